// Copyright (c) 2024, Jay Shah, Ganesh Bikshandi, Ying Zhang, Vijay Thakkar, Pradeep Ramani, Tri Dao.
// Splitting the different template instantiations to different files to speed up compilation.
// This file is auto-generated. See "generate_kernels.py"

#include "flash_fwd_hdim64_e4m3_split_sm90.cu"
#include "flash_fwd_hdim96_e4m3_split_sm90.cu"
#include "flash_fwd_hdim128_e4m3_split_sm90.cu"
#include "flash_fwd_hdim192_e4m3_split_sm90.cu"
#include "flash_fwd_hdim256_e4m3_split_sm90.cu"

// ===== COMPILED SASS (sm_90a) =====

	.target	sm_90a

	.elftype	@"ET_EXEC"


//--------------------- .note.nv.tkinfo           --------------------------
	.section	.note.nv.tkinfo,"",@"SHT_NOTE"
	.sectionflags	@"SHF_NOTE_NV_TKINFO"
	.tkinfo
        /*0018*/ 	.word	0x00000002
        /*0030*/ 	.string	""
        /*0030*/ 	.string	"ptxas"
        /*0030*/ 	.string	"Cuda compilation tools, release 13.0, V13.0.88"
        /*0030*/ 	.string	"Build cuda_13.0.r13.0/compiler.36424714_0"
        /*0030*/ 	.string	"-arch sm_90a -m 64 "



//--------------------- .note.nv.cuinfo           --------------------------
	.section	.note.nv.cuinfo,"",@"SHT_NOTE"
	.sectionflags	@"SHF_NOTE_NV_CUINFO"
        /*0018*/ 	.short	0x0002
        /*001a*/ 	.short	0x005a
        /*001c*/ 	.short	0x0082
	.zero		2


//--------------------- .nv.info                  --------------------------
	.section	.nv.info,"",@"SHT_CUDA_INFO"
	.align	4


	//----- nvinfo : EIATTR_REGCOUNT
	.align		4
        /*0000*/ 	.byte	0x04, 0x2f
        /*0002*/ 	.short	(.L_53 - .L_52)
	.align		4
.L_52:
        /*0004*/ 	.word	index@(_ZN7cutlass13device_kernelIN5flash11enable_sm90INS1_16FlashAttnFwdSm90INS1_25CollectiveMainloopFwdSm90ILi2EN4cute5tupleIJNS5_1CILi1EEES8_S8_EEENS6_IJNS7_ILi192EEENS7_ILi160EEENS7_ILi64EEEEEELi64ENS_12float_e4m3_tEfNS_4arch4Sm90ELb1ELb0ELb0ELb1ELb0ELb1ELb0ELb1ELb1ELb1ELb1ELb0EEENS1_21CollectiveEpilogueFwdINS6_IJSA_SC_SB_EEES9_NS_10bfloat16_tESG_Li384ELb1ELb1ELb1ELb1EEENS1_36VarlenDynamicPersistentTileSchedulerILi192ELi160ELi384ELi128ELb1ELb1ELb1ELb1ELb1ELb1EEEEEEEEEvNT_6ParamsE)
        /*0008*/ 	.word	0x00000080


	//----- nvinfo : EIATTR_FRAME_SIZE
	.align		4
.L_53:
        /*000c*/ 	.byte	0x04, 0x11
        /*000e*/ 	.short	(.L_55 - .L_54)
	.align		4
.L_54:
        /*0010*/ 	.word	index@(_ZN7cutlass13device_kernelIN5flash11enable_sm90INS1_16FlashAttnFwdSm90INS1_25CollectiveMainloopFwdSm90ILi2EN4cute5tupleIJNS5_1CILi1EEES8_S8_EEENS6_IJNS7_ILi192EEENS7_ILi160EEENS7_ILi64EEEEEELi64ENS_12float_e4m3_tEfNS_4arch4Sm90ELb1ELb0ELb0ELb1ELb0ELb1ELb0ELb1ELb1ELb1ELb1ELb0EEENS1_21CollectiveEpilogueFwdINS6_IJSA_SC_SB_EEES9_NS_10bfloat16_tESG_Li384ELb1ELb1ELb1ELb1EEENS1_36VarlenDynamicPersistentTileSchedulerILi192ELi160ELi384ELi128ELb1ELb1ELb1ELb1ELb1ELb1EEEEEEEEEvNT_6ParamsE)
        /*0014*/ 	.word	0x00000098


	//----- nvinfo : EIATTR_REGCOUNT
	.align		4
.L_55:
        /*0018*/ 	.byte	0x04, 0x2f
        /*001a*/ 	.short	(.L_57 - .L_56)
	.align		4
.L_56:
        /*001c*/ 	.word	index@(_ZN7cutlass13device_kernelIN5flash11enable_sm90INS1_16FlashAttnFwdSm90INS1_25CollectiveMainloopFwdSm90ILi2EN4cute5tupleIJNS5_1CILi1EEES8_S8_EEENS6_IJNS7_ILi192EEENS7_ILi160EEENS7_ILi64EEEEEELi64ENS_12float_e4m3_tEfNS_4arch4Sm90ELb1ELb0ELb0ELb1ELb0ELb0ELb0ELb1ELb1ELb1ELb1ELb0EEENS1_21CollectiveEpilogueFwdINS6_IJSA_SC_SB_EEES9_NS_10bfloat16_tESG_Li384ELb1ELb1ELb1ELb1EEENS1_36VarlenDynamicPersistentTileSchedulerILi192ELi160ELi384ELi128ELb1ELb1ELb1ELb1ELb1ELb1EEEEEEEEEvNT_6ParamsE)
        /*0020*/ 	.word	0x00000080


	//----- nvinfo : EIATTR_FRAME_SIZE
	.align		4
.L_57:
        /*0024*/ 	.byte	0x04, 0x11
        /*0026*/ 	.short	(.L_59 - .L_58)
	.align		4
.L_58:
        /*0028*/ 	.word	index@(_ZN7cutlass13device_kernelIN5flash11enable_sm90INS1_16FlashAttnFwdSm90INS1_25CollectiveMainloopFwdSm90ILi2EN4cute5tupleIJNS5_1CILi1EEES8_S8_EEENS6_IJNS7_ILi192EEENS7_ILi160EEENS7_ILi64EEEEEELi64ENS_12float_e4m3_tEfNS_4arch4Sm90ELb1ELb0ELb0ELb1ELb0ELb0ELb0ELb1ELb1ELb1ELb1ELb0EEENS1_21CollectiveEpilogueFwdINS6_IJSA_SC_SB_EEES9_NS_10bfloat16_tESG_Li384ELb1ELb1ELb1ELb1EEENS1_36VarlenDynamicPersistentTileSchedulerILi192ELi160ELi384ELi128ELb1ELb1ELb1ELb1ELb1ELb1EEEEEEEEEvNT_6ParamsE)
        /*002c*/ 	.word	0x00000020


	//----- nvinfo : EIATTR_REGCOUNT
	.align		4
.L_59:
        /*0030*/ 	.byte	0x04, 0x2f
        /*0032*/ 	.short	(.L_61 - .L_60)
	.align		4
.L_60:
        /*0034*/ 	.word	index@(_ZN7cutlass13device_kernelIN5flash11enable_sm90INS1_16FlashAttnFwdSm90INS1_25CollectiveMainloopFwdSm90ILi2EN4cute5tupleIJNS5_1CILi1EEES8_S8_EEENS6_IJNS7_ILi192EEENS7_ILi160EEENS7_ILi64EEEEEELi64ENS_12float_e4m3_tEfNS_4arch4Sm90ELb1ELb0ELb0ELb0ELb0ELb0ELb0ELb1ELb1ELb1ELb1ELb0EEENS1_21CollectiveEpilogueFwdINS6_IJSA_SC_SB_EEES9_NS_10bfloat16_tESG_Li384ELb0ELb1ELb1ELb1EEENS1_19SingleTileSchedulerILb0ELb1ELb1ELi192EEEEEEEEEvNT_6ParamsE)
        /*0038*/ 	.word	0x00000080


	//----- nvinfo : EIATTR_FRAME_SIZE
	.align		4
.L_61:
        /*003c*/ 	.byte	0x04, 0x11
        /*003e*/ 	.short	(.L_63 - .L_62)
	.align		4
.L_62:
        /*0040*/ 	.word	index@(_ZN7cutlass13device_kernelIN5flash11enable_sm90INS1_16FlashAttnFwdSm90INS1_25CollectiveMainloopFwdSm90ILi2EN4cute5tupleIJNS5_1CILi1EEES8_S8_EEENS6_IJNS7_ILi192EEENS7_ILi160EEENS7_ILi64EEEEEELi64ENS_12float_e4m3_tEfNS_4arch4Sm90ELb1ELb0ELb0ELb0ELb0ELb0ELb0ELb1ELb1ELb1ELb1ELb0EEENS1_21CollectiveEpilogueFwdINS6_IJSA_SC_SB_EEES9_NS_10bfloat16_tESG_Li384ELb0ELb1ELb1ELb1EEENS1_19SingleTileSchedulerILb0ELb1ELb1ELi192EEEEEEEEEvNT_6ParamsE)
        /*0044*/ 	.word	0x00000000


	//----- nvinfo : EIATTR_REGCOUNT
	.align		4
.L_63:
        /*0048*/ 	.byte	0x04, 0x2f
        /*004a*/ 	.short	(.L_65 - .L_64)
	.align		4
.L_64:
        /*004c*/ 	.word	index@(_ZN7cutlass13device_kernelIN5flash11enable_sm90INS1_16FlashAttnFwdSm90INS1_25CollectiveMainloopFwdSm90ILi2EN4cute5tupleIJNS5_1CILi1EEES8_S8_EEENS6_IJNS7_ILi192EEENS7_ILi160EEENS7_ILi64EEEEEELi64ENS_12float_e4m3_tEfNS_4arch4Sm90ELb0ELb1ELb0ELb1ELb0ELb1ELb0ELb1ELb1ELb1ELb1ELb0EEENS1_21CollectiveEpilogueFwdINS6_IJSA_SC_SB_EEES9_NS_10bfloat16_tESG_Li384ELb1ELb1ELb1ELb1EEENS1_36VarlenDynamicPersistentTileSchedulerILi192ELi160ELi384ELi128ELb1ELb1ELb1ELb1ELb0ELb1EEEEEEEEEvNT_6ParamsE)
        /*0050*/ 	.word	0x00000080


	//----- nvinfo : EIATTR_FRAME_SIZE
	.align		4
.L_65:
        /*0054*/ 	.byte	0x04, 0x11
        /*0056*/ 	.short	(.L_67 - .L_66)
	.align		4
.L_66:
        /*0058*/ 	.word	index@(_ZN7cutlass13device_kernelIN5flash11enable_sm90INS1_16FlashAttnFwdSm90INS1_25CollectiveMainloopFwdSm90ILi2EN4cute5tupleIJNS5_1CILi1EEES8_S8_EEENS6_IJNS7_ILi192EEENS7_ILi160EEENS7_ILi64EEEEEELi64ENS_12float_e4m3_tEfNS_4arch4Sm90ELb0ELb1ELb0ELb1ELb0ELb1ELb0ELb1ELb1ELb1ELb1ELb0EEENS1_21CollectiveEpilogueFwdINS6_IJSA_SC_SB_EEES9_NS_10bfloat16_tESG_Li384ELb1ELb1ELb1ELb1EEENS1_36VarlenDynamicPersistentTileSchedulerILi192ELi160ELi384ELi128ELb1ELb1ELb1ELb1ELb0ELb1EEEEEEEEEvNT_6ParamsE)
        /*005c*/ 	.word	0x00000070


	//----- nvinfo : EIATTR_REGCOUNT
	.align		4
.L_67:
        /*0060*/ 	.byte	0x04, 0x2f
        /*0062*/ 	.short	(.L_69 - .L_68)
	.align		4
.L_68:
        /*0064*/ 	.word	index@(_ZN7cutlass13device_kernelIN5flash11enable_sm90INS1_16FlashAttnFwdSm90INS1_25CollectiveMainloopFwdSm90ILi2EN4cute5tupleIJNS5_1CILi1EEES8_S8_EEENS6_IJNS7_ILi192EEENS7_ILi160EEENS7_ILi64EEEEEELi64ENS_12float_e4m3_tEfNS_4arch4Sm90ELb0ELb1ELb0ELb1ELb0ELb0ELb0ELb1ELb1ELb1ELb1ELb0EEENS1_21CollectiveEpilogueFwdINS6_IJSA_SC_SB_EEES9_NS_10bfloat16_tESG_Li384ELb1ELb1ELb1ELb1EEENS1_36VarlenDynamicPersistentTileSchedulerILi192ELi160ELi384ELi128ELb1ELb1ELb1ELb1ELb0ELb1EEEEEEEEEvNT_6ParamsE)
        /*0068*/ 	.word	0x00000080


	//----- nvinfo : EIATTR_FRAME_SIZE
	.align		4
.L_69:
        /*006c*/ 	.byte	0x04, 0x11
        /*006e*/ 	.short	(.L_71 - .L_70)
	.align		4
.L_70:
        /*0070*/ 	.word	index@(_ZN7cutlass13device_kernelIN5flash11enable_sm90INS1_16FlashAttnFwdSm90INS1_25CollectiveMainloopFwdSm90ILi2EN4cute5tupleIJNS5_1CILi1EEES8_S8_EEENS6_IJNS7_ILi192EEENS7_ILi160EEENS7_ILi64EEEEEELi64ENS_12float_e4m3_tEfNS_4arch4Sm90ELb0ELb1ELb0ELb1ELb0ELb0ELb0ELb1ELb1ELb1ELb1ELb0EEENS1_21CollectiveEpilogueFwdINS6_IJSA_SC_SB_EEES9_NS_10bfloat16_tESG_Li384ELb1ELb1ELb1ELb1EEENS1_36VarlenDynamicPersistentTileSchedulerILi192ELi160ELi384ELi128ELb1ELb1ELb1ELb1ELb0ELb1EEEEEEEEEvNT_6ParamsE)
        /*0074*/ 	.word	0x00000018


	//----- nvinfo : EIATTR_REGCOUNT
	.align		4
.L_71:
        /*0078*/ 	.byte	0x04, 0x2f
        /*007a*/ 	.short	(.L_73 - .L_72)
	.align		4
.L_72:
        /*007c*/ 	.word	index@(_ZN7cutlass13device_kernelIN5flash11enable_sm90INS1_16FlashAttnFwdSm90INS1_25CollectiveMainloopFwdSm90ILi2EN4cute5tupleIJNS5_1CILi1EEES8_S8_EEENS6_IJNS7_ILi192EEENS7_ILi160EEENS7_ILi64EEEEEELi64ENS_12float_e4m3_tEfNS_4arch4Sm90ELb0ELb1ELb0ELb0ELb0ELb0ELb0ELb1ELb1ELb1ELb1ELb0EEENS1_21CollectiveEpilogueFwdINS6_IJSA_SC_SB_EEES9_NS_10bfloat16_tESG_Li384ELb0ELb1ELb1ELb1EEENS1_19SingleTileSchedulerILb0ELb1ELb1ELi192EEEEEEEEEvNT_6ParamsE)
        /*0080*/ 	.word	0x00000080


	//----- nvinfo : EIATTR_FRAME_SIZE
	.align		4
.L_73:
        /*0084*/ 	.byte	0x04, 0x11
        /*0086*/ 	.short	(.L_75 - .L_74)
	.align		4
.L_74:
        /*0088*/ 	.word	index@(_ZN7cutlass13device_kernelIN5flash11enable_sm90INS1_16FlashAttnFwdSm90INS1_25CollectiveMainloopFwdSm90ILi2EN4cute5tupleIJNS5_1CILi1EEES8_S8_EEENS6_IJNS7_ILi192EEENS7_ILi160EEENS7_ILi64EEEEEELi64ENS_12float_e4m3_tEfNS_4arch4Sm90ELb0ELb1ELb0ELb0ELb0ELb0ELb0ELb1ELb1ELb1ELb1ELb0EEENS1_21CollectiveEpilogueFwdINS6_IJSA_SC_SB_EEES9_NS_10bfloat16_tESG_Li384ELb0ELb1ELb1ELb1EEENS1_19SingleTileSchedulerILb0ELb1ELb1ELi192EEEEEEEEEvNT_6ParamsE)
        /*008c*/ 	.word	0x00000000


	//----- nvinfo : EIATTR_REGCOUNT
	.align		4
.L_75:
        /*0090*/ 	.byte	0x04, 0x2f
        /*0092*/ 	.short	(.L_77 - .L_76)
	.align		4
.L_76:
        /*0094*/ 	.word	index@(_ZN7cutlass13device_kernelIN5flash11enable_sm90INS1_16FlashAttnFwdSm90INS1_25CollectiveMainloopFwdSm90ILi2EN4cute5tupleIJNS5_1CILi1EEES8_S8_EEENS6_IJNS7_ILi192EEENS7_ILi160EEENS7_ILi64EEEEEELi64ENS_12float_e4m3_tEfNS_4arch4Sm90ELb0ELb0ELb0ELb1ELb0ELb1ELb0ELb1ELb1ELb1ELb1ELb0EEENS1_21CollectiveEpilogueFwdINS6_IJSA_SC_SB_EEES9_NS_10bfloat16_tESG_Li384ELb1ELb1ELb1ELb1EEENS1_36VarlenDynamicPersistentTileSchedulerILi192ELi160ELi384ELi128ELb1ELb1ELb1ELb0ELb1ELb1EEEEEEEEEvNT_6ParamsE)
        /*0098*/ 	.word	0x00000080


	//----- nvinfo : EIATTR_FRAME_SIZE
	.align		4
.L_77:
        /*009c*/ 	.byte	0x04, 0x11
        /*009e*/ 	.short	(.L_79 - .L_78)
	.align		4
.L_78:
        /*00a0*/ 	.word	index@(_ZN7cutlass13device_kernelIN5flash11enable_sm90INS1_16FlashAttnFwdSm90INS1_25CollectiveMainloopFwdSm90ILi2EN4cute5tupleIJNS5_1CILi1EEES8_S8_EEENS6_IJNS7_ILi192EEENS7_ILi160EEENS7_ILi64EEEEEELi64ENS_12float_e4m3_tEfNS_4arch4Sm90ELb0ELb0ELb0ELb1ELb0ELb1ELb0ELb1ELb1ELb1ELb1ELb0EEENS1_21CollectiveEpilogueFwdINS6_IJSA_SC_SB_EEES9_NS_10bfloat16_tESG_Li384ELb1ELb1ELb1ELb1EEENS1_36VarlenDynamicPersistentTileSchedulerILi192ELi160ELi384ELi128ELb1ELb1ELb1ELb0ELb1ELb1EEEEEEEEEvNT_6ParamsE)
        /*00a4*/ 	.word	0x00000098


	//----- nvinfo : EIATTR_REGCOUNT
	.align		4
.L_79:
        /*00a8*/ 	.byte	0x04, 0x2f
        /*00aa*/ 	.short	(.L_81 - .L_80)
	.align		4
.L_80:
        /*00ac*/ 	.word	index@(_ZN7cutlass13device_kernelIN5flash11enable_sm90INS1_16FlashAttnFwdSm90INS1_25CollectiveMainloopFwdSm90ILi2EN4cute5tupleIJNS5_1CILi1EEES8_S8_EEENS6_IJNS7_ILi192EEENS7_ILi160EEENS7_ILi64EEEEEELi64ENS_12float_e4m3_tEfNS_4arch4Sm90ELb0ELb0ELb0ELb1ELb0ELb0ELb0ELb1ELb1ELb1ELb1ELb0EEENS1_21CollectiveEpilogueFwdINS6_IJSA_SC_SB_EEES9_NS_10bfloat16_tESG_Li384ELb1ELb1ELb1ELb1EEENS1_36VarlenDynamicPersistentTileSchedulerILi192ELi160ELi384ELi128ELb1ELb1ELb1ELb0ELb1ELb1EEEEEEEEEvNT_6ParamsE)
        /*00b0*/ 	.word	0x00000080


	//----- nvinfo : EIATTR_FRAME_SIZE
	.align		4
.L_81:
        /*00b4*/ 	.byte	0x04, 0x11
        /*00b6*/ 	.short	(.L_83 - .L_82)
	.align		4
.L_82:
        /*00b8*/ 	.word	index@(_ZN7cutlass13device_kernelIN5flash11enable_sm90INS1_16FlashAttnFwdSm90INS1_25CollectiveMainloopFwdSm90ILi2EN4cute5tupleIJNS5_1CILi1EEES8_S8_EEENS6_IJNS7_ILi192EEENS7_ILi160EEENS7_ILi64EEEEEELi64ENS_12float_e4m3_tEfNS_4arch4Sm90ELb0ELb0ELb0ELb1ELb0ELb0ELb0ELb1ELb1ELb1ELb1ELb0EEENS1_21CollectiveEpilogueFwdINS6_IJSA_SC_SB_EEES9_NS_10bfloat16_tESG_Li384ELb1ELb1ELb1ELb1EEENS1_36VarlenDynamicPersistentTileSchedulerILi192ELi160ELi384ELi128ELb1ELb1ELb1ELb0ELb1ELb1EEEEEEEEEvNT_6ParamsE)
        /*00bc*/ 	.word	0x00000020


	//----- nvinfo : EIATTR_REGCOUNT
	.align		4
.L_83:
        /*00c0*/ 	.byte	0x04, 0x2f
        /*00c2*/ 	.short	(.L_85 - .L_84)
	.align		4
.L_84:
        /*00c4*/ 	.word	index@(_ZN7cutlass13device_kernelIN5flash11enable_sm90INS1_16FlashAttnFwdSm90INS1_25CollectiveMainloopFwdSm90ILi2EN4cute5tupleIJNS5_1CILi1EEES8_S8_EEENS6_IJNS7_ILi192EEENS7_ILi160EEENS7_ILi64EEEEEELi64ENS_12float_e4m3_tEfNS_4arch4Sm90ELb0ELb0ELb0ELb0ELb0ELb0ELb0ELb1ELb1ELb1ELb1ELb0EEENS1_21CollectiveEpilogueFwdINS6_IJSA_SC_SB_EEES9_NS_10bfloat16_tESG_Li384ELb0ELb1ELb1ELb1EEENS1_19SingleTileSchedulerILb0ELb1ELb1ELi192EEEEEEEEEvNT_6ParamsE)
        /*00c8*/ 	.word	0x00000080


	//----- nvinfo : EIATTR_FRAME_SIZE
	.align		4
.L_85:
        /*00cc*/ 	.byte	0x04, 0x11
        /*00ce*/ 	.short	(.L_87 - .L_86)
	.align		4
.L_86:
        /*00d0*/ 	.word	index@(_ZN7cutlass13device_kernelIN5flash11enable_sm90INS1_16FlashAttnFwdSm90INS1_25CollectiveMainloopFwdSm90ILi2EN4cute5tupleIJNS5_1CILi1EEES8_S8_EEENS6_IJNS7_ILi192EEENS7_ILi160EEENS7_ILi64EEEEEELi64ENS_12float_e4m3_tEfNS_4arch4Sm90ELb0ELb0ELb0ELb0ELb0ELb0ELb0ELb1ELb1ELb1ELb1ELb0EEENS1_21CollectiveEpilogueFwdINS6_IJSA_SC_SB_EEES9_NS_10bfloat16_tESG_Li384ELb0ELb1ELb1ELb1EEENS1_19SingleTileSchedulerILb0ELb1ELb1ELi192EEEEEEEEEvNT_6ParamsE)
        /*00d4*/ 	.word	0x00000000


	//----- nvinfo : EIATTR_REGCOUNT
	.align		4
.L_87:
        /*00d8*/ 	.byte	0x04, 0x2f
        /*00da*/ 	.short	(.L_89 - .L_88)
	.align		4
.L_88:
        /*00dc*/ 	.word	index@(_ZN7cutlass13device_kernelIN5flash11enable_sm90INS1_16FlashAttnFwdSm90INS1_25CollectiveMainloopFwdSm90ILi2EN4cute5tupleIJNS5_1CILi1EEES8_S8_EEENS6_IJNS7_ILi192EEENS7_ILi128EEENS7_ILi96EEEEEELi96ENS_12float_e4m3_tEfNS_4arch4Sm90ELb1ELb0ELb0ELb1ELb0ELb1ELb0ELb1ELb1ELb1ELb1ELb0EEENS1_21CollectiveEpilogueFwdINS6_IJSA_SC_SB_EEES9_NS_10bfloat16_tESG_Li384ELb1ELb1ELb1ELb1EEENS1_36VarlenDynamicPersistentTileSchedulerILi192ELi128ELi384ELi128ELb1ELb1ELb1ELb1ELb1ELb1EEEEEEEEEvNT_6ParamsE)
        /*00e0*/ 	.word	0x00000080


	//----- nvinfo : EIATTR_FRAME_SIZE
	.align		4
.L_89:
        /*00e4*/ 	.byte	0x04, 0x11
        /*00e6*/ 	.short	(.L_91 - .L_90)
	.align		4
.L_90:
        /*00e8*/ 	.word	index@(_ZN7cutlass13device_kernelIN5flash11enable_sm90INS1_16FlashAttnFwdSm90INS1_25CollectiveMainloopFwdSm90ILi2EN4cute5tupleIJNS5_1CILi1EEES8_S8_EEENS6_IJNS7_ILi192EEENS7_ILi128EEENS7_ILi96EEEEEELi96ENS_12float_e4m3_tEfNS_4arch4Sm90ELb1ELb0ELb0ELb1ELb0ELb1ELb0ELb1ELb1ELb1ELb1ELb0EEENS1_21CollectiveEpilogueFwdINS6_IJSA_SC_SB_EEES9_NS_10bfloat16_tESG_Li384ELb1ELb1ELb1ELb1EEENS1_36VarlenDynamicPersistentTileSchedulerILi192ELi128ELi384ELi128ELb1ELb1ELb1ELb1ELb1ELb1EEEEEEEEEvNT_6ParamsE)
        /*00ec*/ 	.word	0x000000a0


	//----- nvinfo : EIATTR_REGCOUNT
	.align		4
.L_91:
        /*00f0*/ 	.byte	0x04, 0x2f
        /*00f2*/ 	.short	(.L_93 - .L_92)
	.align		4
.L_92:
        /*00f4*/ 	.word	index@(_ZN7cutlass13device_kernelIN5flash11enable_sm90INS1_16FlashAttnFwdSm90INS1_25CollectiveMainloopFwdSm90ILi2EN4cute5tupleIJNS5_1CILi1EEES8_S8_EEENS6_IJNS7_ILi192EEENS7_ILi128EEENS7_ILi96EEEEEELi96ENS_12float_e4m3_tEfNS_4arch4Sm90ELb1ELb0ELb0ELb1ELb0ELb0ELb0ELb1ELb1ELb1ELb1ELb0EEENS1_21CollectiveEpilogueFwdINS6_IJSA_SC_SB_EEES9_NS_10bfloat16_tESG_Li384ELb1ELb1ELb1ELb1EEENS1_36VarlenDynamicPersistentTileSchedulerILi192ELi128ELi384ELi128ELb1ELb1ELb1ELb1ELb1ELb1EEEEEEEEEvNT_6ParamsE)
        /*00f8*/ 	.word	0x00000080


	//----- nvinfo : EIATTR_FRAME_SIZE
	.align		4
.L_93:
        /*00fc*/ 	.byte	0x04, 0x11
        /*00fe*/ 	.short	(.L_95 - .L_94)
	.align		4
.L_94:
        /*0100*/ 	.word	index@(_ZN7cutlass13device_kernelIN5flash11enable_sm90INS1_16FlashAttnFwdSm90INS1_25CollectiveMainloopFwdSm90ILi2EN4cute5tupleIJNS5_1CILi1EEES8_S8_EEENS6_IJNS7_ILi192EEENS7_ILi128EEENS7_ILi96EEEEEELi96ENS_12float_e4m3_tEfNS_4arch4Sm90ELb1ELb0ELb0ELb1ELb0ELb0ELb0ELb1ELb1ELb1ELb1ELb0EEENS1_21CollectiveEpilogueFwdINS6_IJSA_SC_SB_EEES9_NS_10bfloat16_tESG_Li384ELb1ELb1ELb1ELb1EEENS1_36VarlenDynamicPersistentTileSchedulerILi192ELi128ELi384ELi128ELb1ELb1ELb1ELb1ELb1ELb1EEEEEEEEEvNT_6ParamsE)
        /*0104*/ 	.word	0x00000028


	//----- nvinfo : EIATTR_REGCOUNT
	.align		4
.L_95:
        /*0108*/ 	.byte	0x04, 0x2f
        /*010a*/ 	.short	(.L_97 - .L_96)
	.align		4
.L_96:
        /*010c*/ 	.word	index@(_ZN7cutlass13device_kernelIN5flash11enable_sm90INS1_16FlashAttnFwdSm90INS1_25CollectiveMainloopFwdSm90ILi2EN4cute5tupleIJNS5_1CILi1EEES8_S8_EEENS6_IJNS7_ILi192EEENS7_ILi128EEENS7_ILi96EEEEEELi96ENS_12float_e4m3_tEfNS_4arch4Sm90ELb1ELb0ELb0ELb0ELb0ELb0ELb0ELb1ELb1ELb1ELb1ELb0EEENS1_21CollectiveEpilogueFwdINS6_IJSA_SC_SB_EEES9_NS_10bfloat16_tESG_Li384ELb0ELb1ELb1ELb1EEENS1_19SingleTileSchedulerILb0ELb1ELb1ELi192EEEEEEEEEvNT_6ParamsE)
        /*0110*/ 	.word	0x00000080


	//----- nvinfo : EIATTR_FRAME_SIZE
	.align		4
.L_97:
        /*0114*/ 	.byte	0x04, 0x11
        /*0116*/ 	.short	(.L_99 - .L_98)
	.align		4
.L_98:
        /*0118*/ 	.word	index@(_ZN7cutlass13device_kernelIN5flash11enable_sm90INS1_16FlashAttnFwdSm90INS1_25CollectiveMainloopFwdSm90ILi2EN4cute5tupleIJNS5_1CILi1EEES8_S8_EEENS6_IJNS7_ILi192EEENS7_ILi128EEENS7_ILi96EEEEEELi96ENS_12float_e4m3_tEfNS_4arch4Sm90ELb1ELb0ELb0ELb0ELb0ELb0ELb0ELb1ELb1ELb1ELb1ELb0EEENS1_21CollectiveEpilogueFwdINS6_IJSA_SC_SB_EEES9_NS_10bfloat16_tESG_Li384ELb0ELb1ELb1ELb1EEENS1_19SingleTileSchedulerILb0ELb1ELb1ELi192EEEEEEEEEvNT_6ParamsE)
        /*011c*/ 	.word	0x00000000


	//----- nvinfo : EIATTR_REGCOUNT
	.align		4
.L_99:
        /*0120*/ 	.byte	0x04, 0x2f
        /*0122*/ 	.short	(.L_101 - .L_100)
	.align		4
.L_100:
        /*0124*/ 	.word	index@(_ZN7cutlass13device_kernelIN5flash11enable_sm90INS1_16FlashAttnFwdSm90INS1_25CollectiveMainloopFwdSm90ILi2EN4cute5tupleIJNS5_1CILi1EEES8_S8_EEENS6_IJNS7_ILi192EEENS7_ILi128EEENS7_ILi96EEEEEELi96ENS_12float_e4m3_tEfNS_4arch4Sm90ELb0ELb1ELb0ELb1ELb0ELb1ELb0ELb1ELb1ELb1ELb1ELb0EEENS1_21CollectiveEpilogueFwdINS6_IJSA_SC_SB_EEES9_NS_10bfloat16_tESG_Li384ELb1ELb1ELb1ELb1EEENS1_36VarlenDynamicPersistentTileSchedulerILi192ELi128ELi384ELi128ELb1ELb1ELb1ELb1ELb0ELb1EEEEEEEEEvNT_6ParamsE)
        /*0128*/ 	.word	0x00000080


	//----- nvinfo : EIATTR_FRAME_SIZE
	.align		4
.L_101:
        /*012c*/ 	.byte	0x04, 0x11
        /*012e*/ 	.short	(.L_103 - .L_102)
	.align		4
.L_102:
        /*0130*/ 	.word	index@(_ZN7cutlass13device_kernelIN5flash11enable_sm90INS1_16FlashAttnFwdSm90INS1_25CollectiveMainloopFwdSm90ILi2EN4cute5tupleIJNS5_1CILi1EEES8_S8_EEENS6_IJNS7_ILi192EEENS7_ILi128EEENS7_ILi96EEEEEELi96ENS_12float_e4m3_tEfNS_4arch4Sm90ELb0ELb1ELb0ELb1ELb0ELb1ELb0ELb1ELb1ELb1ELb1ELb0EEENS1_21CollectiveEpilogueFwdINS6_IJSA_SC_SB_EEES9_NS_10bfloat16_tESG_Li384ELb1ELb1ELb1ELb1EEENS1_36VarlenDynamicPersistentTileSchedulerILi192ELi128ELi384ELi128ELb1ELb1ELb1ELb1ELb0ELb1EEEEEEEEEvNT_6ParamsE)
        /*0134*/ 	.word	0x00000090


	//----- nvinfo : EIATTR_REGCOUNT
	.align		4
.L_103:
        /*0138*/ 	.byte	0x04, 0x2f
        /*013a*/ 	.short	(.L_105 - .L_104)
	.align		4
.L_104:
        /*013c*/ 	.word	index@(_ZN7cutlass13device_kernelIN5flash11enable_sm90INS1_16FlashAttnFwdSm90INS1_25CollectiveMainloopFwdSm90ILi2EN4cute5tupleIJNS5_1CILi1EEES8_S8_EEENS6_IJNS7_ILi192EEENS7_ILi128EEENS7_ILi96EEEEEELi96ENS_12float_e4m3_tEfNS_4arch4Sm90ELb0ELb1ELb0ELb1ELb0ELb0ELb0ELb1ELb1ELb1ELb1ELb0EEENS1_21CollectiveEpilogueFwdINS6_IJSA_SC_SB_EEES9_NS_10bfloat16_tESG_Li384ELb1ELb1ELb1ELb1EEENS1_36VarlenDynamicPersistentTileSchedulerILi192ELi128ELi384ELi128ELb1ELb1ELb1ELb1ELb0ELb1EEEEEEEEEvNT_6ParamsE)
        /*0140*/ 	.word	0x00000080


	//----- nvinfo : EIATTR_FRAME_SIZE
	.align		4
.L_105:
        /*0144*/ 	.byte	0x04, 0x11
        /*0146*/ 	.short	(.L_107 - .L_106)
	.align		4
.L_106:
        /*0148*/ 	.word	index@(_ZN7cutlass13device_kernelIN5flash11enable_sm90INS1_16FlashAttnFwdSm90INS1_25CollectiveMainloopFwdSm90ILi2EN4cute5tupleIJNS5_1CILi1EEES8_S8_EEENS6_IJNS7_ILi192EEENS7_ILi128EEENS7_ILi96EEEEEELi96ENS_12float_e4m3_tEfNS_4arch4Sm90ELb0ELb1ELb0ELb1ELb0ELb0ELb0ELb1ELb1ELb1ELb1ELb0EEENS1_21CollectiveEpilogueFwdINS6_IJSA_SC_SB_EEES9_NS_10bfloat16_tESG_Li384ELb1ELb1ELb1ELb1EEENS1_36VarlenDynamicPersistentTileSchedulerILi192ELi128ELi384ELi128ELb1ELb1ELb1ELb1ELb0ELb1EEEEEEEEEvNT_6ParamsE)
        /*014c*/ 	.word	0x00000028


	//----- nvinfo : EIATTR_REGCOUNT
	.align		4
.L_107:
        /*0150*/ 	.byte	0x04, 0x2f
        /*0152*/ 	.short	(.L_109 - .L_108)
	.align		4
.L_108:
        /*0154*/ 	.word	index@(_ZN7cutlass13device_kernelIN5flash11enable_sm90INS1_16FlashAttnFwdSm90INS1_25CollectiveMainloopFwdSm90ILi2EN4cute5tupleIJNS5_1CILi1EEES8_S8_EEENS6_IJNS7_ILi192EEENS7_ILi128EEENS7_ILi96EEEEEELi96ENS_12float_e4m3_tEfNS_4arch4Sm90ELb0ELb1ELb0ELb0ELb0ELb0ELb0ELb1ELb1ELb1ELb1ELb0EEENS1_21CollectiveEpilogueFwdINS6_IJSA_SC_SB_EEES9_NS_10bfloat16_tESG_Li384ELb0ELb1ELb1ELb1EEENS1_19SingleTileSchedulerILb0ELb1ELb1ELi192EEEEEEEEEvNT_6ParamsE)
        /*0158*/ 	.word	0x00000080


	//----- nvinfo : EIATTR_FRAME_SIZE
	.align		4
.L_109:
        /*015c*/ 	.byte	0x04, 0x11
        /*015e*/ 	.short	(.L_111 - .L_110)
	.align		4
.L_110:
        /*0160*/ 	.word	index@(_ZN7cutlass13device_kernelIN5flash11enable_sm90INS1_16FlashAttnFwdSm90INS1_25CollectiveMainloopFwdSm90ILi2EN4cute5tupleIJNS5_1CILi1EEES8_S8_EEENS6_IJNS7_ILi192EEENS7_ILi128EEENS7_ILi96EEEEEELi96ENS_12float_e4m3_tEfNS_4arch4Sm90ELb0ELb1ELb0ELb0ELb0ELb0ELb0ELb1ELb1ELb1ELb1ELb0EEENS1_21CollectiveEpilogueFwdINS6_IJSA_SC_SB_EEES9_NS_10bfloat16_tESG_Li384ELb0ELb1ELb1ELb1EEENS1_19SingleTileSchedulerILb0ELb1ELb1ELi192EEEEEEEEEvNT_6ParamsE)
        /*0164*/ 	.word	0x00000000


	//----- nvinfo : EIATTR_REGCOUNT
	.align		4
.L_111:
        /*0168*/ 	.byte	0x04, 0x2f
        /*016a*/ 	.short	(.L_113 - .L_112)
	.align		4
.L_112:
        /*016c*/ 	.word	index@(_ZN7cutlass13device_kernelIN5flash11enable_sm90INS1_16FlashAttnFwdSm90INS1_25CollectiveMainloopFwdSm90ILi2EN4cute5tupleIJNS5_1CILi1EEES8_S8_EEENS6_IJNS7_ILi192EEENS7_ILi128EEENS7_ILi96EEEEEELi96ENS_12float_e4m3_tEfNS_4arch4Sm90ELb0ELb0ELb0ELb1ELb0ELb1ELb0ELb1ELb1ELb1ELb1ELb0EEENS1_21CollectiveEpilogueFwdINS6_IJSA_SC_SB_EEES9_NS_10bfloat16_tESG_Li384ELb1ELb1ELb1ELb1EEENS1_36VarlenDynamicPersistentTileSchedulerILi192ELi128ELi384ELi128ELb1ELb1ELb1ELb0ELb1ELb1EEEEEEEEEvNT_6ParamsE)
        /*0170*/ 	.word	0x00000080


	//----- nvinfo : EIATTR_FRAME_SIZE
	.align		4
.L_113:
        /*0174*/ 	.byte	0x04, 0x11
        /*0176*/ 	.short	(.L_115 - .L_114)
	.align		4
.L_114:
        /*0178*/ 	.word	index@(_ZN7cutlass13device_kernelIN5flash11enable_sm90INS1_16FlashAttnFwdSm90INS1_25CollectiveMainloopFwdSm90ILi2EN4cute5tupleIJNS5_1CILi1EEES8_S8_EEENS6_IJNS7_ILi192EEENS7_ILi128EEENS7_ILi96EEEEEELi96ENS_12float_e4m3_tEfNS_4arch4Sm90ELb0ELb0ELb0ELb1ELb0ELb1ELb0ELb1ELb1ELb1ELb1ELb0EEENS1_21CollectiveEpilogueFwdINS6_IJSA_SC_SB_EEES9_NS_10bfloat16_tESG_Li384ELb1ELb1ELb1ELb1EEENS1_36VarlenDynamicPersistentTileSchedulerILi192ELi128ELi384ELi128ELb1ELb1ELb1ELb0ELb1ELb1EEEEEEEEEvNT_6ParamsE)
        /*017c*/ 	.word	0x000000a8


	//----- nvinfo : EIATTR_REGCOUNT
	.align		4
.L_115:
        /*0180*/ 	.byte	0x04, 0x2f
        /*0182*/ 	.short	(.L_117 - .L_116)
	.align		4
.L_116:
        /*0184*/ 	.word	index@(_ZN7cutlass13device_kernelIN5flash11enable_sm90INS1_16FlashAttnFwdSm90INS1_25CollectiveMainloopFwdSm90ILi2EN4cute5tupleIJNS5_1CILi1EEES8_S8_EEENS6_IJNS7_ILi192EEENS7_ILi128EEENS7_ILi96EEEEEELi96ENS_12float_e4m3_tEfNS_4arch4Sm90ELb0ELb0ELb0ELb1ELb0ELb0ELb0ELb1ELb1ELb1ELb1ELb0EEENS1_21CollectiveEpilogueFwdINS6_IJSA_SC_SB_EEES9_NS_10bfloat16_tESG_Li384ELb1ELb1ELb1ELb1EEENS1_36VarlenDynamicPersistentTileSchedulerILi192ELi128ELi384ELi128ELb1ELb1ELb1ELb0ELb1ELb1EEEEEEEEEvNT_6ParamsE)
        /*0188*/ 	.word	0x00000080


	//----- nvinfo : EIATTR_FRAME_SIZE
	.align		4
.L_117:
        /*018c*/ 	.byte	0x04, 0x11
        /*018e*/ 	.short	(.L_119 - .L_118)
	.align		4
.L_118:
        /*0190*/ 	.word	index@(_ZN7cutlass13device_kernelIN5flash11enable_sm90INS1_16FlashAttnFwdSm90INS1_25CollectiveMainloopFwdSm90ILi2EN4cute5tupleIJNS5_1CILi1EEES8_S8_EEENS6_IJNS7_ILi192EEENS7_ILi128EEENS7_ILi96EEEEEELi96ENS_12float_e4m3_tEfNS_4arch4Sm90ELb0ELb0ELb0ELb1ELb0ELb0ELb0ELb1ELb1ELb1ELb1ELb0EEENS1_21CollectiveEpilogueFwdINS6_IJSA_SC_SB_EEES9_NS_10bfloat16_tESG_Li384ELb1ELb1ELb1ELb1EEENS1_36VarlenDynamicPersistentTileSchedulerILi192ELi128ELi384ELi128ELb1ELb1ELb1ELb0ELb1ELb1EEEEEEEEEvNT_6ParamsE)
        /*0194*/ 	.word	0x00000030


	//----- nvinfo : EIATTR_REGCOUNT
	.align		4
.L_119:
        /*0198*/ 	.byte	0x04, 0x2f
        /*019a*/ 	.short	(.L_121 - .L_120)
	.align		4
.L_120:
        /*019c*/ 	.word	index@(_ZN7cutlass13device_kernelIN5flash11enable_sm90INS1_16FlashAttnFwdSm90INS1_25CollectiveMainloopFwdSm90ILi2EN4cute5tupleIJNS5_1CILi1EEES8_S8_EEENS6_IJNS7_ILi192EEENS7_ILi128EEENS7_ILi96EEEEEELi96ENS_12float_e4m3_tEfNS_4arch4Sm90ELb0ELb0ELb0ELb0ELb0ELb0ELb0ELb1ELb1ELb1ELb1ELb0EEENS1_21CollectiveEpilogueFwdINS6_IJSA_SC_SB_EEES9_NS_10bfloat16_tESG_Li384ELb0ELb1ELb1ELb1EEENS1_19SingleTileSchedulerILb0ELb1ELb1ELi192EEEEEEEEEvNT_6ParamsE)
        /*01a0*/ 	.word	0x00000080


	//----- nvinfo : EIATTR_FRAME_SIZE
	.align		4
.L_121:
        /*01a4*/ 	.byte	0x04, 0x11
        /*01a6*/ 	.short	(.L_123 - .L_122)
	.align		4
.L_122:
        /*01a8*/ 	.word	index@(_ZN7cutlass13device_kernelIN5flash11enable_sm90INS1_16FlashAttnFwdSm90INS1_25CollectiveMainloopFwdSm90ILi2EN4cute5tupleIJNS5_1CILi1EEES8_S8_EEENS6_IJNS7_ILi192EEENS7_ILi128EEENS7_ILi96EEEEEELi96ENS_12float_e4m3_tEfNS_4arch4Sm90ELb0ELb0ELb0ELb0ELb0ELb0ELb0ELb1ELb1ELb1ELb1ELb0EEENS1_21CollectiveEpilogueFwdINS6_IJSA_SC_SB_EEES9_NS_10bfloat16_tESG_Li384ELb0ELb1ELb1ELb1EEENS1_19SingleTileSchedulerILb0ELb1ELb1ELi192EEEEEEEEEvNT_6ParamsE)
        /*01ac*/ 	.word	0x00000000


	//----- nvinfo : EIATTR_REGCOUNT
	.align		4
.L_123:
        /*01b0*/ 	.byte	0x04, 0x2f
        /*01b2*/ 	.short	(.L_125 - .L_124)
	.align		4
.L_124:
        /*01b4*/ 	.word	index@(_ZN7cutlass13device_kernelIN5flash11enable_sm90INS1_16FlashAttnFwdSm90INS1_25CollectiveMainloopFwdSm90ILi2EN4cute5tupleIJNS5_1CILi1EEES8_S8_EEENS6_IJNS7_ILi128EEENS7_ILi224EEESA_EEELi128ENS_12float_e4m3_tEfNS_4arch4Sm90ELb1ELb0ELb0ELb1ELb0ELb1ELb0ELb1ELb1ELb1ELb1ELb0EEENS1_21CollectiveEpilogueFwdINS6_IJSA_SA_SB_EEES9_NS_10bfloat16_tESF_Li256ELb1ELb1ELb1ELb1EEENS1_36VarlenDynamicPersistentTileSchedulerILi128ELi224ELi256ELi128ELb1ELb1ELb1ELb1ELb1ELb1EEEEEEEEEvNT_6ParamsE)
        /*01b8*/ 	.word	0x000000a8


	//----- nvinfo : EIATTR_FRAME_SIZE
	.align		4
.L_125:
        /*01bc*/ 	.byte	0x04, 0x11
        /*01be*/ 	.short	(.L_127 - .L_126)
	.align		4
.L_126:
        /*01c0*/ 	.word	index@(_ZN7cutlass13device_kernelIN5flash11enable_sm90INS1_16FlashAttnFwdSm90INS1_25CollectiveMainloopFwdSm90ILi2EN4cute5tupleIJNS5_1CILi1EEES8_S8_EEENS6_IJNS7_ILi128EEENS7_ILi224EEESA_EEELi128ENS_12float_e4m3_tEfNS_4arch4Sm90ELb1ELb0ELb0ELb1ELb0ELb1ELb0ELb1ELb1ELb1ELb1ELb0EEENS1_21CollectiveEpilogueFwdINS6_IJSA_SA_SB_EEES9_NS_10bfloat16_tESF_Li256ELb1ELb1ELb1ELb1EEENS1_36VarlenDynamicPersistentTileSchedulerILi128ELi224ELi256ELi128ELb1ELb1ELb1ELb1ELb1ELb1EEEEEEEEEvNT_6ParamsE)
        /*01c4*/ 	.word	0x00000108


	//----- nvinfo : EIATTR_REGCOUNT
	.align		4
.L_127:
        /*01c8*/ 	.byte	0x04, 0x2f
        /*01ca*/ 	.short	(.L_129 - .L_128)
	.align		4
.L_128:
        /*01cc*/ 	.word	index@(_ZN7cutlass13device_kernelIN5flash11enable_sm90INS1_16FlashAttnFwdSm90INS1_25CollectiveMainloopFwdSm90ILi2EN4cute5tupleIJNS5_1CILi1EEES8_S8_EEENS6_IJNS7_ILi128EEENS7_ILi224EEESA_EEELi128ENS_12float_e4m3_tEfNS_4arch4Sm90ELb1ELb0ELb0ELb1ELb0ELb0ELb0ELb1ELb1ELb1ELb1ELb0EEENS1_21CollectiveEpilogueFwdINS6_IJSA_SA_SB_EEES9_NS_10bfloat16_tESF_Li256ELb1ELb1ELb1ELb1EEENS1_36VarlenDynamicPersistentTileSchedulerILi128ELi224ELi256ELi128ELb1ELb1ELb1ELb1ELb1ELb1EEEEEEEEEvNT_6ParamsE)
        /*01d0*/ 	.word	0x000000a8


	//----- nvinfo : EIATTR_FRAME_SIZE
	.align		4
.L_129:
        /*01d4*/ 	.byte	0x04, 0x11
        /*01d6*/ 	.short	(.L_131 - .L_130)
	.align		4
.L_130:
        /*01d8*/ 	.word	index@(_ZN7cutlass13device_kernelIN5flash11enable_sm90INS1_16FlashAttnFwdSm90INS1_25CollectiveMainloopFwdSm90ILi2EN4cute5tupleIJNS5_1CILi1EEES8_S8_EEENS6_IJNS7_ILi128EEENS7_ILi224EEESA_EEELi128ENS_12float_e4m3_tEfNS_4arch4Sm90ELb1ELb0ELb0ELb1ELb0ELb0ELb0ELb1ELb1ELb1ELb1ELb0EEENS1_21CollectiveEpilogueFwdINS6_IJSA_SA_SB_EEES9_NS_10bfloat16_tESF_Li256ELb1ELb1ELb1ELb1EEENS1_36VarlenDynamicPersistentTileSchedulerILi128ELi224ELi256ELi128ELb1ELb1ELb1ELb1ELb1ELb1EEEEEEEEEvNT_6ParamsE)
        /*01dc*/ 	.word	0x00000048


	//----- nvinfo : EIATTR_REGCOUNT
	.align		4
.L_131:
        /*01e0*/ 	.byte	0x04, 0x2f
        /*01e2*/ 	.short	(.L_133 - .L_132)
	.align		4
.L_132:
        /*01e4*/ 	.word	index@(_ZN7cutlass13device_kernelIN5flash11enable_sm90INS1_16FlashAttnFwdSm90INS1_25CollectiveMainloopFwdSm90ILi2EN4cute5tupleIJNS5_1CILi1EEES8_S8_EEENS6_IJNS7_ILi128EEENS7_ILi224EEESA_EEELi128ENS_12float_e4m3_tEfNS_4arch4Sm90ELb1ELb0ELb0ELb0ELb0ELb0ELb0ELb1ELb1ELb1ELb1ELb0EEENS1_21CollectiveEpilogueFwdINS6_IJSA_SA_SB_EEES9_NS_10bfloat16_tESF_Li256ELb0ELb1ELb1ELb1EEENS1_19SingleTileSchedulerILb0ELb1ELb1ELi128EEEEEEEEEvNT_6ParamsE)
        /*01e8*/ 	.word	0x000000a8


	//----- nvinfo : EIATTR_FRAME_SIZE
	.align		4
.L_133:
        /*01ec*/ 	.byte	0x04, 0x11
        /*01ee*/ 	.short	(.L_135 - .L_134)
	.align		4
.L_134:
        /*01f0*/ 	.word	index@(_ZN7cutlass13device_kernelIN5flash11enable_sm90INS1_16FlashAttnFwdSm90INS1_25CollectiveMainloopFwdSm90ILi2EN4cute5tupleIJNS5_1CILi1EEES8_S8_EEENS6_IJNS7_ILi128EEENS7_ILi224EEESA_EEELi128ENS_12float_e4m3_tEfNS_4arch4Sm90ELb1ELb0ELb0ELb0ELb0ELb0ELb0ELb1ELb1ELb1ELb1ELb0EEENS1_21CollectiveEpilogueFwdINS6_IJSA_SA_SB_EEES9_NS_10bfloat16_tESF_Li256ELb0ELb1ELb1ELb1EEENS1_19SingleTileSchedulerILb0ELb1ELb1ELi128EEEEEEEEEvNT_6ParamsE)
        /*01f4*/ 	.word	0x00000028


	//----- nvinfo : EIATTR_REGCOUNT
	.align		4
.L_135:
        /*01f8*/ 	.byte	0x04, 0x2f
        /*01fa*/ 	.short	(.L_137 - .L_136)
	.align		4
.L_136:
        /*01fc*/ 	.word	index@(_ZN7cutlass13device_kernelIN5flash11enable_sm90INS1_16FlashAttnFwdSm90INS1_25CollectiveMainloopFwdSm90ILi2EN4cute5tupleIJNS5_1CILi1EEES8_S8_EEENS6_IJNS7_ILi128EEENS7_ILi224EEESA_EEELi128ENS_12float_e4m3_tEfNS_4arch4Sm90ELb0ELb1ELb0ELb1ELb0ELb1ELb0ELb1ELb1ELb1ELb1ELb0EEENS1_21CollectiveEpilogueFwdINS6_IJSA_SA_SB_EEES9_NS_10bfloat16_tESF_Li256ELb1ELb1ELb1ELb1EEENS1_36VarlenDynamicPersistentTileSchedulerILi128ELi224ELi256ELi128ELb1ELb1ELb1ELb1ELb0ELb1EEEEEEEEEvNT_6ParamsE)
        /*0200*/ 	.word	0x000000a8


	//----- nvinfo : EIATTR_FRAME_SIZE
	.align		4
.L_137:
        /*0204*/ 	.byte	0x04, 0x11
        /*0206*/ 	.short	(.L_139 - .L_138)
	.align		4
.L_138:
        /*0208*/ 	.word	index@(_ZN7cutlass13device_kernelIN5flash11enable_sm90INS1_16FlashAttnFwdSm90INS1_25CollectiveMainloopFwdSm90ILi2EN4cute5tupleIJNS5_1CILi1EEES8_S8_EEENS6_IJNS7_ILi128EEENS7_ILi224EEESA_EEELi128ENS_12float_e4m3_tEfNS_4arch4Sm90ELb0ELb1ELb0ELb1ELb0ELb1ELb0ELb1ELb1ELb1ELb1ELb0EEENS1_21CollectiveEpilogueFwdINS6_IJSA_SA_SB_EEES9_NS_10bfloat16_tESF_Li256ELb1ELb1ELb1ELb1EEENS1_36VarlenDynamicPersistentTileSchedulerILi128ELi224ELi256ELi128ELb1ELb1ELb1ELb1ELb0ELb1EEEEEEEEEvNT_6ParamsE)
        /*020c*/ 	.word	0x000000e0


	//----- nvinfo : EIATTR_REGCOUNT
	.align		4
.L_139:
        /*0210*/ 	.byte	0x04, 0x2f
        /*0212*/ 	.short	(.L_141 - .L_140)
	.align		4
.L_140:
        /*0214*/ 	.word	index@(_ZN7cutlass13device_kernelIN5flash11enable_sm90INS1_16FlashAttnFwdSm90INS1_25CollectiveMainloopFwdSm90ILi2EN4cute5tupleIJNS5_1CILi1EEES8_S8_EEENS6_IJNS7_ILi128EEENS7_ILi224EEESA_EEELi128ENS_12float_e4m3_tEfNS_4arch4Sm90ELb0ELb1ELb0ELb1ELb0ELb0ELb0ELb1ELb1ELb1ELb1ELb0EEENS1_21CollectiveEpilogueFwdINS6_IJSA_SA_SB_EEES9_NS_10bfloat16_tESF_Li256ELb1ELb1ELb1ELb1EEENS1_36VarlenDynamicPersistentTileSchedulerILi128ELi224ELi256ELi128ELb1ELb1ELb1ELb1ELb0ELb1EEEEEEEEEvNT_6ParamsE)
        /*0218*/ 	.word	0x000000a8


	//----- nvinfo : EIATTR_FRAME_SIZE
	.align		4
.L_141:
        /*021c*/ 	.byte	0x04, 0x11
        /*021e*/ 	.short	(.L_143 - .L_142)
	.align		4
.L_142:
        /*0220*/ 	.word	index@(_ZN7cutlass13device_kernelIN5flash11enable_sm90INS1_16FlashAttnFwdSm90INS1_25CollectiveMainloopFwdSm90ILi2EN4cute5tupleIJNS5_1CILi1EEES8_S8_EEENS6_IJNS7_ILi128EEENS7_ILi224EEESA_EEELi128ENS_12float_e4m3_tEfNS_4arch4Sm90ELb0ELb1ELb0ELb1ELb0ELb0ELb0ELb1ELb1ELb1ELb1ELb0EEENS1_21CollectiveEpilogueFwdINS6_IJSA_SA_SB_EEES9_NS_10bfloat16_tESF_Li256ELb1ELb1ELb1ELb1EEENS1_36VarlenDynamicPersistentTileSchedulerILi128ELi224ELi256ELi128ELb1ELb1ELb1ELb1ELb0ELb1EEEEEEEEEvNT_6ParamsE)
        /*0224*/ 	.word	0x00000040


	//----- nvinfo : EIATTR_REGCOUNT
	.align		4
.L_143:
        /*0228*/ 	.byte	0x04, 0x2f
        /*022a*/ 	.short	(.L_145 - .L_144)
	.align		4
.L_144:
        /*022c*/ 	.word	index@(_ZN7cutlass13device_kernelIN5flash11enable_sm90INS1_16FlashAttnFwdSm90INS1_25CollectiveMainloopFwdSm90ILi2EN4cute5tupleIJNS5_1CILi1EEES8_S8_EEENS6_IJNS7_ILi128EEENS7_ILi224EEESA_EEELi128ENS_12float_e4m3_tEfNS_4arch4Sm90ELb0ELb1ELb0ELb0ELb0ELb0ELb0ELb1ELb1ELb1ELb1ELb0EEENS1_21CollectiveEpilogueFwdINS6_IJSA_SA_SB_EEES9_NS_10bfloat16_tESF_Li256ELb0ELb1ELb1ELb1EEENS1_19SingleTileSchedulerILb0ELb1ELb1ELi128EEEEEEEEEvNT_6ParamsE)
        /*0230*/ 	.word	0x000000a8


	//----- nvinfo : EIATTR_FRAME_SIZE
	.align		4
.L_145:
        /*0234*/ 	.byte	0x04, 0x11
        /*0236*/ 	.short	(.L_147 - .L_146)
	.align		4
.L_146:
        /*0238*/ 	.word	index@(_ZN7cutlass13device_kernelIN5flash11enable_sm90INS1_16FlashAttnFwdSm90INS1_25CollectiveMainloopFwdSm90ILi2EN4cute5tupleIJNS5_1CILi1EEES8_S8_EEENS6_IJNS7_ILi128EEENS7_ILi224EEESA_EEELi128ENS_12float_e4m3_tEfNS_4arch4Sm90ELb0ELb1ELb0ELb0ELb0ELb0ELb0ELb1ELb1ELb1ELb1ELb0EEENS1_21CollectiveEpilogueFwdINS6_IJSA_SA_SB_EEES9_NS_10bfloat16_tESF_Li256ELb0ELb1ELb1ELb1EEENS1_19SingleTileSchedulerILb0ELb1ELb1ELi128EEEEEEEEEvNT_6ParamsE)
        /*023c*/ 	.word	0x00000010


	//----- nvinfo : EIATTR_REGCOUNT
	.align		4
.L_147:
        /*0240*/ 	.byte	0x04, 0x2f
        /*0242*/ 	.short	(.L_149 - .L_148)
	.align		4
.L_148:
        /*0244*/ 	.word	index@(_ZN7cutlass13device_kernelIN5flash11enable_sm90INS1_16FlashAttnFwdSm90INS1_25CollectiveMainloopFwdSm90ILi2EN4cute5tupleIJNS5_1CILi1EEES8_S8_EEENS6_IJNS7_ILi128EEENS7_ILi224EEESA_EEELi128ENS_12float_e4m3_tEfNS_4arch4Sm90ELb0ELb0ELb0ELb1ELb0ELb1ELb0ELb1ELb1ELb1ELb1ELb0EEENS1_21CollectiveEpilogueFwdINS6_IJSA_SA_SB_EEES9_NS_10bfloat16_tESF_Li256ELb1ELb1ELb1ELb1EEENS1_36VarlenDynamicPersistentTileSchedulerILi128ELi224ELi256ELi128ELb1ELb1ELb1ELb0ELb1ELb1EEEEEEEEEvNT_6ParamsE)
        /*0248*/ 	.word	0x000000a8


	//----- nvinfo : EIATTR_FRAME_SIZE
	.align		4
.L_149:
        /*024c*/ 	.byte	0x04, 0x11
        /*024e*/ 	.short	(.L_151 - .L_150)
	.align		4
.L_150:
        /*0250*/ 	.word	index@(_ZN7cutlass13device_kernelIN5flash11enable_sm90INS1_16FlashAttnFwdSm90INS1_25CollectiveMainloopFwdSm90ILi2EN4cute5tupleIJNS5_1CILi1EEES8_S8_EEENS6_IJNS7_ILi128EEENS7_ILi224EEESA_EEELi128ENS_12float_e4m3_tEfNS_4arch4Sm90ELb0ELb0ELb0ELb1ELb0ELb1ELb0ELb1ELb1ELb1ELb1ELb0EEENS1_21CollectiveEpilogueFwdINS6_IJSA_SA_SB_EEES9_NS_10bfloat16_tESF_Li256ELb1ELb1ELb1ELb1EEENS1_36VarlenDynamicPersistentTileSchedulerILi128ELi224ELi256ELi128ELb1ELb1ELb1ELb0ELb1ELb1EEEEEEEEEvNT_6ParamsE)
        /*0254*/ 	.word	0x00000120


	//----- nvinfo : EIATTR_REGCOUNT
	.align		4
.L_151:
        /*0258*/ 	.byte	0x04, 0x2f
        /*025a*/ 	.short	(.L_153 - .L_152)
	.align		4
.L_152:
        /*025c*/ 	.word	index@(_ZN7cutlass13device_kernelIN5flash11enable_sm90INS1_16FlashAttnFwdSm90INS1_25CollectiveMainloopFwdSm90ILi2EN4cute5tupleIJNS5_1CILi1EEES8_S8_EEENS6_IJNS7_ILi128EEENS7_ILi224EEESA_EEELi128ENS_12float_e4m3_tEfNS_4arch4Sm90ELb0ELb0ELb0ELb1ELb0ELb0ELb0ELb1ELb1ELb1ELb1ELb0EEENS1_21CollectiveEpilogueFwdINS6_IJSA_SA_SB_EEES9_NS_10bfloat16_tESF_Li256ELb1ELb1ELb1ELb1EEENS1_36VarlenDynamicPersistentTileSchedulerILi128ELi224ELi256ELi128ELb1ELb1ELb1ELb0ELb1ELb1EEEEEEEEEvNT_6ParamsE)
        /*0260*/ 	.word	0x000000a8


	//----- nvinfo : EIATTR_FRAME_SIZE
	.align		4
.L_153:
        /*0264*/ 	.byte	0x04, 0x11
        /*0266*/ 	.short	(.L_155 - .L_154)
	.align		4
.L_154:
        /*0268*/ 	.word	index@(_ZN7cutlass13device_kernelIN5flash11enable_sm90INS1_16FlashAttnFwdSm90INS1_25CollectiveMainloopFwdSm90ILi2EN4cute5tupleIJNS5_1CILi1EEES8_S8_EEENS6_IJNS7_ILi128EEENS7_ILi224EEESA_EEELi128ENS_12float_e4m3_tEfNS_4arch4Sm90ELb0ELb0ELb0ELb1ELb0ELb0ELb0ELb1ELb1ELb1ELb1ELb0EEENS1_21CollectiveEpilogueFwdINS6_IJSA_SA_SB_EEES9_NS_10bfloat16_tESF_Li256ELb1ELb1ELb1ELb1EEENS1_36VarlenDynamicPersistentTileSchedulerILi128ELi224ELi256ELi128ELb1ELb1ELb1ELb0ELb1ELb1EEEEEEEEEvNT_6ParamsE)
        /*026c*/ 	.word	0x00000050


	//----- nvinfo : EIATTR_REGCOUNT
	.align		4
.L_155:
        /*0270*/ 	.byte	0x04, 0x2f
        /*0272*/ 	.short	(.L_157 - .L_156)
	.align		4
.L_156:
        /*0274*/ 	.word	index@(_ZN7cutlass13device_kernelIN5flash11enable_sm90INS1_16FlashAttnFwdSm90INS1_25CollectiveMainloopFwdSm90ILi2EN4cute5tupleIJNS5_1CILi1EEES8_S8_EEENS6_IJNS7_ILi128EEENS7_ILi224EEESA_EEELi128ENS_12float_e4m3_tEfNS_4arch4Sm90ELb0ELb0ELb0ELb0ELb0ELb0ELb0ELb1ELb1ELb1ELb1ELb0EEENS1_21CollectiveEpilogueFwdINS6_IJSA_SA_SB_EEES9_NS_10bfloat16_tESF_Li256ELb0ELb1ELb1ELb1EEENS1_19SingleTileSchedulerILb0ELb1ELb1ELi128EEEEEEEEEvNT_6ParamsE)
        /*0278*/ 	.word	0x000000a8


	//----- nvinfo : EIATTR_FRAME_SIZE
	.align		4
.L_157:
        /*027c*/ 	.byte	0x04, 0x11
        /*027e*/ 	.short	(.L_159 - .L_158)
	.align		4
.L_158:
        /*0280*/ 	.word	index@(_ZN7cutlass13device_kernelIN5flash11enable_sm90INS1_16FlashAttnFwdSm90INS1_25CollectiveMainloopFwdSm90ILi2EN4cute5tupleIJNS5_1CILi1EEES8_S8_EEENS6_IJNS7_ILi128EEENS7_ILi224EEESA_EEELi128ENS_12float_e4m3_tEfNS_4arch4Sm90ELb0ELb0ELb0ELb0ELb0ELb0ELb0ELb1ELb1ELb1ELb1ELb0EEENS1_21CollectiveEpilogueFwdINS6_IJSA_SA_SB_EEES9_NS_10bfloat16_tESF_Li256ELb0ELb1ELb1ELb1EEENS1_19SingleTileSchedulerILb0ELb1ELb1ELi128EEEEEEEEEvNT_6ParamsE)
        /*0284*/ 	.word	0x00000028


	//----- nvinfo : EIATTR_REGCOUNT
	.align		4
.L_159:
        /*0288*/ 	.byte	0x04, 0x2f
        /*028a*/ 	.short	(.L_161 - .L_160)
	.align		4
.L_160:
        /*028c*/ 	.word	index@(_ZN7cutlass13device_kernelIN5flash11enable_sm90INS1_16FlashAttnFwdSm90INS1_25CollectiveMainloopFwdSm90ILi2EN4cute5tupleIJNS5_1CILi1EEES8_S8_EEENS6_IJNS7_ILi128EEENS7_ILi160EEENS7_ILi192EEEEEELi192ENS_12float_e4m3_tEfNS_4arch4Sm90ELb1ELb0ELb0ELb1ELb0ELb1ELb0ELb1ELb1ELb1ELb1ELb0EEENS1_21CollectiveEpilogueFwdINS6_IJSA_SC_SB_EEES9_NS_10bfloat16_tESG_Li256ELb1ELb1ELb1ELb1EEENS1_36VarlenDynamicPersistentTileSchedulerILi128ELi160ELi256ELi128ELb1ELb1ELb1ELb1ELb1ELb1EEEEEEEEEvNT_6ParamsE)
        /*0290*/ 	.word	0x000000a8


	//----- nvinfo : EIATTR_FRAME_SIZE
	.align		4
.L_161:
        /*0294*/ 	.byte	0x04, 0x11
        /*0296*/ 	.short	(.L_163 - .L_162)
	.align		4
.L_162:
        /*0298*/ 	.word	index@(_ZN7cutlass13device_kernelIN5flash11enable_sm90INS1_16FlashAttnFwdSm90INS1_25CollectiveMainloopFwdSm90ILi2EN4cute5tupleIJNS5_1CILi1EEES8_S8_EEENS6_IJNS7_ILi128EEENS7_ILi160EEENS7_ILi192EEEEEELi192ENS_12float_e4m3_tEfNS_4arch4Sm90ELb1ELb0ELb0ELb1ELb0ELb1ELb0ELb1ELb1ELb1ELb1ELb0EEENS1_21CollectiveEpilogueFwdINS6_IJSA_SC_SB_EEES9_NS_10bfloat16_tESG_Li256ELb1ELb1ELb1ELb1EEENS1_36VarlenDynamicPersistentTileSchedulerILi128ELi160ELi256ELi128ELb1ELb1ELb1ELb1ELb1ELb1EEEEEEEEEvNT_6ParamsE)
        /*029c*/ 	.word	0x00000080


	//----- nvinfo : EIATTR_REGCOUNT
	.align		4
.L_163:
        /*02a0*/ 	.byte	0x04, 0x2f
        /*02a2*/ 	.short	(.L_165 - .L_164)
	.align		4
.L_164:
        /*02a4*/ 	.word	index@(_ZN7cutlass13device_kernelIN5flash11enable_sm90INS1_16FlashAttnFwdSm90INS1_25CollectiveMainloopFwdSm90ILi2EN4cute5tupleIJNS5_1CILi1EEES8_S8_EEENS6_IJNS7_ILi128EEENS7_ILi160EEENS7_ILi192EEEEEELi192ENS_12float_e4m3_tEfNS_4arch4Sm90ELb1ELb0ELb0ELb1ELb0ELb0ELb0ELb1ELb1ELb1ELb1ELb0EEENS1_21CollectiveEpilogueFwdINS6_IJSA_SC_SB_EEES9_NS_10bfloat16_tESG_Li256ELb1ELb1ELb1ELb1EEENS1_36VarlenDynamicPersistentTileSchedulerILi128ELi160ELi256ELi128ELb1ELb1ELb1ELb1ELb1ELb1EEEEEEEEEvNT_6ParamsE)
        /*02a8*/ 	.word	0x000000a8


	//----- nvinfo : EIATTR_FRAME_SIZE
	.align		4
.L_165:
        /*02ac*/ 	.byte	0x04, 0x11
        /*02ae*/ 	.short	(.L_167 - .L_166)
	.align		4
.L_166:
        /*02b0*/ 	.word	index@(_ZN7cutlass13device_kernelIN5flash11enable_sm90INS1_16FlashAttnFwdSm90INS1_25CollectiveMainloopFwdSm90ILi2EN4cute5tupleIJNS5_1CILi1EEES8_S8_EEENS6_IJNS7_ILi128EEENS7_ILi160EEENS7_ILi192EEEEEELi192ENS_12float_e4m3_tEfNS_4arch4Sm90ELb1ELb0ELb0ELb1ELb0ELb0ELb0ELb1ELb1ELb1ELb1ELb0EEENS1_21CollectiveEpilogueFwdINS6_IJSA_SC_SB_EEES9_NS_10bfloat16_tESG_Li256ELb1ELb1ELb1ELb1EEENS1_36VarlenDynamicPersistentTileSchedulerILi128ELi160ELi256ELi128ELb1ELb1ELb1ELb1ELb1ELb1EEEEEEEEEvNT_6ParamsE)
        /*02b4*/ 	.word	0x00000048


	//----- nvinfo : EIATTR_REGCOUNT
	.align		4
.L_167:
        /*02b8*/ 	.byte	0x04, 0x2f
        /*02ba*/ 	.short	(.L_169 - .L_168)
	.align		4
.L_168:
        /*02bc*/ 	.word	index@(_ZN7cutlass13device_kernelIN5flash11enable_sm90INS1_16FlashAttnFwdSm90INS1_25CollectiveMainloopFwdSm90ILi2EN4cute5tupleIJNS5_1CILi1EEES8_S8_EEENS6_IJNS7_ILi128EEENS7_ILi160EEENS7_ILi192EEEEEELi192ENS_12float_e4m3_tEfNS_4arch4Sm90ELb1ELb0ELb0ELb0ELb0ELb0ELb0ELb1ELb1ELb1ELb1ELb0EEENS1_21CollectiveEpilogueFwdINS6_IJSA_SC_SB_EEES9_NS_10bfloat16_tESG_Li256ELb0ELb1ELb1ELb1EEENS1_19SingleTileSchedulerILb0ELb1ELb1ELi128EEEEEEEEEvNT_6ParamsE)
        /*02c0*/ 	.word	0x000000a8


	//----- nvinfo : EIATTR_FRAME_SIZE
	.align		4
.L_169:
        /*02c4*/ 	.byte	0x04, 0x11
        /*02c6*/ 	.short	(.L_171 - .L_170)
	.align		4
.L_170:
        /*02c8*/ 	.word	index@(_ZN7cutlass13device_kernelIN5flash11enable_sm90INS1_16FlashAttnFwdSm90INS1_25CollectiveMainloopFwdSm90ILi2EN4cute5tupleIJNS5_1CILi1EEES8_S8_EEENS6_IJNS7_ILi128EEENS7_ILi160EEENS7_ILi192EEEEEELi192ENS_12float_e4m3_tEfNS_4arch4Sm90ELb1ELb0ELb0ELb0ELb0ELb0ELb0ELb1ELb1ELb1ELb1ELb0EEENS1_21CollectiveEpilogueFwdINS6_IJSA_SC_SB_EEES9_NS_10bfloat16_tESG_Li256ELb0ELb1ELb1ELb1EEENS1_19SingleTileSchedulerILb0ELb1ELb1ELi128EEEEEEEEEvNT_6ParamsE)
        /*02cc*/ 	.word	0x00000028


	//----- nvinfo : EIATTR_REGCOUNT
	.align		4
.L_171:
        /*02d0*/ 	.byte	0x04, 0x2f
        /*02d2*/ 	.short	(.L_173 - .L_172)
	.align		4
.L_172:
        /*02d4*/ 	.word	index@(_ZN7cutlass13device_kernelIN5flash11enable_sm90INS1_16FlashAttnFwdSm90INS1_25CollectiveMainloopFwdSm90ILi2EN4cute5tupleIJNS5_1CILi1EEES8_S8_EEENS6_IJNS7_ILi128EEENS7_ILi160EEENS7_ILi192EEEEEELi192ENS_12float_e4m3_tEfNS_4arch4Sm90ELb0ELb1ELb0ELb1ELb0ELb1ELb0ELb1ELb1ELb1ELb1ELb0EEENS1_21CollectiveEpilogueFwdINS6_IJSA_SC_SB_EEES9_NS_10bfloat16_tESG_Li256ELb1ELb1ELb1ELb1EEENS1_36VarlenDynamicPersistentTileSchedulerILi128ELi160ELi256ELi128ELb1ELb1ELb1ELb1ELb0ELb1EEEEEEEEEvNT_6ParamsE)
        /*02d8*/ 	.word	0x000000a8


	//----- nvinfo : EIATTR_FRAME_SIZE
	.align		4
.L_173:
        /*02dc*/ 	.byte	0x04, 0x11
        /*02de*/ 	.short	(.L_175 - .L_174)
	.align		4
.L_174:
        /*02e0*/ 	.word	index@($_ZN7cutlass13device_kernelIN5flash11enable_sm90INS1_16FlashAttnFwdSm90INS1_25CollectiveMainloopFwdSm90ILi2EN4cute5tupleIJNS5_1CILi1EEES8_S8_EEENS6_IJNS7_ILi128EEENS7_ILi160EEENS7_ILi192EEEEEELi192ENS_12float_e4m3_tEfNS_4arch4Sm90ELb0ELb1ELb0ELb1ELb0ELb1ELb0ELb1ELb1ELb1ELb1ELb0EEENS1_21CollectiveEpilogueFwdINS6_IJSA_SC_SB_EEES9_NS_10bfloat16_tESG_Li256ELb1ELb1ELb1ELb1EEENS1_36VarlenDynamicPersistentTileSchedulerILi128ELi160ELi256ELi128ELb1ELb1ELb1ELb1ELb0ELb1EEEEEEEEEvNT_6ParamsE$_ZZN5flash25CollectiveMainloopFwdSm90ILi2EN4cute5tupleIJNS1_1CILi1EEES4_S4_EEENS2_IJNS3_ILi128EEENS3_ILi160EEENS3_ILi192EEEEEELi192EN7cutlass12float_e4m3_tEfNSA_4arch4Sm90ELb0ELb1ELb0ELb1ELb0ELb1ELb0ELb1ELb1ELb1ELb1ELb0EE12store_kv_newINS_16FlashAttnFwdSm90ISE_NS_21CollectiveEpilogueFwdINS2_IJS6_S8_S7_EEES5_NSA_10bfloat16_tESD_Li256ELb1ELb1ELb1ELb1EEENS_36VarlenDynamicPersistentTileSchedulerILi128ELi160ELi256ELi128ELb1ELb1ELb1ELb1ELb0ELb1EEEE13SharedStorageEEEbRKNSE_6ParamsENSA_25PipelineTmaAsyncNoClusterILi2ENSA_16PipelineTmaAsyncILi2EEEEESV_RNSA_13PipelineStateILj2EEEiRT_RKNS_16SeqlenInfoQKNewKILb1ELb1EEENS2_IJiiiiEEEENKUliRKT_E_clISX_EEDaiS18_)
        /*02e4*/ 	.word	0x000003b0


	//----- nvinfo : EIATTR_FRAME_SIZE
	.align		4
.L_175:
        /*02e8*/ 	.byte	0x04, 0x11
        /*02ea*/ 	.short	(.L_177 - .L_176)
	.align		4
.L_176:
        /*02ec*/ 	.word	index@(_ZN7cutlass13device_kernelIN5flash11enable_sm90INS1_16FlashAttnFwdSm90INS1_25CollectiveMainloopFwdSm90ILi2EN4cute5tupleIJNS5_1CILi1EEES8_S8_EEENS6_IJNS7_ILi128EEENS7_ILi160EEENS7_ILi192EEEEEELi192ENS_12float_e4m3_tEfNS_4arch4Sm90ELb0ELb1ELb0ELb1ELb0ELb1ELb0ELb1ELb1ELb1ELb1ELb0EEENS1_21CollectiveEpilogueFwdINS6_IJSA_SC_SB_EEES9_NS_10bfloat16_tESG_Li256ELb1ELb1ELb1ELb1EEENS1_36VarlenDynamicPersistentTileSchedulerILi128ELi160ELi256ELi128ELb1ELb1ELb1ELb1ELb0ELb1EEEEEEEEEvNT_6ParamsE)
        /*02f0*/ 	.word	0x000003b0


	//----- nvinfo : EIATTR_REGCOUNT
	.align		4
.L_177:
        /*02f4*/ 	.byte	0x04, 0x2f
        /*02f6*/ 	.short	(.L_179 - .L_178)
	.align		4
.L_178:
        /*02f8*/ 	.word	index@(_ZN7cutlass13device_kernelIN5flash11enable_sm90INS1_16FlashAttnFwdSm90INS1_25CollectiveMainloopFwdSm90ILi2EN4cute5tupleIJNS5_1CILi1EEES8_S8_EEENS6_IJNS7_ILi128EEENS7_ILi160EEENS7_ILi192EEEEEELi192ENS_12float_e4m3_tEfNS_4arch4Sm90ELb0ELb1ELb0ELb1ELb0ELb0ELb0ELb1ELb1ELb1ELb1ELb0EEENS1_21CollectiveEpilogueFwdINS6_IJSA_SC_SB_EEES9_NS_10bfloat16_tESG_Li256ELb1ELb1ELb1ELb1EEENS1_36VarlenDynamicPersistentTileSchedulerILi128ELi160ELi256ELi128ELb1ELb1ELb1ELb1ELb0ELb1EEEEEEEEEvNT_6ParamsE)
        /*02fc*/ 	.word	0x000000a8


	//----- nvinfo : EIATTR_FRAME_SIZE
	.align		4
.L_179:
        /*0300*/ 	.byte	0x04, 0x11
        /*0302*/ 	.short	(.L_181 - .L_180)
	.align		4
.L_180:
        /*0304*/ 	.word	index@(_ZN7cutlass13device_kernelIN5flash11enable_sm90INS1_16FlashAttnFwdSm90INS1_25CollectiveMainloopFwdSm90ILi2EN4cute5tupleIJNS5_1CILi1EEES8_S8_EEENS6_IJNS7_ILi128EEENS7_ILi160EEENS7_ILi192EEEEEELi192ENS_12float_e4m3_tEfNS_4arch4Sm90ELb0ELb1ELb0ELb1ELb0ELb0ELb0ELb1ELb1ELb1ELb1ELb0EEENS1_21CollectiveEpilogueFwdINS6_IJSA_SC_SB_EEES9_NS_10bfloat16_tESG_Li256ELb1ELb1ELb1ELb1EEENS1_36VarlenDynamicPersistentTileSchedulerILi128ELi160ELi256ELi128ELb1ELb1ELb1ELb1ELb0ELb1EEEEEEEEEvNT_6ParamsE)
        /*0308*/ 	.word	0x00000040


	//----- nvinfo : EIATTR_REGCOUNT
	.align		4
.L_181:
        /*030c*/ 	.byte	0x04, 0x2f
        /*030e*/ 	.short	(.L_183 - .L_182)
	.align		4
.L_182:
        /*0310*/ 	.word	index@(_ZN7cutlass13device_kernelIN5flash11enable_sm90INS1_16FlashAttnFwdSm90INS1_25CollectiveMainloopFwdSm90ILi2EN4cute5tupleIJNS5_1CILi1EEES8_S8_EEENS6_IJNS7_ILi128EEENS7_ILi160EEENS7_ILi192EEEEEELi192ENS_12float_e4m3_tEfNS_4arch4Sm90ELb0ELb1ELb0ELb0ELb0ELb0ELb0ELb1ELb1ELb1ELb1ELb0EEENS1_21CollectiveEpilogueFwdINS6_IJSA_SC_SB_EEES9_NS_10bfloat16_tESG_Li256ELb0ELb1ELb1ELb1EEENS1_19SingleTileSchedulerILb0ELb1ELb1ELi128EEEEEEEEEvNT_6ParamsE)
        /*0314*/ 	.word	0x000000a8


	//----- nvinfo : EIATTR_FRAME_SIZE
	.align		4
.L_183:
        /*0318*/ 	.byte	0x04, 0x11
        /*031a*/ 	.short	(.L_185 - .L_184)
	.align		4
.L_184:
        /*031c*/ 	.word	index@(_ZN7cutlass13device_kernelIN5flash11enable_sm90INS1_16FlashAttnFwdSm90INS1_25CollectiveMainloopFwdSm90ILi2EN4cute5tupleIJNS5_1CILi1EEES8_S8_EEENS6_IJNS7_ILi128EEENS7_ILi160EEENS7_ILi192EEEEEELi192ENS_12float_e4m3_tEfNS_4arch4Sm90ELb0ELb1ELb0ELb0ELb0ELb0ELb0ELb1ELb1ELb1ELb1ELb0EEENS1_21CollectiveEpilogueFwdINS6_IJSA_SC_SB_EEES9_NS_10bfloat16_tESG_Li256ELb0ELb1ELb1ELb1EEENS1_19SingleTileSchedulerILb0ELb1ELb1ELi128EEEEEEEEEvNT_6ParamsE)
        /*0320*/ 	.word	0x00000020


	//----- nvinfo : EIATTR_REGCOUNT
	.align		4
.L_185:
        /*0324*/ 	.byte	0x04, 0x2f
        /*0326*/ 	.short	(.L_187 - .L_186)
	.align		4
.L_186:
        /*0328*/ 	.word	index@(_ZN7cutlass13device_kernelIN5flash11enable_sm90INS1_16FlashAttnFwdSm90INS1_25CollectiveMainloopFwdSm90ILi2EN4cute5tupleIJNS5_1CILi1EEES8_S8_EEENS6_IJNS7_ILi128EEENS7_ILi160EEENS7_ILi192EEEEEELi192ENS_12float_e4m3_tEfNS_4arch4Sm90ELb0ELb0ELb0ELb1ELb0ELb1ELb0ELb1ELb1ELb1ELb1ELb0EEENS1_21CollectiveEpilogueFwdINS6_IJSA_SC_SB_EEES9_NS_10bfloat16_tESG_Li256ELb1ELb1ELb1ELb1EEENS1_36VarlenDynamicPersistentTileSchedulerILi128ELi160ELi256ELi128ELb1ELb1ELb1ELb0ELb1ELb1EEEEEEEEEvNT_6ParamsE)
        /*032c*/ 	.word	0x000000a8


	//----- nvinfo : EIATTR_FRAME_SIZE
	.align		4
.L_187:
        /*0330*/ 	.byte	0x04, 0x11
        /*0332*/ 	.short	(.L_189 - .L_188)
	.align		4
.L_188:
        /*0334*/ 	.word	index@(_ZN7cutlass13device_kernelIN5flash11enable_sm90INS1_16FlashAttnFwdSm90INS1_25CollectiveMainloopFwdSm90ILi2EN4cute5tupleIJNS5_1CILi1EEES8_S8_EEENS6_IJNS7_ILi128EEENS7_ILi160EEENS7_ILi192EEEEEELi192ENS_12float_e4m3_tEfNS_4arch4Sm90ELb0ELb0ELb0ELb1ELb0ELb1ELb0ELb1ELb1ELb1ELb1ELb0EEENS1_21CollectiveEpilogueFwdINS6_IJSA_SC_SB_EEES9_NS_10bfloat16_tESG_Li256ELb1ELb1ELb1ELb1EEENS1_36VarlenDynamicPersistentTileSchedulerILi128ELi160ELi256ELi128ELb1ELb1ELb1ELb0ELb1ELb1EEEEEEEEEvNT_6ParamsE)
        /*0338*/ 	.word	0x000000e8


	//----- nvinfo : EIATTR_REGCOUNT
	.align		4
.L_189:
        /*033c*/ 	.byte	0x04, 0x2f
        /*033e*/ 	.short	(.L_191 - .L_190)
	.align		4
.L_190:
        /*0340*/ 	.word	index@(_ZN7cutlass13device_kernelIN5flash11enable_sm90INS1_16FlashAttnFwdSm90INS1_25CollectiveMainloopFwdSm90ILi2EN4cute5tupleIJNS5_1CILi1EEES8_S8_EEENS6_IJNS7_ILi128EEENS7_ILi160EEENS7_ILi192EEEEEELi192ENS_12float_e4m3_tEfNS_4arch4Sm90ELb0ELb0ELb0ELb1ELb0ELb0ELb0ELb1ELb1ELb1ELb1ELb0EEENS1_21CollectiveEpilogueFwdINS6_IJSA_SC_SB_EEES9_NS_10bfloat16_tESG_Li256ELb1ELb1ELb1ELb1EEENS1_36VarlenDynamicPersistentTileSchedulerILi128ELi160ELi256ELi128ELb1ELb1ELb1ELb0ELb1ELb1EEEEEEEEEvNT_6ParamsE)
        /*0344*/ 	.word	0x000000a8


	//----- nvinfo : EIATTR_FRAME_SIZE
	.align		4
.L_191:
        /*0348*/ 	.byte	0x04, 0x11
        /*034a*/ 	.short	(.L_193 - .L_192)
	.align		4
.L_192:
        /*034c*/ 	.word	index@(_ZN7cutlass13device_kernelIN5flash11enable_sm90INS1_16FlashAttnFwdSm90INS1_25CollectiveMainloopFwdSm90ILi2EN4cute5tupleIJNS5_1CILi1EEES8_S8_EEENS6_IJNS7_ILi128EEENS7_ILi160EEENS7_ILi192EEEEEELi192ENS_12float_e4m3_tEfNS_4arch4Sm90ELb0ELb0ELb0ELb1ELb0ELb0ELb0ELb1ELb1ELb1ELb1ELb0EEENS1_21CollectiveEpilogueFwdINS6_IJSA_SC_SB_EEES9_NS_10bfloat16_tESG_Li256ELb1ELb1ELb1ELb1EEENS1_36VarlenDynamicPersistentTileSchedulerILi128ELi160ELi256ELi128ELb1ELb1ELb1ELb0ELb1ELb1EEEEEEEEEvNT_6ParamsE)
        /*0350*/ 	.word	0x00000048


	//----- nvinfo : EIATTR_REGCOUNT
	.align		4
.L_193:
        /*0354*/ 	.byte	0x04, 0x2f
        /*0356*/ 	.short	(.L_195 - .L_194)
	.align		4
.L_194:
        /*0358*/ 	.word	index@(_ZN7cutlass13device_kernelIN5flash11enable_sm90INS1_16FlashAttnFwdSm90INS1_25CollectiveMainloopFwdSm90ILi2EN4cute5tupleIJNS5_1CILi1EEES8_S8_EEENS6_IJNS7_ILi128EEENS7_ILi160EEENS7_ILi192EEEEEELi192ENS_12float_e4m3_tEfNS_4arch4Sm90ELb0ELb0ELb0ELb0ELb0ELb0ELb0ELb1ELb1ELb1ELb1ELb0EEENS1_21CollectiveEpilogueFwdINS6_IJSA_SC_SB_EEES9_NS_10bfloat16_tESG_Li256ELb0ELb1ELb1ELb1EEENS1_19SingleTileSchedulerILb0ELb1ELb1ELi128EEEEEEEEEvNT_6ParamsE)
        /*035c*/ 	.word	0x000000a8


	//----- nvinfo : EIATTR_FRAME_SIZE
	.align		4
.L_195:
        /*0360*/ 	.byte	0x04, 0x11
        /*0362*/ 	.short	(.L_197 - .L_196)
	.align		4
.L_196:
        /*0364*/ 	.word	index@(_ZN7cutlass13device_kernelIN5flash11enable_sm90INS1_16FlashAttnFwdSm90INS1_25CollectiveMainloopFwdSm90ILi2EN4cute5tupleIJNS5_1CILi1EEES8_S8_EEENS6_IJNS7_ILi128EEENS7_ILi160EEENS7_ILi192EEEEEELi192ENS_12float_e4m3_tEfNS_4arch4Sm90ELb0ELb0ELb0ELb0ELb0ELb0ELb0ELb1ELb1ELb1ELb1ELb0EEENS1_21CollectiveEpilogueFwdINS6_IJSA_SC_SB_EEES9_NS_10bfloat16_tESG_Li256ELb0ELb1ELb1ELb1EEENS1_19SingleTileSchedulerILb0ELb1ELb1ELi128EEEEEEEEEvNT_6ParamsE)
        /*0368*/ 	.word	0x00000020


	//----- nvinfo : EIATTR_REGCOUNT
	.align		4
.L_197:
        /*036c*/ 	.byte	0x04, 0x2f
        /*036e*/ 	.short	(.L_199 - .L_198)
	.align		4
.L_198:
        /*0370*/ 	.word	index@(_ZN7cutlass13device_kernelIN5flash11enable_sm90INS1_16FlashAttnFwdSm90INS1_25CollectiveMainloopFwdSm90ILi2EN4cute5tupleIJNS5_1CILi1EEES8_S8_EEENS6_IJNS7_ILi128EEESA_NS7_ILi256EEEEEELi256ENS_12float_e4m3_tEfNS_4arch4Sm90ELb1ELb0ELb0ELb1ELb0ELb1ELb0ELb1ELb1ELb1ELb1ELb0EEENS1_21CollectiveEpilogueFwdINS6_IJSA_SB_SA_EEES9_NS_10bfloat16_tESF_Li256ELb1ELb1ELb1ELb1EEENS1_36VarlenDynamicPersistentTileSchedulerILi128ELi128ELi256ELi128ELb1ELb1ELb1ELb1ELb1ELb1EEEEEEEEEvNT_6ParamsE)
        /*0374*/ 	.word	0x000000a8


	//----- nvinfo : EIATTR_FRAME_SIZE
	.align		4
.L_199:
        /*0378*/ 	.byte	0x04, 0x11
        /*037a*/ 	.short	(.L_201 - .L_200)
	.align		4
.L_200:
        /*037c*/ 	.word	index@(_ZN7cutlass13device_kernelIN5flash11enable_sm90INS1_16FlashAttnFwdSm90INS1_25CollectiveMainloopFwdSm90ILi2EN4cute5tupleIJNS5_1CILi1EEES8_S8_EEENS6_IJNS7_ILi128EEESA_NS7_ILi256EEEEEELi256ENS_12float_e4m3_tEfNS_4arch4Sm90ELb1ELb0ELb0ELb1ELb0ELb1ELb0ELb1ELb1ELb1ELb1ELb0EEENS1_21CollectiveEpilogueFwdINS6_IJSA_SB_SA_EEES9_NS_10bfloat16_tESF_Li256ELb1ELb1ELb1ELb1EEENS1_36VarlenDynamicPersistentTileSchedulerILi128ELi128ELi256ELi128ELb1ELb1ELb1ELb1ELb1ELb1EEEEEEEEEvNT_6ParamsE)
        /*0380*/ 	.word	0x000001e0


	//----- nvinfo : EIATTR_REGCOUNT
	.align		4
.L_201:
        /*0384*/ 	.byte	0x04, 0x2f
        /*0386*/ 	.short	(.L_203 - .L_202)
	.align		4
.L_202:
        /*0388*/ 	.word	index@(_ZN7cutlass13device_kernelIN5flash11enable_sm90INS1_16FlashAttnFwdSm90INS1_25CollectiveMainloopFwdSm90ILi2EN4cute5tupleIJNS5_1CILi1EEES8_S8_EEENS6_IJNS7_ILi128EEESA_NS7_ILi256EEEEEELi256ENS_12float_e4m3_tEfNS_4arch4Sm90ELb1ELb0ELb0ELb1ELb0ELb0ELb0ELb1ELb1ELb1ELb1ELb0EEENS1_21CollectiveEpilogueFwdINS6_IJSA_SB_SA_EEES9_NS_10bfloat16_tESF_Li256ELb1ELb1ELb1ELb1EEENS1_36VarlenDynamicPersistentTileSchedulerILi128ELi128ELi256ELi128ELb1ELb1ELb1ELb1ELb1ELb1EEEEEEEEEvNT_6ParamsE)
        /*038c*/ 	.word	0x000000a8


	//----- nvinfo : EIATTR_FRAME_SIZE
	.align		4
.L_203:
        /*0390*/ 	.byte	0x04, 0x11
        /*0392*/ 	.short	(.L_205 - .L_204)
	.align		4
.L_204:
        /*0394*/ 	.word	index@(_ZN7cutlass13device_kernelIN5flash11enable_sm90INS1_16FlashAttnFwdSm90INS1_25CollectiveMainloopFwdSm90ILi2EN4cute5tupleIJNS5_1CILi1EEES8_S8_EEENS6_IJNS7_ILi128EEESA_NS7_ILi256EEEEEELi256ENS_12float_e4m3_tEfNS_4arch4Sm90ELb1ELb0ELb0ELb1ELb0ELb0ELb0ELb1ELb1ELb1ELb1ELb0EEENS1_21CollectiveEpilogueFwdINS6_IJSA_SB_SA_EEES9_NS_10bfloat16_tESF_Li256ELb1ELb1ELb1ELb1EEENS1_36VarlenDynamicPersistentTileSchedulerILi128ELi128ELi256ELi128ELb1ELb1ELb1ELb1ELb1ELb1EEEEEEEEEvNT_6ParamsE)
        /*0398*/ 	.word	0x00000058


	//----- nvinfo : EIATTR_REGCOUNT
	.align		4
.L_205:
        /*039c*/ 	.byte	0x04, 0x2f
        /*039e*/ 	.short	(.L_207 - .L_206)
	.align		4
.L_206:
        /*03a0*/ 	.word	index@(_ZN7cutlass13device_kernelIN5flash11enable_sm90INS1_16FlashAttnFwdSm90INS1_25CollectiveMainloopFwdSm90ILi2EN4cute5tupleIJNS5_1CILi1EEES8_S8_EEENS6_IJNS7_ILi128EEESA_NS7_ILi256EEEEEELi256ENS_12float_e4m3_tEfNS_4arch4Sm90ELb1ELb0ELb0ELb0ELb0ELb0ELb0ELb1ELb1ELb1ELb1ELb0EEENS1_21CollectiveEpilogueFwdINS6_IJSA_SB_SA_EEES9_NS_10bfloat16_tESF_Li256ELb0ELb1ELb1ELb1EEENS1_19SingleTileSchedulerILb0ELb1ELb1ELi128EEEEEEEEEvNT_6ParamsE)
        /*03a4*/ 	.word	0x000000a8


	//----- nvinfo : EIATTR_FRAME_SIZE
	.align		4
.L_207:
        /*03a8*/ 	.byte	0x04, 0x11
        /*03aa*/ 	.short	(.L_209 - .L_208)
	.align		4
.L_208:
        /*03ac*/ 	.word	index@(_ZN7cutlass13device_kernelIN5flash11enable_sm90INS1_16FlashAttnFwdSm90INS1_25CollectiveMainloopFwdSm90ILi2EN4cute5tupleIJNS5_1CILi1EEES8_S8_EEENS6_IJNS7_ILi128EEESA_NS7_ILi256EEEEEELi256ENS_12float_e4m3_tEfNS_4arch4Sm90ELb1ELb0ELb0ELb0ELb0ELb0ELb0ELb1ELb1ELb1ELb1ELb0EEENS1_21CollectiveEpilogueFwdINS6_IJSA_SB_SA_EEES9_NS_10bfloat16_tESF_Li256ELb0ELb1ELb1ELb1EEENS1_19SingleTileSchedulerILb0ELb1ELb1ELi128EEEEEEEEEvNT_6ParamsE)
        /*03b0*/ 	.word	0x00000038


	//----- nvinfo : EIATTR_REGCOUNT
	.align		4
.L_209:
        /*03b4*/ 	.byte	0x04, 0x2f
        /*03b6*/ 	.short	(.L_211 - .L_210)
	.align		4
.L_210:
        /*03b8*/ 	.word	index@(_ZN7cutlass13device_kernelIN5flash11enable_sm90INS1_16FlashAttnFwdSm90INS1_25CollectiveMainloopFwdSm90ILi2EN4cute5tupleIJNS5_1CILi1EEES8_S8_EEENS6_IJNS7_ILi128EEENS7_ILi64EEENS7_ILi256EEEEEELi256ENS_12float_e4m3_tEfNS_4arch4Sm90ELb0ELb1ELb0ELb1ELb0ELb1ELb0ELb1ELb1ELb1ELb1ELb0EEENS1_21CollectiveEpilogueFwdINS6_IJSA_SC_SB_EEES9_NS_10bfloat16_tESG_Li256ELb1ELb1ELb1ELb1EEENS1_36VarlenDynamicPersistentTileSchedulerILi128ELi64ELi256ELi128ELb1ELb1ELb1ELb1ELb0ELb1EEEEEEEEEvNT_6ParamsE)
        /*03bc*/ 	.word	0x000000a8


	//----- nvinfo : EIATTR_FRAME_SIZE
	.align		4
.L_211:
        /*03c0*/ 	.byte	0x04, 0x11
        /*03c2*/ 	.short	(.L_213 - .L_212)
	.align		4
.L_212:
        /*03c4*/ 	.word	index@(_ZN7cutlass13device_kernelIN5flash11enable_sm90INS1_16FlashAttnFwdSm90INS1_25CollectiveMainloopFwdSm90ILi2EN4cute5tupleIJNS5_1CILi1EEES8_S8_EEENS6_IJNS7_ILi128EEENS7_ILi64EEENS7_ILi256EEEEEELi256ENS_12float_e4m3_tEfNS_4arch4Sm90ELb0ELb1ELb0ELb1ELb0ELb1ELb0ELb1ELb1ELb1ELb1ELb0EEENS1_21CollectiveEpilogueFwdINS6_IJSA_SC_SB_EEES9_NS_10bfloat16_tESG_Li256ELb1ELb1ELb1ELb1EEENS1_36VarlenDynamicPersistentTileSchedulerILi128ELi64ELi256ELi128ELb1ELb1ELb1ELb1ELb0ELb1EEEEEEEEEvNT_6ParamsE)
        /*03c8*/ 	.word	0x000000b8


	//----- nvinfo : EIATTR_REGCOUNT
	.align		4
.L_213:
        /*03cc*/ 	.byte	0x04, 0x2f
        /*03ce*/ 	.short	(.L_215 - .L_214)
	.align		4
.L_214:
        /*03d0*/ 	.word	index@(_ZN7cutlass13device_kernelIN5flash11enable_sm90INS1_16FlashAttnFwdSm90INS1_25CollectiveMainloopFwdSm90ILi2EN4cute5tupleIJNS5_1CILi1EEES8_S8_EEENS6_IJNS7_ILi128EEENS7_ILi64EEENS7_ILi256EEEEEELi256ENS_12float_e4m3_tEfNS_4arch4Sm90ELb0ELb1ELb0ELb1ELb0ELb0ELb0ELb1ELb1ELb1ELb1ELb0EEENS1_21CollectiveEpilogueFwdINS6_IJSA_SC_SB_EEES9_NS_10bfloat16_tESG_Li256ELb1ELb1ELb1ELb1EEENS1_36VarlenDynamicPersistentTileSchedulerILi128ELi64ELi256ELi128ELb1ELb1ELb1ELb1ELb0ELb1EEEEEEEEEvNT_6ParamsE)
        /*03d4*/ 	.word	0x000000a8


	//----- nvinfo : EIATTR_FRAME_SIZE
	.align		4
.L_215:
        /*03d8*/ 	.byte	0x04, 0x11
        /*03da*/ 	.short	(.L_217 - .L_216)
	.align		4
.L_216:
        /*03dc*/ 	.word	index@(_ZN7cutlass13device_kernelIN5flash11enable_sm90INS1_16FlashAttnFwdSm90INS1_25CollectiveMainloopFwdSm90ILi2EN4cute5tupleIJNS5_1CILi1EEES8_S8_EEENS6_IJNS7_ILi128EEENS7_ILi64EEENS7_ILi256EEEEEELi256ENS_12float_e4m3_tEfNS_4arch4Sm90ELb0ELb1ELb0ELb1ELb0ELb0ELb0ELb1ELb1ELb1ELb1ELb0EEENS1_21CollectiveEpilogueFwdINS6_IJSA_SC_SB_EEES9_NS_10bfloat16_tESG_Li256ELb1ELb1ELb1ELb1EEENS1_36VarlenDynamicPersistentTileSchedulerILi128ELi64ELi256ELi128ELb1ELb1ELb1ELb1ELb0ELb1EEEEEEEEEvNT_6ParamsE)
        /*03e0*/ 	.word	0x00000048


	//----- nvinfo : EIATTR_REGCOUNT
	.align		4
.L_217:
        /*03e4*/ 	.byte	0x04, 0x2f
        /*03e6*/ 	.short	(.L_219 - .L_218)
	.align		4
.L_218:
        /*03e8*/ 	.word	index@(_ZN7cutlass13device_kernelIN5flash11enable_sm90INS1_16FlashAttnFwdSm90INS1_25CollectiveMainloopFwdSm90ILi2EN4cute5tupleIJNS5_1CILi1EEES8_S8_EEENS6_IJNS7_ILi128EEENS7_ILi64EEENS7_ILi256EEEEEELi256ENS_12float_e4m3_tEfNS_4arch4Sm90ELb0ELb1ELb0ELb0ELb0ELb0ELb0ELb1ELb1ELb1ELb1ELb0EEENS1_21CollectiveEpilogueFwdINS6_IJSA_SC_SB_EEES9_NS_10bfloat16_tESG_Li256ELb0ELb1ELb1ELb1EEENS1_19SingleTileSchedulerILb0ELb1ELb1ELi128EEEEEEEEEvNT_6ParamsE)
        /*03ec*/ 	.word	0x000000a8


	//----- nvinfo : EIATTR_FRAME_SIZE
	.align		4
.L_219:
        /*03f0*/ 	.byte	0x04, 0x11
        /*03f2*/ 	.short	(.L_221 - .L_220)
	.align		4
.L_220:
        /*03f4*/ 	.word	index@(_ZN7cutlass13device_kernelIN5flash11enable_sm90INS1_16FlashAttnFwdSm90INS1_25CollectiveMainloopFwdSm90ILi2EN4cute5tupleIJNS5_1CILi1EEES8_S8_EEENS6_IJNS7_ILi128EEENS7_ILi64EEENS7_ILi256EEEEEELi256ENS_12float_e4m3_tEfNS_4arch4Sm90ELb0ELb1ELb0ELb0ELb0ELb0ELb0ELb1ELb1ELb1ELb1ELb0EEENS1_21CollectiveEpilogueFwdINS6_IJSA_SC_SB_EEES9_NS_10bfloat16_tESG_Li256ELb0ELb1ELb1ELb1EEENS1_19SingleTileSchedulerILb0ELb1ELb1ELi128EEEEEEEEEvNT_6ParamsE)
        /*03f8*/ 	.word	0x00000020


	//----- nvinfo : EIATTR_REGCOUNT
	.align		4
.L_221:
        /*03fc*/ 	.byte	0x04, 0x2f
        /*03fe*/ 	.short	(.L_223 - .L_222)
	.align		4
.L_222:
        /*0400*/ 	.word	index@(_ZN7cutlass13device_kernelIN5flash11enable_sm90INS1_16FlashAttnFwdSm90INS1_25CollectiveMainloopFwdSm90ILi2EN4cute5tupleIJNS5_1CILi1EEES8_S8_EEENS6_IJNS7_ILi128EEESA_NS7_ILi256EEEEEELi256ENS_12float_e4m3_tEfNS_4arch4Sm90ELb0ELb0ELb0ELb1ELb0ELb1ELb0ELb1ELb1ELb1ELb1ELb0EEENS1_21CollectiveEpilogueFwdINS6_IJSA_SB_SA_EEES9_NS_10bfloat16_tESF_Li256ELb1ELb1ELb1ELb1EEENS1_36VarlenDynamicPersistentTileSchedulerILi128ELi128ELi256ELi128ELb1ELb1ELb1ELb0ELb1ELb1EEEEEEEEEvNT_6ParamsE)
        /*0404*/ 	.word	0x000000a8


	//----- nvinfo : EIATTR_FRAME_SIZE
	.align		4
.L_223:
        /*0408*/ 	.byte	0x04, 0x11
        /*040a*/ 	.short	(.L_225 - .L_224)
	.align		4
.L_224:
        /*040c*/ 	.word	index@(_ZN7cutlass13device_kernelIN5flash11enable_sm90INS1_16FlashAttnFwdSm90INS1_25CollectiveMainloopFwdSm90ILi2EN4cute5tupleIJNS5_1CILi1EEES8_S8_EEENS6_IJNS7_ILi128EEESA_NS7_ILi256EEEEEELi256ENS_12float_e4m3_tEfNS_4arch4Sm90ELb0ELb0ELb0ELb1ELb0ELb1ELb0ELb1ELb1ELb1ELb1ELb0EEENS1_21CollectiveEpilogueFwdINS6_IJSA_SB_SA_EEES9_NS_10bfloat16_tESF_Li256ELb1ELb1ELb1ELb1EEENS1_36VarlenDynamicPersistentTileSchedulerILi128ELi128ELi256ELi128ELb1ELb1ELb1ELb0ELb1ELb1EEEEEEEEEvNT_6ParamsE)
        /*0410*/ 	.word	0x000001c8


	//----- nvinfo : EIATTR_REGCOUNT
	.align		4
.L_225:
        /*0414*/ 	.byte	0x04, 0x2f
        /*0416*/ 	.short	(.L_227 - .L_226)
	.align		4
.L_226:
        /*0418*/ 	.word	index@(_ZN7cutlass13device_kernelIN5flash11enable_sm90INS1_16FlashAttnFwdSm90INS1_25CollectiveMainloopFwdSm90ILi2EN4cute5tupleIJNS5_1CILi1EEES8_S8_EEENS6_IJNS7_ILi128EEESA_NS7_ILi256EEEEEELi256ENS_12float_e4m3_tEfNS_4arch4Sm90ELb0ELb0ELb0ELb1ELb0ELb0ELb0ELb1ELb1ELb1ELb1ELb0EEENS1_21CollectiveEpilogueFwdINS6_IJSA_SB_SA_EEES9_NS_10bfloat16_tESF_Li256ELb1ELb1ELb1ELb1EEENS1_36VarlenDynamicPersistentTileSchedulerILi128ELi128ELi256ELi128ELb1ELb1ELb1ELb0ELb1ELb1EEEEEEEEEvNT_6ParamsE)
        /*041c*/ 	.word	0x000000a8


	//----- nvinfo : EIATTR_FRAME_SIZE
	.align		4
.L_227:
        /*0420*/ 	.byte	0x04, 0x11
        /*0422*/ 	.short	(.L_229 - .L_228)
	.align		4
.L_228:
        /*0424*/ 	.word	index@(_ZN7cutlass13device_kernelIN5flash11enable_sm90INS1_16FlashAttnFwdSm90INS1_25CollectiveMainloopFwdSm90ILi2EN4cute5tupleIJNS5_1CILi1EEES8_S8_EEENS6_IJNS7_ILi128EEESA_NS7_ILi256EEEEEELi256ENS_12float_e4m3_tEfNS_4arch4Sm90ELb0ELb0ELb0ELb1ELb0ELb0ELb0ELb1ELb1ELb1ELb1ELb0EEENS1_21CollectiveEpilogueFwdINS6_IJSA_SB_SA_EEES9_NS_10bfloat16_tESF_Li256ELb1ELb1ELb1ELb1EEENS1_36VarlenDynamicPersistentTileSchedulerILi128ELi128ELi256ELi128ELb1ELb1ELb1ELb0ELb1ELb1EEEEEEEEEvNT_6ParamsE)
        /*0428*/ 	.word	0x00000058


	//----- nvinfo : EIATTR_REGCOUNT
	.align		4
.L_229:
        /*042c*/ 	.byte	0x04, 0x2f
        /*042e*/ 	.short	(.L_231 - .L_230)
	.align		4
.L_230:
        /*0430*/ 	.word	index@(_ZN7cutlass13device_kernelIN5flash11enable_sm90INS1_16FlashAttnFwdSm90INS1_25CollectiveMainloopFwdSm90ILi2EN4cute5tupleIJNS5_1CILi1EEES8_S8_EEENS6_IJNS7_ILi128EEESA_NS7_ILi256EEEEEELi256ENS_12float_e4m3_tEfNS_4arch4Sm90ELb0ELb0ELb0ELb0ELb0ELb0ELb0ELb1ELb1ELb1ELb1ELb0EEENS1_21CollectiveEpilogueFwdINS6_IJSA_SB_SA_EEES9_NS_10bfloat16_tESF_Li256ELb0ELb1ELb1ELb1EEENS1_19SingleTileSchedulerILb0ELb1ELb1ELi128EEEEEEEEEvNT_6ParamsE)
        /*0434*/ 	.word	0x000000a8


	//----- nvinfo : EIATTR_FRAME_SIZE
	.align		4
.L_231:
        /*0438*/ 	.byte	0x04, 0x11
        /*043a*/ 	.short	(.L_233 - .L_232)
	.align		4
.L_232:
        /*043c*/ 	.word	index@(_ZN7cutlass13device_kernelIN5flash11enable_sm90INS1_16FlashAttnFwdSm90INS1_25CollectiveMainloopFwdSm90ILi2EN4cute5tupleIJNS5_1CILi1EEES8_S8_EEENS6_IJNS7_ILi128EEESA_NS7_ILi256EEEEEELi256ENS_12float_e4m3_tEfNS_4arch4Sm90ELb0ELb0ELb0ELb0ELb0ELb0ELb0ELb1ELb1ELb1ELb1ELb0EEENS1_21CollectiveEpilogueFwdINS6_IJSA_SB_SA_EEES9_NS_10bfloat16_tESF_Li256ELb0ELb1ELb1ELb1EEENS1_19SingleTileSchedulerILb0ELb1ELb1ELi128EEEEEEEEEvNT_6ParamsE)
        /*0440*/ 	.word	0x00000030


	//----- nvinfo : EIATTR_MIN_STACK_SIZE
	.align		4
.L_233:
        /*0444*/ 	.byte	0x04, 0x12
        /*0446*/ 	.short	(.L_235 - .L_234)
	.align		4
.L_234:
        /*0448*/ 	.word	index@(_ZN7cutlass13device_kernelIN5flash11enable_sm90INS1_16FlashAttnFwdSm90INS1_25CollectiveMainloopFwdSm90ILi2EN4cute5tupleIJNS5_1CILi1EEES8_S8_EEENS6_IJNS7_ILi128EEESA_NS7_ILi256EEEEEELi256ENS_12float_e4m3_tEfNS_4arch4Sm90ELb0ELb0ELb0ELb0ELb0ELb0ELb0ELb1ELb1ELb1ELb1ELb0EEENS1_21CollectiveEpilogueFwdINS6_IJSA_SB_SA_EEES9_NS_10bfloat16_tESF_Li256ELb0ELb1ELb1ELb1EEENS1_19SingleTileSchedulerILb0ELb1ELb1ELi128EEEEEEEEEvNT_6ParamsE)
        /*044c*/ 	.word	0x00000030


	//----- nvinfo : EIATTR_MIN_STACK_SIZE
	.align		4
.L_235:
        /*0450*/ 	.byte	0x04, 0x12
        /*0452*/ 	.short	(.L_237 - .L_236)
	.align		4
.L_236:
        /*0454*/ 	.word	index@(_ZN7cutlass13device_kernelIN5flash11enable_sm90INS1_16FlashAttnFwdSm90INS1_25CollectiveMainloopFwdSm90ILi2EN4cute5tupleIJNS5_1CILi1EEES8_S8_EEENS6_IJNS7_ILi128EEESA_NS7_ILi256EEEEEELi256ENS_12float_e4m3_tEfNS_4arch4Sm90ELb0ELb0ELb0ELb1ELb0ELb0ELb0ELb1ELb1ELb1ELb1ELb0EEENS1_21CollectiveEpilogueFwdINS6_IJSA_SB_SA_EEES9_NS_10bfloat16_tESF_Li256ELb1ELb1ELb1ELb1EEENS1_36VarlenDynamicPersistentTileSchedulerILi128ELi128ELi256ELi128ELb1ELb1ELb1ELb0ELb1ELb1EEEEEEEEEvNT_6ParamsE)
        /*0458*/ 	.word	0x00000058


	//----- nvinfo : EIATTR_MIN_STACK_SIZE
	.align		4
.L_237:
        /*045c*/ 	.byte	0x04, 0x12
        /*045e*/ 	.short	(.L_239 - .L_238)
	.align		4
.L_238:
        /*0460*/ 	.word	index@(_ZN7cutlass13device_kernelIN5flash11enable_sm90INS1_16FlashAttnFwdSm90INS1_25CollectiveMainloopFwdSm90ILi2EN4cute5tupleIJNS5_1CILi1EEES8_S8_EEENS6_IJNS7_ILi128EEESA_NS7_ILi256EEEEEELi256ENS_12float_e4m3_tEfNS_4arch4Sm90ELb0ELb0ELb0ELb1ELb0ELb1ELb0ELb1ELb1ELb1ELb1ELb0EEENS1_21CollectiveEpilogueFwdINS6_IJSA_SB_SA_EEES9_NS_10bfloat16_tESF_Li256ELb1ELb1ELb1ELb1EEENS1_36VarlenDynamicPersistentTileSchedulerILi128ELi128ELi256ELi128ELb1ELb1ELb1ELb0ELb1ELb1EEEEEEEEEvNT_6ParamsE)
        /*0464*/ 	.word	0x000001c8


	//----- nvinfo : EIATTR_MIN_STACK_SIZE
	.align		4
.L_239:
        /*0468*/ 	.byte	0x04, 0x12
        /*046a*/ 	.short	(.L_241 - .L_240)
	.align		4
.L_240:
        /*046c*/ 	.word	index@(_ZN7cutlass13device_kernelIN5flash11enable_sm90INS1_16FlashAttnFwdSm90INS1_25CollectiveMainloopFwdSm90ILi2EN4cute5tupleIJNS5_1CILi1EEES8_S8_EEENS6_IJNS7_ILi128EEENS7_ILi64EEENS7_ILi256EEEEEELi256ENS_12float_e4m3_tEfNS_4arch4Sm90ELb0ELb1ELb0ELb0ELb0ELb0ELb0ELb1ELb1ELb1ELb1ELb0EEENS1_21CollectiveEpilogueFwdINS6_IJSA_SC_SB_EEES9_NS_10bfloat16_tESG_Li256ELb0ELb1ELb1ELb1EEENS1_19SingleTileSchedulerILb0ELb1ELb1ELi128EEEEEEEEEvNT_6ParamsE)
        /*0470*/ 	.word	0x00000020


	//----- nvinfo : EIATTR_MIN_STACK_SIZE
	.align		4
.L_241:
        /*0474*/ 	.byte	0x04, 0x12
        /*0476*/ 	.short	(.L_243 - .L_242)
	.align		4
.L_242:
        /*0478*/ 	.word	index@(_ZN7cutlass13device_kernelIN5flash11enable_sm90INS1_16FlashAttnFwdSm90INS1_25CollectiveMainloopFwdSm90ILi2EN4cute5tupleIJNS5_1CILi1EEES8_S8_EEENS6_IJNS7_ILi128EEENS7_ILi64EEENS7_ILi256EEEEEELi256ENS_12float_e4m3_tEfNS_4arch4Sm90ELb0ELb1ELb0ELb1ELb0ELb0ELb0ELb1ELb1ELb1ELb1ELb0EEENS1_21CollectiveEpilogueFwdINS6_IJSA_SC_SB_EEES9_NS_10bfloat16_tESG_Li256ELb1ELb1ELb1ELb1EEENS1_36VarlenDynamicPersistentTileSchedulerILi128ELi64ELi256ELi128ELb1ELb1ELb1ELb1ELb0ELb1EEEEEEEEEvNT_6ParamsE)
        /*047c*/ 	.word	0x00000048


	//----- nvinfo : EIATTR_MIN_STACK_SIZE
	.align		4
.L_243:
        /*0480*/ 	.byte	0x04, 0x12
        /*0482*/ 	.short	(.L_245 - .L_244)
	.align		4
.L_244:
        /*0484*/ 	.word	index@(_ZN7cutlass13device_kernelIN5flash11enable_sm90INS1_16FlashAttnFwdSm90INS1_25CollectiveMainloopFwdSm90ILi2EN4cute5tupleIJNS5_1CILi1EEES8_S8_EEENS6_IJNS7_ILi128EEENS7_ILi64EEENS7_ILi256EEEEEELi256ENS_12float_e4m3_tEfNS_4arch4Sm90ELb0ELb1ELb0ELb1ELb0ELb1ELb0ELb1ELb1ELb1ELb1ELb0EEENS1_21CollectiveEpilogueFwdINS6_IJSA_SC_SB_EEES9_NS_10bfloat16_tESG_Li256ELb1ELb1ELb1ELb1EEENS1_36VarlenDynamicPersistentTileSchedulerILi128ELi64ELi256ELi128ELb1ELb1ELb1ELb1ELb0ELb1EEEEEEEEEvNT_6ParamsE)
        /*0488*/ 	.word	0x000000b8


	//----- nvinfo : EIATTR_MIN_STACK_SIZE
	.align		4
.L_245:
        /*048c*/ 	.byte	0x04, 0x12
        /*048e*/ 	.short	(.L_247 - .L_246)
	.align		4
.L_246:
        /*0490*/ 	.word	index@(_ZN7cutlass13device_kernelIN5flash11enable_sm90INS1_16FlashAttnFwdSm90INS1_25CollectiveMainloopFwdSm90ILi2EN4cute5tupleIJNS5_1CILi1EEES8_S8_EEENS6_IJNS7_ILi128EEESA_NS7_ILi256EEEEEELi256ENS_12float_e4m3_tEfNS_4arch4Sm90ELb1ELb0ELb0ELb0ELb0ELb0ELb0ELb1ELb1ELb1ELb1ELb0EEENS1_21CollectiveEpilogueFwdINS6_IJSA_SB_SA_EEES9_NS_10bfloat16_tESF_Li256ELb0ELb1ELb1ELb1EEENS1_19SingleTileSchedulerILb0ELb1ELb1ELi128EEEEEEEEEvNT_6ParamsE)
        /*0494*/ 	.word	0x00000038


	//----- nvinfo : EIATTR_MIN_STACK_SIZE
	.align		4
.L_247:
        /*0498*/ 	.byte	0x04, 0x12
        /*049a*/ 	.short	(.L_249 - .L_248)
	.align		4
.L_248:
        /*049c*/ 	.word	index@(_ZN7cutlass13device_kernelIN5flash11enable_sm90INS1_16FlashAttnFwdSm90INS1_25CollectiveMainloopFwdSm90ILi2EN4cute5tupleIJNS5_1CILi1EEES8_S8_EEENS6_IJNS7_ILi128EEESA_NS7_ILi256EEEEEELi256ENS_12float_e4m3_tEfNS_4arch4Sm90ELb1ELb0ELb0ELb1ELb0ELb0ELb0ELb1ELb1ELb1ELb1ELb0EEENS1_21CollectiveEpilogueFwdINS6_IJSA_SB_SA_EEES9_NS_10bfloat16_tESF_Li256ELb1ELb1ELb1ELb1EEENS1_36VarlenDynamicPersistentTileSchedulerILi128ELi128ELi256ELi128ELb1ELb1ELb1ELb1ELb1ELb1EEEEEEEEEvNT_6ParamsE)
        /*04a0*/ 	.word	0x00000058


	//----- nvinfo : EIATTR_MIN_STACK_SIZE
	.align		4
.L_249:
        /*04a4*/ 	.byte	0x04, 0x12
        /*04a6*/ 	.short	(.L_251 - .L_250)
	.align		4
.L_250:
        /*04a8*/ 	.word	index@(_ZN7cutlass13device_kernelIN5flash11enable_sm90INS1_16FlashAttnFwdSm90INS1_25CollectiveMainloopFwdSm90ILi2EN4cute5tupleIJNS5_1CILi1EEES8_S8_EEENS6_IJNS7_ILi128EEESA_NS7_ILi256EEEEEELi256ENS_12float_e4m3_tEfNS_4arch4Sm90ELb1ELb0ELb0ELb1ELb0ELb1ELb0ELb1ELb1ELb1ELb1ELb0EEENS1_21CollectiveEpilogueFwdINS6_IJSA_SB_SA_EEES9_NS_10bfloat16_tESF_Li256ELb1ELb1ELb1ELb1EEENS1_36VarlenDynamicPersistentTileSchedulerILi128ELi128ELi256ELi128ELb1ELb1ELb1ELb1ELb1ELb1EEEEEEEEEvNT_6ParamsE)
        /*04ac*/ 	.word	0x000001e0


	//----- nvinfo : EIATTR_MIN_STACK_SIZE
	.align		4
.L_251:
        /*04b0*/ 	.byte	0x04, 0x12
        /*04b2*/ 	.short	(.L_253 - .L_252)
	.align		4
.L_252:
        /*04b4*/ 	.word	index@(_ZN7cutlass13device_kernelIN5flash11enable_sm90INS1_16FlashAttnFwdSm90INS1_25CollectiveMainloopFwdSm90ILi2EN4cute5tupleIJNS5_1CILi1EEES8_S8_EEENS6_IJNS7_ILi128EEENS7_ILi160EEENS7_ILi192EEEEEELi192ENS_12float_e4m3_tEfNS_4arch4Sm90ELb0ELb0ELb0ELb0ELb0ELb0ELb0ELb1ELb1ELb1ELb1ELb0EEENS1_21CollectiveEpilogueFwdINS6_IJSA_SC_SB_EEES9_NS_10bfloat16_tESG_Li256ELb0ELb1ELb1ELb1EEENS1_19SingleTileSchedulerILb0ELb1ELb1ELi128EEEEEEEEEvNT_6ParamsE)
        /*04b8*/ 	.word	0x00000020


	//----- nvinfo : EIATTR_MIN_STACK_SIZE
	.align		4
.L_253:
        /*04bc*/ 	.byte	0x04, 0x12
        /*04be*/ 	.short	(.L_255 - .L_254)
	.align		4
.L_254:
        /*04c0*/ 	.word	index@(_ZN7cutlass13device_kernelIN5flash11enable_sm90INS1_16FlashAttnFwdSm90INS1_25CollectiveMainloopFwdSm90ILi2EN4cute5tupleIJNS5_1CILi1EEES8_S8_EEENS6_IJNS7_ILi128EEENS7_ILi160EEENS7_ILi192EEEEEELi192ENS_12float_e4m3_tEfNS_4arch4Sm90ELb0ELb0ELb0ELb1ELb0ELb0ELb0ELb1ELb1ELb1ELb1ELb0EEENS1_21CollectiveEpilogueFwdINS6_IJSA_SC_SB_EEES9_NS_10bfloat16_tESG_Li256ELb1ELb1ELb1ELb1EEENS1_36VarlenDynamicPersistentTileSchedulerILi128ELi160ELi256ELi128ELb1ELb1ELb1ELb0ELb1ELb1EEEEEEEEEvNT_6ParamsE)
        /*04c4*/ 	.word	0x00000048


	//----- nvinfo : EIATTR_MIN_STACK_SIZE
	.align		4
.L_255:
        /*04c8*/ 	.byte	0x04, 0x12
        /*04ca*/ 	.short	(.L_257 - .L_256)
	.align		4
.L_256:
        /*04cc*/ 	.word	index@(_ZN7cutlass13device_kernelIN5flash11enable_sm90INS1_16FlashAttnFwdSm90INS1_25CollectiveMainloopFwdSm90ILi2EN4cute5tupleIJNS5_1CILi1EEES8_S8_EEENS6_IJNS7_ILi128EEENS7_ILi160EEENS7_ILi192EEEEEELi192ENS_12float_e4m3_tEfNS_4arch4Sm90ELb0ELb0ELb0ELb1ELb0ELb1ELb0ELb1ELb1ELb1ELb1ELb0EEENS1_21CollectiveEpilogueFwdINS6_IJSA_SC_SB_EEES9_NS_10bfloat16_tESG_Li256ELb1ELb1ELb1ELb1EEENS1_36VarlenDynamicPersistentTileSchedulerILi128ELi160ELi256ELi128ELb1ELb1ELb1ELb0ELb1ELb1EEEEEEEEEvNT_6ParamsE)
        /*04d0*/ 	.word	0x000000e8


	//----- nvinfo : EIATTR_MIN_STACK_SIZE
	.align		4
.L_257:
        /*04d4*/ 	.byte	0x04, 0x12
        /*04d6*/ 	.short	(.L_259 - .L_258)
	.align		4
.L_258:
        /*04d8*/ 	.word	index@(_ZN7cutlass13device_kernelIN5flash11enable_sm90INS1_16FlashAttnFwdSm90INS1_25CollectiveMainloopFwdSm90ILi2EN4cute5tupleIJNS5_1CILi1EEES8_S8_EEENS6_IJNS7_ILi128EEENS7_ILi160EEENS7_ILi192EEEEEELi192ENS_12float_e4m3_tEfNS_4arch4Sm90ELb0ELb1ELb0ELb0ELb0ELb0ELb0ELb1ELb1ELb1ELb1ELb0EEENS1_21CollectiveEpilogueFwdINS6_IJSA_SC_SB_EEES9_NS_10bfloat16_tESG_Li256ELb0ELb1ELb1ELb1EEENS1_19SingleTileSchedulerILb0ELb1ELb1ELi128EEEEEEEEEvNT_6ParamsE)
        /*04dc*/ 	.word	0x00000020


	//----- nvinfo : EIATTR_MIN_STACK_SIZE
	.align		4
.L_259:
        /*04e0*/ 	.byte	0x04, 0x12
        /*04e2*/ 	.short	(.L_261 - .L_260)
	.align		4
.L_260:
        /*04e4*/ 	.word	index@(_ZN7cutlass13device_kernelIN5flash11enable_sm90INS1_16FlashAttnFwdSm90INS1_25CollectiveMainloopFwdSm90ILi2EN4cute5tupleIJNS5_1CILi1EEES8_S8_EEENS6_IJNS7_ILi128EEENS7_ILi160EEENS7_ILi192EEEEEELi192ENS_12float_e4m3_tEfNS_4arch4Sm90ELb0ELb1ELb0ELb1ELb0ELb0ELb0ELb1ELb1ELb1ELb1ELb0EEENS1_21CollectiveEpilogueFwdINS6_IJSA_SC_SB_EEES9_NS_10bfloat16_tESG_Li256ELb1ELb1ELb1ELb1EEENS1_36VarlenDynamicPersistentTileSchedulerILi128ELi160ELi256ELi128ELb1ELb1ELb1ELb1ELb0ELb1EEEEEEEEEvNT_6ParamsE)
        /*04e8*/ 	.word	0x00000040


	//----- nvinfo : EIATTR_MIN_STACK_SIZE
	.align		4
.L_261:
        /*04ec*/ 	.byte	0x04, 0x12
        /*04ee*/ 	.short	(.L_263 - .L_262)
	.align		4
.L_262:
        /*04f0*/ 	.word	index@(_ZN7cutlass13device_kernelIN5flash11enable_sm90INS1_16FlashAttnFwdSm90INS1_25CollectiveMainloopFwdSm90ILi2EN4cute5tupleIJNS5_1CILi1EEES8_S8_EEENS6_IJNS7_ILi128EEENS7_ILi160EEENS7_ILi192EEEEEELi192ENS_12float_e4m3_tEfNS_4arch4Sm90ELb0ELb1ELb0ELb1ELb0ELb1ELb0ELb1ELb1ELb1ELb1ELb0EEENS1_21CollectiveEpilogueFwdINS6_IJSA_SC_SB_EEES9_NS_10bfloat16_tESG_Li256ELb1ELb1ELb1ELb1EEENS1_36VarlenDynamicPersistentTileSchedulerILi128ELi160ELi256ELi128ELb1ELb1ELb1ELb1ELb0ELb1EEEEEEEEEvNT_6ParamsE)
        /*04f4*/ 	.word	0x000003b0


	//----- nvinfo : EIATTR_MIN_STACK_SIZE
	.align		4
.L_263:
        /*04f8*/ 	.byte	0x04, 0x12
        /*04fa*/ 	.short	(.L_265 - .L_264)
	.align		4
.L_264:
        /*04fc*/ 	.word	index@(_ZN7cutlass13device_kernelIN5flash11enable_sm90INS1_16FlashAttnFwdSm90INS1_25CollectiveMainloopFwdSm90ILi2EN4cute5tupleIJNS5_1CILi1EEES8_S8_EEENS6_IJNS7_ILi128EEENS7_ILi160EEENS7_ILi192EEEEEELi192ENS_12float_e4m3_tEfNS_4arch4Sm90ELb1ELb0ELb0ELb0ELb0ELb0ELb0ELb1ELb1ELb1ELb1ELb0EEENS1_21CollectiveEpilogueFwdINS6_IJSA_SC_SB_EEES9_NS_10bfloat16_tESG_Li256ELb0ELb1ELb1ELb1EEENS1_19SingleTileSchedulerILb0ELb1ELb1ELi128EEEEEEEEEvNT_6ParamsE)
        /*0500*/ 	.word	0x00000028


	//----- nvinfo : EIATTR_MIN_STACK_SIZE
	.align		4
.L_265:
        /*0504*/ 	.byte	0x04, 0x12
        /*0506*/ 	.short	(.L_267 - .L_266)
	.align		4
.L_266:
        /*0508*/ 	.word	index@(_ZN7cutlass13device_kernelIN5flash11enable_sm90INS1_16FlashAttnFwdSm90INS1_25CollectiveMainloopFwdSm90ILi2EN4cute5tupleIJNS5_1CILi1EEES8_S8_EEENS6_IJNS7_ILi128EEENS7_ILi160EEENS7_ILi192EEEEEELi192ENS_12float_e4m3_tEfNS_4arch4Sm90ELb1ELb0ELb0ELb1ELb0ELb0ELb0ELb1ELb1ELb1ELb1ELb0EEENS1_21CollectiveEpilogueFwdINS6_IJSA_SC_SB_EEES9_NS_10bfloat16_tESG_Li256ELb1ELb1ELb1ELb1EEENS1_36VarlenDynamicPersistentTileSchedulerILi128ELi160ELi256ELi128ELb1ELb1ELb1ELb1ELb1ELb1EEEEEEEEEvNT_6ParamsE)
        /*050c*/ 	.word	0x00000048


	//----- nvinfo : EIATTR_MIN_STACK_SIZE
	.align		4
.L_267:
        /*0510*/ 	.byte	0x04, 0x12
        /*0512*/ 	.short	(.L_269 - .L_268)
	.align		4
.L_268:
        /*0514*/ 	.word	index@(_ZN7cutlass13device_kernelIN5flash11enable_sm90INS1_16FlashAttnFwdSm90INS1_25CollectiveMainloopFwdSm90ILi2EN4cute5tupleIJNS5_1CILi1EEES8_S8_EEENS6_IJNS7_ILi128EEENS7_ILi160EEENS7_ILi192EEEEEELi192ENS_12float_e4m3_tEfNS_4arch4Sm90ELb1ELb0ELb0ELb1ELb0ELb1ELb0ELb1ELb1ELb1ELb1ELb0EEENS1_21CollectiveEpilogueFwdINS6_IJSA_SC_SB_EEES9_NS_10bfloat16_tESG_Li256ELb1ELb1ELb1ELb1EEENS1_36VarlenDynamicPersistentTileSchedulerILi128ELi160ELi256ELi128ELb1ELb1ELb1ELb1ELb1ELb1EEEEEEEEEvNT_6ParamsE)
        /*0518*/ 	.word	0x00000080


	//----- nvinfo : EIATTR_MIN_STACK_SIZE
	.align		4
.L_269:
        /*051c*/ 	.byte	0x04, 0x12
        /*051e*/ 	.short	(.L_271 - .L_270)
	.align		4
.L_270:
        /*0520*/ 	.word	index@(_ZN7cutlass13device_kernelIN5flash11enable_sm90INS1_16FlashAttnFwdSm90INS1_25CollectiveMainloopFwdSm90ILi2EN4cute5tupleIJNS5_1CILi1EEES8_S8_EEENS6_IJNS7_ILi128EEENS7_ILi224EEESA_EEELi128ENS_12float_e4m3_tEfNS_4arch4Sm90ELb0ELb0ELb0ELb0ELb0ELb0ELb0ELb1ELb1ELb1ELb1ELb0EEENS1_21CollectiveEpilogueFwdINS6_IJSA_SA_SB_EEES9_NS_10bfloat16_tESF_Li256ELb0ELb1ELb1ELb1EEENS1_19SingleTileSchedulerILb0ELb1ELb1ELi128EEEEEEEEEvNT_6ParamsE)
        /*0524*/ 	.word	0x00000028


	//----- nvinfo : EIATTR_MIN_STACK_SIZE
	.align		4
.L_271:
        /*0528*/ 	.byte	0x04, 0x12
        /*052a*/ 	.short	(.L_273 - .L_272)
	.align		4
.L_272:
        /*052c*/ 	.word	index@(_ZN7cutlass13device_kernelIN5flash11enable_sm90INS1_16FlashAttnFwdSm90INS1_25CollectiveMainloopFwdSm90ILi2EN4cute5tupleIJNS5_1CILi1EEES8_S8_EEENS6_IJNS7_ILi128EEENS7_ILi224EEESA_EEELi128ENS_12float_e4m3_tEfNS_4arch4Sm90ELb0ELb0ELb0ELb1ELb0ELb0ELb0ELb1ELb1ELb1ELb1ELb0EEENS1_21CollectiveEpilogueFwdINS6_IJSA_SA_SB_EEES9_NS_10bfloat16_tESF_Li256ELb1ELb1ELb1ELb1EEENS1_36VarlenDynamicPersistentTileSchedulerILi128ELi224ELi256ELi128ELb1ELb1ELb1ELb0ELb1ELb1EEEEEEEEEvNT_6ParamsE)
        /*0530*/ 	.word	0x00000050


	//----- nvinfo : EIATTR_MIN_STACK_SIZE
	.align		4
.L_273:
        /*0534*/ 	.byte	0x04, 0x12
        /*0536*/ 	.short	(.L_275 - .L_274)
	.align		4
.L_274:
        /*0538*/ 	.word	index@(_ZN7cutlass13device_kernelIN5flash11enable_sm90INS1_16FlashAttnFwdSm90INS1_25CollectiveMainloopFwdSm90ILi2EN4cute5tupleIJNS5_1CILi1EEES8_S8_EEENS6_IJNS7_ILi128EEENS7_ILi224EEESA_EEELi128ENS_12float_e4m3_tEfNS_4arch4Sm90ELb0ELb0ELb0ELb1ELb0ELb1ELb0ELb1ELb1ELb1ELb1ELb0EEENS1_21CollectiveEpilogueFwdINS6_IJSA_SA_SB_EEES9_NS_10bfloat16_tESF_Li256ELb1ELb1ELb1ELb1EEENS1_36VarlenDynamicPersistentTileSchedulerILi128ELi224ELi256ELi128ELb1ELb1ELb1ELb0ELb1ELb1EEEEEEEEEvNT_6ParamsE)
        /*053c*/ 	.word	0x00000120


	//----- nvinfo : EIATTR_MIN_STACK_SIZE
	.align		4
.L_275:
        /*0540*/ 	.byte	0x04, 0x12
        /*0542*/ 	.short	(.L_277 - .L_276)
	.align		4
.L_276:
        /*0544*/ 	.word	index@(_ZN7cutlass13device_kernelIN5flash11enable_sm90INS1_16FlashAttnFwdSm90INS1_25CollectiveMainloopFwdSm90ILi2EN4cute5tupleIJNS5_1CILi1EEES8_S8_EEENS6_IJNS7_ILi128EEENS7_ILi224EEESA_EEELi128ENS_12float_e4m3_tEfNS_4arch4Sm90ELb0ELb1ELb0ELb0ELb0ELb0ELb0ELb1ELb1ELb1ELb1ELb0EEENS1_21CollectiveEpilogueFwdINS6_IJSA_SA_SB_EEES9_NS_10bfloat16_tESF_Li256ELb0ELb1ELb1ELb1EEENS1_19SingleTileSchedulerILb0ELb1ELb1ELi128EEEEEEEEEvNT_6ParamsE)
        /*0548*/ 	.word	0x00000010


	//----- nvinfo : EIATTR_MIN_STACK_SIZE
	.align		4
.L_277:
        /*054c*/ 	.byte	0x04, 0x12
        /*054e*/ 	.short	(.L_279 - .L_278)
	.align		4
.L_278:
        /*0550*/ 	.word	index@(_ZN7cutlass13device_kernelIN5flash11enable_sm90INS1_16FlashAttnFwdSm90INS1_25CollectiveMainloopFwdSm90ILi2EN4cute5tupleIJNS5_1CILi1EEES8_S8_EEENS6_IJNS7_ILi128EEENS7_ILi224EEESA_EEELi128ENS_12float_e4m3_tEfNS_4arch4Sm90ELb0ELb1ELb0ELb1ELb0ELb0ELb0ELb1ELb1ELb1ELb1ELb0EEENS1_21CollectiveEpilogueFwdINS6_IJSA_SA_SB_EEES9_NS_10bfloat16_tESF_Li256ELb1ELb1ELb1ELb1EEENS1_36VarlenDynamicPersistentTileSchedulerILi128ELi224ELi256ELi128ELb1ELb1ELb1ELb1ELb0ELb1EEEEEEEEEvNT_6ParamsE)
        /*0554*/ 	.word	0x00000040


	//----- nvinfo : EIATTR_MIN_STACK_SIZE
	.align		4
.L_279:
        /*0558*/ 	.byte	0x04, 0x12
        /*055a*/ 	.short	(.L_281 - .L_280)
	.align		4
.L_280:
        /*055c*/ 	.word	index@(_ZN7cutlass13device_kernelIN5flash11enable_sm90INS1_16FlashAttnFwdSm90INS1_25CollectiveMainloopFwdSm90ILi2EN4cute5tupleIJNS5_1CILi1EEES8_S8_EEENS6_IJNS7_ILi128EEENS7_ILi224EEESA_EEELi128ENS_12float_e4m3_tEfNS_4arch4Sm90ELb0ELb1ELb0ELb1ELb0ELb1ELb0ELb1ELb1ELb1ELb1ELb0EEENS1_21CollectiveEpilogueFwdINS6_IJSA_SA_SB_EEES9_NS_10bfloat16_tESF_Li256ELb1ELb1ELb1ELb1EEENS1_36VarlenDynamicPersistentTileSchedulerILi128ELi224ELi256ELi128ELb1ELb1ELb1ELb1ELb0ELb1EEEEEEEEEvNT_6ParamsE)
        /*0560*/ 	.word	0x000000e0


	//----- nvinfo : EIATTR_MIN_STACK_SIZE
	.align		4
.L_281:
        /*0564*/ 	.byte	0x04, 0x12
        /*0566*/ 	.short	(.L_283 - .L_282)
	.align		4
.L_282:
        /*0568*/ 	.word	index@(_ZN7cutlass13device_kernelIN5flash11enable_sm90INS1_16FlashAttnFwdSm90INS1_25CollectiveMainloopFwdSm90ILi2EN4cute5tupleIJNS5_1CILi1EEES8_S8_EEENS6_IJNS7_ILi128EEENS7_ILi224EEESA_EEELi128ENS_12float_e4m3_tEfNS_4arch4Sm90ELb1ELb0ELb0ELb0ELb0ELb0ELb0ELb1ELb1ELb1ELb1ELb0EEENS1_21CollectiveEpilogueFwdINS6_IJSA_SA_SB_EEES9_NS_10bfloat16_tESF_Li256ELb0ELb1ELb1ELb1EEENS1_19SingleTileSchedulerILb0ELb1ELb1ELi128EEEEEEEEEvNT_6ParamsE)
        /*056c*/ 	.word	0x00000028


	//----- nvinfo : EIATTR_MIN_STACK_SIZE
	.align		4
.L_283:
        /*0570*/ 	.byte	0x04, 0x12
        /*0572*/ 	.short	(.L_285 - .L_284)
	.align		4
.L_284:
        /*0574*/ 	.word	index@(_ZN7cutlass13device_kernelIN5flash11enable_sm90INS1_16FlashAttnFwdSm90INS1_25CollectiveMainloopFwdSm90ILi2EN4cute5tupleIJNS5_1CILi1EEES8_S8_EEENS6_IJNS7_ILi128EEENS7_ILi224EEESA_EEELi128ENS_12float_e4m3_tEfNS_4arch4Sm90ELb1ELb0ELb0ELb1ELb0ELb0ELb0ELb1ELb1ELb1ELb1ELb0EEENS1_21CollectiveEpilogueFwdINS6_IJSA_SA_SB_EEES9_NS_10bfloat16_tESF_Li256ELb1ELb1ELb1ELb1EEENS1_36VarlenDynamicPersistentTileSchedulerILi128ELi224ELi256ELi128ELb1ELb1ELb1ELb1ELb1ELb1EEEEEEEEEvNT_6ParamsE)
        /*0578*/ 	.word	0x00000048


	//----- nvinfo : EIATTR_MIN_STACK_SIZE
	.align		4
.L_285:
        /*057c*/ 	.byte	0x04, 0x12
        /*057e*/ 	.short	(.L_287 - .L_286)
	.align		4
.L_286:
        /*0580*/ 	.word	index@(_ZN7cutlass13device_kernelIN5flash11enable_sm90INS1_16FlashAttnFwdSm90INS1_25CollectiveMainloopFwdSm90ILi2EN4cute5tupleIJNS5_1CILi1EEES8_S8_EEENS6_IJNS7_ILi128EEENS7_ILi224EEESA_EEELi128ENS_12float_e4m3_tEfNS_4arch4Sm90ELb1ELb0ELb0ELb1ELb0ELb1ELb0ELb1ELb1ELb1ELb1ELb0EEENS1_21CollectiveEpilogueFwdINS6_IJSA_SA_SB_EEES9_NS_10bfloat16_tESF_Li256ELb1ELb1ELb1ELb1EEENS1_36VarlenDynamicPersistentTileSchedulerILi128ELi224ELi256ELi128ELb1ELb1ELb1ELb1ELb1ELb1EEEEEEEEEvNT_6ParamsE)
        /*0584*/ 	.word	0x00000108


	//----- nvinfo : EIATTR_MIN_STACK_SIZE
	.align		4
.L_287:
        /*0588*/ 	.byte	0x04, 0x12
        /*058a*/ 	.short	(.L_289 - .L_288)
	.align		4
.L_288:
        /*058c*/ 	.word	index@(_ZN7cutlass13device_kernelIN5flash11enable_sm90INS1_16FlashAttnFwdSm90INS1_25CollectiveMainloopFwdSm90ILi2EN4cute5tupleIJNS5_1CILi1EEES8_S8_EEENS6_IJNS7_ILi192EEENS7_ILi128EEENS7_ILi96EEEEEELi96ENS_12float_e4m3_tEfNS_4arch4Sm90ELb0ELb0ELb0ELb0ELb0ELb0ELb0ELb1ELb1ELb1ELb1ELb0EEENS1_21CollectiveEpilogueFwdINS6_IJSA_SC_SB_EEES9_NS_10bfloat16_tESG_Li384ELb0ELb1ELb1ELb1EEENS1_19SingleTileSchedulerILb0ELb1ELb1ELi192EEEEEEEEEvNT_6ParamsE)
        /*0590*/ 	.word	0x00000000


	//----- nvinfo : EIATTR_MIN_STACK_SIZE
	.align		4
.L_289:
        /*0594*/ 	.byte	0x04, 0x12
        /*0596*/ 	.short	(.L_291 - .L_290)
	.align		4
.L_290:
        /*0598*/ 	.word	index@(_ZN7cutlass13device_kernelIN5flash11enable_sm90INS1_16FlashAttnFwdSm90INS1_25CollectiveMainloopFwdSm90ILi2EN4cute5tupleIJNS5_1CILi1EEES8_S8_EEENS6_IJNS7_ILi192EEENS7_ILi128EEENS7_ILi96EEEEEELi96ENS_12float_e4m3_tEfNS_4arch4Sm90ELb0ELb0ELb0ELb1ELb0ELb0ELb0ELb1ELb1ELb1ELb1ELb0EEENS1_21CollectiveEpilogueFwdINS6_IJSA_SC_SB_EEES9_NS_10bfloat16_tESG_Li384ELb1ELb1ELb1ELb1EEENS1_36VarlenDynamicPersistentTileSchedulerILi192ELi128ELi384ELi128ELb1ELb1ELb1ELb0ELb1ELb1EEEEEEEEEvNT_6ParamsE)
        /*059c*/ 	.word	0x00000030


	//----- nvinfo : EIATTR_MIN_STACK_SIZE
	.align		4
.L_291:
        /*05a0*/ 	.byte	0x04, 0x12
        /*05a2*/ 	.short	(.L_293 - .L_292)
	.align		4
.L_292:
        /*05a4*/ 	.word	index@(_ZN7cutlass13device_kernelIN5flash11enable_sm90INS1_16FlashAttnFwdSm90INS1_25CollectiveMainloopFwdSm90ILi2EN4cute5tupleIJNS5_1CILi1EEES8_S8_EEENS6_IJNS7_ILi192EEENS7_ILi128EEENS7_ILi96EEEEEELi96ENS_12float_e4m3_tEfNS_4arch4Sm90ELb0ELb0ELb0ELb1ELb0ELb1ELb0ELb1ELb1ELb1ELb1ELb0EEENS1_21CollectiveEpilogueFwdINS6_IJSA_SC_SB_EEES9_NS_10bfloat16_tESG_Li384ELb1ELb1ELb1ELb1EEENS1_36VarlenDynamicPersistentTileSchedulerILi192ELi128ELi384ELi128ELb1ELb1ELb1ELb0ELb1ELb1EEEEEEEEEvNT_6ParamsE)
        /*05a8*/ 	.word	0x000000a8


	//----- nvinfo : EIATTR_MIN_STACK_SIZE
	.align		4
.L_293:
        /*05ac*/ 	.byte	0x04, 0x12
        /*05ae*/ 	.short	(.L_295 - .L_294)
	.align		4
.L_294:
        /*05b0*/ 	.word	index@(_ZN7cutlass13device_kernelIN5flash11enable_sm90INS1_16FlashAttnFwdSm90INS1_25CollectiveMainloopFwdSm90ILi2EN4cute5tupleIJNS5_1CILi1EEES8_S8_EEENS6_IJNS7_ILi192EEENS7_ILi128EEENS7_ILi96EEEEEELi96ENS_12float_e4m3_tEfNS_4arch4Sm90ELb0ELb1ELb0ELb0ELb0ELb0ELb0ELb1ELb1ELb1ELb1ELb0EEENS1_21CollectiveEpilogueFwdINS6_IJSA_SC_SB_EEES9_NS_10bfloat16_tESG_Li384ELb0ELb1ELb1ELb1EEENS1_19SingleTileSchedulerILb0ELb1ELb1ELi192EEEEEEEEEvNT_6ParamsE)
        /*05b4*/ 	.word	0x00000000


	//----- nvinfo : EIATTR_MIN_STACK_SIZE
	.align		4
.L_295:
        /*05b8*/ 	.byte	0x04, 0x12
        /*05ba*/ 	.short	(.L_297 - .L_296)
	.align		4
.L_296:
        /*05bc*/ 	.word	index@(_ZN7cutlass13device_kernelIN5flash11enable_sm90INS1_16FlashAttnFwdSm90INS1_25CollectiveMainloopFwdSm90ILi2EN4cute5tupleIJNS5_1CILi1EEES8_S8_EEENS6_IJNS7_ILi192EEENS7_ILi128EEENS7_ILi96EEEEEELi96ENS_12float_e4m3_tEfNS_4arch4Sm90ELb0ELb1ELb0ELb1ELb0ELb0ELb0ELb1ELb1ELb1ELb1ELb0EEENS1_21CollectiveEpilogueFwdINS6_IJSA_SC_SB_EEES9_NS_10bfloat16_tESG_Li384ELb1ELb1ELb1ELb1EEENS1_36VarlenDynamicPersistentTileSchedulerILi192ELi128ELi384ELi128ELb1ELb1ELb1ELb1ELb0ELb1EEEEEEEEEvNT_6ParamsE)
        /*05c0*/ 	.word	0x00000028


	//----- nvinfo : EIATTR_MIN_STACK_SIZE
	.align		4
.L_297:
        /*05c4*/ 	.byte	0x04, 0x12
        /*05c6*/ 	.short	(.L_299 - .L_298)
	.align		4
.L_298:
        /*05c8*/ 	.word	index@(_ZN7cutlass13device_kernelIN5flash11enable_sm90INS1_16FlashAttnFwdSm90INS1_25CollectiveMainloopFwdSm90ILi2EN4cute5tupleIJNS5_1CILi1EEES8_S8_EEENS6_IJNS7_ILi192EEENS7_ILi128EEENS7_ILi96EEEEEELi96ENS_12float_e4m3_tEfNS_4arch4Sm90ELb0ELb1ELb0ELb1ELb0ELb1ELb0ELb1ELb1ELb1ELb1ELb0EEENS1_21CollectiveEpilogueFwdINS6_IJSA_SC_SB_EEES9_NS_10bfloat16_tESG_Li384ELb1ELb1ELb1ELb1EEENS1_36VarlenDynamicPersistentTileSchedulerILi192ELi128ELi384ELi128ELb1ELb1ELb1ELb1ELb0ELb1EEEEEEEEEvNT_6ParamsE)
        /*05cc*/ 	.word	0x00000090


	//----- nvinfo : EIATTR_MIN_STACK_SIZE
	.align		4
.L_299:
        /*05d0*/ 	.byte	0x04, 0x12
        /*05d2*/ 	.short	(.L_301 - .L_300)
	.align		4
.L_300:
        /*05d4*/ 	.word	index@(_ZN7cutlass13device_kernelIN5flash11enable_sm90INS1_16FlashAttnFwdSm90INS1_25CollectiveMainloopFwdSm90ILi2EN4cute5tupleIJNS5_1CILi1EEES8_S8_EEENS6_IJNS7_ILi192EEENS7_ILi128EEENS7_ILi96EEEEEELi96ENS_12float_e4m3_tEfNS_4arch4Sm90ELb1ELb0ELb0ELb0ELb0ELb0ELb0ELb1ELb1ELb1ELb1ELb0EEENS1_21CollectiveEpilogueFwdINS6_IJSA_SC_SB_EEES9_NS_10bfloat16_tESG_Li384ELb0ELb1ELb1ELb1EEENS1_19SingleTileSchedulerILb0ELb1ELb1ELi192EEEEEEEEEvNT_6ParamsE)
        /*05d8*/ 	.word	0x00000000


	//----- nvinfo : EIATTR_MIN_STACK_SIZE
	.align		4
.L_301:
        /*05dc*/ 	.byte	0x04, 0x12
        /*05de*/ 	.short	(.L_303 - .L_302)
	.align		4
.L_302:
        /*05e0*/ 	.word	index@(_ZN7cutlass13device_kernelIN5flash11enable_sm90INS1_16FlashAttnFwdSm90INS1_25CollectiveMainloopFwdSm90ILi2EN4cute5tupleIJNS5_1CILi1EEES8_S8_EEENS6_IJNS7_ILi192EEENS7_ILi128EEENS7_ILi96EEEEEELi96ENS_12float_e4m3_tEfNS_4arch4Sm90ELb1ELb0ELb0ELb1ELb0ELb0ELb0ELb1ELb1ELb1ELb1ELb0EEENS1_21CollectiveEpilogueFwdINS6_IJSA_SC_SB_EEES9_NS_10bfloat16_tESG_Li384ELb1ELb1ELb1ELb1EEENS1_36VarlenDynamicPersistentTileSchedulerILi192ELi128ELi384ELi128ELb1ELb1ELb1ELb1ELb1ELb1EEEEEEEEEvNT_6ParamsE)
        /*05e4*/ 	.word	0x00000028


	//----- nvinfo : EIATTR_MIN_STACK_SIZE
	.align		4
.L_303:
        /*05e8*/ 	.byte	0x04, 0x12
        /*05ea*/ 	.short	(.L_305 - .L_304)
	.align		4
.L_304:
        /*05ec*/ 	.word	index@(_ZN7cutlass13device_kernelIN5flash11enable_sm90INS1_16FlashAttnFwdSm90INS1_25CollectiveMainloopFwdSm90ILi2EN4cute5tupleIJNS5_1CILi1EEES8_S8_EEENS6_IJNS7_ILi192EEENS7_ILi128EEENS7_ILi96EEEEEELi96ENS_12float_e4m3_tEfNS_4arch4Sm90ELb1ELb0ELb0ELb1ELb0ELb1ELb0ELb1ELb1ELb1ELb1ELb0EEENS1_21CollectiveEpilogueFwdINS6_IJSA_SC_SB_EEES9_NS_10bfloat16_tESG_Li384ELb1ELb1ELb1ELb1EEENS1_36VarlenDynamicPersistentTileSchedulerILi192ELi128ELi384ELi128ELb1ELb1ELb1ELb1ELb1ELb1EEEEEEEEEvNT_6ParamsE)
        /*05f0*/ 	.word	0x000000a0


	//----- nvinfo : EIATTR_MIN_STACK_SIZE
	.align		4
.L_305:
        /*05f4*/ 	.byte	0x04, 0x12
        /*05f6*/ 	.short	(.L_307 - .L_306)
	.align		4
.L_306:
        /*05f8*/ 	.word	index@(_ZN7cutlass13device_kernelIN5flash11enable_sm90INS1_16FlashAttnFwdSm90INS1_25CollectiveMainloopFwdSm90ILi2EN4cute5tupleIJNS5_1CILi1EEES8_S8_EEENS6_IJNS7_ILi192EEENS7_ILi160EEENS7_ILi64EEEEEELi64ENS_12float_e4m3_tEfNS_4arch4Sm90ELb0ELb0ELb0ELb0ELb0ELb0ELb0ELb1ELb1ELb1ELb1ELb0EEENS1_21CollectiveEpilogueFwdINS6_IJSA_SC_SB_EEES9_NS_10bfloat16_tESG_Li384ELb0ELb1ELb1ELb1EEENS1_19SingleTileSchedulerILb0ELb1ELb1ELi192EEEEEEEEEvNT_6ParamsE)
        /*05fc*/ 	.word	0x00000000


	//----- nvinfo : EIATTR_MIN_STACK_SIZE
	.align		4
.L_307:
        /*0600*/ 	.byte	0x04, 0x12
        /*0602*/ 	.short	(.L_309 - .L_308)
	.align		4
.L_308:
        /*0604*/ 	.word	index@(_ZN7cutlass13device_kernelIN5flash11enable_sm90INS1_16FlashAttnFwdSm90INS1_25CollectiveMainloopFwdSm90ILi2EN4cute5tupleIJNS5_1CILi1EEES8_S8_EEENS6_IJNS7_ILi192EEENS7_ILi160EEENS7_ILi64EEEEEELi64ENS_12float_e4m3_tEfNS_4arch4Sm90ELb0ELb0ELb0ELb1ELb0ELb0ELb0ELb1ELb1ELb1ELb1ELb0EEENS1_21CollectiveEpilogueFwdINS6_IJSA_SC_SB_EEES9_NS_10bfloat16_tESG_Li384ELb1ELb1ELb1ELb1EEENS1_36VarlenDynamicPersistentTileSchedulerILi192ELi160ELi384ELi128ELb1ELb1ELb1ELb0ELb1ELb1EEEEEEEEEvNT_6ParamsE)
        /*0608*/ 	.word	0x00000020


	//----- nvinfo : EIATTR_MIN_STACK_SIZE
	.align		4
.L_309:
        /*060c*/ 	.byte	0x04, 0x12
        /*060e*/ 	.short	(.L_311 - .L_310)
	.align		4
.L_310:
        /*0610*/ 	.word	index@(_ZN7cutlass13device_kernelIN5flash11enable_sm90INS1_16FlashAttnFwdSm90INS1_25CollectiveMainloopFwdSm90ILi2EN4cute5tupleIJNS5_1CILi1EEES8_S8_EEENS6_IJNS7_ILi192EEENS7_ILi160EEENS7_ILi64EEEEEELi64ENS_12float_e4m3_tEfNS_4arch4Sm90ELb0ELb0ELb0ELb1ELb0ELb1ELb0ELb1ELb1ELb1ELb1ELb0EEENS1_21CollectiveEpilogueFwdINS6_IJSA_SC_SB_EEES9_NS_10bfloat16_tESG_Li384ELb1ELb1ELb1ELb1EEENS1_36VarlenDynamicPersistentTileSchedulerILi192ELi160ELi384ELi128ELb1ELb1ELb1ELb0ELb1ELb1EEEEEEEEEvNT_6ParamsE)
        /*0614*/ 	.word	0x00000098


	//----- nvinfo : EIATTR_MIN_STACK_SIZE
	.align		4
.L_311:
        /*0618*/ 	.byte	0x04, 0x12
        /*061a*/ 	.short	(.L_313 - .L_312)
	.align		4
.L_312:
        /*061c*/ 	.word	index@(_ZN7cutlass13device_kernelIN5flash11enable_sm90INS1_16FlashAttnFwdSm90INS1_25CollectiveMainloopFwdSm90ILi2EN4cute5tupleIJNS5_1CILi1EEES8_S8_EEENS6_IJNS7_ILi192EEENS7_ILi160EEENS7_ILi64EEEEEELi64ENS_12float_e4m3_tEfNS_4arch4Sm90ELb0ELb1ELb0ELb0ELb0ELb0ELb0ELb1ELb1ELb1ELb1ELb0EEENS1_21CollectiveEpilogueFwdINS6_IJSA_SC_SB_EEES9_NS_10bfloat16_tESG_Li384ELb0ELb1ELb1ELb1EEENS1_19SingleTileSchedulerILb0ELb1ELb1ELi192EEEEEEEEEvNT_6ParamsE)
        /*0620*/ 	.word	0x00000000


	//----- nvinfo : EIATTR_MIN_STACK_SIZE
	.align		4
.L_313:
        /*0624*/ 	.byte	0x04, 0x12
        /*0626*/ 	.short	(.L_315 - .L_314)
	.align		4
.L_314:
        /*0628*/ 	.word	index@(_ZN7cutlass13device_kernelIN5flash11enable_sm90INS1_16FlashAttnFwdSm90INS1_25CollectiveMainloopFwdSm90ILi2EN4cute5tupleIJNS5_1CILi1EEES8_S8_EEENS6_IJNS7_ILi192EEENS7_ILi160EEENS7_ILi64EEEEEELi64ENS_12float_e4m3_tEfNS_4arch4Sm90ELb0ELb1ELb0ELb1ELb0ELb0ELb0ELb1ELb1ELb1ELb1ELb0EEENS1_21CollectiveEpilogueFwdINS6_IJSA_SC_SB_EEES9_NS_10bfloat16_tESG_Li384ELb1ELb1ELb1ELb1EEENS1_36VarlenDynamicPersistentTileSchedulerILi192ELi160ELi384ELi128ELb1ELb1ELb1ELb1ELb0ELb1EEEEEEEEEvNT_6ParamsE)
        /*062c*/ 	.word	0x00000018


	//----- nvinfo : EIATTR_MIN_STACK_SIZE
	.align		4
.L_315:
        /*0630*/ 	.byte	0x04, 0x12
        /*0632*/ 	.short	(.L_317 - .L_316)
	.align		4
.L_316:
        /*0634*/ 	.word	index@(_ZN7cutlass13device_kernelIN5flash11enable_sm90INS1_16FlashAttnFwdSm90INS1_25CollectiveMainloopFwdSm90ILi2EN4cute5tupleIJNS5_1CILi1EEES8_S8_EEENS6_IJNS7_ILi192EEENS7_ILi160EEENS7_ILi64EEEEEELi64ENS_12float_e4m3_tEfNS_4arch4Sm90ELb0ELb1ELb0ELb1ELb0ELb1ELb0ELb1ELb1ELb1ELb1ELb0EEENS1_21CollectiveEpilogueFwdINS6_IJSA_SC_SB_EEES9_NS_10bfloat16_tESG_Li384ELb1ELb1ELb1ELb1EEENS1_36VarlenDynamicPersistentTileSchedulerILi192ELi160ELi384ELi128ELb1ELb1ELb1ELb1ELb0ELb1EEEEEEEEEvNT_6ParamsE)
        /*0638*/ 	.word	0x00000070


	//----- nvinfo : EIATTR_MIN_STACK_SIZE
	.align		4
.L_317:
        /*063c*/ 	.byte	0x04, 0x12
        /*063e*/ 	.short	(.L_319 - .L_318)
	.align		4
.L_318:
        /*0640*/ 	.word	index@(_ZN7cutlass13device_kernelIN5flash11enable_sm90INS1_16FlashAttnFwdSm90INS1_25CollectiveMainloopFwdSm90ILi2EN4cute5tupleIJNS5_1CILi1EEES8_S8_EEENS6_IJNS7_ILi192EEENS7_ILi160EEENS7_ILi64EEEEEELi64ENS_12float_e4m3_tEfNS_4arch4Sm90ELb1ELb0ELb0ELb0ELb0ELb0ELb0ELb1ELb1ELb1ELb1ELb0EEENS1_21CollectiveEpilogueFwdINS6_IJSA_SC_SB_EEES9_NS_10bfloat16_tESG_Li384ELb0ELb1ELb1ELb1EEENS1_19SingleTileSchedulerILb0ELb1ELb1ELi192EEEEEEEEEvNT_6ParamsE)
        /*0644*/ 	.word	0x00000000


	//----- nvinfo : EIATTR_MIN_STACK_SIZE
	.align		4
.L_319:
        /*0648*/ 	.byte	0x04, 0x12
        /*064a*/ 	.short	(.L_321 - .L_320)
	.align		4
.L_320:
        /*064c*/ 	.word	index@(_ZN7cutlass13device_kernelIN5flash11enable_sm90INS1_16FlashAttnFwdSm90INS1_25CollectiveMainloopFwdSm90ILi2EN4cute5tupleIJNS5_1CILi1EEES8_S8_EEENS6_IJNS7_ILi192EEENS7_ILi160EEENS7_ILi64EEEEEELi64ENS_12float_e4m3_tEfNS_4arch4Sm90ELb1ELb0ELb0ELb1ELb0ELb0ELb0ELb1ELb1ELb1ELb1ELb0EEENS1_21CollectiveEpilogueFwdINS6_IJSA_SC_SB_EEES9_NS_10bfloat16_tESG_Li384ELb1ELb1ELb1ELb1EEENS1_36VarlenDynamicPersistentTileSchedulerILi192ELi160ELi384ELi128ELb1ELb1ELb1ELb1ELb1ELb1EEEEEEEEEvNT_6ParamsE)
        /*0650*/ 	.word	0x00000020


	//----- nvinfo : EIATTR_MIN_STACK_SIZE
	.align		4
.L_321:
        /*0654*/ 	.byte	0x04, 0x12
        /*0656*/ 	.short	(.L_323 - .L_322)
	.align		4
.L_322:
        /*0658*/ 	.word	index@(_ZN7cutlass13device_kernelIN5flash11enable_sm90INS1_16FlashAttnFwdSm90INS1_25CollectiveMainloopFwdSm90ILi2EN4cute5tupleIJNS5_1CILi1EEES8_S8_EEENS6_IJNS7_ILi192EEENS7_ILi160EEENS7_ILi64EEEEEELi64ENS_12float_e4m3_tEfNS_4arch4Sm90ELb1ELb0ELb0ELb1ELb0ELb1ELb0ELb1ELb1ELb1ELb1ELb0EEENS1_21CollectiveEpilogueFwdINS6_IJSA_SC_SB_EEES9_NS_10bfloat16_tESG_Li384ELb1ELb1ELb1ELb1EEENS1_36VarlenDynamicPersistentTileSchedulerILi192ELi160ELi384ELi128ELb1ELb1ELb1ELb1ELb1ELb1EEEEEEEEEvNT_6ParamsE)
        /*065c*/ 	.word	0x00000098
.L_323:


//--------------------- .nv.compat                --------------------------
	.section	.nv.compat,"",@"SHT_CUDA_COMPAT_INFO"
	.align	4
        /*0000*/ 	.byte	0x02, 0x09, 0x01, 0x00, 0x02, 0x02, 0x04, 0x00, 0x02, 0x05, 0x05, 0x00, 0x03, 0x07, 0x01, 0x01
        /*0010*/ 	.byte	0x02, 0x03, 0x01, 0x00, 0x02, 0x06, 0x01, 0x00, 0x04, 0x0b, 0x08, 0x00, 0x00, 0x00, 0x00, 0x00
        /*0020*/ 	.byte	0x00, 0x00, 0x00, 0x00


//--------------------- .nv.info._ZN7cutlass13device_kernelIN5flash11enable_sm90INS1_16FlashAttnFwdSm90INS1_25CollectiveMainloopFwdSm90ILi2EN4cute5tupleIJNS5_1CILi1EEES8_S8_EEENS6_IJNS7_ILi128EEESA_NS7_ILi256EEEEEELi256ENS_12float_e4m3_tEfNS_4arch4Sm90ELb0ELb0ELb0ELb0ELb0ELb0ELb0ELb1ELb1ELb1ELb1ELb0EEENS1_21CollectiveEpilogueFwdINS6_IJSA_SB_SA_EEES9_NS_10bfloat16_tESF_Li256ELb0ELb1ELb1ELb1EEENS1_19SingleTileSchedulerILb0ELb1ELb1ELi128EEEEEEEEEvNT_6ParamsE --------------------------
	.section	.nv.info._ZN7cutlass13device_kernelIN5flash11enable_sm90INS1_16FlashAttnFwdSm90INS1_25CollectiveMainloopFwdSm90ILi2EN4cute5tupleIJNS5_1CILi1EEES8_S8_EEENS6_IJNS7_ILi128EEESA_NS7_ILi256EEEEEELi256ENS_12float_e4m3_tEfNS_4arch4Sm90ELb0ELb0ELb0ELb0ELb0ELb0ELb0ELb1ELb1ELb1ELb1ELb0EEENS1_21CollectiveEpilogueFwdINS6_IJSA_SB_SA_EEES9_NS_10bfloat16_tESF_Li256ELb0ELb1ELb1ELb1EEENS1_19SingleTileSchedulerILb0ELb1ELb1ELi128EEEEEEEEEvNT_6ParamsE,"",@"SHT_CUDA_INFO"
	.sectionflags	@""
	.align	4


	//----- nvinfo : EIATTR_CUDA_API_VERSION
	.align		4
        /*0000*/ 	.byte	0x04, 0x37
        /*0002*/ 	.short	(.L_325 - .L_324)
.L_324:
        /*0004*/ 	.word	0x00000082


	//----- nvinfo : EIATTR_KPARAM_INFO
	.align		4
.L_325:
        /*0008*/ 	.byte	0x04, 0x17
        /*000a*/ 	.short	(.L_327 - .L_326)
.L_326:
        /*000c*/ 	.word	0x00000000
        /*0010*/ 	.short	0x0000
        /*0012*/ 	.short	0x0070
        /*0014*/ 	.byte	0x00, 0xf0, 0x01, 0x28


	//----- nvinfo : EIATTR_SPARSE_MMA_MASK
	.align		4
.L_327:
        /*0018*/ 	.byte	0x03, 0x50
        /*001a*/ 	.short	0x0000


	//----- nvinfo : EIATTR_MAXREG_COUNT
	.align		4
        /*001c*/ 	.byte	0x03, 0x1b
        /*001e*/ 	.short	0x00a8


	//----- nvinfo : EIATTR_NUM_BARRIERS
	.align		4
        /*0020*/ 	.byte	0x02, 0x4c
        /*0022*/ 	.byte	0x10
	.zero		1


	//----- nvinfo : EIATTR_EXTERNS
	.align		4
        /*0024*/ 	.byte	0x04, 0x0f
        /*0026*/ 	.short	(.L_329 - .L_328)


	//   ....[0]....
	.align		4
.L_328:
        /*0028*/ 	.word	index@(__assertfail)


	//----- nvinfo : EIATTR_ANNOTATIONS
	.align		4
.L_329:
        /*002c*/ 	.byte	0x04, 0x55
        /*002e*/ 	.short	(.L_331 - .L_330)


	//   ....[0]....
.L_330:
        /*0030*/ 	.word	0x00000001
        /*0034*/ 	.byte	0x40, 0x09, 0x00, 0x00, 0x01, 0x00, 0x00, 0x00, 0xf0, 0x16, 0x00, 0x00, 0x01, 0x00, 0x00, 0x00
        /* <DEDUP_REMOVED lines=17> */
        /*0154*/ 	.byte	0x60, 0xf0, 0x00, 0x00


	//----- nvinfo : EIATTR_MERCURY_ISA_VERSION
	.align		4
.L_331:
        /*0158*/ 	.byte	0x03, 0x5f
        /*015a*/ 	.short	0x0101


	//----- nvinfo : EIATTR_INT_WARP_WIDE_INSTR_OFFSETS
	.align		4
        /*015c*/ 	.byte	0x04, 0x31
        /*015e*/ 	.short	(.L_333 - .L_332)


	//   ....[0]....
.L_332:
        /*0160*/ 	.word	0x00000120


	//   ....[1]....
        /*0164*/ 	.word	0x000001c0


	//   ....[2]....
        /*0168*/ 	.word	0x00000230


	//----- nvinfo : EIATTR_COOP_GROUP_MASK_REGIDS
	.align		4
.L_333:
        /*016c*/ 	.byte	0x04, 0x29
        /*016e*/ 	.short	(.L_335 - .L_334)


	//   ....[0]....
.L_334:
        /*0170*/ 	.word	0xffffffff


	//   ....[1]....
        /*0174*/ 	.word	0xffffffff


	//   ....[2]....
        /*0178*/ 	.word	0xffffffff


	//   ....[3]....
        /*017c*/ 	.word	0xffffffff


	//   ....[4]....
        /*0180*/ 	.word	0xffffffff


	//   ....[5]....
        /*0184*/ 	.word	0xffffffff


	//   ....[6]....
        /*0188*/ 	.word	0xffffffff


	//   ....[7]....
        /*018c*/ 	.word	0xffffffff


	//   ....[8]....
        /*0190*/ 	.word	0xffffffff


	//   ....[9]....
        /*0194*/ 	.word	0xffffffff


	//   ....[10]....
        /*0198*/ 	.word	0xffffffff


	//   ....[11]....
        /*019c*/ 	.word	0xffffffff


	//   ....[12]....
        /*01a0*/ 	.word	0xffffffff


	//   ....[13]....
        /*01a4*/ 	.word	0xffffffff


	//   ....[14]....
        /*01a8*/ 	.word	0xffffffff


	//   ....[15]....
        /*01ac*/ 	.word	0xffffffff


	//   ....[16]....
        /*01b0*/ 	.word	0xffffffff


	//   ....[17]....
        /*01b4*/ 	.word	0xffffffff


	//   ....[18]....
        /*01b8*/ 	.word	0xffffffff


	//   ....[19]....
        /*01bc*/ 	.word	0xffffffff


	//   ....[20]....
        /*01c0*/ 	.word	0xffffffff


	//   ....[21]....
        /*01c4*/ 	.word	0xffffffff


	//   ....[22]....
        /*01c8*/ 	.word	0xffffffff


	//   ....[23]....
        /*01cc*/ 	.word	0xffffffff


	//   ....[24]....
        /*01d0*/ 	.word	0xffffffff


	//   ....[25]....
        /*01d4*/ 	.word	0xffffffff


	//   ....[26]....
        /*01d8*/ 	.word	0xffffffff


	//   ....[27]....
        /*01dc*/ 	.word	0xffffffff


	//   ....[28]....
        /*01e0*/ 	.word	0xffffffff


	//   ....[29]....
        /*01e4*/ 	.word	0xffffffff


	//   ....[30]....
        /*01e8*/ 	.word	0xffffffff


	//   ....[31]....
        /*01ec*/ 	.word	0xffffffff


	//   ....[32]....
        /*01f0*/ 	.word	0xffffffff


	//   ....[33]....
        /*01f4*/ 	.word	0xffffffff


	//   ....[34]....
        /*01f8*/ 	.word	0xffffffff


	//   ....[35]....
        /*01fc*/ 	.word	0xffffffff


	//   ....[36]....
        /*0200*/ 	.word	0xffffffff


	//   ....[37]....
        /*0204*/ 	.word	0xffffffff


	//   ....[38]....
        /*0208*/ 	.word	0xffffffff


	//   ....[39]....
        /*020c*/ 	.word	0xffffffff


	//   ....[40]....
        /*0210*/ 	.word	0xffffffff


	//   ....[41]....
        /*0214*/ 	.word	0xffffffff


	//   ....[42]....
        /*0218*/ 	.word	0xffffffff


	//   ....[43]....
        /*021c*/ 	.word	0xffffffff


	//   ....[44]....
        /*0220*/ 	.word	0xffffffff


	//   ....[45]....
        /*0224*/ 	.word	0xffffffff


	//   ....[46]....
        /*0228*/ 	.word	0xffffffff


	//   ....[47]....
        /*022c*/ 	.word	0xffffffff


	//   ....[48]....
        /*0230*/ 	.word	0xffffffff


	//   ....[49]....
        /*0234*/ 	.word	0xffffffff


	//   ....[50]....
        /*0238*/ 	.word	0xffffffff


	//   ....[51]....
        /*023c*/ 	.word	0xffffffff


	//   ....[52]....
        /*0240*/ 	.word	0xffffffff


	//   ....[53]....
        /*0244*/ 	.word	0xffffffff


	//   ....[54]....
        /*0248*/ 	.word	0xffffffff


	//   ....[55]....
        /*024c*/ 	.word	0xffffffff


	//   ....[56]....
        /*0250*/ 	.word	0xffffffff


	//   ....[57]....
        /*0254*/ 	.word	0xffffffff


	//   ....[58]....
        /*0258*/ 	.word	0xffffffff


	//   ....[59]....
        /*025c*/ 	.word	0xffffffff


	//   ....[60]....
        /*0260*/ 	.word	0xffffffff


	//   ....[61]....
        /*0264*/ 	.word	0xffffffff


	//   ....[62]....
        /*0268*/ 	.word	0xffffffff


	//   ....[63]....
        /*026c*/ 	.word	0xffffffff


	//   ....[64]....
        /*0270*/ 	.word	0xffffffff


	//   ....[65]....
        /*0274*/ 	.word	0xffffffff


	//   ....[66]....
        /*0278*/ 	.word	0xffffffff


	//   ....[67]....
        /*027c*/ 	.word	0xffffffff


	//   ....[68]....
        /*0280*/ 	.word	0xffffffff


	//   ....[69]....
        /*0284*/ 	.word	0xffffffff


	//   ....[70]....
        /*0288*/ 	.word	0xffffffff


	//   ....[71]....
        /*028c*/ 	.word	0xffffffff


	//   ....[72]....
        /*0290*/ 	.word	0xffffffff


	//   ....[73]....
        /*0294*/ 	.word	0xffffffff


	//   ....[74]....
        /*0298*/ 	.word	0xffffffff


	//   ....[75]....
        /*029c*/ 	.word	0xffffffff


	//   ....[76]....
        /*02a0*/ 	.word	0xffffffff


	//   ....[77]....
        /*02a4*/ 	.word	0xffffffff


	//   ....[78]....
        /*02a8*/ 	.word	0xffffffff


	//   ....[79]....
        /*02ac*/ 	.word	0xffffffff


	//   ....[80]....
        /*02b0*/ 	.word	0xffffffff


	//   ....[81]....
        /*02b4*/ 	.word	0xffffffff


	//   ....[82]....
        /*02b8*/ 	.word	0xffffffff


	//   ....[83]....
        /*02bc*/ 	.word	0xffffffff


	//   ....[84]....
        /*02c0*/ 	.word	0xffffffff


	//   ....[85]....
        /*02c4*/ 	.word	0xffffffff


	//   ....[86]....
        /*02c8*/ 	.word	0xffffffff


	//   ....[87]....
        /*02cc*/ 	.word	0xffffffff


	//   ....[88]....
        /*02d0*/ 	.word	0xffffffff


	//   ....[89]....
        /*02d4*/ 	.word	0xffffffff


	//   ....[90]....
        /*02d8*/ 	.word	0xffffffff


	//   ....[91]....
        /*02dc*/ 	.word	0xffffffff


	//   ....[92]....
        /*02e0*/ 	.word	0xffffffff


	//   ....[93]....
        /*02e4*/ 	.word	0xffffffff


	//   ....[94]....
        /*02e8*/ 	.word	0xffffffff


	//   ....[95]....
        /*02ec*/ 	.word	0xffffffff


	//   ....[96]....
        /*02f0*/ 	.word	0xffffffff


	//   ....[97]....
        /*02f4*/ 	.word	0xffffffff


	//   ....[98]....
        /*02f8*/ 	.word	0xffffffff


	//   ....[99]....
        /*02fc*/ 	.word	0xffffffff


	//   ....[100]....
        /*0300*/ 	.word	0xffffffff


	//   ....[101]....
        /*0304*/ 	.word	0xffffffff


	//   ....[102]....
        /*0308*/ 	.word	0xffffffff


	//   ....[103]....
        /*030c*/ 	.word	0xffffffff


	//   ....[104]....
        /*0310*/ 	.word	0xffffffff


	//   ....[105]....
        /*0314*/ 	.word	0xffffffff


	//   ....[106]....
        /*0318*/ 	.word	0xffffffff


	//   ....[107]....
        /*031c*/ 	.word	0xffffffff


	//   ....[108]....
        /*0320*/ 	.word	0xffffffff


	//   ....[109]....
        /*0324*/ 	.word	0xffffffff


	//   ....[110]....
        /*0328*/ 	.word	0xffffffff


	//   ....[111]....
        /*032c*/ 	.word	0xffffffff


	//   ....[112]....
        /*0330*/ 	.word	0xffffffff


	//   ....[113]....
        /*0334*/ 	.word	0xffffffff


	//   ....[114]....
        /*0338*/ 	.word	0xffffffff


	//   ....[115]....
        /*033c*/ 	.word	0xffffffff


	//   ....[116]....
        /*0340*/ 	.word	0xffffffff


	//   ....[117]....
        /*0344*/ 	.word	0xffffffff


	//   ....[118]....
        /*0348*/ 	.word	0xffffffff


	//   ....[119]....
        /*034c*/ 	.word	0xffffffff


	//   ....[120]....
        /*0350*/ 	.word	0xffffffff


	//   ....[121]....
        /*0354*/ 	.word	0xffffffff


	//   ....[122]....
        /*0358*/ 	.word	0xffffffff


	//   ....[123]....
        /*035c*/ 	.word	0xffffffff


	//   ....[124]....
        /*0360*/ 	.word	0xffffffff


	//   ....[125]....
        /*0364*/ 	.word	0xffffffff


	//   ....[126]....
        /*0368*/ 	.word	0xffffffff


	//   ....[127]....
        /*036c*/ 	.word	0xffffffff


	//   ....[128]....
        /*0370*/ 	.word	0xffffffff


	//   ....[129]....
        /*0374*/ 	.word	0xffffffff


	//   ....[130]....
        /*0378*/ 	.word	0xffffffff


	//   ....[131]....
        /*037c*/ 	.word	0xffffffff


	//   ....[132]....
        /*0380*/ 	.word	0xffffffff


	//   ....[133]....
        /*0384*/ 	.word	0xffffffff


	//   ....[134]....
        /*0388*/ 	.word	0xffffffff


	//   ....[135]....
        /*038c*/ 	.word	0xffffffff


	//   ....[136]....
        /*0390*/ 	.word	0xffffffff


	//   ....[137]....
        /*0394*/ 	.word	0xffffffff


	//   ....[138]....
        /*0398*/ 	.word	0xffffffff


	//   ....[139]....
        /*039c*/ 	.word	0xffffffff


	//   ....[140]....
        /*03a0*/ 	.word	0xffffffff


	//   ....[141]....
        /*03a4*/ 	.word	0xffffffff


	//   ....[142]....
        /*03a8*/ 	.word	0xffffffff


	//   ....[143]....
        /*03ac*/ 	.word	0xffffffff


	//   ....[144]....
        /*03b0*/ 	.word	0xffffffff


	//   ....[145]....
        /*03b4*/ 	.word	0xffffffff


	//   ....[146]....
        /*03b8*/ 	.word	0xffffffff


	//   ....[147]....
        /*03bc*/ 	.word	0xffffffff


	//   ....[148]....
        /*03c0*/ 	.word	0xffffffff


	//   ....[149]....
        /*03c4*/ 	.word	0xffffffff


	//   ....[150]....
        /*03c8*/ 	.word	0xffffffff


	//   ....[151]....
        /*03cc*/ 	.word	0xffffffff


	//   ....[152]....
        /*03d0*/ 	.word	0xffffffff


	//   ....[153]....
        /*03d4*/ 	.word	0xffffffff


	//   ....[154]....
        /*03d8*/ 	.word	0xffffffff


	//   ....[155]....
        /*03dc*/ 	.word	0xffffffff


	//   ....[156]....
        /*03e0*/ 	.word	0xffffffff


	//   ....[157]....
        /*03e4*/ 	.word	0xffffffff


	//   ....[158]....
        /*03e8*/ 	.word	0xffffffff


	//   ....[159]....
        /*03ec*/ 	.word	0xffffffff


	//   ....[160]....
        /*03f0*/ 	.word	0xffffffff


	//   ....[161]....
        /*03f4*/ 	.word	0xffffffff


	//   ....[162]....
        /*03f8*/ 	.word	0xffffffff


	//   ....[163]....
        /*03fc*/ 	.word	0xffffffff


	//   ....[164]....
        /*0400*/ 	.word	0xffffffff


	//   ....[165]....
        /*0404*/ 	.word	0xffffffff


	//   ....[166]....
        /*0408*/ 	.word	0xffffffff


	//   ....[167]....
        /*040c*/ 	.word	0xffffffff


	//   ....[168]....
        /*0410*/ 	.word	0xffffffff


	//   ....[169]....
        /*0414*/ 	.word	0xffffffff


	//   ....[170]....
        /*0418*/ 	.word	0xffffffff


	//   ....[171]....
        /*041c*/ 	.word	0xffffffff


	//   ....[172]....
        /*0420*/ 	.word	0xffffffff


	//   ....[173]....
        /*0424*/ 	.word	0xffffffff


	//   ....[174]....
        /*0428*/ 	.word	0xffffffff


	//   ....[175]....
        /*042c*/ 	.word	0x0500000f


	//   ....[176]....
        /*0430*/ 	.word	0x0500000f


	//   ....[177]....
        /*0434*/ 	.word	0x0500000f


	//   ....[178]....
        /*0438*/ 	.word	0x0500000f


	//   ....[179]....
        /*043c*/ 	.word	0x0500000f


	//   ....[180]....
        /*0440*/ 	.word	0x0500000f


	//   ....[181]....
        /*0444*/ 	.word	0x0500000f


	//   ....[182]....
        /*0448*/ 	.word	0x0500000f


	//   ....[183]....
        /*044c*/ 	.word	0x0500000f


	//   ....[184]....
        /*0450*/ 	.word	0x0500000f


	//   ....[185]....
        /*0454*/ 	.word	0x0500000f


	//   ....[186]....
        /*0458*/ 	.word	0x0500000f


	//   ....[187]....
        /*045c*/ 	.word	0x0500000f


	//   ....[188]....
        /*0460*/ 	.word	0x0500000f


	//   ....[189]....
        /*0464*/ 	.word	0x0500000f


	//   ....[190]....
        /*0468*/ 	.word	0x0500000f


	//   ....[191]....
        /*046c*/ 	.word	0x0500000f


	//----- nvinfo : EIATTR_COOP_GROUP_INSTR_OFFSETS
	.align		4
.L_335:
        /*0470*/ 	.byte	0x04, 0x28
        /*0472*/ 	.short	(.L_337 - .L_336)


	//   ....[0]....
.L_336:
        /*0474*/ 	.word	0x00000060


	//   ....[1]....
        /*0478*/ 	.word	0x00000130


	//   ....[2]....
        /*047c*/ 	.word	0x000001e0


	//   ....[3]....
        /*0480*/ 	.word	0x000003a0


	//   ....[4]....
        /*0484*/ 	.word	0x00000500


	//   ....[5]....
        /*0488*/ 	.word	0x00000620


	//   ....[6]....
        /*048c*/ 	.word	0x00000780


	//   ....[7]....
        /*0490*/ 	.word	0x00001520


	//   ....[8]....
        /*0494*/ 	.word	0x000026b0


	//   ....[9]....
        /*0498*/ 	.word	0x000027f0


	//   ....[10]....
        /*049c*/ 	.word	0x00002e10


	//   ....[11]....
        /*04a0*/ 	.word	0x00002e90


	//   ....[12]....
        /*04a4*/ 	.word	0x00004c70


	//   ....[13]....
        /*04a8*/ 	.word	0x00004c80


	//   ....[14]....
        /*04ac*/ 	.word	0x00004cb0


	//   ....[15]....
        /*04b0*/ 	.word	0x00004cc0


	//   ....[16]....
        /*04b4*/ 	.word	0x000068b0


	//   ....[17]....
        /*04b8*/ 	.word	0x000068c0


	//   ....[18]....
        /*04bc*/ 	.word	0x00006950


	//   ....[19]....
        /*04c0*/ 	.word	0x00006960


	//   ....[20]....
        /*04c4*/ 	.word	0x00007f10


	//   ....[21]....
        /*04c8*/ 	.word	0x00007f40


	//   ....[22]....
        /*04cc*/ 	.word	0x00007f60


	//   ....[23]....
        /*04d0*/ 	.word	0x00007f80


	//   ....[24]....
        /*04d4*/ 	.word	0x00007f90


	//   ....[25]....
        /*04d8*/ 	.word	0x00007fa0


	//   ....[26]....
        /*04dc*/ 	.word	0x00007fb0


	//   ....[27]....
        /*04e0*/ 	.word	0x00007fc0


	//   ....[28]....
        /*04e4*/ 	.word	0x00007fd0


	//   ....[29]....
        /*04e8*/ 	.word	0x00007fe0


	//   ....[30]....
        /*04ec*/ 	.word	0x00007ff0


	//   ....[31]....
        /*04f0*/ 	.word	0x00008000


	//   ....[32]....
        /*04f4*/ 	.word	0x00008010


	//   ....[33]....
        /*04f8*/ 	.word	0x00008020


	//   ....[34]....
        /*04fc*/ 	.word	0x00008030


	//   ....[35]....
        /*0500*/ 	.word	0x00008040


	//   ....[36]....
        /*0504*/ 	.word	0x00008050


	//   ....[37]....
        /*0508*/ 	.word	0x00008060


	//   ....[38]....
        /*050c*/ 	.word	0x00008070


	//   ....[39]....
        /*0510*/ 	.word	0x00008080


	//   ....[40]....
        /*0514*/ 	.word	0x00008090


	//   ....[41]....
        /*0518*/ 	.word	0x000080a0


	//   ....[42]....
        /*051c*/ 	.word	0x000080b0


	//   ....[43]....
        /*0520*/ 	.word	0x000080d0


	//   ....[44]....
        /*0524*/ 	.word	0x00008100


	//   ....[45]....
        /*0528*/ 	.word	0x00008110


	//   ....[46]....
        /*052c*/ 	.word	0x00008120


	//   ....[47]....
        /*0530*/ 	.word	0x00008130


	//   ....[48]....
        /*0534*/ 	.word	0x00008140


	//   ....[49]....
        /*0538*/ 	.word	0x00008150


	//   ....[50]....
        /*053c*/ 	.word	0x00008170


	//   ....[51]....
        /*0540*/ 	.word	0x00008190


	//   ....[52]....
        /*0544*/ 	.word	0x000081a0


	//   ....[53]....
        /*0548*/ 	.word	0x000081b0


	//   ....[54]....
        /*054c*/ 	.word	0x000081d0


	//   ....[55]....
        /*0550*/ 	.word	0x000081e0


	//   ....[56]....
        /*0554*/ 	.word	0x00008200


	//   ....[57]....
        /*0558*/ 	.word	0x00008210


	//   ....[58]....
        /*055c*/ 	.word	0x00008220


	//   ....[59]....
        /*0560*/ 	.word	0x00008230


	//   ....[60]....
        /*0564*/ 	.word	0x00008250


	//   ....[61]....
        /*0568*/ 	.word	0x00008260


	//   ....[62]....
        /*056c*/ 	.word	0x00008280


	//   ....[63]....
        /*0570*/ 	.word	0x00008290


	//   ....[64]....
        /*0574*/ 	.word	0x000082a0


	//   ....[65]....
        /*0578*/ 	.word	0x000082c0


	//   ....[66]....
        /*057c*/ 	.word	0x000082d0


	//   ....[67]....
        /*0580*/ 	.word	0x000082f0


	//   ....[68]....
        /*0584*/ 	.word	0x00008320


	//   ....[69]....
        /*0588*/ 	.word	0x00008330


	//   ....[70]....
        /*058c*/ 	.word	0x00008340


	//   ....[71]....
        /*0590*/ 	.word	0x00008350


	//   ....[72]....
        /*0594*/ 	.word	0x00008360


	//   ....[73]....
        /*0598*/ 	.word	0x00008370


	//   ....[74]....
        /*059c*/ 	.word	0x00008380


	//   ....[75]....
        /*05a0*/ 	.word	0x000083a0


	//   ....[76]....
        /*05a4*/ 	.word	0x000083d0


	//   ....[77]....
        /*05a8*/ 	.word	0x00008400


	//   ....[78]....
        /*05ac*/ 	.word	0x00008430


	//   ....[79]....
        /*05b0*/ 	.word	0x00008460


	//   ....[80]....
        /*05b4*/ 	.word	0x00008480


	//   ....[81]....
        /*05b8*/ 	.word	0x00008490


	//   ....[82]....
        /*05bc*/ 	.word	0x000084b0


	//   ....[83]....
        /*05c0*/ 	.word	0x000084e0


	//   ....[84]....
        /*05c4*/ 	.word	0x000084f0


	//   ....[85]....
        /*05c8*/ 	.word	0x00008500


	//   ....[86]....
        /*05cc*/ 	.word	0x00008510


	//   ....[87]....
        /*05d0*/ 	.word	0x00008520


	//   ....[88]....
        /*05d4*/ 	.word	0x00008540


	//   ....[89]....
        /*05d8*/ 	.word	0x00008560


	//   ....[90]....
        /*05dc*/ 	.word	0x00008570


	//   ....[91]....
        /*05e0*/ 	.word	0x000085a0


	//   ....[92]....
        /*05e4*/ 	.word	0x000085c0


	//   ....[93]....
        /*05e8*/ 	.word	0x000085d0


	//   ....[94]....
        /*05ec*/ 	.word	0x000085e0


	//   ....[95]....
        /*05f0*/ 	.word	0x000085f0


	//   ....[96]....
        /*05f4*/ 	.word	0x00008600


	//   ....[97]....
        /*05f8*/ 	.word	0x00008610


	//   ....[98]....
        /*05fc*/ 	.word	0x00008620


	//   ....[99]....
        /*0600*/ 	.word	0x00008630


	//   ....[100]....
        /*0604*/ 	.word	0x00008640


	//   ....[101]....
        /*0608*/ 	.word	0x00008650


	//   ....[102]....
        /*060c*/ 	.word	0x00008660


	//   ....[103]....
        /*0610*/ 	.word	0x00008670


	//   ....[104]....
        /*0614*/ 	.word	0x00008680


	//   ....[105]....
        /*0618*/ 	.word	0x00008690


	//   ....[106]....
        /*061c*/ 	.word	0x000086a0


	//   ....[107]....
        /*0620*/ 	.word	0x000086b0


	//   ....[108]....
        /*0624*/ 	.word	0x000086c0


	//   ....[109]....
        /*0628*/ 	.word	0x000086d0


	//   ....[110]....
        /*062c*/ 	.word	0x000086e0


	//   ....[111]....
        /*0630*/ 	.word	0x000086f0


	//   ....[112]....
        /*0634*/ 	.word	0x00008700


	//   ....[113]....
        /*0638*/ 	.word	0x00008710


	//   ....[114]....
        /*063c*/ 	.word	0x00008720


	//   ....[115]....
        /*0640*/ 	.word	0x00008730


	//   ....[116]....
        /*0644*/ 	.word	0x00008740


	//   ....[117]....
        /*0648*/ 	.word	0x00008760


	//   ....[118]....
        /*064c*/ 	.word	0x00008790


	//   ....[119]....
        /*0650*/ 	.word	0x000087b0


	//   ....[120]....
        /*0654*/ 	.word	0x000087d0


	//   ....[121]....
        /*0658*/ 	.word	0x00008800


	//   ....[122]....
        /*065c*/ 	.word	0x00008830


	//   ....[123]....
        /*0660*/ 	.word	0x00008860


	//   ....[124]....
        /*0664*/ 	.word	0x000088a0


	//   ....[125]....
        /*0668*/ 	.word	0x000088e0


	//   ....[126]....
        /*066c*/ 	.word	0x00008910


	//   ....[127]....
        /*0670*/ 	.word	0x00008940


	//   ....[128]....
        /*0674*/ 	.word	0x00008980


	//   ....[129]....
        /*0678*/ 	.word	0x000089b0


	//   ....[130]....
        /*067c*/ 	.word	0x000089e0


	//   ....[131]....
        /*0680*/ 	.word	0x00008a10


	//   ....[132]....
        /*0684*/ 	.word	0x00008a50


	//   ....[133]....
        /*0688*/ 	.word	0x00008a80


	//   ....[134]....
        /*068c*/ 	.word	0x00008ae0


	//   ....[135]....
        /*0690*/ 	.word	0x00008b40


	//   ....[136]....
        /*0694*/ 	.word	0x00008b80


	//   ....[137]....
        /*0698*/ 	.word	0x00008c00


	//   ....[138]....
        /*069c*/ 	.word	0x00008c40


	//   ....[139]....
        /*06a0*/ 	.word	0x00008cb0


	//   ....[140]....
        /*06a4*/ 	.word	0x00008d80


	//   ....[141]....
        /*06a8*/ 	.word	0x00008dc0


	//   ....[142]....
        /*06ac*/ 	.word	0x00008e40


	//   ....[143]....
        /*06b0*/ 	.word	0x00008e80


	//   ....[144]....
        /*06b4*/ 	.word	0x00008ef0


	//   ....[145]....
        /*06b8*/ 	.word	0x00008f30


	//   ....[146]....
        /*06bc*/ 	.word	0x00008f90


	//   ....[147]....
        /*06c0*/ 	.word	0x00008fd0


	//   ....[148]....
        /*06c4*/ 	.word	0x00009010


	//   ....[149]....
        /*06c8*/ 	.word	0x00009050


	//   ....[150]....
        /*06cc*/ 	.word	0x00009080


	//   ....[151]....
        /*06d0*/ 	.word	0x000090c0


	//   ....[152]....
        /*06d4*/ 	.word	0x000090f0


	//   ....[153]....
        /*06d8*/ 	.word	0x00009120


	//   ....[154]....
        /*06dc*/ 	.word	0x00009f60


	//   ....[155]....
        /*06e0*/ 	.word	0x00009f90


	//   ....[156]....
        /*06e4*/ 	.word	0x0000b0b0


	//   ....[157]....
        /*06e8*/ 	.word	0x0000bda0


	//   ....[158]....
        /*06ec*/ 	.word	0x0000c870


	//   ....[159]....
        /*06f0*/ 	.word	0x0000c8a0


	//   ....[160]....
        /*06f4*/ 	.word	0x0000c970


	//   ....[161]....
        /*06f8*/ 	.word	0x0000c990


	//   ....[162]....
        /*06fc*/ 	.word	0x0000ca30


	//   ....[163]....
        /*0700*/ 	.word	0x0000ca50


	//   ....[164]....
        /*0704*/ 	.word	0x0000caf0


	//   ....[165]....
        /*0708*/ 	.word	0x0000cb10


	//   ....[166]....
        /*070c*/ 	.word	0x0000cbb0


	//   ....[167]....
        /*0710*/ 	.word	0x0000cbd0


	//   ....[168]....
        /*0714*/ 	.word	0x0000cc70


	//   ....[169]....
        /*0718*/ 	.word	0x0000cc90


	//   ....[170]....
        /*071c*/ 	.word	0x0000cd30


	//   ....[171]....
        /*0720*/ 	.word	0x0000cd50


	//   ....[172]....
        /*0724*/ 	.word	0x0000cd60


	//   ....[173]....
        /*0728*/ 	.word	0x0000cdf0


	//   ....[174]....
        /*072c*/ 	.word	0x0000f010


	//   ....[175]....
        /*0730*/ 	.word	0x0000f500


	//   ....[176]....
        /*0734*/ 	.word	0x0000f6d0


	//   ....[177]....
        /*0738*/ 	.word	0x0000f720


	//   ....[178]....
        /*073c*/ 	.word	0x0000f7c0


	//   ....[179]....
        /*0740*/ 	.word	0x0000f8d0


	//   ....[180]....
        /*0744*/ 	.word	0x0000f940


	//   ....[181]....
        /*0748*/ 	.word	0x0000fa50


	//   ....[182]....
        /*074c*/ 	.word	0x0000fac0


	//   ....[183]....
        /*0750*/ 	.word	0x0000fbd0


	//   ....[184]....
        /*0754*/ 	.word	0x0000fc40


	//   ....[185]....
        /*0758*/ 	.word	0x0000fd50


	//   ....[186]....
        /*075c*/ 	.word	0x0000fdc0


	//   ....[187]....
        /*0760*/ 	.word	0x0000fed0


	//   ....[188]....
        /*0764*/ 	.word	0x0000ff40


	//   ....[189]....
        /*0768*/ 	.word	0x00010030


	//   ....[190]....
        /*076c*/ 	.word	0x000100c0


	//   ....[191]....
        /*0770*/ 	.word	0x000101b0


	//----- nvinfo : EIATTR_REG_RECONFIG
	.align		4
.L_337:
        /*0774*/ 	.byte	0x01, 0x54
	.zero		2


	//----- nvinfo : EIATTR_SYSCALL_OFFSETS
	.align		4
        /*0778*/ 	.byte	0x04, 0x46
        /*077a*/ 	.short	(.L_339 - .L_338)


	//   ....[0]....
.L_338:
        /*077c*/ 	.word	0x000016e0


	//   ....[1]....
        /*0780*/ 	.word	0x0000b720


	//   ....[2]....
        /*0784*/ 	.word	0x0000b860


	//   ....[3]....
        /*0788*/ 	.word	0x0000b9a0


	//   ....[4]....
        /*078c*/ 	.word	0x0000bac0


	//   ....[5]....
        /*0790*/ 	.word	0x0000c4f0


	//----- nvinfo : EIATTR_MBARRIER_INSTR_OFFSETS
	.align		4
.L_339:
        /*0794*/ 	.byte	0x04, 0x39
        /*0796*/ 	.short	(.L_341 - .L_340)


	//   ....[0]....
.L_340:
        /*0798*/ 	.word	0x00000250
        /*079c*/ 	.word	0x000000ff
        /*07a0*/ 	.word	0x00038800
        /*07a4*/ 	.short	0x0100
        /*07a6*/ 	.byte	0x08
	.zero		1


	//   ....[1]....
        /*07a8*/ 	.word	0x00000260
        /*07ac*/ 	.word	0x000000ff
        /*07b0*/ 	.word	0x00038820
        /*07b4*/ 	.short	0x0100
        /*07b6*/ 	.byte	0x08
	.zero		1


	//   ....[2]....
        /*07b8*/ 	.word	0x00000350
        /*07bc*/ 	.word	0x000000ff
        /*07c0*/ 	.word	0x00038830
        /*07c4*/ 	.short	0x0100
        /*07c6*/ 	.byte	0x08
	.zero		1


	//   ....[3]....
        /*07c8*/ 	.word	0x00000360
        /*07cc*/ 	.word	0x000000ff
        /*07d0*/ 	.word	0x00038840
        /*07d4*/ 	.short	0x0100
        /*07d6*/ 	.byte	0x08
	.zero		1


	//   ....[4]....
        /*07d8*/ 	.word	0x00000370
        /*07dc*/ 	.word	0x000000ff
        /*07e0*/ 	.word	0x00038838
        /*07e4*/ 	.short	0x0100
        /*07e6*/ 	.byte	0x08
	.zero		1


	//   ....[5]....
        /*07e8*/ 	.word	0x00000380
        /*07ec*/ 	.word	0x000000ff
        /*07f0*/ 	.word	0x00038848
        /*07f4*/ 	.short	0x0100
        /*07f6*/ 	.byte	0x08
	.zero		1


	//   ....[6]....
        /*07f8*/ 	.word	0x000004b0
        /*07fc*/ 	.word	0x000000ff
        /*0800*/ 	.word	0x00038850
        /*0804*/ 	.short	0x0100
        /*0806*/ 	.byte	0x08
	.zero		1


	//   ....[7]....
        /*0808*/ 	.word	0x000004c0
        /*080c*/ 	.word	0x000000ff
        /*0810*/ 	.word	0x00038860
        /*0814*/ 	.short	0x0100
        /*0816*/ 	.byte	0x08
	.zero		1


	//   ....[8]....
        /*0818*/ 	.word	0x000004d0
        /*081c*/ 	.word	0x000000ff
        /*0820*/ 	.word	0x00038858
        /*0824*/ 	.short	0x0100
        /*0826*/ 	.byte	0x08
	.zero		1


	//   ....[9]....
        /*0828*/ 	.word	0x000004e0
        /*082c*/ 	.word	0x000000ff
        /*0830*/ 	.word	0x00038868
        /*0834*/ 	.short	0x0100
        /*0836*/ 	.byte	0x08
	.zero		1


	//   ....[10]....
        /*0838*/ 	.word	0x000005d0
        /*083c*/ 	.word	0x000000ff
        /*0840*/ 	.word	0x00038870
        /*0844*/ 	.short	0x0100
        /*0846*/ 	.byte	0x06
	.zero		1


	//   ....[11]....
        /*0848*/ 	.word	0x000005e0
        /*084c*/ 	.word	0x000000ff
        /*0850*/ 	.word	0x00038880
        /*0854*/ 	.short	0x0100
        /*0856*/ 	.byte	0x06
	.zero		1


	//   ....[12]....
        /*0858*/ 	.word	0x000005f0
        /*085c*/ 	.word	0x000000ff
        /*0860*/ 	.word	0x00038878
        /*0864*/ 	.short	0x0100
        /*0866*/ 	.byte	0x06
	.zero		1


	//   ....[13]....
        /*0868*/ 	.word	0x00000600
        /*086c*/ 	.word	0x000000ff
        /*0870*/ 	.word	0x00038888
        /*0874*/ 	.short	0x0100
        /*0876*/ 	.byte	0x06
	.zero		1


	//   ....[14]....
        /*0878*/ 	.word	0x00000730
        /*087c*/ 	.word	0x000000ff
        /*0880*/ 	.word	0x00038890
        /*0884*/ 	.short	0x0100
        /*0886*/ 	.byte	0x08
	.zero		1


	//   ....[15]....
        /*0888*/ 	.word	0x00000740
        /*088c*/ 	.word	0x000000ff
        /*0890*/ 	.word	0x000388a0
        /*0894*/ 	.short	0x0100
        /*0896*/ 	.byte	0x08
	.zero		1


	//   ....[16]....
        /*0898*/ 	.word	0x00000750
        /*089c*/ 	.word	0x000000ff
        /*08a0*/ 	.word	0x00038898
        /*08a4*/ 	.short	0x0100
        /*08a6*/ 	.byte	0x08
	.zero		1


	//   ....[17]....
        /*08a8*/ 	.word	0x00000760
        /*08ac*/ 	.word	0x000000ff
        /*08b0*/ 	.word	0x000388a8
        /*08b4*/ 	.short	0x0100
        /*08b6*/ 	.byte	0x08
	.zero		1


	//   ....[18]....
        /*08b8*/ 	.word	0x00000890
        /*08bc*/ 	.word	0x000000ff
        /*08c0*/ 	.word	0x000388b0
        /*08c4*/ 	.short	0x0100
        /*08c6*/ 	.byte	0x08
	.zero		1


	//   ....[19]....
        /*08c8*/ 	.word	0x000008a0
        /*08cc*/ 	.word	0x000000ff
        /*08d0*/ 	.word	0x000388c0
        /*08d4*/ 	.short	0x0100
        /*08d6*/ 	.byte	0x08
	.zero		1


	//   ....[20]....
        /*08d8*/ 	.word	0x000008b0
        /*08dc*/ 	.word	0x000000ff
        /*08e0*/ 	.word	0x000388b8
        /*08e4*/ 	.short	0x0100
        /*08e6*/ 	.byte	0x08
	.zero		1


	//   ....[21]....
        /*08e8*/ 	.word	0x000008c0
        /*08ec*/ 	.word	0x000000ff
        /*08f0*/ 	.word	0x000388c8
        /*08f4*/ 	.short	0x0100
        /*08f6*/ 	.byte	0x08
	.zero		1


	//   ....[22]....
        /*08f8*/ 	.word	0x00001710
        /*08fc*/ 	.word	0x000000ff
        /*0900*/ 	.word	0x00038800
        /*0904*/ 	.short	0x010a
        /*0906*/ 	.byte	0x24
	.zero		1


	//   ....[23]....
        /*0908*/ 	.word	0x00001770
        /*090c*/ 	.word	0x000000ff
        /*0910*/ 	.word	0x00038830
        /*0914*/ 	.short	0x010a
        /*0916*/ 	.byte	0x24
	.zero		1


	//   ....[24]....
        /*0918*/ 	.word	0x000017f0
        /*091c*/ 	.word	0x000000ff
        /*0920*/ 	.word	0x00038830
        /*0924*/ 	.short	0x010a
        /*0926*/ 	.byte	0x24
	.zero		1


	//   ....[25]....
        /*0928*/ 	.word	0x00003170
        /*092c*/ 	.word	0x00000009
        /*0930*/ 	.word	0x00000000
        /*0934*/ 	.short	0x0101
        /*0936*/ 	.byte	0x3f
	.zero		1


	//   ....[26]....
        /*0938*/ 	.word	0x000043c0
        /*093c*/ 	.word	0x000000ff
        /*0940*/ 	.word	0x00038830
        /*0944*/ 	.short	0x010a
        /*0946*/ 	.byte	0x07
	.zero		1


	//   ....[27]....
        /*0948*/ 	.word	0x00004400
        /*094c*/ 	.word	0x000000ff
        /*0950*/ 	.word	0x00038830
        /*0954*/ 	.short	0x010a
        /*0956*/ 	.byte	0x07
	.zero		1


	//   ....[28]....
        /*0958*/ 	.word	0x00004760
        /*095c*/ 	.word	0x000000ff
        /*0960*/ 	.word	0x00038850
        /*0964*/ 	.short	0x010a
        /*0966*/ 	.byte	0x0a
	.zero		1


	//   ....[29]....
        /*0968*/ 	.word	0x000047a0
        /*096c*/ 	.word	0x000000ff
        /*0970*/ 	.word	0x00038850
        /*0974*/ 	.short	0x010a
        /*0976*/ 	.byte	0x0a
	.zero		1


	//   ....[30]....
        /*0978*/ 	.word	0x00005a60
        /*097c*/ 	.word	0x00000000
        /*0980*/ 	.word	0x00000000
        /*0984*/ 	.short	0x0101
        /*0986*/ 	.byte	0x3f
	.zero		1


	//   ....[31]....
        /*0988*/ 	.word	0x00005bf0
        /*098c*/ 	.word	0x000000ff
        /*0990*/ 	.word	0x00000000
        /*0994*/ 	.short	0x0101
        /*0996*/ 	.byte	0x04
	.zero		1


	//   ....[32]....
        /*0998*/ 	.word	0x000065f0
        /*099c*/ 	.word	0x000000ff
        /*09a0*/ 	.word	0x00038850
        /*09a4*/ 	.short	0x010a
        /*09a6*/ 	.byte	0x07
	.zero		1


	//   ....[33]....
        /*09a8*/ 	.word	0x00006630
        /*09ac*/ 	.word	0x000000ff
        /*09b0*/ 	.word	0x00038850
        /*09b4*/ 	.short	0x010a
        /*09b6*/ 	.byte	0x07
	.zero		1


	//   ....[34]....
        /*09b8*/ 	.word	0x00006c20
        /*09bc*/ 	.word	0x000000ff
        /*09c0*/ 	.word	0x00000000
        /*09c4*/ 	.short	0x0101
        /*09c6*/ 	.byte	0x04
	.zero		1


	//   ....[35]....
        /*09c8*/ 	.word	0x000090a0
        /*09cc*/ 	.word	0x000000ff
        /*09d0*/ 	.word	0x00000000
        /*09d4*/ 	.short	0x0101
        /*09d6*/ 	.byte	0x04
	.zero		1


	//   ....[36]....
        /*09d8*/ 	.word	0x0000bfd0
        /*09dc*/ 	.word	0x000000ff
        /*09e0*/ 	.word	0x00038880
        /*09e4*/ 	.short	0x010a
        /*09e6*/ 	.byte	0x26
	.zero		1


	//   ....[37]....
        /*09e8*/ 	.word	0x0000c190
        /*09ec*/ 	.word	0x000000ff
        /*09f0*/ 	.word	0x00038840
        /*09f4*/ 	.short	0x010a
        /*09f6*/ 	.byte	0x26
	.zero		1


	//   ....[38]....
        /*09f8*/ 	.word	0x0000ced0
        /*09fc*/ 	.word	0x000000ff
        /*0a00*/ 	.word	0x00038800
        /*0a04*/ 	.short	0x0107
        /*0a06*/ 	.byte	0x26
	.zero		1


	//   ....[39]....
        /*0a08*/ 	.word	0x0000cf30
        /*0a0c*/ 	.word	0x000000ff
        /*0a10*/ 	.word	0x00038800
        /*0a14*/ 	.short	0x0101
        /*0a16*/ 	.byte	0x26
	.zero		1


	//   ....[40]....
        /*0a18*/ 	.word	0x0000cf40
        /*0a1c*/ 	.word	0x000000ff
        /*0a20*/ 	.word	0x00038820
        /*0a24*/ 	.short	0x010a
        /*0a26*/ 	.byte	0x26
	.zero		1


	//   ....[41]....
        /*0a28*/ 	.word	0x0000d2b0
        /*0a2c*/ 	.word	0x00000006
        /*0a30*/ 	.word	0x00038880
        /*0a34*/ 	.short	0x010a
        /*0a36*/ 	.byte	0x3f
	.zero		1


	//   ....[42]....
        /*0a38*/ 	.word	0x0000d5d0
        /*0a3c*/ 	.word	0x00000006
        /*0a40*/ 	.word	0x00038840
        /*0a44*/ 	.short	0x010a
        /*0a46*/ 	.byte	0x3f
	.zero		1


	//   ....[43]....
        /*0a48*/ 	.word	0x0000d940
        /*0a4c*/ 	.word	0x00000013
        /*0a50*/ 	.word	0x00038870
        /*0a54*/ 	.short	0x010a
        /*0a56*/ 	.byte	0x3f
	.zero		1


	//   ....[44]....
        /*0a58*/ 	.word	0x0000d9b0
        /*0a5c*/ 	.word	0x00000013
        /*0a60*/ 	.word	0x00038860
        /*0a64*/ 	.short	0x010a
        /*0a66*/ 	.byte	0x3f
	.zero		1


	//   ....[45]....
        /*0a68*/ 	.word	0x0000e360
        /*0a6c*/ 	.word	0x00000013
        /*0a70*/ 	.word	0x00038850
        /*0a74*/ 	.short	0x0101
        /*0a76*/ 	.byte	0x3f
	.zero		1


	//   ....[46]....
        /*0a78*/ 	.word	0x0000e3e0
        /*0a7c*/ 	.word	0x00000013
        /*0a80*/ 	.word	0x00000000
        /*0a84*/ 	.short	0x0101
        /*0a86*/ 	.byte	0x3f
	.zero		1


	//   ....[47]....
        /*0a88*/ 	.word	0x0000e4f0
        /*0a8c*/ 	.word	0x00000010
        /*0a90*/ 	.word	0x00038870
        /*0a94*/ 	.short	0x010a
        /*0a96*/ 	.byte	0x3f
	.zero		1


	//   ....[48]....
        /*0a98*/ 	.word	0x0000e560
        /*0a9c*/ 	.word	0x00000010
        /*0aa0*/ 	.word	0x00038860
        /*0aa4*/ 	.short	0x010a
        /*0aa6*/ 	.byte	0x3f
	.zero		1


	//   ....[49]....
        /*0aa8*/ 	.word	0x0000eeb0
        /*0aac*/ 	.word	0x00000010
        /*0ab0*/ 	.word	0x00038850
        /*0ab4*/ 	.short	0x0101
        /*0ab6*/ 	.byte	0x3f
	.zero		1


	//   ....[50]....
        /*0ab8*/ 	.word	0x0000ef10
        /*0abc*/ 	.word	0x00000000
        /*0ac0*/ 	.word	0x00000000
        /*0ac4*/ 	.short	0x0101
        /*0ac6*/ 	.byte	0x3f
	.zero		1


	//   ....[51]....
        /*0ac8*/ 	.word	0x0000efc0
        /*0acc*/ 	.word	0x00000007
        /*0ad0*/ 	.word	0x00038820
        /*0ad4*/ 	.short	0x010a
        /*0ad6*/ 	.byte	0x3f
	.zero		1


	//   ....[52]....
        /*0ad8*/ 	.word	0x0000f100
        /*0adc*/ 	.word	0x00000006
        /*0ae0*/ 	.word	0x00000000
        /*0ae4*/ 	.short	0x010a
        /*0ae6*/ 	.byte	0x3f
	.zero		1


	//   ....[53]....
        /*0ae8*/ 	.word	0x0000f170
        /*0aec*/ 	.word	0x00000005
        /*0af0*/ 	.word	0x00000000
        /*0af4*/ 	.short	0x010a
        /*0af6*/ 	.byte	0x3f
	.zero		1


	//   ....[54]....
        /*0af8*/ 	.word	0x0000f1c0
        /*0afc*/ 	.word	0x00000000
        /*0b00*/ 	.word	0x00038860
        /*0b04*/ 	.short	0x010a
        /*0b06*/ 	.byte	0x3f
	.zero		1


	//   ....[55]....
        /*0b08*/ 	.word	0x0000f210
        /*0b0c*/ 	.word	0x00000005
        /*0b10*/ 	.word	0x00038860
        /*0b14*/ 	.short	0x010a
        /*0b16*/ 	.byte	0x3f
	.zero		1


	//   ....[56]....
        /*0b18*/ 	.word	0x0000f250
        /*0b1c*/ 	.word	0x00000000
        /*0b20*/ 	.word	0x00038880
        /*0b24*/ 	.short	0x010a
        /*0b26*/ 	.byte	0x3f
	.zero		1


	//   ....[57]....
        /*0b28*/ 	.word	0x0000f270
        /*0b2c*/ 	.word	0x00000005
        /*0b30*/ 	.word	0x00038880
        /*0b34*/ 	.short	0x010a
        /*0b36*/ 	.byte	0x3f
	.zero		1


	//   ....[58]....
        /*0b38*/ 	.word	0x0000f2e0
        /*0b3c*/ 	.word	0x00000000
        /*0b40*/ 	.word	0x00038800
        /*0b44*/ 	.short	0x010a
        /*0b46*/ 	.byte	0x3f
	.zero		1


	//   ....[59]....
        /*0b48*/ 	.word	0x0000f340
        /*0b4c*/ 	.word	0x00000000
        /*0b50*/ 	.word	0x00038830
        /*0b54*/ 	.short	0x010a
        /*0b56*/ 	.byte	0x3f
	.zero		1


	//   ....[60]....
        /*0b58*/ 	.word	0x0000f3a0
        /*0b5c*/ 	.word	0x0000000e
        /*0b60*/ 	.word	0x00038830
        /*0b64*/ 	.short	0x010a
        /*0b66*/ 	.byte	0x3f
	.zero		1


	//   ....[61]....
        /*0b68*/ 	.word	0x0000f400
        /*0b6c*/ 	.word	0x0000000c
        /*0b70*/ 	.word	0x00038850
        /*0b74*/ 	.short	0x010a
        /*0b76*/ 	.byte	0x3f
	.zero		1


	//   ....[62]....
        /*0b78*/ 	.word	0x0000f460
        /*0b7c*/ 	.word	0x00000004
        /*0b80*/ 	.word	0x00038850
        /*0b84*/ 	.short	0x010a
        /*0b86*/ 	.byte	0x3f
	.zero		1


	//   ....[63]....
        /*0b88*/ 	.word	0x0000f5c0
        /*0b8c*/ 	.word	0x00000003
        /*0b90*/ 	.word	0x00038880
        /*0b94*/ 	.short	0x010a
        /*0b96*/ 	.byte	0x3f
	.zero		1


	//   ....[64]....
        /*0b98*/ 	.word	0x0000f620
        /*0b9c*/ 	.word	0x00000003
        /*0ba0*/ 	.word	0x00038840
        /*0ba4*/ 	.short	0x010a
        /*0ba6*/ 	.byte	0x3f
	.zero		1


	//   ....[65]....
        /*0ba8*/ 	.word	0x00010200
        /*0bac*/ 	.word	0x00000002
        /*0bb0*/ 	.word	0x00038820
        /*0bb4*/ 	.short	0x010a
        /*0bb6*/ 	.byte	0x3f
	.zero		1


	//   ....[66]....
        /*0bb8*/ 	.word	0x00010250
        /*0bbc*/ 	.word	0x00000006
        /*0bc0*/ 	.word	0x00038880
        /*0bc4*/ 	.short	0x010a
        /*0bc6*/ 	.byte	0x3f
	.zero		1


	//   ....[67]....
        /*0bc8*/ 	.word	0x000102a0
        /*0bcc*/ 	.word	0x00000006
        /*0bd0*/ 	.word	0x00038840
        /*0bd4*/ 	.short	0x010a
        /*0bd6*/ 	.byte	0x3f
	.zero		1


	//   ....[68]....
        /*0bd8*/ 	.word	0x000102f0
        /*0bdc*/ 	.word	0x00000013
        /*0be0*/ 	.word	0x00038870
        /*0be4*/ 	.short	0x010a
        /*0be6*/ 	.byte	0x3f
	.zero		1


	//   ....[69]....
        /*0be8*/ 	.word	0x00010340
        /*0bec*/ 	.word	0x00000013
        /*0bf0*/ 	.word	0x00038860
        /*0bf4*/ 	.short	0x010a
        /*0bf6*/ 	.byte	0x3f
	.zero		1


	//   ....[70]....
        /*0bf8*/ 	.word	0x00010390
        /*0bfc*/ 	.word	0x00000010
        /*0c00*/ 	.word	0x00038870
        /*0c04*/ 	.short	0x010a
        /*0c06*/ 	.byte	0x3f
	.zero		1


	//   ....[71]....
        /*0c08*/ 	.word	0x000103e0
        /*0c0c*/ 	.word	0x00000010
        /*0c10*/ 	.word	0x00038860
        /*0c14*/ 	.short	0x010a
        /*0c16*/ 	.byte	0x3f
	.zero		1


	//   ....[72]....
        /*0c18*/ 	.word	0x00010430
        /*0c1c*/ 	.word	0x00000007
        /*0c20*/ 	.word	0x00038820
        /*0c24*/ 	.short	0x010a
        /*0c26*/ 	.byte	0x3f
	.zero		1


	//   ....[73]....
        /*0c28*/ 	.word	0x00010480
        /*0c2c*/ 	.word	0x00000006
        /*0c30*/ 	.word	0x00000000
        /*0c34*/ 	.short	0x010a
        /*0c36*/ 	.byte	0x3f
	.zero		1


	//   ....[74]....
        /*0c38*/ 	.word	0x000104d0
        /*0c3c*/ 	.word	0x00000005
        /*0c40*/ 	.word	0x00000000
        /*0c44*/ 	.short	0x010a
        /*0c46*/ 	.byte	0x3f
	.zero		1


	//   ....[75]....
        /*0c48*/ 	.word	0x00010520
        /*0c4c*/ 	.word	0x00000000
        /*0c50*/ 	.word	0x00038860
        /*0c54*/ 	.short	0x010a
        /*0c56*/ 	.byte	0x3f
	.zero		1


	//   ....[76]....
        /*0c58*/ 	.word	0x00010570
        /*0c5c*/ 	.word	0x00000005
        /*0c60*/ 	.word	0x00038860
        /*0c64*/ 	.short	0x010a
        /*0c66*/ 	.byte	0x3f
	.zero		1


	//   ....[77]....
        /*0c68*/ 	.word	0x000105c0
        /*0c6c*/ 	.word	0x00000000
        /*0c70*/ 	.word	0x00038880
        /*0c74*/ 	.short	0x010a
        /*0c76*/ 	.byte	0x3f
	.zero		1


	//----- nvinfo : EIATTR_NUM_MBARRIERS
	.align		4
.L_341:
        /*0c78*/ 	.byte	0x03, 0x38
        /*0c7a*/ 	.short	0x0016


	//----- nvinfo : EIATTR_EXIT_INSTR_OFFSETS
	.align		4
        /*0c7c*/ 	.byte	0x04, 0x1c
        /*0c7e*/ 	.short	(.L_343 - .L_342)


	//   ....[0]....
.L_342:
        /*0c80*/ 	.word	0x0000f2c0


	//----- nvinfo : EIATTR_MAX_THREADS
	.align		4
.L_343:
        /*0c84*/ 	.byte	0x04, 0x05
        /*0c86*/ 	.short	(.L_345 - .L_344)
.L_344:
        /*0c88*/ 	.word	0x00000180
        /*0c8c*/ 	.word	0x00000001
        /*0c90*/ 	.word	0x00000001


	//----- nvinfo : EIATTR_CRS_STACK_SIZE
	.align		4
.L_345:
        /*0c94*/ 	.byte	0x04, 0x1e
        /*0c96*/ 	.short	(.L_347 - .L_346)
.L_346:
        /*0c98*/ 	.word	0x00000000


	//----- nvinfo : EIATTR_CBANK_PARAM_SIZE
	.align		4
.L_347:
        /*0c9c*/ 	.byte	0x03, 0x19
        /*0c9e*/ 	.short	0x0a70


	//----- nvinfo : EIATTR_PARAM_CBANK
	.align		4
        /*0ca0*/ 	.byte	0x04, 0x0a
        /*0ca2*/ 	.short	(.L_349 - .L_348)
	.align		4
.L_348:
        /*0ca4*/ 	.word	index@(.nv.constant0._ZN7cutlass13device_kernelIN5flash11enable_sm90INS1_16FlashAttnFwdSm90INS1_25CollectiveMainloopFwdSm90ILi2EN4cute5tupleIJNS5_1CILi1EEES8_S8_EEENS6_IJNS7_ILi128EEESA_NS7_ILi256EEEEEELi256ENS_12float_e4m3_tEfNS_4arch4Sm90ELb0ELb0ELb0ELb0ELb0ELb0ELb0ELb1ELb1ELb1ELb1ELb0EEENS1_21CollectiveEpilogueFwdINS6_IJSA_SB_SA_EEES9_NS_10bfloat16_tESF_Li256ELb0ELb1ELb1ELb1EEENS1_19SingleTileSchedulerILb0ELb1ELb1ELi128EEEEEEEEEvNT_6ParamsE)
        /*0ca8*/ 	.short	0x0210
        /*0caa*/ 	.short	0x0a70


	//----- nvinfo : EIATTR_SW_WAR
	.align		4
.L_349:
        /*0cac*/ 	.byte	0x04, 0x36
        /*0cae*/ 	.short	(.L_351 - .L_350)
.L_350:
        /*0cb0*/ 	.word	0x00000008
.L_351:


//--------------------- .nv.info._ZN7cutlass13device_kernelIN5flash11enable_sm90INS1_16FlashAttnFwdSm90INS1_25CollectiveMainloopFwdSm90ILi2EN4cute5tupleIJNS5_1CILi1EEES8_S8_EEENS6_IJNS7_ILi128EEESA_NS7_ILi256EEEEEELi256ENS_12float_e4m3_tEfNS_4arch4Sm90ELb0ELb0ELb0ELb1ELb0ELb0ELb0ELb1ELb1ELb1ELb1ELb0EEENS1_21CollectiveEpilogueFwdINS6_IJSA_SB_SA_EEES9_NS_10bfloat16_tESF_Li256ELb1ELb1ELb1ELb1EEENS1_36VarlenDynamicPersistentTileSchedulerILi128ELi128ELi256ELi128ELb1ELb1ELb1ELb0ELb1ELb1EEEEEEEEEvNT_6ParamsE --------------------------
	.section	.nv.info._ZN7cutlass13device_kernelIN5flash11enable_sm90INS1_16FlashAttnFwdSm90INS1_25CollectiveMainloopFwdSm90ILi2EN4cute5tupleIJNS5_1CILi1EEES8_S8_EEENS6_IJNS7_ILi128EEESA_NS7_ILi256EEEEEELi256ENS_12float_e4m3_tEfNS_4arch4Sm90ELb0ELb0ELb0ELb1ELb0ELb0ELb0ELb1ELb1ELb1ELb1ELb0EEENS1_21CollectiveEpilogueFwdINS6_IJSA_SB_SA_EEES9_NS_10bfloat16_tESF_Li256ELb1ELb1ELb1ELb1EEENS1_36VarlenDynamicPersistentTileSchedulerILi128ELi128ELi256ELi128ELb1ELb1ELb1ELb0ELb1ELb1EEEEEEEEEvNT_6ParamsE,"",@"SHT_CUDA_INFO"
	.sectionflags	@""
	.align	4


	//----- nvinfo : EIATTR_CUDA_API_VERSION
	.align		4
        /*0000*/ 	.byte	0x04, 0x37
        /*0002*/ 	.short	(.L_353 - .L_352)
.L_352:
        /*0004*/ 	.word	0x00000082


	//----- nvinfo : EIATTR_KPARAM_INFO
	.align		4
.L_353:
        /*0008*/ 	.byte	0x04, 0x17
        /*000a*/ 	.short	(.L_355 - .L_354)
.L_354:
        /*000c*/ 	.word	0x00000000
        /*0010*/ 	.short	0x0000
        /*0012*/ 	.short	0x0070
        /*0014*/ 	.byte	0x00, 0xf0, 0x01, 0x2a


	//----- nvinfo : EIATTR_SPARSE_MMA_MASK
	.align		4
.L_355:
        /*0018*/ 	.byte	0x03, 0x50
        /*001a*/ 	.short	0x0000


	//----- nvinfo : EIATTR_MAXREG_COUNT
	.align		4
        /*001c*/ 	.byte	0x03, 0x1b
        /*001e*/ 	.short	0x00a8


	//----- nvinfo : EIATTR_NUM_BARRIERS
	.align		4
        /*0020*/ 	.byte	0x02, 0x4c
        /*0022*/ 	.byte	0x10
	.zero		1


	//----- nvinfo : EIATTR_EXTERNS
	.align		4
        /*0024*/ 	.byte	0x04, 0x0f
        /*0026*/ 	.short	(.L_357 - .L_356)


	//   ....[0]....
	.align		4
.L_356:
        /*0028*/ 	.word	index@(__assertfail)


	//----- nvinfo : EIATTR_ANNOTATIONS
	.align		4
.L_357:
        /*002c*/ 	.byte	0x04, 0x55
        /*002e*/ 	.short	(.L_359 - .L_358)


	//   ....[0]....
.L_358:
        /* <DEDUP_REMOVED lines=55> */


	//----- nvinfo : EIATTR_MERCURY_ISA_VERSION
	.align		4
.L_359:
        /*0388*/ 	.byte	0x03, 0x5f
        /*038a*/ 	.short	0x0101


	//----- nvinfo : EIATTR_UNUSED_LOAD_BYTE_OFFSET
	.align		4
        /*038c*/ 	.byte	0x04, 0x44
        /*038e*/ 	.short	(.L_361 - .L_360)


	//   ....[0]....
.L_360:
        /*0390*/ 	.word	0x00000a40
        /*0394*/ 	.word	0x0000fff0


	//   ....[1]....
        /*0398*/ 	.word	0x000080d0
        /*039c*/ 	.word	0x0000fff0


	//----- nvinfo : EIATTR_INT_WARP_WIDE_INSTR_OFFSETS
	.align		4
.L_361:
        /*03a0*/ 	.byte	0x04, 0x31
        /*03a2*/ 	.short	(.L_363 - .L_362)


	//   ....[0]....
.L_362:
        /*03a4*/ 	.word	0x00000130


	//   ....[1]....
        /*03a8*/ 	.word	0x00000170


	//   ....[2]....
        /*03ac*/ 	.word	0x000001e0


	//   ....[3]....
        /*03b0*/ 	.word	0x0000fbf0


	//   ....[4]....
        /*03b4*/ 	.word	0x0000fc80


	//   ....[5]....
        /*03b8*/ 	.word	0x00012d20


	//   ....[6]....
        /*03bc*/ 	.word	0x00012d80


	//----- nvinfo : EIATTR_COOP_GROUP_MASK_REGIDS
	.align		4
.L_363:
        /*03c0*/ 	.byte	0x04, 0x29
        /*03c2*/ 	.short	(.L_365 - .L_364)


	//   ....[0]....
.L_364:
        /*03c4*/ 	.word	0xffffffff


	//   ....[1]....
        /*03c8*/ 	.word	0xffffffff


	//   ....[2]....
        /*03cc*/ 	.word	0xffffffff


	//   ....[3]....
        /*03d0*/ 	.word	0xffffffff


	//   ....[4]....
        /*03d4*/ 	.word	0xffffffff


	//   ....[5]....
        /*03d8*/ 	.word	0xffffffff


	//   ....[6]....
        /*03dc*/ 	.word	0xffffffff


	//   ....[7]....
        /*03e0*/ 	.word	0xffffffff


	//   ....[8]....
        /*03e4*/ 	.word	0xffffffff


	//   ....[9]....
        /*03e8*/ 	.word	0xffffffff


	//   ....[10]....
        /*03ec*/ 	.word	0xffffffff


	//   ....[11]....
        /*03f0*/ 	.word	0xffffffff


	//   ....[12]....
        /*03f4*/ 	.word	0xffffffff


	//   ....[13]....
        /*03f8*/ 	.word	0xffffffff


	//   ....[14]....
        /*03fc*/ 	.word	0xffffffff


	//   ....[15]....
        /*0400*/ 	.word	0xffffffff


	//   ....[16]....
        /*0404*/ 	.word	0xffffffff


	//   ....[17]....
        /*0408*/ 	.word	0xffffffff


	//   ....[18]....
        /*040c*/ 	.word	0xffffffff


	//   ....[19]....
        /*0410*/ 	.word	0xffffffff


	//   ....[20]....
        /*0414*/ 	.word	0xffffffff


	//   ....[21]....
        /*0418*/ 	.word	0xffffffff


	//   ....[22]....
        /*041c*/ 	.word	0xffffffff


	//   ....[23]....
        /*0420*/ 	.word	0xffffffff


	//   ....[24]....
        /*0424*/ 	.word	0xffffffff


	//   ....[25]....
        /*0428*/ 	.word	0xffffffff


	//   ....[26]....
        /*042c*/ 	.word	0xffffffff


	//   ....[27]....
        /*0430*/ 	.word	0xffffffff


	//   ....[28]....
        /*0434*/ 	.word	0xffffffff


	//   ....[29]....
        /*0438*/ 	.word	0xffffffff


	//   ....[30]....
        /*043c*/ 	.word	0xffffffff


	//   ....[31]....
        /*0440*/ 	.word	0xffffffff


	//   ....[32]....
        /*0444*/ 	.word	0xffffffff


	//   ....[33]....
        /*0448*/ 	.word	0xffffffff


	//   ....[34]....
        /*044c*/ 	.word	0xffffffff


	//   ....[35]....
        /*0450*/ 	.word	0xffffffff


	//   ....[36]....
        /*0454*/ 	.word	0xffffffff


	//   ....[37]....
        /*0458*/ 	.word	0xffffffff


	//   ....[38]....
        /*045c*/ 	.word	0xffffffff


	//   ....[39]....
        /*0460*/ 	.word	0xffffffff


	//   ....[40]....
        /*0464*/ 	.word	0xffffffff


	//   ....[41]....
        /*0468*/ 	.word	0xffffffff


	//   ....[42]....
        /*046c*/ 	.word	0xffffffff


	//   ....[43]....
        /*0470*/ 	.word	0xffffffff


	//   ....[44]....
        /*0474*/ 	.word	0xffffffff


	//   ....[45]....
        /*0478*/ 	.word	0xffffffff


	//   ....[46]....
        /*047c*/ 	.word	0xffffffff


	//   ....[47]....
        /*0480*/ 	.word	0xffffffff


	//   ....[48]....
        /*0484*/ 	.word	0xffffffff


	//   ....[49]....
        /*0488*/ 	.word	0xffffffff


	//   ....[50]....
        /*048c*/ 	.word	0xffffffff


	//   ....[51]....
        /*0490*/ 	.word	0xffffffff


	//   ....[52]....
        /*0494*/ 	.word	0xffffffff


	//   ....[53]....
        /*0498*/ 	.word	0xffffffff


	//   ....[54]....
        /*049c*/ 	.word	0xffffffff


	//   ....[55]....
        /*04a0*/ 	.word	0xffffffff


	//   ....[56]....
        /*04a4*/ 	.word	0xffffffff


	//   ....[57]....
        /*04a8*/ 	.word	0xffffffff


	//   ....[58]....
        /*04ac*/ 	.word	0xffffffff


	//   ....[59]....
        /*04b0*/ 	.word	0xffffffff


	//   ....[60]....
        /*04b4*/ 	.word	0xffffffff


	//   ....[61]....
        /*04b8*/ 	.word	0xffffffff


	//   ....[62]....
        /*04bc*/ 	.word	0xffffffff


	//   ....[63]....
        /*04c0*/ 	.word	0xffffffff


	//   ....[64]....
        /*04c4*/ 	.word	0xffffffff


	//   ....[65]....
        /*04c8*/ 	.word	0xffffffff


	//   ....[66]....
        /*04cc*/ 	.word	0xffffffff


	//   ....[67]....
        /*04d0*/ 	.word	0xffffffff


	//   ....[68]....
        /*04d4*/ 	.word	0xffffffff


	//   ....[69]....
        /*04d8*/ 	.word	0xffffffff


	//   ....[70]....
        /*04dc*/ 	.word	0xffffffff


	//   ....[71]....
        /*04e0*/ 	.word	0xffffffff


	//   ....[72]....
        /*04e4*/ 	.word	0xffffffff


	//   ....[73]....
        /*04e8*/ 	.word	0xffffffff


	//   ....[74]....
        /*04ec*/ 	.word	0xffffffff


	//   ....[75]....
        /*04f0*/ 	.word	0xffffffff


	//   ....[76]....
        /*04f4*/ 	.word	0xffffffff


	//   ....[77]....
        /*04f8*/ 	.word	0xffffffff


	//   ....[78]....
        /*04fc*/ 	.word	0xffffffff


	//   ....[79]....
        /*0500*/ 	.word	0xffffffff


	//   ....[80]....
        /*0504*/ 	.word	0xffffffff


	//   ....[81]....
        /*0508*/ 	.word	0xffffffff


	//   ....[82]....
        /*050c*/ 	.word	0xffffffff


	//   ....[83]....
        /*0510*/ 	.word	0xffffffff


	//   ....[84]....
        /*0514*/ 	.word	0xffffffff


	//   ....[85]....
        /*0518*/ 	.word	0xffffffff


	//   ....[86]....
        /*051c*/ 	.word	0xffffffff


	//   ....[87]....
        /*0520*/ 	.word	0xffffffff


	//   ....[88]....
        /*0524*/ 	.word	0xffffffff


	//   ....[89]....
        /*0528*/ 	.word	0xffffffff


	//   ....[90]....
        /*052c*/ 	.word	0xffffffff


	//   ....[91]....
        /*0530*/ 	.word	0xffffffff


	//   ....[92]....
        /*0534*/ 	.word	0xffffffff


	//   ....[93]....
        /*0538*/ 	.word	0xffffffff


	//   ....[94]....
        /*053c*/ 	.word	0xffffffff


	//   ....[95]....
        /*0540*/ 	.word	0xffffffff


	//   ....[96]....
        /*0544*/ 	.word	0xffffffff


	//   ....[97]....
        /*0548*/ 	.word	0xffffffff


	//   ....[98]....
        /*054c*/ 	.word	0xffffffff


	//   ....[99]....
        /*0550*/ 	.word	0xffffffff


	//   ....[100]....
        /*0554*/ 	.word	0xffffffff


	//   ....[101]....
        /*0558*/ 	.word	0xffffffff


	//   ....[102]....
        /*055c*/ 	.word	0xffffffff


	//   ....[103]....
        /*0560*/ 	.word	0xffffffff


	//   ....[104]....
        /*0564*/ 	.word	0xffffffff


	//   ....[105]....
        /*0568*/ 	.word	0xffffffff


	//   ....[106]....
        /*056c*/ 	.word	0xffffffff


	//   ....[107]....
        /*0570*/ 	.word	0xffffffff


	//   ....[108]....
        /*0574*/ 	.word	0xffffffff


	//   ....[109]....
        /*0578*/ 	.word	0xffffffff


	//   ....[110]....
        /*057c*/ 	.word	0xffffffff


	//   ....[111]....
        /*0580*/ 	.word	0xffffffff


	//   ....[112]....
        /*0584*/ 	.word	0xffffffff


	//   ....[113]....
        /*0588*/ 	.word	0xffffffff


	//   ....[114]....
        /*058c*/ 	.word	0xffffffff


	//   ....[115]....
        /*0590*/ 	.word	0xffffffff


	//   ....[116]....
        /*0594*/ 	.word	0xffffffff


	//   ....[117]....
        /*0598*/ 	.word	0xffffffff


	//   ....[118]....
        /*059c*/ 	.word	0xffffffff


	//   ....[119]....
        /*05a0*/ 	.word	0xffffffff


	//   ....[120]....
        /*05a4*/ 	.word	0xffffffff


	//   ....[121]....
        /*05a8*/ 	.word	0xffffffff


	//   ....[122]....
        /*05ac*/ 	.word	0xffffffff


	//   ....[123]....
        /*05b0*/ 	.word	0xffffffff


	//   ....[124]....
        /*05b4*/ 	.word	0xffffffff


	//   ....[125]....
        /*05b8*/ 	.word	0xffffffff


	//   ....[126]....
        /*05bc*/ 	.word	0xffffffff


	//   ....[127]....
        /*05c0*/ 	.word	0xffffffff


	//   ....[128]....
        /*05c4*/ 	.word	0xffffffff


	//   ....[129]....
        /*05c8*/ 	.word	0xffffffff


	//   ....[130]....
        /*05cc*/ 	.word	0xffffffff


	//   ....[131]....
        /*05d0*/ 	.word	0xffffffff


	//   ....[132]....
        /*05d4*/ 	.word	0xffffffff


	//   ....[133]....
        /*05d8*/ 	.word	0xffffffff


	//   ....[134]....
        /*05dc*/ 	.word	0xffffffff


	//   ....[135]....
        /*05e0*/ 	.word	0xffffffff


	//   ....[136]....
        /*05e4*/ 	.word	0xffffffff


	//   ....[137]....
        /*05e8*/ 	.word	0xffffffff


	//   ....[138]....
        /*05ec*/ 	.word	0xffffffff


	//   ....[139]....
        /*05f0*/ 	.word	0xffffffff


	//   ....[140]....
        /*05f4*/ 	.word	0xffffffff


	//   ....[141]....
        /*05f8*/ 	.word	0xffffffff


	//   ....[142]....
        /*05fc*/ 	.word	0xffffffff


	//   ....[143]....
        /*0600*/ 	.word	0xffffffff


	//   ....[144]....
        /*0604*/ 	.word	0xffffffff


	//   ....[145]....
        /*0608*/ 	.word	0xffffffff


	//   ....[146]....
        /*060c*/ 	.word	0xffffffff


	//   ....[147]....
        /*0610*/ 	.word	0xffffffff


	//   ....[148]....
        /*0614*/ 	.word	0xffffffff


	//   ....[149]....
        /*0618*/ 	.word	0xffffffff


	//   ....[150]....
        /*061c*/ 	.word	0xffffffff


	//   ....[151]....
        /*0620*/ 	.word	0xffffffff


	//   ....[152]....
        /*0624*/ 	.word	0xffffffff


	//   ....[153]....
        /*0628*/ 	.word	0xffffffff


	//   ....[154]....
        /*062c*/ 	.word	0xffffffff


	//   ....[155]....
        /*0630*/ 	.word	0xffffffff


	//   ....[156]....
        /*0634*/ 	.word	0xffffffff


	//   ....[157]....
        /*0638*/ 	.word	0xffffffff


	//   ....[158]....
        /*063c*/ 	.word	0xffffffff


	//   ....[159]....
        /*0640*/ 	.word	0xffffffff


	//   ....[160]....
        /*0644*/ 	.word	0xffffffff


	//   ....[161]....
        /*0648*/ 	.word	0xffffffff


	//   ....[162]....
        /*064c*/ 	.word	0xffffffff


	//   ....[163]....
        /*0650*/ 	.word	0xffffffff


	//   ....[164]....
        /*0654*/ 	.word	0xffffffff


	//   ....[165]....
        /*0658*/ 	.word	0xffffffff


	//   ....[166]....
        /*065c*/ 	.word	0xffffffff


	//   ....[167]....
        /*0660*/ 	.word	0xffffffff


	//   ....[168]....
        /*0664*/ 	.word	0xffffffff


	//   ....[169]....
        /*0668*/ 	.word	0xffffffff


	//   ....[170]....
        /*066c*/ 	.word	0xffffffff


	//   ....[171]....
        /*0670*/ 	.word	0xffffffff


	//   ....[172]....
        /*0674*/ 	.word	0xffffffff


	//   ....[173]....
        /*0678*/ 	.word	0xffffffff


	//   ....[174]....
        /*067c*/ 	.word	0xffffffff


	//   ....[175]....
        /*0680*/ 	.word	0xffffffff


	//   ....[176]....
        /*0684*/ 	.word	0xffffffff


	//   ....[177]....
        /*0688*/ 	.word	0xffffffff


	//   ....[178]....
        /*068c*/ 	.word	0xffffffff


	//   ....[179]....
        /*0690*/ 	.word	0xffffffff


	//   ....[180]....
        /*0694*/ 	.word	0xffffffff


	//   ....[181]....
        /*0698*/ 	.word	0xffffffff


	//   ....[182]....
        /*069c*/ 	.word	0xffffffff


	//   ....[183]....
        /*06a0*/ 	.word	0xffffffff


	//   ....[184]....
        /*06a4*/ 	.word	0xffffffff


	//   ....[185]....
        /*06a8*/ 	.word	0xffffffff


	//   ....[186]....
        /*06ac*/ 	.word	0xffffffff


	//   ....[187]....
        /*06b0*/ 	.word	0xffffffff


	//   ....[188]....
        /*06b4*/ 	.word	0xffffffff


	//   ....[189]....
        /*06b8*/ 	.word	0xffffffff


	//   ....[190]....
        /*06bc*/ 	.word	0xffffffff


	//   ....[191]....
        /*06c0*/ 	.word	0xffffffff


	//   ....[192]....
        /*06c4*/ 	.word	0xffffffff


	//   ....[193]....
        /*06c8*/ 	.word	0xffffffff


	//   ....[194]....
        /*06cc*/ 	.word	0xffffffff


	//   ....[195]....
        /*06d0*/ 	.word	0xffffffff


	//   ....[196]....
        /*06d4*/ 	.word	0xffffffff


	//   ....[197]....
        /*06d8*/ 	.word	0xffffffff


	//   ....[198]....
        /*06dc*/ 	.word	0xffffffff


	//   ....[199]....
        /*06e0*/ 	.word	0xffffffff


	//   ....[200]....
        /*06e4*/ 	.word	0xffffffff


	//   ....[201]....
        /*06e8*/ 	.word	0xffffffff


	//   ....[202]....
        /*06ec*/ 	.word	0xffffffff


	//   ....[203]....
        /*06f0*/ 	.word	0xffffffff


	//   ....[204]....
        /*06f4*/ 	.word	0xffffffff


	//   ....[205]....
        /*06f8*/ 	.word	0xffffffff


	//   ....[206]....
        /*06fc*/ 	.word	0xffffffff


	//   ....[207]....
        /*0700*/ 	.word	0xffffffff


	//   ....[208]....
        /*0704*/ 	.word	0xffffffff


	//   ....[209]....
        /*0708*/ 	.word	0xffffffff


	//   ....[210]....
        /*070c*/ 	.word	0xffffffff


	//   ....[211]....
        /*0710*/ 	.word	0xffffffff


	//   ....[212]....
        /*0714*/ 	.word	0xffffffff


	//   ....[213]....
        /*0718*/ 	.word	0xffffffff


	//   ....[214]....
        /*071c*/ 	.word	0xffffffff


	//   ....[215]....
        /*0720*/ 	.word	0xffffffff


	//   ....[216]....
        /*0724*/ 	.word	0xffffffff


	//   ....[217]....
        /*0728*/ 	.word	0xffffffff


	//   ....[218]....
        /*072c*/ 	.word	0xffffffff


	//   ....[219]....
        /*0730*/ 	.word	0xffffffff


	//   ....[220]....
        /*0734*/ 	.word	0xffffffff


	//   ....[221]....
        /*0738*/ 	.word	0xffffffff


	//   ....[222]....
        /*073c*/ 	.word	0xffffffff


	//   ....[223]....
        /*0740*/ 	.word	0xffffffff


	//   ....[224]....
        /*0744*/ 	.word	0xffffffff


	//   ....[225]....
        /*0748*/ 	.word	0x0500000f


	//   ....[226]....
        /*074c*/ 	.word	0x0500000f


	//   ....[227]....
        /*0750*/ 	.word	0x0500000f


	//   ....[228]....
        /*0754*/ 	.word	0x0500000f


	//   ....[229]....
        /*0758*/ 	.word	0x0500000f


	//   ....[230]....
        /*075c*/ 	.word	0x0500000f


	//   ....[231]....
        /*0760*/ 	.word	0x0500000f


	//   ....[232]....
        /*0764*/ 	.word	0x0500000f


	//   ....[233]....
        /*0768*/ 	.word	0x0500000f


	//   ....[234]....
        /*076c*/ 	.word	0x0500000f


	//   ....[235]....
        /*0770*/ 	.word	0x0500000f


	//   ....[236]....
        /*0774*/ 	.word	0x0500000f


	//   ....[237]....
        /*0778*/ 	.word	0x0500000f


	//   ....[238]....
        /*077c*/ 	.word	0x0500000f


	//   ....[239]....
        /*0780*/ 	.word	0x0500000f


	//   ....[240]....
        /*0784*/ 	.word	0x0500000f


	//   ....[241]....
        /*0788*/ 	.word	0x0500000f


	//   ....[242]....
        /*078c*/ 	.word	0x0500000f


	//----- nvinfo : EIATTR_COOP_GROUP_INSTR_OFFSETS
	.align		4
.L_365:
        /*0790*/ 	.byte	0x04, 0x28
        /*0792*/ 	.short	(.L_367 - .L_366)


	//   ....[0]....
.L_366:
        /*0794*/ 	.word	0x00000070


	//   ....[1]....
        /*0798*/ 	.word	0x00000140


	//   ....[2]....
        /*079c*/ 	.word	0x00000190


	//   ....[3]....
        /*07a0*/ 	.word	0x000003c0


	//   ....[4]....
        /*07a4*/ 	.word	0x00000520


	//   ....[5]....
        /*07a8*/ 	.word	0x00000640


	//   ....[6]....
        /*07ac*/ 	.word	0x000007a0


	//   ....[7]....
        /*07b0*/ 	.word	0x00001fb0


	//   ....[8]....
        /*07b4*/ 	.word	0x000032b0


	//   ....[9]....
        /*07b8*/ 	.word	0x000033a0


	//   ....[10]....
        /*07bc*/ 	.word	0x00003970


	//   ....[11]....
        /*07c0*/ 	.word	0x000039e0


	//   ....[12]....
        /*07c4*/ 	.word	0x00005780


	//   ....[13]....
        /*07c8*/ 	.word	0x00005790


	//   ....[14]....
        /*07cc*/ 	.word	0x000057c0


	//   ....[15]....
        /*07d0*/ 	.word	0x000057d0


	//   ....[16]....
        /*07d4*/ 	.word	0x00007510


	//   ....[17]....
        /*07d8*/ 	.word	0x00007520


	//   ....[18]....
        /*07dc*/ 	.word	0x000075a0


	//   ....[19]....
        /*07e0*/ 	.word	0x000075b0


	//   ....[20]....
        /*07e4*/ 	.word	0x00008cc0


	//   ....[21]....
        /*07e8*/ 	.word	0x00008dc0


	//   ....[22]....
        /*07ec*/ 	.word	0x00008e00


	//   ....[23]....
        /*07f0*/ 	.word	0x00008e50


	//   ....[24]....
        /*07f4*/ 	.word	0x00008e80


	//   ....[25]....
        /*07f8*/ 	.word	0x00008eb0


	//   ....[26]....
        /*07fc*/ 	.word	0x00008ee0


	//   ....[27]....
        /*0800*/ 	.word	0x00008f10


	//   ....[28]....
        /*0804*/ 	.word	0x00008f50


	//   ....[29]....
        /*0808*/ 	.word	0x00008f90


	//   ....[30]....
        /*080c*/ 	.word	0x00008fc0


	//   ....[31]....
        /*0810*/ 	.word	0x00008ff0


	//   ....[32]....
        /*0814*/ 	.word	0x00009010


	//   ....[33]....
        /*0818*/ 	.word	0x00009030


	//   ....[34]....
        /*081c*/ 	.word	0x00009050


	//   ....[35]....
        /*0820*/ 	.word	0x00009070


	//   ....[36]....
        /*0824*/ 	.word	0x00009090


	//   ....[37]....
        /*0828*/ 	.word	0x000090b0


	//   ....[38]....
        /*082c*/ 	.word	0x000090d0


	//   ....[39]....
        /*0830*/ 	.word	0x000090e0


	//   ....[40]....
        /*0834*/ 	.word	0x00009100


	//   ....[41]....
        /*0838*/ 	.word	0x00009120


	//   ....[42]....
        /*083c*/ 	.word	0x00009130


	//   ....[43]....
        /*0840*/ 	.word	0x00009140


	//   ....[44]....
        /*0844*/ 	.word	0x00009150


	//   ....[45]....
        /*0848*/ 	.word	0x00009170


	//   ....[46]....
        /*084c*/ 	.word	0x00009180


	//   ....[47]....
        /*0850*/ 	.word	0x00009190


	//   ....[48]....
        /*0854*/ 	.word	0x000091a0


	//   ....[49]....
        /*0858*/ 	.word	0x000091c0


	//   ....[50]....
        /*085c*/ 	.word	0x000091e0


	//   ....[51]....
        /*0860*/ 	.word	0x00009200


	//   ....[52]....
        /*0864*/ 	.word	0x00009220


	//   ....[53]....
        /*0868*/ 	.word	0x00009240


	//   ....[54]....
        /*086c*/ 	.word	0x00009260


	//   ....[55]....
        /*0870*/ 	.word	0x00009270


	//   ....[56]....
        /*0874*/ 	.word	0x00009280


	//   ....[57]....
        /*0878*/ 	.word	0x00009290


	//   ....[58]....
        /*087c*/ 	.word	0x000092a0


	//   ....[59]....
        /*0880*/ 	.word	0x000092b0


	//   ....[60]....
        /*0884*/ 	.word	0x000092c0


	//   ....[61]....
        /*0888*/ 	.word	0x000092d0


	//   ....[62]....
        /*088c*/ 	.word	0x000092e0


	//   ....[63]....
        /*0890*/ 	.word	0x000092f0


	//   ....[64]....
        /*0894*/ 	.word	0x00009300


	//   ....[65]....
        /*0898*/ 	.word	0x00009310


	//   ....[66]....
        /*089c*/ 	.word	0x00009320


	//   ....[67]....
        /*08a0*/ 	.word	0x00009330


	//   ....[68]....
        /*08a4*/ 	.word	0x00009340


	//   ....[69]....
        /*08a8*/ 	.word	0x00009350


	//   ....[70]....
        /*08ac*/ 	.word	0x00009360


	//   ....[71]....
        /*08b0*/ 	.word	0x00009370


	//   ....[72]....
        /*08b4*/ 	.word	0x00009380


	//   ....[73]....
        /*08b8*/ 	.word	0x00009390


	//   ....[74]....
        /*08bc*/ 	.word	0x000093a0


	//   ....[75]....
        /*08c0*/ 	.word	0x000093b0


	//   ....[76]....
        /*08c4*/ 	.word	0x000093c0


	//   ....[77]....
        /*08c8*/ 	.word	0x000093d0


	//   ....[78]....
        /*08cc*/ 	.word	0x000093e0


	//   ....[79]....
        /*08d0*/ 	.word	0x000093f0


	//   ....[80]....
        /*08d4*/ 	.word	0x00009400


	//   ....[81]....
        /*08d8*/ 	.word	0x00009410


	//   ....[82]....
        /*08dc*/ 	.word	0x00009420


	//   ....[83]....
        /*08e0*/ 	.word	0x00009430


	//   ....[84]....
        /*08e4*/ 	.word	0x00009440


	//   ....[85]....
        /*08e8*/ 	.word	0x00009450


	//   ....[86]....
        /*08ec*/ 	.word	0x00009460


	//   ....[87]....
        /*08f0*/ 	.word	0x00009470


	//   ....[88]....
        /*08f4*/ 	.word	0x00009480


	//   ....[89]....
        /*08f8*/ 	.word	0x00009490


	//   ....[90]....
        /*08fc*/ 	.word	0x000094a0


	//   ....[91]....
        /*0900*/ 	.word	0x000094b0


	//   ....[92]....
        /*0904*/ 	.word	0x000094c0


	//   ....[93]....
        /*0908*/ 	.word	0x000094d0


	//   ....[94]....
        /*090c*/ 	.word	0x000094e0


	//   ....[95]....
        /*0910*/ 	.word	0x00009500


	//   ....[96]....
        /*0914*/ 	.word	0x00009520


	//   ....[97]....
        /*0918*/ 	.word	0x00009530


	//   ....[98]....
        /*091c*/ 	.word	0x00009540


	//   ....[99]....
        /*0920*/ 	.word	0x00009560


	//   ....[100]....
        /*0924*/ 	.word	0x00009570


	//   ....[101]....
        /*0928*/ 	.word	0x00009580


	//   ....[102]....
        /*092c*/ 	.word	0x00009590


	//   ....[103]....
        /*0930*/ 	.word	0x000095a0


	//   ....[104]....
        /*0934*/ 	.word	0x000095b0


	//   ....[105]....
        /*0938*/ 	.word	0x000095c0


	//   ....[106]....
        /*093c*/ 	.word	0x000095d0


	//   ....[107]....
        /*0940*/ 	.word	0x000095e0


	//   ....[108]....
        /*0944*/ 	.word	0x00009600


	//   ....[109]....
        /*0948*/ 	.word	0x00009620


	//   ....[110]....
        /*094c*/ 	.word	0x00009630


	//   ....[111]....
        /*0950*/ 	.word	0x00009640


	//   ....[112]....
        /*0954*/ 	.word	0x00009650


	//   ....[113]....
        /*0958*/ 	.word	0x00009660


	//   ....[114]....
        /*095c*/ 	.word	0x00009680


	//   ....[115]....
        /*0960*/ 	.word	0x000096a0


	//   ....[116]....
        /*0964*/ 	.word	0x000096b0


	//   ....[117]....
        /*0968*/ 	.word	0x000096c0


	//   ....[118]....
        /*096c*/ 	.word	0x000096d0


	//   ....[119]....
        /*0970*/ 	.word	0x000096e0


	//   ....[120]....
        /*0974*/ 	.word	0x00009700


	//   ....[121]....
        /*0978*/ 	.word	0x00009710


	//   ....[122]....
        /*097c*/ 	.word	0x00009730


	//   ....[123]....
        /*0980*/ 	.word	0x00009740


	//   ....[124]....
        /*0984*/ 	.word	0x00009750


	//   ....[125]....
        /*0988*/ 	.word	0x00009760


	//   ....[126]....
        /*098c*/ 	.word	0x00009770


	//   ....[127]....
        /*0990*/ 	.word	0x00009780


	//   ....[128]....
        /*0994*/ 	.word	0x00009790


	//   ....[129]....
        /*0998*/ 	.word	0x000097a0


	//   ....[130]....
        /*099c*/ 	.word	0x000097b0


	//   ....[131]....
        /*09a0*/ 	.word	0x000097c0


	//   ....[132]....
        /*09a4*/ 	.word	0x000097d0


	//   ....[133]....
        /*09a8*/ 	.word	0x000097e0


	//   ....[134]....
        /*09ac*/ 	.word	0x000097f0


	//   ....[135]....
        /*09b0*/ 	.word	0x00009800


	//   ....[136]....
        /*09b4*/ 	.word	0x00009820


	//   ....[137]....
        /*09b8*/ 	.word	0x00009830


	//   ....[138]....
        /*09bc*/ 	.word	0x00009840


	//   ....[139]....
        /*09c0*/ 	.word	0x00009850


	//   ....[140]....
        /*09c4*/ 	.word	0x00009860


	//   ....[141]....
        /*09c8*/ 	.word	0x00009880


	//   ....[142]....
        /*09cc*/ 	.word	0x000098b0


	//   ....[143]....
        /*09d0*/ 	.word	0x000098e0


	//   ....[144]....
        /*09d4*/ 	.word	0x00009900


	//   ....[145]....
        /*09d8*/ 	.word	0x00009920


	//   ....[146]....
        /*09dc*/ 	.word	0x00009940


	//   ....[147]....
        /*09e0*/ 	.word	0x00009a60


	//   ....[148]....
        /*09e4*/ 	.word	0x0000aac0


	//   ....[149]....
        /*09e8*/ 	.word	0x0000aad0


	//   ....[150]....
        /*09ec*/ 	.word	0x0000aae0


	//   ....[151]....
        /*09f0*/ 	.word	0x0000aaf0


	//   ....[152]....
        /*09f4*/ 	.word	0x0000b5c0


	//   ....[153]....
        /*09f8*/ 	.word	0x0000b5e0


	//   ....[154]....
        /*09fc*/ 	.word	0x0000b780


	//   ....[155]....
        /*0a00*/ 	.word	0x0000b7a0


	//   ....[156]....
        /*0a04*/ 	.word	0x0000b8e0


	//   ....[157]....
        /*0a08*/ 	.word	0x0000b900


	//   ....[158]....
        /*0a0c*/ 	.word	0x0000ba50


	//   ....[159]....
        /*0a10*/ 	.word	0x0000ba70


	//   ....[160]....
        /*0a14*/ 	.word	0x0000c060


	//   ....[161]....
        /*0a18*/ 	.word	0x0000c0a0


	//   ....[162]....
        /*0a1c*/ 	.word	0x0000cb60


	//   ....[163]....
        /*0a20*/ 	.word	0x0000cb70


	//   ....[164]....
        /*0a24*/ 	.word	0x0000dd80


	//   ....[165]....
        /*0a28*/ 	.word	0x0000ddb0


	//   ....[166]....
        /*0a2c*/ 	.word	0x0000df20


	//   ....[167]....
        /*0a30*/ 	.word	0x0000df40


	//   ....[168]....
        /*0a34*/ 	.word	0x0000e080


	//   ....[169]....
        /*0a38*/ 	.word	0x0000e0a0


	//   ....[170]....
        /*0a3c*/ 	.word	0x0000e1f0


	//   ....[171]....
        /*0a40*/ 	.word	0x0000e210


	//   ....[172]....
        /*0a44*/ 	.word	0x0000e3f0


	//   ....[173]....
        /*0a48*/ 	.word	0x0000e630


	//   ....[174]....
        /*0a4c*/ 	.word	0x0000e660


	//   ....[175]....
        /*0a50*/ 	.word	0x0000e6a0


	//   ....[176]....
        /*0a54*/ 	.word	0x0000e6d0


	//   ....[177]....
        /*0a58*/ 	.word	0x0000e700


	//   ....[178]....
        /*0a5c*/ 	.word	0x0000e740


	//   ....[179]....
        /*0a60*/ 	.word	0x0000e8d0


	//   ....[180]....
        /*0a64*/ 	.word	0x0000e900


	//   ....[181]....
        /*0a68*/ 	.word	0x0000e930


	//   ....[182]....
        /*0a6c*/ 	.word	0x0000e960


	//   ....[183]....
        /*0a70*/ 	.word	0x0000e990


	//   ....[184]....
        /*0a74*/ 	.word	0x0000e9d0


	//   ....[185]....
        /*0a78*/ 	.word	0x0000ea60


	//   ....[186]....
        /*0a7c*/ 	.word	0x0000eab0


	//   ....[187]....
        /*0a80*/ 	.word	0x0000eac0


	//   ....[188]....
        /*0a84*/ 	.word	0x0000eb50


	//   ....[189]....
        /*0a88*/ 	.word	0x000103b0


	//   ....[190]....
        /*0a8c*/ 	.word	0x00011050


	//   ....[191]....
        /*0a90*/ 	.word	0x00011080


	//   ....[192]....
        /*0a94*/ 	.word	0x000110a0


	//   ....[193]....
        /*0a98*/ 	.word	0x000110c0


	//   ....[194]....
        /*0a9c*/ 	.word	0x000111d0


	//   ....[195]....
        /*0aa0*/ 	.word	0x000111e0


	//   ....[196]....
        /*0aa4*/ 	.word	0x00011270


	//   ....[197]....
        /*0aa8*/ 	.word	0x00011280


	//   ....[198]....
        /*0aac*/ 	.word	0x00011310


	//   ....[199]....
        /*0ab0*/ 	.word	0x00011320


	//   ....[200]....
        /*0ab4*/ 	.word	0x000113b0


	//   ....[201]....
        /*0ab8*/ 	.word	0x000113c0


	//   ....[202]....
        /*0abc*/ 	.word	0x00011450


	//   ....[203]....
        /*0ac0*/ 	.word	0x00011460


	//   ....[204]....
        /*0ac4*/ 	.word	0x00011470


	//   ....[205]....
        /*0ac8*/ 	.word	0x000114c0


	//   ....[206]....
        /*0acc*/ 	.word	0x00013ce0


	//   ....[207]....
        /*0ad0*/ 	.word	0x00013d00


	//   ....[208]....
        /*0ad4*/ 	.word	0x00013d30


	//   ....[209]....
        /*0ad8*/ 	.word	0x00013d60


	//   ....[210]....
        /*0adc*/ 	.word	0x00013d90


	//   ....[211]....
        /*0ae0*/ 	.word	0x00013dc0


	//   ....[212]....
        /*0ae4*/ 	.word	0x00013df0


	//   ....[213]....
        /*0ae8*/ 	.word	0x00013e00


	//   ....[214]....
        /*0aec*/ 	.word	0x00013f70


	//   ....[215]....
        /*0af0*/ 	.word	0x00013fa0


	//   ....[216]....
        /*0af4*/ 	.word	0x00013fd0


	//   ....[217]....
        /*0af8*/ 	.word	0x00014000


	//   ....[218]....
        /*0afc*/ 	.word	0x00014030


	//   ....[219]....
        /*0b00*/ 	.word	0x00014060


	//   ....[220]....
        /*0b04*/ 	.word	0x000140e0


	//   ....[221]....
        /*0b08*/ 	.word	0x00014120


	//   ....[222]....
        /*0b0c*/ 	.word	0x00014130


	//   ....[223]....
        /*0b10*/ 	.word	0x00014170


	//   ....[224]....
        /*0b14*/ 	.word	0x000147f0


	//   ....[225]....
        /*0b18*/ 	.word	0x00014d10


	//   ....[226]....
        /*0b1c*/ 	.word	0x00014ef0


	//   ....[227]....
        /*0b20*/ 	.word	0x00014f60


	//   ....[228]....
        /*0b24*/ 	.word	0x00014fd0


	//   ....[229]....
        /*0b28*/ 	.word	0x00015070


	//   ....[230]....
        /*0b2c*/ 	.word	0x00015130


	//   ....[231]....
        /*0b30*/ 	.word	0x00015240


	//   ....[232]....
        /*0b34*/ 	.word	0x000152a0


	//   ....[233]....
        /*0b38*/ 	.word	0x000153a0


	//   ....[234]....
        /*0b3c*/ 	.word	0x00015400


	//   ....[235]....
        /*0b40*/ 	.word	0x00015500


	//   ....[236]....
        /*0b44*/ 	.word	0x00015560


	//   ....[237]....
        /*0b48*/ 	.word	0x00015660


	//   ....[238]....
        /*0b4c*/ 	.word	0x000156c0


	//   ....[239]....
        /*0b50*/ 	.word	0x000157a0


	//   ....[240]....
        /*0b54*/ 	.word	0x00015820


	//   ....[241]....
        /*0b58*/ 	.word	0x00015900


	//   ....[242]....
        /*0b5c*/ 	.word	0x00015c50


	//----- nvinfo : EIATTR_REG_RECONFIG
	.align		4
.L_367:
        /*0b60*/ 	.byte	0x01, 0x54
	.zero		2


	//----- nvinfo : EIATTR_SYSCALL_OFFSETS
	.align		4
        /*0b64*/ 	.byte	0x04, 0x46
        /*0b66*/ 	.short	(.L_369 - .L_368)


	//   ....[0]....
.L_368:
        /*0b68*/ 	.word	0x00002130


	//   ....[1]....
        /*0b6c*/ 	.word	0x0000fdf0


	//   ....[2]....
        /*0b70*/ 	.word	0x0000ff80


	//   ....[3]....
        /*0b74*/ 	.word	0x000100e0


	//   ....[4]....
        /*0b78*/ 	.word	0x00010220


	//   ....[5]....
        /*0b7c*/ 	.word	0x00010c70


	//----- nvinfo : EIATTR_MBARRIER_INSTR_OFFSETS
	.align		4
.L_369:
        /*0b80*/ 	.byte	0x04, 0x39
        /*0b82*/ 	.short	(.L_371 - .L_370)


	//   ....[0]....
.L_370:
        /*0b84*/ 	.word	0x00000270
        /*0b88*/ 	.word	0x000000ff
        /*0b8c*/ 	.word	0x00038800
        /*0b90*/ 	.short	0x0100
        /*0b92*/ 	.byte	0x08
	.zero		1


	//   ....[1]....
        /*0b94*/ 	.word	0x00000280
        /*0b98*/ 	.word	0x000000ff
        /*0b9c*/ 	.word	0x00038820
        /*0ba0*/ 	.short	0x0100
        /*0ba2*/ 	.byte	0x08
	.zero		1


	//   ....[2]....
        /*0ba4*/ 	.word	0x00000370
        /*0ba8*/ 	.word	0x000000ff
        /*0bac*/ 	.word	0x00038830
        /*0bb0*/ 	.short	0x0100
        /*0bb2*/ 	.byte	0x08
	.zero		1


	//   ....[3]....
        /*0bb4*/ 	.word	0x00000380
        /*0bb8*/ 	.word	0x000000ff
        /*0bbc*/ 	.word	0x00038840
        /*0bc0*/ 	.short	0x0100
        /*0bc2*/ 	.byte	0x08
	.zero		1


	//   ....[4]....
        /*0bc4*/ 	.word	0x00000390
        /*0bc8*/ 	.word	0x000000ff
        /*0bcc*/ 	.word	0x00038838
        /*0bd0*/ 	.short	0x0100
        /*0bd2*/ 	.byte	0x08
	.zero		1


	//   ....[5]....
        /*0bd4*/ 	.word	0x000003a0
        /*0bd8*/ 	.word	0x000000ff
        /*0bdc*/ 	.word	0x00038848
        /*0be0*/ 	.short	0x0100
        /*0be2*/ 	.byte	0x08
	.zero		1


	//   ....[6]....
        /*0be4*/ 	.word	0x000004d0
        /*0be8*/ 	.word	0x000000ff
        /*0bec*/ 	.word	0x00038850
        /*0bf0*/ 	.short	0x0100
        /*0bf2*/ 	.byte	0x08
	.zero		1


	//   ....[7]....
        /*0bf4*/ 	.word	0x000004e0
        /*0bf8*/ 	.word	0x000000ff
        /*0bfc*/ 	.word	0x00038860
        /*0c00*/ 	.short	0x0100
        /*0c02*/ 	.byte	0x08
	.zero		1


	//   ....[8]....
        /*0c04*/ 	.word	0x000004f0
        /*0c08*/ 	.word	0x000000ff
        /*0c0c*/ 	.word	0x00038858
        /*0c10*/ 	.short	0x0100
        /*0c12*/ 	.byte	0x08
	.zero		1


	//   ....[9]....
        /*0c14*/ 	.word	0x00000500
        /*0c18*/ 	.word	0x000000ff
        /*0c1c*/ 	.word	0x00038868
        /*0c20*/ 	.short	0x0100
        /*0c22*/ 	.byte	0x08
	.zero		1


	//   ....[10]....
        /*0c24*/ 	.word	0x000005f0
        /*0c28*/ 	.word	0x000000ff
        /*0c2c*/ 	.word	0x00038870
        /*0c30*/ 	.short	0x0100
        /*0c32*/ 	.byte	0x06
	.zero		1


	//   ....[11]....
        /*0c34*/ 	.word	0x00000600
        /*0c38*/ 	.word	0x000000ff
        /*0c3c*/ 	.word	0x00038880
        /*0c40*/ 	.short	0x0100
        /*0c42*/ 	.byte	0x06
	.zero		1


	//   ....[12]....
        /*0c44*/ 	.word	0x00000610
        /*0c48*/ 	.word	0x000000ff
        /*0c4c*/ 	.word	0x00038878
        /*0c50*/ 	.short	0x0100
        /*0c52*/ 	.byte	0x06
	.zero		1


	//   ....[13]....
        /*0c54*/ 	.word	0x00000620
        /*0c58*/ 	.word	0x000000ff
        /*0c5c*/ 	.word	0x00038888
        /*0c60*/ 	.short	0x0100
        /*0c62*/ 	.byte	0x06
	.zero		1


	//   ....[14]....
        /*0c64*/ 	.word	0x00000750
        /*0c68*/ 	.word	0x000000ff
        /*0c6c*/ 	.word	0x00038890
        /*0c70*/ 	.short	0x0100
        /*0c72*/ 	.byte	0x08
	.zero		1


	//   ....[15]....
        /*0c74*/ 	.word	0x00000760
        /*0c78*/ 	.word	0x000000ff
        /*0c7c*/ 	.word	0x000388a0
        /*0c80*/ 	.short	0x0100
        /*0c82*/ 	.byte	0x08
	.zero		1


	//   ....[16]....
        /*0c84*/ 	.word	0x00000770
        /*0c88*/ 	.word	0x000000ff
        /*0c8c*/ 	.word	0x00038898
        /*0c90*/ 	.short	0x0100
        /*0c92*/ 	.byte	0x08
	.zero		1


	//   ....[17]....
        /*0c94*/ 	.word	0x00000780
        /*0c98*/ 	.word	0x000000ff
        /*0c9c*/ 	.word	0x000388a8
        /*0ca0*/ 	.short	0x0100
        /*0ca2*/ 	.byte	0x08
	.zero		1


	//   ....[18]....
        /*0ca4*/ 	.word	0x000008b0
        /*0ca8*/ 	.word	0x000000ff
        /*0cac*/ 	.word	0x000388b0
        /*0cb0*/ 	.short	0x0100
        /*0cb2*/ 	.byte	0x08
	.zero		1


	//   ....[19]....
        /*0cb4*/ 	.word	0x000008c0
        /*0cb8*/ 	.word	0x000000ff
        /*0cbc*/ 	.word	0x000388c0
        /*0cc0*/ 	.short	0x0100
        /*0cc2*/ 	.byte	0x08
	.zero		1


	//   ....[20]....
        /*0cc4*/ 	.word	0x000008d0
        /*0cc8*/ 	.word	0x000000ff
        /*0ccc*/ 	.word	0x000388b8
        /*0cd0*/ 	.short	0x0100
        /*0cd2*/ 	.byte	0x08
	.zero		1


	//   ....[21]....
        /*0cd4*/ 	.word	0x000008e0
        /*0cd8*/ 	.word	0x000000ff
        /*0cdc*/ 	.word	0x000388c8
        /*0ce0*/ 	.short	0x0100
        /*0ce2*/ 	.byte	0x08
	.zero		1


	//   ....[22]....
        /*0ce4*/ 	.word	0x000021e0
        /*0ce8*/ 	.word	0x00000000
        /*0cec*/ 	.word	0x00038800
        /*0cf0*/ 	.short	0x010a
        /*0cf2*/ 	.byte	0x3f
	.zero		1


	//   ....[23]....
        /*0cf4*/ 	.word	0x00002270
        /*0cf8*/ 	.word	0x00000005
        /*0cfc*/ 	.word	0x00038830
        /*0d00*/ 	.short	0x010a
        /*0d02*/ 	.byte	0x3f
	.zero		1


	//   ....[24]....
        /*0d04*/ 	.word	0x000022e0
        /*0d08*/ 	.word	0x00000005
        /*0d0c*/ 	.word	0x00038830
        /*0d10*/ 	.short	0x010a
        /*0d12*/ 	.byte	0x3f
	.zero		1


	//   ....[25]....
        /*0d14*/ 	.word	0x00003e10
        /*0d18*/ 	.word	0x00000023
        /*0d1c*/ 	.word	0x00000000
        /*0d20*/ 	.short	0x0101
        /*0d22*/ 	.byte	0x3f
	.zero		1


	//   ....[26]....
        /*0d24*/ 	.word	0x00004e40
        /*0d28*/ 	.word	0x000000ff
        /*0d2c*/ 	.word	0x00038830
        /*0d30*/ 	.short	0x010a
        /*0d32*/ 	.byte	0x06
	.zero		1


	//   ....[27]....
        /*0d34*/ 	.word	0x00004e80
        /*0d38*/ 	.word	0x000000ff
        /*0d3c*/ 	.word	0x00038830
        /*0d40*/ 	.short	0x010a
        /*0d42*/ 	.byte	0x06
	.zero		1


	//   ....[28]....
        /*0d44*/ 	.word	0x00005220
        /*0d48*/ 	.word	0x000000ff
        /*0d4c*/ 	.word	0x00038850
        /*0d50*/ 	.short	0x010a
        /*0d52*/ 	.byte	0x06
	.zero		1


	//   ....[29]....
        /*0d54*/ 	.word	0x00005260
        /*0d58*/ 	.word	0x000000ff
        /*0d5c*/ 	.word	0x00038850
        /*0d60*/ 	.short	0x010a
        /*0d62*/ 	.byte	0x06
	.zero		1


	//   ....[30]....
        /*0d64*/ 	.word	0x00006610
        /*0d68*/ 	.word	0x000000c8
        /*0d6c*/ 	.word	0x00000000
        /*0d70*/ 	.short	0x0101
        /*0d72*/ 	.byte	0x3f
	.zero		1


	//   ....[31]....
        /*0d74*/ 	.word	0x00006830
        /*0d78*/ 	.word	0x0000000b
        /*0d7c*/ 	.word	0x00000000
        /*0d80*/ 	.short	0x0101
        /*0d82*/ 	.byte	0x3f
	.zero		1


	//   ....[32]....
        /*0d84*/ 	.word	0x00007230
        /*0d88*/ 	.word	0x00000007
        /*0d8c*/ 	.word	0x00038850
        /*0d90*/ 	.short	0x010a
        /*0d92*/ 	.byte	0x3f
	.zero		1


	//   ....[33]....
        /*0d94*/ 	.word	0x000072c0
        /*0d98*/ 	.word	0x00000007
        /*0d9c*/ 	.word	0x00038850
        /*0da0*/ 	.short	0x010a
        /*0da2*/ 	.byte	0x3f
	.zero		1


	//   ....[34]....
        /*0da4*/ 	.word	0x00007850
        /*0da8*/ 	.word	0x00000099
        /*0dac*/ 	.word	0x00000000
        /*0db0*/ 	.short	0x0101
        /*0db2*/ 	.byte	0x3f
	.zero		1


	//   ....[35]....
        /*0db4*/ 	.word	0x0000b5b0
        /*0db8*/ 	.word	0x000000ff
        /*0dbc*/ 	.word	0x00000000
        /*0dc0*/ 	.short	0x0101
        /*0dc2*/ 	.byte	0x08
	.zero		1


	//   ....[36]....
        /*0dc4*/ 	.word	0x0000be70
        /*0dc8*/ 	.word	0x000000ff
        /*0dcc*/ 	.word	0x00000000
        /*0dd0*/ 	.short	0x0101
        /*0dd2*/ 	.byte	0x08
	.zero		1


	//   ....[37]....
        /*0dd4*/ 	.word	0x00010630
        /*0dd8*/ 	.word	0x00000002
        /*0ddc*/ 	.word	0x00038880
        /*0de0*/ 	.short	0x010a
        /*0de2*/ 	.byte	0x3f
	.zero		1


	//   ....[38]....
        /*0de4*/ 	.word	0x00010830
        /*0de8*/ 	.word	0x00000002
        /*0dec*/ 	.word	0x00038840
        /*0df0*/ 	.short	0x010a
        /*0df2*/ 	.byte	0x3f
	.zero		1


	//   ....[39]....
        /*0df4*/ 	.word	0x000115b0
        /*0df8*/ 	.word	0x00000011
        /*0dfc*/ 	.word	0x00038800
        /*0e00*/ 	.short	0x0107
        /*0e02*/ 	.byte	0x3f
	.zero		1


	//   ....[40]....
        /*0e04*/ 	.word	0x000116b0
        /*0e08*/ 	.word	0x00000011
        /*0e0c*/ 	.word	0x00038800
        /*0e10*/ 	.short	0x0101
        /*0e12*/ 	.byte	0x3f
	.zero		1


	//   ....[41]....
        /*0e14*/ 	.word	0x000116d0
        /*0e18*/ 	.word	0x00000011
        /*0e1c*/ 	.word	0x00038820
        /*0e20*/ 	.short	0x010a
        /*0e22*/ 	.byte	0x3f
	.zero		1


	//   ....[42]....
        /*0e24*/ 	.word	0x000119e0
        /*0e28*/ 	.word	0x00000006
        /*0e2c*/ 	.word	0x00038880
        /*0e30*/ 	.short	0x010a
        /*0e32*/ 	.byte	0x3f
	.zero		1


	//   ....[43]....
        /*0e34*/ 	.word	0x00011d30
        /*0e38*/ 	.word	0x00000006
        /*0e3c*/ 	.word	0x00038840
        /*0e40*/ 	.short	0x010a
        /*0e42*/ 	.byte	0x3f
	.zero		1


	//   ....[44]....
        /*0e44*/ 	.word	0x000120f0
        /*0e48*/ 	.word	0x00000013
        /*0e4c*/ 	.word	0x00038870
        /*0e50*/ 	.short	0x010a
        /*0e52*/ 	.byte	0x3f
	.zero		1


	//   ....[45]....
        /*0e54*/ 	.word	0x00012160
        /*0e58*/ 	.word	0x00000013
        /*0e5c*/ 	.word	0x00038860
        /*0e60*/ 	.short	0x010a
        /*0e62*/ 	.byte	0x3f
	.zero		1


	//   ....[46]....
        /*0e64*/ 	.word	0x00012bf0
        /*0e68*/ 	.word	0x00000013
        /*0e6c*/ 	.word	0x00038850
        /*0e70*/ 	.short	0x0101
        /*0e72*/ 	.byte	0x3f
	.zero		1


	//   ....[47]....
        /*0e74*/ 	.word	0x00012c70
        /*0e78*/ 	.word	0x00000013
        /*0e7c*/ 	.word	0x00000000
        /*0e80*/ 	.short	0x0101
        /*0e82*/ 	.byte	0x3f
	.zero		1


	//   ....[48]....
        /*0e84*/ 	.word	0x00012eb0
        /*0e88*/ 	.word	0x00000002
        /*0e8c*/ 	.word	0x00038870
        /*0e90*/ 	.short	0x010a
        /*0e92*/ 	.byte	0x3f
	.zero		1


	//   ....[49]....
        /*0e94*/ 	.word	0x00012f20
        /*0e98*/ 	.word	0x00000002
        /*0e9c*/ 	.word	0x00038860
        /*0ea0*/ 	.short	0x010a
        /*0ea2*/ 	.byte	0x3f
	.zero		1


	//   ....[50]....
        /*0ea4*/ 	.word	0x000139b0
        /*0ea8*/ 	.word	0x00000002
        /*0eac*/ 	.word	0x00038850
        /*0eb0*/ 	.short	0x0101
        /*0eb2*/ 	.byte	0x3f
	.zero		1


	//   ....[51]....
        /*0eb4*/ 	.word	0x00013a00
        /*0eb8*/ 	.word	0x00000002
        /*0ebc*/ 	.word	0x00000000
        /*0ec0*/ 	.short	0x0101
        /*0ec2*/ 	.byte	0x3f
	.zero		1


	//   ....[52]....
        /*0ec4*/ 	.word	0x00014770
        /*0ec8*/ 	.word	0x00000000
        /*0ecc*/ 	.word	0x00038820
        /*0ed0*/ 	.short	0x010a
        /*0ed2*/ 	.byte	0x3f
	.zero		1


	//   ....[53]....
        /*0ed4*/ 	.word	0x00014930
        /*0ed8*/ 	.word	0x00000006
        /*0edc*/ 	.word	0x00000000
        /*0ee0*/ 	.short	0x010a
        /*0ee2*/ 	.byte	0x3f
	.zero		1


	//   ....[54]....
        /*0ee4*/ 	.word	0x000149a0
        /*0ee8*/ 	.word	0x00000007
        /*0eec*/ 	.word	0x00000000
        /*0ef0*/ 	.short	0x010a
        /*0ef2*/ 	.byte	0x3f
	.zero		1


	//   ....[55]....
        /*0ef4*/ 	.word	0x00014a00
        /*0ef8*/ 	.word	0x00000004
        /*0efc*/ 	.word	0x00038860
        /*0f00*/ 	.short	0x010a
        /*0f02*/ 	.byte	0x3f
	.zero		1


	//   ....[56]....
        /*0f04*/ 	.word	0x00014a50
        /*0f08*/ 	.word	0x00000003
        /*0f0c*/ 	.word	0x00038860
        /*0f10*/ 	.short	0x010a
        /*0f12*/ 	.byte	0x3f
	.zero		1


	//   ....[57]....
        /*0f14*/ 	.word	0x00014a90
        /*0f18*/ 	.word	0x00000004
        /*0f1c*/ 	.word	0x00038880
        /*0f20*/ 	.short	0x010a
        /*0f22*/ 	.byte	0x3f
	.zero		1


	//   ....[58]....
        /*0f24*/ 	.word	0x00014ab0
        /*0f28*/ 	.word	0x00000003
        /*0f2c*/ 	.word	0x00038880
        /*0f30*/ 	.short	0x010a
        /*0f32*/ 	.byte	0x3f
	.zero		1


	//   ....[59]....
        /*0f34*/ 	.word	0x00014b10
        /*0f38*/ 	.word	0x00000000
        /*0f3c*/ 	.word	0x00038800
        /*0f40*/ 	.short	0x010a
        /*0f42*/ 	.byte	0x3f
	.zero		1


	//   ....[60]....
        /*0f44*/ 	.word	0x00014b60
        /*0f48*/ 	.word	0x00000005
        /*0f4c*/ 	.word	0x00038830
        /*0f50*/ 	.short	0x010a
        /*0f52*/ 	.byte	0x3f
	.zero		1


	//   ....[61]....
        /*0f54*/ 	.word	0x00014bc0
        /*0f58*/ 	.word	0x00000003
        /*0f5c*/ 	.word	0x00038830
        /*0f60*/ 	.short	0x010a
        /*0f62*/ 	.byte	0x3f
	.zero		1


	//   ....[62]....
        /*0f64*/ 	.word	0x00014c20
        /*0f68*/ 	.word	0x00000002
        /*0f6c*/ 	.word	0x00038850
        /*0f70*/ 	.short	0x010a
        /*0f72*/ 	.byte	0x3f
	.zero		1


	//   ....[63]....
        /*0f74*/ 	.word	0x00014c70
        /*0f78*/ 	.word	0x00000007
        /*0f7c*/ 	.word	0x00038850
        /*0f80*/ 	.short	0x010a
        /*0f82*/ 	.byte	0x3f
	.zero		1


	//   ....[64]....
        /*0f84*/ 	.word	0x00014dc0
        /*0f88*/ 	.word	0x00000002
        /*0f8c*/ 	.word	0x00038880
        /*0f90*/ 	.short	0x010a
        /*0f92*/ 	.byte	0x3f
	.zero		1


	//   ....[65]....
        /*0f94*/ 	.word	0x00014e10
        /*0f98*/ 	.word	0x00000002
        /*0f9c*/ 	.word	0x00038840
        /*0fa0*/ 	.short	0x010a
        /*0fa2*/ 	.byte	0x3f
	.zero		1


	//   ....[66]....
        /*0fa4*/ 	.word	0x00015940
        /*0fa8*/ 	.word	0x00000011
        /*0fac*/ 	.word	0x00038820
        /*0fb0*/ 	.short	0x010a
        /*0fb2*/ 	.byte	0x3f
	.zero		1


	//   ....[67]....
        /*0fb4*/ 	.word	0x00015990
        /*0fb8*/ 	.word	0x00000006
        /*0fbc*/ 	.word	0x00038880
        /*0fc0*/ 	.short	0x010a
        /*0fc2*/ 	.byte	0x3f
	.zero		1


	//   ....[68]....
        /*0fc4*/ 	.word	0x000159e0
        /*0fc8*/ 	.word	0x00000006
        /*0fcc*/ 	.word	0x00038840
        /*0fd0*/ 	.short	0x010a
        /*0fd2*/ 	.byte	0x3f
	.zero		1


	//   ....[69]....
        /*0fd4*/ 	.word	0x00015a30
        /*0fd8*/ 	.word	0x00000013
        /*0fdc*/ 	.word	0x00038870
        /*0fe0*/ 	.short	0x010a
        /*0fe2*/ 	.byte	0x3f
	.zero		1


	//   ....[70]....
        /*0fe4*/ 	.word	0x00015a80
        /*0fe8*/ 	.word	0x00000013
        /*0fec*/ 	.word	0x00038860
        /*0ff0*/ 	.short	0x010a
        /*0ff2*/ 	.byte	0x3f
	.zero		1


	//   ....[71]....
        /*0ff4*/ 	.word	0x00015ad0
        /*0ff8*/ 	.word	0x00000002
        /*0ffc*/ 	.word	0x00038870
        /*1000*/ 	.short	0x010a
        /*1002*/ 	.byte	0x3f
	.zero		1


	//   ....[72]....
        /*1004*/ 	.word	0x00015b20
        /*1008*/ 	.word	0x00000002
        /*100c*/ 	.word	0x00038860
        /*1010*/ 	.short	0x010a
        /*1012*/ 	.byte	0x3f
	.zero		1


	//   ....[73]....
        /*1014*/ 	.word	0x00015b70
        /*1018*/ 	.word	0x00000000
        /*101c*/ 	.word	0x00038820
        /*1020*/ 	.short	0x010a
        /*1022*/ 	.byte	0x3f
	.zero		1


	//   ....[74]....
        /*1024*/ 	.word	0x00015d10
        /*1028*/ 	.word	0x00000006
        /*102c*/ 	.word	0x00000000
        /*1030*/ 	.short	0x010a
        /*1032*/ 	.byte	0x3f
	.zero		1


	//   ....[75]....
        /*1034*/ 	.word	0x00015d60
        /*1038*/ 	.word	0x00000007
        /*103c*/ 	.word	0x00000000
        /*1040*/ 	.short	0x010a
        /*1042*/ 	.byte	0x3f
	.zero		1


	//   ....[76]....
        /*1044*/ 	.word	0x00015db0
        /*1048*/ 	.word	0x00000004
        /*104c*/ 	.word	0x00038860
        /*1050*/ 	.short	0x010a
        /*1052*/ 	.byte	0x3f
	.zero		1


	//   ....[77]....
        /*1054*/ 	.word	0x00015e00
        /*1058*/ 	.word	0x00000003
        /*105c*/ 	.word	0x00038860
        /*1060*/ 	.short	0x010a
        /*1062*/ 	.byte	0x3f
	.zero		1


	//   ....[78]....
        /*1064*/ 	.word	0x00015e50
        /*1068*/ 	.word	0x00000004
        /*106c*/ 	.word	0x00038880
        /*1070*/ 	.short	0x010a
        /*1072*/ 	.byte	0x3f
	.zero		1


	//----- nvinfo : EIATTR_NUM_MBARRIERS
	.align		4
.L_371:
        /*1074*/ 	.byte	0x03, 0x38
        /*1076*/ 	.short	0x0016


	//----- nvinfo : EIATTR_EXIT_INSTR_OFFSETS
	.align		4
        /*1078*/ 	.byte	0x04, 0x1c
        /*107a*/ 	.short	(.L_373 - .L_372)


	//   ....[0]....
.L_372:
        /*107c*/ 	.word	0x00000a80


	//   ....[1]....
        /*1080*/ 	.word	0x0000e390


	//   ....[2]....
        /*1084*/ 	.word	0x00014b00


	//----- nvinfo : EIATTR_MAX_THREADS
	.align		4
.L_373:
        /*1088*/ 	.byte	0x04, 0x05
        /*108a*/ 	.short	(.L_375 - .L_374)
.L_374:
        /*108c*/ 	.word	0x00000180
        /*1090*/ 	.word	0x00000001
        /*1094*/ 	.word	0x00000001


	//----- nvinfo : EIATTR_CRS_STACK_SIZE
	.align		4
.L_375:
        /*1098*/ 	.byte	0x04, 0x1e
        /*109a*/ 	.short	(.L_377 - .L_376)
.L_376:
        /*109c*/ 	.word	0x00000000


	//----- nvinfo : EIATTR_CBANK_PARAM_SIZE
	.align		4
.L_377:
        /*10a0*/ 	.byte	0x03, 0x19
        /*10a2*/ 	.short	0x0af0


	//----- nvinfo : EIATTR_PARAM_CBANK
	.align		4
        /*10a4*/ 	.byte	0x04, 0x0a
        /*10a6*/ 	.short	(.L_379 - .L_378)
	.align		4
.L_378:
        /*10a8*/ 	.word	index@(.nv.constant0._ZN7cutlass13device_kernelIN5flash11enable_sm90INS1_16FlashAttnFwdSm90INS1_25CollectiveMainloopFwdSm90ILi2EN4cute5tupleIJNS5_1CILi1EEES8_S8_EEENS6_IJNS7_ILi128EEESA_NS7_ILi256EEEEEELi256ENS_12float_e4m3_tEfNS_4arch4Sm90ELb0ELb0ELb0ELb1ELb0ELb0ELb0ELb1ELb1ELb1ELb1ELb0EEENS1_21CollectiveEpilogueFwdINS6_IJSA_SB_SA_EEES9_NS_10bfloat16_tESF_Li256ELb1ELb1ELb1ELb1EEENS1_36VarlenDynamicPersistentTileSchedulerILi128ELi128ELi256ELi128ELb1ELb1ELb1ELb0ELb1ELb1EEEEEEEEEvNT_6ParamsE)
        /*10ac*/ 	.short	0x0210
        /*10ae*/ 	.short	0x0af0


	//----- nvinfo : EIATTR_SW_WAR
	.align		4
.L_379:
        /*10b0*/ 	.byte	0x04, 0x36
        /*10b2*/ 	.short	(.L_381 - .L_380)
.L_380:
        /*10b4*/ 	.word	0x00000008
.L_381:


//--------------------- .nv.info._ZN7cutlass13device_kernelIN5flash11enable_sm90INS1_16FlashAttnFwdSm90INS1_25CollectiveMainloopFwdSm90ILi2EN4cute5tupleIJNS5_1CILi1EEES8_S8_EEENS6_IJNS7_ILi128EEESA_NS7_ILi256EEEEEELi256ENS_12float_e4m3_tEfNS_4arch4Sm90ELb0ELb0ELb0ELb1ELb0ELb1ELb0ELb1ELb1ELb1ELb1ELb0EEENS1_21CollectiveEpilogueFwdINS6_IJSA_SB_SA_EEES9_NS_10bfloat16_tESF_Li256ELb1ELb1ELb1ELb1EEENS1_36VarlenDynamicPersistentTileSchedulerILi128ELi128ELi256ELi128ELb1ELb1ELb1ELb0ELb1ELb1EEEEEEEEEvNT_6ParamsE --------------------------
	.section	.nv.info._ZN7cutlass13device_kernelIN5flash11enable_sm90INS1_16FlashAttnFwdSm90INS1_25CollectiveMainloopFwdSm90ILi2EN4cute5tupleIJNS5_1CILi1EEES8_S8_EEENS6_IJNS7_ILi128EEESA_NS7_ILi256EEEEEELi256ENS_12float_e4m3_tEfNS_4arch4Sm90ELb0ELb0ELb0ELb1ELb0ELb1ELb0ELb1ELb1ELb1ELb1ELb0EEENS1_21CollectiveEpilogueFwdINS6_IJSA_SB_SA_EEES9_NS_10bfloat16_tESF_Li256ELb1ELb1ELb1ELb1EEENS1_36VarlenDynamicPersistentTileSchedulerILi128ELi128ELi256ELi128ELb1ELb1ELb1ELb0ELb1ELb1EEEEEEEEEvNT_6ParamsE,"",@"SHT_CUDA_INFO"
	.sectionflags	@""
	.align	4


	//----- nvinfo : EIATTR_CUDA_API_VERSION
	.align		4
        /*0000*/ 	.byte	0x04, 0x37
        /*0002*/ 	.short	(.L_383 - .L_382)
.L_382:
        /*0004*/ 	.word	0x00000082


	//----- nvinfo : EIATTR_KPARAM_INFO
	.align		4
.L_383:
        /*0008*/ 	.byte	0x04, 0x17
        /*000a*/ 	.short	(.L_385 - .L_384)
.L_384:
        /*000c*/ 	.word	0x00000000
        /*0010*/ 	.short	0x0000
        /*0012*/ 	.short	0x0070
        /*0014*/ 	.byte	0x00, 0xf0, 0x01, 0x2a


	//----- nvinfo : EIATTR_SPARSE_MMA_MASK
	.align		4
.L_385:
        /*0018*/ 	.byte	0x03, 0x50
        /*001a*/ 	.short	0x0000


	//----- nvinfo : EIATTR_MAXREG_COUNT
	.align		4
        /*001c*/ 	.byte	0x03, 0x1b
        /*001e*/ 	.short	0x00a8


	//----- nvinfo : EIATTR_NUM_BARRIERS
	.align		4
        /*0020*/ 	.byte	0x02, 0x4c
        /*0022*/ 	.byte	0x10
	.zero		1


	//----- nvinfo : EIATTR_EXTERNS
	.align		4
        /*0024*/ 	.byte	0x04, 0x0f
        /*0026*/ 	.short	(.L_387 - .L_386)


	//   ....[0]....
	.align		4
.L_386:
        /*0028*/ 	.word	index@(__assertfail)


	//----- nvinfo : EIATTR_ANNOTATIONS
	.align		4
.L_387:
        /*002c*/ 	.byte	0x04, 0x55
        /*002e*/ 	.short	(.L_389 - .L_388)


	//   ....[0]....
.L_388:
        /* <DEDUP_REMOVED lines=254> */
        /*1004*/ 	.byte	0xd0, 0x0c, 0x03, 0x00, 0x01, 0x00, 0x00, 0x00, 0x70, 0x0d, 0x03, 0x00


	//----- nvinfo : EIATTR_MERCURY_ISA_VERSION
	.align		4
.L_389:
        /*1010*/ 	.byte	0x03, 0x5f
        /*1012*/ 	.short	0x0101


	//----- nvinfo : EIATTR_UNUSED_LOAD_BYTE_OFFSET
	.align		4
        /*1014*/ 	.byte	0x04, 0x44
        /*1016*/ 	.short	(.L_391 - .L_390)


	//   ....[0]....
.L_390:
        /*1018*/ 	.word	0x00000ae0
        /*101c*/ 	.word	0x0000fff0


	//   ....[1]....
        /*1020*/ 	.word	0x0001b620
        /*1024*/ 	.word	0x0000fff0


	//----- nvinfo : EIATTR_INT_WARP_WIDE_INSTR_OFFSETS
	.align		4
.L_391:
        /*1028*/ 	.byte	0x04, 0x31
        /*102a*/ 	.short	(.L_393 - .L_392)


	//   ....[0]....
.L_392:
        /*102c*/ 	.word	0x00000190


	//   ....[1]....
        /*1030*/ 	.word	0x000001d0


	//   ....[2]....
        /*1034*/ 	.word	0x00000240


	//   ....[3]....
        /*1038*/ 	.word	0x00025ac0


	//   ....[4]....
        /*103c*/ 	.word	0x00025b20


	//   ....[5]....
        /*1040*/ 	.word	0x00028d50


	//   ....[6]....
        /*1044*/ 	.word	0x00028db0


	//----- nvinfo : EIATTR_COOP_GROUP_MASK_REGIDS
	.align		4
.L_393:
        /*1048*/ 	.byte	0x04, 0x29
        /*104a*/ 	.short	(.L_395 - .L_394)


	//   ....[0]....
.L_394:
        /*104c*/ 	.word	0xffffffff


	//   ....[1]....
        /*1050*/ 	.word	0xffffffff


	//   ....[2]....
        /*1054*/ 	.word	0xffffffff


	//   ....[3]....
        /*1058*/ 	.word	0xffffffff


	//   ....[4]....
        /*105c*/ 	.word	0xffffffff


	//   ....[5]....
        /*1060*/ 	.word	0xffffffff


	//   ....[6]....
        /*1064*/ 	.word	0xffffffff


	//   ....[7]....
        /*1068*/ 	.word	0xffffffff


	//   ....[8]....
        /*106c*/ 	.word	0xffffffff


	//   ....[9]....
        /*1070*/ 	.word	0xffffffff


	//   ....[10]....
        /*1074*/ 	.word	0xffffffff


	//   ....[11]....
        /*1078*/ 	.word	0xffffffff


	//   ....[12]....
        /*107c*/ 	.word	0xffffffff


	//   ....[13]....
        /*1080*/ 	.word	0xffffffff


	//   ....[14]....
        /*1084*/ 	.word	0xffffffff


	//   ....[15]....
        /*1088*/ 	.word	0xffffffff


	//   ....[16]....
        /*108c*/ 	.word	0xffffffff


	//   ....[17]....
        /*1090*/ 	.word	0xffffffff


	//   ....[18]....
        /*1094*/ 	.word	0xffffffff


	//   ....[19]....
        /*1098*/ 	.word	0xffffffff


	//   ....[20]....
        /*109c*/ 	.word	0xffffffff


	//   ....[21]....
        /*10a0*/ 	.word	0xffffffff


	//   ....[22]....
        /*10a4*/ 	.word	0xffffffff


	//   ....[23]....
        /*10a8*/ 	.word	0xffffffff


	//   ....[24]....
        /*10ac*/ 	.word	0xffffffff


	//   ....[25]....
        /*10b0*/ 	.word	0xffffffff


	//   ....[26]....
        /*10b4*/ 	.word	0xffffffff


	//   ....[27]....
        /*10b8*/ 	.word	0xffffffff


	//   ....[28]....
        /*10bc*/ 	.word	0xffffffff


	//   ....[29]....
        /*10c0*/ 	.word	0xffffffff


	//   ....[30]....
        /*10c4*/ 	.word	0xffffffff


	//   ....[31]....
        /*10c8*/ 	.word	0xffffffff


	//   ....[32]....
        /*10cc*/ 	.word	0xffffffff


	//   ....[33]....
        /*10d0*/ 	.word	0xffffffff


	//   ....[34]....
        /*10d4*/ 	.word	0xffffffff


	//   ....[35]....
        /*10d8*/ 	.word	0xffffffff


	//   ....[36]....
        /*10dc*/ 	.word	0xffffffff


	//   ....[37]....
        /*10e0*/ 	.word	0xffffffff


	//   ....[38]....
        /*10e4*/ 	.word	0xffffffff


	//   ....[39]....
        /*10e8*/ 	.word	0xffffffff


	//   ....[40]....
        /*10ec*/ 	.word	0xffffffff


	//   ....[41]....
        /*10f0*/ 	.word	0xffffffff


	//   ....[42]....
        /*10f4*/ 	.word	0xffffffff


	//   ....[43]....
        /*10f8*/ 	.word	0xffffffff


	//   ....[44]....
        /*10fc*/ 	.word	0xffffffff


	//   ....[45]....
        /*1100*/ 	.word	0xffffffff


	//   ....[46]....
        /*1104*/ 	.word	0xffffffff


	//   ....[47]....
        /*1108*/ 	.word	0xffffffff


	//   ....[48]....
        /*110c*/ 	.word	0xffffffff


	//   ....[49]....
        /*1110*/ 	.word	0xffffffff


	//   ....[50]....
        /*1114*/ 	.word	0xffffffff


	//   ....[51]....
        /*1118*/ 	.word	0xffffffff


	//   ....[52]....
        /*111c*/ 	.word	0xffffffff


	//   ....[53]....
        /*1120*/ 	.word	0xffffffff


	//   ....[54]....
        /*1124*/ 	.word	0xffffffff


	//   ....[55]....
        /*1128*/ 	.word	0xffffffff


	//   ....[56]....
        /*112c*/ 	.word	0xffffffff


	//   ....[57]....
        /*1130*/ 	.word	0xffffffff


	//   ....[58]....
        /*1134*/ 	.word	0xffffffff


	//   ....[59]....
        /*1138*/ 	.word	0xffffffff


	//   ....[60]....
        /*113c*/ 	.word	0xffffffff


	//   ....[61]....
        /*1140*/ 	.word	0xffffffff


	//   ....[62]....
        /*1144*/ 	.word	0xffffffff


	//   ....[63]....
        /*1148*/ 	.word	0xffffffff


	//   ....[64]....
        /*114c*/ 	.word	0xffffffff


	//   ....[65]....
        /*1150*/ 	.word	0xffffffff


	//   ....[66]....
        /*1154*/ 	.word	0xffffffff


	//   ....[67]....
        /*1158*/ 	.word	0xffffffff


	//   ....[68]....
        /*115c*/ 	.word	0xffffffff


	//   ....[69]....
        /*1160*/ 	.word	0xffffffff


	//   ....[70]....
        /*1164*/ 	.word	0xffffffff


	//   ....[71]....
        /*1168*/ 	.word	0xffffffff


	//   ....[72]....
        /*116c*/ 	.word	0xffffffff


	//   ....[73]....
        /*1170*/ 	.word	0xffffffff


	//   ....[74]....
        /*1174*/ 	.word	0xffffffff


	//   ....[75]....
        /*1178*/ 	.word	0xffffffff


	//   ....[76]....
        /*117c*/ 	.word	0xffffffff


	//   ....[77]....
        /*1180*/ 	.word	0xffffffff


	//   ....[78]....
        /*1184*/ 	.word	0xffffffff


	//   ....[79]....
        /*1188*/ 	.word	0xffffffff


	//   ....[80]....
        /*118c*/ 	.word	0xffffffff


	//   ....[81]....
        /*1190*/ 	.word	0xffffffff


	//   ....[82]....
        /*1194*/ 	.word	0xffffffff


	//   ....[83]....
        /*1198*/ 	.word	0xffffffff


	//   ....[84]....
        /*119c*/ 	.word	0xffffffff


	//   ....[85]....
        /*11a0*/ 	.word	0xffffffff


	//   ....[86]....
        /*11a4*/ 	.word	0xffffffff


	//   ....[87]....
        /*11a8*/ 	.word	0xffffffff


	//   ....[88]....
        /*11ac*/ 	.word	0xffffffff


	//   ....[89]....
        /*11b0*/ 	.word	0xffffffff


	//   ....[90]....
        /*11b4*/ 	.word	0xffffffff


	//   ....[91]....
        /*11b8*/ 	.word	0xffffffff


	//   ....[92]....
        /*11bc*/ 	.word	0xffffffff


	//   ....[93]....
        /*11c0*/ 	.word	0xffffffff


	//   ....[94]....
        /*11c4*/ 	.word	0xffffffff


	//   ....[95]....
        /*11c8*/ 	.word	0xffffffff


	//   ....[96]....
        /*11cc*/ 	.word	0xffffffff


	//   ....[97]....
        /*11d0*/ 	.word	0xffffffff


	//   ....[98]....
        /*11d4*/ 	.word	0xffffffff


	//   ....[99]....
        /*11d8*/ 	.word	0xffffffff


	//   ....[100]....
        /*11dc*/ 	.word	0xffffffff


	//   ....[101]....
        /*11e0*/ 	.word	0xffffffff


	//   ....[102]....
        /*11e4*/ 	.word	0xffffffff


	//   ....[103]....
        /*11e8*/ 	.word	0xffffffff


	//   ....[104]....
        /*11ec*/ 	.word	0xffffffff


	//   ....[105]....
        /*11f0*/ 	.word	0xffffffff


	//   ....[106]....
        /*11f4*/ 	.word	0xffffffff


	//   ....[107]....
        /*11f8*/ 	.word	0xffffffff


	//   ....[108]....
        /*11fc*/ 	.word	0xffffffff


	//   ....[109]....
        /*1200*/ 	.word	0xffffffff


	//   ....[110]....
        /*1204*/ 	.word	0xffffffff


	//   ....[111]....
        /*1208*/ 	.word	0xffffffff


	//   ....[112]....
        /*120c*/ 	.word	0xffffffff


	//   ....[113]....
        /*1210*/ 	.word	0xffffffff


	//   ....[114]....
        /*1214*/ 	.word	0xffffffff


	//   ....[115]....
        /*1218*/ 	.word	0xffffffff


	//   ....[116]....
        /*121c*/ 	.word	0xffffffff


	//   ....[117]....
        /*1220*/ 	.word	0xffffffff


	//   ....[118]....
        /*1224*/ 	.word	0xffffffff


	//   ....[119]....
        /*1228*/ 	.word	0xffffffff


	//   ....[120]....
        /*122c*/ 	.word	0xffffffff


	//   ....[121]....
        /*1230*/ 	.word	0xffffffff


	//   ....[122]....
        /*1234*/ 	.word	0xffffffff


	//   ....[123]....
        /*1238*/ 	.word	0xffffffff


	//   ....[124]....
        /*123c*/ 	.word	0xffffffff


	//   ....[125]....
        /*1240*/ 	.word	0xffffffff


	//   ....[126]....
        /*1244*/ 	.word	0xffffffff


	//   ....[127]....
        /*1248*/ 	.word	0xffffffff


	//   ....[128]....
        /*124c*/ 	.word	0xffffffff


	//   ....[129]....
        /*1250*/ 	.word	0xffffffff


	//   ....[130]....
        /*1254*/ 	.word	0xffffffff


	//   ....[131]....
        /*1258*/ 	.word	0xffffffff


	//   ....[132]....
        /*125c*/ 	.word	0xffffffff


	//   ....[133]....
        /*1260*/ 	.word	0xffffffff


	//   ....[134]....
        /*1264*/ 	.word	0xffffffff


	//   ....[135]....
        /*1268*/ 	.word	0xffffffff


	//   ....[136]....
        /*126c*/ 	.word	0xffffffff


	//   ....[137]....
        /*1270*/ 	.word	0xffffffff


	//   ....[138]....
        /*1274*/ 	.word	0xffffffff


	//   ....[139]....
        /*1278*/ 	.word	0xffffffff


	//   ....[140]....
        /*127c*/ 	.word	0xffffffff


	//   ....[141]....
        /*1280*/ 	.word	0xffffffff


	//   ....[142]....
        /*1284*/ 	.word	0xffffffff


	//   ....[143]....
        /*1288*/ 	.word	0xffffffff


	//   ....[144]....
        /*128c*/ 	.word	0xffffffff


	//   ....[145]....
        /*1290*/ 	.word	0xffffffff


	//   ....[146]....
        /*1294*/ 	.word	0xffffffff


	//   ....[147]....
        /*1298*/ 	.word	0xffffffff


	//   ....[148]....
        /*129c*/ 	.word	0xffffffff


	//   ....[149]....
        /*12a0*/ 	.word	0xffffffff


	//   ....[150]....
        /*12a4*/ 	.word	0xffffffff


	//   ....[151]....
        /*12a8*/ 	.word	0xffffffff


	//   ....[152]....
        /*12ac*/ 	.word	0xffffffff


	//   ....[153]....
        /*12b0*/ 	.word	0xffffffff


	//   ....[154]....
        /*12b4*/ 	.word	0xffffffff


	//   ....[155]....
        /*12b8*/ 	.word	0xffffffff


	//   ....[156]....
        /*12bc*/ 	.word	0xffffffff


	//   ....[157]....
        /*12c0*/ 	.word	0xffffffff


	//   ....[158]....
        /*12c4*/ 	.word	0xffffffff


	//   ....[159]....
        /*12c8*/ 	.word	0xffffffff


	//   ....[160]....
        /*12cc*/ 	.word	0xffffffff


	//   ....[161]....
        /*12d0*/ 	.word	0xffffffff


	//   ....[162]....
        /*12d4*/ 	.word	0xffffffff


	//   ....[163]....
        /*12d8*/ 	.word	0xffffffff


	//   ....[164]....
        /*12dc*/ 	.word	0xffffffff


	//   ....[165]....
        /*12e0*/ 	.word	0xffffffff


	//   ....[166]....
        /*12e4*/ 	.word	0xffffffff


	//   ....[167]....
        /*12e8*/ 	.word	0xffffffff


	//   ....[168]....
        /*12ec*/ 	.word	0xffffffff


	//   ....[169]....
        /*12f0*/ 	.word	0xffffffff


	//   ....[170]....
        /*12f4*/ 	.word	0xffffffff


	//   ....[171]....
        /*12f8*/ 	.word	0xffffffff


	//   ....[172]....
        /*12fc*/ 	.word	0xffffffff


	//   ....[173]....
        /*1300*/ 	.word	0xffffffff


	//   ....[174]....
        /*1304*/ 	.word	0xffffffff


	//   ....[175]....
        /*1308*/ 	.word	0xffffffff


	//   ....[176]....
        /*130c*/ 	.word	0xffffffff


	//   ....[177]....
        /*1310*/ 	.word	0xffffffff


	//   ....[178]....
        /*1314*/ 	.word	0xffffffff


	//   ....[179]....
        /*1318*/ 	.word	0xffffffff


	//   ....[180]....
        /*131c*/ 	.word	0xffffffff


	//   ....[181]....
        /*1320*/ 	.word	0xffffffff


	//   ....[182]....
        /*1324*/ 	.word	0xffffffff


	//   ....[183]....
        /*1328*/ 	.word	0xffffffff


	//   ....[184]....
        /*132c*/ 	.word	0xffffffff


	//   ....[185]....
        /*1330*/ 	.word	0xffffffff


	//   ....[186]....
        /*1334*/ 	.word	0xffffffff


	//   ....[187]....
        /*1338*/ 	.word	0xffffffff


	//   ....[188]....
        /*133c*/ 	.word	0xffffffff


	//   ....[189]....
        /*1340*/ 	.word	0xffffffff


	//   ....[190]....
        /*1344*/ 	.word	0xffffffff


	//   ....[191]....
        /*1348*/ 	.word	0xffffffff


	//   ....[192]....
        /*134c*/ 	.word	0xffffffff


	//   ....[193]....
        /*1350*/ 	.word	0xffffffff


	//   ....[194]....
        /*1354*/ 	.word	0xffffffff


	//   ....[195]....
        /*1358*/ 	.word	0xffffffff


	//   ....[196]....
        /*135c*/ 	.word	0xffffffff


	//   ....[197]....
        /*1360*/ 	.word	0xffffffff


	//   ....[198]....
        /*1364*/ 	.word	0xffffffff


	//   ....[199]....
        /*1368*/ 	.word	0xffffffff


	//   ....[200]....
        /*136c*/ 	.word	0xffffffff


	//   ....[201]....
        /*1370*/ 	.word	0xffffffff


	//   ....[202]....
        /*1374*/ 	.word	0xffffffff


	//   ....[203]....
        /*1378*/ 	.word	0xffffffff


	//   ....[204]....
        /*137c*/ 	.word	0xffffffff


	//   ....[205]....
        /*1380*/ 	.word	0xffffffff


	//   ....[206]....
        /*1384*/ 	.word	0xffffffff


	//   ....[207]....
        /*1388*/ 	.word	0xffffffff


	//   ....[208]....
        /*138c*/ 	.word	0xffffffff


	//   ....[209]....
        /*1390*/ 	.word	0xffffffff


	//   ....[210]....
        /*1394*/ 	.word	0xffffffff


	//   ....[211]....
        /*1398*/ 	.word	0xffffffff


	//   ....[212]....
        /*139c*/ 	.word	0xffffffff


	//   ....[213]....
        /*13a0*/ 	.word	0xffffffff


	//   ....[214]....
        /*13a4*/ 	.word	0xffffffff


	//   ....[215]....
        /*13a8*/ 	.word	0xffffffff


	//   ....[216]....
        /*13ac*/ 	.word	0xffffffff


	//   ....[217]....
        /*13b0*/ 	.word	0xffffffff


	//   ....[218]....
        /*13b4*/ 	.word	0xffffffff


	//   ....[219]....
        /*13b8*/ 	.word	0xffffffff


	//   ....[220]....
        /*13bc*/ 	.word	0xffffffff


	//   ....[221]....
        /*13c0*/ 	.word	0xffffffff


	//   ....[222]....
        /*13c4*/ 	.word	0xffffffff


	//   ....[223]....
        /*13c8*/ 	.word	0xffffffff


	//   ....[224]....
        /*13cc*/ 	.word	0xffffffff


	//   ....[225]....
        /*13d0*/ 	.word	0xffffffff


	//   ....[226]....
        /*13d4*/ 	.word	0xffffffff


	//   ....[227]....
        /*13d8*/ 	.word	0xffffffff


	//   ....[228]....
        /*13dc*/ 	.word	0xffffffff


	//   ....[229]....
        /*13e0*/ 	.word	0xffffffff


	//   ....[230]....
        /*13e4*/ 	.word	0xffffffff


	//   ....[231]....
        /*13e8*/ 	.word	0xffffffff


	//   ....[232]....
        /*13ec*/ 	.word	0xffffffff


	//   ....[233]....
        /*13f0*/ 	.word	0xffffffff


	//   ....[234]....
        /*13f4*/ 	.word	0x0500000f


	//   ....[235]....
        /*13f8*/ 	.word	0x0500000f


	//   ....[236]....
        /*13fc*/ 	.word	0x0500000f


	//   ....[237]....
        /*1400*/ 	.word	0x0500000f


	//   ....[238]....
        /*1404*/ 	.word	0x0500000f


	//   ....[239]....
        /*1408*/ 	.word	0x0500000f


	//   ....[240]....
        /*140c*/ 	.word	0x0500000f


	//   ....[241]....
        /*1410*/ 	.word	0x0500000f


	//   ....[242]....
        /*1414*/ 	.word	0x0500000f


	//   ....[243]....
        /*1418*/ 	.word	0x0500000f


	//   ....[244]....
        /*141c*/ 	.word	0x0500000f


	//   ....[245]....
        /*1420*/ 	.word	0x0500000f


	//   ....[246]....
        /*1424*/ 	.word	0x0500000f


	//   ....[247]....
        /*1428*/ 	.word	0x0500000f


	//   ....[248]....
        /*142c*/ 	.word	0x0500000f


	//   ....[249]....
        /*1430*/ 	.word	0x0500000f


	//   ....[250]....
        /*1434*/ 	.word	0x0500000f


	//   ....[251]....
        /*1438*/ 	.word	0x0500000f


	//   ....[252]....
        /*143c*/ 	.word	0x0500000f


	//   ....[253]....
        /*1440*/ 	.word	0x0500000f


	//   ....[254]....
        /*1444*/ 	.word	0x0500000f


	//   ....[255]....
        /*1448*/ 	.word	0x0500000f


	//   ....[0]....
        /*144c*/ 	.word	0x0500000f


	//   ....[1]....
        /*1450*/ 	.word	0x0500000f


	//   ....[2]....
        /*1454*/ 	.word	0x0500000f


	//   ....[3]....
        /*1458*/ 	.word	0x0500000f


	//   ....[4]....
        /*145c*/ 	.word	0x0500000f


	//   ....[5]....
        /*1460*/ 	.word	0x0500000f


	//   ....[6]....
        /*1464*/ 	.word	0x0500000f


	//   ....[7]....
        /*1468*/ 	.word	0x0500000f


	//   ....[8]....
        /*146c*/ 	.word	0x0500000f


	//   ....[9]....
        /*1470*/ 	.word	0x0500000f


	//   ....[10]....
        /*1474*/ 	.word	0x0500000f


	//   ....[11]....
        /*1478*/ 	.word	0x0500000f


	//   ....[12]....
        /*147c*/ 	.word	0x0500000f


	//   ....[13]....
        /*1480*/ 	.word	0x0500000f


	//   ....[14]....
        /*1484*/ 	.word	0x0500000f


	//   ....[15]....
        /*1488*/ 	.word	0x0500000f


	//   ....[16]....
        /*148c*/ 	.word	0x0500000f


	//   ....[17]....
        /*1490*/ 	.word	0x0500000f


	//   ....[18]....
        /*1494*/ 	.word	0x0500000f


	//   ....[19]....
        /*1498*/ 	.word	0x0500000f


	//   ....[20]....
        /*149c*/ 	.word	0x0500000f


	//   ....[21]....
        /*14a0*/ 	.word	0x0500000f


	//   ....[22]....
        /*14a4*/ 	.word	0x0500000f


	//   ....[23]....
        /*14a8*/ 	.word	0x0500000f


	//   ....[24]....
        /*14ac*/ 	.word	0x0500000f


	//   ....[25]....
        /*14b0*/ 	.word	0x0500000f


	//   ....[26]....
        /*14b4*/ 	.word	0x0500000f


	//   ....[27]....
        /*14b8*/ 	.word	0x0500000f


	//   ....[28]....
        /*14bc*/ 	.word	0x0500000f


	//   ....[29]....
        /*14c0*/ 	.word	0x0500000f


	//   ....[30]....
        /*14c4*/ 	.word	0x0500000f


	//   ....[31]....
        /*14c8*/ 	.word	0x0500000f


	//   ....[32]....
        /*14cc*/ 	.word	0x0500000f


	//   ....[33]....
        /*14d0*/ 	.word	0x0500000f


	//   ....[34]....
        /*14d4*/ 	.word	0x0500000f


	//   ....[35]....
        /*14d8*/ 	.word	0x0500000f


	//   ....[36]....
        /*14dc*/ 	.word	0x0500000f


	//   ....[37]....
        /*14e0*/ 	.word	0x0500000f


	//   ....[38]....
        /*14e4*/ 	.word	0x0500000f


	//   ....[39]....
        /*14e8*/ 	.word	0x0500000f


	//   ....[40]....
        /*14ec*/ 	.word	0x0500000f


	//   ....[41]....
        /*14f0*/ 	.word	0x0500000f


	//   ....[42]....
        /*14f4*/ 	.word	0x0500000f


	//   ....[43]....
        /*14f8*/ 	.word	0x0500000f


	//   ....[44]....
        /*14fc*/ 	.word	0x0500000f


	//   ....[45]....
        /*1500*/ 	.word	0x0500000f


	//   ....[46]....
        /*1504*/ 	.word	0x0500000f


	//   ....[47]....
        /*1508*/ 	.word	0x0500000f


	//   ....[48]....
        /*150c*/ 	.word	0x0500000f


	//   ....[49]....
        /*1510*/ 	.word	0x0500000f


	//   ....[50]....
        /*1514*/ 	.word	0x0500000f


	//   ....[51]....
        /*1518*/ 	.word	0x0500000f


	//   ....[52]....
        /*151c*/ 	.word	0x0500000f


	//   ....[53]....
        /*1520*/ 	.word	0x0500000f


	//   ....[54]....
        /*1524*/ 	.word	0x0500000f


	//   ....[55]....
        /*1528*/ 	.word	0x0500000f


	//   ....[56]....
        /*152c*/ 	.word	0x0500000f


	//   ....[57]....
        /*1530*/ 	.word	0x0500000f


	//   ....[58]....
        /*1534*/ 	.word	0x0500000f


	//   ....[59]....
        /*1538*/ 	.word	0x0500000f


	//   ....[60]....
        /*153c*/ 	.word	0x0500000f


	//   ....[61]....
        /*1540*/ 	.word	0x0500000f


	//   ....[62]....
        /*1544*/ 	.word	0x0500000f


	//   ....[63]....
        /*1548*/ 	.word	0x0500000f


	//   ....[64]....
        /*154c*/ 	.word	0x0500000f


	//   ....[65]....
        /*1550*/ 	.word	0x0500000f


	//   ....[66]....
        /*1554*/ 	.word	0x0500000f


	//   ....[67]....
        /*1558*/ 	.word	0x0500000f


	//   ....[68]....
        /*155c*/ 	.word	0x0500000f


	//   ....[69]....
        /*1560*/ 	.word	0x0500000f


	//   ....[70]....
        /*1564*/ 	.word	0x0500000f


	//   ....[71]....
        /*1568*/ 	.word	0x0500000f


	//   ....[72]....
        /*156c*/ 	.word	0x0500000f


	//   ....[73]....
        /*1570*/ 	.word	0x0500000f


	//   ....[74]....
        /*1574*/ 	.word	0x0500000f


	//   ....[75]....
        /*1578*/ 	.word	0x0500000f


	//   ....[76]....
        /*157c*/ 	.word	0x0500000f


	//   ....[77]....
        /*1580*/ 	.word	0x0500000f


	//   ....[78]....
        /*1584*/ 	.word	0x0500000f


	//   ....[79]....
        /*1588*/ 	.word	0x0500000f


	//   ....[80]....
        /*158c*/ 	.word	0x0500000f


	//   ....[81]....
        /*1590*/ 	.word	0x0500000f


	//   ....[82]....
        /*1594*/ 	.word	0x0500000f


	//   ....[83]....
        /*1598*/ 	.word	0x0500000f


	//   ....[84]....
        /*159c*/ 	.word	0x0500000f


	//   ....[85]....
        /*15a0*/ 	.word	0x0500000f


	//   ....[86]....
        /*15a4*/ 	.word	0x0500000f


	//   ....[87]....
        /*15a8*/ 	.word	0x0500000f


	//   ....[88]....
        /*15ac*/ 	.word	0x0500000f


	//   ....[89]....
        /*15b0*/ 	.word	0x0500000f


	//   ....[90]....
        /*15b4*/ 	.word	0x0500000f


	//   ....[91]....
        /*15b8*/ 	.word	0x0500000f


	//   ....[92]....
        /*15bc*/ 	.word	0x0500000f


	//   ....[93]....
        /*15c0*/ 	.word	0x0500000f


	//   ....[94]....
        /*15c4*/ 	.word	0x0500000f


	//   ....[95]....
        /*15c8*/ 	.word	0x0500000f


	//   ....[96]....
        /*15cc*/ 	.word	0x0500000f


	//   ....[97]....
        /*15d0*/ 	.word	0x0500000f


	//   ....[98]....
        /*15d4*/ 	.word	0x0500000f


	//   ....[99]....
        /*15d8*/ 	.word	0x0500000f


	//   ....[100]....
        /*15dc*/ 	.word	0x0500000f


	//   ....[101]....
        /*15e0*/ 	.word	0x0500000f


	//   ....[102]....
        /*15e4*/ 	.word	0x0500000f


	//   ....[103]....
        /*15e8*/ 	.word	0x0500000f


	//   ....[104]....
        /*15ec*/ 	.word	0x0500000f


	//   ....[105]....
        /*15f0*/ 	.word	0x0500000f


	//   ....[106]....
        /*15f4*/ 	.word	0x0500000f


	//   ....[107]....
        /*15f8*/ 	.word	0x0500000f


	//   ....[108]....
        /*15fc*/ 	.word	0x0500000f


	//   ....[109]....
        /*1600*/ 	.word	0x0500000f


	//   ....[110]....
        /*1604*/ 	.word	0x0500000f


	//   ....[111]....
        /*1608*/ 	.word	0x0500000f


	//   ....[112]....
        /*160c*/ 	.word	0x0500000f


	//   ....[113]....
        /*1610*/ 	.word	0x0500000f


	//   ....[114]....
        /*1614*/ 	.word	0x0500000f


	//   ....[115]....
        /*1618*/ 	.word	0x0500000f


	//   ....[116]....
        /*161c*/ 	.word	0x0500000f


	//   ....[117]....
        /*1620*/ 	.word	0x0500000f


	//   ....[118]....
        /*1624*/ 	.word	0x0500000f


	//   ....[119]....
        /*1628*/ 	.word	0x0500000f


	//   ....[120]....
        /*162c*/ 	.word	0x0500000f


	//   ....[121]....
        /*1630*/ 	.word	0x0500000f


	//   ....[122]....
        /*1634*/ 	.word	0x0500000f


	//   ....[123]....
        /*1638*/ 	.word	0x0500000f


	//   ....[124]....
        /*163c*/ 	.word	0x0500000f


	//   ....[125]....
        /*1640*/ 	.word	0x0500000f


	//   ....[126]....
        /*1644*/ 	.word	0x0500000f


	//   ....[127]....
        /*1648*/ 	.word	0x0500000f


	//   ....[128]....
        /*164c*/ 	.word	0x0500000f


	//   ....[129]....
        /*1650*/ 	.word	0x0500000f


	//   ....[130]....
        /*1654*/ 	.word	0x0500000f


	//   ....[131]....
        /*1658*/ 	.word	0x0500000f


	//   ....[132]....
        /*165c*/ 	.word	0x0500000f


	//   ....[133]....
        /*1660*/ 	.word	0x0500000f


	//   ....[134]....
        /*1664*/ 	.word	0x0500000f


	//   ....[135]....
        /*1668*/ 	.word	0x0500000f


	//   ....[136]....
        /*166c*/ 	.word	0x0500000f


	//   ....[137]....
        /*1670*/ 	.word	0x0500000f


	//   ....[138]....
        /*1674*/ 	.word	0x0500000f


	//   ....[139]....
        /*1678*/ 	.word	0x0500000f


	//   ....[140]....
        /*167c*/ 	.word	0x0500000f


	//   ....[141]....
        /*1680*/ 	.word	0x0500000f


	//   ....[142]....
        /*1684*/ 	.word	0x0500000f


	//   ....[143]....
        /*1688*/ 	.word	0x0500000f


	//   ....[144]....
        /*168c*/ 	.word	0x0500000f


	//   ....[145]....
        /*1690*/ 	.word	0x0500000f


	//   ....[146]....
        /*1694*/ 	.word	0x0500000f


	//   ....[147]....
        /*1698*/ 	.word	0x0500000f


	//   ....[148]....
        /*169c*/ 	.word	0x0500000f


	//   ....[149]....
        /*16a0*/ 	.word	0x0500000f


	//   ....[150]....
        /*16a4*/ 	.word	0x0500000f


	//   ....[151]....
        /*16a8*/ 	.word	0x0500000f


	//   ....[152]....
        /*16ac*/ 	.word	0x0500000f


	//   ....[153]....
        /*16b0*/ 	.word	0x0500000f


	//   ....[154]....
        /*16b4*/ 	.word	0x0500000f


	//   ....[155]....
        /*16b8*/ 	.word	0x0500000f


	//   ....[156]....
        /*16bc*/ 	.word	0x0500000f


	//   ....[157]....
        /*16c0*/ 	.word	0x0500000f


	//   ....[158]....
        /*16c4*/ 	.word	0x0500000f


	//   ....[159]....
        /*16c8*/ 	.word	0x0500000f


	//   ....[160]....
        /*16cc*/ 	.word	0x0500000f


	//   ....[161]....
        /*16d0*/ 	.word	0x0500000f


	//   ....[162]....
        /*16d4*/ 	.word	0x0500000f


	//   ....[163]....
        /*16d8*/ 	.word	0x0500000f


	//   ....[164]....
        /*16dc*/ 	.word	0x0500000f


	//   ....[165]....
        /*16e0*/ 	.word	0x0500000f


	//   ....[166]....
        /*16e4*/ 	.word	0x0500000f


	//   ....[167]....
        /*16e8*/ 	.word	0x0500000f


	//   ....[168]....
        /*16ec*/ 	.word	0x0500000f


	//   ....[169]....
        /*16f0*/ 	.word	0x0500000f


	//   ....[170]....
        /*16f4*/ 	.word	0x0500000f


	//   ....[171]....
        /*16f8*/ 	.word	0x0500000f


	//----- nvinfo : EIATTR_COOP_GROUP_INSTR_OFFSETS
	.align		4
.L_395:
        /*16fc*/ 	.byte	0x04, 0x28
        /*16fe*/ 	.short	(.L_397 - .L_396)


	//   ....[0]....
.L_396:
        /*1700*/ 	.word	0x00000070


	//   ....[1]....
        /*1704*/ 	.word	0x000001a0


	//   ....[2]....
        /*1708*/ 	.word	0x000001f0


	//   ....[3]....
        /*170c*/ 	.word	0x00000420


	//   ....[4]....
        /*1710*/ 	.word	0x00000580


	//   ....[5]....
        /*1714*/ 	.word	0x000006a0


	//   ....[6]....
        /*1718*/ 	.word	0x00000800


	//   ....[7]....
        /*171c*/ 	.word	0x0000dc60


	//   ....[8]....
        /*1720*/ 	.word	0x0000e1f0


	//   ....[9]....
        /*1724*/ 	.word	0x0000e200


	//   ....[10]....
        /*1728*/ 	.word	0x0000e210


	//   ....[11]....
        /*172c*/ 	.word	0x0000e220


	//   ....[12]....
        /*1730*/ 	.word	0x00011860


	//   ....[13]....
        /*1734*/ 	.word	0x00011870


	//   ....[14]....
        /*1738*/ 	.word	0x00011880


	//   ....[15]....
        /*173c*/ 	.word	0x00011890


	//   ....[16]....
        /*1740*/ 	.word	0x00016110


	//   ....[17]....
        /*1744*/ 	.word	0x000161d0


	//   ....[18]....
        /*1748*/ 	.word	0x000164f0


	//   ....[19]....
        /*174c*/ 	.word	0x00016510


	//   ....[20]....
        /*1750*/ 	.word	0x00018a50


	//   ....[21]....
        /*1754*/ 	.word	0x00018d20


	//   ....[22]....
        /*1758*/ 	.word	0x00018d80


	//   ....[23]....
        /*175c*/ 	.word	0x00018da0


	//   ....[24]....
        /*1760*/ 	.word	0x0001aab0


	//   ....[25]....
        /*1764*/ 	.word	0x0001aac0


	//   ....[26]....
        /*1768*/ 	.word	0x0001aae0


	//   ....[27]....
        /*176c*/ 	.word	0x0001ab00


	//   ....[28]....
        /*1770*/ 	.word	0x0001bdb0


	//   ....[29]....
        /*1774*/ 	.word	0x0001bde0


	//   ....[30]....
        /*1778*/ 	.word	0x0001be10


	//   ....[31]....
        /*177c*/ 	.word	0x0001be40


	//   ....[32]....
        /*1780*/ 	.word	0x0001be70


	//   ....[33]....
        /*1784*/ 	.word	0x0001bea0


	//   ....[34]....
        /*1788*/ 	.word	0x0001bed0


	//   ....[35]....
        /*178c*/ 	.word	0x0001bf00


	//   ....[36]....
        /*1790*/ 	.word	0x0001bf30


	//   ....[37]....
        /*1794*/ 	.word	0x0001bf60


	//   ....[38]....
        /*1798*/ 	.word	0x0001bf90


	//   ....[39]....
        /*179c*/ 	.word	0x0001bfc0


	//   ....[40]....
        /*17a0*/ 	.word	0x0001bff0


	//   ....[41]....
        /*17a4*/ 	.word	0x0001c020


	//   ....[42]....
        /*17a8*/ 	.word	0x0001c050


	//   ....[43]....
        /*17ac*/ 	.word	0x0001c080


	//   ....[44]....
        /*17b0*/ 	.word	0x0001c0b0


	//   ....[45]....
        /*17b4*/ 	.word	0x0001c0e0


	//   ....[46]....
        /*17b8*/ 	.word	0x0001c110


	//   ....[47]....
        /*17bc*/ 	.word	0x0001c140


	//   ....[48]....
        /*17c0*/ 	.word	0x0001c170


	//   ....[49]....
        /*17c4*/ 	.word	0x0001c1a0


	//   ....[50]....
        /*17c8*/ 	.word	0x0001c1d0


	//   ....[51]....
        /*17cc*/ 	.word	0x0001c200


	//   ....[52]....
        /*17d0*/ 	.word	0x0001c230


	//   ....[53]....
        /*17d4*/ 	.word	0x0001c260


	//   ....[54]....
        /*17d8*/ 	.word	0x0001c290


	//   ....[55]....
        /*17dc*/ 	.word	0x0001c2c0


	//   ....[56]....
        /*17e0*/ 	.word	0x0001c2f0


	//   ....[57]....
        /*17e4*/ 	.word	0x0001c320


	//   ....[58]....
        /*17e8*/ 	.word	0x0001c350


	//   ....[59]....
        /*17ec*/ 	.word	0x0001c380


	//   ....[60]....
        /*17f0*/ 	.word	0x0001c3b0


	//   ....[61]....
        /*17f4*/ 	.word	0x0001c3e0


	//   ....[62]....
        /*17f8*/ 	.word	0x0001c410


	//   ....[63]....
        /*17fc*/ 	.word	0x0001c440


	//   ....[64]....
        /*1800*/ 	.word	0x0001c470


	//   ....[65]....
        /*1804*/ 	.word	0x0001c4a0


	//   ....[66]....
        /*1808*/ 	.word	0x0001c4d0


	//   ....[67]....
        /*180c*/ 	.word	0x0001c500


	//   ....[68]....
        /*1810*/ 	.word	0x0001c530


	//   ....[69]....
        /*1814*/ 	.word	0x0001c560


	//   ....[70]....
        /*1818*/ 	.word	0x0001c590


	//   ....[71]....
        /*181c*/ 	.word	0x0001c5c0


	//   ....[72]....
        /*1820*/ 	.word	0x0001c5f0


	//   ....[73]....
        /*1824*/ 	.word	0x0001c620


	//   ....[74]....
        /*1828*/ 	.word	0x0001c650


	//   ....[75]....
        /*182c*/ 	.word	0x0001c680


	//   ....[76]....
        /*1830*/ 	.word	0x0001c6b0


	//   ....[77]....
        /*1834*/ 	.word	0x0001c6e0


	//   ....[78]....
        /*1838*/ 	.word	0x0001c710


	//   ....[79]....
        /*183c*/ 	.word	0x0001c740


	//   ....[80]....
        /*1840*/ 	.word	0x0001c770


	//   ....[81]....
        /*1844*/ 	.word	0x0001c7a0


	//   ....[82]....
        /*1848*/ 	.word	0x0001c7d0


	//   ....[83]....
        /*184c*/ 	.word	0x0001c800


	//   ....[84]....
        /*1850*/ 	.word	0x0001c830


	//   ....[85]....
        /*1854*/ 	.word	0x0001c860


	//   ....[86]....
        /*1858*/ 	.word	0x0001c890


	//   ....[87]....
        /*185c*/ 	.word	0x0001c8c0


	//   ....[88]....
        /*1860*/ 	.word	0x0001c8f0


	//   ....[89]....
        /*1864*/ 	.word	0x0001c920


	//   ....[90]....
        /*1868*/ 	.word	0x0001c950


	//   ....[91]....
        /*186c*/ 	.word	0x0001c980


	//   ....[92]....
        /*1870*/ 	.word	0x0001c9b0


	//   ....[93]....
        /*1874*/ 	.word	0x0001c9e0


	//   ....[94]....
        /*1878*/ 	.word	0x0001ca10


	//   ....[95]....
        /*187c*/ 	.word	0x0001ca40


	//   ....[96]....
        /*1880*/ 	.word	0x0001ca70


	//   ....[97]....
        /*1884*/ 	.word	0x0001caa0


	//   ....[98]....
        /*1888*/ 	.word	0x0001cad0


	//   ....[99]....
        /*188c*/ 	.word	0x0001cb00


	//   ....[100]....
        /*1890*/ 	.word	0x0001cb30


	//   ....[101]....
        /*1894*/ 	.word	0x0001cb60


	//   ....[102]....
        /*1898*/ 	.word	0x0001cb90


	//   ....[103]....
        /*189c*/ 	.word	0x0001cbc0


	//   ....[104]....
        /*18a0*/ 	.word	0x0001cbf0


	//   ....[105]....
        /*18a4*/ 	.word	0x0001cc20


	//   ....[106]....
        /*18a8*/ 	.word	0x0001cc50


	//   ....[107]....
        /*18ac*/ 	.word	0x0001cc80


	//   ....[108]....
        /*18b0*/ 	.word	0x0001ccb0


	//   ....[109]....
        /*18b4*/ 	.word	0x0001cce0


	//   ....[110]....
        /*18b8*/ 	.word	0x0001cd10


	//   ....[111]....
        /*18bc*/ 	.word	0x0001cd40


	//   ....[112]....
        /*18c0*/ 	.word	0x0001cd70


	//   ....[113]....
        /*18c4*/ 	.word	0x0001cda0


	//   ....[114]....
        /*18c8*/ 	.word	0x0001cdd0


	//   ....[115]....
        /*18cc*/ 	.word	0x0001ce00


	//   ....[116]....
        /*18d0*/ 	.word	0x0001ce30


	//   ....[117]....
        /*18d4*/ 	.word	0x0001ce60


	//   ....[118]....
        /*18d8*/ 	.word	0x0001ce90


	//   ....[119]....
        /*18dc*/ 	.word	0x0001cec0


	//   ....[120]....
        /*18e0*/ 	.word	0x0001cef0


	//   ....[121]....
        /*18e4*/ 	.word	0x0001cf20


	//   ....[122]....
        /*18e8*/ 	.word	0x0001cf50


	//   ....[123]....
        /*18ec*/ 	.word	0x0001cf80


	//   ....[124]....
        /*18f0*/ 	.word	0x0001cfb0


	//   ....[125]....
        /*18f4*/ 	.word	0x0001cfe0


	//   ....[126]....
        /*18f8*/ 	.word	0x0001d010


	//   ....[127]....
        /*18fc*/ 	.word	0x0001d040


	//   ....[128]....
        /*1900*/ 	.word	0x0001d070


	//   ....[129]....
        /*1904*/ 	.word	0x0001d0a0


	//   ....[130]....
        /*1908*/ 	.word	0x0001d0d0


	//   ....[131]....
        /*190c*/ 	.word	0x0001d100


	//   ....[132]....
        /*1910*/ 	.word	0x0001d130


	//   ....[133]....
        /*1914*/ 	.word	0x0001d160


	//   ....[134]....
        /*1918*/ 	.word	0x0001d190


	//   ....[135]....
        /*191c*/ 	.word	0x0001d1c0


	//   ....[136]....
        /*1920*/ 	.word	0x0001d1f0


	//   ....[137]....
        /*1924*/ 	.word	0x0001d220


	//   ....[138]....
        /*1928*/ 	.word	0x0001d250


	//   ....[139]....
        /*192c*/ 	.word	0x0001d280


	//   ....[140]....
        /*1930*/ 	.word	0x0001d2b0


	//   ....[141]....
        /*1934*/ 	.word	0x0001d2e0


	//   ....[142]....
        /*1938*/ 	.word	0x0001d310


	//   ....[143]....
        /*193c*/ 	.word	0x0001d340


	//   ....[144]....
        /*1940*/ 	.word	0x0001d370


	//   ....[145]....
        /*1944*/ 	.word	0x0001d3a0


	//   ....[146]....
        /*1948*/ 	.word	0x0001d3d0


	//   ....[147]....
        /*194c*/ 	.word	0x0001d3e0


	//   ....[148]....
        /*1950*/ 	.word	0x0001d410


	//   ....[149]....
        /*1954*/ 	.word	0x0001d420


	//   ....[150]....
        /*1958*/ 	.word	0x0001d450


	//   ....[151]....
        /*195c*/ 	.word	0x0001d460


	//   ....[152]....
        /*1960*/ 	.word	0x0001d490


	//   ....[153]....
        /*1964*/ 	.word	0x0001d4a0


	//   ....[154]....
        /*1968*/ 	.word	0x0001d4d0


	//   ....[155]....
        /*196c*/ 	.word	0x0001d4e0


	//   ....[156]....
        /*1970*/ 	.word	0x0001df90


	//   ....[157]....
        /*1974*/ 	.word	0x0001dfb0


	//   ....[158]....
        /*1978*/ 	.word	0x0001dfc0


	//   ....[159]....
        /*197c*/ 	.word	0x0001dfd0


	//   ....[160]....
        /*1980*/ 	.word	0x0001e9d0


	//   ....[161]....
        /*1984*/ 	.word	0x0001e9e0


	//   ....[162]....
        /*1988*/ 	.word	0x0001ebb0


	//   ....[163]....
        /*198c*/ 	.word	0x0001ebc0


	//   ....[164]....
        /*1990*/ 	.word	0x0001edb0


	//   ....[165]....
        /*1994*/ 	.word	0x0001edc0


	//   ....[166]....
        /*1998*/ 	.word	0x0001ef90


	//   ....[167]....
        /*199c*/ 	.word	0x0001efa0


	//   ....[168]....
        /*19a0*/ 	.word	0x0001f410


	//   ....[169]....
        /*19a4*/ 	.word	0x0001f420


	//   ....[170]....
        /*19a8*/ 	.word	0x000203c0


	//   ....[171]....
        /*19ac*/ 	.word	0x000203d0


	//   ....[172]....
        /*19b0*/ 	.word	0x00022610


	//   ....[173]....
        /*19b4*/ 	.word	0x00022620


	//   ....[174]....
        /*19b8*/ 	.word	0x000227f0


	//   ....[175]....
        /*19bc*/ 	.word	0x00022800


	//   ....[176]....
        /*19c0*/ 	.word	0x000229d0


	//   ....[177]....
        /*19c4*/ 	.word	0x000229e0


	//   ....[178]....
        /*19c8*/ 	.word	0x00022bb0


	//   ....[179]....
        /*19cc*/ 	.word	0x00022bc0


	//   ....[180]....
        /*19d0*/ 	.word	0x00022df0


	//   ....[181]....
        /*19d4*/ 	.word	0x00023030


	//   ....[182]....
        /*19d8*/ 	.word	0x00023060


	//   ....[183]....
        /*19dc*/ 	.word	0x00023090


	//   ....[184]....
        /*19e0*/ 	.word	0x000230c0


	//   ....[185]....
        /*19e4*/ 	.word	0x000230f0


	//   ....[186]....
        /*19e8*/ 	.word	0x00023120


	//   ....[187]....
        /*19ec*/ 	.word	0x000232c0


	//   ....[188]....
        /*19f0*/ 	.word	0x000232f0


	//   ....[189]....
        /*19f4*/ 	.word	0x00023320


	//   ....[190]....
        /*19f8*/ 	.word	0x00023350


	//   ....[191]....
        /*19fc*/ 	.word	0x00023380


	//   ....[192]....
        /*1a00*/ 	.word	0x000233b0


	//   ....[193]....
        /*1a04*/ 	.word	0x00023430


	//   ....[194]....
        /*1a08*/ 	.word	0x00023470


	//   ....[195]....
        /*1a0c*/ 	.word	0x00023480


	//   ....[196]....
        /*1a10*/ 	.word	0x00023530


	//   ....[197]....
        /*1a14*/ 	.word	0x00024740


	//   ....[198]....
        /*1a18*/ 	.word	0x00026260


	//   ....[199]....
        /*1a1c*/ 	.word	0x00026f90


	//   ....[200]....
        /*1a20*/ 	.word	0x00026fc0


	//   ....[201]....
        /*1a24*/ 	.word	0x00026fe0


	//   ....[202]....
        /*1a28*/ 	.word	0x00027000


	//   ....[203]....
        /*1a2c*/ 	.word	0x00027110


	//   ....[204]....
        /*1a30*/ 	.word	0x00027120


	//   ....[205]....
        /*1a34*/ 	.word	0x000271b0


	//   ....[206]....
        /*1a38*/ 	.word	0x000271c0


	//   ....[207]....
        /*1a3c*/ 	.word	0x00027250


	//   ....[208]....
        /*1a40*/ 	.word	0x00027260


	//   ....[209]....
        /*1a44*/ 	.word	0x000272f0


	//   ....[210]....
        /*1a48*/ 	.word	0x00027300


	//   ....[211]....
        /*1a4c*/ 	.word	0x00027390


	//   ....[212]....
        /*1a50*/ 	.word	0x000273a0


	//   ....[213]....
        /*1a54*/ 	.word	0x000273f0


	//   ....[214]....
        /*1a58*/ 	.word	0x00027420


	//   ....[215]....
        /*1a5c*/ 	.word	0x00029d30


	//   ....[216]....
        /*1a60*/ 	.word	0x00029d60


	//   ....[217]....
        /*1a64*/ 	.word	0x00029dc0


	//   ....[218]....
        /*1a68*/ 	.word	0x00029df0


	//   ....[219]....
        /*1a6c*/ 	.word	0x00029e20


	//   ....[220]....
        /*1a70*/ 	.word	0x00029e50


	//   ....[221]....
        /*1a74*/ 	.word	0x00029e80


	//   ....[222]....
        /*1a78*/ 	.word	0x00029eb0


	//   ....[223]....
        /*1a7c*/ 	.word	0x0002a080


	//   ....[224]....
        /*1a80*/ 	.word	0x0002a0b0


	//   ....[225]....
        /*1a84*/ 	.word	0x0002a0e0


	//   ....[226]....
        /*1a88*/ 	.word	0x0002a110


	//   ....[227]....
        /*1a8c*/ 	.word	0x0002a140


	//   ....[228]....
        /*1a90*/ 	.word	0x0002a170


	//   ....[229]....
        /*1a94*/ 	.word	0x0002a240


	//   ....[230]....
        /*1a98*/ 	.word	0x0002a260


	//   ....[231]....
        /*1a9c*/ 	.word	0x0002a270


	//   ....[232]....
        /*1aa0*/ 	.word	0x0002a2d0


	//   ....[233]....
        /*1aa4*/ 	.word	0x0002aa20


	//   ....[234]....
        /*1aa8*/ 	.word	0x0002aec0


	//   ....[235]....
        /*1aac*/ 	.word	0x0002af70


	//   ....[236]....
        /*1ab0*/ 	.word	0x0002b000


	//   ....[237]....
        /*1ab4*/ 	.word	0x0002b050


	//   ....[238]....
        /*1ab8*/ 	.word	0x0002b0a0


	//   ....[239]....
        /*1abc*/ 	.word	0x0002b190


	//   ....[240]....
        /*1ac0*/ 	.word	0x0002b220


	//   ....[241]....
        /*1ac4*/ 	.word	0x0002b270


	//   ....[242]....
        /*1ac8*/ 	.word	0x0002b2c0


	//   ....[243]....
        /*1acc*/ 	.word	0x0002b5b0


	//   ....[244]....
        /*1ad0*/ 	.word	0x0002b6d0


	//   ....[245]....
        /*1ad4*/ 	.word	0x0002b7f0


	//   ....[246]....
        /*1ad8*/ 	.word	0x0002b910


	//   ....[247]....
        /*1adc*/ 	.word	0x0002ba30


	//   ....[248]....
        /*1ae0*/ 	.word	0x0002bb50


	//   ....[249]....
        /*1ae4*/ 	.word	0x0002bc70


	//   ....[250]....
        /*1ae8*/ 	.word	0x0002bd90


	//   ....[251]....
        /*1aec*/ 	.word	0x0002beb0


	//   ....[252]....
        /*1af0*/ 	.word	0x0002bfd0


	//   ....[253]....
        /*1af4*/ 	.word	0x0002c090


	//   ....[254]....
        /*1af8*/ 	.word	0x0002c0e0


	//   ....[255]....
        /*1afc*/ 	.word	0x0002c160


	//   ....[0]....
        /*1b00*/ 	.word	0x0002c1d0


	//   ....[1]....
        /*1b04*/ 	.word	0x0002c230


	//   ....[2]....
        /*1b08*/ 	.word	0x0002c280


	//   ....[3]....
        /*1b0c*/ 	.word	0x0002c300


	//   ....[4]....
        /*1b10*/ 	.word	0x0002c370


	//   ....[5]....
        /*1b14*/ 	.word	0x0002c3d0


	//   ....[6]....
        /*1b18*/ 	.word	0x0002c420


	//   ....[7]....
        /*1b1c*/ 	.word	0x0002c4a0


	//   ....[8]....
        /*1b20*/ 	.word	0x0002c510


	//   ....[9]....
        /*1b24*/ 	.word	0x0002c570


	//   ....[10]....
        /*1b28*/ 	.word	0x0002c5c0


	//   ....[11]....
        /*1b2c*/ 	.word	0x0002c640


	//   ....[12]....
        /*1b30*/ 	.word	0x0002c6b0


	//   ....[13]....
        /*1b34*/ 	.word	0x0002c710


	//   ....[14]....
        /*1b38*/ 	.word	0x0002c760


	//   ....[15]....
        /*1b3c*/ 	.word	0x0002c7e0


	//   ....[16]....
        /*1b40*/ 	.word	0x0002c850


	//   ....[17]....
        /*1b44*/ 	.word	0x0002c8b0


	//   ....[18]....
        /*1b48*/ 	.word	0x0002c900


	//   ....[19]....
        /*1b4c*/ 	.word	0x0002c980


	//   ....[20]....
        /*1b50*/ 	.word	0x0002c9f0


	//   ....[21]....
        /*1b54*/ 	.word	0x0002ca50


	//   ....[22]....
        /*1b58*/ 	.word	0x0002caa0


	//   ....[23]....
        /*1b5c*/ 	.word	0x0002cb20


	//   ....[24]....
        /*1b60*/ 	.word	0x0002cb90


	//   ....[25]....
        /*1b64*/ 	.word	0x0002cbf0


	//   ....[26]....
        /*1b68*/ 	.word	0x0002cc40


	//   ....[27]....
        /*1b6c*/ 	.word	0x0002ccc0


	//   ....[28]....
        /*1b70*/ 	.word	0x0002cd30


	//   ....[29]....
        /*1b74*/ 	.word	0x0002cd90


	//   ....[30]....
        /*1b78*/ 	.word	0x0002cde0


	//   ....[31]....
        /*1b7c*/ 	.word	0x0002ce60


	//   ....[32]....
        /*1b80*/ 	.word	0x0002ced0


	//   ....[33]....
        /*1b84*/ 	.word	0x0002cf30


	//   ....[34]....
        /*1b88*/ 	.word	0x0002cf80


	//   ....[35]....
        /*1b8c*/ 	.word	0x0002d000


	//   ....[36]....
        /*1b90*/ 	.word	0x0002d070


	//   ....[37]....
        /*1b94*/ 	.word	0x0002d0d0


	//   ....[38]....
        /*1b98*/ 	.word	0x0002d120


	//   ....[39]....
        /*1b9c*/ 	.word	0x0002d1a0


	//   ....[40]....
        /*1ba0*/ 	.word	0x0002d210


	//   ....[41]....
        /*1ba4*/ 	.word	0x0002d270


	//   ....[42]....
        /*1ba8*/ 	.word	0x0002d2c0


	//   ....[43]....
        /*1bac*/ 	.word	0x0002d340


	//   ....[44]....
        /*1bb0*/ 	.word	0x0002d3b0


	//   ....[45]....
        /*1bb4*/ 	.word	0x0002d410


	//   ....[46]....
        /*1bb8*/ 	.word	0x0002d460


	//   ....[47]....
        /*1bbc*/ 	.word	0x0002d4e0


	//   ....[48]....
        /*1bc0*/ 	.word	0x0002d550


	//   ....[49]....
        /*1bc4*/ 	.word	0x0002d5b0


	//   ....[50]....
        /*1bc8*/ 	.word	0x0002d600


	//   ....[51]....
        /*1bcc*/ 	.word	0x0002d680


	//   ....[52]....
        /*1bd0*/ 	.word	0x0002d6f0


	//   ....[53]....
        /*1bd4*/ 	.word	0x0002d750


	//   ....[54]....
        /*1bd8*/ 	.word	0x0002d7a0


	//   ....[55]....
        /*1bdc*/ 	.word	0x0002d820


	//   ....[56]....
        /*1be0*/ 	.word	0x0002d890


	//   ....[57]....
        /*1be4*/ 	.word	0x0002d8f0


	//   ....[58]....
        /*1be8*/ 	.word	0x0002d940


	//   ....[59]....
        /*1bec*/ 	.word	0x0002d9c0


	//   ....[60]....
        /*1bf0*/ 	.word	0x0002da30


	//   ....[61]....
        /*1bf4*/ 	.word	0x0002da90


	//   ....[62]....
        /*1bf8*/ 	.word	0x0002dae0


	//   ....[63]....
        /*1bfc*/ 	.word	0x0002db60


	//   ....[64]....
        /*1c00*/ 	.word	0x0002dbd0


	//   ....[65]....
        /*1c04*/ 	.word	0x0002dc30


	//   ....[66]....
        /*1c08*/ 	.word	0x0002dc80


	//   ....[67]....
        /*1c0c*/ 	.word	0x0002dd00


	//   ....[68]....
        /*1c10*/ 	.word	0x0002dd70


	//   ....[69]....
        /*1c14*/ 	.word	0x0002ddd0


	//   ....[70]....
        /*1c18*/ 	.word	0x0002de20


	//   ....[71]....
        /*1c1c*/ 	.word	0x0002dea0


	//   ....[72]....
        /*1c20*/ 	.word	0x0002df10


	//   ....[73]....
        /*1c24*/ 	.word	0x0002df70


	//   ....[74]....
        /*1c28*/ 	.word	0x0002dfc0


	//   ....[75]....
        /*1c2c*/ 	.word	0x0002e040


	//   ....[76]....
        /*1c30*/ 	.word	0x0002e0b0


	//   ....[77]....
        /*1c34*/ 	.word	0x0002e110


	//   ....[78]....
        /*1c38*/ 	.word	0x0002e160


	//   ....[79]....
        /*1c3c*/ 	.word	0x0002e1e0


	//   ....[80]....
        /*1c40*/ 	.word	0x0002e250


	//   ....[81]....
        /*1c44*/ 	.word	0x0002e2b0


	//   ....[82]....
        /*1c48*/ 	.word	0x0002e300


	//   ....[83]....
        /*1c4c*/ 	.word	0x0002e360


	//   ....[84]....
        /*1c50*/ 	.word	0x0002e3f0


	//   ....[85]....
        /*1c54*/ 	.word	0x0002e450


	//   ....[86]....
        /*1c58*/ 	.word	0x0002e4a0


	//   ....[87]....
        /*1c5c*/ 	.word	0x0002e520


	//   ....[88]....
        /*1c60*/ 	.word	0x0002e590


	//   ....[89]....
        /*1c64*/ 	.word	0x0002e5f0


	//   ....[90]....
        /*1c68*/ 	.word	0x0002e640


	//   ....[91]....
        /*1c6c*/ 	.word	0x0002e6c0


	//   ....[92]....
        /*1c70*/ 	.word	0x0002e730


	//   ....[93]....
        /*1c74*/ 	.word	0x0002e790


	//   ....[94]....
        /*1c78*/ 	.word	0x0002e7e0


	//   ....[95]....
        /*1c7c*/ 	.word	0x0002e860


	//   ....[96]....
        /*1c80*/ 	.word	0x0002e8d0


	//   ....[97]....
        /*1c84*/ 	.word	0x0002e930


	//   ....[98]....
        /*1c88*/ 	.word	0x0002e980


	//   ....[99]....
        /*1c8c*/ 	.word	0x0002ea00


	//   ....[100]....
        /*1c90*/ 	.word	0x0002ea70


	//   ....[101]....
        /*1c94*/ 	.word	0x0002ead0


	//   ....[102]....
        /*1c98*/ 	.word	0x0002eb20


	//   ....[103]....
        /*1c9c*/ 	.word	0x0002eba0


	//   ....[104]....
        /*1ca0*/ 	.word	0x0002ec10


	//   ....[105]....
        /*1ca4*/ 	.word	0x0002ec70


	//   ....[106]....
        /*1ca8*/ 	.word	0x0002ecc0


	//   ....[107]....
        /*1cac*/ 	.word	0x0002ed40


	//   ....[108]....
        /*1cb0*/ 	.word	0x0002edb0


	//   ....[109]....
        /*1cb4*/ 	.word	0x0002ee10


	//   ....[110]....
        /*1cb8*/ 	.word	0x0002ee60


	//   ....[111]....
        /*1cbc*/ 	.word	0x0002eee0


	//   ....[112]....
        /*1cc0*/ 	.word	0x0002ef50


	//   ....[113]....
        /*1cc4*/ 	.word	0x0002efc0


	//   ....[114]....
        /*1cc8*/ 	.word	0x0002f010


	//   ....[115]....
        /*1ccc*/ 	.word	0x0002f0a0


	//   ....[116]....
        /*1cd0*/ 	.word	0x0002f0f0


	//   ....[117]....
        /*1cd4*/ 	.word	0x0002f180


	//   ....[118]....
        /*1cd8*/ 	.word	0x0002f210


	//   ....[119]....
        /*1cdc*/ 	.word	0x0002f2a0


	//   ....[120]....
        /*1ce0*/ 	.word	0x0002f330


	//   ....[121]....
        /*1ce4*/ 	.word	0x0002f3c0


	//   ....[122]....
        /*1ce8*/ 	.word	0x0002f450


	//   ....[123]....
        /*1cec*/ 	.word	0x0002f4d0


	//   ....[124]....
        /*1cf0*/ 	.word	0x0002f520


	//   ....[125]....
        /*1cf4*/ 	.word	0x0002f5c0


	//   ....[126]....
        /*1cf8*/ 	.word	0x0002f650


	//   ....[127]....
        /*1cfc*/ 	.word	0x0002f6e0


	//   ....[128]....
        /*1d00*/ 	.word	0x0002f730


	//   ....[129]....
        /*1d04*/ 	.word	0x0002f7c0


	//   ....[130]....
        /*1d08*/ 	.word	0x0002f850


	//   ....[131]....
        /*1d0c*/ 	.word	0x0002f8e0


	//   ....[132]....
        /*1d10*/ 	.word	0x0002f970


	//   ....[133]....
        /*1d14*/ 	.word	0x0002fa00


	//   ....[134]....
        /*1d18*/ 	.word	0x0002fa90


	//   ....[135]....
        /*1d1c*/ 	.word	0x0002fb50


	//   ....[136]....
        /*1d20*/ 	.word	0x0002fe30


	//   ....[137]....
        /*1d24*/ 	.word	0x00030050


	//   ....[138]....
        /*1d28*/ 	.word	0x000300a0


	//   ....[139]....
        /*1d2c*/ 	.word	0x00030100


	//   ....[140]....
        /*1d30*/ 	.word	0x000301e0


	//   ....[141]....
        /*1d34*/ 	.word	0x00030290


	//   ....[142]....
        /*1d38*/ 	.word	0x000303a0


	//   ....[143]....
        /*1d3c*/ 	.word	0x00030400


	//   ....[144]....
        /*1d40*/ 	.word	0x00030500


	//   ....[145]....
        /*1d44*/ 	.word	0x00030560


	//   ....[146]....
        /*1d48*/ 	.word	0x00030660


	//   ....[147]....
        /*1d4c*/ 	.word	0x000306c0


	//   ....[148]....
        /*1d50*/ 	.word	0x000307c0


	//   ....[149]....
        /*1d54*/ 	.word	0x00030820


	//   ....[150]....
        /*1d58*/ 	.word	0x00030900


	//   ....[151]....
        /*1d5c*/ 	.word	0x00030980


	//   ....[152]....
        /*1d60*/ 	.word	0x00030a60


	//   ....[153]....
        /*1d64*/ 	.word	0x00030d40


	//   ....[154]....
        /*1d68*/ 	.word	0x00030de0


	//   ....[155]....
        /*1d6c*/ 	.word	0x00030f70


	//   ....[156]....
        /*1d70*/ 	.word	0x00030ff0


	//   ....[157]....
        /*1d74*/ 	.word	0x00031070


	//   ....[158]....
        /*1d78*/ 	.word	0x000310f0


	//   ....[159]....
        /*1d7c*/ 	.word	0x00031170


	//   ....[160]....
        /*1d80*/ 	.word	0x00031200


	//   ....[161]....
        /*1d84*/ 	.word	0x000312a0


	//   ....[162]....
        /*1d88*/ 	.word	0x00031350


	//   ....[163]....
        /*1d8c*/ 	.word	0x000313d0


	//   ....[164]....
        /*1d90*/ 	.word	0x00031450


	//   ....[165]....
        /*1d94*/ 	.word	0x000314d0


	//   ....[166]....
        /*1d98*/ 	.word	0x00031560


	//   ....[167]....
        /*1d9c*/ 	.word	0x000315e0


	//   ....[168]....
        /*1da0*/ 	.word	0x00031680


	//   ....[169]....
        /*1da4*/ 	.word	0x000316d0


	//   ....[170]....
        /*1da8*/ 	.word	0x00031760


	//   ....[171]....
        /*1dac*/ 	.word	0x00031890


	//----- nvinfo : EIATTR_REG_RECONFIG
	.align		4
.L_397:
        /*1db0*/ 	.byte	0x01, 0x54
	.zero		2


	//----- nvinfo : EIATTR_SYSCALL_OFFSETS
	.align		4
        /*1db4*/ 	.byte	0x04, 0x46
        /*1db6*/ 	.short	(.L_399 - .L_398)


	//   ....[0]....
.L_398:
        /*1db8*/ 	.word	0x00002550


	//   ....[1]....
        /*1dbc*/ 	.word	0x000026a0


	//   ....[2]....
        /*1dc0*/ 	.word	0x0000de20


	//   ....[3]....
        /*1dc4*/ 	.word	0x0000e160


	//   ....[4]....
        /*1dc8*/ 	.word	0x00025cc0


	//   ....[5]....
        /*1dcc*/ 	.word	0x00025e50


	//   ....[6]....
        /*1dd0*/ 	.word	0x00025fa0


	//   ....[7]....
        /*1dd4*/ 	.word	0x000260e0


	//   ....[8]....
        /*1dd8*/ 	.word	0x00026b90


	//----- nvinfo : EIATTR_MBARRIER_INSTR_OFFSETS
	.align		4
.L_399:
        /*1ddc*/ 	.byte	0x04, 0x39
        /*1dde*/ 	.short	(.L_401 - .L_400)


	//   ....[0]....
.L_400:
        /*1de0*/ 	.word	0x000002d0
        /*1de4*/ 	.word	0x000000ff
        /*1de8*/ 	.word	0x00038800
        /*1dec*/ 	.short	0x0100
        /*1dee*/ 	.byte	0x08
	.zero		1


	//   ....[1]....
        /*1df0*/ 	.word	0x000002e0
        /*1df4*/ 	.word	0x000000ff
        /*1df8*/ 	.word	0x00038820
        /*1dfc*/ 	.short	0x0100
        /*1dfe*/ 	.byte	0x08
	.zero		1


	//   ....[2]....
        /*1e00*/ 	.word	0x000003d0
        /*1e04*/ 	.word	0x000000ff
        /*1e08*/ 	.word	0x00038830
        /*1e0c*/ 	.short	0x0100
        /*1e0e*/ 	.byte	0x08
	.zero		1


	//   ....[3]....
        /*1e10*/ 	.word	0x000003e0
        /*1e14*/ 	.word	0x000000ff
        /*1e18*/ 	.word	0x00038840
        /*1e1c*/ 	.short	0x0100
        /*1e1e*/ 	.byte	0x08
	.zero		1


	//   ....[4]....
        /*1e20*/ 	.word	0x000003f0
        /*1e24*/ 	.word	0x000000ff
        /*1e28*/ 	.word	0x00038838
        /*1e2c*/ 	.short	0x0100
        /*1e2e*/ 	.byte	0x08
	.zero		1


	//   ....[5]....
        /*1e30*/ 	.word	0x00000400
        /*1e34*/ 	.word	0x000000ff
        /*1e38*/ 	.word	0x00038848
        /*1e3c*/ 	.short	0x0100
        /*1e3e*/ 	.byte	0x08
	.zero		1


	//   ....[6]....
        /*1e40*/ 	.word	0x00000530
        /*1e44*/ 	.word	0x000000ff
        /*1e48*/ 	.word	0x00038850
        /*1e4c*/ 	.short	0x0100
        /*1e4e*/ 	.byte	0x08
	.zero		1


	//   ....[7]....
        /*1e50*/ 	.word	0x00000540
        /*1e54*/ 	.word	0x000000ff
        /*1e58*/ 	.word	0x00038860
        /*1e5c*/ 	.short	0x0100
        /*1e5e*/ 	.byte	0x08
	.zero		1


	//   ....[8]....
        /*1e60*/ 	.word	0x00000550
        /*1e64*/ 	.word	0x000000ff
        /*1e68*/ 	.word	0x00038858
        /*1e6c*/ 	.short	0x0100
        /*1e6e*/ 	.byte	0x08
	.zero		1


	//   ....[9]....
        /*1e70*/ 	.word	0x00000560
        /*1e74*/ 	.word	0x000000ff
        /*1e78*/ 	.word	0x00038868
        /*1e7c*/ 	.short	0x0100
        /*1e7e*/ 	.byte	0x08
	.zero		1


	//   ....[10]....
        /*1e80*/ 	.word	0x00000650
        /*1e84*/ 	.word	0x000000ff
        /*1e88*/ 	.word	0x00038870
        /*1e8c*/ 	.short	0x0100
        /*1e8e*/ 	.byte	0x06
	.zero		1


	//   ....[11]....
        /*1e90*/ 	.word	0x00000660
        /*1e94*/ 	.word	0x000000ff
        /*1e98*/ 	.word	0x00038880
        /*1e9c*/ 	.short	0x0100
        /*1e9e*/ 	.byte	0x06
	.zero		1


	//   ....[12]....
        /*1ea0*/ 	.word	0x00000670
        /*1ea4*/ 	.word	0x000000ff
        /*1ea8*/ 	.word	0x00038878
        /*1eac*/ 	.short	0x0100
        /*1eae*/ 	.byte	0x06
	.zero		1


	//   ....[13]....
        /*1eb0*/ 	.word	0x00000680
        /*1eb4*/ 	.word	0x000000ff
        /*1eb8*/ 	.word	0x00038888
        /*1ebc*/ 	.short	0x0100
        /*1ebe*/ 	.byte	0x06
	.zero		1


	//   ....[14]....
        /*1ec0*/ 	.word	0x000007b0
        /*1ec4*/ 	.word	0x000000ff
        /*1ec8*/ 	.word	0x00038890
        /*1ecc*/ 	.short	0x0100
        /*1ece*/ 	.byte	0x08
	.zero		1


	//   ....[15]....
        /*1ed0*/ 	.word	0x000007c0
        /*1ed4*/ 	.word	0x000000ff
        /*1ed8*/ 	.word	0x000388a0
        /*1edc*/ 	.short	0x0100
        /*1ede*/ 	.byte	0x08
	.zero		1


	//   ....[16]....
        /*1ee0*/ 	.word	0x000007d0
        /*1ee4*/ 	.word	0x000000ff
        /*1ee8*/ 	.word	0x00038898
        /*1eec*/ 	.short	0x0100
        /*1eee*/ 	.byte	0x08
	.zero		1


	//   ....[17]....
        /*1ef0*/ 	.word	0x000007e0
        /*1ef4*/ 	.word	0x000000ff
        /*1ef8*/ 	.word	0x000388a8
        /*1efc*/ 	.short	0x0100
        /*1efe*/ 	.byte	0x08
	.zero		1


	//   ....[18]....
        /*1f00*/ 	.word	0x00000910
        /*1f04*/ 	.word	0x000000ff
        /*1f08*/ 	.word	0x000388b0
        /*1f0c*/ 	.short	0x0100
        /*1f0e*/ 	.byte	0x08
	.zero		1


	//   ....[19]....
        /*1f10*/ 	.word	0x00000920
        /*1f14*/ 	.word	0x000000ff
        /*1f18*/ 	.word	0x000388c0
        /*1f1c*/ 	.short	0x0100
        /*1f1e*/ 	.byte	0x08
	.zero		1


	//   ....[20]....
        /*1f20*/ 	.word	0x00000930
        /*1f24*/ 	.word	0x000000ff
        /*1f28*/ 	.word	0x000388b8
        /*1f2c*/ 	.short	0x0100
        /*1f2e*/ 	.byte	0x08
	.zero		1


	//   ....[21]....
        /*1f30*/ 	.word	0x00000940
        /*1f34*/ 	.word	0x000000ff
        /*1f38*/ 	.word	0x000388c8
        /*1f3c*/ 	.short	0x0100
        /*1f3e*/ 	.byte	0x08
	.zero		1


	//   ....[22]....
        /*1f40*/ 	.word	0x00003cb0
        /*1f44*/ 	.word	0x00000070
        /*1f48*/ 	.word	0x00038890
        /*1f4c*/ 	.short	0x010a
        /*1f4e*/ 	.byte	0x3f
	.zero		1


	//   ....[23]....
        /*1f50*/ 	.word	0x00008110
        /*1f54*/ 	.word	0x00000070
        /*1f58*/ 	.word	0x00038890
        /*1f5c*/ 	.short	0x010a
        /*1f5e*/ 	.byte	0x3f
	.zero		1


	//   ....[24]....
        /*1f60*/ 	.word	0x0000c5c0
        /*1f64*/ 	.word	0x00000070
        /*1f68*/ 	.word	0x00038890
        /*1f6c*/ 	.short	0x010a
        /*1f6e*/ 	.byte	0x3f
	.zero		1


	//   ....[25]....
        /*1f70*/ 	.word	0x0000cb60
        /*1f74*/ 	.word	0x00000030
        /*1f78*/ 	.word	0x00000000
        /*1f7c*/ 	.short	0x0101
        /*1f7e*/ 	.byte	0x3f
	.zero		1


	//   ....[26]....
        /*1f80*/ 	.word	0x0000cba0
        /*1f84*/ 	.word	0x00000070
        /*1f88*/ 	.word	0x000388b0
        /*1f8c*/ 	.short	0x010a
        /*1f8e*/ 	.byte	0x3f
	.zero		1


	//   ....[27]....
        /*1f90*/ 	.word	0x0000d1a0
        /*1f94*/ 	.word	0x00000070
        /*1f98*/ 	.word	0x00000000
        /*1f9c*/ 	.short	0x0101
        /*1f9e*/ 	.byte	0x3f
	.zero		1


	//   ....[28]....
        /*1fa0*/ 	.word	0x0000dec0
        /*1fa4*/ 	.word	0x00000016
        /*1fa8*/ 	.word	0x00038800
        /*1fac*/ 	.short	0x010a
        /*1fae*/ 	.byte	0x3f
	.zero		1


	//   ....[29]....
        /*1fb0*/ 	.word	0x0000df10
        /*1fb4*/ 	.word	0x00000016
        /*1fb8*/ 	.word	0x00038800
        /*1fbc*/ 	.short	0x010a
        /*1fbe*/ 	.byte	0x3f
	.zero		1


	//   ....[30]....
        /*1fc0*/ 	.word	0x0000e500
        /*1fc4*/ 	.word	0x00000016
        /*1fc8*/ 	.word	0x00038800
        /*1fcc*/ 	.short	0x010a
        /*1fce*/ 	.byte	0x3f
	.zero		1


	//   ....[31]....
        /*1fd0*/ 	.word	0x00011b30
        /*1fd4*/ 	.word	0x00000016
        /*1fd8*/ 	.word	0x00038800
        /*1fdc*/ 	.short	0x010a
        /*1fde*/ 	.byte	0x3f
	.zero		1


	//   ....[32]....
        /*1fe0*/ 	.word	0x00015290
        /*1fe4*/ 	.word	0x00000003
        /*1fe8*/ 	.word	0x00038830
        /*1fec*/ 	.short	0x010a
        /*1fee*/ 	.byte	0x3f
	.zero		1


	//   ....[33]....
        /*1ff0*/ 	.word	0x00015340
        /*1ff4*/ 	.word	0x00000003
        /*1ff8*/ 	.word	0x00038830
        /*1ffc*/ 	.short	0x010a
        /*1ffe*/ 	.byte	0x3f
	.zero		1


	//   ....[34]....
        /*2000*/ 	.word	0x00016ca0
        /*2004*/ 	.word	0x00000003
        /*2008*/ 	.word	0x00000000
        /*200c*/ 	.short	0x0101
        /*200e*/ 	.byte	0x3f
	.zero		1


	//   ....[35]....
        /*2010*/ 	.word	0x00018060
        /*2014*/ 	.word	0x00000000
        /*2018*/ 	.word	0x00038830
        /*201c*/ 	.short	0x010a
        /*201e*/ 	.byte	0x3f
	.zero		1


	//   ....[36]....
        /*2020*/ 	.word	0x000180b0
        /*2024*/ 	.word	0x00000000
        /*2028*/ 	.word	0x00038830
        /*202c*/ 	.short	0x010a
        /*202e*/ 	.byte	0x3f
	.zero		1


	//   ....[37]....
        /*2030*/ 	.word	0x000186d0
        /*2034*/ 	.word	0x00000008
        /*2038*/ 	.word	0x00038850
        /*203c*/ 	.short	0x010a
        /*203e*/ 	.byte	0x3f
	.zero		1


	//   ....[38]....
        /*2040*/ 	.word	0x00018710
        /*2044*/ 	.word	0x00000008
        /*2048*/ 	.word	0x00038850
        /*204c*/ 	.short	0x010a
        /*204e*/ 	.byte	0x3f
	.zero		1


	//   ....[39]....
        /*2050*/ 	.word	0x00019a60
        /*2054*/ 	.word	0x000000d4
        /*2058*/ 	.word	0x00000000
        /*205c*/ 	.short	0x0101
        /*205e*/ 	.byte	0x3f
	.zero		1


	//   ....[40]....
        /*2060*/ 	.word	0x00019d80
        /*2064*/ 	.word	0x0000000e
        /*2068*/ 	.word	0x00000000
        /*206c*/ 	.short	0x0101
        /*206e*/ 	.byte	0x3f
	.zero		1


	//   ....[41]....
        /*2070*/ 	.word	0x0001a750
        /*2074*/ 	.word	0x00000007
        /*2078*/ 	.word	0x00038850
        /*207c*/ 	.short	0x010a
        /*207e*/ 	.byte	0x3f
	.zero		1


	//   ....[42]....
        /*2080*/ 	.word	0x0001a790
        /*2084*/ 	.word	0x00000007
        /*2088*/ 	.word	0x00038850
        /*208c*/ 	.short	0x010a
        /*208e*/ 	.byte	0x3f
	.zero		1


	//   ....[43]....
        /*2090*/ 	.word	0x0001b330
        /*2094*/ 	.word	0x00000000
        /*2098*/ 	.word	0x00000000
        /*209c*/ 	.short	0x0101
        /*209e*/ 	.byte	0x3f
	.zero		1


	//   ....[44]....
        /*20a0*/ 	.word	0x0001e910
        /*20a4*/ 	.word	0x00000008
        /*20a8*/ 	.word	0x00000000
        /*20ac*/ 	.short	0x0101
        /*20ae*/ 	.byte	0x3f
	.zero		1


	//   ....[45]....
        /*20b0*/ 	.word	0x0001f380
        /*20b4*/ 	.word	0x0000000e
        /*20b8*/ 	.word	0x00000000
        /*20bc*/ 	.short	0x0101
        /*20be*/ 	.byte	0x3f
	.zero		1


	//   ....[46]....
        /*20c0*/ 	.word	0x00024820
        /*20c4*/ 	.word	0x00000012
        /*20c8*/ 	.word	0x00038820
        /*20cc*/ 	.short	0x010a
        /*20ce*/ 	.byte	0x3f
	.zero		1


	//   ....[47]....
        /*20d0*/ 	.word	0x000248f0
        /*20d4*/ 	.word	0x00000005
        /*20d8*/ 	.word	0x000388a0
        /*20dc*/ 	.short	0x010a
        /*20de*/ 	.byte	0x3f
	.zero		1


	//   ....[48]....
        /*20e0*/ 	.word	0x00024c30
        /*20e4*/ 	.word	0x00000005
        /*20e8*/ 	.word	0x000388c0
        /*20ec*/ 	.short	0x010a
        /*20ee*/ 	.byte	0x3f
	.zero		1


	//   ....[49]....
        /*20f0*/ 	.word	0x000250d0
        /*20f4*/ 	.word	0x00000006
        /*20f8*/ 	.word	0x000388a0
        /*20fc*/ 	.short	0x010a
        /*20fe*/ 	.byte	0x3f
	.zero		1


	//   ....[50]....
        /*2100*/ 	.word	0x00025400
        /*2104*/ 	.word	0x00000006
        /*2108*/ 	.word	0x000388c0
        /*210c*/ 	.short	0x010a
        /*210e*/ 	.byte	0x3f
	.zero		1


	//   ....[51]....
        /*2110*/ 	.word	0x00026500
        /*2114*/ 	.word	0x00000000
        /*2118*/ 	.word	0x00038880
        /*211c*/ 	.short	0x010a
        /*211e*/ 	.byte	0x3f
	.zero		1


	//   ....[52]....
        /*2120*/ 	.word	0x00026700
        /*2124*/ 	.word	0x00000000
        /*2128*/ 	.word	0x00038840
        /*212c*/ 	.short	0x010a
        /*212e*/ 	.byte	0x3f
	.zero		1


	//   ....[53]....
        /*2130*/ 	.word	0x000274f0
        /*2134*/ 	.word	0x00000012
        /*2138*/ 	.word	0x00038800
        /*213c*/ 	.short	0x0107
        /*213e*/ 	.byte	0x3f
	.zero		1


	//   ....[54]....
        /*2140*/ 	.word	0x000275f0
        /*2144*/ 	.word	0x00000012
        /*2148*/ 	.word	0x00038800
        /*214c*/ 	.short	0x0101
        /*214e*/ 	.byte	0x3f
	.zero		1


	//   ....[55]....
        /*2150*/ 	.word	0x00027610
        /*2154*/ 	.word	0x00000012
        /*2158*/ 	.word	0x00038820
        /*215c*/ 	.short	0x010a
        /*215e*/ 	.byte	0x3f
	.zero		1


	//   ....[56]....
        /*2160*/ 	.word	0x00027930
        /*2164*/ 	.word	0x00000006
        /*2168*/ 	.word	0x00038880
        /*216c*/ 	.short	0x010a
        /*216e*/ 	.byte	0x3f
	.zero		1


	//   ....[57]....
        /*2170*/ 	.word	0x00027c90
        /*2174*/ 	.word	0x00000006
        /*2178*/ 	.word	0x00038840
        /*217c*/ 	.short	0x010a
        /*217e*/ 	.byte	0x3f
	.zero		1


	//   ....[58]....
        /*2180*/ 	.word	0x00028050
        /*2184*/ 	.word	0x00000003
        /*2188*/ 	.word	0x00038870
        /*218c*/ 	.short	0x010a
        /*218e*/ 	.byte	0x3f
	.zero		1


	//   ....[59]....
        /*2190*/ 	.word	0x000280c0
        /*2194*/ 	.word	0x00000003
        /*2198*/ 	.word	0x00038860
        /*219c*/ 	.short	0x010a
        /*219e*/ 	.byte	0x3f
	.zero		1


	//   ....[60]....
        /*21a0*/ 	.word	0x00028c20
        /*21a4*/ 	.word	0x00000003
        /*21a8*/ 	.word	0x00038850
        /*21ac*/ 	.short	0x0101
        /*21ae*/ 	.byte	0x3f
	.zero		1


	//   ....[61]....
        /*21b0*/ 	.word	0x00028ca0
        /*21b4*/ 	.word	0x00000003
        /*21b8*/ 	.word	0x00000000
        /*21bc*/ 	.short	0x0101
        /*21be*/ 	.byte	0x3f
	.zero		1


	//   ....[62]....
        /*21c0*/ 	.word	0x00028ee0
        /*21c4*/ 	.word	0x00000000
        /*21c8*/ 	.word	0x00038870
        /*21cc*/ 	.short	0x010a
        /*21ce*/ 	.byte	0x3f
	.zero		1


	//   ....[63]....
        /*21d0*/ 	.word	0x00028f50
        /*21d4*/ 	.word	0x00000000
        /*21d8*/ 	.word	0x00038860
        /*21dc*/ 	.short	0x010a
        /*21de*/ 	.byte	0x3f
	.zero		1


	//   ....[64]....
        /*21e0*/ 	.word	0x00029a40
        /*21e4*/ 	.word	0x00000000
        /*21e8*/ 	.word	0x00038850
        /*21ec*/ 	.short	0x0101
        /*21ee*/ 	.byte	0x3f
	.zero		1


	//   ....[65]....
        /*21f0*/ 	.word	0x00029a90
        /*21f4*/ 	.word	0x00000000
        /*21f8*/ 	.word	0x00000000
        /*21fc*/ 	.short	0x0101
        /*21fe*/ 	.byte	0x3f
	.zero		1


	//   ....[66]....
        /*2200*/ 	.word	0x0002a9a0
        /*2204*/ 	.word	0x00000000
        /*2208*/ 	.word	0x00038820
        /*220c*/ 	.short	0x010a
        /*220e*/ 	.byte	0x3f
	.zero		1


	//   ....[67]....
        /*2210*/ 	.word	0x0002ab50
        /*2214*/ 	.word	0x00000006
        /*2218*/ 	.word	0x00000000
        /*221c*/ 	.short	0x010a
        /*221e*/ 	.byte	0x3f
	.zero		1


	//   ....[68]....
        /*2220*/ 	.word	0x0002abc0
        /*2224*/ 	.word	0x00000007
        /*2228*/ 	.word	0x00000000
        /*222c*/ 	.short	0x010a
        /*222e*/ 	.byte	0x3f
	.zero		1


	//   ....[69]....
        /*2230*/ 	.word	0x0002ac20
        /*2234*/ 	.word	0x00000004
        /*2238*/ 	.word	0x00038860
        /*223c*/ 	.short	0x010a
        /*223e*/ 	.byte	0x3f
	.zero		1


	//   ....[70]....
        /*2240*/ 	.word	0x0002ac70
        /*2244*/ 	.word	0x00000003
        /*2248*/ 	.word	0x00038860
        /*224c*/ 	.short	0x010a
        /*224e*/ 	.byte	0x3f
	.zero		1


	//   ....[71]....
        /*2250*/ 	.word	0x0002acb0
        /*2254*/ 	.word	0x00000004
        /*2258*/ 	.word	0x00038880
        /*225c*/ 	.short	0x010a
        /*225e*/ 	.byte	0x3f
	.zero		1


	//   ....[72]....
        /*2260*/ 	.word	0x0002acd0
        /*2264*/ 	.word	0x00000003
        /*2268*/ 	.word	0x00038880
        /*226c*/ 	.short	0x010a
        /*226e*/ 	.byte	0x3f
	.zero		1


	//   ....[73]....
        /*2270*/ 	.word	0x0002ad30
        /*2274*/ 	.word	0x00000070
        /*2278*/ 	.word	0x00038890
        /*227c*/ 	.short	0x010a
        /*227e*/ 	.byte	0x3f
	.zero		1


	//   ....[74]....
        /*2280*/ 	.word	0x0002ad80
        /*2284*/ 	.word	0x00000070
        /*2288*/ 	.word	0x00038890
        /*228c*/ 	.short	0x010a
        /*228e*/ 	.byte	0x3f
	.zero		1


	//   ....[75]....
        /*2290*/ 	.word	0x0002add0
        /*2294*/ 	.word	0x00000070
        /*2298*/ 	.word	0x00038890
        /*229c*/ 	.short	0x010a
        /*229e*/ 	.byte	0x3f
	.zero		1


	//   ....[76]....
        /*22a0*/ 	.word	0x0002ae20
        /*22a4*/ 	.word	0x00000070
        /*22a8*/ 	.word	0x000388b0
        /*22ac*/ 	.short	0x010a
        /*22ae*/ 	.byte	0x3f
	.zero		1


	//   ....[77]....
        /*22b0*/ 	.word	0x0002b0e0
        /*22b4*/ 	.word	0x00000016
        /*22b8*/ 	.word	0x00038800
        /*22bc*/ 	.short	0x010a
        /*22be*/ 	.byte	0x3f
	.zero		1


	//   ....[78]....
        /*22c0*/ 	.word	0x0002b2f0
        /*22c4*/ 	.word	0x00000016
        /*22c8*/ 	.word	0x00038800
        /*22cc*/ 	.short	0x010a
        /*22ce*/ 	.byte	0x3f
	.zero		1


	//   ....[79]....
        /*22d0*/ 	.word	0x0002b340
        /*22d4*/ 	.word	0x00000003
        /*22d8*/ 	.word	0x00038830
        /*22dc*/ 	.short	0x010a
        /*22de*/ 	.byte	0x3f
	.zero		1


	//   ....[80]....
        /*22e0*/ 	.word	0x0002b390
        /*22e4*/ 	.word	0x00000000
        /*22e8*/ 	.word	0x00038830
        /*22ec*/ 	.short	0x010a
        /*22ee*/ 	.byte	0x3f
	.zero		1


	//   ....[81]....
        /*22f0*/ 	.word	0x0002b3e0
        /*22f4*/ 	.word	0x00000008
        /*22f8*/ 	.word	0x00038850
        /*22fc*/ 	.short	0x010a
        /*22fe*/ 	.byte	0x3f
	.zero		1


	//   ....[82]....
        /*2300*/ 	.word	0x0002b430
        /*2304*/ 	.word	0x00000007
        /*2308*/ 	.word	0x00038850
        /*230c*/ 	.short	0x010a
        /*230e*/ 	.byte	0x3f
	.zero		1


	//   ....[83]....
        /*2310*/ 	.word	0x0002fc10
        /*2314*/ 	.word	0x00000012
        /*2318*/ 	.word	0x00038820
        /*231c*/ 	.short	0x010a
        /*231e*/ 	.byte	0x3f
	.zero		1


	//   ....[84]....
        /*2320*/ 	.word	0x0002fc60
        /*2324*/ 	.word	0x00000005
        /*2328*/ 	.word	0x000388a0
        /*232c*/ 	.short	0x010a
        /*232e*/ 	.byte	0x3f
	.zero		1


	//   ....[85]....
        /*2330*/ 	.word	0x0002fcb0
        /*2334*/ 	.word	0x00000005
        /*2338*/ 	.word	0x000388c0
        /*233c*/ 	.short	0x010a
        /*233e*/ 	.byte	0x3f
	.zero		1


	//   ....[86]....
        /*2340*/ 	.word	0x0002fd00
        /*2344*/ 	.word	0x00000006
        /*2348*/ 	.word	0x000388a0
        /*234c*/ 	.short	0x010a
        /*234e*/ 	.byte	0x3f
	.zero		1


	//   ....[87]....
        /*2350*/ 	.word	0x0002fd50
        /*2354*/ 	.word	0x00000006
        /*2358*/ 	.word	0x000388c0
        /*235c*/ 	.short	0x010a
        /*235e*/ 	.byte	0x3f
	.zero		1


	//   ....[88]....
        /*2360*/ 	.word	0x0002fef0
        /*2364*/ 	.word	0x00000000
        /*2368*/ 	.word	0x00038880
        /*236c*/ 	.short	0x010a
        /*236e*/ 	.byte	0x3f
	.zero		1


	//   ....[89]....
        /*2370*/ 	.word	0x0002ff40
        /*2374*/ 	.word	0x00000000
        /*2378*/ 	.word	0x00038840
        /*237c*/ 	.short	0x010a
        /*237e*/ 	.byte	0x3f
	.zero		1


	//   ....[90]....
        /*2380*/ 	.word	0x00030aa0
        /*2384*/ 	.word	0x00000012
        /*2388*/ 	.word	0x00038820
        /*238c*/ 	.short	0x010a
        /*238e*/ 	.byte	0x3f
	.zero		1


	//   ....[91]....
        /*2390*/ 	.word	0x00030af0
        /*2394*/ 	.word	0x00000006
        /*2398*/ 	.word	0x00038880
        /*239c*/ 	.short	0x010a
        /*239e*/ 	.byte	0x3f
	.zero		1


	//   ....[92]....
        /*23a0*/ 	.word	0x00030b40
        /*23a4*/ 	.word	0x00000006
        /*23a8*/ 	.word	0x00038840
        /*23ac*/ 	.short	0x010a
        /*23ae*/ 	.byte	0x3f
	.zero		1


	//   ....[93]....
        /*23b0*/ 	.word	0x00030b90
        /*23b4*/ 	.word	0x00000003
        /*23b8*/ 	.word	0x00038870
        /*23bc*/ 	.short	0x010a
        /*23be*/ 	.byte	0x3f
	.zero		1


	//   ....[94]....
        /*23c0*/ 	.word	0x00030be0
        /*23c4*/ 	.word	0x00000003
        /*23c8*/ 	.word	0x00038860
        /*23cc*/ 	.short	0x010a
        /*23ce*/ 	.byte	0x3f
	.zero		1


	//   ....[95]....
        /*23d0*/ 	.word	0x00030c30
        /*23d4*/ 	.word	0x00000000
        /*23d8*/ 	.word	0x00038870
        /*23dc*/ 	.short	0x010a
        /*23de*/ 	.byte	0x3f
	.zero		1


	//   ....[96]....
        /*23e0*/ 	.word	0x00030c80
        /*23e4*/ 	.word	0x00000000
        /*23e8*/ 	.word	0x00038860
        /*23ec*/ 	.short	0x010a
        /*23ee*/ 	.byte	0x3f
	.zero		1


	//   ....[97]....
        /*23f0*/ 	.word	0x000317b0
        /*23f4*/ 	.word	0x00000000
        /*23f8*/ 	.word	0x00038820
        /*23fc*/ 	.short	0x010a
        /*23fe*/ 	.byte	0x3f
	.zero		1


	//   ....[98]....
        /*2400*/ 	.word	0x00031950
        /*2404*/ 	.word	0x00000006
        /*2408*/ 	.word	0x00000000
        /*240c*/ 	.short	0x010a
        /*240e*/ 	.byte	0x3f
	.zero		1


	//   ....[99]....
        /*2410*/ 	.word	0x000319a0
        /*2414*/ 	.word	0x00000007
        /*2418*/ 	.word	0x00000000
        /*241c*/ 	.short	0x010a
        /*241e*/ 	.byte	0x3f
	.zero		1


	//   ....[100]....
        /*2420*/ 	.word	0x000319f0
        /*2424*/ 	.word	0x00000004
        /*2428*/ 	.word	0x00038860
        /*242c*/ 	.short	0x010a
        /*242e*/ 	.byte	0x3f
	.zero		1


	//   ....[101]....
        /*2430*/ 	.word	0x00031a40
        /*2434*/ 	.word	0x00000003
        /*2438*/ 	.word	0x00038860
        /*243c*/ 	.short	0x010a
        /*243e*/ 	.byte	0x3f
	.zero		1


	//   ....[102]....
        /*2440*/ 	.word	0x00031a90
        /*2444*/ 	.word	0x00000004
        /*2448*/ 	.word	0x00038880
        /*244c*/ 	.short	0x010a
        /*244e*/ 	.byte	0x3f
	.zero		1


	//----- nvinfo : EIATTR_NUM_MBARRIERS
	.align		4
.L_401:
        /*2450*/ 	.byte	0x03, 0x38
        /*2452*/ 	.short	0x0016


	//----- nvinfo : EIATTR_EXIT_INSTR_OFFSETS
	.align		4
        /*2454*/ 	.byte	0x04, 0x1c
        /*2456*/ 	.short	(.L_403 - .L_402)


	//   ....[0]....
.L_402:
        /*2458*/ 	.word	0x0002ad20


	//----- nvinfo : EIATTR_MAX_THREADS
	.align		4
.L_403:
        /*245c*/ 	.byte	0x04, 0x05
        /*245e*/ 	.short	(.L_405 - .L_404)
.L_404:
        /*2460*/ 	.word	0x00000180
        /*2464*/ 	.word	0x00000001
        /*2468*/ 	.word	0x00000001


	//----- nvinfo : EIATTR_CRS_STACK_SIZE
	.align		4
.L_405:
        /*246c*/ 	.byte	0x04, 0x1e
        /*246e*/ 	.short	(.L_407 - .L_406)
.L_406:
        /*2470*/ 	.word	0x00000000


	//----- nvinfo : EIATTR_CBANK_PARAM_SIZE
	.align		4
.L_407:
        /*2474*/ 	.byte	0x03, 0x19
        /*2476*/ 	.short	0x0af0


	//----- nvinfo : EIATTR_PARAM_CBANK
	.align		4
        /*2478*/ 	.byte	0x04, 0x0a
        /*247a*/ 	.short	(.L_409 - .L_408)
	.align		4
.L_408:
        /*247c*/ 	.word	index@(.nv.constant0._ZN7cutlass13device_kernelIN5flash11enable_sm90INS1_16FlashAttnFwdSm90INS1_25CollectiveMainloopFwdSm90ILi2EN4cute5tupleIJNS5_1CILi1EEES8_S8_EEENS6_IJNS7_ILi128EEESA_NS7_ILi256EEEEEELi256ENS_12float_e4m3_tEfNS_4arch4Sm90ELb0ELb0ELb0ELb1ELb0ELb1ELb0ELb1ELb1ELb1ELb1ELb0EEENS1_21CollectiveEpilogueFwdINS6_IJSA_SB_SA_EEES9_NS_10bfloat16_tESF_Li256ELb1ELb1ELb1ELb1EEENS1_36VarlenDynamicPersistentTileSchedulerILi128ELi128ELi256ELi128ELb1ELb1ELb1ELb0ELb1ELb1EEEEEEEEEvNT_6ParamsE)
        /*2480*/ 	.short	0x0210
        /*2482*/ 	.short	0x0af0


	//----- nvinfo : EIATTR_SW_WAR
	.align		4
.L_409:
        /*2484*/ 	.byte	0x04, 0x36
        /*2486*/ 	.short	(.L_411 - .L_410)
.L_410:
        /*2488*/ 	.word	0x00000008
.L_411:


//--------------------- .nv.info._ZN7cutlass13device_kernelIN5flash11enable_sm90INS1_16FlashAttnFwdSm90INS1_25CollectiveMainloopFwdSm90ILi2EN4cute5tupleIJNS5_1CILi1EEES8_S8_EEENS6_IJNS7_ILi128EEENS7_ILi64EEENS7_ILi256EEEEEELi256ENS_12float_e4m3_tEfNS_4arch4Sm90ELb0ELb1ELb0ELb0ELb0ELb0ELb0ELb1ELb1ELb1ELb1ELb0EEENS1_21CollectiveEpilogueFwdINS6_IJSA_SC_SB_EEES9_NS_10bfloat16_tESG_Li256ELb0ELb1ELb1ELb1EEENS1_19SingleTileSchedulerILb0ELb1ELb1ELi128EEEEEEEEEvNT_6ParamsE --------------------------
	.section	.nv.info._ZN7cutlass13device_kernelIN5flash11enable_sm90INS1_16FlashAttnFwdSm90INS1_25CollectiveMainloopFwdSm90ILi2EN4cute5tupleIJNS5_1CILi1EEES8_S8_EEENS6_IJNS7_ILi128EEENS7_ILi64EEENS7_ILi256EEEEEELi256ENS_12float_e4m3_tEfNS_4arch4Sm90ELb0ELb1ELb0ELb0ELb0ELb0ELb0ELb1ELb1ELb1ELb1ELb0EEENS1_21CollectiveEpilogueFwdINS6_IJSA_SC_SB_EEES9_NS_10bfloat16_tESG_Li256ELb0ELb1ELb1ELb1EEENS1_19SingleTileSchedulerILb0ELb1ELb1ELi128EEEEEEEEEvNT_6ParamsE,"",@"SHT_CUDA_INFO"
	.sectionflags	@""
	.align	4


	//----- nvinfo : EIATTR_CUDA_API_VERSION
	.align		4
        /*0000*/ 	.byte	0x04, 0x37
        /*0002*/ 	.short	(.L_413 - .L_412)
.L_412:
        /*0004*/ 	.word	0x00000082


	//----- nvinfo : EIATTR_KPARAM_INFO
	.align		4
.L_413:
        /*0008*/ 	.byte	0x04, 0x17
        /*000a*/ 	.short	(.L_415 - .L_414)
.L_414:
        /*000c*/ 	.word	0x00000000
        /*0010*/ 	.short	0x0000
        /*0012*/ 	.short	0x0070
        /*0014*/ 	.byte	0x00, 0xf0, 0x01, 0x28


	//----- nvinfo : EIATTR_SPARSE_MMA_MASK
	.align		4
.L_415:
        /*0018*/ 	.byte	0x03, 0x50
        /*001a*/ 	.short	0x0000


	//----- nvinfo : EIATTR_MAXREG_COUNT
	.align		4
        /*001c*/ 	.byte	0x03, 0x1b
        /*001e*/ 	.short	0x00a8


	//----- nvinfo : EIATTR_NUM_BARRIERS
	.align		4
        /*0020*/ 	.byte	0x02, 0x4c
        /*0022*/ 	.byte	0x10
	.zero		1


	//----- nvinfo : EIATTR_EXTERNS
	.align		4
        /*0024*/ 	.byte	0x04, 0x0f
        /*0026*/ 	.short	(.L_417 - .L_416)


	//   ....[0]....
	.align		4
.L_416:
        /*0028*/ 	.word	index@(__assertfail)


	//----- nvinfo : EIATTR_ANNOTATIONS
	.align		4
.L_417:
        /*002c*/ 	.byte	0x04, 0x55
        /*002e*/ 	.short	(.L_419 - .L_418)


	//   ....[0]....
.L_418:
        /* <DEDUP_REMOVED lines=10> */


	//----- nvinfo : EIATTR_MERCURY_ISA_VERSION
	.align		4
.L_419:
        /*00c0*/ 	.byte	0x03, 0x5f
        /*00c2*/ 	.short	0x0101


	//----- nvinfo : EIATTR_INT_WARP_WIDE_INSTR_OFFSETS
	.align		4
        /*00c4*/ 	.byte	0x04, 0x31
        /*00c6*/ 	.short	(.L_421 - .L_420)


	//   ....[0]....
.L_420:
        /*00c8*/ 	.word	0x00000130


	//   ....[1]....
        /*00cc*/ 	.word	0x00000170


	//   ....[2]....
        /*00d0*/ 	.word	0x000001e0


	//----- nvinfo : EIATTR_COOP_GROUP_MASK_REGIDS
	.align		4
.L_421:
        /*00d4*/ 	.byte	0x04, 0x29
        /*00d6*/ 	.short	(.L_423 - .L_422)


	//   ....[0]....
.L_422:
        /*00d8*/ 	.word	0xffffffff


	//   ....[1]....
        /*00dc*/ 	.word	0xffffffff


	//   ....[2]....
        /*00e0*/ 	.word	0xffffffff


	//   ....[3]....
        /*00e4*/ 	.word	0xffffffff


	//   ....[4]....
        /*00e8*/ 	.word	0xffffffff


	//   ....[5]....
        /*00ec*/ 	.word	0xffffffff


	//   ....[6]....
        /*00f0*/ 	.word	0xffffffff


	//   ....[7]....
        /*00f4*/ 	.word	0xffffffff


	//   ....[8]....
        /*00f8*/ 	.word	0xffffffff


	//   ....[9]....
        /*00fc*/ 	.word	0xffffffff


	//   ....[10]....
        /*0100*/ 	.word	0xffffffff


	//   ....[11]....
        /*0104*/ 	.word	0xffffffff


	//   ....[12]....
        /*0108*/ 	.word	0xffffffff


	//   ....[13]....
        /*010c*/ 	.word	0xffffffff


	//   ....[14]....
        /*0110*/ 	.word	0xffffffff


	//   ....[15]....
        /*0114*/ 	.word	0xffffffff


	//   ....[16]....
        /*0118*/ 	.word	0xffffffff


	//   ....[17]....
        /*011c*/ 	.word	0xffffffff


	//   ....[18]....
        /*0120*/ 	.word	0xffffffff


	//   ....[19]....
        /*0124*/ 	.word	0xffffffff


	//   ....[20]....
        /*0128*/ 	.word	0xffffffff


	//   ....[21]....
        /*012c*/ 	.word	0xffffffff


	//   ....[22]....
        /*0130*/ 	.word	0xffffffff


	//   ....[23]....
        /*0134*/ 	.word	0xffffffff


	//   ....[24]....
        /*0138*/ 	.word	0xffffffff


	//   ....[25]....
        /*013c*/ 	.word	0xffffffff


	//   ....[26]....
        /*0140*/ 	.word	0xffffffff


	//   ....[27]....
        /*0144*/ 	.word	0xffffffff


	//   ....[28]....
        /*0148*/ 	.word	0xffffffff


	//   ....[29]....
        /*014c*/ 	.word	0xffffffff


	//   ....[30]....
        /*0150*/ 	.word	0xffffffff


	//   ....[31]....
        /*0154*/ 	.word	0xffffffff


	//   ....[32]....
        /*0158*/ 	.word	0xffffffff


	//   ....[33]....
        /*015c*/ 	.word	0xffffffff


	//   ....[34]....
        /*0160*/ 	.word	0xffffffff


	//   ....[35]....
        /*0164*/ 	.word	0xffffffff


	//   ....[36]....
        /*0168*/ 	.word	0xffffffff


	//   ....[37]....
        /*016c*/ 	.word	0xffffffff


	//   ....[38]....
        /*0170*/ 	.word	0xffffffff


	//   ....[39]....
        /*0174*/ 	.word	0xffffffff


	//   ....[40]....
        /*0178*/ 	.word	0xffffffff


	//   ....[41]....
        /*017c*/ 	.word	0xffffffff


	//   ....[42]....
        /*0180*/ 	.word	0xffffffff


	//   ....[43]....
        /*0184*/ 	.word	0xffffffff


	//   ....[44]....
        /*0188*/ 	.word	0xffffffff


	//   ....[45]....
        /*018c*/ 	.word	0xffffffff


	//   ....[46]....
        /*0190*/ 	.word	0xffffffff


	//   ....[47]....
        /*0194*/ 	.word	0xffffffff


	//   ....[48]....
        /*0198*/ 	.word	0xffffffff


	//   ....[49]....
        /*019c*/ 	.word	0xffffffff


	//   ....[50]....
        /*01a0*/ 	.word	0xffffffff


	//   ....[51]....
        /*01a4*/ 	.word	0xffffffff


	//   ....[52]....
        /*01a8*/ 	.word	0xffffffff


	//   ....[53]....
        /*01ac*/ 	.word	0xffffffff


	//   ....[54]....
        /*01b0*/ 	.word	0xffffffff


	//   ....[55]....
        /*01b4*/ 	.word	0xffffffff


	//   ....[56]....
        /*01b8*/ 	.word	0xffffffff


	//   ....[57]....
        /*01bc*/ 	.word	0xffffffff


	//   ....[58]....
        /*01c0*/ 	.word	0xffffffff


	//   ....[59]....
        /*01c4*/ 	.word	0xffffffff


	//   ....[60]....
        /*01c8*/ 	.word	0xffffffff


	//   ....[61]....
        /*01cc*/ 	.word	0xffffffff


	//   ....[62]....
        /*01d0*/ 	.word	0xffffffff


	//   ....[63]....
        /*01d4*/ 	.word	0xffffffff


	//   ....[64]....
        /*01d8*/ 	.word	0xffffffff


	//   ....[65]....
        /*01dc*/ 	.word	0xffffffff


	//   ....[66]....
        /*01e0*/ 	.word	0xffffffff


	//   ....[67]....
        /*01e4*/ 	.word	0xffffffff


	//   ....[68]....
        /*01e8*/ 	.word	0xffffffff


	//   ....[69]....
        /*01ec*/ 	.word	0xffffffff


	//   ....[70]....
        /*01f0*/ 	.word	0xffffffff


	//   ....[71]....
        /*01f4*/ 	.word	0xffffffff


	//   ....[72]....
        /*01f8*/ 	.word	0xffffffff


	//   ....[73]....
        /*01fc*/ 	.word	0xffffffff


	//   ....[74]....
        /*0200*/ 	.word	0xffffffff


	//   ....[75]....
        /*0204*/ 	.word	0xffffffff


	//   ....[76]....
        /*0208*/ 	.word	0xffffffff


	//   ....[77]....
        /*020c*/ 	.word	0xffffffff


	//   ....[78]....
        /*0210*/ 	.word	0xffffffff


	//   ....[79]....
        /*0214*/ 	.word	0xffffffff


	//   ....[80]....
        /*0218*/ 	.word	0xffffffff


	//   ....[81]....
        /*021c*/ 	.word	0xffffffff


	//   ....[82]....
        /*0220*/ 	.word	0xffffffff


	//   ....[83]....
        /*0224*/ 	.word	0xffffffff


	//   ....[84]....
        /*0228*/ 	.word	0xffffffff


	//   ....[85]....
        /*022c*/ 	.word	0xffffffff


	//   ....[86]....
        /*0230*/ 	.word	0xffffffff


	//   ....[87]....
        /*0234*/ 	.word	0xffffffff


	//   ....[88]....
        /*0238*/ 	.word	0xffffffff


	//   ....[89]....
        /*023c*/ 	.word	0xffffffff


	//   ....[90]....
        /*0240*/ 	.word	0xffffffff


	//   ....[91]....
        /*0244*/ 	.word	0xffffffff


	//   ....[92]....
        /*0248*/ 	.word	0xffffffff


	//   ....[93]....
        /*024c*/ 	.word	0xffffffff


	//   ....[94]....
        /*0250*/ 	.word	0xffffffff


	//   ....[95]....
        /*0254*/ 	.word	0xffffffff


	//   ....[96]....
        /*0258*/ 	.word	0xffffffff


	//   ....[97]....
        /*025c*/ 	.word	0xffffffff


	//   ....[98]....
        /*0260*/ 	.word	0xffffffff


	//   ....[99]....
        /*0264*/ 	.word	0xffffffff


	//   ....[100]....
        /*0268*/ 	.word	0xffffffff


	//   ....[101]....
        /*026c*/ 	.word	0xffffffff


	//   ....[102]....
        /*0270*/ 	.word	0xffffffff


	//   ....[103]....
        /*0274*/ 	.word	0xffffffff


	//   ....[104]....
        /*0278*/ 	.word	0xffffffff


	//   ....[105]....
        /*027c*/ 	.word	0xffffffff


	//   ....[106]....
        /*0280*/ 	.word	0xffffffff


	//   ....[107]....
        /*0284*/ 	.word	0xffffffff


	//   ....[108]....
        /*0288*/ 	.word	0xffffffff


	//   ....[109]....
        /*028c*/ 	.word	0xffffffff


	//   ....[110]....
        /*0290*/ 	.word	0xffffffff


	//   ....[111]....
        /*0294*/ 	.word	0xffffffff


	//   ....[112]....
        /*0298*/ 	.word	0xffffffff


	//   ....[113]....
        /*029c*/ 	.word	0xffffffff


	//   ....[114]....
        /*02a0*/ 	.word	0xffffffff


	//   ....[115]....
        /*02a4*/ 	.word	0xffffffff


	//   ....[116]....
        /*02a8*/ 	.word	0xffffffff


	//   ....[117]....
        /*02ac*/ 	.word	0xffffffff


	//   ....[118]....
        /*02b0*/ 	.word	0xffffffff


	//   ....[119]....
        /*02b4*/ 	.word	0xffffffff


	//   ....[120]....
        /*02b8*/ 	.word	0xffffffff


	//   ....[121]....
        /*02bc*/ 	.word	0xffffffff


	//   ....[122]....
        /*02c0*/ 	.word	0xffffffff


	//   ....[123]....
        /*02c4*/ 	.word	0xffffffff


	//   ....[124]....
        /*02c8*/ 	.word	0xffffffff


	//   ....[125]....
        /*02cc*/ 	.word	0xffffffff


	//   ....[126]....
        /*02d0*/ 	.word	0xffffffff


	//   ....[127]....
        /*02d4*/ 	.word	0xffffffff


	//   ....[128]....
        /*02d8*/ 	.word	0xffffffff


	//   ....[129]....
        /*02dc*/ 	.word	0xffffffff


	//   ....[130]....
        /*02e0*/ 	.word	0xffffffff


	//   ....[131]....
        /*02e4*/ 	.word	0xffffffff


	//   ....[132]....
        /*02e8*/ 	.word	0xffffffff


	//   ....[133]....
        /*02ec*/ 	.word	0xffffffff


	//   ....[134]....
        /*02f0*/ 	.word	0xffffffff


	//   ....[135]....
        /*02f4*/ 	.word	0xffffffff


	//   ....[136]....
        /*02f8*/ 	.word	0xffffffff


	//   ....[137]....
        /*02fc*/ 	.word	0xffffffff


	//   ....[138]....
        /*0300*/ 	.word	0xffffffff


	//   ....[139]....
        /*0304*/ 	.word	0xffffffff


	//   ....[140]....
        /*0308*/ 	.word	0xffffffff


	//   ....[141]....
        /*030c*/ 	.word	0xffffffff


	//   ....[142]....
        /*0310*/ 	.word	0xffffffff


	//   ....[143]....
        /*0314*/ 	.word	0xffffffff


	//   ....[144]....
        /*0318*/ 	.word	0xffffffff


	//   ....[145]....
        /*031c*/ 	.word	0xffffffff


	//   ....[146]....
        /*0320*/ 	.word	0xffffffff


	//   ....[147]....
        /*0324*/ 	.word	0xffffffff


	//   ....[148]....
        /*0328*/ 	.word	0xffffffff


	//   ....[149]....
        /*032c*/ 	.word	0xffffffff


	//   ....[150]....
        /*0330*/ 	.word	0xffffffff


	//   ....[151]....
        /*0334*/ 	.word	0xffffffff


	//   ....[152]....
        /*0338*/ 	.word	0xffffffff


	//   ....[153]....
        /*033c*/ 	.word	0xffffffff


	//   ....[154]....
        /*0340*/ 	.word	0xffffffff


	//   ....[155]....
        /*0344*/ 	.word	0xffffffff


	//   ....[156]....
        /*0348*/ 	.word	0xffffffff


	//   ....[157]....
        /*034c*/ 	.word	0xffffffff


	//   ....[158]....
        /*0350*/ 	.word	0xffffffff


	//   ....[159]....
        /*0354*/ 	.word	0xffffffff


	//   ....[160]....
        /*0358*/ 	.word	0xffffffff


	//   ....[161]....
        /*035c*/ 	.word	0xffffffff


	//   ....[162]....
        /*0360*/ 	.word	0xffffffff


	//   ....[163]....
        /*0364*/ 	.word	0xffffffff


	//   ....[164]....
        /*0368*/ 	.word	0xffffffff


	//   ....[165]....
        /*036c*/ 	.word	0xffffffff


	//   ....[166]....
        /*0370*/ 	.word	0xffffffff


	//   ....[167]....
        /*0374*/ 	.word	0xffffffff


	//   ....[168]....
        /*0378*/ 	.word	0xffffffff


	//   ....[169]....
        /*037c*/ 	.word	0xffffffff


	//   ....[170]....
        /*0380*/ 	.word	0xffffffff


	//   ....[171]....
        /*0384*/ 	.word	0xffffffff


	//   ....[172]....
        /*0388*/ 	.word	0xffffffff


	//   ....[173]....
        /*038c*/ 	.word	0xffffffff


	//   ....[174]....
        /*0390*/ 	.word	0xffffffff


	//   ....[175]....
        /*0394*/ 	.word	0xffffffff


	//   ....[176]....
        /*0398*/ 	.word	0xffffffff


	//   ....[177]....
        /*039c*/ 	.word	0xffffffff


	//   ....[178]....
        /*03a0*/ 	.word	0xffffffff


	//   ....[179]....
        /*03a4*/ 	.word	0xffffffff


	//   ....[180]....
        /*03a8*/ 	.word	0xffffffff


	//   ....[181]....
        /*03ac*/ 	.word	0xffffffff


	//   ....[182]....
        /*03b0*/ 	.word	0xffffffff


	//   ....[183]....
        /*03b4*/ 	.word	0xffffffff


	//   ....[184]....
        /*03b8*/ 	.word	0xffffffff


	//   ....[185]....
        /*03bc*/ 	.word	0xffffffff


	//   ....[186]....
        /*03c0*/ 	.word	0xffffffff


	//   ....[187]....
        /*03c4*/ 	.word	0xffffffff


	//   ....[188]....
        /*03c8*/ 	.word	0xffffffff


	//   ....[189]....
        /*03cc*/ 	.word	0x0500000f


	//   ....[190]....
        /*03d0*/ 	.word	0x0500000f


	//   ....[191]....
        /*03d4*/ 	.word	0x0500000f


	//   ....[192]....
        /*03d8*/ 	.word	0x0500000f


	//   ....[193]....
        /*03dc*/ 	.word	0x0500000f


	//   ....[194]....
        /*03e0*/ 	.word	0x0500000f


	//   ....[195]....
        /*03e4*/ 	.word	0x0500000f


	//   ....[196]....
        /*03e8*/ 	.word	0x0500000f


	//   ....[197]....
        /*03ec*/ 	.word	0x0500000f


	//   ....[198]....
        /*03f0*/ 	.word	0x0500000f


	//   ....[199]....
        /*03f4*/ 	.word	0x0500000f


	//   ....[200]....
        /*03f8*/ 	.word	0x0500000f


	//   ....[201]....
        /*03fc*/ 	.word	0x0500000f


	//   ....[202]....
        /*0400*/ 	.word	0x0500000f


	//   ....[203]....
        /*0404*/ 	.word	0x0500000f


	//   ....[204]....
        /*0408*/ 	.word	0x0500000f


	//   ....[205]....
        /*040c*/ 	.word	0x0500000f


	//----- nvinfo : EIATTR_COOP_GROUP_INSTR_OFFSETS
	.align		4
.L_423:
        /*0410*/ 	.byte	0x04, 0x28
        /*0412*/ 	.short	(.L_425 - .L_424)


	//   ....[0]....
.L_424:
        /*0414*/ 	.word	0x00000070


	//   ....[1]....
        /*0418*/ 	.word	0x00000140


	//   ....[2]....
        /*041c*/ 	.word	0x00000190


	//   ....[3]....
        /*0420*/ 	.word	0x000003c0


	//   ....[4]....
        /*0424*/ 	.word	0x00000520


	//   ....[5]....
        /*0428*/ 	.word	0x00000640


	//   ....[6]....
        /*042c*/ 	.word	0x000007a0


	//   ....[7]....
        /*0430*/ 	.word	0x00001a30


	//   ....[8]....
        /*0434*/ 	.word	0x000023a0


	//   ....[9]....
        /*0438*/ 	.word	0x00002670


	//   ....[10]....
        /*043c*/ 	.word	0x00003070


	//   ....[11]....
        /*0440*/ 	.word	0x000031a0


	//   ....[12]....
        /*0444*/ 	.word	0x000036f0


	//   ....[13]....
        /*0448*/ 	.word	0x00003770


	//   ....[14]....
        /*044c*/ 	.word	0x00004d80


	//   ....[15]....
        /*0450*/ 	.word	0x00004fd0


	//   ....[16]....
        /*0454*/ 	.word	0x000056a0


	//   ....[17]....
        /*0458*/ 	.word	0x000056e0


	//   ....[18]....
        /*045c*/ 	.word	0x00005b40


	//   ....[19]....
        /*0460*/ 	.word	0x00005bb0


	//   ....[20]....
        /*0464*/ 	.word	0x00007540


	//   ....[21]....
        /*0468*/ 	.word	0x00007550


	//   ....[22]....
        /*046c*/ 	.word	0x00007580


	//   ....[23]....
        /*0470*/ 	.word	0x00007590


	//   ....[24]....
        /*0474*/ 	.word	0x00008d60


	//   ....[25]....
        /*0478*/ 	.word	0x00009010


	//   ....[26]....
        /*047c*/ 	.word	0x000096e0


	//   ....[27]....
        /*0480*/ 	.word	0x000097e0


	//   ....[28]....
        /*0484*/ 	.word	0x00009b80


	//   ....[29]....
        /*0488*/ 	.word	0x00009c00


	//   ....[30]....
        /*048c*/ 	.word	0x0000ade0


	//   ....[31]....
        /*0490*/ 	.word	0x0000adf0


	//   ....[32]....
        /*0494*/ 	.word	0x0000ae20


	//   ....[33]....
        /*0498*/ 	.word	0x0000ae30


	//   ....[34]....
        /*049c*/ 	.word	0x0000c3b0


	//   ....[35]....
        /*04a0*/ 	.word	0x0000c3f0


	//   ....[36]....
        /*04a4*/ 	.word	0x0000c420


	//   ....[37]....
        /*04a8*/ 	.word	0x0000c460


	//   ....[38]....
        /*04ac*/ 	.word	0x0000c490


	//   ....[39]....
        /*04b0*/ 	.word	0x0000c4d0


	//   ....[40]....
        /*04b4*/ 	.word	0x0000c4f0


	//   ....[41]....
        /*04b8*/ 	.word	0x0000c500


	//   ....[42]....
        /*04bc*/ 	.word	0x0000c510


	//   ....[43]....
        /*04c0*/ 	.word	0x0000c520


	//   ....[44]....
        /*04c4*/ 	.word	0x0000c530


	//   ....[45]....
        /*04c8*/ 	.word	0x0000c560


	//   ....[46]....
        /*04cc*/ 	.word	0x0000c570


	//   ....[47]....
        /*04d0*/ 	.word	0x0000c580


	//   ....[48]....
        /*04d4*/ 	.word	0x0000c590


	//   ....[49]....
        /*04d8*/ 	.word	0x0000c5b0


	//   ....[50]....
        /*04dc*/ 	.word	0x0000c5c0


	//   ....[51]....
        /*04e0*/ 	.word	0x0000c5d0


	//   ....[52]....
        /*04e4*/ 	.word	0x0000c5e0


	//   ....[53]....
        /*04e8*/ 	.word	0x0000c5f0


	//   ....[54]....
        /*04ec*/ 	.word	0x0000c600


	//   ....[55]....
        /*04f0*/ 	.word	0x0000c620


	//   ....[56]....
        /*04f4*/ 	.word	0x0000c630


	//   ....[57]....
        /*04f8*/ 	.word	0x0000c640


	//   ....[58]....
        /*04fc*/ 	.word	0x0000c650


	//   ....[59]....
        /*0500*/ 	.word	0x0000c660


	//   ....[60]....
        /*0504*/ 	.word	0x0000c670


	//   ....[61]....
        /*0508*/ 	.word	0x0000c690


	//   ....[62]....
        /*050c*/ 	.word	0x0000c6a0


	//   ....[63]....
        /*0510*/ 	.word	0x0000c6c0


	//   ....[64]....
        /*0514*/ 	.word	0x0000c6d0


	//   ....[65]....
        /*0518*/ 	.word	0x0000c6f0


	//   ....[66]....
        /*051c*/ 	.word	0x0000c700


	//   ....[67]....
        /*0520*/ 	.word	0x0000c710


	//   ....[68]....
        /*0524*/ 	.word	0x0000c720


	//   ....[69]....
        /*0528*/ 	.word	0x0000c730


	//   ....[70]....
        /*052c*/ 	.word	0x0000c740


	//   ....[71]....
        /*0530*/ 	.word	0x0000c750


	//   ....[72]....
        /*0534*/ 	.word	0x0000c760


	//   ....[73]....
        /*0538*/ 	.word	0x0000c770


	//   ....[74]....
        /*053c*/ 	.word	0x0000c780


	//   ....[75]....
        /*0540*/ 	.word	0x0000c790


	//   ....[76]....
        /*0544*/ 	.word	0x0000c7b0


	//   ....[77]....
        /*0548*/ 	.word	0x0000c7c0


	//   ....[78]....
        /*054c*/ 	.word	0x0000c7d0


	//   ....[79]....
        /*0550*/ 	.word	0x0000c7f0


	//   ....[80]....
        /*0554*/ 	.word	0x0000c800


	//   ....[81]....
        /*0558*/ 	.word	0x0000c820


	//   ....[82]....
        /*055c*/ 	.word	0x0000c830


	//   ....[83]....
        /*0560*/ 	.word	0x0000c840


	//   ....[84]....
        /*0564*/ 	.word	0x0000c850


	//   ....[85]....
        /*0568*/ 	.word	0x0000c880


	//   ....[86]....
        /*056c*/ 	.word	0x0000c8b0


	//   ....[87]....
        /*0570*/ 	.word	0x0000c8d0


	//   ....[88]....
        /*0574*/ 	.word	0x0000c900


	//   ....[89]....
        /*0578*/ 	.word	0x0000c910


	//   ....[90]....
        /*057c*/ 	.word	0x0000c920


	//   ....[91]....
        /*0580*/ 	.word	0x0000c930


	//   ....[92]....
        /*0584*/ 	.word	0x0000c940


	//   ....[93]....
        /*0588*/ 	.word	0x0000c960


	//   ....[94]....
        /*058c*/ 	.word	0x0000c990


	//   ....[95]....
        /*0590*/ 	.word	0x0000c9c0


	//   ....[96]....
        /*0594*/ 	.word	0x0000c9d0


	//   ....[97]....
        /*0598*/ 	.word	0x0000c9f0


	//   ....[98]....
        /*059c*/ 	.word	0x0000ca10


	//   ....[99]....
        /*05a0*/ 	.word	0x0000ca40


	//   ....[100]....
        /*05a4*/ 	.word	0x0000ca60


	//   ....[101]....
        /*05a8*/ 	.word	0x0000ca70


	//   ....[102]....
        /*05ac*/ 	.word	0x0000ca80


	//   ....[103]....
        /*05b0*/ 	.word	0x0000ca90


	//   ....[104]....
        /*05b4*/ 	.word	0x0000caa0


	//   ....[105]....
        /*05b8*/ 	.word	0x0000cab0


	//   ....[106]....
        /*05bc*/ 	.word	0x0000cac0


	//   ....[107]....
        /*05c0*/ 	.word	0x0000cad0


	//   ....[108]....
        /*05c4*/ 	.word	0x0000cae0


	//   ....[109]....
        /*05c8*/ 	.word	0x0000cb00


	//   ....[110]....
        /*05cc*/ 	.word	0x0000cb10


	//   ....[111]....
        /*05d0*/ 	.word	0x0000cb40


	//   ....[112]....
        /*05d4*/ 	.word	0x0000cb70


	//   ....[113]....
        /*05d8*/ 	.word	0x0000cba0


	//   ....[114]....
        /*05dc*/ 	.word	0x0000cbd0


	//   ....[115]....
        /*05e0*/ 	.word	0x0000cc30


	//   ....[116]....
        /*05e4*/ 	.word	0x0000cc70


	//   ....[117]....
        /*05e8*/ 	.word	0x0000cca0


	//   ....[118]....
        /*05ec*/ 	.word	0x0000ccd0


	//   ....[119]....
        /*05f0*/ 	.word	0x0000cd00


	//   ....[120]....
        /*05f4*/ 	.word	0x0000cd20


	//   ....[121]....
        /*05f8*/ 	.word	0x0000cd40


	//   ....[122]....
        /*05fc*/ 	.word	0x0000cd50


	//   ....[123]....
        /*0600*/ 	.word	0x0000cd70


	//   ....[124]....
        /*0604*/ 	.word	0x0000cd80


	//   ....[125]....
        /*0608*/ 	.word	0x0000cd90


	//   ....[126]....
        /*060c*/ 	.word	0x0000cda0


	//   ....[127]....
        /*0610*/ 	.word	0x0000cdb0


	//   ....[128]....
        /*0614*/ 	.word	0x0000cdc0


	//   ....[129]....
        /*0618*/ 	.word	0x0000cdd0


	//   ....[130]....
        /*061c*/ 	.word	0x0000cde0


	//   ....[131]....
        /*0620*/ 	.word	0x0000cdf0


	//   ....[132]....
        /*0624*/ 	.word	0x0000ce00


	//   ....[133]....
        /*0628*/ 	.word	0x0000ce10


	//   ....[134]....
        /*062c*/ 	.word	0x0000ce20


	//   ....[135]....
        /*0630*/ 	.word	0x0000ce30


	//   ....[136]....
        /*0634*/ 	.word	0x0000ce40


	//   ....[137]....
        /*0638*/ 	.word	0x0000ce50


	//   ....[138]....
        /*063c*/ 	.word	0x0000ce60


	//   ....[139]....
        /*0640*/ 	.word	0x0000ce70


	//   ....[140]....
        /*0644*/ 	.word	0x0000ce80


	//   ....[141]....
        /*0648*/ 	.word	0x0000ce90


	//   ....[142]....
        /*064c*/ 	.word	0x0000cea0


	//   ....[143]....
        /*0650*/ 	.word	0x0000ceb0


	//   ....[144]....
        /*0654*/ 	.word	0x0000ced0


	//   ....[145]....
        /*0658*/ 	.word	0x0000cee0


	//   ....[146]....
        /*065c*/ 	.word	0x0000cef0


	//   ....[147]....
        /*0660*/ 	.word	0x0000cf00


	//   ....[148]....
        /*0664*/ 	.word	0x0000cf10


	//   ....[149]....
        /*0668*/ 	.word	0x0000cf40


	//   ....[150]....
        /*066c*/ 	.word	0x0000cf70


	//   ....[151]....
        /*0670*/ 	.word	0x0000cfa0


	//   ....[152]....
        /*0674*/ 	.word	0x0000cfd0


	//   ....[153]....
        /*0678*/ 	.word	0x0000d000


	//   ....[154]....
        /*067c*/ 	.word	0x0000d030


	//   ....[155]....
        /*0680*/ 	.word	0x0000d070


	//   ....[156]....
        /*0684*/ 	.word	0x0000d0b0


	//   ....[157]....
        /*0688*/ 	.word	0x0000d0e0


	//   ....[158]....
        /*068c*/ 	.word	0x0000d120


	//   ....[159]....
        /*0690*/ 	.word	0x0000d150


	//   ....[160]....
        /*0694*/ 	.word	0x0000d180


	//   ....[161]....
        /*0698*/ 	.word	0x0000d1b0


	//   ....[162]....
        /*069c*/ 	.word	0x0000d670


	//   ....[163]....
        /*06a0*/ 	.word	0x0000d6b0


	//   ....[164]....
        /*06a4*/ 	.word	0x0000d6f0


	//   ....[165]....
        /*06a8*/ 	.word	0x0000d730


	//   ....[166]....
        /*06ac*/ 	.word	0x0000d780


	//   ....[167]....
        /*06b0*/ 	.word	0x0000d7b0


	//   ....[168]....
        /*06b4*/ 	.word	0x0000e490


	//   ....[169]....
        /*06b8*/ 	.word	0x0000e4c0


	//   ....[170]....
        /*06bc*/ 	.word	0x0000f610


	//   ....[171]....
        /*06c0*/ 	.word	0x000107f0


	//   ....[172]....
        /*06c4*/ 	.word	0x00011260


	//   ....[173]....
        /*06c8*/ 	.word	0x000112a0


	//   ....[174]....
        /*06cc*/ 	.word	0x000112c0


	//   ....[175]....
        /*06d0*/ 	.word	0x00011360


	//   ....[176]....
        /*06d4*/ 	.word	0x00011380


	//   ....[177]....
        /*06d8*/ 	.word	0x00011420


	//   ....[178]....
        /*06dc*/ 	.word	0x00011440


	//   ....[179]....
        /*06e0*/ 	.word	0x000114e0


	//   ....[180]....
        /*06e4*/ 	.word	0x00011500


	//   ....[181]....
        /*06e8*/ 	.word	0x000115a0


	//   ....[182]....
        /*06ec*/ 	.word	0x000115c0


	//   ....[183]....
        /*06f0*/ 	.word	0x00011660


	//   ....[184]....
        /*06f4*/ 	.word	0x00011680


	//   ....[185]....
        /*06f8*/ 	.word	0x00011720


	//   ....[186]....
        /*06fc*/ 	.word	0x00011740


	//   ....[187]....
        /*0700*/ 	.word	0x00011750


	//   ....[188]....
        /*0704*/ 	.word	0x000131c0


	//   ....[189]....
        /*0708*/ 	.word	0x00013830


	//   ....[190]....
        /*070c*/ 	.word	0x000139e0


	//   ....[191]....
        /*0710*/ 	.word	0x00013a30


	//   ....[192]....
        /*0714*/ 	.word	0x00013ad0


	//   ....[193]....
        /*0718*/ 	.word	0x00013be0


	//   ....[194]....
        /*071c*/ 	.word	0x00013c50


	//   ....[195]....
        /*0720*/ 	.word	0x00013d60


	//   ....[196]....
        /*0724*/ 	.word	0x00013dd0


	//   ....[197]....
        /*0728*/ 	.word	0x00013ee0


	//   ....[198]....
        /*072c*/ 	.word	0x00013f50


	//   ....[199]....
        /*0730*/ 	.word	0x00014060


	//   ....[200]....
        /*0734*/ 	.word	0x000140d0


	//   ....[201]....
        /*0738*/ 	.word	0x000141e0


	//   ....[202]....
        /*073c*/ 	.word	0x00014250


	//   ....[203]....
        /*0740*/ 	.word	0x00014340


	//   ....[204]....
        /*0744*/ 	.word	0x000143d0


	//   ....[205]....
        /*0748*/ 	.word	0x000144c0


	//----- nvinfo : EIATTR_REG_RECONFIG
	.align		4
.L_425:
        /*074c*/ 	.byte	0x01, 0x54
	.zero		2


	//----- nvinfo : EIATTR_SYSCALL_OFFSETS
	.align		4
        /*0750*/ 	.byte	0x04, 0x46
        /*0752*/ 	.short	(.L_427 - .L_426)


	//   ....[0]....
.L_426:
        /*0754*/ 	.word	0x00001bf0


	//   ....[1]....
        /*0758*/ 	.word	0x00010160


	//   ....[2]....
        /*075c*/ 	.word	0x000102a0


	//   ....[3]....
        /*0760*/ 	.word	0x000103e0


	//   ....[4]....
        /*0764*/ 	.word	0x00010500


	//   ....[5]....
        /*0768*/ 	.word	0x00010f00


	//----- nvinfo : EIATTR_MBARRIER_INSTR_OFFSETS
	.align		4
.L_427:
        /*076c*/ 	.byte	0x04, 0x39
        /*076e*/ 	.short	(.L_429 - .L_428)


	//   ....[0]....
.L_428:
        /*0770*/ 	.word	0x00000270
        /*0774*/ 	.word	0x000000ff
        /*0778*/ 	.word	0x00020800
        /*077c*/ 	.short	0x0100
        /*077e*/ 	.byte	0x08
	.zero		1


	//   ....[1]....
        /*0780*/ 	.word	0x00000280
        /*0784*/ 	.word	0x000000ff
        /*0788*/ 	.word	0x00020820
        /*078c*/ 	.short	0x0100
        /*078e*/ 	.byte	0x08
	.zero		1


	//   ....[2]....
        /*0790*/ 	.word	0x00000370
        /*0794*/ 	.word	0x000000ff
        /*0798*/ 	.word	0x00020830
        /*079c*/ 	.short	0x0100
        /*079e*/ 	.byte	0x08
	.zero		1


	//   ....[3]....
        /*07a0*/ 	.word	0x00000380
        /*07a4*/ 	.word	0x000000ff
        /*07a8*/ 	.word	0x00020840
        /*07ac*/ 	.short	0x0100
        /*07ae*/ 	.byte	0x08
	.zero		1


	//   ....[4]....
        /*07b0*/ 	.word	0x00000390
        /*07b4*/ 	.word	0x000000ff
        /*07b8*/ 	.word	0x00020838
        /*07bc*/ 	.short	0x0100
        /*07be*/ 	.byte	0x08
	.zero		1


	//   ....[5]....
        /*07c0*/ 	.word	0x000003a0
        /*07c4*/ 	.word	0x000000ff
        /*07c8*/ 	.word	0x00020848
        /*07cc*/ 	.short	0x0100
        /*07ce*/ 	.byte	0x08
	.zero		1


	//   ....[6]....
        /*07d0*/ 	.word	0x000004d0
        /*07d4*/ 	.word	0x000000ff
        /*07d8*/ 	.word	0x00020850
        /*07dc*/ 	.short	0x0100
        /*07de*/ 	.byte	0x08
	.zero		1


	//   ....[7]....
        /*07e0*/ 	.word	0x000004e0
        /*07e4*/ 	.word	0x000000ff
        /*07e8*/ 	.word	0x00020860
        /*07ec*/ 	.short	0x0100
        /*07ee*/ 	.byte	0x08
	.zero		1


	//   ....[8]....
        /*07f0*/ 	.word	0x000004f0
        /*07f4*/ 	.word	0x000000ff
        /*07f8*/ 	.word	0x00020858
        /*07fc*/ 	.short	0x0100
        /*07fe*/ 	.byte	0x08
	.zero		1


	//   ....[9]....
        /*0800*/ 	.word	0x00000500
        /*0804*/ 	.word	0x000000ff
        /*0808*/ 	.word	0x00020868
        /*080c*/ 	.short	0x0100
        /*080e*/ 	.byte	0x08
	.zero		1


	//   ....[10]....
        /*0810*/ 	.word	0x000005f0
        /*0814*/ 	.word	0x000000ff
        /*0818*/ 	.word	0x00020870
        /*081c*/ 	.short	0x0100
        /*081e*/ 	.byte	0x06
	.zero		1


	//   ....[11]....
        /*0820*/ 	.word	0x00000600
        /*0824*/ 	.word	0x000000ff
        /*0828*/ 	.word	0x00020880
        /*082c*/ 	.short	0x0100
        /*082e*/ 	.byte	0x06
	.zero		1


	//   ....[12]....
        /*0830*/ 	.word	0x00000610
        /*0834*/ 	.word	0x000000ff
        /*0838*/ 	.word	0x00020878
        /*083c*/ 	.short	0x0100
        /*083e*/ 	.byte	0x06
	.zero		1


	//   ....[13]....
        /*0840*/ 	.word	0x00000620
        /*0844*/ 	.word	0x000000ff
        /*0848*/ 	.word	0x00020888
        /*084c*/ 	.short	0x0100
        /*084e*/ 	.byte	0x06
	.zero		1


	//   ....[14]....
        /*0850*/ 	.word	0x00000750
        /*0854*/ 	.word	0x000000ff
        /*0858*/ 	.word	0x00020890
        /*085c*/ 	.short	0x0100
        /*085e*/ 	.byte	0x08
	.zero		1


	//   ....[15]....
        /*0860*/ 	.word	0x00000760
        /*0864*/ 	.word	0x000000ff
        /*0868*/ 	.word	0x000208a0
        /*086c*/ 	.short	0x0100
        /*086e*/ 	.byte	0x08
	.zero		1


	//   ....[16]....
        /*0870*/ 	.word	0x00000770
        /*0874*/ 	.word	0x000000ff
        /*0878*/ 	.word	0x00020898
        /*087c*/ 	.short	0x0100
        /*087e*/ 	.byte	0x08
	.zero		1


	//   ....[17]....
        /*0880*/ 	.word	0x00000780
        /*0884*/ 	.word	0x000000ff
        /*0888*/ 	.word	0x000208a8
        /*088c*/ 	.short	0x0100
        /*088e*/ 	.byte	0x08
	.zero		1


	//   ....[18]....
        /*0890*/ 	.word	0x000008b0
        /*0894*/ 	.word	0x000000ff
        /*0898*/ 	.word	0x000208b0
        /*089c*/ 	.short	0x0100
        /*089e*/ 	.byte	0x08
	.zero		1


	//   ....[19]....
        /*08a0*/ 	.word	0x000008c0
        /*08a4*/ 	.word	0x000000ff
        /*08a8*/ 	.word	0x000208c0
        /*08ac*/ 	.short	0x0100
        /*08ae*/ 	.byte	0x08
	.zero		1


	//   ....[20]....
        /*08b0*/ 	.word	0x000008d0
        /*08b4*/ 	.word	0x000000ff
        /*08b8*/ 	.word	0x000208b8
        /*08bc*/ 	.short	0x0100
        /*08be*/ 	.byte	0x08
	.zero		1


	//   ....[21]....
        /*08c0*/ 	.word	0x000008e0
        /*08c4*/ 	.word	0x000000ff
        /*08c8*/ 	.word	0x000208c8
        /*08cc*/ 	.short	0x0100
        /*08ce*/ 	.byte	0x08
	.zero		1


	//   ....[22]....
        /*08d0*/ 	.word	0x00001c10
        /*08d4*/ 	.word	0x000000ff
        /*08d8*/ 	.word	0x00020800
        /*08dc*/ 	.short	0x010a
        /*08de*/ 	.byte	0x29
	.zero		1


	//   ....[23]....
        /*08e0*/ 	.word	0x00001c80
        /*08e4*/ 	.word	0x000000ff
        /*08e8*/ 	.word	0x00020830
        /*08ec*/ 	.short	0x010a
        /*08ee*/ 	.byte	0x29
	.zero		1


	//   ....[24]....
        /*08f0*/ 	.word	0x00001d10
        /*08f4*/ 	.word	0x000000ff
        /*08f8*/ 	.word	0x00020830
        /*08fc*/ 	.short	0x010a
        /*08fe*/ 	.byte	0x29
	.zero		1


	//   ....[25]....
        /*0900*/ 	.word	0x000024d0
        /*0904*/ 	.word	0x00000000
        /*0908*/ 	.word	0x00000000
        /*090c*/ 	.short	0x0101
        /*090e*/ 	.byte	0x3f
	.zero		1


	//   ....[26]....
        /*0910*/ 	.word	0x000047c0
        /*0914*/ 	.word	0x000000ff
        /*0918*/ 	.word	0x00020830
        /*091c*/ 	.short	0x010a
        /*091e*/ 	.byte	0x06
	.zero		1


	//   ....[27]....
        /*0920*/ 	.word	0x00004800
        /*0924*/ 	.word	0x000000ff
        /*0928*/ 	.word	0x00020830
        /*092c*/ 	.short	0x010a
        /*092e*/ 	.byte	0x06
	.zero		1


	//   ....[28]....
        /*0930*/ 	.word	0x00004b40
        /*0934*/ 	.word	0x000000ff
        /*0938*/ 	.word	0x00020850
        /*093c*/ 	.short	0x010a
        /*093e*/ 	.byte	0x06
	.zero		1


	//   ....[29]....
        /*0940*/ 	.word	0x00004b80
        /*0944*/ 	.word	0x000000ff
        /*0948*/ 	.word	0x00020850
        /*094c*/ 	.short	0x010a
        /*094e*/ 	.byte	0x06
	.zero		1


	//   ....[30]....
        /*0950*/ 	.word	0x00004e10
        /*0954*/ 	.word	0x0000000c
        /*0958*/ 	.word	0x00000000
        /*095c*/ 	.short	0x0101
        /*095e*/ 	.byte	0x3f
	.zero		1


	//   ....[31]....
        /*0960*/ 	.word	0x00006230
        /*0964*/ 	.word	0x000000ff
        /*0968*/ 	.word	0x00000000
        /*096c*/ 	.short	0x0101
        /*096e*/ 	.byte	0x06
	.zero		1


	//   ....[32]....
        /*0970*/ 	.word	0x00006e90
        /*0974*/ 	.word	0x000000ff
        /*0978*/ 	.word	0x00020830
        /*097c*/ 	.short	0x010a
        /*097e*/ 	.byte	0x06
	.zero		1


	//   ....[33]....
        /*0980*/ 	.word	0x00006ed0
        /*0984*/ 	.word	0x000000ff
        /*0988*/ 	.word	0x00020830
        /*098c*/ 	.short	0x010a
        /*098e*/ 	.byte	0x06
	.zero		1


	//   ....[34]....
        /*0990*/ 	.word	0x00007240
        /*0994*/ 	.word	0x000000ff
        /*0998*/ 	.word	0x00020850
        /*099c*/ 	.short	0x010a
        /*099e*/ 	.byte	0x06
	.zero		1


	//   ....[35]....
        /*09a0*/ 	.word	0x00007280
        /*09a4*/ 	.word	0x000000ff
        /*09a8*/ 	.word	0x00020850
        /*09ac*/ 	.short	0x010a
        /*09ae*/ 	.byte	0x06
	.zero		1


	//   ....[36]....
        /*09b0*/ 	.word	0x00007c90
        /*09b4*/ 	.word	0x00000000
        /*09b8*/ 	.word	0x00000000
        /*09bc*/ 	.short	0x0101
        /*09be*/ 	.byte	0x3f
	.zero		1


	//   ....[37]....
        /*09c0*/ 	.word	0x00007e20
        /*09c4*/ 	.word	0x000000ff
        /*09c8*/ 	.word	0x00000000
        /*09cc*/ 	.short	0x0101
        /*09ce*/ 	.byte	0x06
	.zero		1


	//   ....[38]....
        /*09d0*/ 	.word	0x00008860
        /*09d4*/ 	.word	0x000000ff
        /*09d8*/ 	.word	0x00020830
        /*09dc*/ 	.short	0x010a
        /*09de*/ 	.byte	0x06
	.zero		1


	//   ....[39]....
        /*09e0*/ 	.word	0x000088a0
        /*09e4*/ 	.word	0x000000ff
        /*09e8*/ 	.word	0x00020830
        /*09ec*/ 	.short	0x010a
        /*09ee*/ 	.byte	0x06
	.zero		1


	//   ....[40]....
        /*09f0*/ 	.word	0x00008bd0
        /*09f4*/ 	.word	0x000000ff
        /*09f8*/ 	.word	0x00020850
        /*09fc*/ 	.short	0x010a
        /*09fe*/ 	.byte	0x06
	.zero		1


	//   ....[41]....
        /*0a00*/ 	.word	0x00008c10
        /*0a04*/ 	.word	0x000000ff
        /*0a08*/ 	.word	0x00020850
        /*0a0c*/ 	.short	0x010a
        /*0a0e*/ 	.byte	0x06
	.zero		1


	//   ....[42]....
        /*0a10*/ 	.word	0x00008e20
        /*0a14*/ 	.word	0x0000000e
        /*0a18*/ 	.word	0x00000000
        /*0a1c*/ 	.short	0x0101
        /*0a1e*/ 	.byte	0x3f
	.zero		1


	//   ....[43]....
        /*0a20*/ 	.word	0x0000a260
        /*0a24*/ 	.word	0x000000ff
        /*0a28*/ 	.word	0x00000000
        /*0a2c*/ 	.short	0x0101
        /*0a2e*/ 	.byte	0x06
	.zero		1


	//   ....[44]....
        /*0a30*/ 	.word	0x0000ab70
        /*0a34*/ 	.word	0x000000ff
        /*0a38*/ 	.word	0x00020850
        /*0a3c*/ 	.short	0x010a
        /*0a3e*/ 	.byte	0x0e
	.zero		1


	//   ....[45]....
        /*0a40*/ 	.word	0x0000abb0
        /*0a44*/ 	.word	0x000000ff
        /*0a48*/ 	.word	0x00020850
        /*0a4c*/ 	.short	0x010a
        /*0a4e*/ 	.byte	0x0e
	.zero		1


	//   ....[46]....
        /*0a50*/ 	.word	0x0000b0f0
        /*0a54*/ 	.word	0x000000ff
        /*0a58*/ 	.word	0x00000000
        /*0a5c*/ 	.short	0x0101
        /*0a5e*/ 	.byte	0x04
	.zero		1


	//   ....[47]....
        /*0a60*/ 	.word	0x0000d770
        /*0a64*/ 	.word	0x000000ff
        /*0a68*/ 	.word	0x00000000
        /*0a6c*/ 	.short	0x0101
        /*0a6e*/ 	.byte	0x04
	.zero		1


	//   ....[48]....
        /*0a70*/ 	.word	0x00010a00
        /*0a74*/ 	.word	0x000000ff
        /*0a78*/ 	.word	0x00020880
        /*0a7c*/ 	.short	0x010a
        /*0a7e*/ 	.byte	0x27
	.zero		1


	//   ....[49]....
        /*0a80*/ 	.word	0x00010bc0
        /*0a84*/ 	.word	0x000000ff
        /*0a88*/ 	.word	0x00020840
        /*0a8c*/ 	.short	0x010a
        /*0a8e*/ 	.byte	0x27
	.zero		1


	//   ....[50]....
        /*0a90*/ 	.word	0x000118b0
        /*0a94*/ 	.word	0x000000ff
        /*0a98*/ 	.word	0x00020800
        /*0a9c*/ 	.short	0x0107
        /*0a9e*/ 	.byte	0x27
	.zero		1


	//   ....[51]....
        /*0aa0*/ 	.word	0x00011910
        /*0aa4*/ 	.word	0x000000ff
        /*0aa8*/ 	.word	0x00020800
        /*0aac*/ 	.short	0x0101
        /*0aae*/ 	.byte	0x27
	.zero		1


	//   ....[52]....
        /*0ab0*/ 	.word	0x00011920
        /*0ab4*/ 	.word	0x000000ff
        /*0ab8*/ 	.word	0x00020820
        /*0abc*/ 	.short	0x010a
        /*0abe*/ 	.byte	0x27
	.zero		1


	//   ....[53]....
        /*0ac0*/ 	.word	0x00011c40
        /*0ac4*/ 	.word	0x00000007
        /*0ac8*/ 	.word	0x00020880
        /*0acc*/ 	.short	0x010a
        /*0ace*/ 	.byte	0x3f
	.zero		1


	//   ....[54]....
        /*0ad0*/ 	.word	0x00011f60
        /*0ad4*/ 	.word	0x00000007
        /*0ad8*/ 	.word	0x00020840
        /*0adc*/ 	.short	0x010a
        /*0ade*/ 	.byte	0x3f
	.zero		1


	//   ....[55]....
        /*0ae0*/ 	.word	0x000122f0
        /*0ae4*/ 	.word	0x00000012
        /*0ae8*/ 	.word	0x00020870
        /*0aec*/ 	.short	0x010a
        /*0aee*/ 	.byte	0x3f
	.zero		1


	//   ....[56]....
        /*0af0*/ 	.word	0x00012360
        /*0af4*/ 	.word	0x00000012
        /*0af8*/ 	.word	0x00020860
        /*0afc*/ 	.short	0x010a
        /*0afe*/ 	.byte	0x3f
	.zero		1


	//   ....[57]....
        /*0b00*/ 	.word	0x000128d0
        /*0b04*/ 	.word	0x00000012
        /*0b08*/ 	.word	0x00020850
        /*0b0c*/ 	.short	0x0101
        /*0b0e*/ 	.byte	0x3f
	.zero		1


	//   ....[58]....
        /*0b10*/ 	.word	0x00012950
        /*0b14*/ 	.word	0x00000012
        /*0b18*/ 	.word	0x00000000
        /*0b1c*/ 	.short	0x0101
        /*0b1e*/ 	.byte	0x3f
	.zero		1


	//   ....[59]....
        /*0b20*/ 	.word	0x00012a40
        /*0b24*/ 	.word	0x00000003
        /*0b28*/ 	.word	0x00020870
        /*0b2c*/ 	.short	0x010a
        /*0b2e*/ 	.byte	0x3f
	.zero		1


	//   ....[60]....
        /*0b30*/ 	.word	0x00012ad0
        /*0b34*/ 	.word	0x00000003
        /*0b38*/ 	.word	0x00020860
        /*0b3c*/ 	.short	0x010a
        /*0b3e*/ 	.byte	0x3f
	.zero		1


	//   ....[61]....
        /*0b40*/ 	.word	0x00013060
        /*0b44*/ 	.word	0x00000003
        /*0b48*/ 	.word	0x00020850
        /*0b4c*/ 	.short	0x0101
        /*0b4e*/ 	.byte	0x3f
	.zero		1


	//   ....[62]....
        /*0b50*/ 	.word	0x000130d0
        /*0b54*/ 	.word	0x00000000
        /*0b58*/ 	.word	0x00000000
        /*0b5c*/ 	.short	0x0101
        /*0b5e*/ 	.byte	0x3f
	.zero		1


	//   ....[63]....
        /*0b60*/ 	.word	0x00013170
        /*0b64*/ 	.word	0x00000009
        /*0b68*/ 	.word	0x00020820
        /*0b6c*/ 	.short	0x010a
        /*0b6e*/ 	.byte	0x3f
	.zero		1


	//   ....[64]....
        /*0b70*/ 	.word	0x000132b0
        /*0b74*/ 	.word	0x00000005
        /*0b78*/ 	.word	0x00000000
        /*0b7c*/ 	.short	0x010a
        /*0b7e*/ 	.byte	0x3f
	.zero		1


	//   ....[65]....
        /*0b80*/ 	.word	0x00013320
        /*0b84*/ 	.word	0x00000007
        /*0b88*/ 	.word	0x00000000
        /*0b8c*/ 	.short	0x010a
        /*0b8e*/ 	.byte	0x3f
	.zero		1


	//   ....[66]....
        /*0b90*/ 	.word	0x00013370
        /*0b94*/ 	.word	0x00000005
        /*0b98*/ 	.word	0x00020860
        /*0b9c*/ 	.short	0x010a
        /*0b9e*/ 	.byte	0x3f
	.zero		1


	//   ....[67]....
        /*0ba0*/ 	.word	0x000133c0
        /*0ba4*/ 	.word	0x00000003
        /*0ba8*/ 	.word	0x00020860
        /*0bac*/ 	.short	0x010a
        /*0bae*/ 	.byte	0x3f
	.zero		1


	//   ....[68]....
        /*0bb0*/ 	.word	0x00013400
        /*0bb4*/ 	.word	0x00000005
        /*0bb8*/ 	.word	0x00020880
        /*0bbc*/ 	.short	0x010a
        /*0bbe*/ 	.byte	0x3f
	.zero		1


	//   ....[69]....
        /*0bc0*/ 	.word	0x00013420
        /*0bc4*/ 	.word	0x00000003
        /*0bc8*/ 	.word	0x00020880
        /*0bcc*/ 	.short	0x010a
        /*0bce*/ 	.byte	0x3f
	.zero		1


	//   ....[70]....
        /*0bd0*/ 	.word	0x00013490
        /*0bd4*/ 	.word	0x00000003
        /*0bd8*/ 	.word	0x00020800
        /*0bdc*/ 	.short	0x010a
        /*0bde*/ 	.byte	0x3f
	.zero		1


	//   ....[71]....
        /*0be0*/ 	.word	0x000134f0
        /*0be4*/ 	.word	0x00000003
        /*0be8*/ 	.word	0x00020830
        /*0bec*/ 	.short	0x010a
        /*0bee*/ 	.byte	0x3f
	.zero		1


	//   ....[72]....
        /*0bf0*/ 	.word	0x00013550
        /*0bf4*/ 	.word	0x0000000d
        /*0bf8*/ 	.word	0x00020830
        /*0bfc*/ 	.short	0x010a
        /*0bfe*/ 	.byte	0x3f
	.zero		1


	//   ....[73]....
        /*0c00*/ 	.word	0x000135b0
        /*0c04*/ 	.word	0x0000000d
        /*0c08*/ 	.word	0x00020850
        /*0c0c*/ 	.short	0x010a
        /*0c0e*/ 	.byte	0x3f
	.zero		1


	//   ....[74]....
        /*0c10*/ 	.word	0x00013610
        /*0c14*/ 	.word	0x0000000e
        /*0c18*/ 	.word	0x00020830
        /*0c1c*/ 	.short	0x010a
        /*0c1e*/ 	.byte	0x3f
	.zero		1


	//   ....[75]....
        /*0c20*/ 	.word	0x00013670
        /*0c24*/ 	.word	0x0000000e
        /*0c28*/ 	.word	0x00020850
        /*0c2c*/ 	.short	0x010a
        /*0c2e*/ 	.byte	0x3f
	.zero		1


	//   ....[76]....
        /*0c30*/ 	.word	0x000136d0
        /*0c34*/ 	.word	0x0000000e
        /*0c38*/ 	.word	0x00020830
        /*0c3c*/ 	.short	0x010a
        /*0c3e*/ 	.byte	0x3f
	.zero		1


	//   ....[77]....
        /*0c40*/ 	.word	0x00013730
        /*0c44*/ 	.word	0x0000000e
        /*0c48*/ 	.word	0x00020850
        /*0c4c*/ 	.short	0x010a
        /*0c4e*/ 	.byte	0x3f
	.zero		1


	//   ....[78]....
        /*0c50*/ 	.word	0x00013790
        /*0c54*/ 	.word	0x00000005
        /*0c58*/ 	.word	0x00020850
        /*0c5c*/ 	.short	0x010a
        /*0c5e*/ 	.byte	0x3f
	.zero		1


	//   ....[79]....
        /*0c60*/ 	.word	0x000138e0
        /*0c64*/ 	.word	0x00000013
        /*0c68*/ 	.word	0x00020880
        /*0c6c*/ 	.short	0x010a
        /*0c6e*/ 	.byte	0x3f
	.zero		1


	//   ....[80]....
        /*0c70*/ 	.word	0x00013930
        /*0c74*/ 	.word	0x00000013
        /*0c78*/ 	.word	0x00020840
        /*0c7c*/ 	.short	0x010a
        /*0c7e*/ 	.byte	0x3f
	.zero		1


	//   ....[81]....
        /*0c80*/ 	.word	0x000144f0
        /*0c84*/ 	.word	0x00000013
        /*0c88*/ 	.word	0x00020820
        /*0c8c*/ 	.short	0x010a
        /*0c8e*/ 	.byte	0x3f
	.zero		1


	//   ....[82]....
        /*0c90*/ 	.word	0x00014540
        /*0c94*/ 	.word	0x00000007
        /*0c98*/ 	.word	0x00020880
        /*0c9c*/ 	.short	0x010a
        /*0c9e*/ 	.byte	0x3f
	.zero		1


	//   ....[83]....
        /*0ca0*/ 	.word	0x00014590
        /*0ca4*/ 	.word	0x00000007
        /*0ca8*/ 	.word	0x00020840
        /*0cac*/ 	.short	0x010a
        /*0cae*/ 	.byte	0x3f
	.zero		1


	//   ....[84]....
        /*0cb0*/ 	.word	0x000145e0
        /*0cb4*/ 	.word	0x00000012
        /*0cb8*/ 	.word	0x00020870
        /*0cbc*/ 	.short	0x010a
        /*0cbe*/ 	.byte	0x3f
	.zero		1


	//   ....[85]....
        /*0cc0*/ 	.word	0x00014630
        /*0cc4*/ 	.word	0x00000012
        /*0cc8*/ 	.word	0x00020860
        /*0ccc*/ 	.short	0x010a
        /*0cce*/ 	.byte	0x3f
	.zero		1


	//   ....[86]....
        /*0cd0*/ 	.word	0x00014680
        /*0cd4*/ 	.word	0x00000003
        /*0cd8*/ 	.word	0x00020870
        /*0cdc*/ 	.short	0x010a
        /*0cde*/ 	.byte	0x3f
	.zero		1


	//   ....[87]....
        /*0ce0*/ 	.word	0x000146d0
        /*0ce4*/ 	.word	0x00000003
        /*0ce8*/ 	.word	0x00020860
        /*0cec*/ 	.short	0x010a
        /*0cee*/ 	.byte	0x3f
	.zero		1


	//   ....[88]....
        /*0cf0*/ 	.word	0x00014720
        /*0cf4*/ 	.word	0x00000009
        /*0cf8*/ 	.word	0x00020820
        /*0cfc*/ 	.short	0x010a
        /*0cfe*/ 	.byte	0x3f
	.zero		1


	//   ....[89]....
        /*0d00*/ 	.word	0x00014770
        /*0d04*/ 	.word	0x00000005
        /*0d08*/ 	.word	0x00000000
        /*0d0c*/ 	.short	0x010a
        /*0d0e*/ 	.byte	0x3f
	.zero		1


	//   ....[90]....
        /*0d10*/ 	.word	0x000147c0
        /*0d14*/ 	.word	0x00000007
        /*0d18*/ 	.word	0x00000000
        /*0d1c*/ 	.short	0x010a
        /*0d1e*/ 	.byte	0x3f
	.zero		1


	//   ....[91]....
        /*0d20*/ 	.word	0x00014810
        /*0d24*/ 	.word	0x00000005
        /*0d28*/ 	.word	0x00020860
        /*0d2c*/ 	.short	0x010a
        /*0d2e*/ 	.byte	0x3f
	.zero		1


	//   ....[92]....
        /*0d30*/ 	.word	0x00014860
        /*0d34*/ 	.word	0x00000003
        /*0d38*/ 	.word	0x00020860
        /*0d3c*/ 	.short	0x010a
        /*0d3e*/ 	.byte	0x3f
	.zero		1


	//   ....[93]....
        /*0d40*/ 	.word	0x000148b0
        /*0d44*/ 	.word	0x00000005
        /*0d48*/ 	.word	0x00020880
        /*0d4c*/ 	.short	0x010a
        /*0d4e*/ 	.byte	0x3f
	.zero		1


	//----- nvinfo : EIATTR_NUM_MBARRIERS
	.align		4
.L_429:
        /*0d50*/ 	.byte	0x03, 0x38
        /*0d52*/ 	.short	0x0016


	//----- nvinfo : EIATTR_EXIT_INSTR_OFFSETS
	.align		4
        /*0d54*/ 	.byte	0x04, 0x1c
        /*0d56*/ 	.short	(.L_431 - .L_430)


	//   ....[0]....
.L_430:
        /*0d58*/ 	.word	0x00013470


	//----- nvinfo : EIATTR_MAX_THREADS
	.align		4
.L_431:
        /*0d5c*/ 	.byte	0x04, 0x05
        /*0d5e*/ 	.short	(.L_433 - .L_432)
.L_432:
        /*0d60*/ 	.word	0x00000180
        /*0d64*/ 	.word	0x00000001
        /*0d68*/ 	.word	0x00000001


	//----- nvinfo : EIATTR_CRS_STACK_SIZE
	.align		4
.L_433:
        /*0d6c*/ 	.byte	0x04, 0x1e
        /*0d6e*/ 	.short	(.L_435 - .L_434)
.L_434:
        /*0d70*/ 	.word	0x00000000


	//----- nvinfo : EIATTR_CBANK_PARAM_SIZE
	.align		4
.L_435:
        /*0d74*/ 	.byte	0x03, 0x19
        /*0d76*/ 	.short	0x0a70


	//----- nvinfo : EIATTR_PARAM_CBANK
	.align		4
        /*0d78*/ 	.byte	0x04, 0x0a
        /*0d7a*/ 	.short	(.L_437 - .L_436)
	.align		4
.L_436:
        /*0d7c*/ 	.word	index@(.nv.constant0._ZN7cutlass13device_kernelIN5flash11enable_sm90INS1_16FlashAttnFwdSm90INS1_25CollectiveMainloopFwdSm90ILi2EN4cute5tupleIJNS5_1CILi1EEES8_S8_EEENS6_IJNS7_ILi128EEENS7_ILi64EEENS7_ILi256EEEEEELi256ENS_12float_e4m3_tEfNS_4arch4Sm90ELb0ELb1ELb0ELb0ELb0ELb0ELb0ELb1ELb1ELb1ELb1ELb0EEENS1_21CollectiveEpilogueFwdINS6_IJSA_SC_SB_EEES9_NS_10bfloat16_tESG_Li256ELb0ELb1ELb1ELb1EEENS1_19SingleTileSchedulerILb0ELb1ELb1ELi128EEEEEEEEEvNT_6ParamsE)
        /*0d80*/ 	.short	0x0210
        /*0d82*/ 	.short	0x0a70


	//----- nvinfo : EIATTR_SW_WAR
	.align		4
.L_437:
        /*0d84*/ 	.byte	0x04, 0x36
        /*0d86*/ 	.short	(.L_439 - .L_438)
.L_438:
        /*0d88*/ 	.word	0x00000008
.L_439:


//--------------------- .nv.info._ZN7cutlass13device_kernelIN5flash11enable_sm90INS1_16FlashAttnFwdSm90INS1_25CollectiveMainloopFwdSm90ILi2EN4cute5tupleIJNS5_1CILi1EEES8_S8_EEENS6_IJNS7_ILi128EEENS7_ILi64EEENS7_ILi256EEEEEELi256ENS_12float_e4m3_tEfNS_4arch4Sm90ELb0ELb1ELb0ELb1ELb0ELb0ELb0ELb1ELb1ELb1ELb1ELb0EEENS1_21CollectiveEpilogueFwdINS6_IJSA_SC_SB_EEES9_NS_10bfloat16_tESG_Li256ELb1ELb1ELb1ELb1EEENS1_36VarlenDynamicPersistentTileSchedulerILi128ELi64ELi256ELi128ELb1ELb1ELb1ELb1ELb0ELb1EEEEEEEEEvNT_6ParamsE --------------------------
	.section	.nv.info._ZN7cutlass13device_kernelIN5flash11enable_sm90INS1_16FlashAttnFwdSm90INS1_25CollectiveMainloopFwdSm90ILi2EN4cute5tupleIJNS5_1CILi1EEES8_S8_EEENS6_IJNS7_ILi128EEENS7_ILi64EEENS7_ILi256EEEEEELi256ENS_12float_e4m3_tEfNS_4arch4Sm90ELb0ELb1ELb0ELb1ELb0ELb0ELb0ELb1ELb1ELb1ELb1ELb0EEENS1_21CollectiveEpilogueFwdINS6_IJSA_SC_SB_EEES9_NS_10bfloat16_tESG_Li256ELb1ELb1ELb1ELb1EEENS1_36VarlenDynamicPersistentTileSchedulerILi128ELi64ELi256ELi128ELb1ELb1ELb1ELb1ELb0ELb1EEEEEEEEEvNT_6ParamsE,"",@"SHT_CUDA_INFO"
	.sectionflags	@""
	.align	4


	//----- nvinfo : EIATTR_CUDA_API_VERSION
	.align		4
        /*0000*/ 	.byte	0x04, 0x37
        /*0002*/ 	.short	(.L_441 - .L_440)
.L_440:
        /*0004*/ 	.word	0x00000082


	//----- nvinfo : EIATTR_KPARAM_INFO
	.align		4
.L_441:
        /*0008*/ 	.byte	0x04, 0x17
        /*000a*/ 	.short	(.L_443 - .L_442)
.L_442:
        /*000c*/ 	.word	0x00000000
        /*0010*/ 	.short	0x0000
        /*0012*/ 	.short	0x0070
        /*0014*/ 	.byte	0x00, 0xf0, 0x01, 0x2a


	//----- nvinfo : EIATTR_SPARSE_MMA_MASK
	.align		4
.L_443:
        /*0018*/ 	.byte	0x03, 0x50
        /*001a*/ 	.short	0x0000


	//----- nvinfo : EIATTR_MAXREG_COUNT
	.align		4
        /*001c*/ 	.byte	0x03, 0x1b
        /*001e*/ 	.short	0x00a8


	//----- nvinfo : EIATTR_NUM_BARRIERS
	.align		4
        /*0020*/ 	.byte	0x02, 0x4c
        /*0022*/ 	.byte	0x10
	.zero		1


	//----- nvinfo : EIATTR_EXTERNS
	.align		4
        /*0024*/ 	.byte	0x04, 0x0f
        /*0026*/ 	.short	(.L_445 - .L_444)


	//   ....[0]....
	.align		4
.L_444:
        /*0028*/ 	.word	index@(__assertfail)


	//----- nvinfo : EIATTR_ANNOTATIONS
	.align		4
.L_445:
        /*002c*/ 	.byte	0x04, 0x55
        /*002e*/ 	.short	(.L_447 - .L_446)


	//   ....[0]....
.L_446:
        /* <DEDUP_REMOVED lines=55> */


	//----- nvinfo : EIATTR_MERCURY_ISA_VERSION
	.align		4
.L_447:
        /*0388*/ 	.byte	0x03, 0x5f
        /*038a*/ 	.short	0x0101


	//----- nvinfo : EIATTR_UNUSED_LOAD_BYTE_OFFSET
	.align		4
        /*038c*/ 	.byte	0x04, 0x44
        /*038e*/ 	.short	(.L_449 - .L_448)


	//   ....[0]....
.L_448:
        /*0390*/ 	.word	0x00000a60
        /*0394*/ 	.word	0x0000fff0


	//   ....[1]....
        /*0398*/ 	.word	0x0000c110
        /*039c*/ 	.word	0x0000fff0


	//----- nvinfo : EIATTR_INT_WARP_WIDE_INSTR_OFFSETS
	.align		4
.L_449:
        /*03a0*/ 	.byte	0x04, 0x31
        /*03a2*/ 	.short	(.L_451 - .L_450)


	//   ....[0]....
.L_450:
        /*03a4*/ 	.word	0x00000130


	//   ....[1]....
        /*03a8*/ 	.word	0x00000170


	//   ....[2]....
        /*03ac*/ 	.word	0x000001e0


	//   ....[3]....
        /*03b0*/ 	.word	0x00014060


	//   ....[4]....
        /*03b4*/ 	.word	0x000140f0


	//   ....[5]....
        /*03b8*/ 	.word	0x00016d30


	//   ....[6]....
        /*03bc*/ 	.word	0x00016dc0


	//----- nvinfo : EIATTR_COOP_GROUP_MASK_REGIDS
	.align		4
.L_451:
        /*03c0*/ 	.byte	0x04, 0x29
        /*03c2*/ 	.short	(.L_453 - .L_452)


	//   ....[0]....
.L_452:
        /*03c4*/ 	.word	0xffffffff


	//   ....[1]....
        /*03c8*/ 	.word	0xffffffff


	//   ....[2]....
        /*03cc*/ 	.word	0xffffffff


	//   ....[3]....
        /*03d0*/ 	.word	0xffffffff


	//   ....[4]....
        /*03d4*/ 	.word	0xffffffff


	//   ....[5]....
        /*03d8*/ 	.word	0xffffffff


	//   ....[6]....
        /*03dc*/ 	.word	0xffffffff


	//   ....[7]....
        /*03e0*/ 	.word	0xffffffff


	//   ....[8]....
        /*03e4*/ 	.word	0xffffffff


	//   ....[9]....
        /*03e8*/ 	.word	0xffffffff


	//   ....[10]....
        /*03ec*/ 	.word	0xffffffff


	//   ....[11]....
        /*03f0*/ 	.word	0xffffffff


	//   ....[12]....
        /*03f4*/ 	.word	0xffffffff


	//   ....[13]....
        /*03f8*/ 	.word	0xffffffff


	//   ....[14]....
        /*03fc*/ 	.word	0xffffffff


	//   ....[15]....
        /*0400*/ 	.word	0xffffffff


	//   ....[16]....
        /*0404*/ 	.word	0xffffffff


	//   ....[17]....
        /*0408*/ 	.word	0xffffffff


	//   ....[18]....
        /*040c*/ 	.word	0xffffffff


	//   ....[19]....
        /*0410*/ 	.word	0xffffffff


	//   ....[20]....
        /*0414*/ 	.word	0xffffffff


	//   ....[21]....
        /*0418*/ 	.word	0xffffffff


	//   ....[22]....
        /*041c*/ 	.word	0xffffffff


	//   ....[23]....
        /*0420*/ 	.word	0xffffffff


	//   ....[24]....
        /*0424*/ 	.word	0xffffffff


	//   ....[25]....
        /*0428*/ 	.word	0xffffffff


	//   ....[26]....
        /*042c*/ 	.word	0xffffffff


	//   ....[27]....
        /*0430*/ 	.word	0xffffffff


	//   ....[28]....
        /*0434*/ 	.word	0xffffffff


	//   ....[29]....
        /*0438*/ 	.word	0xffffffff


	//   ....[30]....
        /*043c*/ 	.word	0xffffffff


	//   ....[31]....
        /*0440*/ 	.word	0xffffffff


	//   ....[32]....
        /*0444*/ 	.word	0xffffffff


	//   ....[33]....
        /*0448*/ 	.word	0xffffffff


	//   ....[34]....
        /*044c*/ 	.word	0xffffffff


	//   ....[35]....
        /*0450*/ 	.word	0xffffffff


	//   ....[36]....
        /*0454*/ 	.word	0xffffffff


	//   ....[37]....
        /*0458*/ 	.word	0xffffffff


	//   ....[38]....
        /*045c*/ 	.word	0xffffffff


	//   ....[39]....
        /*0460*/ 	.word	0xffffffff


	//   ....[40]....
        /*0464*/ 	.word	0xffffffff


	//   ....[41]....
        /*0468*/ 	.word	0xffffffff


	//   ....[42]....
        /*046c*/ 	.word	0xffffffff


	//   ....[43]....
        /*0470*/ 	.word	0xffffffff


	//   ....[44]....
        /*0474*/ 	.word	0xffffffff


	//   ....[45]....
        /*0478*/ 	.word	0xffffffff


	//   ....[46]....
        /*047c*/ 	.word	0xffffffff


	//   ....[47]....
        /*0480*/ 	.word	0xffffffff


	//   ....[48]....
        /*0484*/ 	.word	0xffffffff


	//   ....[49]....
        /*0488*/ 	.word	0xffffffff


	//   ....[50]....
        /*048c*/ 	.word	0xffffffff


	//   ....[51]....
        /*0490*/ 	.word	0xffffffff


	//   ....[52]....
        /*0494*/ 	.word	0xffffffff


	//   ....[53]....
        /*0498*/ 	.word	0xffffffff


	//   ....[54]....
        /*049c*/ 	.word	0xffffffff


	//   ....[55]....
        /*04a0*/ 	.word	0xffffffff


	//   ....[56]....
        /*04a4*/ 	.word	0xffffffff


	//   ....[57]....
        /*04a8*/ 	.word	0xffffffff


	//   ....[58]....
        /*04ac*/ 	.word	0xffffffff


	//   ....[59]....
        /*04b0*/ 	.word	0xffffffff


	//   ....[60]....
        /*04b4*/ 	.word	0xffffffff


	//   ....[61]....
        /*04b8*/ 	.word	0xffffffff


	//   ....[62]....
        /*04bc*/ 	.word	0xffffffff


	//   ....[63]....
        /*04c0*/ 	.word	0xffffffff


	//   ....[64]....
        /*04c4*/ 	.word	0xffffffff


	//   ....[65]....
        /*04c8*/ 	.word	0xffffffff


	//   ....[66]....
        /*04cc*/ 	.word	0xffffffff


	//   ....[67]....
        /*04d0*/ 	.word	0xffffffff


	//   ....[68]....
        /*04d4*/ 	.word	0xffffffff


	//   ....[69]....
        /*04d8*/ 	.word	0xffffffff


	//   ....[70]....
        /*04dc*/ 	.word	0xffffffff


	//   ....[71]....
        /*04e0*/ 	.word	0xffffffff


	//   ....[72]....
        /*04e4*/ 	.word	0xffffffff


	//   ....[73]....
        /*04e8*/ 	.word	0xffffffff


	//   ....[74]....
        /*04ec*/ 	.word	0xffffffff


	//   ....[75]....
        /*04f0*/ 	.word	0xffffffff


	//   ....[76]....
        /*04f4*/ 	.word	0xffffffff


	//   ....[77]....
        /*04f8*/ 	.word	0xffffffff


	//   ....[78]....
        /*04fc*/ 	.word	0xffffffff


	//   ....[79]....
        /*0500*/ 	.word	0xffffffff


	//   ....[80]....
        /*0504*/ 	.word	0xffffffff


	//   ....[81]....
        /*0508*/ 	.word	0xffffffff


	//   ....[82]....
        /*050c*/ 	.word	0xffffffff


	//   ....[83]....
        /*0510*/ 	.word	0xffffffff


	//   ....[84]....
        /*0514*/ 	.word	0xffffffff


	//   ....[85]....
        /*0518*/ 	.word	0xffffffff


	//   ....[86]....
        /*051c*/ 	.word	0xffffffff


	//   ....[87]....
        /*0520*/ 	.word	0xffffffff


	//   ....[88]....
        /*0524*/ 	.word	0xffffffff


	//   ....[89]....
        /*0528*/ 	.word	0xffffffff


	//   ....[90]....
        /*052c*/ 	.word	0xffffffff


	//   ....[91]....
        /*0530*/ 	.word	0xffffffff


	//   ....[92]....
        /*0534*/ 	.word	0xffffffff


	//   ....[93]....
        /*0538*/ 	.word	0xffffffff


	//   ....[94]....
        /*053c*/ 	.word	0xffffffff


	//   ....[95]....
        /*0540*/ 	.word	0xffffffff


	//   ....[96]....
        /*0544*/ 	.word	0xffffffff


	//   ....[97]....
        /*0548*/ 	.word	0xffffffff


	//   ....[98]....
        /*054c*/ 	.word	0xffffffff


	//   ....[99]....
        /*0550*/ 	.word	0xffffffff


	//   ....[100]....
        /*0554*/ 	.word	0xffffffff


	//   ....[101]....
        /*0558*/ 	.word	0xffffffff


	//   ....[102]....
        /*055c*/ 	.word	0xffffffff


	//   ....[103]....
        /*0560*/ 	.word	0xffffffff


	//   ....[104]....
        /*0564*/ 	.word	0xffffffff


	//   ....[105]....
        /*0568*/ 	.word	0xffffffff


	//   ....[106]....
        /*056c*/ 	.word	0xffffffff


	//   ....[107]....
        /*0570*/ 	.word	0xffffffff


	//   ....[108]....
        /*0574*/ 	.word	0xffffffff


	//   ....[109]....
        /*0578*/ 	.word	0xffffffff


	//   ....[110]....
        /*057c*/ 	.word	0xffffffff


	//   ....[111]....
        /*0580*/ 	.word	0xffffffff


	//   ....[112]....
        /*0584*/ 	.word	0xffffffff


	//   ....[113]....
        /*0588*/ 	.word	0xffffffff


	//   ....[114]....
        /*058c*/ 	.word	0xffffffff


	//   ....[115]....
        /*0590*/ 	.word	0xffffffff


	//   ....[116]....
        /*0594*/ 	.word	0xffffffff


	//   ....[117]....
        /*0598*/ 	.word	0xffffffff


	//   ....[118]....
        /*059c*/ 	.word	0xffffffff


	//   ....[119]....
        /*05a0*/ 	.word	0xffffffff


	//   ....[120]....
        /*05a4*/ 	.word	0xffffffff


	//   ....[121]....
        /*05a8*/ 	.word	0xffffffff


	//   ....[122]....
        /*05ac*/ 	.word	0xffffffff


	//   ....[123]....
        /*05b0*/ 	.word	0xffffffff


	//   ....[124]....
        /*05b4*/ 	.word	0xffffffff


	//   ....[125]....
        /*05b8*/ 	.word	0xffffffff


	//   ....[126]....
        /*05bc*/ 	.word	0xffffffff


	//   ....[127]....
        /*05c0*/ 	.word	0xffffffff


	//   ....[128]....
        /*05c4*/ 	.word	0xffffffff


	//   ....[129]....
        /*05c8*/ 	.word	0xffffffff


	//   ....[130]....
        /*05cc*/ 	.word	0xffffffff


	//   ....[131]....
        /*05d0*/ 	.word	0xffffffff


	//   ....[132]....
        /*05d4*/ 	.word	0xffffffff


	//   ....[133]....
        /*05d8*/ 	.word	0xffffffff


	//   ....[134]....
        /*05dc*/ 	.word	0xffffffff


	//   ....[135]....
        /*05e0*/ 	.word	0xffffffff


	//   ....[136]....
        /*05e4*/ 	.word	0xffffffff


	//   ....[137]....
        /*05e8*/ 	.word	0xffffffff


	//   ....[138]....
        /*05ec*/ 	.word	0xffffffff


	//   ....[139]....
        /*05f0*/ 	.word	0xffffffff


	//   ....[140]....
        /*05f4*/ 	.word	0xffffffff


	//   ....[141]....
        /*05f8*/ 	.word	0xffffffff


	//   ....[142]....
        /*05fc*/ 	.word	0xffffffff


	//   ....[143]....
        /*0600*/ 	.word	0xffffffff


	//   ....[144]....
        /*0604*/ 	.word	0xffffffff


	//   ....[145]....
        /*0608*/ 	.word	0xffffffff


	//   ....[146]....
        /*060c*/ 	.word	0xffffffff


	//   ....[147]....
        /*0610*/ 	.word	0xffffffff


	//   ....[148]....
        /*0614*/ 	.word	0xffffffff


	//   ....[149]....
        /*0618*/ 	.word	0xffffffff


	//   ....[150]....
        /*061c*/ 	.word	0xffffffff


	//   ....[151]....
        /*0620*/ 	.word	0xffffffff


	//   ....[152]....
        /*0624*/ 	.word	0xffffffff


	//   ....[153]....
        /*0628*/ 	.word	0xffffffff


	//   ....[154]....
        /*062c*/ 	.word	0xffffffff


	//   ....[155]....
        /*0630*/ 	.word	0xffffffff


	//   ....[156]....
        /*0634*/ 	.word	0xffffffff


	//   ....[157]....
        /*0638*/ 	.word	0xffffffff


	//   ....[158]....
        /*063c*/ 	.word	0xffffffff


	//   ....[159]....
        /*0640*/ 	.word	0xffffffff


	//   ....[160]....
        /*0644*/ 	.word	0xffffffff


	//   ....[161]....
        /*0648*/ 	.word	0xffffffff


	//   ....[162]....
        /*064c*/ 	.word	0xffffffff


	//   ....[163]....
        /*0650*/ 	.word	0xffffffff


	//   ....[164]....
        /*0654*/ 	.word	0xffffffff


	//   ....[165]....
        /*0658*/ 	.word	0xffffffff


	//   ....[166]....
        /*065c*/ 	.word	0xffffffff


	//   ....[167]....
        /*0660*/ 	.word	0xffffffff


	//   ....[168]....
        /*0664*/ 	.word	0xffffffff


	//   ....[169]....
        /*0668*/ 	.word	0xffffffff


	//   ....[170]....
        /*066c*/ 	.word	0xffffffff


	//   ....[171]....
        /*0670*/ 	.word	0xffffffff


	//   ....[172]....
        /*0674*/ 	.word	0xffffffff


	//   ....[173]....
        /*0678*/ 	.word	0xffffffff


	//   ....[174]....
        /*067c*/ 	.word	0xffffffff


	//   ....[175]....
        /*0680*/ 	.word	0xffffffff


	//   ....[176]....
        /*0684*/ 	.word	0xffffffff


	//   ....[177]....
        /*0688*/ 	.word	0xffffffff


	//   ....[178]....
        /*068c*/ 	.word	0xffffffff


	//   ....[179]....
        /*0690*/ 	.word	0xffffffff


	//   ....[180]....
        /*0694*/ 	.word	0xffffffff


	//   ....[181]....
        /*0698*/ 	.word	0xffffffff


	//   ....[182]....
        /*069c*/ 	.word	0xffffffff


	//   ....[183]....
        /*06a0*/ 	.word	0xffffffff


	//   ....[184]....
        /*06a4*/ 	.word	0xffffffff


	//   ....[185]....
        /*06a8*/ 	.word	0xffffffff


	//   ....[186]....
        /*06ac*/ 	.word	0xffffffff


	//   ....[187]....
        /*06b0*/ 	.word	0xffffffff


	//   ....[188]....
        /*06b4*/ 	.word	0xffffffff


	//   ....[189]....
        /*06b8*/ 	.word	0xffffffff


	//   ....[190]....
        /*06bc*/ 	.word	0xffffffff


	//   ....[191]....
        /*06c0*/ 	.word	0xffffffff


	//   ....[192]....
        /*06c4*/ 	.word	0xffffffff


	//   ....[193]....
        /*06c8*/ 	.word	0xffffffff


	//   ....[194]....
        /*06cc*/ 	.word	0xffffffff


	//   ....[195]....
        /*06d0*/ 	.word	0xffffffff


	//   ....[196]....
        /*06d4*/ 	.word	0xffffffff


	//   ....[197]....
        /*06d8*/ 	.word	0xffffffff


	//   ....[198]....
        /*06dc*/ 	.word	0xffffffff


	//   ....[199]....
        /*06e0*/ 	.word	0xffffffff


	//   ....[200]....
        /*06e4*/ 	.word	0xffffffff


	//   ....[201]....
        /*06e8*/ 	.word	0xffffffff


	//   ....[202]....
        /*06ec*/ 	.word	0xffffffff


	//   ....[203]....
        /*06f0*/ 	.word	0xffffffff


	//   ....[204]....
        /*06f4*/ 	.word	0xffffffff


	//   ....[205]....
        /*06f8*/ 	.word	0xffffffff


	//   ....[206]....
        /*06fc*/ 	.word	0xffffffff


	//   ....[207]....
        /*0700*/ 	.word	0xffffffff


	//   ....[208]....
        /*0704*/ 	.word	0xffffffff


	//   ....[209]....
        /*0708*/ 	.word	0xffffffff


	//   ....[210]....
        /*070c*/ 	.word	0xffffffff


	//   ....[211]....
        /*0710*/ 	.word	0xffffffff


	//   ....[212]....
        /*0714*/ 	.word	0xffffffff


	//   ....[213]....
        /*0718*/ 	.word	0xffffffff


	//   ....[214]....
        /*071c*/ 	.word	0xffffffff


	//   ....[215]....
        /*0720*/ 	.word	0xffffffff


	//   ....[216]....
        /*0724*/ 	.word	0xffffffff


	//   ....[217]....
        /*0728*/ 	.word	0xffffffff


	//   ....[218]....
        /*072c*/ 	.word	0xffffffff


	//   ....[219]....
        /*0730*/ 	.word	0xffffffff


	//   ....[220]....
        /*0734*/ 	.word	0xffffffff


	//   ....[221]....
        /*0738*/ 	.word	0xffffffff


	//   ....[222]....
        /*073c*/ 	.word	0xffffffff


	//   ....[223]....
        /*0740*/ 	.word	0xffffffff


	//   ....[224]....
        /*0744*/ 	.word	0xffffffff


	//   ....[225]....
        /*0748*/ 	.word	0xffffffff


	//   ....[226]....
        /*074c*/ 	.word	0xffffffff


	//   ....[227]....
        /*0750*/ 	.word	0xffffffff


	//   ....[228]....
        /*0754*/ 	.word	0xffffffff


	//   ....[229]....
        /*0758*/ 	.word	0xffffffff


	//   ....[230]....
        /*075c*/ 	.word	0xffffffff


	//   ....[231]....
        /*0760*/ 	.word	0xffffffff


	//   ....[232]....
        /*0764*/ 	.word	0xffffffff


	//   ....[233]....
        /*0768*/ 	.word	0xffffffff


	//   ....[234]....
        /*076c*/ 	.word	0xffffffff


	//   ....[235]....
        /*0770*/ 	.word	0xffffffff


	//   ....[236]....
        /*0774*/ 	.word	0xffffffff


	//   ....[237]....
        /*0778*/ 	.word	0xffffffff


	//   ....[238]....
        /*077c*/ 	.word	0xffffffff


	//   ....[239]....
        /*0780*/ 	.word	0x0500000f


	//   ....[240]....
        /*0784*/ 	.word	0x0500000f


	//   ....[241]....
        /*0788*/ 	.word	0x0500000f


	//   ....[242]....
        /*078c*/ 	.word	0x0500000f


	//   ....[243]....
        /*0790*/ 	.word	0x0500000f


	//   ....[244]....
        /*0794*/ 	.word	0x0500000f


	//   ....[245]....
        /*0798*/ 	.word	0x0500000f


	//   ....[246]....
        /*079c*/ 	.word	0x0500000f


	//   ....[247]....
        /*07a0*/ 	.word	0x0500000f


	//   ....[248]....
        /*07a4*/ 	.word	0x0500000f


	//   ....[249]....
        /*07a8*/ 	.word	0x0500000f


	//   ....[250]....
        /*07ac*/ 	.word	0x0500000f


	//   ....[251]....
        /*07b0*/ 	.word	0x0500000f


	//   ....[252]....
        /*07b4*/ 	.word	0x0500000f


	//   ....[253]....
        /*07b8*/ 	.word	0x0500000f


	//   ....[254]....
        /*07bc*/ 	.word	0x0500000f


	//   ....[255]....
        /*07c0*/ 	.word	0x0500000f


	//   ....[0]....
        /*07c4*/ 	.word	0x0500000f


	//----- nvinfo : EIATTR_COOP_GROUP_INSTR_OFFSETS
	.align		4
.L_453:
        /*07c8*/ 	.byte	0x04, 0x28
        /*07ca*/ 	.short	(.L_455 - .L_454)


	//   ....[0]....
.L_454:
        /*07cc*/ 	.word	0x00000070


	//   ....[1]....
        /*07d0*/ 	.word	0x00000140


	//   ....[2]....
        /*07d4*/ 	.word	0x00000190


	//   ....[3]....
        /*07d8*/ 	.word	0x000003c0


	//   ....[4]....
        /*07dc*/ 	.word	0x00000520


	//   ....[5]....
        /*07e0*/ 	.word	0x00000640


	//   ....[6]....
        /*07e4*/ 	.word	0x000007a0


	//   ....[7]....
        /*07e8*/ 	.word	0x00002580


	//   ....[8]....
        /*07ec*/ 	.word	0x00002c10


	//   ....[9]....
        /*07f0*/ 	.word	0x00002fc0


	//   ....[10]....
        /*07f4*/ 	.word	0x00003960


	//   ....[11]....
        /*07f8*/ 	.word	0x00003af0


	//   ....[12]....
        /*07fc*/ 	.word	0x00003db0


	//   ....[13]....
        /*0800*/ 	.word	0x00003e60


	//   ....[14]....
        /*0804*/ 	.word	0x000054d0


	//   ....[15]....
        /*0808*/ 	.word	0x00005710


	//   ....[16]....
        /*080c*/ 	.word	0x00005de0


	//   ....[17]....
        /*0810*/ 	.word	0x00005ef0


	//   ....[18]....
        /*0814*/ 	.word	0x000062c0


	//   ....[19]....
        /*0818*/ 	.word	0x00006320


	//   ....[20]....
        /*081c*/ 	.word	0x00007cc0


	//   ....[21]....
        /*0820*/ 	.word	0x00007cd0


	//   ....[22]....
        /*0824*/ 	.word	0x00007d10


	//   ....[23]....
        /*0828*/ 	.word	0x00007d20


	//   ....[24]....
        /*082c*/ 	.word	0x000095c0


	//   ....[25]....
        /*0830*/ 	.word	0x000097f0


	//   ....[26]....
        /*0834*/ 	.word	0x00009eb0


	//   ....[27]....
        /*0838*/ 	.word	0x00009fc0


	//   ....[28]....
        /*083c*/ 	.word	0x0000a390


	//   ....[29]....
        /*0840*/ 	.word	0x0000a400


	//   ....[30]....
        /*0844*/ 	.word	0x0000b5a0


	//   ....[31]....
        /*0848*/ 	.word	0x0000b5b0


	//   ....[32]....
        /*084c*/ 	.word	0x0000b5e0


	//   ....[33]....
        /*0850*/ 	.word	0x0000b5f0


	//   ....[34]....
        /*0854*/ 	.word	0x0000cac0


	//   ....[35]....
        /*0858*/ 	.word	0x0000cad0


	//   ....[36]....
        /*085c*/ 	.word	0x0000cae0


	//   ....[37]....
        /*0860*/ 	.word	0x0000cb00


	//   ....[38]....
        /*0864*/ 	.word	0x0000cb20


	//   ....[39]....
        /*0868*/ 	.word	0x0000cb50


	//   ....[40]....
        /*086c*/ 	.word	0x0000cb80


	//   ....[41]....
        /*0870*/ 	.word	0x0000cbd0


	//   ....[42]....
        /*0874*/ 	.word	0x0000cc00


	//   ....[43]....
        /*0878*/ 	.word	0x0000cc50


	//   ....[44]....
        /*087c*/ 	.word	0x0000cc80


	//   ....[45]....
        /*0880*/ 	.word	0x0000ccc0


	//   ....[46]....
        /*0884*/ 	.word	0x0000ccf0


	//   ....[47]....
        /*0888*/ 	.word	0x0000cd40


	//   ....[48]....
        /*088c*/ 	.word	0x0000cd70


	//   ....[49]....
        /*0890*/ 	.word	0x0000cda0


	//   ....[50]....
        /*0894*/ 	.word	0x0000cdd0


	//   ....[51]....
        /*0898*/ 	.word	0x0000ce00


	//   ....[52]....
        /*089c*/ 	.word	0x0000ce30


	//   ....[53]....
        /*08a0*/ 	.word	0x0000ce70


	//   ....[54]....
        /*08a4*/ 	.word	0x0000cea0


	//   ....[55]....
        /*08a8*/ 	.word	0x0000cf40


	//   ....[56]....
        /*08ac*/ 	.word	0x0000cf70


	//   ....[57]....
        /*08b0*/ 	.word	0x0000cfa0


	//   ....[58]....
        /*08b4*/ 	.word	0x0000d0d0


	//   ....[59]....
        /*08b8*/ 	.word	0x0000d180


	//   ....[60]....
        /*08bc*/ 	.word	0x0000d1b0


	//   ....[61]....
        /*08c0*/ 	.word	0x0000d1e0


	//   ....[62]....
        /*08c4*/ 	.word	0x0000d210


	//   ....[63]....
        /*08c8*/ 	.word	0x0000d240


	//   ....[64]....
        /*08cc*/ 	.word	0x0000d270


	//   ....[65]....
        /*08d0*/ 	.word	0x0000d2a0


	//   ....[66]....
        /*08d4*/ 	.word	0x0000d2c0


	//   ....[67]....
        /*08d8*/ 	.word	0x0000d2d0


	//   ....[68]....
        /*08dc*/ 	.word	0x0000d2e0


	//   ....[69]....
        /*08e0*/ 	.word	0x0000d2f0


	//   ....[70]....
        /*08e4*/ 	.word	0x0000d300


	//   ....[71]....
        /*08e8*/ 	.word	0x0000d310


	//   ....[72]....
        /*08ec*/ 	.word	0x0000d320


	//   ....[73]....
        /*08f0*/ 	.word	0x0000d330


	//   ....[74]....
        /*08f4*/ 	.word	0x0000d340


	//   ....[75]....
        /*08f8*/ 	.word	0x0000d350


	//   ....[76]....
        /*08fc*/ 	.word	0x0000d360


	//   ....[77]....
        /*0900*/ 	.word	0x0000d370


	//   ....[78]....
        /*0904*/ 	.word	0x0000d380


	//   ....[79]....
        /*0908*/ 	.word	0x0000d390


	//   ....[80]....
        /*090c*/ 	.word	0x0000d3a0


	//   ....[81]....
        /*0910*/ 	.word	0x0000d3b0


	//   ....[82]....
        /*0914*/ 	.word	0x0000d3c0


	//   ....[83]....
        /*0918*/ 	.word	0x0000d3d0


	//   ....[84]....
        /*091c*/ 	.word	0x0000d3e0


	//   ....[85]....
        /*0920*/ 	.word	0x0000d3f0


	//   ....[86]....
        /*0924*/ 	.word	0x0000d400


	//   ....[87]....
        /*0928*/ 	.word	0x0000d410


	//   ....[88]....
        /*092c*/ 	.word	0x0000d420


	//   ....[89]....
        /*0930*/ 	.word	0x0000d430


	//   ....[90]....
        /*0934*/ 	.word	0x0000d440


	//   ....[91]....
        /*0938*/ 	.word	0x0000d450


	//   ....[92]....
        /*093c*/ 	.word	0x0000d460


	//   ....[93]....
        /*0940*/ 	.word	0x0000d470


	//   ....[94]....
        /*0944*/ 	.word	0x0000d490


	//   ....[95]....
        /*0948*/ 	.word	0x0000d4b0


	//   ....[96]....
        /*094c*/ 	.word	0x0000d4c0


	//   ....[97]....
        /*0950*/ 	.word	0x0000d4d0


	//   ....[98]....
        /*0954*/ 	.word	0x0000d4e0


	//   ....[99]....
        /*0958*/ 	.word	0x0000d4f0


	//   ....[100]....
        /*095c*/ 	.word	0x0000d500


	//   ....[101]....
        /*0960*/ 	.word	0x0000d510


	//   ....[102]....
        /*0964*/ 	.word	0x0000d520


	//   ....[103]....
        /*0968*/ 	.word	0x0000d530


	//   ....[104]....
        /*096c*/ 	.word	0x0000d540


	//   ....[105]....
        /*0970*/ 	.word	0x0000d550


	//   ....[106]....
        /*0974*/ 	.word	0x0000d560


	//   ....[107]....
        /*0978*/ 	.word	0x0000d570


	//   ....[108]....
        /*097c*/ 	.word	0x0000d580


	//   ....[109]....
        /*0980*/ 	.word	0x0000d590


	//   ....[110]....
        /*0984*/ 	.word	0x0000d5a0


	//   ....[111]....
        /*0988*/ 	.word	0x0000d5b0


	//   ....[112]....
        /*098c*/ 	.word	0x0000d5c0


	//   ....[113]....
        /*0990*/ 	.word	0x0000d5d0


	//   ....[114]....
        /*0994*/ 	.word	0x0000d5e0


	//   ....[115]....
        /*0998*/ 	.word	0x0000d5f0


	//   ....[116]....
        /*099c*/ 	.word	0x0000d600


	//   ....[117]....
        /*09a0*/ 	.word	0x0000d630


	//   ....[118]....
        /*09a4*/ 	.word	0x0000d640


	//   ....[119]....
        /*09a8*/ 	.word	0x0000d660


	//   ....[120]....
        /*09ac*/ 	.word	0x0000d670


	//   ....[121]....
        /*09b0*/ 	.word	0x0000d6a0


	//   ....[122]....
        /*09b4*/ 	.word	0x0000d6b0


	//   ....[123]....
        /*09b8*/ 	.word	0x0000d6e0


	//   ....[124]....
        /*09bc*/ 	.word	0x0000d710


	//   ....[125]....
        /*09c0*/ 	.word	0x0000d740


	//   ....[126]....
        /*09c4*/ 	.word	0x0000d770


	//   ....[127]....
        /*09c8*/ 	.word	0x0000d7a0


	//   ....[128]....
        /*09cc*/ 	.word	0x0000d7d0


	//   ....[129]....
        /*09d0*/ 	.word	0x0000d800


	//   ....[130]....
        /*09d4*/ 	.word	0x0000d830


	//   ....[131]....
        /*09d8*/ 	.word	0x0000d860


	//   ....[132]....
        /*09dc*/ 	.word	0x0000d890


	//   ....[133]....
        /*09e0*/ 	.word	0x0000d8b0


	//   ....[134]....
        /*09e4*/ 	.word	0x0000d8d0


	//   ....[135]....
        /*09e8*/ 	.word	0x0000d8f0


	//   ....[136]....
        /*09ec*/ 	.word	0x0000d920


	//   ....[137]....
        /*09f0*/ 	.word	0x0000d950


	//   ....[138]....
        /*09f4*/ 	.word	0x0000d980


	//   ....[139]....
        /*09f8*/ 	.word	0x0000d9b0


	//   ....[140]....
        /*09fc*/ 	.word	0x0000d9e0


	//   ....[141]....
        /*0a00*/ 	.word	0x0000da10


	//   ....[142]....
        /*0a04*/ 	.word	0x0000da40


	//   ....[143]....
        /*0a08*/ 	.word	0x0000da70


	//   ....[144]....
        /*0a0c*/ 	.word	0x0000daa0


	//   ....[145]....
        /*0a10*/ 	.word	0x0000dad0


	//   ....[146]....
        /*0a14*/ 	.word	0x0000db00


	//   ....[147]....
        /*0a18*/ 	.word	0x0000db30


	//   ....[148]....
        /*0a1c*/ 	.word	0x0000db60


	//   ....[149]....
        /*0a20*/ 	.word	0x0000db90


	//   ....[150]....
        /*0a24*/ 	.word	0x0000dbc0


	//   ....[151]....
        /*0a28*/ 	.word	0x0000dbf0


	//   ....[152]....
        /*0a2c*/ 	.word	0x0000dc20


	//   ....[153]....
        /*0a30*/ 	.word	0x0000dc50


	//   ....[154]....
        /*0a34*/ 	.word	0x0000dc80


	//   ....[155]....
        /*0a38*/ 	.word	0x0000dcb0


	//   ....[156]....
        /*0a3c*/ 	.word	0x0000dce0


	//   ....[157]....
        /*0a40*/ 	.word	0x0000dd10


	//   ....[158]....
        /*0a44*/ 	.word	0x0000dd40


	//   ....[159]....
        /*0a48*/ 	.word	0x0000dd70


	//   ....[160]....
        /*0a4c*/ 	.word	0x0000dda0


	//   ....[161]....
        /*0a50*/ 	.word	0x0000ddd0


	//   ....[162]....
        /*0a54*/ 	.word	0x0000eae0


	//   ....[163]....
        /*0a58*/ 	.word	0x0000eaf0


	//   ....[164]....
        /*0a5c*/ 	.word	0x0000eb00


	//   ....[165]....
        /*0a60*/ 	.word	0x0000eb10


	//   ....[166]....
        /*0a64*/ 	.word	0x0000f5b0


	//   ....[167]....
        /*0a68*/ 	.word	0x0000f5d0


	//   ....[168]....
        /*0a6c*/ 	.word	0x0000f780


	//   ....[169]....
        /*0a70*/ 	.word	0x0000f7a0


	//   ....[170]....
        /*0a74*/ 	.word	0x0000f8e0


	//   ....[171]....
        /*0a78*/ 	.word	0x0000f900


	//   ....[172]....
        /*0a7c*/ 	.word	0x0000fa50


	//   ....[173]....
        /*0a80*/ 	.word	0x0000fa70


	//   ....[174]....
        /*0a84*/ 	.word	0x0000ff50


	//   ....[175]....
        /*0a88*/ 	.word	0x0000ff60


	//   ....[176]....
        /*0a8c*/ 	.word	0x00010800


	//   ....[177]....
        /*0a90*/ 	.word	0x00010810


	//   ....[178]....
        /*0a94*/ 	.word	0x00011a10


	//   ....[179]....
        /*0a98*/ 	.word	0x00011a40


	//   ....[180]....
        /*0a9c*/ 	.word	0x00011bb0


	//   ....[181]....
        /*0aa0*/ 	.word	0x00011bd0


	//   ....[182]....
        /*0aa4*/ 	.word	0x00011d10


	//   ....[183]....
        /*0aa8*/ 	.word	0x00011d30


	//   ....[184]....
        /*0aac*/ 	.word	0x00011e80


	//   ....[185]....
        /*0ab0*/ 	.word	0x00011ea0


	//   ....[186]....
        /*0ab4*/ 	.word	0x00012080


	//   ....[187]....
        /*0ab8*/ 	.word	0x000122c0


	//   ....[188]....
        /*0abc*/ 	.word	0x00012300


	//   ....[189]....
        /*0ac0*/ 	.word	0x00012340


	//   ....[190]....
        /*0ac4*/ 	.word	0x00012370


	//   ....[191]....
        /*0ac8*/ 	.word	0x000123a0


	//   ....[192]....
        /*0acc*/ 	.word	0x000123d0


	//   ....[193]....
        /*0ad0*/ 	.word	0x00012560


	//   ....[194]....
        /*0ad4*/ 	.word	0x00012590


	//   ....[195]....
        /*0ad8*/ 	.word	0x000125d0


	//   ....[196]....
        /*0adc*/ 	.word	0x00012600


	//   ....[197]....
        /*0ae0*/ 	.word	0x00012630


	//   ....[198]....
        /*0ae4*/ 	.word	0x00012660


	//   ....[199]....
        /*0ae8*/ 	.word	0x00012700


	//   ....[200]....
        /*0aec*/ 	.word	0x00012750


	//   ....[201]....
        /*0af0*/ 	.word	0x00012760


	//   ....[202]....
        /*0af4*/ 	.word	0x000127a0


	//   ....[203]....
        /*0af8*/ 	.word	0x00014820


	//   ....[204]....
        /*0afc*/ 	.word	0x000154d0


	//   ....[205]....
        /*0b00*/ 	.word	0x000154e0


	//   ....[206]....
        /*0b04*/ 	.word	0x000154f0


	//   ....[207]....
        /*0b08*/ 	.word	0x00015560


	//   ....[208]....
        /*0b0c*/ 	.word	0x00015670


	//   ....[209]....
        /*0b10*/ 	.word	0x00015680


	//   ....[210]....
        /*0b14*/ 	.word	0x00015710


	//   ....[211]....
        /*0b18*/ 	.word	0x00015720


	//   ....[212]....
        /*0b1c*/ 	.word	0x000157b0


	//   ....[213]....
        /*0b20*/ 	.word	0x000157c0


	//   ....[214]....
        /*0b24*/ 	.word	0x00015850


	//   ....[215]....
        /*0b28*/ 	.word	0x00015860


	//   ....[216]....
        /*0b2c*/ 	.word	0x000158f0


	//   ....[217]....
        /*0b30*/ 	.word	0x00015900


	//   ....[218]....
        /*0b34*/ 	.word	0x00015910


	//   ....[219]....
        /*0b38*/ 	.word	0x00015920


	//   ....[220]....
        /*0b3c*/ 	.word	0x000177e0


	//   ....[221]....
        /*0b40*/ 	.word	0x00017810


	//   ....[222]....
        /*0b44*/ 	.word	0x00017840


	//   ....[223]....
        /*0b48*/ 	.word	0x00017870


	//   ....[224]....
        /*0b4c*/ 	.word	0x000178a0


	//   ....[225]....
        /*0b50*/ 	.word	0x000178d0


	//   ....[226]....
        /*0b54*/ 	.word	0x00017900


	//   ....[227]....
        /*0b58*/ 	.word	0x00017930


	//   ....[228]....
        /*0b5c*/ 	.word	0x00017aa0


	//   ....[229]....
        /*0b60*/ 	.word	0x00017ad0


	//   ....[230]....
        /*0b64*/ 	.word	0x00017b00


	//   ....[231]....
        /*0b68*/ 	.word	0x00017b30


	//   ....[232]....
        /*0b6c*/ 	.word	0x00017b60


	//   ....[233]....
        /*0b70*/ 	.word	0x00017b90


	//   ....[234]....
        /*0b74*/ 	.word	0x00017c10


	//   ....[235]....
        /*0b78*/ 	.word	0x00017c50


	//   ....[236]....
        /*0b7c*/ 	.word	0x00017c60


	//   ....[237]....
        /*0b80*/ 	.word	0x00017ca0


	//   ....[238]....
        /*0b84*/ 	.word	0x00018780


	//   ....[239]....
        /*0b88*/ 	.word	0x00018e60


	//   ....[240]....
        /*0b8c*/ 	.word	0x00019040


	//   ....[241]....
        /*0b90*/ 	.word	0x000190b0


	//   ....[242]....
        /*0b94*/ 	.word	0x00019110


	//   ....[243]....
        /*0b98*/ 	.word	0x000191b0


	//   ....[244]....
        /*0b9c*/ 	.word	0x00019270


	//   ....[245]....
        /*0ba0*/ 	.word	0x00019380


	//   ....[246]....
        /*0ba4*/ 	.word	0x000193e0


	//   ....[247]....
        /*0ba8*/ 	.word	0x000194e0


	//   ....[248]....
        /*0bac*/ 	.word	0x00019540


	//   ....[249]....
        /*0bb0*/ 	.word	0x00019640


	//   ....[250]....
        /*0bb4*/ 	.word	0x000196a0


	//   ....[251]....
        /*0bb8*/ 	.word	0x000197a0


	//   ....[252]....
        /*0bbc*/ 	.word	0x00019800


	//   ....[253]....
        /*0bc0*/ 	.word	0x000198e0


	//   ....[254]....
        /*0bc4*/ 	.word	0x00019960


	//   ....[255]....
        /*0bc8*/ 	.word	0x00019a40


	//   ....[0]....
        /*0bcc*/ 	.word	0x00019d90


	//----- nvinfo : EIATTR_REG_RECONFIG
	.align		4
.L_455:
        /*0bd0*/ 	.byte	0x01, 0x54
	.zero		2


	//----- nvinfo : EIATTR_SYSCALL_OFFSETS
	.align		4
        /*0bd4*/ 	.byte	0x04, 0x46
        /*0bd6*/ 	.short	(.L_457 - .L_456)


	//   ....[0]....
.L_456:
        /*0bd8*/ 	.word	0x00002700


	//   ....[1]....
        /*0bdc*/ 	.word	0x00014260


	//   ....[2]....
        /*0be0*/ 	.word	0x000143f0


	//   ....[3]....
        /*0be4*/ 	.word	0x00014550


	//   ....[4]....
        /*0be8*/ 	.word	0x00014690


	//   ....[5]....
        /*0bec*/ 	.word	0x000150b0


	//----- nvinfo : EIATTR_MBARRIER_INSTR_OFFSETS
	.align		4
.L_457:
        /*0bf0*/ 	.byte	0x04, 0x39
        /*0bf2*/ 	.short	(.L_459 - .L_458)


	//   ....[0]....
.L_458:
        /*0bf4*/ 	.word	0x00000270
        /*0bf8*/ 	.word	0x000000ff
        /*0bfc*/ 	.word	0x00028400
        /*0c00*/ 	.short	0x0100
        /*0c02*/ 	.byte	0x08
	.zero		1


	//   ....[1]....
        /*0c04*/ 	.word	0x00000280
        /*0c08*/ 	.word	0x000000ff
        /*0c0c*/ 	.word	0x00028420
        /*0c10*/ 	.short	0x0100
        /*0c12*/ 	.byte	0x08
	.zero		1


	//   ....[2]....
        /*0c14*/ 	.word	0x00000370
        /*0c18*/ 	.word	0x000000ff
        /*0c1c*/ 	.word	0x00028430
        /*0c20*/ 	.short	0x0100
        /*0c22*/ 	.byte	0x08
	.zero		1


	//   ....[3]....
        /*0c24*/ 	.word	0x00000380
        /*0c28*/ 	.word	0x000000ff
        /*0c2c*/ 	.word	0x00028440
        /*0c30*/ 	.short	0x0100
        /*0c32*/ 	.byte	0x08
	.zero		1


	//   ....[4]....
        /*0c34*/ 	.word	0x00000390
        /*0c38*/ 	.word	0x000000ff
        /*0c3c*/ 	.word	0x00028438
        /*0c40*/ 	.short	0x0100
        /*0c42*/ 	.byte	0x08
	.zero		1


	//   ....[5]....
        /*0c44*/ 	.word	0x000003a0
        /*0c48*/ 	.word	0x000000ff
        /*0c4c*/ 	.word	0x00028448
        /*0c50*/ 	.short	0x0100
        /*0c52*/ 	.byte	0x08
	.zero		1


	//   ....[6]....
        /*0c54*/ 	.word	0x000004d0
        /*0c58*/ 	.word	0x000000ff
        /*0c5c*/ 	.word	0x00028450
        /*0c60*/ 	.short	0x0100
        /*0c62*/ 	.byte	0x08
	.zero		1


	//   ....[7]....
        /*0c64*/ 	.word	0x000004e0
        /*0c68*/ 	.word	0x000000ff
        /*0c6c*/ 	.word	0x00028460
        /*0c70*/ 	.short	0x0100
        /*0c72*/ 	.byte	0x08
	.zero		1


	//   ....[8]....
        /*0c74*/ 	.word	0x000004f0
        /*0c78*/ 	.word	0x000000ff
        /*0c7c*/ 	.word	0x00028458
        /*0c80*/ 	.short	0x0100
        /*0c82*/ 	.byte	0x08
	.zero		1


	//   ....[9]....
        /*0c84*/ 	.word	0x00000500
        /*0c88*/ 	.word	0x000000ff
        /*0c8c*/ 	.word	0x00028468
        /*0c90*/ 	.short	0x0100
        /*0c92*/ 	.byte	0x08
	.zero		1


	//   ....[10]....
        /*0c94*/ 	.word	0x000005f0
        /*0c98*/ 	.word	0x000000ff
        /*0c9c*/ 	.word	0x00028470
        /*0ca0*/ 	.short	0x0100
        /*0ca2*/ 	.byte	0x06
	.zero		1


	//   ....[11]....
        /*0ca4*/ 	.word	0x00000600
        /*0ca8*/ 	.word	0x000000ff
        /*0cac*/ 	.word	0x00028480
        /*0cb0*/ 	.short	0x0100
        /*0cb2*/ 	.byte	0x06
	.zero		1


	//   ....[12]....
        /*0cb4*/ 	.word	0x00000610
        /*0cb8*/ 	.word	0x000000ff
        /*0cbc*/ 	.word	0x00028478
        /*0cc0*/ 	.short	0x0100
        /*0cc2*/ 	.byte	0x06
	.zero		1


	//   ....[13]....
        /*0cc4*/ 	.word	0x00000620
        /*0cc8*/ 	.word	0x000000ff
        /*0ccc*/ 	.word	0x00028488
        /*0cd0*/ 	.short	0x0100
        /*0cd2*/ 	.byte	0x06
	.zero		1


	//   ....[14]....
        /*0cd4*/ 	.word	0x00000750
        /*0cd8*/ 	.word	0x000000ff
        /*0cdc*/ 	.word	0x00028490
        /*0ce0*/ 	.short	0x0100
        /*0ce2*/ 	.byte	0x08
	.zero		1


	//   ....[15]....
        /*0ce4*/ 	.word	0x00000760
        /*0ce8*/ 	.word	0x000000ff
        /*0cec*/ 	.word	0x000284a0
        /*0cf0*/ 	.short	0x0100
        /*0cf2*/ 	.byte	0x08
	.zero		1


	//   ....[16]....
        /*0cf4*/ 	.word	0x00000770
        /*0cf8*/ 	.word	0x000000ff
        /*0cfc*/ 	.word	0x00028498
        /*0d00*/ 	.short	0x0100
        /*0d02*/ 	.byte	0x08
	.zero		1


	//   ....[17]....
        /*0d04*/ 	.word	0x00000780
        /*0d08*/ 	.word	0x000000ff
        /*0d0c*/ 	.word	0x000284a8
        /*0d10*/ 	.short	0x0100
        /*0d12*/ 	.byte	0x08
	.zero		1


	//   ....[18]....
        /*0d14*/ 	.word	0x000008b0
        /*0d18*/ 	.word	0x000000ff
        /*0d1c*/ 	.word	0x000284b0
        /*0d20*/ 	.short	0x0100
        /*0d22*/ 	.byte	0x08
	.zero		1


	//   ....[19]....
        /*0d24*/ 	.word	0x000008c0
        /*0d28*/ 	.word	0x000000ff
        /*0d2c*/ 	.word	0x000284c0
        /*0d30*/ 	.short	0x0100
        /*0d32*/ 	.byte	0x08
	.zero		1


	//   ....[20]....
        /*0d34*/ 	.word	0x000008d0
        /*0d38*/ 	.word	0x000000ff
        /*0d3c*/ 	.word	0x000284b8
        /*0d40*/ 	.short	0x0100
        /*0d42*/ 	.byte	0x08
	.zero		1


	//   ....[21]....
        /*0d44*/ 	.word	0x000008e0
        /*0d48*/ 	.word	0x000000ff
        /*0d4c*/ 	.word	0x000284c8
        /*0d50*/ 	.short	0x0100
        /*0d52*/ 	.byte	0x08
	.zero		1


	//   ....[22]....
        /*0d54*/ 	.word	0x00002780
        /*0d58*/ 	.word	0x000000ff
        /*0d5c*/ 	.word	0x00028400
        /*0d60*/ 	.short	0x010a
        /*0d62*/ 	.byte	0x29
	.zero		1


	//   ....[23]....
        /*0d64*/ 	.word	0x00002800
        /*0d68*/ 	.word	0x00000005
        /*0d6c*/ 	.word	0x00028430
        /*0d70*/ 	.short	0x010a
        /*0d72*/ 	.byte	0x3f
	.zero		1


	//   ....[24]....
        /*0d74*/ 	.word	0x00002860
        /*0d78*/ 	.word	0x00000005
        /*0d7c*/ 	.word	0x00028430
        /*0d80*/ 	.short	0x010a
        /*0d82*/ 	.byte	0x3f
	.zero		1


	//   ....[25]....
        /*0d84*/ 	.word	0x00002dc0
        /*0d88*/ 	.word	0x00000000
        /*0d8c*/ 	.word	0x00000000
        /*0d90*/ 	.short	0x0101
        /*0d92*/ 	.byte	0x3f
	.zero		1


	//   ....[26]....
        /*0d94*/ 	.word	0x00004ee0
        /*0d98*/ 	.word	0x000000ff
        /*0d9c*/ 	.word	0x00028430
        /*0da0*/ 	.short	0x010a
        /*0da2*/ 	.byte	0x06
	.zero		1


	//   ....[27]....
        /*0da4*/ 	.word	0x00004f20
        /*0da8*/ 	.word	0x000000ff
        /*0dac*/ 	.word	0x00028430
        /*0db0*/ 	.short	0x010a
        /*0db2*/ 	.byte	0x06
	.zero		1


	//   ....[28]....
        /*0db4*/ 	.word	0x00005270
        /*0db8*/ 	.word	0x000000ff
        /*0dbc*/ 	.word	0x00028450
        /*0dc0*/ 	.short	0x010a
        /*0dc2*/ 	.byte	0x06
	.zero		1


	//   ....[29]....
        /*0dc4*/ 	.word	0x000052b0
        /*0dc8*/ 	.word	0x000000ff
        /*0dcc*/ 	.word	0x00028450
        /*0dd0*/ 	.short	0x010a
        /*0dd2*/ 	.byte	0x06
	.zero		1


	//   ....[30]....
        /*0dd4*/ 	.word	0x00005500
        /*0dd8*/ 	.word	0x00000007
        /*0ddc*/ 	.word	0x00000000
        /*0de0*/ 	.short	0x0101
        /*0de2*/ 	.byte	0x3f
	.zero		1


	//   ....[31]....
        /*0de4*/ 	.word	0x00006990
        /*0de8*/ 	.word	0x000000ff
        /*0dec*/ 	.word	0x00000000
        /*0df0*/ 	.short	0x0101
        /*0df2*/ 	.byte	0x07
	.zero		1


	//   ....[32]....
        /*0df4*/ 	.word	0x000075e0
        /*0df8*/ 	.word	0x000000ff
        /*0dfc*/ 	.word	0x00028430
        /*0e00*/ 	.short	0x010a
        /*0e02*/ 	.byte	0x06
	.zero		1


	//   ....[33]....
        /*0e04*/ 	.word	0x00007620
        /*0e08*/ 	.word	0x000000ff
        /*0e0c*/ 	.word	0x00028430
        /*0e10*/ 	.short	0x010a
        /*0e12*/ 	.byte	0x06
	.zero		1


	//   ....[34]....
        /*0e14*/ 	.word	0x000079a0
        /*0e18*/ 	.word	0x000000ff
        /*0e1c*/ 	.word	0x00028450
        /*0e20*/ 	.short	0x010a
        /*0e22*/ 	.byte	0x06
	.zero		1


	//   ....[35]....
        /*0e24*/ 	.word	0x000079e0
        /*0e28*/ 	.word	0x000000ff
        /*0e2c*/ 	.word	0x00028450
        /*0e30*/ 	.short	0x010a
        /*0e32*/ 	.byte	0x06
	.zero		1


	//   ....[36]....
        /*0e34*/ 	.word	0x00008260
        /*0e38*/ 	.word	0x000000a8
        /*0e3c*/ 	.word	0x00000000
        /*0e40*/ 	.short	0x0101
        /*0e42*/ 	.byte	0x3f
	.zero		1


	//   ....[37]....
        /*0e44*/ 	.word	0x000085d0
        /*0e48*/ 	.word	0x000000ff
        /*0e4c*/ 	.word	0x00000000
        /*0e50*/ 	.short	0x0101
        /*0e52*/ 	.byte	0x06
	.zero		1


	//   ....[38]....
        /*0e54*/ 	.word	0x00008fc0
        /*0e58*/ 	.word	0x000000ff
        /*0e5c*/ 	.word	0x00028430
        /*0e60*/ 	.short	0x010a
        /*0e62*/ 	.byte	0x06
	.zero		1


	//   ....[39]....
        /*0e64*/ 	.word	0x00009000
        /*0e68*/ 	.word	0x000000ff
        /*0e6c*/ 	.word	0x00028430
        /*0e70*/ 	.short	0x010a
        /*0e72*/ 	.byte	0x06
	.zero		1


	//   ....[40]....
        /*0e74*/ 	.word	0x00009380
        /*0e78*/ 	.word	0x000000ff
        /*0e7c*/ 	.word	0x00028450
        /*0e80*/ 	.short	0x010a
        /*0e82*/ 	.byte	0x06
	.zero		1


	//   ....[41]....
        /*0e84*/ 	.word	0x000093c0
        /*0e88*/ 	.word	0x000000ff
        /*0e8c*/ 	.word	0x00028450
        /*0e90*/ 	.short	0x010a
        /*0e92*/ 	.byte	0x06
	.zero		1


	//   ....[42]....
        /*0e94*/ 	.word	0x000095f0
        /*0e98*/ 	.word	0x00000004
        /*0e9c*/ 	.word	0x00000000
        /*0ea0*/ 	.short	0x0101
        /*0ea2*/ 	.byte	0x3f
	.zero		1


	//   ....[43]....
        /*0ea4*/ 	.word	0x0000aa60
        /*0ea8*/ 	.word	0x000000ff
        /*0eac*/ 	.word	0x00000000
        /*0eb0*/ 	.short	0x0101
        /*0eb2*/ 	.byte	0x06
	.zero		1


	//   ....[44]....
        /*0eb4*/ 	.word	0x0000b360
        /*0eb8*/ 	.word	0x000000ff
        /*0ebc*/ 	.word	0x00028450
        /*0ec0*/ 	.short	0x010a
        /*0ec2*/ 	.byte	0x0e
	.zero		1


	//   ....[45]....
        /*0ec4*/ 	.word	0x0000b3a0
        /*0ec8*/ 	.word	0x000000ff
        /*0ecc*/ 	.word	0x00028450
        /*0ed0*/ 	.short	0x010a
        /*0ed2*/ 	.byte	0x0e
	.zero		1


	//   ....[46]....
        /*0ed4*/ 	.word	0x0000b8d0
        /*0ed8*/ 	.word	0x000000ff
        /*0edc*/ 	.word	0x00000000
        /*0ee0*/ 	.short	0x0101
        /*0ee2*/ 	.byte	0x04
	.zero		1


	//   ....[47]....
        /*0ee4*/ 	.word	0x0000f5e0
        /*0ee8*/ 	.word	0x000000ff
        /*0eec*/ 	.word	0x00000000
        /*0ef0*/ 	.short	0x0101
        /*0ef2*/ 	.byte	0x07
	.zero		1


	//   ....[48]....
        /*0ef4*/ 	.word	0x0000fec0
        /*0ef8*/ 	.word	0x000000ff
        /*0efc*/ 	.word	0x00000000
        /*0f00*/ 	.short	0x0101
        /*0f02*/ 	.byte	0x07
	.zero		1


	//   ....[49]....
        /*0f04*/ 	.word	0x00014ab0
        /*0f08*/ 	.word	0x00000002
        /*0f0c*/ 	.word	0x00028480
        /*0f10*/ 	.short	0x010a
        /*0f12*/ 	.byte	0x3f
	.zero		1


	//   ....[50]....
        /*0f14*/ 	.word	0x00014cc0
        /*0f18*/ 	.word	0x00000002
        /*0f1c*/ 	.word	0x00028440
        /*0f20*/ 	.short	0x010a
        /*0f22*/ 	.byte	0x3f
	.zero		1


	//   ....[51]....
        /*0f24*/ 	.word	0x00015a50
        /*0f28*/ 	.word	0x00000011
        /*0f2c*/ 	.word	0x00028400
        /*0f30*/ 	.short	0x0107
        /*0f32*/ 	.byte	0x3f
	.zero		1


	//   ....[52]....
        /*0f34*/ 	.word	0x00015b50
        /*0f38*/ 	.word	0x00000011
        /*0f3c*/ 	.word	0x00028400
        /*0f40*/ 	.short	0x0101
        /*0f42*/ 	.byte	0x3f
	.zero		1


	//   ....[53]....
        /*0f44*/ 	.word	0x00015b70
        /*0f48*/ 	.word	0x00000011
        /*0f4c*/ 	.word	0x00028420
        /*0f50*/ 	.short	0x010a
        /*0f52*/ 	.byte	0x3f
	.zero		1


	//   ....[54]....
        /*0f54*/ 	.word	0x00015e90
        /*0f58*/ 	.word	0x00000006
        /*0f5c*/ 	.word	0x00028480
        /*0f60*/ 	.short	0x010a
        /*0f62*/ 	.byte	0x3f
	.zero		1


	//   ....[55]....
        /*0f64*/ 	.word	0x000161f0
        /*0f68*/ 	.word	0x00000006
        /*0f6c*/ 	.word	0x00028440
        /*0f70*/ 	.short	0x010a
        /*0f72*/ 	.byte	0x3f
	.zero		1


	//   ....[56]....
        /*0f74*/ 	.word	0x000165b0
        /*0f78*/ 	.word	0x00000013
        /*0f7c*/ 	.word	0x00028470
        /*0f80*/ 	.short	0x010a
        /*0f82*/ 	.byte	0x3f
	.zero		1


	//   ....[57]....
        /*0f84*/ 	.word	0x00016620
        /*0f88*/ 	.word	0x00000013
        /*0f8c*/ 	.word	0x00028460
        /*0f90*/ 	.short	0x010a
        /*0f92*/ 	.byte	0x3f
	.zero		1


	//   ....[58]....
        /*0f94*/ 	.word	0x00016c00
        /*0f98*/ 	.word	0x00000013
        /*0f9c*/ 	.word	0x00028450
        /*0fa0*/ 	.short	0x0101
        /*0fa2*/ 	.byte	0x3f
	.zero		1


	//   ....[59]....
        /*0fa4*/ 	.word	0x00016c80
        /*0fa8*/ 	.word	0x00000013
        /*0fac*/ 	.word	0x00000000
        /*0fb0*/ 	.short	0x0101
        /*0fb2*/ 	.byte	0x3f
	.zero		1


	//   ....[60]....
        /*0fb4*/ 	.word	0x00016ec0
        /*0fb8*/ 	.word	0x00000002
        /*0fbc*/ 	.word	0x00028470
        /*0fc0*/ 	.short	0x010a
        /*0fc2*/ 	.byte	0x3f
	.zero		1


	//   ....[61]....
        /*0fc4*/ 	.word	0x00016f30
        /*0fc8*/ 	.word	0x00000002
        /*0fcc*/ 	.word	0x00028460
        /*0fd0*/ 	.short	0x010a
        /*0fd2*/ 	.byte	0x3f
	.zero		1


	//   ....[62]....
        /*0fd4*/ 	.word	0x000174d0
        /*0fd8*/ 	.word	0x00000002
        /*0fdc*/ 	.word	0x00028450
        /*0fe0*/ 	.short	0x0101
        /*0fe2*/ 	.byte	0x3f
	.zero		1


	//   ....[63]....
        /*0fe4*/ 	.word	0x00017520
        /*0fe8*/ 	.word	0x00000002
        /*0fec*/ 	.word	0x00000000
        /*0ff0*/ 	.short	0x0101
        /*0ff2*/ 	.byte	0x3f
	.zero		1


	//   ....[64]....
        /*0ff4*/ 	.word	0x00018700
        /*0ff8*/ 	.word	0x00000000
        /*0ffc*/ 	.word	0x00028420
        /*1000*/ 	.short	0x010a
        /*1002*/ 	.byte	0x3f
	.zero		1


	//   ....[65]....
        /*1004*/ 	.word	0x000188e0
        /*1008*/ 	.word	0x00000006
        /*100c*/ 	.word	0x00000000
        /*1010*/ 	.short	0x010a
        /*1012*/ 	.byte	0x3f
	.zero		1


	//   ....[66]....
        /*1014*/ 	.word	0x00018950
        /*1018*/ 	.word	0x00000007
        /*101c*/ 	.word	0x00000000
        /*1020*/ 	.short	0x010a
        /*1022*/ 	.byte	0x3f
	.zero		1


	//   ....[67]....
        /*1024*/ 	.word	0x000189b0
        /*1028*/ 	.word	0x00000004
        /*102c*/ 	.word	0x00028460
        /*1030*/ 	.short	0x010a
        /*1032*/ 	.byte	0x3f
	.zero		1


	//   ....[68]....
        /*1034*/ 	.word	0x00018a00
        /*1038*/ 	.word	0x00000003
        /*103c*/ 	.word	0x00028460
        /*1040*/ 	.short	0x010a
        /*1042*/ 	.byte	0x3f
	.zero		1


	//   ....[69]....
        /*1044*/ 	.word	0x00018a40
        /*1048*/ 	.word	0x00000004
        /*104c*/ 	.word	0x00028480
        /*1050*/ 	.short	0x010a
        /*1052*/ 	.byte	0x3f
	.zero		1


	//   ....[70]....
        /*1054*/ 	.word	0x00018a60
        /*1058*/ 	.word	0x00000003
        /*105c*/ 	.word	0x00028480
        /*1060*/ 	.short	0x010a
        /*1062*/ 	.byte	0x3f
	.zero		1


	//   ....[71]....
        /*1064*/ 	.word	0x00018ad0
        /*1068*/ 	.word	0x00000003
        /*106c*/ 	.word	0x00028400
        /*1070*/ 	.short	0x010a
        /*1072*/ 	.byte	0x3f
	.zero		1


	//   ....[72]....
        /*1074*/ 	.word	0x00018b20
        /*1078*/ 	.word	0x00000005
        /*107c*/ 	.word	0x00028430
        /*1080*/ 	.short	0x010a
        /*1082*/ 	.byte	0x3f
	.zero		1


	//   ....[73]....
        /*1084*/ 	.word	0x00018b80
        /*1088*/ 	.word	0x00000008
        /*108c*/ 	.word	0x00028430
        /*1090*/ 	.short	0x010a
        /*1092*/ 	.byte	0x3f
	.zero		1


	//   ....[74]....
        /*1094*/ 	.word	0x00018be0
        /*1098*/ 	.word	0x00000008
        /*109c*/ 	.word	0x00028450
        /*10a0*/ 	.short	0x010a
        /*10a2*/ 	.byte	0x3f
	.zero		1


	//   ....[75]....
        /*10a4*/ 	.word	0x00018c40
        /*10a8*/ 	.word	0x00000005
        /*10ac*/ 	.word	0x00028430
        /*10b0*/ 	.short	0x010a
        /*10b2*/ 	.byte	0x3f
	.zero		1


	//   ....[76]....
        /*10b4*/ 	.word	0x00018ca0
        /*10b8*/ 	.word	0x00000005
        /*10bc*/ 	.word	0x00028450
        /*10c0*/ 	.short	0x010a
        /*10c2*/ 	.byte	0x3f
	.zero		1


	//   ....[77]....
        /*10c4*/ 	.word	0x00018d00
        /*10c8*/ 	.word	0x00000005
        /*10cc*/ 	.word	0x00028430
        /*10d0*/ 	.short	0x010a
        /*10d2*/ 	.byte	0x3f
	.zero		1


	//   ....[78]....
        /*10d4*/ 	.word	0x00018d60
        /*10d8*/ 	.word	0x00000005
        /*10dc*/ 	.word	0x00028450
        /*10e0*/ 	.short	0x010a
        /*10e2*/ 	.byte	0x3f
	.zero		1


	//   ....[79]....
        /*10e4*/ 	.word	0x00018dc0
        /*10e8*/ 	.word	0x00000007
        /*10ec*/ 	.word	0x00028450
        /*10f0*/ 	.short	0x010a
        /*10f2*/ 	.byte	0x3f
	.zero		1


	//   ....[80]....
        /*10f4*/ 	.word	0x00018f10
        /*10f8*/ 	.word	0x00000002
        /*10fc*/ 	.word	0x00028480
        /*1100*/ 	.short	0x010a
        /*1102*/ 	.byte	0x3f
	.zero		1


	//   ....[81]....
        /*1104*/ 	.word	0x00018f60
        /*1108*/ 	.word	0x00000002
        /*110c*/ 	.word	0x00028440
        /*1110*/ 	.short	0x010a
        /*1112*/ 	.byte	0x3f
	.zero		1


	//   ....[82]....
        /*1114*/ 	.word	0x00019a80
        /*1118*/ 	.word	0x00000011
        /*111c*/ 	.word	0x00028420
        /*1120*/ 	.short	0x010a
        /*1122*/ 	.byte	0x3f
	.zero		1


	//   ....[83]....
        /*1124*/ 	.word	0x00019ad0
        /*1128*/ 	.word	0x00000006
        /*112c*/ 	.word	0x00028480
        /*1130*/ 	.short	0x010a
        /*1132*/ 	.byte	0x3f
	.zero		1


	//   ....[84]....
        /*1134*/ 	.word	0x00019b20
        /*1138*/ 	.word	0x00000006
        /*113c*/ 	.word	0x00028440
        /*1140*/ 	.short	0x010a
        /*1142*/ 	.byte	0x3f
	.zero		1


	//   ....[85]....
        /*1144*/ 	.word	0x00019b70
        /*1148*/ 	.word	0x00000013
        /*114c*/ 	.word	0x00028470
        /*1150*/ 	.short	0x010a
        /*1152*/ 	.byte	0x3f
	.zero		1


	//   ....[86]....
        /*1154*/ 	.word	0x00019bc0
        /*1158*/ 	.word	0x00000013
        /*115c*/ 	.word	0x00028460
        /*1160*/ 	.short	0x010a
        /*1162*/ 	.byte	0x3f
	.zero		1


	//   ....[87]....
        /*1164*/ 	.word	0x00019c10
        /*1168*/ 	.word	0x00000002
        /*116c*/ 	.word	0x00028470
        /*1170*/ 	.short	0x010a
        /*1172*/ 	.byte	0x3f
	.zero		1


	//   ....[88]....
        /*1174*/ 	.word	0x00019c60
        /*1178*/ 	.word	0x00000002
        /*117c*/ 	.word	0x00028460
        /*1180*/ 	.short	0x010a
        /*1182*/ 	.byte	0x3f
	.zero		1


	//   ....[89]....
        /*1184*/ 	.word	0x00019cb0
        /*1188*/ 	.word	0x00000000
        /*118c*/ 	.word	0x00028420
        /*1190*/ 	.short	0x010a
        /*1192*/ 	.byte	0x3f
	.zero		1


	//   ....[90]....
        /*1194*/ 	.word	0x00019e50
        /*1198*/ 	.word	0x00000006
        /*119c*/ 	.word	0x00000000
        /*11a0*/ 	.short	0x010a
        /*11a2*/ 	.byte	0x3f
	.zero		1


	//   ....[91]....
        /*11a4*/ 	.word	0x00019ea0
        /*11a8*/ 	.word	0x00000007
        /*11ac*/ 	.word	0x00000000
        /*11b0*/ 	.short	0x010a
        /*11b2*/ 	.byte	0x3f
	.zero		1


	//   ....[92]....
        /*11b4*/ 	.word	0x00019ef0
        /*11b8*/ 	.word	0x00000004
        /*11bc*/ 	.word	0x00028460
        /*11c0*/ 	.short	0x010a
        /*11c2*/ 	.byte	0x3f
	.zero		1


	//   ....[93]....
        /*11c4*/ 	.word	0x00019f40
        /*11c8*/ 	.word	0x00000003
        /*11cc*/ 	.word	0x00028460
        /*11d0*/ 	.short	0x010a
        /*11d2*/ 	.byte	0x3f
	.zero		1


	//   ....[94]....
        /*11d4*/ 	.word	0x00019f90
        /*11d8*/ 	.word	0x00000004
        /*11dc*/ 	.word	0x00028480
        /*11e0*/ 	.short	0x010a
        /*11e2*/ 	.byte	0x3f
	.zero		1


	//----- nvinfo : EIATTR_NUM_MBARRIERS
	.align		4
.L_459:
        /*11e4*/ 	.byte	0x03, 0x38
        /*11e6*/ 	.short	0x0016


	//----- nvinfo : EIATTR_EXIT_INSTR_OFFSETS
	.align		4
        /*11e8*/ 	.byte	0x04, 0x1c
        /*11ea*/ 	.short	(.L_461 - .L_460)


	//   ....[0]....
.L_460:
        /*11ec*/ 	.word	0x00000aa0


	//   ....[1]....
        /*11f0*/ 	.word	0x00012020


	//   ....[2]....
        /*11f4*/ 	.word	0x00018ab0


	//----- nvinfo : EIATTR_MAX_THREADS
	.align		4
.L_461:
        /*11f8*/ 	.byte	0x04, 0x05
        /*11fa*/ 	.short	(.L_463 - .L_462)
.L_462:
        /*11fc*/ 	.word	0x00000180
        /*1200*/ 	.word	0x00000001
        /*1204*/ 	.word	0x00000001


	//----- nvinfo : EIATTR_CRS_STACK_SIZE
	.align		4
.L_463:
        /*1208*/ 	.byte	0x04, 0x1e
        /*120a*/ 	.short	(.L_465 - .L_464)
.L_464:
        /*120c*/ 	.word	0x00000000


	//----- nvinfo : EIATTR_CBANK_PARAM_SIZE
	.align		4
.L_465:
        /*1210*/ 	.byte	0x03, 0x19
        /*1212*/ 	.short	0x0af0


	//----- nvinfo : EIATTR_PARAM_CBANK
	.align		4
        /*1214*/ 	.byte	0x04, 0x0a
        /*1216*/ 	.short	(.L_467 - .L_466)
	.align		4
.L_466:
        /*1218*/ 	.word	index@(.nv.constant0._ZN7cutlass13device_kernelIN5flash11enable_sm90INS1_16FlashAttnFwdSm90INS1_25CollectiveMainloopFwdSm90ILi2EN4cute5tupleIJNS5_1CILi1EEES8_S8_EEENS6_IJNS7_ILi128EEENS7_ILi64EEENS7_ILi256EEEEEELi256ENS_12float_e4m3_tEfNS_4arch4Sm90ELb0ELb1ELb0ELb1ELb0ELb0ELb0ELb1ELb1ELb1ELb1ELb0EEENS1_21CollectiveEpilogueFwdINS6_IJSA_SC_SB_EEES9_NS_10bfloat16_tESG_Li256ELb1ELb1ELb1ELb1EEENS1_36VarlenDynamicPersistentTileSchedulerILi128ELi64ELi256ELi128ELb1ELb1ELb1ELb1ELb0ELb1EEEEEEEEEvNT_6ParamsE)
        /*121c*/ 	.short	0x0210
        /*121e*/ 	.short	0x0af0


	//----- nvinfo : EIATTR_SW_WAR
	.align		4
.L_467:
        /*1220*/ 	.byte	0x04, 0x36
        /*1222*/ 	.short	(.L_469 - .L_468)
.L_468:
        /*1224*/ 	.word	0x00000008
.L_469:


//--------------------- .nv.info._ZN7cutlass13device_kernelIN5flash11enable_sm90INS1_16FlashAttnFwdSm90INS1_25CollectiveMainloopFwdSm90ILi2EN4cute5tupleIJNS5_1CILi1EEES8_S8_EEENS6_IJNS7_ILi128EEENS7_ILi64EEENS7_ILi256EEEEEELi256ENS_12float_e4m3_tEfNS_4arch4Sm90ELb0ELb1ELb0ELb1ELb0ELb1ELb0ELb1ELb1ELb1ELb1ELb0EEENS1_21CollectiveEpilogueFwdINS6_IJSA_SC_SB_EEES9_NS_10bfloat16_tESG_Li256ELb1ELb1ELb1ELb1EEENS1_36VarlenDynamicPersistentTileSchedulerILi128ELi64ELi256ELi128ELb1ELb1ELb1ELb1ELb0ELb1EEEEEEEEEvNT_6ParamsE --------------------------
	.section	.nv.info._ZN7cutlass13device_kernelIN5flash11enable_sm90INS1_16FlashAttnFwdSm90INS1_25CollectiveMainloopFwdSm90ILi2EN4cute5tupleIJNS5_1CILi1EEES8_S8_EEENS6_IJNS7_ILi128EEENS7_ILi64EEENS7_ILi256EEEEEELi256ENS_12float_e4m3_tEfNS_4arch4Sm90ELb0ELb1ELb0ELb1ELb0ELb1ELb0ELb1ELb1ELb1ELb1ELb0EEENS1_21CollectiveEpilogueFwdINS6_IJSA_SC_SB_EEES9_NS_10bfloat16_tESG_Li256ELb1ELb1ELb1ELb1EEENS1_36VarlenDynamicPersistentTileSchedulerILi128ELi64ELi256ELi128ELb1ELb1ELb1ELb1ELb0ELb1EEEEEEEEEvNT_6ParamsE,"",@"SHT_CUDA_INFO"
	.sectionflags	@""
	.align	4


	//----- nvinfo : EIATTR_CUDA_API_VERSION
	.align		4
        /*0000*/ 	.byte	0x04, 0x37
        /*0002*/ 	.short	(.L_471 - .L_470)
.L_470:
        /*0004*/ 	.word	0x00000082


	//----- nvinfo : EIATTR_KPARAM_INFO
	.align		4
.L_471:
        /*0008*/ 	.byte	0x04, 0x17
        /*000a*/ 	.short	(.L_473 - .L_472)
.L_472:
        /*000c*/ 	.word	0x00000000
        /*0010*/ 	.short	0x0000
        /*0012*/ 	.short	0x0070
        /*0014*/ 	.byte	0x00, 0xf0, 0x01, 0x2a


	//----- nvinfo : EIATTR_SPARSE_MMA_MASK
	.align		4
.L_473:
        /*0018*/ 	.byte	0x03, 0x50
        /*001a*/ 	.short	0x0000


	//----- nvinfo : EIATTR_MAXREG_COUNT
	.align		4
        /*001c*/ 	.byte	0x03, 0x1b
        /*001e*/ 	.short	0x00a8


	//----- nvinfo : EIATTR_NUM_BARRIERS
	.align		4
        /*0020*/ 	.byte	0x02, 0x4c
        /*0022*/ 	.byte	0x10
	.zero		1


	//----- nvinfo : EIATTR_EXTERNS
	.align		4
        /*0024*/ 	.byte	0x04, 0x0f
        /*0026*/ 	.short	(.L_475 - .L_474)


	//   ....[0]....
	.align		4
.L_474:
        /*0028*/ 	.word	index@(__assertfail)


	//----- nvinfo : EIATTR_ANNOTATIONS
	.align		4
.L_475:
        /*002c*/ 	.byte	0x04, 0x55
        /*002e*/ 	.short	(.L_477 - .L_476)


	//   ....[0]....
.L_476:
        /* <DEDUP_REMOVED lines=116> */


	//----- nvinfo : EIATTR_MERCURY_ISA_VERSION
	.align		4
.L_477:
        /*0760*/ 	.byte	0x03, 0x5f
        /*0762*/ 	.short	0x0101


	//----- nvinfo : EIATTR_UNUSED_LOAD_BYTE_OFFSET
	.align		4
        /*0764*/ 	.byte	0x04, 0x44
        /*0766*/ 	.short	(.L_479 - .L_478)


	//   ....[0]....
.L_478:
        /*0768*/ 	.word	0x00000ae0
        /*076c*/ 	.word	0x0000fff0


	//   ....[1]....
        /*0770*/ 	.word	0x0001c100
        /*0774*/ 	.word	0x0000fff0


	//----- nvinfo : EIATTR_INT_WARP_WIDE_INSTR_OFFSETS
	.align		4
.L_479:
        /*0778*/ 	.byte	0x04, 0x31
        /*077a*/ 	.short	(.L_481 - .L_480)


	//   ....[0]....
.L_480:
        /*077c*/ 	.word	0x00000190


	//   ....[1]....
        /*0780*/ 	.word	0x000001d0


	//   ....[2]....
        /*0784*/ 	.word	0x00000240


	//   ....[3]....
        /*0788*/ 	.word	0x00026850


	//   ....[4]....
        /*078c*/ 	.word	0x000268b0


	//   ....[5]....
        /*0790*/ 	.word	0x00029550


	//   ....[6]....
        /*0794*/ 	.word	0x000295b0


	//----- nvinfo : EIATTR_COOP_GROUP_MASK_REGIDS
	.align		4
.L_481:
        /*0798*/ 	.byte	0x04, 0x29
        /*079a*/ 	.short	(.L_483 - .L_482)


	//   ....[0]....
.L_482:
        /*079c*/ 	.word	0xffffffff


	//   ....[1]....
        /*07a0*/ 	.word	0xffffffff


	//   ....[2]....
        /*07a4*/ 	.word	0xffffffff


	//   ....[3]....
        /*07a8*/ 	.word	0xffffffff


	//   ....[4]....
        /*07ac*/ 	.word	0xffffffff


	//   ....[5]....
        /*07b0*/ 	.word	0xffffffff


	//   ....[6]....
        /*07b4*/ 	.word	0xffffffff


	//   ....[7]....
        /*07b8*/ 	.word	0xffffffff


	//   ....[8]....
        /*07bc*/ 	.word	0xffffffff


	//   ....[9]....
        /*07c0*/ 	.word	0xffffffff


	//   ....[10]....
        /*07c4*/ 	.word	0xffffffff


	//   ....[11]....
        /*07c8*/ 	.word	0xffffffff


	//   ....[12]....
        /*07cc*/ 	.word	0xffffffff


	//   ....[13]....
        /*07d0*/ 	.word	0xffffffff


	//   ....[14]....
        /*07d4*/ 	.word	0xffffffff


	//   ....[15]....
        /*07d8*/ 	.word	0xffffffff


	//   ....[16]....
        /*07dc*/ 	.word	0xffffffff


	//   ....[17]....
        /*07e0*/ 	.word	0xffffffff


	//   ....[18]....
        /*07e4*/ 	.word	0xffffffff


	//   ....[19]....
        /*07e8*/ 	.word	0xffffffff


	//   ....[20]....
        /*07ec*/ 	.word	0xffffffff


	//   ....[21]....
        /*07f0*/ 	.word	0xffffffff


	//   ....[22]....
        /*07f4*/ 	.word	0xffffffff


	//   ....[23]....
        /*07f8*/ 	.word	0xffffffff


	//   ....[24]....
        /*07fc*/ 	.word	0xffffffff


	//   ....[25]....
        /*0800*/ 	.word	0xffffffff


	//   ....[26]....
        /*0804*/ 	.word	0xffffffff


	//   ....[27]....
        /*0808*/ 	.word	0xffffffff


	//   ....[28]....
        /*080c*/ 	.word	0xffffffff


	//   ....[29]....
        /*0810*/ 	.word	0xffffffff


	//   ....[30]....
        /*0814*/ 	.word	0xffffffff


	//   ....[31]....
        /*0818*/ 	.word	0xffffffff


	//   ....[32]....
        /*081c*/ 	.word	0xffffffff


	//   ....[33]....
        /*0820*/ 	.word	0xffffffff


	//   ....[34]....
        /*0824*/ 	.word	0xffffffff


	//   ....[35]....
        /*0828*/ 	.word	0xffffffff


	//   ....[36]....
        /*082c*/ 	.word	0xffffffff


	//   ....[37]....
        /*0830*/ 	.word	0xffffffff


	//   ....[38]....
        /*0834*/ 	.word	0xffffffff


	//   ....[39]....
        /*0838*/ 	.word	0xffffffff


	//   ....[40]....
        /*083c*/ 	.word	0xffffffff


	//   ....[41]....
        /*0840*/ 	.word	0xffffffff


	//   ....[42]....
        /*0844*/ 	.word	0xffffffff


	//   ....[43]....
        /*0848*/ 	.word	0xffffffff


	//   ....[44]....
        /*084c*/ 	.word	0xffffffff


	//   ....[45]....
        /*0850*/ 	.word	0xffffffff


	//   ....[46]....
        /*0854*/ 	.word	0xffffffff


	//   ....[47]....
        /*0858*/ 	.word	0xffffffff


	//   ....[48]....
        /*085c*/ 	.word	0xffffffff


	//   ....[49]....
        /*0860*/ 	.word	0xffffffff


	//   ....[50]....
        /*0864*/ 	.word	0xffffffff


	//   ....[51]....
        /*0868*/ 	.word	0xffffffff


	//   ....[52]....
        /*086c*/ 	.word	0xffffffff


	//   ....[53]....
        /*0870*/ 	.word	0xffffffff


	//   ....[54]....
        /*0874*/ 	.word	0xffffffff


	//   ....[55]....
        /*0878*/ 	.word	0xffffffff


	//   ....[56]....
        /*087c*/ 	.word	0xffffffff


	//   ....[57]....
        /*0880*/ 	.word	0xffffffff


	//   ....[58]....
        /*0884*/ 	.word	0xffffffff


	//   ....[59]....
        /*0888*/ 	.word	0xffffffff


	//   ....[60]....
        /*088c*/ 	.word	0xffffffff


	//   ....[61]....
        /*0890*/ 	.word	0xffffffff


	//   ....[62]....
        /*0894*/ 	.word	0xffffffff


	//   ....[63]....
        /*0898*/ 	.word	0xffffffff


	//   ....[64]....
        /*089c*/ 	.word	0xffffffff


	//   ....[65]....
        /*08a0*/ 	.word	0xffffffff


	//   ....[66]....
        /*08a4*/ 	.word	0xffffffff


	//   ....[67]....
        /*08a8*/ 	.word	0xffffffff


	//   ....[68]....
        /*08ac*/ 	.word	0xffffffff


	//   ....[69]....
        /*08b0*/ 	.word	0xffffffff


	//   ....[70]....
        /*08b4*/ 	.word	0xffffffff


	//   ....[71]....
        /*08b8*/ 	.word	0xffffffff


	//   ....[72]....
        /*08bc*/ 	.word	0xffffffff


	//   ....[73]....
        /*08c0*/ 	.word	0xffffffff


	//   ....[74]....
        /*08c4*/ 	.word	0xffffffff


	//   ....[75]....
        /*08c8*/ 	.word	0xffffffff


	//   ....[76]....
        /*08cc*/ 	.word	0xffffffff


	//   ....[77]....
        /*08d0*/ 	.word	0xffffffff


	//   ....[78]....
        /*08d4*/ 	.word	0xffffffff


	//   ....[79]....
        /*08d8*/ 	.word	0xffffffff


	//   ....[80]....
        /*08dc*/ 	.word	0xffffffff


	//   ....[81]....
        /*08e0*/ 	.word	0xffffffff


	//   ....[82]....
        /*08e4*/ 	.word	0xffffffff


	//   ....[83]....
        /*08e8*/ 	.word	0xffffffff


	//   ....[84]....
        /*08ec*/ 	.word	0xffffffff


	//   ....[85]....
        /*08f0*/ 	.word	0xffffffff


	//   ....[86]....
        /*08f4*/ 	.word	0xffffffff


	//   ....[87]....
        /*08f8*/ 	.word	0xffffffff


	//   ....[88]....
        /*08fc*/ 	.word	0xffffffff


	//   ....[89]....
        /*0900*/ 	.word	0xffffffff


	//   ....[90]....
        /*0904*/ 	.word	0xffffffff


	//   ....[91]....
        /*0908*/ 	.word	0xffffffff


	//   ....[92]....
        /*090c*/ 	.word	0xffffffff


	//   ....[93]....
        /*0910*/ 	.word	0xffffffff


	//   ....[94]....
        /*0914*/ 	.word	0xffffffff


	//   ....[95]....
        /*0918*/ 	.word	0xffffffff


	//   ....[96]....
        /*091c*/ 	.word	0xffffffff


	//   ....[97]....
        /*0920*/ 	.word	0xffffffff


	//   ....[98]....
        /*0924*/ 	.word	0xffffffff


	//   ....[99]....
        /*0928*/ 	.word	0xffffffff


	//   ....[100]....
        /*092c*/ 	.word	0xffffffff


	//   ....[101]....
        /*0930*/ 	.word	0xffffffff


	//   ....[102]....
        /*0934*/ 	.word	0xffffffff


	//   ....[103]....
        /*0938*/ 	.word	0xffffffff


	//   ....[104]....
        /*093c*/ 	.word	0xffffffff


	//   ....[105]....
        /*0940*/ 	.word	0xffffffff


	//   ....[106]....
        /*0944*/ 	.word	0xffffffff


	//   ....[107]....
        /*0948*/ 	.word	0xffffffff


	//   ....[108]....
        /*094c*/ 	.word	0xffffffff


	//   ....[109]....
        /*0950*/ 	.word	0xffffffff


	//   ....[110]....
        /*0954*/ 	.word	0xffffffff


	//   ....[111]....
        /*0958*/ 	.word	0xffffffff


	//   ....[112]....
        /*095c*/ 	.word	0xffffffff


	//   ....[113]....
        /*0960*/ 	.word	0xffffffff


	//   ....[114]....
        /*0964*/ 	.word	0xffffffff


	//   ....[115]....
        /*0968*/ 	.word	0xffffffff


	//   ....[116]....
        /*096c*/ 	.word	0xffffffff


	//   ....[117]....
        /*0970*/ 	.word	0xffffffff


	//   ....[118]....
        /*0974*/ 	.word	0xffffffff


	//   ....[119]....
        /*0978*/ 	.word	0xffffffff


	//   ....[120]....
        /*097c*/ 	.word	0xffffffff


	//   ....[121]....
        /*0980*/ 	.word	0xffffffff


	//   ....[122]....
        /*0984*/ 	.word	0xffffffff


	//   ....[123]....
        /*0988*/ 	.word	0xffffffff


	//   ....[124]....
        /*098c*/ 	.word	0xffffffff


	//   ....[125]....
        /*0990*/ 	.word	0xffffffff


	//   ....[126]....
        /*0994*/ 	.word	0xffffffff


	//   ....[127]....
        /*0998*/ 	.word	0xffffffff


	//   ....[128]....
        /*099c*/ 	.word	0xffffffff


	//   ....[129]....
        /*09a0*/ 	.word	0xffffffff


	//   ....[130]....
        /*09a4*/ 	.word	0xffffffff


	//   ....[131]....
        /*09a8*/ 	.word	0xffffffff


	//   ....[132]....
        /*09ac*/ 	.word	0xffffffff


	//   ....[133]....
        /*09b0*/ 	.word	0xffffffff


	//   ....[134]....
        /*09b4*/ 	.word	0xffffffff


	//   ....[135]....
        /*09b8*/ 	.word	0xffffffff


	//   ....[136]....
        /*09bc*/ 	.word	0xffffffff


	//   ....[137]....
        /*09c0*/ 	.word	0xffffffff


	//   ....[138]....
        /*09c4*/ 	.word	0xffffffff


	//   ....[139]....
        /*09c8*/ 	.word	0xffffffff


	//   ....[140]....
        /*09cc*/ 	.word	0xffffffff


	//   ....[141]....
        /*09d0*/ 	.word	0xffffffff


	//   ....[142]....
        /*09d4*/ 	.word	0xffffffff


	//   ....[143]....
        /*09d8*/ 	.word	0xffffffff


	//   ....[144]....
        /*09dc*/ 	.word	0xffffffff


	//   ....[145]....
        /*09e0*/ 	.word	0xffffffff


	//   ....[146]....
        /*09e4*/ 	.word	0xffffffff


	//   ....[147]....
        /*09e8*/ 	.word	0xffffffff


	//   ....[148]....
        /*09ec*/ 	.word	0xffffffff


	//   ....[149]....
        /*09f0*/ 	.word	0xffffffff


	//   ....[150]....
        /*09f4*/ 	.word	0xffffffff


	//   ....[151]....
        /*09f8*/ 	.word	0xffffffff


	//   ....[152]....
        /*09fc*/ 	.word	0xffffffff


	//   ....[153]....
        /*0a00*/ 	.word	0xffffffff


	//   ....[154]....
        /*0a04*/ 	.word	0xffffffff


	//   ....[155]....
        /*0a08*/ 	.word	0xffffffff


	//   ....[156]....
        /*0a0c*/ 	.word	0xffffffff


	//   ....[157]....
        /*0a10*/ 	.word	0xffffffff


	//   ....[158]....
        /*0a14*/ 	.word	0xffffffff


	//   ....[159]....
        /*0a18*/ 	.word	0xffffffff


	//   ....[160]....
        /*0a1c*/ 	.word	0xffffffff


	//   ....[161]....
        /*0a20*/ 	.word	0xffffffff


	//   ....[162]....
        /*0a24*/ 	.word	0xffffffff


	//   ....[163]....
        /*0a28*/ 	.word	0xffffffff


	//   ....[164]....
        /*0a2c*/ 	.word	0xffffffff


	//   ....[165]....
        /*0a30*/ 	.word	0xffffffff


	//   ....[166]....
        /*0a34*/ 	.word	0xffffffff


	//   ....[167]....
        /*0a38*/ 	.word	0xffffffff


	//   ....[168]....
        /*0a3c*/ 	.word	0xffffffff


	//   ....[169]....
        /*0a40*/ 	.word	0xffffffff


	//   ....[170]....
        /*0a44*/ 	.word	0xffffffff


	//   ....[171]....
        /*0a48*/ 	.word	0xffffffff


	//   ....[172]....
        /*0a4c*/ 	.word	0xffffffff


	//   ....[173]....
        /*0a50*/ 	.word	0xffffffff


	//   ....[174]....
        /*0a54*/ 	.word	0xffffffff


	//   ....[175]....
        /*0a58*/ 	.word	0xffffffff


	//   ....[176]....
        /*0a5c*/ 	.word	0xffffffff


	//   ....[177]....
        /*0a60*/ 	.word	0xffffffff


	//   ....[178]....
        /*0a64*/ 	.word	0xffffffff


	//   ....[179]....
        /*0a68*/ 	.word	0xffffffff


	//   ....[180]....
        /*0a6c*/ 	.word	0xffffffff


	//   ....[181]....
        /*0a70*/ 	.word	0xffffffff


	//   ....[182]....
        /*0a74*/ 	.word	0xffffffff


	//   ....[183]....
        /*0a78*/ 	.word	0xffffffff


	//   ....[184]....
        /*0a7c*/ 	.word	0xffffffff


	//   ....[185]....
        /*0a80*/ 	.word	0xffffffff


	//   ....[186]....
        /*0a84*/ 	.word	0xffffffff


	//   ....[187]....
        /*0a88*/ 	.word	0xffffffff


	//   ....[188]....
        /*0a8c*/ 	.word	0xffffffff


	//   ....[189]....
        /*0a90*/ 	.word	0xffffffff


	//   ....[190]....
        /*0a94*/ 	.word	0xffffffff


	//   ....[191]....
        /*0a98*/ 	.word	0xffffffff


	//   ....[192]....
        /*0a9c*/ 	.word	0xffffffff


	//   ....[193]....
        /*0aa0*/ 	.word	0xffffffff


	//   ....[194]....
        /*0aa4*/ 	.word	0xffffffff


	//   ....[195]....
        /*0aa8*/ 	.word	0xffffffff


	//   ....[196]....
        /*0aac*/ 	.word	0xffffffff


	//   ....[197]....
        /*0ab0*/ 	.word	0xffffffff


	//   ....[198]....
        /*0ab4*/ 	.word	0xffffffff


	//   ....[199]....
        /*0ab8*/ 	.word	0xffffffff


	//   ....[200]....
        /*0abc*/ 	.word	0xffffffff


	//   ....[201]....
        /*0ac0*/ 	.word	0xffffffff


	//   ....[202]....
        /*0ac4*/ 	.word	0xffffffff


	//   ....[203]....
        /*0ac8*/ 	.word	0xffffffff


	//   ....[204]....
        /*0acc*/ 	.word	0xffffffff


	//   ....[205]....
        /*0ad0*/ 	.word	0xffffffff


	//   ....[206]....
        /*0ad4*/ 	.word	0xffffffff


	//   ....[207]....
        /*0ad8*/ 	.word	0xffffffff


	//   ....[208]....
        /*0adc*/ 	.word	0xffffffff


	//   ....[209]....
        /*0ae0*/ 	.word	0xffffffff


	//   ....[210]....
        /*0ae4*/ 	.word	0xffffffff


	//   ....[211]....
        /*0ae8*/ 	.word	0xffffffff


	//   ....[212]....
        /*0aec*/ 	.word	0xffffffff


	//   ....[213]....
        /*0af0*/ 	.word	0xffffffff


	//   ....[214]....
        /*0af4*/ 	.word	0xffffffff


	//   ....[215]....
        /*0af8*/ 	.word	0xffffffff


	//   ....[216]....
        /*0afc*/ 	.word	0xffffffff


	//   ....[217]....
        /*0b00*/ 	.word	0xffffffff


	//   ....[218]....
        /*0b04*/ 	.word	0xffffffff


	//   ....[219]....
        /*0b08*/ 	.word	0xffffffff


	//   ....[220]....
        /*0b0c*/ 	.word	0xffffffff


	//   ....[221]....
        /*0b10*/ 	.word	0xffffffff


	//   ....[222]....
        /*0b14*/ 	.word	0xffffffff


	//   ....[223]....
        /*0b18*/ 	.word	0xffffffff


	//   ....[224]....
        /*0b1c*/ 	.word	0xffffffff


	//   ....[225]....
        /*0b20*/ 	.word	0xffffffff


	//   ....[226]....
        /*0b24*/ 	.word	0xffffffff


	//   ....[227]....
        /*0b28*/ 	.word	0xffffffff


	//   ....[228]....
        /*0b2c*/ 	.word	0xffffffff


	//   ....[229]....
        /*0b30*/ 	.word	0xffffffff


	//   ....[230]....
        /*0b34*/ 	.word	0xffffffff


	//   ....[231]....
        /*0b38*/ 	.word	0xffffffff


	//   ....[232]....
        /*0b3c*/ 	.word	0xffffffff


	//   ....[233]....
        /*0b40*/ 	.word	0xffffffff


	//   ....[234]....
        /*0b44*/ 	.word	0xffffffff


	//   ....[235]....
        /*0b48*/ 	.word	0xffffffff


	//   ....[236]....
        /*0b4c*/ 	.word	0xffffffff


	//   ....[237]....
        /*0b50*/ 	.word	0xffffffff


	//   ....[238]....
        /*0b54*/ 	.word	0xffffffff


	//   ....[239]....
        /*0b58*/ 	.word	0xffffffff


	//   ....[240]....
        /*0b5c*/ 	.word	0xffffffff


	//   ....[241]....
        /*0b60*/ 	.word	0xffffffff


	//   ....[242]....
        /*0b64*/ 	.word	0xffffffff


	//   ....[243]....
        /*0b68*/ 	.word	0xffffffff


	//   ....[244]....
        /*0b6c*/ 	.word	0xffffffff


	//   ....[245]....
        /*0b70*/ 	.word	0xffffffff


	//   ....[246]....
        /*0b74*/ 	.word	0xffffffff


	//   ....[247]....
        /*0b78*/ 	.word	0xffffffff


	//   ....[248]....
        /*0b7c*/ 	.word	0xffffffff


	//   ....[249]....
        /*0b80*/ 	.word	0xffffffff


	//   ....[250]....
        /*0b84*/ 	.word	0xffffffff


	//   ....[251]....
        /*0b88*/ 	.word	0xffffffff


	//   ....[252]....
        /*0b8c*/ 	.word	0xffffffff


	//   ....[253]....
        /*0b90*/ 	.word	0xffffffff


	//   ....[254]....
        /*0b94*/ 	.word	0xffffffff


	//   ....[255]....
        /*0b98*/ 	.word	0xffffffff


	//   ....[0]....
        /*0b9c*/ 	.word	0xffffffff


	//   ....[1]....
        /*0ba0*/ 	.word	0xffffffff


	//   ....[2]....
        /*0ba4*/ 	.word	0xffffffff


	//   ....[3]....
        /*0ba8*/ 	.word	0xffffffff


	//   ....[4]....
        /*0bac*/ 	.word	0xffffffff


	//   ....[5]....
        /*0bb0*/ 	.word	0xffffffff


	//   ....[6]....
        /*0bb4*/ 	.word	0xffffffff


	//   ....[7]....
        /*0bb8*/ 	.word	0xffffffff


	//   ....[8]....
        /*0bbc*/ 	.word	0xffffffff


	//   ....[9]....
        /*0bc0*/ 	.word	0xffffffff


	//   ....[10]....
        /*0bc4*/ 	.word	0xffffffff


	//   ....[11]....
        /*0bc8*/ 	.word	0xffffffff


	//   ....[12]....
        /*0bcc*/ 	.word	0xffffffff


	//   ....[13]....
        /*0bd0*/ 	.word	0xffffffff


	//   ....[14]....
        /*0bd4*/ 	.word	0xffffffff


	//   ....[15]....
        /*0bd8*/ 	.word	0xffffffff


	//   ....[16]....
        /*0bdc*/ 	.word	0x0500000f


	//   ....[17]....
        /*0be0*/ 	.word	0x0500000f


	//   ....[18]....
        /*0be4*/ 	.word	0x0500000f


	//   ....[19]....
        /*0be8*/ 	.word	0x0500000f


	//   ....[20]....
        /*0bec*/ 	.word	0x0500000f


	//   ....[21]....
        /*0bf0*/ 	.word	0x0500000f


	//   ....[22]....
        /*0bf4*/ 	.word	0x0500000f


	//   ....[23]....
        /*0bf8*/ 	.word	0x0500000f


	//   ....[24]....
        /*0bfc*/ 	.word	0x0500000f


	//   ....[25]....
        /*0c00*/ 	.word	0x0500000f


	//   ....[26]....
        /*0c04*/ 	.word	0x0500000f


	//   ....[27]....
        /*0c08*/ 	.word	0x0500000f


	//   ....[28]....
        /*0c0c*/ 	.word	0x0500000f


	//   ....[29]....
        /*0c10*/ 	.word	0x0500000f


	//   ....[30]....
        /*0c14*/ 	.word	0x0500000f


	//   ....[31]....
        /*0c18*/ 	.word	0x0500000f


	//   ....[32]....
        /*0c1c*/ 	.word	0x0500000f


	//   ....[33]....
        /*0c20*/ 	.word	0x0500000f


	//   ....[34]....
        /*0c24*/ 	.word	0x0500000f


	//   ....[35]....
        /*0c28*/ 	.word	0x0500000f


	//   ....[36]....
        /*0c2c*/ 	.word	0x0500000f


	//   ....[37]....
        /*0c30*/ 	.word	0x0500000f


	//   ....[38]....
        /*0c34*/ 	.word	0x0500000f


	//   ....[39]....
        /*0c38*/ 	.word	0x0500000f


	//   ....[40]....
        /*0c3c*/ 	.word	0x0500000f


	//   ....[41]....
        /*0c40*/ 	.word	0x0500000f


	//   ....[42]....
        /*0c44*/ 	.word	0x0500000f


	//   ....[43]....
        /*0c48*/ 	.word	0x0500000f


	//   ....[44]....
        /*0c4c*/ 	.word	0x0500000f


	//   ....[45]....
        /*0c50*/ 	.word	0x0500000f


	//   ....[46]....
        /*0c54*/ 	.word	0x0500000f


	//   ....[47]....
        /*0c58*/ 	.word	0x0500000f


	//   ....[48]....
        /*0c5c*/ 	.word	0x0500000f


	//   ....[49]....
        /*0c60*/ 	.word	0x0500000f


	//   ....[50]....
        /*0c64*/ 	.word	0x0500000f


	//   ....[51]....
        /*0c68*/ 	.word	0x0500000f


	//   ....[52]....
        /*0c6c*/ 	.word	0x0500000f


	//   ....[53]....
        /*0c70*/ 	.word	0x0500000f


	//   ....[54]....
        /*0c74*/ 	.word	0x0500000f


	//   ....[55]....
        /*0c78*/ 	.word	0x0500000f


	//   ....[56]....
        /*0c7c*/ 	.word	0x0500000f


	//   ....[57]....
        /*0c80*/ 	.word	0x0500000f


	//   ....[58]....
        /*0c84*/ 	.word	0x0500000f


	//   ....[59]....
        /*0c88*/ 	.word	0x0500000f


	//   ....[60]....
        /*0c8c*/ 	.word	0x0500000f


	//   ....[61]....
        /*0c90*/ 	.word	0x0500000f


	//   ....[62]....
        /*0c94*/ 	.word	0x0500000f


	//   ....[63]....
        /*0c98*/ 	.word	0x0500000f


	//   ....[64]....
        /*0c9c*/ 	.word	0x0500000f


	//   ....[65]....
        /*0ca0*/ 	.word	0x0500000f


	//   ....[66]....
        /*0ca4*/ 	.word	0x0500000f


	//   ....[67]....
        /*0ca8*/ 	.word	0x0500000f


	//   ....[68]....
        /*0cac*/ 	.word	0x0500000f


	//   ....[69]....
        /*0cb0*/ 	.word	0x0500000f


	//   ....[70]....
        /*0cb4*/ 	.word	0x0500000f


	//   ....[71]....
        /*0cb8*/ 	.word	0x0500000f


	//   ....[72]....
        /*0cbc*/ 	.word	0x0500000f


	//   ....[73]....
        /*0cc0*/ 	.word	0x0500000f


	//   ....[74]....
        /*0cc4*/ 	.word	0x0500000f


	//   ....[75]....
        /*0cc8*/ 	.word	0x0500000f


	//   ....[76]....
        /*0ccc*/ 	.word	0x0500000f


	//   ....[77]....
        /*0cd0*/ 	.word	0x0500000f


	//   ....[78]....
        /*0cd4*/ 	.word	0x0500000f


	//   ....[79]....
        /*0cd8*/ 	.word	0x0500000f


	//   ....[80]....
        /*0cdc*/ 	.word	0x0500000f


	//   ....[81]....
        /*0ce0*/ 	.word	0x0500000f


	//   ....[82]....
        /*0ce4*/ 	.word	0x0500000f


	//   ....[83]....
        /*0ce8*/ 	.word	0x0500000f


	//   ....[84]....
        /*0cec*/ 	.word	0x0500000f


	//   ....[85]....
        /*0cf0*/ 	.word	0x0500000f


	//   ....[86]....
        /*0cf4*/ 	.word	0x0500000f


	//   ....[87]....
        /*0cf8*/ 	.word	0x0500000f


	//   ....[88]....
        /*0cfc*/ 	.word	0x0500000f


	//   ....[89]....
        /*0d00*/ 	.word	0x0500000f


	//   ....[90]....
        /*0d04*/ 	.word	0x0500000f


	//   ....[91]....
        /*0d08*/ 	.word	0x0500000f


	//   ....[92]....
        /*0d0c*/ 	.word	0x0500000f


	//   ....[93]....
        /*0d10*/ 	.word	0x0500000f


	//   ....[94]....
        /*0d14*/ 	.word	0x0500000f


	//   ....[95]....
        /*0d18*/ 	.word	0x0500000f


	//   ....[96]....
        /*0d1c*/ 	.word	0x0500000f


	//   ....[97]....
        /*0d20*/ 	.word	0x0500000f


	//   ....[98]....
        /*0d24*/ 	.word	0x0500000f


	//   ....[99]....
        /*0d28*/ 	.word	0x0500000f


	//   ....[100]....
        /*0d2c*/ 	.word	0x0500000f


	//   ....[101]....
        /*0d30*/ 	.word	0x0500000f


	//   ....[102]....
        /*0d34*/ 	.word	0x0500000f


	//   ....[103]....
        /*0d38*/ 	.word	0x0500000f


	//   ....[104]....
        /*0d3c*/ 	.word	0x0500000f


	//   ....[105]....
        /*0d40*/ 	.word	0x0500000f


	//   ....[106]....
        /*0d44*/ 	.word	0x0500000f


	//   ....[107]....
        /*0d48*/ 	.word	0x0500000f


	//   ....[108]....
        /*0d4c*/ 	.word	0x0500000f


	//   ....[109]....
        /*0d50*/ 	.word	0x0500000f


	//   ....[110]....
        /*0d54*/ 	.word	0x0500000f


	//   ....[111]....
        /*0d58*/ 	.word	0x0500000f


	//   ....[112]....
        /*0d5c*/ 	.word	0x0500000f


	//   ....[113]....
        /*0d60*/ 	.word	0x0500000f


	//   ....[114]....
        /*0d64*/ 	.word	0x0500000f


	//   ....[115]....
        /*0d68*/ 	.word	0x0500000f


	//   ....[116]....
        /*0d6c*/ 	.word	0x0500000f


	//   ....[117]....
        /*0d70*/ 	.word	0x0500000f


	//   ....[118]....
        /*0d74*/ 	.word	0x0500000f


	//   ....[119]....
        /*0d78*/ 	.word	0x0500000f


	//   ....[120]....
        /*0d7c*/ 	.word	0x0500000f


	//   ....[121]....
        /*0d80*/ 	.word	0x0500000f


	//   ....[122]....
        /*0d84*/ 	.word	0x0500000f


	//   ....[123]....
        /*0d88*/ 	.word	0x0500000f


	//   ....[124]....
        /*0d8c*/ 	.word	0x0500000f


	//   ....[125]....
        /*0d90*/ 	.word	0x0500000f


	//   ....[126]....
        /*0d94*/ 	.word	0x0500000f


	//   ....[127]....
        /*0d98*/ 	.word	0x0500000f


	//   ....[128]....
        /*0d9c*/ 	.word	0x0500000f


	//   ....[129]....
        /*0da0*/ 	.word	0x0500000f


	//   ....[130]....
        /*0da4*/ 	.word	0x0500000f


	//   ....[131]....
        /*0da8*/ 	.word	0x0500000f


	//   ....[132]....
        /*0dac*/ 	.word	0x0500000f


	//   ....[133]....
        /*0db0*/ 	.word	0x0500000f


	//   ....[134]....
        /*0db4*/ 	.word	0x0500000f


	//   ....[135]....
        /*0db8*/ 	.word	0x0500000f


	//   ....[136]....
        /*0dbc*/ 	.word	0x0500000f


	//   ....[137]....
        /*0dc0*/ 	.word	0x0500000f


	//   ....[138]....
        /*0dc4*/ 	.word	0x0500000f


	//   ....[139]....
        /*0dc8*/ 	.word	0x0500000f


	//   ....[140]....
        /*0dcc*/ 	.word	0x0500000f


	//   ....[141]....
        /*0dd0*/ 	.word	0x0500000f


	//   ....[142]....
        /*0dd4*/ 	.word	0x0500000f


	//   ....[143]....
        /*0dd8*/ 	.word	0x0500000f


	//   ....[144]....
        /*0ddc*/ 	.word	0x0500000f


	//   ....[145]....
        /*0de0*/ 	.word	0x0500000f


	//   ....[146]....
        /*0de4*/ 	.word	0x0500000f


	//   ....[147]....
        /*0de8*/ 	.word	0x0500000f


	//   ....[148]....
        /*0dec*/ 	.word	0x0500000f


	//   ....[149]....
        /*0df0*/ 	.word	0x0500000f


	//   ....[150]....
        /*0df4*/ 	.word	0x0500000f


	//   ....[151]....
        /*0df8*/ 	.word	0x0500000f


	//   ....[152]....
        /*0dfc*/ 	.word	0x0500000f


	//   ....[153]....
        /*0e00*/ 	.word	0x0500000f


	//   ....[154]....
        /*0e04*/ 	.word	0x0500000f


	//   ....[155]....
        /*0e08*/ 	.word	0x0500000f


	//   ....[156]....
        /*0e0c*/ 	.word	0x0500000f


	//   ....[157]....
        /*0e10*/ 	.word	0x0500000f


	//   ....[158]....
        /*0e14*/ 	.word	0x0500000f


	//   ....[159]....
        /*0e18*/ 	.word	0x0500000f


	//   ....[160]....
        /*0e1c*/ 	.word	0x0500000f


	//   ....[161]....
        /*0e20*/ 	.word	0x0500000f


	//   ....[162]....
        /*0e24*/ 	.word	0x0500000f


	//   ....[163]....
        /*0e28*/ 	.word	0x0500000f


	//   ....[164]....
        /*0e2c*/ 	.word	0x0500000f


	//   ....[165]....
        /*0e30*/ 	.word	0x0500000f


	//   ....[166]....
        /*0e34*/ 	.word	0x0500000f


	//   ....[167]....
        /*0e38*/ 	.word	0x0500000f


	//   ....[168]....
        /*0e3c*/ 	.word	0x0500000f


	//   ....[169]....
        /*0e40*/ 	.word	0x0500000f


	//   ....[170]....
        /*0e44*/ 	.word	0x0500000f


	//   ....[171]....
        /*0e48*/ 	.word	0x0500000f


	//   ....[172]....
        /*0e4c*/ 	.word	0x0500000f


	//   ....[173]....
        /*0e50*/ 	.word	0x0500000f


	//   ....[174]....
        /*0e54*/ 	.word	0x0500000f


	//   ....[175]....
        /*0e58*/ 	.word	0x0500000f


	//   ....[176]....
        /*0e5c*/ 	.word	0x0500000f


	//   ....[177]....
        /*0e60*/ 	.word	0x0500000f


	//   ....[178]....
        /*0e64*/ 	.word	0x0500000f


	//   ....[179]....
        /*0e68*/ 	.word	0x0500000f


	//   ....[180]....
        /*0e6c*/ 	.word	0x0500000f


	//   ....[181]....
        /*0e70*/ 	.word	0x0500000f


	//   ....[182]....
        /*0e74*/ 	.word	0x0500000f


	//   ....[183]....
        /*0e78*/ 	.word	0x0500000f


	//   ....[184]....
        /*0e7c*/ 	.word	0x0500000f


	//   ....[185]....
        /*0e80*/ 	.word	0x0500000f


	//   ....[186]....
        /*0e84*/ 	.word	0x0500000f


	//   ....[187]....
        /*0e88*/ 	.word	0x0500000f


	//   ....[188]....
        /*0e8c*/ 	.word	0x0500000f


	//   ....[189]....
        /*0e90*/ 	.word	0x0500000f


	//   ....[190]....
        /*0e94*/ 	.word	0x0500000f


	//   ....[191]....
        /*0e98*/ 	.word	0x0500000f


	//   ....[192]....
        /*0e9c*/ 	.word	0x0500000f


	//   ....[193]....
        /*0ea0*/ 	.word	0x0500000f


	//   ....[194]....
        /*0ea4*/ 	.word	0x0500000f


	//   ....[195]....
        /*0ea8*/ 	.word	0x0500000f


	//   ....[196]....
        /*0eac*/ 	.word	0x0500000f


	//   ....[197]....
        /*0eb0*/ 	.word	0x0500000f


	//   ....[198]....
        /*0eb4*/ 	.word	0x0500000f


	//   ....[199]....
        /*0eb8*/ 	.word	0x0500000f


	//   ....[200]....
        /*0ebc*/ 	.word	0x0500000f


	//   ....[201]....
        /*0ec0*/ 	.word	0x0500000f


	//   ....[202]....
        /*0ec4*/ 	.word	0x0500000f


	//   ....[203]....
        /*0ec8*/ 	.word	0x0500000f


	//   ....[204]....
        /*0ecc*/ 	.word	0x0500000f


	//   ....[205]....
        /*0ed0*/ 	.word	0x0500000f


	//   ....[206]....
        /*0ed4*/ 	.word	0x0500000f


	//   ....[207]....
        /*0ed8*/ 	.word	0x0500000f


	//   ....[208]....
        /*0edc*/ 	.word	0x0500000f


	//   ....[209]....
        /*0ee0*/ 	.word	0x0500000f


	//   ....[210]....
        /*0ee4*/ 	.word	0x0500000f


	//   ....[211]....
        /*0ee8*/ 	.word	0x0500000f


	//   ....[212]....
        /*0eec*/ 	.word	0x0500000f


	//   ....[213]....
        /*0ef0*/ 	.word	0x0500000f


	//   ....[214]....
        /*0ef4*/ 	.word	0x0500000f


	//   ....[215]....
        /*0ef8*/ 	.word	0x0500000f


	//   ....[216]....
        /*0efc*/ 	.word	0x0500000f


	//   ....[217]....
        /*0f00*/ 	.word	0x0500000f


	//   ....[218]....
        /*0f04*/ 	.word	0x0500000f


	//   ....[219]....
        /*0f08*/ 	.word	0x0500000f


	//   ....[220]....
        /*0f0c*/ 	.word	0x0500000f


	//   ....[221]....
        /*0f10*/ 	.word	0x0500000f


	//   ....[222]....
        /*0f14*/ 	.word	0x0500000f


	//   ....[223]....
        /*0f18*/ 	.word	0x0500000f


	//   ....[224]....
        /*0f1c*/ 	.word	0x0500000f


	//   ....[225]....
        /*0f20*/ 	.word	0x0500000f


	//   ....[226]....
        /*0f24*/ 	.word	0x0500000f


	//   ....[227]....
        /*0f28*/ 	.word	0x0500000f


	//   ....[228]....
        /*0f2c*/ 	.word	0x0500000f


	//   ....[229]....
        /*0f30*/ 	.word	0x0500000f


	//   ....[230]....
        /*0f34*/ 	.word	0x0500000f


	//   ....[231]....
        /*0f38*/ 	.word	0x0500000f


	//   ....[232]....
        /*0f3c*/ 	.word	0x0500000f


	//   ....[233]....
        /*0f40*/ 	.word	0x0500000f


	//----- nvinfo : EIATTR_COOP_GROUP_INSTR_OFFSETS
	.align		4
.L_483:
        /*0f44*/ 	.byte	0x04, 0x28
        /*0f46*/ 	.short	(.L_485 - .L_484)


	//   ....[0]....
.L_484:
        /*0f48*/ 	.word	0x00000070


	//   ....[1]....
        /*0f4c*/ 	.word	0x000001a0


	//   ....[2]....
        /*0f50*/ 	.word	0x000001f0


	//   ....[3]....
        /*0f54*/ 	.word	0x00000420


	//   ....[4]....
        /*0f58*/ 	.word	0x00000580


	//   ....[5]....
        /*0f5c*/ 	.word	0x000006a0


	//   ....[6]....
        /*0f60*/ 	.word	0x00000800


	//   ....[7]....
        /*0f64*/ 	.word	0x000088d0


	//   ....[8]....
        /*0f68*/ 	.word	0x00008fb0


	//   ....[9]....
        /*0f6c*/ 	.word	0x00008fc0


	//   ....[10]....
        /*0f70*/ 	.word	0x00008fd0


	//   ....[11]....
        /*0f74*/ 	.word	0x00008fe0


	//   ....[12]....
        /*0f78*/ 	.word	0x000091e0


	//   ....[13]....
        /*0f7c*/ 	.word	0x000091f0


	//   ....[14]....
        /*0f80*/ 	.word	0x00009200


	//   ....[15]....
        /*0f84*/ 	.word	0x00009210


	//   ....[16]....
        /*0f88*/ 	.word	0x000093f0


	//   ....[17]....
        /*0f8c*/ 	.word	0x00009400


	//   ....[18]....
        /*0f90*/ 	.word	0x00009410


	//   ....[19]....
        /*0f94*/ 	.word	0x00009420


	//   ....[20]....
        /*0f98*/ 	.word	0x00009620


	//   ....[21]....
        /*0f9c*/ 	.word	0x00009630


	//   ....[22]....
        /*0fa0*/ 	.word	0x00009640


	//   ....[23]....
        /*0fa4*/ 	.word	0x00009650


	//   ....[24]....
        /*0fa8*/ 	.word	0x0000d950


	//   ....[25]....
        /*0fac*/ 	.word	0x0000d970


	//   ....[26]....
        /*0fb0*/ 	.word	0x0000d980


	//   ....[27]....
        /*0fb4*/ 	.word	0x0000d990


	//   ....[28]....
        /*0fb8*/ 	.word	0x0000da30


	//   ....[29]....
        /*0fbc*/ 	.word	0x0000da40


	//   ....[30]....
        /*0fc0*/ 	.word	0x0000da50


	//   ....[31]....
        /*0fc4*/ 	.word	0x0000da60


	//   ....[32]....
        /*0fc8*/ 	.word	0x0000dc80


	//   ....[33]....
        /*0fcc*/ 	.word	0x0000dca0


	//   ....[34]....
        /*0fd0*/ 	.word	0x0000dcc0


	//   ....[35]....
        /*0fd4*/ 	.word	0x0000dcd0


	//   ....[36]....
        /*0fd8*/ 	.word	0x0000dd70


	//   ....[37]....
        /*0fdc*/ 	.word	0x0000dda0


	//   ....[38]....
        /*0fe0*/ 	.word	0x0000ddb0


	//   ....[39]....
        /*0fe4*/ 	.word	0x0000ddc0


	//   ....[40]....
        /*0fe8*/ 	.word	0x000126d0


	//   ....[41]....
        /*0fec*/ 	.word	0x00012a90


	//   ....[42]....
        /*0ff0*/ 	.word	0x00013320


	//   ....[43]....
        /*0ff4*/ 	.word	0x00013430


	//   ....[44]....
        /*0ff8*/ 	.word	0x00013870


	//   ....[45]....
        /*0ffc*/ 	.word	0x000138c0


	//   ....[46]....
        /*1000*/ 	.word	0x00015050


	//   ....[47]....
        /*1004*/ 	.word	0x00015290


	//   ....[48]....
        /*1008*/ 	.word	0x00015c90


	//   ....[49]....
        /*100c*/ 	.word	0x00015cb0


	//   ....[50]....
        /*1010*/ 	.word	0x00015ce0


	//   ....[51]....
        /*1014*/ 	.word	0x00015cf0


	//   ....[52]....
        /*1018*/ 	.word	0x00017a30


	//   ....[53]....
        /*101c*/ 	.word	0x00017a70


	//   ....[54]....
        /*1020*/ 	.word	0x00017a90


	//   ....[55]....
        /*1024*/ 	.word	0x00017ab0


	//   ....[56]....
        /*1028*/ 	.word	0x00019460


	//   ....[57]....
        /*102c*/ 	.word	0x000196e0


	//   ....[58]....
        /*1030*/ 	.word	0x00019da0


	//   ....[59]....
        /*1034*/ 	.word	0x00019e70


	//   ....[60]....
        /*1038*/ 	.word	0x0001a340


	//   ....[61]....
        /*103c*/ 	.word	0x0001a3a0


	//   ....[62]....
        /*1040*/ 	.word	0x0001b580


	//   ....[63]....
        /*1044*/ 	.word	0x0001b590


	//   ....[64]....
        /*1048*/ 	.word	0x0001b5b0


	//   ....[65]....
        /*104c*/ 	.word	0x0001b5d0


	//   ....[66]....
        /*1050*/ 	.word	0x0001c960


	//   ....[67]....
        /*1054*/ 	.word	0x0001c990


	//   ....[68]....
        /*1058*/ 	.word	0x0001c9c0


	//   ....[69]....
        /*105c*/ 	.word	0x0001c9f0


	//   ....[70]....
        /*1060*/ 	.word	0x0001ca20


	//   ....[71]....
        /*1064*/ 	.word	0x0001ca50


	//   ....[72]....
        /*1068*/ 	.word	0x0001ca80


	//   ....[73]....
        /*106c*/ 	.word	0x0001cab0


	//   ....[74]....
        /*1070*/ 	.word	0x0001cae0


	//   ....[75]....
        /*1074*/ 	.word	0x0001cb40


	//   ....[76]....
        /*1078*/ 	.word	0x0001cb70


	//   ....[77]....
        /*107c*/ 	.word	0x0001cba0


	//   ....[78]....
        /*1080*/ 	.word	0x0001cbd0


	//   ....[79]....
        /*1084*/ 	.word	0x0001cc00


	//   ....[80]....
        /*1088*/ 	.word	0x0001cc30


	//   ....[81]....
        /*108c*/ 	.word	0x0001cc60


	//   ....[82]....
        /*1090*/ 	.word	0x0001cc90


	//   ....[83]....
        /*1094*/ 	.word	0x0001ccc0


	//   ....[84]....
        /*1098*/ 	.word	0x0001ccf0


	//   ....[85]....
        /*109c*/ 	.word	0x0001cd20


	//   ....[86]....
        /*10a0*/ 	.word	0x0001cd50


	//   ....[87]....
        /*10a4*/ 	.word	0x0001cd80


	//   ....[88]....
        /*10a8*/ 	.word	0x0001cdb0


	//   ....[89]....
        /*10ac*/ 	.word	0x0001cde0


	//   ....[90]....
        /*10b0*/ 	.word	0x0001ce10


	//   ....[91]....
        /*10b4*/ 	.word	0x0001ce40


	//   ....[92]....
        /*10b8*/ 	.word	0x0001ce70


	//   ....[93]....
        /*10bc*/ 	.word	0x0001cea0


	//   ....[94]....
        /*10c0*/ 	.word	0x0001ced0


	//   ....[95]....
        /*10c4*/ 	.word	0x0001cf00


	//   ....[96]....
        /*10c8*/ 	.word	0x0001cf30


	//   ....[97]....
        /*10cc*/ 	.word	0x0001cf60


	//   ....[98]....
        /*10d0*/ 	.word	0x0001cf90


	//   ....[99]....
        /*10d4*/ 	.word	0x0001cfc0


	//   ....[100]....
        /*10d8*/ 	.word	0x0001cff0


	//   ....[101]....
        /*10dc*/ 	.word	0x0001d020


	//   ....[102]....
        /*10e0*/ 	.word	0x0001d050


	//   ....[103]....
        /*10e4*/ 	.word	0x0001d080


	//   ....[104]....
        /*10e8*/ 	.word	0x0001d0b0


	//   ....[105]....
        /*10ec*/ 	.word	0x0001d0e0


	//   ....[106]....
        /*10f0*/ 	.word	0x0001d110


	//   ....[107]....
        /*10f4*/ 	.word	0x0001d140


	//   ....[108]....
        /*10f8*/ 	.word	0x0001d170


	//   ....[109]....
        /*10fc*/ 	.word	0x0001d1a0


	//   ....[110]....
        /*1100*/ 	.word	0x0001d1d0


	//   ....[111]....
        /*1104*/ 	.word	0x0001d200


	//   ....[112]....
        /*1108*/ 	.word	0x0001d230


	//   ....[113]....
        /*110c*/ 	.word	0x0001d260


	//   ....[114]....
        /*1110*/ 	.word	0x0001d290


	//   ....[115]....
        /*1114*/ 	.word	0x0001d2c0


	//   ....[116]....
        /*1118*/ 	.word	0x0001d2f0


	//   ....[117]....
        /*111c*/ 	.word	0x0001d320


	//   ....[118]....
        /*1120*/ 	.word	0x0001d350


	//   ....[119]....
        /*1124*/ 	.word	0x0001d380


	//   ....[120]....
        /*1128*/ 	.word	0x0001d3b0


	//   ....[121]....
        /*112c*/ 	.word	0x0001d3e0


	//   ....[122]....
        /*1130*/ 	.word	0x0001d410


	//   ....[123]....
        /*1134*/ 	.word	0x0001d440


	//   ....[124]....
        /*1138*/ 	.word	0x0001d470


	//   ....[125]....
        /*113c*/ 	.word	0x0001d4a0


	//   ....[126]....
        /*1140*/ 	.word	0x0001d4d0


	//   ....[127]....
        /*1144*/ 	.word	0x0001d500


	//   ....[128]....
        /*1148*/ 	.word	0x0001d530


	//   ....[129]....
        /*114c*/ 	.word	0x0001d560


	//   ....[130]....
        /*1150*/ 	.word	0x0001d590


	//   ....[131]....
        /*1154*/ 	.word	0x0001d5c0


	//   ....[132]....
        /*1158*/ 	.word	0x0001d5f0


	//   ....[133]....
        /*115c*/ 	.word	0x0001d620


	//   ....[134]....
        /*1160*/ 	.word	0x0001d650


	//   ....[135]....
        /*1164*/ 	.word	0x0001d680


	//   ....[136]....
        /*1168*/ 	.word	0x0001d6b0


	//   ....[137]....
        /*116c*/ 	.word	0x0001d6e0


	//   ....[138]....
        /*1170*/ 	.word	0x0001d710


	//   ....[139]....
        /*1174*/ 	.word	0x0001d740


	//   ....[140]....
        /*1178*/ 	.word	0x0001d770


	//   ....[141]....
        /*117c*/ 	.word	0x0001d7a0


	//   ....[142]....
        /*1180*/ 	.word	0x0001d7d0


	//   ....[143]....
        /*1184*/ 	.word	0x0001d800


	//   ....[144]....
        /*1188*/ 	.word	0x0001d830


	//   ....[145]....
        /*118c*/ 	.word	0x0001d860


	//   ....[146]....
        /*1190*/ 	.word	0x0001d890


	//   ....[147]....
        /*1194*/ 	.word	0x0001d8c0


	//   ....[148]....
        /*1198*/ 	.word	0x0001d8f0


	//   ....[149]....
        /*119c*/ 	.word	0x0001d920


	//   ....[150]....
        /*11a0*/ 	.word	0x0001d950


	//   ....[151]....
        /*11a4*/ 	.word	0x0001d980


	//   ....[152]....
        /*11a8*/ 	.word	0x0001d9b0


	//   ....[153]....
        /*11ac*/ 	.word	0x0001d9e0


	//   ....[154]....
        /*11b0*/ 	.word	0x0001da10


	//   ....[155]....
        /*11b4*/ 	.word	0x0001da40


	//   ....[156]....
        /*11b8*/ 	.word	0x0001da70


	//   ....[157]....
        /*11bc*/ 	.word	0x0001daa0


	//   ....[158]....
        /*11c0*/ 	.word	0x0001dad0


	//   ....[159]....
        /*11c4*/ 	.word	0x0001db00


	//   ....[160]....
        /*11c8*/ 	.word	0x0001db30


	//   ....[161]....
        /*11cc*/ 	.word	0x0001db60


	//   ....[162]....
        /*11d0*/ 	.word	0x0001db90


	//   ....[163]....
        /*11d4*/ 	.word	0x0001dbc0


	//   ....[164]....
        /*11d8*/ 	.word	0x0001dbe0


	//   ....[165]....
        /*11dc*/ 	.word	0x0001dc10


	//   ....[166]....
        /*11e0*/ 	.word	0x0001dc20


	//   ....[167]....
        /*11e4*/ 	.word	0x0001dc50


	//   ....[168]....
        /*11e8*/ 	.word	0x0001dc60


	//   ....[169]....
        /*11ec*/ 	.word	0x0001dc90


	//   ....[170]....
        /*11f0*/ 	.word	0x0001dca0


	//   ....[171]....
        /*11f4*/ 	.word	0x0001dcd0


	//   ....[172]....
        /*11f8*/ 	.word	0x0001dce0


	//   ....[173]....
        /*11fc*/ 	.word	0x0001dd10


	//   ....[174]....
        /*1200*/ 	.word	0x0001dd20


	//   ....[175]....
        /*1204*/ 	.word	0x0001dd50


	//   ....[176]....
        /*1208*/ 	.word	0x0001dd60


	//   ....[177]....
        /*120c*/ 	.word	0x0001dd90


	//   ....[178]....
        /*1210*/ 	.word	0x0001ddc0


	//   ....[179]....
        /*1214*/ 	.word	0x0001ddd0


	//   ....[180]....
        /*1218*/ 	.word	0x0001de00


	//   ....[181]....
        /*121c*/ 	.word	0x0001de10


	//   ....[182]....
        /*1220*/ 	.word	0x0001de40


	//   ....[183]....
        /*1224*/ 	.word	0x0001de50


	//   ....[184]....
        /*1228*/ 	.word	0x0001de80


	//   ....[185]....
        /*122c*/ 	.word	0x0001de90


	//   ....[186]....
        /*1230*/ 	.word	0x0001dec0


	//   ....[187]....
        /*1234*/ 	.word	0x0001ded0


	//   ....[188]....
        /*1238*/ 	.word	0x0001df00


	//   ....[189]....
        /*123c*/ 	.word	0x0001df10


	//   ....[190]....
        /*1240*/ 	.word	0x0001df40


	//   ....[191]....
        /*1244*/ 	.word	0x0001dfc0


	//   ....[192]....
        /*1248*/ 	.word	0x0001dff0


	//   ....[193]....
        /*124c*/ 	.word	0x0001e020


	//   ....[194]....
        /*1250*/ 	.word	0x0001eca0


	//   ....[195]....
        /*1254*/ 	.word	0x0001ecc0


	//   ....[196]....
        /*1258*/ 	.word	0x0001ecd0


	//   ....[197]....
        /*125c*/ 	.word	0x0001ece0


	//   ....[198]....
        /*1260*/ 	.word	0x0001f710


	//   ....[199]....
        /*1264*/ 	.word	0x0001f720


	//   ....[200]....
        /*1268*/ 	.word	0x0001f8a0


	//   ....[201]....
        /*126c*/ 	.word	0x0001f8b0


	//   ....[202]....
        /*1270*/ 	.word	0x0001fa40


	//   ....[203]....
        /*1274*/ 	.word	0x0001fa50


	//   ....[204]....
        /*1278*/ 	.word	0x0001fbe0


	//   ....[205]....
        /*127c*/ 	.word	0x0001fbf0


	//   ....[206]....
        /*1280*/ 	.word	0x00020020


	//   ....[207]....
        /*1284*/ 	.word	0x00020030


	//   ....[208]....
        /*1288*/ 	.word	0x000210b0


	//   ....[209]....
        /*128c*/ 	.word	0x000210c0


	//   ....[210]....
        /*1290*/ 	.word	0x00022820


	//   ....[211]....
        /*1294*/ 	.word	0x00022830


	//   ....[212]....
        /*1298*/ 	.word	0x000229c0


	//   ....[213]....
        /*129c*/ 	.word	0x000229d0


	//   ....[214]....
        /*12a0*/ 	.word	0x00022b60


	//   ....[215]....
        /*12a4*/ 	.word	0x00022b70


	//   ....[216]....
        /*12a8*/ 	.word	0x00022d00


	//   ....[217]....
        /*12ac*/ 	.word	0x00022d10


	//   ....[218]....
        /*12b0*/ 	.word	0x00022f00


	//   ....[219]....
        /*12b4*/ 	.word	0x00023140


	//   ....[220]....
        /*12b8*/ 	.word	0x00023170


	//   ....[221]....
        /*12bc*/ 	.word	0x000231a0


	//   ....[222]....
        /*12c0*/ 	.word	0x000231d0


	//   ....[223]....
        /*12c4*/ 	.word	0x00023200


	//   ....[224]....
        /*12c8*/ 	.word	0x00023230


	//   ....[225]....
        /*12cc*/ 	.word	0x000233d0


	//   ....[226]....
        /*12d0*/ 	.word	0x00023400


	//   ....[227]....
        /*12d4*/ 	.word	0x00023430


	//   ....[228]....
        /*12d8*/ 	.word	0x00023460


	//   ....[229]....
        /*12dc*/ 	.word	0x00023490


	//   ....[230]....
        /*12e0*/ 	.word	0x000234c0


	//   ....[231]....
        /*12e4*/ 	.word	0x00023560


	//   ....[232]....
        /*12e8*/ 	.word	0x00023590


	//   ....[233]....
        /*12ec*/ 	.word	0x000235a0


	//   ....[234]....
        /*12f0*/ 	.word	0x000235d0


	//   ....[235]....
        /*12f4*/ 	.word	0x00025060


	//   ....[236]....
        /*12f8*/ 	.word	0x00026fe0


	//   ....[237]....
        /*12fc*/ 	.word	0x00027d00


	//   ....[238]....
        /*1300*/ 	.word	0x00027d10


	//   ....[239]....
        /*1304*/ 	.word	0x00027d40


	//   ....[240]....
        /*1308*/ 	.word	0x00027d50


	//   ....[241]....
        /*130c*/ 	.word	0x00027e60


	//   ....[242]....
        /*1310*/ 	.word	0x00027e70


	//   ....[243]....
        /*1314*/ 	.word	0x00027f00


	//   ....[244]....
        /*1318*/ 	.word	0x00027f10


	//   ....[245]....
        /*131c*/ 	.word	0x00027fa0


	//   ....[246]....
        /*1320*/ 	.word	0x00027fb0


	//   ....[247]....
        /*1324*/ 	.word	0x00028040


	//   ....[248]....
        /*1328*/ 	.word	0x00028050


	//   ....[249]....
        /*132c*/ 	.word	0x000280e0


	//   ....[250]....
        /*1330*/ 	.word	0x000280f0


	//   ....[251]....
        /*1334*/ 	.word	0x00028140


	//   ....[252]....
        /*1338*/ 	.word	0x00028170


	//   ....[253]....
        /*133c*/ 	.word	0x0002a020


	//   ....[254]....
        /*1340*/ 	.word	0x0002a060


	//   ....[255]....
        /*1344*/ 	.word	0x0002a0b0


	//   ....[0]....
        /*1348*/ 	.word	0x0002a0e0


	//   ....[1]....
        /*134c*/ 	.word	0x0002a110


	//   ....[2]....
        /*1350*/ 	.word	0x0002a140


	//   ....[3]....
        /*1354*/ 	.word	0x0002a170


	//   ....[4]....
        /*1358*/ 	.word	0x0002a1a0


	//   ....[5]....
        /*135c*/ 	.word	0x0002a370


	//   ....[6]....
        /*1360*/ 	.word	0x0002a3a0


	//   ....[7]....
        /*1364*/ 	.word	0x0002a3d0


	//   ....[8]....
        /*1368*/ 	.word	0x0002a400


	//   ....[9]....
        /*136c*/ 	.word	0x0002a430


	//   ....[10]....
        /*1370*/ 	.word	0x0002a460


	//   ....[11]....
        /*1374*/ 	.word	0x0002a540


	//   ....[12]....
        /*1378*/ 	.word	0x0002a560


	//   ....[13]....
        /*137c*/ 	.word	0x0002a570


	//   ....[14]....
        /*1380*/ 	.word	0x0002a5f0


	//   ....[15]....
        /*1384*/ 	.word	0x0002b140


	//   ....[16]....
        /*1388*/ 	.word	0x0002b5e0


	//   ....[17]....
        /*138c*/ 	.word	0x0002b690


	//   ....[18]....
        /*1390*/ 	.word	0x0002b720


	//   ....[19]....
        /*1394*/ 	.word	0x0002b770


	//   ....[20]....
        /*1398*/ 	.word	0x0002b7c0


	//   ....[21]....
        /*139c*/ 	.word	0x0002b850


	//   ....[22]....
        /*13a0*/ 	.word	0x0002b8e0


	//   ....[23]....
        /*13a4*/ 	.word	0x0002b930


	//   ....[24]....
        /*13a8*/ 	.word	0x0002b980


	//   ....[25]....
        /*13ac*/ 	.word	0x0002ba10


	//   ....[26]....
        /*13b0*/ 	.word	0x0002baa0


	//   ....[27]....
        /*13b4*/ 	.word	0x0002baf0


	//   ....[28]....
        /*13b8*/ 	.word	0x0002bb40


	//   ....[29]....
        /*13bc*/ 	.word	0x0002bbd0


	//   ....[30]....
        /*13c0*/ 	.word	0x0002bc60


	//   ....[31]....
        /*13c4*/ 	.word	0x0002bcb0


	//   ....[32]....
        /*13c8*/ 	.word	0x0002bd00


	//   ....[33]....
        /*13cc*/ 	.word	0x0002be00


	//   ....[34]....
        /*13d0*/ 	.word	0x0002beb0


	//   ....[35]....
        /*13d4*/ 	.word	0x0002bf10


	//   ....[36]....
        /*13d8*/ 	.word	0x0002bf80


	//   ....[37]....
        /*13dc*/ 	.word	0x0002c020


	//   ....[38]....
        /*13e0*/ 	.word	0x0002c070


	//   ....[39]....
        /*13e4*/ 	.word	0x0002c0c0


	//   ....[40]....
        /*13e8*/ 	.word	0x0002c110


	//   ....[41]....
        /*13ec*/ 	.word	0x0002c270


	//   ....[42]....
        /*13f0*/ 	.word	0x0002c310


	//   ....[43]....
        /*13f4*/ 	.word	0x0002c370


	//   ....[44]....
        /*13f8*/ 	.word	0x0002c3f0


	//   ....[45]....
        /*13fc*/ 	.word	0x0002c470


	//   ....[46]....
        /*1400*/ 	.word	0x0002c4c0


	//   ....[47]....
        /*1404*/ 	.word	0x0002c510


	//   ....[48]....
        /*1408*/ 	.word	0x0002c560


	//   ....[49]....
        /*140c*/ 	.word	0x0002c9c0


	//   ....[50]....
        /*1410*/ 	.word	0x0002cae0


	//   ....[51]....
        /*1414*/ 	.word	0x0002cc10


	//   ....[52]....
        /*1418*/ 	.word	0x0002cd30


	//   ....[53]....
        /*141c*/ 	.word	0x0002ce60


	//   ....[54]....
        /*1420*/ 	.word	0x0002cf80


	//   ....[55]....
        /*1424*/ 	.word	0x0002d0b0


	//   ....[56]....
        /*1428*/ 	.word	0x0002d1d0


	//   ....[57]....
        /*142c*/ 	.word	0x0002d300


	//   ....[58]....
        /*1430*/ 	.word	0x0002d420


	//   ....[59]....
        /*1434*/ 	.word	0x0002d4d0


	//   ....[60]....
        /*1438*/ 	.word	0x0002d520


	//   ....[61]....
        /*143c*/ 	.word	0x0002d5a0


	//   ....[62]....
        /*1440*/ 	.word	0x0002d610


	//   ....[63]....
        /*1444*/ 	.word	0x0002d670


	//   ....[64]....
        /*1448*/ 	.word	0x0002d6c0


	//   ....[65]....
        /*144c*/ 	.word	0x0002d740


	//   ....[66]....
        /*1450*/ 	.word	0x0002d7b0


	//   ....[67]....
        /*1454*/ 	.word	0x0002d810


	//   ....[68]....
        /*1458*/ 	.word	0x0002d860


	//   ....[69]....
        /*145c*/ 	.word	0x0002d8e0


	//   ....[70]....
        /*1460*/ 	.word	0x0002d950


	//   ....[71]....
        /*1464*/ 	.word	0x0002d9b0


	//   ....[72]....
        /*1468*/ 	.word	0x0002da00


	//   ....[73]....
        /*146c*/ 	.word	0x0002da80


	//   ....[74]....
        /*1470*/ 	.word	0x0002daf0


	//   ....[75]....
        /*1474*/ 	.word	0x0002db50


	//   ....[76]....
        /*1478*/ 	.word	0x0002dba0


	//   ....[77]....
        /*147c*/ 	.word	0x0002dc20


	//   ....[78]....
        /*1480*/ 	.word	0x0002dc90


	//   ....[79]....
        /*1484*/ 	.word	0x0002dcf0


	//   ....[80]....
        /*1488*/ 	.word	0x0002dd40


	//   ....[81]....
        /*148c*/ 	.word	0x0002ddc0


	//   ....[82]....
        /*1490*/ 	.word	0x0002de30


	//   ....[83]....
        /*1494*/ 	.word	0x0002de90


	//   ....[84]....
        /*1498*/ 	.word	0x0002dee0


	//   ....[85]....
        /*149c*/ 	.word	0x0002df60


	//   ....[86]....
        /*14a0*/ 	.word	0x0002dfd0


	//   ....[87]....
        /*14a4*/ 	.word	0x0002e030


	//   ....[88]....
        /*14a8*/ 	.word	0x0002e080


	//   ....[89]....
        /*14ac*/ 	.word	0x0002e0f0


	//   ....[90]....
        /*14b0*/ 	.word	0x0002e150


	//   ....[91]....
        /*14b4*/ 	.word	0x0002e1b0


	//   ....[92]....
        /*14b8*/ 	.word	0x0002e200


	//   ....[93]....
        /*14bc*/ 	.word	0x0002e260


	//   ....[94]....
        /*14c0*/ 	.word	0x0002e2b0


	//   ....[95]....
        /*14c4*/ 	.word	0x0002e310


	//   ....[96]....
        /*14c8*/ 	.word	0x0002e360


	//   ....[97]....
        /*14cc*/ 	.word	0x0002e3e0


	//   ....[98]....
        /*14d0*/ 	.word	0x0002e450


	//   ....[99]....
        /*14d4*/ 	.word	0x0002e4b0


	//   ....[100]....
        /*14d8*/ 	.word	0x0002e500


	//   ....[101]....
        /*14dc*/ 	.word	0x0002e560


	//   ....[102]....
        /*14e0*/ 	.word	0x0002e5b0


	//   ....[103]....
        /*14e4*/ 	.word	0x0002e610


	//   ....[104]....
        /*14e8*/ 	.word	0x0002e660


	//   ....[105]....
        /*14ec*/ 	.word	0x0002e6c0


	//   ....[106]....
        /*14f0*/ 	.word	0x0002e710


	//   ....[107]....
        /*14f4*/ 	.word	0x0002e770


	//   ....[108]....
        /*14f8*/ 	.word	0x0002e7c0


	//   ....[109]....
        /*14fc*/ 	.word	0x0002e820


	//   ....[110]....
        /*1500*/ 	.word	0x0002e870


	//   ....[111]....
        /*1504*/ 	.word	0x0002e8d0


	//   ....[112]....
        /*1508*/ 	.word	0x0002e920


	//   ....[113]....
        /*150c*/ 	.word	0x0002e980


	//   ....[114]....
        /*1510*/ 	.word	0x0002e9d0


	//   ....[115]....
        /*1514*/ 	.word	0x0002ea30


	//   ....[116]....
        /*1518*/ 	.word	0x0002ea80


	//   ....[117]....
        /*151c*/ 	.word	0x0002eb00


	//   ....[118]....
        /*1520*/ 	.word	0x0002eb70


	//   ....[119]....
        /*1524*/ 	.word	0x0002ebd0


	//   ....[120]....
        /*1528*/ 	.word	0x0002ec20


	//   ....[121]....
        /*152c*/ 	.word	0x0002eca0


	//   ....[122]....
        /*1530*/ 	.word	0x0002ed10


	//   ....[123]....
        /*1534*/ 	.word	0x0002ed70


	//   ....[124]....
        /*1538*/ 	.word	0x0002edc0


	//   ....[125]....
        /*153c*/ 	.word	0x0002ee40


	//   ....[126]....
        /*1540*/ 	.word	0x0002eeb0


	//   ....[127]....
        /*1544*/ 	.word	0x0002ef10


	//   ....[128]....
        /*1548*/ 	.word	0x0002ef60


	//   ....[129]....
        /*154c*/ 	.word	0x0002efe0


	//   ....[130]....
        /*1550*/ 	.word	0x0002f050


	//   ....[131]....
        /*1554*/ 	.word	0x0002f0b0


	//   ....[132]....
        /*1558*/ 	.word	0x0002f100


	//   ....[133]....
        /*155c*/ 	.word	0x0002f180


	//   ....[134]....
        /*1560*/ 	.word	0x0002f1f0


	//   ....[135]....
        /*1564*/ 	.word	0x0002f250


	//   ....[136]....
        /*1568*/ 	.word	0x0002f2a0


	//   ....[137]....
        /*156c*/ 	.word	0x0002f320


	//   ....[138]....
        /*1570*/ 	.word	0x0002f390


	//   ....[139]....
        /*1574*/ 	.word	0x0002f3f0


	//   ....[140]....
        /*1578*/ 	.word	0x0002f440


	//   ....[141]....
        /*157c*/ 	.word	0x0002f4a0


	//   ....[142]....
        /*1580*/ 	.word	0x0002f4f0


	//   ....[143]....
        /*1584*/ 	.word	0x0002f550


	//   ....[144]....
        /*1588*/ 	.word	0x0002f5a0


	//   ....[145]....
        /*158c*/ 	.word	0x0002f600


	//   ....[146]....
        /*1590*/ 	.word	0x0002f650


	//   ....[147]....
        /*1594*/ 	.word	0x0002f6b0


	//   ....[148]....
        /*1598*/ 	.word	0x0002f700


	//   ....[149]....
        /*159c*/ 	.word	0x0002f780


	//   ....[150]....
        /*15a0*/ 	.word	0x0002f7f0


	//   ....[151]....
        /*15a4*/ 	.word	0x0002f850


	//   ....[152]....
        /*15a8*/ 	.word	0x0002f8a0


	//   ....[153]....
        /*15ac*/ 	.word	0x0002f920


	//   ....[154]....
        /*15b0*/ 	.word	0x0002f990


	//   ....[155]....
        /*15b4*/ 	.word	0x0002f9f0


	//   ....[156]....
        /*15b8*/ 	.word	0x0002fa40


	//   ....[157]....
        /*15bc*/ 	.word	0x0002fac0


	//   ....[158]....
        /*15c0*/ 	.word	0x0002fb30


	//   ....[159]....
        /*15c4*/ 	.word	0x0002fb90


	//   ....[160]....
        /*15c8*/ 	.word	0x0002fbe0


	//   ....[161]....
        /*15cc*/ 	.word	0x0002fc60


	//   ....[162]....
        /*15d0*/ 	.word	0x0002fcd0


	//   ....[163]....
        /*15d4*/ 	.word	0x0002fd30


	//   ....[164]....
        /*15d8*/ 	.word	0x0002fd80


	//   ....[165]....
        /*15dc*/ 	.word	0x0002fe00


	//   ....[166]....
        /*15e0*/ 	.word	0x0002fe70


	//   ....[167]....
        /*15e4*/ 	.word	0x0002fed0


	//   ....[168]....
        /*15e8*/ 	.word	0x0002ff20


	//   ....[169]....
        /*15ec*/ 	.word	0x0002ff80


	//   ....[170]....
        /*15f0*/ 	.word	0x0002fff0


	//   ....[171]....
        /*15f4*/ 	.word	0x00030050


	//   ....[172]....
        /*15f8*/ 	.word	0x000300a0


	//   ....[173]....
        /*15fc*/ 	.word	0x00030120


	//   ....[174]....
        /*1600*/ 	.word	0x000301f0


	//   ....[175]....
        /*1604*/ 	.word	0x00030270


	//   ....[176]....
        /*1608*/ 	.word	0x00030320


	//   ....[177]....
        /*160c*/ 	.word	0x000305c0


	//   ....[178]....
        /*1610*/ 	.word	0x00030610


	//   ....[179]....
        /*1614*/ 	.word	0x000306a0


	//   ....[180]....
        /*1618*/ 	.word	0x00030730


	//   ....[181]....
        /*161c*/ 	.word	0x000307c0


	//   ....[182]....
        /*1620*/ 	.word	0x00030850


	//   ....[183]....
        /*1624*/ 	.word	0x000308e0


	//   ....[184]....
        /*1628*/ 	.word	0x00030970


	//   ....[185]....
        /*162c*/ 	.word	0x000309f0


	//   ....[186]....
        /*1630*/ 	.word	0x00030a40


	//   ....[187]....
        /*1634*/ 	.word	0x00030ae0


	//   ....[188]....
        /*1638*/ 	.word	0x00030b70


	//   ....[189]....
        /*163c*/ 	.word	0x00030c00


	//   ....[190]....
        /*1640*/ 	.word	0x00030c50


	//   ....[191]....
        /*1644*/ 	.word	0x00030ce0


	//   ....[192]....
        /*1648*/ 	.word	0x00030d70


	//   ....[193]....
        /*164c*/ 	.word	0x00030e00


	//   ....[194]....
        /*1650*/ 	.word	0x00030e90


	//   ....[195]....
        /*1654*/ 	.word	0x00030f20


	//   ....[196]....
        /*1658*/ 	.word	0x00030fb0


	//   ....[197]....
        /*165c*/ 	.word	0x00031070


	//   ....[198]....
        /*1660*/ 	.word	0x00031350


	//   ....[199]....
        /*1664*/ 	.word	0x00031570


	//   ....[200]....
        /*1668*/ 	.word	0x000315c0


	//   ....[201]....
        /*166c*/ 	.word	0x00031620


	//   ....[202]....
        /*1670*/ 	.word	0x000316c0


	//   ....[203]....
        /*1674*/ 	.word	0x00031780


	//   ....[204]....
        /*1678*/ 	.word	0x00031890


	//   ....[205]....
        /*167c*/ 	.word	0x000318f0


	//   ....[206]....
        /*1680*/ 	.word	0x000319f0


	//   ....[207]....
        /*1684*/ 	.word	0x00031a50


	//   ....[208]....
        /*1688*/ 	.word	0x00031b50


	//   ....[209]....
        /*168c*/ 	.word	0x00031bb0


	//   ....[210]....
        /*1690*/ 	.word	0x00031cb0


	//   ....[211]....
        /*1694*/ 	.word	0x00031d10


	//   ....[212]....
        /*1698*/ 	.word	0x00031df0


	//   ....[213]....
        /*169c*/ 	.word	0x00031e70


	//   ....[214]....
        /*16a0*/ 	.word	0x00031f50


	//   ....[215]....
        /*16a4*/ 	.word	0x00032230


	//   ....[216]....
        /*16a8*/ 	.word	0x000322d0


	//   ....[217]....
        /*16ac*/ 	.word	0x00032470


	//   ....[218]....
        /*16b0*/ 	.word	0x000324f0


	//   ....[219]....
        /*16b4*/ 	.word	0x00032570


	//   ....[220]....
        /*16b8*/ 	.word	0x000325f0


	//   ....[221]....
        /*16bc*/ 	.word	0x00032670


	//   ....[222]....
        /*16c0*/ 	.word	0x00032700


	//   ....[223]....
        /*16c4*/ 	.word	0x000327a0


	//   ....[224]....
        /*16c8*/ 	.word	0x00032850


	//   ....[225]....
        /*16cc*/ 	.word	0x000328d0


	//   ....[226]....
        /*16d0*/ 	.word	0x00032950


	//   ....[227]....
        /*16d4*/ 	.word	0x000329d0


	//   ....[228]....
        /*16d8*/ 	.word	0x00032a60


	//   ....[229]....
        /*16dc*/ 	.word	0x00032ae0


	//   ....[230]....
        /*16e0*/ 	.word	0x00032b90


	//   ....[231]....
        /*16e4*/ 	.word	0x00032be0


	//   ....[232]....
        /*16e8*/ 	.word	0x00032ca0


	//   ....[233]....
        /*16ec*/ 	.word	0x00032dd0


	//----- nvinfo : EIATTR_REG_RECONFIG
	.align		4
.L_485:
        /*16f0*/ 	.byte	0x01, 0x54
	.zero		2


	//----- nvinfo : EIATTR_SYSCALL_OFFSETS
	.align		4
        /*16f4*/ 	.byte	0x04, 0x46
        /*16f6*/ 	.short	(.L_487 - .L_486)


	//   ....[0]....
.L_486:
        /*16f8*/ 	.word	0x00002440


	//   ....[1]....
        /*16fc*/ 	.word	0x00002590


	//   ....[2]....
        /*1700*/ 	.word	0x00008a60


	//   ....[3]....
        /*1704*/ 	.word	0x00008d70


	//   ....[4]....
        /*1708*/ 	.word	0x00026a50


	//   ....[5]....
        /*170c*/ 	.word	0x00026be0


	//   ....[6]....
        /*1710*/ 	.word	0x00026d30


	//   ....[7]....
        /*1714*/ 	.word	0x00026e70


	//   ....[8]....
        /*1718*/ 	.word	0x00027880


	//----- nvinfo : EIATTR_MBARRIER_INSTR_OFFSETS
	.align		4
.L_487:
        /*171c*/ 	.byte	0x04, 0x39
        /*171e*/ 	.short	(.L_489 - .L_488)


	//   ....[0]....
.L_488:
        /*1720*/ 	.word	0x000002d0
        /*1724*/ 	.word	0x000000ff
        /*1728*/ 	.word	0x00028400
        /*172c*/ 	.short	0x0100
        /*172e*/ 	.byte	0x08
	.zero		1


	//   ....[1]....
        /*1730*/ 	.word	0x000002e0
        /*1734*/ 	.word	0x000000ff
        /*1738*/ 	.word	0x00028420
        /*173c*/ 	.short	0x0100
        /*173e*/ 	.byte	0x08
	.zero		1


	//   ....[2]....
        /*1740*/ 	.word	0x000003d0
        /*1744*/ 	.word	0x000000ff
        /*1748*/ 	.word	0x00028430
        /*174c*/ 	.short	0x0100
        /*174e*/ 	.byte	0x08
	.zero		1


	//   ....[3]....
        /*1750*/ 	.word	0x000003e0
        /*1754*/ 	.word	0x000000ff
        /*1758*/ 	.word	0x00028440
        /*175c*/ 	.short	0x0100
        /*175e*/ 	.byte	0x08
	.zero		1


	//   ....[4]....
        /*1760*/ 	.word	0x000003f0
        /*1764*/ 	.word	0x000000ff
        /*1768*/ 	.word	0x00028438
        /*176c*/ 	.short	0x0100
        /*176e*/ 	.byte	0x08
	.zero		1


	//   ....[5]....
        /*1770*/ 	.word	0x00000400
        /*1774*/ 	.word	0x000000ff
        /*1778*/ 	.word	0x00028448
        /*177c*/ 	.short	0x0100
        /*177e*/ 	.byte	0x08
	.zero		1


	//   ....[6]....
        /*1780*/ 	.word	0x00000530
        /*1784*/ 	.word	0x000000ff
        /*1788*/ 	.word	0x00028450
        /*178c*/ 	.short	0x0100
        /*178e*/ 	.byte	0x08
	.zero		1


	//   ....[7]....
        /*1790*/ 	.word	0x00000540
        /*1794*/ 	.word	0x000000ff
        /*1798*/ 	.word	0x00028460
        /*179c*/ 	.short	0x0100
        /*179e*/ 	.byte	0x08
	.zero		1


	//   ....[8]....
        /*17a0*/ 	.word	0x00000550
        /*17a4*/ 	.word	0x000000ff
        /*17a8*/ 	.word	0x00028458
        /*17ac*/ 	.short	0x0100
        /*17ae*/ 	.byte	0x08
	.zero		1


	//   ....[9]....
        /*17b0*/ 	.word	0x00000560
        /*17b4*/ 	.word	0x000000ff
        /*17b8*/ 	.word	0x00028468
        /*17bc*/ 	.short	0x0100
        /*17be*/ 	.byte	0x08
	.zero		1


	//   ....[10]....
        /*17c0*/ 	.word	0x00000650
        /*17c4*/ 	.word	0x000000ff
        /*17c8*/ 	.word	0x00028470
        /*17cc*/ 	.short	0x0100
        /*17ce*/ 	.byte	0x06
	.zero		1


	//   ....[11]....
        /*17d0*/ 	.word	0x00000660
        /*17d4*/ 	.word	0x000000ff
        /*17d8*/ 	.word	0x00028480
        /*17dc*/ 	.short	0x0100
        /*17de*/ 	.byte	0x06
	.zero		1


	//   ....[12]....
        /*17e0*/ 	.word	0x00000670
        /*17e4*/ 	.word	0x000000ff
        /*17e8*/ 	.word	0x00028478
        /*17ec*/ 	.short	0x0100
        /*17ee*/ 	.byte	0x06
	.zero		1


	//   ....[13]....
        /*17f0*/ 	.word	0x00000680
        /*17f4*/ 	.word	0x000000ff
        /*17f8*/ 	.word	0x00028488
        /*17fc*/ 	.short	0x0100
        /*17fe*/ 	.byte	0x06
	.zero		1


	//   ....[14]....
        /*1800*/ 	.word	0x000007b0
        /*1804*/ 	.word	0x000000ff
        /*1808*/ 	.word	0x00028490
        /*180c*/ 	.short	0x0100
        /*180e*/ 	.byte	0x08
	.zero		1


	//   ....[15]....
        /*1810*/ 	.word	0x000007c0
        /*1814*/ 	.word	0x000000ff
        /*1818*/ 	.word	0x000284a0
        /*181c*/ 	.short	0x0100
        /*181e*/ 	.byte	0x08
	.zero		1


	//   ....[16]....
        /*1820*/ 	.word	0x000007d0
        /*1824*/ 	.word	0x000000ff
        /*1828*/ 	.word	0x00028498
        /*182c*/ 	.short	0x0100
        /*182e*/ 	.byte	0x08
	.zero		1


	//   ....[17]....
        /*1830*/ 	.word	0x000007e0
        /*1834*/ 	.word	0x000000ff
        /*1838*/ 	.word	0x000284a8
        /*183c*/ 	.short	0x0100
        /*183e*/ 	.byte	0x08
	.zero		1


	//   ....[18]....
        /*1840*/ 	.word	0x00000910
        /*1844*/ 	.word	0x000000ff
        /*1848*/ 	.word	0x000284b0
        /*184c*/ 	.short	0x0100
        /*184e*/ 	.byte	0x08
	.zero		1


	//   ....[19]....
        /*1850*/ 	.word	0x00000920
        /*1854*/ 	.word	0x000000ff
        /*1858*/ 	.word	0x000284c0
        /*185c*/ 	.short	0x0100
        /*185e*/ 	.byte	0x08
	.zero		1


	//   ....[20]....
        /*1860*/ 	.word	0x00000930
        /*1864*/ 	.word	0x000000ff
        /*1868*/ 	.word	0x000284b8
        /*186c*/ 	.short	0x0100
        /*186e*/ 	.byte	0x08
	.zero		1


	//   ....[21]....
        /*1870*/ 	.word	0x00000940
        /*1874*/ 	.word	0x000000ff
        /*1878*/ 	.word	0x000284c8
        /*187c*/ 	.short	0x0100
        /*187e*/ 	.byte	0x08
	.zero		1


	//   ....[22]....
        /*1880*/ 	.word	0x00003340
        /*1884*/ 	.word	0x0000005b
        /*1888*/ 	.word	0x00028490
        /*188c*/ 	.short	0x010a
        /*188e*/ 	.byte	0x3f
	.zero		1


	//   ....[23]....
        /*1890*/ 	.word	0x00005390
        /*1894*/ 	.word	0x0000005b
        /*1898*/ 	.word	0x00028490
        /*189c*/ 	.short	0x010a
        /*189e*/ 	.byte	0x3f
	.zero		1


	//   ....[24]....
        /*18a0*/ 	.word	0x00007490
        /*18a4*/ 	.word	0x0000005b
        /*18a8*/ 	.word	0x00028490
        /*18ac*/ 	.short	0x010a
        /*18ae*/ 	.byte	0x3f
	.zero		1


	//   ....[25]....
        /*18b0*/ 	.word	0x000076a0
        /*18b4*/ 	.word	0x00000004
        /*18b8*/ 	.word	0x00000000
        /*18bc*/ 	.short	0x0101
        /*18be*/ 	.byte	0x3f
	.zero		1


	//   ....[26]....
        /*18c0*/ 	.word	0x000076e0
        /*18c4*/ 	.word	0x0000005b
        /*18c8*/ 	.word	0x000284b0
        /*18cc*/ 	.short	0x010a
        /*18ce*/ 	.byte	0x3f
	.zero		1


	//   ....[27]....
        /*18d0*/ 	.word	0x00007a90
        /*18d4*/ 	.word	0x0000005b
        /*18d8*/ 	.word	0x00000000
        /*18dc*/ 	.short	0x0101
        /*18de*/ 	.byte	0x3f
	.zero		1


	//   ....[28]....
        /*18e0*/ 	.word	0x00008af0
        /*18e4*/ 	.word	0x00000010
        /*18e8*/ 	.word	0x00028400
        /*18ec*/ 	.short	0x010a
        /*18ee*/ 	.byte	0x3f
	.zero		1


	//   ....[29]....
        /*18f0*/ 	.word	0x00008b40
        /*18f4*/ 	.word	0x00000010
        /*18f8*/ 	.word	0x00028400
        /*18fc*/ 	.short	0x010a
        /*18fe*/ 	.byte	0x3f
	.zero		1


	//   ....[30]....
        /*1900*/ 	.word	0x00009890
        /*1904*/ 	.word	0x00000010
        /*1908*/ 	.word	0x00028400
        /*190c*/ 	.short	0x010a
        /*190e*/ 	.byte	0x3f
	.zero		1


	//   ....[31]....
        /*1910*/ 	.word	0x0000e040
        /*1914*/ 	.word	0x00000010
        /*1918*/ 	.word	0x00028400
        /*191c*/ 	.short	0x010a
        /*191e*/ 	.byte	0x3f
	.zero		1


	//   ....[32]....
        /*1920*/ 	.word	0x000121b0
        /*1924*/ 	.word	0x0000000d
        /*1928*/ 	.word	0x00028430
        /*192c*/ 	.short	0x010a
        /*192e*/ 	.byte	0x3f
	.zero		1


	//   ....[33]....
        /*1930*/ 	.word	0x00012220
        /*1934*/ 	.word	0x0000000d
        /*1938*/ 	.word	0x00028430
        /*193c*/ 	.short	0x010a
        /*193e*/ 	.byte	0x3f
	.zero		1


	//   ....[34]....
        /*1940*/ 	.word	0x000128c0
        /*1944*/ 	.word	0x00000000
        /*1948*/ 	.word	0x00000000
        /*194c*/ 	.short	0x0101
        /*194e*/ 	.byte	0x3f
	.zero		1


	//   ....[35]....
        /*1950*/ 	.word	0x00014980
        /*1954*/ 	.word	0x00000008
        /*1958*/ 	.word	0x00028430
        /*195c*/ 	.short	0x010a
        /*195e*/ 	.byte	0x3f
	.zero		1


	//   ....[36]....
        /*1960*/ 	.word	0x000149d0
        /*1964*/ 	.word	0x00000008
        /*1968*/ 	.word	0x00028430
        /*196c*/ 	.short	0x010a
        /*196e*/ 	.byte	0x3f
	.zero		1


	//   ....[37]....
        /*1970*/ 	.word	0x00014de0
        /*1974*/ 	.word	0x00000009
        /*1978*/ 	.word	0x00028450
        /*197c*/ 	.short	0x010a
        /*197e*/ 	.byte	0x3f
	.zero		1


	//   ....[38]....
        /*1980*/ 	.word	0x00014e20
        /*1984*/ 	.word	0x00000009
        /*1988*/ 	.word	0x00028450
        /*198c*/ 	.short	0x010a
        /*198e*/ 	.byte	0x3f
	.zero		1


	//   ....[39]....
        /*1990*/ 	.word	0x00015070
        /*1994*/ 	.word	0x00000008
        /*1998*/ 	.word	0x00000000
        /*199c*/ 	.short	0x0101
        /*199e*/ 	.byte	0x3f
	.zero		1


	//   ....[40]....
        /*19a0*/ 	.word	0x000165a0
        /*19a4*/ 	.word	0x00000014
        /*19a8*/ 	.word	0x00000000
        /*19ac*/ 	.short	0x0101
        /*19ae*/ 	.byte	0x3f
	.zero		1


	//   ....[41]....
        /*19b0*/ 	.word	0x00017260
        /*19b4*/ 	.word	0x00000005
        /*19b8*/ 	.word	0x00028430
        /*19bc*/ 	.short	0x010a
        /*19be*/ 	.byte	0x3f
	.zero		1


	//   ....[42]....
        /*19c0*/ 	.word	0x000172b0
        /*19c4*/ 	.word	0x00000005
        /*19c8*/ 	.word	0x00028430
        /*19cc*/ 	.short	0x010a
        /*19ce*/ 	.byte	0x3f
	.zero		1


	//   ....[43]....
        /*19d0*/ 	.word	0x000176f0
        /*19d4*/ 	.word	0x00000006
        /*19d8*/ 	.word	0x00028450
        /*19dc*/ 	.short	0x010a
        /*19de*/ 	.byte	0x3f
	.zero		1


	//   ....[44]....
        /*19e0*/ 	.word	0x00017730
        /*19e4*/ 	.word	0x00000006
        /*19e8*/ 	.word	0x00028450
        /*19ec*/ 	.short	0x010a
        /*19ee*/ 	.byte	0x3f
	.zero		1


	//   ....[45]....
        /*19f0*/ 	.word	0x00018020
        /*19f4*/ 	.word	0x000000ac
        /*19f8*/ 	.word	0x00000000
        /*19fc*/ 	.short	0x0101
        /*19fe*/ 	.byte	0x3f
	.zero		1


	//   ....[46]....
        /*1a00*/ 	.word	0x00018780
        /*1a04*/ 	.word	0x000000ac
        /*1a08*/ 	.word	0x00000000
        /*1a0c*/ 	.short	0x0101
        /*1a0e*/ 	.byte	0x3f
	.zero		1


	//   ....[47]....
        /*1a10*/ 	.word	0x00018da0
        /*1a14*/ 	.word	0x00000005
        /*1a18*/ 	.word	0x00028430
        /*1a1c*/ 	.short	0x010a
        /*1a1e*/ 	.byte	0x3f
	.zero		1


	//   ....[48]....
        /*1a20*/ 	.word	0x00018df0
        /*1a24*/ 	.word	0x00000005
        /*1a28*/ 	.word	0x00028430
        /*1a2c*/ 	.short	0x010a
        /*1a2e*/ 	.byte	0x3f
	.zero		1


	//   ....[49]....
        /*1a30*/ 	.word	0x00019230
        /*1a34*/ 	.word	0x00000006
        /*1a38*/ 	.word	0x00028450
        /*1a3c*/ 	.short	0x010a
        /*1a3e*/ 	.byte	0x3f
	.zero		1


	//   ....[50]....
        /*1a40*/ 	.word	0x00019270
        /*1a44*/ 	.word	0x00000006
        /*1a48*/ 	.word	0x00028450
        /*1a4c*/ 	.short	0x010a
        /*1a4e*/ 	.byte	0x3f
	.zero		1


	//   ....[51]....
        /*1a50*/ 	.word	0x000194e0
        /*1a54*/ 	.word	0x00000005
        /*1a58*/ 	.word	0x00000000
        /*1a5c*/ 	.short	0x0101
        /*1a5e*/ 	.byte	0x3f
	.zero		1


	//   ....[52]....
        /*1a60*/ 	.word	0x0001aa00
        /*1a64*/ 	.word	0x0000000b
        /*1a68*/ 	.word	0x00000000
        /*1a6c*/ 	.short	0x0101
        /*1a6e*/ 	.byte	0x3f
	.zero		1


	//   ....[53]....
        /*1a70*/ 	.word	0x0001b330
        /*1a74*/ 	.word	0x00000004
        /*1a78*/ 	.word	0x00028450
        /*1a7c*/ 	.short	0x010a
        /*1a7e*/ 	.byte	0x3f
	.zero		1


	//   ....[54]....
        /*1a80*/ 	.word	0x0001b370
        /*1a84*/ 	.word	0x00000004
        /*1a88*/ 	.word	0x00028450
        /*1a8c*/ 	.short	0x010a
        /*1a8e*/ 	.byte	0x3f
	.zero		1


	//   ....[55]....
        /*1a90*/ 	.word	0x0001b870
        /*1a94*/ 	.word	0x00000000
        /*1a98*/ 	.word	0x00000000
        /*1a9c*/ 	.short	0x0101
        /*1a9e*/ 	.byte	0x3f
	.zero		1


	//   ....[56]....
        /*1aa0*/ 	.word	0x0001f650
        /*1aa4*/ 	.word	0x00000008
        /*1aa8*/ 	.word	0x00000000
        /*1aac*/ 	.short	0x0101
        /*1aae*/ 	.byte	0x3f
	.zero		1


	//   ....[57]....
        /*1ab0*/ 	.word	0x0001ff80
        /*1ab4*/ 	.word	0x0000000e
        /*1ab8*/ 	.word	0x00000000
        /*1abc*/ 	.short	0x0101
        /*1abe*/ 	.byte	0x3f
	.zero		1


	//   ....[58]....
        /*1ac0*/ 	.word	0x00025140
        /*1ac4*/ 	.word	0x00000012
        /*1ac8*/ 	.word	0x00028420
        /*1acc*/ 	.short	0x010a
        /*1ace*/ 	.byte	0x3f
	.zero		1


	//   ....[59]....
        /*1ad0*/ 	.word	0x00025210
        /*1ad4*/ 	.word	0x00000007
        /*1ad8*/ 	.word	0x000284a0
        /*1adc*/ 	.short	0x010a
        /*1ade*/ 	.byte	0x3f
	.zero		1


	//   ....[60]....
        /*1ae0*/ 	.word	0x00025550
        /*1ae4*/ 	.word	0x00000007
        /*1ae8*/ 	.word	0x000284c0
        /*1aec*/ 	.short	0x010a
        /*1aee*/ 	.byte	0x3f
	.zero		1


	//   ....[61]....
        /*1af0*/ 	.word	0x000259f0
        /*1af4*/ 	.word	0x00000008
        /*1af8*/ 	.word	0x000284a0
        /*1afc*/ 	.short	0x010a
        /*1afe*/ 	.byte	0x3f
	.zero		1


	//   ....[62]....
        /*1b00*/ 	.word	0x00025d20
        /*1b04*/ 	.word	0x00000008
        /*1b08*/ 	.word	0x000284c0
        /*1b0c*/ 	.short	0x010a
        /*1b0e*/ 	.byte	0x3f
	.zero		1


	//   ....[63]....
        /*1b10*/ 	.word	0x00027280
        /*1b14*/ 	.word	0x00000000
        /*1b18*/ 	.word	0x00028480
        /*1b1c*/ 	.short	0x010a
        /*1b1e*/ 	.byte	0x3f
	.zero		1


	//   ....[64]....
        /*1b20*/ 	.word	0x00027480
        /*1b24*/ 	.word	0x00000000
        /*1b28*/ 	.word	0x00028440
        /*1b2c*/ 	.short	0x010a
        /*1b2e*/ 	.byte	0x3f
	.zero		1


	//   ....[65]....
        /*1b30*/ 	.word	0x00028240
        /*1b34*/ 	.word	0x00000012
        /*1b38*/ 	.word	0x00028400
        /*1b3c*/ 	.short	0x0107
        /*1b3e*/ 	.byte	0x3f
	.zero		1


	//   ....[66]....
        /*1b40*/ 	.word	0x00028340
        /*1b44*/ 	.word	0x00000012
        /*1b48*/ 	.word	0x00028400
        /*1b4c*/ 	.short	0x0101
        /*1b4e*/ 	.byte	0x3f
	.zero		1


	//   ....[67]....
        /*1b50*/ 	.word	0x00028360
        /*1b54*/ 	.word	0x00000012
        /*1b58*/ 	.word	0x00028420
        /*1b5c*/ 	.short	0x010a
        /*1b5e*/ 	.byte	0x3f
	.zero		1


	//   ....[68]....
        /*1b60*/ 	.word	0x00028680
        /*1b64*/ 	.word	0x00000006
        /*1b68*/ 	.word	0x00028480
        /*1b6c*/ 	.short	0x010a
        /*1b6e*/ 	.byte	0x3f
	.zero		1


	//   ....[69]....
        /*1b70*/ 	.word	0x000289e0
        /*1b74*/ 	.word	0x00000006
        /*1b78*/ 	.word	0x00028440
        /*1b7c*/ 	.short	0x010a
        /*1b7e*/ 	.byte	0x3f
	.zero		1


	//   ....[70]....
        /*1b80*/ 	.word	0x00028da0
        /*1b84*/ 	.word	0x00000014
        /*1b88*/ 	.word	0x00028470
        /*1b8c*/ 	.short	0x010a
        /*1b8e*/ 	.byte	0x3f
	.zero		1


	//   ....[71]....
        /*1b90*/ 	.word	0x00028e10
        /*1b94*/ 	.word	0x00000014
        /*1b98*/ 	.word	0x00028460
        /*1b9c*/ 	.short	0x010a
        /*1b9e*/ 	.byte	0x3f
	.zero		1


	//   ....[72]....
        /*1ba0*/ 	.word	0x00029420
        /*1ba4*/ 	.word	0x00000014
        /*1ba8*/ 	.word	0x00028450
        /*1bac*/ 	.short	0x0101
        /*1bae*/ 	.byte	0x3f
	.zero		1


	//   ....[73]....
        /*1bb0*/ 	.word	0x000294a0
        /*1bb4*/ 	.word	0x00000014
        /*1bb8*/ 	.word	0x00000000
        /*1bbc*/ 	.short	0x0101
        /*1bbe*/ 	.byte	0x3f
	.zero		1


	//   ....[74]....
        /*1bc0*/ 	.word	0x000296e0
        /*1bc4*/ 	.word	0x00000000
        /*1bc8*/ 	.word	0x00028470
        /*1bcc*/ 	.short	0x010a
        /*1bce*/ 	.byte	0x3f
	.zero		1


	//   ....[75]....
        /*1bd0*/ 	.word	0x00029750
        /*1bd4*/ 	.word	0x00000000
        /*1bd8*/ 	.word	0x00028460
        /*1bdc*/ 	.short	0x010a
        /*1bde*/ 	.byte	0x3f
	.zero		1


	//   ....[76]....
        /*1be0*/ 	.word	0x00029d30
        /*1be4*/ 	.word	0x00000000
        /*1be8*/ 	.word	0x00028450
        /*1bec*/ 	.short	0x0101
        /*1bee*/ 	.byte	0x3f
	.zero		1


	//   ....[77]....
        /*1bf0*/ 	.word	0x00029d70
        /*1bf4*/ 	.word	0x00000000
        /*1bf8*/ 	.word	0x00000000
        /*1bfc*/ 	.short	0x0101
        /*1bfe*/ 	.byte	0x3f
	.zero		1


	//   ....[78]....
        /*1c00*/ 	.word	0x0002b0c0
        /*1c04*/ 	.word	0x00000000
        /*1c08*/ 	.word	0x00028420
        /*1c0c*/ 	.short	0x010a
        /*1c0e*/ 	.byte	0x3f
	.zero		1


	//   ....[79]....
        /*1c10*/ 	.word	0x0002b270
        /*1c14*/ 	.word	0x00000006
        /*1c18*/ 	.word	0x00000000
        /*1c1c*/ 	.short	0x010a
        /*1c1e*/ 	.byte	0x3f
	.zero		1


	//   ....[80]....
        /*1c20*/ 	.word	0x0002b2e0
        /*1c24*/ 	.word	0x00000007
        /*1c28*/ 	.word	0x00000000
        /*1c2c*/ 	.short	0x010a
        /*1c2e*/ 	.byte	0x3f
	.zero		1


	//   ....[81]....
        /*1c30*/ 	.word	0x0002b340
        /*1c34*/ 	.word	0x00000004
        /*1c38*/ 	.word	0x00028460
        /*1c3c*/ 	.short	0x010a
        /*1c3e*/ 	.byte	0x3f
	.zero		1


	//   ....[82]....
        /*1c40*/ 	.word	0x0002b390
        /*1c44*/ 	.word	0x00000003
        /*1c48*/ 	.word	0x00028460
        /*1c4c*/ 	.short	0x010a
        /*1c4e*/ 	.byte	0x3f
	.zero		1


	//   ....[83]....
        /*1c50*/ 	.word	0x0002b3d0
        /*1c54*/ 	.word	0x00000004
        /*1c58*/ 	.word	0x00028480
        /*1c5c*/ 	.short	0x010a
        /*1c5e*/ 	.byte	0x3f
	.zero		1


	//   ....[84]....
        /*1c60*/ 	.word	0x0002b3f0
        /*1c64*/ 	.word	0x00000003
        /*1c68*/ 	.word	0x00028480
        /*1c6c*/ 	.short	0x010a
        /*1c6e*/ 	.byte	0x3f
	.zero		1


	//   ....[85]....
        /*1c70*/ 	.word	0x0002b450
        /*1c74*/ 	.word	0x0000005b
        /*1c78*/ 	.word	0x00028490
        /*1c7c*/ 	.short	0x010a
        /*1c7e*/ 	.byte	0x3f
	.zero		1


	//   ....[86]....
        /*1c80*/ 	.word	0x0002b4a0
        /*1c84*/ 	.word	0x0000005b
        /*1c88*/ 	.word	0x00028490
        /*1c8c*/ 	.short	0x010a
        /*1c8e*/ 	.byte	0x3f
	.zero		1


	//   ....[87]....
        /*1c90*/ 	.word	0x0002b4f0
        /*1c94*/ 	.word	0x0000005b
        /*1c98*/ 	.word	0x00028490
        /*1c9c*/ 	.short	0x010a
        /*1c9e*/ 	.byte	0x3f
	.zero		1


	//   ....[88]....
        /*1ca0*/ 	.word	0x0002b540
        /*1ca4*/ 	.word	0x0000005b
        /*1ca8*/ 	.word	0x000284b0
        /*1cac*/ 	.short	0x010a
        /*1cae*/ 	.byte	0x3f
	.zero		1


	//   ....[89]....
        /*1cb0*/ 	.word	0x0002bd40
        /*1cb4*/ 	.word	0x00000010
        /*1cb8*/ 	.word	0x00028400
        /*1cbc*/ 	.short	0x010a
        /*1cbe*/ 	.byte	0x3f
	.zero		1


	//   ....[90]....
        /*1cc0*/ 	.word	0x0002c670
        /*1cc4*/ 	.word	0x00000010
        /*1cc8*/ 	.word	0x00028400
        /*1ccc*/ 	.short	0x010a
        /*1cce*/ 	.byte	0x3f
	.zero		1


	//   ....[91]....
        /*1cd0*/ 	.word	0x0002c6c0
        /*1cd4*/ 	.word	0x0000000d
        /*1cd8*/ 	.word	0x00028430
        /*1cdc*/ 	.short	0x010a
        /*1cde*/ 	.byte	0x3f
	.zero		1


	//   ....[92]....
        /*1ce0*/ 	.word	0x0002c710
        /*1ce4*/ 	.word	0x00000008
        /*1ce8*/ 	.word	0x00028430
        /*1cec*/ 	.short	0x010a
        /*1cee*/ 	.byte	0x3f
	.zero		1


	//   ....[93]....
        /*1cf0*/ 	.word	0x0002c760
        /*1cf4*/ 	.word	0x00000009
        /*1cf8*/ 	.word	0x00028450
        /*1cfc*/ 	.short	0x010a
        /*1cfe*/ 	.byte	0x3f
	.zero		1


	//   ....[94]....
        /*1d00*/ 	.word	0x0002c7b0
        /*1d04*/ 	.word	0x00000005
        /*1d08*/ 	.word	0x00028430
        /*1d0c*/ 	.short	0x010a
        /*1d0e*/ 	.byte	0x3f
	.zero		1


	//   ....[95]....
        /*1d10*/ 	.word	0x0002c800
        /*1d14*/ 	.word	0x00000006
        /*1d18*/ 	.word	0x00028450
        /*1d1c*/ 	.short	0x010a
        /*1d1e*/ 	.byte	0x3f
	.zero		1


	//   ....[96]....
        /*1d20*/ 	.word	0x0002c850
        /*1d24*/ 	.word	0x00000005
        /*1d28*/ 	.word	0x00028430
        /*1d2c*/ 	.short	0x010a
        /*1d2e*/ 	.byte	0x3f
	.zero		1


	//   ....[97]....
        /*1d30*/ 	.word	0x0002c8a0
        /*1d34*/ 	.word	0x00000006
        /*1d38*/ 	.word	0x00028450
        /*1d3c*/ 	.short	0x010a
        /*1d3e*/ 	.byte	0x3f
	.zero		1


	//   ....[98]....
        /*1d40*/ 	.word	0x0002c8f0
        /*1d44*/ 	.word	0x00000004
        /*1d48*/ 	.word	0x00028450
        /*1d4c*/ 	.short	0x010a
        /*1d4e*/ 	.byte	0x3f
	.zero		1


	//   ....[99]....
        /*1d50*/ 	.word	0x00031130
        /*1d54*/ 	.word	0x00000012
        /*1d58*/ 	.word	0x00028420
        /*1d5c*/ 	.short	0x010a
        /*1d5e*/ 	.byte	0x3f
	.zero		1


	//   ....[100]....
        /*1d60*/ 	.word	0x00031180
        /*1d64*/ 	.word	0x00000007
        /*1d68*/ 	.word	0x000284a0
        /*1d6c*/ 	.short	0x010a
        /*1d6e*/ 	.byte	0x3f
	.zero		1


	//   ....[101]....
        /*1d70*/ 	.word	0x000311d0
        /*1d74*/ 	.word	0x00000007
        /*1d78*/ 	.word	0x000284c0
        /*1d7c*/ 	.short	0x010a
        /*1d7e*/ 	.byte	0x3f
	.zero		1


	//   ....[102]....
        /*1d80*/ 	.word	0x00031220
        /*1d84*/ 	.word	0x00000008
        /*1d88*/ 	.word	0x000284a0
        /*1d8c*/ 	.short	0x010a
        /*1d8e*/ 	.byte	0x3f
	.zero		1


	//   ....[103]....
        /*1d90*/ 	.word	0x00031270
        /*1d94*/ 	.word	0x00000008
        /*1d98*/ 	.word	0x000284c0
        /*1d9c*/ 	.short	0x010a
        /*1d9e*/ 	.byte	0x3f
	.zero		1


	//   ....[104]....
        /*1da0*/ 	.word	0x00031410
        /*1da4*/ 	.word	0x00000000
        /*1da8*/ 	.word	0x00028480
        /*1dac*/ 	.short	0x010a
        /*1dae*/ 	.byte	0x3f
	.zero		1


	//   ....[105]....
        /*1db0*/ 	.word	0x00031460
        /*1db4*/ 	.word	0x00000000
        /*1db8*/ 	.word	0x00028440
        /*1dbc*/ 	.short	0x010a
        /*1dbe*/ 	.byte	0x3f
	.zero		1


	//   ....[106]....
        /*1dc0*/ 	.word	0x00031f90
        /*1dc4*/ 	.word	0x00000012
        /*1dc8*/ 	.word	0x00028420
        /*1dcc*/ 	.short	0x010a
        /*1dce*/ 	.byte	0x3f
	.zero		1


	//   ....[107]....
        /*1dd0*/ 	.word	0x00031fe0
        /*1dd4*/ 	.word	0x00000006
        /*1dd8*/ 	.word	0x00028480
        /*1ddc*/ 	.short	0x010a
        /*1dde*/ 	.byte	0x3f
	.zero		1


	//   ....[108]....
        /*1de0*/ 	.word	0x00032030
        /*1de4*/ 	.word	0x00000006
        /*1de8*/ 	.word	0x00028440
        /*1dec*/ 	.short	0x010a
        /*1dee*/ 	.byte	0x3f
	.zero		1


	//   ....[109]....
        /*1df0*/ 	.word	0x00032080
        /*1df4*/ 	.word	0x00000014
        /*1df8*/ 	.word	0x00028470
        /*1dfc*/ 	.short	0x010a
        /*1dfe*/ 	.byte	0x3f
	.zero		1


	//   ....[110]....
        /*1e00*/ 	.word	0x000320d0
        /*1e04*/ 	.word	0x00000014
        /*1e08*/ 	.word	0x00028460
        /*1e0c*/ 	.short	0x010a
        /*1e0e*/ 	.byte	0x3f
	.zero		1


	//   ....[111]....
        /*1e10*/ 	.word	0x00032120
        /*1e14*/ 	.word	0x00000000
        /*1e18*/ 	.word	0x00028470
        /*1e1c*/ 	.short	0x010a
        /*1e1e*/ 	.byte	0x3f
	.zero		1


	//   ....[112]....
        /*1e20*/ 	.word	0x00032170
        /*1e24*/ 	.word	0x00000000
        /*1e28*/ 	.word	0x00028460
        /*1e2c*/ 	.short	0x010a
        /*1e2e*/ 	.byte	0x3f
	.zero		1


	//   ....[113]....
        /*1e30*/ 	.word	0x00032cf0
        /*1e34*/ 	.word	0x00000000
        /*1e38*/ 	.word	0x00028420
        /*1e3c*/ 	.short	0x010a
        /*1e3e*/ 	.byte	0x3f
	.zero		1


	//   ....[114]....
        /*1e40*/ 	.word	0x00032e90
        /*1e44*/ 	.word	0x00000006
        /*1e48*/ 	.word	0x00000000
        /*1e4c*/ 	.short	0x010a
        /*1e4e*/ 	.byte	0x3f
	.zero		1


	//   ....[115]....
        /*1e50*/ 	.word	0x00032ee0
        /*1e54*/ 	.word	0x00000007
        /*1e58*/ 	.word	0x00000000
        /*1e5c*/ 	.short	0x010a
        /*1e5e*/ 	.byte	0x3f
	.zero		1


	//   ....[116]....
        /*1e60*/ 	.word	0x00032f30
        /*1e64*/ 	.word	0x00000004
        /*1e68*/ 	.word	0x00028460
        /*1e6c*/ 	.short	0x010a
        /*1e6e*/ 	.byte	0x3f
	.zero		1


	//   ....[117]....
        /*1e70*/ 	.word	0x00032f80
        /*1e74*/ 	.word	0x00000003
        /*1e78*/ 	.word	0x00028460
        /*1e7c*/ 	.short	0x010a
        /*1e7e*/ 	.byte	0x3f
	.zero		1


	//   ....[118]....
        /*1e80*/ 	.word	0x00032fd0
        /*1e84*/ 	.word	0x00000004
        /*1e88*/ 	.word	0x00028480
        /*1e8c*/ 	.short	0x010a
        /*1e8e*/ 	.byte	0x3f
	.zero		1


	//----- nvinfo : EIATTR_NUM_MBARRIERS
	.align		4
.L_489:
        /*1e90*/ 	.byte	0x03, 0x38
        /*1e92*/ 	.short	0x0016


	//----- nvinfo : EIATTR_EXIT_INSTR_OFFSETS
	.align		4
        /*1e94*/ 	.byte	0x04, 0x1c
        /*1e96*/ 	.short	(.L_491 - .L_490)


	//   ....[0]....
.L_490:
        /*1e98*/ 	.word	0x0002b440


	//----- nvinfo : EIATTR_MAX_THREADS
	.align		4
.L_491:
        /*1e9c*/ 	.byte	0x04, 0x05
        /*1e9e*/ 	.short	(.L_493 - .L_492)
.L_492:
        /*1ea0*/ 	.word	0x00000180
        /*1ea4*/ 	.word	0x00000001
        /*1ea8*/ 	.word	0x00000001


	//----- nvinfo : EIATTR_CRS_STACK_SIZE
	.align		4
.L_493:
        /*1eac*/ 	.byte	0x04, 0x1e
        /*1eae*/ 	.short	(.L_495 - .L_494)
.L_494:
        /*1eb0*/ 	.word	0x00000000


	//----- nvinfo : EIATTR_CBANK_PARAM_SIZE
	.align		4
.L_495:
        /*1eb4*/ 	.byte	0x03, 0x19
        /*1eb6*/ 	.short	0x0af0


	//----- nvinfo : EIATTR_PARAM_CBANK
	.align		4
        /*1eb8*/ 	.byte	0x04, 0x0a
        /*1eba*/ 	.short	(.L_497 - .L_496)
	.align		4
.L_496:
        /*1ebc*/ 	.word	index@(.nv.constant0._ZN7cutlass13device_kernelIN5flash11enable_sm90INS1_16FlashAttnFwdSm90INS1_25CollectiveMainloopFwdSm90ILi2EN4cute5tupleIJNS5_1CILi1EEES8_S8_EEENS6_IJNS7_ILi128EEENS7_ILi64EEENS7_ILi256EEEEEELi256ENS_12float_e4m3_tEfNS_4arch4Sm90ELb0ELb1ELb0ELb1ELb0ELb1ELb0ELb1ELb1ELb1ELb1ELb0EEENS1_21CollectiveEpilogueFwdINS6_IJSA_SC_SB_EEES9_NS_10bfloat16_tESG_Li256ELb1ELb1ELb1ELb1EEENS1_36VarlenDynamicPersistentTileSchedulerILi128ELi64ELi256ELi128ELb1ELb1ELb1ELb1ELb0ELb1EEEEEEEEEvNT_6ParamsE)
        /*1ec0*/ 	.short	0x0210
        /*1ec2*/ 	.short	0x0af0


	//----- nvinfo : EIATTR_SW_WAR
	.align		4
.L_497:
        /*1ec4*/ 	.byte	0x04, 0x36
        /*1ec6*/ 	.short	(.L_499 - .L_498)
.L_498:
        /*1ec8*/ 	.word	0x00000008
.L_499:


//--------------------- .nv.info._ZN7cutlass13device_kernelIN5flash11enable_sm90INS1_16FlashAttnFwdSm90INS1_25CollectiveMainloopFwdSm90ILi2EN4cute5tupleIJNS5_1CILi1EEES8_S8_EEENS6_IJNS7_ILi128EEESA_NS7_ILi256EEEEEELi256ENS_12float_e4m3_tEfNS_4arch4Sm90ELb1ELb0ELb0ELb0ELb0ELb0ELb0ELb1ELb1ELb1ELb1ELb0EEENS1_21CollectiveEpilogueFwdINS6_IJSA_SB_SA_EEES9_NS_10bfloat16_tESF_Li256ELb0ELb1ELb1ELb1EEENS1_19SingleTileSchedulerILb0ELb1ELb1ELi128EEEEEEEEEvNT_6ParamsE --------------------------
	.section	.nv.info._ZN7cutlass13device_kernelIN5flash11enable_sm90INS1_16FlashAttnFwdSm90INS1_25CollectiveMainloopFwdSm90ILi2EN4cute5tupleIJNS5_1CILi1EEES8_S8_EEENS6_IJNS7_ILi128EEESA_NS7_ILi256EEEEEELi256ENS_12float_e4m3_tEfNS_4arch4Sm90ELb1ELb0ELb0ELb0ELb0ELb0ELb0ELb1ELb1ELb1ELb1ELb0EEENS1_21CollectiveEpilogueFwdINS6_IJSA_SB_SA_EEES9_NS_10bfloat16_tESF_Li256ELb0ELb1ELb1ELb1EEENS1_19SingleTileSchedulerILb0ELb1ELb1ELi128EEEEEEEEEvNT_6ParamsE,"",@"SHT_CUDA_INFO"
	.sectionflags	@""
	.align	4


	//----- nvinfo : EIATTR_CUDA_API_VERSION
	.align		4
        /*0000*/ 	.byte	0x04, 0x37
        /*0002*/ 	.short	(.L_501 - .L_500)
.L_500:
        /*0004*/ 	.word	0x00000082


	//----- nvinfo : EIATTR_KPARAM_INFO
	.align		4
.L_501:
        /*0008*/ 	.byte	0x04, 0x17
        /*000a*/ 	.short	(.L_503 - .L_502)
.L_502:
        /*000c*/ 	.word	0x00000000
        /*0010*/ 	.short	0x0000
        /*0012*/ 	.short	0x0070
        /*0014*/ 	.byte	0x00, 0xf0, 0x01, 0x28


	//----- nvinfo : EIATTR_SPARSE_MMA_MASK
	.align		4
.L_503:
        /*0018*/ 	.byte	0x03, 0x50
        /*001a*/ 	.short	0x0000


	//----- nvinfo : EIATTR_MAXREG_COUNT
	.align		4
        /*001c*/ 	.byte	0x03, 0x1b
        /*001e*/ 	.short	0x00a8


	//----- nvinfo : EIATTR_NUM_BARRIERS
	.align		4
        /*0020*/ 	.byte	0x02, 0x4c
        /*0022*/ 	.byte	0x10
	.zero		1


	//----- nvinfo : EIATTR_EXTERNS
	.align		4
        /*0024*/ 	.byte	0x04, 0x0f
        /*0026*/ 	.short	(.L_505 - .L_504)


	//   ....[0]....
	.align		4
.L_504:
        /*0028*/ 	.word	index@(__assertfail)


	//----- nvinfo : EIATTR_ANNOTATIONS
	.align		4
.L_505:
        /*002c*/ 	.byte	0x04, 0x55
        /*002e*/ 	.short	(.L_507 - .L_506)


	//   ....[0]....
.L_506:
        /* <DEDUP_REMOVED lines=19> */


	//----- nvinfo : EIATTR_MERCURY_ISA_VERSION
	.align		4
.L_507:
        /*0150*/ 	.byte	0x03, 0x5f
        /*0152*/ 	.short	0x0101


	//----- nvinfo : EIATTR_INT_WARP_WIDE_INSTR_OFFSETS
	.align		4
        /*0154*/ 	.byte	0x04, 0x31
        /*0156*/ 	.short	(.L_509 - .L_508)


	//   ....[0]....
.L_508:
        /*0158*/ 	.word	0x00000120


	//   ....[1]....
        /*015c*/ 	.word	0x000001c0


	//   ....[2]....
        /*0160*/ 	.word	0x00000230


	//----- nvinfo : EIATTR_COOP_GROUP_MASK_REGIDS
	.align		4
.L_509:
        /*0164*/ 	.byte	0x04, 0x29
        /*0166*/ 	.short	(.L_511 - .L_510)


	//   ....[0]....
.L_510:
        /*0168*/ 	.word	0xffffffff


	//   ....[1]....
        /*016c*/ 	.word	0xffffffff


	//   ....[2]....
        /*0170*/ 	.word	0xffffffff


	//   ....[3]....
        /*0174*/ 	.word	0xffffffff


	//   ....[4]....
        /*0178*/ 	.word	0xffffffff


	//   ....[5]....
        /*017c*/ 	.word	0xffffffff


	//   ....[6]....
        /*0180*/ 	.word	0xffffffff


	//   ....[7]....
        /*0184*/ 	.word	0xffffffff


	//   ....[8]....
        /*0188*/ 	.word	0xffffffff


	//   ....[9]....
        /*018c*/ 	.word	0xffffffff


	//   ....[10]....
        /*0190*/ 	.word	0xffffffff


	//   ....[11]....
        /*0194*/ 	.word	0xffffffff


	//   ....[12]....
        /*0198*/ 	.word	0xffffffff


	//   ....[13]....
        /*019c*/ 	.word	0xffffffff


	//   ....[14]....
        /*01a0*/ 	.word	0xffffffff


	//   ....[15]....
        /*01a4*/ 	.word	0xffffffff


	//   ....[16]....
        /*01a8*/ 	.word	0xffffffff


	//   ....[17]....
        /*01ac*/ 	.word	0xffffffff


	//   ....[18]....
        /*01b0*/ 	.word	0xffffffff


	//   ....[19]....
        /*01b4*/ 	.word	0xffffffff


	//   ....[20]....
        /*01b8*/ 	.word	0xffffffff


	//   ....[21]....
        /*01bc*/ 	.word	0xffffffff


	//   ....[22]....
        /*01c0*/ 	.word	0xffffffff


	//   ....[23]....
        /*01c4*/ 	.word	0xffffffff


	//   ....[24]....
        /*01c8*/ 	.word	0xffffffff


	//   ....[25]....
        /*01cc*/ 	.word	0xffffffff


	//   ....[26]....
        /*01d0*/ 	.word	0xffffffff


	//   ....[27]....
        /*01d4*/ 	.word	0xffffffff


	//   ....[28]....
        /*01d8*/ 	.word	0xffffffff


	//   ....[29]....
        /*01dc*/ 	.word	0xffffffff


	//   ....[30]....
        /*01e0*/ 	.word	0xffffffff


	//   ....[31]....
        /*01e4*/ 	.word	0xffffffff


	//   ....[32]....
        /*01e8*/ 	.word	0xffffffff


	//   ....[33]....
        /*01ec*/ 	.word	0xffffffff


	//   ....[34]....
        /*01f0*/ 	.word	0xffffffff


	//   ....[35]....
        /*01f4*/ 	.word	0xffffffff


	//   ....[36]....
        /*01f8*/ 	.word	0xffffffff


	//   ....[37]....
        /*01fc*/ 	.word	0xffffffff


	//   ....[38]....
        /*0200*/ 	.word	0xffffffff


	//   ....[39]....
        /*0204*/ 	.word	0xffffffff


	//   ....[40]....
        /*0208*/ 	.word	0xffffffff


	//   ....[41]....
        /*020c*/ 	.word	0xffffffff


	//   ....[42]....
        /*0210*/ 	.word	0xffffffff


	//   ....[43]....
        /*0214*/ 	.word	0xffffffff


	//   ....[44]....
        /*0218*/ 	.word	0xffffffff


	//   ....[45]....
        /*021c*/ 	.word	0xffffffff


	//   ....[46]....
        /*0220*/ 	.word	0xffffffff


	//   ....[47]....
        /*0224*/ 	.word	0xffffffff


	//   ....[48]....
        /*0228*/ 	.word	0xffffffff


	//   ....[49]....
        /*022c*/ 	.word	0xffffffff


	//   ....[50]....
        /*0230*/ 	.word	0xffffffff


	//   ....[51]....
        /*0234*/ 	.word	0xffffffff


	//   ....[52]....
        /*0238*/ 	.word	0xffffffff


	//   ....[53]....
        /*023c*/ 	.word	0xffffffff


	//   ....[54]....
        /*0240*/ 	.word	0xffffffff


	//   ....[55]....
        /*0244*/ 	.word	0xffffffff


	//   ....[56]....
        /*0248*/ 	.word	0xffffffff


	//   ....[57]....
        /*024c*/ 	.word	0xffffffff


	//   ....[58]....
        /*0250*/ 	.word	0xffffffff


	//   ....[59]....
        /*0254*/ 	.word	0xffffffff


	//   ....[60]....
        /*0258*/ 	.word	0xffffffff


	//   ....[61]....
        /*025c*/ 	.word	0xffffffff


	//   ....[62]....
        /*0260*/ 	.word	0xffffffff


	//   ....[63]....
        /*0264*/ 	.word	0xffffffff


	//   ....[64]....
        /*0268*/ 	.word	0xffffffff


	//   ....[65]....
        /*026c*/ 	.word	0xffffffff


	//   ....[66]....
        /*0270*/ 	.word	0xffffffff


	//   ....[67]....
        /*0274*/ 	.word	0xffffffff


	//   ....[68]....
        /*0278*/ 	.word	0xffffffff


	//   ....[69]....
        /*027c*/ 	.word	0xffffffff


	//   ....[70]....
        /*0280*/ 	.word	0xffffffff


	//   ....[71]....
        /*0284*/ 	.word	0xffffffff


	//   ....[72]....
        /*0288*/ 	.word	0xffffffff


	//   ....[73]....
        /*028c*/ 	.word	0xffffffff


	//   ....[74]....
        /*0290*/ 	.word	0xffffffff


	//   ....[75]....
        /*0294*/ 	.word	0xffffffff


	//   ....[76]....
        /*0298*/ 	.word	0xffffffff


	//   ....[77]....
        /*029c*/ 	.word	0xffffffff


	//   ....[78]....
        /*02a0*/ 	.word	0xffffffff


	//   ....[79]....
        /*02a4*/ 	.word	0xffffffff


	//   ....[80]....
        /*02a8*/ 	.word	0xffffffff


	//   ....[81]....
        /*02ac*/ 	.word	0xffffffff


	//   ....[82]....
        /*02b0*/ 	.word	0xffffffff


	//   ....[83]....
        /*02b4*/ 	.word	0xffffffff


	//   ....[84]....
        /*02b8*/ 	.word	0xffffffff


	//   ....[85]....
        /*02bc*/ 	.word	0xffffffff


	//   ....[86]....
        /*02c0*/ 	.word	0xffffffff


	//   ....[87]....
        /*02c4*/ 	.word	0xffffffff


	//   ....[88]....
        /*02c8*/ 	.word	0xffffffff


	//   ....[89]....
        /*02cc*/ 	.word	0xffffffff


	//   ....[90]....
        /*02d0*/ 	.word	0xffffffff


	//   ....[91]....
        /*02d4*/ 	.word	0xffffffff


	//   ....[92]....
        /*02d8*/ 	.word	0xffffffff


	//   ....[93]....
        /*02dc*/ 	.word	0xffffffff


	//   ....[94]....
        /*02e0*/ 	.word	0xffffffff


	//   ....[95]....
        /*02e4*/ 	.word	0xffffffff


	//   ....[96]....
        /*02e8*/ 	.word	0xffffffff


	//   ....[97]....
        /*02ec*/ 	.word	0xffffffff


	//   ....[98]....
        /*02f0*/ 	.word	0xffffffff


	//   ....[99]....
        /*02f4*/ 	.word	0xffffffff


	//   ....[100]....
        /*02f8*/ 	.word	0xffffffff


	//   ....[101]....
        /*02fc*/ 	.word	0xffffffff


	//   ....[102]....
        /*0300*/ 	.word	0xffffffff


	//   ....[103]....
        /*0304*/ 	.word	0xffffffff


	//   ....[104]....
        /*0308*/ 	.word	0xffffffff


	//   ....[105]....
        /*030c*/ 	.word	0xffffffff


	//   ....[106]....
        /*0310*/ 	.word	0xffffffff


	//   ....[107]....
        /*0314*/ 	.word	0xffffffff


	//   ....[108]....
        /*0318*/ 	.word	0xffffffff


	//   ....[109]....
        /*031c*/ 	.word	0xffffffff


	//   ....[110]....
        /*0320*/ 	.word	0xffffffff


	//   ....[111]....
        /*0324*/ 	.word	0xffffffff


	//   ....[112]....
        /*0328*/ 	.word	0xffffffff


	//   ....[113]....
        /*032c*/ 	.word	0xffffffff


	//   ....[114]....
        /*0330*/ 	.word	0xffffffff


	//   ....[115]....
        /*0334*/ 	.word	0xffffffff


	//   ....[116]....
        /*0338*/ 	.word	0xffffffff


	//   ....[117]....
        /*033c*/ 	.word	0xffffffff


	//   ....[118]....
        /*0340*/ 	.word	0xffffffff


	//   ....[119]....
        /*0344*/ 	.word	0xffffffff


	//   ....[120]....
        /*0348*/ 	.word	0xffffffff


	//   ....[121]....
        /*034c*/ 	.word	0xffffffff


	//   ....[122]....
        /*0350*/ 	.word	0xffffffff


	//   ....[123]....
        /*0354*/ 	.word	0xffffffff


	//   ....[124]....
        /*0358*/ 	.word	0xffffffff


	//   ....[125]....
        /*035c*/ 	.word	0xffffffff


	//   ....[126]....
        /*0360*/ 	.word	0xffffffff


	//   ....[127]....
        /*0364*/ 	.word	0xffffffff


	//   ....[128]....
        /*0368*/ 	.word	0xffffffff


	//   ....[129]....
        /*036c*/ 	.word	0xffffffff


	//   ....[130]....
        /*0370*/ 	.word	0xffffffff


	//   ....[131]....
        /*0374*/ 	.word	0xffffffff


	//   ....[132]....
        /*0378*/ 	.word	0xffffffff


	//   ....[133]....
        /*037c*/ 	.word	0xffffffff


	//   ....[134]....
        /*0380*/ 	.word	0xffffffff


	//   ....[135]....
        /*0384*/ 	.word	0xffffffff


	//   ....[136]....
        /*0388*/ 	.word	0xffffffff


	//   ....[137]....
        /*038c*/ 	.word	0xffffffff


	//   ....[138]....
        /*0390*/ 	.word	0xffffffff


	//   ....[139]....
        /*0394*/ 	.word	0xffffffff


	//   ....[140]....
        /*0398*/ 	.word	0xffffffff


	//   ....[141]....
        /*039c*/ 	.word	0xffffffff


	//   ....[142]....
        /*03a0*/ 	.word	0xffffffff


	//   ....[143]....
        /*03a4*/ 	.word	0xffffffff


	//   ....[144]....
        /*03a8*/ 	.word	0xffffffff


	//   ....[145]....
        /*03ac*/ 	.word	0xffffffff


	//   ....[146]....
        /*03b0*/ 	.word	0xffffffff


	//   ....[147]....
        /*03b4*/ 	.word	0xffffffff


	//   ....[148]....
        /*03b8*/ 	.word	0xffffffff


	//   ....[149]....
        /*03bc*/ 	.word	0xffffffff


	//   ....[150]....
        /*03c0*/ 	.word	0xffffffff


	//   ....[151]....
        /*03c4*/ 	.word	0xffffffff


	//   ....[152]....
        /*03c8*/ 	.word	0xffffffff


	//   ....[153]....
        /*03cc*/ 	.word	0xffffffff


	//   ....[154]....
        /*03d0*/ 	.word	0xffffffff


	//   ....[155]....
        /*03d4*/ 	.word	0xffffffff


	//   ....[156]....
        /*03d8*/ 	.word	0xffffffff


	//   ....[157]....
        /*03dc*/ 	.word	0xffffffff


	//   ....[158]....
        /*03e0*/ 	.word	0xffffffff


	//   ....[159]....
        /*03e4*/ 	.word	0xffffffff


	//   ....[160]....
        /*03e8*/ 	.word	0xffffffff


	//   ....[161]....
        /*03ec*/ 	.word	0xffffffff


	//   ....[162]....
        /*03f0*/ 	.word	0xffffffff


	//   ....[163]....
        /*03f4*/ 	.word	0xffffffff


	//   ....[164]....
        /*03f8*/ 	.word	0xffffffff


	//   ....[165]....
        /*03fc*/ 	.word	0xffffffff


	//   ....[166]....
        /*0400*/ 	.word	0xffffffff


	//   ....[167]....
        /*0404*/ 	.word	0xffffffff


	//   ....[168]....
        /*0408*/ 	.word	0xffffffff


	//   ....[169]....
        /*040c*/ 	.word	0xffffffff


	//   ....[170]....
        /*0410*/ 	.word	0xffffffff


	//   ....[171]....
        /*0414*/ 	.word	0xffffffff


	//   ....[172]....
        /*0418*/ 	.word	0xffffffff


	//   ....[173]....
        /*041c*/ 	.word	0xffffffff


	//   ....[174]....
        /*0420*/ 	.word	0xffffffff


	//   ....[175]....
        /*0424*/ 	.word	0xffffffff


	//   ....[176]....
        /*0428*/ 	.word	0xffffffff


	//   ....[177]....
        /*042c*/ 	.word	0xffffffff


	//   ....[178]....
        /*0430*/ 	.word	0xffffffff


	//   ....[179]....
        /*0434*/ 	.word	0xffffffff


	//   ....[180]....
        /*0438*/ 	.word	0xffffffff


	//   ....[181]....
        /*043c*/ 	.word	0xffffffff


	//   ....[182]....
        /*0440*/ 	.word	0xffffffff


	//   ....[183]....
        /*0444*/ 	.word	0x0500000f


	//   ....[184]....
        /*0448*/ 	.word	0x0500000f


	//   ....[185]....
        /*044c*/ 	.word	0x0500000f


	//   ....[186]....
        /*0450*/ 	.word	0x0500000f


	//   ....[187]....
        /*0454*/ 	.word	0x0500000f


	//   ....[188]....
        /*0458*/ 	.word	0x0500000f


	//   ....[189]....
        /*045c*/ 	.word	0x0500000f


	//   ....[190]....
        /*0460*/ 	.word	0x0500000f


	//   ....[191]....
        /*0464*/ 	.word	0x0500000f


	//   ....[192]....
        /*0468*/ 	.word	0x0500000f


	//   ....[193]....
        /*046c*/ 	.word	0x0500000f


	//   ....[194]....
        /*0470*/ 	.word	0x0500000f


	//   ....[195]....
        /*0474*/ 	.word	0x0500000f


	//   ....[196]....
        /*0478*/ 	.word	0x0500000f


	//   ....[197]....
        /*047c*/ 	.word	0x0500000f


	//   ....[198]....
        /*0480*/ 	.word	0x0500000f


	//   ....[199]....
        /*0484*/ 	.word	0x0500000f


	//----- nvinfo : EIATTR_COOP_GROUP_INSTR_OFFSETS
	.align		4
.L_511:
        /*0488*/ 	.byte	0x04, 0x28
        /*048a*/ 	.short	(.L_513 - .L_512)


	//   ....[0]....
.L_512:
        /*048c*/ 	.word	0x00000060


	//   ....[1]....
        /*0490*/ 	.word	0x00000130


	//   ....[2]....
        /*0494*/ 	.word	0x000001e0


	//   ....[3]....
        /*0498*/ 	.word	0x000003a0


	//   ....[4]....
        /*049c*/ 	.word	0x00000500


	//   ....[5]....
        /*04a0*/ 	.word	0x00000620


	//   ....[6]....
        /*04a4*/ 	.word	0x00000780


	//   ....[7]....
        /*04a8*/ 	.word	0x00001610


	//   ....[8]....
        /*04ac*/ 	.word	0x00001eb0


	//   ....[9]....
        /*04b0*/ 	.word	0x00001ee0


	//   ....[10]....
        /*04b4*/ 	.word	0x000026c0


	//   ....[11]....
        /*04b8*/ 	.word	0x00002750


	//   ....[12]....
        /*04bc*/ 	.word	0x00003090


	//   ....[13]....
        /*04c0*/ 	.word	0x00003150


	//   ....[14]....
        /*04c4*/ 	.word	0x00004a00


	//   ....[15]....
        /*04c8*/ 	.word	0x00004a20


	//   ....[16]....
        /*04cc*/ 	.word	0x00005340


	//   ....[17]....
        /*04d0*/ 	.word	0x00005370


	//   ....[18]....
        /*04d4*/ 	.word	0x00005b20


	//   ....[19]....
        /*04d8*/ 	.word	0x00005b80


	//   ....[20]....
        /*04dc*/ 	.word	0x000079a0


	//   ....[21]....
        /*04e0*/ 	.word	0x000079b0


	//   ....[22]....
        /*04e4*/ 	.word	0x000079e0


	//   ....[23]....
        /*04e8*/ 	.word	0x000079f0


	//   ....[24]....
        /*04ec*/ 	.word	0x000095a0


	//   ....[25]....
        /*04f0*/ 	.word	0x000095b0


	//   ....[26]....
        /*04f4*/ 	.word	0x00009640


	//   ....[27]....
        /*04f8*/ 	.word	0x00009650


	//   ....[28]....
        /*04fc*/ 	.word	0x0000ac00


	//   ....[29]....
        /*0500*/ 	.word	0x0000ac40


	//   ....[30]....
        /*0504*/ 	.word	0x0000ac60


	//   ....[31]....
        /*0508*/ 	.word	0x0000ac80


	//   ....[32]....
        /*050c*/ 	.word	0x0000ac90


	//   ....[33]....
        /*0510*/ 	.word	0x0000aca0


	//   ....[34]....
        /*0514*/ 	.word	0x0000acb0


	//   ....[35]....
        /*0518*/ 	.word	0x0000acc0


	//   ....[36]....
        /*051c*/ 	.word	0x0000acd0


	//   ....[37]....
        /*0520*/ 	.word	0x0000ace0


	//   ....[38]....
        /*0524*/ 	.word	0x0000acf0


	//   ....[39]....
        /*0528*/ 	.word	0x0000ad20


	//   ....[40]....
        /*052c*/ 	.word	0x0000ad30


	//   ....[41]....
        /*0530*/ 	.word	0x0000ad40


	//   ....[42]....
        /*0534*/ 	.word	0x0000ad50


	//   ....[43]....
        /*0538*/ 	.word	0x0000ad70


	//   ....[44]....
        /*053c*/ 	.word	0x0000ad80


	//   ....[45]....
        /*0540*/ 	.word	0x0000ad90


	//   ....[46]....
        /*0544*/ 	.word	0x0000ada0


	//   ....[47]....
        /*0548*/ 	.word	0x0000adb0


	//   ....[48]....
        /*054c*/ 	.word	0x0000add0


	//   ....[49]....
        /*0550*/ 	.word	0x0000adf0


	//   ....[50]....
        /*0554*/ 	.word	0x0000ae00


	//   ....[51]....
        /*0558*/ 	.word	0x0000ae10


	//   ....[52]....
        /*055c*/ 	.word	0x0000ae20


	//   ....[53]....
        /*0560*/ 	.word	0x0000ae30


	//   ....[54]....
        /*0564*/ 	.word	0x0000ae50


	//   ....[55]....
        /*0568*/ 	.word	0x0000ae60


	//   ....[56]....
        /*056c*/ 	.word	0x0000ae80


	//   ....[57]....
        /*0570*/ 	.word	0x0000aea0


	//   ....[58]....
        /*0574*/ 	.word	0x0000aeb0


	//   ....[59]....
        /*0578*/ 	.word	0x0000aed0


	//   ....[60]....
        /*057c*/ 	.word	0x0000aee0


	//   ....[61]....
        /*0580*/ 	.word	0x0000aef0


	//   ....[62]....
        /*0584*/ 	.word	0x0000af00


	//   ....[63]....
        /*0588*/ 	.word	0x0000af30


	//   ....[64]....
        /*058c*/ 	.word	0x0000af40


	//   ....[65]....
        /*0590*/ 	.word	0x0000af50


	//   ....[66]....
        /*0594*/ 	.word	0x0000af70


	//   ....[67]....
        /*0598*/ 	.word	0x0000af80


	//   ....[68]....
        /*059c*/ 	.word	0x0000af90


	//   ....[69]....
        /*05a0*/ 	.word	0x0000afa0


	//   ....[70]....
        /*05a4*/ 	.word	0x0000afb0


	//   ....[71]....
        /*05a8*/ 	.word	0x0000afc0


	//   ....[72]....
        /*05ac*/ 	.word	0x0000afe0


	//   ....[73]....
        /*05b0*/ 	.word	0x0000aff0


	//   ....[74]....
        /*05b4*/ 	.word	0x0000b000


	//   ....[75]....
        /*05b8*/ 	.word	0x0000b010


	//   ....[76]....
        /*05bc*/ 	.word	0x0000b020


	//   ....[77]....
        /*05c0*/ 	.word	0x0000b030


	//   ....[78]....
        /*05c4*/ 	.word	0x0000b060


	//   ....[79]....
        /*05c8*/ 	.word	0x0000b080


	//   ....[80]....
        /*05cc*/ 	.word	0x0000b0b0


	//   ....[81]....
        /*05d0*/ 	.word	0x0000b0d0


	//   ....[82]....
        /*05d4*/ 	.word	0x0000b0e0


	//   ....[83]....
        /*05d8*/ 	.word	0x0000b0f0


	//   ....[84]....
        /*05dc*/ 	.word	0x0000b110


	//   ....[85]....
        /*05e0*/ 	.word	0x0000b130


	//   ....[86]....
        /*05e4*/ 	.word	0x0000b140


	//   ....[87]....
        /*05e8*/ 	.word	0x0000b160


	//   ....[88]....
        /*05ec*/ 	.word	0x0000b180


	//   ....[89]....
        /*05f0*/ 	.word	0x0000b1a0


	//   ....[90]....
        /*05f4*/ 	.word	0x0000b1b0


	//   ....[91]....
        /*05f8*/ 	.word	0x0000b1c0


	//   ....[92]....
        /*05fc*/ 	.word	0x0000b1d0


	//   ....[93]....
        /*0600*/ 	.word	0x0000b1e0


	//   ....[94]....
        /*0604*/ 	.word	0x0000b1f0


	//   ....[95]....
        /*0608*/ 	.word	0x0000b200


	//   ....[96]....
        /*060c*/ 	.word	0x0000b210


	//   ....[97]....
        /*0610*/ 	.word	0x0000b220


	//   ....[98]....
        /*0614*/ 	.word	0x0000b230


	//   ....[99]....
        /*0618*/ 	.word	0x0000b240


	//   ....[100]....
        /*061c*/ 	.word	0x0000b250


	//   ....[101]....
        /*0620*/ 	.word	0x0000b260


	//   ....[102]....
        /*0624*/ 	.word	0x0000b270


	//   ....[103]....
        /*0628*/ 	.word	0x0000b280


	//   ....[104]....
        /*062c*/ 	.word	0x0000b290


	//   ....[105]....
        /*0630*/ 	.word	0x0000b2a0


	//   ....[106]....
        /*0634*/ 	.word	0x0000b2b0


	//   ....[107]....
        /*0638*/ 	.word	0x0000b2c0


	//   ....[108]....
        /*063c*/ 	.word	0x0000b2d0


	//   ....[109]....
        /*0640*/ 	.word	0x0000b2e0


	//   ....[110]....
        /*0644*/ 	.word	0x0000b2f0


	//   ....[111]....
        /*0648*/ 	.word	0x0000b300


	//   ....[112]....
        /*064c*/ 	.word	0x0000b310


	//   ....[113]....
        /*0650*/ 	.word	0x0000b320


	//   ....[114]....
        /*0654*/ 	.word	0x0000b330


	//   ....[115]....
        /*0658*/ 	.word	0x0000b340


	//   ....[116]....
        /*065c*/ 	.word	0x0000b350


	//   ....[117]....
        /*0660*/ 	.word	0x0000b360


	//   ....[118]....
        /*0664*/ 	.word	0x0000b370


	//   ....[119]....
        /*0668*/ 	.word	0x0000b380


	//   ....[120]....
        /*066c*/ 	.word	0x0000b390


	//   ....[121]....
        /*0670*/ 	.word	0x0000b3a0


	//   ....[122]....
        /*0674*/ 	.word	0x0000b3b0


	//   ....[123]....
        /*0678*/ 	.word	0x0000b3c0


	//   ....[124]....
        /*067c*/ 	.word	0x0000b3d0


	//   ....[125]....
        /*0680*/ 	.word	0x0000b400


	//   ....[126]....
        /*0684*/ 	.word	0x0000b420


	//   ....[127]....
        /*0688*/ 	.word	0x0000b440


	//   ....[128]....
        /*068c*/ 	.word	0x0000b450


	//   ....[129]....
        /*0690*/ 	.word	0x0000b460


	//   ....[130]....
        /*0694*/ 	.word	0x0000b470


	//   ....[131]....
        /*0698*/ 	.word	0x0000b480


	//   ....[132]....
        /*069c*/ 	.word	0x0000b4a0


	//   ....[133]....
        /*06a0*/ 	.word	0x0000b4b0


	//   ....[134]....
        /*06a4*/ 	.word	0x0000b4c0


	//   ....[135]....
        /*06a8*/ 	.word	0x0000b4f0


	//   ....[136]....
        /*06ac*/ 	.word	0x0000b520


	//   ....[137]....
        /*06b0*/ 	.word	0x0000b540


	//   ....[138]....
        /*06b4*/ 	.word	0x0000b570


	//   ....[139]....
        /*06b8*/ 	.word	0x0000b5a0


	//   ....[140]....
        /*06bc*/ 	.word	0x0000b5d0


	//   ....[141]....
        /*06c0*/ 	.word	0x0000b600


	//   ....[142]....
        /*06c4*/ 	.word	0x0000b630


	//   ....[143]....
        /*06c8*/ 	.word	0x0000b660


	//   ....[144]....
        /*06cc*/ 	.word	0x0000b690


	//   ....[145]....
        /*06d0*/ 	.word	0x0000b6c0


	//   ....[146]....
        /*06d4*/ 	.word	0x0000b6f0


	//   ....[147]....
        /*06d8*/ 	.word	0x0000b730


	//   ....[148]....
        /*06dc*/ 	.word	0x0000b760


	//   ....[149]....
        /*06e0*/ 	.word	0x0000b7a0


	//   ....[150]....
        /*06e4*/ 	.word	0x0000b7d0


	//   ....[151]....
        /*06e8*/ 	.word	0x0000b800


	//   ....[152]....
        /*06ec*/ 	.word	0x0000b830


	//   ....[153]....
        /*06f0*/ 	.word	0x0000b860


	//   ....[154]....
        /*06f4*/ 	.word	0x0000b890


	//   ....[155]....
        /*06f8*/ 	.word	0x0000b8c0


	//   ....[156]....
        /*06fc*/ 	.word	0x0000be50


	//   ....[157]....
        /*0700*/ 	.word	0x0000be90


	//   ....[158]....
        /*0704*/ 	.word	0x0000bed0


	//   ....[159]....
        /*0708*/ 	.word	0x0000bf10


	//   ....[160]....
        /*070c*/ 	.word	0x0000bf70


	//   ....[161]....
        /*0710*/ 	.word	0x0000bfa0


	//   ....[162]....
        /*0714*/ 	.word	0x0000cc50


	//   ....[163]....
        /*0718*/ 	.word	0x0000cc80


	//   ....[164]....
        /*071c*/ 	.word	0x0000dda0


	//   ....[165]....
        /*0720*/ 	.word	0x0000eb80


	//   ....[166]....
        /*0724*/ 	.word	0x0000f600


	//   ....[167]....
        /*0728*/ 	.word	0x0000f640


	//   ....[168]....
        /*072c*/ 	.word	0x0000f700


	//   ....[169]....
        /*0730*/ 	.word	0x0000f720


	//   ....[170]....
        /*0734*/ 	.word	0x0000f7c0


	//   ....[171]....
        /*0738*/ 	.word	0x0000f7e0


	//   ....[172]....
        /*073c*/ 	.word	0x0000f880


	//   ....[173]....
        /*0740*/ 	.word	0x0000f8a0


	//   ....[174]....
        /*0744*/ 	.word	0x0000f940


	//   ....[175]....
        /*0748*/ 	.word	0x0000f960


	//   ....[176]....
        /*074c*/ 	.word	0x0000fa00


	//   ....[177]....
        /*0750*/ 	.word	0x0000fa20


	//   ....[178]....
        /*0754*/ 	.word	0x0000fac0


	//   ....[179]....
        /*0758*/ 	.word	0x0000fae0


	//   ....[180]....
        /*075c*/ 	.word	0x0000faf0


	//   ....[181]....
        /*0760*/ 	.word	0x0000fb80


	//   ....[182]....
        /*0764*/ 	.word	0x00011db0


	//   ....[183]....
        /*0768*/ 	.word	0x00012360


	//   ....[184]....
        /*076c*/ 	.word	0x00012530


	//   ....[185]....
        /*0770*/ 	.word	0x00012580


	//   ....[186]....
        /*0774*/ 	.word	0x00012620


	//   ....[187]....
        /*0778*/ 	.word	0x00012730


	//   ....[188]....
        /*077c*/ 	.word	0x000127a0


	//   ....[189]....
        /*0780*/ 	.word	0x000128b0


	//   ....[190]....
        /*0784*/ 	.word	0x00012920


	//   ....[191]....
        /*0788*/ 	.word	0x00012a30


	//   ....[192]....
        /*078c*/ 	.word	0x00012aa0


	//   ....[193]....
        /*0790*/ 	.word	0x00012bb0


	//   ....[194]....
        /*0794*/ 	.word	0x00012c20


	//   ....[195]....
        /*0798*/ 	.word	0x00012d30


	//   ....[196]....
        /*079c*/ 	.word	0x00012da0


	//   ....[197]....
        /*07a0*/ 	.word	0x00012e90


	//   ....[198]....
        /*07a4*/ 	.word	0x00012f20


	//   ....[199]....
        /*07a8*/ 	.word	0x00013010


	//----- nvinfo : EIATTR_REG_RECONFIG
	.align		4
.L_513:
        /*07ac*/ 	.byte	0x01, 0x54
	.zero		2


	//----- nvinfo : EIATTR_SYSCALL_OFFSETS
	.align		4
        /*07b0*/ 	.byte	0x04, 0x46
        /*07b2*/ 	.short	(.L_515 - .L_514)


	//   ....[0]....
.L_514:
        /*07b4*/ 	.word	0x000017d0


	//   ....[1]....
        /*07b8*/ 	.word	0x0000e520


	//   ....[2]....
        /*07bc*/ 	.word	0x0000e660


	//   ....[3]....
        /*07c0*/ 	.word	0x0000e7a0


	//   ....[4]....
        /*07c4*/ 	.word	0x0000e8c0


	//   ....[5]....
        /*07c8*/ 	.word	0x0000f290


	//----- nvinfo : EIATTR_MBARRIER_INSTR_OFFSETS
	.align		4
.L_515:
        /*07cc*/ 	.byte	0x04, 0x39
        /*07ce*/ 	.short	(.L_517 - .L_516)


	//   ....[0]....
.L_516:
        /*07d0*/ 	.word	0x00000250
        /*07d4*/ 	.word	0x000000ff
        /*07d8*/ 	.word	0x00038800
        /*07dc*/ 	.short	0x0100
        /*07de*/ 	.byte	0x08
	.zero		1


	//   ....[1]....
        /*07e0*/ 	.word	0x00000260
        /*07e4*/ 	.word	0x000000ff
        /*07e8*/ 	.word	0x00038820
        /*07ec*/ 	.short	0x0100
        /*07ee*/ 	.byte	0x08
	.zero		1


	//   ....[2]....
        /*07f0*/ 	.word	0x00000350
        /*07f4*/ 	.word	0x000000ff
        /*07f8*/ 	.word	0x00038830
        /*07fc*/ 	.short	0x0100
        /*07fe*/ 	.byte	0x08
	.zero		1


	//   ....[3]....
        /*0800*/ 	.word	0x00000360
        /*0804*/ 	.word	0x000000ff
        /*0808*/ 	.word	0x00038840
        /*080c*/ 	.short	0x0100
        /*080e*/ 	.byte	0x08
	.zero		1


	//   ....[4]....
        /*0810*/ 	.word	0x00000370
        /*0814*/ 	.word	0x000000ff
        /*0818*/ 	.word	0x00038838
        /*081c*/ 	.short	0x0100
        /*081e*/ 	.byte	0x08
	.zero		1


	//   ....[5]....
        /*0820*/ 	.word	0x00000380
        /*0824*/ 	.word	0x000000ff
        /*0828*/ 	.word	0x00038848
        /*082c*/ 	.short	0x0100
        /*082e*/ 	.byte	0x08
	.zero		1


	//   ....[6]....
        /*0830*/ 	.word	0x000004b0
        /*0834*/ 	.word	0x000000ff
        /*0838*/ 	.word	0x00038850
        /*083c*/ 	.short	0x0100
        /*083e*/ 	.byte	0x08
	.zero		1


	//   ....[7]....
        /*0840*/ 	.word	0x000004c0
        /*0844*/ 	.word	0x000000ff
        /*0848*/ 	.word	0x00038860
        /*084c*/ 	.short	0x0100
        /*084e*/ 	.byte	0x08
	.zero		1


	//   ....[8]....
        /*0850*/ 	.word	0x000004d0
        /*0854*/ 	.word	0x000000ff
        /*0858*/ 	.word	0x00038858
        /*085c*/ 	.short	0x0100
        /*085e*/ 	.byte	0x08
	.zero		1


	//   ....[9]....
        /*0860*/ 	.word	0x000004e0
        /*0864*/ 	.word	0x000000ff
        /*0868*/ 	.word	0x00038868
        /*086c*/ 	.short	0x0100
        /*086e*/ 	.byte	0x08
	.zero		1


	//   ....[10]....
        /*0870*/ 	.word	0x000005d0
        /*0874*/ 	.word	0x000000ff
        /*0878*/ 	.word	0x00038870
        /*087c*/ 	.short	0x0100
        /*087e*/ 	.byte	0x06
	.zero		1


	//   ....[11]....
        /*0880*/ 	.word	0x000005e0
        /*0884*/ 	.word	0x000000ff
        /*0888*/ 	.word	0x00038880
        /*088c*/ 	.short	0x0100
        /*088e*/ 	.byte	0x06
	.zero		1


	//   ....[12]....
        /*0890*/ 	.word	0x000005f0
        /*0894*/ 	.word	0x000000ff
        /*0898*/ 	.word	0x00038878
        /*089c*/ 	.short	0x0100
        /*089e*/ 	.byte	0x06
	.zero		1


	//   ....[13]....
        /*08a0*/ 	.word	0x00000600
        /*08a4*/ 	.word	0x000000ff
        /*08a8*/ 	.word	0x00038888
        /*08ac*/ 	.short	0x0100
        /*08ae*/ 	.byte	0x06
	.zero		1


	//   ....[14]....
        /*08b0*/ 	.word	0x00000730
        /*08b4*/ 	.word	0x000000ff
        /*08b8*/ 	.word	0x00038890
        /*08bc*/ 	.short	0x0100
        /*08be*/ 	.byte	0x08
	.zero		1


	//   ....[15]....
        /*08c0*/ 	.word	0x00000740
        /*08c4*/ 	.word	0x000000ff
        /*08c8*/ 	.word	0x000388a0
        /*08cc*/ 	.short	0x0100
        /*08ce*/ 	.byte	0x08
	.zero		1


	//   ....[16]....
        /*08d0*/ 	.word	0x00000750
        /*08d4*/ 	.word	0x000000ff
        /*08d8*/ 	.word	0x00038898
        /*08dc*/ 	.short	0x0100
        /*08de*/ 	.byte	0x08
	.zero		1


	//   ....[17]....
        /*08e0*/ 	.word	0x00000760
        /*08e4*/ 	.word	0x000000ff
        /*08e8*/ 	.word	0x000388a8
        /*08ec*/ 	.short	0x0100
        /*08ee*/ 	.byte	0x08
	.zero		1


	//   ....[18]....
        /*08f0*/ 	.word	0x00000890
        /*08f4*/ 	.word	0x000000ff
        /*08f8*/ 	.word	0x000388b0
        /*08fc*/ 	.short	0x0100
        /*08fe*/ 	.byte	0x08
	.zero		1


	//   ....[19]....
        /*0900*/ 	.word	0x000008a0
        /*0904*/ 	.word	0x000000ff
        /*0908*/ 	.word	0x000388c0
        /*090c*/ 	.short	0x0100
        /*090e*/ 	.byte	0x08
	.zero		1


	//   ....[20]....
        /*0910*/ 	.word	0x000008b0
        /*0914*/ 	.word	0x000000ff
        /*0918*/ 	.word	0x000388b8
        /*091c*/ 	.short	0x0100
        /*091e*/ 	.byte	0x08
	.zero		1


	//   ....[21]....
        /*0920*/ 	.word	0x000008c0
        /*0924*/ 	.word	0x000000ff
        /*0928*/ 	.word	0x000388c8
        /*092c*/ 	.short	0x0100
        /*092e*/ 	.byte	0x08
	.zero		1


	//   ....[22]....
        /*0930*/ 	.word	0x00001800
        /*0934*/ 	.word	0x000000ff
        /*0938*/ 	.word	0x00038800
        /*093c*/ 	.short	0x010a
        /*093e*/ 	.byte	0x24
	.zero		1


	//   ....[23]....
        /*0940*/ 	.word	0x00001860
        /*0944*/ 	.word	0x000000ff
        /*0948*/ 	.word	0x00038830
        /*094c*/ 	.short	0x010a
        /*094e*/ 	.byte	0x24
	.zero		1


	//   ....[24]....
        /*0950*/ 	.word	0x000018f0
        /*0954*/ 	.word	0x000000ff
        /*0958*/ 	.word	0x00038830
        /*095c*/ 	.short	0x010a
        /*095e*/ 	.byte	0x24
	.zero		1


	//   ....[25]....
        /*0960*/ 	.word	0x00003520
        /*0964*/ 	.word	0x00000021
        /*0968*/ 	.word	0x00000000
        /*096c*/ 	.short	0x0101
        /*096e*/ 	.byte	0x3f
	.zero		1


	//   ....[26]....
        /*0970*/ 	.word	0x000044f0
        /*0974*/ 	.word	0x000000ff
        /*0978*/ 	.word	0x00038830
        /*097c*/ 	.short	0x010a
        /*097e*/ 	.byte	0x07
	.zero		1


	//   ....[27]....
        /*0980*/ 	.word	0x00004530
        /*0984*/ 	.word	0x000000ff
        /*0988*/ 	.word	0x00038830
        /*098c*/ 	.short	0x010a
        /*098e*/ 	.byte	0x07
	.zero		1


	//   ....[28]....
        /*0990*/ 	.word	0x00004890
        /*0994*/ 	.word	0x000000ff
        /*0998*/ 	.word	0x00038850
        /*099c*/ 	.short	0x010a
        /*099e*/ 	.byte	0x0a
	.zero		1


	//   ....[29]....
        /*09a0*/ 	.word	0x000048d0
        /*09a4*/ 	.word	0x000000ff
        /*09a8*/ 	.word	0x00038850
        /*09ac*/ 	.short	0x010a
        /*09ae*/ 	.byte	0x0a
	.zero		1


	//   ....[30]....
        /*09b0*/ 	.word	0x000063c0
        /*09b4*/ 	.word	0x00000004
        /*09b8*/ 	.word	0x00000000
        /*09bc*/ 	.short	0x0101
        /*09be*/ 	.byte	0x3f
	.zero		1


	//   ....[31]....
        /*09c0*/ 	.word	0x00006660
        /*09c4*/ 	.word	0x000000ff
        /*09c8*/ 	.word	0x00000000
        /*09cc*/ 	.short	0x0101
        /*09ce*/ 	.byte	0x04
	.zero		1


	//   ....[32]....
        /*09d0*/ 	.word	0x00007130
        /*09d4*/ 	.word	0x000000ff
        /*09d8*/ 	.word	0x00038830
        /*09dc*/ 	.short	0x010a
        /*09de*/ 	.byte	0x0a
	.zero		1


	//   ....[33]....
        /*09e0*/ 	.word	0x00007170
        /*09e4*/ 	.word	0x000000ff
        /*09e8*/ 	.word	0x00038830
        /*09ec*/ 	.short	0x010a
        /*09ee*/ 	.byte	0x0a
	.zero		1


	//   ....[34]....
        /*09f0*/ 	.word	0x00007490
        /*09f4*/ 	.word	0x000000ff
        /*09f8*/ 	.word	0x00038850
        /*09fc*/ 	.short	0x010a
        /*09fe*/ 	.byte	0x0a
	.zero		1


	//   ....[35]....
        /*0a00*/ 	.word	0x000074d0
        /*0a04*/ 	.word	0x000000ff
        /*0a08*/ 	.word	0x00038850
        /*0a0c*/ 	.short	0x010a
        /*0a0e*/ 	.byte	0x0a
	.zero		1


	//   ....[36]....
        /*0a10*/ 	.word	0x00008770
        /*0a14*/ 	.word	0x00000004
        /*0a18*/ 	.word	0x00000000
        /*0a1c*/ 	.short	0x0101
        /*0a1e*/ 	.byte	0x3f
	.zero		1


	//   ....[37]....
        /*0a20*/ 	.word	0x00008910
        /*0a24*/ 	.word	0x000000ff
        /*0a28*/ 	.word	0x00000000
        /*0a2c*/ 	.short	0x0101
        /*0a2e*/ 	.byte	0x07
	.zero		1


	//   ....[38]....
        /*0a30*/ 	.word	0x000092f0
        /*0a34*/ 	.word	0x000000ff
        /*0a38*/ 	.word	0x00038850
        /*0a3c*/ 	.short	0x010a
        /*0a3e*/ 	.byte	0x07
	.zero		1


	//   ....[39]....
        /*0a40*/ 	.word	0x00009330
        /*0a44*/ 	.word	0x000000ff
        /*0a48*/ 	.word	0x00038850
        /*0a4c*/ 	.short	0x010a
        /*0a4e*/ 	.byte	0x07
	.zero		1


	//   ....[40]....
        /*0a50*/ 	.word	0x00009910
        /*0a54*/ 	.word	0x000000ff
        /*0a58*/ 	.word	0x00000000
        /*0a5c*/ 	.short	0x0101
        /*0a5e*/ 	.byte	0x04
	.zero		1


	//   ....[41]....
        /*0a60*/ 	.word	0x0000bf50
        /*0a64*/ 	.word	0x000000ff
        /*0a68*/ 	.word	0x00000000
        /*0a6c*/ 	.short	0x0101
        /*0a6e*/ 	.byte	0x04
	.zero		1


	//   ....[42]....
        /*0a70*/ 	.word	0x0000ed90
        /*0a74*/ 	.word	0x000000ff
        /*0a78*/ 	.word	0x00038880
        /*0a7c*/ 	.short	0x010a
        /*0a7e*/ 	.byte	0x26
	.zero		1


	//   ....[43]....
        /*0a80*/ 	.word	0x0000ef50
        /*0a84*/ 	.word	0x000000ff
        /*0a88*/ 	.word	0x00038840
        /*0a8c*/ 	.short	0x010a
        /*0a8e*/ 	.byte	0x26
	.zero		1


	//   ....[44]....
        /*0a90*/ 	.word	0x0000fc60
        /*0a94*/ 	.word	0x000000ff
        /*0a98*/ 	.word	0x00038800
        /*0a9c*/ 	.short	0x0107
        /*0a9e*/ 	.byte	0x26
	.zero		1


	//   ....[45]....
        /*0aa0*/ 	.word	0x0000fcc0
        /*0aa4*/ 	.word	0x000000ff
        /*0aa8*/ 	.word	0x00038800
        /*0aac*/ 	.short	0x0101
        /*0aae*/ 	.byte	0x26
	.zero		1


	//   ....[46]....
        /*0ab0*/ 	.word	0x0000fcd0
        /*0ab4*/ 	.word	0x000000ff
        /*0ab8*/ 	.word	0x00038820
        /*0abc*/ 	.short	0x010a
        /*0abe*/ 	.byte	0x26
	.zero		1


	//   ....[47]....
        /*0ac0*/ 	.word	0x00010050
        /*0ac4*/ 	.word	0x00000006
        /*0ac8*/ 	.word	0x00038880
        /*0acc*/ 	.short	0x010a
        /*0ace*/ 	.byte	0x3f
	.zero		1


	//   ....[48]....
        /*0ad0*/ 	.word	0x00010370
        /*0ad4*/ 	.word	0x00000006
        /*0ad8*/ 	.word	0x00038840
        /*0adc*/ 	.short	0x010a
        /*0ade*/ 	.byte	0x3f
	.zero		1


	//   ....[49]....
        /*0ae0*/ 	.word	0x000106e0
        /*0ae4*/ 	.word	0x00000013
        /*0ae8*/ 	.word	0x00038870
        /*0aec*/ 	.short	0x010a
        /*0aee*/ 	.byte	0x3f
	.zero		1


	//   ....[50]....
        /*0af0*/ 	.word	0x00010750
        /*0af4*/ 	.word	0x00000013
        /*0af8*/ 	.word	0x00038860
        /*0afc*/ 	.short	0x010a
        /*0afe*/ 	.byte	0x3f
	.zero		1


	//   ....[51]....
        /*0b00*/ 	.word	0x00011100
        /*0b04*/ 	.word	0x00000013
        /*0b08*/ 	.word	0x00038850
        /*0b0c*/ 	.short	0x0101
        /*0b0e*/ 	.byte	0x3f
	.zero		1


	//   ....[52]....
        /*0b10*/ 	.word	0x00011180
        /*0b14*/ 	.word	0x00000013
        /*0b18*/ 	.word	0x00000000
        /*0b1c*/ 	.short	0x0101
        /*0b1e*/ 	.byte	0x3f
	.zero		1


	//   ....[53]....
        /*0b20*/ 	.word	0x00011290
        /*0b24*/ 	.word	0x00000010
        /*0b28*/ 	.word	0x00038870
        /*0b2c*/ 	.short	0x010a
        /*0b2e*/ 	.byte	0x3f
	.zero		1


	//   ....[54]....
        /*0b30*/ 	.word	0x00011300
        /*0b34*/ 	.word	0x00000010
        /*0b38*/ 	.word	0x00038860
        /*0b3c*/ 	.short	0x010a
        /*0b3e*/ 	.byte	0x3f
	.zero		1


	//   ....[55]....
        /*0b40*/ 	.word	0x00011c50
        /*0b44*/ 	.word	0x00000010
        /*0b48*/ 	.word	0x00038850
        /*0b4c*/ 	.short	0x0101
        /*0b4e*/ 	.byte	0x3f
	.zero		1


	//   ....[56]....
        /*0b50*/ 	.word	0x00011cb0
        /*0b54*/ 	.word	0x00000000
        /*0b58*/ 	.word	0x00000000
        /*0b5c*/ 	.short	0x0101
        /*0b5e*/ 	.byte	0x3f
	.zero		1


	//   ....[57]....
        /*0b60*/ 	.word	0x00011d60
        /*0b64*/ 	.word	0x00000007
        /*0b68*/ 	.word	0x00038820
        /*0b6c*/ 	.short	0x010a
        /*0b6e*/ 	.byte	0x3f
	.zero		1


	//   ....[58]....
        /*0b70*/ 	.word	0x00011ea0
        /*0b74*/ 	.word	0x00000006
        /*0b78*/ 	.word	0x00000000
        /*0b7c*/ 	.short	0x010a
        /*0b7e*/ 	.byte	0x3f
	.zero		1


	//   ....[59]....
        /*0b80*/ 	.word	0x00011f10
        /*0b84*/ 	.word	0x00000005
        /*0b88*/ 	.word	0x00000000
        /*0b8c*/ 	.short	0x010a
        /*0b8e*/ 	.byte	0x3f
	.zero		1


	//   ....[60]....
        /*0b90*/ 	.word	0x00011f60
        /*0b94*/ 	.word	0x00000000
        /*0b98*/ 	.word	0x00038860
        /*0b9c*/ 	.short	0x010a
        /*0b9e*/ 	.byte	0x3f
	.zero		1


	//   ....[61]....
        /*0ba0*/ 	.word	0x00011fb0
        /*0ba4*/ 	.word	0x00000005
        /*0ba8*/ 	.word	0x00038860
        /*0bac*/ 	.short	0x010a
        /*0bae*/ 	.byte	0x3f
	.zero		1


	//   ....[62]....
        /*0bb0*/ 	.word	0x00011ff0
        /*0bb4*/ 	.word	0x00000000
        /*0bb8*/ 	.word	0x00038880
        /*0bbc*/ 	.short	0x010a
        /*0bbe*/ 	.byte	0x3f
	.zero		1


	//   ....[63]....
        /*0bc0*/ 	.word	0x00012010
        /*0bc4*/ 	.word	0x00000005
        /*0bc8*/ 	.word	0x00038880
        /*0bcc*/ 	.short	0x010a
        /*0bce*/ 	.byte	0x3f
	.zero		1


	//   ....[64]....
        /*0bd0*/ 	.word	0x00012080
        /*0bd4*/ 	.word	0x00000000
        /*0bd8*/ 	.word	0x00038800
        /*0bdc*/ 	.short	0x010a
        /*0bde*/ 	.byte	0x3f
	.zero		1


	//   ....[65]....
        /*0be0*/ 	.word	0x000120e0
        /*0be4*/ 	.word	0x00000000
        /*0be8*/ 	.word	0x00038830
        /*0bec*/ 	.short	0x010a
        /*0bee*/ 	.byte	0x3f
	.zero		1


	//   ....[66]....
        /*0bf0*/ 	.word	0x00012140
        /*0bf4*/ 	.word	0x0000000f
        /*0bf8*/ 	.word	0x00038830
        /*0bfc*/ 	.short	0x010a
        /*0bfe*/ 	.byte	0x3f
	.zero		1


	//   ....[67]....
        /*0c00*/ 	.word	0x000121a0
        /*0c04*/ 	.word	0x0000000f
        /*0c08*/ 	.word	0x00038850
        /*0c0c*/ 	.short	0x010a
        /*0c0e*/ 	.byte	0x3f
	.zero		1


	//   ....[68]....
        /*0c10*/ 	.word	0x00012200
        /*0c14*/ 	.word	0x0000000f
        /*0c18*/ 	.word	0x00038830
        /*0c1c*/ 	.short	0x010a
        /*0c1e*/ 	.byte	0x3f
	.zero		1


	//   ....[69]....
        /*0c20*/ 	.word	0x00012260
        /*0c24*/ 	.word	0x0000000b
        /*0c28*/ 	.word	0x00038850
        /*0c2c*/ 	.short	0x010a
        /*0c2e*/ 	.byte	0x3f
	.zero		1


	//   ....[70]....
        /*0c30*/ 	.word	0x000122c0
        /*0c34*/ 	.word	0x00000006
        /*0c38*/ 	.word	0x00038850
        /*0c3c*/ 	.short	0x010a
        /*0c3e*/ 	.byte	0x3f
	.zero		1


	//   ....[71]....
        /*0c40*/ 	.word	0x00012420
        /*0c44*/ 	.word	0x00000003
        /*0c48*/ 	.word	0x00038880
        /*0c4c*/ 	.short	0x010a
        /*0c4e*/ 	.byte	0x3f
	.zero		1


	//   ....[72]....
        /*0c50*/ 	.word	0x00012480
        /*0c54*/ 	.word	0x00000003
        /*0c58*/ 	.word	0x00038840
        /*0c5c*/ 	.short	0x010a
        /*0c5e*/ 	.byte	0x3f
	.zero		1


	//   ....[73]....
        /*0c60*/ 	.word	0x00013060
        /*0c64*/ 	.word	0x00000002
        /*0c68*/ 	.word	0x00038820
        /*0c6c*/ 	.short	0x010a
        /*0c6e*/ 	.byte	0x3f
	.zero		1


	//   ....[74]....
        /*0c70*/ 	.word	0x000130b0
        /*0c74*/ 	.word	0x00000006
        /*0c78*/ 	.word	0x00038880
        /*0c7c*/ 	.short	0x010a
        /*0c7e*/ 	.byte	0x3f
	.zero		1


	//   ....[75]....
        /*0c80*/ 	.word	0x00013100
        /*0c84*/ 	.word	0x00000006
        /*0c88*/ 	.word	0x00038840
        /*0c8c*/ 	.short	0x010a
        /*0c8e*/ 	.byte	0x3f
	.zero		1


	//   ....[76]....
        /*0c90*/ 	.word	0x00013150
        /*0c94*/ 	.word	0x00000013
        /*0c98*/ 	.word	0x00038870
        /*0c9c*/ 	.short	0x010a
        /*0c9e*/ 	.byte	0x3f
	.zero		1


	//   ....[77]....
        /*0ca0*/ 	.word	0x000131a0
        /*0ca4*/ 	.word	0x00000013
        /*0ca8*/ 	.word	0x00038860
        /*0cac*/ 	.short	0x010a
        /*0cae*/ 	.byte	0x3f
	.zero		1


	//   ....[78]....
        /*0cb0*/ 	.word	0x000131f0
        /*0cb4*/ 	.word	0x00000010
        /*0cb8*/ 	.word	0x00038870
        /*0cbc*/ 	.short	0x010a
        /*0cbe*/ 	.byte	0x3f
	.zero		1


	//   ....[79]....
        /*0cc0*/ 	.word	0x00013240
        /*0cc4*/ 	.word	0x00000010
        /*0cc8*/ 	.word	0x00038860
        /*0ccc*/ 	.short	0x010a
        /*0cce*/ 	.byte	0x3f
	.zero		1


	//   ....[80]....
        /*0cd0*/ 	.word	0x00013290
        /*0cd4*/ 	.word	0x00000007
        /*0cd8*/ 	.word	0x00038820
        /*0cdc*/ 	.short	0x010a
        /*0cde*/ 	.byte	0x3f
	.zero		1


	//   ....[81]....
        /*0ce0*/ 	.word	0x000132e0
        /*0ce4*/ 	.word	0x00000006
        /*0ce8*/ 	.word	0x00000000
        /*0cec*/ 	.short	0x010a
        /*0cee*/ 	.byte	0x3f
	.zero		1


	//   ....[82]....
        /*0cf0*/ 	.word	0x00013330
        /*0cf4*/ 	.word	0x00000005
        /*0cf8*/ 	.word	0x00000000
        /*0cfc*/ 	.short	0x010a
        /*0cfe*/ 	.byte	0x3f
	.zero		1


	//   ....[83]....
        /*0d00*/ 	.word	0x00013380
        /*0d04*/ 	.word	0x00000000
        /*0d08*/ 	.word	0x00038860
        /*0d0c*/ 	.short	0x010a
        /*0d0e*/ 	.byte	0x3f
	.zero		1


	//   ....[84]....
        /*0d10*/ 	.word	0x000133d0
        /*0d14*/ 	.word	0x00000005
        /*0d18*/ 	.word	0x00038860
        /*0d1c*/ 	.short	0x010a
        /*0d1e*/ 	.byte	0x3f
	.zero		1


	//   ....[85]....
        /*0d20*/ 	.word	0x00013420
        /*0d24*/ 	.word	0x00000000
        /*0d28*/ 	.word	0x00038880
        /*0d2c*/ 	.short	0x010a
        /*0d2e*/ 	.byte	0x3f
	.zero		1


	//----- nvinfo : EIATTR_NUM_MBARRIERS
	.align		4
.L_517:
        /*0d30*/ 	.byte	0x03, 0x38
        /*0d32*/ 	.short	0x0016


	//----- nvinfo : EIATTR_EXIT_INSTR_OFFSETS
	.align		4
        /*0d34*/ 	.byte	0x04, 0x1c
        /*0d36*/ 	.short	(.L_519 - .L_518)


	//   ....[0]....
.L_518:
        /*0d38*/ 	.word	0x00012060


	//----- nvinfo : EIATTR_MAX_THREADS
	.align		4
.L_519:
        /*0d3c*/ 	.byte	0x04, 0x05
        /*0d3e*/ 	.short	(.L_521 - .L_520)
.L_520:
        /*0d40*/ 	.word	0x00000180
        /*0d44*/ 	.word	0x00000001
        /*0d48*/ 	.word	0x00000001


	//----- nvinfo : EIATTR_CRS_STACK_SIZE
	.align		4
.L_521:
        /*0d4c*/ 	.byte	0x04, 0x1e
        /*0d4e*/ 	.short	(.L_523 - .L_522)
.L_522:
        /*0d50*/ 	.word	0x00000000


	//----- nvinfo : EIATTR_CBANK_PARAM_SIZE
	.align		4
.L_523:
        /*0d54*/ 	.byte	0x03, 0x19
        /*0d56*/ 	.short	0x0a70


	//----- nvinfo : EIATTR_PARAM_CBANK
	.align		4
        /*0d58*/ 	.byte	0x04, 0x0a
        /*0d5a*/ 	.short	(.L_525 - .L_524)
	.align		4
.L_524:
        /*0d5c*/ 	.word	index@(.nv.constant0._ZN7cutlass13device_kernelIN5flash11enable_sm90INS1_16FlashAttnFwdSm90INS1_25CollectiveMainloopFwdSm90ILi2EN4cute5tupleIJNS5_1CILi1EEES8_S8_EEENS6_IJNS7_ILi128EEESA_NS7_ILi256EEEEEELi256ENS_12float_e4m3_tEfNS_4arch4Sm90ELb1ELb0ELb0ELb0ELb0ELb0ELb0ELb1ELb1ELb1ELb1ELb0EEENS1_21CollectiveEpilogueFwdINS6_IJSA_SB_SA_EEES9_NS_10bfloat16_tESF_Li256ELb0ELb1ELb1ELb1EEENS1_19SingleTileSchedulerILb0ELb1ELb1ELi128EEEEEEEEEvNT_6ParamsE)
        /*0d60*/ 	.short	0x0210
        /*0d62*/ 	.short	0x0a70


	//----- nvinfo : EIATTR_SW_WAR
	.align		4
.L_525:
        /*0d64*/ 	.byte	0x04, 0x36
        /*0d66*/ 	.short	(.L_527 - .L_526)
.L_526:
        /*0d68*/ 	.word	0x00000008
.L_527:


//--------------------- .nv.info._ZN7cutlass13device_kernelIN5flash11enable_sm90INS1_16FlashAttnFwdSm90INS1_25CollectiveMainloopFwdSm90ILi2EN4cute5tupleIJNS5_1CILi1EEES8_S8_EEENS6_IJNS7_ILi128EEESA_NS7_ILi256EEEEEELi256ENS_12float_e4m3_tEfNS_4arch4Sm90ELb1ELb0ELb0ELb1ELb0ELb0ELb0ELb1ELb1ELb1ELb1ELb0EEENS1_21CollectiveEpilogueFwdINS6_IJSA_SB_SA_EEES9_NS_10bfloat16_tESF_Li256ELb1ELb1ELb1ELb1EEENS1_36VarlenDynamicPersistentTileSchedulerILi128ELi128ELi256ELi128ELb1ELb1ELb1ELb1ELb1ELb1EEEEEEEEEvNT_6ParamsE --------------------------
	.section	.nv.info._ZN7cutlass13device_kernelIN5flash11enable_sm90INS1_16FlashAttnFwdSm90INS1_25CollectiveMainloopFwdSm90ILi2EN4cute5tupleIJNS5_1CILi1EEES8_S8_EEENS6_IJNS7_ILi128EEESA_NS7_ILi256EEEEEELi256ENS_12float_e4m3_tEfNS_4arch4Sm90ELb1ELb0ELb0ELb1ELb0ELb0ELb0ELb1ELb1ELb1ELb1ELb0EEENS1_21CollectiveEpilogueFwdINS6_IJSA_SB_SA_EEES9_NS_10bfloat16_tESF_Li256ELb1ELb1ELb1ELb1EEENS1_36VarlenDynamicPersistentTileSchedulerILi128ELi128ELi256ELi128ELb1ELb1ELb1ELb1ELb1ELb1EEEEEEEEEvNT_6ParamsE,"",@"SHT_CUDA_INFO"
	.sectionflags	@""
	.align	4


	//----- nvinfo : EIATTR_CUDA_API_VERSION
	.align		4
        /*0000*/ 	.byte	0x04, 0x37
        /*0002*/ 	.short	(.L_529 - .L_528)
.L_528:
        /*0004*/ 	.word	0x00000082


	//----- nvinfo : EIATTR_KPARAM_INFO
	.align		4
.L_529:
        /*0008*/ 	.byte	0x04, 0x17
        /*000a*/ 	.short	(.L_531 - .L_530)
.L_530:
        /*000c*/ 	.word	0x00000000
        /*0010*/ 	.short	0x0000
        /*0012*/ 	.short	0x0070
        /*0014*/ 	.byte	0x00, 0xf0, 0x01, 0x2a


	//----- nvinfo : EIATTR_SPARSE_MMA_MASK
	.align		4
.L_531:
        /*0018*/ 	.byte	0x03, 0x50
        /*001a*/ 	.short	0x0000


	//----- nvinfo : EIATTR_MAXREG_COUNT
	.align		4
        /*001c*/ 	.byte	0x03, 0x1b
        /*001e*/ 	.short	0x00a8


	//----- nvinfo : EIATTR_NUM_BARRIERS
	.align		4
        /*0020*/ 	.byte	0x02, 0x4c
        /*0022*/ 	.byte	0x10
	.zero		1


	//----- nvinfo : EIATTR_EXTERNS
	.align		4
        /*0024*/ 	.byte	0x04, 0x0f
        /*0026*/ 	.short	(.L_533 - .L_532)


	//   ....[0]....
	.align		4
.L_532:
        /*0028*/ 	.word	index@(__assertfail)


	//----- nvinfo : EIATTR_ANNOTATIONS
	.align		4
.L_533:
        /*002c*/ 	.byte	0x04, 0x55
        /*002e*/ 	.short	(.L_535 - .L_534)


	//   ....[0]....
.L_534:
        /* <DEDUP_REMOVED lines=54> */


	//----- nvinfo : EIATTR_MERCURY_ISA_VERSION
	.align		4
.L_535:
        /*0380*/ 	.byte	0x03, 0x5f
        /*0382*/ 	.short	0x0101


	//----- nvinfo : EIATTR_UNUSED_LOAD_BYTE_OFFSET
	.align		4
        /*0384*/ 	.byte	0x04, 0x44
        /*0386*/ 	.short	(.L_537 - .L_536)


	//   ....[0]....
.L_536:
        /*0388*/ 	.word	0x00000a40
        /*038c*/ 	.word	0x0000fff0


	//   ....[1]....
        /*0390*/ 	.word	0x0000aca0
        /*0394*/ 	.word	0x0000fff0


	//----- nvinfo : EIATTR_INT_WARP_WIDE_INSTR_OFFSETS
	.align		4
.L_537:
        /*0398*/ 	.byte	0x04, 0x31
        /*039a*/ 	.short	(.L_539 - .L_538)


	//   ....[0]....
.L_538:
        /*039c*/ 	.word	0x00000130


	//   ....[1]....
        /*03a0*/ 	.word	0x00000170


	//   ....[2]....
        /*03a4*/ 	.word	0x000001e0


	//   ....[3]....
        /*03a8*/ 	.word	0x00012c60


	//   ....[4]....
        /*03ac*/ 	.word	0x00012cf0


	//   ....[5]....
        /*03b0*/ 	.word	0x00015d50


	//   ....[6]....
        /*03b4*/ 	.word	0x00015db0


	//----- nvinfo : EIATTR_COOP_GROUP_MASK_REGIDS
	.align		4
.L_539:
        /*03b8*/ 	.byte	0x04, 0x29
        /*03ba*/ 	.short	(.L_541 - .L_540)


	//   ....[0]....
.L_540:
        /*03bc*/ 	.word	0xffffffff


	//   ....[1]....
        /*03c0*/ 	.word	0xffffffff


	//   ....[2]....
        /*03c4*/ 	.word	0xffffffff


	//   ....[3]....
        /*03c8*/ 	.word	0xffffffff


	//   ....[4]....
        /*03cc*/ 	.word	0xffffffff


	//   ....[5]....
        /*03d0*/ 	.word	0xffffffff


	//   ....[6]....
        /*03d4*/ 	.word	0xffffffff


	//   ....[7]....
        /*03d8*/ 	.word	0xffffffff


	//   ....[8]....
        /*03dc*/ 	.word	0xffffffff


	//   ....[9]....
        /*03e0*/ 	.word	0xffffffff


	//   ....[10]....
        /*03e4*/ 	.word	0xffffffff


	//   ....[11]....
        /*03e8*/ 	.word	0xffffffff


	//   ....[12]....
        /*03ec*/ 	.word	0xffffffff


	//   ....[13]....
        /*03f0*/ 	.word	0xffffffff


	//   ....[14]....
        /*03f4*/ 	.word	0xffffffff


	//   ....[15]....
        /*03f8*/ 	.word	0xffffffff


	//   ....[16]....
        /*03fc*/ 	.word	0xffffffff


	//   ....[17]....
        /*0400*/ 	.word	0xffffffff


	//   ....[18]....
        /*0404*/ 	.word	0xffffffff


	//   ....[19]....
        /*0408*/ 	.word	0xffffffff


	//   ....[20]....
        /*040c*/ 	.word	0xffffffff


	//   ....[21]....
        /*0410*/ 	.word	0xffffffff


	//   ....[22]....
        /*0414*/ 	.word	0xffffffff


	//   ....[23]....
        /*0418*/ 	.word	0xffffffff


	//   ....[24]....
        /*041c*/ 	.word	0xffffffff


	//   ....[25]....
        /*0420*/ 	.word	0xffffffff


	//   ....[26]....
        /*0424*/ 	.word	0xffffffff


	//   ....[27]....
        /*0428*/ 	.word	0xffffffff


	//   ....[28]....
        /*042c*/ 	.word	0xffffffff


	//   ....[29]....
        /*0430*/ 	.word	0xffffffff


	//   ....[30]....
        /*0434*/ 	.word	0xffffffff


	//   ....[31]....
        /*0438*/ 	.word	0xffffffff


	//   ....[32]....
        /*043c*/ 	.word	0xffffffff


	//   ....[33]....
        /*0440*/ 	.word	0xffffffff


	//   ....[34]....
        /*0444*/ 	.word	0xffffffff


	//   ....[35]....
        /*0448*/ 	.word	0xffffffff


	//   ....[36]....
        /*044c*/ 	.word	0xffffffff


	//   ....[37]....
        /*0450*/ 	.word	0xffffffff


	//   ....[38]....
        /*0454*/ 	.word	0xffffffff


	//   ....[39]....
        /*0458*/ 	.word	0xffffffff


	//   ....[40]....
        /*045c*/ 	.word	0xffffffff


	//   ....[41]....
        /*0460*/ 	.word	0xffffffff


	//   ....[42]....
        /*0464*/ 	.word	0xffffffff


	//   ....[43]....
        /*0468*/ 	.word	0xffffffff


	//   ....[44]....
        /*046c*/ 	.word	0xffffffff


	//   ....[45]....
        /*0470*/ 	.word	0xffffffff


	//   ....[46]....
        /*0474*/ 	.word	0xffffffff


	//   ....[47]....
        /*0478*/ 	.word	0xffffffff


	//   ....[48]....
        /*047c*/ 	.word	0xffffffff


	//   ....[49]....
        /*0480*/ 	.word	0xffffffff


	//   ....[50]....
        /*0484*/ 	.word	0xffffffff


	//   ....[51]....
        /*0488*/ 	.word	0xffffffff


	//   ....[52]....
        /*048c*/ 	.word	0xffffffff


	//   ....[53]....
        /*0490*/ 	.word	0xffffffff


	//   ....[54]....
        /*0494*/ 	.word	0xffffffff


	//   ....[55]....
        /*0498*/ 	.word	0xffffffff


	//   ....[56]....
        /*049c*/ 	.word	0xffffffff


	//   ....[57]....
        /*04a0*/ 	.word	0xffffffff


	//   ....[58]....
        /*04a4*/ 	.word	0xffffffff


	//   ....[59]....
        /*04a8*/ 	.word	0xffffffff


	//   ....[60]....
        /*04ac*/ 	.word	0xffffffff


	//   ....[61]....
        /*04b0*/ 	.word	0xffffffff


	//   ....[62]....
        /*04b4*/ 	.word	0xffffffff


	//   ....[63]....
        /*04b8*/ 	.word	0xffffffff


	//   ....[64]....
        /*04bc*/ 	.word	0xffffffff


	//   ....[65]....
        /*04c0*/ 	.word	0xffffffff


	//   ....[66]....
        /*04c4*/ 	.word	0xffffffff


	//   ....[67]....
        /*04c8*/ 	.word	0xffffffff


	//   ....[68]....
        /*04cc*/ 	.word	0xffffffff


	//   ....[69]....
        /*04d0*/ 	.word	0xffffffff


	//   ....[70]....
        /*04d4*/ 	.word	0xffffffff


	//   ....[71]....
        /*04d8*/ 	.word	0xffffffff


	//   ....[72]....
        /*04dc*/ 	.word	0xffffffff


	//   ....[73]....
        /*04e0*/ 	.word	0xffffffff


	//   ....[74]....
        /*04e4*/ 	.word	0xffffffff


	//   ....[75]....
        /*04e8*/ 	.word	0xffffffff


	//   ....[76]....
        /*04ec*/ 	.word	0xffffffff


	//   ....[77]....
        /*04f0*/ 	.word	0xffffffff


	//   ....[78]....
        /*04f4*/ 	.word	0xffffffff


	//   ....[79]....
        /*04f8*/ 	.word	0xffffffff


	//   ....[80]....
        /*04fc*/ 	.word	0xffffffff


	//   ....[81]....
        /*0500*/ 	.word	0xffffffff


	//   ....[82]....
        /*0504*/ 	.word	0xffffffff


	//   ....[83]....
        /*0508*/ 	.word	0xffffffff


	//   ....[84]....
        /*050c*/ 	.word	0xffffffff


	//   ....[85]....
        /*0510*/ 	.word	0xffffffff


	//   ....[86]....
        /*0514*/ 	.word	0xffffffff


	//   ....[87]....
        /*0518*/ 	.word	0xffffffff


	//   ....[88]....
        /*051c*/ 	.word	0xffffffff


	//   ....[89]....
        /*0520*/ 	.word	0xffffffff


	//   ....[90]....
        /*0524*/ 	.word	0xffffffff


	//   ....[91]....
        /*0528*/ 	.word	0xffffffff


	//   ....[92]....
        /*052c*/ 	.word	0xffffffff


	//   ....[93]....
        /*0530*/ 	.word	0xffffffff


	//   ....[94]....
        /*0534*/ 	.word	0xffffffff


	//   ....[95]....
        /*0538*/ 	.word	0xffffffff


	//   ....[96]....
        /*053c*/ 	.word	0xffffffff


	//   ....[97]....
        /*0540*/ 	.word	0xffffffff


	//   ....[98]....
        /*0544*/ 	.word	0xffffffff


	//   ....[99]....
        /*0548*/ 	.word	0xffffffff


	//   ....[100]....
        /*054c*/ 	.word	0xffffffff


	//   ....[101]....
        /*0550*/ 	.word	0xffffffff


	//   ....[102]....
        /*0554*/ 	.word	0xffffffff


	//   ....[103]....
        /*0558*/ 	.word	0xffffffff


	//   ....[104]....
        /*055c*/ 	.word	0xffffffff


	//   ....[105]....
        /*0560*/ 	.word	0xffffffff


	//   ....[106]....
        /*0564*/ 	.word	0xffffffff


	//   ....[107]....
        /*0568*/ 	.word	0xffffffff


	//   ....[108]....
        /*056c*/ 	.word	0xffffffff


	//   ....[109]....
        /*0570*/ 	.word	0xffffffff


	//   ....[110]....
        /*0574*/ 	.word	0xffffffff


	//   ....[111]....
        /*0578*/ 	.word	0xffffffff


	//   ....[112]....
        /*057c*/ 	.word	0xffffffff


	//   ....[113]....
        /*0580*/ 	.word	0xffffffff


	//   ....[114]....
        /*0584*/ 	.word	0xffffffff


	//   ....[115]....
        /*0588*/ 	.word	0xffffffff


	//   ....[116]....
        /*058c*/ 	.word	0xffffffff


	//   ....[117]....
        /*0590*/ 	.word	0xffffffff


	//   ....[118]....
        /*0594*/ 	.word	0xffffffff


	//   ....[119]....
        /*0598*/ 	.word	0xffffffff


	//   ....[120]....
        /*059c*/ 	.word	0xffffffff


	//   ....[121]....
        /*05a0*/ 	.word	0xffffffff


	//   ....[122]....
        /*05a4*/ 	.word	0xffffffff


	//   ....[123]....
        /*05a8*/ 	.word	0xffffffff


	//   ....[124]....
        /*05ac*/ 	.word	0xffffffff


	//   ....[125]....
        /*05b0*/ 	.word	0xffffffff


	//   ....[126]....
        /*05b4*/ 	.word	0xffffffff


	//   ....[127]....
        /*05b8*/ 	.word	0xffffffff


	//   ....[128]....
        /*05bc*/ 	.word	0xffffffff


	//   ....[129]....
        /*05c0*/ 	.word	0xffffffff


	//   ....[130]....
        /*05c4*/ 	.word	0xffffffff


	//   ....[131]....
        /*05c8*/ 	.word	0xffffffff


	//   ....[132]....
        /*05cc*/ 	.word	0xffffffff


	//   ....[133]....
        /*05d0*/ 	.word	0xffffffff


	//   ....[134]....
        /*05d4*/ 	.word	0xffffffff


	//   ....[135]....
        /*05d8*/ 	.word	0xffffffff


	//   ....[136]....
        /*05dc*/ 	.word	0xffffffff


	//   ....[137]....
        /*05e0*/ 	.word	0xffffffff


	//   ....[138]....
        /*05e4*/ 	.word	0xffffffff


	//   ....[139]....
        /*05e8*/ 	.word	0xffffffff


	//   ....[140]....
        /*05ec*/ 	.word	0xffffffff


	//   ....[141]....
        /*05f0*/ 	.word	0xffffffff


	//   ....[142]....
        /*05f4*/ 	.word	0xffffffff


	//   ....[143]....
        /*05f8*/ 	.word	0xffffffff


	//   ....[144]....
        /*05fc*/ 	.word	0xffffffff


	//   ....[145]....
        /*0600*/ 	.word	0xffffffff


	//   ....[146]....
        /*0604*/ 	.word	0xffffffff


	//   ....[147]....
        /*0608*/ 	.word	0xffffffff


	//   ....[148]....
        /*060c*/ 	.word	0xffffffff


	//   ....[149]....
        /*0610*/ 	.word	0xffffffff


	//   ....[150]....
        /*0614*/ 	.word	0xffffffff


	//   ....[151]....
        /*0618*/ 	.word	0xffffffff


	//   ....[152]....
        /*061c*/ 	.word	0xffffffff


	//   ....[153]....
        /*0620*/ 	.word	0xffffffff


	//   ....[154]....
        /*0624*/ 	.word	0xffffffff


	//   ....[155]....
        /*0628*/ 	.word	0xffffffff


	//   ....[156]....
        /*062c*/ 	.word	0xffffffff


	//   ....[157]....
        /*0630*/ 	.word	0xffffffff


	//   ....[158]....
        /*0634*/ 	.word	0xffffffff


	//   ....[159]....
        /*0638*/ 	.word	0xffffffff


	//   ....[160]....
        /*063c*/ 	.word	0xffffffff


	//   ....[161]....
        /*0640*/ 	.word	0xffffffff


	//   ....[162]....
        /*0644*/ 	.word	0xffffffff


	//   ....[163]....
        /*0648*/ 	.word	0xffffffff


	//   ....[164]....
        /*064c*/ 	.word	0xffffffff


	//   ....[165]....
        /*0650*/ 	.word	0xffffffff


	//   ....[166]....
        /*0654*/ 	.word	0xffffffff


	//   ....[167]....
        /*0658*/ 	.word	0xffffffff


	//   ....[168]....
        /*065c*/ 	.word	0xffffffff


	//   ....[169]....
        /*0660*/ 	.word	0xffffffff


	//   ....[170]....
        /*0664*/ 	.word	0xffffffff


	//   ....[171]....
        /*0668*/ 	.word	0xffffffff


	//   ....[172]....
        /*066c*/ 	.word	0xffffffff


	//   ....[173]....
        /*0670*/ 	.word	0xffffffff


	//   ....[174]....
        /*0674*/ 	.word	0xffffffff


	//   ....[175]....
        /*0678*/ 	.word	0xffffffff


	//   ....[176]....
        /*067c*/ 	.word	0xffffffff


	//   ....[177]....
        /*0680*/ 	.word	0xffffffff


	//   ....[178]....
        /*0684*/ 	.word	0xffffffff


	//   ....[179]....
        /*0688*/ 	.word	0xffffffff


	//   ....[180]....
        /*068c*/ 	.word	0xffffffff


	//   ....[181]....
        /*0690*/ 	.word	0xffffffff


	//   ....[182]....
        /*0694*/ 	.word	0xffffffff


	//   ....[183]....
        /*0698*/ 	.word	0xffffffff


	//   ....[184]....
        /*069c*/ 	.word	0xffffffff


	//   ....[185]....
        /*06a0*/ 	.word	0xffffffff


	//   ....[186]....
        /*06a4*/ 	.word	0xffffffff


	//   ....[187]....
        /*06a8*/ 	.word	0xffffffff


	//   ....[188]....
        /*06ac*/ 	.word	0xffffffff


	//   ....[189]....
        /*06b0*/ 	.word	0xffffffff


	//   ....[190]....
        /*06b4*/ 	.word	0xffffffff


	//   ....[191]....
        /*06b8*/ 	.word	0xffffffff


	//   ....[192]....
        /*06bc*/ 	.word	0xffffffff


	//   ....[193]....
        /*06c0*/ 	.word	0xffffffff


	//   ....[194]....
        /*06c4*/ 	.word	0xffffffff


	//   ....[195]....
        /*06c8*/ 	.word	0xffffffff


	//   ....[196]....
        /*06cc*/ 	.word	0xffffffff


	//   ....[197]....
        /*06d0*/ 	.word	0xffffffff


	//   ....[198]....
        /*06d4*/ 	.word	0xffffffff


	//   ....[199]....
        /*06d8*/ 	.word	0xffffffff


	//   ....[200]....
        /*06dc*/ 	.word	0xffffffff


	//   ....[201]....
        /*06e0*/ 	.word	0xffffffff


	//   ....[202]....
        /*06e4*/ 	.word	0xffffffff


	//   ....[203]....
        /*06e8*/ 	.word	0xffffffff


	//   ....[204]....
        /*06ec*/ 	.word	0xffffffff


	//   ....[205]....
        /*06f0*/ 	.word	0xffffffff


	//   ....[206]....
        /*06f4*/ 	.word	0xffffffff


	//   ....[207]....
        /*06f8*/ 	.word	0xffffffff


	//   ....[208]....
        /*06fc*/ 	.word	0xffffffff


	//   ....[209]....
        /*0700*/ 	.word	0xffffffff


	//   ....[210]....
        /*0704*/ 	.word	0xffffffff


	//   ....[211]....
        /*0708*/ 	.word	0xffffffff


	//   ....[212]....
        /*070c*/ 	.word	0xffffffff


	//   ....[213]....
        /*0710*/ 	.word	0xffffffff


	//   ....[214]....
        /*0714*/ 	.word	0xffffffff


	//   ....[215]....
        /*0718*/ 	.word	0xffffffff


	//   ....[216]....
        /*071c*/ 	.word	0xffffffff


	//   ....[217]....
        /*0720*/ 	.word	0xffffffff


	//   ....[218]....
        /*0724*/ 	.word	0xffffffff


	//   ....[219]....
        /*0728*/ 	.word	0xffffffff


	//   ....[220]....
        /*072c*/ 	.word	0xffffffff


	//   ....[221]....
        /*0730*/ 	.word	0xffffffff


	//   ....[222]....
        /*0734*/ 	.word	0xffffffff


	//   ....[223]....
        /*0738*/ 	.word	0xffffffff


	//   ....[224]....
        /*073c*/ 	.word	0xffffffff


	//   ....[225]....
        /*0740*/ 	.word	0xffffffff


	//   ....[226]....
        /*0744*/ 	.word	0xffffffff


	//   ....[227]....
        /*0748*/ 	.word	0xffffffff


	//   ....[228]....
        /*074c*/ 	.word	0xffffffff


	//   ....[229]....
        /*0750*/ 	.word	0xffffffff


	//   ....[230]....
        /*0754*/ 	.word	0xffffffff


	//   ....[231]....
        /*0758*/ 	.word	0xffffffff


	//   ....[232]....
        /*075c*/ 	.word	0xffffffff


	//   ....[233]....
        /*0760*/ 	.word	0x0500000f


	//   ....[234]....
        /*0764*/ 	.word	0x0500000f


	//   ....[235]....
        /*0768*/ 	.word	0x0500000f


	//   ....[236]....
        /*076c*/ 	.word	0x0500000f


	//   ....[237]....
        /*0770*/ 	.word	0x0500000f


	//   ....[238]....
        /*0774*/ 	.word	0x0500000f


	//   ....[239]....
        /*0778*/ 	.word	0x0500000f


	//   ....[240]....
        /*077c*/ 	.word	0x0500000f


	//   ....[241]....
        /*0780*/ 	.word	0x0500000f


	//   ....[242]....
        /*0784*/ 	.word	0x0500000f


	//   ....[243]....
        /*0788*/ 	.word	0x0500000f


	//   ....[244]....
        /*078c*/ 	.word	0x0500000f


	//   ....[245]....
        /*0790*/ 	.word	0x0500000f


	//   ....[246]....
        /*0794*/ 	.word	0x0500000f


	//   ....[247]....
        /*0798*/ 	.word	0x0500000f


	//   ....[248]....
        /*079c*/ 	.word	0x0500000f


	//   ....[249]....
        /*07a0*/ 	.word	0x0500000f


	//   ....[250]....
        /*07a4*/ 	.word	0x0500000f


	//----- nvinfo : EIATTR_COOP_GROUP_INSTR_OFFSETS
	.align		4
.L_541:
        /*07a8*/ 	.byte	0x04, 0x28
        /*07aa*/ 	.short	(.L_543 - .L_542)


	//   ....[0]....
.L_542:
        /*07ac*/ 	.word	0x00000070


	//   ....[1]....
        /*07b0*/ 	.word	0x00000140


	//   ....[2]....
        /*07b4*/ 	.word	0x00000190


	//   ....[3]....
        /*07b8*/ 	.word	0x000003c0


	//   ....[4]....
        /*07bc*/ 	.word	0x00000520


	//   ....[5]....
        /*07c0*/ 	.word	0x00000640


	//   ....[6]....
        /*07c4*/ 	.word	0x000007a0


	//   ....[7]....
        /*07c8*/ 	.word	0x00002190


	//   ....[8]....
        /*07cc*/ 	.word	0x00002a10


	//   ....[9]....
        /*07d0*/ 	.word	0x00003270


	//   ....[10]....
        /*07d4*/ 	.word	0x00003290


	//   ....[11]....
        /*07d8*/ 	.word	0x000032a0


	//   ....[12]....
        /*07dc*/ 	.word	0x00003c80


	//   ....[13]....
        /*07e0*/ 	.word	0x00003d10


	//   ....[14]....
        /*07e4*/ 	.word	0x00005490


	//   ....[15]....
        /*07e8*/ 	.word	0x000054b0


	//   ....[16]....
        /*07ec*/ 	.word	0x00005ff0


	//   ....[17]....
        /*07f0*/ 	.word	0x000060b0


	//   ....[18]....
        /*07f4*/ 	.word	0x000061e0


	//   ....[19]....
        /*07f8*/ 	.word	0x000063b0


	//   ....[20]....
        /*07fc*/ 	.word	0x00008440


	//   ....[21]....
        /*0800*/ 	.word	0x00008450


	//   ....[22]....
        /*0804*/ 	.word	0x00008480


	//   ....[23]....
        /*0808*/ 	.word	0x00008490


	//   ....[24]....
        /*080c*/ 	.word	0x0000a0d0


	//   ....[25]....
        /*0810*/ 	.word	0x0000a0e0


	//   ....[26]....
        /*0814*/ 	.word	0x0000a170


	//   ....[27]....
        /*0818*/ 	.word	0x0000a180


	//   ....[28]....
        /*081c*/ 	.word	0x0000b7a0


	//   ....[29]....
        /*0820*/ 	.word	0x0000b7d0


	//   ....[30]....
        /*0824*/ 	.word	0x0000b800


	//   ....[31]....
        /*0828*/ 	.word	0x0000b830


	//   ....[32]....
        /*082c*/ 	.word	0x0000b8a0


	//   ....[33]....
        /*0830*/ 	.word	0x0000b910


	//   ....[34]....
        /*0834*/ 	.word	0x0000b950


	//   ....[35]....
        /*0838*/ 	.word	0x0000b9a0


	//   ....[36]....
        /*083c*/ 	.word	0x0000b9d0


	//   ....[37]....
        /*0840*/ 	.word	0x0000ba00


	//   ....[38]....
        /*0844*/ 	.word	0x0000ba30


	//   ....[39]....
        /*0848*/ 	.word	0x0000ba60


	//   ....[40]....
        /*084c*/ 	.word	0x0000ba90


	//   ....[41]....
        /*0850*/ 	.word	0x0000bac0


	//   ....[42]....
        /*0854*/ 	.word	0x0000bb00


	//   ....[43]....
        /*0858*/ 	.word	0x0000bb40


	//   ....[44]....
        /*085c*/ 	.word	0x0000bb70


	//   ....[45]....
        /*0860*/ 	.word	0x0000bbb0


	//   ....[46]....
        /*0864*/ 	.word	0x0000bbf0


	//   ....[47]....
        /*0868*/ 	.word	0x0000bc40


	//   ....[48]....
        /*086c*/ 	.word	0x0000bc70


	//   ....[49]....
        /*0870*/ 	.word	0x0000bca0


	//   ....[50]....
        /*0874*/ 	.word	0x0000bcd0


	//   ....[51]....
        /*0878*/ 	.word	0x0000bd00


	//   ....[52]....
        /*087c*/ 	.word	0x0000bd30


	//   ....[53]....
        /*0880*/ 	.word	0x0000bd60


	//   ....[54]....
        /*0884*/ 	.word	0x0000bd90


	//   ....[55]....
        /*0888*/ 	.word	0x0000bdc0


	//   ....[56]....
        /*088c*/ 	.word	0x0000bdf0


	//   ....[57]....
        /*0890*/ 	.word	0x0000be10


	//   ....[58]....
        /*0894*/ 	.word	0x0000be20


	//   ....[59]....
        /*0898*/ 	.word	0x0000be30


	//   ....[60]....
        /*089c*/ 	.word	0x0000be40


	//   ....[61]....
        /*08a0*/ 	.word	0x0000be50


	//   ....[62]....
        /*08a4*/ 	.word	0x0000be60


	//   ....[63]....
        /*08a8*/ 	.word	0x0000be70


	//   ....[64]....
        /*08ac*/ 	.word	0x0000be80


	//   ....[65]....
        /*08b0*/ 	.word	0x0000bea0


	//   ....[66]....
        /*08b4*/ 	.word	0x0000beb0


	//   ....[67]....
        /*08b8*/ 	.word	0x0000bec0


	//   ....[68]....
        /*08bc*/ 	.word	0x0000bed0


	//   ....[69]....
        /*08c0*/ 	.word	0x0000bee0


	//   ....[70]....
        /*08c4*/ 	.word	0x0000bef0


	//   ....[71]....
        /*08c8*/ 	.word	0x0000bf00


	//   ....[72]....
        /*08cc*/ 	.word	0x0000bf10


	//   ....[73]....
        /*08d0*/ 	.word	0x0000bf20


	//   ....[74]....
        /*08d4*/ 	.word	0x0000bf30


	//   ....[75]....
        /*08d8*/ 	.word	0x0000bf40


	//   ....[76]....
        /*08dc*/ 	.word	0x0000bf50


	//   ....[77]....
        /*08e0*/ 	.word	0x0000bf60


	//   ....[78]....
        /*08e4*/ 	.word	0x0000bf70


	//   ....[79]....
        /*08e8*/ 	.word	0x0000bf80


	//   ....[80]....
        /*08ec*/ 	.word	0x0000bf90


	//   ....[81]....
        /*08f0*/ 	.word	0x0000bfa0


	//   ....[82]....
        /*08f4*/ 	.word	0x0000bfb0


	//   ....[83]....
        /*08f8*/ 	.word	0x0000bfc0


	//   ....[84]....
        /*08fc*/ 	.word	0x0000bfd0


	//   ....[85]....
        /*0900*/ 	.word	0x0000bfe0


	//   ....[86]....
        /*0904*/ 	.word	0x0000bff0


	//   ....[87]....
        /*0908*/ 	.word	0x0000c000


	//   ....[88]....
        /*090c*/ 	.word	0x0000c010


	//   ....[89]....
        /*0910*/ 	.word	0x0000c020


	//   ....[90]....
        /*0914*/ 	.word	0x0000c030


	//   ....[91]....
        /*0918*/ 	.word	0x0000c040


	//   ....[92]....
        /*091c*/ 	.word	0x0000c050


	//   ....[93]....
        /*0920*/ 	.word	0x0000c060


	//   ....[94]....
        /*0924*/ 	.word	0x0000c070


	//   ....[95]....
        /*0928*/ 	.word	0x0000c080


	//   ....[96]....
        /*092c*/ 	.word	0x0000c0a0


	//   ....[97]....
        /*0930*/ 	.word	0x0000c0d0


	//   ....[98]....
        /*0934*/ 	.word	0x0000c0e0


	//   ....[99]....
        /*0938*/ 	.word	0x0000c0f0


	//   ....[100]....
        /*093c*/ 	.word	0x0000c100


	//   ....[101]....
        /*0940*/ 	.word	0x0000c110


	//   ....[102]....
        /*0944*/ 	.word	0x0000c120


	//   ....[103]....
        /*0948*/ 	.word	0x0000c130


	//   ....[104]....
        /*094c*/ 	.word	0x0000c140


	//   ....[105]....
        /*0950*/ 	.word	0x0000c150


	//   ....[106]....
        /*0954*/ 	.word	0x0000c160


	//   ....[107]....
        /*0958*/ 	.word	0x0000c180


	//   ....[108]....
        /*095c*/ 	.word	0x0000c1a0


	//   ....[109]....
        /*0960*/ 	.word	0x0000c1b0


	//   ....[110]....
        /*0964*/ 	.word	0x0000c1c0


	//   ....[111]....
        /*0968*/ 	.word	0x0000c1d0


	//   ....[112]....
        /*096c*/ 	.word	0x0000c1e0


	//   ....[113]....
        /*0970*/ 	.word	0x0000c1f0


	//   ....[114]....
        /*0974*/ 	.word	0x0000c200


	//   ....[115]....
        /*0978*/ 	.word	0x0000c220


	//   ....[116]....
        /*097c*/ 	.word	0x0000c230


	//   ....[117]....
        /*0980*/ 	.word	0x0000c260


	//   ....[118]....
        /*0984*/ 	.word	0x0000c270


	//   ....[119]....
        /*0988*/ 	.word	0x0000c280


	//   ....[120]....
        /*098c*/ 	.word	0x0000c290


	//   ....[121]....
        /*0990*/ 	.word	0x0000c2a0


	//   ....[122]....
        /*0994*/ 	.word	0x0000c2b0


	//   ....[123]....
        /*0998*/ 	.word	0x0000c2c0


	//   ....[124]....
        /*099c*/ 	.word	0x0000c2d0


	//   ....[125]....
        /*09a0*/ 	.word	0x0000c2f0


	//   ....[126]....
        /*09a4*/ 	.word	0x0000c300


	//   ....[127]....
        /*09a8*/ 	.word	0x0000c320


	//   ....[128]....
        /*09ac*/ 	.word	0x0000c340


	//   ....[129]....
        /*09b0*/ 	.word	0x0000c350


	//   ....[130]....
        /*09b4*/ 	.word	0x0000c360


	//   ....[131]....
        /*09b8*/ 	.word	0x0000c380


	//   ....[132]....
        /*09bc*/ 	.word	0x0000c3a0


	//   ....[133]....
        /*09c0*/ 	.word	0x0000c3c0


	//   ....[134]....
        /*09c4*/ 	.word	0x0000c3f0


	//   ....[135]....
        /*09c8*/ 	.word	0x0000c420


	//   ....[136]....
        /*09cc*/ 	.word	0x0000c450


	//   ....[137]....
        /*09d0*/ 	.word	0x0000c470


	//   ....[138]....
        /*09d4*/ 	.word	0x0000c490


	//   ....[139]....
        /*09d8*/ 	.word	0x0000c4c0


	//   ....[140]....
        /*09dc*/ 	.word	0x0000c4f0


	//   ....[141]....
        /*09e0*/ 	.word	0x0000c520


	//   ....[142]....
        /*09e4*/ 	.word	0x0000c530


	//   ....[143]....
        /*09e8*/ 	.word	0x0000c540


	//   ....[144]....
        /*09ec*/ 	.word	0x0000c560


	//   ....[145]....
        /*09f0*/ 	.word	0x0000c590


	//   ....[146]....
        /*09f4*/ 	.word	0x0000c5c0


	//   ....[147]....
        /*09f8*/ 	.word	0x0000c5f0


	//   ....[148]....
        /*09fc*/ 	.word	0x0000c620


	//   ....[149]....
        /*0a00*/ 	.word	0x0000c650


	//   ....[150]....
        /*0a04*/ 	.word	0x0000c680


	//   ....[151]....
        /*0a08*/ 	.word	0x0000c6b0


	//   ....[152]....
        /*0a0c*/ 	.word	0x0000c6e0


	//   ....[153]....
        /*0a10*/ 	.word	0x0000c710


	//   ....[154]....
        /*0a14*/ 	.word	0x0000c740


	//   ....[155]....
        /*0a18*/ 	.word	0x0000c770


	//   ....[156]....
        /*0a1c*/ 	.word	0x0000d660


	//   ....[157]....
        /*0a20*/ 	.word	0x0000d670


	//   ....[158]....
        /*0a24*/ 	.word	0x0000d680


	//   ....[159]....
        /*0a28*/ 	.word	0x0000d690


	//   ....[160]....
        /*0a2c*/ 	.word	0x0000e130


	//   ....[161]....
        /*0a30*/ 	.word	0x0000e160


	//   ....[162]....
        /*0a34*/ 	.word	0x0000e300


	//   ....[163]....
        /*0a38*/ 	.word	0x0000e320


	//   ....[164]....
        /*0a3c*/ 	.word	0x0000e460


	//   ....[165]....
        /*0a40*/ 	.word	0x0000e480


	//   ....[166]....
        /*0a44*/ 	.word	0x0000e5d0


	//   ....[167]....
        /*0a48*/ 	.word	0x0000e5f0


	//   ....[168]....
        /*0a4c*/ 	.word	0x0000ebe0


	//   ....[169]....
        /*0a50*/ 	.word	0x0000ec20


	//   ....[170]....
        /*0a54*/ 	.word	0x0000f6f0


	//   ....[171]....
        /*0a58*/ 	.word	0x0000f700


	//   ....[172]....
        /*0a5c*/ 	.word	0x00010900


	//   ....[173]....
        /*0a60*/ 	.word	0x00010930


	//   ....[174]....
        /*0a64*/ 	.word	0x00010aa0


	//   ....[175]....
        /*0a68*/ 	.word	0x00010ac0


	//   ....[176]....
        /*0a6c*/ 	.word	0x00010c00


	//   ....[177]....
        /*0a70*/ 	.word	0x00010c20


	//   ....[178]....
        /*0a74*/ 	.word	0x00010d70


	//   ....[179]....
        /*0a78*/ 	.word	0x00010d90


	//   ....[180]....
        /*0a7c*/ 	.word	0x00010f60


	//   ....[181]....
        /*0a80*/ 	.word	0x00011190


	//   ....[182]....
        /*0a84*/ 	.word	0x000111d0


	//   ....[183]....
        /*0a88*/ 	.word	0x00011210


	//   ....[184]....
        /*0a8c*/ 	.word	0x00011240


	//   ....[185]....
        /*0a90*/ 	.word	0x00011270


	//   ....[186]....
        /*0a94*/ 	.word	0x000112a0


	//   ....[187]....
        /*0a98*/ 	.word	0x00011430


	//   ....[188]....
        /*0a9c*/ 	.word	0x00011460


	//   ....[189]....
        /*0aa0*/ 	.word	0x000114a0


	//   ....[190]....
        /*0aa4*/ 	.word	0x000114d0


	//   ....[191]....
        /*0aa8*/ 	.word	0x00011500


	//   ....[192]....
        /*0aac*/ 	.word	0x00011530


	//   ....[193]....
        /*0ab0*/ 	.word	0x000115d0


	//   ....[194]....
        /*0ab4*/ 	.word	0x00011620


	//   ....[195]....
        /*0ab8*/ 	.word	0x00011630


	//   ....[196]....
        /*0abc*/ 	.word	0x00011670


	//   ....[197]....
        /*0ac0*/ 	.word	0x000133f0


	//   ....[198]....
        /*0ac4*/ 	.word	0x00014060


	//   ....[199]....
        /*0ac8*/ 	.word	0x00014070


	//   ....[200]....
        /*0acc*/ 	.word	0x00014090


	//   ....[201]....
        /*0ad0*/ 	.word	0x000140d0


	//   ....[202]....
        /*0ad4*/ 	.word	0x000141e0


	//   ....[203]....
        /*0ad8*/ 	.word	0x000141f0


	//   ....[204]....
        /*0adc*/ 	.word	0x00014280


	//   ....[205]....
        /*0ae0*/ 	.word	0x00014290


	//   ....[206]....
        /*0ae4*/ 	.word	0x00014320


	//   ....[207]....
        /*0ae8*/ 	.word	0x00014330


	//   ....[208]....
        /*0aec*/ 	.word	0x000143c0


	//   ....[209]....
        /*0af0*/ 	.word	0x000143d0


	//   ....[210]....
        /*0af4*/ 	.word	0x00014460


	//   ....[211]....
        /*0af8*/ 	.word	0x00014470


	//   ....[212]....
        /*0afc*/ 	.word	0x00014480


	//   ....[213]....
        /*0b00*/ 	.word	0x00014490


	//   ....[214]....
        /*0b04*/ 	.word	0x00016cd0


	//   ....[215]....
        /*0b08*/ 	.word	0x00016d30


	//   ....[216]....
        /*0b0c*/ 	.word	0x00016d60


	//   ....[217]....
        /*0b10*/ 	.word	0x00016d90


	//   ....[218]....
        /*0b14*/ 	.word	0x00016dc0


	//   ....[219]....
        /*0b18*/ 	.word	0x00016df0


	//   ....[220]....
        /*0b1c*/ 	.word	0x00016e20


	//   ....[221]....
        /*0b20*/ 	.word	0x00016e30


	//   ....[222]....
        /*0b24*/ 	.word	0x00016fa0


	//   ....[223]....
        /*0b28*/ 	.word	0x00016fd0


	//   ....[224]....
        /*0b2c*/ 	.word	0x00017000


	//   ....[225]....
        /*0b30*/ 	.word	0x00017030


	//   ....[226]....
        /*0b34*/ 	.word	0x00017060


	//   ....[227]....
        /*0b38*/ 	.word	0x00017090


	//   ....[228]....
        /*0b3c*/ 	.word	0x00017110


	//   ....[229]....
        /*0b40*/ 	.word	0x00017150


	//   ....[230]....
        /*0b44*/ 	.word	0x00017170


	//   ....[231]....
        /*0b48*/ 	.word	0x000171b0


	//   ....[232]....
        /*0b4c*/ 	.word	0x00017c90


	//   ....[233]....
        /*0b50*/ 	.word	0x00018290


	//   ....[234]....
        /*0b54*/ 	.word	0x00018470


	//   ....[235]....
        /*0b58*/ 	.word	0x000184e0


	//   ....[236]....
        /*0b5c*/ 	.word	0x00018540


	//   ....[237]....
        /*0b60*/ 	.word	0x000185e0


	//   ....[238]....
        /*0b64*/ 	.word	0x000186a0


	//   ....[239]....
        /*0b68*/ 	.word	0x000187b0


	//   ....[240]....
        /*0b6c*/ 	.word	0x00018810


	//   ....[241]....
        /*0b70*/ 	.word	0x00018910


	//   ....[242]....
        /*0b74*/ 	.word	0x00018970


	//   ....[243]....
        /*0b78*/ 	.word	0x00018a70


	//   ....[244]....
        /*0b7c*/ 	.word	0x00018ad0


	//   ....[245]....
        /*0b80*/ 	.word	0x00018bd0


	//   ....[246]....
        /*0b84*/ 	.word	0x00018c30


	//   ....[247]....
        /*0b88*/ 	.word	0x00018d10


	//   ....[248]....
        /*0b8c*/ 	.word	0x00018d90


	//   ....[249]....
        /*0b90*/ 	.word	0x00018e70


	//   ....[250]....
        /*0b94*/ 	.word	0x000191c0


	//----- nvinfo : EIATTR_REG_RECONFIG
	.align		4
.L_543:
        /*0b98*/ 	.byte	0x01, 0x54
	.zero		2


	//----- nvinfo : EIATTR_SYSCALL_OFFSETS
	.align		4
        /*0b9c*/ 	.byte	0x04, 0x46
        /*0b9e*/ 	.short	(.L_545 - .L_544)


	//   ....[0]....
.L_544:
        /*0ba0*/ 	.word	0x00002310


	//   ....[1]....
        /*0ba4*/ 	.word	0x00012e60


	//   ....[2]....
        /*0ba8*/ 	.word	0x00012fc0


	//   ....[3]....
        /*0bac*/ 	.word	0x00013120


	//   ....[4]....
        /*0bb0*/ 	.word	0x00013260


	//   ....[5]....
        /*0bb4*/ 	.word	0x00013c90


	//----- nvinfo : EIATTR_MBARRIER_INSTR_OFFSETS
	.align		4
.L_545:
        /*0bb8*/ 	.byte	0x04, 0x39
        /*0bba*/ 	.short	(.L_547 - .L_546)


	//   ....[0]....
.L_546:
        /*0bbc*/ 	.word	0x00000270
        /*0bc0*/ 	.word	0x000000ff
        /*0bc4*/ 	.word	0x00038800
        /*0bc8*/ 	.short	0x0100
        /*0bca*/ 	.byte	0x08
	.zero		1


	//   ....[1]....
        /*0bcc*/ 	.word	0x00000280
        /*0bd0*/ 	.word	0x000000ff
        /*0bd4*/ 	.word	0x00038820
        /*0bd8*/ 	.short	0x0100
        /*0bda*/ 	.byte	0x08
	.zero		1


	//   ....[2]....
        /*0bdc*/ 	.word	0x00000370
        /*0be0*/ 	.word	0x000000ff
        /*0be4*/ 	.word	0x00038830
        /*0be8*/ 	.short	0x0100
        /*0bea*/ 	.byte	0x08
	.zero		1


	//   ....[3]....
        /*0bec*/ 	.word	0x00000380
        /*0bf0*/ 	.word	0x000000ff
        /*0bf4*/ 	.word	0x00038840
        /*0bf8*/ 	.short	0x0100
        /*0bfa*/ 	.byte	0x08
	.zero		1


	//   ....[4]....
        /*0bfc*/ 	.word	0x00000390
        /*0c00*/ 	.word	0x000000ff
        /*0c04*/ 	.word	0x00038838
        /*0c08*/ 	.short	0x0100
        /*0c0a*/ 	.byte	0x08
	.zero		1


	//   ....[5]....
        /*0c0c*/ 	.word	0x000003a0
        /*0c10*/ 	.word	0x000000ff
        /*0c14*/ 	.word	0x00038848
        /*0c18*/ 	.short	0x0100
        /*0c1a*/ 	.byte	0x08
	.zero		1


	//   ....[6]....
        /*0c1c*/ 	.word	0x000004d0
        /*0c20*/ 	.word	0x000000ff
        /*0c24*/ 	.word	0x00038850
        /*0c28*/ 	.short	0x0100
        /*0c2a*/ 	.byte	0x08
	.zero		1


	//   ....[7]....
        /*0c2c*/ 	.word	0x000004e0
        /*0c30*/ 	.word	0x000000ff
        /*0c34*/ 	.word	0x00038860
        /*0c38*/ 	.short	0x0100
        /*0c3a*/ 	.byte	0x08
	.zero		1


	//   ....[8]....
        /*0c3c*/ 	.word	0x000004f0
        /*0c40*/ 	.word	0x000000ff
        /*0c44*/ 	.word	0x00038858
        /*0c48*/ 	.short	0x0100
        /*0c4a*/ 	.byte	0x08
	.zero		1


	//   ....[9]....
        /*0c4c*/ 	.word	0x00000500
        /*0c50*/ 	.word	0x000000ff
        /*0c54*/ 	.word	0x00038868
        /*0c58*/ 	.short	0x0100
        /*0c5a*/ 	.byte	0x08
	.zero		1


	//   ....[10]....
        /*0c5c*/ 	.word	0x000005f0
        /*0c60*/ 	.word	0x000000ff
        /*0c64*/ 	.word	0x00038870
        /*0c68*/ 	.short	0x0100
        /*0c6a*/ 	.byte	0x06
	.zero		1


	//   ....[11]....
        /*0c6c*/ 	.word	0x00000600
        /*0c70*/ 	.word	0x000000ff
        /*0c74*/ 	.word	0x00038880
        /*0c78*/ 	.short	0x0100
        /*0c7a*/ 	.byte	0x06
	.zero		1


	//   ....[12]....
        /*0c7c*/ 	.word	0x00000610
        /*0c80*/ 	.word	0x000000ff
        /*0c84*/ 	.word	0x00038878
        /*0c88*/ 	.short	0x0100
        /*0c8a*/ 	.byte	0x06
	.zero		1


	//   ....[13]....
        /*0c8c*/ 	.word	0x00000620
        /*0c90*/ 	.word	0x000000ff
        /*0c94*/ 	.word	0x00038888
        /*0c98*/ 	.short	0x0100
        /*0c9a*/ 	.byte	0x06
	.zero		1


	//   ....[14]....
        /*0c9c*/ 	.word	0x00000750
        /*0ca0*/ 	.word	0x000000ff
        /*0ca4*/ 	.word	0x00038890
        /*0ca8*/ 	.short	0x0100
        /*0caa*/ 	.byte	0x08
	.zero		1


	//   ....[15]....
        /*0cac*/ 	.word	0x00000760
        /*0cb0*/ 	.word	0x000000ff
        /*0cb4*/ 	.word	0x000388a0
        /*0cb8*/ 	.short	0x0100
        /*0cba*/ 	.byte	0x08
	.zero		1


	//   ....[16]....
        /*0cbc*/ 	.word	0x00000770
        /*0cc0*/ 	.word	0x000000ff
        /*0cc4*/ 	.word	0x00038898
        /*0cc8*/ 	.short	0x0100
        /*0cca*/ 	.byte	0x08
	.zero		1


	//   ....[17]....
        /*0ccc*/ 	.word	0x00000780
        /*0cd0*/ 	.word	0x000000ff
        /*0cd4*/ 	.word	0x000388a8
        /*0cd8*/ 	.short	0x0100
        /*0cda*/ 	.byte	0x08
	.zero		1


	//   ....[18]....
        /*0cdc*/ 	.word	0x000008b0
        /*0ce0*/ 	.word	0x000000ff
        /*0ce4*/ 	.word	0x000388b0
        /*0ce8*/ 	.short	0x0100
        /*0cea*/ 	.byte	0x08
	.zero		1


	//   ....[19]....
        /*0cec*/ 	.word	0x000008c0
        /*0cf0*/ 	.word	0x000000ff
        /*0cf4*/ 	.word	0x000388c0
        /*0cf8*/ 	.short	0x0100
        /*0cfa*/ 	.byte	0x08
	.zero		1


	//   ....[20]....
        /*0cfc*/ 	.word	0x000008d0
        /*0d00*/ 	.word	0x000000ff
        /*0d04*/ 	.word	0x000388b8
        /*0d08*/ 	.short	0x0100
        /*0d0a*/ 	.byte	0x08
	.zero		1


	//   ....[21]....
        /*0d0c*/ 	.word	0x000008e0
        /*0d10*/ 	.word	0x000000ff
        /*0d14*/ 	.word	0x000388c8
        /*0d18*/ 	.short	0x0100
        /*0d1a*/ 	.byte	0x08
	.zero		1


	//   ....[22]....
        /*0d1c*/ 	.word	0x00002390
        /*0d20*/ 	.word	0x000000ff
        /*0d24*/ 	.word	0x00038800
        /*0d28*/ 	.short	0x010a
        /*0d2a*/ 	.byte	0x29
	.zero		1


	//   ....[23]....
        /*0d2c*/ 	.word	0x00002410
        /*0d30*/ 	.word	0x00000003
        /*0d34*/ 	.word	0x00038830
        /*0d38*/ 	.short	0x010a
        /*0d3a*/ 	.byte	0x3f
	.zero		1


	//   ....[24]....
        /*0d3c*/ 	.word	0x00002470
        /*0d40*/ 	.word	0x00000003
        /*0d44*/ 	.word	0x00038830
        /*0d48*/ 	.short	0x010a
        /*0d4a*/ 	.byte	0x3f
	.zero		1


	//   ....[25]....
        /*0d4c*/ 	.word	0x00002ca0
        /*0d50*/ 	.word	0x00000003
        /*0d54*/ 	.word	0x00000000
        /*0d58*/ 	.short	0x0101
        /*0d5a*/ 	.byte	0x3f
	.zero		1


	//   ....[26]....
        /*0d5c*/ 	.word	0x00004e80
        /*0d60*/ 	.word	0x000000ff
        /*0d64*/ 	.word	0x00038830
        /*0d68*/ 	.short	0x010a
        /*0d6a*/ 	.byte	0x06
	.zero		1


	//   ....[27]....
        /*0d6c*/ 	.word	0x00004ec0
        /*0d70*/ 	.word	0x000000ff
        /*0d74*/ 	.word	0x00038830
        /*0d78*/ 	.short	0x010a
        /*0d7a*/ 	.byte	0x06
	.zero		1


	//   ....[28]....
        /*0d7c*/ 	.word	0x00005230
        /*0d80*/ 	.word	0x000000ff
        /*0d84*/ 	.word	0x00038850
        /*0d88*/ 	.short	0x010a
        /*0d8a*/ 	.byte	0x06
	.zero		1


	//   ....[29]....
        /*0d8c*/ 	.word	0x00005270
        /*0d90*/ 	.word	0x000000ff
        /*0d94*/ 	.word	0x00038850
        /*0d98*/ 	.short	0x010a
        /*0d9a*/ 	.byte	0x06
	.zero		1


	//   ....[30]....
        /*0d9c*/ 	.word	0x00006b20
        /*0da0*/ 	.word	0x000000c5
        /*0da4*/ 	.word	0x00000000
        /*0da8*/ 	.short	0x0101
        /*0daa*/ 	.byte	0x3f
	.zero		1


	//   ....[31]....
        /*0dac*/ 	.word	0x00007090
        /*0db0*/ 	.word	0x000000ff
        /*0db4*/ 	.word	0x00000000
        /*0db8*/ 	.short	0x0101
        /*0dba*/ 	.byte	0x06
	.zero		1


	//   ....[32]....
        /*0dbc*/ 	.word	0x00007bb0
        /*0dc0*/ 	.word	0x000000ff
        /*0dc4*/ 	.word	0x00038830
        /*0dc8*/ 	.short	0x010a
        /*0dca*/ 	.byte	0x06
	.zero		1


	//   ....[33]....
        /*0dcc*/ 	.word	0x00007bf0
        /*0dd0*/ 	.word	0x000000ff
        /*0dd4*/ 	.word	0x00038830
        /*0dd8*/ 	.short	0x010a
        /*0dda*/ 	.byte	0x06
	.zero		1


	//   ....[34]....
        /*0ddc*/ 	.word	0x00007f30
        /*0de0*/ 	.word	0x000000ff
        /*0de4*/ 	.word	0x00038850
        /*0de8*/ 	.short	0x010a
        /*0dea*/ 	.byte	0x06
	.zero		1


	//   ....[35]....
        /*0dec*/ 	.word	0x00007f70
        /*0df0*/ 	.word	0x000000ff
        /*0df4*/ 	.word	0x00038850
        /*0df8*/ 	.short	0x010a
        /*0dfa*/ 	.byte	0x06
	.zero		1


	//   ....[36]....
        /*0dfc*/ 	.word	0x00008ef0
        /*0e00*/ 	.word	0x000000c4
        /*0e04*/ 	.word	0x00000000
        /*0e08*/ 	.short	0x0101
        /*0e0a*/ 	.byte	0x3f
	.zero		1


	//   ....[37]....
        /*0e0c*/ 	.word	0x00009430
        /*0e10*/ 	.word	0x000000ff
        /*0e14*/ 	.word	0x00000000
        /*0e18*/ 	.short	0x0101
        /*0e1a*/ 	.byte	0x06
	.zero		1


	//   ....[38]....
        /*0e1c*/ 	.word	0x00009e80
        /*0e20*/ 	.word	0x000000ff
        /*0e24*/ 	.word	0x00038850
        /*0e28*/ 	.short	0x010a
        /*0e2a*/ 	.byte	0x05
	.zero		1


	//   ....[39]....
        /*0e2c*/ 	.word	0x00009ec0
        /*0e30*/ 	.word	0x000000ff
        /*0e34*/ 	.word	0x00038850
        /*0e38*/ 	.short	0x010a
        /*0e3a*/ 	.byte	0x05
	.zero		1


	//   ....[40]....
        /*0e3c*/ 	.word	0x0000a460
        /*0e40*/ 	.word	0x000000ff
        /*0e44*/ 	.word	0x00000000
        /*0e48*/ 	.short	0x0101
        /*0e4a*/ 	.byte	0x04
	.zero		1


	//   ....[41]....
        /*0e4c*/ 	.word	0x0000e140
        /*0e50*/ 	.word	0x000000ff
        /*0e54*/ 	.word	0x00000000
        /*0e58*/ 	.short	0x0101
        /*0e5a*/ 	.byte	0x08
	.zero		1


	//   ....[42]....
        /*0e5c*/ 	.word	0x0000e9f0
        /*0e60*/ 	.word	0x000000ff
        /*0e64*/ 	.word	0x00000000
        /*0e68*/ 	.short	0x0101
        /*0e6a*/ 	.byte	0x08
	.zero		1


	//   ....[43]....
        /*0e6c*/ 	.word	0x00013660
        /*0e70*/ 	.word	0x00000002
        /*0e74*/ 	.word	0x00038880
        /*0e78*/ 	.short	0x010a
        /*0e7a*/ 	.byte	0x3f
	.zero		1


	//   ....[44]....
        /*0e7c*/ 	.word	0x00013870
        /*0e80*/ 	.word	0x00000002
        /*0e84*/ 	.word	0x00038840
        /*0e88*/ 	.short	0x010a
        /*0e8a*/ 	.byte	0x3f
	.zero		1


	//   ....[45]....
        /*0e8c*/ 	.word	0x000145c0
        /*0e90*/ 	.word	0x00000011
        /*0e94*/ 	.word	0x00038800
        /*0e98*/ 	.short	0x0107
        /*0e9a*/ 	.byte	0x3f
	.zero		1


	//   ....[46]....
        /*0e9c*/ 	.word	0x000146c0
        /*0ea0*/ 	.word	0x00000011
        /*0ea4*/ 	.word	0x00038800
        /*0ea8*/ 	.short	0x0101
        /*0eaa*/ 	.byte	0x3f
	.zero		1


	//   ....[47]....
        /*0eac*/ 	.word	0x000146e0
        /*0eb0*/ 	.word	0x00000011
        /*0eb4*/ 	.word	0x00038820
        /*0eb8*/ 	.short	0x010a
        /*0eba*/ 	.byte	0x3f
	.zero		1


	//   ....[48]....
        /*0ebc*/ 	.word	0x00014a00
        /*0ec0*/ 	.word	0x00000006
        /*0ec4*/ 	.word	0x00038880
        /*0ec8*/ 	.short	0x010a
        /*0eca*/ 	.byte	0x3f
	.zero		1


	//   ....[49]....
        /*0ecc*/ 	.word	0x00014d60
        /*0ed0*/ 	.word	0x00000006
        /*0ed4*/ 	.word	0x00038840
        /*0ed8*/ 	.short	0x010a
        /*0eda*/ 	.byte	0x3f
	.zero		1


	//   ....[50]....
        /*0edc*/ 	.word	0x00015120
        /*0ee0*/ 	.word	0x00000013
        /*0ee4*/ 	.word	0x00038870
        /*0ee8*/ 	.short	0x010a
        /*0eea*/ 	.byte	0x3f
	.zero		1


	//   ....[51]....
        /*0eec*/ 	.word	0x00015190
        /*0ef0*/ 	.word	0x00000013
        /*0ef4*/ 	.word	0x00038860
        /*0ef8*/ 	.short	0x010a
        /*0efa*/ 	.byte	0x3f
	.zero		1


	//   ....[52]....
        /*0efc*/ 	.word	0x00015c20
        /*0f00*/ 	.word	0x00000013
        /*0f04*/ 	.word	0x00038850
        /*0f08*/ 	.short	0x0101
        /*0f0a*/ 	.byte	0x3f
	.zero		1


	//   ....[53]....
        /*0f0c*/ 	.word	0x00015ca0
        /*0f10*/ 	.word	0x00000013
        /*0f14*/ 	.word	0x00000000
        /*0f18*/ 	.short	0x0101
        /*0f1a*/ 	.byte	0x3f
	.zero		1


	//   ....[54]....
        /*0f1c*/ 	.word	0x00015ee0
        /*0f20*/ 	.word	0x00000002
        /*0f24*/ 	.word	0x00038870
        /*0f28*/ 	.short	0x010a
        /*0f2a*/ 	.byte	0x3f
	.zero		1


	//   ....[55]....
        /*0f2c*/ 	.word	0x00015f50
        /*0f30*/ 	.word	0x00000002
        /*0f34*/ 	.word	0x00038860
        /*0f38*/ 	.short	0x010a
        /*0f3a*/ 	.byte	0x3f
	.zero		1


	//   ....[56]....
        /*0f3c*/ 	.word	0x000169e0
        /*0f40*/ 	.word	0x00000002
        /*0f44*/ 	.word	0x00038850
        /*0f48*/ 	.short	0x0101
        /*0f4a*/ 	.byte	0x3f
	.zero		1


	//   ....[57]....
        /*0f4c*/ 	.word	0x00016a30
        /*0f50*/ 	.word	0x00000002
        /*0f54*/ 	.word	0x00000000
        /*0f58*/ 	.short	0x0101
        /*0f5a*/ 	.byte	0x3f
	.zero		1


	//   ....[58]....
        /*0f5c*/ 	.word	0x00017c10
        /*0f60*/ 	.word	0x00000000
        /*0f64*/ 	.word	0x00038820
        /*0f68*/ 	.short	0x010a
        /*0f6a*/ 	.byte	0x3f
	.zero		1


	//   ....[59]....
        /*0f6c*/ 	.word	0x00017dd0
        /*0f70*/ 	.word	0x00000006
        /*0f74*/ 	.word	0x00000000
        /*0f78*/ 	.short	0x010a
        /*0f7a*/ 	.byte	0x3f
	.zero		1


	//   ....[60]....
        /*0f7c*/ 	.word	0x00017e40
        /*0f80*/ 	.word	0x00000007
        /*0f84*/ 	.word	0x00000000
        /*0f88*/ 	.short	0x010a
        /*0f8a*/ 	.byte	0x3f
	.zero		1


	//   ....[61]....
        /*0f8c*/ 	.word	0x00017ea0
        /*0f90*/ 	.word	0x00000004
        /*0f94*/ 	.word	0x00038860
        /*0f98*/ 	.short	0x010a
        /*0f9a*/ 	.byte	0x3f
	.zero		1


	//   ....[62]....
        /*0f9c*/ 	.word	0x00017ef0
        /*0fa0*/ 	.word	0x00000003
        /*0fa4*/ 	.word	0x00038860
        /*0fa8*/ 	.short	0x010a
        /*0faa*/ 	.byte	0x3f
	.zero		1


	//   ....[63]....
        /*0fac*/ 	.word	0x00017f30
        /*0fb0*/ 	.word	0x00000004
        /*0fb4*/ 	.word	0x00038880
        /*0fb8*/ 	.short	0x010a
        /*0fba*/ 	.byte	0x3f
	.zero		1


	//   ....[64]....
        /*0fbc*/ 	.word	0x00017f50
        /*0fc0*/ 	.word	0x00000003
        /*0fc4*/ 	.word	0x00038880
        /*0fc8*/ 	.short	0x010a
        /*0fca*/ 	.byte	0x3f
	.zero		1


	//   ....[65]....
        /*0fcc*/ 	.word	0x00017fc0
        /*0fd0*/ 	.word	0x00000003
        /*0fd4*/ 	.word	0x00038800
        /*0fd8*/ 	.short	0x010a
        /*0fda*/ 	.byte	0x3f
	.zero		1


	//   ....[66]....
        /*0fdc*/ 	.word	0x00018010
        /*0fe0*/ 	.word	0x00000003
        /*0fe4*/ 	.word	0x00038830
        /*0fe8*/ 	.short	0x010a
        /*0fea*/ 	.byte	0x3f
	.zero		1


	//   ....[67]....
        /*0fec*/ 	.word	0x00018070
        /*0ff0*/ 	.word	0x00000007
        /*0ff4*/ 	.word	0x00038830
        /*0ff8*/ 	.short	0x010a
        /*0ffa*/ 	.byte	0x3f
	.zero		1


	//   ....[68]....
        /*0ffc*/ 	.word	0x000180d0
        /*1000*/ 	.word	0x00000002
        /*1004*/ 	.word	0x00038850
        /*1008*/ 	.short	0x010a
        /*100a*/ 	.byte	0x3f
	.zero		1


	//   ....[69]....
        /*100c*/ 	.word	0x00018130
        /*1010*/ 	.word	0x00000007
        /*1014*/ 	.word	0x00038830
        /*1018*/ 	.short	0x010a
        /*101a*/ 	.byte	0x3f
	.zero		1


	//   ....[70]....
        /*101c*/ 	.word	0x00018190
        /*1020*/ 	.word	0x00000002
        /*1024*/ 	.word	0x00038850
        /*1028*/ 	.short	0x010a
        /*102a*/ 	.byte	0x3f
	.zero		1


	//   ....[71]....
        /*102c*/ 	.word	0x000181f0
        /*1030*/ 	.word	0x00000006
        /*1034*/ 	.word	0x00038850
        /*1038*/ 	.short	0x010a
        /*103a*/ 	.byte	0x3f
	.zero		1


	//   ....[72]....
        /*103c*/ 	.word	0x00018340
        /*1040*/ 	.word	0x00000002
        /*1044*/ 	.word	0x00038880
        /*1048*/ 	.short	0x010a
        /*104a*/ 	.byte	0x3f
	.zero		1


	//   ....[73]....
        /*104c*/ 	.word	0x00018390
        /*1050*/ 	.word	0x00000002
        /*1054*/ 	.word	0x00038840
        /*1058*/ 	.short	0x010a
        /*105a*/ 	.byte	0x3f
	.zero		1


	//   ....[74]....
        /*105c*/ 	.word	0x00018eb0
        /*1060*/ 	.word	0x00000011
        /*1064*/ 	.word	0x00038820
        /*1068*/ 	.short	0x010a
        /*106a*/ 	.byte	0x3f
	.zero		1


	//   ....[75]....
        /*106c*/ 	.word	0x00018f00
        /*1070*/ 	.word	0x00000006
        /*1074*/ 	.word	0x00038880
        /*1078*/ 	.short	0x010a
        /*107a*/ 	.byte	0x3f
	.zero		1


	//   ....[76]....
        /*107c*/ 	.word	0x00018f50
        /*1080*/ 	.word	0x00000006
        /*1084*/ 	.word	0x00038840
        /*1088*/ 	.short	0x010a
        /*108a*/ 	.byte	0x3f
	.zero		1


	//   ....[77]....
        /*108c*/ 	.word	0x00018fa0
        /*1090*/ 	.word	0x00000013
        /*1094*/ 	.word	0x00038870
        /*1098*/ 	.short	0x010a
        /*109a*/ 	.byte	0x3f
	.zero		1


	//   ....[78]....
        /*109c*/ 	.word	0x00018ff0
        /*10a0*/ 	.word	0x00000013
        /*10a4*/ 	.word	0x00038860
        /*10a8*/ 	.short	0x010a
        /*10aa*/ 	.byte	0x3f
	.zero		1


	//   ....[79]....
        /*10ac*/ 	.word	0x00019040
        /*10b0*/ 	.word	0x00000002
        /*10b4*/ 	.word	0x00038870
        /*10b8*/ 	.short	0x010a
        /*10ba*/ 	.byte	0x3f
	.zero		1


	//   ....[80]....
        /*10bc*/ 	.word	0x00019090
        /*10c0*/ 	.word	0x00000002
        /*10c4*/ 	.word	0x00038860
        /*10c8*/ 	.short	0x010a
        /*10ca*/ 	.byte	0x3f
	.zero		1


	//   ....[81]....
        /*10cc*/ 	.word	0x000190e0
        /*10d0*/ 	.word	0x00000000
        /*10d4*/ 	.word	0x00038820
        /*10d8*/ 	.short	0x010a
        /*10da*/ 	.byte	0x3f
	.zero		1


	//   ....[82]....
        /*10dc*/ 	.word	0x00019280
        /*10e0*/ 	.word	0x00000006
        /*10e4*/ 	.word	0x00000000
        /*10e8*/ 	.short	0x010a
        /*10ea*/ 	.byte	0x3f
	.zero		1


	//   ....[83]....
        /*10ec*/ 	.word	0x000192d0
        /*10f0*/ 	.word	0x00000007
        /*10f4*/ 	.word	0x00000000
        /*10f8*/ 	.short	0x010a
        /*10fa*/ 	.byte	0x3f
	.zero		1


	//   ....[84]....
        /*10fc*/ 	.word	0x00019320
        /*1100*/ 	.word	0x00000004
        /*1104*/ 	.word	0x00038860
        /*1108*/ 	.short	0x010a
        /*110a*/ 	.byte	0x3f
	.zero		1


	//   ....[85]....
        /*110c*/ 	.word	0x00019370
        /*1110*/ 	.word	0x00000003
        /*1114*/ 	.word	0x00038860
        /*1118*/ 	.short	0x010a
        /*111a*/ 	.byte	0x3f
	.zero		1


	//   ....[86]....
        /*111c*/ 	.word	0x000193c0
        /*1120*/ 	.word	0x00000004
        /*1124*/ 	.word	0x00038880
        /*1128*/ 	.short	0x010a
        /*112a*/ 	.byte	0x3f
	.zero		1


	//----- nvinfo : EIATTR_NUM_MBARRIERS
	.align		4
.L_547:
        /*112c*/ 	.byte	0x03, 0x38
        /*112e*/ 	.short	0x0016


	//----- nvinfo : EIATTR_EXIT_INSTR_OFFSETS
	.align		4
        /*1130*/ 	.byte	0x04, 0x1c
        /*1132*/ 	.short	(.L_549 - .L_548)


	//   ....[0]....
.L_548:
        /*1134*/ 	.word	0x00000a80


	//   ....[1]....
        /*1138*/ 	.word	0x00010f10


	//   ....[2]....
        /*113c*/ 	.word	0x00017fa0


	//----- nvinfo : EIATTR_MAX_THREADS
	.align		4
.L_549:
        /*1140*/ 	.byte	0x04, 0x05
        /*1142*/ 	.short	(.L_551 - .L_550)
.L_550:
        /*1144*/ 	.word	0x00000180
        /*1148*/ 	.word	0x00000001
        /*114c*/ 	.word	0x00000001


	//----- nvinfo : EIATTR_CRS_STACK_SIZE
	.align		4
.L_551:
        /*1150*/ 	.byte	0x04, 0x1e
        /*1152*/ 	.short	(.L_553 - .L_552)
.L_552:
        /*1154*/ 	.word	0x00000000


	//----- nvinfo : EIATTR_CBANK_PARAM_SIZE
	.align		4
.L_553:
        /*1158*/ 	.byte	0x03, 0x19
        /*115a*/ 	.short	0x0af0


	//----- nvinfo : EIATTR_PARAM_CBANK
	.align		4
        /*115c*/ 	.byte	0x04, 0x0a
        /*115e*/ 	.short	(.L_555 - .L_554)
	.align		4
.L_554:
        /*1160*/ 	.word	index@(.nv.constant0._ZN7cutlass13device_kernelIN5flash11enable_sm90INS1_16FlashAttnFwdSm90INS1_25CollectiveMainloopFwdSm90ILi2EN4cute5tupleIJNS5_1CILi1EEES8_S8_EEENS6_IJNS7_ILi128EEESA_NS7_ILi256EEEEEELi256ENS_12float_e4m3_tEfNS_4arch4Sm90ELb1ELb0ELb0ELb1ELb0ELb0ELb0ELb1ELb1ELb1ELb1ELb0EEENS1_21CollectiveEpilogueFwdINS6_IJSA_SB_SA_EEES9_NS_10bfloat16_tESF_Li256ELb1ELb1ELb1ELb1EEENS1_36VarlenDynamicPersistentTileSchedulerILi128ELi128ELi256ELi128ELb1ELb1ELb1ELb1ELb1ELb1EEEEEEEEEvNT_6ParamsE)
        /*1164*/ 	.short	0x0210
        /*1166*/ 	.short	0x0af0


	//----- nvinfo : EIATTR_SW_WAR
	.align		4
.L_555:
        /*1168*/ 	.byte	0x04, 0x36
        /*116a*/ 	.short	(.L_557 - .L_556)
.L_556:
        /*116c*/ 	.word	0x00000008
.L_557:


//--------------------- .nv.info._ZN7cutlass13device_kernelIN5flash11enable_sm90INS1_16FlashAttnFwdSm90INS1_25CollectiveMainloopFwdSm90ILi2EN4cute5tupleIJNS5_1CILi1EEES8_S8_EEENS6_IJNS7_ILi128EEESA_NS7_ILi256EEEEEELi256ENS_12float_e4m3_tEfNS_4arch4Sm90ELb1ELb0ELb0ELb1ELb0ELb1ELb0ELb1ELb1ELb1ELb1ELb0EEENS1_21CollectiveEpilogueFwdINS6_IJSA_SB_SA_EEES9_NS_10bfloat16_tESF_Li256ELb1ELb1ELb1ELb1EEENS1_36VarlenDynamicPersistentTileSchedulerILi128ELi128ELi256ELi128ELb1ELb1ELb1ELb1ELb1ELb1EEEEEEEEEvNT_6ParamsE --------------------------
	.section	.nv.info._ZN7cutlass13device_kernelIN5flash11enable_sm90INS1_16FlashAttnFwdSm90INS1_25CollectiveMainloopFwdSm90ILi2EN4cute5tupleIJNS5_1CILi1EEES8_S8_EEENS6_IJNS7_ILi128EEESA_NS7_ILi256EEEEEELi256ENS_12float_e4m3_tEfNS_4arch4Sm90ELb1ELb0ELb0ELb1ELb0ELb1ELb0ELb1ELb1ELb1ELb1ELb0EEENS1_21CollectiveEpilogueFwdINS6_IJSA_SB_SA_EEES9_NS_10bfloat16_tESF_Li256ELb1ELb1ELb1ELb1EEENS1_36VarlenDynamicPersistentTileSchedulerILi128ELi128ELi256ELi128ELb1ELb1ELb1ELb1ELb1ELb1EEEEEEEEEvNT_6ParamsE,"",@"SHT_CUDA_INFO"
	.sectionflags	@""
	.align	4


	//----- nvinfo : EIATTR_CUDA_API_VERSION
	.align		4
        /*0000*/ 	.byte	0x04, 0x37
        /*0002*/ 	.short	(.L_559 - .L_558)
.L_558:
        /*0004*/ 	.word	0x00000082


	//----- nvinfo : EIATTR_KPARAM_INFO
	.align		4
.L_559:
        /*0008*/ 	.byte	0x04, 0x17
        /*000a*/ 	.short	(.L_561 - .L_560)
.L_560:
        /*000c*/ 	.word	0x00000000
        /*0010*/ 	.short	0x0000
        /*0012*/ 	.short	0x0070
        /*0014*/ 	.byte	0x00, 0xf0, 0x01, 0x2a


	//----- nvinfo : EIATTR_SPARSE_MMA_MASK
	.align		4
.L_561:
        /*0018*/ 	.byte	0x03, 0x50
        /*001a*/ 	.short	0x0000


	//----- nvinfo : EIATTR_MAXREG_COUNT
	.align		4
        /*001c*/ 	.byte	0x03, 0x1b
        /*001e*/ 	.short	0x00a8


	//----- nvinfo : EIATTR_NUM_BARRIERS
	.align		4
        /*0020*/ 	.byte	0x02, 0x4c
        /*0022*/ 	.byte	0x10
	.zero		1


	//----- nvinfo : EIATTR_EXTERNS
	.align		4
        /*0024*/ 	.byte	0x04, 0x0f
        /*0026*/ 	.short	(.L_563 - .L_562)


	//   ....[0]....
	.align		4
.L_562:
        /*0028*/ 	.word	index@(__assertfail)


	//----- nvinfo : EIATTR_ANNOTATIONS
	.align		4
.L_563:
        /*002c*/ 	.byte	0x04, 0x55
        /*002e*/ 	.short	(.L_565 - .L_564)


	//   ....[0]....
.L_564:
        /* <DEDUP_REMOVED lines=277> */


	//----- nvinfo : EIATTR_MERCURY_ISA_VERSION
	.align		4
.L_565:
        /*1170*/ 	.byte	0x03, 0x5f
        /*1172*/ 	.short	0x0101


	//----- nvinfo : EIATTR_UNUSED_LOAD_BYTE_OFFSET
	.align		4
        /*1174*/ 	.byte	0x04, 0x44
        /*1176*/ 	.short	(.L_567 - .L_566)


	//   ....[0]....
.L_566:
        /*1178*/ 	.word	0x00000ae0
        /*117c*/ 	.word	0x0000fff0


	//   ....[1]....
        /*1180*/ 	.word	0x00020c90
        /*1184*/ 	.word	0x0000fff0


	//----- nvinfo : EIATTR_INT_WARP_WIDE_INSTR_OFFSETS
	.align		4
.L_567:
        /*1188*/ 	.byte	0x04, 0x31
        /*118a*/ 	.short	(.L_569 - .L_568)


	//   ....[0]....
.L_568:
        /*118c*/ 	.word	0x00000190


	//   ....[1]....
        /*1190*/ 	.word	0x000001d0


	//   ....[2]....
        /*1194*/ 	.word	0x00000240


	//   ....[3]....
        /*1198*/ 	.word	0x0002b860


	//   ....[4]....
        /*119c*/ 	.word	0x0002b8c0


	//   ....[5]....
        /*11a0*/ 	.word	0x0002eb00


	//   ....[6]....
        /*11a4*/ 	.word	0x0002eb60


	//----- nvinfo : EIATTR_COOP_GROUP_MASK_REGIDS
	.align		4
.L_569:
        /*11a8*/ 	.byte	0x04, 0x29
        /*11aa*/ 	.short	(.L_571 - .L_570)


	//   ....[0]....
.L_570:
        /*11ac*/ 	.word	0xffffffff


	//   ....[1]....
        /*11b0*/ 	.word	0xffffffff


	//   ....[2]....
        /*11b4*/ 	.word	0xffffffff


	//   ....[3]....
        /*11b8*/ 	.word	0xffffffff


	//   ....[4]....
        /*11bc*/ 	.word	0xffffffff


	//   ....[5]....
        /*11c0*/ 	.word	0xffffffff


	//   ....[6]....
        /*11c4*/ 	.word	0xffffffff


	//   ....[7]....
        /*11c8*/ 	.word	0xffffffff


	//   ....[8]....
        /*11cc*/ 	.word	0xffffffff


	//   ....[9]....
        /*11d0*/ 	.word	0xffffffff


	//   ....[10]....
        /*11d4*/ 	.word	0xffffffff


	//   ....[11]....
        /*11d8*/ 	.word	0xffffffff


	//   ....[12]....
        /*11dc*/ 	.word	0xffffffff


	//   ....[13]....
        /*11e0*/ 	.word	0xffffffff


	//   ....[14]....
        /*11e4*/ 	.word	0xffffffff


	//   ....[15]....
        /*11e8*/ 	.word	0xffffffff


	//   ....[16]....
        /*11ec*/ 	.word	0xffffffff


	//   ....[17]....
        /*11f0*/ 	.word	0xffffffff


	//   ....[18]....
        /*11f4*/ 	.word	0xffffffff


	//   ....[19]....
        /*11f8*/ 	.word	0xffffffff


	//   ....[20]....
        /*11fc*/ 	.word	0xffffffff


	//   ....[21]....
        /*1200*/ 	.word	0xffffffff


	//   ....[22]....
        /*1204*/ 	.word	0xffffffff


	//   ....[23]....
        /*1208*/ 	.word	0xffffffff


	//   ....[24]....
        /*120c*/ 	.word	0xffffffff


	//   ....[25]....
        /*1210*/ 	.word	0xffffffff


	//   ....[26]....
        /*1214*/ 	.word	0xffffffff


	//   ....[27]....
        /*1218*/ 	.word	0xffffffff


	//   ....[28]....
        /*121c*/ 	.word	0xffffffff


	//   ....[29]....
        /*1220*/ 	.word	0xffffffff


	//   ....[30]....
        /*1224*/ 	.word	0xffffffff


	//   ....[31]....
        /*1228*/ 	.word	0xffffffff


	//   ....[32]....
        /*122c*/ 	.word	0xffffffff


	//   ....[33]....
        /*1230*/ 	.word	0xffffffff


	//   ....[34]....
        /*1234*/ 	.word	0xffffffff


	//   ....[35]....
        /*1238*/ 	.word	0xffffffff


	//   ....[36]....
        /*123c*/ 	.word	0xffffffff


	//   ....[37]....
        /*1240*/ 	.word	0xffffffff


	//   ....[38]....
        /*1244*/ 	.word	0xffffffff


	//   ....[39]....
        /*1248*/ 	.word	0xffffffff


	//   ....[40]....
        /*124c*/ 	.word	0xffffffff


	//   ....[41]....
        /*1250*/ 	.word	0xffffffff


	//   ....[42]....
        /*1254*/ 	.word	0xffffffff


	//   ....[43]....
        /*1258*/ 	.word	0xffffffff


	//   ....[44]....
        /*125c*/ 	.word	0xffffffff


	//   ....[45]....
        /*1260*/ 	.word	0xffffffff


	//   ....[46]....
        /*1264*/ 	.word	0xffffffff


	//   ....[47]....
        /*1268*/ 	.word	0xffffffff


	//   ....[48]....
        /*126c*/ 	.word	0xffffffff


	//   ....[49]....
        /*1270*/ 	.word	0xffffffff


	//   ....[50]....
        /*1274*/ 	.word	0xffffffff


	//   ....[51]....
        /*1278*/ 	.word	0xffffffff


	//   ....[52]....
        /*127c*/ 	.word	0xffffffff


	//   ....[53]....
        /*1280*/ 	.word	0xffffffff


	//   ....[54]....
        /*1284*/ 	.word	0xffffffff


	//   ....[55]....
        /*1288*/ 	.word	0xffffffff


	//   ....[56]....
        /*128c*/ 	.word	0xffffffff


	//   ....[57]....
        /*1290*/ 	.word	0xffffffff


	//   ....[58]....
        /*1294*/ 	.word	0xffffffff


	//   ....[59]....
        /*1298*/ 	.word	0xffffffff


	//   ....[60]....
        /*129c*/ 	.word	0xffffffff


	//   ....[61]....
        /*12a0*/ 	.word	0xffffffff


	//   ....[62]....
        /*12a4*/ 	.word	0xffffffff


	//   ....[63]....
        /*12a8*/ 	.word	0xffffffff


	//   ....[64]....
        /*12ac*/ 	.word	0xffffffff


	//   ....[65]....
        /*12b0*/ 	.word	0xffffffff


	//   ....[66]....
        /*12b4*/ 	.word	0xffffffff


	//   ....[67]....
        /*12b8*/ 	.word	0xffffffff


	//   ....[68]....
        /*12bc*/ 	.word	0xffffffff


	//   ....[69]....
        /*12c0*/ 	.word	0xffffffff


	//   ....[70]....
        /*12c4*/ 	.word	0xffffffff


	//   ....[71]....
        /*12c8*/ 	.word	0xffffffff


	//   ....[72]....
        /*12cc*/ 	.word	0xffffffff


	//   ....[73]....
        /*12d0*/ 	.word	0xffffffff


	//   ....[74]....
        /*12d4*/ 	.word	0xffffffff


	//   ....[75]....
        /*12d8*/ 	.word	0xffffffff


	//   ....[76]....
        /*12dc*/ 	.word	0xffffffff


	//   ....[77]....
        /*12e0*/ 	.word	0xffffffff


	//   ....[78]....
        /*12e4*/ 	.word	0xffffffff


	//   ....[79]....
        /*12e8*/ 	.word	0xffffffff


	//   ....[80]....
        /*12ec*/ 	.word	0xffffffff


	//   ....[81]....
        /*12f0*/ 	.word	0xffffffff


	//   ....[82]....
        /*12f4*/ 	.word	0xffffffff


	//   ....[83]....
        /*12f8*/ 	.word	0xffffffff


	//   ....[84]....
        /*12fc*/ 	.word	0xffffffff


	//   ....[85]....
        /*1300*/ 	.word	0xffffffff


	//   ....[86]....
        /*1304*/ 	.word	0xffffffff


	//   ....[87]....
        /*1308*/ 	.word	0xffffffff


	//   ....[88]....
        /*130c*/ 	.word	0xffffffff


	//   ....[89]....
        /*1310*/ 	.word	0xffffffff


	//   ....[90]....
        /*1314*/ 	.word	0xffffffff


	//   ....[91]....
        /*1318*/ 	.word	0xffffffff


	//   ....[92]....
        /*131c*/ 	.word	0xffffffff


	//   ....[93]....
        /*1320*/ 	.word	0xffffffff


	//   ....[94]....
        /*1324*/ 	.word	0xffffffff


	//   ....[95]....
        /*1328*/ 	.word	0xffffffff


	//   ....[96]....
        /*132c*/ 	.word	0xffffffff


	//   ....[97]....
        /*1330*/ 	.word	0xffffffff


	//   ....[98]....
        /*1334*/ 	.word	0xffffffff


	//   ....[99]....
        /*1338*/ 	.word	0xffffffff


	//   ....[100]....
        /*133c*/ 	.word	0xffffffff


	//   ....[101]....
        /*1340*/ 	.word	0xffffffff


	//   ....[102]....
        /*1344*/ 	.word	0xffffffff


	//   ....[103]....
        /*1348*/ 	.word	0xffffffff


	//   ....[104]....
        /*134c*/ 	.word	0xffffffff


	//   ....[105]....
        /*1350*/ 	.word	0xffffffff


	//   ....[106]....
        /*1354*/ 	.word	0xffffffff


	//   ....[107]....
        /*1358*/ 	.word	0xffffffff


	//   ....[108]....
        /*135c*/ 	.word	0xffffffff


	//   ....[109]....
        /*1360*/ 	.word	0xffffffff


	//   ....[110]....
        /*1364*/ 	.word	0xffffffff


	//   ....[111]....
        /*1368*/ 	.word	0xffffffff


	//   ....[112]....
        /*136c*/ 	.word	0xffffffff


	//   ....[113]....
        /*1370*/ 	.word	0xffffffff


	//   ....[114]....
        /*1374*/ 	.word	0xffffffff


	//   ....[115]....
        /*1378*/ 	.word	0xffffffff


	//   ....[116]....
        /*137c*/ 	.word	0xffffffff


	//   ....[117]....
        /*1380*/ 	.word	0xffffffff


	//   ....[118]....
        /*1384*/ 	.word	0xffffffff


	//   ....[119]....
        /*1388*/ 	.word	0xffffffff


	//   ....[120]....
        /*138c*/ 	.word	0xffffffff


	//   ....[121]....
        /*1390*/ 	.word	0xffffffff


	//   ....[122]....
        /*1394*/ 	.word	0xffffffff


	//   ....[123]....
        /*1398*/ 	.word	0xffffffff


	//   ....[124]....
        /*139c*/ 	.word	0xffffffff


	//   ....[125]....
        /*13a0*/ 	.word	0xffffffff


	//   ....[126]....
        /*13a4*/ 	.word	0xffffffff


	//   ....[127]....
        /*13a8*/ 	.word	0xffffffff


	//   ....[128]....
        /*13ac*/ 	.word	0xffffffff


	//   ....[129]....
        /*13b0*/ 	.word	0xffffffff


	//   ....[130]....
        /*13b4*/ 	.word	0xffffffff


	//   ....[131]....
        /*13b8*/ 	.word	0xffffffff


	//   ....[132]....
        /*13bc*/ 	.word	0xffffffff


	//   ....[133]....
        /*13c0*/ 	.word	0xffffffff


	//   ....[134]....
        /*13c4*/ 	.word	0xffffffff


	//   ....[135]....
        /*13c8*/ 	.word	0xffffffff


	//   ....[136]....
        /*13cc*/ 	.word	0xffffffff


	//   ....[137]....
        /*13d0*/ 	.word	0xffffffff


	//   ....[138]....
        /*13d4*/ 	.word	0xffffffff


	//   ....[139]....
        /*13d8*/ 	.word	0xffffffff


	//   ....[140]....
        /*13dc*/ 	.word	0xffffffff


	//   ....[141]....
        /*13e0*/ 	.word	0xffffffff


	//   ....[142]....
        /*13e4*/ 	.word	0xffffffff


	//   ....[143]....
        /*13e8*/ 	.word	0xffffffff


	//   ....[144]....
        /*13ec*/ 	.word	0xffffffff


	//   ....[145]....
        /*13f0*/ 	.word	0xffffffff


	//   ....[146]....
        /*13f4*/ 	.word	0xffffffff


	//   ....[147]....
        /*13f8*/ 	.word	0xffffffff


	//   ....[148]....
        /*13fc*/ 	.word	0xffffffff


	//   ....[149]....
        /*1400*/ 	.word	0xffffffff


	//   ....[150]....
        /*1404*/ 	.word	0xffffffff


	//   ....[151]....
        /*1408*/ 	.word	0xffffffff


	//   ....[152]....
        /*140c*/ 	.word	0xffffffff


	//   ....[153]....
        /*1410*/ 	.word	0xffffffff


	//   ....[154]....
        /*1414*/ 	.word	0xffffffff


	//   ....[155]....
        /*1418*/ 	.word	0xffffffff


	//   ....[156]....
        /*141c*/ 	.word	0xffffffff


	//   ....[157]....
        /*1420*/ 	.word	0xffffffff


	//   ....[158]....
        /*1424*/ 	.word	0xffffffff


	//   ....[159]....
        /*1428*/ 	.word	0xffffffff


	//   ....[160]....
        /*142c*/ 	.word	0xffffffff


	//   ....[161]....
        /*1430*/ 	.word	0xffffffff


	//   ....[162]....
        /*1434*/ 	.word	0xffffffff


	//   ....[163]....
        /*1438*/ 	.word	0xffffffff


	//   ....[164]....
        /*143c*/ 	.word	0xffffffff


	//   ....[165]....
        /*1440*/ 	.word	0xffffffff


	//   ....[166]....
        /*1444*/ 	.word	0xffffffff


	//   ....[167]....
        /*1448*/ 	.word	0xffffffff


	//   ....[168]....
        /*144c*/ 	.word	0xffffffff


	//   ....[169]....
        /*1450*/ 	.word	0xffffffff


	//   ....[170]....
        /*1454*/ 	.word	0xffffffff


	//   ....[171]....
        /*1458*/ 	.word	0xffffffff


	//   ....[172]....
        /*145c*/ 	.word	0xffffffff


	//   ....[173]....
        /*1460*/ 	.word	0xffffffff


	//   ....[174]....
        /*1464*/ 	.word	0xffffffff


	//   ....[175]....
        /*1468*/ 	.word	0xffffffff


	//   ....[176]....
        /*146c*/ 	.word	0xffffffff


	//   ....[177]....
        /*1470*/ 	.word	0xffffffff


	//   ....[178]....
        /*1474*/ 	.word	0xffffffff


	//   ....[179]....
        /*1478*/ 	.word	0xffffffff


	//   ....[180]....
        /*147c*/ 	.word	0xffffffff


	//   ....[181]....
        /*1480*/ 	.word	0xffffffff


	//   ....[182]....
        /*1484*/ 	.word	0xffffffff


	//   ....[183]....
        /*1488*/ 	.word	0xffffffff


	//   ....[184]....
        /*148c*/ 	.word	0xffffffff


	//   ....[185]....
        /*1490*/ 	.word	0xffffffff


	//   ....[186]....
        /*1494*/ 	.word	0xffffffff


	//   ....[187]....
        /*1498*/ 	.word	0xffffffff


	//   ....[188]....
        /*149c*/ 	.word	0xffffffff


	//   ....[189]....
        /*14a0*/ 	.word	0xffffffff


	//   ....[190]....
        /*14a4*/ 	.word	0xffffffff


	//   ....[191]....
        /*14a8*/ 	.word	0xffffffff


	//   ....[192]....
        /*14ac*/ 	.word	0xffffffff


	//   ....[193]....
        /*14b0*/ 	.word	0xffffffff


	//   ....[194]....
        /*14b4*/ 	.word	0xffffffff


	//   ....[195]....
        /*14b8*/ 	.word	0xffffffff


	//   ....[196]....
        /*14bc*/ 	.word	0xffffffff


	//   ....[197]....
        /*14c0*/ 	.word	0xffffffff


	//   ....[198]....
        /*14c4*/ 	.word	0xffffffff


	//   ....[199]....
        /*14c8*/ 	.word	0xffffffff


	//   ....[200]....
        /*14cc*/ 	.word	0xffffffff


	//   ....[201]....
        /*14d0*/ 	.word	0xffffffff


	//   ....[202]....
        /*14d4*/ 	.word	0xffffffff


	//   ....[203]....
        /*14d8*/ 	.word	0xffffffff


	//   ....[204]....
        /*14dc*/ 	.word	0xffffffff


	//   ....[205]....
        /*14e0*/ 	.word	0xffffffff


	//   ....[206]....
        /*14e4*/ 	.word	0xffffffff


	//   ....[207]....
        /*14e8*/ 	.word	0xffffffff


	//   ....[208]....
        /*14ec*/ 	.word	0xffffffff


	//   ....[209]....
        /*14f0*/ 	.word	0xffffffff


	//   ....[210]....
        /*14f4*/ 	.word	0xffffffff


	//   ....[211]....
        /*14f8*/ 	.word	0xffffffff


	//   ....[212]....
        /*14fc*/ 	.word	0xffffffff


	//   ....[213]....
        /*1500*/ 	.word	0xffffffff


	//   ....[214]....
        /*1504*/ 	.word	0xffffffff


	//   ....[215]....
        /*1508*/ 	.word	0xffffffff


	//   ....[216]....
        /*150c*/ 	.word	0xffffffff


	//   ....[217]....
        /*1510*/ 	.word	0xffffffff


	//   ....[218]....
        /*1514*/ 	.word	0xffffffff


	//   ....[219]....
        /*1518*/ 	.word	0xffffffff


	//   ....[220]....
        /*151c*/ 	.word	0xffffffff


	//   ....[221]....
        /*1520*/ 	.word	0xffffffff


	//   ....[222]....
        /*1524*/ 	.word	0xffffffff


	//   ....[223]....
        /*1528*/ 	.word	0xffffffff


	//   ....[224]....
        /*152c*/ 	.word	0xffffffff


	//   ....[225]....
        /*1530*/ 	.word	0xffffffff


	//   ....[226]....
        /*1534*/ 	.word	0xffffffff


	//   ....[227]....
        /*1538*/ 	.word	0xffffffff


	//   ....[228]....
        /*153c*/ 	.word	0xffffffff


	//   ....[229]....
        /*1540*/ 	.word	0xffffffff


	//   ....[230]....
        /*1544*/ 	.word	0xffffffff


	//   ....[231]....
        /*1548*/ 	.word	0xffffffff


	//   ....[232]....
        /*154c*/ 	.word	0xffffffff


	//   ....[233]....
        /*1550*/ 	.word	0xffffffff


	//   ....[234]....
        /*1554*/ 	.word	0xffffffff


	//   ....[235]....
        /*1558*/ 	.word	0xffffffff


	//   ....[236]....
        /*155c*/ 	.word	0xffffffff


	//   ....[237]....
        /*1560*/ 	.word	0xffffffff


	//   ....[238]....
        /*1564*/ 	.word	0xffffffff


	//   ....[239]....
        /*1568*/ 	.word	0xffffffff


	//   ....[240]....
        /*156c*/ 	.word	0xffffffff


	//   ....[241]....
        /*1570*/ 	.word	0xffffffff


	//   ....[242]....
        /*1574*/ 	.word	0xffffffff


	//   ....[243]....
        /*1578*/ 	.word	0xffffffff


	//   ....[244]....
        /*157c*/ 	.word	0xffffffff


	//   ....[245]....
        /*1580*/ 	.word	0xffffffff


	//   ....[246]....
        /*1584*/ 	.word	0xffffffff


	//   ....[247]....
        /*1588*/ 	.word	0xffffffff


	//   ....[248]....
        /*158c*/ 	.word	0xffffffff


	//   ....[249]....
        /*1590*/ 	.word	0xffffffff


	//   ....[250]....
        /*1594*/ 	.word	0xffffffff


	//   ....[251]....
        /*1598*/ 	.word	0xffffffff


	//   ....[252]....
        /*159c*/ 	.word	0xffffffff


	//   ....[253]....
        /*15a0*/ 	.word	0xffffffff


	//   ....[254]....
        /*15a4*/ 	.word	0xffffffff


	//   ....[255]....
        /*15a8*/ 	.word	0xffffffff


	//   ....[0]....
        /*15ac*/ 	.word	0xffffffff


	//   ....[1]....
        /*15b0*/ 	.word	0xffffffff


	//   ....[2]....
        /*15b4*/ 	.word	0xffffffff


	//   ....[3]....
        /*15b8*/ 	.word	0xffffffff


	//   ....[4]....
        /*15bc*/ 	.word	0xffffffff


	//   ....[5]....
        /*15c0*/ 	.word	0xffffffff


	//   ....[6]....
        /*15c4*/ 	.word	0xffffffff


	//   ....[7]....
        /*15c8*/ 	.word	0xffffffff


	//   ....[8]....
        /*15cc*/ 	.word	0xffffffff


	//   ....[9]....
        /*15d0*/ 	.word	0xffffffff


	//   ....[10]....
        /*15d4*/ 	.word	0x0500000f


	//   ....[11]....
        /*15d8*/ 	.word	0x0500000f


	//   ....[12]....
        /*15dc*/ 	.word	0x0500000f


	//   ....[13]....
        /*15e0*/ 	.word	0x0500000f


	//   ....[14]....
        /*15e4*/ 	.word	0x0500000f


	//   ....[15]....
        /*15e8*/ 	.word	0x0500000f


	//   ....[16]....
        /*15ec*/ 	.word	0x0500000f


	//   ....[17]....
        /*15f0*/ 	.word	0x0500000f


	//   ....[18]....
        /*15f4*/ 	.word	0x0500000f


	//   ....[19]....
        /*15f8*/ 	.word	0x0500000f


	//   ....[20]....
        /*15fc*/ 	.word	0x0500000f


	//   ....[21]....
        /*1600*/ 	.word	0x0500000f


	//   ....[22]....
        /*1604*/ 	.word	0x0500000f


	//   ....[23]....
        /*1608*/ 	.word	0x0500000f


	//   ....[24]....
        /*160c*/ 	.word	0x0500000f


	//   ....[25]....
        /*1610*/ 	.word	0x0500000f


	//   ....[26]....
        /*1614*/ 	.word	0x0500000f


	//   ....[27]....
        /*1618*/ 	.word	0x0500000f


	//   ....[28]....
        /*161c*/ 	.word	0x0500000f


	//   ....[29]....
        /*1620*/ 	.word	0x0500000f


	//   ....[30]....
        /*1624*/ 	.word	0x0500000f


	//   ....[31]....
        /*1628*/ 	.word	0x0500000f


	//   ....[32]....
        /*162c*/ 	.word	0x0500000f


	//   ....[33]....
        /*1630*/ 	.word	0x0500000f


	//   ....[34]....
        /*1634*/ 	.word	0x0500000f


	//   ....[35]....
        /*1638*/ 	.word	0x0500000f


	//   ....[36]....
        /*163c*/ 	.word	0x0500000f


	//   ....[37]....
        /*1640*/ 	.word	0x0500000f


	//   ....[38]....
        /*1644*/ 	.word	0x0500000f


	//   ....[39]....
        /*1648*/ 	.word	0x0500000f


	//   ....[40]....
        /*164c*/ 	.word	0x0500000f


	//   ....[41]....
        /*1650*/ 	.word	0x0500000f


	//   ....[42]....
        /*1654*/ 	.word	0x0500000f


	//   ....[43]....
        /*1658*/ 	.word	0x0500000f


	//   ....[44]....
        /*165c*/ 	.word	0x0500000f


	//   ....[45]....
        /*1660*/ 	.word	0x0500000f


	//   ....[46]....
        /*1664*/ 	.word	0x0500000f


	//   ....[47]....
        /*1668*/ 	.word	0x0500000f


	//   ....[48]....
        /*166c*/ 	.word	0x0500000f


	//   ....[49]....
        /*1670*/ 	.word	0x0500000f


	//   ....[50]....
        /*1674*/ 	.word	0x0500000f


	//   ....[51]....
        /*1678*/ 	.word	0x0500000f


	//   ....[52]....
        /*167c*/ 	.word	0x0500000f


	//   ....[53]....
        /*1680*/ 	.word	0x0500000f


	//   ....[54]....
        /*1684*/ 	.word	0x0500000f


	//   ....[55]....
        /*1688*/ 	.word	0x0500000f


	//   ....[56]....
        /*168c*/ 	.word	0x0500000f


	//   ....[57]....
        /*1690*/ 	.word	0x0500000f


	//   ....[58]....
        /*1694*/ 	.word	0x0500000f


	//   ....[59]....
        /*1698*/ 	.word	0x0500000f


	//   ....[60]....
        /*169c*/ 	.word	0x0500000f


	//   ....[61]....
        /*16a0*/ 	.word	0x0500000f


	//   ....[62]....
        /*16a4*/ 	.word	0x0500000f


	//   ....[63]....
        /*16a8*/ 	.word	0x0500000f


	//   ....[64]....
        /*16ac*/ 	.word	0x0500000f


	//   ....[65]....
        /*16b0*/ 	.word	0x0500000f


	//   ....[66]....
        /*16b4*/ 	.word	0x0500000f


	//   ....[67]....
        /*16b8*/ 	.word	0x0500000f


	//   ....[68]....
        /*16bc*/ 	.word	0x0500000f


	//   ....[69]....
        /*16c0*/ 	.word	0x0500000f


	//   ....[70]....
        /*16c4*/ 	.word	0x0500000f


	//   ....[71]....
        /*16c8*/ 	.word	0x0500000f


	//   ....[72]....
        /*16cc*/ 	.word	0x0500000f


	//   ....[73]....
        /*16d0*/ 	.word	0x0500000f


	//   ....[74]....
        /*16d4*/ 	.word	0x0500000f


	//   ....[75]....
        /*16d8*/ 	.word	0x0500000f


	//   ....[76]....
        /*16dc*/ 	.word	0x0500000f


	//   ....[77]....
        /*16e0*/ 	.word	0x0500000f


	//   ....[78]....
        /*16e4*/ 	.word	0x0500000f


	//   ....[79]....
        /*16e8*/ 	.word	0x0500000f


	//   ....[80]....
        /*16ec*/ 	.word	0x0500000f


	//   ....[81]....
        /*16f0*/ 	.word	0x0500000f


	//   ....[82]....
        /*16f4*/ 	.word	0x0500000f


	//   ....[83]....
        /*16f8*/ 	.word	0x0500000f


	//   ....[84]....
        /*16fc*/ 	.word	0x0500000f


	//   ....[85]....
        /*1700*/ 	.word	0x0500000f


	//   ....[86]....
        /*1704*/ 	.word	0x0500000f


	//   ....[87]....
        /*1708*/ 	.word	0x0500000f


	//   ....[88]....
        /*170c*/ 	.word	0x0500000f


	//   ....[89]....
        /*1710*/ 	.word	0x0500000f


	//   ....[90]....
        /*1714*/ 	.word	0x0500000f


	//   ....[91]....
        /*1718*/ 	.word	0x0500000f


	//   ....[92]....
        /*171c*/ 	.word	0x0500000f


	//   ....[93]....
        /*1720*/ 	.word	0x0500000f


	//   ....[94]....
        /*1724*/ 	.word	0x0500000f


	//   ....[95]....
        /*1728*/ 	.word	0x0500000f


	//   ....[96]....
        /*172c*/ 	.word	0x0500000f


	//   ....[97]....
        /*1730*/ 	.word	0x0500000f


	//   ....[98]....
        /*1734*/ 	.word	0x0500000f


	//   ....[99]....
        /*1738*/ 	.word	0x0500000f


	//   ....[100]....
        /*173c*/ 	.word	0x0500000f


	//   ....[101]....
        /*1740*/ 	.word	0x0500000f


	//   ....[102]....
        /*1744*/ 	.word	0x0500000f


	//   ....[103]....
        /*1748*/ 	.word	0x0500000f


	//   ....[104]....
        /*174c*/ 	.word	0x0500000f


	//   ....[105]....
        /*1750*/ 	.word	0x0500000f


	//   ....[106]....
        /*1754*/ 	.word	0x0500000f


	//   ....[107]....
        /*1758*/ 	.word	0x0500000f


	//   ....[108]....
        /*175c*/ 	.word	0x0500000f


	//   ....[109]....
        /*1760*/ 	.word	0x0500000f


	//   ....[110]....
        /*1764*/ 	.word	0x0500000f


	//   ....[111]....
        /*1768*/ 	.word	0x0500000f


	//   ....[112]....
        /*176c*/ 	.word	0x0500000f


	//   ....[113]....
        /*1770*/ 	.word	0x0500000f


	//   ....[114]....
        /*1774*/ 	.word	0x0500000f


	//   ....[115]....
        /*1778*/ 	.word	0x0500000f


	//   ....[116]....
        /*177c*/ 	.word	0x0500000f


	//   ....[117]....
        /*1780*/ 	.word	0x0500000f


	//   ....[118]....
        /*1784*/ 	.word	0x0500000f


	//   ....[119]....
        /*1788*/ 	.word	0x0500000f


	//   ....[120]....
        /*178c*/ 	.word	0x0500000f


	//   ....[121]....
        /*1790*/ 	.word	0x0500000f


	//   ....[122]....
        /*1794*/ 	.word	0x0500000f


	//   ....[123]....
        /*1798*/ 	.word	0x0500000f


	//   ....[124]....
        /*179c*/ 	.word	0x0500000f


	//   ....[125]....
        /*17a0*/ 	.word	0x0500000f


	//   ....[126]....
        /*17a4*/ 	.word	0x0500000f


	//   ....[127]....
        /*17a8*/ 	.word	0x0500000f


	//   ....[128]....
        /*17ac*/ 	.word	0x0500000f


	//   ....[129]....
        /*17b0*/ 	.word	0x0500000f


	//   ....[130]....
        /*17b4*/ 	.word	0x0500000f


	//   ....[131]....
        /*17b8*/ 	.word	0x0500000f


	//   ....[132]....
        /*17bc*/ 	.word	0x0500000f


	//   ....[133]....
        /*17c0*/ 	.word	0x0500000f


	//   ....[134]....
        /*17c4*/ 	.word	0x0500000f


	//   ....[135]....
        /*17c8*/ 	.word	0x0500000f


	//   ....[136]....
        /*17cc*/ 	.word	0x0500000f


	//   ....[137]....
        /*17d0*/ 	.word	0x0500000f


	//   ....[138]....
        /*17d4*/ 	.word	0x0500000f


	//   ....[139]....
        /*17d8*/ 	.word	0x0500000f


	//   ....[140]....
        /*17dc*/ 	.word	0x0500000f


	//   ....[141]....
        /*17e0*/ 	.word	0x0500000f


	//   ....[142]....
        /*17e4*/ 	.word	0x0500000f


	//   ....[143]....
        /*17e8*/ 	.word	0x0500000f


	//   ....[144]....
        /*17ec*/ 	.word	0x0500000f


	//   ....[145]....
        /*17f0*/ 	.word	0x0500000f


	//   ....[146]....
        /*17f4*/ 	.word	0x0500000f


	//   ....[147]....
        /*17f8*/ 	.word	0x0500000f


	//   ....[148]....
        /*17fc*/ 	.word	0x0500000f


	//   ....[149]....
        /*1800*/ 	.word	0x0500000f


	//   ....[150]....
        /*1804*/ 	.word	0x0500000f


	//   ....[151]....
        /*1808*/ 	.word	0x0500000f


	//   ....[152]....
        /*180c*/ 	.word	0x0500000f


	//   ....[153]....
        /*1810*/ 	.word	0x0500000f


	//   ....[154]....
        /*1814*/ 	.word	0x0500000f


	//   ....[155]....
        /*1818*/ 	.word	0x0500000f


	//   ....[156]....
        /*181c*/ 	.word	0x0500000f


	//   ....[157]....
        /*1820*/ 	.word	0x0500000f


	//   ....[158]....
        /*1824*/ 	.word	0x0500000f


	//   ....[159]....
        /*1828*/ 	.word	0x0500000f


	//   ....[160]....
        /*182c*/ 	.word	0x0500000f


	//   ....[161]....
        /*1830*/ 	.word	0x0500000f


	//   ....[162]....
        /*1834*/ 	.word	0x0500000f


	//   ....[163]....
        /*1838*/ 	.word	0x0500000f


	//   ....[164]....
        /*183c*/ 	.word	0x0500000f


	//   ....[165]....
        /*1840*/ 	.word	0x0500000f


	//   ....[166]....
        /*1844*/ 	.word	0x0500000f


	//   ....[167]....
        /*1848*/ 	.word	0x0500000f


	//   ....[168]....
        /*184c*/ 	.word	0x0500000f


	//   ....[169]....
        /*1850*/ 	.word	0x0500000f


	//   ....[170]....
        /*1854*/ 	.word	0x0500000f


	//   ....[171]....
        /*1858*/ 	.word	0x0500000f


	//   ....[172]....
        /*185c*/ 	.word	0x0500000f


	//   ....[173]....
        /*1860*/ 	.word	0x0500000f


	//   ....[174]....
        /*1864*/ 	.word	0x0500000f


	//   ....[175]....
        /*1868*/ 	.word	0x0500000f


	//   ....[176]....
        /*186c*/ 	.word	0x0500000f


	//   ....[177]....
        /*1870*/ 	.word	0x0500000f


	//   ....[178]....
        /*1874*/ 	.word	0x0500000f


	//   ....[179]....
        /*1878*/ 	.word	0x0500000f


	//   ....[180]....
        /*187c*/ 	.word	0x0500000f


	//   ....[181]....
        /*1880*/ 	.word	0x0500000f


	//   ....[182]....
        /*1884*/ 	.word	0x0500000f


	//   ....[183]....
        /*1888*/ 	.word	0x0500000f


	//   ....[184]....
        /*188c*/ 	.word	0x0500000f


	//   ....[185]....
        /*1890*/ 	.word	0x0500000f


	//   ....[186]....
        /*1894*/ 	.word	0x0500000f


	//   ....[187]....
        /*1898*/ 	.word	0x0500000f


	//   ....[188]....
        /*189c*/ 	.word	0x0500000f


	//   ....[189]....
        /*18a0*/ 	.word	0x0500000f


	//   ....[190]....
        /*18a4*/ 	.word	0x0500000f


	//   ....[191]....
        /*18a8*/ 	.word	0x0500000f


	//   ....[192]....
        /*18ac*/ 	.word	0x0500000f


	//   ....[193]....
        /*18b0*/ 	.word	0x0500000f


	//   ....[194]....
        /*18b4*/ 	.word	0x0500000f


	//   ....[195]....
        /*18b8*/ 	.word	0x0500000f


	//   ....[196]....
        /*18bc*/ 	.word	0x0500000f


	//   ....[197]....
        /*18c0*/ 	.word	0x0500000f


	//   ....[198]....
        /*18c4*/ 	.word	0x0500000f


	//   ....[199]....
        /*18c8*/ 	.word	0x0500000f


	//   ....[200]....
        /*18cc*/ 	.word	0x0500000f


	//   ....[201]....
        /*18d0*/ 	.word	0x0500000f


	//   ....[202]....
        /*18d4*/ 	.word	0x0500000f


	//   ....[203]....
        /*18d8*/ 	.word	0x0500000f


	//   ....[204]....
        /*18dc*/ 	.word	0x0500000f


	//   ....[205]....
        /*18e0*/ 	.word	0x0500000f


	//   ....[206]....
        /*18e4*/ 	.word	0x0500000f


	//   ....[207]....
        /*18e8*/ 	.word	0x0500000f


	//   ....[208]....
        /*18ec*/ 	.word	0x0500000f


	//   ....[209]....
        /*18f0*/ 	.word	0x0500000f


	//   ....[210]....
        /*18f4*/ 	.word	0x0500000f


	//   ....[211]....
        /*18f8*/ 	.word	0x0500000f


	//   ....[212]....
        /*18fc*/ 	.word	0x0500000f


	//   ....[213]....
        /*1900*/ 	.word	0x0500000f


	//   ....[214]....
        /*1904*/ 	.word	0x0500000f


	//   ....[215]....
        /*1908*/ 	.word	0x0500000f


	//   ....[216]....
        /*190c*/ 	.word	0x0500000f


	//   ....[217]....
        /*1910*/ 	.word	0x0500000f


	//   ....[218]....
        /*1914*/ 	.word	0x0500000f


	//   ....[219]....
        /*1918*/ 	.word	0x0500000f


	//   ....[220]....
        /*191c*/ 	.word	0x0500000f


	//   ....[221]....
        /*1920*/ 	.word	0x0500000f


	//   ....[222]....
        /*1924*/ 	.word	0x0500000f


	//   ....[223]....
        /*1928*/ 	.word	0x0500000f


	//   ....[224]....
        /*192c*/ 	.word	0x0500000f


	//   ....[225]....
        /*1930*/ 	.word	0x0500000f


	//   ....[226]....
        /*1934*/ 	.word	0x0500000f


	//   ....[227]....
        /*1938*/ 	.word	0x0500000f


	//----- nvinfo : EIATTR_COOP_GROUP_INSTR_OFFSETS
	.align		4
.L_571:
        /*193c*/ 	.byte	0x04, 0x28
        /*193e*/ 	.short	(.L_573 - .L_572)


	//   ....[0]....
.L_572:
        /*1940*/ 	.word	0x00000070


	//   ....[1]....
        /*1944*/ 	.word	0x000001a0


	//   ....[2]....
        /*1948*/ 	.word	0x000001f0


	//   ....[3]....
        /*194c*/ 	.word	0x00000420


	//   ....[4]....
        /*1950*/ 	.word	0x00000580


	//   ....[5]....
        /*1954*/ 	.word	0x000006a0


	//   ....[6]....
        /*1958*/ 	.word	0x00000800


	//   ....[7]....
        /*195c*/ 	.word	0x0000ddf0


	//   ....[8]....
        /*1960*/ 	.word	0x0000e510


	//   ....[9]....
        /*1964*/ 	.word	0x0000e520


	//   ....[10]....
        /*1968*/ 	.word	0x0000e530


	//   ....[11]....
        /*196c*/ 	.word	0x0000e540


	//   ....[12]....
        /*1970*/ 	.word	0x0000e750


	//   ....[13]....
        /*1974*/ 	.word	0x0000e760


	//   ....[14]....
        /*1978*/ 	.word	0x0000e770


	//   ....[15]....
        /*197c*/ 	.word	0x0000e780


	//   ....[16]....
        /*1980*/ 	.word	0x0000e960


	//   ....[17]....
        /*1984*/ 	.word	0x0000e970


	//   ....[18]....
        /*1988*/ 	.word	0x0000e980


	//   ....[19]....
        /*198c*/ 	.word	0x0000e990


	//   ....[20]....
        /*1990*/ 	.word	0x0000eb90


	//   ....[21]....
        /*1994*/ 	.word	0x0000eba0


	//   ....[22]....
        /*1998*/ 	.word	0x0000ebb0


	//   ....[23]....
        /*199c*/ 	.word	0x0000ebc0


	//   ....[24]....
        /*19a0*/ 	.word	0x00012ef0


	//   ....[25]....
        /*19a4*/ 	.word	0x00012f00


	//   ....[26]....
        /*19a8*/ 	.word	0x00012f10


	//   ....[27]....
        /*19ac*/ 	.word	0x00012f20


	//   ....[28]....
        /*19b0*/ 	.word	0x00012ff0


	//   ....[29]....
        /*19b4*/ 	.word	0x00013010


	//   ....[30]....
        /*19b8*/ 	.word	0x00013020


	//   ....[31]....
        /*19bc*/ 	.word	0x00013030


	//   ....[32]....
        /*19c0*/ 	.word	0x00013210


	//   ....[33]....
        /*19c4*/ 	.word	0x00013230


	//   ....[34]....
        /*19c8*/ 	.word	0x00013250


	//   ....[35]....
        /*19cc*/ 	.word	0x00013260


	//   ....[36]....
        /*19d0*/ 	.word	0x000132e0


	//   ....[37]....
        /*19d4*/ 	.word	0x000132f0


	//   ....[38]....
        /*19d8*/ 	.word	0x00013300


	//   ....[39]....
        /*19dc*/ 	.word	0x00013310


	//   ....[40]....
        /*19e0*/ 	.word	0x00017fd0


	//   ....[41]....
        /*19e4*/ 	.word	0x00018650


	//   ....[42]....
        /*19e8*/ 	.word	0x00018660


	//   ....[43]....
        /*19ec*/ 	.word	0x00018680


	//   ....[44]....
        /*19f0*/ 	.word	0x00018e10


	//   ....[45]....
        /*19f4*/ 	.word	0x00018e30


	//   ....[46]....
        /*19f8*/ 	.word	0x0001aec0


	//   ....[47]....
        /*19fc*/ 	.word	0x0001aee0


	//   ....[48]....
        /*1a00*/ 	.word	0x0001b9a0


	//   ....[49]....
        /*1a04*/ 	.word	0x0001baa0


	//   ....[50]....
        /*1a08*/ 	.word	0x0001bdb0


	//   ....[51]....
        /*1a0c*/ 	.word	0x0001be70


	//   ....[52]....
        /*1a10*/ 	.word	0x0001e2c0


	//   ....[53]....
        /*1a14*/ 	.word	0x0001e360


	//   ....[54]....
        /*1a18*/ 	.word	0x0001e410


	//   ....[55]....
        /*1a1c*/ 	.word	0x0001e420


	//   ....[56]....
        /*1a20*/ 	.word	0x00020120


	//   ....[57]....
        /*1a24*/ 	.word	0x00020130


	//   ....[58]....
        /*1a28*/ 	.word	0x00020150


	//   ....[59]....
        /*1a2c*/ 	.word	0x00020170


	//   ....[60]....
        /*1a30*/ 	.word	0x00021420


	//   ....[61]....
        /*1a34*/ 	.word	0x00021450


	//   ....[62]....
        /*1a38*/ 	.word	0x00021480


	//   ....[63]....
        /*1a3c*/ 	.word	0x000214b0


	//   ....[64]....
        /*1a40*/ 	.word	0x000214e0


	//   ....[65]....
        /*1a44*/ 	.word	0x00021510


	//   ....[66]....
        /*1a48*/ 	.word	0x00021540


	//   ....[67]....
        /*1a4c*/ 	.word	0x00021570


	//   ....[68]....
        /*1a50*/ 	.word	0x000215a0


	//   ....[69]....
        /*1a54*/ 	.word	0x000215d0


	//   ....[70]....
        /*1a58*/ 	.word	0x00021600


	//   ....[71]....
        /*1a5c*/ 	.word	0x00021630


	//   ....[72]....
        /*1a60*/ 	.word	0x00021670


	//   ....[73]....
        /*1a64*/ 	.word	0x000216a0


	//   ....[74]....
        /*1a68*/ 	.word	0x000216d0


	//   ....[75]....
        /*1a6c*/ 	.word	0x00021700


	//   ....[76]....
        /*1a70*/ 	.word	0x00021730


	//   ....[77]....
        /*1a74*/ 	.word	0x00021760


	//   ....[78]....
        /*1a78*/ 	.word	0x00021790


	//   ....[79]....
        /*1a7c*/ 	.word	0x000217c0


	//   ....[80]....
        /*1a80*/ 	.word	0x000217f0


	//   ....[81]....
        /*1a84*/ 	.word	0x00021820


	//   ....[82]....
        /*1a88*/ 	.word	0x00021850


	//   ....[83]....
        /*1a8c*/ 	.word	0x00021880


	//   ....[84]....
        /*1a90*/ 	.word	0x000218b0


	//   ....[85]....
        /*1a94*/ 	.word	0x000218e0


	//   ....[86]....
        /*1a98*/ 	.word	0x00021910


	//   ....[87]....
        /*1a9c*/ 	.word	0x00021940


	//   ....[88]....
        /*1aa0*/ 	.word	0x00021970


	//   ....[89]....
        /*1aa4*/ 	.word	0x000219a0


	//   ....[90]....
        /*1aa8*/ 	.word	0x000219d0


	//   ....[91]....
        /*1aac*/ 	.word	0x00021a00


	//   ....[92]....
        /*1ab0*/ 	.word	0x00021a30


	//   ....[93]....
        /*1ab4*/ 	.word	0x00021a60


	//   ....[94]....
        /*1ab8*/ 	.word	0x00021a90


	//   ....[95]....
        /*1abc*/ 	.word	0x00021ac0


	//   ....[96]....
        /*1ac0*/ 	.word	0x00021af0


	//   ....[97]....
        /*1ac4*/ 	.word	0x00021b20


	//   ....[98]....
        /*1ac8*/ 	.word	0x00021b50


	//   ....[99]....
        /*1acc*/ 	.word	0x00021b80


	//   ....[100]....
        /*1ad0*/ 	.word	0x00021bb0


	//   ....[101]....
        /*1ad4*/ 	.word	0x00021be0


	//   ....[102]....
        /*1ad8*/ 	.word	0x00021c10


	//   ....[103]....
        /*1adc*/ 	.word	0x00021c40


	//   ....[104]....
        /*1ae0*/ 	.word	0x00021c70


	//   ....[105]....
        /*1ae4*/ 	.word	0x00021ca0


	//   ....[106]....
        /*1ae8*/ 	.word	0x00021cd0


	//   ....[107]....
        /*1aec*/ 	.word	0x00021d00


	//   ....[108]....
        /*1af0*/ 	.word	0x00021d30


	//   ....[109]....
        /*1af4*/ 	.word	0x00021d60


	//   ....[110]....
        /*1af8*/ 	.word	0x00021d90


	//   ....[111]....
        /*1afc*/ 	.word	0x00021dc0


	//   ....[112]....
        /*1b00*/ 	.word	0x00021df0


	//   ....[113]....
        /*1b04*/ 	.word	0x00021e20


	//   ....[114]....
        /*1b08*/ 	.word	0x00021e50


	//   ....[115]....
        /*1b0c*/ 	.word	0x00021e80


	//   ....[116]....
        /*1b10*/ 	.word	0x00021eb0


	//   ....[117]....
        /*1b14*/ 	.word	0x00021ee0


	//   ....[118]....
        /*1b18*/ 	.word	0x00021f10


	//   ....[119]....
        /*1b1c*/ 	.word	0x00021f40


	//   ....[120]....
        /*1b20*/ 	.word	0x00021f70


	//   ....[121]....
        /*1b24*/ 	.word	0x00021fa0


	//   ....[122]....
        /*1b28*/ 	.word	0x00021fd0


	//   ....[123]....
        /*1b2c*/ 	.word	0x00022000


	//   ....[124]....
        /*1b30*/ 	.word	0x00022030


	//   ....[125]....
        /*1b34*/ 	.word	0x00022060


	//   ....[126]....
        /*1b38*/ 	.word	0x00022090


	//   ....[127]....
        /*1b3c*/ 	.word	0x000220c0


	//   ....[128]....
        /*1b40*/ 	.word	0x000220f0


	//   ....[129]....
        /*1b44*/ 	.word	0x00022120


	//   ....[130]....
        /*1b48*/ 	.word	0x00022150


	//   ....[131]....
        /*1b4c*/ 	.word	0x00022180


	//   ....[132]....
        /*1b50*/ 	.word	0x000221b0


	//   ....[133]....
        /*1b54*/ 	.word	0x000221e0


	//   ....[134]....
        /*1b58*/ 	.word	0x00022210


	//   ....[135]....
        /*1b5c*/ 	.word	0x00022240


	//   ....[136]....
        /*1b60*/ 	.word	0x00022270


	//   ....[137]....
        /*1b64*/ 	.word	0x000222a0


	//   ....[138]....
        /*1b68*/ 	.word	0x000222d0


	//   ....[139]....
        /*1b6c*/ 	.word	0x00022300


	//   ....[140]....
        /*1b70*/ 	.word	0x00022330


	//   ....[141]....
        /*1b74*/ 	.word	0x00022360


	//   ....[142]....
        /*1b78*/ 	.word	0x00022390


	//   ....[143]....
        /*1b7c*/ 	.word	0x000223c0


	//   ....[144]....
        /*1b80*/ 	.word	0x000223f0


	//   ....[145]....
        /*1b84*/ 	.word	0x00022420


	//   ....[146]....
        /*1b88*/ 	.word	0x00022450


	//   ....[147]....
        /*1b8c*/ 	.word	0x00022480


	//   ....[148]....
        /*1b90*/ 	.word	0x000224b0


	//   ....[149]....
        /*1b94*/ 	.word	0x000224e0


	//   ....[150]....
        /*1b98*/ 	.word	0x00022510


	//   ....[151]....
        /*1b9c*/ 	.word	0x00022540


	//   ....[152]....
        /*1ba0*/ 	.word	0x00022570


	//   ....[153]....
        /*1ba4*/ 	.word	0x000225a0


	//   ....[154]....
        /*1ba8*/ 	.word	0x000225d0


	//   ....[155]....
        /*1bac*/ 	.word	0x00022600


	//   ....[156]....
        /*1bb0*/ 	.word	0x00022630


	//   ....[157]....
        /*1bb4*/ 	.word	0x00022660


	//   ....[158]....
        /*1bb8*/ 	.word	0x00022690


	//   ....[159]....
        /*1bbc*/ 	.word	0x000226c0


	//   ....[160]....
        /*1bc0*/ 	.word	0x000226f0


	//   ....[161]....
        /*1bc4*/ 	.word	0x00022720


	//   ....[162]....
        /*1bc8*/ 	.word	0x00022750


	//   ....[163]....
        /*1bcc*/ 	.word	0x00022780


	//   ....[164]....
        /*1bd0*/ 	.word	0x000227b0


	//   ....[165]....
        /*1bd4*/ 	.word	0x000227e0


	//   ....[166]....
        /*1bd8*/ 	.word	0x00022810


	//   ....[167]....
        /*1bdc*/ 	.word	0x00022840


	//   ....[168]....
        /*1be0*/ 	.word	0x00022870


	//   ....[169]....
        /*1be4*/ 	.word	0x000228a0


	//   ....[170]....
        /*1be8*/ 	.word	0x000228d0


	//   ....[171]....
        /*1bec*/ 	.word	0x00022900


	//   ....[172]....
        /*1bf0*/ 	.word	0x00022930


	//   ....[173]....
        /*1bf4*/ 	.word	0x00022960


	//   ....[174]....
        /*1bf8*/ 	.word	0x00022980


	//   ....[175]....
        /*1bfc*/ 	.word	0x000229b0


	//   ....[176]....
        /*1c00*/ 	.word	0x000229c0


	//   ....[177]....
        /*1c04*/ 	.word	0x000229f0


	//   ....[178]....
        /*1c08*/ 	.word	0x00022a20


	//   ....[179]....
        /*1c0c*/ 	.word	0x00022a30


	//   ....[180]....
        /*1c10*/ 	.word	0x00022a60


	//   ....[181]....
        /*1c14*/ 	.word	0x00022a70


	//   ....[182]....
        /*1c18*/ 	.word	0x00022aa0


	//   ....[183]....
        /*1c1c*/ 	.word	0x00022ab0


	//   ....[184]....
        /*1c20*/ 	.word	0x00022ae0


	//   ....[185]....
        /*1c24*/ 	.word	0x00022b10


	//   ....[186]....
        /*1c28*/ 	.word	0x00022b40


	//   ....[187]....
        /*1c2c*/ 	.word	0x00022b50


	//   ....[188]....
        /*1c30*/ 	.word	0x00023600


	//   ....[189]....
        /*1c34*/ 	.word	0x00023620


	//   ....[190]....
        /*1c38*/ 	.word	0x00023630


	//   ....[191]....
        /*1c3c*/ 	.word	0x00023640


	//   ....[192]....
        /*1c40*/ 	.word	0x00024040


	//   ....[193]....
        /*1c44*/ 	.word	0x00024050


	//   ....[194]....
        /*1c48*/ 	.word	0x00024220


	//   ....[195]....
        /*1c4c*/ 	.word	0x00024230


	//   ....[196]....
        /*1c50*/ 	.word	0x00024420


	//   ....[197]....
        /*1c54*/ 	.word	0x00024430


	//   ....[198]....
        /*1c58*/ 	.word	0x00024600


	//   ....[199]....
        /*1c5c*/ 	.word	0x00024610


	//   ....[200]....
        /*1c60*/ 	.word	0x00024a80


	//   ....[201]....
        /*1c64*/ 	.word	0x00024a90


	//   ....[202]....
        /*1c68*/ 	.word	0x00025a70


	//   ....[203]....
        /*1c6c*/ 	.word	0x00025a80


	//   ....[204]....
        /*1c70*/ 	.word	0x00027da0


	//   ....[205]....
        /*1c74*/ 	.word	0x00027db0


	//   ....[206]....
        /*1c78*/ 	.word	0x00027f80


	//   ....[207]....
        /*1c7c*/ 	.word	0x00027f90


	//   ....[208]....
        /*1c80*/ 	.word	0x00028160


	//   ....[209]....
        /*1c84*/ 	.word	0x00028170


	//   ....[210]....
        /*1c88*/ 	.word	0x00028340


	//   ....[211]....
        /*1c8c*/ 	.word	0x00028350


	//   ....[212]....
        /*1c90*/ 	.word	0x00028580


	//   ....[213]....
        /*1c94*/ 	.word	0x000287c0


	//   ....[214]....
        /*1c98*/ 	.word	0x000287f0


	//   ....[215]....
        /*1c9c*/ 	.word	0x00028820


	//   ....[216]....
        /*1ca0*/ 	.word	0x00028850


	//   ....[217]....
        /*1ca4*/ 	.word	0x00028880


	//   ....[218]....
        /*1ca8*/ 	.word	0x000288b0


	//   ....[219]....
        /*1cac*/ 	.word	0x00028a50


	//   ....[220]....
        /*1cb0*/ 	.word	0x00028a80


	//   ....[221]....
        /*1cb4*/ 	.word	0x00028ab0


	//   ....[222]....
        /*1cb8*/ 	.word	0x00028ae0


	//   ....[223]....
        /*1cbc*/ 	.word	0x00028b10


	//   ....[224]....
        /*1cc0*/ 	.word	0x00028b40


	//   ....[225]....
        /*1cc4*/ 	.word	0x00028be0


	//   ....[226]....
        /*1cc8*/ 	.word	0x00028c10


	//   ....[227]....
        /*1ccc*/ 	.word	0x00028c20


	//   ....[228]....
        /*1cd0*/ 	.word	0x00028c50


	//   ....[229]....
        /*1cd4*/ 	.word	0x0002a400


	//   ....[230]....
        /*1cd8*/ 	.word	0x0002c000


	//   ....[231]....
        /*1cdc*/ 	.word	0x0002cd60


	//   ....[232]....
        /*1ce0*/ 	.word	0x0002cd70


	//   ....[233]....
        /*1ce4*/ 	.word	0x0002cda0


	//   ....[234]....
        /*1ce8*/ 	.word	0x0002cdb0


	//   ....[235]....
        /*1cec*/ 	.word	0x0002cec0


	//   ....[236]....
        /*1cf0*/ 	.word	0x0002ced0


	//   ....[237]....
        /*1cf4*/ 	.word	0x0002cf60


	//   ....[238]....
        /*1cf8*/ 	.word	0x0002cf70


	//   ....[239]....
        /*1cfc*/ 	.word	0x0002d000


	//   ....[240]....
        /*1d00*/ 	.word	0x0002d010


	//   ....[241]....
        /*1d04*/ 	.word	0x0002d0a0


	//   ....[242]....
        /*1d08*/ 	.word	0x0002d0b0


	//   ....[243]....
        /*1d0c*/ 	.word	0x0002d140


	//   ....[244]....
        /*1d10*/ 	.word	0x0002d150


	//   ....[245]....
        /*1d14*/ 	.word	0x0002d1a0


	//   ....[246]....
        /*1d18*/ 	.word	0x0002d1d0


	//   ....[247]....
        /*1d1c*/ 	.word	0x0002faf0


	//   ....[248]....
        /*1d20*/ 	.word	0x0002fb20


	//   ....[249]....
        /*1d24*/ 	.word	0x0002fb70


	//   ....[250]....
        /*1d28*/ 	.word	0x0002fba0


	//   ....[251]....
        /*1d2c*/ 	.word	0x0002fbd0


	//   ....[252]....
        /*1d30*/ 	.word	0x0002fc00


	//   ....[253]....
        /*1d34*/ 	.word	0x0002fc30


	//   ....[254]....
        /*1d38*/ 	.word	0x0002fc60


	//   ....[255]....
        /*1d3c*/ 	.word	0x0002fe30


	//   ....[0]....
        /*1d40*/ 	.word	0x0002fe60


	//   ....[1]....
        /*1d44*/ 	.word	0x0002fe90


	//   ....[2]....
        /*1d48*/ 	.word	0x0002fec0


	//   ....[3]....
        /*1d4c*/ 	.word	0x0002fef0


	//   ....[4]....
        /*1d50*/ 	.word	0x0002ff20


	//   ....[5]....
        /*1d54*/ 	.word	0x00030000


	//   ....[6]....
        /*1d58*/ 	.word	0x00030020


	//   ....[7]....
        /*1d5c*/ 	.word	0x00030030


	//   ....[8]....
        /*1d60*/ 	.word	0x000300b0


	//   ....[9]....
        /*1d64*/ 	.word	0x00030c00


	//   ....[10]....
        /*1d68*/ 	.word	0x000310a0


	//   ....[11]....
        /*1d6c*/ 	.word	0x00031150


	//   ....[12]....
        /*1d70*/ 	.word	0x000311e0


	//   ....[13]....
        /*1d74*/ 	.word	0x00031230


	//   ....[14]....
        /*1d78*/ 	.word	0x00031280


	//   ....[15]....
        /*1d7c*/ 	.word	0x00031310


	//   ....[16]....
        /*1d80*/ 	.word	0x000313a0


	//   ....[17]....
        /*1d84*/ 	.word	0x000313f0


	//   ....[18]....
        /*1d88*/ 	.word	0x00031440


	//   ....[19]....
        /*1d8c*/ 	.word	0x000314d0


	//   ....[20]....
        /*1d90*/ 	.word	0x00031560


	//   ....[21]....
        /*1d94*/ 	.word	0x000315b0


	//   ....[22]....
        /*1d98*/ 	.word	0x00031600


	//   ....[23]....
        /*1d9c*/ 	.word	0x00031690


	//   ....[24]....
        /*1da0*/ 	.word	0x00031720


	//   ....[25]....
        /*1da4*/ 	.word	0x00031770


	//   ....[26]....
        /*1da8*/ 	.word	0x000317c0


	//   ....[27]....
        /*1dac*/ 	.word	0x000318c0


	//   ....[28]....
        /*1db0*/ 	.word	0x00031970


	//   ....[29]....
        /*1db4*/ 	.word	0x000319c0


	//   ....[30]....
        /*1db8*/ 	.word	0x00031a10


	//   ....[31]....
        /*1dbc*/ 	.word	0x00031b20


	//   ....[32]....
        /*1dc0*/ 	.word	0x00031b70


	//   ....[33]....
        /*1dc4*/ 	.word	0x00031bc0


	//   ....[34]....
        /*1dc8*/ 	.word	0x00031c10


	//   ....[35]....
        /*1dcc*/ 	.word	0x00031d30


	//   ....[36]....
        /*1dd0*/ 	.word	0x00031dd0


	//   ....[37]....
        /*1dd4*/ 	.word	0x00031e30


	//   ....[38]....
        /*1dd8*/ 	.word	0x00031ea0


	//   ....[39]....
        /*1ddc*/ 	.word	0x00031f40


	//   ....[40]....
        /*1de0*/ 	.word	0x00031f90


	//   ....[41]....
        /*1de4*/ 	.word	0x00031fe0


	//   ....[42]....
        /*1de8*/ 	.word	0x00032030


	//   ....[43]....
        /*1dec*/ 	.word	0x00032470


	//   ....[44]....
        /*1df0*/ 	.word	0x00032590


	//   ....[45]....
        /*1df4*/ 	.word	0x000326c0


	//   ....[46]....
        /*1df8*/ 	.word	0x000327d0


	//   ....[47]....
        /*1dfc*/ 	.word	0x00032900


	//   ....[48]....
        /*1e00*/ 	.word	0x00032a20


	//   ....[49]....
        /*1e04*/ 	.word	0x00032b50


	//   ....[50]....
        /*1e08*/ 	.word	0x00032c70


	//   ....[51]....
        /*1e0c*/ 	.word	0x00032d90


	//   ....[52]....
        /*1e10*/ 	.word	0x00032eb0


	//   ....[53]....
        /*1e14*/ 	.word	0x00032f80


	//   ....[54]....
        /*1e18*/ 	.word	0x00032fd0


	//   ....[55]....
        /*1e1c*/ 	.word	0x00033050


	//   ....[56]....
        /*1e20*/ 	.word	0x000330c0


	//   ....[57]....
        /*1e24*/ 	.word	0x00033120


	//   ....[58]....
        /*1e28*/ 	.word	0x00033170


	//   ....[59]....
        /*1e2c*/ 	.word	0x000331f0


	//   ....[60]....
        /*1e30*/ 	.word	0x00033260


	//   ....[61]....
        /*1e34*/ 	.word	0x000332c0


	//   ....[62]....
        /*1e38*/ 	.word	0x00033310


	//   ....[63]....
        /*1e3c*/ 	.word	0x00033390


	//   ....[64]....
        /*1e40*/ 	.word	0x00033400


	//   ....[65]....
        /*1e44*/ 	.word	0x00033460


	//   ....[66]....
        /*1e48*/ 	.word	0x000334b0


	//   ....[67]....
        /*1e4c*/ 	.word	0x00033530


	//   ....[68]....
        /*1e50*/ 	.word	0x000335a0


	//   ....[69]....
        /*1e54*/ 	.word	0x00033600


	//   ....[70]....
        /*1e58*/ 	.word	0x00033650


	//   ....[71]....
        /*1e5c*/ 	.word	0x000336d0


	//   ....[72]....
        /*1e60*/ 	.word	0x00033740


	//   ....[73]....
        /*1e64*/ 	.word	0x000337a0


	//   ....[74]....
        /*1e68*/ 	.word	0x000337f0


	//   ....[75]....
        /*1e6c*/ 	.word	0x00033870


	//   ....[76]....
        /*1e70*/ 	.word	0x000338e0


	//   ....[77]....
        /*1e74*/ 	.word	0x00033940


	//   ....[78]....
        /*1e78*/ 	.word	0x00033990


	//   ....[79]....
        /*1e7c*/ 	.word	0x00033a10


	//   ....[80]....
        /*1e80*/ 	.word	0x00033a80


	//   ....[81]....
        /*1e84*/ 	.word	0x00033ae0


	//   ....[82]....
        /*1e88*/ 	.word	0x00033b30


	//   ....[83]....
        /*1e8c*/ 	.word	0x00033bb0


	//   ....[84]....
        /*1e90*/ 	.word	0x00033c20


	//   ....[85]....
        /*1e94*/ 	.word	0x00033c80


	//   ....[86]....
        /*1e98*/ 	.word	0x00033cd0


	//   ....[87]....
        /*1e9c*/ 	.word	0x00033d50


	//   ....[88]....
        /*1ea0*/ 	.word	0x00033dc0


	//   ....[89]....
        /*1ea4*/ 	.word	0x00033e20


	//   ....[90]....
        /*1ea8*/ 	.word	0x00033e70


	//   ....[91]....
        /*1eac*/ 	.word	0x00033ef0


	//   ....[92]....
        /*1eb0*/ 	.word	0x00033f60


	//   ....[93]....
        /*1eb4*/ 	.word	0x00033fc0


	//   ....[94]....
        /*1eb8*/ 	.word	0x00034010


	//   ....[95]....
        /*1ebc*/ 	.word	0x00034090


	//   ....[96]....
        /*1ec0*/ 	.word	0x00034100


	//   ....[97]....
        /*1ec4*/ 	.word	0x00034160


	//   ....[98]....
        /*1ec8*/ 	.word	0x000341b0


	//   ....[99]....
        /*1ecc*/ 	.word	0x00034230


	//   ....[100]....
        /*1ed0*/ 	.word	0x000342a0


	//   ....[101]....
        /*1ed4*/ 	.word	0x00034300


	//   ....[102]....
        /*1ed8*/ 	.word	0x00034350


	//   ....[103]....
        /*1edc*/ 	.word	0x000343d0


	//   ....[104]....
        /*1ee0*/ 	.word	0x00034440


	//   ....[105]....
        /*1ee4*/ 	.word	0x000344a0


	//   ....[106]....
        /*1ee8*/ 	.word	0x000344f0


	//   ....[107]....
        /*1eec*/ 	.word	0x00034570


	//   ....[108]....
        /*1ef0*/ 	.word	0x000345e0


	//   ....[109]....
        /*1ef4*/ 	.word	0x00034640


	//   ....[110]....
        /*1ef8*/ 	.word	0x00034690


	//   ....[111]....
        /*1efc*/ 	.word	0x00034710


	//   ....[112]....
        /*1f00*/ 	.word	0x00034780


	//   ....[113]....
        /*1f04*/ 	.word	0x000347e0


	//   ....[114]....
        /*1f08*/ 	.word	0x00034830


	//   ....[115]....
        /*1f0c*/ 	.word	0x000348b0


	//   ....[116]....
        /*1f10*/ 	.word	0x00034920


	//   ....[117]....
        /*1f14*/ 	.word	0x00034980


	//   ....[118]....
        /*1f18*/ 	.word	0x000349d0


	//   ....[119]....
        /*1f1c*/ 	.word	0x00034a50


	//   ....[120]....
        /*1f20*/ 	.word	0x00034ac0


	//   ....[121]....
        /*1f24*/ 	.word	0x00034b20


	//   ....[122]....
        /*1f28*/ 	.word	0x00034b70


	//   ....[123]....
        /*1f2c*/ 	.word	0x00034bf0


	//   ....[124]....
        /*1f30*/ 	.word	0x00034c60


	//   ....[125]....
        /*1f34*/ 	.word	0x00034cc0


	//   ....[126]....
        /*1f38*/ 	.word	0x00034d10


	//   ....[127]....
        /*1f3c*/ 	.word	0x00034d90


	//   ....[128]....
        /*1f40*/ 	.word	0x00034e00


	//   ....[129]....
        /*1f44*/ 	.word	0x00034e60


	//   ....[130]....
        /*1f48*/ 	.word	0x00034eb0


	//   ....[131]....
        /*1f4c*/ 	.word	0x00034f10


	//   ....[132]....
        /*1f50*/ 	.word	0x00034fa0


	//   ....[133]....
        /*1f54*/ 	.word	0x00035000


	//   ....[134]....
        /*1f58*/ 	.word	0x00035050


	//   ....[135]....
        /*1f5c*/ 	.word	0x000350d0


	//   ....[136]....
        /*1f60*/ 	.word	0x00035140


	//   ....[137]....
        /*1f64*/ 	.word	0x000351a0


	//   ....[138]....
        /*1f68*/ 	.word	0x000351f0


	//   ....[139]....
        /*1f6c*/ 	.word	0x00035270


	//   ....[140]....
        /*1f70*/ 	.word	0x000352e0


	//   ....[141]....
        /*1f74*/ 	.word	0x00035340


	//   ....[142]....
        /*1f78*/ 	.word	0x00035390


	//   ....[143]....
        /*1f7c*/ 	.word	0x00035410


	//   ....[144]....
        /*1f80*/ 	.word	0x00035480


	//   ....[145]....
        /*1f84*/ 	.word	0x000354e0


	//   ....[146]....
        /*1f88*/ 	.word	0x00035530


	//   ....[147]....
        /*1f8c*/ 	.word	0x000355b0


	//   ....[148]....
        /*1f90*/ 	.word	0x00035620


	//   ....[149]....
        /*1f94*/ 	.word	0x00035680


	//   ....[150]....
        /*1f98*/ 	.word	0x000356d0


	//   ....[151]....
        /*1f9c*/ 	.word	0x00035750


	//   ....[152]....
        /*1fa0*/ 	.word	0x000357c0


	//   ....[153]....
        /*1fa4*/ 	.word	0x00035820


	//   ....[154]....
        /*1fa8*/ 	.word	0x00035870


	//   ....[155]....
        /*1fac*/ 	.word	0x000358d0


	//   ....[156]....
        /*1fb0*/ 	.word	0x00035960


	//   ....[157]....
        /*1fb4*/ 	.word	0x000359c0


	//   ....[158]....
        /*1fb8*/ 	.word	0x00035a10


	//   ....[159]....
        /*1fbc*/ 	.word	0x00035a90


	//   ....[160]....
        /*1fc0*/ 	.word	0x00035b00


	//   ....[161]....
        /*1fc4*/ 	.word	0x00035b60


	//   ....[162]....
        /*1fc8*/ 	.word	0x00035bb0


	//   ....[163]....
        /*1fcc*/ 	.word	0x00035c30


	//   ....[164]....
        /*1fd0*/ 	.word	0x00035ca0


	//   ....[165]....
        /*1fd4*/ 	.word	0x00035d00


	//   ....[166]....
        /*1fd8*/ 	.word	0x00035d50


	//   ....[167]....
        /*1fdc*/ 	.word	0x00035dd0


	//   ....[168]....
        /*1fe0*/ 	.word	0x00035e40


	//   ....[169]....
        /*1fe4*/ 	.word	0x00035eb0


	//   ....[170]....
        /*1fe8*/ 	.word	0x00035f00


	//   ....[171]....
        /*1fec*/ 	.word	0x00035f90


	//   ....[172]....
        /*1ff0*/ 	.word	0x00035fe0


	//   ....[173]....
        /*1ff4*/ 	.word	0x00036070


	//   ....[174]....
        /*1ff8*/ 	.word	0x00036100


	//   ....[175]....
        /*1ffc*/ 	.word	0x00036190


	//   ....[176]....
        /*2000*/ 	.word	0x00036220


	//   ....[177]....
        /*2004*/ 	.word	0x000362b0


	//   ....[178]....
        /*2008*/ 	.word	0x00036340


	//   ....[179]....
        /*200c*/ 	.word	0x000363c0


	//   ....[180]....
        /*2010*/ 	.word	0x00036410


	//   ....[181]....
        /*2014*/ 	.word	0x000364b0


	//   ....[182]....
        /*2018*/ 	.word	0x00036540


	//   ....[183]....
        /*201c*/ 	.word	0x000365d0


	//   ....[184]....
        /*2020*/ 	.word	0x00036620


	//   ....[185]....
        /*2024*/ 	.word	0x000366b0


	//   ....[186]....
        /*2028*/ 	.word	0x00036740


	//   ....[187]....
        /*202c*/ 	.word	0x000367d0


	//   ....[188]....
        /*2030*/ 	.word	0x00036860


	//   ....[189]....
        /*2034*/ 	.word	0x000368f0


	//   ....[190]....
        /*2038*/ 	.word	0x00036980


	//   ....[191]....
        /*203c*/ 	.word	0x00036a40


	//   ....[192]....
        /*2040*/ 	.word	0x00036d20


	//   ....[193]....
        /*2044*/ 	.word	0x00036f40


	//   ....[194]....
        /*2048*/ 	.word	0x00036f90


	//   ....[195]....
        /*204c*/ 	.word	0x00036ff0


	//   ....[196]....
        /*2050*/ 	.word	0x00037090


	//   ....[197]....
        /*2054*/ 	.word	0x00037150


	//   ....[198]....
        /*2058*/ 	.word	0x00037260


	//   ....[199]....
        /*205c*/ 	.word	0x000372c0


	//   ....[200]....
        /*2060*/ 	.word	0x000373c0


	//   ....[201]....
        /*2064*/ 	.word	0x00037420


	//   ....[202]....
        /*2068*/ 	.word	0x00037520


	//   ....[203]....
        /*206c*/ 	.word	0x00037580


	//   ....[204]....
        /*2070*/ 	.word	0x00037680


	//   ....[205]....
        /*2074*/ 	.word	0x000376e0


	//   ....[206]....
        /*2078*/ 	.word	0x000377c0


	//   ....[207]....
        /*207c*/ 	.word	0x00037840


	//   ....[208]....
        /*2080*/ 	.word	0x00037920


	//   ....[209]....
        /*2084*/ 	.word	0x00037c00


	//   ....[210]....
        /*2088*/ 	.word	0x00037ca0


	//   ....[211]....
        /*208c*/ 	.word	0x00037e30


	//   ....[212]....
        /*2090*/ 	.word	0x00037eb0


	//   ....[213]....
        /*2094*/ 	.word	0x00037f30


	//   ....[214]....
        /*2098*/ 	.word	0x00037fb0


	//   ....[215]....
        /*209c*/ 	.word	0x00038030


	//   ....[216]....
        /*20a0*/ 	.word	0x000380c0


	//   ....[217]....
        /*20a4*/ 	.word	0x00038160


	//   ....[218]....
        /*20a8*/ 	.word	0x00038210


	//   ....[219]....
        /*20ac*/ 	.word	0x00038290


	//   ....[220]....
        /*20b0*/ 	.word	0x00038310


	//   ....[221]....
        /*20b4*/ 	.word	0x00038390


	//   ....[222]....
        /*20b8*/ 	.word	0x00038420


	//   ....[223]....
        /*20bc*/ 	.word	0x000384a0


	//   ....[224]....
        /*20c0*/ 	.word	0x00038550


	//   ....[225]....
        /*20c4*/ 	.word	0x000385a0


	//   ....[226]....
        /*20c8*/ 	.word	0x00038660


	//   ....[227]....
        /*20cc*/ 	.word	0x00038790


	//----- nvinfo : EIATTR_REG_RECONFIG
	.align		4
.L_573:
        /*20d0*/ 	.byte	0x01, 0x54
	.zero		2


	//----- nvinfo : EIATTR_SYSCALL_OFFSETS
	.align		4
        /*20d4*/ 	.byte	0x04, 0x46
        /*20d6*/ 	.short	(.L_575 - .L_574)


	//   ....[0]....
.L_574:
        /*20d8*/ 	.word	0x00002630


	//   ....[1]....
        /*20dc*/ 	.word	0x00002780


	//   ....[2]....
        /*20e0*/ 	.word	0x0000df90


	//   ....[3]....
        /*20e4*/ 	.word	0x0000e2b0


	//   ....[4]....
        /*20e8*/ 	.word	0x0002ba60


	//   ....[5]....
        /*20ec*/ 	.word	0x0002bbf0


	//   ....[6]....
        /*20f0*/ 	.word	0x0002bd40


	//   ....[7]....
        /*20f4*/ 	.word	0x0002be80


	//   ....[8]....
        /*20f8*/ 	.word	0x0002c930


	//----- nvinfo : EIATTR_MBARRIER_INSTR_OFFSETS
	.align		4
.L_575:
        /*20fc*/ 	.byte	0x04, 0x39
        /*20fe*/ 	.short	(.L_577 - .L_576)


	//   ....[0]....
.L_576:
        /*2100*/ 	.word	0x000002d0
        /*2104*/ 	.word	0x000000ff
        /*2108*/ 	.word	0x00038800
        /*210c*/ 	.short	0x0100
        /*210e*/ 	.byte	0x08
	.zero		1


	//   ....[1]....
        /*2110*/ 	.word	0x000002e0
        /*2114*/ 	.word	0x000000ff
        /*2118*/ 	.word	0x00038820
        /*211c*/ 	.short	0x0100
        /*211e*/ 	.byte	0x08
	.zero		1


	//   ....[2]....
        /*2120*/ 	.word	0x000003d0
        /*2124*/ 	.word	0x000000ff
        /*2128*/ 	.word	0x00038830
        /*212c*/ 	.short	0x0100
        /*212e*/ 	.byte	0x08
	.zero		1


	//   ....[3]....
        /*2130*/ 	.word	0x000003e0
        /*2134*/ 	.word	0x000000ff
        /*2138*/ 	.word	0x00038840
        /*213c*/ 	.short	0x0100
        /*213e*/ 	.byte	0x08
	.zero		1


	//   ....[4]....
        /*2140*/ 	.word	0x000003f0
        /*2144*/ 	.word	0x000000ff
        /*2148*/ 	.word	0x00038838
        /*214c*/ 	.short	0x0100
        /*214e*/ 	.byte	0x08
	.zero		1


	//   ....[5]....
        /*2150*/ 	.word	0x00000400
        /*2154*/ 	.word	0x000000ff
        /*2158*/ 	.word	0x00038848
        /*215c*/ 	.short	0x0100
        /*215e*/ 	.byte	0x08
	.zero		1


	//   ....[6]....
        /*2160*/ 	.word	0x00000530
        /*2164*/ 	.word	0x000000ff
        /*2168*/ 	.word	0x00038850
        /*216c*/ 	.short	0x0100
        /*216e*/ 	.byte	0x08
	.zero		1


	//   ....[7]....
        /*2170*/ 	.word	0x00000540
        /*2174*/ 	.word	0x000000ff
        /*2178*/ 	.word	0x00038860
        /*217c*/ 	.short	0x0100
        /*217e*/ 	.byte	0x08
	.zero		1


	//   ....[8]....
        /*2180*/ 	.word	0x00000550
        /*2184*/ 	.word	0x000000ff
        /*2188*/ 	.word	0x00038858
        /*218c*/ 	.short	0x0100
        /*218e*/ 	.byte	0x08
	.zero		1


	//   ....[9]....
        /*2190*/ 	.word	0x00000560
        /*2194*/ 	.word	0x000000ff
        /*2198*/ 	.word	0x00038868
        /*219c*/ 	.short	0x0100
        /*219e*/ 	.byte	0x08
	.zero		1


	//   ....[10]....
        /*21a0*/ 	.word	0x00000650
        /*21a4*/ 	.word	0x000000ff
        /*21a8*/ 	.word	0x00038870
        /*21ac*/ 	.short	0x0100
        /*21ae*/ 	.byte	0x06
	.zero		1


	//   ....[11]....
        /*21b0*/ 	.word	0x00000660
        /*21b4*/ 	.word	0x000000ff
        /*21b8*/ 	.word	0x00038880
        /*21bc*/ 	.short	0x0100
        /*21be*/ 	.byte	0x06
	.zero		1


	//   ....[12]....
        /*21c0*/ 	.word	0x00000670
        /*21c4*/ 	.word	0x000000ff
        /*21c8*/ 	.word	0x00038878
        /*21cc*/ 	.short	0x0100
        /*21ce*/ 	.byte	0x06
	.zero		1


	//   ....[13]....
        /*21d0*/ 	.word	0x00000680
        /*21d4*/ 	.word	0x000000ff
        /*21d8*/ 	.word	0x00038888
        /*21dc*/ 	.short	0x0100
        /*21de*/ 	.byte	0x06
	.zero		1


	//   ....[14]....
        /*21e0*/ 	.word	0x000007b0
        /*21e4*/ 	.word	0x000000ff
        /*21e8*/ 	.word	0x00038890
        /*21ec*/ 	.short	0x0100
        /*21ee*/ 	.byte	0x08
	.zero		1


	//   ....[15]....
        /*21f0*/ 	.word	0x000007c0
        /*21f4*/ 	.word	0x000000ff
        /*21f8*/ 	.word	0x000388a0
        /*21fc*/ 	.short	0x0100
        /*21fe*/ 	.byte	0x08
	.zero		1


	//   ....[16]....
        /*2200*/ 	.word	0x000007d0
        /*2204*/ 	.word	0x000000ff
        /*2208*/ 	.word	0x00038898
        /*220c*/ 	.short	0x0100
        /*220e*/ 	.byte	0x08
	.zero		1


	//   ....[17]....
        /*2210*/ 	.word	0x000007e0
        /*2214*/ 	.word	0x000000ff
        /*2218*/ 	.word	0x000388a8
        /*221c*/ 	.short	0x0100
        /*221e*/ 	.byte	0x08
	.zero		1


	//   ....[18]....
        /*2220*/ 	.word	0x00000910
        /*2224*/ 	.word	0x000000ff
        /*2228*/ 	.word	0x000388b0
        /*222c*/ 	.short	0x0100
        /*222e*/ 	.byte	0x08
	.zero		1


	//   ....[19]....
        /*2230*/ 	.word	0x00000920
        /*2234*/ 	.word	0x000000ff
        /*2238*/ 	.word	0x000388c0
        /*223c*/ 	.short	0x0100
        /*223e*/ 	.byte	0x08
	.zero		1


	//   ....[20]....
        /*2240*/ 	.word	0x00000930
        /*2244*/ 	.word	0x000000ff
        /*2248*/ 	.word	0x000388b8
        /*224c*/ 	.short	0x0100
        /*224e*/ 	.byte	0x08
	.zero		1


	//   ....[21]....
        /*2250*/ 	.word	0x00000940
        /*2254*/ 	.word	0x000000ff
        /*2258*/ 	.word	0x000388c8
        /*225c*/ 	.short	0x0100
        /*225e*/ 	.byte	0x08
	.zero		1


	//   ....[22]....
        /*2260*/ 	.word	0x00003d90
        /*2264*/ 	.word	0x0000006f
        /*2268*/ 	.word	0x00038890
        /*226c*/ 	.short	0x010a
        /*226e*/ 	.byte	0x3f
	.zero		1


	//   ....[23]....
        /*2270*/ 	.word	0x000081f0
        /*2274*/ 	.word	0x0000006f
        /*2278*/ 	.word	0x00038890
        /*227c*/ 	.short	0x010a
        /*227e*/ 	.byte	0x3f
	.zero		1


	//   ....[24]....
        /*2280*/ 	.word	0x0000c6a0
        /*2284*/ 	.word	0x0000006f
        /*2288*/ 	.word	0x00038890
        /*228c*/ 	.short	0x010a
        /*228e*/ 	.byte	0x3f
	.zero		1


	//   ....[25]....
        /*2290*/ 	.word	0x0000cc40
        /*2294*/ 	.word	0x00000030
        /*2298*/ 	.word	0x00000000
        /*229c*/ 	.short	0x0101
        /*229e*/ 	.byte	0x3f
	.zero		1


	//   ....[26]....
        /*22a0*/ 	.word	0x0000cc80
        /*22a4*/ 	.word	0x0000006f
        /*22a8*/ 	.word	0x000388b0
        /*22ac*/ 	.short	0x010a
        /*22ae*/ 	.byte	0x3f
	.zero		1


	//   ....[27]....
        /*22b0*/ 	.word	0x0000d280
        /*22b4*/ 	.word	0x0000006f
        /*22b8*/ 	.word	0x00000000
        /*22bc*/ 	.short	0x0101
        /*22be*/ 	.byte	0x3f
	.zero		1


	//   ....[28]....
        /*22c0*/ 	.word	0x0000e030
        /*22c4*/ 	.word	0x00000012
        /*22c8*/ 	.word	0x00038800
        /*22cc*/ 	.short	0x010a
        /*22ce*/ 	.byte	0x3f
	.zero		1


	//   ....[29]....
        /*22d0*/ 	.word	0x0000e080
        /*22d4*/ 	.word	0x00000012
        /*22d8*/ 	.word	0x00038800
        /*22dc*/ 	.short	0x010a
        /*22de*/ 	.byte	0x3f
	.zero		1


	//   ....[30]....
        /*22e0*/ 	.word	0x0000ee00
        /*22e4*/ 	.word	0x00000012
        /*22e8*/ 	.word	0x00038800
        /*22ec*/ 	.short	0x010a
        /*22ee*/ 	.byte	0x3f
	.zero		1


	//   ....[31]....
        /*22f0*/ 	.word	0x000135a0
        /*22f4*/ 	.word	0x00000012
        /*22f8*/ 	.word	0x00038800
        /*22fc*/ 	.short	0x010a
        /*22fe*/ 	.byte	0x3f
	.zero		1


	//   ....[32]....
        /*2300*/ 	.word	0x00017860
        /*2304*/ 	.word	0x0000000a
        /*2308*/ 	.word	0x00038830
        /*230c*/ 	.short	0x010a
        /*230e*/ 	.byte	0x3f
	.zero		1


	//   ....[33]....
        /*2310*/ 	.word	0x000178d0
        /*2314*/ 	.word	0x0000000a
        /*2318*/ 	.word	0x00038830
        /*231c*/ 	.short	0x010a
        /*231e*/ 	.byte	0x3f
	.zero		1


	//   ....[34]....
        /*2320*/ 	.word	0x00019560
        /*2324*/ 	.word	0x00000025
        /*2328*/ 	.word	0x00000000
        /*232c*/ 	.short	0x0101
        /*232e*/ 	.byte	0x3f
	.zero		1


	//   ....[35]....
        /*2330*/ 	.word	0x0001a550
        /*2334*/ 	.word	0x00000000
        /*2338*/ 	.word	0x00038830
        /*233c*/ 	.short	0x010a
        /*233e*/ 	.byte	0x3f
	.zero		1


	//   ....[36]....
        /*2340*/ 	.word	0x0001a5a0
        /*2344*/ 	.word	0x00000000
        /*2348*/ 	.word	0x00038830
        /*234c*/ 	.short	0x010a
        /*234e*/ 	.byte	0x3f
	.zero		1


	//   ....[37]....
        /*2350*/ 	.word	0x0001abf0
        /*2354*/ 	.word	0x00000003
        /*2358*/ 	.word	0x00038850
        /*235c*/ 	.short	0x010a
        /*235e*/ 	.byte	0x3f
	.zero		1


	//   ....[38]....
        /*2360*/ 	.word	0x0001ac30
        /*2364*/ 	.word	0x00000003
        /*2368*/ 	.word	0x00038850
        /*236c*/ 	.short	0x010a
        /*236e*/ 	.byte	0x3f
	.zero		1


	//   ....[39]....
        /*2370*/ 	.word	0x0001c330
        /*2374*/ 	.word	0x0000000e
        /*2378*/ 	.word	0x00000000
        /*237c*/ 	.short	0x0101
        /*237e*/ 	.byte	0x3f
	.zero		1


	//   ....[40]....
        /*2380*/ 	.word	0x0001cc30
        /*2384*/ 	.word	0x0000000e
        /*2388*/ 	.word	0x00000000
        /*238c*/ 	.short	0x0101
        /*238e*/ 	.byte	0x3f
	.zero		1


	//   ....[41]....
        /*2390*/ 	.word	0x0001d6e0
        /*2394*/ 	.word	0x00000000
        /*2398*/ 	.word	0x00038830
        /*239c*/ 	.short	0x010a
        /*239e*/ 	.byte	0x3f
	.zero		1


	//   ....[42]....
        /*23a0*/ 	.word	0x0001d730
        /*23a4*/ 	.word	0x00000000
        /*23a8*/ 	.word	0x00038830
        /*23ac*/ 	.short	0x010a
        /*23ae*/ 	.byte	0x3f
	.zero		1


	//   ....[43]....
        /*23b0*/ 	.word	0x0001dd50
        /*23b4*/ 	.word	0x00000003
        /*23b8*/ 	.word	0x00038850
        /*23bc*/ 	.short	0x010a
        /*23be*/ 	.byte	0x3f
	.zero		1


	//   ....[44]....
        /*23c0*/ 	.word	0x0001dd90
        /*23c4*/ 	.word	0x00000003
        /*23c8*/ 	.word	0x00038850
        /*23cc*/ 	.short	0x010a
        /*23ce*/ 	.byte	0x3f
	.zero		1


	//   ....[45]....
        /*23d0*/ 	.word	0x0001ed50
        /*23d4*/ 	.word	0x000000d0
        /*23d8*/ 	.word	0x00000000
        /*23dc*/ 	.short	0x0101
        /*23de*/ 	.byte	0x3f
	.zero		1


	//   ....[46]....
        /*23e0*/ 	.word	0x0001f400
        /*23e4*/ 	.word	0x0000000f
        /*23e8*/ 	.word	0x00000000
        /*23ec*/ 	.short	0x0101
        /*23ee*/ 	.byte	0x3f
	.zero		1


	//   ....[47]....
        /*23f0*/ 	.word	0x0001fdc0
        /*23f4*/ 	.word	0x0000000c
        /*23f8*/ 	.word	0x00038850
        /*23fc*/ 	.short	0x010a
        /*23fe*/ 	.byte	0x3f
	.zero		1


	//   ....[48]....
        /*2400*/ 	.word	0x0001fe00
        /*2404*/ 	.word	0x0000000c
        /*2408*/ 	.word	0x00038850
        /*240c*/ 	.short	0x010a
        /*240e*/ 	.byte	0x3f
	.zero		1


	//   ....[49]....
        /*2410*/ 	.word	0x00020410
        /*2414*/ 	.word	0x00000000
        /*2418*/ 	.word	0x00000000
        /*241c*/ 	.short	0x0101
        /*241e*/ 	.byte	0x3f
	.zero		1


	//   ....[50]....
        /*2420*/ 	.word	0x00023f80
        /*2424*/ 	.word	0x00000008
        /*2428*/ 	.word	0x00000000
        /*242c*/ 	.short	0x0101
        /*242e*/ 	.byte	0x3f
	.zero		1


	//   ....[51]....
        /*2430*/ 	.word	0x000249f0
        /*2434*/ 	.word	0x0000000e
        /*2438*/ 	.word	0x00000000
        /*243c*/ 	.short	0x0101
        /*243e*/ 	.byte	0x3f
	.zero		1


	//   ....[52]....
        /*2440*/ 	.word	0x0002a4e0
        /*2444*/ 	.word	0x00000012
        /*2448*/ 	.word	0x00038820
        /*244c*/ 	.short	0x010a
        /*244e*/ 	.byte	0x3f
	.zero		1


	//   ....[53]....
        /*2450*/ 	.word	0x0002a5b0
        /*2454*/ 	.word	0x00000005
        /*2458*/ 	.word	0x000388a0
        /*245c*/ 	.short	0x010a
        /*245e*/ 	.byte	0x3f
	.zero		1


	//   ....[54]....
        /*2460*/ 	.word	0x0002a8f0
        /*2464*/ 	.word	0x00000005
        /*2468*/ 	.word	0x000388c0
        /*246c*/ 	.short	0x010a
        /*246e*/ 	.byte	0x3f
	.zero		1


	//   ....[55]....
        /*2470*/ 	.word	0x0002ad90
        /*2474*/ 	.word	0x00000006
        /*2478*/ 	.word	0x000388a0
        /*247c*/ 	.short	0x010a
        /*247e*/ 	.byte	0x3f
	.zero		1


	//   ....[56]....
        /*2480*/ 	.word	0x0002b0c0
        /*2484*/ 	.word	0x00000006
        /*2488*/ 	.word	0x000388c0
        /*248c*/ 	.short	0x010a
        /*248e*/ 	.byte	0x3f
	.zero		1


	//   ....[57]....
        /*2490*/ 	.word	0x0002c2a0
        /*2494*/ 	.word	0x00000000
        /*2498*/ 	.word	0x00038880
        /*249c*/ 	.short	0x010a
        /*249e*/ 	.byte	0x3f
	.zero		1


	//   ....[58]....
        /*24a0*/ 	.word	0x0002c4a0
        /*24a4*/ 	.word	0x00000000
        /*24a8*/ 	.word	0x00038840
        /*24ac*/ 	.short	0x010a
        /*24ae*/ 	.byte	0x3f
	.zero		1


	//   ....[59]....
        /*24b0*/ 	.word	0x0002d2a0
        /*24b4*/ 	.word	0x00000012
        /*24b8*/ 	.word	0x00038800
        /*24bc*/ 	.short	0x0107
        /*24be*/ 	.byte	0x3f
	.zero		1


	//   ....[60]....
        /*24c0*/ 	.word	0x0002d3a0
        /*24c4*/ 	.word	0x00000012
        /*24c8*/ 	.word	0x00038800
        /*24cc*/ 	.short	0x0101
        /*24ce*/ 	.byte	0x3f
	.zero		1


	//   ....[61]....
        /*24d0*/ 	.word	0x0002d3c0
        /*24d4*/ 	.word	0x00000012
        /*24d8*/ 	.word	0x00038820
        /*24dc*/ 	.short	0x010a
        /*24de*/ 	.byte	0x3f
	.zero		1


	//   ....[62]....
        /*24e0*/ 	.word	0x0002d6e0
        /*24e4*/ 	.word	0x00000006
        /*24e8*/ 	.word	0x00038880
        /*24ec*/ 	.short	0x010a
        /*24ee*/ 	.byte	0x3f
	.zero		1


	//   ....[63]....
        /*24f0*/ 	.word	0x0002da40
        /*24f4*/ 	.word	0x00000006
        /*24f8*/ 	.word	0x00038840
        /*24fc*/ 	.short	0x010a
        /*24fe*/ 	.byte	0x3f
	.zero		1


	//   ....[64]....
        /*2500*/ 	.word	0x0002de00
        /*2504*/ 	.word	0x00000003
        /*2508*/ 	.word	0x00038870
        /*250c*/ 	.short	0x010a
        /*250e*/ 	.byte	0x3f
	.zero		1


	//   ....[65]....
        /*2510*/ 	.word	0x0002de70
        /*2514*/ 	.word	0x00000003
        /*2518*/ 	.word	0x00038860
        /*251c*/ 	.short	0x010a
        /*251e*/ 	.byte	0x3f
	.zero		1


	//   ....[66]....
        /*2520*/ 	.word	0x0002e9d0
        /*2524*/ 	.word	0x00000003
        /*2528*/ 	.word	0x00038850
        /*252c*/ 	.short	0x0101
        /*252e*/ 	.byte	0x3f
	.zero		1


	//   ....[67]....
        /*2530*/ 	.word	0x0002ea50
        /*2534*/ 	.word	0x00000003
        /*2538*/ 	.word	0x00000000
        /*253c*/ 	.short	0x0101
        /*253e*/ 	.byte	0x3f
	.zero		1


	//   ....[68]....
        /*2540*/ 	.word	0x0002ec90
        /*2544*/ 	.word	0x00000000
        /*2548*/ 	.word	0x00038870
        /*254c*/ 	.short	0x010a
        /*254e*/ 	.byte	0x3f
	.zero		1


	//   ....[69]....
        /*2550*/ 	.word	0x0002ed00
        /*2554*/ 	.word	0x00000000
        /*2558*/ 	.word	0x00038860
        /*255c*/ 	.short	0x010a
        /*255e*/ 	.byte	0x3f
	.zero		1


	//   ....[70]....
        /*2560*/ 	.word	0x0002f7f0
        /*2564*/ 	.word	0x00000000
        /*2568*/ 	.word	0x00038850
        /*256c*/ 	.short	0x0101
        /*256e*/ 	.byte	0x3f
	.zero		1


	//   ....[71]....
        /*2570*/ 	.word	0x0002f840
        /*2574*/ 	.word	0x00000000
        /*2578*/ 	.word	0x00000000
        /*257c*/ 	.short	0x0101
        /*257e*/ 	.byte	0x3f
	.zero		1


	//   ....[72]....
        /*2580*/ 	.word	0x00030b80
        /*2584*/ 	.word	0x00000000
        /*2588*/ 	.word	0x00038820
        /*258c*/ 	.short	0x010a
        /*258e*/ 	.byte	0x3f
	.zero		1


	//   ....[73]....
        /*2590*/ 	.word	0x00030d30
        /*2594*/ 	.word	0x00000006
        /*2598*/ 	.word	0x00000000
        /*259c*/ 	.short	0x010a
        /*259e*/ 	.byte	0x3f
	.zero		1


	//   ....[74]....
        /*25a0*/ 	.word	0x00030da0
        /*25a4*/ 	.word	0x00000007
        /*25a8*/ 	.word	0x00000000
        /*25ac*/ 	.short	0x010a
        /*25ae*/ 	.byte	0x3f
	.zero		1


	//   ....[75]....
        /*25b0*/ 	.word	0x00030e00
        /*25b4*/ 	.word	0x00000004
        /*25b8*/ 	.word	0x00038860
        /*25bc*/ 	.short	0x010a
        /*25be*/ 	.byte	0x3f
	.zero		1


	//   ....[76]....
        /*25c0*/ 	.word	0x00030e50
        /*25c4*/ 	.word	0x00000003
        /*25c8*/ 	.word	0x00038860
        /*25cc*/ 	.short	0x010a
        /*25ce*/ 	.byte	0x3f
	.zero		1


	//   ....[77]....
        /*25d0*/ 	.word	0x00030e90
        /*25d4*/ 	.word	0x00000004
        /*25d8*/ 	.word	0x00038880
        /*25dc*/ 	.short	0x010a
        /*25de*/ 	.byte	0x3f
	.zero		1


	//   ....[78]....
        /*25e0*/ 	.word	0x00030eb0
        /*25e4*/ 	.word	0x00000003
        /*25e8*/ 	.word	0x00038880
        /*25ec*/ 	.short	0x010a
        /*25ee*/ 	.byte	0x3f
	.zero		1


	//   ....[79]....
        /*25f0*/ 	.word	0x00030f10
        /*25f4*/ 	.word	0x0000006f
        /*25f8*/ 	.word	0x00038890
        /*25fc*/ 	.short	0x010a
        /*25fe*/ 	.byte	0x3f
	.zero		1


	//   ....[80]....
        /*2600*/ 	.word	0x00030f60
        /*2604*/ 	.word	0x0000006f
        /*2608*/ 	.word	0x00038890
        /*260c*/ 	.short	0x010a
        /*260e*/ 	.byte	0x3f
	.zero		1


	//   ....[81]....
        /*2610*/ 	.word	0x00030fb0
        /*2614*/ 	.word	0x0000006f
        /*2618*/ 	.word	0x00038890
        /*261c*/ 	.short	0x010a
        /*261e*/ 	.byte	0x3f
	.zero		1


	//   ....[82]....
        /*2620*/ 	.word	0x00031000
        /*2624*/ 	.word	0x0000006f
        /*2628*/ 	.word	0x000388b0
        /*262c*/ 	.short	0x010a
        /*262e*/ 	.byte	0x3f
	.zero		1


	//   ....[83]....
        /*2630*/ 	.word	0x00031800
        /*2634*/ 	.word	0x00000012
        /*2638*/ 	.word	0x00038800
        /*263c*/ 	.short	0x010a
        /*263e*/ 	.byte	0x3f
	.zero		1


	//   ....[84]....
        /*2640*/ 	.word	0x00032140
        /*2644*/ 	.word	0x00000012
        /*2648*/ 	.word	0x00038800
        /*264c*/ 	.short	0x010a
        /*264e*/ 	.byte	0x3f
	.zero		1


	//   ....[85]....
        /*2650*/ 	.word	0x00032190
        /*2654*/ 	.word	0x0000000a
        /*2658*/ 	.word	0x00038830
        /*265c*/ 	.short	0x010a
        /*265e*/ 	.byte	0x3f
	.zero		1


	//   ....[86]....
        /*2660*/ 	.word	0x000321e0
        /*2664*/ 	.word	0x00000000
        /*2668*/ 	.word	0x00038830
        /*266c*/ 	.short	0x010a
        /*266e*/ 	.byte	0x3f
	.zero		1


	//   ....[87]....
        /*2670*/ 	.word	0x00032230
        /*2674*/ 	.word	0x00000003
        /*2678*/ 	.word	0x00038850
        /*267c*/ 	.short	0x010a
        /*267e*/ 	.byte	0x3f
	.zero		1


	//   ....[88]....
        /*2680*/ 	.word	0x00032280
        /*2684*/ 	.word	0x00000000
        /*2688*/ 	.word	0x00038830
        /*268c*/ 	.short	0x010a
        /*268e*/ 	.byte	0x3f
	.zero		1


	//   ....[89]....
        /*2690*/ 	.word	0x000322d0
        /*2694*/ 	.word	0x00000003
        /*2698*/ 	.word	0x00038850
        /*269c*/ 	.short	0x010a
        /*269e*/ 	.byte	0x3f
	.zero		1


	//   ....[90]....
        /*26a0*/ 	.word	0x00032320
        /*26a4*/ 	.word	0x0000000c
        /*26a8*/ 	.word	0x00038850
        /*26ac*/ 	.short	0x010a
        /*26ae*/ 	.byte	0x3f
	.zero		1


	//   ....[91]....
        /*26b0*/ 	.word	0x00036b00
        /*26b4*/ 	.word	0x00000012
        /*26b8*/ 	.word	0x00038820
        /*26bc*/ 	.short	0x010a
        /*26be*/ 	.byte	0x3f
	.zero		1


	//   ....[92]....
        /*26c0*/ 	.word	0x00036b50
        /*26c4*/ 	.word	0x00000005
        /*26c8*/ 	.word	0x000388a0
        /*26cc*/ 	.short	0x010a
        /*26ce*/ 	.byte	0x3f
	.zero		1


	//   ....[93]....
        /*26d0*/ 	.word	0x00036ba0
        /*26d4*/ 	.word	0x00000005
        /*26d8*/ 	.word	0x000388c0
        /*26dc*/ 	.short	0x010a
        /*26de*/ 	.byte	0x3f
	.zero		1


	//   ....[94]....
        /*26e0*/ 	.word	0x00036bf0
        /*26e4*/ 	.word	0x00000006
        /*26e8*/ 	.word	0x000388a0
        /*26ec*/ 	.short	0x010a
        /*26ee*/ 	.byte	0x3f
	.zero		1


	//   ....[95]....
        /*26f0*/ 	.word	0x00036c40
        /*26f4*/ 	.word	0x00000006
        /*26f8*/ 	.word	0x000388c0
        /*26fc*/ 	.short	0x010a
        /*26fe*/ 	.byte	0x3f
	.zero		1


	//   ....[96]....
        /*2700*/ 	.word	0x00036de0
        /*2704*/ 	.word	0x00000000
        /*2708*/ 	.word	0x00038880
        /*270c*/ 	.short	0x010a
        /*270e*/ 	.byte	0x3f
	.zero		1


	//   ....[97]....
        /*2710*/ 	.word	0x00036e30
        /*2714*/ 	.word	0x00000000
        /*2718*/ 	.word	0x00038840
        /*271c*/ 	.short	0x010a
        /*271e*/ 	.byte	0x3f
	.zero		1


	//   ....[98]....
        /*2720*/ 	.word	0x00037960
        /*2724*/ 	.word	0x00000012
        /*2728*/ 	.word	0x00038820
        /*272c*/ 	.short	0x010a
        /*272e*/ 	.byte	0x3f
	.zero		1


	//   ....[99]....
        /*2730*/ 	.word	0x000379b0
        /*2734*/ 	.word	0x00000006
        /*2738*/ 	.word	0x00038880
        /*273c*/ 	.short	0x010a
        /*273e*/ 	.byte	0x3f
	.zero		1


	//   ....[100]....
        /*2740*/ 	.word	0x00037a00
        /*2744*/ 	.word	0x00000006
        /*2748*/ 	.word	0x00038840
        /*274c*/ 	.short	0x010a
        /*274e*/ 	.byte	0x3f
	.zero		1


	//   ....[101]....
        /*2750*/ 	.word	0x00037a50
        /*2754*/ 	.word	0x00000003
        /*2758*/ 	.word	0x00038870
        /*275c*/ 	.short	0x010a
        /*275e*/ 	.byte	0x3f
	.zero		1


	//   ....[102]....
        /*2760*/ 	.word	0x00037aa0
        /*2764*/ 	.word	0x00000003
        /*2768*/ 	.word	0x00038860
        /*276c*/ 	.short	0x010a
        /*276e*/ 	.byte	0x3f
	.zero		1


	//   ....[103]....
        /*2770*/ 	.word	0x00037af0
        /*2774*/ 	.word	0x00000000
        /*2778*/ 	.word	0x00038870
        /*277c*/ 	.short	0x010a
        /*277e*/ 	.byte	0x3f
	.zero		1


	//   ....[104]....
        /*2780*/ 	.word	0x00037b40
        /*2784*/ 	.word	0x00000000
        /*2788*/ 	.word	0x00038860
        /*278c*/ 	.short	0x010a
        /*278e*/ 	.byte	0x3f
	.zero		1


	//   ....[105]....
        /*2790*/ 	.word	0x000386b0
        /*2794*/ 	.word	0x00000000
        /*2798*/ 	.word	0x00038820
        /*279c*/ 	.short	0x010a
        /*279e*/ 	.byte	0x3f
	.zero		1


	//   ....[106]....
        /*27a0*/ 	.word	0x00038850
        /*27a4*/ 	.word	0x00000006
        /*27a8*/ 	.word	0x00000000
        /*27ac*/ 	.short	0x010a
        /*27ae*/ 	.byte	0x3f
	.zero		1


	//   ....[107]....
        /*27b0*/ 	.word	0x000388a0
        /*27b4*/ 	.word	0x00000007
        /*27b8*/ 	.word	0x00000000
        /*27bc*/ 	.short	0x010a
        /*27be*/ 	.byte	0x3f
	.zero		1


	//   ....[108]....
        /*27c0*/ 	.word	0x000388f0
        /*27c4*/ 	.word	0x00000004
        /*27c8*/ 	.word	0x00038860
        /*27cc*/ 	.short	0x010a
        /*27ce*/ 	.byte	0x3f
	.zero		1


	//   ....[109]....
        /*27d0*/ 	.word	0x00038940
        /*27d4*/ 	.word	0x00000003
        /*27d8*/ 	.word	0x00038860
        /*27dc*/ 	.short	0x010a
        /*27de*/ 	.byte	0x3f
	.zero		1


	//   ....[110]....
        /*27e0*/ 	.word	0x00038990
        /*27e4*/ 	.word	0x00000004
        /*27e8*/ 	.word	0x00038880
        /*27ec*/ 	.short	0x010a
        /*27ee*/ 	.byte	0x3f
	.zero		1


	//----- nvinfo : EIATTR_NUM_MBARRIERS
	.align		4
.L_577:
        /*27f0*/ 	.byte	0x03, 0x38
        /*27f2*/ 	.short	0x0016


	//----- nvinfo : EIATTR_EXIT_INSTR_OFFSETS
	.align		4
        /*27f4*/ 	.byte	0x04, 0x1c
        /*27f6*/ 	.short	(.L_579 - .L_578)


	//   ....[0]....
.L_578:
        /*27f8*/ 	.word	0x00030f00


	//----- nvinfo : EIATTR_MAX_THREADS
	.align		4
.L_579:
        /*27fc*/ 	.byte	0x04, 0x05
        /*27fe*/ 	.short	(.L_581 - .L_580)
.L_580:
        /*2800*/ 	.word	0x00000180
        /*2804*/ 	.word	0x00000001
        /*2808*/ 	.word	0x00000001


	//----- nvinfo : EIATTR_CRS_STACK_SIZE
	.align		4
.L_581:
        /*280c*/ 	.byte	0x04, 0x1e
        /*280e*/ 	.short	(.L_583 - .L_582)
.L_582:
        /*2810*/ 	.word	0x00000000


	//----- nvinfo : EIATTR_CBANK_PARAM_SIZE
	.align		4
.L_583:
        /*2814*/ 	.byte	0x03, 0x19
        /*2816*/ 	.short	0x0af0


	//----- nvinfo : EIATTR_PARAM_CBANK
	.align		4
        /*2818*/ 	.byte	0x04, 0x0a
        /*281a*/ 	.short	(.L_585 - .L_584)
	.align		4
.L_584:
        /*281c*/ 	.word	index@(.nv.constant0._ZN7cutlass13device_kernelIN5flash11enable_sm90INS1_16FlashAttnFwdSm90INS1_25CollectiveMainloopFwdSm90ILi2EN4cute5tupleIJNS5_1CILi1EEES8_S8_EEENS6_IJNS7_ILi128EEESA_NS7_ILi256EEEEEELi256ENS_12float_e4m3_tEfNS_4arch4Sm90ELb1ELb0ELb0ELb1ELb0ELb1ELb0ELb1ELb1ELb1ELb1ELb0EEENS1_21CollectiveEpilogueFwdINS6_IJSA_SB_SA_EEES9_NS_10bfloat16_tESF_Li256ELb1ELb1ELb1ELb1EEENS1_36VarlenDynamicPersistentTileSchedulerILi128ELi128ELi256ELi128ELb1ELb1ELb1ELb1ELb1ELb1EEEEEEEEEvNT_6ParamsE)
        /*2820*/ 	.short	0x0210
        /*2822*/ 	.short	0x0af0


	//----- nvinfo : EIATTR_SW_WAR
	.align		4
.L_585:
        /*2824*/ 	.byte	0x04, 0x36
        /*2826*/ 	.short	(.L_587 - .L_586)
.L_586:
        /*2828*/ 	.word	0x00000008
.L_587:


//--------------------- .nv.info._ZN7cutlass13device_kernelIN5flash11enable_sm90INS1_16FlashAttnFwdSm90INS1_25CollectiveMainloopFwdSm90ILi2EN4cute5tupleIJNS5_1CILi1EEES8_S8_EEENS6_IJNS7_ILi128EEENS7_ILi160EEENS7_ILi192EEEEEELi192ENS_12float_e4m3_tEfNS_4arch4Sm90ELb0ELb0ELb0ELb0ELb0ELb0ELb0ELb1ELb1ELb1ELb1ELb0EEENS1_21CollectiveEpilogueFwdINS6_IJSA_SC_SB_EEES9_NS_10bfloat16_tESG_Li256ELb0ELb1ELb1ELb1EEENS1_19SingleTileSchedulerILb0ELb1ELb1ELi128EEEEEEEEEvNT_6ParamsE --------------------------
	.section	.nv.info._ZN7cutlass13device_kernelIN5flash11enable_sm90INS1_16FlashAttnFwdSm90INS1_25CollectiveMainloopFwdSm90ILi2EN4cute5tupleIJNS5_1CILi1EEES8_S8_EEENS6_IJNS7_ILi128EEENS7_ILi160EEENS7_ILi192EEEEEELi192ENS_12float_e4m3_tEfNS_4arch4Sm90ELb0ELb0ELb0ELb0ELb0ELb0ELb0ELb1ELb1ELb1ELb1ELb0EEENS1_21CollectiveEpilogueFwdINS6_IJSA_SC_SB_EEES9_NS_10bfloat16_tESG_Li256ELb0ELb1ELb1ELb1EEENS1_19SingleTileSchedulerILb0ELb1ELb1ELi128EEEEEEEEEvNT_6ParamsE,"",@"SHT_CUDA_INFO"
	.sectionflags	@""
	.align	4


	//----- nvinfo : EIATTR_CUDA_API_VERSION
	.align		4
        /*0000*/ 	.byte	0x04, 0x37
        /*0002*/ 	.short	(.L_589 - .L_588)
.L_588:
        /*0004*/ 	.word	0x00000082


	//----- nvinfo : EIATTR_KPARAM_INFO
	.align		4
.L_589:
        /*0008*/ 	.byte	0x04, 0x17
        /*000a*/ 	.short	(.L_591 - .L_590)
.L_590:
        /*000c*/ 	.word	0x00000000
        /*0010*/ 	.short	0x0000
        /*0012*/ 	.short	0x0070
        /*0014*/ 	.byte	0x00, 0xf0, 0x01, 0x28


	//----- nvinfo : EIATTR_SPARSE_MMA_MASK
	.align		4
.L_591:
        /*0018*/ 	.byte	0x03, 0x50
        /*001a*/ 	.short	0x0000


	//----- nvinfo : EIATTR_MAXREG_COUNT
	.align		4
        /*001c*/ 	.byte	0x03, 0x1b
        /*001e*/ 	.short	0x00a8


	//----- nvinfo : EIATTR_NUM_BARRIERS
	.align		4
        /*0020*/ 	.byte	0x02, 0x4c
        /*0022*/ 	.byte	0x10
	.zero		1


	//----- nvinfo : EIATTR_EXTERNS
	.align		4
        /*0024*/ 	.byte	0x04, 0x0f
        /*0026*/ 	.short	(.L_593 - .L_592)


	//   ....[0]....
	.align		4
.L_592:
        /*0028*/ 	.word	index@(__assertfail)


	//----- nvinfo : EIATTR_ANNOTATIONS
	.align		4
.L_593:
        /*002c*/ 	.byte	0x04, 0x55
        /*002e*/ 	.short	(.L_595 - .L_594)


	//   ....[0]....
.L_594:
        /* <DEDUP_REMOVED lines=15> */


	//----- nvinfo : EIATTR_MERCURY_ISA_VERSION
	.align		4
.L_595:
        /*0110*/ 	.byte	0x03, 0x5f
        /*0112*/ 	.short	0x0101


	//----- nvinfo : EIATTR_INT_WARP_WIDE_INSTR_OFFSETS
	.align		4
        /*0114*/ 	.byte	0x04, 0x31
        /*0116*/ 	.short	(.L_597 - .L_596)


	//   ....[0]....
.L_596:
        /*0118*/ 	.word	0x00000120


	//   ....[1]....
        /*011c*/ 	.word	0x000001c0


	//   ....[2]....
        /*0120*/ 	.word	0x00000230


	//----- nvinfo : EIATTR_COOP_GROUP_MASK_REGIDS
	.align		4
.L_597:
        /*0124*/ 	.byte	0x04, 0x29
        /*0126*/ 	.short	(.L_599 - .L_598)


	//   ....[0]....
.L_598:
        /*0128*/ 	.word	0xffffffff


	//   ....[1]....
        /*012c*/ 	.word	0xffffffff


	//   ....[2]....
        /*0130*/ 	.word	0xffffffff


	//   ....[3]....
        /*0134*/ 	.word	0xffffffff


	//   ....[4]....
        /*0138*/ 	.word	0xffffffff


	//   ....[5]....
        /*013c*/ 	.word	0xffffffff


	//   ....[6]....
        /*0140*/ 	.word	0xffffffff


	//   ....[7]....
        /*0144*/ 	.word	0xffffffff


	//   ....[8]....
        /*0148*/ 	.word	0xffffffff


	//   ....[9]....
        /*014c*/ 	.word	0xffffffff


	//   ....[10]....
        /*0150*/ 	.word	0xffffffff


	//   ....[11]....
        /*0154*/ 	.word	0xffffffff


	//   ....[12]....
        /*0158*/ 	.word	0xffffffff


	//   ....[13]....
        /*015c*/ 	.word	0xffffffff


	//   ....[14]....
        /*0160*/ 	.word	0xffffffff


	//   ....[15]....
        /*0164*/ 	.word	0xffffffff


	//   ....[16]....
        /*0168*/ 	.word	0xffffffff


	//   ....[17]....
        /*016c*/ 	.word	0xffffffff


	//   ....[18]....
        /*0170*/ 	.word	0xffffffff


	//   ....[19]....
        /*0174*/ 	.word	0xffffffff


	//   ....[20]....
        /*0178*/ 	.word	0xffffffff


	//   ....[21]....
        /*017c*/ 	.word	0xffffffff


	//   ....[22]....
        /*0180*/ 	.word	0xffffffff


	//   ....[23]....
        /*0184*/ 	.word	0xffffffff


	//   ....[24]....
        /*0188*/ 	.word	0xffffffff


	//   ....[25]....
        /*018c*/ 	.word	0xffffffff


	//   ....[26]....
        /*0190*/ 	.word	0xffffffff


	//   ....[27]....
        /*0194*/ 	.word	0xffffffff


	//   ....[28]....
        /*0198*/ 	.word	0xffffffff


	//   ....[29]....
        /*019c*/ 	.word	0xffffffff


	//   ....[30]....
        /*01a0*/ 	.word	0xffffffff


	//   ....[31]....
        /*01a4*/ 	.word	0xffffffff


	//   ....[32]....
        /*01a8*/ 	.word	0xffffffff


	//   ....[33]....
        /*01ac*/ 	.word	0xffffffff


	//   ....[34]....
        /*01b0*/ 	.word	0xffffffff


	//   ....[35]....
        /*01b4*/ 	.word	0xffffffff


	//   ....[36]....
        /*01b8*/ 	.word	0xffffffff


	//   ....[37]....
        /*01bc*/ 	.word	0xffffffff


	//   ....[38]....
        /*01c0*/ 	.word	0xffffffff


	//   ....[39]....
        /*01c4*/ 	.word	0xffffffff


	//   ....[40]....
        /*01c8*/ 	.word	0xffffffff


	//   ....[41]....
        /*01cc*/ 	.word	0xffffffff


	//   ....[42]....
        /*01d0*/ 	.word	0xffffffff


	//   ....[43]....
        /*01d4*/ 	.word	0xffffffff


	//   ....[44]....
        /*01d8*/ 	.word	0xffffffff


	//   ....[45]....
        /*01dc*/ 	.word	0xffffffff


	//   ....[46]....
        /*01e0*/ 	.word	0xffffffff


	//   ....[47]....
        /*01e4*/ 	.word	0xffffffff


	//   ....[48]....
        /*01e8*/ 	.word	0xffffffff


	//   ....[49]....
        /*01ec*/ 	.word	0xffffffff


	//   ....[50]....
        /*01f0*/ 	.word	0xffffffff


	//   ....[51]....
        /*01f4*/ 	.word	0xffffffff


	//   ....[52]....
        /*01f8*/ 	.word	0xffffffff


	//   ....[53]....
        /*01fc*/ 	.word	0xffffffff


	//   ....[54]....
        /*0200*/ 	.word	0xffffffff


	//   ....[55]....
        /*0204*/ 	.word	0xffffffff


	//   ....[56]....
        /*0208*/ 	.word	0xffffffff


	//   ....[57]....
        /*020c*/ 	.word	0xffffffff


	//   ....[58]....
        /*0210*/ 	.word	0xffffffff


	//   ....[59]....
        /*0214*/ 	.word	0xffffffff


	//   ....[60]....
        /*0218*/ 	.word	0xffffffff


	//   ....[61]....
        /*021c*/ 	.word	0xffffffff


	//   ....[62]....
        /*0220*/ 	.word	0xffffffff


	//   ....[63]....
        /*0224*/ 	.word	0xffffffff


	//   ....[64]....
        /*0228*/ 	.word	0xffffffff


	//   ....[65]....
        /*022c*/ 	.word	0xffffffff


	//   ....[66]....
        /*0230*/ 	.word	0xffffffff


	//   ....[67]....
        /*0234*/ 	.word	0xffffffff


	//   ....[68]....
        /*0238*/ 	.word	0xffffffff


	//   ....[69]....
        /*023c*/ 	.word	0xffffffff


	//   ....[70]....
        /*0240*/ 	.word	0xffffffff


	//   ....[71]....
        /*0244*/ 	.word	0xffffffff


	//   ....[72]....
        /*0248*/ 	.word	0xffffffff


	//   ....[73]....
        /*024c*/ 	.word	0xffffffff


	//   ....[74]....
        /*0250*/ 	.word	0xffffffff


	//   ....[75]....
        /*0254*/ 	.word	0xffffffff


	//   ....[76]....
        /*0258*/ 	.word	0xffffffff


	//   ....[77]....
        /*025c*/ 	.word	0xffffffff


	//   ....[78]....
        /*0260*/ 	.word	0xffffffff


	//   ....[79]....
        /*0264*/ 	.word	0xffffffff


	//   ....[80]....
        /*0268*/ 	.word	0xffffffff


	//   ....[81]....
        /*026c*/ 	.word	0xffffffff


	//   ....[82]....
        /*0270*/ 	.word	0xffffffff


	//   ....[83]....
        /*0274*/ 	.word	0xffffffff


	//   ....[84]....
        /*0278*/ 	.word	0xffffffff


	//   ....[85]....
        /*027c*/ 	.word	0xffffffff


	//   ....[86]....
        /*0280*/ 	.word	0xffffffff


	//   ....[87]....
        /*0284*/ 	.word	0xffffffff


	//   ....[88]....
        /*0288*/ 	.word	0xffffffff


	//   ....[89]....
        /*028c*/ 	.word	0xffffffff


	//   ....[90]....
        /*0290*/ 	.word	0xffffffff


	//   ....[91]....
        /*0294*/ 	.word	0xffffffff


	//   ....[92]....
        /*0298*/ 	.word	0xffffffff


	//   ....[93]....
        /*029c*/ 	.word	0xffffffff


	//   ....[94]....
        /*02a0*/ 	.word	0xffffffff


	//   ....[95]....
        /*02a4*/ 	.word	0xffffffff


	//   ....[96]....
        /*02a8*/ 	.word	0xffffffff


	//   ....[97]....
        /*02ac*/ 	.word	0xffffffff


	//   ....[98]....
        /*02b0*/ 	.word	0xffffffff


	//   ....[99]....
        /*02b4*/ 	.word	0xffffffff


	//   ....[100]....
        /*02b8*/ 	.word	0xffffffff


	//   ....[101]....
        /*02bc*/ 	.word	0xffffffff


	//   ....[102]....
        /*02c0*/ 	.word	0xffffffff


	//   ....[103]....
        /*02c4*/ 	.word	0xffffffff


	//   ....[104]....
        /*02c8*/ 	.word	0xffffffff


	//   ....[105]....
        /*02cc*/ 	.word	0xffffffff


	//   ....[106]....
        /*02d0*/ 	.word	0xffffffff


	//   ....[107]....
        /*02d4*/ 	.word	0xffffffff


	//   ....[108]....
        /*02d8*/ 	.word	0xffffffff


	//   ....[109]....
        /*02dc*/ 	.word	0xffffffff


	//   ....[110]....
        /*02e0*/ 	.word	0xffffffff


	//   ....[111]....
        /*02e4*/ 	.word	0xffffffff


	//   ....[112]....
        /*02e8*/ 	.word	0xffffffff


	//   ....[113]....
        /*02ec*/ 	.word	0xffffffff


	//   ....[114]....
        /*02f0*/ 	.word	0xffffffff


	//   ....[115]....
        /*02f4*/ 	.word	0xffffffff


	//   ....[116]....
        /*02f8*/ 	.word	0xffffffff


	//   ....[117]....
        /*02fc*/ 	.word	0xffffffff


	//   ....[118]....
        /*0300*/ 	.word	0xffffffff


	//   ....[119]....
        /*0304*/ 	.word	0xffffffff


	//   ....[120]....
        /*0308*/ 	.word	0xffffffff


	//   ....[121]....
        /*030c*/ 	.word	0xffffffff


	//   ....[122]....
        /*0310*/ 	.word	0xffffffff


	//   ....[123]....
        /*0314*/ 	.word	0xffffffff


	//   ....[124]....
        /*0318*/ 	.word	0xffffffff


	//   ....[125]....
        /*031c*/ 	.word	0xffffffff


	//   ....[126]....
        /*0320*/ 	.word	0xffffffff


	//   ....[127]....
        /*0324*/ 	.word	0xffffffff


	//   ....[128]....
        /*0328*/ 	.word	0xffffffff


	//   ....[129]....
        /*032c*/ 	.word	0xffffffff


	//   ....[130]....
        /*0330*/ 	.word	0xffffffff


	//   ....[131]....
        /*0334*/ 	.word	0xffffffff


	//   ....[132]....
        /*0338*/ 	.word	0xffffffff


	//   ....[133]....
        /*033c*/ 	.word	0xffffffff


	//   ....[134]....
        /*0340*/ 	.word	0xffffffff


	//   ....[135]....
        /*0344*/ 	.word	0x0500000f


	//   ....[136]....
        /*0348*/ 	.word	0x0500000f


	//   ....[137]....
        /*034c*/ 	.word	0x0500000f


	//   ....[138]....
        /*0350*/ 	.word	0x0500000f


	//   ....[139]....
        /*0354*/ 	.word	0x0500000f


	//   ....[140]....
        /*0358*/ 	.word	0x0500000f


	//   ....[141]....
        /*035c*/ 	.word	0x0500000f


	//   ....[142]....
        /*0360*/ 	.word	0x0500000f


	//   ....[143]....
        /*0364*/ 	.word	0x0500000f


	//----- nvinfo : EIATTR_COOP_GROUP_INSTR_OFFSETS
	.align		4
.L_599:
        /*0368*/ 	.byte	0x04, 0x28
        /*036a*/ 	.short	(.L_601 - .L_600)


	//   ....[0]....
.L_600:
        /*036c*/ 	.word	0x00000060


	//   ....[1]....
        /*0370*/ 	.word	0x00000130


	//   ....[2]....
        /*0374*/ 	.word	0x000001e0


	//   ....[3]....
        /*0378*/ 	.word	0x000003a0


	//   ....[4]....
        /*037c*/ 	.word	0x00000500


	//   ....[5]....
        /*0380*/ 	.word	0x00000620


	//   ....[6]....
        /*0384*/ 	.word	0x00000780


	//   ....[7]....
        /*0388*/ 	.word	0x00001450


	//   ....[8]....
        /*038c*/ 	.word	0x00002ef0


	//   ....[9]....
        /*0390*/ 	.word	0x00002fb0


	//   ....[10]....
        /*0394*/ 	.word	0x00003670


	//   ....[11]....
        /*0398*/ 	.word	0x000036e0


	//   ....[12]....
        /*039c*/ 	.word	0x00006110


	//   ....[13]....
        /*03a0*/ 	.word	0x00006120


	//   ....[14]....
        /*03a4*/ 	.word	0x00006150


	//   ....[15]....
        /*03a8*/ 	.word	0x00006160


	//   ....[16]....
        /*03ac*/ 	.word	0x00007f70


	//   ....[17]....
        /*03b0*/ 	.word	0x00007f80


	//   ....[18]....
        /*03b4*/ 	.word	0x00008000


	//   ....[19]....
        /*03b8*/ 	.word	0x00008010


	//   ....[20]....
        /*03bc*/ 	.word	0x00009210


	//   ....[21]....
        /*03c0*/ 	.word	0x00009220


	//   ....[22]....
        /*03c4*/ 	.word	0x00009230


	//   ....[23]....
        /*03c8*/ 	.word	0x00009250


	//   ....[24]....
        /*03cc*/ 	.word	0x00009260


	//   ....[25]....
        /*03d0*/ 	.word	0x00009270


	//   ....[26]....
        /*03d4*/ 	.word	0x00009280


	//   ....[27]....
        /*03d8*/ 	.word	0x00009290


	//   ....[28]....
        /*03dc*/ 	.word	0x000092a0


	//   ....[29]....
        /*03e0*/ 	.word	0x000092b0


	//   ....[30]....
        /*03e4*/ 	.word	0x000092c0


	//   ....[31]....
        /*03e8*/ 	.word	0x000092d0


	//   ....[32]....
        /*03ec*/ 	.word	0x000092e0


	//   ....[33]....
        /*03f0*/ 	.word	0x000092f0


	//   ....[34]....
        /*03f4*/ 	.word	0x00009300


	//   ....[35]....
        /*03f8*/ 	.word	0x00009310


	//   ....[36]....
        /*03fc*/ 	.word	0x00009320


	//   ....[37]....
        /*0400*/ 	.word	0x00009330


	//   ....[38]....
        /*0404*/ 	.word	0x00009340


	//   ....[39]....
        /*0408*/ 	.word	0x00009350


	//   ....[40]....
        /*040c*/ 	.word	0x00009360


	//   ....[41]....
        /*0410*/ 	.word	0x00009370


	//   ....[42]....
        /*0414*/ 	.word	0x00009380


	//   ....[43]....
        /*0418*/ 	.word	0x00009390


	//   ....[44]....
        /*041c*/ 	.word	0x000093b0


	//   ....[45]....
        /*0420*/ 	.word	0x000093c0


	//   ....[46]....
        /*0424*/ 	.word	0x000093e0


	//   ....[47]....
        /*0428*/ 	.word	0x000093f0


	//   ....[48]....
        /*042c*/ 	.word	0x00009400


	//   ....[49]....
        /*0430*/ 	.word	0x00009410


	//   ....[50]....
        /*0434*/ 	.word	0x00009430


	//   ....[51]....
        /*0438*/ 	.word	0x00009450


	//   ....[52]....
        /*043c*/ 	.word	0x00009460


	//   ....[53]....
        /*0440*/ 	.word	0x00009470


	//   ....[54]....
        /*0444*/ 	.word	0x00009480


	//   ....[55]....
        /*0448*/ 	.word	0x00009490


	//   ....[56]....
        /*044c*/ 	.word	0x000094a0


	//   ....[57]....
        /*0450*/ 	.word	0x000094c0


	//   ....[58]....
        /*0454*/ 	.word	0x000094d0


	//   ....[59]....
        /*0458*/ 	.word	0x00009500


	//   ....[60]....
        /*045c*/ 	.word	0x00009530


	//   ....[61]....
        /*0460*/ 	.word	0x00009550


	//   ....[62]....
        /*0464*/ 	.word	0x00009560


	//   ....[63]....
        /*0468*/ 	.word	0x00009570


	//   ....[64]....
        /*046c*/ 	.word	0x00009590


	//   ....[65]....
        /*0470*/ 	.word	0x000095b0


	//   ....[66]....
        /*0474*/ 	.word	0x000095e0


	//   ....[67]....
        /*0478*/ 	.word	0x000095f0


	//   ....[68]....
        /*047c*/ 	.word	0x00009600


	//   ....[69]....
        /*0480*/ 	.word	0x00009610


	//   ....[70]....
        /*0484*/ 	.word	0x00009620


	//   ....[71]....
        /*0488*/ 	.word	0x00009630


	//   ....[72]....
        /*048c*/ 	.word	0x00009650


	//   ....[73]....
        /*0490*/ 	.word	0x00009670


	//   ....[74]....
        /*0494*/ 	.word	0x00009680


	//   ....[75]....
        /*0498*/ 	.word	0x000096a0


	//   ....[76]....
        /*049c*/ 	.word	0x000096b0


	//   ....[77]....
        /*04a0*/ 	.word	0x000096d0


	//   ....[78]....
        /*04a4*/ 	.word	0x000096e0


	//   ....[79]....
        /*04a8*/ 	.word	0x000096f0


	//   ....[80]....
        /*04ac*/ 	.word	0x00009700


	//   ....[81]....
        /*04b0*/ 	.word	0x00009720


	//   ....[82]....
        /*04b4*/ 	.word	0x00009730


	//   ....[83]....
        /*04b8*/ 	.word	0x00009750


	//   ....[84]....
        /*04bc*/ 	.word	0x00009770


	//   ....[85]....
        /*04c0*/ 	.word	0x00009790


	//   ....[86]....
        /*04c4*/ 	.word	0x000097a0


	//   ....[87]....
        /*04c8*/ 	.word	0x000097c0


	//   ....[88]....
        /*04cc*/ 	.word	0x000097e0


	//   ....[89]....
        /*04d0*/ 	.word	0x00009800


	//   ....[90]....
        /*04d4*/ 	.word	0x00009810


	//   ....[91]....
        /*04d8*/ 	.word	0x00009830


	//   ....[92]....
        /*04dc*/ 	.word	0x00009850


	//   ....[93]....
        /*04e0*/ 	.word	0x00009870


	//   ....[94]....
        /*04e4*/ 	.word	0x000098a0


	//   ....[95]....
        /*04e8*/ 	.word	0x000098c0


	//   ....[96]....
        /*04ec*/ 	.word	0x000098d0


	//   ....[97]....
        /*04f0*/ 	.word	0x000098e0


	//   ....[98]....
        /*04f4*/ 	.word	0x000098f0


	//   ....[99]....
        /*04f8*/ 	.word	0x00009900


	//   ....[100]....
        /*04fc*/ 	.word	0x00009910


	//   ....[101]....
        /*0500*/ 	.word	0x00009920


	//   ....[102]....
        /*0504*/ 	.word	0x00009940


	//   ....[103]....
        /*0508*/ 	.word	0x00009970


	//   ....[104]....
        /*050c*/ 	.word	0x000099a0


	//   ....[105]....
        /*0510*/ 	.word	0x000099d0


	//   ....[106]....
        /*0514*/ 	.word	0x00009a00


	//   ....[107]....
        /*0518*/ 	.word	0x00009a30


	//   ....[108]....
        /*051c*/ 	.word	0x00009a60


	//   ....[109]....
        /*0520*/ 	.word	0x00009aa0


	//   ....[110]....
        /*0524*/ 	.word	0x00009ae0


	//   ....[111]....
        /*0528*/ 	.word	0x00009b10


	//   ....[112]....
        /*052c*/ 	.word	0x00009b40


	//   ....[113]....
        /*0530*/ 	.word	0x00009b60


	//   ....[114]....
        /*0534*/ 	.word	0x00009b70


	//   ....[115]....
        /*0538*/ 	.word	0x00009b80


	//   ....[116]....
        /*053c*/ 	.word	0x0000a020


	//   ....[117]....
        /*0540*/ 	.word	0x0000a080


	//   ....[118]....
        /*0544*/ 	.word	0x0000a0b0


	//   ....[119]....
        /*0548*/ 	.word	0x0000a0f0


	//   ....[120]....
        /*054c*/ 	.word	0x0000a130


	//   ....[121]....
        /*0550*/ 	.word	0x0000a160


	//   ....[122]....
        /*0554*/ 	.word	0x0000ab10


	//   ....[123]....
        /*0558*/ 	.word	0x0000ab40


	//   ....[124]....
        /*055c*/ 	.word	0x0000b960


	//   ....[125]....
        /*0560*/ 	.word	0x0000c610


	//   ....[126]....
        /*0564*/ 	.word	0x0000d270


	//   ....[127]....
        /*0568*/ 	.word	0x0000d2a0


	//   ....[128]....
        /*056c*/ 	.word	0x0000d2d0


	//   ....[129]....
        /*0570*/ 	.word	0x0000d3a0


	//   ....[130]....
        /*0574*/ 	.word	0x0000d3c0


	//   ....[131]....
        /*0578*/ 	.word	0x0000d460


	//   ....[132]....
        /*057c*/ 	.word	0x0000d480


	//   ....[133]....
        /*0580*/ 	.word	0x0000d490


	//   ....[134]....
        /*0584*/ 	.word	0x0000fbc0


	//   ....[135]....
        /*0588*/ 	.word	0x000100b0


	//   ....[136]....
        /*058c*/ 	.word	0x00010280


	//   ....[137]....
        /*0590*/ 	.word	0x000102e0


	//   ....[138]....
        /*0594*/ 	.word	0x000103e0


	//   ....[139]....
        /*0598*/ 	.word	0x000104b0


	//   ....[140]....
        /*059c*/ 	.word	0x00010520


	//   ....[141]....
        /*05a0*/ 	.word	0x00010630


	//   ....[142]....
        /*05a4*/ 	.word	0x000106a0


	//   ....[143]....
        /*05a8*/ 	.word	0x000107a0


	//----- nvinfo : EIATTR_REG_RECONFIG
	.align		4
.L_601:
        /*05ac*/ 	.byte	0x01, 0x54
	.zero		2


	//----- nvinfo : EIATTR_SYSCALL_OFFSETS
	.align		4
        /*05b0*/ 	.byte	0x04, 0x46
        /*05b2*/ 	.short	(.L_603 - .L_602)


	//   ....[0]....
.L_602:
        /*05b4*/ 	.word	0x00001610


	//   ....[1]....
        /*05b8*/ 	.word	0x0000bfd0


	//   ....[2]....
        /*05bc*/ 	.word	0x0000c110


	//   ....[3]....
        /*05c0*/ 	.word	0x0000c250


	//   ....[4]....
        /*05c4*/ 	.word	0x0000c370


	//   ....[5]....
        /*05c8*/ 	.word	0x0000ce40


	//----- nvinfo : EIATTR_MBARRIER_INSTR_OFFSETS
	.align		4
.L_603:
        /*05cc*/ 	.byte	0x04, 0x39
        /*05ce*/ 	.short	(.L_605 - .L_604)


	//   ....[0]....
.L_604:
        /*05d0*/ 	.word	0x00000250
        /*05d4*/ 	.word	0x000000ff
        /*05d8*/ 	.word	0x00033400
        /*05dc*/ 	.short	0x0100
        /*05de*/ 	.byte	0x08
	.zero		1


	//   ....[1]....
        /*05e0*/ 	.word	0x00000260
        /*05e4*/ 	.word	0x000000ff
        /*05e8*/ 	.word	0x00033420
        /*05ec*/ 	.short	0x0100
        /*05ee*/ 	.byte	0x08
	.zero		1


	//   ....[2]....
        /*05f0*/ 	.word	0x00000350
        /*05f4*/ 	.word	0x000000ff
        /*05f8*/ 	.word	0x00033430
        /*05fc*/ 	.short	0x0100
        /*05fe*/ 	.byte	0x08
	.zero		1


	//   ....[3]....
        /*0600*/ 	.word	0x00000360
        /*0604*/ 	.word	0x000000ff
        /*0608*/ 	.word	0x00033440
        /*060c*/ 	.short	0x0100
        /*060e*/ 	.byte	0x08
	.zero		1


	//   ....[4]....
        /*0610*/ 	.word	0x00000370
        /*0614*/ 	.word	0x000000ff
        /*0618*/ 	.word	0x00033438
        /*061c*/ 	.short	0x0100
        /*061e*/ 	.byte	0x08
	.zero		1


	//   ....[5]....
        /*0620*/ 	.word	0x00000380
        /*0624*/ 	.word	0x000000ff
        /*0628*/ 	.word	0x00033448
        /*062c*/ 	.short	0x0100
        /*062e*/ 	.byte	0x08
	.zero		1


	//   ....[6]....
        /*0630*/ 	.word	0x000004b0
        /*0634*/ 	.word	0x000000ff
        /*0638*/ 	.word	0x00033450
        /*063c*/ 	.short	0x0100
        /*063e*/ 	.byte	0x08
	.zero		1


	//   ....[7]....
        /*0640*/ 	.word	0x000004c0
        /*0644*/ 	.word	0x000000ff
        /*0648*/ 	.word	0x00033460
        /*064c*/ 	.short	0x0100
        /*064e*/ 	.byte	0x08
	.zero		1


	//   ....[8]....
        /*0650*/ 	.word	0x000004d0
        /*0654*/ 	.word	0x000000ff
        /*0658*/ 	.word	0x00033458
        /*065c*/ 	.short	0x0100
        /*065e*/ 	.byte	0x08
	.zero		1


	//   ....[9]....
        /*0660*/ 	.word	0x000004e0
        /*0664*/ 	.word	0x000000ff
        /*0668*/ 	.word	0x00033468
        /*066c*/ 	.short	0x0100
        /*066e*/ 	.byte	0x08
	.zero		1


	//   ....[10]....
        /*0670*/ 	.word	0x000005d0
        /*0674*/ 	.word	0x000000ff
        /*0678*/ 	.word	0x00033470
        /*067c*/ 	.short	0x0100
        /*067e*/ 	.byte	0x06
	.zero		1


	//   ....[11]....
        /*0680*/ 	.word	0x000005e0
        /*0684*/ 	.word	0x000000ff
        /*0688*/ 	.word	0x00033480
        /*068c*/ 	.short	0x0100
        /*068e*/ 	.byte	0x06
	.zero		1


	//   ....[12]....
        /*0690*/ 	.word	0x000005f0
        /*0694*/ 	.word	0x000000ff
        /*0698*/ 	.word	0x00033478
        /*069c*/ 	.short	0x0100
        /*069e*/ 	.byte	0x06
	.zero		1


	//   ....[13]....
        /*06a0*/ 	.word	0x00000600
        /*06a4*/ 	.word	0x000000ff
        /*06a8*/ 	.word	0x00033488
        /*06ac*/ 	.short	0x0100
        /*06ae*/ 	.byte	0x06
	.zero		1


	//   ....[14]....
        /*06b0*/ 	.word	0x00000730
        /*06b4*/ 	.word	0x000000ff
        /*06b8*/ 	.word	0x00033490
        /*06bc*/ 	.short	0x0100
        /*06be*/ 	.byte	0x08
	.zero		1


	//   ....[15]....
        /*06c0*/ 	.word	0x00000740
        /*06c4*/ 	.word	0x000000ff
        /*06c8*/ 	.word	0x000334a0
        /*06cc*/ 	.short	0x0100
        /*06ce*/ 	.byte	0x08
	.zero		1


	//   ....[16]....
        /*06d0*/ 	.word	0x00000750
        /*06d4*/ 	.word	0x000000ff
        /*06d8*/ 	.word	0x00033498
        /*06dc*/ 	.short	0x0100
        /*06de*/ 	.byte	0x08
	.zero		1


	//   ....[17]....
        /*06e0*/ 	.word	0x00000760
        /*06e4*/ 	.word	0x000000ff
        /*06e8*/ 	.word	0x000334a8
        /*06ec*/ 	.short	0x0100
        /*06ee*/ 	.byte	0x08
	.zero		1


	//   ....[18]....
        /*06f0*/ 	.word	0x00000890
        /*06f4*/ 	.word	0x000000ff
        /*06f8*/ 	.word	0x000334b0
        /*06fc*/ 	.short	0x0100
        /*06fe*/ 	.byte	0x08
	.zero		1


	//   ....[19]....
        /*0700*/ 	.word	0x000008a0
        /*0704*/ 	.word	0x000000ff
        /*0708*/ 	.word	0x000334c0
        /*070c*/ 	.short	0x0100
        /*070e*/ 	.byte	0x08
	.zero		1


	//   ....[20]....
        /*0710*/ 	.word	0x000008b0
        /*0714*/ 	.word	0x000000ff
        /*0718*/ 	.word	0x000334b8
        /*071c*/ 	.short	0x0100
        /*071e*/ 	.byte	0x08
	.zero		1


	//   ....[21]....
        /*0720*/ 	.word	0x000008c0
        /*0724*/ 	.word	0x000000ff
        /*0728*/ 	.word	0x000334c8
        /*072c*/ 	.short	0x0100
        /*072e*/ 	.byte	0x08
	.zero		1


	//   ....[22]....
        /*0730*/ 	.word	0x00001640
        /*0734*/ 	.word	0x000000ff
        /*0738*/ 	.word	0x00033400
        /*073c*/ 	.short	0x010a
        /*073e*/ 	.byte	0x28
	.zero		1


	//   ....[23]....
        /*0740*/ 	.word	0x000016a0
        /*0744*/ 	.word	0x000000ff
        /*0748*/ 	.word	0x00033430
        /*074c*/ 	.short	0x010a
        /*074e*/ 	.byte	0x28
	.zero		1


	//   ....[24]....
        /*0750*/ 	.word	0x00001720
        /*0754*/ 	.word	0x000000ff
        /*0758*/ 	.word	0x00033430
        /*075c*/ 	.short	0x010a
        /*075e*/ 	.byte	0x28
	.zero		1


	//   ....[25]....
        /*0760*/ 	.word	0x00003cd0
        /*0764*/ 	.word	0x00000015
        /*0768*/ 	.word	0x00000000
        /*076c*/ 	.short	0x0101
        /*076e*/ 	.byte	0x3f
	.zero		1


	//   ....[26]....
        /*0770*/ 	.word	0x00004e10
        /*0774*/ 	.word	0x000000ff
        /*0778*/ 	.word	0x00033430
        /*077c*/ 	.short	0x010a
        /*077e*/ 	.byte	0x04
	.zero		1


	//   ....[27]....
        /*0780*/ 	.word	0x00004e50
        /*0784*/ 	.word	0x000000ff
        /*0788*/ 	.word	0x00033430
        /*078c*/ 	.short	0x010a
        /*078e*/ 	.byte	0x04
	.zero		1


	//   ....[28]....
        /*0790*/ 	.word	0x00005b00
        /*0794*/ 	.word	0x000000ff
        /*0798*/ 	.word	0x00033450
        /*079c*/ 	.short	0x010a
        /*079e*/ 	.byte	0x04
	.zero		1


	//   ....[29]....
        /*07a0*/ 	.word	0x00005b40
        /*07a4*/ 	.word	0x000000ff
        /*07a8*/ 	.word	0x00033450
        /*07ac*/ 	.short	0x010a
        /*07ae*/ 	.byte	0x04
	.zero		1


	//   ....[30]....
        /*07b0*/ 	.word	0x00007220
        /*07b4*/ 	.word	0x00000007
        /*07b8*/ 	.word	0x00000000
        /*07bc*/ 	.short	0x0101
        /*07be*/ 	.byte	0x3f
	.zero		1


	//   ....[31]....
        /*07c0*/ 	.word	0x00007400
        /*07c4*/ 	.word	0x000000ff
        /*07c8*/ 	.word	0x00000000
        /*07cc*/ 	.short	0x0101
        /*07ce*/ 	.byte	0x04
	.zero		1


	//   ....[32]....
        /*07d0*/ 	.word	0x00007c80
        /*07d4*/ 	.word	0x000000ff
        /*07d8*/ 	.word	0x00033450
        /*07dc*/ 	.short	0x010a
        /*07de*/ 	.byte	0x05
	.zero		1


	//   ....[33]....
        /*07e0*/ 	.word	0x00007cc0
        /*07e4*/ 	.word	0x000000ff
        /*07e8*/ 	.word	0x00033450
        /*07ec*/ 	.short	0x010a
        /*07ee*/ 	.byte	0x05
	.zero		1


	//   ....[34]....
        /*07f0*/ 	.word	0x000082d0
        /*07f4*/ 	.word	0x000000ff
        /*07f8*/ 	.word	0x00000000
        /*07fc*/ 	.short	0x0101
        /*07fe*/ 	.byte	0x04
	.zero		1


	//   ....[35]....
        /*0800*/ 	.word	0x0000a150
        /*0804*/ 	.word	0x000000ff
        /*0808*/ 	.word	0x00000000
        /*080c*/ 	.short	0x0101
        /*080e*/ 	.byte	0x04
	.zero		1


	//   ....[36]....
        /*0810*/ 	.word	0x0000c840
        /*0814*/ 	.word	0x000000ff
        /*0818*/ 	.word	0x00033480
        /*081c*/ 	.short	0x010a
        /*081e*/ 	.byte	0x28
	.zero		1


	//   ....[37]....
        /*0820*/ 	.word	0x0000ca70
        /*0824*/ 	.word	0x000000ff
        /*0828*/ 	.word	0x00033440
        /*082c*/ 	.short	0x010a
        /*082e*/ 	.byte	0x28
	.zero		1


	//   ....[38]....
        /*0830*/ 	.word	0x0000d600
        /*0834*/ 	.word	0x000000ff
        /*0838*/ 	.word	0x00033400
        /*083c*/ 	.short	0x0107
        /*083e*/ 	.byte	0x28
	.zero		1


	//   ....[39]....
        /*0840*/ 	.word	0x0000d670
        /*0844*/ 	.word	0x000000ff
        /*0848*/ 	.word	0x00033400
        /*084c*/ 	.short	0x0101
        /*084e*/ 	.byte	0x28
	.zero		1


	//   ....[40]....
        /*0850*/ 	.word	0x0000d690
        /*0854*/ 	.word	0x000000ff
        /*0858*/ 	.word	0x00033420
        /*085c*/ 	.short	0x010a
        /*085e*/ 	.byte	0x28
	.zero		1


	//   ....[41]....
        /*0860*/ 	.word	0x0000d9a0
        /*0864*/ 	.word	0x00000006
        /*0868*/ 	.word	0x00033480
        /*086c*/ 	.short	0x010a
        /*086e*/ 	.byte	0x3f
	.zero		1


	//   ....[42]....
        /*0870*/ 	.word	0x0000ddc0
        /*0874*/ 	.word	0x00000006
        /*0878*/ 	.word	0x00033440
        /*087c*/ 	.short	0x010a
        /*087e*/ 	.byte	0x3f
	.zero		1


	//   ....[43]....
        /*0880*/ 	.word	0x0000e200
        /*0884*/ 	.word	0x00000003
        /*0888*/ 	.word	0x00033470
        /*088c*/ 	.short	0x010a
        /*088e*/ 	.byte	0x3f
	.zero		1


	//   ....[44]....
        /*0890*/ 	.word	0x0000e270
        /*0894*/ 	.word	0x00000003
        /*0898*/ 	.word	0x00033460
        /*089c*/ 	.short	0x010a
        /*089e*/ 	.byte	0x3f
	.zero		1


	//   ....[45]....
        /*08a0*/ 	.word	0x0000ed50
        /*08a4*/ 	.word	0x00000003
        /*08a8*/ 	.word	0x00033450
        /*08ac*/ 	.short	0x0101
        /*08ae*/ 	.byte	0x3f
	.zero		1


	//   ....[46]....
        /*08b0*/ 	.word	0x0000edd0
        /*08b4*/ 	.word	0x00000003
        /*08b8*/ 	.word	0x00000000
        /*08bc*/ 	.short	0x0101
        /*08be*/ 	.byte	0x3f
	.zero		1


	//   ....[47]....
        /*08c0*/ 	.word	0x0000ef00
        /*08c4*/ 	.word	0x00000000
        /*08c8*/ 	.word	0x00033470
        /*08cc*/ 	.short	0x010a
        /*08ce*/ 	.byte	0x3f
	.zero		1


	//   ....[48]....
        /*08d0*/ 	.word	0x0000ef70
        /*08d4*/ 	.word	0x00000000
        /*08d8*/ 	.word	0x00033460
        /*08dc*/ 	.short	0x010a
        /*08de*/ 	.byte	0x3f
	.zero		1


	//   ....[49]....
        /*08e0*/ 	.word	0x0000fa50
        /*08e4*/ 	.word	0x00000000
        /*08e8*/ 	.word	0x00033450
        /*08ec*/ 	.short	0x0101
        /*08ee*/ 	.byte	0x3f
	.zero		1


	//   ....[50]....
        /*08f0*/ 	.word	0x0000fac0
        /*08f4*/ 	.word	0x00000002
        /*08f8*/ 	.word	0x00000000
        /*08fc*/ 	.short	0x0101
        /*08fe*/ 	.byte	0x3f
	.zero		1


	//   ....[51]....
        /*0900*/ 	.word	0x0000fb70
        /*0904*/ 	.word	0x00000006
        /*0908*/ 	.word	0x00033420
        /*090c*/ 	.short	0x010a
        /*090e*/ 	.byte	0x3f
	.zero		1


	//   ....[52]....
        /*0910*/ 	.word	0x0000fcb0
        /*0914*/ 	.word	0x00000007
        /*0918*/ 	.word	0x00000000
        /*091c*/ 	.short	0x010a
        /*091e*/ 	.byte	0x3f
	.zero		1


	//   ....[53]....
        /*0920*/ 	.word	0x0000fd20
        /*0924*/ 	.word	0x00000005
        /*0928*/ 	.word	0x00000000
        /*092c*/ 	.short	0x010a
        /*092e*/ 	.byte	0x3f
	.zero		1


	//   ....[54]....
        /*0930*/ 	.word	0x0000fd70
        /*0934*/ 	.word	0x00000005
        /*0938*/ 	.word	0x00033460
        /*093c*/ 	.short	0x010a
        /*093e*/ 	.byte	0x3f
	.zero		1


	//   ....[55]....
        /*0940*/ 	.word	0x0000fdc0
        /*0944*/ 	.word	0x00000003
        /*0948*/ 	.word	0x00033460
        /*094c*/ 	.short	0x010a
        /*094e*/ 	.byte	0x3f
	.zero		1


	//   ....[56]....
        /*0950*/ 	.word	0x0000fe00
        /*0954*/ 	.word	0x00000005
        /*0958*/ 	.word	0x00033480
        /*095c*/ 	.short	0x010a
        /*095e*/ 	.byte	0x3f
	.zero		1


	//   ....[57]....
        /*0960*/ 	.word	0x0000fe20
        /*0964*/ 	.word	0x00000003
        /*0968*/ 	.word	0x00033480
        /*096c*/ 	.short	0x010a
        /*096e*/ 	.byte	0x3f
	.zero		1


	//   ....[58]....
        /*0970*/ 	.word	0x0000fe90
        /*0974*/ 	.word	0x00000000
        /*0978*/ 	.word	0x00033400
        /*097c*/ 	.short	0x010a
        /*097e*/ 	.byte	0x3f
	.zero		1


	//   ....[59]....
        /*0980*/ 	.word	0x0000fef0
        /*0984*/ 	.word	0x00000000
        /*0988*/ 	.word	0x00033430
        /*098c*/ 	.short	0x010a
        /*098e*/ 	.byte	0x3f
	.zero		1


	//   ....[60]....
        /*0990*/ 	.word	0x0000ff50
        /*0994*/ 	.word	0x0000000e
        /*0998*/ 	.word	0x00033430
        /*099c*/ 	.short	0x010a
        /*099e*/ 	.byte	0x3f
	.zero		1


	//   ....[61]....
        /*09a0*/ 	.word	0x0000ffb0
        /*09a4*/ 	.word	0x0000000c
        /*09a8*/ 	.word	0x00033450
        /*09ac*/ 	.short	0x010a
        /*09ae*/ 	.byte	0x3f
	.zero		1


	//   ....[62]....
        /*09b0*/ 	.word	0x00010010
        /*09b4*/ 	.word	0x00000005
        /*09b8*/ 	.word	0x00033450
        /*09bc*/ 	.short	0x010a
        /*09be*/ 	.byte	0x3f
	.zero		1


	//   ....[63]....
        /*09c0*/ 	.word	0x00010170
        /*09c4*/ 	.word	0x00000003
        /*09c8*/ 	.word	0x00033480
        /*09cc*/ 	.short	0x010a
        /*09ce*/ 	.byte	0x3f
	.zero		1


	//   ....[64]....
        /*09d0*/ 	.word	0x000101d0
        /*09d4*/ 	.word	0x00000003
        /*09d8*/ 	.word	0x00033440
        /*09dc*/ 	.short	0x010a
        /*09de*/ 	.byte	0x3f
	.zero		1


	//   ....[65]....
        /*09e0*/ 	.word	0x000107e0
        /*09e4*/ 	.word	0x00000003
        /*09e8*/ 	.word	0x00033420
        /*09ec*/ 	.short	0x010a
        /*09ee*/ 	.byte	0x3f
	.zero		1


	//   ....[66]....
        /*09f0*/ 	.word	0x00010830
        /*09f4*/ 	.word	0x00000006
        /*09f8*/ 	.word	0x00033480
        /*09fc*/ 	.short	0x010a
        /*09fe*/ 	.byte	0x3f
	.zero		1


	//   ....[67]....
        /*0a00*/ 	.word	0x00010880
        /*0a04*/ 	.word	0x00000006
        /*0a08*/ 	.word	0x00033440
        /*0a0c*/ 	.short	0x010a
        /*0a0e*/ 	.byte	0x3f
	.zero		1


	//   ....[68]....
        /*0a10*/ 	.word	0x000108d0
        /*0a14*/ 	.word	0x00000003
        /*0a18*/ 	.word	0x00033470
        /*0a1c*/ 	.short	0x010a
        /*0a1e*/ 	.byte	0x3f
	.zero		1


	//   ....[69]....
        /*0a20*/ 	.word	0x00010920
        /*0a24*/ 	.word	0x00000003
        /*0a28*/ 	.word	0x00033460
        /*0a2c*/ 	.short	0x010a
        /*0a2e*/ 	.byte	0x3f
	.zero		1


	//   ....[70]....
        /*0a30*/ 	.word	0x00010970
        /*0a34*/ 	.word	0x00000000
        /*0a38*/ 	.word	0x00033470
        /*0a3c*/ 	.short	0x010a
        /*0a3e*/ 	.byte	0x3f
	.zero		1


	//   ....[71]....
        /*0a40*/ 	.word	0x000109c0
        /*0a44*/ 	.word	0x00000000
        /*0a48*/ 	.word	0x00033460
        /*0a4c*/ 	.short	0x010a
        /*0a4e*/ 	.byte	0x3f
	.zero		1


	//   ....[72]....
        /*0a50*/ 	.word	0x00010a10
        /*0a54*/ 	.word	0x00000006
        /*0a58*/ 	.word	0x00033420
        /*0a5c*/ 	.short	0x010a
        /*0a5e*/ 	.byte	0x3f
	.zero		1


	//   ....[73]....
        /*0a60*/ 	.word	0x00010a60
        /*0a64*/ 	.word	0x00000007
        /*0a68*/ 	.word	0x00000000
        /*0a6c*/ 	.short	0x010a
        /*0a6e*/ 	.byte	0x3f
	.zero		1


	//   ....[74]....
        /*0a70*/ 	.word	0x00010ab0
        /*0a74*/ 	.word	0x00000005
        /*0a78*/ 	.word	0x00000000
        /*0a7c*/ 	.short	0x010a
        /*0a7e*/ 	.byte	0x3f
	.zero		1


	//   ....[75]....
        /*0a80*/ 	.word	0x00010b00
        /*0a84*/ 	.word	0x00000005
        /*0a88*/ 	.word	0x00033460
        /*0a8c*/ 	.short	0x010a
        /*0a8e*/ 	.byte	0x3f
	.zero		1


	//   ....[76]....
        /*0a90*/ 	.word	0x00010b50
        /*0a94*/ 	.word	0x00000003
        /*0a98*/ 	.word	0x00033460
        /*0a9c*/ 	.short	0x010a
        /*0a9e*/ 	.byte	0x3f
	.zero		1


	//   ....[77]....
        /*0aa0*/ 	.word	0x00010ba0
        /*0aa4*/ 	.word	0x00000005
        /*0aa8*/ 	.word	0x00033480
        /*0aac*/ 	.short	0x010a
        /*0aae*/ 	.byte	0x3f
	.zero		1


	//----- nvinfo : EIATTR_NUM_MBARRIERS
	.align		4
.L_605:
        /*0ab0*/ 	.byte	0x03, 0x38
        /*0ab2*/ 	.short	0x0016


	//----- nvinfo : EIATTR_EXIT_INSTR_OFFSETS
	.align		4
        /*0ab4*/ 	.byte	0x04, 0x1c
        /*0ab6*/ 	.short	(.L_607 - .L_606)


	//   ....[0]....
.L_606:
        /*0ab8*/ 	.word	0x0000fe70


	//----- nvinfo : EIATTR_MAX_THREADS
	.align		4
.L_607:
        /*0abc*/ 	.byte	0x04, 0x05
        /*0abe*/ 	.short	(.L_609 - .L_608)
.L_608:
        /*0ac0*/ 	.word	0x00000180
        /*0ac4*/ 	.word	0x00000001
        /*0ac8*/ 	.word	0x00000001


	//----- nvinfo : EIATTR_CRS_STACK_SIZE
	.align		4
.L_609:
        /*0acc*/ 	.byte	0x04, 0x1e
        /*0ace*/ 	.short	(.L_611 - .L_610)
.L_610:
        /*0ad0*/ 	.word	0x00000000


	//----- nvinfo : EIATTR_CBANK_PARAM_SIZE
	.align		4
.L_611:
        /*0ad4*/ 	.byte	0x03, 0x19
        /*0ad6*/ 	.short	0x0a70


	//----- nvinfo : EIATTR_PARAM_CBANK
	.align		4
        /*0ad8*/ 	.byte	0x04, 0x0a
        /*0ada*/ 	.short	(.L_613 - .L_612)
	.align		4
.L_612:
        /*0adc*/ 	.word	index@(.nv.constant0._ZN7cutlass13device_kernelIN5flash11enable_sm90INS1_16FlashAttnFwdSm90INS1_25CollectiveMainloopFwdSm90ILi2EN4cute5tupleIJNS5_1CILi1EEES8_S8_EEENS6_IJNS7_ILi128EEENS7_ILi160EEENS7_ILi192EEEEEELi192ENS_12float_e4m3_tEfNS_4arch4Sm90ELb0ELb0ELb0ELb0ELb0ELb0ELb0ELb1ELb1ELb1ELb1ELb0EEENS1_21CollectiveEpilogueFwdINS6_IJSA_SC_SB_EEES9_NS_10bfloat16_tESG_Li256ELb0ELb1ELb1ELb1EEENS1_19SingleTileSchedulerILb0ELb1ELb1ELi128EEEEEEEEEvNT_6ParamsE)
        /*0ae0*/ 	.short	0x0210
        /*0ae2*/ 	.short	0x0a70


	//----- nvinfo : EIATTR_SW_WAR
	.align		4
.L_613:
        /*0ae4*/ 	.byte	0x04, 0x36
        /*0ae6*/ 	.short	(.L_615 - .L_614)
.L_614:
        /*0ae8*/ 	.word	0x00000008
.L_615:


//--------------------- .nv.info._ZN7cutlass13device_kernelIN5flash11enable_sm90INS1_16FlashAttnFwdSm90INS1_25CollectiveMainloopFwdSm90ILi2EN4cute5tupleIJNS5_1CILi1EEES8_S8_EEENS6_IJNS7_ILi128EEENS7_ILi160EEENS7_ILi192EEEEEELi192ENS_12float_e4m3_tEfNS_4arch4Sm90ELb0ELb0ELb0ELb1ELb0ELb0ELb0ELb1ELb1ELb1ELb1ELb0EEENS1_21CollectiveEpilogueFwdINS6_IJSA_SC_SB_EEES9_NS_10bfloat16_tESG_Li256ELb1ELb1ELb1ELb1EEENS1_36VarlenDynamicPersistentTileSchedulerILi128ELi160ELi256ELi128ELb1ELb1ELb1ELb0ELb1ELb1EEEEEEEEEvNT_6ParamsE --------------------------
	.section	.nv.info._ZN7cutlass13device_kernelIN5flash11enable_sm90INS1_16FlashAttnFwdSm90INS1_25CollectiveMainloopFwdSm90ILi2EN4cute5tupleIJNS5_1CILi1EEES8_S8_EEENS6_IJNS7_ILi128EEENS7_ILi160EEENS7_ILi192EEEEEELi192ENS_12float_e4m3_tEfNS_4arch4Sm90ELb0ELb0ELb0ELb1ELb0ELb0ELb0ELb1ELb1ELb1ELb1ELb0EEENS1_21CollectiveEpilogueFwdINS6_IJSA_SC_SB_EEES9_NS_10bfloat16_tESG_Li256ELb1ELb1ELb1ELb1EEENS1_36VarlenDynamicPersistentTileSchedulerILi128ELi160ELi256ELi128ELb1ELb1ELb1ELb0ELb1ELb1EEEEEEEEEvNT_6ParamsE,"",@"SHT_CUDA_INFO"
	.sectionflags	@""
	.align	4


	//----- nvinfo : EIATTR_CUDA_API_VERSION
	.align		4
        /*0000*/ 	.byte	0x04, 0x37
        /*0002*/ 	.short	(.L_617 - .L_616)
.L_616:
        /*0004*/ 	.word	0x00000082


	//----- nvinfo : EIATTR_KPARAM_INFO
	.align		4
.L_617:
        /*0008*/ 	.byte	0x04, 0x17
        /*000a*/ 	.short	(.L_619 - .L_618)
.L_618:
        /*000c*/ 	.word	0x00000000
        /*0010*/ 	.short	0x0000
        /*0012*/ 	.short	0x0070
        /*0014*/ 	.byte	0x00, 0xf0, 0x01, 0x2a


	//----- nvinfo : EIATTR_SPARSE_MMA_MASK
	.align		4
.L_619:
        /*0018*/ 	.byte	0x03, 0x50
        /*001a*/ 	.short	0x0000


	//----- nvinfo : EIATTR_MAXREG_COUNT
	.align		4
        /*001c*/ 	.byte	0x03, 0x1b
        /*001e*/ 	.short	0x00a8


	//----- nvinfo : EIATTR_NUM_BARRIERS
	.align		4
        /*0020*/ 	.byte	0x02, 0x4c
        /*0022*/ 	.byte	0x10
	.zero		1


	//----- nvinfo : EIATTR_EXTERNS
	.align		4
        /*0024*/ 	.byte	0x04, 0x0f
        /*0026*/ 	.short	(.L_621 - .L_620)


	//   ....[0]....
	.align		4
.L_620:
        /*0028*/ 	.word	index@(__assertfail)


	//----- nvinfo : EIATTR_ANNOTATIONS
	.align		4
.L_621:
        /*002c*/ 	.byte	0x04, 0x55
        /*002e*/ 	.short	(.L_623 - .L_622)


	//   ....[0]....
.L_622:
        /* <DEDUP_REMOVED lines=49> */


	//----- nvinfo : EIATTR_MERCURY_ISA_VERSION
	.align		4
.L_623:
        /*0330*/ 	.byte	0x03, 0x5f
        /*0332*/ 	.short	0x0101


	//----- nvinfo : EIATTR_UNUSED_LOAD_BYTE_OFFSET
	.align		4
        /*0334*/ 	.byte	0x04, 0x44
        /*0336*/ 	.short	(.L_625 - .L_624)


	//   ....[0]....
.L_624:
        /*0338*/ 	.word	0x00000a40
        /*033c*/ 	.word	0x0000fff0


	//   ....[1]....
        /*0340*/ 	.word	0x00009440
        /*0344*/ 	.word	0x0000fff0


	//----- nvinfo : EIATTR_INT_WARP_WIDE_INSTR_OFFSETS
	.align		4
.L_625:
        /*0348*/ 	.byte	0x04, 0x31
        /*034a*/ 	.short	(.L_627 - .L_626)


	//   ....[0]....
.L_626:
        /*034c*/ 	.word	0x00000130


	//   ....[1]....
        /*0350*/ 	.word	0x00000170


	//   ....[2]....
        /*0354*/ 	.word	0x000001e0


	//   ....[3]....
        /*0358*/ 	.word	0x0000fb40


	//   ....[4]....
        /*035c*/ 	.word	0x0000fbd0


	//   ....[5]....
        /*0360*/ 	.word	0x00012dd0


	//   ....[6]....
        /*0364*/ 	.word	0x00012e60


	//----- nvinfo : EIATTR_COOP_GROUP_MASK_REGIDS
	.align		4
.L_627:
        /*0368*/ 	.byte	0x04, 0x29
        /*036a*/ 	.short	(.L_629 - .L_628)


	//   ....[0]....
.L_628:
        /*036c*/ 	.word	0xffffffff


	//   ....[1]....
        /*0370*/ 	.word	0xffffffff


	//   ....[2]....
        /*0374*/ 	.word	0xffffffff


	//   ....[3]....
        /*0378*/ 	.word	0xffffffff


	//   ....[4]....
        /*037c*/ 	.word	0xffffffff


	//   ....[5]....
        /*0380*/ 	.word	0xffffffff


	//   ....[6]....
        /*0384*/ 	.word	0xffffffff


	//   ....[7]....
        /*0388*/ 	.word	0xffffffff


	//   ....[8]....
        /*038c*/ 	.word	0xffffffff


	//   ....[9]....
        /*0390*/ 	.word	0xffffffff


	//   ....[10]....
        /*0394*/ 	.word	0xffffffff


	//   ....[11]....
        /*0398*/ 	.word	0xffffffff


	//   ....[12]....
        /*039c*/ 	.word	0xffffffff


	//   ....[13]....
        /*03a0*/ 	.word	0xffffffff


	//   ....[14]....
        /*03a4*/ 	.word	0xffffffff


	//   ....[15]....
        /*03a8*/ 	.word	0xffffffff


	//   ....[16]....
        /*03ac*/ 	.word	0xffffffff


	//   ....[17]....
        /*03b0*/ 	.word	0xffffffff


	//   ....[18]....
        /*03b4*/ 	.word	0xffffffff


	//   ....[19]....
        /*03b8*/ 	.word	0xffffffff


	//   ....[20]....
        /*03bc*/ 	.word	0xffffffff


	//   ....[21]....
        /*03c0*/ 	.word	0xffffffff


	//   ....[22]....
        /*03c4*/ 	.word	0xffffffff


	//   ....[23]....
        /*03c8*/ 	.word	0xffffffff


	//   ....[24]....
        /*03cc*/ 	.word	0xffffffff


	//   ....[25]....
        /*03d0*/ 	.word	0xffffffff


	//   ....[26]....
        /*03d4*/ 	.word	0xffffffff


	//   ....[27]....
        /*03d8*/ 	.word	0xffffffff


	//   ....[28]....
        /*03dc*/ 	.word	0xffffffff


	//   ....[29]....
        /*03e0*/ 	.word	0xffffffff


	//   ....[30]....
        /*03e4*/ 	.word	0xffffffff


	//   ....[31]....
        /*03e8*/ 	.word	0xffffffff


	//   ....[32]....
        /*03ec*/ 	.word	0xffffffff


	//   ....[33]....
        /*03f0*/ 	.word	0xffffffff


	//   ....[34]....
        /*03f4*/ 	.word	0xffffffff


	//   ....[35]....
        /*03f8*/ 	.word	0xffffffff


	//   ....[36]....
        /*03fc*/ 	.word	0xffffffff


	//   ....[37]....
        /*0400*/ 	.word	0xffffffff


	//   ....[38]....
        /*0404*/ 	.word	0xffffffff


	//   ....[39]....
        /*0408*/ 	.word	0xffffffff


	//   ....[40]....
        /*040c*/ 	.word	0xffffffff


	//   ....[41]....
        /*0410*/ 	.word	0xffffffff


	//   ....[42]....
        /*0414*/ 	.word	0xffffffff


	//   ....[43]....
        /*0418*/ 	.word	0xffffffff


	//   ....[44]....
        /*041c*/ 	.word	0xffffffff


	//   ....[45]....
        /*0420*/ 	.word	0xffffffff


	//   ....[46]....
        /*0424*/ 	.word	0xffffffff


	//   ....[47]....
        /*0428*/ 	.word	0xffffffff


	//   ....[48]....
        /*042c*/ 	.word	0xffffffff


	//   ....[49]....
        /*0430*/ 	.word	0xffffffff


	//   ....[50]....
        /*0434*/ 	.word	0xffffffff


	//   ....[51]....
        /*0438*/ 	.word	0xffffffff


	//   ....[52]....
        /*043c*/ 	.word	0xffffffff


	//   ....[53]....
        /*0440*/ 	.word	0xffffffff


	//   ....[54]....
        /*0444*/ 	.word	0xffffffff


	//   ....[55]....
        /*0448*/ 	.word	0xffffffff


	//   ....[56]....
        /*044c*/ 	.word	0xffffffff


	//   ....[57]....
        /*0450*/ 	.word	0xffffffff


	//   ....[58]....
        /*0454*/ 	.word	0xffffffff


	//   ....[59]....
        /*0458*/ 	.word	0xffffffff


	//   ....[60]....
        /*045c*/ 	.word	0xffffffff


	//   ....[61]....
        /*0460*/ 	.word	0xffffffff


	//   ....[62]....
        /*0464*/ 	.word	0xffffffff


	//   ....[63]....
        /*0468*/ 	.word	0xffffffff


	//   ....[64]....
        /*046c*/ 	.word	0xffffffff


	//   ....[65]....
        /*0470*/ 	.word	0xffffffff


	//   ....[66]....
        /*0474*/ 	.word	0xffffffff


	//   ....[67]....
        /*0478*/ 	.word	0xffffffff


	//   ....[68]....
        /*047c*/ 	.word	0xffffffff


	//   ....[69]....
        /*0480*/ 	.word	0xffffffff


	//   ....[70]....
        /*0484*/ 	.word	0xffffffff


	//   ....[71]....
        /*0488*/ 	.word	0xffffffff


	//   ....[72]....
        /*048c*/ 	.word	0xffffffff


	//   ....[73]....
        /*0490*/ 	.word	0xffffffff


	//   ....[74]....
        /*0494*/ 	.word	0xffffffff


	//   ....[75]....
        /*0498*/ 	.word	0xffffffff


	//   ....[76]....
        /*049c*/ 	.word	0xffffffff


	//   ....[77]....
        /*04a0*/ 	.word	0xffffffff


	//   ....[78]....
        /*04a4*/ 	.word	0xffffffff


	//   ....[79]....
        /*04a8*/ 	.word	0xffffffff


	//   ....[80]....
        /*04ac*/ 	.word	0xffffffff


	//   ....[81]....
        /*04b0*/ 	.word	0xffffffff


	//   ....[82]....
        /*04b4*/ 	.word	0xffffffff


	//   ....[83]....
        /*04b8*/ 	.word	0xffffffff


	//   ....[84]....
        /*04bc*/ 	.word	0xffffffff


	//   ....[85]....
        /*04c0*/ 	.word	0xffffffff


	//   ....[86]....
        /*04c4*/ 	.word	0xffffffff


	//   ....[87]....
        /*04c8*/ 	.word	0xffffffff


	//   ....[88]....
        /*04cc*/ 	.word	0xffffffff


	//   ....[89]....
        /*04d0*/ 	.word	0xffffffff


	//   ....[90]....
        /*04d4*/ 	.word	0xffffffff


	//   ....[91]....
        /*04d8*/ 	.word	0xffffffff


	//   ....[92]....
        /*04dc*/ 	.word	0xffffffff


	//   ....[93]....
        /*04e0*/ 	.word	0xffffffff


	//   ....[94]....
        /*04e4*/ 	.word	0xffffffff


	//   ....[95]....
        /*04e8*/ 	.word	0xffffffff


	//   ....[96]....
        /*04ec*/ 	.word	0xffffffff


	//   ....[97]....
        /*04f0*/ 	.word	0xffffffff


	//   ....[98]....
        /*04f4*/ 	.word	0xffffffff


	//   ....[99]....
        /*04f8*/ 	.word	0xffffffff


	//   ....[100]....
        /*04fc*/ 	.word	0xffffffff


	//   ....[101]....
        /*0500*/ 	.word	0xffffffff


	//   ....[102]....
        /*0504*/ 	.word	0xffffffff


	//   ....[103]....
        /*0508*/ 	.word	0xffffffff


	//   ....[104]....
        /*050c*/ 	.word	0xffffffff


	//   ....[105]....
        /*0510*/ 	.word	0xffffffff


	//   ....[106]....
        /*0514*/ 	.word	0xffffffff


	//   ....[107]....
        /*0518*/ 	.word	0xffffffff


	//   ....[108]....
        /*051c*/ 	.word	0xffffffff


	//   ....[109]....
        /*0520*/ 	.word	0xffffffff


	//   ....[110]....
        /*0524*/ 	.word	0xffffffff


	//   ....[111]....
        /*0528*/ 	.word	0xffffffff


	//   ....[112]....
        /*052c*/ 	.word	0xffffffff


	//   ....[113]....
        /*0530*/ 	.word	0xffffffff


	//   ....[114]....
        /*0534*/ 	.word	0xffffffff


	//   ....[115]....
        /*0538*/ 	.word	0xffffffff


	//   ....[116]....
        /*053c*/ 	.word	0xffffffff


	//   ....[117]....
        /*0540*/ 	.word	0xffffffff


	//   ....[118]....
        /*0544*/ 	.word	0xffffffff


	//   ....[119]....
        /*0548*/ 	.word	0xffffffff


	//   ....[120]....
        /*054c*/ 	.word	0xffffffff


	//   ....[121]....
        /*0550*/ 	.word	0xffffffff


	//   ....[122]....
        /*0554*/ 	.word	0xffffffff


	//   ....[123]....
        /*0558*/ 	.word	0xffffffff


	//   ....[124]....
        /*055c*/ 	.word	0xffffffff


	//   ....[125]....
        /*0560*/ 	.word	0xffffffff


	//   ....[126]....
        /*0564*/ 	.word	0xffffffff


	//   ....[127]....
        /*0568*/ 	.word	0xffffffff


	//   ....[128]....
        /*056c*/ 	.word	0xffffffff


	//   ....[129]....
        /*0570*/ 	.word	0xffffffff


	//   ....[130]....
        /*0574*/ 	.word	0xffffffff


	//   ....[131]....
        /*0578*/ 	.word	0xffffffff


	//   ....[132]....
        /*057c*/ 	.word	0xffffffff


	//   ....[133]....
        /*0580*/ 	.word	0xffffffff


	//   ....[134]....
        /*0584*/ 	.word	0xffffffff


	//   ....[135]....
        /*0588*/ 	.word	0xffffffff


	//   ....[136]....
        /*058c*/ 	.word	0xffffffff


	//   ....[137]....
        /*0590*/ 	.word	0xffffffff


	//   ....[138]....
        /*0594*/ 	.word	0xffffffff


	//   ....[139]....
        /*0598*/ 	.word	0xffffffff


	//   ....[140]....
        /*059c*/ 	.word	0xffffffff


	//   ....[141]....
        /*05a0*/ 	.word	0xffffffff


	//   ....[142]....
        /*05a4*/ 	.word	0xffffffff


	//   ....[143]....
        /*05a8*/ 	.word	0xffffffff


	//   ....[144]....
        /*05ac*/ 	.word	0xffffffff


	//   ....[145]....
        /*05b0*/ 	.word	0xffffffff


	//   ....[146]....
        /*05b4*/ 	.word	0xffffffff


	//   ....[147]....
        /*05b8*/ 	.word	0xffffffff


	//   ....[148]....
        /*05bc*/ 	.word	0xffffffff


	//   ....[149]....
        /*05c0*/ 	.word	0xffffffff


	//   ....[150]....
        /*05c4*/ 	.word	0xffffffff


	//   ....[151]....
        /*05c8*/ 	.word	0xffffffff


	//   ....[152]....
        /*05cc*/ 	.word	0xffffffff


	//   ....[153]....
        /*05d0*/ 	.word	0xffffffff


	//   ....[154]....
        /*05d4*/ 	.word	0xffffffff


	//   ....[155]....
        /*05d8*/ 	.word	0xffffffff


	//   ....[156]....
        /*05dc*/ 	.word	0xffffffff


	//   ....[157]....
        /*05e0*/ 	.word	0xffffffff


	//   ....[158]....
        /*05e4*/ 	.word	0xffffffff


	//   ....[159]....
        /*05e8*/ 	.word	0xffffffff


	//   ....[160]....
        /*05ec*/ 	.word	0xffffffff


	//   ....[161]....
        /*05f0*/ 	.word	0xffffffff


	//   ....[162]....
        /*05f4*/ 	.word	0xffffffff


	//   ....[163]....
        /*05f8*/ 	.word	0xffffffff


	//   ....[164]....
        /*05fc*/ 	.word	0xffffffff


	//   ....[165]....
        /*0600*/ 	.word	0xffffffff


	//   ....[166]....
        /*0604*/ 	.word	0xffffffff


	//   ....[167]....
        /*0608*/ 	.word	0xffffffff


	//   ....[168]....
        /*060c*/ 	.word	0xffffffff


	//   ....[169]....
        /*0610*/ 	.word	0xffffffff


	//   ....[170]....
        /*0614*/ 	.word	0xffffffff


	//   ....[171]....
        /*0618*/ 	.word	0xffffffff


	//   ....[172]....
        /*061c*/ 	.word	0xffffffff


	//   ....[173]....
        /*0620*/ 	.word	0xffffffff


	//   ....[174]....
        /*0624*/ 	.word	0xffffffff


	//   ....[175]....
        /*0628*/ 	.word	0xffffffff


	//   ....[176]....
        /*062c*/ 	.word	0xffffffff


	//   ....[177]....
        /*0630*/ 	.word	0xffffffff


	//   ....[178]....
        /*0634*/ 	.word	0xffffffff


	//   ....[179]....
        /*0638*/ 	.word	0xffffffff


	//   ....[180]....
        /*063c*/ 	.word	0xffffffff


	//   ....[181]....
        /*0640*/ 	.word	0xffffffff


	//   ....[182]....
        /*0644*/ 	.word	0xffffffff


	//   ....[183]....
        /*0648*/ 	.word	0xffffffff


	//   ....[184]....
        /*064c*/ 	.word	0xffffffff


	//   ....[185]....
        /*0650*/ 	.word	0x0500000f


	//   ....[186]....
        /*0654*/ 	.word	0x0500000f


	//   ....[187]....
        /*0658*/ 	.word	0x0500000f


	//   ....[188]....
        /*065c*/ 	.word	0x0500000f


	//   ....[189]....
        /*0660*/ 	.word	0x0500000f


	//   ....[190]....
        /*0664*/ 	.word	0x0500000f


	//   ....[191]....
        /*0668*/ 	.word	0x0500000f


	//   ....[192]....
        /*066c*/ 	.word	0x0500000f


	//   ....[193]....
        /*0670*/ 	.word	0x0500000f


	//   ....[194]....
        /*0674*/ 	.word	0x0500000f


	//----- nvinfo : EIATTR_COOP_GROUP_INSTR_OFFSETS
	.align		4
.L_629:
        /*0678*/ 	.byte	0x04, 0x28
        /*067a*/ 	.short	(.L_631 - .L_630)


	//   ....[0]....
.L_630:
        /*067c*/ 	.word	0x00000070


	//   ....[1]....
        /*0680*/ 	.word	0x00000140


	//   ....[2]....
        /*0684*/ 	.word	0x00000190


	//   ....[3]....
        /*0688*/ 	.word	0x000003c0


	//   ....[4]....
        /*068c*/ 	.word	0x00000520


	//   ....[5]....
        /*0690*/ 	.word	0x00000640


	//   ....[6]....
        /*0694*/ 	.word	0x000007a0


	//   ....[7]....
        /*0698*/ 	.word	0x00001e60


	//   ....[8]....
        /*069c*/ 	.word	0x000038d0


	//   ....[9]....
        /*06a0*/ 	.word	0x000039d0


	//   ....[10]....
        /*06a4*/ 	.word	0x00004030


	//   ....[11]....
        /*06a8*/ 	.word	0x000040a0


	//   ....[12]....
        /*06ac*/ 	.word	0x00006b70


	//   ....[13]....
        /*06b0*/ 	.word	0x00006b80


	//   ....[14]....
        /*06b4*/ 	.word	0x00006bb0


	//   ....[15]....
        /*06b8*/ 	.word	0x00006bc0


	//   ....[16]....
        /*06bc*/ 	.word	0x00008a80


	//   ....[17]....
        /*06c0*/ 	.word	0x00008ae0


	//   ....[18]....
        /*06c4*/ 	.word	0x00008b00


	//   ....[19]....
        /*06c8*/ 	.word	0x00008b20


	//   ....[20]....
        /*06cc*/ 	.word	0x00009f60


	//   ....[21]....
        /*06d0*/ 	.word	0x00009f90


	//   ....[22]....
        /*06d4*/ 	.word	0x00009fd0


	//   ....[23]....
        /*06d8*/ 	.word	0x0000a010


	//   ....[24]....
        /*06dc*/ 	.word	0x0000a030


	//   ....[25]....
        /*06e0*/ 	.word	0x0000a050


	//   ....[26]....
        /*06e4*/ 	.word	0x0000a070


	//   ....[27]....
        /*06e8*/ 	.word	0x0000a080


	//   ....[28]....
        /*06ec*/ 	.word	0x0000a090


	//   ....[29]....
        /*06f0*/ 	.word	0x0000a0a0


	//   ....[30]....
        /*06f4*/ 	.word	0x0000a0b0


	//   ....[31]....
        /*06f8*/ 	.word	0x0000a0d0


	//   ....[32]....
        /*06fc*/ 	.word	0x0000a0f0


	//   ....[33]....
        /*0700*/ 	.word	0x0000a100


	//   ....[34]....
        /*0704*/ 	.word	0x0000a110


	//   ....[35]....
        /*0708*/ 	.word	0x0000a120


	//   ....[36]....
        /*070c*/ 	.word	0x0000a130


	//   ....[37]....
        /*0710*/ 	.word	0x0000a140


	//   ....[38]....
        /*0714*/ 	.word	0x0000a150


	//   ....[39]....
        /*0718*/ 	.word	0x0000a160


	//   ....[40]....
        /*071c*/ 	.word	0x0000a170


	//   ....[41]....
        /*0720*/ 	.word	0x0000a180


	//   ....[42]....
        /*0724*/ 	.word	0x0000a190


	//   ....[43]....
        /*0728*/ 	.word	0x0000a1a0


	//   ....[44]....
        /*072c*/ 	.word	0x0000a1b0


	//   ....[45]....
        /*0730*/ 	.word	0x0000a1c0


	//   ....[46]....
        /*0734*/ 	.word	0x0000a1d0


	//   ....[47]....
        /*0738*/ 	.word	0x0000a1e0


	//   ....[48]....
        /*073c*/ 	.word	0x0000a1f0


	//   ....[49]....
        /*0740*/ 	.word	0x0000a200


	//   ....[50]....
        /*0744*/ 	.word	0x0000a210


	//   ....[51]....
        /*0748*/ 	.word	0x0000a220


	//   ....[52]....
        /*074c*/ 	.word	0x0000a230


	//   ....[53]....
        /*0750*/ 	.word	0x0000a240


	//   ....[54]....
        /*0754*/ 	.word	0x0000a250


	//   ....[55]....
        /*0758*/ 	.word	0x0000a260


	//   ....[56]....
        /*075c*/ 	.word	0x0000a270


	//   ....[57]....
        /*0760*/ 	.word	0x0000a280


	//   ....[58]....
        /*0764*/ 	.word	0x0000a290


	//   ....[59]....
        /*0768*/ 	.word	0x0000a2a0


	//   ....[60]....
        /*076c*/ 	.word	0x0000a2b0


	//   ....[61]....
        /*0770*/ 	.word	0x0000a2c0


	//   ....[62]....
        /*0774*/ 	.word	0x0000a2d0


	//   ....[63]....
        /*0778*/ 	.word	0x0000a2e0


	//   ....[64]....
        /*077c*/ 	.word	0x0000a2f0


	//   ....[65]....
        /*0780*/ 	.word	0x0000a300


	//   ....[66]....
        /*0784*/ 	.word	0x0000a310


	//   ....[67]....
        /*0788*/ 	.word	0x0000a320


	//   ....[68]....
        /*078c*/ 	.word	0x0000a340


	//   ....[69]....
        /*0790*/ 	.word	0x0000a350


	//   ....[70]....
        /*0794*/ 	.word	0x0000a360


	//   ....[71]....
        /*0798*/ 	.word	0x0000a370


	//   ....[72]....
        /*079c*/ 	.word	0x0000a380


	//   ....[73]....
        /*07a0*/ 	.word	0x0000a390


	//   ....[74]....
        /*07a4*/ 	.word	0x0000a3a0


	//   ....[75]....
        /*07a8*/ 	.word	0x0000a3b0


	//   ....[76]....
        /*07ac*/ 	.word	0x0000a3c0


	//   ....[77]....
        /*07b0*/ 	.word	0x0000a3d0


	//   ....[78]....
        /*07b4*/ 	.word	0x0000a3e0


	//   ....[79]....
        /*07b8*/ 	.word	0x0000a3f0


	//   ....[80]....
        /*07bc*/ 	.word	0x0000a400


	//   ....[81]....
        /*07c0*/ 	.word	0x0000a410


	//   ....[82]....
        /*07c4*/ 	.word	0x0000a420


	//   ....[83]....
        /*07c8*/ 	.word	0x0000a430


	//   ....[84]....
        /*07cc*/ 	.word	0x0000a440


	//   ....[85]....
        /*07d0*/ 	.word	0x0000a450


	//   ....[86]....
        /*07d4*/ 	.word	0x0000a460


	//   ....[87]....
        /*07d8*/ 	.word	0x0000a470


	//   ....[88]....
        /*07dc*/ 	.word	0x0000a480


	//   ....[89]....
        /*07e0*/ 	.word	0x0000a490


	//   ....[90]....
        /*07e4*/ 	.word	0x0000a4a0


	//   ....[91]....
        /*07e8*/ 	.word	0x0000a4b0


	//   ....[92]....
        /*07ec*/ 	.word	0x0000a4c0


	//   ....[93]....
        /*07f0*/ 	.word	0x0000a4d0


	//   ....[94]....
        /*07f4*/ 	.word	0x0000a4e0


	//   ....[95]....
        /*07f8*/ 	.word	0x0000a4f0


	//   ....[96]....
        /*07fc*/ 	.word	0x0000a500


	//   ....[97]....
        /*0800*/ 	.word	0x0000a510


	//   ....[98]....
        /*0804*/ 	.word	0x0000a520


	//   ....[99]....
        /*0808*/ 	.word	0x0000a530


	//   ....[100]....
        /*080c*/ 	.word	0x0000a540


	//   ....[101]....
        /*0810*/ 	.word	0x0000a550


	//   ....[102]....
        /*0814*/ 	.word	0x0000a560


	//   ....[103]....
        /*0818*/ 	.word	0x0000a570


	//   ....[104]....
        /*081c*/ 	.word	0x0000a580


	//   ....[105]....
        /*0820*/ 	.word	0x0000a590


	//   ....[106]....
        /*0824*/ 	.word	0x0000a5a0


	//   ....[107]....
        /*0828*/ 	.word	0x0000a5b0


	//   ....[108]....
        /*082c*/ 	.word	0x0000a5c0


	//   ....[109]....
        /*0830*/ 	.word	0x0000a5d0


	//   ....[110]....
        /*0834*/ 	.word	0x0000a5e0


	//   ....[111]....
        /*0838*/ 	.word	0x0000a5f0


	//   ....[112]....
        /*083c*/ 	.word	0x0000a600


	//   ....[113]....
        /*0840*/ 	.word	0x0000a610


	//   ....[114]....
        /*0844*/ 	.word	0x0000a620


	//   ....[115]....
        /*0848*/ 	.word	0x0000a630


	//   ....[116]....
        /*084c*/ 	.word	0x0000b500


	//   ....[117]....
        /*0850*/ 	.word	0x0000b520


	//   ....[118]....
        /*0854*/ 	.word	0x0000b540


	//   ....[119]....
        /*0858*/ 	.word	0x0000b560


	//   ....[120]....
        /*085c*/ 	.word	0x0000be70


	//   ....[121]....
        /*0860*/ 	.word	0x0000be90


	//   ....[122]....
        /*0864*/ 	.word	0x0000bfd0


	//   ....[123]....
        /*0868*/ 	.word	0x0000bff0


	//   ....[124]....
        /*086c*/ 	.word	0x0000c0f0


	//   ....[125]....
        /*0870*/ 	.word	0x0000c110


	//   ....[126]....
        /*0874*/ 	.word	0x0000c220


	//   ....[127]....
        /*0878*/ 	.word	0x0000c240


	//   ....[128]....
        /*087c*/ 	.word	0x0000c780


	//   ....[129]....
        /*0880*/ 	.word	0x0000c790


	//   ....[130]....
        /*0884*/ 	.word	0x0000ce30


	//   ....[131]....
        /*0888*/ 	.word	0x0000ce40


	//   ....[132]....
        /*088c*/ 	.word	0x0000de10


	//   ....[133]....
        /*0890*/ 	.word	0x0000de40


	//   ....[134]....
        /*0894*/ 	.word	0x0000df60


	//   ....[135]....
        /*0898*/ 	.word	0x0000df80


	//   ....[136]....
        /*089c*/ 	.word	0x0000e080


	//   ....[137]....
        /*08a0*/ 	.word	0x0000e0a0


	//   ....[138]....
        /*08a4*/ 	.word	0x0000e1b0


	//   ....[139]....
        /*08a8*/ 	.word	0x0000e1d0


	//   ....[140]....
        /*08ac*/ 	.word	0x0000e370


	//   ....[141]....
        /*08b0*/ 	.word	0x0000e5b0


	//   ....[142]....
        /*08b4*/ 	.word	0x0000e5e0


	//   ....[143]....
        /*08b8*/ 	.word	0x0000e620


	//   ....[144]....
        /*08bc*/ 	.word	0x0000e650


	//   ....[145]....
        /*08c0*/ 	.word	0x0000e680


	//   ....[146]....
        /*08c4*/ 	.word	0x0000e6c0


	//   ....[147]....
        /*08c8*/ 	.word	0x0000e850


	//   ....[148]....
        /*08cc*/ 	.word	0x0000e880


	//   ....[149]....
        /*08d0*/ 	.word	0x0000e8b0


	//   ....[150]....
        /*08d4*/ 	.word	0x0000e8e0


	//   ....[151]....
        /*08d8*/ 	.word	0x0000e910


	//   ....[152]....
        /*08dc*/ 	.word	0x0000e950


	//   ....[153]....
        /*08e0*/ 	.word	0x0000e9e0


	//   ....[154]....
        /*08e4*/ 	.word	0x0000ea30


	//   ....[155]....
        /*08e8*/ 	.word	0x0000ea40


	//   ....[156]....
        /*08ec*/ 	.word	0x0000ead0


	//   ....[157]....
        /*08f0*/ 	.word	0x000102f0


	//   ....[158]....
        /*08f4*/ 	.word	0x000110d0


	//   ....[159]....
        /*08f8*/ 	.word	0x000110f0


	//   ....[160]....
        /*08fc*/ 	.word	0x00011130


	//   ....[161]....
        /*0900*/ 	.word	0x000111a0


	//   ....[162]....
        /*0904*/ 	.word	0x00011230


	//   ....[163]....
        /*0908*/ 	.word	0x00011240


	//   ....[164]....
        /*090c*/ 	.word	0x00011250


	//   ....[165]....
        /*0910*/ 	.word	0x00011290


	//   ....[166]....
        /*0914*/ 	.word	0x00013e80


	//   ....[167]....
        /*0918*/ 	.word	0x00013eb0


	//   ....[168]....
        /*091c*/ 	.word	0x00013ee0


	//   ....[169]....
        /*0920*/ 	.word	0x00013ef0


	//   ....[170]....
        /*0924*/ 	.word	0x00013f40


	//   ....[171]....
        /*0928*/ 	.word	0x00013f70


	//   ....[172]....
        /*092c*/ 	.word	0x00013f80


	//   ....[173]....
        /*0930*/ 	.word	0x00013fb0


	//   ....[174]....
        /*0934*/ 	.word	0x00014110


	//   ....[175]....
        /*0938*/ 	.word	0x00014140


	//   ....[176]....
        /*093c*/ 	.word	0x00014170


	//   ....[177]....
        /*0940*/ 	.word	0x000141a0


	//   ....[178]....
        /*0944*/ 	.word	0x000141d0


	//   ....[179]....
        /*0948*/ 	.word	0x00014210


	//   ....[180]....
        /*094c*/ 	.word	0x00014290


	//   ....[181]....
        /*0950*/ 	.word	0x000142d0


	//   ....[182]....
        /*0954*/ 	.word	0x000142e0


	//   ....[183]....
        /*0958*/ 	.word	0x00014320


	//   ....[184]....
        /*095c*/ 	.word	0x000149a0


	//   ....[185]....
        /*0960*/ 	.word	0x00014ec0


	//   ....[186]....
        /*0964*/ 	.word	0x00015080


	//   ....[187]....
        /*0968*/ 	.word	0x000150f0


	//   ....[188]....
        /*096c*/ 	.word	0x00015160


	//   ....[189]....
        /*0970*/ 	.word	0x00015210


	//   ....[190]....
        /*0974*/ 	.word	0x000152d0


	//   ....[191]....
        /*0978*/ 	.word	0x000153d0


	//   ....[192]....
        /*097c*/ 	.word	0x00015430


	//   ....[193]....
        /*0980*/ 	.word	0x00015510


	//   ....[194]....
        /*0984*/ 	.word	0x00015860


	//----- nvinfo : EIATTR_REG_RECONFIG
	.align		4
.L_631:
        /*0988*/ 	.byte	0x01, 0x54
	.zero		2


	//----- nvinfo : EIATTR_SYSCALL_OFFSETS
	.align		4
        /*098c*/ 	.byte	0x04, 0x46
        /*098e*/ 	.short	(.L_633 - .L_632)


	//   ....[0]....
.L_632:
        /*0990*/ 	.word	0x00001fe0


	//   ....[1]....
        /*0994*/ 	.word	0x0000fd40


	//   ....[2]....
        /*0998*/ 	.word	0x0000fed0


	//   ....[3]....
        /*099c*/ 	.word	0x00010020


	//   ....[4]....
        /*09a0*/ 	.word	0x00010160


	//   ....[5]....
        /*09a4*/ 	.word	0x00010cb0


	//----- nvinfo : EIATTR_MBARRIER_INSTR_OFFSETS
	.align		4
.L_633:
        /*09a8*/ 	.byte	0x04, 0x39
        /*09aa*/ 	.short	(.L_635 - .L_634)


	//   ....[0]....
.L_634:
        /*09ac*/ 	.word	0x00000270
        /*09b0*/ 	.word	0x000000ff
        /*09b4*/ 	.word	0x00033400
        /*09b8*/ 	.short	0x0100
        /*09ba*/ 	.byte	0x08
	.zero		1


	//   ....[1]....
        /*09bc*/ 	.word	0x00000280
        /*09c0*/ 	.word	0x000000ff
        /*09c4*/ 	.word	0x00033420
        /*09c8*/ 	.short	0x0100
        /*09ca*/ 	.byte	0x08
	.zero		1


	//   ....[2]....
        /*09cc*/ 	.word	0x00000370
        /*09d0*/ 	.word	0x000000ff
        /*09d4*/ 	.word	0x00033430
        /*09d8*/ 	.short	0x0100
        /*09da*/ 	.byte	0x08
	.zero		1


	//   ....[3]....
        /*09dc*/ 	.word	0x00000380
        /*09e0*/ 	.word	0x000000ff
        /*09e4*/ 	.word	0x00033440
        /*09e8*/ 	.short	0x0100
        /*09ea*/ 	.byte	0x08
	.zero		1


	//   ....[4]....
        /*09ec*/ 	.word	0x00000390
        /*09f0*/ 	.word	0x000000ff
        /*09f4*/ 	.word	0x00033438
        /*09f8*/ 	.short	0x0100
        /*09fa*/ 	.byte	0x08
	.zero		1


	//   ....[5]....
        /*09fc*/ 	.word	0x000003a0
        /*0a00*/ 	.word	0x000000ff
        /*0a04*/ 	.word	0x00033448
        /*0a08*/ 	.short	0x0100
        /*0a0a*/ 	.byte	0x08
	.zero		1


	//   ....[6]....
        /*0a0c*/ 	.word	0x000004d0
        /*0a10*/ 	.word	0x000000ff
        /*0a14*/ 	.word	0x00033450
        /*0a18*/ 	.short	0x0100
        /*0a1a*/ 	.byte	0x08
	.zero		1


	//   ....[7]....
        /*0a1c*/ 	.word	0x000004e0
        /*0a20*/ 	.word	0x000000ff
        /*0a24*/ 	.word	0x00033460
        /*0a28*/ 	.short	0x0100
        /*0a2a*/ 	.byte	0x08
	.zero		1


	//   ....[8]....
        /*0a2c*/ 	.word	0x000004f0
        /*0a30*/ 	.word	0x000000ff
        /*0a34*/ 	.word	0x00033458
        /*0a38*/ 	.short	0x0100
        /*0a3a*/ 	.byte	0x08
	.zero		1


	//   ....[9]....
        /*0a3c*/ 	.word	0x00000500
        /*0a40*/ 	.word	0x000000ff
        /*0a44*/ 	.word	0x00033468
        /*0a48*/ 	.short	0x0100
        /*0a4a*/ 	.byte	0x08
	.zero		1


	//   ....[10]....
        /*0a4c*/ 	.word	0x000005f0
        /*0a50*/ 	.word	0x000000ff
        /*0a54*/ 	.word	0x00033470
        /*0a58*/ 	.short	0x0100
        /*0a5a*/ 	.byte	0x06
	.zero		1


	//   ....[11]....
        /*0a5c*/ 	.word	0x00000600
        /*0a60*/ 	.word	0x000000ff
        /*0a64*/ 	.word	0x00033480
        /*0a68*/ 	.short	0x0100
        /*0a6a*/ 	.byte	0x06
	.zero		1


	//   ....[12]....
        /*0a6c*/ 	.word	0x00000610
        /*0a70*/ 	.word	0x000000ff
        /*0a74*/ 	.word	0x00033478
        /*0a78*/ 	.short	0x0100
        /*0a7a*/ 	.byte	0x06
	.zero		1


	//   ....[13]....
        /*0a7c*/ 	.word	0x00000620
        /*0a80*/ 	.word	0x000000ff
        /*0a84*/ 	.word	0x00033488
        /*0a88*/ 	.short	0x0100
        /*0a8a*/ 	.byte	0x06
	.zero		1


	//   ....[14]....
        /*0a8c*/ 	.word	0x00000750
        /*0a90*/ 	.word	0x000000ff
        /*0a94*/ 	.word	0x00033490
        /*0a98*/ 	.short	0x0100
        /*0a9a*/ 	.byte	0x08
	.zero		1


	//   ....[15]....
        /*0a9c*/ 	.word	0x00000760
        /*0aa0*/ 	.word	0x000000ff
        /*0aa4*/ 	.word	0x000334a0
        /*0aa8*/ 	.short	0x0100
        /*0aaa*/ 	.byte	0x08
	.zero		1


	//   ....[16]....
        /*0aac*/ 	.word	0x00000770
        /*0ab0*/ 	.word	0x000000ff
        /*0ab4*/ 	.word	0x00033498
        /*0ab8*/ 	.short	0x0100
        /*0aba*/ 	.byte	0x08
	.zero		1


	//   ....[17]....
        /*0abc*/ 	.word	0x00000780
        /*0ac0*/ 	.word	0x000000ff
        /*0ac4*/ 	.word	0x000334a8
        /*0ac8*/ 	.short	0x0100
        /*0aca*/ 	.byte	0x08
	.zero		1


	//   ....[18]....
        /*0acc*/ 	.word	0x000008b0
        /*0ad0*/ 	.word	0x000000ff
        /*0ad4*/ 	.word	0x000334b0
        /*0ad8*/ 	.short	0x0100
        /*0ada*/ 	.byte	0x08
	.zero		1


	//   ....[19]....
        /*0adc*/ 	.word	0x000008c0
        /*0ae0*/ 	.word	0x000000ff
        /*0ae4*/ 	.word	0x000334c0
        /*0ae8*/ 	.short	0x0100
        /*0aea*/ 	.byte	0x08
	.zero		1


	//   ....[20]....
        /*0aec*/ 	.word	0x000008d0
        /*0af0*/ 	.word	0x000000ff
        /*0af4*/ 	.word	0x000334b8
        /*0af8*/ 	.short	0x0100
        /*0afa*/ 	.byte	0x08
	.zero		1


	//   ....[21]....
        /*0afc*/ 	.word	0x000008e0
        /*0b00*/ 	.word	0x000000ff
        /*0b04*/ 	.word	0x000334c8
        /*0b08*/ 	.short	0x0100
        /*0b0a*/ 	.byte	0x08
	.zero		1


	//   ....[22]....
        /*0b0c*/ 	.word	0x00002090
        /*0b10*/ 	.word	0x00000000
        /*0b14*/ 	.word	0x00033400
        /*0b18*/ 	.short	0x010a
        /*0b1a*/ 	.byte	0x3f
	.zero		1


	//   ....[23]....
        /*0b1c*/ 	.word	0x00002120
        /*0b20*/ 	.word	0x00000006
        /*0b24*/ 	.word	0x00033430
        /*0b28*/ 	.short	0x010a
        /*0b2a*/ 	.byte	0x3f
	.zero		1


	//   ....[24]....
        /*0b2c*/ 	.word	0x00002190
        /*0b30*/ 	.word	0x00000006
        /*0b34*/ 	.word	0x00033430
        /*0b38*/ 	.short	0x010a
        /*0b3a*/ 	.byte	0x3f
	.zero		1


	//   ....[25]....
        /*0b3c*/ 	.word	0x000043a0
        /*0b40*/ 	.word	0x0000002e
        /*0b44*/ 	.word	0x00000000
        /*0b48*/ 	.short	0x0101
        /*0b4a*/ 	.byte	0x3f
	.zero		1


	//   ....[26]....
        /*0b4c*/ 	.word	0x00005840
        /*0b50*/ 	.word	0x000000ff
        /*0b54*/ 	.word	0x00033430
        /*0b58*/ 	.short	0x010a
        /*0b5a*/ 	.byte	0x06
	.zero		1


	//   ....[27]....
        /*0b5c*/ 	.word	0x00005880
        /*0b60*/ 	.word	0x000000ff
        /*0b64*/ 	.word	0x00033430
        /*0b68*/ 	.short	0x010a
        /*0b6a*/ 	.byte	0x06
	.zero		1


	//   ....[28]....
        /*0b6c*/ 	.word	0x00006500
        /*0b70*/ 	.word	0x000000ff
        /*0b74*/ 	.word	0x00033450
        /*0b78*/ 	.short	0x010a
        /*0b7a*/ 	.byte	0x06
	.zero		1


	//   ....[29]....
        /*0b7c*/ 	.word	0x00006540
        /*0b80*/ 	.word	0x000000ff
        /*0b84*/ 	.word	0x00033450
        /*0b88*/ 	.short	0x010a
        /*0b8a*/ 	.byte	0x06
	.zero		1


	//   ....[30]....
        /*0b8c*/ 	.word	0x00007870
        /*0b90*/ 	.word	0x000000c1
        /*0b94*/ 	.word	0x00000000
        /*0b98*/ 	.short	0x0101
        /*0b9a*/ 	.byte	0x3f
	.zero		1


	//   ....[31]....
        /*0b9c*/ 	.word	0x00007ee0
        /*0ba0*/ 	.word	0x0000000b
        /*0ba4*/ 	.word	0x00000000
        /*0ba8*/ 	.short	0x0101
        /*0baa*/ 	.byte	0x3f
	.zero		1


	//   ....[32]....
        /*0bac*/ 	.word	0x00008730
        /*0bb0*/ 	.word	0x00000014
        /*0bb4*/ 	.word	0x00033450
        /*0bb8*/ 	.short	0x010a
        /*0bba*/ 	.byte	0x3f
	.zero		1


	//   ....[33]....
        /*0bbc*/ 	.word	0x000087c0
        /*0bc0*/ 	.word	0x00000014
        /*0bc4*/ 	.word	0x00033450
        /*0bc8*/ 	.short	0x010a
        /*0bca*/ 	.byte	0x3f
	.zero		1


	//   ....[34]....
        /*0bcc*/ 	.word	0x00008dc0
        /*0bd0*/ 	.word	0x00000009
        /*0bd4*/ 	.word	0x00000000
        /*0bd8*/ 	.short	0x0101
        /*0bda*/ 	.byte	0x3f
	.zero		1


	//   ....[35]....
        /*0bdc*/ 	.word	0x0000be60
        /*0be0*/ 	.word	0x000000ff
        /*0be4*/ 	.word	0x00000000
        /*0be8*/ 	.short	0x0101
        /*0bea*/ 	.byte	0x08
	.zero		1


	//   ....[36]....
        /*0bec*/ 	.word	0x0000c4e0
        /*0bf0*/ 	.word	0x000000ff
        /*0bf4*/ 	.word	0x00000000
        /*0bf8*/ 	.short	0x0101
        /*0bfa*/ 	.byte	0x08
	.zero		1


	//   ....[37]....
        /*0bfc*/ 	.word	0x00010580
        /*0c00*/ 	.word	0x00000003
        /*0c04*/ 	.word	0x00033480
        /*0c08*/ 	.short	0x010a
        /*0c0a*/ 	.byte	0x3f
	.zero		1


	//   ....[38]....
        /*0c0c*/ 	.word	0x00010800
        /*0c10*/ 	.word	0x00000003
        /*0c14*/ 	.word	0x00033440
        /*0c18*/ 	.short	0x010a
        /*0c1a*/ 	.byte	0x3f
	.zero		1


	//   ....[39]....
        /*0c1c*/ 	.word	0x000113a0
        /*0c20*/ 	.word	0x00000011
        /*0c24*/ 	.word	0x00033400
        /*0c28*/ 	.short	0x0107
        /*0c2a*/ 	.byte	0x3f
	.zero		1


	//   ....[40]....
        /*0c2c*/ 	.word	0x000114a0
        /*0c30*/ 	.word	0x00000011
        /*0c34*/ 	.word	0x00033400
        /*0c38*/ 	.short	0x0101
        /*0c3a*/ 	.byte	0x3f
	.zero		1


	//   ....[41]....
        /*0c3c*/ 	.word	0x000114c0
        /*0c40*/ 	.word	0x00000011
        /*0c44*/ 	.word	0x00033420
        /*0c48*/ 	.short	0x010a
        /*0c4a*/ 	.byte	0x3f
	.zero		1


	//   ....[42]....
        /*0c4c*/ 	.word	0x00011800
        /*0c50*/ 	.word	0x00000005
        /*0c54*/ 	.word	0x00033480
        /*0c58*/ 	.short	0x010a
        /*0c5a*/ 	.byte	0x3f
	.zero		1


	//   ....[43]....
        /*0c5c*/ 	.word	0x00011c40
        /*0c60*/ 	.word	0x00000005
        /*0c64*/ 	.word	0x00033440
        /*0c68*/ 	.short	0x010a
        /*0c6a*/ 	.byte	0x3f
	.zero		1


	//   ....[44]....
        /*0c6c*/ 	.word	0x000120f0
        /*0c70*/ 	.word	0x00000003
        /*0c74*/ 	.word	0x00033470
        /*0c78*/ 	.short	0x010a
        /*0c7a*/ 	.byte	0x3f
	.zero		1


	//   ....[45]....
        /*0c7c*/ 	.word	0x00012160
        /*0c80*/ 	.word	0x00000003
        /*0c84*/ 	.word	0x00033460
        /*0c88*/ 	.short	0x010a
        /*0c8a*/ 	.byte	0x3f
	.zero		1


	//   ....[46]....
        /*0c8c*/ 	.word	0x00012ca0
        /*0c90*/ 	.word	0x00000003
        /*0c94*/ 	.word	0x00033450
        /*0c98*/ 	.short	0x0101
        /*0c9a*/ 	.byte	0x3f
	.zero		1


	//   ....[47]....
        /*0c9c*/ 	.word	0x00012d20
        /*0ca0*/ 	.word	0x00000003
        /*0ca4*/ 	.word	0x00000000
        /*0ca8*/ 	.short	0x0101
        /*0caa*/ 	.byte	0x3f
	.zero		1


	//   ....[48]....
        /*0cac*/ 	.word	0x00012f60
        /*0cb0*/ 	.word	0x00000000
        /*0cb4*/ 	.word	0x00033470
        /*0cb8*/ 	.short	0x010a
        /*0cba*/ 	.byte	0x3f
	.zero		1


	//   ....[49]....
        /*0cbc*/ 	.word	0x00012fd0
        /*0cc0*/ 	.word	0x00000000
        /*0cc4*/ 	.word	0x00033460
        /*0cc8*/ 	.short	0x010a
        /*0cca*/ 	.byte	0x3f
	.zero		1


	//   ....[50]....
        /*0ccc*/ 	.word	0x00013b40
        /*0cd0*/ 	.word	0x00000000
        /*0cd4*/ 	.word	0x00033450
        /*0cd8*/ 	.short	0x0101
        /*0cda*/ 	.byte	0x3f
	.zero		1


	//   ....[51]....
        /*0cdc*/ 	.word	0x00013b90
        /*0ce0*/ 	.word	0x00000002
        /*0ce4*/ 	.word	0x00000000
        /*0ce8*/ 	.short	0x0101
        /*0cea*/ 	.byte	0x3f
	.zero		1


	//   ....[52]....
        /*0cec*/ 	.word	0x00014920
        /*0cf0*/ 	.word	0x00000000
        /*0cf4*/ 	.word	0x00033420
        /*0cf8*/ 	.short	0x010a
        /*0cfa*/ 	.byte	0x3f
	.zero		1


	//   ....[53]....
        /*0cfc*/ 	.word	0x00014ae0
        /*0d00*/ 	.word	0x00000006
        /*0d04*/ 	.word	0x00000000
        /*0d08*/ 	.short	0x010a
        /*0d0a*/ 	.byte	0x3f
	.zero		1


	//   ....[54]....
        /*0d0c*/ 	.word	0x00014b50
        /*0d10*/ 	.word	0x00000007
        /*0d14*/ 	.word	0x00000000
        /*0d18*/ 	.short	0x010a
        /*0d1a*/ 	.byte	0x3f
	.zero		1


	//   ....[55]....
        /*0d1c*/ 	.word	0x00014bb0
        /*0d20*/ 	.word	0x00000004
        /*0d24*/ 	.word	0x00033460
        /*0d28*/ 	.short	0x010a
        /*0d2a*/ 	.byte	0x3f
	.zero		1


	//   ....[56]....
        /*0d2c*/ 	.word	0x00014c00
        /*0d30*/ 	.word	0x00000003
        /*0d34*/ 	.word	0x00033460
        /*0d38*/ 	.short	0x010a
        /*0d3a*/ 	.byte	0x3f
	.zero		1


	//   ....[57]....
        /*0d3c*/ 	.word	0x00014c40
        /*0d40*/ 	.word	0x00000004
        /*0d44*/ 	.word	0x00033480
        /*0d48*/ 	.short	0x010a
        /*0d4a*/ 	.byte	0x3f
	.zero		1


	//   ....[58]....
        /*0d4c*/ 	.word	0x00014c60
        /*0d50*/ 	.word	0x00000003
        /*0d54*/ 	.word	0x00033480
        /*0d58*/ 	.short	0x010a
        /*0d5a*/ 	.byte	0x3f
	.zero		1


	//   ....[59]....
        /*0d5c*/ 	.word	0x00014cc0
        /*0d60*/ 	.word	0x00000000
        /*0d64*/ 	.word	0x00033400
        /*0d68*/ 	.short	0x010a
        /*0d6a*/ 	.byte	0x3f
	.zero		1


	//   ....[60]....
        /*0d6c*/ 	.word	0x00014d10
        /*0d70*/ 	.word	0x00000006
        /*0d74*/ 	.word	0x00033430
        /*0d78*/ 	.short	0x010a
        /*0d7a*/ 	.byte	0x3f
	.zero		1


	//   ....[61]....
        /*0d7c*/ 	.word	0x00014d70
        /*0d80*/ 	.word	0x00000005
        /*0d84*/ 	.word	0x00033430
        /*0d88*/ 	.short	0x010a
        /*0d8a*/ 	.byte	0x3f
	.zero		1


	//   ....[62]....
        /*0d8c*/ 	.word	0x00014dd0
        /*0d90*/ 	.word	0x00000002
        /*0d94*/ 	.word	0x00033450
        /*0d98*/ 	.short	0x010a
        /*0d9a*/ 	.byte	0x3f
	.zero		1


	//   ....[63]....
        /*0d9c*/ 	.word	0x00014e20
        /*0da0*/ 	.word	0x00000014
        /*0da4*/ 	.word	0x00033450
        /*0da8*/ 	.short	0x010a
        /*0daa*/ 	.byte	0x3f
	.zero		1


	//   ....[64]....
        /*0dac*/ 	.word	0x00014f70
        /*0db0*/ 	.word	0x00000003
        /*0db4*/ 	.word	0x00033480
        /*0db8*/ 	.short	0x010a
        /*0dba*/ 	.byte	0x3f
	.zero		1


	//   ....[65]....
        /*0dbc*/ 	.word	0x00014fc0
        /*0dc0*/ 	.word	0x00000003
        /*0dc4*/ 	.word	0x00033440
        /*0dc8*/ 	.short	0x010a
        /*0dca*/ 	.byte	0x3f
	.zero		1


	//   ....[66]....
        /*0dcc*/ 	.word	0x00015550
        /*0dd0*/ 	.word	0x00000011
        /*0dd4*/ 	.word	0x00033420
        /*0dd8*/ 	.short	0x010a
        /*0dda*/ 	.byte	0x3f
	.zero		1


	//   ....[67]....
        /*0ddc*/ 	.word	0x000155a0
        /*0de0*/ 	.word	0x00000005
        /*0de4*/ 	.word	0x00033480
        /*0de8*/ 	.short	0x010a
        /*0dea*/ 	.byte	0x3f
	.zero		1


	//   ....[68]....
        /*0dec*/ 	.word	0x000155f0
        /*0df0*/ 	.word	0x00000005
        /*0df4*/ 	.word	0x00033440
        /*0df8*/ 	.short	0x010a
        /*0dfa*/ 	.byte	0x3f
	.zero		1


	//   ....[69]....
        /*0dfc*/ 	.word	0x00015640
        /*0e00*/ 	.word	0x00000003
        /*0e04*/ 	.word	0x00033470
        /*0e08*/ 	.short	0x010a
        /*0e0a*/ 	.byte	0x3f
	.zero		1


	//   ....[70]....
        /*0e0c*/ 	.word	0x00015690
        /*0e10*/ 	.word	0x00000003
        /*0e14*/ 	.word	0x00033460
        /*0e18*/ 	.short	0x010a
        /*0e1a*/ 	.byte	0x3f
	.zero		1


	//   ....[71]....
        /*0e1c*/ 	.word	0x000156e0
        /*0e20*/ 	.word	0x00000000
        /*0e24*/ 	.word	0x00033470
        /*0e28*/ 	.short	0x010a
        /*0e2a*/ 	.byte	0x3f
	.zero		1


	//   ....[72]....
        /*0e2c*/ 	.word	0x00015730
        /*0e30*/ 	.word	0x00000000
        /*0e34*/ 	.word	0x00033460
        /*0e38*/ 	.short	0x010a
        /*0e3a*/ 	.byte	0x3f
	.zero		1


	//   ....[73]....
        /*0e3c*/ 	.word	0x00015780
        /*0e40*/ 	.word	0x00000000
        /*0e44*/ 	.word	0x00033420
        /*0e48*/ 	.short	0x010a
        /*0e4a*/ 	.byte	0x3f
	.zero		1


	//   ....[74]....
        /*0e4c*/ 	.word	0x00015920
        /*0e50*/ 	.word	0x00000006
        /*0e54*/ 	.word	0x00000000
        /*0e58*/ 	.short	0x010a
        /*0e5a*/ 	.byte	0x3f
	.zero		1


	//   ....[75]....
        /*0e5c*/ 	.word	0x00015970
        /*0e60*/ 	.word	0x00000007
        /*0e64*/ 	.word	0x00000000
        /*0e68*/ 	.short	0x010a
        /*0e6a*/ 	.byte	0x3f
	.zero		1


	//   ....[76]....
        /*0e6c*/ 	.word	0x000159c0
        /*0e70*/ 	.word	0x00000004
        /*0e74*/ 	.word	0x00033460
        /*0e78*/ 	.short	0x010a
        /*0e7a*/ 	.byte	0x3f
	.zero		1


	//   ....[77]....
        /*0e7c*/ 	.word	0x00015a10
        /*0e80*/ 	.word	0x00000003
        /*0e84*/ 	.word	0x00033460
        /*0e88*/ 	.short	0x010a
        /*0e8a*/ 	.byte	0x3f
	.zero		1


	//   ....[78]....
        /*0e8c*/ 	.word	0x00015a60
        /*0e90*/ 	.word	0x00000004
        /*0e94*/ 	.word	0x00033480
        /*0e98*/ 	.short	0x010a
        /*0e9a*/ 	.byte	0x3f
	.zero		1


	//----- nvinfo : EIATTR_NUM_MBARRIERS
	.align		4
.L_635:
        /*0e9c*/ 	.byte	0x03, 0x38
        /*0e9e*/ 	.short	0x0016


	//----- nvinfo : EIATTR_EXIT_INSTR_OFFSETS
	.align		4
        /*0ea0*/ 	.byte	0x04, 0x1c
        /*0ea2*/ 	.short	(.L_637 - .L_636)


	//   ....[0]....
.L_636:
        /*0ea4*/ 	.word	0x00000a80


	//   ....[1]....
        /*0ea8*/ 	.word	0x0000e310


	//   ....[2]....
        /*0eac*/ 	.word	0x00014cb0


	//----- nvinfo : EIATTR_MAX_THREADS
	.align		4
.L_637:
        /*0eb0*/ 	.byte	0x04, 0x05
        /*0eb2*/ 	.short	(.L_639 - .L_638)
.L_638:
        /*0eb4*/ 	.word	0x00000180
        /*0eb8*/ 	.word	0x00000001
        /*0ebc*/ 	.word	0x00000001


	//----- nvinfo : EIATTR_CRS_STACK_SIZE
	.align		4
.L_639:
        /*0ec0*/ 	.byte	0x04, 0x1e
        /*0ec2*/ 	.short	(.L_641 - .L_640)
.L_640:
        /*0ec4*/ 	.word	0x00000000


	//----- nvinfo : EIATTR_CBANK_PARAM_SIZE
	.align		4
.L_641:
        /*0ec8*/ 	.byte	0x03, 0x19
        /*0eca*/ 	.short	0x0af0


	//----- nvinfo : EIATTR_PARAM_CBANK
	.align		4
        /*0ecc*/ 	.byte	0x04, 0x0a
        /*0ece*/ 	.short	(.L_643 - .L_642)
	.align		4
.L_642:
        /*0ed0*/ 	.word	index@(.nv.constant0._ZN7cutlass13device_kernelIN5flash11enable_sm90INS1_16FlashAttnFwdSm90INS1_25CollectiveMainloopFwdSm90ILi2EN4cute5tupleIJNS5_1CILi1EEES8_S8_EEENS6_IJNS7_ILi128EEENS7_ILi160EEENS7_ILi192EEEEEELi192ENS_12float_e4m3_tEfNS_4arch4Sm90ELb0ELb0ELb0ELb1ELb0ELb0ELb0ELb1ELb1ELb1ELb1ELb0EEENS1_21CollectiveEpilogueFwdINS6_IJSA_SC_SB_EEES9_NS_10bfloat16_tESG_Li256ELb1ELb1ELb1ELb1EEENS1_36VarlenDynamicPersistentTileSchedulerILi128ELi160ELi256ELi128ELb1ELb1ELb1ELb0ELb1ELb1EEEEEEEEEvNT_6ParamsE)
        /*0ed4*/ 	.short	0x0210
        /*0ed6*/ 	.short	0x0af0


	//----- nvinfo : EIATTR_SW_WAR
	.align		4
.L_643:
        /*0ed8*/ 	.byte	0x04, 0x36
        /*0eda*/ 	.short	(.L_645 - .L_644)
.L_644:
        /*0edc*/ 	.word	0x00000008
.L_645:


//--------------------- .nv.info._ZN7cutlass13device_kernelIN5flash11enable_sm90INS1_16FlashAttnFwdSm90INS1_25CollectiveMainloopFwdSm90ILi2EN4cute5tupleIJNS5_1CILi1EEES8_S8_EEENS6_IJNS7_ILi128EEENS7_ILi160EEENS7_ILi192EEEEEELi192ENS_12float_e4m3_tEfNS_4arch4Sm90ELb0ELb0ELb0ELb1ELb0ELb1ELb0ELb1ELb1ELb1ELb1ELb0EEENS1_21CollectiveEpilogueFwdINS6_IJSA_SC_SB_EEES9_NS_10bfloat16_tESG_Li256ELb1ELb1ELb1ELb1EEENS1_36VarlenDynamicPersistentTileSchedulerILi128ELi160ELi256ELi128ELb1ELb1ELb1ELb0ELb1ELb1EEEEEEEEEvNT_6ParamsE --------------------------
	.section	.nv.info._ZN7cutlass13device_kernelIN5flash11enable_sm90INS1_16FlashAttnFwdSm90INS1_25CollectiveMainloopFwdSm90ILi2EN4cute5tupleIJNS5_1CILi1EEES8_S8_EEENS6_IJNS7_ILi128EEENS7_ILi160EEENS7_ILi192EEEEEELi192ENS_12float_e4m3_tEfNS_4arch4Sm90ELb0ELb0ELb0ELb1ELb0ELb1ELb0ELb1ELb1ELb1ELb1ELb0EEENS1_21CollectiveEpilogueFwdINS6_IJSA_SC_SB_EEES9_NS_10bfloat16_tESG_Li256ELb1ELb1ELb1ELb1EEENS1_36VarlenDynamicPersistentTileSchedulerILi128ELi160ELi256ELi128ELb1ELb1ELb1ELb0ELb1ELb1EEEEEEEEEvNT_6ParamsE,"",@"SHT_CUDA_INFO"
	.sectionflags	@""
	.align	4


	//----- nvinfo : EIATTR_CUDA_API_VERSION
	.align		4
        /*0000*/ 	.byte	0x04, 0x37
        /*0002*/ 	.short	(.L_647 - .L_646)
.L_646:
        /*0004*/ 	.word	0x00000082


	//----- nvinfo : EIATTR_KPARAM_INFO
	.align		4
.L_647:
        /*0008*/ 	.byte	0x04, 0x17
        /*000a*/ 	.short	(.L_649 - .L_648)
.L_648:
        /*000c*/ 	.word	0x00000000
        /*0010*/ 	.short	0x0000
        /*0012*/ 	.short	0x0070
        /*0014*/ 	.byte	0x00, 0xf0, 0x01, 0x2a


	//----- nvinfo : EIATTR_SPARSE_MMA_MASK
	.align		4
.L_649:
        /*0018*/ 	.byte	0x03, 0x50
        /*001a*/ 	.short	0x0000


	//----- nvinfo : EIATTR_MAXREG_COUNT
	.align		4
        /*001c*/ 	.byte	0x03, 0x1b
        /*001e*/ 	.short	0x00a8


	//----- nvinfo : EIATTR_NUM_BARRIERS
	.align		4
        /*0020*/ 	.byte	0x02, 0x4c
        /*0022*/ 	.byte	0x10
	.zero		1


	//----- nvinfo : EIATTR_EXTERNS
	.align		4
        /*0024*/ 	.byte	0x04, 0x0f
        /*0026*/ 	.short	(.L_651 - .L_650)


	//   ....[0]....
	.align		4
.L_650:
        /*0028*/ 	.word	index@(__assertfail)


	//----- nvinfo : EIATTR_ANNOTATIONS
	.align		4
.L_651:
        /*002c*/ 	.byte	0x04, 0x55
        /*002e*/ 	.short	(.L_653 - .L_652)


	//   ....[0]....
.L_652:
        /* <DEDUP_REMOVED lines=160> */


	//----- nvinfo : EIATTR_MERCURY_ISA_VERSION
	.align		4
.L_653:
        /*0a18*/ 	.byte	0x03, 0x5f
        /*0a1a*/ 	.short	0x0101


	//----- nvinfo : EIATTR_UNUSED_LOAD_BYTE_OFFSET
	.align		4
        /*0a1c*/ 	.byte	0x04, 0x44
        /*0a1e*/ 	.short	(.L_655 - .L_654)


	//   ....[0]....
.L_654:
        /*0a20*/ 	.word	0x00000ae0
        /*0a24*/ 	.word	0x0000fff0


	//   ....[1]....
        /*0a28*/ 	.word	0x0001fe70
        /*0a2c*/ 	.word	0x0000fff0


	//----- nvinfo : EIATTR_INT_WARP_WIDE_INSTR_OFFSETS
	.align		4
.L_655:
        /*0a30*/ 	.byte	0x04, 0x31
        /*0a32*/ 	.short	(.L_657 - .L_656)


	//   ....[0]....
.L_656:
        /*0a34*/ 	.word	0x00000190


	//   ....[1]....
        /*0a38*/ 	.word	0x000001d0


	//   ....[2]....
        /*0a3c*/ 	.word	0x00000240


	//   ....[3]....
        /*0a40*/ 	.word	0x00028880


	//   ....[4]....
        /*0a44*/ 	.word	0x00028910


	//   ....[5]....
        /*0a48*/ 	.word	0x0002bb70


	//   ....[6]....
        /*0a4c*/ 	.word	0x0002bbd0


	//----- nvinfo : EIATTR_COOP_GROUP_MASK_REGIDS
	.align		4
.L_657:
        /*0a50*/ 	.byte	0x04, 0x29
        /*0a52*/ 	.short	(.L_659 - .L_658)


	//   ....[0]....
.L_658:
        /*0a54*/ 	.word	0xffffffff


	//   ....[1]....
        /*0a58*/ 	.word	0xffffffff


	//   ....[2]....
        /*0a5c*/ 	.word	0xffffffff


	//   ....[3]....
        /*0a60*/ 	.word	0xffffffff


	//   ....[4]....
        /*0a64*/ 	.word	0xffffffff


	//   ....[5]....
        /*0a68*/ 	.word	0xffffffff


	//   ....[6]....
        /*0a6c*/ 	.word	0xffffffff


	//   ....[7]....
        /*0a70*/ 	.word	0xffffffff


	//   ....[8]....
        /*0a74*/ 	.word	0xffffffff


	//   ....[9]....
        /*0a78*/ 	.word	0xffffffff


	//   ....[10]....
        /*0a7c*/ 	.word	0xffffffff


	//   ....[11]....
        /*0a80*/ 	.word	0xffffffff


	//   ....[12]....
        /*0a84*/ 	.word	0xffffffff


	//   ....[13]....
        /*0a88*/ 	.word	0xffffffff


	//   ....[14]....
        /*0a8c*/ 	.word	0xffffffff


	//   ....[15]....
        /*0a90*/ 	.word	0xffffffff


	//   ....[16]....
        /*0a94*/ 	.word	0xffffffff


	//   ....[17]....
        /*0a98*/ 	.word	0xffffffff


	//   ....[18]....
        /*0a9c*/ 	.word	0xffffffff


	//   ....[19]....
        /*0aa0*/ 	.word	0xffffffff


	//   ....[20]....
        /*0aa4*/ 	.word	0xffffffff


	//   ....[21]....
        /*0aa8*/ 	.word	0xffffffff


	//   ....[22]....
        /*0aac*/ 	.word	0xffffffff


	//   ....[23]....
        /*0ab0*/ 	.word	0xffffffff


	//   ....[24]....
        /*0ab4*/ 	.word	0xffffffff


	//   ....[25]....
        /*0ab8*/ 	.word	0xffffffff


	//   ....[26]....
        /*0abc*/ 	.word	0xffffffff


	//   ....[27]....
        /*0ac0*/ 	.word	0xffffffff


	//   ....[28]....
        /*0ac4*/ 	.word	0xffffffff


	//   ....[29]....
        /*0ac8*/ 	.word	0xffffffff


	//   ....[30]....
        /*0acc*/ 	.word	0xffffffff


	//   ....[31]....
        /*0ad0*/ 	.word	0xffffffff


	//   ....[32]....
        /*0ad4*/ 	.word	0xffffffff


	//   ....[33]....
        /*0ad8*/ 	.word	0xffffffff


	//   ....[34]....
        /*0adc*/ 	.word	0xffffffff


	//   ....[35]....
        /*0ae0*/ 	.word	0xffffffff


	//   ....[36]....
        /*0ae4*/ 	.word	0xffffffff


	//   ....[37]....
        /*0ae8*/ 	.word	0xffffffff


	//   ....[38]....
        /*0aec*/ 	.word	0xffffffff


	//   ....[39]....
        /*0af0*/ 	.word	0xffffffff


	//   ....[40]....
        /*0af4*/ 	.word	0xffffffff


	//   ....[41]....
        /*0af8*/ 	.word	0xffffffff


	//   ....[42]....
        /*0afc*/ 	.word	0xffffffff


	//   ....[43]....
        /*0b00*/ 	.word	0xffffffff


	//   ....[44]....
        /*0b04*/ 	.word	0xffffffff


	//   ....[45]....
        /*0b08*/ 	.word	0xffffffff


	//   ....[46]....
        /*0b0c*/ 	.word	0xffffffff


	//   ....[47]....
        /*0b10*/ 	.word	0xffffffff


	//   ....[48]....
        /*0b14*/ 	.word	0xffffffff


	//   ....[49]....
        /*0b18*/ 	.word	0xffffffff


	//   ....[50]....
        /*0b1c*/ 	.word	0xffffffff


	//   ....[51]....
        /*0b20*/ 	.word	0xffffffff


	//   ....[52]....
        /*0b24*/ 	.word	0xffffffff


	//   ....[53]....
        /*0b28*/ 	.word	0xffffffff


	//   ....[54]....
        /*0b2c*/ 	.word	0xffffffff


	//   ....[55]....
        /*0b30*/ 	.word	0xffffffff


	//   ....[56]....
        /*0b34*/ 	.word	0xffffffff


	//   ....[57]....
        /*0b38*/ 	.word	0xffffffff


	//   ....[58]....
        /*0b3c*/ 	.word	0xffffffff


	//   ....[59]....
        /*0b40*/ 	.word	0xffffffff


	//   ....[60]....
        /*0b44*/ 	.word	0xffffffff


	//   ....[61]....
        /*0b48*/ 	.word	0xffffffff


	//   ....[62]....
        /*0b4c*/ 	.word	0xffffffff


	//   ....[63]....
        /*0b50*/ 	.word	0xffffffff


	//   ....[64]....
        /*0b54*/ 	.word	0xffffffff


	//   ....[65]....
        /*0b58*/ 	.word	0xffffffff


	//   ....[66]....
        /*0b5c*/ 	.word	0xffffffff


	//   ....[67]....
        /*0b60*/ 	.word	0xffffffff


	//   ....[68]....
        /*0b64*/ 	.word	0xffffffff


	//   ....[69]....
        /*0b68*/ 	.word	0xffffffff


	//   ....[70]....
        /*0b6c*/ 	.word	0xffffffff


	//   ....[71]....
        /*0b70*/ 	.word	0xffffffff


	//   ....[72]....
        /*0b74*/ 	.word	0xffffffff


	//   ....[73]....
        /*0b78*/ 	.word	0xffffffff


	//   ....[74]....
        /*0b7c*/ 	.word	0xffffffff


	//   ....[75]....
        /*0b80*/ 	.word	0xffffffff


	//   ....[76]....
        /*0b84*/ 	.word	0xffffffff


	//   ....[77]....
        /*0b88*/ 	.word	0xffffffff


	//   ....[78]....
        /*0b8c*/ 	.word	0xffffffff


	//   ....[79]....
        /*0b90*/ 	.word	0xffffffff


	//   ....[80]....
        /*0b94*/ 	.word	0xffffffff


	//   ....[81]....
        /*0b98*/ 	.word	0xffffffff


	//   ....[82]....
        /*0b9c*/ 	.word	0xffffffff


	//   ....[83]....
        /*0ba0*/ 	.word	0xffffffff


	//   ....[84]....
        /*0ba4*/ 	.word	0xffffffff


	//   ....[85]....
        /*0ba8*/ 	.word	0xffffffff


	//   ....[86]....
        /*0bac*/ 	.word	0xffffffff


	//   ....[87]....
        /*0bb0*/ 	.word	0xffffffff


	//   ....[88]....
        /*0bb4*/ 	.word	0xffffffff


	//   ....[89]....
        /*0bb8*/ 	.word	0xffffffff


	//   ....[90]....
        /*0bbc*/ 	.word	0xffffffff


	//   ....[91]....
        /*0bc0*/ 	.word	0xffffffff


	//   ....[92]....
        /*0bc4*/ 	.word	0xffffffff


	//   ....[93]....
        /*0bc8*/ 	.word	0xffffffff


	//   ....[94]....
        /*0bcc*/ 	.word	0xffffffff


	//   ....[95]....
        /*0bd0*/ 	.word	0xffffffff


	//   ....[96]....
        /*0bd4*/ 	.word	0xffffffff


	//   ....[97]....
        /*0bd8*/ 	.word	0xffffffff


	//   ....[98]....
        /*0bdc*/ 	.word	0xffffffff


	//   ....[99]....
        /*0be0*/ 	.word	0xffffffff


	//   ....[100]....
        /*0be4*/ 	.word	0xffffffff


	//   ....[101]....
        /*0be8*/ 	.word	0xffffffff


	//   ....[102]....
        /*0bec*/ 	.word	0xffffffff


	//   ....[103]....
        /*0bf0*/ 	.word	0xffffffff


	//   ....[104]....
        /*0bf4*/ 	.word	0xffffffff


	//   ....[105]....
        /*0bf8*/ 	.word	0xffffffff


	//   ....[106]....
        /*0bfc*/ 	.word	0xffffffff


	//   ....[107]....
        /*0c00*/ 	.word	0xffffffff


	//   ....[108]....
        /*0c04*/ 	.word	0xffffffff


	//   ....[109]....
        /*0c08*/ 	.word	0xffffffff


	//   ....[110]....
        /*0c0c*/ 	.word	0xffffffff


	//   ....[111]....
        /*0c10*/ 	.word	0xffffffff


	//   ....[112]....
        /*0c14*/ 	.word	0xffffffff


	//   ....[113]....
        /*0c18*/ 	.word	0xffffffff


	//   ....[114]....
        /*0c1c*/ 	.word	0xffffffff


	//   ....[115]....
        /*0c20*/ 	.word	0xffffffff


	//   ....[116]....
        /*0c24*/ 	.word	0xffffffff


	//   ....[117]....
        /*0c28*/ 	.word	0xffffffff


	//   ....[118]....
        /*0c2c*/ 	.word	0xffffffff


	//   ....[119]....
        /*0c30*/ 	.word	0xffffffff


	//   ....[120]....
        /*0c34*/ 	.word	0xffffffff


	//   ....[121]....
        /*0c38*/ 	.word	0xffffffff


	//   ....[122]....
        /*0c3c*/ 	.word	0xffffffff


	//   ....[123]....
        /*0c40*/ 	.word	0xffffffff


	//   ....[124]....
        /*0c44*/ 	.word	0xffffffff


	//   ....[125]....
        /*0c48*/ 	.word	0xffffffff


	//   ....[126]....
        /*0c4c*/ 	.word	0xffffffff


	//   ....[127]....
        /*0c50*/ 	.word	0xffffffff


	//   ....[128]....
        /*0c54*/ 	.word	0xffffffff


	//   ....[129]....
        /*0c58*/ 	.word	0xffffffff


	//   ....[130]....
        /*0c5c*/ 	.word	0xffffffff


	//   ....[131]....
        /*0c60*/ 	.word	0xffffffff


	//   ....[132]....
        /*0c64*/ 	.word	0xffffffff


	//   ....[133]....
        /*0c68*/ 	.word	0xffffffff


	//   ....[134]....
        /*0c6c*/ 	.word	0xffffffff


	//   ....[135]....
        /*0c70*/ 	.word	0xffffffff


	//   ....[136]....
        /*0c74*/ 	.word	0xffffffff


	//   ....[137]....
        /*0c78*/ 	.word	0xffffffff


	//   ....[138]....
        /*0c7c*/ 	.word	0xffffffff


	//   ....[139]....
        /*0c80*/ 	.word	0xffffffff


	//   ....[140]....
        /*0c84*/ 	.word	0xffffffff


	//   ....[141]....
        /*0c88*/ 	.word	0xffffffff


	//   ....[142]....
        /*0c8c*/ 	.word	0xffffffff


	//   ....[143]....
        /*0c90*/ 	.word	0xffffffff


	//   ....[144]....
        /*0c94*/ 	.word	0xffffffff


	//   ....[145]....
        /*0c98*/ 	.word	0xffffffff


	//   ....[146]....
        /*0c9c*/ 	.word	0xffffffff


	//   ....[147]....
        /*0ca0*/ 	.word	0xffffffff


	//   ....[148]....
        /*0ca4*/ 	.word	0xffffffff


	//   ....[149]....
        /*0ca8*/ 	.word	0xffffffff


	//   ....[150]....
        /*0cac*/ 	.word	0xffffffff


	//   ....[151]....
        /*0cb0*/ 	.word	0xffffffff


	//   ....[152]....
        /*0cb4*/ 	.word	0xffffffff


	//   ....[153]....
        /*0cb8*/ 	.word	0xffffffff


	//   ....[154]....
        /*0cbc*/ 	.word	0xffffffff


	//   ....[155]....
        /*0cc0*/ 	.word	0xffffffff


	//   ....[156]....
        /*0cc4*/ 	.word	0xffffffff


	//   ....[157]....
        /*0cc8*/ 	.word	0xffffffff


	//   ....[158]....
        /*0ccc*/ 	.word	0xffffffff


	//   ....[159]....
        /*0cd0*/ 	.word	0xffffffff


	//   ....[160]....
        /*0cd4*/ 	.word	0xffffffff


	//   ....[161]....
        /*0cd8*/ 	.word	0xffffffff


	//   ....[162]....
        /*0cdc*/ 	.word	0xffffffff


	//   ....[163]....
        /*0ce0*/ 	.word	0xffffffff


	//   ....[164]....
        /*0ce4*/ 	.word	0xffffffff


	//   ....[165]....
        /*0ce8*/ 	.word	0xffffffff


	//   ....[166]....
        /*0cec*/ 	.word	0xffffffff


	//   ....[167]....
        /*0cf0*/ 	.word	0xffffffff


	//   ....[168]....
        /*0cf4*/ 	.word	0xffffffff


	//   ....[169]....
        /*0cf8*/ 	.word	0xffffffff


	//   ....[170]....
        /*0cfc*/ 	.word	0xffffffff


	//   ....[171]....
        /*0d00*/ 	.word	0xffffffff


	//   ....[172]....
        /*0d04*/ 	.word	0xffffffff


	//   ....[173]....
        /*0d08*/ 	.word	0xffffffff


	//   ....[174]....
        /*0d0c*/ 	.word	0xffffffff


	//   ....[175]....
        /*0d10*/ 	.word	0xffffffff


	//   ....[176]....
        /*0d14*/ 	.word	0xffffffff


	//   ....[177]....
        /*0d18*/ 	.word	0xffffffff


	//   ....[178]....
        /*0d1c*/ 	.word	0xffffffff


	//   ....[179]....
        /*0d20*/ 	.word	0xffffffff


	//   ....[180]....
        /*0d24*/ 	.word	0xffffffff


	//   ....[181]....
        /*0d28*/ 	.word	0xffffffff


	//   ....[182]....
        /*0d2c*/ 	.word	0xffffffff


	//   ....[183]....
        /*0d30*/ 	.word	0xffffffff


	//   ....[184]....
        /*0d34*/ 	.word	0xffffffff


	//   ....[185]....
        /*0d38*/ 	.word	0xffffffff


	//   ....[186]....
        /*0d3c*/ 	.word	0xffffffff


	//   ....[187]....
        /*0d40*/ 	.word	0xffffffff


	//   ....[188]....
        /*0d44*/ 	.word	0xffffffff


	//   ....[189]....
        /*0d48*/ 	.word	0xffffffff


	//   ....[190]....
        /*0d4c*/ 	.word	0xffffffff


	//   ....[191]....
        /*0d50*/ 	.word	0xffffffff


	//   ....[192]....
        /*0d54*/ 	.word	0xffffffff


	//   ....[193]....
        /*0d58*/ 	.word	0xffffffff


	//   ....[194]....
        /*0d5c*/ 	.word	0x0500000f


	//   ....[195]....
        /*0d60*/ 	.word	0x0500000f


	//   ....[196]....
        /*0d64*/ 	.word	0x0500000f


	//   ....[197]....
        /*0d68*/ 	.word	0x0500000f


	//   ....[198]....
        /*0d6c*/ 	.word	0x0500000f


	//   ....[199]....
        /*0d70*/ 	.word	0x0500000f


	//   ....[200]....
        /*0d74*/ 	.word	0x0500000f


	//   ....[201]....
        /*0d78*/ 	.word	0x0500000f


	//   ....[202]....
        /*0d7c*/ 	.word	0x0500000f


	//   ....[203]....
        /*0d80*/ 	.word	0x0500000f


	//   ....[204]....
        /*0d84*/ 	.word	0x0500000f


	//   ....[205]....
        /*0d88*/ 	.word	0x0500000f


	//   ....[206]....
        /*0d8c*/ 	.word	0x0500000f


	//   ....[207]....
        /*0d90*/ 	.word	0x0500000f


	//   ....[208]....
        /*0d94*/ 	.word	0x0500000f


	//   ....[209]....
        /*0d98*/ 	.word	0x0500000f


	//   ....[210]....
        /*0d9c*/ 	.word	0x0500000f


	//   ....[211]....
        /*0da0*/ 	.word	0x0500000f


	//   ....[212]....
        /*0da4*/ 	.word	0x0500000f


	//   ....[213]....
        /*0da8*/ 	.word	0x0500000f


	//   ....[214]....
        /*0dac*/ 	.word	0x0500000f


	//   ....[215]....
        /*0db0*/ 	.word	0x0500000f


	//   ....[216]....
        /*0db4*/ 	.word	0x0500000f


	//   ....[217]....
        /*0db8*/ 	.word	0x0500000f


	//   ....[218]....
        /*0dbc*/ 	.word	0x0500000f


	//   ....[219]....
        /*0dc0*/ 	.word	0x0500000f


	//   ....[220]....
        /*0dc4*/ 	.word	0x0500000f


	//   ....[221]....
        /*0dc8*/ 	.word	0x0500000f


	//   ....[222]....
        /*0dcc*/ 	.word	0x0500000f


	//   ....[223]....
        /*0dd0*/ 	.word	0x0500000f


	//   ....[224]....
        /*0dd4*/ 	.word	0x0500000f


	//   ....[225]....
        /*0dd8*/ 	.word	0x0500000f


	//   ....[226]....
        /*0ddc*/ 	.word	0x0500000f


	//   ....[227]....
        /*0de0*/ 	.word	0x0500000f


	//   ....[228]....
        /*0de4*/ 	.word	0x0500000f


	//   ....[229]....
        /*0de8*/ 	.word	0x0500000f


	//   ....[230]....
        /*0dec*/ 	.word	0x0500000f


	//   ....[231]....
        /*0df0*/ 	.word	0x0500000f


	//   ....[232]....
        /*0df4*/ 	.word	0x0500000f


	//   ....[233]....
        /*0df8*/ 	.word	0x0500000f


	//   ....[234]....
        /*0dfc*/ 	.word	0x0500000f


	//   ....[235]....
        /*0e00*/ 	.word	0x0500000f


	//   ....[236]....
        /*0e04*/ 	.word	0x0500000f


	//   ....[237]....
        /*0e08*/ 	.word	0x0500000f


	//   ....[238]....
        /*0e0c*/ 	.word	0x0500000f


	//   ....[239]....
        /*0e10*/ 	.word	0x0500000f


	//   ....[240]....
        /*0e14*/ 	.word	0x0500000f


	//   ....[241]....
        /*0e18*/ 	.word	0x0500000f


	//   ....[242]....
        /*0e1c*/ 	.word	0x0500000f


	//   ....[243]....
        /*0e20*/ 	.word	0x0500000f


	//   ....[244]....
        /*0e24*/ 	.word	0x0500000f


	//   ....[245]....
        /*0e28*/ 	.word	0x0500000f


	//   ....[246]....
        /*0e2c*/ 	.word	0x0500000f


	//   ....[247]....
        /*0e30*/ 	.word	0x0500000f


	//   ....[248]....
        /*0e34*/ 	.word	0x0500000f


	//   ....[249]....
        /*0e38*/ 	.word	0x0500000f


	//   ....[250]....
        /*0e3c*/ 	.word	0x0500000f


	//   ....[251]....
        /*0e40*/ 	.word	0x0500000f


	//   ....[252]....
        /*0e44*/ 	.word	0x0500000f


	//   ....[253]....
        /*0e48*/ 	.word	0x0500000f


	//   ....[254]....
        /*0e4c*/ 	.word	0x0500000f


	//   ....[255]....
        /*0e50*/ 	.word	0x0500000f


	//   ....[0]....
        /*0e54*/ 	.word	0x0500000f


	//   ....[1]....
        /*0e58*/ 	.word	0x0500000f


	//   ....[2]....
        /*0e5c*/ 	.word	0x0500000f


	//   ....[3]....
        /*0e60*/ 	.word	0x0500000f


	//   ....[4]....
        /*0e64*/ 	.word	0x0500000f


	//   ....[5]....
        /*0e68*/ 	.word	0x0500000f


	//   ....[6]....
        /*0e6c*/ 	.word	0x0500000f


	//   ....[7]....
        /*0e70*/ 	.word	0x0500000f


	//   ....[8]....
        /*0e74*/ 	.word	0x0500000f


	//   ....[9]....
        /*0e78*/ 	.word	0x0500000f


	//   ....[10]....
        /*0e7c*/ 	.word	0x0500000f


	//   ....[11]....
        /*0e80*/ 	.word	0x0500000f


	//   ....[12]....
        /*0e84*/ 	.word	0x0500000f


	//   ....[13]....
        /*0e88*/ 	.word	0x0500000f


	//   ....[14]....
        /*0e8c*/ 	.word	0x0500000f


	//   ....[15]....
        /*0e90*/ 	.word	0x0500000f


	//   ....[16]....
        /*0e94*/ 	.word	0x0500000f


	//   ....[17]....
        /*0e98*/ 	.word	0x0500000f


	//   ....[18]....
        /*0e9c*/ 	.word	0x0500000f


	//   ....[19]....
        /*0ea0*/ 	.word	0x0500000f


	//   ....[20]....
        /*0ea4*/ 	.word	0x0500000f


	//   ....[21]....
        /*0ea8*/ 	.word	0x0500000f


	//   ....[22]....
        /*0eac*/ 	.word	0x0500000f


	//   ....[23]....
        /*0eb0*/ 	.word	0x0500000f


	//   ....[24]....
        /*0eb4*/ 	.word	0x0500000f


	//   ....[25]....
        /*0eb8*/ 	.word	0x0500000f


	//   ....[26]....
        /*0ebc*/ 	.word	0x0500000f


	//   ....[27]....
        /*0ec0*/ 	.word	0x0500000f


	//   ....[28]....
        /*0ec4*/ 	.word	0x0500000f


	//   ....[29]....
        /*0ec8*/ 	.word	0x0500000f


	//   ....[30]....
        /*0ecc*/ 	.word	0x0500000f


	//   ....[31]....
        /*0ed0*/ 	.word	0x0500000f


	//   ....[32]....
        /*0ed4*/ 	.word	0x0500000f


	//   ....[33]....
        /*0ed8*/ 	.word	0x0500000f


	//   ....[34]....
        /*0edc*/ 	.word	0x0500000f


	//   ....[35]....
        /*0ee0*/ 	.word	0x0500000f


	//   ....[36]....
        /*0ee4*/ 	.word	0x0500000f


	//   ....[37]....
        /*0ee8*/ 	.word	0x0500000f


	//   ....[38]....
        /*0eec*/ 	.word	0x0500000f


	//   ....[39]....
        /*0ef0*/ 	.word	0x0500000f


	//   ....[40]....
        /*0ef4*/ 	.word	0x0500000f


	//   ....[41]....
        /*0ef8*/ 	.word	0x0500000f


	//   ....[42]....
        /*0efc*/ 	.word	0x0500000f


	//   ....[43]....
        /*0f00*/ 	.word	0x0500000f


	//   ....[44]....
        /*0f04*/ 	.word	0x0500000f


	//   ....[45]....
        /*0f08*/ 	.word	0x0500000f


	//   ....[46]....
        /*0f0c*/ 	.word	0x0500000f


	//   ....[47]....
        /*0f10*/ 	.word	0x0500000f


	//   ....[48]....
        /*0f14*/ 	.word	0x0500000f


	//   ....[49]....
        /*0f18*/ 	.word	0x0500000f


	//   ....[50]....
        /*0f1c*/ 	.word	0x0500000f


	//   ....[51]....
        /*0f20*/ 	.word	0x0500000f


	//   ....[52]....
        /*0f24*/ 	.word	0x0500000f


	//   ....[53]....
        /*0f28*/ 	.word	0x0500000f


	//   ....[54]....
        /*0f2c*/ 	.word	0x0500000f


	//   ....[55]....
        /*0f30*/ 	.word	0x0500000f


	//   ....[56]....
        /*0f34*/ 	.word	0x0500000f


	//   ....[57]....
        /*0f38*/ 	.word	0x0500000f


	//   ....[58]....
        /*0f3c*/ 	.word	0x0500000f


	//   ....[59]....
        /*0f40*/ 	.word	0x0500000f


	//   ....[60]....
        /*0f44*/ 	.word	0x0500000f


	//   ....[61]....
        /*0f48*/ 	.word	0x0500000f


	//   ....[62]....
        /*0f4c*/ 	.word	0x0500000f


	//   ....[63]....
        /*0f50*/ 	.word	0x0500000f


	//   ....[64]....
        /*0f54*/ 	.word	0x0500000f


	//   ....[65]....
        /*0f58*/ 	.word	0x0500000f


	//   ....[66]....
        /*0f5c*/ 	.word	0x0500000f


	//   ....[67]....
        /*0f60*/ 	.word	0x0500000f


	//   ....[68]....
        /*0f64*/ 	.word	0x0500000f


	//   ....[69]....
        /*0f68*/ 	.word	0x0500000f


	//   ....[70]....
        /*0f6c*/ 	.word	0x0500000f


	//   ....[71]....
        /*0f70*/ 	.word	0x0500000f


	//   ....[72]....
        /*0f74*/ 	.word	0x0500000f


	//   ....[73]....
        /*0f78*/ 	.word	0x0500000f


	//   ....[74]....
        /*0f7c*/ 	.word	0x0500000f


	//   ....[75]....
        /*0f80*/ 	.word	0x0500000f


	//   ....[76]....
        /*0f84*/ 	.word	0x0500000f


	//   ....[77]....
        /*0f88*/ 	.word	0x0500000f


	//   ....[78]....
        /*0f8c*/ 	.word	0x0500000f


	//   ....[79]....
        /*0f90*/ 	.word	0x0500000f


	//   ....[80]....
        /*0f94*/ 	.word	0x0500000f


	//   ....[81]....
        /*0f98*/ 	.word	0x0500000f


	//   ....[82]....
        /*0f9c*/ 	.word	0x0500000f


	//   ....[83]....
        /*0fa0*/ 	.word	0x0500000f


	//   ....[84]....
        /*0fa4*/ 	.word	0x0500000f


	//   ....[85]....
        /*0fa8*/ 	.word	0x0500000f


	//   ....[86]....
        /*0fac*/ 	.word	0x0500000f


	//   ....[87]....
        /*0fb0*/ 	.word	0x0500000f


	//   ....[88]....
        /*0fb4*/ 	.word	0x0500000f


	//   ....[89]....
        /*0fb8*/ 	.word	0x0500000f


	//   ....[90]....
        /*0fbc*/ 	.word	0x0500000f


	//   ....[91]....
        /*0fc0*/ 	.word	0x0500000f


	//----- nvinfo : EIATTR_COOP_GROUP_INSTR_OFFSETS
	.align		4
.L_659:
        /*0fc4*/ 	.byte	0x04, 0x28
        /*0fc6*/ 	.short	(.L_661 - .L_660)


	//   ....[0]....
.L_660:
        /*0fc8*/ 	.word	0x00000070


	//   ....[1]....
        /*0fcc*/ 	.word	0x000001a0


	//   ....[2]....
        /*0fd0*/ 	.word	0x000001f0


	//   ....[3]....
        /*0fd4*/ 	.word	0x00000420


	//   ....[4]....
        /*0fd8*/ 	.word	0x00000580


	//   ....[5]....
        /*0fdc*/ 	.word	0x000006a0


	//   ....[6]....
        /*0fe0*/ 	.word	0x00000800


	//   ....[7]....
        /*0fe4*/ 	.word	0x00011110


	//   ....[8]....
        /*0fe8*/ 	.word	0x00011650


	//   ....[9]....
        /*0fec*/ 	.word	0x00011660


	//   ....[10]....
        /*0ff0*/ 	.word	0x00011670


	//   ....[11]....
        /*0ff4*/ 	.word	0x00011680


	//   ....[12]....
        /*0ff8*/ 	.word	0x00014b90


	//   ....[13]....
        /*0ffc*/ 	.word	0x00014ba0


	//   ....[14]....
        /*1000*/ 	.word	0x00014bb0


	//   ....[15]....
        /*1004*/ 	.word	0x00014bc0


	//   ....[16]....
        /*1008*/ 	.word	0x00019e50


	//   ....[17]....
        /*100c*/ 	.word	0x00019f20


	//   ....[18]....
        /*1010*/ 	.word	0x0001a540


	//   ....[19]....
        /*1014*/ 	.word	0x0001a5c0


	//   ....[20]....
        /*1018*/ 	.word	0x0001d210


	//   ....[21]....
        /*101c*/ 	.word	0x0001d5e0


	//   ....[22]....
        /*1020*/ 	.word	0x0001d640


	//   ....[23]....
        /*1024*/ 	.word	0x0001d660


	//   ....[24]....
        /*1028*/ 	.word	0x0001f4b0


	//   ....[25]....
        /*102c*/ 	.word	0x0001f510


	//   ....[26]....
        /*1030*/ 	.word	0x0001f530


	//   ....[27]....
        /*1034*/ 	.word	0x0001f550


	//   ....[28]....
        /*1038*/ 	.word	0x000205a0


	//   ....[29]....
        /*103c*/ 	.word	0x00020620


	//   ....[30]....
        /*1040*/ 	.word	0x00020670


	//   ....[31]....
        /*1044*/ 	.word	0x000206e0


	//   ....[32]....
        /*1048*/ 	.word	0x00020710


	//   ....[33]....
        /*104c*/ 	.word	0x00020740


	//   ....[34]....
        /*1050*/ 	.word	0x00020780


	//   ....[35]....
        /*1054*/ 	.word	0x000207b0


	//   ....[36]....
        /*1058*/ 	.word	0x000207e0


	//   ....[37]....
        /*105c*/ 	.word	0x00020810


	//   ....[38]....
        /*1060*/ 	.word	0x00020840


	//   ....[39]....
        /*1064*/ 	.word	0x00020870


	//   ....[40]....
        /*1068*/ 	.word	0x000208a0


	//   ....[41]....
        /*106c*/ 	.word	0x000208d0


	//   ....[42]....
        /*1070*/ 	.word	0x00020900


	//   ....[43]....
        /*1074*/ 	.word	0x00020930


	//   ....[44]....
        /*1078*/ 	.word	0x00020960


	//   ....[45]....
        /*107c*/ 	.word	0x00020990


	//   ....[46]....
        /*1080*/ 	.word	0x000209c0


	//   ....[47]....
        /*1084*/ 	.word	0x000209f0


	//   ....[48]....
        /*1088*/ 	.word	0x00020a20


	//   ....[49]....
        /*108c*/ 	.word	0x00020a50


	//   ....[50]....
        /*1090*/ 	.word	0x00020a80


	//   ....[51]....
        /*1094*/ 	.word	0x00020ab0


	//   ....[52]....
        /*1098*/ 	.word	0x00020ae0


	//   ....[53]....
        /*109c*/ 	.word	0x00020b10


	//   ....[54]....
        /*10a0*/ 	.word	0x00020b40


	//   ....[55]....
        /*10a4*/ 	.word	0x00020b70


	//   ....[56]....
        /*10a8*/ 	.word	0x00020ba0


	//   ....[57]....
        /*10ac*/ 	.word	0x00020bd0


	//   ....[58]....
        /*10b0*/ 	.word	0x00020c00


	//   ....[59]....
        /*10b4*/ 	.word	0x00020c30


	//   ....[60]....
        /*10b8*/ 	.word	0x00020c60


	//   ....[61]....
        /*10bc*/ 	.word	0x00020c90


	//   ....[62]....
        /*10c0*/ 	.word	0x00020ca0


	//   ....[63]....
        /*10c4*/ 	.word	0x00020cb0


	//   ....[64]....
        /*10c8*/ 	.word	0x00020cc0


	//   ....[65]....
        /*10cc*/ 	.word	0x00020ce0


	//   ....[66]....
        /*10d0*/ 	.word	0x00020cf0


	//   ....[67]....
        /*10d4*/ 	.word	0x00020d00


	//   ....[68]....
        /*10d8*/ 	.word	0x00020d10


	//   ....[69]....
        /*10dc*/ 	.word	0x00020d20


	//   ....[70]....
        /*10e0*/ 	.word	0x00020d40


	//   ....[71]....
        /*10e4*/ 	.word	0x00020d50


	//   ....[72]....
        /*10e8*/ 	.word	0x00020d60


	//   ....[73]....
        /*10ec*/ 	.word	0x00020d70


	//   ....[74]....
        /*10f0*/ 	.word	0x00020d80


	//   ....[75]....
        /*10f4*/ 	.word	0x00020d90


	//   ....[76]....
        /*10f8*/ 	.word	0x00020da0


	//   ....[77]....
        /*10fc*/ 	.word	0x00020dc0


	//   ....[78]....
        /*1100*/ 	.word	0x00020de0


	//   ....[79]....
        /*1104*/ 	.word	0x00020e00


	//   ....[80]....
        /*1108*/ 	.word	0x00020e20


	//   ....[81]....
        /*110c*/ 	.word	0x00020e50


	//   ....[82]....
        /*1110*/ 	.word	0x00020e80


	//   ....[83]....
        /*1114*/ 	.word	0x00020eb0


	//   ....[84]....
        /*1118*/ 	.word	0x00020ee0


	//   ....[85]....
        /*111c*/ 	.word	0x00020ef0


	//   ....[86]....
        /*1120*/ 	.word	0x00020f20


	//   ....[87]....
        /*1124*/ 	.word	0x00020f30


	//   ....[88]....
        /*1128*/ 	.word	0x00020f60


	//   ....[89]....
        /*112c*/ 	.word	0x00020f70


	//   ....[90]....
        /*1130*/ 	.word	0x00020fa0


	//   ....[91]....
        /*1134*/ 	.word	0x00020fd0


	//   ....[92]....
        /*1138*/ 	.word	0x00021000


	//   ....[93]....
        /*113c*/ 	.word	0x00021030


	//   ....[94]....
        /*1140*/ 	.word	0x00021060


	//   ....[95]....
        /*1144*/ 	.word	0x00021070


	//   ....[96]....
        /*1148*/ 	.word	0x00021080


	//   ....[97]....
        /*114c*/ 	.word	0x00021090


	//   ....[98]....
        /*1150*/ 	.word	0x000210b0


	//   ....[99]....
        /*1154*/ 	.word	0x000210e0


	//   ....[100]....
        /*1158*/ 	.word	0x00021110


	//   ....[101]....
        /*115c*/ 	.word	0x00021140


	//   ....[102]....
        /*1160*/ 	.word	0x00021170


	//   ....[103]....
        /*1164*/ 	.word	0x000211a0


	//   ....[104]....
        /*1168*/ 	.word	0x000211d0


	//   ....[105]....
        /*116c*/ 	.word	0x00021210


	//   ....[106]....
        /*1170*/ 	.word	0x00021240


	//   ....[107]....
        /*1174*/ 	.word	0x00021270


	//   ....[108]....
        /*1178*/ 	.word	0x000212a0


	//   ....[109]....
        /*117c*/ 	.word	0x000212d0


	//   ....[110]....
        /*1180*/ 	.word	0x00021300


	//   ....[111]....
        /*1184*/ 	.word	0x00021330


	//   ....[112]....
        /*1188*/ 	.word	0x00021360


	//   ....[113]....
        /*118c*/ 	.word	0x00021390


	//   ....[114]....
        /*1190*/ 	.word	0x000213c0


	//   ....[115]....
        /*1194*/ 	.word	0x000213f0


	//   ....[116]....
        /*1198*/ 	.word	0x00021420


	//   ....[117]....
        /*119c*/ 	.word	0x00021450


	//   ....[118]....
        /*11a0*/ 	.word	0x00021480


	//   ....[119]....
        /*11a4*/ 	.word	0x000214b0


	//   ....[120]....
        /*11a8*/ 	.word	0x000214e0


	//   ....[121]....
        /*11ac*/ 	.word	0x00021510


	//   ....[122]....
        /*11b0*/ 	.word	0x00021540


	//   ....[123]....
        /*11b4*/ 	.word	0x00021570


	//   ....[124]....
        /*11b8*/ 	.word	0x00021ef0


	//   ....[125]....
        /*11bc*/ 	.word	0x00021f10


	//   ....[126]....
        /*11c0*/ 	.word	0x00021f20


	//   ....[127]....
        /*11c4*/ 	.word	0x00021f30


	//   ....[128]....
        /*11c8*/ 	.word	0x00022810


	//   ....[129]....
        /*11cc*/ 	.word	0x00022820


	//   ....[130]....
        /*11d0*/ 	.word	0x00022970


	//   ....[131]....
        /*11d4*/ 	.word	0x00022980


	//   ....[132]....
        /*11d8*/ 	.word	0x00022ad0


	//   ....[133]....
        /*11dc*/ 	.word	0x00022ae0


	//   ....[134]....
        /*11e0*/ 	.word	0x00022c30


	//   ....[135]....
        /*11e4*/ 	.word	0x00022c40


	//   ....[136]....
        /*11e8*/ 	.word	0x00023030


	//   ....[137]....
        /*11ec*/ 	.word	0x00023040


	//   ....[138]....
        /*11f0*/ 	.word	0x00023cc0


	//   ....[139]....
        /*11f4*/ 	.word	0x00023cd0


	//   ....[140]....
        /*11f8*/ 	.word	0x00025230


	//   ....[141]....
        /*11fc*/ 	.word	0x00025240


	//   ....[142]....
        /*1200*/ 	.word	0x000253a0


	//   ....[143]....
        /*1204*/ 	.word	0x000253b0


	//   ....[144]....
        /*1208*/ 	.word	0x00025500


	//   ....[145]....
        /*120c*/ 	.word	0x00025510


	//   ....[146]....
        /*1210*/ 	.word	0x00025660


	//   ....[147]....
        /*1214*/ 	.word	0x00025670


	//   ....[148]....
        /*1218*/ 	.word	0x00025820


	//   ....[149]....
        /*121c*/ 	.word	0x00025a60


	//   ....[150]....
        /*1220*/ 	.word	0x00025a90


	//   ....[151]....
        /*1224*/ 	.word	0x00025ac0


	//   ....[152]....
        /*1228*/ 	.word	0x00025af0


	//   ....[153]....
        /*122c*/ 	.word	0x00025b20


	//   ....[154]....
        /*1230*/ 	.word	0x00025b50


	//   ....[155]....
        /*1234*/ 	.word	0x00025cf0


	//   ....[156]....
        /*1238*/ 	.word	0x00025d20


	//   ....[157]....
        /*123c*/ 	.word	0x00025d50


	//   ....[158]....
        /*1240*/ 	.word	0x00025d80


	//   ....[159]....
        /*1244*/ 	.word	0x00025db0


	//   ....[160]....
        /*1248*/ 	.word	0x00025de0


	//   ....[161]....
        /*124c*/ 	.word	0x00025e60


	//   ....[162]....
        /*1250*/ 	.word	0x00025ea0


	//   ....[163]....
        /*1254*/ 	.word	0x00025eb0


	//   ....[164]....
        /*1258*/ 	.word	0x00025f60


	//   ....[165]....
        /*125c*/ 	.word	0x00027110


	//   ....[166]....
        /*1260*/ 	.word	0x00029020


	//   ....[167]....
        /*1264*/ 	.word	0x00029df0


	//   ....[168]....
        /*1268*/ 	.word	0x00029e30


	//   ....[169]....
        /*126c*/ 	.word	0x00029e80


	//   ....[170]....
        /*1270*/ 	.word	0x00029f00


	//   ....[171]....
        /*1274*/ 	.word	0x00029f90


	//   ....[172]....
        /*1278*/ 	.word	0x00029fa0


	//   ....[173]....
        /*127c*/ 	.word	0x00029ff0


	//   ....[174]....
        /*1280*/ 	.word	0x0002a030


	//   ....[175]....
        /*1284*/ 	.word	0x0002cc80


	//   ....[176]....
        /*1288*/ 	.word	0x0002ccb0


	//   ....[177]....
        /*128c*/ 	.word	0x0002cd10


	//   ....[178]....
        /*1290*/ 	.word	0x0002cd40


	//   ....[179]....
        /*1294*/ 	.word	0x0002cd70


	//   ....[180]....
        /*1298*/ 	.word	0x0002cda0


	//   ....[181]....
        /*129c*/ 	.word	0x0002cdd0


	//   ....[182]....
        /*12a0*/ 	.word	0x0002ce00


	//   ....[183]....
        /*12a4*/ 	.word	0x0002cfc0


	//   ....[184]....
        /*12a8*/ 	.word	0x0002cff0


	//   ....[185]....
        /*12ac*/ 	.word	0x0002d020


	//   ....[186]....
        /*12b0*/ 	.word	0x0002d050


	//   ....[187]....
        /*12b4*/ 	.word	0x0002d080


	//   ....[188]....
        /*12b8*/ 	.word	0x0002d0b0


	//   ....[189]....
        /*12bc*/ 	.word	0x0002d170


	//   ....[190]....
        /*12c0*/ 	.word	0x0002d190


	//   ....[191]....
        /*12c4*/ 	.word	0x0002d1a0


	//   ....[192]....
        /*12c8*/ 	.word	0x0002d200


	//   ....[193]....
        /*12cc*/ 	.word	0x0002d920


	//   ....[194]....
        /*12d0*/ 	.word	0x0002ddc0


	//   ....[195]....
        /*12d4*/ 	.word	0x0002de70


	//   ....[196]....
        /*12d8*/ 	.word	0x0002df00


	//   ....[197]....
        /*12dc*/ 	.word	0x0002df50


	//   ....[198]....
        /*12e0*/ 	.word	0x0002dfa0


	//   ....[199]....
        /*12e4*/ 	.word	0x0002e080


	//   ....[200]....
        /*12e8*/ 	.word	0x0002e110


	//   ....[201]....
        /*12ec*/ 	.word	0x0002e160


	//   ....[202]....
        /*12f0*/ 	.word	0x0002e1b0


	//   ....[203]....
        /*12f4*/ 	.word	0x0002e440


	//   ....[204]....
        /*12f8*/ 	.word	0x0002e550


	//   ....[205]....
        /*12fc*/ 	.word	0x0002e690


	//   ....[206]....
        /*1300*/ 	.word	0x0002e7b0


	//   ....[207]....
        /*1304*/ 	.word	0x0002e8d0


	//   ....[208]....
        /*1308*/ 	.word	0x0002e9f0


	//   ....[209]....
        /*130c*/ 	.word	0x0002eb20


	//   ....[210]....
        /*1310*/ 	.word	0x0002ec30


	//   ....[211]....
        /*1314*/ 	.word	0x0002eca0


	//   ....[212]....
        /*1318*/ 	.word	0x0002ecf0


	//   ....[213]....
        /*131c*/ 	.word	0x0002ed60


	//   ....[214]....
        /*1320*/ 	.word	0x0002edc0


	//   ....[215]....
        /*1324*/ 	.word	0x0002ee20


	//   ....[216]....
        /*1328*/ 	.word	0x0002ee90


	//   ....[217]....
        /*132c*/ 	.word	0x0002ef10


	//   ....[218]....
        /*1330*/ 	.word	0x0002ef70


	//   ....[219]....
        /*1334*/ 	.word	0x0002eff0


	//   ....[220]....
        /*1338*/ 	.word	0x0002f060


	//   ....[221]....
        /*133c*/ 	.word	0x0002f0c0


	//   ....[222]....
        /*1340*/ 	.word	0x0002f110


	//   ....[223]....
        /*1344*/ 	.word	0x0002f190


	//   ....[224]....
        /*1348*/ 	.word	0x0002f200


	//   ....[225]....
        /*134c*/ 	.word	0x0002f260


	//   ....[226]....
        /*1350*/ 	.word	0x0002f2b0


	//   ....[227]....
        /*1354*/ 	.word	0x0002f360


	//   ....[228]....
        /*1358*/ 	.word	0x0002f3b0


	//   ....[229]....
        /*135c*/ 	.word	0x0002f410


	//   ....[230]....
        /*1360*/ 	.word	0x0002f460


	//   ....[231]....
        /*1364*/ 	.word	0x0002f4e0


	//   ....[232]....
        /*1368*/ 	.word	0x0002f530


	//   ....[233]....
        /*136c*/ 	.word	0x0002f590


	//   ....[234]....
        /*1370*/ 	.word	0x0002f600


	//   ....[235]....
        /*1374*/ 	.word	0x0002f670


	//   ....[236]....
        /*1378*/ 	.word	0x0002f6d0


	//   ....[237]....
        /*137c*/ 	.word	0x0002f740


	//   ....[238]....
        /*1380*/ 	.word	0x0002f7a0


	//   ....[239]....
        /*1384*/ 	.word	0x0002f800


	//   ....[240]....
        /*1388*/ 	.word	0x0002f870


	//   ....[241]....
        /*138c*/ 	.word	0x0002f8d0


	//   ....[242]....
        /*1390*/ 	.word	0x0002f940


	//   ....[243]....
        /*1394*/ 	.word	0x0002f9c0


	//   ....[244]....
        /*1398*/ 	.word	0x0002fa30


	//   ....[245]....
        /*139c*/ 	.word	0x0002fa90


	//   ....[246]....
        /*13a0*/ 	.word	0x0002fae0


	//   ....[247]....
        /*13a4*/ 	.word	0x0002fb40


	//   ....[248]....
        /*13a8*/ 	.word	0x0002fbd0


	//   ....[249]....
        /*13ac*/ 	.word	0x0002fc30


	//   ....[250]....
        /*13b0*/ 	.word	0x0002fc80


	//   ....[251]....
        /*13b4*/ 	.word	0x0002fd20


	//   ....[252]....
        /*13b8*/ 	.word	0x0002fd70


	//   ....[253]....
        /*13bc*/ 	.word	0x0002fdd0


	//   ....[254]....
        /*13c0*/ 	.word	0x0002fe20


	//   ....[255]....
        /*13c4*/ 	.word	0x0002fea0


	//   ....[0]....
        /*13c8*/ 	.word	0x0002fef0


	//   ....[1]....
        /*13cc*/ 	.word	0x0002ff50


	//   ....[2]....
        /*13d0*/ 	.word	0x0002ffc0


	//   ....[3]....
        /*13d4*/ 	.word	0x00030030


	//   ....[4]....
        /*13d8*/ 	.word	0x00030080


	//   ....[5]....
        /*13dc*/ 	.word	0x000300e0


	//   ....[6]....
        /*13e0*/ 	.word	0x00030140


	//   ....[7]....
        /*13e4*/ 	.word	0x000301b0


	//   ....[8]....
        /*13e8*/ 	.word	0x00030210


	//   ....[9]....
        /*13ec*/ 	.word	0x00030280


	//   ....[10]....
        /*13f0*/ 	.word	0x000302d0


	//   ....[11]....
        /*13f4*/ 	.word	0x00030350


	//   ....[12]....
        /*13f8*/ 	.word	0x000303b0


	//   ....[13]....
        /*13fc*/ 	.word	0x00030420


	//   ....[14]....
        /*1400*/ 	.word	0x00030480


	//   ....[15]....
        /*1404*/ 	.word	0x00030510


	//   ....[16]....
        /*1408*/ 	.word	0x00030580


	//   ....[17]....
        /*140c*/ 	.word	0x000305e0


	//   ....[18]....
        /*1410*/ 	.word	0x00030640


	//   ....[19]....
        /*1414*/ 	.word	0x000306c0


	//   ....[20]....
        /*1418*/ 	.word	0x00030730


	//   ....[21]....
        /*141c*/ 	.word	0x00030790


	//   ....[22]....
        /*1420*/ 	.word	0x000307e0


	//   ....[23]....
        /*1424*/ 	.word	0x00030840


	//   ....[24]....
        /*1428*/ 	.word	0x00030890


	//   ....[25]....
        /*142c*/ 	.word	0x000308f0


	//   ....[26]....
        /*1430*/ 	.word	0x00030940


	//   ....[27]....
        /*1434*/ 	.word	0x000309a0


	//   ....[28]....
        /*1438*/ 	.word	0x00030a00


	//   ....[29]....
        /*143c*/ 	.word	0x00030a60


	//   ....[30]....
        /*1440*/ 	.word	0x00030ab0


	//   ....[31]....
        /*1444*/ 	.word	0x00030b40


	//   ....[32]....
        /*1448*/ 	.word	0x00030bb0


	//   ....[33]....
        /*144c*/ 	.word	0x00030c10


	//   ....[34]....
        /*1450*/ 	.word	0x00030c60


	//   ....[35]....
        /*1454*/ 	.word	0x00030cf0


	//   ....[36]....
        /*1458*/ 	.word	0x00030d70


	//   ....[37]....
        /*145c*/ 	.word	0x00030de0


	//   ....[38]....
        /*1460*/ 	.word	0x00030e30


	//   ....[39]....
        /*1464*/ 	.word	0x00030ec0


	//   ....[40]....
        /*1468*/ 	.word	0x00030f30


	//   ....[41]....
        /*146c*/ 	.word	0x00030fb0


	//   ....[42]....
        /*1470*/ 	.word	0x00031000


	//   ....[43]....
        /*1474*/ 	.word	0x00031090


	//   ....[44]....
        /*1478*/ 	.word	0x000310e0


	//   ....[45]....
        /*147c*/ 	.word	0x00031170


	//   ....[46]....
        /*1480*/ 	.word	0x00031200


	//   ....[47]....
        /*1484*/ 	.word	0x00031290


	//   ....[48]....
        /*1488*/ 	.word	0x00031320


	//   ....[49]....
        /*148c*/ 	.word	0x000313b0


	//   ....[50]....
        /*1490*/ 	.word	0x00031440


	//   ....[51]....
        /*1494*/ 	.word	0x000314c0


	//   ....[52]....
        /*1498*/ 	.word	0x00031510


	//   ....[53]....
        /*149c*/ 	.word	0x000315b0


	//   ....[54]....
        /*14a0*/ 	.word	0x00031640


	//   ....[55]....
        /*14a4*/ 	.word	0x000316c0


	//   ....[56]....
        /*14a8*/ 	.word	0x00031710


	//   ....[57]....
        /*14ac*/ 	.word	0x000317a0


	//   ....[58]....
        /*14b0*/ 	.word	0x00031830


	//   ....[59]....
        /*14b4*/ 	.word	0x000318c0


	//   ....[60]....
        /*14b8*/ 	.word	0x00031950


	//   ....[61]....
        /*14bc*/ 	.word	0x000319e0


	//   ....[62]....
        /*14c0*/ 	.word	0x00031a70


	//   ....[63]....
        /*14c4*/ 	.word	0x00031b30


	//   ....[64]....
        /*14c8*/ 	.word	0x00031e10


	//   ....[65]....
        /*14cc*/ 	.word	0x00032030


	//   ....[66]....
        /*14d0*/ 	.word	0x00032080


	//   ....[67]....
        /*14d4*/ 	.word	0x000320e0


	//   ....[68]....
        /*14d8*/ 	.word	0x000321f0


	//   ....[69]....
        /*14dc*/ 	.word	0x00032250


	//   ....[70]....
        /*14e0*/ 	.word	0x00032360


	//   ....[71]....
        /*14e4*/ 	.word	0x000323c0


	//   ....[72]....
        /*14e8*/ 	.word	0x000324a0


	//   ....[73]....
        /*14ec*/ 	.word	0x000327c0


	//   ....[74]....
        /*14f0*/ 	.word	0x00032860


	//   ....[75]....
        /*14f4*/ 	.word	0x00032a00


	//   ....[76]....
        /*14f8*/ 	.word	0x00032a80


	//   ....[77]....
        /*14fc*/ 	.word	0x00032b00


	//   ....[78]....
        /*1500*/ 	.word	0x00032b80


	//   ....[79]....
        /*1504*/ 	.word	0x00032c00


	//   ....[80]....
        /*1508*/ 	.word	0x00032c90


	//   ....[81]....
        /*150c*/ 	.word	0x00032d30


	//   ....[82]....
        /*1510*/ 	.word	0x00032de0


	//   ....[83]....
        /*1514*/ 	.word	0x00032e60


	//   ....[84]....
        /*1518*/ 	.word	0x00032ee0


	//   ....[85]....
        /*151c*/ 	.word	0x00032f60


	//   ....[86]....
        /*1520*/ 	.word	0x00032ff0


	//   ....[87]....
        /*1524*/ 	.word	0x00033070


	//   ....[88]....
        /*1528*/ 	.word	0x00033110


	//   ....[89]....
        /*152c*/ 	.word	0x00033160


	//   ....[90]....
        /*1530*/ 	.word	0x000331f0


	//   ....[91]....
        /*1534*/ 	.word	0x00033320


	//----- nvinfo : EIATTR_REG_RECONFIG
	.align		4
.L_661:
        /*1538*/ 	.byte	0x01, 0x54
	.zero		2


	//----- nvinfo : EIATTR_SYSCALL_OFFSETS
	.align		4
        /*153c*/ 	.byte	0x04, 0x46
        /*153e*/ 	.short	(.L_663 - .L_662)


	//   ....[0]....
.L_662:
        /*1540*/ 	.word	0x00002260


	//   ....[1]....
        /*1544*/ 	.word	0x000023b0


	//   ....[2]....
        /*1548*/ 	.word	0x000112a0


	//   ....[3]....
        /*154c*/ 	.word	0x000115d0


	//   ....[4]....
        /*1550*/ 	.word	0x00028a80


	//   ....[5]....
        /*1554*/ 	.word	0x00028c10


	//   ....[6]....
        /*1558*/ 	.word	0x00028d60


	//   ....[7]....
        /*155c*/ 	.word	0x00028ea0


	//   ....[8]....
        /*1560*/ 	.word	0x000299e0


	//----- nvinfo : EIATTR_MBARRIER_INSTR_OFFSETS
	.align		4
.L_663:
        /*1564*/ 	.byte	0x04, 0x39
        /*1566*/ 	.short	(.L_665 - .L_664)


	//   ....[0]....
.L_664:
        /*1568*/ 	.word	0x000002d0
        /*156c*/ 	.word	0x000000ff
        /*1570*/ 	.word	0x00033400
        /*1574*/ 	.short	0x0100
        /*1576*/ 	.byte	0x08
	.zero		1


	//   ....[1]....
        /*1578*/ 	.word	0x000002e0
        /*157c*/ 	.word	0x000000ff
        /*1580*/ 	.word	0x00033420
        /*1584*/ 	.short	0x0100
        /*1586*/ 	.byte	0x08
	.zero		1


	//   ....[2]....
        /*1588*/ 	.word	0x000003d0
        /*158c*/ 	.word	0x000000ff
        /*1590*/ 	.word	0x00033430
        /*1594*/ 	.short	0x0100
        /*1596*/ 	.byte	0x08
	.zero		1


	//   ....[3]....
        /*1598*/ 	.word	0x000003e0
        /*159c*/ 	.word	0x000000ff
        /*15a0*/ 	.word	0x00033440
        /*15a4*/ 	.short	0x0100
        /*15a6*/ 	.byte	0x08
	.zero		1


	//   ....[4]....
        /*15a8*/ 	.word	0x000003f0
        /*15ac*/ 	.word	0x000000ff
        /*15b0*/ 	.word	0x00033438
        /*15b4*/ 	.short	0x0100
        /*15b6*/ 	.byte	0x08
	.zero		1


	//   ....[5]....
        /*15b8*/ 	.word	0x00000400
        /*15bc*/ 	.word	0x000000ff
        /*15c0*/ 	.word	0x00033448
        /*15c4*/ 	.short	0x0100
        /*15c6*/ 	.byte	0x08
	.zero		1


	//   ....[6]....
        /*15c8*/ 	.word	0x00000530
        /*15cc*/ 	.word	0x000000ff
        /*15d0*/ 	.word	0x00033450
        /*15d4*/ 	.short	0x0100
        /*15d6*/ 	.byte	0x08
	.zero		1


	//   ....[7]....
        /*15d8*/ 	.word	0x00000540
        /*15dc*/ 	.word	0x000000ff
        /*15e0*/ 	.word	0x00033460
        /*15e4*/ 	.short	0x0100
        /*15e6*/ 	.byte	0x08
	.zero		1


	//   ....[8]....
        /*15e8*/ 	.word	0x00000550
        /*15ec*/ 	.word	0x000000ff
        /*15f0*/ 	.word	0x00033458
        /*15f4*/ 	.short	0x0100
        /*15f6*/ 	.byte	0x08
	.zero		1


	//   ....[9]....
        /*15f8*/ 	.word	0x00000560
        /*15fc*/ 	.word	0x000000ff
        /*1600*/ 	.word	0x00033468
        /*1604*/ 	.short	0x0100
        /*1606*/ 	.byte	0x08
	.zero		1


	//   ....[10]....
        /*1608*/ 	.word	0x00000650
        /*160c*/ 	.word	0x000000ff
        /*1610*/ 	.word	0x00033470
        /*1614*/ 	.short	0x0100
        /*1616*/ 	.byte	0x06
	.zero		1


	//   ....[11]....
        /*1618*/ 	.word	0x00000660
        /*161c*/ 	.word	0x000000ff
        /*1620*/ 	.word	0x00033480
        /*1624*/ 	.short	0x0100
        /*1626*/ 	.byte	0x06
	.zero		1


	//   ....[12]....
        /*1628*/ 	.word	0x00000670
        /*162c*/ 	.word	0x000000ff
        /*1630*/ 	.word	0x00033478
        /*1634*/ 	.short	0x0100
        /*1636*/ 	.byte	0x06
	.zero		1


	//   ....[13]....
        /*1638*/ 	.word	0x00000680
        /*163c*/ 	.word	0x000000ff
        /*1640*/ 	.word	0x00033488
        /*1644*/ 	.short	0x0100
        /*1646*/ 	.byte	0x06
	.zero		1


	//   ....[14]....
        /*1648*/ 	.word	0x000007b0
        /*164c*/ 	.word	0x000000ff
        /*1650*/ 	.word	0x00033490
        /*1654*/ 	.short	0x0100
        /*1656*/ 	.byte	0x08
	.zero		1


	//   ....[15]....
        /*1658*/ 	.word	0x000007c0
        /*165c*/ 	.word	0x000000ff
        /*1660*/ 	.word	0x000334a0
        /*1664*/ 	.short	0x0100
        /*1666*/ 	.byte	0x08
	.zero		1


	//   ....[16]....
        /*1668*/ 	.word	0x000007d0
        /*166c*/ 	.word	0x000000ff
        /*1670*/ 	.word	0x00033498
        /*1674*/ 	.short	0x0100
        /*1676*/ 	.byte	0x08
	.zero		1


	//   ....[17]....
        /*1678*/ 	.word	0x000007e0
        /*167c*/ 	.word	0x000000ff
        /*1680*/ 	.word	0x000334a8
        /*1684*/ 	.short	0x0100
        /*1686*/ 	.byte	0x08
	.zero		1


	//   ....[18]....
        /*1688*/ 	.word	0x00000910
        /*168c*/ 	.word	0x000000ff
        /*1690*/ 	.word	0x000334b0
        /*1694*/ 	.short	0x0100
        /*1696*/ 	.byte	0x08
	.zero		1


	//   ....[19]....
        /*1698*/ 	.word	0x00000920
        /*169c*/ 	.word	0x000000ff
        /*16a0*/ 	.word	0x000334c0
        /*16a4*/ 	.short	0x0100
        /*16a6*/ 	.byte	0x08
	.zero		1


	//   ....[20]....
        /*16a8*/ 	.word	0x00000930
        /*16ac*/ 	.word	0x000000ff
        /*16b0*/ 	.word	0x000334b8
        /*16b4*/ 	.short	0x0100
        /*16b6*/ 	.byte	0x08
	.zero		1


	//   ....[21]....
        /*16b8*/ 	.word	0x00000940
        /*16bc*/ 	.word	0x000000ff
        /*16c0*/ 	.word	0x000334c8
        /*16c4*/ 	.short	0x0100
        /*16c6*/ 	.byte	0x08
	.zero		1


	//   ....[22]....
        /*16c8*/ 	.word	0x00003b90
        /*16cc*/ 	.word	0x0000002b
        /*16d0*/ 	.word	0x00033490
        /*16d4*/ 	.short	0x010a
        /*16d6*/ 	.byte	0x3f
	.zero		1


	//   ....[23]....
        /*16d8*/ 	.word	0x00009c10
        /*16dc*/ 	.word	0x0000002b
        /*16e0*/ 	.word	0x00033490
        /*16e4*/ 	.short	0x010a
        /*16e6*/ 	.byte	0x3f
	.zero		1


	//   ....[24]....
        /*16e8*/ 	.word	0x0000fe70
        /*16ec*/ 	.word	0x0000002b
        /*16f0*/ 	.word	0x00033490
        /*16f4*/ 	.short	0x010a
        /*16f6*/ 	.byte	0x3f
	.zero		1


	//   ....[25]....
        /*16f8*/ 	.word	0x00010250
        /*16fc*/ 	.word	0x0000002c
        /*1700*/ 	.word	0x00000000
        /*1704*/ 	.short	0x0101
        /*1706*/ 	.byte	0x3f
	.zero		1


	//   ....[26]....
        /*1708*/ 	.word	0x00010290
        /*170c*/ 	.word	0x0000002b
        /*1710*/ 	.word	0x000334b0
        /*1714*/ 	.short	0x010a
        /*1716*/ 	.byte	0x3f
	.zero		1


	//   ....[27]....
        /*1718*/ 	.word	0x000107b0
        /*171c*/ 	.word	0x0000002b
        /*1720*/ 	.word	0x00000000
        /*1724*/ 	.short	0x0101
        /*1726*/ 	.byte	0x3f
	.zero		1


	//   ....[28]....
        /*1728*/ 	.word	0x00011330
        /*172c*/ 	.word	0x00000010
        /*1730*/ 	.word	0x00033400
        /*1734*/ 	.short	0x010a
        /*1736*/ 	.byte	0x3f
	.zero		1


	//   ....[29]....
        /*1738*/ 	.word	0x00011380
        /*173c*/ 	.word	0x00000010
        /*1740*/ 	.word	0x00033400
        /*1744*/ 	.short	0x010a
        /*1746*/ 	.byte	0x3f
	.zero		1


	//   ....[30]....
        /*1748*/ 	.word	0x00011c10
        /*174c*/ 	.word	0x00000010
        /*1750*/ 	.word	0x00033400
        /*1754*/ 	.short	0x010a
        /*1756*/ 	.byte	0x3f
	.zero		1


	//   ....[31]....
        /*1758*/ 	.word	0x00015090
        /*175c*/ 	.word	0x00000010
        /*1760*/ 	.word	0x00033400
        /*1764*/ 	.short	0x010a
        /*1766*/ 	.byte	0x3f
	.zero		1


	//   ....[32]....
        /*1768*/ 	.word	0x00018210
        /*176c*/ 	.word	0x00000000
        /*1770*/ 	.word	0x00033430
        /*1774*/ 	.short	0x010a
        /*1776*/ 	.byte	0x3f
	.zero		1


	//   ....[33]....
        /*1778*/ 	.word	0x00018290
        /*177c*/ 	.word	0x00000000
        /*1780*/ 	.word	0x00033430
        /*1784*/ 	.short	0x010a
        /*1786*/ 	.byte	0x3f
	.zero		1


	//   ....[34]....
        /*1788*/ 	.word	0x0001a9d0
        /*178c*/ 	.word	0x0000002d
        /*1790*/ 	.word	0x00000000
        /*1794*/ 	.short	0x0101
        /*1796*/ 	.byte	0x3f
	.zero		1


	//   ....[35]....
        /*1798*/ 	.word	0x0001bcd0
        /*179c*/ 	.word	0x0000000b
        /*17a0*/ 	.word	0x00033430
        /*17a4*/ 	.short	0x010a
        /*17a6*/ 	.byte	0x3f
	.zero		1


	//   ....[36]....
        /*17a8*/ 	.word	0x0001bd20
        /*17ac*/ 	.word	0x0000000b
        /*17b0*/ 	.word	0x00033430
        /*17b4*/ 	.short	0x010a
        /*17b6*/ 	.byte	0x3f
	.zero		1


	//   ....[37]....
        /*17b8*/ 	.word	0x0001ce20
        /*17bc*/ 	.word	0x0000000a
        /*17c0*/ 	.word	0x00033450
        /*17c4*/ 	.short	0x010a
        /*17c6*/ 	.byte	0x3f
	.zero		1


	//   ....[38]....
        /*17c8*/ 	.word	0x0001ce60
        /*17cc*/ 	.word	0x0000000a
        /*17d0*/ 	.word	0x00033450
        /*17d4*/ 	.short	0x010a
        /*17d6*/ 	.byte	0x3f
	.zero		1


	//   ....[39]....
        /*17d8*/ 	.word	0x0001e1c0
        /*17dc*/ 	.word	0x000000c3
        /*17e0*/ 	.word	0x00000000
        /*17e4*/ 	.short	0x0101
        /*17e6*/ 	.byte	0x3f
	.zero		1


	//   ....[40]....
        /*17e8*/ 	.word	0x0001e930
        /*17ec*/ 	.word	0x00000007
        /*17f0*/ 	.word	0x00000000
        /*17f4*/ 	.short	0x0101
        /*17f6*/ 	.byte	0x3f
	.zero		1


	//   ....[41]....
        /*17f8*/ 	.word	0x0001f160
        /*17fc*/ 	.word	0x00000003
        /*1800*/ 	.word	0x00033450
        /*1804*/ 	.short	0x010a
        /*1806*/ 	.byte	0x3f
	.zero		1


	//   ....[42]....
        /*1808*/ 	.word	0x0001f1e0
        /*180c*/ 	.word	0x00000003
        /*1810*/ 	.word	0x00033450
        /*1814*/ 	.short	0x010a
        /*1816*/ 	.byte	0x3f
	.zero		1


	//   ....[43]....
        /*1818*/ 	.word	0x0001f7d0
        /*181c*/ 	.word	0x00000003
        /*1820*/ 	.word	0x00000000
        /*1824*/ 	.short	0x0101
        /*1826*/ 	.byte	0x3f
	.zero		1


	//   ....[44]....
        /*1828*/ 	.word	0x000227b0
        /*182c*/ 	.word	0x00000000
        /*1830*/ 	.word	0x00000000
        /*1834*/ 	.short	0x0101
        /*1836*/ 	.byte	0x3f
	.zero		1


	//   ....[45]....
        /*1838*/ 	.word	0x00022f30
        /*183c*/ 	.word	0x00000024
        /*1840*/ 	.word	0x00000000
        /*1844*/ 	.short	0x0101
        /*1846*/ 	.byte	0x3f
	.zero		1


	//   ....[46]....
        /*1848*/ 	.word	0x000271f0
        /*184c*/ 	.word	0x00000012
        /*1850*/ 	.word	0x00033420
        /*1854*/ 	.short	0x010a
        /*1856*/ 	.byte	0x3f
	.zero		1


	//   ....[47]....
        /*1858*/ 	.word	0x000272c0
        /*185c*/ 	.word	0x00000006
        /*1860*/ 	.word	0x000334a0
        /*1864*/ 	.short	0x010a
        /*1866*/ 	.byte	0x3f
	.zero		1


	//   ....[48]....
        /*1868*/ 	.word	0x00027700
        /*186c*/ 	.word	0x00000006
        /*1870*/ 	.word	0x000334c0
        /*1874*/ 	.short	0x010a
        /*1876*/ 	.byte	0x3f
	.zero		1


	//   ....[49]....
        /*1878*/ 	.word	0x00027c90
        /*187c*/ 	.word	0x00000007
        /*1880*/ 	.word	0x000334a0
        /*1884*/ 	.short	0x010a
        /*1886*/ 	.byte	0x3f
	.zero		1


	//   ....[50]....
        /*1888*/ 	.word	0x000280c0
        /*188c*/ 	.word	0x00000007
        /*1890*/ 	.word	0x000334c0
        /*1894*/ 	.short	0x010a
        /*1896*/ 	.byte	0x3f
	.zero		1


	//   ....[51]....
        /*1898*/ 	.word	0x000292b0
        /*189c*/ 	.word	0x00000002
        /*18a0*/ 	.word	0x00033480
        /*18a4*/ 	.short	0x010a
        /*18a6*/ 	.byte	0x3f
	.zero		1


	//   ....[52]....
        /*18a8*/ 	.word	0x00029500
        /*18ac*/ 	.word	0x00000002
        /*18b0*/ 	.word	0x00033440
        /*18b4*/ 	.short	0x010a
        /*18b6*/ 	.byte	0x3f
	.zero		1


	//   ....[53]....
        /*18b8*/ 	.word	0x0002a110
        /*18bc*/ 	.word	0x00000012
        /*18c0*/ 	.word	0x00033400
        /*18c4*/ 	.short	0x0107
        /*18c6*/ 	.byte	0x3f
	.zero		1


	//   ....[54]....
        /*18c8*/ 	.word	0x0002a210
        /*18cc*/ 	.word	0x00000012
        /*18d0*/ 	.word	0x00033400
        /*18d4*/ 	.short	0x0101
        /*18d6*/ 	.byte	0x3f
	.zero		1


	//   ....[55]....
        /*18d8*/ 	.word	0x0002a230
        /*18dc*/ 	.word	0x00000012
        /*18e0*/ 	.word	0x00033420
        /*18e4*/ 	.short	0x010a
        /*18e6*/ 	.byte	0x3f
	.zero		1


	//   ....[56]....
        /*18e8*/ 	.word	0x0002a550
        /*18ec*/ 	.word	0x00000006
        /*18f0*/ 	.word	0x00033480
        /*18f4*/ 	.short	0x010a
        /*18f6*/ 	.byte	0x3f
	.zero		1


	//   ....[57]....
        /*18f8*/ 	.word	0x0002a9b0
        /*18fc*/ 	.word	0x00000006
        /*1900*/ 	.word	0x00033440
        /*1904*/ 	.short	0x010a
        /*1906*/ 	.byte	0x3f
	.zero		1


	//   ....[58]....
        /*1908*/ 	.word	0x0002ae60
        /*190c*/ 	.word	0x00000003
        /*1910*/ 	.word	0x00033470
        /*1914*/ 	.short	0x010a
        /*1916*/ 	.byte	0x3f
	.zero		1


	//   ....[59]....
        /*1918*/ 	.word	0x0002aed0
        /*191c*/ 	.word	0x00000003
        /*1920*/ 	.word	0x00033460
        /*1924*/ 	.short	0x010a
        /*1926*/ 	.byte	0x3f
	.zero		1


	//   ....[60]....
        /*1928*/ 	.word	0x0002ba40
        /*192c*/ 	.word	0x00000003
        /*1930*/ 	.word	0x00033450
        /*1934*/ 	.short	0x0101
        /*1936*/ 	.byte	0x3f
	.zero		1


	//   ....[61]....
        /*1938*/ 	.word	0x0002bac0
        /*193c*/ 	.word	0x00000003
        /*1940*/ 	.word	0x00000000
        /*1944*/ 	.short	0x0101
        /*1946*/ 	.byte	0x3f
	.zero		1


	//   ....[62]....
        /*1948*/ 	.word	0x0002bd00
        /*194c*/ 	.word	0x00000000
        /*1950*/ 	.word	0x00033470
        /*1954*/ 	.short	0x010a
        /*1956*/ 	.byte	0x3f
	.zero		1


	//   ....[63]....
        /*1958*/ 	.word	0x0002bd70
        /*195c*/ 	.word	0x00000000
        /*1960*/ 	.word	0x00033460
        /*1964*/ 	.short	0x010a
        /*1966*/ 	.byte	0x3f
	.zero		1


	//   ....[64]....
        /*1968*/ 	.word	0x0002c980
        /*196c*/ 	.word	0x00000000
        /*1970*/ 	.word	0x00033450
        /*1974*/ 	.short	0x0101
        /*1976*/ 	.byte	0x3f
	.zero		1


	//   ....[65]....
        /*1978*/ 	.word	0x0002c9d0
        /*197c*/ 	.word	0x00000000
        /*1980*/ 	.word	0x00000000
        /*1984*/ 	.short	0x0101
        /*1986*/ 	.byte	0x3f
	.zero		1


	//   ....[66]....
        /*1988*/ 	.word	0x0002d8a0
        /*198c*/ 	.word	0x00000000
        /*1990*/ 	.word	0x00033420
        /*1994*/ 	.short	0x010a
        /*1996*/ 	.byte	0x3f
	.zero		1


	//   ....[67]....
        /*1998*/ 	.word	0x0002da50
        /*199c*/ 	.word	0x00000006
        /*19a0*/ 	.word	0x00000000
        /*19a4*/ 	.short	0x010a
        /*19a6*/ 	.byte	0x3f
	.zero		1


	//   ....[68]....
        /*19a8*/ 	.word	0x0002dac0
        /*19ac*/ 	.word	0x00000007
        /*19b0*/ 	.word	0x00000000
        /*19b4*/ 	.short	0x010a
        /*19b6*/ 	.byte	0x3f
	.zero		1


	//   ....[69]....
        /*19b8*/ 	.word	0x0002db20
        /*19bc*/ 	.word	0x00000004
        /*19c0*/ 	.word	0x00033460
        /*19c4*/ 	.short	0x010a
        /*19c6*/ 	.byte	0x3f
	.zero		1


	//   ....[70]....
        /*19c8*/ 	.word	0x0002db70
        /*19cc*/ 	.word	0x00000003
        /*19d0*/ 	.word	0x00033460
        /*19d4*/ 	.short	0x010a
        /*19d6*/ 	.byte	0x3f
	.zero		1


	//   ....[71]....
        /*19d8*/ 	.word	0x0002dbb0
        /*19dc*/ 	.word	0x00000004
        /*19e0*/ 	.word	0x00033480
        /*19e4*/ 	.short	0x010a
        /*19e6*/ 	.byte	0x3f
	.zero		1


	//   ....[72]....
        /*19e8*/ 	.word	0x0002dbd0
        /*19ec*/ 	.word	0x00000003
        /*19f0*/ 	.word	0x00033480
        /*19f4*/ 	.short	0x010a
        /*19f6*/ 	.byte	0x3f
	.zero		1


	//   ....[73]....
        /*19f8*/ 	.word	0x0002dc30
        /*19fc*/ 	.word	0x0000002b
        /*1a00*/ 	.word	0x00033490
        /*1a04*/ 	.short	0x010a
        /*1a06*/ 	.byte	0x3f
	.zero		1


	//   ....[74]....
        /*1a08*/ 	.word	0x0002dc80
        /*1a0c*/ 	.word	0x0000002b
        /*1a10*/ 	.word	0x00033490
        /*1a14*/ 	.short	0x010a
        /*1a16*/ 	.byte	0x3f
	.zero		1


	//   ....[75]....
        /*1a18*/ 	.word	0x0002dcd0
        /*1a1c*/ 	.word	0x0000002b
        /*1a20*/ 	.word	0x00033490
        /*1a24*/ 	.short	0x010a
        /*1a26*/ 	.byte	0x3f
	.zero		1


	//   ....[76]....
        /*1a28*/ 	.word	0x0002dd20
        /*1a2c*/ 	.word	0x0000002b
        /*1a30*/ 	.word	0x000334b0
        /*1a34*/ 	.short	0x010a
        /*1a36*/ 	.byte	0x3f
	.zero		1


	//   ....[77]....
        /*1a38*/ 	.word	0x0002dfd0
        /*1a3c*/ 	.word	0x00000010
        /*1a40*/ 	.word	0x00033400
        /*1a44*/ 	.short	0x010a
        /*1a46*/ 	.byte	0x3f
	.zero		1


	//   ....[78]....
        /*1a48*/ 	.word	0x0002e1f0
        /*1a4c*/ 	.word	0x00000010
        /*1a50*/ 	.word	0x00033400
        /*1a54*/ 	.short	0x010a
        /*1a56*/ 	.byte	0x3f
	.zero		1


	//   ....[79]....
        /*1a58*/ 	.word	0x0002e240
        /*1a5c*/ 	.word	0x00000000
        /*1a60*/ 	.word	0x00033430
        /*1a64*/ 	.short	0x010a
        /*1a66*/ 	.byte	0x3f
	.zero		1


	//   ....[80]....
        /*1a68*/ 	.word	0x0002e290
        /*1a6c*/ 	.word	0x0000000b
        /*1a70*/ 	.word	0x00033430
        /*1a74*/ 	.short	0x010a
        /*1a76*/ 	.byte	0x3f
	.zero		1


	//   ....[81]....
        /*1a78*/ 	.word	0x0002e2e0
        /*1a7c*/ 	.word	0x0000000a
        /*1a80*/ 	.word	0x00033450
        /*1a84*/ 	.short	0x010a
        /*1a86*/ 	.byte	0x3f
	.zero		1


	//   ....[82]....
        /*1a88*/ 	.word	0x0002e330
        /*1a8c*/ 	.word	0x00000003
        /*1a90*/ 	.word	0x00033450
        /*1a94*/ 	.short	0x010a
        /*1a96*/ 	.byte	0x3f
	.zero		1


	//   ....[83]....
        /*1a98*/ 	.word	0x00031bf0
        /*1a9c*/ 	.word	0x00000012
        /*1aa0*/ 	.word	0x00033420
        /*1aa4*/ 	.short	0x010a
        /*1aa6*/ 	.byte	0x3f
	.zero		1


	//   ....[84]....
        /*1aa8*/ 	.word	0x00031c40
        /*1aac*/ 	.word	0x00000006
        /*1ab0*/ 	.word	0x000334a0
        /*1ab4*/ 	.short	0x010a
        /*1ab6*/ 	.byte	0x3f
	.zero		1


	//   ....[85]....
        /*1ab8*/ 	.word	0x00031c90
        /*1abc*/ 	.word	0x00000006
        /*1ac0*/ 	.word	0x000334c0
        /*1ac4*/ 	.short	0x010a
        /*1ac6*/ 	.byte	0x3f
	.zero		1


	//   ....[86]....
        /*1ac8*/ 	.word	0x00031ce0
        /*1acc*/ 	.word	0x00000007
        /*1ad0*/ 	.word	0x000334a0
        /*1ad4*/ 	.short	0x010a
        /*1ad6*/ 	.byte	0x3f
	.zero		1


	//   ....[87]....
        /*1ad8*/ 	.word	0x00031d30
        /*1adc*/ 	.word	0x00000007
        /*1ae0*/ 	.word	0x000334c0
        /*1ae4*/ 	.short	0x010a
        /*1ae6*/ 	.byte	0x3f
	.zero		1


	//   ....[88]....
        /*1ae8*/ 	.word	0x00031ed0
        /*1aec*/ 	.word	0x00000002
        /*1af0*/ 	.word	0x00033480
        /*1af4*/ 	.short	0x010a
        /*1af6*/ 	.byte	0x3f
	.zero		1


	//   ....[89]....
        /*1af8*/ 	.word	0x00031f20
        /*1afc*/ 	.word	0x00000002
        /*1b00*/ 	.word	0x00033440
        /*1b04*/ 	.short	0x010a
        /*1b06*/ 	.byte	0x3f
	.zero		1


	//   ....[90]....
        /*1b08*/ 	.word	0x00032520
        /*1b0c*/ 	.word	0x00000012
        /*1b10*/ 	.word	0x00033420
        /*1b14*/ 	.short	0x010a
        /*1b16*/ 	.byte	0x3f
	.zero		1


	//   ....[91]....
        /*1b18*/ 	.word	0x00032570
        /*1b1c*/ 	.word	0x00000006
        /*1b20*/ 	.word	0x00033480
        /*1b24*/ 	.short	0x010a
        /*1b26*/ 	.byte	0x3f
	.zero		1


	//   ....[92]....
        /*1b28*/ 	.word	0x000325c0
        /*1b2c*/ 	.word	0x00000006
        /*1b30*/ 	.word	0x00033440
        /*1b34*/ 	.short	0x010a
        /*1b36*/ 	.byte	0x3f
	.zero		1


	//   ....[93]....
        /*1b38*/ 	.word	0x00032610
        /*1b3c*/ 	.word	0x00000003
        /*1b40*/ 	.word	0x00033470
        /*1b44*/ 	.short	0x010a
        /*1b46*/ 	.byte	0x3f
	.zero		1


	//   ....[94]....
        /*1b48*/ 	.word	0x00032660
        /*1b4c*/ 	.word	0x00000003
        /*1b50*/ 	.word	0x00033460
        /*1b54*/ 	.short	0x010a
        /*1b56*/ 	.byte	0x3f
	.zero		1


	//   ....[95]....
        /*1b58*/ 	.word	0x000326b0
        /*1b5c*/ 	.word	0x00000000
        /*1b60*/ 	.word	0x00033470
        /*1b64*/ 	.short	0x010a
        /*1b66*/ 	.byte	0x3f
	.zero		1


	//   ....[96]....
        /*1b68*/ 	.word	0x00032700
        /*1b6c*/ 	.word	0x00000000
        /*1b70*/ 	.word	0x00033460
        /*1b74*/ 	.short	0x010a
        /*1b76*/ 	.byte	0x3f
	.zero		1


	//   ....[97]....
        /*1b78*/ 	.word	0x00033240
        /*1b7c*/ 	.word	0x00000000
        /*1b80*/ 	.word	0x00033420
        /*1b84*/ 	.short	0x010a
        /*1b86*/ 	.byte	0x3f
	.zero		1


	//   ....[98]....
        /*1b88*/ 	.word	0x000333e0
        /*1b8c*/ 	.word	0x00000006
        /*1b90*/ 	.word	0x00000000
        /*1b94*/ 	.short	0x010a
        /*1b96*/ 	.byte	0x3f
	.zero		1


	//   ....[99]....
        /*1b98*/ 	.word	0x00033430
        /*1b9c*/ 	.word	0x00000007
        /*1ba0*/ 	.word	0x00000000
        /*1ba4*/ 	.short	0x010a
        /*1ba6*/ 	.byte	0x3f
	.zero		1


	//   ....[100]....
        /*1ba8*/ 	.word	0x00033480
        /*1bac*/ 	.word	0x00000004
        /*1bb0*/ 	.word	0x00033460
        /*1bb4*/ 	.short	0x010a
        /*1bb6*/ 	.byte	0x3f
	.zero		1


	//   ....[101]....
        /*1bb8*/ 	.word	0x000334d0
        /*1bbc*/ 	.word	0x00000003
        /*1bc0*/ 	.word	0x00033460
        /*1bc4*/ 	.short	0x010a
        /*1bc6*/ 	.byte	0x3f
	.zero		1


	//   ....[102]....
        /*1bc8*/ 	.word	0x00033520
        /*1bcc*/ 	.word	0x00000004
        /*1bd0*/ 	.word	0x00033480
        /*1bd4*/ 	.short	0x010a
        /*1bd6*/ 	.byte	0x3f
	.zero		1


	//----- nvinfo : EIATTR_NUM_MBARRIERS
	.align		4
.L_665:
        /*1bd8*/ 	.byte	0x03, 0x38
        /*1bda*/ 	.short	0x0016


	//----- nvinfo : EIATTR_EXIT_INSTR_OFFSETS
	.align		4
        /*1bdc*/ 	.byte	0x04, 0x1c
        /*1bde*/ 	.short	(.L_667 - .L_666)


	//   ....[0]....
.L_666:
        /*1be0*/ 	.word	0x0002dc20


	//----- nvinfo : EIATTR_MAX_THREADS
	.align		4
.L_667:
        /*1be4*/ 	.byte	0x04, 0x05
        /*1be6*/ 	.short	(.L_669 - .L_668)
.L_668:
        /*1be8*/ 	.word	0x00000180
        /*1bec*/ 	.word	0x00000001
        /*1bf0*/ 	.word	0x00000001


	//----- nvinfo : EIATTR_CRS_STACK_SIZE
	.align		4
.L_669:
        /*1bf4*/ 	.byte	0x04, 0x1e
        /*1bf6*/ 	.short	(.L_671 - .L_670)
.L_670:
        /*1bf8*/ 	.word	0x00000000


	//----- nvinfo : EIATTR_CBANK_PARAM_SIZE
	.align		4
.L_671:
        /*1bfc*/ 	.byte	0x03, 0x19
        /*1bfe*/ 	.short	0x0af0


	//----- nvinfo : EIATTR_PARAM_CBANK
	.align		4
        /*1c00*/ 	.byte	0x04, 0x0a
        /*1c02*/ 	.short	(.L_673 - .L_672)
	.align		4
.L_672:
        /*1c04*/ 	.word	index@(.nv.constant0._ZN7cutlass13device_kernelIN5flash11enable_sm90INS1_16FlashAttnFwdSm90INS1_25CollectiveMainloopFwdSm90ILi2EN4cute5tupleIJNS5_1CILi1EEES8_S8_EEENS6_IJNS7_ILi128EEENS7_ILi160EEENS7_ILi192EEEEEELi192ENS_12float_e4m3_tEfNS_4arch4Sm90ELb0ELb0ELb0ELb1ELb0ELb1ELb0ELb1ELb1ELb1ELb1ELb0EEENS1_21CollectiveEpilogueFwdINS6_IJSA_SC_SB_EEES9_NS_10bfloat16_tESG_Li256ELb1ELb1ELb1ELb1EEENS1_36VarlenDynamicPersistentTileSchedulerILi128ELi160ELi256ELi128ELb1ELb1ELb1ELb0ELb1ELb1EEEEEEEEEvNT_6ParamsE)
        /*1c08*/ 	.short	0x0210
        /*1c0a*/ 	.short	0x0af0


	//----- nvinfo : EIATTR_SW_WAR
	.align		4
.L_673:
        /*1c0c*/ 	.byte	0x04, 0x36
        /*1c0e*/ 	.short	(.L_675 - .L_674)
.L_674:
        /*1c10*/ 	.word	0x00000008
.L_675:


//--------------------- .nv.info._ZN7cutlass13device_kernelIN5flash11enable_sm90INS1_16FlashAttnFwdSm90INS1_25CollectiveMainloopFwdSm90ILi2EN4cute5tupleIJNS5_1CILi1EEES8_S8_EEENS6_IJNS7_ILi128EEENS7_ILi160EEENS7_ILi192EEEEEELi192ENS_12float_e4m3_tEfNS_4arch4Sm90ELb0ELb1ELb0ELb0ELb0ELb0ELb0ELb1ELb1ELb1ELb1ELb0EEENS1_21CollectiveEpilogueFwdINS6_IJSA_SC_SB_EEES9_NS_10bfloat16_tESG_Li256ELb0ELb1ELb1ELb1EEENS1_19SingleTileSchedulerILb0ELb1ELb1ELi128EEEEEEEEEvNT_6ParamsE --------------------------
	.section	.nv.info._ZN7cutlass13device_kernelIN5flash11enable_sm90INS1_16FlashAttnFwdSm90INS1_25CollectiveMainloopFwdSm90ILi2EN4cute5tupleIJNS5_1CILi1EEES8_S8_EEENS6_IJNS7_ILi128EEENS7_ILi160EEENS7_ILi192EEEEEELi192ENS_12float_e4m3_tEfNS_4arch4Sm90ELb0ELb1ELb0ELb0ELb0ELb0ELb0ELb1ELb1ELb1ELb1ELb0EEENS1_21CollectiveEpilogueFwdINS6_IJSA_SC_SB_EEES9_NS_10bfloat16_tESG_Li256ELb0ELb1ELb1ELb1EEENS1_19SingleTileSchedulerILb0ELb1ELb1ELi128EEEEEEEEEvNT_6ParamsE,"",@"SHT_CUDA_INFO"
	.sectionflags	@""
	.align	4


	//----- nvinfo : EIATTR_CUDA_API_VERSION
	.align		4
        /*0000*/ 	.byte	0x04, 0x37
        /*0002*/ 	.short	(.L_677 - .L_676)
.L_676:
        /*0004*/ 	.word	0x00000082


	//----- nvinfo : EIATTR_KPARAM_INFO
	.align		4
.L_677:
        /*0008*/ 	.byte	0x04, 0x17
        /*000a*/ 	.short	(.L_679 - .L_678)
.L_678:
        /*000c*/ 	.word	0x00000000
        /*0010*/ 	.short	0x0000
        /*0012*/ 	.short	0x0070
        /*0014*/ 	.byte	0x00, 0xf0, 0x01, 0x28


	//----- nvinfo : EIATTR_SPARSE_MMA_MASK
	.align		4
.L_679:
        /*0018*/ 	.byte	0x03, 0x50
        /*001a*/ 	.short	0x0000


	//----- nvinfo : EIATTR_MAXREG_COUNT
	.align		4
        /*001c*/ 	.byte	0x03, 0x1b
        /*001e*/ 	.short	0x00a8


	//----- nvinfo : EIATTR_NUM_BARRIERS
	.align		4
        /*0020*/ 	.byte	0x02, 0x4c
        /*0022*/ 	.byte	0x10
	.zero		1


	//----- nvinfo : EIATTR_EXTERNS
	.align		4
        /*0024*/ 	.byte	0x04, 0x0f
        /*0026*/ 	.short	(.L_681 - .L_680)


	//   ....[0]....
	.align		4
.L_680:
        /*0028*/ 	.word	index@(__assertfail)


	//----- nvinfo : EIATTR_ANNOTATIONS
	.align		4
.L_681:
        /*002c*/ 	.byte	0x04, 0x55
        /*002e*/ 	.short	(.L_683 - .L_682)


	//   ....[0]....
.L_682:
        /* <DEDUP_REMOVED lines=13> */


	//----- nvinfo : EIATTR_MERCURY_ISA_VERSION
	.align		4
.L_683:
        /*00e8*/ 	.byte	0x03, 0x5f
        /*00ea*/ 	.short	0x0101


	//----- nvinfo : EIATTR_INT_WARP_WIDE_INSTR_OFFSETS
	.align		4
        /*00ec*/ 	.byte	0x04, 0x31
        /*00ee*/ 	.short	(.L_685 - .L_684)


	//   ....[0]....
.L_684:
        /*00f0*/ 	.word	0x00000130


	//   ....[1]....
        /*00f4*/ 	.word	0x00000170


	//   ....[2]....
        /*00f8*/ 	.word	0x000001e0


	//----- nvinfo : EIATTR_COOP_GROUP_MASK_REGIDS
	.align		4
.L_685:
        /*00fc*/ 	.byte	0x04, 0x29
        /*00fe*/ 	.short	(.L_687 - .L_686)


	//   ....[0]....
.L_686:
        /*0100*/ 	.word	0xffffffff


	//   ....[1]....
        /*0104*/ 	.word	0xffffffff


	//   ....[2]....
        /*0108*/ 	.word	0xffffffff


	//   ....[3]....
        /*010c*/ 	.word	0xffffffff


	//   ....[4]....
        /*0110*/ 	.word	0xffffffff


	//   ....[5]....
        /*0114*/ 	.word	0xffffffff


	//   ....[6]....
        /*0118*/ 	.word	0xffffffff


	//   ....[7]....
        /*011c*/ 	.word	0xffffffff


	//   ....[8]....
        /*0120*/ 	.word	0xffffffff


	//   ....[9]....
        /*0124*/ 	.word	0xffffffff


	//   ....[10]....
        /*0128*/ 	.word	0xffffffff


	//   ....[11]....
        /*012c*/ 	.word	0xffffffff


	//   ....[12]....
        /*0130*/ 	.word	0xffffffff


	//   ....[13]....
        /*0134*/ 	.word	0xffffffff


	//   ....[14]....
        /*0138*/ 	.word	0xffffffff


	//   ....[15]....
        /*013c*/ 	.word	0xffffffff


	//   ....[16]....
        /*0140*/ 	.word	0xffffffff


	//   ....[17]....
        /*0144*/ 	.word	0xffffffff


	//   ....[18]....
        /*0148*/ 	.word	0xffffffff


	//   ....[19]....
        /*014c*/ 	.word	0xffffffff


	//   ....[20]....
        /*0150*/ 	.word	0xffffffff


	//   ....[21]....
        /*0154*/ 	.word	0xffffffff


	//   ....[22]....
        /*0158*/ 	.word	0xffffffff


	//   ....[23]....
        /*015c*/ 	.word	0xffffffff


	//   ....[24]....
        /*0160*/ 	.word	0xffffffff


	//   ....[25]....
        /*0164*/ 	.word	0xffffffff


	//   ....[26]....
        /*0168*/ 	.word	0xffffffff


	//   ....[27]....
        /*016c*/ 	.word	0xffffffff


	//   ....[28]....
        /*0170*/ 	.word	0xffffffff


	//   ....[29]....
        /*0174*/ 	.word	0xffffffff


	//   ....[30]....
        /*0178*/ 	.word	0xffffffff


	//   ....[31]....
        /*017c*/ 	.word	0xffffffff


	//   ....[32]....
        /*0180*/ 	.word	0xffffffff


	//   ....[33]....
        /*0184*/ 	.word	0xffffffff


	//   ....[34]....
        /*0188*/ 	.word	0xffffffff


	//   ....[35]....
        /*018c*/ 	.word	0xffffffff


	//   ....[36]....
        /*0190*/ 	.word	0xffffffff


	//   ....[37]....
        /*0194*/ 	.word	0xffffffff


	//   ....[38]....
        /*0198*/ 	.word	0xffffffff


	//   ....[39]....
        /*019c*/ 	.word	0xffffffff


	//   ....[40]....
        /*01a0*/ 	.word	0xffffffff


	//   ....[41]....
        /*01a4*/ 	.word	0xffffffff


	//   ....[42]....
        /*01a8*/ 	.word	0xffffffff


	//   ....[43]....
        /*01ac*/ 	.word	0xffffffff


	//   ....[44]....
        /*01b0*/ 	.word	0xffffffff


	//   ....[45]....
        /*01b4*/ 	.word	0xffffffff


	//   ....[46]....
        /*01b8*/ 	.word	0xffffffff


	//   ....[47]....
        /*01bc*/ 	.word	0xffffffff


	//   ....[48]....
        /*01c0*/ 	.word	0xffffffff


	//   ....[49]....
        /*01c4*/ 	.word	0xffffffff


	//   ....[50]....
        /*01c8*/ 	.word	0xffffffff


	//   ....[51]....
        /*01cc*/ 	.word	0xffffffff


	//   ....[52]....
        /*01d0*/ 	.word	0xffffffff


	//   ....[53]....
        /*01d4*/ 	.word	0xffffffff


	//   ....[54]....
        /*01d8*/ 	.word	0xffffffff


	//   ....[55]....
        /*01dc*/ 	.word	0xffffffff


	//   ....[56]....
        /*01e0*/ 	.word	0xffffffff


	//   ....[57]....
        /*01e4*/ 	.word	0xffffffff


	//   ....[58]....
        /*01e8*/ 	.word	0xffffffff


	//   ....[59]....
        /*01ec*/ 	.word	0xffffffff


	//   ....[60]....
        /*01f0*/ 	.word	0xffffffff


	//   ....[61]....
        /*01f4*/ 	.word	0xffffffff


	//   ....[62]....
        /*01f8*/ 	.word	0xffffffff


	//   ....[63]....
        /*01fc*/ 	.word	0xffffffff


	//   ....[64]....
        /*0200*/ 	.word	0xffffffff


	//   ....[65]....
        /*0204*/ 	.word	0xffffffff


	//   ....[66]....
        /*0208*/ 	.word	0xffffffff


	//   ....[67]....
        /*020c*/ 	.word	0xffffffff


	//   ....[68]....
        /*0210*/ 	.word	0xffffffff


	//   ....[69]....
        /*0214*/ 	.word	0xffffffff


	//   ....[70]....
        /*0218*/ 	.word	0xffffffff


	//   ....[71]....
        /*021c*/ 	.word	0xffffffff


	//   ....[72]....
        /*0220*/ 	.word	0xffffffff


	//   ....[73]....
        /*0224*/ 	.word	0xffffffff


	//   ....[74]....
        /*0228*/ 	.word	0xffffffff


	//   ....[75]....
        /*022c*/ 	.word	0xffffffff


	//   ....[76]....
        /*0230*/ 	.word	0xffffffff


	//   ....[77]....
        /*0234*/ 	.word	0xffffffff


	//   ....[78]....
        /*0238*/ 	.word	0xffffffff


	//   ....[79]....
        /*023c*/ 	.word	0xffffffff


	//   ....[80]....
        /*0240*/ 	.word	0xffffffff


	//   ....[81]....
        /*0244*/ 	.word	0xffffffff


	//   ....[82]....
        /*0248*/ 	.word	0xffffffff


	//   ....[83]....
        /*024c*/ 	.word	0xffffffff


	//   ....[84]....
        /*0250*/ 	.word	0xffffffff


	//   ....[85]....
        /*0254*/ 	.word	0xffffffff


	//   ....[86]....
        /*0258*/ 	.word	0xffffffff


	//   ....[87]....
        /*025c*/ 	.word	0xffffffff


	//   ....[88]....
        /*0260*/ 	.word	0xffffffff


	//   ....[89]....
        /*0264*/ 	.word	0xffffffff


	//   ....[90]....
        /*0268*/ 	.word	0xffffffff


	//   ....[91]....
        /*026c*/ 	.word	0xffffffff


	//   ....[92]....
        /*0270*/ 	.word	0xffffffff


	//   ....[93]....
        /*0274*/ 	.word	0xffffffff


	//   ....[94]....
        /*0278*/ 	.word	0xffffffff


	//   ....[95]....
        /*027c*/ 	.word	0xffffffff


	//   ....[96]....
        /*0280*/ 	.word	0xffffffff


	//   ....[97]....
        /*0284*/ 	.word	0xffffffff


	//   ....[98]....
        /*0288*/ 	.word	0xffffffff


	//   ....[99]....
        /*028c*/ 	.word	0xffffffff


	//   ....[100]....
        /*0290*/ 	.word	0xffffffff


	//   ....[101]....
        /*0294*/ 	.word	0xffffffff


	//   ....[102]....
        /*0298*/ 	.word	0xffffffff


	//   ....[103]....
        /*029c*/ 	.word	0xffffffff


	//   ....[104]....
        /*02a0*/ 	.word	0xffffffff


	//   ....[105]....
        /*02a4*/ 	.word	0xffffffff


	//   ....[106]....
        /*02a8*/ 	.word	0xffffffff


	//   ....[107]....
        /*02ac*/ 	.word	0xffffffff


	//   ....[108]....
        /*02b0*/ 	.word	0xffffffff


	//   ....[109]....
        /*02b4*/ 	.word	0xffffffff


	//   ....[110]....
        /*02b8*/ 	.word	0xffffffff


	//   ....[111]....
        /*02bc*/ 	.word	0xffffffff


	//   ....[112]....
        /*02c0*/ 	.word	0xffffffff


	//   ....[113]....
        /*02c4*/ 	.word	0xffffffff


	//   ....[114]....
        /*02c8*/ 	.word	0xffffffff


	//   ....[115]....
        /*02cc*/ 	.word	0xffffffff


	//   ....[116]....
        /*02d0*/ 	.word	0xffffffff


	//   ....[117]....
        /*02d4*/ 	.word	0xffffffff


	//   ....[118]....
        /*02d8*/ 	.word	0xffffffff


	//   ....[119]....
        /*02dc*/ 	.word	0xffffffff


	//   ....[120]....
        /*02e0*/ 	.word	0xffffffff


	//   ....[121]....
        /*02e4*/ 	.word	0xffffffff


	//   ....[122]....
        /*02e8*/ 	.word	0xffffffff


	//   ....[123]....
        /*02ec*/ 	.word	0xffffffff


	//   ....[124]....
        /*02f0*/ 	.word	0xffffffff


	//   ....[125]....
        /*02f4*/ 	.word	0xffffffff


	//   ....[126]....
        /*02f8*/ 	.word	0xffffffff


	//   ....[127]....
        /*02fc*/ 	.word	0xffffffff


	//   ....[128]....
        /*0300*/ 	.word	0xffffffff


	//   ....[129]....
        /*0304*/ 	.word	0xffffffff


	//   ....[130]....
        /*0308*/ 	.word	0xffffffff


	//   ....[131]....
        /*030c*/ 	.word	0xffffffff


	//   ....[132]....
        /*0310*/ 	.word	0xffffffff


	//   ....[133]....
        /*0314*/ 	.word	0xffffffff


	//   ....[134]....
        /*0318*/ 	.word	0xffffffff


	//   ....[135]....
        /*031c*/ 	.word	0xffffffff


	//   ....[136]....
        /*0320*/ 	.word	0xffffffff


	//   ....[137]....
        /*0324*/ 	.word	0xffffffff


	//   ....[138]....
        /*0328*/ 	.word	0xffffffff


	//   ....[139]....
        /*032c*/ 	.word	0xffffffff


	//   ....[140]....
        /*0330*/ 	.word	0xffffffff


	//   ....[141]....
        /*0334*/ 	.word	0xffffffff


	//   ....[142]....
        /*0338*/ 	.word	0xffffffff


	//   ....[143]....
        /*033c*/ 	.word	0xffffffff


	//   ....[144]....
        /*0340*/ 	.word	0xffffffff


	//   ....[145]....
        /*0344*/ 	.word	0xffffffff


	//   ....[146]....
        /*0348*/ 	.word	0xffffffff


	//   ....[147]....
        /*034c*/ 	.word	0xffffffff


	//   ....[148]....
        /*0350*/ 	.word	0xffffffff


	//   ....[149]....
        /*0354*/ 	.word	0x0500000f


	//   ....[150]....
        /*0358*/ 	.word	0x0500000f


	//   ....[151]....
        /*035c*/ 	.word	0x0500000f


	//   ....[152]....
        /*0360*/ 	.word	0x0500000f


	//   ....[153]....
        /*0364*/ 	.word	0x0500000f


	//   ....[154]....
        /*0368*/ 	.word	0x0500000f


	//   ....[155]....
        /*036c*/ 	.word	0x0500000f


	//   ....[156]....
        /*0370*/ 	.word	0x0500000f


	//   ....[157]....
        /*0374*/ 	.word	0x0500000f


	//----- nvinfo : EIATTR_COOP_GROUP_INSTR_OFFSETS
	.align		4
.L_687:
        /*0378*/ 	.byte	0x04, 0x28
        /*037a*/ 	.short	(.L_689 - .L_688)


	//   ....[0]....
.L_688:
        /*037c*/ 	.word	0x00000070


	//   ....[1]....
        /*0380*/ 	.word	0x00000140


	//   ....[2]....
        /*0384*/ 	.word	0x00000190


	//   ....[3]....
        /*0388*/ 	.word	0x000003c0


	//   ....[4]....
        /*038c*/ 	.word	0x00000520


	//   ....[5]....
        /*0390*/ 	.word	0x00000640


	//   ....[6]....
        /*0394*/ 	.word	0x000007a0


	//   ....[7]....
        /*0398*/ 	.word	0x00001a20


	//   ....[8]....
        /*039c*/ 	.word	0x00002d90


	//   ....[9]....
        /*03a0*/ 	.word	0x000030c0


	//   ....[10]....
        /*03a4*/ 	.word	0x00004510


	//   ....[11]....
        /*03a8*/ 	.word	0x00004620


	//   ....[12]....
        /*03ac*/ 	.word	0x000051f0


	//   ....[13]....
        /*03b0*/ 	.word	0x00005250


	//   ....[14]....
        /*03b4*/ 	.word	0x000078e0


	//   ....[15]....
        /*03b8*/ 	.word	0x00008950


	//   ....[16]....
        /*03bc*/ 	.word	0x000091a0


	//   ....[17]....
        /*03c0*/ 	.word	0x000092b0


	//   ....[18]....
        /*03c4*/ 	.word	0x00009dd0


	//   ....[19]....
        /*03c8*/ 	.word	0x00009e40


	//   ....[20]....
        /*03cc*/ 	.word	0x0000cab0


	//   ....[21]....
        /*03d0*/ 	.word	0x0000cac0


	//   ....[22]....
        /*03d4*/ 	.word	0x0000cb00


	//   ....[23]....
        /*03d8*/ 	.word	0x0000cb10


	//   ....[24]....
        /*03dc*/ 	.word	0x0000f790


	//   ....[25]....
        /*03e0*/ 	.word	0x000107b0


	//   ....[26]....
        /*03e4*/ 	.word	0x00011000


	//   ....[27]....
        /*03e8*/ 	.word	0x00011110


	//   ....[28]....
        /*03ec*/ 	.word	0x00011c30


	//   ....[29]....
        /*03f0*/ 	.word	0x00011cb0


	//   ....[30]....
        /*03f4*/ 	.word	0x00013630


	//   ....[31]....
        /*03f8*/ 	.word	0x00013640


	//   ....[32]....
        /*03fc*/ 	.word	0x00013670


	//   ....[33]....
        /*0400*/ 	.word	0x00013680


	//   ....[34]....
        /*0404*/ 	.word	0x00014930


	//   ....[35]....
        /*0408*/ 	.word	0x00014940


	//   ....[36]....
        /*040c*/ 	.word	0x00014950


	//   ....[37]....
        /*0410*/ 	.word	0x00014970


	//   ....[38]....
        /*0414*/ 	.word	0x00014980


	//   ....[39]....
        /*0418*/ 	.word	0x00014990


	//   ....[40]....
        /*041c*/ 	.word	0x000149a0


	//   ....[41]....
        /*0420*/ 	.word	0x000149b0


	//   ....[42]....
        /*0424*/ 	.word	0x000149c0


	//   ....[43]....
        /*0428*/ 	.word	0x000149d0


	//   ....[44]....
        /*042c*/ 	.word	0x000149e0


	//   ....[45]....
        /*0430*/ 	.word	0x000149f0


	//   ....[46]....
        /*0434*/ 	.word	0x00014a10


	//   ....[47]....
        /*0438*/ 	.word	0x00014a20


	//   ....[48]....
        /*043c*/ 	.word	0x00014a30


	//   ....[49]....
        /*0440*/ 	.word	0x00014a40


	//   ....[50]....
        /*0444*/ 	.word	0x00014a50


	//   ....[51]....
        /*0448*/ 	.word	0x00014a70


	//   ....[52]....
        /*044c*/ 	.word	0x00014a80


	//   ....[53]....
        /*0450*/ 	.word	0x00014a90


	//   ....[54]....
        /*0454*/ 	.word	0x00014aa0


	//   ....[55]....
        /*0458*/ 	.word	0x00014ac0


	//   ....[56]....
        /*045c*/ 	.word	0x00014ad0


	//   ....[57]....
        /*0460*/ 	.word	0x00014ae0


	//   ....[58]....
        /*0464*/ 	.word	0x00014af0


	//   ....[59]....
        /*0468*/ 	.word	0x00014b00


	//   ....[60]....
        /*046c*/ 	.word	0x00014b10


	//   ....[61]....
        /*0470*/ 	.word	0x00014b20


	//   ....[62]....
        /*0474*/ 	.word	0x00014b30


	//   ....[63]....
        /*0478*/ 	.word	0x00014b40


	//   ....[64]....
        /*047c*/ 	.word	0x00014b50


	//   ....[65]....
        /*0480*/ 	.word	0x00014b60


	//   ....[66]....
        /*0484*/ 	.word	0x00014b70


	//   ....[67]....
        /*0488*/ 	.word	0x00014b80


	//   ....[68]....
        /*048c*/ 	.word	0x00014b90


	//   ....[69]....
        /*0490*/ 	.word	0x00014ba0


	//   ....[70]....
        /*0494*/ 	.word	0x00014bb0


	//   ....[71]....
        /*0498*/ 	.word	0x00014bc0


	//   ....[72]....
        /*049c*/ 	.word	0x00014bd0


	//   ....[73]....
        /*04a0*/ 	.word	0x00014be0


	//   ....[74]....
        /*04a4*/ 	.word	0x00014bf0


	//   ....[75]....
        /*04a8*/ 	.word	0x00014c20


	//   ....[76]....
        /*04ac*/ 	.word	0x00014c50


	//   ....[77]....
        /*04b0*/ 	.word	0x00014c80


	//   ....[78]....
        /*04b4*/ 	.word	0x00014cb0


	//   ....[79]....
        /*04b8*/ 	.word	0x00014ce0


	//   ....[80]....
        /*04bc*/ 	.word	0x00014d10


	//   ....[81]....
        /*04c0*/ 	.word	0x00014d40


	//   ....[82]....
        /*04c4*/ 	.word	0x00014d70


	//   ....[83]....
        /*04c8*/ 	.word	0x00014da0


	//   ....[84]....
        /*04cc*/ 	.word	0x00014db0


	//   ....[85]....
        /*04d0*/ 	.word	0x00014dc0


	//   ....[86]....
        /*04d4*/ 	.word	0x00014dd0


	//   ....[87]....
        /*04d8*/ 	.word	0x00014de0


	//   ....[88]....
        /*04dc*/ 	.word	0x00014df0


	//   ....[89]....
        /*04e0*/ 	.word	0x00014e10


	//   ....[90]....
        /*04e4*/ 	.word	0x00014e20


	//   ....[91]....
        /*04e8*/ 	.word	0x00014e40


	//   ....[92]....
        /*04ec*/ 	.word	0x00014e60


	//   ....[93]....
        /*04f0*/ 	.word	0x00014e80


	//   ....[94]....
        /*04f4*/ 	.word	0x00014e90


	//   ....[95]....
        /*04f8*/ 	.word	0x00014eb0


	//   ....[96]....
        /*04fc*/ 	.word	0x00014ed0


	//   ....[97]....
        /*0500*/ 	.word	0x00014ef0


	//   ....[98]....
        /*0504*/ 	.word	0x00014f10


	//   ....[99]....
        /*0508*/ 	.word	0x00014f30


	//   ....[100]....
        /*050c*/ 	.word	0x00014f60


	//   ....[101]....
        /*0510*/ 	.word	0x00014f70


	//   ....[102]....
        /*0514*/ 	.word	0x00014fa0


	//   ....[103]....
        /*0518*/ 	.word	0x00014fb0


	//   ....[104]....
        /*051c*/ 	.word	0x00014fc0


	//   ....[105]....
        /*0520*/ 	.word	0x00014fd0


	//   ....[106]....
        /*0524*/ 	.word	0x00014fe0


	//   ....[107]....
        /*0528*/ 	.word	0x00014ff0


	//   ....[108]....
        /*052c*/ 	.word	0x00015010


	//   ....[109]....
        /*0530*/ 	.word	0x00015020


	//   ....[110]....
        /*0534*/ 	.word	0x00015030


	//   ....[111]....
        /*0538*/ 	.word	0x00015040


	//   ....[112]....
        /*053c*/ 	.word	0x00015050


	//   ....[113]....
        /*0540*/ 	.word	0x00015090


	//   ....[114]....
        /*0544*/ 	.word	0x000150a0


	//   ....[115]....
        /*0548*/ 	.word	0x000150b0


	//   ....[116]....
        /*054c*/ 	.word	0x000150c0


	//   ....[117]....
        /*0550*/ 	.word	0x000150e0


	//   ....[118]....
        /*0554*/ 	.word	0x00015100


	//   ....[119]....
        /*0558*/ 	.word	0x00015130


	//   ....[120]....
        /*055c*/ 	.word	0x00015160


	//   ....[121]....
        /*0560*/ 	.word	0x00015190


	//   ....[122]....
        /*0564*/ 	.word	0x000151d0


	//   ....[123]....
        /*0568*/ 	.word	0x00015210


	//   ....[124]....
        /*056c*/ 	.word	0x00015240


	//   ....[125]....
        /*0570*/ 	.word	0x00015270


	//   ....[126]....
        /*0574*/ 	.word	0x00015290


	//   ....[127]....
        /*0578*/ 	.word	0x000152c0


	//   ....[128]....
        /*057c*/ 	.word	0x000152f0


	//   ....[129]....
        /*0580*/ 	.word	0x00015310


	//   ....[130]....
        /*0584*/ 	.word	0x00015780


	//   ....[131]....
        /*0588*/ 	.word	0x000157c0


	//   ....[132]....
        /*058c*/ 	.word	0x00015800


	//   ....[133]....
        /*0590*/ 	.word	0x00015830


	//   ....[134]....
        /*0594*/ 	.word	0x00015880


	//   ....[135]....
        /*0598*/ 	.word	0x000158c0


	//   ....[136]....
        /*059c*/ 	.word	0x00016230


	//   ....[137]....
        /*05a0*/ 	.word	0x00016260


	//   ....[138]....
        /*05a4*/ 	.word	0x000170e0


	//   ....[139]....
        /*05a8*/ 	.word	0x00018260


	//   ....[140]....
        /*05ac*/ 	.word	0x00018ec0


	//   ....[141]....
        /*05b0*/ 	.word	0x00018ed0


	//   ....[142]....
        /*05b4*/ 	.word	0x00018ef0


	//   ....[143]....
        /*05b8*/ 	.word	0x00018fe0


	//   ....[144]....
        /*05bc*/ 	.word	0x00019010


	//   ....[145]....
        /*05c0*/ 	.word	0x000190a0


	//   ....[146]....
        /*05c4*/ 	.word	0x000190d0


	//   ....[147]....
        /*05c8*/ 	.word	0x000190e0


	//   ....[148]....
        /*05cc*/ 	.word	0x0001b910


	//   ....[149]....
        /*05d0*/ 	.word	0x0001bfa0


	//   ....[150]....
        /*05d4*/ 	.word	0x0001c180


	//   ....[151]....
        /*05d8*/ 	.word	0x0001c1d0


	//   ....[152]....
        /*05dc*/ 	.word	0x0001c270


	//   ....[153]....
        /*05e0*/ 	.word	0x0001c390


	//   ....[154]....
        /*05e4*/ 	.word	0x0001c400


	//   ....[155]....
        /*05e8*/ 	.word	0x0001c500


	//   ....[156]....
        /*05ec*/ 	.word	0x0001c570


	//   ....[157]....
        /*05f0*/ 	.word	0x0001c660


	//----- nvinfo : EIATTR_REG_RECONFIG
	.align		4
.L_689:
        /*05f4*/ 	.byte	0x01, 0x54
	.zero		2


	//----- nvinfo : EIATTR_SYSCALL_OFFSETS
	.align		4
        /*05f8*/ 	.byte	0x04, 0x46
        /*05fa*/ 	.short	(.L_691 - .L_690)


	//   ....[0]....
.L_690:
        /*05fc*/ 	.word	0x00001be0


	//   ....[1]....
        /*0600*/ 	.word	0x00017c40


	//   ....[2]....
        /*0604*/ 	.word	0x00017d80


	//   ....[3]....
        /*0608*/ 	.word	0x00017ec0


	//   ....[4]....
        /*060c*/ 	.word	0x00017fe0


	//   ....[5]....
        /*0610*/ 	.word	0x00018a80


	//----- nvinfo : EIATTR_MBARRIER_INSTR_OFFSETS
	.align		4
.L_691:
        /*0614*/ 	.byte	0x04, 0x39
        /*0616*/ 	.short	(.L_693 - .L_692)


	//   ....[0]....
.L_692:
        /*0618*/ 	.word	0x00000270
        /*061c*/ 	.word	0x000000ff
        /*0620*/ 	.word	0x00033400
        /*0624*/ 	.short	0x0100
        /*0626*/ 	.byte	0x08
	.zero		1


	//   ....[1]....
        /*0628*/ 	.word	0x00000280
        /*062c*/ 	.word	0x000000ff
        /*0630*/ 	.word	0x00033420
        /*0634*/ 	.short	0x0100
        /*0636*/ 	.byte	0x08
	.zero		1


	//   ....[2]....
        /*0638*/ 	.word	0x00000370
        /*063c*/ 	.word	0x000000ff
        /*0640*/ 	.word	0x00033430
        /*0644*/ 	.short	0x0100
        /*0646*/ 	.byte	0x08
	.zero		1


	//   ....[3]....
        /*0648*/ 	.word	0x00000380
        /*064c*/ 	.word	0x000000ff
        /*0650*/ 	.word	0x00033440
        /*0654*/ 	.short	0x0100
        /*0656*/ 	.byte	0x08
	.zero		1


	//   ....[4]....
        /*0658*/ 	.word	0x00000390
        /*065c*/ 	.word	0x000000ff
        /*0660*/ 	.word	0x00033438
        /*0664*/ 	.short	0x0100
        /*0666*/ 	.byte	0x08
	.zero		1


	//   ....[5]....
        /*0668*/ 	.word	0x000003a0
        /*066c*/ 	.word	0x000000ff
        /*0670*/ 	.word	0x00033448
        /*0674*/ 	.short	0x0100
        /*0676*/ 	.byte	0x08
	.zero		1


	//   ....[6]....
        /*0678*/ 	.word	0x000004d0
        /*067c*/ 	.word	0x000000ff
        /*0680*/ 	.word	0x00033450
        /*0684*/ 	.short	0x0100
        /*0686*/ 	.byte	0x08
	.zero		1


	//   ....[7]....
        /*0688*/ 	.word	0x000004e0
        /*068c*/ 	.word	0x000000ff
        /*0690*/ 	.word	0x00033460
        /*0694*/ 	.short	0x0100
        /*0696*/ 	.byte	0x08
	.zero		1


	//   ....[8]....
        /*0698*/ 	.word	0x000004f0
        /*069c*/ 	.word	0x000000ff
        /*06a0*/ 	.word	0x00033458
        /*06a4*/ 	.short	0x0100
        /*06a6*/ 	.byte	0x08
	.zero		1


	//   ....[9]....
        /*06a8*/ 	.word	0x00000500
        /*06ac*/ 	.word	0x000000ff
        /*06b0*/ 	.word	0x00033468
        /*06b4*/ 	.short	0x0100
        /*06b6*/ 	.byte	0x08
	.zero		1


	//   ....[10]....
        /*06b8*/ 	.word	0x000005f0
        /*06bc*/ 	.word	0x000000ff
        /*06c0*/ 	.word	0x00033470
        /*06c4*/ 	.short	0x0100
        /*06c6*/ 	.byte	0x06
	.zero		1


	//   ....[11]....
        /*06c8*/ 	.word	0x00000600
        /*06cc*/ 	.word	0x000000ff
        /*06d0*/ 	.word	0x00033480
        /*06d4*/ 	.short	0x0100
        /*06d6*/ 	.byte	0x06
	.zero		1


	//   ....[12]....
        /*06d8*/ 	.word	0x00000610
        /*06dc*/ 	.word	0x000000ff
        /*06e0*/ 	.word	0x00033478
        /*06e4*/ 	.short	0x0100
        /*06e6*/ 	.byte	0x06
	.zero		1


	//   ....[13]....
        /*06e8*/ 	.word	0x00000620
        /*06ec*/ 	.word	0x000000ff
        /*06f0*/ 	.word	0x00033488
        /*06f4*/ 	.short	0x0100
        /*06f6*/ 	.byte	0x06
	.zero		1


	//   ....[14]....
        /*06f8*/ 	.word	0x00000750
        /*06fc*/ 	.word	0x000000ff
        /*0700*/ 	.word	0x00033490
        /*0704*/ 	.short	0x0100
        /*0706*/ 	.byte	0x08
	.zero		1


	//   ....[15]....
        /*0708*/ 	.word	0x00000760
        /*070c*/ 	.word	0x000000ff
        /*0710*/ 	.word	0x000334a0
        /*0714*/ 	.short	0x0100
        /*0716*/ 	.byte	0x08
	.zero		1


	//   ....[16]....
        /*0718*/ 	.word	0x00000770
        /*071c*/ 	.word	0x000000ff
        /*0720*/ 	.word	0x00033498
        /*0724*/ 	.short	0x0100
        /*0726*/ 	.byte	0x08
	.zero		1


	//   ....[17]....
        /*0728*/ 	.word	0x00000780
        /*072c*/ 	.word	0x000000ff
        /*0730*/ 	.word	0x000334a8
        /*0734*/ 	.short	0x0100
        /*0736*/ 	.byte	0x08
	.zero		1


	//   ....[18]....
        /*0738*/ 	.word	0x000008b0
        /*073c*/ 	.word	0x000000ff
        /*0740*/ 	.word	0x000334b0
        /*0744*/ 	.short	0x0100
        /*0746*/ 	.byte	0x08
	.zero		1


	//   ....[19]....
        /*0748*/ 	.word	0x000008c0
        /*074c*/ 	.word	0x000000ff
        /*0750*/ 	.word	0x000334c0
        /*0754*/ 	.short	0x0100
        /*0756*/ 	.byte	0x08
	.zero		1


	//   ....[20]....
        /*0758*/ 	.word	0x000008d0
        /*075c*/ 	.word	0x000000ff
        /*0760*/ 	.word	0x000334b8
        /*0764*/ 	.short	0x0100
        /*0766*/ 	.byte	0x08
	.zero		1


	//   ....[21]....
        /*0768*/ 	.word	0x000008e0
        /*076c*/ 	.word	0x000000ff
        /*0770*/ 	.word	0x000334c8
        /*0774*/ 	.short	0x0100
        /*0776*/ 	.byte	0x08
	.zero		1


	//   ....[22]....
        /*0778*/ 	.word	0x00001c00
        /*077c*/ 	.word	0x000000ff
        /*0780*/ 	.word	0x00033400
        /*0784*/ 	.short	0x010a
        /*0786*/ 	.byte	0x25
	.zero		1


	//   ....[23]....
        /*0788*/ 	.word	0x00001c90
        /*078c*/ 	.word	0x000000ff
        /*0790*/ 	.word	0x00033430
        /*0794*/ 	.short	0x010a
        /*0796*/ 	.byte	0x25
	.zero		1


	//   ....[24]....
        /*0798*/ 	.word	0x00001d20
        /*079c*/ 	.word	0x000000ff
        /*07a0*/ 	.word	0x00033430
        /*07a4*/ 	.short	0x010a
        /*07a6*/ 	.byte	0x25
	.zero		1


	//   ....[25]....
        /*07a8*/ 	.word	0x00002ec0
        /*07ac*/ 	.word	0x00000000
        /*07b0*/ 	.word	0x00000000
        /*07b4*/ 	.short	0x0101
        /*07b6*/ 	.byte	0x3f
	.zero		1


	//   ....[26]....
        /*07b8*/ 	.word	0x00006910
        /*07bc*/ 	.word	0x000000ff
        /*07c0*/ 	.word	0x00033430
        /*07c4*/ 	.short	0x010a
        /*07c6*/ 	.byte	0x0a
	.zero		1


	//   ....[27]....
        /*07c8*/ 	.word	0x00006950
        /*07cc*/ 	.word	0x000000ff
        /*07d0*/ 	.word	0x00033430
        /*07d4*/ 	.short	0x010a
        /*07d6*/ 	.byte	0x0a
	.zero		1


	//   ....[28]....
        /*07d8*/ 	.word	0x00007590
        /*07dc*/ 	.word	0x000000ff
        /*07e0*/ 	.word	0x00033450
        /*07e4*/ 	.short	0x010a
        /*07e6*/ 	.byte	0x0a
	.zero		1


	//   ....[29]....
        /*07e8*/ 	.word	0x000075d0
        /*07ec*/ 	.word	0x000000ff
        /*07f0*/ 	.word	0x00033450
        /*07f4*/ 	.short	0x010a
        /*07f6*/ 	.byte	0x0a
	.zero		1


	//   ....[30]....
        /*07f8*/ 	.word	0x00007900
        /*07fc*/ 	.word	0x0000000b
        /*0800*/ 	.word	0x00000000
        /*0804*/ 	.short	0x0101
        /*0806*/ 	.byte	0x3f
	.zero		1


	//   ....[31]....
        /*0808*/ 	.word	0x0000aba0
        /*080c*/ 	.word	0x000000ff
        /*0810*/ 	.word	0x00000000
        /*0814*/ 	.short	0x0101
        /*0816*/ 	.byte	0x06
	.zero		1


	//   ....[32]....
        /*0818*/ 	.word	0x0000b790
        /*081c*/ 	.word	0x000000ff
        /*0820*/ 	.word	0x00033430
        /*0824*/ 	.short	0x010a
        /*0826*/ 	.byte	0x07
	.zero		1


	//   ....[33]....
        /*0828*/ 	.word	0x0000b7d0
        /*082c*/ 	.word	0x000000ff
        /*0830*/ 	.word	0x00033430
        /*0834*/ 	.short	0x010a
        /*0836*/ 	.byte	0x07
	.zero		1


	//   ....[34]....
        /*0838*/ 	.word	0x0000c4a0
        /*083c*/ 	.word	0x000000ff
        /*0840*/ 	.word	0x00033450
        /*0844*/ 	.short	0x010a
        /*0846*/ 	.byte	0x0a
	.zero		1


	//   ....[35]....
        /*0848*/ 	.word	0x0000c4e0
        /*084c*/ 	.word	0x000000ff
        /*0850*/ 	.word	0x00033450
        /*0854*/ 	.short	0x010a
        /*0856*/ 	.byte	0x0a
	.zero		1


	//   ....[36]....
        /*0858*/ 	.word	0x0000dbd0
        /*085c*/ 	.word	0x00000007
        /*0860*/ 	.word	0x00000000
        /*0864*/ 	.short	0x0101
        /*0866*/ 	.byte	0x3f
	.zero		1


	//   ....[37]....
        /*0868*/ 	.word	0x0000ddb0
        /*086c*/ 	.word	0x000000ff
        /*0870*/ 	.word	0x00000000
        /*0874*/ 	.short	0x0101
        /*0876*/ 	.byte	0x05
	.zero		1


	//   ....[38]....
        /*0878*/ 	.word	0x0000e750
        /*087c*/ 	.word	0x000000ff
        /*0880*/ 	.word	0x00033430
        /*0884*/ 	.short	0x010a
        /*0886*/ 	.byte	0x0a
	.zero		1


	//   ....[39]....
        /*0888*/ 	.word	0x0000e790
        /*088c*/ 	.word	0x000000ff
        /*0890*/ 	.word	0x00033430
        /*0894*/ 	.short	0x010a
        /*0896*/ 	.byte	0x0a
	.zero		1


	//   ....[40]....
        /*0898*/ 	.word	0x0000f420
        /*089c*/ 	.word	0x000000ff
        /*08a0*/ 	.word	0x00033450
        /*08a4*/ 	.short	0x010a
        /*08a6*/ 	.byte	0x0a
	.zero		1


	//   ....[41]....
        /*08a8*/ 	.word	0x0000f460
        /*08ac*/ 	.word	0x000000ff
        /*08b0*/ 	.word	0x00033450
        /*08b4*/ 	.short	0x010a
        /*08b6*/ 	.byte	0x0a
	.zero		1


	//   ....[42]....
        /*08b8*/ 	.word	0x0000f7b0
        /*08bc*/ 	.word	0x00000004
        /*08c0*/ 	.word	0x00000000
        /*08c4*/ 	.short	0x0101
        /*08c6*/ 	.byte	0x3f
	.zero		1


	//   ....[43]....
        /*08c8*/ 	.word	0x00012a00
        /*08cc*/ 	.word	0x000000ff
        /*08d0*/ 	.word	0x00000000
        /*08d4*/ 	.short	0x0101
        /*08d6*/ 	.byte	0x06
	.zero		1


	//   ....[44]....
        /*08d8*/ 	.word	0x00013270
        /*08dc*/ 	.word	0x000000ff
        /*08e0*/ 	.word	0x00033450
        /*08e4*/ 	.short	0x010a
        /*08e6*/ 	.byte	0x09
	.zero		1


	//   ....[45]....
        /*08e8*/ 	.word	0x000132b0
        /*08ec*/ 	.word	0x000000ff
        /*08f0*/ 	.word	0x00033450
        /*08f4*/ 	.short	0x010a
        /*08f6*/ 	.byte	0x09
	.zero		1


	//   ....[46]....
        /*08f8*/ 	.word	0x00013960
        /*08fc*/ 	.word	0x000000ff
        /*0900*/ 	.word	0x00000000
        /*0904*/ 	.short	0x0101
        /*0906*/ 	.byte	0x04
	.zero		1


	//   ....[47]....
        /*0908*/ 	.word	0x00015860
        /*090c*/ 	.word	0x000000ff
        /*0910*/ 	.word	0x00000000
        /*0914*/ 	.short	0x0101
        /*0916*/ 	.byte	0x04
	.zero		1


	//   ....[48]....
        /*0918*/ 	.word	0x00018480
        /*091c*/ 	.word	0x000000ff
        /*0920*/ 	.word	0x00033480
        /*0924*/ 	.short	0x010a
        /*0926*/ 	.byte	0x26
	.zero		1


	//   ....[49]....
        /*0928*/ 	.word	0x000186c0
        /*092c*/ 	.word	0x000000ff
        /*0930*/ 	.word	0x00033440
        /*0934*/ 	.short	0x010a
        /*0936*/ 	.byte	0x26
	.zero		1


	//   ....[50]....
        /*0938*/ 	.word	0x00019240
        /*093c*/ 	.word	0x000000ff
        /*0940*/ 	.word	0x00033400
        /*0944*/ 	.short	0x0107
        /*0946*/ 	.byte	0x26
	.zero		1


	//   ....[51]....
        /*0948*/ 	.word	0x000192b0
        /*094c*/ 	.word	0x000000ff
        /*0950*/ 	.word	0x00033400
        /*0954*/ 	.short	0x0101
        /*0956*/ 	.byte	0x26
	.zero		1


	//   ....[52]....
        /*0958*/ 	.word	0x000192c0
        /*095c*/ 	.word	0x000000ff
        /*0960*/ 	.word	0x00033420
        /*0964*/ 	.short	0x010a
        /*0966*/ 	.byte	0x26
	.zero		1


	//   ....[53]....
        /*0968*/ 	.word	0x00019620
        /*096c*/ 	.word	0x00000007
        /*0970*/ 	.word	0x00033480
        /*0974*/ 	.short	0x010a
        /*0976*/ 	.byte	0x3f
	.zero		1


	//   ....[54]....
        /*0978*/ 	.word	0x00019a20
        /*097c*/ 	.word	0x00000007
        /*0980*/ 	.word	0x00033440
        /*0984*/ 	.short	0x010a
        /*0986*/ 	.byte	0x3f
	.zero		1


	//   ....[55]....
        /*0988*/ 	.word	0x00019e60
        /*098c*/ 	.word	0x00000003
        /*0990*/ 	.word	0x00033470
        /*0994*/ 	.short	0x010a
        /*0996*/ 	.byte	0x3f
	.zero		1


	//   ....[56]....
        /*0998*/ 	.word	0x00019ed0
        /*099c*/ 	.word	0x00000003
        /*09a0*/ 	.word	0x00033460
        /*09a4*/ 	.short	0x010a
        /*09a6*/ 	.byte	0x3f
	.zero		1


	//   ....[57]....
        /*09a8*/ 	.word	0x0001aa60
        /*09ac*/ 	.word	0x00000003
        /*09b0*/ 	.word	0x00033450
        /*09b4*/ 	.short	0x0101
        /*09b6*/ 	.byte	0x3f
	.zero		1


	//   ....[58]....
        /*09b8*/ 	.word	0x0001aad0
        /*09bc*/ 	.word	0x00000000
        /*09c0*/ 	.word	0x00000000
        /*09c4*/ 	.short	0x0101
        /*09c6*/ 	.byte	0x3f
	.zero		1


	//   ....[59]....
        /*09c8*/ 	.word	0x0001ac00
        /*09cc*/ 	.word	0x00000000
        /*09d0*/ 	.word	0x00033470
        /*09d4*/ 	.short	0x010a
        /*09d6*/ 	.byte	0x3f
	.zero		1


	//   ....[60]....
        /*09d8*/ 	.word	0x0001acc0
        /*09dc*/ 	.word	0x00000000
        /*09e0*/ 	.word	0x00033460
        /*09e4*/ 	.short	0x010a
        /*09e6*/ 	.byte	0x3f
	.zero		1


	//   ....[61]....
        /*09e8*/ 	.word	0x0001b7a0
        /*09ec*/ 	.word	0x00000000
        /*09f0*/ 	.word	0x00033450
        /*09f4*/ 	.short	0x0101
        /*09f6*/ 	.byte	0x3f
	.zero		1


	//   ....[62]....
        /*09f8*/ 	.word	0x0001b820
        /*09fc*/ 	.word	0x00000002
        /*0a00*/ 	.word	0x00000000
        /*0a04*/ 	.short	0x0101
        /*0a06*/ 	.byte	0x3f
	.zero		1


	//   ....[63]....
        /*0a08*/ 	.word	0x0001b8c0
        /*0a0c*/ 	.word	0x00000006
        /*0a10*/ 	.word	0x00033420
        /*0a14*/ 	.short	0x010a
        /*0a16*/ 	.byte	0x3f
	.zero		1


	//   ....[64]....
        /*0a18*/ 	.word	0x0001ba20
        /*0a1c*/ 	.word	0x00000007
        /*0a20*/ 	.word	0x00000000
        /*0a24*/ 	.short	0x010a
        /*0a26*/ 	.byte	0x3f
	.zero		1


	//   ....[65]....
        /*0a28*/ 	.word	0x0001ba90
        /*0a2c*/ 	.word	0x00000005
        /*0a30*/ 	.word	0x00000000
        /*0a34*/ 	.short	0x010a
        /*0a36*/ 	.byte	0x3f
	.zero		1


	//   ....[66]....
        /*0a38*/ 	.word	0x0001bae0
        /*0a3c*/ 	.word	0x00000005
        /*0a40*/ 	.word	0x00033460
        /*0a44*/ 	.short	0x010a
        /*0a46*/ 	.byte	0x3f
	.zero		1


	//   ....[67]....
        /*0a48*/ 	.word	0x0001bb30
        /*0a4c*/ 	.word	0x00000003
        /*0a50*/ 	.word	0x00033460
        /*0a54*/ 	.short	0x010a
        /*0a56*/ 	.byte	0x3f
	.zero		1


	//   ....[68]....
        /*0a58*/ 	.word	0x0001bb70
        /*0a5c*/ 	.word	0x00000005
        /*0a60*/ 	.word	0x00033480
        /*0a64*/ 	.short	0x010a
        /*0a66*/ 	.byte	0x3f
	.zero		1


	//   ....[69]....
        /*0a68*/ 	.word	0x0001bb90
        /*0a6c*/ 	.word	0x00000003
        /*0a70*/ 	.word	0x00033480
        /*0a74*/ 	.short	0x010a
        /*0a76*/ 	.byte	0x3f
	.zero		1


	//   ....[70]....
        /*0a78*/ 	.word	0x0001bc00
        /*0a7c*/ 	.word	0x00000003
        /*0a80*/ 	.word	0x00033400
        /*0a84*/ 	.short	0x010a
        /*0a86*/ 	.byte	0x3f
	.zero		1


	//   ....[71]....
        /*0a88*/ 	.word	0x0001bc60
        /*0a8c*/ 	.word	0x00000005
        /*0a90*/ 	.word	0x00033430
        /*0a94*/ 	.short	0x010a
        /*0a96*/ 	.byte	0x3f
	.zero		1


	//   ....[72]....
        /*0a98*/ 	.word	0x0001bcc0
        /*0a9c*/ 	.word	0x0000000c
        /*0aa0*/ 	.word	0x00033430
        /*0aa4*/ 	.short	0x010a
        /*0aa6*/ 	.byte	0x3f
	.zero		1


	//   ....[73]....
        /*0aa8*/ 	.word	0x0001bd20
        /*0aac*/ 	.word	0x0000000c
        /*0ab0*/ 	.word	0x00033450
        /*0ab4*/ 	.short	0x010a
        /*0ab6*/ 	.byte	0x3f
	.zero		1


	//   ....[74]....
        /*0ab8*/ 	.word	0x0001bd80
        /*0abc*/ 	.word	0x00000005
        /*0ac0*/ 	.word	0x00033430
        /*0ac4*/ 	.short	0x010a
        /*0ac6*/ 	.byte	0x3f
	.zero		1


	//   ....[75]....
        /*0ac8*/ 	.word	0x0001bde0
        /*0acc*/ 	.word	0x00000005
        /*0ad0*/ 	.word	0x00033450
        /*0ad4*/ 	.short	0x010a
        /*0ad6*/ 	.byte	0x3f
	.zero		1


	//   ....[76]....
        /*0ad8*/ 	.word	0x0001be40
        /*0adc*/ 	.word	0x00000005
        /*0ae0*/ 	.word	0x00033430
        /*0ae4*/ 	.short	0x010a
        /*0ae6*/ 	.byte	0x3f
	.zero		1


	//   ....[77]....
        /*0ae8*/ 	.word	0x0001bea0
        /*0aec*/ 	.word	0x00000005
        /*0af0*/ 	.word	0x00033450
        /*0af4*/ 	.short	0x010a
        /*0af6*/ 	.byte	0x3f
	.zero		1


	//   ....[78]....
        /*0af8*/ 	.word	0x0001bf00
        /*0afc*/ 	.word	0x00000003
        /*0b00*/ 	.word	0x00033450
        /*0b04*/ 	.short	0x010a
        /*0b06*/ 	.byte	0x3f
	.zero		1


	//   ....[79]....
        /*0b08*/ 	.word	0x0001c060
        /*0b0c*/ 	.word	0x00000003
        /*0b10*/ 	.word	0x00033480
        /*0b14*/ 	.short	0x010a
        /*0b16*/ 	.byte	0x3f
	.zero		1


	//   ....[80]....
        /*0b18*/ 	.word	0x0001c0c0
        /*0b1c*/ 	.word	0x00000003
        /*0b20*/ 	.word	0x00033440
        /*0b24*/ 	.short	0x010a
        /*0b26*/ 	.byte	0x3f
	.zero		1


	//   ....[81]....
        /*0b28*/ 	.word	0x0001c6a0
        /*0b2c*/ 	.word	0x00000003
        /*0b30*/ 	.word	0x00033420
        /*0b34*/ 	.short	0x010a
        /*0b36*/ 	.byte	0x3f
	.zero		1


	//   ....[82]....
        /*0b38*/ 	.word	0x0001c6f0
        /*0b3c*/ 	.word	0x00000007
        /*0b40*/ 	.word	0x00033480
        /*0b44*/ 	.short	0x010a
        /*0b46*/ 	.byte	0x3f
	.zero		1


	//   ....[83]....
        /*0b48*/ 	.word	0x0001c740
        /*0b4c*/ 	.word	0x00000007
        /*0b50*/ 	.word	0x00033440
        /*0b54*/ 	.short	0x010a
        /*0b56*/ 	.byte	0x3f
	.zero		1


	//   ....[84]....
        /*0b58*/ 	.word	0x0001c790
        /*0b5c*/ 	.word	0x00000003
        /*0b60*/ 	.word	0x00033470
        /*0b64*/ 	.short	0x010a
        /*0b66*/ 	.byte	0x3f
	.zero		1


	//   ....[85]....
        /*0b68*/ 	.word	0x0001c7e0
        /*0b6c*/ 	.word	0x00000003
        /*0b70*/ 	.word	0x00033460
        /*0b74*/ 	.short	0x010a
        /*0b76*/ 	.byte	0x3f
	.zero		1


	//   ....[86]....
        /*0b78*/ 	.word	0x0001c830
        /*0b7c*/ 	.word	0x00000000
        /*0b80*/ 	.word	0x00033470
        /*0b84*/ 	.short	0x010a
        /*0b86*/ 	.byte	0x3f
	.zero		1


	//   ....[87]....
        /*0b88*/ 	.word	0x0001c880
        /*0b8c*/ 	.word	0x00000000
        /*0b90*/ 	.word	0x00033460
        /*0b94*/ 	.short	0x010a
        /*0b96*/ 	.byte	0x3f
	.zero		1


	//   ....[88]....
        /*0b98*/ 	.word	0x0001c8d0
        /*0b9c*/ 	.word	0x00000006
        /*0ba0*/ 	.word	0x00033420
        /*0ba4*/ 	.short	0x010a
        /*0ba6*/ 	.byte	0x3f
	.zero		1


	//   ....[89]....
        /*0ba8*/ 	.word	0x0001c920
        /*0bac*/ 	.word	0x00000007
        /*0bb0*/ 	.word	0x00000000
        /*0bb4*/ 	.short	0x010a
        /*0bb6*/ 	.byte	0x3f
	.zero		1


	//   ....[90]....
        /*0bb8*/ 	.word	0x0001c970
        /*0bbc*/ 	.word	0x00000005
        /*0bc0*/ 	.word	0x00000000
        /*0bc4*/ 	.short	0x010a
        /*0bc6*/ 	.byte	0x3f
	.zero		1


	//   ....[91]....
        /*0bc8*/ 	.word	0x0001c9c0
        /*0bcc*/ 	.word	0x00000005
        /*0bd0*/ 	.word	0x00033460
        /*0bd4*/ 	.short	0x010a
        /*0bd6*/ 	.byte	0x3f
	.zero		1


	//   ....[92]....
        /*0bd8*/ 	.word	0x0001ca10
        /*0bdc*/ 	.word	0x00000003
        /*0be0*/ 	.word	0x00033460
        /*0be4*/ 	.short	0x010a
        /*0be6*/ 	.byte	0x3f
	.zero		1


	//   ....[93]....
        /*0be8*/ 	.word	0x0001ca60
        /*0bec*/ 	.word	0x00000005
        /*0bf0*/ 	.word	0x00033480
        /*0bf4*/ 	.short	0x010a
        /*0bf6*/ 	.byte	0x3f
	.zero		1


	//----- nvinfo : EIATTR_NUM_MBARRIERS
	.align		4
.L_693:
        /*0bf8*/ 	.byte	0x03, 0x38
        /*0bfa*/ 	.short	0x0016


	//----- nvinfo : EIATTR_EXIT_INSTR_OFFSETS
	.align		4
        /*0bfc*/ 	.byte	0x04, 0x1c
        /*0bfe*/ 	.short	(.L_695 - .L_694)


	//   ....[0]....
.L_694:
        /*0c00*/ 	.word	0x0001bbe0


	//----- nvinfo : EIATTR_MAX_THREADS
	.align		4
.L_695:
        /*0c04*/ 	.byte	0x04, 0x05
        /*0c06*/ 	.short	(.L_697 - .L_696)
.L_696:
        /*0c08*/ 	.word	0x00000180
        /*0c0c*/ 	.word	0x00000001
        /*0c10*/ 	.word	0x00000001


	//----- nvinfo : EIATTR_CRS_STACK_SIZE
	.align		4
.L_697:
        /*0c14*/ 	.byte	0x04, 0x1e
        /*0c16*/ 	.short	(.L_699 - .L_698)
.L_698:
        /*0c18*/ 	.word	0x00000000


	//----- nvinfo : EIATTR_CBANK_PARAM_SIZE
	.align		4
.L_699:
        /*0c1c*/ 	.byte	0x03, 0x19
        /*0c1e*/ 	.short	0x0a70


	//----- nvinfo : EIATTR_PARAM_CBANK
	.align		4
        /*0c20*/ 	.byte	0x04, 0x0a
        /*0c22*/ 	.short	(.L_701 - .L_700)
	.align		4
.L_700:
        /*0c24*/ 	.word	index@(.nv.constant0._ZN7cutlass13device_kernelIN5flash11enable_sm90INS1_16FlashAttnFwdSm90INS1_25CollectiveMainloopFwdSm90ILi2EN4cute5tupleIJNS5_1CILi1EEES8_S8_EEENS6_IJNS7_ILi128EEENS7_ILi160EEENS7_ILi192EEEEEELi192ENS_12float_e4m3_tEfNS_4arch4Sm90ELb0ELb1ELb0ELb0ELb0ELb0ELb0ELb1ELb1ELb1ELb1ELb0EEENS1_21CollectiveEpilogueFwdINS6_IJSA_SC_SB_EEES9_NS_10bfloat16_tESG_Li256ELb0ELb1ELb1ELb1EEENS1_19SingleTileSchedulerILb0ELb1ELb1ELi128EEEEEEEEEvNT_6ParamsE)
        /*0c28*/ 	.short	0x0210
        /*0c2a*/ 	.short	0x0a70


	//----- nvinfo : EIATTR_SW_WAR
	.align		4
.L_701:
        /*0c2c*/ 	.byte	0x04, 0x36
        /*0c2e*/ 	.short	(.L_703 - .L_702)
.L_702:
        /*0c30*/ 	.word	0x00000008
.L_703:


//--------------------- .nv.info._ZN7cutlass13device_kernelIN5flash11enable_sm90INS1_16FlashAttnFwdSm90INS1_25CollectiveMainloopFwdSm90ILi2EN4cute5tupleIJNS5_1CILi1EEES8_S8_EEENS6_IJNS7_ILi128EEENS7_ILi160EEENS7_ILi192EEEEEELi192ENS_12float_e4m3_tEfNS_4arch4Sm90ELb0ELb1ELb0ELb1ELb0ELb0ELb0ELb1ELb1ELb1ELb1ELb0EEENS1_21CollectiveEpilogueFwdINS6_IJSA_SC_SB_EEES9_NS_10bfloat16_tESG_Li256ELb1ELb1ELb1ELb1EEENS1_36VarlenDynamicPersistentTileSchedulerILi128ELi160ELi256ELi128ELb1ELb1ELb1ELb1ELb0ELb1EEEEEEEEEvNT_6ParamsE --------------------------
	.section	.nv.info._ZN7cutlass13device_kernelIN5flash11enable_sm90INS1_16FlashAttnFwdSm90INS1_25CollectiveMainloopFwdSm90ILi2EN4cute5tupleIJNS5_1CILi1EEES8_S8_EEENS6_IJNS7_ILi128EEENS7_ILi160EEENS7_ILi192EEEEEELi192ENS_12float_e4m3_tEfNS_4arch4Sm90ELb0ELb1ELb0ELb1ELb0ELb0ELb0ELb1ELb1ELb1ELb1ELb0EEENS1_21CollectiveEpilogueFwdINS6_IJSA_SC_SB_EEES9_NS_10bfloat16_tESG_Li256ELb1ELb1ELb1ELb1EEENS1_36VarlenDynamicPersistentTileSchedulerILi128ELi160ELi256ELi128ELb1ELb1ELb1ELb1ELb0ELb1EEEEEEEEEvNT_6ParamsE,"",@"SHT_CUDA_INFO"
	.sectionflags	@""
	.align	4


	//----- nvinfo : EIATTR_CUDA_API_VERSION
	.align		4
        /*0000*/ 	.byte	0x04, 0x37
        /*0002*/ 	.short	(.L_705 - .L_704)
.L_704:
        /*0004*/ 	.word	0x00000082


	//----- nvinfo : EIATTR_KPARAM_INFO
	.align		4
.L_705:
        /*0008*/ 	.byte	0x04, 0x17
        /*000a*/ 	.short	(.L_707 - .L_706)
.L_706:
        /*000c*/ 	.word	0x00000000
        /*0010*/ 	.short	0x0000
        /*0012*/ 	.short	0x0070
        /*0014*/ 	.byte	0x00, 0xf0, 0x01, 0x2a


	//----- nvinfo : EIATTR_SPARSE_MMA_MASK
	.align		4
.L_707:
        /*0018*/ 	.byte	0x03, 0x50
        /*001a*/ 	.short	0x0000


	//----- nvinfo : EIATTR_MAXREG_COUNT
	.align		4
        /*001c*/ 	.byte	0x03, 0x1b
        /*001e*/ 	.short	0x00a8


	//----- nvinfo : EIATTR_NUM_BARRIERS
	.align		4
        /*0020*/ 	.byte	0x02, 0x4c
        /*0022*/ 	.byte	0x10
	.zero		1


	//----- nvinfo : EIATTR_EXTERNS
	.align		4
        /*0024*/ 	.byte	0x04, 0x0f
        /*0026*/ 	.short	(.L_709 - .L_708)


	//   ....[0]....
	.align		4
.L_708:
        /*0028*/ 	.word	index@(__assertfail)


	//----- nvinfo : EIATTR_ANNOTATIONS
	.align		4
.L_709:
        /*002c*/ 	.byte	0x04, 0x55
        /*002e*/ 	.short	(.L_711 - .L_710)


	//   ....[0]....
.L_710:
        /* <DEDUP_REMOVED lines=47> */


	//----- nvinfo : EIATTR_MERCURY_ISA_VERSION
	.align		4
.L_711:
        /*0308*/ 	.byte	0x03, 0x5f
        /*030a*/ 	.short	0x0101


	//----- nvinfo : EIATTR_UNUSED_LOAD_BYTE_OFFSET
	.align		4
        /*030c*/ 	.byte	0x04, 0x44
        /*030e*/ 	.short	(.L_713 - .L_712)


	//   ....[0]....
.L_712:
        /*0310*/ 	.word	0x00000a40
        /*0314*/ 	.word	0x0000fff0


	//   ....[1]....
        /*0318*/ 	.word	0x00014070
        /*031c*/ 	.word	0x0000fff0


	//----- nvinfo : EIATTR_INT_WARP_WIDE_INSTR_OFFSETS
	.align		4
.L_713:
        /*0320*/ 	.byte	0x04, 0x31
        /*0322*/ 	.short	(.L_715 - .L_714)


	//   ....[0]....
.L_714:
        /*0324*/ 	.word	0x00000130


	//   ....[1]....
        /*0328*/ 	.word	0x00000170


	//   ....[2]....
        /*032c*/ 	.word	0x000001e0


	//   ....[3]....
        /*0330*/ 	.word	0x0001b1d0


	//   ....[4]....
        /*0334*/ 	.word	0x0001b260


	//   ....[5]....
        /*0338*/ 	.word	0x0001e470


	//   ....[6]....
        /*033c*/ 	.word	0x0001e500


	//----- nvinfo : EIATTR_COOP_GROUP_MASK_REGIDS
	.align		4
.L_715:
        /*0340*/ 	.byte	0x04, 0x29
        /*0342*/ 	.short	(.L_717 - .L_716)


	//   ....[0]....
.L_716:
        /*0344*/ 	.word	0xffffffff


	//   ....[1]....
        /*0348*/ 	.word	0xffffffff


	//   ....[2]....
        /*034c*/ 	.word	0xffffffff


	//   ....[3]....
        /*0350*/ 	.word	0xffffffff


	//   ....[4]....
        /*0354*/ 	.word	0xffffffff


	//   ....[5]....
        /*0358*/ 	.word	0xffffffff


	//   ....[6]....
        /*035c*/ 	.word	0xffffffff


	//   ....[7]....
        /*0360*/ 	.word	0xffffffff


	//   ....[8]....
        /*0364*/ 	.word	0xffffffff


	//   ....[9]....
        /*0368*/ 	.word	0xffffffff


	//   ....[10]....
        /*036c*/ 	.word	0xffffffff


	//   ....[11]....
        /*0370*/ 	.word	0xffffffff


	//   ....[12]....
        /*0374*/ 	.word	0xffffffff


	//   ....[13]....
        /*0378*/ 	.word	0xffffffff


	//   ....[14]....
        /*037c*/ 	.word	0xffffffff


	//   ....[15]....
        /*0380*/ 	.word	0xffffffff


	//   ....[16]....
        /*0384*/ 	.word	0xffffffff


	//   ....[17]....
        /*0388*/ 	.word	0xffffffff


	//   ....[18]....
        /*038c*/ 	.word	0xffffffff


	//   ....[19]....
        /*0390*/ 	.word	0xffffffff


	//   ....[20]....
        /*0394*/ 	.word	0xffffffff


	//   ....[21]....
        /*0398*/ 	.word	0xffffffff


	//   ....[22]....
        /*039c*/ 	.word	0xffffffff


	//   ....[23]....
        /*03a0*/ 	.word	0xffffffff


	//   ....[24]....
        /*03a4*/ 	.word	0xffffffff


	//   ....[25]....
        /*03a8*/ 	.word	0xffffffff


	//   ....[26]....
        /*03ac*/ 	.word	0xffffffff


	//   ....[27]....
        /*03b0*/ 	.word	0xffffffff


	//   ....[28]....
        /*03b4*/ 	.word	0xffffffff


	//   ....[29]....
        /*03b8*/ 	.word	0xffffffff


	//   ....[30]....
        /*03bc*/ 	.word	0xffffffff


	//   ....[31]....
        /*03c0*/ 	.word	0xffffffff


	//   ....[32]....
        /*03c4*/ 	.word	0xffffffff


	//   ....[33]....
        /*03c8*/ 	.word	0xffffffff


	//   ....[34]....
        /*03cc*/ 	.word	0xffffffff


	//   ....[35]....
        /*03d0*/ 	.word	0xffffffff


	//   ....[36]....
        /*03d4*/ 	.word	0xffffffff


	//   ....[37]....
        /*03d8*/ 	.word	0xffffffff


	//   ....[38]....
        /*03dc*/ 	.word	0xffffffff


	//   ....[39]....
        /*03e0*/ 	.word	0xffffffff


	//   ....[40]....
        /*03e4*/ 	.word	0xffffffff


	//   ....[41]....
        /*03e8*/ 	.word	0xffffffff


	//   ....[42]....
        /*03ec*/ 	.word	0xffffffff


	//   ....[43]....
        /*03f0*/ 	.word	0xffffffff


	//   ....[44]....
        /*03f4*/ 	.word	0xffffffff


	//   ....[45]....
        /*03f8*/ 	.word	0xffffffff


	//   ....[46]....
        /*03fc*/ 	.word	0xffffffff


	//   ....[47]....
        /*0400*/ 	.word	0xffffffff


	//   ....[48]....
        /*0404*/ 	.word	0xffffffff


	//   ....[49]....
        /*0408*/ 	.word	0xffffffff


	//   ....[50]....
        /*040c*/ 	.word	0xffffffff


	//   ....[51]....
        /*0410*/ 	.word	0xffffffff


	//   ....[52]....
        /*0414*/ 	.word	0xffffffff


	//   ....[53]....
        /*0418*/ 	.word	0xffffffff


	//   ....[54]....
        /*041c*/ 	.word	0xffffffff


	//   ....[55]....
        /*0420*/ 	.word	0xffffffff


	//   ....[56]....
        /*0424*/ 	.word	0xffffffff


	//   ....[57]....
        /*0428*/ 	.word	0xffffffff


	//   ....[58]....
        /*042c*/ 	.word	0xffffffff


	//   ....[59]....
        /*0430*/ 	.word	0xffffffff


	//   ....[60]....
        /*0434*/ 	.word	0xffffffff


	//   ....[61]....
        /*0438*/ 	.word	0xffffffff


	//   ....[62]....
        /*043c*/ 	.word	0xffffffff


	//   ....[63]....
        /*0440*/ 	.word	0xffffffff


	//   ....[64]....
        /*0444*/ 	.word	0xffffffff


	//   ....[65]....
        /*0448*/ 	.word	0xffffffff


	//   ....[66]....
        /*044c*/ 	.word	0xffffffff


	//   ....[67]....
        /*0450*/ 	.word	0xffffffff


	//   ....[68]....
        /*0454*/ 	.word	0xffffffff


	//   ....[69]....
        /*0458*/ 	.word	0xffffffff


	//   ....[70]....
        /*045c*/ 	.word	0xffffffff


	//   ....[71]....
        /*0460*/ 	.word	0xffffffff


	//   ....[72]....
        /*0464*/ 	.word	0xffffffff


	//   ....[73]....
        /*0468*/ 	.word	0xffffffff


	//   ....[74]....
        /*046c*/ 	.word	0xffffffff


	//   ....[75]....
        /*0470*/ 	.word	0xffffffff


	//   ....[76]....
        /*0474*/ 	.word	0xffffffff


	//   ....[77]....
        /*0478*/ 	.word	0xffffffff


	//   ....[78]....
        /*047c*/ 	.word	0xffffffff


	//   ....[79]....
        /*0480*/ 	.word	0xffffffff


	//   ....[80]....
        /*0484*/ 	.word	0xffffffff


	//   ....[81]....
        /*0488*/ 	.word	0xffffffff


	//   ....[82]....
        /*048c*/ 	.word	0xffffffff


	//   ....[83]....
        /*0490*/ 	.word	0xffffffff


	//   ....[84]....
        /*0494*/ 	.word	0xffffffff


	//   ....[85]....
        /*0498*/ 	.word	0xffffffff


	//   ....[86]....
        /*049c*/ 	.word	0xffffffff


	//   ....[87]....
        /*04a0*/ 	.word	0xffffffff


	//   ....[88]....
        /*04a4*/ 	.word	0xffffffff


	//   ....[89]....
        /*04a8*/ 	.word	0xffffffff


	//   ....[90]....
        /*04ac*/ 	.word	0xffffffff


	//   ....[91]....
        /*04b0*/ 	.word	0xffffffff


	//   ....[92]....
        /*04b4*/ 	.word	0xffffffff


	//   ....[93]....
        /*04b8*/ 	.word	0xffffffff


	//   ....[94]....
        /*04bc*/ 	.word	0xffffffff


	//   ....[95]....
        /*04c0*/ 	.word	0xffffffff


	//   ....[96]....
        /*04c4*/ 	.word	0xffffffff


	//   ....[97]....
        /*04c8*/ 	.word	0xffffffff


	//   ....[98]....
        /*04cc*/ 	.word	0xffffffff


	//   ....[99]....
        /*04d0*/ 	.word	0xffffffff


	//   ....[100]....
        /*04d4*/ 	.word	0xffffffff


	//   ....[101]....
        /*04d8*/ 	.word	0xffffffff


	//   ....[102]....
        /*04dc*/ 	.word	0xffffffff


	//   ....[103]....
        /*04e0*/ 	.word	0xffffffff


	//   ....[104]....
        /*04e4*/ 	.word	0xffffffff


	//   ....[105]....
        /*04e8*/ 	.word	0xffffffff


	//   ....[106]....
        /*04ec*/ 	.word	0xffffffff


	//   ....[107]....
        /*04f0*/ 	.word	0xffffffff


	//   ....[108]....
        /*04f4*/ 	.word	0xffffffff


	//   ....[109]....
        /*04f8*/ 	.word	0xffffffff


	//   ....[110]....
        /*04fc*/ 	.word	0xffffffff


	//   ....[111]....
        /*0500*/ 	.word	0xffffffff


	//   ....[112]....
        /*0504*/ 	.word	0xffffffff


	//   ....[113]....
        /*0508*/ 	.word	0xffffffff


	//   ....[114]....
        /*050c*/ 	.word	0xffffffff


	//   ....[115]....
        /*0510*/ 	.word	0xffffffff


	//   ....[116]....
        /*0514*/ 	.word	0xffffffff


	//   ....[117]....
        /*0518*/ 	.word	0xffffffff


	//   ....[118]....
        /*051c*/ 	.word	0xffffffff


	//   ....[119]....
        /*0520*/ 	.word	0xffffffff


	//   ....[120]....
        /*0524*/ 	.word	0xffffffff


	//   ....[121]....
        /*0528*/ 	.word	0xffffffff


	//   ....[122]....
        /*052c*/ 	.word	0xffffffff


	//   ....[123]....
        /*0530*/ 	.word	0xffffffff


	//   ....[124]....
        /*0534*/ 	.word	0xffffffff


	//   ....[125]....
        /*0538*/ 	.word	0xffffffff


	//   ....[126]....
        /*053c*/ 	.word	0xffffffff


	//   ....[127]....
        /*0540*/ 	.word	0xffffffff


	//   ....[128]....
        /*0544*/ 	.word	0xffffffff


	//   ....[129]....
        /*0548*/ 	.word	0xffffffff


	//   ....[130]....
        /*054c*/ 	.word	0xffffffff


	//   ....[131]....
        /*0550*/ 	.word	0xffffffff


	//   ....[132]....
        /*0554*/ 	.word	0xffffffff


	//   ....[133]....
        /*0558*/ 	.word	0xffffffff


	//   ....[134]....
        /*055c*/ 	.word	0xffffffff


	//   ....[135]....
        /*0560*/ 	.word	0xffffffff


	//   ....[136]....
        /*0564*/ 	.word	0xffffffff


	//   ....[137]....
        /*0568*/ 	.word	0xffffffff


	//   ....[138]....
        /*056c*/ 	.word	0xffffffff


	//   ....[139]....
        /*0570*/ 	.word	0xffffffff


	//   ....[140]....
        /*0574*/ 	.word	0xffffffff


	//   ....[141]....
        /*0578*/ 	.word	0xffffffff


	//   ....[142]....
        /*057c*/ 	.word	0xffffffff


	//   ....[143]....
        /*0580*/ 	.word	0xffffffff


	//   ....[144]....
        /*0584*/ 	.word	0xffffffff


	//   ....[145]....
        /*0588*/ 	.word	0xffffffff


	//   ....[146]....
        /*058c*/ 	.word	0xffffffff


	//   ....[147]....
        /*0590*/ 	.word	0xffffffff


	//   ....[148]....
        /*0594*/ 	.word	0xffffffff


	//   ....[149]....
        /*0598*/ 	.word	0xffffffff


	//   ....[150]....
        /*059c*/ 	.word	0xffffffff


	//   ....[151]....
        /*05a0*/ 	.word	0xffffffff


	//   ....[152]....
        /*05a4*/ 	.word	0xffffffff


	//   ....[153]....
        /*05a8*/ 	.word	0xffffffff


	//   ....[154]....
        /*05ac*/ 	.word	0xffffffff


	//   ....[155]....
        /*05b0*/ 	.word	0xffffffff


	//   ....[156]....
        /*05b4*/ 	.word	0xffffffff


	//   ....[157]....
        /*05b8*/ 	.word	0xffffffff


	//   ....[158]....
        /*05bc*/ 	.word	0xffffffff


	//   ....[159]....
        /*05c0*/ 	.word	0xffffffff


	//   ....[160]....
        /*05c4*/ 	.word	0xffffffff


	//   ....[161]....
        /*05c8*/ 	.word	0xffffffff


	//   ....[162]....
        /*05cc*/ 	.word	0xffffffff


	//   ....[163]....
        /*05d0*/ 	.word	0xffffffff


	//   ....[164]....
        /*05d4*/ 	.word	0xffffffff


	//   ....[165]....
        /*05d8*/ 	.word	0xffffffff


	//   ....[166]....
        /*05dc*/ 	.word	0xffffffff


	//   ....[167]....
        /*05e0*/ 	.word	0xffffffff


	//   ....[168]....
        /*05e4*/ 	.word	0xffffffff


	//   ....[169]....
        /*05e8*/ 	.word	0xffffffff


	//   ....[170]....
        /*05ec*/ 	.word	0xffffffff


	//   ....[171]....
        /*05f0*/ 	.word	0xffffffff


	//   ....[172]....
        /*05f4*/ 	.word	0xffffffff


	//   ....[173]....
        /*05f8*/ 	.word	0xffffffff


	//   ....[174]....
        /*05fc*/ 	.word	0xffffffff


	//   ....[175]....
        /*0600*/ 	.word	0xffffffff


	//   ....[176]....
        /*0604*/ 	.word	0xffffffff


	//   ....[177]....
        /*0608*/ 	.word	0xffffffff


	//   ....[178]....
        /*060c*/ 	.word	0xffffffff


	//   ....[179]....
        /*0610*/ 	.word	0xffffffff


	//   ....[180]....
        /*0614*/ 	.word	0xffffffff


	//   ....[181]....
        /*0618*/ 	.word	0xffffffff


	//   ....[182]....
        /*061c*/ 	.word	0xffffffff


	//   ....[183]....
        /*0620*/ 	.word	0xffffffff


	//   ....[184]....
        /*0624*/ 	.word	0xffffffff


	//   ....[185]....
        /*0628*/ 	.word	0xffffffff


	//   ....[186]....
        /*062c*/ 	.word	0xffffffff


	//   ....[187]....
        /*0630*/ 	.word	0xffffffff


	//   ....[188]....
        /*0634*/ 	.word	0xffffffff


	//   ....[189]....
        /*0638*/ 	.word	0xffffffff


	//   ....[190]....
        /*063c*/ 	.word	0xffffffff


	//   ....[191]....
        /*0640*/ 	.word	0xffffffff


	//   ....[192]....
        /*0644*/ 	.word	0xffffffff


	//   ....[193]....
        /*0648*/ 	.word	0xffffffff


	//   ....[194]....
        /*064c*/ 	.word	0xffffffff


	//   ....[195]....
        /*0650*/ 	.word	0xffffffff


	//   ....[196]....
        /*0654*/ 	.word	0xffffffff


	//   ....[197]....
        /*0658*/ 	.word	0xffffffff


	//   ....[198]....
        /*065c*/ 	.word	0xffffffff


	//   ....[199]....
        /*0660*/ 	.word	0x0500000f


	//   ....[200]....
        /*0664*/ 	.word	0x0500000f


	//   ....[201]....
        /*0668*/ 	.word	0x0500000f


	//   ....[202]....
        /*066c*/ 	.word	0x0500000f


	//   ....[203]....
        /*0670*/ 	.word	0x0500000f


	//   ....[204]....
        /*0674*/ 	.word	0x0500000f


	//   ....[205]....
        /*0678*/ 	.word	0x0500000f


	//   ....[206]....
        /*067c*/ 	.word	0x0500000f


	//   ....[207]....
        /*0680*/ 	.word	0x0500000f


	//   ....[208]....
        /*0684*/ 	.word	0x0500000f


	//----- nvinfo : EIATTR_COOP_GROUP_INSTR_OFFSETS
	.align		4
.L_717:
        /*0688*/ 	.byte	0x04, 0x28
        /*068a*/ 	.short	(.L_719 - .L_718)


	//   ....[0]....
.L_718:
        /*068c*/ 	.word	0x00000070


	//   ....[1]....
        /*0690*/ 	.word	0x00000140


	//   ....[2]....
        /*0694*/ 	.word	0x00000190


	//   ....[3]....
        /*0698*/ 	.word	0x000003c0


	//   ....[4]....
        /*069c*/ 	.word	0x00000520


	//   ....[5]....
        /*06a0*/ 	.word	0x00000640


	//   ....[6]....
        /*06a4*/ 	.word	0x000007a0


	//   ....[7]....
        /*06a8*/ 	.word	0x000020a0


	//   ....[8]....
        /*06ac*/ 	.word	0x000030c0


	//   ....[9]....
        /*06b0*/ 	.word	0x000033b0


	//   ....[10]....
        /*06b4*/ 	.word	0x000048d0


	//   ....[11]....
        /*06b8*/ 	.word	0x000049e0


	//   ....[12]....
        /*06bc*/ 	.word	0x000054b0


	//   ....[13]....
        /*06c0*/ 	.word	0x00005510


	//   ....[14]....
        /*06c4*/ 	.word	0x00007b40


	//   ....[15]....
        /*06c8*/ 	.word	0x00008b90


	//   ....[16]....
        /*06cc*/ 	.word	0x000093a0


	//   ....[17]....
        /*06d0*/ 	.word	0x000094b0


	//   ....[18]....
        /*06d4*/ 	.word	0x00009ff0


	//   ....[19]....
        /*06d8*/ 	.word	0x0000a050


	//   ....[20]....
        /*06dc*/ 	.word	0x0000cc60


	//   ....[21]....
        /*06e0*/ 	.word	0x0000cc70


	//   ....[22]....
        /*06e4*/ 	.word	0x0000ccb0


	//   ....[23]....
        /*06e8*/ 	.word	0x0000ccc0


	//   ....[24]....
        /*06ec*/ 	.word	0x0000f8c0


	//   ....[25]....
        /*06f0*/ 	.word	0x00010910


	//   ....[26]....
        /*06f4*/ 	.word	0x00011120


	//   ....[27]....
        /*06f8*/ 	.word	0x00011230


	//   ....[28]....
        /*06fc*/ 	.word	0x00011d70


	//   ....[29]....
        /*0700*/ 	.word	0x00011dd0


	//   ....[30]....
        /*0704*/ 	.word	0x00013700


	//   ....[31]....
        /*0708*/ 	.word	0x00013710


	//   ....[32]....
        /*070c*/ 	.word	0x00013740


	//   ....[33]....
        /*0710*/ 	.word	0x00013750


	//   ....[34]....
        /*0714*/ 	.word	0x00014bc0


	//   ....[35]....
        /*0718*/ 	.word	0x00014bf0


	//   ....[36]....
        /*071c*/ 	.word	0x00014c20


	//   ....[37]....
        /*0720*/ 	.word	0x00014c50


	//   ....[38]....
        /*0724*/ 	.word	0x00014c80


	//   ....[39]....
        /*0728*/ 	.word	0x00014cb0


	//   ....[40]....
        /*072c*/ 	.word	0x00014cc0


	//   ....[41]....
        /*0730*/ 	.word	0x00014cd0


	//   ....[42]....
        /*0734*/ 	.word	0x00014ce0


	//   ....[43]....
        /*0738*/ 	.word	0x00014cf0


	//   ....[44]....
        /*073c*/ 	.word	0x00014d00


	//   ....[45]....
        /*0740*/ 	.word	0x00014d30


	//   ....[46]....
        /*0744*/ 	.word	0x00014d40


	//   ....[47]....
        /*0748*/ 	.word	0x00014d50


	//   ....[48]....
        /*074c*/ 	.word	0x00014d60


	//   ....[49]....
        /*0750*/ 	.word	0x00014d70


	//   ....[50]....
        /*0754*/ 	.word	0x00014d80


	//   ....[51]....
        /*0758*/ 	.word	0x00014d90


	//   ....[52]....
        /*075c*/ 	.word	0x00014da0


	//   ....[53]....
        /*0760*/ 	.word	0x00014db0


	//   ....[54]....
        /*0764*/ 	.word	0x00014dc0


	//   ....[55]....
        /*0768*/ 	.word	0x00014dd0


	//   ....[56]....
        /*076c*/ 	.word	0x00014de0


	//   ....[57]....
        /*0770*/ 	.word	0x00014df0


	//   ....[58]....
        /*0774*/ 	.word	0x00014e00


	//   ....[59]....
        /*0778*/ 	.word	0x00014e10


	//   ....[60]....
        /*077c*/ 	.word	0x00014e20


	//   ....[61]....
        /*0780*/ 	.word	0x00014e40


	//   ....[62]....
        /*0784*/ 	.word	0x00014e50


	//   ....[63]....
        /*0788*/ 	.word	0x00014e60


	//   ....[64]....
        /*078c*/ 	.word	0x00014e70


	//   ....[65]....
        /*0790*/ 	.word	0x00014e80


	//   ....[66]....
        /*0794*/ 	.word	0x00014e90


	//   ....[67]....
        /*0798*/ 	.word	0x00014ea0


	//   ....[68]....
        /*079c*/ 	.word	0x00014eb0


	//   ....[69]....
        /*07a0*/ 	.word	0x00014ec0


	//   ....[70]....
        /*07a4*/ 	.word	0x00014ed0


	//   ....[71]....
        /*07a8*/ 	.word	0x00014ee0


	//   ....[72]....
        /*07ac*/ 	.word	0x00014f00


	//   ....[73]....
        /*07b0*/ 	.word	0x00014f10


	//   ....[74]....
        /*07b4*/ 	.word	0x00014f30


	//   ....[75]....
        /*07b8*/ 	.word	0x00014f50


	//   ....[76]....
        /*07bc*/ 	.word	0x00014f60


	//   ....[77]....
        /*07c0*/ 	.word	0x00014f70


	//   ....[78]....
        /*07c4*/ 	.word	0x00014f80


	//   ....[79]....
        /*07c8*/ 	.word	0x00014f90


	//   ....[80]....
        /*07cc*/ 	.word	0x00014fa0


	//   ....[81]....
        /*07d0*/ 	.word	0x00014fb0


	//   ....[82]....
        /*07d4*/ 	.word	0x00014fc0


	//   ....[83]....
        /*07d8*/ 	.word	0x00014fd0


	//   ....[84]....
        /*07dc*/ 	.word	0x00014fe0


	//   ....[85]....
        /*07e0*/ 	.word	0x00014ff0


	//   ....[86]....
        /*07e4*/ 	.word	0x00015000


	//   ....[87]....
        /*07e8*/ 	.word	0x00015010


	//   ....[88]....
        /*07ec*/ 	.word	0x00015020


	//   ....[89]....
        /*07f0*/ 	.word	0x00015030


	//   ....[90]....
        /*07f4*/ 	.word	0x00015040


	//   ....[91]....
        /*07f8*/ 	.word	0x00015050


	//   ....[92]....
        /*07fc*/ 	.word	0x00015070


	//   ....[93]....
        /*0800*/ 	.word	0x00015080


	//   ....[94]....
        /*0804*/ 	.word	0x00015090


	//   ....[95]....
        /*0808*/ 	.word	0x000150a0


	//   ....[96]....
        /*080c*/ 	.word	0x000150b0


	//   ....[97]....
        /*0810*/ 	.word	0x000150c0


	//   ....[98]....
        /*0814*/ 	.word	0x000150d0


	//   ....[99]....
        /*0818*/ 	.word	0x00015100


	//   ....[100]....
        /*081c*/ 	.word	0x00015110


	//   ....[101]....
        /*0820*/ 	.word	0x00015130


	//   ....[102]....
        /*0824*/ 	.word	0x00015150


	//   ....[103]....
        /*0828*/ 	.word	0x00015180


	//   ....[104]....
        /*082c*/ 	.word	0x00015190


	//   ....[105]....
        /*0830*/ 	.word	0x000151a0


	//   ....[106]....
        /*0834*/ 	.word	0x000151b0


	//   ....[107]....
        /*0838*/ 	.word	0x000151d0


	//   ....[108]....
        /*083c*/ 	.word	0x000151e0


	//   ....[109]....
        /*0840*/ 	.word	0x00015210


	//   ....[110]....
        /*0844*/ 	.word	0x00015240


	//   ....[111]....
        /*0848*/ 	.word	0x00015270


	//   ....[112]....
        /*084c*/ 	.word	0x000152a0


	//   ....[113]....
        /*0850*/ 	.word	0x000152d0


	//   ....[114]....
        /*0854*/ 	.word	0x00015300


	//   ....[115]....
        /*0858*/ 	.word	0x00015330


	//   ....[116]....
        /*085c*/ 	.word	0x00015350


	//   ....[117]....
        /*0860*/ 	.word	0x00015360


	//   ....[118]....
        /*0864*/ 	.word	0x00015390


	//   ....[119]....
        /*0868*/ 	.word	0x000153c0


	//   ....[120]....
        /*086c*/ 	.word	0x000153f0


	//   ....[121]....
        /*0870*/ 	.word	0x00015420


	//   ....[122]....
        /*0874*/ 	.word	0x00015450


	//   ....[123]....
        /*0878*/ 	.word	0x00015480


	//   ....[124]....
        /*087c*/ 	.word	0x000154b0


	//   ....[125]....
        /*0880*/ 	.word	0x000154e0


	//   ....[126]....
        /*0884*/ 	.word	0x00015510


	//   ....[127]....
        /*0888*/ 	.word	0x00015540


	//   ....[128]....
        /*088c*/ 	.word	0x00015570


	//   ....[129]....
        /*0890*/ 	.word	0x000155a0


	//   ....[130]....
        /*0894*/ 	.word	0x00016100


	//   ....[131]....
        /*0898*/ 	.word	0x00016140


	//   ....[132]....
        /*089c*/ 	.word	0x00016160


	//   ....[133]....
        /*08a0*/ 	.word	0x00016190


	//   ....[134]....
        /*08a4*/ 	.word	0x00016a20


	//   ....[135]....
        /*08a8*/ 	.word	0x00016a40


	//   ....[136]....
        /*08ac*/ 	.word	0x00016b80


	//   ....[137]....
        /*08b0*/ 	.word	0x00016ba0


	//   ....[138]....
        /*08b4*/ 	.word	0x00016ca0


	//   ....[139]....
        /*08b8*/ 	.word	0x00016cc0


	//   ....[140]....
        /*08bc*/ 	.word	0x00016dd0


	//   ....[141]....
        /*08c0*/ 	.word	0x00016df0


	//   ....[142]....
        /*08c4*/ 	.word	0x00017200


	//   ....[143]....
        /*08c8*/ 	.word	0x00017210


	//   ....[144]....
        /*08cc*/ 	.word	0x00017ab0


	//   ....[145]....
        /*08d0*/ 	.word	0x00017ac0


	//   ....[146]....
        /*08d4*/ 	.word	0x00018cc0


	//   ....[147]....
        /*08d8*/ 	.word	0x00018cf0


	//   ....[148]....
        /*08dc*/ 	.word	0x00018e10


	//   ....[149]....
        /*08e0*/ 	.word	0x00018e30


	//   ....[150]....
        /*08e4*/ 	.word	0x00018f30


	//   ....[151]....
        /*08e8*/ 	.word	0x00018f50


	//   ....[152]....
        /*08ec*/ 	.word	0x00019060


	//   ....[153]....
        /*08f0*/ 	.word	0x00019080


	//   ....[154]....
        /*08f4*/ 	.word	0x00019220


	//   ....[155]....
        /*08f8*/ 	.word	0x00019440


	//   ....[156]....
        /*08fc*/ 	.word	0x00019480


	//   ....[157]....
        /*0900*/ 	.word	0x000194c0


	//   ....[158]....
        /*0904*/ 	.word	0x000194f0


	//   ....[159]....
        /*0908*/ 	.word	0x00019520


	//   ....[160]....
        /*090c*/ 	.word	0x00019550


	//   ....[161]....
        /*0910*/ 	.word	0x000196e0


	//   ....[162]....
        /*0914*/ 	.word	0x00019710


	//   ....[163]....
        /*0918*/ 	.word	0x00019750


	//   ....[164]....
        /*091c*/ 	.word	0x00019780


	//   ....[165]....
        /*0920*/ 	.word	0x000197b0


	//   ....[166]....
        /*0924*/ 	.word	0x000197e0


	//   ....[167]....
        /*0928*/ 	.word	0x00019880


	//   ....[168]....
        /*092c*/ 	.word	0x000198d0


	//   ....[169]....
        /*0930*/ 	.word	0x000198e0


	//   ....[170]....
        /*0934*/ 	.word	0x00019920


	//   ....[171]....
        /*0938*/ 	.word	0x0001b960


	//   ....[172]....
        /*093c*/ 	.word	0x0001c720


	//   ....[173]....
        /*0940*/ 	.word	0x0001c740


	//   ....[174]....
        /*0944*/ 	.word	0x0001c810


	//   ....[175]....
        /*0948*/ 	.word	0x0001c820


	//   ....[176]....
        /*094c*/ 	.word	0x0001c8b0


	//   ....[177]....
        /*0950*/ 	.word	0x0001c8c0


	//   ....[178]....
        /*0954*/ 	.word	0x0001c8d0


	//   ....[179]....
        /*0958*/ 	.word	0x0001c8e0


	//   ....[180]....
        /*095c*/ 	.word	0x0001f5d0


	//   ....[181]....
        /*0960*/ 	.word	0x0001f600


	//   ....[182]....
        /*0964*/ 	.word	0x0001f630


	//   ....[183]....
        /*0968*/ 	.word	0x0001f670


	//   ....[184]....
        /*096c*/ 	.word	0x0001f680


	//   ....[185]....
        /*0970*/ 	.word	0x0001f6b0


	//   ....[186]....
        /*0974*/ 	.word	0x0001f6c0


	//   ....[187]....
        /*0978*/ 	.word	0x0001f700


	//   ....[188]....
        /*097c*/ 	.word	0x0001f870


	//   ....[189]....
        /*0980*/ 	.word	0x0001f8a0


	//   ....[190]....
        /*0984*/ 	.word	0x0001f8d0


	//   ....[191]....
        /*0988*/ 	.word	0x0001f900


	//   ....[192]....
        /*098c*/ 	.word	0x0001f930


	//   ....[193]....
        /*0990*/ 	.word	0x0001f960


	//   ....[194]....
        /*0994*/ 	.word	0x0001f9e0


	//   ....[195]....
        /*0998*/ 	.word	0x0001fa20


	//   ....[196]....
        /*099c*/ 	.word	0x0001fa30


	//   ....[197]....
        /*09a0*/ 	.word	0x0001fa70


	//   ....[198]....
        /*09a4*/ 	.word	0x00020550


	//   ....[199]....
        /*09a8*/ 	.word	0x00020c10


	//   ....[200]....
        /*09ac*/ 	.word	0x00020e20


	//   ....[201]....
        /*09b0*/ 	.word	0x00020e70


	//   ....[202]....
        /*09b4*/ 	.word	0x00020ed0


	//   ....[203]....
        /*09b8*/ 	.word	0x00020fd0


	//   ....[204]....
        /*09bc*/ 	.word	0x00021070


	//   ....[205]....
        /*09c0*/ 	.word	0x00021170


	//   ....[206]....
        /*09c4*/ 	.word	0x000211d0


	//   ....[207]....
        /*09c8*/ 	.word	0x000212b0


	//   ....[208]....
        /*09cc*/ 	.word	0x00021600


	//----- nvinfo : EIATTR_REG_RECONFIG
	.align		4
.L_719:
        /*09d0*/ 	.byte	0x01, 0x54
	.zero		2


	//----- nvinfo : EIATTR_SYSCALL_OFFSETS
	.align		4
        /*09d4*/ 	.byte	0x04, 0x46
        /*09d6*/ 	.short	(.L_721 - .L_720)


	//   ....[0]....
.L_720:
        /*09d8*/ 	.word	0x00002280


	//   ....[1]....
        /*09dc*/ 	.word	0x0001b3d0


	//   ....[2]....
        /*09e0*/ 	.word	0x0001b540


	//   ....[3]....
        /*09e4*/ 	.word	0x0001b690


	//   ....[4]....
        /*09e8*/ 	.word	0x0001b7d0


	//   ....[5]....
        /*09ec*/ 	.word	0x0001c290


	//----- nvinfo : EIATTR_MBARRIER_INSTR_OFFSETS
	.align		4
.L_721:
        /*09f0*/ 	.byte	0x04, 0x39
        /*09f2*/ 	.short	(.L_723 - .L_722)


	//   ....[0]....
.L_722:
        /*09f4*/ 	.word	0x00000270
        /*09f8*/ 	.word	0x000000ff
        /*09fc*/ 	.word	0x00033400
        /*0a00*/ 	.short	0x0100
        /*0a02*/ 	.byte	0x08
	.zero		1


	//   ....[1]....
        /*0a04*/ 	.word	0x00000280
        /*0a08*/ 	.word	0x000000ff
        /*0a0c*/ 	.word	0x00033420
        /*0a10*/ 	.short	0x0100
        /*0a12*/ 	.byte	0x08
	.zero		1


	//   ....[2]....
        /*0a14*/ 	.word	0x00000370
        /*0a18*/ 	.word	0x000000ff
        /*0a1c*/ 	.word	0x00033430
        /*0a20*/ 	.short	0x0100
        /*0a22*/ 	.byte	0x08
	.zero		1


	//   ....[3]....
        /*0a24*/ 	.word	0x00000380
        /*0a28*/ 	.word	0x000000ff
        /*0a2c*/ 	.word	0x00033440
        /*0a30*/ 	.short	0x0100
        /*0a32*/ 	.byte	0x08
	.zero		1


	//   ....[4]....
        /*0a34*/ 	.word	0x00000390
        /*0a38*/ 	.word	0x000000ff
        /*0a3c*/ 	.word	0x00033438
        /*0a40*/ 	.short	0x0100
        /*0a42*/ 	.byte	0x08
	.zero		1


	//   ....[5]....
        /*0a44*/ 	.word	0x000003a0
        /*0a48*/ 	.word	0x000000ff
        /*0a4c*/ 	.word	0x00033448
        /*0a50*/ 	.short	0x0100
        /*0a52*/ 	.byte	0x08
	.zero		1


	//   ....[6]....
        /*0a54*/ 	.word	0x000004d0
        /*0a58*/ 	.word	0x000000ff
        /*0a5c*/ 	.word	0x00033450
        /*0a60*/ 	.short	0x0100
        /*0a62*/ 	.byte	0x08
	.zero		1


	//   ....[7]....
        /*0a64*/ 	.word	0x000004e0
        /*0a68*/ 	.word	0x000000ff
        /*0a6c*/ 	.word	0x00033460
        /*0a70*/ 	.short	0x0100
        /*0a72*/ 	.byte	0x08
	.zero		1


	//   ....[8]....
        /*0a74*/ 	.word	0x000004f0
        /*0a78*/ 	.word	0x000000ff
        /*0a7c*/ 	.word	0x00033458
        /*0a80*/ 	.short	0x0100
        /*0a82*/ 	.byte	0x08
	.zero		1


	//   ....[9]....
        /*0a84*/ 	.word	0x00000500
        /*0a88*/ 	.word	0x000000ff
        /*0a8c*/ 	.word	0x00033468
        /*0a90*/ 	.short	0x0100
        /*0a92*/ 	.byte	0x08
	.zero		1


	//   ....[10]....
        /*0a94*/ 	.word	0x000005f0
        /*0a98*/ 	.word	0x000000ff
        /*0a9c*/ 	.word	0x00033470
        /*0aa0*/ 	.short	0x0100
        /*0aa2*/ 	.byte	0x06
	.zero		1


	//   ....[11]....
        /*0aa4*/ 	.word	0x00000600
        /*0aa8*/ 	.word	0x000000ff
        /*0aac*/ 	.word	0x00033480
        /*0ab0*/ 	.short	0x0100
        /*0ab2*/ 	.byte	0x06
	.zero		1


	//   ....[12]....
        /*0ab4*/ 	.word	0x00000610
        /*0ab8*/ 	.word	0x000000ff
        /*0abc*/ 	.word	0x00033478
        /*0ac0*/ 	.short	0x0100
        /*0ac2*/ 	.byte	0x06
	.zero		1


	//   ....[13]....
        /*0ac4*/ 	.word	0x00000620
        /*0ac8*/ 	.word	0x000000ff
        /*0acc*/ 	.word	0x00033488
        /*0ad0*/ 	.short	0x0100
        /*0ad2*/ 	.byte	0x06
	.zero		1


	//   ....[14]....
        /*0ad4*/ 	.word	0x00000750
        /*0ad8*/ 	.word	0x000000ff
        /*0adc*/ 	.word	0x00033490
        /*0ae0*/ 	.short	0x0100
        /*0ae2*/ 	.byte	0x08
	.zero		1


	//   ....[15]....
        /*0ae4*/ 	.word	0x00000760
        /*0ae8*/ 	.word	0x000000ff
        /*0aec*/ 	.word	0x000334a0
        /*0af0*/ 	.short	0x0100
        /*0af2*/ 	.byte	0x08
	.zero		1


	//   ....[16]....
        /*0af4*/ 	.word	0x00000770
        /*0af8*/ 	.word	0x000000ff
        /*0afc*/ 	.word	0x00033498
        /*0b00*/ 	.short	0x0100
        /*0b02*/ 	.byte	0x08
	.zero		1


	//   ....[17]....
        /*0b04*/ 	.word	0x00000780
        /*0b08*/ 	.word	0x000000ff
        /*0b0c*/ 	.word	0x000334a8
        /*0b10*/ 	.short	0x0100
        /*0b12*/ 	.byte	0x08
	.zero		1


	//   ....[18]....
        /*0b14*/ 	.word	0x000008b0
        /*0b18*/ 	.word	0x000000ff
        /*0b1c*/ 	.word	0x000334b0
        /*0b20*/ 	.short	0x0100
        /*0b22*/ 	.byte	0x08
	.zero		1


	//   ....[19]....
        /*0b24*/ 	.word	0x000008c0
        /*0b28*/ 	.word	0x000000ff
        /*0b2c*/ 	.word	0x000334c0
        /*0b30*/ 	.short	0x0100
        /*0b32*/ 	.byte	0x08
	.zero		1


	//   ....[20]....
        /*0b34*/ 	.word	0x000008d0
        /*0b38*/ 	.word	0x000000ff
        /*0b3c*/ 	.word	0x000334b8
        /*0b40*/ 	.short	0x0100
        /*0b42*/ 	.byte	0x08
	.zero		1


	//   ....[21]....
        /*0b44*/ 	.word	0x000008e0
        /*0b48*/ 	.word	0x000000ff
        /*0b4c*/ 	.word	0x000334c8
        /*0b50*/ 	.short	0x0100
        /*0b52*/ 	.byte	0x08
	.zero		1


	//   ....[22]....
        /*0b54*/ 	.word	0x00002300
        /*0b58*/ 	.word	0x000000ff
        /*0b5c*/ 	.word	0x00033400
        /*0b60*/ 	.short	0x010a
        /*0b62*/ 	.byte	0x29
	.zero		1


	//   ....[23]....
        /*0b64*/ 	.word	0x00002380
        /*0b68*/ 	.word	0x00000005
        /*0b6c*/ 	.word	0x00033430
        /*0b70*/ 	.short	0x010a
        /*0b72*/ 	.byte	0x3f
	.zero		1


	//   ....[24]....
        /*0b74*/ 	.word	0x00002400
        /*0b78*/ 	.word	0x00000005
        /*0b7c*/ 	.word	0x00033430
        /*0b80*/ 	.short	0x010a
        /*0b82*/ 	.byte	0x3f
	.zero		1


	//   ....[25]....
        /*0b84*/ 	.word	0x00003200
        /*0b88*/ 	.word	0x00000000
        /*0b8c*/ 	.word	0x00000000
        /*0b90*/ 	.short	0x0101
        /*0b92*/ 	.byte	0x3f
	.zero		1


	//   ....[26]....
        /*0b94*/ 	.word	0x00006ba0
        /*0b98*/ 	.word	0x000000ff
        /*0b9c*/ 	.word	0x00033430
        /*0ba0*/ 	.short	0x010a
        /*0ba2*/ 	.byte	0x06
	.zero		1


	//   ....[27]....
        /*0ba4*/ 	.word	0x00006be0
        /*0ba8*/ 	.word	0x000000ff
        /*0bac*/ 	.word	0x00033430
        /*0bb0*/ 	.short	0x010a
        /*0bb2*/ 	.byte	0x06
	.zero		1


	//   ....[28]....
        /*0bb4*/ 	.word	0x000077f0
        /*0bb8*/ 	.word	0x000000ff
        /*0bbc*/ 	.word	0x00033450
        /*0bc0*/ 	.short	0x010a
        /*0bc2*/ 	.byte	0x06
	.zero		1


	//   ....[29]....
        /*0bc4*/ 	.word	0x00007830
        /*0bc8*/ 	.word	0x000000ff
        /*0bcc*/ 	.word	0x00033450
        /*0bd0*/ 	.short	0x010a
        /*0bd2*/ 	.byte	0x06
	.zero		1


	//   ....[30]....
        /*0bd4*/ 	.word	0x00007b70
        /*0bd8*/ 	.word	0x00000007
        /*0bdc*/ 	.word	0x00000000
        /*0be0*/ 	.short	0x0101
        /*0be2*/ 	.byte	0x3f
	.zero		1


	//   ....[31]....
        /*0be4*/ 	.word	0x0000adc0
        /*0be8*/ 	.word	0x000000ff
        /*0bec*/ 	.word	0x00000000
        /*0bf0*/ 	.short	0x0101
        /*0bf2*/ 	.byte	0x06
	.zero		1


	//   ....[32]....
        /*0bf4*/ 	.word	0x0000b9b0
        /*0bf8*/ 	.word	0x000000ff
        /*0bfc*/ 	.word	0x00033430
        /*0c00*/ 	.short	0x010a
        /*0c02*/ 	.byte	0x06
	.zero		1


	//   ....[33]....
        /*0c04*/ 	.word	0x0000b9f0
        /*0c08*/ 	.word	0x000000ff
        /*0c0c*/ 	.word	0x00033430
        /*0c10*/ 	.short	0x010a
        /*0c12*/ 	.byte	0x06
	.zero		1


	//   ....[34]....
        /*0c14*/ 	.word	0x0000c630
        /*0c18*/ 	.word	0x000000ff
        /*0c1c*/ 	.word	0x00033450
        /*0c20*/ 	.short	0x010a
        /*0c22*/ 	.byte	0x06
	.zero		1


	//   ....[35]....
        /*0c24*/ 	.word	0x0000c670
        /*0c28*/ 	.word	0x000000ff
        /*0c2c*/ 	.word	0x00033450
        /*0c30*/ 	.short	0x010a
        /*0c32*/ 	.byte	0x06
	.zero		1


	//   ....[36]....
        /*0c34*/ 	.word	0x0000ddd0
        /*0c38*/ 	.word	0x00000005
        /*0c3c*/ 	.word	0x00000000
        /*0c40*/ 	.short	0x0101
        /*0c42*/ 	.byte	0x3f
	.zero		1


	//   ....[37]....
        /*0c44*/ 	.word	0x0000df80
        /*0c48*/ 	.word	0x000000ff
        /*0c4c*/ 	.word	0x00000000
        /*0c50*/ 	.short	0x0101
        /*0c52*/ 	.byte	0x06
	.zero		1


	//   ....[38]....
        /*0c54*/ 	.word	0x0000e8f0
        /*0c58*/ 	.word	0x000000ff
        /*0c5c*/ 	.word	0x00033430
        /*0c60*/ 	.short	0x010a
        /*0c62*/ 	.byte	0x06
	.zero		1


	//   ....[39]....
        /*0c64*/ 	.word	0x0000e930
        /*0c68*/ 	.word	0x000000ff
        /*0c6c*/ 	.word	0x00033430
        /*0c70*/ 	.short	0x010a
        /*0c72*/ 	.byte	0x06
	.zero		1


	//   ....[40]....
        /*0c74*/ 	.word	0x0000f570
        /*0c78*/ 	.word	0x000000ff
        /*0c7c*/ 	.word	0x00033450
        /*0c80*/ 	.short	0x010a
        /*0c82*/ 	.byte	0x06
	.zero		1


	//   ....[41]....
        /*0c84*/ 	.word	0x0000f5b0
        /*0c88*/ 	.word	0x000000ff
        /*0c8c*/ 	.word	0x00033450
        /*0c90*/ 	.short	0x010a
        /*0c92*/ 	.byte	0x06
	.zero		1


	//   ....[42]....
        /*0c94*/ 	.word	0x0000f8f0
        /*0c98*/ 	.word	0x00000000
        /*0c9c*/ 	.word	0x00000000
        /*0ca0*/ 	.short	0x0101
        /*0ca2*/ 	.byte	0x3f
	.zero		1


	//   ....[43]....
        /*0ca4*/ 	.word	0x00012b40
        /*0ca8*/ 	.word	0x000000ff
        /*0cac*/ 	.word	0x00000000
        /*0cb0*/ 	.short	0x0101
        /*0cb2*/ 	.byte	0x06
	.zero		1


	//   ....[44]....
        /*0cb4*/ 	.word	0x000133c0
        /*0cb8*/ 	.word	0x000000ff
        /*0cbc*/ 	.word	0x00033450
        /*0cc0*/ 	.short	0x010a
        /*0cc2*/ 	.byte	0x09
	.zero		1


	//   ....[45]....
        /*0cc4*/ 	.word	0x00013400
        /*0cc8*/ 	.word	0x000000ff
        /*0ccc*/ 	.word	0x00033450
        /*0cd0*/ 	.short	0x010a
        /*0cd2*/ 	.byte	0x09
	.zero		1


	//   ....[46]....
        /*0cd4*/ 	.word	0x00013a40
        /*0cd8*/ 	.word	0x000000ff
        /*0cdc*/ 	.word	0x00000000
        /*0ce0*/ 	.short	0x0101
        /*0ce2*/ 	.byte	0x04
	.zero		1


	//   ....[47]....
        /*0ce4*/ 	.word	0x00016a00
        /*0ce8*/ 	.word	0x000000ff
        /*0cec*/ 	.word	0x00000000
        /*0cf0*/ 	.short	0x0101
        /*0cf2*/ 	.byte	0x07
	.zero		1


	//   ....[48]....
        /*0cf4*/ 	.word	0x00017030
        /*0cf8*/ 	.word	0x000000ff
        /*0cfc*/ 	.word	0x00000000
        /*0d00*/ 	.short	0x0101
        /*0d02*/ 	.byte	0x07
	.zero		1


	//   ....[49]....
        /*0d04*/ 	.word	0x0001bbd0
        /*0d08*/ 	.word	0x00000004
        /*0d0c*/ 	.word	0x00033480
        /*0d10*/ 	.short	0x010a
        /*0d12*/ 	.byte	0x3f
	.zero		1


	//   ....[50]....
        /*0d14*/ 	.word	0x0001be50
        /*0d18*/ 	.word	0x00000004
        /*0d1c*/ 	.word	0x00033440
        /*0d20*/ 	.short	0x010a
        /*0d22*/ 	.byte	0x3f
	.zero		1


	//   ....[51]....
        /*0d24*/ 	.word	0x0001ca20
        /*0d28*/ 	.word	0x00000012
        /*0d2c*/ 	.word	0x00033400
        /*0d30*/ 	.short	0x0107
        /*0d32*/ 	.byte	0x3f
	.zero		1


	//   ....[52]....
        /*0d34*/ 	.word	0x0001cb20
        /*0d38*/ 	.word	0x00000012
        /*0d3c*/ 	.word	0x00033400
        /*0d40*/ 	.short	0x0101
        /*0d42*/ 	.byte	0x3f
	.zero		1


	//   ....[53]....
        /*0d44*/ 	.word	0x0001cb40
        /*0d48*/ 	.word	0x00000012
        /*0d4c*/ 	.word	0x00033420
        /*0d50*/ 	.short	0x010a
        /*0d52*/ 	.byte	0x3f
	.zero		1


	//   ....[54]....
        /*0d54*/ 	.word	0x0001ce50
        /*0d58*/ 	.word	0x00000006
        /*0d5c*/ 	.word	0x00033480
        /*0d60*/ 	.short	0x010a
        /*0d62*/ 	.byte	0x3f
	.zero		1


	//   ....[55]....
        /*0d64*/ 	.word	0x0001d2b0
        /*0d68*/ 	.word	0x00000006
        /*0d6c*/ 	.word	0x00033440
        /*0d70*/ 	.short	0x010a
        /*0d72*/ 	.byte	0x3f
	.zero		1


	//   ....[56]....
        /*0d74*/ 	.word	0x0001d760
        /*0d78*/ 	.word	0x00000003
        /*0d7c*/ 	.word	0x00033470
        /*0d80*/ 	.short	0x010a
        /*0d82*/ 	.byte	0x3f
	.zero		1


	//   ....[57]....
        /*0d84*/ 	.word	0x0001d7d0
        /*0d88*/ 	.word	0x00000003
        /*0d8c*/ 	.word	0x00033460
        /*0d90*/ 	.short	0x010a
        /*0d92*/ 	.byte	0x3f
	.zero		1


	//   ....[58]....
        /*0d94*/ 	.word	0x0001e340
        /*0d98*/ 	.word	0x00000003
        /*0d9c*/ 	.word	0x00033450
        /*0da0*/ 	.short	0x0101
        /*0da2*/ 	.byte	0x3f
	.zero		1


	//   ....[59]....
        /*0da4*/ 	.word	0x0001e3c0
        /*0da8*/ 	.word	0x00000003
        /*0dac*/ 	.word	0x00000000
        /*0db0*/ 	.short	0x0101
        /*0db2*/ 	.byte	0x3f
	.zero		1


	//   ....[60]....
        /*0db4*/ 	.word	0x0001e600
        /*0db8*/ 	.word	0x00000000
        /*0dbc*/ 	.word	0x00033470
        /*0dc0*/ 	.short	0x010a
        /*0dc2*/ 	.byte	0x3f
	.zero		1


	//   ....[61]....
        /*0dc4*/ 	.word	0x0001e670
        /*0dc8*/ 	.word	0x00000000
        /*0dcc*/ 	.word	0x00033460
        /*0dd0*/ 	.short	0x010a
        /*0dd2*/ 	.byte	0x3f
	.zero		1


	//   ....[62]....
        /*0dd4*/ 	.word	0x0001f2a0
        /*0dd8*/ 	.word	0x00000000
        /*0ddc*/ 	.word	0x00033450
        /*0de0*/ 	.short	0x0101
        /*0de2*/ 	.byte	0x3f
	.zero		1


	//   ....[63]....
        /*0de4*/ 	.word	0x0001f2f0
        /*0de8*/ 	.word	0x00000002
        /*0dec*/ 	.word	0x00000000
        /*0df0*/ 	.short	0x0101
        /*0df2*/ 	.byte	0x3f
	.zero		1


	//   ....[64]....
        /*0df4*/ 	.word	0x000204d0
        /*0df8*/ 	.word	0x00000000
        /*0dfc*/ 	.word	0x00033420
        /*0e00*/ 	.short	0x010a
        /*0e02*/ 	.byte	0x3f
	.zero		1


	//   ....[65]....
        /*0e04*/ 	.word	0x00020690
        /*0e08*/ 	.word	0x00000006
        /*0e0c*/ 	.word	0x00000000
        /*0e10*/ 	.short	0x010a
        /*0e12*/ 	.byte	0x3f
	.zero		1


	//   ....[66]....
        /*0e14*/ 	.word	0x00020700
        /*0e18*/ 	.word	0x00000007
        /*0e1c*/ 	.word	0x00000000
        /*0e20*/ 	.short	0x010a
        /*0e22*/ 	.byte	0x3f
	.zero		1


	//   ....[67]....
        /*0e24*/ 	.word	0x00020760
        /*0e28*/ 	.word	0x00000004
        /*0e2c*/ 	.word	0x00033460
        /*0e30*/ 	.short	0x010a
        /*0e32*/ 	.byte	0x3f
	.zero		1


	//   ....[68]....
        /*0e34*/ 	.word	0x000207b0
        /*0e38*/ 	.word	0x00000003
        /*0e3c*/ 	.word	0x00033460
        /*0e40*/ 	.short	0x010a
        /*0e42*/ 	.byte	0x3f
	.zero		1


	//   ....[69]....
        /*0e44*/ 	.word	0x000207f0
        /*0e48*/ 	.word	0x00000004
        /*0e4c*/ 	.word	0x00033480
        /*0e50*/ 	.short	0x010a
        /*0e52*/ 	.byte	0x3f
	.zero		1


	//   ....[70]....
        /*0e54*/ 	.word	0x00020810
        /*0e58*/ 	.word	0x00000003
        /*0e5c*/ 	.word	0x00033480
        /*0e60*/ 	.short	0x010a
        /*0e62*/ 	.byte	0x3f
	.zero		1


	//   ....[71]....
        /*0e64*/ 	.word	0x00020880
        /*0e68*/ 	.word	0x00000003
        /*0e6c*/ 	.word	0x00033400
        /*0e70*/ 	.short	0x010a
        /*0e72*/ 	.byte	0x3f
	.zero		1


	//   ....[72]....
        /*0e74*/ 	.word	0x000208d0
        /*0e78*/ 	.word	0x00000005
        /*0e7c*/ 	.word	0x00033430
        /*0e80*/ 	.short	0x010a
        /*0e82*/ 	.byte	0x3f
	.zero		1


	//   ....[73]....
        /*0e84*/ 	.word	0x00020930
        /*0e88*/ 	.word	0x00000008
        /*0e8c*/ 	.word	0x00033430
        /*0e90*/ 	.short	0x010a
        /*0e92*/ 	.byte	0x3f
	.zero		1


	//   ....[74]....
        /*0e94*/ 	.word	0x00020990
        /*0e98*/ 	.word	0x00000008
        /*0e9c*/ 	.word	0x00033450
        /*0ea0*/ 	.short	0x010a
        /*0ea2*/ 	.byte	0x3f
	.zero		1


	//   ....[75]....
        /*0ea4*/ 	.word	0x000209f0
        /*0ea8*/ 	.word	0x00000003
        /*0eac*/ 	.word	0x00033430
        /*0eb0*/ 	.short	0x010a
        /*0eb2*/ 	.byte	0x3f
	.zero		1


	//   ....[76]....
        /*0eb4*/ 	.word	0x00020a50
        /*0eb8*/ 	.word	0x00000003
        /*0ebc*/ 	.word	0x00033450
        /*0ec0*/ 	.short	0x010a
        /*0ec2*/ 	.byte	0x3f
	.zero		1


	//   ....[77]....
        /*0ec4*/ 	.word	0x00020ab0
        /*0ec8*/ 	.word	0x00000003
        /*0ecc*/ 	.word	0x00033430
        /*0ed0*/ 	.short	0x010a
        /*0ed2*/ 	.byte	0x3f
	.zero		1


	//   ....[78]....
        /*0ed4*/ 	.word	0x00020b10
        /*0ed8*/ 	.word	0x00000003
        /*0edc*/ 	.word	0x00033450
        /*0ee0*/ 	.short	0x010a
        /*0ee2*/ 	.byte	0x3f
	.zero		1


	//   ....[79]....
        /*0ee4*/ 	.word	0x00020b70
        /*0ee8*/ 	.word	0x00000007
        /*0eec*/ 	.word	0x00033450
        /*0ef0*/ 	.short	0x010a
        /*0ef2*/ 	.byte	0x3f
	.zero		1


	//   ....[80]....
        /*0ef4*/ 	.word	0x00020cc0
        /*0ef8*/ 	.word	0x00000004
        /*0efc*/ 	.word	0x00033480
        /*0f00*/ 	.short	0x010a
        /*0f02*/ 	.byte	0x3f
	.zero		1


	//   ....[81]....
        /*0f04*/ 	.word	0x00020d10
        /*0f08*/ 	.word	0x00000004
        /*0f0c*/ 	.word	0x00033440
        /*0f10*/ 	.short	0x010a
        /*0f12*/ 	.byte	0x3f
	.zero		1


	//   ....[82]....
        /*0f14*/ 	.word	0x000212f0
        /*0f18*/ 	.word	0x00000012
        /*0f1c*/ 	.word	0x00033420
        /*0f20*/ 	.short	0x010a
        /*0f22*/ 	.byte	0x3f
	.zero		1


	//   ....[83]....
        /*0f24*/ 	.word	0x00021340
        /*0f28*/ 	.word	0x00000006
        /*0f2c*/ 	.word	0x00033480
        /*0f30*/ 	.short	0x010a
        /*0f32*/ 	.byte	0x3f
	.zero		1


	//   ....[84]....
        /*0f34*/ 	.word	0x00021390
        /*0f38*/ 	.word	0x00000006
        /*0f3c*/ 	.word	0x00033440
        /*0f40*/ 	.short	0x010a
        /*0f42*/ 	.byte	0x3f
	.zero		1


	//   ....[85]....
        /*0f44*/ 	.word	0x000213e0
        /*0f48*/ 	.word	0x00000003
        /*0f4c*/ 	.word	0x00033470
        /*0f50*/ 	.short	0x010a
        /*0f52*/ 	.byte	0x3f
	.zero		1


	//   ....[86]....
        /*0f54*/ 	.word	0x00021430
        /*0f58*/ 	.word	0x00000003
        /*0f5c*/ 	.word	0x00033460
        /*0f60*/ 	.short	0x010a
        /*0f62*/ 	.byte	0x3f
	.zero		1


	//   ....[87]....
        /*0f64*/ 	.word	0x00021480
        /*0f68*/ 	.word	0x00000000
        /*0f6c*/ 	.word	0x00033470
        /*0f70*/ 	.short	0x010a
        /*0f72*/ 	.byte	0x3f
	.zero		1


	//   ....[88]....
        /*0f74*/ 	.word	0x000214d0
        /*0f78*/ 	.word	0x00000000
        /*0f7c*/ 	.word	0x00033460
        /*0f80*/ 	.short	0x010a
        /*0f82*/ 	.byte	0x3f
	.zero		1


	//   ....[89]....
        /*0f84*/ 	.word	0x00021520
        /*0f88*/ 	.word	0x00000000
        /*0f8c*/ 	.word	0x00033420
        /*0f90*/ 	.short	0x010a
        /*0f92*/ 	.byte	0x3f
	.zero		1


	//   ....[90]....
        /*0f94*/ 	.word	0x000216c0
        /*0f98*/ 	.word	0x00000006
        /*0f9c*/ 	.word	0x00000000
        /*0fa0*/ 	.short	0x010a
        /*0fa2*/ 	.byte	0x3f
	.zero		1


	//   ....[91]....
        /*0fa4*/ 	.word	0x00021710
        /*0fa8*/ 	.word	0x00000007
        /*0fac*/ 	.word	0x00000000
        /*0fb0*/ 	.short	0x010a
        /*0fb2*/ 	.byte	0x3f
	.zero		1


	//   ....[92]....
        /*0fb4*/ 	.word	0x00021760
        /*0fb8*/ 	.word	0x00000004
        /*0fbc*/ 	.word	0x00033460
        /*0fc0*/ 	.short	0x010a
        /*0fc2*/ 	.byte	0x3f
	.zero		1


	//   ....[93]....
        /*0fc4*/ 	.word	0x000217b0
        /*0fc8*/ 	.word	0x00000003
        /*0fcc*/ 	.word	0x00033460
        /*0fd0*/ 	.short	0x010a
        /*0fd2*/ 	.byte	0x3f
	.zero		1


	//   ....[94]....
        /*0fd4*/ 	.word	0x00021800
        /*0fd8*/ 	.word	0x00000004
        /*0fdc*/ 	.word	0x00033480
        /*0fe0*/ 	.short	0x010a
        /*0fe2*/ 	.byte	0x3f
	.zero		1


	//----- nvinfo : EIATTR_NUM_MBARRIERS
	.align		4
.L_723:
        /*0fe4*/ 	.byte	0x03, 0x38
        /*0fe6*/ 	.short	0x0016


	//----- nvinfo : EIATTR_EXIT_INSTR_OFFSETS
	.align		4
        /*0fe8*/ 	.byte	0x04, 0x1c
        /*0fea*/ 	.short	(.L_725 - .L_724)


	//   ....[0]....
.L_724:
        /*0fec*/ 	.word	0x00000a80


	//   ....[1]....
        /*0ff0*/ 	.word	0x000191c0


	//   ....[2]....
        /*0ff4*/ 	.word	0x00020860


	//----- nvinfo : EIATTR_MAX_THREADS
	.align		4
.L_725:
        /*0ff8*/ 	.byte	0x04, 0x05
        /*0ffa*/ 	.short	(.L_727 - .L_726)
.L_726:
        /*0ffc*/ 	.word	0x00000180
        /*1000*/ 	.word	0x00000001
        /*1004*/ 	.word	0x00000001


	//----- nvinfo : EIATTR_CRS_STACK_SIZE
	.align		4
.L_727:
        /*1008*/ 	.byte	0x04, 0x1e
        /*100a*/ 	.short	(.L_729 - .L_728)
.L_728:
        /*100c*/ 	.word	0x00000000


	//----- nvinfo : EIATTR_CBANK_PARAM_SIZE
	.align		4
.L_729:
        /*1010*/ 	.byte	0x03, 0x19
        /*1012*/ 	.short	0x0af0


	//----- nvinfo : EIATTR_PARAM_CBANK
	.align		4
        /*1014*/ 	.byte	0x04, 0x0a
        /*1016*/ 	.short	(.L_731 - .L_730)
	.align		4
.L_730:
        /*1018*/ 	.word	index@(.nv.constant0._ZN7cutlass13device_kernelIN5flash11enable_sm90INS1_16FlashAttnFwdSm90INS1_25CollectiveMainloopFwdSm90ILi2EN4cute5tupleIJNS5_1CILi1EEES8_S8_EEENS6_IJNS7_ILi128EEENS7_ILi160EEENS7_ILi192EEEEEELi192ENS_12float_e4m3_tEfNS_4arch4Sm90ELb0ELb1ELb0ELb1ELb0ELb0ELb0ELb1ELb1ELb1ELb1ELb0EEENS1_21CollectiveEpilogueFwdINS6_IJSA_SC_SB_EEES9_NS_10bfloat16_tESG_Li256ELb1ELb1ELb1ELb1EEENS1_36VarlenDynamicPersistentTileSchedulerILi128ELi160ELi256ELi128ELb1ELb1ELb1ELb1ELb0ELb1EEEEEEEEEvNT_6ParamsE)
        /*101c*/ 	.short	0x0210
        /*101e*/ 	.short	0x0af0


	//----- nvinfo : EIATTR_SW_WAR
	.align		4
.L_731:
        /*1020*/ 	.byte	0x04, 0x36
        /*1022*/ 	.short	(.L_733 - .L_732)
.L_732:
        /*1024*/ 	.word	0x00000008
.L_733:


//--------------------- .nv.info._ZN7cutlass13device_kernelIN5flash11enable_sm90INS1_16FlashAttnFwdSm90INS1_25CollectiveMainloopFwdSm90ILi2EN4cute5tupleIJNS5_1CILi1EEES8_S8_EEENS6_IJNS7_ILi128EEENS7_ILi160EEENS7_ILi192EEEEEELi192ENS_12float_e4m3_tEfNS_4arch4Sm90ELb0ELb1ELb0ELb1ELb0ELb1ELb0ELb1ELb1ELb1ELb1ELb0EEENS1_21CollectiveEpilogueFwdINS6_IJSA_SC_SB_EEES9_NS_10bfloat16_tESG_Li256ELb1ELb1ELb1ELb1EEENS1_36VarlenDynamicPersistentTileSchedulerILi128ELi160ELi256ELi128ELb1ELb1ELb1ELb1ELb0ELb1EEEEEEEEEvNT_6ParamsE --------------------------
	.section	.nv.info._ZN7cutlass13device_kernelIN5flash11enable_sm90INS1_16FlashAttnFwdSm90INS1_25CollectiveMainloopFwdSm90ILi2EN4cute5tupleIJNS5_1CILi1EEES8_S8_EEENS6_IJNS7_ILi128EEENS7_ILi160EEENS7_ILi192EEEEEELi192ENS_12float_e4m3_tEfNS_4arch4Sm90ELb0ELb1ELb0ELb1ELb0ELb1ELb0ELb1ELb1ELb1ELb1ELb0EEENS1_21CollectiveEpilogueFwdINS6_IJSA_SC_SB_EEES9_NS_10bfloat16_tESG_Li256ELb1ELb1ELb1ELb1EEENS1_36VarlenDynamicPersistentTileSchedulerILi128ELi160ELi256ELi128ELb1ELb1ELb1ELb1ELb0ELb1EEEEEEEEEvNT_6ParamsE,"",@"SHT_CUDA_INFO"
	.sectionflags	@""
	.align	4


	//----- nvinfo : EIATTR_CUDA_API_VERSION
	.align		4
        /*0000*/ 	.byte	0x04, 0x37
        /*0002*/ 	.short	(.L_735 - .L_734)
.L_734:
        /*0004*/ 	.word	0x00000082


	//----- nvinfo : EIATTR_KPARAM_INFO
	.align		4
.L_735:
        /*0008*/ 	.byte	0x04, 0x17
        /*000a*/ 	.short	(.L_737 - .L_736)
.L_736:
        /*000c*/ 	.word	0x00000000
        /*0010*/ 	.short	0x0000
        /*0012*/ 	.short	0x0070
        /*0014*/ 	.byte	0x00, 0xf0, 0x01, 0x2a


	//----- nvinfo : EIATTR_SPARSE_MMA_MASK
	.align		4
.L_737:
        /*0018*/ 	.byte	0x03, 0x50
        /*001a*/ 	.short	0x0000


	//----- nvinfo : EIATTR_MAXREG_COUNT
	.align		4
        /*001c*/ 	.byte	0x03, 0x1b
        /*001e*/ 	.short	0x00a8


	//----- nvinfo : EIATTR_NUM_BARRIERS
	.align		4
        /*0020*/ 	.byte	0x02, 0x4c
        /*0022*/ 	.byte	0x10
	.zero		1


	//----- nvinfo : EIATTR_EXTERNS
	.align		4
        /*0024*/ 	.byte	0x04, 0x0f
        /*0026*/ 	.short	(.L_739 - .L_738)


	//   ....[0]....
	.align		4
.L_738:
        /*0028*/ 	.word	index@(__assertfail)


	//----- nvinfo : EIATTR_ANNOTATIONS
	.align		4
.L_739:
        /*002c*/ 	.byte	0x04, 0x55
        /*002e*/ 	.short	(.L_741 - .L_740)


	//   ....[0]....
.L_740:
        /* <DEDUP_REMOVED lines=130> */


	//----- nvinfo : EIATTR_MERCURY_ISA_VERSION
	.align		4
.L_741:
        /*0838*/ 	.byte	0x03, 0x5f
        /*083a*/ 	.short	0x0101


	//----- nvinfo : EIATTR_UNUSED_LOAD_BYTE_OFFSET
	.align		4
        /*083c*/ 	.byte	0x04, 0x44
        /*083e*/ 	.short	(.L_743 - .L_742)


	//   ....[0]....
.L_742:
        /*0840*/ 	.word	0x00000b40
        /*0844*/ 	.word	0x0000fff0


	//   ....[1]....
        /*0848*/ 	.word	0x0001e7e0
        /*084c*/ 	.word	0x0000fff0


	//----- nvinfo : EIATTR_INT_WARP_WIDE_INSTR_OFFSETS
	.align		4
.L_743:
        /*0850*/ 	.byte	0x04, 0x31
        /*0852*/ 	.short	(.L_745 - .L_744)


	//   ....[0]....
.L_744:
        /*0854*/ 	.word	0x000001e0


	//   ....[1]....
        /*0858*/ 	.word	0x00000220


	//   ....[2]....
        /*085c*/ 	.word	0x00000290


	//   ....[3]....
        /*0860*/ 	.word	0x000271b0


	//   ....[4]....
        /*0864*/ 	.word	0x00027240


	//   ....[5]....
        /*0868*/ 	.word	0x0002a420


	//   ....[6]....
        /*086c*/ 	.word	0x0002a480


	//----- nvinfo : EIATTR_COOP_GROUP_MASK_REGIDS
	.align		4
.L_745:
        /*0870*/ 	.byte	0x04, 0x29
        /*0872*/ 	.short	(.L_747 - .L_746)


	//   ....[0]....
.L_746:
        /*0874*/ 	.word	0xffffffff


	//   ....[1]....
        /*0878*/ 	.word	0xffffffff


	//   ....[2]....
        /*087c*/ 	.word	0xffffffff


	//   ....[3]....
        /*0880*/ 	.word	0xffffffff


	//   ....[4]....
        /*0884*/ 	.word	0xffffffff


	//   ....[5]....
        /*0888*/ 	.word	0xffffffff


	//   ....[6]....
        /*088c*/ 	.word	0xffffffff


	//   ....[7]....
        /*0890*/ 	.word	0xffffffff


	//   ....[8]....
        /*0894*/ 	.word	0xffffffff


	//   ....[9]....
        /*0898*/ 	.word	0xffffffff


	//   ....[10]....
        /*089c*/ 	.word	0xffffffff


	//   ....[11]....
        /*08a0*/ 	.word	0xffffffff


	//   ....[12]....
        /*08a4*/ 	.word	0xffffffff


	//   ....[13]....
        /*08a8*/ 	.word	0xffffffff


	//   ....[14]....
        /*08ac*/ 	.word	0xffffffff


	//   ....[15]....
        /*08b0*/ 	.word	0xffffffff


	//   ....[16]....
        /*08b4*/ 	.word	0xffffffff


	//   ....[17]....
        /*08b8*/ 	.word	0xffffffff


	//   ....[18]....
        /*08bc*/ 	.word	0xffffffff


	//   ....[19]....
        /*08c0*/ 	.word	0xffffffff


	//   ....[20]....
        /*08c4*/ 	.word	0xffffffff


	//   ....[21]....
        /*08c8*/ 	.word	0xffffffff


	//   ....[22]....
        /*08cc*/ 	.word	0xffffffff


	//   ....[23]....
        /*08d0*/ 	.word	0xffffffff


	//   ....[24]....
        /*08d4*/ 	.word	0xffffffff


	//   ....[25]....
        /*08d8*/ 	.word	0xffffffff


	//   ....[26]....
        /*08dc*/ 	.word	0xffffffff


	//   ....[27]....
        /*08e0*/ 	.word	0xffffffff


	//   ....[28]....
        /*08e4*/ 	.word	0xffffffff


	//   ....[29]....
        /*08e8*/ 	.word	0xffffffff


	//   ....[30]....
        /*08ec*/ 	.word	0xffffffff


	//   ....[31]....
        /*08f0*/ 	.word	0xffffffff


	//   ....[32]....
        /*08f4*/ 	.word	0xffffffff


	//   ....[33]....
        /*08f8*/ 	.word	0xffffffff


	//   ....[34]....
        /*08fc*/ 	.word	0xffffffff


	//   ....[35]....
        /*0900*/ 	.word	0xffffffff


	//   ....[36]....
        /*0904*/ 	.word	0xffffffff


	//   ....[37]....
        /*0908*/ 	.word	0xffffffff


	//   ....[38]....
        /*090c*/ 	.word	0xffffffff


	//   ....[39]....
        /*0910*/ 	.word	0xffffffff


	//   ....[40]....
        /*0914*/ 	.word	0xffffffff


	//   ....[41]....
        /*0918*/ 	.word	0xffffffff


	//   ....[42]....
        /*091c*/ 	.word	0xffffffff


	//   ....[43]....
        /*0920*/ 	.word	0xffffffff


	//   ....[44]....
        /*0924*/ 	.word	0xffffffff


	//   ....[45]....
        /*0928*/ 	.word	0xffffffff


	//   ....[46]....
        /*092c*/ 	.word	0xffffffff


	//   ....[47]....
        /*0930*/ 	.word	0xffffffff


	//   ....[48]....
        /*0934*/ 	.word	0xffffffff


	//   ....[49]....
        /*0938*/ 	.word	0xffffffff


	//   ....[50]....
        /*093c*/ 	.word	0xffffffff


	//   ....[51]....
        /*0940*/ 	.word	0xffffffff


	//   ....[52]....
        /*0944*/ 	.word	0xffffffff


	//   ....[53]....
        /*0948*/ 	.word	0xffffffff


	//   ....[54]....
        /*094c*/ 	.word	0xffffffff


	//   ....[55]....
        /*0950*/ 	.word	0xffffffff


	//   ....[56]....
        /*0954*/ 	.word	0xffffffff


	//   ....[57]....
        /*0958*/ 	.word	0xffffffff


	//   ....[58]....
        /*095c*/ 	.word	0xffffffff


	//   ....[59]....
        /*0960*/ 	.word	0xffffffff


	//   ....[60]....
        /*0964*/ 	.word	0xffffffff


	//   ....[61]....
        /*0968*/ 	.word	0xffffffff


	//   ....[62]....
        /*096c*/ 	.word	0xffffffff


	//   ....[63]....
        /*0970*/ 	.word	0xffffffff


	//   ....[64]....
        /*0974*/ 	.word	0xffffffff


	//   ....[65]....
        /*0978*/ 	.word	0xffffffff


	//   ....[66]....
        /*097c*/ 	.word	0xffffffff


	//   ....[67]....
        /*0980*/ 	.word	0xffffffff


	//   ....[68]....
        /*0984*/ 	.word	0xffffffff


	//   ....[69]....
        /*0988*/ 	.word	0xffffffff


	//   ....[70]....
        /*098c*/ 	.word	0xffffffff


	//   ....[71]....
        /*0990*/ 	.word	0xffffffff


	//   ....[72]....
        /*0994*/ 	.word	0xffffffff


	//   ....[73]....
        /*0998*/ 	.word	0xffffffff


	//   ....[74]....
        /*099c*/ 	.word	0xffffffff


	//   ....[75]....
        /*09a0*/ 	.word	0xffffffff


	//   ....[76]....
        /*09a4*/ 	.word	0xffffffff


	//   ....[77]....
        /*09a8*/ 	.word	0xffffffff


	//   ....[78]....
        /*09ac*/ 	.word	0xffffffff


	//   ....[79]....
        /*09b0*/ 	.word	0xffffffff


	//   ....[80]....
        /*09b4*/ 	.word	0xffffffff


	//   ....[81]....
        /*09b8*/ 	.word	0xffffffff


	//   ....[82]....
        /*09bc*/ 	.word	0xffffffff


	//   ....[83]....
        /*09c0*/ 	.word	0xffffffff


	//   ....[84]....
        /*09c4*/ 	.word	0xffffffff


	//   ....[85]....
        /*09c8*/ 	.word	0xffffffff


	//   ....[86]....
        /*09cc*/ 	.word	0xffffffff


	//   ....[87]....
        /*09d0*/ 	.word	0xffffffff


	//   ....[88]....
        /*09d4*/ 	.word	0xffffffff


	//   ....[89]....
        /*09d8*/ 	.word	0xffffffff


	//   ....[90]....
        /*09dc*/ 	.word	0xffffffff


	//   ....[91]....
        /*09e0*/ 	.word	0xffffffff


	//   ....[92]....
        /*09e4*/ 	.word	0xffffffff


	//   ....[93]....
        /*09e8*/ 	.word	0xffffffff


	//   ....[94]....
        /*09ec*/ 	.word	0xffffffff


	//   ....[95]....
        /*09f0*/ 	.word	0xffffffff


	//   ....[96]....
        /*09f4*/ 	.word	0xffffffff


	//   ....[97]....
        /*09f8*/ 	.word	0xffffffff


	//   ....[98]....
        /*09fc*/ 	.word	0xffffffff


	//   ....[99]....
        /*0a00*/ 	.word	0xffffffff


	//   ....[100]....
        /*0a04*/ 	.word	0xffffffff


	//   ....[101]....
        /*0a08*/ 	.word	0xffffffff


	//   ....[102]....
        /*0a0c*/ 	.word	0xffffffff


	//   ....[103]....
        /*0a10*/ 	.word	0xffffffff


	//   ....[104]....
        /*0a14*/ 	.word	0xffffffff


	//   ....[105]....
        /*0a18*/ 	.word	0xffffffff


	//   ....[106]....
        /*0a1c*/ 	.word	0xffffffff


	//   ....[107]....
        /*0a20*/ 	.word	0xffffffff


	//   ....[108]....
        /*0a24*/ 	.word	0xffffffff


	//   ....[109]....
        /*0a28*/ 	.word	0xffffffff


	//   ....[110]....
        /*0a2c*/ 	.word	0xffffffff


	//   ....[111]....
        /*0a30*/ 	.word	0xffffffff


	//   ....[112]....
        /*0a34*/ 	.word	0xffffffff


	//   ....[113]....
        /*0a38*/ 	.word	0xffffffff


	//   ....[114]....
        /*0a3c*/ 	.word	0xffffffff


	//   ....[115]....
        /*0a40*/ 	.word	0xffffffff


	//   ....[116]....
        /*0a44*/ 	.word	0xffffffff


	//   ....[117]....
        /*0a48*/ 	.word	0xffffffff


	//   ....[118]....
        /*0a4c*/ 	.word	0xffffffff


	//   ....[119]....
        /*0a50*/ 	.word	0xffffffff


	//   ....[120]....
        /*0a54*/ 	.word	0xffffffff


	//   ....[121]....
        /*0a58*/ 	.word	0xffffffff


	//   ....[122]....
        /*0a5c*/ 	.word	0xffffffff


	//   ....[123]....
        /*0a60*/ 	.word	0xffffffff


	//   ....[124]....
        /*0a64*/ 	.word	0xffffffff


	//   ....[125]....
        /*0a68*/ 	.word	0xffffffff


	//   ....[126]....
        /*0a6c*/ 	.word	0xffffffff


	//   ....[127]....
        /*0a70*/ 	.word	0xffffffff


	//   ....[128]....
        /*0a74*/ 	.word	0xffffffff


	//   ....[129]....
        /*0a78*/ 	.word	0xffffffff


	//   ....[130]....
        /*0a7c*/ 	.word	0xffffffff


	//   ....[131]....
        /*0a80*/ 	.word	0xffffffff


	//   ....[132]....
        /*0a84*/ 	.word	0xffffffff


	//   ....[133]....
        /*0a88*/ 	.word	0xffffffff


	//   ....[134]....
        /*0a8c*/ 	.word	0xffffffff


	//   ....[135]....
        /*0a90*/ 	.word	0xffffffff


	//   ....[136]....
        /*0a94*/ 	.word	0xffffffff


	//   ....[137]....
        /*0a98*/ 	.word	0xffffffff


	//   ....[138]....
        /*0a9c*/ 	.word	0xffffffff


	//   ....[139]....
        /*0aa0*/ 	.word	0xffffffff


	//   ....[140]....
        /*0aa4*/ 	.word	0xffffffff


	//   ....[141]....
        /*0aa8*/ 	.word	0xffffffff


	//   ....[142]....
        /*0aac*/ 	.word	0xffffffff


	//   ....[143]....
        /*0ab0*/ 	.word	0xffffffff


	//   ....[144]....
        /*0ab4*/ 	.word	0xffffffff


	//   ....[145]....
        /*0ab8*/ 	.word	0xffffffff


	//   ....[146]....
        /*0abc*/ 	.word	0xffffffff


	//   ....[147]....
        /*0ac0*/ 	.word	0xffffffff


	//   ....[148]....
        /*0ac4*/ 	.word	0xffffffff


	//   ....[149]....
        /*0ac8*/ 	.word	0xffffffff


	//   ....[150]....
        /*0acc*/ 	.word	0xffffffff


	//   ....[151]....
        /*0ad0*/ 	.word	0xffffffff


	//   ....[152]....
        /*0ad4*/ 	.word	0xffffffff


	//   ....[153]....
        /*0ad8*/ 	.word	0xffffffff


	//   ....[154]....
        /*0adc*/ 	.word	0xffffffff


	//   ....[155]....
        /*0ae0*/ 	.word	0xffffffff


	//   ....[156]....
        /*0ae4*/ 	.word	0xffffffff


	//   ....[157]....
        /*0ae8*/ 	.word	0xffffffff


	//   ....[158]....
        /*0aec*/ 	.word	0xffffffff


	//   ....[159]....
        /*0af0*/ 	.word	0xffffffff


	//   ....[160]....
        /*0af4*/ 	.word	0xffffffff


	//   ....[161]....
        /*0af8*/ 	.word	0xffffffff


	//   ....[162]....
        /*0afc*/ 	.word	0xffffffff


	//   ....[163]....
        /*0b00*/ 	.word	0xffffffff


	//   ....[164]....
        /*0b04*/ 	.word	0xffffffff


	//   ....[165]....
        /*0b08*/ 	.word	0xffffffff


	//   ....[166]....
        /*0b0c*/ 	.word	0xffffffff


	//   ....[167]....
        /*0b10*/ 	.word	0xffffffff


	//   ....[168]....
        /*0b14*/ 	.word	0xffffffff


	//   ....[169]....
        /*0b18*/ 	.word	0xffffffff


	//   ....[170]....
        /*0b1c*/ 	.word	0xffffffff


	//   ....[171]....
        /*0b20*/ 	.word	0xffffffff


	//   ....[172]....
        /*0b24*/ 	.word	0xffffffff


	//   ....[173]....
        /*0b28*/ 	.word	0xffffffff


	//   ....[174]....
        /*0b2c*/ 	.word	0xffffffff


	//   ....[175]....
        /*0b30*/ 	.word	0xffffffff


	//   ....[176]....
        /*0b34*/ 	.word	0xffffffff


	//   ....[177]....
        /*0b38*/ 	.word	0xffffffff


	//   ....[178]....
        /*0b3c*/ 	.word	0xffffffff


	//   ....[179]....
        /*0b40*/ 	.word	0xffffffff


	//   ....[180]....
        /*0b44*/ 	.word	0xffffffff


	//   ....[181]....
        /*0b48*/ 	.word	0xffffffff


	//   ....[182]....
        /*0b4c*/ 	.word	0xffffffff


	//   ....[183]....
        /*0b50*/ 	.word	0xffffffff


	//   ....[184]....
        /*0b54*/ 	.word	0xffffffff


	//   ....[185]....
        /*0b58*/ 	.word	0xffffffff


	//   ....[186]....
        /*0b5c*/ 	.word	0xffffffff


	//   ....[187]....
        /*0b60*/ 	.word	0xffffffff


	//   ....[188]....
        /*0b64*/ 	.word	0xffffffff


	//   ....[189]....
        /*0b68*/ 	.word	0xffffffff


	//   ....[190]....
        /*0b6c*/ 	.word	0xffffffff


	//   ....[191]....
        /*0b70*/ 	.word	0xffffffff


	//   ....[192]....
        /*0b74*/ 	.word	0xffffffff


	//   ....[193]....
        /*0b78*/ 	.word	0xffffffff


	//   ....[194]....
        /*0b7c*/ 	.word	0xffffffff


	//   ....[195]....
        /*0b80*/ 	.word	0xffffffff


	//   ....[196]....
        /*0b84*/ 	.word	0xffffffff


	//   ....[197]....
        /*0b88*/ 	.word	0xffffffff


	//   ....[198]....
        /*0b8c*/ 	.word	0xffffffff


	//   ....[199]....
        /*0b90*/ 	.word	0xffffffff


	//   ....[200]....
        /*0b94*/ 	.word	0xffffffff


	//   ....[201]....
        /*0b98*/ 	.word	0xffffffff


	//   ....[202]....
        /*0b9c*/ 	.word	0xffffffff


	//   ....[203]....
        /*0ba0*/ 	.word	0xffffffff


	//   ....[204]....
        /*0ba4*/ 	.word	0xffffffff


	//   ....[205]....
        /*0ba8*/ 	.word	0xffffffff


	//   ....[206]....
        /*0bac*/ 	.word	0xffffffff


	//   ....[207]....
        /*0bb0*/ 	.word	0xffffffff


	//   ....[208]....
        /*0bb4*/ 	.word	0x0500000f


	//   ....[209]....
        /*0bb8*/ 	.word	0x0500000f


	//   ....[210]....
        /*0bbc*/ 	.word	0x0500000f


	//   ....[211]....
        /*0bc0*/ 	.word	0x0500000f


	//   ....[212]....
        /*0bc4*/ 	.word	0x0500000f


	//   ....[213]....
        /*0bc8*/ 	.word	0x0500000f


	//   ....[214]....
        /*0bcc*/ 	.word	0x0500000f


	//   ....[215]....
        /*0bd0*/ 	.word	0x0500000f


	//   ....[216]....
        /*0bd4*/ 	.word	0x0500000f


	//   ....[217]....
        /*0bd8*/ 	.word	0x0500000f


	//   ....[218]....
        /*0bdc*/ 	.word	0x0500000f


	//   ....[219]....
        /*0be0*/ 	.word	0x0500000f


	//   ....[220]....
        /*0be4*/ 	.word	0x0500000f


	//   ....[221]....
        /*0be8*/ 	.word	0x0500000f


	//   ....[222]....
        /*0bec*/ 	.word	0x0500000f


	//   ....[223]....
        /*0bf0*/ 	.word	0x0500000f


	//   ....[224]....
        /*0bf4*/ 	.word	0x0500000f


	//   ....[225]....
        /*0bf8*/ 	.word	0x0500000f


	//   ....[226]....
        /*0bfc*/ 	.word	0x0500000f


	//   ....[227]....
        /*0c00*/ 	.word	0x0500000f


	//   ....[228]....
        /*0c04*/ 	.word	0x0500000f


	//   ....[229]....
        /*0c08*/ 	.word	0x0500000f


	//   ....[230]....
        /*0c0c*/ 	.word	0x0500000f


	//   ....[231]....
        /*0c10*/ 	.word	0x0500000f


	//   ....[232]....
        /*0c14*/ 	.word	0x0500000f


	//   ....[233]....
        /*0c18*/ 	.word	0x0500000f


	//   ....[234]....
        /*0c1c*/ 	.word	0x0500000f


	//   ....[235]....
        /*0c20*/ 	.word	0x0500000f


	//   ....[236]....
        /*0c24*/ 	.word	0x0500000f


	//   ....[237]....
        /*0c28*/ 	.word	0x0500000f


	//   ....[238]....
        /*0c2c*/ 	.word	0x0500000f


	//   ....[239]....
        /*0c30*/ 	.word	0x0500000f


	//   ....[240]....
        /*0c34*/ 	.word	0x0500000f


	//   ....[241]....
        /*0c38*/ 	.word	0x0500000f


	//   ....[242]....
        /*0c3c*/ 	.word	0x0500000f


	//   ....[243]....
        /*0c40*/ 	.word	0x0500000f


	//   ....[244]....
        /*0c44*/ 	.word	0x0500000f


	//----- nvinfo : EIATTR_COOP_GROUP_INSTR_OFFSETS
	.align		4
.L_747:
        /*0c48*/ 	.byte	0x04, 0x28
        /*0c4a*/ 	.short	(.L_749 - .L_748)


	//   ....[0]....
.L_748:
        /*0c4c*/ 	.word	0x000000c0


	//   ....[1]....
        /*0c50*/ 	.word	0x000001f0


	//   ....[2]....
        /*0c54*/ 	.word	0x00000240


	//   ....[3]....
        /*0c58*/ 	.word	0x00000470


	//   ....[4]....
        /*0c5c*/ 	.word	0x000005d0


	//   ....[5]....
        /*0c60*/ 	.word	0x000006f0


	//   ....[6]....
        /*0c64*/ 	.word	0x00000850


	//   ....[7]....
        /*0c68*/ 	.word	0x00005630


	//   ....[8]....
        /*0c6c*/ 	.word	0x00005d90


	//   ....[9]....
        /*0c70*/ 	.word	0x00005da0


	//   ....[10]....
        /*0c74*/ 	.word	0x00005db0


	//   ....[11]....
        /*0c78*/ 	.word	0x00005dc0


	//   ....[12]....
        /*0c7c*/ 	.word	0x00009490


	//   ....[13]....
        /*0c80*/ 	.word	0x000094a0


	//   ....[14]....
        /*0c84*/ 	.word	0x000094b0


	//   ....[15]....
        /*0c88*/ 	.word	0x000094c0


	//   ....[16]....
        /*0c8c*/ 	.word	0x0000d7f0


	//   ....[17]....
        /*0c90*/ 	.word	0x0000dac0


	//   ....[18]....
        /*0c94*/ 	.word	0x0000ef40


	//   ....[19]....
        /*0c98*/ 	.word	0x0000f060


	//   ....[20]....
        /*0c9c*/ 	.word	0x0000fbf0


	//   ....[21]....
        /*0ca0*/ 	.word	0x0000fc80


	//   ....[22]....
        /*0ca4*/ 	.word	0x000122a0


	//   ....[23]....
        /*0ca8*/ 	.word	0x00012490


	//   ....[24]....
        /*0cac*/ 	.word	0x00013ae0


	//   ....[25]....
        /*0cb0*/ 	.word	0x00013bf0


	//   ....[26]....
        /*0cb4*/ 	.word	0x00014830


	//   ....[27]....
        /*0cb8*/ 	.word	0x00014880


	//   ....[28]....
        /*0cbc*/ 	.word	0x000173d0


	//   ....[29]....
        /*0cc0*/ 	.word	0x000173e0


	//   ....[30]....
        /*0cc4*/ 	.word	0x00017410


	//   ....[31]....
        /*0cc8*/ 	.word	0x00017420


	//   ....[32]....
        /*0ccc*/ 	.word	0x0001a050


	//   ....[33]....
        /*0cd0*/ 	.word	0x0001a240


	//   ....[34]....
        /*0cd4*/ 	.word	0x0001b890


	//   ....[35]....
        /*0cd8*/ 	.word	0x0001b9a0


	//   ....[36]....
        /*0cdc*/ 	.word	0x0001c5a0


	//   ....[37]....
        /*0ce0*/ 	.word	0x0001c600


	//   ....[38]....
        /*0ce4*/ 	.word	0x0001de20


	//   ....[39]....
        /*0ce8*/ 	.word	0x0001de30


	//   ....[40]....
        /*0cec*/ 	.word	0x0001deb0


	//   ....[41]....
        /*0cf0*/ 	.word	0x0001dec0


	//   ....[42]....
        /*0cf4*/ 	.word	0x0001f2e0


	//   ....[43]....
        /*0cf8*/ 	.word	0x0001f320


	//   ....[44]....
        /*0cfc*/ 	.word	0x0001f350


	//   ....[45]....
        /*0d00*/ 	.word	0x0001f360


	//   ....[46]....
        /*0d04*/ 	.word	0x0001f390


	//   ....[47]....
        /*0d08*/ 	.word	0x0001f3b0


	//   ....[48]....
        /*0d0c*/ 	.word	0x0001f3c0


	//   ....[49]....
        /*0d10*/ 	.word	0x0001f3d0


	//   ....[50]....
        /*0d14*/ 	.word	0x0001f3f0


	//   ....[51]....
        /*0d18*/ 	.word	0x0001f410


	//   ....[52]....
        /*0d1c*/ 	.word	0x0001f430


	//   ....[53]....
        /*0d20*/ 	.word	0x0001f440


	//   ....[54]....
        /*0d24*/ 	.word	0x0001f450


	//   ....[55]....
        /*0d28*/ 	.word	0x0001f460


	//   ....[56]....
        /*0d2c*/ 	.word	0x0001f470


	//   ....[57]....
        /*0d30*/ 	.word	0x0001f480


	//   ....[58]....
        /*0d34*/ 	.word	0x0001f4a0


	//   ....[59]....
        /*0d38*/ 	.word	0x0001f4b0


	//   ....[60]....
        /*0d3c*/ 	.word	0x0001f4c0


	//   ....[61]....
        /*0d40*/ 	.word	0x0001f4d0


	//   ....[62]....
        /*0d44*/ 	.word	0x0001f4e0


	//   ....[63]....
        /*0d48*/ 	.word	0x0001f4f0


	//   ....[64]....
        /*0d4c*/ 	.word	0x0001f500


	//   ....[65]....
        /*0d50*/ 	.word	0x0001f510


	//   ....[66]....
        /*0d54*/ 	.word	0x0001f520


	//   ....[67]....
        /*0d58*/ 	.word	0x0001f530


	//   ....[68]....
        /*0d5c*/ 	.word	0x0001f540


	//   ....[69]....
        /*0d60*/ 	.word	0x0001f550


	//   ....[70]....
        /*0d64*/ 	.word	0x0001f560


	//   ....[71]....
        /*0d68*/ 	.word	0x0001f570


	//   ....[72]....
        /*0d6c*/ 	.word	0x0001f580


	//   ....[73]....
        /*0d70*/ 	.word	0x0001f590


	//   ....[74]....
        /*0d74*/ 	.word	0x0001f5a0


	//   ....[75]....
        /*0d78*/ 	.word	0x0001f5b0


	//   ....[76]....
        /*0d7c*/ 	.word	0x0001f5c0


	//   ....[77]....
        /*0d80*/ 	.word	0x0001f5d0


	//   ....[78]....
        /*0d84*/ 	.word	0x0001f5e0


	//   ....[79]....
        /*0d88*/ 	.word	0x0001f5f0


	//   ....[80]....
        /*0d8c*/ 	.word	0x0001f600


	//   ....[81]....
        /*0d90*/ 	.word	0x0001f610


	//   ....[82]....
        /*0d94*/ 	.word	0x0001f620


	//   ....[83]....
        /*0d98*/ 	.word	0x0001f630


	//   ....[84]....
        /*0d9c*/ 	.word	0x0001f640


	//   ....[85]....
        /*0da0*/ 	.word	0x0001f650


	//   ....[86]....
        /*0da4*/ 	.word	0x0001f660


	//   ....[87]....
        /*0da8*/ 	.word	0x0001f670


	//   ....[88]....
        /*0dac*/ 	.word	0x0001f680


	//   ....[89]....
        /*0db0*/ 	.word	0x0001f690


	//   ....[90]....
        /*0db4*/ 	.word	0x0001f6a0


	//   ....[91]....
        /*0db8*/ 	.word	0x0001f6b0


	//   ....[92]....
        /*0dbc*/ 	.word	0x0001f6c0


	//   ....[93]....
        /*0dc0*/ 	.word	0x0001f6d0


	//   ....[94]....
        /*0dc4*/ 	.word	0x0001f6e0


	//   ....[95]....
        /*0dc8*/ 	.word	0x0001f6f0


	//   ....[96]....
        /*0dcc*/ 	.word	0x0001f700


	//   ....[97]....
        /*0dd0*/ 	.word	0x0001f710


	//   ....[98]....
        /*0dd4*/ 	.word	0x0001f720


	//   ....[99]....
        /*0dd8*/ 	.word	0x0001f730


	//   ....[100]....
        /*0ddc*/ 	.word	0x0001f740


	//   ....[101]....
        /*0de0*/ 	.word	0x0001f750


	//   ....[102]....
        /*0de4*/ 	.word	0x0001f760


	//   ....[103]....
        /*0de8*/ 	.word	0x0001f770


	//   ....[104]....
        /*0dec*/ 	.word	0x0001f780


	//   ....[105]....
        /*0df0*/ 	.word	0x0001f790


	//   ....[106]....
        /*0df4*/ 	.word	0x0001f7a0


	//   ....[107]....
        /*0df8*/ 	.word	0x0001f7b0


	//   ....[108]....
        /*0dfc*/ 	.word	0x0001f7c0


	//   ....[109]....
        /*0e00*/ 	.word	0x0001f7d0


	//   ....[110]....
        /*0e04*/ 	.word	0x0001f7e0


	//   ....[111]....
        /*0e08*/ 	.word	0x0001f7f0


	//   ....[112]....
        /*0e0c*/ 	.word	0x0001f800


	//   ....[113]....
        /*0e10*/ 	.word	0x0001f810


	//   ....[114]....
        /*0e14*/ 	.word	0x0001f820


	//   ....[115]....
        /*0e18*/ 	.word	0x0001f830


	//   ....[116]....
        /*0e1c*/ 	.word	0x0001f840


	//   ....[117]....
        /*0e20*/ 	.word	0x0001f850


	//   ....[118]....
        /*0e24*/ 	.word	0x0001f860


	//   ....[119]....
        /*0e28*/ 	.word	0x0001f870


	//   ....[120]....
        /*0e2c*/ 	.word	0x0001f880


	//   ....[121]....
        /*0e30*/ 	.word	0x0001f890


	//   ....[122]....
        /*0e34*/ 	.word	0x0001f8a0


	//   ....[123]....
        /*0e38*/ 	.word	0x0001f8b0


	//   ....[124]....
        /*0e3c*/ 	.word	0x0001f8c0


	//   ....[125]....
        /*0e40*/ 	.word	0x0001f8d0


	//   ....[126]....
        /*0e44*/ 	.word	0x0001f8e0


	//   ....[127]....
        /*0e48*/ 	.word	0x0001f8f0


	//   ....[128]....
        /*0e4c*/ 	.word	0x0001f900


	//   ....[129]....
        /*0e50*/ 	.word	0x0001f910


	//   ....[130]....
        /*0e54*/ 	.word	0x0001f920


	//   ....[131]....
        /*0e58*/ 	.word	0x0001f930


	//   ....[132]....
        /*0e5c*/ 	.word	0x0001f940


	//   ....[133]....
        /*0e60*/ 	.word	0x0001f950


	//   ....[134]....
        /*0e64*/ 	.word	0x0001f960


	//   ....[135]....
        /*0e68*/ 	.word	0x0001f970


	//   ....[136]....
        /*0e6c*/ 	.word	0x0001f980


	//   ....[137]....
        /*0e70*/ 	.word	0x0001f990


	//   ....[138]....
        /*0e74*/ 	.word	0x000207e0


	//   ....[139]....
        /*0e78*/ 	.word	0x000207f0


	//   ....[140]....
        /*0e7c*/ 	.word	0x00020800


	//   ....[141]....
        /*0e80*/ 	.word	0x00020810


	//   ....[142]....
        /*0e84*/ 	.word	0x000210d0


	//   ....[143]....
        /*0e88*/ 	.word	0x000210f0


	//   ....[144]....
        /*0e8c*/ 	.word	0x00021220


	//   ....[145]....
        /*0e90*/ 	.word	0x00021240


	//   ....[146]....
        /*0e94*/ 	.word	0x00021340


	//   ....[147]....
        /*0e98*/ 	.word	0x00021360


	//   ....[148]....
        /*0e9c*/ 	.word	0x00021470


	//   ....[149]....
        /*0ea0*/ 	.word	0x00021490


	//   ....[150]....
        /*0ea4*/ 	.word	0x00021ae0


	//   ....[151]....
        /*0ea8*/ 	.word	0x00021af0


	//   ....[152]....
        /*0eac*/ 	.word	0x00022140


	//   ....[153]....
        /*0eb0*/ 	.word	0x00022150


	//   ....[154]....
        /*0eb4*/ 	.word	0x00022fd0


	//   ....[155]....
        /*0eb8*/ 	.word	0x00023000


	//   ....[156]....
        /*0ebc*/ 	.word	0x00023120


	//   ....[157]....
        /*0ec0*/ 	.word	0x00023140


	//   ....[158]....
        /*0ec4*/ 	.word	0x00023240


	//   ....[159]....
        /*0ec8*/ 	.word	0x00023260


	//   ....[160]....
        /*0ecc*/ 	.word	0x00023370


	//   ....[161]....
        /*0ed0*/ 	.word	0x00023390


	//   ....[162]....
        /*0ed4*/ 	.word	0x00023520


	//   ....[163]....
        /*0ed8*/ 	.word	0x00023730


	//   ....[164]....
        /*0edc*/ 	.word	0x00023760


	//   ....[165]....
        /*0ee0*/ 	.word	0x00023790


	//   ....[166]....
        /*0ee4*/ 	.word	0x000237c0


	//   ....[167]....
        /*0ee8*/ 	.word	0x000237f0


	//   ....[168]....
        /*0eec*/ 	.word	0x00023820


	//   ....[169]....
        /*0ef0*/ 	.word	0x000239c0


	//   ....[170]....
        /*0ef4*/ 	.word	0x000239f0


	//   ....[171]....
        /*0ef8*/ 	.word	0x00023a20


	//   ....[172]....
        /*0efc*/ 	.word	0x00023a50


	//   ....[173]....
        /*0f00*/ 	.word	0x00023a80


	//   ....[174]....
        /*0f04*/ 	.word	0x00023ab0


	//   ....[175]....
        /*0f08*/ 	.word	0x00023b50


	//   ....[176]....
        /*0f0c*/ 	.word	0x00023b80


	//   ....[177]....
        /*0f10*/ 	.word	0x00023b90


	//   ....[178]....
        /*0f14*/ 	.word	0x00023bc0


	//   ....[179]....
        /*0f18*/ 	.word	0x000255f0


	//   ....[180]....
        /*0f1c*/ 	.word	0x00027930


	//   ....[181]....
        /*0f20*/ 	.word	0x00028690


	//   ....[182]....
        /*0f24*/ 	.word	0x000286b0


	//   ....[183]....
        /*0f28*/ 	.word	0x00028710


	//   ....[184]....
        /*0f2c*/ 	.word	0x00028790


	//   ....[185]....
        /*0f30*/ 	.word	0x00028820


	//   ....[186]....
        /*0f34*/ 	.word	0x00028830


	//   ....[187]....
        /*0f38*/ 	.word	0x00028880


	//   ....[188]....
        /*0f3c*/ 	.word	0x000288c0


	//   ....[189]....
        /*0f40*/ 	.word	0x0002b530


	//   ....[190]....
        /*0f44*/ 	.word	0x0002b540


	//   ....[191]....
        /*0f48*/ 	.word	0x0002b580


	//   ....[192]....
        /*0f4c*/ 	.word	0x0002b5c0


	//   ....[193]....
        /*0f50*/ 	.word	0x0002b5f0


	//   ....[194]....
        /*0f54*/ 	.word	0x0002b620


	//   ....[195]....
        /*0f58*/ 	.word	0x0002b650


	//   ....[196]....
        /*0f5c*/ 	.word	0x0002b680


	//   ....[197]....
        /*0f60*/ 	.word	0x0002b850


	//   ....[198]....
        /*0f64*/ 	.word	0x0002b880


	//   ....[199]....
        /*0f68*/ 	.word	0x0002b8b0


	//   ....[200]....
        /*0f6c*/ 	.word	0x0002b8e0


	//   ....[201]....
        /*0f70*/ 	.word	0x0002b910


	//   ....[202]....
        /*0f74*/ 	.word	0x0002b940


	//   ....[203]....
        /*0f78*/ 	.word	0x0002ba10


	//   ....[204]....
        /*0f7c*/ 	.word	0x0002ba30


	//   ....[205]....
        /*0f80*/ 	.word	0x0002ba40


	//   ....[206]....
        /*0f84*/ 	.word	0x0002bac0


	//   ....[207]....
        /*0f88*/ 	.word	0x0002c600


	//   ....[208]....
        /*0f8c*/ 	.word	0x0002c9b0


	//   ....[209]....
        /*0f90*/ 	.word	0x0002ca00


	//   ....[210]....
        /*0f94*/ 	.word	0x0002ca50


	//   ....[211]....
        /*0f98*/ 	.word	0x0002caa0


	//   ....[212]....
        /*0f9c*/ 	.word	0x0002cb70


	//   ....[213]....
        /*0fa0*/ 	.word	0x0002cbc0


	//   ....[214]....
        /*0fa4*/ 	.word	0x0002cc10


	//   ....[215]....
        /*0fa8*/ 	.word	0x0002cc60


	//   ....[216]....
        /*0fac*/ 	.word	0x0002d080


	//   ....[217]....
        /*0fb0*/ 	.word	0x0002d360


	//   ....[218]....
        /*0fb4*/ 	.word	0x0002d570


	//   ....[219]....
        /*0fb8*/ 	.word	0x0002d5c0


	//   ....[220]....
        /*0fbc*/ 	.word	0x0002d620


	//   ....[221]....
        /*0fc0*/ 	.word	0x0002d730


	//   ....[222]....
        /*0fc4*/ 	.word	0x0002d790


	//   ....[223]....
        /*0fc8*/ 	.word	0x0002d8a0


	//   ....[224]....
        /*0fcc*/ 	.word	0x0002d900


	//   ....[225]....
        /*0fd0*/ 	.word	0x0002d9e0


	//   ....[226]....
        /*0fd4*/ 	.word	0x0002dd00


	//   ....[227]....
        /*0fd8*/ 	.word	0x0002dda0


	//   ....[228]....
        /*0fdc*/ 	.word	0x0002df40


	//   ....[229]....
        /*0fe0*/ 	.word	0x0002dfc0


	//   ....[230]....
        /*0fe4*/ 	.word	0x0002e040


	//   ....[231]....
        /*0fe8*/ 	.word	0x0002e0c0


	//   ....[232]....
        /*0fec*/ 	.word	0x0002e140


	//   ....[233]....
        /*0ff0*/ 	.word	0x0002e1d0


	//   ....[234]....
        /*0ff4*/ 	.word	0x0002e270


	//   ....[235]....
        /*0ff8*/ 	.word	0x0002e320


	//   ....[236]....
        /*0ffc*/ 	.word	0x0002e3a0


	//   ....[237]....
        /*1000*/ 	.word	0x0002e420


	//   ....[238]....
        /*1004*/ 	.word	0x0002e4a0


	//   ....[239]....
        /*1008*/ 	.word	0x0002e530


	//   ....[240]....
        /*100c*/ 	.word	0x0002e5b0


	//   ....[241]....
        /*1010*/ 	.word	0x0002e660


	//   ....[242]....
        /*1014*/ 	.word	0x0002e6b0


	//   ....[243]....
        /*1018*/ 	.word	0x0002e770


	//   ....[244]....
        /*101c*/ 	.word	0x0002e8a0


	//----- nvinfo : EIATTR_REG_RECONFIG
	.align		4
.L_749:
        /*1020*/ 	.byte	0x01, 0x54
	.zero		2


	//----- nvinfo : EIATTR_SYSCALL_OFFSETS
	.align		4
        /*1024*/ 	.byte	0x04, 0x46
        /*1026*/ 	.short	(.L_751 - .L_750)


	//   ....[0]....
.L_750:
        /*1028*/ 	.word	0x000026e0


	//   ....[1]....
        /*102c*/ 	.word	0x000028a0


	//   ....[2]....
        /*1030*/ 	.word	0x000057b0


	//   ....[3]....
        /*1034*/ 	.word	0x00005ae0


	//   ....[4]....
        /*1038*/ 	.word	0x000273b0


	//   ....[5]....
        /*103c*/ 	.word	0x00027520


	//   ....[6]....
        /*1040*/ 	.word	0x00027680


	//   ....[7]....
        /*1044*/ 	.word	0x000277c0


	//   ....[8]....
        /*1048*/ 	.word	0x00028220


	//----- nvinfo : EIATTR_MBARRIER_INSTR_OFFSETS
	.align		4
.L_751:
        /*104c*/ 	.byte	0x04, 0x39
        /*104e*/ 	.short	(.L_753 - .L_752)


	//   ....[0]....
.L_752:
        /*1050*/ 	.word	0x00000320
        /*1054*/ 	.word	0x000000ff
        /*1058*/ 	.word	0x00033400
        /*105c*/ 	.short	0x0100
        /*105e*/ 	.byte	0x08
	.zero		1


	//   ....[1]....
        /*1060*/ 	.word	0x00000330
        /*1064*/ 	.word	0x000000ff
        /*1068*/ 	.word	0x00033420
        /*106c*/ 	.short	0x0100
        /*106e*/ 	.byte	0x08
	.zero		1


	//   ....[2]....
        /*1070*/ 	.word	0x00000420
        /*1074*/ 	.word	0x000000ff
        /*1078*/ 	.word	0x00033430
        /*107c*/ 	.short	0x0100
        /*107e*/ 	.byte	0x08
	.zero		1


	//   ....[3]....
        /*1080*/ 	.word	0x00000430
        /*1084*/ 	.word	0x000000ff
        /*1088*/ 	.word	0x00033440
        /*108c*/ 	.short	0x0100
        /*108e*/ 	.byte	0x08
	.zero		1


	//   ....[4]....
        /*1090*/ 	.word	0x00000440
        /*1094*/ 	.word	0x000000ff
        /*1098*/ 	.word	0x00033438
        /*109c*/ 	.short	0x0100
        /*109e*/ 	.byte	0x08
	.zero		1


	//   ....[5]....
        /*10a0*/ 	.word	0x00000450
        /*10a4*/ 	.word	0x000000ff
        /*10a8*/ 	.word	0x00033448
        /*10ac*/ 	.short	0x0100
        /*10ae*/ 	.byte	0x08
	.zero		1


	//   ....[6]....
        /*10b0*/ 	.word	0x00000580
        /*10b4*/ 	.word	0x000000ff
        /*10b8*/ 	.word	0x00033450
        /*10bc*/ 	.short	0x0100
        /*10be*/ 	.byte	0x08
	.zero		1


	//   ....[7]....
        /*10c0*/ 	.word	0x00000590
        /*10c4*/ 	.word	0x000000ff
        /*10c8*/ 	.word	0x00033460
        /*10cc*/ 	.short	0x0100
        /*10ce*/ 	.byte	0x08
	.zero		1


	//   ....[8]....
        /*10d0*/ 	.word	0x000005a0
        /*10d4*/ 	.word	0x000000ff
        /*10d8*/ 	.word	0x00033458
        /*10dc*/ 	.short	0x0100
        /*10de*/ 	.byte	0x08
	.zero		1


	//   ....[9]....
        /*10e0*/ 	.word	0x000005b0
        /*10e4*/ 	.word	0x000000ff
        /*10e8*/ 	.word	0x00033468
        /*10ec*/ 	.short	0x0100
        /*10ee*/ 	.byte	0x08
	.zero		1


	//   ....[10]....
        /*10f0*/ 	.word	0x000006a0
        /*10f4*/ 	.word	0x000000ff
        /*10f8*/ 	.word	0x00033470
        /*10fc*/ 	.short	0x0100
        /*10fe*/ 	.byte	0x06
	.zero		1


	//   ....[11]....
        /*1100*/ 	.word	0x000006b0
        /*1104*/ 	.word	0x000000ff
        /*1108*/ 	.word	0x00033480
        /*110c*/ 	.short	0x0100
        /*110e*/ 	.byte	0x06
	.zero		1


	//   ....[12]....
        /*1110*/ 	.word	0x000006c0
        /*1114*/ 	.word	0x000000ff
        /*1118*/ 	.word	0x00033478
        /*111c*/ 	.short	0x0100
        /*111e*/ 	.byte	0x06
	.zero		1


	//   ....[13]....
        /*1120*/ 	.word	0x000006d0
        /*1124*/ 	.word	0x000000ff
        /*1128*/ 	.word	0x00033488
        /*112c*/ 	.short	0x0100
        /*112e*/ 	.byte	0x06
	.zero		1


	//   ....[14]....
        /*1130*/ 	.word	0x00000800
        /*1134*/ 	.word	0x000000ff
        /*1138*/ 	.word	0x00033490
        /*113c*/ 	.short	0x0100
        /*113e*/ 	.byte	0x08
	.zero		1


	//   ....[15]....
        /*1140*/ 	.word	0x00000810
        /*1144*/ 	.word	0x000000ff
        /*1148*/ 	.word	0x000334a0
        /*114c*/ 	.short	0x0100
        /*114e*/ 	.byte	0x08
	.zero		1


	//   ....[16]....
        /*1150*/ 	.word	0x00000820
        /*1154*/ 	.word	0x000000ff
        /*1158*/ 	.word	0x00033498
        /*115c*/ 	.short	0x0100
        /*115e*/ 	.byte	0x08
	.zero		1


	//   ....[17]....
        /*1160*/ 	.word	0x00000830
        /*1164*/ 	.word	0x000000ff
        /*1168*/ 	.word	0x000334a8
        /*116c*/ 	.short	0x0100
        /*116e*/ 	.byte	0x08
	.zero		1


	//   ....[18]....
        /*1170*/ 	.word	0x00000960
        /*1174*/ 	.word	0x000000ff
        /*1178*/ 	.word	0x000334b0
        /*117c*/ 	.short	0x0100
        /*117e*/ 	.byte	0x08
	.zero		1


	//   ....[19]....
        /*1180*/ 	.word	0x00000970
        /*1184*/ 	.word	0x000000ff
        /*1188*/ 	.word	0x000334c0
        /*118c*/ 	.short	0x0100
        /*118e*/ 	.byte	0x08
	.zero		1


	//   ....[20]....
        /*1190*/ 	.word	0x00000980
        /*1194*/ 	.word	0x000000ff
        /*1198*/ 	.word	0x000334b8
        /*119c*/ 	.short	0x0100
        /*119e*/ 	.byte	0x08
	.zero		1


	//   ....[21]....
        /*11a0*/ 	.word	0x00000990
        /*11a4*/ 	.word	0x000000ff
        /*11a8*/ 	.word	0x000334c8
        /*11ac*/ 	.short	0x0100
        /*11ae*/ 	.byte	0x08
	.zero		1


	//   ....[22]....
        /*11b0*/ 	.word	0x00004280
        /*11b4*/ 	.word	0x00000036
        /*11b8*/ 	.word	0x000334b0
        /*11bc*/ 	.short	0x010a
        /*11be*/ 	.byte	0x3f
	.zero		1


	//   ....[23]....
        /*11c0*/ 	.word	0x000047b0
        /*11c4*/ 	.word	0x00000036
        /*11c8*/ 	.word	0x00000000
        /*11cc*/ 	.short	0x0101
        /*11ce*/ 	.byte	0x3f
	.zero		1


	//   ....[24]....
        /*11d0*/ 	.word	0x00005850
        /*11d4*/ 	.word	0x00000003
        /*11d8*/ 	.word	0x00033400
        /*11dc*/ 	.short	0x010a
        /*11de*/ 	.byte	0x3f
	.zero		1


	//   ....[25]....
        /*11e0*/ 	.word	0x000058a0
        /*11e4*/ 	.word	0x00000003
        /*11e8*/ 	.word	0x00033400
        /*11ec*/ 	.short	0x010a
        /*11ee*/ 	.byte	0x3f
	.zero		1


	//   ....[26]....
        /*11f0*/ 	.word	0x00006360
        /*11f4*/ 	.word	0x000000ff
        /*11f8*/ 	.word	0x00033400
        /*11fc*/ 	.short	0x010a
        /*11fe*/ 	.byte	0x26
	.zero		1


	//   ....[27]....
        /*1200*/ 	.word	0x00009970
        /*1204*/ 	.word	0x000000ff
        /*1208*/ 	.word	0x00033400
        /*120c*/ 	.short	0x010a
        /*120e*/ 	.byte	0x26
	.zero		1


	//   ....[28]....
        /*1210*/ 	.word	0x0000cad0
        /*1214*/ 	.word	0x00000005
        /*1218*/ 	.word	0x00033430
        /*121c*/ 	.short	0x010a
        /*121e*/ 	.byte	0x3f
	.zero		1


	//   ....[29]....
        /*1220*/ 	.word	0x0000cb40
        /*1224*/ 	.word	0x00000005
        /*1228*/ 	.word	0x00033430
        /*122c*/ 	.short	0x010a
        /*122e*/ 	.byte	0x3f
	.zero		1


	//   ....[30]....
        /*1230*/ 	.word	0x0000d910
        /*1234*/ 	.word	0x00000000
        /*1238*/ 	.word	0x00000000
        /*123c*/ 	.short	0x0101
        /*123e*/ 	.byte	0x3f
	.zero		1


	//   ....[31]....
        /*1240*/ 	.word	0x000112d0
        /*1244*/ 	.word	0x000000ff
        /*1248*/ 	.word	0x00033430
        /*124c*/ 	.short	0x010a
        /*124e*/ 	.byte	0x06
	.zero		1


	//   ....[32]....
        /*1250*/ 	.word	0x00011310
        /*1254*/ 	.word	0x000000ff
        /*1258*/ 	.word	0x00033430
        /*125c*/ 	.short	0x010a
        /*125e*/ 	.byte	0x06
	.zero		1


	//   ....[33]....
        /*1260*/ 	.word	0x00011f30
        /*1264*/ 	.word	0x000000ff
        /*1268*/ 	.word	0x00033450
        /*126c*/ 	.short	0x010a
        /*126e*/ 	.byte	0x06
	.zero		1


	//   ....[34]....
        /*1270*/ 	.word	0x00011f70
        /*1274*/ 	.word	0x000000ff
        /*1278*/ 	.word	0x00033450
        /*127c*/ 	.short	0x010a
        /*127e*/ 	.byte	0x06
	.zero		1


	//   ....[35]....
        /*1280*/ 	.word	0x00012300
        /*1284*/ 	.word	0x00000007
        /*1288*/ 	.word	0x00000000
        /*128c*/ 	.short	0x0101
        /*128e*/ 	.byte	0x3f
	.zero		1


	//   ....[36]....
        /*1290*/ 	.word	0x00015520
        /*1294*/ 	.word	0x000000ff
        /*1298*/ 	.word	0x00000000
        /*129c*/ 	.short	0x0101
        /*129e*/ 	.byte	0x06
	.zero		1


	//   ....[37]....
        /*12a0*/ 	.word	0x00016110
        /*12a4*/ 	.word	0x000000ff
        /*12a8*/ 	.word	0x00033430
        /*12ac*/ 	.short	0x010a
        /*12ae*/ 	.byte	0x06
	.zero		1


	//   ....[38]....
        /*12b0*/ 	.word	0x00016150
        /*12b4*/ 	.word	0x000000ff
        /*12b8*/ 	.word	0x00033430
        /*12bc*/ 	.short	0x010a
        /*12be*/ 	.byte	0x06
	.zero		1


	//   ....[39]....
        /*12c0*/ 	.word	0x00016da0
        /*12c4*/ 	.word	0x000000ff
        /*12c8*/ 	.word	0x00033450
        /*12cc*/ 	.short	0x010a
        /*12ce*/ 	.byte	0x06
	.zero		1


	//   ....[40]....
        /*12d0*/ 	.word	0x00016de0
        /*12d4*/ 	.word	0x000000ff
        /*12d8*/ 	.word	0x00033450
        /*12dc*/ 	.short	0x010a
        /*12de*/ 	.byte	0x06
	.zero		1


	//   ....[41]....
        /*12e0*/ 	.word	0x00018580
        /*12e4*/ 	.word	0x000000bf
        /*12e8*/ 	.word	0x00000000
        /*12ec*/ 	.short	0x0101
        /*12ee*/ 	.byte	0x3f
	.zero		1


	//   ....[42]....
        /*12f0*/ 	.word	0x000186d0
        /*12f4*/ 	.word	0x000000ff
        /*12f8*/ 	.word	0x00000000
        /*12fc*/ 	.short	0x0101
        /*12fe*/ 	.byte	0x06
	.zero		1


	//   ....[43]....
        /*1300*/ 	.word	0x00019050
        /*1304*/ 	.word	0x000000ff
        /*1308*/ 	.word	0x00033430
        /*130c*/ 	.short	0x010a
        /*130e*/ 	.byte	0x06
	.zero		1


	//   ....[44]....
        /*1310*/ 	.word	0x00019090
        /*1314*/ 	.word	0x000000ff
        /*1318*/ 	.word	0x00033430
        /*131c*/ 	.short	0x010a
        /*131e*/ 	.byte	0x06
	.zero		1


	//   ....[45]....
        /*1320*/ 	.word	0x00019ce0
        /*1324*/ 	.word	0x000000ff
        /*1328*/ 	.word	0x00033450
        /*132c*/ 	.short	0x010a
        /*132e*/ 	.byte	0x06
	.zero		1


	//   ....[46]....
        /*1330*/ 	.word	0x00019d20
        /*1334*/ 	.word	0x000000ff
        /*1338*/ 	.word	0x00033450
        /*133c*/ 	.short	0x010a
        /*133e*/ 	.byte	0x06
	.zero		1


	//   ....[47]....
        /*1340*/ 	.word	0x0001a0b0
        /*1344*/ 	.word	0x00000000
        /*1348*/ 	.word	0x00000000
        /*134c*/ 	.short	0x0101
        /*134e*/ 	.byte	0x3f
	.zero		1


	//   ....[48]....
        /*1350*/ 	.word	0x0001d2d0
        /*1354*/ 	.word	0x000000ff
        /*1358*/ 	.word	0x00000000
        /*135c*/ 	.short	0x0101
        /*135e*/ 	.byte	0x06
	.zero		1


	//   ....[49]....
        /*1360*/ 	.word	0x0001db60
        /*1364*/ 	.word	0x000000ff
        /*1368*/ 	.word	0x00033450
        /*136c*/ 	.short	0x010a
        /*136e*/ 	.byte	0x05
	.zero		1


	//   ....[50]....
        /*1370*/ 	.word	0x0001dba0
        /*1374*/ 	.word	0x000000ff
        /*1378*/ 	.word	0x00033450
        /*137c*/ 	.short	0x010a
        /*137e*/ 	.byte	0x05
	.zero		1


	//   ....[51]....
        /*1380*/ 	.word	0x0001e1a0
        /*1384*/ 	.word	0x000000ff
        /*1388*/ 	.word	0x00000000
        /*138c*/ 	.short	0x0101
        /*138e*/ 	.byte	0x04
	.zero		1


	//   ....[52]....
        /*1390*/ 	.word	0x000210b0
        /*1394*/ 	.word	0x000000ff
        /*1398*/ 	.word	0x00000000
        /*139c*/ 	.short	0x0101
        /*139e*/ 	.byte	0x05
	.zero		1


	//   ....[53]....
        /*13a0*/ 	.word	0x00021920
        /*13a4*/ 	.word	0x000000ff
        /*13a8*/ 	.word	0x00000000
        /*13ac*/ 	.short	0x0101
        /*13ae*/ 	.byte	0x05
	.zero		1


	//   ....[54]....
        /*13b0*/ 	.word	0x000256d0
        /*13b4*/ 	.word	0x00000013
        /*13b8*/ 	.word	0x00033420
        /*13bc*/ 	.short	0x010a
        /*13be*/ 	.byte	0x3f
	.zero		1


	//   ....[55]....
        /*13c0*/ 	.word	0x000257a0
        /*13c4*/ 	.word	0x00000006
        /*13c8*/ 	.word	0x000334a0
        /*13cc*/ 	.short	0x010a
        /*13ce*/ 	.byte	0x3f
	.zero		1


	//   ....[56]....
        /*13d0*/ 	.word	0x00025be0
        /*13d4*/ 	.word	0x00000006
        /*13d8*/ 	.word	0x000334c0
        /*13dc*/ 	.short	0x010a
        /*13de*/ 	.byte	0x3f
	.zero		1


	//   ....[57]....
        /*13e0*/ 	.word	0x00026170
        /*13e4*/ 	.word	0x00000008
        /*13e8*/ 	.word	0x000334a0
        /*13ec*/ 	.short	0x010a
        /*13ee*/ 	.byte	0x3f
	.zero		1


	//   ....[58]....
        /*13f0*/ 	.word	0x000265a0
        /*13f4*/ 	.word	0x00000008
        /*13f8*/ 	.word	0x000334c0
        /*13fc*/ 	.short	0x010a
        /*13fe*/ 	.byte	0x3f
	.zero		1


	//   ....[59]....
        /*1400*/ 	.word	0x00027ba0
        /*1404*/ 	.word	0x00000002
        /*1408*/ 	.word	0x00033480
        /*140c*/ 	.short	0x010a
        /*140e*/ 	.byte	0x3f
	.zero		1


	//   ....[60]....
        /*1410*/ 	.word	0x00027df0
        /*1414*/ 	.word	0x00000002
        /*1418*/ 	.word	0x00033440
        /*141c*/ 	.short	0x010a
        /*141e*/ 	.byte	0x3f
	.zero		1


	//   ....[61]....
        /*1420*/ 	.word	0x000289a0
        /*1424*/ 	.word	0x00000013
        /*1428*/ 	.word	0x00033400
        /*142c*/ 	.short	0x0107
        /*142e*/ 	.byte	0x3f
	.zero		1


	//   ....[62]....
        /*1430*/ 	.word	0x00028aa0
        /*1434*/ 	.word	0x00000013
        /*1438*/ 	.word	0x00033400
        /*143c*/ 	.short	0x0101
        /*143e*/ 	.byte	0x3f
	.zero		1


	//   ....[63]....
        /*1440*/ 	.word	0x00028ac0
        /*1444*/ 	.word	0x00000013
        /*1448*/ 	.word	0x00033420
        /*144c*/ 	.short	0x010a
        /*144e*/ 	.byte	0x3f
	.zero		1


	//   ....[64]....
        /*1450*/ 	.word	0x00028dd0
        /*1454*/ 	.word	0x00000006
        /*1458*/ 	.word	0x00033480
        /*145c*/ 	.short	0x010a
        /*145e*/ 	.byte	0x3f
	.zero		1


	//   ....[65]....
        /*1460*/ 	.word	0x00029230
        /*1464*/ 	.word	0x00000006
        /*1468*/ 	.word	0x00033440
        /*146c*/ 	.short	0x010a
        /*146e*/ 	.byte	0x3f
	.zero		1


	//   ....[66]....
        /*1470*/ 	.word	0x000296e0
        /*1474*/ 	.word	0x00000003
        /*1478*/ 	.word	0x00033470
        /*147c*/ 	.short	0x010a
        /*147e*/ 	.byte	0x3f
	.zero		1


	//   ....[67]....
        /*1480*/ 	.word	0x00029750
        /*1484*/ 	.word	0x00000003
        /*1488*/ 	.word	0x00033460
        /*148c*/ 	.short	0x010a
        /*148e*/ 	.byte	0x3f
	.zero		1


	//   ....[68]....
        /*1490*/ 	.word	0x0002a2f0
        /*1494*/ 	.word	0x00000003
        /*1498*/ 	.word	0x00033450
        /*149c*/ 	.short	0x0101
        /*149e*/ 	.byte	0x3f
	.zero		1


	//   ....[69]....
        /*14a0*/ 	.word	0x0002a370
        /*14a4*/ 	.word	0x00000003
        /*14a8*/ 	.word	0x00000000
        /*14ac*/ 	.short	0x0101
        /*14ae*/ 	.byte	0x3f
	.zero		1


	//   ....[70]....
        /*14b0*/ 	.word	0x0002a5b0
        /*14b4*/ 	.word	0x00000000
        /*14b8*/ 	.word	0x00033470
        /*14bc*/ 	.short	0x010a
        /*14be*/ 	.byte	0x3f
	.zero		1


	//   ....[71]....
        /*14c0*/ 	.word	0x0002a620
        /*14c4*/ 	.word	0x00000000
        /*14c8*/ 	.word	0x00033460
        /*14cc*/ 	.short	0x010a
        /*14ce*/ 	.byte	0x3f
	.zero		1


	//   ....[72]....
        /*14d0*/ 	.word	0x0002b230
        /*14d4*/ 	.word	0x00000000
        /*14d8*/ 	.word	0x00033450
        /*14dc*/ 	.short	0x0101
        /*14de*/ 	.byte	0x3f
	.zero		1


	//   ....[73]....
        /*14e0*/ 	.word	0x0002b280
        /*14e4*/ 	.word	0x00000000
        /*14e8*/ 	.word	0x00000000
        /*14ec*/ 	.short	0x0101
        /*14ee*/ 	.byte	0x3f
	.zero		1


	//   ....[74]....
        /*14f0*/ 	.word	0x0002c580
        /*14f4*/ 	.word	0x00000000
        /*14f8*/ 	.word	0x00033420
        /*14fc*/ 	.short	0x010a
        /*14fe*/ 	.byte	0x3f
	.zero		1


	//   ....[75]....
        /*1500*/ 	.word	0x0002c740
        /*1504*/ 	.word	0x00000006
        /*1508*/ 	.word	0x00000000
        /*150c*/ 	.short	0x010a
        /*150e*/ 	.byte	0x3f
	.zero		1


	//   ....[76]....
        /*1510*/ 	.word	0x0002c7b0
        /*1514*/ 	.word	0x00000007
        /*1518*/ 	.word	0x00000000
        /*151c*/ 	.short	0x010a
        /*151e*/ 	.byte	0x3f
	.zero		1


	//   ....[77]....
        /*1520*/ 	.word	0x0002c810
        /*1524*/ 	.word	0x00000004
        /*1528*/ 	.word	0x00033460
        /*152c*/ 	.short	0x010a
        /*152e*/ 	.byte	0x3f
	.zero		1


	//   ....[78]....
        /*1530*/ 	.word	0x0002c860
        /*1534*/ 	.word	0x00000003
        /*1538*/ 	.word	0x00033460
        /*153c*/ 	.short	0x010a
        /*153e*/ 	.byte	0x3f
	.zero		1


	//   ....[79]....
        /*1540*/ 	.word	0x0002c8a0
        /*1544*/ 	.word	0x00000004
        /*1548*/ 	.word	0x00033480
        /*154c*/ 	.short	0x010a
        /*154e*/ 	.byte	0x3f
	.zero		1


	//   ....[80]....
        /*1550*/ 	.word	0x0002c8c0
        /*1554*/ 	.word	0x00000003
        /*1558*/ 	.word	0x00033480
        /*155c*/ 	.short	0x010a
        /*155e*/ 	.byte	0x3f
	.zero		1


	//   ....[81]....
        /*1560*/ 	.word	0x0002c920
        /*1564*/ 	.word	0x00000036
        /*1568*/ 	.word	0x000334b0
        /*156c*/ 	.short	0x010a
        /*156e*/ 	.byte	0x3f
	.zero		1


	//   ....[82]....
        /*1570*/ 	.word	0x0002cae0
        /*1574*/ 	.word	0x00000003
        /*1578*/ 	.word	0x00033400
        /*157c*/ 	.short	0x010a
        /*157e*/ 	.byte	0x3f
	.zero		1


	//   ....[83]....
        /*1580*/ 	.word	0x0002ccb0
        /*1584*/ 	.word	0x00000003
        /*1588*/ 	.word	0x00033400
        /*158c*/ 	.short	0x010a
        /*158e*/ 	.byte	0x3f
	.zero		1


	//   ....[84]....
        /*1590*/ 	.word	0x0002cd00
        /*1594*/ 	.word	0x00000005
        /*1598*/ 	.word	0x00033430
        /*159c*/ 	.short	0x010a
        /*159e*/ 	.byte	0x3f
	.zero		1


	//   ....[85]....
        /*15a0*/ 	.word	0x0002cd60
        /*15a4*/ 	.word	0x00000008
        /*15a8*/ 	.word	0x00033430
        /*15ac*/ 	.short	0x010a
        /*15ae*/ 	.byte	0x3f
	.zero		1


	//   ....[86]....
        /*15b0*/ 	.word	0x0002cdc0
        /*15b4*/ 	.word	0x00000008
        /*15b8*/ 	.word	0x00033450
        /*15bc*/ 	.short	0x010a
        /*15be*/ 	.byte	0x3f
	.zero		1


	//   ....[87]....
        /*15c0*/ 	.word	0x0002ce20
        /*15c4*/ 	.word	0x00000003
        /*15c8*/ 	.word	0x00033430
        /*15cc*/ 	.short	0x010a
        /*15ce*/ 	.byte	0x3f
	.zero		1


	//   ....[88]....
        /*15d0*/ 	.word	0x0002ce80
        /*15d4*/ 	.word	0x00000003
        /*15d8*/ 	.word	0x00033450
        /*15dc*/ 	.short	0x010a
        /*15de*/ 	.byte	0x3f
	.zero		1


	//   ....[89]....
        /*15e0*/ 	.word	0x0002cee0
        /*15e4*/ 	.word	0x00000003
        /*15e8*/ 	.word	0x00033430
        /*15ec*/ 	.short	0x010a
        /*15ee*/ 	.byte	0x3f
	.zero		1


	//   ....[90]....
        /*15f0*/ 	.word	0x0002cf40
        /*15f4*/ 	.word	0x00000003
        /*15f8*/ 	.word	0x00033450
        /*15fc*/ 	.short	0x010a
        /*15fe*/ 	.byte	0x3f
	.zero		1


	//   ....[91]....
        /*1600*/ 	.word	0x0002cfa0
        /*1604*/ 	.word	0x00000007
        /*1608*/ 	.word	0x00033450
        /*160c*/ 	.short	0x010a
        /*160e*/ 	.byte	0x3f
	.zero		1


	//   ....[92]....
        /*1610*/ 	.word	0x0002d140
        /*1614*/ 	.word	0x00000013
        /*1618*/ 	.word	0x00033420
        /*161c*/ 	.short	0x010a
        /*161e*/ 	.byte	0x3f
	.zero		1


	//   ....[93]....
        /*1620*/ 	.word	0x0002d190
        /*1624*/ 	.word	0x00000006
        /*1628*/ 	.word	0x000334a0
        /*162c*/ 	.short	0x010a
        /*162e*/ 	.byte	0x3f
	.zero		1


	//   ....[94]....
        /*1630*/ 	.word	0x0002d1e0
        /*1634*/ 	.word	0x00000006
        /*1638*/ 	.word	0x000334c0
        /*163c*/ 	.short	0x010a
        /*163e*/ 	.byte	0x3f
	.zero		1


	//   ....[95]....
        /*1640*/ 	.word	0x0002d230
        /*1644*/ 	.word	0x00000008
        /*1648*/ 	.word	0x000334a0
        /*164c*/ 	.short	0x010a
        /*164e*/ 	.byte	0x3f
	.zero		1


	//   ....[96]....
        /*1650*/ 	.word	0x0002d280
        /*1654*/ 	.word	0x00000008
        /*1658*/ 	.word	0x000334c0
        /*165c*/ 	.short	0x010a
        /*165e*/ 	.byte	0x3f
	.zero		1


	//   ....[97]....
        /*1660*/ 	.word	0x0002d420
        /*1664*/ 	.word	0x00000002
        /*1668*/ 	.word	0x00033480
        /*166c*/ 	.short	0x010a
        /*166e*/ 	.byte	0x3f
	.zero		1


	//   ....[98]....
        /*1670*/ 	.word	0x0002d470
        /*1674*/ 	.word	0x00000002
        /*1678*/ 	.word	0x00033440
        /*167c*/ 	.short	0x010a
        /*167e*/ 	.byte	0x3f
	.zero		1


	//   ....[99]....
        /*1680*/ 	.word	0x0002da60
        /*1684*/ 	.word	0x00000013
        /*1688*/ 	.word	0x00033420
        /*168c*/ 	.short	0x010a
        /*168e*/ 	.byte	0x3f
	.zero		1


	//   ....[100]....
        /*1690*/ 	.word	0x0002dab0
        /*1694*/ 	.word	0x00000006
        /*1698*/ 	.word	0x00033480
        /*169c*/ 	.short	0x010a
        /*169e*/ 	.byte	0x3f
	.zero		1


	//   ....[101]....
        /*16a0*/ 	.word	0x0002db00
        /*16a4*/ 	.word	0x00000006
        /*16a8*/ 	.word	0x00033440
        /*16ac*/ 	.short	0x010a
        /*16ae*/ 	.byte	0x3f
	.zero		1


	//   ....[102]....
        /*16b0*/ 	.word	0x0002db50
        /*16b4*/ 	.word	0x00000003
        /*16b8*/ 	.word	0x00033470
        /*16bc*/ 	.short	0x010a
        /*16be*/ 	.byte	0x3f
	.zero		1


	//   ....[103]....
        /*16c0*/ 	.word	0x0002dba0
        /*16c4*/ 	.word	0x00000003
        /*16c8*/ 	.word	0x00033460
        /*16cc*/ 	.short	0x010a
        /*16ce*/ 	.byte	0x3f
	.zero		1


	//   ....[104]....
        /*16d0*/ 	.word	0x0002dbf0
        /*16d4*/ 	.word	0x00000000
        /*16d8*/ 	.word	0x00033470
        /*16dc*/ 	.short	0x010a
        /*16de*/ 	.byte	0x3f
	.zero		1


	//   ....[105]....
        /*16e0*/ 	.word	0x0002dc40
        /*16e4*/ 	.word	0x00000000
        /*16e8*/ 	.word	0x00033460
        /*16ec*/ 	.short	0x010a
        /*16ee*/ 	.byte	0x3f
	.zero		1


	//   ....[106]....
        /*16f0*/ 	.word	0x0002e7c0
        /*16f4*/ 	.word	0x00000000
        /*16f8*/ 	.word	0x00033420
        /*16fc*/ 	.short	0x010a
        /*16fe*/ 	.byte	0x3f
	.zero		1


	//   ....[107]....
        /*1700*/ 	.word	0x0002e960
        /*1704*/ 	.word	0x00000006
        /*1708*/ 	.word	0x00000000
        /*170c*/ 	.short	0x010a
        /*170e*/ 	.byte	0x3f
	.zero		1


	//   ....[108]....
        /*1710*/ 	.word	0x0002e9b0
        /*1714*/ 	.word	0x00000007
        /*1718*/ 	.word	0x00000000
        /*171c*/ 	.short	0x010a
        /*171e*/ 	.byte	0x3f
	.zero		1


	//   ....[109]....
        /*1720*/ 	.word	0x0002ea00
        /*1724*/ 	.word	0x00000004
        /*1728*/ 	.word	0x00033460
        /*172c*/ 	.short	0x010a
        /*172e*/ 	.byte	0x3f
	.zero		1


	//   ....[110]....
        /*1730*/ 	.word	0x0002ea50
        /*1734*/ 	.word	0x00000003
        /*1738*/ 	.word	0x00033460
        /*173c*/ 	.short	0x010a
        /*173e*/ 	.byte	0x3f
	.zero		1


	//   ....[111]....
        /*1740*/ 	.word	0x0002eaa0
        /*1744*/ 	.word	0x00000004
        /*1748*/ 	.word	0x00033480
        /*174c*/ 	.short	0x010a
        /*174e*/ 	.byte	0x3f
	.zero		1


	//   ....[112]....
        /*1750*/ 	.word	0x0002f8d0
        /*1754*/ 	.word	0x0000000c
        /*1758*/ 	.word	0x00000000
        /*175c*/ 	.short	0x010a
        /*175e*/ 	.byte	0x3f
	.zero		1


	//   ....[113]....
        /*1760*/ 	.word	0x00037380
        /*1764*/ 	.word	0x0000004e
        /*1768*/ 	.word	0x00000000
        /*176c*/ 	.short	0x010a
        /*176e*/ 	.byte	0x3f
	.zero		1


	//   ....[114]....
        /*1770*/ 	.word	0x0003f0f0
        /*1774*/ 	.word	0x0000000e
        /*1778*/ 	.word	0x00000000
        /*177c*/ 	.short	0x010a
        /*177e*/ 	.byte	0x3f
	.zero		1


	//   ....[115]....
        /*1780*/ 	.word	0x0003fda0
        /*1784*/ 	.word	0x0000000e
        /*1788*/ 	.word	0x00000000
        /*178c*/ 	.short	0x0101
        /*178e*/ 	.byte	0x3f
	.zero		1


	//   ....[116]....
        /*1790*/ 	.word	0x0003fde0
        /*1794*/ 	.word	0x0000000c
        /*1798*/ 	.word	0x00000000
        /*179c*/ 	.short	0x010a
        /*179e*/ 	.byte	0x3f
	.zero		1


	//   ....[117]....
        /*17a0*/ 	.word	0x0003fe30
        /*17a4*/ 	.word	0x0000004e
        /*17a8*/ 	.word	0x00000000
        /*17ac*/ 	.short	0x010a
        /*17ae*/ 	.byte	0x3f
	.zero		1


	//   ....[118]....
        /*17b0*/ 	.word	0x0003fe80
        /*17b4*/ 	.word	0x0000000e
        /*17b8*/ 	.word	0x00000000
        /*17bc*/ 	.short	0x010a
        /*17be*/ 	.byte	0x3f
	.zero		1


	//----- nvinfo : EIATTR_NUM_MBARRIERS
	.align		4
.L_753:
        /*17c0*/ 	.byte	0x03, 0x38
        /*17c2*/ 	.short	0x0016


	//----- nvinfo : EIATTR_EXIT_INSTR_OFFSETS
	.align		4
        /*17c4*/ 	.byte	0x04, 0x1c
        /*17c6*/ 	.short	(.L_755 - .L_754)


	//   ....[0]....
.L_754:
        /*17c8*/ 	.word	0x00000b70


	//   ....[1]....
        /*17cc*/ 	.word	0x000234c0


	//   ....[2]....
        /*17d0*/ 	.word	0x0002c910


	//----- nvinfo : EIATTR_MAX_THREADS
	.align		4
.L_755:
        /*17d4*/ 	.byte	0x04, 0x05
        /*17d6*/ 	.short	(.L_757 - .L_756)
.L_756:
        /*17d8*/ 	.word	0x00000180
        /*17dc*/ 	.word	0x00000001
        /*17e0*/ 	.word	0x00000001


	//----- nvinfo : EIATTR_CRS_STACK_SIZE
	.align		4
.L_757:
        /*17e4*/ 	.byte	0x04, 0x1e
        /*17e6*/ 	.short	(.L_759 - .L_758)
.L_758:
        /*17e8*/ 	.word	0x00000000


	//----- nvinfo : EIATTR_CBANK_PARAM_SIZE
	.align		4
.L_759:
        /*17ec*/ 	.byte	0x03, 0x19
        /*17ee*/ 	.short	0x0af0


	//----- nvinfo : EIATTR_PARAM_CBANK
	.align		4
        /*17f0*/ 	.byte	0x04, 0x0a
        /*17f2*/ 	.short	(.L_761 - .L_760)
	.align		4
.L_760:
        /*17f4*/ 	.word	index@(.nv.constant0._ZN7cutlass13device_kernelIN5flash11enable_sm90INS1_16FlashAttnFwdSm90INS1_25CollectiveMainloopFwdSm90ILi2EN4cute5tupleIJNS5_1CILi1EEES8_S8_EEENS6_IJNS7_ILi128EEENS7_ILi160EEENS7_ILi192EEEEEELi192ENS_12float_e4m3_tEfNS_4arch4Sm90ELb0ELb1ELb0ELb1ELb0ELb1ELb0ELb1ELb1ELb1ELb1ELb0EEENS1_21CollectiveEpilogueFwdINS6_IJSA_SC_SB_EEES9_NS_10bfloat16_tESG_Li256ELb1ELb1ELb1ELb1EEENS1_36VarlenDynamicPersistentTileSchedulerILi128ELi160ELi256ELi128ELb1ELb1ELb1ELb1ELb0ELb1EEEEEEEEEvNT_6ParamsE)
        /*17f8*/ 	.short	0x0210
        /*17fa*/ 	.short	0x0af0


	//----- nvinfo : EIATTR_SW_WAR
	.align		4
.L_761:
        /*17fc*/ 	.byte	0x04, 0x36
        /*17fe*/ 	.short	(.L_763 - .L_762)
.L_762:
        /*1800*/ 	.word	0x00000008
.L_763:


//--------------------- .nv.info._ZN7cutlass13device_kernelIN5flash11enable_sm90INS1_16FlashAttnFwdSm90INS1_25CollectiveMainloopFwdSm90ILi2EN4cute5tupleIJNS5_1CILi1EEES8_S8_EEENS6_IJNS7_ILi128EEENS7_ILi160EEENS7_ILi192EEEEEELi192ENS_12float_e4m3_tEfNS_4arch4Sm90ELb1ELb0ELb0ELb0ELb0ELb0ELb0ELb1ELb1ELb1ELb1ELb0EEENS1_21CollectiveEpilogueFwdINS6_IJSA_SC_SB_EEES9_NS_10bfloat16_tESG_Li256ELb0ELb1ELb1ELb1EEENS1_19SingleTileSchedulerILb0ELb1ELb1ELi128EEEEEEEEEvNT_6ParamsE --------------------------
	.section	.nv.info._ZN7cutlass13device_kernelIN5flash11enable_sm90INS1_16FlashAttnFwdSm90INS1_25CollectiveMainloopFwdSm90ILi2EN4cute5tupleIJNS5_1CILi1EEES8_S8_EEENS6_IJNS7_ILi128EEENS7_ILi160EEENS7_ILi192EEEEEELi192ENS_12float_e4m3_tEfNS_4arch4Sm90ELb1ELb0ELb0ELb0ELb0ELb0ELb0ELb1ELb1ELb1ELb1ELb0EEENS1_21CollectiveEpilogueFwdINS6_IJSA_SC_SB_EEES9_NS_10bfloat16_tESG_Li256ELb0ELb1ELb1ELb1EEENS1_19SingleTileSchedulerILb0ELb1ELb1ELi128EEEEEEEEEvNT_6ParamsE,"",@"SHT_CUDA_INFO"
	.sectionflags	@""
	.align	4


	//----- nvinfo : EIATTR_CUDA_API_VERSION
	.align		4
        /*0000*/ 	.byte	0x04, 0x37
        /*0002*/ 	.short	(.L_765 - .L_764)
.L_764:
        /*0004*/ 	.word	0x00000082


	//----- nvinfo : EIATTR_KPARAM_INFO
	.align		4
.L_765:
        /*0008*/ 	.byte	0x04, 0x17
        /*000a*/ 	.short	(.L_767 - .L_766)
.L_766:
        /*000c*/ 	.word	0x00000000
        /*0010*/ 	.short	0x0000
        /*0012*/ 	.short	0x0070
        /*0014*/ 	.byte	0x00, 0xf0, 0x01, 0x28


	//----- nvinfo : EIATTR_SPARSE_MMA_MASK
	.align		4
.L_767:
        /*0018*/ 	.byte	0x03, 0x50
        /*001a*/ 	.short	0x0000


	//----- nvinfo : EIATTR_MAXREG_COUNT
	.align		4
        /*001c*/ 	.byte	0x03, 0x1b
        /*001e*/ 	.short	0x00a8


	//----- nvinfo : EIATTR_NUM_BARRIERS
	.align		4
        /*0020*/ 	.byte	0x02, 0x4c
        /*0022*/ 	.byte	0x10
	.zero		1


	//----- nvinfo : EIATTR_EXTERNS
	.align		4
        /*0024*/ 	.byte	0x04, 0x0f
        /*0026*/ 	.short	(.L_769 - .L_768)


	//   ....[0]....
	.align		4
.L_768:
        /*0028*/ 	.word	index@(__assertfail)


	//----- nvinfo : EIATTR_ANNOTATIONS
	.align		4
.L_769:
        /*002c*/ 	.byte	0x04, 0x55
        /*002e*/ 	.short	(.L_771 - .L_770)


	//   ....[0]....
.L_770:
        /* <DEDUP_REMOVED lines=15> */


	//----- nvinfo : EIATTR_MERCURY_ISA_VERSION
	.align		4
.L_771:
        /*0108*/ 	.byte	0x03, 0x5f
        /*010a*/ 	.short	0x0101


	//----- nvinfo : EIATTR_INT_WARP_WIDE_INSTR_OFFSETS
	.align		4
        /*010c*/ 	.byte	0x04, 0x31
        /*010e*/ 	.short	(.L_773 - .L_772)


	//   ....[0]....
.L_772:
        /*0110*/ 	.word	0x00000120


	//   ....[1]....
        /*0114*/ 	.word	0x000001c0


	//   ....[2]....
        /*0118*/ 	.word	0x00000230


	//----- nvinfo : EIATTR_COOP_GROUP_MASK_REGIDS
	.align		4
.L_773:
        /*011c*/ 	.byte	0x04, 0x29
        /*011e*/ 	.short	(.L_775 - .L_774)


	//   ....[0]....
.L_774:
        /*0120*/ 	.word	0xffffffff


	//   ....[1]....
        /*0124*/ 	.word	0xffffffff


	//   ....[2]....
        /*0128*/ 	.word	0xffffffff


	//   ....[3]....
        /*012c*/ 	.word	0xffffffff


	//   ....[4]....
        /*0130*/ 	.word	0xffffffff


	//   ....[5]....
        /*0134*/ 	.word	0xffffffff


	//   ....[6]....
        /*0138*/ 	.word	0xffffffff


	//   ....[7]....
        /*013c*/ 	.word	0xffffffff


	//   ....[8]....
        /*0140*/ 	.word	0xffffffff


	//   ....[9]....
        /*0144*/ 	.word	0xffffffff


	//   ....[10]....
        /*0148*/ 	.word	0xffffffff


	//   ....[11]....
        /*014c*/ 	.word	0xffffffff


	//   ....[12]....
        /*0150*/ 	.word	0xffffffff


	//   ....[13]....
        /*0154*/ 	.word	0xffffffff


	//   ....[14]....
        /*0158*/ 	.word	0xffffffff


	//   ....[15]....
        /*015c*/ 	.word	0xffffffff


	//   ....[16]....
        /*0160*/ 	.word	0xffffffff


	//   ....[17]....
        /*0164*/ 	.word	0xffffffff


	//   ....[18]....
        /*0168*/ 	.word	0xffffffff


	//   ....[19]....
        /*016c*/ 	.word	0xffffffff


	//   ....[20]....
        /*0170*/ 	.word	0xffffffff


	//   ....[21]....
        /*0174*/ 	.word	0xffffffff


	//   ....[22]....
        /*0178*/ 	.word	0xffffffff


	//   ....[23]....
        /*017c*/ 	.word	0xffffffff


	//   ....[24]....
        /*0180*/ 	.word	0xffffffff


	//   ....[25]....
        /*0184*/ 	.word	0xffffffff


	//   ....[26]....
        /*0188*/ 	.word	0xffffffff


	//   ....[27]....
        /*018c*/ 	.word	0xffffffff


	//   ....[28]....
        /*0190*/ 	.word	0xffffffff


	//   ....[29]....
        /*0194*/ 	.word	0xffffffff


	//   ....[30]....
        /*0198*/ 	.word	0xffffffff


	//   ....[31]....
        /*019c*/ 	.word	0xffffffff


	//   ....[32]....
        /*01a0*/ 	.word	0xffffffff


	//   ....[33]....
        /*01a4*/ 	.word	0xffffffff


	//   ....[34]....
        /*01a8*/ 	.word	0xffffffff


	//   ....[35]....
        /*01ac*/ 	.word	0xffffffff


	//   ....[36]....
        /*01b0*/ 	.word	0xffffffff


	//   ....[37]....
        /*01b4*/ 	.word	0xffffffff


	//   ....[38]....
        /*01b8*/ 	.word	0xffffffff


	//   ....[39]....
        /*01bc*/ 	.word	0xffffffff


	//   ....[40]....
        /*01c0*/ 	.word	0xffffffff


	//   ....[41]....
        /*01c4*/ 	.word	0xffffffff


	//   ....[42]....
        /*01c8*/ 	.word	0xffffffff


	//   ....[43]....
        /*01cc*/ 	.word	0xffffffff


	//   ....[44]....
        /*01d0*/ 	.word	0xffffffff


	//   ....[45]....
        /*01d4*/ 	.word	0xffffffff


	//   ....[46]....
        /*01d8*/ 	.word	0xffffffff


	//   ....[47]....
        /*01dc*/ 	.word	0xffffffff


	//   ....[48]....
        /*01e0*/ 	.word	0xffffffff


	//   ....[49]....
        /*01e4*/ 	.word	0xffffffff


	//   ....[50]....
        /*01e8*/ 	.word	0xffffffff


	//   ....[51]....
        /*01ec*/ 	.word	0xffffffff


	//   ....[52]....
        /*01f0*/ 	.word	0xffffffff


	//   ....[53]....
        /*01f4*/ 	.word	0xffffffff


	//   ....[54]....
        /*01f8*/ 	.word	0xffffffff


	//   ....[55]....
        /*01fc*/ 	.word	0xffffffff


	//   ....[56]....
        /*0200*/ 	.word	0xffffffff


	//   ....[57]....
        /*0204*/ 	.word	0xffffffff


	//   ....[58]....
        /*0208*/ 	.word	0xffffffff


	//   ....[59]....
        /*020c*/ 	.word	0xffffffff


	//   ....[60]....
        /*0210*/ 	.word	0xffffffff


	//   ....[61]....
        /*0214*/ 	.word	0xffffffff


	//   ....[62]....
        /*0218*/ 	.word	0xffffffff


	//   ....[63]....
        /*021c*/ 	.word	0xffffffff


	//   ....[64]....
        /*0220*/ 	.word	0xffffffff


	//   ....[65]....
        /*0224*/ 	.word	0xffffffff


	//   ....[66]....
        /*0228*/ 	.word	0xffffffff


	//   ....[67]....
        /*022c*/ 	.word	0xffffffff


	//   ....[68]....
        /*0230*/ 	.word	0xffffffff


	//   ....[69]....
        /*0234*/ 	.word	0xffffffff


	//   ....[70]....
        /*0238*/ 	.word	0xffffffff


	//   ....[71]....
        /*023c*/ 	.word	0xffffffff


	//   ....[72]....
        /*0240*/ 	.word	0xffffffff


	//   ....[73]....
        /*0244*/ 	.word	0xffffffff


	//   ....[74]....
        /*0248*/ 	.word	0xffffffff


	//   ....[75]....
        /*024c*/ 	.word	0xffffffff


	//   ....[76]....
        /*0250*/ 	.word	0xffffffff


	//   ....[77]....
        /*0254*/ 	.word	0xffffffff


	//   ....[78]....
        /*0258*/ 	.word	0xffffffff


	//   ....[79]....
        /*025c*/ 	.word	0xffffffff


	//   ....[80]....
        /*0260*/ 	.word	0xffffffff


	//   ....[81]....
        /*0264*/ 	.word	0xffffffff


	//   ....[82]....
        /*0268*/ 	.word	0xffffffff


	//   ....[83]....
        /*026c*/ 	.word	0xffffffff


	//   ....[84]....
        /*0270*/ 	.word	0xffffffff


	//   ....[85]....
        /*0274*/ 	.word	0xffffffff


	//   ....[86]....
        /*0278*/ 	.word	0xffffffff


	//   ....[87]....
        /*027c*/ 	.word	0xffffffff


	//   ....[88]....
        /*0280*/ 	.word	0xffffffff


	//   ....[89]....
        /*0284*/ 	.word	0xffffffff


	//   ....[90]....
        /*0288*/ 	.word	0xffffffff


	//   ....[91]....
        /*028c*/ 	.word	0xffffffff


	//   ....[92]....
        /*0290*/ 	.word	0xffffffff


	//   ....[93]....
        /*0294*/ 	.word	0xffffffff


	//   ....[94]....
        /*0298*/ 	.word	0xffffffff


	//   ....[95]....
        /*029c*/ 	.word	0xffffffff


	//   ....[96]....
        /*02a0*/ 	.word	0xffffffff


	//   ....[97]....
        /*02a4*/ 	.word	0xffffffff


	//   ....[98]....
        /*02a8*/ 	.word	0xffffffff


	//   ....[99]....
        /*02ac*/ 	.word	0xffffffff


	//   ....[100]....
        /*02b0*/ 	.word	0xffffffff


	//   ....[101]....
        /*02b4*/ 	.word	0xffffffff


	//   ....[102]....
        /*02b8*/ 	.word	0xffffffff


	//   ....[103]....
        /*02bc*/ 	.word	0xffffffff


	//   ....[104]....
        /*02c0*/ 	.word	0xffffffff


	//   ....[105]....
        /*02c4*/ 	.word	0xffffffff


	//   ....[106]....
        /*02c8*/ 	.word	0xffffffff


	//   ....[107]....
        /*02cc*/ 	.word	0xffffffff


	//   ....[108]....
        /*02d0*/ 	.word	0xffffffff


	//   ....[109]....
        /*02d4*/ 	.word	0xffffffff


	//   ....[110]....
        /*02d8*/ 	.word	0xffffffff


	//   ....[111]....
        /*02dc*/ 	.word	0xffffffff


	//   ....[112]....
        /*02e0*/ 	.word	0xffffffff


	//   ....[113]....
        /*02e4*/ 	.word	0xffffffff


	//   ....[114]....
        /*02e8*/ 	.word	0xffffffff


	//   ....[115]....
        /*02ec*/ 	.word	0xffffffff


	//   ....[116]....
        /*02f0*/ 	.word	0xffffffff


	//   ....[117]....
        /*02f4*/ 	.word	0xffffffff


	//   ....[118]....
        /*02f8*/ 	.word	0xffffffff


	//   ....[119]....
        /*02fc*/ 	.word	0xffffffff


	//   ....[120]....
        /*0300*/ 	.word	0xffffffff


	//   ....[121]....
        /*0304*/ 	.word	0xffffffff


	//   ....[122]....
        /*0308*/ 	.word	0xffffffff


	//   ....[123]....
        /*030c*/ 	.word	0xffffffff


	//   ....[124]....
        /*0310*/ 	.word	0xffffffff


	//   ....[125]....
        /*0314*/ 	.word	0xffffffff


	//   ....[126]....
        /*0318*/ 	.word	0xffffffff


	//   ....[127]....
        /*031c*/ 	.word	0xffffffff


	//   ....[128]....
        /*0320*/ 	.word	0xffffffff


	//   ....[129]....
        /*0324*/ 	.word	0xffffffff


	//   ....[130]....
        /*0328*/ 	.word	0xffffffff


	//   ....[131]....
        /*032c*/ 	.word	0xffffffff


	//   ....[132]....
        /*0330*/ 	.word	0xffffffff


	//   ....[133]....
        /*0334*/ 	.word	0xffffffff


	//   ....[134]....
        /*0338*/ 	.word	0xffffffff


	//   ....[135]....
        /*033c*/ 	.word	0xffffffff


	//   ....[136]....
        /*0340*/ 	.word	0xffffffff


	//   ....[137]....
        /*0344*/ 	.word	0xffffffff


	//   ....[138]....
        /*0348*/ 	.word	0xffffffff


	//   ....[139]....
        /*034c*/ 	.word	0xffffffff


	//   ....[140]....
        /*0350*/ 	.word	0xffffffff


	//   ....[141]....
        /*0354*/ 	.word	0xffffffff


	//   ....[142]....
        /*0358*/ 	.word	0xffffffff


	//   ....[143]....
        /*035c*/ 	.word	0x0500000f


	//   ....[144]....
        /*0360*/ 	.word	0x0500000f


	//   ....[145]....
        /*0364*/ 	.word	0x0500000f


	//   ....[146]....
        /*0368*/ 	.word	0x0500000f


	//   ....[147]....
        /*036c*/ 	.word	0x0500000f


	//   ....[148]....
        /*0370*/ 	.word	0x0500000f


	//   ....[149]....
        /*0374*/ 	.word	0x0500000f


	//   ....[150]....
        /*0378*/ 	.word	0x0500000f


	//   ....[151]....
        /*037c*/ 	.word	0x0500000f


	//----- nvinfo : EIATTR_COOP_GROUP_INSTR_OFFSETS
	.align		4
.L_775:
        /*0380*/ 	.byte	0x04, 0x28
        /*0382*/ 	.short	(.L_777 - .L_776)


	//   ....[0]....
.L_776:
        /*0384*/ 	.word	0x00000060


	//   ....[1]....
        /*0388*/ 	.word	0x00000130


	//   ....[2]....
        /*038c*/ 	.word	0x000001e0


	//   ....[3]....
        /*0390*/ 	.word	0x000003a0


	//   ....[4]....
        /*0394*/ 	.word	0x00000500


	//   ....[5]....
        /*0398*/ 	.word	0x00000620


	//   ....[6]....
        /*039c*/ 	.word	0x00000780


	//   ....[7]....
        /*03a0*/ 	.word	0x00001520


	//   ....[8]....
        /*03a4*/ 	.word	0x00001d60


	//   ....[9]....
        /*03a8*/ 	.word	0x00001d90


	//   ....[10]....
        /*03ac*/ 	.word	0x00002f90


	//   ....[11]....
        /*03b0*/ 	.word	0x00003040


	//   ....[12]....
        /*03b4*/ 	.word	0x00003b70


	//   ....[13]....
        /*03b8*/ 	.word	0x00003ca0


	//   ....[14]....
        /*03bc*/ 	.word	0x00005f50


	//   ....[15]....
        /*03c0*/ 	.word	0x00005f70


	//   ....[16]....
        /*03c4*/ 	.word	0x00006980


	//   ....[17]....
        /*03c8*/ 	.word	0x000069a0


	//   ....[18]....
        /*03cc*/ 	.word	0x00007480


	//   ....[19]....
        /*03d0*/ 	.word	0x000074f0


	//   ....[20]....
        /*03d4*/ 	.word	0x00009d90


	//   ....[21]....
        /*03d8*/ 	.word	0x00009da0


	//   ....[22]....
        /*03dc*/ 	.word	0x00009dd0


	//   ....[23]....
        /*03e0*/ 	.word	0x00009de0


	//   ....[24]....
        /*03e4*/ 	.word	0x0000bbc0


	//   ....[25]....
        /*03e8*/ 	.word	0x0000bbd0


	//   ....[26]....
        /*03ec*/ 	.word	0x0000bc30


	//   ....[27]....
        /*03f0*/ 	.word	0x0000bc40


	//   ....[28]....
        /*03f4*/ 	.word	0x0000ce50


	//   ....[29]....
        /*03f8*/ 	.word	0x0000ce60


	//   ....[30]....
        /*03fc*/ 	.word	0x0000ce70


	//   ....[31]....
        /*0400*/ 	.word	0x0000ce80


	//   ....[32]....
        /*0404*/ 	.word	0x0000ce90


	//   ....[33]....
        /*0408*/ 	.word	0x0000cea0


	//   ....[34]....
        /*040c*/ 	.word	0x0000ceb0


	//   ....[35]....
        /*0410*/ 	.word	0x0000cec0


	//   ....[36]....
        /*0414*/ 	.word	0x0000ced0


	//   ....[37]....
        /*0418*/ 	.word	0x0000cee0


	//   ....[38]....
        /*041c*/ 	.word	0x0000cef0


	//   ....[39]....
        /*0420*/ 	.word	0x0000cf00


	//   ....[40]....
        /*0424*/ 	.word	0x0000cf10


	//   ....[41]....
        /*0428*/ 	.word	0x0000cf20


	//   ....[42]....
        /*042c*/ 	.word	0x0000cf30


	//   ....[43]....
        /*0430*/ 	.word	0x0000cf40


	//   ....[44]....
        /*0434*/ 	.word	0x0000cf50


	//   ....[45]....
        /*0438*/ 	.word	0x0000cf60


	//   ....[46]....
        /*043c*/ 	.word	0x0000cf70


	//   ....[47]....
        /*0440*/ 	.word	0x0000cf90


	//   ....[48]....
        /*0444*/ 	.word	0x0000cfa0


	//   ....[49]....
        /*0448*/ 	.word	0x0000cfc0


	//   ....[50]....
        /*044c*/ 	.word	0x0000cfd0


	//   ....[51]....
        /*0450*/ 	.word	0x0000cfe0


	//   ....[52]....
        /*0454*/ 	.word	0x0000cff0


	//   ....[53]....
        /*0458*/ 	.word	0x0000d000


	//   ....[54]....
        /*045c*/ 	.word	0x0000d020


	//   ....[55]....
        /*0460*/ 	.word	0x0000d030


	//   ....[56]....
        /*0464*/ 	.word	0x0000d040


	//   ....[57]....
        /*0468*/ 	.word	0x0000d050


	//   ....[58]....
        /*046c*/ 	.word	0x0000d060


	//   ....[59]....
        /*0470*/ 	.word	0x0000d070


	//   ....[60]....
        /*0474*/ 	.word	0x0000d080


	//   ....[61]....
        /*0478*/ 	.word	0x0000d090


	//   ....[62]....
        /*047c*/ 	.word	0x0000d0c0


	//   ....[63]....
        /*0480*/ 	.word	0x0000d0d0


	//   ....[64]....
        /*0484*/ 	.word	0x0000d0f0


	//   ....[65]....
        /*0488*/ 	.word	0x0000d100


	//   ....[66]....
        /*048c*/ 	.word	0x0000d110


	//   ....[67]....
        /*0490*/ 	.word	0x0000d120


	//   ....[68]....
        /*0494*/ 	.word	0x0000d130


	//   ....[69]....
        /*0498*/ 	.word	0x0000d150


	//   ....[70]....
        /*049c*/ 	.word	0x0000d160


	//   ....[71]....
        /*04a0*/ 	.word	0x0000d180


	//   ....[72]....
        /*04a4*/ 	.word	0x0000d190


	//   ....[73]....
        /*04a8*/ 	.word	0x0000d1a0


	//   ....[74]....
        /*04ac*/ 	.word	0x0000d1c0


	//   ....[75]....
        /*04b0*/ 	.word	0x0000d1e0


	//   ....[76]....
        /*04b4*/ 	.word	0x0000d210


	//   ....[77]....
        /*04b8*/ 	.word	0x0000d220


	//   ....[78]....
        /*04bc*/ 	.word	0x0000d230


	//   ....[79]....
        /*04c0*/ 	.word	0x0000d240


	//   ....[80]....
        /*04c4*/ 	.word	0x0000d250


	//   ....[81]....
        /*04c8*/ 	.word	0x0000d260


	//   ....[82]....
        /*04cc*/ 	.word	0x0000d270


	//   ....[83]....
        /*04d0*/ 	.word	0x0000d280


	//   ....[84]....
        /*04d4*/ 	.word	0x0000d290


	//   ....[85]....
        /*04d8*/ 	.word	0x0000d2a0


	//   ....[86]....
        /*04dc*/ 	.word	0x0000d2b0


	//   ....[87]....
        /*04e0*/ 	.word	0x0000d2c0


	//   ....[88]....
        /*04e4*/ 	.word	0x0000d2d0


	//   ....[89]....
        /*04e8*/ 	.word	0x0000d2e0


	//   ....[90]....
        /*04ec*/ 	.word	0x0000d2f0


	//   ....[91]....
        /*04f0*/ 	.word	0x0000d300


	//   ....[92]....
        /*04f4*/ 	.word	0x0000d310


	//   ....[93]....
        /*04f8*/ 	.word	0x0000d320


	//   ....[94]....
        /*04fc*/ 	.word	0x0000d330


	//   ....[95]....
        /*0500*/ 	.word	0x0000d340


	//   ....[96]....
        /*0504*/ 	.word	0x0000d350


	//   ....[97]....
        /*0508*/ 	.word	0x0000d370


	//   ....[98]....
        /*050c*/ 	.word	0x0000d390


	//   ....[99]....
        /*0510*/ 	.word	0x0000d3b0


	//   ....[100]....
        /*0514*/ 	.word	0x0000d3e0


	//   ....[101]....
        /*0518*/ 	.word	0x0000d410


	//   ....[102]....
        /*051c*/ 	.word	0x0000d440


	//   ....[103]....
        /*0520*/ 	.word	0x0000d480


	//   ....[104]....
        /*0524*/ 	.word	0x0000d4c0


	//   ....[105]....
        /*0528*/ 	.word	0x0000d4f0


	//   ....[106]....
        /*052c*/ 	.word	0x0000d520


	//   ....[107]....
        /*0530*/ 	.word	0x0000d550


	//   ....[108]....
        /*0534*/ 	.word	0x0000d580


	//   ....[109]....
        /*0538*/ 	.word	0x0000d5c0


	//   ....[110]....
        /*053c*/ 	.word	0x0000d5f0


	//   ....[111]....
        /*0540*/ 	.word	0x0000d630


	//   ....[112]....
        /*0544*/ 	.word	0x0000d670


	//   ....[113]....
        /*0548*/ 	.word	0x0000d6b0


	//   ....[114]....
        /*054c*/ 	.word	0x0000d6e0


	//   ....[115]....
        /*0550*/ 	.word	0x0000d710


	//   ....[116]....
        /*0554*/ 	.word	0x0000d730


	//   ....[117]....
        /*0558*/ 	.word	0x0000d740


	//   ....[118]....
        /*055c*/ 	.word	0x0000d750


	//   ....[119]....
        /*0560*/ 	.word	0x0000d760


	//   ....[120]....
        /*0564*/ 	.word	0x0000d770


	//   ....[121]....
        /*0568*/ 	.word	0x0000d780


	//   ....[122]....
        /*056c*/ 	.word	0x0000d790


	//   ....[123]....
        /*0570*/ 	.word	0x0000d7a0


	//   ....[124]....
        /*0574*/ 	.word	0x0000dc50


	//   ....[125]....
        /*0578*/ 	.word	0x0000dc80


	//   ....[126]....
        /*057c*/ 	.word	0x0000dcc0


	//   ....[127]....
        /*0580*/ 	.word	0x0000dd00


	//   ....[128]....
        /*0584*/ 	.word	0x0000dd50


	//   ....[129]....
        /*0588*/ 	.word	0x0000dd80


	//   ....[130]....
        /*058c*/ 	.word	0x0000e740


	//   ....[131]....
        /*0590*/ 	.word	0x0000e770


	//   ....[132]....
        /*0594*/ 	.word	0x0000f590


	//   ....[133]....
        /*0598*/ 	.word	0x00010330


	//   ....[134]....
        /*059c*/ 	.word	0x00010f70


	//   ....[135]....
        /*05a0*/ 	.word	0x00010f90


	//   ....[136]....
        /*05a4*/ 	.word	0x00011070


	//   ....[137]....
        /*05a8*/ 	.word	0x00011090


	//   ....[138]....
        /*05ac*/ 	.word	0x00011140


	//   ....[139]....
        /*05b0*/ 	.word	0x00011160


	//   ....[140]....
        /*05b4*/ 	.word	0x00011170


	//   ....[141]....
        /*05b8*/ 	.word	0x00011180


	//   ....[142]....
        /*05bc*/ 	.word	0x000138d0


	//   ....[143]....
        /*05c0*/ 	.word	0x00013e80


	//   ....[144]....
        /*05c4*/ 	.word	0x00014060


	//   ....[145]....
        /*05c8*/ 	.word	0x000140b0


	//   ....[146]....
        /*05cc*/ 	.word	0x00014150


	//   ....[147]....
        /*05d0*/ 	.word	0x00014260


	//   ....[148]....
        /*05d4*/ 	.word	0x000142d0


	//   ....[149]....
        /*05d8*/ 	.word	0x000143f0


	//   ....[150]....
        /*05dc*/ 	.word	0x00014460


	//   ....[151]....
        /*05e0*/ 	.word	0x00014500


	//----- nvinfo : EIATTR_REG_RECONFIG
	.align		4
.L_777:
        /*05e4*/ 	.byte	0x01, 0x54
	.zero		2


	//----- nvinfo : EIATTR_SYSCALL_OFFSETS
	.align		4
        /*05e8*/ 	.byte	0x04, 0x46
        /*05ea*/ 	.short	(.L_779 - .L_778)


	//   ....[0]....
.L_778:
        /*05ec*/ 	.word	0x000016e0


	//   ....[1]....
        /*05f0*/ 	.word	0x0000fd10


	//   ....[2]....
        /*05f4*/ 	.word	0x0000fe50


	//   ....[3]....
        /*05f8*/ 	.word	0x0000ff90


	//   ....[4]....
        /*05fc*/ 	.word	0x000100b0


	//   ....[5]....
        /*0600*/ 	.word	0x00010b20


	//----- nvinfo : EIATTR_MBARRIER_INSTR_OFFSETS
	.align		4
.L_779:
        /*0604*/ 	.byte	0x04, 0x39
        /*0606*/ 	.short	(.L_781 - .L_780)


	//   ....[0]....
.L_780:
        /*0608*/ 	.word	0x00000250
        /*060c*/ 	.word	0x000000ff
        /*0610*/ 	.word	0x00033400
        /*0614*/ 	.short	0x0100
        /*0616*/ 	.byte	0x08
	.zero		1


	//   ....[1]....
        /*0618*/ 	.word	0x00000260
        /*061c*/ 	.word	0x000000ff
        /*0620*/ 	.word	0x00033420
        /*0624*/ 	.short	0x0100
        /*0626*/ 	.byte	0x08
	.zero		1


	//   ....[2]....
        /*0628*/ 	.word	0x00000350
        /*062c*/ 	.word	0x000000ff
        /*0630*/ 	.word	0x00033430
        /*0634*/ 	.short	0x0100
        /*0636*/ 	.byte	0x08
	.zero		1


	//   ....[3]....
        /*0638*/ 	.word	0x00000360
        /*063c*/ 	.word	0x000000ff
        /*0640*/ 	.word	0x00033440
        /*0644*/ 	.short	0x0100
        /*0646*/ 	.byte	0x08
	.zero		1


	//   ....[4]....
        /*0648*/ 	.word	0x00000370
        /*064c*/ 	.word	0x000000ff
        /*0650*/ 	.word	0x00033438
        /*0654*/ 	.short	0x0100
        /*0656*/ 	.byte	0x08
	.zero		1


	//   ....[5]....
        /*0658*/ 	.word	0x00000380
        /*065c*/ 	.word	0x000000ff
        /*0660*/ 	.word	0x00033448
        /*0664*/ 	.short	0x0100
        /*0666*/ 	.byte	0x08
	.zero		1


	//   ....[6]....
        /*0668*/ 	.word	0x000004b0
        /*066c*/ 	.word	0x000000ff
        /*0670*/ 	.word	0x00033450
        /*0674*/ 	.short	0x0100
        /*0676*/ 	.byte	0x08
	.zero		1


	//   ....[7]....
        /*0678*/ 	.word	0x000004c0
        /*067c*/ 	.word	0x000000ff
        /*0680*/ 	.word	0x00033460
        /*0684*/ 	.short	0x0100
        /*0686*/ 	.byte	0x08
	.zero		1


	//   ....[8]....
        /*0688*/ 	.word	0x000004d0
        /*068c*/ 	.word	0x000000ff
        /*0690*/ 	.word	0x00033458
        /*0694*/ 	.short	0x0100
        /*0696*/ 	.byte	0x08
	.zero		1


	//   ....[9]....
        /*0698*/ 	.word	0x000004e0
        /*069c*/ 	.word	0x000000ff
        /*06a0*/ 	.word	0x00033468
        /*06a4*/ 	.short	0x0100
        /*06a6*/ 	.byte	0x08
	.zero		1


	//   ....[10]....
        /*06a8*/ 	.word	0x000005d0
        /*06ac*/ 	.word	0x000000ff
        /*06b0*/ 	.word	0x00033470
        /*06b4*/ 	.short	0x0100
        /*06b6*/ 	.byte	0x06
	.zero		1


	//   ....[11]....
        /*06b8*/ 	.word	0x000005e0
        /*06bc*/ 	.word	0x000000ff
        /*06c0*/ 	.word	0x00033480
        /*06c4*/ 	.short	0x0100
        /*06c6*/ 	.byte	0x06
	.zero		1


	//   ....[12]....
        /*06c8*/ 	.word	0x000005f0
        /*06cc*/ 	.word	0x000000ff
        /*06d0*/ 	.word	0x00033478
        /*06d4*/ 	.short	0x0100
        /*06d6*/ 	.byte	0x06
	.zero		1


	//   ....[13]....
        /*06d8*/ 	.word	0x00000600
        /*06dc*/ 	.word	0x000000ff
        /*06e0*/ 	.word	0x00033488
        /*06e4*/ 	.short	0x0100
        /*06e6*/ 	.byte	0x06
	.zero		1


	//   ....[14]....
        /*06e8*/ 	.word	0x00000730
        /*06ec*/ 	.word	0x000000ff
        /*06f0*/ 	.word	0x00033490
        /*06f4*/ 	.short	0x0100
        /*06f6*/ 	.byte	0x08
	.zero		1


	//   ....[15]....
        /*06f8*/ 	.word	0x00000740
        /*06fc*/ 	.word	0x000000ff
        /*0700*/ 	.word	0x000334a0
        /*0704*/ 	.short	0x0100
        /*0706*/ 	.byte	0x08
	.zero		1


	//   ....[16]....
        /*0708*/ 	.word	0x00000750
        /*070c*/ 	.word	0x000000ff
        /*0710*/ 	.word	0x00033498
        /*0714*/ 	.short	0x0100
        /*0716*/ 	.byte	0x08
	.zero		1


	//   ....[17]....
        /*0718*/ 	.word	0x00000760
        /*071c*/ 	.word	0x000000ff
        /*0720*/ 	.word	0x000334a8
        /*0724*/ 	.short	0x0100
        /*0726*/ 	.byte	0x08
	.zero		1


	//   ....[18]....
        /*0728*/ 	.word	0x00000890
        /*072c*/ 	.word	0x000000ff
        /*0730*/ 	.word	0x000334b0
        /*0734*/ 	.short	0x0100
        /*0736*/ 	.byte	0x08
	.zero		1


	//   ....[19]....
        /*0738*/ 	.word	0x000008a0
        /*073c*/ 	.word	0x000000ff
        /*0740*/ 	.word	0x000334c0
        /*0744*/ 	.short	0x0100
        /*0746*/ 	.byte	0x08
	.zero		1


	//   ....[20]....
        /*0748*/ 	.word	0x000008b0
        /*074c*/ 	.word	0x000000ff
        /*0750*/ 	.word	0x000334b8
        /*0754*/ 	.short	0x0100
        /*0756*/ 	.byte	0x08
	.zero		1


	//   ....[21]....
        /*0758*/ 	.word	0x000008c0
        /*075c*/ 	.word	0x000000ff
        /*0760*/ 	.word	0x000334c8
        /*0764*/ 	.short	0x0100
        /*0766*/ 	.byte	0x08
	.zero		1


	//   ....[22]....
        /*0768*/ 	.word	0x00001710
        /*076c*/ 	.word	0x000000ff
        /*0770*/ 	.word	0x00033400
        /*0774*/ 	.short	0x010a
        /*0776*/ 	.byte	0x28
	.zero		1


	//   ....[23]....
        /*0778*/ 	.word	0x00001770
        /*077c*/ 	.word	0x000000ff
        /*0780*/ 	.word	0x00033430
        /*0784*/ 	.short	0x010a
        /*0786*/ 	.byte	0x28
	.zero		1


	//   ....[24]....
        /*0788*/ 	.word	0x00001800
        /*078c*/ 	.word	0x000000ff
        /*0790*/ 	.word	0x00033430
        /*0794*/ 	.short	0x010a
        /*0796*/ 	.byte	0x28
	.zero		1


	//   ....[25]....
        /*0798*/ 	.word	0x00003b40
        /*079c*/ 	.word	0x0000003a
        /*07a0*/ 	.word	0x00000000
        /*07a4*/ 	.short	0x0101
        /*07a6*/ 	.byte	0x3f
	.zero		1


	//   ....[26]....
        /*07a8*/ 	.word	0x00005130
        /*07ac*/ 	.word	0x000000ff
        /*07b0*/ 	.word	0x00033430
        /*07b4*/ 	.short	0x010a
        /*07b6*/ 	.byte	0x06
	.zero		1


	//   ....[27]....
        /*07b8*/ 	.word	0x00005170
        /*07bc*/ 	.word	0x000000ff
        /*07c0*/ 	.word	0x00033430
        /*07c4*/ 	.short	0x010a
        /*07c6*/ 	.byte	0x06
	.zero		1


	//   ....[28]....
        /*07c8*/ 	.word	0x00005dd0
        /*07cc*/ 	.word	0x000000ff
        /*07d0*/ 	.word	0x00033450
        /*07d4*/ 	.short	0x010a
        /*07d6*/ 	.byte	0x06
	.zero		1


	//   ....[29]....
        /*07d8*/ 	.word	0x00005e10
        /*07dc*/ 	.word	0x000000ff
        /*07e0*/ 	.word	0x00033450
        /*07e4*/ 	.short	0x010a
        /*07e6*/ 	.byte	0x06
	.zero		1


	//   ....[30]....
        /*07e8*/ 	.word	0x00007eb0
        /*07ec*/ 	.word	0x00000007
        /*07f0*/ 	.word	0x00000000
        /*07f4*/ 	.short	0x0101
        /*07f6*/ 	.byte	0x3f
	.zero		1


	//   ....[31]....
        /*07f8*/ 	.word	0x000081e0
        /*07fc*/ 	.word	0x000000ff
        /*0800*/ 	.word	0x00000000
        /*0804*/ 	.short	0x0101
        /*0806*/ 	.byte	0x06
	.zero		1


	//   ....[32]....
        /*0808*/ 	.word	0x00008b20
        /*080c*/ 	.word	0x000000ff
        /*0810*/ 	.word	0x00033430
        /*0814*/ 	.short	0x010a
        /*0816*/ 	.byte	0x06
	.zero		1


	//   ....[33]....
        /*0818*/ 	.word	0x00008b60
        /*081c*/ 	.word	0x000000ff
        /*0820*/ 	.word	0x00033430
        /*0824*/ 	.short	0x010a
        /*0826*/ 	.byte	0x06
	.zero		1


	//   ....[34]....
        /*0828*/ 	.word	0x00009780
        /*082c*/ 	.word	0x000000ff
        /*0830*/ 	.word	0x00033450
        /*0834*/ 	.short	0x010a
        /*0836*/ 	.byte	0x06
	.zero		1


	//   ....[35]....
        /*0838*/ 	.word	0x000097c0
        /*083c*/ 	.word	0x000000ff
        /*0840*/ 	.word	0x00033450
        /*0844*/ 	.short	0x010a
        /*0846*/ 	.byte	0x06
	.zero		1


	//   ....[36]....
        /*0848*/ 	.word	0x0000ae70
        /*084c*/ 	.word	0x00000007
        /*0850*/ 	.word	0x00000000
        /*0854*/ 	.short	0x0101
        /*0856*/ 	.byte	0x3f
	.zero		1


	//   ....[37]....
        /*0858*/ 	.word	0x0000b050
        /*085c*/ 	.word	0x000000ff
        /*0860*/ 	.word	0x00000000
        /*0864*/ 	.short	0x0101
        /*0866*/ 	.byte	0x06
	.zero		1


	//   ....[38]....
        /*0868*/ 	.word	0x0000b8b0
        /*086c*/ 	.word	0x000000ff
        /*0870*/ 	.word	0x00033450
        /*0874*/ 	.short	0x010a
        /*0876*/ 	.byte	0x05
	.zero		1


	//   ....[39]....
        /*0878*/ 	.word	0x0000b8f0
        /*087c*/ 	.word	0x000000ff
        /*0880*/ 	.word	0x00033450
        /*0884*/ 	.short	0x010a
        /*0886*/ 	.byte	0x05
	.zero		1


	//   ....[40]....
        /*0888*/ 	.word	0x0000bf00
        /*088c*/ 	.word	0x000000ff
        /*0890*/ 	.word	0x00000000
        /*0894*/ 	.short	0x0101
        /*0896*/ 	.byte	0x04
	.zero		1


	//   ....[41]....
        /*0898*/ 	.word	0x0000dda0
        /*089c*/ 	.word	0x000000ff
        /*08a0*/ 	.word	0x00000000
        /*08a4*/ 	.short	0x0101
        /*08a6*/ 	.byte	0x04
	.zero		1


	//   ....[42]....
        /*08a8*/ 	.word	0x00010540
        /*08ac*/ 	.word	0x000000ff
        /*08b0*/ 	.word	0x00033480
        /*08b4*/ 	.short	0x010a
        /*08b6*/ 	.byte	0x28
	.zero		1


	//   ....[43]....
        /*08b8*/ 	.word	0x00010770
        /*08bc*/ 	.word	0x000000ff
        /*08c0*/ 	.word	0x00033440
        /*08c4*/ 	.short	0x010a
        /*08c6*/ 	.byte	0x28
	.zero		1


	//   ....[44]....
        /*08c8*/ 	.word	0x00011300
        /*08cc*/ 	.word	0x000000ff
        /*08d0*/ 	.word	0x00033400
        /*08d4*/ 	.short	0x0107
        /*08d6*/ 	.byte	0x28
	.zero		1


	//   ....[45]....
        /*08d8*/ 	.word	0x00011370
        /*08dc*/ 	.word	0x000000ff
        /*08e0*/ 	.word	0x00033400
        /*08e4*/ 	.short	0x0101
        /*08e6*/ 	.byte	0x28
	.zero		1


	//   ....[46]....
        /*08e8*/ 	.word	0x00011390
        /*08ec*/ 	.word	0x000000ff
        /*08f0*/ 	.word	0x00033420
        /*08f4*/ 	.short	0x010a
        /*08f6*/ 	.byte	0x28
	.zero		1


	//   ....[47]....
        /*08f8*/ 	.word	0x000116b0
        /*08fc*/ 	.word	0x00000006
        /*0900*/ 	.word	0x00033480
        /*0904*/ 	.short	0x010a
        /*0906*/ 	.byte	0x3f
	.zero		1


	//   ....[48]....
        /*0908*/ 	.word	0x00011ad0
        /*090c*/ 	.word	0x00000006
        /*0910*/ 	.word	0x00033440
        /*0914*/ 	.short	0x010a
        /*0916*/ 	.byte	0x3f
	.zero		1


	//   ....[49]....
        /*0918*/ 	.word	0x00011f10
        /*091c*/ 	.word	0x00000003
        /*0920*/ 	.word	0x00033470
        /*0924*/ 	.short	0x010a
        /*0926*/ 	.byte	0x3f
	.zero		1


	//   ....[50]....
        /*0928*/ 	.word	0x00011f80
        /*092c*/ 	.word	0x00000003
        /*0930*/ 	.word	0x00033460
        /*0934*/ 	.short	0x010a
        /*0936*/ 	.byte	0x3f
	.zero		1


	//   ....[51]....
        /*0938*/ 	.word	0x00012a60
        /*093c*/ 	.word	0x00000003
        /*0940*/ 	.word	0x00033450
        /*0944*/ 	.short	0x0101
        /*0946*/ 	.byte	0x3f
	.zero		1


	//   ....[52]....
        /*0948*/ 	.word	0x00012ae0
        /*094c*/ 	.word	0x00000003
        /*0950*/ 	.word	0x00000000
        /*0954*/ 	.short	0x0101
        /*0956*/ 	.byte	0x3f
	.zero		1


	//   ....[53]....
        /*0958*/ 	.word	0x00012c10
        /*095c*/ 	.word	0x00000000
        /*0960*/ 	.word	0x00033470
        /*0964*/ 	.short	0x010a
        /*0966*/ 	.byte	0x3f
	.zero		1


	//   ....[54]....
        /*0968*/ 	.word	0x00012c80
        /*096c*/ 	.word	0x00000000
        /*0970*/ 	.word	0x00033460
        /*0974*/ 	.short	0x010a
        /*0976*/ 	.byte	0x3f
	.zero		1


	//   ....[55]....
        /*0978*/ 	.word	0x00013760
        /*097c*/ 	.word	0x00000000
        /*0980*/ 	.word	0x00033450
        /*0984*/ 	.short	0x0101
        /*0986*/ 	.byte	0x3f
	.zero		1


	//   ....[56]....
        /*0988*/ 	.word	0x000137d0
        /*098c*/ 	.word	0x00000002
        /*0990*/ 	.word	0x00000000
        /*0994*/ 	.short	0x0101
        /*0996*/ 	.byte	0x3f
	.zero		1


	//   ....[57]....
        /*0998*/ 	.word	0x00013880
        /*099c*/ 	.word	0x00000006
        /*09a0*/ 	.word	0x00033420
        /*09a4*/ 	.short	0x010a
        /*09a6*/ 	.byte	0x3f
	.zero		1


	//   ....[58]....
        /*09a8*/ 	.word	0x000139c0
        /*09ac*/ 	.word	0x00000007
        /*09b0*/ 	.word	0x00000000
        /*09b4*/ 	.short	0x010a
        /*09b6*/ 	.byte	0x3f
	.zero		1


	//   ....[59]....
        /*09b8*/ 	.word	0x00013a30
        /*09bc*/ 	.word	0x00000005
        /*09c0*/ 	.word	0x00000000
        /*09c4*/ 	.short	0x010a
        /*09c6*/ 	.byte	0x3f
	.zero		1


	//   ....[60]....
        /*09c8*/ 	.word	0x00013a80
        /*09cc*/ 	.word	0x00000005
        /*09d0*/ 	.word	0x00033460
        /*09d4*/ 	.short	0x010a
        /*09d6*/ 	.byte	0x3f
	.zero		1


	//   ....[61]....
        /*09d8*/ 	.word	0x00013ad0
        /*09dc*/ 	.word	0x00000003
        /*09e0*/ 	.word	0x00033460
        /*09e4*/ 	.short	0x010a
        /*09e6*/ 	.byte	0x3f
	.zero		1


	//   ....[62]....
        /*09e8*/ 	.word	0x00013b10
        /*09ec*/ 	.word	0x00000005
        /*09f0*/ 	.word	0x00033480
        /*09f4*/ 	.short	0x010a
        /*09f6*/ 	.byte	0x3f
	.zero		1


	//   ....[63]....
        /*09f8*/ 	.word	0x00013b30
        /*09fc*/ 	.word	0x00000003
        /*0a00*/ 	.word	0x00033480
        /*0a04*/ 	.short	0x010a
        /*0a06*/ 	.byte	0x3f
	.zero		1


	//   ....[64]....
        /*0a08*/ 	.word	0x00013ba0
        /*0a0c*/ 	.word	0x00000000
        /*0a10*/ 	.word	0x00033400
        /*0a14*/ 	.short	0x010a
        /*0a16*/ 	.byte	0x3f
	.zero		1


	//   ....[65]....
        /*0a18*/ 	.word	0x00013c00
        /*0a1c*/ 	.word	0x00000000
        /*0a20*/ 	.word	0x00033430
        /*0a24*/ 	.short	0x010a
        /*0a26*/ 	.byte	0x3f
	.zero		1


	//   ....[66]....
        /*0a28*/ 	.word	0x00013c60
        /*0a2c*/ 	.word	0x00000003
        /*0a30*/ 	.word	0x00033430
        /*0a34*/ 	.short	0x010a
        /*0a36*/ 	.byte	0x3f
	.zero		1


	//   ....[67]....
        /*0a38*/ 	.word	0x00013cc0
        /*0a3c*/ 	.word	0x00000003
        /*0a40*/ 	.word	0x00033450
        /*0a44*/ 	.short	0x010a
        /*0a46*/ 	.byte	0x3f
	.zero		1


	//   ....[68]....
        /*0a48*/ 	.word	0x00013d20
        /*0a4c*/ 	.word	0x00000003
        /*0a50*/ 	.word	0x00033430
        /*0a54*/ 	.short	0x010a
        /*0a56*/ 	.byte	0x3f
	.zero		1


	//   ....[69]....
        /*0a58*/ 	.word	0x00013d80
        /*0a5c*/ 	.word	0x00000003
        /*0a60*/ 	.word	0x00033450
        /*0a64*/ 	.short	0x010a
        /*0a66*/ 	.byte	0x3f
	.zero		1


	//   ....[70]....
        /*0a68*/ 	.word	0x00013de0
        /*0a6c*/ 	.word	0x00000005
        /*0a70*/ 	.word	0x00033450
        /*0a74*/ 	.short	0x010a
        /*0a76*/ 	.byte	0x3f
	.zero		1


	//   ....[71]....
        /*0a78*/ 	.word	0x00013f40
        /*0a7c*/ 	.word	0x00000003
        /*0a80*/ 	.word	0x00033480
        /*0a84*/ 	.short	0x010a
        /*0a86*/ 	.byte	0x3f
	.zero		1


	//   ....[72]....
        /*0a88*/ 	.word	0x00013fa0
        /*0a8c*/ 	.word	0x00000003
        /*0a90*/ 	.word	0x00033440
        /*0a94*/ 	.short	0x010a
        /*0a96*/ 	.byte	0x3f
	.zero		1


	//   ....[73]....
        /*0a98*/ 	.word	0x000145b0
        /*0a9c*/ 	.word	0x00000003
        /*0aa0*/ 	.word	0x00033420
        /*0aa4*/ 	.short	0x010a
        /*0aa6*/ 	.byte	0x3f
	.zero		1


	//   ....[74]....
        /*0aa8*/ 	.word	0x00014600
        /*0aac*/ 	.word	0x00000006
        /*0ab0*/ 	.word	0x00033480
        /*0ab4*/ 	.short	0x010a
        /*0ab6*/ 	.byte	0x3f
	.zero		1


	//   ....[75]....
        /*0ab8*/ 	.word	0x00014650
        /*0abc*/ 	.word	0x00000006
        /*0ac0*/ 	.word	0x00033440
        /*0ac4*/ 	.short	0x010a
        /*0ac6*/ 	.byte	0x3f
	.zero		1


	//   ....[76]....
        /*0ac8*/ 	.word	0x000146a0
        /*0acc*/ 	.word	0x00000003
        /*0ad0*/ 	.word	0x00033470
        /*0ad4*/ 	.short	0x010a
        /*0ad6*/ 	.byte	0x3f
	.zero		1


	//   ....[77]....
        /*0ad8*/ 	.word	0x000146f0
        /*0adc*/ 	.word	0x00000003
        /*0ae0*/ 	.word	0x00033460
        /*0ae4*/ 	.short	0x010a
        /*0ae6*/ 	.byte	0x3f
	.zero		1


	//   ....[78]....
        /*0ae8*/ 	.word	0x00014740
        /*0aec*/ 	.word	0x00000000
        /*0af0*/ 	.word	0x00033470
        /*0af4*/ 	.short	0x010a
        /*0af6*/ 	.byte	0x3f
	.zero		1


	//   ....[79]....
        /*0af8*/ 	.word	0x00014790
        /*0afc*/ 	.word	0x00000000
        /*0b00*/ 	.word	0x00033460
        /*0b04*/ 	.short	0x010a
        /*0b06*/ 	.byte	0x3f
	.zero		1


	//   ....[80]....
        /*0b08*/ 	.word	0x000147e0
        /*0b0c*/ 	.word	0x00000006
        /*0b10*/ 	.word	0x00033420
        /*0b14*/ 	.short	0x010a
        /*0b16*/ 	.byte	0x3f
	.zero		1


	//   ....[81]....
        /*0b18*/ 	.word	0x00014830
        /*0b1c*/ 	.word	0x00000007
        /*0b20*/ 	.word	0x00000000
        /*0b24*/ 	.short	0x010a
        /*0b26*/ 	.byte	0x3f
	.zero		1


	//   ....[82]....
        /*0b28*/ 	.word	0x00014880
        /*0b2c*/ 	.word	0x00000005
        /*0b30*/ 	.word	0x00000000
        /*0b34*/ 	.short	0x010a
        /*0b36*/ 	.byte	0x3f
	.zero		1


	//   ....[83]....
        /*0b38*/ 	.word	0x000148d0
        /*0b3c*/ 	.word	0x00000005
        /*0b40*/ 	.word	0x00033460
        /*0b44*/ 	.short	0x010a
        /*0b46*/ 	.byte	0x3f
	.zero		1


	//   ....[84]....
        /*0b48*/ 	.word	0x00014920
        /*0b4c*/ 	.word	0x00000003
        /*0b50*/ 	.word	0x00033460
        /*0b54*/ 	.short	0x010a
        /*0b56*/ 	.byte	0x3f
	.zero		1


	//   ....[85]....
        /*0b58*/ 	.word	0x00014970
        /*0b5c*/ 	.word	0x00000005
        /*0b60*/ 	.word	0x00033480
        /*0b64*/ 	.short	0x010a
        /*0b66*/ 	.byte	0x3f
	.zero		1


	//----- nvinfo : EIATTR_NUM_MBARRIERS
	.align		4
.L_781:
        /*0b68*/ 	.byte	0x03, 0x38
        /*0b6a*/ 	.short	0x0016


	//----- nvinfo : EIATTR_EXIT_INSTR_OFFSETS
	.align		4
        /*0b6c*/ 	.byte	0x04, 0x1c
        /*0b6e*/ 	.short	(.L_783 - .L_782)


	//   ....[0]....
.L_782:
        /*0b70*/ 	.word	0x00013b80


	//----- nvinfo : EIATTR_MAX_THREADS
	.align		4
.L_783:
        /*0b74*/ 	.byte	0x04, 0x05
        /*0b76*/ 	.short	(.L_785 - .L_784)
.L_784:
        /*0b78*/ 	.word	0x00000180
        /*0b7c*/ 	.word	0x00000001
        /*0b80*/ 	.word	0x00000001


	//----- nvinfo : EIATTR_CRS_STACK_SIZE
	.align		4
.L_785:
        /*0b84*/ 	.byte	0x04, 0x1e
        /*0b86*/ 	.short	(.L_787 - .L_786)
.L_786:
        /*0b88*/ 	.word	0x00000000


	//----- nvinfo : EIATTR_CBANK_PARAM_SIZE
	.align		4
.L_787:
        /*0b8c*/ 	.byte	0x03, 0x19
        /*0b8e*/ 	.short	0x0a70


	//----- nvinfo : EIATTR_PARAM_CBANK
	.align		4
        /*0b90*/ 	.byte	0x04, 0x0a
        /*0b92*/ 	.short	(.L_789 - .L_788)
	.align		4
.L_788:
        /*0b94*/ 	.word	index@(.nv.constant0._ZN7cutlass13device_kernelIN5flash11enable_sm90INS1_16FlashAttnFwdSm90INS1_25CollectiveMainloopFwdSm90ILi2EN4cute5tupleIJNS5_1CILi1EEES8_S8_EEENS6_IJNS7_ILi128EEENS7_ILi160EEENS7_ILi192EEEEEELi192ENS_12float_e4m3_tEfNS_4arch4Sm90ELb1ELb0ELb0ELb0ELb0ELb0ELb0ELb1ELb1ELb1ELb1ELb0EEENS1_21CollectiveEpilogueFwdINS6_IJSA_SC_SB_EEES9_NS_10bfloat16_tESG_Li256ELb0ELb1ELb1ELb1EEENS1_19SingleTileSchedulerILb0ELb1ELb1ELi128EEEEEEEEEvNT_6ParamsE)
        /*0b98*/ 	.short	0x0210
        /*0b9a*/ 	.short	0x0a70


	//----- nvinfo : EIATTR_SW_WAR
	.align		4
.L_789:
        /*0b9c*/ 	.byte	0x04, 0x36
        /*0b9e*/ 	.short	(.L_791 - .L_790)
.L_790:
        /*0ba0*/ 	.word	0x00000008
.L_791:


//--------------------- .nv.info._ZN7cutlass13device_kernelIN5flash11enable_sm90INS1_16FlashAttnFwdSm90INS1_25CollectiveMainloopFwdSm90ILi2EN4cute5tupleIJNS5_1CILi1EEES8_S8_EEENS6_IJNS7_ILi128EEENS7_ILi160EEENS7_ILi192EEEEEELi192ENS_12float_e4m3_tEfNS_4arch4Sm90ELb1ELb0ELb0ELb1ELb0ELb0ELb0ELb1ELb1ELb1ELb1ELb0EEENS1_21CollectiveEpilogueFwdINS6_IJSA_SC_SB_EEES9_NS_10bfloat16_tESG_Li256ELb1ELb1ELb1ELb1EEENS1_36VarlenDynamicPersistentTileSchedulerILi128ELi160ELi256ELi128ELb1ELb1ELb1ELb1ELb1ELb1EEEEEEEEEvNT_6ParamsE --------------------------
	.section	.nv.info._ZN7cutlass13device_kernelIN5flash11enable_sm90INS1_16FlashAttnFwdSm90INS1_25CollectiveMainloopFwdSm90ILi2EN4cute5tupleIJNS5_1CILi1EEES8_S8_EEENS6_IJNS7_ILi128EEENS7_ILi160EEENS7_ILi192EEEEEELi192ENS_12float_e4m3_tEfNS_4arch4Sm90ELb1ELb0ELb0ELb1ELb0ELb0ELb0ELb1ELb1ELb1ELb1ELb0EEENS1_21CollectiveEpilogueFwdINS6_IJSA_SC_SB_EEES9_NS_10bfloat16_tESG_Li256ELb1ELb1ELb1ELb1EEENS1_36VarlenDynamicPersistentTileSchedulerILi128ELi160ELi256ELi128ELb1ELb1ELb1ELb1ELb1ELb1EEEEEEEEEvNT_6ParamsE,"",@"SHT_CUDA_INFO"
	.sectionflags	@""
	.align	4


	//----- nvinfo : EIATTR_CUDA_API_VERSION
	.align		4
        /*0000*/ 	.byte	0x04, 0x37
        /*0002*/ 	.short	(.L_793 - .L_792)
.L_792:
        /*0004*/ 	.word	0x00000082


	//----- nvinfo : EIATTR_KPARAM_INFO
	.align		4
.L_793:
        /*0008*/ 	.byte	0x04, 0x17
        /*000a*/ 	.short	(.L_795 - .L_794)
.L_794:
        /*000c*/ 	.word	0x00000000
        /*0010*/ 	.short	0x0000
        /*0012*/ 	.short	0x0070
        /*0014*/ 	.byte	0x00, 0xf0, 0x01, 0x2a


	//----- nvinfo : EIATTR_SPARSE_MMA_MASK
	.align		4
.L_795:
        /*0018*/ 	.byte	0x03, 0x50
        /*001a*/ 	.short	0x0000


	//----- nvinfo : EIATTR_MAXREG_COUNT
	.align		4
        /*001c*/ 	.byte	0x03, 0x1b
        /*001e*/ 	.short	0x00a8


	//----- nvinfo : EIATTR_NUM_BARRIERS
	.align		4
        /*0020*/ 	.byte	0x02, 0x4c
        /*0022*/ 	.byte	0x10
	.zero		1


	//----- nvinfo : EIATTR_EXTERNS
	.align		4
        /*0024*/ 	.byte	0x04, 0x0f
        /*0026*/ 	.short	(.L_797 - .L_796)


	//   ....[0]....
	.align		4
.L_796:
        /*0028*/ 	.word	index@(__assertfail)


	//----- nvinfo : EIATTR_ANNOTATIONS
	.align		4
.L_797:
        /*002c*/ 	.byte	0x04, 0x55
        /*002e*/ 	.short	(.L_799 - .L_798)


	//   ....[0]....
.L_798:
        /* <DEDUP_REMOVED lines=49> */


	//----- nvinfo : EIATTR_MERCURY_ISA_VERSION
	.align		4
.L_799:
        /*0328*/ 	.byte	0x03, 0x5f
        /*032a*/ 	.short	0x0101


	//----- nvinfo : EIATTR_UNUSED_LOAD_BYTE_OFFSET
	.align		4
        /*032c*/ 	.byte	0x04, 0x44
        /*032e*/ 	.short	(.L_801 - .L_800)


	//   ....[0]....
.L_800:
        /*0330*/ 	.word	0x00000a40
        /*0334*/ 	.word	0x0000fff0


	//   ....[1]....
        /*0338*/ 	.word	0x0000ce60
        /*033c*/ 	.word	0x0000fff0


	//----- nvinfo : EIATTR_INT_WARP_WIDE_INSTR_OFFSETS
	.align		4
.L_801:
        /*0340*/ 	.byte	0x04, 0x31
        /*0342*/ 	.short	(.L_803 - .L_802)


	//   ....[0]....
.L_802:
        /*0344*/ 	.word	0x00000130


	//   ....[1]....
        /*0348*/ 	.word	0x00000170


	//   ....[2]....
        /*034c*/ 	.word	0x000001e0


	//   ....[3]....
        /*0350*/ 	.word	0x00013a00


	//   ....[4]....
        /*0354*/ 	.word	0x00013a90


	//   ....[5]....
        /*0358*/ 	.word	0x00016c10


	//   ....[6]....
        /*035c*/ 	.word	0x00016ca0


	//----- nvinfo : EIATTR_COOP_GROUP_MASK_REGIDS
	.align		4
.L_803:
        /*0360*/ 	.byte	0x04, 0x29
        /*0362*/ 	.short	(.L_805 - .L_804)


	//   ....[0]....
.L_804:
        /*0364*/ 	.word	0xffffffff


	//   ....[1]....
        /*0368*/ 	.word	0xffffffff


	//   ....[2]....
        /*036c*/ 	.word	0xffffffff


	//   ....[3]....
        /*0370*/ 	.word	0xffffffff


	//   ....[4]....
        /*0374*/ 	.word	0xffffffff


	//   ....[5]....
        /*0378*/ 	.word	0xffffffff


	//   ....[6]....
        /*037c*/ 	.word	0xffffffff


	//   ....[7]....
        /*0380*/ 	.word	0xffffffff


	//   ....[8]....
        /*0384*/ 	.word	0xffffffff


	//   ....[9]....
        /*0388*/ 	.word	0xffffffff


	//   ....[10]....
        /*038c*/ 	.word	0xffffffff


	//   ....[11]....
        /*0390*/ 	.word	0xffffffff


	//   ....[12]....
        /*0394*/ 	.word	0xffffffff


	//   ....[13]....
        /*0398*/ 	.word	0xffffffff


	//   ....[14]....
        /*039c*/ 	.word	0xffffffff


	//   ....[15]....
        /*03a0*/ 	.word	0xffffffff


	//   ....[16]....
        /*03a4*/ 	.word	0xffffffff


	//   ....[17]....
        /*03a8*/ 	.word	0xffffffff


	//   ....[18]....
        /*03ac*/ 	.word	0xffffffff


	//   ....[19]....
        /*03b0*/ 	.word	0xffffffff


	//   ....[20]....
        /*03b4*/ 	.word	0xffffffff


	//   ....[21]....
        /*03b8*/ 	.word	0xffffffff


	//   ....[22]....
        /*03bc*/ 	.word	0xffffffff


	//   ....[23]....
        /*03c0*/ 	.word	0xffffffff


	//   ....[24]....
        /*03c4*/ 	.word	0xffffffff


	//   ....[25]....
        /*03c8*/ 	.word	0xffffffff


	//   ....[26]....
        /*03cc*/ 	.word	0xffffffff


	//   ....[27]....
        /*03d0*/ 	.word	0xffffffff


	//   ....[28]....
        /*03d4*/ 	.word	0xffffffff


	//   ....[29]....
        /*03d8*/ 	.word	0xffffffff


	//   ....[30]....
        /*03dc*/ 	.word	0xffffffff


	//   ....[31]....
        /*03e0*/ 	.word	0xffffffff


	//   ....[32]....
        /*03e4*/ 	.word	0xffffffff


	//   ....[33]....
        /*03e8*/ 	.word	0xffffffff


	//   ....[34]....
        /*03ec*/ 	.word	0xffffffff


	//   ....[35]....
        /*03f0*/ 	.word	0xffffffff


	//   ....[36]....
        /*03f4*/ 	.word	0xffffffff


	//   ....[37]....
        /*03f8*/ 	.word	0xffffffff


	//   ....[38]....
        /*03fc*/ 	.word	0xffffffff


	//   ....[39]....
        /*0400*/ 	.word	0xffffffff


	//   ....[40]....
        /*0404*/ 	.word	0xffffffff


	//   ....[41]....
        /*0408*/ 	.word	0xffffffff


	//   ....[42]....
        /*040c*/ 	.word	0xffffffff


	//   ....[43]....
        /*0410*/ 	.word	0xffffffff


	//   ....[44]....
        /*0414*/ 	.word	0xffffffff


	//   ....[45]....
        /*0418*/ 	.word	0xffffffff


	//   ....[46]....
        /*041c*/ 	.word	0xffffffff


	//   ....[47]....
        /*0420*/ 	.word	0xffffffff


	//   ....[48]....
        /*0424*/ 	.word	0xffffffff


	//   ....[49]....
        /*0428*/ 	.word	0xffffffff


	//   ....[50]....
        /*042c*/ 	.word	0xffffffff


	//   ....[51]....
        /*0430*/ 	.word	0xffffffff


	//   ....[52]....
        /*0434*/ 	.word	0xffffffff


	//   ....[53]....
        /*0438*/ 	.word	0xffffffff


	//   ....[54]....
        /*043c*/ 	.word	0xffffffff


	//   ....[55]....
        /*0440*/ 	.word	0xffffffff


	//   ....[56]....
        /*0444*/ 	.word	0xffffffff


	//   ....[57]....
        /*0448*/ 	.word	0xffffffff


	//   ....[58]....
        /*044c*/ 	.word	0xffffffff


	//   ....[59]....
        /*0450*/ 	.word	0xffffffff


	//   ....[60]....
        /*0454*/ 	.word	0xffffffff


	//   ....[61]....
        /*0458*/ 	.word	0xffffffff


	//   ....[62]....
        /*045c*/ 	.word	0xffffffff


	//   ....[63]....
        /*0460*/ 	.word	0xffffffff


	//   ....[64]....
        /*0464*/ 	.word	0xffffffff


	//   ....[65]....
        /*0468*/ 	.word	0xffffffff


	//   ....[66]....
        /*046c*/ 	.word	0xffffffff


	//   ....[67]....
        /*0470*/ 	.word	0xffffffff


	//   ....[68]....
        /*0474*/ 	.word	0xffffffff


	//   ....[69]....
        /*0478*/ 	.word	0xffffffff


	//   ....[70]....
        /*047c*/ 	.word	0xffffffff


	//   ....[71]....
        /*0480*/ 	.word	0xffffffff


	//   ....[72]....
        /*0484*/ 	.word	0xffffffff


	//   ....[73]....
        /*0488*/ 	.word	0xffffffff


	//   ....[74]....
        /*048c*/ 	.word	0xffffffff


	//   ....[75]....
        /*0490*/ 	.word	0xffffffff


	//   ....[76]....
        /*0494*/ 	.word	0xffffffff


	//   ....[77]....
        /*0498*/ 	.word	0xffffffff


	//   ....[78]....
        /*049c*/ 	.word	0xffffffff


	//   ....[79]....
        /*04a0*/ 	.word	0xffffffff


	//   ....[80]....
        /*04a4*/ 	.word	0xffffffff


	//   ....[81]....
        /*04a8*/ 	.word	0xffffffff


	//   ....[82]....
        /*04ac*/ 	.word	0xffffffff


	//   ....[83]....
        /*04b0*/ 	.word	0xffffffff


	//   ....[84]....
        /*04b4*/ 	.word	0xffffffff


	//   ....[85]....
        /*04b8*/ 	.word	0xffffffff


	//   ....[86]....
        /*04bc*/ 	.word	0xffffffff


	//   ....[87]....
        /*04c0*/ 	.word	0xffffffff


	//   ....[88]....
        /*04c4*/ 	.word	0xffffffff


	//   ....[89]....
        /*04c8*/ 	.word	0xffffffff


	//   ....[90]....
        /*04cc*/ 	.word	0xffffffff


	//   ....[91]....
        /*04d0*/ 	.word	0xffffffff


	//   ....[92]....
        /*04d4*/ 	.word	0xffffffff


	//   ....[93]....
        /*04d8*/ 	.word	0xffffffff


	//   ....[94]....
        /*04dc*/ 	.word	0xffffffff


	//   ....[95]....
        /*04e0*/ 	.word	0xffffffff


	//   ....[96]....
        /*04e4*/ 	.word	0xffffffff


	//   ....[97]....
        /*04e8*/ 	.word	0xffffffff


	//   ....[98]....
        /*04ec*/ 	.word	0xffffffff


	//   ....[99]....
        /*04f0*/ 	.word	0xffffffff


	//   ....[100]....
        /*04f4*/ 	.word	0xffffffff


	//   ....[101]....
        /*04f8*/ 	.word	0xffffffff


	//   ....[102]....
        /*04fc*/ 	.word	0xffffffff


	//   ....[103]....
        /*0500*/ 	.word	0xffffffff


	//   ....[104]....
        /*0504*/ 	.word	0xffffffff


	//   ....[105]....
        /*0508*/ 	.word	0xffffffff


	//   ....[106]....
        /*050c*/ 	.word	0xffffffff


	//   ....[107]....
        /*0510*/ 	.word	0xffffffff


	//   ....[108]....
        /*0514*/ 	.word	0xffffffff


	//   ....[109]....
        /*0518*/ 	.word	0xffffffff


	//   ....[110]....
        /*051c*/ 	.word	0xffffffff


	//   ....[111]....
        /*0520*/ 	.word	0xffffffff


	//   ....[112]....
        /*0524*/ 	.word	0xffffffff


	//   ....[113]....
        /*0528*/ 	.word	0xffffffff


	//   ....[114]....
        /*052c*/ 	.word	0xffffffff


	//   ....[115]....
        /*0530*/ 	.word	0xffffffff


	//   ....[116]....
        /*0534*/ 	.word	0xffffffff


	//   ....[117]....
        /*0538*/ 	.word	0xffffffff


	//   ....[118]....
        /*053c*/ 	.word	0xffffffff


	//   ....[119]....
        /*0540*/ 	.word	0xffffffff


	//   ....[120]....
        /*0544*/ 	.word	0xffffffff


	//   ....[121]....
        /*0548*/ 	.word	0xffffffff


	//   ....[122]....
        /*054c*/ 	.word	0xffffffff


	//   ....[123]....
        /*0550*/ 	.word	0xffffffff


	//   ....[124]....
        /*0554*/ 	.word	0xffffffff


	//   ....[125]....
        /*0558*/ 	.word	0xffffffff


	//   ....[126]....
        /*055c*/ 	.word	0xffffffff


	//   ....[127]....
        /*0560*/ 	.word	0xffffffff


	//   ....[128]....
        /*0564*/ 	.word	0xffffffff


	//   ....[129]....
        /*0568*/ 	.word	0xffffffff


	//   ....[130]....
        /*056c*/ 	.word	0xffffffff


	//   ....[131]....
        /*0570*/ 	.word	0xffffffff


	//   ....[132]....
        /*0574*/ 	.word	0xffffffff


	//   ....[133]....
        /*0578*/ 	.word	0xffffffff


	//   ....[134]....
        /*057c*/ 	.word	0xffffffff


	//   ....[135]....
        /*0580*/ 	.word	0xffffffff


	//   ....[136]....
        /*0584*/ 	.word	0xffffffff


	//   ....[137]....
        /*0588*/ 	.word	0xffffffff


	//   ....[138]....
        /*058c*/ 	.word	0xffffffff


	//   ....[139]....
        /*0590*/ 	.word	0xffffffff


	//   ....[140]....
        /*0594*/ 	.word	0xffffffff


	//   ....[141]....
        /*0598*/ 	.word	0xffffffff


	//   ....[142]....
        /*059c*/ 	.word	0xffffffff


	//   ....[143]....
        /*05a0*/ 	.word	0xffffffff


	//   ....[144]....
        /*05a4*/ 	.word	0xffffffff


	//   ....[145]....
        /*05a8*/ 	.word	0xffffffff


	//   ....[146]....
        /*05ac*/ 	.word	0xffffffff


	//   ....[147]....
        /*05b0*/ 	.word	0xffffffff


	//   ....[148]....
        /*05b4*/ 	.word	0xffffffff


	//   ....[149]....
        /*05b8*/ 	.word	0xffffffff


	//   ....[150]....
        /*05bc*/ 	.word	0xffffffff


	//   ....[151]....
        /*05c0*/ 	.word	0xffffffff


	//   ....[152]....
        /*05c4*/ 	.word	0xffffffff


	//   ....[153]....
        /*05c8*/ 	.word	0xffffffff


	//   ....[154]....
        /*05cc*/ 	.word	0xffffffff


	//   ....[155]....
        /*05d0*/ 	.word	0xffffffff


	//   ....[156]....
        /*05d4*/ 	.word	0xffffffff


	//   ....[157]....
        /*05d8*/ 	.word	0xffffffff


	//   ....[158]....
        /*05dc*/ 	.word	0xffffffff


	//   ....[159]....
        /*05e0*/ 	.word	0xffffffff


	//   ....[160]....
        /*05e4*/ 	.word	0xffffffff


	//   ....[161]....
        /*05e8*/ 	.word	0xffffffff


	//   ....[162]....
        /*05ec*/ 	.word	0xffffffff


	//   ....[163]....
        /*05f0*/ 	.word	0xffffffff


	//   ....[164]....
        /*05f4*/ 	.word	0xffffffff


	//   ....[165]....
        /*05f8*/ 	.word	0xffffffff


	//   ....[166]....
        /*05fc*/ 	.word	0xffffffff


	//   ....[167]....
        /*0600*/ 	.word	0xffffffff


	//   ....[168]....
        /*0604*/ 	.word	0xffffffff


	//   ....[169]....
        /*0608*/ 	.word	0xffffffff


	//   ....[170]....
        /*060c*/ 	.word	0xffffffff


	//   ....[171]....
        /*0610*/ 	.word	0xffffffff


	//   ....[172]....
        /*0614*/ 	.word	0xffffffff


	//   ....[173]....
        /*0618*/ 	.word	0xffffffff


	//   ....[174]....
        /*061c*/ 	.word	0xffffffff


	//   ....[175]....
        /*0620*/ 	.word	0xffffffff


	//   ....[176]....
        /*0624*/ 	.word	0xffffffff


	//   ....[177]....
        /*0628*/ 	.word	0xffffffff


	//   ....[178]....
        /*062c*/ 	.word	0xffffffff


	//   ....[179]....
        /*0630*/ 	.word	0xffffffff


	//   ....[180]....
        /*0634*/ 	.word	0xffffffff


	//   ....[181]....
        /*0638*/ 	.word	0xffffffff


	//   ....[182]....
        /*063c*/ 	.word	0xffffffff


	//   ....[183]....
        /*0640*/ 	.word	0xffffffff


	//   ....[184]....
        /*0644*/ 	.word	0xffffffff


	//   ....[185]....
        /*0648*/ 	.word	0xffffffff


	//   ....[186]....
        /*064c*/ 	.word	0xffffffff


	//   ....[187]....
        /*0650*/ 	.word	0xffffffff


	//   ....[188]....
        /*0654*/ 	.word	0xffffffff


	//   ....[189]....
        /*0658*/ 	.word	0xffffffff


	//   ....[190]....
        /*065c*/ 	.word	0xffffffff


	//   ....[191]....
        /*0660*/ 	.word	0xffffffff


	//   ....[192]....
        /*0664*/ 	.word	0xffffffff


	//   ....[193]....
        /*0668*/ 	.word	0x0500000f


	//   ....[194]....
        /*066c*/ 	.word	0x0500000f


	//   ....[195]....
        /*0670*/ 	.word	0x0500000f


	//   ....[196]....
        /*0674*/ 	.word	0x0500000f


	//   ....[197]....
        /*0678*/ 	.word	0x0500000f


	//   ....[198]....
        /*067c*/ 	.word	0x0500000f


	//   ....[199]....
        /*0680*/ 	.word	0x0500000f


	//   ....[200]....
        /*0684*/ 	.word	0x0500000f


	//   ....[201]....
        /*0688*/ 	.word	0x0500000f


	//   ....[202]....
        /*068c*/ 	.word	0x0500000f


	//----- nvinfo : EIATTR_COOP_GROUP_INSTR_OFFSETS
	.align		4
.L_805:
        /*0690*/ 	.byte	0x04, 0x28
        /*0692*/ 	.short	(.L_807 - .L_806)


	//   ....[0]....
.L_806:
        /*0694*/ 	.word	0x00000070


	//   ....[1]....
        /*0698*/ 	.word	0x00000140


	//   ....[2]....
        /*069c*/ 	.word	0x00000190


	//   ....[3]....
        /*06a0*/ 	.word	0x000003c0


	//   ....[4]....
        /*06a4*/ 	.word	0x00000520


	//   ....[5]....
        /*06a8*/ 	.word	0x00000640


	//   ....[6]....
        /*06ac*/ 	.word	0x000007a0


	//   ....[7]....
        /*06b0*/ 	.word	0x00002070


	//   ....[8]....
        /*06b4*/ 	.word	0x00002dd0


	//   ....[9]....
        /*06b8*/ 	.word	0x00002e00


	//   ....[10]....
        /*06bc*/ 	.word	0x000038c0


	//   ....[11]....
        /*06c0*/ 	.word	0x000038e0


	//   ....[12]....
        /*06c4*/ 	.word	0x000044f0


	//   ....[13]....
        /*06c8*/ 	.word	0x000045d0


	//   ....[14]....
        /*06cc*/ 	.word	0x000068a0


	//   ....[15]....
        /*06d0*/ 	.word	0x000070c0


	//   ....[16]....
        /*06d4*/ 	.word	0x000070e0


	//   ....[17]....
        /*06d8*/ 	.word	0x000070f0


	//   ....[18]....
        /*06dc*/ 	.word	0x00007c90


	//   ....[19]....
        /*06e0*/ 	.word	0x00007cf0


	//   ....[20]....
        /*06e4*/ 	.word	0x0000a660


	//   ....[21]....
        /*06e8*/ 	.word	0x0000a670


	//   ....[22]....
        /*06ec*/ 	.word	0x0000a6b0


	//   ....[23]....
        /*06f0*/ 	.word	0x0000a6c0


	//   ....[24]....
        /*06f4*/ 	.word	0x0000c4f0


	//   ....[25]....
        /*06f8*/ 	.word	0x0000c500


	//   ....[26]....
        /*06fc*/ 	.word	0x0000c530


	//   ....[27]....
        /*0700*/ 	.word	0x0000c540


	//   ....[28]....
        /*0704*/ 	.word	0x0000d990


	//   ....[29]....
        /*0708*/ 	.word	0x0000d9d0


	//   ....[30]....
        /*070c*/ 	.word	0x0000da00


	//   ....[31]....
        /*0710*/ 	.word	0x0000da20


	//   ....[32]....
        /*0714*/ 	.word	0x0000da50


	//   ....[33]....
        /*0718*/ 	.word	0x0000da70


	//   ....[34]....
        /*071c*/ 	.word	0x0000da90


	//   ....[35]....
        /*0720*/ 	.word	0x0000dab0


	//   ....[36]....
        /*0724*/ 	.word	0x0000dad0


	//   ....[37]....
        /*0728*/ 	.word	0x0000dae0


	//   ....[38]....
        /*072c*/ 	.word	0x0000daf0


	//   ....[39]....
        /*0730*/ 	.word	0x0000db00


	//   ....[40]....
        /*0734*/ 	.word	0x0000db10


	//   ....[41]....
        /*0738*/ 	.word	0x0000db20


	//   ....[42]....
        /*073c*/ 	.word	0x0000db30


	//   ....[43]....
        /*0740*/ 	.word	0x0000db40


	//   ....[44]....
        /*0744*/ 	.word	0x0000db50


	//   ....[45]....
        /*0748*/ 	.word	0x0000db60


	//   ....[46]....
        /*074c*/ 	.word	0x0000db70


	//   ....[47]....
        /*0750*/ 	.word	0x0000db80


	//   ....[48]....
        /*0754*/ 	.word	0x0000db90


	//   ....[49]....
        /*0758*/ 	.word	0x0000dba0


	//   ....[50]....
        /*075c*/ 	.word	0x0000dbb0


	//   ....[51]....
        /*0760*/ 	.word	0x0000dbc0


	//   ....[52]....
        /*0764*/ 	.word	0x0000dbd0


	//   ....[53]....
        /*0768*/ 	.word	0x0000dbe0


	//   ....[54]....
        /*076c*/ 	.word	0x0000dbf0


	//   ....[55]....
        /*0770*/ 	.word	0x0000dc00


	//   ....[56]....
        /*0774*/ 	.word	0x0000dc10


	//   ....[57]....
        /*0778*/ 	.word	0x0000dc20


	//   ....[58]....
        /*077c*/ 	.word	0x0000dc30


	//   ....[59]....
        /*0780*/ 	.word	0x0000dc40


	//   ....[60]....
        /*0784*/ 	.word	0x0000dc50


	//   ....[61]....
        /*0788*/ 	.word	0x0000dc60


	//   ....[62]....
        /*078c*/ 	.word	0x0000dc70


	//   ....[63]....
        /*0790*/ 	.word	0x0000dc80


	//   ....[64]....
        /*0794*/ 	.word	0x0000dc90


	//   ....[65]....
        /*0798*/ 	.word	0x0000dca0


	//   ....[66]....
        /*079c*/ 	.word	0x0000dcb0


	//   ....[67]....
        /*07a0*/ 	.word	0x0000dcc0


	//   ....[68]....
        /*07a4*/ 	.word	0x0000dcd0


	//   ....[69]....
        /*07a8*/ 	.word	0x0000dce0


	//   ....[70]....
        /*07ac*/ 	.word	0x0000dcf0


	//   ....[71]....
        /*07b0*/ 	.word	0x0000dd00


	//   ....[72]....
        /*07b4*/ 	.word	0x0000dd10


	//   ....[73]....
        /*07b8*/ 	.word	0x0000dd20


	//   ....[74]....
        /*07bc*/ 	.word	0x0000dd30


	//   ....[75]....
        /*07c0*/ 	.word	0x0000dd40


	//   ....[76]....
        /*07c4*/ 	.word	0x0000dd50


	//   ....[77]....
        /*07c8*/ 	.word	0x0000dd60


	//   ....[78]....
        /*07cc*/ 	.word	0x0000dd70


	//   ....[79]....
        /*07d0*/ 	.word	0x0000dd80


	//   ....[80]....
        /*07d4*/ 	.word	0x0000dd90


	//   ....[81]....
        /*07d8*/ 	.word	0x0000dda0


	//   ....[82]....
        /*07dc*/ 	.word	0x0000ddb0


	//   ....[83]....
        /*07e0*/ 	.word	0x0000ddc0


	//   ....[84]....
        /*07e4*/ 	.word	0x0000ddd0


	//   ....[85]....
        /*07e8*/ 	.word	0x0000dde0


	//   ....[86]....
        /*07ec*/ 	.word	0x0000ddf0


	//   ....[87]....
        /*07f0*/ 	.word	0x0000de00


	//   ....[88]....
        /*07f4*/ 	.word	0x0000de10


	//   ....[89]....
        /*07f8*/ 	.word	0x0000de20


	//   ....[90]....
        /*07fc*/ 	.word	0x0000de30


	//   ....[91]....
        /*0800*/ 	.word	0x0000de40


	//   ....[92]....
        /*0804*/ 	.word	0x0000de50


	//   ....[93]....
        /*0808*/ 	.word	0x0000de60


	//   ....[94]....
        /*080c*/ 	.word	0x0000de70


	//   ....[95]....
        /*0810*/ 	.word	0x0000de80


	//   ....[96]....
        /*0814*/ 	.word	0x0000de90


	//   ....[97]....
        /*0818*/ 	.word	0x0000dea0


	//   ....[98]....
        /*081c*/ 	.word	0x0000deb0


	//   ....[99]....
        /*0820*/ 	.word	0x0000dec0


	//   ....[100]....
        /*0824*/ 	.word	0x0000ded0


	//   ....[101]....
        /*0828*/ 	.word	0x0000dee0


	//   ....[102]....
        /*082c*/ 	.word	0x0000def0


	//   ....[103]....
        /*0830*/ 	.word	0x0000df00


	//   ....[104]....
        /*0834*/ 	.word	0x0000df10


	//   ....[105]....
        /*0838*/ 	.word	0x0000df20


	//   ....[106]....
        /*083c*/ 	.word	0x0000df30


	//   ....[107]....
        /*0840*/ 	.word	0x0000df40


	//   ....[108]....
        /*0844*/ 	.word	0x0000df50


	//   ....[109]....
        /*0848*/ 	.word	0x0000df60


	//   ....[110]....
        /*084c*/ 	.word	0x0000df70


	//   ....[111]....
        /*0850*/ 	.word	0x0000df80


	//   ....[112]....
        /*0854*/ 	.word	0x0000df90


	//   ....[113]....
        /*0858*/ 	.word	0x0000dfa0


	//   ....[114]....
        /*085c*/ 	.word	0x0000dfb0


	//   ....[115]....
        /*0860*/ 	.word	0x0000dfc0


	//   ....[116]....
        /*0864*/ 	.word	0x0000dfd0


	//   ....[117]....
        /*0868*/ 	.word	0x0000dfe0


	//   ....[118]....
        /*086c*/ 	.word	0x0000dff0


	//   ....[119]....
        /*0870*/ 	.word	0x0000e000


	//   ....[120]....
        /*0874*/ 	.word	0x0000e010


	//   ....[121]....
        /*0878*/ 	.word	0x0000e020


	//   ....[122]....
        /*087c*/ 	.word	0x0000e030


	//   ....[123]....
        /*0880*/ 	.word	0x0000e040


	//   ....[124]....
        /*0884*/ 	.word	0x0000eef0


	//   ....[125]....
        /*0888*/ 	.word	0x0000ef00


	//   ....[126]....
        /*088c*/ 	.word	0x0000ef10


	//   ....[127]....
        /*0890*/ 	.word	0x0000ef20


	//   ....[128]....
        /*0894*/ 	.word	0x0000f7f0


	//   ....[129]....
        /*0898*/ 	.word	0x0000f810


	//   ....[130]....
        /*089c*/ 	.word	0x0000f950


	//   ....[131]....
        /*08a0*/ 	.word	0x0000f970


	//   ....[132]....
        /*08a4*/ 	.word	0x0000fa70


	//   ....[133]....
        /*08a8*/ 	.word	0x0000fa90


	//   ....[134]....
        /*08ac*/ 	.word	0x0000fba0


	//   ....[135]....
        /*08b0*/ 	.word	0x0000fbc0


	//   ....[136]....
        /*08b4*/ 	.word	0x000100e0


	//   ....[137]....
        /*08b8*/ 	.word	0x000100f0


	//   ....[138]....
        /*08bc*/ 	.word	0x000107d0


	//   ....[139]....
        /*08c0*/ 	.word	0x000107e0


	//   ....[140]....
        /*08c4*/ 	.word	0x000117c0


	//   ....[141]....
        /*08c8*/ 	.word	0x000117f0


	//   ....[142]....
        /*08cc*/ 	.word	0x00011910


	//   ....[143]....
        /*08d0*/ 	.word	0x00011930


	//   ....[144]....
        /*08d4*/ 	.word	0x00011a30


	//   ....[145]....
        /*08d8*/ 	.word	0x00011a50


	//   ....[146]....
        /*08dc*/ 	.word	0x00011b60


	//   ....[147]....
        /*08e0*/ 	.word	0x00011b80


	//   ....[148]....
        /*08e4*/ 	.word	0x00011d10


	//   ....[149]....
        /*08e8*/ 	.word	0x00011f40


	//   ....[150]....
        /*08ec*/ 	.word	0x00011f80


	//   ....[151]....
        /*08f0*/ 	.word	0x00011fc0


	//   ....[152]....
        /*08f4*/ 	.word	0x00011ff0


	//   ....[153]....
        /*08f8*/ 	.word	0x00012020


	//   ....[154]....
        /*08fc*/ 	.word	0x00012050


	//   ....[155]....
        /*0900*/ 	.word	0x000121e0


	//   ....[156]....
        /*0904*/ 	.word	0x00012210


	//   ....[157]....
        /*0908*/ 	.word	0x00012250


	//   ....[158]....
        /*090c*/ 	.word	0x00012280


	//   ....[159]....
        /*0910*/ 	.word	0x000122b0


	//   ....[160]....
        /*0914*/ 	.word	0x000122e0


	//   ....[161]....
        /*0918*/ 	.word	0x00012380


	//   ....[162]....
        /*091c*/ 	.word	0x000123d0


	//   ....[163]....
        /*0920*/ 	.word	0x000123e0


	//   ....[164]....
        /*0924*/ 	.word	0x00012420


	//   ....[165]....
        /*0928*/ 	.word	0x00014180


	//   ....[166]....
        /*092c*/ 	.word	0x00014f00


	//   ....[167]....
        /*0930*/ 	.word	0x00014f20


	//   ....[168]....
        /*0934*/ 	.word	0x00014fd0


	//   ....[169]....
        /*0938*/ 	.word	0x00014fe0


	//   ....[170]....
        /*093c*/ 	.word	0x00015070


	//   ....[171]....
        /*0940*/ 	.word	0x00015080


	//   ....[172]....
        /*0944*/ 	.word	0x00015090


	//   ....[173]....
        /*0948*/ 	.word	0x000150a0


	//   ....[174]....
        /*094c*/ 	.word	0x00017cc0


	//   ....[175]....
        /*0950*/ 	.word	0x00017cf0


	//   ....[176]....
        /*0954*/ 	.word	0x00017d20


	//   ....[177]....
        /*0958*/ 	.word	0x00017d60


	//   ....[178]....
        /*095c*/ 	.word	0x00017d70


	//   ....[179]....
        /*0960*/ 	.word	0x00017da0


	//   ....[180]....
        /*0964*/ 	.word	0x00017db0


	//   ....[181]....
        /*0968*/ 	.word	0x00017df0


	//   ....[182]....
        /*096c*/ 	.word	0x00017f60


	//   ....[183]....
        /*0970*/ 	.word	0x00017f90


	//   ....[184]....
        /*0974*/ 	.word	0x00017fc0


	//   ....[185]....
        /*0978*/ 	.word	0x00017ff0


	//   ....[186]....
        /*097c*/ 	.word	0x00018020


	//   ....[187]....
        /*0980*/ 	.word	0x00018050


	//   ....[188]....
        /*0984*/ 	.word	0x000180d0


	//   ....[189]....
        /*0988*/ 	.word	0x00018110


	//   ....[190]....
        /*098c*/ 	.word	0x00018120


	//   ....[191]....
        /*0990*/ 	.word	0x00018160


	//   ....[192]....
        /*0994*/ 	.word	0x00018c40


	//   ....[193]....
        /*0998*/ 	.word	0x00019240


	//   ....[194]....
        /*099c*/ 	.word	0x00019420


	//   ....[195]....
        /*09a0*/ 	.word	0x00019480


	//   ....[196]....
        /*09a4*/ 	.word	0x000194f0


	//   ....[197]....
        /*09a8*/ 	.word	0x000195f0


	//   ....[198]....
        /*09ac*/ 	.word	0x00019690


	//   ....[199]....
        /*09b0*/ 	.word	0x00019790


	//   ....[200]....
        /*09b4*/ 	.word	0x000197f0


	//   ....[201]....
        /*09b8*/ 	.word	0x000198d0


	//   ....[202]....
        /*09bc*/ 	.word	0x00019c20


	//----- nvinfo : EIATTR_REG_RECONFIG
	.align		4
.L_807:
        /*09c0*/ 	.byte	0x01, 0x54
	.zero		2


	//----- nvinfo : EIATTR_SYSCALL_OFFSETS
	.align		4
        /*09c4*/ 	.byte	0x04, 0x46
        /*09c6*/ 	.short	(.L_809 - .L_808)


	//   ....[0]....
.L_808:
        /*09c8*/ 	.word	0x000021f0


	//   ....[1]....
        /*09cc*/ 	.word	0x00013c00


	//   ....[2]....
        /*09d0*/ 	.word	0x00013d60


	//   ....[3]....
        /*09d4*/ 	.word	0x00013eb0


	//   ....[4]....
        /*09d8*/ 	.word	0x00013ff0


	//   ....[5]....
        /*09dc*/ 	.word	0x00014b00


	//----- nvinfo : EIATTR_MBARRIER_INSTR_OFFSETS
	.align		4
.L_809:
        /*09e0*/ 	.byte	0x04, 0x39
        /*09e2*/ 	.short	(.L_811 - .L_810)


	//   ....[0]....
.L_810:
        /*09e4*/ 	.word	0x00000270
        /*09e8*/ 	.word	0x000000ff
        /*09ec*/ 	.word	0x00033400
        /*09f0*/ 	.short	0x0100
        /*09f2*/ 	.byte	0x08
	.zero		1


	//   ....[1]....
        /*09f4*/ 	.word	0x00000280
        /*09f8*/ 	.word	0x000000ff
        /*09fc*/ 	.word	0x00033420
        /*0a00*/ 	.short	0x0100
        /*0a02*/ 	.byte	0x08
	.zero		1


	//   ....[2]....
        /*0a04*/ 	.word	0x00000370
        /*0a08*/ 	.word	0x000000ff
        /*0a0c*/ 	.word	0x00033430
        /*0a10*/ 	.short	0x0100
        /*0a12*/ 	.byte	0x08
	.zero		1


	//   ....[3]....
        /*0a14*/ 	.word	0x00000380
        /*0a18*/ 	.word	0x000000ff
        /*0a1c*/ 	.word	0x00033440
        /*0a20*/ 	.short	0x0100
        /*0a22*/ 	.byte	0x08
	.zero		1


	//   ....[4]....
        /*0a24*/ 	.word	0x00000390
        /*0a28*/ 	.word	0x000000ff
        /*0a2c*/ 	.word	0x00033438
        /*0a30*/ 	.short	0x0100
        /*0a32*/ 	.byte	0x08
	.zero		1


	//   ....[5]....
        /*0a34*/ 	.word	0x000003a0
        /*0a38*/ 	.word	0x000000ff
        /*0a3c*/ 	.word	0x00033448
        /*0a40*/ 	.short	0x0100
        /*0a42*/ 	.byte	0x08
	.zero		1


	//   ....[6]....
        /*0a44*/ 	.word	0x000004d0
        /*0a48*/ 	.word	0x000000ff
        /*0a4c*/ 	.word	0x00033450
        /*0a50*/ 	.short	0x0100
        /*0a52*/ 	.byte	0x08
	.zero		1


	//   ....[7]....
        /*0a54*/ 	.word	0x000004e0
        /*0a58*/ 	.word	0x000000ff
        /*0a5c*/ 	.word	0x00033460
        /*0a60*/ 	.short	0x0100
        /*0a62*/ 	.byte	0x08
	.zero		1


	//   ....[8]....
        /*0a64*/ 	.word	0x000004f0
        /*0a68*/ 	.word	0x000000ff
        /*0a6c*/ 	.word	0x00033458
        /*0a70*/ 	.short	0x0100
        /*0a72*/ 	.byte	0x08
	.zero		1


	//   ....[9]....
        /*0a74*/ 	.word	0x00000500
        /*0a78*/ 	.word	0x000000ff
        /*0a7c*/ 	.word	0x00033468
        /*0a80*/ 	.short	0x0100
        /*0a82*/ 	.byte	0x08
	.zero		1


	//   ....[10]....
        /*0a84*/ 	.word	0x000005f0
        /*0a88*/ 	.word	0x000000ff
        /*0a8c*/ 	.word	0x00033470
        /*0a90*/ 	.short	0x0100
        /*0a92*/ 	.byte	0x06
	.zero		1


	//   ....[11]....
        /*0a94*/ 	.word	0x00000600
        /*0a98*/ 	.word	0x000000ff
        /*0a9c*/ 	.word	0x00033480
        /*0aa0*/ 	.short	0x0100
        /*0aa2*/ 	.byte	0x06
	.zero		1


	//   ....[12]....
        /*0aa4*/ 	.word	0x00000610
        /*0aa8*/ 	.word	0x000000ff
        /*0aac*/ 	.word	0x00033478
        /*0ab0*/ 	.short	0x0100
        /*0ab2*/ 	.byte	0x06
	.zero		1


	//   ....[13]....
        /*0ab4*/ 	.word	0x00000620
        /*0ab8*/ 	.word	0x000000ff
        /*0abc*/ 	.word	0x00033488
        /*0ac0*/ 	.short	0x0100
        /*0ac2*/ 	.byte	0x06
	.zero		1


	//   ....[14]....
        /*0ac4*/ 	.word	0x00000750
        /*0ac8*/ 	.word	0x000000ff
        /*0acc*/ 	.word	0x00033490
        /*0ad0*/ 	.short	0x0100
        /*0ad2*/ 	.byte	0x08
	.zero		1


	//   ....[15]....
        /*0ad4*/ 	.word	0x00000760
        /*0ad8*/ 	.word	0x000000ff
        /*0adc*/ 	.word	0x000334a0
        /*0ae0*/ 	.short	0x0100
        /*0ae2*/ 	.byte	0x08
	.zero		1


	//   ....[16]....
        /*0ae4*/ 	.word	0x00000770
        /*0ae8*/ 	.word	0x000000ff
        /*0aec*/ 	.word	0x00033498
        /*0af0*/ 	.short	0x0100
        /*0af2*/ 	.byte	0x08
	.zero		1


	//   ....[17]....
        /*0af4*/ 	.word	0x00000780
        /*0af8*/ 	.word	0x000000ff
        /*0afc*/ 	.word	0x000334a8
        /*0b00*/ 	.short	0x0100
        /*0b02*/ 	.byte	0x08
	.zero		1


	//   ....[18]....
        /*0b04*/ 	.word	0x000008b0
        /*0b08*/ 	.word	0x000000ff
        /*0b0c*/ 	.word	0x000334b0
        /*0b10*/ 	.short	0x0100
        /*0b12*/ 	.byte	0x08
	.zero		1


	//   ....[19]....
        /*0b14*/ 	.word	0x000008c0
        /*0b18*/ 	.word	0x000000ff
        /*0b1c*/ 	.word	0x000334c0
        /*0b20*/ 	.short	0x0100
        /*0b22*/ 	.byte	0x08
	.zero		1


	//   ....[20]....
        /*0b24*/ 	.word	0x000008d0
        /*0b28*/ 	.word	0x000000ff
        /*0b2c*/ 	.word	0x000334b8
        /*0b30*/ 	.short	0x0100
        /*0b32*/ 	.byte	0x08
	.zero		1


	//   ....[21]....
        /*0b34*/ 	.word	0x000008e0
        /*0b38*/ 	.word	0x000000ff
        /*0b3c*/ 	.word	0x000334c8
        /*0b40*/ 	.short	0x0100
        /*0b42*/ 	.byte	0x08
	.zero		1


	//   ....[22]....
        /*0b44*/ 	.word	0x00002270
        /*0b48*/ 	.word	0x000000ff
        /*0b4c*/ 	.word	0x00033400
        /*0b50*/ 	.short	0x010a
        /*0b52*/ 	.byte	0x29
	.zero		1


	//   ....[23]....
        /*0b54*/ 	.word	0x000022f0
        /*0b58*/ 	.word	0x00000002
        /*0b5c*/ 	.word	0x00033430
        /*0b60*/ 	.short	0x010a
        /*0b62*/ 	.byte	0x3f
	.zero		1


	//   ....[24]....
        /*0b64*/ 	.word	0x00002350
        /*0b68*/ 	.word	0x00000002
        /*0b6c*/ 	.word	0x00033430
        /*0b70*/ 	.short	0x010a
        /*0b72*/ 	.byte	0x3f
	.zero		1


	//   ....[25]....
        /*0b74*/ 	.word	0x00004800
        /*0b78*/ 	.word	0x0000002a
        /*0b7c*/ 	.word	0x00000000
        /*0b80*/ 	.short	0x0101
        /*0b82*/ 	.byte	0x3f
	.zero		1


	//   ....[26]....
        /*0b84*/ 	.word	0x000059a0
        /*0b88*/ 	.word	0x000000ff
        /*0b8c*/ 	.word	0x00033430
        /*0b90*/ 	.short	0x010a
        /*0b92*/ 	.byte	0x06
	.zero		1


	//   ....[27]....
        /*0b94*/ 	.word	0x000059e0
        /*0b98*/ 	.word	0x000000ff
        /*0b9c*/ 	.word	0x00033430
        /*0ba0*/ 	.short	0x010a
        /*0ba2*/ 	.byte	0x06
	.zero		1


	//   ....[28]....
        /*0ba4*/ 	.word	0x00006630
        /*0ba8*/ 	.word	0x000000ff
        /*0bac*/ 	.word	0x00033450
        /*0bb0*/ 	.short	0x010a
        /*0bb2*/ 	.byte	0x06
	.zero		1


	//   ....[29]....
        /*0bb4*/ 	.word	0x00006670
        /*0bb8*/ 	.word	0x000000ff
        /*0bbc*/ 	.word	0x00033450
        /*0bc0*/ 	.short	0x010a
        /*0bc2*/ 	.byte	0x06
	.zero		1


	//   ....[30]....
        /*0bc4*/ 	.word	0x00007ef0
        /*0bc8*/ 	.word	0x0000009e
        /*0bcc*/ 	.word	0x00000000
        /*0bd0*/ 	.short	0x0101
        /*0bd2*/ 	.byte	0x3f
	.zero		1


	//   ....[31]....
        /*0bd4*/ 	.word	0x00008ac0
        /*0bd8*/ 	.word	0x000000ff
        /*0bdc*/ 	.word	0x00000000
        /*0be0*/ 	.short	0x0101
        /*0be2*/ 	.byte	0x06
	.zero		1


	//   ....[32]....
        /*0be4*/ 	.word	0x000093f0
        /*0be8*/ 	.word	0x000000ff
        /*0bec*/ 	.word	0x00033430
        /*0bf0*/ 	.short	0x010a
        /*0bf2*/ 	.byte	0x06
	.zero		1


	//   ....[33]....
        /*0bf4*/ 	.word	0x00009430
        /*0bf8*/ 	.word	0x000000ff
        /*0bfc*/ 	.word	0x00033430
        /*0c00*/ 	.short	0x010a
        /*0c02*/ 	.byte	0x06
	.zero		1


	//   ....[34]....
        /*0c04*/ 	.word	0x0000a050
        /*0c08*/ 	.word	0x000000ff
        /*0c0c*/ 	.word	0x00033450
        /*0c10*/ 	.short	0x010a
        /*0c12*/ 	.byte	0x06
	.zero		1


	//   ....[35]....
        /*0c14*/ 	.word	0x0000a090
        /*0c18*/ 	.word	0x000000ff
        /*0c1c*/ 	.word	0x00033450
        /*0c20*/ 	.short	0x010a
        /*0c22*/ 	.byte	0x06
	.zero		1


	//   ....[36]....
        /*0c24*/ 	.word	0x0000b5d0
        /*0c28*/ 	.word	0x000000be
        /*0c2c*/ 	.word	0x00000000
        /*0c30*/ 	.short	0x0101
        /*0c32*/ 	.byte	0x3f
	.zero		1


	//   ....[37]....
        /*0c34*/ 	.word	0x0000b9a0
        /*0c38*/ 	.word	0x000000ff
        /*0c3c*/ 	.word	0x00000000
        /*0c40*/ 	.short	0x0101
        /*0c42*/ 	.byte	0x06
	.zero		1


	//   ....[38]....
        /*0c44*/ 	.word	0x0000c200
        /*0c48*/ 	.word	0x000000ff
        /*0c4c*/ 	.word	0x00033450
        /*0c50*/ 	.short	0x010a
        /*0c52*/ 	.byte	0x05
	.zero		1


	//   ....[39]....
        /*0c54*/ 	.word	0x0000c240
        /*0c58*/ 	.word	0x000000ff
        /*0c5c*/ 	.word	0x00033450
        /*0c60*/ 	.short	0x010a
        /*0c62*/ 	.byte	0x05
	.zero		1


	//   ....[40]....
        /*0c64*/ 	.word	0x0000cad0
        /*0c68*/ 	.word	0x000000ff
        /*0c6c*/ 	.word	0x00000000
        /*0c70*/ 	.short	0x0101
        /*0c72*/ 	.byte	0x04
	.zero		1


	//   ....[41]....
        /*0c74*/ 	.word	0x0000f7d0
        /*0c78*/ 	.word	0x000000ff
        /*0c7c*/ 	.word	0x00000000
        /*0c80*/ 	.short	0x0101
        /*0c82*/ 	.byte	0x08
	.zero		1


	//   ....[42]....
        /*0c84*/ 	.word	0x0000fe60
        /*0c88*/ 	.word	0x000000ff
        /*0c8c*/ 	.word	0x00000000
        /*0c90*/ 	.short	0x0101
        /*0c92*/ 	.byte	0x08
	.zero		1


	//   ....[43]....
        /*0c94*/ 	.word	0x000143f0
        /*0c98*/ 	.word	0x00000004
        /*0c9c*/ 	.word	0x00033480
        /*0ca0*/ 	.short	0x010a
        /*0ca2*/ 	.byte	0x3f
	.zero		1


	//   ....[44]....
        /*0ca4*/ 	.word	0x00014670
        /*0ca8*/ 	.word	0x00000004
        /*0cac*/ 	.word	0x00033440
        /*0cb0*/ 	.short	0x010a
        /*0cb2*/ 	.byte	0x3f
	.zero		1


	//   ....[45]....
        /*0cb4*/ 	.word	0x000151e0
        /*0cb8*/ 	.word	0x00000011
        /*0cbc*/ 	.word	0x00033400
        /*0cc0*/ 	.short	0x0107
        /*0cc2*/ 	.byte	0x3f
	.zero		1


	//   ....[46]....
        /*0cc4*/ 	.word	0x000152e0
        /*0cc8*/ 	.word	0x00000011
        /*0ccc*/ 	.word	0x00033400
        /*0cd0*/ 	.short	0x0101
        /*0cd2*/ 	.byte	0x3f
	.zero		1


	//   ....[47]....
        /*0cd4*/ 	.word	0x00015300
        /*0cd8*/ 	.word	0x00000011
        /*0cdc*/ 	.word	0x00033420
        /*0ce0*/ 	.short	0x010a
        /*0ce2*/ 	.byte	0x3f
	.zero		1


	//   ....[48]....
        /*0ce4*/ 	.word	0x00015620
        /*0ce8*/ 	.word	0x00000006
        /*0cec*/ 	.word	0x00033480
        /*0cf0*/ 	.short	0x010a
        /*0cf2*/ 	.byte	0x3f
	.zero		1


	//   ....[49]....
        /*0cf4*/ 	.word	0x00015a80
        /*0cf8*/ 	.word	0x00000006
        /*0cfc*/ 	.word	0x00033440
        /*0d00*/ 	.short	0x010a
        /*0d02*/ 	.byte	0x3f
	.zero		1


	//   ....[50]....
        /*0d04*/ 	.word	0x00015f30
        /*0d08*/ 	.word	0x00000003
        /*0d0c*/ 	.word	0x00033470
        /*0d10*/ 	.short	0x010a
        /*0d12*/ 	.byte	0x3f
	.zero		1


	//   ....[51]....
        /*0d14*/ 	.word	0x00015fa0
        /*0d18*/ 	.word	0x00000003
        /*0d1c*/ 	.word	0x00033460
        /*0d20*/ 	.short	0x010a
        /*0d22*/ 	.byte	0x3f
	.zero		1


	//   ....[52]....
        /*0d24*/ 	.word	0x00016ae0
        /*0d28*/ 	.word	0x00000003
        /*0d2c*/ 	.word	0x00033450
        /*0d30*/ 	.short	0x0101
        /*0d32*/ 	.byte	0x3f
	.zero		1


	//   ....[53]....
        /*0d34*/ 	.word	0x00016b60
        /*0d38*/ 	.word	0x00000003
        /*0d3c*/ 	.word	0x00000000
        /*0d40*/ 	.short	0x0101
        /*0d42*/ 	.byte	0x3f
	.zero		1


	//   ....[54]....
        /*0d44*/ 	.word	0x00016da0
        /*0d48*/ 	.word	0x00000000
        /*0d4c*/ 	.word	0x00033470
        /*0d50*/ 	.short	0x010a
        /*0d52*/ 	.byte	0x3f
	.zero		1


	//   ....[55]....
        /*0d54*/ 	.word	0x00016e10
        /*0d58*/ 	.word	0x00000000
        /*0d5c*/ 	.word	0x00033460
        /*0d60*/ 	.short	0x010a
        /*0d62*/ 	.byte	0x3f
	.zero		1


	//   ....[56]....
        /*0d64*/ 	.word	0x00017980
        /*0d68*/ 	.word	0x00000000
        /*0d6c*/ 	.word	0x00033450
        /*0d70*/ 	.short	0x0101
        /*0d72*/ 	.byte	0x3f
	.zero		1


	//   ....[57]....
        /*0d74*/ 	.word	0x000179d0
        /*0d78*/ 	.word	0x00000002
        /*0d7c*/ 	.word	0x00000000
        /*0d80*/ 	.short	0x0101
        /*0d82*/ 	.byte	0x3f
	.zero		1


	//   ....[58]....
        /*0d84*/ 	.word	0x00018bc0
        /*0d88*/ 	.word	0x00000000
        /*0d8c*/ 	.word	0x00033420
        /*0d90*/ 	.short	0x010a
        /*0d92*/ 	.byte	0x3f
	.zero		1


	//   ....[59]....
        /*0d94*/ 	.word	0x00018d80
        /*0d98*/ 	.word	0x00000006
        /*0d9c*/ 	.word	0x00000000
        /*0da0*/ 	.short	0x010a
        /*0da2*/ 	.byte	0x3f
	.zero		1


	//   ....[60]....
        /*0da4*/ 	.word	0x00018df0
        /*0da8*/ 	.word	0x00000007
        /*0dac*/ 	.word	0x00000000
        /*0db0*/ 	.short	0x010a
        /*0db2*/ 	.byte	0x3f
	.zero		1


	//   ....[61]....
        /*0db4*/ 	.word	0x00018e50
        /*0db8*/ 	.word	0x00000004
        /*0dbc*/ 	.word	0x00033460
        /*0dc0*/ 	.short	0x010a
        /*0dc2*/ 	.byte	0x3f
	.zero		1


	//   ....[62]....
        /*0dc4*/ 	.word	0x00018ea0
        /*0dc8*/ 	.word	0x00000003
        /*0dcc*/ 	.word	0x00033460
        /*0dd0*/ 	.short	0x010a
        /*0dd2*/ 	.byte	0x3f
	.zero		1


	//   ....[63]....
        /*0dd4*/ 	.word	0x00018ee0
        /*0dd8*/ 	.word	0x00000004
        /*0ddc*/ 	.word	0x00033480
        /*0de0*/ 	.short	0x010a
        /*0de2*/ 	.byte	0x3f
	.zero		1


	//   ....[64]....
        /*0de4*/ 	.word	0x00018f00
        /*0de8*/ 	.word	0x00000003
        /*0dec*/ 	.word	0x00033480
        /*0df0*/ 	.short	0x010a
        /*0df2*/ 	.byte	0x3f
	.zero		1


	//   ....[65]....
        /*0df4*/ 	.word	0x00018f70
        /*0df8*/ 	.word	0x00000003
        /*0dfc*/ 	.word	0x00033400
        /*0e00*/ 	.short	0x010a
        /*0e02*/ 	.byte	0x3f
	.zero		1


	//   ....[66]....
        /*0e04*/ 	.word	0x00018fc0
        /*0e08*/ 	.word	0x00000002
        /*0e0c*/ 	.word	0x00033430
        /*0e10*/ 	.short	0x010a
        /*0e12*/ 	.byte	0x3f
	.zero		1


	//   ....[67]....
        /*0e14*/ 	.word	0x00019020
        /*0e18*/ 	.word	0x00000007
        /*0e1c*/ 	.word	0x00033430
        /*0e20*/ 	.short	0x010a
        /*0e22*/ 	.byte	0x3f
	.zero		1


	//   ....[68]....
        /*0e24*/ 	.word	0x00019080
        /*0e28*/ 	.word	0x00000004
        /*0e2c*/ 	.word	0x00033450
        /*0e30*/ 	.short	0x010a
        /*0e32*/ 	.byte	0x3f
	.zero		1


	//   ....[69]....
        /*0e34*/ 	.word	0x000190e0
        /*0e38*/ 	.word	0x00000007
        /*0e3c*/ 	.word	0x00033430
        /*0e40*/ 	.short	0x010a
        /*0e42*/ 	.byte	0x3f
	.zero		1


	//   ....[70]....
        /*0e44*/ 	.word	0x00019140
        /*0e48*/ 	.word	0x00000004
        /*0e4c*/ 	.word	0x00033450
        /*0e50*/ 	.short	0x010a
        /*0e52*/ 	.byte	0x3f
	.zero		1


	//   ....[71]....
        /*0e54*/ 	.word	0x000191a0
        /*0e58*/ 	.word	0x00000006
        /*0e5c*/ 	.word	0x00033450
        /*0e60*/ 	.short	0x010a
        /*0e62*/ 	.byte	0x3f
	.zero		1


	//   ....[72]....
        /*0e64*/ 	.word	0x000192f0
        /*0e68*/ 	.word	0x00000004
        /*0e6c*/ 	.word	0x00033480
        /*0e70*/ 	.short	0x010a
        /*0e72*/ 	.byte	0x3f
	.zero		1


	//   ....[73]....
        /*0e74*/ 	.word	0x00019340
        /*0e78*/ 	.word	0x00000004
        /*0e7c*/ 	.word	0x00033440
        /*0e80*/ 	.short	0x010a
        /*0e82*/ 	.byte	0x3f
	.zero		1


	//   ....[74]....
        /*0e84*/ 	.word	0x00019910
        /*0e88*/ 	.word	0x00000011
        /*0e8c*/ 	.word	0x00033420
        /*0e90*/ 	.short	0x010a
        /*0e92*/ 	.byte	0x3f
	.zero		1


	//   ....[75]....
        /*0e94*/ 	.word	0x00019960
        /*0e98*/ 	.word	0x00000006
        /*0e9c*/ 	.word	0x00033480
        /*0ea0*/ 	.short	0x010a
        /*0ea2*/ 	.byte	0x3f
	.zero		1


	//   ....[76]....
        /*0ea4*/ 	.word	0x000199b0
        /*0ea8*/ 	.word	0x00000006
        /*0eac*/ 	.word	0x00033440
        /*0eb0*/ 	.short	0x010a
        /*0eb2*/ 	.byte	0x3f
	.zero		1


	//   ....[77]....
        /*0eb4*/ 	.word	0x00019a00
        /*0eb8*/ 	.word	0x00000003
        /*0ebc*/ 	.word	0x00033470
        /*0ec0*/ 	.short	0x010a
        /*0ec2*/ 	.byte	0x3f
	.zero		1


	//   ....[78]....
        /*0ec4*/ 	.word	0x00019a50
        /*0ec8*/ 	.word	0x00000003
        /*0ecc*/ 	.word	0x00033460
        /*0ed0*/ 	.short	0x010a
        /*0ed2*/ 	.byte	0x3f
	.zero		1


	//   ....[79]....
        /*0ed4*/ 	.word	0x00019aa0
        /*0ed8*/ 	.word	0x00000000
        /*0edc*/ 	.word	0x00033470
        /*0ee0*/ 	.short	0x010a
        /*0ee2*/ 	.byte	0x3f
	.zero		1


	//   ....[80]....
        /*0ee4*/ 	.word	0x00019af0
        /*0ee8*/ 	.word	0x00000000
        /*0eec*/ 	.word	0x00033460
        /*0ef0*/ 	.short	0x010a
        /*0ef2*/ 	.byte	0x3f
	.zero		1


	//   ....[81]....
        /*0ef4*/ 	.word	0x00019b40
        /*0ef8*/ 	.word	0x00000000
        /*0efc*/ 	.word	0x00033420
        /*0f00*/ 	.short	0x010a
        /*0f02*/ 	.byte	0x3f
	.zero		1


	//   ....[82]....
        /*0f04*/ 	.word	0x00019ce0
        /*0f08*/ 	.word	0x00000006
        /*0f0c*/ 	.word	0x00000000
        /*0f10*/ 	.short	0x010a
        /*0f12*/ 	.byte	0x3f
	.zero		1


	//   ....[83]....
        /*0f14*/ 	.word	0x00019d30
        /*0f18*/ 	.word	0x00000007
        /*0f1c*/ 	.word	0x00000000
        /*0f20*/ 	.short	0x010a
        /*0f22*/ 	.byte	0x3f
	.zero		1


	//   ....[84]....
        /*0f24*/ 	.word	0x00019d80
        /*0f28*/ 	.word	0x00000004
        /*0f2c*/ 	.word	0x00033460
        /*0f30*/ 	.short	0x010a
        /*0f32*/ 	.byte	0x3f
	.zero		1


	//   ....[85]....
        /*0f34*/ 	.word	0x00019dd0
        /*0f38*/ 	.word	0x00000003
        /*0f3c*/ 	.word	0x00033460
        /*0f40*/ 	.short	0x010a
        /*0f42*/ 	.byte	0x3f
	.zero		1


	//   ....[86]....
        /*0f44*/ 	.word	0x00019e20
        /*0f48*/ 	.word	0x00000004
        /*0f4c*/ 	.word	0x00033480
        /*0f50*/ 	.short	0x010a
        /*0f52*/ 	.byte	0x3f
	.zero		1


	//----- nvinfo : EIATTR_NUM_MBARRIERS
	.align		4
.L_811:
        /*0f54*/ 	.byte	0x03, 0x38
        /*0f56*/ 	.short	0x0016


	//----- nvinfo : EIATTR_EXIT_INSTR_OFFSETS
	.align		4
        /*0f58*/ 	.byte	0x04, 0x1c
        /*0f5a*/ 	.short	(.L_813 - .L_812)


	//   ....[0]....
.L_812:
        /*0f5c*/ 	.word	0x00000a80


	//   ....[1]....
        /*0f60*/ 	.word	0x00011cc0


	//   ....[2]....
        /*0f64*/ 	.word	0x00018f50


	//----- nvinfo : EIATTR_MAX_THREADS
	.align		4
.L_813:
        /*0f68*/ 	.byte	0x04, 0x05
        /*0f6a*/ 	.short	(.L_815 - .L_814)
.L_814:
        /*0f6c*/ 	.word	0x00000180
        /*0f70*/ 	.word	0x00000001
        /*0f74*/ 	.word	0x00000001


	//----- nvinfo : EIATTR_CRS_STACK_SIZE
	.align		4
.L_815:
        /*0f78*/ 	.byte	0x04, 0x1e
        /*0f7a*/ 	.short	(.L_817 - .L_816)
.L_816:
        /*0f7c*/ 	.word	0x00000000


	//----- nvinfo : EIATTR_CBANK_PARAM_SIZE
	.align		4
.L_817:
        /*0f80*/ 	.byte	0x03, 0x19
        /*0f82*/ 	.short	0x0af0


	//----- nvinfo : EIATTR_PARAM_CBANK
	.align		4
        /*0f84*/ 	.byte	0x04, 0x0a
        /*0f86*/ 	.short	(.L_819 - .L_818)
	.align		4
.L_818:
        /*0f88*/ 	.word	index@(.nv.constant0._ZN7cutlass13device_kernelIN5flash11enable_sm90INS1_16FlashAttnFwdSm90INS1_25CollectiveMainloopFwdSm90ILi2EN4cute5tupleIJNS5_1CILi1EEES8_S8_EEENS6_IJNS7_ILi128EEENS7_ILi160EEENS7_ILi192EEEEEELi192ENS_12float_e4m3_tEfNS_4arch4Sm90ELb1ELb0ELb0ELb1ELb0ELb0ELb0ELb1ELb1ELb1ELb1ELb0EEENS1_21CollectiveEpilogueFwdINS6_IJSA_SC_SB_EEES9_NS_10bfloat16_tESG_Li256ELb1ELb1ELb1ELb1EEENS1_36VarlenDynamicPersistentTileSchedulerILi128ELi160ELi256ELi128ELb1ELb1ELb1ELb1ELb1ELb1EEEEEEEEEvNT_6ParamsE)
        /*0f8c*/ 	.short	0x0210
        /*0f8e*/ 	.short	0x0af0


	//----- nvinfo : EIATTR_SW_WAR
	.align		4
.L_819:
        /*0f90*/ 	.byte	0x04, 0x36
        /*0f92*/ 	.short	(.L_821 - .L_820)
.L_820:
        /*0f94*/ 	.word	0x00000008
.L_821:


//--------------------- .nv.info._ZN7cutlass13device_kernelIN5flash11enable_sm90INS1_16FlashAttnFwdSm90INS1_25CollectiveMainloopFwdSm90ILi2EN4cute5tupleIJNS5_1CILi1EEES8_S8_EEENS6_IJNS7_ILi128EEENS7_ILi160EEENS7_ILi192EEEEEELi192ENS_12float_e4m3_tEfNS_4arch4Sm90ELb1ELb0ELb0ELb1ELb0ELb1ELb0ELb1ELb1ELb1ELb1ELb0EEENS1_21CollectiveEpilogueFwdINS6_IJSA_SC_SB_EEES9_NS_10bfloat16_tESG_Li256ELb1ELb1ELb1ELb1EEENS1_36VarlenDynamicPersistentTileSchedulerILi128ELi160ELi256ELi128ELb1ELb1ELb1ELb1ELb1ELb1EEEEEEEEEvNT_6ParamsE --------------------------
	.section	.nv.info._ZN7cutlass13device_kernelIN5flash11enable_sm90INS1_16FlashAttnFwdSm90INS1_25CollectiveMainloopFwdSm90ILi2EN4cute5tupleIJNS5_1CILi1EEES8_S8_EEENS6_IJNS7_ILi128EEENS7_ILi160EEENS7_ILi192EEEEEELi192ENS_12float_e4m3_tEfNS_4arch4Sm90ELb1ELb0ELb0ELb1ELb0ELb1ELb0ELb1ELb1ELb1ELb1ELb0EEENS1_21CollectiveEpilogueFwdINS6_IJSA_SC_SB_EEES9_NS_10bfloat16_tESG_Li256ELb1ELb1ELb1ELb1EEENS1_36VarlenDynamicPersistentTileSchedulerILi128ELi160ELi256ELi128ELb1ELb1ELb1ELb1ELb1ELb1EEEEEEEEEvNT_6ParamsE,"",@"SHT_CUDA_INFO"
	.sectionflags	@""
	.align	4


	//----- nvinfo : EIATTR_CUDA_API_VERSION
	.align		4
        /*0000*/ 	.byte	0x04, 0x37
        /*0002*/ 	.short	(.L_823 - .L_822)
.L_822:
        /*0004*/ 	.word	0x00000082


	//----- nvinfo : EIATTR_KPARAM_INFO
	.align		4
.L_823:
        /*0008*/ 	.byte	0x04, 0x17
        /*000a*/ 	.short	(.L_825 - .L_824)
.L_824:
        /*000c*/ 	.word	0x00000000
        /*0010*/ 	.short	0x0000
        /*0012*/ 	.short	0x0070
        /*0014*/ 	.byte	0x00, 0xf0, 0x01, 0x2a


	//----- nvinfo : EIATTR_SPARSE_MMA_MASK
	.align		4
.L_825:
        /*0018*/ 	.byte	0x03, 0x50
        /*001a*/ 	.short	0x0000


	//----- nvinfo : EIATTR_MAXREG_COUNT
	.align		4
        /*001c*/ 	.byte	0x03, 0x1b
        /*001e*/ 	.short	0x00a8


	//----- nvinfo : EIATTR_NUM_BARRIERS
	.align		4
        /*0020*/ 	.byte	0x02, 0x4c
        /*0022*/ 	.byte	0x10
	.zero		1


	//----- nvinfo : EIATTR_EXTERNS
	.align		4
        /*0024*/ 	.byte	0x04, 0x0f
        /*0026*/ 	.short	(.L_827 - .L_826)


	//   ....[0]....
	.align		4
.L_826:
        /*0028*/ 	.word	index@(__assertfail)


	//----- nvinfo : EIATTR_ANNOTATIONS
	.align		4
.L_827:
        /*002c*/ 	.byte	0x04, 0x55
        /*002e*/ 	.short	(.L_829 - .L_828)


	//   ....[0]....
.L_828:
        /* <DEDUP_REMOVED lines=113> */


	//----- nvinfo : EIATTR_MERCURY_ISA_VERSION
	.align		4
.L_829:
        /*0728*/ 	.byte	0x03, 0x5f
        /*072a*/ 	.short	0x0101


	//----- nvinfo : EIATTR_UNUSED_LOAD_BYTE_OFFSET
	.align		4
        /*072c*/ 	.byte	0x04, 0x44
        /*072e*/ 	.short	(.L_831 - .L_830)


	//   ....[0]....
.L_830:
        /*0730*/ 	.word	0x00000ae0
        /*0734*/ 	.word	0x0000fff0


	//   ....[1]....
        /*0738*/ 	.word	0x00024180
        /*073c*/ 	.word	0x0000fff0


	//----- nvinfo : EIATTR_INT_WARP_WIDE_INSTR_OFFSETS
	.align		4
.L_831:
        /*0740*/ 	.byte	0x04, 0x31
        /*0742*/ 	.short	(.L_833 - .L_832)


	//   ....[0]....
.L_832:
        /*0744*/ 	.word	0x00000190


	//   ....[1]....
        /*0748*/ 	.word	0x000001d0


	//   ....[2]....
        /*074c*/ 	.word	0x00000240


	//   ....[3]....
        /*0750*/ 	.word	0x0002d2b0


	//   ....[4]....
        /*0754*/ 	.word	0x0002d340


	//   ....[5]....
        /*0758*/ 	.word	0x000305a0


	//   ....[6]....
        /*075c*/ 	.word	0x00030600


	//----- nvinfo : EIATTR_COOP_GROUP_MASK_REGIDS
	.align		4
.L_833:
        /*0760*/ 	.byte	0x04, 0x29
        /*0762*/ 	.short	(.L_835 - .L_834)


	//   ....[0]....
.L_834:
        /*0764*/ 	.word	0xffffffff


	//   ....[1]....
        /*0768*/ 	.word	0xffffffff


	//   ....[2]....
        /*076c*/ 	.word	0xffffffff


	//   ....[3]....
        /*0770*/ 	.word	0xffffffff


	//   ....[4]....
        /*0774*/ 	.word	0xffffffff


	//   ....[5]....
        /*0778*/ 	.word	0xffffffff


	//   ....[6]....
        /*077c*/ 	.word	0xffffffff


	//   ....[7]....
        /*0780*/ 	.word	0xffffffff


	//   ....[8]....
        /*0784*/ 	.word	0xffffffff


	//   ....[9]....
        /*0788*/ 	.word	0xffffffff


	//   ....[10]....
        /*078c*/ 	.word	0xffffffff


	//   ....[11]....
        /*0790*/ 	.word	0xffffffff


	//   ....[12]....
        /*0794*/ 	.word	0xffffffff


	//   ....[13]....
        /*0798*/ 	.word	0xffffffff


	//   ....[14]....
        /*079c*/ 	.word	0xffffffff


	//   ....[15]....
        /*07a0*/ 	.word	0xffffffff


	//   ....[16]....
        /*07a4*/ 	.word	0xffffffff


	//   ....[17]....
        /*07a8*/ 	.word	0xffffffff


	//   ....[18]....
        /*07ac*/ 	.word	0xffffffff


	//   ....[19]....
        /*07b0*/ 	.word	0xffffffff


	//   ....[20]....
        /*07b4*/ 	.word	0xffffffff


	//   ....[21]....
        /*07b8*/ 	.word	0xffffffff


	//   ....[22]....
        /*07bc*/ 	.word	0xffffffff


	//   ....[23]....
        /*07c0*/ 	.word	0xffffffff


	//   ....[24]....
        /*07c4*/ 	.word	0xffffffff


	//   ....[25]....
        /*07c8*/ 	.word	0xffffffff


	//   ....[26]....
        /*07cc*/ 	.word	0xffffffff


	//   ....[27]....
        /*07d0*/ 	.word	0xffffffff


	//   ....[28]....
        /*07d4*/ 	.word	0xffffffff


	//   ....[29]....
        /*07d8*/ 	.word	0xffffffff


	//   ....[30]....
        /*07dc*/ 	.word	0xffffffff


	//   ....[31]....
        /*07e0*/ 	.word	0xffffffff


	//   ....[32]....
        /*07e4*/ 	.word	0xffffffff


	//   ....[33]....
        /*07e8*/ 	.word	0xffffffff


	//   ....[34]....
        /*07ec*/ 	.word	0xffffffff


	//   ....[35]....
        /*07f0*/ 	.word	0xffffffff


	//   ....[36]....
        /*07f4*/ 	.word	0xffffffff


	//   ....[37]....
        /*07f8*/ 	.word	0xffffffff


	//   ....[38]....
        /*07fc*/ 	.word	0xffffffff


	//   ....[39]....
        /*0800*/ 	.word	0xffffffff


	//   ....[40]....
        /*0804*/ 	.word	0xffffffff


	//   ....[41]....
        /*0808*/ 	.word	0xffffffff


	//   ....[42]....
        /*080c*/ 	.word	0xffffffff


	//   ....[43]....
        /*0810*/ 	.word	0xffffffff


	//   ....[44]....
        /*0814*/ 	.word	0xffffffff


	//   ....[45]....
        /*0818*/ 	.word	0xffffffff


	//   ....[46]....
        /*081c*/ 	.word	0xffffffff


	//   ....[47]....
        /*0820*/ 	.word	0xffffffff


	//   ....[48]....
        /*0824*/ 	.word	0xffffffff


	//   ....[49]....
        /*0828*/ 	.word	0xffffffff


	//   ....[50]....
        /*082c*/ 	.word	0xffffffff


	//   ....[51]....
        /*0830*/ 	.word	0xffffffff


	//   ....[52]....
        /*0834*/ 	.word	0xffffffff


	//   ....[53]....
        /*0838*/ 	.word	0xffffffff


	//   ....[54]....
        /*083c*/ 	.word	0xffffffff


	//   ....[55]....
        /*0840*/ 	.word	0xffffffff


	//   ....[56]....
        /*0844*/ 	.word	0xffffffff


	//   ....[57]....
        /*0848*/ 	.word	0xffffffff


	//   ....[58]....
        /*084c*/ 	.word	0xffffffff


	//   ....[59]....
        /*0850*/ 	.word	0xffffffff


	//   ....[60]....
        /*0854*/ 	.word	0xffffffff


	//   ....[61]....
        /*0858*/ 	.word	0xffffffff


	//   ....[62]....
        /*085c*/ 	.word	0xffffffff


	//   ....[63]....
        /*0860*/ 	.word	0xffffffff


	//   ....[64]....
        /*0864*/ 	.word	0xffffffff


	//   ....[65]....
        /*0868*/ 	.word	0xffffffff


	//   ....[66]....
        /*086c*/ 	.word	0xffffffff


	//   ....[67]....
        /*0870*/ 	.word	0xffffffff


	//   ....[68]....
        /*0874*/ 	.word	0xffffffff


	//   ....[69]....
        /*0878*/ 	.word	0xffffffff


	//   ....[70]....
        /*087c*/ 	.word	0xffffffff


	//   ....[71]....
        /*0880*/ 	.word	0xffffffff


	//   ....[72]....
        /*0884*/ 	.word	0xffffffff


	//   ....[73]....
        /*0888*/ 	.word	0xffffffff


	//   ....[74]....
        /*088c*/ 	.word	0xffffffff


	//   ....[75]....
        /*0890*/ 	.word	0xffffffff


	//   ....[76]....
        /*0894*/ 	.word	0xffffffff


	//   ....[77]....
        /*0898*/ 	.word	0xffffffff


	//   ....[78]....
        /*089c*/ 	.word	0xffffffff


	//   ....[79]....
        /*08a0*/ 	.word	0xffffffff


	//   ....[80]....
        /*08a4*/ 	.word	0xffffffff


	//   ....[81]....
        /*08a8*/ 	.word	0xffffffff


	//   ....[82]....
        /*08ac*/ 	.word	0xffffffff


	//   ....[83]....
        /*08b0*/ 	.word	0xffffffff


	//   ....[84]....
        /*08b4*/ 	.word	0xffffffff


	//   ....[85]....
        /*08b8*/ 	.word	0xffffffff


	//   ....[86]....
        /*08bc*/ 	.word	0xffffffff


	//   ....[87]....
        /*08c0*/ 	.word	0xffffffff


	//   ....[88]....
        /*08c4*/ 	.word	0xffffffff


	//   ....[89]....
        /*08c8*/ 	.word	0xffffffff


	//   ....[90]....
        /*08cc*/ 	.word	0xffffffff


	//   ....[91]....
        /*08d0*/ 	.word	0xffffffff


	//   ....[92]....
        /*08d4*/ 	.word	0xffffffff


	//   ....[93]....
        /*08d8*/ 	.word	0xffffffff


	//   ....[94]....
        /*08dc*/ 	.word	0xffffffff


	//   ....[95]....
        /*08e0*/ 	.word	0xffffffff


	//   ....[96]....
        /*08e4*/ 	.word	0xffffffff


	//   ....[97]....
        /*08e8*/ 	.word	0xffffffff


	//   ....[98]....
        /*08ec*/ 	.word	0xffffffff


	//   ....[99]....
        /*08f0*/ 	.word	0xffffffff


	//   ....[100]....
        /*08f4*/ 	.word	0xffffffff


	//   ....[101]....
        /*08f8*/ 	.word	0xffffffff


	//   ....[102]....
        /*08fc*/ 	.word	0xffffffff


	//   ....[103]....
        /*0900*/ 	.word	0xffffffff


	//   ....[104]....
        /*0904*/ 	.word	0xffffffff


	//   ....[105]....
        /*0908*/ 	.word	0xffffffff


	//   ....[106]....
        /*090c*/ 	.word	0xffffffff


	//   ....[107]....
        /*0910*/ 	.word	0xffffffff


	//   ....[108]....
        /*0914*/ 	.word	0xffffffff


	//   ....[109]....
        /*0918*/ 	.word	0xffffffff


	//   ....[110]....
        /*091c*/ 	.word	0xffffffff


	//   ....[111]....
        /*0920*/ 	.word	0xffffffff


	//   ....[112]....
        /*0924*/ 	.word	0xffffffff


	//   ....[113]....
        /*0928*/ 	.word	0xffffffff


	//   ....[114]....
        /*092c*/ 	.word	0xffffffff


	//   ....[115]....
        /*0930*/ 	.word	0xffffffff


	//   ....[116]....
        /*0934*/ 	.word	0xffffffff


	//   ....[117]....
        /*0938*/ 	.word	0xffffffff


	//   ....[118]....
        /*093c*/ 	.word	0xffffffff


	//   ....[119]....
        /*0940*/ 	.word	0xffffffff


	//   ....[120]....
        /*0944*/ 	.word	0xffffffff


	//   ....[121]....
        /*0948*/ 	.word	0xffffffff


	//   ....[122]....
        /*094c*/ 	.word	0xffffffff


	//   ....[123]....
        /*0950*/ 	.word	0xffffffff


	//   ....[124]....
        /*0954*/ 	.word	0xffffffff


	//   ....[125]....
        /*0958*/ 	.word	0xffffffff


	//   ....[126]....
        /*095c*/ 	.word	0xffffffff


	//   ....[127]....
        /*0960*/ 	.word	0xffffffff


	//   ....[128]....
        /*0964*/ 	.word	0xffffffff


	//   ....[129]....
        /*0968*/ 	.word	0xffffffff


	//   ....[130]....
        /*096c*/ 	.word	0xffffffff


	//   ....[131]....
        /*0970*/ 	.word	0xffffffff


	//   ....[132]....
        /*0974*/ 	.word	0xffffffff


	//   ....[133]....
        /*0978*/ 	.word	0xffffffff


	//   ....[134]....
        /*097c*/ 	.word	0xffffffff


	//   ....[135]....
        /*0980*/ 	.word	0xffffffff


	//   ....[136]....
        /*0984*/ 	.word	0xffffffff


	//   ....[137]....
        /*0988*/ 	.word	0xffffffff


	//   ....[138]....
        /*098c*/ 	.word	0xffffffff


	//   ....[139]....
        /*0990*/ 	.word	0xffffffff


	//   ....[140]....
        /*0994*/ 	.word	0xffffffff


	//   ....[141]....
        /*0998*/ 	.word	0xffffffff


	//   ....[142]....
        /*099c*/ 	.word	0xffffffff


	//   ....[143]....
        /*09a0*/ 	.word	0xffffffff


	//   ....[144]....
        /*09a4*/ 	.word	0xffffffff


	//   ....[145]....
        /*09a8*/ 	.word	0xffffffff


	//   ....[146]....
        /*09ac*/ 	.word	0xffffffff


	//   ....[147]....
        /*09b0*/ 	.word	0xffffffff


	//   ....[148]....
        /*09b4*/ 	.word	0xffffffff


	//   ....[149]....
        /*09b8*/ 	.word	0xffffffff


	//   ....[150]....
        /*09bc*/ 	.word	0xffffffff


	//   ....[151]....
        /*09c0*/ 	.word	0xffffffff


	//   ....[152]....
        /*09c4*/ 	.word	0xffffffff


	//   ....[153]....
        /*09c8*/ 	.word	0xffffffff


	//   ....[154]....
        /*09cc*/ 	.word	0xffffffff


	//   ....[155]....
        /*09d0*/ 	.word	0xffffffff


	//   ....[156]....
        /*09d4*/ 	.word	0xffffffff


	//   ....[157]....
        /*09d8*/ 	.word	0xffffffff


	//   ....[158]....
        /*09dc*/ 	.word	0xffffffff


	//   ....[159]....
        /*09e0*/ 	.word	0xffffffff


	//   ....[160]....
        /*09e4*/ 	.word	0xffffffff


	//   ....[161]....
        /*09e8*/ 	.word	0xffffffff


	//   ....[162]....
        /*09ec*/ 	.word	0xffffffff


	//   ....[163]....
        /*09f0*/ 	.word	0xffffffff


	//   ....[164]....
        /*09f4*/ 	.word	0xffffffff


	//   ....[165]....
        /*09f8*/ 	.word	0xffffffff


	//   ....[166]....
        /*09fc*/ 	.word	0xffffffff


	//   ....[167]....
        /*0a00*/ 	.word	0xffffffff


	//   ....[168]....
        /*0a04*/ 	.word	0xffffffff


	//   ....[169]....
        /*0a08*/ 	.word	0xffffffff


	//   ....[170]....
        /*0a0c*/ 	.word	0xffffffff


	//   ....[171]....
        /*0a10*/ 	.word	0xffffffff


	//   ....[172]....
        /*0a14*/ 	.word	0xffffffff


	//   ....[173]....
        /*0a18*/ 	.word	0xffffffff


	//   ....[174]....
        /*0a1c*/ 	.word	0xffffffff


	//   ....[175]....
        /*0a20*/ 	.word	0xffffffff


	//   ....[176]....
        /*0a24*/ 	.word	0xffffffff


	//   ....[177]....
        /*0a28*/ 	.word	0xffffffff


	//   ....[178]....
        /*0a2c*/ 	.word	0xffffffff


	//   ....[179]....
        /*0a30*/ 	.word	0xffffffff


	//   ....[180]....
        /*0a34*/ 	.word	0xffffffff


	//   ....[181]....
        /*0a38*/ 	.word	0xffffffff


	//   ....[182]....
        /*0a3c*/ 	.word	0xffffffff


	//   ....[183]....
        /*0a40*/ 	.word	0xffffffff


	//   ....[184]....
        /*0a44*/ 	.word	0xffffffff


	//   ....[185]....
        /*0a48*/ 	.word	0xffffffff


	//   ....[186]....
        /*0a4c*/ 	.word	0xffffffff


	//   ....[187]....
        /*0a50*/ 	.word	0xffffffff


	//   ....[188]....
        /*0a54*/ 	.word	0xffffffff


	//   ....[189]....
        /*0a58*/ 	.word	0xffffffff


	//   ....[190]....
        /*0a5c*/ 	.word	0xffffffff


	//   ....[191]....
        /*0a60*/ 	.word	0xffffffff


	//   ....[192]....
        /*0a64*/ 	.word	0xffffffff


	//   ....[193]....
        /*0a68*/ 	.word	0xffffffff


	//   ....[194]....
        /*0a6c*/ 	.word	0xffffffff


	//   ....[195]....
        /*0a70*/ 	.word	0xffffffff


	//   ....[196]....
        /*0a74*/ 	.word	0xffffffff


	//   ....[197]....
        /*0a78*/ 	.word	0xffffffff


	//   ....[198]....
        /*0a7c*/ 	.word	0xffffffff


	//   ....[199]....
        /*0a80*/ 	.word	0xffffffff


	//   ....[200]....
        /*0a84*/ 	.word	0xffffffff


	//   ....[201]....
        /*0a88*/ 	.word	0xffffffff


	//   ....[202]....
        /*0a8c*/ 	.word	0x0500000f


	//   ....[203]....
        /*0a90*/ 	.word	0x0500000f


	//   ....[204]....
        /*0a94*/ 	.word	0x0500000f


	//   ....[205]....
        /*0a98*/ 	.word	0x0500000f


	//   ....[206]....
        /*0a9c*/ 	.word	0x0500000f


	//   ....[207]....
        /*0aa0*/ 	.word	0x0500000f


	//   ....[208]....
        /*0aa4*/ 	.word	0x0500000f


	//   ....[209]....
        /*0aa8*/ 	.word	0x0500000f


	//   ....[210]....
        /*0aac*/ 	.word	0x0500000f


	//   ....[211]....
        /*0ab0*/ 	.word	0x0500000f


	//   ....[212]....
        /*0ab4*/ 	.word	0x0500000f


	//   ....[213]....
        /*0ab8*/ 	.word	0x0500000f


	//   ....[214]....
        /*0abc*/ 	.word	0x0500000f


	//   ....[215]....
        /*0ac0*/ 	.word	0x0500000f


	//   ....[216]....
        /*0ac4*/ 	.word	0x0500000f


	//   ....[217]....
        /*0ac8*/ 	.word	0x0500000f


	//   ....[218]....
        /*0acc*/ 	.word	0x0500000f


	//   ....[219]....
        /*0ad0*/ 	.word	0x0500000f


	//   ....[220]....
        /*0ad4*/ 	.word	0x0500000f


	//   ....[221]....
        /*0ad8*/ 	.word	0x0500000f


	//   ....[222]....
        /*0adc*/ 	.word	0x0500000f


	//   ....[223]....
        /*0ae0*/ 	.word	0x0500000f


	//   ....[224]....
        /*0ae4*/ 	.word	0x0500000f


	//   ....[225]....
        /*0ae8*/ 	.word	0x0500000f


	//   ....[226]....
        /*0aec*/ 	.word	0x0500000f


	//   ....[227]....
        /*0af0*/ 	.word	0x0500000f


	//   ....[228]....
        /*0af4*/ 	.word	0x0500000f


	//   ....[229]....
        /*0af8*/ 	.word	0x0500000f


	//   ....[230]....
        /*0afc*/ 	.word	0x0500000f


	//   ....[231]....
        /*0b00*/ 	.word	0x0500000f


	//   ....[232]....
        /*0b04*/ 	.word	0x0500000f


	//   ....[233]....
        /*0b08*/ 	.word	0x0500000f


	//   ....[234]....
        /*0b0c*/ 	.word	0x0500000f


	//   ....[235]....
        /*0b10*/ 	.word	0x0500000f


	//   ....[236]....
        /*0b14*/ 	.word	0x0500000f


	//   ....[237]....
        /*0b18*/ 	.word	0x0500000f


	//   ....[238]....
        /*0b1c*/ 	.word	0x0500000f


	//   ....[239]....
        /*0b20*/ 	.word	0x0500000f


	//   ....[240]....
        /*0b24*/ 	.word	0x0500000f


	//   ....[241]....
        /*0b28*/ 	.word	0x0500000f


	//   ....[242]....
        /*0b2c*/ 	.word	0x0500000f


	//   ....[243]....
        /*0b30*/ 	.word	0x0500000f


	//   ....[244]....
        /*0b34*/ 	.word	0x0500000f


	//   ....[245]....
        /*0b38*/ 	.word	0x0500000f


	//   ....[246]....
        /*0b3c*/ 	.word	0x0500000f


	//   ....[247]....
        /*0b40*/ 	.word	0x0500000f


	//   ....[248]....
        /*0b44*/ 	.word	0x0500000f


	//   ....[249]....
        /*0b48*/ 	.word	0x0500000f


	//   ....[250]....
        /*0b4c*/ 	.word	0x0500000f


	//   ....[251]....
        /*0b50*/ 	.word	0x0500000f


	//   ....[252]....
        /*0b54*/ 	.word	0x0500000f


	//   ....[253]....
        /*0b58*/ 	.word	0x0500000f


	//   ....[254]....
        /*0b5c*/ 	.word	0x0500000f


	//   ....[255]....
        /*0b60*/ 	.word	0x0500000f


	//   ....[0]....
        /*0b64*/ 	.word	0x0500000f


	//   ....[1]....
        /*0b68*/ 	.word	0x0500000f


	//   ....[2]....
        /*0b6c*/ 	.word	0x0500000f


	//   ....[3]....
        /*0b70*/ 	.word	0x0500000f


	//   ....[4]....
        /*0b74*/ 	.word	0x0500000f


	//   ....[5]....
        /*0b78*/ 	.word	0x0500000f


	//   ....[6]....
        /*0b7c*/ 	.word	0x0500000f


	//   ....[7]....
        /*0b80*/ 	.word	0x0500000f


	//   ....[8]....
        /*0b84*/ 	.word	0x0500000f


	//   ....[9]....
        /*0b88*/ 	.word	0x0500000f


	//   ....[10]....
        /*0b8c*/ 	.word	0x0500000f


	//   ....[11]....
        /*0b90*/ 	.word	0x0500000f


	//   ....[12]....
        /*0b94*/ 	.word	0x0500000f


	//   ....[13]....
        /*0b98*/ 	.word	0x0500000f


	//   ....[14]....
        /*0b9c*/ 	.word	0x0500000f


	//   ....[15]....
        /*0ba0*/ 	.word	0x0500000f


	//   ....[16]....
        /*0ba4*/ 	.word	0x0500000f


	//   ....[17]....
        /*0ba8*/ 	.word	0x0500000f


	//   ....[18]....
        /*0bac*/ 	.word	0x0500000f


	//   ....[19]....
        /*0bb0*/ 	.word	0x0500000f


	//   ....[20]....
        /*0bb4*/ 	.word	0x0500000f


	//   ....[21]....
        /*0bb8*/ 	.word	0x0500000f


	//   ....[22]....
        /*0bbc*/ 	.word	0x0500000f


	//   ....[23]....
        /*0bc0*/ 	.word	0x0500000f


	//   ....[24]....
        /*0bc4*/ 	.word	0x0500000f


	//   ....[25]....
        /*0bc8*/ 	.word	0x0500000f


	//   ....[26]....
        /*0bcc*/ 	.word	0x0500000f


	//   ....[27]....
        /*0bd0*/ 	.word	0x0500000f


	//   ....[28]....
        /*0bd4*/ 	.word	0x0500000f


	//   ....[29]....
        /*0bd8*/ 	.word	0x0500000f


	//   ....[30]....
        /*0bdc*/ 	.word	0x0500000f


	//   ....[31]....
        /*0be0*/ 	.word	0x0500000f


	//   ....[32]....
        /*0be4*/ 	.word	0x0500000f


	//   ....[33]....
        /*0be8*/ 	.word	0x0500000f


	//   ....[34]....
        /*0bec*/ 	.word	0x0500000f


	//   ....[35]....
        /*0bf0*/ 	.word	0x0500000f


	//   ....[36]....
        /*0bf4*/ 	.word	0x0500000f


	//   ....[37]....
        /*0bf8*/ 	.word	0x0500000f


	//   ....[38]....
        /*0bfc*/ 	.word	0x0500000f


	//   ....[39]....
        /*0c00*/ 	.word	0x0500000f


	//   ....[40]....
        /*0c04*/ 	.word	0x0500000f


	//   ....[41]....
        /*0c08*/ 	.word	0x0500000f


	//   ....[42]....
        /*0c0c*/ 	.word	0x0500000f


	//   ....[43]....
        /*0c10*/ 	.word	0x0500000f


	//   ....[44]....
        /*0c14*/ 	.word	0x0500000f


	//   ....[45]....
        /*0c18*/ 	.word	0x0500000f


	//   ....[46]....
        /*0c1c*/ 	.word	0x0500000f


	//   ....[47]....
        /*0c20*/ 	.word	0x0500000f


	//   ....[48]....
        /*0c24*/ 	.word	0x0500000f


	//   ....[49]....
        /*0c28*/ 	.word	0x0500000f


	//   ....[50]....
        /*0c2c*/ 	.word	0x0500000f


	//   ....[51]....
        /*0c30*/ 	.word	0x0500000f


	//   ....[52]....
        /*0c34*/ 	.word	0x0500000f


	//   ....[53]....
        /*0c38*/ 	.word	0x0500000f


	//   ....[54]....
        /*0c3c*/ 	.word	0x0500000f


	//   ....[55]....
        /*0c40*/ 	.word	0x0500000f


	//   ....[56]....
        /*0c44*/ 	.word	0x0500000f


	//   ....[57]....
        /*0c48*/ 	.word	0x0500000f


	//   ....[58]....
        /*0c4c*/ 	.word	0x0500000f


	//   ....[59]....
        /*0c50*/ 	.word	0x0500000f


	//   ....[60]....
        /*0c54*/ 	.word	0x0500000f


	//   ....[61]....
        /*0c58*/ 	.word	0x0500000f


	//   ....[62]....
        /*0c5c*/ 	.word	0x0500000f


	//   ....[63]....
        /*0c60*/ 	.word	0x0500000f


	//   ....[64]....
        /*0c64*/ 	.word	0x0500000f


	//   ....[65]....
        /*0c68*/ 	.word	0x0500000f


	//   ....[66]....
        /*0c6c*/ 	.word	0x0500000f


	//   ....[67]....
        /*0c70*/ 	.word	0x0500000f


	//   ....[68]....
        /*0c74*/ 	.word	0x0500000f


	//   ....[69]....
        /*0c78*/ 	.word	0x0500000f


	//   ....[70]....
        /*0c7c*/ 	.word	0x0500000f


	//   ....[71]....
        /*0c80*/ 	.word	0x0500000f


	//   ....[72]....
        /*0c84*/ 	.word	0x0500000f


	//   ....[73]....
        /*0c88*/ 	.word	0x0500000f


	//   ....[74]....
        /*0c8c*/ 	.word	0x0500000f


	//   ....[75]....
        /*0c90*/ 	.word	0x0500000f


	//   ....[76]....
        /*0c94*/ 	.word	0x0500000f


	//   ....[77]....
        /*0c98*/ 	.word	0x0500000f


	//   ....[78]....
        /*0c9c*/ 	.word	0x0500000f


	//   ....[79]....
        /*0ca0*/ 	.word	0x0500000f


	//   ....[80]....
        /*0ca4*/ 	.word	0x0500000f


	//   ....[81]....
        /*0ca8*/ 	.word	0x0500000f


	//   ....[82]....
        /*0cac*/ 	.word	0x0500000f


	//   ....[83]....
        /*0cb0*/ 	.word	0x0500000f


	//   ....[84]....
        /*0cb4*/ 	.word	0x0500000f


	//   ....[85]....
        /*0cb8*/ 	.word	0x0500000f


	//   ....[86]....
        /*0cbc*/ 	.word	0x0500000f


	//   ....[87]....
        /*0cc0*/ 	.word	0x0500000f


	//   ....[88]....
        /*0cc4*/ 	.word	0x0500000f


	//   ....[89]....
        /*0cc8*/ 	.word	0x0500000f


	//   ....[90]....
        /*0ccc*/ 	.word	0x0500000f


	//   ....[91]....
        /*0cd0*/ 	.word	0x0500000f


	//   ....[92]....
        /*0cd4*/ 	.word	0x0500000f


	//   ....[93]....
        /*0cd8*/ 	.word	0x0500000f


	//   ....[94]....
        /*0cdc*/ 	.word	0x0500000f


	//   ....[95]....
        /*0ce0*/ 	.word	0x0500000f


	//   ....[96]....
        /*0ce4*/ 	.word	0x0500000f


	//   ....[97]....
        /*0ce8*/ 	.word	0x0500000f


	//   ....[98]....
        /*0cec*/ 	.word	0x0500000f


	//   ....[99]....
        /*0cf0*/ 	.word	0x0500000f


	//----- nvinfo : EIATTR_COOP_GROUP_INSTR_OFFSETS
	.align		4
.L_835:
        /*0cf4*/ 	.byte	0x04, 0x28
        /*0cf6*/ 	.short	(.L_837 - .L_836)


	//   ....[0]....
.L_836:
        /*0cf8*/ 	.word	0x00000070


	//   ....[1]....
        /*0cfc*/ 	.word	0x000001a0


	//   ....[2]....
        /*0d00*/ 	.word	0x000001f0


	//   ....[3]....
        /*0d04*/ 	.word	0x00000420


	//   ....[4]....
        /*0d08*/ 	.word	0x00000580


	//   ....[5]....
        /*0d0c*/ 	.word	0x000006a0


	//   ....[6]....
        /*0d10*/ 	.word	0x00000800


	//   ....[7]....
        /*0d14*/ 	.word	0x00011080


	//   ....[8]....
        /*0d18*/ 	.word	0x00011740


	//   ....[9]....
        /*0d1c*/ 	.word	0x00011750


	//   ....[10]....
        /*0d20*/ 	.word	0x00011760


	//   ....[11]....
        /*0d24*/ 	.word	0x00011770


	//   ....[12]....
        /*0d28*/ 	.word	0x00014e20


	//   ....[13]....
        /*0d2c*/ 	.word	0x00014e30


	//   ....[14]....
        /*0d30*/ 	.word	0x00014e40


	//   ....[15]....
        /*0d34*/ 	.word	0x00014e50


	//   ....[16]....
        /*0d38*/ 	.word	0x00019490


	//   ....[17]....
        /*0d3c*/ 	.word	0x00019d60


	//   ....[18]....
        /*0d40*/ 	.word	0x00019d70


	//   ....[19]....
        /*0d44*/ 	.word	0x00019d90


	//   ....[20]....
        /*0d48*/ 	.word	0x0001a5c0


	//   ....[21]....
        /*0d4c*/ 	.word	0x0001a5f0


	//   ....[22]....
        /*0d50*/ 	.word	0x0001d360


	//   ....[23]....
        /*0d54*/ 	.word	0x0001db60


	//   ....[24]....
        /*0d58*/ 	.word	0x0001db80


	//   ....[25]....
        /*0d5c*/ 	.word	0x0001db90


	//   ....[26]....
        /*0d60*/ 	.word	0x0001e680


	//   ....[27]....
        /*0d64*/ 	.word	0x0001e720


	//   ....[28]....
        /*0d68*/ 	.word	0x00021790


	//   ....[29]....
        /*0d6c*/ 	.word	0x000218e0


	//   ....[30]....
        /*0d70*/ 	.word	0x00021900


	//   ....[31]....
        /*0d74*/ 	.word	0x00021990


	//   ....[32]....
        /*0d78*/ 	.word	0x000237c0


	//   ....[33]....
        /*0d7c*/ 	.word	0x00023820


	//   ....[34]....
        /*0d80*/ 	.word	0x00023840


	//   ....[35]....
        /*0d84*/ 	.word	0x00023860


	//   ....[36]....
        /*0d88*/ 	.word	0x00024790


	//   ....[37]....
        /*0d8c*/ 	.word	0x00024880


	//   ....[38]....
        /*0d90*/ 	.word	0x00024910


	//   ....[39]....
        /*0d94*/ 	.word	0x00024940


	//   ....[40]....
        /*0d98*/ 	.word	0x00024970


	//   ....[41]....
        /*0d9c*/ 	.word	0x000249a0


	//   ....[42]....
        /*0da0*/ 	.word	0x000249d0


	//   ....[43]....
        /*0da4*/ 	.word	0x00024a00


	//   ....[44]....
        /*0da8*/ 	.word	0x00024a30


	//   ....[45]....
        /*0dac*/ 	.word	0x00024a60


	//   ....[46]....
        /*0db0*/ 	.word	0x00024a90


	//   ....[47]....
        /*0db4*/ 	.word	0x00024ac0


	//   ....[48]....
        /*0db8*/ 	.word	0x00024af0


	//   ....[49]....
        /*0dbc*/ 	.word	0x00024b20


	//   ....[50]....
        /*0dc0*/ 	.word	0x00024b50


	//   ....[51]....
        /*0dc4*/ 	.word	0x00024b80


	//   ....[52]....
        /*0dc8*/ 	.word	0x00024bb0


	//   ....[53]....
        /*0dcc*/ 	.word	0x00024be0


	//   ....[54]....
        /*0dd0*/ 	.word	0x00024c10


	//   ....[55]....
        /*0dd4*/ 	.word	0x00024c40


	//   ....[56]....
        /*0dd8*/ 	.word	0x00024c70


	//   ....[57]....
        /*0ddc*/ 	.word	0x00024ca0


	//   ....[58]....
        /*0de0*/ 	.word	0x00024cd0


	//   ....[59]....
        /*0de4*/ 	.word	0x00024d00


	//   ....[60]....
        /*0de8*/ 	.word	0x00024d30


	//   ....[61]....
        /*0dec*/ 	.word	0x00024d60


	//   ....[62]....
        /*0df0*/ 	.word	0x00024d90


	//   ....[63]....
        /*0df4*/ 	.word	0x00024dc0


	//   ....[64]....
        /*0df8*/ 	.word	0x00024df0


	//   ....[65]....
        /*0dfc*/ 	.word	0x00024e20


	//   ....[66]....
        /*0e00*/ 	.word	0x00024e50


	//   ....[67]....
        /*0e04*/ 	.word	0x00024e80


	//   ....[68]....
        /*0e08*/ 	.word	0x00024eb0


	//   ....[69]....
        /*0e0c*/ 	.word	0x00024ee0


	//   ....[70]....
        /*0e10*/ 	.word	0x00024f10


	//   ....[71]....
        /*0e14*/ 	.word	0x00024f40


	//   ....[72]....
        /*0e18*/ 	.word	0x00024f70


	//   ....[73]....
        /*0e1c*/ 	.word	0x00024fa0


	//   ....[74]....
        /*0e20*/ 	.word	0x00024fd0


	//   ....[75]....
        /*0e24*/ 	.word	0x00025000


	//   ....[76]....
        /*0e28*/ 	.word	0x00025030


	//   ....[77]....
        /*0e2c*/ 	.word	0x00025060


	//   ....[78]....
        /*0e30*/ 	.word	0x00025090


	//   ....[79]....
        /*0e34*/ 	.word	0x000250a0


	//   ....[80]....
        /*0e38*/ 	.word	0x000250b0


	//   ....[81]....
        /*0e3c*/ 	.word	0x000250d0


	//   ....[82]....
        /*0e40*/ 	.word	0x000250e0


	//   ....[83]....
        /*0e44*/ 	.word	0x00025100


	//   ....[84]....
        /*0e48*/ 	.word	0x00025120


	//   ....[85]....
        /*0e4c*/ 	.word	0x00025140


	//   ....[86]....
        /*0e50*/ 	.word	0x00025170


	//   ....[87]....
        /*0e54*/ 	.word	0x00025180


	//   ....[88]....
        /*0e58*/ 	.word	0x000251b0


	//   ....[89]....
        /*0e5c*/ 	.word	0x000251d0


	//   ....[90]....
        /*0e60*/ 	.word	0x000251f0


	//   ....[91]....
        /*0e64*/ 	.word	0x00025200


	//   ....[92]....
        /*0e68*/ 	.word	0x00025210


	//   ....[93]....
        /*0e6c*/ 	.word	0x00025240


	//   ....[94]....
        /*0e70*/ 	.word	0x00025270


	//   ....[95]....
        /*0e74*/ 	.word	0x00025290


	//   ....[96]....
        /*0e78*/ 	.word	0x000252a0


	//   ....[97]....
        /*0e7c*/ 	.word	0x000252d0


	//   ....[98]....
        /*0e80*/ 	.word	0x00025300


	//   ....[99]....
        /*0e84*/ 	.word	0x00025330


	//   ....[100]....
        /*0e88*/ 	.word	0x00025360


	//   ....[101]....
        /*0e8c*/ 	.word	0x00025390


	//   ....[102]....
        /*0e90*/ 	.word	0x000253c0


	//   ....[103]....
        /*0e94*/ 	.word	0x000253f0


	//   ....[104]....
        /*0e98*/ 	.word	0x00025420


	//   ....[105]....
        /*0e9c*/ 	.word	0x00025450


	//   ....[106]....
        /*0ea0*/ 	.word	0x00025480


	//   ....[107]....
        /*0ea4*/ 	.word	0x00025490


	//   ....[108]....
        /*0ea8*/ 	.word	0x000254b0


	//   ....[109]....
        /*0eac*/ 	.word	0x000254e0


	//   ....[110]....
        /*0eb0*/ 	.word	0x00025520


	//   ....[111]....
        /*0eb4*/ 	.word	0x00025550


	//   ....[112]....
        /*0eb8*/ 	.word	0x00025580


	//   ....[113]....
        /*0ebc*/ 	.word	0x000255b0


	//   ....[114]....
        /*0ec0*/ 	.word	0x000255e0


	//   ....[115]....
        /*0ec4*/ 	.word	0x00025610


	//   ....[116]....
        /*0ec8*/ 	.word	0x00025620


	//   ....[117]....
        /*0ecc*/ 	.word	0x00025650


	//   ....[118]....
        /*0ed0*/ 	.word	0x00025680


	//   ....[119]....
        /*0ed4*/ 	.word	0x000256b0


	//   ....[120]....
        /*0ed8*/ 	.word	0x000256e0


	//   ....[121]....
        /*0edc*/ 	.word	0x00025710


	//   ....[122]....
        /*0ee0*/ 	.word	0x00025740


	//   ....[123]....
        /*0ee4*/ 	.word	0x00025750


	//   ....[124]....
        /*0ee8*/ 	.word	0x00025770


	//   ....[125]....
        /*0eec*/ 	.word	0x000257a0


	//   ....[126]....
        /*0ef0*/ 	.word	0x000257d0


	//   ....[127]....
        /*0ef4*/ 	.word	0x000257f0


	//   ....[128]....
        /*0ef8*/ 	.word	0x00025820


	//   ....[129]....
        /*0efc*/ 	.word	0x00025850


	//   ....[130]....
        /*0f00*/ 	.word	0x00025880


	//   ....[131]....
        /*0f04*/ 	.word	0x000258b0


	//   ....[132]....
        /*0f08*/ 	.word	0x00026210


	//   ....[133]....
        /*0f0c*/ 	.word	0x00026230


	//   ....[134]....
        /*0f10*/ 	.word	0x00026240


	//   ....[135]....
        /*0f14*/ 	.word	0x00026250


	//   ....[136]....
        /*0f18*/ 	.word	0x00026b30


	//   ....[137]....
        /*0f1c*/ 	.word	0x00026b40


	//   ....[138]....
        /*0f20*/ 	.word	0x00026c90


	//   ....[139]....
        /*0f24*/ 	.word	0x00026ca0


	//   ....[140]....
        /*0f28*/ 	.word	0x00026df0


	//   ....[141]....
        /*0f2c*/ 	.word	0x00026e00


	//   ....[142]....
        /*0f30*/ 	.word	0x00026f50


	//   ....[143]....
        /*0f34*/ 	.word	0x00026f60


	//   ....[144]....
        /*0f38*/ 	.word	0x00027350


	//   ....[145]....
        /*0f3c*/ 	.word	0x00027360


	//   ....[146]....
        /*0f40*/ 	.word	0x000280e0


	//   ....[147]....
        /*0f44*/ 	.word	0x000280f0


	//   ....[148]....
        /*0f48*/ 	.word	0x00029650


	//   ....[149]....
        /*0f4c*/ 	.word	0x00029660


	//   ....[150]....
        /*0f50*/ 	.word	0x000297c0


	//   ....[151]....
        /*0f54*/ 	.word	0x000297d0


	//   ....[152]....
        /*0f58*/ 	.word	0x00029920


	//   ....[153]....
        /*0f5c*/ 	.word	0x00029930


	//   ....[154]....
        /*0f60*/ 	.word	0x00029a80


	//   ....[155]....
        /*0f64*/ 	.word	0x00029a90


	//   ....[156]....
        /*0f68*/ 	.word	0x00029c40


	//   ....[157]....
        /*0f6c*/ 	.word	0x00029e80


	//   ....[158]....
        /*0f70*/ 	.word	0x00029eb0


	//   ....[159]....
        /*0f74*/ 	.word	0x00029ee0


	//   ....[160]....
        /*0f78*/ 	.word	0x00029f10


	//   ....[161]....
        /*0f7c*/ 	.word	0x00029f40


	//   ....[162]....
        /*0f80*/ 	.word	0x00029f70


	//   ....[163]....
        /*0f84*/ 	.word	0x0002a110


	//   ....[164]....
        /*0f88*/ 	.word	0x0002a140


	//   ....[165]....
        /*0f8c*/ 	.word	0x0002a170


	//   ....[166]....
        /*0f90*/ 	.word	0x0002a1a0


	//   ....[167]....
        /*0f94*/ 	.word	0x0002a1d0


	//   ....[168]....
        /*0f98*/ 	.word	0x0002a200


	//   ....[169]....
        /*0f9c*/ 	.word	0x0002a2a0


	//   ....[170]....
        /*0fa0*/ 	.word	0x0002a2d0


	//   ....[171]....
        /*0fa4*/ 	.word	0x0002a2e0


	//   ....[172]....
        /*0fa8*/ 	.word	0x0002a310


	//   ....[173]....
        /*0fac*/ 	.word	0x0002ba60


	//   ....[174]....
        /*0fb0*/ 	.word	0x0002da50


	//   ....[175]....
        /*0fb4*/ 	.word	0x0002e850


	//   ....[176]....
        /*0fb8*/ 	.word	0x0002e870


	//   ....[177]....
        /*0fbc*/ 	.word	0x0002e8b0


	//   ....[178]....
        /*0fc0*/ 	.word	0x0002e930


	//   ....[179]....
        /*0fc4*/ 	.word	0x0002e9c0


	//   ....[180]....
        /*0fc8*/ 	.word	0x0002e9d0


	//   ....[181]....
        /*0fcc*/ 	.word	0x0002ea20


	//   ....[182]....
        /*0fd0*/ 	.word	0x0002ea60


	//   ....[183]....
        /*0fd4*/ 	.word	0x000316b0


	//   ....[184]....
        /*0fd8*/ 	.word	0x000316e0


	//   ....[185]....
        /*0fdc*/ 	.word	0x00031740


	//   ....[186]....
        /*0fe0*/ 	.word	0x00031770


	//   ....[187]....
        /*0fe4*/ 	.word	0x000317a0


	//   ....[188]....
        /*0fe8*/ 	.word	0x000317d0


	//   ....[189]....
        /*0fec*/ 	.word	0x00031800


	//   ....[190]....
        /*0ff0*/ 	.word	0x00031830


	//   ....[191]....
        /*0ff4*/ 	.word	0x000319f0


	//   ....[192]....
        /*0ff8*/ 	.word	0x00031a20


	//   ....[193]....
        /*0ffc*/ 	.word	0x00031a50


	//   ....[194]....
        /*1000*/ 	.word	0x00031a80


	//   ....[195]....
        /*1004*/ 	.word	0x00031ab0


	//   ....[196]....
        /*1008*/ 	.word	0x00031ae0


	//   ....[197]....
        /*100c*/ 	.word	0x00031bb0


	//   ....[198]....
        /*1010*/ 	.word	0x00031bd0


	//   ....[199]....
        /*1014*/ 	.word	0x00031be0


	//   ....[200]....
        /*1018*/ 	.word	0x00031c60


	//   ....[201]....
        /*101c*/ 	.word	0x000327a0


	//   ....[202]....
        /*1020*/ 	.word	0x00032c40


	//   ....[203]....
        /*1024*/ 	.word	0x00032ce0


	//   ....[204]....
        /*1028*/ 	.word	0x00032d70


	//   ....[205]....
        /*102c*/ 	.word	0x00032dc0


	//   ....[206]....
        /*1030*/ 	.word	0x00032e10


	//   ....[207]....
        /*1034*/ 	.word	0x00032ee0


	//   ....[208]....
        /*1038*/ 	.word	0x00032f70


	//   ....[209]....
        /*103c*/ 	.word	0x00032fc0


	//   ....[210]....
        /*1040*/ 	.word	0x00033010


	//   ....[211]....
        /*1044*/ 	.word	0x00033480


	//   ....[212]....
        /*1048*/ 	.word	0x000335a0


	//   ....[213]....
        /*104c*/ 	.word	0x000336c0


	//   ....[214]....
        /*1050*/ 	.word	0x000337e0


	//   ....[215]....
        /*1054*/ 	.word	0x00033910


	//   ....[216]....
        /*1058*/ 	.word	0x00033a30


	//   ....[217]....
        /*105c*/ 	.word	0x00033ac0


	//   ....[218]....
        /*1060*/ 	.word	0x00033b10


	//   ....[219]....
        /*1064*/ 	.word	0x00033b80


	//   ....[220]....
        /*1068*/ 	.word	0x00033be0


	//   ....[221]....
        /*106c*/ 	.word	0x00033c40


	//   ....[222]....
        /*1070*/ 	.word	0x00033ca0


	//   ....[223]....
        /*1074*/ 	.word	0x00033d50


	//   ....[224]....
        /*1078*/ 	.word	0x00033dc0


	//   ....[225]....
        /*107c*/ 	.word	0x00033e20


	//   ....[226]....
        /*1080*/ 	.word	0x00033e70


	//   ....[227]....
        /*1084*/ 	.word	0x00033ef0


	//   ....[228]....
        /*1088*/ 	.word	0x00033f60


	//   ....[229]....
        /*108c*/ 	.word	0x00033fc0


	//   ....[230]....
        /*1090*/ 	.word	0x00034010


	//   ....[231]....
        /*1094*/ 	.word	0x00034090


	//   ....[232]....
        /*1098*/ 	.word	0x00034100


	//   ....[233]....
        /*109c*/ 	.word	0x00034160


	//   ....[234]....
        /*10a0*/ 	.word	0x000341b0


	//   ....[235]....
        /*10a4*/ 	.word	0x00034260


	//   ....[236]....
        /*10a8*/ 	.word	0x000342b0


	//   ....[237]....
        /*10ac*/ 	.word	0x00034310


	//   ....[238]....
        /*10b0*/ 	.word	0x00034360


	//   ....[239]....
        /*10b4*/ 	.word	0x000343e0


	//   ....[240]....
        /*10b8*/ 	.word	0x00034430


	//   ....[241]....
        /*10bc*/ 	.word	0x00034490


	//   ....[242]....
        /*10c0*/ 	.word	0x00034500


	//   ....[243]....
        /*10c4*/ 	.word	0x00034570


	//   ....[244]....
        /*10c8*/ 	.word	0x000345d0


	//   ....[245]....
        /*10cc*/ 	.word	0x00034640


	//   ....[246]....
        /*10d0*/ 	.word	0x000346a0


	//   ....[247]....
        /*10d4*/ 	.word	0x00034720


	//   ....[248]....
        /*10d8*/ 	.word	0x00034790


	//   ....[249]....
        /*10dc*/ 	.word	0x000347f0


	//   ....[250]....
        /*10e0*/ 	.word	0x00034840


	//   ....[251]....
        /*10e4*/ 	.word	0x000348c0


	//   ....[252]....
        /*10e8*/ 	.word	0x00034930


	//   ....[253]....
        /*10ec*/ 	.word	0x00034990


	//   ....[254]....
        /*10f0*/ 	.word	0x000349e0


	//   ....[255]....
        /*10f4*/ 	.word	0x00034a40


	//   ....[0]....
        /*10f8*/ 	.word	0x00034ad0


	//   ....[1]....
        /*10fc*/ 	.word	0x00034b30


	//   ....[2]....
        /*1100*/ 	.word	0x00034b80


	//   ....[3]....
        /*1104*/ 	.word	0x00034c20


	//   ....[4]....
        /*1108*/ 	.word	0x00034c70


	//   ....[5]....
        /*110c*/ 	.word	0x00034cd0


	//   ....[6]....
        /*1110*/ 	.word	0x00034d20


	//   ....[7]....
        /*1114*/ 	.word	0x00034da0


	//   ....[8]....
        /*1118*/ 	.word	0x00034df0


	//   ....[9]....
        /*111c*/ 	.word	0x00034e50


	//   ....[10]....
        /*1120*/ 	.word	0x00034ec0


	//   ....[11]....
        /*1124*/ 	.word	0x00034f30


	//   ....[12]....
        /*1128*/ 	.word	0x00034f90


	//   ....[13]....
        /*112c*/ 	.word	0x00035000


	//   ....[14]....
        /*1130*/ 	.word	0x00035060


	//   ....[15]....
        /*1134*/ 	.word	0x000350d0


	//   ....[16]....
        /*1138*/ 	.word	0x00035120


	//   ....[17]....
        /*113c*/ 	.word	0x00035190


	//   ....[18]....
        /*1140*/ 	.word	0x000351f0


	//   ....[19]....
        /*1144*/ 	.word	0x00035260


	//   ....[20]....
        /*1148*/ 	.word	0x000352c0


	//   ....[21]....
        /*114c*/ 	.word	0x00035330


	//   ....[22]....
        /*1150*/ 	.word	0x00035380


	//   ....[23]....
        /*1154*/ 	.word	0x00035400


	//   ....[24]....
        /*1158*/ 	.word	0x00035480


	//   ....[25]....
        /*115c*/ 	.word	0x000354e0


	//   ....[26]....
        /*1160*/ 	.word	0x00035540


	//   ....[27]....
        /*1164*/ 	.word	0x000355c0


	//   ....[28]....
        /*1168*/ 	.word	0x00035630


	//   ....[29]....
        /*116c*/ 	.word	0x00035690


	//   ....[30]....
        /*1170*/ 	.word	0x000356e0


	//   ....[31]....
        /*1174*/ 	.word	0x00035740


	//   ....[32]....
        /*1178*/ 	.word	0x000357a0


	//   ....[33]....
        /*117c*/ 	.word	0x00035800


	//   ....[34]....
        /*1180*/ 	.word	0x00035850


	//   ....[35]....
        /*1184*/ 	.word	0x000358b0


	//   ....[36]....
        /*1188*/ 	.word	0x00035910


	//   ....[37]....
        /*118c*/ 	.word	0x00035970


	//   ....[38]....
        /*1190*/ 	.word	0x000359c0


	//   ....[39]....
        /*1194*/ 	.word	0x00035a40


	//   ....[40]....
        /*1198*/ 	.word	0x00035ab0


	//   ....[41]....
        /*119c*/ 	.word	0x00035b10


	//   ....[42]....
        /*11a0*/ 	.word	0x00035b60


	//   ....[43]....
        /*11a4*/ 	.word	0x00035c00


	//   ....[44]....
        /*11a8*/ 	.word	0x00035c70


	//   ....[45]....
        /*11ac*/ 	.word	0x00035ce0


	//   ....[46]....
        /*11b0*/ 	.word	0x00035d30


	//   ....[47]....
        /*11b4*/ 	.word	0x00035dc0


	//   ....[48]....
        /*11b8*/ 	.word	0x00035e30


	//   ....[49]....
        /*11bc*/ 	.word	0x00035eb0


	//   ....[50]....
        /*11c0*/ 	.word	0x00035f00


	//   ....[51]....
        /*11c4*/ 	.word	0x00035f90


	//   ....[52]....
        /*11c8*/ 	.word	0x00035fe0


	//   ....[53]....
        /*11cc*/ 	.word	0x00036070


	//   ....[54]....
        /*11d0*/ 	.word	0x00036100


	//   ....[55]....
        /*11d4*/ 	.word	0x00036190


	//   ....[56]....
        /*11d8*/ 	.word	0x00036220


	//   ....[57]....
        /*11dc*/ 	.word	0x000362b0


	//   ....[58]....
        /*11e0*/ 	.word	0x00036340


	//   ....[59]....
        /*11e4*/ 	.word	0x000363c0


	//   ....[60]....
        /*11e8*/ 	.word	0x00036410


	//   ....[61]....
        /*11ec*/ 	.word	0x000364b0


	//   ....[62]....
        /*11f0*/ 	.word	0x00036540


	//   ....[63]....
        /*11f4*/ 	.word	0x000365c0


	//   ....[64]....
        /*11f8*/ 	.word	0x00036610


	//   ....[65]....
        /*11fc*/ 	.word	0x000366a0


	//   ....[66]....
        /*1200*/ 	.word	0x00036730


	//   ....[67]....
        /*1204*/ 	.word	0x000367c0


	//   ....[68]....
        /*1208*/ 	.word	0x00036850


	//   ....[69]....
        /*120c*/ 	.word	0x000368e0


	//   ....[70]....
        /*1210*/ 	.word	0x00036970


	//   ....[71]....
        /*1214*/ 	.word	0x00036a30


	//   ....[72]....
        /*1218*/ 	.word	0x00036d10


	//   ....[73]....
        /*121c*/ 	.word	0x00036f30


	//   ....[74]....
        /*1220*/ 	.word	0x00036f80


	//   ....[75]....
        /*1224*/ 	.word	0x00036fe0


	//   ....[76]....
        /*1228*/ 	.word	0x000370f0


	//   ....[77]....
        /*122c*/ 	.word	0x00037150


	//   ....[78]....
        /*1230*/ 	.word	0x00037260


	//   ....[79]....
        /*1234*/ 	.word	0x000372c0


	//   ....[80]....
        /*1238*/ 	.word	0x000373a0


	//   ....[81]....
        /*123c*/ 	.word	0x000376c0


	//   ....[82]....
        /*1240*/ 	.word	0x00037760


	//   ....[83]....
        /*1244*/ 	.word	0x00037900


	//   ....[84]....
        /*1248*/ 	.word	0x00037980


	//   ....[85]....
        /*124c*/ 	.word	0x00037a00


	//   ....[86]....
        /*1250*/ 	.word	0x00037a80


	//   ....[87]....
        /*1254*/ 	.word	0x00037b00


	//   ....[88]....
        /*1258*/ 	.word	0x00037b90


	//   ....[89]....
        /*125c*/ 	.word	0x00037c30


	//   ....[90]....
        /*1260*/ 	.word	0x00037ce0


	//   ....[91]....
        /*1264*/ 	.word	0x00037d60


	//   ....[92]....
        /*1268*/ 	.word	0x00037de0


	//   ....[93]....
        /*126c*/ 	.word	0x00037e60


	//   ....[94]....
        /*1270*/ 	.word	0x00037ef0


	//   ....[95]....
        /*1274*/ 	.word	0x00037f70


	//   ....[96]....
        /*1278*/ 	.word	0x00038020


	//   ....[97]....
        /*127c*/ 	.word	0x00038070


	//   ....[98]....
        /*1280*/ 	.word	0x00038130


	//   ....[99]....
        /*1284*/ 	.word	0x00038260


	//----- nvinfo : EIATTR_REG_RECONFIG
	.align		4
.L_837:
        /*1288*/ 	.byte	0x01, 0x54
	.zero		2


	//----- nvinfo : EIATTR_SYSCALL_OFFSETS
	.align		4
        /*128c*/ 	.byte	0x04, 0x46
        /*128e*/ 	.short	(.L_839 - .L_838)


	//   ....[0]....
.L_838:
        /*1290*/ 	.word	0x000020d0


	//   ....[1]....
        /*1294*/ 	.word	0x00002220


	//   ....[2]....
        /*1298*/ 	.word	0x00011210


	//   ....[3]....
        /*129c*/ 	.word	0x00011520


	//   ....[4]....
        /*12a0*/ 	.word	0x0002d4b0


	//   ....[5]....
        /*12a4*/ 	.word	0x0002d640


	//   ....[6]....
        /*12a8*/ 	.word	0x0002d790


	//   ....[7]....
        /*12ac*/ 	.word	0x0002d8d0


	//   ....[8]....
        /*12b0*/ 	.word	0x0002e410


	//----- nvinfo : EIATTR_MBARRIER_INSTR_OFFSETS
	.align		4
.L_839:
        /*12b4*/ 	.byte	0x04, 0x39
        /*12b6*/ 	.short	(.L_841 - .L_840)


	//   ....[0]....
.L_840:
        /*12b8*/ 	.word	0x000002d0
        /*12bc*/ 	.word	0x000000ff
        /*12c0*/ 	.word	0x00033400
        /*12c4*/ 	.short	0x0100
        /*12c6*/ 	.byte	0x08
	.zero		1


	//   ....[1]....
        /*12c8*/ 	.word	0x000002e0
        /*12cc*/ 	.word	0x000000ff
        /*12d0*/ 	.word	0x00033420
        /*12d4*/ 	.short	0x0100
        /*12d6*/ 	.byte	0x08
	.zero		1


	//   ....[2]....
        /*12d8*/ 	.word	0x000003d0
        /*12dc*/ 	.word	0x000000ff
        /*12e0*/ 	.word	0x00033430
        /*12e4*/ 	.short	0x0100
        /*12e6*/ 	.byte	0x08
	.zero		1


	//   ....[3]....
        /*12e8*/ 	.word	0x000003e0
        /*12ec*/ 	.word	0x000000ff
        /*12f0*/ 	.word	0x00033440
        /*12f4*/ 	.short	0x0100
        /*12f6*/ 	.byte	0x08
	.zero		1


	//   ....[4]....
        /*12f8*/ 	.word	0x000003f0
        /*12fc*/ 	.word	0x000000ff
        /*1300*/ 	.word	0x00033438
        /*1304*/ 	.short	0x0100
        /*1306*/ 	.byte	0x08
	.zero		1


	//   ....[5]....
        /*1308*/ 	.word	0x00000400
        /*130c*/ 	.word	0x000000ff
        /*1310*/ 	.word	0x00033448
        /*1314*/ 	.short	0x0100
        /*1316*/ 	.byte	0x08
	.zero		1


	//   ....[6]....
        /*1318*/ 	.word	0x00000530
        /*131c*/ 	.word	0x000000ff
        /*1320*/ 	.word	0x00033450
        /*1324*/ 	.short	0x0100
        /*1326*/ 	.byte	0x08
	.zero		1


	//   ....[7]....
        /*1328*/ 	.word	0x00000540
        /*132c*/ 	.word	0x000000ff
        /*1330*/ 	.word	0x00033460
        /*1334*/ 	.short	0x0100
        /*1336*/ 	.byte	0x08
	.zero		1


	//   ....[8]....
        /*1338*/ 	.word	0x00000550
        /*133c*/ 	.word	0x000000ff
        /*1340*/ 	.word	0x00033458
        /*1344*/ 	.short	0x0100
        /*1346*/ 	.byte	0x08
	.zero		1


	//   ....[9]....
        /*1348*/ 	.word	0x00000560
        /*134c*/ 	.word	0x000000ff
        /*1350*/ 	.word	0x00033468
        /*1354*/ 	.short	0x0100
        /*1356*/ 	.byte	0x08
	.zero		1


	//   ....[10]....
        /*1358*/ 	.word	0x00000650
        /*135c*/ 	.word	0x000000ff
        /*1360*/ 	.word	0x00033470
        /*1364*/ 	.short	0x0100
        /*1366*/ 	.byte	0x06
	.zero		1


	//   ....[11]....
        /*1368*/ 	.word	0x00000660
        /*136c*/ 	.word	0x000000ff
        /*1370*/ 	.word	0x00033480
        /*1374*/ 	.short	0x0100
        /*1376*/ 	.byte	0x06
	.zero		1


	//   ....[12]....
        /*1378*/ 	.word	0x00000670
        /*137c*/ 	.word	0x000000ff
        /*1380*/ 	.word	0x00033478
        /*1384*/ 	.short	0x0100
        /*1386*/ 	.byte	0x06
	.zero		1


	//   ....[13]....
        /*1388*/ 	.word	0x00000680
        /*138c*/ 	.word	0x000000ff
        /*1390*/ 	.word	0x00033488
        /*1394*/ 	.short	0x0100
        /*1396*/ 	.byte	0x06
	.zero		1


	//   ....[14]....
        /*1398*/ 	.word	0x000007b0
        /*139c*/ 	.word	0x000000ff
        /*13a0*/ 	.word	0x00033490
        /*13a4*/ 	.short	0x0100
        /*13a6*/ 	.byte	0x08
	.zero		1


	//   ....[15]....
        /*13a8*/ 	.word	0x000007c0
        /*13ac*/ 	.word	0x000000ff
        /*13b0*/ 	.word	0x000334a0
        /*13b4*/ 	.short	0x0100
        /*13b6*/ 	.byte	0x08
	.zero		1


	//   ....[16]....
        /*13b8*/ 	.word	0x000007d0
        /*13bc*/ 	.word	0x000000ff
        /*13c0*/ 	.word	0x00033498
        /*13c4*/ 	.short	0x0100
        /*13c6*/ 	.byte	0x08
	.zero		1


	//   ....[17]....
        /*13c8*/ 	.word	0x000007e0
        /*13cc*/ 	.word	0x000000ff
        /*13d0*/ 	.word	0x000334a8
        /*13d4*/ 	.short	0x0100
        /*13d6*/ 	.byte	0x08
	.zero		1


	//   ....[18]....
        /*13d8*/ 	.word	0x00000910
        /*13dc*/ 	.word	0x000000ff
        /*13e0*/ 	.word	0x000334b0
        /*13e4*/ 	.short	0x0100
        /*13e6*/ 	.byte	0x08
	.zero		1


	//   ....[19]....
        /*13e8*/ 	.word	0x00000920
        /*13ec*/ 	.word	0x000000ff
        /*13f0*/ 	.word	0x000334c0
        /*13f4*/ 	.short	0x0100
        /*13f6*/ 	.byte	0x08
	.zero		1


	//   ....[20]....
        /*13f8*/ 	.word	0x00000930
        /*13fc*/ 	.word	0x000000ff
        /*1400*/ 	.word	0x000334b8
        /*1404*/ 	.short	0x0100
        /*1406*/ 	.byte	0x08
	.zero		1


	//   ....[21]....
        /*1408*/ 	.word	0x00000940
        /*140c*/ 	.word	0x000000ff
        /*1410*/ 	.word	0x000334c8
        /*1414*/ 	.short	0x0100
        /*1416*/ 	.byte	0x08
	.zero		1


	//   ....[22]....
        /*1418*/ 	.word	0x00003a10
        /*141c*/ 	.word	0x00000064
        /*1420*/ 	.word	0x00033490
        /*1424*/ 	.short	0x010a
        /*1426*/ 	.byte	0x3f
	.zero		1


	//   ....[23]....
        /*1428*/ 	.word	0x00009a90
        /*142c*/ 	.word	0x00000064
        /*1430*/ 	.word	0x00033490
        /*1434*/ 	.short	0x010a
        /*1436*/ 	.byte	0x3f
	.zero		1


	//   ....[24]....
        /*1438*/ 	.word	0x0000fcf0
        /*143c*/ 	.word	0x00000064
        /*1440*/ 	.word	0x00033490
        /*1444*/ 	.short	0x010a
        /*1446*/ 	.byte	0x3f
	.zero		1


	//   ....[25]....
        /*1448*/ 	.word	0x000100d0
        /*144c*/ 	.word	0x0000002c
        /*1450*/ 	.word	0x00000000
        /*1454*/ 	.short	0x0101
        /*1456*/ 	.byte	0x3f
	.zero		1


	//   ....[26]....
        /*1458*/ 	.word	0x00010110
        /*145c*/ 	.word	0x00000064
        /*1460*/ 	.word	0x000334b0
        /*1464*/ 	.short	0x010a
        /*1466*/ 	.byte	0x3f
	.zero		1


	//   ....[27]....
        /*1468*/ 	.word	0x00010650
        /*146c*/ 	.word	0x00000064
        /*1470*/ 	.word	0x00000000
        /*1474*/ 	.short	0x0101
        /*1476*/ 	.byte	0x3f
	.zero		1


	//   ....[28]....
        /*1478*/ 	.word	0x000112a0
        /*147c*/ 	.word	0x00000010
        /*1480*/ 	.word	0x00033400
        /*1484*/ 	.short	0x010a
        /*1486*/ 	.byte	0x3f
	.zero		1


	//   ....[29]....
        /*1488*/ 	.word	0x000112f0
        /*148c*/ 	.word	0x00000010
        /*1490*/ 	.word	0x00033400
        /*1494*/ 	.short	0x010a
        /*1496*/ 	.byte	0x3f
	.zero		1


	//   ....[30]....
        /*1498*/ 	.word	0x00011cf0
        /*149c*/ 	.word	0x00000010
        /*14a0*/ 	.word	0x00033400
        /*14a4*/ 	.short	0x010a
        /*14a6*/ 	.byte	0x3f
	.zero		1


	//   ....[31]....
        /*14a8*/ 	.word	0x00015310
        /*14ac*/ 	.word	0x00000010
        /*14b0*/ 	.word	0x00033400
        /*14b4*/ 	.short	0x010a
        /*14b6*/ 	.byte	0x3f
	.zero		1


	//   ....[32]....
        /*14b8*/ 	.word	0x00018490
        /*14bc*/ 	.word	0x00000003
        /*14c0*/ 	.word	0x00033430
        /*14c4*/ 	.short	0x010a
        /*14c6*/ 	.byte	0x3f
	.zero		1


	//   ....[33]....
        /*14c8*/ 	.word	0x00018500
        /*14cc*/ 	.word	0x00000003
        /*14d0*/ 	.word	0x00033430
        /*14d4*/ 	.short	0x010a
        /*14d6*/ 	.byte	0x3f
	.zero		1


	//   ....[34]....
        /*14d8*/ 	.word	0x0001ac20
        /*14dc*/ 	.word	0x00000003
        /*14e0*/ 	.word	0x00000000
        /*14e4*/ 	.short	0x0101
        /*14e6*/ 	.byte	0x3f
	.zero		1


	//   ....[35]....
        /*14e8*/ 	.word	0x0001bf30
        /*14ec*/ 	.word	0x00000009
        /*14f0*/ 	.word	0x00033430
        /*14f4*/ 	.short	0x010a
        /*14f6*/ 	.byte	0x3f
	.zero		1


	//   ....[36]....
        /*14f8*/ 	.word	0x0001bf80
        /*14fc*/ 	.word	0x00000009
        /*1500*/ 	.word	0x00033430
        /*1504*/ 	.short	0x010a
        /*1506*/ 	.byte	0x3f
	.zero		1


	//   ....[37]....
        /*1508*/ 	.word	0x0001d080
        /*150c*/ 	.word	0x00000008
        /*1510*/ 	.word	0x00033450
        /*1514*/ 	.short	0x010a
        /*1516*/ 	.byte	0x3f
	.zero		1


	//   ....[38]....
        /*1518*/ 	.word	0x0001d0c0
        /*151c*/ 	.word	0x00000008
        /*1520*/ 	.word	0x00033450
        /*1524*/ 	.short	0x010a
        /*1526*/ 	.byte	0x3f
	.zero		1


	//   ....[39]....
        /*1528*/ 	.word	0x0001ef80
        /*152c*/ 	.word	0x0000009f
        /*1530*/ 	.word	0x00000000
        /*1534*/ 	.short	0x0101
        /*1536*/ 	.byte	0x3f
	.zero		1


	//   ....[40]....
        /*1538*/ 	.word	0x0001f730
        /*153c*/ 	.word	0x00000005
        /*1540*/ 	.word	0x00000000
        /*1544*/ 	.short	0x0101
        /*1546*/ 	.byte	0x3f
	.zero		1


	//   ....[41]....
        /*1548*/ 	.word	0x00020000
        /*154c*/ 	.word	0x00000000
        /*1550*/ 	.word	0x00033430
        /*1554*/ 	.short	0x010a
        /*1556*/ 	.byte	0x3f
	.zero		1


	//   ....[42]....
        /*1558*/ 	.word	0x00020050
        /*155c*/ 	.word	0x00000000
        /*1560*/ 	.word	0x00033430
        /*1564*/ 	.short	0x010a
        /*1566*/ 	.byte	0x3f
	.zero		1


	//   ....[43]....
        /*1568*/ 	.word	0x00021120
        /*156c*/ 	.word	0x00000008
        /*1570*/ 	.word	0x00033450
        /*1574*/ 	.short	0x010a
        /*1576*/ 	.byte	0x3f
	.zero		1


	//   ....[44]....
        /*1578*/ 	.word	0x00021160
        /*157c*/ 	.word	0x00000008
        /*1580*/ 	.word	0x00033450
        /*1584*/ 	.short	0x010a
        /*1586*/ 	.byte	0x3f
	.zero		1


	//   ....[45]....
        /*1588*/ 	.word	0x00022560
        /*158c*/ 	.word	0x000000c2
        /*1590*/ 	.word	0x00000000
        /*1594*/ 	.short	0x0101
        /*1596*/ 	.byte	0x3f
	.zero		1


	//   ....[46]....
        /*1598*/ 	.word	0x00022c10
        /*159c*/ 	.word	0x00000009
        /*15a0*/ 	.word	0x00000000
        /*15a4*/ 	.short	0x0101
        /*15a6*/ 	.byte	0x3f
	.zero		1


	//   ....[47]....
        /*15a8*/ 	.word	0x00023450
        /*15ac*/ 	.word	0x00000005
        /*15b0*/ 	.word	0x00033450
        /*15b4*/ 	.short	0x010a
        /*15b6*/ 	.byte	0x3f
	.zero		1


	//   ....[48]....
        /*15b8*/ 	.word	0x000234d0
        /*15bc*/ 	.word	0x00000005
        /*15c0*/ 	.word	0x00033450
        /*15c4*/ 	.short	0x010a
        /*15c6*/ 	.byte	0x3f
	.zero		1


	//   ....[49]....
        /*15c8*/ 	.word	0x00023b00
        /*15cc*/ 	.word	0x00000003
        /*15d0*/ 	.word	0x00000000
        /*15d4*/ 	.short	0x0101
        /*15d6*/ 	.byte	0x3f
	.zero		1


	//   ....[50]....
        /*15d8*/ 	.word	0x00026ad0
        /*15dc*/ 	.word	0x00000000
        /*15e0*/ 	.word	0x00000000
        /*15e4*/ 	.short	0x0101
        /*15e6*/ 	.byte	0x3f
	.zero		1


	//   ....[51]....
        /*15e8*/ 	.word	0x00027250
        /*15ec*/ 	.word	0x0000002c
        /*15f0*/ 	.word	0x00000000
        /*15f4*/ 	.short	0x0101
        /*15f6*/ 	.byte	0x3f
	.zero		1


	//   ....[52]....
        /*15f8*/ 	.word	0x0002bb40
        /*15fc*/ 	.word	0x00000012
        /*1600*/ 	.word	0x00033420
        /*1604*/ 	.short	0x010a
        /*1606*/ 	.byte	0x3f
	.zero		1


	//   ....[53]....
        /*1608*/ 	.word	0x0002bc10
        /*160c*/ 	.word	0x00000006
        /*1610*/ 	.word	0x000334a0
        /*1614*/ 	.short	0x010a
        /*1616*/ 	.byte	0x3f
	.zero		1


	//   ....[54]....
        /*1618*/ 	.word	0x0002c050
        /*161c*/ 	.word	0x00000006
        /*1620*/ 	.word	0x000334c0
        /*1624*/ 	.short	0x010a
        /*1626*/ 	.byte	0x3f
	.zero		1


	//   ....[55]....
        /*1628*/ 	.word	0x0002c5e0
        /*162c*/ 	.word	0x00000007
        /*1630*/ 	.word	0x000334a0
        /*1634*/ 	.short	0x010a
        /*1636*/ 	.byte	0x3f
	.zero		1


	//   ....[56]....
        /*1638*/ 	.word	0x0002ca10
        /*163c*/ 	.word	0x00000007
        /*1640*/ 	.word	0x000334c0
        /*1644*/ 	.short	0x010a
        /*1646*/ 	.byte	0x3f
	.zero		1


	//   ....[57]....
        /*1648*/ 	.word	0x0002dce0
        /*164c*/ 	.word	0x00000002
        /*1650*/ 	.word	0x00033480
        /*1654*/ 	.short	0x010a
        /*1656*/ 	.byte	0x3f
	.zero		1


	//   ....[58]....
        /*1658*/ 	.word	0x0002df30
        /*165c*/ 	.word	0x00000002
        /*1660*/ 	.word	0x00033440
        /*1664*/ 	.short	0x010a
        /*1666*/ 	.byte	0x3f
	.zero		1


	//   ....[59]....
        /*1668*/ 	.word	0x0002eb40
        /*166c*/ 	.word	0x00000012
        /*1670*/ 	.word	0x00033400
        /*1674*/ 	.short	0x0107
        /*1676*/ 	.byte	0x3f
	.zero		1


	//   ....[60]....
        /*1678*/ 	.word	0x0002ec40
        /*167c*/ 	.word	0x00000012
        /*1680*/ 	.word	0x00033400
        /*1684*/ 	.short	0x0101
        /*1686*/ 	.byte	0x3f
	.zero		1


	//   ....[61]....
        /*1688*/ 	.word	0x0002ec60
        /*168c*/ 	.word	0x00000012
        /*1690*/ 	.word	0x00033420
        /*1694*/ 	.short	0x010a
        /*1696*/ 	.byte	0x3f
	.zero		1


	//   ....[62]....
        /*1698*/ 	.word	0x0002ef80
        /*169c*/ 	.word	0x00000006
        /*16a0*/ 	.word	0x00033480
        /*16a4*/ 	.short	0x010a
        /*16a6*/ 	.byte	0x3f
	.zero		1


	//   ....[63]....
        /*16a8*/ 	.word	0x0002f3e0
        /*16ac*/ 	.word	0x00000006
        /*16b0*/ 	.word	0x00033440
        /*16b4*/ 	.short	0x010a
        /*16b6*/ 	.byte	0x3f
	.zero		1


	//   ....[64]....
        /*16b8*/ 	.word	0x0002f890
        /*16bc*/ 	.word	0x00000003
        /*16c0*/ 	.word	0x00033470
        /*16c4*/ 	.short	0x010a
        /*16c6*/ 	.byte	0x3f
	.zero		1


	//   ....[65]....
        /*16c8*/ 	.word	0x0002f900
        /*16cc*/ 	.word	0x00000003
        /*16d0*/ 	.word	0x00033460
        /*16d4*/ 	.short	0x010a
        /*16d6*/ 	.byte	0x3f
	.zero		1


	//   ....[66]....
        /*16d8*/ 	.word	0x00030470
        /*16dc*/ 	.word	0x00000003
        /*16e0*/ 	.word	0x00033450
        /*16e4*/ 	.short	0x0101
        /*16e6*/ 	.byte	0x3f
	.zero		1


	//   ....[67]....
        /*16e8*/ 	.word	0x000304f0
        /*16ec*/ 	.word	0x00000003
        /*16f0*/ 	.word	0x00000000
        /*16f4*/ 	.short	0x0101
        /*16f6*/ 	.byte	0x3f
	.zero		1


	//   ....[68]....
        /*16f8*/ 	.word	0x00030730
        /*16fc*/ 	.word	0x00000000
        /*1700*/ 	.word	0x00033470
        /*1704*/ 	.short	0x010a
        /*1706*/ 	.byte	0x3f
	.zero		1


	//   ....[69]....
        /*1708*/ 	.word	0x000307a0
        /*170c*/ 	.word	0x00000000
        /*1710*/ 	.word	0x00033460
        /*1714*/ 	.short	0x010a
        /*1716*/ 	.byte	0x3f
	.zero		1


	//   ....[70]....
        /*1718*/ 	.word	0x000313b0
        /*171c*/ 	.word	0x00000000
        /*1720*/ 	.word	0x00033450
        /*1724*/ 	.short	0x0101
        /*1726*/ 	.byte	0x3f
	.zero		1


	//   ....[71]....
        /*1728*/ 	.word	0x00031400
        /*172c*/ 	.word	0x00000000
        /*1730*/ 	.word	0x00000000
        /*1734*/ 	.short	0x0101
        /*1736*/ 	.byte	0x3f
	.zero		1


	//   ....[72]....
        /*1738*/ 	.word	0x00032720
        /*173c*/ 	.word	0x00000000
        /*1740*/ 	.word	0x00033420
        /*1744*/ 	.short	0x010a
        /*1746*/ 	.byte	0x3f
	.zero		1


	//   ....[73]....
        /*1748*/ 	.word	0x000328d0
        /*174c*/ 	.word	0x00000006
        /*1750*/ 	.word	0x00000000
        /*1754*/ 	.short	0x010a
        /*1756*/ 	.byte	0x3f
	.zero		1


	//   ....[74]....
        /*1758*/ 	.word	0x00032940
        /*175c*/ 	.word	0x00000007
        /*1760*/ 	.word	0x00000000
        /*1764*/ 	.short	0x010a
        /*1766*/ 	.byte	0x3f
	.zero		1


	//   ....[75]....
        /*1768*/ 	.word	0x000329a0
        /*176c*/ 	.word	0x00000004
        /*1770*/ 	.word	0x00033460
        /*1774*/ 	.short	0x010a
        /*1776*/ 	.byte	0x3f
	.zero		1


	//   ....[76]....
        /*1778*/ 	.word	0x000329f0
        /*177c*/ 	.word	0x00000003
        /*1780*/ 	.word	0x00033460
        /*1784*/ 	.short	0x010a
        /*1786*/ 	.byte	0x3f
	.zero		1


	//   ....[77]....
        /*1788*/ 	.word	0x00032a30
        /*178c*/ 	.word	0x00000004
        /*1790*/ 	.word	0x00033480
        /*1794*/ 	.short	0x010a
        /*1796*/ 	.byte	0x3f
	.zero		1


	//   ....[78]....
        /*1798*/ 	.word	0x00032a50
        /*179c*/ 	.word	0x00000003
        /*17a0*/ 	.word	0x00033480
        /*17a4*/ 	.short	0x010a
        /*17a6*/ 	.byte	0x3f
	.zero		1


	//   ....[79]....
        /*17a8*/ 	.word	0x00032ab0
        /*17ac*/ 	.word	0x00000064
        /*17b0*/ 	.word	0x00033490
        /*17b4*/ 	.short	0x010a
        /*17b6*/ 	.byte	0x3f
	.zero		1


	//   ....[80]....
        /*17b8*/ 	.word	0x00032b00
        /*17bc*/ 	.word	0x00000064
        /*17c0*/ 	.word	0x00033490
        /*17c4*/ 	.short	0x010a
        /*17c6*/ 	.byte	0x3f
	.zero		1


	//   ....[81]....
        /*17c8*/ 	.word	0x00032b50
        /*17cc*/ 	.word	0x00000064
        /*17d0*/ 	.word	0x00033490
        /*17d4*/ 	.short	0x010a
        /*17d6*/ 	.byte	0x3f
	.zero		1


	//   ....[82]....
        /*17d8*/ 	.word	0x00032ba0
        /*17dc*/ 	.word	0x00000064
        /*17e0*/ 	.word	0x000334b0
        /*17e4*/ 	.short	0x010a
        /*17e6*/ 	.byte	0x3f
	.zero		1


	//   ....[83]....
        /*17e8*/ 	.word	0x00032e40
        /*17ec*/ 	.word	0x00000010
        /*17f0*/ 	.word	0x00033400
        /*17f4*/ 	.short	0x010a
        /*17f6*/ 	.byte	0x3f
	.zero		1


	//   ....[84]....
        /*17f8*/ 	.word	0x00033050
        /*17fc*/ 	.word	0x00000010
        /*1800*/ 	.word	0x00033400
        /*1804*/ 	.short	0x010a
        /*1806*/ 	.byte	0x3f
	.zero		1


	//   ....[85]....
        /*1808*/ 	.word	0x000330a0
        /*180c*/ 	.word	0x00000003
        /*1810*/ 	.word	0x00033430
        /*1814*/ 	.short	0x010a
        /*1816*/ 	.byte	0x3f
	.zero		1


	//   ....[86]....
        /*1818*/ 	.word	0x000330f0
        /*181c*/ 	.word	0x00000009
        /*1820*/ 	.word	0x00033430
        /*1824*/ 	.short	0x010a
        /*1826*/ 	.byte	0x3f
	.zero		1


	//   ....[87]....
        /*1828*/ 	.word	0x00033140
        /*182c*/ 	.word	0x00000008
        /*1830*/ 	.word	0x00033450
        /*1834*/ 	.short	0x010a
        /*1836*/ 	.byte	0x3f
	.zero		1


	//   ....[88]....
        /*1838*/ 	.word	0x00033190
        /*183c*/ 	.word	0x00000000
        /*1840*/ 	.word	0x00033430
        /*1844*/ 	.short	0x010a
        /*1846*/ 	.byte	0x3f
	.zero		1


	//   ....[89]....
        /*1848*/ 	.word	0x000331e0
        /*184c*/ 	.word	0x00000008
        /*1850*/ 	.word	0x00033450
        /*1854*/ 	.short	0x010a
        /*1856*/ 	.byte	0x3f
	.zero		1


	//   ....[90]....
        /*1858*/ 	.word	0x00033230
        /*185c*/ 	.word	0x00000005
        /*1860*/ 	.word	0x00033450
        /*1864*/ 	.short	0x010a
        /*1866*/ 	.byte	0x3f
	.zero		1


	//   ....[91]....
        /*1868*/ 	.word	0x00036af0
        /*186c*/ 	.word	0x00000012
        /*1870*/ 	.word	0x00033420
        /*1874*/ 	.short	0x010a
        /*1876*/ 	.byte	0x3f
	.zero		1


	//   ....[92]....
        /*1878*/ 	.word	0x00036b40
        /*187c*/ 	.word	0x00000006
        /*1880*/ 	.word	0x000334a0
        /*1884*/ 	.short	0x010a
        /*1886*/ 	.byte	0x3f
	.zero		1


	//   ....[93]....
        /*1888*/ 	.word	0x00036b90
        /*188c*/ 	.word	0x00000006
        /*1890*/ 	.word	0x000334c0
        /*1894*/ 	.short	0x010a
        /*1896*/ 	.byte	0x3f
	.zero		1


	//   ....[94]....
        /*1898*/ 	.word	0x00036be0
        /*189c*/ 	.word	0x00000007
        /*18a0*/ 	.word	0x000334a0
        /*18a4*/ 	.short	0x010a
        /*18a6*/ 	.byte	0x3f
	.zero		1


	//   ....[95]....
        /*18a8*/ 	.word	0x00036c30
        /*18ac*/ 	.word	0x00000007
        /*18b0*/ 	.word	0x000334c0
        /*18b4*/ 	.short	0x010a
        /*18b6*/ 	.byte	0x3f
	.zero		1


	//   ....[96]....
        /*18b8*/ 	.word	0x00036dd0
        /*18bc*/ 	.word	0x00000002
        /*18c0*/ 	.word	0x00033480
        /*18c4*/ 	.short	0x010a
        /*18c6*/ 	.byte	0x3f
	.zero		1


	//   ....[97]....
        /*18c8*/ 	.word	0x00036e20
        /*18cc*/ 	.word	0x00000002
        /*18d0*/ 	.word	0x00033440
        /*18d4*/ 	.short	0x010a
        /*18d6*/ 	.byte	0x3f
	.zero		1


	//   ....[98]....
        /*18d8*/ 	.word	0x00037420
        /*18dc*/ 	.word	0x00000012
        /*18e0*/ 	.word	0x00033420
        /*18e4*/ 	.short	0x010a
        /*18e6*/ 	.byte	0x3f
	.zero		1


	//   ....[99]....
        /*18e8*/ 	.word	0x00037470
        /*18ec*/ 	.word	0x00000006
        /*18f0*/ 	.word	0x00033480
        /*18f4*/ 	.short	0x010a
        /*18f6*/ 	.byte	0x3f
	.zero		1


	//   ....[100]....
        /*18f8*/ 	.word	0x000374c0
        /*18fc*/ 	.word	0x00000006
        /*1900*/ 	.word	0x00033440
        /*1904*/ 	.short	0x010a
        /*1906*/ 	.byte	0x3f
	.zero		1


	//   ....[101]....
        /*1908*/ 	.word	0x00037510
        /*190c*/ 	.word	0x00000003
        /*1910*/ 	.word	0x00033470
        /*1914*/ 	.short	0x010a
        /*1916*/ 	.byte	0x3f
	.zero		1


	//   ....[102]....
        /*1918*/ 	.word	0x00037560
        /*191c*/ 	.word	0x00000003
        /*1920*/ 	.word	0x00033460
        /*1924*/ 	.short	0x010a
        /*1926*/ 	.byte	0x3f
	.zero		1


	//   ....[103]....
        /*1928*/ 	.word	0x000375b0
        /*192c*/ 	.word	0x00000000
        /*1930*/ 	.word	0x00033470
        /*1934*/ 	.short	0x010a
        /*1936*/ 	.byte	0x3f
	.zero		1


	//   ....[104]....
        /*1938*/ 	.word	0x00037600
        /*193c*/ 	.word	0x00000000
        /*1940*/ 	.word	0x00033460
        /*1944*/ 	.short	0x010a
        /*1946*/ 	.byte	0x3f
	.zero		1


	//   ....[105]....
        /*1948*/ 	.word	0x00038180
        /*194c*/ 	.word	0x00000000
        /*1950*/ 	.word	0x00033420
        /*1954*/ 	.short	0x010a
        /*1956*/ 	.byte	0x3f
	.zero		1


	//   ....[106]....
        /*1958*/ 	.word	0x00038320
        /*195c*/ 	.word	0x00000006
        /*1960*/ 	.word	0x00000000
        /*1964*/ 	.short	0x010a
        /*1966*/ 	.byte	0x3f
	.zero		1


	//   ....[107]....
        /*1968*/ 	.word	0x00038370
        /*196c*/ 	.word	0x00000007
        /*1970*/ 	.word	0x00000000
        /*1974*/ 	.short	0x010a
        /*1976*/ 	.byte	0x3f
	.zero		1


	//   ....[108]....
        /*1978*/ 	.word	0x000383c0
        /*197c*/ 	.word	0x00000004
        /*1980*/ 	.word	0x00033460
        /*1984*/ 	.short	0x010a
        /*1986*/ 	.byte	0x3f
	.zero		1


	//   ....[109]....
        /*1988*/ 	.word	0x00038410
        /*198c*/ 	.word	0x00000003
        /*1990*/ 	.word	0x00033460
        /*1994*/ 	.short	0x010a
        /*1996*/ 	.byte	0x3f
	.zero		1


	//   ....[110]....
        /*1998*/ 	.word	0x00038460
        /*199c*/ 	.word	0x00000004
        /*19a0*/ 	.word	0x00033480
        /*19a4*/ 	.short	0x010a
        /*19a6*/ 	.byte	0x3f
	.zero		1


	//----- nvinfo : EIATTR_NUM_MBARRIERS
	.align		4
.L_841:
        /*19a8*/ 	.byte	0x03, 0x38
        /*19aa*/ 	.short	0x0016


	//----- nvinfo : EIATTR_EXIT_INSTR_OFFSETS
	.align		4
        /*19ac*/ 	.byte	0x04, 0x1c
        /*19ae*/ 	.short	(.L_843 - .L_842)


	//   ....[0]....
.L_842:
        /*19b0*/ 	.word	0x00032aa0


	//----- nvinfo : EIATTR_MAX_THREADS
	.align		4
.L_843:
        /*19b4*/ 	.byte	0x04, 0x05
        /*19b6*/ 	.short	(.L_845 - .L_844)
.L_844:
        /*19b8*/ 	.word	0x00000180
        /*19bc*/ 	.word	0x00000001
        /*19c0*/ 	.word	0x00000001


	//----- nvinfo : EIATTR_CRS_STACK_SIZE
	.align		4
.L_845:
        /*19c4*/ 	.byte	0x04, 0x1e
        /*19c6*/ 	.short	(.L_847 - .L_846)
.L_846:
        /*19c8*/ 	.word	0x00000000


	//----- nvinfo : EIATTR_CBANK_PARAM_SIZE
	.align		4
.L_847:
        /*19cc*/ 	.byte	0x03, 0x19
        /*19ce*/ 	.short	0x0af0


	//----- nvinfo : EIATTR_PARAM_CBANK
	.align		4
        /*19d0*/ 	.byte	0x04, 0x0a
        /*19d2*/ 	.short	(.L_849 - .L_848)
	.align		4
.L_848:
        /*19d4*/ 	.word	index@(.nv.constant0._ZN7cutlass13device_kernelIN5flash11enable_sm90INS1_16FlashAttnFwdSm90INS1_25CollectiveMainloopFwdSm90ILi2EN4cute5tupleIJNS5_1CILi1EEES8_S8_EEENS6_IJNS7_ILi128EEENS7_ILi160EEENS7_ILi192EEEEEELi192ENS_12float_e4m3_tEfNS_4arch4Sm90ELb1ELb0ELb0ELb1ELb0ELb1ELb0ELb1ELb1ELb1ELb1ELb0EEENS1_21CollectiveEpilogueFwdINS6_IJSA_SC_SB_EEES9_NS_10bfloat16_tESG_Li256ELb1ELb1ELb1ELb1EEENS1_36VarlenDynamicPersistentTileSchedulerILi128ELi160ELi256ELi128ELb1ELb1ELb1ELb1ELb1ELb1EEEEEEEEEvNT_6ParamsE)
        /*19d8*/ 	.short	0x0210
        /*19da*/ 	.short	0x0af0


	//----- nvinfo : EIATTR_SW_WAR
	.align		4
.L_849:
        /*19dc*/ 	.byte	0x04, 0x36
        /*19de*/ 	.short	(.L_851 - .L_850)
.L_850:
        /*19e0*/ 	.word	0x00000008
.L_851:


//--------------------- .nv.info._ZN7cutlass13device_kernelIN5flash11enable_sm90INS1_16FlashAttnFwdSm90INS1_25CollectiveMainloopFwdSm90ILi2EN4cute5tupleIJNS5_1CILi1EEES8_S8_EEENS6_IJNS7_ILi128EEENS7_ILi224EEESA_EEELi128ENS_12float_e4m3_tEfNS_4arch4Sm90ELb0ELb0ELb0ELb0ELb0ELb0ELb0ELb1ELb1ELb1ELb1ELb0EEENS1_21CollectiveEpilogueFwdINS6_IJSA_SA_SB_EEES9_NS_10bfloat16_tESF_Li256ELb0ELb1ELb1ELb1EEENS1_19SingleTileSchedulerILb0ELb1ELb1ELi128EEEEEEEEEvNT_6ParamsE --------------------------
	.section	.nv.info._ZN7cutlass13device_kernelIN5flash11enable_sm90INS1_16FlashAttnFwdSm90INS1_25CollectiveMainloopFwdSm90ILi2EN4cute5tupleIJNS5_1CILi1EEES8_S8_EEENS6_IJNS7_ILi128EEENS7_ILi224EEESA_EEELi128ENS_12float_e4m3_tEfNS_4arch4Sm90ELb0ELb0ELb0ELb0ELb0ELb0ELb0ELb1ELb1ELb1ELb1ELb0EEENS1_21CollectiveEpilogueFwdINS6_IJSA_SA_SB_EEES9_NS_10bfloat16_tESF_Li256ELb0ELb1ELb1ELb1EEENS1_19SingleTileSchedulerILb0ELb1ELb1ELi128EEEEEEEEEvNT_6ParamsE,"",@"SHT_CUDA_INFO"
	.sectionflags	@""
	.align	4


	//----- nvinfo : EIATTR_CUDA_API_VERSION
	.align		4
        /*0000*/ 	.byte	0x04, 0x37
        /*0002*/ 	.short	(.L_853 - .L_852)
.L_852:
        /*0004*/ 	.word	0x00000082


	//----- nvinfo : EIATTR_KPARAM_INFO
	.align		4
.L_853:
        /*0008*/ 	.byte	0x04, 0x17
        /*000a*/ 	.short	(.L_855 - .L_854)
.L_854:
        /*000c*/ 	.word	0x00000000
        /*0010*/ 	.short	0x0000
        /*0012*/ 	.short	0x0070
        /*0014*/ 	.byte	0x00, 0xf0, 0x01, 0x28


	//----- nvinfo : EIATTR_SPARSE_MMA_MASK
	.align		4
.L_855:
        /*0018*/ 	.byte	0x03, 0x50
        /*001a*/ 	.short	0x0000


	//----- nvinfo : EIATTR_MAXREG_COUNT
	.align		4
        /*001c*/ 	.byte	0x03, 0x1b
        /*001e*/ 	.short	0x00a8


	//----- nvinfo : EIATTR_NUM_BARRIERS
	.align		4
        /*0020*/ 	.byte	0x02, 0x4c
        /*0022*/ 	.byte	0x10
	.zero		1


	//----- nvinfo : EIATTR_EXTERNS
	.align		4
        /*0024*/ 	.byte	0x04, 0x0f
        /*0026*/ 	.short	(.L_857 - .L_856)


	//   ....[0]....
	.align		4
.L_856:
        /*0028*/ 	.word	index@(__assertfail)


	//----- nvinfo : EIATTR_ANNOTATIONS
	.align		4
.L_857:
        /*002c*/ 	.byte	0x04, 0x55
        /*002e*/ 	.short	(.L_859 - .L_858)


	//   ....[0]....
.L_858:
        /* <DEDUP_REMOVED lines=19> */


	//----- nvinfo : EIATTR_MERCURY_ISA_VERSION
	.align		4
.L_859:
        /*0148*/ 	.byte	0x03, 0x5f
        /*014a*/ 	.short	0x0101


	//----- nvinfo : EIATTR_INT_WARP_WIDE_INSTR_OFFSETS
	.align		4
        /*014c*/ 	.byte	0x04, 0x31
        /*014e*/ 	.short	(.L_861 - .L_860)


	//   ....[0]....
.L_860:
        /*0150*/ 	.word	0x00000120


	//   ....[1]....
        /*0154*/ 	.word	0x000001c0


	//   ....[2]....
        /*0158*/ 	.word	0x00000230


	//----- nvinfo : EIATTR_COOP_GROUP_MASK_REGIDS
	.align		4
.L_861:
        /*015c*/ 	.byte	0x04, 0x29
        /*015e*/ 	.short	(.L_863 - .L_862)


	//   ....[0]....
.L_862:
        /*0160*/ 	.word	0xffffffff


	//   ....[1]....
        /*0164*/ 	.word	0xffffffff


	//   ....[2]....
        /*0168*/ 	.word	0xffffffff


	//   ....[3]....
        /*016c*/ 	.word	0xffffffff


	//   ....[4]....
        /*0170*/ 	.word	0xffffffff


	//   ....[5]....
        /*0174*/ 	.word	0xffffffff


	//   ....[6]....
        /*0178*/ 	.word	0xffffffff


	//   ....[7]....
        /*017c*/ 	.word	0xffffffff


	//   ....[8]....
        /*0180*/ 	.word	0xffffffff


	//   ....[9]....
        /*0184*/ 	.word	0xffffffff


	//   ....[10]....
        /*0188*/ 	.word	0xffffffff


	//   ....[11]....
        /*018c*/ 	.word	0xffffffff


	//   ....[12]....
        /*0190*/ 	.word	0xffffffff


	//   ....[13]....
        /*0194*/ 	.word	0xffffffff


	//   ....[14]....
        /*0198*/ 	.word	0xffffffff


	//   ....[15]....
        /*019c*/ 	.word	0xffffffff


	//   ....[16]....
        /*01a0*/ 	.word	0xffffffff


	//   ....[17]....
        /*01a4*/ 	.word	0xffffffff


	//   ....[18]....
        /*01a8*/ 	.word	0xffffffff


	//   ....[19]....
        /*01ac*/ 	.word	0xffffffff


	//   ....[20]....
        /*01b0*/ 	.word	0xffffffff


	//   ....[21]....
        /*01b4*/ 	.word	0xffffffff


	//   ....[22]....
        /*01b8*/ 	.word	0xffffffff


	//   ....[23]....
        /*01bc*/ 	.word	0xffffffff


	//   ....[24]....
        /*01c0*/ 	.word	0xffffffff


	//   ....[25]....
        /*01c4*/ 	.word	0xffffffff


	//   ....[26]....
        /*01c8*/ 	.word	0xffffffff


	//   ....[27]....
        /*01cc*/ 	.word	0xffffffff


	//   ....[28]....
        /*01d0*/ 	.word	0xffffffff


	//   ....[29]....
        /*01d4*/ 	.word	0xffffffff


	//   ....[30]....
        /*01d8*/ 	.word	0xffffffff


	//   ....[31]....
        /*01dc*/ 	.word	0xffffffff


	//   ....[32]....
        /*01e0*/ 	.word	0xffffffff


	//   ....[33]....
        /*01e4*/ 	.word	0xffffffff


	//   ....[34]....
        /*01e8*/ 	.word	0xffffffff


	//   ....[35]....
        /*01ec*/ 	.word	0xffffffff


	//   ....[36]....
        /*01f0*/ 	.word	0xffffffff


	//   ....[37]....
        /*01f4*/ 	.word	0xffffffff


	//   ....[38]....
        /*01f8*/ 	.word	0xffffffff


	//   ....[39]....
        /*01fc*/ 	.word	0xffffffff


	//   ....[40]....
        /*0200*/ 	.word	0xffffffff


	//   ....[41]....
        /*0204*/ 	.word	0xffffffff


	//   ....[42]....
        /*0208*/ 	.word	0xffffffff


	//   ....[43]....
        /*020c*/ 	.word	0xffffffff


	//   ....[44]....
        /*0210*/ 	.word	0xffffffff


	//   ....[45]....
        /*0214*/ 	.word	0xffffffff


	//   ....[46]....
        /*0218*/ 	.word	0xffffffff


	//   ....[47]....
        /*021c*/ 	.word	0xffffffff


	//   ....[48]....
        /*0220*/ 	.word	0xffffffff


	//   ....[49]....
        /*0224*/ 	.word	0xffffffff


	//   ....[50]....
        /*0228*/ 	.word	0xffffffff


	//   ....[51]....
        /*022c*/ 	.word	0xffffffff


	//   ....[52]....
        /*0230*/ 	.word	0xffffffff


	//   ....[53]....
        /*0234*/ 	.word	0xffffffff


	//   ....[54]....
        /*0238*/ 	.word	0xffffffff


	//   ....[55]....
        /*023c*/ 	.word	0xffffffff


	//   ....[56]....
        /*0240*/ 	.word	0xffffffff


	//   ....[57]....
        /*0244*/ 	.word	0xffffffff


	//   ....[58]....
        /*0248*/ 	.word	0xffffffff


	//   ....[59]....
        /*024c*/ 	.word	0xffffffff


	//   ....[60]....
        /*0250*/ 	.word	0xffffffff


	//   ....[61]....
        /*0254*/ 	.word	0xffffffff


	//   ....[62]....
        /*0258*/ 	.word	0xffffffff


	//   ....[63]....
        /*025c*/ 	.word	0xffffffff


	//   ....[64]....
        /*0260*/ 	.word	0xffffffff


	//   ....[65]....
        /*0264*/ 	.word	0xffffffff


	//   ....[66]....
        /*0268*/ 	.word	0xffffffff


	//   ....[67]....
        /*026c*/ 	.word	0xffffffff


	//   ....[68]....
        /*0270*/ 	.word	0xffffffff


	//   ....[69]....
        /*0274*/ 	.word	0xffffffff


	//   ....[70]....
        /*0278*/ 	.word	0xffffffff


	//   ....[71]....
        /*027c*/ 	.word	0xffffffff


	//   ....[72]....
        /*0280*/ 	.word	0xffffffff


	//   ....[73]....
        /*0284*/ 	.word	0xffffffff


	//   ....[74]....
        /*0288*/ 	.word	0xffffffff


	//   ....[75]....
        /*028c*/ 	.word	0xffffffff


	//   ....[76]....
        /*0290*/ 	.word	0xffffffff


	//   ....[77]....
        /*0294*/ 	.word	0xffffffff


	//   ....[78]....
        /*0298*/ 	.word	0xffffffff


	//   ....[79]....
        /*029c*/ 	.word	0xffffffff


	//   ....[80]....
        /*02a0*/ 	.word	0xffffffff


	//   ....[81]....
        /*02a4*/ 	.word	0xffffffff


	//   ....[82]....
        /*02a8*/ 	.word	0xffffffff


	//   ....[83]....
        /*02ac*/ 	.word	0xffffffff


	//   ....[84]....
        /*02b0*/ 	.word	0xffffffff


	//   ....[85]....
        /*02b4*/ 	.word	0xffffffff


	//   ....[86]....
        /*02b8*/ 	.word	0xffffffff


	//   ....[87]....
        /*02bc*/ 	.word	0xffffffff


	//   ....[88]....
        /*02c0*/ 	.word	0xffffffff


	//   ....[89]....
        /*02c4*/ 	.word	0xffffffff


	//   ....[90]....
        /*02c8*/ 	.word	0xffffffff


	//   ....[91]....
        /*02cc*/ 	.word	0xffffffff


	//   ....[92]....
        /*02d0*/ 	.word	0xffffffff


	//   ....[93]....
        /*02d4*/ 	.word	0xffffffff


	//   ....[94]....
        /*02d8*/ 	.word	0xffffffff


	//   ....[95]....
        /*02dc*/ 	.word	0xffffffff


	//   ....[96]....
        /*02e0*/ 	.word	0xffffffff


	//   ....[97]....
        /*02e4*/ 	.word	0xffffffff


	//   ....[98]....
        /*02e8*/ 	.word	0xffffffff


	//   ....[99]....
        /*02ec*/ 	.word	0xffffffff


	//   ....[100]....
        /*02f0*/ 	.word	0xffffffff


	//   ....[101]....
        /*02f4*/ 	.word	0xffffffff


	//   ....[102]....
        /*02f8*/ 	.word	0xffffffff


	//   ....[103]....
        /*02fc*/ 	.word	0xffffffff


	//   ....[104]....
        /*0300*/ 	.word	0xffffffff


	//   ....[105]....
        /*0304*/ 	.word	0xffffffff


	//   ....[106]....
        /*0308*/ 	.word	0xffffffff


	//   ....[107]....
        /*030c*/ 	.word	0xffffffff


	//   ....[108]....
        /*0310*/ 	.word	0xffffffff


	//   ....[109]....
        /*0314*/ 	.word	0xffffffff


	//   ....[110]....
        /*0318*/ 	.word	0xffffffff


	//   ....[111]....
        /*031c*/ 	.word	0x0500000f


	//   ....[112]....
        /*0320*/ 	.word	0x0500000f


	//   ....[113]....
        /*0324*/ 	.word	0x0500000f


	//   ....[114]....
        /*0328*/ 	.word	0x0500000f


	//   ....[115]....
        /*032c*/ 	.word	0x0500000f


	//   ....[116]....
        /*0330*/ 	.word	0x0500000f


	//   ....[117]....
        /*0334*/ 	.word	0x0500000f


	//   ....[118]....
        /*0338*/ 	.word	0x0500000f


	//   ....[119]....
        /*033c*/ 	.word	0x0500000f


	//   ....[120]....
        /*0340*/ 	.word	0x0500000f


	//   ....[121]....
        /*0344*/ 	.word	0x0500000f


	//   ....[122]....
        /*0348*/ 	.word	0x0500000f


	//   ....[123]....
        /*034c*/ 	.word	0x0500000f


	//   ....[124]....
        /*0350*/ 	.word	0x0500000f


	//   ....[125]....
        /*0354*/ 	.word	0x0500000f


	//   ....[126]....
        /*0358*/ 	.word	0x0500000f


	//   ....[127]....
        /*035c*/ 	.word	0x0500000f


	//----- nvinfo : EIATTR_COOP_GROUP_INSTR_OFFSETS
	.align		4
.L_863:
        /*0360*/ 	.byte	0x04, 0x28
        /*0362*/ 	.short	(.L_865 - .L_864)


	//   ....[0]....
.L_864:
        /*0364*/ 	.word	0x00000060


	//   ....[1]....
        /*0368*/ 	.word	0x00000130


	//   ....[2]....
        /*036c*/ 	.word	0x000001e0


	//   ....[3]....
        /*0370*/ 	.word	0x000003a0


	//   ....[4]....
        /*0374*/ 	.word	0x00000500


	//   ....[5]....
        /*0378*/ 	.word	0x00000620


	//   ....[6]....
        /*037c*/ 	.word	0x00000780


	//   ....[7]....
        /*0380*/ 	.word	0x00001350


	//   ....[8]....
        /*0384*/ 	.word	0x000032b0


	//   ....[9]....
        /*0388*/ 	.word	0x00003380


	//   ....[10]....
        /*038c*/ 	.word	0x000037a0


	//   ....[11]....
        /*0390*/ 	.word	0x00003970


	//   ....[12]....
        /*0394*/ 	.word	0x00006a60


	//   ....[13]....
        /*0398*/ 	.word	0x00006a70


	//   ....[14]....
        /*039c*/ 	.word	0x00006aa0


	//   ....[15]....
        /*03a0*/ 	.word	0x00006ab0


	//   ....[16]....
        /*03a4*/ 	.word	0x00008ee0


	//   ....[17]....
        /*03a8*/ 	.word	0x00008ef0


	//   ....[18]....
        /*03ac*/ 	.word	0x00008f70


	//   ....[19]....
        /*03b0*/ 	.word	0x00008f80


	//   ....[20]....
        /*03b4*/ 	.word	0x00009db0


	//   ....[21]....
        /*03b8*/ 	.word	0x00009dc0


	//   ....[22]....
        /*03bc*/ 	.word	0x00009dd0


	//   ....[23]....
        /*03c0*/ 	.word	0x00009df0


	//   ....[24]....
        /*03c4*/ 	.word	0x00009e00


	//   ....[25]....
        /*03c8*/ 	.word	0x00009e10


	//   ....[26]....
        /*03cc*/ 	.word	0x00009e20


	//   ....[27]....
        /*03d0*/ 	.word	0x00009e30


	//   ....[28]....
        /*03d4*/ 	.word	0x00009e40


	//   ....[29]....
        /*03d8*/ 	.word	0x00009e50


	//   ....[30]....
        /*03dc*/ 	.word	0x00009e60


	//   ....[31]....
        /*03e0*/ 	.word	0x00009e70


	//   ....[32]....
        /*03e4*/ 	.word	0x00009e90


	//   ....[33]....
        /*03e8*/ 	.word	0x00009eb0


	//   ....[34]....
        /*03ec*/ 	.word	0x00009ec0


	//   ....[35]....
        /*03f0*/ 	.word	0x00009ed0


	//   ....[36]....
        /*03f4*/ 	.word	0x00009ee0


	//   ....[37]....
        /*03f8*/ 	.word	0x00009ef0


	//   ....[38]....
        /*03fc*/ 	.word	0x00009f00


	//   ....[39]....
        /*0400*/ 	.word	0x00009f10


	//   ....[40]....
        /*0404*/ 	.word	0x00009f20


	//   ....[41]....
        /*0408*/ 	.word	0x00009f30


	//   ....[42]....
        /*040c*/ 	.word	0x00009f40


	//   ....[43]....
        /*0410*/ 	.word	0x00009f50


	//   ....[44]....
        /*0414*/ 	.word	0x00009f60


	//   ....[45]....
        /*0418*/ 	.word	0x00009f70


	//   ....[46]....
        /*041c*/ 	.word	0x00009f80


	//   ....[47]....
        /*0420*/ 	.word	0x00009f90


	//   ....[48]....
        /*0424*/ 	.word	0x00009fa0


	//   ....[49]....
        /*0428*/ 	.word	0x00009fb0


	//   ....[50]....
        /*042c*/ 	.word	0x00009fc0


	//   ....[51]....
        /*0430*/ 	.word	0x00009fe0


	//   ....[52]....
        /*0434*/ 	.word	0x00009ff0


	//   ....[53]....
        /*0438*/ 	.word	0x0000a000


	//   ....[54]....
        /*043c*/ 	.word	0x0000a010


	//   ....[55]....
        /*0440*/ 	.word	0x0000a020


	//   ....[56]....
        /*0444*/ 	.word	0x0000a040


	//   ....[57]....
        /*0448*/ 	.word	0x0000a060


	//   ....[58]....
        /*044c*/ 	.word	0x0000a070


	//   ....[59]....
        /*0450*/ 	.word	0x0000a090


	//   ....[60]....
        /*0454*/ 	.word	0x0000a0c0


	//   ....[61]....
        /*0458*/ 	.word	0x0000a0d0


	//   ....[62]....
        /*045c*/ 	.word	0x0000a0e0


	//   ....[63]....
        /*0460*/ 	.word	0x0000a0f0


	//   ....[64]....
        /*0464*/ 	.word	0x0000a100


	//   ....[65]....
        /*0468*/ 	.word	0x0000a110


	//   ....[66]....
        /*046c*/ 	.word	0x0000a120


	//   ....[67]....
        /*0470*/ 	.word	0x0000a130


	//   ....[68]....
        /*0474*/ 	.word	0x0000a140


	//   ....[69]....
        /*0478*/ 	.word	0x0000a150


	//   ....[70]....
        /*047c*/ 	.word	0x0000a180


	//   ....[71]....
        /*0480*/ 	.word	0x0000a1b0


	//   ....[72]....
        /*0484*/ 	.word	0x0000a1f0


	//   ....[73]....
        /*0488*/ 	.word	0x0000a230


	//   ....[74]....
        /*048c*/ 	.word	0x0000a260


	//   ....[75]....
        /*0490*/ 	.word	0x0000a2a0


	//   ....[76]....
        /*0494*/ 	.word	0x0000a2d0


	//   ....[77]....
        /*0498*/ 	.word	0x0000a2f0


	//   ....[78]....
        /*049c*/ 	.word	0x0000a300


	//   ....[79]....
        /*04a0*/ 	.word	0x0000a310


	//   ....[80]....
        /*04a4*/ 	.word	0x0000a320


	//   ....[81]....
        /*04a8*/ 	.word	0x0000a330


	//   ....[82]....
        /*04ac*/ 	.word	0x0000a340


	//   ....[83]....
        /*04b0*/ 	.word	0x0000a350


	//   ....[84]....
        /*04b4*/ 	.word	0x0000a770


	//   ....[85]....
        /*04b8*/ 	.word	0x0000a7c0


	//   ....[86]....
        /*04bc*/ 	.word	0x0000a800


	//   ....[87]....
        /*04c0*/ 	.word	0x0000a840


	//   ....[88]....
        /*04c4*/ 	.word	0x0000a870


	//   ....[89]....
        /*04c8*/ 	.word	0x0000a8b0


	//   ....[90]....
        /*04cc*/ 	.word	0x0000af80


	//   ....[91]....
        /*04d0*/ 	.word	0x0000afb0


	//   ....[92]....
        /*04d4*/ 	.word	0x0000bad0


	//   ....[93]....
        /*04d8*/ 	.word	0x0000c7e0


	//   ....[94]....
        /*04dc*/ 	.word	0x0000d1d0


	//   ....[95]....
        /*04e0*/ 	.word	0x0000d200


	//   ....[96]....
        /*04e4*/ 	.word	0x0000d220


	//   ....[97]....
        /*04e8*/ 	.word	0x0000d2c0


	//   ....[98]....
        /*04ec*/ 	.word	0x0000d2e0


	//   ....[99]....
        /*04f0*/ 	.word	0x0000d370


	//   ....[100]....
        /*04f4*/ 	.word	0x0000d390


	//   ....[101]....
        /*04f8*/ 	.word	0x0000d420


	//   ....[102]....
        /*04fc*/ 	.word	0x0000d440


	//   ....[103]....
        /*0500*/ 	.word	0x0000d4d0


	//   ....[104]....
        /*0504*/ 	.word	0x0000d4f0


	//   ....[105]....
        /*0508*/ 	.word	0x0000d580


	//   ....[106]....
        /*050c*/ 	.word	0x0000d5a0


	//   ....[107]....
        /*0510*/ 	.word	0x0000d630


	//   ....[108]....
        /*0514*/ 	.word	0x0000d650


	//   ....[109]....
        /*0518*/ 	.word	0x0000d660


	//   ....[110]....
        /*051c*/ 	.word	0x0000f1a0


	//   ....[111]....
        /*0520*/ 	.word	0x0000f690


	//   ....[112]....
        /*0524*/ 	.word	0x0000f860


	//   ....[113]....
        /*0528*/ 	.word	0x0000f8c0


	//   ....[114]....
        /*052c*/ 	.word	0x0000f960


	//   ....[115]....
        /*0530*/ 	.word	0x0000fa60


	//   ....[116]....
        /*0534*/ 	.word	0x0000fad0


	//   ....[117]....
        /*0538*/ 	.word	0x0000fbd0


	//   ....[118]....
        /*053c*/ 	.word	0x0000fc40


	//   ....[119]....
        /*0540*/ 	.word	0x0000fd40


	//   ....[120]....
        /*0544*/ 	.word	0x0000fdb0


	//   ....[121]....
        /*0548*/ 	.word	0x0000feb0


	//   ....[122]....
        /*054c*/ 	.word	0x0000ff20


	//   ....[123]....
        /*0550*/ 	.word	0x00010020


	//   ....[124]....
        /*0554*/ 	.word	0x00010090


	//   ....[125]....
        /*0558*/ 	.word	0x00010180


	//   ....[126]....
        /*055c*/ 	.word	0x000101f0


	//   ....[127]....
        /*0560*/ 	.word	0x000102d0


	//----- nvinfo : EIATTR_REG_RECONFIG
	.align		4
.L_865:
        /*0564*/ 	.byte	0x01, 0x54
	.zero		2


	//----- nvinfo : EIATTR_SYSCALL_OFFSETS
	.align		4
        /*0568*/ 	.byte	0x04, 0x46
        /*056a*/ 	.short	(.L_867 - .L_866)


	//   ....[0]....
.L_866:
        /*056c*/ 	.word	0x00001510


	//   ....[1]....
        /*0570*/ 	.word	0x0000c150


	//   ....[2]....
        /*0574*/ 	.word	0x0000c290


	//   ....[3]....
        /*0578*/ 	.word	0x0000c3d0


	//   ....[4]....
        /*057c*/ 	.word	0x0000c4f0


	//   ....[5]....
        /*0580*/ 	.word	0x0000ce70


	//----- nvinfo : EIATTR_MBARRIER_INSTR_OFFSETS
	.align		4
.L_867:
        /*0584*/ 	.byte	0x04, 0x39
        /*0586*/ 	.short	(.L_869 - .L_868)


	//   ....[0]....
.L_868:
        /*0588*/ 	.word	0x00000250
        /*058c*/ 	.word	0x000000ff
        /*0590*/ 	.word	0x0002e800
        /*0594*/ 	.short	0x0100
        /*0596*/ 	.byte	0x08
	.zero		1


	//   ....[1]....
        /*0598*/ 	.word	0x00000260
        /*059c*/ 	.word	0x000000ff
        /*05a0*/ 	.word	0x0002e820
        /*05a4*/ 	.short	0x0100
        /*05a6*/ 	.byte	0x08
	.zero		1


	//   ....[2]....
        /*05a8*/ 	.word	0x00000350
        /*05ac*/ 	.word	0x000000ff
        /*05b0*/ 	.word	0x0002e830
        /*05b4*/ 	.short	0x0100
        /*05b6*/ 	.byte	0x08
	.zero		1


	//   ....[3]....
        /*05b8*/ 	.word	0x00000360
        /*05bc*/ 	.word	0x000000ff
        /*05c0*/ 	.word	0x0002e840
        /*05c4*/ 	.short	0x0100
        /*05c6*/ 	.byte	0x08
	.zero		1


	//   ....[4]....
        /*05c8*/ 	.word	0x00000370
        /*05cc*/ 	.word	0x000000ff
        /*05d0*/ 	.word	0x0002e838
        /*05d4*/ 	.short	0x0100
        /*05d6*/ 	.byte	0x08
	.zero		1


	//   ....[5]....
        /*05d8*/ 	.word	0x00000380
        /*05dc*/ 	.word	0x000000ff
        /*05e0*/ 	.word	0x0002e848
        /*05e4*/ 	.short	0x0100
        /*05e6*/ 	.byte	0x08
	.zero		1


	//   ....[6]....
        /*05e8*/ 	.word	0x000004b0
        /*05ec*/ 	.word	0x000000ff
        /*05f0*/ 	.word	0x0002e850
        /*05f4*/ 	.short	0x0100
        /*05f6*/ 	.byte	0x08
	.zero		1


	//   ....[7]....
        /*05f8*/ 	.word	0x000004c0
        /*05fc*/ 	.word	0x000000ff
        /*0600*/ 	.word	0x0002e860
        /*0604*/ 	.short	0x0100
        /*0606*/ 	.byte	0x08
	.zero		1


	//   ....[8]....
        /*0608*/ 	.word	0x000004d0
        /*060c*/ 	.word	0x000000ff
        /*0610*/ 	.word	0x0002e858
        /*0614*/ 	.short	0x0100
        /*0616*/ 	.byte	0x08
	.zero		1


	//   ....[9]....
        /*0618*/ 	.word	0x000004e0
        /*061c*/ 	.word	0x000000ff
        /*0620*/ 	.word	0x0002e868
        /*0624*/ 	.short	0x0100
        /*0626*/ 	.byte	0x08
	.zero		1


	//   ....[10]....
        /*0628*/ 	.word	0x000005d0
        /*062c*/ 	.word	0x000000ff
        /*0630*/ 	.word	0x0002e870
        /*0634*/ 	.short	0x0100
        /*0636*/ 	.byte	0x06
	.zero		1


	//   ....[11]....
        /*0638*/ 	.word	0x000005e0
        /*063c*/ 	.word	0x000000ff
        /*0640*/ 	.word	0x0002e880
        /*0644*/ 	.short	0x0100
        /*0646*/ 	.byte	0x06
	.zero		1


	//   ....[12]....
        /*0648*/ 	.word	0x000005f0
        /*064c*/ 	.word	0x000000ff
        /*0650*/ 	.word	0x0002e878
        /*0654*/ 	.short	0x0100
        /*0656*/ 	.byte	0x06
	.zero		1


	//   ....[13]....
        /*0658*/ 	.word	0x00000600
        /*065c*/ 	.word	0x000000ff
        /*0660*/ 	.word	0x0002e888
        /*0664*/ 	.short	0x0100
        /*0666*/ 	.byte	0x06
	.zero		1


	//   ....[14]....
        /*0668*/ 	.word	0x00000730
        /*066c*/ 	.word	0x000000ff
        /*0670*/ 	.word	0x0002e890
        /*0674*/ 	.short	0x0100
        /*0676*/ 	.byte	0x08
	.zero		1


	//   ....[15]....
        /*0678*/ 	.word	0x00000740
        /*067c*/ 	.word	0x000000ff
        /*0680*/ 	.word	0x0002e8a0
        /*0684*/ 	.short	0x0100
        /*0686*/ 	.byte	0x08
	.zero		1


	//   ....[16]....
        /*0688*/ 	.word	0x00000750
        /*068c*/ 	.word	0x000000ff
        /*0690*/ 	.word	0x0002e898
        /*0694*/ 	.short	0x0100
        /*0696*/ 	.byte	0x08
	.zero		1


	//   ....[17]....
        /*0698*/ 	.word	0x00000760
        /*069c*/ 	.word	0x000000ff
        /*06a0*/ 	.word	0x0002e8a8
        /*06a4*/ 	.short	0x0100
        /*06a6*/ 	.byte	0x08
	.zero		1


	//   ....[18]....
        /*06a8*/ 	.word	0x00000890
        /*06ac*/ 	.word	0x000000ff
        /*06b0*/ 	.word	0x0002e8b0
        /*06b4*/ 	.short	0x0100
        /*06b6*/ 	.byte	0x08
	.zero		1


	//   ....[19]....
        /*06b8*/ 	.word	0x000008a0
        /*06bc*/ 	.word	0x000000ff
        /*06c0*/ 	.word	0x0002e8c0
        /*06c4*/ 	.short	0x0100
        /*06c6*/ 	.byte	0x08
	.zero		1


	//   ....[20]....
        /*06c8*/ 	.word	0x000008b0
        /*06cc*/ 	.word	0x000000ff
        /*06d0*/ 	.word	0x0002e8b8
        /*06d4*/ 	.short	0x0100
        /*06d6*/ 	.byte	0x08
	.zero		1


	//   ....[21]....
        /*06d8*/ 	.word	0x000008c0
        /*06dc*/ 	.word	0x000000ff
        /*06e0*/ 	.word	0x0002e8c8
        /*06e4*/ 	.short	0x0100
        /*06e6*/ 	.byte	0x08
	.zero		1


	//   ....[22]....
        /*06e8*/ 	.word	0x00001540
        /*06ec*/ 	.word	0x000000ff
        /*06f0*/ 	.word	0x0002e800
        /*06f4*/ 	.short	0x010a
        /*06f6*/ 	.byte	0x27
	.zero		1


	//   ....[23]....
        /*06f8*/ 	.word	0x000015a0
        /*06fc*/ 	.word	0x000000ff
        /*0700*/ 	.word	0x0002e830
        /*0704*/ 	.short	0x010a
        /*0706*/ 	.byte	0x27
	.zero		1


	//   ....[24]....
        /*0708*/ 	.word	0x00001620
        /*070c*/ 	.word	0x000000ff
        /*0710*/ 	.word	0x0002e830
        /*0714*/ 	.short	0x010a
        /*0716*/ 	.byte	0x27
	.zero		1


	//   ....[25]....
        /*0718*/ 	.word	0x00003e00
        /*071c*/ 	.word	0x00000041
        /*0720*/ 	.word	0x00000000
        /*0724*/ 	.short	0x0101
        /*0726*/ 	.byte	0x3f
	.zero		1


	//   ....[26]....
        /*0728*/ 	.word	0x000055d0
        /*072c*/ 	.word	0x000000ff
        /*0730*/ 	.word	0x0002e830
        /*0734*/ 	.short	0x010a
        /*0736*/ 	.byte	0x07
	.zero		1


	//   ....[27]....
        /*0738*/ 	.word	0x00005610
        /*073c*/ 	.word	0x000000ff
        /*0740*/ 	.word	0x0002e830
        /*0744*/ 	.short	0x010a
        /*0746*/ 	.byte	0x07
	.zero		1


	//   ....[28]....
        /*0748*/ 	.word	0x00006200
        /*074c*/ 	.word	0x000000ff
        /*0750*/ 	.word	0x0002e850
        /*0754*/ 	.short	0x010a
        /*0756*/ 	.byte	0x0a
	.zero		1


	//   ....[29]....
        /*0758*/ 	.word	0x00006240
        /*075c*/ 	.word	0x000000ff
        /*0760*/ 	.word	0x0002e850
        /*0764*/ 	.short	0x010a
        /*0766*/ 	.byte	0x0a
	.zero		1


	//   ....[30]....
        /*0768*/ 	.word	0x00007f90
        /*076c*/ 	.word	0x00000007
        /*0770*/ 	.word	0x00000000
        /*0774*/ 	.short	0x0101
        /*0776*/ 	.byte	0x3f
	.zero		1


	//   ....[31]....
        /*0778*/ 	.word	0x00008380
        /*077c*/ 	.word	0x000000ff
        /*0780*/ 	.word	0x00000000
        /*0784*/ 	.short	0x0101
        /*0786*/ 	.byte	0x04
	.zero		1


	//   ....[32]....
        /*0788*/ 	.word	0x00008b00
        /*078c*/ 	.word	0x000000ff
        /*0790*/ 	.word	0x0002e850
        /*0794*/ 	.short	0x010a
        /*0796*/ 	.byte	0x07
	.zero		1


	//   ....[33]....
        /*0798*/ 	.word	0x00008b40
        /*079c*/ 	.word	0x000000ff
        /*07a0*/ 	.word	0x0002e850
        /*07a4*/ 	.short	0x010a
        /*07a6*/ 	.byte	0x07
	.zero		1


	//   ....[34]....
        /*07a8*/ 	.word	0x00009240
        /*07ac*/ 	.word	0x000000ff
        /*07b0*/ 	.word	0x00000000
        /*07b4*/ 	.short	0x0101
        /*07b6*/ 	.byte	0x04
	.zero		1


	//   ....[35]....
        /*07b8*/ 	.word	0x0000a8a0
        /*07bc*/ 	.word	0x000000ff
        /*07c0*/ 	.word	0x00000000
        /*07c4*/ 	.short	0x0101
        /*07c6*/ 	.byte	0x04
	.zero		1


	//   ....[36]....
        /*07c8*/ 	.word	0x0000ca10
        /*07cc*/ 	.word	0x000000ff
        /*07d0*/ 	.word	0x0002e880
        /*07d4*/ 	.short	0x010a
        /*07d6*/ 	.byte	0x26
	.zero		1


	//   ....[37]....
        /*07d8*/ 	.word	0x0000cb70
        /*07dc*/ 	.word	0x000000ff
        /*07e0*/ 	.word	0x0002e840
        /*07e4*/ 	.short	0x010a
        /*07e6*/ 	.byte	0x26
	.zero		1


	//   ....[38]....
        /*07e8*/ 	.word	0x0000d790
        /*07ec*/ 	.word	0x000000ff
        /*07f0*/ 	.word	0x0002e800
        /*07f4*/ 	.short	0x0107
        /*07f6*/ 	.byte	0x26
	.zero		1


	//   ....[39]....
        /*07f8*/ 	.word	0x0000d7e0
        /*07fc*/ 	.word	0x000000ff
        /*0800*/ 	.word	0x0002e800
        /*0804*/ 	.short	0x0101
        /*0806*/ 	.byte	0x26
	.zero		1


	//   ....[40]....
        /*0808*/ 	.word	0x0000d800
        /*080c*/ 	.word	0x000000ff
        /*0810*/ 	.word	0x0002e820
        /*0814*/ 	.short	0x010a
        /*0816*/ 	.byte	0x26
	.zero		1


	//   ....[41]....
        /*0818*/ 	.word	0x0000db20
        /*081c*/ 	.word	0x00000004
        /*0820*/ 	.word	0x0002e880
        /*0824*/ 	.short	0x010a
        /*0826*/ 	.byte	0x3f
	.zero		1


	//   ....[42]....
        /*0828*/ 	.word	0x0000dd60
        /*082c*/ 	.word	0x00000004
        /*0830*/ 	.word	0x0002e840
        /*0834*/ 	.short	0x010a
        /*0836*/ 	.byte	0x3f
	.zero		1


	//   ....[43]....
        /*0838*/ 	.word	0x0000e000
        /*083c*/ 	.word	0x00000013
        /*0840*/ 	.word	0x0002e870
        /*0844*/ 	.short	0x010a
        /*0846*/ 	.byte	0x3f
	.zero		1


	//   ....[44]....
        /*0848*/ 	.word	0x0000e070
        /*084c*/ 	.word	0x00000013
        /*0850*/ 	.word	0x0002e860
        /*0854*/ 	.short	0x010a
        /*0856*/ 	.byte	0x3f
	.zero		1


	//   ....[45]....
        /*0858*/ 	.word	0x0000e7a0
        /*085c*/ 	.word	0x00000013
        /*0860*/ 	.word	0x0002e850
        /*0864*/ 	.short	0x0101
        /*0866*/ 	.byte	0x3f
	.zero		1


	//   ....[46]....
        /*0868*/ 	.word	0x0000e820
        /*086c*/ 	.word	0x00000013
        /*0870*/ 	.word	0x00000000
        /*0874*/ 	.short	0x0101
        /*0876*/ 	.byte	0x3f
	.zero		1


	//   ....[47]....
        /*0878*/ 	.word	0x0000e940
        /*087c*/ 	.word	0x00000003
        /*0880*/ 	.word	0x0002e870
        /*0884*/ 	.short	0x010a
        /*0886*/ 	.byte	0x3f
	.zero		1


	//   ....[48]....
        /*0888*/ 	.word	0x0000e9d0
        /*088c*/ 	.word	0x00000002
        /*0890*/ 	.word	0x0002e860
        /*0894*/ 	.short	0x010a
        /*0896*/ 	.byte	0x3f
	.zero		1


	//   ....[49]....
        /*0898*/ 	.word	0x0000f060
        /*089c*/ 	.word	0x00000002
        /*08a0*/ 	.word	0x0002e850
        /*08a4*/ 	.short	0x0101
        /*08a6*/ 	.byte	0x3f
	.zero		1


	//   ....[50]....
        /*08a8*/ 	.word	0x0000f0a0
        /*08ac*/ 	.word	0x00000000
        /*08b0*/ 	.word	0x00000000
        /*08b4*/ 	.short	0x0101
        /*08b6*/ 	.byte	0x3f
	.zero		1


	//   ....[51]....
        /*08b8*/ 	.word	0x0000f150
        /*08bc*/ 	.word	0x00000007
        /*08c0*/ 	.word	0x0002e820
        /*08c4*/ 	.short	0x010a
        /*08c6*/ 	.byte	0x3f
	.zero		1


	//   ....[52]....
        /*08c8*/ 	.word	0x0000f290
        /*08cc*/ 	.word	0x00000006
        /*08d0*/ 	.word	0x00000000
        /*08d4*/ 	.short	0x010a
        /*08d6*/ 	.byte	0x3f
	.zero		1


	//   ....[53]....
        /*08d8*/ 	.word	0x0000f300
        /*08dc*/ 	.word	0x00000005
        /*08e0*/ 	.word	0x00000000
        /*08e4*/ 	.short	0x010a
        /*08e6*/ 	.byte	0x3f
	.zero		1


	//   ....[54]....
        /*08e8*/ 	.word	0x0000f350
        /*08ec*/ 	.word	0x00000000
        /*08f0*/ 	.word	0x0002e860
        /*08f4*/ 	.short	0x010a
        /*08f6*/ 	.byte	0x3f
	.zero		1


	//   ....[55]....
        /*08f8*/ 	.word	0x0000f3a0
        /*08fc*/ 	.word	0x00000005
        /*0900*/ 	.word	0x0002e860
        /*0904*/ 	.short	0x010a
        /*0906*/ 	.byte	0x3f
	.zero		1


	//   ....[56]....
        /*0908*/ 	.word	0x0000f3e0
        /*090c*/ 	.word	0x00000000
        /*0910*/ 	.word	0x0002e880
        /*0914*/ 	.short	0x010a
        /*0916*/ 	.byte	0x3f
	.zero		1


	//   ....[57]....
        /*0918*/ 	.word	0x0000f400
        /*091c*/ 	.word	0x00000005
        /*0920*/ 	.word	0x0002e880
        /*0924*/ 	.short	0x010a
        /*0926*/ 	.byte	0x3f
	.zero		1


	//   ....[58]....
        /*0928*/ 	.word	0x0000f470
        /*092c*/ 	.word	0x00000000
        /*0930*/ 	.word	0x0002e800
        /*0934*/ 	.short	0x010a
        /*0936*/ 	.byte	0x3f
	.zero		1


	//   ....[59]....
        /*0938*/ 	.word	0x0000f4d0
        /*093c*/ 	.word	0x00000000
        /*0940*/ 	.word	0x0002e830
        /*0944*/ 	.short	0x010a
        /*0946*/ 	.byte	0x3f
	.zero		1


	//   ....[60]....
        /*0948*/ 	.word	0x0000f530
        /*094c*/ 	.word	0x0000000e
        /*0950*/ 	.word	0x0002e830
        /*0954*/ 	.short	0x010a
        /*0956*/ 	.byte	0x3f
	.zero		1


	//   ....[61]....
        /*0958*/ 	.word	0x0000f590
        /*095c*/ 	.word	0x0000000c
        /*0960*/ 	.word	0x0002e850
        /*0964*/ 	.short	0x010a
        /*0966*/ 	.byte	0x3f
	.zero		1


	//   ....[62]....
        /*0968*/ 	.word	0x0000f5f0
        /*096c*/ 	.word	0x00000005
        /*0970*/ 	.word	0x0002e850
        /*0974*/ 	.short	0x010a
        /*0976*/ 	.byte	0x3f
	.zero		1


	//   ....[63]....
        /*0978*/ 	.word	0x0000f750
        /*097c*/ 	.word	0x00000003
        /*0980*/ 	.word	0x0002e880
        /*0984*/ 	.short	0x010a
        /*0986*/ 	.byte	0x3f
	.zero		1


	//   ....[64]....
        /*0988*/ 	.word	0x0000f7b0
        /*098c*/ 	.word	0x00000003
        /*0990*/ 	.word	0x0002e840
        /*0994*/ 	.short	0x010a
        /*0996*/ 	.byte	0x3f
	.zero		1


	//   ....[65]....
        /*0998*/ 	.word	0x00010310
        /*099c*/ 	.word	0x00000002
        /*09a0*/ 	.word	0x0002e820
        /*09a4*/ 	.short	0x010a
        /*09a6*/ 	.byte	0x3f
	.zero		1


	//   ....[66]....
        /*09a8*/ 	.word	0x00010360
        /*09ac*/ 	.word	0x00000004
        /*09b0*/ 	.word	0x0002e880
        /*09b4*/ 	.short	0x010a
        /*09b6*/ 	.byte	0x3f
	.zero		1


	//   ....[67]....
        /*09b8*/ 	.word	0x000103b0
        /*09bc*/ 	.word	0x00000004
        /*09c0*/ 	.word	0x0002e840
        /*09c4*/ 	.short	0x010a
        /*09c6*/ 	.byte	0x3f
	.zero		1


	//   ....[68]....
        /*09c8*/ 	.word	0x00010400
        /*09cc*/ 	.word	0x00000013
        /*09d0*/ 	.word	0x0002e870
        /*09d4*/ 	.short	0x010a
        /*09d6*/ 	.byte	0x3f
	.zero		1


	//   ....[69]....
        /*09d8*/ 	.word	0x00010450
        /*09dc*/ 	.word	0x00000013
        /*09e0*/ 	.word	0x0002e860
        /*09e4*/ 	.short	0x010a
        /*09e6*/ 	.byte	0x3f
	.zero		1


	//   ....[70]....
        /*09e8*/ 	.word	0x000104b0
        /*09ec*/ 	.word	0x00000002
        /*09f0*/ 	.word	0x0002e870
        /*09f4*/ 	.short	0x010a
        /*09f6*/ 	.byte	0x3f
	.zero		1


	//   ....[71]....
        /*09f8*/ 	.word	0x00010510
        /*09fc*/ 	.word	0x00000003
        /*0a00*/ 	.word	0x0002e860
        /*0a04*/ 	.short	0x010a
        /*0a06*/ 	.byte	0x3f
	.zero		1


	//   ....[72]....
        /*0a08*/ 	.word	0x00010560
        /*0a0c*/ 	.word	0x00000007
        /*0a10*/ 	.word	0x0002e820
        /*0a14*/ 	.short	0x010a
        /*0a16*/ 	.byte	0x3f
	.zero		1


	//   ....[73]....
        /*0a18*/ 	.word	0x000105b0
        /*0a1c*/ 	.word	0x00000006
        /*0a20*/ 	.word	0x00000000
        /*0a24*/ 	.short	0x010a
        /*0a26*/ 	.byte	0x3f
	.zero		1


	//   ....[74]....
        /*0a28*/ 	.word	0x00010600
        /*0a2c*/ 	.word	0x00000005
        /*0a30*/ 	.word	0x00000000
        /*0a34*/ 	.short	0x010a
        /*0a36*/ 	.byte	0x3f
	.zero		1


	//   ....[75]....
        /*0a38*/ 	.word	0x00010650
        /*0a3c*/ 	.word	0x00000000
        /*0a40*/ 	.word	0x0002e860
        /*0a44*/ 	.short	0x010a
        /*0a46*/ 	.byte	0x3f
	.zero		1


	//   ....[76]....
        /*0a48*/ 	.word	0x000106a0
        /*0a4c*/ 	.word	0x00000005
        /*0a50*/ 	.word	0x0002e860
        /*0a54*/ 	.short	0x010a
        /*0a56*/ 	.byte	0x3f
	.zero		1


	//   ....[77]....
        /*0a58*/ 	.word	0x000106f0
        /*0a5c*/ 	.word	0x00000000
        /*0a60*/ 	.word	0x0002e880
        /*0a64*/ 	.short	0x010a
        /*0a66*/ 	.byte	0x3f
	.zero		1


	//----- nvinfo : EIATTR_NUM_MBARRIERS
	.align		4
.L_869:
        /*0a68*/ 	.byte	0x03, 0x38
        /*0a6a*/ 	.short	0x0016


	//----- nvinfo : EIATTR_EXIT_INSTR_OFFSETS
	.align		4
        /*0a6c*/ 	.byte	0x04, 0x1c
        /*0a6e*/ 	.short	(.L_871 - .L_870)


	//   ....[0]....
.L_870:
        /*0a70*/ 	.word	0x0000f450


	//----- nvinfo : EIATTR_MAX_THREADS
	.align		4
.L_871:
        /*0a74*/ 	.byte	0x04, 0x05
        /*0a76*/ 	.short	(.L_873 - .L_872)
.L_872:
        /*0a78*/ 	.word	0x00000180
        /*0a7c*/ 	.word	0x00000001
        /*0a80*/ 	.word	0x00000001


	//----- nvinfo : EIATTR_CRS_STACK_SIZE
	.align		4
.L_873:
        /*0a84*/ 	.byte	0x04, 0x1e
        /*0a86*/ 	.short	(.L_875 - .L_874)
.L_874:
        /*0a88*/ 	.word	0x00000000


	//----- nvinfo : EIATTR_CBANK_PARAM_SIZE
	.align		4
.L_875:
        /*0a8c*/ 	.byte	0x03, 0x19
        /*0a8e*/ 	.short	0x0a70


	//----- nvinfo : EIATTR_PARAM_CBANK
	.align		4
        /*0a90*/ 	.byte	0x04, 0x0a
        /*0a92*/ 	.short	(.L_877 - .L_876)
	.align		4
.L_876:
        /*0a94*/ 	.word	index@(.nv.constant0._ZN7cutlass13device_kernelIN5flash11enable_sm90INS1_16FlashAttnFwdSm90INS1_25CollectiveMainloopFwdSm90ILi2EN4cute5tupleIJNS5_1CILi1EEES8_S8_EEENS6_IJNS7_ILi128EEENS7_ILi224EEESA_EEELi128ENS_12float_e4m3_tEfNS_4arch4Sm90ELb0ELb0ELb0ELb0ELb0ELb0ELb0ELb1ELb1ELb1ELb1ELb0EEENS1_21CollectiveEpilogueFwdINS6_IJSA_SA_SB_EEES9_NS_10bfloat16_tESF_Li256ELb0ELb1ELb1ELb1EEENS1_19SingleTileSchedulerILb0ELb1ELb1ELi128EEEEEEEEEvNT_6ParamsE)
        /*0a98*/ 	.short	0x0210
        /*0a9a*/ 	.short	0x0a70


	//----- nvinfo : EIATTR_SW_WAR
	.align		4
.L_877:
        /*0a9c*/ 	.byte	0x04, 0x36
        /*0a9e*/ 	.short	(.L_879 - .L_878)
.L_878:
        /*0aa0*/ 	.word	0x00000008
.L_879:


//--------------------- .nv.info._ZN7cutlass13device_kernelIN5flash11enable_sm90INS1_16FlashAttnFwdSm90INS1_25CollectiveMainloopFwdSm90ILi2EN4cute5tupleIJNS5_1CILi1EEES8_S8_EEENS6_IJNS7_ILi128EEENS7_ILi224EEESA_EEELi128ENS_12float_e4m3_tEfNS_4arch4Sm90ELb0ELb0ELb0ELb1ELb0ELb0ELb0ELb1ELb1ELb1ELb1ELb0EEENS1_21CollectiveEpilogueFwdINS6_IJSA_SA_SB_EEES9_NS_10bfloat16_tESF_Li256ELb1ELb1ELb1ELb1EEENS1_36VarlenDynamicPersistentTileSchedulerILi128ELi224ELi256ELi128ELb1ELb1ELb1ELb0ELb1ELb1EEEEEEEEEvNT_6ParamsE --------------------------
	.section	.nv.info._ZN7cutlass13device_kernelIN5flash11enable_sm90INS1_16FlashAttnFwdSm90INS1_25CollectiveMainloopFwdSm90ILi2EN4cute5tupleIJNS5_1CILi1EEES8_S8_EEENS6_IJNS7_ILi128EEENS7_ILi224EEESA_EEELi128ENS_12float_e4m3_tEfNS_4arch4Sm90ELb0ELb0ELb0ELb1ELb0ELb0ELb0ELb1ELb1ELb1ELb1ELb0EEENS1_21CollectiveEpilogueFwdINS6_IJSA_SA_SB_EEES9_NS_10bfloat16_tESF_Li256ELb1ELb1ELb1ELb1EEENS1_36VarlenDynamicPersistentTileSchedulerILi128ELi224ELi256ELi128ELb1ELb1ELb1ELb0ELb1ELb1EEEEEEEEEvNT_6ParamsE,"",@"SHT_CUDA_INFO"
	.sectionflags	@""
	.align	4


	//----- nvinfo : EIATTR_CUDA_API_VERSION
	.align		4
        /*0000*/ 	.byte	0x04, 0x37
        /*0002*/ 	.short	(.L_881 - .L_880)
.L_880:
        /*0004*/ 	.word	0x00000082


	//----- nvinfo : EIATTR_KPARAM_INFO
	.align		4
.L_881:
        /*0008*/ 	.byte	0x04, 0x17
        /*000a*/ 	.short	(.L_883 - .L_882)
.L_882:
        /*000c*/ 	.word	0x00000000
        /*0010*/ 	.short	0x0000
        /*0012*/ 	.short	0x0070
        /*0014*/ 	.byte	0x00, 0xf0, 0x01, 0x2a


	//----- nvinfo : EIATTR_SPARSE_MMA_MASK
	.align		4
.L_883:
        /*0018*/ 	.byte	0x03, 0x50
        /*001a*/ 	.short	0x0000


	//----- nvinfo : EIATTR_MAXREG_COUNT
	.align		4
        /*001c*/ 	.byte	0x03, 0x1b
        /*001e*/ 	.short	0x00a8


	//----- nvinfo : EIATTR_NUM_BARRIERS
	.align		4
        /*0020*/ 	.byte	0x02, 0x4c
        /*0022*/ 	.byte	0x10
	.zero		1


	//----- nvinfo : EIATTR_EXTERNS
	.align		4
        /*0024*/ 	.byte	0x04, 0x0f
        /*0026*/ 	.short	(.L_885 - .L_884)


	//   ....[0]....
	.align		4
.L_884:
        /*0028*/ 	.word	index@(__assertfail)


	//----- nvinfo : EIATTR_ANNOTATIONS
	.align		4
.L_885:
        /*002c*/ 	.byte	0x04, 0x55
        /*002e*/ 	.short	(.L_887 - .L_886)


	//   ....[0]....
.L_886:
        /* <DEDUP_REMOVED lines=55> */


	//----- nvinfo : EIATTR_MERCURY_ISA_VERSION
	.align		4
.L_887:
        /*0388*/ 	.byte	0x03, 0x5f
        /*038a*/ 	.short	0x0101


	//----- nvinfo : EIATTR_UNUSED_LOAD_BYTE_OFFSET
	.align		4
        /*038c*/ 	.byte	0x04, 0x44
        /*038e*/ 	.short	(.L_889 - .L_888)


	//   ....[0]....
.L_888:
        /*0390*/ 	.word	0x00000a40
        /*0394*/ 	.word	0x0000fff0


	//   ....[1]....
        /*0398*/ 	.word	0x0000a060
        /*039c*/ 	.word	0x0000fff0


	//----- nvinfo : EIATTR_INT_WARP_WIDE_INSTR_OFFSETS
	.align		4
.L_889:
        /*03a0*/ 	.byte	0x04, 0x31
        /*03a2*/ 	.short	(.L_891 - .L_890)


	//   ....[0]....
.L_890:
        /*03a4*/ 	.word	0x00000130


	//   ....[1]....
        /*03a8*/ 	.word	0x00000170


	//   ....[2]....
        /*03ac*/ 	.word	0x000001e0


	//   ....[3]....
        /*03b0*/ 	.word	0x0000f610


	//   ....[4]....
        /*03b4*/ 	.word	0x0000f6a0


	//   ....[5]....
        /*03b8*/ 	.word	0x00011ff0


	//   ....[6]....
        /*03bc*/ 	.word	0x00012080


	//----- nvinfo : EIATTR_COOP_GROUP_MASK_REGIDS
	.align		4
.L_891:
        /*03c0*/ 	.byte	0x04, 0x29
        /*03c2*/ 	.short	(.L_893 - .L_892)


	//   ....[0]....
.L_892:
        /*03c4*/ 	.word	0xffffffff


	//   ....[1]....
        /*03c8*/ 	.word	0xffffffff


	//   ....[2]....
        /*03cc*/ 	.word	0xffffffff


	//   ....[3]....
        /*03d0*/ 	.word	0xffffffff


	//   ....[4]....
        /*03d4*/ 	.word	0xffffffff


	//   ....[5]....
        /*03d8*/ 	.word	0xffffffff


	//   ....[6]....
        /*03dc*/ 	.word	0xffffffff


	//   ....[7]....
        /*03e0*/ 	.word	0xffffffff


	//   ....[8]....
        /*03e4*/ 	.word	0xffffffff


	//   ....[9]....
        /*03e8*/ 	.word	0xffffffff


	//   ....[10]....
        /*03ec*/ 	.word	0xffffffff


	//   ....[11]....
        /*03f0*/ 	.word	0xffffffff


	//   ....[12]....
        /*03f4*/ 	.word	0xffffffff


	//   ....[13]....
        /*03f8*/ 	.word	0xffffffff


	//   ....[14]....
        /*03fc*/ 	.word	0xffffffff


	//   ....[15]....
        /*0400*/ 	.word	0xffffffff


	//   ....[16]....
        /*0404*/ 	.word	0xffffffff


	//   ....[17]....
        /*0408*/ 	.word	0xffffffff


	//   ....[18]....
        /*040c*/ 	.word	0xffffffff


	//   ....[19]....
        /*0410*/ 	.word	0xffffffff


	//   ....[20]....
        /*0414*/ 	.word	0xffffffff


	//   ....[21]....
        /*0418*/ 	.word	0xffffffff


	//   ....[22]....
        /*041c*/ 	.word	0xffffffff


	//   ....[23]....
        /*0420*/ 	.word	0xffffffff


	//   ....[24]....
        /*0424*/ 	.word	0xffffffff


	//   ....[25]....
        /*0428*/ 	.word	0xffffffff


	//   ....[26]....
        /*042c*/ 	.word	0xffffffff


	//   ....[27]....
        /*0430*/ 	.word	0xffffffff


	//   ....[28]....
        /*0434*/ 	.word	0xffffffff


	//   ....[29]....
        /*0438*/ 	.word	0xffffffff


	//   ....[30]....
        /*043c*/ 	.word	0xffffffff


	//   ....[31]....
        /*0440*/ 	.word	0xffffffff


	//   ....[32]....
        /*0444*/ 	.word	0xffffffff


	//   ....[33]....
        /*0448*/ 	.word	0xffffffff


	//   ....[34]....
        /*044c*/ 	.word	0xffffffff


	//   ....[35]....
        /*0450*/ 	.word	0xffffffff


	//   ....[36]....
        /*0454*/ 	.word	0xffffffff


	//   ....[37]....
        /*0458*/ 	.word	0xffffffff


	//   ....[38]....
        /*045c*/ 	.word	0xffffffff


	//   ....[39]....
        /*0460*/ 	.word	0xffffffff


	//   ....[40]....
        /*0464*/ 	.word	0xffffffff


	//   ....[41]....
        /*0468*/ 	.word	0xffffffff


	//   ....[42]....
        /*046c*/ 	.word	0xffffffff


	//   ....[43]....
        /*0470*/ 	.word	0xffffffff


	//   ....[44]....
        /*0474*/ 	.word	0xffffffff


	//   ....[45]....
        /*0478*/ 	.word	0xffffffff


	//   ....[46]....
        /*047c*/ 	.word	0xffffffff


	//   ....[47]....
        /*0480*/ 	.word	0xffffffff


	//   ....[48]....
        /*0484*/ 	.word	0xffffffff


	//   ....[49]....
        /*0488*/ 	.word	0xffffffff


	//   ....[50]....
        /*048c*/ 	.word	0xffffffff


	//   ....[51]....
        /*0490*/ 	.word	0xffffffff


	//   ....[52]....
        /*0494*/ 	.word	0xffffffff


	//   ....[53]....
        /*0498*/ 	.word	0xffffffff


	//   ....[54]....
        /*049c*/ 	.word	0xffffffff


	//   ....[55]....
        /*04a0*/ 	.word	0xffffffff


	//   ....[56]....
        /*04a4*/ 	.word	0xffffffff


	//   ....[57]....
        /*04a8*/ 	.word	0xffffffff


	//   ....[58]....
        /*04ac*/ 	.word	0xffffffff


	//   ....[59]....
        /*04b0*/ 	.word	0xffffffff


	//   ....[60]....
        /*04b4*/ 	.word	0xffffffff


	//   ....[61]....
        /*04b8*/ 	.word	0xffffffff


	//   ....[62]....
        /*04bc*/ 	.word	0xffffffff


	//   ....[63]....
        /*04c0*/ 	.word	0xffffffff


	//   ....[64]....
        /*04c4*/ 	.word	0xffffffff


	//   ....[65]....
        /*04c8*/ 	.word	0xffffffff


	//   ....[66]....
        /*04cc*/ 	.word	0xffffffff


	//   ....[67]....
        /*04d0*/ 	.word	0xffffffff


	//   ....[68]....
        /*04d4*/ 	.word	0xffffffff


	//   ....[69]....
        /*04d8*/ 	.word	0xffffffff


	//   ....[70]....
        /*04dc*/ 	.word	0xffffffff


	//   ....[71]....
        /*04e0*/ 	.word	0xffffffff


	//   ....[72]....
        /*04e4*/ 	.word	0xffffffff


	//   ....[73]....
        /*04e8*/ 	.word	0xffffffff


	//   ....[74]....
        /*04ec*/ 	.word	0xffffffff


	//   ....[75]....
        /*04f0*/ 	.word	0xffffffff


	//   ....[76]....
        /*04f4*/ 	.word	0xffffffff


	//   ....[77]....
        /*04f8*/ 	.word	0xffffffff


	//   ....[78]....
        /*04fc*/ 	.word	0xffffffff


	//   ....[79]....
        /*0500*/ 	.word	0xffffffff


	//   ....[80]....
        /*0504*/ 	.word	0xffffffff


	//   ....[81]....
        /*0508*/ 	.word	0xffffffff


	//   ....[82]....
        /*050c*/ 	.word	0xffffffff


	//   ....[83]....
        /*0510*/ 	.word	0xffffffff


	//   ....[84]....
        /*0514*/ 	.word	0xffffffff


	//   ....[85]....
        /*0518*/ 	.word	0xffffffff


	//   ....[86]....
        /*051c*/ 	.word	0xffffffff


	//   ....[87]....
        /*0520*/ 	.word	0xffffffff


	//   ....[88]....
        /*0524*/ 	.word	0xffffffff


	//   ....[89]....
        /*0528*/ 	.word	0xffffffff


	//   ....[90]....
        /*052c*/ 	.word	0xffffffff


	//   ....[91]....
        /*0530*/ 	.word	0xffffffff


	//   ....[92]....
        /*0534*/ 	.word	0xffffffff


	//   ....[93]....
        /*0538*/ 	.word	0xffffffff


	//   ....[94]....
        /*053c*/ 	.word	0xffffffff


	//   ....[95]....
        /*0540*/ 	.word	0xffffffff


	//   ....[96]....
        /*0544*/ 	.word	0xffffffff


	//   ....[97]....
        /*0548*/ 	.word	0xffffffff


	//   ....[98]....
        /*054c*/ 	.word	0xffffffff


	//   ....[99]....
        /*0550*/ 	.word	0xffffffff


	//   ....[100]....
        /*0554*/ 	.word	0xffffffff


	//   ....[101]....
        /*0558*/ 	.word	0xffffffff


	//   ....[102]....
        /*055c*/ 	.word	0xffffffff


	//   ....[103]....
        /*0560*/ 	.word	0xffffffff


	//   ....[104]....
        /*0564*/ 	.word	0xffffffff


	//   ....[105]....
        /*0568*/ 	.word	0xffffffff


	//   ....[106]....
        /*056c*/ 	.word	0xffffffff


	//   ....[107]....
        /*0570*/ 	.word	0xffffffff


	//   ....[108]....
        /*0574*/ 	.word	0xffffffff


	//   ....[109]....
        /*0578*/ 	.word	0xffffffff


	//   ....[110]....
        /*057c*/ 	.word	0xffffffff


	//   ....[111]....
        /*0580*/ 	.word	0xffffffff


	//   ....[112]....
        /*0584*/ 	.word	0xffffffff


	//   ....[113]....
        /*0588*/ 	.word	0xffffffff


	//   ....[114]....
        /*058c*/ 	.word	0xffffffff


	//   ....[115]....
        /*0590*/ 	.word	0xffffffff


	//   ....[116]....
        /*0594*/ 	.word	0xffffffff


	//   ....[117]....
        /*0598*/ 	.word	0xffffffff


	//   ....[118]....
        /*059c*/ 	.word	0xffffffff


	//   ....[119]....
        /*05a0*/ 	.word	0xffffffff


	//   ....[120]....
        /*05a4*/ 	.word	0xffffffff


	//   ....[121]....
        /*05a8*/ 	.word	0xffffffff


	//   ....[122]....
        /*05ac*/ 	.word	0xffffffff


	//   ....[123]....
        /*05b0*/ 	.word	0xffffffff


	//   ....[124]....
        /*05b4*/ 	.word	0xffffffff


	//   ....[125]....
        /*05b8*/ 	.word	0xffffffff


	//   ....[126]....
        /*05bc*/ 	.word	0xffffffff


	//   ....[127]....
        /*05c0*/ 	.word	0xffffffff


	//   ....[128]....
        /*05c4*/ 	.word	0xffffffff


	//   ....[129]....
        /*05c8*/ 	.word	0xffffffff


	//   ....[130]....
        /*05cc*/ 	.word	0xffffffff


	//   ....[131]....
        /*05d0*/ 	.word	0xffffffff


	//   ....[132]....
        /*05d4*/ 	.word	0xffffffff


	//   ....[133]....
        /*05d8*/ 	.word	0xffffffff


	//   ....[134]....
        /*05dc*/ 	.word	0xffffffff


	//   ....[135]....
        /*05e0*/ 	.word	0xffffffff


	//   ....[136]....
        /*05e4*/ 	.word	0xffffffff


	//   ....[137]....
        /*05e8*/ 	.word	0xffffffff


	//   ....[138]....
        /*05ec*/ 	.word	0xffffffff


	//   ....[139]....
        /*05f0*/ 	.word	0xffffffff


	//   ....[140]....
        /*05f4*/ 	.word	0xffffffff


	//   ....[141]....
        /*05f8*/ 	.word	0xffffffff


	//   ....[142]....
        /*05fc*/ 	.word	0xffffffff


	//   ....[143]....
        /*0600*/ 	.word	0xffffffff


	//   ....[144]....
        /*0604*/ 	.word	0xffffffff


	//   ....[145]....
        /*0608*/ 	.word	0xffffffff


	//   ....[146]....
        /*060c*/ 	.word	0xffffffff


	//   ....[147]....
        /*0610*/ 	.word	0xffffffff


	//   ....[148]....
        /*0614*/ 	.word	0xffffffff


	//   ....[149]....
        /*0618*/ 	.word	0xffffffff


	//   ....[150]....
        /*061c*/ 	.word	0xffffffff


	//   ....[151]....
        /*0620*/ 	.word	0xffffffff


	//   ....[152]....
        /*0624*/ 	.word	0xffffffff


	//   ....[153]....
        /*0628*/ 	.word	0xffffffff


	//   ....[154]....
        /*062c*/ 	.word	0xffffffff


	//   ....[155]....
        /*0630*/ 	.word	0xffffffff


	//   ....[156]....
        /*0634*/ 	.word	0xffffffff


	//   ....[157]....
        /*0638*/ 	.word	0xffffffff


	//   ....[158]....
        /*063c*/ 	.word	0xffffffff


	//   ....[159]....
        /*0640*/ 	.word	0xffffffff


	//   ....[160]....
        /*0644*/ 	.word	0xffffffff


	//   ....[161]....
        /*0648*/ 	.word	0x0500000f


	//   ....[162]....
        /*064c*/ 	.word	0x0500000f


	//   ....[163]....
        /*0650*/ 	.word	0x0500000f


	//   ....[164]....
        /*0654*/ 	.word	0x0500000f


	//   ....[165]....
        /*0658*/ 	.word	0x0500000f


	//   ....[166]....
        /*065c*/ 	.word	0x0500000f


	//   ....[167]....
        /*0660*/ 	.word	0x0500000f


	//   ....[168]....
        /*0664*/ 	.word	0x0500000f


	//   ....[169]....
        /*0668*/ 	.word	0x0500000f


	//   ....[170]....
        /*066c*/ 	.word	0x0500000f


	//   ....[171]....
        /*0670*/ 	.word	0x0500000f


	//   ....[172]....
        /*0674*/ 	.word	0x0500000f


	//   ....[173]....
        /*0678*/ 	.word	0x0500000f


	//   ....[174]....
        /*067c*/ 	.word	0x0500000f


	//   ....[175]....
        /*0680*/ 	.word	0x0500000f


	//   ....[176]....
        /*0684*/ 	.word	0x0500000f


	//   ....[177]....
        /*0688*/ 	.word	0x0500000f


	//   ....[178]....
        /*068c*/ 	.word	0x0500000f


	//----- nvinfo : EIATTR_COOP_GROUP_INSTR_OFFSETS
	.align		4
.L_893:
        /*0690*/ 	.byte	0x04, 0x28
        /*0692*/ 	.short	(.L_895 - .L_894)


	//   ....[0]....
.L_894:
        /*0694*/ 	.word	0x00000070


	//   ....[1]....
        /*0698*/ 	.word	0x00000140


	//   ....[2]....
        /*069c*/ 	.word	0x00000190


	//   ....[3]....
        /*06a0*/ 	.word	0x000003c0


	//   ....[4]....
        /*06a4*/ 	.word	0x00000520


	//   ....[5]....
        /*06a8*/ 	.word	0x00000640


	//   ....[6]....
        /*06ac*/ 	.word	0x000007a0


	//   ....[7]....
        /*06b0*/ 	.word	0x00001c40


	//   ....[8]....
        /*06b4*/ 	.word	0x000038e0


	//   ....[9]....
        /*06b8*/ 	.word	0x000039e0


	//   ....[10]....
        /*06bc*/ 	.word	0x000042d0


	//   ....[11]....
        /*06c0*/ 	.word	0x00004370


	//   ....[12]....
        /*06c4*/ 	.word	0x00007370


	//   ....[13]....
        /*06c8*/ 	.word	0x00007380


	//   ....[14]....
        /*06cc*/ 	.word	0x000073c0


	//   ....[15]....
        /*06d0*/ 	.word	0x000073d0


	//   ....[16]....
        /*06d4*/ 	.word	0x000098a0


	//   ....[17]....
        /*06d8*/ 	.word	0x000098b0


	//   ....[18]....
        /*06dc*/ 	.word	0x00009930


	//   ....[19]....
        /*06e0*/ 	.word	0x00009940


	//   ....[20]....
        /*06e4*/ 	.word	0x0000a880


	//   ....[21]....
        /*06e8*/ 	.word	0x0000a8b0


	//   ....[22]....
        /*06ec*/ 	.word	0x0000a8d0


	//   ....[23]....
        /*06f0*/ 	.word	0x0000a8f0


	//   ....[24]....
        /*06f4*/ 	.word	0x0000a910


	//   ....[25]....
        /*06f8*/ 	.word	0x0000a920


	//   ....[26]....
        /*06fc*/ 	.word	0x0000a930


	//   ....[27]....
        /*0700*/ 	.word	0x0000a940


	//   ....[28]....
        /*0704*/ 	.word	0x0000a950


	//   ....[29]....
        /*0708*/ 	.word	0x0000a960


	//   ....[30]....
        /*070c*/ 	.word	0x0000a970


	//   ....[31]....
        /*0710*/ 	.word	0x0000a980


	//   ....[32]....
        /*0714*/ 	.word	0x0000a990


	//   ....[33]....
        /*0718*/ 	.word	0x0000a9a0


	//   ....[34]....
        /*071c*/ 	.word	0x0000a9b0


	//   ....[35]....
        /*0720*/ 	.word	0x0000a9c0


	//   ....[36]....
        /*0724*/ 	.word	0x0000a9d0


	//   ....[37]....
        /*0728*/ 	.word	0x0000a9e0


	//   ....[38]....
        /*072c*/ 	.word	0x0000a9f0


	//   ....[39]....
        /*0730*/ 	.word	0x0000aa00


	//   ....[40]....
        /*0734*/ 	.word	0x0000aa10


	//   ....[41]....
        /*0738*/ 	.word	0x0000aa20


	//   ....[42]....
        /*073c*/ 	.word	0x0000aa30


	//   ....[43]....
        /*0740*/ 	.word	0x0000aa40


	//   ....[44]....
        /*0744*/ 	.word	0x0000aa50


	//   ....[45]....
        /*0748*/ 	.word	0x0000aa60


	//   ....[46]....
        /*074c*/ 	.word	0x0000aa70


	//   ....[47]....
        /*0750*/ 	.word	0x0000aa80


	//   ....[48]....
        /*0754*/ 	.word	0x0000aa90


	//   ....[49]....
        /*0758*/ 	.word	0x0000aaa0


	//   ....[50]....
        /*075c*/ 	.word	0x0000aab0


	//   ....[51]....
        /*0760*/ 	.word	0x0000aac0


	//   ....[52]....
        /*0764*/ 	.word	0x0000aad0


	//   ....[53]....
        /*0768*/ 	.word	0x0000aae0


	//   ....[54]....
        /*076c*/ 	.word	0x0000aaf0


	//   ....[55]....
        /*0770*/ 	.word	0x0000ab00


	//   ....[56]....
        /*0774*/ 	.word	0x0000ab10


	//   ....[57]....
        /*0778*/ 	.word	0x0000ab20


	//   ....[58]....
        /*077c*/ 	.word	0x0000ab30


	//   ....[59]....
        /*0780*/ 	.word	0x0000ab40


	//   ....[60]....
        /*0784*/ 	.word	0x0000ab50


	//   ....[61]....
        /*0788*/ 	.word	0x0000ab60


	//   ....[62]....
        /*078c*/ 	.word	0x0000ab70


	//   ....[63]....
        /*0790*/ 	.word	0x0000ab80


	//   ....[64]....
        /*0794*/ 	.word	0x0000ab90


	//   ....[65]....
        /*0798*/ 	.word	0x0000aba0


	//   ....[66]....
        /*079c*/ 	.word	0x0000abb0


	//   ....[67]....
        /*07a0*/ 	.word	0x0000abc0


	//   ....[68]....
        /*07a4*/ 	.word	0x0000abd0


	//   ....[69]....
        /*07a8*/ 	.word	0x0000abe0


	//   ....[70]....
        /*07ac*/ 	.word	0x0000abf0


	//   ....[71]....
        /*07b0*/ 	.word	0x0000ac00


	//   ....[72]....
        /*07b4*/ 	.word	0x0000ac10


	//   ....[73]....
        /*07b8*/ 	.word	0x0000ac20


	//   ....[74]....
        /*07bc*/ 	.word	0x0000ac30


	//   ....[75]....
        /*07c0*/ 	.word	0x0000ac40


	//   ....[76]....
        /*07c4*/ 	.word	0x0000ac50


	//   ....[77]....
        /*07c8*/ 	.word	0x0000ac60


	//   ....[78]....
        /*07cc*/ 	.word	0x0000ac70


	//   ....[79]....
        /*07d0*/ 	.word	0x0000ac80


	//   ....[80]....
        /*07d4*/ 	.word	0x0000ac90


	//   ....[81]....
        /*07d8*/ 	.word	0x0000aca0


	//   ....[82]....
        /*07dc*/ 	.word	0x0000acb0


	//   ....[83]....
        /*07e0*/ 	.word	0x0000acc0


	//   ....[84]....
        /*07e4*/ 	.word	0x0000b830


	//   ....[85]....
        /*07e8*/ 	.word	0x0000b840


	//   ....[86]....
        /*07ec*/ 	.word	0x0000b890


	//   ....[87]....
        /*07f0*/ 	.word	0x0000b8c0


	//   ....[88]....
        /*07f4*/ 	.word	0x0000c040


	//   ....[89]....
        /*07f8*/ 	.word	0x0000c060


	//   ....[90]....
        /*07fc*/ 	.word	0x0000c150


	//   ....[91]....
        /*0800*/ 	.word	0x0000c170


	//   ....[92]....
        /*0804*/ 	.word	0x0000c230


	//   ....[93]....
        /*0808*/ 	.word	0x0000c250


	//   ....[94]....
        /*080c*/ 	.word	0x0000c320


	//   ....[95]....
        /*0810*/ 	.word	0x0000c340


	//   ....[96]....
        /*0814*/ 	.word	0x0000c830


	//   ....[97]....
        /*0818*/ 	.word	0x0000c840


	//   ....[98]....
        /*081c*/ 	.word	0x0000cc80


	//   ....[99]....
        /*0820*/ 	.word	0x0000cc90


	//   ....[100]....
        /*0824*/ 	.word	0x0000da10


	//   ....[101]....
        /*0828*/ 	.word	0x0000da30


	//   ....[102]....
        /*082c*/ 	.word	0x0000daf0


	//   ....[103]....
        /*0830*/ 	.word	0x0000db10


	//   ....[104]....
        /*0834*/ 	.word	0x0000dbd0


	//   ....[105]....
        /*0838*/ 	.word	0x0000dbf0


	//   ....[106]....
        /*083c*/ 	.word	0x0000dcc0


	//   ....[107]....
        /*0840*/ 	.word	0x0000dce0


	//   ....[108]....
        /*0844*/ 	.word	0x0000de30


	//   ....[109]....
        /*0848*/ 	.word	0x0000e070


	//   ....[110]....
        /*084c*/ 	.word	0x0000e0a0


	//   ....[111]....
        /*0850*/ 	.word	0x0000e0e0


	//   ....[112]....
        /*0854*/ 	.word	0x0000e110


	//   ....[113]....
        /*0858*/ 	.word	0x0000e140


	//   ....[114]....
        /*085c*/ 	.word	0x0000e180


	//   ....[115]....
        /*0860*/ 	.word	0x0000e310


	//   ....[116]....
        /*0864*/ 	.word	0x0000e340


	//   ....[117]....
        /*0868*/ 	.word	0x0000e370


	//   ....[118]....
        /*086c*/ 	.word	0x0000e3a0


	//   ....[119]....
        /*0870*/ 	.word	0x0000e3d0


	//   ....[120]....
        /*0874*/ 	.word	0x0000e410


	//   ....[121]....
        /*0878*/ 	.word	0x0000e4a0


	//   ....[122]....
        /*087c*/ 	.word	0x0000e4f0


	//   ....[123]....
        /*0880*/ 	.word	0x0000e500


	//   ....[124]....
        /*0884*/ 	.word	0x0000e590


	//   ....[125]....
        /*0888*/ 	.word	0x0000fdd0


	//   ....[126]....
        /*088c*/ 	.word	0x00010960


	//   ....[127]....
        /*0890*/ 	.word	0x00010980


	//   ....[128]....
        /*0894*/ 	.word	0x000109e0


	//   ....[129]....
        /*0898*/ 	.word	0x000109f0


	//   ....[130]....
        /*089c*/ 	.word	0x00010a60


	//   ....[131]....
        /*08a0*/ 	.word	0x00010a70


	//   ....[132]....
        /*08a4*/ 	.word	0x00010ae0


	//   ....[133]....
        /*08a8*/ 	.word	0x00010af0


	//   ....[134]....
        /*08ac*/ 	.word	0x00010b60


	//   ....[135]....
        /*08b0*/ 	.word	0x00010b70


	//   ....[136]....
        /*08b4*/ 	.word	0x00010be0


	//   ....[137]....
        /*08b8*/ 	.word	0x00010bf0


	//   ....[138]....
        /*08bc*/ 	.word	0x00010c60


	//   ....[139]....
        /*08c0*/ 	.word	0x00010c70


	//   ....[140]....
        /*08c4*/ 	.word	0x00010c80


	//   ....[141]....
        /*08c8*/ 	.word	0x00010cc0


	//   ....[142]....
        /*08cc*/ 	.word	0x00012ba0


	//   ....[143]....
        /*08d0*/ 	.word	0x00012bd0


	//   ....[144]....
        /*08d4*/ 	.word	0x00012c00


	//   ....[145]....
        /*08d8*/ 	.word	0x00012c10


	//   ....[146]....
        /*08dc*/ 	.word	0x00012c60


	//   ....[147]....
        /*08e0*/ 	.word	0x00012c90


	//   ....[148]....
        /*08e4*/ 	.word	0x00012ca0


	//   ....[149]....
        /*08e8*/ 	.word	0x00012cd0


	//   ....[150]....
        /*08ec*/ 	.word	0x00012e30


	//   ....[151]....
        /*08f0*/ 	.word	0x00012e60


	//   ....[152]....
        /*08f4*/ 	.word	0x00012e90


	//   ....[153]....
        /*08f8*/ 	.word	0x00012ec0


	//   ....[154]....
        /*08fc*/ 	.word	0x00012ef0


	//   ....[155]....
        /*0900*/ 	.word	0x00012f30


	//   ....[156]....
        /*0904*/ 	.word	0x00012fb0


	//   ....[157]....
        /*0908*/ 	.word	0x00012ff0


	//   ....[158]....
        /*090c*/ 	.word	0x00013000


	//   ....[159]....
        /*0910*/ 	.word	0x00013040


	//   ....[160]....
        /*0914*/ 	.word	0x000136c0


	//   ....[161]....
        /*0918*/ 	.word	0x00013be0


	//   ....[162]....
        /*091c*/ 	.word	0x00013da0


	//   ....[163]....
        /*0920*/ 	.word	0x00013e10


	//   ....[164]....
        /*0924*/ 	.word	0x00013e80


	//   ....[165]....
        /*0928*/ 	.word	0x00013f40


	//   ....[166]....
        /*092c*/ 	.word	0x00013fa0


	//   ....[167]....
        /*0930*/ 	.word	0x00014080


	//   ....[168]....
        /*0934*/ 	.word	0x000140e0


	//   ....[169]....
        /*0938*/ 	.word	0x000141c0


	//   ....[170]....
        /*093c*/ 	.word	0x00014220


	//   ....[171]....
        /*0940*/ 	.word	0x00014300


	//   ....[172]....
        /*0944*/ 	.word	0x00014360


	//   ....[173]....
        /*0948*/ 	.word	0x00014440


	//   ....[174]....
        /*094c*/ 	.word	0x000144a0


	//   ....[175]....
        /*0950*/ 	.word	0x00014560


	//   ....[176]....
        /*0954*/ 	.word	0x000145e0


	//   ....[177]....
        /*0958*/ 	.word	0x000146a0


	//   ....[178]....
        /*095c*/ 	.word	0x000149f0


	//----- nvinfo : EIATTR_REG_RECONFIG
	.align		4
.L_895:
        /*0960*/ 	.byte	0x01, 0x54
	.zero		2


	//----- nvinfo : EIATTR_SYSCALL_OFFSETS
	.align		4
        /*0964*/ 	.byte	0x04, 0x46
        /*0966*/ 	.short	(.L_897 - .L_896)


	//   ....[0]....
.L_896:
        /*0968*/ 	.word	0x00001dc0


	//   ....[1]....
        /*096c*/ 	.word	0x0000f810


	//   ....[2]....
        /*0970*/ 	.word	0x0000f9a0


	//   ....[3]....
        /*0974*/ 	.word	0x0000fb00


	//   ....[4]....
        /*0978*/ 	.word	0x0000fc40


	//   ....[5]....
        /*097c*/ 	.word	0x000105c0


	//----- nvinfo : EIATTR_MBARRIER_INSTR_OFFSETS
	.align		4
.L_897:
        /*0980*/ 	.byte	0x04, 0x39
        /*0982*/ 	.short	(.L_899 - .L_898)


	//   ....[0]....
.L_898:
        /*0984*/ 	.word	0x00000270
        /*0988*/ 	.word	0x000000ff
        /*098c*/ 	.word	0x0002e800
        /*0990*/ 	.short	0x0100
        /*0992*/ 	.byte	0x08
	.zero		1


	//   ....[1]....
        /*0994*/ 	.word	0x00000280
        /*0998*/ 	.word	0x000000ff
        /*099c*/ 	.word	0x0002e820
        /*09a0*/ 	.short	0x0100
        /*09a2*/ 	.byte	0x08
	.zero		1


	//   ....[2]....
        /*09a4*/ 	.word	0x00000370
        /*09a8*/ 	.word	0x000000ff
        /*09ac*/ 	.word	0x0002e830
        /*09b0*/ 	.short	0x0100
        /*09b2*/ 	.byte	0x08
	.zero		1


	//   ....[3]....
        /*09b4*/ 	.word	0x00000380
        /*09b8*/ 	.word	0x000000ff
        /*09bc*/ 	.word	0x0002e840
        /*09c0*/ 	.short	0x0100
        /*09c2*/ 	.byte	0x08
	.zero		1


	//   ....[4]....
        /*09c4*/ 	.word	0x00000390
        /*09c8*/ 	.word	0x000000ff
        /*09cc*/ 	.word	0x0002e838
        /*09d0*/ 	.short	0x0100
        /*09d2*/ 	.byte	0x08
	.zero		1


	//   ....[5]....
        /*09d4*/ 	.word	0x000003a0
        /*09d8*/ 	.word	0x000000ff
        /*09dc*/ 	.word	0x0002e848
        /*09e0*/ 	.short	0x0100
        /*09e2*/ 	.byte	0x08
	.zero		1


	//   ....[6]....
        /*09e4*/ 	.word	0x000004d0
        /*09e8*/ 	.word	0x000000ff
        /*09ec*/ 	.word	0x0002e850
        /*09f0*/ 	.short	0x0100
        /*09f2*/ 	.byte	0x08
	.zero		1


	//   ....[7]....
        /*09f4*/ 	.word	0x000004e0
        /*09f8*/ 	.word	0x000000ff
        /*09fc*/ 	.word	0x0002e860
        /*0a00*/ 	.short	0x0100
        /*0a02*/ 	.byte	0x08
	.zero		1


	//   ....[8]....
        /*0a04*/ 	.word	0x000004f0
        /*0a08*/ 	.word	0x000000ff
        /*0a0c*/ 	.word	0x0002e858
        /*0a10*/ 	.short	0x0100
        /*0a12*/ 	.byte	0x08
	.zero		1


	//   ....[9]....
        /*0a14*/ 	.word	0x00000500
        /*0a18*/ 	.word	0x000000ff
        /*0a1c*/ 	.word	0x0002e868
        /*0a20*/ 	.short	0x0100
        /*0a22*/ 	.byte	0x08
	.zero		1


	//   ....[10]....
        /*0a24*/ 	.word	0x000005f0
        /*0a28*/ 	.word	0x000000ff
        /*0a2c*/ 	.word	0x0002e870
        /*0a30*/ 	.short	0x0100
        /*0a32*/ 	.byte	0x06
	.zero		1


	//   ....[11]....
        /*0a34*/ 	.word	0x00000600
        /*0a38*/ 	.word	0x000000ff
        /*0a3c*/ 	.word	0x0002e880
        /*0a40*/ 	.short	0x0100
        /*0a42*/ 	.byte	0x06
	.zero		1


	//   ....[12]....
        /*0a44*/ 	.word	0x00000610
        /*0a48*/ 	.word	0x000000ff
        /*0a4c*/ 	.word	0x0002e878
        /*0a50*/ 	.short	0x0100
        /*0a52*/ 	.byte	0x06
	.zero		1


	//   ....[13]....
        /*0a54*/ 	.word	0x00000620
        /*0a58*/ 	.word	0x000000ff
        /*0a5c*/ 	.word	0x0002e888
        /*0a60*/ 	.short	0x0100
        /*0a62*/ 	.byte	0x06
	.zero		1


	//   ....[14]....
        /*0a64*/ 	.word	0x00000750
        /*0a68*/ 	.word	0x000000ff
        /*0a6c*/ 	.word	0x0002e890
        /*0a70*/ 	.short	0x0100
        /*0a72*/ 	.byte	0x08
	.zero		1


	//   ....[15]....
        /*0a74*/ 	.word	0x00000760
        /*0a78*/ 	.word	0x000000ff
        /*0a7c*/ 	.word	0x0002e8a0
        /*0a80*/ 	.short	0x0100
        /*0a82*/ 	.byte	0x08
	.zero		1


	//   ....[16]....
        /*0a84*/ 	.word	0x00000770
        /*0a88*/ 	.word	0x000000ff
        /*0a8c*/ 	.word	0x0002e898
        /*0a90*/ 	.short	0x0100
        /*0a92*/ 	.byte	0x08
	.zero		1


	//   ....[17]....
        /*0a94*/ 	.word	0x00000780
        /*0a98*/ 	.word	0x000000ff
        /*0a9c*/ 	.word	0x0002e8a8
        /*0aa0*/ 	.short	0x0100
        /*0aa2*/ 	.byte	0x08
	.zero		1


	//   ....[18]....
        /*0aa4*/ 	.word	0x000008b0
        /*0aa8*/ 	.word	0x000000ff
        /*0aac*/ 	.word	0x0002e8b0
        /*0ab0*/ 	.short	0x0100
        /*0ab2*/ 	.byte	0x08
	.zero		1


	//   ....[19]....
        /*0ab4*/ 	.word	0x000008c0
        /*0ab8*/ 	.word	0x000000ff
        /*0abc*/ 	.word	0x0002e8c0
        /*0ac0*/ 	.short	0x0100
        /*0ac2*/ 	.byte	0x08
	.zero		1


	//   ....[20]....
        /*0ac4*/ 	.word	0x000008d0
        /*0ac8*/ 	.word	0x000000ff
        /*0acc*/ 	.word	0x0002e8b8
        /*0ad0*/ 	.short	0x0100
        /*0ad2*/ 	.byte	0x08
	.zero		1


	//   ....[21]....
        /*0ad4*/ 	.word	0x000008e0
        /*0ad8*/ 	.word	0x000000ff
        /*0adc*/ 	.word	0x0002e8c8
        /*0ae0*/ 	.short	0x0100
        /*0ae2*/ 	.byte	0x08
	.zero		1


	//   ....[22]....
        /*0ae4*/ 	.word	0x00001e70
        /*0ae8*/ 	.word	0x00000000
        /*0aec*/ 	.word	0x0002e800
        /*0af0*/ 	.short	0x010a
        /*0af2*/ 	.byte	0x3f
	.zero		1


	//   ....[23]....
        /*0af4*/ 	.word	0x00001f00
        /*0af8*/ 	.word	0x00000007
        /*0afc*/ 	.word	0x0002e830
        /*0b00*/ 	.short	0x010a
        /*0b02*/ 	.byte	0x3f
	.zero		1


	//   ....[24]....
        /*0b04*/ 	.word	0x00001f90
        /*0b08*/ 	.word	0x00000007
        /*0b0c*/ 	.word	0x0002e830
        /*0b10*/ 	.short	0x010a
        /*0b12*/ 	.byte	0x3f
	.zero		1


	//   ....[25]....
        /*0b14*/ 	.word	0x000046e0
        /*0b18*/ 	.word	0x0000003f
        /*0b1c*/ 	.word	0x00000000
        /*0b20*/ 	.short	0x0101
        /*0b22*/ 	.byte	0x3f
	.zero		1


	//   ....[26]....
        /*0b24*/ 	.word	0x00005e10
        /*0b28*/ 	.word	0x000000ff
        /*0b2c*/ 	.word	0x0002e830
        /*0b30*/ 	.short	0x010a
        /*0b32*/ 	.byte	0x06
	.zero		1


	//   ....[27]....
        /*0b34*/ 	.word	0x00005e50
        /*0b38*/ 	.word	0x000000ff
        /*0b3c*/ 	.word	0x0002e830
        /*0b40*/ 	.short	0x010a
        /*0b42*/ 	.byte	0x06
	.zero		1


	//   ....[28]....
        /*0b44*/ 	.word	0x00006aa0
        /*0b48*/ 	.word	0x000000ff
        /*0b4c*/ 	.word	0x0002e850
        /*0b50*/ 	.short	0x010a
        /*0b52*/ 	.byte	0x06
	.zero		1


	//   ....[29]....
        /*0b54*/ 	.word	0x00006ae0
        /*0b58*/ 	.word	0x000000ff
        /*0b5c*/ 	.word	0x0002e850
        /*0b60*/ 	.short	0x010a
        /*0b62*/ 	.byte	0x06
	.zero		1


	//   ....[30]....
        /*0b64*/ 	.word	0x00008920
        /*0b68*/ 	.word	0x00000007
        /*0b6c*/ 	.word	0x00000000
        /*0b70*/ 	.short	0x0101
        /*0b72*/ 	.byte	0x3f
	.zero		1


	//   ....[31]....
        /*0b74*/ 	.word	0x00008cf0
        /*0b78*/ 	.word	0x0000000b
        /*0b7c*/ 	.word	0x00000000
        /*0b80*/ 	.short	0x0101
        /*0b82*/ 	.byte	0x3f
	.zero		1


	//   ....[32]....
        /*0b84*/ 	.word	0x00009470
        /*0b88*/ 	.word	0x00000014
        /*0b8c*/ 	.word	0x0002e850
        /*0b90*/ 	.short	0x010a
        /*0b92*/ 	.byte	0x3f
	.zero		1


	//   ....[33]....
        /*0b94*/ 	.word	0x00009500
        /*0b98*/ 	.word	0x00000014
        /*0b9c*/ 	.word	0x0002e850
        /*0ba0*/ 	.short	0x010a
        /*0ba2*/ 	.byte	0x3f
	.zero		1


	//   ....[34]....
        /*0ba4*/ 	.word	0x00009be0
        /*0ba8*/ 	.word	0x00000005
        /*0bac*/ 	.word	0x00000000
        /*0bb0*/ 	.short	0x0101
        /*0bb2*/ 	.byte	0x3f
	.zero		1


	//   ....[35]....
        /*0bb4*/ 	.word	0x0000c030
        /*0bb8*/ 	.word	0x00000002
        /*0bbc*/ 	.word	0x00000000
        /*0bc0*/ 	.short	0x0101
        /*0bc2*/ 	.byte	0x3f
	.zero		1


	//   ....[36]....
        /*0bc4*/ 	.word	0x0000c580
        /*0bc8*/ 	.word	0x00000002
        /*0bcc*/ 	.word	0x00000000
        /*0bd0*/ 	.short	0x0101
        /*0bd2*/ 	.byte	0x3f
	.zero		1


	//   ....[37]....
        /*0bd4*/ 	.word	0x00010050
        /*0bd8*/ 	.word	0x00000003
        /*0bdc*/ 	.word	0x0002e880
        /*0be0*/ 	.short	0x010a
        /*0be2*/ 	.byte	0x3f
	.zero		1


	//   ....[38]....
        /*0be4*/ 	.word	0x000101f0
        /*0be8*/ 	.word	0x00000003
        /*0bec*/ 	.word	0x0002e840
        /*0bf0*/ 	.short	0x010a
        /*0bf2*/ 	.byte	0x3f
	.zero		1


	//   ....[39]....
        /*0bf4*/ 	.word	0x00010d70
        /*0bf8*/ 	.word	0x00000011
        /*0bfc*/ 	.word	0x0002e800
        /*0c00*/ 	.short	0x0107
        /*0c02*/ 	.byte	0x3f
	.zero		1


	//   ....[40]....
        /*0c04*/ 	.word	0x00010e60
        /*0c08*/ 	.word	0x00000011
        /*0c0c*/ 	.word	0x0002e800
        /*0c10*/ 	.short	0x0101
        /*0c12*/ 	.byte	0x3f
	.zero		1


	//   ....[41]....
        /*0c14*/ 	.word	0x00010e80
        /*0c18*/ 	.word	0x00000011
        /*0c1c*/ 	.word	0x0002e820
        /*0c20*/ 	.short	0x010a
        /*0c22*/ 	.byte	0x3f
	.zero		1


	//   ....[42]....
        /*0c24*/ 	.word	0x000111b0
        /*0c28*/ 	.word	0x00000003
        /*0c2c*/ 	.word	0x0002e880
        /*0c30*/ 	.short	0x010a
        /*0c32*/ 	.byte	0x3f
	.zero		1


	//   ....[43]....
        /*0c34*/ 	.word	0x000113f0
        /*0c38*/ 	.word	0x00000003
        /*0c3c*/ 	.word	0x0002e840
        /*0c40*/ 	.short	0x010a
        /*0c42*/ 	.byte	0x3f
	.zero		1


	//   ....[44]....
        /*0c44*/ 	.word	0x000116c0
        /*0c48*/ 	.word	0x00000014
        /*0c4c*/ 	.word	0x0002e870
        /*0c50*/ 	.short	0x010a
        /*0c52*/ 	.byte	0x3f
	.zero		1


	//   ....[45]....
        /*0c54*/ 	.word	0x00011730
        /*0c58*/ 	.word	0x00000014
        /*0c5c*/ 	.word	0x0002e860
        /*0c60*/ 	.short	0x010a
        /*0c62*/ 	.byte	0x3f
	.zero		1


	//   ....[46]....
        /*0c64*/ 	.word	0x00011ec0
        /*0c68*/ 	.word	0x00000014
        /*0c6c*/ 	.word	0x0002e850
        /*0c70*/ 	.short	0x0101
        /*0c72*/ 	.byte	0x3f
	.zero		1


	//   ....[47]....
        /*0c74*/ 	.word	0x00011f40
        /*0c78*/ 	.word	0x00000014
        /*0c7c*/ 	.word	0x00000000
        /*0c80*/ 	.short	0x0101
        /*0c82*/ 	.byte	0x3f
	.zero		1


	//   ....[48]....
        /*0c84*/ 	.word	0x00012180
        /*0c88*/ 	.word	0x00000010
        /*0c8c*/ 	.word	0x0002e870
        /*0c90*/ 	.short	0x010a
        /*0c92*/ 	.byte	0x3f
	.zero		1


	//   ....[49]....
        /*0c94*/ 	.word	0x000121f0
        /*0c98*/ 	.word	0x00000010
        /*0c9c*/ 	.word	0x0002e860
        /*0ca0*/ 	.short	0x010a
        /*0ca2*/ 	.byte	0x3f
	.zero		1


	//   ....[50]....
        /*0ca4*/ 	.word	0x00012870
        /*0ca8*/ 	.word	0x00000010
        /*0cac*/ 	.word	0x0002e850
        /*0cb0*/ 	.short	0x0101
        /*0cb2*/ 	.byte	0x3f
	.zero		1


	//   ....[51]....
        /*0cb4*/ 	.word	0x000128b0
        /*0cb8*/ 	.word	0x00000000
        /*0cbc*/ 	.word	0x00000000
        /*0cc0*/ 	.short	0x0101
        /*0cc2*/ 	.byte	0x3f
	.zero		1


	//   ....[52]....
        /*0cc4*/ 	.word	0x00013640
        /*0cc8*/ 	.word	0x00000000
        /*0ccc*/ 	.word	0x0002e820
        /*0cd0*/ 	.short	0x010a
        /*0cd2*/ 	.byte	0x3f
	.zero		1


	//   ....[53]....
        /*0cd4*/ 	.word	0x00013800
        /*0cd8*/ 	.word	0x00000006
        /*0cdc*/ 	.word	0x00000000
        /*0ce0*/ 	.short	0x010a
        /*0ce2*/ 	.byte	0x3f
	.zero		1


	//   ....[54]....
        /*0ce4*/ 	.word	0x00013870
        /*0ce8*/ 	.word	0x00000007
        /*0cec*/ 	.word	0x00000000
        /*0cf0*/ 	.short	0x010a
        /*0cf2*/ 	.byte	0x3f
	.zero		1


	//   ....[55]....
        /*0cf4*/ 	.word	0x000138d0
        /*0cf8*/ 	.word	0x00000004
        /*0cfc*/ 	.word	0x0002e860
        /*0d00*/ 	.short	0x010a
        /*0d02*/ 	.byte	0x3f
	.zero		1


	//   ....[56]....
        /*0d04*/ 	.word	0x00013920
        /*0d08*/ 	.word	0x00000003
        /*0d0c*/ 	.word	0x0002e860
        /*0d10*/ 	.short	0x010a
        /*0d12*/ 	.byte	0x3f
	.zero		1


	//   ....[57]....
        /*0d14*/ 	.word	0x00013960
        /*0d18*/ 	.word	0x00000004
        /*0d1c*/ 	.word	0x0002e880
        /*0d20*/ 	.short	0x010a
        /*0d22*/ 	.byte	0x3f
	.zero		1


	//   ....[58]....
        /*0d24*/ 	.word	0x00013980
        /*0d28*/ 	.word	0x00000003
        /*0d2c*/ 	.word	0x0002e880
        /*0d30*/ 	.short	0x010a
        /*0d32*/ 	.byte	0x3f
	.zero		1


	//   ....[59]....
        /*0d34*/ 	.word	0x000139e0
        /*0d38*/ 	.word	0x00000000
        /*0d3c*/ 	.word	0x0002e800
        /*0d40*/ 	.short	0x010a
        /*0d42*/ 	.byte	0x3f
	.zero		1


	//   ....[60]....
        /*0d44*/ 	.word	0x00013a30
        /*0d48*/ 	.word	0x00000007
        /*0d4c*/ 	.word	0x0002e830
        /*0d50*/ 	.short	0x010a
        /*0d52*/ 	.byte	0x3f
	.zero		1


	//   ....[61]....
        /*0d54*/ 	.word	0x00013a90
        /*0d58*/ 	.word	0x00000005
        /*0d5c*/ 	.word	0x0002e830
        /*0d60*/ 	.short	0x010a
        /*0d62*/ 	.byte	0x3f
	.zero		1


	//   ....[62]....
        /*0d64*/ 	.word	0x00013af0
        /*0d68*/ 	.word	0x00000002
        /*0d6c*/ 	.word	0x0002e850
        /*0d70*/ 	.short	0x010a
        /*0d72*/ 	.byte	0x3f
	.zero		1


	//   ....[63]....
        /*0d74*/ 	.word	0x00013b40
        /*0d78*/ 	.word	0x00000014
        /*0d7c*/ 	.word	0x0002e850
        /*0d80*/ 	.short	0x010a
        /*0d82*/ 	.byte	0x3f
	.zero		1


	//   ....[64]....
        /*0d84*/ 	.word	0x00013c90
        /*0d88*/ 	.word	0x00000003
        /*0d8c*/ 	.word	0x0002e880
        /*0d90*/ 	.short	0x010a
        /*0d92*/ 	.byte	0x3f
	.zero		1


	//   ....[65]....
        /*0d94*/ 	.word	0x00013ce0
        /*0d98*/ 	.word	0x00000003
        /*0d9c*/ 	.word	0x0002e840
        /*0da0*/ 	.short	0x010a
        /*0da2*/ 	.byte	0x3f
	.zero		1


	//   ....[66]....
        /*0da4*/ 	.word	0x000146e0
        /*0da8*/ 	.word	0x00000011
        /*0dac*/ 	.word	0x0002e820
        /*0db0*/ 	.short	0x010a
        /*0db2*/ 	.byte	0x3f
	.zero		1


	//   ....[67]....
        /*0db4*/ 	.word	0x00014730
        /*0db8*/ 	.word	0x00000003
        /*0dbc*/ 	.word	0x0002e880
        /*0dc0*/ 	.short	0x010a
        /*0dc2*/ 	.byte	0x3f
	.zero		1


	//   ....[68]....
        /*0dc4*/ 	.word	0x00014780
        /*0dc8*/ 	.word	0x00000003
        /*0dcc*/ 	.word	0x0002e840
        /*0dd0*/ 	.short	0x010a
        /*0dd2*/ 	.byte	0x3f
	.zero		1


	//   ....[69]....
        /*0dd4*/ 	.word	0x000147d0
        /*0dd8*/ 	.word	0x00000014
        /*0ddc*/ 	.word	0x0002e870
        /*0de0*/ 	.short	0x010a
        /*0de2*/ 	.byte	0x3f
	.zero		1


	//   ....[70]....
        /*0de4*/ 	.word	0x00014820
        /*0de8*/ 	.word	0x00000014
        /*0dec*/ 	.word	0x0002e860
        /*0df0*/ 	.short	0x010a
        /*0df2*/ 	.byte	0x3f
	.zero		1


	//   ....[71]....
        /*0df4*/ 	.word	0x00014870
        /*0df8*/ 	.word	0x00000010
        /*0dfc*/ 	.word	0x0002e870
        /*0e00*/ 	.short	0x010a
        /*0e02*/ 	.byte	0x3f
	.zero		1


	//   ....[72]....
        /*0e04*/ 	.word	0x000148c0
        /*0e08*/ 	.word	0x00000010
        /*0e0c*/ 	.word	0x0002e860
        /*0e10*/ 	.short	0x010a
        /*0e12*/ 	.byte	0x3f
	.zero		1


	//   ....[73]....
        /*0e14*/ 	.word	0x00014910
        /*0e18*/ 	.word	0x00000000
        /*0e1c*/ 	.word	0x0002e820
        /*0e20*/ 	.short	0x010a
        /*0e22*/ 	.byte	0x3f
	.zero		1


	//   ....[74]....
        /*0e24*/ 	.word	0x00014ab0
        /*0e28*/ 	.word	0x00000006
        /*0e2c*/ 	.word	0x00000000
        /*0e30*/ 	.short	0x010a
        /*0e32*/ 	.byte	0x3f
	.zero		1


	//   ....[75]....
        /*0e34*/ 	.word	0x00014b00
        /*0e38*/ 	.word	0x00000007
        /*0e3c*/ 	.word	0x00000000
        /*0e40*/ 	.short	0x010a
        /*0e42*/ 	.byte	0x3f
	.zero		1


	//   ....[76]....
        /*0e44*/ 	.word	0x00014b50
        /*0e48*/ 	.word	0x00000004
        /*0e4c*/ 	.word	0x0002e860
        /*0e50*/ 	.short	0x010a
        /*0e52*/ 	.byte	0x3f
	.zero		1


	//   ....[77]....
        /*0e54*/ 	.word	0x00014ba0
        /*0e58*/ 	.word	0x00000003
        /*0e5c*/ 	.word	0x0002e860
        /*0e60*/ 	.short	0x010a
        /*0e62*/ 	.byte	0x3f
	.zero		1


	//   ....[78]....
        /*0e64*/ 	.word	0x00014bf0
        /*0e68*/ 	.word	0x00000004
        /*0e6c*/ 	.word	0x0002e880
        /*0e70*/ 	.short	0x010a
        /*0e72*/ 	.byte	0x3f
	.zero		1


	//----- nvinfo : EIATTR_NUM_MBARRIERS
	.align		4
.L_899:
        /*0e74*/ 	.byte	0x03, 0x38
        /*0e76*/ 	.short	0x0016


	//----- nvinfo : EIATTR_EXIT_INSTR_OFFSETS
	.align		4
        /*0e78*/ 	.byte	0x04, 0x1c
        /*0e7a*/ 	.short	(.L_901 - .L_900)


	//   ....[0]....
.L_900:
        /*0e7c*/ 	.word	0x00000a80


	//   ....[1]....
        /*0e80*/ 	.word	0x0000ddd0


	//   ....[2]....
        /*0e84*/ 	.word	0x000139d0


	//----- nvinfo : EIATTR_MAX_THREADS
	.align		4
.L_901:
        /*0e88*/ 	.byte	0x04, 0x05
        /*0e8a*/ 	.short	(.L_903 - .L_902)
.L_902:
        /*0e8c*/ 	.word	0x00000180
        /*0e90*/ 	.word	0x00000001
        /*0e94*/ 	.word	0x00000001


	//----- nvinfo : EIATTR_CRS_STACK_SIZE
	.align		4
.L_903:
        /*0e98*/ 	.byte	0x04, 0x1e
        /*0e9a*/ 	.short	(.L_905 - .L_904)
.L_904:
        /*0e9c*/ 	.word	0x00000000


	//----- nvinfo : EIATTR_CBANK_PARAM_SIZE
	.align		4
.L_905:
        /*0ea0*/ 	.byte	0x03, 0x19
        /*0ea2*/ 	.short	0x0af0


	//----- nvinfo : EIATTR_PARAM_CBANK
	.align		4
        /*0ea4*/ 	.byte	0x04, 0x0a
        /*0ea6*/ 	.short	(.L_907 - .L_906)
	.align		4
.L_906:
        /*0ea8*/ 	.word	index@(.nv.constant0._ZN7cutlass13device_kernelIN5flash11enable_sm90INS1_16FlashAttnFwdSm90INS1_25CollectiveMainloopFwdSm90ILi2EN4cute5tupleIJNS5_1CILi1EEES8_S8_EEENS6_IJNS7_ILi128EEENS7_ILi224EEESA_EEELi128ENS_12float_e4m3_tEfNS_4arch4Sm90ELb0ELb0ELb0ELb1ELb0ELb0ELb0ELb1ELb1ELb1ELb1ELb0EEENS1_21CollectiveEpilogueFwdINS6_IJSA_SA_SB_EEES9_NS_10bfloat16_tESF_Li256ELb1ELb1ELb1ELb1EEENS1_36VarlenDynamicPersistentTileSchedulerILi128ELi224ELi256ELi128ELb1ELb1ELb1ELb0ELb1ELb1EEEEEEEEEvNT_6ParamsE)
        /*0eac*/ 	.short	0x0210
        /*0eae*/ 	.short	0x0af0


	//----- nvinfo : EIATTR_SW_WAR
	.align		4
.L_907:
        /*0eb0*/ 	.byte	0x04, 0x36
        /*0eb2*/ 	.short	(.L_909 - .L_908)
.L_908:
        /*0eb4*/ 	.word	0x00000008
.L_909:


//--------------------- .nv.info._ZN7cutlass13device_kernelIN5flash11enable_sm90INS1_16FlashAttnFwdSm90INS1_25CollectiveMainloopFwdSm90ILi2EN4cute5tupleIJNS5_1CILi1EEES8_S8_EEENS6_IJNS7_ILi128EEENS7_ILi224EEESA_EEELi128ENS_12float_e4m3_tEfNS_4arch4Sm90ELb0ELb0ELb0ELb1ELb0ELb1ELb0ELb1ELb1ELb1ELb1ELb0EEENS1_21CollectiveEpilogueFwdINS6_IJSA_SA_SB_EEES9_NS_10bfloat16_tESF_Li256ELb1ELb1ELb1ELb1EEENS1_36VarlenDynamicPersistentTileSchedulerILi128ELi224ELi256ELi128ELb1ELb1ELb1ELb0ELb1ELb1EEEEEEEEEvNT_6ParamsE --------------------------
	.section	.nv.info._ZN7cutlass13device_kernelIN5flash11enable_sm90INS1_16FlashAttnFwdSm90INS1_25CollectiveMainloopFwdSm90ILi2EN4cute5tupleIJNS5_1CILi1EEES8_S8_EEENS6_IJNS7_ILi128EEENS7_ILi224EEESA_EEELi128ENS_12float_e4m3_tEfNS_4arch4Sm90ELb0ELb0ELb0ELb1ELb0ELb1ELb0ELb1ELb1ELb1ELb1ELb0EEENS1_21CollectiveEpilogueFwdINS6_IJSA_SA_SB_EEES9_NS_10bfloat16_tESF_Li256ELb1ELb1ELb1ELb1EEENS1_36VarlenDynamicPersistentTileSchedulerILi128ELi224ELi256ELi128ELb1ELb1ELb1ELb0ELb1ELb1EEEEEEEEEvNT_6ParamsE,"",@"SHT_CUDA_INFO"
	.sectionflags	@""
	.align	4


	//----- nvinfo : EIATTR_CUDA_API_VERSION
	.align		4
        /*0000*/ 	.byte	0x04, 0x37
        /*0002*/ 	.short	(.L_911 - .L_910)
.L_910:
        /*0004*/ 	.word	0x00000082


	//----- nvinfo : EIATTR_KPARAM_INFO
	.align		4
.L_911:
        /*0008*/ 	.byte	0x04, 0x17
        /*000a*/ 	.short	(.L_913 - .L_912)
.L_912:
        /*000c*/ 	.word	0x00000000
        /*0010*/ 	.short	0x0000
        /*0012*/ 	.short	0x0070
        /*0014*/ 	.byte	0x00, 0xf0, 0x01, 0x2a


	//----- nvinfo : EIATTR_SPARSE_MMA_MASK
	.align		4
.L_913:
        /*0018*/ 	.byte	0x03, 0x50
        /*001a*/ 	.short	0x0000


	//----- nvinfo : EIATTR_MAXREG_COUNT
	.align		4
        /*001c*/ 	.byte	0x03, 0x1b
        /*001e*/ 	.short	0x00a8


	//----- nvinfo : EIATTR_NUM_BARRIERS
	.align		4
        /*0020*/ 	.byte	0x02, 0x4c
        /*0022*/ 	.byte	0x10
	.zero		1


	//----- nvinfo : EIATTR_EXTERNS
	.align		4
        /*0024*/ 	.byte	0x04, 0x0f
        /*0026*/ 	.short	(.L_915 - .L_914)


	//   ....[0]....
	.align		4
.L_914:
        /*0028*/ 	.word	index@(__assertfail)


	//----- nvinfo : EIATTR_ANNOTATIONS
	.align		4
.L_915:
        /*002c*/ 	.byte	0x04, 0x55
        /*002e*/ 	.short	(.L_917 - .L_916)


	//   ....[0]....
.L_916:
        /* <DEDUP_REMOVED lines=176> */


	//----- nvinfo : EIATTR_MERCURY_ISA_VERSION
	.align		4
.L_917:
        /*0b20*/ 	.byte	0x03, 0x5f
        /*0b22*/ 	.short	0x0101


	//----- nvinfo : EIATTR_UNUSED_LOAD_BYTE_OFFSET
	.align		4
        /*0b24*/ 	.byte	0x04, 0x44
        /*0b26*/ 	.short	(.L_919 - .L_918)


	//   ....[0]....
.L_918:
        /*0b28*/ 	.word	0x00000b00
        /*0b2c*/ 	.word	0x0000fff0


	//   ....[1]....
        /*0b30*/ 	.word	0x0001aa90
        /*0b34*/ 	.word	0x0000fff0


	//----- nvinfo : EIATTR_INT_WARP_WIDE_INSTR_OFFSETS
	.align		4
.L_919:
        /*0b38*/ 	.byte	0x04, 0x31
        /*0b3a*/ 	.short	(.L_921 - .L_920)


	//   ....[0]....
.L_920:
        /*0b3c*/ 	.word	0x00000190


	//   ....[1]....
        /*0b40*/ 	.word	0x000001d0


	//   ....[2]....
        /*0b44*/ 	.word	0x00000240


	//   ....[3]....
        /*0b48*/ 	.word	0x000216d0


	//   ....[4]....
        /*0b4c*/ 	.word	0x00021730


	//   ....[5]....
        /*0b50*/ 	.word	0x00024470


	//   ....[6]....
        /*0b54*/ 	.word	0x000244d0


	//----- nvinfo : EIATTR_COOP_GROUP_MASK_REGIDS
	.align		4
.L_921:
        /*0b58*/ 	.byte	0x04, 0x29
        /*0b5a*/ 	.short	(.L_923 - .L_922)


	//   ....[0]....
.L_922:
        /*0b5c*/ 	.word	0xffffffff


	//   ....[1]....
        /*0b60*/ 	.word	0xffffffff


	//   ....[2]....
        /*0b64*/ 	.word	0xffffffff


	//   ....[3]....
        /*0b68*/ 	.word	0xffffffff


	//   ....[4]....
        /*0b6c*/ 	.word	0xffffffff


	//   ....[5]....
        /*0b70*/ 	.word	0xffffffff


	//   ....[6]....
        /*0b74*/ 	.word	0xffffffff


	//   ....[7]....
        /*0b78*/ 	.word	0xffffffff


	//   ....[8]....
        /*0b7c*/ 	.word	0xffffffff


	//   ....[9]....
        /*0b80*/ 	.word	0xffffffff


	//   ....[10]....
        /*0b84*/ 	.word	0xffffffff


	//   ....[11]....
        /*0b88*/ 	.word	0xffffffff


	//   ....[12]....
        /*0b8c*/ 	.word	0xffffffff


	//   ....[13]....
        /*0b90*/ 	.word	0xffffffff


	//   ....[14]....
        /*0b94*/ 	.word	0xffffffff


	//   ....[15]....
        /*0b98*/ 	.word	0xffffffff


	//   ....[16]....
        /*0b9c*/ 	.word	0xffffffff


	//   ....[17]....
        /*0ba0*/ 	.word	0xffffffff


	//   ....[18]....
        /*0ba4*/ 	.word	0xffffffff


	//   ....[19]....
        /*0ba8*/ 	.word	0xffffffff


	//   ....[20]....
        /*0bac*/ 	.word	0xffffffff


	//   ....[21]....
        /*0bb0*/ 	.word	0xffffffff


	//   ....[22]....
        /*0bb4*/ 	.word	0xffffffff


	//   ....[23]....
        /*0bb8*/ 	.word	0xffffffff


	//   ....[24]....
        /*0bbc*/ 	.word	0xffffffff


	//   ....[25]....
        /*0bc0*/ 	.word	0xffffffff


	//   ....[26]....
        /*0bc4*/ 	.word	0xffffffff


	//   ....[27]....
        /*0bc8*/ 	.word	0xffffffff


	//   ....[28]....
        /*0bcc*/ 	.word	0xffffffff


	//   ....[29]....
        /*0bd0*/ 	.word	0xffffffff


	//   ....[30]....
        /*0bd4*/ 	.word	0xffffffff


	//   ....[31]....
        /*0bd8*/ 	.word	0xffffffff


	//   ....[32]....
        /*0bdc*/ 	.word	0xffffffff


	//   ....[33]....
        /*0be0*/ 	.word	0xffffffff


	//   ....[34]....
        /*0be4*/ 	.word	0xffffffff


	//   ....[35]....
        /*0be8*/ 	.word	0xffffffff


	//   ....[36]....
        /*0bec*/ 	.word	0xffffffff


	//   ....[37]....
        /*0bf0*/ 	.word	0xffffffff


	//   ....[38]....
        /*0bf4*/ 	.word	0xffffffff


	//   ....[39]....
        /*0bf8*/ 	.word	0xffffffff


	//   ....[40]....
        /*0bfc*/ 	.word	0xffffffff


	//   ....[41]....
        /*0c00*/ 	.word	0xffffffff


	//   ....[42]....
        /*0c04*/ 	.word	0xffffffff


	//   ....[43]....
        /*0c08*/ 	.word	0xffffffff


	//   ....[44]....
        /*0c0c*/ 	.word	0xffffffff


	//   ....[45]....
        /*0c10*/ 	.word	0xffffffff


	//   ....[46]....
        /*0c14*/ 	.word	0xffffffff


	//   ....[47]....
        /*0c18*/ 	.word	0xffffffff


	//   ....[48]....
        /*0c1c*/ 	.word	0xffffffff


	//   ....[49]....
        /*0c20*/ 	.word	0xffffffff


	//   ....[50]....
        /*0c24*/ 	.word	0xffffffff


	//   ....[51]....
        /*0c28*/ 	.word	0xffffffff


	//   ....[52]....
        /*0c2c*/ 	.word	0xffffffff


	//   ....[53]....
        /*0c30*/ 	.word	0xffffffff


	//   ....[54]....
        /*0c34*/ 	.word	0xffffffff


	//   ....[55]....
        /*0c38*/ 	.word	0xffffffff


	//   ....[56]....
        /*0c3c*/ 	.word	0xffffffff


	//   ....[57]....
        /*0c40*/ 	.word	0xffffffff


	//   ....[58]....
        /*0c44*/ 	.word	0xffffffff


	//   ....[59]....
        /*0c48*/ 	.word	0xffffffff


	//   ....[60]....
        /*0c4c*/ 	.word	0xffffffff


	//   ....[61]....
        /*0c50*/ 	.word	0xffffffff


	//   ....[62]....
        /*0c54*/ 	.word	0xffffffff


	//   ....[63]....
        /*0c58*/ 	.word	0xffffffff


	//   ....[64]....
        /*0c5c*/ 	.word	0xffffffff


	//   ....[65]....
        /*0c60*/ 	.word	0xffffffff


	//   ....[66]....
        /*0c64*/ 	.word	0xffffffff


	//   ....[67]....
        /*0c68*/ 	.word	0xffffffff


	//   ....[68]....
        /*0c6c*/ 	.word	0xffffffff


	//   ....[69]....
        /*0c70*/ 	.word	0xffffffff


	//   ....[70]....
        /*0c74*/ 	.word	0xffffffff


	//   ....[71]....
        /*0c78*/ 	.word	0xffffffff


	//   ....[72]....
        /*0c7c*/ 	.word	0xffffffff


	//   ....[73]....
        /*0c80*/ 	.word	0xffffffff


	//   ....[74]....
        /*0c84*/ 	.word	0xffffffff


	//   ....[75]....
        /*0c88*/ 	.word	0xffffffff


	//   ....[76]....
        /*0c8c*/ 	.word	0xffffffff


	//   ....[77]....
        /*0c90*/ 	.word	0xffffffff


	//   ....[78]....
        /*0c94*/ 	.word	0xffffffff


	//   ....[79]....
        /*0c98*/ 	.word	0xffffffff


	//   ....[80]....
        /*0c9c*/ 	.word	0xffffffff


	//   ....[81]....
        /*0ca0*/ 	.word	0xffffffff


	//   ....[82]....
        /*0ca4*/ 	.word	0xffffffff


	//   ....[83]....
        /*0ca8*/ 	.word	0xffffffff


	//   ....[84]....
        /*0cac*/ 	.word	0xffffffff


	//   ....[85]....
        /*0cb0*/ 	.word	0xffffffff


	//   ....[86]....
        /*0cb4*/ 	.word	0xffffffff


	//   ....[87]....
        /*0cb8*/ 	.word	0xffffffff


	//   ....[88]....
        /*0cbc*/ 	.word	0xffffffff


	//   ....[89]....
        /*0cc0*/ 	.word	0xffffffff


	//   ....[90]....
        /*0cc4*/ 	.word	0xffffffff


	//   ....[91]....
        /*0cc8*/ 	.word	0xffffffff


	//   ....[92]....
        /*0ccc*/ 	.word	0xffffffff


	//   ....[93]....
        /*0cd0*/ 	.word	0xffffffff


	//   ....[94]....
        /*0cd4*/ 	.word	0xffffffff


	//   ....[95]....
        /*0cd8*/ 	.word	0xffffffff


	//   ....[96]....
        /*0cdc*/ 	.word	0xffffffff


	//   ....[97]....
        /*0ce0*/ 	.word	0xffffffff


	//   ....[98]....
        /*0ce4*/ 	.word	0xffffffff


	//   ....[99]....
        /*0ce8*/ 	.word	0xffffffff


	//   ....[100]....
        /*0cec*/ 	.word	0xffffffff


	//   ....[101]....
        /*0cf0*/ 	.word	0xffffffff


	//   ....[102]....
        /*0cf4*/ 	.word	0xffffffff


	//   ....[103]....
        /*0cf8*/ 	.word	0xffffffff


	//   ....[104]....
        /*0cfc*/ 	.word	0xffffffff


	//   ....[105]....
        /*0d00*/ 	.word	0xffffffff


	//   ....[106]....
        /*0d04*/ 	.word	0xffffffff


	//   ....[107]....
        /*0d08*/ 	.word	0xffffffff


	//   ....[108]....
        /*0d0c*/ 	.word	0xffffffff


	//   ....[109]....
        /*0d10*/ 	.word	0xffffffff


	//   ....[110]....
        /*0d14*/ 	.word	0xffffffff


	//   ....[111]....
        /*0d18*/ 	.word	0xffffffff


	//   ....[112]....
        /*0d1c*/ 	.word	0xffffffff


	//   ....[113]....
        /*0d20*/ 	.word	0xffffffff


	//   ....[114]....
        /*0d24*/ 	.word	0xffffffff


	//   ....[115]....
        /*0d28*/ 	.word	0xffffffff


	//   ....[116]....
        /*0d2c*/ 	.word	0xffffffff


	//   ....[117]....
        /*0d30*/ 	.word	0xffffffff


	//   ....[118]....
        /*0d34*/ 	.word	0xffffffff


	//   ....[119]....
        /*0d38*/ 	.word	0xffffffff


	//   ....[120]....
        /*0d3c*/ 	.word	0xffffffff


	//   ....[121]....
        /*0d40*/ 	.word	0xffffffff


	//   ....[122]....
        /*0d44*/ 	.word	0xffffffff


	//   ....[123]....
        /*0d48*/ 	.word	0xffffffff


	//   ....[124]....
        /*0d4c*/ 	.word	0xffffffff


	//   ....[125]....
        /*0d50*/ 	.word	0xffffffff


	//   ....[126]....
        /*0d54*/ 	.word	0xffffffff


	//   ....[127]....
        /*0d58*/ 	.word	0xffffffff


	//   ....[128]....
        /*0d5c*/ 	.word	0xffffffff


	//   ....[129]....
        /*0d60*/ 	.word	0xffffffff


	//   ....[130]....
        /*0d64*/ 	.word	0xffffffff


	//   ....[131]....
        /*0d68*/ 	.word	0xffffffff


	//   ....[132]....
        /*0d6c*/ 	.word	0xffffffff


	//   ....[133]....
        /*0d70*/ 	.word	0xffffffff


	//   ....[134]....
        /*0d74*/ 	.word	0xffffffff


	//   ....[135]....
        /*0d78*/ 	.word	0xffffffff


	//   ....[136]....
        /*0d7c*/ 	.word	0xffffffff


	//   ....[137]....
        /*0d80*/ 	.word	0xffffffff


	//   ....[138]....
        /*0d84*/ 	.word	0xffffffff


	//   ....[139]....
        /*0d88*/ 	.word	0xffffffff


	//   ....[140]....
        /*0d8c*/ 	.word	0xffffffff


	//   ....[141]....
        /*0d90*/ 	.word	0xffffffff


	//   ....[142]....
        /*0d94*/ 	.word	0xffffffff


	//   ....[143]....
        /*0d98*/ 	.word	0xffffffff


	//   ....[144]....
        /*0d9c*/ 	.word	0xffffffff


	//   ....[145]....
        /*0da0*/ 	.word	0xffffffff


	//   ....[146]....
        /*0da4*/ 	.word	0xffffffff


	//   ....[147]....
        /*0da8*/ 	.word	0xffffffff


	//   ....[148]....
        /*0dac*/ 	.word	0xffffffff


	//   ....[149]....
        /*0db0*/ 	.word	0xffffffff


	//   ....[150]....
        /*0db4*/ 	.word	0xffffffff


	//   ....[151]....
        /*0db8*/ 	.word	0xffffffff


	//   ....[152]....
        /*0dbc*/ 	.word	0xffffffff


	//   ....[153]....
        /*0dc0*/ 	.word	0xffffffff


	//   ....[154]....
        /*0dc4*/ 	.word	0xffffffff


	//   ....[155]....
        /*0dc8*/ 	.word	0xffffffff


	//   ....[156]....
        /*0dcc*/ 	.word	0xffffffff


	//   ....[157]....
        /*0dd0*/ 	.word	0xffffffff


	//   ....[158]....
        /*0dd4*/ 	.word	0xffffffff


	//   ....[159]....
        /*0dd8*/ 	.word	0xffffffff


	//   ....[160]....
        /*0ddc*/ 	.word	0xffffffff


	//   ....[161]....
        /*0de0*/ 	.word	0xffffffff


	//   ....[162]....
        /*0de4*/ 	.word	0xffffffff


	//   ....[163]....
        /*0de8*/ 	.word	0xffffffff


	//   ....[164]....
        /*0dec*/ 	.word	0xffffffff


	//   ....[165]....
        /*0df0*/ 	.word	0xffffffff


	//   ....[166]....
        /*0df4*/ 	.word	0xffffffff


	//   ....[167]....
        /*0df8*/ 	.word	0xffffffff


	//   ....[168]....
        /*0dfc*/ 	.word	0xffffffff


	//   ....[169]....
        /*0e00*/ 	.word	0xffffffff


	//   ....[170]....
        /*0e04*/ 	.word	0x0500000f


	//   ....[171]....
        /*0e08*/ 	.word	0x0500000f


	//   ....[172]....
        /*0e0c*/ 	.word	0x0500000f


	//   ....[173]....
        /*0e10*/ 	.word	0x0500000f


	//   ....[174]....
        /*0e14*/ 	.word	0x0500000f


	//   ....[175]....
        /*0e18*/ 	.word	0x0500000f


	//   ....[176]....
        /*0e1c*/ 	.word	0x0500000f


	//   ....[177]....
        /*0e20*/ 	.word	0x0500000f


	//   ....[178]....
        /*0e24*/ 	.word	0x0500000f


	//   ....[179]....
        /*0e28*/ 	.word	0x0500000f


	//   ....[180]....
        /*0e2c*/ 	.word	0x0500000f


	//   ....[181]....
        /*0e30*/ 	.word	0x0500000f


	//   ....[182]....
        /*0e34*/ 	.word	0x0500000f


	//   ....[183]....
        /*0e38*/ 	.word	0x0500000f


	//   ....[184]....
        /*0e3c*/ 	.word	0x0500000f


	//   ....[185]....
        /*0e40*/ 	.word	0x0500000f


	//   ....[186]....
        /*0e44*/ 	.word	0x0500000f


	//   ....[187]....
        /*0e48*/ 	.word	0x0500000f


	//   ....[188]....
        /*0e4c*/ 	.word	0x0500000f


	//   ....[189]....
        /*0e50*/ 	.word	0x0500000f


	//   ....[190]....
        /*0e54*/ 	.word	0x0500000f


	//   ....[191]....
        /*0e58*/ 	.word	0x0500000f


	//   ....[192]....
        /*0e5c*/ 	.word	0x0500000f


	//   ....[193]....
        /*0e60*/ 	.word	0x0500000f


	//   ....[194]....
        /*0e64*/ 	.word	0x0500000f


	//   ....[195]....
        /*0e68*/ 	.word	0x0500000f


	//   ....[196]....
        /*0e6c*/ 	.word	0x0500000f


	//   ....[197]....
        /*0e70*/ 	.word	0x0500000f


	//   ....[198]....
        /*0e74*/ 	.word	0x0500000f


	//   ....[199]....
        /*0e78*/ 	.word	0x0500000f


	//   ....[200]....
        /*0e7c*/ 	.word	0x0500000f


	//   ....[201]....
        /*0e80*/ 	.word	0x0500000f


	//   ....[202]....
        /*0e84*/ 	.word	0x0500000f


	//   ....[203]....
        /*0e88*/ 	.word	0x0500000f


	//   ....[204]....
        /*0e8c*/ 	.word	0x0500000f


	//   ....[205]....
        /*0e90*/ 	.word	0x0500000f


	//   ....[206]....
        /*0e94*/ 	.word	0x0500000f


	//   ....[207]....
        /*0e98*/ 	.word	0x0500000f


	//   ....[208]....
        /*0e9c*/ 	.word	0x0500000f


	//   ....[209]....
        /*0ea0*/ 	.word	0x0500000f


	//   ....[210]....
        /*0ea4*/ 	.word	0x0500000f


	//   ....[211]....
        /*0ea8*/ 	.word	0x0500000f


	//   ....[212]....
        /*0eac*/ 	.word	0x0500000f


	//   ....[213]....
        /*0eb0*/ 	.word	0x0500000f


	//   ....[214]....
        /*0eb4*/ 	.word	0x0500000f


	//   ....[215]....
        /*0eb8*/ 	.word	0x0500000f


	//   ....[216]....
        /*0ebc*/ 	.word	0x0500000f


	//   ....[217]....
        /*0ec0*/ 	.word	0x0500000f


	//   ....[218]....
        /*0ec4*/ 	.word	0x0500000f


	//   ....[219]....
        /*0ec8*/ 	.word	0x0500000f


	//   ....[220]....
        /*0ecc*/ 	.word	0x0500000f


	//   ....[221]....
        /*0ed0*/ 	.word	0x0500000f


	//   ....[222]....
        /*0ed4*/ 	.word	0x0500000f


	//   ....[223]....
        /*0ed8*/ 	.word	0x0500000f


	//   ....[224]....
        /*0edc*/ 	.word	0x0500000f


	//   ....[225]....
        /*0ee0*/ 	.word	0x0500000f


	//   ....[226]....
        /*0ee4*/ 	.word	0x0500000f


	//   ....[227]....
        /*0ee8*/ 	.word	0x0500000f


	//   ....[228]....
        /*0eec*/ 	.word	0x0500000f


	//   ....[229]....
        /*0ef0*/ 	.word	0x0500000f


	//   ....[230]....
        /*0ef4*/ 	.word	0x0500000f


	//   ....[231]....
        /*0ef8*/ 	.word	0x0500000f


	//   ....[232]....
        /*0efc*/ 	.word	0x0500000f


	//   ....[233]....
        /*0f00*/ 	.word	0x0500000f


	//   ....[234]....
        /*0f04*/ 	.word	0x0500000f


	//   ....[235]....
        /*0f08*/ 	.word	0x0500000f


	//   ....[236]....
        /*0f0c*/ 	.word	0x0500000f


	//   ....[237]....
        /*0f10*/ 	.word	0x0500000f


	//   ....[238]....
        /*0f14*/ 	.word	0x0500000f


	//   ....[239]....
        /*0f18*/ 	.word	0x0500000f


	//   ....[240]....
        /*0f1c*/ 	.word	0x0500000f


	//   ....[241]....
        /*0f20*/ 	.word	0x0500000f


	//   ....[242]....
        /*0f24*/ 	.word	0x0500000f


	//   ....[243]....
        /*0f28*/ 	.word	0x0500000f


	//   ....[244]....
        /*0f2c*/ 	.word	0x0500000f


	//   ....[245]....
        /*0f30*/ 	.word	0x0500000f


	//   ....[246]....
        /*0f34*/ 	.word	0x0500000f


	//   ....[247]....
        /*0f38*/ 	.word	0x0500000f


	//   ....[248]....
        /*0f3c*/ 	.word	0x0500000f


	//   ....[249]....
        /*0f40*/ 	.word	0x0500000f


	//   ....[250]....
        /*0f44*/ 	.word	0x0500000f


	//   ....[251]....
        /*0f48*/ 	.word	0x0500000f


	//   ....[252]....
        /*0f4c*/ 	.word	0x0500000f


	//   ....[253]....
        /*0f50*/ 	.word	0x0500000f


	//   ....[254]....
        /*0f54*/ 	.word	0x0500000f


	//   ....[255]....
        /*0f58*/ 	.word	0x0500000f


	//   ....[0]....
        /*0f5c*/ 	.word	0x0500000f


	//   ....[1]....
        /*0f60*/ 	.word	0x0500000f


	//   ....[2]....
        /*0f64*/ 	.word	0x0500000f


	//   ....[3]....
        /*0f68*/ 	.word	0x0500000f


	//   ....[4]....
        /*0f6c*/ 	.word	0x0500000f


	//   ....[5]....
        /*0f70*/ 	.word	0x0500000f


	//   ....[6]....
        /*0f74*/ 	.word	0x0500000f


	//   ....[7]....
        /*0f78*/ 	.word	0x0500000f


	//   ....[8]....
        /*0f7c*/ 	.word	0x0500000f


	//   ....[9]....
        /*0f80*/ 	.word	0x0500000f


	//   ....[10]....
        /*0f84*/ 	.word	0x0500000f


	//   ....[11]....
        /*0f88*/ 	.word	0x0500000f


	//   ....[12]....
        /*0f8c*/ 	.word	0x0500000f


	//   ....[13]....
        /*0f90*/ 	.word	0x0500000f


	//   ....[14]....
        /*0f94*/ 	.word	0x0500000f


	//   ....[15]....
        /*0f98*/ 	.word	0x0500000f


	//   ....[16]....
        /*0f9c*/ 	.word	0x0500000f


	//   ....[17]....
        /*0fa0*/ 	.word	0x0500000f


	//   ....[18]....
        /*0fa4*/ 	.word	0x0500000f


	//   ....[19]....
        /*0fa8*/ 	.word	0x0500000f


	//   ....[20]....
        /*0fac*/ 	.word	0x0500000f


	//   ....[21]....
        /*0fb0*/ 	.word	0x0500000f


	//   ....[22]....
        /*0fb4*/ 	.word	0x0500000f


	//   ....[23]....
        /*0fb8*/ 	.word	0x0500000f


	//   ....[24]....
        /*0fbc*/ 	.word	0x0500000f


	//   ....[25]....
        /*0fc0*/ 	.word	0x0500000f


	//   ....[26]....
        /*0fc4*/ 	.word	0x0500000f


	//   ....[27]....
        /*0fc8*/ 	.word	0x0500000f


	//   ....[28]....
        /*0fcc*/ 	.word	0x0500000f


	//   ....[29]....
        /*0fd0*/ 	.word	0x0500000f


	//   ....[30]....
        /*0fd4*/ 	.word	0x0500000f


	//   ....[31]....
        /*0fd8*/ 	.word	0x0500000f


	//   ....[32]....
        /*0fdc*/ 	.word	0x0500000f


	//   ....[33]....
        /*0fe0*/ 	.word	0x0500000f


	//   ....[34]....
        /*0fe4*/ 	.word	0x0500000f


	//   ....[35]....
        /*0fe8*/ 	.word	0x0500000f


	//   ....[36]....
        /*0fec*/ 	.word	0x0500000f


	//   ....[37]....
        /*0ff0*/ 	.word	0x0500000f


	//   ....[38]....
        /*0ff4*/ 	.word	0x0500000f


	//   ....[39]....
        /*0ff8*/ 	.word	0x0500000f


	//   ....[40]....
        /*0ffc*/ 	.word	0x0500000f


	//   ....[41]....
        /*1000*/ 	.word	0x0500000f


	//   ....[42]....
        /*1004*/ 	.word	0x0500000f


	//   ....[43]....
        /*1008*/ 	.word	0x0500000f


	//----- nvinfo : EIATTR_COOP_GROUP_INSTR_OFFSETS
	.align		4
.L_923:
        /*100c*/ 	.byte	0x04, 0x28
        /*100e*/ 	.short	(.L_925 - .L_924)


	//   ....[0]....
.L_924:
        /*1010*/ 	.word	0x00000070


	//   ....[1]....
        /*1014*/ 	.word	0x000001a0


	//   ....[2]....
        /*1018*/ 	.word	0x000001f0


	//   ....[3]....
        /*101c*/ 	.word	0x00000420


	//   ....[4]....
        /*1020*/ 	.word	0x00000580


	//   ....[5]....
        /*1024*/ 	.word	0x000006a0


	//   ....[6]....
        /*1028*/ 	.word	0x00000800


	//   ....[7]....
        /*102c*/ 	.word	0x0000d500


	//   ....[8]....
        /*1030*/ 	.word	0x0000dab0


	//   ....[9]....
        /*1034*/ 	.word	0x0000dac0


	//   ....[10]....
        /*1038*/ 	.word	0x0000dad0


	//   ....[11]....
        /*103c*/ 	.word	0x0000dae0


	//   ....[12]....
        /*1040*/ 	.word	0x0000fa00


	//   ....[13]....
        /*1044*/ 	.word	0x0000fa10


	//   ....[14]....
        /*1048*/ 	.word	0x0000fa20


	//   ....[15]....
        /*104c*/ 	.word	0x0000fa30


	//   ....[16]....
        /*1050*/ 	.word	0x00013a60


	//   ....[17]....
        /*1054*/ 	.word	0x00013b60


	//   ....[18]....
        /*1058*/ 	.word	0x00013fd0


	//   ....[19]....
        /*105c*/ 	.word	0x000141a0


	//   ....[20]....
        /*1060*/ 	.word	0x00017d60


	//   ....[21]....
        /*1064*/ 	.word	0x00017d80


	//   ....[22]....
        /*1068*/ 	.word	0x00017dc0


	//   ....[23]....
        /*106c*/ 	.word	0x00017de0


	//   ....[24]....
        /*1070*/ 	.word	0x0001a250


	//   ....[25]....
        /*1074*/ 	.word	0x0001a2b0


	//   ....[26]....
        /*1078*/ 	.word	0x0001a2d0


	//   ....[27]....
        /*107c*/ 	.word	0x0001a2f0


	//   ....[28]....
        /*1080*/ 	.word	0x0001af20


	//   ....[29]....
        /*1084*/ 	.word	0x0001af50


	//   ....[30]....
        /*1088*/ 	.word	0x0001af80


	//   ....[31]....
        /*108c*/ 	.word	0x0001afb0


	//   ....[32]....
        /*1090*/ 	.word	0x0001afe0


	//   ....[33]....
        /*1094*/ 	.word	0x0001b010


	//   ....[34]....
        /*1098*/ 	.word	0x0001b040


	//   ....[35]....
        /*109c*/ 	.word	0x0001b070


	//   ....[36]....
        /*10a0*/ 	.word	0x0001b0a0


	//   ....[37]....
        /*10a4*/ 	.word	0x0001b0d0


	//   ....[38]....
        /*10a8*/ 	.word	0x0001b100


	//   ....[39]....
        /*10ac*/ 	.word	0x0001b130


	//   ....[40]....
        /*10b0*/ 	.word	0x0001b160


	//   ....[41]....
        /*10b4*/ 	.word	0x0001b190


	//   ....[42]....
        /*10b8*/ 	.word	0x0001b1c0


	//   ....[43]....
        /*10bc*/ 	.word	0x0001b1f0


	//   ....[44]....
        /*10c0*/ 	.word	0x0001b220


	//   ....[45]....
        /*10c4*/ 	.word	0x0001b250


	//   ....[46]....
        /*10c8*/ 	.word	0x0001b280


	//   ....[47]....
        /*10cc*/ 	.word	0x0001b2b0


	//   ....[48]....
        /*10d0*/ 	.word	0x0001b2e0


	//   ....[49]....
        /*10d4*/ 	.word	0x0001b310


	//   ....[50]....
        /*10d8*/ 	.word	0x0001b340


	//   ....[51]....
        /*10dc*/ 	.word	0x0001b370


	//   ....[52]....
        /*10e0*/ 	.word	0x0001b3a0


	//   ....[53]....
        /*10e4*/ 	.word	0x0001b3d0


	//   ....[54]....
        /*10e8*/ 	.word	0x0001b400


	//   ....[55]....
        /*10ec*/ 	.word	0x0001b430


	//   ....[56]....
        /*10f0*/ 	.word	0x0001b460


	//   ....[57]....
        /*10f4*/ 	.word	0x0001b490


	//   ....[58]....
        /*10f8*/ 	.word	0x0001b4c0


	//   ....[59]....
        /*10fc*/ 	.word	0x0001b4f0


	//   ....[60]....
        /*1100*/ 	.word	0x0001b520


	//   ....[61]....
        /*1104*/ 	.word	0x0001b550


	//   ....[62]....
        /*1108*/ 	.word	0x0001b580


	//   ....[63]....
        /*110c*/ 	.word	0x0001b5b0


	//   ....[64]....
        /*1110*/ 	.word	0x0001b5e0


	//   ....[65]....
        /*1114*/ 	.word	0x0001b610


	//   ....[66]....
        /*1118*/ 	.word	0x0001b640


	//   ....[67]....
        /*111c*/ 	.word	0x0001b670


	//   ....[68]....
        /*1120*/ 	.word	0x0001b6a0


	//   ....[69]....
        /*1124*/ 	.word	0x0001b6c0


	//   ....[70]....
        /*1128*/ 	.word	0x0001b6d0


	//   ....[71]....
        /*112c*/ 	.word	0x0001b6e0


	//   ....[72]....
        /*1130*/ 	.word	0x0001b6f0


	//   ....[73]....
        /*1134*/ 	.word	0x0001b710


	//   ....[74]....
        /*1138*/ 	.word	0x0001b720


	//   ....[75]....
        /*113c*/ 	.word	0x0001b750


	//   ....[76]....
        /*1140*/ 	.word	0x0001b780


	//   ....[77]....
        /*1144*/ 	.word	0x0001b7b0


	//   ....[78]....
        /*1148*/ 	.word	0x0001b7e0


	//   ....[79]....
        /*114c*/ 	.word	0x0001b810


	//   ....[80]....
        /*1150*/ 	.word	0x0001b840


	//   ....[81]....
        /*1154*/ 	.word	0x0001b870


	//   ....[82]....
        /*1158*/ 	.word	0x0001b8a0


	//   ....[83]....
        /*115c*/ 	.word	0x0001b8d0


	//   ....[84]....
        /*1160*/ 	.word	0x0001b900


	//   ....[85]....
        /*1164*/ 	.word	0x0001b940


	//   ....[86]....
        /*1168*/ 	.word	0x0001b960


	//   ....[87]....
        /*116c*/ 	.word	0x0001b990


	//   ....[88]....
        /*1170*/ 	.word	0x0001b9b0


	//   ....[89]....
        /*1174*/ 	.word	0x0001b9e0


	//   ....[90]....
        /*1178*/ 	.word	0x0001ba10


	//   ....[91]....
        /*117c*/ 	.word	0x0001ba40


	//   ....[92]....
        /*1180*/ 	.word	0x0001c2d0


	//   ....[93]....
        /*1184*/ 	.word	0x0001c2e0


	//   ....[94]....
        /*1188*/ 	.word	0x0001c300


	//   ....[95]....
        /*118c*/ 	.word	0x0001c310


	//   ....[96]....
        /*1190*/ 	.word	0x0001ca50


	//   ....[97]....
        /*1194*/ 	.word	0x0001ca60


	//   ....[98]....
        /*1198*/ 	.word	0x0001cba0


	//   ....[99]....
        /*119c*/ 	.word	0x0001cbb0


	//   ....[100]....
        /*11a0*/ 	.word	0x0001ccf0


	//   ....[101]....
        /*11a4*/ 	.word	0x0001cd00


	//   ....[102]....
        /*11a8*/ 	.word	0x0001ce40


	//   ....[103]....
        /*11ac*/ 	.word	0x0001ce50


	//   ....[104]....
        /*11b0*/ 	.word	0x0001d3a0


	//   ....[105]....
        /*11b4*/ 	.word	0x0001d3b0


	//   ....[106]....
        /*11b8*/ 	.word	0x0001d950


	//   ....[107]....
        /*11bc*/ 	.word	0x0001d960


	//   ....[108]....
        /*11c0*/ 	.word	0x0001e760


	//   ....[109]....
        /*11c4*/ 	.word	0x0001e770


	//   ....[110]....
        /*11c8*/ 	.word	0x0001e8d0


	//   ....[111]....
        /*11cc*/ 	.word	0x0001e8e0


	//   ....[112]....
        /*11d0*/ 	.word	0x0001ea30


	//   ....[113]....
        /*11d4*/ 	.word	0x0001ea40


	//   ....[114]....
        /*11d8*/ 	.word	0x0001eb90


	//   ....[115]....
        /*11dc*/ 	.word	0x0001eba0


	//   ....[116]....
        /*11e0*/ 	.word	0x0001ed50


	//   ....[117]....
        /*11e4*/ 	.word	0x0001ef90


	//   ....[118]....
        /*11e8*/ 	.word	0x0001efc0


	//   ....[119]....
        /*11ec*/ 	.word	0x0001eff0


	//   ....[120]....
        /*11f0*/ 	.word	0x0001f020


	//   ....[121]....
        /*11f4*/ 	.word	0x0001f050


	//   ....[122]....
        /*11f8*/ 	.word	0x0001f080


	//   ....[123]....
        /*11fc*/ 	.word	0x0001f220


	//   ....[124]....
        /*1200*/ 	.word	0x0001f250


	//   ....[125]....
        /*1204*/ 	.word	0x0001f280


	//   ....[126]....
        /*1208*/ 	.word	0x0001f2b0


	//   ....[127]....
        /*120c*/ 	.word	0x0001f2e0


	//   ....[128]....
        /*1210*/ 	.word	0x0001f310


	//   ....[129]....
        /*1214*/ 	.word	0x0001f3a0


	//   ....[130]....
        /*1218*/ 	.word	0x0001f3d0


	//   ....[131]....
        /*121c*/ 	.word	0x0001f3e0


	//   ....[132]....
        /*1220*/ 	.word	0x0001f490


	//   ....[133]....
        /*1224*/ 	.word	0x00020730


	//   ....[134]....
        /*1228*/ 	.word	0x00021e70


	//   ....[135]....
        /*122c*/ 	.word	0x00022aa0


	//   ....[136]....
        /*1230*/ 	.word	0x00022ae0


	//   ....[137]....
        /*1234*/ 	.word	0x00022b80


	//   ....[138]....
        /*1238*/ 	.word	0x00022b90


	//   ....[139]....
        /*123c*/ 	.word	0x00022c10


	//   ....[140]....
        /*1240*/ 	.word	0x00022c20


	//   ....[141]....
        /*1244*/ 	.word	0x00022ca0


	//   ....[142]....
        /*1248*/ 	.word	0x00022cb0


	//   ....[143]....
        /*124c*/ 	.word	0x00022d30


	//   ....[144]....
        /*1250*/ 	.word	0x00022d40


	//   ....[145]....
        /*1254*/ 	.word	0x00022dc0


	//   ....[146]....
        /*1258*/ 	.word	0x00022dd0


	//   ....[147]....
        /*125c*/ 	.word	0x00022e50


	//   ....[148]....
        /*1260*/ 	.word	0x00022e60


	//   ....[149]....
        /*1264*/ 	.word	0x00022eb0


	//   ....[150]....
        /*1268*/ 	.word	0x00022ed0


	//   ....[151]....
        /*126c*/ 	.word	0x000253f0


	//   ....[152]....
        /*1270*/ 	.word	0x00025430


	//   ....[153]....
        /*1274*/ 	.word	0x00025490


	//   ....[154]....
        /*1278*/ 	.word	0x000254c0


	//   ....[155]....
        /*127c*/ 	.word	0x000254f0


	//   ....[156]....
        /*1280*/ 	.word	0x00025520


	//   ....[157]....
        /*1284*/ 	.word	0x00025550


	//   ....[158]....
        /*1288*/ 	.word	0x00025580


	//   ....[159]....
        /*128c*/ 	.word	0x00025750


	//   ....[160]....
        /*1290*/ 	.word	0x00025780


	//   ....[161]....
        /*1294*/ 	.word	0x000257b0


	//   ....[162]....
        /*1298*/ 	.word	0x000257e0


	//   ....[163]....
        /*129c*/ 	.word	0x00025810


	//   ....[164]....
        /*12a0*/ 	.word	0x00025840


	//   ....[165]....
        /*12a4*/ 	.word	0x00025910


	//   ....[166]....
        /*12a8*/ 	.word	0x00025930


	//   ....[167]....
        /*12ac*/ 	.word	0x00025940


	//   ....[168]....
        /*12b0*/ 	.word	0x000259a0


	//   ....[169]....
        /*12b4*/ 	.word	0x000260e0


	//   ....[170]....
        /*12b8*/ 	.word	0x00026600


	//   ....[171]....
        /*12bc*/ 	.word	0x000266b0


	//   ....[172]....
        /*12c0*/ 	.word	0x00026740


	//   ....[173]....
        /*12c4*/ 	.word	0x00026790


	//   ....[174]....
        /*12c8*/ 	.word	0x000267e0


	//   ....[175]....
        /*12cc*/ 	.word	0x000268c0


	//   ....[176]....
        /*12d0*/ 	.word	0x00026950


	//   ....[177]....
        /*12d4*/ 	.word	0x000269a0


	//   ....[178]....
        /*12d8*/ 	.word	0x000269f0


	//   ....[179]....
        /*12dc*/ 	.word	0x00026c40


	//   ....[180]....
        /*12e0*/ 	.word	0x00026d60


	//   ....[181]....
        /*12e4*/ 	.word	0x00026e80


	//   ....[182]....
        /*12e8*/ 	.word	0x00026fa0


	//   ....[183]....
        /*12ec*/ 	.word	0x000270d0


	//   ....[184]....
        /*12f0*/ 	.word	0x00027190


	//   ....[185]....
        /*12f4*/ 	.word	0x000271f0


	//   ....[186]....
        /*12f8*/ 	.word	0x00027240


	//   ....[187]....
        /*12fc*/ 	.word	0x000272c0


	//   ....[188]....
        /*1300*/ 	.word	0x00027330


	//   ....[189]....
        /*1304*/ 	.word	0x00027390


	//   ....[190]....
        /*1308*/ 	.word	0x000273e0


	//   ....[191]....
        /*130c*/ 	.word	0x00027480


	//   ....[192]....
        /*1310*/ 	.word	0x000274f0


	//   ....[193]....
        /*1314*/ 	.word	0x00027550


	//   ....[194]....
        /*1318*/ 	.word	0x000275a0


	//   ....[195]....
        /*131c*/ 	.word	0x00027620


	//   ....[196]....
        /*1320*/ 	.word	0x00027680


	//   ....[197]....
        /*1324*/ 	.word	0x000276e0


	//   ....[198]....
        /*1328*/ 	.word	0x00027740


	//   ....[199]....
        /*132c*/ 	.word	0x000277c0


	//   ....[200]....
        /*1330*/ 	.word	0x00027810


	//   ....[201]....
        /*1334*/ 	.word	0x00027870


	//   ....[202]....
        /*1338*/ 	.word	0x000278c0


	//   ....[203]....
        /*133c*/ 	.word	0x00027920


	//   ....[204]....
        /*1340*/ 	.word	0x00027980


	//   ....[205]....
        /*1344*/ 	.word	0x000279e0


	//   ....[206]....
        /*1348*/ 	.word	0x00027a40


	//   ....[207]....
        /*134c*/ 	.word	0x00027aa0


	//   ....[208]....
        /*1350*/ 	.word	0x00027af0


	//   ....[209]....
        /*1354*/ 	.word	0x00027b50


	//   ....[210]....
        /*1358*/ 	.word	0x00027ba0


	//   ....[211]....
        /*135c*/ 	.word	0x00027c20


	//   ....[212]....
        /*1360*/ 	.word	0x00027c90


	//   ....[213]....
        /*1364*/ 	.word	0x00027cf0


	//   ....[214]....
        /*1368*/ 	.word	0x00027d70


	//   ....[215]....
        /*136c*/ 	.word	0x00027df0


	//   ....[216]....
        /*1370*/ 	.word	0x00027e40


	//   ....[217]....
        /*1374*/ 	.word	0x00027ef0


	//   ....[218]....
        /*1378*/ 	.word	0x00027f40


	//   ....[219]....
        /*137c*/ 	.word	0x00027fc0


	//   ....[220]....
        /*1380*/ 	.word	0x00028010


	//   ....[221]....
        /*1384*/ 	.word	0x00028080


	//   ....[222]....
        /*1388*/ 	.word	0x000280e0


	//   ....[223]....
        /*138c*/ 	.word	0x00028160


	//   ....[224]....
        /*1390*/ 	.word	0x000281b0


	//   ....[225]....
        /*1394*/ 	.word	0x00028220


	//   ....[226]....
        /*1398*/ 	.word	0x00028280


	//   ....[227]....
        /*139c*/ 	.word	0x000282f0


	//   ....[228]....
        /*13a0*/ 	.word	0x00028340


	//   ....[229]....
        /*13a4*/ 	.word	0x000283d0


	//   ....[230]....
        /*13a8*/ 	.word	0x00028430


	//   ....[231]....
        /*13ac*/ 	.word	0x000284a0


	//   ....[232]....
        /*13b0*/ 	.word	0x00028530


	//   ....[233]....
        /*13b4*/ 	.word	0x00028590


	//   ....[234]....
        /*13b8*/ 	.word	0x000285e0


	//   ....[235]....
        /*13bc*/ 	.word	0x00028660


	//   ....[236]....
        /*13c0*/ 	.word	0x000286d0


	//   ....[237]....
        /*13c4*/ 	.word	0x00028730


	//   ....[238]....
        /*13c8*/ 	.word	0x00028780


	//   ....[239]....
        /*13cc*/ 	.word	0x00028810


	//   ....[240]....
        /*13d0*/ 	.word	0x00028880


	//   ....[241]....
        /*13d4*/ 	.word	0x000288e0


	//   ....[242]....
        /*13d8*/ 	.word	0x00028930


	//   ....[243]....
        /*13dc*/ 	.word	0x000289b0


	//   ....[244]....
        /*13e0*/ 	.word	0x00028a00


	//   ....[245]....
        /*13e4*/ 	.word	0x00028a90


	//   ....[246]....
        /*13e8*/ 	.word	0x00028b20


	//   ....[247]....
        /*13ec*/ 	.word	0x00028bb0


	//   ....[248]....
        /*13f0*/ 	.word	0x00028c40


	//   ....[249]....
        /*13f4*/ 	.word	0x00028cd0


	//   ....[250]....
        /*13f8*/ 	.word	0x00028d60


	//   ....[251]....
        /*13fc*/ 	.word	0x00028de0


	//   ....[252]....
        /*1400*/ 	.word	0x00028e30


	//   ....[253]....
        /*1404*/ 	.word	0x00028ec0


	//   ....[254]....
        /*1408*/ 	.word	0x00028f50


	//   ....[255]....
        /*140c*/ 	.word	0x00028fd0


	//   ....[0]....
        /*1410*/ 	.word	0x00029020


	//   ....[1]....
        /*1414*/ 	.word	0x000290b0


	//   ....[2]....
        /*1418*/ 	.word	0x00029140


	//   ....[3]....
        /*141c*/ 	.word	0x000291d0


	//   ....[4]....
        /*1420*/ 	.word	0x00029260


	//   ....[5]....
        /*1424*/ 	.word	0x000292f0


	//   ....[6]....
        /*1428*/ 	.word	0x00029380


	//   ....[7]....
        /*142c*/ 	.word	0x00029440


	//   ....[8]....
        /*1430*/ 	.word	0x00029720


	//   ....[9]....
        /*1434*/ 	.word	0x00029940


	//   ....[10]....
        /*1438*/ 	.word	0x00029990


	//   ....[11]....
        /*143c*/ 	.word	0x000299f0


	//   ....[12]....
        /*1440*/ 	.word	0x00029ae0


	//   ....[13]....
        /*1444*/ 	.word	0x00029b40


	//   ....[14]....
        /*1448*/ 	.word	0x00029c30


	//   ....[15]....
        /*144c*/ 	.word	0x00029c90


	//   ....[16]....
        /*1450*/ 	.word	0x00029d80


	//   ....[17]....
        /*1454*/ 	.word	0x00029de0


	//   ....[18]....
        /*1458*/ 	.word	0x00029ed0


	//   ....[19]....
        /*145c*/ 	.word	0x00029f30


	//   ....[20]....
        /*1460*/ 	.word	0x0002a020


	//   ....[21]....
        /*1464*/ 	.word	0x0002a080


	//   ....[22]....
        /*1468*/ 	.word	0x0002a160


	//   ....[23]....
        /*146c*/ 	.word	0x0002a1d0


	//   ....[24]....
        /*1470*/ 	.word	0x0002a2a0


	//   ....[25]....
        /*1474*/ 	.word	0x0002a580


	//   ....[26]....
        /*1478*/ 	.word	0x0002a620


	//   ....[27]....
        /*147c*/ 	.word	0x0002a7c0


	//   ....[28]....
        /*1480*/ 	.word	0x0002a840


	//   ....[29]....
        /*1484*/ 	.word	0x0002a8c0


	//   ....[30]....
        /*1488*/ 	.word	0x0002a940


	//   ....[31]....
        /*148c*/ 	.word	0x0002a9c0


	//   ....[32]....
        /*1490*/ 	.word	0x0002aa50


	//   ....[33]....
        /*1494*/ 	.word	0x0002aaf0


	//   ....[34]....
        /*1498*/ 	.word	0x0002aba0


	//   ....[35]....
        /*149c*/ 	.word	0x0002ac20


	//   ....[36]....
        /*14a0*/ 	.word	0x0002aca0


	//   ....[37]....
        /*14a4*/ 	.word	0x0002ad20


	//   ....[38]....
        /*14a8*/ 	.word	0x0002adb0


	//   ....[39]....
        /*14ac*/ 	.word	0x0002ae30


	//   ....[40]....
        /*14b0*/ 	.word	0x0002aed0


	//   ....[41]....
        /*14b4*/ 	.word	0x0002af20


	//   ....[42]....
        /*14b8*/ 	.word	0x0002afb0


	//   ....[43]....
        /*14bc*/ 	.word	0x0002b0e0


	//----- nvinfo : EIATTR_REG_RECONFIG
	.align		4
.L_925:
        /*14c0*/ 	.byte	0x01, 0x54
	.zero		2


	//----- nvinfo : EIATTR_SYSCALL_OFFSETS
	.align		4
        /*14c4*/ 	.byte	0x04, 0x46
        /*14c6*/ 	.short	(.L_927 - .L_926)


	//   ....[0]....
.L_926:
        /*14c8*/ 	.word	0x00001e60


	//   ....[1]....
        /*14cc*/ 	.word	0x00001fb0


	//   ....[2]....
        /*14d0*/ 	.word	0x0000d6c0


	//   ....[3]....
        /*14d4*/ 	.word	0x0000da20


	//   ....[4]....
        /*14d8*/ 	.word	0x000218d0


	//   ....[5]....
        /*14dc*/ 	.word	0x00021a60


	//   ....[6]....
        /*14e0*/ 	.word	0x00021bb0


	//   ....[7]....
        /*14e4*/ 	.word	0x00021cf0


	//   ....[8]....
        /*14e8*/ 	.word	0x00022700


	//----- nvinfo : EIATTR_MBARRIER_INSTR_OFFSETS
	.align		4
.L_927:
        /*14ec*/ 	.byte	0x04, 0x39
        /*14ee*/ 	.short	(.L_929 - .L_928)


	//   ....[0]....
.L_928:
        /*14f0*/ 	.word	0x000002d0
        /*14f4*/ 	.word	0x000000ff
        /*14f8*/ 	.word	0x0002e800
        /*14fc*/ 	.short	0x0100
        /*14fe*/ 	.byte	0x08
	.zero		1


	//   ....[1]....
        /*1500*/ 	.word	0x000002e0
        /*1504*/ 	.word	0x000000ff
        /*1508*/ 	.word	0x0002e820
        /*150c*/ 	.short	0x0100
        /*150e*/ 	.byte	0x08
	.zero		1


	//   ....[2]....
        /*1510*/ 	.word	0x000003d0
        /*1514*/ 	.word	0x000000ff
        /*1518*/ 	.word	0x0002e830
        /*151c*/ 	.short	0x0100
        /*151e*/ 	.byte	0x08
	.zero		1


	//   ....[3]....
        /*1520*/ 	.word	0x000003e0
        /*1524*/ 	.word	0x000000ff
        /*1528*/ 	.word	0x0002e840
        /*152c*/ 	.short	0x0100
        /*152e*/ 	.byte	0x08
	.zero		1


	//   ....[4]....
        /*1530*/ 	.word	0x000003f0
        /*1534*/ 	.word	0x000000ff
        /*1538*/ 	.word	0x0002e838
        /*153c*/ 	.short	0x0100
        /*153e*/ 	.byte	0x08
	.zero		1


	//   ....[5]....
        /*1540*/ 	.word	0x00000400
        /*1544*/ 	.word	0x000000ff
        /*1548*/ 	.word	0x0002e848
        /*154c*/ 	.short	0x0100
        /*154e*/ 	.byte	0x08
	.zero		1


	//   ....[6]....
        /*1550*/ 	.word	0x00000530
        /*1554*/ 	.word	0x000000ff
        /*1558*/ 	.word	0x0002e850
        /*155c*/ 	.short	0x0100
        /*155e*/ 	.byte	0x08
	.zero		1


	//   ....[7]....
        /*1560*/ 	.word	0x00000540
        /*1564*/ 	.word	0x000000ff
        /*1568*/ 	.word	0x0002e860
        /*156c*/ 	.short	0x0100
        /*156e*/ 	.byte	0x08
	.zero		1


	//   ....[8]....
        /*1570*/ 	.word	0x00000550
        /*1574*/ 	.word	0x000000ff
        /*1578*/ 	.word	0x0002e858
        /*157c*/ 	.short	0x0100
        /*157e*/ 	.byte	0x08
	.zero		1


	//   ....[9]....
        /*1580*/ 	.word	0x00000560
        /*1584*/ 	.word	0x000000ff
        /*1588*/ 	.word	0x0002e868
        /*158c*/ 	.short	0x0100
        /*158e*/ 	.byte	0x08
	.zero		1


	//   ....[10]....
        /*1590*/ 	.word	0x00000650
        /*1594*/ 	.word	0x000000ff
        /*1598*/ 	.word	0x0002e870
        /*159c*/ 	.short	0x0100
        /*159e*/ 	.byte	0x06
	.zero		1


	//   ....[11]....
        /*15a0*/ 	.word	0x00000660
        /*15a4*/ 	.word	0x000000ff
        /*15a8*/ 	.word	0x0002e880
        /*15ac*/ 	.short	0x0100
        /*15ae*/ 	.byte	0x06
	.zero		1


	//   ....[12]....
        /*15b0*/ 	.word	0x00000670
        /*15b4*/ 	.word	0x000000ff
        /*15b8*/ 	.word	0x0002e878
        /*15bc*/ 	.short	0x0100
        /*15be*/ 	.byte	0x06
	.zero		1


	//   ....[13]....
        /*15c0*/ 	.word	0x00000680
        /*15c4*/ 	.word	0x000000ff
        /*15c8*/ 	.word	0x0002e888
        /*15cc*/ 	.short	0x0100
        /*15ce*/ 	.byte	0x06
	.zero		1


	//   ....[14]....
        /*15d0*/ 	.word	0x000007b0
        /*15d4*/ 	.word	0x000000ff
        /*15d8*/ 	.word	0x0002e890
        /*15dc*/ 	.short	0x0100
        /*15de*/ 	.byte	0x08
	.zero		1


	//   ....[15]....
        /*15e0*/ 	.word	0x000007c0
        /*15e4*/ 	.word	0x000000ff
        /*15e8*/ 	.word	0x0002e8a0
        /*15ec*/ 	.short	0x0100
        /*15ee*/ 	.byte	0x08
	.zero		1


	//   ....[16]....
        /*15f0*/ 	.word	0x000007d0
        /*15f4*/ 	.word	0x000000ff
        /*15f8*/ 	.word	0x0002e898
        /*15fc*/ 	.short	0x0100
        /*15fe*/ 	.byte	0x08
	.zero		1


	//   ....[17]....
        /*1600*/ 	.word	0x000007e0
        /*1604*/ 	.word	0x000000ff
        /*1608*/ 	.word	0x0002e8a8
        /*160c*/ 	.short	0x0100
        /*160e*/ 	.byte	0x08
	.zero		1


	//   ....[18]....
        /*1610*/ 	.word	0x00000910
        /*1614*/ 	.word	0x000000ff
        /*1618*/ 	.word	0x0002e8b0
        /*161c*/ 	.short	0x0100
        /*161e*/ 	.byte	0x08
	.zero		1


	//   ....[19]....
        /*1620*/ 	.word	0x00000920
        /*1624*/ 	.word	0x000000ff
        /*1628*/ 	.word	0x0002e8c0
        /*162c*/ 	.short	0x0100
        /*162e*/ 	.byte	0x08
	.zero		1


	//   ....[20]....
        /*1630*/ 	.word	0x00000930
        /*1634*/ 	.word	0x000000ff
        /*1638*/ 	.word	0x0002e8b8
        /*163c*/ 	.short	0x0100
        /*163e*/ 	.byte	0x08
	.zero		1


	//   ....[21]....
        /*1640*/ 	.word	0x00000940
        /*1644*/ 	.word	0x000000ff
        /*1648*/ 	.word	0x0002e8c8
        /*164c*/ 	.short	0x0100
        /*164e*/ 	.byte	0x08
	.zero		1


	//   ....[22]....
        /*1650*/ 	.word	0x000035d0
        /*1654*/ 	.word	0x0000006f
        /*1658*/ 	.word	0x0002e890
        /*165c*/ 	.short	0x010a
        /*165e*/ 	.byte	0x3f
	.zero		1


	//   ....[23]....
        /*1660*/ 	.word	0x000079e0
        /*1664*/ 	.word	0x0000006f
        /*1668*/ 	.word	0x0002e890
        /*166c*/ 	.short	0x010a
        /*166e*/ 	.byte	0x3f
	.zero		1


	//   ....[24]....
        /*1670*/ 	.word	0x0000bd00
        /*1674*/ 	.word	0x0000006f
        /*1678*/ 	.word	0x0002e890
        /*167c*/ 	.short	0x010a
        /*167e*/ 	.byte	0x3f
	.zero		1


	//   ....[25]....
        /*1680*/ 	.word	0x0000c420
        /*1684*/ 	.word	0x00000030
        /*1688*/ 	.word	0x00000000
        /*168c*/ 	.short	0x0101
        /*168e*/ 	.byte	0x3f
	.zero		1


	//   ....[26]....
        /*1690*/ 	.word	0x0000c460
        /*1694*/ 	.word	0x0000006f
        /*1698*/ 	.word	0x0002e8b0
        /*169c*/ 	.short	0x010a
        /*169e*/ 	.byte	0x3f
	.zero		1


	//   ....[27]....
        /*16a0*/ 	.word	0x0000cc10
        /*16a4*/ 	.word	0x0000006f
        /*16a8*/ 	.word	0x00000000
        /*16ac*/ 	.short	0x0101
        /*16ae*/ 	.byte	0x3f
	.zero		1


	//   ....[28]....
        /*16b0*/ 	.word	0x0000d780
        /*16b4*/ 	.word	0x00000010
        /*16b8*/ 	.word	0x0002e800
        /*16bc*/ 	.short	0x010a
        /*16be*/ 	.byte	0x3f
	.zero		1


	//   ....[29]....
        /*16c0*/ 	.word	0x0000d7d0
        /*16c4*/ 	.word	0x00000010
        /*16c8*/ 	.word	0x0002e800
        /*16cc*/ 	.short	0x010a
        /*16ce*/ 	.byte	0x3f
	.zero		1


	//   ....[30]....
        /*16d0*/ 	.word	0x0000e060
        /*16d4*/ 	.word	0x00000010
        /*16d8*/ 	.word	0x0002e800
        /*16dc*/ 	.short	0x010a
        /*16de*/ 	.byte	0x3f
	.zero		1


	//   ....[31]....
        /*16e0*/ 	.word	0x0000fe30
        /*16e4*/ 	.word	0x00000010
        /*16e8*/ 	.word	0x0002e800
        /*16ec*/ 	.short	0x010a
        /*16ee*/ 	.byte	0x3f
	.zero		1


	//   ....[32]....
        /*16f0*/ 	.word	0x000119c0
        /*16f4*/ 	.word	0x00000003
        /*16f8*/ 	.word	0x0002e830
        /*16fc*/ 	.short	0x010a
        /*16fe*/ 	.byte	0x3f
	.zero		1


	//   ....[33]....
        /*1700*/ 	.word	0x00011a70
        /*1704*/ 	.word	0x00000003
        /*1708*/ 	.word	0x0002e830
        /*170c*/ 	.short	0x010a
        /*170e*/ 	.byte	0x3f
	.zero		1


	//   ....[34]....
        /*1710*/ 	.word	0x00014d20
        /*1714*/ 	.word	0x00000003
        /*1718*/ 	.word	0x00000000
        /*171c*/ 	.short	0x0101
        /*171e*/ 	.byte	0x3f
	.zero		1


	//   ....[35]....
        /*1720*/ 	.word	0x00015df0
        /*1724*/ 	.word	0x0000000d
        /*1728*/ 	.word	0x0002e830
        /*172c*/ 	.short	0x010a
        /*172e*/ 	.byte	0x3f
	.zero		1


	//   ....[36]....
        /*1730*/ 	.word	0x00015e40
        /*1734*/ 	.word	0x0000000d
        /*1738*/ 	.word	0x0002e830
        /*173c*/ 	.short	0x010a
        /*173e*/ 	.byte	0x3f
	.zero		1


	//   ....[37]....
        /*1740*/ 	.word	0x00017380
        /*1744*/ 	.word	0x0000000c
        /*1748*/ 	.word	0x0002e850
        /*174c*/ 	.short	0x010a
        /*174e*/ 	.byte	0x3f
	.zero		1


	//   ....[38]....
        /*1750*/ 	.word	0x000173c0
        /*1754*/ 	.word	0x0000000c
        /*1758*/ 	.word	0x0002e850
        /*175c*/ 	.short	0x010a
        /*175e*/ 	.byte	0x3f
	.zero		1


	//   ....[39]....
        /*1760*/ 	.word	0x000193c0
        /*1764*/ 	.word	0x00000072
        /*1768*/ 	.word	0x00000000
        /*176c*/ 	.short	0x0101
        /*176e*/ 	.byte	0x3f
	.zero		1


	//   ....[40]....
        /*1770*/ 	.word	0x00019d60
        /*1774*/ 	.word	0x00000066
        /*1778*/ 	.word	0x00000000
        /*177c*/ 	.short	0x0101
        /*177e*/ 	.byte	0x3f
	.zero		1


	//   ....[41]....
        /*1780*/ 	.word	0x00019e00
        /*1784*/ 	.word	0x0000000c
        /*1788*/ 	.word	0x0002e850
        /*178c*/ 	.short	0x010a
        /*178e*/ 	.byte	0x3f
	.zero		1


	//   ....[42]....
        /*1790*/ 	.word	0x00019e80
        /*1794*/ 	.word	0x0000000c
        /*1798*/ 	.word	0x0002e850
        /*179c*/ 	.short	0x010a
        /*179e*/ 	.byte	0x3f
	.zero		1


	//   ....[43]....
        /*17a0*/ 	.word	0x0001a9b0
        /*17a4*/ 	.word	0x00000002
        /*17a8*/ 	.word	0x00000000
        /*17ac*/ 	.short	0x0101
        /*17ae*/ 	.byte	0x3f
	.zero		1


	//   ....[44]....
        /*17b0*/ 	.word	0x0001c970
        /*17b4*/ 	.word	0x00000000
        /*17b8*/ 	.word	0x00000000
        /*17bc*/ 	.short	0x0101
        /*17be*/ 	.byte	0x3f
	.zero		1


	//   ....[45]....
        /*17c0*/ 	.word	0x0001d210
        /*17c4*/ 	.word	0x00000008
        /*17c8*/ 	.word	0x00000000
        /*17cc*/ 	.short	0x0101
        /*17ce*/ 	.byte	0x3f
	.zero		1


	//   ....[46]....
        /*17d0*/ 	.word	0x00020810
        /*17d4*/ 	.word	0x00000012
        /*17d8*/ 	.word	0x0002e820
        /*17dc*/ 	.short	0x010a
        /*17de*/ 	.byte	0x3f
	.zero		1


	//   ....[47]....
        /*17e0*/ 	.word	0x000208e0
        /*17e4*/ 	.word	0x00000005
        /*17e8*/ 	.word	0x0002e8a0
        /*17ec*/ 	.short	0x010a
        /*17ee*/ 	.byte	0x3f
	.zero		1


	//   ....[48]....
        /*17f0*/ 	.word	0x00020b20
        /*17f4*/ 	.word	0x00000005
        /*17f8*/ 	.word	0x0002e8c0
        /*17fc*/ 	.short	0x010a
        /*17fe*/ 	.byte	0x3f
	.zero		1


	//   ....[49]....
        /*1800*/ 	.word	0x00020ed0
        /*1804*/ 	.word	0x00000003
        /*1808*/ 	.word	0x0002e8a0
        /*180c*/ 	.short	0x010a
        /*180e*/ 	.byte	0x3f
	.zero		1


	//   ....[50]....
        /*1810*/ 	.word	0x00021100
        /*1814*/ 	.word	0x00000003
        /*1818*/ 	.word	0x0002e8c0
        /*181c*/ 	.short	0x010a
        /*181e*/ 	.byte	0x3f
	.zero		1


	//   ....[51]....
        /*1820*/ 	.word	0x00022110
        /*1824*/ 	.word	0x00000000
        /*1828*/ 	.word	0x0002e880
        /*182c*/ 	.short	0x010a
        /*182e*/ 	.byte	0x3f
	.zero		1


	//   ....[52]....
        /*1830*/ 	.word	0x000222c0
        /*1834*/ 	.word	0x00000000
        /*1838*/ 	.word	0x0002e840
        /*183c*/ 	.short	0x010a
        /*183e*/ 	.byte	0x3f
	.zero		1


	//   ....[53]....
        /*1840*/ 	.word	0x00022f70
        /*1844*/ 	.word	0x00000012
        /*1848*/ 	.word	0x0002e800
        /*184c*/ 	.short	0x0107
        /*184e*/ 	.byte	0x3f
	.zero		1


	//   ....[54]....
        /*1850*/ 	.word	0x00023060
        /*1854*/ 	.word	0x00000012
        /*1858*/ 	.word	0x0002e800
        /*185c*/ 	.short	0x0101
        /*185e*/ 	.byte	0x3f
	.zero		1


	//   ....[55]....
        /*1860*/ 	.word	0x00023080
        /*1864*/ 	.word	0x00000012
        /*1868*/ 	.word	0x0002e820
        /*186c*/ 	.short	0x010a
        /*186e*/ 	.byte	0x3f
	.zero		1


	//   ....[56]....
        /*1870*/ 	.word	0x000233a0
        /*1874*/ 	.word	0x00000006
        /*1878*/ 	.word	0x0002e880
        /*187c*/ 	.short	0x010a
        /*187e*/ 	.byte	0x3f
	.zero		1


	//   ....[57]....
        /*1880*/ 	.word	0x00023600
        /*1884*/ 	.word	0x00000006
        /*1888*/ 	.word	0x0002e840
        /*188c*/ 	.short	0x010a
        /*188e*/ 	.byte	0x3f
	.zero		1


	//   ....[58]....
        /*1890*/ 	.word	0x000238d0
        /*1894*/ 	.word	0x00000003
        /*1898*/ 	.word	0x0002e870
        /*189c*/ 	.short	0x010a
        /*189e*/ 	.byte	0x3f
	.zero		1


	//   ....[59]....
        /*18a0*/ 	.word	0x00023940
        /*18a4*/ 	.word	0x00000003
        /*18a8*/ 	.word	0x0002e860
        /*18ac*/ 	.short	0x010a
        /*18ae*/ 	.byte	0x3f
	.zero		1


	//   ....[60]....
        /*18b0*/ 	.word	0x00024340
        /*18b4*/ 	.word	0x00000003
        /*18b8*/ 	.word	0x0002e850
        /*18bc*/ 	.short	0x0101
        /*18be*/ 	.byte	0x3f
	.zero		1


	//   ....[61]....
        /*18c0*/ 	.word	0x000243c0
        /*18c4*/ 	.word	0x00000003
        /*18c8*/ 	.word	0x00000000
        /*18cc*/ 	.short	0x0101
        /*18ce*/ 	.byte	0x3f
	.zero		1


	//   ....[62]....
        /*18d0*/ 	.word	0x00024600
        /*18d4*/ 	.word	0x00000000
        /*18d8*/ 	.word	0x0002e870
        /*18dc*/ 	.short	0x010a
        /*18de*/ 	.byte	0x3f
	.zero		1


	//   ....[63]....
        /*18e0*/ 	.word	0x00024670
        /*18e4*/ 	.word	0x00000000
        /*18e8*/ 	.word	0x0002e860
        /*18ec*/ 	.short	0x010a
        /*18ee*/ 	.byte	0x3f
	.zero		1


	//   ....[64]....
        /*18f0*/ 	.word	0x00025110
        /*18f4*/ 	.word	0x00000000
        /*18f8*/ 	.word	0x0002e850
        /*18fc*/ 	.short	0x0101
        /*18fe*/ 	.byte	0x3f
	.zero		1


	//   ....[65]....
        /*1900*/ 	.word	0x00025150
        /*1904*/ 	.word	0x00000000
        /*1908*/ 	.word	0x00000000
        /*190c*/ 	.short	0x0101
        /*190e*/ 	.byte	0x3f
	.zero		1


	//   ....[66]....
        /*1910*/ 	.word	0x00026060
        /*1914*/ 	.word	0x00000000
        /*1918*/ 	.word	0x0002e820
        /*191c*/ 	.short	0x010a
        /*191e*/ 	.byte	0x3f
	.zero		1


	//   ....[67]....
        /*1920*/ 	.word	0x00026230
        /*1924*/ 	.word	0x00000006
        /*1928*/ 	.word	0x00000000
        /*192c*/ 	.short	0x010a
        /*192e*/ 	.byte	0x3f
	.zero		1


	//   ....[68]....
        /*1930*/ 	.word	0x000262a0
        /*1934*/ 	.word	0x00000007
        /*1938*/ 	.word	0x00000000
        /*193c*/ 	.short	0x010a
        /*193e*/ 	.byte	0x3f
	.zero		1


	//   ....[69]....
        /*1940*/ 	.word	0x00026300
        /*1944*/ 	.word	0x00000004
        /*1948*/ 	.word	0x0002e860
        /*194c*/ 	.short	0x010a
        /*194e*/ 	.byte	0x3f
	.zero		1


	//   ....[70]....
        /*1950*/ 	.word	0x00026350
        /*1954*/ 	.word	0x00000003
        /*1958*/ 	.word	0x0002e860
        /*195c*/ 	.short	0x010a
        /*195e*/ 	.byte	0x3f
	.zero		1


	//   ....[71]....
        /*1960*/ 	.word	0x00026390
        /*1964*/ 	.word	0x00000004
        /*1968*/ 	.word	0x0002e880
        /*196c*/ 	.short	0x010a
        /*196e*/ 	.byte	0x3f
	.zero		1


	//   ....[72]....
        /*1970*/ 	.word	0x000263b0
        /*1974*/ 	.word	0x00000003
        /*1978*/ 	.word	0x0002e880
        /*197c*/ 	.short	0x010a
        /*197e*/ 	.byte	0x3f
	.zero		1


	//   ....[73]....
        /*1980*/ 	.word	0x00026410
        /*1984*/ 	.word	0x0000006f
        /*1988*/ 	.word	0x0002e890
        /*198c*/ 	.short	0x010a
        /*198e*/ 	.byte	0x3f
	.zero		1


	//   ....[74]....
        /*1990*/ 	.word	0x00026460
        /*1994*/ 	.word	0x0000006f
        /*1998*/ 	.word	0x0002e890
        /*199c*/ 	.short	0x010a
        /*199e*/ 	.byte	0x3f
	.zero		1


	//   ....[75]....
        /*19a0*/ 	.word	0x000264b0
        /*19a4*/ 	.word	0x0000006f
        /*19a8*/ 	.word	0x0002e890
        /*19ac*/ 	.short	0x010a
        /*19ae*/ 	.byte	0x3f
	.zero		1


	//   ....[76]....
        /*19b0*/ 	.word	0x00026500
        /*19b4*/ 	.word	0x0000006f
        /*19b8*/ 	.word	0x0002e8b0
        /*19bc*/ 	.short	0x010a
        /*19be*/ 	.byte	0x3f
	.zero		1


	//   ....[77]....
        /*19c0*/ 	.word	0x00026810
        /*19c4*/ 	.word	0x00000010
        /*19c8*/ 	.word	0x0002e800
        /*19cc*/ 	.short	0x010a
        /*19ce*/ 	.byte	0x3f
	.zero		1


	//   ....[78]....
        /*19d0*/ 	.word	0x00026a20
        /*19d4*/ 	.word	0x00000010
        /*19d8*/ 	.word	0x0002e800
        /*19dc*/ 	.short	0x010a
        /*19de*/ 	.byte	0x3f
	.zero		1


	//   ....[79]....
        /*19e0*/ 	.word	0x00026a70
        /*19e4*/ 	.word	0x00000003
        /*19e8*/ 	.word	0x0002e830
        /*19ec*/ 	.short	0x010a
        /*19ee*/ 	.byte	0x3f
	.zero		1


	//   ....[80]....
        /*19f0*/ 	.word	0x00026ac0
        /*19f4*/ 	.word	0x0000000d
        /*19f8*/ 	.word	0x0002e830
        /*19fc*/ 	.short	0x010a
        /*19fe*/ 	.byte	0x3f
	.zero		1


	//   ....[81]....
        /*1a00*/ 	.word	0x00026b10
        /*1a04*/ 	.word	0x0000000c
        /*1a08*/ 	.word	0x0002e850
        /*1a0c*/ 	.short	0x010a
        /*1a0e*/ 	.byte	0x3f
	.zero		1


	//   ....[82]....
        /*1a10*/ 	.word	0x00026b60
        /*1a14*/ 	.word	0x0000000c
        /*1a18*/ 	.word	0x0002e850
        /*1a1c*/ 	.short	0x010a
        /*1a1e*/ 	.byte	0x3f
	.zero		1


	//   ....[83]....
        /*1a20*/ 	.word	0x00029500
        /*1a24*/ 	.word	0x00000012
        /*1a28*/ 	.word	0x0002e820
        /*1a2c*/ 	.short	0x010a
        /*1a2e*/ 	.byte	0x3f
	.zero		1


	//   ....[84]....
        /*1a30*/ 	.word	0x00029550
        /*1a34*/ 	.word	0x00000005
        /*1a38*/ 	.word	0x0002e8a0
        /*1a3c*/ 	.short	0x010a
        /*1a3e*/ 	.byte	0x3f
	.zero		1


	//   ....[85]....
        /*1a40*/ 	.word	0x000295a0
        /*1a44*/ 	.word	0x00000005
        /*1a48*/ 	.word	0x0002e8c0
        /*1a4c*/ 	.short	0x010a
        /*1a4e*/ 	.byte	0x3f
	.zero		1


	//   ....[86]....
        /*1a50*/ 	.word	0x000295f0
        /*1a54*/ 	.word	0x00000003
        /*1a58*/ 	.word	0x0002e8a0
        /*1a5c*/ 	.short	0x010a
        /*1a5e*/ 	.byte	0x3f
	.zero		1


	//   ....[87]....
        /*1a60*/ 	.word	0x00029640
        /*1a64*/ 	.word	0x00000003
        /*1a68*/ 	.word	0x0002e8c0
        /*1a6c*/ 	.short	0x010a
        /*1a6e*/ 	.byte	0x3f
	.zero		1


	//   ....[88]....
        /*1a70*/ 	.word	0x000297e0
        /*1a74*/ 	.word	0x00000000
        /*1a78*/ 	.word	0x0002e880
        /*1a7c*/ 	.short	0x010a
        /*1a7e*/ 	.byte	0x3f
	.zero		1


	//   ....[89]....
        /*1a80*/ 	.word	0x00029830
        /*1a84*/ 	.word	0x00000000
        /*1a88*/ 	.word	0x0002e840
        /*1a8c*/ 	.short	0x010a
        /*1a8e*/ 	.byte	0x3f
	.zero		1


	//   ....[90]....
        /*1a90*/ 	.word	0x0002a2e0
        /*1a94*/ 	.word	0x00000012
        /*1a98*/ 	.word	0x0002e820
        /*1a9c*/ 	.short	0x010a
        /*1a9e*/ 	.byte	0x3f
	.zero		1


	//   ....[91]....
        /*1aa0*/ 	.word	0x0002a330
        /*1aa4*/ 	.word	0x00000006
        /*1aa8*/ 	.word	0x0002e880
        /*1aac*/ 	.short	0x010a
        /*1aae*/ 	.byte	0x3f
	.zero		1


	//   ....[92]....
        /*1ab0*/ 	.word	0x0002a380
        /*1ab4*/ 	.word	0x00000006
        /*1ab8*/ 	.word	0x0002e840
        /*1abc*/ 	.short	0x010a
        /*1abe*/ 	.byte	0x3f
	.zero		1


	//   ....[93]....
        /*1ac0*/ 	.word	0x0002a3d0
        /*1ac4*/ 	.word	0x00000003
        /*1ac8*/ 	.word	0x0002e870
        /*1acc*/ 	.short	0x010a
        /*1ace*/ 	.byte	0x3f
	.zero		1


	//   ....[94]....
        /*1ad0*/ 	.word	0x0002a420
        /*1ad4*/ 	.word	0x00000003
        /*1ad8*/ 	.word	0x0002e860
        /*1adc*/ 	.short	0x010a
        /*1ade*/ 	.byte	0x3f
	.zero		1


	//   ....[95]....
        /*1ae0*/ 	.word	0x0002a470
        /*1ae4*/ 	.word	0x00000000
        /*1ae8*/ 	.word	0x0002e870
        /*1aec*/ 	.short	0x010a
        /*1aee*/ 	.byte	0x3f
	.zero		1


	//   ....[96]....
        /*1af0*/ 	.word	0x0002a4c0
        /*1af4*/ 	.word	0x00000000
        /*1af8*/ 	.word	0x0002e860
        /*1afc*/ 	.short	0x010a
        /*1afe*/ 	.byte	0x3f
	.zero		1


	//   ....[97]....
        /*1b00*/ 	.word	0x0002b000
        /*1b04*/ 	.word	0x00000000
        /*1b08*/ 	.word	0x0002e820
        /*1b0c*/ 	.short	0x010a
        /*1b0e*/ 	.byte	0x3f
	.zero		1


	//   ....[98]....
        /*1b10*/ 	.word	0x0002b1a0
        /*1b14*/ 	.word	0x00000006
        /*1b18*/ 	.word	0x00000000
        /*1b1c*/ 	.short	0x010a
        /*1b1e*/ 	.byte	0x3f
	.zero		1


	//   ....[99]....
        /*1b20*/ 	.word	0x0002b1f0
        /*1b24*/ 	.word	0x00000007
        /*1b28*/ 	.word	0x00000000
        /*1b2c*/ 	.short	0x010a
        /*1b2e*/ 	.byte	0x3f
	.zero		1


	//   ....[100]....
        /*1b30*/ 	.word	0x0002b240
        /*1b34*/ 	.word	0x00000004
        /*1b38*/ 	.word	0x0002e860
        /*1b3c*/ 	.short	0x010a
        /*1b3e*/ 	.byte	0x3f
	.zero		1


	//   ....[101]....
        /*1b40*/ 	.word	0x0002b290
        /*1b44*/ 	.word	0x00000003
        /*1b48*/ 	.word	0x0002e860
        /*1b4c*/ 	.short	0x010a
        /*1b4e*/ 	.byte	0x3f
	.zero		1


	//   ....[102]....
        /*1b50*/ 	.word	0x0002b2e0
        /*1b54*/ 	.word	0x00000004
        /*1b58*/ 	.word	0x0002e880
        /*1b5c*/ 	.short	0x010a
        /*1b5e*/ 	.byte	0x3f
	.zero		1


	//----- nvinfo : EIATTR_NUM_MBARRIERS
	.align		4
.L_929:
        /*1b60*/ 	.byte	0x03, 0x38
        /*1b62*/ 	.short	0x0016


	//----- nvinfo : EIATTR_EXIT_INSTR_OFFSETS
	.align		4
        /*1b64*/ 	.byte	0x04, 0x1c
        /*1b66*/ 	.short	(.L_931 - .L_930)


	//   ....[0]....
.L_930:
        /*1b68*/ 	.word	0x00026400


	//----- nvinfo : EIATTR_MAX_THREADS
	.align		4
.L_931:
        /*1b6c*/ 	.byte	0x04, 0x05
        /*1b6e*/ 	.short	(.L_933 - .L_932)
.L_932:
        /*1b70*/ 	.word	0x00000180
        /*1b74*/ 	.word	0x00000001
        /*1b78*/ 	.word	0x00000001


	//----- nvinfo : EIATTR_CRS_STACK_SIZE
	.align		4
.L_933:
        /*1b7c*/ 	.byte	0x04, 0x1e
        /*1b7e*/ 	.short	(.L_935 - .L_934)
.L_934:
        /*1b80*/ 	.word	0x00000000


	//----- nvinfo : EIATTR_CBANK_PARAM_SIZE
	.align		4
.L_935:
        /*1b84*/ 	.byte	0x03, 0x19
        /*1b86*/ 	.short	0x0af0


	//----- nvinfo : EIATTR_PARAM_CBANK
	.align		4
        /*1b88*/ 	.byte	0x04, 0x0a
        /*1b8a*/ 	.short	(.L_937 - .L_936)
	.align		4
.L_936:
        /*1b8c*/ 	.word	index@(.nv.constant0._ZN7cutlass13device_kernelIN5flash11enable_sm90INS1_16FlashAttnFwdSm90INS1_25CollectiveMainloopFwdSm90ILi2EN4cute5tupleIJNS5_1CILi1EEES8_S8_EEENS6_IJNS7_ILi128EEENS7_ILi224EEESA_EEELi128ENS_12float_e4m3_tEfNS_4arch4Sm90ELb0ELb0ELb0ELb1ELb0ELb1ELb0ELb1ELb1ELb1ELb1ELb0EEENS1_21CollectiveEpilogueFwdINS6_IJSA_SA_SB_EEES9_NS_10bfloat16_tESF_Li256ELb1ELb1ELb1ELb1EEENS1_36VarlenDynamicPersistentTileSchedulerILi128ELi224ELi256ELi128ELb1ELb1ELb1ELb0ELb1ELb1EEEEEEEEEvNT_6ParamsE)
        /*1b90*/ 	.short	0x0210
        /*1b92*/ 	.short	0x0af0


	//----- nvinfo : EIATTR_SW_WAR
	.align		4
.L_937:
        /*1b94*/ 	.byte	0x04, 0x36
        /*1b96*/ 	.short	(.L_939 - .L_938)
.L_938:
        /*1b98*/ 	.word	0x00000008
.L_939:


//--------------------- .nv.info._ZN7cutlass13device_kernelIN5flash11enable_sm90INS1_16FlashAttnFwdSm90INS1_25CollectiveMainloopFwdSm90ILi2EN4cute5tupleIJNS5_1CILi1EEES8_S8_EEENS6_IJNS7_ILi128EEENS7_ILi224EEESA_EEELi128ENS_12float_e4m3_tEfNS_4arch4Sm90ELb0ELb1ELb0ELb0ELb0ELb0ELb0ELb1ELb1ELb1ELb1ELb0EEENS1_21CollectiveEpilogueFwdINS6_IJSA_SA_SB_EEES9_NS_10bfloat16_tESF_Li256ELb0ELb1ELb1ELb1EEENS1_19SingleTileSchedulerILb0ELb1ELb1ELi128EEEEEEEEEvNT_6ParamsE --------------------------
	.section	.nv.info._ZN7cutlass13device_kernelIN5flash11enable_sm90INS1_16FlashAttnFwdSm90INS1_25CollectiveMainloopFwdSm90ILi2EN4cute5tupleIJNS5_1CILi1EEES8_S8_EEENS6_IJNS7_ILi128EEENS7_ILi224EEESA_EEELi128ENS_12float_e4m3_tEfNS_4arch4Sm90ELb0ELb1ELb0ELb0ELb0ELb0ELb0ELb1ELb1ELb1ELb1ELb0EEENS1_21CollectiveEpilogueFwdINS6_IJSA_SA_SB_EEES9_NS_10bfloat16_tESF_Li256ELb0ELb1ELb1ELb1EEENS1_19SingleTileSchedulerILb0ELb1ELb1ELi128EEEEEEEEEvNT_6ParamsE,"",@"SHT_CUDA_INFO"
	.sectionflags	@""
	.align	4


	//----- nvinfo : EIATTR_CUDA_API_VERSION
	.align		4
        /*0000*/ 	.byte	0x04, 0x37
        /*0002*/ 	.short	(.L_941 - .L_940)
.L_940:
        /*0004*/ 	.word	0x00000082


	//----- nvinfo : EIATTR_KPARAM_INFO
	.align		4
.L_941:
        /*0008*/ 	.byte	0x04, 0x17
        /*000a*/ 	.short	(.L_943 - .L_942)
.L_942:
        /*000c*/ 	.word	0x00000000
        /*0010*/ 	.short	0x0000
        /*0012*/ 	.short	0x0070
        /*0014*/ 	.byte	0x00, 0xf0, 0x01, 0x28


	//----- nvinfo : EIATTR_SPARSE_MMA_MASK
	.align		4
.L_943:
        /*0018*/ 	.byte	0x03, 0x50
        /*001a*/ 	.short	0x0000


	//----- nvinfo : EIATTR_MAXREG_COUNT
	.align		4
        /*001c*/ 	.byte	0x03, 0x1b
        /*001e*/ 	.short	0x00a8


	//----- nvinfo : EIATTR_NUM_BARRIERS
	.align		4
        /*0020*/ 	.byte	0x02, 0x4c
        /*0022*/ 	.byte	0x10
	.zero		1


	//----- nvinfo : EIATTR_EXTERNS
	.align		4
        /*0024*/ 	.byte	0x04, 0x0f
        /*0026*/ 	.short	(.L_945 - .L_944)


	//   ....[0]....
	.align		4
.L_944:
        /*0028*/ 	.word	index@(__assertfail)


	//----- nvinfo : EIATTR_ANNOTATIONS
	.align		4
.L_945:
        /*002c*/ 	.byte	0x04, 0x55
        /*002e*/ 	.short	(.L_947 - .L_946)


	//   ....[0]....
.L_946:
        /*0030*/ 	.word	0x00000001
        /*0034*/ 	.byte	0x00, 0xaa, 0x01, 0x00, 0x01, 0x00, 0x00, 0x00, 0xd0, 0xaa, 0x01, 0x00, 0x01, 0x00, 0x00, 0x00
        /*0044*/ 	.byte	0xf0, 0xaa, 0x01, 0x00, 0x01, 0x00, 0x00, 0x00, 0x30, 0xbb, 0x01, 0x00, 0x01, 0x00, 0x00, 0x00
        /*0054*/ 	.byte	0x30, 0xbc, 0x01, 0x00, 0x01, 0x00, 0x00, 0x00, 0x80, 0xbc, 0x01, 0x00, 0x01, 0x00, 0x00, 0x00
        /*0064*/ 	.byte	0xb0, 0xbc, 0x01, 0x00, 0x01, 0x00, 0x00, 0x00, 0x80, 0xc3, 0x01, 0x00, 0x01, 0x00, 0x00, 0x00
        /*0074*/ 	.byte	0x20, 0xcb, 0x01, 0x00, 0x01, 0x00, 0x00, 0x00, 0x00, 0xcc, 0x01, 0x00, 0x01, 0x00, 0x00, 0x00
        /*0084*/ 	.byte	0xd0, 0xcc, 0x01, 0x00, 0x01, 0x00, 0x00, 0x00, 0x30, 0xcd, 0x01, 0x00, 0x01, 0x00, 0x00, 0x00
        /*0094*/ 	.byte	0x80, 0xd3, 0x01, 0x00


	//----- nvinfo : EIATTR_MERCURY_ISA_VERSION
	.align		4
.L_947:
        /*0098*/ 	.byte	0x03, 0x5f
        /*009a*/ 	.short	0x0101


	//----- nvinfo : EIATTR_INT_WARP_WIDE_INSTR_OFFSETS
	.align		4
        /*009c*/ 	.byte	0x04, 0x31
        /*009e*/ 	.short	(.L_949 - .L_948)


	//   ....[0]....
.L_948:
        /*00a0*/ 	.word	0x00000130


	//   ....[1]....
        /*00a4*/ 	.word	0x00000170


	//   ....[2]....
        /*00a8*/ 	.word	0x000001e0


	//----- nvinfo : EIATTR_COOP_GROUP_MASK_REGIDS
	.align		4
.L_949:
        /*00ac*/ 	.byte	0x04, 0x29
        /*00ae*/ 	.short	(.L_951 - .L_950)


	//   ....[0]....
.L_950:
        /*00b0*/ 	.word	0xffffffff


	//   ....[1]....
        /*00b4*/ 	.word	0xffffffff


	//   ....[2]....
        /*00b8*/ 	.word	0xffffffff


	//   ....[3]....
        /*00bc*/ 	.word	0xffffffff


	//   ....[4]....
        /*00c0*/ 	.word	0xffffffff


	//   ....[5]....
        /*00c4*/ 	.word	0xffffffff


	//   ....[6]....
        /*00c8*/ 	.word	0xffffffff


	//   ....[7]....
        /*00cc*/ 	.word	0xffffffff


	//   ....[8]....
        /*00d0*/ 	.word	0xffffffff


	//   ....[9]....
        /*00d4*/ 	.word	0xffffffff


	//   ....[10]....
        /*00d8*/ 	.word	0xffffffff


	//   ....[11]....
        /*00dc*/ 	.word	0xffffffff


	//   ....[12]....
        /*00e0*/ 	.word	0xffffffff


	//   ....[13]....
        /*00e4*/ 	.word	0xffffffff


	//   ....[14]....
        /*00e8*/ 	.word	0xffffffff


	//   ....[15]....
        /*00ec*/ 	.word	0xffffffff


	//   ....[16]....
        /*00f0*/ 	.word	0xffffffff


	//   ....[17]....
        /*00f4*/ 	.word	0xffffffff


	//   ....[18]....
        /*00f8*/ 	.word	0xffffffff


	//   ....[19]....
        /*00fc*/ 	.word	0xffffffff


	//   ....[20]....
        /*0100*/ 	.word	0xffffffff


	//   ....[21]....
        /*0104*/ 	.word	0xffffffff


	//   ....[22]....
        /*0108*/ 	.word	0xffffffff


	//   ....[23]....
        /*010c*/ 	.word	0xffffffff


	//   ....[24]....
        /*0110*/ 	.word	0xffffffff


	//   ....[25]....
        /*0114*/ 	.word	0xffffffff


	//   ....[26]....
        /*0118*/ 	.word	0xffffffff


	//   ....[27]....
        /*011c*/ 	.word	0xffffffff


	//   ....[28]....
        /*0120*/ 	.word	0xffffffff


	//   ....[29]....
        /*0124*/ 	.word	0xffffffff


	//   ....[30]....
        /*0128*/ 	.word	0xffffffff


	//   ....[31]....
        /*012c*/ 	.word	0xffffffff


	//   ....[32]....
        /*0130*/ 	.word	0xffffffff


	//   ....[33]....
        /*0134*/ 	.word	0xffffffff


	//   ....[34]....
        /*0138*/ 	.word	0xffffffff


	//   ....[35]....
        /*013c*/ 	.word	0xffffffff


	//   ....[36]....
        /*0140*/ 	.word	0xffffffff


	//   ....[37]....
        /*0144*/ 	.word	0xffffffff


	//   ....[38]....
        /*0148*/ 	.word	0xffffffff


	//   ....[39]....
        /*014c*/ 	.word	0xffffffff


	//   ....[40]....
        /*0150*/ 	.word	0xffffffff


	//   ....[41]....
        /*0154*/ 	.word	0xffffffff


	//   ....[42]....
        /*0158*/ 	.word	0xffffffff


	//   ....[43]....
        /*015c*/ 	.word	0xffffffff


	//   ....[44]....
        /*0160*/ 	.word	0xffffffff


	//   ....[45]....
        /*0164*/ 	.word	0xffffffff


	//   ....[46]....
        /*0168*/ 	.word	0xffffffff


	//   ....[47]....
        /*016c*/ 	.word	0xffffffff


	//   ....[48]....
        /*0170*/ 	.word	0xffffffff


	//   ....[49]....
        /*0174*/ 	.word	0xffffffff


	//   ....[50]....
        /*0178*/ 	.word	0xffffffff


	//   ....[51]....
        /*017c*/ 	.word	0xffffffff


	//   ....[52]....
        /*0180*/ 	.word	0xffffffff


	//   ....[53]....
        /*0184*/ 	.word	0xffffffff


	//   ....[54]....
        /*0188*/ 	.word	0xffffffff


	//   ....[55]....
        /*018c*/ 	.word	0xffffffff


	//   ....[56]....
        /*0190*/ 	.word	0xffffffff


	//   ....[57]....
        /*0194*/ 	.word	0xffffffff


	//   ....[58]....
        /*0198*/ 	.word	0xffffffff


	//   ....[59]....
        /*019c*/ 	.word	0xffffffff


	//   ....[60]....
        /*01a0*/ 	.word	0xffffffff


	//   ....[61]....
        /*01a4*/ 	.word	0xffffffff


	//   ....[62]....
        /*01a8*/ 	.word	0xffffffff


	//   ....[63]....
        /*01ac*/ 	.word	0xffffffff


	//   ....[64]....
        /*01b0*/ 	.word	0xffffffff


	//   ....[65]....
        /*01b4*/ 	.word	0xffffffff


	//   ....[66]....
        /*01b8*/ 	.word	0xffffffff


	//   ....[67]....
        /*01bc*/ 	.word	0xffffffff


	//   ....[68]....
        /*01c0*/ 	.word	0xffffffff


	//   ....[69]....
        /*01c4*/ 	.word	0xffffffff


	//   ....[70]....
        /*01c8*/ 	.word	0xffffffff


	//   ....[71]....
        /*01cc*/ 	.word	0xffffffff


	//   ....[72]....
        /*01d0*/ 	.word	0xffffffff


	//   ....[73]....
        /*01d4*/ 	.word	0xffffffff


	//   ....[74]....
        /*01d8*/ 	.word	0xffffffff


	//   ....[75]....
        /*01dc*/ 	.word	0xffffffff


	//   ....[76]....
        /*01e0*/ 	.word	0xffffffff


	//   ....[77]....
        /*01e4*/ 	.word	0xffffffff


	//   ....[78]....
        /*01e8*/ 	.word	0xffffffff


	//   ....[79]....
        /*01ec*/ 	.word	0xffffffff


	//   ....[80]....
        /*01f0*/ 	.word	0xffffffff


	//   ....[81]....
        /*01f4*/ 	.word	0xffffffff


	//   ....[82]....
        /*01f8*/ 	.word	0xffffffff


	//   ....[83]....
        /*01fc*/ 	.word	0xffffffff


	//   ....[84]....
        /*0200*/ 	.word	0xffffffff


	//   ....[85]....
        /*0204*/ 	.word	0xffffffff


	//   ....[86]....
        /*0208*/ 	.word	0xffffffff


	//   ....[87]....
        /*020c*/ 	.word	0xffffffff


	//   ....[88]....
        /*0210*/ 	.word	0xffffffff


	//   ....[89]....
        /*0214*/ 	.word	0xffffffff


	//   ....[90]....
        /*0218*/ 	.word	0xffffffff


	//   ....[91]....
        /*021c*/ 	.word	0xffffffff


	//   ....[92]....
        /*0220*/ 	.word	0xffffffff


	//   ....[93]....
        /*0224*/ 	.word	0xffffffff


	//   ....[94]....
        /*0228*/ 	.word	0xffffffff


	//   ....[95]....
        /*022c*/ 	.word	0xffffffff


	//   ....[96]....
        /*0230*/ 	.word	0xffffffff


	//   ....[97]....
        /*0234*/ 	.word	0xffffffff


	//   ....[98]....
        /*0238*/ 	.word	0xffffffff


	//   ....[99]....
        /*023c*/ 	.word	0xffffffff


	//   ....[100]....
        /*0240*/ 	.word	0xffffffff


	//   ....[101]....
        /*0244*/ 	.word	0xffffffff


	//   ....[102]....
        /*0248*/ 	.word	0xffffffff


	//   ....[103]....
        /*024c*/ 	.word	0xffffffff


	//   ....[104]....
        /*0250*/ 	.word	0xffffffff


	//   ....[105]....
        /*0254*/ 	.word	0xffffffff


	//   ....[106]....
        /*0258*/ 	.word	0xffffffff


	//   ....[107]....
        /*025c*/ 	.word	0xffffffff


	//   ....[108]....
        /*0260*/ 	.word	0xffffffff


	//   ....[109]....
        /*0264*/ 	.word	0xffffffff


	//   ....[110]....
        /*0268*/ 	.word	0xffffffff


	//   ....[111]....
        /*026c*/ 	.word	0xffffffff


	//   ....[112]....
        /*0270*/ 	.word	0xffffffff


	//   ....[113]....
        /*0274*/ 	.word	0xffffffff


	//   ....[114]....
        /*0278*/ 	.word	0xffffffff


	//   ....[115]....
        /*027c*/ 	.word	0xffffffff


	//   ....[116]....
        /*0280*/ 	.word	0xffffffff


	//   ....[117]....
        /*0284*/ 	.word	0xffffffff


	//   ....[118]....
        /*0288*/ 	.word	0xffffffff


	//   ....[119]....
        /*028c*/ 	.word	0xffffffff


	//   ....[120]....
        /*0290*/ 	.word	0xffffffff


	//   ....[121]....
        /*0294*/ 	.word	0xffffffff


	//   ....[122]....
        /*0298*/ 	.word	0xffffffff


	//   ....[123]....
        /*029c*/ 	.word	0xffffffff


	//   ....[124]....
        /*02a0*/ 	.word	0xffffffff


	//   ....[125]....
        /*02a4*/ 	.word	0x0500000f


	//   ....[126]....
        /*02a8*/ 	.word	0x0500000f


	//   ....[127]....
        /*02ac*/ 	.word	0x0500000f


	//   ....[128]....
        /*02b0*/ 	.word	0x0500000f


	//   ....[129]....
        /*02b4*/ 	.word	0x0500000f


	//   ....[130]....
        /*02b8*/ 	.word	0x0500000f


	//   ....[131]....
        /*02bc*/ 	.word	0x0500000f


	//   ....[132]....
        /*02c0*/ 	.word	0x0500000f


	//   ....[133]....
        /*02c4*/ 	.word	0x0500000f


	//   ....[134]....
        /*02c8*/ 	.word	0x0500000f


	//   ....[135]....
        /*02cc*/ 	.word	0x0500000f


	//   ....[136]....
        /*02d0*/ 	.word	0x0500000f


	//   ....[137]....
        /*02d4*/ 	.word	0x0500000f


	//   ....[138]....
        /*02d8*/ 	.word	0x0500000f


	//   ....[139]....
        /*02dc*/ 	.word	0x0500000f


	//   ....[140]....
        /*02e0*/ 	.word	0x0500000f


	//   ....[141]....
        /*02e4*/ 	.word	0x0500000f


	//----- nvinfo : EIATTR_COOP_GROUP_INSTR_OFFSETS
	.align		4
.L_951:
        /*02e8*/ 	.byte	0x04, 0x28
        /*02ea*/ 	.short	(.L_953 - .L_952)


	//   ....[0]....
.L_952:
        /*02ec*/ 	.word	0x00000070


	//   ....[1]....
        /*02f0*/ 	.word	0x00000140


	//   ....[2]....
        /*02f4*/ 	.word	0x00000190


	//   ....[3]....
        /*02f8*/ 	.word	0x000003c0


	//   ....[4]....
        /*02fc*/ 	.word	0x00000520


	//   ....[5]....
        /*0300*/ 	.word	0x00000640


	//   ....[6]....
        /*0304*/ 	.word	0x000007a0


	//   ....[7]....
        /*0308*/ 	.word	0x000018f0


	//   ....[8]....
        /*030c*/ 	.word	0x00002970


	//   ....[9]....
        /*0310*/ 	.word	0x00002cf0


	//   ....[10]....
        /*0314*/ 	.word	0x000048c0


	//   ....[11]....
        /*0318*/ 	.word	0x000049d0


	//   ....[12]....
        /*031c*/ 	.word	0x00005b40


	//   ....[13]....
        /*0320*/ 	.word	0x00005bc0


	//   ....[14]....
        /*0324*/ 	.word	0x000085a0


	//   ....[15]....
        /*0328*/ 	.word	0x00009c10


	//   ....[16]....
        /*032c*/ 	.word	0x0000a6b0


	//   ....[17]....
        /*0330*/ 	.word	0x0000a7c0


	//   ....[18]....
        /*0334*/ 	.word	0x0000b7f0


	//   ....[19]....
        /*0338*/ 	.word	0x0000b850


	//   ....[20]....
        /*033c*/ 	.word	0x0000ea40


	//   ....[21]....
        /*0340*/ 	.word	0x0000ea50


	//   ....[22]....
        /*0344*/ 	.word	0x0000ea80


	//   ....[23]....
        /*0348*/ 	.word	0x0000ea90


	//   ....[24]....
        /*034c*/ 	.word	0x00011c10


	//   ....[25]....
        /*0350*/ 	.word	0x00013290


	//   ....[26]....
        /*0354*/ 	.word	0x00013d10


	//   ....[27]....
        /*0358*/ 	.word	0x00013e20


	//   ....[28]....
        /*035c*/ 	.word	0x00014e40


	//   ....[29]....
        /*0360*/ 	.word	0x00014ec0


	//   ....[30]....
        /*0364*/ 	.word	0x00016c50


	//   ....[31]....
        /*0368*/ 	.word	0x00016c60


	//   ....[32]....
        /*036c*/ 	.word	0x00016ce0


	//   ....[33]....
        /*0370*/ 	.word	0x00016cf0


	//   ....[34]....
        /*0374*/ 	.word	0x00017ba0


	//   ....[35]....
        /*0378*/ 	.word	0x00017bb0


	//   ....[36]....
        /*037c*/ 	.word	0x00017bc0


	//   ....[37]....
        /*0380*/ 	.word	0x00017be0


	//   ....[38]....
        /*0384*/ 	.word	0x00017bf0


	//   ....[39]....
        /*0388*/ 	.word	0x00017c00


	//   ....[40]....
        /*038c*/ 	.word	0x00017c10


	//   ....[41]....
        /*0390*/ 	.word	0x00017c30


	//   ....[42]....
        /*0394*/ 	.word	0x00017c40


	//   ....[43]....
        /*0398*/ 	.word	0x00017c50


	//   ....[44]....
        /*039c*/ 	.word	0x00017c60


	//   ....[45]....
        /*03a0*/ 	.word	0x00017c70


	//   ....[46]....
        /*03a4*/ 	.word	0x00017c80


	//   ....[47]....
        /*03a8*/ 	.word	0x00017c90


	//   ....[48]....
        /*03ac*/ 	.word	0x00017ca0


	//   ....[49]....
        /*03b0*/ 	.word	0x00017cb0


	//   ....[50]....
        /*03b4*/ 	.word	0x00017cc0


	//   ....[51]....
        /*03b8*/ 	.word	0x00017cd0


	//   ....[52]....
        /*03bc*/ 	.word	0x00017ce0


	//   ....[53]....
        /*03c0*/ 	.word	0x00017cf0


	//   ....[54]....
        /*03c4*/ 	.word	0x00017d00


	//   ....[55]....
        /*03c8*/ 	.word	0x00017d10


	//   ....[56]....
        /*03cc*/ 	.word	0x00017d20


	//   ....[57]....
        /*03d0*/ 	.word	0x00017d30


	//   ....[58]....
        /*03d4*/ 	.word	0x00017d40


	//   ....[59]....
        /*03d8*/ 	.word	0x00017d50


	//   ....[60]....
        /*03dc*/ 	.word	0x00017d60


	//   ....[61]....
        /*03e0*/ 	.word	0x00017d70


	//   ....[62]....
        /*03e4*/ 	.word	0x00017d80


	//   ....[63]....
        /*03e8*/ 	.word	0x00017d90


	//   ....[64]....
        /*03ec*/ 	.word	0x00017da0


	//   ....[65]....
        /*03f0*/ 	.word	0x00017db0


	//   ....[66]....
        /*03f4*/ 	.word	0x00017dc0


	//   ....[67]....
        /*03f8*/ 	.word	0x00017dd0


	//   ....[68]....
        /*03fc*/ 	.word	0x00017de0


	//   ....[69]....
        /*0400*/ 	.word	0x00017df0


	//   ....[70]....
        /*0404*/ 	.word	0x00017e10


	//   ....[71]....
        /*0408*/ 	.word	0x00017e20


	//   ....[72]....
        /*040c*/ 	.word	0x00017e40


	//   ....[73]....
        /*0410*/ 	.word	0x00017e50


	//   ....[74]....
        /*0414*/ 	.word	0x00017e60


	//   ....[75]....
        /*0418*/ 	.word	0x00017e70


	//   ....[76]....
        /*041c*/ 	.word	0x00017e90


	//   ....[77]....
        /*0420*/ 	.word	0x00017ea0


	//   ....[78]....
        /*0424*/ 	.word	0x00017ec0


	//   ....[79]....
        /*0428*/ 	.word	0x00017ed0


	//   ....[80]....
        /*042c*/ 	.word	0x00017ee0


	//   ....[81]....
        /*0430*/ 	.word	0x00017ef0


	//   ....[82]....
        /*0434*/ 	.word	0x00017f10


	//   ....[83]....
        /*0438*/ 	.word	0x00017f40


	//   ....[84]....
        /*043c*/ 	.word	0x00017f80


	//   ....[85]....
        /*0440*/ 	.word	0x00017fb0


	//   ....[86]....
        /*0444*/ 	.word	0x00017fe0


	//   ....[87]....
        /*0448*/ 	.word	0x00018010


	//   ....[88]....
        /*044c*/ 	.word	0x00018040


	//   ....[89]....
        /*0450*/ 	.word	0x00018070


	//   ....[90]....
        /*0454*/ 	.word	0x000180a0


	//   ....[91]....
        /*0458*/ 	.word	0x000180e0


	//   ....[92]....
        /*045c*/ 	.word	0x00018100


	//   ....[93]....
        /*0460*/ 	.word	0x00018110


	//   ....[94]....
        /*0464*/ 	.word	0x00018120


	//   ....[95]....
        /*0468*/ 	.word	0x00018130


	//   ....[96]....
        /*046c*/ 	.word	0x00018140


	//   ....[97]....
        /*0470*/ 	.word	0x00018150


	//   ....[98]....
        /*0474*/ 	.word	0x00018570


	//   ....[99]....
        /*0478*/ 	.word	0x000185c0


	//   ....[100]....
        /*047c*/ 	.word	0x00018600


	//   ....[101]....
        /*0480*/ 	.word	0x00018640


	//   ....[102]....
        /*0484*/ 	.word	0x00018670


	//   ....[103]....
        /*0488*/ 	.word	0x000186a0


	//   ....[104]....
        /*048c*/ 	.word	0x00018d80


	//   ....[105]....
        /*0490*/ 	.word	0x00018db0


	//   ....[106]....
        /*0494*/ 	.word	0x00019910


	//   ....[107]....
        /*0498*/ 	.word	0x0001ab10


	//   ....[108]....
        /*049c*/ 	.word	0x0001b4e0


	//   ....[109]....
        /*04a0*/ 	.word	0x0001b4f0


	//   ....[110]....
        /*04a4*/ 	.word	0x0001b510


	//   ....[111]....
        /*04a8*/ 	.word	0x0001b5e0


	//   ....[112]....
        /*04ac*/ 	.word	0x0001b610


	//   ....[113]....
        /*04b0*/ 	.word	0x0001b690


	//   ....[114]....
        /*04b4*/ 	.word	0x0001b6c0


	//   ....[115]....
        /*04b8*/ 	.word	0x0001b740


	//   ....[116]....
        /*04bc*/ 	.word	0x0001b770


	//   ....[117]....
        /*04c0*/ 	.word	0x0001b7f0


	//   ....[118]....
        /*04c4*/ 	.word	0x0001b820


	//   ....[119]....
        /*04c8*/ 	.word	0x0001b8a0


	//   ....[120]....
        /*04cc*/ 	.word	0x0001b8d0


	//   ....[121]....
        /*04d0*/ 	.word	0x0001b940


	//   ....[122]....
        /*04d4*/ 	.word	0x0001b960


	//   ....[123]....
        /*04d8*/ 	.word	0x0001b970


	//   ....[124]....
        /*04dc*/ 	.word	0x0001d500


	//   ....[125]....
        /*04e0*/ 	.word	0x0001db70


	//   ....[126]....
        /*04e4*/ 	.word	0x0001dd50


	//   ....[127]....
        /*04e8*/ 	.word	0x0001dda0


	//   ....[128]....
        /*04ec*/ 	.word	0x0001de40


	//   ....[129]....
        /*04f0*/ 	.word	0x0001df40


	//   ....[130]....
        /*04f4*/ 	.word	0x0001dfb0


	//   ....[131]....
        /*04f8*/ 	.word	0x0001e0a0


	//   ....[132]....
        /*04fc*/ 	.word	0x0001e110


	//   ....[133]....
        /*0500*/ 	.word	0x0001e200


	//   ....[134]....
        /*0504*/ 	.word	0x0001e270


	//   ....[135]....
        /*0508*/ 	.word	0x0001e360


	//   ....[136]....
        /*050c*/ 	.word	0x0001e3d0


	//   ....[137]....
        /*0510*/ 	.word	0x0001e4c0


	//   ....[138]....
        /*0514*/ 	.word	0x0001e530


	//   ....[139]....
        /*0518*/ 	.word	0x0001e610


	//   ....[140]....
        /*051c*/ 	.word	0x0001e680


	//   ....[141]....
        /*0520*/ 	.word	0x0001e760


	//----- nvinfo : EIATTR_REG_RECONFIG
	.align		4
.L_953:
        /*0524*/ 	.byte	0x01, 0x54
	.zero		2


	//----- nvinfo : EIATTR_SYSCALL_OFFSETS
	.align		4
        /*0528*/ 	.byte	0x04, 0x46
        /*052a*/ 	.short	(.L_955 - .L_954)


	//   ....[0]....
.L_954:
        /*052c*/ 	.word	0x00001ab0


	//   ....[1]....
        /*0530*/ 	.word	0x0001a4b0


	//   ....[2]....
        /*0534*/ 	.word	0x0001a5f0


	//   ....[3]....
        /*0538*/ 	.word	0x0001a730


	//   ....[4]....
        /*053c*/ 	.word	0x0001a850


	//   ....[5]....
        /*0540*/ 	.word	0x0001b150


	//----- nvinfo : EIATTR_MBARRIER_INSTR_OFFSETS
	.align		4
.L_955:
        /*0544*/ 	.byte	0x04, 0x39
        /*0546*/ 	.short	(.L_957 - .L_956)


	//   ....[0]....
.L_956:
        /*0548*/ 	.word	0x00000270
        /*054c*/ 	.word	0x000000ff
        /*0550*/ 	.word	0x0002e800
        /*0554*/ 	.short	0x0100
        /*0556*/ 	.byte	0x08
	.zero		1


	//   ....[1]....
        /*0558*/ 	.word	0x00000280
        /*055c*/ 	.word	0x000000ff
        /*0560*/ 	.word	0x0002e820
        /*0564*/ 	.short	0x0100
        /*0566*/ 	.byte	0x08
	.zero		1


	//   ....[2]....
        /*0568*/ 	.word	0x00000370
        /*056c*/ 	.word	0x000000ff
        /*0570*/ 	.word	0x0002e830
        /*0574*/ 	.short	0x0100
        /*0576*/ 	.byte	0x08
	.zero		1


	//   ....[3]....
        /*0578*/ 	.word	0x00000380
        /*057c*/ 	.word	0x000000ff
        /*0580*/ 	.word	0x0002e840
        /*0584*/ 	.short	0x0100
        /*0586*/ 	.byte	0x08
	.zero		1


	//   ....[4]....
        /*0588*/ 	.word	0x00000390
        /*058c*/ 	.word	0x000000ff
        /*0590*/ 	.word	0x0002e838
        /*0594*/ 	.short	0x0100
        /*0596*/ 	.byte	0x08
	.zero		1


	//   ....[5]....
        /*0598*/ 	.word	0x000003a0
        /*059c*/ 	.word	0x000000ff
        /*05a0*/ 	.word	0x0002e848
        /*05a4*/ 	.short	0x0100
        /*05a6*/ 	.byte	0x08
	.zero		1


	//   ....[6]....
        /*05a8*/ 	.word	0x000004d0
        /*05ac*/ 	.word	0x000000ff
        /*05b0*/ 	.word	0x0002e850
        /*05b4*/ 	.short	0x0100
        /*05b6*/ 	.byte	0x08
	.zero		1


	//   ....[7]....
        /*05b8*/ 	.word	0x000004e0
        /*05bc*/ 	.word	0x000000ff
        /*05c0*/ 	.word	0x0002e860
        /*05c4*/ 	.short	0x0100
        /*05c6*/ 	.byte	0x08
	.zero		1


	//   ....[8]....
        /*05c8*/ 	.word	0x000004f0
        /*05cc*/ 	.word	0x000000ff
        /*05d0*/ 	.word	0x0002e858
        /*05d4*/ 	.short	0x0100
        /*05d6*/ 	.byte	0x08
	.zero		1


	//   ....[9]....
        /*05d8*/ 	.word	0x00000500
        /*05dc*/ 	.word	0x000000ff
        /*05e0*/ 	.word	0x0002e868
        /*05e4*/ 	.short	0x0100
        /*05e6*/ 	.byte	0x08
	.zero		1


	//   ....[10]....
        /*05e8*/ 	.word	0x000005f0
        /*05ec*/ 	.word	0x000000ff
        /*05f0*/ 	.word	0x0002e870
        /*05f4*/ 	.short	0x0100
        /*05f6*/ 	.byte	0x06
	.zero		1


	//   ....[11]....
        /*05f8*/ 	.word	0x00000600
        /*05fc*/ 	.word	0x000000ff
        /*0600*/ 	.word	0x0002e880
        /*0604*/ 	.short	0x0100
        /*0606*/ 	.byte	0x06
	.zero		1


	//   ....[12]....
        /*0608*/ 	.word	0x00000610
        /*060c*/ 	.word	0x000000ff
        /*0610*/ 	.word	0x0002e878
        /*0614*/ 	.short	0x0100
        /*0616*/ 	.byte	0x06
	.zero		1


	//   ....[13]....
        /*0618*/ 	.word	0x00000620
        /*061c*/ 	.word	0x000000ff
        /*0620*/ 	.word	0x0002e888
        /*0624*/ 	.short	0x0100
        /*0626*/ 	.byte	0x06
	.zero		1


	//   ....[14]....
        /*0628*/ 	.word	0x00000750
        /*062c*/ 	.word	0x000000ff
        /*0630*/ 	.word	0x0002e890
        /*0634*/ 	.short	0x0100
        /*0636*/ 	.byte	0x08
	.zero		1


	//   ....[15]....
        /*0638*/ 	.word	0x00000760
        /*063c*/ 	.word	0x000000ff
        /*0640*/ 	.word	0x0002e8a0
        /*0644*/ 	.short	0x0100
        /*0646*/ 	.byte	0x08
	.zero		1


	//   ....[16]....
        /*0648*/ 	.word	0x00000770
        /*064c*/ 	.word	0x000000ff
        /*0650*/ 	.word	0x0002e898
        /*0654*/ 	.short	0x0100
        /*0656*/ 	.byte	0x08
	.zero		1


	//   ....[17]....
        /*0658*/ 	.word	0x00000780
        /*065c*/ 	.word	0x000000ff
        /*0660*/ 	.word	0x0002e8a8
        /*0664*/ 	.short	0x0100
        /*0666*/ 	.byte	0x08
	.zero		1


	//   ....[18]....
        /*0668*/ 	.word	0x000008b0
        /*066c*/ 	.word	0x000000ff
        /*0670*/ 	.word	0x0002e8b0
        /*0674*/ 	.short	0x0100
        /*0676*/ 	.byte	0x08
	.zero		1


	//   ....[19]....
        /*0678*/ 	.word	0x000008c0
        /*067c*/ 	.word	0x000000ff
        /*0680*/ 	.word	0x0002e8c0
        /*0684*/ 	.short	0x0100
        /*0686*/ 	.byte	0x08
	.zero		1


	//   ....[20]....
        /*0688*/ 	.word	0x000008d0
        /*068c*/ 	.word	0x000000ff
        /*0690*/ 	.word	0x0002e8b8
        /*0694*/ 	.short	0x0100
        /*0696*/ 	.byte	0x08
	.zero		1


	//   ....[21]....
        /*0698*/ 	.word	0x000008e0
        /*069c*/ 	.word	0x000000ff
        /*06a0*/ 	.word	0x0002e8c8
        /*06a4*/ 	.short	0x0100
        /*06a6*/ 	.byte	0x08
	.zero		1


	//   ....[22]....
        /*06a8*/ 	.word	0x00001ad0
        /*06ac*/ 	.word	0x000000ff
        /*06b0*/ 	.word	0x0002e800
        /*06b4*/ 	.short	0x010a
        /*06b6*/ 	.byte	0x28
	.zero		1


	//   ....[23]....
        /*06b8*/ 	.word	0x00001b40
        /*06bc*/ 	.word	0x000000ff
        /*06c0*/ 	.word	0x0002e830
        /*06c4*/ 	.short	0x010a
        /*06c6*/ 	.byte	0x28
	.zero		1


	//   ....[24]....
        /*06c8*/ 	.word	0x00001bd0
        /*06cc*/ 	.word	0x000000ff
        /*06d0*/ 	.word	0x0002e830
        /*06d4*/ 	.short	0x010a
        /*06d6*/ 	.byte	0x28
	.zero		1


	//   ....[25]....
        /*06d8*/ 	.word	0x00002b00
        /*06dc*/ 	.word	0x00000000
        /*06e0*/ 	.word	0x00000000
        /*06e4*/ 	.short	0x0101
        /*06e6*/ 	.byte	0x3f
	.zero		1


	//   ....[26]....
        /*06e8*/ 	.word	0x00007570
        /*06ec*/ 	.word	0x000000ff
        /*06f0*/ 	.word	0x0002e830
        /*06f4*/ 	.short	0x010a
        /*06f6*/ 	.byte	0x06
	.zero		1


	//   ....[27]....
        /*06f8*/ 	.word	0x000075b0
        /*06fc*/ 	.word	0x000000ff
        /*0700*/ 	.word	0x0002e830
        /*0704*/ 	.short	0x010a
        /*0706*/ 	.byte	0x06
	.zero		1


	//   ....[28]....
        /*0708*/ 	.word	0x000081c0
        /*070c*/ 	.word	0x000000ff
        /*0710*/ 	.word	0x0002e850
        /*0714*/ 	.short	0x010a
        /*0716*/ 	.byte	0x06
	.zero		1


	//   ....[29]....
        /*0718*/ 	.word	0x00008200
        /*071c*/ 	.word	0x000000ff
        /*0720*/ 	.word	0x0002e850
        /*0724*/ 	.short	0x010a
        /*0726*/ 	.byte	0x06
	.zero		1


	//   ....[30]....
        /*0728*/ 	.word	0x000085c0
        /*072c*/ 	.word	0x0000000b
        /*0730*/ 	.word	0x00000000
        /*0734*/ 	.short	0x0101
        /*0736*/ 	.byte	0x3f
	.zero		1


	//   ....[31]....
        /*0738*/ 	.word	0x0000ca60
        /*073c*/ 	.word	0x000000ff
        /*0740*/ 	.word	0x00000000
        /*0744*/ 	.short	0x0101
        /*0746*/ 	.byte	0x06
	.zero		1


	//   ....[32]....
        /*0748*/ 	.word	0x0000d570
        /*074c*/ 	.word	0x000000ff
        /*0750*/ 	.word	0x0002e830
        /*0754*/ 	.short	0x010a
        /*0756*/ 	.byte	0x06
	.zero		1


	//   ....[33]....
        /*0758*/ 	.word	0x0000d5b0
        /*075c*/ 	.word	0x000000ff
        /*0760*/ 	.word	0x0002e830
        /*0764*/ 	.short	0x010a
        /*0766*/ 	.byte	0x06
	.zero		1


	//   ....[34]....
        /*0768*/ 	.word	0x0000e1e0
        /*076c*/ 	.word	0x000000ff
        /*0770*/ 	.word	0x0002e850
        /*0774*/ 	.short	0x010a
        /*0776*/ 	.byte	0x06
	.zero		1


	//   ....[35]....
        /*0778*/ 	.word	0x0000e220
        /*077c*/ 	.word	0x000000ff
        /*0780*/ 	.word	0x0002e850
        /*0784*/ 	.short	0x010a
        /*0786*/ 	.byte	0x06
	.zero		1


	//   ....[36]....
        /*0788*/ 	.word	0x000100c0
        /*078c*/ 	.word	0x00000007
        /*0790*/ 	.word	0x00000000
        /*0794*/ 	.short	0x0101
        /*0796*/ 	.byte	0x3f
	.zero		1


	//   ....[37]....
        /*0798*/ 	.word	0x00010390
        /*079c*/ 	.word	0x000000ff
        /*07a0*/ 	.word	0x00000000
        /*07a4*/ 	.short	0x0101
        /*07a6*/ 	.byte	0x06
	.zero		1


	//   ....[38]....
        /*07a8*/ 	.word	0x00010c20
        /*07ac*/ 	.word	0x000000ff
        /*07b0*/ 	.word	0x0002e830
        /*07b4*/ 	.short	0x010a
        /*07b6*/ 	.byte	0x06
	.zero		1


	//   ....[39]....
        /*07b8*/ 	.word	0x00010c60
        /*07bc*/ 	.word	0x000000ff
        /*07c0*/ 	.word	0x0002e830
        /*07c4*/ 	.short	0x010a
        /*07c6*/ 	.byte	0x06
	.zero		1


	//   ....[40]....
        /*07c8*/ 	.word	0x00011850
        /*07cc*/ 	.word	0x000000ff
        /*07d0*/ 	.word	0x0002e850
        /*07d4*/ 	.short	0x010a
        /*07d6*/ 	.byte	0x06
	.zero		1


	//   ....[41]....
        /*07d8*/ 	.word	0x00011890
        /*07dc*/ 	.word	0x000000ff
        /*07e0*/ 	.word	0x0002e850
        /*07e4*/ 	.short	0x010a
        /*07e6*/ 	.byte	0x06
	.zero		1


	//   ....[42]....
        /*07e8*/ 	.word	0x00011c30
        /*07ec*/ 	.word	0x00000004
        /*07f0*/ 	.word	0x00000000
        /*07f4*/ 	.short	0x0101
        /*07f6*/ 	.byte	0x3f
	.zero		1


	//   ....[43]....
        /*07f8*/ 	.word	0x000160d0
        /*07fc*/ 	.word	0x000000ff
        /*0800*/ 	.word	0x00000000
        /*0804*/ 	.short	0x0101
        /*0806*/ 	.byte	0x06
	.zero		1


	//   ....[44]....
        /*0808*/ 	.word	0x00016840
        /*080c*/ 	.word	0x000000ff
        /*0810*/ 	.word	0x0002e850
        /*0814*/ 	.short	0x010a
        /*0816*/ 	.byte	0x09
	.zero		1


	//   ....[45]....
        /*0818*/ 	.word	0x00016880
        /*081c*/ 	.word	0x000000ff
        /*0820*/ 	.word	0x0002e850
        /*0824*/ 	.short	0x010a
        /*0826*/ 	.byte	0x09
	.zero		1


	//   ....[46]....
        /*0828*/ 	.word	0x00016fd0
        /*082c*/ 	.word	0x000000ff
        /*0830*/ 	.word	0x00000000
        /*0834*/ 	.short	0x0101
        /*0836*/ 	.byte	0x04
	.zero		1


	//   ....[47]....
        /*0838*/ 	.word	0x00018690
        /*083c*/ 	.word	0x000000ff
        /*0840*/ 	.word	0x00000000
        /*0844*/ 	.short	0x0101
        /*0846*/ 	.byte	0x04
	.zero		1


	//   ....[48]....
        /*0848*/ 	.word	0x0001ad20
        /*084c*/ 	.word	0x000000ff
        /*0850*/ 	.word	0x0002e880
        /*0854*/ 	.short	0x010a
        /*0856*/ 	.byte	0x27
	.zero		1


	//   ....[49]....
        /*0858*/ 	.word	0x0001ae80
        /*085c*/ 	.word	0x000000ff
        /*0860*/ 	.word	0x0002e840
        /*0864*/ 	.short	0x010a
        /*0866*/ 	.byte	0x27
	.zero		1


	//   ....[50]....
        /*0868*/ 	.word	0x0001ba90
        /*086c*/ 	.word	0x000000ff
        /*0870*/ 	.word	0x0002e800
        /*0874*/ 	.short	0x0107
        /*0876*/ 	.byte	0x27
	.zero		1


	//   ....[51]....
        /*0878*/ 	.word	0x0001bad0
        /*087c*/ 	.word	0x000000ff
        /*0880*/ 	.word	0x0002e800
        /*0884*/ 	.short	0x0101
        /*0886*/ 	.byte	0x27
	.zero		1


	//   ....[52]....
        /*0888*/ 	.word	0x0001bb00
        /*088c*/ 	.word	0x000000ff
        /*0890*/ 	.word	0x0002e820
        /*0894*/ 	.short	0x010a
        /*0896*/ 	.byte	0x27
	.zero		1


	//   ....[53]....
        /*0898*/ 	.word	0x0001bdf0
        /*089c*/ 	.word	0x00000004
        /*08a0*/ 	.word	0x0002e880
        /*08a4*/ 	.short	0x010a
        /*08a6*/ 	.byte	0x3f
	.zero		1


	//   ....[54]....
        /*08a8*/ 	.word	0x0001c030
        /*08ac*/ 	.word	0x00000004
        /*08b0*/ 	.word	0x0002e840
        /*08b4*/ 	.short	0x010a
        /*08b6*/ 	.byte	0x3f
	.zero		1


	//   ....[55]....
        /*08b8*/ 	.word	0x0001c2f0
        /*08bc*/ 	.word	0x00000014
        /*08c0*/ 	.word	0x0002e870
        /*08c4*/ 	.short	0x010a
        /*08c6*/ 	.byte	0x3f
	.zero		1


	//   ....[56]....
        /*08c8*/ 	.word	0x0001c360
        /*08cc*/ 	.word	0x00000014
        /*08d0*/ 	.word	0x0002e860
        /*08d4*/ 	.short	0x010a
        /*08d6*/ 	.byte	0x3f
	.zero		1


	//   ....[57]....
        /*08d8*/ 	.word	0x0001cad0
        /*08dc*/ 	.word	0x00000014
        /*08e0*/ 	.word	0x0002e850
        /*08e4*/ 	.short	0x0101
        /*08e6*/ 	.byte	0x3f
	.zero		1


	//   ....[58]....
        /*08e8*/ 	.word	0x0001cb50
        /*08ec*/ 	.word	0x00000014
        /*08f0*/ 	.word	0x00000000
        /*08f4*/ 	.short	0x0101
        /*08f6*/ 	.byte	0x3f
	.zero		1


	//   ....[59]....
        /*08f8*/ 	.word	0x0001cc50
        /*08fc*/ 	.word	0x00000014
        /*0900*/ 	.word	0x0002e870
        /*0904*/ 	.short	0x010a
        /*0906*/ 	.byte	0x3f
	.zero		1


	//   ....[60]....
        /*0908*/ 	.word	0x0001cd00
        /*090c*/ 	.word	0x00000014
        /*0910*/ 	.word	0x0002e860
        /*0914*/ 	.short	0x010a
        /*0916*/ 	.byte	0x3f
	.zero		1


	//   ....[61]....
        /*0918*/ 	.word	0x0001d390
        /*091c*/ 	.word	0x00000014
        /*0920*/ 	.word	0x0002e850
        /*0924*/ 	.short	0x0101
        /*0926*/ 	.byte	0x3f
	.zero		1


	//   ....[62]....
        /*0928*/ 	.word	0x0001d400
        /*092c*/ 	.word	0x00000000
        /*0930*/ 	.word	0x00000000
        /*0934*/ 	.short	0x0101
        /*0936*/ 	.byte	0x3f
	.zero		1


	//   ....[63]....
        /*0938*/ 	.word	0x0001d4b0
        /*093c*/ 	.word	0x00000006
        /*0940*/ 	.word	0x0002e820
        /*0944*/ 	.short	0x010a
        /*0946*/ 	.byte	0x3f
	.zero		1


	//   ....[64]....
        /*0948*/ 	.word	0x0001d5f0
        /*094c*/ 	.word	0x00000007
        /*0950*/ 	.word	0x00000000
        /*0954*/ 	.short	0x010a
        /*0956*/ 	.byte	0x3f
	.zero		1


	//   ....[65]....
        /*0958*/ 	.word	0x0001d660
        /*095c*/ 	.word	0x00000005
        /*0960*/ 	.word	0x00000000
        /*0964*/ 	.short	0x010a
        /*0966*/ 	.byte	0x3f
	.zero		1


	//   ....[66]....
        /*0968*/ 	.word	0x0001d6b0
        /*096c*/ 	.word	0x00000005
        /*0970*/ 	.word	0x0002e860
        /*0974*/ 	.short	0x010a
        /*0976*/ 	.byte	0x3f
	.zero		1


	//   ....[67]....
        /*0978*/ 	.word	0x0001d700
        /*097c*/ 	.word	0x00000003
        /*0980*/ 	.word	0x0002e860
        /*0984*/ 	.short	0x010a
        /*0986*/ 	.byte	0x3f
	.zero		1


	//   ....[68]....
        /*0988*/ 	.word	0x0001d740
        /*098c*/ 	.word	0x00000005
        /*0990*/ 	.word	0x0002e880
        /*0994*/ 	.short	0x010a
        /*0996*/ 	.byte	0x3f
	.zero		1


	//   ....[69]....
        /*0998*/ 	.word	0x0001d760
        /*099c*/ 	.word	0x00000003
        /*09a0*/ 	.word	0x0002e880
        /*09a4*/ 	.short	0x010a
        /*09a6*/ 	.byte	0x3f
	.zero		1


	//   ....[70]....
        /*09a8*/ 	.word	0x0001d7d0
        /*09ac*/ 	.word	0x00000003
        /*09b0*/ 	.word	0x0002e800
        /*09b4*/ 	.short	0x010a
        /*09b6*/ 	.byte	0x3f
	.zero		1


	//   ....[71]....
        /*09b8*/ 	.word	0x0001d830
        /*09bc*/ 	.word	0x00000005
        /*09c0*/ 	.word	0x0002e830
        /*09c4*/ 	.short	0x010a
        /*09c6*/ 	.byte	0x3f
	.zero		1


	//   ....[72]....
        /*09c8*/ 	.word	0x0001d890
        /*09cc*/ 	.word	0x0000000c
        /*09d0*/ 	.word	0x0002e830
        /*09d4*/ 	.short	0x010a
        /*09d6*/ 	.byte	0x3f
	.zero		1


	//   ....[73]....
        /*09d8*/ 	.word	0x0001d8f0
        /*09dc*/ 	.word	0x0000000c
        /*09e0*/ 	.word	0x0002e850
        /*09e4*/ 	.short	0x010a
        /*09e6*/ 	.byte	0x3f
	.zero		1


	//   ....[74]....
        /*09e8*/ 	.word	0x0001d950
        /*09ec*/ 	.word	0x00000005
        /*09f0*/ 	.word	0x0002e830
        /*09f4*/ 	.short	0x010a
        /*09f6*/ 	.byte	0x3f
	.zero		1


	//   ....[75]....
        /*09f8*/ 	.word	0x0001d9b0
        /*09fc*/ 	.word	0x00000005
        /*0a00*/ 	.word	0x0002e850
        /*0a04*/ 	.short	0x010a
        /*0a06*/ 	.byte	0x3f
	.zero		1


	//   ....[76]....
        /*0a08*/ 	.word	0x0001da10
        /*0a0c*/ 	.word	0x00000005
        /*0a10*/ 	.word	0x0002e830
        /*0a14*/ 	.short	0x010a
        /*0a16*/ 	.byte	0x3f
	.zero		1


	//   ....[77]....
        /*0a18*/ 	.word	0x0001da70
        /*0a1c*/ 	.word	0x00000005
        /*0a20*/ 	.word	0x0002e850
        /*0a24*/ 	.short	0x010a
        /*0a26*/ 	.byte	0x3f
	.zero		1


	//   ....[78]....
        /*0a28*/ 	.word	0x0001dad0
        /*0a2c*/ 	.word	0x00000003
        /*0a30*/ 	.word	0x0002e850
        /*0a34*/ 	.short	0x010a
        /*0a36*/ 	.byte	0x3f
	.zero		1


	//   ....[79]....
        /*0a38*/ 	.word	0x0001dc30
        /*0a3c*/ 	.word	0x00000003
        /*0a40*/ 	.word	0x0002e880
        /*0a44*/ 	.short	0x010a
        /*0a46*/ 	.byte	0x3f
	.zero		1


	//   ....[80]....
        /*0a48*/ 	.word	0x0001dc90
        /*0a4c*/ 	.word	0x00000003
        /*0a50*/ 	.word	0x0002e840
        /*0a54*/ 	.short	0x010a
        /*0a56*/ 	.byte	0x3f
	.zero		1


	//   ....[81]....
        /*0a58*/ 	.word	0x0001e7a0
        /*0a5c*/ 	.word	0x00000002
        /*0a60*/ 	.word	0x0002e820
        /*0a64*/ 	.short	0x010a
        /*0a66*/ 	.byte	0x3f
	.zero		1


	//   ....[82]....
        /*0a68*/ 	.word	0x0001e7f0
        /*0a6c*/ 	.word	0x00000004
        /*0a70*/ 	.word	0x0002e880
        /*0a74*/ 	.short	0x010a
        /*0a76*/ 	.byte	0x3f
	.zero		1


	//   ....[83]....
        /*0a78*/ 	.word	0x0001e840
        /*0a7c*/ 	.word	0x00000004
        /*0a80*/ 	.word	0x0002e840
        /*0a84*/ 	.short	0x010a
        /*0a86*/ 	.byte	0x3f
	.zero		1


	//   ....[84]....
        /*0a88*/ 	.word	0x0001e890
        /*0a8c*/ 	.word	0x00000014
        /*0a90*/ 	.word	0x0002e870
        /*0a94*/ 	.short	0x010a
        /*0a96*/ 	.byte	0x3f
	.zero		1


	//   ....[85]....
        /*0a98*/ 	.word	0x0001e8e0
        /*0a9c*/ 	.word	0x00000014
        /*0aa0*/ 	.word	0x0002e860
        /*0aa4*/ 	.short	0x010a
        /*0aa6*/ 	.byte	0x3f
	.zero		1


	//   ....[86]....
        /*0aa8*/ 	.word	0x0001e930
        /*0aac*/ 	.word	0x00000014
        /*0ab0*/ 	.word	0x0002e870
        /*0ab4*/ 	.short	0x010a
        /*0ab6*/ 	.byte	0x3f
	.zero		1


	//   ....[87]....
        /*0ab8*/ 	.word	0x0001e980
        /*0abc*/ 	.word	0x00000014
        /*0ac0*/ 	.word	0x0002e860
        /*0ac4*/ 	.short	0x010a
        /*0ac6*/ 	.byte	0x3f
	.zero		1


	//   ....[88]....
        /*0ac8*/ 	.word	0x0001e9d0
        /*0acc*/ 	.word	0x00000006
        /*0ad0*/ 	.word	0x0002e820
        /*0ad4*/ 	.short	0x010a
        /*0ad6*/ 	.byte	0x3f
	.zero		1


	//   ....[89]....
        /*0ad8*/ 	.word	0x0001ea20
        /*0adc*/ 	.word	0x00000007
        /*0ae0*/ 	.word	0x00000000
        /*0ae4*/ 	.short	0x010a
        /*0ae6*/ 	.byte	0x3f
	.zero		1


	//   ....[90]....
        /*0ae8*/ 	.word	0x0001ea70
        /*0aec*/ 	.word	0x00000005
        /*0af0*/ 	.word	0x00000000
        /*0af4*/ 	.short	0x010a
        /*0af6*/ 	.byte	0x3f
	.zero		1


	//   ....[91]....
        /*0af8*/ 	.word	0x0001eac0
        /*0afc*/ 	.word	0x00000005
        /*0b00*/ 	.word	0x0002e860
        /*0b04*/ 	.short	0x010a
        /*0b06*/ 	.byte	0x3f
	.zero		1


	//   ....[92]....
        /*0b08*/ 	.word	0x0001eb10
        /*0b0c*/ 	.word	0x00000003
        /*0b10*/ 	.word	0x0002e860
        /*0b14*/ 	.short	0x010a
        /*0b16*/ 	.byte	0x3f
	.zero		1


	//   ....[93]....
        /*0b18*/ 	.word	0x0001eb60
        /*0b1c*/ 	.word	0x00000005
        /*0b20*/ 	.word	0x0002e880
        /*0b24*/ 	.short	0x010a
        /*0b26*/ 	.byte	0x3f
	.zero		1


	//----- nvinfo : EIATTR_NUM_MBARRIERS
	.align		4
.L_957:
        /*0b28*/ 	.byte	0x03, 0x38
        /*0b2a*/ 	.short	0x0016


	//----- nvinfo : EIATTR_EXIT_INSTR_OFFSETS
	.align		4
        /*0b2c*/ 	.byte	0x04, 0x1c
        /*0b2e*/ 	.short	(.L_959 - .L_958)


	//   ....[0]....
.L_958:
        /*0b30*/ 	.word	0x0001d7b0


	//----- nvinfo : EIATTR_MAX_THREADS
	.align		4
.L_959:
        /*0b34*/ 	.byte	0x04, 0x05
        /*0b36*/ 	.short	(.L_961 - .L_960)
.L_960:
        /*0b38*/ 	.word	0x00000180
        /*0b3c*/ 	.word	0x00000001
        /*0b40*/ 	.word	0x00000001


	//----- nvinfo : EIATTR_CRS_STACK_SIZE
	.align		4
.L_961:
        /*0b44*/ 	.byte	0x04, 0x1e
        /*0b46*/ 	.short	(.L_963 - .L_962)
.L_962:
        /*0b48*/ 	.word	0x00000000


	//----- nvinfo : EIATTR_CBANK_PARAM_SIZE
	.align		4
.L_963:
        /*0b4c*/ 	.byte	0x03, 0x19
        /*0b4e*/ 	.short	0x0a70


	//----- nvinfo : EIATTR_PARAM_CBANK
	.align		4
        /*0b50*/ 	.byte	0x04, 0x0a
        /*0b52*/ 	.short	(.L_965 - .L_964)
	.align		4
.L_964:
        /*0b54*/ 	.word	index@(.nv.constant0._ZN7cutlass13device_kernelIN5flash11enable_sm90INS1_16FlashAttnFwdSm90INS1_25CollectiveMainloopFwdSm90ILi2EN4cute5tupleIJNS5_1CILi1EEES8_S8_EEENS6_IJNS7_ILi128EEENS7_ILi224EEESA_EEELi128ENS_12float_e4m3_tEfNS_4arch4Sm90ELb0ELb1ELb0ELb0ELb0ELb0ELb0ELb1ELb1ELb1ELb1ELb0EEENS1_21CollectiveEpilogueFwdINS6_IJSA_SA_SB_EEES9_NS_10bfloat16_tESF_Li256ELb0ELb1ELb1ELb1EEENS1_19SingleTileSchedulerILb0ELb1ELb1ELi128EEEEEEEEEvNT_6ParamsE)
        /*0b58*/ 	.short	0x0210
        /*0b5a*/ 	.short	0x0a70


	//----- nvinfo : EIATTR_SW_WAR
	.align		4
.L_965:
        /*0b5c*/ 	.byte	0x04, 0x36
        /*0b5e*/ 	.short	(.L_967 - .L_966)
.L_966:
        /*0b60*/ 	.word	0x00000008
.L_967:


//--------------------- .nv.info._ZN7cutlass13device_kernelIN5flash11enable_sm90INS1_16FlashAttnFwdSm90INS1_25CollectiveMainloopFwdSm90ILi2EN4cute5tupleIJNS5_1CILi1EEES8_S8_EEENS6_IJNS7_ILi128EEENS7_ILi224EEESA_EEELi128ENS_12float_e4m3_tEfNS_4arch4Sm90ELb0ELb1ELb0ELb1ELb0ELb0ELb0ELb1ELb1ELb1ELb1ELb0EEENS1_21CollectiveEpilogueFwdINS6_IJSA_SA_SB_EEES9_NS_10bfloat16_tESF_Li256ELb1ELb1ELb1ELb1EEENS1_36VarlenDynamicPersistentTileSchedulerILi128ELi224ELi256ELi128ELb1ELb1ELb1ELb1ELb0ELb1EEEEEEEEEvNT_6ParamsE --------------------------
	.section	.nv.info._ZN7cutlass13device_kernelIN5flash11enable_sm90INS1_16FlashAttnFwdSm90INS1_25CollectiveMainloopFwdSm90ILi2EN4cute5tupleIJNS5_1CILi1EEES8_S8_EEENS6_IJNS7_ILi128EEENS7_ILi224EEESA_EEELi128ENS_12float_e4m3_tEfNS_4arch4Sm90ELb0ELb1ELb0ELb1ELb0ELb0ELb0ELb1ELb1ELb1ELb1ELb0EEENS1_21CollectiveEpilogueFwdINS6_IJSA_SA_SB_EEES9_NS_10bfloat16_tESF_Li256ELb1ELb1ELb1ELb1EEENS1_36VarlenDynamicPersistentTileSchedulerILi128ELi224ELi256ELi128ELb1ELb1ELb1ELb1ELb0ELb1EEEEEEEEEvNT_6ParamsE,"",@"SHT_CUDA_INFO"
	.sectionflags	@""
	.align	4


	//----- nvinfo : EIATTR_CUDA_API_VERSION
	.align		4
        /*0000*/ 	.byte	0x04, 0x37
        /*0002*/ 	.short	(.L_969 - .L_968)
.L_968:
        /*0004*/ 	.word	0x00000082


	//----- nvinfo : EIATTR_KPARAM_INFO
	.align		4
.L_969:
        /*0008*/ 	.byte	0x04, 0x17
        /*000a*/ 	.short	(.L_971 - .L_970)
.L_970:
        /*000c*/ 	.word	0x00000000
        /*0010*/ 	.short	0x0000
        /*0012*/ 	.short	0x0070
        /*0014*/ 	.byte	0x00, 0xf0, 0x01, 0x2a


	//----- nvinfo : EIATTR_SPARSE_MMA_MASK
	.align		4
.L_971:
        /*0018*/ 	.byte	0x03, 0x50
        /*001a*/ 	.short	0x0000


	//----- nvinfo : EIATTR_MAXREG_COUNT
	.align		4
        /*001c*/ 	.byte	0x03, 0x1b
        /*001e*/ 	.short	0x00a8


	//----- nvinfo : EIATTR_NUM_BARRIERS
	.align		4
        /*0020*/ 	.byte	0x02, 0x4c
        /*0022*/ 	.byte	0x10
	.zero		1


	//----- nvinfo : EIATTR_EXTERNS
	.align		4
        /*0024*/ 	.byte	0x04, 0x0f
        /*0026*/ 	.short	(.L_973 - .L_972)


	//   ....[0]....
	.align		4
.L_972:
        /*0028*/ 	.word	index@(__assertfail)


	//----- nvinfo : EIATTR_ANNOTATIONS
	.align		4
.L_973:
        /*002c*/ 	.byte	0x04, 0x55
        /*002e*/ 	.short	(.L_975 - .L_974)


	//   ....[0]....
.L_974:
        /* <DEDUP_REMOVED lines=45> */


	//----- nvinfo : EIATTR_MERCURY_ISA_VERSION
	.align		4
.L_975:
        /*02e8*/ 	.byte	0x03, 0x5f
        /*02ea*/ 	.short	0x0101


	//----- nvinfo : EIATTR_UNUSED_LOAD_BYTE_OFFSET
	.align		4
        /*02ec*/ 	.byte	0x04, 0x44
        /*02ee*/ 	.short	(.L_977 - .L_976)


	//   ....[0]....
.L_976:
        /*02f0*/ 	.word	0x00000a40
        /*02f4*/ 	.word	0x0000fff0


	//   ....[1]....
        /*02f8*/ 	.word	0x000175d0
        /*02fc*/ 	.word	0x0000fff0


	//----- nvinfo : EIATTR_INT_WARP_WIDE_INSTR_OFFSETS
	.align		4
.L_977:
        /*0300*/ 	.byte	0x04, 0x31
        /*0302*/ 	.short	(.L_979 - .L_978)


	//   ....[0]....
.L_978:
        /*0304*/ 	.word	0x00000130


	//   ....[1]....
        /*0308*/ 	.word	0x00000170


	//   ....[2]....
        /*030c*/ 	.word	0x000001e0


	//   ....[3]....
        /*0310*/ 	.word	0x0001d3e0


	//   ....[4]....
        /*0314*/ 	.word	0x0001d470


	//   ....[5]....
        /*0318*/ 	.word	0x0001ff50


	//   ....[6]....
        /*031c*/ 	.word	0x0001ffe0


	//----- nvinfo : EIATTR_COOP_GROUP_MASK_REGIDS
	.align		4
.L_979:
        /*0320*/ 	.byte	0x04, 0x29
        /*0322*/ 	.short	(.L_981 - .L_980)


	//   ....[0]....
.L_980:
        /*0324*/ 	.word	0xffffffff


	//   ....[1]....
        /*0328*/ 	.word	0xffffffff


	//   ....[2]....
        /*032c*/ 	.word	0xffffffff


	//   ....[3]....
        /*0330*/ 	.word	0xffffffff


	//   ....[4]....
        /*0334*/ 	.word	0xffffffff


	//   ....[5]....
        /*0338*/ 	.word	0xffffffff


	//   ....[6]....
        /*033c*/ 	.word	0xffffffff


	//   ....[7]....
        /*0340*/ 	.word	0xffffffff


	//   ....[8]....
        /*0344*/ 	.word	0xffffffff


	//   ....[9]....
        /*0348*/ 	.word	0xffffffff


	//   ....[10]....
        /*034c*/ 	.word	0xffffffff


	//   ....[11]....
        /*0350*/ 	.word	0xffffffff


	//   ....[12]....
        /*0354*/ 	.word	0xffffffff


	//   ....[13]....
        /*0358*/ 	.word	0xffffffff


	//   ....[14]....
        /*035c*/ 	.word	0xffffffff


	//   ....[15]....
        /*0360*/ 	.word	0xffffffff


	//   ....[16]....
        /*0364*/ 	.word	0xffffffff


	//   ....[17]....
        /*0368*/ 	.word	0xffffffff


	//   ....[18]....
        /*036c*/ 	.word	0xffffffff


	//   ....[19]....
        /*0370*/ 	.word	0xffffffff


	//   ....[20]....
        /*0374*/ 	.word	0xffffffff


	//   ....[21]....
        /*0378*/ 	.word	0xffffffff


	//   ....[22]....
        /*037c*/ 	.word	0xffffffff


	//   ....[23]....
        /*0380*/ 	.word	0xffffffff


	//   ....[24]....
        /*0384*/ 	.word	0xffffffff


	//   ....[25]....
        /*0388*/ 	.word	0xffffffff


	//   ....[26]....
        /*038c*/ 	.word	0xffffffff


	//   ....[27]....
        /*0390*/ 	.word	0xffffffff


	//   ....[28]....
        /*0394*/ 	.word	0xffffffff


	//   ....[29]....
        /*0398*/ 	.word	0xffffffff


	//   ....[30]....
        /*039c*/ 	.word	0xffffffff


	//   ....[31]....
        /*03a0*/ 	.word	0xffffffff


	//   ....[32]....
        /*03a4*/ 	.word	0xffffffff


	//   ....[33]....
        /*03a8*/ 	.word	0xffffffff


	//   ....[34]....
        /*03ac*/ 	.word	0xffffffff


	//   ....[35]....
        /*03b0*/ 	.word	0xffffffff


	//   ....[36]....
        /*03b4*/ 	.word	0xffffffff


	//   ....[37]....
        /*03b8*/ 	.word	0xffffffff


	//   ....[38]....
        /*03bc*/ 	.word	0xffffffff


	//   ....[39]....
        /*03c0*/ 	.word	0xffffffff


	//   ....[40]....
        /*03c4*/ 	.word	0xffffffff


	//   ....[41]....
        /*03c8*/ 	.word	0xffffffff


	//   ....[42]....
        /*03cc*/ 	.word	0xffffffff


	//   ....[43]....
        /*03d0*/ 	.word	0xffffffff


	//   ....[44]....
        /*03d4*/ 	.word	0xffffffff


	//   ....[45]....
        /*03d8*/ 	.word	0xffffffff


	//   ....[46]....
        /*03dc*/ 	.word	0xffffffff


	//   ....[47]....
        /*03e0*/ 	.word	0xffffffff


	//   ....[48]....
        /*03e4*/ 	.word	0xffffffff


	//   ....[49]....
        /*03e8*/ 	.word	0xffffffff


	//   ....[50]....
        /*03ec*/ 	.word	0xffffffff


	//   ....[51]....
        /*03f0*/ 	.word	0xffffffff


	//   ....[52]....
        /*03f4*/ 	.word	0xffffffff


	//   ....[53]....
        /*03f8*/ 	.word	0xffffffff


	//   ....[54]....
        /*03fc*/ 	.word	0xffffffff


	//   ....[55]....
        /*0400*/ 	.word	0xffffffff


	//   ....[56]....
        /*0404*/ 	.word	0xffffffff


	//   ....[57]....
        /*0408*/ 	.word	0xffffffff


	//   ....[58]....
        /*040c*/ 	.word	0xffffffff


	//   ....[59]....
        /*0410*/ 	.word	0xffffffff


	//   ....[60]....
        /*0414*/ 	.word	0xffffffff


	//   ....[61]....
        /*0418*/ 	.word	0xffffffff


	//   ....[62]....
        /*041c*/ 	.word	0xffffffff


	//   ....[63]....
        /*0420*/ 	.word	0xffffffff


	//   ....[64]....
        /*0424*/ 	.word	0xffffffff


	//   ....[65]....
        /*0428*/ 	.word	0xffffffff


	//   ....[66]....
        /*042c*/ 	.word	0xffffffff


	//   ....[67]....
        /*0430*/ 	.word	0xffffffff


	//   ....[68]....
        /*0434*/ 	.word	0xffffffff


	//   ....[69]....
        /*0438*/ 	.word	0xffffffff


	//   ....[70]....
        /*043c*/ 	.word	0xffffffff


	//   ....[71]....
        /*0440*/ 	.word	0xffffffff


	//   ....[72]....
        /*0444*/ 	.word	0xffffffff


	//   ....[73]....
        /*0448*/ 	.word	0xffffffff


	//   ....[74]....
        /*044c*/ 	.word	0xffffffff


	//   ....[75]....
        /*0450*/ 	.word	0xffffffff


	//   ....[76]....
        /*0454*/ 	.word	0xffffffff


	//   ....[77]....
        /*0458*/ 	.word	0xffffffff


	//   ....[78]....
        /*045c*/ 	.word	0xffffffff


	//   ....[79]....
        /*0460*/ 	.word	0xffffffff


	//   ....[80]....
        /*0464*/ 	.word	0xffffffff


	//   ....[81]....
        /*0468*/ 	.word	0xffffffff


	//   ....[82]....
        /*046c*/ 	.word	0xffffffff


	//   ....[83]....
        /*0470*/ 	.word	0xffffffff


	//   ....[84]....
        /*0474*/ 	.word	0xffffffff


	//   ....[85]....
        /*0478*/ 	.word	0xffffffff


	//   ....[86]....
        /*047c*/ 	.word	0xffffffff


	//   ....[87]....
        /*0480*/ 	.word	0xffffffff


	//   ....[88]....
        /*0484*/ 	.word	0xffffffff


	//   ....[89]....
        /*0488*/ 	.word	0xffffffff


	//   ....[90]....
        /*048c*/ 	.word	0xffffffff


	//   ....[91]....
        /*0490*/ 	.word	0xffffffff


	//   ....[92]....
        /*0494*/ 	.word	0xffffffff


	//   ....[93]....
        /*0498*/ 	.word	0xffffffff


	//   ....[94]....
        /*049c*/ 	.word	0xffffffff


	//   ....[95]....
        /*04a0*/ 	.word	0xffffffff


	//   ....[96]....
        /*04a4*/ 	.word	0xffffffff


	//   ....[97]....
        /*04a8*/ 	.word	0xffffffff


	//   ....[98]....
        /*04ac*/ 	.word	0xffffffff


	//   ....[99]....
        /*04b0*/ 	.word	0xffffffff


	//   ....[100]....
        /*04b4*/ 	.word	0xffffffff


	//   ....[101]....
        /*04b8*/ 	.word	0xffffffff


	//   ....[102]....
        /*04bc*/ 	.word	0xffffffff


	//   ....[103]....
        /*04c0*/ 	.word	0xffffffff


	//   ....[104]....
        /*04c4*/ 	.word	0xffffffff


	//   ....[105]....
        /*04c8*/ 	.word	0xffffffff


	//   ....[106]....
        /*04cc*/ 	.word	0xffffffff


	//   ....[107]....
        /*04d0*/ 	.word	0xffffffff


	//   ....[108]....
        /*04d4*/ 	.word	0xffffffff


	//   ....[109]....
        /*04d8*/ 	.word	0xffffffff


	//   ....[110]....
        /*04dc*/ 	.word	0xffffffff


	//   ....[111]....
        /*04e0*/ 	.word	0xffffffff


	//   ....[112]....
        /*04e4*/ 	.word	0xffffffff


	//   ....[113]....
        /*04e8*/ 	.word	0xffffffff


	//   ....[114]....
        /*04ec*/ 	.word	0xffffffff


	//   ....[115]....
        /*04f0*/ 	.word	0xffffffff


	//   ....[116]....
        /*04f4*/ 	.word	0xffffffff


	//   ....[117]....
        /*04f8*/ 	.word	0xffffffff


	//   ....[118]....
        /*04fc*/ 	.word	0xffffffff


	//   ....[119]....
        /*0500*/ 	.word	0xffffffff


	//   ....[120]....
        /*0504*/ 	.word	0xffffffff


	//   ....[121]....
        /*0508*/ 	.word	0xffffffff


	//   ....[122]....
        /*050c*/ 	.word	0xffffffff


	//   ....[123]....
        /*0510*/ 	.word	0xffffffff


	//   ....[124]....
        /*0514*/ 	.word	0xffffffff


	//   ....[125]....
        /*0518*/ 	.word	0xffffffff


	//   ....[126]....
        /*051c*/ 	.word	0xffffffff


	//   ....[127]....
        /*0520*/ 	.word	0xffffffff


	//   ....[128]....
        /*0524*/ 	.word	0xffffffff


	//   ....[129]....
        /*0528*/ 	.word	0xffffffff


	//   ....[130]....
        /*052c*/ 	.word	0xffffffff


	//   ....[131]....
        /*0530*/ 	.word	0xffffffff


	//   ....[132]....
        /*0534*/ 	.word	0xffffffff


	//   ....[133]....
        /*0538*/ 	.word	0xffffffff


	//   ....[134]....
        /*053c*/ 	.word	0xffffffff


	//   ....[135]....
        /*0540*/ 	.word	0xffffffff


	//   ....[136]....
        /*0544*/ 	.word	0xffffffff


	//   ....[137]....
        /*0548*/ 	.word	0xffffffff


	//   ....[138]....
        /*054c*/ 	.word	0xffffffff


	//   ....[139]....
        /*0550*/ 	.word	0xffffffff


	//   ....[140]....
        /*0554*/ 	.word	0xffffffff


	//   ....[141]....
        /*0558*/ 	.word	0xffffffff


	//   ....[142]....
        /*055c*/ 	.word	0xffffffff


	//   ....[143]....
        /*0560*/ 	.word	0xffffffff


	//   ....[144]....
        /*0564*/ 	.word	0xffffffff


	//   ....[145]....
        /*0568*/ 	.word	0xffffffff


	//   ....[146]....
        /*056c*/ 	.word	0xffffffff


	//   ....[147]....
        /*0570*/ 	.word	0xffffffff


	//   ....[148]....
        /*0574*/ 	.word	0xffffffff


	//   ....[149]....
        /*0578*/ 	.word	0xffffffff


	//   ....[150]....
        /*057c*/ 	.word	0xffffffff


	//   ....[151]....
        /*0580*/ 	.word	0xffffffff


	//   ....[152]....
        /*0584*/ 	.word	0xffffffff


	//   ....[153]....
        /*0588*/ 	.word	0xffffffff


	//   ....[154]....
        /*058c*/ 	.word	0xffffffff


	//   ....[155]....
        /*0590*/ 	.word	0xffffffff


	//   ....[156]....
        /*0594*/ 	.word	0xffffffff


	//   ....[157]....
        /*0598*/ 	.word	0xffffffff


	//   ....[158]....
        /*059c*/ 	.word	0xffffffff


	//   ....[159]....
        /*05a0*/ 	.word	0xffffffff


	//   ....[160]....
        /*05a4*/ 	.word	0xffffffff


	//   ....[161]....
        /*05a8*/ 	.word	0xffffffff


	//   ....[162]....
        /*05ac*/ 	.word	0xffffffff


	//   ....[163]....
        /*05b0*/ 	.word	0xffffffff


	//   ....[164]....
        /*05b4*/ 	.word	0xffffffff


	//   ....[165]....
        /*05b8*/ 	.word	0xffffffff


	//   ....[166]....
        /*05bc*/ 	.word	0xffffffff


	//   ....[167]....
        /*05c0*/ 	.word	0xffffffff


	//   ....[168]....
        /*05c4*/ 	.word	0xffffffff


	//   ....[169]....
        /*05c8*/ 	.word	0xffffffff


	//   ....[170]....
        /*05cc*/ 	.word	0xffffffff


	//   ....[171]....
        /*05d0*/ 	.word	0xffffffff


	//   ....[172]....
        /*05d4*/ 	.word	0xffffffff


	//   ....[173]....
        /*05d8*/ 	.word	0xffffffff


	//   ....[174]....
        /*05dc*/ 	.word	0xffffffff


	//   ....[175]....
        /*05e0*/ 	.word	0x0500000f


	//   ....[176]....
        /*05e4*/ 	.word	0x0500000f


	//   ....[177]....
        /*05e8*/ 	.word	0x0500000f


	//   ....[178]....
        /*05ec*/ 	.word	0x0500000f


	//   ....[179]....
        /*05f0*/ 	.word	0x0500000f


	//   ....[180]....
        /*05f4*/ 	.word	0x0500000f


	//   ....[181]....
        /*05f8*/ 	.word	0x0500000f


	//   ....[182]....
        /*05fc*/ 	.word	0x0500000f


	//   ....[183]....
        /*0600*/ 	.word	0x0500000f


	//   ....[184]....
        /*0604*/ 	.word	0x0500000f


	//   ....[185]....
        /*0608*/ 	.word	0x0500000f


	//   ....[186]....
        /*060c*/ 	.word	0x0500000f


	//   ....[187]....
        /*0610*/ 	.word	0x0500000f


	//   ....[188]....
        /*0614*/ 	.word	0x0500000f


	//   ....[189]....
        /*0618*/ 	.word	0x0500000f


	//   ....[190]....
        /*061c*/ 	.word	0x0500000f


	//   ....[191]....
        /*0620*/ 	.word	0x0500000f


	//   ....[192]....
        /*0624*/ 	.word	0x0500000f


	//----- nvinfo : EIATTR_COOP_GROUP_INSTR_OFFSETS
	.align		4
.L_981:
        /*0628*/ 	.byte	0x04, 0x28
        /*062a*/ 	.short	(.L_983 - .L_982)


	//   ....[0]....
.L_982:
        /*062c*/ 	.word	0x00000070


	//   ....[1]....
        /*0630*/ 	.word	0x00000140


	//   ....[2]....
        /*0634*/ 	.word	0x00000190


	//   ....[3]....
        /*0638*/ 	.word	0x000003c0


	//   ....[4]....
        /*063c*/ 	.word	0x00000520


	//   ....[5]....
        /*0640*/ 	.word	0x00000640


	//   ....[6]....
        /*0644*/ 	.word	0x000007a0


	//   ....[7]....
        /*0648*/ 	.word	0x00001e60


	//   ....[8]....
        /*064c*/ 	.word	0x00002d70


	//   ....[9]....
        /*0650*/ 	.word	0x00003060


	//   ....[10]....
        /*0654*/ 	.word	0x00004d00


	//   ....[11]....
        /*0658*/ 	.word	0x00005290


	//   ....[12]....
        /*065c*/ 	.word	0x00005e90


	//   ....[13]....
        /*0660*/ 	.word	0x00005f10


	//   ....[14]....
        /*0664*/ 	.word	0x00008850


	//   ....[15]....
        /*0668*/ 	.word	0x00008a70


	//   ....[16]....
        /*066c*/ 	.word	0x0000a930


	//   ....[17]....
        /*0670*/ 	.word	0x0000aa40


	//   ....[18]....
        /*0674*/ 	.word	0x0000ba70


	//   ....[19]....
        /*0678*/ 	.word	0x0000bad0


	//   ....[20]....
        /*067c*/ 	.word	0x0000ec60


	//   ....[21]....
        /*0680*/ 	.word	0x0000ec80


	//   ....[22]....
        /*0684*/ 	.word	0x0000eca0


	//   ....[23]....
        /*0688*/ 	.word	0x0000ecd0


	//   ....[24]....
        /*068c*/ 	.word	0x00011e40


	//   ....[25]....
        /*0690*/ 	.word	0x00013490


	//   ....[26]....
        /*0694*/ 	.word	0x00013f10


	//   ....[27]....
        /*0698*/ 	.word	0x00014020


	//   ....[28]....
        /*069c*/ 	.word	0x00015050


	//   ....[29]....
        /*06a0*/ 	.word	0x000150c0


	//   ....[30]....
        /*06a4*/ 	.word	0x00016dc0


	//   ....[31]....
        /*06a8*/ 	.word	0x00016dd0


	//   ....[32]....
        /*06ac*/ 	.word	0x00016e50


	//   ....[33]....
        /*06b0*/ 	.word	0x00016e60


	//   ....[34]....
        /*06b4*/ 	.word	0x00017e40


	//   ....[35]....
        /*06b8*/ 	.word	0x00017e50


	//   ....[36]....
        /*06bc*/ 	.word	0x00017e60


	//   ....[37]....
        /*06c0*/ 	.word	0x00017e70


	//   ....[38]....
        /*06c4*/ 	.word	0x00017e80


	//   ....[39]....
        /*06c8*/ 	.word	0x00017e90


	//   ....[40]....
        /*06cc*/ 	.word	0x00017ea0


	//   ....[41]....
        /*06d0*/ 	.word	0x00017eb0


	//   ....[42]....
        /*06d4*/ 	.word	0x00017ec0


	//   ....[43]....
        /*06d8*/ 	.word	0x00017ed0


	//   ....[44]....
        /*06dc*/ 	.word	0x00017ee0


	//   ....[45]....
        /*06e0*/ 	.word	0x00017ef0


	//   ....[46]....
        /*06e4*/ 	.word	0x00017f00


	//   ....[47]....
        /*06e8*/ 	.word	0x00017f10


	//   ....[48]....
        /*06ec*/ 	.word	0x00017f20


	//   ....[49]....
        /*06f0*/ 	.word	0x00017f30


	//   ....[50]....
        /*06f4*/ 	.word	0x00017f40


	//   ....[51]....
        /*06f8*/ 	.word	0x00017f50


	//   ....[52]....
        /*06fc*/ 	.word	0x00017f60


	//   ....[53]....
        /*0700*/ 	.word	0x00017f70


	//   ....[54]....
        /*0704*/ 	.word	0x00017f80


	//   ....[55]....
        /*0708*/ 	.word	0x00017f90


	//   ....[56]....
        /*070c*/ 	.word	0x00017fa0


	//   ....[57]....
        /*0710*/ 	.word	0x00017fb0


	//   ....[58]....
        /*0714*/ 	.word	0x00017fc0


	//   ....[59]....
        /*0718*/ 	.word	0x00017fd0


	//   ....[60]....
        /*071c*/ 	.word	0x00017fe0


	//   ....[61]....
        /*0720*/ 	.word	0x00017ff0


	//   ....[62]....
        /*0724*/ 	.word	0x00018000


	//   ....[63]....
        /*0728*/ 	.word	0x00018010


	//   ....[64]....
        /*072c*/ 	.word	0x00018020


	//   ....[65]....
        /*0730*/ 	.word	0x00018030


	//   ....[66]....
        /*0734*/ 	.word	0x00018040


	//   ....[67]....
        /*0738*/ 	.word	0x00018060


	//   ....[68]....
        /*073c*/ 	.word	0x00018090


	//   ....[69]....
        /*0740*/ 	.word	0x000180b0


	//   ....[70]....
        /*0744*/ 	.word	0x000180c0


	//   ....[71]....
        /*0748*/ 	.word	0x000180e0


	//   ....[72]....
        /*074c*/ 	.word	0x00018100


	//   ....[73]....
        /*0750*/ 	.word	0x00018110


	//   ....[74]....
        /*0754*/ 	.word	0x00018120


	//   ....[75]....
        /*0758*/ 	.word	0x00018130


	//   ....[76]....
        /*075c*/ 	.word	0x00018140


	//   ....[77]....
        /*0760*/ 	.word	0x00018150


	//   ....[78]....
        /*0764*/ 	.word	0x00018160


	//   ....[79]....
        /*0768*/ 	.word	0x00018170


	//   ....[80]....
        /*076c*/ 	.word	0x00018180


	//   ....[81]....
        /*0770*/ 	.word	0x00018190


	//   ....[82]....
        /*0774*/ 	.word	0x000181a0


	//   ....[83]....
        /*0778*/ 	.word	0x000181c0


	//   ....[84]....
        /*077c*/ 	.word	0x000181e0


	//   ....[85]....
        /*0780*/ 	.word	0x00018210


	//   ....[86]....
        /*0784*/ 	.word	0x00018240


	//   ....[87]....
        /*0788*/ 	.word	0x00018270


	//   ....[88]....
        /*078c*/ 	.word	0x000182a0


	//   ....[89]....
        /*0790*/ 	.word	0x000182d0


	//   ....[90]....
        /*0794*/ 	.word	0x00018300


	//   ....[91]....
        /*0798*/ 	.word	0x00018330


	//   ....[92]....
        /*079c*/ 	.word	0x00018360


	//   ....[93]....
        /*07a0*/ 	.word	0x00018390


	//   ....[94]....
        /*07a4*/ 	.word	0x000183c0


	//   ....[95]....
        /*07a8*/ 	.word	0x000183f0


	//   ....[96]....
        /*07ac*/ 	.word	0x00018420


	//   ....[97]....
        /*07b0*/ 	.word	0x00018450


	//   ....[98]....
        /*07b4*/ 	.word	0x00018dc0


	//   ....[99]....
        /*07b8*/ 	.word	0x00018df0


	//   ....[100]....
        /*07bc*/ 	.word	0x00018e30


	//   ....[101]....
        /*07c0*/ 	.word	0x00018e50


	//   ....[102]....
        /*07c4*/ 	.word	0x00019520


	//   ....[103]....
        /*07c8*/ 	.word	0x00019560


	//   ....[104]....
        /*07cc*/ 	.word	0x00019640


	//   ....[105]....
        /*07d0*/ 	.word	0x00019660


	//   ....[106]....
        /*07d4*/ 	.word	0x00019720


	//   ....[107]....
        /*07d8*/ 	.word	0x00019740


	//   ....[108]....
        /*07dc*/ 	.word	0x00019810


	//   ....[109]....
        /*07e0*/ 	.word	0x00019830


	//   ....[110]....
        /*07e4*/ 	.word	0x00019d40


	//   ....[111]....
        /*07e8*/ 	.word	0x00019d80


	//   ....[112]....
        /*07ec*/ 	.word	0x0001a220


	//   ....[113]....
        /*07f0*/ 	.word	0x0001a230


	//   ....[114]....
        /*07f4*/ 	.word	0x0001afe0


	//   ....[115]....
        /*07f8*/ 	.word	0x0001aff0


	//   ....[116]....
        /*07fc*/ 	.word	0x0001b0b0


	//   ....[117]....
        /*0800*/ 	.word	0x0001b0d0


	//   ....[118]....
        /*0804*/ 	.word	0x0001b190


	//   ....[119]....
        /*0808*/ 	.word	0x0001b1b0


	//   ....[120]....
        /*080c*/ 	.word	0x0001b280


	//   ....[121]....
        /*0810*/ 	.word	0x0001b2a0


	//   ....[122]....
        /*0814*/ 	.word	0x0001b400


	//   ....[123]....
        /*0818*/ 	.word	0x0001b620


	//   ....[124]....
        /*081c*/ 	.word	0x0001b660


	//   ....[125]....
        /*0820*/ 	.word	0x0001b6a0


	//   ....[126]....
        /*0824*/ 	.word	0x0001b6d0


	//   ....[127]....
        /*0828*/ 	.word	0x0001b700


	//   ....[128]....
        /*082c*/ 	.word	0x0001b730


	//   ....[129]....
        /*0830*/ 	.word	0x0001b8c0


	//   ....[130]....
        /*0834*/ 	.word	0x0001b8f0


	//   ....[131]....
        /*0838*/ 	.word	0x0001b930


	//   ....[132]....
        /*083c*/ 	.word	0x0001b960


	//   ....[133]....
        /*0840*/ 	.word	0x0001b990


	//   ....[134]....
        /*0844*/ 	.word	0x0001b9c0


	//   ....[135]....
        /*0848*/ 	.word	0x0001ba60


	//   ....[136]....
        /*084c*/ 	.word	0x0001bab0


	//   ....[137]....
        /*0850*/ 	.word	0x0001bac0


	//   ....[138]....
        /*0854*/ 	.word	0x0001bb00


	//   ....[139]....
        /*0858*/ 	.word	0x0001db80


	//   ....[140]....
        /*085c*/ 	.word	0x0001e6f0


	//   ....[141]....
        /*0860*/ 	.word	0x0001e730


	//   ....[142]....
        /*0864*/ 	.word	0x0001e7e0


	//   ....[143]....
        /*0868*/ 	.word	0x0001e7f0


	//   ....[144]....
        /*086c*/ 	.word	0x0001e880


	//   ....[145]....
        /*0870*/ 	.word	0x0001e890


	//   ....[146]....
        /*0874*/ 	.word	0x0001e920


	//   ....[147]....
        /*0878*/ 	.word	0x0001e930


	//   ....[148]....
        /*087c*/ 	.word	0x0001e9c0


	//   ....[149]....
        /*0880*/ 	.word	0x0001e9d0


	//   ....[150]....
        /*0884*/ 	.word	0x0001ea60


	//   ....[151]....
        /*0888*/ 	.word	0x0001ea70


	//   ....[152]....
        /*088c*/ 	.word	0x0001eaf0


	//   ....[153]....
        /*0890*/ 	.word	0x0001eb00


	//   ....[154]....
        /*0894*/ 	.word	0x0001eb10


	//   ....[155]....
        /*0898*/ 	.word	0x0001eb20


	//   ....[156]....
        /*089c*/ 	.word	0x00020b40


	//   ....[157]....
        /*08a0*/ 	.word	0x00020b70


	//   ....[158]....
        /*08a4*/ 	.word	0x00020ba0


	//   ....[159]....
        /*08a8*/ 	.word	0x00020bd0


	//   ....[160]....
        /*08ac*/ 	.word	0x00020be0


	//   ....[161]....
        /*08b0*/ 	.word	0x00020c10


	//   ....[162]....
        /*08b4*/ 	.word	0x00020c20


	//   ....[163]....
        /*08b8*/ 	.word	0x00020c60


	//   ....[164]....
        /*08bc*/ 	.word	0x00020dd0


	//   ....[165]....
        /*08c0*/ 	.word	0x00020e00


	//   ....[166]....
        /*08c4*/ 	.word	0x00020e30


	//   ....[167]....
        /*08c8*/ 	.word	0x00020e60


	//   ....[168]....
        /*08cc*/ 	.word	0x00020e90


	//   ....[169]....
        /*08d0*/ 	.word	0x00020ec0


	//   ....[170]....
        /*08d4*/ 	.word	0x00020f40


	//   ....[171]....
        /*08d8*/ 	.word	0x00020f80


	//   ....[172]....
        /*08dc*/ 	.word	0x00020f90


	//   ....[173]....
        /*08e0*/ 	.word	0x00020fd0


	//   ....[174]....
        /*08e4*/ 	.word	0x00021ab0


	//   ....[175]....
        /*08e8*/ 	.word	0x00022170


	//   ....[176]....
        /*08ec*/ 	.word	0x00022380


	//   ....[177]....
        /*08f0*/ 	.word	0x000223d0


	//   ....[178]....
        /*08f4*/ 	.word	0x00022430


	//   ....[179]....
        /*08f8*/ 	.word	0x00022530


	//   ....[180]....
        /*08fc*/ 	.word	0x00022590


	//   ....[181]....
        /*0900*/ 	.word	0x00022690


	//   ....[182]....
        /*0904*/ 	.word	0x000226f0


	//   ....[183]....
        /*0908*/ 	.word	0x000227f0


	//   ....[184]....
        /*090c*/ 	.word	0x00022850


	//   ....[185]....
        /*0910*/ 	.word	0x00022950


	//   ....[186]....
        /*0914*/ 	.word	0x000229b0


	//   ....[187]....
        /*0918*/ 	.word	0x00022ab0


	//   ....[188]....
        /*091c*/ 	.word	0x00022b10


	//   ....[189]....
        /*0920*/ 	.word	0x00022c00


	//   ....[190]....
        /*0924*/ 	.word	0x00022c60


	//   ....[191]....
        /*0928*/ 	.word	0x00022d00


	//   ....[192]....
        /*092c*/ 	.word	0x00023090


	//----- nvinfo : EIATTR_REG_RECONFIG
	.align		4
.L_983:
        /*0930*/ 	.byte	0x01, 0x54
	.zero		2


	//----- nvinfo : EIATTR_SYSCALL_OFFSETS
	.align		4
        /*0934*/ 	.byte	0x04, 0x46
        /*0936*/ 	.short	(.L_985 - .L_984)


	//   ....[0]....
.L_984:
        /*0938*/ 	.word	0x00002020


	//   ....[1]....
        /*093c*/ 	.word	0x0001d5e0


	//   ....[2]....
        /*0940*/ 	.word	0x0001d750


	//   ....[3]....
        /*0944*/ 	.word	0x0001d8b0


	//   ....[4]....
        /*0948*/ 	.word	0x0001d9f0


	//   ....[5]....
        /*094c*/ 	.word	0x0001e2f0


	//----- nvinfo : EIATTR_MBARRIER_INSTR_OFFSETS
	.align		4
.L_985:
        /*0950*/ 	.byte	0x04, 0x39
        /*0952*/ 	.short	(.L_987 - .L_986)


	//   ....[0]....
.L_986:
        /*0954*/ 	.word	0x00000270
        /*0958*/ 	.word	0x000000ff
        /*095c*/ 	.word	0x0002e800
        /*0960*/ 	.short	0x0100
        /*0962*/ 	.byte	0x08
	.zero		1


	//   ....[1]....
        /*0964*/ 	.word	0x00000280
        /*0968*/ 	.word	0x000000ff
        /*096c*/ 	.word	0x0002e820
        /*0970*/ 	.short	0x0100
        /*0972*/ 	.byte	0x08
	.zero		1


	//   ....[2]....
        /*0974*/ 	.word	0x00000370
        /*0978*/ 	.word	0x000000ff
        /*097c*/ 	.word	0x0002e830
        /*0980*/ 	.short	0x0100
        /*0982*/ 	.byte	0x08
	.zero		1


	//   ....[3]....
        /*0984*/ 	.word	0x00000380
        /*0988*/ 	.word	0x000000ff
        /*098c*/ 	.word	0x0002e840
        /*0990*/ 	.short	0x0100
        /*0992*/ 	.byte	0x08
	.zero		1


	//   ....[4]....
        /*0994*/ 	.word	0x00000390
        /*0998*/ 	.word	0x000000ff
        /*099c*/ 	.word	0x0002e838
        /*09a0*/ 	.short	0x0100
        /*09a2*/ 	.byte	0x08
	.zero		1


	//   ....[5]....
        /*09a4*/ 	.word	0x000003a0
        /*09a8*/ 	.word	0x000000ff
        /*09ac*/ 	.word	0x0002e848
        /*09b0*/ 	.short	0x0100
        /*09b2*/ 	.byte	0x08
	.zero		1


	//   ....[6]....
        /*09b4*/ 	.word	0x000004d0
        /*09b8*/ 	.word	0x000000ff
        /*09bc*/ 	.word	0x0002e850
        /*09c0*/ 	.short	0x0100
        /*09c2*/ 	.byte	0x08
	.zero		1


	//   ....[7]....
        /*09c4*/ 	.word	0x000004e0
        /*09c8*/ 	.word	0x000000ff
        /*09cc*/ 	.word	0x0002e860
        /*09d0*/ 	.short	0x0100
        /*09d2*/ 	.byte	0x08
	.zero		1


	//   ....[8]....
        /*09d4*/ 	.word	0x000004f0
        /*09d8*/ 	.word	0x000000ff
        /*09dc*/ 	.word	0x0002e858
        /*09e0*/ 	.short	0x0100
        /*09e2*/ 	.byte	0x08
	.zero		1


	//   ....[9]....
        /*09e4*/ 	.word	0x00000500
        /*09e8*/ 	.word	0x000000ff
        /*09ec*/ 	.word	0x0002e868
        /*09f0*/ 	.short	0x0100
        /*09f2*/ 	.byte	0x08
	.zero		1


	//   ....[10]....
        /*09f4*/ 	.word	0x000005f0
        /*09f8*/ 	.word	0x000000ff
        /*09fc*/ 	.word	0x0002e870
        /*0a00*/ 	.short	0x0100
        /*0a02*/ 	.byte	0x06
	.zero		1


	//   ....[11]....
        /*0a04*/ 	.word	0x00000600
        /*0a08*/ 	.word	0x000000ff
        /*0a0c*/ 	.word	0x0002e880
        /*0a10*/ 	.short	0x0100
        /*0a12*/ 	.byte	0x06
	.zero		1


	//   ....[12]....
        /*0a14*/ 	.word	0x00000610
        /*0a18*/ 	.word	0x000000ff
        /*0a1c*/ 	.word	0x0002e878
        /*0a20*/ 	.short	0x0100
        /*0a22*/ 	.byte	0x06
	.zero		1


	//   ....[13]....
        /*0a24*/ 	.word	0x00000620
        /*0a28*/ 	.word	0x000000ff
        /*0a2c*/ 	.word	0x0002e888
        /*0a30*/ 	.short	0x0100
        /*0a32*/ 	.byte	0x06
	.zero		1


	//   ....[14]....
        /*0a34*/ 	.word	0x00000750
        /*0a38*/ 	.word	0x000000ff
        /*0a3c*/ 	.word	0x0002e890
        /*0a40*/ 	.short	0x0100
        /*0a42*/ 	.byte	0x08
	.zero		1


	//   ....[15]....
        /*0a44*/ 	.word	0x00000760
        /*0a48*/ 	.word	0x000000ff
        /*0a4c*/ 	.word	0x0002e8a0
        /*0a50*/ 	.short	0x0100
        /*0a52*/ 	.byte	0x08
	.zero		1


	//   ....[16]....
        /*0a54*/ 	.word	0x00000770
        /*0a58*/ 	.word	0x000000ff
        /*0a5c*/ 	.word	0x0002e898
        /*0a60*/ 	.short	0x0100
        /*0a62*/ 	.byte	0x08
	.zero		1


	//   ....[17]....
        /*0a64*/ 	.word	0x00000780
        /*0a68*/ 	.word	0x000000ff
        /*0a6c*/ 	.word	0x0002e8a8
        /*0a70*/ 	.short	0x0100
        /*0a72*/ 	.byte	0x08
	.zero		1


	//   ....[18]....
        /*0a74*/ 	.word	0x000008b0
        /*0a78*/ 	.word	0x000000ff
        /*0a7c*/ 	.word	0x0002e8b0
        /*0a80*/ 	.short	0x0100
        /*0a82*/ 	.byte	0x08
	.zero		1


	//   ....[19]....
        /*0a84*/ 	.word	0x000008c0
        /*0a88*/ 	.word	0x000000ff
        /*0a8c*/ 	.word	0x0002e8c0
        /*0a90*/ 	.short	0x0100
        /*0a92*/ 	.byte	0x08
	.zero		1


	//   ....[20]....
        /*0a94*/ 	.word	0x000008d0
        /*0a98*/ 	.word	0x000000ff
        /*0a9c*/ 	.word	0x0002e8b8
        /*0aa0*/ 	.short	0x0100
        /*0aa2*/ 	.byte	0x08
	.zero		1


	//   ....[21]....
        /*0aa4*/ 	.word	0x000008e0
        /*0aa8*/ 	.word	0x000000ff
        /*0aac*/ 	.word	0x0002e8c8
        /*0ab0*/ 	.short	0x0100
        /*0ab2*/ 	.byte	0x08
	.zero		1


	//   ....[22]....
        /*0ab4*/ 	.word	0x000020a0
        /*0ab8*/ 	.word	0x000000ff
        /*0abc*/ 	.word	0x0002e800
        /*0ac0*/ 	.short	0x010a
        /*0ac2*/ 	.byte	0x29
	.zero		1


	//   ....[23]....
        /*0ac4*/ 	.word	0x00002120
        /*0ac8*/ 	.word	0x00000005
        /*0acc*/ 	.word	0x0002e830
        /*0ad0*/ 	.short	0x010a
        /*0ad2*/ 	.byte	0x3f
	.zero		1


	//   ....[24]....
        /*0ad4*/ 	.word	0x00002160
        /*0ad8*/ 	.word	0x00000005
        /*0adc*/ 	.word	0x0002e830
        /*0ae0*/ 	.short	0x010a
        /*0ae2*/ 	.byte	0x3f
	.zero		1


	//   ....[25]....
        /*0ae4*/ 	.word	0x00002eb0
        /*0ae8*/ 	.word	0x00000000
        /*0aec*/ 	.word	0x00000000
        /*0af0*/ 	.short	0x0101
        /*0af2*/ 	.byte	0x3f
	.zero		1


	//   ....[26]....
        /*0af4*/ 	.word	0x00007870
        /*0af8*/ 	.word	0x000000ff
        /*0afc*/ 	.word	0x0002e830
        /*0b00*/ 	.short	0x010a
        /*0b02*/ 	.byte	0x06
	.zero		1


	//   ....[27]....
        /*0b04*/ 	.word	0x000078b0
        /*0b08*/ 	.word	0x000000ff
        /*0b0c*/ 	.word	0x0002e830
        /*0b10*/ 	.short	0x010a
        /*0b12*/ 	.byte	0x06
	.zero		1


	//   ....[28]....
        /*0b14*/ 	.word	0x00008470
        /*0b18*/ 	.word	0x000000ff
        /*0b1c*/ 	.word	0x0002e850
        /*0b20*/ 	.short	0x010a
        /*0b22*/ 	.byte	0x06
	.zero		1


	//   ....[29]....
        /*0b24*/ 	.word	0x000084b0
        /*0b28*/ 	.word	0x000000ff
        /*0b2c*/ 	.word	0x0002e850
        /*0b30*/ 	.short	0x010a
        /*0b32*/ 	.byte	0x06
	.zero		1


	//   ....[30]....
        /*0b34*/ 	.word	0x00008880
        /*0b38*/ 	.word	0x00000008
        /*0b3c*/ 	.word	0x00000000
        /*0b40*/ 	.short	0x0101
        /*0b42*/ 	.byte	0x3f
	.zero		1


	//   ....[31]....
        /*0b44*/ 	.word	0x0000ccd0
        /*0b48*/ 	.word	0x000000ff
        /*0b4c*/ 	.word	0x00000000
        /*0b50*/ 	.short	0x0101
        /*0b52*/ 	.byte	0x06
	.zero		1


	//   ....[32]....
        /*0b54*/ 	.word	0x0000d7c0
        /*0b58*/ 	.word	0x000000ff
        /*0b5c*/ 	.word	0x0002e830
        /*0b60*/ 	.short	0x010a
        /*0b62*/ 	.byte	0x06
	.zero		1


	//   ....[33]....
        /*0b64*/ 	.word	0x0000d800
        /*0b68*/ 	.word	0x000000ff
        /*0b6c*/ 	.word	0x0002e830
        /*0b70*/ 	.short	0x010a
        /*0b72*/ 	.byte	0x06
	.zero		1


	//   ....[34]....
        /*0b74*/ 	.word	0x0000e3f0
        /*0b78*/ 	.word	0x000000ff
        /*0b7c*/ 	.word	0x0002e850
        /*0b80*/ 	.short	0x010a
        /*0b82*/ 	.byte	0x06
	.zero		1


	//   ....[35]....
        /*0b84*/ 	.word	0x0000e430
        /*0b88*/ 	.word	0x000000ff
        /*0b8c*/ 	.word	0x0002e850
        /*0b90*/ 	.short	0x010a
        /*0b92*/ 	.byte	0x06
	.zero		1


	//   ....[36]....
        /*0b94*/ 	.word	0x000102f0
        /*0b98*/ 	.word	0x00000005
        /*0b9c*/ 	.word	0x00000000
        /*0ba0*/ 	.short	0x0101
        /*0ba2*/ 	.byte	0x3f
	.zero		1


	//   ....[37]....
        /*0ba4*/ 	.word	0x000105c0
        /*0ba8*/ 	.word	0x000000ff
        /*0bac*/ 	.word	0x00000000
        /*0bb0*/ 	.short	0x0101
        /*0bb2*/ 	.byte	0x06
	.zero		1


	//   ....[38]....
        /*0bb4*/ 	.word	0x00010e30
        /*0bb8*/ 	.word	0x000000ff
        /*0bbc*/ 	.word	0x0002e830
        /*0bc0*/ 	.short	0x010a
        /*0bc2*/ 	.byte	0x06
	.zero		1


	//   ....[39]....
        /*0bc4*/ 	.word	0x00010e70
        /*0bc8*/ 	.word	0x000000ff
        /*0bcc*/ 	.word	0x0002e830
        /*0bd0*/ 	.short	0x010a
        /*0bd2*/ 	.byte	0x06
	.zero		1


	//   ....[40]....
        /*0bd4*/ 	.word	0x00011a60
        /*0bd8*/ 	.word	0x000000ff
        /*0bdc*/ 	.word	0x0002e850
        /*0be0*/ 	.short	0x010a
        /*0be2*/ 	.byte	0x06
	.zero		1


	//   ....[41]....
        /*0be4*/ 	.word	0x00011aa0
        /*0be8*/ 	.word	0x000000ff
        /*0bec*/ 	.word	0x0002e850
        /*0bf0*/ 	.short	0x010a
        /*0bf2*/ 	.byte	0x06
	.zero		1


	//   ....[42]....
        /*0bf4*/ 	.word	0x00011e70
        /*0bf8*/ 	.word	0x00000000
        /*0bfc*/ 	.word	0x00000000
        /*0c00*/ 	.short	0x0101
        /*0c02*/ 	.byte	0x3f
	.zero		1


	//   ....[43]....
        /*0c04*/ 	.word	0x000162c0
        /*0c08*/ 	.word	0x000000ff
        /*0c0c*/ 	.word	0x00000000
        /*0c10*/ 	.short	0x0101
        /*0c12*/ 	.byte	0x06
	.zero		1


	//   ....[44]....
        /*0c14*/ 	.word	0x00016a40
        /*0c18*/ 	.word	0x000000ff
        /*0c1c*/ 	.word	0x0002e850
        /*0c20*/ 	.short	0x010a
        /*0c22*/ 	.byte	0x04
	.zero		1


	//   ....[45]....
        /*0c24*/ 	.word	0x00016a80
        /*0c28*/ 	.word	0x000000ff
        /*0c2c*/ 	.word	0x0002e850
        /*0c30*/ 	.short	0x010a
        /*0c32*/ 	.byte	0x04
	.zero		1


	//   ....[46]....
        /*0c34*/ 	.word	0x00017140
        /*0c38*/ 	.word	0x000000ff
        /*0c3c*/ 	.word	0x00000000
        /*0c40*/ 	.short	0x0101
        /*0c42*/ 	.byte	0x04
	.zero		1


	//   ....[47]....
        /*0c44*/ 	.word	0x00019550
        /*0c48*/ 	.word	0x0000000e
        /*0c4c*/ 	.word	0x00000000
        /*0c50*/ 	.short	0x0101
        /*0c52*/ 	.byte	0x3f
	.zero		1


	//   ....[48]....
        /*0c54*/ 	.word	0x00019a10
        /*0c58*/ 	.word	0x0000000e
        /*0c5c*/ 	.word	0x00000000
        /*0c60*/ 	.short	0x0101
        /*0c62*/ 	.byte	0x3f
	.zero		1


	//   ....[49]....
        /*0c64*/ 	.word	0x0001ddf0
        /*0c68*/ 	.word	0x00000003
        /*0c6c*/ 	.word	0x0002e880
        /*0c70*/ 	.short	0x010a
        /*0c72*/ 	.byte	0x3f
	.zero		1


	//   ....[50]....
        /*0c74*/ 	.word	0x0001df90
        /*0c78*/ 	.word	0x00000003
        /*0c7c*/ 	.word	0x0002e840
        /*0c80*/ 	.short	0x010a
        /*0c82*/ 	.byte	0x3f
	.zero		1


	//   ....[51]....
        /*0c84*/ 	.word	0x0001ec20
        /*0c88*/ 	.word	0x00000012
        /*0c8c*/ 	.word	0x0002e800
        /*0c90*/ 	.short	0x0107
        /*0c92*/ 	.byte	0x3f
	.zero		1


	//   ....[52]....
        /*0c94*/ 	.word	0x0001ed10
        /*0c98*/ 	.word	0x00000012
        /*0c9c*/ 	.word	0x0002e800
        /*0ca0*/ 	.short	0x0101
        /*0ca2*/ 	.byte	0x3f
	.zero		1


	//   ....[53]....
        /*0ca4*/ 	.word	0x0001ed30
        /*0ca8*/ 	.word	0x00000012
        /*0cac*/ 	.word	0x0002e820
        /*0cb0*/ 	.short	0x010a
        /*0cb2*/ 	.byte	0x3f
	.zero		1


	//   ....[54]....
        /*0cb4*/ 	.word	0x0001f040
        /*0cb8*/ 	.word	0x00000004
        /*0cbc*/ 	.word	0x0002e880
        /*0cc0*/ 	.short	0x010a
        /*0cc2*/ 	.byte	0x3f
	.zero		1


	//   ....[55]....
        /*0cc4*/ 	.word	0x0001f2a0
        /*0cc8*/ 	.word	0x00000004
        /*0ccc*/ 	.word	0x0002e840
        /*0cd0*/ 	.short	0x010a
        /*0cd2*/ 	.byte	0x3f
	.zero		1


	//   ....[56]....
        /*0cd4*/ 	.word	0x0001f570
        /*0cd8*/ 	.word	0x00000014
        /*0cdc*/ 	.word	0x0002e870
        /*0ce0*/ 	.short	0x010a
        /*0ce2*/ 	.byte	0x3f
	.zero		1


	//   ....[57]....
        /*0ce4*/ 	.word	0x0001f5e0
        /*0ce8*/ 	.word	0x00000014
        /*0cec*/ 	.word	0x0002e860
        /*0cf0*/ 	.short	0x010a
        /*0cf2*/ 	.byte	0x3f
	.zero		1


	//   ....[58]....
        /*0cf4*/ 	.word	0x0001fe20
        /*0cf8*/ 	.word	0x00000014
        /*0cfc*/ 	.word	0x0002e850
        /*0d00*/ 	.short	0x0101
        /*0d02*/ 	.byte	0x3f
	.zero		1


	//   ....[59]....
        /*0d04*/ 	.word	0x0001fea0
        /*0d08*/ 	.word	0x00000014
        /*0d0c*/ 	.word	0x00000000
        /*0d10*/ 	.short	0x0101
        /*0d12*/ 	.byte	0x3f
	.zero		1


	//   ....[60]....
        /*0d14*/ 	.word	0x000200e0
        /*0d18*/ 	.word	0x00000011
        /*0d1c*/ 	.word	0x0002e870
        /*0d20*/ 	.short	0x010a
        /*0d22*/ 	.byte	0x3f
	.zero		1


	//   ....[61]....
        /*0d24*/ 	.word	0x00020150
        /*0d28*/ 	.word	0x00000011
        /*0d2c*/ 	.word	0x0002e860
        /*0d30*/ 	.short	0x010a
        /*0d32*/ 	.byte	0x3f
	.zero		1


	//   ....[62]....
        /*0d34*/ 	.word	0x00020810
        /*0d38*/ 	.word	0x00000011
        /*0d3c*/ 	.word	0x0002e850
        /*0d40*/ 	.short	0x0101
        /*0d42*/ 	.byte	0x3f
	.zero		1


	//   ....[63]....
        /*0d44*/ 	.word	0x00020850
        /*0d48*/ 	.word	0x00000000
        /*0d4c*/ 	.word	0x00000000
        /*0d50*/ 	.short	0x0101
        /*0d52*/ 	.byte	0x3f
	.zero		1


	//   ....[64]....
        /*0d54*/ 	.word	0x00021a30
        /*0d58*/ 	.word	0x00000000
        /*0d5c*/ 	.word	0x0002e820
        /*0d60*/ 	.short	0x010a
        /*0d62*/ 	.byte	0x3f
	.zero		1


	//   ....[65]....
        /*0d64*/ 	.word	0x00021bf0
        /*0d68*/ 	.word	0x00000006
        /*0d6c*/ 	.word	0x00000000
        /*0d70*/ 	.short	0x010a
        /*0d72*/ 	.byte	0x3f
	.zero		1


	//   ....[66]....
        /*0d74*/ 	.word	0x00021c60
        /*0d78*/ 	.word	0x00000007
        /*0d7c*/ 	.word	0x00000000
        /*0d80*/ 	.short	0x010a
        /*0d82*/ 	.byte	0x3f
	.zero		1


	//   ....[67]....
        /*0d84*/ 	.word	0x00021cc0
        /*0d88*/ 	.word	0x00000004
        /*0d8c*/ 	.word	0x0002e860
        /*0d90*/ 	.short	0x010a
        /*0d92*/ 	.byte	0x3f
	.zero		1


	//   ....[68]....
        /*0d94*/ 	.word	0x00021d10
        /*0d98*/ 	.word	0x00000003
        /*0d9c*/ 	.word	0x0002e860
        /*0da0*/ 	.short	0x010a
        /*0da2*/ 	.byte	0x3f
	.zero		1


	//   ....[69]....
        /*0da4*/ 	.word	0x00021d50
        /*0da8*/ 	.word	0x00000004
        /*0dac*/ 	.word	0x0002e880
        /*0db0*/ 	.short	0x010a
        /*0db2*/ 	.byte	0x3f
	.zero		1


	//   ....[70]....
        /*0db4*/ 	.word	0x00021d70
        /*0db8*/ 	.word	0x00000003
        /*0dbc*/ 	.word	0x0002e880
        /*0dc0*/ 	.short	0x010a
        /*0dc2*/ 	.byte	0x3f
	.zero		1


	//   ....[71]....
        /*0dc4*/ 	.word	0x00021de0
        /*0dc8*/ 	.word	0x00000003
        /*0dcc*/ 	.word	0x0002e800
        /*0dd0*/ 	.short	0x010a
        /*0dd2*/ 	.byte	0x3f
	.zero		1


	//   ....[72]....
        /*0dd4*/ 	.word	0x00021e30
        /*0dd8*/ 	.word	0x00000005
        /*0ddc*/ 	.word	0x0002e830
        /*0de0*/ 	.short	0x010a
        /*0de2*/ 	.byte	0x3f
	.zero		1


	//   ....[73]....
        /*0de4*/ 	.word	0x00021e90
        /*0de8*/ 	.word	0x00000009
        /*0dec*/ 	.word	0x0002e830
        /*0df0*/ 	.short	0x010a
        /*0df2*/ 	.byte	0x3f
	.zero		1


	//   ....[74]....
        /*0df4*/ 	.word	0x00021ef0
        /*0df8*/ 	.word	0x00000009
        /*0dfc*/ 	.word	0x0002e850
        /*0e00*/ 	.short	0x010a
        /*0e02*/ 	.byte	0x3f
	.zero		1


	//   ....[75]....
        /*0e04*/ 	.word	0x00021f50
        /*0e08*/ 	.word	0x00000003
        /*0e0c*/ 	.word	0x0002e830
        /*0e10*/ 	.short	0x010a
        /*0e12*/ 	.byte	0x3f
	.zero		1


	//   ....[76]....
        /*0e14*/ 	.word	0x00021fb0
        /*0e18*/ 	.word	0x00000003
        /*0e1c*/ 	.word	0x0002e850
        /*0e20*/ 	.short	0x010a
        /*0e22*/ 	.byte	0x3f
	.zero		1


	//   ....[77]....
        /*0e24*/ 	.word	0x00022010
        /*0e28*/ 	.word	0x00000003
        /*0e2c*/ 	.word	0x0002e830
        /*0e30*/ 	.short	0x010a
        /*0e32*/ 	.byte	0x3f
	.zero		1


	//   ....[78]....
        /*0e34*/ 	.word	0x00022070
        /*0e38*/ 	.word	0x00000003
        /*0e3c*/ 	.word	0x0002e850
        /*0e40*/ 	.short	0x010a
        /*0e42*/ 	.byte	0x3f
	.zero		1


	//   ....[79]....
        /*0e44*/ 	.word	0x000220d0
        /*0e48*/ 	.word	0x00000007
        /*0e4c*/ 	.word	0x0002e850
        /*0e50*/ 	.short	0x010a
        /*0e52*/ 	.byte	0x3f
	.zero		1


	//   ....[80]....
        /*0e54*/ 	.word	0x00022220
        /*0e58*/ 	.word	0x00000003
        /*0e5c*/ 	.word	0x0002e880
        /*0e60*/ 	.short	0x010a
        /*0e62*/ 	.byte	0x3f
	.zero		1


	//   ....[81]....
        /*0e64*/ 	.word	0x00022270
        /*0e68*/ 	.word	0x00000003
        /*0e6c*/ 	.word	0x0002e840
        /*0e70*/ 	.short	0x010a
        /*0e72*/ 	.byte	0x3f
	.zero		1


	//   ....[82]....
        /*0e74*/ 	.word	0x00022d80
        /*0e78*/ 	.word	0x00000012
        /*0e7c*/ 	.word	0x0002e820
        /*0e80*/ 	.short	0x010a
        /*0e82*/ 	.byte	0x3f
	.zero		1


	//   ....[83]....
        /*0e84*/ 	.word	0x00022dd0
        /*0e88*/ 	.word	0x00000004
        /*0e8c*/ 	.word	0x0002e880
        /*0e90*/ 	.short	0x010a
        /*0e92*/ 	.byte	0x3f
	.zero		1


	//   ....[84]....
        /*0e94*/ 	.word	0x00022e20
        /*0e98*/ 	.word	0x00000004
        /*0e9c*/ 	.word	0x0002e840
        /*0ea0*/ 	.short	0x010a
        /*0ea2*/ 	.byte	0x3f
	.zero		1


	//   ....[85]....
        /*0ea4*/ 	.word	0x00022e70
        /*0ea8*/ 	.word	0x00000014
        /*0eac*/ 	.word	0x0002e870
        /*0eb0*/ 	.short	0x010a
        /*0eb2*/ 	.byte	0x3f
	.zero		1


	//   ....[86]....
        /*0eb4*/ 	.word	0x00022ec0
        /*0eb8*/ 	.word	0x00000014
        /*0ebc*/ 	.word	0x0002e860
        /*0ec0*/ 	.short	0x010a
        /*0ec2*/ 	.byte	0x3f
	.zero		1


	//   ....[87]....
        /*0ec4*/ 	.word	0x00022f10
        /*0ec8*/ 	.word	0x00000011
        /*0ecc*/ 	.word	0x0002e870
        /*0ed0*/ 	.short	0x010a
        /*0ed2*/ 	.byte	0x3f
	.zero		1


	//   ....[88]....
        /*0ed4*/ 	.word	0x00022f60
        /*0ed8*/ 	.word	0x00000011
        /*0edc*/ 	.word	0x0002e860
        /*0ee0*/ 	.short	0x010a
        /*0ee2*/ 	.byte	0x3f
	.zero		1


	//   ....[89]....
        /*0ee4*/ 	.word	0x00022fb0
        /*0ee8*/ 	.word	0x00000000
        /*0eec*/ 	.word	0x0002e820
        /*0ef0*/ 	.short	0x010a
        /*0ef2*/ 	.byte	0x3f
	.zero		1


	//   ....[90]....
        /*0ef4*/ 	.word	0x00023150
        /*0ef8*/ 	.word	0x00000006
        /*0efc*/ 	.word	0x00000000
        /*0f00*/ 	.short	0x010a
        /*0f02*/ 	.byte	0x3f
	.zero		1


	//   ....[91]....
        /*0f04*/ 	.word	0x000231a0
        /*0f08*/ 	.word	0x00000007
        /*0f0c*/ 	.word	0x00000000
        /*0f10*/ 	.short	0x010a
        /*0f12*/ 	.byte	0x3f
	.zero		1


	//   ....[92]....
        /*0f14*/ 	.word	0x000231f0
        /*0f18*/ 	.word	0x00000004
        /*0f1c*/ 	.word	0x0002e860
        /*0f20*/ 	.short	0x010a
        /*0f22*/ 	.byte	0x3f
	.zero		1


	//   ....[93]....
        /*0f24*/ 	.word	0x00023240
        /*0f28*/ 	.word	0x00000003
        /*0f2c*/ 	.word	0x0002e860
        /*0f30*/ 	.short	0x010a
        /*0f32*/ 	.byte	0x3f
	.zero		1


	//   ....[94]....
        /*0f34*/ 	.word	0x00023290
        /*0f38*/ 	.word	0x00000004
        /*0f3c*/ 	.word	0x0002e880
        /*0f40*/ 	.short	0x010a
        /*0f42*/ 	.byte	0x3f
	.zero		1


	//----- nvinfo : EIATTR_NUM_MBARRIERS
	.align		4
.L_987:
        /*0f44*/ 	.byte	0x03, 0x38
        /*0f46*/ 	.short	0x0016


	//----- nvinfo : EIATTR_EXIT_INSTR_OFFSETS
	.align		4
        /*0f48*/ 	.byte	0x04, 0x1c
        /*0f4a*/ 	.short	(.L_989 - .L_988)


	//   ....[0]....
.L_988:
        /*0f4c*/ 	.word	0x00000a80


	//   ....[1]....
        /*0f50*/ 	.word	0x0001b3a0


	//   ....[2]....
        /*0f54*/ 	.word	0x00021dc0


	//----- nvinfo : EIATTR_MAX_THREADS
	.align		4
.L_989:
        /*0f58*/ 	.byte	0x04, 0x05
        /*0f5a*/ 	.short	(.L_991 - .L_990)
.L_990:
        /*0f5c*/ 	.word	0x00000180
        /*0f60*/ 	.word	0x00000001
        /*0f64*/ 	.word	0x00000001


	//----- nvinfo : EIATTR_CRS_STACK_SIZE
	.align		4
.L_991:
        /*0f68*/ 	.byte	0x04, 0x1e
        /*0f6a*/ 	.short	(.L_993 - .L_992)
.L_992:
        /*0f6c*/ 	.word	0x00000000


	//----- nvinfo : EIATTR_CBANK_PARAM_SIZE
	.align		4
.L_993:
        /*0f70*/ 	.byte	0x03, 0x19
        /*0f72*/ 	.short	0x0af0


	//----- nvinfo : EIATTR_PARAM_CBANK
	.align		4
        /*0f74*/ 	.byte	0x04, 0x0a
        /*0f76*/ 	.short	(.L_995 - .L_994)
	.align		4
.L_994:
        /*0f78*/ 	.word	index@(.nv.constant0._ZN7cutlass13device_kernelIN5flash11enable_sm90INS1_16FlashAttnFwdSm90INS1_25CollectiveMainloopFwdSm90ILi2EN4cute5tupleIJNS5_1CILi1EEES8_S8_EEENS6_IJNS7_ILi128EEENS7_ILi224EEESA_EEELi128ENS_12float_e4m3_tEfNS_4arch4Sm90ELb0ELb1ELb0ELb1ELb0ELb0ELb0ELb1ELb1ELb1ELb1ELb0EEENS1_21CollectiveEpilogueFwdINS6_IJSA_SA_SB_EEES9_NS_10bfloat16_tESF_Li256ELb1ELb1ELb1ELb1EEENS1_36VarlenDynamicPersistentTileSchedulerILi128ELi224ELi256ELi128ELb1ELb1ELb1ELb1ELb0ELb1EEEEEEEEEvNT_6ParamsE)
        /*0f7c*/ 	.short	0x0210
        /*0f7e*/ 	.short	0x0af0


	//----- nvinfo : EIATTR_SW_WAR
	.align		4
.L_995:
        /*0f80*/ 	.byte	0x04, 0x36
        /*0f82*/ 	.short	(.L_997 - .L_996)
.L_996:
        /*0f84*/ 	.word	0x00000008
.L_997:


//--------------------- .nv.info._ZN7cutlass13device_kernelIN5flash11enable_sm90INS1_16FlashAttnFwdSm90INS1_25CollectiveMainloopFwdSm90ILi2EN4cute5tupleIJNS5_1CILi1EEES8_S8_EEENS6_IJNS7_ILi128EEENS7_ILi224EEESA_EEELi128ENS_12float_e4m3_tEfNS_4arch4Sm90ELb0ELb1ELb0ELb1ELb0ELb1ELb0ELb1ELb1ELb1ELb1ELb0EEENS1_21CollectiveEpilogueFwdINS6_IJSA_SA_SB_EEES9_NS_10bfloat16_tESF_Li256ELb1ELb1ELb1ELb1EEENS1_36VarlenDynamicPersistentTileSchedulerILi128ELi224ELi256ELi128ELb1ELb1ELb1ELb1ELb0ELb1EEEEEEEEEvNT_6ParamsE --------------------------
	.section	.nv.info._ZN7cutlass13device_kernelIN5flash11enable_sm90INS1_16FlashAttnFwdSm90INS1_25CollectiveMainloopFwdSm90ILi2EN4cute5tupleIJNS5_1CILi1EEES8_S8_EEENS6_IJNS7_ILi128EEENS7_ILi224EEESA_EEELi128ENS_12float_e4m3_tEfNS_4arch4Sm90ELb0ELb1ELb0ELb1ELb0ELb1ELb0ELb1ELb1ELb1ELb1ELb0EEENS1_21CollectiveEpilogueFwdINS6_IJSA_SA_SB_EEES9_NS_10bfloat16_tESF_Li256ELb1ELb1ELb1ELb1EEENS1_36VarlenDynamicPersistentTileSchedulerILi128ELi224ELi256ELi128ELb1ELb1ELb1ELb1ELb0ELb1EEEEEEEEEvNT_6ParamsE,"",@"SHT_CUDA_INFO"
	.sectionflags	@""
	.align	4


	//----- nvinfo : EIATTR_CUDA_API_VERSION
	.align		4
        /*0000*/ 	.byte	0x04, 0x37
        /*0002*/ 	.short	(.L_999 - .L_998)
.L_998:
        /*0004*/ 	.word	0x00000082


	//----- nvinfo : EIATTR_KPARAM_INFO
	.align		4
.L_999:
        /*0008*/ 	.byte	0x04, 0x17
        /*000a*/ 	.short	(.L_1001 - .L_1000)
.L_1000:
        /*000c*/ 	.word	0x00000000
        /*0010*/ 	.short	0x0000
        /*0012*/ 	.short	0x0070
        /*0014*/ 	.byte	0x00, 0xf0, 0x01, 0x2a


	//----- nvinfo : EIATTR_SPARSE_MMA_MASK
	.align		4
.L_1001:
        /*0018*/ 	.byte	0x03, 0x50
        /*001a*/ 	.short	0x0000


	//----- nvinfo : EIATTR_MAXREG_COUNT
	.align		4
        /*001c*/ 	.byte	0x03, 0x1b
        /*001e*/ 	.short	0x00a8


	//----- nvinfo : EIATTR_NUM_BARRIERS
	.align		4
        /*0020*/ 	.byte	0x02, 0x4c
        /*0022*/ 	.byte	0x10
	.zero		1


	//----- nvinfo : EIATTR_EXTERNS
	.align		4
        /*0024*/ 	.byte	0x04, 0x0f
        /*0026*/ 	.short	(.L_1003 - .L_1002)


	//   ....[0]....
	.align		4
.L_1002:
        /*0028*/ 	.word	index@(__assertfail)


	//----- nvinfo : EIATTR_ANNOTATIONS
	.align		4
.L_1003:
        /*002c*/ 	.byte	0x04, 0x55
        /*002e*/ 	.short	(.L_1005 - .L_1004)


	//   ....[0]....
.L_1004:
        /* <DEDUP_REMOVED lines=188> */


	//----- nvinfo : EIATTR_MERCURY_ISA_VERSION
	.align		4
.L_1005:
        /*0bd8*/ 	.byte	0x03, 0x5f
        /*0bda*/ 	.short	0x0101


	//----- nvinfo : EIATTR_UNUSED_LOAD_BYTE_OFFSET
	.align		4
        /*0bdc*/ 	.byte	0x04, 0x44
        /*0bde*/ 	.short	(.L_1007 - .L_1006)


	//   ....[0]....
.L_1006:
        /*0be0*/ 	.word	0x00000b20
        /*0be4*/ 	.word	0x0000fff0


	//   ....[1]....
        /*0be8*/ 	.word	0x0002aca0
        /*0bec*/ 	.word	0x0000fff0


	//----- nvinfo : EIATTR_INT_WARP_WIDE_INSTR_OFFSETS
	.align		4
.L_1007:
        /*0bf0*/ 	.byte	0x04, 0x31
        /*0bf2*/ 	.short	(.L_1009 - .L_1008)


	//   ....[0]....
.L_1008:
        /*0bf4*/ 	.word	0x00000190


	//   ....[1]....
        /*0bf8*/ 	.word	0x000001d0


	//   ....[2]....
        /*0bfc*/ 	.word	0x00000240


	//   ....[3]....
        /*0c00*/ 	.word	0x00032620


	//   ....[4]....
        /*0c04*/ 	.word	0x00032690


	//   ....[5]....
        /*0c08*/ 	.word	0x000353c0


	//   ....[6]....
        /*0c0c*/ 	.word	0x00035430


	//----- nvinfo : EIATTR_COOP_GROUP_MASK_REGIDS
	.align		4
.L_1009:
        /*0c10*/ 	.byte	0x04, 0x29
        /*0c12*/ 	.short	(.L_1011 - .L_1010)


	//   ....[0]....
.L_1010:
        /*0c14*/ 	.word	0xffffffff


	//   ....[1]....
        /*0c18*/ 	.word	0xffffffff


	//   ....[2]....
        /*0c1c*/ 	.word	0xffffffff


	//   ....[3]....
        /*0c20*/ 	.word	0xffffffff


	//   ....[4]....
        /*0c24*/ 	.word	0xffffffff


	//   ....[5]....
        /*0c28*/ 	.word	0xffffffff


	//   ....[6]....
        /*0c2c*/ 	.word	0xffffffff


	//   ....[7]....
        /*0c30*/ 	.word	0xffffffff


	//   ....[8]....
        /*0c34*/ 	.word	0xffffffff


	//   ....[9]....
        /*0c38*/ 	.word	0xffffffff


	//   ....[10]....
        /*0c3c*/ 	.word	0xffffffff


	//   ....[11]....
        /*0c40*/ 	.word	0xffffffff


	//   ....[12]....
        /*0c44*/ 	.word	0xffffffff


	//   ....[13]....
        /*0c48*/ 	.word	0xffffffff


	//   ....[14]....
        /*0c4c*/ 	.word	0xffffffff


	//   ....[15]....
        /*0c50*/ 	.word	0xffffffff


	//   ....[16]....
        /*0c54*/ 	.word	0xffffffff


	//   ....[17]....
        /*0c58*/ 	.word	0xffffffff


	//   ....[18]....
        /*0c5c*/ 	.word	0xffffffff


	//   ....[19]....
        /*0c60*/ 	.word	0xffffffff


	//   ....[20]....
        /*0c64*/ 	.word	0xffffffff


	//   ....[21]....
        /*0c68*/ 	.word	0xffffffff


	//   ....[22]....
        /*0c6c*/ 	.word	0xffffffff


	//   ....[23]....
        /*0c70*/ 	.word	0xffffffff


	//   ....[24]....
        /*0c74*/ 	.word	0xffffffff


	//   ....[25]....
        /*0c78*/ 	.word	0xffffffff


	//   ....[26]....
        /*0c7c*/ 	.word	0xffffffff


	//   ....[27]....
        /*0c80*/ 	.word	0xffffffff


	//   ....[28]....
        /*0c84*/ 	.word	0xffffffff


	//   ....[29]....
        /*0c88*/ 	.word	0xffffffff


	//   ....[30]....
        /*0c8c*/ 	.word	0xffffffff


	//   ....[31]....
        /*0c90*/ 	.word	0xffffffff


	//   ....[32]....
        /*0c94*/ 	.word	0xffffffff


	//   ....[33]....
        /*0c98*/ 	.word	0xffffffff


	//   ....[34]....
        /*0c9c*/ 	.word	0xffffffff


	//   ....[35]....
        /*0ca0*/ 	.word	0xffffffff


	//   ....[36]....
        /*0ca4*/ 	.word	0xffffffff


	//   ....[37]....
        /*0ca8*/ 	.word	0xffffffff


	//   ....[38]....
        /*0cac*/ 	.word	0xffffffff


	//   ....[39]....
        /*0cb0*/ 	.word	0xffffffff


	//   ....[40]....
        /*0cb4*/ 	.word	0xffffffff


	//   ....[41]....
        /*0cb8*/ 	.word	0xffffffff


	//   ....[42]....
        /*0cbc*/ 	.word	0xffffffff


	//   ....[43]....
        /*0cc0*/ 	.word	0xffffffff


	//   ....[44]....
        /*0cc4*/ 	.word	0xffffffff


	//   ....[45]....
        /*0cc8*/ 	.word	0xffffffff


	//   ....[46]....
        /*0ccc*/ 	.word	0xffffffff


	//   ....[47]....
        /*0cd0*/ 	.word	0xffffffff


	//   ....[48]....
        /*0cd4*/ 	.word	0xffffffff


	//   ....[49]....
        /*0cd8*/ 	.word	0xffffffff


	//   ....[50]....
        /*0cdc*/ 	.word	0xffffffff


	//   ....[51]....
        /*0ce0*/ 	.word	0xffffffff


	//   ....[52]....
        /*0ce4*/ 	.word	0xffffffff


	//   ....[53]....
        /*0ce8*/ 	.word	0xffffffff


	//   ....[54]....
        /*0cec*/ 	.word	0xffffffff


	//   ....[55]....
        /*0cf0*/ 	.word	0xffffffff


	//   ....[56]....
        /*0cf4*/ 	.word	0xffffffff


	//   ....[57]....
        /*0cf8*/ 	.word	0xffffffff


	//   ....[58]....
        /*0cfc*/ 	.word	0xffffffff


	//   ....[59]....
        /*0d00*/ 	.word	0xffffffff


	//   ....[60]....
        /*0d04*/ 	.word	0xffffffff


	//   ....[61]....
        /*0d08*/ 	.word	0xffffffff


	//   ....[62]....
        /*0d0c*/ 	.word	0xffffffff


	//   ....[63]....
        /*0d10*/ 	.word	0xffffffff


	//   ....[64]....
        /*0d14*/ 	.word	0xffffffff


	//   ....[65]....
        /*0d18*/ 	.word	0xffffffff


	//   ....[66]....
        /*0d1c*/ 	.word	0xffffffff


	//   ....[67]....
        /*0d20*/ 	.word	0xffffffff


	//   ....[68]....
        /*0d24*/ 	.word	0xffffffff


	//   ....[69]....
        /*0d28*/ 	.word	0xffffffff


	//   ....[70]....
        /*0d2c*/ 	.word	0xffffffff


	//   ....[71]....
        /*0d30*/ 	.word	0xffffffff


	//   ....[72]....
        /*0d34*/ 	.word	0xffffffff


	//   ....[73]....
        /*0d38*/ 	.word	0xffffffff


	//   ....[74]....
        /*0d3c*/ 	.word	0xffffffff


	//   ....[75]....
        /*0d40*/ 	.word	0xffffffff


	//   ....[76]....
        /*0d44*/ 	.word	0xffffffff


	//   ....[77]....
        /*0d48*/ 	.word	0xffffffff


	//   ....[78]....
        /*0d4c*/ 	.word	0xffffffff


	//   ....[79]....
        /*0d50*/ 	.word	0xffffffff


	//   ....[80]....
        /*0d54*/ 	.word	0xffffffff


	//   ....[81]....
        /*0d58*/ 	.word	0xffffffff


	//   ....[82]....
        /*0d5c*/ 	.word	0xffffffff


	//   ....[83]....
        /*0d60*/ 	.word	0xffffffff


	//   ....[84]....
        /*0d64*/ 	.word	0xffffffff


	//   ....[85]....
        /*0d68*/ 	.word	0xffffffff


	//   ....[86]....
        /*0d6c*/ 	.word	0xffffffff


	//   ....[87]....
        /*0d70*/ 	.word	0xffffffff


	//   ....[88]....
        /*0d74*/ 	.word	0xffffffff


	//   ....[89]....
        /*0d78*/ 	.word	0xffffffff


	//   ....[90]....
        /*0d7c*/ 	.word	0xffffffff


	//   ....[91]....
        /*0d80*/ 	.word	0xffffffff


	//   ....[92]....
        /*0d84*/ 	.word	0xffffffff


	//   ....[93]....
        /*0d88*/ 	.word	0xffffffff


	//   ....[94]....
        /*0d8c*/ 	.word	0xffffffff


	//   ....[95]....
        /*0d90*/ 	.word	0xffffffff


	//   ....[96]....
        /*0d94*/ 	.word	0xffffffff


	//   ....[97]....
        /*0d98*/ 	.word	0xffffffff


	//   ....[98]....
        /*0d9c*/ 	.word	0xffffffff


	//   ....[99]....
        /*0da0*/ 	.word	0xffffffff


	//   ....[100]....
        /*0da4*/ 	.word	0xffffffff


	//   ....[101]....
        /*0da8*/ 	.word	0xffffffff


	//   ....[102]....
        /*0dac*/ 	.word	0xffffffff


	//   ....[103]....
        /*0db0*/ 	.word	0xffffffff


	//   ....[104]....
        /*0db4*/ 	.word	0xffffffff


	//   ....[105]....
        /*0db8*/ 	.word	0xffffffff


	//   ....[106]....
        /*0dbc*/ 	.word	0xffffffff


	//   ....[107]....
        /*0dc0*/ 	.word	0xffffffff


	//   ....[108]....
        /*0dc4*/ 	.word	0xffffffff


	//   ....[109]....
        /*0dc8*/ 	.word	0xffffffff


	//   ....[110]....
        /*0dcc*/ 	.word	0xffffffff


	//   ....[111]....
        /*0dd0*/ 	.word	0xffffffff


	//   ....[112]....
        /*0dd4*/ 	.word	0xffffffff


	//   ....[113]....
        /*0dd8*/ 	.word	0xffffffff


	//   ....[114]....
        /*0ddc*/ 	.word	0xffffffff


	//   ....[115]....
        /*0de0*/ 	.word	0xffffffff


	//   ....[116]....
        /*0de4*/ 	.word	0xffffffff


	//   ....[117]....
        /*0de8*/ 	.word	0xffffffff


	//   ....[118]....
        /*0dec*/ 	.word	0xffffffff


	//   ....[119]....
        /*0df0*/ 	.word	0xffffffff


	//   ....[120]....
        /*0df4*/ 	.word	0xffffffff


	//   ....[121]....
        /*0df8*/ 	.word	0xffffffff


	//   ....[122]....
        /*0dfc*/ 	.word	0xffffffff


	//   ....[123]....
        /*0e00*/ 	.word	0xffffffff


	//   ....[124]....
        /*0e04*/ 	.word	0xffffffff


	//   ....[125]....
        /*0e08*/ 	.word	0xffffffff


	//   ....[126]....
        /*0e0c*/ 	.word	0xffffffff


	//   ....[127]....
        /*0e10*/ 	.word	0xffffffff


	//   ....[128]....
        /*0e14*/ 	.word	0xffffffff


	//   ....[129]....
        /*0e18*/ 	.word	0xffffffff


	//   ....[130]....
        /*0e1c*/ 	.word	0xffffffff


	//   ....[131]....
        /*0e20*/ 	.word	0xffffffff


	//   ....[132]....
        /*0e24*/ 	.word	0xffffffff


	//   ....[133]....
        /*0e28*/ 	.word	0xffffffff


	//   ....[134]....
        /*0e2c*/ 	.word	0xffffffff


	//   ....[135]....
        /*0e30*/ 	.word	0xffffffff


	//   ....[136]....
        /*0e34*/ 	.word	0xffffffff


	//   ....[137]....
        /*0e38*/ 	.word	0xffffffff


	//   ....[138]....
        /*0e3c*/ 	.word	0xffffffff


	//   ....[139]....
        /*0e40*/ 	.word	0xffffffff


	//   ....[140]....
        /*0e44*/ 	.word	0xffffffff


	//   ....[141]....
        /*0e48*/ 	.word	0xffffffff


	//   ....[142]....
        /*0e4c*/ 	.word	0xffffffff


	//   ....[143]....
        /*0e50*/ 	.word	0xffffffff


	//   ....[144]....
        /*0e54*/ 	.word	0xffffffff


	//   ....[145]....
        /*0e58*/ 	.word	0xffffffff


	//   ....[146]....
        /*0e5c*/ 	.word	0xffffffff


	//   ....[147]....
        /*0e60*/ 	.word	0xffffffff


	//   ....[148]....
        /*0e64*/ 	.word	0xffffffff


	//   ....[149]....
        /*0e68*/ 	.word	0xffffffff


	//   ....[150]....
        /*0e6c*/ 	.word	0xffffffff


	//   ....[151]....
        /*0e70*/ 	.word	0xffffffff


	//   ....[152]....
        /*0e74*/ 	.word	0xffffffff


	//   ....[153]....
        /*0e78*/ 	.word	0xffffffff


	//   ....[154]....
        /*0e7c*/ 	.word	0xffffffff


	//   ....[155]....
        /*0e80*/ 	.word	0xffffffff


	//   ....[156]....
        /*0e84*/ 	.word	0xffffffff


	//   ....[157]....
        /*0e88*/ 	.word	0xffffffff


	//   ....[158]....
        /*0e8c*/ 	.word	0xffffffff


	//   ....[159]....
        /*0e90*/ 	.word	0xffffffff


	//   ....[160]....
        /*0e94*/ 	.word	0xffffffff


	//   ....[161]....
        /*0e98*/ 	.word	0xffffffff


	//   ....[162]....
        /*0e9c*/ 	.word	0xffffffff


	//   ....[163]....
        /*0ea0*/ 	.word	0xffffffff


	//   ....[164]....
        /*0ea4*/ 	.word	0xffffffff


	//   ....[165]....
        /*0ea8*/ 	.word	0xffffffff


	//   ....[166]....
        /*0eac*/ 	.word	0xffffffff


	//   ....[167]....
        /*0eb0*/ 	.word	0xffffffff


	//   ....[168]....
        /*0eb4*/ 	.word	0xffffffff


	//   ....[169]....
        /*0eb8*/ 	.word	0xffffffff


	//   ....[170]....
        /*0ebc*/ 	.word	0xffffffff


	//   ....[171]....
        /*0ec0*/ 	.word	0xffffffff


	//   ....[172]....
        /*0ec4*/ 	.word	0xffffffff


	//   ....[173]....
        /*0ec8*/ 	.word	0xffffffff


	//   ....[174]....
        /*0ecc*/ 	.word	0xffffffff


	//   ....[175]....
        /*0ed0*/ 	.word	0xffffffff


	//   ....[176]....
        /*0ed4*/ 	.word	0xffffffff


	//   ....[177]....
        /*0ed8*/ 	.word	0xffffffff


	//   ....[178]....
        /*0edc*/ 	.word	0xffffffff


	//   ....[179]....
        /*0ee0*/ 	.word	0xffffffff


	//   ....[180]....
        /*0ee4*/ 	.word	0xffffffff


	//   ....[181]....
        /*0ee8*/ 	.word	0xffffffff


	//   ....[182]....
        /*0eec*/ 	.word	0xffffffff


	//   ....[183]....
        /*0ef0*/ 	.word	0xffffffff


	//   ....[184]....
        /*0ef4*/ 	.word	0xffffffff


	//   ....[185]....
        /*0ef8*/ 	.word	0xffffffff


	//   ....[186]....
        /*0efc*/ 	.word	0xffffffff


	//   ....[187]....
        /*0f00*/ 	.word	0xffffffff


	//   ....[188]....
        /*0f04*/ 	.word	0xffffffff


	//   ....[189]....
        /*0f08*/ 	.word	0xffffffff


	//   ....[190]....
        /*0f0c*/ 	.word	0xffffffff


	//   ....[191]....
        /*0f10*/ 	.word	0xffffffff


	//   ....[192]....
        /*0f14*/ 	.word	0x0500000f


	//   ....[193]....
        /*0f18*/ 	.word	0x0500000f


	//   ....[194]....
        /*0f1c*/ 	.word	0x0500000f


	//   ....[195]....
        /*0f20*/ 	.word	0x0500000f


	//   ....[196]....
        /*0f24*/ 	.word	0x0500000f


	//   ....[197]....
        /*0f28*/ 	.word	0x0500000f


	//   ....[198]....
        /*0f2c*/ 	.word	0x0500000f


	//   ....[199]....
        /*0f30*/ 	.word	0x0500000f


	//   ....[200]....
        /*0f34*/ 	.word	0x0500000f


	//   ....[201]....
        /*0f38*/ 	.word	0x0500000f


	//   ....[202]....
        /*0f3c*/ 	.word	0x0500000f


	//   ....[203]....
        /*0f40*/ 	.word	0x0500000f


	//   ....[204]....
        /*0f44*/ 	.word	0x0500000f


	//   ....[205]....
        /*0f48*/ 	.word	0x0500000f


	//   ....[206]....
        /*0f4c*/ 	.word	0x0500000f


	//   ....[207]....
        /*0f50*/ 	.word	0x0500000f


	//   ....[208]....
        /*0f54*/ 	.word	0x0500000f


	//   ....[209]....
        /*0f58*/ 	.word	0x0500000f


	//   ....[210]....
        /*0f5c*/ 	.word	0x0500000f


	//   ....[211]....
        /*0f60*/ 	.word	0x0500000f


	//   ....[212]....
        /*0f64*/ 	.word	0x0500000f


	//   ....[213]....
        /*0f68*/ 	.word	0x0500000f


	//   ....[214]....
        /*0f6c*/ 	.word	0x0500000f


	//   ....[215]....
        /*0f70*/ 	.word	0x0500000f


	//   ....[216]....
        /*0f74*/ 	.word	0x0500000f


	//   ....[217]....
        /*0f78*/ 	.word	0x0500000f


	//   ....[218]....
        /*0f7c*/ 	.word	0x0500000f


	//   ....[219]....
        /*0f80*/ 	.word	0x0500000f


	//   ....[220]....
        /*0f84*/ 	.word	0x0500000f


	//   ....[221]....
        /*0f88*/ 	.word	0x0500000f


	//   ....[222]....
        /*0f8c*/ 	.word	0x0500000f


	//   ....[223]....
        /*0f90*/ 	.word	0x0500000f


	//   ....[224]....
        /*0f94*/ 	.word	0x0500000f


	//   ....[225]....
        /*0f98*/ 	.word	0x0500000f


	//   ....[226]....
        /*0f9c*/ 	.word	0x0500000f


	//   ....[227]....
        /*0fa0*/ 	.word	0x0500000f


	//   ....[228]....
        /*0fa4*/ 	.word	0x0500000f


	//   ....[229]....
        /*0fa8*/ 	.word	0x0500000f


	//   ....[230]....
        /*0fac*/ 	.word	0x0500000f


	//   ....[231]....
        /*0fb0*/ 	.word	0x0500000f


	//   ....[232]....
        /*0fb4*/ 	.word	0x0500000f


	//   ....[233]....
        /*0fb8*/ 	.word	0x0500000f


	//   ....[234]....
        /*0fbc*/ 	.word	0x0500000f


	//   ....[235]....
        /*0fc0*/ 	.word	0x0500000f


	//   ....[236]....
        /*0fc4*/ 	.word	0x0500000f


	//   ....[237]....
        /*0fc8*/ 	.word	0x0500000f


	//   ....[238]....
        /*0fcc*/ 	.word	0x0500000f


	//   ....[239]....
        /*0fd0*/ 	.word	0x0500000f


	//   ....[240]....
        /*0fd4*/ 	.word	0x0500000f


	//   ....[241]....
        /*0fd8*/ 	.word	0x0500000f


	//   ....[242]....
        /*0fdc*/ 	.word	0x0500000f


	//   ....[243]....
        /*0fe0*/ 	.word	0x0500000f


	//   ....[244]....
        /*0fe4*/ 	.word	0x0500000f


	//   ....[245]....
        /*0fe8*/ 	.word	0x0500000f


	//   ....[246]....
        /*0fec*/ 	.word	0x0500000f


	//   ....[247]....
        /*0ff0*/ 	.word	0x0500000f


	//   ....[248]....
        /*0ff4*/ 	.word	0x0500000f


	//   ....[249]....
        /*0ff8*/ 	.word	0x0500000f


	//   ....[250]....
        /*0ffc*/ 	.word	0x0500000f


	//   ....[251]....
        /*1000*/ 	.word	0x0500000f


	//   ....[252]....
        /*1004*/ 	.word	0x0500000f


	//   ....[253]....
        /*1008*/ 	.word	0x0500000f


	//   ....[254]....
        /*100c*/ 	.word	0x0500000f


	//   ....[255]....
        /*1010*/ 	.word	0x0500000f


	//   ....[0]....
        /*1014*/ 	.word	0x0500000f


	//   ....[1]....
        /*1018*/ 	.word	0x0500000f


	//   ....[2]....
        /*101c*/ 	.word	0x0500000f


	//   ....[3]....
        /*1020*/ 	.word	0x0500000f


	//   ....[4]....
        /*1024*/ 	.word	0x0500000f


	//   ....[5]....
        /*1028*/ 	.word	0x0500000f


	//   ....[6]....
        /*102c*/ 	.word	0x0500000f


	//   ....[7]....
        /*1030*/ 	.word	0x0500000f


	//   ....[8]....
        /*1034*/ 	.word	0x0500000f


	//   ....[9]....
        /*1038*/ 	.word	0x0500000f


	//   ....[10]....
        /*103c*/ 	.word	0x0500000f


	//   ....[11]....
        /*1040*/ 	.word	0x0500000f


	//   ....[12]....
        /*1044*/ 	.word	0x0500000f


	//   ....[13]....
        /*1048*/ 	.word	0x0500000f


	//   ....[14]....
        /*104c*/ 	.word	0x0500000f


	//   ....[15]....
        /*1050*/ 	.word	0x0500000f


	//   ....[16]....
        /*1054*/ 	.word	0x0500000f


	//   ....[17]....
        /*1058*/ 	.word	0x0500000f


	//   ....[18]....
        /*105c*/ 	.word	0x0500000f


	//   ....[19]....
        /*1060*/ 	.word	0x0500000f


	//   ....[20]....
        /*1064*/ 	.word	0x0500000f


	//   ....[21]....
        /*1068*/ 	.word	0x0500000f


	//   ....[22]....
        /*106c*/ 	.word	0x0500000f


	//   ....[23]....
        /*1070*/ 	.word	0x0500000f


	//   ....[24]....
        /*1074*/ 	.word	0x0500000f


	//   ....[25]....
        /*1078*/ 	.word	0x0500000f


	//   ....[26]....
        /*107c*/ 	.word	0x0500000f


	//   ....[27]....
        /*1080*/ 	.word	0x0500000f


	//   ....[28]....
        /*1084*/ 	.word	0x0500000f


	//   ....[29]....
        /*1088*/ 	.word	0x0500000f


	//   ....[30]....
        /*108c*/ 	.word	0x0500000f


	//   ....[31]....
        /*1090*/ 	.word	0x0500000f


	//   ....[32]....
        /*1094*/ 	.word	0x0500000f


	//   ....[33]....
        /*1098*/ 	.word	0x0500000f


	//   ....[34]....
        /*109c*/ 	.word	0x0500000f


	//   ....[35]....
        /*10a0*/ 	.word	0x0500000f


	//   ....[36]....
        /*10a4*/ 	.word	0x0500000f


	//   ....[37]....
        /*10a8*/ 	.word	0x0500000f


	//   ....[38]....
        /*10ac*/ 	.word	0x0500000f


	//   ....[39]....
        /*10b0*/ 	.word	0x0500000f


	//   ....[40]....
        /*10b4*/ 	.word	0x0500000f


	//   ....[41]....
        /*10b8*/ 	.word	0x0500000f


	//   ....[42]....
        /*10bc*/ 	.word	0x0500000f


	//   ....[43]....
        /*10c0*/ 	.word	0x0500000f


	//   ....[44]....
        /*10c4*/ 	.word	0x0500000f


	//   ....[45]....
        /*10c8*/ 	.word	0x0500000f


	//   ....[46]....
        /*10cc*/ 	.word	0x0500000f


	//   ....[47]....
        /*10d0*/ 	.word	0x0500000f


	//   ....[48]....
        /*10d4*/ 	.word	0x0500000f


	//   ....[49]....
        /*10d8*/ 	.word	0x0500000f


	//   ....[50]....
        /*10dc*/ 	.word	0x0500000f


	//   ....[51]....
        /*10e0*/ 	.word	0x0500000f


	//   ....[52]....
        /*10e4*/ 	.word	0x0500000f


	//   ....[53]....
        /*10e8*/ 	.word	0x0500000f


	//   ....[54]....
        /*10ec*/ 	.word	0x0500000f


	//   ....[55]....
        /*10f0*/ 	.word	0x0500000f


	//   ....[56]....
        /*10f4*/ 	.word	0x0500000f


	//   ....[57]....
        /*10f8*/ 	.word	0x0500000f


	//   ....[58]....
        /*10fc*/ 	.word	0x0500000f


	//   ....[59]....
        /*1100*/ 	.word	0x0500000f


	//   ....[60]....
        /*1104*/ 	.word	0x0500000f


	//   ....[61]....
        /*1108*/ 	.word	0x0500000f


	//   ....[62]....
        /*110c*/ 	.word	0x0500000f


	//   ....[63]....
        /*1110*/ 	.word	0x0500000f


	//   ....[64]....
        /*1114*/ 	.word	0x0500000f


	//   ....[65]....
        /*1118*/ 	.word	0x0500000f


	//   ....[66]....
        /*111c*/ 	.word	0x0500000f


	//   ....[67]....
        /*1120*/ 	.word	0x0500000f


	//   ....[68]....
        /*1124*/ 	.word	0x0500000f


	//   ....[69]....
        /*1128*/ 	.word	0x0500000f


	//   ....[70]....
        /*112c*/ 	.word	0x0500000f


	//   ....[71]....
        /*1130*/ 	.word	0x0500000f


	//   ....[72]....
        /*1134*/ 	.word	0x0500000f


	//   ....[73]....
        /*1138*/ 	.word	0x0500000f


	//----- nvinfo : EIATTR_COOP_GROUP_INSTR_OFFSETS
	.align		4
.L_1011:
        /*113c*/ 	.byte	0x04, 0x28
        /*113e*/ 	.short	(.L_1013 - .L_1012)


	//   ....[0]....
.L_1012:
        /*1140*/ 	.word	0x00000070


	//   ....[1]....
        /*1144*/ 	.word	0x000001a0


	//   ....[2]....
        /*1148*/ 	.word	0x000001f0


	//   ....[3]....
        /*114c*/ 	.word	0x00000420


	//   ....[4]....
        /*1150*/ 	.word	0x00000580


	//   ....[5]....
        /*1154*/ 	.word	0x000006a0


	//   ....[6]....
        /*1158*/ 	.word	0x00000800


	//   ....[7]....
        /*115c*/ 	.word	0x0000dd50


	//   ....[8]....
        /*1160*/ 	.word	0x0000e4e0


	//   ....[9]....
        /*1164*/ 	.word	0x0000e4f0


	//   ....[10]....
        /*1168*/ 	.word	0x0000e500


	//   ....[11]....
        /*116c*/ 	.word	0x0000e510


	//   ....[12]....
        /*1170*/ 	.word	0x0000e730


	//   ....[13]....
        /*1174*/ 	.word	0x0000e740


	//   ....[14]....
        /*1178*/ 	.word	0x0000e750


	//   ....[15]....
        /*117c*/ 	.word	0x0000e760


	//   ....[16]....
        /*1180*/ 	.word	0x00010bf0


	//   ....[17]....
        /*1184*/ 	.word	0x00010c00


	//   ....[18]....
        /*1188*/ 	.word	0x00010c10


	//   ....[19]....
        /*118c*/ 	.word	0x00010c20


	//   ....[20]....
        /*1190*/ 	.word	0x00010d20


	//   ....[21]....
        /*1194*/ 	.word	0x00010d40


	//   ....[22]....
        /*1198*/ 	.word	0x00010d50


	//   ....[23]....
        /*119c*/ 	.word	0x00010d60


	//   ....[24]....
        /*11a0*/ 	.word	0x000142f0


	//   ....[25]....
        /*11a4*/ 	.word	0x00014590


	//   ....[26]....
        /*11a8*/ 	.word	0x00016780


	//   ....[27]....
        /*11ac*/ 	.word	0x00016850


	//   ....[28]....
        /*11b0*/ 	.word	0x00017280


	//   ....[29]....
        /*11b4*/ 	.word	0x000172f0


	//   ....[30]....
        /*11b8*/ 	.word	0x0001a710


	//   ....[31]....
        /*11bc*/ 	.word	0x0001a990


	//   ....[32]....
        /*11c0*/ 	.word	0x0001cd90


	//   ....[33]....
        /*11c4*/ 	.word	0x0001ce90


	//   ....[34]....
        /*11c8*/ 	.word	0x0001da50


	//   ....[35]....
        /*11cc*/ 	.word	0x0001daa0


	//   ....[36]....
        /*11d0*/ 	.word	0x000215b0


	//   ....[37]....
        /*11d4*/ 	.word	0x000216b0


	//   ....[38]....
        /*11d8*/ 	.word	0x000216d0


	//   ....[39]....
        /*11dc*/ 	.word	0x00021740


	//   ....[40]....
        /*11e0*/ 	.word	0x000252b0


	//   ....[41]....
        /*11e4*/ 	.word	0x000254e0


	//   ....[42]....
        /*11e8*/ 	.word	0x00027400


	//   ....[43]....
        /*11ec*/ 	.word	0x00027520


	//   ....[44]....
        /*11f0*/ 	.word	0x00028780


	//   ....[45]....
        /*11f4*/ 	.word	0x000287c0


	//   ....[46]....
        /*11f8*/ 	.word	0x0002a3e0


	//   ....[47]....
        /*11fc*/ 	.word	0x0002a440


	//   ....[48]....
        /*1200*/ 	.word	0x0002a460


	//   ....[49]....
        /*1204*/ 	.word	0x0002a480


	//   ....[50]....
        /*1208*/ 	.word	0x0002b1e0


	//   ....[51]....
        /*120c*/ 	.word	0x0002b220


	//   ....[52]....
        /*1210*/ 	.word	0x0002b250


	//   ....[53]....
        /*1214*/ 	.word	0x0002b280


	//   ....[54]....
        /*1218*/ 	.word	0x0002b2b0


	//   ....[55]....
        /*121c*/ 	.word	0x0002b2e0


	//   ....[56]....
        /*1220*/ 	.word	0x0002b310


	//   ....[57]....
        /*1224*/ 	.word	0x0002b340


	//   ....[58]....
        /*1228*/ 	.word	0x0002b370


	//   ....[59]....
        /*122c*/ 	.word	0x0002b3b0


	//   ....[60]....
        /*1230*/ 	.word	0x0002b3e0


	//   ....[61]....
        /*1234*/ 	.word	0x0002b410


	//   ....[62]....
        /*1238*/ 	.word	0x0002b440


	//   ....[63]....
        /*123c*/ 	.word	0x0002b470


	//   ....[64]....
        /*1240*/ 	.word	0x0002b4a0


	//   ....[65]....
        /*1244*/ 	.word	0x0002b4d0


	//   ....[66]....
        /*1248*/ 	.word	0x0002b500


	//   ....[67]....
        /*124c*/ 	.word	0x0002b530


	//   ....[68]....
        /*1250*/ 	.word	0x0002b560


	//   ....[69]....
        /*1254*/ 	.word	0x0002b590


	//   ....[70]....
        /*1258*/ 	.word	0x0002b5c0


	//   ....[71]....
        /*125c*/ 	.word	0x0002b5f0


	//   ....[72]....
        /*1260*/ 	.word	0x0002b620


	//   ....[73]....
        /*1264*/ 	.word	0x0002b650


	//   ....[74]....
        /*1268*/ 	.word	0x0002b680


	//   ....[75]....
        /*126c*/ 	.word	0x0002b6b0


	//   ....[76]....
        /*1270*/ 	.word	0x0002b6e0


	//   ....[77]....
        /*1274*/ 	.word	0x0002b710


	//   ....[78]....
        /*1278*/ 	.word	0x0002b740


	//   ....[79]....
        /*127c*/ 	.word	0x0002b770


	//   ....[80]....
        /*1280*/ 	.word	0x0002b7a0


	//   ....[81]....
        /*1284*/ 	.word	0x0002b7d0


	//   ....[82]....
        /*1288*/ 	.word	0x0002b800


	//   ....[83]....
        /*128c*/ 	.word	0x0002b830


	//   ....[84]....
        /*1290*/ 	.word	0x0002b860


	//   ....[85]....
        /*1294*/ 	.word	0x0002b890


	//   ....[86]....
        /*1298*/ 	.word	0x0002b8c0


	//   ....[87]....
        /*129c*/ 	.word	0x0002b8f0


	//   ....[88]....
        /*12a0*/ 	.word	0x0002b920


	//   ....[89]....
        /*12a4*/ 	.word	0x0002b950


	//   ....[90]....
        /*12a8*/ 	.word	0x0002b980


	//   ....[91]....
        /*12ac*/ 	.word	0x0002b9b0


	//   ....[92]....
        /*12b0*/ 	.word	0x0002b9e0


	//   ....[93]....
        /*12b4*/ 	.word	0x0002ba10


	//   ....[94]....
        /*12b8*/ 	.word	0x0002ba40


	//   ....[95]....
        /*12bc*/ 	.word	0x0002ba70


	//   ....[96]....
        /*12c0*/ 	.word	0x0002baa0


	//   ....[97]....
        /*12c4*/ 	.word	0x0002bad0


	//   ....[98]....
        /*12c8*/ 	.word	0x0002baf0


	//   ....[99]....
        /*12cc*/ 	.word	0x0002bb20


	//   ....[100]....
        /*12d0*/ 	.word	0x0002bb50


	//   ....[101]....
        /*12d4*/ 	.word	0x0002bb80


	//   ....[102]....
        /*12d8*/ 	.word	0x0002bbb0


	//   ....[103]....
        /*12dc*/ 	.word	0x0002bbe0


	//   ....[104]....
        /*12e0*/ 	.word	0x0002bbf0


	//   ....[105]....
        /*12e4*/ 	.word	0x0002bc00


	//   ....[106]....
        /*12e8*/ 	.word	0x0002bc10


	//   ....[107]....
        /*12ec*/ 	.word	0x0002bc20


	//   ....[108]....
        /*12f0*/ 	.word	0x0002bc30


	//   ....[109]....
        /*12f4*/ 	.word	0x0002bc40


	//   ....[110]....
        /*12f8*/ 	.word	0x0002bc70


	//   ....[111]....
        /*12fc*/ 	.word	0x0002bca0


	//   ....[112]....
        /*1300*/ 	.word	0x0002bcb0


	//   ....[113]....
        /*1304*/ 	.word	0x0002bce0


	//   ....[114]....
        /*1308*/ 	.word	0x0002c650


	//   ....[115]....
        /*130c*/ 	.word	0x0002c670


	//   ....[116]....
        /*1310*/ 	.word	0x0002c690


	//   ....[117]....
        /*1314*/ 	.word	0x0002c6a0


	//   ....[118]....
        /*1318*/ 	.word	0x0002cd70


	//   ....[119]....
        /*131c*/ 	.word	0x0002cd80


	//   ....[120]....
        /*1320*/ 	.word	0x0002cea0


	//   ....[121]....
        /*1324*/ 	.word	0x0002ceb0


	//   ....[122]....
        /*1328*/ 	.word	0x0002cfd0


	//   ....[123]....
        /*132c*/ 	.word	0x0002cfe0


	//   ....[124]....
        /*1330*/ 	.word	0x0002d100


	//   ....[125]....
        /*1334*/ 	.word	0x0002d110


	//   ....[126]....
        /*1338*/ 	.word	0x0002d6d0


	//   ....[127]....
        /*133c*/ 	.word	0x0002d6e0


	//   ....[128]....
        /*1340*/ 	.word	0x0002dc80


	//   ....[129]....
        /*1344*/ 	.word	0x0002dc90


	//   ....[130]....
        /*1348*/ 	.word	0x0002ea20


	//   ....[131]....
        /*134c*/ 	.word	0x0002ea30


	//   ....[132]....
        /*1350*/ 	.word	0x0002eb60


	//   ....[133]....
        /*1354*/ 	.word	0x0002eb70


	//   ....[134]....
        /*1358*/ 	.word	0x0002ec90


	//   ....[135]....
        /*135c*/ 	.word	0x0002eca0


	//   ....[136]....
        /*1360*/ 	.word	0x0002edc0


	//   ....[137]....
        /*1364*/ 	.word	0x0002edd0


	//   ....[138]....
        /*1368*/ 	.word	0x0002ef60


	//   ....[139]....
        /*136c*/ 	.word	0x0002f190


	//   ....[140]....
        /*1370*/ 	.word	0x0002f1c0


	//   ....[141]....
        /*1374*/ 	.word	0x0002f1f0


	//   ....[142]....
        /*1378*/ 	.word	0x0002f220


	//   ....[143]....
        /*137c*/ 	.word	0x0002f250


	//   ....[144]....
        /*1380*/ 	.word	0x0002f280


	//   ....[145]....
        /*1384*/ 	.word	0x0002f430


	//   ....[146]....
        /*1388*/ 	.word	0x0002f460


	//   ....[147]....
        /*138c*/ 	.word	0x0002f490


	//   ....[148]....
        /*1390*/ 	.word	0x0002f4c0


	//   ....[149]....
        /*1394*/ 	.word	0x0002f4f0


	//   ....[150]....
        /*1398*/ 	.word	0x0002f520


	//   ....[151]....
        /*139c*/ 	.word	0x0002f5c0


	//   ....[152]....
        /*13a0*/ 	.word	0x0002f5f0


	//   ....[153]....
        /*13a4*/ 	.word	0x0002f600


	//   ....[154]....
        /*13a8*/ 	.word	0x0002f630


	//   ....[155]....
        /*13ac*/ 	.word	0x000311e0


	//   ....[156]....
        /*13b0*/ 	.word	0x00032dc0


	//   ....[157]....
        /*13b4*/ 	.word	0x000339a0


	//   ....[158]....
        /*13b8*/ 	.word	0x000339c0


	//   ....[159]....
        /*13bc*/ 	.word	0x00033a70


	//   ....[160]....
        /*13c0*/ 	.word	0x00033a80


	//   ....[161]....
        /*13c4*/ 	.word	0x00033b00


	//   ....[162]....
        /*13c8*/ 	.word	0x00033b10


	//   ....[163]....
        /*13cc*/ 	.word	0x00033b90


	//   ....[164]....
        /*13d0*/ 	.word	0x00033ba0


	//   ....[165]....
        /*13d4*/ 	.word	0x00033c20


	//   ....[166]....
        /*13d8*/ 	.word	0x00033c30


	//   ....[167]....
        /*13dc*/ 	.word	0x00033cb0


	//   ....[168]....
        /*13e0*/ 	.word	0x00033cc0


	//   ....[169]....
        /*13e4*/ 	.word	0x00033d40


	//   ....[170]....
        /*13e8*/ 	.word	0x00033d50


	//   ....[171]....
        /*13ec*/ 	.word	0x00033da0


	//   ....[172]....
        /*13f0*/ 	.word	0x00033dc0


	//   ....[173]....
        /*13f4*/ 	.word	0x00036270


	//   ....[174]....
        /*13f8*/ 	.word	0x000362b0


	//   ....[175]....
        /*13fc*/ 	.word	0x00036300


	//   ....[176]....
        /*1400*/ 	.word	0x00036330


	//   ....[177]....
        /*1404*/ 	.word	0x00036360


	//   ....[178]....
        /*1408*/ 	.word	0x00036390


	//   ....[179]....
        /*140c*/ 	.word	0x000363c0


	//   ....[180]....
        /*1410*/ 	.word	0x000363f0


	//   ....[181]....
        /*1414*/ 	.word	0x000365d0


	//   ....[182]....
        /*1418*/ 	.word	0x00036600


	//   ....[183]....
        /*141c*/ 	.word	0x00036630


	//   ....[184]....
        /*1420*/ 	.word	0x00036660


	//   ....[185]....
        /*1424*/ 	.word	0x00036690


	//   ....[186]....
        /*1428*/ 	.word	0x000366c0


	//   ....[187]....
        /*142c*/ 	.word	0x000367a0


	//   ....[188]....
        /*1430*/ 	.word	0x000367c0


	//   ....[189]....
        /*1434*/ 	.word	0x000367d0


	//   ....[190]....
        /*1438*/ 	.word	0x00036850


	//   ....[191]....
        /*143c*/ 	.word	0x000373b0


	//   ....[192]....
        /*1440*/ 	.word	0x00037870


	//   ....[193]....
        /*1444*/ 	.word	0x00037920


	//   ....[194]....
        /*1448*/ 	.word	0x000379b0


	//   ....[195]....
        /*144c*/ 	.word	0x00037a00


	//   ....[196]....
        /*1450*/ 	.word	0x00037a50


	//   ....[197]....
        /*1454*/ 	.word	0x00037ae0


	//   ....[198]....
        /*1458*/ 	.word	0x00037b70


	//   ....[199]....
        /*145c*/ 	.word	0x00037bc0


	//   ....[200]....
        /*1460*/ 	.word	0x00037c10


	//   ....[201]....
        /*1464*/ 	.word	0x00037d00


	//   ....[202]....
        /*1468*/ 	.word	0x00037db0


	//   ....[203]....
        /*146c*/ 	.word	0x00037e00


	//   ....[204]....
        /*1470*/ 	.word	0x00037e50


	//   ....[205]....
        /*1474*/ 	.word	0x00037fa0


	//   ....[206]....
        /*1478*/ 	.word	0x00037ff0


	//   ....[207]....
        /*147c*/ 	.word	0x00038040


	//   ....[208]....
        /*1480*/ 	.word	0x00038090


	//   ....[209]....
        /*1484*/ 	.word	0x000384d0


	//   ....[210]....
        /*1488*/ 	.word	0x000385f0


	//   ....[211]....
        /*148c*/ 	.word	0x00038720


	//   ....[212]....
        /*1490*/ 	.word	0x00038840


	//   ....[213]....
        /*1494*/ 	.word	0x00038970


	//   ....[214]....
        /*1498*/ 	.word	0x00038a30


	//   ....[215]....
        /*149c*/ 	.word	0x00038a90


	//   ....[216]....
        /*14a0*/ 	.word	0x00038ae0


	//   ....[217]....
        /*14a4*/ 	.word	0x00038b60


	//   ....[218]....
        /*14a8*/ 	.word	0x00038bd0


	//   ....[219]....
        /*14ac*/ 	.word	0x00038c30


	//   ....[220]....
        /*14b0*/ 	.word	0x00038c80


	//   ....[221]....
        /*14b4*/ 	.word	0x00038d00


	//   ....[222]....
        /*14b8*/ 	.word	0x00038d70


	//   ....[223]....
        /*14bc*/ 	.word	0x00038dd0


	//   ....[224]....
        /*14c0*/ 	.word	0x00038e20


	//   ....[225]....
        /*14c4*/ 	.word	0x00038ea0


	//   ....[226]....
        /*14c8*/ 	.word	0x00038f10


	//   ....[227]....
        /*14cc*/ 	.word	0x00038f70


	//   ....[228]....
        /*14d0*/ 	.word	0x00038fc0


	//   ....[229]....
        /*14d4*/ 	.word	0x00039040


	//   ....[230]....
        /*14d8*/ 	.word	0x000390b0


	//   ....[231]....
        /*14dc*/ 	.word	0x00039110


	//   ....[232]....
        /*14e0*/ 	.word	0x00039160


	//   ....[233]....
        /*14e4*/ 	.word	0x000391e0


	//   ....[234]....
        /*14e8*/ 	.word	0x00039250


	//   ....[235]....
        /*14ec*/ 	.word	0x000392b0


	//   ....[236]....
        /*14f0*/ 	.word	0x00039300


	//   ....[237]....
        /*14f4*/ 	.word	0x00039380


	//   ....[238]....
        /*14f8*/ 	.word	0x000393f0


	//   ....[239]....
        /*14fc*/ 	.word	0x00039450


	//   ....[240]....
        /*1500*/ 	.word	0x000394a0


	//   ....[241]....
        /*1504*/ 	.word	0x00039520


	//   ....[242]....
        /*1508*/ 	.word	0x00039590


	//   ....[243]....
        /*150c*/ 	.word	0x000395f0


	//   ....[244]....
        /*1510*/ 	.word	0x00039640


	//   ....[245]....
        /*1514*/ 	.word	0x000396c0


	//   ....[246]....
        /*1518*/ 	.word	0x00039730


	//   ....[247]....
        /*151c*/ 	.word	0x00039790


	//   ....[248]....
        /*1520*/ 	.word	0x000397e0


	//   ....[249]....
        /*1524*/ 	.word	0x00039860


	//   ....[250]....
        /*1528*/ 	.word	0x000398d0


	//   ....[251]....
        /*152c*/ 	.word	0x00039930


	//   ....[252]....
        /*1530*/ 	.word	0x00039980


	//   ....[253]....
        /*1534*/ 	.word	0x00039a00


	//   ....[254]....
        /*1538*/ 	.word	0x00039a70


	//   ....[255]....
        /*153c*/ 	.word	0x00039ad0


	//   ....[0]....
        /*1540*/ 	.word	0x00039b20


	//   ....[1]....
        /*1544*/ 	.word	0x00039ba0


	//   ....[2]....
        /*1548*/ 	.word	0x00039bf0


	//   ....[3]....
        /*154c*/ 	.word	0x00039c50


	//   ....[4]....
        /*1550*/ 	.word	0x00039ca0


	//   ....[5]....
        /*1554*/ 	.word	0x00039d20


	//   ....[6]....
        /*1558*/ 	.word	0x00039d80


	//   ....[7]....
        /*155c*/ 	.word	0x00039de0


	//   ....[8]....
        /*1560*/ 	.word	0x00039e30


	//   ....[9]....
        /*1564*/ 	.word	0x00039eb0


	//   ....[10]....
        /*1568*/ 	.word	0x00039f10


	//   ....[11]....
        /*156c*/ 	.word	0x00039f80


	//   ....[12]....
        /*1570*/ 	.word	0x00039fd0


	//   ....[13]....
        /*1574*/ 	.word	0x0003a060


	//   ....[14]....
        /*1578*/ 	.word	0x0003a0d0


	//   ....[15]....
        /*157c*/ 	.word	0x0003a140


	//   ....[16]....
        /*1580*/ 	.word	0x0003a1a0


	//   ....[17]....
        /*1584*/ 	.word	0x0003a230


	//   ....[18]....
        /*1588*/ 	.word	0x0003a280


	//   ....[19]....
        /*158c*/ 	.word	0x0003a310


	//   ....[20]....
        /*1590*/ 	.word	0x0003a3a0


	//   ....[21]....
        /*1594*/ 	.word	0x0003a430


	//   ....[22]....
        /*1598*/ 	.word	0x0003a4c0


	//   ....[23]....
        /*159c*/ 	.word	0x0003a550


	//   ....[24]....
        /*15a0*/ 	.word	0x0003a5e0


	//   ....[25]....
        /*15a4*/ 	.word	0x0003a660


	//   ....[26]....
        /*15a8*/ 	.word	0x0003a6b0


	//   ....[27]....
        /*15ac*/ 	.word	0x0003a740


	//   ....[28]....
        /*15b0*/ 	.word	0x0003a7d0


	//   ....[29]....
        /*15b4*/ 	.word	0x0003a850


	//   ....[30]....
        /*15b8*/ 	.word	0x0003a8a0


	//   ....[31]....
        /*15bc*/ 	.word	0x0003a930


	//   ....[32]....
        /*15c0*/ 	.word	0x0003a9c0


	//   ....[33]....
        /*15c4*/ 	.word	0x0003aa50


	//   ....[34]....
        /*15c8*/ 	.word	0x0003aae0


	//   ....[35]....
        /*15cc*/ 	.word	0x0003ab70


	//   ....[36]....
        /*15d0*/ 	.word	0x0003ac00


	//   ....[37]....
        /*15d4*/ 	.word	0x0003acc0


	//   ....[38]....
        /*15d8*/ 	.word	0x0003afa0


	//   ....[39]....
        /*15dc*/ 	.word	0x0003b1b0


	//   ....[40]....
        /*15e0*/ 	.word	0x0003b200


	//   ....[41]....
        /*15e4*/ 	.word	0x0003b310


	//   ....[42]....
        /*15e8*/ 	.word	0x0003b360


	//   ....[43]....
        /*15ec*/ 	.word	0x0003b470


	//   ....[44]....
        /*15f0*/ 	.word	0x0003b4c0


	//   ....[45]....
        /*15f4*/ 	.word	0x0003b5d0


	//   ....[46]....
        /*15f8*/ 	.word	0x0003b620


	//   ....[47]....
        /*15fc*/ 	.word	0x0003b730


	//   ....[48]....
        /*1600*/ 	.word	0x0003b780


	//   ....[49]....
        /*1604*/ 	.word	0x0003b890


	//   ....[50]....
        /*1608*/ 	.word	0x0003b8e0


	//   ....[51]....
        /*160c*/ 	.word	0x0003b9d0


	//   ....[52]....
        /*1610*/ 	.word	0x0003ba40


	//   ....[53]....
        /*1614*/ 	.word	0x0003bb30


	//   ....[54]....
        /*1618*/ 	.word	0x0003bb80


	//   ....[55]....
        /*161c*/ 	.word	0x0003be60


	//   ....[56]....
        /*1620*/ 	.word	0x0003bf00


	//   ....[57]....
        /*1624*/ 	.word	0x0003c0b0


	//   ....[58]....
        /*1628*/ 	.word	0x0003c130


	//   ....[59]....
        /*162c*/ 	.word	0x0003c1b0


	//   ....[60]....
        /*1630*/ 	.word	0x0003c230


	//   ....[61]....
        /*1634*/ 	.word	0x0003c2b0


	//   ....[62]....
        /*1638*/ 	.word	0x0003c340


	//   ....[63]....
        /*163c*/ 	.word	0x0003c3e0


	//   ....[64]....
        /*1640*/ 	.word	0x0003c490


	//   ....[65]....
        /*1644*/ 	.word	0x0003c510


	//   ....[66]....
        /*1648*/ 	.word	0x0003c590


	//   ....[67]....
        /*164c*/ 	.word	0x0003c610


	//   ....[68]....
        /*1650*/ 	.word	0x0003c6a0


	//   ....[69]....
        /*1654*/ 	.word	0x0003c720


	//   ....[70]....
        /*1658*/ 	.word	0x0003c7d0


	//   ....[71]....
        /*165c*/ 	.word	0x0003c820


	//   ....[72]....
        /*1660*/ 	.word	0x0003c8e0


	//   ....[73]....
        /*1664*/ 	.word	0x0003ca10


	//----- nvinfo : EIATTR_REG_RECONFIG
	.align		4
.L_1013:
        /*1668*/ 	.byte	0x01, 0x54
	.zero		2


	//----- nvinfo : EIATTR_SYSCALL_OFFSETS
	.align		4
        /*166c*/ 	.byte	0x04, 0x46
        /*166e*/ 	.short	(.L_1015 - .L_1014)


	//   ....[0]....
.L_1014:
        /*1670*/ 	.word	0x00002040


	//   ....[1]....
        /*1674*/ 	.word	0x00002190


	//   ....[2]....
        /*1678*/ 	.word	0x0000df10


	//   ....[3]....
        /*167c*/ 	.word	0x0000e250


	//   ....[4]....
        /*1680*/ 	.word	0x00032830


	//   ....[5]....
        /*1684*/ 	.word	0x000329a0


	//   ....[6]....
        /*1688*/ 	.word	0x00032b00


	//   ....[7]....
        /*168c*/ 	.word	0x00032c40


	//   ....[8]....
        /*1690*/ 	.word	0x00033590


	//----- nvinfo : EIATTR_MBARRIER_INSTR_OFFSETS
	.align		4
.L_1015:
        /*1694*/ 	.byte	0x04, 0x39
        /*1696*/ 	.short	(.L_1017 - .L_1016)


	//   ....[0]....
.L_1016:
        /*1698*/ 	.word	0x000002d0
        /*169c*/ 	.word	0x000000ff
        /*16a0*/ 	.word	0x0002e800
        /*16a4*/ 	.short	0x0100
        /*16a6*/ 	.byte	0x08
	.zero		1


	//   ....[1]....
        /*16a8*/ 	.word	0x000002e0
        /*16ac*/ 	.word	0x000000ff
        /*16b0*/ 	.word	0x0002e820
        /*16b4*/ 	.short	0x0100
        /*16b6*/ 	.byte	0x08
	.zero		1


	//   ....[2]....
        /*16b8*/ 	.word	0x000003d0
        /*16bc*/ 	.word	0x000000ff
        /*16c0*/ 	.word	0x0002e830
        /*16c4*/ 	.short	0x0100
        /*16c6*/ 	.byte	0x08
	.zero		1


	//   ....[3]....
        /*16c8*/ 	.word	0x000003e0
        /*16cc*/ 	.word	0x000000ff
        /*16d0*/ 	.word	0x0002e840
        /*16d4*/ 	.short	0x0100
        /*16d6*/ 	.byte	0x08
	.zero		1


	//   ....[4]....
        /*16d8*/ 	.word	0x000003f0
        /*16dc*/ 	.word	0x000000ff
        /*16e0*/ 	.word	0x0002e838
        /*16e4*/ 	.short	0x0100
        /*16e6*/ 	.byte	0x08
	.zero		1


	//   ....[5]....
        /*16e8*/ 	.word	0x00000400
        /*16ec*/ 	.word	0x000000ff
        /*16f0*/ 	.word	0x0002e848
        /*16f4*/ 	.short	0x0100
        /*16f6*/ 	.byte	0x08
	.zero		1


	//   ....[6]....
        /*16f8*/ 	.word	0x00000530
        /*16fc*/ 	.word	0x000000ff
        /*1700*/ 	.word	0x0002e850
        /*1704*/ 	.short	0x0100
        /*1706*/ 	.byte	0x08
	.zero		1


	//   ....[7]....
        /*1708*/ 	.word	0x00000540
        /*170c*/ 	.word	0x000000ff
        /*1710*/ 	.word	0x0002e860
        /*1714*/ 	.short	0x0100
        /*1716*/ 	.byte	0x08
	.zero		1


	//   ....[8]....
        /*1718*/ 	.word	0x00000550
        /*171c*/ 	.word	0x000000ff
        /*1720*/ 	.word	0x0002e858
        /*1724*/ 	.short	0x0100
        /*1726*/ 	.byte	0x08
	.zero		1


	//   ....[9]....
        /*1728*/ 	.word	0x00000560
        /*172c*/ 	.word	0x000000ff
        /*1730*/ 	.word	0x0002e868
        /*1734*/ 	.short	0x0100
        /*1736*/ 	.byte	0x08
	.zero		1


	//   ....[10]....
        /*1738*/ 	.word	0x00000650
        /*173c*/ 	.word	0x000000ff
        /*1740*/ 	.word	0x0002e870
        /*1744*/ 	.short	0x0100
        /*1746*/ 	.byte	0x06
	.zero		1


	//   ....[11]....
        /*1748*/ 	.word	0x00000660
        /*174c*/ 	.word	0x000000ff
        /*1750*/ 	.word	0x0002e880
        /*1754*/ 	.short	0x0100
        /*1756*/ 	.byte	0x06
	.zero		1


	//   ....[12]....
        /*1758*/ 	.word	0x00000670
        /*175c*/ 	.word	0x000000ff
        /*1760*/ 	.word	0x0002e878
        /*1764*/ 	.short	0x0100
        /*1766*/ 	.byte	0x06
	.zero		1


	//   ....[13]....
        /*1768*/ 	.word	0x00000680
        /*176c*/ 	.word	0x000000ff
        /*1770*/ 	.word	0x0002e888
        /*1774*/ 	.short	0x0100
        /*1776*/ 	.byte	0x06
	.zero		1


	//   ....[14]....
        /*1778*/ 	.word	0x000007b0
        /*177c*/ 	.word	0x000000ff
        /*1780*/ 	.word	0x0002e890
        /*1784*/ 	.short	0x0100
        /*1786*/ 	.byte	0x08
	.zero		1


	//   ....[15]....
        /*1788*/ 	.word	0x000007c0
        /*178c*/ 	.word	0x000000ff
        /*1790*/ 	.word	0x0002e8a0
        /*1794*/ 	.short	0x0100
        /*1796*/ 	.byte	0x08
	.zero		1


	//   ....[16]....
        /*1798*/ 	.word	0x000007d0
        /*179c*/ 	.word	0x000000ff
        /*17a0*/ 	.word	0x0002e898
        /*17a4*/ 	.short	0x0100
        /*17a6*/ 	.byte	0x08
	.zero		1


	//   ....[17]....
        /*17a8*/ 	.word	0x000007e0
        /*17ac*/ 	.word	0x000000ff
        /*17b0*/ 	.word	0x0002e8a8
        /*17b4*/ 	.short	0x0100
        /*17b6*/ 	.byte	0x08
	.zero		1


	//   ....[18]....
        /*17b8*/ 	.word	0x00000910
        /*17bc*/ 	.word	0x000000ff
        /*17c0*/ 	.word	0x0002e8b0
        /*17c4*/ 	.short	0x0100
        /*17c6*/ 	.byte	0x08
	.zero		1


	//   ....[19]....
        /*17c8*/ 	.word	0x00000920
        /*17cc*/ 	.word	0x000000ff
        /*17d0*/ 	.word	0x0002e8c0
        /*17d4*/ 	.short	0x0100
        /*17d6*/ 	.byte	0x08
	.zero		1


	//   ....[20]....
        /*17d8*/ 	.word	0x00000930
        /*17dc*/ 	.word	0x000000ff
        /*17e0*/ 	.word	0x0002e8b8
        /*17e4*/ 	.short	0x0100
        /*17e6*/ 	.byte	0x08
	.zero		1


	//   ....[21]....
        /*17e8*/ 	.word	0x00000940
        /*17ec*/ 	.word	0x000000ff
        /*17f0*/ 	.word	0x0002e8c8
        /*17f4*/ 	.short	0x0100
        /*17f6*/ 	.byte	0x08
	.zero		1


	//   ....[22]....
        /*17f8*/ 	.word	0x00003770
        /*17fc*/ 	.word	0x00000067
        /*1800*/ 	.word	0x0002e890
        /*1804*/ 	.short	0x010a
        /*1806*/ 	.byte	0x3f
	.zero		1


	//   ....[23]....
        /*1808*/ 	.word	0x00007c90
        /*180c*/ 	.word	0x00000067
        /*1810*/ 	.word	0x0002e890
        /*1814*/ 	.short	0x010a
        /*1816*/ 	.byte	0x3f
	.zero		1


	//   ....[24]....
        /*1818*/ 	.word	0x0000bf50
        /*181c*/ 	.word	0x00000067
        /*1820*/ 	.word	0x0002e890
        /*1824*/ 	.short	0x010a
        /*1826*/ 	.byte	0x3f
	.zero		1


	//   ....[25]....
        /*1828*/ 	.word	0x0000c6d0
        /*182c*/ 	.word	0x0000002c
        /*1830*/ 	.word	0x00000000
        /*1834*/ 	.short	0x0101
        /*1836*/ 	.byte	0x3f
	.zero		1


	//   ....[26]....
        /*1838*/ 	.word	0x0000c710
        /*183c*/ 	.word	0x00000067
        /*1840*/ 	.word	0x0002e8b0
        /*1844*/ 	.short	0x010a
        /*1846*/ 	.byte	0x3f
	.zero		1


	//   ....[27]....
        /*1848*/ 	.word	0x0000cff0
        /*184c*/ 	.word	0x00000067
        /*1850*/ 	.word	0x00000000
        /*1854*/ 	.short	0x0101
        /*1856*/ 	.byte	0x3f
	.zero		1


	//   ....[28]....
        /*1858*/ 	.word	0x0000dfd0
        /*185c*/ 	.word	0x00000012
        /*1860*/ 	.word	0x0002e800
        /*1864*/ 	.short	0x010a
        /*1866*/ 	.byte	0x3f
	.zero		1


	//   ....[29]....
        /*1868*/ 	.word	0x0000e020
        /*186c*/ 	.word	0x00000012
        /*1870*/ 	.word	0x0002e800
        /*1874*/ 	.short	0x010a
        /*1876*/ 	.byte	0x3f
	.zero		1


	//   ....[30]....
        /*1878*/ 	.word	0x0000ea70
        /*187c*/ 	.word	0x00000012
        /*1880*/ 	.word	0x0002e800
        /*1884*/ 	.short	0x010a
        /*1886*/ 	.byte	0x3f
	.zero		1


	//   ....[31]....
        /*1888*/ 	.word	0x00011000
        /*188c*/ 	.word	0x00000012
        /*1890*/ 	.word	0x0002e800
        /*1894*/ 	.short	0x010a
        /*1896*/ 	.byte	0x3f
	.zero		1


	//   ....[32]....
        /*1898*/ 	.word	0x00013100
        /*189c*/ 	.word	0x00000000
        /*18a0*/ 	.word	0x0002e830
        /*18a4*/ 	.short	0x010a
        /*18a6*/ 	.byte	0x3f
	.zero		1


	//   ....[33]....
        /*18a8*/ 	.word	0x000131a0
        /*18ac*/ 	.word	0x00000000
        /*18b0*/ 	.word	0x0002e830
        /*18b4*/ 	.short	0x010a
        /*18b6*/ 	.byte	0x3f
	.zero		1


	//   ....[34]....
        /*18b8*/ 	.word	0x000143b0
        /*18bc*/ 	.word	0x00000000
        /*18c0*/ 	.word	0x00000000
        /*18c4*/ 	.short	0x0101
        /*18c6*/ 	.byte	0x3f
	.zero		1


	//   ....[35]....
        /*18c8*/ 	.word	0x00018d80
        /*18cc*/ 	.word	0x0000000f
        /*18d0*/ 	.word	0x0002e830
        /*18d4*/ 	.short	0x010a
        /*18d6*/ 	.byte	0x3f
	.zero		1


	//   ....[36]....
        /*18d8*/ 	.word	0x00018dd0
        /*18dc*/ 	.word	0x0000000f
        /*18e0*/ 	.word	0x0002e830
        /*18e4*/ 	.short	0x010a
        /*18e6*/ 	.byte	0x3f
	.zero		1


	//   ....[37]....
        /*18e8*/ 	.word	0x0001a220
        /*18ec*/ 	.word	0x0000000f
        /*18f0*/ 	.word	0x0002e850
        /*18f4*/ 	.short	0x010a
        /*18f6*/ 	.byte	0x3f
	.zero		1


	//   ....[38]....
        /*18f8*/ 	.word	0x0001a260
        /*18fc*/ 	.word	0x0000000f
        /*1900*/ 	.word	0x0002e850
        /*1904*/ 	.short	0x010a
        /*1906*/ 	.byte	0x3f
	.zero		1


	//   ....[39]....
        /*1908*/ 	.word	0x0001a760
        /*190c*/ 	.word	0x0000000e
        /*1910*/ 	.word	0x00000000
        /*1914*/ 	.short	0x0101
        /*1916*/ 	.byte	0x3f
	.zero		1


	//   ....[40]....
        /*1918*/ 	.word	0x0001f3c0
        /*191c*/ 	.word	0x00000067
        /*1920*/ 	.word	0x00000000
        /*1924*/ 	.short	0x0101
        /*1926*/ 	.byte	0x3f
	.zero		1


	//   ....[41]....
        /*1928*/ 	.word	0x0001f870
        /*192c*/ 	.word	0x00000003
        /*1930*/ 	.word	0x0002e830
        /*1934*/ 	.short	0x010a
        /*1936*/ 	.byte	0x3f
	.zero		1


	//   ....[42]....
        /*1938*/ 	.word	0x0001f8c0
        /*193c*/ 	.word	0x00000003
        /*1940*/ 	.word	0x0002e830
        /*1944*/ 	.short	0x010a
        /*1946*/ 	.byte	0x3f
	.zero		1


	//   ....[43]....
        /*1948*/ 	.word	0x00020d20
        /*194c*/ 	.word	0x00000003
        /*1950*/ 	.word	0x0002e850
        /*1954*/ 	.short	0x010a
        /*1956*/ 	.byte	0x3f
	.zero		1


	//   ....[44]....
        /*1958*/ 	.word	0x00020d60
        /*195c*/ 	.word	0x00000003
        /*1960*/ 	.word	0x0002e850
        /*1964*/ 	.short	0x010a
        /*1966*/ 	.byte	0x3f
	.zero		1


	//   ....[45]....
        /*1968*/ 	.word	0x00022a60
        /*196c*/ 	.word	0x00000076
        /*1970*/ 	.word	0x00000000
        /*1974*/ 	.short	0x0101
        /*1976*/ 	.byte	0x3f
	.zero		1


	//   ....[46]....
        /*1978*/ 	.word	0x00023040
        /*197c*/ 	.word	0x00000014
        /*1980*/ 	.word	0x00000000
        /*1984*/ 	.short	0x0101
        /*1986*/ 	.byte	0x3f
	.zero		1


	//   ....[47]....
        /*1988*/ 	.word	0x000238a0
        /*198c*/ 	.word	0x00000003
        /*1990*/ 	.word	0x0002e830
        /*1994*/ 	.short	0x010a
        /*1996*/ 	.byte	0x3f
	.zero		1


	//   ....[48]....
        /*1998*/ 	.word	0x000238f0
        /*199c*/ 	.word	0x00000003
        /*19a0*/ 	.word	0x0002e830
        /*19a4*/ 	.short	0x010a
        /*19a6*/ 	.byte	0x3f
	.zero		1


	//   ....[49]....
        /*19a8*/ 	.word	0x00024d70
        /*19ac*/ 	.word	0x00000003
        /*19b0*/ 	.word	0x0002e850
        /*19b4*/ 	.short	0x010a
        /*19b6*/ 	.byte	0x3f
	.zero		1


	//   ....[50]....
        /*19b8*/ 	.word	0x00024db0
        /*19bc*/ 	.word	0x00000003
        /*19c0*/ 	.word	0x0002e850
        /*19c4*/ 	.short	0x010a
        /*19c6*/ 	.byte	0x3f
	.zero		1


	//   ....[51]....
        /*19c8*/ 	.word	0x000252e0
        /*19cc*/ 	.word	0x0000000f
        /*19d0*/ 	.word	0x00000000
        /*19d4*/ 	.short	0x0101
        /*19d6*/ 	.byte	0x3f
	.zero		1


	//   ....[52]....
        /*19d8*/ 	.word	0x00029810
        /*19dc*/ 	.word	0x0000000d
        /*19e0*/ 	.word	0x00000000
        /*19e4*/ 	.short	0x0101
        /*19e6*/ 	.byte	0x3f
	.zero		1


	//   ....[53]....
        /*19e8*/ 	.word	0x00029f60
        /*19ec*/ 	.word	0x0000000d
        /*19f0*/ 	.word	0x0002e850
        /*19f4*/ 	.short	0x010a
        /*19f6*/ 	.byte	0x3f
	.zero		1


	//   ....[54]....
        /*19f8*/ 	.word	0x00029fe0
        /*19fc*/ 	.word	0x0000000d
        /*1a00*/ 	.word	0x0002e850
        /*1a04*/ 	.short	0x010a
        /*1a06*/ 	.byte	0x3f
	.zero		1


	//   ....[55]....
        /*1a08*/ 	.word	0x0002ab30
        /*1a0c*/ 	.word	0x00000002
        /*1a10*/ 	.word	0x00000000
        /*1a14*/ 	.short	0x0101
        /*1a16*/ 	.byte	0x3f
	.zero		1


	//   ....[56]....
        /*1a18*/ 	.word	0x0002cca0
        /*1a1c*/ 	.word	0x00000000
        /*1a20*/ 	.word	0x00000000
        /*1a24*/ 	.short	0x0101
        /*1a26*/ 	.byte	0x3f
	.zero		1


	//   ....[57]....
        /*1a28*/ 	.word	0x0002d4c0
        /*1a2c*/ 	.word	0x0000000e
        /*1a30*/ 	.word	0x00000000
        /*1a34*/ 	.short	0x0101
        /*1a36*/ 	.byte	0x3f
	.zero		1


	//   ....[58]....
        /*1a38*/ 	.word	0x000312c0
        /*1a3c*/ 	.word	0x00000013
        /*1a40*/ 	.word	0x0002e820
        /*1a44*/ 	.short	0x010a
        /*1a46*/ 	.byte	0x3f
	.zero		1


	//   ....[59]....
        /*1a48*/ 	.word	0x00031390
        /*1a4c*/ 	.word	0x00000007
        /*1a50*/ 	.word	0x0002e8a0
        /*1a54*/ 	.short	0x010a
        /*1a56*/ 	.byte	0x3f
	.zero		1


	//   ....[60]....
        /*1a58*/ 	.word	0x000315d0
        /*1a5c*/ 	.word	0x00000007
        /*1a60*/ 	.word	0x0002e8c0
        /*1a64*/ 	.short	0x010a
        /*1a66*/ 	.byte	0x3f
	.zero		1


	//   ....[61]....
        /*1a68*/ 	.word	0x00031980
        /*1a6c*/ 	.word	0x00000005
        /*1a70*/ 	.word	0x0002e8a0
        /*1a74*/ 	.short	0x010a
        /*1a76*/ 	.byte	0x3f
	.zero		1


	//   ....[62]....
        /*1a78*/ 	.word	0x00031bb0
        /*1a7c*/ 	.word	0x00000005
        /*1a80*/ 	.word	0x0002e8c0
        /*1a84*/ 	.short	0x010a
        /*1a86*/ 	.byte	0x3f
	.zero		1


	//   ....[63]....
        /*1a88*/ 	.word	0x00033050
        /*1a8c*/ 	.word	0x00000000
        /*1a90*/ 	.word	0x0002e880
        /*1a94*/ 	.short	0x010a
        /*1a96*/ 	.byte	0x3f
	.zero		1


	//   ....[64]....
        /*1a98*/ 	.word	0x00033200
        /*1a9c*/ 	.word	0x00000000
        /*1aa0*/ 	.word	0x0002e840
        /*1aa4*/ 	.short	0x010a
        /*1aa6*/ 	.byte	0x3f
	.zero		1


	//   ....[65]....
        /*1aa8*/ 	.word	0x00033e70
        /*1aac*/ 	.word	0x00000013
        /*1ab0*/ 	.word	0x0002e800
        /*1ab4*/ 	.short	0x0107
        /*1ab6*/ 	.byte	0x3f
	.zero		1


	//   ....[66]....
        /*1ab8*/ 	.word	0x00033f60
        /*1abc*/ 	.word	0x00000013
        /*1ac0*/ 	.word	0x0002e800
        /*1ac4*/ 	.short	0x0101
        /*1ac6*/ 	.byte	0x3f
	.zero		1


	//   ....[67]....
        /*1ac8*/ 	.word	0x00033f80
        /*1acc*/ 	.word	0x00000013
        /*1ad0*/ 	.word	0x0002e820
        /*1ad4*/ 	.short	0x010a
        /*1ad6*/ 	.byte	0x3f
	.zero		1


	//   ....[68]....
        /*1ad8*/ 	.word	0x000342a0
        /*1adc*/ 	.word	0x00000006
        /*1ae0*/ 	.word	0x0002e880
        /*1ae4*/ 	.short	0x010a
        /*1ae6*/ 	.byte	0x3f
	.zero		1


	//   ....[69]....
        /*1ae8*/ 	.word	0x00034500
        /*1aec*/ 	.word	0x00000006
        /*1af0*/ 	.word	0x0002e840
        /*1af4*/ 	.short	0x010a
        /*1af6*/ 	.byte	0x3f
	.zero		1


	//   ....[70]....
        /*1af8*/ 	.word	0x000347d0
        /*1afc*/ 	.word	0x00000003
        /*1b00*/ 	.word	0x0002e870
        /*1b04*/ 	.short	0x010a
        /*1b06*/ 	.byte	0x3f
	.zero		1


	//   ....[71]....
        /*1b08*/ 	.word	0x00034840
        /*1b0c*/ 	.word	0x00000003
        /*1b10*/ 	.word	0x0002e860
        /*1b14*/ 	.short	0x010a
        /*1b16*/ 	.byte	0x3f
	.zero		1


	//   ....[72]....
        /*1b18*/ 	.word	0x00035290
        /*1b1c*/ 	.word	0x00000003
        /*1b20*/ 	.word	0x0002e850
        /*1b24*/ 	.short	0x0101
        /*1b26*/ 	.byte	0x3f
	.zero		1


	//   ....[73]....
        /*1b28*/ 	.word	0x00035310
        /*1b2c*/ 	.word	0x00000003
        /*1b30*/ 	.word	0x00000000
        /*1b34*/ 	.short	0x0101
        /*1b36*/ 	.byte	0x3f
	.zero		1


	//   ....[74]....
        /*1b38*/ 	.word	0x00035560
        /*1b3c*/ 	.word	0x00000000
        /*1b40*/ 	.word	0x0002e870
        /*1b44*/ 	.short	0x010a
        /*1b46*/ 	.byte	0x3f
	.zero		1


	//   ....[75]....
        /*1b48*/ 	.word	0x000355d0
        /*1b4c*/ 	.word	0x00000000
        /*1b50*/ 	.word	0x0002e860
        /*1b54*/ 	.short	0x010a
        /*1b56*/ 	.byte	0x3f
	.zero		1


	//   ....[76]....
        /*1b58*/ 	.word	0x00035f80
        /*1b5c*/ 	.word	0x00000000
        /*1b60*/ 	.word	0x0002e850
        /*1b64*/ 	.short	0x0101
        /*1b66*/ 	.byte	0x3f
	.zero		1


	//   ....[77]....
        /*1b68*/ 	.word	0x00035fc0
        /*1b6c*/ 	.word	0x00000000
        /*1b70*/ 	.word	0x00000000
        /*1b74*/ 	.short	0x0101
        /*1b76*/ 	.byte	0x3f
	.zero		1


	//   ....[78]....
        /*1b78*/ 	.word	0x00037330
        /*1b7c*/ 	.word	0x00000000
        /*1b80*/ 	.word	0x0002e820
        /*1b84*/ 	.short	0x010a
        /*1b86*/ 	.byte	0x3f
	.zero		1


	//   ....[79]....
        /*1b88*/ 	.word	0x00037500
        /*1b8c*/ 	.word	0x00000006
        /*1b90*/ 	.word	0x00000000
        /*1b94*/ 	.short	0x010a
        /*1b96*/ 	.byte	0x3f
	.zero		1


	//   ....[80]....
        /*1b98*/ 	.word	0x00037570
        /*1b9c*/ 	.word	0x00000007
        /*1ba0*/ 	.word	0x00000000
        /*1ba4*/ 	.short	0x010a
        /*1ba6*/ 	.byte	0x3f
	.zero		1


	//   ....[81]....
        /*1ba8*/ 	.word	0x000375d0
        /*1bac*/ 	.word	0x00000004
        /*1bb0*/ 	.word	0x0002e860
        /*1bb4*/ 	.short	0x010a
        /*1bb6*/ 	.byte	0x3f
	.zero		1


	//   ....[82]....
        /*1bb8*/ 	.word	0x00037620
        /*1bbc*/ 	.word	0x00000003
        /*1bc0*/ 	.word	0x0002e860
        /*1bc4*/ 	.short	0x010a
        /*1bc6*/ 	.byte	0x3f
	.zero		1


	//   ....[83]....
        /*1bc8*/ 	.word	0x00037660
        /*1bcc*/ 	.word	0x00000004
        /*1bd0*/ 	.word	0x0002e880
        /*1bd4*/ 	.short	0x010a
        /*1bd6*/ 	.byte	0x3f
	.zero		1


	//   ....[84]....
        /*1bd8*/ 	.word	0x00037680
        /*1bdc*/ 	.word	0x00000003
        /*1be0*/ 	.word	0x0002e880
        /*1be4*/ 	.short	0x010a
        /*1be6*/ 	.byte	0x3f
	.zero		1


	//   ....[85]....
        /*1be8*/ 	.word	0x000376e0
        /*1bec*/ 	.word	0x00000067
        /*1bf0*/ 	.word	0x0002e890
        /*1bf4*/ 	.short	0x010a
        /*1bf6*/ 	.byte	0x3f
	.zero		1


	//   ....[86]....
        /*1bf8*/ 	.word	0x00037730
        /*1bfc*/ 	.word	0x00000067
        /*1c00*/ 	.word	0x0002e890
        /*1c04*/ 	.short	0x010a
        /*1c06*/ 	.byte	0x3f
	.zero		1


	//   ....[87]....
        /*1c08*/ 	.word	0x00037780
        /*1c0c*/ 	.word	0x00000067
        /*1c10*/ 	.word	0x0002e890
        /*1c14*/ 	.short	0x010a
        /*1c16*/ 	.byte	0x3f
	.zero		1


	//   ....[88]....
        /*1c18*/ 	.word	0x000377d0
        /*1c1c*/ 	.word	0x00000067
        /*1c20*/ 	.word	0x0002e8b0
        /*1c24*/ 	.short	0x010a
        /*1c26*/ 	.byte	0x3f
	.zero		1


	//   ....[89]....
        /*1c28*/ 	.word	0x00037c40
        /*1c2c*/ 	.word	0x00000012
        /*1c30*/ 	.word	0x0002e800
        /*1c34*/ 	.short	0x010a
        /*1c36*/ 	.byte	0x3f
	.zero		1


	//   ....[90]....
        /*1c38*/ 	.word	0x00038160
        /*1c3c*/ 	.word	0x00000012
        /*1c40*/ 	.word	0x0002e800
        /*1c44*/ 	.short	0x010a
        /*1c46*/ 	.byte	0x3f
	.zero		1


	//   ....[91]....
        /*1c48*/ 	.word	0x000381b0
        /*1c4c*/ 	.word	0x00000000
        /*1c50*/ 	.word	0x0002e830
        /*1c54*/ 	.short	0x010a
        /*1c56*/ 	.byte	0x3f
	.zero		1


	//   ....[92]....
        /*1c58*/ 	.word	0x00038200
        /*1c5c*/ 	.word	0x0000000f
        /*1c60*/ 	.word	0x0002e830
        /*1c64*/ 	.short	0x010a
        /*1c66*/ 	.byte	0x3f
	.zero		1


	//   ....[93]....
        /*1c68*/ 	.word	0x00038250
        /*1c6c*/ 	.word	0x0000000f
        /*1c70*/ 	.word	0x0002e850
        /*1c74*/ 	.short	0x010a
        /*1c76*/ 	.byte	0x3f
	.zero		1


	//   ....[94]....
        /*1c78*/ 	.word	0x000382a0
        /*1c7c*/ 	.word	0x00000003
        /*1c80*/ 	.word	0x0002e830
        /*1c84*/ 	.short	0x010a
        /*1c86*/ 	.byte	0x3f
	.zero		1


	//   ....[95]....
        /*1c88*/ 	.word	0x000382f0
        /*1c8c*/ 	.word	0x00000003
        /*1c90*/ 	.word	0x0002e850
        /*1c94*/ 	.short	0x010a
        /*1c96*/ 	.byte	0x3f
	.zero		1


	//   ....[96]....
        /*1c98*/ 	.word	0x00038340
        /*1c9c*/ 	.word	0x00000003
        /*1ca0*/ 	.word	0x0002e830
        /*1ca4*/ 	.short	0x010a
        /*1ca6*/ 	.byte	0x3f
	.zero		1


	//   ....[97]....
        /*1ca8*/ 	.word	0x00038390
        /*1cac*/ 	.word	0x00000003
        /*1cb0*/ 	.word	0x0002e850
        /*1cb4*/ 	.short	0x010a
        /*1cb6*/ 	.byte	0x3f
	.zero		1


	//   ....[98]....
        /*1cb8*/ 	.word	0x000383e0
        /*1cbc*/ 	.word	0x0000000d
        /*1cc0*/ 	.word	0x0002e850
        /*1cc4*/ 	.short	0x010a
        /*1cc6*/ 	.byte	0x3f
	.zero		1


	//   ....[99]....
        /*1cc8*/ 	.word	0x0003ad80
        /*1ccc*/ 	.word	0x00000013
        /*1cd0*/ 	.word	0x0002e820
        /*1cd4*/ 	.short	0x010a
        /*1cd6*/ 	.byte	0x3f
	.zero		1


	//   ....[100]....
        /*1cd8*/ 	.word	0x0003add0
        /*1cdc*/ 	.word	0x00000007
        /*1ce0*/ 	.word	0x0002e8a0
        /*1ce4*/ 	.short	0x010a
        /*1ce6*/ 	.byte	0x3f
	.zero		1


	//   ....[101]....
        /*1ce8*/ 	.word	0x0003ae20
        /*1cec*/ 	.word	0x00000007
        /*1cf0*/ 	.word	0x0002e8c0
        /*1cf4*/ 	.short	0x010a
        /*1cf6*/ 	.byte	0x3f
	.zero		1


	//   ....[102]....
        /*1cf8*/ 	.word	0x0003ae70
        /*1cfc*/ 	.word	0x00000005
        /*1d00*/ 	.word	0x0002e8a0
        /*1d04*/ 	.short	0x010a
        /*1d06*/ 	.byte	0x3f
	.zero		1


	//   ....[103]....
        /*1d08*/ 	.word	0x0003aec0
        /*1d0c*/ 	.word	0x00000005
        /*1d10*/ 	.word	0x0002e8c0
        /*1d14*/ 	.short	0x010a
        /*1d16*/ 	.byte	0x3f
	.zero		1


	//   ....[104]....
        /*1d18*/ 	.word	0x0003b060
        /*1d1c*/ 	.word	0x00000000
        /*1d20*/ 	.word	0x0002e880
        /*1d24*/ 	.short	0x010a
        /*1d26*/ 	.byte	0x3f
	.zero		1


	//   ....[105]....
        /*1d28*/ 	.word	0x0003b0b0
        /*1d2c*/ 	.word	0x00000000
        /*1d30*/ 	.word	0x0002e840
        /*1d34*/ 	.short	0x010a
        /*1d36*/ 	.byte	0x3f
	.zero		1


	//   ....[106]....
        /*1d38*/ 	.word	0x0003bbc0
        /*1d3c*/ 	.word	0x00000013
        /*1d40*/ 	.word	0x0002e820
        /*1d44*/ 	.short	0x010a
        /*1d46*/ 	.byte	0x3f
	.zero		1


	//   ....[107]....
        /*1d48*/ 	.word	0x0003bc10
        /*1d4c*/ 	.word	0x00000006
        /*1d50*/ 	.word	0x0002e880
        /*1d54*/ 	.short	0x010a
        /*1d56*/ 	.byte	0x3f
	.zero		1


	//   ....[108]....
        /*1d58*/ 	.word	0x0003bc60
        /*1d5c*/ 	.word	0x00000006
        /*1d60*/ 	.word	0x0002e840
        /*1d64*/ 	.short	0x010a
        /*1d66*/ 	.byte	0x3f
	.zero		1


	//   ....[109]....
        /*1d68*/ 	.word	0x0003bcb0
        /*1d6c*/ 	.word	0x00000003
        /*1d70*/ 	.word	0x0002e870
        /*1d74*/ 	.short	0x010a
        /*1d76*/ 	.byte	0x3f
	.zero		1


	//   ....[110]....
        /*1d78*/ 	.word	0x0003bd00
        /*1d7c*/ 	.word	0x00000003
        /*1d80*/ 	.word	0x0002e860
        /*1d84*/ 	.short	0x010a
        /*1d86*/ 	.byte	0x3f
	.zero		1


	//   ....[111]....
        /*1d88*/ 	.word	0x0003bd50
        /*1d8c*/ 	.word	0x00000000
        /*1d90*/ 	.word	0x0002e870
        /*1d94*/ 	.short	0x010a
        /*1d96*/ 	.byte	0x3f
	.zero		1


	//   ....[112]....
        /*1d98*/ 	.word	0x0003bda0
        /*1d9c*/ 	.word	0x00000000
        /*1da0*/ 	.word	0x0002e860
        /*1da4*/ 	.short	0x010a
        /*1da6*/ 	.byte	0x3f
	.zero		1


	//   ....[113]....
        /*1da8*/ 	.word	0x0003c930
        /*1dac*/ 	.word	0x00000000
        /*1db0*/ 	.word	0x0002e820
        /*1db4*/ 	.short	0x010a
        /*1db6*/ 	.byte	0x3f
	.zero		1


	//   ....[114]....
        /*1db8*/ 	.word	0x0003cad0
        /*1dbc*/ 	.word	0x00000006
        /*1dc0*/ 	.word	0x00000000
        /*1dc4*/ 	.short	0x010a
        /*1dc6*/ 	.byte	0x3f
	.zero		1


	//   ....[115]....
        /*1dc8*/ 	.word	0x0003cb20
        /*1dcc*/ 	.word	0x00000007
        /*1dd0*/ 	.word	0x00000000
        /*1dd4*/ 	.short	0x010a
        /*1dd6*/ 	.byte	0x3f
	.zero		1


	//   ....[116]....
        /*1dd8*/ 	.word	0x0003cb70
        /*1ddc*/ 	.word	0x00000004
        /*1de0*/ 	.word	0x0002e860
        /*1de4*/ 	.short	0x010a
        /*1de6*/ 	.byte	0x3f
	.zero		1


	//   ....[117]....
        /*1de8*/ 	.word	0x0003cbc0
        /*1dec*/ 	.word	0x00000003
        /*1df0*/ 	.word	0x0002e860
        /*1df4*/ 	.short	0x010a
        /*1df6*/ 	.byte	0x3f
	.zero		1


	//   ....[118]....
        /*1df8*/ 	.word	0x0003cc10
        /*1dfc*/ 	.word	0x00000004
        /*1e00*/ 	.word	0x0002e880
        /*1e04*/ 	.short	0x010a
        /*1e06*/ 	.byte	0x3f
	.zero		1


	//----- nvinfo : EIATTR_NUM_MBARRIERS
	.align		4
.L_1017:
        /*1e08*/ 	.byte	0x03, 0x38
        /*1e0a*/ 	.short	0x0016


	//----- nvinfo : EIATTR_EXIT_INSTR_OFFSETS
	.align		4
        /*1e0c*/ 	.byte	0x04, 0x1c
        /*1e0e*/ 	.short	(.L_1019 - .L_1018)


	//   ....[0]....
.L_1018:
        /*1e10*/ 	.word	0x000376d0


	//----- nvinfo : EIATTR_MAX_THREADS
	.align		4
.L_1019:
        /*1e14*/ 	.byte	0x04, 0x05
        /*1e16*/ 	.short	(.L_1021 - .L_1020)
.L_1020:
        /*1e18*/ 	.word	0x00000180
        /*1e1c*/ 	.word	0x00000001
        /*1e20*/ 	.word	0x00000001


	//----- nvinfo : EIATTR_CRS_STACK_SIZE
	.align		4
.L_1021:
        /*1e24*/ 	.byte	0x04, 0x1e
        /*1e26*/ 	.short	(.L_1023 - .L_1022)
.L_1022:
        /*1e28*/ 	.word	0x00000000


	//----- nvinfo : EIATTR_CBANK_PARAM_SIZE
	.align		4
.L_1023:
        /*1e2c*/ 	.byte	0x03, 0x19
        /*1e2e*/ 	.short	0x0af0


	//----- nvinfo : EIATTR_PARAM_CBANK
	.align		4
        /*1e30*/ 	.byte	0x04, 0x0a
        /*1e32*/ 	.short	(.L_1025 - .L_1024)
	.align		4
.L_1024:
        /*1e34*/ 	.word	index@(.nv.constant0._ZN7cutlass13device_kernelIN5flash11enable_sm90INS1_16FlashAttnFwdSm90INS1_25CollectiveMainloopFwdSm90ILi2EN4cute5tupleIJNS5_1CILi1EEES8_S8_EEENS6_IJNS7_ILi128EEENS7_ILi224EEESA_EEELi128ENS_12float_e4m3_tEfNS_4arch4Sm90ELb0ELb1ELb0ELb1ELb0ELb1ELb0ELb1ELb1ELb1ELb1ELb0EEENS1_21CollectiveEpilogueFwdINS6_IJSA_SA_SB_EEES9_NS_10bfloat16_tESF_Li256ELb1ELb1ELb1ELb1EEENS1_36VarlenDynamicPersistentTileSchedulerILi128ELi224ELi256ELi128ELb1ELb1ELb1ELb1ELb0ELb1EEEEEEEEEvNT_6ParamsE)
        /*1e38*/ 	.short	0x0210
        /*1e3a*/ 	.short	0x0af0


	//----- nvinfo : EIATTR_SW_WAR
	.align		4
.L_1025:
        /*1e3c*/ 	.byte	0x04, 0x36
        /*1e3e*/ 	.short	(.L_1027 - .L_1026)
.L_1026:
        /*1e40*/ 	.word	0x00000008
.L_1027:


//--------------------- .nv.info._ZN7cutlass13device_kernelIN5flash11enable_sm90INS1_16FlashAttnFwdSm90INS1_25CollectiveMainloopFwdSm90ILi2EN4cute5tupleIJNS5_1CILi1EEES8_S8_EEENS6_IJNS7_ILi128EEENS7_ILi224EEESA_EEELi128ENS_12float_e4m3_tEfNS_4arch4Sm90ELb1ELb0ELb0ELb0ELb0ELb0ELb0ELb1ELb1ELb1ELb1ELb0EEENS1_21CollectiveEpilogueFwdINS6_IJSA_SA_SB_EEES9_NS_10bfloat16_tESF_Li256ELb0ELb1ELb1ELb1EEENS1_19SingleTileSchedulerILb0ELb1ELb1ELi128EEEEEEEEEvNT_6ParamsE --------------------------
	.section	.nv.info._ZN7cutlass13device_kernelIN5flash11enable_sm90INS1_16FlashAttnFwdSm90INS1_25CollectiveMainloopFwdSm90ILi2EN4cute5tupleIJNS5_1CILi1EEES8_S8_EEENS6_IJNS7_ILi128EEENS7_ILi224EEESA_EEELi128ENS_12float_e4m3_tEfNS_4arch4Sm90ELb1ELb0ELb0ELb0ELb0ELb0ELb0ELb1ELb1ELb1ELb1ELb0EEENS1_21CollectiveEpilogueFwdINS6_IJSA_SA_SB_EEES9_NS_10bfloat16_tESF_Li256ELb0ELb1ELb1ELb1EEENS1_19SingleTileSchedulerILb0ELb1ELb1ELi128EEEEEEEEEvNT_6ParamsE,"",@"SHT_CUDA_INFO"
	.sectionflags	@""
	.align	4


	//----- nvinfo : EIATTR_CUDA_API_VERSION
	.align		4
        /*0000*/ 	.byte	0x04, 0x37
        /*0002*/ 	.short	(.L_1029 - .L_1028)
.L_1028:
        /*0004*/ 	.word	0x00000082


	//----- nvinfo : EIATTR_KPARAM_INFO
	.align		4
.L_1029:
        /*0008*/ 	.byte	0x04, 0x17
        /*000a*/ 	.short	(.L_1031 - .L_1030)
.L_1030:
        /*000c*/ 	.word	0x00000000
        /*0010*/ 	.short	0x0000
        /*0012*/ 	.short	0x0070
        /*0014*/ 	.byte	0x00, 0xf0, 0x01, 0x28


	//----- nvinfo : EIATTR_SPARSE_MMA_MASK
	.align		4
.L_1031:
        /*0018*/ 	.byte	0x03, 0x50
        /*001a*/ 	.short	0x0000


	//----- nvinfo : EIATTR_MAXREG_COUNT
	.align		4
        /*001c*/ 	.byte	0x03, 0x1b
        /*001e*/ 	.short	0x00a8


	//----- nvinfo : EIATTR_NUM_BARRIERS
	.align		4
        /*0020*/ 	.byte	0x02, 0x4c
        /*0022*/ 	.byte	0x10
	.zero		1


	//----- nvinfo : EIATTR_EXTERNS
	.align		4
        /*0024*/ 	.byte	0x04, 0x0f
        /*0026*/ 	.short	(.L_1033 - .L_1032)


	//   ....[0]....
	.align		4
.L_1032:
        /*0028*/ 	.word	index@(__assertfail)


	//----- nvinfo : EIATTR_ANNOTATIONS
	.align		4
.L_1033:
        /*002c*/ 	.byte	0x04, 0x55
        /*002e*/ 	.short	(.L_1035 - .L_1034)


	//   ....[0]....
.L_1034:
        /* <DEDUP_REMOVED lines=16> */


	//----- nvinfo : EIATTR_MERCURY_ISA_VERSION
	.align		4
.L_1035:
        /*0118*/ 	.byte	0x03, 0x5f
        /*011a*/ 	.short	0x0101


	//----- nvinfo : EIATTR_INT_WARP_WIDE_INSTR_OFFSETS
	.align		4
        /*011c*/ 	.byte	0x04, 0x31
        /*011e*/ 	.short	(.L_1037 - .L_1036)


	//   ....[0]....
.L_1036:
        /*0120*/ 	.word	0x00000120


	//   ....[1]....
        /*0124*/ 	.word	0x000001c0


	//   ....[2]....
        /*0128*/ 	.word	0x00000230


	//----- nvinfo : EIATTR_COOP_GROUP_MASK_REGIDS
	.align		4
.L_1037:
        /*012c*/ 	.byte	0x04, 0x29
        /*012e*/ 	.short	(.L_1039 - .L_1038)


	//   ....[0]....
.L_1038:
        /*0130*/ 	.word	0xffffffff


	//   ....[1]....
        /*0134*/ 	.word	0xffffffff


	//   ....[2]....
        /*0138*/ 	.word	0xffffffff


	//   ....[3]....
        /*013c*/ 	.word	0xffffffff


	//   ....[4]....
        /*0140*/ 	.word	0xffffffff


	//   ....[5]....
        /*0144*/ 	.word	0xffffffff


	//   ....[6]....
        /*0148*/ 	.word	0xffffffff


	//   ....[7]....
        /*014c*/ 	.word	0xffffffff


	//   ....[8]....
        /*0150*/ 	.word	0xffffffff


	//   ....[9]....
        /*0154*/ 	.word	0xffffffff


	//   ....[10]....
        /*0158*/ 	.word	0xffffffff


	//   ....[11]....
        /*015c*/ 	.word	0xffffffff


	//   ....[12]....
        /*0160*/ 	.word	0xffffffff


	//   ....[13]....
        /*0164*/ 	.word	0xffffffff


	//   ....[14]....
        /*0168*/ 	.word	0xffffffff


	//   ....[15]....
        /*016c*/ 	.word	0xffffffff


	//   ....[16]....
        /*0170*/ 	.word	0xffffffff


	//   ....[17]....
        /*0174*/ 	.word	0xffffffff


	//   ....[18]....
        /*0178*/ 	.word	0xffffffff


	//   ....[19]....
        /*017c*/ 	.word	0xffffffff


	//   ....[20]....
        /*0180*/ 	.word	0xffffffff


	//   ....[21]....
        /*0184*/ 	.word	0xffffffff


	//   ....[22]....
        /*0188*/ 	.word	0xffffffff


	//   ....[23]....
        /*018c*/ 	.word	0xffffffff


	//   ....[24]....
        /*0190*/ 	.word	0xffffffff


	//   ....[25]....
        /*0194*/ 	.word	0xffffffff


	//   ....[26]....
        /*0198*/ 	.word	0xffffffff


	//   ....[27]....
        /*019c*/ 	.word	0xffffffff


	//   ....[28]....
        /*01a0*/ 	.word	0xffffffff


	//   ....[29]....
        /*01a4*/ 	.word	0xffffffff


	//   ....[30]....
        /*01a8*/ 	.word	0xffffffff


	//   ....[31]....
        /*01ac*/ 	.word	0xffffffff


	//   ....[32]....
        /*01b0*/ 	.word	0xffffffff


	//   ....[33]....
        /*01b4*/ 	.word	0xffffffff


	//   ....[34]....
        /*01b8*/ 	.word	0xffffffff


	//   ....[35]....
        /*01bc*/ 	.word	0xffffffff


	//   ....[36]....
        /*01c0*/ 	.word	0xffffffff


	//   ....[37]....
        /*01c4*/ 	.word	0xffffffff


	//   ....[38]....
        /*01c8*/ 	.word	0xffffffff


	//   ....[39]....
        /*01cc*/ 	.word	0xffffffff


	//   ....[40]....
        /*01d0*/ 	.word	0xffffffff


	//   ....[41]....
        /*01d4*/ 	.word	0xffffffff


	//   ....[42]....
        /*01d8*/ 	.word	0xffffffff


	//   ....[43]....
        /*01dc*/ 	.word	0xffffffff


	//   ....[44]....
        /*01e0*/ 	.word	0xffffffff


	//   ....[45]....
        /*01e4*/ 	.word	0xffffffff


	//   ....[46]....
        /*01e8*/ 	.word	0xffffffff


	//   ....[47]....
        /*01ec*/ 	.word	0xffffffff


	//   ....[48]....
        /*01f0*/ 	.word	0xffffffff


	//   ....[49]....
        /*01f4*/ 	.word	0xffffffff


	//   ....[50]....
        /*01f8*/ 	.word	0xffffffff


	//   ....[51]....
        /*01fc*/ 	.word	0xffffffff


	//   ....[52]....
        /*0200*/ 	.word	0xffffffff


	//   ....[53]....
        /*0204*/ 	.word	0xffffffff


	//   ....[54]....
        /*0208*/ 	.word	0xffffffff


	//   ....[55]....
        /*020c*/ 	.word	0xffffffff


	//   ....[56]....
        /*0210*/ 	.word	0xffffffff


	//   ....[57]....
        /*0214*/ 	.word	0xffffffff


	//   ....[58]....
        /*0218*/ 	.word	0xffffffff


	//   ....[59]....
        /*021c*/ 	.word	0xffffffff


	//   ....[60]....
        /*0220*/ 	.word	0xffffffff


	//   ....[61]....
        /*0224*/ 	.word	0xffffffff


	//   ....[62]....
        /*0228*/ 	.word	0xffffffff


	//   ....[63]....
        /*022c*/ 	.word	0xffffffff


	//   ....[64]....
        /*0230*/ 	.word	0xffffffff


	//   ....[65]....
        /*0234*/ 	.word	0xffffffff


	//   ....[66]....
        /*0238*/ 	.word	0xffffffff


	//   ....[67]....
        /*023c*/ 	.word	0xffffffff


	//   ....[68]....
        /*0240*/ 	.word	0xffffffff


	//   ....[69]....
        /*0244*/ 	.word	0xffffffff


	//   ....[70]....
        /*0248*/ 	.word	0xffffffff


	//   ....[71]....
        /*024c*/ 	.word	0xffffffff


	//   ....[72]....
        /*0250*/ 	.word	0xffffffff


	//   ....[73]....
        /*0254*/ 	.word	0xffffffff


	//   ....[74]....
        /*0258*/ 	.word	0xffffffff


	//   ....[75]....
        /*025c*/ 	.word	0xffffffff


	//   ....[76]....
        /*0260*/ 	.word	0xffffffff


	//   ....[77]....
        /*0264*/ 	.word	0xffffffff


	//   ....[78]....
        /*0268*/ 	.word	0xffffffff


	//   ....[79]....
        /*026c*/ 	.word	0xffffffff


	//   ....[80]....
        /*0270*/ 	.word	0xffffffff


	//   ....[81]....
        /*0274*/ 	.word	0xffffffff


	//   ....[82]....
        /*0278*/ 	.word	0xffffffff


	//   ....[83]....
        /*027c*/ 	.word	0xffffffff


	//   ....[84]....
        /*0280*/ 	.word	0xffffffff


	//   ....[85]....
        /*0284*/ 	.word	0xffffffff


	//   ....[86]....
        /*0288*/ 	.word	0xffffffff


	//   ....[87]....
        /*028c*/ 	.word	0xffffffff


	//   ....[88]....
        /*0290*/ 	.word	0xffffffff


	//   ....[89]....
        /*0294*/ 	.word	0xffffffff


	//   ....[90]....
        /*0298*/ 	.word	0xffffffff


	//   ....[91]....
        /*029c*/ 	.word	0xffffffff


	//   ....[92]....
        /*02a0*/ 	.word	0xffffffff


	//   ....[93]....
        /*02a4*/ 	.word	0xffffffff


	//   ....[94]....
        /*02a8*/ 	.word	0xffffffff


	//   ....[95]....
        /*02ac*/ 	.word	0xffffffff


	//   ....[96]....
        /*02b0*/ 	.word	0xffffffff


	//   ....[97]....
        /*02b4*/ 	.word	0xffffffff


	//   ....[98]....
        /*02b8*/ 	.word	0xffffffff


	//   ....[99]....
        /*02bc*/ 	.word	0xffffffff


	//   ....[100]....
        /*02c0*/ 	.word	0xffffffff


	//   ....[101]....
        /*02c4*/ 	.word	0xffffffff


	//   ....[102]....
        /*02c8*/ 	.word	0xffffffff


	//   ....[103]....
        /*02cc*/ 	.word	0xffffffff


	//   ....[104]....
        /*02d0*/ 	.word	0xffffffff


	//   ....[105]....
        /*02d4*/ 	.word	0xffffffff


	//   ....[106]....
        /*02d8*/ 	.word	0xffffffff


	//   ....[107]....
        /*02dc*/ 	.word	0xffffffff


	//   ....[108]....
        /*02e0*/ 	.word	0xffffffff


	//   ....[109]....
        /*02e4*/ 	.word	0xffffffff


	//   ....[110]....
        /*02e8*/ 	.word	0xffffffff


	//   ....[111]....
        /*02ec*/ 	.word	0xffffffff


	//   ....[112]....
        /*02f0*/ 	.word	0xffffffff


	//   ....[113]....
        /*02f4*/ 	.word	0xffffffff


	//   ....[114]....
        /*02f8*/ 	.word	0xffffffff


	//   ....[115]....
        /*02fc*/ 	.word	0xffffffff


	//   ....[116]....
        /*0300*/ 	.word	0xffffffff


	//   ....[117]....
        /*0304*/ 	.word	0xffffffff


	//   ....[118]....
        /*0308*/ 	.word	0xffffffff


	//   ....[119]....
        /*030c*/ 	.word	0x0500000f


	//   ....[120]....
        /*0310*/ 	.word	0x0500000f


	//   ....[121]....
        /*0314*/ 	.word	0x0500000f


	//   ....[122]....
        /*0318*/ 	.word	0x0500000f


	//   ....[123]....
        /*031c*/ 	.word	0x0500000f


	//   ....[124]....
        /*0320*/ 	.word	0x0500000f


	//   ....[125]....
        /*0324*/ 	.word	0x0500000f


	//   ....[126]....
        /*0328*/ 	.word	0x0500000f


	//   ....[127]....
        /*032c*/ 	.word	0x0500000f


	//   ....[128]....
        /*0330*/ 	.word	0x0500000f


	//   ....[129]....
        /*0334*/ 	.word	0x0500000f


	//   ....[130]....
        /*0338*/ 	.word	0x0500000f


	//   ....[131]....
        /*033c*/ 	.word	0x0500000f


	//   ....[132]....
        /*0340*/ 	.word	0x0500000f


	//   ....[133]....
        /*0344*/ 	.word	0x0500000f


	//   ....[134]....
        /*0348*/ 	.word	0x0500000f


	//   ....[135]....
        /*034c*/ 	.word	0x0500000f


	//----- nvinfo : EIATTR_COOP_GROUP_INSTR_OFFSETS
	.align		4
.L_1039:
        /*0350*/ 	.byte	0x04, 0x28
        /*0352*/ 	.short	(.L_1041 - .L_1040)


	//   ....[0]....
.L_1040:
        /*0354*/ 	.word	0x00000060


	//   ....[1]....
        /*0358*/ 	.word	0x00000130


	//   ....[2]....
        /*035c*/ 	.word	0x000001e0


	//   ....[3]....
        /*0360*/ 	.word	0x000003a0


	//   ....[4]....
        /*0364*/ 	.word	0x00000500


	//   ....[5]....
        /*0368*/ 	.word	0x00000620


	//   ....[6]....
        /*036c*/ 	.word	0x00000780


	//   ....[7]....
        /*0370*/ 	.word	0x00001420


	//   ....[8]....
        /*0374*/ 	.word	0x00001cc0


	//   ....[9]....
        /*0378*/ 	.word	0x00003010


	//   ....[10]....
        /*037c*/ 	.word	0x00003030


	//   ....[11]....
        /*0380*/ 	.word	0x000030a0


	//   ....[12]....
        /*0384*/ 	.word	0x00004160


	//   ....[13]....
        /*0388*/ 	.word	0x000042a0


	//   ....[14]....
        /*038c*/ 	.word	0x000067c0


	//   ....[15]....
        /*0390*/ 	.word	0x00006850


	//   ....[16]....
        /*0394*/ 	.word	0x00007430


	//   ....[17]....
        /*0398*/ 	.word	0x000074f0


	//   ....[18]....
        /*039c*/ 	.word	0x000083e0


	//   ....[19]....
        /*03a0*/ 	.word	0x00008450


	//   ....[20]....
        /*03a4*/ 	.word	0x0000b3c0


	//   ....[21]....
        /*03a8*/ 	.word	0x0000b3d0


	//   ....[22]....
        /*03ac*/ 	.word	0x0000b400


	//   ....[23]....
        /*03b0*/ 	.word	0x0000b410


	//   ....[24]....
        /*03b4*/ 	.word	0x0000d7a0


	//   ....[25]....
        /*03b8*/ 	.word	0x0000d7c0


	//   ....[26]....
        /*03bc*/ 	.word	0x0000d820


	//   ....[27]....
        /*03c0*/ 	.word	0x0000d830


	//   ....[28]....
        /*03c4*/ 	.word	0x0000e650


	//   ....[29]....
        /*03c8*/ 	.word	0x0000e660


	//   ....[30]....
        /*03cc*/ 	.word	0x0000e670


	//   ....[31]....
        /*03d0*/ 	.word	0x0000e690


	//   ....[32]....
        /*03d4*/ 	.word	0x0000e6a0


	//   ....[33]....
        /*03d8*/ 	.word	0x0000e6b0


	//   ....[34]....
        /*03dc*/ 	.word	0x0000e6c0


	//   ....[35]....
        /*03e0*/ 	.word	0x0000e6d0


	//   ....[36]....
        /*03e4*/ 	.word	0x0000e6e0


	//   ....[37]....
        /*03e8*/ 	.word	0x0000e6f0


	//   ....[38]....
        /*03ec*/ 	.word	0x0000e700


	//   ....[39]....
        /*03f0*/ 	.word	0x0000e720


	//   ....[40]....
        /*03f4*/ 	.word	0x0000e730


	//   ....[41]....
        /*03f8*/ 	.word	0x0000e740


	//   ....[42]....
        /*03fc*/ 	.word	0x0000e750


	//   ....[43]....
        /*0400*/ 	.word	0x0000e760


	//   ....[44]....
        /*0404*/ 	.word	0x0000e770


	//   ....[45]....
        /*0408*/ 	.word	0x0000e780


	//   ....[46]....
        /*040c*/ 	.word	0x0000e790


	//   ....[47]....
        /*0410*/ 	.word	0x0000e7a0


	//   ....[48]....
        /*0414*/ 	.word	0x0000e7b0


	//   ....[49]....
        /*0418*/ 	.word	0x0000e7c0


	//   ....[50]....
        /*041c*/ 	.word	0x0000e7d0


	//   ....[51]....
        /*0420*/ 	.word	0x0000e7e0


	//   ....[52]....
        /*0424*/ 	.word	0x0000e7f0


	//   ....[53]....
        /*0428*/ 	.word	0x0000e800


	//   ....[54]....
        /*042c*/ 	.word	0x0000e810


	//   ....[55]....
        /*0430*/ 	.word	0x0000e820


	//   ....[56]....
        /*0434*/ 	.word	0x0000e830


	//   ....[57]....
        /*0438*/ 	.word	0x0000e850


	//   ....[58]....
        /*043c*/ 	.word	0x0000e860


	//   ....[59]....
        /*0440*/ 	.word	0x0000e870


	//   ....[60]....
        /*0444*/ 	.word	0x0000e880


	//   ....[61]....
        /*0448*/ 	.word	0x0000e890


	//   ....[62]....
        /*044c*/ 	.word	0x0000e8a0


	//   ....[63]....
        /*0450*/ 	.word	0x0000e8b0


	//   ....[64]....
        /*0454*/ 	.word	0x0000e8c0


	//   ....[65]....
        /*0458*/ 	.word	0x0000e8e0


	//   ....[66]....
        /*045c*/ 	.word	0x0000e8f0


	//   ....[67]....
        /*0460*/ 	.word	0x0000e910


	//   ....[68]....
        /*0464*/ 	.word	0x0000e920


	//   ....[69]....
        /*0468*/ 	.word	0x0000e940


	//   ....[70]....
        /*046c*/ 	.word	0x0000e950


	//   ....[71]....
        /*0470*/ 	.word	0x0000e960


	//   ....[72]....
        /*0474*/ 	.word	0x0000e970


	//   ....[73]....
        /*0478*/ 	.word	0x0000e990


	//   ....[74]....
        /*047c*/ 	.word	0x0000e9a0


	//   ....[75]....
        /*0480*/ 	.word	0x0000e9c0


	//   ....[76]....
        /*0484*/ 	.word	0x0000e9d0


	//   ....[77]....
        /*0488*/ 	.word	0x0000e9f0


	//   ....[78]....
        /*048c*/ 	.word	0x0000ea20


	//   ....[79]....
        /*0490*/ 	.word	0x0000ea50


	//   ....[80]....
        /*0494*/ 	.word	0x0000ea80


	//   ....[81]....
        /*0498*/ 	.word	0x0000eab0


	//   ....[82]....
        /*049c*/ 	.word	0x0000eaf0


	//   ....[83]....
        /*04a0*/ 	.word	0x0000eb20


	//   ....[84]....
        /*04a4*/ 	.word	0x0000eb50


	//   ....[85]....
        /*04a8*/ 	.word	0x0000eb80


	//   ....[86]....
        /*04ac*/ 	.word	0x0000ebc0


	//   ....[87]....
        /*04b0*/ 	.word	0x0000ebf0


	//   ....[88]....
        /*04b4*/ 	.word	0x0000ec10


	//   ....[89]....
        /*04b8*/ 	.word	0x0000ec20


	//   ....[90]....
        /*04bc*/ 	.word	0x0000ec30


	//   ....[91]....
        /*04c0*/ 	.word	0x0000ec40


	//   ....[92]....
        /*04c4*/ 	.word	0x0000f040


	//   ....[93]....
        /*04c8*/ 	.word	0x0000f080


	//   ....[94]....
        /*04cc*/ 	.word	0x0000f0c0


	//   ....[95]....
        /*04d0*/ 	.word	0x0000f100


	//   ....[96]....
        /*04d4*/ 	.word	0x0000f140


	//   ....[97]....
        /*04d8*/ 	.word	0x0000f170


	//   ....[98]....
        /*04dc*/ 	.word	0x0000f830


	//   ....[99]....
        /*04e0*/ 	.word	0x0000f860


	//   ....[100]....
        /*04e4*/ 	.word	0x00010380


	//   ....[101]....
        /*04e8*/ 	.word	0x00011180


	//   ....[102]....
        /*04ec*/ 	.word	0x00011b20


	//   ....[103]....
        /*04f0*/ 	.word	0x00011b60


	//   ....[104]....
        /*04f4*/ 	.word	0x00011c10


	//   ....[105]....
        /*04f8*/ 	.word	0x00011c30


	//   ....[106]....
        /*04fc*/ 	.word	0x00011cc0


	//   ....[107]....
        /*0500*/ 	.word	0x00011ce0


	//   ....[108]....
        /*0504*/ 	.word	0x00011d70


	//   ....[109]....
        /*0508*/ 	.word	0x00011d90


	//   ....[110]....
        /*050c*/ 	.word	0x00011e20


	//   ....[111]....
        /*0510*/ 	.word	0x00011e40


	//   ....[112]....
        /*0514*/ 	.word	0x00011ed0


	//   ....[113]....
        /*0518*/ 	.word	0x00011ef0


	//   ....[114]....
        /*051c*/ 	.word	0x00011f80


	//   ....[115]....
        /*0520*/ 	.word	0x00011fa0


	//   ....[116]....
        /*0524*/ 	.word	0x00011fb0


	//   ....[117]....
        /*0528*/ 	.word	0x00012030


	//   ....[118]....
        /*052c*/ 	.word	0x00013ba0


	//   ....[119]....
        /*0530*/ 	.word	0x00014150


	//   ....[120]....
        /*0534*/ 	.word	0x00014320


	//   ....[121]....
        /*0538*/ 	.word	0x00014370


	//   ....[122]....
        /*053c*/ 	.word	0x00014410


	//   ....[123]....
        /*0540*/ 	.word	0x00014510


	//   ....[124]....
        /*0544*/ 	.word	0x00014580


	//   ....[125]....
        /*0548*/ 	.word	0x00014680


	//   ....[126]....
        /*054c*/ 	.word	0x000146f0


	//   ....[127]....
        /*0550*/ 	.word	0x000147f0


	//   ....[128]....
        /*0554*/ 	.word	0x00014860


	//   ....[129]....
        /*0558*/ 	.word	0x00014960


	//   ....[130]....
        /*055c*/ 	.word	0x000149d0


	//   ....[131]....
        /*0560*/ 	.word	0x00014ad0


	//   ....[132]....
        /*0564*/ 	.word	0x00014b40


	//   ....[133]....
        /*0568*/ 	.word	0x00014c20


	//   ....[134]....
        /*056c*/ 	.word	0x00014cb0


	//   ....[135]....
        /*0570*/ 	.word	0x00014d90


	//----- nvinfo : EIATTR_REG_RECONFIG
	.align		4
.L_1041:
        /*0574*/ 	.byte	0x01, 0x54
	.zero		2


	//----- nvinfo : EIATTR_SYSCALL_OFFSETS
	.align		4
        /*0578*/ 	.byte	0x04, 0x46
        /*057a*/ 	.short	(.L_1043 - .L_1042)


	//   ....[0]....
.L_1042:
        /*057c*/ 	.word	0x000015e0


	//   ....[1]....
        /*0580*/ 	.word	0x00010b20


	//   ....[2]....
        /*0584*/ 	.word	0x00010c60


	//   ....[3]....
        /*0588*/ 	.word	0x00010da0


	//   ....[4]....
        /*058c*/ 	.word	0x00010ec0


	//   ....[5]....
        /*0590*/ 	.word	0x000117d0


	//----- nvinfo : EIATTR_MBARRIER_INSTR_OFFSETS
	.align		4
.L_1043:
        /*0594*/ 	.byte	0x04, 0x39
        /*0596*/ 	.short	(.L_1045 - .L_1044)


	//   ....[0]....
.L_1044:
        /*0598*/ 	.word	0x00000250
        /*059c*/ 	.word	0x000000ff
        /*05a0*/ 	.word	0x0002e800
        /*05a4*/ 	.short	0x0100
        /*05a6*/ 	.byte	0x08
	.zero		1


	//   ....[1]....
        /*05a8*/ 	.word	0x00000260
        /*05ac*/ 	.word	0x000000ff
        /*05b0*/ 	.word	0x0002e820
        /*05b4*/ 	.short	0x0100
        /*05b6*/ 	.byte	0x08
	.zero		1


	//   ....[2]....
        /*05b8*/ 	.word	0x00000350
        /*05bc*/ 	.word	0x000000ff
        /*05c0*/ 	.word	0x0002e830
        /*05c4*/ 	.short	0x0100
        /*05c6*/ 	.byte	0x08
	.zero		1


	//   ....[3]....
        /*05c8*/ 	.word	0x00000360
        /*05cc*/ 	.word	0x000000ff
        /*05d0*/ 	.word	0x0002e840
        /*05d4*/ 	.short	0x0100
        /*05d6*/ 	.byte	0x08
	.zero		1


	//   ....[4]....
        /*05d8*/ 	.word	0x00000370
        /*05dc*/ 	.word	0x000000ff
        /*05e0*/ 	.word	0x0002e838
        /*05e4*/ 	.short	0x0100
        /*05e6*/ 	.byte	0x08
	.zero		1


	//   ....[5]....
        /*05e8*/ 	.word	0x00000380
        /*05ec*/ 	.word	0x000000ff
        /*05f0*/ 	.word	0x0002e848
        /*05f4*/ 	.short	0x0100
        /*05f6*/ 	.byte	0x08
	.zero		1


	//   ....[6]....
        /*05f8*/ 	.word	0x000004b0
        /*05fc*/ 	.word	0x000000ff
        /*0600*/ 	.word	0x0002e850
        /*0604*/ 	.short	0x0100
        /*0606*/ 	.byte	0x08
	.zero		1


	//   ....[7]....
        /*0608*/ 	.word	0x000004c0
        /*060c*/ 	.word	0x000000ff
        /*0610*/ 	.word	0x0002e860
        /*0614*/ 	.short	0x0100
        /*0616*/ 	.byte	0x08
	.zero		1


	//   ....[8]....
        /*0618*/ 	.word	0x000004d0
        /*061c*/ 	.word	0x000000ff
        /*0620*/ 	.word	0x0002e858
        /*0624*/ 	.short	0x0100
        /*0626*/ 	.byte	0x08
	.zero		1


	//   ....[9]....
        /*0628*/ 	.word	0x000004e0
        /*062c*/ 	.word	0x000000ff
        /*0630*/ 	.word	0x0002e868
        /*0634*/ 	.short	0x0100
        /*0636*/ 	.byte	0x08
	.zero		1


	//   ....[10]....
        /*0638*/ 	.word	0x000005d0
        /*063c*/ 	.word	0x000000ff
        /*0640*/ 	.word	0x0002e870
        /*0644*/ 	.short	0x0100
        /*0646*/ 	.byte	0x06
	.zero		1


	//   ....[11]....
        /*0648*/ 	.word	0x000005e0
        /*064c*/ 	.word	0x000000ff
        /*0650*/ 	.word	0x0002e880
        /*0654*/ 	.short	0x0100
        /*0656*/ 	.byte	0x06
	.zero		1


	//   ....[12]....
        /*0658*/ 	.word	0x000005f0
        /*065c*/ 	.word	0x000000ff
        /*0660*/ 	.word	0x0002e878
        /*0664*/ 	.short	0x0100
        /*0666*/ 	.byte	0x06
	.zero		1


	//   ....[13]....
        /*0668*/ 	.word	0x00000600
        /*066c*/ 	.word	0x000000ff
        /*0670*/ 	.word	0x0002e888
        /*0674*/ 	.short	0x0100
        /*0676*/ 	.byte	0x06
	.zero		1


	//   ....[14]....
        /*0678*/ 	.word	0x00000730
        /*067c*/ 	.word	0x000000ff
        /*0680*/ 	.word	0x0002e890
        /*0684*/ 	.short	0x0100
        /*0686*/ 	.byte	0x08
	.zero		1


	//   ....[15]....
        /*0688*/ 	.word	0x00000740
        /*068c*/ 	.word	0x000000ff
        /*0690*/ 	.word	0x0002e8a0
        /*0694*/ 	.short	0x0100
        /*0696*/ 	.byte	0x08
	.zero		1


	//   ....[16]....
        /*0698*/ 	.word	0x00000750
        /*069c*/ 	.word	0x000000ff
        /*06a0*/ 	.word	0x0002e898
        /*06a4*/ 	.short	0x0100
        /*06a6*/ 	.byte	0x08
	.zero		1


	//   ....[17]....
        /*06a8*/ 	.word	0x00000760
        /*06ac*/ 	.word	0x000000ff
        /*06b0*/ 	.word	0x0002e8a8
        /*06b4*/ 	.short	0x0100
        /*06b6*/ 	.byte	0x08
	.zero		1


	//   ....[18]....
        /*06b8*/ 	.word	0x00000890
        /*06bc*/ 	.word	0x000000ff
        /*06c0*/ 	.word	0x0002e8b0
        /*06c4*/ 	.short	0x0100
        /*06c6*/ 	.byte	0x08
	.zero		1


	//   ....[19]....
        /*06c8*/ 	.word	0x000008a0
        /*06cc*/ 	.word	0x000000ff
        /*06d0*/ 	.word	0x0002e8c0
        /*06d4*/ 	.short	0x0100
        /*06d6*/ 	.byte	0x08
	.zero		1


	//   ....[20]....
        /*06d8*/ 	.word	0x000008b0
        /*06dc*/ 	.word	0x000000ff
        /*06e0*/ 	.word	0x0002e8b8
        /*06e4*/ 	.short	0x0100
        /*06e6*/ 	.byte	0x08
	.zero		1


	//   ....[21]....
        /*06e8*/ 	.word	0x000008c0
        /*06ec*/ 	.word	0x000000ff
        /*06f0*/ 	.word	0x0002e8c8
        /*06f4*/ 	.short	0x0100
        /*06f6*/ 	.byte	0x08
	.zero		1


	//   ....[22]....
        /*06f8*/ 	.word	0x00001610
        /*06fc*/ 	.word	0x000000ff
        /*0700*/ 	.word	0x0002e800
        /*0704*/ 	.short	0x010a
        /*0706*/ 	.byte	0x29
	.zero		1


	//   ....[23]....
        /*0708*/ 	.word	0x00001670
        /*070c*/ 	.word	0x000000ff
        /*0710*/ 	.word	0x0002e830
        /*0714*/ 	.short	0x010a
        /*0716*/ 	.byte	0x29
	.zero		1


	//   ....[24]....
        /*0718*/ 	.word	0x00001700
        /*071c*/ 	.word	0x000000ff
        /*0720*/ 	.word	0x0002e830
        /*0724*/ 	.short	0x010a
        /*0726*/ 	.byte	0x29
	.zero		1


	//   ....[25]....
        /*0728*/ 	.word	0x00004140
        /*072c*/ 	.word	0x00000062
        /*0730*/ 	.word	0x00000000
        /*0734*/ 	.short	0x0101
        /*0736*/ 	.byte	0x3f
	.zero		1


	//   ....[26]....
        /*0738*/ 	.word	0x00005a20
        /*073c*/ 	.word	0x000000ff
        /*0740*/ 	.word	0x0002e830
        /*0744*/ 	.short	0x010a
        /*0746*/ 	.byte	0x0a
	.zero		1


	//   ....[27]....
        /*0748*/ 	.word	0x00005a60
        /*074c*/ 	.word	0x000000ff
        /*0750*/ 	.word	0x0002e830
        /*0754*/ 	.short	0x010a
        /*0756*/ 	.byte	0x0a
	.zero		1


	//   ....[28]....
        /*0758*/ 	.word	0x00006650
        /*075c*/ 	.word	0x000000ff
        /*0760*/ 	.word	0x0002e850
        /*0764*/ 	.short	0x010a
        /*0766*/ 	.byte	0x0a
	.zero		1


	//   ....[29]....
        /*0768*/ 	.word	0x00006690
        /*076c*/ 	.word	0x000000ff
        /*0770*/ 	.word	0x0002e850
        /*0774*/ 	.short	0x010a
        /*0776*/ 	.byte	0x0a
	.zero		1


	//   ....[30]....
        /*0778*/ 	.word	0x00009410
        /*077c*/ 	.word	0x00000007
        /*0780*/ 	.word	0x00000000
        /*0784*/ 	.short	0x0101
        /*0786*/ 	.byte	0x3f
	.zero		1


	//   ....[31]....
        /*0788*/ 	.word	0x00009700
        /*078c*/ 	.word	0x000000ff
        /*0790*/ 	.word	0x00000000
        /*0794*/ 	.short	0x0101
        /*0796*/ 	.byte	0x0a
	.zero		1


	//   ....[32]....
        /*0798*/ 	.word	0x00009f40
        /*079c*/ 	.word	0x000000ff
        /*07a0*/ 	.word	0x0002e830
        /*07a4*/ 	.short	0x010a
        /*07a6*/ 	.byte	0x07
	.zero		1


	//   ....[33]....
        /*07a8*/ 	.word	0x00009f80
        /*07ac*/ 	.word	0x000000ff
        /*07b0*/ 	.word	0x0002e830
        /*07b4*/ 	.short	0x010a
        /*07b6*/ 	.byte	0x07
	.zero		1


	//   ....[34]....
        /*07b8*/ 	.word	0x0000ab60
        /*07bc*/ 	.word	0x000000ff
        /*07c0*/ 	.word	0x0002e850
        /*07c4*/ 	.short	0x010a
        /*07c6*/ 	.byte	0x07
	.zero		1


	//   ....[35]....
        /*07c8*/ 	.word	0x0000aba0
        /*07cc*/ 	.word	0x000000ff
        /*07d0*/ 	.word	0x0002e850
        /*07d4*/ 	.short	0x010a
        /*07d6*/ 	.byte	0x07
	.zero		1


	//   ....[36]....
        /*07d8*/ 	.word	0x0000c980
        /*07dc*/ 	.word	0x00000007
        /*07e0*/ 	.word	0x00000000
        /*07e4*/ 	.short	0x0101
        /*07e6*/ 	.byte	0x3f
	.zero		1


	//   ....[37]....
        /*07e8*/ 	.word	0x0000ccd0
        /*07ec*/ 	.word	0x000000ff
        /*07f0*/ 	.word	0x00000000
        /*07f4*/ 	.short	0x0101
        /*07f6*/ 	.byte	0x05
	.zero		1


	//   ....[38]....
        /*07f8*/ 	.word	0x0000d430
        /*07fc*/ 	.word	0x000000ff
        /*0800*/ 	.word	0x0002e850
        /*0804*/ 	.short	0x010a
        /*0806*/ 	.byte	0x05
	.zero		1


	//   ....[39]....
        /*0808*/ 	.word	0x0000d470
        /*080c*/ 	.word	0x000000ff
        /*0810*/ 	.word	0x0002e850
        /*0814*/ 	.short	0x010a
        /*0816*/ 	.byte	0x05
	.zero		1


	//   ....[40]....
        /*0818*/ 	.word	0x0000daf0
        /*081c*/ 	.word	0x000000ff
        /*0820*/ 	.word	0x00000000
        /*0824*/ 	.short	0x0101
        /*0826*/ 	.byte	0x05
	.zero		1


	//   ....[41]....
        /*0828*/ 	.word	0x0000f160
        /*082c*/ 	.word	0x000000ff
        /*0830*/ 	.word	0x00000000
        /*0834*/ 	.short	0x0101
        /*0836*/ 	.byte	0x04
	.zero		1


	//   ....[42]....
        /*0838*/ 	.word	0x00011390
        /*083c*/ 	.word	0x000000ff
        /*0840*/ 	.word	0x0002e880
        /*0844*/ 	.short	0x010a
        /*0846*/ 	.byte	0x28
	.zero		1


	//   ....[43]....
        /*0848*/ 	.word	0x000114f0
        /*084c*/ 	.word	0x000000ff
        /*0850*/ 	.word	0x0002e840
        /*0854*/ 	.short	0x010a
        /*0856*/ 	.byte	0x28
	.zero		1


	//   ....[44]....
        /*0858*/ 	.word	0x000120f0
        /*085c*/ 	.word	0x000000ff
        /*0860*/ 	.word	0x0002e800
        /*0864*/ 	.short	0x0107
        /*0866*/ 	.byte	0x28
	.zero		1


	//   ....[45]....
        /*0868*/ 	.word	0x00012140
        /*086c*/ 	.word	0x000000ff
        /*0870*/ 	.word	0x0002e800
        /*0874*/ 	.short	0x0101
        /*0876*/ 	.byte	0x28
	.zero		1


	//   ....[46]....
        /*0878*/ 	.word	0x00012160
        /*087c*/ 	.word	0x000000ff
        /*0880*/ 	.word	0x0002e820
        /*0884*/ 	.short	0x010a
        /*0886*/ 	.byte	0x28
	.zero		1


	//   ....[47]....
        /*0888*/ 	.word	0x000124b0
        /*088c*/ 	.word	0x00000004
        /*0890*/ 	.word	0x0002e880
        /*0894*/ 	.short	0x010a
        /*0896*/ 	.byte	0x3f
	.zero		1


	//   ....[48]....
        /*0898*/ 	.word	0x000126f0
        /*089c*/ 	.word	0x00000004
        /*08a0*/ 	.word	0x0002e840
        /*08a4*/ 	.short	0x010a
        /*08a6*/ 	.byte	0x3f
	.zero		1


	//   ....[49]....
        /*08a8*/ 	.word	0x00012990
        /*08ac*/ 	.word	0x00000013
        /*08b0*/ 	.word	0x0002e870
        /*08b4*/ 	.short	0x010a
        /*08b6*/ 	.byte	0x3f
	.zero		1


	//   ....[50]....
        /*08b8*/ 	.word	0x00012a00
        /*08bc*/ 	.word	0x00000013
        /*08c0*/ 	.word	0x0002e860
        /*08c4*/ 	.short	0x010a
        /*08c6*/ 	.byte	0x3f
	.zero		1


	//   ....[51]....
        /*08c8*/ 	.word	0x00013170
        /*08cc*/ 	.word	0x00000013
        /*08d0*/ 	.word	0x0002e850
        /*08d4*/ 	.short	0x0101
        /*08d6*/ 	.byte	0x3f
	.zero		1


	//   ....[52]....
        /*08d8*/ 	.word	0x000131f0
        /*08dc*/ 	.word	0x00000013
        /*08e0*/ 	.word	0x00000000
        /*08e4*/ 	.short	0x0101
        /*08e6*/ 	.byte	0x3f
	.zero		1


	//   ....[53]....
        /*08e8*/ 	.word	0x00013310
        /*08ec*/ 	.word	0x00000003
        /*08f0*/ 	.word	0x0002e870
        /*08f4*/ 	.short	0x010a
        /*08f6*/ 	.byte	0x3f
	.zero		1


	//   ....[54]....
        /*08f8*/ 	.word	0x000133a0
        /*08fc*/ 	.word	0x00000002
        /*0900*/ 	.word	0x0002e860
        /*0904*/ 	.short	0x010a
        /*0906*/ 	.byte	0x3f
	.zero		1


	//   ....[55]....
        /*0908*/ 	.word	0x00013a60
        /*090c*/ 	.word	0x00000002
        /*0910*/ 	.word	0x0002e850
        /*0914*/ 	.short	0x0101
        /*0916*/ 	.byte	0x3f
	.zero		1


	//   ....[56]....
        /*0918*/ 	.word	0x00013aa0
        /*091c*/ 	.word	0x00000000
        /*0920*/ 	.word	0x00000000
        /*0924*/ 	.short	0x0101
        /*0926*/ 	.byte	0x3f
	.zero		1


	//   ....[57]....
        /*0928*/ 	.word	0x00013b50
        /*092c*/ 	.word	0x00000007
        /*0930*/ 	.word	0x0002e820
        /*0934*/ 	.short	0x010a
        /*0936*/ 	.byte	0x3f
	.zero		1


	//   ....[58]....
        /*0938*/ 	.word	0x00013c90
        /*093c*/ 	.word	0x00000006
        /*0940*/ 	.word	0x00000000
        /*0944*/ 	.short	0x010a
        /*0946*/ 	.byte	0x3f
	.zero		1


	//   ....[59]....
        /*0948*/ 	.word	0x00013d00
        /*094c*/ 	.word	0x00000005
        /*0950*/ 	.word	0x00000000
        /*0954*/ 	.short	0x010a
        /*0956*/ 	.byte	0x3f
	.zero		1


	//   ....[60]....
        /*0958*/ 	.word	0x00013d50
        /*095c*/ 	.word	0x00000000
        /*0960*/ 	.word	0x0002e860
        /*0964*/ 	.short	0x010a
        /*0966*/ 	.byte	0x3f
	.zero		1


	//   ....[61]....
        /*0968*/ 	.word	0x00013da0
        /*096c*/ 	.word	0x00000005
        /*0970*/ 	.word	0x0002e860
        /*0974*/ 	.short	0x010a
        /*0976*/ 	.byte	0x3f
	.zero		1


	//   ....[62]....
        /*0978*/ 	.word	0x00013de0
        /*097c*/ 	.word	0x00000000
        /*0980*/ 	.word	0x0002e880
        /*0984*/ 	.short	0x010a
        /*0986*/ 	.byte	0x3f
	.zero		1


	//   ....[63]....
        /*0988*/ 	.word	0x00013e00
        /*098c*/ 	.word	0x00000005
        /*0990*/ 	.word	0x0002e880
        /*0994*/ 	.short	0x010a
        /*0996*/ 	.byte	0x3f
	.zero		1


	//   ....[64]....
        /*0998*/ 	.word	0x00013e70
        /*099c*/ 	.word	0x00000000
        /*09a0*/ 	.word	0x0002e800
        /*09a4*/ 	.short	0x010a
        /*09a6*/ 	.byte	0x3f
	.zero		1


	//   ....[65]....
        /*09a8*/ 	.word	0x00013ed0
        /*09ac*/ 	.word	0x00000000
        /*09b0*/ 	.word	0x0002e830
        /*09b4*/ 	.short	0x010a
        /*09b6*/ 	.byte	0x3f
	.zero		1


	//   ....[66]....
        /*09b8*/ 	.word	0x00013f30
        /*09bc*/ 	.word	0x00000003
        /*09c0*/ 	.word	0x0002e830
        /*09c4*/ 	.short	0x010a
        /*09c6*/ 	.byte	0x3f
	.zero		1


	//   ....[67]....
        /*09c8*/ 	.word	0x00013f90
        /*09cc*/ 	.word	0x00000003
        /*09d0*/ 	.word	0x0002e850
        /*09d4*/ 	.short	0x010a
        /*09d6*/ 	.byte	0x3f
	.zero		1


	//   ....[68]....
        /*09d8*/ 	.word	0x00013ff0
        /*09dc*/ 	.word	0x00000003
        /*09e0*/ 	.word	0x0002e830
        /*09e4*/ 	.short	0x010a
        /*09e6*/ 	.byte	0x3f
	.zero		1


	//   ....[69]....
        /*09e8*/ 	.word	0x00014050
        /*09ec*/ 	.word	0x00000003
        /*09f0*/ 	.word	0x0002e850
        /*09f4*/ 	.short	0x010a
        /*09f6*/ 	.byte	0x3f
	.zero		1


	//   ....[70]....
        /*09f8*/ 	.word	0x000140b0
        /*09fc*/ 	.word	0x00000005
        /*0a00*/ 	.word	0x0002e850
        /*0a04*/ 	.short	0x010a
        /*0a06*/ 	.byte	0x3f
	.zero		1


	//   ....[71]....
        /*0a08*/ 	.word	0x00014210
        /*0a0c*/ 	.word	0x00000003
        /*0a10*/ 	.word	0x0002e880
        /*0a14*/ 	.short	0x010a
        /*0a16*/ 	.byte	0x3f
	.zero		1


	//   ....[72]....
        /*0a18*/ 	.word	0x00014270
        /*0a1c*/ 	.word	0x00000003
        /*0a20*/ 	.word	0x0002e840
        /*0a24*/ 	.short	0x010a
        /*0a26*/ 	.byte	0x3f
	.zero		1


	//   ....[73]....
        /*0a28*/ 	.word	0x00014de0
        /*0a2c*/ 	.word	0x00000002
        /*0a30*/ 	.word	0x0002e820
        /*0a34*/ 	.short	0x010a
        /*0a36*/ 	.byte	0x3f
	.zero		1


	//   ....[74]....
        /*0a38*/ 	.word	0x00014e30
        /*0a3c*/ 	.word	0x00000004
        /*0a40*/ 	.word	0x0002e880
        /*0a44*/ 	.short	0x010a
        /*0a46*/ 	.byte	0x3f
	.zero		1


	//   ....[75]....
        /*0a48*/ 	.word	0x00014e80
        /*0a4c*/ 	.word	0x00000004
        /*0a50*/ 	.word	0x0002e840
        /*0a54*/ 	.short	0x010a
        /*0a56*/ 	.byte	0x3f
	.zero		1


	//   ....[76]....
        /*0a58*/ 	.word	0x00014ed0
        /*0a5c*/ 	.word	0x00000013
        /*0a60*/ 	.word	0x0002e870
        /*0a64*/ 	.short	0x010a
        /*0a66*/ 	.byte	0x3f
	.zero		1


	//   ....[77]....
        /*0a68*/ 	.word	0x00014f20
        /*0a6c*/ 	.word	0x00000013
        /*0a70*/ 	.word	0x0002e860
        /*0a74*/ 	.short	0x010a
        /*0a76*/ 	.byte	0x3f
	.zero		1


	//   ....[78]....
        /*0a78*/ 	.word	0x00014f80
        /*0a7c*/ 	.word	0x00000002
        /*0a80*/ 	.word	0x0002e870
        /*0a84*/ 	.short	0x010a
        /*0a86*/ 	.byte	0x3f
	.zero		1


	//   ....[79]....
        /*0a88*/ 	.word	0x00014fe0
        /*0a8c*/ 	.word	0x00000003
        /*0a90*/ 	.word	0x0002e860
        /*0a94*/ 	.short	0x010a
        /*0a96*/ 	.byte	0x3f
	.zero		1


	//   ....[80]....
        /*0a98*/ 	.word	0x00015030
        /*0a9c*/ 	.word	0x00000007
        /*0aa0*/ 	.word	0x0002e820
        /*0aa4*/ 	.short	0x010a
        /*0aa6*/ 	.byte	0x3f
	.zero		1


	//   ....[81]....
        /*0aa8*/ 	.word	0x00015080
        /*0aac*/ 	.word	0x00000006
        /*0ab0*/ 	.word	0x00000000
        /*0ab4*/ 	.short	0x010a
        /*0ab6*/ 	.byte	0x3f
	.zero		1


	//   ....[82]....
        /*0ab8*/ 	.word	0x000150d0
        /*0abc*/ 	.word	0x00000005
        /*0ac0*/ 	.word	0x00000000
        /*0ac4*/ 	.short	0x010a
        /*0ac6*/ 	.byte	0x3f
	.zero		1


	//   ....[83]....
        /*0ac8*/ 	.word	0x00015120
        /*0acc*/ 	.word	0x00000000
        /*0ad0*/ 	.word	0x0002e860
        /*0ad4*/ 	.short	0x010a
        /*0ad6*/ 	.byte	0x3f
	.zero		1


	//   ....[84]....
        /*0ad8*/ 	.word	0x00015170
        /*0adc*/ 	.word	0x00000005
        /*0ae0*/ 	.word	0x0002e860
        /*0ae4*/ 	.short	0x010a
        /*0ae6*/ 	.byte	0x3f
	.zero		1


	//   ....[85]....
        /*0ae8*/ 	.word	0x000151c0
        /*0aec*/ 	.word	0x00000000
        /*0af0*/ 	.word	0x0002e880
        /*0af4*/ 	.short	0x010a
        /*0af6*/ 	.byte	0x3f
	.zero		1


	//----- nvinfo : EIATTR_NUM_MBARRIERS
	.align		4
.L_1045:
        /*0af8*/ 	.byte	0x03, 0x38
        /*0afa*/ 	.short	0x0016


	//----- nvinfo : EIATTR_EXIT_INSTR_OFFSETS
	.align		4
        /*0afc*/ 	.byte	0x04, 0x1c
        /*0afe*/ 	.short	(.L_1047 - .L_1046)


	//   ....[0]....
.L_1046:
        /*0b00*/ 	.word	0x00013e50


	//----- nvinfo : EIATTR_MAX_THREADS
	.align		4
.L_1047:
        /*0b04*/ 	.byte	0x04, 0x05
        /*0b06*/ 	.short	(.L_1049 - .L_1048)
.L_1048:
        /*0b08*/ 	.word	0x00000180
        /*0b0c*/ 	.word	0x00000001
        /*0b10*/ 	.word	0x00000001


	//----- nvinfo : EIATTR_CRS_STACK_SIZE
	.align		4
.L_1049:
        /*0b14*/ 	.byte	0x04, 0x1e
        /*0b16*/ 	.short	(.L_1051 - .L_1050)
.L_1050:
        /*0b18*/ 	.word	0x00000000


	//----- nvinfo : EIATTR_CBANK_PARAM_SIZE
	.align		4
.L_1051:
        /*0b1c*/ 	.byte	0x03, 0x19
        /*0b1e*/ 	.short	0x0a70


	//----- nvinfo : EIATTR_PARAM_CBANK
	.align		4
        /*0b20*/ 	.byte	0x04, 0x0a
        /*0b22*/ 	.short	(.L_1053 - .L_1052)
	.align		4
.L_1052:
        /*0b24*/ 	.word	index@(.nv.constant0._ZN7cutlass13device_kernelIN5flash11enable_sm90INS1_16FlashAttnFwdSm90INS1_25CollectiveMainloopFwdSm90ILi2EN4cute5tupleIJNS5_1CILi1EEES8_S8_EEENS6_IJNS7_ILi128EEENS7_ILi224EEESA_EEELi128ENS_12float_e4m3_tEfNS_4arch4Sm90ELb1ELb0ELb0ELb0ELb0ELb0ELb0ELb1ELb1ELb1ELb1ELb0EEENS1_21CollectiveEpilogueFwdINS6_IJSA_SA_SB_EEES9_NS_10bfloat16_tESF_Li256ELb0ELb1ELb1ELb1EEENS1_19SingleTileSchedulerILb0ELb1ELb1ELi128EEEEEEEEEvNT_6ParamsE)
        /*0b28*/ 	.short	0x0210
        /*0b2a*/ 	.short	0x0a70


	//----- nvinfo : EIATTR_SW_WAR
	.align		4
.L_1053:
        /*0b2c*/ 	.byte	0x04, 0x36
        /*0b2e*/ 	.short	(.L_1055 - .L_1054)
.L_1054:
        /*0b30*/ 	.word	0x00000008
.L_1055:


//--------------------- .nv.info._ZN7cutlass13device_kernelIN5flash11enable_sm90INS1_16FlashAttnFwdSm90INS1_25CollectiveMainloopFwdSm90ILi2EN4cute5tupleIJNS5_1CILi1EEES8_S8_EEENS6_IJNS7_ILi128EEENS7_ILi224EEESA_EEELi128ENS_12float_e4m3_tEfNS_4arch4Sm90ELb1ELb0ELb0ELb1ELb0ELb0ELb0ELb1ELb1ELb1ELb1ELb0EEENS1_21CollectiveEpilogueFwdINS6_IJSA_SA_SB_EEES9_NS_10bfloat16_tESF_Li256ELb1ELb1ELb1ELb1EEENS1_36VarlenDynamicPersistentTileSchedulerILi128ELi224ELi256ELi128ELb1ELb1ELb1ELb1ELb1ELb1EEEEEEEEEvNT_6ParamsE --------------------------
	.section	.nv.info._ZN7cutlass13device_kernelIN5flash11enable_sm90INS1_16FlashAttnFwdSm90INS1_25CollectiveMainloopFwdSm90ILi2EN4cute5tupleIJNS5_1CILi1EEES8_S8_EEENS6_IJNS7_ILi128EEENS7_ILi224EEESA_EEELi128ENS_12float_e4m3_tEfNS_4arch4Sm90ELb1ELb0ELb0ELb1ELb0ELb0ELb0ELb1ELb1ELb1ELb1ELb0EEENS1_21CollectiveEpilogueFwdINS6_IJSA_SA_SB_EEES9_NS_10bfloat16_tESF_Li256ELb1ELb1ELb1ELb1EEENS1_36VarlenDynamicPersistentTileSchedulerILi128ELi224ELi256ELi128ELb1ELb1ELb1ELb1ELb1ELb1EEEEEEEEEvNT_6ParamsE,"",@"SHT_CUDA_INFO"
	.sectionflags	@""
	.align	4


	//----- nvinfo : EIATTR_CUDA_API_VERSION
	.align		4
        /*0000*/ 	.byte	0x04, 0x37
        /*0002*/ 	.short	(.L_1057 - .L_1056)
.L_1056:
        /*0004*/ 	.word	0x00000082


	//----- nvinfo : EIATTR_KPARAM_INFO
	.align		4
.L_1057:
        /*0008*/ 	.byte	0x04, 0x17
        /*000a*/ 	.short	(.L_1059 - .L_1058)
.L_1058:
        /*000c*/ 	.word	0x00000000
        /*0010*/ 	.short	0x0000
        /*0012*/ 	.short	0x0070
        /*0014*/ 	.byte	0x00, 0xf0, 0x01, 0x2a


	//----- nvinfo : EIATTR_SPARSE_MMA_MASK
	.align		4
.L_1059:
        /*0018*/ 	.byte	0x03, 0x50
        /*001a*/ 	.short	0x0000


	//----- nvinfo : EIATTR_MAXREG_COUNT
	.align		4
        /*001c*/ 	.byte	0x03, 0x1b
        /*001e*/ 	.short	0x00a8


	//----- nvinfo : EIATTR_NUM_BARRIERS
	.align		4
        /*0020*/ 	.byte	0x02, 0x4c
        /*0022*/ 	.byte	0x10
	.zero		1


	//----- nvinfo : EIATTR_EXTERNS
	.align		4
        /*0024*/ 	.byte	0x04, 0x0f
        /*0026*/ 	.short	(.L_1061 - .L_1060)


	//   ....[0]....
	.align		4
.L_1060:
        /*0028*/ 	.word	index@(__assertfail)


	//----- nvinfo : EIATTR_ANNOTATIONS
	.align		4
.L_1061:
        /*002c*/ 	.byte	0x04, 0x55
        /*002e*/ 	.short	(.L_1063 - .L_1062)


	//   ....[0]....
.L_1062:
        /* <DEDUP_REMOVED lines=47> */


	//----- nvinfo : EIATTR_MERCURY_ISA_VERSION
	.align		4
.L_1063:
        /*0308*/ 	.byte	0x03, 0x5f
        /*030a*/ 	.short	0x0101


	//----- nvinfo : EIATTR_UNUSED_LOAD_BYTE_OFFSET
	.align		4
        /*030c*/ 	.byte	0x04, 0x44
        /*030e*/ 	.short	(.L_1065 - .L_1064)


	//   ....[0]....
.L_1064:
        /*0310*/ 	.word	0x00000a40
        /*0314*/ 	.word	0x0000fff0


	//   ....[1]....
        /*0318*/ 	.word	0x0000e840
        /*031c*/ 	.word	0x0000fff0


	//----- nvinfo : EIATTR_INT_WARP_WIDE_INSTR_OFFSETS
	.align		4
.L_1065:
        /*0320*/ 	.byte	0x04, 0x31
        /*0322*/ 	.short	(.L_1067 - .L_1066)


	//   ....[0]....
.L_1066:
        /*0324*/ 	.word	0x00000130


	//   ....[1]....
        /*0328*/ 	.word	0x00000170


	//   ....[2]....
        /*032c*/ 	.word	0x000001e0


	//   ....[3]....
        /*0330*/ 	.word	0x00014290


	//   ....[4]....
        /*0334*/ 	.word	0x00014320


	//   ....[5]....
        /*0338*/ 	.word	0x00016d50


	//   ....[6]....
        /*033c*/ 	.word	0x00016de0


	//----- nvinfo : EIATTR_COOP_GROUP_MASK_REGIDS
	.align		4
.L_1067:
        /*0340*/ 	.byte	0x04, 0x29
        /*0342*/ 	.short	(.L_1069 - .L_1068)


	//   ....[0]....
.L_1068:
        /*0344*/ 	.word	0xffffffff


	//   ....[1]....
        /*0348*/ 	.word	0xffffffff


	//   ....[2]....
        /*034c*/ 	.word	0xffffffff


	//   ....[3]....
        /*0350*/ 	.word	0xffffffff


	//   ....[4]....
        /*0354*/ 	.word	0xffffffff


	//   ....[5]....
        /*0358*/ 	.word	0xffffffff


	//   ....[6]....
        /*035c*/ 	.word	0xffffffff


	//   ....[7]....
        /*0360*/ 	.word	0xffffffff


	//   ....[8]....
        /*0364*/ 	.word	0xffffffff


	//   ....[9]....
        /*0368*/ 	.word	0xffffffff


	//   ....[10]....
        /*036c*/ 	.word	0xffffffff


	//   ....[11]....
        /*0370*/ 	.word	0xffffffff


	//   ....[12]....
        /*0374*/ 	.word	0xffffffff


	//   ....[13]....
        /*0378*/ 	.word	0xffffffff


	//   ....[14]....
        /*037c*/ 	.word	0xffffffff


	//   ....[15]....
        /*0380*/ 	.word	0xffffffff


	//   ....[16]....
        /*0384*/ 	.word	0xffffffff


	//   ....[17]....
        /*0388*/ 	.word	0xffffffff


	//   ....[18]....
        /*038c*/ 	.word	0xffffffff


	//   ....[19]....
        /*0390*/ 	.word	0xffffffff


	//   ....[20]....
        /*0394*/ 	.word	0xffffffff


	//   ....[21]....
        /*0398*/ 	.word	0xffffffff


	//   ....[22]....
        /*039c*/ 	.word	0xffffffff


	//   ....[23]....
        /*03a0*/ 	.word	0xffffffff


	//   ....[24]....
        /*03a4*/ 	.word	0xffffffff


	//   ....[25]....
        /*03a8*/ 	.word	0xffffffff


	//   ....[26]....
        /*03ac*/ 	.word	0xffffffff


	//   ....[27]....
        /*03b0*/ 	.word	0xffffffff


	//   ....[28]....
        /*03b4*/ 	.word	0xffffffff


	//   ....[29]....
        /*03b8*/ 	.word	0xffffffff


	//   ....[30]....
        /*03bc*/ 	.word	0xffffffff


	//   ....[31]....
        /*03c0*/ 	.word	0xffffffff


	//   ....[32]....
        /*03c4*/ 	.word	0xffffffff


	//   ....[33]....
        /*03c8*/ 	.word	0xffffffff


	//   ....[34]....
        /*03cc*/ 	.word	0xffffffff


	//   ....[35]....
        /*03d0*/ 	.word	0xffffffff


	//   ....[36]....
        /*03d4*/ 	.word	0xffffffff


	//   ....[37]....
        /*03d8*/ 	.word	0xffffffff


	//   ....[38]....
        /*03dc*/ 	.word	0xffffffff


	//   ....[39]....
        /*03e0*/ 	.word	0xffffffff


	//   ....[40]....
        /*03e4*/ 	.word	0xffffffff


	//   ....[41]....
        /*03e8*/ 	.word	0xffffffff


	//   ....[42]....
        /*03ec*/ 	.word	0xffffffff


	//   ....[43]....
        /*03f0*/ 	.word	0xffffffff


	//   ....[44]....
        /*03f4*/ 	.word	0xffffffff


	//   ....[45]....
        /*03f8*/ 	.word	0xffffffff


	//   ....[46]....
        /*03fc*/ 	.word	0xffffffff


	//   ....[47]....
        /*0400*/ 	.word	0xffffffff


	//   ....[48]....
        /*0404*/ 	.word	0xffffffff


	//   ....[49]....
        /*0408*/ 	.word	0xffffffff


	//   ....[50]....
        /*040c*/ 	.word	0xffffffff


	//   ....[51]....
        /*0410*/ 	.word	0xffffffff


	//   ....[52]....
        /*0414*/ 	.word	0xffffffff


	//   ....[53]....
        /*0418*/ 	.word	0xffffffff


	//   ....[54]....
        /*041c*/ 	.word	0xffffffff


	//   ....[55]....
        /*0420*/ 	.word	0xffffffff


	//   ....[56]....
        /*0424*/ 	.word	0xffffffff


	//   ....[57]....
        /*0428*/ 	.word	0xffffffff


	//   ....[58]....
        /*042c*/ 	.word	0xffffffff


	//   ....[59]....
        /*0430*/ 	.word	0xffffffff


	//   ....[60]....
        /*0434*/ 	.word	0xffffffff


	//   ....[61]....
        /*0438*/ 	.word	0xffffffff


	//   ....[62]....
        /*043c*/ 	.word	0xffffffff


	//   ....[63]....
        /*0440*/ 	.word	0xffffffff


	//   ....[64]....
        /*0444*/ 	.word	0xffffffff


	//   ....[65]....
        /*0448*/ 	.word	0xffffffff


	//   ....[66]....
        /*044c*/ 	.word	0xffffffff


	//   ....[67]....
        /*0450*/ 	.word	0xffffffff


	//   ....[68]....
        /*0454*/ 	.word	0xffffffff


	//   ....[69]....
        /*0458*/ 	.word	0xffffffff


	//   ....[70]....
        /*045c*/ 	.word	0xffffffff


	//   ....[71]....
        /*0460*/ 	.word	0xffffffff


	//   ....[72]....
        /*0464*/ 	.word	0xffffffff


	//   ....[73]....
        /*0468*/ 	.word	0xffffffff


	//   ....[74]....
        /*046c*/ 	.word	0xffffffff


	//   ....[75]....
        /*0470*/ 	.word	0xffffffff


	//   ....[76]....
        /*0474*/ 	.word	0xffffffff


	//   ....[77]....
        /*0478*/ 	.word	0xffffffff


	//   ....[78]....
        /*047c*/ 	.word	0xffffffff


	//   ....[79]....
        /*0480*/ 	.word	0xffffffff


	//   ....[80]....
        /*0484*/ 	.word	0xffffffff


	//   ....[81]....
        /*0488*/ 	.word	0xffffffff


	//   ....[82]....
        /*048c*/ 	.word	0xffffffff


	//   ....[83]....
        /*0490*/ 	.word	0xffffffff


	//   ....[84]....
        /*0494*/ 	.word	0xffffffff


	//   ....[85]....
        /*0498*/ 	.word	0xffffffff


	//   ....[86]....
        /*049c*/ 	.word	0xffffffff


	//   ....[87]....
        /*04a0*/ 	.word	0xffffffff


	//   ....[88]....
        /*04a4*/ 	.word	0xffffffff


	//   ....[89]....
        /*04a8*/ 	.word	0xffffffff


	//   ....[90]....
        /*04ac*/ 	.word	0xffffffff


	//   ....[91]....
        /*04b0*/ 	.word	0xffffffff


	//   ....[92]....
        /*04b4*/ 	.word	0xffffffff


	//   ....[93]....
        /*04b8*/ 	.word	0xffffffff


	//   ....[94]....
        /*04bc*/ 	.word	0xffffffff


	//   ....[95]....
        /*04c0*/ 	.word	0xffffffff


	//   ....[96]....
        /*04c4*/ 	.word	0xffffffff


	//   ....[97]....
        /*04c8*/ 	.word	0xffffffff


	//   ....[98]....
        /*04cc*/ 	.word	0xffffffff


	//   ....[99]....
        /*04d0*/ 	.word	0xffffffff


	//   ....[100]....
        /*04d4*/ 	.word	0xffffffff


	//   ....[101]....
        /*04d8*/ 	.word	0xffffffff


	//   ....[102]....
        /*04dc*/ 	.word	0xffffffff


	//   ....[103]....
        /*04e0*/ 	.word	0xffffffff


	//   ....[104]....
        /*04e4*/ 	.word	0xffffffff


	//   ....[105]....
        /*04e8*/ 	.word	0xffffffff


	//   ....[106]....
        /*04ec*/ 	.word	0xffffffff


	//   ....[107]....
        /*04f0*/ 	.word	0xffffffff


	//   ....[108]....
        /*04f4*/ 	.word	0xffffffff


	//   ....[109]....
        /*04f8*/ 	.word	0xffffffff


	//   ....[110]....
        /*04fc*/ 	.word	0xffffffff


	//   ....[111]....
        /*0500*/ 	.word	0xffffffff


	//   ....[112]....
        /*0504*/ 	.word	0xffffffff


	//   ....[113]....
        /*0508*/ 	.word	0xffffffff


	//   ....[114]....
        /*050c*/ 	.word	0xffffffff


	//   ....[115]....
        /*0510*/ 	.word	0xffffffff


	//   ....[116]....
        /*0514*/ 	.word	0xffffffff


	//   ....[117]....
        /*0518*/ 	.word	0xffffffff


	//   ....[118]....
        /*051c*/ 	.word	0xffffffff


	//   ....[119]....
        /*0520*/ 	.word	0xffffffff


	//   ....[120]....
        /*0524*/ 	.word	0xffffffff


	//   ....[121]....
        /*0528*/ 	.word	0xffffffff


	//   ....[122]....
        /*052c*/ 	.word	0xffffffff


	//   ....[123]....
        /*0530*/ 	.word	0xffffffff


	//   ....[124]....
        /*0534*/ 	.word	0xffffffff


	//   ....[125]....
        /*0538*/ 	.word	0xffffffff


	//   ....[126]....
        /*053c*/ 	.word	0xffffffff


	//   ....[127]....
        /*0540*/ 	.word	0xffffffff


	//   ....[128]....
        /*0544*/ 	.word	0xffffffff


	//   ....[129]....
        /*0548*/ 	.word	0xffffffff


	//   ....[130]....
        /*054c*/ 	.word	0xffffffff


	//   ....[131]....
        /*0550*/ 	.word	0xffffffff


	//   ....[132]....
        /*0554*/ 	.word	0xffffffff


	//   ....[133]....
        /*0558*/ 	.word	0xffffffff


	//   ....[134]....
        /*055c*/ 	.word	0xffffffff


	//   ....[135]....
        /*0560*/ 	.word	0xffffffff


	//   ....[136]....
        /*0564*/ 	.word	0xffffffff


	//   ....[137]....
        /*0568*/ 	.word	0xffffffff


	//   ....[138]....
        /*056c*/ 	.word	0xffffffff


	//   ....[139]....
        /*0570*/ 	.word	0xffffffff


	//   ....[140]....
        /*0574*/ 	.word	0xffffffff


	//   ....[141]....
        /*0578*/ 	.word	0xffffffff


	//   ....[142]....
        /*057c*/ 	.word	0xffffffff


	//   ....[143]....
        /*0580*/ 	.word	0xffffffff


	//   ....[144]....
        /*0584*/ 	.word	0xffffffff


	//   ....[145]....
        /*0588*/ 	.word	0xffffffff


	//   ....[146]....
        /*058c*/ 	.word	0xffffffff


	//   ....[147]....
        /*0590*/ 	.word	0xffffffff


	//   ....[148]....
        /*0594*/ 	.word	0xffffffff


	//   ....[149]....
        /*0598*/ 	.word	0xffffffff


	//   ....[150]....
        /*059c*/ 	.word	0xffffffff


	//   ....[151]....
        /*05a0*/ 	.word	0xffffffff


	//   ....[152]....
        /*05a4*/ 	.word	0xffffffff


	//   ....[153]....
        /*05a8*/ 	.word	0xffffffff


	//   ....[154]....
        /*05ac*/ 	.word	0xffffffff


	//   ....[155]....
        /*05b0*/ 	.word	0xffffffff


	//   ....[156]....
        /*05b4*/ 	.word	0xffffffff


	//   ....[157]....
        /*05b8*/ 	.word	0xffffffff


	//   ....[158]....
        /*05bc*/ 	.word	0xffffffff


	//   ....[159]....
        /*05c0*/ 	.word	0xffffffff


	//   ....[160]....
        /*05c4*/ 	.word	0xffffffff


	//   ....[161]....
        /*05c8*/ 	.word	0xffffffff


	//   ....[162]....
        /*05cc*/ 	.word	0xffffffff


	//   ....[163]....
        /*05d0*/ 	.word	0xffffffff


	//   ....[164]....
        /*05d4*/ 	.word	0xffffffff


	//   ....[165]....
        /*05d8*/ 	.word	0xffffffff


	//   ....[166]....
        /*05dc*/ 	.word	0xffffffff


	//   ....[167]....
        /*05e0*/ 	.word	0xffffffff


	//   ....[168]....
        /*05e4*/ 	.word	0xffffffff


	//   ....[169]....
        /*05e8*/ 	.word	0x0500000f


	//   ....[170]....
        /*05ec*/ 	.word	0x0500000f


	//   ....[171]....
        /*05f0*/ 	.word	0x0500000f


	//   ....[172]....
        /*05f4*/ 	.word	0x0500000f


	//   ....[173]....
        /*05f8*/ 	.word	0x0500000f


	//   ....[174]....
        /*05fc*/ 	.word	0x0500000f


	//   ....[175]....
        /*0600*/ 	.word	0x0500000f


	//   ....[176]....
        /*0604*/ 	.word	0x0500000f


	//   ....[177]....
        /*0608*/ 	.word	0x0500000f


	//   ....[178]....
        /*060c*/ 	.word	0x0500000f


	//   ....[179]....
        /*0610*/ 	.word	0x0500000f


	//   ....[180]....
        /*0614*/ 	.word	0x0500000f


	//   ....[181]....
        /*0618*/ 	.word	0x0500000f


	//   ....[182]....
        /*061c*/ 	.word	0x0500000f


	//   ....[183]....
        /*0620*/ 	.word	0x0500000f


	//   ....[184]....
        /*0624*/ 	.word	0x0500000f


	//   ....[185]....
        /*0628*/ 	.word	0x0500000f


	//   ....[186]....
        /*062c*/ 	.word	0x0500000f


	//----- nvinfo : EIATTR_COOP_GROUP_INSTR_OFFSETS
	.align		4
.L_1069:
        /*0630*/ 	.byte	0x04, 0x28
        /*0632*/ 	.short	(.L_1071 - .L_1070)


	//   ....[0]....
.L_1070:
        /*0634*/ 	.word	0x00000070


	//   ....[1]....
        /*0638*/ 	.word	0x00000140


	//   ....[2]....
        /*063c*/ 	.word	0x00000190


	//   ....[3]....
        /*0640*/ 	.word	0x000003c0


	//   ....[4]....
        /*0644*/ 	.word	0x00000520


	//   ....[5]....
        /*0648*/ 	.word	0x00000640


	//   ....[6]....
        /*064c*/ 	.word	0x000007a0


	//   ....[7]....
        /*0650*/ 	.word	0x00001e40


	//   ....[8]....
        /*0654*/ 	.word	0x00002a30


	//   ....[9]....
        /*0658*/ 	.word	0x00002a60


	//   ....[10]....
        /*065c*/ 	.word	0x00003910


	//   ....[11]....
        /*0660*/ 	.word	0x000039d0


	//   ....[12]....
        /*0664*/ 	.word	0x00004900


	//   ....[13]....
        /*0668*/ 	.word	0x00004a00


	//   ....[14]....
        /*066c*/ 	.word	0x000070f0


	//   ....[15]....
        /*0670*/ 	.word	0x00007120


	//   ....[16]....
        /*0674*/ 	.word	0x00007ca0


	//   ....[17]....
        /*0678*/ 	.word	0x00007d70


	//   ....[18]....
        /*067c*/ 	.word	0x00008cb0


	//   ....[19]....
        /*0680*/ 	.word	0x00008d00


	//   ....[20]....
        /*0684*/ 	.word	0x0000bc60


	//   ....[21]....
        /*0688*/ 	.word	0x0000bc70


	//   ....[22]....
        /*068c*/ 	.word	0x0000bcb0


	//   ....[23]....
        /*0690*/ 	.word	0x0000bcc0


	//   ....[24]....
        /*0694*/ 	.word	0x0000e080


	//   ....[25]....
        /*0698*/ 	.word	0x0000e090


	//   ....[26]....
        /*069c*/ 	.word	0x0000e110


	//   ....[27]....
        /*06a0*/ 	.word	0x0000e120


	//   ....[28]....
        /*06a4*/ 	.word	0x0000ef70


	//   ....[29]....
        /*06a8*/ 	.word	0x0000efa0


	//   ....[30]....
        /*06ac*/ 	.word	0x0000efd0


	//   ....[31]....
        /*06b0*/ 	.word	0x0000f000


	//   ....[32]....
        /*06b4*/ 	.word	0x0000f030


	//   ....[33]....
        /*06b8*/ 	.word	0x0000f080


	//   ....[34]....
        /*06bc*/ 	.word	0x0000f0b0


	//   ....[35]....
        /*06c0*/ 	.word	0x0000f0e0


	//   ....[36]....
        /*06c4*/ 	.word	0x0000f110


	//   ....[37]....
        /*06c8*/ 	.word	0x0000f130


	//   ....[38]....
        /*06cc*/ 	.word	0x0000f140


	//   ....[39]....
        /*06d0*/ 	.word	0x0000f150


	//   ....[40]....
        /*06d4*/ 	.word	0x0000f160


	//   ....[41]....
        /*06d8*/ 	.word	0x0000f170


	//   ....[42]....
        /*06dc*/ 	.word	0x0000f180


	//   ....[43]....
        /*06e0*/ 	.word	0x0000f1b0


	//   ....[44]....
        /*06e4*/ 	.word	0x0000f1e0


	//   ....[45]....
        /*06e8*/ 	.word	0x0000f1f0


	//   ....[46]....
        /*06ec*/ 	.word	0x0000f200


	//   ....[47]....
        /*06f0*/ 	.word	0x0000f210


	//   ....[48]....
        /*06f4*/ 	.word	0x0000f220


	//   ....[49]....
        /*06f8*/ 	.word	0x0000f230


	//   ....[50]....
        /*06fc*/ 	.word	0x0000f240


	//   ....[51]....
        /*0700*/ 	.word	0x0000f250


	//   ....[52]....
        /*0704*/ 	.word	0x0000f280


	//   ....[53]....
        /*0708*/ 	.word	0x0000f290


	//   ....[54]....
        /*070c*/ 	.word	0x0000f2a0


	//   ....[55]....
        /*0710*/ 	.word	0x0000f2b0


	//   ....[56]....
        /*0714*/ 	.word	0x0000f2c0


	//   ....[57]....
        /*0718*/ 	.word	0x0000f2d0


	//   ....[58]....
        /*071c*/ 	.word	0x0000f2f0


	//   ....[59]....
        /*0720*/ 	.word	0x0000f310


	//   ....[60]....
        /*0724*/ 	.word	0x0000f330


	//   ....[61]....
        /*0728*/ 	.word	0x0000f360


	//   ....[62]....
        /*072c*/ 	.word	0x0000f370


	//   ....[63]....
        /*0730*/ 	.word	0x0000f380


	//   ....[64]....
        /*0734*/ 	.word	0x0000f390


	//   ....[65]....
        /*0738*/ 	.word	0x0000f3a0


	//   ....[66]....
        /*073c*/ 	.word	0x0000f3c0


	//   ....[67]....
        /*0740*/ 	.word	0x0000f3d0


	//   ....[68]....
        /*0744*/ 	.word	0x0000f3e0


	//   ....[69]....
        /*0748*/ 	.word	0x0000f3f0


	//   ....[70]....
        /*074c*/ 	.word	0x0000f420


	//   ....[71]....
        /*0750*/ 	.word	0x0000f450


	//   ....[72]....
        /*0754*/ 	.word	0x0000f480


	//   ....[73]....
        /*0758*/ 	.word	0x0000f4a0


	//   ....[74]....
        /*075c*/ 	.word	0x0000f4b0


	//   ....[75]....
        /*0760*/ 	.word	0x0000f4c0


	//   ....[76]....
        /*0764*/ 	.word	0x0000f4e0


	//   ....[77]....
        /*0768*/ 	.word	0x0000f510


	//   ....[78]....
        /*076c*/ 	.word	0x0000f530


	//   ....[79]....
        /*0770*/ 	.word	0x0000f550


	//   ....[80]....
        /*0774*/ 	.word	0x0000f580


	//   ....[81]....
        /*0778*/ 	.word	0x0000f5b0


	//   ....[82]....
        /*077c*/ 	.word	0x0000f5e0


	//   ....[83]....
        /*0780*/ 	.word	0x0000f5f0


	//   ....[84]....
        /*0784*/ 	.word	0x0000f600


	//   ....[85]....
        /*0788*/ 	.word	0x0000f620


	//   ....[86]....
        /*078c*/ 	.word	0x0000f650


	//   ....[87]....
        /*0790*/ 	.word	0x0000f680


	//   ....[88]....
        /*0794*/ 	.word	0x0000f6b0


	//   ....[89]....
        /*0798*/ 	.word	0x0000f6e0


	//   ....[90]....
        /*079c*/ 	.word	0x0000f710


	//   ....[91]....
        /*07a0*/ 	.word	0x0000f740


	//   ....[92]....
        /*07a4*/ 	.word	0x0000fff0


	//   ....[93]....
        /*07a8*/ 	.word	0x00010000


	//   ....[94]....
        /*07ac*/ 	.word	0x00010010


	//   ....[95]....
        /*07b0*/ 	.word	0x00010050


	//   ....[96]....
        /*07b4*/ 	.word	0x000107d0


	//   ....[97]....
        /*07b8*/ 	.word	0x00010810


	//   ....[98]....
        /*07bc*/ 	.word	0x000108e0


	//   ....[99]....
        /*07c0*/ 	.word	0x00010900


	//   ....[100]....
        /*07c4*/ 	.word	0x000109c0


	//   ....[101]....
        /*07c8*/ 	.word	0x000109e0


	//   ....[102]....
        /*07cc*/ 	.word	0x00010ab0


	//   ....[103]....
        /*07d0*/ 	.word	0x00010ad0


	//   ....[104]....
        /*07d4*/ 	.word	0x00011000


	//   ....[105]....
        /*07d8*/ 	.word	0x00011010


	//   ....[106]....
        /*07dc*/ 	.word	0x00011450


	//   ....[107]....
        /*07e0*/ 	.word	0x00011460


	//   ....[108]....
        /*07e4*/ 	.word	0x000121b0


	//   ....[109]....
        /*07e8*/ 	.word	0x000121d0


	//   ....[110]....
        /*07ec*/ 	.word	0x00012290


	//   ....[111]....
        /*07f0*/ 	.word	0x000122b0


	//   ....[112]....
        /*07f4*/ 	.word	0x00012370


	//   ....[113]....
        /*07f8*/ 	.word	0x00012390


	//   ....[114]....
        /*07fc*/ 	.word	0x00012460


	//   ....[115]....
        /*0800*/ 	.word	0x00012480


	//   ....[116]....
        /*0804*/ 	.word	0x000125c0


	//   ....[117]....
        /*0808*/ 	.word	0x000127f0


	//   ....[118]....
        /*080c*/ 	.word	0x00012830


	//   ....[119]....
        /*0810*/ 	.word	0x00012870


	//   ....[120]....
        /*0814*/ 	.word	0x000128a0


	//   ....[121]....
        /*0818*/ 	.word	0x000128d0


	//   ....[122]....
        /*081c*/ 	.word	0x00012900


	//   ....[123]....
        /*0820*/ 	.word	0x00012a90


	//   ....[124]....
        /*0824*/ 	.word	0x00012ac0


	//   ....[125]....
        /*0828*/ 	.word	0x00012b00


	//   ....[126]....
        /*082c*/ 	.word	0x00012b30


	//   ....[127]....
        /*0830*/ 	.word	0x00012b60


	//   ....[128]....
        /*0834*/ 	.word	0x00012b90


	//   ....[129]....
        /*0838*/ 	.word	0x00012c30


	//   ....[130]....
        /*083c*/ 	.word	0x00012c80


	//   ....[131]....
        /*0840*/ 	.word	0x00012c90


	//   ....[132]....
        /*0844*/ 	.word	0x00012cd0


	//   ....[133]....
        /*0848*/ 	.word	0x00014a20


	//   ....[134]....
        /*084c*/ 	.word	0x00015530


	//   ....[135]....
        /*0850*/ 	.word	0x00015570


	//   ....[136]....
        /*0854*/ 	.word	0x00015620


	//   ....[137]....
        /*0858*/ 	.word	0x00015630


	//   ....[138]....
        /*085c*/ 	.word	0x000156c0


	//   ....[139]....
        /*0860*/ 	.word	0x000156d0


	//   ....[140]....
        /*0864*/ 	.word	0x00015760


	//   ....[141]....
        /*0868*/ 	.word	0x00015770


	//   ....[142]....
        /*086c*/ 	.word	0x00015800


	//   ....[143]....
        /*0870*/ 	.word	0x00015810


	//   ....[144]....
        /*0874*/ 	.word	0x000158a0


	//   ....[145]....
        /*0878*/ 	.word	0x000158b0


	//   ....[146]....
        /*087c*/ 	.word	0x00015940


	//   ....[147]....
        /*0880*/ 	.word	0x00015950


	//   ....[148]....
        /*0884*/ 	.word	0x000159c0


	//   ....[149]....
        /*0888*/ 	.word	0x000159e0


	//   ....[150]....
        /*088c*/ 	.word	0x00017930


	//   ....[151]....
        /*0890*/ 	.word	0x00017960


	//   ....[152]....
        /*0894*/ 	.word	0x00017990


	//   ....[153]....
        /*0898*/ 	.word	0x000179d0


	//   ....[154]....
        /*089c*/ 	.word	0x000179e0


	//   ....[155]....
        /*08a0*/ 	.word	0x00017a10


	//   ....[156]....
        /*08a4*/ 	.word	0x00017a20


	//   ....[157]....
        /*08a8*/ 	.word	0x00017a60


	//   ....[158]....
        /*08ac*/ 	.word	0x00017bd0


	//   ....[159]....
        /*08b0*/ 	.word	0x00017c00


	//   ....[160]....
        /*08b4*/ 	.word	0x00017c30


	//   ....[161]....
        /*08b8*/ 	.word	0x00017c60


	//   ....[162]....
        /*08bc*/ 	.word	0x00017c90


	//   ....[163]....
        /*08c0*/ 	.word	0x00017cc0


	//   ....[164]....
        /*08c4*/ 	.word	0x00017d40


	//   ....[165]....
        /*08c8*/ 	.word	0x00017d80


	//   ....[166]....
        /*08cc*/ 	.word	0x00017d90


	//   ....[167]....
        /*08d0*/ 	.word	0x00017dd0


	//   ....[168]....
        /*08d4*/ 	.word	0x000188b0


	//   ....[169]....
        /*08d8*/ 	.word	0x00018eb0


	//   ....[170]....
        /*08dc*/ 	.word	0x00019090


	//   ....[171]....
        /*08e0*/ 	.word	0x00019110


	//   ....[172]....
        /*08e4*/ 	.word	0x00019170


	//   ....[173]....
        /*08e8*/ 	.word	0x00019270


	//   ....[174]....
        /*08ec*/ 	.word	0x000192d0


	//   ....[175]....
        /*08f0*/ 	.word	0x000193d0


	//   ....[176]....
        /*08f4*/ 	.word	0x00019430


	//   ....[177]....
        /*08f8*/ 	.word	0x00019530


	//   ....[178]....
        /*08fc*/ 	.word	0x00019590


	//   ....[179]....
        /*0900*/ 	.word	0x00019690


	//   ....[180]....
        /*0904*/ 	.word	0x000196f0


	//   ....[181]....
        /*0908*/ 	.word	0x000197e0


	//   ....[182]....
        /*090c*/ 	.word	0x00019840


	//   ....[183]....
        /*0910*/ 	.word	0x00019930


	//   ....[184]....
        /*0914*/ 	.word	0x00019990


	//   ....[185]....
        /*0918*/ 	.word	0x00019a30


	//   ....[186]....
        /*091c*/ 	.word	0x00019dc0


	//----- nvinfo : EIATTR_REG_RECONFIG
	.align		4
.L_1071:
        /*0920*/ 	.byte	0x01, 0x54
	.zero		2


	//----- nvinfo : EIATTR_SYSCALL_OFFSETS
	.align		4
        /*0924*/ 	.byte	0x04, 0x46
        /*0926*/ 	.short	(.L_1073 - .L_1072)


	//   ....[0]....
.L_1072:
        /*0928*/ 	.word	0x00001fc0


	//   ....[1]....
        /*092c*/ 	.word	0x00014490


	//   ....[2]....
        /*0930*/ 	.word	0x000145f0


	//   ....[3]....
        /*0934*/ 	.word	0x00014750


	//   ....[4]....
        /*0938*/ 	.word	0x00014890


	//   ....[5]....
        /*093c*/ 	.word	0x000151e0


	//----- nvinfo : EIATTR_MBARRIER_INSTR_OFFSETS
	.align		4
.L_1073:
        /*0940*/ 	.byte	0x04, 0x39
        /*0942*/ 	.short	(.L_1075 - .L_1074)


	//   ....[0]....
.L_1074:
        /*0944*/ 	.word	0x00000270
        /*0948*/ 	.word	0x000000ff
        /*094c*/ 	.word	0x0002e800
        /*0950*/ 	.short	0x0100
        /*0952*/ 	.byte	0x08
	.zero		1


	//   ....[1]....
        /*0954*/ 	.word	0x00000280
        /*0958*/ 	.word	0x000000ff
        /*095c*/ 	.word	0x0002e820
        /*0960*/ 	.short	0x0100
        /*0962*/ 	.byte	0x08
	.zero		1


	//   ....[2]....
        /*0964*/ 	.word	0x00000370
        /*0968*/ 	.word	0x000000ff
        /*096c*/ 	.word	0x0002e830
        /*0970*/ 	.short	0x0100
        /*0972*/ 	.byte	0x08
	.zero		1


	//   ....[3]....
        /*0974*/ 	.word	0x00000380
        /*0978*/ 	.word	0x000000ff
        /*097c*/ 	.word	0x0002e840
        /*0980*/ 	.short	0x0100
        /*0982*/ 	.byte	0x08
	.zero		1


	//   ....[4]....
        /*0984*/ 	.word	0x00000390
        /*0988*/ 	.word	0x000000ff
        /*098c*/ 	.word	0x0002e838
        /*0990*/ 	.short	0x0100
        /*0992*/ 	.byte	0x08
	.zero		1


	//   ....[5]....
        /*0994*/ 	.word	0x000003a0
        /*0998*/ 	.word	0x000000ff
        /*099c*/ 	.word	0x0002e848
        /*09a0*/ 	.short	0x0100
        /*09a2*/ 	.byte	0x08
	.zero		1


	//   ....[6]....
        /*09a4*/ 	.word	0x000004d0
        /*09a8*/ 	.word	0x000000ff
        /*09ac*/ 	.word	0x0002e850
        /*09b0*/ 	.short	0x0100
        /*09b2*/ 	.byte	0x08
	.zero		1


	//   ....[7]....
        /*09b4*/ 	.word	0x000004e0
        /*09b8*/ 	.word	0x000000ff
        /*09bc*/ 	.word	0x0002e860
        /*09c0*/ 	.short	0x0100
        /*09c2*/ 	.byte	0x08
	.zero		1


	//   ....[8]....
        /*09c4*/ 	.word	0x000004f0
        /*09c8*/ 	.word	0x000000ff
        /*09cc*/ 	.word	0x0002e858
        /*09d0*/ 	.short	0x0100
        /*09d2*/ 	.byte	0x08
	.zero		1


	//   ....[9]....
        /*09d4*/ 	.word	0x00000500
        /*09d8*/ 	.word	0x000000ff
        /*09dc*/ 	.word	0x0002e868
        /*09e0*/ 	.short	0x0100
        /*09e2*/ 	.byte	0x08
	.zero		1


	//   ....[10]....
        /*09e4*/ 	.word	0x000005f0
        /*09e8*/ 	.word	0x000000ff
        /*09ec*/ 	.word	0x0002e870
        /*09f0*/ 	.short	0x0100
        /*09f2*/ 	.byte	0x06
	.zero		1


	//   ....[11]....
        /*09f4*/ 	.word	0x00000600
        /*09f8*/ 	.word	0x000000ff
        /*09fc*/ 	.word	0x0002e880
        /*0a00*/ 	.short	0x0100
        /*0a02*/ 	.byte	0x06
	.zero		1


	//   ....[12]....
        /*0a04*/ 	.word	0x00000610
        /*0a08*/ 	.word	0x000000ff
        /*0a0c*/ 	.word	0x0002e878
        /*0a10*/ 	.short	0x0100
        /*0a12*/ 	.byte	0x06
	.zero		1


	//   ....[13]....
        /*0a14*/ 	.word	0x00000620
        /*0a18*/ 	.word	0x000000ff
        /*0a1c*/ 	.word	0x0002e888
        /*0a20*/ 	.short	0x0100
        /*0a22*/ 	.byte	0x06
	.zero		1


	//   ....[14]....
        /*0a24*/ 	.word	0x00000750
        /*0a28*/ 	.word	0x000000ff
        /*0a2c*/ 	.word	0x0002e890
        /*0a30*/ 	.short	0x0100
        /*0a32*/ 	.byte	0x08
	.zero		1


	//   ....[15]....
        /*0a34*/ 	.word	0x00000760
        /*0a38*/ 	.word	0x000000ff
        /*0a3c*/ 	.word	0x0002e8a0
        /*0a40*/ 	.short	0x0100
        /*0a42*/ 	.byte	0x08
	.zero		1


	//   ....[16]....
        /*0a44*/ 	.word	0x00000770
        /*0a48*/ 	.word	0x000000ff
        /*0a4c*/ 	.word	0x0002e898
        /*0a50*/ 	.short	0x0100
        /*0a52*/ 	.byte	0x08
	.zero		1


	//   ....[17]....
        /*0a54*/ 	.word	0x00000780
        /*0a58*/ 	.word	0x000000ff
        /*0a5c*/ 	.word	0x0002e8a8
        /*0a60*/ 	.short	0x0100
        /*0a62*/ 	.byte	0x08
	.zero		1


	//   ....[18]....
        /*0a64*/ 	.word	0x000008b0
        /*0a68*/ 	.word	0x000000ff
        /*0a6c*/ 	.word	0x0002e8b0
        /*0a70*/ 	.short	0x0100
        /*0a72*/ 	.byte	0x08
	.zero		1


	//   ....[19]....
        /*0a74*/ 	.word	0x000008c0
        /*0a78*/ 	.word	0x000000ff
        /*0a7c*/ 	.word	0x0002e8c0
        /*0a80*/ 	.short	0x0100
        /*0a82*/ 	.byte	0x08
	.zero		1


	//   ....[20]....
        /*0a84*/ 	.word	0x000008d0
        /*0a88*/ 	.word	0x000000ff
        /*0a8c*/ 	.word	0x0002e8b8
        /*0a90*/ 	.short	0x0100
        /*0a92*/ 	.byte	0x08
	.zero		1


	//   ....[21]....
        /*0a94*/ 	.word	0x000008e0
        /*0a98*/ 	.word	0x000000ff
        /*0a9c*/ 	.word	0x0002e8c8
        /*0aa0*/ 	.short	0x0100
        /*0aa2*/ 	.byte	0x08
	.zero		1


	//   ....[22]....
        /*0aa4*/ 	.word	0x00002040
        /*0aa8*/ 	.word	0x000000ff
        /*0aac*/ 	.word	0x0002e800
        /*0ab0*/ 	.short	0x010a
        /*0ab2*/ 	.byte	0x29
	.zero		1


	//   ....[23]....
        /*0ab4*/ 	.word	0x000020c0
        /*0ab8*/ 	.word	0x00000002
        /*0abc*/ 	.word	0x0002e830
        /*0ac0*/ 	.short	0x010a
        /*0ac2*/ 	.byte	0x3f
	.zero		1


	//   ....[24]....
        /*0ac4*/ 	.word	0x00002100
        /*0ac8*/ 	.word	0x00000002
        /*0acc*/ 	.word	0x0002e830
        /*0ad0*/ 	.short	0x010a
        /*0ad2*/ 	.byte	0x3f
	.zero		1


	//   ....[25]....
        /*0ad4*/ 	.word	0x00004d00
        /*0ad8*/ 	.word	0x0000003a
        /*0adc*/ 	.word	0x00000000
        /*0ae0*/ 	.short	0x0101
        /*0ae2*/ 	.byte	0x3f
	.zero		1


	//   ....[26]....
        /*0ae4*/ 	.word	0x000061d0
        /*0ae8*/ 	.word	0x000000ff
        /*0aec*/ 	.word	0x0002e830
        /*0af0*/ 	.short	0x010a
        /*0af2*/ 	.byte	0x06
	.zero		1


	//   ....[27]....
        /*0af4*/ 	.word	0x00006210
        /*0af8*/ 	.word	0x000000ff
        /*0afc*/ 	.word	0x0002e830
        /*0b00*/ 	.short	0x010a
        /*0b02*/ 	.byte	0x06
	.zero		1


	//   ....[28]....
        /*0b04*/ 	.word	0x00006e30
        /*0b08*/ 	.word	0x000000ff
        /*0b0c*/ 	.word	0x0002e850
        /*0b10*/ 	.short	0x010a
        /*0b12*/ 	.byte	0x06
	.zero		1


	//   ....[29]....
        /*0b14*/ 	.word	0x00006e70
        /*0b18*/ 	.word	0x000000ff
        /*0b1c*/ 	.word	0x0002e850
        /*0b20*/ 	.short	0x010a
        /*0b22*/ 	.byte	0x06
	.zero		1


	//   ....[30]....
        /*0b24*/ 	.word	0x00009b30
        /*0b28*/ 	.word	0x00000002
        /*0b2c*/ 	.word	0x00000000
        /*0b30*/ 	.short	0x0101
        /*0b32*/ 	.byte	0x3f
	.zero		1


	//   ....[31]....
        /*0b34*/ 	.word	0x00009f60
        /*0b38*/ 	.word	0x000000ff
        /*0b3c*/ 	.word	0x00000000
        /*0b40*/ 	.short	0x0101
        /*0b42*/ 	.byte	0x06
	.zero		1


	//   ....[32]....
        /*0b44*/ 	.word	0x0000a7b0
        /*0b48*/ 	.word	0x000000ff
        /*0b4c*/ 	.word	0x0002e830
        /*0b50*/ 	.short	0x010a
        /*0b52*/ 	.byte	0x06
	.zero		1


	//   ....[33]....
        /*0b54*/ 	.word	0x0000a7f0
        /*0b58*/ 	.word	0x000000ff
        /*0b5c*/ 	.word	0x0002e830
        /*0b60*/ 	.short	0x010a
        /*0b62*/ 	.byte	0x06
	.zero		1


	//   ....[34]....
        /*0b64*/ 	.word	0x0000b3e0
        /*0b68*/ 	.word	0x000000ff
        /*0b6c*/ 	.word	0x0002e850
        /*0b70*/ 	.short	0x010a
        /*0b72*/ 	.byte	0x06
	.zero		1


	//   ....[35]....
        /*0b74*/ 	.word	0x0000b420
        /*0b78*/ 	.word	0x000000ff
        /*0b7c*/ 	.word	0x0002e850
        /*0b80*/ 	.short	0x010a
        /*0b82*/ 	.byte	0x06
	.zero		1


	//   ....[36]....
        /*0b84*/ 	.word	0x0000d2a0
        /*0b88*/ 	.word	0x00000002
        /*0b8c*/ 	.word	0x00000000
        /*0b90*/ 	.short	0x0101
        /*0b92*/ 	.byte	0x3f
	.zero		1


	//   ....[37]....
        /*0b94*/ 	.word	0x0000d5d0
        /*0b98*/ 	.word	0x000000ff
        /*0b9c*/ 	.word	0x00000000
        /*0ba0*/ 	.short	0x0101
        /*0ba2*/ 	.byte	0x06
	.zero		1


	//   ....[38]....
        /*0ba4*/ 	.word	0x0000dd40
        /*0ba8*/ 	.word	0x000000ff
        /*0bac*/ 	.word	0x0002e850
        /*0bb0*/ 	.short	0x010a
        /*0bb2*/ 	.byte	0x05
	.zero		1


	//   ....[39]....
        /*0bb4*/ 	.word	0x0000dd80
        /*0bb8*/ 	.word	0x000000ff
        /*0bbc*/ 	.word	0x0002e850
        /*0bc0*/ 	.short	0x010a
        /*0bc2*/ 	.byte	0x05
	.zero		1


	//   ....[40]....
        /*0bc4*/ 	.word	0x0000e400
        /*0bc8*/ 	.word	0x000000ff
        /*0bcc*/ 	.word	0x00000000
        /*0bd0*/ 	.short	0x0101
        /*0bd2*/ 	.byte	0x04
	.zero		1


	//   ....[41]....
        /*0bd4*/ 	.word	0x000107c0
        /*0bd8*/ 	.word	0x00000000
        /*0bdc*/ 	.word	0x00000000
        /*0be0*/ 	.short	0x0101
        /*0be2*/ 	.byte	0x3f
	.zero		1


	//   ....[42]....
        /*0be4*/ 	.word	0x00010ff0
        /*0be8*/ 	.word	0x00000004
        /*0bec*/ 	.word	0x00000000
        /*0bf0*/ 	.short	0x0101
        /*0bf2*/ 	.byte	0x3f
	.zero		1


	//   ....[43]....
        /*0bf4*/ 	.word	0x00014c90
        /*0bf8*/ 	.word	0x00000004
        /*0bfc*/ 	.word	0x0002e880
        /*0c00*/ 	.short	0x010a
        /*0c02*/ 	.byte	0x3f
	.zero		1


	//   ....[44]....
        /*0c04*/ 	.word	0x00014e30
        /*0c08*/ 	.word	0x00000004
        /*0c0c*/ 	.word	0x0002e840
        /*0c10*/ 	.short	0x010a
        /*0c12*/ 	.byte	0x3f
	.zero		1


	//   ....[45]....
        /*0c14*/ 	.word	0x00015a80
        /*0c18*/ 	.word	0x00000011
        /*0c1c*/ 	.word	0x0002e800
        /*0c20*/ 	.short	0x0107
        /*0c22*/ 	.byte	0x3f
	.zero		1


	//   ....[46]....
        /*0c24*/ 	.word	0x00015b70
        /*0c28*/ 	.word	0x00000011
        /*0c2c*/ 	.word	0x0002e800
        /*0c30*/ 	.short	0x0101
        /*0c32*/ 	.byte	0x3f
	.zero		1


	//   ....[47]....
        /*0c34*/ 	.word	0x00015b90
        /*0c38*/ 	.word	0x00000011
        /*0c3c*/ 	.word	0x0002e820
        /*0c40*/ 	.short	0x010a
        /*0c42*/ 	.byte	0x3f
	.zero		1


	//   ....[48]....
        /*0c44*/ 	.word	0x00015eb0
        /*0c48*/ 	.word	0x00000004
        /*0c4c*/ 	.word	0x0002e880
        /*0c50*/ 	.short	0x010a
        /*0c52*/ 	.byte	0x3f
	.zero		1


	//   ....[49]....
        /*0c54*/ 	.word	0x00016110
        /*0c58*/ 	.word	0x00000004
        /*0c5c*/ 	.word	0x0002e840
        /*0c60*/ 	.short	0x010a
        /*0c62*/ 	.byte	0x3f
	.zero		1


	//   ....[50]....
        /*0c64*/ 	.word	0x000163e0
        /*0c68*/ 	.word	0x00000014
        /*0c6c*/ 	.word	0x0002e870
        /*0c70*/ 	.short	0x010a
        /*0c72*/ 	.byte	0x3f
	.zero		1


	//   ....[51]....
        /*0c74*/ 	.word	0x00016450
        /*0c78*/ 	.word	0x00000014
        /*0c7c*/ 	.word	0x0002e860
        /*0c80*/ 	.short	0x010a
        /*0c82*/ 	.byte	0x3f
	.zero		1


	//   ....[52]....
        /*0c84*/ 	.word	0x00016c20
        /*0c88*/ 	.word	0x00000014
        /*0c8c*/ 	.word	0x0002e850
        /*0c90*/ 	.short	0x0101
        /*0c92*/ 	.byte	0x3f
	.zero		1


	//   ....[53]....
        /*0c94*/ 	.word	0x00016ca0
        /*0c98*/ 	.word	0x00000014
        /*0c9c*/ 	.word	0x00000000
        /*0ca0*/ 	.short	0x0101
        /*0ca2*/ 	.byte	0x3f
	.zero		1


	//   ....[54]....
        /*0ca4*/ 	.word	0x00016ee0
        /*0ca8*/ 	.word	0x00000010
        /*0cac*/ 	.word	0x0002e870
        /*0cb0*/ 	.short	0x010a
        /*0cb2*/ 	.byte	0x3f
	.zero		1


	//   ....[55]....
        /*0cb4*/ 	.word	0x00016f50
        /*0cb8*/ 	.word	0x00000010
        /*0cbc*/ 	.word	0x0002e860
        /*0cc0*/ 	.short	0x010a
        /*0cc2*/ 	.byte	0x3f
	.zero		1


	//   ....[56]....
        /*0cc4*/ 	.word	0x00017600
        /*0cc8*/ 	.word	0x00000010
        /*0ccc*/ 	.word	0x0002e850
        /*0cd0*/ 	.short	0x0101
        /*0cd2*/ 	.byte	0x3f
	.zero		1


	//   ....[57]....
        /*0cd4*/ 	.word	0x00017640
        /*0cd8*/ 	.word	0x00000000
        /*0cdc*/ 	.word	0x00000000
        /*0ce0*/ 	.short	0x0101
        /*0ce2*/ 	.byte	0x3f
	.zero		1


	//   ....[58]....
        /*0ce4*/ 	.word	0x00018830
        /*0ce8*/ 	.word	0x00000000
        /*0cec*/ 	.word	0x0002e820
        /*0cf0*/ 	.short	0x010a
        /*0cf2*/ 	.byte	0x3f
	.zero		1


	//   ....[59]....
        /*0cf4*/ 	.word	0x000189f0
        /*0cf8*/ 	.word	0x00000006
        /*0cfc*/ 	.word	0x00000000
        /*0d00*/ 	.short	0x010a
        /*0d02*/ 	.byte	0x3f
	.zero		1


	//   ....[60]....
        /*0d04*/ 	.word	0x00018a60
        /*0d08*/ 	.word	0x00000007
        /*0d0c*/ 	.word	0x00000000
        /*0d10*/ 	.short	0x010a
        /*0d12*/ 	.byte	0x3f
	.zero		1


	//   ....[61]....
        /*0d14*/ 	.word	0x00018ac0
        /*0d18*/ 	.word	0x00000004
        /*0d1c*/ 	.word	0x0002e860
        /*0d20*/ 	.short	0x010a
        /*0d22*/ 	.byte	0x3f
	.zero		1


	//   ....[62]....
        /*0d24*/ 	.word	0x00018b10
        /*0d28*/ 	.word	0x00000003
        /*0d2c*/ 	.word	0x0002e860
        /*0d30*/ 	.short	0x010a
        /*0d32*/ 	.byte	0x3f
	.zero		1


	//   ....[63]....
        /*0d34*/ 	.word	0x00018b50
        /*0d38*/ 	.word	0x00000004
        /*0d3c*/ 	.word	0x0002e880
        /*0d40*/ 	.short	0x010a
        /*0d42*/ 	.byte	0x3f
	.zero		1


	//   ....[64]....
        /*0d44*/ 	.word	0x00018b70
        /*0d48*/ 	.word	0x00000003
        /*0d4c*/ 	.word	0x0002e880
        /*0d50*/ 	.short	0x010a
        /*0d52*/ 	.byte	0x3f
	.zero		1


	//   ....[65]....
        /*0d54*/ 	.word	0x00018be0
        /*0d58*/ 	.word	0x00000003
        /*0d5c*/ 	.word	0x0002e800
        /*0d60*/ 	.short	0x010a
        /*0d62*/ 	.byte	0x3f
	.zero		1


	//   ....[66]....
        /*0d64*/ 	.word	0x00018c30
        /*0d68*/ 	.word	0x00000002
        /*0d6c*/ 	.word	0x0002e830
        /*0d70*/ 	.short	0x010a
        /*0d72*/ 	.byte	0x3f
	.zero		1


	//   ....[67]....
        /*0d74*/ 	.word	0x00018c90
        /*0d78*/ 	.word	0x00000005
        /*0d7c*/ 	.word	0x0002e830
        /*0d80*/ 	.short	0x010a
        /*0d82*/ 	.byte	0x3f
	.zero		1


	//   ....[68]....
        /*0d84*/ 	.word	0x00018cf0
        /*0d88*/ 	.word	0x00000005
        /*0d8c*/ 	.word	0x0002e850
        /*0d90*/ 	.short	0x010a
        /*0d92*/ 	.byte	0x3f
	.zero		1


	//   ....[69]....
        /*0d94*/ 	.word	0x00018d50
        /*0d98*/ 	.word	0x00000005
        /*0d9c*/ 	.word	0x0002e830
        /*0da0*/ 	.short	0x010a
        /*0da2*/ 	.byte	0x3f
	.zero		1


	//   ....[70]....
        /*0da4*/ 	.word	0x00018db0
        /*0da8*/ 	.word	0x00000005
        /*0dac*/ 	.word	0x0002e850
        /*0db0*/ 	.short	0x010a
        /*0db2*/ 	.byte	0x3f
	.zero		1


	//   ....[71]....
        /*0db4*/ 	.word	0x00018e10
        /*0db8*/ 	.word	0x00000007
        /*0dbc*/ 	.word	0x0002e850
        /*0dc0*/ 	.short	0x010a
        /*0dc2*/ 	.byte	0x3f
	.zero		1


	//   ....[72]....
        /*0dc4*/ 	.word	0x00018f60
        /*0dc8*/ 	.word	0x00000004
        /*0dcc*/ 	.word	0x0002e880
        /*0dd0*/ 	.short	0x010a
        /*0dd2*/ 	.byte	0x3f
	.zero		1


	//   ....[73]....
        /*0dd4*/ 	.word	0x00018fb0
        /*0dd8*/ 	.word	0x00000004
        /*0ddc*/ 	.word	0x0002e840
        /*0de0*/ 	.short	0x010a
        /*0de2*/ 	.byte	0x3f
	.zero		1


	//   ....[74]....
        /*0de4*/ 	.word	0x00019ab0
        /*0de8*/ 	.word	0x00000011
        /*0dec*/ 	.word	0x0002e820
        /*0df0*/ 	.short	0x010a
        /*0df2*/ 	.byte	0x3f
	.zero		1


	//   ....[75]....
        /*0df4*/ 	.word	0x00019b00
        /*0df8*/ 	.word	0x00000004
        /*0dfc*/ 	.word	0x0002e880
        /*0e00*/ 	.short	0x010a
        /*0e02*/ 	.byte	0x3f
	.zero		1


	//   ....[76]....
        /*0e04*/ 	.word	0x00019b50
        /*0e08*/ 	.word	0x00000004
        /*0e0c*/ 	.word	0x0002e840
        /*0e10*/ 	.short	0x010a
        /*0e12*/ 	.byte	0x3f
	.zero		1


	//   ....[77]....
        /*0e14*/ 	.word	0x00019ba0
        /*0e18*/ 	.word	0x00000014
        /*0e1c*/ 	.word	0x0002e870
        /*0e20*/ 	.short	0x010a
        /*0e22*/ 	.byte	0x3f
	.zero		1


	//   ....[78]....
        /*0e24*/ 	.word	0x00019bf0
        /*0e28*/ 	.word	0x00000014
        /*0e2c*/ 	.word	0x0002e860
        /*0e30*/ 	.short	0x010a
        /*0e32*/ 	.byte	0x3f
	.zero		1


	//   ....[79]....
        /*0e34*/ 	.word	0x00019c40
        /*0e38*/ 	.word	0x00000010
        /*0e3c*/ 	.word	0x0002e870
        /*0e40*/ 	.short	0x010a
        /*0e42*/ 	.byte	0x3f
	.zero		1


	//   ....[80]....
        /*0e44*/ 	.word	0x00019c90
        /*0e48*/ 	.word	0x00000010
        /*0e4c*/ 	.word	0x0002e860
        /*0e50*/ 	.short	0x010a
        /*0e52*/ 	.byte	0x3f
	.zero		1


	//   ....[81]....
        /*0e54*/ 	.word	0x00019ce0
        /*0e58*/ 	.word	0x00000000
        /*0e5c*/ 	.word	0x0002e820
        /*0e60*/ 	.short	0x010a
        /*0e62*/ 	.byte	0x3f
	.zero		1


	//   ....[82]....
        /*0e64*/ 	.word	0x00019e80
        /*0e68*/ 	.word	0x00000006
        /*0e6c*/ 	.word	0x00000000
        /*0e70*/ 	.short	0x010a
        /*0e72*/ 	.byte	0x3f
	.zero		1


	//   ....[83]....
        /*0e74*/ 	.word	0x00019ed0
        /*0e78*/ 	.word	0x00000007
        /*0e7c*/ 	.word	0x00000000
        /*0e80*/ 	.short	0x010a
        /*0e82*/ 	.byte	0x3f
	.zero		1


	//   ....[84]....
        /*0e84*/ 	.word	0x00019f20
        /*0e88*/ 	.word	0x00000004
        /*0e8c*/ 	.word	0x0002e860
        /*0e90*/ 	.short	0x010a
        /*0e92*/ 	.byte	0x3f
	.zero		1


	//   ....[85]....
        /*0e94*/ 	.word	0x00019f70
        /*0e98*/ 	.word	0x00000003
        /*0e9c*/ 	.word	0x0002e860
        /*0ea0*/ 	.short	0x010a
        /*0ea2*/ 	.byte	0x3f
	.zero		1


	//   ....[86]....
        /*0ea4*/ 	.word	0x00019fc0
        /*0ea8*/ 	.word	0x00000004
        /*0eac*/ 	.word	0x0002e880
        /*0eb0*/ 	.short	0x010a
        /*0eb2*/ 	.byte	0x3f
	.zero		1


	//----- nvinfo : EIATTR_NUM_MBARRIERS
	.align		4
.L_1075:
        /*0eb4*/ 	.byte	0x03, 0x38
        /*0eb6*/ 	.short	0x0016


	//----- nvinfo : EIATTR_EXIT_INSTR_OFFSETS
	.align		4
        /*0eb8*/ 	.byte	0x04, 0x1c
        /*0eba*/ 	.short	(.L_1077 - .L_1076)


	//   ....[0]....
.L_1076:
        /*0ebc*/ 	.word	0x00000a80


	//   ....[1]....
        /*0ec0*/ 	.word	0x00012570


	//   ....[2]....
        /*0ec4*/ 	.word	0x00018bc0


	//----- nvinfo : EIATTR_MAX_THREADS
	.align		4
.L_1077:
        /*0ec8*/ 	.byte	0x04, 0x05
        /*0eca*/ 	.short	(.L_1079 - .L_1078)
.L_1078:
        /*0ecc*/ 	.word	0x00000180
        /*0ed0*/ 	.word	0x00000001
        /*0ed4*/ 	.word	0x00000001


	//----- nvinfo : EIATTR_CRS_STACK_SIZE
	.align		4
.L_1079:
        /*0ed8*/ 	.byte	0x04, 0x1e
        /*0eda*/ 	.short	(.L_1081 - .L_1080)
.L_1080:
        /*0edc*/ 	.word	0x00000000


	//----- nvinfo : EIATTR_CBANK_PARAM_SIZE
	.align		4
.L_1081:
        /*0ee0*/ 	.byte	0x03, 0x19
        /*0ee2*/ 	.short	0x0af0


	//----- nvinfo : EIATTR_PARAM_CBANK
	.align		4
        /*0ee4*/ 	.byte	0x04, 0x0a
        /*0ee6*/ 	.short	(.L_1083 - .L_1082)
	.align		4
.L_1082:
        /*0ee8*/ 	.word	index@(.nv.constant0._ZN7cutlass13device_kernelIN5flash11enable_sm90INS1_16FlashAttnFwdSm90INS1_25CollectiveMainloopFwdSm90ILi2EN4cute5tupleIJNS5_1CILi1EEES8_S8_EEENS6_IJNS7_ILi128EEENS7_ILi224EEESA_EEELi128ENS_12float_e4m3_tEfNS_4arch4Sm90ELb1ELb0ELb0ELb1ELb0ELb0ELb0ELb1ELb1ELb1ELb1ELb0EEENS1_21CollectiveEpilogueFwdINS6_IJSA_SA_SB_EEES9_NS_10bfloat16_tESF_Li256ELb1ELb1ELb1ELb1EEENS1_36VarlenDynamicPersistentTileSchedulerILi128ELi224ELi256ELi128ELb1ELb1ELb1ELb1ELb1ELb1EEEEEEEEEvNT_6ParamsE)
        /*0eec*/ 	.short	0x0210
        /*0eee*/ 	.short	0x0af0


	//----- nvinfo : EIATTR_SW_WAR
	.align		4
.L_1083:
        /*0ef0*/ 	.byte	0x04, 0x36
        /*0ef2*/ 	.short	(.L_1085 - .L_1084)
.L_1084:
        /*0ef4*/ 	.word	0x00000008
.L_1085:


//--------------------- .nv.info._ZN7cutlass13device_kernelIN5flash11enable_sm90INS1_16FlashAttnFwdSm90INS1_25CollectiveMainloopFwdSm90ILi2EN4cute5tupleIJNS5_1CILi1EEES8_S8_EEENS6_IJNS7_ILi128EEENS7_ILi224EEESA_EEELi128ENS_12float_e4m3_tEfNS_4arch4Sm90ELb1ELb0ELb0ELb1ELb0ELb1ELb0ELb1ELb1ELb1ELb1ELb0EEENS1_21CollectiveEpilogueFwdINS6_IJSA_SA_SB_EEES9_NS_10bfloat16_tESF_Li256ELb1ELb1ELb1ELb1EEENS1_36VarlenDynamicPersistentTileSchedulerILi128ELi224ELi256ELi128ELb1ELb1ELb1ELb1ELb1ELb1EEEEEEEEEvNT_6ParamsE --------------------------
	.section	.nv.info._ZN7cutlass13device_kernelIN5flash11enable_sm90INS1_16FlashAttnFwdSm90INS1_25CollectiveMainloopFwdSm90ILi2EN4cute5tupleIJNS5_1CILi1EEES8_S8_EEENS6_IJNS7_ILi128EEENS7_ILi224EEESA_EEELi128ENS_12float_e4m3_tEfNS_4arch4Sm90ELb1ELb0ELb0ELb1ELb0ELb1ELb0ELb1ELb1ELb1ELb1ELb0EEENS1_21CollectiveEpilogueFwdINS6_IJSA_SA_SB_EEES9_NS_10bfloat16_tESF_Li256ELb1ELb1ELb1ELb1EEENS1_36VarlenDynamicPersistentTileSchedulerILi128ELi224ELi256ELi128ELb1ELb1ELb1ELb1ELb1ELb1EEEEEEEEEvNT_6ParamsE,"",@"SHT_CUDA_INFO"
	.sectionflags	@""
	.align	4


	//----- nvinfo : EIATTR_CUDA_API_VERSION
	.align		4
        /*0000*/ 	.byte	0x04, 0x37
        /*0002*/ 	.short	(.L_1087 - .L_1086)
.L_1086:
        /*0004*/ 	.word	0x00000082


	//----- nvinfo : EIATTR_KPARAM_INFO
	.align		4
.L_1087:
        /*0008*/ 	.byte	0x04, 0x17
        /*000a*/ 	.short	(.L_1089 - .L_1088)
.L_1088:
        /*000c*/ 	.word	0x00000000
        /*0010*/ 	.short	0x0000
        /*0012*/ 	.short	0x0070
        /*0014*/ 	.byte	0x00, 0xf0, 0x01, 0x2a


	//----- nvinfo : EIATTR_SPARSE_MMA_MASK
	.align		4
.L_1089:
        /*0018*/ 	.byte	0x03, 0x50
        /*001a*/ 	.short	0x0000


	//----- nvinfo : EIATTR_MAXREG_COUNT
	.align		4
        /*001c*/ 	.byte	0x03, 0x1b
        /*001e*/ 	.short	0x00a8


	//----- nvinfo : EIATTR_NUM_BARRIERS
	.align		4
        /*0020*/ 	.byte	0x02, 0x4c
        /*0022*/ 	.byte	0x10
	.zero		1


	//----- nvinfo : EIATTR_EXTERNS
	.align		4
        /*0024*/ 	.byte	0x04, 0x0f
        /*0026*/ 	.short	(.L_1091 - .L_1090)


	//   ....[0]....
	.align		4
.L_1090:
        /*0028*/ 	.word	index@(__assertfail)


	//----- nvinfo : EIATTR_ANNOTATIONS
	.align		4
.L_1091:
        /*002c*/ 	.byte	0x04, 0x55
        /*002e*/ 	.short	(.L_1093 - .L_1092)


	//   ....[0]....
.L_1092:
        /* <DEDUP_REMOVED lines=188> */


	//----- nvinfo : EIATTR_MERCURY_ISA_VERSION
	.align		4
.L_1093:
        /*0bd8*/ 	.byte	0x03, 0x5f
        /*0bda*/ 	.short	0x0101


	//----- nvinfo : EIATTR_UNUSED_LOAD_BYTE_OFFSET
	.align		4
        /*0bdc*/ 	.byte	0x04, 0x44
        /*0bde*/ 	.short	(.L_1095 - .L_1094)


	//   ....[0]....
.L_1094:
        /*0be0*/ 	.word	0x00000ae0
        /*0be4*/ 	.word	0x0000fff0


	//   ....[1]....
        /*0be8*/ 	.word	0x00020fc0
        /*0bec*/ 	.word	0x0000fff0


	//----- nvinfo : EIATTR_INT_WARP_WIDE_INSTR_OFFSETS
	.align		4
.L_1095:
        /*0bf0*/ 	.byte	0x04, 0x31
        /*0bf2*/ 	.short	(.L_1097 - .L_1096)


	//   ....[0]....
.L_1096:
        /*0bf4*/ 	.word	0x00000190


	//   ....[1]....
        /*0bf8*/ 	.word	0x000001d0


	//   ....[2]....
        /*0bfc*/ 	.word	0x00000240


	//   ....[3]....
        /*0c00*/ 	.word	0x00028380


	//   ....[4]....
        /*0c04*/ 	.word	0x000283f0


	//   ....[5]....
        /*0c08*/ 	.word	0x0002b180


	//   ....[6]....
        /*0c0c*/ 	.word	0x0002b1f0


	//----- nvinfo : EIATTR_COOP_GROUP_MASK_REGIDS
	.align		4
.L_1097:
        /*0c10*/ 	.byte	0x04, 0x29
        /*0c12*/ 	.short	(.L_1099 - .L_1098)


	//   ....[0]....
.L_1098:
        /*0c14*/ 	.word	0xffffffff


	//   ....[1]....
        /*0c18*/ 	.word	0xffffffff


	//   ....[2]....
        /*0c1c*/ 	.word	0xffffffff


	//   ....[3]....
        /*0c20*/ 	.word	0xffffffff


	//   ....[4]....
        /*0c24*/ 	.word	0xffffffff


	//   ....[5]....
        /*0c28*/ 	.word	0xffffffff


	//   ....[6]....
        /*0c2c*/ 	.word	0xffffffff


	//   ....[7]....
        /*0c30*/ 	.word	0xffffffff


	//   ....[8]....
        /*0c34*/ 	.word	0xffffffff


	//   ....[9]....
        /*0c38*/ 	.word	0xffffffff


	//   ....[10]....
        /*0c3c*/ 	.word	0xffffffff


	//   ....[11]....
        /*0c40*/ 	.word	0xffffffff


	//   ....[12]....
        /*0c44*/ 	.word	0xffffffff


	//   ....[13]....
        /*0c48*/ 	.word	0xffffffff


	//   ....[14]....
        /*0c4c*/ 	.word	0xffffffff


	//   ....[15]....
        /*0c50*/ 	.word	0xffffffff


	//   ....[16]....
        /*0c54*/ 	.word	0xffffffff


	//   ....[17]....
        /*0c58*/ 	.word	0xffffffff


	//   ....[18]....
        /*0c5c*/ 	.word	0xffffffff


	//   ....[19]....
        /*0c60*/ 	.word	0xffffffff


	//   ....[20]....
        /*0c64*/ 	.word	0xffffffff


	//   ....[21]....
        /*0c68*/ 	.word	0xffffffff


	//   ....[22]....
        /*0c6c*/ 	.word	0xffffffff


	//   ....[23]....
        /*0c70*/ 	.word	0xffffffff


	//   ....[24]....
        /*0c74*/ 	.word	0xffffffff


	//   ....[25]....
        /*0c78*/ 	.word	0xffffffff


	//   ....[26]....
        /*0c7c*/ 	.word	0xffffffff


	//   ....[27]....
        /*0c80*/ 	.word	0xffffffff


	//   ....[28]....
        /*0c84*/ 	.word	0xffffffff


	//   ....[29]....
        /*0c88*/ 	.word	0xffffffff


	//   ....[30]....
        /*0c8c*/ 	.word	0xffffffff


	//   ....[31]....
        /*0c90*/ 	.word	0xffffffff


	//   ....[32]....
        /*0c94*/ 	.word	0xffffffff


	//   ....[33]....
        /*0c98*/ 	.word	0xffffffff


	//   ....[34]....
        /*0c9c*/ 	.word	0xffffffff


	//   ....[35]....
        /*0ca0*/ 	.word	0xffffffff


	//   ....[36]....
        /*0ca4*/ 	.word	0xffffffff


	//   ....[37]....
        /*0ca8*/ 	.word	0xffffffff


	//   ....[38]....
        /*0cac*/ 	.word	0xffffffff


	//   ....[39]....
        /*0cb0*/ 	.word	0xffffffff


	//   ....[40]....
        /*0cb4*/ 	.word	0xffffffff


	//   ....[41]....
        /*0cb8*/ 	.word	0xffffffff


	//   ....[42]....
        /*0cbc*/ 	.word	0xffffffff


	//   ....[43]....
        /*0cc0*/ 	.word	0xffffffff


	//   ....[44]....
        /*0cc4*/ 	.word	0xffffffff


	//   ....[45]....
        /*0cc8*/ 	.word	0xffffffff


	//   ....[46]....
        /*0ccc*/ 	.word	0xffffffff


	//   ....[47]....
        /*0cd0*/ 	.word	0xffffffff


	//   ....[48]....
        /*0cd4*/ 	.word	0xffffffff


	//   ....[49]....
        /*0cd8*/ 	.word	0xffffffff


	//   ....[50]....
        /*0cdc*/ 	.word	0xffffffff


	//   ....[51]....
        /*0ce0*/ 	.word	0xffffffff


	//   ....[52]....
        /*0ce4*/ 	.word	0xffffffff


	//   ....[53]....
        /*0ce8*/ 	.word	0xffffffff


	//   ....[54]....
        /*0cec*/ 	.word	0xffffffff


	//   ....[55]....
        /*0cf0*/ 	.word	0xffffffff


	//   ....[56]....
        /*0cf4*/ 	.word	0xffffffff


	//   ....[57]....
        /*0cf8*/ 	.word	0xffffffff


	//   ....[58]....
        /*0cfc*/ 	.word	0xffffffff


	//   ....[59]....
        /*0d00*/ 	.word	0xffffffff


	//   ....[60]....
        /*0d04*/ 	.word	0xffffffff


	//   ....[61]....
        /*0d08*/ 	.word	0xffffffff


	//   ....[62]....
        /*0d0c*/ 	.word	0xffffffff


	//   ....[63]....
        /*0d10*/ 	.word	0xffffffff


	//   ....[64]....
        /*0d14*/ 	.word	0xffffffff


	//   ....[65]....
        /*0d18*/ 	.word	0xffffffff


	//   ....[66]....
        /*0d1c*/ 	.word	0xffffffff


	//   ....[67]....
        /*0d20*/ 	.word	0xffffffff


	//   ....[68]....
        /*0d24*/ 	.word	0xffffffff


	//   ....[69]....
        /*0d28*/ 	.word	0xffffffff


	//   ....[70]....
        /*0d2c*/ 	.word	0xffffffff


	//   ....[71]....
        /*0d30*/ 	.word	0xffffffff


	//   ....[72]....
        /*0d34*/ 	.word	0xffffffff


	//   ....[73]....
        /*0d38*/ 	.word	0xffffffff


	//   ....[74]....
        /*0d3c*/ 	.word	0xffffffff


	//   ....[75]....
        /*0d40*/ 	.word	0xffffffff


	//   ....[76]....
        /*0d44*/ 	.word	0xffffffff


	//   ....[77]....
        /*0d48*/ 	.word	0xffffffff


	//   ....[78]....
        /*0d4c*/ 	.word	0xffffffff


	//   ....[79]....
        /*0d50*/ 	.word	0xffffffff


	//   ....[80]....
        /*0d54*/ 	.word	0xffffffff


	//   ....[81]....
        /*0d58*/ 	.word	0xffffffff


	//   ....[82]....
        /*0d5c*/ 	.word	0xffffffff


	//   ....[83]....
        /*0d60*/ 	.word	0xffffffff


	//   ....[84]....
        /*0d64*/ 	.word	0xffffffff


	//   ....[85]....
        /*0d68*/ 	.word	0xffffffff


	//   ....[86]....
        /*0d6c*/ 	.word	0xffffffff


	//   ....[87]....
        /*0d70*/ 	.word	0xffffffff


	//   ....[88]....
        /*0d74*/ 	.word	0xffffffff


	//   ....[89]....
        /*0d78*/ 	.word	0xffffffff


	//   ....[90]....
        /*0d7c*/ 	.word	0xffffffff


	//   ....[91]....
        /*0d80*/ 	.word	0xffffffff


	//   ....[92]....
        /*0d84*/ 	.word	0xffffffff


	//   ....[93]....
        /*0d88*/ 	.word	0xffffffff


	//   ....[94]....
        /*0d8c*/ 	.word	0xffffffff


	//   ....[95]....
        /*0d90*/ 	.word	0xffffffff


	//   ....[96]....
        /*0d94*/ 	.word	0xffffffff


	//   ....[97]....
        /*0d98*/ 	.word	0xffffffff


	//   ....[98]....
        /*0d9c*/ 	.word	0xffffffff


	//   ....[99]....
        /*0da0*/ 	.word	0xffffffff


	//   ....[100]....
        /*0da4*/ 	.word	0xffffffff


	//   ....[101]....
        /*0da8*/ 	.word	0xffffffff


	//   ....[102]....
        /*0dac*/ 	.word	0xffffffff


	//   ....[103]....
        /*0db0*/ 	.word	0xffffffff


	//   ....[104]....
        /*0db4*/ 	.word	0xffffffff


	//   ....[105]....
        /*0db8*/ 	.word	0xffffffff


	//   ....[106]....
        /*0dbc*/ 	.word	0xffffffff


	//   ....[107]....
        /*0dc0*/ 	.word	0xffffffff


	//   ....[108]....
        /*0dc4*/ 	.word	0xffffffff


	//   ....[109]....
        /*0dc8*/ 	.word	0xffffffff


	//   ....[110]....
        /*0dcc*/ 	.word	0xffffffff


	//   ....[111]....
        /*0dd0*/ 	.word	0xffffffff


	//   ....[112]....
        /*0dd4*/ 	.word	0xffffffff


	//   ....[113]....
        /*0dd8*/ 	.word	0xffffffff


	//   ....[114]....
        /*0ddc*/ 	.word	0xffffffff


	//   ....[115]....
        /*0de0*/ 	.word	0xffffffff


	//   ....[116]....
        /*0de4*/ 	.word	0xffffffff


	//   ....[117]....
        /*0de8*/ 	.word	0xffffffff


	//   ....[118]....
        /*0dec*/ 	.word	0xffffffff


	//   ....[119]....
        /*0df0*/ 	.word	0xffffffff


	//   ....[120]....
        /*0df4*/ 	.word	0xffffffff


	//   ....[121]....
        /*0df8*/ 	.word	0xffffffff


	//   ....[122]....
        /*0dfc*/ 	.word	0xffffffff


	//   ....[123]....
        /*0e00*/ 	.word	0xffffffff


	//   ....[124]....
        /*0e04*/ 	.word	0xffffffff


	//   ....[125]....
        /*0e08*/ 	.word	0xffffffff


	//   ....[126]....
        /*0e0c*/ 	.word	0xffffffff


	//   ....[127]....
        /*0e10*/ 	.word	0xffffffff


	//   ....[128]....
        /*0e14*/ 	.word	0xffffffff


	//   ....[129]....
        /*0e18*/ 	.word	0xffffffff


	//   ....[130]....
        /*0e1c*/ 	.word	0xffffffff


	//   ....[131]....
        /*0e20*/ 	.word	0xffffffff


	//   ....[132]....
        /*0e24*/ 	.word	0xffffffff


	//   ....[133]....
        /*0e28*/ 	.word	0xffffffff


	//   ....[134]....
        /*0e2c*/ 	.word	0xffffffff


	//   ....[135]....
        /*0e30*/ 	.word	0xffffffff


	//   ....[136]....
        /*0e34*/ 	.word	0xffffffff


	//   ....[137]....
        /*0e38*/ 	.word	0xffffffff


	//   ....[138]....
        /*0e3c*/ 	.word	0xffffffff


	//   ....[139]....
        /*0e40*/ 	.word	0xffffffff


	//   ....[140]....
        /*0e44*/ 	.word	0xffffffff


	//   ....[141]....
        /*0e48*/ 	.word	0xffffffff


	//   ....[142]....
        /*0e4c*/ 	.word	0xffffffff


	//   ....[143]....
        /*0e50*/ 	.word	0xffffffff


	//   ....[144]....
        /*0e54*/ 	.word	0xffffffff


	//   ....[145]....
        /*0e58*/ 	.word	0xffffffff


	//   ....[146]....
        /*0e5c*/ 	.word	0xffffffff


	//   ....[147]....
        /*0e60*/ 	.word	0xffffffff


	//   ....[148]....
        /*0e64*/ 	.word	0xffffffff


	//   ....[149]....
        /*0e68*/ 	.word	0xffffffff


	//   ....[150]....
        /*0e6c*/ 	.word	0xffffffff


	//   ....[151]....
        /*0e70*/ 	.word	0xffffffff


	//   ....[152]....
        /*0e74*/ 	.word	0xffffffff


	//   ....[153]....
        /*0e78*/ 	.word	0xffffffff


	//   ....[154]....
        /*0e7c*/ 	.word	0xffffffff


	//   ....[155]....
        /*0e80*/ 	.word	0xffffffff


	//   ....[156]....
        /*0e84*/ 	.word	0xffffffff


	//   ....[157]....
        /*0e88*/ 	.word	0xffffffff


	//   ....[158]....
        /*0e8c*/ 	.word	0xffffffff


	//   ....[159]....
        /*0e90*/ 	.word	0xffffffff


	//   ....[160]....
        /*0e94*/ 	.word	0xffffffff


	//   ....[161]....
        /*0e98*/ 	.word	0xffffffff


	//   ....[162]....
        /*0e9c*/ 	.word	0xffffffff


	//   ....[163]....
        /*0ea0*/ 	.word	0xffffffff


	//   ....[164]....
        /*0ea4*/ 	.word	0xffffffff


	//   ....[165]....
        /*0ea8*/ 	.word	0xffffffff


	//   ....[166]....
        /*0eac*/ 	.word	0xffffffff


	//   ....[167]....
        /*0eb0*/ 	.word	0xffffffff


	//   ....[168]....
        /*0eb4*/ 	.word	0xffffffff


	//   ....[169]....
        /*0eb8*/ 	.word	0xffffffff


	//   ....[170]....
        /*0ebc*/ 	.word	0xffffffff


	//   ....[171]....
        /*0ec0*/ 	.word	0xffffffff


	//   ....[172]....
        /*0ec4*/ 	.word	0xffffffff


	//   ....[173]....
        /*0ec8*/ 	.word	0xffffffff


	//   ....[174]....
        /*0ecc*/ 	.word	0xffffffff


	//   ....[175]....
        /*0ed0*/ 	.word	0xffffffff


	//   ....[176]....
        /*0ed4*/ 	.word	0xffffffff


	//   ....[177]....
        /*0ed8*/ 	.word	0xffffffff


	//   ....[178]....
        /*0edc*/ 	.word	0xffffffff


	//   ....[179]....
        /*0ee0*/ 	.word	0xffffffff


	//   ....[180]....
        /*0ee4*/ 	.word	0xffffffff


	//   ....[181]....
        /*0ee8*/ 	.word	0xffffffff


	//   ....[182]....
        /*0eec*/ 	.word	0xffffffff


	//   ....[183]....
        /*0ef0*/ 	.word	0xffffffff


	//   ....[184]....
        /*0ef4*/ 	.word	0xffffffff


	//   ....[185]....
        /*0ef8*/ 	.word	0xffffffff


	//   ....[186]....
        /*0efc*/ 	.word	0x0500000f


	//   ....[187]....
        /*0f00*/ 	.word	0x0500000f


	//   ....[188]....
        /*0f04*/ 	.word	0x0500000f


	//   ....[189]....
        /*0f08*/ 	.word	0x0500000f


	//   ....[190]....
        /*0f0c*/ 	.word	0x0500000f


	//   ....[191]....
        /*0f10*/ 	.word	0x0500000f


	//   ....[192]....
        /*0f14*/ 	.word	0x0500000f


	//   ....[193]....
        /*0f18*/ 	.word	0x0500000f


	//   ....[194]....
        /*0f1c*/ 	.word	0x0500000f


	//   ....[195]....
        /*0f20*/ 	.word	0x0500000f


	//   ....[196]....
        /*0f24*/ 	.word	0x0500000f


	//   ....[197]....
        /*0f28*/ 	.word	0x0500000f


	//   ....[198]....
        /*0f2c*/ 	.word	0x0500000f


	//   ....[199]....
        /*0f30*/ 	.word	0x0500000f


	//   ....[200]....
        /*0f34*/ 	.word	0x0500000f


	//   ....[201]....
        /*0f38*/ 	.word	0x0500000f


	//   ....[202]....
        /*0f3c*/ 	.word	0x0500000f


	//   ....[203]....
        /*0f40*/ 	.word	0x0500000f


	//   ....[204]....
        /*0f44*/ 	.word	0x0500000f


	//   ....[205]....
        /*0f48*/ 	.word	0x0500000f


	//   ....[206]....
        /*0f4c*/ 	.word	0x0500000f


	//   ....[207]....
        /*0f50*/ 	.word	0x0500000f


	//   ....[208]....
        /*0f54*/ 	.word	0x0500000f


	//   ....[209]....
        /*0f58*/ 	.word	0x0500000f


	//   ....[210]....
        /*0f5c*/ 	.word	0x0500000f


	//   ....[211]....
        /*0f60*/ 	.word	0x0500000f


	//   ....[212]....
        /*0f64*/ 	.word	0x0500000f


	//   ....[213]....
        /*0f68*/ 	.word	0x0500000f


	//   ....[214]....
        /*0f6c*/ 	.word	0x0500000f


	//   ....[215]....
        /*0f70*/ 	.word	0x0500000f


	//   ....[216]....
        /*0f74*/ 	.word	0x0500000f


	//   ....[217]....
        /*0f78*/ 	.word	0x0500000f


	//   ....[218]....
        /*0f7c*/ 	.word	0x0500000f


	//   ....[219]....
        /*0f80*/ 	.word	0x0500000f


	//   ....[220]....
        /*0f84*/ 	.word	0x0500000f


	//   ....[221]....
        /*0f88*/ 	.word	0x0500000f


	//   ....[222]....
        /*0f8c*/ 	.word	0x0500000f


	//   ....[223]....
        /*0f90*/ 	.word	0x0500000f


	//   ....[224]....
        /*0f94*/ 	.word	0x0500000f


	//   ....[225]....
        /*0f98*/ 	.word	0x0500000f


	//   ....[226]....
        /*0f9c*/ 	.word	0x0500000f


	//   ....[227]....
        /*0fa0*/ 	.word	0x0500000f


	//   ....[228]....
        /*0fa4*/ 	.word	0x0500000f


	//   ....[229]....
        /*0fa8*/ 	.word	0x0500000f


	//   ....[230]....
        /*0fac*/ 	.word	0x0500000f


	//   ....[231]....
        /*0fb0*/ 	.word	0x0500000f


	//   ....[232]....
        /*0fb4*/ 	.word	0x0500000f


	//   ....[233]....
        /*0fb8*/ 	.word	0x0500000f


	//   ....[234]....
        /*0fbc*/ 	.word	0x0500000f


	//   ....[235]....
        /*0fc0*/ 	.word	0x0500000f


	//   ....[236]....
        /*0fc4*/ 	.word	0x0500000f


	//   ....[237]....
        /*0fc8*/ 	.word	0x0500000f


	//   ....[238]....
        /*0fcc*/ 	.word	0x0500000f


	//   ....[239]....
        /*0fd0*/ 	.word	0x0500000f


	//   ....[240]....
        /*0fd4*/ 	.word	0x0500000f


	//   ....[241]....
        /*0fd8*/ 	.word	0x0500000f


	//   ....[242]....
        /*0fdc*/ 	.word	0x0500000f


	//   ....[243]....
        /*0fe0*/ 	.word	0x0500000f


	//   ....[244]....
        /*0fe4*/ 	.word	0x0500000f


	//   ....[245]....
        /*0fe8*/ 	.word	0x0500000f


	//   ....[246]....
        /*0fec*/ 	.word	0x0500000f


	//   ....[247]....
        /*0ff0*/ 	.word	0x0500000f


	//   ....[248]....
        /*0ff4*/ 	.word	0x0500000f


	//   ....[249]....
        /*0ff8*/ 	.word	0x0500000f


	//   ....[250]....
        /*0ffc*/ 	.word	0x0500000f


	//   ....[251]....
        /*1000*/ 	.word	0x0500000f


	//   ....[252]....
        /*1004*/ 	.word	0x0500000f


	//   ....[253]....
        /*1008*/ 	.word	0x0500000f


	//   ....[254]....
        /*100c*/ 	.word	0x0500000f


	//   ....[255]....
        /*1010*/ 	.word	0x0500000f


	//   ....[0]....
        /*1014*/ 	.word	0x0500000f


	//   ....[1]....
        /*1018*/ 	.word	0x0500000f


	//   ....[2]....
        /*101c*/ 	.word	0x0500000f


	//   ....[3]....
        /*1020*/ 	.word	0x0500000f


	//   ....[4]....
        /*1024*/ 	.word	0x0500000f


	//   ....[5]....
        /*1028*/ 	.word	0x0500000f


	//   ....[6]....
        /*102c*/ 	.word	0x0500000f


	//   ....[7]....
        /*1030*/ 	.word	0x0500000f


	//   ....[8]....
        /*1034*/ 	.word	0x0500000f


	//   ....[9]....
        /*1038*/ 	.word	0x0500000f


	//   ....[10]....
        /*103c*/ 	.word	0x0500000f


	//   ....[11]....
        /*1040*/ 	.word	0x0500000f


	//   ....[12]....
        /*1044*/ 	.word	0x0500000f


	//   ....[13]....
        /*1048*/ 	.word	0x0500000f


	//   ....[14]....
        /*104c*/ 	.word	0x0500000f


	//   ....[15]....
        /*1050*/ 	.word	0x0500000f


	//   ....[16]....
        /*1054*/ 	.word	0x0500000f


	//   ....[17]....
        /*1058*/ 	.word	0x0500000f


	//   ....[18]....
        /*105c*/ 	.word	0x0500000f


	//   ....[19]....
        /*1060*/ 	.word	0x0500000f


	//   ....[20]....
        /*1064*/ 	.word	0x0500000f


	//   ....[21]....
        /*1068*/ 	.word	0x0500000f


	//   ....[22]....
        /*106c*/ 	.word	0x0500000f


	//   ....[23]....
        /*1070*/ 	.word	0x0500000f


	//   ....[24]....
        /*1074*/ 	.word	0x0500000f


	//   ....[25]....
        /*1078*/ 	.word	0x0500000f


	//   ....[26]....
        /*107c*/ 	.word	0x0500000f


	//   ....[27]....
        /*1080*/ 	.word	0x0500000f


	//   ....[28]....
        /*1084*/ 	.word	0x0500000f


	//   ....[29]....
        /*1088*/ 	.word	0x0500000f


	//   ....[30]....
        /*108c*/ 	.word	0x0500000f


	//   ....[31]....
        /*1090*/ 	.word	0x0500000f


	//   ....[32]....
        /*1094*/ 	.word	0x0500000f


	//   ....[33]....
        /*1098*/ 	.word	0x0500000f


	//   ....[34]....
        /*109c*/ 	.word	0x0500000f


	//   ....[35]....
        /*10a0*/ 	.word	0x0500000f


	//   ....[36]....
        /*10a4*/ 	.word	0x0500000f


	//   ....[37]....
        /*10a8*/ 	.word	0x0500000f


	//   ....[38]....
        /*10ac*/ 	.word	0x0500000f


	//   ....[39]....
        /*10b0*/ 	.word	0x0500000f


	//   ....[40]....
        /*10b4*/ 	.word	0x0500000f


	//   ....[41]....
        /*10b8*/ 	.word	0x0500000f


	//   ....[42]....
        /*10bc*/ 	.word	0x0500000f


	//   ....[43]....
        /*10c0*/ 	.word	0x0500000f


	//   ....[44]....
        /*10c4*/ 	.word	0x0500000f


	//   ....[45]....
        /*10c8*/ 	.word	0x0500000f


	//   ....[46]....
        /*10cc*/ 	.word	0x0500000f


	//   ....[47]....
        /*10d0*/ 	.word	0x0500000f


	//   ....[48]....
        /*10d4*/ 	.word	0x0500000f


	//   ....[49]....
        /*10d8*/ 	.word	0x0500000f


	//   ....[50]....
        /*10dc*/ 	.word	0x0500000f


	//   ....[51]....
        /*10e0*/ 	.word	0x0500000f


	//   ....[52]....
        /*10e4*/ 	.word	0x0500000f


	//   ....[53]....
        /*10e8*/ 	.word	0x0500000f


	//   ....[54]....
        /*10ec*/ 	.word	0x0500000f


	//   ....[55]....
        /*10f0*/ 	.word	0x0500000f


	//   ....[56]....
        /*10f4*/ 	.word	0x0500000f


	//   ....[57]....
        /*10f8*/ 	.word	0x0500000f


	//   ....[58]....
        /*10fc*/ 	.word	0x0500000f


	//   ....[59]....
        /*1100*/ 	.word	0x0500000f


	//   ....[60]....
        /*1104*/ 	.word	0x0500000f


	//   ....[61]....
        /*1108*/ 	.word	0x0500000f


	//   ....[62]....
        /*110c*/ 	.word	0x0500000f


	//   ....[63]....
        /*1110*/ 	.word	0x0500000f


	//   ....[64]....
        /*1114*/ 	.word	0x0500000f


	//   ....[65]....
        /*1118*/ 	.word	0x0500000f


	//   ....[66]....
        /*111c*/ 	.word	0x0500000f


	//   ....[67]....
        /*1120*/ 	.word	0x0500000f


	//----- nvinfo : EIATTR_COOP_GROUP_INSTR_OFFSETS
	.align		4
.L_1099:
        /*1124*/ 	.byte	0x04, 0x28
        /*1126*/ 	.short	(.L_1101 - .L_1100)


	//   ....[0]....
.L_1100:
        /*1128*/ 	.word	0x00000070


	//   ....[1]....
        /*112c*/ 	.word	0x000001a0


	//   ....[2]....
        /*1130*/ 	.word	0x000001f0


	//   ....[3]....
        /*1134*/ 	.word	0x00000420


	//   ....[4]....
        /*1138*/ 	.word	0x00000580


	//   ....[5]....
        /*113c*/ 	.word	0x000006a0


	//   ....[6]....
        /*1140*/ 	.word	0x00000800


	//   ....[7]....
        /*1144*/ 	.word	0x0000d720


	//   ....[8]....
        /*1148*/ 	.word	0x0000ded0


	//   ....[9]....
        /*114c*/ 	.word	0x0000dee0


	//   ....[10]....
        /*1150*/ 	.word	0x0000def0


	//   ....[11]....
        /*1154*/ 	.word	0x0000df00


	//   ....[12]....
        /*1158*/ 	.word	0x0000e120


	//   ....[13]....
        /*115c*/ 	.word	0x0000e130


	//   ....[14]....
        /*1160*/ 	.word	0x0000e140


	//   ....[15]....
        /*1164*/ 	.word	0x0000e150


	//   ....[16]....
        /*1168*/ 	.word	0x00010690


	//   ....[17]....
        /*116c*/ 	.word	0x000106a0


	//   ....[18]....
        /*1170*/ 	.word	0x000106b0


	//   ....[19]....
        /*1174*/ 	.word	0x000106c0


	//   ....[20]....
        /*1178*/ 	.word	0x000107c0


	//   ....[21]....
        /*117c*/ 	.word	0x000107e0


	//   ....[22]....
        /*1180*/ 	.word	0x000107f0


	//   ....[23]....
        /*1184*/ 	.word	0x00010800


	//   ....[24]....
        /*1188*/ 	.word	0x00013c10


	//   ....[25]....
        /*118c*/ 	.word	0x000148b0


	//   ....[26]....
        /*1190*/ 	.word	0x000148c0


	//   ....[27]....
        /*1194*/ 	.word	0x000148e0


	//   ....[28]....
        /*1198*/ 	.word	0x000155c0


	//   ....[29]....
        /*119c*/ 	.word	0x000155f0


	//   ....[30]....
        /*11a0*/ 	.word	0x00018b00


	//   ....[31]....
        /*11a4*/ 	.word	0x00018b20


	//   ....[32]....
        /*11a8*/ 	.word	0x00019a50


	//   ....[33]....
        /*11ac*/ 	.word	0x00019b20


	//   ....[34]....
        /*11b0*/ 	.word	0x0001a710


	//   ....[35]....
        /*11b4*/ 	.word	0x0001a790


	//   ....[36]....
        /*11b8*/ 	.word	0x0001e1c0


	//   ....[37]....
        /*11bc*/ 	.word	0x0001e1f0


	//   ....[38]....
        /*11c0*/ 	.word	0x0001e2d0


	//   ....[39]....
        /*11c4*/ 	.word	0x0001e3b0


	//   ....[40]....
        /*11c8*/ 	.word	0x00020780


	//   ....[41]....
        /*11cc*/ 	.word	0x000207e0


	//   ....[42]....
        /*11d0*/ 	.word	0x00020800


	//   ....[43]....
        /*11d4*/ 	.word	0x00020820


	//   ....[44]....
        /*11d8*/ 	.word	0x00021460


	//   ....[45]....
        /*11dc*/ 	.word	0x000214c0


	//   ....[46]....
        /*11e0*/ 	.word	0x000214f0


	//   ....[47]....
        /*11e4*/ 	.word	0x00021520


	//   ....[48]....
        /*11e8*/ 	.word	0x00021550


	//   ....[49]....
        /*11ec*/ 	.word	0x00021580


	//   ....[50]....
        /*11f0*/ 	.word	0x000215b0


	//   ....[51]....
        /*11f4*/ 	.word	0x000215e0


	//   ....[52]....
        /*11f8*/ 	.word	0x00021610


	//   ....[53]....
        /*11fc*/ 	.word	0x00021640


	//   ....[54]....
        /*1200*/ 	.word	0x00021670


	//   ....[55]....
        /*1204*/ 	.word	0x000216a0


	//   ....[56]....
        /*1208*/ 	.word	0x000216d0


	//   ....[57]....
        /*120c*/ 	.word	0x00021700


	//   ....[58]....
        /*1210*/ 	.word	0x00021730


	//   ....[59]....
        /*1214*/ 	.word	0x00021760


	//   ....[60]....
        /*1218*/ 	.word	0x00021790


	//   ....[61]....
        /*121c*/ 	.word	0x000217c0


	//   ....[62]....
        /*1220*/ 	.word	0x000217f0


	//   ....[63]....
        /*1224*/ 	.word	0x00021820


	//   ....[64]....
        /*1228*/ 	.word	0x00021850


	//   ....[65]....
        /*122c*/ 	.word	0x00021880


	//   ....[66]....
        /*1230*/ 	.word	0x000218b0


	//   ....[67]....
        /*1234*/ 	.word	0x000218e0


	//   ....[68]....
        /*1238*/ 	.word	0x00021910


	//   ....[69]....
        /*123c*/ 	.word	0x00021940


	//   ....[70]....
        /*1240*/ 	.word	0x00021970


	//   ....[71]....
        /*1244*/ 	.word	0x000219a0


	//   ....[72]....
        /*1248*/ 	.word	0x000219d0


	//   ....[73]....
        /*124c*/ 	.word	0x00021a00


	//   ....[74]....
        /*1250*/ 	.word	0x00021a30


	//   ....[75]....
        /*1254*/ 	.word	0x00021a60


	//   ....[76]....
        /*1258*/ 	.word	0x00021a90


	//   ....[77]....
        /*125c*/ 	.word	0x00021ac0


	//   ....[78]....
        /*1260*/ 	.word	0x00021af0


	//   ....[79]....
        /*1264*/ 	.word	0x00021b20


	//   ....[80]....
        /*1268*/ 	.word	0x00021b50


	//   ....[81]....
        /*126c*/ 	.word	0x00021b80


	//   ....[82]....
        /*1270*/ 	.word	0x00021bb0


	//   ....[83]....
        /*1274*/ 	.word	0x00021be0


	//   ....[84]....
        /*1278*/ 	.word	0x00021c00


	//   ....[85]....
        /*127c*/ 	.word	0x00021c20


	//   ....[86]....
        /*1280*/ 	.word	0x00021c30


	//   ....[87]....
        /*1284*/ 	.word	0x00021c40


	//   ....[88]....
        /*1288*/ 	.word	0x00021c50


	//   ....[89]....
        /*128c*/ 	.word	0x00021c70


	//   ....[90]....
        /*1290*/ 	.word	0x00021ca0


	//   ....[91]....
        /*1294*/ 	.word	0x00021ce0


	//   ....[92]....
        /*1298*/ 	.word	0x00021d10


	//   ....[93]....
        /*129c*/ 	.word	0x00021d40


	//   ....[94]....
        /*12a0*/ 	.word	0x00021d70


	//   ....[95]....
        /*12a4*/ 	.word	0x00021da0


	//   ....[96]....
        /*12a8*/ 	.word	0x00021dd0


	//   ....[97]....
        /*12ac*/ 	.word	0x00021e00


	//   ....[98]....
        /*12b0*/ 	.word	0x00021e30


	//   ....[99]....
        /*12b4*/ 	.word	0x00021e50


	//   ....[100]....
        /*12b8*/ 	.word	0x00021e70


	//   ....[101]....
        /*12bc*/ 	.word	0x00021e80


	//   ....[102]....
        /*12c0*/ 	.word	0x00021e90


	//   ....[103]....
        /*12c4*/ 	.word	0x00021ea0


	//   ....[104]....
        /*12c8*/ 	.word	0x00021ed0


	//   ....[105]....
        /*12cc*/ 	.word	0x00021f00


	//   ....[106]....
        /*12d0*/ 	.word	0x00021f30


	//   ....[107]....
        /*12d4*/ 	.word	0x00021f60


	//   ....[108]....
        /*12d8*/ 	.word	0x00022840


	//   ....[109]....
        /*12dc*/ 	.word	0x00022860


	//   ....[110]....
        /*12e0*/ 	.word	0x00022880


	//   ....[111]....
        /*12e4*/ 	.word	0x00022890


	//   ....[112]....
        /*12e8*/ 	.word	0x00022fd0


	//   ....[113]....
        /*12ec*/ 	.word	0x00022fe0


	//   ....[114]....
        /*12f0*/ 	.word	0x00023130


	//   ....[115]....
        /*12f4*/ 	.word	0x00023140


	//   ....[116]....
        /*12f8*/ 	.word	0x00023290


	//   ....[117]....
        /*12fc*/ 	.word	0x000232a0


	//   ....[118]....
        /*1300*/ 	.word	0x000233f0


	//   ....[119]....
        /*1304*/ 	.word	0x00023400


	//   ....[120]....
        /*1308*/ 	.word	0x000239d0


	//   ....[121]....
        /*130c*/ 	.word	0x000239e0


	//   ....[122]....
        /*1310*/ 	.word	0x00023f70


	//   ....[123]....
        /*1314*/ 	.word	0x00023f80


	//   ....[124]....
        /*1318*/ 	.word	0x00024d30


	//   ....[125]....
        /*131c*/ 	.word	0x00024d40


	//   ....[126]....
        /*1320*/ 	.word	0x00024eb0


	//   ....[127]....
        /*1324*/ 	.word	0x00024ec0


	//   ....[128]....
        /*1328*/ 	.word	0x00025020


	//   ....[129]....
        /*132c*/ 	.word	0x00025030


	//   ....[130]....
        /*1330*/ 	.word	0x00025190


	//   ....[131]....
        /*1334*/ 	.word	0x000251a0


	//   ....[132]....
        /*1338*/ 	.word	0x00025360


	//   ....[133]....
        /*133c*/ 	.word	0x000255b0


	//   ....[134]....
        /*1340*/ 	.word	0x000255e0


	//   ....[135]....
        /*1344*/ 	.word	0x00025610


	//   ....[136]....
        /*1348*/ 	.word	0x00025640


	//   ....[137]....
        /*134c*/ 	.word	0x00025670


	//   ....[138]....
        /*1350*/ 	.word	0x000256a0


	//   ....[139]....
        /*1354*/ 	.word	0x00025850


	//   ....[140]....
        /*1358*/ 	.word	0x00025880


	//   ....[141]....
        /*135c*/ 	.word	0x000258b0


	//   ....[142]....
        /*1360*/ 	.word	0x000258e0


	//   ....[143]....
        /*1364*/ 	.word	0x00025910


	//   ....[144]....
        /*1368*/ 	.word	0x00025940


	//   ....[145]....
        /*136c*/ 	.word	0x000259e0


	//   ....[146]....
        /*1370*/ 	.word	0x00025a10


	//   ....[147]....
        /*1374*/ 	.word	0x00025a20


	//   ....[148]....
        /*1378*/ 	.word	0x00025a50


	//   ....[149]....
        /*137c*/ 	.word	0x000272f0


	//   ....[150]....
        /*1380*/ 	.word	0x00028b40


	//   ....[151]....
        /*1384*/ 	.word	0x000297c0


	//   ....[152]....
        /*1388*/ 	.word	0x000297e0


	//   ....[153]....
        /*138c*/ 	.word	0x00029870


	//   ....[154]....
        /*1390*/ 	.word	0x00029880


	//   ....[155]....
        /*1394*/ 	.word	0x00029900


	//   ....[156]....
        /*1398*/ 	.word	0x00029910


	//   ....[157]....
        /*139c*/ 	.word	0x00029990


	//   ....[158]....
        /*13a0*/ 	.word	0x000299a0


	//   ....[159]....
        /*13a4*/ 	.word	0x00029a20


	//   ....[160]....
        /*13a8*/ 	.word	0x00029a30


	//   ....[161]....
        /*13ac*/ 	.word	0x00029ab0


	//   ....[162]....
        /*13b0*/ 	.word	0x00029ac0


	//   ....[163]....
        /*13b4*/ 	.word	0x00029b40


	//   ....[164]....
        /*13b8*/ 	.word	0x00029b50


	//   ....[165]....
        /*13bc*/ 	.word	0x00029ba0


	//   ....[166]....
        /*13c0*/ 	.word	0x00029bc0


	//   ....[167]....
        /*13c4*/ 	.word	0x0002c130


	//   ....[168]....
        /*13c8*/ 	.word	0x0002c170


	//   ....[169]....
        /*13cc*/ 	.word	0x0002c1c0


	//   ....[170]....
        /*13d0*/ 	.word	0x0002c1f0


	//   ....[171]....
        /*13d4*/ 	.word	0x0002c220


	//   ....[172]....
        /*13d8*/ 	.word	0x0002c250


	//   ....[173]....
        /*13dc*/ 	.word	0x0002c280


	//   ....[174]....
        /*13e0*/ 	.word	0x0002c2b0


	//   ....[175]....
        /*13e4*/ 	.word	0x0002c490


	//   ....[176]....
        /*13e8*/ 	.word	0x0002c4c0


	//   ....[177]....
        /*13ec*/ 	.word	0x0002c4f0


	//   ....[178]....
        /*13f0*/ 	.word	0x0002c520


	//   ....[179]....
        /*13f4*/ 	.word	0x0002c550


	//   ....[180]....
        /*13f8*/ 	.word	0x0002c580


	//   ....[181]....
        /*13fc*/ 	.word	0x0002c660


	//   ....[182]....
        /*1400*/ 	.word	0x0002c680


	//   ....[183]....
        /*1404*/ 	.word	0x0002c690


	//   ....[184]....
        /*1408*/ 	.word	0x0002c710


	//   ....[185]....
        /*140c*/ 	.word	0x0002d270


	//   ....[186]....
        /*1410*/ 	.word	0x0002d770


	//   ....[187]....
        /*1414*/ 	.word	0x0002d820


	//   ....[188]....
        /*1418*/ 	.word	0x0002d8b0


	//   ....[189]....
        /*141c*/ 	.word	0x0002d900


	//   ....[190]....
        /*1420*/ 	.word	0x0002d950


	//   ....[191]....
        /*1424*/ 	.word	0x0002d9e0


	//   ....[192]....
        /*1428*/ 	.word	0x0002da70


	//   ....[193]....
        /*142c*/ 	.word	0x0002dac0


	//   ....[194]....
        /*1430*/ 	.word	0x0002db10


	//   ....[195]....
        /*1434*/ 	.word	0x0002dc00


	//   ....[196]....
        /*1438*/ 	.word	0x0002dcb0


	//   ....[197]....
        /*143c*/ 	.word	0x0002dd00


	//   ....[198]....
        /*1440*/ 	.word	0x0002dd50


	//   ....[199]....
        /*1444*/ 	.word	0x0002dea0


	//   ....[200]....
        /*1448*/ 	.word	0x0002def0


	//   ....[201]....
        /*144c*/ 	.word	0x0002df40


	//   ....[202]....
        /*1450*/ 	.word	0x0002df90


	//   ....[203]....
        /*1454*/ 	.word	0x0002e310


	//   ....[204]....
        /*1458*/ 	.word	0x0002e430


	//   ....[205]....
        /*145c*/ 	.word	0x0002e560


	//   ....[206]....
        /*1460*/ 	.word	0x0002e680


	//   ....[207]....
        /*1464*/ 	.word	0x0002e7b0


	//   ....[208]....
        /*1468*/ 	.word	0x0002e880


	//   ....[209]....
        /*146c*/ 	.word	0x0002e8e0


	//   ....[210]....
        /*1470*/ 	.word	0x0002e930


	//   ....[211]....
        /*1474*/ 	.word	0x0002e990


	//   ....[212]....
        /*1478*/ 	.word	0x0002ea10


	//   ....[213]....
        /*147c*/ 	.word	0x0002ea70


	//   ....[214]....
        /*1480*/ 	.word	0x0002eac0


	//   ....[215]....
        /*1484*/ 	.word	0x0002eb40


	//   ....[216]....
        /*1488*/ 	.word	0x0002ebb0


	//   ....[217]....
        /*148c*/ 	.word	0x0002ec10


	//   ....[218]....
        /*1490*/ 	.word	0x0002ec70


	//   ....[219]....
        /*1494*/ 	.word	0x0002ece0


	//   ....[220]....
        /*1498*/ 	.word	0x0002ed50


	//   ....[221]....
        /*149c*/ 	.word	0x0002edb0


	//   ....[222]....
        /*14a0*/ 	.word	0x0002ee10


	//   ....[223]....
        /*14a4*/ 	.word	0x0002ee70


	//   ....[224]....
        /*14a8*/ 	.word	0x0002eee0


	//   ....[225]....
        /*14ac*/ 	.word	0x0002ef40


	//   ....[226]....
        /*14b0*/ 	.word	0x0002efa0


	//   ....[227]....
        /*14b4*/ 	.word	0x0002f010


	//   ....[228]....
        /*14b8*/ 	.word	0x0002f080


	//   ....[229]....
        /*14bc*/ 	.word	0x0002f0e0


	//   ....[230]....
        /*14c0*/ 	.word	0x0002f140


	//   ....[231]....
        /*14c4*/ 	.word	0x0002f1c0


	//   ....[232]....
        /*14c8*/ 	.word	0x0002f230


	//   ....[233]....
        /*14cc*/ 	.word	0x0002f290


	//   ....[234]....
        /*14d0*/ 	.word	0x0002f2e0


	//   ....[235]....
        /*14d4*/ 	.word	0x0002f360


	//   ....[236]....
        /*14d8*/ 	.word	0x0002f3d0


	//   ....[237]....
        /*14dc*/ 	.word	0x0002f430


	//   ....[238]....
        /*14e0*/ 	.word	0x0002f490


	//   ....[239]....
        /*14e4*/ 	.word	0x0002f510


	//   ....[240]....
        /*14e8*/ 	.word	0x0002f580


	//   ....[241]....
        /*14ec*/ 	.word	0x0002f5e0


	//   ....[242]....
        /*14f0*/ 	.word	0x0002f630


	//   ....[243]....
        /*14f4*/ 	.word	0x0002f690


	//   ....[244]....
        /*14f8*/ 	.word	0x0002f700


	//   ....[245]....
        /*14fc*/ 	.word	0x0002f770


	//   ....[246]....
        /*1500*/ 	.word	0x0002f7d0


	//   ....[247]....
        /*1504*/ 	.word	0x0002f830


	//   ....[248]....
        /*1508*/ 	.word	0x0002f8b0


	//   ....[249]....
        /*150c*/ 	.word	0x0002f910


	//   ....[250]....
        /*1510*/ 	.word	0x0002f960


	//   ....[251]....
        /*1514*/ 	.word	0x0002f9d0


	//   ....[252]....
        /*1518*/ 	.word	0x0002fa30


	//   ....[253]....
        /*151c*/ 	.word	0x0002faa0


	//   ....[254]....
        /*1520*/ 	.word	0x0002fb00


	//   ....[255]....
        /*1524*/ 	.word	0x0002fb70


	//   ....[0]....
        /*1528*/ 	.word	0x0002fbe0


	//   ....[1]....
        /*152c*/ 	.word	0x0002fc70


	//   ....[2]....
        /*1530*/ 	.word	0x0002fcc0


	//   ....[3]....
        /*1534*/ 	.word	0x0002fd40


	//   ....[4]....
        /*1538*/ 	.word	0x0002fdb0


	//   ....[5]....
        /*153c*/ 	.word	0x0002fe10


	//   ....[6]....
        /*1540*/ 	.word	0x0002fe60


	//   ....[7]....
        /*1544*/ 	.word	0x0002fee0


	//   ....[8]....
        /*1548*/ 	.word	0x0002ff50


	//   ....[9]....
        /*154c*/ 	.word	0x0002ffb0


	//   ....[10]....
        /*1550*/ 	.word	0x00030000


	//   ....[11]....
        /*1554*/ 	.word	0x00030080


	//   ....[12]....
        /*1558*/ 	.word	0x000300d0


	//   ....[13]....
        /*155c*/ 	.word	0x00030160


	//   ....[14]....
        /*1560*/ 	.word	0x000301f0


	//   ....[15]....
        /*1564*/ 	.word	0x00030280


	//   ....[16]....
        /*1568*/ 	.word	0x00030310


	//   ....[17]....
        /*156c*/ 	.word	0x000303a0


	//   ....[18]....
        /*1570*/ 	.word	0x00030430


	//   ....[19]....
        /*1574*/ 	.word	0x000304b0


	//   ....[20]....
        /*1578*/ 	.word	0x00030500


	//   ....[21]....
        /*157c*/ 	.word	0x00030590


	//   ....[22]....
        /*1580*/ 	.word	0x00030620


	//   ....[23]....
        /*1584*/ 	.word	0x000306a0


	//   ....[24]....
        /*1588*/ 	.word	0x000306f0


	//   ....[25]....
        /*158c*/ 	.word	0x00030780


	//   ....[26]....
        /*1590*/ 	.word	0x00030810


	//   ....[27]....
        /*1594*/ 	.word	0x000308a0


	//   ....[28]....
        /*1598*/ 	.word	0x00030930


	//   ....[29]....
        /*159c*/ 	.word	0x000309c0


	//   ....[30]....
        /*15a0*/ 	.word	0x00030a50


	//   ....[31]....
        /*15a4*/ 	.word	0x00030b10


	//   ....[32]....
        /*15a8*/ 	.word	0x00030df0


	//   ....[33]....
        /*15ac*/ 	.word	0x00031010


	//   ....[34]....
        /*15b0*/ 	.word	0x00031060


	//   ....[35]....
        /*15b4*/ 	.word	0x00031170


	//   ....[36]....
        /*15b8*/ 	.word	0x000311c0


	//   ....[37]....
        /*15bc*/ 	.word	0x000312d0


	//   ....[38]....
        /*15c0*/ 	.word	0x00031320


	//   ....[39]....
        /*15c4*/ 	.word	0x00031430


	//   ....[40]....
        /*15c8*/ 	.word	0x00031480


	//   ....[41]....
        /*15cc*/ 	.word	0x00031590


	//   ....[42]....
        /*15d0*/ 	.word	0x000315e0


	//   ....[43]....
        /*15d4*/ 	.word	0x000316f0


	//   ....[44]....
        /*15d8*/ 	.word	0x00031740


	//   ....[45]....
        /*15dc*/ 	.word	0x00031830


	//   ....[46]....
        /*15e0*/ 	.word	0x000318a0


	//   ....[47]....
        /*15e4*/ 	.word	0x00031990


	//   ....[48]....
        /*15e8*/ 	.word	0x000319e0


	//   ....[49]....
        /*15ec*/ 	.word	0x00031cc0


	//   ....[50]....
        /*15f0*/ 	.word	0x00031d60


	//   ....[51]....
        /*15f4*/ 	.word	0x00031f10


	//   ....[52]....
        /*15f8*/ 	.word	0x00031f90


	//   ....[53]....
        /*15fc*/ 	.word	0x00032010


	//   ....[54]....
        /*1600*/ 	.word	0x00032090


	//   ....[55]....
        /*1604*/ 	.word	0x00032110


	//   ....[56]....
        /*1608*/ 	.word	0x000321a0


	//   ....[57]....
        /*160c*/ 	.word	0x00032240


	//   ....[58]....
        /*1610*/ 	.word	0x000322f0


	//   ....[59]....
        /*1614*/ 	.word	0x00032370


	//   ....[60]....
        /*1618*/ 	.word	0x000323f0


	//   ....[61]....
        /*161c*/ 	.word	0x00032470


	//   ....[62]....
        /*1620*/ 	.word	0x00032500


	//   ....[63]....
        /*1624*/ 	.word	0x00032580


	//   ....[64]....
        /*1628*/ 	.word	0x00032630


	//   ....[65]....
        /*162c*/ 	.word	0x00032680


	//   ....[66]....
        /*1630*/ 	.word	0x00032740


	//   ....[67]....
        /*1634*/ 	.word	0x00032870


	//----- nvinfo : EIATTR_REG_RECONFIG
	.align		4
.L_1101:
        /*1638*/ 	.byte	0x01, 0x54
	.zero		2


	//----- nvinfo : EIATTR_SYSCALL_OFFSETS
	.align		4
        /*163c*/ 	.byte	0x04, 0x46
        /*163e*/ 	.short	(.L_1103 - .L_1102)


	//   ....[0]....
.L_1102:
        /*1640*/ 	.word	0x00001ea0


	//   ....[1]....
        /*1644*/ 	.word	0x00001ff0


	//   ....[2]....
        /*1648*/ 	.word	0x0000d8e0


	//   ....[3]....
        /*164c*/ 	.word	0x0000dc20


	//   ....[4]....
        /*1650*/ 	.word	0x00028590


	//   ....[5]....
        /*1654*/ 	.word	0x00028720


	//   ....[6]....
        /*1658*/ 	.word	0x00028870


	//   ....[7]....
        /*165c*/ 	.word	0x000289b0


	//   ....[8]....
        /*1660*/ 	.word	0x000293e0


	//----- nvinfo : EIATTR_MBARRIER_INSTR_OFFSETS
	.align		4
.L_1103:
        /*1664*/ 	.byte	0x04, 0x39
        /*1666*/ 	.short	(.L_1105 - .L_1104)


	//   ....[0]....
.L_1104:
        /*1668*/ 	.word	0x000002d0
        /*166c*/ 	.word	0x000000ff
        /*1670*/ 	.word	0x0002e800
        /*1674*/ 	.short	0x0100
        /*1676*/ 	.byte	0x08
	.zero		1


	//   ....[1]....
        /*1678*/ 	.word	0x000002e0
        /*167c*/ 	.word	0x000000ff
        /*1680*/ 	.word	0x0002e820
        /*1684*/ 	.short	0x0100
        /*1686*/ 	.byte	0x08
	.zero		1


	//   ....[2]....
        /*1688*/ 	.word	0x000003d0
        /*168c*/ 	.word	0x000000ff
        /*1690*/ 	.word	0x0002e830
        /*1694*/ 	.short	0x0100
        /*1696*/ 	.byte	0x08
	.zero		1


	//   ....[3]....
        /*1698*/ 	.word	0x000003e0
        /*169c*/ 	.word	0x000000ff
        /*16a0*/ 	.word	0x0002e840
        /*16a4*/ 	.short	0x0100
        /*16a6*/ 	.byte	0x08
	.zero		1


	//   ....[4]....
        /*16a8*/ 	.word	0x000003f0
        /*16ac*/ 	.word	0x000000ff
        /*16b0*/ 	.word	0x0002e838
        /*16b4*/ 	.short	0x0100
        /*16b6*/ 	.byte	0x08
	.zero		1


	//   ....[5]....
        /*16b8*/ 	.word	0x00000400
        /*16bc*/ 	.word	0x000000ff
        /*16c0*/ 	.word	0x0002e848
        /*16c4*/ 	.short	0x0100
        /*16c6*/ 	.byte	0x08
	.zero		1


	//   ....[6]....
        /*16c8*/ 	.word	0x00000530
        /*16cc*/ 	.word	0x000000ff
        /*16d0*/ 	.word	0x0002e850
        /*16d4*/ 	.short	0x0100
        /*16d6*/ 	.byte	0x08
	.zero		1


	//   ....[7]....
        /*16d8*/ 	.word	0x00000540
        /*16dc*/ 	.word	0x000000ff
        /*16e0*/ 	.word	0x0002e860
        /*16e4*/ 	.short	0x0100
        /*16e6*/ 	.byte	0x08
	.zero		1


	//   ....[8]....
        /*16e8*/ 	.word	0x00000550
        /*16ec*/ 	.word	0x000000ff
        /*16f0*/ 	.word	0x0002e858
        /*16f4*/ 	.short	0x0100
        /*16f6*/ 	.byte	0x08
	.zero		1


	//   ....[9]....
        /*16f8*/ 	.word	0x00000560
        /*16fc*/ 	.word	0x000000ff
        /*1700*/ 	.word	0x0002e868
        /*1704*/ 	.short	0x0100
        /*1706*/ 	.byte	0x08
	.zero		1


	//   ....[10]....
        /*1708*/ 	.word	0x00000650
        /*170c*/ 	.word	0x000000ff
        /*1710*/ 	.word	0x0002e870
        /*1714*/ 	.short	0x0100
        /*1716*/ 	.byte	0x06
	.zero		1


	//   ....[11]....
        /*1718*/ 	.word	0x00000660
        /*171c*/ 	.word	0x000000ff
        /*1720*/ 	.word	0x0002e880
        /*1724*/ 	.short	0x0100
        /*1726*/ 	.byte	0x06
	.zero		1


	//   ....[12]....
        /*1728*/ 	.word	0x00000670
        /*172c*/ 	.word	0x000000ff
        /*1730*/ 	.word	0x0002e878
        /*1734*/ 	.short	0x0100
        /*1736*/ 	.byte	0x06
	.zero		1


	//   ....[13]....
        /*1738*/ 	.word	0x00000680
        /*173c*/ 	.word	0x000000ff
        /*1740*/ 	.word	0x0002e888
        /*1744*/ 	.short	0x0100
        /*1746*/ 	.byte	0x06
	.zero		1


	//   ....[14]....
        /*1748*/ 	.word	0x000007b0
        /*174c*/ 	.word	0x000000ff
        /*1750*/ 	.word	0x0002e890
        /*1754*/ 	.short	0x0100
        /*1756*/ 	.byte	0x08
	.zero		1


	//   ....[15]....
        /*1758*/ 	.word	0x000007c0
        /*175c*/ 	.word	0x000000ff
        /*1760*/ 	.word	0x0002e8a0
        /*1764*/ 	.short	0x0100
        /*1766*/ 	.byte	0x08
	.zero		1


	//   ....[16]....
        /*1768*/ 	.word	0x000007d0
        /*176c*/ 	.word	0x000000ff
        /*1770*/ 	.word	0x0002e898
        /*1774*/ 	.short	0x0100
        /*1776*/ 	.byte	0x08
	.zero		1


	//   ....[17]....
        /*1778*/ 	.word	0x000007e0
        /*177c*/ 	.word	0x000000ff
        /*1780*/ 	.word	0x0002e8a8
        /*1784*/ 	.short	0x0100
        /*1786*/ 	.byte	0x08
	.zero		1


	//   ....[18]....
        /*1788*/ 	.word	0x00000910
        /*178c*/ 	.word	0x000000ff
        /*1790*/ 	.word	0x0002e8b0
        /*1794*/ 	.short	0x0100
        /*1796*/ 	.byte	0x08
	.zero		1


	//   ....[19]....
        /*1798*/ 	.word	0x00000920
        /*179c*/ 	.word	0x000000ff
        /*17a0*/ 	.word	0x0002e8c0
        /*17a4*/ 	.short	0x0100
        /*17a6*/ 	.byte	0x08
	.zero		1


	//   ....[20]....
        /*17a8*/ 	.word	0x00000930
        /*17ac*/ 	.word	0x000000ff
        /*17b0*/ 	.word	0x0002e8b8
        /*17b4*/ 	.short	0x0100
        /*17b6*/ 	.byte	0x08
	.zero		1


	//   ....[21]....
        /*17b8*/ 	.word	0x00000940
        /*17bc*/ 	.word	0x000000ff
        /*17c0*/ 	.word	0x0002e8c8
        /*17c4*/ 	.short	0x0100
        /*17c6*/ 	.byte	0x08
	.zero		1


	//   ....[22]....
        /*17c8*/ 	.word	0x000035f0
        /*17cc*/ 	.word	0x0000006e
        /*17d0*/ 	.word	0x0002e890
        /*17d4*/ 	.short	0x010a
        /*17d6*/ 	.byte	0x3f
	.zero		1


	//   ....[23]....
        /*17d8*/ 	.word	0x00007ab0
        /*17dc*/ 	.word	0x0000006e
        /*17e0*/ 	.word	0x0002e890
        /*17e4*/ 	.short	0x010a
        /*17e6*/ 	.byte	0x3f
	.zero		1


	//   ....[24]....
        /*17e8*/ 	.word	0x0000bda0
        /*17ec*/ 	.word	0x0000006e
        /*17f0*/ 	.word	0x0002e890
        /*17f4*/ 	.short	0x010a
        /*17f6*/ 	.byte	0x3f
	.zero		1


	//   ....[25]....
        /*17f8*/ 	.word	0x0000c540
        /*17fc*/ 	.word	0x00000030
        /*1800*/ 	.word	0x00000000
        /*1804*/ 	.short	0x0101
        /*1806*/ 	.byte	0x3f
	.zero		1


	//   ....[26]....
        /*1808*/ 	.word	0x0000c580
        /*180c*/ 	.word	0x0000006e
        /*1810*/ 	.word	0x0002e8b0
        /*1814*/ 	.short	0x010a
        /*1816*/ 	.byte	0x3f
	.zero		1


	//   ....[27]....
        /*1818*/ 	.word	0x0000cd40
        /*181c*/ 	.word	0x0000006e
        /*1820*/ 	.word	0x00000000
        /*1824*/ 	.short	0x0101
        /*1826*/ 	.byte	0x3f
	.zero		1


	//   ....[28]....
        /*1828*/ 	.word	0x0000d9a0
        /*182c*/ 	.word	0x00000010
        /*1830*/ 	.word	0x0002e800
        /*1834*/ 	.short	0x010a
        /*1836*/ 	.byte	0x3f
	.zero		1


	//   ....[29]....
        /*1838*/ 	.word	0x0000d9f0
        /*183c*/ 	.word	0x00000010
        /*1840*/ 	.word	0x0002e800
        /*1844*/ 	.short	0x010a
        /*1846*/ 	.byte	0x3f
	.zero		1


	//   ....[30]....
        /*1848*/ 	.word	0x0000e4b0
        /*184c*/ 	.word	0x00000010
        /*1850*/ 	.word	0x0002e800
        /*1854*/ 	.short	0x010a
        /*1856*/ 	.byte	0x3f
	.zero		1


	//   ....[31]....
        /*1858*/ 	.word	0x00010aa0
        /*185c*/ 	.word	0x00000010
        /*1860*/ 	.word	0x0002e800
        /*1864*/ 	.short	0x010a
        /*1866*/ 	.byte	0x3f
	.zero		1


	//   ....[32]....
        /*1868*/ 	.word	0x00012be0
        /*186c*/ 	.word	0x00000089
        /*1870*/ 	.word	0x0002e830
        /*1874*/ 	.short	0x010a
        /*1876*/ 	.byte	0x3f
	.zero		1


	//   ....[33]....
        /*1878*/ 	.word	0x00012c80
        /*187c*/ 	.word	0x00000089
        /*1880*/ 	.word	0x0002e830
        /*1884*/ 	.short	0x010a
        /*1886*/ 	.byte	0x3f
	.zero		1


	//   ....[34]....
        /*1888*/ 	.word	0x00016c10
        /*188c*/ 	.word	0x00000089
        /*1890*/ 	.word	0x00000000
        /*1894*/ 	.short	0x0101
        /*1896*/ 	.byte	0x3f
	.zero		1


	//   ....[35]....
        /*1898*/ 	.word	0x000172f0
        /*189c*/ 	.word	0x00000003
        /*18a0*/ 	.word	0x0002e830
        /*18a4*/ 	.short	0x010a
        /*18a6*/ 	.byte	0x3f
	.zero		1


	//   ....[36]....
        /*18a8*/ 	.word	0x00017340
        /*18ac*/ 	.word	0x00000003
        /*18b0*/ 	.word	0x0002e830
        /*18b4*/ 	.short	0x010a
        /*18b6*/ 	.byte	0x3f
	.zero		1


	//   ....[37]....
        /*18b8*/ 	.word	0x00018860
        /*18bc*/ 	.word	0x00000003
        /*18c0*/ 	.word	0x0002e850
        /*18c4*/ 	.short	0x010a
        /*18c6*/ 	.byte	0x3f
	.zero		1


	//   ....[38]....
        /*18c8*/ 	.word	0x000188a0
        /*18cc*/ 	.word	0x00000003
        /*18d0*/ 	.word	0x0002e850
        /*18d4*/ 	.short	0x010a
        /*18d6*/ 	.byte	0x3f
	.zero		1


	//   ....[39]....
        /*18d8*/ 	.word	0x0001b690
        /*18dc*/ 	.word	0x0000000e
        /*18e0*/ 	.word	0x00000000
        /*18e4*/ 	.short	0x0101
        /*18e6*/ 	.byte	0x3f
	.zero		1


	//   ....[40]....
        /*18e8*/ 	.word	0x0001c1c0
        /*18ec*/ 	.word	0x00000069
        /*18f0*/ 	.word	0x00000000
        /*18f4*/ 	.short	0x0101
        /*18f6*/ 	.byte	0x3f
	.zero		1


	//   ....[41]....
        /*18f8*/ 	.word	0x0001c340
        /*18fc*/ 	.word	0x00000000
        /*1900*/ 	.word	0x0002e830
        /*1904*/ 	.short	0x010a
        /*1906*/ 	.byte	0x3f
	.zero		1


	//   ....[42]....
        /*1908*/ 	.word	0x0001c390
        /*190c*/ 	.word	0x00000000
        /*1910*/ 	.word	0x0002e830
        /*1914*/ 	.short	0x010a
        /*1916*/ 	.byte	0x3f
	.zero		1


	//   ....[43]....
        /*1918*/ 	.word	0x0001d8a0
        /*191c*/ 	.word	0x00000003
        /*1920*/ 	.word	0x0002e850
        /*1924*/ 	.short	0x010a
        /*1926*/ 	.byte	0x3f
	.zero		1


	//   ....[44]....
        /*1928*/ 	.word	0x0001d8e0
        /*192c*/ 	.word	0x00000003
        /*1930*/ 	.word	0x0002e850
        /*1934*/ 	.short	0x010a
        /*1936*/ 	.byte	0x3f
	.zero		1


	//   ....[45]....
        /*1938*/ 	.word	0x0001f780
        /*193c*/ 	.word	0x0000000e
        /*1940*/ 	.word	0x00000000
        /*1944*/ 	.short	0x0101
        /*1946*/ 	.byte	0x3f
	.zero		1


	//   ....[46]....
        /*1948*/ 	.word	0x00020290
        /*194c*/ 	.word	0x00000067
        /*1950*/ 	.word	0x00000000
        /*1954*/ 	.short	0x0101
        /*1956*/ 	.byte	0x3f
	.zero		1


	//   ....[47]....
        /*1958*/ 	.word	0x00020320
        /*195c*/ 	.word	0x0000000d
        /*1960*/ 	.word	0x0002e850
        /*1964*/ 	.short	0x010a
        /*1966*/ 	.byte	0x3f
	.zero		1


	//   ....[48]....
        /*1968*/ 	.word	0x000203a0
        /*196c*/ 	.word	0x0000000d
        /*1970*/ 	.word	0x0002e850
        /*1974*/ 	.short	0x010a
        /*1976*/ 	.byte	0x3f
	.zero		1


	//   ....[49]....
        /*1978*/ 	.word	0x00020eb0
        /*197c*/ 	.word	0x00000000
        /*1980*/ 	.word	0x00000000
        /*1984*/ 	.short	0x0101
        /*1986*/ 	.byte	0x3f
	.zero		1


	//   ....[50]....
        /*1988*/ 	.word	0x00022ef0
        /*198c*/ 	.word	0x00000000
        /*1990*/ 	.word	0x00000000
        /*1994*/ 	.short	0x0101
        /*1996*/ 	.byte	0x3f
	.zero		1


	//   ....[51]....
        /*1998*/ 	.word	0x000237f0
        /*199c*/ 	.word	0x0000000a
        /*19a0*/ 	.word	0x00000000
        /*19a4*/ 	.short	0x0101
        /*19a6*/ 	.byte	0x3f
	.zero		1


	//   ....[52]....
        /*19a8*/ 	.word	0x000273d0
        /*19ac*/ 	.word	0x00000012
        /*19b0*/ 	.word	0x0002e820
        /*19b4*/ 	.short	0x010a
        /*19b6*/ 	.byte	0x3f
	.zero		1


	//   ....[53]....
        /*19b8*/ 	.word	0x000274a0
        /*19bc*/ 	.word	0x00000006
        /*19c0*/ 	.word	0x0002e8a0
        /*19c4*/ 	.short	0x010a
        /*19c6*/ 	.byte	0x3f
	.zero		1


	//   ....[54]....
        /*19c8*/ 	.word	0x000276e0
        /*19cc*/ 	.word	0x00000006
        /*19d0*/ 	.word	0x0002e8c0
        /*19d4*/ 	.short	0x010a
        /*19d6*/ 	.byte	0x3f
	.zero		1


	//   ....[55]....
        /*19d8*/ 	.word	0x00027a90
        /*19dc*/ 	.word	0x00000004
        /*19e0*/ 	.word	0x0002e8a0
        /*19e4*/ 	.short	0x010a
        /*19e6*/ 	.byte	0x3f
	.zero		1


	//   ....[56]....
        /*19e8*/ 	.word	0x00027cc0
        /*19ec*/ 	.word	0x00000004
        /*19f0*/ 	.word	0x0002e8c0
        /*19f4*/ 	.short	0x010a
        /*19f6*/ 	.byte	0x3f
	.zero		1


	//   ....[57]....
        /*19f8*/ 	.word	0x00028df0
        /*19fc*/ 	.word	0x00000000
        /*1a00*/ 	.word	0x0002e880
        /*1a04*/ 	.short	0x010a
        /*1a06*/ 	.byte	0x3f
	.zero		1


	//   ....[58]....
        /*1a08*/ 	.word	0x00028fa0
        /*1a0c*/ 	.word	0x00000000
        /*1a10*/ 	.word	0x0002e840
        /*1a14*/ 	.short	0x010a
        /*1a16*/ 	.byte	0x3f
	.zero		1


	//   ....[59]....
        /*1a18*/ 	.word	0x00029c70
        /*1a1c*/ 	.word	0x00000012
        /*1a20*/ 	.word	0x0002e800
        /*1a24*/ 	.short	0x0107
        /*1a26*/ 	.byte	0x3f
	.zero		1


	//   ....[60]....
        /*1a28*/ 	.word	0x00029d60
        /*1a2c*/ 	.word	0x00000012
        /*1a30*/ 	.word	0x0002e800
        /*1a34*/ 	.short	0x0101
        /*1a36*/ 	.byte	0x3f
	.zero		1


	//   ....[61]....
        /*1a38*/ 	.word	0x00029d80
        /*1a3c*/ 	.word	0x00000012
        /*1a40*/ 	.word	0x0002e820
        /*1a44*/ 	.short	0x010a
        /*1a46*/ 	.byte	0x3f
	.zero		1


	//   ....[62]....
        /*1a48*/ 	.word	0x0002a0b0
        /*1a4c*/ 	.word	0x00000006
        /*1a50*/ 	.word	0x0002e880
        /*1a54*/ 	.short	0x010a
        /*1a56*/ 	.byte	0x3f
	.zero		1


	//   ....[63]....
        /*1a58*/ 	.word	0x0002a310
        /*1a5c*/ 	.word	0x00000006
        /*1a60*/ 	.word	0x0002e840
        /*1a64*/ 	.short	0x010a
        /*1a66*/ 	.byte	0x3f
	.zero		1


	//   ....[64]....
        /*1a68*/ 	.word	0x0002a5e0
        /*1a6c*/ 	.word	0x00000003
        /*1a70*/ 	.word	0x0002e870
        /*1a74*/ 	.short	0x010a
        /*1a76*/ 	.byte	0x3f
	.zero		1


	//   ....[65]....
        /*1a78*/ 	.word	0x0002a650
        /*1a7c*/ 	.word	0x00000003
        /*1a80*/ 	.word	0x0002e860
        /*1a84*/ 	.short	0x010a
        /*1a86*/ 	.byte	0x3f
	.zero		1


	//   ....[66]....
        /*1a88*/ 	.word	0x0002b050
        /*1a8c*/ 	.word	0x00000003
        /*1a90*/ 	.word	0x0002e850
        /*1a94*/ 	.short	0x0101
        /*1a96*/ 	.byte	0x3f
	.zero		1


	//   ....[67]....
        /*1a98*/ 	.word	0x0002b0d0
        /*1a9c*/ 	.word	0x00000003
        /*1aa0*/ 	.word	0x00000000
        /*1aa4*/ 	.short	0x0101
        /*1aa6*/ 	.byte	0x3f
	.zero		1


	//   ....[68]....
        /*1aa8*/ 	.word	0x0002b320
        /*1aac*/ 	.word	0x00000000
        /*1ab0*/ 	.word	0x0002e870
        /*1ab4*/ 	.short	0x010a
        /*1ab6*/ 	.byte	0x3f
	.zero		1


	//   ....[69]....
        /*1ab8*/ 	.word	0x0002b390
        /*1abc*/ 	.word	0x00000000
        /*1ac0*/ 	.word	0x0002e860
        /*1ac4*/ 	.short	0x010a
        /*1ac6*/ 	.byte	0x3f
	.zero		1


	//   ....[70]....
        /*1ac8*/ 	.word	0x0002be30
        /*1acc*/ 	.word	0x00000000
        /*1ad0*/ 	.word	0x0002e850
        /*1ad4*/ 	.short	0x0101
        /*1ad6*/ 	.byte	0x3f
	.zero		1


	//   ....[71]....
        /*1ad8*/ 	.word	0x0002be70
        /*1adc*/ 	.word	0x00000000
        /*1ae0*/ 	.word	0x00000000
        /*1ae4*/ 	.short	0x0101
        /*1ae6*/ 	.byte	0x3f
	.zero		1


	//   ....[72]....
        /*1ae8*/ 	.word	0x0002d1f0
        /*1aec*/ 	.word	0x00000000
        /*1af0*/ 	.word	0x0002e820
        /*1af4*/ 	.short	0x010a
        /*1af6*/ 	.byte	0x3f
	.zero		1


	//   ....[73]....
        /*1af8*/ 	.word	0x0002d3a0
        /*1afc*/ 	.word	0x00000006
        /*1b00*/ 	.word	0x00000000
        /*1b04*/ 	.short	0x010a
        /*1b06*/ 	.byte	0x3f
	.zero		1


	//   ....[74]....
        /*1b08*/ 	.word	0x0002d410
        /*1b0c*/ 	.word	0x00000007
        /*1b10*/ 	.word	0x00000000
        /*1b14*/ 	.short	0x010a
        /*1b16*/ 	.byte	0x3f
	.zero		1


	//   ....[75]....
        /*1b18*/ 	.word	0x0002d470
        /*1b1c*/ 	.word	0x00000004
        /*1b20*/ 	.word	0x0002e860
        /*1b24*/ 	.short	0x010a
        /*1b26*/ 	.byte	0x3f
	.zero		1


	//   ....[76]....
        /*1b28*/ 	.word	0x0002d4c0
        /*1b2c*/ 	.word	0x00000003
        /*1b30*/ 	.word	0x0002e860
        /*1b34*/ 	.short	0x010a
        /*1b36*/ 	.byte	0x3f
	.zero		1


	//   ....[77]....
        /*1b38*/ 	.word	0x0002d500
        /*1b3c*/ 	.word	0x00000004
        /*1b40*/ 	.word	0x0002e880
        /*1b44*/ 	.short	0x010a
        /*1b46*/ 	.byte	0x3f
	.zero		1


	//   ....[78]....
        /*1b48*/ 	.word	0x0002d520
        /*1b4c*/ 	.word	0x00000003
        /*1b50*/ 	.word	0x0002e880
        /*1b54*/ 	.short	0x010a
        /*1b56*/ 	.byte	0x3f
	.zero		1


	//   ....[79]....
        /*1b58*/ 	.word	0x0002d580
        /*1b5c*/ 	.word	0x0000006e
        /*1b60*/ 	.word	0x0002e890
        /*1b64*/ 	.short	0x010a
        /*1b66*/ 	.byte	0x3f
	.zero		1


	//   ....[80]....
        /*1b68*/ 	.word	0x0002d5d0
        /*1b6c*/ 	.word	0x0000006e
        /*1b70*/ 	.word	0x0002e890
        /*1b74*/ 	.short	0x010a
        /*1b76*/ 	.byte	0x3f
	.zero		1


	//   ....[81]....
        /*1b78*/ 	.word	0x0002d620
        /*1b7c*/ 	.word	0x0000006e
        /*1b80*/ 	.word	0x0002e890
        /*1b84*/ 	.short	0x010a
        /*1b86*/ 	.byte	0x3f
	.zero		1


	//   ....[82]....
        /*1b88*/ 	.word	0x0002d670
        /*1b8c*/ 	.word	0x0000006e
        /*1b90*/ 	.word	0x0002e8b0
        /*1b94*/ 	.short	0x010a
        /*1b96*/ 	.byte	0x3f
	.zero		1


	//   ....[83]....
        /*1b98*/ 	.word	0x0002db40
        /*1b9c*/ 	.word	0x00000010
        /*1ba0*/ 	.word	0x0002e800
        /*1ba4*/ 	.short	0x010a
        /*1ba6*/ 	.byte	0x3f
	.zero		1


	//   ....[84]....
        /*1ba8*/ 	.word	0x0002e050
        /*1bac*/ 	.word	0x00000010
        /*1bb0*/ 	.word	0x0002e800
        /*1bb4*/ 	.short	0x010a
        /*1bb6*/ 	.byte	0x3f
	.zero		1


	//   ....[85]....
        /*1bb8*/ 	.word	0x0002e0a0
        /*1bbc*/ 	.word	0x00000089
        /*1bc0*/ 	.word	0x0002e830
        /*1bc4*/ 	.short	0x010a
        /*1bc6*/ 	.byte	0x3f
	.zero		1


	//   ....[86]....
        /*1bc8*/ 	.word	0x0002e0f0
        /*1bcc*/ 	.word	0x00000003
        /*1bd0*/ 	.word	0x0002e830
        /*1bd4*/ 	.short	0x010a
        /*1bd6*/ 	.byte	0x3f
	.zero		1


	//   ....[87]....
        /*1bd8*/ 	.word	0x0002e140
        /*1bdc*/ 	.word	0x00000003
        /*1be0*/ 	.word	0x0002e850
        /*1be4*/ 	.short	0x010a
        /*1be6*/ 	.byte	0x3f
	.zero		1


	//   ....[88]....
        /*1be8*/ 	.word	0x0002e190
        /*1bec*/ 	.word	0x00000000
        /*1bf0*/ 	.word	0x0002e830
        /*1bf4*/ 	.short	0x010a
        /*1bf6*/ 	.byte	0x3f
	.zero		1


	//   ....[89]....
        /*1bf8*/ 	.word	0x0002e1e0
        /*1bfc*/ 	.word	0x00000003
        /*1c00*/ 	.word	0x0002e850
        /*1c04*/ 	.short	0x010a
        /*1c06*/ 	.byte	0x3f
	.zero		1


	//   ....[90]....
        /*1c08*/ 	.word	0x0002e230
        /*1c0c*/ 	.word	0x0000000d
        /*1c10*/ 	.word	0x0002e850
        /*1c14*/ 	.short	0x010a
        /*1c16*/ 	.byte	0x3f
	.zero		1


	//   ....[91]....
        /*1c18*/ 	.word	0x00030bd0
        /*1c1c*/ 	.word	0x00000012
        /*1c20*/ 	.word	0x0002e820
        /*1c24*/ 	.short	0x010a
        /*1c26*/ 	.byte	0x3f
	.zero		1


	//   ....[92]....
        /*1c28*/ 	.word	0x00030c20
        /*1c2c*/ 	.word	0x00000006
        /*1c30*/ 	.word	0x0002e8a0
        /*1c34*/ 	.short	0x010a
        /*1c36*/ 	.byte	0x3f
	.zero		1


	//   ....[93]....
        /*1c38*/ 	.word	0x00030c70
        /*1c3c*/ 	.word	0x00000006
        /*1c40*/ 	.word	0x0002e8c0
        /*1c44*/ 	.short	0x010a
        /*1c46*/ 	.byte	0x3f
	.zero		1


	//   ....[94]....
        /*1c48*/ 	.word	0x00030cc0
        /*1c4c*/ 	.word	0x00000004
        /*1c50*/ 	.word	0x0002e8a0
        /*1c54*/ 	.short	0x010a
        /*1c56*/ 	.byte	0x3f
	.zero		1


	//   ....[95]....
        /*1c58*/ 	.word	0x00030d10
        /*1c5c*/ 	.word	0x00000004
        /*1c60*/ 	.word	0x0002e8c0
        /*1c64*/ 	.short	0x010a
        /*1c66*/ 	.byte	0x3f
	.zero		1


	//   ....[96]....
        /*1c68*/ 	.word	0x00030eb0
        /*1c6c*/ 	.word	0x00000000
        /*1c70*/ 	.word	0x0002e880
        /*1c74*/ 	.short	0x010a
        /*1c76*/ 	.byte	0x3f
	.zero		1


	//   ....[97]....
        /*1c78*/ 	.word	0x00030f00
        /*1c7c*/ 	.word	0x00000000
        /*1c80*/ 	.word	0x0002e840
        /*1c84*/ 	.short	0x010a
        /*1c86*/ 	.byte	0x3f
	.zero		1


	//   ....[98]....
        /*1c88*/ 	.word	0x00031a20
        /*1c8c*/ 	.word	0x00000012
        /*1c90*/ 	.word	0x0002e820
        /*1c94*/ 	.short	0x010a
        /*1c96*/ 	.byte	0x3f
	.zero		1


	//   ....[99]....
        /*1c98*/ 	.word	0x00031a70
        /*1c9c*/ 	.word	0x00000006
        /*1ca0*/ 	.word	0x0002e880
        /*1ca4*/ 	.short	0x010a
        /*1ca6*/ 	.byte	0x3f
	.zero		1


	//   ....[100]....
        /*1ca8*/ 	.word	0x00031ac0
        /*1cac*/ 	.word	0x00000006
        /*1cb0*/ 	.word	0x0002e840
        /*1cb4*/ 	.short	0x010a
        /*1cb6*/ 	.byte	0x3f
	.zero		1


	//   ....[101]....
        /*1cb8*/ 	.word	0x00031b10
        /*1cbc*/ 	.word	0x00000003
        /*1cc0*/ 	.word	0x0002e870
        /*1cc4*/ 	.short	0x010a
        /*1cc6*/ 	.byte	0x3f
	.zero		1


	//   ....[102]....
        /*1cc8*/ 	.word	0x00031b60
        /*1ccc*/ 	.word	0x00000003
        /*1cd0*/ 	.word	0x0002e860
        /*1cd4*/ 	.short	0x010a
        /*1cd6*/ 	.byte	0x3f
	.zero		1


	//   ....[103]....
        /*1cd8*/ 	.word	0x00031bb0
        /*1cdc*/ 	.word	0x00000000
        /*1ce0*/ 	.word	0x0002e870
        /*1ce4*/ 	.short	0x010a
        /*1ce6*/ 	.byte	0x3f
	.zero		1


	//   ....[104]....
        /*1ce8*/ 	.word	0x00031c00
        /*1cec*/ 	.word	0x00000000
        /*1cf0*/ 	.word	0x0002e860
        /*1cf4*/ 	.short	0x010a
        /*1cf6*/ 	.byte	0x3f
	.zero		1


	//   ....[105]....
        /*1cf8*/ 	.word	0x00032790
        /*1cfc*/ 	.word	0x00000000
        /*1d00*/ 	.word	0x0002e820
        /*1d04*/ 	.short	0x010a
        /*1d06*/ 	.byte	0x3f
	.zero		1


	//   ....[106]....
        /*1d08*/ 	.word	0x00032930
        /*1d0c*/ 	.word	0x00000006
        /*1d10*/ 	.word	0x00000000
        /*1d14*/ 	.short	0x010a
        /*1d16*/ 	.byte	0x3f
	.zero		1


	//   ....[107]....
        /*1d18*/ 	.word	0x00032980
        /*1d1c*/ 	.word	0x00000007
        /*1d20*/ 	.word	0x00000000
        /*1d24*/ 	.short	0x010a
        /*1d26*/ 	.byte	0x3f
	.zero		1


	//   ....[108]....
        /*1d28*/ 	.word	0x000329d0
        /*1d2c*/ 	.word	0x00000004
        /*1d30*/ 	.word	0x0002e860
        /*1d34*/ 	.short	0x010a
        /*1d36*/ 	.byte	0x3f
	.zero		1


	//   ....[109]....
        /*1d38*/ 	.word	0x00032a20
        /*1d3c*/ 	.word	0x00000003
        /*1d40*/ 	.word	0x0002e860
        /*1d44*/ 	.short	0x010a
        /*1d46*/ 	.byte	0x3f
	.zero		1


	//   ....[110]....
        /*1d48*/ 	.word	0x00032a70
        /*1d4c*/ 	.word	0x00000004
        /*1d50*/ 	.word	0x0002e880
        /*1d54*/ 	.short	0x010a
        /*1d56*/ 	.byte	0x3f
	.zero		1


	//----- nvinfo : EIATTR_NUM_MBARRIERS
	.align		4
.L_1105:
        /*1d58*/ 	.byte	0x03, 0x38
        /*1d5a*/ 	.short	0x0016


	//----- nvinfo : EIATTR_EXIT_INSTR_OFFSETS
	.align		4
        /*1d5c*/ 	.byte	0x04, 0x1c
        /*1d5e*/ 	.short	(.L_1107 - .L_1106)


	//   ....[0]....
.L_1106:
        /*1d60*/ 	.word	0x0002d570


	//----- nvinfo : EIATTR_MAX_THREADS
	.align		4
.L_1107:
        /*1d64*/ 	.byte	0x04, 0x05
        /*1d66*/ 	.short	(.L_1109 - .L_1108)
.L_1108:
        /*1d68*/ 	.word	0x00000180
        /*1d6c*/ 	.word	0x00000001
        /*1d70*/ 	.word	0x00000001


	//----- nvinfo : EIATTR_CRS_STACK_SIZE
	.align		4
.L_1109:
        /*1d74*/ 	.byte	0x04, 0x1e
        /*1d76*/ 	.short	(.L_1111 - .L_1110)
.L_1110:
        /*1d78*/ 	.word	0x00000000


	//----- nvinfo : EIATTR_CBANK_PARAM_SIZE
	.align		4
.L_1111:
        /*1d7c*/ 	.byte	0x03, 0x19
        /*1d7e*/ 	.short	0x0af0


	//----- nvinfo : EIATTR_PARAM_CBANK
	.align		4
        /*1d80*/ 	.byte	0x04, 0x0a
        /*1d82*/ 	.short	(.L_1113 - .L_1112)
	.align		4
.L_1112:
        /*1d84*/ 	.word	index@(.nv.constant0._ZN7cutlass13device_kernelIN5flash11enable_sm90INS1_16FlashAttnFwdSm90INS1_25CollectiveMainloopFwdSm90ILi2EN4cute5tupleIJNS5_1CILi1EEES8_S8_EEENS6_IJNS7_ILi128EEENS7_ILi224EEESA_EEELi128ENS_12float_e4m3_tEfNS_4arch4Sm90ELb1ELb0ELb0ELb1ELb0ELb1ELb0ELb1ELb1ELb1ELb1ELb0EEENS1_21CollectiveEpilogueFwdINS6_IJSA_SA_SB_EEES9_NS_10bfloat16_tESF_Li256ELb1ELb1ELb1ELb1EEENS1_36VarlenDynamicPersistentTileSchedulerILi128ELi224ELi256ELi128ELb1ELb1ELb1ELb1ELb1ELb1EEEEEEEEEvNT_6ParamsE)
        /*1d88*/ 	.short	0x0210
        /*1d8a*/ 	.short	0x0af0


	//----- nvinfo : EIATTR_SW_WAR
	.align		4
.L_1113:
        /*1d8c*/ 	.byte	0x04, 0x36
        /*1d8e*/ 	.short	(.L_1115 - .L_1114)
.L_1114:
        /*1d90*/ 	.word	0x00000008
.L_1115:


//--------------------- .nv.info._ZN7cutlass13device_kernelIN5flash11enable_sm90INS1_16FlashAttnFwdSm90INS1_25CollectiveMainloopFwdSm90ILi2EN4cute5tupleIJNS5_1CILi1EEES8_S8_EEENS6_IJNS7_ILi192EEENS7_ILi128EEENS7_ILi96EEEEEELi96ENS_12float_e4m3_tEfNS_4arch4Sm90ELb0ELb0ELb0ELb0ELb0ELb0ELb0ELb1ELb1ELb1ELb1ELb0EEENS1_21CollectiveEpilogueFwdINS6_IJSA_SC_SB_EEES9_NS_10bfloat16_tESG_Li384ELb0ELb1ELb1ELb1EEENS1_19SingleTileSchedulerILb0ELb1ELb1ELi192EEEEEEEEEvNT_6ParamsE --------------------------
	.section	.nv.info._ZN7cutlass13device_kernelIN5flash11enable_sm90INS1_16FlashAttnFwdSm90INS1_25CollectiveMainloopFwdSm90ILi2EN4cute5tupleIJNS5_1CILi1EEES8_S8_EEENS6_IJNS7_ILi192EEENS7_ILi128EEENS7_ILi96EEEEEELi96ENS_12float_e4m3_tEfNS_4arch4Sm90ELb0ELb0ELb0ELb0ELb0ELb0ELb0ELb1ELb1ELb1ELb1ELb0EEENS1_21CollectiveEpilogueFwdINS6_IJSA_SC_SB_EEES9_NS_10bfloat16_tESG_Li384ELb0ELb1ELb1ELb1EEENS1_19SingleTileSchedulerILb0ELb1ELb1ELi192EEEEEEEEEvNT_6ParamsE,"",@"SHT_CUDA_INFO"
	.sectionflags	@""
	.align	4


	//----- nvinfo : EIATTR_CUDA_API_VERSION
	.align		4
        /*0000*/ 	.byte	0x04, 0x37
        /*0002*/ 	.short	(.L_1117 - .L_1116)
.L_1116:
        /*0004*/ 	.word	0x00000082


	//----- nvinfo : EIATTR_KPARAM_INFO
	.align		4
.L_1117:
        /*0008*/ 	.byte	0x04, 0x17
        /*000a*/ 	.short	(.L_1119 - .L_1118)
.L_1118:
        /*000c*/ 	.word	0x00000000
        /*0010*/ 	.short	0x0000
        /*0012*/ 	.short	0x0070
        /*0014*/ 	.byte	0x00, 0xf0, 0x01, 0x28


	//----- nvinfo : EIATTR_SPARSE_MMA_MASK
	.align		4
.L_1119:
        /*0018*/ 	.byte	0x03, 0x50
        /*001a*/ 	.short	0x0000


	//----- nvinfo : EIATTR_MAXREG_COUNT
	.align		4
        /*001c*/ 	.byte	0x03, 0x1b
        /*001e*/ 	.short	0x0080


	//----- nvinfo : EIATTR_NUM_BARRIERS
	.align		4
        /*0020*/ 	.byte	0x02, 0x4c
        /*0022*/ 	.byte	0x09
	.zero		1


	//----- nvinfo : EIATTR_EXTERNS
	.align		4
        /*0024*/ 	.byte	0x04, 0x0f
        /*0026*/ 	.short	(.L_1121 - .L_1120)


	//   ....[0]....
	.align		4
.L_1120:
        /*0028*/ 	.word	index@(__assertfail)


	//----- nvinfo : EIATTR_MERCURY_ISA_VERSION
	.align		4
.L_1121:
        /*002c*/ 	.byte	0x03, 0x5f
        /*002e*/ 	.short	0x0101


	//----- nvinfo : EIATTR_INT_WARP_WIDE_INSTR_OFFSETS
	.align		4
        /*0030*/ 	.byte	0x04, 0x31
        /*0032*/ 	.short	(.L_1123 - .L_1122)


	//   ....[0]....
.L_1122:
        /*0034*/ 	.word	0x00000120


	//   ....[1]....
        /*0038*/ 	.word	0x00000160


	//   ....[2]....
        /*003c*/ 	.word	0x000001d0


	//----- nvinfo : EIATTR_COOP_GROUP_MASK_REGIDS
	.align		4
.L_1123:
        /*0040*/ 	.byte	0x04, 0x29
        /*0042*/ 	.short	(.L_1125 - .L_1124)


	//   ....[0]....
.L_1124:
        /*0044*/ 	.word	0xffffffff


	//   ....[1]....
        /*0048*/ 	.word	0xffffffff


	//   ....[2]....
        /*004c*/ 	.word	0xffffffff


	//   ....[3]....
        /*0050*/ 	.word	0xffffffff


	//   ....[4]....
        /*0054*/ 	.word	0xffffffff


	//   ....[5]....
        /*0058*/ 	.word	0xffffffff


	//   ....[6]....
        /*005c*/ 	.word	0xffffffff


	//   ....[7]....
        /*0060*/ 	.word	0xffffffff


	//   ....[8]....
        /*0064*/ 	.word	0xffffffff


	//   ....[9]....
        /*0068*/ 	.word	0xffffffff


	//   ....[10]....
        /*006c*/ 	.word	0xffffffff


	//   ....[11]....
        /*0070*/ 	.word	0xffffffff


	//   ....[12]....
        /*0074*/ 	.word	0xffffffff


	//   ....[13]....
        /*0078*/ 	.word	0xffffffff


	//   ....[14]....
        /*007c*/ 	.word	0xffffffff


	//   ....[15]....
        /*0080*/ 	.word	0xffffffff


	//   ....[16]....
        /*0084*/ 	.word	0xffffffff


	//   ....[17]....
        /*0088*/ 	.word	0xffffffff


	//   ....[18]....
        /*008c*/ 	.word	0xffffffff


	//   ....[19]....
        /*0090*/ 	.word	0xffffffff


	//   ....[20]....
        /*0094*/ 	.word	0xffffffff


	//   ....[21]....
        /*0098*/ 	.word	0xffffffff


	//   ....[22]....
        /*009c*/ 	.word	0xffffffff


	//   ....[23]....
        /*00a0*/ 	.word	0xffffffff


	//   ....[24]....
        /*00a4*/ 	.word	0xffffffff


	//   ....[25]....
        /*00a8*/ 	.word	0xffffffff


	//   ....[26]....
        /*00ac*/ 	.word	0xffffffff


	//   ....[27]....
        /*00b0*/ 	.word	0xffffffff


	//   ....[28]....
        /*00b4*/ 	.word	0xffffffff


	//   ....[29]....
        /*00b8*/ 	.word	0xffffffff


	//   ....[30]....
        /*00bc*/ 	.word	0xffffffff


	//   ....[31]....
        /*00c0*/ 	.word	0xffffffff


	//   ....[32]....
        /*00c4*/ 	.word	0xffffffff


	//   ....[33]....
        /*00c8*/ 	.word	0xffffffff


	//   ....[34]....
        /*00cc*/ 	.word	0xffffffff


	//   ....[35]....
        /*00d0*/ 	.word	0xffffffff


	//   ....[36]....
        /*00d4*/ 	.word	0xffffffff


	//   ....[37]....
        /*00d8*/ 	.word	0xffffffff


	//   ....[38]....
        /*00dc*/ 	.word	0xffffffff


	//   ....[39]....
        /*00e0*/ 	.word	0xffffffff


	//   ....[40]....
        /*00e4*/ 	.word	0xffffffff


	//   ....[41]....
        /*00e8*/ 	.word	0xffffffff


	//   ....[42]....
        /*00ec*/ 	.word	0xffffffff


	//   ....[43]....
        /*00f0*/ 	.word	0xffffffff


	//   ....[44]....
        /*00f4*/ 	.word	0xffffffff


	//   ....[45]....
        /*00f8*/ 	.word	0xffffffff


	//   ....[46]....
        /*00fc*/ 	.word	0xffffffff


	//   ....[47]....
        /*0100*/ 	.word	0xffffffff


	//   ....[48]....
        /*0104*/ 	.word	0xffffffff


	//   ....[49]....
        /*0108*/ 	.word	0xffffffff


	//   ....[50]....
        /*010c*/ 	.word	0xffffffff


	//   ....[51]....
        /*0110*/ 	.word	0xffffffff


	//   ....[52]....
        /*0114*/ 	.word	0xffffffff


	//   ....[53]....
        /*0118*/ 	.word	0xffffffff


	//   ....[54]....
        /*011c*/ 	.word	0xffffffff


	//   ....[55]....
        /*0120*/ 	.word	0xffffffff


	//   ....[56]....
        /*0124*/ 	.word	0xffffffff


	//   ....[57]....
        /*0128*/ 	.word	0xffffffff


	//   ....[58]....
        /*012c*/ 	.word	0xffffffff


	//   ....[59]....
        /*0130*/ 	.word	0xffffffff


	//   ....[60]....
        /*0134*/ 	.word	0xffffffff


	//   ....[61]....
        /*0138*/ 	.word	0xffffffff


	//   ....[62]....
        /*013c*/ 	.word	0xffffffff


	//   ....[63]....
        /*0140*/ 	.word	0xffffffff


	//   ....[64]....
        /*0144*/ 	.word	0xffffffff


	//   ....[65]....
        /*0148*/ 	.word	0xffffffff


	//   ....[66]....
        /*014c*/ 	.word	0xffffffff


	//   ....[67]....
        /*0150*/ 	.word	0xffffffff


	//   ....[68]....
        /*0154*/ 	.word	0xffffffff


	//   ....[69]....
        /*0158*/ 	.word	0xffffffff


	//   ....[70]....
        /*015c*/ 	.word	0xffffffff


	//   ....[71]....
        /*0160*/ 	.word	0xffffffff


	//   ....[72]....
        /*0164*/ 	.word	0xffffffff


	//   ....[73]....
        /*0168*/ 	.word	0xffffffff


	//   ....[74]....
        /*016c*/ 	.word	0xffffffff


	//   ....[75]....
        /*0170*/ 	.word	0xffffffff


	//   ....[76]....
        /*0174*/ 	.word	0xffffffff


	//   ....[77]....
        /*0178*/ 	.word	0xffffffff


	//   ....[78]....
        /*017c*/ 	.word	0xffffffff


	//   ....[79]....
        /*0180*/ 	.word	0xffffffff


	//   ....[80]....
        /*0184*/ 	.word	0xffffffff


	//   ....[81]....
        /*0188*/ 	.word	0xffffffff


	//   ....[82]....
        /*018c*/ 	.word	0xffffffff


	//   ....[83]....
        /*0190*/ 	.word	0xffffffff


	//   ....[84]....
        /*0194*/ 	.word	0xffffffff


	//   ....[85]....
        /*0198*/ 	.word	0x0500000f


	//   ....[86]....
        /*019c*/ 	.word	0x0500000f


	//   ....[87]....
        /*01a0*/ 	.word	0x0500000f


	//   ....[88]....
        /*01a4*/ 	.word	0x0500000f


	//   ....[89]....
        /*01a8*/ 	.word	0x0500000f


	//   ....[90]....
        /*01ac*/ 	.word	0x0500000f


	//   ....[91]....
        /*01b0*/ 	.word	0x0500000f


	//----- nvinfo : EIATTR_COOP_GROUP_INSTR_OFFSETS
	.align		4
.L_1125:
        /*01b4*/ 	.byte	0x04, 0x28
        /*01b6*/ 	.short	(.L_1127 - .L_1126)


	//   ....[0]....
.L_1126:
        /*01b8*/ 	.word	0x00000050


	//   ....[1]....
        /*01bc*/ 	.word	0x00000130


	//   ....[2]....
        /*01c0*/ 	.word	0x00000180


	//   ....[3]....
        /*01c4*/ 	.word	0x000003b0


	//   ....[4]....
        /*01c8*/ 	.word	0x00000510


	//   ....[5]....
        /*01cc*/ 	.word	0x00000630


	//   ....[6]....
        /*01d0*/ 	.word	0x00000790


	//   ....[7]....
        /*01d4*/ 	.word	0x000013a0


	//   ....[8]....
        /*01d8*/ 	.word	0x00002400


	//   ....[9]....
        /*01dc*/ 	.word	0x00002500


	//   ....[10]....
        /*01e0*/ 	.word	0x00002a50


	//   ....[11]....
        /*01e4*/ 	.word	0x00002ab0


	//   ....[12]....
        /*01e8*/ 	.word	0x00003ef0


	//   ....[13]....
        /*01ec*/ 	.word	0x00003f40


	//   ....[14]....
        /*01f0*/ 	.word	0x00003fc0


	//   ....[15]....
        /*01f4*/ 	.word	0x00003fe0


	//   ....[16]....
        /*01f8*/ 	.word	0x000056f0


	//   ....[17]....
        /*01fc*/ 	.word	0x00005710


	//   ....[18]....
        /*0200*/ 	.word	0x00005790


	//   ....[19]....
        /*0204*/ 	.word	0x000057a0


	//   ....[20]....
        /*0208*/ 	.word	0x00006470


	//   ....[21]....
        /*020c*/ 	.word	0x00006480


	//   ....[22]....
        /*0210*/ 	.word	0x00006490


	//   ....[23]....
        /*0214*/ 	.word	0x000064a0


	//   ....[24]....
        /*0218*/ 	.word	0x000064b0


	//   ....[25]....
        /*021c*/ 	.word	0x000064d0


	//   ....[26]....
        /*0220*/ 	.word	0x000064e0


	//   ....[27]....
        /*0224*/ 	.word	0x000064f0


	//   ....[28]....
        /*0228*/ 	.word	0x00006510


	//   ....[29]....
        /*022c*/ 	.word	0x00006520


	//   ....[30]....
        /*0230*/ 	.word	0x00006530


	//   ....[31]....
        /*0234*/ 	.word	0x00006540


	//   ....[32]....
        /*0238*/ 	.word	0x00006560


	//   ....[33]....
        /*023c*/ 	.word	0x00006580


	//   ....[34]....
        /*0240*/ 	.word	0x000065a0


	//   ....[35]....
        /*0244*/ 	.word	0x000065b0


	//   ....[36]....
        /*0248*/ 	.word	0x000065d0


	//   ....[37]....
        /*024c*/ 	.word	0x000065f0


	//   ....[38]....
        /*0250*/ 	.word	0x00006600


	//   ....[39]....
        /*0254*/ 	.word	0x00006620


	//   ....[40]....
        /*0258*/ 	.word	0x00006640


	//   ....[41]....
        /*025c*/ 	.word	0x00006650


	//   ....[42]....
        /*0260*/ 	.word	0x00006660


	//   ....[43]....
        /*0264*/ 	.word	0x00006670


	//   ....[44]....
        /*0268*/ 	.word	0x000066a0


	//   ....[45]....
        /*026c*/ 	.word	0x000066b0


	//   ....[46]....
        /*0270*/ 	.word	0x000066c0


	//   ....[47]....
        /*0274*/ 	.word	0x000066d0


	//   ....[48]....
        /*0278*/ 	.word	0x000066f0


	//   ....[49]....
        /*027c*/ 	.word	0x00006700


	//   ....[50]....
        /*0280*/ 	.word	0x00006710


	//   ....[51]....
        /*0284*/ 	.word	0x00006720


	//   ....[52]....
        /*0288*/ 	.word	0x00006730


	//   ....[53]....
        /*028c*/ 	.word	0x00006740


	//   ....[54]....
        /*0290*/ 	.word	0x00006750


	//   ....[55]....
        /*0294*/ 	.word	0x00006760


	//   ....[56]....
        /*0298*/ 	.word	0x00006770


	//   ....[57]....
        /*029c*/ 	.word	0x00006780


	//   ....[58]....
        /*02a0*/ 	.word	0x00006790


	//   ....[59]....
        /*02a4*/ 	.word	0x000067a0


	//   ....[60]....
        /*02a8*/ 	.word	0x000067c0


	//   ....[61]....
        /*02ac*/ 	.word	0x000067e0


	//   ....[62]....
        /*02b0*/ 	.word	0x00006800


	//   ....[63]....
        /*02b4*/ 	.word	0x00006810


	//   ....[64]....
        /*02b8*/ 	.word	0x00006820


	//   ....[65]....
        /*02bc*/ 	.word	0x00006830


	//   ....[66]....
        /*02c0*/ 	.word	0x00006840


	//   ....[67]....
        /*02c4*/ 	.word	0x00006850


	//   ....[68]....
        /*02c8*/ 	.word	0x00006c30


	//   ....[69]....
        /*02cc*/ 	.word	0x00006c90


	//   ....[70]....
        /*02d0*/ 	.word	0x00006cc0


	//   ....[71]....
        /*02d4*/ 	.word	0x00006d00


	//   ....[72]....
        /*02d8*/ 	.word	0x00006d40


	//   ....[73]....
        /*02dc*/ 	.word	0x00006d80


	//   ....[74]....
        /*02e0*/ 	.word	0x000072a0


	//   ....[75]....
        /*02e4*/ 	.word	0x000072d0


	//   ....[76]....
        /*02e8*/ 	.word	0x00007ca0


	//   ....[77]....
        /*02ec*/ 	.word	0x000089f0


	//   ....[78]....
        /*02f0*/ 	.word	0x00009720


	//   ....[79]....
        /*02f4*/ 	.word	0x00009730


	//   ....[80]....
        /*02f8*/ 	.word	0x00009740


	//   ....[81]....
        /*02fc*/ 	.word	0x00009750


	//   ....[82]....
        /*0300*/ 	.word	0x00009770


	//   ....[83]....
        /*0304*/ 	.word	0x00009870


	//   ....[84]....
        /*0308*/ 	.word	0x0000b010


	//   ....[85]....
        /*030c*/ 	.word	0x0000b500


	//   ....[86]....
        /*0310*/ 	.word	0x0000b6b0


	//   ....[87]....
        /*0314*/ 	.word	0x0000b700


	//   ....[88]....
        /*0318*/ 	.word	0x0000b7a0


	//   ....[89]....
        /*031c*/ 	.word	0x0000b880


	//   ....[90]....
        /*0320*/ 	.word	0x0000b920


	//   ....[91]....
        /*0324*/ 	.word	0x0000b9f0


	//----- nvinfo : EIATTR_REG_RECONFIG
	.align		4
.L_1127:
        /*0328*/ 	.byte	0x01, 0x54
	.zero		2


	//----- nvinfo : EIATTR_SYSCALL_OFFSETS
	.align		4
        /*032c*/ 	.byte	0x04, 0x46
        /*032e*/ 	.short	(.L_1129 - .L_1128)


	//   ....[0]....
.L_1128:
        /*0330*/ 	.word	0x00001560


	//   ....[1]....
        /*0334*/ 	.word	0x00008390


	//   ....[2]....
        /*0338*/ 	.word	0x000084d0


	//   ....[3]....
        /*033c*/ 	.word	0x00008610


	//   ....[4]....
        /*0340*/ 	.word	0x00008730


	//   ....[5]....
        /*0344*/ 	.word	0x00009240


	//----- nvinfo : EIATTR_MBARRIER_INSTR_OFFSETS
	.align		4
.L_1129:
        /*0348*/ 	.byte	0x04, 0x39
        /*034a*/ 	.short	(.L_1131 - .L_1130)


	//   ....[0]....
.L_1130:
        /*034c*/ 	.word	0x00000260
        /*0350*/ 	.word	0x000000ff
        /*0354*/ 	.word	0x00017000
        /*0358*/ 	.short	0x0100
        /*035a*/ 	.byte	0x08
	.zero		1


	//   ....[1]....
        /*035c*/ 	.word	0x00000270
        /*0360*/ 	.word	0x000000ff
        /*0364*/ 	.word	0x00017020
        /*0368*/ 	.short	0x0100
        /*036a*/ 	.byte	0x08
	.zero		1


	//   ....[2]....
        /*036c*/ 	.word	0x00000360
        /*0370*/ 	.word	0x000000ff
        /*0374*/ 	.word	0x00017030
        /*0378*/ 	.short	0x0100
        /*037a*/ 	.byte	0x08
	.zero		1


	//   ....[3]....
        /*037c*/ 	.word	0x00000370
        /*0380*/ 	.word	0x000000ff
        /*0384*/ 	.word	0x00017040
        /*0388*/ 	.short	0x0100
        /*038a*/ 	.byte	0x08
	.zero		1


	//   ....[4]....
        /*038c*/ 	.word	0x00000380
        /*0390*/ 	.word	0x000000ff
        /*0394*/ 	.word	0x00017038
        /*0398*/ 	.short	0x0100
        /*039a*/ 	.byte	0x08
	.zero		1


	//   ....[5]....
        /*039c*/ 	.word	0x00000390
        /*03a0*/ 	.word	0x000000ff
        /*03a4*/ 	.word	0x00017048
        /*03a8*/ 	.short	0x0100
        /*03aa*/ 	.byte	0x08
	.zero		1


	//   ....[6]....
        /*03ac*/ 	.word	0x000004c0
        /*03b0*/ 	.word	0x000000ff
        /*03b4*/ 	.word	0x00017050
        /*03b8*/ 	.short	0x0100
        /*03ba*/ 	.byte	0x08
	.zero		1


	//   ....[7]....
        /*03bc*/ 	.word	0x000004d0
        /*03c0*/ 	.word	0x000000ff
        /*03c4*/ 	.word	0x00017060
        /*03c8*/ 	.short	0x0100
        /*03ca*/ 	.byte	0x08
	.zero		1


	//   ....[8]....
        /*03cc*/ 	.word	0x000004e0
        /*03d0*/ 	.word	0x000000ff
        /*03d4*/ 	.word	0x00017058
        /*03d8*/ 	.short	0x0100
        /*03da*/ 	.byte	0x08
	.zero		1


	//   ....[9]....
        /*03dc*/ 	.word	0x000004f0
        /*03e0*/ 	.word	0x000000ff
        /*03e4*/ 	.word	0x00017068
        /*03e8*/ 	.short	0x0100
        /*03ea*/ 	.byte	0x08
	.zero		1


	//   ....[10]....
        /*03ec*/ 	.word	0x000005e0
        /*03f0*/ 	.word	0x000000ff
        /*03f4*/ 	.word	0x00017070
        /*03f8*/ 	.short	0x0100
        /*03fa*/ 	.byte	0x06
	.zero		1


	//   ....[11]....
        /*03fc*/ 	.word	0x000005f0
        /*0400*/ 	.word	0x000000ff
        /*0404*/ 	.word	0x00017080
        /*0408*/ 	.short	0x0100
        /*040a*/ 	.byte	0x06
	.zero		1


	//   ....[12]....
        /*040c*/ 	.word	0x00000600
        /*0410*/ 	.word	0x000000ff
        /*0414*/ 	.word	0x00017078
        /*0418*/ 	.short	0x0100
        /*041a*/ 	.byte	0x06
	.zero		1


	//   ....[13]....
        /*041c*/ 	.word	0x00000610
        /*0420*/ 	.word	0x000000ff
        /*0424*/ 	.word	0x00017088
        /*0428*/ 	.short	0x0100
        /*042a*/ 	.byte	0x06
	.zero		1


	//   ....[14]....
        /*042c*/ 	.word	0x00000740
        /*0430*/ 	.word	0x000000ff
        /*0434*/ 	.word	0x00017090
        /*0438*/ 	.short	0x0100
        /*043a*/ 	.byte	0x08
	.zero		1


	//   ....[15]....
        /*043c*/ 	.word	0x00000750
        /*0440*/ 	.word	0x000000ff
        /*0444*/ 	.word	0x000170a0
        /*0448*/ 	.short	0x0100
        /*044a*/ 	.byte	0x08
	.zero		1


	//   ....[16]....
        /*044c*/ 	.word	0x00000760
        /*0450*/ 	.word	0x000000ff
        /*0454*/ 	.word	0x00017098
        /*0458*/ 	.short	0x0100
        /*045a*/ 	.byte	0x08
	.zero		1


	//   ....[17]....
        /*045c*/ 	.word	0x00000770
        /*0460*/ 	.word	0x000000ff
        /*0464*/ 	.word	0x000170a8
        /*0468*/ 	.short	0x0100
        /*046a*/ 	.byte	0x08
	.zero		1


	//   ....[18]....
        /*046c*/ 	.word	0x000008a0
        /*0470*/ 	.word	0x000000ff
        /*0474*/ 	.word	0x000170b0
        /*0478*/ 	.short	0x0100
        /*047a*/ 	.byte	0x08
	.zero		1


	//   ....[19]....
        /*047c*/ 	.word	0x000008b0
        /*0480*/ 	.word	0x000000ff
        /*0484*/ 	.word	0x000170c0
        /*0488*/ 	.short	0x0100
        /*048a*/ 	.byte	0x08
	.zero		1


	//   ....[20]....
        /*048c*/ 	.word	0x000008c0
        /*0490*/ 	.word	0x000000ff
        /*0494*/ 	.word	0x000170b8
        /*0498*/ 	.short	0x0100
        /*049a*/ 	.byte	0x08
	.zero		1


	//   ....[21]....
        /*049c*/ 	.word	0x000008d0
        /*04a0*/ 	.word	0x000000ff
        /*04a4*/ 	.word	0x000170c8
        /*04a8*/ 	.short	0x0100
        /*04aa*/ 	.byte	0x08
	.zero		1


	//   ....[22]....
        /*04ac*/ 	.word	0x00001580
        /*04b0*/ 	.word	0x000000ff
        /*04b4*/ 	.word	0x00017000
        /*04b8*/ 	.short	0x010a
        /*04ba*/ 	.byte	0x26
	.zero		1


	//   ....[23]....
        /*04bc*/ 	.word	0x000015f0
        /*04c0*/ 	.word	0x000000ff
        /*04c4*/ 	.word	0x00017030
        /*04c8*/ 	.short	0x010a
        /*04ca*/ 	.byte	0x26
	.zero		1


	//   ....[24]....
        /*04cc*/ 	.word	0x00001650
        /*04d0*/ 	.word	0x000000ff
        /*04d4*/ 	.word	0x00017030
        /*04d8*/ 	.short	0x010a
        /*04da*/ 	.byte	0x26
	.zero		1


	//   ....[25]....
        /*04dc*/ 	.word	0x00002f30
        /*04e0*/ 	.word	0x0000002d
        /*04e4*/ 	.word	0x00000000
        /*04e8*/ 	.short	0x0101
        /*04ea*/ 	.byte	0x3f
	.zero		1


	//   ....[26]....
        /*04ec*/ 	.word	0x000038a0
        /*04f0*/ 	.word	0x000000ff
        /*04f4*/ 	.word	0x00017030
        /*04f8*/ 	.short	0x010a
        /*04fa*/ 	.byte	0x15
	.zero		1


	//   ....[27]....
        /*04fc*/ 	.word	0x000038e0
        /*0500*/ 	.word	0x000000ff
        /*0504*/ 	.word	0x00017030
        /*0508*/ 	.short	0x010a
        /*050a*/ 	.byte	0x15
	.zero		1


	//   ....[28]....
        /*050c*/ 	.word	0x00003a70
        /*0510*/ 	.word	0x000000ff
        /*0514*/ 	.word	0x00017050
        /*0518*/ 	.short	0x010a
        /*051a*/ 	.byte	0x0e
	.zero		1


	//   ....[29]....
        /*051c*/ 	.word	0x00003ea0
        /*0520*/ 	.word	0x000000ff
        /*0524*/ 	.word	0x00017050
        /*0528*/ 	.short	0x010a
        /*052a*/ 	.byte	0x0e
	.zero		1


	//   ....[30]....
        /*052c*/ 	.word	0x00004c20
        /*0530*/ 	.word	0x00000008
        /*0534*/ 	.word	0x00000000
        /*0538*/ 	.short	0x0101
        /*053a*/ 	.byte	0x3f
	.zero		1


	//   ....[31]....
        /*053c*/ 	.word	0x00004ef0
        /*0540*/ 	.word	0x000000ff
        /*0544*/ 	.word	0x00000000
        /*0548*/ 	.short	0x0101
        /*054a*/ 	.byte	0x05
	.zero		1


	//   ....[32]....
        /*054c*/ 	.word	0x00005410
        /*0550*/ 	.word	0x000000ff
        /*0554*/ 	.word	0x00017050
        /*0558*/ 	.short	0x010a
        /*055a*/ 	.byte	0x10
	.zero		1


	//   ....[33]....
        /*055c*/ 	.word	0x00005450
        /*0560*/ 	.word	0x000000ff
        /*0564*/ 	.word	0x00017050
        /*0568*/ 	.short	0x010a
        /*056a*/ 	.byte	0x10
	.zero		1


	//   ....[34]....
        /*056c*/ 	.word	0x00005a80
        /*0570*/ 	.word	0x000000ff
        /*0574*/ 	.word	0x00000000
        /*0578*/ 	.short	0x0101
        /*057a*/ 	.byte	0x04
	.zero		1


	//   ....[35]....
        /*057c*/ 	.word	0x00006d60
        /*0580*/ 	.word	0x000000ff
        /*0584*/ 	.word	0x00000000
        /*0588*/ 	.short	0x0101
        /*058a*/ 	.byte	0x04
	.zero		1


	//   ....[36]....
        /*058c*/ 	.word	0x00008c20
        /*0590*/ 	.word	0x000000ff
        /*0594*/ 	.word	0x00017080
        /*0598*/ 	.short	0x010a
        /*059a*/ 	.byte	0x26
	.zero		1


	//   ....[37]....
        /*059c*/ 	.word	0x00008e40
        /*05a0*/ 	.word	0x000000ff
        /*05a4*/ 	.word	0x00017040
        /*05a8*/ 	.short	0x010a
        /*05aa*/ 	.byte	0x26
	.zero		1


	//   ....[38]....
        /*05ac*/ 	.word	0x000099b0
        /*05b0*/ 	.word	0x000000ff
        /*05b4*/ 	.word	0x00017000
        /*05b8*/ 	.short	0x0107
        /*05ba*/ 	.byte	0x26
	.zero		1


	//   ....[39]....
        /*05bc*/ 	.word	0x000099f0
        /*05c0*/ 	.word	0x000000ff
        /*05c4*/ 	.word	0x00017000
        /*05c8*/ 	.short	0x0101
        /*05ca*/ 	.byte	0x26
	.zero		1


	//   ....[40]....
        /*05cc*/ 	.word	0x00009a00
        /*05d0*/ 	.word	0x000000ff
        /*05d4*/ 	.word	0x00017020
        /*05d8*/ 	.short	0x010a
        /*05da*/ 	.byte	0x26
	.zero		1


	//   ....[41]....
        /*05dc*/ 	.word	0x00009d10
        /*05e0*/ 	.word	0x00000006
        /*05e4*/ 	.word	0x00017080
        /*05e8*/ 	.short	0x010a
        /*05ea*/ 	.byte	0x3f
	.zero		1


	//   ....[42]....
        /*05ec*/ 	.word	0x0000a0e0
        /*05f0*/ 	.word	0x00000006
        /*05f4*/ 	.word	0x00017040
        /*05f8*/ 	.short	0x010a
        /*05fa*/ 	.byte	0x3f
	.zero		1


	//   ....[43]....
        /*05fc*/ 	.word	0x0000a4f0
        /*0600*/ 	.word	0x00000003
        /*0604*/ 	.word	0x00017070
        /*0608*/ 	.short	0x010a
        /*060a*/ 	.byte	0x3f
	.zero		1


	//   ....[44]....
        /*060c*/ 	.word	0x0000a550
        /*0610*/ 	.word	0x00000003
        /*0614*/ 	.word	0x00017060
        /*0618*/ 	.short	0x010a
        /*061a*/ 	.byte	0x3f
	.zero		1


	//   ....[45]....
        /*061c*/ 	.word	0x0000a900
        /*0620*/ 	.word	0x00000003
        /*0624*/ 	.word	0x00017050
        /*0628*/ 	.short	0x0101
        /*062a*/ 	.byte	0x3f
	.zero		1


	//   ....[46]....
        /*062c*/ 	.word	0x0000a970
        /*0630*/ 	.word	0x00000002
        /*0634*/ 	.word	0x00000000
        /*0638*/ 	.short	0x0101
        /*063a*/ 	.byte	0x3f
	.zero		1


	//   ....[47]....
        /*063c*/ 	.word	0x0000aa60
        /*0640*/ 	.word	0x00000002
        /*0644*/ 	.word	0x00017070
        /*0648*/ 	.short	0x010a
        /*064a*/ 	.byte	0x3f
	.zero		1


	//   ....[48]....
        /*064c*/ 	.word	0x0000ab00
        /*0650*/ 	.word	0x00000002
        /*0654*/ 	.word	0x00017060
        /*0658*/ 	.short	0x010a
        /*065a*/ 	.byte	0x3f
	.zero		1


	//   ....[49]....
        /*065c*/ 	.word	0x0000aec0
        /*0660*/ 	.word	0x00000002
        /*0664*/ 	.word	0x00017050
        /*0668*/ 	.short	0x0101
        /*066a*/ 	.byte	0x3f
	.zero		1


	//   ....[50]....
        /*066c*/ 	.word	0x0000af20
        /*0670*/ 	.word	0x00000000
        /*0674*/ 	.word	0x00000000
        /*0678*/ 	.short	0x0101
        /*067a*/ 	.byte	0x3f
	.zero		1


	//   ....[51]....
        /*067c*/ 	.word	0x0000afc0
        /*0680*/ 	.word	0x00000007
        /*0684*/ 	.word	0x00017020
        /*0688*/ 	.short	0x010a
        /*068a*/ 	.byte	0x3f
	.zero		1


	//   ....[52]....
        /*068c*/ 	.word	0x0000b100
        /*0690*/ 	.word	0x00000005
        /*0694*/ 	.word	0x00000000
        /*0698*/ 	.short	0x010a
        /*069a*/ 	.byte	0x3f
	.zero		1


	//   ....[53]....
        /*069c*/ 	.word	0x0000b170
        /*06a0*/ 	.word	0x00000003
        /*06a4*/ 	.word	0x00000000
        /*06a8*/ 	.short	0x010a
        /*06aa*/ 	.byte	0x3f
	.zero		1


	//   ....[54]....
        /*06ac*/ 	.word	0x0000b1c0
        /*06b0*/ 	.word	0x00000003
        /*06b4*/ 	.word	0x00017060
        /*06b8*/ 	.short	0x010a
        /*06ba*/ 	.byte	0x3f
	.zero		1


	//   ....[55]....
        /*06bc*/ 	.word	0x0000b210
        /*06c0*/ 	.word	0x00000005
        /*06c4*/ 	.word	0x00017060
        /*06c8*/ 	.short	0x010a
        /*06ca*/ 	.byte	0x3f
	.zero		1


	//   ....[56]....
        /*06cc*/ 	.word	0x0000b250
        /*06d0*/ 	.word	0x00000003
        /*06d4*/ 	.word	0x00017080
        /*06d8*/ 	.short	0x010a
        /*06da*/ 	.byte	0x3f
	.zero		1


	//   ....[57]....
        /*06dc*/ 	.word	0x0000b270
        /*06e0*/ 	.word	0x00000005
        /*06e4*/ 	.word	0x00017080
        /*06e8*/ 	.short	0x010a
        /*06ea*/ 	.byte	0x3f
	.zero		1


	//   ....[58]....
        /*06ec*/ 	.word	0x0000b2e0
        /*06f0*/ 	.word	0x00000003
        /*06f4*/ 	.word	0x00017000
        /*06f8*/ 	.short	0x010a
        /*06fa*/ 	.byte	0x3f
	.zero		1


	//   ....[59]....
        /*06fc*/ 	.word	0x0000b340
        /*0700*/ 	.word	0x00000003
        /*0704*/ 	.word	0x00017030
        /*0708*/ 	.short	0x010a
        /*070a*/ 	.byte	0x3f
	.zero		1


	//   ....[60]....
        /*070c*/ 	.word	0x0000b3a0
        /*0710*/ 	.word	0x00000005
        /*0714*/ 	.word	0x00017030
        /*0718*/ 	.short	0x010a
        /*071a*/ 	.byte	0x3f
	.zero		1


	//   ....[61]....
        /*071c*/ 	.word	0x0000b400
        /*0720*/ 	.word	0x00000005
        /*0724*/ 	.word	0x00017050
        /*0728*/ 	.short	0x010a
        /*072a*/ 	.byte	0x3f
	.zero		1


	//   ....[62]....
        /*072c*/ 	.word	0x0000b460
        /*0730*/ 	.word	0x00000003
        /*0734*/ 	.word	0x00017050
        /*0738*/ 	.short	0x010a
        /*073a*/ 	.byte	0x3f
	.zero		1


	//   ....[63]....
        /*073c*/ 	.word	0x0000b5b0
        /*0740*/ 	.word	0x00000019
        /*0744*/ 	.word	0x00017080
        /*0748*/ 	.short	0x010a
        /*074a*/ 	.byte	0x3f
	.zero		1


	//   ....[64]....
        /*074c*/ 	.word	0x0000b600
        /*0750*/ 	.word	0x00000019
        /*0754*/ 	.word	0x00017040
        /*0758*/ 	.short	0x010a
        /*075a*/ 	.byte	0x3f
	.zero		1


	//   ....[65]....
        /*075c*/ 	.word	0x0000ba20
        /*0760*/ 	.word	0x00000019
        /*0764*/ 	.word	0x00017020
        /*0768*/ 	.short	0x010a
        /*076a*/ 	.byte	0x3f
	.zero		1


	//   ....[66]....
        /*076c*/ 	.word	0x0000ba70
        /*0770*/ 	.word	0x00000006
        /*0774*/ 	.word	0x00017080
        /*0778*/ 	.short	0x010a
        /*077a*/ 	.byte	0x3f
	.zero		1


	//   ....[67]....
        /*077c*/ 	.word	0x0000bac0
        /*0780*/ 	.word	0x00000006
        /*0784*/ 	.word	0x00017040
        /*0788*/ 	.short	0x010a
        /*078a*/ 	.byte	0x3f
	.zero		1


	//   ....[68]....
        /*078c*/ 	.word	0x0000bb10
        /*0790*/ 	.word	0x00000003
        /*0794*/ 	.word	0x00017070
        /*0798*/ 	.short	0x010a
        /*079a*/ 	.byte	0x3f
	.zero		1


	//   ....[69]....
        /*079c*/ 	.word	0x0000bb60
        /*07a0*/ 	.word	0x00000003
        /*07a4*/ 	.word	0x00017060
        /*07a8*/ 	.short	0x010a
        /*07aa*/ 	.byte	0x3f
	.zero		1


	//   ....[70]....
        /*07ac*/ 	.word	0x0000bbb0
        /*07b0*/ 	.word	0x00000002
        /*07b4*/ 	.word	0x00017070
        /*07b8*/ 	.short	0x010a
        /*07ba*/ 	.byte	0x3f
	.zero		1


	//   ....[71]....
        /*07bc*/ 	.word	0x0000bc00
        /*07c0*/ 	.word	0x00000002
        /*07c4*/ 	.word	0x00017060
        /*07c8*/ 	.short	0x010a
        /*07ca*/ 	.byte	0x3f
	.zero		1


	//   ....[72]....
        /*07cc*/ 	.word	0x0000bc50
        /*07d0*/ 	.word	0x00000007
        /*07d4*/ 	.word	0x00017020
        /*07d8*/ 	.short	0x010a
        /*07da*/ 	.byte	0x3f
	.zero		1


	//   ....[73]....
        /*07dc*/ 	.word	0x0000bca0
        /*07e0*/ 	.word	0x00000005
        /*07e4*/ 	.word	0x00000000
        /*07e8*/ 	.short	0x010a
        /*07ea*/ 	.byte	0x3f
	.zero		1


	//   ....[74]....
        /*07ec*/ 	.word	0x0000bcf0
        /*07f0*/ 	.word	0x00000003
        /*07f4*/ 	.word	0x00000000
        /*07f8*/ 	.short	0x010a
        /*07fa*/ 	.byte	0x3f
	.zero		1


	//   ....[75]....
        /*07fc*/ 	.word	0x0000bd40
        /*0800*/ 	.word	0x00000003
        /*0804*/ 	.word	0x00017060
        /*0808*/ 	.short	0x010a
        /*080a*/ 	.byte	0x3f
	.zero		1


	//   ....[76]....
        /*080c*/ 	.word	0x0000bd90
        /*0810*/ 	.word	0x00000005
        /*0814*/ 	.word	0x00017060
        /*0818*/ 	.short	0x010a
        /*081a*/ 	.byte	0x3f
	.zero		1


	//   ....[77]....
        /*081c*/ 	.word	0x0000bde0
        /*0820*/ 	.word	0x00000003
        /*0824*/ 	.word	0x00017080
        /*0828*/ 	.short	0x010a
        /*082a*/ 	.byte	0x3f
	.zero		1


	//----- nvinfo : EIATTR_NUM_MBARRIERS
	.align		4
.L_1131:
        /*082c*/ 	.byte	0x03, 0x38
        /*082e*/ 	.short	0x0016


	//----- nvinfo : EIATTR_EXIT_INSTR_OFFSETS
	.align		4
        /*0830*/ 	.byte	0x04, 0x1c
        /*0832*/ 	.short	(.L_1133 - .L_1132)


	//   ....[0]....
.L_1132:
        /*0834*/ 	.word	0x0000b2c0


	//----- nvinfo : EIATTR_MAX_THREADS
	.align		4
.L_1133:
        /*0838*/ 	.byte	0x04, 0x05
        /*083a*/ 	.short	(.L_1135 - .L_1134)
.L_1134:
        /*083c*/ 	.word	0x00000200
        /*0840*/ 	.word	0x00000001
        /*0844*/ 	.word	0x00000001


	//----- nvinfo : EIATTR_CRS_STACK_SIZE
	.align		4
.L_1135:
        /*0848*/ 	.byte	0x04, 0x1e
        /*084a*/ 	.short	(.L_1137 - .L_1136)
.L_1136:
        /*084c*/ 	.word	0x00000000


	//----- nvinfo : EIATTR_CBANK_PARAM_SIZE
	.align		4
.L_1137:
        /*0850*/ 	.byte	0x03, 0x19
        /*0852*/ 	.short	0x0a70


	//----- nvinfo : EIATTR_PARAM_CBANK
	.align		4
        /*0854*/ 	.byte	0x04, 0x0a
        /*0856*/ 	.short	(.L_1139 - .L_1138)
	.align		4
.L_1138:
        /*0858*/ 	.word	index@(.nv.constant0._ZN7cutlass13device_kernelIN5flash11enable_sm90INS1_16FlashAttnFwdSm90INS1_25CollectiveMainloopFwdSm90ILi2EN4cute5tupleIJNS5_1CILi1EEES8_S8_EEENS6_IJNS7_ILi192EEENS7_ILi128EEENS7_ILi96EEEEEELi96ENS_12float_e4m3_tEfNS_4arch4Sm90ELb0ELb0ELb0ELb0ELb0ELb0ELb0ELb1ELb1ELb1ELb1ELb0EEENS1_21CollectiveEpilogueFwdINS6_IJSA_SC_SB_EEES9_NS_10bfloat16_tESG_Li384ELb0ELb1ELb1ELb1EEENS1_19SingleTileSchedulerILb0ELb1ELb1ELi192EEEEEEEEEvNT_6ParamsE)
        /*085c*/ 	.short	0x0210
        /*085e*/ 	.short	0x0a70


	//----- nvinfo : EIATTR_SW_WAR
	.align		4
.L_1139:
        /*0860*/ 	.byte	0x04, 0x36
        /*0862*/ 	.short	(.L_1141 - .L_1140)
.L_1140:
        /*0864*/ 	.word	0x00000008
.L_1141:


//--------------------- .nv.info._ZN7cutlass13device_kernelIN5flash11enable_sm90INS1_16FlashAttnFwdSm90INS1_25CollectiveMainloopFwdSm90ILi2EN4cute5tupleIJNS5_1CILi1EEES8_S8_EEENS6_IJNS7_ILi192EEENS7_ILi128EEENS7_ILi96EEEEEELi96ENS_12float_e4m3_tEfNS_4arch4Sm90ELb0ELb0ELb0ELb1ELb0ELb0ELb0ELb1ELb1ELb1ELb1ELb0EEENS1_21CollectiveEpilogueFwdINS6_IJSA_SC_SB_EEES9_NS_10bfloat16_tESG_Li384ELb1ELb1ELb1ELb1EEENS1_36VarlenDynamicPersistentTileSchedulerILi192ELi128ELi384ELi128ELb1ELb1ELb1ELb0ELb1ELb1EEEEEEEEEvNT_6ParamsE --------------------------
	.section	.nv.info._ZN7cutlass13device_kernelIN5flash11enable_sm90INS1_16FlashAttnFwdSm90INS1_25CollectiveMainloopFwdSm90ILi2EN4cute5tupleIJNS5_1CILi1EEES8_S8_EEENS6_IJNS7_ILi192EEENS7_ILi128EEENS7_ILi96EEEEEELi96ENS_12float_e4m3_tEfNS_4arch4Sm90ELb0ELb0ELb0ELb1ELb0ELb0ELb0ELb1ELb1ELb1ELb1ELb0EEENS1_21CollectiveEpilogueFwdINS6_IJSA_SC_SB_EEES9_NS_10bfloat16_tESG_Li384ELb1ELb1ELb1ELb1EEENS1_36VarlenDynamicPersistentTileSchedulerILi192ELi128ELi384ELi128ELb1ELb1ELb1ELb0ELb1ELb1EEEEEEEEEvNT_6ParamsE,"",@"SHT_CUDA_INFO"
	.sectionflags	@""
	.align	4


	//----- nvinfo : EIATTR_CUDA_API_VERSION
	.align		4
        /*0000*/ 	.byte	0x04, 0x37
        /*0002*/ 	.short	(.L_1143 - .L_1142)
.L_1142:
        /*0004*/ 	.word	0x00000082


	//----- nvinfo : EIATTR_KPARAM_INFO
	.align		4
.L_1143:
        /*0008*/ 	.byte	0x04, 0x17
        /*000a*/ 	.short	(.L_1145 - .L_1144)
.L_1144:
        /*000c*/ 	.word	0x00000000
        /*0010*/ 	.short	0x0000
        /*0012*/ 	.short	0x0070
        /*0014*/ 	.byte	0x00, 0xf0, 0x01, 0x2a


	//----- nvinfo : EIATTR_SPARSE_MMA_MASK
	.align		4
.L_1145:
        /*0018*/ 	.byte	0x03, 0x50
        /*001a*/ 	.short	0x0000


	//----- nvinfo : EIATTR_MAXREG_COUNT
	.align		4
        /*001c*/ 	.byte	0x03, 0x1b
        /*001e*/ 	.short	0x0080


	//----- nvinfo : EIATTR_NUM_BARRIERS
	.align		4
        /*0020*/ 	.byte	0x02, 0x4c
        /*0022*/ 	.byte	0x09
	.zero		1


	//----- nvinfo : EIATTR_EXTERNS
	.align		4
        /*0024*/ 	.byte	0x04, 0x0f
        /*0026*/ 	.short	(.L_1147 - .L_1146)


	//   ....[0]....
	.align		4
.L_1146:
        /*0028*/ 	.word	index@(__assertfail)


	//----- nvinfo : EIATTR_ANNOTATIONS
	.align		4
.L_1147:
        /*002c*/ 	.byte	0x04, 0x55
        /*002e*/ 	.short	(.L_1149 - .L_1148)


	//   ....[0]....
.L_1148:
        /* <DEDUP_REMOVED lines=36> */


	//----- nvinfo : EIATTR_MERCURY_ISA_VERSION
	.align		4
.L_1149:
        /*0260*/ 	.byte	0x03, 0x5f
        /*0262*/ 	.short	0x0101


	//----- nvinfo : EIATTR_UNUSED_LOAD_BYTE_OFFSET
	.align		4
        /*0264*/ 	.byte	0x04, 0x44
        /*0266*/ 	.short	(.L_1151 - .L_1150)


	//   ....[0]....
.L_1150:
        /*0268*/ 	.word	0x00000a00
        /*026c*/ 	.word	0x0000fff0


	//   ....[1]....
        /*0270*/ 	.word	0x00006590
        /*0274*/ 	.word	0x0000fff0


	//----- nvinfo : EIATTR_INT_WARP_WIDE_INSTR_OFFSETS
	.align		4
.L_1151:
        /*0278*/ 	.byte	0x04, 0x31
        /*027a*/ 	.short	(.L_1153 - .L_1152)


	//   ....[0]....
.L_1152:
        /*027c*/ 	.word	0x00000130


	//   ....[1]....
        /*0280*/ 	.word	0x00000170


	//   ....[2]....
        /*0284*/ 	.word	0x000001e0


	//   ....[3]....
        /*0288*/ 	.word	0x0000b190


	//   ....[4]....
        /*028c*/ 	.word	0x0000b220


	//   ....[5]....
        /*0290*/ 	.word	0x0000dcb0


	//   ....[6]....
        /*0294*/ 	.word	0x0000dd40


	//----- nvinfo : EIATTR_COOP_GROUP_MASK_REGIDS
	.align		4
.L_1153:
        /*0298*/ 	.byte	0x04, 0x29
        /*029a*/ 	.short	(.L_1155 - .L_1154)


	//   ....[0]....
.L_1154:
        /*029c*/ 	.word	0xffffffff


	//   ....[1]....
        /*02a0*/ 	.word	0xffffffff


	//   ....[2]....
        /*02a4*/ 	.word	0xffffffff


	//   ....[3]....
        /*02a8*/ 	.word	0xffffffff


	//   ....[4]....
        /*02ac*/ 	.word	0xffffffff


	//   ....[5]....
        /*02b0*/ 	.word	0xffffffff


	//   ....[6]....
        /*02b4*/ 	.word	0xffffffff


	//   ....[7]....
        /*02b8*/ 	.word	0xffffffff


	//   ....[8]....
        /*02bc*/ 	.word	0xffffffff


	//   ....[9]....
        /*02c0*/ 	.word	0xffffffff


	//   ....[10]....
        /*02c4*/ 	.word	0xffffffff


	//   ....[11]....
        /*02c8*/ 	.word	0xffffffff


	//   ....[12]....
        /*02cc*/ 	.word	0xffffffff


	//   ....[13]....
        /*02d0*/ 	.word	0xffffffff


	//   ....[14]....
        /*02d4*/ 	.word	0xffffffff


	//   ....[15]....
        /*02d8*/ 	.word	0xffffffff


	//   ....[16]....
        /*02dc*/ 	.word	0xffffffff


	//   ....[17]....
        /*02e0*/ 	.word	0xffffffff


	//   ....[18]....
        /*02e4*/ 	.word	0xffffffff


	//   ....[19]....
        /*02e8*/ 	.word	0xffffffff


	//   ....[20]....
        /*02ec*/ 	.word	0xffffffff


	//   ....[21]....
        /*02f0*/ 	.word	0xffffffff


	//   ....[22]....
        /*02f4*/ 	.word	0xffffffff


	//   ....[23]....
        /*02f8*/ 	.word	0xffffffff


	//   ....[24]....
        /*02fc*/ 	.word	0xffffffff


	//   ....[25]....
        /*0300*/ 	.word	0xffffffff


	//   ....[26]....
        /*0304*/ 	.word	0xffffffff


	//   ....[27]....
        /*0308*/ 	.word	0xffffffff


	//   ....[28]....
        /*030c*/ 	.word	0xffffffff


	//   ....[29]....
        /*0310*/ 	.word	0xffffffff


	//   ....[30]....
        /*0314*/ 	.word	0xffffffff


	//   ....[31]....
        /*0318*/ 	.word	0xffffffff


	//   ....[32]....
        /*031c*/ 	.word	0xffffffff


	//   ....[33]....
        /*0320*/ 	.word	0xffffffff


	//   ....[34]....
        /*0324*/ 	.word	0xffffffff


	//   ....[35]....
        /*0328*/ 	.word	0xffffffff


	//   ....[36]....
        /*032c*/ 	.word	0xffffffff


	//   ....[37]....
        /*0330*/ 	.word	0xffffffff


	//   ....[38]....
        /*0334*/ 	.word	0xffffffff


	//   ....[39]....
        /*0338*/ 	.word	0xffffffff


	//   ....[40]....
        /*033c*/ 	.word	0xffffffff


	//   ....[41]....
        /*0340*/ 	.word	0xffffffff


	//   ....[42]....
        /*0344*/ 	.word	0xffffffff


	//   ....[43]....
        /*0348*/ 	.word	0xffffffff


	//   ....[44]....
        /*034c*/ 	.word	0xffffffff


	//   ....[45]....
        /*0350*/ 	.word	0xffffffff


	//   ....[46]....
        /*0354*/ 	.word	0xffffffff


	//   ....[47]....
        /*0358*/ 	.word	0xffffffff


	//   ....[48]....
        /*035c*/ 	.word	0xffffffff


	//   ....[49]....
        /*0360*/ 	.word	0xffffffff


	//   ....[50]....
        /*0364*/ 	.word	0xffffffff


	//   ....[51]....
        /*0368*/ 	.word	0xffffffff


	//   ....[52]....
        /*036c*/ 	.word	0xffffffff


	//   ....[53]....
        /*0370*/ 	.word	0xffffffff


	//   ....[54]....
        /*0374*/ 	.word	0xffffffff


	//   ....[55]....
        /*0378*/ 	.word	0xffffffff


	//   ....[56]....
        /*037c*/ 	.word	0xffffffff


	//   ....[57]....
        /*0380*/ 	.word	0xffffffff


	//   ....[58]....
        /*0384*/ 	.word	0xffffffff


	//   ....[59]....
        /*0388*/ 	.word	0xffffffff


	//   ....[60]....
        /*038c*/ 	.word	0xffffffff


	//   ....[61]....
        /*0390*/ 	.word	0xffffffff


	//   ....[62]....
        /*0394*/ 	.word	0xffffffff


	//   ....[63]....
        /*0398*/ 	.word	0xffffffff


	//   ....[64]....
        /*039c*/ 	.word	0xffffffff


	//   ....[65]....
        /*03a0*/ 	.word	0xffffffff


	//   ....[66]....
        /*03a4*/ 	.word	0xffffffff


	//   ....[67]....
        /*03a8*/ 	.word	0xffffffff


	//   ....[68]....
        /*03ac*/ 	.word	0xffffffff


	//   ....[69]....
        /*03b0*/ 	.word	0xffffffff


	//   ....[70]....
        /*03b4*/ 	.word	0xffffffff


	//   ....[71]....
        /*03b8*/ 	.word	0xffffffff


	//   ....[72]....
        /*03bc*/ 	.word	0xffffffff


	//   ....[73]....
        /*03c0*/ 	.word	0xffffffff


	//   ....[74]....
        /*03c4*/ 	.word	0xffffffff


	//   ....[75]....
        /*03c8*/ 	.word	0xffffffff


	//   ....[76]....
        /*03cc*/ 	.word	0xffffffff


	//   ....[77]....
        /*03d0*/ 	.word	0xffffffff


	//   ....[78]....
        /*03d4*/ 	.word	0xffffffff


	//   ....[79]....
        /*03d8*/ 	.word	0xffffffff


	//   ....[80]....
        /*03dc*/ 	.word	0xffffffff


	//   ....[81]....
        /*03e0*/ 	.word	0xffffffff


	//   ....[82]....
        /*03e4*/ 	.word	0xffffffff


	//   ....[83]....
        /*03e8*/ 	.word	0xffffffff


	//   ....[84]....
        /*03ec*/ 	.word	0xffffffff


	//   ....[85]....
        /*03f0*/ 	.word	0xffffffff


	//   ....[86]....
        /*03f4*/ 	.word	0xffffffff


	//   ....[87]....
        /*03f8*/ 	.word	0xffffffff


	//   ....[88]....
        /*03fc*/ 	.word	0xffffffff


	//   ....[89]....
        /*0400*/ 	.word	0xffffffff


	//   ....[90]....
        /*0404*/ 	.word	0xffffffff


	//   ....[91]....
        /*0408*/ 	.word	0xffffffff


	//   ....[92]....
        /*040c*/ 	.word	0xffffffff


	//   ....[93]....
        /*0410*/ 	.word	0xffffffff


	//   ....[94]....
        /*0414*/ 	.word	0xffffffff


	//   ....[95]....
        /*0418*/ 	.word	0xffffffff


	//   ....[96]....
        /*041c*/ 	.word	0xffffffff


	//   ....[97]....
        /*0420*/ 	.word	0xffffffff


	//   ....[98]....
        /*0424*/ 	.word	0xffffffff


	//   ....[99]....
        /*0428*/ 	.word	0xffffffff


	//   ....[100]....
        /*042c*/ 	.word	0xffffffff


	//   ....[101]....
        /*0430*/ 	.word	0xffffffff


	//   ....[102]....
        /*0434*/ 	.word	0xffffffff


	//   ....[103]....
        /*0438*/ 	.word	0xffffffff


	//   ....[104]....
        /*043c*/ 	.word	0xffffffff


	//   ....[105]....
        /*0440*/ 	.word	0xffffffff


	//   ....[106]....
        /*0444*/ 	.word	0xffffffff


	//   ....[107]....
        /*0448*/ 	.word	0xffffffff


	//   ....[108]....
        /*044c*/ 	.word	0xffffffff


	//   ....[109]....
        /*0450*/ 	.word	0xffffffff


	//   ....[110]....
        /*0454*/ 	.word	0xffffffff


	//   ....[111]....
        /*0458*/ 	.word	0xffffffff


	//   ....[112]....
        /*045c*/ 	.word	0xffffffff


	//   ....[113]....
        /*0460*/ 	.word	0xffffffff


	//   ....[114]....
        /*0464*/ 	.word	0xffffffff


	//   ....[115]....
        /*0468*/ 	.word	0xffffffff


	//   ....[116]....
        /*046c*/ 	.word	0xffffffff


	//   ....[117]....
        /*0470*/ 	.word	0xffffffff


	//   ....[118]....
        /*0474*/ 	.word	0xffffffff


	//   ....[119]....
        /*0478*/ 	.word	0xffffffff


	//   ....[120]....
        /*047c*/ 	.word	0xffffffff


	//   ....[121]....
        /*0480*/ 	.word	0xffffffff


	//   ....[122]....
        /*0484*/ 	.word	0xffffffff


	//   ....[123]....
        /*0488*/ 	.word	0xffffffff


	//   ....[124]....
        /*048c*/ 	.word	0xffffffff


	//   ....[125]....
        /*0490*/ 	.word	0xffffffff


	//   ....[126]....
        /*0494*/ 	.word	0xffffffff


	//   ....[127]....
        /*0498*/ 	.word	0x0500000f


	//   ....[128]....
        /*049c*/ 	.word	0x0500000f


	//   ....[129]....
        /*04a0*/ 	.word	0x0500000f


	//   ....[130]....
        /*04a4*/ 	.word	0x0500000f


	//   ....[131]....
        /*04a8*/ 	.word	0x0500000f


	//   ....[132]....
        /*04ac*/ 	.word	0x0500000f


	//   ....[133]....
        /*04b0*/ 	.word	0x0500000f


	//   ....[134]....
        /*04b4*/ 	.word	0x0500000f


	//----- nvinfo : EIATTR_COOP_GROUP_INSTR_OFFSETS
	.align		4
.L_1155:
        /*04b8*/ 	.byte	0x04, 0x28
        /*04ba*/ 	.short	(.L_1157 - .L_1156)


	//   ....[0]....
.L_1156:
        /*04bc*/ 	.word	0x00000060


	//   ....[1]....
        /*04c0*/ 	.word	0x00000140


	//   ....[2]....
        /*04c4*/ 	.word	0x00000190


	//   ....[3]....
        /*04c8*/ 	.word	0x000003c0


	//   ....[4]....
        /*04cc*/ 	.word	0x00000520


	//   ....[5]....
        /*04d0*/ 	.word	0x00000640


	//   ....[6]....
        /*04d4*/ 	.word	0x000007a0


	//   ....[7]....
        /*04d8*/ 	.word	0x00001b30


	//   ....[8]....
        /*04dc*/ 	.word	0x00002b90


	//   ....[9]....
        /*04e0*/ 	.word	0x00002c80


	//   ....[10]....
        /*04e4*/ 	.word	0x00003210


	//   ....[11]....
        /*04e8*/ 	.word	0x000032b0


	//   ....[12]....
        /*04ec*/ 	.word	0x00004760


	//   ....[13]....
        /*04f0*/ 	.word	0x00004770


	//   ....[14]....
        /*04f4*/ 	.word	0x00004800


	//   ....[15]....
        /*04f8*/ 	.word	0x00004810


	//   ....[16]....
        /*04fc*/ 	.word	0x00005ec0


	//   ....[17]....
        /*0500*/ 	.word	0x00005ee0


	//   ....[18]....
        /*0504*/ 	.word	0x00005f60


	//   ....[19]....
        /*0508*/ 	.word	0x00005f70


	//   ....[20]....
        /*050c*/ 	.word	0x00006b70


	//   ....[21]....
        /*0510*/ 	.word	0x00006c00


	//   ....[22]....
        /*0514*/ 	.word	0x00006c30


	//   ....[23]....
        /*0518*/ 	.word	0x00006c50


	//   ....[24]....
        /*051c*/ 	.word	0x00006c70


	//   ....[25]....
        /*0520*/ 	.word	0x00006c90


	//   ....[26]....
        /*0524*/ 	.word	0x00006ca0


	//   ....[27]....
        /*0528*/ 	.word	0x00006cb0


	//   ....[28]....
        /*052c*/ 	.word	0x00006cc0


	//   ....[29]....
        /*0530*/ 	.word	0x00006cd0


	//   ....[30]....
        /*0534*/ 	.word	0x00006ce0


	//   ....[31]....
        /*0538*/ 	.word	0x00006cf0


	//   ....[32]....
        /*053c*/ 	.word	0x00006d00


	//   ....[33]....
        /*0540*/ 	.word	0x00006d10


	//   ....[34]....
        /*0544*/ 	.word	0x00006d20


	//   ....[35]....
        /*0548*/ 	.word	0x00006d30


	//   ....[36]....
        /*054c*/ 	.word	0x00006d40


	//   ....[37]....
        /*0550*/ 	.word	0x00006d50


	//   ....[38]....
        /*0554*/ 	.word	0x00006d60


	//   ....[39]....
        /*0558*/ 	.word	0x00006d70


	//   ....[40]....
        /*055c*/ 	.word	0x00006d80


	//   ....[41]....
        /*0560*/ 	.word	0x00006d90


	//   ....[42]....
        /*0564*/ 	.word	0x00006da0


	//   ....[43]....
        /*0568*/ 	.word	0x00006db0


	//   ....[44]....
        /*056c*/ 	.word	0x00006dc0


	//   ....[45]....
        /*0570*/ 	.word	0x00006dd0


	//   ....[46]....
        /*0574*/ 	.word	0x00006de0


	//   ....[47]....
        /*0578*/ 	.word	0x00006df0


	//   ....[48]....
        /*057c*/ 	.word	0x00006e00


	//   ....[49]....
        /*0580*/ 	.word	0x00006e10


	//   ....[50]....
        /*0584*/ 	.word	0x00006e20


	//   ....[51]....
        /*0588*/ 	.word	0x00006e30


	//   ....[52]....
        /*058c*/ 	.word	0x00006e40


	//   ....[53]....
        /*0590*/ 	.word	0x00006e50


	//   ....[54]....
        /*0594*/ 	.word	0x00006e60


	//   ....[55]....
        /*0598*/ 	.word	0x00006e70


	//   ....[56]....
        /*059c*/ 	.word	0x00006e80


	//   ....[57]....
        /*05a0*/ 	.word	0x00006e90


	//   ....[58]....
        /*05a4*/ 	.word	0x00006ea0


	//   ....[59]....
        /*05a8*/ 	.word	0x00006eb0


	//   ....[60]....
        /*05ac*/ 	.word	0x00006ec0


	//   ....[61]....
        /*05b0*/ 	.word	0x00006ed0


	//   ....[62]....
        /*05b4*/ 	.word	0x00006ee0


	//   ....[63]....
        /*05b8*/ 	.word	0x00006ef0


	//   ....[64]....
        /*05bc*/ 	.word	0x00006f00


	//   ....[65]....
        /*05c0*/ 	.word	0x00006f10


	//   ....[66]....
        /*05c4*/ 	.word	0x00006f20


	//   ....[67]....
        /*05c8*/ 	.word	0x00006f30


	//   ....[68]....
        /*05cc*/ 	.word	0x00007910


	//   ....[69]....
        /*05d0*/ 	.word	0x00007920


	//   ....[70]....
        /*05d4*/ 	.word	0x00007930


	//   ....[71]....
        /*05d8*/ 	.word	0x00007970


	//   ....[72]....
        /*05dc*/ 	.word	0x000080a0


	//   ....[73]....
        /*05e0*/ 	.word	0x000080b0


	//   ....[74]....
        /*05e4*/ 	.word	0x000081b0


	//   ....[75]....
        /*05e8*/ 	.word	0x000081d0


	//   ....[76]....
        /*05ec*/ 	.word	0x000086a0


	//   ....[77]....
        /*05f0*/ 	.word	0x000086b0


	//   ....[78]....
        /*05f4*/ 	.word	0x000089f0


	//   ....[79]....
        /*05f8*/ 	.word	0x00008a00


	//   ....[80]....
        /*05fc*/ 	.word	0x00009690


	//   ....[81]....
        /*0600*/ 	.word	0x000096a0


	//   ....[82]....
        /*0604*/ 	.word	0x000097a0


	//   ....[83]....
        /*0608*/ 	.word	0x000097c0


	//   ....[84]....
        /*060c*/ 	.word	0x00009940


	//   ....[85]....
        /*0610*/ 	.word	0x00009b80


	//   ....[86]....
        /*0614*/ 	.word	0x00009bb0


	//   ....[87]....
        /*0618*/ 	.word	0x00009be0


	//   ....[88]....
        /*061c*/ 	.word	0x00009c10


	//   ....[89]....
        /*0620*/ 	.word	0x00009c40


	//   ....[90]....
        /*0624*/ 	.word	0x00009c90


	//   ....[91]....
        /*0628*/ 	.word	0x00009e20


	//   ....[92]....
        /*062c*/ 	.word	0x00009e50


	//   ....[93]....
        /*0630*/ 	.word	0x00009e80


	//   ....[94]....
        /*0634*/ 	.word	0x00009eb0


	//   ....[95]....
        /*0638*/ 	.word	0x00009ee0


	//   ....[96]....
        /*063c*/ 	.word	0x00009f20


	//   ....[97]....
        /*0640*/ 	.word	0x00009fa0


	//   ....[98]....
        /*0644*/ 	.word	0x00009ff0


	//   ....[99]....
        /*0648*/ 	.word	0x0000a000


	//   ....[100]....
        /*064c*/ 	.word	0x0000a0c0


	//   ....[101]....
        /*0650*/ 	.word	0x0000b910


	//   ....[102]....
        /*0654*/ 	.word	0x0000c7a0


	//   ....[103]....
        /*0658*/ 	.word	0x0000c7c0


	//   ....[104]....
        /*065c*/ 	.word	0x0000c7d0


	//   ....[105]....
        /*0660*/ 	.word	0x0000c7f0


	//   ....[106]....
        /*0664*/ 	.word	0x0000c810


	//   ....[107]....
        /*0668*/ 	.word	0x0000c920


	//   ....[108]....
        /*066c*/ 	.word	0x0000e5d0


	//   ....[109]....
        /*0670*/ 	.word	0x0000e600


	//   ....[110]....
        /*0674*/ 	.word	0x0000e630


	//   ....[111]....
        /*0678*/ 	.word	0x0000e660


	//   ....[112]....
        /*067c*/ 	.word	0x0000e670


	//   ....[113]....
        /*0680*/ 	.word	0x0000e6a0


	//   ....[114]....
        /*0684*/ 	.word	0x0000e6b0


	//   ....[115]....
        /*0688*/ 	.word	0x0000e700


	//   ....[116]....
        /*068c*/ 	.word	0x0000e860


	//   ....[117]....
        /*0690*/ 	.word	0x0000e890


	//   ....[118]....
        /*0694*/ 	.word	0x0000e8c0


	//   ....[119]....
        /*0698*/ 	.word	0x0000e8f0


	//   ....[120]....
        /*069c*/ 	.word	0x0000e920


	//   ....[121]....
        /*06a0*/ 	.word	0x0000e960


	//   ....[122]....
        /*06a4*/ 	.word	0x0000e9e0


	//   ....[123]....
        /*06a8*/ 	.word	0x0000ea30


	//   ....[124]....
        /*06ac*/ 	.word	0x0000ea40


	//   ....[125]....
        /*06b0*/ 	.word	0x0000ea90


	//   ....[126]....
        /*06b4*/ 	.word	0x0000f100


	//   ....[127]....
        /*06b8*/ 	.word	0x0000f5d0


	//   ....[128]....
        /*06bc*/ 	.word	0x0000f7d0


	//   ....[129]....
        /*06c0*/ 	.word	0x0000f820


	//   ....[130]....
        /*06c4*/ 	.word	0x0000f880


	//   ....[131]....
        /*06c8*/ 	.word	0x0000f920


	//   ....[132]....
        /*06cc*/ 	.word	0x0000f9e0


	//   ....[133]....
        /*06d0*/ 	.word	0x0000fa60


	//   ....[134]....
        /*06d4*/ 	.word	0x0000fe30


	//----- nvinfo : EIATTR_REG_RECONFIG
	.align		4
.L_1157:
        /*06d8*/ 	.byte	0x01, 0x54
	.zero		2


	//----- nvinfo : EIATTR_SYSCALL_OFFSETS
	.align		4
        /*06dc*/ 	.byte	0x04, 0x46
        /*06de*/ 	.short	(.L_1159 - .L_1158)


	//   ....[0]....
.L_1158:
        /*06e0*/ 	.word	0x00001ce0


	//   ....[1]....
        /*06e4*/ 	.word	0x0000b390


	//   ....[2]....
        /*06e8*/ 	.word	0x0000b520


	//   ....[3]....
        /*06ec*/ 	.word	0x0000b670


	//   ....[4]....
        /*06f0*/ 	.word	0x0000b7b0


	//   ....[5]....
        /*06f4*/ 	.word	0x0000c290


	//----- nvinfo : EIATTR_MBARRIER_INSTR_OFFSETS
	.align		4
.L_1159:
        /*06f8*/ 	.byte	0x04, 0x39
        /*06fa*/ 	.short	(.L_1161 - .L_1160)


	//   ....[0]....
.L_1160:
        /*06fc*/ 	.word	0x00000270
        /*0700*/ 	.word	0x000000ff
        /*0704*/ 	.word	0x00019c00
        /*0708*/ 	.short	0x0100
        /*070a*/ 	.byte	0x08
	.zero		1


	//   ....[1]....
        /*070c*/ 	.word	0x00000280
        /*0710*/ 	.word	0x000000ff
        /*0714*/ 	.word	0x00019c20
        /*0718*/ 	.short	0x0100
        /*071a*/ 	.byte	0x08
	.zero		1


	//   ....[2]....
        /*071c*/ 	.word	0x00000370
        /*0720*/ 	.word	0x000000ff
        /*0724*/ 	.word	0x00019c30
        /*0728*/ 	.short	0x0100
        /*072a*/ 	.byte	0x08
	.zero		1


	//   ....[3]....
        /*072c*/ 	.word	0x00000380
        /*0730*/ 	.word	0x000000ff
        /*0734*/ 	.word	0x00019c40
        /*0738*/ 	.short	0x0100
        /*073a*/ 	.byte	0x08
	.zero		1


	//   ....[4]....
        /*073c*/ 	.word	0x00000390
        /*0740*/ 	.word	0x000000ff
        /*0744*/ 	.word	0x00019c38
        /*0748*/ 	.short	0x0100
        /*074a*/ 	.byte	0x08
	.zero		1


	//   ....[5]....
        /*074c*/ 	.word	0x000003a0
        /*0750*/ 	.word	0x000000ff
        /*0754*/ 	.word	0x00019c48
        /*0758*/ 	.short	0x0100
        /*075a*/ 	.byte	0x08
	.zero		1


	//   ....[6]....
        /*075c*/ 	.word	0x000004d0
        /*0760*/ 	.word	0x000000ff
        /*0764*/ 	.word	0x00019c50
        /*0768*/ 	.short	0x0100
        /*076a*/ 	.byte	0x08
	.zero		1


	//   ....[7]....
        /*076c*/ 	.word	0x000004e0
        /*0770*/ 	.word	0x000000ff
        /*0774*/ 	.word	0x00019c60
        /*0778*/ 	.short	0x0100
        /*077a*/ 	.byte	0x08
	.zero		1


	//   ....[8]....
        /*077c*/ 	.word	0x000004f0
        /*0780*/ 	.word	0x000000ff
        /*0784*/ 	.word	0x00019c58
        /*0788*/ 	.short	0x0100
        /*078a*/ 	.byte	0x08
	.zero		1


	//   ....[9]....
        /*078c*/ 	.word	0x00000500
        /*0790*/ 	.word	0x000000ff
        /*0794*/ 	.word	0x00019c68
        /*0798*/ 	.short	0x0100
        /*079a*/ 	.byte	0x08
	.zero		1


	//   ....[10]....
        /*079c*/ 	.word	0x000005f0
        /*07a0*/ 	.word	0x000000ff
        /*07a4*/ 	.word	0x00019c70
        /*07a8*/ 	.short	0x0100
        /*07aa*/ 	.byte	0x06
	.zero		1


	//   ....[11]....
        /*07ac*/ 	.word	0x00000600
        /*07b0*/ 	.word	0x000000ff
        /*07b4*/ 	.word	0x00019c80
        /*07b8*/ 	.short	0x0100
        /*07ba*/ 	.byte	0x06
	.zero		1


	//   ....[12]....
        /*07bc*/ 	.word	0x00000610
        /*07c0*/ 	.word	0x000000ff
        /*07c4*/ 	.word	0x00019c78
        /*07c8*/ 	.short	0x0100
        /*07ca*/ 	.byte	0x06
	.zero		1


	//   ....[13]....
        /*07cc*/ 	.word	0x00000620
        /*07d0*/ 	.word	0x000000ff
        /*07d4*/ 	.word	0x00019c88
        /*07d8*/ 	.short	0x0100
        /*07da*/ 	.byte	0x06
	.zero		1


	//   ....[14]....
        /*07dc*/ 	.word	0x00000750
        /*07e0*/ 	.word	0x000000ff
        /*07e4*/ 	.word	0x00019c90
        /*07e8*/ 	.short	0x0100
        /*07ea*/ 	.byte	0x08
	.zero		1


	//   ....[15]....
        /*07ec*/ 	.word	0x00000760
        /*07f0*/ 	.word	0x000000ff
        /*07f4*/ 	.word	0x00019ca0
        /*07f8*/ 	.short	0x0100
        /*07fa*/ 	.byte	0x08
	.zero		1


	//   ....[16]....
        /*07fc*/ 	.word	0x00000770
        /*0800*/ 	.word	0x000000ff
        /*0804*/ 	.word	0x00019c98
        /*0808*/ 	.short	0x0100
        /*080a*/ 	.byte	0x08
	.zero		1


	//   ....[17]....
        /*080c*/ 	.word	0x00000780
        /*0810*/ 	.word	0x000000ff
        /*0814*/ 	.word	0x00019ca8
        /*0818*/ 	.short	0x0100
        /*081a*/ 	.byte	0x08
	.zero		1


	//   ....[18]....
        /*081c*/ 	.word	0x000008b0
        /*0820*/ 	.word	0x000000ff
        /*0824*/ 	.word	0x00019cb0
        /*0828*/ 	.short	0x0100
        /*082a*/ 	.byte	0x08
	.zero		1


	//   ....[19]....
        /*082c*/ 	.word	0x000008c0
        /*0830*/ 	.word	0x000000ff
        /*0834*/ 	.word	0x00019cc0
        /*0838*/ 	.short	0x0100
        /*083a*/ 	.byte	0x08
	.zero		1


	//   ....[20]....
        /*083c*/ 	.word	0x000008d0
        /*0840*/ 	.word	0x000000ff
        /*0844*/ 	.word	0x00019cb8
        /*0848*/ 	.short	0x0100
        /*084a*/ 	.byte	0x08
	.zero		1


	//   ....[21]....
        /*084c*/ 	.word	0x000008e0
        /*0850*/ 	.word	0x000000ff
        /*0854*/ 	.word	0x00019cc8
        /*0858*/ 	.short	0x0100
        /*085a*/ 	.byte	0x08
	.zero		1


	//   ....[22]....
        /*085c*/ 	.word	0x00001d90
        /*0860*/ 	.word	0x00000000
        /*0864*/ 	.word	0x00019c00
        /*0868*/ 	.short	0x010a
        /*086a*/ 	.byte	0x3f
	.zero		1


	//   ....[23]....
        /*086c*/ 	.word	0x00001e20
        /*0870*/ 	.word	0x00000005
        /*0874*/ 	.word	0x00019c30
        /*0878*/ 	.short	0x010a
        /*087a*/ 	.byte	0x3f
	.zero		1


	//   ....[24]....
        /*087c*/ 	.word	0x00001ed0
        /*0880*/ 	.word	0x00000005
        /*0884*/ 	.word	0x00019c30
        /*0888*/ 	.short	0x010a
        /*088a*/ 	.byte	0x3f
	.zero		1


	//   ....[25]....
        /*088c*/ 	.word	0x00003670
        /*0890*/ 	.word	0x0000003a
        /*0894*/ 	.word	0x00000000
        /*0898*/ 	.short	0x0101
        /*089a*/ 	.byte	0x3f
	.zero		1


	//   ....[26]....
        /*089c*/ 	.word	0x00004090
        /*08a0*/ 	.word	0x00000009
        /*08a4*/ 	.word	0x00019c30
        /*08a8*/ 	.short	0x010a
        /*08aa*/ 	.byte	0x3f
	.zero		1


	//   ....[27]....
        /*08ac*/ 	.word	0x000040d0
        /*08b0*/ 	.word	0x00000009
        /*08b4*/ 	.word	0x00019c30
        /*08b8*/ 	.short	0x010a
        /*08ba*/ 	.byte	0x3f
	.zero		1


	//   ....[28]....
        /*08bc*/ 	.word	0x00004240
        /*08c0*/ 	.word	0x0000000a
        /*08c4*/ 	.word	0x00019c50
        /*08c8*/ 	.short	0x010a
        /*08ca*/ 	.byte	0x3f
	.zero		1


	//   ....[29]....
        /*08cc*/ 	.word	0x00004280
        /*08d0*/ 	.word	0x0000000a
        /*08d4*/ 	.word	0x00019c50
        /*08d8*/ 	.short	0x010a
        /*08da*/ 	.byte	0x3f
	.zero		1


	//   ....[30]....
        /*08dc*/ 	.word	0x00005200
        /*08e0*/ 	.word	0x00000009
        /*08e4*/ 	.word	0x00000000
        /*08e8*/ 	.short	0x0101
        /*08ea*/ 	.byte	0x3f
	.zero		1


	//   ....[31]....
        /*08ec*/ 	.word	0x000056a0
        /*08f0*/ 	.word	0x0000000a
        /*08f4*/ 	.word	0x00000000
        /*08f8*/ 	.short	0x0101
        /*08fa*/ 	.byte	0x3f
	.zero		1


	//   ....[32]....
        /*08fc*/ 	.word	0x00005bf0
        /*0900*/ 	.word	0x00000007
        /*0904*/ 	.word	0x00019c50
        /*0908*/ 	.short	0x010a
        /*090a*/ 	.byte	0x3f
	.zero		1


	//   ....[33]....
        /*090c*/ 	.word	0x00005c30
        /*0910*/ 	.word	0x00000007
        /*0914*/ 	.word	0x00019c50
        /*0918*/ 	.short	0x010a
        /*091a*/ 	.byte	0x3f
	.zero		1


	//   ....[34]....
        /*091c*/ 	.word	0x00006210
        /*0920*/ 	.word	0x00000002
        /*0924*/ 	.word	0x00000000
        /*0928*/ 	.short	0x0101
        /*092a*/ 	.byte	0x3f
	.zero		1


	//   ....[35]....
        /*092c*/ 	.word	0x00007ff0
        /*0930*/ 	.word	0x00000015
        /*0934*/ 	.word	0x00000000
        /*0938*/ 	.short	0x0101
        /*093a*/ 	.byte	0x3f
	.zero		1


	//   ....[36]....
        /*093c*/ 	.word	0x00008440
        /*0940*/ 	.word	0x00000015
        /*0944*/ 	.word	0x00000000
        /*0948*/ 	.short	0x0101
        /*094a*/ 	.byte	0x3f
	.zero		1


	//   ....[37]....
        /*094c*/ 	.word	0x0000bb60
        /*0950*/ 	.word	0x00000004
        /*0954*/ 	.word	0x00019c80
        /*0958*/ 	.short	0x010a
        /*095a*/ 	.byte	0x3f
	.zero		1


	//   ....[38]....
        /*095c*/ 	.word	0x0000bde0
        /*0960*/ 	.word	0x00000004
        /*0964*/ 	.word	0x00019c40
        /*0968*/ 	.short	0x010a
        /*096a*/ 	.byte	0x3f
	.zero		1


	//   ....[39]....
        /*096c*/ 	.word	0x0000ca00
        /*0970*/ 	.word	0x00000010
        /*0974*/ 	.word	0x00019c00
        /*0978*/ 	.short	0x0107
        /*097a*/ 	.byte	0x3f
	.zero		1


	//   ....[40]....
        /*097c*/ 	.word	0x0000cb10
        /*0980*/ 	.word	0x00000010
        /*0984*/ 	.word	0x00019c00
        /*0988*/ 	.short	0x0101
        /*098a*/ 	.byte	0x3f
	.zero		1


	//   ....[41]....
        /*098c*/ 	.word	0x0000cb30
        /*0990*/ 	.word	0x00000010
        /*0994*/ 	.word	0x00019c20
        /*0998*/ 	.short	0x010a
        /*099a*/ 	.byte	0x3f
	.zero		1


	//   ....[42]....
        /*099c*/ 	.word	0x0000ce10
        /*09a0*/ 	.word	0x00000006
        /*09a4*/ 	.word	0x00019c80
        /*09a8*/ 	.short	0x010a
        /*09aa*/ 	.byte	0x3f
	.zero		1


	//   ....[43]....
        /*09ac*/ 	.word	0x0000d230
        /*09b0*/ 	.word	0x00000006
        /*09b4*/ 	.word	0x00019c40
        /*09b8*/ 	.short	0x010a
        /*09ba*/ 	.byte	0x3f
	.zero		1


	//   ....[44]....
        /*09bc*/ 	.word	0x0000d6e0
        /*09c0*/ 	.word	0x00000003
        /*09c4*/ 	.word	0x00019c70
        /*09c8*/ 	.short	0x010a
        /*09ca*/ 	.byte	0x3f
	.zero		1


	//   ....[45]....
        /*09cc*/ 	.word	0x0000d750
        /*09d0*/ 	.word	0x00000003
        /*09d4*/ 	.word	0x00019c60
        /*09d8*/ 	.short	0x010a
        /*09da*/ 	.byte	0x3f
	.zero		1


	//   ....[46]....
        /*09dc*/ 	.word	0x0000db90
        /*09e0*/ 	.word	0x00000003
        /*09e4*/ 	.word	0x00019c50
        /*09e8*/ 	.short	0x0101
        /*09ea*/ 	.byte	0x3f
	.zero		1


	//   ....[47]....
        /*09ec*/ 	.word	0x0000dc10
        /*09f0*/ 	.word	0x00000003
        /*09f4*/ 	.word	0x00000000
        /*09f8*/ 	.short	0x0101
        /*09fa*/ 	.byte	0x3f
	.zero		1


	//   ....[48]....
        /*09fc*/ 	.word	0x0000de10
        /*0a00*/ 	.word	0x00000000
        /*0a04*/ 	.word	0x00019c70
        /*0a08*/ 	.short	0x010a
        /*0a0a*/ 	.byte	0x3f
	.zero		1


	//   ....[49]....
        /*0a0c*/ 	.word	0x0000de80
        /*0a10*/ 	.word	0x00000000
        /*0a14*/ 	.word	0x00019c60
        /*0a18*/ 	.short	0x010a
        /*0a1a*/ 	.byte	0x3f
	.zero		1


	//   ....[50]....
        /*0a1c*/ 	.word	0x0000e2c0
        /*0a20*/ 	.word	0x00000000
        /*0a24*/ 	.word	0x00019c50
        /*0a28*/ 	.short	0x0101
        /*0a2a*/ 	.byte	0x3f
	.zero		1


	//   ....[51]....
        /*0a2c*/ 	.word	0x0000e310
        /*0a30*/ 	.word	0x00000002
        /*0a34*/ 	.word	0x00000000
        /*0a38*/ 	.short	0x0101
        /*0a3a*/ 	.byte	0x3f
	.zero		1


	//   ....[52]....
        /*0a3c*/ 	.word	0x0000f080
        /*0a40*/ 	.word	0x00000007
        /*0a44*/ 	.word	0x00019c20
        /*0a48*/ 	.short	0x010a
        /*0a4a*/ 	.byte	0x3f
	.zero		1


	//   ....[53]....
        /*0a4c*/ 	.word	0x0000f220
        /*0a50*/ 	.word	0x00000005
        /*0a54*/ 	.word	0x00000000
        /*0a58*/ 	.short	0x010a
        /*0a5a*/ 	.byte	0x3f
	.zero		1


	//   ....[54]....
        /*0a5c*/ 	.word	0x0000f290
        /*0a60*/ 	.word	0x00000003
        /*0a64*/ 	.word	0x00000000
        /*0a68*/ 	.short	0x010a
        /*0a6a*/ 	.byte	0x3f
	.zero		1


	//   ....[55]....
        /*0a6c*/ 	.word	0x0000f2e0
        /*0a70*/ 	.word	0x00000003
        /*0a74*/ 	.word	0x00019c60
        /*0a78*/ 	.short	0x010a
        /*0a7a*/ 	.byte	0x3f
	.zero		1


	//   ....[56]....
        /*0a7c*/ 	.word	0x0000f330
        /*0a80*/ 	.word	0x00000005
        /*0a84*/ 	.word	0x00019c60
        /*0a88*/ 	.short	0x010a
        /*0a8a*/ 	.byte	0x3f
	.zero		1


	//   ....[57]....
        /*0a8c*/ 	.word	0x0000f370
        /*0a90*/ 	.word	0x00000003
        /*0a94*/ 	.word	0x00019c80
        /*0a98*/ 	.short	0x010a
        /*0a9a*/ 	.byte	0x3f
	.zero		1


	//   ....[58]....
        /*0a9c*/ 	.word	0x0000f390
        /*0aa0*/ 	.word	0x00000005
        /*0aa4*/ 	.word	0x00019c80
        /*0aa8*/ 	.short	0x010a
        /*0aaa*/ 	.byte	0x3f
	.zero		1


	//   ....[59]....
        /*0aac*/ 	.word	0x0000f3f0
        /*0ab0*/ 	.word	0x00000000
        /*0ab4*/ 	.word	0x00019c00
        /*0ab8*/ 	.short	0x010a
        /*0aba*/ 	.byte	0x3f
	.zero		1


	//   ....[60]....
        /*0abc*/ 	.word	0x0000f440
        /*0ac0*/ 	.word	0x00000005
        /*0ac4*/ 	.word	0x00019c30
        /*0ac8*/ 	.short	0x010a
        /*0aca*/ 	.byte	0x3f
	.zero		1


	//   ....[61]....
        /*0acc*/ 	.word	0x0000f490
        /*0ad0*/ 	.word	0x00000009
        /*0ad4*/ 	.word	0x00019c30
        /*0ad8*/ 	.short	0x010a
        /*0ada*/ 	.byte	0x3f
	.zero		1


	//   ....[62]....
        /*0adc*/ 	.word	0x0000f4e0
        /*0ae0*/ 	.word	0x0000000a
        /*0ae4*/ 	.word	0x00019c50
        /*0ae8*/ 	.short	0x010a
        /*0aea*/ 	.byte	0x3f
	.zero		1


	//   ....[63]....
        /*0aec*/ 	.word	0x0000f530
        /*0af0*/ 	.word	0x00000007
        /*0af4*/ 	.word	0x00019c50
        /*0af8*/ 	.short	0x010a
        /*0afa*/ 	.byte	0x3f
	.zero		1


	//   ....[64]....
        /*0afc*/ 	.word	0x0000f680
        /*0b00*/ 	.word	0x00000004
        /*0b04*/ 	.word	0x00019c80
        /*0b08*/ 	.short	0x010a
        /*0b0a*/ 	.byte	0x3f
	.zero		1


	//   ....[65]....
        /*0b0c*/ 	.word	0x0000f6d0
        /*0b10*/ 	.word	0x00000004
        /*0b14*/ 	.word	0x00019c40
        /*0b18*/ 	.short	0x010a
        /*0b1a*/ 	.byte	0x3f
	.zero		1


	//   ....[66]....
        /*0b1c*/ 	.word	0x0000fb20
        /*0b20*/ 	.word	0x00000010
        /*0b24*/ 	.word	0x00019c20
        /*0b28*/ 	.short	0x010a
        /*0b2a*/ 	.byte	0x3f
	.zero		1


	//   ....[67]....
        /*0b2c*/ 	.word	0x0000fb70
        /*0b30*/ 	.word	0x00000006
        /*0b34*/ 	.word	0x00019c80
        /*0b38*/ 	.short	0x010a
        /*0b3a*/ 	.byte	0x3f
	.zero		1


	//   ....[68]....
        /*0b3c*/ 	.word	0x0000fbc0
        /*0b40*/ 	.word	0x00000006
        /*0b44*/ 	.word	0x00019c40
        /*0b48*/ 	.short	0x010a
        /*0b4a*/ 	.byte	0x3f
	.zero		1


	//   ....[69]....
        /*0b4c*/ 	.word	0x0000fc10
        /*0b50*/ 	.word	0x00000003
        /*0b54*/ 	.word	0x00019c70
        /*0b58*/ 	.short	0x010a
        /*0b5a*/ 	.byte	0x3f
	.zero		1


	//   ....[70]....
        /*0b5c*/ 	.word	0x0000fc60
        /*0b60*/ 	.word	0x00000003
        /*0b64*/ 	.word	0x00019c60
        /*0b68*/ 	.short	0x010a
        /*0b6a*/ 	.byte	0x3f
	.zero		1


	//   ....[71]....
        /*0b6c*/ 	.word	0x0000fcb0
        /*0b70*/ 	.word	0x00000000
        /*0b74*/ 	.word	0x00019c70
        /*0b78*/ 	.short	0x010a
        /*0b7a*/ 	.byte	0x3f
	.zero		1


	//   ....[72]....
        /*0b7c*/ 	.word	0x0000fd00
        /*0b80*/ 	.word	0x00000000
        /*0b84*/ 	.word	0x00019c60
        /*0b88*/ 	.short	0x010a
        /*0b8a*/ 	.byte	0x3f
	.zero		1


	//   ....[73]....
        /*0b8c*/ 	.word	0x0000fd50
        /*0b90*/ 	.word	0x00000007
        /*0b94*/ 	.word	0x00019c20
        /*0b98*/ 	.short	0x010a
        /*0b9a*/ 	.byte	0x3f
	.zero		1


	//   ....[74]....
        /*0b9c*/ 	.word	0x0000fef0
        /*0ba0*/ 	.word	0x00000005
        /*0ba4*/ 	.word	0x00000000
        /*0ba8*/ 	.short	0x010a
        /*0baa*/ 	.byte	0x3f
	.zero		1


	//   ....[75]....
        /*0bac*/ 	.word	0x0000ff40
        /*0bb0*/ 	.word	0x00000003
        /*0bb4*/ 	.word	0x00000000
        /*0bb8*/ 	.short	0x010a
        /*0bba*/ 	.byte	0x3f
	.zero		1


	//   ....[76]....
        /*0bbc*/ 	.word	0x0000ff90
        /*0bc0*/ 	.word	0x00000003
        /*0bc4*/ 	.word	0x00019c60
        /*0bc8*/ 	.short	0x010a
        /*0bca*/ 	.byte	0x3f
	.zero		1


	//   ....[77]....
        /*0bcc*/ 	.word	0x0000ffe0
        /*0bd0*/ 	.word	0x00000005
        /*0bd4*/ 	.word	0x00019c60
        /*0bd8*/ 	.short	0x010a
        /*0bda*/ 	.byte	0x3f
	.zero		1


	//   ....[78]....
        /*0bdc*/ 	.word	0x00010030
        /*0be0*/ 	.word	0x00000003
        /*0be4*/ 	.word	0x00019c80
        /*0be8*/ 	.short	0x010a
        /*0bea*/ 	.byte	0x3f
	.zero		1


	//----- nvinfo : EIATTR_NUM_MBARRIERS
	.align		4
.L_1161:
        /*0bec*/ 	.byte	0x03, 0x38
        /*0bee*/ 	.short	0x0016


	//----- nvinfo : EIATTR_EXIT_INSTR_OFFSETS
	.align		4
        /*0bf0*/ 	.byte	0x04, 0x1c
        /*0bf2*/ 	.short	(.L_1163 - .L_1162)


	//   ....[0]....
.L_1162:
        /*0bf4*/ 	.word	0x00000a40


	//   ....[1]....
        /*0bf8*/ 	.word	0x000098e0


	//   ....[2]....
        /*0bfc*/ 	.word	0x0000f3e0


	//----- nvinfo : EIATTR_MAX_THREADS
	.align		4
.L_1163:
        /*0c00*/ 	.byte	0x04, 0x05
        /*0c02*/ 	.short	(.L_1165 - .L_1164)
.L_1164:
        /*0c04*/ 	.word	0x00000200
        /*0c08*/ 	.word	0x00000001
        /*0c0c*/ 	.word	0x00000001


	//----- nvinfo : EIATTR_CRS_STACK_SIZE
	.align		4
.L_1165:
        /*0c10*/ 	.byte	0x04, 0x1e
        /*0c12*/ 	.short	(.L_1167 - .L_1166)
.L_1166:
        /*0c14*/ 	.word	0x00000000


	//----- nvinfo : EIATTR_CBANK_PARAM_SIZE
	.align		4
.L_1167:
        /*0c18*/ 	.byte	0x03, 0x19
        /*0c1a*/ 	.short	0x0af0


	//----- nvinfo : EIATTR_PARAM_CBANK
	.align		4
        /*0c1c*/ 	.byte	0x04, 0x0a
        /*0c1e*/ 	.short	(.L_1169 - .L_1168)
	.align		4
.L_1168:
        /*0c20*/ 	.word	index@(.nv.constant0._ZN7cutlass13device_kernelIN5flash11enable_sm90INS1_16FlashAttnFwdSm90INS1_25CollectiveMainloopFwdSm90ILi2EN4cute5tupleIJNS5_1CILi1EEES8_S8_EEENS6_IJNS7_ILi192EEENS7_ILi128EEENS7_ILi96EEEEEELi96ENS_12float_e4m3_tEfNS_4arch4Sm90ELb0ELb0ELb0ELb1ELb0ELb0ELb0ELb1ELb1ELb1ELb1ELb0EEENS1_21CollectiveEpilogueFwdINS6_IJSA_SC_SB_EEES9_NS_10bfloat16_tESG_Li384ELb1ELb1ELb1ELb1EEENS1_36VarlenDynamicPersistentTileSchedulerILi192ELi128ELi384ELi128ELb1ELb1ELb1ELb0ELb1ELb1EEEEEEEEEvNT_6ParamsE)
        /*0c24*/ 	.short	0x0210
        /*0c26*/ 	.short	0x0af0


	//----- nvinfo : EIATTR_SW_WAR
	.align		4
.L_1169:
        /*0c28*/ 	.byte	0x04, 0x36
        /*0c2a*/ 	.short	(.L_1171 - .L_1170)
.L_1170:
        /*0c2c*/ 	.word	0x00000008
.L_1171:


//--------------------- .nv.info._ZN7cutlass13device_kernelIN5flash11enable_sm90INS1_16FlashAttnFwdSm90INS1_25CollectiveMainloopFwdSm90ILi2EN4cute5tupleIJNS5_1CILi1EEES8_S8_EEENS6_IJNS7_ILi192EEENS7_ILi128EEENS7_ILi96EEEEEELi96ENS_12float_e4m3_tEfNS_4arch4Sm90ELb0ELb0ELb0ELb1ELb0ELb1ELb0ELb1ELb1ELb1ELb1ELb0EEENS1_21CollectiveEpilogueFwdINS6_IJSA_SC_SB_EEES9_NS_10bfloat16_tESG_Li384ELb1ELb1ELb1ELb1EEENS1_36VarlenDynamicPersistentTileSchedulerILi192ELi128ELi384ELi128ELb1ELb1ELb1ELb0ELb1ELb1EEEEEEEEEvNT_6ParamsE --------------------------
	.section	.nv.info._ZN7cutlass13device_kernelIN5flash11enable_sm90INS1_16FlashAttnFwdSm90INS1_25CollectiveMainloopFwdSm90ILi2EN4cute5tupleIJNS5_1CILi1EEES8_S8_EEENS6_IJNS7_ILi192EEENS7_ILi128EEENS7_ILi96EEEEEELi96ENS_12float_e4m3_tEfNS_4arch4Sm90ELb0ELb0ELb0ELb1ELb0ELb1ELb0ELb1ELb1ELb1ELb1ELb0EEENS1_21CollectiveEpilogueFwdINS6_IJSA_SC_SB_EEES9_NS_10bfloat16_tESG_Li384ELb1ELb1ELb1ELb1EEENS1_36VarlenDynamicPersistentTileSchedulerILi192ELi128ELi384ELi128ELb1ELb1ELb1ELb0ELb1ELb1EEEEEEEEEvNT_6ParamsE,"",@"SHT_CUDA_INFO"
	.sectionflags	@""
	.align	4


	//----- nvinfo : EIATTR_CUDA_API_VERSION
	.align		4
        /*0000*/ 	.byte	0x04, 0x37
        /*0002*/ 	.short	(.L_1173 - .L_1172)
.L_1172:
        /*0004*/ 	.word	0x00000082


	//----- nvinfo : EIATTR_KPARAM_INFO
	.align		4
.L_1173:
        /*0008*/ 	.byte	0x04, 0x17
        /*000a*/ 	.short	(.L_1175 - .L_1174)
.L_1174:
        /*000c*/ 	.word	0x00000000
        /*0010*/ 	.short	0x0000
        /*0012*/ 	.short	0x0070
        /*0014*/ 	.byte	0x00, 0xf0, 0x01, 0x2a


	//----- nvinfo : EIATTR_SPARSE_MMA_MASK
	.align		4
.L_1175:
        /*0018*/ 	.byte	0x03, 0x50
        /*001a*/ 	.short	0x0000


	//----- nvinfo : EIATTR_MAXREG_COUNT
	.align		4
        /*001c*/ 	.byte	0x03, 0x1b
        /*001e*/ 	.short	0x0080


	//----- nvinfo : EIATTR_NUM_BARRIERS
	.align		4
        /*0020*/ 	.byte	0x02, 0x4c
        /*0022*/ 	.byte	0x10
	.zero		1


	//----- nvinfo : EIATTR_EXTERNS
	.align		4
        /*0024*/ 	.byte	0x04, 0x0f
        /*0026*/ 	.short	(.L_1177 - .L_1176)


	//   ....[0]....
	.align		4
.L_1176:
        /*0028*/ 	.word	index@(__assertfail)


	//----- nvinfo : EIATTR_ANNOTATIONS
	.align		4
.L_1177:
        /*002c*/ 	.byte	0x04, 0x55
        /*002e*/ 	.short	(.L_1179 - .L_1178)


	//   ....[0]....
.L_1178:
        /* <DEDUP_REMOVED lines=104> */


	//----- nvinfo : EIATTR_MERCURY_ISA_VERSION
	.align		4
.L_1179:
        /*0698*/ 	.byte	0x03, 0x5f
        /*069a*/ 	.short	0x0101


	//----- nvinfo : EIATTR_UNUSED_LOAD_BYTE_OFFSET
	.align		4
        /*069c*/ 	.byte	0x04, 0x44
        /*069e*/ 	.short	(.L_1181 - .L_1180)


	//   ....[0]....
.L_1180:
        /*06a0*/ 	.word	0x00000a90
        /*06a4*/ 	.word	0x0000fff0


	//   ....[1]....
        /*06a8*/ 	.word	0x000101e0
        /*06ac*/ 	.word	0x0000fff0


	//----- nvinfo : EIATTR_INT_WARP_WIDE_INSTR_OFFSETS
	.align		4
.L_1181:
        /*06b0*/ 	.byte	0x04, 0x31
        /*06b2*/ 	.short	(.L_1183 - .L_1182)


	//   ....[0]....
.L_1182:
        /*06b4*/ 	.word	0x00000180


	//   ....[1]....
        /*06b8*/ 	.word	0x00000220


	//   ....[2]....
        /*06bc*/ 	.word	0x00000290


	//   ....[3]....
        /*06c0*/ 	.word	0x00016540


	//   ....[4]....
        /*06c4*/ 	.word	0x000165d0


	//   ....[5]....
        /*06c8*/ 	.word	0x000190a0


	//   ....[6]....
        /*06cc*/ 	.word	0x00019130


	//----- nvinfo : EIATTR_COOP_GROUP_MASK_REGIDS
	.align		4
.L_1183:
        /*06d0*/ 	.byte	0x04, 0x29
        /*06d2*/ 	.short	(.L_1185 - .L_1184)


	//   ....[0]....
.L_1184:
        /*06d4*/ 	.word	0xffffffff


	//   ....[1]....
        /*06d8*/ 	.word	0xffffffff


	//   ....[2]....
        /*06dc*/ 	.word	0xffffffff


	//   ....[3]....
        /*06e0*/ 	.word	0xffffffff


	//   ....[4]....
        /*06e4*/ 	.word	0xffffffff


	//   ....[5]....
        /*06e8*/ 	.word	0xffffffff


	//   ....[6]....
        /*06ec*/ 	.word	0xffffffff


	//   ....[7]....
        /*06f0*/ 	.word	0xffffffff


	//   ....[8]....
        /*06f4*/ 	.word	0xffffffff


	//   ....[9]....
        /*06f8*/ 	.word	0xffffffff


	//   ....[10]....
        /*06fc*/ 	.word	0xffffffff


	//   ....[11]....
        /*0700*/ 	.word	0xffffffff


	//   ....[12]....
        /*0704*/ 	.word	0xffffffff


	//   ....[13]....
        /*0708*/ 	.word	0xffffffff


	//   ....[14]....
        /*070c*/ 	.word	0xffffffff


	//   ....[15]....
        /*0710*/ 	.word	0xffffffff


	//   ....[16]....
        /*0714*/ 	.word	0xffffffff


	//   ....[17]....
        /*0718*/ 	.word	0xffffffff


	//   ....[18]....
        /*071c*/ 	.word	0xffffffff


	//   ....[19]....
        /*0720*/ 	.word	0xffffffff


	//   ....[20]....
        /*0724*/ 	.word	0xffffffff


	//   ....[21]....
        /*0728*/ 	.word	0xffffffff


	//   ....[22]....
        /*072c*/ 	.word	0xffffffff


	//   ....[23]....
        /*0730*/ 	.word	0xffffffff


	//   ....[24]....
        /*0734*/ 	.word	0xffffffff


	//   ....[25]....
        /*0738*/ 	.word	0xffffffff


	//   ....[26]....
        /*073c*/ 	.word	0xffffffff


	//   ....[27]....
        /*0740*/ 	.word	0xffffffff


	//   ....[28]....
        /*0744*/ 	.word	0xffffffff


	//   ....[29]....
        /*0748*/ 	.word	0xffffffff


	//   ....[30]....
        /*074c*/ 	.word	0xffffffff


	//   ....[31]....
        /*0750*/ 	.word	0xffffffff


	//   ....[32]....
        /*0754*/ 	.word	0xffffffff


	//   ....[33]....
        /*0758*/ 	.word	0xffffffff


	//   ....[34]....
        /*075c*/ 	.word	0xffffffff


	//   ....[35]....
        /*0760*/ 	.word	0xffffffff


	//   ....[36]....
        /*0764*/ 	.word	0xffffffff


	//   ....[37]....
        /*0768*/ 	.word	0xffffffff


	//   ....[38]....
        /*076c*/ 	.word	0xffffffff


	//   ....[39]....
        /*0770*/ 	.word	0xffffffff


	//   ....[40]....
        /*0774*/ 	.word	0xffffffff


	//   ....[41]....
        /*0778*/ 	.word	0xffffffff


	//   ....[42]....
        /*077c*/ 	.word	0xffffffff


	//   ....[43]....
        /*0780*/ 	.word	0xffffffff


	//   ....[44]....
        /*0784*/ 	.word	0xffffffff


	//   ....[45]....
        /*0788*/ 	.word	0xffffffff


	//   ....[46]....
        /*078c*/ 	.word	0xffffffff


	//   ....[47]....
        /*0790*/ 	.word	0xffffffff


	//   ....[48]....
        /*0794*/ 	.word	0xffffffff


	//   ....[49]....
        /*0798*/ 	.word	0xffffffff


	//   ....[50]....
        /*079c*/ 	.word	0xffffffff


	//   ....[51]....
        /*07a0*/ 	.word	0xffffffff


	//   ....[52]....
        /*07a4*/ 	.word	0xffffffff


	//   ....[53]....
        /*07a8*/ 	.word	0xffffffff


	//   ....[54]....
        /*07ac*/ 	.word	0xffffffff


	//   ....[55]....
        /*07b0*/ 	.word	0xffffffff


	//   ....[56]....
        /*07b4*/ 	.word	0xffffffff


	//   ....[57]....
        /*07b8*/ 	.word	0xffffffff


	//   ....[58]....
        /*07bc*/ 	.word	0xffffffff


	//   ....[59]....
        /*07c0*/ 	.word	0xffffffff


	//   ....[60]....
        /*07c4*/ 	.word	0xffffffff


	//   ....[61]....
        /*07c8*/ 	.word	0xffffffff


	//   ....[62]....
        /*07cc*/ 	.word	0xffffffff


	//   ....[63]....
        /*07d0*/ 	.word	0xffffffff


	//   ....[64]....
        /*07d4*/ 	.word	0xffffffff


	//   ....[65]....
        /*07d8*/ 	.word	0xffffffff


	//   ....[66]....
        /*07dc*/ 	.word	0xffffffff


	//   ....[67]....
        /*07e0*/ 	.word	0xffffffff


	//   ....[68]....
        /*07e4*/ 	.word	0xffffffff


	//   ....[69]....
        /*07e8*/ 	.word	0xffffffff


	//   ....[70]....
        /*07ec*/ 	.word	0xffffffff


	//   ....[71]....
        /*07f0*/ 	.word	0xffffffff


	//   ....[72]....
        /*07f4*/ 	.word	0xffffffff


	//   ....[73]....
        /*07f8*/ 	.word	0xffffffff


	//   ....[74]....
        /*07fc*/ 	.word	0xffffffff


	//   ....[75]....
        /*0800*/ 	.word	0xffffffff


	//   ....[76]....
        /*0804*/ 	.word	0xffffffff


	//   ....[77]....
        /*0808*/ 	.word	0xffffffff


	//   ....[78]....
        /*080c*/ 	.word	0xffffffff


	//   ....[79]....
        /*0810*/ 	.word	0xffffffff


	//   ....[80]....
        /*0814*/ 	.word	0xffffffff


	//   ....[81]....
        /*0818*/ 	.word	0xffffffff


	//   ....[82]....
        /*081c*/ 	.word	0xffffffff


	//   ....[83]....
        /*0820*/ 	.word	0xffffffff


	//   ....[84]....
        /*0824*/ 	.word	0xffffffff


	//   ....[85]....
        /*0828*/ 	.word	0xffffffff


	//   ....[86]....
        /*082c*/ 	.word	0xffffffff


	//   ....[87]....
        /*0830*/ 	.word	0xffffffff


	//   ....[88]....
        /*0834*/ 	.word	0xffffffff


	//   ....[89]....
        /*0838*/ 	.word	0xffffffff


	//   ....[90]....
        /*083c*/ 	.word	0xffffffff


	//   ....[91]....
        /*0840*/ 	.word	0xffffffff


	//   ....[92]....
        /*0844*/ 	.word	0xffffffff


	//   ....[93]....
        /*0848*/ 	.word	0xffffffff


	//   ....[94]....
        /*084c*/ 	.word	0xffffffff


	//   ....[95]....
        /*0850*/ 	.word	0xffffffff


	//   ....[96]....
        /*0854*/ 	.word	0xffffffff


	//   ....[97]....
        /*0858*/ 	.word	0xffffffff


	//   ....[98]....
        /*085c*/ 	.word	0xffffffff


	//   ....[99]....
        /*0860*/ 	.word	0xffffffff


	//   ....[100]....
        /*0864*/ 	.word	0xffffffff


	//   ....[101]....
        /*0868*/ 	.word	0xffffffff


	//   ....[102]....
        /*086c*/ 	.word	0xffffffff


	//   ....[103]....
        /*0870*/ 	.word	0xffffffff


	//   ....[104]....
        /*0874*/ 	.word	0xffffffff


	//   ....[105]....
        /*0878*/ 	.word	0xffffffff


	//   ....[106]....
        /*087c*/ 	.word	0xffffffff


	//   ....[107]....
        /*0880*/ 	.word	0xffffffff


	//   ....[108]....
        /*0884*/ 	.word	0xffffffff


	//   ....[109]....
        /*0888*/ 	.word	0xffffffff


	//   ....[110]....
        /*088c*/ 	.word	0xffffffff


	//   ....[111]....
        /*0890*/ 	.word	0xffffffff


	//   ....[112]....
        /*0894*/ 	.word	0xffffffff


	//   ....[113]....
        /*0898*/ 	.word	0xffffffff


	//   ....[114]....
        /*089c*/ 	.word	0xffffffff


	//   ....[115]....
        /*08a0*/ 	.word	0xffffffff


	//   ....[116]....
        /*08a4*/ 	.word	0xffffffff


	//   ....[117]....
        /*08a8*/ 	.word	0xffffffff


	//   ....[118]....
        /*08ac*/ 	.word	0xffffffff


	//   ....[119]....
        /*08b0*/ 	.word	0xffffffff


	//   ....[120]....
        /*08b4*/ 	.word	0xffffffff


	//   ....[121]....
        /*08b8*/ 	.word	0xffffffff


	//   ....[122]....
        /*08bc*/ 	.word	0xffffffff


	//   ....[123]....
        /*08c0*/ 	.word	0xffffffff


	//   ....[124]....
        /*08c4*/ 	.word	0xffffffff


	//   ....[125]....
        /*08c8*/ 	.word	0xffffffff


	//   ....[126]....
        /*08cc*/ 	.word	0xffffffff


	//   ....[127]....
        /*08d0*/ 	.word	0xffffffff


	//   ....[128]....
        /*08d4*/ 	.word	0xffffffff


	//   ....[129]....
        /*08d8*/ 	.word	0xffffffff


	//   ....[130]....
        /*08dc*/ 	.word	0xffffffff


	//   ....[131]....
        /*08e0*/ 	.word	0xffffffff


	//   ....[132]....
        /*08e4*/ 	.word	0xffffffff


	//   ....[133]....
        /*08e8*/ 	.word	0xffffffff


	//   ....[134]....
        /*08ec*/ 	.word	0xffffffff


	//   ....[135]....
        /*08f0*/ 	.word	0xffffffff


	//   ....[136]....
        /*08f4*/ 	.word	0x0500000f


	//   ....[137]....
        /*08f8*/ 	.word	0x0500000f


	//   ....[138]....
        /*08fc*/ 	.word	0x0500000f


	//   ....[139]....
        /*0900*/ 	.word	0x0500000f


	//   ....[140]....
        /*0904*/ 	.word	0x0500000f


	//   ....[141]....
        /*0908*/ 	.word	0x0500000f


	//   ....[142]....
        /*090c*/ 	.word	0x0500000f


	//   ....[143]....
        /*0910*/ 	.word	0x0500000f


	//   ....[144]....
        /*0914*/ 	.word	0x0500000f


	//   ....[145]....
        /*0918*/ 	.word	0x0500000f


	//   ....[146]....
        /*091c*/ 	.word	0x0500000f


	//   ....[147]....
        /*0920*/ 	.word	0x0500000f


	//   ....[148]....
        /*0924*/ 	.word	0x0500000f


	//   ....[149]....
        /*0928*/ 	.word	0x0500000f


	//   ....[150]....
        /*092c*/ 	.word	0x0500000f


	//   ....[151]....
        /*0930*/ 	.word	0x0500000f


	//   ....[152]....
        /*0934*/ 	.word	0x0500000f


	//   ....[153]....
        /*0938*/ 	.word	0x0500000f


	//   ....[154]....
        /*093c*/ 	.word	0x0500000f


	//   ....[155]....
        /*0940*/ 	.word	0x0500000f


	//   ....[156]....
        /*0944*/ 	.word	0x0500000f


	//   ....[157]....
        /*0948*/ 	.word	0x0500000f


	//   ....[158]....
        /*094c*/ 	.word	0x0500000f


	//   ....[159]....
        /*0950*/ 	.word	0x0500000f


	//   ....[160]....
        /*0954*/ 	.word	0x0500000f


	//   ....[161]....
        /*0958*/ 	.word	0x0500000f


	//   ....[162]....
        /*095c*/ 	.word	0x0500000f


	//   ....[163]....
        /*0960*/ 	.word	0x0500000f


	//   ....[164]....
        /*0964*/ 	.word	0x0500000f


	//   ....[165]....
        /*0968*/ 	.word	0x0500000f


	//   ....[166]....
        /*096c*/ 	.word	0x0500000f


	//   ....[167]....
        /*0970*/ 	.word	0x0500000f


	//   ....[168]....
        /*0974*/ 	.word	0x0500000f


	//   ....[169]....
        /*0978*/ 	.word	0x0500000f


	//   ....[170]....
        /*097c*/ 	.word	0x0500000f


	//----- nvinfo : EIATTR_COOP_GROUP_INSTR_OFFSETS
	.align		4
.L_1185:
        /*0980*/ 	.byte	0x04, 0x28
        /*0982*/ 	.short	(.L_1187 - .L_1186)


	//   ....[0]....
.L_1186:
        /*0984*/ 	.word	0x00000060


	//   ....[1]....
        /*0988*/ 	.word	0x00000190


	//   ....[2]....
        /*098c*/ 	.word	0x00000240


	//   ....[3]....
        /*0990*/ 	.word	0x00000400


	//   ....[4]....
        /*0994*/ 	.word	0x00000560


	//   ....[5]....
        /*0998*/ 	.word	0x00000680


	//   ....[6]....
        /*099c*/ 	.word	0x000007e0


	//   ....[7]....
        /*09a0*/ 	.word	0x00007240


	//   ....[8]....
        /*09a4*/ 	.word	0x000077a0


	//   ....[9]....
        /*09a8*/ 	.word	0x000077b0


	//   ....[10]....
        /*09ac*/ 	.word	0x000077c0


	//   ....[11]....
        /*09b0*/ 	.word	0x000077d0


	//   ....[12]....
        /*09b4*/ 	.word	0x000092e0


	//   ....[13]....
        /*09b8*/ 	.word	0x000092f0


	//   ....[14]....
        /*09bc*/ 	.word	0x00009300


	//   ....[15]....
        /*09c0*/ 	.word	0x00009310


	//   ....[16]....
        /*09c4*/ 	.word	0x0000c250


	//   ....[17]....
        /*09c8*/ 	.word	0x0000c350


	//   ....[18]....
        /*09cc*/ 	.word	0x0000c820


	//   ....[19]....
        /*09d0*/ 	.word	0x0000c870


	//   ....[20]....
        /*09d4*/ 	.word	0x0000e0b0


	//   ....[21]....
        /*09d8*/ 	.word	0x0000e360


	//   ....[22]....
        /*09dc*/ 	.word	0x0000e390


	//   ....[23]....
        /*09e0*/ 	.word	0x0000e3e0


	//   ....[24]....
        /*09e4*/ 	.word	0x0000fa70


	//   ....[25]....
        /*09e8*/ 	.word	0x0000fa80


	//   ....[26]....
        /*09ec*/ 	.word	0x0000fb50


	//   ....[27]....
        /*09f0*/ 	.word	0x0000fc10


	//   ....[28]....
        /*09f4*/ 	.word	0x000108c0


	//   ....[29]....
        /*09f8*/ 	.word	0x00010960


	//   ....[30]....
        /*09fc*/ 	.word	0x00010980


	//   ....[31]....
        /*0a00*/ 	.word	0x000109a0


	//   ....[32]....
        /*0a04*/ 	.word	0x000109b0


	//   ....[33]....
        /*0a08*/ 	.word	0x000109c0


	//   ....[34]....
        /*0a0c*/ 	.word	0x000109d0


	//   ....[35]....
        /*0a10*/ 	.word	0x000109f0


	//   ....[36]....
        /*0a14*/ 	.word	0x00010a10


	//   ....[37]....
        /*0a18*/ 	.word	0x00010a20


	//   ....[38]....
        /*0a1c*/ 	.word	0x00010a30


	//   ....[39]....
        /*0a20*/ 	.word	0x00010a40


	//   ....[40]....
        /*0a24*/ 	.word	0x00010a50


	//   ....[41]....
        /*0a28*/ 	.word	0x00010a60


	//   ....[42]....
        /*0a2c*/ 	.word	0x00010a70


	//   ....[43]....
        /*0a30*/ 	.word	0x00010a80


	//   ....[44]....
        /*0a34*/ 	.word	0x00010a90


	//   ....[45]....
        /*0a38*/ 	.word	0x00010aa0


	//   ....[46]....
        /*0a3c*/ 	.word	0x00010ab0


	//   ....[47]....
        /*0a40*/ 	.word	0x00010ac0


	//   ....[48]....
        /*0a44*/ 	.word	0x00010ad0


	//   ....[49]....
        /*0a48*/ 	.word	0x00010ae0


	//   ....[50]....
        /*0a4c*/ 	.word	0x00010af0


	//   ....[51]....
        /*0a50*/ 	.word	0x00010b00


	//   ....[52]....
        /*0a54*/ 	.word	0x00010b10


	//   ....[53]....
        /*0a58*/ 	.word	0x00010b20


	//   ....[54]....
        /*0a5c*/ 	.word	0x00010b30


	//   ....[55]....
        /*0a60*/ 	.word	0x00010b40


	//   ....[56]....
        /*0a64*/ 	.word	0x00010b50


	//   ....[57]....
        /*0a68*/ 	.word	0x00010b60


	//   ....[58]....
        /*0a6c*/ 	.word	0x00010b70


	//   ....[59]....
        /*0a70*/ 	.word	0x00010b80


	//   ....[60]....
        /*0a74*/ 	.word	0x00010b90


	//   ....[61]....
        /*0a78*/ 	.word	0x00010ba0


	//   ....[62]....
        /*0a7c*/ 	.word	0x00010bb0


	//   ....[63]....
        /*0a80*/ 	.word	0x00010bc0


	//   ....[64]....
        /*0a84*/ 	.word	0x00010bd0


	//   ....[65]....
        /*0a88*/ 	.word	0x00010be0


	//   ....[66]....
        /*0a8c*/ 	.word	0x00010bf0


	//   ....[67]....
        /*0a90*/ 	.word	0x00010c00


	//   ....[68]....
        /*0a94*/ 	.word	0x00010c10


	//   ....[69]....
        /*0a98*/ 	.word	0x00010c20


	//   ....[70]....
        /*0a9c*/ 	.word	0x00010c30


	//   ....[71]....
        /*0aa0*/ 	.word	0x00010c40


	//   ....[72]....
        /*0aa4*/ 	.word	0x00010c50


	//   ....[73]....
        /*0aa8*/ 	.word	0x00010c60


	//   ....[74]....
        /*0aac*/ 	.word	0x00010c70


	//   ....[75]....
        /*0ab0*/ 	.word	0x00010c80


	//   ....[76]....
        /*0ab4*/ 	.word	0x000115c0


	//   ....[77]....
        /*0ab8*/ 	.word	0x000115d0


	//   ....[78]....
        /*0abc*/ 	.word	0x000115e0


	//   ....[79]....
        /*0ac0*/ 	.word	0x00011620


	//   ....[80]....
        /*0ac4*/ 	.word	0x00011d20


	//   ....[81]....
        /*0ac8*/ 	.word	0x00011d30


	//   ....[82]....
        /*0acc*/ 	.word	0x00011e40


	//   ....[83]....
        /*0ad0*/ 	.word	0x00011e60


	//   ....[84]....
        /*0ad4*/ 	.word	0x000122d0


	//   ....[85]....
        /*0ad8*/ 	.word	0x000122e0


	//   ....[86]....
        /*0adc*/ 	.word	0x000126e0


	//   ....[87]....
        /*0ae0*/ 	.word	0x000126f0


	//   ....[88]....
        /*0ae4*/ 	.word	0x00013330


	//   ....[89]....
        /*0ae8*/ 	.word	0x00013340


	//   ....[90]....
        /*0aec*/ 	.word	0x00013440


	//   ....[91]....
        /*0af0*/ 	.word	0x00013460


	//   ....[92]....
        /*0af4*/ 	.word	0x000135e0


	//   ....[93]....
        /*0af8*/ 	.word	0x00013800


	//   ....[94]....
        /*0afc*/ 	.word	0x00013830


	//   ....[95]....
        /*0b00*/ 	.word	0x00013860


	//   ....[96]....
        /*0b04*/ 	.word	0x00013890


	//   ....[97]....
        /*0b08*/ 	.word	0x000138c0


	//   ....[98]....
        /*0b0c*/ 	.word	0x000138f0


	//   ....[99]....
        /*0b10*/ 	.word	0x00013a80


	//   ....[100]....
        /*0b14*/ 	.word	0x00013ab0


	//   ....[101]....
        /*0b18*/ 	.word	0x00013ae0


	//   ....[102]....
        /*0b1c*/ 	.word	0x00013b10


	//   ....[103]....
        /*0b20*/ 	.word	0x00013b40


	//   ....[104]....
        /*0b24*/ 	.word	0x00013b70


	//   ....[105]....
        /*0b28*/ 	.word	0x00013c00


	//   ....[106]....
        /*0b2c*/ 	.word	0x00013c30


	//   ....[107]....
        /*0b30*/ 	.word	0x00013c40


	//   ....[108]....
        /*0b34*/ 	.word	0x00013ce0


	//   ....[109]....
        /*0b38*/ 	.word	0x00014e60


	//   ....[110]....
        /*0b3c*/ 	.word	0x00016cb0


	//   ....[111]....
        /*0b40*/ 	.word	0x00017b30


	//   ....[112]....
        /*0b44*/ 	.word	0x00017b60


	//   ....[113]....
        /*0b48*/ 	.word	0x00017b80


	//   ....[114]....
        /*0b4c*/ 	.word	0x00017b90


	//   ....[115]....
        /*0b50*/ 	.word	0x00017c60


	//   ....[116]....
        /*0b54*/ 	.word	0x00017c70


	//   ....[117]....
        /*0b58*/ 	.word	0x00019960


	//   ....[118]....
        /*0b5c*/ 	.word	0x00019990


	//   ....[119]....
        /*0b60*/ 	.word	0x00019a00


	//   ....[120]....
        /*0b64*/ 	.word	0x00019a30


	//   ....[121]....
        /*0b68*/ 	.word	0x00019a60


	//   ....[122]....
        /*0b6c*/ 	.word	0x00019a90


	//   ....[123]....
        /*0b70*/ 	.word	0x00019ac0


	//   ....[124]....
        /*0b74*/ 	.word	0x00019af0


	//   ....[125]....
        /*0b78*/ 	.word	0x00019c90


	//   ....[126]....
        /*0b7c*/ 	.word	0x00019cc0


	//   ....[127]....
        /*0b80*/ 	.word	0x00019cf0


	//   ....[128]....
        /*0b84*/ 	.word	0x00019d20


	//   ....[129]....
        /*0b88*/ 	.word	0x00019d50


	//   ....[130]....
        /*0b8c*/ 	.word	0x00019d80


	//   ....[131]....
        /*0b90*/ 	.word	0x00019e40


	//   ....[132]....
        /*0b94*/ 	.word	0x00019e60


	//   ....[133]....
        /*0b98*/ 	.word	0x00019e70


	//   ....[134]....
        /*0b9c*/ 	.word	0x00019ed0


	//   ....[135]....
        /*0ba0*/ 	.word	0x0001a500


	//   ....[136]....
        /*0ba4*/ 	.word	0x0001a990


	//   ....[137]....
        /*0ba8*/ 	.word	0x0001aa20


	//   ....[138]....
        /*0bac*/ 	.word	0x0001aa70


	//   ....[139]....
        /*0bb0*/ 	.word	0x0001aac0


	//   ....[140]....
        /*0bb4*/ 	.word	0x0001aba0


	//   ....[141]....
        /*0bb8*/ 	.word	0x0001ac30


	//   ....[142]....
        /*0bbc*/ 	.word	0x0001ac80


	//   ....[143]....
        /*0bc0*/ 	.word	0x0001acd0


	//   ....[144]....
        /*0bc4*/ 	.word	0x0001af30


	//   ....[145]....
        /*0bc8*/ 	.word	0x0001b210


	//   ....[146]....
        /*0bcc*/ 	.word	0x0001b3e0


	//   ....[147]....
        /*0bd0*/ 	.word	0x0001b440


	//   ....[148]....
        /*0bd4*/ 	.word	0x0001b4a0


	//   ....[149]....
        /*0bd8*/ 	.word	0x0001b570


	//   ....[150]....
        /*0bdc*/ 	.word	0x0001b5f0


	//   ....[151]....
        /*0be0*/ 	.word	0x0001b6c0


	//   ....[152]....
        /*0be4*/ 	.word	0x0001b990


	//   ....[153]....
        /*0be8*/ 	.word	0x0001ba30


	//   ....[154]....
        /*0bec*/ 	.word	0x0001bbc0


	//   ....[155]....
        /*0bf0*/ 	.word	0x0001bc40


	//   ....[156]....
        /*0bf4*/ 	.word	0x0001bcc0


	//   ....[157]....
        /*0bf8*/ 	.word	0x0001bd40


	//   ....[158]....
        /*0bfc*/ 	.word	0x0001bdc0


	//   ....[159]....
        /*0c00*/ 	.word	0x0001be50


	//   ....[160]....
        /*0c04*/ 	.word	0x0001bef0


	//   ....[161]....
        /*0c08*/ 	.word	0x0001bfa0


	//   ....[162]....
        /*0c0c*/ 	.word	0x0001c020


	//   ....[163]....
        /*0c10*/ 	.word	0x0001c0a0


	//   ....[164]....
        /*0c14*/ 	.word	0x0001c120


	//   ....[165]....
        /*0c18*/ 	.word	0x0001c1b0


	//   ....[166]....
        /*0c1c*/ 	.word	0x0001c230


	//   ....[167]....
        /*0c20*/ 	.word	0x0001c2d0


	//   ....[168]....
        /*0c24*/ 	.word	0x0001c320


	//   ....[169]....
        /*0c28*/ 	.word	0x0001c3b0


	//   ....[170]....
        /*0c2c*/ 	.word	0x0001c4e0


	//----- nvinfo : EIATTR_REG_RECONFIG
	.align		4
.L_1187:
        /*0c30*/ 	.byte	0x01, 0x54
	.zero		2


	//----- nvinfo : EIATTR_SYSCALL_OFFSETS
	.align		4
        /*0c34*/ 	.byte	0x04, 0x46
        /*0c36*/ 	.short	(.L_1189 - .L_1188)


	//   ....[0]....
.L_1188:
        /*0c38*/ 	.word	0x00001d30


	//   ....[1]....
        /*0c3c*/ 	.word	0x00001e80


	//   ....[2]....
        /*0c40*/ 	.word	0x000073b0


	//   ....[3]....
        /*0c44*/ 	.word	0x000076f0


	//   ....[4]....
        /*0c48*/ 	.word	0x00016730


	//   ....[5]....
        /*0c4c*/ 	.word	0x000168c0


	//   ....[6]....
        /*0c50*/ 	.word	0x00016a10


	//   ....[7]....
        /*0c54*/ 	.word	0x00016b60


	//   ....[8]....
        /*0c58*/ 	.word	0x00017630


	//----- nvinfo : EIATTR_MBARRIER_INSTR_OFFSETS
	.align		4
.L_1189:
        /*0c5c*/ 	.byte	0x04, 0x39
        /*0c5e*/ 	.short	(.L_1191 - .L_1190)


	//   ....[0]....
.L_1190:
        /*0c60*/ 	.word	0x000002b0
        /*0c64*/ 	.word	0x000000ff
        /*0c68*/ 	.word	0x00019c00
        /*0c6c*/ 	.short	0x0100
        /*0c6e*/ 	.byte	0x08
	.zero		1


	//   ....[1]....
        /*0c70*/ 	.word	0x000002c0
        /*0c74*/ 	.word	0x000000ff
        /*0c78*/ 	.word	0x00019c20
        /*0c7c*/ 	.short	0x0100
        /*0c7e*/ 	.byte	0x08
	.zero		1


	//   ....[2]....
        /*0c80*/ 	.word	0x000003b0
        /*0c84*/ 	.word	0x000000ff
        /*0c88*/ 	.word	0x00019c30
        /*0c8c*/ 	.short	0x0100
        /*0c8e*/ 	.byte	0x08
	.zero		1


	//   ....[3]....
        /*0c90*/ 	.word	0x000003c0
        /*0c94*/ 	.word	0x000000ff
        /*0c98*/ 	.word	0x00019c40
        /*0c9c*/ 	.short	0x0100
        /*0c9e*/ 	.byte	0x08
	.zero		1


	//   ....[4]....
        /*0ca0*/ 	.word	0x000003d0
        /*0ca4*/ 	.word	0x000000ff
        /*0ca8*/ 	.word	0x00019c38
        /*0cac*/ 	.short	0x0100
        /*0cae*/ 	.byte	0x08
	.zero		1


	//   ....[5]....
        /*0cb0*/ 	.word	0x000003e0
        /*0cb4*/ 	.word	0x000000ff
        /*0cb8*/ 	.word	0x00019c48
        /*0cbc*/ 	.short	0x0100
        /*0cbe*/ 	.byte	0x08
	.zero		1


	//   ....[6]....
        /*0cc0*/ 	.word	0x00000510
        /*0cc4*/ 	.word	0x000000ff
        /*0cc8*/ 	.word	0x00019c50
        /*0ccc*/ 	.short	0x0100
        /*0cce*/ 	.byte	0x08
	.zero		1


	//   ....[7]....
        /*0cd0*/ 	.word	0x00000520
        /*0cd4*/ 	.word	0x000000ff
        /*0cd8*/ 	.word	0x00019c60
        /*0cdc*/ 	.short	0x0100
        /*0cde*/ 	.byte	0x08
	.zero		1


	//   ....[8]....
        /*0ce0*/ 	.word	0x00000530
        /*0ce4*/ 	.word	0x000000ff
        /*0ce8*/ 	.word	0x00019c58
        /*0cec*/ 	.short	0x0100
        /*0cee*/ 	.byte	0x08
	.zero		1


	//   ....[9]....
        /*0cf0*/ 	.word	0x00000540
        /*0cf4*/ 	.word	0x000000ff
        /*0cf8*/ 	.word	0x00019c68
        /*0cfc*/ 	.short	0x0100
        /*0cfe*/ 	.byte	0x08
	.zero		1


	//   ....[10]....
        /*0d00*/ 	.word	0x00000630
        /*0d04*/ 	.word	0x000000ff
        /*0d08*/ 	.word	0x00019c70
        /*0d0c*/ 	.short	0x0100
        /*0d0e*/ 	.byte	0x06
	.zero		1


	//   ....[11]....
        /*0d10*/ 	.word	0x00000640
        /*0d14*/ 	.word	0x000000ff
        /*0d18*/ 	.word	0x00019c80
        /*0d1c*/ 	.short	0x0100
        /*0d1e*/ 	.byte	0x06
	.zero		1


	//   ....[12]....
        /*0d20*/ 	.word	0x00000650
        /*0d24*/ 	.word	0x000000ff
        /*0d28*/ 	.word	0x00019c78
        /*0d2c*/ 	.short	0x0100
        /*0d2e*/ 	.byte	0x06
	.zero		1


	//   ....[13]....
        /*0d30*/ 	.word	0x00000660
        /*0d34*/ 	.word	0x000000ff
        /*0d38*/ 	.word	0x00019c88
        /*0d3c*/ 	.short	0x0100
        /*0d3e*/ 	.byte	0x06
	.zero		1


	//   ....[14]....
        /*0d40*/ 	.word	0x00000790
        /*0d44*/ 	.word	0x000000ff
        /*0d48*/ 	.word	0x00019c90
        /*0d4c*/ 	.short	0x0100
        /*0d4e*/ 	.byte	0x08
	.zero		1


	//   ....[15]....
        /*0d50*/ 	.word	0x000007a0
        /*0d54*/ 	.word	0x000000ff
        /*0d58*/ 	.word	0x00019ca0
        /*0d5c*/ 	.short	0x0100
        /*0d5e*/ 	.byte	0x08
	.zero		1


	//   ....[16]....
        /*0d60*/ 	.word	0x000007b0
        /*0d64*/ 	.word	0x000000ff
        /*0d68*/ 	.word	0x00019c98
        /*0d6c*/ 	.short	0x0100
        /*0d6e*/ 	.byte	0x08
	.zero		1


	//   ....[17]....
        /*0d70*/ 	.word	0x000007c0
        /*0d74*/ 	.word	0x000000ff
        /*0d78*/ 	.word	0x00019ca8
        /*0d7c*/ 	.short	0x0100
        /*0d7e*/ 	.byte	0x08
	.zero		1


	//   ....[18]....
        /*0d80*/ 	.word	0x000008f0
        /*0d84*/ 	.word	0x000000ff
        /*0d88*/ 	.word	0x00019cb0
        /*0d8c*/ 	.short	0x0100
        /*0d8e*/ 	.byte	0x08
	.zero		1


	//   ....[19]....
        /*0d90*/ 	.word	0x00000900
        /*0d94*/ 	.word	0x000000ff
        /*0d98*/ 	.word	0x00019cc0
        /*0d9c*/ 	.short	0x0100
        /*0d9e*/ 	.byte	0x08
	.zero		1


	//   ....[20]....
        /*0da0*/ 	.word	0x00000910
        /*0da4*/ 	.word	0x000000ff
        /*0da8*/ 	.word	0x00019cb8
        /*0dac*/ 	.short	0x0100
        /*0dae*/ 	.byte	0x08
	.zero		1


	//   ....[21]....
        /*0db0*/ 	.word	0x00000920
        /*0db4*/ 	.word	0x000000ff
        /*0db8*/ 	.word	0x00019cc8
        /*0dbc*/ 	.short	0x0100
        /*0dbe*/ 	.byte	0x08
	.zero		1


	//   ....[22]....
        /*0dc0*/ 	.word	0x00002b70
        /*0dc4*/ 	.word	0x00000053
        /*0dc8*/ 	.word	0x00019c90
        /*0dcc*/ 	.short	0x010a
        /*0dce*/ 	.byte	0x3f
	.zero		1


	//   ....[23]....
        /*0dd0*/ 	.word	0x00004430
        /*0dd4*/ 	.word	0x00000053
        /*0dd8*/ 	.word	0x00019c90
        /*0ddc*/ 	.short	0x010a
        /*0dde*/ 	.byte	0x3f
	.zero		1


	//   ....[24]....
        /*0de0*/ 	.word	0x000065b0
        /*0de4*/ 	.word	0x00000053
        /*0de8*/ 	.word	0x00019c90
        /*0dec*/ 	.short	0x010a
        /*0dee*/ 	.byte	0x3f
	.zero		1


	//   ....[25]....
        /*0df0*/ 	.word	0x00006780
        /*0df4*/ 	.word	0x00000008
        /*0df8*/ 	.word	0x00000000
        /*0dfc*/ 	.short	0x0101
        /*0dfe*/ 	.byte	0x3f
	.zero		1


	//   ....[26]....
        /*0e00*/ 	.word	0x000067c0
        /*0e04*/ 	.word	0x00000053
        /*0e08*/ 	.word	0x00019cb0
        /*0e0c*/ 	.short	0x010a
        /*0e0e*/ 	.byte	0x3f
	.zero		1


	//   ....[27]....
        /*0e10*/ 	.word	0x00006a30
        /*0e14*/ 	.word	0x00000053
        /*0e18*/ 	.word	0x00000000
        /*0e1c*/ 	.short	0x0101
        /*0e1e*/ 	.byte	0x3f
	.zero		1


	//   ....[28]....
        /*0e20*/ 	.word	0x00007450
        /*0e24*/ 	.word	0x00000010
        /*0e28*/ 	.word	0x00019c00
        /*0e2c*/ 	.short	0x010a
        /*0e2e*/ 	.byte	0x3f
	.zero		1


	//   ....[29]....
        /*0e30*/ 	.word	0x000074a0
        /*0e34*/ 	.word	0x00000010
        /*0e38*/ 	.word	0x00019c00
        /*0e3c*/ 	.short	0x010a
        /*0e3e*/ 	.byte	0x3f
	.zero		1


	//   ....[30]....
        /*0e40*/ 	.word	0x00007b00
        /*0e44*/ 	.word	0x00000010
        /*0e48*/ 	.word	0x00019c00
        /*0e4c*/ 	.short	0x010a
        /*0e4e*/ 	.byte	0x3f
	.zero		1


	//   ....[31]....
        /*0e50*/ 	.word	0x00009610
        /*0e54*/ 	.word	0x00000010
        /*0e58*/ 	.word	0x00019c00
        /*0e5c*/ 	.short	0x010a
        /*0e5e*/ 	.byte	0x3f
	.zero		1


	//   ....[32]....
        /*0e60*/ 	.word	0x0000b780
        /*0e64*/ 	.word	0x00000003
        /*0e68*/ 	.word	0x00019c30
        /*0e6c*/ 	.short	0x010a
        /*0e6e*/ 	.byte	0x3f
	.zero		1


	//   ....[33]....
        /*0e70*/ 	.word	0x0000b830
        /*0e74*/ 	.word	0x00000003
        /*0e78*/ 	.word	0x00019c30
        /*0e7c*/ 	.short	0x010a
        /*0e7e*/ 	.byte	0x3f
	.zero		1


	//   ....[34]....
        /*0e80*/ 	.word	0x0000ce90
        /*0e84*/ 	.word	0x00000003
        /*0e88*/ 	.word	0x00000000
        /*0e8c*/ 	.short	0x0101
        /*0e8e*/ 	.byte	0x3f
	.zero		1


	//   ....[35]....
        /*0e90*/ 	.word	0x0000da20
        /*0e94*/ 	.word	0x00000009
        /*0e98*/ 	.word	0x00019c30
        /*0e9c*/ 	.short	0x010a
        /*0e9e*/ 	.byte	0x3f
	.zero		1


	//   ....[36]....
        /*0ea0*/ 	.word	0x0000daa0
        /*0ea4*/ 	.word	0x00000009
        /*0ea8*/ 	.word	0x00019c30
        /*0eac*/ 	.short	0x010a
        /*0eae*/ 	.byte	0x3f
	.zero		1


	//   ....[37]....
        /*0eb0*/ 	.word	0x0000dcd0
        /*0eb4*/ 	.word	0x0000000e
        /*0eb8*/ 	.word	0x00019c50
        /*0ebc*/ 	.short	0x010a
        /*0ebe*/ 	.byte	0x3f
	.zero		1


	//   ....[38]....
        /*0ec0*/ 	.word	0x0000dd20
        /*0ec4*/ 	.word	0x0000000e
        /*0ec8*/ 	.word	0x00019c50
        /*0ecc*/ 	.short	0x010a
        /*0ece*/ 	.byte	0x3f
	.zero		1


	//   ....[39]....
        /*0ed0*/ 	.word	0x0000eac0
        /*0ed4*/ 	.word	0x00000009
        /*0ed8*/ 	.word	0x00000000
        /*0edc*/ 	.short	0x0101
        /*0ede*/ 	.byte	0x3f
	.zero		1


	//   ....[40]....
        /*0ee0*/ 	.word	0x0000f120
        /*0ee4*/ 	.word	0x0000000e
        /*0ee8*/ 	.word	0x00000000
        /*0eec*/ 	.short	0x0101
        /*0eee*/ 	.byte	0x3f
	.zero		1


	//   ....[41]....
        /*0ef0*/ 	.word	0x0000f7f0
        /*0ef4*/ 	.word	0x00000007
        /*0ef8*/ 	.word	0x00019c50
        /*0efc*/ 	.short	0x010a
        /*0efe*/ 	.byte	0x3f
	.zero		1


	//   ....[42]....
        /*0f00*/ 	.word	0x0000f840
        /*0f04*/ 	.word	0x00000007
        /*0f08*/ 	.word	0x00019c50
        /*0f0c*/ 	.short	0x010a
        /*0f0e*/ 	.byte	0x3f
	.zero		1


	//   ....[43]....
        /*0f10*/ 	.word	0x00010110
        /*0f14*/ 	.word	0x00000004
        /*0f18*/ 	.word	0x00000000
        /*0f1c*/ 	.short	0x0101
        /*0f1e*/ 	.byte	0x3f
	.zero		1


	//   ....[44]....
        /*0f20*/ 	.word	0x00011d40
        /*0f24*/ 	.word	0x00000000
        /*0f28*/ 	.word	0x00000000
        /*0f2c*/ 	.short	0x0101
        /*0f2e*/ 	.byte	0x3f
	.zero		1


	//   ....[45]....
        /*0f30*/ 	.word	0x000122c0
        /*0f34*/ 	.word	0x00000002
        /*0f38*/ 	.word	0x00000000
        /*0f3c*/ 	.short	0x0101
        /*0f3e*/ 	.byte	0x3f
	.zero		1


	//   ....[46]....
        /*0f40*/ 	.word	0x00014f40
        /*0f44*/ 	.word	0x00000011
        /*0f48*/ 	.word	0x00019c20
        /*0f4c*/ 	.short	0x010a
        /*0f4e*/ 	.byte	0x3f
	.zero		1


	//   ....[47]....
        /*0f50*/ 	.word	0x00015000
        /*0f54*/ 	.word	0x00000008
        /*0f58*/ 	.word	0x00019ca0
        /*0f5c*/ 	.short	0x010a
        /*0f5e*/ 	.byte	0x3f
	.zero		1


	//   ....[48]....
        /*0f60*/ 	.word	0x00015430
        /*0f64*/ 	.word	0x00000008
        /*0f68*/ 	.word	0x00019cc0
        /*0f6c*/ 	.short	0x010a
        /*0f6e*/ 	.byte	0x3f
	.zero		1


	//   ....[49]....
        /*0f70*/ 	.word	0x00015990
        /*0f74*/ 	.word	0x00000009
        /*0f78*/ 	.word	0x00019ca0
        /*0f7c*/ 	.short	0x010a
        /*0f7e*/ 	.byte	0x3f
	.zero		1


	//   ....[50]....
        /*0f80*/ 	.word	0x00015db0
        /*0f84*/ 	.word	0x00000009
        /*0f88*/ 	.word	0x00019cc0
        /*0f8c*/ 	.short	0x010a
        /*0f8e*/ 	.byte	0x3f
	.zero		1


	//   ....[51]....
        /*0f90*/ 	.word	0x00016f30
        /*0f94*/ 	.word	0x00000004
        /*0f98*/ 	.word	0x00019c80
        /*0f9c*/ 	.short	0x010a
        /*0f9e*/ 	.byte	0x3f
	.zero		1


	//   ....[52]....
        /*0fa0*/ 	.word	0x00017170
        /*0fa4*/ 	.word	0x00000004
        /*0fa8*/ 	.word	0x00019c40
        /*0fac*/ 	.short	0x010a
        /*0fae*/ 	.byte	0x3f
	.zero		1


	//   ....[53]....
        /*0fb0*/ 	.word	0x00017d50
        /*0fb4*/ 	.word	0x00000011
        /*0fb8*/ 	.word	0x00019c00
        /*0fbc*/ 	.short	0x0107
        /*0fbe*/ 	.byte	0x3f
	.zero		1


	//   ....[54]....
        /*0fc0*/ 	.word	0x00017e50
        /*0fc4*/ 	.word	0x00000011
        /*0fc8*/ 	.word	0x00019c00
        /*0fcc*/ 	.short	0x0101
        /*0fce*/ 	.byte	0x3f
	.zero		1


	//   ....[55]....
        /*0fd0*/ 	.word	0x00017e70
        /*0fd4*/ 	.word	0x00000011
        /*0fd8*/ 	.word	0x00019c20
        /*0fdc*/ 	.short	0x010a
        /*0fde*/ 	.byte	0x3f
	.zero		1


	//   ....[56]....
        /*0fe0*/ 	.word	0x00018170
        /*0fe4*/ 	.word	0x00000007
        /*0fe8*/ 	.word	0x00019c80
        /*0fec*/ 	.short	0x010a
        /*0fee*/ 	.byte	0x3f
	.zero		1


	//   ....[57]....
        /*0ff0*/ 	.word	0x000185c0
        /*0ff4*/ 	.word	0x00000007
        /*0ff8*/ 	.word	0x00019c40
        /*0ffc*/ 	.short	0x010a
        /*0ffe*/ 	.byte	0x3f
	.zero		1


	//   ....[58]....
        /*1000*/ 	.word	0x00018a60
        /*1004*/ 	.word	0x00000003
        /*1008*/ 	.word	0x00019c70
        /*100c*/ 	.short	0x010a
        /*100e*/ 	.byte	0x3f
	.zero		1


	//   ....[59]....
        /*1010*/ 	.word	0x00018ae0
        /*1014*/ 	.word	0x00000003
        /*1018*/ 	.word	0x00019c60
        /*101c*/ 	.short	0x010a
        /*101e*/ 	.byte	0x3f
	.zero		1


	//   ....[60]....
        /*1020*/ 	.word	0x00018f50
        /*1024*/ 	.word	0x00000003
        /*1028*/ 	.word	0x00019c50
        /*102c*/ 	.short	0x0101
        /*102e*/ 	.byte	0x3f
	.zero		1


	//   ....[61]....
        /*1030*/ 	.word	0x00018fd0
        /*1034*/ 	.word	0x00000003
        /*1038*/ 	.word	0x00000000
        /*103c*/ 	.short	0x0101
        /*103e*/ 	.byte	0x3f
	.zero		1


	//   ....[62]....
        /*1040*/ 	.word	0x000191f0
        /*1044*/ 	.word	0x00000000
        /*1048*/ 	.word	0x00019c70
        /*104c*/ 	.short	0x010a
        /*104e*/ 	.byte	0x3f
	.zero		1


	//   ....[63]....
        /*1050*/ 	.word	0x00019260
        /*1054*/ 	.word	0x00000000
        /*1058*/ 	.word	0x00019c60
        /*105c*/ 	.short	0x010a
        /*105e*/ 	.byte	0x3f
	.zero		1


	//   ....[64]....
        /*1060*/ 	.word	0x000196e0
        /*1064*/ 	.word	0x00000000
        /*1068*/ 	.word	0x00019c50
        /*106c*/ 	.short	0x0101
        /*106e*/ 	.byte	0x3f
	.zero		1


	//   ....[65]....
        /*1070*/ 	.word	0x00019730
        /*1074*/ 	.word	0x00000000
        /*1078*/ 	.word	0x00000000
        /*107c*/ 	.short	0x0101
        /*107e*/ 	.byte	0x3f
	.zero		1


	//   ....[66]....
        /*1080*/ 	.word	0x0001a480
        /*1084*/ 	.word	0x00000007
        /*1088*/ 	.word	0x00019c20
        /*108c*/ 	.short	0x010a
        /*108e*/ 	.byte	0x3f
	.zero		1


	//   ....[67]....
        /*1090*/ 	.word	0x0001a660
        /*1094*/ 	.word	0x00000005
        /*1098*/ 	.word	0x00000000
        /*109c*/ 	.short	0x010a
        /*109e*/ 	.byte	0x3f
	.zero		1


	//   ....[68]....
        /*10a0*/ 	.word	0x0001a690
        /*10a4*/ 	.word	0x00000003
        /*10a8*/ 	.word	0x00000000
        /*10ac*/ 	.short	0x010a
        /*10ae*/ 	.byte	0x3f
	.zero		1


	//   ....[69]....
        /*10b0*/ 	.word	0x0001a6e0
        /*10b4*/ 	.word	0x00000003
        /*10b8*/ 	.word	0x00019c60
        /*10bc*/ 	.short	0x010a
        /*10be*/ 	.byte	0x3f
	.zero		1


	//   ....[70]....
        /*10c0*/ 	.word	0x0001a730
        /*10c4*/ 	.word	0x00000005
        /*10c8*/ 	.word	0x00019c60
        /*10cc*/ 	.short	0x010a
        /*10ce*/ 	.byte	0x3f
	.zero		1


	//   ....[71]....
        /*10d0*/ 	.word	0x0001a770
        /*10d4*/ 	.word	0x00000003
        /*10d8*/ 	.word	0x00019c80
        /*10dc*/ 	.short	0x010a
        /*10de*/ 	.byte	0x3f
	.zero		1


	//   ....[72]....
        /*10e0*/ 	.word	0x0001a790
        /*10e4*/ 	.word	0x00000005
        /*10e8*/ 	.word	0x00019c80
        /*10ec*/ 	.short	0x010a
        /*10ee*/ 	.byte	0x3f
	.zero		1


	//   ....[73]....
        /*10f0*/ 	.word	0x0001a7f0
        /*10f4*/ 	.word	0x00000053
        /*10f8*/ 	.word	0x00019c90
        /*10fc*/ 	.short	0x010a
        /*10fe*/ 	.byte	0x3f
	.zero		1


	//   ....[74]....
        /*1100*/ 	.word	0x0001a840
        /*1104*/ 	.word	0x00000053
        /*1108*/ 	.word	0x00019c90
        /*110c*/ 	.short	0x010a
        /*110e*/ 	.byte	0x3f
	.zero		1


	//   ....[75]....
        /*1110*/ 	.word	0x0001a890
        /*1114*/ 	.word	0x00000053
        /*1118*/ 	.word	0x00019c90
        /*111c*/ 	.short	0x010a
        /*111e*/ 	.byte	0x3f
	.zero		1


	//   ....[76]....
        /*1120*/ 	.word	0x0001a8e0
        /*1124*/ 	.word	0x00000053
        /*1128*/ 	.word	0x00019cb0
        /*112c*/ 	.short	0x010a
        /*112e*/ 	.byte	0x3f
	.zero		1


	//   ....[77]....
        /*1130*/ 	.word	0x0001aaf0
        /*1134*/ 	.word	0x00000010
        /*1138*/ 	.word	0x00019c00
        /*113c*/ 	.short	0x010a
        /*113e*/ 	.byte	0x3f
	.zero		1


	//   ....[78]....
        /*1140*/ 	.word	0x0001ad10
        /*1144*/ 	.word	0x00000010
        /*1148*/ 	.word	0x00019c00
        /*114c*/ 	.short	0x010a
        /*114e*/ 	.byte	0x3f
	.zero		1


	//   ....[79]....
        /*1150*/ 	.word	0x0001ad60
        /*1154*/ 	.word	0x00000003
        /*1158*/ 	.word	0x00019c30
        /*115c*/ 	.short	0x010a
        /*115e*/ 	.byte	0x3f
	.zero		1


	//   ....[80]....
        /*1160*/ 	.word	0x0001adb0
        /*1164*/ 	.word	0x00000009
        /*1168*/ 	.word	0x00019c30
        /*116c*/ 	.short	0x010a
        /*116e*/ 	.byte	0x3f
	.zero		1


	//   ....[81]....
        /*1170*/ 	.word	0x0001ae00
        /*1174*/ 	.word	0x0000000e
        /*1178*/ 	.word	0x00019c50
        /*117c*/ 	.short	0x010a
        /*117e*/ 	.byte	0x3f
	.zero		1


	//   ....[82]....
        /*1180*/ 	.word	0x0001ae50
        /*1184*/ 	.word	0x00000007
        /*1188*/ 	.word	0x00019c50
        /*118c*/ 	.short	0x010a
        /*118e*/ 	.byte	0x3f
	.zero		1


	//   ....[83]....
        /*1190*/ 	.word	0x0001aff0
        /*1194*/ 	.word	0x00000011
        /*1198*/ 	.word	0x00019c20
        /*119c*/ 	.short	0x010a
        /*119e*/ 	.byte	0x3f
	.zero		1


	//   ....[84]....
        /*11a0*/ 	.word	0x0001b040
        /*11a4*/ 	.word	0x00000008
        /*11a8*/ 	.word	0x00019ca0
        /*11ac*/ 	.short	0x010a
        /*11ae*/ 	.byte	0x3f
	.zero		1


	//   ....[85]....
        /*11b0*/ 	.word	0x0001b090
        /*11b4*/ 	.word	0x00000008
        /*11b8*/ 	.word	0x00019cc0
        /*11bc*/ 	.short	0x010a
        /*11be*/ 	.byte	0x3f
	.zero		1


	//   ....[86]....
        /*11c0*/ 	.word	0x0001b0e0
        /*11c4*/ 	.word	0x00000009
        /*11c8*/ 	.word	0x00019ca0
        /*11cc*/ 	.short	0x010a
        /*11ce*/ 	.byte	0x3f
	.zero		1


	//   ....[87]....
        /*11d0*/ 	.word	0x0001b130
        /*11d4*/ 	.word	0x00000009
        /*11d8*/ 	.word	0x00019cc0
        /*11dc*/ 	.short	0x010a
        /*11de*/ 	.byte	0x3f
	.zero		1


	//   ....[88]....
        /*11e0*/ 	.word	0x0001b2d0
        /*11e4*/ 	.word	0x00000004
        /*11e8*/ 	.word	0x00019c80
        /*11ec*/ 	.short	0x010a
        /*11ee*/ 	.byte	0x3f
	.zero		1


	//   ....[89]....
        /*11f0*/ 	.word	0x0001b320
        /*11f4*/ 	.word	0x00000004
        /*11f8*/ 	.word	0x00019c40
        /*11fc*/ 	.short	0x010a
        /*11fe*/ 	.byte	0x3f
	.zero		1


	//   ....[90]....
        /*1200*/ 	.word	0x0001b700
        /*1204*/ 	.word	0x00000011
        /*1208*/ 	.word	0x00019c20
        /*120c*/ 	.short	0x010a
        /*120e*/ 	.byte	0x3f
	.zero		1


	//   ....[91]....
        /*1210*/ 	.word	0x0001b750
        /*1214*/ 	.word	0x00000007
        /*1218*/ 	.word	0x00019c80
        /*121c*/ 	.short	0x010a
        /*121e*/ 	.byte	0x3f
	.zero		1


	//   ....[92]....
        /*1220*/ 	.word	0x0001b7a0
        /*1224*/ 	.word	0x00000007
        /*1228*/ 	.word	0x00019c40
        /*122c*/ 	.short	0x010a
        /*122e*/ 	.byte	0x3f
	.zero		1


	//   ....[93]....
        /*1230*/ 	.word	0x0001b7f0
        /*1234*/ 	.word	0x00000003
        /*1238*/ 	.word	0x00019c70
        /*123c*/ 	.short	0x010a
        /*123e*/ 	.byte	0x3f
	.zero		1


	//   ....[94]....
        /*1240*/ 	.word	0x0001b840
        /*1244*/ 	.word	0x00000003
        /*1248*/ 	.word	0x00019c60
        /*124c*/ 	.short	0x010a
        /*124e*/ 	.byte	0x3f
	.zero		1


	//   ....[95]....
        /*1250*/ 	.word	0x0001b890
        /*1254*/ 	.word	0x00000000
        /*1258*/ 	.word	0x00019c70
        /*125c*/ 	.short	0x010a
        /*125e*/ 	.byte	0x3f
	.zero		1


	//   ....[96]....
        /*1260*/ 	.word	0x0001b8e0
        /*1264*/ 	.word	0x00000000
        /*1268*/ 	.word	0x00019c60
        /*126c*/ 	.short	0x010a
        /*126e*/ 	.byte	0x3f
	.zero		1


	//   ....[97]....
        /*1270*/ 	.word	0x0001c400
        /*1274*/ 	.word	0x00000007
        /*1278*/ 	.word	0x00019c20
        /*127c*/ 	.short	0x010a
        /*127e*/ 	.byte	0x3f
	.zero		1


	//   ....[98]....
        /*1280*/ 	.word	0x0001c5a0
        /*1284*/ 	.word	0x00000005
        /*1288*/ 	.word	0x00000000
        /*128c*/ 	.short	0x010a
        /*128e*/ 	.byte	0x3f
	.zero		1


	//   ....[99]....
        /*1290*/ 	.word	0x0001c5f0
        /*1294*/ 	.word	0x00000003
        /*1298*/ 	.word	0x00000000
        /*129c*/ 	.short	0x010a
        /*129e*/ 	.byte	0x3f
	.zero		1


	//   ....[100]....
        /*12a0*/ 	.word	0x0001c640
        /*12a4*/ 	.word	0x00000003
        /*12a8*/ 	.word	0x00019c60
        /*12ac*/ 	.short	0x010a
        /*12ae*/ 	.byte	0x3f
	.zero		1


	//   ....[101]....
        /*12b0*/ 	.word	0x0001c690
        /*12b4*/ 	.word	0x00000005
        /*12b8*/ 	.word	0x00019c60
        /*12bc*/ 	.short	0x010a
        /*12be*/ 	.byte	0x3f
	.zero		1


	//   ....[102]....
        /*12c0*/ 	.word	0x0001c6e0
        /*12c4*/ 	.word	0x00000003
        /*12c8*/ 	.word	0x00019c80
        /*12cc*/ 	.short	0x010a
        /*12ce*/ 	.byte	0x3f
	.zero		1


	//----- nvinfo : EIATTR_NUM_MBARRIERS
	.align		4
.L_1191:
        /*12d0*/ 	.byte	0x03, 0x38
        /*12d2*/ 	.short	0x0016


	//----- nvinfo : EIATTR_EXIT_INSTR_OFFSETS
	.align		4
        /*12d4*/ 	.byte	0x04, 0x1c
        /*12d6*/ 	.short	(.L_1193 - .L_1192)


	//   ....[0]....
.L_1192:
        /*12d8*/ 	.word	0x0001a7e0


	//----- nvinfo : EIATTR_MAX_THREADS
	.align		4
.L_1193:
        /*12dc*/ 	.byte	0x04, 0x05
        /*12de*/ 	.short	(.L_1195 - .L_1194)
.L_1194:
        /*12e0*/ 	.word	0x00000200
        /*12e4*/ 	.word	0x00000001
        /*12e8*/ 	.word	0x00000001


	//----- nvinfo : EIATTR_CRS_STACK_SIZE
	.align		4
.L_1195:
        /*12ec*/ 	.byte	0x04, 0x1e
        /*12ee*/ 	.short	(.L_1197 - .L_1196)
.L_1196:
        /*12f0*/ 	.word	0x00000000


	//----- nvinfo : EIATTR_CBANK_PARAM_SIZE
	.align		4
.L_1197:
        /*12f4*/ 	.byte	0x03, 0x19
        /*12f6*/ 	.short	0x0af0


	//----- nvinfo : EIATTR_PARAM_CBANK
	.align		4
        /*12f8*/ 	.byte	0x04, 0x0a
        /*12fa*/ 	.short	(.L_1199 - .L_1198)
	.align		4
.L_1198:
        /*12fc*/ 	.word	index@(.nv.constant0._ZN7cutlass13device_kernelIN5flash11enable_sm90INS1_16FlashAttnFwdSm90INS1_25CollectiveMainloopFwdSm90ILi2EN4cute5tupleIJNS5_1CILi1EEES8_S8_EEENS6_IJNS7_ILi192EEENS7_ILi128EEENS7_ILi96EEEEEELi96ENS_12float_e4m3_tEfNS_4arch4Sm90ELb0ELb0ELb0ELb1ELb0ELb1ELb0ELb1ELb1ELb1ELb1ELb0EEENS1_21CollectiveEpilogueFwdINS6_IJSA_SC_SB_EEES9_NS_10bfloat16_tESG_Li384ELb1ELb1ELb1ELb1EEENS1_36VarlenDynamicPersistentTileSchedulerILi192ELi128ELi384ELi128ELb1ELb1ELb1ELb0ELb1ELb1EEEEEEEEEvNT_6ParamsE)
        /*1300*/ 	.short	0x0210
        /*1302*/ 	.short	0x0af0


	//----- nvinfo : EIATTR_SW_WAR
	.align		4
.L_1199:
        /*1304*/ 	.byte	0x04, 0x36
        /*1306*/ 	.short	(.L_1201 - .L_1200)
.L_1200:
        /*1308*/ 	.word	0x00000008
.L_1201:


//--------------------- .nv.info._ZN7cutlass13device_kernelIN5flash11enable_sm90INS1_16FlashAttnFwdSm90INS1_25CollectiveMainloopFwdSm90ILi2EN4cute5tupleIJNS5_1CILi1EEES8_S8_EEENS6_IJNS7_ILi192EEENS7_ILi128EEENS7_ILi96EEEEEELi96ENS_12float_e4m3_tEfNS_4arch4Sm90ELb0ELb1ELb0ELb0ELb0ELb0ELb0ELb1ELb1ELb1ELb1ELb0EEENS1_21CollectiveEpilogueFwdINS6_IJSA_SC_SB_EEES9_NS_10bfloat16_tESG_Li384ELb0ELb1ELb1ELb1EEENS1_19SingleTileSchedulerILb0ELb1ELb1ELi192EEEEEEEEEvNT_6ParamsE --------------------------
	.section	.nv.info._ZN7cutlass13device_kernelIN5flash11enable_sm90INS1_16FlashAttnFwdSm90INS1_25CollectiveMainloopFwdSm90ILi2EN4cute5tupleIJNS5_1CILi1EEES8_S8_EEENS6_IJNS7_ILi192EEENS7_ILi128EEENS7_ILi96EEEEEELi96ENS_12float_e4m3_tEfNS_4arch4Sm90ELb0ELb1ELb0ELb0ELb0ELb0ELb0ELb1ELb1ELb1ELb1ELb0EEENS1_21CollectiveEpilogueFwdINS6_IJSA_SC_SB_EEES9_NS_10bfloat16_tESG_Li384ELb0ELb1ELb1ELb1EEENS1_19SingleTileSchedulerILb0ELb1ELb1ELi192EEEEEEEEEvNT_6ParamsE,"",@"SHT_CUDA_INFO"
	.sectionflags	@""
	.align	4


	//----- nvinfo : EIATTR_CUDA_API_VERSION
	.align		4
        /*0000*/ 	.byte	0x04, 0x37
        /*0002*/ 	.short	(.L_1203 - .L_1202)
.L_1202:
        /*0004*/ 	.word	0x00000082


	//----- nvinfo : EIATTR_KPARAM_INFO
	.align		4
.L_1203:
        /*0008*/ 	.byte	0x04, 0x17
        /*000a*/ 	.short	(.L_1205 - .L_1204)
.L_1204:
        /*000c*/ 	.word	0x00000000
        /*0010*/ 	.short	0x0000
        /*0012*/ 	.short	0x0070
        /*0014*/ 	.byte	0x00, 0xf0, 0x01, 0x28


	//----- nvinfo : EIATTR_SPARSE_MMA_MASK
	.align		4
.L_1205:
        /*0018*/ 	.byte	0x03, 0x50
        /*001a*/ 	.short	0x0000


	//----- nvinfo : EIATTR_MAXREG_COUNT
	.align		4
        /*001c*/ 	.byte	0x03, 0x1b
        /*001e*/ 	.short	0x0080


	//----- nvinfo : EIATTR_NUM_BARRIERS
	.align		4
        /*0020*/ 	.byte	0x02, 0x4c
        /*0022*/ 	.byte	0x09
	.zero		1


	//----- nvinfo : EIATTR_EXTERNS
	.align		4
        /*0024*/ 	.byte	0x04, 0x0f
        /*0026*/ 	.short	(.L_1207 - .L_1206)


	//   ....[0]....
	.align		4
.L_1206:
        /*0028*/ 	.word	index@(__assertfail)


	//----- nvinfo : EIATTR_MERCURY_ISA_VERSION
	.align		4
.L_1207:
        /*002c*/ 	.byte	0x03, 0x5f
        /*002e*/ 	.short	0x0101


	//----- nvinfo : EIATTR_INT_WARP_WIDE_INSTR_OFFSETS
	.align		4
        /*0030*/ 	.byte	0x04, 0x31
        /*0032*/ 	.short	(.L_1209 - .L_1208)


	//   ....[0]....
.L_1208:
        /*0034*/ 	.word	0x00000120


	//   ....[1]....
        /*0038*/ 	.word	0x00000160


	//   ....[2]....
        /*003c*/ 	.word	0x000001d0


	//----- nvinfo : EIATTR_COOP_GROUP_MASK_REGIDS
	.align		4
.L_1209:
        /*0040*/ 	.byte	0x04, 0x29
        /*0042*/ 	.short	(.L_1211 - .L_1210)


	//   ....[0]....
.L_1210:
        /*0044*/ 	.word	0xffffffff


	//   ....[1]....
        /*0048*/ 	.word	0xffffffff


	//   ....[2]....
        /*004c*/ 	.word	0xffffffff


	//   ....[3]....
        /*0050*/ 	.word	0xffffffff


	//   ....[4]....
        /*0054*/ 	.word	0xffffffff


	//   ....[5]....
        /*0058*/ 	.word	0xffffffff


	//   ....[6]....
        /*005c*/ 	.word	0xffffffff


	//   ....[7]....
        /*0060*/ 	.word	0xffffffff


	//   ....[8]....
        /*0064*/ 	.word	0xffffffff


	//   ....[9]....
        /*0068*/ 	.word	0xffffffff


	//   ....[10]....
        /*006c*/ 	.word	0xffffffff


	//   ....[11]....
        /*0070*/ 	.word	0xffffffff


	//   ....[12]....
        /*0074*/ 	.word	0xffffffff


	//   ....[13]....
        /*0078*/ 	.word	0xffffffff


	//   ....[14]....
        /*007c*/ 	.word	0xffffffff


	//   ....[15]....
        /*0080*/ 	.word	0xffffffff


	//   ....[16]....
        /*0084*/ 	.word	0xffffffff


	//   ....[17]....
        /*0088*/ 	.word	0xffffffff


	//   ....[18]....
        /*008c*/ 	.word	0xffffffff


	//   ....[19]....
        /*0090*/ 	.word	0xffffffff


	//   ....[20]....
        /*0094*/ 	.word	0xffffffff


	//   ....[21]....
        /*0098*/ 	.word	0xffffffff


	//   ....[22]....
        /*009c*/ 	.word	0xffffffff


	//   ....[23]....
        /*00a0*/ 	.word	0xffffffff


	//   ....[24]....
        /*00a4*/ 	.word	0xffffffff


	//   ....[25]....
        /*00a8*/ 	.word	0xffffffff


	//   ....[26]....
        /*00ac*/ 	.word	0xffffffff


	//   ....[27]....
        /*00b0*/ 	.word	0xffffffff


	//   ....[28]....
        /*00b4*/ 	.word	0xffffffff


	//   ....[29]....
        /*00b8*/ 	.word	0xffffffff


	//   ....[30]....
        /*00bc*/ 	.word	0xffffffff


	//   ....[31]....
        /*00c0*/ 	.word	0xffffffff


	//   ....[32]....
        /*00c4*/ 	.word	0xffffffff


	//   ....[33]....
        /*00c8*/ 	.word	0xffffffff


	//   ....[34]....
        /*00cc*/ 	.word	0xffffffff


	//   ....[35]....
        /*00d0*/ 	.word	0xffffffff


	//   ....[36]....
        /*00d4*/ 	.word	0xffffffff


	//   ....[37]....
        /*00d8*/ 	.word	0xffffffff


	//   ....[38]....
        /*00dc*/ 	.word	0xffffffff


	//   ....[39]....
        /*00e0*/ 	.word	0xffffffff


	//   ....[40]....
        /*00e4*/ 	.word	0xffffffff


	//   ....[41]....
        /*00e8*/ 	.word	0xffffffff


	//   ....[42]....
        /*00ec*/ 	.word	0xffffffff


	//   ....[43]....
        /*00f0*/ 	.word	0xffffffff


	//   ....[44]....
        /*00f4*/ 	.word	0xffffffff


	//   ....[45]....
        /*00f8*/ 	.word	0xffffffff


	//   ....[46]....
        /*00fc*/ 	.word	0xffffffff


	//   ....[47]....
        /*0100*/ 	.word	0xffffffff


	//   ....[48]....
        /*0104*/ 	.word	0xffffffff


	//   ....[49]....
        /*0108*/ 	.word	0xffffffff


	//   ....[50]....
        /*010c*/ 	.word	0xffffffff


	//   ....[51]....
        /*0110*/ 	.word	0xffffffff


	//   ....[52]....
        /*0114*/ 	.word	0xffffffff


	//   ....[53]....
        /*0118*/ 	.word	0xffffffff


	//   ....[54]....
        /*011c*/ 	.word	0xffffffff


	//   ....[55]....
        /*0120*/ 	.word	0xffffffff


	//   ....[56]....
        /*0124*/ 	.word	0xffffffff


	//   ....[57]....
        /*0128*/ 	.word	0xffffffff


	//   ....[58]....
        /*012c*/ 	.word	0xffffffff


	//   ....[59]....
        /*0130*/ 	.word	0xffffffff


	//   ....[60]....
        /*0134*/ 	.word	0xffffffff


	//   ....[61]....
        /*0138*/ 	.word	0xffffffff


	//   ....[62]....
        /*013c*/ 	.word	0xffffffff


	//   ....[63]....
        /*0140*/ 	.word	0xffffffff


	//   ....[64]....
        /*0144*/ 	.word	0xffffffff


	//   ....[65]....
        /*0148*/ 	.word	0xffffffff


	//   ....[66]....
        /*014c*/ 	.word	0xffffffff


	//   ....[67]....
        /*0150*/ 	.word	0xffffffff


	//   ....[68]....
        /*0154*/ 	.word	0xffffffff


	//   ....[69]....
        /*0158*/ 	.word	0xffffffff


	//   ....[70]....
        /*015c*/ 	.word	0xffffffff


	//   ....[71]....
        /*0160*/ 	.word	0xffffffff


	//   ....[72]....
        /*0164*/ 	.word	0xffffffff


	//   ....[73]....
        /*0168*/ 	.word	0xffffffff


	//   ....[74]....
        /*016c*/ 	.word	0xffffffff


	//   ....[75]....
        /*0170*/ 	.word	0xffffffff


	//   ....[76]....
        /*0174*/ 	.word	0xffffffff


	//   ....[77]....
        /*0178*/ 	.word	0xffffffff


	//   ....[78]....
        /*017c*/ 	.word	0xffffffff


	//   ....[79]....
        /*0180*/ 	.word	0xffffffff


	//   ....[80]....
        /*0184*/ 	.word	0xffffffff


	//   ....[81]....
        /*0188*/ 	.word	0xffffffff


	//   ....[82]....
        /*018c*/ 	.word	0xffffffff


	//   ....[83]....
        /*0190*/ 	.word	0xffffffff


	//   ....[84]....
        /*0194*/ 	.word	0xffffffff


	//   ....[85]....
        /*0198*/ 	.word	0xffffffff


	//   ....[86]....
        /*019c*/ 	.word	0xffffffff


	//   ....[87]....
        /*01a0*/ 	.word	0xffffffff


	//   ....[88]....
        /*01a4*/ 	.word	0xffffffff


	//   ....[89]....
        /*01a8*/ 	.word	0xffffffff


	//   ....[90]....
        /*01ac*/ 	.word	0xffffffff


	//   ....[91]....
        /*01b0*/ 	.word	0xffffffff


	//   ....[92]....
        /*01b4*/ 	.word	0xffffffff


	//   ....[93]....
        /*01b8*/ 	.word	0xffffffff


	//   ....[94]....
        /*01bc*/ 	.word	0xffffffff


	//   ....[95]....
        /*01c0*/ 	.word	0xffffffff


	//   ....[96]....
        /*01c4*/ 	.word	0xffffffff


	//   ....[97]....
        /*01c8*/ 	.word	0xffffffff


	//   ....[98]....
        /*01cc*/ 	.word	0xffffffff


	//   ....[99]....
        /*01d0*/ 	.word	0x0500000f


	//   ....[100]....
        /*01d4*/ 	.word	0x0500000f


	//   ....[101]....
        /*01d8*/ 	.word	0x0500000f


	//   ....[102]....
        /*01dc*/ 	.word	0x0500000f


	//   ....[103]....
        /*01e0*/ 	.word	0x0500000f


	//   ....[104]....
        /*01e4*/ 	.word	0x0500000f


	//   ....[105]....
        /*01e8*/ 	.word	0x0500000f


	//----- nvinfo : EIATTR_COOP_GROUP_INSTR_OFFSETS
	.align		4
.L_1211:
        /*01ec*/ 	.byte	0x04, 0x28
        /*01ee*/ 	.short	(.L_1213 - .L_1212)


	//   ....[0]....
.L_1212:
        /*01f0*/ 	.word	0x00000050


	//   ....[1]....
        /*01f4*/ 	.word	0x00000130


	//   ....[2]....
        /*01f8*/ 	.word	0x00000180


	//   ....[3]....
        /*01fc*/ 	.word	0x000003b0


	//   ....[4]....
        /*0200*/ 	.word	0x00000510


	//   ....[5]....
        /*0204*/ 	.word	0x00000630


	//   ....[6]....
        /*0208*/ 	.word	0x00000790


	//   ....[7]....
        /*020c*/ 	.word	0x00001830


	//   ....[8]....
        /*0210*/ 	.word	0x00001f40


	//   ....[9]....
        /*0214*/ 	.word	0x00002d70


	//   ....[10]....
        /*0218*/ 	.word	0x000034b0


	//   ....[11]....
        /*021c*/ 	.word	0x000035c0


	//   ....[12]....
        /*0220*/ 	.word	0x00003f10


	//   ....[13]....
        /*0224*/ 	.word	0x00003f70


	//   ....[14]....
        /*0228*/ 	.word	0x000054b0


	//   ....[15]....
        /*022c*/ 	.word	0x000056f0


	//   ....[16]....
        /*0230*/ 	.word	0x000062d0


	//   ....[17]....
        /*0234*/ 	.word	0x00006370


	//   ....[18]....
        /*0238*/ 	.word	0x00006c40


	//   ....[19]....
        /*023c*/ 	.word	0x00006ce0


	//   ....[20]....
        /*0240*/ 	.word	0x00008610


	//   ....[21]....
        /*0244*/ 	.word	0x00008640


	//   ....[22]....
        /*0248*/ 	.word	0x000086f0


	//   ....[23]....
        /*024c*/ 	.word	0x00008700


	//   ....[24]....
        /*0250*/ 	.word	0x0000a000


	//   ....[25]....
        /*0254*/ 	.word	0x0000a270


	//   ....[26]....
        /*0258*/ 	.word	0x0000ae40


	//   ....[27]....
        /*025c*/ 	.word	0x0000af40


	//   ....[28]....
        /*0260*/ 	.word	0x0000b7b0


	//   ....[29]....
        /*0264*/ 	.word	0x0000b830


	//   ....[30]....
        /*0268*/ 	.word	0x0000caa0


	//   ....[31]....
        /*026c*/ 	.word	0x0000cac0


	//   ....[32]....
        /*0270*/ 	.word	0x0000cb40


	//   ....[33]....
        /*0274*/ 	.word	0x0000cb50


	//   ....[34]....
        /*0278*/ 	.word	0x0000d820


	//   ....[35]....
        /*027c*/ 	.word	0x0000d830


	//   ....[36]....
        /*0280*/ 	.word	0x0000d840


	//   ....[37]....
        /*0284*/ 	.word	0x0000d850


	//   ....[38]....
        /*0288*/ 	.word	0x0000d860


	//   ....[39]....
        /*028c*/ 	.word	0x0000d880


	//   ....[40]....
        /*0290*/ 	.word	0x0000d890


	//   ....[41]....
        /*0294*/ 	.word	0x0000d8a0


	//   ....[42]....
        /*0298*/ 	.word	0x0000d8c0


	//   ....[43]....
        /*029c*/ 	.word	0x0000d8d0


	//   ....[44]....
        /*02a0*/ 	.word	0x0000d8e0


	//   ....[45]....
        /*02a4*/ 	.word	0x0000d8f0


	//   ....[46]....
        /*02a8*/ 	.word	0x0000d910


	//   ....[47]....
        /*02ac*/ 	.word	0x0000d930


	//   ....[48]....
        /*02b0*/ 	.word	0x0000d940


	//   ....[49]....
        /*02b4*/ 	.word	0x0000d950


	//   ....[50]....
        /*02b8*/ 	.word	0x0000d970


	//   ....[51]....
        /*02bc*/ 	.word	0x0000d990


	//   ....[52]....
        /*02c0*/ 	.word	0x0000d9a0


	//   ....[53]....
        /*02c4*/ 	.word	0x0000d9c0


	//   ....[54]....
        /*02c8*/ 	.word	0x0000d9e0


	//   ....[55]....
        /*02cc*/ 	.word	0x0000d9f0


	//   ....[56]....
        /*02d0*/ 	.word	0x0000da00


	//   ....[57]....
        /*02d4*/ 	.word	0x0000da10


	//   ....[58]....
        /*02d8*/ 	.word	0x0000da20


	//   ....[59]....
        /*02dc*/ 	.word	0x0000da40


	//   ....[60]....
        /*02e0*/ 	.word	0x0000da50


	//   ....[61]....
        /*02e4*/ 	.word	0x0000da60


	//   ....[62]....
        /*02e8*/ 	.word	0x0000da70


	//   ....[63]....
        /*02ec*/ 	.word	0x0000da80


	//   ....[64]....
        /*02f0*/ 	.word	0x0000da90


	//   ....[65]....
        /*02f4*/ 	.word	0x0000daa0


	//   ....[66]....
        /*02f8*/ 	.word	0x0000dab0


	//   ....[67]....
        /*02fc*/ 	.word	0x0000dad0


	//   ....[68]....
        /*0300*/ 	.word	0x0000db00


	//   ....[69]....
        /*0304*/ 	.word	0x0000db30


	//   ....[70]....
        /*0308*/ 	.word	0x0000db60


	//   ....[71]....
        /*030c*/ 	.word	0x0000dba0


	//   ....[72]....
        /*0310*/ 	.word	0x0000dbe0


	//   ....[73]....
        /*0314*/ 	.word	0x0000dc10


	//   ....[74]....
        /*0318*/ 	.word	0x0000dc20


	//   ....[75]....
        /*031c*/ 	.word	0x0000dc30


	//   ....[76]....
        /*0320*/ 	.word	0x0000dc40


	//   ....[77]....
        /*0324*/ 	.word	0x0000dc50


	//   ....[78]....
        /*0328*/ 	.word	0x0000dc60


	//   ....[79]....
        /*032c*/ 	.word	0x0000dc70


	//   ....[80]....
        /*0330*/ 	.word	0x0000dc80


	//   ....[81]....
        /*0334*/ 	.word	0x0000dc90


	//   ....[82]....
        /*0338*/ 	.word	0x0000dfe0


	//   ....[83]....
        /*033c*/ 	.word	0x0000e040


	//   ....[84]....
        /*0340*/ 	.word	0x0000e070


	//   ....[85]....
        /*0344*/ 	.word	0x0000e0b0


	//   ....[86]....
        /*0348*/ 	.word	0x0000e0f0


	//   ....[87]....
        /*034c*/ 	.word	0x0000e130


	//   ....[88]....
        /*0350*/ 	.word	0x0000e650


	//   ....[89]....
        /*0354*/ 	.word	0x0000e680


	//   ....[90]....
        /*0358*/ 	.word	0x0000f050


	//   ....[91]....
        /*035c*/ 	.word	0x00010220


	//   ....[92]....
        /*0360*/ 	.word	0x00010f40


	//   ....[93]....
        /*0364*/ 	.word	0x00010f70


	//   ....[94]....
        /*0368*/ 	.word	0x00010fa0


	//   ....[95]....
        /*036c*/ 	.word	0x00010fc0


	//   ....[96]....
        /*0370*/ 	.word	0x00010fd0


	//   ....[97]....
        /*0374*/ 	.word	0x000110b0


	//   ....[98]....
        /*0378*/ 	.word	0x00012840


	//   ....[99]....
        /*037c*/ 	.word	0x00012eb0


	//   ....[100]....
        /*0380*/ 	.word	0x00013060


	//   ....[101]....
        /*0384*/ 	.word	0x000130b0


	//   ....[102]....
        /*0388*/ 	.word	0x00013150


	//   ....[103]....
        /*038c*/ 	.word	0x00013230


	//   ....[104]....
        /*0390*/ 	.word	0x000132d0


	//   ....[105]....
        /*0394*/ 	.word	0x000133a0


	//----- nvinfo : EIATTR_REG_RECONFIG
	.align		4
.L_1213:
        /*0398*/ 	.byte	0x01, 0x54
	.zero		2


	//----- nvinfo : EIATTR_SYSCALL_OFFSETS
	.align		4
        /*039c*/ 	.byte	0x04, 0x46
        /*039e*/ 	.short	(.L_1215 - .L_1214)


	//   ....[0]....
.L_1214:
        /*03a0*/ 	.word	0x000019f0


	//   ....[1]....
        /*03a4*/ 	.word	0x0000fbb0


	//   ....[2]....
        /*03a8*/ 	.word	0x0000fcf0


	//   ....[3]....
        /*03ac*/ 	.word	0x0000fe30


	//   ....[4]....
        /*03b0*/ 	.word	0x0000ff50


	//   ....[5]....
        /*03b4*/ 	.word	0x00010a80


	//----- nvinfo : EIATTR_MBARRIER_INSTR_OFFSETS
	.align		4
.L_1215:
        /*03b8*/ 	.byte	0x04, 0x39
        /*03ba*/ 	.short	(.L_1217 - .L_1216)


	//   ....[0]....
.L_1216:
        /*03bc*/ 	.word	0x00000260
        /*03c0*/ 	.word	0x000000ff
        /*03c4*/ 	.word	0x00017000
        /*03c8*/ 	.short	0x0100
        /*03ca*/ 	.byte	0x08
	.zero		1


	//   ....[1]....
        /*03cc*/ 	.word	0x00000270
        /*03d0*/ 	.word	0x000000ff
        /*03d4*/ 	.word	0x00017020
        /*03d8*/ 	.short	0x0100
        /*03da*/ 	.byte	0x08
	.zero		1


	//   ....[2]....
        /*03dc*/ 	.word	0x00000360
        /*03e0*/ 	.word	0x000000ff
        /*03e4*/ 	.word	0x00017030
        /*03e8*/ 	.short	0x0100
        /*03ea*/ 	.byte	0x08
	.zero		1


	//   ....[3]....
        /*03ec*/ 	.word	0x00000370
        /*03f0*/ 	.word	0x000000ff
        /*03f4*/ 	.word	0x00017040
        /*03f8*/ 	.short	0x0100
        /*03fa*/ 	.byte	0x08
	.zero		1


	//   ....[4]....
        /*03fc*/ 	.word	0x00000380
        /*0400*/ 	.word	0x000000ff
        /*0404*/ 	.word	0x00017038
        /*0408*/ 	.short	0x0100
        /*040a*/ 	.byte	0x08
	.zero		1


	//   ....[5]....
        /*040c*/ 	.word	0x00000390
        /*0410*/ 	.word	0x000000ff
        /*0414*/ 	.word	0x00017048
        /*0418*/ 	.short	0x0100
        /*041a*/ 	.byte	0x08
	.zero		1


	//   ....[6]....
        /*041c*/ 	.word	0x000004c0
        /*0420*/ 	.word	0x000000ff
        /*0424*/ 	.word	0x00017050
        /*0428*/ 	.short	0x0100
        /*042a*/ 	.byte	0x08
	.zero		1


	//   ....[7]....
        /*042c*/ 	.word	0x000004d0
        /*0430*/ 	.word	0x000000ff
        /*0434*/ 	.word	0x00017060
        /*0438*/ 	.short	0x0100
        /*043a*/ 	.byte	0x08
	.zero		1


	//   ....[8]....
        /*043c*/ 	.word	0x000004e0
        /*0440*/ 	.word	0x000000ff
        /*0444*/ 	.word	0x00017058
        /*0448*/ 	.short	0x0100
        /*044a*/ 	.byte	0x08
	.zero		1


	//   ....[9]....
        /*044c*/ 	.word	0x000004f0
        /*0450*/ 	.word	0x000000ff
        /*0454*/ 	.word	0x00017068
        /*0458*/ 	.short	0x0100
        /*045a*/ 	.byte	0x08
	.zero		1


	//   ....[10]....
        /*045c*/ 	.word	0x000005e0
        /*0460*/ 	.word	0x000000ff
        /*0464*/ 	.word	0x00017070
        /*0468*/ 	.short	0x0100
        /*046a*/ 	.byte	0x06
	.zero		1


	//   ....[11]....
        /*046c*/ 	.word	0x000005f0
        /*0470*/ 	.word	0x000000ff
        /*0474*/ 	.word	0x00017080
        /*0478*/ 	.short	0x0100
        /*047a*/ 	.byte	0x06
	.zero		1


	//   ....[12]....
        /*047c*/ 	.word	0x00000600
        /*0480*/ 	.word	0x000000ff
        /*0484*/ 	.word	0x00017078
        /*0488*/ 	.short	0x0100
        /*048a*/ 	.byte	0x06
	.zero		1


	//   ....[13]....
        /*048c*/ 	.word	0x00000610
        /*0490*/ 	.word	0x000000ff
        /*0494*/ 	.word	0x00017088
        /*0498*/ 	.short	0x0100
        /*049a*/ 	.byte	0x06
	.zero		1


	//   ....[14]....
        /*049c*/ 	.word	0x00000740
        /*04a0*/ 	.word	0x000000ff
        /*04a4*/ 	.word	0x00017090
        /*04a8*/ 	.short	0x0100
        /*04aa*/ 	.byte	0x08
	.zero		1


	//   ....[15]....
        /*04ac*/ 	.word	0x00000750
        /*04b0*/ 	.word	0x000000ff
        /*04b4*/ 	.word	0x000170a0
        /*04b8*/ 	.short	0x0100
        /*04ba*/ 	.byte	0x08
	.zero		1


	//   ....[16]....
        /*04bc*/ 	.word	0x00000760
        /*04c0*/ 	.word	0x000000ff
        /*04c4*/ 	.word	0x00017098
        /*04c8*/ 	.short	0x0100
        /*04ca*/ 	.byte	0x08
	.zero		1


	//   ....[17]....
        /*04cc*/ 	.word	0x00000770
        /*04d0*/ 	.word	0x000000ff
        /*04d4*/ 	.word	0x000170a8
        /*04d8*/ 	.short	0x0100
        /*04da*/ 	.byte	0x08
	.zero		1


	//   ....[18]....
        /*04dc*/ 	.word	0x000008a0
        /*04e0*/ 	.word	0x000000ff
        /*04e4*/ 	.word	0x000170b0
        /*04e8*/ 	.short	0x0100
        /*04ea*/ 	.byte	0x08
	.zero		1


	//   ....[19]....
        /*04ec*/ 	.word	0x000008b0
        /*04f0*/ 	.word	0x000000ff
        /*04f4*/ 	.word	0x000170c0
        /*04f8*/ 	.short	0x0100
        /*04fa*/ 	.byte	0x08
	.zero		1


	//   ....[20]....
        /*04fc*/ 	.word	0x000008c0
        /*0500*/ 	.word	0x000000ff
        /*0504*/ 	.word	0x000170b8
        /*0508*/ 	.short	0x0100
        /*050a*/ 	.byte	0x08
	.zero		1


	//   ....[21]....
        /*050c*/ 	.word	0x000008d0
        /*0510*/ 	.word	0x000000ff
        /*0514*/ 	.word	0x000170c8
        /*0518*/ 	.short	0x0100
        /*051a*/ 	.byte	0x08
	.zero		1


	//   ....[22]....
        /*051c*/ 	.word	0x00001a10
        /*0520*/ 	.word	0x000000ff
        /*0524*/ 	.word	0x00017000
        /*0528*/ 	.short	0x010a
        /*052a*/ 	.byte	0x2a
	.zero		1


	//   ....[23]....
        /*052c*/ 	.word	0x00001a80
        /*0530*/ 	.word	0x000000ff
        /*0534*/ 	.word	0x00017030
        /*0538*/ 	.short	0x010a
        /*053a*/ 	.byte	0x2a
	.zero		1


	//   ....[24]....
        /*053c*/ 	.word	0x00001af0
        /*0540*/ 	.word	0x000000ff
        /*0544*/ 	.word	0x00017030
        /*0548*/ 	.short	0x010a
        /*054a*/ 	.byte	0x2a
	.zero		1


	//   ....[25]....
        /*054c*/ 	.word	0x00002050
        /*0550*/ 	.word	0x00000000
        /*0554*/ 	.word	0x00000000
        /*0558*/ 	.short	0x0101
        /*055a*/ 	.byte	0x3f
	.zero		1


	//   ....[26]....
        /*055c*/ 	.word	0x00005030
        /*0560*/ 	.word	0x000000ff
        /*0564*/ 	.word	0x00017030
        /*0568*/ 	.short	0x010a
        /*056a*/ 	.byte	0x1b
	.zero		1


	//   ....[27]....
        /*056c*/ 	.word	0x00005070
        /*0570*/ 	.word	0x000000ff
        /*0574*/ 	.word	0x00017030
        /*0578*/ 	.short	0x010a
        /*057a*/ 	.byte	0x1b
	.zero		1


	//   ....[28]....
        /*057c*/ 	.word	0x000051f0
        /*0580*/ 	.word	0x000000ff
        /*0584*/ 	.word	0x00017050
        /*0588*/ 	.short	0x010a
        /*058a*/ 	.byte	0x0b
	.zero		1


	//   ....[29]....
        /*058c*/ 	.word	0x00005230
        /*0590*/ 	.word	0x000000ff
        /*0594*/ 	.word	0x00017050
        /*0598*/ 	.short	0x010a
        /*059a*/ 	.byte	0x0b
	.zero		1


	//   ....[30]....
        /*059c*/ 	.word	0x000054f0
        /*05a0*/ 	.word	0x0000000b
        /*05a4*/ 	.word	0x00000000
        /*05a8*/ 	.short	0x0101
        /*05aa*/ 	.byte	0x3f
	.zero		1


	//   ....[31]....
        /*05ac*/ 	.word	0x00007730
        /*05b0*/ 	.word	0x000000ff
        /*05b4*/ 	.word	0x00000000
        /*05b8*/ 	.short	0x0101
        /*05ba*/ 	.byte	0x06
	.zero		1


	//   ....[32]....
        /*05bc*/ 	.word	0x00007fd0
        /*05c0*/ 	.word	0x000000ff
        /*05c4*/ 	.word	0x00017030
        /*05c8*/ 	.short	0x010a
        /*05ca*/ 	.byte	0x18
	.zero		1


	//   ....[33]....
        /*05cc*/ 	.word	0x00008010
        /*05d0*/ 	.word	0x000000ff
        /*05d4*/ 	.word	0x00017030
        /*05d8*/ 	.short	0x010a
        /*05da*/ 	.byte	0x18
	.zero		1


	//   ....[34]....
        /*05dc*/ 	.word	0x00008190
        /*05e0*/ 	.word	0x000000ff
        /*05e4*/ 	.word	0x00017050
        /*05e8*/ 	.short	0x010a
        /*05ea*/ 	.byte	0x0e
	.zero		1


	//   ....[35]....
        /*05ec*/ 	.word	0x000085c0
        /*05f0*/ 	.word	0x000000ff
        /*05f4*/ 	.word	0x00017050
        /*05f8*/ 	.short	0x010a
        /*05fa*/ 	.byte	0x0e
	.zero		1


	//   ....[36]....
        /*05fc*/ 	.word	0x00009310
        /*0600*/ 	.word	0x00000004
        /*0604*/ 	.word	0x00000000
        /*0608*/ 	.short	0x0101
        /*060a*/ 	.byte	0x3f
	.zero		1


	//   ....[37]....
        /*060c*/ 	.word	0x000096f0
        /*0610*/ 	.word	0x000000ff
        /*0614*/ 	.word	0x00000000
        /*0618*/ 	.short	0x0101
        /*061a*/ 	.byte	0x06
	.zero		1


	//   ....[38]....
        /*061c*/ 	.word	0x00009bf0
        /*0620*/ 	.word	0x000000ff
        /*0624*/ 	.word	0x00017030
        /*0628*/ 	.short	0x010a
        /*062a*/ 	.byte	0x1b
	.zero		1


	//   ....[39]....
        /*062c*/ 	.word	0x00009c30
        /*0630*/ 	.word	0x000000ff
        /*0634*/ 	.word	0x00017030
        /*0638*/ 	.short	0x010a
        /*063a*/ 	.byte	0x1b
	.zero		1


	//   ....[40]....
        /*063c*/ 	.word	0x00009db0
        /*0640*/ 	.word	0x000000ff
        /*0644*/ 	.word	0x00017050
        /*0648*/ 	.short	0x010a
        /*064a*/ 	.byte	0x0e
	.zero		1


	//   ....[41]....
        /*064c*/ 	.word	0x00009df0
        /*0650*/ 	.word	0x000000ff
        /*0654*/ 	.word	0x00017050
        /*0658*/ 	.short	0x010a
        /*065a*/ 	.byte	0x0e
	.zero		1


	//   ....[42]....
        /*065c*/ 	.word	0x0000a0c0
        /*0660*/ 	.word	0x0000000c
        /*0664*/ 	.word	0x00000000
        /*0668*/ 	.short	0x0101
        /*066a*/ 	.byte	0x3f
	.zero		1


	//   ....[43]....
        /*066c*/ 	.word	0x0000c2a0
        /*0670*/ 	.word	0x000000ff
        /*0674*/ 	.word	0x00000000
        /*0678*/ 	.short	0x0101
        /*067a*/ 	.byte	0x06
	.zero		1


	//   ....[44]....
        /*067c*/ 	.word	0x0000c7c0
        /*0680*/ 	.word	0x000000ff
        /*0684*/ 	.word	0x00017050
        /*0688*/ 	.short	0x010a
        /*068a*/ 	.byte	0x10
	.zero		1


	//   ....[45]....
        /*068c*/ 	.word	0x0000c800
        /*0690*/ 	.word	0x000000ff
        /*0694*/ 	.word	0x00017050
        /*0698*/ 	.short	0x010a
        /*069a*/ 	.byte	0x10
	.zero		1


	//   ....[46]....
        /*069c*/ 	.word	0x0000ce30
        /*06a0*/ 	.word	0x000000ff
        /*06a4*/ 	.word	0x00000000
        /*06a8*/ 	.short	0x0101
        /*06aa*/ 	.byte	0x04
	.zero		1


	//   ....[47]....
        /*06ac*/ 	.word	0x0000e110
        /*06b0*/ 	.word	0x000000ff
        /*06b4*/ 	.word	0x00000000
        /*06b8*/ 	.short	0x0101
        /*06ba*/ 	.byte	0x04
	.zero		1


	//   ....[48]....
        /*06bc*/ 	.word	0x00010440
        /*06c0*/ 	.word	0x000000ff
        /*06c4*/ 	.word	0x00017080
        /*06c8*/ 	.short	0x010a
        /*06ca*/ 	.byte	0x26
	.zero		1


	//   ....[49]....
        /*06cc*/ 	.word	0x00010670
        /*06d0*/ 	.word	0x000000ff
        /*06d4*/ 	.word	0x00017040
        /*06d8*/ 	.short	0x010a
        /*06da*/ 	.byte	0x26
	.zero		1


	//   ....[50]....
        /*06dc*/ 	.word	0x000111e0
        /*06e0*/ 	.word	0x000000ff
        /*06e4*/ 	.word	0x00017000
        /*06e8*/ 	.short	0x0107
        /*06ea*/ 	.byte	0x26
	.zero		1


	//   ....[51]....
        /*06ec*/ 	.word	0x00011230
        /*06f0*/ 	.word	0x000000ff
        /*06f4*/ 	.word	0x00017000
        /*06f8*/ 	.short	0x0101
        /*06fa*/ 	.byte	0x26
	.zero		1


	//   ....[52]....
        /*06fc*/ 	.word	0x00011260
        /*0700*/ 	.word	0x000000ff
        /*0704*/ 	.word	0x00017020
        /*0708*/ 	.short	0x010a
        /*070a*/ 	.byte	0x26
	.zero		1


	//   ....[53]....
        /*070c*/ 	.word	0x00011540
        /*0710*/ 	.word	0x00000004
        /*0714*/ 	.word	0x00017080
        /*0718*/ 	.short	0x010a
        /*071a*/ 	.byte	0x3f
	.zero		1


	//   ....[54]....
        /*071c*/ 	.word	0x00011910
        /*0720*/ 	.word	0x00000004
        /*0724*/ 	.word	0x00017040
        /*0728*/ 	.short	0x010a
        /*072a*/ 	.byte	0x3f
	.zero		1


	//   ....[55]....
        /*072c*/ 	.word	0x00011d20
        /*0730*/ 	.word	0x0000000c
        /*0734*/ 	.word	0x00017070
        /*0738*/ 	.short	0x010a
        /*073a*/ 	.byte	0x3f
	.zero		1


	//   ....[56]....
        /*073c*/ 	.word	0x00011d80
        /*0740*/ 	.word	0x0000000c
        /*0744*/ 	.word	0x00017060
        /*0748*/ 	.short	0x010a
        /*074a*/ 	.byte	0x3f
	.zero		1


	//   ....[57]....
        /*074c*/ 	.word	0x00012130
        /*0750*/ 	.word	0x0000000c
        /*0754*/ 	.word	0x00017050
        /*0758*/ 	.short	0x0101
        /*075a*/ 	.byte	0x3f
	.zero		1


	//   ....[58]....
        /*075c*/ 	.word	0x000121a0
        /*0760*/ 	.word	0x00000002
        /*0764*/ 	.word	0x00000000
        /*0768*/ 	.short	0x0101
        /*076a*/ 	.byte	0x3f
	.zero		1


	//   ....[59]....
        /*076c*/ 	.word	0x00012290
        /*0770*/ 	.word	0x00000002
        /*0774*/ 	.word	0x00017070
        /*0778*/ 	.short	0x010a
        /*077a*/ 	.byte	0x3f
	.zero		1


	//   ....[60]....
        /*077c*/ 	.word	0x00012330
        /*0780*/ 	.word	0x00000002
        /*0784*/ 	.word	0x00017060
        /*0788*/ 	.short	0x010a
        /*078a*/ 	.byte	0x3f
	.zero		1


	//   ....[61]....
        /*078c*/ 	.word	0x000126f0
        /*0790*/ 	.word	0x00000002
        /*0794*/ 	.word	0x00017050
        /*0798*/ 	.short	0x0101
        /*079a*/ 	.byte	0x3f
	.zero		1


	//   ....[62]....
        /*079c*/ 	.word	0x00012750
        /*07a0*/ 	.word	0x00000000
        /*07a4*/ 	.word	0x00000000
        /*07a8*/ 	.short	0x0101
        /*07aa*/ 	.byte	0x3f
	.zero		1


	//   ....[63]....
        /*07ac*/ 	.word	0x000127f0
        /*07b0*/ 	.word	0x00000007
        /*07b4*/ 	.word	0x00017020
        /*07b8*/ 	.short	0x010a
        /*07ba*/ 	.byte	0x3f
	.zero		1


	//   ....[64]....
        /*07bc*/ 	.word	0x00012930
        /*07c0*/ 	.word	0x00000005
        /*07c4*/ 	.word	0x00000000
        /*07c8*/ 	.short	0x010a
        /*07ca*/ 	.byte	0x3f
	.zero		1


	//   ....[65]....
        /*07cc*/ 	.word	0x000129a0
        /*07d0*/ 	.word	0x00000003
        /*07d4*/ 	.word	0x00000000
        /*07d8*/ 	.short	0x010a
        /*07da*/ 	.byte	0x3f
	.zero		1


	//   ....[66]....
        /*07dc*/ 	.word	0x000129f0
        /*07e0*/ 	.word	0x00000003
        /*07e4*/ 	.word	0x00017060
        /*07e8*/ 	.short	0x010a
        /*07ea*/ 	.byte	0x3f
	.zero		1


	//   ....[67]....
        /*07ec*/ 	.word	0x00012a40
        /*07f0*/ 	.word	0x00000005
        /*07f4*/ 	.word	0x00017060
        /*07f8*/ 	.short	0x010a
        /*07fa*/ 	.byte	0x3f
	.zero		1


	//   ....[68]....
        /*07fc*/ 	.word	0x00012a80
        /*0800*/ 	.word	0x00000003
        /*0804*/ 	.word	0x00017080
        /*0808*/ 	.short	0x010a
        /*080a*/ 	.byte	0x3f
	.zero		1


	//   ....[69]....
        /*080c*/ 	.word	0x00012aa0
        /*0810*/ 	.word	0x00000005
        /*0814*/ 	.word	0x00017080
        /*0818*/ 	.short	0x010a
        /*081a*/ 	.byte	0x3f
	.zero		1


	//   ....[70]....
        /*081c*/ 	.word	0x00012b10
        /*0820*/ 	.word	0x00000003
        /*0824*/ 	.word	0x00017000
        /*0828*/ 	.short	0x010a
        /*082a*/ 	.byte	0x3f
	.zero		1


	//   ....[71]....
        /*082c*/ 	.word	0x00012b70
        /*0830*/ 	.word	0x00000003
        /*0834*/ 	.word	0x00017030
        /*0838*/ 	.short	0x010a
        /*083a*/ 	.byte	0x3f
	.zero		1


	//   ....[72]....
        /*083c*/ 	.word	0x00012bd0
        /*0840*/ 	.word	0x0000000b
        /*0844*/ 	.word	0x00017030
        /*0848*/ 	.short	0x010a
        /*084a*/ 	.byte	0x3f
	.zero		1


	//   ....[73]....
        /*084c*/ 	.word	0x00012c30
        /*0850*/ 	.word	0x0000000b
        /*0854*/ 	.word	0x00017050
        /*0858*/ 	.short	0x010a
        /*085a*/ 	.byte	0x3f
	.zero		1


	//   ....[74]....
        /*085c*/ 	.word	0x00012c90
        /*0860*/ 	.word	0x00000003
        /*0864*/ 	.word	0x00017030
        /*0868*/ 	.short	0x010a
        /*086a*/ 	.byte	0x3f
	.zero		1


	//   ....[75]....
        /*086c*/ 	.word	0x00012cf0
        /*0870*/ 	.word	0x00000013
        /*0874*/ 	.word	0x00017050
        /*0878*/ 	.short	0x010a
        /*087a*/ 	.byte	0x3f
	.zero		1


	//   ....[76]....
        /*087c*/ 	.word	0x00012d50
        /*0880*/ 	.word	0x0000000d
        /*0884*/ 	.word	0x00017030
        /*0888*/ 	.short	0x010a
        /*088a*/ 	.byte	0x3f
	.zero		1


	//   ....[77]....
        /*088c*/ 	.word	0x00012db0
        /*0890*/ 	.word	0x0000000d
        /*0894*/ 	.word	0x00017050
        /*0898*/ 	.short	0x010a
        /*089a*/ 	.byte	0x3f
	.zero		1


	//   ....[78]....
        /*089c*/ 	.word	0x00012e10
        /*08a0*/ 	.word	0x00000006
        /*08a4*/ 	.word	0x00017050
        /*08a8*/ 	.short	0x010a
        /*08aa*/ 	.byte	0x3f
	.zero		1


	//   ....[79]....
        /*08ac*/ 	.word	0x00012f60
        /*08b0*/ 	.word	0x00000018
        /*08b4*/ 	.word	0x00017080
        /*08b8*/ 	.short	0x010a
        /*08ba*/ 	.byte	0x3f
	.zero		1


	//   ....[80]....
        /*08bc*/ 	.word	0x00012fb0
        /*08c0*/ 	.word	0x00000018
        /*08c4*/ 	.word	0x00017040
        /*08c8*/ 	.short	0x010a
        /*08ca*/ 	.byte	0x3f
	.zero		1


	//   ....[81]....
        /*08cc*/ 	.word	0x000133d0
        /*08d0*/ 	.word	0x00000018
        /*08d4*/ 	.word	0x00017020
        /*08d8*/ 	.short	0x010a
        /*08da*/ 	.byte	0x3f
	.zero		1


	//   ....[82]....
        /*08dc*/ 	.word	0x00013420
        /*08e0*/ 	.word	0x00000004
        /*08e4*/ 	.word	0x00017080
        /*08e8*/ 	.short	0x010a
        /*08ea*/ 	.byte	0x3f
	.zero		1


	//   ....[83]....
        /*08ec*/ 	.word	0x00013470
        /*08f0*/ 	.word	0x00000004
        /*08f4*/ 	.word	0x00017040
        /*08f8*/ 	.short	0x010a
        /*08fa*/ 	.byte	0x3f
	.zero		1


	//   ....[84]....
        /*08fc*/ 	.word	0x000134c0
        /*0900*/ 	.word	0x0000000c
        /*0904*/ 	.word	0x00017070
        /*0908*/ 	.short	0x010a
        /*090a*/ 	.byte	0x3f
	.zero		1


	//   ....[85]....
        /*090c*/ 	.word	0x00013510
        /*0910*/ 	.word	0x0000000c
        /*0914*/ 	.word	0x00017060
        /*0918*/ 	.short	0x010a
        /*091a*/ 	.byte	0x3f
	.zero		1


	//   ....[86]....
        /*091c*/ 	.word	0x00013560
        /*0920*/ 	.word	0x00000002
        /*0924*/ 	.word	0x00017070
        /*0928*/ 	.short	0x010a
        /*092a*/ 	.byte	0x3f
	.zero		1


	//   ....[87]....
        /*092c*/ 	.word	0x000135b0
        /*0930*/ 	.word	0x00000002
        /*0934*/ 	.word	0x00017060
        /*0938*/ 	.short	0x010a
        /*093a*/ 	.byte	0x3f
	.zero		1


	//   ....[88]....
        /*093c*/ 	.word	0x00013600
        /*0940*/ 	.word	0x00000007
        /*0944*/ 	.word	0x00017020
        /*0948*/ 	.short	0x010a
        /*094a*/ 	.byte	0x3f
	.zero		1


	//   ....[89]....
        /*094c*/ 	.word	0x00013650
        /*0950*/ 	.word	0x00000005
        /*0954*/ 	.word	0x00000000
        /*0958*/ 	.short	0x010a
        /*095a*/ 	.byte	0x3f
	.zero		1


	//   ....[90]....
        /*095c*/ 	.word	0x000136a0
        /*0960*/ 	.word	0x00000003
        /*0964*/ 	.word	0x00000000
        /*0968*/ 	.short	0x010a
        /*096a*/ 	.byte	0x3f
	.zero		1


	//   ....[91]....
        /*096c*/ 	.word	0x000136f0
        /*0970*/ 	.word	0x00000003
        /*0974*/ 	.word	0x00017060
        /*0978*/ 	.short	0x010a
        /*097a*/ 	.byte	0x3f
	.zero		1


	//   ....[92]....
        /*097c*/ 	.word	0x00013740
        /*0980*/ 	.word	0x00000005
        /*0984*/ 	.word	0x00017060
        /*0988*/ 	.short	0x010a
        /*098a*/ 	.byte	0x3f
	.zero		1


	//   ....[93]....
        /*098c*/ 	.word	0x00013790
        /*0990*/ 	.word	0x00000003
        /*0994*/ 	.word	0x00017080
        /*0998*/ 	.short	0x010a
        /*099a*/ 	.byte	0x3f
	.zero		1


	//----- nvinfo : EIATTR_NUM_MBARRIERS
	.align		4
.L_1217:
        /*099c*/ 	.byte	0x03, 0x38
        /*099e*/ 	.short	0x0016


	//----- nvinfo : EIATTR_EXIT_INSTR_OFFSETS
	.align		4
        /*09a0*/ 	.byte	0x04, 0x1c
        /*09a2*/ 	.short	(.L_1219 - .L_1218)


	//   ....[0]....
.L_1218:
        /*09a4*/ 	.word	0x00012af0


	//----- nvinfo : EIATTR_MAX_THREADS
	.align		4
.L_1219:
        /*09a8*/ 	.byte	0x04, 0x05
        /*09aa*/ 	.short	(.L_1221 - .L_1220)
.L_1220:
        /*09ac*/ 	.word	0x00000200
        /*09b0*/ 	.word	0x00000001
        /*09b4*/ 	.word	0x00000001


	//----- nvinfo : EIATTR_CRS_STACK_SIZE
	.align		4
.L_1221:
        /*09b8*/ 	.byte	0x04, 0x1e
        /*09ba*/ 	.short	(.L_1223 - .L_1222)
.L_1222:
        /*09bc*/ 	.word	0x00000000


	//----- nvinfo : EIATTR_CBANK_PARAM_SIZE
	.align		4
.L_1223:
        /*09c0*/ 	.byte	0x03, 0x19
        /*09c2*/ 	.short	0x0a70


	//----- nvinfo : EIATTR_PARAM_CBANK
	.align		4
        /*09c4*/ 	.byte	0x04, 0x0a
        /*09c6*/ 	.short	(.L_1225 - .L_1224)
	.align		4
.L_1224:
        /*09c8*/ 	.word	index@(.nv.constant0._ZN7cutlass13device_kernelIN5flash11enable_sm90INS1_16FlashAttnFwdSm90INS1_25CollectiveMainloopFwdSm90ILi2EN4cute5tupleIJNS5_1CILi1EEES8_S8_EEENS6_IJNS7_ILi192EEENS7_ILi128EEENS7_ILi96EEEEEELi96ENS_12float_e4m3_tEfNS_4arch4Sm90ELb0ELb1ELb0ELb0ELb0ELb0ELb0ELb1ELb1ELb1ELb1ELb0EEENS1_21CollectiveEpilogueFwdINS6_IJSA_SC_SB_EEES9_NS_10bfloat16_tESG_Li384ELb0ELb1ELb1ELb1EEENS1_19SingleTileSchedulerILb0ELb1ELb1ELi192EEEEEEEEEvNT_6ParamsE)
        /*09cc*/ 	.short	0x0210
        /*09ce*/ 	.short	0x0a70


	//----- nvinfo : EIATTR_SW_WAR
	.align		4
.L_1225:
        /*09d0*/ 	.byte	0x04, 0x36
        /*09d2*/ 	.short	(.L_1227 - .L_1226)
.L_1226:
        /*09d4*/ 	.word	0x00000008
.L_1227:


//--------------------- .nv.info._ZN7cutlass13device_kernelIN5flash11enable_sm90INS1_16FlashAttnFwdSm90INS1_25CollectiveMainloopFwdSm90ILi2EN4cute5tupleIJNS5_1CILi1EEES8_S8_EEENS6_IJNS7_ILi192EEENS7_ILi128EEENS7_ILi96EEEEEELi96ENS_12float_e4m3_tEfNS_4arch4Sm90ELb0ELb1ELb0ELb1ELb0ELb0ELb0ELb1ELb1ELb1ELb1ELb0EEENS1_21CollectiveEpilogueFwdINS6_IJSA_SC_SB_EEES9_NS_10bfloat16_tESG_Li384ELb1ELb1ELb1ELb1EEENS1_36VarlenDynamicPersistentTileSchedulerILi192ELi128ELi384ELi128ELb1ELb1ELb1ELb1ELb0ELb1EEEEEEEEEvNT_6ParamsE --------------------------
	.section	.nv.info._ZN7cutlass13device_kernelIN5flash11enable_sm90INS1_16FlashAttnFwdSm90INS1_25CollectiveMainloopFwdSm90ILi2EN4cute5tupleIJNS5_1CILi1EEES8_S8_EEENS6_IJNS7_ILi192EEENS7_ILi128EEENS7_ILi96EEEEEELi96ENS_12float_e4m3_tEfNS_4arch4Sm90ELb0ELb1ELb0ELb1ELb0ELb0ELb0ELb1ELb1ELb1ELb1ELb0EEENS1_21CollectiveEpilogueFwdINS6_IJSA_SC_SB_EEES9_NS_10bfloat16_tESG_Li384ELb1ELb1ELb1ELb1EEENS1_36VarlenDynamicPersistentTileSchedulerILi192ELi128ELi384ELi128ELb1ELb1ELb1ELb1ELb0ELb1EEEEEEEEEvNT_6ParamsE,"",@"SHT_CUDA_INFO"
	.sectionflags	@""
	.align	4


	//----- nvinfo : EIATTR_CUDA_API_VERSION
	.align		4
        /*0000*/ 	.byte	0x04, 0x37
        /*0002*/ 	.short	(.L_1229 - .L_1228)
.L_1228:
        /*0004*/ 	.word	0x00000082


	//----- nvinfo : EIATTR_KPARAM_INFO
	.align		4
.L_1229:
        /*0008*/ 	.byte	0x04, 0x17
        /*000a*/ 	.short	(.L_1231 - .L_1230)
.L_1230:
        /*000c*/ 	.word	0x00000000
        /*0010*/ 	.short	0x0000
        /*0012*/ 	.short	0x0070
        /*0014*/ 	.byte	0x00, 0xf0, 0x01, 0x2a


	//----- nvinfo : EIATTR_SPARSE_MMA_MASK
	.align		4
.L_1231:
        /*0018*/ 	.byte	0x03, 0x50
        /*001a*/ 	.short	0x0000


	//----- nvinfo : EIATTR_MAXREG_COUNT
	.align		4
        /*001c*/ 	.byte	0x03, 0x1b
        /*001e*/ 	.short	0x0080


	//----- nvinfo : EIATTR_NUM_BARRIERS
	.align		4
        /*0020*/ 	.byte	0x02, 0x4c
        /*0022*/ 	.byte	0x09
	.zero		1


	//----- nvinfo : EIATTR_EXTERNS
	.align		4
        /*0024*/ 	.byte	0x04, 0x0f
        /*0026*/ 	.short	(.L_1233 - .L_1232)


	//   ....[0]....
	.align		4
.L_1232:
        /*0028*/ 	.word	index@(__assertfail)


	//----- nvinfo : EIATTR_ANNOTATIONS
	.align		4
.L_1233:
        /*002c*/ 	.byte	0x04, 0x55
        /*002e*/ 	.short	(.L_1235 - .L_1234)


	//   ....[0]....
.L_1234:
        /* <DEDUP_REMOVED lines=28> */


	//----- nvinfo : EIATTR_MERCURY_ISA_VERSION
	.align		4
.L_1235:
        /*01d8*/ 	.byte	0x03, 0x5f
        /*01da*/ 	.short	0x0101


	//----- nvinfo : EIATTR_UNUSED_LOAD_BYTE_OFFSET
	.align		4
        /*01dc*/ 	.byte	0x04, 0x44
        /*01de*/ 	.short	(.L_1237 - .L_1236)


	//   ....[0]....
.L_1236:
        /*01e0*/ 	.word	0x00000a00
        /*01e4*/ 	.word	0x0000fff0


	//   ....[1]....
        /*01e8*/ 	.word	0x0000d6c0
        /*01ec*/ 	.word	0x0000fff0


	//----- nvinfo : EIATTR_INT_WARP_WIDE_INSTR_OFFSETS
	.align		4
.L_1237:
        /*01f0*/ 	.byte	0x04, 0x31
        /*01f2*/ 	.short	(.L_1239 - .L_1238)


	//   ....[0]....
.L_1238:
        /*01f4*/ 	.word	0x00000130


	//   ....[1]....
        /*01f8*/ 	.word	0x00000170


	//   ....[2]....
        /*01fc*/ 	.word	0x000001e0


	//   ....[3]....
        /*0200*/ 	.word	0x00012af0


	//   ....[4]....
        /*0204*/ 	.word	0x00012b80


	//   ....[5]....
        /*0208*/ 	.word	0x00015600


	//   ....[6]....
        /*020c*/ 	.word	0x00015690


	//----- nvinfo : EIATTR_COOP_GROUP_MASK_REGIDS
	.align		4
.L_1239:
        /*0210*/ 	.byte	0x04, 0x29
        /*0212*/ 	.short	(.L_1241 - .L_1240)


	//   ....[0]....
.L_1240:
        /*0214*/ 	.word	0xffffffff


	//   ....[1]....
        /*0218*/ 	.word	0xffffffff


	//   ....[2]....
        /*021c*/ 	.word	0xffffffff


	//   ....[3]....
        /*0220*/ 	.word	0xffffffff


	//   ....[4]....
        /*0224*/ 	.word	0xffffffff


	//   ....[5]....
        /*0228*/ 	.word	0xffffffff


	//   ....[6]....
        /*022c*/ 	.word	0xffffffff


	//   ....[7]....
        /*0230*/ 	.word	0xffffffff


	//   ....[8]....
        /*0234*/ 	.word	0xffffffff


	//   ....[9]....
        /*0238*/ 	.word	0xffffffff


	//   ....[10]....
        /*023c*/ 	.word	0xffffffff


	//   ....[11]....
        /*0240*/ 	.word	0xffffffff


	//   ....[12]....
        /*0244*/ 	.word	0xffffffff


	//   ....[13]....
        /*0248*/ 	.word	0xffffffff


	//   ....[14]....
        /*024c*/ 	.word	0xffffffff


	//   ....[15]....
        /*0250*/ 	.word	0xffffffff


	//   ....[16]....
        /*0254*/ 	.word	0xffffffff


	//   ....[17]....
        /*0258*/ 	.word	0xffffffff


	//   ....[18]....
        /*025c*/ 	.word	0xffffffff


	//   ....[19]....
        /*0260*/ 	.word	0xffffffff


	//   ....[20]....
        /*0264*/ 	.word	0xffffffff


	//   ....[21]....
        /*0268*/ 	.word	0xffffffff


	//   ....[22]....
        /*026c*/ 	.word	0xffffffff


	//   ....[23]....
        /*0270*/ 	.word	0xffffffff


	//   ....[24]....
        /*0274*/ 	.word	0xffffffff


	//   ....[25]....
        /*0278*/ 	.word	0xffffffff


	//   ....[26]....
        /*027c*/ 	.word	0xffffffff


	//   ....[27]....
        /*0280*/ 	.word	0xffffffff


	//   ....[28]....
        /*0284*/ 	.word	0xffffffff


	//   ....[29]....
        /*0288*/ 	.word	0xffffffff


	//   ....[30]....
        /*028c*/ 	.word	0xffffffff


	//   ....[31]....
        /*0290*/ 	.word	0xffffffff


	//   ....[32]....
        /*0294*/ 	.word	0xffffffff


	//   ....[33]....
        /*0298*/ 	.word	0xffffffff


	//   ....[34]....
        /*029c*/ 	.word	0xffffffff


	//   ....[35]....
        /*02a0*/ 	.word	0xffffffff


	//   ....[36]....
        /*02a4*/ 	.word	0xffffffff


	//   ....[37]....
        /*02a8*/ 	.word	0xffffffff


	//   ....[38]....
        /*02ac*/ 	.word	0xffffffff


	//   ....[39]....
        /*02b0*/ 	.word	0xffffffff


	//   ....[40]....
        /*02b4*/ 	.word	0xffffffff


	//   ....[41]....
        /*02b8*/ 	.word	0xffffffff


	//   ....[42]....
        /*02bc*/ 	.word	0xffffffff


	//   ....[43]....
        /*02c0*/ 	.word	0xffffffff


	//   ....[44]....
        /*02c4*/ 	.word	0xffffffff


	//   ....[45]....
        /*02c8*/ 	.word	0xffffffff


	//   ....[46]....
        /*02cc*/ 	.word	0xffffffff


	//   ....[47]....
        /*02d0*/ 	.word	0xffffffff


	//   ....[48]....
        /*02d4*/ 	.word	0xffffffff


	//   ....[49]....
        /*02d8*/ 	.word	0xffffffff


	//   ....[50]....
        /*02dc*/ 	.word	0xffffffff


	//   ....[51]....
        /*02e0*/ 	.word	0xffffffff


	//   ....[52]....
        /*02e4*/ 	.word	0xffffffff


	//   ....[53]....
        /*02e8*/ 	.word	0xffffffff


	//   ....[54]....
        /*02ec*/ 	.word	0xffffffff


	//   ....[55]....
        /*02f0*/ 	.word	0xffffffff


	//   ....[56]....
        /*02f4*/ 	.word	0xffffffff


	//   ....[57]....
        /*02f8*/ 	.word	0xffffffff


	//   ....[58]....
        /*02fc*/ 	.word	0xffffffff


	//   ....[59]....
        /*0300*/ 	.word	0xffffffff


	//   ....[60]....
        /*0304*/ 	.word	0xffffffff


	//   ....[61]....
        /*0308*/ 	.word	0xffffffff


	//   ....[62]....
        /*030c*/ 	.word	0xffffffff


	//   ....[63]....
        /*0310*/ 	.word	0xffffffff


	//   ....[64]....
        /*0314*/ 	.word	0xffffffff


	//   ....[65]....
        /*0318*/ 	.word	0xffffffff


	//   ....[66]....
        /*031c*/ 	.word	0xffffffff


	//   ....[67]....
        /*0320*/ 	.word	0xffffffff


	//   ....[68]....
        /*0324*/ 	.word	0xffffffff


	//   ....[69]....
        /*0328*/ 	.word	0xffffffff


	//   ....[70]....
        /*032c*/ 	.word	0xffffffff


	//   ....[71]....
        /*0330*/ 	.word	0xffffffff


	//   ....[72]....
        /*0334*/ 	.word	0xffffffff


	//   ....[73]....
        /*0338*/ 	.word	0xffffffff


	//   ....[74]....
        /*033c*/ 	.word	0xffffffff


	//   ....[75]....
        /*0340*/ 	.word	0xffffffff


	//   ....[76]....
        /*0344*/ 	.word	0xffffffff


	//   ....[77]....
        /*0348*/ 	.word	0xffffffff


	//   ....[78]....
        /*034c*/ 	.word	0xffffffff


	//   ....[79]....
        /*0350*/ 	.word	0xffffffff


	//   ....[80]....
        /*0354*/ 	.word	0xffffffff


	//   ....[81]....
        /*0358*/ 	.word	0xffffffff


	//   ....[82]....
        /*035c*/ 	.word	0xffffffff


	//   ....[83]....
        /*0360*/ 	.word	0xffffffff


	//   ....[84]....
        /*0364*/ 	.word	0xffffffff


	//   ....[85]....
        /*0368*/ 	.word	0xffffffff


	//   ....[86]....
        /*036c*/ 	.word	0xffffffff


	//   ....[87]....
        /*0370*/ 	.word	0xffffffff


	//   ....[88]....
        /*0374*/ 	.word	0xffffffff


	//   ....[89]....
        /*0378*/ 	.word	0xffffffff


	//   ....[90]....
        /*037c*/ 	.word	0xffffffff


	//   ....[91]....
        /*0380*/ 	.word	0xffffffff


	//   ....[92]....
        /*0384*/ 	.word	0xffffffff


	//   ....[93]....
        /*0388*/ 	.word	0xffffffff


	//   ....[94]....
        /*038c*/ 	.word	0xffffffff


	//   ....[95]....
        /*0390*/ 	.word	0xffffffff


	//   ....[96]....
        /*0394*/ 	.word	0xffffffff


	//   ....[97]....
        /*0398*/ 	.word	0xffffffff


	//   ....[98]....
        /*039c*/ 	.word	0xffffffff


	//   ....[99]....
        /*03a0*/ 	.word	0xffffffff


	//   ....[100]....
        /*03a4*/ 	.word	0xffffffff


	//   ....[101]....
        /*03a8*/ 	.word	0xffffffff


	//   ....[102]....
        /*03ac*/ 	.word	0xffffffff


	//   ....[103]....
        /*03b0*/ 	.word	0xffffffff


	//   ....[104]....
        /*03b4*/ 	.word	0xffffffff


	//   ....[105]....
        /*03b8*/ 	.word	0xffffffff


	//   ....[106]....
        /*03bc*/ 	.word	0xffffffff


	//   ....[107]....
        /*03c0*/ 	.word	0xffffffff


	//   ....[108]....
        /*03c4*/ 	.word	0xffffffff


	//   ....[109]....
        /*03c8*/ 	.word	0xffffffff


	//   ....[110]....
        /*03cc*/ 	.word	0xffffffff


	//   ....[111]....
        /*03d0*/ 	.word	0xffffffff


	//   ....[112]....
        /*03d4*/ 	.word	0xffffffff


	//   ....[113]....
        /*03d8*/ 	.word	0xffffffff


	//   ....[114]....
        /*03dc*/ 	.word	0xffffffff


	//   ....[115]....
        /*03e0*/ 	.word	0xffffffff


	//   ....[116]....
        /*03e4*/ 	.word	0xffffffff


	//   ....[117]....
        /*03e8*/ 	.word	0xffffffff


	//   ....[118]....
        /*03ec*/ 	.word	0xffffffff


	//   ....[119]....
        /*03f0*/ 	.word	0xffffffff


	//   ....[120]....
        /*03f4*/ 	.word	0xffffffff


	//   ....[121]....
        /*03f8*/ 	.word	0xffffffff


	//   ....[122]....
        /*03fc*/ 	.word	0xffffffff


	//   ....[123]....
        /*0400*/ 	.word	0xffffffff


	//   ....[124]....
        /*0404*/ 	.word	0xffffffff


	//   ....[125]....
        /*0408*/ 	.word	0xffffffff


	//   ....[126]....
        /*040c*/ 	.word	0xffffffff


	//   ....[127]....
        /*0410*/ 	.word	0xffffffff


	//   ....[128]....
        /*0414*/ 	.word	0xffffffff


	//   ....[129]....
        /*0418*/ 	.word	0xffffffff


	//   ....[130]....
        /*041c*/ 	.word	0xffffffff


	//   ....[131]....
        /*0420*/ 	.word	0xffffffff


	//   ....[132]....
        /*0424*/ 	.word	0xffffffff


	//   ....[133]....
        /*0428*/ 	.word	0xffffffff


	//   ....[134]....
        /*042c*/ 	.word	0xffffffff


	//   ....[135]....
        /*0430*/ 	.word	0xffffffff


	//   ....[136]....
        /*0434*/ 	.word	0xffffffff


	//   ....[137]....
        /*0438*/ 	.word	0xffffffff


	//   ....[138]....
        /*043c*/ 	.word	0xffffffff


	//   ....[139]....
        /*0440*/ 	.word	0xffffffff


	//   ....[140]....
        /*0444*/ 	.word	0xffffffff


	//   ....[141]....
        /*0448*/ 	.word	0x0500000f


	//   ....[142]....
        /*044c*/ 	.word	0x0500000f


	//   ....[143]....
        /*0450*/ 	.word	0x0500000f


	//   ....[144]....
        /*0454*/ 	.word	0x0500000f


	//   ....[145]....
        /*0458*/ 	.word	0x0500000f


	//   ....[146]....
        /*045c*/ 	.word	0x0500000f


	//   ....[147]....
        /*0460*/ 	.word	0x0500000f


	//   ....[148]....
        /*0464*/ 	.word	0x0500000f


	//----- nvinfo : EIATTR_COOP_GROUP_INSTR_OFFSETS
	.align		4
.L_1241:
        /*0468*/ 	.byte	0x04, 0x28
        /*046a*/ 	.short	(.L_1243 - .L_1242)


	//   ....[0]....
.L_1242:
        /*046c*/ 	.word	0x00000060


	//   ....[1]....
        /*0470*/ 	.word	0x00000140


	//   ....[2]....
        /*0474*/ 	.word	0x00000190


	//   ....[3]....
        /*0478*/ 	.word	0x000003c0


	//   ....[4]....
        /*047c*/ 	.word	0x00000520


	//   ....[5]....
        /*0480*/ 	.word	0x00000640


	//   ....[6]....
        /*0484*/ 	.word	0x000007a0


	//   ....[7]....
        /*0488*/ 	.word	0x000020c0


	//   ....[8]....
        /*048c*/ 	.word	0x00002640


	//   ....[9]....
        /*0490*/ 	.word	0x00003440


	//   ....[10]....
        /*0494*/ 	.word	0x00003bb0


	//   ....[11]....
        /*0498*/ 	.word	0x00003cc0


	//   ....[12]....
        /*049c*/ 	.word	0x00004610


	//   ....[13]....
        /*04a0*/ 	.word	0x00004690


	//   ....[14]....
        /*04a4*/ 	.word	0x00005b00


	//   ....[15]....
        /*04a8*/ 	.word	0x00005d30


	//   ....[16]....
        /*04ac*/ 	.word	0x00006900


	//   ....[17]....
        /*04b0*/ 	.word	0x00006a00


	//   ....[18]....
        /*04b4*/ 	.word	0x000072c0


	//   ....[19]....
        /*04b8*/ 	.word	0x00007320


	//   ....[20]....
        /*04bc*/ 	.word	0x00008c80


	//   ....[21]....
        /*04c0*/ 	.word	0x00008cb0


	//   ....[22]....
        /*04c4*/ 	.word	0x00008d10


	//   ....[23]....
        /*04c8*/ 	.word	0x00008d20


	//   ....[24]....
        /*04cc*/ 	.word	0x0000a5f0


	//   ....[25]....
        /*04d0*/ 	.word	0x0000a820


	//   ....[26]....
        /*04d4*/ 	.word	0x0000b3e0


	//   ....[27]....
        /*04d8*/ 	.word	0x0000b4e0


	//   ....[28]....
        /*04dc*/ 	.word	0x0000be00


	//   ....[29]....
        /*04e0*/ 	.word	0x0000be60


	//   ....[30]....
        /*04e4*/ 	.word	0x0000d000


	//   ....[31]....
        /*04e8*/ 	.word	0x0000d020


	//   ....[32]....
        /*04ec*/ 	.word	0x0000d090


	//   ....[33]....
        /*04f0*/ 	.word	0x0000d0a0


	//   ....[34]....
        /*04f4*/ 	.word	0x0000db40


	//   ....[35]....
        /*04f8*/ 	.word	0x0000db50


	//   ....[36]....
        /*04fc*/ 	.word	0x0000db60


	//   ....[37]....
        /*0500*/ 	.word	0x0000db80


	//   ....[38]....
        /*0504*/ 	.word	0x0000dbb0


	//   ....[39]....
        /*0508*/ 	.word	0x0000dc10


	//   ....[40]....
        /*050c*/ 	.word	0x0000dc50


	//   ....[41]....
        /*0510*/ 	.word	0x0000dc90


	//   ....[42]....
        /*0514*/ 	.word	0x0000dcc0


	//   ....[43]....
        /*0518*/ 	.word	0x0000dcf0


	//   ....[44]....
        /*051c*/ 	.word	0x0000dd20


	//   ....[45]....
        /*0520*/ 	.word	0x0000dd50


	//   ....[46]....
        /*0524*/ 	.word	0x0000dda0


	//   ....[47]....
        /*0528*/ 	.word	0x0000ddd0


	//   ....[48]....
        /*052c*/ 	.word	0x0000de00


	//   ....[49]....
        /*0530*/ 	.word	0x0000de30


	//   ....[50]....
        /*0534*/ 	.word	0x0000de60


	//   ....[51]....
        /*0538*/ 	.word	0x0000de90


	//   ....[52]....
        /*053c*/ 	.word	0x0000dec0


	//   ....[53]....
        /*0540*/ 	.word	0x0000def0


	//   ....[54]....
        /*0544*/ 	.word	0x0000df20


	//   ....[55]....
        /*0548*/ 	.word	0x0000df50


	//   ....[56]....
        /*054c*/ 	.word	0x0000df70


	//   ....[57]....
        /*0550*/ 	.word	0x0000df80


	//   ....[58]....
        /*0554*/ 	.word	0x0000df90


	//   ....[59]....
        /*0558*/ 	.word	0x0000dfc0


	//   ....[60]....
        /*055c*/ 	.word	0x0000dff0


	//   ....[61]....
        /*0560*/ 	.word	0x0000e010


	//   ....[62]....
        /*0564*/ 	.word	0x0000e040


	//   ....[63]....
        /*0568*/ 	.word	0x0000e060


	//   ....[64]....
        /*056c*/ 	.word	0x0000e070


	//   ....[65]....
        /*0570*/ 	.word	0x0000e080


	//   ....[66]....
        /*0574*/ 	.word	0x0000e090


	//   ....[67]....
        /*0578*/ 	.word	0x0000e0a0


	//   ....[68]....
        /*057c*/ 	.word	0x0000e0b0


	//   ....[69]....
        /*0580*/ 	.word	0x0000e0c0


	//   ....[70]....
        /*0584*/ 	.word	0x0000e0d0


	//   ....[71]....
        /*0588*/ 	.word	0x0000e0e0


	//   ....[72]....
        /*058c*/ 	.word	0x0000e0f0


	//   ....[73]....
        /*0590*/ 	.word	0x0000e110


	//   ....[74]....
        /*0594*/ 	.word	0x0000e120


	//   ....[75]....
        /*0598*/ 	.word	0x0000e150


	//   ....[76]....
        /*059c*/ 	.word	0x0000e180


	//   ....[77]....
        /*05a0*/ 	.word	0x0000e1b0


	//   ....[78]....
        /*05a4*/ 	.word	0x0000e1e0


	//   ....[79]....
        /*05a8*/ 	.word	0x0000e210


	//   ....[80]....
        /*05ac*/ 	.word	0x0000e220


	//   ....[81]....
        /*05b0*/ 	.word	0x0000e240


	//   ....[82]....
        /*05b4*/ 	.word	0x0000ea30


	//   ....[83]....
        /*05b8*/ 	.word	0x0000ea40


	//   ....[84]....
        /*05bc*/ 	.word	0x0000ea50


	//   ....[85]....
        /*05c0*/ 	.word	0x0000ea90


	//   ....[86]....
        /*05c4*/ 	.word	0x0000f160


	//   ....[87]....
        /*05c8*/ 	.word	0x0000f190


	//   ....[88]....
        /*05cc*/ 	.word	0x0000f2b0


	//   ....[89]....
        /*05d0*/ 	.word	0x0000f2d0


	//   ....[90]....
        /*05d4*/ 	.word	0x0000f7f0


	//   ....[91]....
        /*05d8*/ 	.word	0x0000f830


	//   ....[92]....
        /*05dc*/ 	.word	0x0000fb80


	//   ....[93]....
        /*05e0*/ 	.word	0x0000fb90


	//   ....[94]....
        /*05e4*/ 	.word	0x00010810


	//   ....[95]....
        /*05e8*/ 	.word	0x00010820


	//   ....[96]....
        /*05ec*/ 	.word	0x00010920


	//   ....[97]....
        /*05f0*/ 	.word	0x00010940


	//   ....[98]....
        /*05f4*/ 	.word	0x00010ad0


	//   ....[99]....
        /*05f8*/ 	.word	0x00010d00


	//   ....[100]....
        /*05fc*/ 	.word	0x00010d30


	//   ....[101]....
        /*0600*/ 	.word	0x00010d60


	//   ....[102]....
        /*0604*/ 	.word	0x00010d90


	//   ....[103]....
        /*0608*/ 	.word	0x00010dc0


	//   ....[104]....
        /*060c*/ 	.word	0x00010e00


	//   ....[105]....
        /*0610*/ 	.word	0x00010fa0


	//   ....[106]....
        /*0614*/ 	.word	0x00010fd0


	//   ....[107]....
        /*0618*/ 	.word	0x00011000


	//   ....[108]....
        /*061c*/ 	.word	0x00011030


	//   ....[109]....
        /*0620*/ 	.word	0x00011060


	//   ....[110]....
        /*0624*/ 	.word	0x00011090


	//   ....[111]....
        /*0628*/ 	.word	0x00011120


	//   ....[112]....
        /*062c*/ 	.word	0x00011180


	//   ....[113]....
        /*0630*/ 	.word	0x00011190


	//   ....[114]....
        /*0634*/ 	.word	0x000111e0


	//   ....[115]....
        /*0638*/ 	.word	0x00013260


	//   ....[116]....
        /*063c*/ 	.word	0x000140f0


	//   ....[117]....
        /*0640*/ 	.word	0x00014100


	//   ....[118]....
        /*0644*/ 	.word	0x00014110


	//   ....[119]....
        /*0648*/ 	.word	0x00014130


	//   ....[120]....
        /*064c*/ 	.word	0x00014150


	//   ....[121]....
        /*0650*/ 	.word	0x00014260


	//   ....[122]....
        /*0654*/ 	.word	0x00015f20


	//   ....[123]....
        /*0658*/ 	.word	0x00015f40


	//   ....[124]....
        /*065c*/ 	.word	0x00015f70


	//   ....[125]....
        /*0660*/ 	.word	0x00015f80


	//   ....[126]....
        /*0664*/ 	.word	0x00015fb0


	//   ....[127]....
        /*0668*/ 	.word	0x00015ff0


	//   ....[128]....
        /*066c*/ 	.word	0x00016020


	//   ....[129]....
        /*0670*/ 	.word	0x00016060


	//   ....[130]....
        /*0674*/ 	.word	0x000161c0


	//   ....[131]....
        /*0678*/ 	.word	0x000161f0


	//   ....[132]....
        /*067c*/ 	.word	0x00016230


	//   ....[133]....
        /*0680*/ 	.word	0x00016260


	//   ....[134]....
        /*0684*/ 	.word	0x00016290


	//   ....[135]....
        /*0688*/ 	.word	0x000162c0


	//   ....[136]....
        /*068c*/ 	.word	0x00016340


	//   ....[137]....
        /*0690*/ 	.word	0x00016390


	//   ....[138]....
        /*0694*/ 	.word	0x000163a0


	//   ....[139]....
        /*0698*/ 	.word	0x000163e0


	//   ....[140]....
        /*069c*/ 	.word	0x00016ea0


	//   ....[141]....
        /*06a0*/ 	.word	0x00017530


	//   ....[142]....
        /*06a4*/ 	.word	0x00017720


	//   ....[143]....
        /*06a8*/ 	.word	0x00017770


	//   ....[144]....
        /*06ac*/ 	.word	0x000177d0


	//   ....[145]....
        /*06b0*/ 	.word	0x00017870


	//   ....[146]....
        /*06b4*/ 	.word	0x00017930


	//   ....[147]....
        /*06b8*/ 	.word	0x000179b0


	//   ....[148]....
        /*06bc*/ 	.word	0x00017d70


	//----- nvinfo : EIATTR_REG_RECONFIG
	.align		4
.L_1243:
        /*06c0*/ 	.byte	0x01, 0x54
	.zero		2


	//----- nvinfo : EIATTR_SYSCALL_OFFSETS
	.align		4
        /*06c4*/ 	.byte	0x04, 0x46
        /*06c6*/ 	.short	(.L_1245 - .L_1244)


	//   ....[0]....
.L_1244:
        /*06c8*/ 	.word	0x00002270


	//   ....[1]....
        /*06cc*/ 	.word	0x00012cf0


	//   ....[2]....
        /*06d0*/ 	.word	0x00012e60


	//   ....[3]....
        /*06d4*/ 	.word	0x00012fb0


	//   ....[4]....
        /*06d8*/ 	.word	0x000130f0


	//   ....[5]....
        /*06dc*/ 	.word	0x00013bb0


	//----- nvinfo : EIATTR_MBARRIER_INSTR_OFFSETS
	.align		4
.L_1245:
        /*06e0*/ 	.byte	0x04, 0x39
        /*06e2*/ 	.short	(.L_1247 - .L_1246)


	//   ....[0]....
.L_1246:
        /*06e4*/ 	.word	0x00000270
        /*06e8*/ 	.word	0x000000ff
        /*06ec*/ 	.word	0x00019c00
        /*06f0*/ 	.short	0x0100
        /*06f2*/ 	.byte	0x08
	.zero		1


	//   ....[1]....
        /*06f4*/ 	.word	0x00000280
        /*06f8*/ 	.word	0x000000ff
        /*06fc*/ 	.word	0x00019c20
        /*0700*/ 	.short	0x0100
        /*0702*/ 	.byte	0x08
	.zero		1


	//   ....[2]....
        /*0704*/ 	.word	0x00000370
        /*0708*/ 	.word	0x000000ff
        /*070c*/ 	.word	0x00019c30
        /*0710*/ 	.short	0x0100
        /*0712*/ 	.byte	0x08
	.zero		1


	//   ....[3]....
        /*0714*/ 	.word	0x00000380
        /*0718*/ 	.word	0x000000ff
        /*071c*/ 	.word	0x00019c40
        /*0720*/ 	.short	0x0100
        /*0722*/ 	.byte	0x08
	.zero		1


	//   ....[4]....
        /*0724*/ 	.word	0x00000390
        /*0728*/ 	.word	0x000000ff
        /*072c*/ 	.word	0x00019c38
        /*0730*/ 	.short	0x0100
        /*0732*/ 	.byte	0x08
	.zero		1


	//   ....[5]....
        /*0734*/ 	.word	0x000003a0
        /*0738*/ 	.word	0x000000ff
        /*073c*/ 	.word	0x00019c48
        /*0740*/ 	.short	0x0100
        /*0742*/ 	.byte	0x08
	.zero		1


	//   ....[6]....
        /*0744*/ 	.word	0x000004d0
        /*0748*/ 	.word	0x000000ff
        /*074c*/ 	.word	0x00019c50
        /*0750*/ 	.short	0x0100
        /*0752*/ 	.byte	0x08
	.zero		1


	//   ....[7]....
        /*0754*/ 	.word	0x000004e0
        /*0758*/ 	.word	0x000000ff
        /*075c*/ 	.word	0x00019c60
        /*0760*/ 	.short	0x0100
        /*0762*/ 	.byte	0x08
	.zero		1


	//   ....[8]....
        /*0764*/ 	.word	0x000004f0
        /*0768*/ 	.word	0x000000ff
        /*076c*/ 	.word	0x00019c58
        /*0770*/ 	.short	0x0100
        /*0772*/ 	.byte	0x08
	.zero		1


	//   ....[9]....
        /*0774*/ 	.word	0x00000500
        /*0778*/ 	.word	0x000000ff
        /*077c*/ 	.word	0x00019c68
        /*0780*/ 	.short	0x0100
        /*0782*/ 	.byte	0x08
	.zero		1


	//   ....[10]....
        /*0784*/ 	.word	0x000005f0
        /*0788*/ 	.word	0x000000ff
        /*078c*/ 	.word	0x00019c70
        /*0790*/ 	.short	0x0100
        /*0792*/ 	.byte	0x06
	.zero		1


	//   ....[11]....
        /*0794*/ 	.word	0x00000600
        /*0798*/ 	.word	0x000000ff
        /*079c*/ 	.word	0x00019c80
        /*07a0*/ 	.short	0x0100
        /*07a2*/ 	.byte	0x06
	.zero		1


	//   ....[12]....
        /*07a4*/ 	.word	0x00000610
        /*07a8*/ 	.word	0x000000ff
        /*07ac*/ 	.word	0x00019c78
        /*07b0*/ 	.short	0x0100
        /*07b2*/ 	.byte	0x06
	.zero		1


	//   ....[13]....
        /*07b4*/ 	.word	0x00000620
        /*07b8*/ 	.word	0x000000ff
        /*07bc*/ 	.word	0x00019c88
        /*07c0*/ 	.short	0x0100
        /*07c2*/ 	.byte	0x06
	.zero		1


	//   ....[14]....
        /*07c4*/ 	.word	0x00000750
        /*07c8*/ 	.word	0x000000ff
        /*07cc*/ 	.word	0x00019c90
        /*07d0*/ 	.short	0x0100
        /*07d2*/ 	.byte	0x08
	.zero		1


	//   ....[15]....
        /*07d4*/ 	.word	0x00000760
        /*07d8*/ 	.word	0x000000ff
        /*07dc*/ 	.word	0x00019ca0
        /*07e0*/ 	.short	0x0100
        /*07e2*/ 	.byte	0x08
	.zero		1


	//   ....[16]....
        /*07e4*/ 	.word	0x00000770
        /*07e8*/ 	.word	0x000000ff
        /*07ec*/ 	.word	0x00019c98
        /*07f0*/ 	.short	0x0100
        /*07f2*/ 	.byte	0x08
	.zero		1


	//   ....[17]....
        /*07f4*/ 	.word	0x00000780
        /*07f8*/ 	.word	0x000000ff
        /*07fc*/ 	.word	0x00019ca8
        /*0800*/ 	.short	0x0100
        /*0802*/ 	.byte	0x08
	.zero		1


	//   ....[18]....
        /*0804*/ 	.word	0x000008b0
        /*0808*/ 	.word	0x000000ff
        /*080c*/ 	.word	0x00019cb0
        /*0810*/ 	.short	0x0100
        /*0812*/ 	.byte	0x08
	.zero		1


	//   ....[19]....
        /*0814*/ 	.word	0x000008c0
        /*0818*/ 	.word	0x000000ff
        /*081c*/ 	.word	0x00019cc0
        /*0820*/ 	.short	0x0100
        /*0822*/ 	.byte	0x08
	.zero		1


	//   ....[20]....
        /*0824*/ 	.word	0x000008d0
        /*0828*/ 	.word	0x000000ff
        /*082c*/ 	.word	0x00019cb8
        /*0830*/ 	.short	0x0100
        /*0832*/ 	.byte	0x08
	.zero		1


	//   ....[21]....
        /*0834*/ 	.word	0x000008e0
        /*0838*/ 	.word	0x000000ff
        /*083c*/ 	.word	0x00019cc8
        /*0840*/ 	.short	0x0100
        /*0842*/ 	.byte	0x08
	.zero		1


	//   ....[22]....
        /*0844*/ 	.word	0x000022f0
        /*0848*/ 	.word	0x000000ff
        /*084c*/ 	.word	0x00019c00
        /*0850*/ 	.short	0x010a
        /*0852*/ 	.byte	0x2e
	.zero		1


	//   ....[23]....
        /*0854*/ 	.word	0x00002370
        /*0858*/ 	.word	0x00000003
        /*085c*/ 	.word	0x00019c30
        /*0860*/ 	.short	0x010a
        /*0862*/ 	.byte	0x3f
	.zero		1


	//   ....[24]....
        /*0864*/ 	.word	0x000023d0
        /*0868*/ 	.word	0x00000003
        /*086c*/ 	.word	0x00019c30
        /*0870*/ 	.short	0x010a
        /*0872*/ 	.byte	0x3f
	.zero		1


	//   ....[25]....
        /*0874*/ 	.word	0x000026f0
        /*0878*/ 	.word	0x00000000
        /*087c*/ 	.word	0x00000000
        /*0880*/ 	.short	0x0101
        /*0882*/ 	.byte	0x3f
	.zero		1


	//   ....[26]....
        /*0884*/ 	.word	0x000056b0
        /*0888*/ 	.word	0x000000ff
        /*088c*/ 	.word	0x00019c30
        /*0890*/ 	.short	0x010a
        /*0892*/ 	.byte	0x17
	.zero		1


	//   ....[27]....
        /*0894*/ 	.word	0x000056f0
        /*0898*/ 	.word	0x000000ff
        /*089c*/ 	.word	0x00019c30
        /*08a0*/ 	.short	0x010a
        /*08a2*/ 	.byte	0x17
	.zero		1


	//   ....[28]....
        /*08a4*/ 	.word	0x00005850
        /*08a8*/ 	.word	0x000000ff
        /*08ac*/ 	.word	0x00019c50
        /*08b0*/ 	.short	0x010a
        /*08b2*/ 	.byte	0x0b
	.zero		1


	//   ....[29]....
        /*08b4*/ 	.word	0x00005890
        /*08b8*/ 	.word	0x000000ff
        /*08bc*/ 	.word	0x00019c50
        /*08c0*/ 	.short	0x010a
        /*08c2*/ 	.byte	0x0b
	.zero		1


	//   ....[30]....
        /*08c4*/ 	.word	0x00005b30
        /*08c8*/ 	.word	0x00000006
        /*08cc*/ 	.word	0x00000000
        /*08d0*/ 	.short	0x0101
        /*08d2*/ 	.byte	0x3f
	.zero		1


	//   ....[31]....
        /*08d4*/ 	.word	0x00007d70
        /*08d8*/ 	.word	0x000000ff
        /*08dc*/ 	.word	0x00000000
        /*08e0*/ 	.short	0x0101
        /*08e2*/ 	.byte	0x06
	.zero		1


	//   ....[32]....
        /*08e4*/ 	.word	0x000085d0
        /*08e8*/ 	.word	0x000000ff
        /*08ec*/ 	.word	0x00019c30
        /*08f0*/ 	.short	0x010a
        /*08f2*/ 	.byte	0x14
	.zero		1


	//   ....[33]....
        /*08f4*/ 	.word	0x00008610
        /*08f8*/ 	.word	0x000000ff
        /*08fc*/ 	.word	0x00019c30
        /*0900*/ 	.short	0x010a
        /*0902*/ 	.byte	0x14
	.zero		1


	//   ....[34]....
        /*0904*/ 	.word	0x00008770
        /*0908*/ 	.word	0x000000ff
        /*090c*/ 	.word	0x00019c50
        /*0910*/ 	.short	0x010a
        /*0912*/ 	.byte	0x0b
	.zero		1


	//   ....[35]....
        /*0914*/ 	.word	0x000087b0
        /*0918*/ 	.word	0x000000ff
        /*091c*/ 	.word	0x00019c50
        /*0920*/ 	.short	0x010a
        /*0922*/ 	.byte	0x0b
	.zero		1


	//   ....[36]....
        /*0924*/ 	.word	0x000096d0
        /*0928*/ 	.word	0x0000004c
        /*092c*/ 	.word	0x00000000
        /*0930*/ 	.short	0x0101
        /*0932*/ 	.byte	0x3f
	.zero		1


	//   ....[37]....
        /*0934*/ 	.word	0x00009bc0
        /*0938*/ 	.word	0x000000ff
        /*093c*/ 	.word	0x00000000
        /*0940*/ 	.short	0x0101
        /*0942*/ 	.byte	0x06
	.zero		1


	//   ....[38]....
        /*0944*/ 	.word	0x0000a1c0
        /*0948*/ 	.word	0x000000ff
        /*094c*/ 	.word	0x00019c30
        /*0950*/ 	.short	0x010a
        /*0952*/ 	.byte	0x16
	.zero		1


	//   ....[39]....
        /*0954*/ 	.word	0x0000a200
        /*0958*/ 	.word	0x000000ff
        /*095c*/ 	.word	0x00019c30
        /*0960*/ 	.short	0x010a
        /*0962*/ 	.byte	0x16
	.zero		1


	//   ....[40]....
        /*0964*/ 	.word	0x0000a360
        /*0968*/ 	.word	0x000000ff
        /*096c*/ 	.word	0x00019c50
        /*0970*/ 	.short	0x010a
        /*0972*/ 	.byte	0x0b
	.zero		1


	//   ....[41]....
        /*0974*/ 	.word	0x0000a3a0
        /*0978*/ 	.word	0x000000ff
        /*097c*/ 	.word	0x00019c50
        /*0980*/ 	.short	0x010a
        /*0982*/ 	.byte	0x0b
	.zero		1


	//   ....[42]....
        /*0984*/ 	.word	0x0000a620
        /*0988*/ 	.word	0x00000006
        /*098c*/ 	.word	0x00000000
        /*0990*/ 	.short	0x0101
        /*0992*/ 	.byte	0x3f
	.zero		1


	//   ....[43]....
        /*0994*/ 	.word	0x0000c850
        /*0998*/ 	.word	0x000000ff
        /*099c*/ 	.word	0x00000000
        /*09a0*/ 	.short	0x0101
        /*09a2*/ 	.byte	0x06
	.zero		1


	//   ....[44]....
        /*09a4*/ 	.word	0x0000cd70
        /*09a8*/ 	.word	0x000000ff
        /*09ac*/ 	.word	0x00019c50
        /*09b0*/ 	.short	0x010a
        /*09b2*/ 	.byte	0x0e
	.zero		1


	//   ....[45]....
        /*09b4*/ 	.word	0x0000cdb0
        /*09b8*/ 	.word	0x000000ff
        /*09bc*/ 	.word	0x00019c50
        /*09c0*/ 	.short	0x010a
        /*09c2*/ 	.byte	0x0e
	.zero		1


	//   ....[46]....
        /*09c4*/ 	.word	0x0000d380
        /*09c8*/ 	.word	0x000000ff
        /*09cc*/ 	.word	0x00000000
        /*09d0*/ 	.short	0x0101
        /*09d2*/ 	.byte	0x04
	.zero		1


	//   ....[47]....
        /*09d4*/ 	.word	0x0000f180
        /*09d8*/ 	.word	0x00000000
        /*09dc*/ 	.word	0x00000000
        /*09e0*/ 	.short	0x0101
        /*09e2*/ 	.byte	0x3f
	.zero		1


	//   ....[48]....
        /*09e4*/ 	.word	0x0000f820
        /*09e8*/ 	.word	0x00000006
        /*09ec*/ 	.word	0x00000000
        /*09f0*/ 	.short	0x0101
        /*09f2*/ 	.byte	0x3f
	.zero		1


	//   ....[49]....
        /*09f4*/ 	.word	0x00013490
        /*09f8*/ 	.word	0x00000004
        /*09fc*/ 	.word	0x00019c80
        /*0a00*/ 	.short	0x010a
        /*0a02*/ 	.byte	0x3f
	.zero		1


	//   ....[50]....
        /*0a04*/ 	.word	0x00013710
        /*0a08*/ 	.word	0x00000004
        /*0a0c*/ 	.word	0x00019c40
        /*0a10*/ 	.short	0x010a
        /*0a12*/ 	.byte	0x3f
	.zero		1


	//   ....[51]....
        /*0a14*/ 	.word	0x00014340
        /*0a18*/ 	.word	0x00000010
        /*0a1c*/ 	.word	0x00019c00
        /*0a20*/ 	.short	0x0107
        /*0a22*/ 	.byte	0x3f
	.zero		1


	//   ....[52]....
        /*0a24*/ 	.word	0x00014440
        /*0a28*/ 	.word	0x00000010
        /*0a2c*/ 	.word	0x00019c00
        /*0a30*/ 	.short	0x0101
        /*0a32*/ 	.byte	0x3f
	.zero		1


	//   ....[53]....
        /*0a34*/ 	.word	0x00014460
        /*0a38*/ 	.word	0x00000010
        /*0a3c*/ 	.word	0x00019c20
        /*0a40*/ 	.short	0x010a
        /*0a42*/ 	.byte	0x3f
	.zero		1


	//   ....[54]....
        /*0a44*/ 	.word	0x00014740
        /*0a48*/ 	.word	0x00000006
        /*0a4c*/ 	.word	0x00019c80
        /*0a50*/ 	.short	0x010a
        /*0a52*/ 	.byte	0x3f
	.zero		1


	//   ....[55]....
        /*0a54*/ 	.word	0x00014b60
        /*0a58*/ 	.word	0x00000006
        /*0a5c*/ 	.word	0x00019c40
        /*0a60*/ 	.short	0x010a
        /*0a62*/ 	.byte	0x3f
	.zero		1


	//   ....[56]....
        /*0a64*/ 	.word	0x00015010
        /*0a68*/ 	.word	0x00000003
        /*0a6c*/ 	.word	0x00019c70
        /*0a70*/ 	.short	0x010a
        /*0a72*/ 	.byte	0x3f
	.zero		1


	//   ....[57]....
        /*0a74*/ 	.word	0x00015080
        /*0a78*/ 	.word	0x00000003
        /*0a7c*/ 	.word	0x00019c60
        /*0a80*/ 	.short	0x010a
        /*0a82*/ 	.byte	0x3f
	.zero		1


	//   ....[58]....
        /*0a84*/ 	.word	0x000154e0
        /*0a88*/ 	.word	0x00000003
        /*0a8c*/ 	.word	0x00019c50
        /*0a90*/ 	.short	0x0101
        /*0a92*/ 	.byte	0x3f
	.zero		1


	//   ....[59]....
        /*0a94*/ 	.word	0x00015560
        /*0a98*/ 	.word	0x00000003
        /*0a9c*/ 	.word	0x00000000
        /*0aa0*/ 	.short	0x0101
        /*0aa2*/ 	.byte	0x3f
	.zero		1


	//   ....[60]....
        /*0aa4*/ 	.word	0x00015760
        /*0aa8*/ 	.word	0x00000000
        /*0aac*/ 	.word	0x00019c70
        /*0ab0*/ 	.short	0x010a
        /*0ab2*/ 	.byte	0x3f
	.zero		1


	//   ....[61]....
        /*0ab4*/ 	.word	0x000157d0
        /*0ab8*/ 	.word	0x00000000
        /*0abc*/ 	.word	0x00019c60
        /*0ac0*/ 	.short	0x010a
        /*0ac2*/ 	.byte	0x3f
	.zero		1


	//   ....[62]....
        /*0ac4*/ 	.word	0x00015c30
        /*0ac8*/ 	.word	0x00000000
        /*0acc*/ 	.word	0x00019c50
        /*0ad0*/ 	.short	0x0101
        /*0ad2*/ 	.byte	0x3f
	.zero		1


	//   ....[63]....
        /*0ad4*/ 	.word	0x00015c80
        /*0ad8*/ 	.word	0x00000002
        /*0adc*/ 	.word	0x00000000
        /*0ae0*/ 	.short	0x0101
        /*0ae2*/ 	.byte	0x3f
	.zero		1


	//   ....[64]....
        /*0ae4*/ 	.word	0x00016e20
        /*0ae8*/ 	.word	0x00000009
        /*0aec*/ 	.word	0x00019c20
        /*0af0*/ 	.short	0x010a
        /*0af2*/ 	.byte	0x3f
	.zero		1


	//   ....[65]....
        /*0af4*/ 	.word	0x00016fc0
        /*0af8*/ 	.word	0x00000007
        /*0afc*/ 	.word	0x00000000
        /*0b00*/ 	.short	0x010a
        /*0b02*/ 	.byte	0x3f
	.zero		1


	//   ....[66]....
        /*0b04*/ 	.word	0x00017030
        /*0b08*/ 	.word	0x00000003
        /*0b0c*/ 	.word	0x00000000
        /*0b10*/ 	.short	0x010a
        /*0b12*/ 	.byte	0x3f
	.zero		1


	//   ....[67]....
        /*0b14*/ 	.word	0x00017080
        /*0b18*/ 	.word	0x00000003
        /*0b1c*/ 	.word	0x00019c60
        /*0b20*/ 	.short	0x010a
        /*0b22*/ 	.byte	0x3f
	.zero		1


	//   ....[68]....
        /*0b24*/ 	.word	0x000170d0
        /*0b28*/ 	.word	0x00000005
        /*0b2c*/ 	.word	0x00019c60
        /*0b30*/ 	.short	0x010a
        /*0b32*/ 	.byte	0x3f
	.zero		1


	//   ....[69]....
        /*0b34*/ 	.word	0x00017110
        /*0b38*/ 	.word	0x00000003
        /*0b3c*/ 	.word	0x00019c80
        /*0b40*/ 	.short	0x010a
        /*0b42*/ 	.byte	0x3f
	.zero		1


	//   ....[70]....
        /*0b44*/ 	.word	0x00017130
        /*0b48*/ 	.word	0x00000005
        /*0b4c*/ 	.word	0x00019c80
        /*0b50*/ 	.short	0x010a
        /*0b52*/ 	.byte	0x3f
	.zero		1


	//   ....[71]....
        /*0b54*/ 	.word	0x000171a0
        /*0b58*/ 	.word	0x00000003
        /*0b5c*/ 	.word	0x00019c00
        /*0b60*/ 	.short	0x010a
        /*0b62*/ 	.byte	0x3f
	.zero		1


	//   ....[72]....
        /*0b64*/ 	.word	0x000171f0
        /*0b68*/ 	.word	0x00000003
        /*0b6c*/ 	.word	0x00019c30
        /*0b70*/ 	.short	0x010a
        /*0b72*/ 	.byte	0x3f
	.zero		1


	//   ....[73]....
        /*0b74*/ 	.word	0x00017250
        /*0b78*/ 	.word	0x00000007
        /*0b7c*/ 	.word	0x00019c30
        /*0b80*/ 	.short	0x010a
        /*0b82*/ 	.byte	0x3f
	.zero		1


	//   ....[74]....
        /*0b84*/ 	.word	0x000172b0
        /*0b88*/ 	.word	0x00000007
        /*0b8c*/ 	.word	0x00019c50
        /*0b90*/ 	.short	0x010a
        /*0b92*/ 	.byte	0x3f
	.zero		1


	//   ....[75]....
        /*0b94*/ 	.word	0x00017310
        /*0b98*/ 	.word	0x00000009
        /*0b9c*/ 	.word	0x00019c30
        /*0ba0*/ 	.short	0x010a
        /*0ba2*/ 	.byte	0x3f
	.zero		1


	//   ....[76]....
        /*0ba4*/ 	.word	0x00017370
        /*0ba8*/ 	.word	0x00000002
        /*0bac*/ 	.word	0x00019c50
        /*0bb0*/ 	.short	0x010a
        /*0bb2*/ 	.byte	0x3f
	.zero		1


	//   ....[77]....
        /*0bb4*/ 	.word	0x000173d0
        /*0bb8*/ 	.word	0x00000007
        /*0bbc*/ 	.word	0x00019c30
        /*0bc0*/ 	.short	0x010a
        /*0bc2*/ 	.byte	0x3f
	.zero		1


	//   ....[78]....
        /*0bc4*/ 	.word	0x00017430
        /*0bc8*/ 	.word	0x00000002
        /*0bcc*/ 	.word	0x00019c50
        /*0bd0*/ 	.short	0x010a
        /*0bd2*/ 	.byte	0x3f
	.zero		1


	//   ....[79]....
        /*0bd4*/ 	.word	0x00017490
        /*0bd8*/ 	.word	0x00000006
        /*0bdc*/ 	.word	0x00019c50
        /*0be0*/ 	.short	0x010a
        /*0be2*/ 	.byte	0x3f
	.zero		1


	//   ....[80]....
        /*0be4*/ 	.word	0x000175e0
        /*0be8*/ 	.word	0x00000004
        /*0bec*/ 	.word	0x00019c80
        /*0bf0*/ 	.short	0x010a
        /*0bf2*/ 	.byte	0x3f
	.zero		1


	//   ....[81]....
        /*0bf4*/ 	.word	0x00017630
        /*0bf8*/ 	.word	0x00000004
        /*0bfc*/ 	.word	0x00019c40
        /*0c00*/ 	.short	0x010a
        /*0c02*/ 	.byte	0x3f
	.zero		1


	//   ....[82]....
        /*0c04*/ 	.word	0x00017a60
        /*0c08*/ 	.word	0x00000010
        /*0c0c*/ 	.word	0x00019c20
        /*0c10*/ 	.short	0x010a
        /*0c12*/ 	.byte	0x3f
	.zero		1


	//   ....[83]....
        /*0c14*/ 	.word	0x00017ab0
        /*0c18*/ 	.word	0x00000006
        /*0c1c*/ 	.word	0x00019c80
        /*0c20*/ 	.short	0x010a
        /*0c22*/ 	.byte	0x3f
	.zero		1


	//   ....[84]....
        /*0c24*/ 	.word	0x00017b00
        /*0c28*/ 	.word	0x00000006
        /*0c2c*/ 	.word	0x00019c40
        /*0c30*/ 	.short	0x010a
        /*0c32*/ 	.byte	0x3f
	.zero		1


	//   ....[85]....
        /*0c34*/ 	.word	0x00017b50
        /*0c38*/ 	.word	0x00000003
        /*0c3c*/ 	.word	0x00019c70
        /*0c40*/ 	.short	0x010a
        /*0c42*/ 	.byte	0x3f
	.zero		1


	//   ....[86]....
        /*0c44*/ 	.word	0x00017ba0
        /*0c48*/ 	.word	0x00000003
        /*0c4c*/ 	.word	0x00019c60
        /*0c50*/ 	.short	0x010a
        /*0c52*/ 	.byte	0x3f
	.zero		1


	//   ....[87]....
        /*0c54*/ 	.word	0x00017bf0
        /*0c58*/ 	.word	0x00000000
        /*0c5c*/ 	.word	0x00019c70
        /*0c60*/ 	.short	0x010a
        /*0c62*/ 	.byte	0x3f
	.zero		1


	//   ....[88]....
        /*0c64*/ 	.word	0x00017c40
        /*0c68*/ 	.word	0x00000000
        /*0c6c*/ 	.word	0x00019c60
        /*0c70*/ 	.short	0x010a
        /*0c72*/ 	.byte	0x3f
	.zero		1


	//   ....[89]....
        /*0c74*/ 	.word	0x00017c90
        /*0c78*/ 	.word	0x00000009
        /*0c7c*/ 	.word	0x00019c20
        /*0c80*/ 	.short	0x010a
        /*0c82*/ 	.byte	0x3f
	.zero		1


	//   ....[90]....
        /*0c84*/ 	.word	0x00017e30
        /*0c88*/ 	.word	0x00000007
        /*0c8c*/ 	.word	0x00000000
        /*0c90*/ 	.short	0x010a
        /*0c92*/ 	.byte	0x3f
	.zero		1


	//   ....[91]....
        /*0c94*/ 	.word	0x00017e80
        /*0c98*/ 	.word	0x00000003
        /*0c9c*/ 	.word	0x00000000
        /*0ca0*/ 	.short	0x010a
        /*0ca2*/ 	.byte	0x3f
	.zero		1


	//   ....[92]....
        /*0ca4*/ 	.word	0x00017ed0
        /*0ca8*/ 	.word	0x00000003
        /*0cac*/ 	.word	0x00019c60
        /*0cb0*/ 	.short	0x010a
        /*0cb2*/ 	.byte	0x3f
	.zero		1


	//   ....[93]....
        /*0cb4*/ 	.word	0x00017f20
        /*0cb8*/ 	.word	0x00000005
        /*0cbc*/ 	.word	0x00019c60
        /*0cc0*/ 	.short	0x010a
        /*0cc2*/ 	.byte	0x3f
	.zero		1


	//   ....[94]....
        /*0cc4*/ 	.word	0x00017f70
        /*0cc8*/ 	.word	0x00000003
        /*0ccc*/ 	.word	0x00019c80
        /*0cd0*/ 	.short	0x010a
        /*0cd2*/ 	.byte	0x3f
	.zero		1


	//----- nvinfo : EIATTR_NUM_MBARRIERS
	.align		4
.L_1247:
        /*0cd4*/ 	.byte	0x03, 0x38
        /*0cd6*/ 	.short	0x0016


	//----- nvinfo : EIATTR_EXIT_INSTR_OFFSETS
	.align		4
        /*0cd8*/ 	.byte	0x04, 0x1c
        /*0cda*/ 	.short	(.L_1249 - .L_1248)


	//   ....[0]....
.L_1248:
        /*0cdc*/ 	.word	0x00000a40


	//   ....[1]....
        /*0ce0*/ 	.word	0x00010a70


	//   ....[2]....
        /*0ce4*/ 	.word	0x00017180


	//----- nvinfo : EIATTR_MAX_THREADS
	.align		4
.L_1249:
        /*0ce8*/ 	.byte	0x04, 0x05
        /*0cea*/ 	.short	(.L_1251 - .L_1250)
.L_1250:
        /*0cec*/ 	.word	0x00000200
        /*0cf0*/ 	.word	0x00000001
        /*0cf4*/ 	.word	0x00000001


	//----- nvinfo : EIATTR_CRS_STACK_SIZE
	.align		4
.L_1251:
        /*0cf8*/ 	.byte	0x04, 0x1e
        /*0cfa*/ 	.short	(.L_1253 - .L_1252)
.L_1252:
        /*0cfc*/ 	.word	0x00000000


	//----- nvinfo : EIATTR_CBANK_PARAM_SIZE
	.align		4
.L_1253:
        /*0d00*/ 	.byte	0x03, 0x19
        /*0d02*/ 	.short	0x0af0


	//----- nvinfo : EIATTR_PARAM_CBANK
	.align		4
        /*0d04*/ 	.byte	0x04, 0x0a
        /*0d06*/ 	.short	(.L_1255 - .L_1254)
	.align		4
.L_1254:
        /*0d08*/ 	.word	index@(.nv.constant0._ZN7cutlass13device_kernelIN5flash11enable_sm90INS1_16FlashAttnFwdSm90INS1_25CollectiveMainloopFwdSm90ILi2EN4cute5tupleIJNS5_1CILi1EEES8_S8_EEENS6_IJNS7_ILi192EEENS7_ILi128EEENS7_ILi96EEEEEELi96ENS_12float_e4m3_tEfNS_4arch4Sm90ELb0ELb1ELb0ELb1ELb0ELb0ELb0ELb1ELb1ELb1ELb1ELb0EEENS1_21CollectiveEpilogueFwdINS6_IJSA_SC_SB_EEES9_NS_10bfloat16_tESG_Li384ELb1ELb1ELb1ELb1EEENS1_36VarlenDynamicPersistentTileSchedulerILi192ELi128ELi384ELi128ELb1ELb1ELb1ELb1ELb0ELb1EEEEEEEEEvNT_6ParamsE)
        /*0d0c*/ 	.short	0x0210
        /*0d0e*/ 	.short	0x0af0


	//----- nvinfo : EIATTR_SW_WAR
	.align		4
.L_1255:
        /*0d10*/ 	.byte	0x04, 0x36
        /*0d12*/ 	.short	(.L_1257 - .L_1256)
.L_1256:
        /*0d14*/ 	.word	0x00000008
.L_1257:


//--------------------- .nv.info._ZN7cutlass13device_kernelIN5flash11enable_sm90INS1_16FlashAttnFwdSm90INS1_25CollectiveMainloopFwdSm90ILi2EN4cute5tupleIJNS5_1CILi1EEES8_S8_EEENS6_IJNS7_ILi192EEENS7_ILi128EEENS7_ILi96EEEEEELi96ENS_12float_e4m3_tEfNS_4arch4Sm90ELb0ELb1ELb0ELb1ELb0ELb1ELb0ELb1ELb1ELb1ELb1ELb0EEENS1_21CollectiveEpilogueFwdINS6_IJSA_SC_SB_EEES9_NS_10bfloat16_tESG_Li384ELb1ELb1ELb1ELb1EEENS1_36VarlenDynamicPersistentTileSchedulerILi192ELi128ELi384ELi128ELb1ELb1ELb1ELb1ELb0ELb1EEEEEEEEEvNT_6ParamsE --------------------------
	.section	.nv.info._ZN7cutlass13device_kernelIN5flash11enable_sm90INS1_16FlashAttnFwdSm90INS1_25CollectiveMainloopFwdSm90ILi2EN4cute5tupleIJNS5_1CILi1EEES8_S8_EEENS6_IJNS7_ILi192EEENS7_ILi128EEENS7_ILi96EEEEEELi96ENS_12float_e4m3_tEfNS_4arch4Sm90ELb0ELb1ELb0ELb1ELb0ELb1ELb0ELb1ELb1ELb1ELb1ELb0EEENS1_21CollectiveEpilogueFwdINS6_IJSA_SC_SB_EEES9_NS_10bfloat16_tESG_Li384ELb1ELb1ELb1ELb1EEENS1_36VarlenDynamicPersistentTileSchedulerILi192ELi128ELi384ELi128ELb1ELb1ELb1ELb1ELb0ELb1EEEEEEEEEvNT_6ParamsE,"",@"SHT_CUDA_INFO"
	.sectionflags	@""
	.align	4


	//----- nvinfo : EIATTR_CUDA_API_VERSION
	.align		4
        /*0000*/ 	.byte	0x04, 0x37
        /*0002*/ 	.short	(.L_1259 - .L_1258)
.L_1258:
        /*0004*/ 	.word	0x00000082


	//----- nvinfo : EIATTR_KPARAM_INFO
	.align		4
.L_1259:
        /*0008*/ 	.byte	0x04, 0x17
        /*000a*/ 	.short	(.L_1261 - .L_1260)
.L_1260:
        /*000c*/ 	.word	0x00000000
        /*0010*/ 	.short	0x0000
        /*0012*/ 	.short	0x0070
        /*0014*/ 	.byte	0x00, 0xf0, 0x01, 0x2a


	//----- nvinfo : EIATTR_SPARSE_MMA_MASK
	.align		4
.L_1261:
        /*0018*/ 	.byte	0x03, 0x50
        /*001a*/ 	.short	0x0000


	//----- nvinfo : EIATTR_MAXREG_COUNT
	.align		4
        /*001c*/ 	.byte	0x03, 0x1b
        /*001e*/ 	.short	0x0080


	//----- nvinfo : EIATTR_NUM_BARRIERS
	.align		4
        /*0020*/ 	.byte	0x02, 0x4c
        /*0022*/ 	.byte	0x10
	.zero		1


	//----- nvinfo : EIATTR_EXTERNS
	.align		4
        /*0024*/ 	.byte	0x04, 0x0f
        /*0026*/ 	.short	(.L_1263 - .L_1262)


	//   ....[0]....
	.align		4
.L_1262:
        /*0028*/ 	.word	index@(__assertfail)


	//----- nvinfo : EIATTR_ANNOTATIONS
	.align		4
.L_1263:
        /*002c*/ 	.byte	0x04, 0x55
        /*002e*/ 	.short	(.L_1265 - .L_1264)


	//   ....[0]....
.L_1264:
        /* <DEDUP_REMOVED lines=104> */


	//----- nvinfo : EIATTR_MERCURY_ISA_VERSION
	.align		4
.L_1265:
        /*0698*/ 	.byte	0x03, 0x5f
        /*069a*/ 	.short	0x0101


	//----- nvinfo : EIATTR_UNUSED_LOAD_BYTE_OFFSET
	.align		4
        /*069c*/ 	.byte	0x04, 0x44
        /*069e*/ 	.short	(.L_1267 - .L_1266)


	//   ....[0]....
.L_1266:
        /*06a0*/ 	.word	0x00000aa0
        /*06a4*/ 	.word	0x0000fff0


	//   ....[1]....
        /*06a8*/ 	.word	0x000183d0
        /*06ac*/ 	.word	0x0000fff0


	//----- nvinfo : EIATTR_INT_WARP_WIDE_INSTR_OFFSETS
	.align		4
.L_1267:
        /*06b0*/ 	.byte	0x04, 0x31
        /*06b2*/ 	.short	(.L_1269 - .L_1268)


	//   ....[0]....
.L_1268:
        /*06b4*/ 	.word	0x00000190


	//   ....[1]....
        /*06b8*/ 	.word	0x000001d0


	//   ....[2]....
        /*06bc*/ 	.word	0x00000240


	//   ....[3]....
        /*06c0*/ 	.word	0x0001f2d0


	//   ....[4]....
        /*06c4*/ 	.word	0x0001f360


	//   ....[5]....
        /*06c8*/ 	.word	0x00021de0


	//   ....[6]....
        /*06cc*/ 	.word	0x00021e70


	//----- nvinfo : EIATTR_COOP_GROUP_MASK_REGIDS
	.align		4
.L_1269:
        /*06d0*/ 	.byte	0x04, 0x29
        /*06d2*/ 	.short	(.L_1271 - .L_1270)


	//   ....[0]....
.L_1270:
        /*06d4*/ 	.word	0xffffffff


	//   ....[1]....
        /*06d8*/ 	.word	0xffffffff


	//   ....[2]....
        /*06dc*/ 	.word	0xffffffff


	//   ....[3]....
        /*06e0*/ 	.word	0xffffffff


	//   ....[4]....
        /*06e4*/ 	.word	0xffffffff


	//   ....[5]....
        /*06e8*/ 	.word	0xffffffff


	//   ....[6]....
        /*06ec*/ 	.word	0xffffffff


	//   ....[7]....
        /*06f0*/ 	.word	0xffffffff


	//   ....[8]....
        /*06f4*/ 	.word	0xffffffff


	//   ....[9]....
        /*06f8*/ 	.word	0xffffffff


	//   ....[10]....
        /*06fc*/ 	.word	0xffffffff


	//   ....[11]....
        /*0700*/ 	.word	0xffffffff


	//   ....[12]....
        /*0704*/ 	.word	0xffffffff


	//   ....[13]....
        /*0708*/ 	.word	0xffffffff


	//   ....[14]....
        /*070c*/ 	.word	0xffffffff


	//   ....[15]....
        /*0710*/ 	.word	0xffffffff


	//   ....[16]....
        /*0714*/ 	.word	0xffffffff


	//   ....[17]....
        /*0718*/ 	.word	0xffffffff


	//   ....[18]....
        /*071c*/ 	.word	0xffffffff


	//   ....[19]....
        /*0720*/ 	.word	0xffffffff


	//   ....[20]....
        /*0724*/ 	.word	0xffffffff


	//   ....[21]....
        /*0728*/ 	.word	0xffffffff


	//   ....[22]....
        /*072c*/ 	.word	0xffffffff


	//   ....[23]....
        /*0730*/ 	.word	0xffffffff


	//   ....[24]....
        /*0734*/ 	.word	0xffffffff


	//   ....[25]....
        /*0738*/ 	.word	0xffffffff


	//   ....[26]....
        /*073c*/ 	.word	0xffffffff


	//   ....[27]....
        /*0740*/ 	.word	0xffffffff


	//   ....[28]....
        /*0744*/ 	.word	0xffffffff


	//   ....[29]....
        /*0748*/ 	.word	0xffffffff


	//   ....[30]....
        /*074c*/ 	.word	0xffffffff


	//   ....[31]....
        /*0750*/ 	.word	0xffffffff


	//   ....[32]....
        /*0754*/ 	.word	0xffffffff


	//   ....[33]....
        /*0758*/ 	.word	0xffffffff


	//   ....[34]....
        /*075c*/ 	.word	0xffffffff


	//   ....[35]....
        /*0760*/ 	.word	0xffffffff


	//   ....[36]....
        /*0764*/ 	.word	0xffffffff


	//   ....[37]....
        /*0768*/ 	.word	0xffffffff


	//   ....[38]....
        /*076c*/ 	.word	0xffffffff


	//   ....[39]....
        /*0770*/ 	.word	0xffffffff


	//   ....[40]....
        /*0774*/ 	.word	0xffffffff


	//   ....[41]....
        /*0778*/ 	.word	0xffffffff


	//   ....[42]....
        /*077c*/ 	.word	0xffffffff


	//   ....[43]....
        /*0780*/ 	.word	0xffffffff


	//   ....[44]....
        /*0784*/ 	.word	0xffffffff


	//   ....[45]....
        /*0788*/ 	.word	0xffffffff


	//   ....[46]....
        /*078c*/ 	.word	0xffffffff


	//   ....[47]....
        /*0790*/ 	.word	0xffffffff


	//   ....[48]....
        /*0794*/ 	.word	0xffffffff


	//   ....[49]....
        /*0798*/ 	.word	0xffffffff


	//   ....[50]....
        /*079c*/ 	.word	0xffffffff


	//   ....[51]....
        /*07a0*/ 	.word	0xffffffff


	//   ....[52]....
        /*07a4*/ 	.word	0xffffffff


	//   ....[53]....
        /*07a8*/ 	.word	0xffffffff


	//   ....[54]....
        /*07ac*/ 	.word	0xffffffff


	//   ....[55]....
        /*07b0*/ 	.word	0xffffffff


	//   ....[56]....
        /*07b4*/ 	.word	0xffffffff


	//   ....[57]....
        /*07b8*/ 	.word	0xffffffff


	//   ....[58]....
        /*07bc*/ 	.word	0xffffffff


	//   ....[59]....
        /*07c0*/ 	.word	0xffffffff


	//   ....[60]....
        /*07c4*/ 	.word	0xffffffff


	//   ....[61]....
        /*07c8*/ 	.word	0xffffffff


	//   ....[62]....
        /*07cc*/ 	.word	0xffffffff


	//   ....[63]....
        /*07d0*/ 	.word	0xffffffff


	//   ....[64]....
        /*07d4*/ 	.word	0xffffffff


	//   ....[65]....
        /*07d8*/ 	.word	0xffffffff


	//   ....[66]....
        /*07dc*/ 	.word	0xffffffff


	//   ....[67]....
        /*07e0*/ 	.word	0xffffffff


	//   ....[68]....
        /*07e4*/ 	.word	0xffffffff


	//   ....[69]....
        /*07e8*/ 	.word	0xffffffff


	//   ....[70]....
        /*07ec*/ 	.word	0xffffffff


	//   ....[71]....
        /*07f0*/ 	.word	0xffffffff


	//   ....[72]....
        /*07f4*/ 	.word	0xffffffff


	//   ....[73]....
        /*07f8*/ 	.word	0xffffffff


	//   ....[74]....
        /*07fc*/ 	.word	0xffffffff


	//   ....[75]....
        /*0800*/ 	.word	0xffffffff


	//   ....[76]....
        /*0804*/ 	.word	0xffffffff


	//   ....[77]....
        /*0808*/ 	.word	0xffffffff


	//   ....[78]....
        /*080c*/ 	.word	0xffffffff


	//   ....[79]....
        /*0810*/ 	.word	0xffffffff


	//   ....[80]....
        /*0814*/ 	.word	0xffffffff


	//   ....[81]....
        /*0818*/ 	.word	0xffffffff


	//   ....[82]....
        /*081c*/ 	.word	0xffffffff


	//   ....[83]....
        /*0820*/ 	.word	0xffffffff


	//   ....[84]....
        /*0824*/ 	.word	0xffffffff


	//   ....[85]....
        /*0828*/ 	.word	0xffffffff


	//   ....[86]....
        /*082c*/ 	.word	0xffffffff


	//   ....[87]....
        /*0830*/ 	.word	0xffffffff


	//   ....[88]....
        /*0834*/ 	.word	0xffffffff


	//   ....[89]....
        /*0838*/ 	.word	0xffffffff


	//   ....[90]....
        /*083c*/ 	.word	0xffffffff


	//   ....[91]....
        /*0840*/ 	.word	0xffffffff


	//   ....[92]....
        /*0844*/ 	.word	0xffffffff


	//   ....[93]....
        /*0848*/ 	.word	0xffffffff


	//   ....[94]....
        /*084c*/ 	.word	0xffffffff


	//   ....[95]....
        /*0850*/ 	.word	0xffffffff


	//   ....[96]....
        /*0854*/ 	.word	0xffffffff


	//   ....[97]....
        /*0858*/ 	.word	0xffffffff


	//   ....[98]....
        /*085c*/ 	.word	0xffffffff


	//   ....[99]....
        /*0860*/ 	.word	0xffffffff


	//   ....[100]....
        /*0864*/ 	.word	0xffffffff


	//   ....[101]....
        /*0868*/ 	.word	0xffffffff


	//   ....[102]....
        /*086c*/ 	.word	0xffffffff


	//   ....[103]....
        /*0870*/ 	.word	0xffffffff


	//   ....[104]....
        /*0874*/ 	.word	0xffffffff


	//   ....[105]....
        /*0878*/ 	.word	0xffffffff


	//   ....[106]....
        /*087c*/ 	.word	0xffffffff


	//   ....[107]....
        /*0880*/ 	.word	0xffffffff


	//   ....[108]....
        /*0884*/ 	.word	0xffffffff


	//   ....[109]....
        /*0888*/ 	.word	0xffffffff


	//   ....[110]....
        /*088c*/ 	.word	0xffffffff


	//   ....[111]....
        /*0890*/ 	.word	0xffffffff


	//   ....[112]....
        /*0894*/ 	.word	0xffffffff


	//   ....[113]....
        /*0898*/ 	.word	0xffffffff


	//   ....[114]....
        /*089c*/ 	.word	0xffffffff


	//   ....[115]....
        /*08a0*/ 	.word	0xffffffff


	//   ....[116]....
        /*08a4*/ 	.word	0xffffffff


	//   ....[117]....
        /*08a8*/ 	.word	0xffffffff


	//   ....[118]....
        /*08ac*/ 	.word	0xffffffff


	//   ....[119]....
        /*08b0*/ 	.word	0xffffffff


	//   ....[120]....
        /*08b4*/ 	.word	0xffffffff


	//   ....[121]....
        /*08b8*/ 	.word	0xffffffff


	//   ....[122]....
        /*08bc*/ 	.word	0xffffffff


	//   ....[123]....
        /*08c0*/ 	.word	0xffffffff


	//   ....[124]....
        /*08c4*/ 	.word	0xffffffff


	//   ....[125]....
        /*08c8*/ 	.word	0xffffffff


	//   ....[126]....
        /*08cc*/ 	.word	0xffffffff


	//   ....[127]....
        /*08d0*/ 	.word	0xffffffff


	//   ....[128]....
        /*08d4*/ 	.word	0xffffffff


	//   ....[129]....
        /*08d8*/ 	.word	0xffffffff


	//   ....[130]....
        /*08dc*/ 	.word	0xffffffff


	//   ....[131]....
        /*08e0*/ 	.word	0xffffffff


	//   ....[132]....
        /*08e4*/ 	.word	0xffffffff


	//   ....[133]....
        /*08e8*/ 	.word	0xffffffff


	//   ....[134]....
        /*08ec*/ 	.word	0xffffffff


	//   ....[135]....
        /*08f0*/ 	.word	0xffffffff


	//   ....[136]....
        /*08f4*/ 	.word	0xffffffff


	//   ....[137]....
        /*08f8*/ 	.word	0xffffffff


	//   ....[138]....
        /*08fc*/ 	.word	0xffffffff


	//   ....[139]....
        /*0900*/ 	.word	0xffffffff


	//   ....[140]....
        /*0904*/ 	.word	0xffffffff


	//   ....[141]....
        /*0908*/ 	.word	0xffffffff


	//   ....[142]....
        /*090c*/ 	.word	0xffffffff


	//   ....[143]....
        /*0910*/ 	.word	0xffffffff


	//   ....[144]....
        /*0914*/ 	.word	0xffffffff


	//   ....[145]....
        /*0918*/ 	.word	0xffffffff


	//   ....[146]....
        /*091c*/ 	.word	0xffffffff


	//   ....[147]....
        /*0920*/ 	.word	0xffffffff


	//   ....[148]....
        /*0924*/ 	.word	0xffffffff


	//   ....[149]....
        /*0928*/ 	.word	0xffffffff


	//   ....[150]....
        /*092c*/ 	.word	0x0500000f


	//   ....[151]....
        /*0930*/ 	.word	0x0500000f


	//   ....[152]....
        /*0934*/ 	.word	0x0500000f


	//   ....[153]....
        /*0938*/ 	.word	0x0500000f


	//   ....[154]....
        /*093c*/ 	.word	0x0500000f


	//   ....[155]....
        /*0940*/ 	.word	0x0500000f


	//   ....[156]....
        /*0944*/ 	.word	0x0500000f


	//   ....[157]....
        /*0948*/ 	.word	0x0500000f


	//   ....[158]....
        /*094c*/ 	.word	0x0500000f


	//   ....[159]....
        /*0950*/ 	.word	0x0500000f


	//   ....[160]....
        /*0954*/ 	.word	0x0500000f


	//   ....[161]....
        /*0958*/ 	.word	0x0500000f


	//   ....[162]....
        /*095c*/ 	.word	0x0500000f


	//   ....[163]....
        /*0960*/ 	.word	0x0500000f


	//   ....[164]....
        /*0964*/ 	.word	0x0500000f


	//   ....[165]....
        /*0968*/ 	.word	0x0500000f


	//   ....[166]....
        /*096c*/ 	.word	0x0500000f


	//   ....[167]....
        /*0970*/ 	.word	0x0500000f


	//   ....[168]....
        /*0974*/ 	.word	0x0500000f


	//   ....[169]....
        /*0978*/ 	.word	0x0500000f


	//   ....[170]....
        /*097c*/ 	.word	0x0500000f


	//   ....[171]....
        /*0980*/ 	.word	0x0500000f


	//   ....[172]....
        /*0984*/ 	.word	0x0500000f


	//   ....[173]....
        /*0988*/ 	.word	0x0500000f


	//   ....[174]....
        /*098c*/ 	.word	0x0500000f


	//   ....[175]....
        /*0990*/ 	.word	0x0500000f


	//   ....[176]....
        /*0994*/ 	.word	0x0500000f


	//   ....[177]....
        /*0998*/ 	.word	0x0500000f


	//   ....[178]....
        /*099c*/ 	.word	0x0500000f


	//   ....[179]....
        /*09a0*/ 	.word	0x0500000f


	//   ....[180]....
        /*09a4*/ 	.word	0x0500000f


	//   ....[181]....
        /*09a8*/ 	.word	0x0500000f


	//   ....[182]....
        /*09ac*/ 	.word	0x0500000f


	//   ....[183]....
        /*09b0*/ 	.word	0x0500000f


	//   ....[184]....
        /*09b4*/ 	.word	0x0500000f


	//----- nvinfo : EIATTR_COOP_GROUP_INSTR_OFFSETS
	.align		4
.L_1271:
        /*09b8*/ 	.byte	0x04, 0x28
        /*09ba*/ 	.short	(.L_1273 - .L_1272)


	//   ....[0]....
.L_1272:
        /*09bc*/ 	.word	0x00000070


	//   ....[1]....
        /*09c0*/ 	.word	0x000001a0


	//   ....[2]....
        /*09c4*/ 	.word	0x000001f0


	//   ....[3]....
        /*09c8*/ 	.word	0x00000420


	//   ....[4]....
        /*09cc*/ 	.word	0x00000580


	//   ....[5]....
        /*09d0*/ 	.word	0x000006a0


	//   ....[6]....
        /*09d4*/ 	.word	0x00000800


	//   ....[7]....
        /*09d8*/ 	.word	0x00007a20


	//   ....[8]....
        /*09dc*/ 	.word	0x00008110


	//   ....[9]....
        /*09e0*/ 	.word	0x00008120


	//   ....[10]....
        /*09e4*/ 	.word	0x00008130


	//   ....[11]....
        /*09e8*/ 	.word	0x00008140


	//   ....[12]....
        /*09ec*/ 	.word	0x00009e20


	//   ....[13]....
        /*09f0*/ 	.word	0x00009e30


	//   ....[14]....
        /*09f4*/ 	.word	0x00009e40


	//   ....[15]....
        /*09f8*/ 	.word	0x00009e50


	//   ....[16]....
        /*09fc*/ 	.word	0x0000c700


	//   ....[17]....
        /*0a00*/ 	.word	0x0000d4f0


	//   ....[18]....
        /*0a04*/ 	.word	0x0000dca0


	//   ....[19]....
        /*0a08*/ 	.word	0x0000dda0


	//   ....[20]....
        /*0a0c*/ 	.word	0x0000e450


	//   ....[21]....
        /*0a10*/ 	.word	0x0000e5b0


	//   ....[22]....
        /*0a14*/ 	.word	0x0000fe20


	//   ....[23]....
        /*0a18*/ 	.word	0x00010020


	//   ....[24]....
        /*0a1c*/ 	.word	0x00011020


	//   ....[25]....
        /*0a20*/ 	.word	0x00011120


	//   ....[26]....
        /*0a24*/ 	.word	0x00011520


	//   ....[27]....
        /*0a28*/ 	.word	0x000116c0


	//   ....[28]....
        /*0a2c*/ 	.word	0x00013460


	//   ....[29]....
        /*0a30*/ 	.word	0x00013490


	//   ....[30]....
        /*0a34*/ 	.word	0x000134f0


	//   ....[31]....
        /*0a38*/ 	.word	0x00013550


	//   ....[32]....
        /*0a3c*/ 	.word	0x00015100


	//   ....[33]....
        /*0a40*/ 	.word	0x000152c0


	//   ....[34]....
        /*0a44*/ 	.word	0x00015e80


	//   ....[35]....
        /*0a48*/ 	.word	0x00015f80


	//   ....[36]....
        /*0a4c*/ 	.word	0x00016730


	//   ....[37]....
        /*0a50*/ 	.word	0x00016880


	//   ....[38]....
        /*0a54*/ 	.word	0x00017c40


	//   ....[39]....
        /*0a58*/ 	.word	0x00017d20


	//   ....[40]....
        /*0a5c*/ 	.word	0x00017d60


	//   ....[41]....
        /*0a60*/ 	.word	0x00017e60


	//   ....[42]....
        /*0a64*/ 	.word	0x00018b00


	//   ....[43]....
        /*0a68*/ 	.word	0x00018b10


	//   ....[44]....
        /*0a6c*/ 	.word	0x00018b30


	//   ....[45]....
        /*0a70*/ 	.word	0x00018b40


	//   ....[46]....
        /*0a74*/ 	.word	0x00018b50


	//   ....[47]....
        /*0a78*/ 	.word	0x00018b60


	//   ....[48]....
        /*0a7c*/ 	.word	0x00018b70


	//   ....[49]....
        /*0a80*/ 	.word	0x00018b80


	//   ....[50]....
        /*0a84*/ 	.word	0x00018b90


	//   ....[51]....
        /*0a88*/ 	.word	0x00018ba0


	//   ....[52]....
        /*0a8c*/ 	.word	0x00018bb0


	//   ....[53]....
        /*0a90*/ 	.word	0x00018bc0


	//   ....[54]....
        /*0a94*/ 	.word	0x00018bd0


	//   ....[55]....
        /*0a98*/ 	.word	0x00018be0


	//   ....[56]....
        /*0a9c*/ 	.word	0x00018bf0


	//   ....[57]....
        /*0aa0*/ 	.word	0x00018c00


	//   ....[58]....
        /*0aa4*/ 	.word	0x00018c10


	//   ....[59]....
        /*0aa8*/ 	.word	0x00018c20


	//   ....[60]....
        /*0aac*/ 	.word	0x00018c30


	//   ....[61]....
        /*0ab0*/ 	.word	0x00018c40


	//   ....[62]....
        /*0ab4*/ 	.word	0x00018c50


	//   ....[63]....
        /*0ab8*/ 	.word	0x00018c60


	//   ....[64]....
        /*0abc*/ 	.word	0x00018c70


	//   ....[65]....
        /*0ac0*/ 	.word	0x00018c80


	//   ....[66]....
        /*0ac4*/ 	.word	0x00018c90


	//   ....[67]....
        /*0ac8*/ 	.word	0x00018ca0


	//   ....[68]....
        /*0acc*/ 	.word	0x00018cb0


	//   ....[69]....
        /*0ad0*/ 	.word	0x00018cc0


	//   ....[70]....
        /*0ad4*/ 	.word	0x00018cd0


	//   ....[71]....
        /*0ad8*/ 	.word	0x00018ce0


	//   ....[72]....
        /*0adc*/ 	.word	0x00018cf0


	//   ....[73]....
        /*0ae0*/ 	.word	0x00018d00


	//   ....[74]....
        /*0ae4*/ 	.word	0x00018d10


	//   ....[75]....
        /*0ae8*/ 	.word	0x00018d20


	//   ....[76]....
        /*0aec*/ 	.word	0x00018d30


	//   ....[77]....
        /*0af0*/ 	.word	0x00018d40


	//   ....[78]....
        /*0af4*/ 	.word	0x00018d50


	//   ....[79]....
        /*0af8*/ 	.word	0x00018d60


	//   ....[80]....
        /*0afc*/ 	.word	0x00018d70


	//   ....[81]....
        /*0b00*/ 	.word	0x00018d80


	//   ....[82]....
        /*0b04*/ 	.word	0x00018d90


	//   ....[83]....
        /*0b08*/ 	.word	0x00018da0


	//   ....[84]....
        /*0b0c*/ 	.word	0x00018db0


	//   ....[85]....
        /*0b10*/ 	.word	0x00018dc0


	//   ....[86]....
        /*0b14*/ 	.word	0x00018dd0


	//   ....[87]....
        /*0b18*/ 	.word	0x00018de0


	//   ....[88]....
        /*0b1c*/ 	.word	0x00018df0


	//   ....[89]....
        /*0b20*/ 	.word	0x00018e00


	//   ....[90]....
        /*0b24*/ 	.word	0x00019740


	//   ....[91]....
        /*0b28*/ 	.word	0x00019750


	//   ....[92]....
        /*0b2c*/ 	.word	0x00019760


	//   ....[93]....
        /*0b30*/ 	.word	0x000197a0


	//   ....[94]....
        /*0b34*/ 	.word	0x00019e90


	//   ....[95]....
        /*0b38*/ 	.word	0x00019eb0


	//   ....[96]....
        /*0b3c*/ 	.word	0x00019fb0


	//   ....[97]....
        /*0b40*/ 	.word	0x00019fd0


	//   ....[98]....
        /*0b44*/ 	.word	0x0001a410


	//   ....[99]....
        /*0b48*/ 	.word	0x0001a450


	//   ....[100]....
        /*0b4c*/ 	.word	0x0001a890


	//   ....[101]....
        /*0b50*/ 	.word	0x0001a8a0


	//   ....[102]....
        /*0b54*/ 	.word	0x0001b4c0


	//   ....[103]....
        /*0b58*/ 	.word	0x0001b4d0


	//   ....[104]....
        /*0b5c*/ 	.word	0x0001b5d0


	//   ....[105]....
        /*0b60*/ 	.word	0x0001b5f0


	//   ....[106]....
        /*0b64*/ 	.word	0x0001b780


	//   ....[107]....
        /*0b68*/ 	.word	0x0001b980


	//   ....[108]....
        /*0b6c*/ 	.word	0x0001b9b0


	//   ....[109]....
        /*0b70*/ 	.word	0x0001b9e0


	//   ....[110]....
        /*0b74*/ 	.word	0x0001ba10


	//   ....[111]....
        /*0b78*/ 	.word	0x0001ba40


	//   ....[112]....
        /*0b7c*/ 	.word	0x0001ba70


	//   ....[113]....
        /*0b80*/ 	.word	0x0001bc00


	//   ....[114]....
        /*0b84*/ 	.word	0x0001bc30


	//   ....[115]....
        /*0b88*/ 	.word	0x0001bc60


	//   ....[116]....
        /*0b8c*/ 	.word	0x0001bc90


	//   ....[117]....
        /*0b90*/ 	.word	0x0001bcc0


	//   ....[118]....
        /*0b94*/ 	.word	0x0001bcf0


	//   ....[119]....
        /*0b98*/ 	.word	0x0001bd80


	//   ....[120]....
        /*0b9c*/ 	.word	0x0001bdb0


	//   ....[121]....
        /*0ba0*/ 	.word	0x0001bdc0


	//   ....[122]....
        /*0ba4*/ 	.word	0x0001be00


	//   ....[123]....
        /*0ba8*/ 	.word	0x0001d7c0


	//   ....[124]....
        /*0bac*/ 	.word	0x0001fa10


	//   ....[125]....
        /*0bb0*/ 	.word	0x00020890


	//   ....[126]....
        /*0bb4*/ 	.word	0x000208a0


	//   ....[127]....
        /*0bb8*/ 	.word	0x000208b0


	//   ....[128]....
        /*0bbc*/ 	.word	0x000208c0


	//   ....[129]....
        /*0bc0*/ 	.word	0x000209f0


	//   ....[130]....
        /*0bc4*/ 	.word	0x00020a00


	//   ....[131]....
        /*0bc8*/ 	.word	0x000226b0


	//   ....[132]....
        /*0bcc*/ 	.word	0x000226e0


	//   ....[133]....
        /*0bd0*/ 	.word	0x00022750


	//   ....[134]....
        /*0bd4*/ 	.word	0x00022780


	//   ....[135]....
        /*0bd8*/ 	.word	0x000227b0


	//   ....[136]....
        /*0bdc*/ 	.word	0x000227e0


	//   ....[137]....
        /*0be0*/ 	.word	0x00022810


	//   ....[138]....
        /*0be4*/ 	.word	0x00022840


	//   ....[139]....
        /*0be8*/ 	.word	0x000229e0


	//   ....[140]....
        /*0bec*/ 	.word	0x00022a10


	//   ....[141]....
        /*0bf0*/ 	.word	0x00022a40


	//   ....[142]....
        /*0bf4*/ 	.word	0x00022a70


	//   ....[143]....
        /*0bf8*/ 	.word	0x00022aa0


	//   ....[144]....
        /*0bfc*/ 	.word	0x00022ad0


	//   ....[145]....
        /*0c00*/ 	.word	0x00022b90


	//   ....[146]....
        /*0c04*/ 	.word	0x00022bb0


	//   ....[147]....
        /*0c08*/ 	.word	0x00022bd0


	//   ....[148]....
        /*0c0c*/ 	.word	0x00022c30


	//   ....[149]....
        /*0c10*/ 	.word	0x00023670


	//   ....[150]....
        /*0c14*/ 	.word	0x00023af0


	//   ....[151]....
        /*0c18*/ 	.word	0x00023b80


	//   ....[152]....
        /*0c1c*/ 	.word	0x00023bd0


	//   ....[153]....
        /*0c20*/ 	.word	0x00023c20


	//   ....[154]....
        /*0c24*/ 	.word	0x00023cf0


	//   ....[155]....
        /*0c28*/ 	.word	0x00023d80


	//   ....[156]....
        /*0c2c*/ 	.word	0x00023dd0


	//   ....[157]....
        /*0c30*/ 	.word	0x00023e20


	//   ....[158]....
        /*0c34*/ 	.word	0x000241c0


	//   ....[159]....
        /*0c38*/ 	.word	0x000244a0


	//   ....[160]....
        /*0c3c*/ 	.word	0x000246a0


	//   ....[161]....
        /*0c40*/ 	.word	0x000246f0


	//   ....[162]....
        /*0c44*/ 	.word	0x00024750


	//   ....[163]....
        /*0c48*/ 	.word	0x000247f0


	//   ....[164]....
        /*0c4c*/ 	.word	0x000248c0


	//   ....[165]....
        /*0c50*/ 	.word	0x000249a0


	//   ....[166]....
        /*0c54*/ 	.word	0x00024c70


	//   ....[167]....
        /*0c58*/ 	.word	0x00024d10


	//   ....[168]....
        /*0c5c*/ 	.word	0x00024e90


	//   ....[169]....
        /*0c60*/ 	.word	0x00024f00


	//   ....[170]....
        /*0c64*/ 	.word	0x00024f70


	//   ....[171]....
        /*0c68*/ 	.word	0x00024fe0


	//   ....[172]....
        /*0c6c*/ 	.word	0x00025050


	//   ....[173]....
        /*0c70*/ 	.word	0x000250d0


	//   ....[174]....
        /*0c74*/ 	.word	0x00025170


	//   ....[175]....
        /*0c78*/ 	.word	0x00025210


	//   ....[176]....
        /*0c7c*/ 	.word	0x00025280


	//   ....[177]....
        /*0c80*/ 	.word	0x000252f0


	//   ....[178]....
        /*0c84*/ 	.word	0x00025360


	//   ....[179]....
        /*0c88*/ 	.word	0x000253e0


	//   ....[180]....
        /*0c8c*/ 	.word	0x00025460


	//   ....[181]....
        /*0c90*/ 	.word	0x00025510


	//   ....[182]....
        /*0c94*/ 	.word	0x00025560


	//   ....[183]....
        /*0c98*/ 	.word	0x00025600


	//   ....[184]....
        /*0c9c*/ 	.word	0x00025730


	//----- nvinfo : EIATTR_REG_RECONFIG
	.align		4
.L_1273:
        /*0ca0*/ 	.byte	0x01, 0x54
	.zero		2


	//----- nvinfo : EIATTR_SYSCALL_OFFSETS
	.align		4
        /*0ca4*/ 	.byte	0x04, 0x46
        /*0ca6*/ 	.short	(.L_1275 - .L_1274)


	//   ....[0]....
.L_1274:
        /*0ca8*/ 	.word	0x000020a0


	//   ....[1]....
        /*0cac*/ 	.word	0x000021f0


	//   ....[2]....
        /*0cb0*/ 	.word	0x00007b90


	//   ....[3]....
        /*0cb4*/ 	.word	0x00007eb0


	//   ....[4]....
        /*0cb8*/ 	.word	0x0001f4c0


	//   ....[5]....
        /*0cbc*/ 	.word	0x0001f630


	//   ....[6]....
        /*0cc0*/ 	.word	0x0001f780


	//   ....[7]....
        /*0cc4*/ 	.word	0x0001f8c0


	//   ....[8]....
        /*0cc8*/ 	.word	0x00020360


	//----- nvinfo : EIATTR_MBARRIER_INSTR_OFFSETS
	.align		4
.L_1275:
        /*0ccc*/ 	.byte	0x04, 0x39
        /*0cce*/ 	.short	(.L_1277 - .L_1276)


	//   ....[0]....
.L_1276:
        /*0cd0*/ 	.word	0x000002d0
        /*0cd4*/ 	.word	0x000000ff
        /*0cd8*/ 	.word	0x00019c00
        /*0cdc*/ 	.short	0x0100
        /*0cde*/ 	.byte	0x08
	.zero		1


	//   ....[1]....
        /*0ce0*/ 	.word	0x000002e0
        /*0ce4*/ 	.word	0x000000ff
        /*0ce8*/ 	.word	0x00019c20
        /*0cec*/ 	.short	0x0100
        /*0cee*/ 	.byte	0x08
	.zero		1


	//   ....[2]....
        /*0cf0*/ 	.word	0x000003d0
        /*0cf4*/ 	.word	0x000000ff
        /*0cf8*/ 	.word	0x00019c30
        /*0cfc*/ 	.short	0x0100
        /*0cfe*/ 	.byte	0x08
	.zero		1


	//   ....[3]....
        /*0d00*/ 	.word	0x000003e0
        /*0d04*/ 	.word	0x000000ff
        /*0d08*/ 	.word	0x00019c40
        /*0d0c*/ 	.short	0x0100
        /*0d0e*/ 	.byte	0x08
	.zero		1


	//   ....[4]....
        /*0d10*/ 	.word	0x000003f0
        /*0d14*/ 	.word	0x000000ff
        /*0d18*/ 	.word	0x00019c38
        /*0d1c*/ 	.short	0x0100
        /*0d1e*/ 	.byte	0x08
	.zero		1


	//   ....[5]....
        /*0d20*/ 	.word	0x00000400
        /*0d24*/ 	.word	0x000000ff
        /*0d28*/ 	.word	0x00019c48
        /*0d2c*/ 	.short	0x0100
        /*0d2e*/ 	.byte	0x08
	.zero		1


	//   ....[6]....
        /*0d30*/ 	.word	0x00000530
        /*0d34*/ 	.word	0x000000ff
        /*0d38*/ 	.word	0x00019c50
        /*0d3c*/ 	.short	0x0100
        /*0d3e*/ 	.byte	0x08
	.zero		1


	//   ....[7]....
        /*0d40*/ 	.word	0x00000540
        /*0d44*/ 	.word	0x000000ff
        /*0d48*/ 	.word	0x00019c60
        /*0d4c*/ 	.short	0x0100
        /*0d4e*/ 	.byte	0x08
	.zero		1


	//   ....[8]....
        /*0d50*/ 	.word	0x00000550
        /*0d54*/ 	.word	0x000000ff
        /*0d58*/ 	.word	0x00019c58
        /*0d5c*/ 	.short	0x0100
        /*0d5e*/ 	.byte	0x08
	.zero		1


	//   ....[9]....
        /*0d60*/ 	.word	0x00000560
        /*0d64*/ 	.word	0x000000ff
        /*0d68*/ 	.word	0x00019c68
        /*0d6c*/ 	.short	0x0100
        /*0d6e*/ 	.byte	0x08
	.zero		1


	//   ....[10]....
        /*0d70*/ 	.word	0x00000650
        /*0d74*/ 	.word	0x000000ff
        /*0d78*/ 	.word	0x00019c70
        /*0d7c*/ 	.short	0x0100
        /*0d7e*/ 	.byte	0x06
	.zero		1


	//   ....[11]....
        /*0d80*/ 	.word	0x00000660
        /*0d84*/ 	.word	0x000000ff
        /*0d88*/ 	.word	0x00019c80
        /*0d8c*/ 	.short	0x0100
        /*0d8e*/ 	.byte	0x06
	.zero		1


	//   ....[12]....
        /*0d90*/ 	.word	0x00000670
        /*0d94*/ 	.word	0x000000ff
        /*0d98*/ 	.word	0x00019c78
        /*0d9c*/ 	.short	0x0100
        /*0d9e*/ 	.byte	0x06
	.zero		1


	//   ....[13]....
        /*0da0*/ 	.word	0x00000680
        /*0da4*/ 	.word	0x000000ff
        /*0da8*/ 	.word	0x00019c88
        /*0dac*/ 	.short	0x0100
        /*0dae*/ 	.byte	0x06
	.zero		1


	//   ....[14]....
        /*0db0*/ 	.word	0x000007b0
        /*0db4*/ 	.word	0x000000ff
        /*0db8*/ 	.word	0x00019c90
        /*0dbc*/ 	.short	0x0100
        /*0dbe*/ 	.byte	0x08
	.zero		1


	//   ....[15]....
        /*0dc0*/ 	.word	0x000007c0
        /*0dc4*/ 	.word	0x000000ff
        /*0dc8*/ 	.word	0x00019ca0
        /*0dcc*/ 	.short	0x0100
        /*0dce*/ 	.byte	0x08
	.zero		1


	//   ....[16]....
        /*0dd0*/ 	.word	0x000007d0
        /*0dd4*/ 	.word	0x000000ff
        /*0dd8*/ 	.word	0x00019c98
        /*0ddc*/ 	.short	0x0100
        /*0dde*/ 	.byte	0x08
	.zero		1


	//   ....[17]....
        /*0de0*/ 	.word	0x000007e0
        /*0de4*/ 	.word	0x000000ff
        /*0de8*/ 	.word	0x00019ca8
        /*0dec*/ 	.short	0x0100
        /*0dee*/ 	.byte	0x08
	.zero		1


	//   ....[18]....
        /*0df0*/ 	.word	0x00000910
        /*0df4*/ 	.word	0x000000ff
        /*0df8*/ 	.word	0x00019cb0
        /*0dfc*/ 	.short	0x0100
        /*0dfe*/ 	.byte	0x08
	.zero		1


	//   ....[19]....
        /*0e00*/ 	.word	0x00000920
        /*0e04*/ 	.word	0x000000ff
        /*0e08*/ 	.word	0x00019cc0
        /*0e0c*/ 	.short	0x0100
        /*0e0e*/ 	.byte	0x08
	.zero		1


	//   ....[20]....
        /*0e10*/ 	.word	0x00000930
        /*0e14*/ 	.word	0x000000ff
        /*0e18*/ 	.word	0x00019cb8
        /*0e1c*/ 	.short	0x0100
        /*0e1e*/ 	.byte	0x08
	.zero		1


	//   ....[21]....
        /*0e20*/ 	.word	0x00000940
        /*0e24*/ 	.word	0x000000ff
        /*0e28*/ 	.word	0x00019cc8
        /*0e2c*/ 	.short	0x0100
        /*0e2e*/ 	.byte	0x08
	.zero		1


	//   ....[22]....
        /*0e30*/ 	.word	0x00002f40
        /*0e34*/ 	.word	0x00000052
        /*0e38*/ 	.word	0x00019c90
        /*0e3c*/ 	.short	0x010a
        /*0e3e*/ 	.byte	0x3f
	.zero		1


	//   ....[23]....
        /*0e40*/ 	.word	0x00004830
        /*0e44*/ 	.word	0x00000052
        /*0e48*/ 	.word	0x00019c90
        /*0e4c*/ 	.short	0x010a
        /*0e4e*/ 	.byte	0x3f
	.zero		1


	//   ....[24]....
        /*0e50*/ 	.word	0x00006990
        /*0e54*/ 	.word	0x00000052
        /*0e58*/ 	.word	0x00019c90
        /*0e5c*/ 	.short	0x010a
        /*0e5e*/ 	.byte	0x3f
	.zero		1


	//   ....[25]....
        /*0e60*/ 	.word	0x00006b40
        /*0e64*/ 	.word	0x00000008
        /*0e68*/ 	.word	0x00000000
        /*0e6c*/ 	.short	0x0101
        /*0e6e*/ 	.byte	0x3f
	.zero		1


	//   ....[26]....
        /*0e70*/ 	.word	0x00006b80
        /*0e74*/ 	.word	0x00000052
        /*0e78*/ 	.word	0x00019cb0
        /*0e7c*/ 	.short	0x010a
        /*0e7e*/ 	.byte	0x3f
	.zero		1


	//   ....[27]....
        /*0e80*/ 	.word	0x00006e00
        /*0e84*/ 	.word	0x00000052
        /*0e88*/ 	.word	0x00000000
        /*0e8c*/ 	.short	0x0101
        /*0e8e*/ 	.byte	0x3f
	.zero		1


	//   ....[28]....
        /*0e90*/ 	.word	0x00007c30
        /*0e94*/ 	.word	0x00000010
        /*0e98*/ 	.word	0x00019c00
        /*0e9c*/ 	.short	0x010a
        /*0e9e*/ 	.byte	0x3f
	.zero		1


	//   ....[29]....
        /*0ea0*/ 	.word	0x00007c80
        /*0ea4*/ 	.word	0x00000010
        /*0ea8*/ 	.word	0x00019c00
        /*0eac*/ 	.short	0x010a
        /*0eae*/ 	.byte	0x3f
	.zero		1


	//   ....[30]....
        /*0eb0*/ 	.word	0x00008490
        /*0eb4*/ 	.word	0x00000010
        /*0eb8*/ 	.word	0x00019c00
        /*0ebc*/ 	.short	0x010a
        /*0ebe*/ 	.byte	0x3f
	.zero		1


	//   ....[31]....
        /*0ec0*/ 	.word	0x0000a160
        /*0ec4*/ 	.word	0x00000010
        /*0ec8*/ 	.word	0x00019c00
        /*0ecc*/ 	.short	0x010a
        /*0ece*/ 	.byte	0x3f
	.zero		1


	//   ....[32]....
        /*0ed0*/ 	.word	0x0000c310
        /*0ed4*/ 	.word	0x00000003
        /*0ed8*/ 	.word	0x00019c30
        /*0edc*/ 	.short	0x010a
        /*0ede*/ 	.byte	0x3f
	.zero		1


	//   ....[33]....
        /*0ee0*/ 	.word	0x0000c380
        /*0ee4*/ 	.word	0x00000003
        /*0ee8*/ 	.word	0x00019c30
        /*0eec*/ 	.short	0x010a
        /*0eee*/ 	.byte	0x3f
	.zero		1


	//   ....[34]....
        /*0ef0*/ 	.word	0x0000c7c0
        /*0ef4*/ 	.word	0x00000000
        /*0ef8*/ 	.word	0x00000000
        /*0efc*/ 	.short	0x0101
        /*0efe*/ 	.byte	0x3f
	.zero		1


	//   ....[35]....
        /*0f00*/ 	.word	0x0000f7e0
        /*0f04*/ 	.word	0x00000015
        /*0f08*/ 	.word	0x00019c30
        /*0f0c*/ 	.short	0x010a
        /*0f0e*/ 	.byte	0x3f
	.zero		1


	//   ....[36]....
        /*0f10*/ 	.word	0x0000f860
        /*0f14*/ 	.word	0x00000015
        /*0f18*/ 	.word	0x00019c30
        /*0f1c*/ 	.short	0x010a
        /*0f1e*/ 	.byte	0x3f
	.zero		1


	//   ....[37]....
        /*0f20*/ 	.word	0x0000fa80
        /*0f24*/ 	.word	0x00000016
        /*0f28*/ 	.word	0x00019c50
        /*0f2c*/ 	.short	0x010a
        /*0f2e*/ 	.byte	0x3f
	.zero		1


	//   ....[38]....
        /*0f30*/ 	.word	0x0000fad0
        /*0f34*/ 	.word	0x00000016
        /*0f38*/ 	.word	0x00019c50
        /*0f3c*/ 	.short	0x010a
        /*0f3e*/ 	.byte	0x3f
	.zero		1


	//   ....[39]....
        /*0f40*/ 	.word	0x0000fe40
        /*0f44*/ 	.word	0x0000000a
        /*0f48*/ 	.word	0x00000000
        /*0f4c*/ 	.short	0x0101
        /*0f4e*/ 	.byte	0x3f
	.zero		1


	//   ....[40]....
        /*0f50*/ 	.word	0x00012750
        /*0f54*/ 	.word	0x00000016
        /*0f58*/ 	.word	0x00000000
        /*0f5c*/ 	.short	0x0101
        /*0f5e*/ 	.byte	0x3f
	.zero		1


	//   ....[41]....
        /*0f60*/ 	.word	0x00012be0
        /*0f64*/ 	.word	0x00000015
        /*0f68*/ 	.word	0x00019c30
        /*0f6c*/ 	.short	0x010a
        /*0f6e*/ 	.byte	0x3f
	.zero		1


	//   ....[42]....
        /*0f70*/ 	.word	0x00012c60
        /*0f74*/ 	.word	0x00000015
        /*0f78*/ 	.word	0x00019c30
        /*0f7c*/ 	.short	0x010a
        /*0f7e*/ 	.byte	0x3f
	.zero		1


	//   ....[43]....
        /*0f80*/ 	.word	0x00012e80
        /*0f84*/ 	.word	0x0000009b
        /*0f88*/ 	.word	0x00019c50
        /*0f8c*/ 	.short	0x010a
        /*0f8e*/ 	.byte	0x3f
	.zero		1


	//   ....[44]....
        /*0f90*/ 	.word	0x00012ed0
        /*0f94*/ 	.word	0x0000009b
        /*0f98*/ 	.word	0x00019c50
        /*0f9c*/ 	.short	0x010a
        /*0f9e*/ 	.byte	0x3f
	.zero		1


	//   ....[45]....
        /*0fa0*/ 	.word	0x00013d20
        /*0fa4*/ 	.word	0x00000015
        /*0fa8*/ 	.word	0x00000000
        /*0fac*/ 	.short	0x0101
        /*0fae*/ 	.byte	0x3f
	.zero		1


	//   ....[46]....
        /*0fb0*/ 	.word	0x000142c0
        /*0fb4*/ 	.word	0x0000009b
        /*0fb8*/ 	.word	0x00000000
        /*0fbc*/ 	.short	0x0101
        /*0fbe*/ 	.byte	0x3f
	.zero		1


	//   ....[47]....
        /*0fc0*/ 	.word	0x00014a90
        /*0fc4*/ 	.word	0x00000000
        /*0fc8*/ 	.word	0x00019c30
        /*0fcc*/ 	.short	0x010a
        /*0fce*/ 	.byte	0x3f
	.zero		1


	//   ....[48]....
        /*0fd0*/ 	.word	0x00014b10
        /*0fd4*/ 	.word	0x00000000
        /*0fd8*/ 	.word	0x00019c30
        /*0fdc*/ 	.short	0x010a
        /*0fde*/ 	.byte	0x3f
	.zero		1


	//   ....[49]....
        /*0fe0*/ 	.word	0x00014d30
        /*0fe4*/ 	.word	0x00000015
        /*0fe8*/ 	.word	0x00019c50
        /*0fec*/ 	.short	0x010a
        /*0fee*/ 	.byte	0x3f
	.zero		1


	//   ....[50]....
        /*0ff0*/ 	.word	0x00014d80
        /*0ff4*/ 	.word	0x00000015
        /*0ff8*/ 	.word	0x00019c50
        /*0ffc*/ 	.short	0x010a
        /*0ffe*/ 	.byte	0x3f
	.zero		1


	//   ....[51]....
        /*1000*/ 	.word	0x00015110
        /*1004*/ 	.word	0x0000000a
        /*1008*/ 	.word	0x00000000
        /*100c*/ 	.short	0x0101
        /*100e*/ 	.byte	0x3f
	.zero		1


	//   ....[52]....
        /*1010*/ 	.word	0x000172e0
        /*1014*/ 	.word	0x00000015
        /*1018*/ 	.word	0x00000000
        /*101c*/ 	.short	0x0101
        /*101e*/ 	.byte	0x3f
	.zero		1


	//   ....[53]....
        /*1020*/ 	.word	0x000179c0
        /*1024*/ 	.word	0x00000004
        /*1028*/ 	.word	0x00019c50
        /*102c*/ 	.short	0x010a
        /*102e*/ 	.byte	0x3f
	.zero		1


	//   ....[54]....
        /*1030*/ 	.word	0x00017a10
        /*1034*/ 	.word	0x00000004
        /*1038*/ 	.word	0x00019c50
        /*103c*/ 	.short	0x010a
        /*103e*/ 	.byte	0x3f
	.zero		1


	//   ....[55]....
        /*1040*/ 	.word	0x000182f0
        /*1044*/ 	.word	0x00000002
        /*1048*/ 	.word	0x00000000
        /*104c*/ 	.short	0x0101
        /*104e*/ 	.byte	0x3f
	.zero		1


	//   ....[56]....
        /*1050*/ 	.word	0x00019ea0
        /*1054*/ 	.word	0x00000000
        /*1058*/ 	.word	0x00000000
        /*105c*/ 	.short	0x0101
        /*105e*/ 	.byte	0x3f
	.zero		1


	//   ....[57]....
        /*1060*/ 	.word	0x0001a2d0
        /*1064*/ 	.word	0x00000004
        /*1068*/ 	.word	0x00000000
        /*106c*/ 	.short	0x0101
        /*106e*/ 	.byte	0x3f
	.zero		1


	//   ....[58]....
        /*1070*/ 	.word	0x0001d8a0
        /*1074*/ 	.word	0x00000013
        /*1078*/ 	.word	0x00019c20
        /*107c*/ 	.short	0x010a
        /*107e*/ 	.byte	0x3f
	.zero		1


	//   ....[59]....
        /*1080*/ 	.word	0x0001d960
        /*1084*/ 	.word	0x00000009
        /*1088*/ 	.word	0x00019ca0
        /*108c*/ 	.short	0x010a
        /*108e*/ 	.byte	0x3f
	.zero		1


	//   ....[60]....
        /*1090*/ 	.word	0x0001dd90
        /*1094*/ 	.word	0x00000009
        /*1098*/ 	.word	0x00019cc0
        /*109c*/ 	.short	0x010a
        /*109e*/ 	.byte	0x3f
	.zero		1


	//   ....[61]....
        /*10a0*/ 	.word	0x0001e2f0
        /*10a4*/ 	.word	0x00000009
        /*10a8*/ 	.word	0x00019ca0
        /*10ac*/ 	.short	0x010a
        /*10ae*/ 	.byte	0x3f
	.zero		1


	//   ....[62]....
        /*10b0*/ 	.word	0x0001e710
        /*10b4*/ 	.word	0x00000009
        /*10b8*/ 	.word	0x00019cc0
        /*10bc*/ 	.short	0x010a
        /*10be*/ 	.byte	0x3f
	.zero		1


	//   ....[63]....
        /*10c0*/ 	.word	0x0001fc70
        /*10c4*/ 	.word	0x00000004
        /*10c8*/ 	.word	0x00019c80
        /*10cc*/ 	.short	0x010a
        /*10ce*/ 	.byte	0x3f
	.zero		1


	//   ....[64]....
        /*10d0*/ 	.word	0x0001feb0
        /*10d4*/ 	.word	0x00000004
        /*10d8*/ 	.word	0x00019c40
        /*10dc*/ 	.short	0x010a
        /*10de*/ 	.byte	0x3f
	.zero		1


	//   ....[65]....
        /*10e0*/ 	.word	0x00020ae0
        /*10e4*/ 	.word	0x00000013
        /*10e8*/ 	.word	0x00019c00
        /*10ec*/ 	.short	0x0107
        /*10ee*/ 	.byte	0x3f
	.zero		1


	//   ....[66]....
        /*10f0*/ 	.word	0x00020be0
        /*10f4*/ 	.word	0x00000013
        /*10f8*/ 	.word	0x00019c00
        /*10fc*/ 	.short	0x0101
        /*10fe*/ 	.byte	0x3f
	.zero		1


	//   ....[67]....
        /*1100*/ 	.word	0x00020c00
        /*1104*/ 	.word	0x00000013
        /*1108*/ 	.word	0x00019c20
        /*110c*/ 	.short	0x010a
        /*110e*/ 	.byte	0x3f
	.zero		1


	//   ....[68]....
        /*1110*/ 	.word	0x00020ee0
        /*1114*/ 	.word	0x00000006
        /*1118*/ 	.word	0x00019c80
        /*111c*/ 	.short	0x010a
        /*111e*/ 	.byte	0x3f
	.zero		1


	//   ....[69]....
        /*1120*/ 	.word	0x00021330
        /*1124*/ 	.word	0x00000006
        /*1128*/ 	.word	0x00019c40
        /*112c*/ 	.short	0x010a
        /*112e*/ 	.byte	0x3f
	.zero		1


	//   ....[70]....
        /*1130*/ 	.word	0x000217e0
        /*1134*/ 	.word	0x00000003
        /*1138*/ 	.word	0x00019c70
        /*113c*/ 	.short	0x010a
        /*113e*/ 	.byte	0x3f
	.zero		1


	//   ....[71]....
        /*1140*/ 	.word	0x00021850
        /*1144*/ 	.word	0x00000003
        /*1148*/ 	.word	0x00019c60
        /*114c*/ 	.short	0x010a
        /*114e*/ 	.byte	0x3f
	.zero		1


	//   ....[72]....
        /*1150*/ 	.word	0x00021cc0
        /*1154*/ 	.word	0x00000003
        /*1158*/ 	.word	0x00019c50
        /*115c*/ 	.short	0x0101
        /*115e*/ 	.byte	0x3f
	.zero		1


	//   ....[73]....
        /*1160*/ 	.word	0x00021d40
        /*1164*/ 	.word	0x00000003
        /*1168*/ 	.word	0x00000000
        /*116c*/ 	.short	0x0101
        /*116e*/ 	.byte	0x3f
	.zero		1


	//   ....[74]....
        /*1170*/ 	.word	0x00021f50
        /*1174*/ 	.word	0x00000000
        /*1178*/ 	.word	0x00019c70
        /*117c*/ 	.short	0x010a
        /*117e*/ 	.byte	0x3f
	.zero		1


	//   ....[75]....
        /*1180*/ 	.word	0x00021fc0
        /*1184*/ 	.word	0x00000000
        /*1188*/ 	.word	0x00019c60
        /*118c*/ 	.short	0x010a
        /*118e*/ 	.byte	0x3f
	.zero		1


	//   ....[76]....
        /*1190*/ 	.word	0x00022440
        /*1194*/ 	.word	0x00000000
        /*1198*/ 	.word	0x00019c50
        /*119c*/ 	.short	0x0101
        /*119e*/ 	.byte	0x3f
	.zero		1


	//   ....[77]....
        /*11a0*/ 	.word	0x00022490
        /*11a4*/ 	.word	0x00000002
        /*11a8*/ 	.word	0x00000000
        /*11ac*/ 	.short	0x0101
        /*11ae*/ 	.byte	0x3f
	.zero		1


	//   ....[78]....
        /*11b0*/ 	.word	0x000235f0
        /*11b4*/ 	.word	0x00000006
        /*11b8*/ 	.word	0x00019c20
        /*11bc*/ 	.short	0x010a
        /*11be*/ 	.byte	0x3f
	.zero		1


	//   ....[79]....
        /*11c0*/ 	.word	0x000237d0
        /*11c4*/ 	.word	0x00000005
        /*11c8*/ 	.word	0x00000000
        /*11cc*/ 	.short	0x010a
        /*11ce*/ 	.byte	0x3f
	.zero		1


	//   ....[80]....
        /*11d0*/ 	.word	0x00023800
        /*11d4*/ 	.word	0x00000009
        /*11d8*/ 	.word	0x00000000
        /*11dc*/ 	.short	0x010a
        /*11de*/ 	.byte	0x3f
	.zero		1


	//   ....[81]....
        /*11e0*/ 	.word	0x00023850
        /*11e4*/ 	.word	0x00000017
        /*11e8*/ 	.word	0x00019c60
        /*11ec*/ 	.short	0x010a
        /*11ee*/ 	.byte	0x3f
	.zero		1


	//   ....[82]....
        /*11f0*/ 	.word	0x000238a0
        /*11f4*/ 	.word	0x00000007
        /*11f8*/ 	.word	0x00019c60
        /*11fc*/ 	.short	0x010a
        /*11fe*/ 	.byte	0x3f
	.zero		1


	//   ....[83]....
        /*1200*/ 	.word	0x000238e0
        /*1204*/ 	.word	0x00000017
        /*1208*/ 	.word	0x00019c80
        /*120c*/ 	.short	0x010a
        /*120e*/ 	.byte	0x3f
	.zero		1


	//   ....[84]....
        /*1210*/ 	.word	0x00023900
        /*1214*/ 	.word	0x00000007
        /*1218*/ 	.word	0x00019c80
        /*121c*/ 	.short	0x010a
        /*121e*/ 	.byte	0x3f
	.zero		1


	//   ....[85]....
        /*1220*/ 	.word	0x00023960
        /*1224*/ 	.word	0x00000052
        /*1228*/ 	.word	0x00019c90
        /*122c*/ 	.short	0x010a
        /*122e*/ 	.byte	0x3f
	.zero		1


	//   ....[86]....
        /*1230*/ 	.word	0x000239b0
        /*1234*/ 	.word	0x00000052
        /*1238*/ 	.word	0x00019c90
        /*123c*/ 	.short	0x010a
        /*123e*/ 	.byte	0x3f
	.zero		1


	//   ....[87]....
        /*1240*/ 	.word	0x00023a00
        /*1244*/ 	.word	0x00000052
        /*1248*/ 	.word	0x00019c90
        /*124c*/ 	.short	0x010a
        /*124e*/ 	.byte	0x3f
	.zero		1


	//   ....[88]....
        /*1250*/ 	.word	0x00023a50
        /*1254*/ 	.word	0x00000052
        /*1258*/ 	.word	0x00019cb0
        /*125c*/ 	.short	0x010a
        /*125e*/ 	.byte	0x3f
	.zero		1


	//   ....[89]....
        /*1260*/ 	.word	0x00023c50
        /*1264*/ 	.word	0x00000010
        /*1268*/ 	.word	0x00019c00
        /*126c*/ 	.short	0x010a
        /*126e*/ 	.byte	0x3f
	.zero		1


	//   ....[90]....
        /*1270*/ 	.word	0x00023e60
        /*1274*/ 	.word	0x00000010
        /*1278*/ 	.word	0x00019c00
        /*127c*/ 	.short	0x010a
        /*127e*/ 	.byte	0x3f
	.zero		1


	//   ....[91]....
        /*1280*/ 	.word	0x00023eb0
        /*1284*/ 	.word	0x00000003
        /*1288*/ 	.word	0x00019c30
        /*128c*/ 	.short	0x010a
        /*128e*/ 	.byte	0x3f
	.zero		1


	//   ....[92]....
        /*1290*/ 	.word	0x00023f00
        /*1294*/ 	.word	0x00000015
        /*1298*/ 	.word	0x00019c30
        /*129c*/ 	.short	0x010a
        /*129e*/ 	.byte	0x3f
	.zero		1


	//   ....[93]....
        /*12a0*/ 	.word	0x00023f50
        /*12a4*/ 	.word	0x00000016
        /*12a8*/ 	.word	0x00019c50
        /*12ac*/ 	.short	0x010a
        /*12ae*/ 	.byte	0x3f
	.zero		1


	//   ....[94]....
        /*12b0*/ 	.word	0x00023fa0
        /*12b4*/ 	.word	0x00000015
        /*12b8*/ 	.word	0x00019c30
        /*12bc*/ 	.short	0x010a
        /*12be*/ 	.byte	0x3f
	.zero		1


	//   ....[95]....
        /*12c0*/ 	.word	0x00023ff0
        /*12c4*/ 	.word	0x0000009b
        /*12c8*/ 	.word	0x00019c50
        /*12cc*/ 	.short	0x010a
        /*12ce*/ 	.byte	0x3f
	.zero		1


	//   ....[96]....
        /*12d0*/ 	.word	0x00024040
        /*12d4*/ 	.word	0x00000000
        /*12d8*/ 	.word	0x00019c30
        /*12dc*/ 	.short	0x010a
        /*12de*/ 	.byte	0x3f
	.zero		1


	//   ....[97]....
        /*12e0*/ 	.word	0x00024090
        /*12e4*/ 	.word	0x00000015
        /*12e8*/ 	.word	0x00019c50
        /*12ec*/ 	.short	0x010a
        /*12ee*/ 	.byte	0x3f
	.zero		1


	//   ....[98]....
        /*12f0*/ 	.word	0x000240e0
        /*12f4*/ 	.word	0x00000004
        /*12f8*/ 	.word	0x00019c50
        /*12fc*/ 	.short	0x010a
        /*12fe*/ 	.byte	0x3f
	.zero		1


	//   ....[99]....
        /*1300*/ 	.word	0x00024280
        /*1304*/ 	.word	0x00000013
        /*1308*/ 	.word	0x00019c20
        /*130c*/ 	.short	0x010a
        /*130e*/ 	.byte	0x3f
	.zero		1


	//   ....[100]....
        /*1310*/ 	.word	0x000242d0
        /*1314*/ 	.word	0x00000009
        /*1318*/ 	.word	0x00019ca0
        /*131c*/ 	.short	0x010a
        /*131e*/ 	.byte	0x3f
	.zero		1


	//   ....[101]....
        /*1320*/ 	.word	0x00024320
        /*1324*/ 	.word	0x00000009
        /*1328*/ 	.word	0x00019cc0
        /*132c*/ 	.short	0x010a
        /*132e*/ 	.byte	0x3f
	.zero		1


	//   ....[102]....
        /*1330*/ 	.word	0x00024370
        /*1334*/ 	.word	0x00000009
        /*1338*/ 	.word	0x00019ca0
        /*133c*/ 	.short	0x010a
        /*133e*/ 	.byte	0x3f
	.zero		1


	//   ....[103]....
        /*1340*/ 	.word	0x000243c0
        /*1344*/ 	.word	0x00000009
        /*1348*/ 	.word	0x00019cc0
        /*134c*/ 	.short	0x010a
        /*134e*/ 	.byte	0x3f
	.zero		1


	//   ....[104]....
        /*1350*/ 	.word	0x00024560
        /*1354*/ 	.word	0x00000004
        /*1358*/ 	.word	0x00019c80
        /*135c*/ 	.short	0x010a
        /*135e*/ 	.byte	0x3f
	.zero		1


	//   ....[105]....
        /*1360*/ 	.word	0x000245b0
        /*1364*/ 	.word	0x00000004
        /*1368*/ 	.word	0x00019c40
        /*136c*/ 	.short	0x010a
        /*136e*/ 	.byte	0x3f
	.zero		1


	//   ....[106]....
        /*1370*/ 	.word	0x000249e0
        /*1374*/ 	.word	0x00000013
        /*1378*/ 	.word	0x00019c20
        /*137c*/ 	.short	0x010a
        /*137e*/ 	.byte	0x3f
	.zero		1


	//   ....[107]....
        /*1380*/ 	.word	0x00024a30
        /*1384*/ 	.word	0x00000006
        /*1388*/ 	.word	0x00019c80
        /*138c*/ 	.short	0x010a
        /*138e*/ 	.byte	0x3f
	.zero		1


	//   ....[108]....
        /*1390*/ 	.word	0x00024a80
        /*1394*/ 	.word	0x00000006
        /*1398*/ 	.word	0x00019c40
        /*139c*/ 	.short	0x010a
        /*139e*/ 	.byte	0x3f
	.zero		1


	//   ....[109]....
        /*13a0*/ 	.word	0x00024ad0
        /*13a4*/ 	.word	0x00000003
        /*13a8*/ 	.word	0x00019c70
        /*13ac*/ 	.short	0x010a
        /*13ae*/ 	.byte	0x3f
	.zero		1


	//   ....[110]....
        /*13b0*/ 	.word	0x00024b20
        /*13b4*/ 	.word	0x00000003
        /*13b8*/ 	.word	0x00019c60
        /*13bc*/ 	.short	0x010a
        /*13be*/ 	.byte	0x3f
	.zero		1


	//   ....[111]....
        /*13c0*/ 	.word	0x00024b70
        /*13c4*/ 	.word	0x00000000
        /*13c8*/ 	.word	0x00019c70
        /*13cc*/ 	.short	0x010a
        /*13ce*/ 	.byte	0x3f
	.zero		1


	//   ....[112]....
        /*13d0*/ 	.word	0x00024bc0
        /*13d4*/ 	.word	0x00000000
        /*13d8*/ 	.word	0x00019c60
        /*13dc*/ 	.short	0x010a
        /*13de*/ 	.byte	0x3f
	.zero		1


	//   ....[113]....
        /*13e0*/ 	.word	0x00025650
        /*13e4*/ 	.word	0x00000006
        /*13e8*/ 	.word	0x00019c20
        /*13ec*/ 	.short	0x010a
        /*13ee*/ 	.byte	0x3f
	.zero		1


	//   ....[114]....
        /*13f0*/ 	.word	0x000257f0
        /*13f4*/ 	.word	0x00000005
        /*13f8*/ 	.word	0x00000000
        /*13fc*/ 	.short	0x010a
        /*13fe*/ 	.byte	0x3f
	.zero		1


	//   ....[115]....
        /*1400*/ 	.word	0x00025840
        /*1404*/ 	.word	0x00000009
        /*1408*/ 	.word	0x00000000
        /*140c*/ 	.short	0x010a
        /*140e*/ 	.byte	0x3f
	.zero		1


	//   ....[116]....
        /*1410*/ 	.word	0x00025890
        /*1414*/ 	.word	0x00000017
        /*1418*/ 	.word	0x00019c60
        /*141c*/ 	.short	0x010a
        /*141e*/ 	.byte	0x3f
	.zero		1


	//   ....[117]....
        /*1420*/ 	.word	0x000258e0
        /*1424*/ 	.word	0x00000007
        /*1428*/ 	.word	0x00019c60
        /*142c*/ 	.short	0x010a
        /*142e*/ 	.byte	0x3f
	.zero		1


	//   ....[118]....
        /*1430*/ 	.word	0x00025930
        /*1434*/ 	.word	0x00000017
        /*1438*/ 	.word	0x00019c80
        /*143c*/ 	.short	0x010a
        /*143e*/ 	.byte	0x3f
	.zero		1


	//----- nvinfo : EIATTR_NUM_MBARRIERS
	.align		4
.L_1277:
        /*1440*/ 	.byte	0x03, 0x38
        /*1442*/ 	.short	0x0016


	//----- nvinfo : EIATTR_EXIT_INSTR_OFFSETS
	.align		4
        /*1444*/ 	.byte	0x04, 0x1c
        /*1446*/ 	.short	(.L_1279 - .L_1278)


	//   ....[0]....
.L_1278:
        /*1448*/ 	.word	0x00023950


	//----- nvinfo : EIATTR_MAX_THREADS
	.align		4
.L_1279:
        /*144c*/ 	.byte	0x04, 0x05
        /*144e*/ 	.short	(.L_1281 - .L_1280)
.L_1280:
        /*1450*/ 	.word	0x00000200
        /*1454*/ 	.word	0x00000001
        /*1458*/ 	.word	0x00000001


	//----- nvinfo : EIATTR_CRS_STACK_SIZE
	.align		4
.L_1281:
        /*145c*/ 	.byte	0x04, 0x1e
        /*145e*/ 	.short	(.L_1283 - .L_1282)
.L_1282:
        /*1460*/ 	.word	0x00000000


	//----- nvinfo : EIATTR_CBANK_PARAM_SIZE
	.align		4
.L_1283:
        /*1464*/ 	.byte	0x03, 0x19
        /*1466*/ 	.short	0x0af0


	//----- nvinfo : EIATTR_PARAM_CBANK
	.align		4
        /*1468*/ 	.byte	0x04, 0x0a
        /*146a*/ 	.short	(.L_1285 - .L_1284)
	.align		4
.L_1284:
        /*146c*/ 	.word	index@(.nv.constant0._ZN7cutlass13device_kernelIN5flash11enable_sm90INS1_16FlashAttnFwdSm90INS1_25CollectiveMainloopFwdSm90ILi2EN4cute5tupleIJNS5_1CILi1EEES8_S8_EEENS6_IJNS7_ILi192EEENS7_ILi128EEENS7_ILi96EEEEEELi96ENS_12float_e4m3_tEfNS_4arch4Sm90ELb0ELb1ELb0ELb1ELb0ELb1ELb0ELb1ELb1ELb1ELb1ELb0EEENS1_21CollectiveEpilogueFwdINS6_IJSA_SC_SB_EEES9_NS_10bfloat16_tESG_Li384ELb1ELb1ELb1ELb1EEENS1_36VarlenDynamicPersistentTileSchedulerILi192ELi128ELi384ELi128ELb1ELb1ELb1ELb1ELb0ELb1EEEEEEEEEvNT_6ParamsE)
        /*1470*/ 	.short	0x0210
        /*1472*/ 	.short	0x0af0


	//----- nvinfo : EIATTR_SW_WAR
	.align		4
.L_1285:
        /*1474*/ 	.byte	0x04, 0x36
        /*1476*/ 	.short	(.L_1287 - .L_1286)
.L_1286:
        /*1478*/ 	.word	0x00000008
.L_1287:


//--------------------- .nv.info._ZN7cutlass13device_kernelIN5flash11enable_sm90INS1_16FlashAttnFwdSm90INS1_25CollectiveMainloopFwdSm90ILi2EN4cute5tupleIJNS5_1CILi1EEES8_S8_EEENS6_IJNS7_ILi192EEENS7_ILi128EEENS7_ILi96EEEEEELi96ENS_12float_e4m3_tEfNS_4arch4Sm90ELb1ELb0ELb0ELb0ELb0ELb0ELb0ELb1ELb1ELb1ELb1ELb0EEENS1_21CollectiveEpilogueFwdINS6_IJSA_SC_SB_EEES9_NS_10bfloat16_tESG_Li384ELb0ELb1ELb1ELb1EEENS1_19SingleTileSchedulerILb0ELb1ELb1ELi192EEEEEEEEEvNT_6ParamsE --------------------------
	.section	.nv.info._ZN7cutlass13device_kernelIN5flash11enable_sm90INS1_16FlashAttnFwdSm90INS1_25CollectiveMainloopFwdSm90ILi2EN4cute5tupleIJNS5_1CILi1EEES8_S8_EEENS6_IJNS7_ILi192EEENS7_ILi128EEENS7_ILi96EEEEEELi96ENS_12float_e4m3_tEfNS_4arch4Sm90ELb1ELb0ELb0ELb0ELb0ELb0ELb0ELb1ELb1ELb1ELb1ELb0EEENS1_21CollectiveEpilogueFwdINS6_IJSA_SC_SB_EEES9_NS_10bfloat16_tESG_Li384ELb0ELb1ELb1ELb1EEENS1_19SingleTileSchedulerILb0ELb1ELb1ELi192EEEEEEEEEvNT_6ParamsE,"",@"SHT_CUDA_INFO"
	.sectionflags	@""
	.align	4


	//----- nvinfo : EIATTR_CUDA_API_VERSION
	.align		4
        /*0000*/ 	.byte	0x04, 0x37
        /*0002*/ 	.short	(.L_1289 - .L_1288)
.L_1288:
        /*0004*/ 	.word	0x00000082


	//----- nvinfo : EIATTR_KPARAM_INFO
	.align		4
.L_1289:
        /*0008*/ 	.byte	0x04, 0x17
        /*000a*/ 	.short	(.L_1291 - .L_1290)
.L_1290:
        /*000c*/ 	.word	0x00000000
        /*0010*/ 	.short	0x0000
        /*0012*/ 	.short	0x0070
        /*0014*/ 	.byte	0x00, 0xf0, 0x01, 0x28


	//----- nvinfo : EIATTR_SPARSE_MMA_MASK
	.align		4
.L_1291:
        /*0018*/ 	.byte	0x03, 0x50
        /*001a*/ 	.short	0x0000


	//----- nvinfo : EIATTR_MAXREG_COUNT
	.align		4
        /*001c*/ 	.byte	0x03, 0x1b
        /*001e*/ 	.short	0x0080


	//----- nvinfo : EIATTR_NUM_BARRIERS
	.align		4
        /*0020*/ 	.byte	0x02, 0x4c
        /*0022*/ 	.byte	0x09
	.zero		1


	//----- nvinfo : EIATTR_EXTERNS
	.align		4
        /*0024*/ 	.byte	0x04, 0x0f
        /*0026*/ 	.short	(.L_1293 - .L_1292)


	//   ....[0]....
	.align		4
.L_1292:
        /*0028*/ 	.word	index@(__assertfail)


	//----- nvinfo : EIATTR_MERCURY_ISA_VERSION
	.align		4
.L_1293:
        /*002c*/ 	.byte	0x03, 0x5f
        /*002e*/ 	.short	0x0101


	//----- nvinfo : EIATTR_INT_WARP_WIDE_INSTR_OFFSETS
	.align		4
        /*0030*/ 	.byte	0x04, 0x31
        /*0032*/ 	.short	(.L_1295 - .L_1294)


	//   ....[0]....
.L_1294:
        /*0034*/ 	.word	0x00000120


	//   ....[1]....
        /*0038*/ 	.word	0x00000160


	//   ....[2]....
        /*003c*/ 	.word	0x000001d0


	//----- nvinfo : EIATTR_COOP_GROUP_MASK_REGIDS
	.align		4
.L_1295:
        /*0040*/ 	.byte	0x04, 0x29
        /*0042*/ 	.short	(.L_1297 - .L_1296)


	//   ....[0]....
.L_1296:
        /*0044*/ 	.word	0xffffffff


	//   ....[1]....
        /*0048*/ 	.word	0xffffffff


	//   ....[2]....
        /*004c*/ 	.word	0xffffffff


	//   ....[3]....
        /*0050*/ 	.word	0xffffffff


	//   ....[4]....
        /*0054*/ 	.word	0xffffffff


	//   ....[5]....
        /*0058*/ 	.word	0xffffffff


	//   ....[6]....
        /*005c*/ 	.word	0xffffffff


	//   ....[7]....
        /*0060*/ 	.word	0xffffffff


	//   ....[8]....
        /*0064*/ 	.word	0xffffffff


	//   ....[9]....
        /*0068*/ 	.word	0xffffffff


	//   ....[10]....
        /*006c*/ 	.word	0xffffffff


	//   ....[11]....
        /*0070*/ 	.word	0xffffffff


	//   ....[12]....
        /*0074*/ 	.word	0xffffffff


	//   ....[13]....
        /*0078*/ 	.word	0xffffffff


	//   ....[14]....
        /*007c*/ 	.word	0xffffffff


	//   ....[15]....
        /*0080*/ 	.word	0xffffffff


	//   ....[16]....
        /*0084*/ 	.word	0xffffffff


	//   ....[17]....
        /*0088*/ 	.word	0xffffffff


	//   ....[18]....
        /*008c*/ 	.word	0xffffffff


	//   ....[19]....
        /*0090*/ 	.word	0xffffffff


	//   ....[20]....
        /*0094*/ 	.word	0xffffffff


	//   ....[21]....
        /*0098*/ 	.word	0xffffffff


	//   ....[22]....
        /*009c*/ 	.word	0xffffffff


	//   ....[23]....
        /*00a0*/ 	.word	0xffffffff


	//   ....[24]....
        /*00a4*/ 	.word	0xffffffff


	//   ....[25]....
        /*00a8*/ 	.word	0xffffffff


	//   ....[26]....
        /*00ac*/ 	.word	0xffffffff


	//   ....[27]....
        /*00b0*/ 	.word	0xffffffff


	//   ....[28]....
        /*00b4*/ 	.word	0xffffffff


	//   ....[29]....
        /*00b8*/ 	.word	0xffffffff


	//   ....[30]....
        /*00bc*/ 	.word	0xffffffff


	//   ....[31]....
        /*00c0*/ 	.word	0xffffffff


	//   ....[32]....
        /*00c4*/ 	.word	0xffffffff


	//   ....[33]....
        /*00c8*/ 	.word	0xffffffff


	//   ....[34]....
        /*00cc*/ 	.word	0xffffffff


	//   ....[35]....
        /*00d0*/ 	.word	0xffffffff


	//   ....[36]....
        /*00d4*/ 	.word	0xffffffff


	//   ....[37]....
        /*00d8*/ 	.word	0xffffffff


	//   ....[38]....
        /*00dc*/ 	.word	0xffffffff


	//   ....[39]....
        /*00e0*/ 	.word	0xffffffff


	//   ....[40]....
        /*00e4*/ 	.word	0xffffffff


	//   ....[41]....
        /*00e8*/ 	.word	0xffffffff


	//   ....[42]....
        /*00ec*/ 	.word	0xffffffff


	//   ....[43]....
        /*00f0*/ 	.word	0xffffffff


	//   ....[44]....
        /*00f4*/ 	.word	0xffffffff


	//   ....[45]....
        /*00f8*/ 	.word	0xffffffff


	//   ....[46]....
        /*00fc*/ 	.word	0xffffffff


	//   ....[47]....
        /*0100*/ 	.word	0xffffffff


	//   ....[48]....
        /*0104*/ 	.word	0xffffffff


	//   ....[49]....
        /*0108*/ 	.word	0xffffffff


	//   ....[50]....
        /*010c*/ 	.word	0xffffffff


	//   ....[51]....
        /*0110*/ 	.word	0xffffffff


	//   ....[52]....
        /*0114*/ 	.word	0xffffffff


	//   ....[53]....
        /*0118*/ 	.word	0xffffffff


	//   ....[54]....
        /*011c*/ 	.word	0xffffffff


	//   ....[55]....
        /*0120*/ 	.word	0xffffffff


	//   ....[56]....
        /*0124*/ 	.word	0xffffffff


	//   ....[57]....
        /*0128*/ 	.word	0xffffffff


	//   ....[58]....
        /*012c*/ 	.word	0xffffffff


	//   ....[59]....
        /*0130*/ 	.word	0xffffffff


	//   ....[60]....
        /*0134*/ 	.word	0xffffffff


	//   ....[61]....
        /*0138*/ 	.word	0xffffffff


	//   ....[62]....
        /*013c*/ 	.word	0xffffffff


	//   ....[63]....
        /*0140*/ 	.word	0xffffffff


	//   ....[64]....
        /*0144*/ 	.word	0xffffffff


	//   ....[65]....
        /*0148*/ 	.word	0xffffffff


	//   ....[66]....
        /*014c*/ 	.word	0xffffffff


	//   ....[67]....
        /*0150*/ 	.word	0xffffffff


	//   ....[68]....
        /*0154*/ 	.word	0xffffffff


	//   ....[69]....
        /*0158*/ 	.word	0xffffffff


	//   ....[70]....
        /*015c*/ 	.word	0xffffffff


	//   ....[71]....
        /*0160*/ 	.word	0xffffffff


	//   ....[72]....
        /*0164*/ 	.word	0xffffffff


	//   ....[73]....
        /*0168*/ 	.word	0xffffffff


	//   ....[74]....
        /*016c*/ 	.word	0xffffffff


	//   ....[75]....
        /*0170*/ 	.word	0xffffffff


	//   ....[76]....
        /*0174*/ 	.word	0xffffffff


	//   ....[77]....
        /*0178*/ 	.word	0xffffffff


	//   ....[78]....
        /*017c*/ 	.word	0xffffffff


	//   ....[79]....
        /*0180*/ 	.word	0xffffffff


	//   ....[80]....
        /*0184*/ 	.word	0xffffffff


	//   ....[81]....
        /*0188*/ 	.word	0xffffffff


	//   ....[82]....
        /*018c*/ 	.word	0xffffffff


	//   ....[83]....
        /*0190*/ 	.word	0xffffffff


	//   ....[84]....
        /*0194*/ 	.word	0xffffffff


	//   ....[85]....
        /*0198*/ 	.word	0xffffffff


	//   ....[86]....
        /*019c*/ 	.word	0xffffffff


	//   ....[87]....
        /*01a0*/ 	.word	0xffffffff


	//   ....[88]....
        /*01a4*/ 	.word	0xffffffff


	//   ....[89]....
        /*01a8*/ 	.word	0xffffffff


	//   ....[90]....
        /*01ac*/ 	.word	0xffffffff


	//   ....[91]....
        /*01b0*/ 	.word	0xffffffff


	//   ....[92]....
        /*01b4*/ 	.word	0xffffffff


	//   ....[93]....
        /*01b8*/ 	.word	0x0500000f


	//   ....[94]....
        /*01bc*/ 	.word	0x0500000f


	//   ....[95]....
        /*01c0*/ 	.word	0x0500000f


	//   ....[96]....
        /*01c4*/ 	.word	0x0500000f


	//   ....[97]....
        /*01c8*/ 	.word	0x0500000f


	//   ....[98]....
        /*01cc*/ 	.word	0x0500000f


	//   ....[99]....
        /*01d0*/ 	.word	0x0500000f


	//----- nvinfo : EIATTR_COOP_GROUP_INSTR_OFFSETS
	.align		4
.L_1297:
        /*01d4*/ 	.byte	0x04, 0x28
        /*01d6*/ 	.short	(.L_1299 - .L_1298)


	//   ....[0]....
.L_1298:
        /*01d8*/ 	.word	0x00000050


	//   ....[1]....
        /*01dc*/ 	.word	0x00000130


	//   ....[2]....
        /*01e0*/ 	.word	0x00000180


	//   ....[3]....
        /*01e4*/ 	.word	0x000003b0


	//   ....[4]....
        /*01e8*/ 	.word	0x00000510


	//   ....[5]....
        /*01ec*/ 	.word	0x00000630


	//   ....[6]....
        /*01f0*/ 	.word	0x00000790


	//   ....[7]....
        /*01f4*/ 	.word	0x000014f0


	//   ....[8]....
        /*01f8*/ 	.word	0x00001c90


	//   ....[9]....
        /*01fc*/ 	.word	0x00002460


	//   ....[10]....
        /*0200*/ 	.word	0x00002480


	//   ....[11]....
        /*0204*/ 	.word	0x00002490


	//   ....[12]....
        /*0208*/ 	.word	0x00002ef0


	//   ....[13]....
        /*020c*/ 	.word	0x00002fe0


	//   ....[14]....
        /*0210*/ 	.word	0x00003fc0


	//   ....[15]....
        /*0214*/ 	.word	0x00003fe0


	//   ....[16]....
        /*0218*/ 	.word	0x00004730


	//   ....[17]....
        /*021c*/ 	.word	0x000047f0


	//   ....[18]....
        /*0220*/ 	.word	0x000050f0


	//   ....[19]....
        /*0224*/ 	.word	0x00005160


	//   ....[20]....
        /*0228*/ 	.word	0x00006860


	//   ....[21]....
        /*022c*/ 	.word	0x000068c0


	//   ....[22]....
        /*0230*/ 	.word	0x00006950


	//   ....[23]....
        /*0234*/ 	.word	0x00006970


	//   ....[24]....
        /*0238*/ 	.word	0x00008050


	//   ....[25]....
        /*023c*/ 	.word	0x00008070


	//   ....[26]....
        /*0240*/ 	.word	0x000080f0


	//   ....[27]....
        /*0244*/ 	.word	0x00008100


	//   ....[28]....
        /*0248*/ 	.word	0x00008dd0


	//   ....[29]....
        /*024c*/ 	.word	0x00008de0


	//   ....[30]....
        /*0250*/ 	.word	0x00008df0


	//   ....[31]....
        /*0254*/ 	.word	0x00008e00


	//   ....[32]....
        /*0258*/ 	.word	0x00008e10


	//   ....[33]....
        /*025c*/ 	.word	0x00008e30


	//   ....[34]....
        /*0260*/ 	.word	0x00008e40


	//   ....[35]....
        /*0264*/ 	.word	0x00008e50


	//   ....[36]....
        /*0268*/ 	.word	0x00008e70


	//   ....[37]....
        /*026c*/ 	.word	0x00008e80


	//   ....[38]....
        /*0270*/ 	.word	0x00008e90


	//   ....[39]....
        /*0274*/ 	.word	0x00008ea0


	//   ....[40]....
        /*0278*/ 	.word	0x00008ec0


	//   ....[41]....
        /*027c*/ 	.word	0x00008ee0


	//   ....[42]....
        /*0280*/ 	.word	0x00008ef0


	//   ....[43]....
        /*0284*/ 	.word	0x00008f00


	//   ....[44]....
        /*0288*/ 	.word	0x00008f20


	//   ....[45]....
        /*028c*/ 	.word	0x00008f40


	//   ....[46]....
        /*0290*/ 	.word	0x00008f50


	//   ....[47]....
        /*0294*/ 	.word	0x00008f70


	//   ....[48]....
        /*0298*/ 	.word	0x00008f90


	//   ....[49]....
        /*029c*/ 	.word	0x00008fa0


	//   ....[50]....
        /*02a0*/ 	.word	0x00008fb0


	//   ....[51]....
        /*02a4*/ 	.word	0x00008fc0


	//   ....[52]....
        /*02a8*/ 	.word	0x00008fd0


	//   ....[53]....
        /*02ac*/ 	.word	0x00008ff0


	//   ....[54]....
        /*02b0*/ 	.word	0x00009000


	//   ....[55]....
        /*02b4*/ 	.word	0x00009010


	//   ....[56]....
        /*02b8*/ 	.word	0x00009020


	//   ....[57]....
        /*02bc*/ 	.word	0x00009030


	//   ....[58]....
        /*02c0*/ 	.word	0x00009040


	//   ....[59]....
        /*02c4*/ 	.word	0x00009050


	//   ....[60]....
        /*02c8*/ 	.word	0x00009060


	//   ....[61]....
        /*02cc*/ 	.word	0x00009080


	//   ....[62]....
        /*02d0*/ 	.word	0x000090b0


	//   ....[63]....
        /*02d4*/ 	.word	0x000090e0


	//   ....[64]....
        /*02d8*/ 	.word	0x00009110


	//   ....[65]....
        /*02dc*/ 	.word	0x00009150


	//   ....[66]....
        /*02e0*/ 	.word	0x00009190


	//   ....[67]....
        /*02e4*/ 	.word	0x000091c0


	//   ....[68]....
        /*02e8*/ 	.word	0x000091d0


	//   ....[69]....
        /*02ec*/ 	.word	0x000091e0


	//   ....[70]....
        /*02f0*/ 	.word	0x000091f0


	//   ....[71]....
        /*02f4*/ 	.word	0x00009200


	//   ....[72]....
        /*02f8*/ 	.word	0x00009210


	//   ....[73]....
        /*02fc*/ 	.word	0x00009220


	//   ....[74]....
        /*0300*/ 	.word	0x00009230


	//   ....[75]....
        /*0304*/ 	.word	0x00009240


	//   ....[76]....
        /*0308*/ 	.word	0x00009590


	//   ....[77]....
        /*030c*/ 	.word	0x000095f0


	//   ....[78]....
        /*0310*/ 	.word	0x00009620


	//   ....[79]....
        /*0314*/ 	.word	0x00009660


	//   ....[80]....
        /*0318*/ 	.word	0x000096a0


	//   ....[81]....
        /*031c*/ 	.word	0x000096e0


	//   ....[82]....
        /*0320*/ 	.word	0x00009c00


	//   ....[83]....
        /*0324*/ 	.word	0x00009c30


	//   ....[84]....
        /*0328*/ 	.word	0x0000a600


	//   ....[85]....
        /*032c*/ 	.word	0x0000b440


	//   ....[86]....
        /*0330*/ 	.word	0x0000c160


	//   ....[87]....
        /*0334*/ 	.word	0x0000c190


	//   ....[88]....
        /*0338*/ 	.word	0x0000c1c0


	//   ....[89]....
        /*033c*/ 	.word	0x0000c1e0


	//   ....[90]....
        /*0340*/ 	.word	0x0000c1f0


	//   ....[91]....
        /*0344*/ 	.word	0x0000c2d0


	//   ....[92]....
        /*0348*/ 	.word	0x0000da80


	//   ....[93]....
        /*034c*/ 	.word	0x0000e030


	//   ....[94]....
        /*0350*/ 	.word	0x0000e1e0


	//   ....[95]....
        /*0354*/ 	.word	0x0000e230


	//   ....[96]....
        /*0358*/ 	.word	0x0000e2d0


	//   ....[97]....
        /*035c*/ 	.word	0x0000e3b0


	//   ....[98]....
        /*0360*/ 	.word	0x0000e450


	//   ....[99]....
        /*0364*/ 	.word	0x0000e520


	//----- nvinfo : EIATTR_REG_RECONFIG
	.align		4
.L_1299:
        /*0368*/ 	.byte	0x01, 0x54
	.zero		2


	//----- nvinfo : EIATTR_SYSCALL_OFFSETS
	.align		4
        /*036c*/ 	.byte	0x04, 0x46
        /*036e*/ 	.short	(.L_1301 - .L_1300)


	//   ....[0]....
.L_1300:
        /*0370*/ 	.word	0x000016b0


	//   ....[1]....
        /*0374*/ 	.word	0x0000ae00


	//   ....[2]....
        /*0378*/ 	.word	0x0000af40


	//   ....[3]....
        /*037c*/ 	.word	0x0000b080


	//   ....[4]....
        /*0380*/ 	.word	0x0000b1a0


	//   ....[5]....
        /*0384*/ 	.word	0x0000bc90


	//----- nvinfo : EIATTR_MBARRIER_INSTR_OFFSETS
	.align		4
.L_1301:
        /*0388*/ 	.byte	0x04, 0x39
        /*038a*/ 	.short	(.L_1303 - .L_1302)


	//   ....[0]....
.L_1302:
        /*038c*/ 	.word	0x00000260
        /*0390*/ 	.word	0x000000ff
        /*0394*/ 	.word	0x00017000
        /*0398*/ 	.short	0x0100
        /*039a*/ 	.byte	0x08
	.zero		1


	//   ....[1]....
        /*039c*/ 	.word	0x00000270
        /*03a0*/ 	.word	0x000000ff
        /*03a4*/ 	.word	0x00017020
        /*03a8*/ 	.short	0x0100
        /*03aa*/ 	.byte	0x08
	.zero		1


	//   ....[2]....
        /*03ac*/ 	.word	0x00000360
        /*03b0*/ 	.word	0x000000ff
        /*03b4*/ 	.word	0x00017030
        /*03b8*/ 	.short	0x0100
        /*03ba*/ 	.byte	0x08
	.zero		1


	//   ....[3]....
        /*03bc*/ 	.word	0x00000370
        /*03c0*/ 	.word	0x000000ff
        /*03c4*/ 	.word	0x00017040
        /*03c8*/ 	.short	0x0100
        /*03ca*/ 	.byte	0x08
	.zero		1


	//   ....[4]....
        /*03cc*/ 	.word	0x00000380
        /*03d0*/ 	.word	0x000000ff
        /*03d4*/ 	.word	0x00017038
        /*03d8*/ 	.short	0x0100
        /*03da*/ 	.byte	0x08
	.zero		1


	//   ....[5]....
        /*03dc*/ 	.word	0x00000390
        /*03e0*/ 	.word	0x000000ff
        /*03e4*/ 	.word	0x00017048
        /*03e8*/ 	.short	0x0100
        /*03ea*/ 	.byte	0x08
	.zero		1


	//   ....[6]....
        /*03ec*/ 	.word	0x000004c0
        /*03f0*/ 	.word	0x000000ff
        /*03f4*/ 	.word	0x00017050
        /*03f8*/ 	.short	0x0100
        /*03fa*/ 	.byte	0x08
	.zero		1


	//   ....[7]....
        /*03fc*/ 	.word	0x000004d0
        /*0400*/ 	.word	0x000000ff
        /*0404*/ 	.word	0x00017060
        /*0408*/ 	.short	0x0100
        /*040a*/ 	.byte	0x08
	.zero		1


	//   ....[8]....
        /*040c*/ 	.word	0x000004e0
        /*0410*/ 	.word	0x000000ff
        /*0414*/ 	.word	0x00017058
        /*0418*/ 	.short	0x0100
        /*041a*/ 	.byte	0x08
	.zero		1


	//   ....[9]....
        /*041c*/ 	.word	0x000004f0
        /*0420*/ 	.word	0x000000ff
        /*0424*/ 	.word	0x00017068
        /*0428*/ 	.short	0x0100
        /*042a*/ 	.byte	0x08
	.zero		1


	//   ....[10]....
        /*042c*/ 	.word	0x000005e0
        /*0430*/ 	.word	0x000000ff
        /*0434*/ 	.word	0x00017070
        /*0438*/ 	.short	0x0100
        /*043a*/ 	.byte	0x06
	.zero		1


	//   ....[11]....
        /*043c*/ 	.word	0x000005f0
        /*0440*/ 	.word	0x000000ff
        /*0444*/ 	.word	0x00017080
        /*0448*/ 	.short	0x0100
        /*044a*/ 	.byte	0x06
	.zero		1


	//   ....[12]....
        /*044c*/ 	.word	0x00000600
        /*0450*/ 	.word	0x000000ff
        /*0454*/ 	.word	0x00017078
        /*0458*/ 	.short	0x0100
        /*045a*/ 	.byte	0x06
	.zero		1


	//   ....[13]....
        /*045c*/ 	.word	0x00000610
        /*0460*/ 	.word	0x000000ff
        /*0464*/ 	.word	0x00017088
        /*0468*/ 	.short	0x0100
        /*046a*/ 	.byte	0x06
	.zero		1


	//   ....[14]....
        /*046c*/ 	.word	0x00000740
        /*0470*/ 	.word	0x000000ff
        /*0474*/ 	.word	0x00017090
        /*0478*/ 	.short	0x0100
        /*047a*/ 	.byte	0x08
	.zero		1


	//   ....[15]....
        /*047c*/ 	.word	0x00000750
        /*0480*/ 	.word	0x000000ff
        /*0484*/ 	.word	0x000170a0
        /*0488*/ 	.short	0x0100
        /*048a*/ 	.byte	0x08
	.zero		1


	//   ....[16]....
        /*048c*/ 	.word	0x00000760
        /*0490*/ 	.word	0x000000ff
        /*0494*/ 	.word	0x00017098
        /*0498*/ 	.short	0x0100
        /*049a*/ 	.byte	0x08
	.zero		1


	//   ....[17]....
        /*049c*/ 	.word	0x00000770
        /*04a0*/ 	.word	0x000000ff
        /*04a4*/ 	.word	0x000170a8
        /*04a8*/ 	.short	0x0100
        /*04aa*/ 	.byte	0x08
	.zero		1


	//   ....[18]....
        /*04ac*/ 	.word	0x000008a0
        /*04b0*/ 	.word	0x000000ff
        /*04b4*/ 	.word	0x000170b0
        /*04b8*/ 	.short	0x0100
        /*04ba*/ 	.byte	0x08
	.zero		1


	//   ....[19]....
        /*04bc*/ 	.word	0x000008b0
        /*04c0*/ 	.word	0x000000ff
        /*04c4*/ 	.word	0x000170c0
        /*04c8*/ 	.short	0x0100
        /*04ca*/ 	.byte	0x08
	.zero		1


	//   ....[20]....
        /*04cc*/ 	.word	0x000008c0
        /*04d0*/ 	.word	0x000000ff
        /*04d4*/ 	.word	0x000170b8
        /*04d8*/ 	.short	0x0100
        /*04da*/ 	.byte	0x08
	.zero		1


	//   ....[21]....
        /*04dc*/ 	.word	0x000008d0
        /*04e0*/ 	.word	0x000000ff
        /*04e4*/ 	.word	0x000170c8
        /*04e8*/ 	.short	0x0100
        /*04ea*/ 	.byte	0x08
	.zero		1


	//   ....[22]....
        /*04ec*/ 	.word	0x000016d0
        /*04f0*/ 	.word	0x000000ff
        /*04f4*/ 	.word	0x00017000
        /*04f8*/ 	.short	0x010a
        /*04fa*/ 	.byte	0x2a
	.zero		1


	//   ....[23]....
        /*04fc*/ 	.word	0x00001740
        /*0500*/ 	.word	0x000000ff
        /*0504*/ 	.word	0x00017030
        /*0508*/ 	.short	0x010a
        /*050a*/ 	.byte	0x2a
	.zero		1


	//   ....[24]....
        /*050c*/ 	.word	0x000017b0
        /*0510*/ 	.word	0x000000ff
        /*0514*/ 	.word	0x00017030
        /*0518*/ 	.short	0x010a
        /*051a*/ 	.byte	0x2a
	.zero		1


	//   ....[25]....
        /*051c*/ 	.word	0x00003410
        /*0520*/ 	.word	0x0000003c
        /*0524*/ 	.word	0x00000000
        /*0528*/ 	.short	0x0101
        /*052a*/ 	.byte	0x3f
	.zero		1


	//   ....[26]....
        /*052c*/ 	.word	0x00003cf0
        /*0530*/ 	.word	0x000000ff
        /*0534*/ 	.word	0x00017030
        /*0538*/ 	.short	0x010a
        /*053a*/ 	.byte	0x19
	.zero		1


	//   ....[27]....
        /*053c*/ 	.word	0x00003d30
        /*0540*/ 	.word	0x000000ff
        /*0544*/ 	.word	0x00017030
        /*0548*/ 	.short	0x010a
        /*054a*/ 	.byte	0x19
	.zero		1


	//   ....[28]....
        /*054c*/ 	.word	0x00003eb0
        /*0550*/ 	.word	0x000000ff
        /*0554*/ 	.word	0x00017050
        /*0558*/ 	.short	0x010a
        /*055a*/ 	.byte	0x0b
	.zero		1


	//   ....[29]....
        /*055c*/ 	.word	0x00003ef0
        /*0560*/ 	.word	0x000000ff
        /*0564*/ 	.word	0x00017050
        /*0568*/ 	.short	0x010a
        /*056a*/ 	.byte	0x0b
	.zero		1


	//   ....[30]....
        /*056c*/ 	.word	0x000057f0
        /*0570*/ 	.word	0x00000002
        /*0574*/ 	.word	0x00000000
        /*0578*/ 	.short	0x0101
        /*057a*/ 	.byte	0x3f
	.zero		1


	//   ....[31]....
        /*057c*/ 	.word	0x00005c70
        /*0580*/ 	.word	0x000000ff
        /*0584*/ 	.word	0x00000000
        /*0588*/ 	.short	0x0101
        /*058a*/ 	.byte	0x07
	.zero		1


	//   ....[32]....
        /*058c*/ 	.word	0x00006230
        /*0590*/ 	.word	0x000000ff
        /*0594*/ 	.word	0x00017030
        /*0598*/ 	.short	0x010a
        /*059a*/ 	.byte	0x16
	.zero		1


	//   ....[33]....
        /*059c*/ 	.word	0x00006270
        /*05a0*/ 	.word	0x000000ff
        /*05a4*/ 	.word	0x00017030
        /*05a8*/ 	.short	0x010a
        /*05aa*/ 	.byte	0x16
	.zero		1


	//   ....[34]....
        /*05ac*/ 	.word	0x000063f0
        /*05b0*/ 	.word	0x000000ff
        /*05b4*/ 	.word	0x00017050
        /*05b8*/ 	.short	0x010a
        /*05ba*/ 	.byte	0x0e
	.zero		1


	//   ....[35]....
        /*05bc*/ 	.word	0x00006820
        /*05c0*/ 	.word	0x000000ff
        /*05c4*/ 	.word	0x00017050
        /*05c8*/ 	.short	0x010a
        /*05ca*/ 	.byte	0x0e
	.zero		1


	//   ....[36]....
        /*05cc*/ 	.word	0x00007550
        /*05d0*/ 	.word	0x00000002
        /*05d4*/ 	.word	0x00000000
        /*05d8*/ 	.short	0x0101
        /*05da*/ 	.byte	0x3f
	.zero		1


	//   ....[37]....
        /*05dc*/ 	.word	0x00007860
        /*05e0*/ 	.word	0x000000ff
        /*05e4*/ 	.word	0x00000000
        /*05e8*/ 	.short	0x0101
        /*05ea*/ 	.byte	0x07
	.zero		1


	//   ....[38]....
        /*05ec*/ 	.word	0x00007d70
        /*05f0*/ 	.word	0x000000ff
        /*05f4*/ 	.word	0x00017050
        /*05f8*/ 	.short	0x010a
        /*05fa*/ 	.byte	0x10
	.zero		1


	//   ....[39]....
        /*05fc*/ 	.word	0x00007db0
        /*0600*/ 	.word	0x000000ff
        /*0604*/ 	.word	0x00017050
        /*0608*/ 	.short	0x010a
        /*060a*/ 	.byte	0x10
	.zero		1


	//   ....[40]....
        /*060c*/ 	.word	0x000083e0
        /*0610*/ 	.word	0x000000ff
        /*0614*/ 	.word	0x00000000
        /*0618*/ 	.short	0x0101
        /*061a*/ 	.byte	0x04
	.zero		1


	//   ....[41]....
        /*061c*/ 	.word	0x000096c0
        /*0620*/ 	.word	0x000000ff
        /*0624*/ 	.word	0x00000000
        /*0628*/ 	.short	0x0101
        /*062a*/ 	.byte	0x04
	.zero		1


	//   ....[42]....
        /*062c*/ 	.word	0x0000b660
        /*0630*/ 	.word	0x000000ff
        /*0634*/ 	.word	0x00017080
        /*0638*/ 	.short	0x010a
        /*063a*/ 	.byte	0x26
	.zero		1


	//   ....[43]....
        /*063c*/ 	.word	0x0000b890
        /*0640*/ 	.word	0x000000ff
        /*0644*/ 	.word	0x00017040
        /*0648*/ 	.short	0x010a
        /*064a*/ 	.byte	0x26
	.zero		1


	//   ....[44]....
        /*064c*/ 	.word	0x0000c410
        /*0650*/ 	.word	0x000000ff
        /*0654*/ 	.word	0x00017000
        /*0658*/ 	.short	0x0107
        /*065a*/ 	.byte	0x26
	.zero		1


	//   ....[45]....
        /*065c*/ 	.word	0x0000c450
        /*0660*/ 	.word	0x000000ff
        /*0664*/ 	.word	0x00017000
        /*0668*/ 	.short	0x0101
        /*066a*/ 	.byte	0x26
	.zero		1


	//   ....[46]....
        /*066c*/ 	.word	0x0000c460
        /*0670*/ 	.word	0x000000ff
        /*0674*/ 	.word	0x00017020
        /*0678*/ 	.short	0x010a
        /*067a*/ 	.byte	0x26
	.zero		1


	//   ....[47]....
        /*067c*/ 	.word	0x0000c760
        /*0680*/ 	.word	0x00000006
        /*0684*/ 	.word	0x00017080
        /*0688*/ 	.short	0x010a
        /*068a*/ 	.byte	0x3f
	.zero		1


	//   ....[48]....
        /*068c*/ 	.word	0x0000cb30
        /*0690*/ 	.word	0x00000006
        /*0694*/ 	.word	0x00017040
        /*0698*/ 	.short	0x010a
        /*069a*/ 	.byte	0x3f
	.zero		1


	//   ....[49]....
        /*069c*/ 	.word	0x0000cf50
        /*06a0*/ 	.word	0x00000003
        /*06a4*/ 	.word	0x00017070
        /*06a8*/ 	.short	0x010a
        /*06aa*/ 	.byte	0x3f
	.zero		1


	//   ....[50]....
        /*06ac*/ 	.word	0x0000cfc0
        /*06b0*/ 	.word	0x00000003
        /*06b4*/ 	.word	0x00017060
        /*06b8*/ 	.short	0x010a
        /*06ba*/ 	.byte	0x3f
	.zero		1


	//   ....[51]....
        /*06bc*/ 	.word	0x0000d370
        /*06c0*/ 	.word	0x00000003
        /*06c4*/ 	.word	0x00017050
        /*06c8*/ 	.short	0x0101
        /*06ca*/ 	.byte	0x3f
	.zero		1


	//   ....[52]....
        /*06cc*/ 	.word	0x0000d3e0
        /*06d0*/ 	.word	0x00000002
        /*06d4*/ 	.word	0x00000000
        /*06d8*/ 	.short	0x0101
        /*06da*/ 	.byte	0x3f
	.zero		1


	//   ....[53]....
        /*06dc*/ 	.word	0x0000d4d0
        /*06e0*/ 	.word	0x00000002
        /*06e4*/ 	.word	0x00017070
        /*06e8*/ 	.short	0x010a
        /*06ea*/ 	.byte	0x3f
	.zero		1


	//   ....[54]....
        /*06ec*/ 	.word	0x0000d570
        /*06f0*/ 	.word	0x00000002
        /*06f4*/ 	.word	0x00017060
        /*06f8*/ 	.short	0x010a
        /*06fa*/ 	.byte	0x3f
	.zero		1


	//   ....[55]....
        /*06fc*/ 	.word	0x0000d930
        /*0700*/ 	.word	0x00000002
        /*0704*/ 	.word	0x00017050
        /*0708*/ 	.short	0x0101
        /*070a*/ 	.byte	0x3f
	.zero		1


	//   ....[56]....
        /*070c*/ 	.word	0x0000d990
        /*0710*/ 	.word	0x00000000
        /*0714*/ 	.word	0x00000000
        /*0718*/ 	.short	0x0101
        /*071a*/ 	.byte	0x3f
	.zero		1


	//   ....[57]....
        /*071c*/ 	.word	0x0000da30
        /*0720*/ 	.word	0x00000007
        /*0724*/ 	.word	0x00017020
        /*0728*/ 	.short	0x010a
        /*072a*/ 	.byte	0x3f
	.zero		1


	//   ....[58]....
        /*072c*/ 	.word	0x0000db70
        /*0730*/ 	.word	0x00000005
        /*0734*/ 	.word	0x00000000
        /*0738*/ 	.short	0x010a
        /*073a*/ 	.byte	0x3f
	.zero		1


	//   ....[59]....
        /*073c*/ 	.word	0x0000dbe0
        /*0740*/ 	.word	0x00000003
        /*0744*/ 	.word	0x00000000
        /*0748*/ 	.short	0x010a
        /*074a*/ 	.byte	0x3f
	.zero		1


	//   ....[60]....
        /*074c*/ 	.word	0x0000dc30
        /*0750*/ 	.word	0x00000003
        /*0754*/ 	.word	0x00017060
        /*0758*/ 	.short	0x010a
        /*075a*/ 	.byte	0x3f
	.zero		1


	//   ....[61]....
        /*075c*/ 	.word	0x0000dc80
        /*0760*/ 	.word	0x00000005
        /*0764*/ 	.word	0x00017060
        /*0768*/ 	.short	0x010a
        /*076a*/ 	.byte	0x3f
	.zero		1


	//   ....[62]....
        /*076c*/ 	.word	0x0000dcc0
        /*0770*/ 	.word	0x00000003
        /*0774*/ 	.word	0x00017080
        /*0778*/ 	.short	0x010a
        /*077a*/ 	.byte	0x3f
	.zero		1


	//   ....[63]....
        /*077c*/ 	.word	0x0000dce0
        /*0780*/ 	.word	0x00000005
        /*0784*/ 	.word	0x00017080
        /*0788*/ 	.short	0x010a
        /*078a*/ 	.byte	0x3f
	.zero		1


	//   ....[64]....
        /*078c*/ 	.word	0x0000dd50
        /*0790*/ 	.word	0x00000003
        /*0794*/ 	.word	0x00017000
        /*0798*/ 	.short	0x010a
        /*079a*/ 	.byte	0x3f
	.zero		1


	//   ....[65]....
        /*079c*/ 	.word	0x0000ddb0
        /*07a0*/ 	.word	0x00000003
        /*07a4*/ 	.word	0x00017030
        /*07a8*/ 	.short	0x010a
        /*07aa*/ 	.byte	0x3f
	.zero		1


	//   ....[66]....
        /*07ac*/ 	.word	0x0000de10
        /*07b0*/ 	.word	0x00000009
        /*07b4*/ 	.word	0x00017030
        /*07b8*/ 	.short	0x010a
        /*07ba*/ 	.byte	0x3f
	.zero		1


	//   ....[67]....
        /*07bc*/ 	.word	0x0000de70
        /*07c0*/ 	.word	0x00000009
        /*07c4*/ 	.word	0x00017050
        /*07c8*/ 	.short	0x010a
        /*07ca*/ 	.byte	0x3f
	.zero		1


	//   ....[68]....
        /*07cc*/ 	.word	0x0000ded0
        /*07d0*/ 	.word	0x00000009
        /*07d4*/ 	.word	0x00017030
        /*07d8*/ 	.short	0x010a
        /*07da*/ 	.byte	0x3f
	.zero		1


	//   ....[69]....
        /*07dc*/ 	.word	0x0000df30
        /*07e0*/ 	.word	0x00000009
        /*07e4*/ 	.word	0x00017050
        /*07e8*/ 	.short	0x010a
        /*07ea*/ 	.byte	0x3f
	.zero		1


	//   ....[70]....
        /*07ec*/ 	.word	0x0000df90
        /*07f0*/ 	.word	0x00000005
        /*07f4*/ 	.word	0x00017050
        /*07f8*/ 	.short	0x010a
        /*07fa*/ 	.byte	0x3f
	.zero		1


	//   ....[71]....
        /*07fc*/ 	.word	0x0000e0e0
        /*0800*/ 	.word	0x0000001a
        /*0804*/ 	.word	0x00017080
        /*0808*/ 	.short	0x010a
        /*080a*/ 	.byte	0x3f
	.zero		1


	//   ....[72]....
        /*080c*/ 	.word	0x0000e130
        /*0810*/ 	.word	0x0000001a
        /*0814*/ 	.word	0x00017040
        /*0818*/ 	.short	0x010a
        /*081a*/ 	.byte	0x3f
	.zero		1


	//   ....[73]....
        /*081c*/ 	.word	0x0000e550
        /*0820*/ 	.word	0x0000001a
        /*0824*/ 	.word	0x00017020
        /*0828*/ 	.short	0x010a
        /*082a*/ 	.byte	0x3f
	.zero		1


	//   ....[74]....
        /*082c*/ 	.word	0x0000e5a0
        /*0830*/ 	.word	0x00000006
        /*0834*/ 	.word	0x00017080
        /*0838*/ 	.short	0x010a
        /*083a*/ 	.byte	0x3f
	.zero		1


	//   ....[75]....
        /*083c*/ 	.word	0x0000e5f0
        /*0840*/ 	.word	0x00000006
        /*0844*/ 	.word	0x00017040
        /*0848*/ 	.short	0x010a
        /*084a*/ 	.byte	0x3f
	.zero		1


	//   ....[76]....
        /*084c*/ 	.word	0x0000e640
        /*0850*/ 	.word	0x00000003
        /*0854*/ 	.word	0x00017070
        /*0858*/ 	.short	0x010a
        /*085a*/ 	.byte	0x3f
	.zero		1


	//   ....[77]....
        /*085c*/ 	.word	0x0000e690
        /*0860*/ 	.word	0x00000003
        /*0864*/ 	.word	0x00017060
        /*0868*/ 	.short	0x010a
        /*086a*/ 	.byte	0x3f
	.zero		1


	//   ....[78]....
        /*086c*/ 	.word	0x0000e6e0
        /*0870*/ 	.word	0x00000002
        /*0874*/ 	.word	0x00017070
        /*0878*/ 	.short	0x010a
        /*087a*/ 	.byte	0x3f
	.zero		1


	//   ....[79]....
        /*087c*/ 	.word	0x0000e730
        /*0880*/ 	.word	0x00000002
        /*0884*/ 	.word	0x00017060
        /*0888*/ 	.short	0x010a
        /*088a*/ 	.byte	0x3f
	.zero		1


	//   ....[80]....
        /*088c*/ 	.word	0x0000e780
        /*0890*/ 	.word	0x00000007
        /*0894*/ 	.word	0x00017020
        /*0898*/ 	.short	0x010a
        /*089a*/ 	.byte	0x3f
	.zero		1


	//   ....[81]....
        /*089c*/ 	.word	0x0000e7d0
        /*08a0*/ 	.word	0x00000005
        /*08a4*/ 	.word	0x00000000
        /*08a8*/ 	.short	0x010a
        /*08aa*/ 	.byte	0x3f
	.zero		1


	//   ....[82]....
        /*08ac*/ 	.word	0x0000e820
        /*08b0*/ 	.word	0x00000003
        /*08b4*/ 	.word	0x00000000
        /*08b8*/ 	.short	0x010a
        /*08ba*/ 	.byte	0x3f
	.zero		1


	//   ....[83]....
        /*08bc*/ 	.word	0x0000e870
        /*08c0*/ 	.word	0x00000003
        /*08c4*/ 	.word	0x00017060
        /*08c8*/ 	.short	0x010a
        /*08ca*/ 	.byte	0x3f
	.zero		1


	//   ....[84]....
        /*08cc*/ 	.word	0x0000e8c0
        /*08d0*/ 	.word	0x00000005
        /*08d4*/ 	.word	0x00017060
        /*08d8*/ 	.short	0x010a
        /*08da*/ 	.byte	0x3f
	.zero		1


	//   ....[85]....
        /*08dc*/ 	.word	0x0000e910
        /*08e0*/ 	.word	0x00000003
        /*08e4*/ 	.word	0x00017080
        /*08e8*/ 	.short	0x010a
        /*08ea*/ 	.byte	0x3f
	.zero		1


	//----- nvinfo : EIATTR_NUM_MBARRIERS
	.align		4
.L_1303:
        /*08ec*/ 	.byte	0x03, 0x38
        /*08ee*/ 	.short	0x0016


	//----- nvinfo : EIATTR_EXIT_INSTR_OFFSETS
	.align		4
        /*08f0*/ 	.byte	0x04, 0x1c
        /*08f2*/ 	.short	(.L_1305 - .L_1304)


	//   ....[0]....
.L_1304:
        /*08f4*/ 	.word	0x0000dd30


	//----- nvinfo : EIATTR_MAX_THREADS
	.align		4
.L_1305:
        /*08f8*/ 	.byte	0x04, 0x05
        /*08fa*/ 	.short	(.L_1307 - .L_1306)
.L_1306:
        /*08fc*/ 	.word	0x00000200
        /*0900*/ 	.word	0x00000001
        /*0904*/ 	.word	0x00000001


	//----- nvinfo : EIATTR_CRS_STACK_SIZE
	.align		4
.L_1307:
        /*0908*/ 	.byte	0x04, 0x1e
        /*090a*/ 	.short	(.L_1309 - .L_1308)
.L_1308:
        /*090c*/ 	.word	0x00000000


	//----- nvinfo : EIATTR_CBANK_PARAM_SIZE
	.align		4
.L_1309:
        /*0910*/ 	.byte	0x03, 0x19
        /*0912*/ 	.short	0x0a70


	//----- nvinfo : EIATTR_PARAM_CBANK
	.align		4
        /*0914*/ 	.byte	0x04, 0x0a
        /*0916*/ 	.short	(.L_1311 - .L_1310)
	.align		4
.L_1310:
        /*0918*/ 	.word	index@(.nv.constant0._ZN7cutlass13device_kernelIN5flash11enable_sm90INS1_16FlashAttnFwdSm90INS1_25CollectiveMainloopFwdSm90ILi2EN4cute5tupleIJNS5_1CILi1EEES8_S8_EEENS6_IJNS7_ILi192EEENS7_ILi128EEENS7_ILi96EEEEEELi96ENS_12float_e4m3_tEfNS_4arch4Sm90ELb1ELb0ELb0ELb0ELb0ELb0ELb0ELb1ELb1ELb1ELb1ELb0EEENS1_21CollectiveEpilogueFwdINS6_IJSA_SC_SB_EEES9_NS_10bfloat16_tESG_Li384ELb0ELb1ELb1ELb1EEENS1_19SingleTileSchedulerILb0ELb1ELb1ELi192EEEEEEEEEvNT_6ParamsE)
        /*091c*/ 	.short	0x0210
        /*091e*/ 	.short	0x0a70


	//----- nvinfo : EIATTR_SW_WAR
	.align		4
.L_1311:
        /*0920*/ 	.byte	0x04, 0x36
        /*0922*/ 	.short	(.L_1313 - .L_1312)
.L_1312:
        /*0924*/ 	.word	0x00000008
.L_1313:


//--------------------- .nv.info._ZN7cutlass13device_kernelIN5flash11enable_sm90INS1_16FlashAttnFwdSm90INS1_25CollectiveMainloopFwdSm90ILi2EN4cute5tupleIJNS5_1CILi1EEES8_S8_EEENS6_IJNS7_ILi192EEENS7_ILi128EEENS7_ILi96EEEEEELi96ENS_12float_e4m3_tEfNS_4arch4Sm90ELb1ELb0ELb0ELb1ELb0ELb0ELb0ELb1ELb1ELb1ELb1ELb0EEENS1_21CollectiveEpilogueFwdINS6_IJSA_SC_SB_EEES9_NS_10bfloat16_tESG_Li384ELb1ELb1ELb1ELb1EEENS1_36VarlenDynamicPersistentTileSchedulerILi192ELi128ELi384ELi128ELb1ELb1ELb1ELb1ELb1ELb1EEEEEEEEEvNT_6ParamsE --------------------------
	.section	.nv.info._ZN7cutlass13device_kernelIN5flash11enable_sm90INS1_16FlashAttnFwdSm90INS1_25CollectiveMainloopFwdSm90ILi2EN4cute5tupleIJNS5_1CILi1EEES8_S8_EEENS6_IJNS7_ILi192EEENS7_ILi128EEENS7_ILi96EEEEEELi96ENS_12float_e4m3_tEfNS_4arch4Sm90ELb1ELb0ELb0ELb1ELb0ELb0ELb0ELb1ELb1ELb1ELb1ELb0EEENS1_21CollectiveEpilogueFwdINS6_IJSA_SC_SB_EEES9_NS_10bfloat16_tESG_Li384ELb1ELb1ELb1ELb1EEENS1_36VarlenDynamicPersistentTileSchedulerILi192ELi128ELi384ELi128ELb1ELb1ELb1ELb1ELb1ELb1EEEEEEEEEvNT_6ParamsE,"",@"SHT_CUDA_INFO"
	.sectionflags	@""
	.align	4


	//----- nvinfo : EIATTR_CUDA_API_VERSION
	.align		4
        /*0000*/ 	.byte	0x04, 0x37
        /*0002*/ 	.short	(.L_1315 - .L_1314)
.L_1314:
        /*0004*/ 	.word	0x00000082


	//----- nvinfo : EIATTR_KPARAM_INFO
	.align		4
.L_1315:
        /*0008*/ 	.byte	0x04, 0x17
        /*000a*/ 	.short	(.L_1317 - .L_1316)
.L_1316:
        /*000c*/ 	.word	0x00000000
        /*0010*/ 	.short	0x0000
        /*0012*/ 	.short	0x0070
        /*0014*/ 	.byte	0x00, 0xf0, 0x01, 0x2a


	//----- nvinfo : EIATTR_SPARSE_MMA_MASK
	.align		4
.L_1317:
        /*0018*/ 	.byte	0x03, 0x50
        /*001a*/ 	.short	0x0000


	//----- nvinfo : EIATTR_MAXREG_COUNT
	.align		4
        /*001c*/ 	.byte	0x03, 0x1b
        /*001e*/ 	.short	0x0080


	//----- nvinfo : EIATTR_NUM_BARRIERS
	.align		4
        /*0020*/ 	.byte	0x02, 0x4c
        /*0022*/ 	.byte	0x09
	.zero		1


	//----- nvinfo : EIATTR_EXTERNS
	.align		4
        /*0024*/ 	.byte	0x04, 0x0f
        /*0026*/ 	.short	(.L_1319 - .L_1318)


	//   ....[0]....
	.align		4
.L_1318:
        /*0028*/ 	.word	index@(__assertfail)


	//----- nvinfo : EIATTR_ANNOTATIONS
	.align		4
.L_1319:
        /*002c*/ 	.byte	0x04, 0x55
        /*002e*/ 	.short	(.L_1321 - .L_1320)


	//   ....[0]....
.L_1320:
        /* <DEDUP_REMOVED lines=26> */


	//----- nvinfo : EIATTR_MERCURY_ISA_VERSION
	.align		4
.L_1321:
        /*01c0*/ 	.byte	0x03, 0x5f
        /*01c2*/ 	.short	0x0101


	//----- nvinfo : EIATTR_UNUSED_LOAD_BYTE_OFFSET
	.align		4
        /*01c4*/ 	.byte	0x04, 0x44
        /*01c6*/ 	.short	(.L_1323 - .L_1322)


	//   ....[0]....
.L_1322:
        /*01c8*/ 	.word	0x00000a00
        /*01cc*/ 	.word	0x0000fff0


	//   ....[1]....
        /*01d0*/ 	.word	0x00008c50
        /*01d4*/ 	.word	0x0000fff0


	//----- nvinfo : EIATTR_INT_WARP_WIDE_INSTR_OFFSETS
	.align		4
.L_1323:
        /*01d8*/ 	.byte	0x04, 0x31
        /*01da*/ 	.short	(.L_1325 - .L_1324)


	//   ....[0]....
.L_1324:
        /*01dc*/ 	.word	0x00000130


	//   ....[1]....
        /*01e0*/ 	.word	0x00000170


	//   ....[2]....
        /*01e4*/ 	.word	0x000001e0


	//   ....[3]....
        /*01e8*/ 	.word	0x0000dd30


	//   ....[4]....
        /*01ec*/ 	.word	0x0000ddc0


	//   ....[5]....
        /*01f0*/ 	.word	0x000107c0


	//   ....[6]....
        /*01f4*/ 	.word	0x00010850


	//----- nvinfo : EIATTR_COOP_GROUP_MASK_REGIDS
	.align		4
.L_1325:
        /*01f8*/ 	.byte	0x04, 0x29
        /*01fa*/ 	.short	(.L_1327 - .L_1326)


	//   ....[0]....
.L_1326:
        /*01fc*/ 	.word	0xffffffff


	//   ....[1]....
        /*0200*/ 	.word	0xffffffff


	//   ....[2]....
        /*0204*/ 	.word	0xffffffff


	//   ....[3]....
        /*0208*/ 	.word	0xffffffff


	//   ....[4]....
        /*020c*/ 	.word	0xffffffff


	//   ....[5]....
        /*0210*/ 	.word	0xffffffff


	//   ....[6]....
        /*0214*/ 	.word	0xffffffff


	//   ....[7]....
        /*0218*/ 	.word	0xffffffff


	//   ....[8]....
        /*021c*/ 	.word	0xffffffff


	//   ....[9]....
        /*0220*/ 	.word	0xffffffff


	//   ....[10]....
        /*0224*/ 	.word	0xffffffff


	//   ....[11]....
        /*0228*/ 	.word	0xffffffff


	//   ....[12]....
        /*022c*/ 	.word	0xffffffff


	//   ....[13]....
        /*0230*/ 	.word	0xffffffff


	//   ....[14]....
        /*0234*/ 	.word	0xffffffff


	//   ....[15]....
        /*0238*/ 	.word	0xffffffff


	//   ....[16]....
        /*023c*/ 	.word	0xffffffff


	//   ....[17]....
        /*0240*/ 	.word	0xffffffff


	//   ....[18]....
        /*0244*/ 	.word	0xffffffff


	//   ....[19]....
        /*0248*/ 	.word	0xffffffff


	//   ....[20]....
        /*024c*/ 	.word	0xffffffff


	//   ....[21]....
        /*0250*/ 	.word	0xffffffff


	//   ....[22]....
        /*0254*/ 	.word	0xffffffff


	//   ....[23]....
        /*0258*/ 	.word	0xffffffff


	//   ....[24]....
        /*025c*/ 	.word	0xffffffff


	//   ....[25]....
        /*0260*/ 	.word	0xffffffff


	//   ....[26]....
        /*0264*/ 	.word	0xffffffff


	//   ....[27]....
        /*0268*/ 	.word	0xffffffff


	//   ....[28]....
        /*026c*/ 	.word	0xffffffff


	//   ....[29]....
        /*0270*/ 	.word	0xffffffff


	//   ....[30]....
        /*0274*/ 	.word	0xffffffff


	//   ....[31]....
        /*0278*/ 	.word	0xffffffff


	//   ....[32]....
        /*027c*/ 	.word	0xffffffff


	//   ....[33]....
        /*0280*/ 	.word	0xffffffff


	//   ....[34]....
        /*0284*/ 	.word	0xffffffff


	//   ....[35]....
        /*0288*/ 	.word	0xffffffff


	//   ....[36]....
        /*028c*/ 	.word	0xffffffff


	//   ....[37]....
        /*0290*/ 	.word	0xffffffff


	//   ....[38]....
        /*0294*/ 	.word	0xffffffff


	//   ....[39]....
        /*0298*/ 	.word	0xffffffff


	//   ....[40]....
        /*029c*/ 	.word	0xffffffff


	//   ....[41]....
        /*02a0*/ 	.word	0xffffffff


	//   ....[42]....
        /*02a4*/ 	.word	0xffffffff


	//   ....[43]....
        /*02a8*/ 	.word	0xffffffff


	//   ....[44]....
        /*02ac*/ 	.word	0xffffffff


	//   ....[45]....
        /*02b0*/ 	.word	0xffffffff


	//   ....[46]....
        /*02b4*/ 	.word	0xffffffff


	//   ....[47]....
        /*02b8*/ 	.word	0xffffffff


	//   ....[48]....
        /*02bc*/ 	.word	0xffffffff


	//   ....[49]....
        /*02c0*/ 	.word	0xffffffff


	//   ....[50]....
        /*02c4*/ 	.word	0xffffffff


	//   ....[51]....
        /*02c8*/ 	.word	0xffffffff


	//   ....[52]....
        /*02cc*/ 	.word	0xffffffff


	//   ....[53]....
        /*02d0*/ 	.word	0xffffffff


	//   ....[54]....
        /*02d4*/ 	.word	0xffffffff


	//   ....[55]....
        /*02d8*/ 	.word	0xffffffff


	//   ....[56]....
        /*02dc*/ 	.word	0xffffffff


	//   ....[57]....
        /*02e0*/ 	.word	0xffffffff


	//   ....[58]....
        /*02e4*/ 	.word	0xffffffff


	//   ....[59]....
        /*02e8*/ 	.word	0xffffffff


	//   ....[60]....
        /*02ec*/ 	.word	0xffffffff


	//   ....[61]....
        /*02f0*/ 	.word	0xffffffff


	//   ....[62]....
        /*02f4*/ 	.word	0xffffffff


	//   ....[63]....
        /*02f8*/ 	.word	0xffffffff


	//   ....[64]....
        /*02fc*/ 	.word	0xffffffff


	//   ....[65]....
        /*0300*/ 	.word	0xffffffff


	//   ....[66]....
        /*0304*/ 	.word	0xffffffff


	//   ....[67]....
        /*0308*/ 	.word	0xffffffff


	//   ....[68]....
        /*030c*/ 	.word	0xffffffff


	//   ....[69]....
        /*0310*/ 	.word	0xffffffff


	//   ....[70]....
        /*0314*/ 	.word	0xffffffff


	//   ....[71]....
        /*0318*/ 	.word	0xffffffff


	//   ....[72]....
        /*031c*/ 	.word	0xffffffff


	//   ....[73]....
        /*0320*/ 	.word	0xffffffff


	//   ....[74]....
        /*0324*/ 	.word	0xffffffff


	//   ....[75]....
        /*0328*/ 	.word	0xffffffff


	//   ....[76]....
        /*032c*/ 	.word	0xffffffff


	//   ....[77]....
        /*0330*/ 	.word	0xffffffff


	//   ....[78]....
        /*0334*/ 	.word	0xffffffff


	//   ....[79]....
        /*0338*/ 	.word	0xffffffff


	//   ....[80]....
        /*033c*/ 	.word	0xffffffff


	//   ....[81]....
        /*0340*/ 	.word	0xffffffff


	//   ....[82]....
        /*0344*/ 	.word	0xffffffff


	//   ....[83]....
        /*0348*/ 	.word	0xffffffff


	//   ....[84]....
        /*034c*/ 	.word	0xffffffff


	//   ....[85]....
        /*0350*/ 	.word	0xffffffff


	//   ....[86]....
        /*0354*/ 	.word	0xffffffff


	//   ....[87]....
        /*0358*/ 	.word	0xffffffff


	//   ....[88]....
        /*035c*/ 	.word	0xffffffff


	//   ....[89]....
        /*0360*/ 	.word	0xffffffff


	//   ....[90]....
        /*0364*/ 	.word	0xffffffff


	//   ....[91]....
        /*0368*/ 	.word	0xffffffff


	//   ....[92]....
        /*036c*/ 	.word	0xffffffff


	//   ....[93]....
        /*0370*/ 	.word	0xffffffff


	//   ....[94]....
        /*0374*/ 	.word	0xffffffff


	//   ....[95]....
        /*0378*/ 	.word	0xffffffff


	//   ....[96]....
        /*037c*/ 	.word	0xffffffff


	//   ....[97]....
        /*0380*/ 	.word	0xffffffff


	//   ....[98]....
        /*0384*/ 	.word	0xffffffff


	//   ....[99]....
        /*0388*/ 	.word	0xffffffff


	//   ....[100]....
        /*038c*/ 	.word	0xffffffff


	//   ....[101]....
        /*0390*/ 	.word	0xffffffff


	//   ....[102]....
        /*0394*/ 	.word	0xffffffff


	//   ....[103]....
        /*0398*/ 	.word	0xffffffff


	//   ....[104]....
        /*039c*/ 	.word	0xffffffff


	//   ....[105]....
        /*03a0*/ 	.word	0xffffffff


	//   ....[106]....
        /*03a4*/ 	.word	0xffffffff


	//   ....[107]....
        /*03a8*/ 	.word	0xffffffff


	//   ....[108]....
        /*03ac*/ 	.word	0xffffffff


	//   ....[109]....
        /*03b0*/ 	.word	0xffffffff


	//   ....[110]....
        /*03b4*/ 	.word	0xffffffff


	//   ....[111]....
        /*03b8*/ 	.word	0xffffffff


	//   ....[112]....
        /*03bc*/ 	.word	0xffffffff


	//   ....[113]....
        /*03c0*/ 	.word	0xffffffff


	//   ....[114]....
        /*03c4*/ 	.word	0xffffffff


	//   ....[115]....
        /*03c8*/ 	.word	0xffffffff


	//   ....[116]....
        /*03cc*/ 	.word	0xffffffff


	//   ....[117]....
        /*03d0*/ 	.word	0xffffffff


	//   ....[118]....
        /*03d4*/ 	.word	0xffffffff


	//   ....[119]....
        /*03d8*/ 	.word	0xffffffff


	//   ....[120]....
        /*03dc*/ 	.word	0xffffffff


	//   ....[121]....
        /*03e0*/ 	.word	0xffffffff


	//   ....[122]....
        /*03e4*/ 	.word	0xffffffff


	//   ....[123]....
        /*03e8*/ 	.word	0xffffffff


	//   ....[124]....
        /*03ec*/ 	.word	0xffffffff


	//   ....[125]....
        /*03f0*/ 	.word	0xffffffff


	//   ....[126]....
        /*03f4*/ 	.word	0xffffffff


	//   ....[127]....
        /*03f8*/ 	.word	0xffffffff


	//   ....[128]....
        /*03fc*/ 	.word	0xffffffff


	//   ....[129]....
        /*0400*/ 	.word	0xffffffff


	//   ....[130]....
        /*0404*/ 	.word	0xffffffff


	//   ....[131]....
        /*0408*/ 	.word	0xffffffff


	//   ....[132]....
        /*040c*/ 	.word	0xffffffff


	//   ....[133]....
        /*0410*/ 	.word	0xffffffff


	//   ....[134]....
        /*0414*/ 	.word	0xffffffff


	//   ....[135]....
        /*0418*/ 	.word	0x0500000f


	//   ....[136]....
        /*041c*/ 	.word	0x0500000f


	//   ....[137]....
        /*0420*/ 	.word	0x0500000f


	//   ....[138]....
        /*0424*/ 	.word	0x0500000f


	//   ....[139]....
        /*0428*/ 	.word	0x0500000f


	//   ....[140]....
        /*042c*/ 	.word	0x0500000f


	//   ....[141]....
        /*0430*/ 	.word	0x0500000f


	//   ....[142]....
        /*0434*/ 	.word	0x0500000f


	//----- nvinfo : EIATTR_COOP_GROUP_INSTR_OFFSETS
	.align		4
.L_1327:
        /*0438*/ 	.byte	0x04, 0x28
        /*043a*/ 	.short	(.L_1329 - .L_1328)


	//   ....[0]....
.L_1328:
        /*043c*/ 	.word	0x00000060


	//   ....[1]....
        /*0440*/ 	.word	0x00000140


	//   ....[2]....
        /*0444*/ 	.word	0x00000190


	//   ....[3]....
        /*0448*/ 	.word	0x000003c0


	//   ....[4]....
        /*044c*/ 	.word	0x00000520


	//   ....[5]....
        /*0450*/ 	.word	0x00000640


	//   ....[6]....
        /*0454*/ 	.word	0x000007a0


	//   ....[7]....
        /*0458*/ 	.word	0x00001d30


	//   ....[8]....
        /*045c*/ 	.word	0x000023f0


	//   ....[9]....
        /*0460*/ 	.word	0x00002410


	//   ....[10]....
        /*0464*/ 	.word	0x00002b90


	//   ....[11]....
        /*0468*/ 	.word	0x00002c50


	//   ....[12]....
        /*046c*/ 	.word	0x000034f0


	//   ....[13]....
        /*0470*/ 	.word	0x000035b0


	//   ....[14]....
        /*0474*/ 	.word	0x000046d0


	//   ....[15]....
        /*0478*/ 	.word	0x000046f0


	//   ....[16]....
        /*047c*/ 	.word	0x00005190


	//   ....[17]....
        /*0480*/ 	.word	0x00005340


	//   ....[18]....
        /*0484*/ 	.word	0x000053b0


	//   ....[19]....
        /*0488*/ 	.word	0x000054e0


	//   ....[20]....
        /*048c*/ 	.word	0x00006ec0


	//   ....[21]....
        /*0490*/ 	.word	0x00006ef0


	//   ....[22]....
        /*0494*/ 	.word	0x00006f50


	//   ....[23]....
        /*0498*/ 	.word	0x00006f60


	//   ....[24]....
        /*049c*/ 	.word	0x00008590


	//   ....[25]....
        /*04a0*/ 	.word	0x000085a0


	//   ....[26]....
        /*04a4*/ 	.word	0x00008620


	//   ....[27]....
        /*04a8*/ 	.word	0x00008630


	//   ....[28]....
        /*04ac*/ 	.word	0x000090c0


	//   ....[29]....
        /*04b0*/ 	.word	0x000090d0


	//   ....[30]....
        /*04b4*/ 	.word	0x000090e0


	//   ....[31]....
        /*04b8*/ 	.word	0x00009100


	//   ....[32]....
        /*04bc*/ 	.word	0x00009130


	//   ....[33]....
        /*04c0*/ 	.word	0x00009190


	//   ....[34]....
        /*04c4*/ 	.word	0x000091d0


	//   ....[35]....
        /*04c8*/ 	.word	0x00009200


	//   ....[36]....
        /*04cc*/ 	.word	0x00009230


	//   ....[37]....
        /*04d0*/ 	.word	0x00009270


	//   ....[38]....
        /*04d4*/ 	.word	0x000092a0


	//   ....[39]....
        /*04d8*/ 	.word	0x000092d0


	//   ....[40]....
        /*04dc*/ 	.word	0x00009310


	//   ....[41]....
        /*04e0*/ 	.word	0x00009340


	//   ....[42]....
        /*04e4*/ 	.word	0x00009370


	//   ....[43]....
        /*04e8*/ 	.word	0x000093a0


	//   ....[44]....
        /*04ec*/ 	.word	0x000093d0


	//   ....[45]....
        /*04f0*/ 	.word	0x00009400


	//   ....[46]....
        /*04f4*/ 	.word	0x00009430


	//   ....[47]....
        /*04f8*/ 	.word	0x00009460


	//   ....[48]....
        /*04fc*/ 	.word	0x00009490


	//   ....[49]....
        /*0500*/ 	.word	0x000094c0


	//   ....[50]....
        /*0504*/ 	.word	0x000094e0


	//   ....[51]....
        /*0508*/ 	.word	0x000094f0


	//   ....[52]....
        /*050c*/ 	.word	0x00009510


	//   ....[53]....
        /*0510*/ 	.word	0x00009520


	//   ....[54]....
        /*0514*/ 	.word	0x00009530


	//   ....[55]....
        /*0518*/ 	.word	0x00009540


	//   ....[56]....
        /*051c*/ 	.word	0x00009560


	//   ....[57]....
        /*0520*/ 	.word	0x00009580


	//   ....[58]....
        /*0524*/ 	.word	0x000095a0


	//   ....[59]....
        /*0528*/ 	.word	0x000095b0


	//   ....[60]....
        /*052c*/ 	.word	0x000095c0


	//   ....[61]....
        /*0530*/ 	.word	0x000095d0


	//   ....[62]....
        /*0534*/ 	.word	0x000095e0


	//   ....[63]....
        /*0538*/ 	.word	0x000095f0


	//   ....[64]....
        /*053c*/ 	.word	0x00009600


	//   ....[65]....
        /*0540*/ 	.word	0x00009610


	//   ....[66]....
        /*0544*/ 	.word	0x00009620


	//   ....[67]....
        /*0548*/ 	.word	0x00009640


	//   ....[68]....
        /*054c*/ 	.word	0x00009670


	//   ....[69]....
        /*0550*/ 	.word	0x000096a0


	//   ....[70]....
        /*0554*/ 	.word	0x000096d0


	//   ....[71]....
        /*0558*/ 	.word	0x00009700


	//   ....[72]....
        /*055c*/ 	.word	0x00009720


	//   ....[73]....
        /*0560*/ 	.word	0x00009740


	//   ....[74]....
        /*0564*/ 	.word	0x00009770


	//   ....[75]....
        /*0568*/ 	.word	0x000097a0


	//   ....[76]....
        /*056c*/ 	.word	0x00009fa0


	//   ....[77]....
        /*0570*/ 	.word	0x00009fb0


	//   ....[78]....
        /*0574*/ 	.word	0x00009fc0


	//   ....[79]....
        /*0578*/ 	.word	0x0000a000


	//   ....[80]....
        /*057c*/ 	.word	0x0000a6d0


	//   ....[81]....
        /*0580*/ 	.word	0x0000a700


	//   ....[82]....
        /*0584*/ 	.word	0x0000a820


	//   ....[83]....
        /*0588*/ 	.word	0x0000a840


	//   ....[84]....
        /*058c*/ 	.word	0x0000ad60


	//   ....[85]....
        /*0590*/ 	.word	0x0000ad70


	//   ....[86]....
        /*0594*/ 	.word	0x0000b0b0


	//   ....[87]....
        /*0598*/ 	.word	0x0000b0c0


	//   ....[88]....
        /*059c*/ 	.word	0x0000bd20


	//   ....[89]....
        /*05a0*/ 	.word	0x0000bd30


	//   ....[90]....
        /*05a4*/ 	.word	0x0000be30


	//   ....[91]....
        /*05a8*/ 	.word	0x0000be50


	//   ....[92]....
        /*05ac*/ 	.word	0x0000bfc0


	//   ....[93]....
        /*05b0*/ 	.word	0x0000c200


	//   ....[94]....
        /*05b4*/ 	.word	0x0000c230


	//   ....[95]....
        /*05b8*/ 	.word	0x0000c260


	//   ....[96]....
        /*05bc*/ 	.word	0x0000c290


	//   ....[97]....
        /*05c0*/ 	.word	0x0000c2c0


	//   ....[98]....
        /*05c4*/ 	.word	0x0000c300


	//   ....[99]....
        /*05c8*/ 	.word	0x0000c4a0


	//   ....[100]....
        /*05cc*/ 	.word	0x0000c4d0


	//   ....[101]....
        /*05d0*/ 	.word	0x0000c500


	//   ....[102]....
        /*05d4*/ 	.word	0x0000c530


	//   ....[103]....
        /*05d8*/ 	.word	0x0000c560


	//   ....[104]....
        /*05dc*/ 	.word	0x0000c590


	//   ....[105]....
        /*05e0*/ 	.word	0x0000c620


	//   ....[106]....
        /*05e4*/ 	.word	0x0000c680


	//   ....[107]....
        /*05e8*/ 	.word	0x0000c690


	//   ....[108]....
        /*05ec*/ 	.word	0x0000c6e0


	//   ....[109]....
        /*05f0*/ 	.word	0x0000e480


	//   ....[110]....
        /*05f4*/ 	.word	0x0000f2b0


	//   ....[111]....
        /*05f8*/ 	.word	0x0000f2d0


	//   ....[112]....
        /*05fc*/ 	.word	0x0000f2e0


	//   ....[113]....
        /*0600*/ 	.word	0x0000f300


	//   ....[114]....
        /*0604*/ 	.word	0x0000f320


	//   ....[115]....
        /*0608*/ 	.word	0x0000f430


	//   ....[116]....
        /*060c*/ 	.word	0x000110e0


	//   ....[117]....
        /*0610*/ 	.word	0x00011100


	//   ....[118]....
        /*0614*/ 	.word	0x00011130


	//   ....[119]....
        /*0618*/ 	.word	0x00011140


	//   ....[120]....
        /*061c*/ 	.word	0x00011170


	//   ....[121]....
        /*0620*/ 	.word	0x000111b0


	//   ....[122]....
        /*0624*/ 	.word	0x000111e0


	//   ....[123]....
        /*0628*/ 	.word	0x00011220


	//   ....[124]....
        /*062c*/ 	.word	0x00011380


	//   ....[125]....
        /*0630*/ 	.word	0x000113b0


	//   ....[126]....
        /*0634*/ 	.word	0x000113f0


	//   ....[127]....
        /*0638*/ 	.word	0x00011420


	//   ....[128]....
        /*063c*/ 	.word	0x00011450


	//   ....[129]....
        /*0640*/ 	.word	0x00011480


	//   ....[130]....
        /*0644*/ 	.word	0x00011500


	//   ....[131]....
        /*0648*/ 	.word	0x00011550


	//   ....[132]....
        /*064c*/ 	.word	0x00011560


	//   ....[133]....
        /*0650*/ 	.word	0x000115a0


	//   ....[134]....
        /*0654*/ 	.word	0x00012060


	//   ....[135]....
        /*0658*/ 	.word	0x00012630


	//   ....[136]....
        /*065c*/ 	.word	0x00012830


	//   ....[137]....
        /*0660*/ 	.word	0x00012880


	//   ....[138]....
        /*0664*/ 	.word	0x000128e0


	//   ....[139]....
        /*0668*/ 	.word	0x00012980


	//   ....[140]....
        /*066c*/ 	.word	0x00012a40


	//   ....[141]....
        /*0670*/ 	.word	0x00012ac0


	//   ....[142]....
        /*0674*/ 	.word	0x00012e90


	//----- nvinfo : EIATTR_REG_RECONFIG
	.align		4
.L_1329:
        /*0678*/ 	.byte	0x01, 0x54
	.zero		2


	//----- nvinfo : EIATTR_SYSCALL_OFFSETS
	.align		4
        /*067c*/ 	.byte	0x04, 0x46
        /*067e*/ 	.short	(.L_1331 - .L_1330)


	//   ....[0]....
.L_1330:
        /*0680*/ 	.word	0x00001ee0


	//   ....[1]....
        /*0684*/ 	.word	0x0000df30


	//   ....[2]....
        /*0688*/ 	.word	0x0000e090


	//   ....[3]....
        /*068c*/ 	.word	0x0000e1e0


	//   ....[4]....
        /*0690*/ 	.word	0x0000e320


	//   ....[5]....
        /*0694*/ 	.word	0x0000eda0


	//----- nvinfo : EIATTR_MBARRIER_INSTR_OFFSETS
	.align		4
.L_1331:
        /*0698*/ 	.byte	0x04, 0x39
        /*069a*/ 	.short	(.L_1333 - .L_1332)


	//   ....[0]....
.L_1332:
        /*069c*/ 	.word	0x00000270
        /*06a0*/ 	.word	0x000000ff
        /*06a4*/ 	.word	0x00019c00
        /*06a8*/ 	.short	0x0100
        /*06aa*/ 	.byte	0x08
	.zero		1


	//   ....[1]....
        /*06ac*/ 	.word	0x00000280
        /*06b0*/ 	.word	0x000000ff
        /*06b4*/ 	.word	0x00019c20
        /*06b8*/ 	.short	0x0100
        /*06ba*/ 	.byte	0x08
	.zero		1


	//   ....[2]....
        /*06bc*/ 	.word	0x00000370
        /*06c0*/ 	.word	0x000000ff
        /*06c4*/ 	.word	0x00019c30
        /*06c8*/ 	.short	0x0100
        /*06ca*/ 	.byte	0x08
	.zero		1


	//   ....[3]....
        /*06cc*/ 	.word	0x00000380
        /*06d0*/ 	.word	0x000000ff
        /*06d4*/ 	.word	0x00019c40
        /*06d8*/ 	.short	0x0100
        /*06da*/ 	.byte	0x08
	.zero		1


	//   ....[4]....
        /*06dc*/ 	.word	0x00000390
        /*06e0*/ 	.word	0x000000ff
        /*06e4*/ 	.word	0x00019c38
        /*06e8*/ 	.short	0x0100
        /*06ea*/ 	.byte	0x08
	.zero		1


	//   ....[5]....
        /*06ec*/ 	.word	0x000003a0
        /*06f0*/ 	.word	0x000000ff
        /*06f4*/ 	.word	0x00019c48
        /*06f8*/ 	.short	0x0100
        /*06fa*/ 	.byte	0x08
	.zero		1


	//   ....[6]....
        /*06fc*/ 	.word	0x000004d0
        /*0700*/ 	.word	0x000000ff
        /*0704*/ 	.word	0x00019c50
        /*0708*/ 	.short	0x0100
        /*070a*/ 	.byte	0x08
	.zero		1


	//   ....[7]....
        /*070c*/ 	.word	0x000004e0
        /*0710*/ 	.word	0x000000ff
        /*0714*/ 	.word	0x00019c60
        /*0718*/ 	.short	0x0100
        /*071a*/ 	.byte	0x08
	.zero		1


	//   ....[8]....
        /*071c*/ 	.word	0x000004f0
        /*0720*/ 	.word	0x000000ff
        /*0724*/ 	.word	0x00019c58
        /*0728*/ 	.short	0x0100
        /*072a*/ 	.byte	0x08
	.zero		1


	//   ....[9]....
        /*072c*/ 	.word	0x00000500
        /*0730*/ 	.word	0x000000ff
        /*0734*/ 	.word	0x00019c68
        /*0738*/ 	.short	0x0100
        /*073a*/ 	.byte	0x08
	.zero		1


	//   ....[10]....
        /*073c*/ 	.word	0x000005f0
        /*0740*/ 	.word	0x000000ff
        /*0744*/ 	.word	0x00019c70
        /*0748*/ 	.short	0x0100
        /*074a*/ 	.byte	0x06
	.zero		1


	//   ....[11]....
        /*074c*/ 	.word	0x00000600
        /*0750*/ 	.word	0x000000ff
        /*0754*/ 	.word	0x00019c80
        /*0758*/ 	.short	0x0100
        /*075a*/ 	.byte	0x06
	.zero		1


	//   ....[12]....
        /*075c*/ 	.word	0x00000610
        /*0760*/ 	.word	0x000000ff
        /*0764*/ 	.word	0x00019c78
        /*0768*/ 	.short	0x0100
        /*076a*/ 	.byte	0x06
	.zero		1


	//   ....[13]....
        /*076c*/ 	.word	0x00000620
        /*0770*/ 	.word	0x000000ff
        /*0774*/ 	.word	0x00019c88
        /*0778*/ 	.short	0x0100
        /*077a*/ 	.byte	0x06
	.zero		1


	//   ....[14]....
        /*077c*/ 	.word	0x00000750
        /*0780*/ 	.word	0x000000ff
        /*0784*/ 	.word	0x00019c90
        /*0788*/ 	.short	0x0100
        /*078a*/ 	.byte	0x08
	.zero		1


	//   ....[15]....
        /*078c*/ 	.word	0x00000760
        /*0790*/ 	.word	0x000000ff
        /*0794*/ 	.word	0x00019ca0
        /*0798*/ 	.short	0x0100
        /*079a*/ 	.byte	0x08
	.zero		1


	//   ....[16]....
        /*079c*/ 	.word	0x00000770
        /*07a0*/ 	.word	0x000000ff
        /*07a4*/ 	.word	0x00019c98
        /*07a8*/ 	.short	0x0100
        /*07aa*/ 	.byte	0x08
	.zero		1


	//   ....[17]....
        /*07ac*/ 	.word	0x00000780
        /*07b0*/ 	.word	0x000000ff
        /*07b4*/ 	.word	0x00019ca8
        /*07b8*/ 	.short	0x0100
        /*07ba*/ 	.byte	0x08
	.zero		1


	//   ....[18]....
        /*07bc*/ 	.word	0x000008b0
        /*07c0*/ 	.word	0x000000ff
        /*07c4*/ 	.word	0x00019cb0
        /*07c8*/ 	.short	0x0100
        /*07ca*/ 	.byte	0x08
	.zero		1


	//   ....[19]....
        /*07cc*/ 	.word	0x000008c0
        /*07d0*/ 	.word	0x000000ff
        /*07d4*/ 	.word	0x00019cc0
        /*07d8*/ 	.short	0x0100
        /*07da*/ 	.byte	0x08
	.zero		1


	//   ....[20]....
        /*07dc*/ 	.word	0x000008d0
        /*07e0*/ 	.word	0x000000ff
        /*07e4*/ 	.word	0x00019cb8
        /*07e8*/ 	.short	0x0100
        /*07ea*/ 	.byte	0x08
	.zero		1


	//   ....[21]....
        /*07ec*/ 	.word	0x000008e0
        /*07f0*/ 	.word	0x000000ff
        /*07f4*/ 	.word	0x00019cc8
        /*07f8*/ 	.short	0x0100
        /*07fa*/ 	.byte	0x08
	.zero		1


	//   ....[22]....
        /*07fc*/ 	.word	0x00001f60
        /*0800*/ 	.word	0x000000ff
        /*0804*/ 	.word	0x00019c00
        /*0808*/ 	.short	0x010a
        /*080a*/ 	.byte	0x33
	.zero		1


	//   ....[23]....
        /*080c*/ 	.word	0x00001fe0
        /*0810*/ 	.word	0x00000003
        /*0814*/ 	.word	0x00019c30
        /*0818*/ 	.short	0x010a
        /*081a*/ 	.byte	0x3f
	.zero		1


	//   ....[24]....
        /*081c*/ 	.word	0x00002040
        /*0820*/ 	.word	0x00000003
        /*0824*/ 	.word	0x00019c30
        /*0828*/ 	.short	0x010a
        /*082a*/ 	.byte	0x3f
	.zero		1


	//   ....[25]....
        /*082c*/ 	.word	0x000039b0
        /*0830*/ 	.word	0x00000038
        /*0834*/ 	.word	0x00000000
        /*0838*/ 	.short	0x0101
        /*083a*/ 	.byte	0x3f
	.zero		1


	//   ....[26]....
        /*083c*/ 	.word	0x00004300
        /*0840*/ 	.word	0x000000ff
        /*0844*/ 	.word	0x00019c30
        /*0848*/ 	.short	0x010a
        /*084a*/ 	.byte	0x15
	.zero		1


	//   ....[27]....
        /*084c*/ 	.word	0x00004340
        /*0850*/ 	.word	0x000000ff
        /*0854*/ 	.word	0x00019c30
        /*0858*/ 	.short	0x010a
        /*085a*/ 	.byte	0x15
	.zero		1


	//   ....[28]....
        /*085c*/ 	.word	0x000044a0
        /*0860*/ 	.word	0x000000ff
        /*0864*/ 	.word	0x00019c50
        /*0868*/ 	.short	0x010a
        /*086a*/ 	.byte	0x0b
	.zero		1


	//   ....[29]....
        /*086c*/ 	.word	0x000044e0
        /*0870*/ 	.word	0x000000ff
        /*0874*/ 	.word	0x00019c50
        /*0878*/ 	.short	0x010a
        /*087a*/ 	.byte	0x0b
	.zero		1


	//   ....[30]....
        /*087c*/ 	.word	0x00005fa0
        /*0880*/ 	.word	0x00000003
        /*0884*/ 	.word	0x00000000
        /*0888*/ 	.short	0x0101
        /*088a*/ 	.byte	0x3f
	.zero		1


	//   ....[31]....
        /*088c*/ 	.word	0x00006250
        /*0890*/ 	.word	0x000000ff
        /*0894*/ 	.word	0x00000000
        /*0898*/ 	.short	0x0101
        /*089a*/ 	.byte	0x06
	.zero		1


	//   ....[32]....
        /*089c*/ 	.word	0x00006810
        /*08a0*/ 	.word	0x000000ff
        /*08a4*/ 	.word	0x00019c30
        /*08a8*/ 	.short	0x010a
        /*08aa*/ 	.byte	0x06
	.zero		1


	//   ....[33]....
        /*08ac*/ 	.word	0x00006850
        /*08b0*/ 	.word	0x000000ff
        /*08b4*/ 	.word	0x00019c30
        /*08b8*/ 	.short	0x010a
        /*08ba*/ 	.byte	0x06
	.zero		1


	//   ....[34]....
        /*08bc*/ 	.word	0x000069b0
        /*08c0*/ 	.word	0x000000ff
        /*08c4*/ 	.word	0x00019c50
        /*08c8*/ 	.short	0x010a
        /*08ca*/ 	.byte	0x0b
	.zero		1


	//   ....[35]....
        /*08cc*/ 	.word	0x000069f0
        /*08d0*/ 	.word	0x000000ff
        /*08d4*/ 	.word	0x00019c50
        /*08d8*/ 	.short	0x010a
        /*08da*/ 	.byte	0x0b
	.zero		1


	//   ....[36]....
        /*08dc*/ 	.word	0x00007ae0
        /*08e0*/ 	.word	0x00000003
        /*08e4*/ 	.word	0x00000000
        /*08e8*/ 	.short	0x0101
        /*08ea*/ 	.byte	0x3f
	.zero		1


	//   ....[37]....
        /*08ec*/ 	.word	0x00007e30
        /*08f0*/ 	.word	0x000000ff
        /*08f4*/ 	.word	0x00000000
        /*08f8*/ 	.short	0x0101
        /*08fa*/ 	.byte	0x06
	.zero		1


	//   ....[38]....
        /*08fc*/ 	.word	0x00008340
        /*0900*/ 	.word	0x000000ff
        /*0904*/ 	.word	0x00019c50
        /*0908*/ 	.short	0x010a
        /*090a*/ 	.byte	0x05
	.zero		1


	//   ....[39]....
        /*090c*/ 	.word	0x00008380
        /*0910*/ 	.word	0x000000ff
        /*0914*/ 	.word	0x00019c50
        /*0918*/ 	.short	0x010a
        /*091a*/ 	.byte	0x05
	.zero		1


	//   ....[40]....
        /*091c*/ 	.word	0x00008910
        /*0920*/ 	.word	0x000000ff
        /*0924*/ 	.word	0x00000000
        /*0928*/ 	.short	0x0101
        /*092a*/ 	.byte	0x04
	.zero		1


	//   ....[41]....
        /*092c*/ 	.word	0x0000a6f0
        /*0930*/ 	.word	0x00000000
        /*0934*/ 	.word	0x00000000
        /*0938*/ 	.short	0x0101
        /*093a*/ 	.byte	0x3f
	.zero		1


	//   ....[42]....
        /*093c*/ 	.word	0x0000ad50
        /*0940*/ 	.word	0x00000006
        /*0944*/ 	.word	0x00000000
        /*0948*/ 	.short	0x0101
        /*094a*/ 	.byte	0x3f
	.zero		1


	//   ....[43]....
        /*094c*/ 	.word	0x0000e6a0
        /*0950*/ 	.word	0x00000004
        /*0954*/ 	.word	0x00019c80
        /*0958*/ 	.short	0x010a
        /*095a*/ 	.byte	0x3f
	.zero		1


	//   ....[44]....
        /*095c*/ 	.word	0x0000e920
        /*0960*/ 	.word	0x00000004
        /*0964*/ 	.word	0x00019c40
        /*0968*/ 	.short	0x010a
        /*096a*/ 	.byte	0x3f
	.zero		1


	//   ....[45]....
        /*096c*/ 	.word	0x0000f510
        /*0970*/ 	.word	0x00000010
        /*0974*/ 	.word	0x00019c00
        /*0978*/ 	.short	0x0107
        /*097a*/ 	.byte	0x3f
	.zero		1


	//   ....[46]....
        /*097c*/ 	.word	0x0000f620
        /*0980*/ 	.word	0x00000010
        /*0984*/ 	.word	0x00019c00
        /*0988*/ 	.short	0x0101
        /*098a*/ 	.byte	0x3f
	.zero		1


	//   ....[47]....
        /*098c*/ 	.word	0x0000f640
        /*0990*/ 	.word	0x00000010
        /*0994*/ 	.word	0x00019c20
        /*0998*/ 	.short	0x010a
        /*099a*/ 	.byte	0x3f
	.zero		1


	//   ....[48]....
        /*099c*/ 	.word	0x0000f910
        /*09a0*/ 	.word	0x00000006
        /*09a4*/ 	.word	0x00019c80
        /*09a8*/ 	.short	0x010a
        /*09aa*/ 	.byte	0x3f
	.zero		1


	//   ....[49]....
        /*09ac*/ 	.word	0x0000fd30
        /*09b0*/ 	.word	0x00000006
        /*09b4*/ 	.word	0x00019c40
        /*09b8*/ 	.short	0x010a
        /*09ba*/ 	.byte	0x3f
	.zero		1


	//   ....[50]....
        /*09bc*/ 	.word	0x000101e0
        /*09c0*/ 	.word	0x00000003
        /*09c4*/ 	.word	0x00019c70
        /*09c8*/ 	.short	0x010a
        /*09ca*/ 	.byte	0x3f
	.zero		1


	//   ....[51]....
        /*09cc*/ 	.word	0x00010250
        /*09d0*/ 	.word	0x00000003
        /*09d4*/ 	.word	0x00019c60
        /*09d8*/ 	.short	0x010a
        /*09da*/ 	.byte	0x3f
	.zero		1


	//   ....[52]....
        /*09dc*/ 	.word	0x000106a0
        /*09e0*/ 	.word	0x00000003
        /*09e4*/ 	.word	0x00019c50
        /*09e8*/ 	.short	0x0101
        /*09ea*/ 	.byte	0x3f
	.zero		1


	//   ....[53]....
        /*09ec*/ 	.word	0x00010720
        /*09f0*/ 	.word	0x00000003
        /*09f4*/ 	.word	0x00000000
        /*09f8*/ 	.short	0x0101
        /*09fa*/ 	.byte	0x3f
	.zero		1


	//   ....[54]....
        /*09fc*/ 	.word	0x00010920
        /*0a00*/ 	.word	0x00000000
        /*0a04*/ 	.word	0x00019c70
        /*0a08*/ 	.short	0x010a
        /*0a0a*/ 	.byte	0x3f
	.zero		1


	//   ....[55]....
        /*0a0c*/ 	.word	0x00010990
        /*0a10*/ 	.word	0x00000000
        /*0a14*/ 	.word	0x00019c60
        /*0a18*/ 	.short	0x010a
        /*0a1a*/ 	.byte	0x3f
	.zero		1


	//   ....[56]....
        /*0a1c*/ 	.word	0x00010de0
        /*0a20*/ 	.word	0x00000000
        /*0a24*/ 	.word	0x00019c50
        /*0a28*/ 	.short	0x0101
        /*0a2a*/ 	.byte	0x3f
	.zero		1


	//   ....[57]....
        /*0a2c*/ 	.word	0x00010e30
        /*0a30*/ 	.word	0x00000002
        /*0a34*/ 	.word	0x00000000
        /*0a38*/ 	.short	0x0101
        /*0a3a*/ 	.byte	0x3f
	.zero		1


	//   ....[58]....
        /*0a3c*/ 	.word	0x00011fe0
        /*0a40*/ 	.word	0x00000007
        /*0a44*/ 	.word	0x00019c20
        /*0a48*/ 	.short	0x010a
        /*0a4a*/ 	.byte	0x3f
	.zero		1


	//   ....[59]....
        /*0a4c*/ 	.word	0x00012180
        /*0a50*/ 	.word	0x00000005
        /*0a54*/ 	.word	0x00000000
        /*0a58*/ 	.short	0x010a
        /*0a5a*/ 	.byte	0x3f
	.zero		1


	//   ....[60]....
        /*0a5c*/ 	.word	0x000121f0
        /*0a60*/ 	.word	0x00000003
        /*0a64*/ 	.word	0x00000000
        /*0a68*/ 	.short	0x010a
        /*0a6a*/ 	.byte	0x3f
	.zero		1


	//   ....[61]....
        /*0a6c*/ 	.word	0x00012240
        /*0a70*/ 	.word	0x00000003
        /*0a74*/ 	.word	0x00019c60
        /*0a78*/ 	.short	0x010a
        /*0a7a*/ 	.byte	0x3f
	.zero		1


	//   ....[62]....
        /*0a7c*/ 	.word	0x00012290
        /*0a80*/ 	.word	0x00000005
        /*0a84*/ 	.word	0x00019c60
        /*0a88*/ 	.short	0x010a
        /*0a8a*/ 	.byte	0x3f
	.zero		1


	//   ....[63]....
        /*0a8c*/ 	.word	0x000122d0
        /*0a90*/ 	.word	0x00000003
        /*0a94*/ 	.word	0x00019c80
        /*0a98*/ 	.short	0x010a
        /*0a9a*/ 	.byte	0x3f
	.zero		1


	//   ....[64]....
        /*0a9c*/ 	.word	0x000122f0
        /*0aa0*/ 	.word	0x00000005
        /*0aa4*/ 	.word	0x00019c80
        /*0aa8*/ 	.short	0x010a
        /*0aaa*/ 	.byte	0x3f
	.zero		1


	//   ....[65]....
        /*0aac*/ 	.word	0x00012360
        /*0ab0*/ 	.word	0x00000003
        /*0ab4*/ 	.word	0x00019c00
        /*0ab8*/ 	.short	0x010a
        /*0aba*/ 	.byte	0x3f
	.zero		1


	//   ....[66]....
        /*0abc*/ 	.word	0x000123b0
        /*0ac0*/ 	.word	0x00000003
        /*0ac4*/ 	.word	0x00019c30
        /*0ac8*/ 	.short	0x010a
        /*0aca*/ 	.byte	0x3f
	.zero		1


	//   ....[67]....
        /*0acc*/ 	.word	0x00012410
        /*0ad0*/ 	.word	0x00000007
        /*0ad4*/ 	.word	0x00019c30
        /*0ad8*/ 	.short	0x010a
        /*0ada*/ 	.byte	0x3f
	.zero		1


	//   ....[68]....
        /*0adc*/ 	.word	0x00012470
        /*0ae0*/ 	.word	0x00000002
        /*0ae4*/ 	.word	0x00019c50
        /*0ae8*/ 	.short	0x010a
        /*0aea*/ 	.byte	0x3f
	.zero		1


	//   ....[69]....
        /*0aec*/ 	.word	0x000124d0
        /*0af0*/ 	.word	0x00000007
        /*0af4*/ 	.word	0x00019c30
        /*0af8*/ 	.short	0x010a
        /*0afa*/ 	.byte	0x3f
	.zero		1


	//   ....[70]....
        /*0afc*/ 	.word	0x00012530
        /*0b00*/ 	.word	0x00000002
        /*0b04*/ 	.word	0x00019c50
        /*0b08*/ 	.short	0x010a
        /*0b0a*/ 	.byte	0x3f
	.zero		1


	//   ....[71]....
        /*0b0c*/ 	.word	0x00012590
        /*0b10*/ 	.word	0x00000006
        /*0b14*/ 	.word	0x00019c50
        /*0b18*/ 	.short	0x010a
        /*0b1a*/ 	.byte	0x3f
	.zero		1


	//   ....[72]....
        /*0b1c*/ 	.word	0x000126e0
        /*0b20*/ 	.word	0x00000004
        /*0b24*/ 	.word	0x00019c80
        /*0b28*/ 	.short	0x010a
        /*0b2a*/ 	.byte	0x3f
	.zero		1


	//   ....[73]....
        /*0b2c*/ 	.word	0x00012730
        /*0b30*/ 	.word	0x00000004
        /*0b34*/ 	.word	0x00019c40
        /*0b38*/ 	.short	0x010a
        /*0b3a*/ 	.byte	0x3f
	.zero		1


	//   ....[74]....
        /*0b3c*/ 	.word	0x00012b80
        /*0b40*/ 	.word	0x00000010
        /*0b44*/ 	.word	0x00019c20
        /*0b48*/ 	.short	0x010a
        /*0b4a*/ 	.byte	0x3f
	.zero		1


	//   ....[75]....
        /*0b4c*/ 	.word	0x00012bd0
        /*0b50*/ 	.word	0x00000006
        /*0b54*/ 	.word	0x00019c80
        /*0b58*/ 	.short	0x010a
        /*0b5a*/ 	.byte	0x3f
	.zero		1


	//   ....[76]....
        /*0b5c*/ 	.word	0x00012c20
        /*0b60*/ 	.word	0x00000006
        /*0b64*/ 	.word	0x00019c40
        /*0b68*/ 	.short	0x010a
        /*0b6a*/ 	.byte	0x3f
	.zero		1


	//   ....[77]....
        /*0b6c*/ 	.word	0x00012c70
        /*0b70*/ 	.word	0x00000003
        /*0b74*/ 	.word	0x00019c70
        /*0b78*/ 	.short	0x010a
        /*0b7a*/ 	.byte	0x3f
	.zero		1


	//   ....[78]....
        /*0b7c*/ 	.word	0x00012cc0
        /*0b80*/ 	.word	0x00000003
        /*0b84*/ 	.word	0x00019c60
        /*0b88*/ 	.short	0x010a
        /*0b8a*/ 	.byte	0x3f
	.zero		1


	//   ....[79]....
        /*0b8c*/ 	.word	0x00012d10
        /*0b90*/ 	.word	0x00000000
        /*0b94*/ 	.word	0x00019c70
        /*0b98*/ 	.short	0x010a
        /*0b9a*/ 	.byte	0x3f
	.zero		1


	//   ....[80]....
        /*0b9c*/ 	.word	0x00012d60
        /*0ba0*/ 	.word	0x00000000
        /*0ba4*/ 	.word	0x00019c60
        /*0ba8*/ 	.short	0x010a
        /*0baa*/ 	.byte	0x3f
	.zero		1


	//   ....[81]....
        /*0bac*/ 	.word	0x00012db0
        /*0bb0*/ 	.word	0x00000007
        /*0bb4*/ 	.word	0x00019c20
        /*0bb8*/ 	.short	0x010a
        /*0bba*/ 	.byte	0x3f
	.zero		1


	//   ....[82]....
        /*0bbc*/ 	.word	0x00012f50
        /*0bc0*/ 	.word	0x00000005
        /*0bc4*/ 	.word	0x00000000
        /*0bc8*/ 	.short	0x010a
        /*0bca*/ 	.byte	0x3f
	.zero		1


	//   ....[83]....
        /*0bcc*/ 	.word	0x00012fa0
        /*0bd0*/ 	.word	0x00000003
        /*0bd4*/ 	.word	0x00000000
        /*0bd8*/ 	.short	0x010a
        /*0bda*/ 	.byte	0x3f
	.zero		1


	//   ....[84]....
        /*0bdc*/ 	.word	0x00012ff0
        /*0be0*/ 	.word	0x00000003
        /*0be4*/ 	.word	0x00019c60
        /*0be8*/ 	.short	0x010a
        /*0bea*/ 	.byte	0x3f
	.zero		1


	//   ....[85]....
        /*0bec*/ 	.word	0x00013040
        /*0bf0*/ 	.word	0x00000005
        /*0bf4*/ 	.word	0x00019c60
        /*0bf8*/ 	.short	0x010a
        /*0bfa*/ 	.byte	0x3f
	.zero		1


	//   ....[86]....
        /*0bfc*/ 	.word	0x00013090
        /*0c00*/ 	.word	0x00000003
        /*0c04*/ 	.word	0x00019c80
        /*0c08*/ 	.short	0x010a
        /*0c0a*/ 	.byte	0x3f
	.zero		1


	//----- nvinfo : EIATTR_NUM_MBARRIERS
	.align		4
.L_1333:
        /*0c0c*/ 	.byte	0x03, 0x38
        /*0c0e*/ 	.short	0x0016


	//----- nvinfo : EIATTR_EXIT_INSTR_OFFSETS
	.align		4
        /*0c10*/ 	.byte	0x04, 0x1c
        /*0c12*/ 	.short	(.L_1335 - .L_1334)


	//   ....[0]....
.L_1334:
        /*0c14*/ 	.word	0x00000a40


	//   ....[1]....
        /*0c18*/ 	.word	0x0000bf70


	//   ....[2]....
        /*0c1c*/ 	.word	0x00012340


	//----- nvinfo : EIATTR_MAX_THREADS
	.align		4
.L_1335:
        /*0c20*/ 	.byte	0x04, 0x05
        /*0c22*/ 	.short	(.L_1337 - .L_1336)
.L_1336:
        /*0c24*/ 	.word	0x00000200
        /*0c28*/ 	.word	0x00000001
        /*0c2c*/ 	.word	0x00000001


	//----- nvinfo : EIATTR_CRS_STACK_SIZE
	.align		4
.L_1337:
        /*0c30*/ 	.byte	0x04, 0x1e
        /*0c32*/ 	.short	(.L_1339 - .L_1338)
.L_1338:
        /*0c34*/ 	.word	0x00000000


	//----- nvinfo : EIATTR_CBANK_PARAM_SIZE
	.align		4
.L_1339:
        /*0c38*/ 	.byte	0x03, 0x19
        /*0c3a*/ 	.short	0x0af0


	//----- nvinfo : EIATTR_PARAM_CBANK
	.align		4
        /*0c3c*/ 	.byte	0x04, 0x0a
        /*0c3e*/ 	.short	(.L_1341 - .L_1340)
	.align		4
.L_1340:
        /*0c40*/ 	.word	index@(.nv.constant0._ZN7cutlass13device_kernelIN5flash11enable_sm90INS1_16FlashAttnFwdSm90INS1_25CollectiveMainloopFwdSm90ILi2EN4cute5tupleIJNS5_1CILi1EEES8_S8_EEENS6_IJNS7_ILi192EEENS7_ILi128EEENS7_ILi96EEEEEELi96ENS_12float_e4m3_tEfNS_4arch4Sm90ELb1ELb0ELb0ELb1ELb0ELb0ELb0ELb1ELb1ELb1ELb1ELb0EEENS1_21CollectiveEpilogueFwdINS6_IJSA_SC_SB_EEES9_NS_10bfloat16_tESG_Li384ELb1ELb1ELb1ELb1EEENS1_36VarlenDynamicPersistentTileSchedulerILi192ELi128ELi384ELi128ELb1ELb1ELb1ELb1ELb1ELb1EEEEEEEEEvNT_6ParamsE)
        /*0c44*/ 	.short	0x0210
        /*0c46*/ 	.short	0x0af0


	//----- nvinfo : EIATTR_SW_WAR
	.align		4
.L_1341:
        /*0c48*/ 	.byte	0x04, 0x36
        /*0c4a*/ 	.short	(.L_1343 - .L_1342)
.L_1342:
        /*0c4c*/ 	.word	0x00000008
.L_1343:


//--------------------- .nv.info._ZN7cutlass13device_kernelIN5flash11enable_sm90INS1_16FlashAttnFwdSm90INS1_25CollectiveMainloopFwdSm90ILi2EN4cute5tupleIJNS5_1CILi1EEES8_S8_EEENS6_IJNS7_ILi192EEENS7_ILi128EEENS7_ILi96EEEEEELi96ENS_12float_e4m3_tEfNS_4arch4Sm90ELb1ELb0ELb0ELb1ELb0ELb1ELb0ELb1ELb1ELb1ELb1ELb0EEENS1_21CollectiveEpilogueFwdINS6_IJSA_SC_SB_EEES9_NS_10bfloat16_tESG_Li384ELb1ELb1ELb1ELb1EEENS1_36VarlenDynamicPersistentTileSchedulerILi192ELi128ELi384ELi128ELb1ELb1ELb1ELb1ELb1ELb1EEEEEEEEEvNT_6ParamsE --------------------------
	.section	.nv.info._ZN7cutlass13device_kernelIN5flash11enable_sm90INS1_16FlashAttnFwdSm90INS1_25CollectiveMainloopFwdSm90ILi2EN4cute5tupleIJNS5_1CILi1EEES8_S8_EEENS6_IJNS7_ILi192EEENS7_ILi128EEENS7_ILi96EEEEEELi96ENS_12float_e4m3_tEfNS_4arch4Sm90ELb1ELb0ELb0ELb1ELb0ELb1ELb0ELb1ELb1ELb1ELb1ELb0EEENS1_21CollectiveEpilogueFwdINS6_IJSA_SC_SB_EEES9_NS_10bfloat16_tESG_Li384ELb1ELb1ELb1ELb1EEENS1_36VarlenDynamicPersistentTileSchedulerILi192ELi128ELi384ELi128ELb1ELb1ELb1ELb1ELb1ELb1EEEEEEEEEvNT_6ParamsE,"",@"SHT_CUDA_INFO"
	.sectionflags	@""
	.align	4


	//----- nvinfo : EIATTR_CUDA_API_VERSION
	.align		4
        /*0000*/ 	.byte	0x04, 0x37
        /*0002*/ 	.short	(.L_1345 - .L_1344)
.L_1344:
        /*0004*/ 	.word	0x00000082


	//----- nvinfo : EIATTR_KPARAM_INFO
	.align		4
.L_1345:
        /*0008*/ 	.byte	0x04, 0x17
        /*000a*/ 	.short	(.L_1347 - .L_1346)
.L_1346:
        /*000c*/ 	.word	0x00000000
        /*0010*/ 	.short	0x0000
        /*0012*/ 	.short	0x0070
        /*0014*/ 	.byte	0x00, 0xf0, 0x01, 0x2a


	//----- nvinfo : EIATTR_SPARSE_MMA_MASK
	.align		4
.L_1347:
        /*0018*/ 	.byte	0x03, 0x50
        /*001a*/ 	.short	0x0000


	//----- nvinfo : EIATTR_MAXREG_COUNT
	.align		4
        /*001c*/ 	.byte	0x03, 0x1b
        /*001e*/ 	.short	0x0080


	//----- nvinfo : EIATTR_NUM_BARRIERS
	.align		4
        /*0020*/ 	.byte	0x02, 0x4c
        /*0022*/ 	.byte	0x10
	.zero		1


	//----- nvinfo : EIATTR_EXTERNS
	.align		4
        /*0024*/ 	.byte	0x04, 0x0f
        /*0026*/ 	.short	(.L_1349 - .L_1348)


	//   ....[0]....
	.align		4
.L_1348:
        /*0028*/ 	.word	index@(__assertfail)


	//----- nvinfo : EIATTR_ANNOTATIONS
	.align		4
.L_1349:
        /*002c*/ 	.byte	0x04, 0x55
        /*002e*/ 	.short	(.L_1351 - .L_1350)


	//   ....[0]....
.L_1350:
        /* <DEDUP_REMOVED lines=109> */


	//----- nvinfo : EIATTR_MERCURY_ISA_VERSION
	.align		4
.L_1351:
        /*06e8*/ 	.byte	0x03, 0x5f
        /*06ea*/ 	.short	0x0101


	//----- nvinfo : EIATTR_UNUSED_LOAD_BYTE_OFFSET
	.align		4
        /*06ec*/ 	.byte	0x04, 0x44
        /*06ee*/ 	.short	(.L_1353 - .L_1352)


	//   ....[0]....
.L_1352:
        /*06f0*/ 	.word	0x00000a90
        /*06f4*/ 	.word	0x0000fff0


	//   ....[1]....
        /*06f8*/ 	.word	0x00012ef0
        /*06fc*/ 	.word	0x0000fff0


	//----- nvinfo : EIATTR_INT_WARP_WIDE_INSTR_OFFSETS
	.align		4
.L_1353:
        /*0700*/ 	.byte	0x04, 0x31
        /*0702*/ 	.short	(.L_1355 - .L_1354)


	//   ....[0]....
.L_1354:
        /*0704*/ 	.word	0x00000180


	//   ....[1]....
        /*0708*/ 	.word	0x00000220


	//   ....[2]....
        /*070c*/ 	.word	0x00000290


	//   ....[3]....
        /*0710*/ 	.word	0x00019820


	//   ....[4]....
        /*0714*/ 	.word	0x000198b0


	//   ....[5]....
        /*0718*/ 	.word	0x0001c380


	//   ....[6]....
        /*071c*/ 	.word	0x0001c410


	//----- nvinfo : EIATTR_COOP_GROUP_MASK_REGIDS
	.align		4
.L_1355:
        /*0720*/ 	.byte	0x04, 0x29
        /*0722*/ 	.short	(.L_1357 - .L_1356)


	//   ....[0]....
.L_1356:
        /*0724*/ 	.word	0xffffffff


	//   ....[1]....
        /*0728*/ 	.word	0xffffffff


	//   ....[2]....
        /*072c*/ 	.word	0xffffffff


	//   ....[3]....
        /*0730*/ 	.word	0xffffffff


	//   ....[4]....
        /*0734*/ 	.word	0xffffffff


	//   ....[5]....
        /*0738*/ 	.word	0xffffffff


	//   ....[6]....
        /*073c*/ 	.word	0xffffffff


	//   ....[7]....
        /*0740*/ 	.word	0xffffffff


	//   ....[8]....
        /*0744*/ 	.word	0xffffffff


	//   ....[9]....
        /*0748*/ 	.word	0xffffffff


	//   ....[10]....
        /*074c*/ 	.word	0xffffffff


	//   ....[11]....
        /*0750*/ 	.word	0xffffffff


	//   ....[12]....
        /*0754*/ 	.word	0xffffffff


	//   ....[13]....
        /*0758*/ 	.word	0xffffffff


	//   ....[14]....
        /*075c*/ 	.word	0xffffffff


	//   ....[15]....
        /*0760*/ 	.word	0xffffffff


	//   ....[16]....
        /*0764*/ 	.word	0xffffffff


	//   ....[17]....
        /*0768*/ 	.word	0xffffffff


	//   ....[18]....
        /*076c*/ 	.word	0xffffffff


	//   ....[19]....
        /*0770*/ 	.word	0xffffffff


	//   ....[20]....
        /*0774*/ 	.word	0xffffffff


	//   ....[21]....
        /*0778*/ 	.word	0xffffffff


	//   ....[22]....
        /*077c*/ 	.word	0xffffffff


	//   ....[23]....
        /*0780*/ 	.word	0xffffffff


	//   ....[24]....
        /*0784*/ 	.word	0xffffffff


	//   ....[25]....
        /*0788*/ 	.word	0xffffffff


	//   ....[26]....
        /*078c*/ 	.word	0xffffffff


	//   ....[27]....
        /*0790*/ 	.word	0xffffffff


	//   ....[28]....
        /*0794*/ 	.word	0xffffffff


	//   ....[29]....
        /*0798*/ 	.word	0xffffffff


	//   ....[30]....
        /*079c*/ 	.word	0xffffffff


	//   ....[31]....
        /*07a0*/ 	.word	0xffffffff


	//   ....[32]....
        /*07a4*/ 	.word	0xffffffff


	//   ....[33]....
        /*07a8*/ 	.word	0xffffffff


	//   ....[34]....
        /*07ac*/ 	.word	0xffffffff


	//   ....[35]....
        /*07b0*/ 	.word	0xffffffff


	//   ....[36]....
        /*07b4*/ 	.word	0xffffffff


	//   ....[37]....
        /*07b8*/ 	.word	0xffffffff


	//   ....[38]....
        /*07bc*/ 	.word	0xffffffff


	//   ....[39]....
        /*07c0*/ 	.word	0xffffffff


	//   ....[40]....
        /*07c4*/ 	.word	0xffffffff


	//   ....[41]....
        /*07c8*/ 	.word	0xffffffff


	//   ....[42]....
        /*07cc*/ 	.word	0xffffffff


	//   ....[43]....
        /*07d0*/ 	.word	0xffffffff


	//   ....[44]....
        /*07d4*/ 	.word	0xffffffff


	//   ....[45]....
        /*07d8*/ 	.word	0xffffffff


	//   ....[46]....
        /*07dc*/ 	.word	0xffffffff


	//   ....[47]....
        /*07e0*/ 	.word	0xffffffff


	//   ....[48]....
        /*07e4*/ 	.word	0xffffffff


	//   ....[49]....
        /*07e8*/ 	.word	0xffffffff


	//   ....[50]....
        /*07ec*/ 	.word	0xffffffff


	//   ....[51]....
        /*07f0*/ 	.word	0xffffffff


	//   ....[52]....
        /*07f4*/ 	.word	0xffffffff


	//   ....[53]....
        /*07f8*/ 	.word	0xffffffff


	//   ....[54]....
        /*07fc*/ 	.word	0xffffffff


	//   ....[55]....
        /*0800*/ 	.word	0xffffffff


	//   ....[56]....
        /*0804*/ 	.word	0xffffffff


	//   ....[57]....
        /*0808*/ 	.word	0xffffffff


	//   ....[58]....
        /*080c*/ 	.word	0xffffffff


	//   ....[59]....
        /*0810*/ 	.word	0xffffffff


	//   ....[60]....
        /*0814*/ 	.word	0xffffffff


	//   ....[61]....
        /*0818*/ 	.word	0xffffffff


	//   ....[62]....
        /*081c*/ 	.word	0xffffffff


	//   ....[63]....
        /*0820*/ 	.word	0xffffffff


	//   ....[64]....
        /*0824*/ 	.word	0xffffffff


	//   ....[65]....
        /*0828*/ 	.word	0xffffffff


	//   ....[66]....
        /*082c*/ 	.word	0xffffffff


	//   ....[67]....
        /*0830*/ 	.word	0xffffffff


	//   ....[68]....
        /*0834*/ 	.word	0xffffffff


	//   ....[69]....
        /*0838*/ 	.word	0xffffffff


	//   ....[70]....
        /*083c*/ 	.word	0xffffffff


	//   ....[71]....
        /*0840*/ 	.word	0xffffffff


	//   ....[72]....
        /*0844*/ 	.word	0xffffffff


	//   ....[73]....
        /*0848*/ 	.word	0xffffffff


	//   ....[74]....
        /*084c*/ 	.word	0xffffffff


	//   ....[75]....
        /*0850*/ 	.word	0xffffffff


	//   ....[76]....
        /*0854*/ 	.word	0xffffffff


	//   ....[77]....
        /*0858*/ 	.word	0xffffffff


	//   ....[78]....
        /*085c*/ 	.word	0xffffffff


	//   ....[79]....
        /*0860*/ 	.word	0xffffffff


	//   ....[80]....
        /*0864*/ 	.word	0xffffffff


	//   ....[81]....
        /*0868*/ 	.word	0xffffffff


	//   ....[82]....
        /*086c*/ 	.word	0xffffffff


	//   ....[83]....
        /*0870*/ 	.word	0xffffffff


	//   ....[84]....
        /*0874*/ 	.word	0xffffffff


	//   ....[85]....
        /*0878*/ 	.word	0xffffffff


	//   ....[86]....
        /*087c*/ 	.word	0xffffffff


	//   ....[87]....
        /*0880*/ 	.word	0xffffffff


	//   ....[88]....
        /*0884*/ 	.word	0xffffffff


	//   ....[89]....
        /*0888*/ 	.word	0xffffffff


	//   ....[90]....
        /*088c*/ 	.word	0xffffffff


	//   ....[91]....
        /*0890*/ 	.word	0xffffffff


	//   ....[92]....
        /*0894*/ 	.word	0xffffffff


	//   ....[93]....
        /*0898*/ 	.word	0xffffffff


	//   ....[94]....
        /*089c*/ 	.word	0xffffffff


	//   ....[95]....
        /*08a0*/ 	.word	0xffffffff


	//   ....[96]....
        /*08a4*/ 	.word	0xffffffff


	//   ....[97]....
        /*08a8*/ 	.word	0xffffffff


	//   ....[98]....
        /*08ac*/ 	.word	0xffffffff


	//   ....[99]....
        /*08b0*/ 	.word	0xffffffff


	//   ....[100]....
        /*08b4*/ 	.word	0xffffffff


	//   ....[101]....
        /*08b8*/ 	.word	0xffffffff


	//   ....[102]....
        /*08bc*/ 	.word	0xffffffff


	//   ....[103]....
        /*08c0*/ 	.word	0xffffffff


	//   ....[104]....
        /*08c4*/ 	.word	0xffffffff


	//   ....[105]....
        /*08c8*/ 	.word	0xffffffff


	//   ....[106]....
        /*08cc*/ 	.word	0xffffffff


	//   ....[107]....
        /*08d0*/ 	.word	0xffffffff


	//   ....[108]....
        /*08d4*/ 	.word	0xffffffff


	//   ....[109]....
        /*08d8*/ 	.word	0xffffffff


	//   ....[110]....
        /*08dc*/ 	.word	0xffffffff


	//   ....[111]....
        /*08e0*/ 	.word	0xffffffff


	//   ....[112]....
        /*08e4*/ 	.word	0xffffffff


	//   ....[113]....
        /*08e8*/ 	.word	0xffffffff


	//   ....[114]....
        /*08ec*/ 	.word	0xffffffff


	//   ....[115]....
        /*08f0*/ 	.word	0xffffffff


	//   ....[116]....
        /*08f4*/ 	.word	0xffffffff


	//   ....[117]....
        /*08f8*/ 	.word	0xffffffff


	//   ....[118]....
        /*08fc*/ 	.word	0xffffffff


	//   ....[119]....
        /*0900*/ 	.word	0xffffffff


	//   ....[120]....
        /*0904*/ 	.word	0xffffffff


	//   ....[121]....
        /*0908*/ 	.word	0xffffffff


	//   ....[122]....
        /*090c*/ 	.word	0xffffffff


	//   ....[123]....
        /*0910*/ 	.word	0xffffffff


	//   ....[124]....
        /*0914*/ 	.word	0xffffffff


	//   ....[125]....
        /*0918*/ 	.word	0xffffffff


	//   ....[126]....
        /*091c*/ 	.word	0xffffffff


	//   ....[127]....
        /*0920*/ 	.word	0xffffffff


	//   ....[128]....
        /*0924*/ 	.word	0xffffffff


	//   ....[129]....
        /*0928*/ 	.word	0xffffffff


	//   ....[130]....
        /*092c*/ 	.word	0xffffffff


	//   ....[131]....
        /*0930*/ 	.word	0xffffffff


	//   ....[132]....
        /*0934*/ 	.word	0xffffffff


	//   ....[133]....
        /*0938*/ 	.word	0xffffffff


	//   ....[134]....
        /*093c*/ 	.word	0xffffffff


	//   ....[135]....
        /*0940*/ 	.word	0xffffffff


	//   ....[136]....
        /*0944*/ 	.word	0xffffffff


	//   ....[137]....
        /*0948*/ 	.word	0xffffffff


	//   ....[138]....
        /*094c*/ 	.word	0xffffffff


	//   ....[139]....
        /*0950*/ 	.word	0xffffffff


	//   ....[140]....
        /*0954*/ 	.word	0xffffffff


	//   ....[141]....
        /*0958*/ 	.word	0xffffffff


	//   ....[142]....
        /*095c*/ 	.word	0xffffffff


	//   ....[143]....
        /*0960*/ 	.word	0xffffffff


	//   ....[144]....
        /*0964*/ 	.word	0x0500000f


	//   ....[145]....
        /*0968*/ 	.word	0x0500000f


	//   ....[146]....
        /*096c*/ 	.word	0x0500000f


	//   ....[147]....
        /*0970*/ 	.word	0x0500000f


	//   ....[148]....
        /*0974*/ 	.word	0x0500000f


	//   ....[149]....
        /*0978*/ 	.word	0x0500000f


	//   ....[150]....
        /*097c*/ 	.word	0x0500000f


	//   ....[151]....
        /*0980*/ 	.word	0x0500000f


	//   ....[152]....
        /*0984*/ 	.word	0x0500000f


	//   ....[153]....
        /*0988*/ 	.word	0x0500000f


	//   ....[154]....
        /*098c*/ 	.word	0x0500000f


	//   ....[155]....
        /*0990*/ 	.word	0x0500000f


	//   ....[156]....
        /*0994*/ 	.word	0x0500000f


	//   ....[157]....
        /*0998*/ 	.word	0x0500000f


	//   ....[158]....
        /*099c*/ 	.word	0x0500000f


	//   ....[159]....
        /*09a0*/ 	.word	0x0500000f


	//   ....[160]....
        /*09a4*/ 	.word	0x0500000f


	//   ....[161]....
        /*09a8*/ 	.word	0x0500000f


	//   ....[162]....
        /*09ac*/ 	.word	0x0500000f


	//   ....[163]....
        /*09b0*/ 	.word	0x0500000f


	//   ....[164]....
        /*09b4*/ 	.word	0x0500000f


	//   ....[165]....
        /*09b8*/ 	.word	0x0500000f


	//   ....[166]....
        /*09bc*/ 	.word	0x0500000f


	//   ....[167]....
        /*09c0*/ 	.word	0x0500000f


	//   ....[168]....
        /*09c4*/ 	.word	0x0500000f


	//   ....[169]....
        /*09c8*/ 	.word	0x0500000f


	//   ....[170]....
        /*09cc*/ 	.word	0x0500000f


	//   ....[171]....
        /*09d0*/ 	.word	0x0500000f


	//   ....[172]....
        /*09d4*/ 	.word	0x0500000f


	//   ....[173]....
        /*09d8*/ 	.word	0x0500000f


	//   ....[174]....
        /*09dc*/ 	.word	0x0500000f


	//   ....[175]....
        /*09e0*/ 	.word	0x0500000f


	//   ....[176]....
        /*09e4*/ 	.word	0x0500000f


	//   ....[177]....
        /*09e8*/ 	.word	0x0500000f


	//   ....[178]....
        /*09ec*/ 	.word	0x0500000f


	//----- nvinfo : EIATTR_COOP_GROUP_INSTR_OFFSETS
	.align		4
.L_1357:
        /*09f0*/ 	.byte	0x04, 0x28
        /*09f2*/ 	.short	(.L_1359 - .L_1358)


	//   ....[0]....
.L_1358:
        /*09f4*/ 	.word	0x00000060


	//   ....[1]....
        /*09f8*/ 	.word	0x00000190


	//   ....[2]....
        /*09fc*/ 	.word	0x00000240


	//   ....[3]....
        /*0a00*/ 	.word	0x00000400


	//   ....[4]....
        /*0a04*/ 	.word	0x00000560


	//   ....[5]....
        /*0a08*/ 	.word	0x00000680


	//   ....[6]....
        /*0a0c*/ 	.word	0x000007e0


	//   ....[7]....
        /*0a10*/ 	.word	0x000072e0


	//   ....[8]....
        /*0a14*/ 	.word	0x000079d0


	//   ....[9]....
        /*0a18*/ 	.word	0x000079e0


	//   ....[10]....
        /*0a1c*/ 	.word	0x000079f0


	//   ....[11]....
        /*0a20*/ 	.word	0x00007a00


	//   ....[12]....
        /*0a24*/ 	.word	0x000096b0


	//   ....[13]....
        /*0a28*/ 	.word	0x000096c0


	//   ....[14]....
        /*0a2c*/ 	.word	0x000096d0


	//   ....[15]....
        /*0a30*/ 	.word	0x000096e0


	//   ....[16]....
        /*0a34*/ 	.word	0x0000bef0


	//   ....[17]....
        /*0a38*/ 	.word	0x0000c580


	//   ....[18]....
        /*0a3c*/ 	.word	0x0000c590


	//   ....[19]....
        /*0a40*/ 	.word	0x0000c5b0


	//   ....[20]....
        /*0a44*/ 	.word	0x0000cd00


	//   ....[21]....
        /*0a48*/ 	.word	0x0000cd20


	//   ....[22]....
        /*0a4c*/ 	.word	0x0000e4f0


	//   ....[23]....
        /*0a50*/ 	.word	0x0000e510


	//   ....[24]....
        /*0a54*/ 	.word	0x0000ebb0


	//   ....[25]....
        /*0a58*/ 	.word	0x0000ecc0


	//   ....[26]....
        /*0a5c*/ 	.word	0x0000f480


	//   ....[27]....
        /*0a60*/ 	.word	0x0000f570


	//   ....[28]....
        /*0a64*/ 	.word	0x00010fe0


	//   ....[29]....
        /*0a68*/ 	.word	0x00011010


	//   ....[30]....
        /*0a6c*/ 	.word	0x00011060


	//   ....[31]....
        /*0a70*/ 	.word	0x000111d0


	//   ....[32]....
        /*0a74*/ 	.word	0x00012780


	//   ....[33]....
        /*0a78*/ 	.word	0x000127a0


	//   ....[34]....
        /*0a7c*/ 	.word	0x000128e0


	//   ....[35]....
        /*0a80*/ 	.word	0x000128f0


	//   ....[36]....
        /*0a84*/ 	.word	0x000135f0


	//   ....[37]....
        /*0a88*/ 	.word	0x00013630


	//   ....[38]....
        /*0a8c*/ 	.word	0x00013660


	//   ....[39]....
        /*0a90*/ 	.word	0x00013690


	//   ....[40]....
        /*0a94*/ 	.word	0x000136b0


	//   ....[41]....
        /*0a98*/ 	.word	0x000136c0


	//   ....[42]....
        /*0a9c*/ 	.word	0x000136d0


	//   ....[43]....
        /*0aa0*/ 	.word	0x000136e0


	//   ....[44]....
        /*0aa4*/ 	.word	0x000136f0


	//   ....[45]....
        /*0aa8*/ 	.word	0x00013700


	//   ....[46]....
        /*0aac*/ 	.word	0x00013710


	//   ....[47]....
        /*0ab0*/ 	.word	0x00013720


	//   ....[48]....
        /*0ab4*/ 	.word	0x00013730


	//   ....[49]....
        /*0ab8*/ 	.word	0x00013740


	//   ....[50]....
        /*0abc*/ 	.word	0x00013750


	//   ....[51]....
        /*0ac0*/ 	.word	0x00013760


	//   ....[52]....
        /*0ac4*/ 	.word	0x00013770


	//   ....[53]....
        /*0ac8*/ 	.word	0x00013780


	//   ....[54]....
        /*0acc*/ 	.word	0x00013790


	//   ....[55]....
        /*0ad0*/ 	.word	0x000137a0


	//   ....[56]....
        /*0ad4*/ 	.word	0x000137b0


	//   ....[57]....
        /*0ad8*/ 	.word	0x000137c0


	//   ....[58]....
        /*0adc*/ 	.word	0x000137d0


	//   ....[59]....
        /*0ae0*/ 	.word	0x000137e0


	//   ....[60]....
        /*0ae4*/ 	.word	0x000137f0


	//   ....[61]....
        /*0ae8*/ 	.word	0x00013810


	//   ....[62]....
        /*0aec*/ 	.word	0x00013820


	//   ....[63]....
        /*0af0*/ 	.word	0x00013830


	//   ....[64]....
        /*0af4*/ 	.word	0x00013840


	//   ....[65]....
        /*0af8*/ 	.word	0x00013850


	//   ....[66]....
        /*0afc*/ 	.word	0x00013860


	//   ....[67]....
        /*0b00*/ 	.word	0x00013870


	//   ....[68]....
        /*0b04*/ 	.word	0x00013880


	//   ....[69]....
        /*0b08*/ 	.word	0x00013890


	//   ....[70]....
        /*0b0c*/ 	.word	0x000138a0


	//   ....[71]....
        /*0b10*/ 	.word	0x000138b0


	//   ....[72]....
        /*0b14*/ 	.word	0x000138c0


	//   ....[73]....
        /*0b18*/ 	.word	0x000138d0


	//   ....[74]....
        /*0b1c*/ 	.word	0x000138e0


	//   ....[75]....
        /*0b20*/ 	.word	0x000138f0


	//   ....[76]....
        /*0b24*/ 	.word	0x00013900


	//   ....[77]....
        /*0b28*/ 	.word	0x00013910


	//   ....[78]....
        /*0b2c*/ 	.word	0x00013920


	//   ....[79]....
        /*0b30*/ 	.word	0x00013930


	//   ....[80]....
        /*0b34*/ 	.word	0x00013940


	//   ....[81]....
        /*0b38*/ 	.word	0x00013950


	//   ....[82]....
        /*0b3c*/ 	.word	0x00013960


	//   ....[83]....
        /*0b40*/ 	.word	0x00013970


	//   ....[84]....
        /*0b44*/ 	.word	0x000142b0


	//   ....[85]....
        /*0b48*/ 	.word	0x000142c0


	//   ....[86]....
        /*0b4c*/ 	.word	0x000142d0


	//   ....[87]....
        /*0b50*/ 	.word	0x00014320


	//   ....[88]....
        /*0b54*/ 	.word	0x00014a00


	//   ....[89]....
        /*0b58*/ 	.word	0x00014a20


	//   ....[90]....
        /*0b5c*/ 	.word	0x00014b20


	//   ....[91]....
        /*0b60*/ 	.word	0x00014b40


	//   ....[92]....
        /*0b64*/ 	.word	0x00014f50


	//   ....[93]....
        /*0b68*/ 	.word	0x00014f80


	//   ....[94]....
        /*0b6c*/ 	.word	0x000153c0


	//   ....[95]....
        /*0b70*/ 	.word	0x000153d0


	//   ....[96]....
        /*0b74*/ 	.word	0x00016000


	//   ....[97]....
        /*0b78*/ 	.word	0x00016010


	//   ....[98]....
        /*0b7c*/ 	.word	0x00016110


	//   ....[99]....
        /*0b80*/ 	.word	0x00016130


	//   ....[100]....
        /*0b84*/ 	.word	0x000162b0


	//   ....[101]....
        /*0b88*/ 	.word	0x000164d0


	//   ....[102]....
        /*0b8c*/ 	.word	0x00016500


	//   ....[103]....
        /*0b90*/ 	.word	0x00016530


	//   ....[104]....
        /*0b94*/ 	.word	0x00016560


	//   ....[105]....
        /*0b98*/ 	.word	0x00016590


	//   ....[106]....
        /*0b9c*/ 	.word	0x000165c0


	//   ....[107]....
        /*0ba0*/ 	.word	0x00016750


	//   ....[108]....
        /*0ba4*/ 	.word	0x00016780


	//   ....[109]....
        /*0ba8*/ 	.word	0x000167b0


	//   ....[110]....
        /*0bac*/ 	.word	0x000167e0


	//   ....[111]....
        /*0bb0*/ 	.word	0x00016810


	//   ....[112]....
        /*0bb4*/ 	.word	0x00016840


	//   ....[113]....
        /*0bb8*/ 	.word	0x000168d0


	//   ....[114]....
        /*0bbc*/ 	.word	0x00016900


	//   ....[115]....
        /*0bc0*/ 	.word	0x00016910


	//   ....[116]....
        /*0bc4*/ 	.word	0x00016950


	//   ....[117]....
        /*0bc8*/ 	.word	0x00018040


	//   ....[118]....
        /*0bcc*/ 	.word	0x00019f90


	//   ....[119]....
        /*0bd0*/ 	.word	0x0001ae10


	//   ....[120]....
        /*0bd4*/ 	.word	0x0001ae40


	//   ....[121]....
        /*0bd8*/ 	.word	0x0001ae60


	//   ....[122]....
        /*0bdc*/ 	.word	0x0001ae70


	//   ....[123]....
        /*0be0*/ 	.word	0x0001af40


	//   ....[124]....
        /*0be4*/ 	.word	0x0001af50


	//   ....[125]....
        /*0be8*/ 	.word	0x0001cc50


	//   ....[126]....
        /*0bec*/ 	.word	0x0001cc80


	//   ....[127]....
        /*0bf0*/ 	.word	0x0001cce0


	//   ....[128]....
        /*0bf4*/ 	.word	0x0001cd10


	//   ....[129]....
        /*0bf8*/ 	.word	0x0001cd40


	//   ....[130]....
        /*0bfc*/ 	.word	0x0001cd70


	//   ....[131]....
        /*0c00*/ 	.word	0x0001cda0


	//   ....[132]....
        /*0c04*/ 	.word	0x0001cdd0


	//   ....[133]....
        /*0c08*/ 	.word	0x0001cf70


	//   ....[134]....
        /*0c0c*/ 	.word	0x0001cfa0


	//   ....[135]....
        /*0c10*/ 	.word	0x0001cfd0


	//   ....[136]....
        /*0c14*/ 	.word	0x0001d000


	//   ....[137]....
        /*0c18*/ 	.word	0x0001d030


	//   ....[138]....
        /*0c1c*/ 	.word	0x0001d060


	//   ....[139]....
        /*0c20*/ 	.word	0x0001d120


	//   ....[140]....
        /*0c24*/ 	.word	0x0001d140


	//   ....[141]....
        /*0c28*/ 	.word	0x0001d160


	//   ....[142]....
        /*0c2c*/ 	.word	0x0001d1c0


	//   ....[143]....
        /*0c30*/ 	.word	0x0001dc10


	//   ....[144]....
        /*0c34*/ 	.word	0x0001e090


	//   ....[145]....
        /*0c38*/ 	.word	0x0001e120


	//   ....[146]....
        /*0c3c*/ 	.word	0x0001e170


	//   ....[147]....
        /*0c40*/ 	.word	0x0001e1c0


	//   ....[148]....
        /*0c44*/ 	.word	0x0001e290


	//   ....[149]....
        /*0c48*/ 	.word	0x0001e320


	//   ....[150]....
        /*0c4c*/ 	.word	0x0001e370


	//   ....[151]....
        /*0c50*/ 	.word	0x0001e3c0


	//   ....[152]....
        /*0c54*/ 	.word	0x0001e6c0


	//   ....[153]....
        /*0c58*/ 	.word	0x0001e9a0


	//   ....[154]....
        /*0c5c*/ 	.word	0x0001eb70


	//   ....[155]....
        /*0c60*/ 	.word	0x0001ebd0


	//   ....[156]....
        /*0c64*/ 	.word	0x0001ec30


	//   ....[157]....
        /*0c68*/ 	.word	0x0001ed00


	//   ....[158]....
        /*0c6c*/ 	.word	0x0001ed80


	//   ....[159]....
        /*0c70*/ 	.word	0x0001ee50


	//   ....[160]....
        /*0c74*/ 	.word	0x0001f120


	//   ....[161]....
        /*0c78*/ 	.word	0x0001f1c0


	//   ....[162]....
        /*0c7c*/ 	.word	0x0001f340


	//   ....[163]....
        /*0c80*/ 	.word	0x0001f3c0


	//   ....[164]....
        /*0c84*/ 	.word	0x0001f440


	//   ....[165]....
        /*0c88*/ 	.word	0x0001f4c0


	//   ....[166]....
        /*0c8c*/ 	.word	0x0001f540


	//   ....[167]....
        /*0c90*/ 	.word	0x0001f5d0


	//   ....[168]....
        /*0c94*/ 	.word	0x0001f670


	//   ....[169]....
        /*0c98*/ 	.word	0x0001f720


	//   ....[170]....
        /*0c9c*/ 	.word	0x0001f7a0


	//   ....[171]....
        /*0ca0*/ 	.word	0x0001f820


	//   ....[172]....
        /*0ca4*/ 	.word	0x0001f8a0


	//   ....[173]....
        /*0ca8*/ 	.word	0x0001f930


	//   ....[174]....
        /*0cac*/ 	.word	0x0001f9b0


	//   ....[175]....
        /*0cb0*/ 	.word	0x0001fa60


	//   ....[176]....
        /*0cb4*/ 	.word	0x0001fab0


	//   ....[177]....
        /*0cb8*/ 	.word	0x0001fb50


	//   ....[178]....
        /*0cbc*/ 	.word	0x0001fc80


	//----- nvinfo : EIATTR_REG_RECONFIG
	.align		4
.L_1359:
        /*0cc0*/ 	.byte	0x01, 0x54
	.zero		2


	//----- nvinfo : EIATTR_SYSCALL_OFFSETS
	.align		4
        /*0cc4*/ 	.byte	0x04, 0x46
        /*0cc6*/ 	.short	(.L_1361 - .L_1360)


	//   ....[0]....
.L_1360:
        /*0cc8*/ 	.word	0x00001d90


	//   ....[1]....
        /*0ccc*/ 	.word	0x00001ee0


	//   ....[2]....
        /*0cd0*/ 	.word	0x00007450


	//   ....[3]....
        /*0cd4*/ 	.word	0x00007770


	//   ....[4]....
        /*0cd8*/ 	.word	0x00019a10


	//   ....[5]....
        /*0cdc*/ 	.word	0x00019ba0


	//   ....[6]....
        /*0ce0*/ 	.word	0x00019cf0


	//   ....[7]....
        /*0ce4*/ 	.word	0x00019e40


	//   ....[8]....
        /*0ce8*/ 	.word	0x0001a910


	//----- nvinfo : EIATTR_MBARRIER_INSTR_OFFSETS
	.align		4
.L_1361:
        /*0cec*/ 	.byte	0x04, 0x39
        /*0cee*/ 	.short	(.L_1363 - .L_1362)


	//   ....[0]....
.L_1362:
        /*0cf0*/ 	.word	0x000002b0
        /*0cf4*/ 	.word	0x000000ff
        /*0cf8*/ 	.word	0x00019c00
        /*0cfc*/ 	.short	0x0100
        /*0cfe*/ 	.byte	0x08
	.zero		1


	//   ....[1]....
        /*0d00*/ 	.word	0x000002c0
        /*0d04*/ 	.word	0x000000ff
        /*0d08*/ 	.word	0x00019c20
        /*0d0c*/ 	.short	0x0100
        /*0d0e*/ 	.byte	0x08
	.zero		1


	//   ....[2]....
        /*0d10*/ 	.word	0x000003b0
        /*0d14*/ 	.word	0x000000ff
        /*0d18*/ 	.word	0x00019c30
        /*0d1c*/ 	.short	0x0100
        /*0d1e*/ 	.byte	0x08
	.zero		1


	//   ....[3]....
        /*0d20*/ 	.word	0x000003c0
        /*0d24*/ 	.word	0x000000ff
        /*0d28*/ 	.word	0x00019c40
        /*0d2c*/ 	.short	0x0100
        /*0d2e*/ 	.byte	0x08
	.zero		1


	//   ....[4]....
        /*0d30*/ 	.word	0x000003d0
        /*0d34*/ 	.word	0x000000ff
        /*0d38*/ 	.word	0x00019c38
        /*0d3c*/ 	.short	0x0100
        /*0d3e*/ 	.byte	0x08
	.zero		1


	//   ....[5]....
        /*0d40*/ 	.word	0x000003e0
        /*0d44*/ 	.word	0x000000ff
        /*0d48*/ 	.word	0x00019c48
        /*0d4c*/ 	.short	0x0100
        /*0d4e*/ 	.byte	0x08
	.zero		1


	//   ....[6]....
        /*0d50*/ 	.word	0x00000510
        /*0d54*/ 	.word	0x000000ff
        /*0d58*/ 	.word	0x00019c50
        /*0d5c*/ 	.short	0x0100
        /*0d5e*/ 	.byte	0x08
	.zero		1


	//   ....[7]....
        /*0d60*/ 	.word	0x00000520
        /*0d64*/ 	.word	0x000000ff
        /*0d68*/ 	.word	0x00019c60
        /*0d6c*/ 	.short	0x0100
        /*0d6e*/ 	.byte	0x08
	.zero		1


	//   ....[8]....
        /*0d70*/ 	.word	0x00000530
        /*0d74*/ 	.word	0x000000ff
        /*0d78*/ 	.word	0x00019c58
        /*0d7c*/ 	.short	0x0100
        /*0d7e*/ 	.byte	0x08
	.zero		1


	//   ....[9]....
        /*0d80*/ 	.word	0x00000540
        /*0d84*/ 	.word	0x000000ff
        /*0d88*/ 	.word	0x00019c68
        /*0d8c*/ 	.short	0x0100
        /*0d8e*/ 	.byte	0x08
	.zero		1


	//   ....[10]....
        /*0d90*/ 	.word	0x00000630
        /*0d94*/ 	.word	0x000000ff
        /*0d98*/ 	.word	0x00019c70
        /*0d9c*/ 	.short	0x0100
        /*0d9e*/ 	.byte	0x06
	.zero		1


	//   ....[11]....
        /*0da0*/ 	.word	0x00000640
        /*0da4*/ 	.word	0x000000ff
        /*0da8*/ 	.word	0x00019c80
        /*0dac*/ 	.short	0x0100
        /*0dae*/ 	.byte	0x06
	.zero		1


	//   ....[12]....
        /*0db0*/ 	.word	0x00000650
        /*0db4*/ 	.word	0x000000ff
        /*0db8*/ 	.word	0x00019c78
        /*0dbc*/ 	.short	0x0100
        /*0dbe*/ 	.byte	0x06
	.zero		1


	//   ....[13]....
        /*0dc0*/ 	.word	0x00000660
        /*0dc4*/ 	.word	0x000000ff
        /*0dc8*/ 	.word	0x00019c88
        /*0dcc*/ 	.short	0x0100
        /*0dce*/ 	.byte	0x06
	.zero		1


	//   ....[14]....
        /*0dd0*/ 	.word	0x00000790
        /*0dd4*/ 	.word	0x000000ff
        /*0dd8*/ 	.word	0x00019c90
        /*0ddc*/ 	.short	0x0100
        /*0dde*/ 	.byte	0x08
	.zero		1


	//   ....[15]....
        /*0de0*/ 	.word	0x000007a0
        /*0de4*/ 	.word	0x000000ff
        /*0de8*/ 	.word	0x00019ca0
        /*0dec*/ 	.short	0x0100
        /*0dee*/ 	.byte	0x08
	.zero		1


	//   ....[16]....
        /*0df0*/ 	.word	0x000007b0
        /*0df4*/ 	.word	0x000000ff
        /*0df8*/ 	.word	0x00019c98
        /*0dfc*/ 	.short	0x0100
        /*0dfe*/ 	.byte	0x08
	.zero		1


	//   ....[17]....
        /*0e00*/ 	.word	0x000007c0
        /*0e04*/ 	.word	0x000000ff
        /*0e08*/ 	.word	0x00019ca8
        /*0e0c*/ 	.short	0x0100
        /*0e0e*/ 	.byte	0x08
	.zero		1


	//   ....[18]....
        /*0e10*/ 	.word	0x000008f0
        /*0e14*/ 	.word	0x000000ff
        /*0e18*/ 	.word	0x00019cb0
        /*0e1c*/ 	.short	0x0100
        /*0e1e*/ 	.byte	0x08
	.zero		1


	//   ....[19]....
        /*0e20*/ 	.word	0x00000900
        /*0e24*/ 	.word	0x000000ff
        /*0e28*/ 	.word	0x00019cc0
        /*0e2c*/ 	.short	0x0100
        /*0e2e*/ 	.byte	0x08
	.zero		1


	//   ....[20]....
        /*0e30*/ 	.word	0x00000910
        /*0e34*/ 	.word	0x000000ff
        /*0e38*/ 	.word	0x00019cb8
        /*0e3c*/ 	.short	0x0100
        /*0e3e*/ 	.byte	0x08
	.zero		1


	//   ....[21]....
        /*0e40*/ 	.word	0x00000920
        /*0e44*/ 	.word	0x000000ff
        /*0e48*/ 	.word	0x00019cc8
        /*0e4c*/ 	.short	0x0100
        /*0e4e*/ 	.byte	0x08
	.zero		1


	//   ....[22]....
        /*0e50*/ 	.word	0x00002ba0
        /*0e54*/ 	.word	0x00000053
        /*0e58*/ 	.word	0x00019c90
        /*0e5c*/ 	.short	0x010a
        /*0e5e*/ 	.byte	0x3f
	.zero		1


	//   ....[23]....
        /*0e60*/ 	.word	0x00004460
        /*0e64*/ 	.word	0x00000053
        /*0e68*/ 	.word	0x00019c90
        /*0e6c*/ 	.short	0x010a
        /*0e6e*/ 	.byte	0x3f
	.zero		1


	//   ....[24]....
        /*0e70*/ 	.word	0x00006590
        /*0e74*/ 	.word	0x00000053
        /*0e78*/ 	.word	0x00019c90
        /*0e7c*/ 	.short	0x010a
        /*0e7e*/ 	.byte	0x3f
	.zero		1


	//   ....[25]....
        /*0e80*/ 	.word	0x00006760
        /*0e84*/ 	.word	0x00000008
        /*0e88*/ 	.word	0x00000000
        /*0e8c*/ 	.short	0x0101
        /*0e8e*/ 	.byte	0x3f
	.zero		1


	//   ....[26]....
        /*0e90*/ 	.word	0x000067a0
        /*0e94*/ 	.word	0x00000053
        /*0e98*/ 	.word	0x00019cb0
        /*0e9c*/ 	.short	0x010a
        /*0e9e*/ 	.byte	0x3f
	.zero		1


	//   ....[27]....
        /*0ea0*/ 	.word	0x00006a10
        /*0ea4*/ 	.word	0x00000053
        /*0ea8*/ 	.word	0x00000000
        /*0eac*/ 	.short	0x0101
        /*0eae*/ 	.byte	0x3f
	.zero		1


	//   ....[28]....
        /*0eb0*/ 	.word	0x000074f0
        /*0eb4*/ 	.word	0x00000010
        /*0eb8*/ 	.word	0x00019c00
        /*0ebc*/ 	.short	0x010a
        /*0ebe*/ 	.byte	0x3f
	.zero		1


	//   ....[29]....
        /*0ec0*/ 	.word	0x00007540
        /*0ec4*/ 	.word	0x00000010
        /*0ec8*/ 	.word	0x00019c00
        /*0ecc*/ 	.short	0x010a
        /*0ece*/ 	.byte	0x3f
	.zero		1


	//   ....[30]....
        /*0ed0*/ 	.word	0x00007d30
        /*0ed4*/ 	.word	0x00000010
        /*0ed8*/ 	.word	0x00019c00
        /*0edc*/ 	.short	0x010a
        /*0ede*/ 	.byte	0x3f
	.zero		1


	//   ....[31]....
        /*0ee0*/ 	.word	0x000099e0
        /*0ee4*/ 	.word	0x00000010
        /*0ee8*/ 	.word	0x00019c00
        /*0eec*/ 	.short	0x010a
        /*0eee*/ 	.byte	0x3f
	.zero		1


	//   ....[32]....
        /*0ef0*/ 	.word	0x0000bb50
        /*0ef4*/ 	.word	0x0000000a
        /*0ef8*/ 	.word	0x00019c30
        /*0efc*/ 	.short	0x010a
        /*0efe*/ 	.byte	0x3f
	.zero		1


	//   ....[33]....
        /*0f00*/ 	.word	0x0000bbc0
        /*0f04*/ 	.word	0x0000000a
        /*0f08*/ 	.word	0x00019c30
        /*0f0c*/ 	.short	0x010a
        /*0f0e*/ 	.byte	0x3f
	.zero		1


	//   ....[34]....
        /*0f10*/ 	.word	0x0000d3a0
        /*0f14*/ 	.word	0x0000000a
        /*0f18*/ 	.word	0x00000000
        /*0f1c*/ 	.short	0x0101
        /*0f1e*/ 	.byte	0x3f
	.zero		1


	//   ....[35]....
        /*0f20*/ 	.word	0x0000df70
        /*0f24*/ 	.word	0x0000000f
        /*0f28*/ 	.word	0x00019c30
        /*0f2c*/ 	.short	0x010a
        /*0f2e*/ 	.byte	0x3f
	.zero		1


	//   ....[36]....
        /*0f30*/ 	.word	0x0000dfe0
        /*0f34*/ 	.word	0x0000000f
        /*0f38*/ 	.word	0x00019c30
        /*0f3c*/ 	.short	0x010a
        /*0f3e*/ 	.byte	0x3f
	.zero		1


	//   ....[37]....
        /*0f40*/ 	.word	0x0000e220
        /*0f44*/ 	.word	0x00000014
        /*0f48*/ 	.word	0x00019c50
        /*0f4c*/ 	.short	0x010a
        /*0f4e*/ 	.byte	0x3f
	.zero		1


	//   ....[38]....
        /*0f50*/ 	.word	0x0000e270
        /*0f54*/ 	.word	0x00000014
        /*0f58*/ 	.word	0x00019c50
        /*0f5c*/ 	.short	0x010a
        /*0f5e*/ 	.byte	0x3f
	.zero		1


	//   ....[39]....
        /*0f60*/ 	.word	0x0000f9a0
        /*0f64*/ 	.word	0x0000000f
        /*0f68*/ 	.word	0x00000000
        /*0f6c*/ 	.short	0x0101
        /*0f6e*/ 	.byte	0x3f
	.zero		1


	//   ....[40]....
        /*0f70*/ 	.word	0x0000fff0
        /*0f74*/ 	.word	0x00000014
        /*0f78*/ 	.word	0x00000000
        /*0f7c*/ 	.short	0x0101
        /*0f7e*/ 	.byte	0x3f
	.zero		1


	//   ....[41]....
        /*0f80*/ 	.word	0x00010770
        /*0f84*/ 	.word	0x00000000
        /*0f88*/ 	.word	0x00019c30
        /*0f8c*/ 	.short	0x010a
        /*0f8e*/ 	.byte	0x3f
	.zero		1


	//   ....[42]....
        /*0f90*/ 	.word	0x000107e0
        /*0f94*/ 	.word	0x00000000
        /*0f98*/ 	.word	0x00019c30
        /*0f9c*/ 	.short	0x010a
        /*0f9e*/ 	.byte	0x3f
	.zero		1


	//   ....[43]....
        /*0fa0*/ 	.word	0x00010a20
        /*0fa4*/ 	.word	0x0000000f
        /*0fa8*/ 	.word	0x00019c50
        /*0fac*/ 	.short	0x010a
        /*0fae*/ 	.byte	0x3f
	.zero		1


	//   ....[44]....
        /*0fb0*/ 	.word	0x00010a70
        /*0fb4*/ 	.word	0x0000000f
        /*0fb8*/ 	.word	0x00019c50
        /*0fbc*/ 	.short	0x010a
        /*0fbe*/ 	.byte	0x3f
	.zero		1


	//   ....[45]....
        /*0fc0*/ 	.word	0x000119c0
        /*0fc4*/ 	.word	0x00000052
        /*0fc8*/ 	.word	0x00000000
        /*0fcc*/ 	.short	0x0101
        /*0fce*/ 	.byte	0x3f
	.zero		1


	//   ....[46]....
        /*0fd0*/ 	.word	0x00011e80
        /*0fd4*/ 	.word	0x0000000f
        /*0fd8*/ 	.word	0x00000000
        /*0fdc*/ 	.short	0x0101
        /*0fde*/ 	.byte	0x3f
	.zero		1


	//   ....[47]....
        /*0fe0*/ 	.word	0x00012500
        /*0fe4*/ 	.word	0x0000000c
        /*0fe8*/ 	.word	0x00019c50
        /*0fec*/ 	.short	0x010a
        /*0fee*/ 	.byte	0x3f
	.zero		1


	//   ....[48]....
        /*0ff0*/ 	.word	0x00012550
        /*0ff4*/ 	.word	0x0000000c
        /*0ff8*/ 	.word	0x00019c50
        /*0ffc*/ 	.short	0x010a
        /*0ffe*/ 	.byte	0x3f
	.zero		1


	//   ....[49]....
        /*1000*/ 	.word	0x00012e40
        /*1004*/ 	.word	0x0000000c
        /*1008*/ 	.word	0x00000000
        /*100c*/ 	.short	0x0101
        /*100e*/ 	.byte	0x3f
	.zero		1


	//   ....[50]....
        /*1010*/ 	.word	0x00014a10
        /*1014*/ 	.word	0x00000000
        /*1018*/ 	.word	0x00000000
        /*101c*/ 	.short	0x0101
        /*101e*/ 	.byte	0x3f
	.zero		1


	//   ....[51]....
        /*1020*/ 	.word	0x00014f70
        /*1024*/ 	.word	0x00000004
        /*1028*/ 	.word	0x00000000
        /*102c*/ 	.short	0x0101
        /*102e*/ 	.byte	0x3f
	.zero		1


	//   ....[52]....
        /*1030*/ 	.word	0x00018120
        /*1034*/ 	.word	0x00000011
        /*1038*/ 	.word	0x00019c20
        /*103c*/ 	.short	0x010a
        /*103e*/ 	.byte	0x3f
	.zero		1


	//   ....[53]....
        /*1040*/ 	.word	0x000181e0
        /*1044*/ 	.word	0x00000008
        /*1048*/ 	.word	0x00019ca0
        /*104c*/ 	.short	0x010a
        /*104e*/ 	.byte	0x3f
	.zero		1


	//   ....[54]....
        /*1050*/ 	.word	0x00018610
        /*1054*/ 	.word	0x00000008
        /*1058*/ 	.word	0x00019cc0
        /*105c*/ 	.short	0x010a
        /*105e*/ 	.byte	0x3f
	.zero		1


	//   ....[55]....
        /*1060*/ 	.word	0x00018b80
        /*1064*/ 	.word	0x00000009
        /*1068*/ 	.word	0x00019ca0
        /*106c*/ 	.short	0x010a
        /*106e*/ 	.byte	0x3f
	.zero		1


	//   ....[56]....
        /*1070*/ 	.word	0x00018fa0
        /*1074*/ 	.word	0x00000009
        /*1078*/ 	.word	0x00019cc0
        /*107c*/ 	.short	0x010a
        /*107e*/ 	.byte	0x3f
	.zero		1


	//   ....[57]....
        /*1080*/ 	.word	0x0001a210
        /*1084*/ 	.word	0x00000004
        /*1088*/ 	.word	0x00019c80
        /*108c*/ 	.short	0x010a
        /*108e*/ 	.byte	0x3f
	.zero		1


	//   ....[58]....
        /*1090*/ 	.word	0x0001a450
        /*1094*/ 	.word	0x00000004
        /*1098*/ 	.word	0x00019c40
        /*109c*/ 	.short	0x010a
        /*109e*/ 	.byte	0x3f
	.zero		1


	//   ....[59]....
        /*10a0*/ 	.word	0x0001b030
        /*10a4*/ 	.word	0x00000011
        /*10a8*/ 	.word	0x00019c00
        /*10ac*/ 	.short	0x0107
        /*10ae*/ 	.byte	0x3f
	.zero		1


	//   ....[60]....
        /*10b0*/ 	.word	0x0001b130
        /*10b4*/ 	.word	0x00000011
        /*10b8*/ 	.word	0x00019c00
        /*10bc*/ 	.short	0x0101
        /*10be*/ 	.byte	0x3f
	.zero		1


	//   ....[61]....
        /*10c0*/ 	.word	0x0001b150
        /*10c4*/ 	.word	0x00000011
        /*10c8*/ 	.word	0x00019c20
        /*10cc*/ 	.short	0x010a
        /*10ce*/ 	.byte	0x3f
	.zero		1


	//   ....[62]....
        /*10d0*/ 	.word	0x0001b450
        /*10d4*/ 	.word	0x00000007
        /*10d8*/ 	.word	0x00019c80
        /*10dc*/ 	.short	0x010a
        /*10de*/ 	.byte	0x3f
	.zero		1


	//   ....[63]....
        /*10e0*/ 	.word	0x0001b8a0
        /*10e4*/ 	.word	0x00000007
        /*10e8*/ 	.word	0x00019c40
        /*10ec*/ 	.short	0x010a
        /*10ee*/ 	.byte	0x3f
	.zero		1


	//   ....[64]....
        /*10f0*/ 	.word	0x0001bd40
        /*10f4*/ 	.word	0x00000003
        /*10f8*/ 	.word	0x00019c70
        /*10fc*/ 	.short	0x010a
        /*10fe*/ 	.byte	0x3f
	.zero		1


	//   ....[65]....
        /*1100*/ 	.word	0x0001bdc0
        /*1104*/ 	.word	0x00000003
        /*1108*/ 	.word	0x00019c60
        /*110c*/ 	.short	0x010a
        /*110e*/ 	.byte	0x3f
	.zero		1


	//   ....[66]....
        /*1110*/ 	.word	0x0001c230
        /*1114*/ 	.word	0x00000003
        /*1118*/ 	.word	0x00019c50
        /*111c*/ 	.short	0x0101
        /*111e*/ 	.byte	0x3f
	.zero		1


	//   ....[67]....
        /*1120*/ 	.word	0x0001c2b0
        /*1124*/ 	.word	0x00000003
        /*1128*/ 	.word	0x00000000
        /*112c*/ 	.short	0x0101
        /*112e*/ 	.byte	0x3f
	.zero		1


	//   ....[68]....
        /*1130*/ 	.word	0x0001c4d0
        /*1134*/ 	.word	0x00000000
        /*1138*/ 	.word	0x00019c70
        /*113c*/ 	.short	0x010a
        /*113e*/ 	.byte	0x3f
	.zero		1


	//   ....[69]....
        /*1140*/ 	.word	0x0001c540
        /*1144*/ 	.word	0x00000000
        /*1148*/ 	.word	0x00019c60
        /*114c*/ 	.short	0x010a
        /*114e*/ 	.byte	0x3f
	.zero		1


	//   ....[70]....
        /*1150*/ 	.word	0x0001c9c0
        /*1154*/ 	.word	0x00000000
        /*1158*/ 	.word	0x00019c50
        /*115c*/ 	.short	0x0101
        /*115e*/ 	.byte	0x3f
	.zero		1


	//   ....[71]....
        /*1160*/ 	.word	0x0001ca10
        /*1164*/ 	.word	0x00000000
        /*1168*/ 	.word	0x00000000
        /*116c*/ 	.short	0x0101
        /*116e*/ 	.byte	0x3f
	.zero		1


	//   ....[72]....
        /*1170*/ 	.word	0x0001db90
        /*1174*/ 	.word	0x00000007
        /*1178*/ 	.word	0x00019c20
        /*117c*/ 	.short	0x010a
        /*117e*/ 	.byte	0x3f
	.zero		1


	//   ....[73]....
        /*1180*/ 	.word	0x0001dd70
        /*1184*/ 	.word	0x00000005
        /*1188*/ 	.word	0x00000000
        /*118c*/ 	.short	0x010a
        /*118e*/ 	.byte	0x3f
	.zero		1


	//   ....[74]....
        /*1190*/ 	.word	0x0001dda0
        /*1194*/ 	.word	0x00000003
        /*1198*/ 	.word	0x00000000
        /*119c*/ 	.short	0x010a
        /*119e*/ 	.byte	0x3f
	.zero		1


	//   ....[75]....
        /*11a0*/ 	.word	0x0001ddf0
        /*11a4*/ 	.word	0x00000003
        /*11a8*/ 	.word	0x00019c60
        /*11ac*/ 	.short	0x010a
        /*11ae*/ 	.byte	0x3f
	.zero		1


	//   ....[76]....
        /*11b0*/ 	.word	0x0001de40
        /*11b4*/ 	.word	0x00000005
        /*11b8*/ 	.word	0x00019c60
        /*11bc*/ 	.short	0x010a
        /*11be*/ 	.byte	0x3f
	.zero		1


	//   ....[77]....
        /*11c0*/ 	.word	0x0001de80
        /*11c4*/ 	.word	0x00000003
        /*11c8*/ 	.word	0x00019c80
        /*11cc*/ 	.short	0x010a
        /*11ce*/ 	.byte	0x3f
	.zero		1


	//   ....[78]....
        /*11d0*/ 	.word	0x0001dea0
        /*11d4*/ 	.word	0x00000005
        /*11d8*/ 	.word	0x00019c80
        /*11dc*/ 	.short	0x010a
        /*11de*/ 	.byte	0x3f
	.zero		1


	//   ....[79]....
        /*11e0*/ 	.word	0x0001df00
        /*11e4*/ 	.word	0x00000053
        /*11e8*/ 	.word	0x00019c90
        /*11ec*/ 	.short	0x010a
        /*11ee*/ 	.byte	0x3f
	.zero		1


	//   ....[80]....
        /*11f0*/ 	.word	0x0001df50
        /*11f4*/ 	.word	0x00000053
        /*11f8*/ 	.word	0x00019c90
        /*11fc*/ 	.short	0x010a
        /*11fe*/ 	.byte	0x3f
	.zero		1


	//   ....[81]....
        /*1200*/ 	.word	0x0001dfa0
        /*1204*/ 	.word	0x00000053
        /*1208*/ 	.word	0x00019c90
        /*120c*/ 	.short	0x010a
        /*120e*/ 	.byte	0x3f
	.zero		1


	//   ....[82]....
        /*1210*/ 	.word	0x0001dff0
        /*1214*/ 	.word	0x00000053
        /*1218*/ 	.word	0x00019cb0
        /*121c*/ 	.short	0x010a
        /*121e*/ 	.byte	0x3f
	.zero		1


	//   ....[83]....
        /*1220*/ 	.word	0x0001e1f0
        /*1224*/ 	.word	0x00000010
        /*1228*/ 	.word	0x00019c00
        /*122c*/ 	.short	0x010a
        /*122e*/ 	.byte	0x3f
	.zero		1


	//   ....[84]....
        /*1230*/ 	.word	0x0001e400
        /*1234*/ 	.word	0x00000010
        /*1238*/ 	.word	0x00019c00
        /*123c*/ 	.short	0x010a
        /*123e*/ 	.byte	0x3f
	.zero		1


	//   ....[85]....
        /*1240*/ 	.word	0x0001e450
        /*1244*/ 	.word	0x0000000a
        /*1248*/ 	.word	0x00019c30
        /*124c*/ 	.short	0x010a
        /*124e*/ 	.byte	0x3f
	.zero		1


	//   ....[86]....
        /*1250*/ 	.word	0x0001e4a0
        /*1254*/ 	.word	0x0000000f
        /*1258*/ 	.word	0x00019c30
        /*125c*/ 	.short	0x010a
        /*125e*/ 	.byte	0x3f
	.zero		1


	//   ....[87]....
        /*1260*/ 	.word	0x0001e4f0
        /*1264*/ 	.word	0x00000014
        /*1268*/ 	.word	0x00019c50
        /*126c*/ 	.short	0x010a
        /*126e*/ 	.byte	0x3f
	.zero		1


	//   ....[88]....
        /*1270*/ 	.word	0x0001e540
        /*1274*/ 	.word	0x00000000
        /*1278*/ 	.word	0x00019c30
        /*127c*/ 	.short	0x010a
        /*127e*/ 	.byte	0x3f
	.zero		1


	//   ....[89]....
        /*1280*/ 	.word	0x0001e590
        /*1284*/ 	.word	0x0000000f
        /*1288*/ 	.word	0x00019c50
        /*128c*/ 	.short	0x010a
        /*128e*/ 	.byte	0x3f
	.zero		1


	//   ....[90]....
        /*1290*/ 	.word	0x0001e5e0
        /*1294*/ 	.word	0x0000000c
        /*1298*/ 	.word	0x00019c50
        /*129c*/ 	.short	0x010a
        /*129e*/ 	.byte	0x3f
	.zero		1


	//   ....[91]....
        /*12a0*/ 	.word	0x0001e780
        /*12a4*/ 	.word	0x00000011
        /*12a8*/ 	.word	0x00019c20
        /*12ac*/ 	.short	0x010a
        /*12ae*/ 	.byte	0x3f
	.zero		1


	//   ....[92]....
        /*12b0*/ 	.word	0x0001e7d0
        /*12b4*/ 	.word	0x00000008
        /*12b8*/ 	.word	0x00019ca0
        /*12bc*/ 	.short	0x010a
        /*12be*/ 	.byte	0x3f
	.zero		1


	//   ....[93]....
        /*12c0*/ 	.word	0x0001e820
        /*12c4*/ 	.word	0x00000008
        /*12c8*/ 	.word	0x00019cc0
        /*12cc*/ 	.short	0x010a
        /*12ce*/ 	.byte	0x3f
	.zero		1


	//   ....[94]....
        /*12d0*/ 	.word	0x0001e870
        /*12d4*/ 	.word	0x00000009
        /*12d8*/ 	.word	0x00019ca0
        /*12dc*/ 	.short	0x010a
        /*12de*/ 	.byte	0x3f
	.zero		1


	//   ....[95]....
        /*12e0*/ 	.word	0x0001e8c0
        /*12e4*/ 	.word	0x00000009
        /*12e8*/ 	.word	0x00019cc0
        /*12ec*/ 	.short	0x010a
        /*12ee*/ 	.byte	0x3f
	.zero		1


	//   ....[96]....
        /*12f0*/ 	.word	0x0001ea60
        /*12f4*/ 	.word	0x00000004
        /*12f8*/ 	.word	0x00019c80
        /*12fc*/ 	.short	0x010a
        /*12fe*/ 	.byte	0x3f
	.zero		1


	//   ....[97]....
        /*1300*/ 	.word	0x0001eab0
        /*1304*/ 	.word	0x00000004
        /*1308*/ 	.word	0x00019c40
        /*130c*/ 	.short	0x010a
        /*130e*/ 	.byte	0x3f
	.zero		1


	//   ....[98]....
        /*1310*/ 	.word	0x0001ee90
        /*1314*/ 	.word	0x00000011
        /*1318*/ 	.word	0x00019c20
        /*131c*/ 	.short	0x010a
        /*131e*/ 	.byte	0x3f
	.zero		1


	//   ....[99]....
        /*1320*/ 	.word	0x0001eee0
        /*1324*/ 	.word	0x00000007
        /*1328*/ 	.word	0x00019c80
        /*132c*/ 	.short	0x010a
        /*132e*/ 	.byte	0x3f
	.zero		1


	//   ....[100]....
        /*1330*/ 	.word	0x0001ef30
        /*1334*/ 	.word	0x00000007
        /*1338*/ 	.word	0x00019c40
        /*133c*/ 	.short	0x010a
        /*133e*/ 	.byte	0x3f
	.zero		1


	//   ....[101]....
        /*1340*/ 	.word	0x0001ef80
        /*1344*/ 	.word	0x00000003
        /*1348*/ 	.word	0x00019c70
        /*134c*/ 	.short	0x010a
        /*134e*/ 	.byte	0x3f
	.zero		1


	//   ....[102]....
        /*1350*/ 	.word	0x0001efd0
        /*1354*/ 	.word	0x00000003
        /*1358*/ 	.word	0x00019c60
        /*135c*/ 	.short	0x010a
        /*135e*/ 	.byte	0x3f
	.zero		1


	//   ....[103]....
        /*1360*/ 	.word	0x0001f020
        /*1364*/ 	.word	0x00000000
        /*1368*/ 	.word	0x00019c70
        /*136c*/ 	.short	0x010a
        /*136e*/ 	.byte	0x3f
	.zero		1


	//   ....[104]....
        /*1370*/ 	.word	0x0001f070
        /*1374*/ 	.word	0x00000000
        /*1378*/ 	.word	0x00019c60
        /*137c*/ 	.short	0x010a
        /*137e*/ 	.byte	0x3f
	.zero		1


	//   ....[105]....
        /*1380*/ 	.word	0x0001fba0
        /*1384*/ 	.word	0x00000007
        /*1388*/ 	.word	0x00019c20
        /*138c*/ 	.short	0x010a
        /*138e*/ 	.byte	0x3f
	.zero		1


	//   ....[106]....
        /*1390*/ 	.word	0x0001fd40
        /*1394*/ 	.word	0x00000005
        /*1398*/ 	.word	0x00000000
        /*139c*/ 	.short	0x010a
        /*139e*/ 	.byte	0x3f
	.zero		1


	//   ....[107]....
        /*13a0*/ 	.word	0x0001fd90
        /*13a4*/ 	.word	0x00000003
        /*13a8*/ 	.word	0x00000000
        /*13ac*/ 	.short	0x010a
        /*13ae*/ 	.byte	0x3f
	.zero		1


	//   ....[108]....
        /*13b0*/ 	.word	0x0001fde0
        /*13b4*/ 	.word	0x00000003
        /*13b8*/ 	.word	0x00019c60
        /*13bc*/ 	.short	0x010a
        /*13be*/ 	.byte	0x3f
	.zero		1


	//   ....[109]....
        /*13c0*/ 	.word	0x0001fe30
        /*13c4*/ 	.word	0x00000005
        /*13c8*/ 	.word	0x00019c60
        /*13cc*/ 	.short	0x010a
        /*13ce*/ 	.byte	0x3f
	.zero		1


	//   ....[110]....
        /*13d0*/ 	.word	0x0001fe80
        /*13d4*/ 	.word	0x00000003
        /*13d8*/ 	.word	0x00019c80
        /*13dc*/ 	.short	0x010a
        /*13de*/ 	.byte	0x3f
	.zero		1


	//----- nvinfo : EIATTR_NUM_MBARRIERS
	.align		4
.L_1363:
        /*13e0*/ 	.byte	0x03, 0x38
        /*13e2*/ 	.short	0x0016


	//----- nvinfo : EIATTR_EXIT_INSTR_OFFSETS
	.align		4
        /*13e4*/ 	.byte	0x04, 0x1c
        /*13e6*/ 	.short	(.L_1365 - .L_1364)


	//   ....[0]....
.L_1364:
        /*13e8*/ 	.word	0x0001def0


	//----- nvinfo : EIATTR_MAX_THREADS
	.align		4
.L_1365:
        /*13ec*/ 	.byte	0x04, 0x05
        /*13ee*/ 	.short	(.L_1367 - .L_1366)
.L_1366:
        /*13f0*/ 	.word	0x00000200
        /*13f4*/ 	.word	0x00000001
        /*13f8*/ 	.word	0x00000001


	//----- nvinfo : EIATTR_CRS_STACK_SIZE
	.align		4
.L_1367:
        /*13fc*/ 	.byte	0x04, 0x1e
        /*13fe*/ 	.short	(.L_1369 - .L_1368)
.L_1368:
        /*1400*/ 	.word	0x00000000


	//----- nvinfo : EIATTR_CBANK_PARAM_SIZE
	.align		4
.L_1369:
        /*1404*/ 	.byte	0x03, 0x19
        /*1406*/ 	.short	0x0af0


	//----- nvinfo : EIATTR_PARAM_CBANK
	.align		4
        /*1408*/ 	.byte	0x04, 0x0a
        /*140a*/ 	.short	(.L_1371 - .L_1370)
	.align		4
.L_1370:
        /*140c*/ 	.word	index@(.nv.constant0._ZN7cutlass13device_kernelIN5flash11enable_sm90INS1_16FlashAttnFwdSm90INS1_25CollectiveMainloopFwdSm90ILi2EN4cute5tupleIJNS5_1CILi1EEES8_S8_EEENS6_IJNS7_ILi192EEENS7_ILi128EEENS7_ILi96EEEEEELi96ENS_12float_e4m3_tEfNS_4arch4Sm90ELb1ELb0ELb0ELb1ELb0ELb1ELb0ELb1ELb1ELb1ELb1ELb0EEENS1_21CollectiveEpilogueFwdINS6_IJSA_SC_SB_EEES9_NS_10bfloat16_tESG_Li384ELb1ELb1ELb1ELb1EEENS1_36VarlenDynamicPersistentTileSchedulerILi192ELi128ELi384ELi128ELb1ELb1ELb1ELb1ELb1ELb1EEEEEEEEEvNT_6ParamsE)
        /*1410*/ 	.short	0x0210
        /*1412*/ 	.short	0x0af0


	//----- nvinfo : EIATTR_SW_WAR
	.align		4
.L_1371:
        /*1414*/ 	.byte	0x04, 0x36
        /*1416*/ 	.short	(.L_1373 - .L_1372)
.L_1372:
        /*1418*/ 	.word	0x00000008
.L_1373:


//--------------------- .nv.info._ZN7cutlass13device_kernelIN5flash11enable_sm90INS1_16FlashAttnFwdSm90INS1_25CollectiveMainloopFwdSm90ILi2EN4cute5tupleIJNS5_1CILi1EEES8_S8_EEENS6_IJNS7_ILi192EEENS7_ILi160EEENS7_ILi64EEEEEELi64ENS_12float_e4m3_tEfNS_4arch4Sm90ELb0ELb0ELb0ELb0ELb0ELb0ELb0ELb1ELb1ELb1ELb1ELb0EEENS1_21CollectiveEpilogueFwdINS6_IJSA_SC_SB_EEES9_NS_10bfloat16_tESG_Li384ELb0ELb1ELb1ELb1EEENS1_19SingleTileSchedulerILb0ELb1ELb1ELi192EEEEEEEEEvNT_6ParamsE --------------------------
	.section	.nv.info._ZN7cutlass13device_kernelIN5flash11enable_sm90INS1_16FlashAttnFwdSm90INS1_25CollectiveMainloopFwdSm90ILi2EN4cute5tupleIJNS5_1CILi1EEES8_S8_EEENS6_IJNS7_ILi192EEENS7_ILi160EEENS7_ILi64EEEEEELi64ENS_12float_e4m3_tEfNS_4arch4Sm90ELb0ELb0ELb0ELb0ELb0ELb0ELb0ELb1ELb1ELb1ELb1ELb0EEENS1_21CollectiveEpilogueFwdINS6_IJSA_SC_SB_EEES9_NS_10bfloat16_tESG_Li384ELb0ELb1ELb1ELb1EEENS1_19SingleTileSchedulerILb0ELb1ELb1ELi192EEEEEEEEEvNT_6ParamsE,"",@"SHT_CUDA_INFO"
	.sectionflags	@""
	.align	4


	//----- nvinfo : EIATTR_CUDA_API_VERSION
	.align		4
        /*0000*/ 	.byte	0x04, 0x37
        /*0002*/ 	.short	(.L_1375 - .L_1374)
.L_1374:
        /*0004*/ 	.word	0x00000082


	//----- nvinfo : EIATTR_KPARAM_INFO
	.align		4
.L_1375:
        /*0008*/ 	.byte	0x04, 0x17
        /*000a*/ 	.short	(.L_1377 - .L_1376)
.L_1376:
        /*000c*/ 	.word	0x00000000
        /*0010*/ 	.short	0x0000
        /*0012*/ 	.short	0x0070
        /*0014*/ 	.byte	0x00, 0xf0, 0x01, 0x28


	//----- nvinfo : EIATTR_SPARSE_MMA_MASK
	.align		4
.L_1377:
        /*0018*/ 	.byte	0x03, 0x50
        /*001a*/ 	.short	0x0000


	//----- nvinfo : EIATTR_MAXREG_COUNT
	.align		4
        /*001c*/ 	.byte	0x03, 0x1b
        /*001e*/ 	.short	0x0080


	//----- nvinfo : EIATTR_NUM_BARRIERS
	.align		4
        /*0020*/ 	.byte	0x02, 0x4c
        /*0022*/ 	.byte	0x09
	.zero		1


	//----- nvinfo : EIATTR_EXTERNS
	.align		4
        /*0024*/ 	.byte	0x04, 0x0f
        /*0026*/ 	.short	(.L_1379 - .L_1378)


	//   ....[0]....
	.align		4
.L_1378:
        /*0028*/ 	.word	index@(__assertfail)


	//----- nvinfo : EIATTR_MERCURY_ISA_VERSION
	.align		4
.L_1379:
        /*002c*/ 	.byte	0x03, 0x5f
        /*002e*/ 	.short	0x0101


	//----- nvinfo : EIATTR_INT_WARP_WIDE_INSTR_OFFSETS
	.align		4
        /*0030*/ 	.byte	0x04, 0x31
        /*0032*/ 	.short	(.L_1381 - .L_1380)


	//   ....[0]....
.L_1380:
        /*0034*/ 	.word	0x00000120


	//   ....[1]....
        /*0038*/ 	.word	0x00000160


	//   ....[2]....
        /*003c*/ 	.word	0x000001d0


	//----- nvinfo : EIATTR_COOP_GROUP_MASK_REGIDS
	.align		4
.L_1381:
        /*0040*/ 	.byte	0x04, 0x29
        /*0042*/ 	.short	(.L_1383 - .L_1382)


	//   ....[0]....
.L_1382:
        /*0044*/ 	.word	0xffffffff


	//   ....[1]....
        /*0048*/ 	.word	0xffffffff


	//   ....[2]....
        /*004c*/ 	.word	0xffffffff


	//   ....[3]....
        /*0050*/ 	.word	0xffffffff


	//   ....[4]....
        /*0054*/ 	.word	0xffffffff


	//   ....[5]....
        /*0058*/ 	.word	0xffffffff


	//   ....[6]....
        /*005c*/ 	.word	0xffffffff


	//   ....[7]....
        /*0060*/ 	.word	0xffffffff


	//   ....[8]....
        /*0064*/ 	.word	0xffffffff


	//   ....[9]....
        /*0068*/ 	.word	0xffffffff


	//   ....[10]....
        /*006c*/ 	.word	0xffffffff


	//   ....[11]....
        /*0070*/ 	.word	0xffffffff


	//   ....[12]....
        /*0074*/ 	.word	0xffffffff


	//   ....[13]....
        /*0078*/ 	.word	0xffffffff


	//   ....[14]....
        /*007c*/ 	.word	0xffffffff


	//   ....[15]....
        /*0080*/ 	.word	0xffffffff


	//   ....[16]....
        /*0084*/ 	.word	0xffffffff


	//   ....[17]....
        /*0088*/ 	.word	0xffffffff


	//   ....[18]....
        /*008c*/ 	.word	0xffffffff


	//   ....[19]....
        /*0090*/ 	.word	0xffffffff


	//   ....[20]....
        /*0094*/ 	.word	0xffffffff


	//   ....[21]....
        /*0098*/ 	.word	0xffffffff


	//   ....[22]....
        /*009c*/ 	.word	0xffffffff


	//   ....[23]....
        /*00a0*/ 	.word	0xffffffff


	//   ....[24]....
        /*00a4*/ 	.word	0xffffffff


	//   ....[25]....
        /*00a8*/ 	.word	0xffffffff


	//   ....[26]....
        /*00ac*/ 	.word	0xffffffff


	//   ....[27]....
        /*00b0*/ 	.word	0xffffffff


	//   ....[28]....
        /*00b4*/ 	.word	0xffffffff


	//   ....[29]....
        /*00b8*/ 	.word	0xffffffff


	//   ....[30]....
        /*00bc*/ 	.word	0xffffffff


	//   ....[31]....
        /*00c0*/ 	.word	0xffffffff


	//   ....[32]....
        /*00c4*/ 	.word	0xffffffff


	//   ....[33]....
        /*00c8*/ 	.word	0xffffffff


	//   ....[34]....
        /*00cc*/ 	.word	0xffffffff


	//   ....[35]....
        /*00d0*/ 	.word	0xffffffff


	//   ....[36]....
        /*00d4*/ 	.word	0xffffffff


	//   ....[37]....
        /*00d8*/ 	.word	0xffffffff


	//   ....[38]....
        /*00dc*/ 	.word	0xffffffff


	//   ....[39]....
        /*00e0*/ 	.word	0xffffffff


	//   ....[40]....
        /*00e4*/ 	.word	0xffffffff


	//   ....[41]....
        /*00e8*/ 	.word	0xffffffff


	//   ....[42]....
        /*00ec*/ 	.word	0xffffffff


	//   ....[43]....
        /*00f0*/ 	.word	0xffffffff


	//   ....[44]....
        /*00f4*/ 	.word	0xffffffff


	//   ....[45]....
        /*00f8*/ 	.word	0xffffffff


	//   ....[46]....
        /*00fc*/ 	.word	0xffffffff


	//   ....[47]....
        /*0100*/ 	.word	0xffffffff


	//   ....[48]....
        /*0104*/ 	.word	0xffffffff


	//   ....[49]....
        /*0108*/ 	.word	0xffffffff


	//   ....[50]....
        /*010c*/ 	.word	0xffffffff


	//   ....[51]....
        /*0110*/ 	.word	0xffffffff


	//   ....[52]....
        /*0114*/ 	.word	0xffffffff


	//   ....[53]....
        /*0118*/ 	.word	0xffffffff


	//   ....[54]....
        /*011c*/ 	.word	0xffffffff


	//   ....[55]....
        /*0120*/ 	.word	0xffffffff


	//   ....[56]....
        /*0124*/ 	.word	0xffffffff


	//   ....[57]....
        /*0128*/ 	.word	0xffffffff


	//   ....[58]....
        /*012c*/ 	.word	0xffffffff


	//   ....[59]....
        /*0130*/ 	.word	0xffffffff


	//   ....[60]....
        /*0134*/ 	.word	0xffffffff


	//   ....[61]....
        /*0138*/ 	.word	0xffffffff


	//   ....[62]....
        /*013c*/ 	.word	0xffffffff


	//   ....[63]....
        /*0140*/ 	.word	0xffffffff


	//   ....[64]....
        /*0144*/ 	.word	0xffffffff


	//   ....[65]....
        /*0148*/ 	.word	0xffffffff


	//   ....[66]....
        /*014c*/ 	.word	0xffffffff


	//   ....[67]....
        /*0150*/ 	.word	0xffffffff


	//   ....[68]....
        /*0154*/ 	.word	0xffffffff


	//   ....[69]....
        /*0158*/ 	.word	0xffffffff


	//   ....[70]....
        /*015c*/ 	.word	0xffffffff


	//   ....[71]....
        /*0160*/ 	.word	0xffffffff


	//   ....[72]....
        /*0164*/ 	.word	0xffffffff


	//   ....[73]....
        /*0168*/ 	.word	0xffffffff


	//   ....[74]....
        /*016c*/ 	.word	0xffffffff


	//   ....[75]....
        /*0170*/ 	.word	0x0500000f


	//   ....[76]....
        /*0174*/ 	.word	0x0500000f


	//   ....[77]....
        /*0178*/ 	.word	0x0500000f


	//   ....[78]....
        /*017c*/ 	.word	0x0500000f


	//   ....[79]....
        /*0180*/ 	.word	0x0500000f


	//   ....[80]....
        /*0184*/ 	.word	0x0500000f


	//   ....[81]....
        /*0188*/ 	.word	0x0500000f


	//   ....[82]....
        /*018c*/ 	.word	0x0500000f


	//   ....[83]....
        /*0190*/ 	.word	0x0500000f


	//   ....[84]....
        /*0194*/ 	.word	0x0500000f


	//   ....[85]....
        /*0198*/ 	.word	0x0500000f


	//   ....[86]....
        /*019c*/ 	.word	0x0500000f


	//   ....[87]....
        /*01a0*/ 	.word	0x0500000f


	//----- nvinfo : EIATTR_COOP_GROUP_INSTR_OFFSETS
	.align		4
.L_1383:
        /*01a4*/ 	.byte	0x04, 0x28
        /*01a6*/ 	.short	(.L_1385 - .L_1384)


	//   ....[0]....
.L_1384:
        /*01a8*/ 	.word	0x00000050


	//   ....[1]....
        /*01ac*/ 	.word	0x00000130


	//   ....[2]....
        /*01b0*/ 	.word	0x00000180


	//   ....[3]....
        /*01b4*/ 	.word	0x000003b0


	//   ....[4]....
        /*01b8*/ 	.word	0x00000510


	//   ....[5]....
        /*01bc*/ 	.word	0x00000630


	//   ....[6]....
        /*01c0*/ 	.word	0x00000790


	//   ....[7]....
        /*01c4*/ 	.word	0x00001330


	//   ....[8]....
        /*01c8*/ 	.word	0x000025a0


	//   ....[9]....
        /*01cc*/ 	.word	0x00002670


	//   ....[10]....
        /*01d0*/ 	.word	0x00002ca0


	//   ....[11]....
        /*01d4*/ 	.word	0x00002d30


	//   ....[12]....
        /*01d8*/ 	.word	0x000049b0


	//   ....[13]....
        /*01dc*/ 	.word	0x00004a00


	//   ....[14]....
        /*01e0*/ 	.word	0x00004a80


	//   ....[15]....
        /*01e4*/ 	.word	0x00004aa0


	//   ....[16]....
        /*01e8*/ 	.word	0x000064e0


	//   ....[17]....
        /*01ec*/ 	.word	0x000064f0


	//   ....[18]....
        /*01f0*/ 	.word	0x00006570


	//   ....[19]....
        /*01f4*/ 	.word	0x00006590


	//   ....[20]....
        /*01f8*/ 	.word	0x00007130


	//   ....[21]....
        /*01fc*/ 	.word	0x00007140


	//   ....[22]....
        /*0200*/ 	.word	0x00007150


	//   ....[23]....
        /*0204*/ 	.word	0x00007160


	//   ....[24]....
        /*0208*/ 	.word	0x00007170


	//   ....[25]....
        /*020c*/ 	.word	0x00007180


	//   ....[26]....
        /*0210*/ 	.word	0x00007190


	//   ....[27]....
        /*0214*/ 	.word	0x000071c0


	//   ....[28]....
        /*0218*/ 	.word	0x00007200


	//   ....[29]....
        /*021c*/ 	.word	0x00007220


	//   ....[30]....
        /*0220*/ 	.word	0x00007250


	//   ....[31]....
        /*0224*/ 	.word	0x00007270


	//   ....[32]....
        /*0228*/ 	.word	0x000072a0


	//   ....[33]....
        /*022c*/ 	.word	0x000072c0


	//   ....[34]....
        /*0230*/ 	.word	0x000072d0


	//   ....[35]....
        /*0234*/ 	.word	0x000072e0


	//   ....[36]....
        /*0238*/ 	.word	0x000072f0


	//   ....[37]....
        /*023c*/ 	.word	0x00007300


	//   ....[38]....
        /*0240*/ 	.word	0x00007310


	//   ....[39]....
        /*0244*/ 	.word	0x00007320


	//   ....[40]....
        /*0248*/ 	.word	0x00007330


	//   ....[41]....
        /*024c*/ 	.word	0x00007340


	//   ....[42]....
        /*0250*/ 	.word	0x00007350


	//   ....[43]....
        /*0254*/ 	.word	0x00007360


	//   ....[44]....
        /*0258*/ 	.word	0x00007370


	//   ....[45]....
        /*025c*/ 	.word	0x00007380


	//   ....[46]....
        /*0260*/ 	.word	0x00007390


	//   ....[47]....
        /*0264*/ 	.word	0x000073a0


	//   ....[48]....
        /*0268*/ 	.word	0x000073b0


	//   ....[49]....
        /*026c*/ 	.word	0x000073c0


	//   ....[50]....
        /*0270*/ 	.word	0x000073e0


	//   ....[51]....
        /*0274*/ 	.word	0x000073f0


	//   ....[52]....
        /*0278*/ 	.word	0x00007680


	//   ....[53]....
        /*027c*/ 	.word	0x000076c0


	//   ....[54]....
        /*0280*/ 	.word	0x00007700


	//   ....[55]....
        /*0284*/ 	.word	0x00007730


	//   ....[56]....
        /*0288*/ 	.word	0x00007770


	//   ....[57]....
        /*028c*/ 	.word	0x000077a0


	//   ....[58]....
        /*0290*/ 	.word	0x00007b70


	//   ....[59]....
        /*0294*/ 	.word	0x00007ba0


	//   ....[60]....
        /*0298*/ 	.word	0x00008390


	//   ....[61]....
        /*029c*/ 	.word	0x00009060


	//   ....[62]....
        /*02a0*/ 	.word	0x00009b60


	//   ....[63]....
        /*02a4*/ 	.word	0x00009b90


	//   ....[64]....
        /*02a8*/ 	.word	0x00009bc0


	//   ....[65]....
        /*02ac*/ 	.word	0x00009be0


	//   ....[66]....
        /*02b0*/ 	.word	0x00009bf0


	//   ....[67]....
        /*02b4*/ 	.word	0x00009c00


	//   ....[68]....
        /*02b8*/ 	.word	0x00009c50


	//   ....[69]....
        /*02bc*/ 	.word	0x00009cd0


	//   ....[70]....
        /*02c0*/ 	.word	0x00009d30


	//   ....[71]....
        /*02c4*/ 	.word	0x00009d60


	//   ....[72]....
        /*02c8*/ 	.word	0x00009d90


	//   ....[73]....
        /*02cc*/ 	.word	0x00009dd0


	//   ....[74]....
        /*02d0*/ 	.word	0x0000afa0


	//   ....[75]....
        /*02d4*/ 	.word	0x0000b490


	//   ....[76]....
        /*02d8*/ 	.word	0x0000b660


	//   ....[77]....
        /*02dc*/ 	.word	0x0000b6c0


	//   ....[78]....
        /*02e0*/ 	.word	0x0000b780


	//   ....[79]....
        /*02e4*/ 	.word	0x0000b830


	//   ....[80]....
        /*02e8*/ 	.word	0x0000b890


	//   ....[81]....
        /*02ec*/ 	.word	0x0000b950


	//   ....[82]....
        /*02f0*/ 	.word	0x0000b9c0


	//   ....[83]....
        /*02f4*/ 	.word	0x0000ba70


	//   ....[84]....
        /*02f8*/ 	.word	0x0000bb00


	//   ....[85]....
        /*02fc*/ 	.word	0x0000bbc0


	//   ....[86]....
        /*0300*/ 	.word	0x0000bc30


	//   ....[87]....
        /*0304*/ 	.word	0x0000bce0


	//----- nvinfo : EIATTR_REG_RECONFIG
	.align		4
.L_1385:
        /*0308*/ 	.byte	0x01, 0x54
	.zero		2


	//----- nvinfo : EIATTR_SYSCALL_OFFSETS
	.align		4
        /*030c*/ 	.byte	0x04, 0x46
        /*030e*/ 	.short	(.L_1387 - .L_1386)


	//   ....[0]....
.L_1386:
        /*0310*/ 	.word	0x00001500


	//   ....[1]....
        /*0314*/ 	.word	0x00008a90


	//   ....[2]....
        /*0318*/ 	.word	0x00008bd0


	//   ....[3]....
        /*031c*/ 	.word	0x00008d10


	//   ....[4]....
        /*0320*/ 	.word	0x00008e30


	//   ....[5]....
        /*0324*/ 	.word	0x00009700


	//----- nvinfo : EIATTR_MBARRIER_INSTR_OFFSETS
	.align		4
.L_1387:
        /*0328*/ 	.byte	0x04, 0x39
        /*032a*/ 	.short	(.L_1389 - .L_1388)


	//   ....[0]....
.L_1388:
        /*032c*/ 	.word	0x00000260
        /*0330*/ 	.word	0x000000ff
        /*0334*/ 	.word	0x00012400
        /*0338*/ 	.short	0x0100
        /*033a*/ 	.byte	0x08
	.zero		1


	//   ....[1]....
        /*033c*/ 	.word	0x00000270
        /*0340*/ 	.word	0x000000ff
        /*0344*/ 	.word	0x00012420
        /*0348*/ 	.short	0x0100
        /*034a*/ 	.byte	0x08
	.zero		1


	//   ....[2]....
        /*034c*/ 	.word	0x00000360
        /*0350*/ 	.word	0x000000ff
        /*0354*/ 	.word	0x00012430
        /*0358*/ 	.short	0x0100
        /*035a*/ 	.byte	0x08
	.zero		1


	//   ....[3]....
        /*035c*/ 	.word	0x00000370
        /*0360*/ 	.word	0x000000ff
        /*0364*/ 	.word	0x00012440
        /*0368*/ 	.short	0x0100
        /*036a*/ 	.byte	0x08
	.zero		1


	//   ....[4]....
        /*036c*/ 	.word	0x00000380
        /*0370*/ 	.word	0x000000ff
        /*0374*/ 	.word	0x00012438
        /*0378*/ 	.short	0x0100
        /*037a*/ 	.byte	0x08
	.zero		1


	//   ....[5]....
        /*037c*/ 	.word	0x00000390
        /*0380*/ 	.word	0x000000ff
        /*0384*/ 	.word	0x00012448
        /*0388*/ 	.short	0x0100
        /*038a*/ 	.byte	0x08
	.zero		1


	//   ....[6]....
        /*038c*/ 	.word	0x000004c0
        /*0390*/ 	.word	0x000000ff
        /*0394*/ 	.word	0x00012450
        /*0398*/ 	.short	0x0100
        /*039a*/ 	.byte	0x08
	.zero		1


	//   ....[7]....
        /*039c*/ 	.word	0x000004d0
        /*03a0*/ 	.word	0x000000ff
        /*03a4*/ 	.word	0x00012460
        /*03a8*/ 	.short	0x0100
        /*03aa*/ 	.byte	0x08
	.zero		1


	//   ....[8]....
        /*03ac*/ 	.word	0x000004e0
        /*03b0*/ 	.word	0x000000ff
        /*03b4*/ 	.word	0x00012458
        /*03b8*/ 	.short	0x0100
        /*03ba*/ 	.byte	0x08
	.zero		1


	//   ....[9]....
        /*03bc*/ 	.word	0x000004f0
        /*03c0*/ 	.word	0x000000ff
        /*03c4*/ 	.word	0x00012468
        /*03c8*/ 	.short	0x0100
        /*03ca*/ 	.byte	0x08
	.zero		1


	//   ....[10]....
        /*03cc*/ 	.word	0x000005e0
        /*03d0*/ 	.word	0x000000ff
        /*03d4*/ 	.word	0x00012470
        /*03d8*/ 	.short	0x0100
        /*03da*/ 	.byte	0x06
	.zero		1


	//   ....[11]....
        /*03dc*/ 	.word	0x000005f0
        /*03e0*/ 	.word	0x000000ff
        /*03e4*/ 	.word	0x00012480
        /*03e8*/ 	.short	0x0100
        /*03ea*/ 	.byte	0x06
	.zero		1


	//   ....[12]....
        /*03ec*/ 	.word	0x00000600
        /*03f0*/ 	.word	0x000000ff
        /*03f4*/ 	.word	0x00012478
        /*03f8*/ 	.short	0x0100
        /*03fa*/ 	.byte	0x06
	.zero		1


	//   ....[13]....
        /*03fc*/ 	.word	0x00000610
        /*0400*/ 	.word	0x000000ff
        /*0404*/ 	.word	0x00012488
        /*0408*/ 	.short	0x0100
        /*040a*/ 	.byte	0x06
	.zero		1


	//   ....[14]....
        /*040c*/ 	.word	0x00000740
        /*0410*/ 	.word	0x000000ff
        /*0414*/ 	.word	0x00012490
        /*0418*/ 	.short	0x0100
        /*041a*/ 	.byte	0x08
	.zero		1


	//   ....[15]....
        /*041c*/ 	.word	0x00000750
        /*0420*/ 	.word	0x000000ff
        /*0424*/ 	.word	0x000124a0
        /*0428*/ 	.short	0x0100
        /*042a*/ 	.byte	0x08
	.zero		1


	//   ....[16]....
        /*042c*/ 	.word	0x00000760
        /*0430*/ 	.word	0x000000ff
        /*0434*/ 	.word	0x00012498
        /*0438*/ 	.short	0x0100
        /*043a*/ 	.byte	0x08
	.zero		1


	//   ....[17]....
        /*043c*/ 	.word	0x00000770
        /*0440*/ 	.word	0x000000ff
        /*0444*/ 	.word	0x000124a8
        /*0448*/ 	.short	0x0100
        /*044a*/ 	.byte	0x08
	.zero		1


	//   ....[18]....
        /*044c*/ 	.word	0x000008a0
        /*0450*/ 	.word	0x000000ff
        /*0454*/ 	.word	0x000124b0
        /*0458*/ 	.short	0x0100
        /*045a*/ 	.byte	0x08
	.zero		1


	//   ....[19]....
        /*045c*/ 	.word	0x000008b0
        /*0460*/ 	.word	0x000000ff
        /*0464*/ 	.word	0x000124c0
        /*0468*/ 	.short	0x0100
        /*046a*/ 	.byte	0x08
	.zero		1


	//   ....[20]....
        /*046c*/ 	.word	0x000008c0
        /*0470*/ 	.word	0x000000ff
        /*0474*/ 	.word	0x000124b8
        /*0478*/ 	.short	0x0100
        /*047a*/ 	.byte	0x08
	.zero		1


	//   ....[21]....
        /*047c*/ 	.word	0x000008d0
        /*0480*/ 	.word	0x000000ff
        /*0484*/ 	.word	0x000124c8
        /*0488*/ 	.short	0x0100
        /*048a*/ 	.byte	0x08
	.zero		1


	//   ....[22]....
        /*048c*/ 	.word	0x00001520
        /*0490*/ 	.word	0x000000ff
        /*0494*/ 	.word	0x00012400
        /*0498*/ 	.short	0x010a
        /*049a*/ 	.byte	0x2d
	.zero		1


	//   ....[23]....
        /*049c*/ 	.word	0x00001590
        /*04a0*/ 	.word	0x000000ff
        /*04a4*/ 	.word	0x00012430
        /*04a8*/ 	.short	0x010a
        /*04aa*/ 	.byte	0x2d
	.zero		1


	//   ....[24]....
        /*04ac*/ 	.word	0x000015f0
        /*04b0*/ 	.word	0x000000ff
        /*04b4*/ 	.word	0x00012430
        /*04b8*/ 	.short	0x010a
        /*04ba*/ 	.byte	0x2d
	.zero		1


	//   ....[25]....
        /*04bc*/ 	.word	0x00003090
        /*04c0*/ 	.word	0x0000004a
        /*04c4*/ 	.word	0x00000000
        /*04c8*/ 	.short	0x0101
        /*04ca*/ 	.byte	0x3f
	.zero		1


	//   ....[26]....
        /*04cc*/ 	.word	0x00003f90
        /*04d0*/ 	.word	0x000000ff
        /*04d4*/ 	.word	0x00012430
        /*04d8*/ 	.short	0x010a
        /*04da*/ 	.byte	0x13
	.zero		1


	//   ....[27]....
        /*04dc*/ 	.word	0x00003fd0
        /*04e0*/ 	.word	0x000000ff
        /*04e4*/ 	.word	0x00012430
        /*04e8*/ 	.short	0x010a
        /*04ea*/ 	.byte	0x13
	.zero		1


	//   ....[28]....
        /*04ec*/ 	.word	0x00004430
        /*04f0*/ 	.word	0x000000ff
        /*04f4*/ 	.word	0x00012450
        /*04f8*/ 	.short	0x010a
        /*04fa*/ 	.byte	0x0c
	.zero		1


	//   ....[29]....
        /*04fc*/ 	.word	0x00004960
        /*0500*/ 	.word	0x000000ff
        /*0504*/ 	.word	0x00012450
        /*0508*/ 	.short	0x010a
        /*050a*/ 	.byte	0x0c
	.zero		1


	//   ....[30]....
        /*050c*/ 	.word	0x00005a30
        /*0510*/ 	.word	0x00000005
        /*0514*/ 	.word	0x00000000
        /*0518*/ 	.short	0x0101
        /*051a*/ 	.byte	0x3f
	.zero		1


	//   ....[31]....
        /*051c*/ 	.word	0x00005d00
        /*0520*/ 	.word	0x000000ff
        /*0524*/ 	.word	0x00000000
        /*0528*/ 	.short	0x0101
        /*052a*/ 	.byte	0x05
	.zero		1


	//   ....[32]....
        /*052c*/ 	.word	0x000061a0
        /*0530*/ 	.word	0x000000ff
        /*0534*/ 	.word	0x00012450
        /*0538*/ 	.short	0x010a
        /*053a*/ 	.byte	0x10
	.zero		1


	//   ....[33]....
        /*053c*/ 	.word	0x000061e0
        /*0540*/ 	.word	0x000000ff
        /*0544*/ 	.word	0x00012450
        /*0548*/ 	.short	0x010a
        /*054a*/ 	.byte	0x10
	.zero		1


	//   ....[34]....
        /*054c*/ 	.word	0x00006870
        /*0550*/ 	.word	0x000000ff
        /*0554*/ 	.word	0x00000000
        /*0558*/ 	.short	0x0101
        /*055a*/ 	.byte	0x04
	.zero		1


	//   ....[35]....
        /*055c*/ 	.word	0x00007760
        /*0560*/ 	.word	0x000000ff
        /*0564*/ 	.word	0x00000000
        /*0568*/ 	.short	0x0101
        /*056a*/ 	.byte	0x04
	.zero		1


	//   ....[36]....
        /*056c*/ 	.word	0x00009280
        /*0570*/ 	.word	0x000000ff
        /*0574*/ 	.word	0x00012480
        /*0578*/ 	.short	0x010a
        /*057a*/ 	.byte	0x26
	.zero		1


	//   ....[37]....
        /*057c*/ 	.word	0x000093e0
        /*0580*/ 	.word	0x000000ff
        /*0584*/ 	.word	0x00012440
        /*0588*/ 	.short	0x010a
        /*058a*/ 	.byte	0x26
	.zero		1


	//   ....[38]....
        /*058c*/ 	.word	0x00009ee0
        /*0590*/ 	.word	0x000000ff
        /*0594*/ 	.word	0x00012400
        /*0598*/ 	.short	0x0107
        /*059a*/ 	.byte	0x26
	.zero		1


	//   ....[39]....
        /*059c*/ 	.word	0x00009f20
        /*05a0*/ 	.word	0x000000ff
        /*05a4*/ 	.word	0x00012400
        /*05a8*/ 	.short	0x0101
        /*05aa*/ 	.byte	0x26
	.zero		1


	//   ....[40]....
        /*05ac*/ 	.word	0x00009f30
        /*05b0*/ 	.word	0x000000ff
        /*05b4*/ 	.word	0x00012420
        /*05b8*/ 	.short	0x010a
        /*05ba*/ 	.byte	0x26
	.zero		1


	//   ....[41]....
        /*05bc*/ 	.word	0x0000a220
        /*05c0*/ 	.word	0x00000007
        /*05c4*/ 	.word	0x00012480
        /*05c8*/ 	.short	0x010a
        /*05ca*/ 	.byte	0x3f
	.zero		1


	//   ....[42]....
        /*05cc*/ 	.word	0x0000a420
        /*05d0*/ 	.word	0x00000007
        /*05d4*/ 	.word	0x00012440
        /*05d8*/ 	.short	0x010a
        /*05da*/ 	.byte	0x3f
	.zero		1


	//   ....[43]....
        /*05dc*/ 	.word	0x0000a690
        /*05e0*/ 	.word	0x00000014
        /*05e4*/ 	.word	0x00012470
        /*05e8*/ 	.short	0x010a
        /*05ea*/ 	.byte	0x3f
	.zero		1


	//   ....[44]....
        /*05ec*/ 	.word	0x0000a6f0
        /*05f0*/ 	.word	0x00000014
        /*05f4*/ 	.word	0x00012460
        /*05f8*/ 	.short	0x010a
        /*05fa*/ 	.byte	0x3f
	.zero		1


	//   ....[45]....
        /*05fc*/ 	.word	0x0000a9b0
        /*0600*/ 	.word	0x00000014
        /*0604*/ 	.word	0x00012450
        /*0608*/ 	.short	0x0101
        /*060a*/ 	.byte	0x3f
	.zero		1


	//   ....[46]....
        /*060c*/ 	.word	0x0000aa20
        /*0610*/ 	.word	0x00000004
        /*0614*/ 	.word	0x00000000
        /*0618*/ 	.short	0x0101
        /*061a*/ 	.byte	0x3f
	.zero		1


	//   ....[47]....
        /*061c*/ 	.word	0x0000ab20
        /*0620*/ 	.word	0x0000000c
        /*0624*/ 	.word	0x00012470
        /*0628*/ 	.short	0x010a
        /*062a*/ 	.byte	0x3f
	.zero		1


	//   ....[48]....
        /*062c*/ 	.word	0x0000abc0
        /*0630*/ 	.word	0x0000000c
        /*0634*/ 	.word	0x00012460
        /*0638*/ 	.short	0x010a
        /*063a*/ 	.byte	0x3f
	.zero		1


	//   ....[49]....
        /*063c*/ 	.word	0x0000ae80
        /*0640*/ 	.word	0x0000000c
        /*0644*/ 	.word	0x00012450
        /*0648*/ 	.short	0x0101
        /*064a*/ 	.byte	0x3f
	.zero		1


	//   ....[50]....
        /*064c*/ 	.word	0x0000aee0
        /*0650*/ 	.word	0x00000004
        /*0654*/ 	.word	0x00000000
        /*0658*/ 	.short	0x0101
        /*065a*/ 	.byte	0x3f
	.zero		1


	//   ....[51]....
        /*065c*/ 	.word	0x0000af80
        /*0660*/ 	.word	0x00000009
        /*0664*/ 	.word	0x00012420
        /*0668*/ 	.short	0x010a
        /*066a*/ 	.byte	0x3f
	.zero		1


	//   ....[52]....
        /*066c*/ 	.word	0x0000b090
        /*0670*/ 	.word	0x00000007
        /*0674*/ 	.word	0x00000000
        /*0678*/ 	.short	0x010a
        /*067a*/ 	.byte	0x3f
	.zero		1


	//   ....[53]....
        /*067c*/ 	.word	0x0000b100
        /*0680*/ 	.word	0x00000005
        /*0684*/ 	.word	0x00000000
        /*0688*/ 	.short	0x010a
        /*068a*/ 	.byte	0x3f
	.zero		1


	//   ....[54]....
        /*068c*/ 	.word	0x0000b150
        /*0690*/ 	.word	0x00000003
        /*0694*/ 	.word	0x00012460
        /*0698*/ 	.short	0x010a
        /*069a*/ 	.byte	0x3f
	.zero		1


	//   ....[55]....
        /*069c*/ 	.word	0x0000b1a0
        /*06a0*/ 	.word	0x00000005
        /*06a4*/ 	.word	0x00012460
        /*06a8*/ 	.short	0x010a
        /*06aa*/ 	.byte	0x3f
	.zero		1


	//   ....[56]....
        /*06ac*/ 	.word	0x0000b1e0
        /*06b0*/ 	.word	0x00000003
        /*06b4*/ 	.word	0x00012480
        /*06b8*/ 	.short	0x010a
        /*06ba*/ 	.byte	0x3f
	.zero		1


	//   ....[57]....
        /*06bc*/ 	.word	0x0000b200
        /*06c0*/ 	.word	0x00000005
        /*06c4*/ 	.word	0x00012480
        /*06c8*/ 	.short	0x010a
        /*06ca*/ 	.byte	0x3f
	.zero		1


	//   ....[58]....
        /*06cc*/ 	.word	0x0000b270
        /*06d0*/ 	.word	0x00000003
        /*06d4*/ 	.word	0x00012400
        /*06d8*/ 	.short	0x010a
        /*06da*/ 	.byte	0x3f
	.zero		1


	//   ....[59]....
        /*06dc*/ 	.word	0x0000b2d0
        /*06e0*/ 	.word	0x00000003
        /*06e4*/ 	.word	0x00012430
        /*06e8*/ 	.short	0x010a
        /*06ea*/ 	.byte	0x3f
	.zero		1


	//   ....[60]....
        /*06ec*/ 	.word	0x0000b330
        /*06f0*/ 	.word	0x00000007
        /*06f4*/ 	.word	0x00012430
        /*06f8*/ 	.short	0x010a
        /*06fa*/ 	.byte	0x3f
	.zero		1


	//   ....[61]....
        /*06fc*/ 	.word	0x0000b390
        /*0700*/ 	.word	0x00000007
        /*0704*/ 	.word	0x00012450
        /*0708*/ 	.short	0x010a
        /*070a*/ 	.byte	0x3f
	.zero		1


	//   ....[62]....
        /*070c*/ 	.word	0x0000b3f0
        /*0710*/ 	.word	0x00000004
        /*0714*/ 	.word	0x00012450
        /*0718*/ 	.short	0x010a
        /*071a*/ 	.byte	0x3f
	.zero		1


	//   ....[63]....
        /*071c*/ 	.word	0x0000b550
        /*0720*/ 	.word	0x00000005
        /*0724*/ 	.word	0x00012480
        /*0728*/ 	.short	0x010a
        /*072a*/ 	.byte	0x3f
	.zero		1


	//   ....[64]....
        /*072c*/ 	.word	0x0000b5b0
        /*0730*/ 	.word	0x00000005
        /*0734*/ 	.word	0x00012440
        /*0738*/ 	.short	0x010a
        /*073a*/ 	.byte	0x3f
	.zero		1


	//   ....[65]....
        /*073c*/ 	.word	0x0000bd20
        /*0740*/ 	.word	0x00000003
        /*0744*/ 	.word	0x00012420
        /*0748*/ 	.short	0x010a
        /*074a*/ 	.byte	0x3f
	.zero		1


	//   ....[66]....
        /*074c*/ 	.word	0x0000bd70
        /*0750*/ 	.word	0x00000007
        /*0754*/ 	.word	0x00012480
        /*0758*/ 	.short	0x010a
        /*075a*/ 	.byte	0x3f
	.zero		1


	//   ....[67]....
        /*075c*/ 	.word	0x0000bdc0
        /*0760*/ 	.word	0x00000007
        /*0764*/ 	.word	0x00012440
        /*0768*/ 	.short	0x010a
        /*076a*/ 	.byte	0x3f
	.zero		1


	//   ....[68]....
        /*076c*/ 	.word	0x0000be10
        /*0770*/ 	.word	0x00000014
        /*0774*/ 	.word	0x00012470
        /*0778*/ 	.short	0x010a
        /*077a*/ 	.byte	0x3f
	.zero		1


	//   ....[69]....
        /*077c*/ 	.word	0x0000be60
        /*0780*/ 	.word	0x00000014
        /*0784*/ 	.word	0x00012460
        /*0788*/ 	.short	0x010a
        /*078a*/ 	.byte	0x3f
	.zero		1


	//   ....[70]....
        /*078c*/ 	.word	0x0000beb0
        /*0790*/ 	.word	0x0000000c
        /*0794*/ 	.word	0x00012470
        /*0798*/ 	.short	0x010a
        /*079a*/ 	.byte	0x3f
	.zero		1


	//   ....[71]....
        /*079c*/ 	.word	0x0000bf00
        /*07a0*/ 	.word	0x0000000c
        /*07a4*/ 	.word	0x00012460
        /*07a8*/ 	.short	0x010a
        /*07aa*/ 	.byte	0x3f
	.zero		1


	//   ....[72]....
        /*07ac*/ 	.word	0x0000bf50
        /*07b0*/ 	.word	0x00000009
        /*07b4*/ 	.word	0x00012420
        /*07b8*/ 	.short	0x010a
        /*07ba*/ 	.byte	0x3f
	.zero		1


	//   ....[73]....
        /*07bc*/ 	.word	0x0000bfa0
        /*07c0*/ 	.word	0x00000007
        /*07c4*/ 	.word	0x00000000
        /*07c8*/ 	.short	0x010a
        /*07ca*/ 	.byte	0x3f
	.zero		1


	//   ....[74]....
        /*07cc*/ 	.word	0x0000bff0
        /*07d0*/ 	.word	0x00000005
        /*07d4*/ 	.word	0x00000000
        /*07d8*/ 	.short	0x010a
        /*07da*/ 	.byte	0x3f
	.zero		1


	//   ....[75]....
        /*07dc*/ 	.word	0x0000c040
        /*07e0*/ 	.word	0x00000003
        /*07e4*/ 	.word	0x00012460
        /*07e8*/ 	.short	0x010a
        /*07ea*/ 	.byte	0x3f
	.zero		1


	//   ....[76]....
        /*07ec*/ 	.word	0x0000c090
        /*07f0*/ 	.word	0x00000005
        /*07f4*/ 	.word	0x00012460
        /*07f8*/ 	.short	0x010a
        /*07fa*/ 	.byte	0x3f
	.zero		1


	//   ....[77]....
        /*07fc*/ 	.word	0x0000c0e0
        /*0800*/ 	.word	0x00000003
        /*0804*/ 	.word	0x00012480
        /*0808*/ 	.short	0x010a
        /*080a*/ 	.byte	0x3f
	.zero		1


	//----- nvinfo : EIATTR_NUM_MBARRIERS
	.align		4
.L_1389:
        /*080c*/ 	.byte	0x03, 0x38
        /*080e*/ 	.short	0x0016


	//----- nvinfo : EIATTR_EXIT_INSTR_OFFSETS
	.align		4
        /*0810*/ 	.byte	0x04, 0x1c
        /*0812*/ 	.short	(.L_1391 - .L_1390)


	//   ....[0]....
.L_1390:
        /*0814*/ 	.word	0x0000b250


	//----- nvinfo : EIATTR_MAX_THREADS
	.align		4
.L_1391:
        /*0818*/ 	.byte	0x04, 0x05
        /*081a*/ 	.short	(.L_1393 - .L_1392)
.L_1392:
        /*081c*/ 	.word	0x00000200
        /*0820*/ 	.word	0x00000001
        /*0824*/ 	.word	0x00000001


	//----- nvinfo : EIATTR_CRS_STACK_SIZE
	.align		4
.L_1393:
        /*0828*/ 	.byte	0x04, 0x1e
        /*082a*/ 	.short	(.L_1395 - .L_1394)
.L_1394:
        /*082c*/ 	.word	0x00000000


	//----- nvinfo : EIATTR_CBANK_PARAM_SIZE
	.align		4
.L_1395:
        /*0830*/ 	.byte	0x03, 0x19
        /*0832*/ 	.short	0x0a70


	//----- nvinfo : EIATTR_PARAM_CBANK
	.align		4
        /*0834*/ 	.byte	0x04, 0x0a
        /*0836*/ 	.short	(.L_1397 - .L_1396)
	.align		4
.L_1396:
        /*0838*/ 	.word	index@(.nv.constant0._ZN7cutlass13device_kernelIN5flash11enable_sm90INS1_16FlashAttnFwdSm90INS1_25CollectiveMainloopFwdSm90ILi2EN4cute5tupleIJNS5_1CILi1EEES8_S8_EEENS6_IJNS7_ILi192EEENS7_ILi160EEENS7_ILi64EEEEEELi64ENS_12float_e4m3_tEfNS_4arch4Sm90ELb0ELb0ELb0ELb0ELb0ELb0ELb0ELb1ELb1ELb1ELb1ELb0EEENS1_21CollectiveEpilogueFwdINS6_IJSA_SC_SB_EEES9_NS_10bfloat16_tESG_Li384ELb0ELb1ELb1ELb1EEENS1_19SingleTileSchedulerILb0ELb1ELb1ELi192EEEEEEEEEvNT_6ParamsE)
        /*083c*/ 	.short	0x0210
        /*083e*/ 	.short	0x0a70


	//----- nvinfo : EIATTR_SW_WAR
	.align		4
.L_1397:
        /*0840*/ 	.byte	0x04, 0x36
        /*0842*/ 	.short	(.L_1399 - .L_1398)
.L_1398:
        /*0844*/ 	.word	0x00000008
.L_1399:


//--------------------- .nv.info._ZN7cutlass13device_kernelIN5flash11enable_sm90INS1_16FlashAttnFwdSm90INS1_25CollectiveMainloopFwdSm90ILi2EN4cute5tupleIJNS5_1CILi1EEES8_S8_EEENS6_IJNS7_ILi192EEENS7_ILi160EEENS7_ILi64EEEEEELi64ENS_12float_e4m3_tEfNS_4arch4Sm90ELb0ELb0ELb0ELb1ELb0ELb0ELb0ELb1ELb1ELb1ELb1ELb0EEENS1_21CollectiveEpilogueFwdINS6_IJSA_SC_SB_EEES9_NS_10bfloat16_tESG_Li384ELb1ELb1ELb1ELb1EEENS1_36VarlenDynamicPersistentTileSchedulerILi192ELi160ELi384ELi128ELb1ELb1ELb1ELb0ELb1ELb1EEEEEEEEEvNT_6ParamsE --------------------------
	.section	.nv.info._ZN7cutlass13device_kernelIN5flash11enable_sm90INS1_16FlashAttnFwdSm90INS1_25CollectiveMainloopFwdSm90ILi2EN4cute5tupleIJNS5_1CILi1EEES8_S8_EEENS6_IJNS7_ILi192EEENS7_ILi160EEENS7_ILi64EEEEEELi64ENS_12float_e4m3_tEfNS_4arch4Sm90ELb0ELb0ELb0ELb1ELb0ELb0ELb0ELb1ELb1ELb1ELb1ELb0EEENS1_21CollectiveEpilogueFwdINS6_IJSA_SC_SB_EEES9_NS_10bfloat16_tESG_Li384ELb1ELb1ELb1ELb1EEENS1_36VarlenDynamicPersistentTileSchedulerILi192ELi160ELi384ELi128ELb1ELb1ELb1ELb0ELb1ELb1EEEEEEEEEvNT_6ParamsE,"",@"SHT_CUDA_INFO"
	.sectionflags	@""
	.align	4


	//----- nvinfo : EIATTR_CUDA_API_VERSION
	.align		4
        /*0000*/ 	.byte	0x04, 0x37
        /*0002*/ 	.short	(.L_1401 - .L_1400)
.L_1400:
        /*0004*/ 	.word	0x00000082


	//----- nvinfo : EIATTR_KPARAM_INFO
	.align		4
.L_1401:
        /*0008*/ 	.byte	0x04, 0x17
        /*000a*/ 	.short	(.L_1403 - .L_1402)
.L_1402:
        /*000c*/ 	.word	0x00000000
        /*0010*/ 	.short	0x0000
        /*0012*/ 	.short	0x0070
        /*0014*/ 	.byte	0x00, 0xf0, 0x01, 0x2a


	//----- nvinfo : EIATTR_SPARSE_MMA_MASK
	.align		4
.L_1403:
        /*0018*/ 	.byte	0x03, 0x50
        /*001a*/ 	.short	0x0000


	//----- nvinfo : EIATTR_MAXREG_COUNT
	.align		4
        /*001c*/ 	.byte	0x03, 0x1b
        /*001e*/ 	.short	0x0080


	//----- nvinfo : EIATTR_NUM_BARRIERS
	.align		4
        /*0020*/ 	.byte	0x02, 0x4c
        /*0022*/ 	.byte	0x09
	.zero		1


	//----- nvinfo : EIATTR_EXTERNS
	.align		4
        /*0024*/ 	.byte	0x04, 0x0f
        /*0026*/ 	.short	(.L_1405 - .L_1404)


	//   ....[0]....
	.align		4
.L_1404:
        /*0028*/ 	.word	index@(__assertfail)


	//----- nvinfo : EIATTR_ANNOTATIONS
	.align		4
.L_1405:
        /*002c*/ 	.byte	0x04, 0x55
        /*002e*/ 	.short	(.L_1407 - .L_1406)


	//   ....[0]....
.L_1406:
        /* <DEDUP_REMOVED lines=14> */


	//----- nvinfo : EIATTR_MERCURY_ISA_VERSION
	.align		4
.L_1407:
        /*0100*/ 	.byte	0x03, 0x5f
        /*0102*/ 	.short	0x0101


	//----- nvinfo : EIATTR_UNUSED_LOAD_BYTE_OFFSET
	.align		4
        /*0104*/ 	.byte	0x04, 0x44
        /*0106*/ 	.short	(.L_1409 - .L_1408)


	//   ....[0]....
.L_1408:
        /*0108*/ 	.word	0x00000a00
        /*010c*/ 	.word	0x0000fff0


	//   ....[1]....
        /*0110*/ 	.word	0x00007140
        /*0114*/ 	.word	0x0000fff0


	//----- nvinfo : EIATTR_INT_WARP_WIDE_INSTR_OFFSETS
	.align		4
.L_1409:
        /*0118*/ 	.byte	0x04, 0x31
        /*011a*/ 	.short	(.L_1411 - .L_1410)


	//   ....[0]....
.L_1410:
        /*011c*/ 	.word	0x00000130


	//   ....[1]....
        /*0120*/ 	.word	0x00000170


	//   ....[2]....
        /*0124*/ 	.word	0x000001e0


	//   ....[3]....
        /*0128*/ 	.word	0x0000b330


	//   ....[4]....
        /*012c*/ 	.word	0x0000b3c0


	//   ....[5]....
        /*0130*/ 	.word	0x0000d720


	//   ....[6]....
        /*0134*/ 	.word	0x0000d7b0


	//----- nvinfo : EIATTR_COOP_GROUP_MASK_REGIDS
	.align		4
.L_1411:
        /*0138*/ 	.byte	0x04, 0x29
        /*013a*/ 	.short	(.L_1413 - .L_1412)


	//   ....[0]....
.L_1412:
        /*013c*/ 	.word	0xffffffff


	//   ....[1]....
        /*0140*/ 	.word	0xffffffff


	//   ....[2]....
        /*0144*/ 	.word	0xffffffff


	//   ....[3]....
        /*0148*/ 	.word	0xffffffff


	//   ....[4]....
        /*014c*/ 	.word	0xffffffff


	//   ....[5]....
        /*0150*/ 	.word	0xffffffff


	//   ....[6]....
        /*0154*/ 	.word	0xffffffff


	//   ....[7]....
        /*0158*/ 	.word	0xffffffff


	//   ....[8]....
        /*015c*/ 	.word	0xffffffff


	//   ....[9]....
        /*0160*/ 	.word	0xffffffff


	//   ....[10]....
        /*0164*/ 	.word	0xffffffff


	//   ....[11]....
        /*0168*/ 	.word	0xffffffff


	//   ....[12]....
        /*016c*/ 	.word	0xffffffff


	//   ....[13]....
        /*0170*/ 	.word	0xffffffff


	//   ....[14]....
        /*0174*/ 	.word	0xffffffff


	//   ....[15]....
        /*0178*/ 	.word	0xffffffff


	//   ....[16]....
        /*017c*/ 	.word	0xffffffff


	//   ....[17]....
        /*0180*/ 	.word	0xffffffff


	//   ....[18]....
        /*0184*/ 	.word	0xffffffff


	//   ....[19]....
        /*0188*/ 	.word	0xffffffff


	//   ....[20]....
        /*018c*/ 	.word	0xffffffff


	//   ....[21]....
        /*0190*/ 	.word	0xffffffff


	//   ....[22]....
        /*0194*/ 	.word	0xffffffff


	//   ....[23]....
        /*0198*/ 	.word	0xffffffff


	//   ....[24]....
        /*019c*/ 	.word	0xffffffff


	//   ....[25]....
        /*01a0*/ 	.word	0xffffffff


	//   ....[26]....
        /*01a4*/ 	.word	0xffffffff


	//   ....[27]....
        /*01a8*/ 	.word	0xffffffff


	//   ....[28]....
        /*01ac*/ 	.word	0xffffffff


	//   ....[29]....
        /*01b0*/ 	.word	0xffffffff


	//   ....[30]....
        /*01b4*/ 	.word	0xffffffff


	//   ....[31]....
        /*01b8*/ 	.word	0xffffffff


	//   ....[32]....
        /*01bc*/ 	.word	0xffffffff


	//   ....[33]....
        /*01c0*/ 	.word	0xffffffff


	//   ....[34]....
        /*01c4*/ 	.word	0xffffffff


	//   ....[35]....
        /*01c8*/ 	.word	0xffffffff


	//   ....[36]....
        /*01cc*/ 	.word	0xffffffff


	//   ....[37]....
        /*01d0*/ 	.word	0xffffffff


	//   ....[38]....
        /*01d4*/ 	.word	0xffffffff


	//   ....[39]....
        /*01d8*/ 	.word	0xffffffff


	//   ....[40]....
        /*01dc*/ 	.word	0xffffffff


	//   ....[41]....
        /*01e0*/ 	.word	0xffffffff


	//   ....[42]....
        /*01e4*/ 	.word	0xffffffff


	//   ....[43]....
        /*01e8*/ 	.word	0xffffffff


	//   ....[44]....
        /*01ec*/ 	.word	0xffffffff


	//   ....[45]....
        /*01f0*/ 	.word	0xffffffff


	//   ....[46]....
        /*01f4*/ 	.word	0xffffffff


	//   ....[47]....
        /*01f8*/ 	.word	0xffffffff


	//   ....[48]....
        /*01fc*/ 	.word	0xffffffff


	//   ....[49]....
        /*0200*/ 	.word	0xffffffff


	//   ....[50]....
        /*0204*/ 	.word	0xffffffff


	//   ....[51]....
        /*0208*/ 	.word	0xffffffff


	//   ....[52]....
        /*020c*/ 	.word	0xffffffff


	//   ....[53]....
        /*0210*/ 	.word	0xffffffff


	//   ....[54]....
        /*0214*/ 	.word	0xffffffff


	//   ....[55]....
        /*0218*/ 	.word	0xffffffff


	//   ....[56]....
        /*021c*/ 	.word	0xffffffff


	//   ....[57]....
        /*0220*/ 	.word	0xffffffff


	//   ....[58]....
        /*0224*/ 	.word	0xffffffff


	//   ....[59]....
        /*0228*/ 	.word	0xffffffff


	//   ....[60]....
        /*022c*/ 	.word	0xffffffff


	//   ....[61]....
        /*0230*/ 	.word	0xffffffff


	//   ....[62]....
        /*0234*/ 	.word	0xffffffff


	//   ....[63]....
        /*0238*/ 	.word	0xffffffff


	//   ....[64]....
        /*023c*/ 	.word	0xffffffff


	//   ....[65]....
        /*0240*/ 	.word	0xffffffff


	//   ....[66]....
        /*0244*/ 	.word	0xffffffff


	//   ....[67]....
        /*0248*/ 	.word	0xffffffff


	//   ....[68]....
        /*024c*/ 	.word	0xffffffff


	//   ....[69]....
        /*0250*/ 	.word	0xffffffff


	//   ....[70]....
        /*0254*/ 	.word	0xffffffff


	//   ....[71]....
        /*0258*/ 	.word	0xffffffff


	//   ....[72]....
        /*025c*/ 	.word	0xffffffff


	//   ....[73]....
        /*0260*/ 	.word	0xffffffff


	//   ....[74]....
        /*0264*/ 	.word	0xffffffff


	//   ....[75]....
        /*0268*/ 	.word	0xffffffff


	//   ....[76]....
        /*026c*/ 	.word	0xffffffff


	//   ....[77]....
        /*0270*/ 	.word	0xffffffff


	//   ....[78]....
        /*0274*/ 	.word	0xffffffff


	//   ....[79]....
        /*0278*/ 	.word	0xffffffff


	//   ....[80]....
        /*027c*/ 	.word	0xffffffff


	//   ....[81]....
        /*0280*/ 	.word	0xffffffff


	//   ....[82]....
        /*0284*/ 	.word	0xffffffff


	//   ....[83]....
        /*0288*/ 	.word	0xffffffff


	//   ....[84]....
        /*028c*/ 	.word	0xffffffff


	//   ....[85]....
        /*0290*/ 	.word	0xffffffff


	//   ....[86]....
        /*0294*/ 	.word	0xffffffff


	//   ....[87]....
        /*0298*/ 	.word	0xffffffff


	//   ....[88]....
        /*029c*/ 	.word	0xffffffff


	//   ....[89]....
        /*02a0*/ 	.word	0xffffffff


	//   ....[90]....
        /*02a4*/ 	.word	0xffffffff


	//   ....[91]....
        /*02a8*/ 	.word	0xffffffff


	//   ....[92]....
        /*02ac*/ 	.word	0xffffffff


	//   ....[93]....
        /*02b0*/ 	.word	0xffffffff


	//   ....[94]....
        /*02b4*/ 	.word	0xffffffff


	//   ....[95]....
        /*02b8*/ 	.word	0xffffffff


	//   ....[96]....
        /*02bc*/ 	.word	0xffffffff


	//   ....[97]....
        /*02c0*/ 	.word	0xffffffff


	//   ....[98]....
        /*02c4*/ 	.word	0xffffffff


	//   ....[99]....
        /*02c8*/ 	.word	0xffffffff


	//   ....[100]....
        /*02cc*/ 	.word	0xffffffff


	//   ....[101]....
        /*02d0*/ 	.word	0xffffffff


	//   ....[102]....
        /*02d4*/ 	.word	0xffffffff


	//   ....[103]....
        /*02d8*/ 	.word	0xffffffff


	//   ....[104]....
        /*02dc*/ 	.word	0xffffffff


	//   ....[105]....
        /*02e0*/ 	.word	0xffffffff


	//   ....[106]....
        /*02e4*/ 	.word	0xffffffff


	//   ....[107]....
        /*02e8*/ 	.word	0xffffffff


	//   ....[108]....
        /*02ec*/ 	.word	0xffffffff


	//   ....[109]....
        /*02f0*/ 	.word	0xffffffff


	//   ....[110]....
        /*02f4*/ 	.word	0xffffffff


	//   ....[111]....
        /*02f8*/ 	.word	0xffffffff


	//   ....[112]....
        /*02fc*/ 	.word	0xffffffff


	//   ....[113]....
        /*0300*/ 	.word	0xffffffff


	//   ....[114]....
        /*0304*/ 	.word	0xffffffff


	//   ....[115]....
        /*0308*/ 	.word	0xffffffff


	//   ....[116]....
        /*030c*/ 	.word	0xffffffff


	//   ....[117]....
        /*0310*/ 	.word	0xffffffff


	//   ....[118]....
        /*0314*/ 	.word	0xffffffff


	//   ....[119]....
        /*0318*/ 	.word	0xffffffff


	//   ....[120]....
        /*031c*/ 	.word	0xffffffff


	//   ....[121]....
        /*0320*/ 	.word	0xffffffff


	//   ....[122]....
        /*0324*/ 	.word	0xffffffff


	//   ....[123]....
        /*0328*/ 	.word	0xffffffff


	//   ....[124]....
        /*032c*/ 	.word	0xffffffff


	//   ....[125]....
        /*0330*/ 	.word	0x0500000f


	//   ....[126]....
        /*0334*/ 	.word	0x0500000f


	//   ....[127]....
        /*0338*/ 	.word	0x0500000f


	//   ....[128]....
        /*033c*/ 	.word	0x0500000f


	//   ....[129]....
        /*0340*/ 	.word	0x0500000f


	//   ....[130]....
        /*0344*/ 	.word	0x0500000f


	//   ....[131]....
        /*0348*/ 	.word	0x0500000f


	//   ....[132]....
        /*034c*/ 	.word	0x0500000f


	//   ....[133]....
        /*0350*/ 	.word	0x0500000f


	//   ....[134]....
        /*0354*/ 	.word	0x0500000f


	//   ....[135]....
        /*0358*/ 	.word	0x0500000f


	//   ....[136]....
        /*035c*/ 	.word	0x0500000f


	//   ....[137]....
        /*0360*/ 	.word	0x0500000f


	//   ....[138]....
        /*0364*/ 	.word	0x0500000f


	//----- nvinfo : EIATTR_COOP_GROUP_INSTR_OFFSETS
	.align		4
.L_1413:
        /*0368*/ 	.byte	0x04, 0x28
        /*036a*/ 	.short	(.L_1415 - .L_1414)


	//   ....[0]....
.L_1414:
        /*036c*/ 	.word	0x00000060


	//   ....[1]....
        /*0370*/ 	.word	0x00000140


	//   ....[2]....
        /*0374*/ 	.word	0x00000190


	//   ....[3]....
        /*0378*/ 	.word	0x000003c0


	//   ....[4]....
        /*037c*/ 	.word	0x00000520


	//   ....[5]....
        /*0380*/ 	.word	0x00000640


	//   ....[6]....
        /*0384*/ 	.word	0x000007a0


	//   ....[7]....
        /*0388*/ 	.word	0x000019c0


	//   ....[8]....
        /*038c*/ 	.word	0x00002bf0


	//   ....[9]....
        /*0390*/ 	.word	0x00002d00


	//   ....[10]....
        /*0394*/ 	.word	0x00003310


	//   ....[11]....
        /*0398*/ 	.word	0x00003370


	//   ....[12]....
        /*039c*/ 	.word	0x00005130


	//   ....[13]....
        /*03a0*/ 	.word	0x00005140


	//   ....[14]....
        /*03a4*/ 	.word	0x00005170


	//   ....[15]....
        /*03a8*/ 	.word	0x00005180


	//   ....[16]....
        /*03ac*/ 	.word	0x00006b60


	//   ....[17]....
        /*03b0*/ 	.word	0x00006b70


	//   ....[18]....
        /*03b4*/ 	.word	0x00006c10


	//   ....[19]....
        /*03b8*/ 	.word	0x00006c20


	//   ....[20]....
        /*03bc*/ 	.word	0x00007610


	//   ....[21]....
        /*03c0*/ 	.word	0x00007630


	//   ....[22]....
        /*03c4*/ 	.word	0x00007650


	//   ....[23]....
        /*03c8*/ 	.word	0x00007660


	//   ....[24]....
        /*03cc*/ 	.word	0x00007670


	//   ....[25]....
        /*03d0*/ 	.word	0x00007680


	//   ....[26]....
        /*03d4*/ 	.word	0x00007690


	//   ....[27]....
        /*03d8*/ 	.word	0x000076a0


	//   ....[28]....
        /*03dc*/ 	.word	0x000076b0


	//   ....[29]....
        /*03e0*/ 	.word	0x000076c0


	//   ....[30]....
        /*03e4*/ 	.word	0x000076d0


	//   ....[31]....
        /*03e8*/ 	.word	0x000076e0


	//   ....[32]....
        /*03ec*/ 	.word	0x000076f0


	//   ....[33]....
        /*03f0*/ 	.word	0x00007700


	//   ....[34]....
        /*03f4*/ 	.word	0x00007710


	//   ....[35]....
        /*03f8*/ 	.word	0x00007720


	//   ....[36]....
        /*03fc*/ 	.word	0x00007730


	//   ....[37]....
        /*0400*/ 	.word	0x00007740


	//   ....[38]....
        /*0404*/ 	.word	0x00007750


	//   ....[39]....
        /*0408*/ 	.word	0x00007760


	//   ....[40]....
        /*040c*/ 	.word	0x00007770


	//   ....[41]....
        /*0410*/ 	.word	0x00007780


	//   ....[42]....
        /*0414*/ 	.word	0x00007790


	//   ....[43]....
        /*0418*/ 	.word	0x000077a0


	//   ....[44]....
        /*041c*/ 	.word	0x000077b0


	//   ....[45]....
        /*0420*/ 	.word	0x000077c0


	//   ....[46]....
        /*0424*/ 	.word	0x000077d0


	//   ....[47]....
        /*0428*/ 	.word	0x000077e0


	//   ....[48]....
        /*042c*/ 	.word	0x000077f0


	//   ....[49]....
        /*0430*/ 	.word	0x00007800


	//   ....[50]....
        /*0434*/ 	.word	0x00007810


	//   ....[51]....
        /*0438*/ 	.word	0x00007820


	//   ....[52]....
        /*043c*/ 	.word	0x00008060


	//   ....[53]....
        /*0440*/ 	.word	0x00008070


	//   ....[54]....
        /*0444*/ 	.word	0x00008080


	//   ....[55]....
        /*0448*/ 	.word	0x000080c0


	//   ....[56]....
        /*044c*/ 	.word	0x000086e0


	//   ....[57]....
        /*0450*/ 	.word	0x00008720


	//   ....[58]....
        /*0454*/ 	.word	0x00008740


	//   ....[59]....
        /*0458*/ 	.word	0x00008780


	//   ....[60]....
        /*045c*/ 	.word	0x000087a0


	//   ....[61]....
        /*0460*/ 	.word	0x000087b0


	//   ....[62]....
        /*0464*/ 	.word	0x000087d0


	//   ....[63]....
        /*0468*/ 	.word	0x000087f0


	//   ....[64]....
        /*046c*/ 	.word	0x00008c50


	//   ....[65]....
        /*0470*/ 	.word	0x00008c60


	//   ....[66]....
        /*0474*/ 	.word	0x00008ea0


	//   ....[67]....
        /*0478*/ 	.word	0x00008eb0


	//   ....[68]....
        /*047c*/ 	.word	0x000099f0


	//   ....[69]....
        /*0480*/ 	.word	0x00009a20


	//   ....[70]....
        /*0484*/ 	.word	0x00009a60


	//   ....[71]....
        /*0488*/ 	.word	0x00009a90


	//   ....[72]....
        /*048c*/ 	.word	0x00009aa0


	//   ....[73]....
        /*0490*/ 	.word	0x00009ab0


	//   ....[74]....
        /*0494*/ 	.word	0x00009ac0


	//   ....[75]....
        /*0498*/ 	.word	0x00009ae0


	//   ....[76]....
        /*049c*/ 	.word	0x00009c30


	//   ....[77]....
        /*04a0*/ 	.word	0x00009e40


	//   ....[78]....
        /*04a4*/ 	.word	0x00009e70


	//   ....[79]....
        /*04a8*/ 	.word	0x00009ea0


	//   ....[80]....
        /*04ac*/ 	.word	0x00009ed0


	//   ....[81]....
        /*04b0*/ 	.word	0x00009f00


	//   ....[82]....
        /*04b4*/ 	.word	0x00009f40


	//   ....[83]....
        /*04b8*/ 	.word	0x0000a0e0


	//   ....[84]....
        /*04bc*/ 	.word	0x0000a110


	//   ....[85]....
        /*04c0*/ 	.word	0x0000a140


	//   ....[86]....
        /*04c4*/ 	.word	0x0000a170


	//   ....[87]....
        /*04c8*/ 	.word	0x0000a1a0


	//   ....[88]....
        /*04cc*/ 	.word	0x0000a1d0


	//   ....[89]....
        /*04d0*/ 	.word	0x0000a260


	//   ....[90]....
        /*04d4*/ 	.word	0x0000a2b0


	//   ....[91]....
        /*04d8*/ 	.word	0x0000a2c0


	//   ....[92]....
        /*04dc*/ 	.word	0x0000a370


	//   ....[93]....
        /*04e0*/ 	.word	0x0000ba80


	//   ....[94]....
        /*04e4*/ 	.word	0x0000c690


	//   ....[95]....
        /*04e8*/ 	.word	0x0000c6c0


	//   ....[96]....
        /*04ec*/ 	.word	0x0000c730


	//   ....[97]....
        /*04f0*/ 	.word	0x0000c770


	//   ....[98]....
        /*04f4*/ 	.word	0x0000c7b0


	//   ....[99]....
        /*04f8*/ 	.word	0x0000c7e0


	//   ....[100]....
        /*04fc*/ 	.word	0x0000c7f0


	//   ....[101]....
        /*0500*/ 	.word	0x0000c800


	//   ....[102]....
        /*0504*/ 	.word	0x0000c810


	//   ....[103]....
        /*0508*/ 	.word	0x0000c830


	//   ....[104]....
        /*050c*/ 	.word	0x0000c880


	//   ....[105]....
        /*0510*/ 	.word	0x0000c8f0


	//   ....[106]....
        /*0514*/ 	.word	0x0000de70


	//   ....[107]....
        /*0518*/ 	.word	0x0000dea0


	//   ....[108]....
        /*051c*/ 	.word	0x0000ded0


	//   ....[109]....
        /*0520*/ 	.word	0x0000dee0


	//   ....[110]....
        /*0524*/ 	.word	0x0000df00


	//   ....[111]....
        /*0528*/ 	.word	0x0000df20


	//   ....[112]....
        /*052c*/ 	.word	0x0000df60


	//   ....[113]....
        /*0530*/ 	.word	0x0000df90


	//   ....[114]....
        /*0534*/ 	.word	0x0000e100


	//   ....[115]....
        /*0538*/ 	.word	0x0000e130


	//   ....[116]....
        /*053c*/ 	.word	0x0000e160


	//   ....[117]....
        /*0540*/ 	.word	0x0000e190


	//   ....[118]....
        /*0544*/ 	.word	0x0000e1c0


	//   ....[119]....
        /*0548*/ 	.word	0x0000e200


	//   ....[120]....
        /*054c*/ 	.word	0x0000e280


	//   ....[121]....
        /*0550*/ 	.word	0x0000e2d0


	//   ....[122]....
        /*0554*/ 	.word	0x0000e2e0


	//   ....[123]....
        /*0558*/ 	.word	0x0000e370


	//   ....[124]....
        /*055c*/ 	.word	0x0000e920


	//   ....[125]....
        /*0560*/ 	.word	0x0000ee00


	//   ....[126]....
        /*0564*/ 	.word	0x0000efc0


	//   ....[127]....
        /*0568*/ 	.word	0x0000f030


	//   ....[128]....
        /*056c*/ 	.word	0x0000f0b0


	//   ....[129]....
        /*0570*/ 	.word	0x0000f160


	//   ....[130]....
        /*0574*/ 	.word	0x0000f1e0


	//   ....[131]....
        /*0578*/ 	.word	0x0000f280


	//   ....[132]....
        /*057c*/ 	.word	0x0000f300


	//   ....[133]....
        /*0580*/ 	.word	0x0000f3b0


	//   ....[134]....
        /*0584*/ 	.word	0x0000f410


	//   ....[135]....
        /*0588*/ 	.word	0x0000f4c0


	//   ....[136]....
        /*058c*/ 	.word	0x0000f540


	//   ....[137]....
        /*0590*/ 	.word	0x0000f5e0


	//   ....[138]....
        /*0594*/ 	.word	0x0000f920


	//----- nvinfo : EIATTR_REG_RECONFIG
	.align		4
.L_1415:
        /*0598*/ 	.byte	0x01, 0x54
	.zero		2


	//----- nvinfo : EIATTR_SYSCALL_OFFSETS
	.align		4
        /*059c*/ 	.byte	0x04, 0x46
        /*059e*/ 	.short	(.L_1417 - .L_1416)


	//   ....[0]....
.L_1416:
        /*05a0*/ 	.word	0x00001b90


	//   ....[1]....
        /*05a4*/ 	.word	0x0000b520


	//   ....[2]....
        /*05a8*/ 	.word	0x0000b690


	//   ....[3]....
        /*05ac*/ 	.word	0x0000b7e0


	//   ....[4]....
        /*05b0*/ 	.word	0x0000b920


	//   ....[5]....
        /*05b4*/ 	.word	0x0000c210


	//----- nvinfo : EIATTR_MBARRIER_INSTR_OFFSETS
	.align		4
.L_1417:
        /*05b8*/ 	.byte	0x04, 0x39
        /*05ba*/ 	.short	(.L_1419 - .L_1418)


	//   ....[0]....
.L_1418:
        /*05bc*/ 	.word	0x00000270
        /*05c0*/ 	.word	0x000000ff
        /*05c4*/ 	.word	0x00013200
        /*05c8*/ 	.short	0x0100
        /*05ca*/ 	.byte	0x08
	.zero		1


	//   ....[1]....
        /*05cc*/ 	.word	0x00000280
        /*05d0*/ 	.word	0x000000ff
        /*05d4*/ 	.word	0x00013220
        /*05d8*/ 	.short	0x0100
        /*05da*/ 	.byte	0x08
	.zero		1


	//   ....[2]....
        /*05dc*/ 	.word	0x00000370
        /*05e0*/ 	.word	0x000000ff
        /*05e4*/ 	.word	0x00013230
        /*05e8*/ 	.short	0x0100
        /*05ea*/ 	.byte	0x08
	.zero		1


	//   ....[3]....
        /*05ec*/ 	.word	0x00000380
        /*05f0*/ 	.word	0x000000ff
        /*05f4*/ 	.word	0x00013240
        /*05f8*/ 	.short	0x0100
        /*05fa*/ 	.byte	0x08
	.zero		1


	//   ....[4]....
        /*05fc*/ 	.word	0x00000390
        /*0600*/ 	.word	0x000000ff
        /*0604*/ 	.word	0x00013238
        /*0608*/ 	.short	0x0100
        /*060a*/ 	.byte	0x08
	.zero		1


	//   ....[5]....
        /*060c*/ 	.word	0x000003a0
        /*0610*/ 	.word	0x000000ff
        /*0614*/ 	.word	0x00013248
        /*0618*/ 	.short	0x0100
        /*061a*/ 	.byte	0x08
	.zero		1


	//   ....[6]....
        /*061c*/ 	.word	0x000004d0
        /*0620*/ 	.word	0x000000ff
        /*0624*/ 	.word	0x00013250
        /*0628*/ 	.short	0x0100
        /*062a*/ 	.byte	0x08
	.zero		1


	//   ....[7]....
        /*062c*/ 	.word	0x000004e0
        /*0630*/ 	.word	0x000000ff
        /*0634*/ 	.word	0x00013260
        /*0638*/ 	.short	0x0100
        /*063a*/ 	.byte	0x08
	.zero		1


	//   ....[8]....
        /*063c*/ 	.word	0x000004f0
        /*0640*/ 	.word	0x000000ff
        /*0644*/ 	.word	0x00013258
        /*0648*/ 	.short	0x0100
        /*064a*/ 	.byte	0x08
	.zero		1


	//   ....[9]....
        /*064c*/ 	.word	0x00000500
        /*0650*/ 	.word	0x000000ff
        /*0654*/ 	.word	0x00013268
        /*0658*/ 	.short	0x0100
        /*065a*/ 	.byte	0x08
	.zero		1


	//   ....[10]....
        /*065c*/ 	.word	0x000005f0
        /*0660*/ 	.word	0x000000ff
        /*0664*/ 	.word	0x00013270
        /*0668*/ 	.short	0x0100
        /*066a*/ 	.byte	0x06
	.zero		1


	//   ....[11]....
        /*066c*/ 	.word	0x00000600
        /*0670*/ 	.word	0x000000ff
        /*0674*/ 	.word	0x00013280
        /*0678*/ 	.short	0x0100
        /*067a*/ 	.byte	0x06
	.zero		1


	//   ....[12]....
        /*067c*/ 	.word	0x00000610
        /*0680*/ 	.word	0x000000ff
        /*0684*/ 	.word	0x00013278
        /*0688*/ 	.short	0x0100
        /*068a*/ 	.byte	0x06
	.zero		1


	//   ....[13]....
        /*068c*/ 	.word	0x00000620
        /*0690*/ 	.word	0x000000ff
        /*0694*/ 	.word	0x00013288
        /*0698*/ 	.short	0x0100
        /*069a*/ 	.byte	0x06
	.zero		1


	//   ....[14]....
        /*069c*/ 	.word	0x00000750
        /*06a0*/ 	.word	0x000000ff
        /*06a4*/ 	.word	0x00013290
        /*06a8*/ 	.short	0x0100
        /*06aa*/ 	.byte	0x08
	.zero		1


	//   ....[15]....
        /*06ac*/ 	.word	0x00000760
        /*06b0*/ 	.word	0x000000ff
        /*06b4*/ 	.word	0x000132a0
        /*06b8*/ 	.short	0x0100
        /*06ba*/ 	.byte	0x08
	.zero		1


	//   ....[16]....
        /*06bc*/ 	.word	0x00000770
        /*06c0*/ 	.word	0x000000ff
        /*06c4*/ 	.word	0x00013298
        /*06c8*/ 	.short	0x0100
        /*06ca*/ 	.byte	0x08
	.zero		1


	//   ....[17]....
        /*06cc*/ 	.word	0x00000780
        /*06d0*/ 	.word	0x000000ff
        /*06d4*/ 	.word	0x000132a8
        /*06d8*/ 	.short	0x0100
        /*06da*/ 	.byte	0x08
	.zero		1


	//   ....[18]....
        /*06dc*/ 	.word	0x000008b0
        /*06e0*/ 	.word	0x000000ff
        /*06e4*/ 	.word	0x000132b0
        /*06e8*/ 	.short	0x0100
        /*06ea*/ 	.byte	0x08
	.zero		1


	//   ....[19]....
        /*06ec*/ 	.word	0x000008c0
        /*06f0*/ 	.word	0x000000ff
        /*06f4*/ 	.word	0x000132c0
        /*06f8*/ 	.short	0x0100
        /*06fa*/ 	.byte	0x08
	.zero		1


	//   ....[20]....
        /*06fc*/ 	.word	0x000008d0
        /*0700*/ 	.word	0x000000ff
        /*0704*/ 	.word	0x000132b8
        /*0708*/ 	.short	0x0100
        /*070a*/ 	.byte	0x08
	.zero		1


	//   ....[21]....
        /*070c*/ 	.word	0x000008e0
        /*0710*/ 	.word	0x000000ff
        /*0714*/ 	.word	0x000132c8
        /*0718*/ 	.short	0x0100
        /*071a*/ 	.byte	0x08
	.zero		1


	//   ....[22]....
        /*071c*/ 	.word	0x00001c40
        /*0720*/ 	.word	0x00000000
        /*0724*/ 	.word	0x00013200
        /*0728*/ 	.short	0x010a
        /*072a*/ 	.byte	0x3f
	.zero		1


	//   ....[23]....
        /*072c*/ 	.word	0x00001cd0
        /*0730*/ 	.word	0x00000007
        /*0734*/ 	.word	0x00013230
        /*0738*/ 	.short	0x010a
        /*073a*/ 	.byte	0x3f
	.zero		1


	//   ....[24]....
        /*073c*/ 	.word	0x00001d60
        /*0740*/ 	.word	0x00000007
        /*0744*/ 	.word	0x00013230
        /*0748*/ 	.short	0x010a
        /*074a*/ 	.byte	0x3f
	.zero		1


	//   ....[25]....
        /*074c*/ 	.word	0x000036e0
        /*0750*/ 	.word	0x0000002e
        /*0754*/ 	.word	0x00000000
        /*0758*/ 	.short	0x0101
        /*075a*/ 	.byte	0x3f
	.zero		1


	//   ....[26]....
        /*075c*/ 	.word	0x00004610
        /*0760*/ 	.word	0x0000000b
        /*0764*/ 	.word	0x00013230
        /*0768*/ 	.short	0x010a
        /*076a*/ 	.byte	0x3f
	.zero		1


	//   ....[27]....
        /*076c*/ 	.word	0x00004650
        /*0770*/ 	.word	0x0000000b
        /*0774*/ 	.word	0x00013230
        /*0778*/ 	.short	0x010a
        /*077a*/ 	.byte	0x3f
	.zero		1


	//   ....[28]....
        /*077c*/ 	.word	0x00004ab0
        /*0780*/ 	.word	0x000000ff
        /*0784*/ 	.word	0x00013250
        /*0788*/ 	.short	0x010a
        /*078a*/ 	.byte	0x09
	.zero		1


	//   ....[29]....
        /*078c*/ 	.word	0x00004af0
        /*0790*/ 	.word	0x000000ff
        /*0794*/ 	.word	0x00013250
        /*0798*/ 	.short	0x010a
        /*079a*/ 	.byte	0x09
	.zero		1


	//   ....[30]....
        /*079c*/ 	.word	0x000060b0
        /*07a0*/ 	.word	0x00000007
        /*07a4*/ 	.word	0x00000000
        /*07a8*/ 	.short	0x0101
        /*07aa*/ 	.byte	0x3f
	.zero		1


	//   ....[31]....
        /*07ac*/ 	.word	0x000063f0
        /*07b0*/ 	.word	0x000000ff
        /*07b4*/ 	.word	0x00000000
        /*07b8*/ 	.short	0x0101
        /*07ba*/ 	.byte	0x06
	.zero		1


	//   ....[32]....
        /*07bc*/ 	.word	0x00006830
        /*07c0*/ 	.word	0x00000014
        /*07c4*/ 	.word	0x00013250
        /*07c8*/ 	.short	0x010a
        /*07ca*/ 	.byte	0x3f
	.zero		1


	//   ....[33]....
        /*07cc*/ 	.word	0x00006870
        /*07d0*/ 	.word	0x00000014
        /*07d4*/ 	.word	0x00013250
        /*07d8*/ 	.short	0x010a
        /*07da*/ 	.byte	0x3f
	.zero		1


	//   ....[34]....
        /*07dc*/ 	.word	0x00006ec0
        /*07e0*/ 	.word	0x00000003
        /*07e4*/ 	.word	0x00000000
        /*07e8*/ 	.short	0x0101
        /*07ea*/ 	.byte	0x3f
	.zero		1


	//   ....[35]....
        /*07ec*/ 	.word	0x000085d0
        /*07f0*/ 	.word	0x00000000
        /*07f4*/ 	.word	0x00000000
        /*07f8*/ 	.short	0x0101
        /*07fa*/ 	.byte	0x3f
	.zero		1


	//   ....[36]....
        /*07fc*/ 	.word	0x00008c40
        /*0800*/ 	.word	0x00000006
        /*0804*/ 	.word	0x00000000
        /*0808*/ 	.short	0x0101
        /*080a*/ 	.byte	0x3f
	.zero		1


	//   ....[37]....
        /*080c*/ 	.word	0x0000bcd0
        /*0810*/ 	.word	0x00000002
        /*0814*/ 	.word	0x00013280
        /*0818*/ 	.short	0x010a
        /*081a*/ 	.byte	0x3f
	.zero		1


	//   ....[38]....
        /*081c*/ 	.word	0x0000be60
        /*0820*/ 	.word	0x00000002
        /*0824*/ 	.word	0x00013240
        /*0828*/ 	.short	0x010a
        /*082a*/ 	.byte	0x3f
	.zero		1


	//   ....[39]....
        /*082c*/ 	.word	0x0000c9b0
        /*0830*/ 	.word	0x00000010
        /*0834*/ 	.word	0x00013200
        /*0838*/ 	.short	0x0107
        /*083a*/ 	.byte	0x3f
	.zero		1


	//   ....[40]....
        /*083c*/ 	.word	0x0000cab0
        /*0840*/ 	.word	0x00000010
        /*0844*/ 	.word	0x00013200
        /*0848*/ 	.short	0x0101
        /*084a*/ 	.byte	0x3f
	.zero		1


	//   ....[41]....
        /*084c*/ 	.word	0x0000cad0
        /*0850*/ 	.word	0x00000010
        /*0854*/ 	.word	0x00013220
        /*0858*/ 	.short	0x010a
        /*085a*/ 	.byte	0x3f
	.zero		1


	//   ....[42]....
        /*085c*/ 	.word	0x0000cd90
        /*0860*/ 	.word	0x00000004
        /*0864*/ 	.word	0x00013280
        /*0868*/ 	.short	0x010a
        /*086a*/ 	.byte	0x3f
	.zero		1


	//   ....[43]....
        /*086c*/ 	.word	0x0000cfe0
        /*0870*/ 	.word	0x00000004
        /*0874*/ 	.word	0x00013240
        /*0878*/ 	.short	0x010a
        /*087a*/ 	.byte	0x3f
	.zero		1


	//   ....[44]....
        /*087c*/ 	.word	0x0000d2a0
        /*0880*/ 	.word	0x00000003
        /*0884*/ 	.word	0x00013270
        /*0888*/ 	.short	0x010a
        /*088a*/ 	.byte	0x3f
	.zero		1


	//   ....[45]....
        /*088c*/ 	.word	0x0000d320
        /*0890*/ 	.word	0x00000003
        /*0894*/ 	.word	0x00013260
        /*0898*/ 	.short	0x010a
        /*089a*/ 	.byte	0x3f
	.zero		1


	//   ....[46]....
        /*089c*/ 	.word	0x0000d600
        /*08a0*/ 	.word	0x00000003
        /*08a4*/ 	.word	0x00013250
        /*08a8*/ 	.short	0x0101
        /*08aa*/ 	.byte	0x3f
	.zero		1


	//   ....[47]....
        /*08ac*/ 	.word	0x0000d680
        /*08b0*/ 	.word	0x00000002
        /*08b4*/ 	.word	0x00000000
        /*08b8*/ 	.short	0x0101
        /*08ba*/ 	.byte	0x3f
	.zero		1


	//   ....[48]....
        /*08bc*/ 	.word	0x0000d870
        /*08c0*/ 	.word	0x00000002
        /*08c4*/ 	.word	0x00013270
        /*08c8*/ 	.short	0x010a
        /*08ca*/ 	.byte	0x3f
	.zero		1


	//   ....[49]....
        /*08cc*/ 	.word	0x0000d8f0
        /*08d0*/ 	.word	0x00000002
        /*08d4*/ 	.word	0x00013260
        /*08d8*/ 	.short	0x010a
        /*08da*/ 	.byte	0x3f
	.zero		1


	//   ....[50]....
        /*08dc*/ 	.word	0x0000dbc0
        /*08e0*/ 	.word	0x00000002
        /*08e4*/ 	.word	0x00013250
        /*08e8*/ 	.short	0x0101
        /*08ea*/ 	.byte	0x3f
	.zero		1


	//   ....[51]....
        /*08ec*/ 	.word	0x0000dc10
        /*08f0*/ 	.word	0x00000000
        /*08f4*/ 	.word	0x00000000
        /*08f8*/ 	.short	0x0101
        /*08fa*/ 	.byte	0x3f
	.zero		1


	//   ....[52]....
        /*08fc*/ 	.word	0x0000e8a0
        /*0900*/ 	.word	0x00000007
        /*0904*/ 	.word	0x00013220
        /*0908*/ 	.short	0x010a
        /*090a*/ 	.byte	0x3f
	.zero		1


	//   ....[53]....
        /*090c*/ 	.word	0x0000ea40
        /*0910*/ 	.word	0x00000005
        /*0914*/ 	.word	0x00000000
        /*0918*/ 	.short	0x010a
        /*091a*/ 	.byte	0x3f
	.zero		1


	//   ....[54]....
        /*091c*/ 	.word	0x0000eab0
        /*0920*/ 	.word	0x00000003
        /*0924*/ 	.word	0x00000000
        /*0928*/ 	.short	0x010a
        /*092a*/ 	.byte	0x3f
	.zero		1


	//   ....[55]....
        /*092c*/ 	.word	0x0000eb00
        /*0930*/ 	.word	0x00000003
        /*0934*/ 	.word	0x00013260
        /*0938*/ 	.short	0x010a
        /*093a*/ 	.byte	0x3f
	.zero		1


	//   ....[56]....
        /*093c*/ 	.word	0x0000eb50
        /*0940*/ 	.word	0x00000005
        /*0944*/ 	.word	0x00013260
        /*0948*/ 	.short	0x010a
        /*094a*/ 	.byte	0x3f
	.zero		1


	//   ....[57]....
        /*094c*/ 	.word	0x0000eb90
        /*0950*/ 	.word	0x00000003
        /*0954*/ 	.word	0x00013280
        /*0958*/ 	.short	0x010a
        /*095a*/ 	.byte	0x3f
	.zero		1


	//   ....[58]....
        /*095c*/ 	.word	0x0000ebb0
        /*0960*/ 	.word	0x00000005
        /*0964*/ 	.word	0x00013280
        /*0968*/ 	.short	0x010a
        /*096a*/ 	.byte	0x3f
	.zero		1


	//   ....[59]....
        /*096c*/ 	.word	0x0000ec10
        /*0970*/ 	.word	0x00000000
        /*0974*/ 	.word	0x00013200
        /*0978*/ 	.short	0x010a
        /*097a*/ 	.byte	0x3f
	.zero		1


	//   ....[60]....
        /*097c*/ 	.word	0x0000ec60
        /*0980*/ 	.word	0x00000007
        /*0984*/ 	.word	0x00013230
        /*0988*/ 	.short	0x010a
        /*098a*/ 	.byte	0x3f
	.zero		1


	//   ....[61]....
        /*098c*/ 	.word	0x0000ecb0
        /*0990*/ 	.word	0x0000000b
        /*0994*/ 	.word	0x00013230
        /*0998*/ 	.short	0x010a
        /*099a*/ 	.byte	0x3f
	.zero		1


	//   ....[62]....
        /*099c*/ 	.word	0x0000ed10
        /*09a0*/ 	.word	0x00000006
        /*09a4*/ 	.word	0x00013250
        /*09a8*/ 	.short	0x010a
        /*09aa*/ 	.byte	0x3f
	.zero		1


	//   ....[63]....
        /*09ac*/ 	.word	0x0000ed60
        /*09b0*/ 	.word	0x00000014
        /*09b4*/ 	.word	0x00013250
        /*09b8*/ 	.short	0x010a
        /*09ba*/ 	.byte	0x3f
	.zero		1


	//   ....[64]....
        /*09bc*/ 	.word	0x0000eeb0
        /*09c0*/ 	.word	0x00000002
        /*09c4*/ 	.word	0x00013280
        /*09c8*/ 	.short	0x010a
        /*09ca*/ 	.byte	0x3f
	.zero		1


	//   ....[65]....
        /*09cc*/ 	.word	0x0000ef00
        /*09d0*/ 	.word	0x00000002
        /*09d4*/ 	.word	0x00013240
        /*09d8*/ 	.short	0x010a
        /*09da*/ 	.byte	0x3f
	.zero		1


	//   ....[66]....
        /*09dc*/ 	.word	0x0000f610
        /*09e0*/ 	.word	0x00000010
        /*09e4*/ 	.word	0x00013220
        /*09e8*/ 	.short	0x010a
        /*09ea*/ 	.byte	0x3f
	.zero		1


	//   ....[67]....
        /*09ec*/ 	.word	0x0000f660
        /*09f0*/ 	.word	0x00000004
        /*09f4*/ 	.word	0x00013280
        /*09f8*/ 	.short	0x010a
        /*09fa*/ 	.byte	0x3f
	.zero		1


	//   ....[68]....
        /*09fc*/ 	.word	0x0000f6b0
        /*0a00*/ 	.word	0x00000004
        /*0a04*/ 	.word	0x00013240
        /*0a08*/ 	.short	0x010a
        /*0a0a*/ 	.byte	0x3f
	.zero		1


	//   ....[69]....
        /*0a0c*/ 	.word	0x0000f700
        /*0a10*/ 	.word	0x00000003
        /*0a14*/ 	.word	0x00013270
        /*0a18*/ 	.short	0x010a
        /*0a1a*/ 	.byte	0x3f
	.zero		1


	//   ....[70]....
        /*0a1c*/ 	.word	0x0000f750
        /*0a20*/ 	.word	0x00000003
        /*0a24*/ 	.word	0x00013260
        /*0a28*/ 	.short	0x010a
        /*0a2a*/ 	.byte	0x3f
	.zero		1


	//   ....[71]....
        /*0a2c*/ 	.word	0x0000f7a0
        /*0a30*/ 	.word	0x00000002
        /*0a34*/ 	.word	0x00013270
        /*0a38*/ 	.short	0x010a
        /*0a3a*/ 	.byte	0x3f
	.zero		1


	//   ....[72]....
        /*0a3c*/ 	.word	0x0000f7f0
        /*0a40*/ 	.word	0x00000002
        /*0a44*/ 	.word	0x00013260
        /*0a48*/ 	.short	0x010a
        /*0a4a*/ 	.byte	0x3f
	.zero		1


	//   ....[73]....
        /*0a4c*/ 	.word	0x0000f840
        /*0a50*/ 	.word	0x00000007
        /*0a54*/ 	.word	0x00013220
        /*0a58*/ 	.short	0x010a
        /*0a5a*/ 	.byte	0x3f
	.zero		1


	//   ....[74]....
        /*0a5c*/ 	.word	0x0000f9e0
        /*0a60*/ 	.word	0x00000005
        /*0a64*/ 	.word	0x00000000
        /*0a68*/ 	.short	0x010a
        /*0a6a*/ 	.byte	0x3f
	.zero		1


	//   ....[75]....
        /*0a6c*/ 	.word	0x0000fa30
        /*0a70*/ 	.word	0x00000003
        /*0a74*/ 	.word	0x00000000
        /*0a78*/ 	.short	0x010a
        /*0a7a*/ 	.byte	0x3f
	.zero		1


	//   ....[76]....
        /*0a7c*/ 	.word	0x0000fa80
        /*0a80*/ 	.word	0x00000003
        /*0a84*/ 	.word	0x00013260
        /*0a88*/ 	.short	0x010a
        /*0a8a*/ 	.byte	0x3f
	.zero		1


	//   ....[77]....
        /*0a8c*/ 	.word	0x0000fad0
        /*0a90*/ 	.word	0x00000005
        /*0a94*/ 	.word	0x00013260
        /*0a98*/ 	.short	0x010a
        /*0a9a*/ 	.byte	0x3f
	.zero		1


	//   ....[78]....
        /*0a9c*/ 	.word	0x0000fb20
        /*0aa0*/ 	.word	0x00000003
        /*0aa4*/ 	.word	0x00013280
        /*0aa8*/ 	.short	0x010a
        /*0aaa*/ 	.byte	0x3f
	.zero		1


	//----- nvinfo : EIATTR_NUM_MBARRIERS
	.align		4
.L_1419:
        /*0aac*/ 	.byte	0x03, 0x38
        /*0aae*/ 	.short	0x0016


	//----- nvinfo : EIATTR_EXIT_INSTR_OFFSETS
	.align		4
        /*0ab0*/ 	.byte	0x04, 0x1c
        /*0ab2*/ 	.short	(.L_1421 - .L_1420)


	//   ....[0]....
.L_1420:
        /*0ab4*/ 	.word	0x00000a40


	//   ....[1]....
        /*0ab8*/ 	.word	0x00009be0


	//   ....[2]....
        /*0abc*/ 	.word	0x0000ec00


	//----- nvinfo : EIATTR_MAX_THREADS
	.align		4
.L_1421:
        /*0ac0*/ 	.byte	0x04, 0x05
        /*0ac2*/ 	.short	(.L_1423 - .L_1422)
.L_1422:
        /*0ac4*/ 	.word	0x00000200
        /*0ac8*/ 	.word	0x00000001
        /*0acc*/ 	.word	0x00000001


	//----- nvinfo : EIATTR_CRS_STACK_SIZE
	.align		4
.L_1423:
        /*0ad0*/ 	.byte	0x04, 0x1e
        /*0ad2*/ 	.short	(.L_1425 - .L_1424)
.L_1424:
        /*0ad4*/ 	.word	0x00000000


	//----- nvinfo : EIATTR_CBANK_PARAM_SIZE
	.align		4
.L_1425:
        /*0ad8*/ 	.byte	0x03, 0x19
        /*0ada*/ 	.short	0x0af0


	//----- nvinfo : EIATTR_PARAM_CBANK
	.align		4
        /*0adc*/ 	.byte	0x04, 0x0a
        /*0ade*/ 	.short	(.L_1427 - .L_1426)
	.align		4
.L_1426:
        /*0ae0*/ 	.word	index@(.nv.constant0._ZN7cutlass13device_kernelIN5flash11enable_sm90INS1_16FlashAttnFwdSm90INS1_25CollectiveMainloopFwdSm90ILi2EN4cute5tupleIJNS5_1CILi1EEES8_S8_EEENS6_IJNS7_ILi192EEENS7_ILi160EEENS7_ILi64EEEEEELi64ENS_12float_e4m3_tEfNS_4arch4Sm90ELb0ELb0ELb0ELb1ELb0ELb0ELb0ELb1ELb1ELb1ELb1ELb0EEENS1_21CollectiveEpilogueFwdINS6_IJSA_SC_SB_EEES9_NS_10bfloat16_tESG_Li384ELb1ELb1ELb1ELb1EEENS1_36VarlenDynamicPersistentTileSchedulerILi192ELi160ELi384ELi128ELb1ELb1ELb1ELb0ELb1ELb1EEEEEEEEEvNT_6ParamsE)
        /*0ae4*/ 	.short	0x0210
        /*0ae6*/ 	.short	0x0af0


	//----- nvinfo : EIATTR_SW_WAR
	.align		4
.L_1427:
        /*0ae8*/ 	.byte	0x04, 0x36
        /*0aea*/ 	.short	(.L_1429 - .L_1428)
.L_1428:
        /*0aec*/ 	.word	0x00000008
.L_1429:


//--------------------- .nv.info._ZN7cutlass13device_kernelIN5flash11enable_sm90INS1_16FlashAttnFwdSm90INS1_25CollectiveMainloopFwdSm90ILi2EN4cute5tupleIJNS5_1CILi1EEES8_S8_EEENS6_IJNS7_ILi192EEENS7_ILi160EEENS7_ILi64EEEEEELi64ENS_12float_e4m3_tEfNS_4arch4Sm90ELb0ELb0ELb0ELb1ELb0ELb1ELb0ELb1ELb1ELb1ELb1ELb0EEENS1_21CollectiveEpilogueFwdINS6_IJSA_SC_SB_EEES9_NS_10bfloat16_tESG_Li384ELb1ELb1ELb1ELb1EEENS1_36VarlenDynamicPersistentTileSchedulerILi192ELi160ELi384ELi128ELb1ELb1ELb1ELb0ELb1ELb1EEEEEEEEEvNT_6ParamsE --------------------------
	.section	.nv.info._ZN7cutlass13device_kernelIN5flash11enable_sm90INS1_16FlashAttnFwdSm90INS1_25CollectiveMainloopFwdSm90ILi2EN4cute5tupleIJNS5_1CILi1EEES8_S8_EEENS6_IJNS7_ILi192EEENS7_ILi160EEENS7_ILi64EEEEEELi64ENS_12float_e4m3_tEfNS_4arch4Sm90ELb0ELb0ELb0ELb1ELb0ELb1ELb0ELb1ELb1ELb1ELb1ELb0EEENS1_21CollectiveEpilogueFwdINS6_IJSA_SC_SB_EEES9_NS_10bfloat16_tESG_Li384ELb1ELb1ELb1ELb1EEENS1_36VarlenDynamicPersistentTileSchedulerILi192ELi160ELi384ELi128ELb1ELb1ELb1ELb0ELb1ELb1EEEEEEEEEvNT_6ParamsE,"",@"SHT_CUDA_INFO"
	.sectionflags	@""
	.align	4


	//----- nvinfo : EIATTR_CUDA_API_VERSION
	.align		4
        /*0000*/ 	.byte	0x04, 0x37
        /*0002*/ 	.short	(.L_1431 - .L_1430)
.L_1430:
        /*0004*/ 	.word	0x00000082


	//----- nvinfo : EIATTR_KPARAM_INFO
	.align		4
.L_1431:
        /*0008*/ 	.byte	0x04, 0x17
        /*000a*/ 	.short	(.L_1433 - .L_1432)
.L_1432:
        /*000c*/ 	.word	0x00000000
        /*0010*/ 	.short	0x0000
        /*0012*/ 	.short	0x0070
        /*0014*/ 	.byte	0x00, 0xf0, 0x01, 0x2a


	//----- nvinfo : EIATTR_SPARSE_MMA_MASK
	.align		4
.L_1433:
        /*0018*/ 	.byte	0x03, 0x50
        /*001a*/ 	.short	0x0000


	//----- nvinfo : EIATTR_MAXREG_COUNT
	.align		4
        /*001c*/ 	.byte	0x03, 0x1b
        /*001e*/ 	.short	0x0080


	//----- nvinfo : EIATTR_NUM_BARRIERS
	.align		4
        /*0020*/ 	.byte	0x02, 0x4c
        /*0022*/ 	.byte	0x10
	.zero		1


	//----- nvinfo : EIATTR_EXTERNS
	.align		4
        /*0024*/ 	.byte	0x04, 0x0f
        /*0026*/ 	.short	(.L_1435 - .L_1434)


	//   ....[0]....
	.align		4
.L_1434:
        /*0028*/ 	.word	index@(__assertfail)


	//----- nvinfo : EIATTR_ANNOTATIONS
	.align		4
.L_1435:
        /*002c*/ 	.byte	0x04, 0x55
        /*002e*/ 	.short	(.L_1437 - .L_1436)


	//   ....[0]....
.L_1436:
        /* <DEDUP_REMOVED lines=105> */


	//----- nvinfo : EIATTR_MERCURY_ISA_VERSION
	.align		4
.L_1437:
        /*06b0*/ 	.byte	0x03, 0x5f
        /*06b2*/ 	.short	0x0101


	//----- nvinfo : EIATTR_UNUSED_LOAD_BYTE_OFFSET
	.align		4
        /*06b4*/ 	.byte	0x04, 0x44
        /*06b6*/ 	.short	(.L_1439 - .L_1438)


	//   ....[0]....
.L_1438:
        /*06b8*/ 	.word	0x00000a90
        /*06bc*/ 	.word	0x0000fff0


	//   ....[1]....
        /*06c0*/ 	.word	0x0000dc60
        /*06c4*/ 	.word	0x0000fff0


	//----- nvinfo : EIATTR_INT_WARP_WIDE_INSTR_OFFSETS
	.align		4
.L_1439:
        /*06c8*/ 	.byte	0x04, 0x31
        /*06ca*/ 	.short	(.L_1441 - .L_1440)


	//   ....[0]....
.L_1440:
        /*06cc*/ 	.word	0x00000180


	//   ....[1]....
        /*06d0*/ 	.word	0x00000220


	//   ....[2]....
        /*06d4*/ 	.word	0x00000290


	//   ....[3]....
        /*06d8*/ 	.word	0x00012db0


	//   ....[4]....
        /*06dc*/ 	.word	0x00012e40


	//   ....[5]....
        /*06e0*/ 	.word	0x00015430


	//   ....[6]....
        /*06e4*/ 	.word	0x000154c0


	//----- nvinfo : EIATTR_COOP_GROUP_MASK_REGIDS
	.align		4
.L_1441:
        /*06e8*/ 	.byte	0x04, 0x29
        /*06ea*/ 	.short	(.L_1443 - .L_1442)


	//   ....[0]....
.L_1442:
        /*06ec*/ 	.word	0xffffffff


	//   ....[1]....
        /*06f0*/ 	.word	0xffffffff


	//   ....[2]....
        /*06f4*/ 	.word	0xffffffff


	//   ....[3]....
        /*06f8*/ 	.word	0xffffffff


	//   ....[4]....
        /*06fc*/ 	.word	0xffffffff


	//   ....[5]....
        /*0700*/ 	.word	0xffffffff


	//   ....[6]....
        /*0704*/ 	.word	0xffffffff


	//   ....[7]....
        /*0708*/ 	.word	0xffffffff


	//   ....[8]....
        /*070c*/ 	.word	0xffffffff


	//   ....[9]....
        /*0710*/ 	.word	0xffffffff


	//   ....[10]....
        /*0714*/ 	.word	0xffffffff


	//   ....[11]....
        /*0718*/ 	.word	0xffffffff


	//   ....[12]....
        /*071c*/ 	.word	0xffffffff


	//   ....[13]....
        /*0720*/ 	.word	0xffffffff


	//   ....[14]....
        /*0724*/ 	.word	0xffffffff


	//   ....[15]....
        /*0728*/ 	.word	0xffffffff


	//   ....[16]....
        /*072c*/ 	.word	0xffffffff


	//   ....[17]....
        /*0730*/ 	.word	0xffffffff


	//   ....[18]....
        /*0734*/ 	.word	0xffffffff


	//   ....[19]....
        /*0738*/ 	.word	0xffffffff


	//   ....[20]....
        /*073c*/ 	.word	0xffffffff


	//   ....[21]....
        /*0740*/ 	.word	0xffffffff


	//   ....[22]....
        /*0744*/ 	.word	0xffffffff


	//   ....[23]....
        /*0748*/ 	.word	0xffffffff


	//   ....[24]....
        /*074c*/ 	.word	0xffffffff


	//   ....[25]....
        /*0750*/ 	.word	0xffffffff


	//   ....[26]....
        /*0754*/ 	.word	0xffffffff


	//   ....[27]....
        /*0758*/ 	.word	0xffffffff


	//   ....[28]....
        /*075c*/ 	.word	0xffffffff


	//   ....[29]....
        /*0760*/ 	.word	0xffffffff


	//   ....[30]....
        /*0764*/ 	.word	0xffffffff


	//   ....[31]....
        /*0768*/ 	.word	0xffffffff


	//   ....[32]....
        /*076c*/ 	.word	0xffffffff


	//   ....[33]....
        /*0770*/ 	.word	0xffffffff


	//   ....[34]....
        /*0774*/ 	.word	0xffffffff


	//   ....[35]....
        /*0778*/ 	.word	0xffffffff


	//   ....[36]....
        /*077c*/ 	.word	0xffffffff


	//   ....[37]....
        /*0780*/ 	.word	0xffffffff


	//   ....[38]....
        /*0784*/ 	.word	0xffffffff


	//   ....[39]....
        /*0788*/ 	.word	0xffffffff


	//   ....[40]....
        /*078c*/ 	.word	0xffffffff


	//   ....[41]....
        /*0790*/ 	.word	0xffffffff


	//   ....[42]....
        /*0794*/ 	.word	0xffffffff


	//   ....[43]....
        /*0798*/ 	.word	0xffffffff


	//   ....[44]....
        /*079c*/ 	.word	0xffffffff


	//   ....[45]....
        /*07a0*/ 	.word	0xffffffff


	//   ....[46]....
        /*07a4*/ 	.word	0xffffffff


	//   ....[47]....
        /*07a8*/ 	.word	0xffffffff


	//   ....[48]....
        /*07ac*/ 	.word	0xffffffff


	//   ....[49]....
        /*07b0*/ 	.word	0xffffffff


	//   ....[50]....
        /*07b4*/ 	.word	0xffffffff


	//   ....[51]....
        /*07b8*/ 	.word	0xffffffff


	//   ....[52]....
        /*07bc*/ 	.word	0xffffffff


	//   ....[53]....
        /*07c0*/ 	.word	0xffffffff


	//   ....[54]....
        /*07c4*/ 	.word	0xffffffff


	//   ....[55]....
        /*07c8*/ 	.word	0xffffffff


	//   ....[56]....
        /*07cc*/ 	.word	0xffffffff


	//   ....[57]....
        /*07d0*/ 	.word	0xffffffff


	//   ....[58]....
        /*07d4*/ 	.word	0xffffffff


	//   ....[59]....
        /*07d8*/ 	.word	0xffffffff


	//   ....[60]....
        /*07dc*/ 	.word	0xffffffff


	//   ....[61]....
        /*07e0*/ 	.word	0xffffffff


	//   ....[62]....
        /*07e4*/ 	.word	0xffffffff


	//   ....[63]....
        /*07e8*/ 	.word	0xffffffff


	//   ....[64]....
        /*07ec*/ 	.word	0xffffffff


	//   ....[65]....
        /*07f0*/ 	.word	0xffffffff


	//   ....[66]....
        /*07f4*/ 	.word	0xffffffff


	//   ....[67]....
        /*07f8*/ 	.word	0xffffffff


	//   ....[68]....
        /*07fc*/ 	.word	0xffffffff


	//   ....[69]....
        /*0800*/ 	.word	0xffffffff


	//   ....[70]....
        /*0804*/ 	.word	0xffffffff


	//   ....[71]....
        /*0808*/ 	.word	0xffffffff


	//   ....[72]....
        /*080c*/ 	.word	0xffffffff


	//   ....[73]....
        /*0810*/ 	.word	0xffffffff


	//   ....[74]....
        /*0814*/ 	.word	0xffffffff


	//   ....[75]....
        /*0818*/ 	.word	0xffffffff


	//   ....[76]....
        /*081c*/ 	.word	0xffffffff


	//   ....[77]....
        /*0820*/ 	.word	0xffffffff


	//   ....[78]....
        /*0824*/ 	.word	0xffffffff


	//   ....[79]....
        /*0828*/ 	.word	0xffffffff


	//   ....[80]....
        /*082c*/ 	.word	0xffffffff


	//   ....[81]....
        /*0830*/ 	.word	0xffffffff


	//   ....[82]....
        /*0834*/ 	.word	0xffffffff


	//   ....[83]....
        /*0838*/ 	.word	0xffffffff


	//   ....[84]....
        /*083c*/ 	.word	0xffffffff


	//   ....[85]....
        /*0840*/ 	.word	0xffffffff


	//   ....[86]....
        /*0844*/ 	.word	0xffffffff


	//   ....[87]....
        /*0848*/ 	.word	0xffffffff


	//   ....[88]....
        /*084c*/ 	.word	0xffffffff


	//   ....[89]....
        /*0850*/ 	.word	0xffffffff


	//   ....[90]....
        /*0854*/ 	.word	0xffffffff


	//   ....[91]....
        /*0858*/ 	.word	0xffffffff


	//   ....[92]....
        /*085c*/ 	.word	0xffffffff


	//   ....[93]....
        /*0860*/ 	.word	0xffffffff


	//   ....[94]....
        /*0864*/ 	.word	0xffffffff


	//   ....[95]....
        /*0868*/ 	.word	0xffffffff


	//   ....[96]....
        /*086c*/ 	.word	0xffffffff


	//   ....[97]....
        /*0870*/ 	.word	0xffffffff


	//   ....[98]....
        /*0874*/ 	.word	0xffffffff


	//   ....[99]....
        /*0878*/ 	.word	0xffffffff


	//   ....[100]....
        /*087c*/ 	.word	0xffffffff


	//   ....[101]....
        /*0880*/ 	.word	0xffffffff


	//   ....[102]....
        /*0884*/ 	.word	0xffffffff


	//   ....[103]....
        /*0888*/ 	.word	0xffffffff


	//   ....[104]....
        /*088c*/ 	.word	0xffffffff


	//   ....[105]....
        /*0890*/ 	.word	0xffffffff


	//   ....[106]....
        /*0894*/ 	.word	0xffffffff


	//   ....[107]....
        /*0898*/ 	.word	0xffffffff


	//   ....[108]....
        /*089c*/ 	.word	0xffffffff


	//   ....[109]....
        /*08a0*/ 	.word	0xffffffff


	//   ....[110]....
        /*08a4*/ 	.word	0xffffffff


	//   ....[111]....
        /*08a8*/ 	.word	0xffffffff


	//   ....[112]....
        /*08ac*/ 	.word	0xffffffff


	//   ....[113]....
        /*08b0*/ 	.word	0xffffffff


	//   ....[114]....
        /*08b4*/ 	.word	0xffffffff


	//   ....[115]....
        /*08b8*/ 	.word	0xffffffff


	//   ....[116]....
        /*08bc*/ 	.word	0xffffffff


	//   ....[117]....
        /*08c0*/ 	.word	0xffffffff


	//   ....[118]....
        /*08c4*/ 	.word	0xffffffff


	//   ....[119]....
        /*08c8*/ 	.word	0xffffffff


	//   ....[120]....
        /*08cc*/ 	.word	0xffffffff


	//   ....[121]....
        /*08d0*/ 	.word	0xffffffff


	//   ....[122]....
        /*08d4*/ 	.word	0xffffffff


	//   ....[123]....
        /*08d8*/ 	.word	0xffffffff


	//   ....[124]....
        /*08dc*/ 	.word	0xffffffff


	//   ....[125]....
        /*08e0*/ 	.word	0xffffffff


	//   ....[126]....
        /*08e4*/ 	.word	0xffffffff


	//   ....[127]....
        /*08e8*/ 	.word	0xffffffff


	//   ....[128]....
        /*08ec*/ 	.word	0xffffffff


	//   ....[129]....
        /*08f0*/ 	.word	0xffffffff


	//   ....[130]....
        /*08f4*/ 	.word	0xffffffff


	//   ....[131]....
        /*08f8*/ 	.word	0xffffffff


	//   ....[132]....
        /*08fc*/ 	.word	0xffffffff


	//   ....[133]....
        /*0900*/ 	.word	0xffffffff


	//   ....[134]....
        /*0904*/ 	.word	0x0500000f


	//   ....[135]....
        /*0908*/ 	.word	0x0500000f


	//   ....[136]....
        /*090c*/ 	.word	0x0500000f


	//   ....[137]....
        /*0910*/ 	.word	0x0500000f


	//   ....[138]....
        /*0914*/ 	.word	0x0500000f


	//   ....[139]....
        /*0918*/ 	.word	0x0500000f


	//   ....[140]....
        /*091c*/ 	.word	0x0500000f


	//   ....[141]....
        /*0920*/ 	.word	0x0500000f


	//   ....[142]....
        /*0924*/ 	.word	0x0500000f


	//   ....[143]....
        /*0928*/ 	.word	0x0500000f


	//   ....[144]....
        /*092c*/ 	.word	0x0500000f


	//   ....[145]....
        /*0930*/ 	.word	0x0500000f


	//   ....[146]....
        /*0934*/ 	.word	0x0500000f


	//   ....[147]....
        /*0938*/ 	.word	0x0500000f


	//   ....[148]....
        /*093c*/ 	.word	0x0500000f


	//   ....[149]....
        /*0940*/ 	.word	0x0500000f


	//   ....[150]....
        /*0944*/ 	.word	0x0500000f


	//   ....[151]....
        /*0948*/ 	.word	0x0500000f


	//   ....[152]....
        /*094c*/ 	.word	0x0500000f


	//   ....[153]....
        /*0950*/ 	.word	0x0500000f


	//   ....[154]....
        /*0954*/ 	.word	0x0500000f


	//   ....[155]....
        /*0958*/ 	.word	0x0500000f


	//   ....[156]....
        /*095c*/ 	.word	0x0500000f


	//   ....[157]....
        /*0960*/ 	.word	0x0500000f


	//   ....[158]....
        /*0964*/ 	.word	0x0500000f


	//   ....[159]....
        /*0968*/ 	.word	0x0500000f


	//   ....[160]....
        /*096c*/ 	.word	0x0500000f


	//   ....[161]....
        /*0970*/ 	.word	0x0500000f


	//   ....[162]....
        /*0974*/ 	.word	0x0500000f


	//   ....[163]....
        /*0978*/ 	.word	0x0500000f


	//   ....[164]....
        /*097c*/ 	.word	0x0500000f


	//   ....[165]....
        /*0980*/ 	.word	0x0500000f


	//   ....[166]....
        /*0984*/ 	.word	0x0500000f


	//   ....[167]....
        /*0988*/ 	.word	0x0500000f


	//   ....[168]....
        /*098c*/ 	.word	0x0500000f


	//   ....[169]....
        /*0990*/ 	.word	0x0500000f


	//   ....[170]....
        /*0994*/ 	.word	0x0500000f


	//   ....[171]....
        /*0998*/ 	.word	0x0500000f


	//   ....[172]....
        /*099c*/ 	.word	0x0500000f


	//   ....[173]....
        /*09a0*/ 	.word	0x0500000f


	//   ....[174]....
        /*09a4*/ 	.word	0x0500000f


	//----- nvinfo : EIATTR_COOP_GROUP_INSTR_OFFSETS
	.align		4
.L_1443:
        /*09a8*/ 	.byte	0x04, 0x28
        /*09aa*/ 	.short	(.L_1445 - .L_1444)


	//   ....[0]....
.L_1444:
        /*09ac*/ 	.word	0x00000060


	//   ....[1]....
        /*09b0*/ 	.word	0x00000190


	//   ....[2]....
        /*09b4*/ 	.word	0x00000240


	//   ....[3]....
        /*09b8*/ 	.word	0x00000400


	//   ....[4]....
        /*09bc*/ 	.word	0x00000560


	//   ....[5]....
        /*09c0*/ 	.word	0x00000680


	//   ....[6]....
        /*09c4*/ 	.word	0x000007e0


	//   ....[7]....
        /*09c8*/ 	.word	0x000056d0


	//   ....[8]....
        /*09cc*/ 	.word	0x00005c10


	//   ....[9]....
        /*09d0*/ 	.word	0x00005c20


	//   ....[10]....
        /*09d4*/ 	.word	0x00005c30


	//   ....[11]....
        /*09d8*/ 	.word	0x00005c40


	//   ....[12]....
        /*09dc*/ 	.word	0x00006f40


	//   ....[13]....
        /*09e0*/ 	.word	0x00006f50


	//   ....[14]....
        /*09e4*/ 	.word	0x00006f60


	//   ....[15]....
        /*09e8*/ 	.word	0x00006f70


	//   ....[16]....
        /*09ec*/ 	.word	0x00009340


	//   ....[17]....
        /*09f0*/ 	.word	0x00009440


	//   ....[18]....
        /*09f4*/ 	.word	0x00009ab0


	//   ....[19]....
        /*09f8*/ 	.word	0x00009b00


	//   ....[20]....
        /*09fc*/ 	.word	0x0000bb70


	//   ....[21]....
        /*0a00*/ 	.word	0x0000bba0


	//   ....[22]....
        /*0a04*/ 	.word	0x0000bbf0


	//   ....[23]....
        /*0a08*/ 	.word	0x0000bc00


	//   ....[24]....
        /*0a0c*/ 	.word	0x0000d5c0


	//   ....[25]....
        /*0a10*/ 	.word	0x0000d5d0


	//   ....[26]....
        /*0a14*/ 	.word	0x0000d670


	//   ....[27]....
        /*0a18*/ 	.word	0x0000d680


	//   ....[28]....
        /*0a1c*/ 	.word	0x0000e180


	//   ....[29]....
        /*0a20*/ 	.word	0x0000e1b0


	//   ....[30]....
        /*0a24*/ 	.word	0x0000e1e0


	//   ....[31]....
        /*0a28*/ 	.word	0x0000e1f0


	//   ....[32]....
        /*0a2c*/ 	.word	0x0000e200


	//   ....[33]....
        /*0a30*/ 	.word	0x0000e210


	//   ....[34]....
        /*0a34*/ 	.word	0x0000e230


	//   ....[35]....
        /*0a38*/ 	.word	0x0000e240


	//   ....[36]....
        /*0a3c*/ 	.word	0x0000e250


	//   ....[37]....
        /*0a40*/ 	.word	0x0000e260


	//   ....[38]....
        /*0a44*/ 	.word	0x0000e270


	//   ....[39]....
        /*0a48*/ 	.word	0x0000e280


	//   ....[40]....
        /*0a4c*/ 	.word	0x0000e290


	//   ....[41]....
        /*0a50*/ 	.word	0x0000e2a0


	//   ....[42]....
        /*0a54*/ 	.word	0x0000e2b0


	//   ....[43]....
        /*0a58*/ 	.word	0x0000e2d0


	//   ....[44]....
        /*0a5c*/ 	.word	0x0000e2e0


	//   ....[45]....
        /*0a60*/ 	.word	0x0000e2f0


	//   ....[46]....
        /*0a64*/ 	.word	0x0000e300


	//   ....[47]....
        /*0a68*/ 	.word	0x0000e310


	//   ....[48]....
        /*0a6c*/ 	.word	0x0000e320


	//   ....[49]....
        /*0a70*/ 	.word	0x0000e330


	//   ....[50]....
        /*0a74*/ 	.word	0x0000e340


	//   ....[51]....
        /*0a78*/ 	.word	0x0000e350


	//   ....[52]....
        /*0a7c*/ 	.word	0x0000e360


	//   ....[53]....
        /*0a80*/ 	.word	0x0000e370


	//   ....[54]....
        /*0a84*/ 	.word	0x0000e380


	//   ....[55]....
        /*0a88*/ 	.word	0x0000e390


	//   ....[56]....
        /*0a8c*/ 	.word	0x0000e3a0


	//   ....[57]....
        /*0a90*/ 	.word	0x0000e3b0


	//   ....[58]....
        /*0a94*/ 	.word	0x0000e3c0


	//   ....[59]....
        /*0a98*/ 	.word	0x0000e3d0


	//   ....[60]....
        /*0a9c*/ 	.word	0x0000eb80


	//   ....[61]....
        /*0aa0*/ 	.word	0x0000eb90


	//   ....[62]....
        /*0aa4*/ 	.word	0x0000eba0


	//   ....[63]....
        /*0aa8*/ 	.word	0x0000ebe0


	//   ....[64]....
        /*0aac*/ 	.word	0x0000f140


	//   ....[65]....
        /*0ab0*/ 	.word	0x0000f180


	//   ....[66]....
        /*0ab4*/ 	.word	0x0000f1a0


	//   ....[67]....
        /*0ab8*/ 	.word	0x0000f1e0


	//   ....[68]....
        /*0abc*/ 	.word	0x0000f200


	//   ....[69]....
        /*0ac0*/ 	.word	0x0000f220


	//   ....[70]....
        /*0ac4*/ 	.word	0x0000f250


	//   ....[71]....
        /*0ac8*/ 	.word	0x0000f280


	//   ....[72]....
        /*0acc*/ 	.word	0x0000f6c0


	//   ....[73]....
        /*0ad0*/ 	.word	0x0000f6d0


	//   ....[74]....
        /*0ad4*/ 	.word	0x0000f950


	//   ....[75]....
        /*0ad8*/ 	.word	0x0000f960


	//   ....[76]....
        /*0adc*/ 	.word	0x00010400


	//   ....[77]....
        /*0ae0*/ 	.word	0x00010430


	//   ....[78]....
        /*0ae4*/ 	.word	0x00010470


	//   ....[79]....
        /*0ae8*/ 	.word	0x000104a0


	//   ....[80]....
        /*0aec*/ 	.word	0x000104c0


	//   ....[81]....
        /*0af0*/ 	.word	0x000104d0


	//   ....[82]....
        /*0af4*/ 	.word	0x000104e0


	//   ....[83]....
        /*0af8*/ 	.word	0x00010500


	//   ....[84]....
        /*0afc*/ 	.word	0x00010660


	//   ....[85]....
        /*0b00*/ 	.word	0x00010860


	//   ....[86]....
        /*0b04*/ 	.word	0x00010890


	//   ....[87]....
        /*0b08*/ 	.word	0x000108c0


	//   ....[88]....
        /*0b0c*/ 	.word	0x000108f0


	//   ....[89]....
        /*0b10*/ 	.word	0x00010920


	//   ....[90]....
        /*0b14*/ 	.word	0x00010950


	//   ....[91]....
        /*0b18*/ 	.word	0x00010ad0


	//   ....[92]....
        /*0b1c*/ 	.word	0x00010b00


	//   ....[93]....
        /*0b20*/ 	.word	0x00010b30


	//   ....[94]....
        /*0b24*/ 	.word	0x00010b60


	//   ....[95]....
        /*0b28*/ 	.word	0x00010b90


	//   ....[96]....
        /*0b2c*/ 	.word	0x00010bc0


	//   ....[97]....
        /*0b30*/ 	.word	0x00010c50


	//   ....[98]....
        /*0b34*/ 	.word	0x00010c80


	//   ....[99]....
        /*0b38*/ 	.word	0x00010c90


	//   ....[100]....
        /*0b3c*/ 	.word	0x00010d30


	//   ....[101]....
        /*0b40*/ 	.word	0x00011e10


	//   ....[102]....
        /*0b44*/ 	.word	0x000134f0


	//   ....[103]....
        /*0b48*/ 	.word	0x000141c0


	//   ....[104]....
        /*0b4c*/ 	.word	0x000141d0


	//   ....[105]....
        /*0b50*/ 	.word	0x000141e0


	//   ....[106]....
        /*0b54*/ 	.word	0x00014200


	//   ....[107]....
        /*0b58*/ 	.word	0x00014260


	//   ....[108]....
        /*0b5c*/ 	.word	0x00014280


	//   ....[109]....
        /*0b60*/ 	.word	0x00014300


	//   ....[110]....
        /*0b64*/ 	.word	0x00014320


	//   ....[111]....
        /*0b68*/ 	.word	0x00014330


	//   ....[112]....
        /*0b6c*/ 	.word	0x000143a0


	//   ....[113]....
        /*0b70*/ 	.word	0x000143f0


	//   ....[114]....
        /*0b74*/ 	.word	0x00014400


	//   ....[115]....
        /*0b78*/ 	.word	0x00015c90


	//   ....[116]....
        /*0b7c*/ 	.word	0x00015cc0


	//   ....[117]....
        /*0b80*/ 	.word	0x00015d30


	//   ....[118]....
        /*0b84*/ 	.word	0x00015d60


	//   ....[119]....
        /*0b88*/ 	.word	0x00015d90


	//   ....[120]....
        /*0b8c*/ 	.word	0x00015dc0


	//   ....[121]....
        /*0b90*/ 	.word	0x00015df0


	//   ....[122]....
        /*0b94*/ 	.word	0x00015e20


	//   ....[123]....
        /*0b98*/ 	.word	0x00015fc0


	//   ....[124]....
        /*0b9c*/ 	.word	0x00015ff0


	//   ....[125]....
        /*0ba0*/ 	.word	0x00016020


	//   ....[126]....
        /*0ba4*/ 	.word	0x00016050


	//   ....[127]....
        /*0ba8*/ 	.word	0x00016080


	//   ....[128]....
        /*0bac*/ 	.word	0x000160b0


	//   ....[129]....
        /*0bb0*/ 	.word	0x00016170


	//   ....[130]....
        /*0bb4*/ 	.word	0x00016190


	//   ....[131]....
        /*0bb8*/ 	.word	0x000161a0


	//   ....[132]....
        /*0bbc*/ 	.word	0x00016200


	//   ....[133]....
        /*0bc0*/ 	.word	0x00016820


	//   ....[134]....
        /*0bc4*/ 	.word	0x00016cb0


	//   ....[135]....
        /*0bc8*/ 	.word	0x00016d40


	//   ....[136]....
        /*0bcc*/ 	.word	0x00016d90


	//   ....[137]....
        /*0bd0*/ 	.word	0x00016de0


	//   ....[138]....
        /*0bd4*/ 	.word	0x00016ec0


	//   ....[139]....
        /*0bd8*/ 	.word	0x00016f50


	//   ....[140]....
        /*0bdc*/ 	.word	0x00016fa0


	//   ....[141]....
        /*0be0*/ 	.word	0x00016ff0


	//   ....[142]....
        /*0be4*/ 	.word	0x00017240


	//   ....[143]....
        /*0be8*/ 	.word	0x00017520


	//   ....[144]....
        /*0bec*/ 	.word	0x00017720


	//   ....[145]....
        /*0bf0*/ 	.word	0x00017770


	//   ....[146]....
        /*0bf4*/ 	.word	0x000177d0


	//   ....[147]....
        /*0bf8*/ 	.word	0x00017890


	//   ....[148]....
        /*0bfc*/ 	.word	0x000178f0


	//   ....[149]....
        /*0c00*/ 	.word	0x000179f0


	//   ....[150]....
        /*0c04*/ 	.word	0x00017a50


	//   ....[151]....
        /*0c08*/ 	.word	0x00017b00


	//   ....[152]....
        /*0c0c*/ 	.word	0x00017bb0


	//   ....[153]....
        /*0c10*/ 	.word	0x00017c90


	//   ....[154]....
        /*0c14*/ 	.word	0x00017cf0


	//   ....[155]....
        /*0c18*/ 	.word	0x00017dc0


	//   ....[156]....
        /*0c1c*/ 	.word	0x00018090


	//   ....[157]....
        /*0c20*/ 	.word	0x00018130


	//   ....[158]....
        /*0c24*/ 	.word	0x000182c0


	//   ....[159]....
        /*0c28*/ 	.word	0x00018330


	//   ....[160]....
        /*0c2c*/ 	.word	0x000183a0


	//   ....[161]....
        /*0c30*/ 	.word	0x00018410


	//   ....[162]....
        /*0c34*/ 	.word	0x00018480


	//   ....[163]....
        /*0c38*/ 	.word	0x00018500


	//   ....[164]....
        /*0c3c*/ 	.word	0x00018590


	//   ....[165]....
        /*0c40*/ 	.word	0x00018630


	//   ....[166]....
        /*0c44*/ 	.word	0x000186a0


	//   ....[167]....
        /*0c48*/ 	.word	0x00018710


	//   ....[168]....
        /*0c4c*/ 	.word	0x00018780


	//   ....[169]....
        /*0c50*/ 	.word	0x00018800


	//   ....[170]....
        /*0c54*/ 	.word	0x00018870


	//   ....[171]....
        /*0c58*/ 	.word	0x00018910


	//   ....[172]....
        /*0c5c*/ 	.word	0x00018960


	//   ....[173]....
        /*0c60*/ 	.word	0x000189f0


	//   ....[174]....
        /*0c64*/ 	.word	0x00018b20


	//----- nvinfo : EIATTR_REG_RECONFIG
	.align		4
.L_1445:
        /*0c68*/ 	.byte	0x01, 0x54
	.zero		2


	//----- nvinfo : EIATTR_SYSCALL_OFFSETS
	.align		4
        /*0c6c*/ 	.byte	0x04, 0x46
        /*0c6e*/ 	.short	(.L_1447 - .L_1446)


	//   ....[0]....
.L_1446:
        /*0c70*/ 	.word	0x00001c60


	//   ....[1]....
        /*0c74*/ 	.word	0x00001db0


	//   ....[2]....
        /*0c78*/ 	.word	0x00005840


	//   ....[3]....
        /*0c7c*/ 	.word	0x00005b80


	//   ....[4]....
        /*0c80*/ 	.word	0x00012fa0


	//   ....[5]....
        /*0c84*/ 	.word	0x00013110


	//   ....[6]....
        /*0c88*/ 	.word	0x00013260


	//   ....[7]....
        /*0c8c*/ 	.word	0x000133a0


	//   ....[8]....
        /*0c90*/ 	.word	0x00013d10


	//----- nvinfo : EIATTR_MBARRIER_INSTR_OFFSETS
	.align		4
.L_1447:
        /*0c94*/ 	.byte	0x04, 0x39
        /*0c96*/ 	.short	(.L_1449 - .L_1448)


	//   ....[0]....
.L_1448:
        /*0c98*/ 	.word	0x000002b0
        /*0c9c*/ 	.word	0x000000ff
        /*0ca0*/ 	.word	0x00013200
        /*0ca4*/ 	.short	0x0100
        /*0ca6*/ 	.byte	0x08
	.zero		1


	//   ....[1]....
        /*0ca8*/ 	.word	0x000002c0
        /*0cac*/ 	.word	0x000000ff
        /*0cb0*/ 	.word	0x00013220
        /*0cb4*/ 	.short	0x0100
        /*0cb6*/ 	.byte	0x08
	.zero		1


	//   ....[2]....
        /*0cb8*/ 	.word	0x000003b0
        /*0cbc*/ 	.word	0x000000ff
        /*0cc0*/ 	.word	0x00013230
        /*0cc4*/ 	.short	0x0100
        /*0cc6*/ 	.byte	0x08
	.zero		1


	//   ....[3]....
        /*0cc8*/ 	.word	0x000003c0
        /*0ccc*/ 	.word	0x000000ff
        /*0cd0*/ 	.word	0x00013240
        /*0cd4*/ 	.short	0x0100
        /*0cd6*/ 	.byte	0x08
	.zero		1


	//   ....[4]....
        /*0cd8*/ 	.word	0x000003d0
        /*0cdc*/ 	.word	0x000000ff
        /*0ce0*/ 	.word	0x00013238
        /*0ce4*/ 	.short	0x0100
        /*0ce6*/ 	.byte	0x08
	.zero		1


	//   ....[5]....
        /*0ce8*/ 	.word	0x000003e0
        /*0cec*/ 	.word	0x000000ff
        /*0cf0*/ 	.word	0x00013248
        /*0cf4*/ 	.short	0x0100
        /*0cf6*/ 	.byte	0x08
	.zero		1


	//   ....[6]....
        /*0cf8*/ 	.word	0x00000510
        /*0cfc*/ 	.word	0x000000ff
        /*0d00*/ 	.word	0x00013250
        /*0d04*/ 	.short	0x0100
        /*0d06*/ 	.byte	0x08
	.zero		1


	//   ....[7]....
        /*0d08*/ 	.word	0x00000520
        /*0d0c*/ 	.word	0x000000ff
        /*0d10*/ 	.word	0x00013260
        /*0d14*/ 	.short	0x0100
        /*0d16*/ 	.byte	0x08
	.zero		1


	//   ....[8]....
        /*0d18*/ 	.word	0x00000530
        /*0d1c*/ 	.word	0x000000ff
        /*0d20*/ 	.word	0x00013258
        /*0d24*/ 	.short	0x0100
        /*0d26*/ 	.byte	0x08
	.zero		1


	//   ....[9]....
        /*0d28*/ 	.word	0x00000540
        /*0d2c*/ 	.word	0x000000ff
        /*0d30*/ 	.word	0x00013268
        /*0d34*/ 	.short	0x0100
        /*0d36*/ 	.byte	0x08
	.zero		1


	//   ....[10]....
        /*0d38*/ 	.word	0x00000630
        /*0d3c*/ 	.word	0x000000ff
        /*0d40*/ 	.word	0x00013270
        /*0d44*/ 	.short	0x0100
        /*0d46*/ 	.byte	0x06
	.zero		1


	//   ....[11]....
        /*0d48*/ 	.word	0x00000640
        /*0d4c*/ 	.word	0x000000ff
        /*0d50*/ 	.word	0x00013280
        /*0d54*/ 	.short	0x0100
        /*0d56*/ 	.byte	0x06
	.zero		1


	//   ....[12]....
        /*0d58*/ 	.word	0x00000650
        /*0d5c*/ 	.word	0x000000ff
        /*0d60*/ 	.word	0x00013278
        /*0d64*/ 	.short	0x0100
        /*0d66*/ 	.byte	0x06
	.zero		1


	//   ....[13]....
        /*0d68*/ 	.word	0x00000660
        /*0d6c*/ 	.word	0x000000ff
        /*0d70*/ 	.word	0x00013288
        /*0d74*/ 	.short	0x0100
        /*0d76*/ 	.byte	0x06
	.zero		1


	//   ....[14]....
        /*0d78*/ 	.word	0x00000790
        /*0d7c*/ 	.word	0x000000ff
        /*0d80*/ 	.word	0x00013290
        /*0d84*/ 	.short	0x0100
        /*0d86*/ 	.byte	0x08
	.zero		1


	//   ....[15]....
        /*0d88*/ 	.word	0x000007a0
        /*0d8c*/ 	.word	0x000000ff
        /*0d90*/ 	.word	0x000132a0
        /*0d94*/ 	.short	0x0100
        /*0d96*/ 	.byte	0x08
	.zero		1


	//   ....[16]....
        /*0d98*/ 	.word	0x000007b0
        /*0d9c*/ 	.word	0x000000ff
        /*0da0*/ 	.word	0x00013298
        /*0da4*/ 	.short	0x0100
        /*0da6*/ 	.byte	0x08
	.zero		1


	//   ....[17]....
        /*0da8*/ 	.word	0x000007c0
        /*0dac*/ 	.word	0x000000ff
        /*0db0*/ 	.word	0x000132a8
        /*0db4*/ 	.short	0x0100
        /*0db6*/ 	.byte	0x08
	.zero		1


	//   ....[18]....
        /*0db8*/ 	.word	0x000008f0
        /*0dbc*/ 	.word	0x000000ff
        /*0dc0*/ 	.word	0x000132b0
        /*0dc4*/ 	.short	0x0100
        /*0dc6*/ 	.byte	0x08
	.zero		1


	//   ....[19]....
        /*0dc8*/ 	.word	0x00000900
        /*0dcc*/ 	.word	0x000000ff
        /*0dd0*/ 	.word	0x000132c0
        /*0dd4*/ 	.short	0x0100
        /*0dd6*/ 	.byte	0x08
	.zero		1


	//   ....[20]....
        /*0dd8*/ 	.word	0x00000910
        /*0ddc*/ 	.word	0x000000ff
        /*0de0*/ 	.word	0x000132b8
        /*0de4*/ 	.short	0x0100
        /*0de6*/ 	.byte	0x08
	.zero		1


	//   ....[21]....
        /*0de8*/ 	.word	0x00000920
        /*0dec*/ 	.word	0x000000ff
        /*0df0*/ 	.word	0x000132c8
        /*0df4*/ 	.short	0x0100
        /*0df6*/ 	.byte	0x08
	.zero		1


	//   ....[22]....
        /*0df8*/ 	.word	0x00002920
        /*0dfc*/ 	.word	0x0000004b
        /*0e00*/ 	.word	0x00013290
        /*0e04*/ 	.short	0x010a
        /*0e06*/ 	.byte	0x3f
	.zero		1


	//   ....[23]....
        /*0e08*/ 	.word	0x00003a80
        /*0e0c*/ 	.word	0x0000004b
        /*0e10*/ 	.word	0x00013290
        /*0e14*/ 	.short	0x010a
        /*0e16*/ 	.byte	0x3f
	.zero		1


	//   ....[24]....
        /*0e18*/ 	.word	0x00004b70
        /*0e1c*/ 	.word	0x0000004b
        /*0e20*/ 	.word	0x00013290
        /*0e24*/ 	.short	0x010a
        /*0e26*/ 	.byte	0x3f
	.zero		1


	//   ....[25]....
        /*0e28*/ 	.word	0x00004cf0
        /*0e2c*/ 	.word	0x00000004
        /*0e30*/ 	.word	0x00000000
        /*0e34*/ 	.short	0x0101
        /*0e36*/ 	.byte	0x3f
	.zero		1


	//   ....[26]....
        /*0e38*/ 	.word	0x00004d30
        /*0e3c*/ 	.word	0x0000004b
        /*0e40*/ 	.word	0x000132b0
        /*0e44*/ 	.short	0x010a
        /*0e46*/ 	.byte	0x3f
	.zero		1


	//   ....[27]....
        /*0e48*/ 	.word	0x00004fb0
        /*0e4c*/ 	.word	0x0000004b
        /*0e50*/ 	.word	0x00000000
        /*0e54*/ 	.short	0x0101
        /*0e56*/ 	.byte	0x3f
	.zero		1


	//   ....[28]....
        /*0e58*/ 	.word	0x000058e0
        /*0e5c*/ 	.word	0x00000010
        /*0e60*/ 	.word	0x00013200
        /*0e64*/ 	.short	0x010a
        /*0e66*/ 	.byte	0x3f
	.zero		1


	//   ....[29]....
        /*0e68*/ 	.word	0x00005930
        /*0e6c*/ 	.word	0x00000010
        /*0e70*/ 	.word	0x00013200
        /*0e74*/ 	.short	0x010a
        /*0e76*/ 	.byte	0x3f
	.zero		1


	//   ....[30]....
        /*0e78*/ 	.word	0x00005ea0
        /*0e7c*/ 	.word	0x00000010
        /*0e80*/ 	.word	0x00013200
        /*0e84*/ 	.short	0x010a
        /*0e86*/ 	.byte	0x3f
	.zero		1


	//   ....[31]....
        /*0e88*/ 	.word	0x00007130
        /*0e8c*/ 	.word	0x00000010
        /*0e90*/ 	.word	0x00013200
        /*0e94*/ 	.short	0x010a
        /*0e96*/ 	.byte	0x3f
	.zero		1


	//   ....[32]....
        /*0e98*/ 	.word	0x00008290
        /*0e9c*/ 	.word	0x00000003
        /*0ea0*/ 	.word	0x00013230
        /*0ea4*/ 	.short	0x010a
        /*0ea6*/ 	.byte	0x3f
	.zero		1


	//   ....[33]....
        /*0ea8*/ 	.word	0x00008340
        /*0eac*/ 	.word	0x00000003
        /*0eb0*/ 	.word	0x00013230
        /*0eb4*/ 	.short	0x010a
        /*0eb6*/ 	.byte	0x3f
	.zero		1


	//   ....[34]....
        /*0eb8*/ 	.word	0x00009e30
        /*0ebc*/ 	.word	0x00000047
        /*0ec0*/ 	.word	0x00000000
        /*0ec4*/ 	.short	0x0101
        /*0ec6*/ 	.byte	0x3f
	.zero		1


	//   ....[35]....
        /*0ec8*/ 	.word	0x0000ada0
        /*0ecc*/ 	.word	0x0000000b
        /*0ed0*/ 	.word	0x00013230
        /*0ed4*/ 	.short	0x010a
        /*0ed6*/ 	.byte	0x3f
	.zero		1


	//   ....[36]....
        /*0ed8*/ 	.word	0x0000ae30
        /*0edc*/ 	.word	0x0000000b
        /*0ee0*/ 	.word	0x00013230
        /*0ee4*/ 	.short	0x010a
        /*0ee6*/ 	.byte	0x3f
	.zero		1


	//   ....[37]....
        /*0ee8*/ 	.word	0x0000b3f0
        /*0eec*/ 	.word	0x0000000e
        /*0ef0*/ 	.word	0x00013250
        /*0ef4*/ 	.short	0x010a
        /*0ef6*/ 	.byte	0x3f
	.zero		1


	//   ....[38]....
        /*0ef8*/ 	.word	0x0000b440
        /*0efc*/ 	.word	0x0000000e
        /*0f00*/ 	.word	0x00013250
        /*0f04*/ 	.short	0x010a
        /*0f06*/ 	.byte	0x3f
	.zero		1


	//   ....[39]....
        /*0f08*/ 	.word	0x0000c3b0
        /*0f0c*/ 	.word	0x0000000b
        /*0f10*/ 	.word	0x00000000
        /*0f14*/ 	.short	0x0101
        /*0f16*/ 	.byte	0x3f
	.zero		1


	//   ....[40]....
        /*0f18*/ 	.word	0x0000ccf0
        /*0f1c*/ 	.word	0x0000000e
        /*0f20*/ 	.word	0x00000000
        /*0f24*/ 	.short	0x0101
        /*0f26*/ 	.byte	0x3f
	.zero		1


	//   ....[41]....
        /*0f28*/ 	.word	0x0000d250
        /*0f2c*/ 	.word	0x00000003
        /*0f30*/ 	.word	0x00013250
        /*0f34*/ 	.short	0x010a
        /*0f36*/ 	.byte	0x3f
	.zero		1


	//   ....[42]....
        /*0f38*/ 	.word	0x0000d2a0
        /*0f3c*/ 	.word	0x00000003
        /*0f40*/ 	.word	0x00013250
        /*0f44*/ 	.short	0x010a
        /*0f46*/ 	.byte	0x3f
	.zero		1


	//   ....[43]....
        /*0f48*/ 	.word	0x0000dae0
        /*0f4c*/ 	.word	0x00000003
        /*0f50*/ 	.word	0x00000000
        /*0f54*/ 	.short	0x0101
        /*0f56*/ 	.byte	0x3f
	.zero		1


	//   ....[44]....
        /*0f58*/ 	.word	0x0000f210
        /*0f5c*/ 	.word	0x00000015
        /*0f60*/ 	.word	0x00000000
        /*0f64*/ 	.short	0x0101
        /*0f66*/ 	.byte	0x3f
	.zero		1


	//   ....[45]....
        /*0f68*/ 	.word	0x0000f6b0
        /*0f6c*/ 	.word	0x00000004
        /*0f70*/ 	.word	0x00000000
        /*0f74*/ 	.short	0x0101
        /*0f76*/ 	.byte	0x3f
	.zero		1


	//   ....[46]....
        /*0f78*/ 	.word	0x00011ef0
        /*0f7c*/ 	.word	0x00000011
        /*0f80*/ 	.word	0x00013220
        /*0f84*/ 	.short	0x010a
        /*0f86*/ 	.byte	0x3f
	.zero		1


	//   ....[47]....
        /*0f88*/ 	.word	0x00011fc0
        /*0f8c*/ 	.word	0x00000007
        /*0f90*/ 	.word	0x000132a0
        /*0f94*/ 	.short	0x010a
        /*0f96*/ 	.byte	0x3f
	.zero		1


	//   ....[48]....
        /*0f98*/ 	.word	0x00012200
        /*0f9c*/ 	.word	0x00000007
        /*0fa0*/ 	.word	0x000132c0
        /*0fa4*/ 	.short	0x010a
        /*0fa6*/ 	.byte	0x3f
	.zero		1


	//   ....[49]....
        /*0fa8*/ 	.word	0x000125b0
        /*0fac*/ 	.word	0x00000007
        /*0fb0*/ 	.word	0x000132a0
        /*0fb4*/ 	.short	0x010a
        /*0fb6*/ 	.byte	0x3f
	.zero		1


	//   ....[50]....
        /*0fb8*/ 	.word	0x000127e0
        /*0fbc*/ 	.word	0x00000007
        /*0fc0*/ 	.word	0x000132c0
        /*0fc4*/ 	.short	0x010a
        /*0fc6*/ 	.byte	0x3f
	.zero		1


	//   ....[51]....
        /*0fc8*/ 	.word	0x00013750
        /*0fcc*/ 	.word	0x00000004
        /*0fd0*/ 	.word	0x00013280
        /*0fd4*/ 	.short	0x010a
        /*0fd6*/ 	.byte	0x3f
	.zero		1


	//   ....[52]....
        /*0fd8*/ 	.word	0x000138f0
        /*0fdc*/ 	.word	0x00000004
        /*0fe0*/ 	.word	0x00013240
        /*0fe4*/ 	.short	0x010a
        /*0fe6*/ 	.byte	0x3f
	.zero		1


	//   ....[53]....
        /*0fe8*/ 	.word	0x00014530
        /*0fec*/ 	.word	0x00000011
        /*0ff0*/ 	.word	0x00013200
        /*0ff4*/ 	.short	0x0107
        /*0ff6*/ 	.byte	0x3f
	.zero		1


	//   ....[54]....
        /*0ff8*/ 	.word	0x00014620
        /*0ffc*/ 	.word	0x00000011
        /*1000*/ 	.word	0x00013200
        /*1004*/ 	.short	0x0101
        /*1006*/ 	.byte	0x3f
	.zero		1


	//   ....[55]....
        /*1008*/ 	.word	0x00014640
        /*100c*/ 	.word	0x00000011
        /*1010*/ 	.word	0x00013220
        /*1014*/ 	.short	0x010a
        /*1016*/ 	.byte	0x3f
	.zero		1


	//   ....[56]....
        /*1018*/ 	.word	0x00014930
        /*101c*/ 	.word	0x00000006
        /*1020*/ 	.word	0x00013280
        /*1024*/ 	.short	0x010a
        /*1026*/ 	.byte	0x3f
	.zero		1


	//   ....[57]....
        /*1028*/ 	.word	0x00014b80
        /*102c*/ 	.word	0x00000006
        /*1030*/ 	.word	0x00013240
        /*1034*/ 	.short	0x010a
        /*1036*/ 	.byte	0x3f
	.zero		1


	//   ....[58]....
        /*1038*/ 	.word	0x00014e40
        /*103c*/ 	.word	0x00000003
        /*1040*/ 	.word	0x00013270
        /*1044*/ 	.short	0x010a
        /*1046*/ 	.byte	0x3f
	.zero		1


	//   ....[59]....
        /*1048*/ 	.word	0x00014ec0
        /*104c*/ 	.word	0x00000003
        /*1050*/ 	.word	0x00013260
        /*1054*/ 	.short	0x010a
        /*1056*/ 	.byte	0x3f
	.zero		1


	//   ....[60]....
        /*1058*/ 	.word	0x000152e0
        /*105c*/ 	.word	0x00000003
        /*1060*/ 	.word	0x00013250
        /*1064*/ 	.short	0x0101
        /*1066*/ 	.byte	0x3f
	.zero		1


	//   ....[61]....
        /*1068*/ 	.word	0x00015360
        /*106c*/ 	.word	0x00000003
        /*1070*/ 	.word	0x00000000
        /*1074*/ 	.short	0x0101
        /*1076*/ 	.byte	0x3f
	.zero		1


	//   ....[62]....
        /*1078*/ 	.word	0x00015580
        /*107c*/ 	.word	0x00000000
        /*1080*/ 	.word	0x00013270
        /*1084*/ 	.short	0x010a
        /*1086*/ 	.byte	0x3f
	.zero		1


	//   ....[63]....
        /*1088*/ 	.word	0x000155f0
        /*108c*/ 	.word	0x00000000
        /*1090*/ 	.word	0x00013260
        /*1094*/ 	.short	0x010a
        /*1096*/ 	.byte	0x3f
	.zero		1


	//   ....[64]....
        /*1098*/ 	.word	0x00015a20
        /*109c*/ 	.word	0x00000000
        /*10a0*/ 	.word	0x00013250
        /*10a4*/ 	.short	0x0101
        /*10a6*/ 	.byte	0x3f
	.zero		1


	//   ....[65]....
        /*10a8*/ 	.word	0x00015a70
        /*10ac*/ 	.word	0x00000002
        /*10b0*/ 	.word	0x00000000
        /*10b4*/ 	.short	0x0101
        /*10b6*/ 	.byte	0x3f
	.zero		1


	//   ....[66]....
        /*10b8*/ 	.word	0x000167a0
        /*10bc*/ 	.word	0x00000006
        /*10c0*/ 	.word	0x00013220
        /*10c4*/ 	.short	0x010a
        /*10c6*/ 	.byte	0x3f
	.zero		1


	//   ....[67]....
        /*10c8*/ 	.word	0x00016980
        /*10cc*/ 	.word	0x00000005
        /*10d0*/ 	.word	0x00000000
        /*10d4*/ 	.short	0x010a
        /*10d6*/ 	.byte	0x3f
	.zero		1


	//   ....[68]....
        /*10d8*/ 	.word	0x000169b0
        /*10dc*/ 	.word	0x00000009
        /*10e0*/ 	.word	0x00000000
        /*10e4*/ 	.short	0x010a
        /*10e6*/ 	.byte	0x3f
	.zero		1


	//   ....[69]....
        /*10e8*/ 	.word	0x00016a00
        /*10ec*/ 	.word	0x0000001d
        /*10f0*/ 	.word	0x00013260
        /*10f4*/ 	.short	0x010a
        /*10f6*/ 	.byte	0x3f
	.zero		1


	//   ....[70]....
        /*10f8*/ 	.word	0x00016a50
        /*10fc*/ 	.word	0x00000007
        /*1100*/ 	.word	0x00013260
        /*1104*/ 	.short	0x010a
        /*1106*/ 	.byte	0x3f
	.zero		1


	//   ....[71]....
        /*1108*/ 	.word	0x00016a90
        /*110c*/ 	.word	0x0000001d
        /*1110*/ 	.word	0x00013280
        /*1114*/ 	.short	0x010a
        /*1116*/ 	.byte	0x3f
	.zero		1


	//   ....[72]....
        /*1118*/ 	.word	0x00016ab0
        /*111c*/ 	.word	0x00000007
        /*1120*/ 	.word	0x00013280
        /*1124*/ 	.short	0x010a
        /*1126*/ 	.byte	0x3f
	.zero		1


	//   ....[73]....
        /*1128*/ 	.word	0x00016b10
        /*112c*/ 	.word	0x0000004b
        /*1130*/ 	.word	0x00013290
        /*1134*/ 	.short	0x010a
        /*1136*/ 	.byte	0x3f
	.zero		1


	//   ....[74]....
        /*1138*/ 	.word	0x00016b60
        /*113c*/ 	.word	0x0000004b
        /*1140*/ 	.word	0x00013290
        /*1144*/ 	.short	0x010a
        /*1146*/ 	.byte	0x3f
	.zero		1


	//   ....[75]....
        /*1148*/ 	.word	0x00016bb0
        /*114c*/ 	.word	0x0000004b
        /*1150*/ 	.word	0x00013290
        /*1154*/ 	.short	0x010a
        /*1156*/ 	.byte	0x3f
	.zero		1


	//   ....[76]....
        /*1158*/ 	.word	0x00016c00
        /*115c*/ 	.word	0x0000004b
        /*1160*/ 	.word	0x000132b0
        /*1164*/ 	.short	0x010a
        /*1166*/ 	.byte	0x3f
	.zero		1


	//   ....[77]....
        /*1168*/ 	.word	0x00016e10
        /*116c*/ 	.word	0x00000010
        /*1170*/ 	.word	0x00013200
        /*1174*/ 	.short	0x010a
        /*1176*/ 	.byte	0x3f
	.zero		1


	//   ....[78]....
        /*1178*/ 	.word	0x00017020
        /*117c*/ 	.word	0x00000010
        /*1180*/ 	.word	0x00013200
        /*1184*/ 	.short	0x010a
        /*1186*/ 	.byte	0x3f
	.zero		1


	//   ....[79]....
        /*1188*/ 	.word	0x00017070
        /*118c*/ 	.word	0x00000003
        /*1190*/ 	.word	0x00013230
        /*1194*/ 	.short	0x010a
        /*1196*/ 	.byte	0x3f
	.zero		1


	//   ....[80]....
        /*1198*/ 	.word	0x000170c0
        /*119c*/ 	.word	0x0000000b
        /*11a0*/ 	.word	0x00013230
        /*11a4*/ 	.short	0x010a
        /*11a6*/ 	.byte	0x3f
	.zero		1


	//   ....[81]....
        /*11a8*/ 	.word	0x00017110
        /*11ac*/ 	.word	0x0000000e
        /*11b0*/ 	.word	0x00013250
        /*11b4*/ 	.short	0x010a
        /*11b6*/ 	.byte	0x3f
	.zero		1


	//   ....[82]....
        /*11b8*/ 	.word	0x00017160
        /*11bc*/ 	.word	0x00000003
        /*11c0*/ 	.word	0x00013250
        /*11c4*/ 	.short	0x010a
        /*11c6*/ 	.byte	0x3f
	.zero		1


	//   ....[83]....
        /*11c8*/ 	.word	0x00017300
        /*11cc*/ 	.word	0x00000011
        /*11d0*/ 	.word	0x00013220
        /*11d4*/ 	.short	0x010a
        /*11d6*/ 	.byte	0x3f
	.zero		1


	//   ....[84]....
        /*11d8*/ 	.word	0x00017350
        /*11dc*/ 	.word	0x00000007
        /*11e0*/ 	.word	0x000132a0
        /*11e4*/ 	.short	0x010a
        /*11e6*/ 	.byte	0x3f
	.zero		1


	//   ....[85]....
        /*11e8*/ 	.word	0x000173a0
        /*11ec*/ 	.word	0x00000007
        /*11f0*/ 	.word	0x000132c0
        /*11f4*/ 	.short	0x010a
        /*11f6*/ 	.byte	0x3f
	.zero		1


	//   ....[86]....
        /*11f8*/ 	.word	0x000173f0
        /*11fc*/ 	.word	0x00000007
        /*1200*/ 	.word	0x000132a0
        /*1204*/ 	.short	0x010a
        /*1206*/ 	.byte	0x3f
	.zero		1


	//   ....[87]....
        /*1208*/ 	.word	0x00017440
        /*120c*/ 	.word	0x00000007
        /*1210*/ 	.word	0x000132c0
        /*1214*/ 	.short	0x010a
        /*1216*/ 	.byte	0x3f
	.zero		1


	//   ....[88]....
        /*1218*/ 	.word	0x000175e0
        /*121c*/ 	.word	0x00000004
        /*1220*/ 	.word	0x00013280
        /*1224*/ 	.short	0x010a
        /*1226*/ 	.byte	0x3f
	.zero		1


	//   ....[89]....
        /*1228*/ 	.word	0x00017630
        /*122c*/ 	.word	0x00000004
        /*1230*/ 	.word	0x00013240
        /*1234*/ 	.short	0x010a
        /*1236*/ 	.byte	0x3f
	.zero		1


	//   ....[90]....
        /*1238*/ 	.word	0x00017e00
        /*123c*/ 	.word	0x00000011
        /*1240*/ 	.word	0x00013220
        /*1244*/ 	.short	0x010a
        /*1246*/ 	.byte	0x3f
	.zero		1


	//   ....[91]....
        /*1248*/ 	.word	0x00017e50
        /*124c*/ 	.word	0x00000006
        /*1250*/ 	.word	0x00013280
        /*1254*/ 	.short	0x010a
        /*1256*/ 	.byte	0x3f
	.zero		1


	//   ....[92]....
        /*1258*/ 	.word	0x00017ea0
        /*125c*/ 	.word	0x00000006
        /*1260*/ 	.word	0x00013240
        /*1264*/ 	.short	0x010a
        /*1266*/ 	.byte	0x3f
	.zero		1


	//   ....[93]....
        /*1268*/ 	.word	0x00017ef0
        /*126c*/ 	.word	0x00000003
        /*1270*/ 	.word	0x00013270
        /*1274*/ 	.short	0x010a
        /*1276*/ 	.byte	0x3f
	.zero		1


	//   ....[94]....
        /*1278*/ 	.word	0x00017f40
        /*127c*/ 	.word	0x00000003
        /*1280*/ 	.word	0x00013260
        /*1284*/ 	.short	0x010a
        /*1286*/ 	.byte	0x3f
	.zero		1


	//   ....[95]....
        /*1288*/ 	.word	0x00017f90
        /*128c*/ 	.word	0x00000000
        /*1290*/ 	.word	0x00013270
        /*1294*/ 	.short	0x010a
        /*1296*/ 	.byte	0x3f
	.zero		1


	//   ....[96]....
        /*1298*/ 	.word	0x00017fe0
        /*129c*/ 	.word	0x00000000
        /*12a0*/ 	.word	0x00013260
        /*12a4*/ 	.short	0x010a
        /*12a6*/ 	.byte	0x3f
	.zero		1


	//   ....[97]....
        /*12a8*/ 	.word	0x00018a40
        /*12ac*/ 	.word	0x00000006
        /*12b0*/ 	.word	0x00013220
        /*12b4*/ 	.short	0x010a
        /*12b6*/ 	.byte	0x3f
	.zero		1


	//   ....[98]....
        /*12b8*/ 	.word	0x00018be0
        /*12bc*/ 	.word	0x00000005
        /*12c0*/ 	.word	0x00000000
        /*12c4*/ 	.short	0x010a
        /*12c6*/ 	.byte	0x3f
	.zero		1


	//   ....[99]....
        /*12c8*/ 	.word	0x00018c30
        /*12cc*/ 	.word	0x00000009
        /*12d0*/ 	.word	0x00000000
        /*12d4*/ 	.short	0x010a
        /*12d6*/ 	.byte	0x3f
	.zero		1


	//   ....[100]....
        /*12d8*/ 	.word	0x00018c80
        /*12dc*/ 	.word	0x0000001d
        /*12e0*/ 	.word	0x00013260
        /*12e4*/ 	.short	0x010a
        /*12e6*/ 	.byte	0x3f
	.zero		1


	//   ....[101]....
        /*12e8*/ 	.word	0x00018cd0
        /*12ec*/ 	.word	0x00000007
        /*12f0*/ 	.word	0x00013260
        /*12f4*/ 	.short	0x010a
        /*12f6*/ 	.byte	0x3f
	.zero		1


	//   ....[102]....
        /*12f8*/ 	.word	0x00018d20
        /*12fc*/ 	.word	0x0000001d
        /*1300*/ 	.word	0x00013280
        /*1304*/ 	.short	0x010a
        /*1306*/ 	.byte	0x3f
	.zero		1


	//----- nvinfo : EIATTR_NUM_MBARRIERS
	.align		4
.L_1449:
        /*1308*/ 	.byte	0x03, 0x38
        /*130a*/ 	.short	0x0016


	//----- nvinfo : EIATTR_EXIT_INSTR_OFFSETS
	.align		4
        /*130c*/ 	.byte	0x04, 0x1c
        /*130e*/ 	.short	(.L_1451 - .L_1450)


	//   ....[0]....
.L_1450:
        /*1310*/ 	.word	0x00016b00


	//----- nvinfo : EIATTR_MAX_THREADS
	.align		4
.L_1451:
        /*1314*/ 	.byte	0x04, 0x05
        /*1316*/ 	.short	(.L_1453 - .L_1452)
.L_1452:
        /*1318*/ 	.word	0x00000200
        /*131c*/ 	.word	0x00000001
        /*1320*/ 	.word	0x00000001


	//----- nvinfo : EIATTR_CRS_STACK_SIZE
	.align		4
.L_1453:
        /*1324*/ 	.byte	0x04, 0x1e
        /*1326*/ 	.short	(.L_1455 - .L_1454)
.L_1454:
        /*1328*/ 	.word	0x00000000


	//----- nvinfo : EIATTR_CBANK_PARAM_SIZE
	.align		4
.L_1455:
        /*132c*/ 	.byte	0x03, 0x19
        /*132e*/ 	.short	0x0af0


	//----- nvinfo : EIATTR_PARAM_CBANK
	.align		4
        /*1330*/ 	.byte	0x04, 0x0a
        /*1332*/ 	.short	(.L_1457 - .L_1456)
	.align		4
.L_1456:
        /*1334*/ 	.word	index@(.nv.constant0._ZN7cutlass13device_kernelIN5flash11enable_sm90INS1_16FlashAttnFwdSm90INS1_25CollectiveMainloopFwdSm90ILi2EN4cute5tupleIJNS5_1CILi1EEES8_S8_EEENS6_IJNS7_ILi192EEENS7_ILi160EEENS7_ILi64EEEEEELi64ENS_12float_e4m3_tEfNS_4arch4Sm90ELb0ELb0ELb0ELb1ELb0ELb1ELb0ELb1ELb1ELb1ELb1ELb0EEENS1_21CollectiveEpilogueFwdINS6_IJSA_SC_SB_EEES9_NS_10bfloat16_tESG_Li384ELb1ELb1ELb1ELb1EEENS1_36VarlenDynamicPersistentTileSchedulerILi192ELi160ELi384ELi128ELb1ELb1ELb1ELb0ELb1ELb1EEEEEEEEEvNT_6ParamsE)
        /*1338*/ 	.short	0x0210
        /*133a*/ 	.short	0x0af0


	//----- nvinfo : EIATTR_SW_WAR
	.align		4
.L_1457:
        /*133c*/ 	.byte	0x04, 0x36
        /*133e*/ 	.short	(.L_1459 - .L_1458)
.L_1458:
        /*1340*/ 	.word	0x00000008
.L_1459:


//--------------------- .nv.info._ZN7cutlass13device_kernelIN5flash11enable_sm90INS1_16FlashAttnFwdSm90INS1_25CollectiveMainloopFwdSm90ILi2EN4cute5tupleIJNS5_1CILi1EEES8_S8_EEENS6_IJNS7_ILi192EEENS7_ILi160EEENS7_ILi64EEEEEELi64ENS_12float_e4m3_tEfNS_4arch4Sm90ELb0ELb1ELb0ELb0ELb0ELb0ELb0ELb1ELb1ELb1ELb1ELb0EEENS1_21CollectiveEpilogueFwdINS6_IJSA_SC_SB_EEES9_NS_10bfloat16_tESG_Li384ELb0ELb1ELb1ELb1EEENS1_19SingleTileSchedulerILb0ELb1ELb1ELi192EEEEEEEEEvNT_6ParamsE --------------------------
	.section	.nv.info._ZN7cutlass13device_kernelIN5flash11enable_sm90INS1_16FlashAttnFwdSm90INS1_25CollectiveMainloopFwdSm90ILi2EN4cute5tupleIJNS5_1CILi1EEES8_S8_EEENS6_IJNS7_ILi192EEENS7_ILi160EEENS7_ILi64EEEEEELi64ENS_12float_e4m3_tEfNS_4arch4Sm90ELb0ELb1ELb0ELb0ELb0ELb0ELb0ELb1ELb1ELb1ELb1ELb0EEENS1_21CollectiveEpilogueFwdINS6_IJSA_SC_SB_EEES9_NS_10bfloat16_tESG_Li384ELb0ELb1ELb1ELb1EEENS1_19SingleTileSchedulerILb0ELb1ELb1ELi192EEEEEEEEEvNT_6ParamsE,"",@"SHT_CUDA_INFO"
	.sectionflags	@""
	.align	4


	//----- nvinfo : EIATTR_CUDA_API_VERSION
	.align		4
        /*0000*/ 	.byte	0x04, 0x37
        /*0002*/ 	.short	(.L_1461 - .L_1460)
.L_1460:
        /*0004*/ 	.word	0x00000082


	//----- nvinfo : EIATTR_KPARAM_INFO
	.align		4
.L_1461:
        /*0008*/ 	.byte	0x04, 0x17
        /*000a*/ 	.short	(.L_1463 - .L_1462)
.L_1462:
        /*000c*/ 	.word	0x00000000
        /*0010*/ 	.short	0x0000
        /*0012*/ 	.short	0x0070
        /*0014*/ 	.byte	0x00, 0xf0, 0x01, 0x28


	//----- nvinfo : EIATTR_SPARSE_MMA_MASK
	.align		4
.L_1463:
        /*0018*/ 	.byte	0x03, 0x50
        /*001a*/ 	.short	0x0000


	//----- nvinfo : EIATTR_MAXREG_COUNT
	.align		4
        /*001c*/ 	.byte	0x03, 0x1b
        /*001e*/ 	.short	0x0080


	//----- nvinfo : EIATTR_NUM_BARRIERS
	.align		4
        /*0020*/ 	.byte	0x02, 0x4c
        /*0022*/ 	.byte	0x09
	.zero		1


	//----- nvinfo : EIATTR_EXTERNS
	.align		4
        /*0024*/ 	.byte	0x04, 0x0f
        /*0026*/ 	.short	(.L_1465 - .L_1464)


	//   ....[0]....
	.align		4
.L_1464:
        /*0028*/ 	.word	index@(__assertfail)


	//----- nvinfo : EIATTR_MERCURY_ISA_VERSION
	.align		4
.L_1465:
        /*002c*/ 	.byte	0x03, 0x5f
        /*002e*/ 	.short	0x0101


	//----- nvinfo : EIATTR_INT_WARP_WIDE_INSTR_OFFSETS
	.align		4
        /*0030*/ 	.byte	0x04, 0x31
        /*0032*/ 	.short	(.L_1467 - .L_1466)


	//   ....[0]....
.L_1466:
        /*0034*/ 	.word	0x00000120


	//   ....[1]....
        /*0038*/ 	.word	0x00000160


	//   ....[2]....
        /*003c*/ 	.word	0x000001d0


	//----- nvinfo : EIATTR_COOP_GROUP_MASK_REGIDS
	.align		4
.L_1467:
        /*0040*/ 	.byte	0x04, 0x29
        /*0042*/ 	.short	(.L_1469 - .L_1468)


	//   ....[0]....
.L_1468:
        /*0044*/ 	.word	0xffffffff


	//   ....[1]....
        /*0048*/ 	.word	0xffffffff


	//   ....[2]....
        /*004c*/ 	.word	0xffffffff


	//   ....[3]....
        /*0050*/ 	.word	0xffffffff


	//   ....[4]....
        /*0054*/ 	.word	0xffffffff


	//   ....[5]....
        /*0058*/ 	.word	0xffffffff


	//   ....[6]....
        /*005c*/ 	.word	0xffffffff


	//   ....[7]....
        /*0060*/ 	.word	0xffffffff


	//   ....[8]....
        /*0064*/ 	.word	0xffffffff


	//   ....[9]....
        /*0068*/ 	.word	0xffffffff


	//   ....[10]....
        /*006c*/ 	.word	0xffffffff


	//   ....[11]....
        /*0070*/ 	.word	0xffffffff


	//   ....[12]....
        /*0074*/ 	.word	0xffffffff


	//   ....[13]....
        /*0078*/ 	.word	0xffffffff


	//   ....[14]....
        /*007c*/ 	.word	0xffffffff


	//   ....[15]....
        /*0080*/ 	.word	0xffffffff


	//   ....[16]....
        /*0084*/ 	.word	0xffffffff


	//   ....[17]....
        /*0088*/ 	.word	0xffffffff


	//   ....[18]....
        /*008c*/ 	.word	0xffffffff


	//   ....[19]....
        /*0090*/ 	.word	0xffffffff


	//   ....[20]....
        /*0094*/ 	.word	0xffffffff


	//   ....[21]....
        /*0098*/ 	.word	0xffffffff


	//   ....[22]....
        /*009c*/ 	.word	0xffffffff


	//   ....[23]....
        /*00a0*/ 	.word	0xffffffff


	//   ....[24]....
        /*00a4*/ 	.word	0xffffffff


	//   ....[25]....
        /*00a8*/ 	.word	0xffffffff


	//   ....[26]....
        /*00ac*/ 	.word	0xffffffff


	//   ....[27]....
        /*00b0*/ 	.word	0xffffffff


	//   ....[28]....
        /*00b4*/ 	.word	0xffffffff


	//   ....[29]....
        /*00b8*/ 	.word	0xffffffff


	//   ....[30]....
        /*00bc*/ 	.word	0xffffffff


	//   ....[31]....
        /*00c0*/ 	.word	0xffffffff


	//   ....[32]....
        /*00c4*/ 	.word	0xffffffff


	//   ....[33]....
        /*00c8*/ 	.word	0xffffffff


	//   ....[34]....
        /*00cc*/ 	.word	0xffffffff


	//   ....[35]....
        /*00d0*/ 	.word	0xffffffff


	//   ....[36]....
        /*00d4*/ 	.word	0xffffffff


	//   ....[37]....
        /*00d8*/ 	.word	0xffffffff


	//   ....[38]....
        /*00dc*/ 	.word	0xffffffff


	//   ....[39]....
        /*00e0*/ 	.word	0xffffffff


	//   ....[40]....
        /*00e4*/ 	.word	0xffffffff


	//   ....[41]....
        /*00e8*/ 	.word	0xffffffff


	//   ....[42]....
        /*00ec*/ 	.word	0xffffffff


	//   ....[43]....
        /*00f0*/ 	.word	0xffffffff


	//   ....[44]....
        /*00f4*/ 	.word	0xffffffff


	//   ....[45]....
        /*00f8*/ 	.word	0xffffffff


	//   ....[46]....
        /*00fc*/ 	.word	0xffffffff


	//   ....[47]....
        /*0100*/ 	.word	0xffffffff


	//   ....[48]....
        /*0104*/ 	.word	0xffffffff


	//   ....[49]....
        /*0108*/ 	.word	0xffffffff


	//   ....[50]....
        /*010c*/ 	.word	0xffffffff


	//   ....[51]....
        /*0110*/ 	.word	0xffffffff


	//   ....[52]....
        /*0114*/ 	.word	0xffffffff


	//   ....[53]....
        /*0118*/ 	.word	0xffffffff


	//   ....[54]....
        /*011c*/ 	.word	0xffffffff


	//   ....[55]....
        /*0120*/ 	.word	0xffffffff


	//   ....[56]....
        /*0124*/ 	.word	0xffffffff


	//   ....[57]....
        /*0128*/ 	.word	0xffffffff


	//   ....[58]....
        /*012c*/ 	.word	0xffffffff


	//   ....[59]....
        /*0130*/ 	.word	0xffffffff


	//   ....[60]....
        /*0134*/ 	.word	0xffffffff


	//   ....[61]....
        /*0138*/ 	.word	0xffffffff


	//   ....[62]....
        /*013c*/ 	.word	0xffffffff


	//   ....[63]....
        /*0140*/ 	.word	0xffffffff


	//   ....[64]....
        /*0144*/ 	.word	0xffffffff


	//   ....[65]....
        /*0148*/ 	.word	0xffffffff


	//   ....[66]....
        /*014c*/ 	.word	0xffffffff


	//   ....[67]....
        /*0150*/ 	.word	0xffffffff


	//   ....[68]....
        /*0154*/ 	.word	0xffffffff


	//   ....[69]....
        /*0158*/ 	.word	0xffffffff


	//   ....[70]....
        /*015c*/ 	.word	0xffffffff


	//   ....[71]....
        /*0160*/ 	.word	0xffffffff


	//   ....[72]....
        /*0164*/ 	.word	0xffffffff


	//   ....[73]....
        /*0168*/ 	.word	0xffffffff


	//   ....[74]....
        /*016c*/ 	.word	0xffffffff


	//   ....[75]....
        /*0170*/ 	.word	0xffffffff


	//   ....[76]....
        /*0174*/ 	.word	0xffffffff


	//   ....[77]....
        /*0178*/ 	.word	0xffffffff


	//   ....[78]....
        /*017c*/ 	.word	0xffffffff


	//   ....[79]....
        /*0180*/ 	.word	0xffffffff


	//   ....[80]....
        /*0184*/ 	.word	0xffffffff


	//   ....[81]....
        /*0188*/ 	.word	0xffffffff


	//   ....[82]....
        /*018c*/ 	.word	0xffffffff


	//   ....[83]....
        /*0190*/ 	.word	0xffffffff


	//   ....[84]....
        /*0194*/ 	.word	0xffffffff


	//   ....[85]....
        /*0198*/ 	.word	0xffffffff


	//   ....[86]....
        /*019c*/ 	.word	0xffffffff


	//   ....[87]....
        /*01a0*/ 	.word	0xffffffff


	//   ....[88]....
        /*01a4*/ 	.word	0xffffffff


	//   ....[89]....
        /*01a8*/ 	.word	0x0500000f


	//   ....[90]....
        /*01ac*/ 	.word	0x0500000f


	//   ....[91]....
        /*01b0*/ 	.word	0x0500000f


	//   ....[92]....
        /*01b4*/ 	.word	0x0500000f


	//   ....[93]....
        /*01b8*/ 	.word	0x0500000f


	//   ....[94]....
        /*01bc*/ 	.word	0x0500000f


	//   ....[95]....
        /*01c0*/ 	.word	0x0500000f


	//   ....[96]....
        /*01c4*/ 	.word	0x0500000f


	//   ....[97]....
        /*01c8*/ 	.word	0x0500000f


	//   ....[98]....
        /*01cc*/ 	.word	0x0500000f


	//   ....[99]....
        /*01d0*/ 	.word	0x0500000f


	//   ....[100]....
        /*01d4*/ 	.word	0x0500000f


	//   ....[101]....
        /*01d8*/ 	.word	0x0500000f


	//----- nvinfo : EIATTR_COOP_GROUP_INSTR_OFFSETS
	.align		4
.L_1469:
        /*01dc*/ 	.byte	0x04, 0x28
        /*01de*/ 	.short	(.L_1471 - .L_1470)


	//   ....[0]....
.L_1470:
        /*01e0*/ 	.word	0x00000050


	//   ....[1]....
        /*01e4*/ 	.word	0x00000130


	//   ....[2]....
        /*01e8*/ 	.word	0x00000180


	//   ....[3]....
        /*01ec*/ 	.word	0x000003b0


	//   ....[4]....
        /*01f0*/ 	.word	0x00000510


	//   ....[5]....
        /*01f4*/ 	.word	0x00000630


	//   ....[6]....
        /*01f8*/ 	.word	0x00000790


	//   ....[7]....
        /*01fc*/ 	.word	0x00001780


	//   ....[8]....
        /*0200*/ 	.word	0x00001fd0


	//   ....[9]....
        /*0204*/ 	.word	0x000032a0


	//   ....[10]....
        /*0208*/ 	.word	0x00003ae0


	//   ....[11]....
        /*020c*/ 	.word	0x00003bf0


	//   ....[12]....
        /*0210*/ 	.word	0x00004790


	//   ....[13]....
        /*0214*/ 	.word	0x00004830


	//   ....[14]....
        /*0218*/ 	.word	0x00006260


	//   ....[15]....
        /*021c*/ 	.word	0x00006480


	//   ....[16]....
        /*0220*/ 	.word	0x00007ad0


	//   ....[17]....
        /*0224*/ 	.word	0x00007be0


	//   ....[18]....
        /*0228*/ 	.word	0x00008730


	//   ....[19]....
        /*022c*/ 	.word	0x000087b0


	//   ....[20]....
        /*0230*/ 	.word	0x0000a6e0


	//   ....[21]....
        /*0234*/ 	.word	0x0000a730


	//   ....[22]....
        /*0238*/ 	.word	0x0000a7b0


	//   ....[23]....
        /*023c*/ 	.word	0x0000a7d0


	//   ....[24]....
        /*0240*/ 	.word	0x0000c770


	//   ....[25]....
        /*0244*/ 	.word	0x0000d760


	//   ....[26]....
        /*0248*/ 	.word	0x0000df90


	//   ....[27]....
        /*024c*/ 	.word	0x0000e0a0


	//   ....[28]....
        /*0250*/ 	.word	0x0000ec30


	//   ....[29]....
        /*0254*/ 	.word	0x0000ec90


	//   ....[30]....
        /*0258*/ 	.word	0x00010140


	//   ....[31]....
        /*025c*/ 	.word	0x00010150


	//   ....[32]....
        /*0260*/ 	.word	0x000101d0


	//   ....[33]....
        /*0264*/ 	.word	0x000101f0


	//   ....[34]....
        /*0268*/ 	.word	0x00010d40


	//   ....[35]....
        /*026c*/ 	.word	0x00010d50


	//   ....[36]....
        /*0270*/ 	.word	0x00010d60


	//   ....[37]....
        /*0274*/ 	.word	0x00010d70


	//   ....[38]....
        /*0278*/ 	.word	0x00010d80


	//   ....[39]....
        /*027c*/ 	.word	0x00010d90


	//   ....[40]....
        /*0280*/ 	.word	0x00010db0


	//   ....[41]....
        /*0284*/ 	.word	0x00010dc0


	//   ....[42]....
        /*0288*/ 	.word	0x00010df0


	//   ....[43]....
        /*028c*/ 	.word	0x00010e00


	//   ....[44]....
        /*0290*/ 	.word	0x00010e10


	//   ....[45]....
        /*0294*/ 	.word	0x00010e40


	//   ....[46]....
        /*0298*/ 	.word	0x00010e60


	//   ....[47]....
        /*029c*/ 	.word	0x00010e70


	//   ....[48]....
        /*02a0*/ 	.word	0x00010e90


	//   ....[49]....
        /*02a4*/ 	.word	0x00010ea0


	//   ....[50]....
        /*02a8*/ 	.word	0x00010eb0


	//   ....[51]....
        /*02ac*/ 	.word	0x00010ec0


	//   ....[52]....
        /*02b0*/ 	.word	0x00010ed0


	//   ....[53]....
        /*02b4*/ 	.word	0x00010ee0


	//   ....[54]....
        /*02b8*/ 	.word	0x00010f10


	//   ....[55]....
        /*02bc*/ 	.word	0x00010f70


	//   ....[56]....
        /*02c0*/ 	.word	0x00010fa0


	//   ....[57]....
        /*02c4*/ 	.word	0x00010fc0


	//   ....[58]....
        /*02c8*/ 	.word	0x00010ff0


	//   ....[59]....
        /*02cc*/ 	.word	0x00011000


	//   ....[60]....
        /*02d0*/ 	.word	0x00011010


	//   ....[61]....
        /*02d4*/ 	.word	0x00011020


	//   ....[62]....
        /*02d8*/ 	.word	0x00011030


	//   ....[63]....
        /*02dc*/ 	.word	0x00011040


	//   ....[64]....
        /*02e0*/ 	.word	0x00011060


	//   ....[65]....
        /*02e4*/ 	.word	0x00011070


	//   ....[66]....
        /*02e8*/ 	.word	0x00011310


	//   ....[67]....
        /*02ec*/ 	.word	0x00011350


	//   ....[68]....
        /*02f0*/ 	.word	0x00011380


	//   ....[69]....
        /*02f4*/ 	.word	0x000113c0


	//   ....[70]....
        /*02f8*/ 	.word	0x000113f0


	//   ....[71]....
        /*02fc*/ 	.word	0x00011420


	//   ....[72]....
        /*0300*/ 	.word	0x000117e0


	//   ....[73]....
        /*0304*/ 	.word	0x00011810


	//   ....[74]....
        /*0308*/ 	.word	0x00012010


	//   ....[75]....
        /*030c*/ 	.word	0x00013140


	//   ....[76]....
        /*0310*/ 	.word	0x00013c00


	//   ....[77]....
        /*0314*/ 	.word	0x00013c40


	//   ....[78]....
        /*0318*/ 	.word	0x00013c70


	//   ....[79]....
        /*031c*/ 	.word	0x00013c80


	//   ....[80]....
        /*0320*/ 	.word	0x00013c90


	//   ....[81]....
        /*0324*/ 	.word	0x00013cb0


	//   ....[82]....
        /*0328*/ 	.word	0x00013cf0


	//   ....[83]....
        /*032c*/ 	.word	0x00013d70


	//   ....[84]....
        /*0330*/ 	.word	0x00013d90


	//   ....[85]....
        /*0334*/ 	.word	0x00013df0


	//   ....[86]....
        /*0338*/ 	.word	0x00013e30


	//   ....[87]....
        /*033c*/ 	.word	0x00013e60


	//   ....[88]....
        /*0340*/ 	.word	0x00015020


	//   ....[89]....
        /*0344*/ 	.word	0x00015690


	//   ....[90]....
        /*0348*/ 	.word	0x00015860


	//   ....[91]....
        /*034c*/ 	.word	0x000158b0


	//   ....[92]....
        /*0350*/ 	.word	0x000159e0


	//   ....[93]....
        /*0354*/ 	.word	0x00015a40


	//   ....[94]....
        /*0358*/ 	.word	0x00015aa0


	//   ....[95]....
        /*035c*/ 	.word	0x00015b60


	//   ....[96]....
        /*0360*/ 	.word	0x00015bc0


	//   ....[97]....
        /*0364*/ 	.word	0x00015c80


	//   ....[98]....
        /*0368*/ 	.word	0x00015d10


	//   ....[99]....
        /*036c*/ 	.word	0x00015dd0


	//   ....[100]....
        /*0370*/ 	.word	0x00015e40


	//   ....[101]....
        /*0374*/ 	.word	0x00015ef0


	//----- nvinfo : EIATTR_REG_RECONFIG
	.align		4
.L_1471:
        /*0378*/ 	.byte	0x01, 0x54
	.zero		2


	//----- nvinfo : EIATTR_SYSCALL_OFFSETS
	.align		4
        /*037c*/ 	.byte	0x04, 0x46
        /*037e*/ 	.short	(.L_1473 - .L_1472)


	//   ....[0]....
.L_1472:
        /*0380*/ 	.word	0x00001950


	//   ....[1]....
        /*0384*/ 	.word	0x00012b70


	//   ....[2]....
        /*0388*/ 	.word	0x00012cb0


	//   ....[3]....
        /*038c*/ 	.word	0x00012df0


	//   ....[4]....
        /*0390*/ 	.word	0x00012f10


	//   ....[5]....
        /*0394*/ 	.word	0x000137d0


	//----- nvinfo : EIATTR_MBARRIER_INSTR_OFFSETS
	.align		4
.L_1473:
        /*0398*/ 	.byte	0x04, 0x39
        /*039a*/ 	.short	(.L_1475 - .L_1474)


	//   ....[0]....
.L_1474:
        /*039c*/ 	.word	0x00000260
        /*03a0*/ 	.word	0x000000ff
        /*03a4*/ 	.word	0x00012400
        /*03a8*/ 	.short	0x0100
        /*03aa*/ 	.byte	0x08
	.zero		1


	//   ....[1]....
        /*03ac*/ 	.word	0x00000270
        /*03b0*/ 	.word	0x000000ff
        /*03b4*/ 	.word	0x00012420
        /*03b8*/ 	.short	0x0100
        /*03ba*/ 	.byte	0x08
	.zero		1


	//   ....[2]....
        /*03bc*/ 	.word	0x00000360
        /*03c0*/ 	.word	0x000000ff
        /*03c4*/ 	.word	0x00012430
        /*03c8*/ 	.short	0x0100
        /*03ca*/ 	.byte	0x08
	.zero		1


	//   ....[3]....
        /*03cc*/ 	.word	0x00000370
        /*03d0*/ 	.word	0x000000ff
        /*03d4*/ 	.word	0x00012440
        /*03d8*/ 	.short	0x0100
        /*03da*/ 	.byte	0x08
	.zero		1


	//   ....[4]....
        /*03dc*/ 	.word	0x00000380
        /*03e0*/ 	.word	0x000000ff
        /*03e4*/ 	.word	0x00012438
        /*03e8*/ 	.short	0x0100
        /*03ea*/ 	.byte	0x08
	.zero		1


	//   ....[5]....
        /*03ec*/ 	.word	0x00000390
        /*03f0*/ 	.word	0x000000ff
        /*03f4*/ 	.word	0x00012448
        /*03f8*/ 	.short	0x0100
        /*03fa*/ 	.byte	0x08
	.zero		1


	//   ....[6]....
        /*03fc*/ 	.word	0x000004c0
        /*0400*/ 	.word	0x000000ff
        /*0404*/ 	.word	0x00012450
        /*0408*/ 	.short	0x0100
        /*040a*/ 	.byte	0x08
	.zero		1


	//   ....[7]....
        /*040c*/ 	.word	0x000004d0
        /*0410*/ 	.word	0x000000ff
        /*0414*/ 	.word	0x00012460
        /*0418*/ 	.short	0x0100
        /*041a*/ 	.byte	0x08
	.zero		1


	//   ....[8]....
        /*041c*/ 	.word	0x000004e0
        /*0420*/ 	.word	0x000000ff
        /*0424*/ 	.word	0x00012458
        /*0428*/ 	.short	0x0100
        /*042a*/ 	.byte	0x08
	.zero		1


	//   ....[9]....
        /*042c*/ 	.word	0x000004f0
        /*0430*/ 	.word	0x000000ff
        /*0434*/ 	.word	0x00012468
        /*0438*/ 	.short	0x0100
        /*043a*/ 	.byte	0x08
	.zero		1


	//   ....[10]....
        /*043c*/ 	.word	0x000005e0
        /*0440*/ 	.word	0x000000ff
        /*0444*/ 	.word	0x00012470
        /*0448*/ 	.short	0x0100
        /*044a*/ 	.byte	0x06
	.zero		1


	//   ....[11]....
        /*044c*/ 	.word	0x000005f0
        /*0450*/ 	.word	0x000000ff
        /*0454*/ 	.word	0x00012480
        /*0458*/ 	.short	0x0100
        /*045a*/ 	.byte	0x06
	.zero		1


	//   ....[12]....
        /*045c*/ 	.word	0x00000600
        /*0460*/ 	.word	0x000000ff
        /*0464*/ 	.word	0x00012478
        /*0468*/ 	.short	0x0100
        /*046a*/ 	.byte	0x06
	.zero		1


	//   ....[13]....
        /*046c*/ 	.word	0x00000610
        /*0470*/ 	.word	0x000000ff
        /*0474*/ 	.word	0x00012488
        /*0478*/ 	.short	0x0100
        /*047a*/ 	.byte	0x06
	.zero		1


	//   ....[14]....
        /*047c*/ 	.word	0x00000740
        /*0480*/ 	.word	0x000000ff
        /*0484*/ 	.word	0x00012490
        /*0488*/ 	.short	0x0100
        /*048a*/ 	.byte	0x08
	.zero		1


	//   ....[15]....
        /*048c*/ 	.word	0x00000750
        /*0490*/ 	.word	0x000000ff
        /*0494*/ 	.word	0x000124a0
        /*0498*/ 	.short	0x0100
        /*049a*/ 	.byte	0x08
	.zero		1


	//   ....[16]....
        /*049c*/ 	.word	0x00000760
        /*04a0*/ 	.word	0x000000ff
        /*04a4*/ 	.word	0x00012498
        /*04a8*/ 	.short	0x0100
        /*04aa*/ 	.byte	0x08
	.zero		1


	//   ....[17]....
        /*04ac*/ 	.word	0x00000770
        /*04b0*/ 	.word	0x000000ff
        /*04b4*/ 	.word	0x000124a8
        /*04b8*/ 	.short	0x0100
        /*04ba*/ 	.byte	0x08
	.zero		1


	//   ....[18]....
        /*04bc*/ 	.word	0x000008a0
        /*04c0*/ 	.word	0x000000ff
        /*04c4*/ 	.word	0x000124b0
        /*04c8*/ 	.short	0x0100
        /*04ca*/ 	.byte	0x08
	.zero		1


	//   ....[19]....
        /*04cc*/ 	.word	0x000008b0
        /*04d0*/ 	.word	0x000000ff
        /*04d4*/ 	.word	0x000124c0
        /*04d8*/ 	.short	0x0100
        /*04da*/ 	.byte	0x08
	.zero		1


	//   ....[20]....
        /*04dc*/ 	.word	0x000008c0
        /*04e0*/ 	.word	0x000000ff
        /*04e4*/ 	.word	0x000124b8
        /*04e8*/ 	.short	0x0100
        /*04ea*/ 	.byte	0x08
	.zero		1


	//   ....[21]....
        /*04ec*/ 	.word	0x000008d0
        /*04f0*/ 	.word	0x000000ff
        /*04f4*/ 	.word	0x000124c8
        /*04f8*/ 	.short	0x0100
        /*04fa*/ 	.byte	0x08
	.zero		1


	//   ....[22]....
        /*04fc*/ 	.word	0x00001970
        /*0500*/ 	.word	0x000000ff
        /*0504*/ 	.word	0x00012400
        /*0508*/ 	.short	0x010a
        /*050a*/ 	.byte	0x2f
	.zero		1


	//   ....[23]....
        /*050c*/ 	.word	0x000019e0
        /*0510*/ 	.word	0x000000ff
        /*0514*/ 	.word	0x00012430
        /*0518*/ 	.short	0x010a
        /*051a*/ 	.byte	0x2f
	.zero		1


	//   ....[24]....
        /*051c*/ 	.word	0x00001a50
        /*0520*/ 	.word	0x000000ff
        /*0524*/ 	.word	0x00012430
        /*0528*/ 	.short	0x010a
        /*052a*/ 	.byte	0x2f
	.zero		1


	//   ....[25]....
        /*052c*/ 	.word	0x000022a0
        /*0530*/ 	.word	0x00000004
        /*0534*/ 	.word	0x00000000
        /*0538*/ 	.short	0x0101
        /*053a*/ 	.byte	0x3f
	.zero		1


	//   ....[26]....
        /*053c*/ 	.word	0x00005ab0
        /*0540*/ 	.word	0x000000ff
        /*0544*/ 	.word	0x00012430
        /*0548*/ 	.short	0x010a
        /*054a*/ 	.byte	0x15
	.zero		1


	//   ....[27]....
        /*054c*/ 	.word	0x00005af0
        /*0550*/ 	.word	0x000000ff
        /*0554*/ 	.word	0x00012430
        /*0558*/ 	.short	0x010a
        /*055a*/ 	.byte	0x15
	.zero		1


	//   ....[28]....
        /*055c*/ 	.word	0x00005f40
        /*0560*/ 	.word	0x000000ff
        /*0564*/ 	.word	0x00012450
        /*0568*/ 	.short	0x010a
        /*056a*/ 	.byte	0x0d
	.zero		1


	//   ....[29]....
        /*056c*/ 	.word	0x00005f80
        /*0570*/ 	.word	0x000000ff
        /*0574*/ 	.word	0x00012450
        /*0578*/ 	.short	0x010a
        /*057a*/ 	.byte	0x0d
	.zero		1


	//   ....[30]....
        /*057c*/ 	.word	0x00006280
        /*0580*/ 	.word	0x0000000a
        /*0584*/ 	.word	0x00000000
        /*0588*/ 	.short	0x0101
        /*058a*/ 	.byte	0x3f
	.zero		1


	//   ....[31]....
        /*058c*/ 	.word	0x000094b0
        /*0590*/ 	.word	0x000000ff
        /*0594*/ 	.word	0x00000000
        /*0598*/ 	.short	0x0101
        /*059a*/ 	.byte	0x0a
	.zero		1


	//   ....[32]....
        /*059c*/ 	.word	0x00009ce0
        /*05a0*/ 	.word	0x000000ff
        /*05a4*/ 	.word	0x00012430
        /*05a8*/ 	.short	0x010a
        /*05aa*/ 	.byte	0x15
	.zero		1


	//   ....[33]....
        /*05ac*/ 	.word	0x00009d20
        /*05b0*/ 	.word	0x000000ff
        /*05b4*/ 	.word	0x00012430
        /*05b8*/ 	.short	0x010a
        /*05ba*/ 	.byte	0x15
	.zero		1


	//   ....[34]....
        /*05bc*/ 	.word	0x0000a160
        /*05c0*/ 	.word	0x000000ff
        /*05c4*/ 	.word	0x00012450
        /*05c8*/ 	.short	0x010a
        /*05ca*/ 	.byte	0x0d
	.zero		1


	//   ....[35]....
        /*05cc*/ 	.word	0x0000a690
        /*05d0*/ 	.word	0x000000ff
        /*05d4*/ 	.word	0x00012450
        /*05d8*/ 	.short	0x010a
        /*05da*/ 	.byte	0x0d
	.zero		1


	//   ....[36]....
        /*05dc*/ 	.word	0x0000b760
        /*05e0*/ 	.word	0x00000005
        /*05e4*/ 	.word	0x00000000
        /*05e8*/ 	.short	0x0101
        /*05ea*/ 	.byte	0x3f
	.zero		1


	//   ....[37]....
        /*05ec*/ 	.word	0x0000ba10
        /*05f0*/ 	.word	0x000000ff
        /*05f4*/ 	.word	0x00000000
        /*05f8*/ 	.short	0x0101
        /*05fa*/ 	.byte	0x0a
	.zero		1


	//   ....[38]....
        /*05fc*/ 	.word	0x0000bfa0
        /*0600*/ 	.word	0x000000ff
        /*0604*/ 	.word	0x00012430
        /*0608*/ 	.short	0x010a
        /*060a*/ 	.byte	0x19
	.zero		1


	//   ....[39]....
        /*060c*/ 	.word	0x0000bfe0
        /*0610*/ 	.word	0x000000ff
        /*0614*/ 	.word	0x00012430
        /*0618*/ 	.short	0x010a
        /*061a*/ 	.byte	0x19
	.zero		1


	//   ....[40]....
        /*061c*/ 	.word	0x0000c420
        /*0620*/ 	.word	0x000000ff
        /*0624*/ 	.word	0x00012450
        /*0628*/ 	.short	0x010a
        /*062a*/ 	.byte	0x0d
	.zero		1


	//   ....[41]....
        /*062c*/ 	.word	0x0000c460
        /*0630*/ 	.word	0x000000ff
        /*0634*/ 	.word	0x00012450
        /*0638*/ 	.short	0x010a
        /*063a*/ 	.byte	0x0d
	.zero		1


	//   ....[42]....
        /*063c*/ 	.word	0x0000c7a0
        /*0640*/ 	.word	0x00000007
        /*0644*/ 	.word	0x00000000
        /*0648*/ 	.short	0x0101
        /*064a*/ 	.byte	0x3f
	.zero		1


	//   ....[43]....
        /*064c*/ 	.word	0x0000f980
        /*0650*/ 	.word	0x000000ff
        /*0654*/ 	.word	0x00000000
        /*0658*/ 	.short	0x0101
        /*065a*/ 	.byte	0x0a
	.zero		1


	//   ....[44]....
        /*065c*/ 	.word	0x0000fe20
        /*0660*/ 	.word	0x000000ff
        /*0664*/ 	.word	0x00012450
        /*0668*/ 	.short	0x010a
        /*066a*/ 	.byte	0x10
	.zero		1


	//   ....[45]....
        /*066c*/ 	.word	0x0000fe60
        /*0670*/ 	.word	0x000000ff
        /*0674*/ 	.word	0x00012450
        /*0678*/ 	.short	0x010a
        /*067a*/ 	.byte	0x10
	.zero		1


	//   ....[46]....
        /*067c*/ 	.word	0x000104d0
        /*0680*/ 	.word	0x000000ff
        /*0684*/ 	.word	0x00000000
        /*0688*/ 	.short	0x0101
        /*068a*/ 	.byte	0x04
	.zero		1


	//   ....[47]....
        /*068c*/ 	.word	0x00011410
        /*0690*/ 	.word	0x000000ff
        /*0694*/ 	.word	0x00000000
        /*0698*/ 	.short	0x0101
        /*069a*/ 	.byte	0x04
	.zero		1


	//   ....[48]....
        /*069c*/ 	.word	0x00013350
        /*06a0*/ 	.word	0x000000ff
        /*06a4*/ 	.word	0x00012480
        /*06a8*/ 	.short	0x010a
        /*06aa*/ 	.byte	0x26
	.zero		1


	//   ....[49]....
        /*06ac*/ 	.word	0x000134b0
        /*06b0*/ 	.word	0x000000ff
        /*06b4*/ 	.word	0x00012440
        /*06b8*/ 	.short	0x010a
        /*06ba*/ 	.byte	0x26
	.zero		1


	//   ....[50]....
        /*06bc*/ 	.word	0x00013f80
        /*06c0*/ 	.word	0x000000ff
        /*06c4*/ 	.word	0x00012400
        /*06c8*/ 	.short	0x0107
        /*06ca*/ 	.byte	0x26
	.zero		1


	//   ....[51]....
        /*06cc*/ 	.word	0x00013fc0
        /*06d0*/ 	.word	0x000000ff
        /*06d4*/ 	.word	0x00012400
        /*06d8*/ 	.short	0x0101
        /*06da*/ 	.byte	0x26
	.zero		1


	//   ....[52]....
        /*06dc*/ 	.word	0x00013ff0
        /*06e0*/ 	.word	0x000000ff
        /*06e4*/ 	.word	0x00012420
        /*06e8*/ 	.short	0x010a
        /*06ea*/ 	.byte	0x26
	.zero		1


	//   ....[53]....
        /*06ec*/ 	.word	0x000142a0
        /*06f0*/ 	.word	0x00000007
        /*06f4*/ 	.word	0x00012480
        /*06f8*/ 	.short	0x010a
        /*06fa*/ 	.byte	0x3f
	.zero		1


	//   ....[54]....
        /*06fc*/ 	.word	0x000144a0
        /*0700*/ 	.word	0x00000007
        /*0704*/ 	.word	0x00012440
        /*0708*/ 	.short	0x010a
        /*070a*/ 	.byte	0x3f
	.zero		1


	//   ....[55]....
        /*070c*/ 	.word	0x00014710
        /*0710*/ 	.word	0x00000014
        /*0714*/ 	.word	0x00012470
        /*0718*/ 	.short	0x010a
        /*071a*/ 	.byte	0x3f
	.zero		1


	//   ....[56]....
        /*071c*/ 	.word	0x00014770
        /*0720*/ 	.word	0x00000014
        /*0724*/ 	.word	0x00012460
        /*0728*/ 	.short	0x010a
        /*072a*/ 	.byte	0x3f
	.zero		1


	//   ....[57]....
        /*072c*/ 	.word	0x00014a30
        /*0730*/ 	.word	0x00000014
        /*0734*/ 	.word	0x00012450
        /*0738*/ 	.short	0x0101
        /*073a*/ 	.byte	0x3f
	.zero		1


	//   ....[58]....
        /*073c*/ 	.word	0x00014aa0
        /*0740*/ 	.word	0x00000004
        /*0744*/ 	.word	0x00000000
        /*0748*/ 	.short	0x0101
        /*074a*/ 	.byte	0x3f
	.zero		1


	//   ....[59]....
        /*074c*/ 	.word	0x00014ba0
        /*0750*/ 	.word	0x0000000c
        /*0754*/ 	.word	0x00012470
        /*0758*/ 	.short	0x010a
        /*075a*/ 	.byte	0x3f
	.zero		1


	//   ....[60]....
        /*075c*/ 	.word	0x00014c40
        /*0760*/ 	.word	0x0000000c
        /*0764*/ 	.word	0x00012460
        /*0768*/ 	.short	0x010a
        /*076a*/ 	.byte	0x3f
	.zero		1


	//   ....[61]....
        /*076c*/ 	.word	0x00014f00
        /*0770*/ 	.word	0x0000000c
        /*0774*/ 	.word	0x00012450
        /*0778*/ 	.short	0x0101
        /*077a*/ 	.byte	0x3f
	.zero		1


	//   ....[62]....
        /*077c*/ 	.word	0x00014f70
        /*0780*/ 	.word	0x00000002
        /*0784*/ 	.word	0x00000000
        /*0788*/ 	.short	0x0101
        /*078a*/ 	.byte	0x3f
	.zero		1


	//   ....[63]....
        /*078c*/ 	.word	0x00015000
        /*0790*/ 	.word	0x00000009
        /*0794*/ 	.word	0x00012420
        /*0798*/ 	.short	0x010a
        /*079a*/ 	.byte	0x3f
	.zero		1


	//   ....[64]....
        /*079c*/ 	.word	0x00015110
        /*07a0*/ 	.word	0x00000007
        /*07a4*/ 	.word	0x00000000
        /*07a8*/ 	.short	0x010a
        /*07aa*/ 	.byte	0x3f
	.zero		1


	//   ....[65]....
        /*07ac*/ 	.word	0x00015180
        /*07b0*/ 	.word	0x00000005
        /*07b4*/ 	.word	0x00000000
        /*07b8*/ 	.short	0x010a
        /*07ba*/ 	.byte	0x3f
	.zero		1


	//   ....[66]....
        /*07bc*/ 	.word	0x000151d0
        /*07c0*/ 	.word	0x00000003
        /*07c4*/ 	.word	0x00012460
        /*07c8*/ 	.short	0x010a
        /*07ca*/ 	.byte	0x3f
	.zero		1


	//   ....[67]....
        /*07cc*/ 	.word	0x00015220
        /*07d0*/ 	.word	0x00000005
        /*07d4*/ 	.word	0x00012460
        /*07d8*/ 	.short	0x010a
        /*07da*/ 	.byte	0x3f
	.zero		1


	//   ....[68]....
        /*07dc*/ 	.word	0x00015260
        /*07e0*/ 	.word	0x00000003
        /*07e4*/ 	.word	0x00012480
        /*07e8*/ 	.short	0x010a
        /*07ea*/ 	.byte	0x3f
	.zero		1


	//   ....[69]....
        /*07ec*/ 	.word	0x00015280
        /*07f0*/ 	.word	0x00000005
        /*07f4*/ 	.word	0x00012480
        /*07f8*/ 	.short	0x010a
        /*07fa*/ 	.byte	0x3f
	.zero		1


	//   ....[70]....
        /*07fc*/ 	.word	0x000152f0
        /*0800*/ 	.word	0x00000003
        /*0804*/ 	.word	0x00012400
        /*0808*/ 	.short	0x010a
        /*080a*/ 	.byte	0x3f
	.zero		1


	//   ....[71]....
        /*080c*/ 	.word	0x00015350
        /*0810*/ 	.word	0x00000003
        /*0814*/ 	.word	0x00012430
        /*0818*/ 	.short	0x010a
        /*081a*/ 	.byte	0x3f
	.zero		1


	//   ....[72]....
        /*081c*/ 	.word	0x000153b0
        /*0820*/ 	.word	0x0000000b
        /*0824*/ 	.word	0x00012430
        /*0828*/ 	.short	0x010a
        /*082a*/ 	.byte	0x3f
	.zero		1


	//   ....[73]....
        /*082c*/ 	.word	0x00015410
        /*0830*/ 	.word	0x0000000b
        /*0834*/ 	.word	0x00012450
        /*0838*/ 	.short	0x010a
        /*083a*/ 	.byte	0x3f
	.zero		1


	//   ....[74]....
        /*083c*/ 	.word	0x00015470
        /*0840*/ 	.word	0x00000008
        /*0844*/ 	.word	0x00012430
        /*0848*/ 	.short	0x010a
        /*084a*/ 	.byte	0x3f
	.zero		1


	//   ....[75]....
        /*084c*/ 	.word	0x000154d0
        /*0850*/ 	.word	0x00000014
        /*0854*/ 	.word	0x00012450
        /*0858*/ 	.short	0x010a
        /*085a*/ 	.byte	0x3f
	.zero		1


	//   ....[76]....
        /*085c*/ 	.word	0x00015530
        /*0860*/ 	.word	0x0000000c
        /*0864*/ 	.word	0x00012430
        /*0868*/ 	.short	0x010a
        /*086a*/ 	.byte	0x3f
	.zero		1


	//   ....[77]....
        /*086c*/ 	.word	0x00015590
        /*0870*/ 	.word	0x0000000c
        /*0874*/ 	.word	0x00012450
        /*0878*/ 	.short	0x010a
        /*087a*/ 	.byte	0x3f
	.zero		1


	//   ....[78]....
        /*087c*/ 	.word	0x000155f0
        /*0880*/ 	.word	0x00000003
        /*0884*/ 	.word	0x00012450
        /*0888*/ 	.short	0x010a
        /*088a*/ 	.byte	0x3f
	.zero		1


	//   ....[79]....
        /*088c*/ 	.word	0x00015750
        /*0890*/ 	.word	0x00000005
        /*0894*/ 	.word	0x00012480
        /*0898*/ 	.short	0x010a
        /*089a*/ 	.byte	0x3f
	.zero		1


	//   ....[80]....
        /*089c*/ 	.word	0x000157b0
        /*08a0*/ 	.word	0x00000005
        /*08a4*/ 	.word	0x00012440
        /*08a8*/ 	.short	0x010a
        /*08aa*/ 	.byte	0x3f
	.zero		1


	//   ....[81]....
        /*08ac*/ 	.word	0x00015f30
        /*08b0*/ 	.word	0x00000003
        /*08b4*/ 	.word	0x00012420
        /*08b8*/ 	.short	0x010a
        /*08ba*/ 	.byte	0x3f
	.zero		1


	//   ....[82]....
        /*08bc*/ 	.word	0x00015f80
        /*08c0*/ 	.word	0x00000007
        /*08c4*/ 	.word	0x00012480
        /*08c8*/ 	.short	0x010a
        /*08ca*/ 	.byte	0x3f
	.zero		1


	//   ....[83]....
        /*08cc*/ 	.word	0x00015fd0
        /*08d0*/ 	.word	0x00000007
        /*08d4*/ 	.word	0x00012440
        /*08d8*/ 	.short	0x010a
        /*08da*/ 	.byte	0x3f
	.zero		1


	//   ....[84]....
        /*08dc*/ 	.word	0x00016020
        /*08e0*/ 	.word	0x00000014
        /*08e4*/ 	.word	0x00012470
        /*08e8*/ 	.short	0x010a
        /*08ea*/ 	.byte	0x3f
	.zero		1


	//   ....[85]....
        /*08ec*/ 	.word	0x00016070
        /*08f0*/ 	.word	0x00000014
        /*08f4*/ 	.word	0x00012460
        /*08f8*/ 	.short	0x010a
        /*08fa*/ 	.byte	0x3f
	.zero		1


	//   ....[86]....
        /*08fc*/ 	.word	0x000160c0
        /*0900*/ 	.word	0x0000000c
        /*0904*/ 	.word	0x00012470
        /*0908*/ 	.short	0x010a
        /*090a*/ 	.byte	0x3f
	.zero		1


	//   ....[87]....
        /*090c*/ 	.word	0x00016110
        /*0910*/ 	.word	0x0000000c
        /*0914*/ 	.word	0x00012460
        /*0918*/ 	.short	0x010a
        /*091a*/ 	.byte	0x3f
	.zero		1


	//   ....[88]....
        /*091c*/ 	.word	0x00016160
        /*0920*/ 	.word	0x00000009
        /*0924*/ 	.word	0x00012420
        /*0928*/ 	.short	0x010a
        /*092a*/ 	.byte	0x3f
	.zero		1


	//   ....[89]....
        /*092c*/ 	.word	0x000161b0
        /*0930*/ 	.word	0x00000007
        /*0934*/ 	.word	0x00000000
        /*0938*/ 	.short	0x010a
        /*093a*/ 	.byte	0x3f
	.zero		1


	//   ....[90]....
        /*093c*/ 	.word	0x00016200
        /*0940*/ 	.word	0x00000005
        /*0944*/ 	.word	0x00000000
        /*0948*/ 	.short	0x010a
        /*094a*/ 	.byte	0x3f
	.zero		1


	//   ....[91]....
        /*094c*/ 	.word	0x00016250
        /*0950*/ 	.word	0x00000003
        /*0954*/ 	.word	0x00012460
        /*0958*/ 	.short	0x010a
        /*095a*/ 	.byte	0x3f
	.zero		1


	//   ....[92]....
        /*095c*/ 	.word	0x000162a0
        /*0960*/ 	.word	0x00000005
        /*0964*/ 	.word	0x00012460
        /*0968*/ 	.short	0x010a
        /*096a*/ 	.byte	0x3f
	.zero		1


	//   ....[93]....
        /*096c*/ 	.word	0x000162f0
        /*0970*/ 	.word	0x00000003
        /*0974*/ 	.word	0x00012480
        /*0978*/ 	.short	0x010a
        /*097a*/ 	.byte	0x3f
	.zero		1


	//----- nvinfo : EIATTR_NUM_MBARRIERS
	.align		4
.L_1475:
        /*097c*/ 	.byte	0x03, 0x38
        /*097e*/ 	.short	0x0016


	//----- nvinfo : EIATTR_EXIT_INSTR_OFFSETS
	.align		4
        /*0980*/ 	.byte	0x04, 0x1c
        /*0982*/ 	.short	(.L_1477 - .L_1476)


	//   ....[0]....
.L_1476:
        /*0984*/ 	.word	0x000152d0


	//----- nvinfo : EIATTR_MAX_THREADS
	.align		4
.L_1477:
        /*0988*/ 	.byte	0x04, 0x05
        /*098a*/ 	.short	(.L_1479 - .L_1478)
.L_1478:
        /*098c*/ 	.word	0x00000200
        /*0990*/ 	.word	0x00000001
        /*0994*/ 	.word	0x00000001


	//----- nvinfo : EIATTR_CRS_STACK_SIZE
	.align		4
.L_1479:
        /*0998*/ 	.byte	0x04, 0x1e
        /*099a*/ 	.short	(.L_1481 - .L_1480)
.L_1480:
        /*099c*/ 	.word	0x00000000


	//----- nvinfo : EIATTR_CBANK_PARAM_SIZE
	.align		4
.L_1481:
        /*09a0*/ 	.byte	0x03, 0x19
        /*09a2*/ 	.short	0x0a70


	//----- nvinfo : EIATTR_PARAM_CBANK
	.align		4
        /*09a4*/ 	.byte	0x04, 0x0a
        /*09a6*/ 	.short	(.L_1483 - .L_1482)
	.align		4
.L_1482:
        /*09a8*/ 	.word	index@(.nv.constant0._ZN7cutlass13device_kernelIN5flash11enable_sm90INS1_16FlashAttnFwdSm90INS1_25CollectiveMainloopFwdSm90ILi2EN4cute5tupleIJNS5_1CILi1EEES8_S8_EEENS6_IJNS7_ILi192EEENS7_ILi160EEENS7_ILi64EEEEEELi64ENS_12float_e4m3_tEfNS_4arch4Sm90ELb0ELb1ELb0ELb0ELb0ELb0ELb0ELb1ELb1ELb1ELb1ELb0EEENS1_21CollectiveEpilogueFwdINS6_IJSA_SC_SB_EEES9_NS_10bfloat16_tESG_Li384ELb0ELb1ELb1ELb1EEENS1_19SingleTileSchedulerILb0ELb1ELb1ELi192EEEEEEEEEvNT_6ParamsE)
        /*09ac*/ 	.short	0x0210
        /*09ae*/ 	.short	0x0a70


	//----- nvinfo : EIATTR_SW_WAR
	.align		4
.L_1483:
        /*09b0*/ 	.byte	0x04, 0x36
        /*09b2*/ 	.short	(.L_1485 - .L_1484)
.L_1484:
        /*09b4*/ 	.word	0x00000008
.L_1485:


//--------------------- .nv.info._ZN7cutlass13device_kernelIN5flash11enable_sm90INS1_16FlashAttnFwdSm90INS1_25CollectiveMainloopFwdSm90ILi2EN4cute5tupleIJNS5_1CILi1EEES8_S8_EEENS6_IJNS7_ILi192EEENS7_ILi160EEENS7_ILi64EEEEEELi64ENS_12float_e4m3_tEfNS_4arch4Sm90ELb0ELb1ELb0ELb1ELb0ELb0ELb0ELb1ELb1ELb1ELb1ELb0EEENS1_21CollectiveEpilogueFwdINS6_IJSA_SC_SB_EEES9_NS_10bfloat16_tESG_Li384ELb1ELb1ELb1ELb1EEENS1_36VarlenDynamicPersistentTileSchedulerILi192ELi160ELi384ELi128ELb1ELb1ELb1ELb1ELb0ELb1EEEEEEEEEvNT_6ParamsE --------------------------
	.section	.nv.info._ZN7cutlass13device_kernelIN5flash11enable_sm90INS1_16FlashAttnFwdSm90INS1_25CollectiveMainloopFwdSm90ILi2EN4cute5tupleIJNS5_1CILi1EEES8_S8_EEENS6_IJNS7_ILi192EEENS7_ILi160EEENS7_ILi64EEEEEELi64ENS_12float_e4m3_tEfNS_4arch4Sm90ELb0ELb1ELb0ELb1ELb0ELb0ELb0ELb1ELb1ELb1ELb1ELb0EEENS1_21CollectiveEpilogueFwdINS6_IJSA_SC_SB_EEES9_NS_10bfloat16_tESG_Li384ELb1ELb1ELb1ELb1EEENS1_36VarlenDynamicPersistentTileSchedulerILi192ELi160ELi384ELi128ELb1ELb1ELb1ELb1ELb0ELb1EEEEEEEEEvNT_6ParamsE,"",@"SHT_CUDA_INFO"
	.sectionflags	@""
	.align	4


	//----- nvinfo : EIATTR_CUDA_API_VERSION
	.align		4
        /*0000*/ 	.byte	0x04, 0x37
        /*0002*/ 	.short	(.L_1487 - .L_1486)
.L_1486:
        /*0004*/ 	.word	0x00000082


	//----- nvinfo : EIATTR_KPARAM_INFO
	.align		4
.L_1487:
        /*0008*/ 	.byte	0x04, 0x17
        /*000a*/ 	.short	(.L_1489 - .L_1488)
.L_1488:
        /*000c*/ 	.word	0x00000000
        /*0010*/ 	.short	0x0000
        /*0012*/ 	.short	0x0070
        /*0014*/ 	.byte	0x00, 0xf0, 0x01, 0x2a


	//----- nvinfo : EIATTR_SPARSE_MMA_MASK
	.align		4
.L_1489:
        /*0018*/ 	.byte	0x03, 0x50
        /*001a*/ 	.short	0x0000


	//----- nvinfo : EIATTR_MAXREG_COUNT
	.align		4
        /*001c*/ 	.byte	0x03, 0x1b
        /*001e*/ 	.short	0x0080


	//----- nvinfo : EIATTR_NUM_BARRIERS
	.align		4
        /*0020*/ 	.byte	0x02, 0x4c
        /*0022*/ 	.byte	0x09
	.zero		1


	//----- nvinfo : EIATTR_EXTERNS
	.align		4
        /*0024*/ 	.byte	0x04, 0x0f
        /*0026*/ 	.short	(.L_1491 - .L_1490)


	//   ....[0]....
	.align		4
.L_1490:
        /*0028*/ 	.word	index@(__assertfail)


	//----- nvinfo : EIATTR_ANNOTATIONS
	.align		4
.L_1491:
        /*002c*/ 	.byte	0x04, 0x55
        /*002e*/ 	.short	(.L_1493 - .L_1492)


	//   ....[0]....
.L_1492:
        /* <DEDUP_REMOVED lines=10> */


	//----- nvinfo : EIATTR_MERCURY_ISA_VERSION
	.align		4
.L_1493:
        /*00b8*/ 	.byte	0x03, 0x5f
        /*00ba*/ 	.short	0x0101


	//----- nvinfo : EIATTR_UNUSED_LOAD_BYTE_OFFSET
	.align		4
        /*00bc*/ 	.byte	0x04, 0x44
        /*00be*/ 	.short	(.L_1495 - .L_1494)


	//   ....[0]....
.L_1494:
        /*00c0*/ 	.word	0x00000a00
        /*00c4*/ 	.word	0x0000fff0


	//   ....[1]....
        /*00c8*/ 	.word	0x00010910
        /*00cc*/ 	.word	0x0000fff0


	//----- nvinfo : EIATTR_INT_WARP_WIDE_INSTR_OFFSETS
	.align		4
.L_1495:
        /*00d0*/ 	.byte	0x04, 0x31
        /*00d2*/ 	.short	(.L_1497 - .L_1496)


	//   ....[0]....
.L_1496:
        /*00d4*/ 	.word	0x00000130


	//   ....[1]....
        /*00d8*/ 	.word	0x00000170


	//   ....[2]....
        /*00dc*/ 	.word	0x000001e0


	//   ....[3]....
        /*00e0*/ 	.word	0x00015410


	//   ....[4]....
        /*00e4*/ 	.word	0x000154a0


	//   ....[5]....
        /*00e8*/ 	.word	0x00017860


	//   ....[6]....
        /*00ec*/ 	.word	0x000178f0


	//----- nvinfo : EIATTR_COOP_GROUP_MASK_REGIDS
	.align		4
.L_1497:
        /*00f0*/ 	.byte	0x04, 0x29
        /*00f2*/ 	.short	(.L_1499 - .L_1498)


	//   ....[0]....
.L_1498:
        /*00f4*/ 	.word	0xffffffff


	//   ....[1]....
        /*00f8*/ 	.word	0xffffffff


	//   ....[2]....
        /*00fc*/ 	.word	0xffffffff


	//   ....[3]....
        /*0100*/ 	.word	0xffffffff


	//   ....[4]....
        /*0104*/ 	.word	0xffffffff


	//   ....[5]....
        /*0108*/ 	.word	0xffffffff


	//   ....[6]....
        /*010c*/ 	.word	0xffffffff


	//   ....[7]....
        /*0110*/ 	.word	0xffffffff


	//   ....[8]....
        /*0114*/ 	.word	0xffffffff


	//   ....[9]....
        /*0118*/ 	.word	0xffffffff


	//   ....[10]....
        /*011c*/ 	.word	0xffffffff


	//   ....[11]....
        /*0120*/ 	.word	0xffffffff


	//   ....[12]....
        /*0124*/ 	.word	0xffffffff


	//   ....[13]....
        /*0128*/ 	.word	0xffffffff


	//   ....[14]....
        /*012c*/ 	.word	0xffffffff


	//   ....[15]....
        /*0130*/ 	.word	0xffffffff


	//   ....[16]....
        /*0134*/ 	.word	0xffffffff


	//   ....[17]....
        /*0138*/ 	.word	0xffffffff


	//   ....[18]....
        /*013c*/ 	.word	0xffffffff


	//   ....[19]....
        /*0140*/ 	.word	0xffffffff


	//   ....[20]....
        /*0144*/ 	.word	0xffffffff


	//   ....[21]....
        /*0148*/ 	.word	0xffffffff


	//   ....[22]....
        /*014c*/ 	.word	0xffffffff


	//   ....[23]....
        /*0150*/ 	.word	0xffffffff


	//   ....[24]....
        /*0154*/ 	.word	0xffffffff


	//   ....[25]....
        /*0158*/ 	.word	0xffffffff


	//   ....[26]....
        /*015c*/ 	.word	0xffffffff


	//   ....[27]....
        /*0160*/ 	.word	0xffffffff


	//   ....[28]....
        /*0164*/ 	.word	0xffffffff


	//   ....[29]....
        /*0168*/ 	.word	0xffffffff


	//   ....[30]....
        /*016c*/ 	.word	0xffffffff


	//   ....[31]....
        /*0170*/ 	.word	0xffffffff


	//   ....[32]....
        /*0174*/ 	.word	0xffffffff


	//   ....[33]....
        /*0178*/ 	.word	0xffffffff


	//   ....[34]....
        /*017c*/ 	.word	0xffffffff


	//   ....[35]....
        /*0180*/ 	.word	0xffffffff


	//   ....[36]....
        /*0184*/ 	.word	0xffffffff


	//   ....[37]....
        /*0188*/ 	.word	0xffffffff


	//   ....[38]....
        /*018c*/ 	.word	0xffffffff


	//   ....[39]....
        /*0190*/ 	.word	0xffffffff


	//   ....[40]....
        /*0194*/ 	.word	0xffffffff


	//   ....[41]....
        /*0198*/ 	.word	0xffffffff


	//   ....[42]....
        /*019c*/ 	.word	0xffffffff


	//   ....[43]....
        /*01a0*/ 	.word	0xffffffff


	//   ....[44]....
        /*01a4*/ 	.word	0xffffffff


	//   ....[45]....
        /*01a8*/ 	.word	0xffffffff


	//   ....[46]....
        /*01ac*/ 	.word	0xffffffff


	//   ....[47]....
        /*01b0*/ 	.word	0xffffffff


	//   ....[48]....
        /*01b4*/ 	.word	0xffffffff


	//   ....[49]....
        /*01b8*/ 	.word	0xffffffff


	//   ....[50]....
        /*01bc*/ 	.word	0xffffffff


	//   ....[51]....
        /*01c0*/ 	.word	0xffffffff


	//   ....[52]....
        /*01c4*/ 	.word	0xffffffff


	//   ....[53]....
        /*01c8*/ 	.word	0xffffffff


	//   ....[54]....
        /*01cc*/ 	.word	0xffffffff


	//   ....[55]....
        /*01d0*/ 	.word	0xffffffff


	//   ....[56]....
        /*01d4*/ 	.word	0xffffffff


	//   ....[57]....
        /*01d8*/ 	.word	0xffffffff


	//   ....[58]....
        /*01dc*/ 	.word	0xffffffff


	//   ....[59]....
        /*01e0*/ 	.word	0xffffffff


	//   ....[60]....
        /*01e4*/ 	.word	0xffffffff


	//   ....[61]....
        /*01e8*/ 	.word	0xffffffff


	//   ....[62]....
        /*01ec*/ 	.word	0xffffffff


	//   ....[63]....
        /*01f0*/ 	.word	0xffffffff


	//   ....[64]....
        /*01f4*/ 	.word	0xffffffff


	//   ....[65]....
        /*01f8*/ 	.word	0xffffffff


	//   ....[66]....
        /*01fc*/ 	.word	0xffffffff


	//   ....[67]....
        /*0200*/ 	.word	0xffffffff


	//   ....[68]....
        /*0204*/ 	.word	0xffffffff


	//   ....[69]....
        /*0208*/ 	.word	0xffffffff


	//   ....[70]....
        /*020c*/ 	.word	0xffffffff


	//   ....[71]....
        /*0210*/ 	.word	0xffffffff


	//   ....[72]....
        /*0214*/ 	.word	0xffffffff


	//   ....[73]....
        /*0218*/ 	.word	0xffffffff


	//   ....[74]....
        /*021c*/ 	.word	0xffffffff


	//   ....[75]....
        /*0220*/ 	.word	0xffffffff


	//   ....[76]....
        /*0224*/ 	.word	0xffffffff


	//   ....[77]....
        /*0228*/ 	.word	0xffffffff


	//   ....[78]....
        /*022c*/ 	.word	0xffffffff


	//   ....[79]....
        /*0230*/ 	.word	0xffffffff


	//   ....[80]....
        /*0234*/ 	.word	0xffffffff


	//   ....[81]....
        /*0238*/ 	.word	0xffffffff


	//   ....[82]....
        /*023c*/ 	.word	0xffffffff


	//   ....[83]....
        /*0240*/ 	.word	0xffffffff


	//   ....[84]....
        /*0244*/ 	.word	0xffffffff


	//   ....[85]....
        /*0248*/ 	.word	0xffffffff


	//   ....[86]....
        /*024c*/ 	.word	0xffffffff


	//   ....[87]....
        /*0250*/ 	.word	0xffffffff


	//   ....[88]....
        /*0254*/ 	.word	0xffffffff


	//   ....[89]....
        /*0258*/ 	.word	0xffffffff


	//   ....[90]....
        /*025c*/ 	.word	0xffffffff


	//   ....[91]....
        /*0260*/ 	.word	0xffffffff


	//   ....[92]....
        /*0264*/ 	.word	0xffffffff


	//   ....[93]....
        /*0268*/ 	.word	0xffffffff


	//   ....[94]....
        /*026c*/ 	.word	0xffffffff


	//   ....[95]....
        /*0270*/ 	.word	0xffffffff


	//   ....[96]....
        /*0274*/ 	.word	0xffffffff


	//   ....[97]....
        /*0278*/ 	.word	0xffffffff


	//   ....[98]....
        /*027c*/ 	.word	0xffffffff


	//   ....[99]....
        /*0280*/ 	.word	0xffffffff


	//   ....[100]....
        /*0284*/ 	.word	0xffffffff


	//   ....[101]....
        /*0288*/ 	.word	0xffffffff


	//   ....[102]....
        /*028c*/ 	.word	0xffffffff


	//   ....[103]....
        /*0290*/ 	.word	0xffffffff


	//   ....[104]....
        /*0294*/ 	.word	0xffffffff


	//   ....[105]....
        /*0298*/ 	.word	0xffffffff


	//   ....[106]....
        /*029c*/ 	.word	0xffffffff


	//   ....[107]....
        /*02a0*/ 	.word	0xffffffff


	//   ....[108]....
        /*02a4*/ 	.word	0xffffffff


	//   ....[109]....
        /*02a8*/ 	.word	0xffffffff


	//   ....[110]....
        /*02ac*/ 	.word	0xffffffff


	//   ....[111]....
        /*02b0*/ 	.word	0xffffffff


	//   ....[112]....
        /*02b4*/ 	.word	0xffffffff


	//   ....[113]....
        /*02b8*/ 	.word	0xffffffff


	//   ....[114]....
        /*02bc*/ 	.word	0xffffffff


	//   ....[115]....
        /*02c0*/ 	.word	0xffffffff


	//   ....[116]....
        /*02c4*/ 	.word	0xffffffff


	//   ....[117]....
        /*02c8*/ 	.word	0xffffffff


	//   ....[118]....
        /*02cc*/ 	.word	0xffffffff


	//   ....[119]....
        /*02d0*/ 	.word	0xffffffff


	//   ....[120]....
        /*02d4*/ 	.word	0xffffffff


	//   ....[121]....
        /*02d8*/ 	.word	0xffffffff


	//   ....[122]....
        /*02dc*/ 	.word	0xffffffff


	//   ....[123]....
        /*02e0*/ 	.word	0xffffffff


	//   ....[124]....
        /*02e4*/ 	.word	0xffffffff


	//   ....[125]....
        /*02e8*/ 	.word	0xffffffff


	//   ....[126]....
        /*02ec*/ 	.word	0xffffffff


	//   ....[127]....
        /*02f0*/ 	.word	0xffffffff


	//   ....[128]....
        /*02f4*/ 	.word	0xffffffff


	//   ....[129]....
        /*02f8*/ 	.word	0xffffffff


	//   ....[130]....
        /*02fc*/ 	.word	0xffffffff


	//   ....[131]....
        /*0300*/ 	.word	0xffffffff


	//   ....[132]....
        /*0304*/ 	.word	0xffffffff


	//   ....[133]....
        /*0308*/ 	.word	0xffffffff


	//   ....[134]....
        /*030c*/ 	.word	0xffffffff


	//   ....[135]....
        /*0310*/ 	.word	0xffffffff


	//   ....[136]....
        /*0314*/ 	.word	0xffffffff


	//   ....[137]....
        /*0318*/ 	.word	0xffffffff


	//   ....[138]....
        /*031c*/ 	.word	0xffffffff


	//   ....[139]....
        /*0320*/ 	.word	0x0500000f


	//   ....[140]....
        /*0324*/ 	.word	0x0500000f


	//   ....[141]....
        /*0328*/ 	.word	0x0500000f


	//   ....[142]....
        /*032c*/ 	.word	0x0500000f


	//   ....[143]....
        /*0330*/ 	.word	0x0500000f


	//   ....[144]....
        /*0334*/ 	.word	0x0500000f


	//   ....[145]....
        /*0338*/ 	.word	0x0500000f


	//   ....[146]....
        /*033c*/ 	.word	0x0500000f


	//   ....[147]....
        /*0340*/ 	.word	0x0500000f


	//   ....[148]....
        /*0344*/ 	.word	0x0500000f


	//   ....[149]....
        /*0348*/ 	.word	0x0500000f


	//   ....[150]....
        /*034c*/ 	.word	0x0500000f


	//   ....[151]....
        /*0350*/ 	.word	0x0500000f


	//   ....[152]....
        /*0354*/ 	.word	0x0500000f


	//----- nvinfo : EIATTR_COOP_GROUP_INSTR_OFFSETS
	.align		4
.L_1499:
        /*0358*/ 	.byte	0x04, 0x28
        /*035a*/ 	.short	(.L_1501 - .L_1500)


	//   ....[0]....
.L_1500:
        /*035c*/ 	.word	0x00000060


	//   ....[1]....
        /*0360*/ 	.word	0x00000140


	//   ....[2]....
        /*0364*/ 	.word	0x00000190


	//   ....[3]....
        /*0368*/ 	.word	0x000003c0


	//   ....[4]....
        /*036c*/ 	.word	0x00000520


	//   ....[5]....
        /*0370*/ 	.word	0x00000640


	//   ....[6]....
        /*0374*/ 	.word	0x000007a0


	//   ....[7]....
        /*0378*/ 	.word	0x00001c30


	//   ....[8]....
        /*037c*/ 	.word	0x000024e0


	//   ....[9]....
        /*0380*/ 	.word	0x00002750


	//   ....[10]....
        /*0384*/ 	.word	0x00003ea0


	//   ....[11]....
        /*0388*/ 	.word	0x00003fb0


	//   ....[12]....
        /*038c*/ 	.word	0x00004ae0


	//   ....[13]....
        /*0390*/ 	.word	0x00004b50


	//   ....[14]....
        /*0394*/ 	.word	0x000064f0


	//   ....[15]....
        /*0398*/ 	.word	0x00006700


	//   ....[16]....
        /*039c*/ 	.word	0x00007d40


	//   ....[17]....
        /*03a0*/ 	.word	0x00007e50


	//   ....[18]....
        /*03a4*/ 	.word	0x000089b0


	//   ....[19]....
        /*03a8*/ 	.word	0x00008a10


	//   ....[20]....
        /*03ac*/ 	.word	0x0000a920


	//   ....[21]....
        /*03b0*/ 	.word	0x0000a970


	//   ....[22]....
        /*03b4*/ 	.word	0x0000aa00


	//   ....[23]....
        /*03b8*/ 	.word	0x0000aa20


	//   ....[24]....
        /*03bc*/ 	.word	0x0000c970


	//   ....[25]....
        /*03c0*/ 	.word	0x0000d9b0


	//   ....[26]....
        /*03c4*/ 	.word	0x0000e1b0


	//   ....[27]....
        /*03c8*/ 	.word	0x0000e2c0


	//   ....[28]....
        /*03cc*/ 	.word	0x0000ee10


	//   ....[29]....
        /*03d0*/ 	.word	0x0000ee90


	//   ....[30]....
        /*03d4*/ 	.word	0x00010320


	//   ....[31]....
        /*03d8*/ 	.word	0x00010330


	//   ....[32]....
        /*03dc*/ 	.word	0x000103b0


	//   ....[33]....
        /*03e0*/ 	.word	0x000103c0


	//   ....[34]....
        /*03e4*/ 	.word	0x00010ef0


	//   ....[35]....
        /*03e8*/ 	.word	0x00010f00


	//   ....[36]....
        /*03ec*/ 	.word	0x00010f10


	//   ....[37]....
        /*03f0*/ 	.word	0x00010f20


	//   ....[38]....
        /*03f4*/ 	.word	0x00010f30


	//   ....[39]....
        /*03f8*/ 	.word	0x00010f40


	//   ....[40]....
        /*03fc*/ 	.word	0x00010f50


	//   ....[41]....
        /*0400*/ 	.word	0x00010f60


	//   ....[42]....
        /*0404*/ 	.word	0x00010f70


	//   ....[43]....
        /*0408*/ 	.word	0x00010fa0


	//   ....[44]....
        /*040c*/ 	.word	0x00010fd0


	//   ....[45]....
        /*0410*/ 	.word	0x00010fe0


	//   ....[46]....
        /*0414*/ 	.word	0x00010ff0


	//   ....[47]....
        /*0418*/ 	.word	0x00011020


	//   ....[48]....
        /*041c*/ 	.word	0x00011050


	//   ....[49]....
        /*0420*/ 	.word	0x00011080


	//   ....[50]....
        /*0424*/ 	.word	0x00011090


	//   ....[51]....
        /*0428*/ 	.word	0x000110c0


	//   ....[52]....
        /*042c*/ 	.word	0x000110d0


	//   ....[53]....
        /*0430*/ 	.word	0x00011100


	//   ....[54]....
        /*0434*/ 	.word	0x00011110


	//   ....[55]....
        /*0438*/ 	.word	0x00011140


	//   ....[56]....
        /*043c*/ 	.word	0x00011170


	//   ....[57]....
        /*0440*/ 	.word	0x00011180


	//   ....[58]....
        /*0444*/ 	.word	0x00011190


	//   ....[59]....
        /*0448*/ 	.word	0x000111b0


	//   ....[60]....
        /*044c*/ 	.word	0x000111e0


	//   ....[61]....
        /*0450*/ 	.word	0x000111f0


	//   ....[62]....
        /*0454*/ 	.word	0x00011200


	//   ....[63]....
        /*0458*/ 	.word	0x00011210


	//   ....[64]....
        /*045c*/ 	.word	0x00011230


	//   ....[65]....
        /*0460*/ 	.word	0x00011240


	//   ....[66]....
        /*0464*/ 	.word	0x00011a30


	//   ....[67]....
        /*0468*/ 	.word	0x00011a70


	//   ....[68]....
        /*046c*/ 	.word	0x00011a90


	//   ....[69]....
        /*0470*/ 	.word	0x00011ab0


	//   ....[70]....
        /*0474*/ 	.word	0x00011fc0


	//   ....[71]....
        /*0478*/ 	.word	0x00012000


	//   ....[72]....
        /*047c*/ 	.word	0x00012020


	//   ....[73]....
        /*0480*/ 	.word	0x00012050


	//   ....[74]....
        /*0484*/ 	.word	0x00012070


	//   ....[75]....
        /*0488*/ 	.word	0x00012090


	//   ....[76]....
        /*048c*/ 	.word	0x000120b0


	//   ....[77]....
        /*0490*/ 	.word	0x000120d0


	//   ....[78]....
        /*0494*/ 	.word	0x00012590


	//   ....[79]....
        /*0498*/ 	.word	0x000125a0


	//   ....[80]....
        /*049c*/ 	.word	0x000127e0


	//   ....[81]....
        /*04a0*/ 	.word	0x000127f0


	//   ....[82]....
        /*04a4*/ 	.word	0x00013300


	//   ....[83]....
        /*04a8*/ 	.word	0x00013330


	//   ....[84]....
        /*04ac*/ 	.word	0x00013370


	//   ....[85]....
        /*04b0*/ 	.word	0x000133a0


	//   ....[86]....
        /*04b4*/ 	.word	0x000133d0


	//   ....[87]....
        /*04b8*/ 	.word	0x000133e0


	//   ....[88]....
        /*04bc*/ 	.word	0x000133f0


	//   ....[89]....
        /*04c0*/ 	.word	0x00013410


	//   ....[90]....
        /*04c4*/ 	.word	0x00013580


	//   ....[91]....
        /*04c8*/ 	.word	0x00013760


	//   ....[92]....
        /*04cc*/ 	.word	0x00013790


	//   ....[93]....
        /*04d0*/ 	.word	0x000137c0


	//   ....[94]....
        /*04d4*/ 	.word	0x000137f0


	//   ....[95]....
        /*04d8*/ 	.word	0x00013820


	//   ....[96]....
        /*04dc*/ 	.word	0x00013870


	//   ....[97]....
        /*04e0*/ 	.word	0x00013a00


	//   ....[98]....
        /*04e4*/ 	.word	0x00013a30


	//   ....[99]....
        /*04e8*/ 	.word	0x00013a60


	//   ....[100]....
        /*04ec*/ 	.word	0x00013a90


	//   ....[101]....
        /*04f0*/ 	.word	0x00013ac0


	//   ....[102]....
        /*04f4*/ 	.word	0x00013af0


	//   ....[103]....
        /*04f8*/ 	.word	0x00013ba0


	//   ....[104]....
        /*04fc*/ 	.word	0x00013c00


	//   ....[105]....
        /*0500*/ 	.word	0x00013c10


	//   ....[106]....
        /*0504*/ 	.word	0x00013c60


	//   ....[107]....
        /*0508*/ 	.word	0x00015b70


	//   ....[108]....
        /*050c*/ 	.word	0x000167f0


	//   ....[109]....
        /*0510*/ 	.word	0x00016800


	//   ....[110]....
        /*0514*/ 	.word	0x00016820


	//   ....[111]....
        /*0518*/ 	.word	0x000168b0


	//   ....[112]....
        /*051c*/ 	.word	0x000168d0


	//   ....[113]....
        /*0520*/ 	.word	0x00016930


	//   ....[114]....
        /*0524*/ 	.word	0x00016960


	//   ....[115]....
        /*0528*/ 	.word	0x000169c0


	//   ....[116]....
        /*052c*/ 	.word	0x000169e0


	//   ....[117]....
        /*0530*/ 	.word	0x000169f0


	//   ....[118]....
        /*0534*/ 	.word	0x00016a50


	//   ....[119]....
        /*0538*/ 	.word	0x00016a70


	//   ....[120]....
        /*053c*/ 	.word	0x00017fc0


	//   ....[121]....
        /*0540*/ 	.word	0x00017ff0


	//   ....[122]....
        /*0544*/ 	.word	0x00018020


	//   ....[123]....
        /*0548*/ 	.word	0x00018040


	//   ....[124]....
        /*054c*/ 	.word	0x00018060


	//   ....[125]....
        /*0550*/ 	.word	0x00018090


	//   ....[126]....
        /*0554*/ 	.word	0x000180c0


	//   ....[127]....
        /*0558*/ 	.word	0x000180d0


	//   ....[128]....
        /*055c*/ 	.word	0x00018240


	//   ....[129]....
        /*0560*/ 	.word	0x00018270


	//   ....[130]....
        /*0564*/ 	.word	0x000182a0


	//   ....[131]....
        /*0568*/ 	.word	0x000182e0


	//   ....[132]....
        /*056c*/ 	.word	0x00018310


	//   ....[133]....
        /*0570*/ 	.word	0x00018340


	//   ....[134]....
        /*0574*/ 	.word	0x000183c0


	//   ....[135]....
        /*0578*/ 	.word	0x00018410


	//   ....[136]....
        /*057c*/ 	.word	0x00018420


	//   ....[137]....
        /*0580*/ 	.word	0x00018460


	//   ....[138]....
        /*0584*/ 	.word	0x00018e80


	//   ....[139]....
        /*0588*/ 	.word	0x00019510


	//   ....[140]....
        /*058c*/ 	.word	0x000196d0


	//   ....[141]....
        /*0590*/ 	.word	0x00019720


	//   ....[142]....
        /*0594*/ 	.word	0x00019780


	//   ....[143]....
        /*0598*/ 	.word	0x000198d0


	//   ....[144]....
        /*059c*/ 	.word	0x00019930


	//   ....[145]....
        /*05a0*/ 	.word	0x000199f0


	//   ....[146]....
        /*05a4*/ 	.word	0x00019a50


	//   ....[147]....
        /*05a8*/ 	.word	0x00019b20


	//   ....[148]....
        /*05ac*/ 	.word	0x00019b80


	//   ....[149]....
        /*05b0*/ 	.word	0x00019c30


	//   ....[150]....
        /*05b4*/ 	.word	0x00019cb0


	//   ....[151]....
        /*05b8*/ 	.word	0x00019d60


	//   ....[152]....
        /*05bc*/ 	.word	0x0001a0a0


	//----- nvinfo : EIATTR_REG_RECONFIG
	.align		4
.L_1501:
        /*05c0*/ 	.byte	0x01, 0x54
	.zero		2


	//----- nvinfo : EIATTR_SYSCALL_OFFSETS
	.align		4
        /*05c4*/ 	.byte	0x04, 0x46
        /*05c6*/ 	.short	(.L_1503 - .L_1502)


	//   ....[0]....
.L_1502:
        /*05c8*/ 	.word	0x00001df0


	//   ....[1]....
        /*05cc*/ 	.word	0x00015600


	//   ....[2]....
        /*05d0*/ 	.word	0x00015770


	//   ....[3]....
        /*05d4*/ 	.word	0x000158c0


	//   ....[4]....
        /*05d8*/ 	.word	0x00015a00


	//   ....[5]....
        /*05dc*/ 	.word	0x00016300


	//----- nvinfo : EIATTR_MBARRIER_INSTR_OFFSETS
	.align		4
.L_1503:
        /*05e0*/ 	.byte	0x04, 0x39
        /*05e2*/ 	.short	(.L_1505 - .L_1504)


	//   ....[0]....
.L_1504:
        /*05e4*/ 	.word	0x00000270
        /*05e8*/ 	.word	0x000000ff
        /*05ec*/ 	.word	0x00013200
        /*05f0*/ 	.short	0x0100
        /*05f2*/ 	.byte	0x08
	.zero		1


	//   ....[1]....
        /*05f4*/ 	.word	0x00000280
        /*05f8*/ 	.word	0x000000ff
        /*05fc*/ 	.word	0x00013220
        /*0600*/ 	.short	0x0100
        /*0602*/ 	.byte	0x08
	.zero		1


	//   ....[2]....
        /*0604*/ 	.word	0x00000370
        /*0608*/ 	.word	0x000000ff
        /*060c*/ 	.word	0x00013230
        /*0610*/ 	.short	0x0100
        /*0612*/ 	.byte	0x08
	.zero		1


	//   ....[3]....
        /*0614*/ 	.word	0x00000380
        /*0618*/ 	.word	0x000000ff
        /*061c*/ 	.word	0x00013240
        /*0620*/ 	.short	0x0100
        /*0622*/ 	.byte	0x08
	.zero		1


	//   ....[4]....
        /*0624*/ 	.word	0x00000390
        /*0628*/ 	.word	0x000000ff
        /*062c*/ 	.word	0x00013238
        /*0630*/ 	.short	0x0100
        /*0632*/ 	.byte	0x08
	.zero		1


	//   ....[5]....
        /*0634*/ 	.word	0x000003a0
        /*0638*/ 	.word	0x000000ff
        /*063c*/ 	.word	0x00013248
        /*0640*/ 	.short	0x0100
        /*0642*/ 	.byte	0x08
	.zero		1


	//   ....[6]....
        /*0644*/ 	.word	0x000004d0
        /*0648*/ 	.word	0x000000ff
        /*064c*/ 	.word	0x00013250
        /*0650*/ 	.short	0x0100
        /*0652*/ 	.byte	0x08
	.zero		1


	//   ....[7]....
        /*0654*/ 	.word	0x000004e0
        /*0658*/ 	.word	0x000000ff
        /*065c*/ 	.word	0x00013260
        /*0660*/ 	.short	0x0100
        /*0662*/ 	.byte	0x08
	.zero		1


	//   ....[8]....
        /*0664*/ 	.word	0x000004f0
        /*0668*/ 	.word	0x000000ff
        /*066c*/ 	.word	0x00013258
        /*0670*/ 	.short	0x0100
        /*0672*/ 	.byte	0x08
	.zero		1


	//   ....[9]....
        /*0674*/ 	.word	0x00000500
        /*0678*/ 	.word	0x000000ff
        /*067c*/ 	.word	0x00013268
        /*0680*/ 	.short	0x0100
        /*0682*/ 	.byte	0x08
	.zero		1


	//   ....[10]....
        /*0684*/ 	.word	0x000005f0
        /*0688*/ 	.word	0x000000ff
        /*068c*/ 	.word	0x00013270
        /*0690*/ 	.short	0x0100
        /*0692*/ 	.byte	0x06
	.zero		1


	//   ....[11]....
        /*0694*/ 	.word	0x00000600
        /*0698*/ 	.word	0x000000ff
        /*069c*/ 	.word	0x00013280
        /*06a0*/ 	.short	0x0100
        /*06a2*/ 	.byte	0x06
	.zero		1


	//   ....[12]....
        /*06a4*/ 	.word	0x00000610
        /*06a8*/ 	.word	0x000000ff
        /*06ac*/ 	.word	0x00013278
        /*06b0*/ 	.short	0x0100
        /*06b2*/ 	.byte	0x06
	.zero		1


	//   ....[13]....
        /*06b4*/ 	.word	0x00000620
        /*06b8*/ 	.word	0x000000ff
        /*06bc*/ 	.word	0x00013288
        /*06c0*/ 	.short	0x0100
        /*06c2*/ 	.byte	0x06
	.zero		1


	//   ....[14]....
        /*06c4*/ 	.word	0x00000750
        /*06c8*/ 	.word	0x000000ff
        /*06cc*/ 	.word	0x00013290
        /*06d0*/ 	.short	0x0100
        /*06d2*/ 	.byte	0x08
	.zero		1


	//   ....[15]....
        /*06d4*/ 	.word	0x00000760
        /*06d8*/ 	.word	0x000000ff
        /*06dc*/ 	.word	0x000132a0
        /*06e0*/ 	.short	0x0100
        /*06e2*/ 	.byte	0x08
	.zero		1


	//   ....[16]....
        /*06e4*/ 	.word	0x00000770
        /*06e8*/ 	.word	0x000000ff
        /*06ec*/ 	.word	0x00013298
        /*06f0*/ 	.short	0x0100
        /*06f2*/ 	.byte	0x08
	.zero		1


	//   ....[17]....
        /*06f4*/ 	.word	0x00000780
        /*06f8*/ 	.word	0x000000ff
        /*06fc*/ 	.word	0x000132a8
        /*0700*/ 	.short	0x0100
        /*0702*/ 	.byte	0x08
	.zero		1


	//   ....[18]....
        /*0704*/ 	.word	0x000008b0
        /*0708*/ 	.word	0x000000ff
        /*070c*/ 	.word	0x000132b0
        /*0710*/ 	.short	0x0100
        /*0712*/ 	.byte	0x08
	.zero		1


	//   ....[19]....
        /*0714*/ 	.word	0x000008c0
        /*0718*/ 	.word	0x000000ff
        /*071c*/ 	.word	0x000132c0
        /*0720*/ 	.short	0x0100
        /*0722*/ 	.byte	0x08
	.zero		1


	//   ....[20]....
        /*0724*/ 	.word	0x000008d0
        /*0728*/ 	.word	0x000000ff
        /*072c*/ 	.word	0x000132b8
        /*0730*/ 	.short	0x0100
        /*0732*/ 	.byte	0x08
	.zero		1


	//   ....[21]....
        /*0734*/ 	.word	0x000008e0
        /*0738*/ 	.word	0x000000ff
        /*073c*/ 	.word	0x000132c8
        /*0740*/ 	.short	0x0100
        /*0742*/ 	.byte	0x08
	.zero		1


	//   ....[22]....
        /*0744*/ 	.word	0x00001e70
        /*0748*/ 	.word	0x000000ff
        /*074c*/ 	.word	0x00013200
        /*0750*/ 	.short	0x010a
        /*0752*/ 	.byte	0x2d
	.zero		1


	//   ....[23]....
        /*0754*/ 	.word	0x00001ef0
        /*0758*/ 	.word	0x00000005
        /*075c*/ 	.word	0x00013230
        /*0760*/ 	.short	0x010a
        /*0762*/ 	.byte	0x3f
	.zero		1


	//   ....[24]....
        /*0764*/ 	.word	0x00001f30
        /*0768*/ 	.word	0x00000005
        /*076c*/ 	.word	0x00013230
        /*0770*/ 	.short	0x010a
        /*0772*/ 	.byte	0x3f
	.zero		1


	//   ....[25]....
        /*0774*/ 	.word	0x000025a0
        /*0778*/ 	.word	0x00000000
        /*077c*/ 	.word	0x00000000
        /*0780*/ 	.short	0x0101
        /*0782*/ 	.byte	0x3f
	.zero		1


	//   ....[26]....
        /*0784*/ 	.word	0x00005d50
        /*0788*/ 	.word	0x000000ff
        /*078c*/ 	.word	0x00013230
        /*0790*/ 	.short	0x010a
        /*0792*/ 	.byte	0x17
	.zero		1


	//   ....[27]....
        /*0794*/ 	.word	0x00005d90
        /*0798*/ 	.word	0x000000ff
        /*079c*/ 	.word	0x00013230
        /*07a0*/ 	.short	0x010a
        /*07a2*/ 	.byte	0x17
	.zero		1


	//   ....[28]....
        /*07a4*/ 	.word	0x000061e0
        /*07a8*/ 	.word	0x000000ff
        /*07ac*/ 	.word	0x00013250
        /*07b0*/ 	.short	0x010a
        /*07b2*/ 	.byte	0x0b
	.zero		1


	//   ....[29]....
        /*07b4*/ 	.word	0x00006220
        /*07b8*/ 	.word	0x000000ff
        /*07bc*/ 	.word	0x00013250
        /*07c0*/ 	.short	0x010a
        /*07c2*/ 	.byte	0x0b
	.zero		1


	//   ....[30]....
        /*07c4*/ 	.word	0x00006510
        /*07c8*/ 	.word	0x00000008
        /*07cc*/ 	.word	0x00000000
        /*07d0*/ 	.short	0x0101
        /*07d2*/ 	.byte	0x3f
	.zero		1


	//   ....[31]....
        /*07d4*/ 	.word	0x00009720
        /*07d8*/ 	.word	0x000000ff
        /*07dc*/ 	.word	0x00000000
        /*07e0*/ 	.short	0x0101
        /*07e2*/ 	.byte	0x06
	.zero		1


	//   ....[32]....
        /*07e4*/ 	.word	0x00009f10
        /*07e8*/ 	.word	0x000000ff
        /*07ec*/ 	.word	0x00013230
        /*07f0*/ 	.short	0x010a
        /*07f2*/ 	.byte	0x14
	.zero		1


	//   ....[33]....
        /*07f4*/ 	.word	0x00009f50
        /*07f8*/ 	.word	0x000000ff
        /*07fc*/ 	.word	0x00013230
        /*0800*/ 	.short	0x010a
        /*0802*/ 	.byte	0x14
	.zero		1


	//   ....[34]....
        /*0804*/ 	.word	0x0000a3a0
        /*0808*/ 	.word	0x000000ff
        /*080c*/ 	.word	0x00013250
        /*0810*/ 	.short	0x010a
        /*0812*/ 	.byte	0x0b
	.zero		1


	//   ....[35]....
        /*0814*/ 	.word	0x0000a8d0
        /*0818*/ 	.word	0x000000ff
        /*081c*/ 	.word	0x00013250
        /*0820*/ 	.short	0x010a
        /*0822*/ 	.byte	0x0b
	.zero		1


	//   ....[36]....
        /*0824*/ 	.word	0x0000b9a0
        /*0828*/ 	.word	0x00000005
        /*082c*/ 	.word	0x00000000
        /*0830*/ 	.short	0x0101
        /*0832*/ 	.byte	0x3f
	.zero		1


	//   ....[37]....
        /*0834*/ 	.word	0x0000bc50
        /*0838*/ 	.word	0x000000ff
        /*083c*/ 	.word	0x00000000
        /*0840*/ 	.short	0x0101
        /*0842*/ 	.byte	0x06
	.zero		1


	//   ....[38]....
        /*0844*/ 	.word	0x0000c1d0
        /*0848*/ 	.word	0x000000ff
        /*084c*/ 	.word	0x00013230
        /*0850*/ 	.short	0x010a
        /*0852*/ 	.byte	0x17
	.zero		1


	//   ....[39]....
        /*0854*/ 	.word	0x0000c210
        /*0858*/ 	.word	0x000000ff
        /*085c*/ 	.word	0x00013230
        /*0860*/ 	.short	0x010a
        /*0862*/ 	.byte	0x17
	.zero		1


	//   ....[40]....
        /*0864*/ 	.word	0x0000c660
        /*0868*/ 	.word	0x000000ff
        /*086c*/ 	.word	0x00013250
        /*0870*/ 	.short	0x010a
        /*0872*/ 	.byte	0x0b
	.zero		1


	//   ....[41]....
        /*0874*/ 	.word	0x0000c6a0
        /*0878*/ 	.word	0x000000ff
        /*087c*/ 	.word	0x00013250
        /*0880*/ 	.short	0x010a
        /*0882*/ 	.byte	0x0b
	.zero		1


	//   ....[42]....
        /*0884*/ 	.word	0x0000c990
        /*0888*/ 	.word	0x00000000
        /*088c*/ 	.word	0x00000000
        /*0890*/ 	.short	0x0101
        /*0892*/ 	.byte	0x3f
	.zero		1


	//   ....[43]....
        /*0894*/ 	.word	0x0000fba0
        /*0898*/ 	.word	0x000000ff
        /*089c*/ 	.word	0x00000000
        /*08a0*/ 	.short	0x0101
        /*08a2*/ 	.byte	0x06
	.zero		1


	//   ....[44]....
        /*08a4*/ 	.word	0x00010040
        /*08a8*/ 	.word	0x000000ff
        /*08ac*/ 	.word	0x00013250
        /*08b0*/ 	.short	0x010a
        /*08b2*/ 	.byte	0x0e
	.zero		1


	//   ....[45]....
        /*08b4*/ 	.word	0x00010080
        /*08b8*/ 	.word	0x000000ff
        /*08bc*/ 	.word	0x00013250
        /*08c0*/ 	.short	0x010a
        /*08c2*/ 	.byte	0x0e
	.zero		1


	//   ....[46]....
        /*08c4*/ 	.word	0x000106a0
        /*08c8*/ 	.word	0x000000ff
        /*08cc*/ 	.word	0x00000000
        /*08d0*/ 	.short	0x0101
        /*08d2*/ 	.byte	0x04
	.zero		1


	//   ....[47]....
        /*08d4*/ 	.word	0x00012100
        /*08d8*/ 	.word	0x00000007
        /*08dc*/ 	.word	0x00000000
        /*08e0*/ 	.short	0x0101
        /*08e2*/ 	.byte	0x3f
	.zero		1


	//   ....[48]....
        /*08e4*/ 	.word	0x000122d0
        /*08e8*/ 	.word	0x00000008
        /*08ec*/ 	.word	0x00000000
        /*08f0*/ 	.short	0x0101
        /*08f2*/ 	.byte	0x3f
	.zero		1


	//   ....[49]....
        /*08f4*/ 	.word	0x00015da0
        /*08f8*/ 	.word	0x00000002
        /*08fc*/ 	.word	0x00013280
        /*0900*/ 	.short	0x010a
        /*0902*/ 	.byte	0x3f
	.zero		1


	//   ....[50]....
        /*0904*/ 	.word	0x00015f40
        /*0908*/ 	.word	0x00000002
        /*090c*/ 	.word	0x00013240
        /*0910*/ 	.short	0x010a
        /*0912*/ 	.byte	0x3f
	.zero		1


	//   ....[51]....
        /*0914*/ 	.word	0x00016b10
        /*0918*/ 	.word	0x00000012
        /*091c*/ 	.word	0x00013200
        /*0920*/ 	.short	0x0107
        /*0922*/ 	.byte	0x3f
	.zero		1


	//   ....[52]....
        /*0924*/ 	.word	0x00016c10
        /*0928*/ 	.word	0x00000012
        /*092c*/ 	.word	0x00013200
        /*0930*/ 	.short	0x0101
        /*0932*/ 	.byte	0x3f
	.zero		1


	//   ....[53]....
        /*0934*/ 	.word	0x00016c30
        /*0938*/ 	.word	0x00000012
        /*093c*/ 	.word	0x00013220
        /*0940*/ 	.short	0x010a
        /*0942*/ 	.byte	0x3f
	.zero		1


	//   ....[54]....
        /*0944*/ 	.word	0x00016ee0
        /*0948*/ 	.word	0x00000004
        /*094c*/ 	.word	0x00013280
        /*0950*/ 	.short	0x010a
        /*0952*/ 	.byte	0x3f
	.zero		1


	//   ....[55]....
        /*0954*/ 	.word	0x00017120
        /*0958*/ 	.word	0x00000004
        /*095c*/ 	.word	0x00013240
        /*0960*/ 	.short	0x010a
        /*0962*/ 	.byte	0x3f
	.zero		1


	//   ....[56]....
        /*0964*/ 	.word	0x000173e0
        /*0968*/ 	.word	0x00000003
        /*096c*/ 	.word	0x00013270
        /*0970*/ 	.short	0x010a
        /*0972*/ 	.byte	0x3f
	.zero		1


	//   ....[57]....
        /*0974*/ 	.word	0x00017460
        /*0978*/ 	.word	0x00000003
        /*097c*/ 	.word	0x00013260
        /*0980*/ 	.short	0x010a
        /*0982*/ 	.byte	0x3f
	.zero		1


	//   ....[58]....
        /*0984*/ 	.word	0x00017740
        /*0988*/ 	.word	0x00000003
        /*098c*/ 	.word	0x00013250
        /*0990*/ 	.short	0x0101
        /*0992*/ 	.byte	0x3f
	.zero		1


	//   ....[59]....
        /*0994*/ 	.word	0x000177c0
        /*0998*/ 	.word	0x00000002
        /*099c*/ 	.word	0x00000000
        /*09a0*/ 	.short	0x0101
        /*09a2*/ 	.byte	0x3f
	.zero		1


	//   ....[60]....
        /*09a4*/ 	.word	0x000179b0
        /*09a8*/ 	.word	0x00000002
        /*09ac*/ 	.word	0x00013270
        /*09b0*/ 	.short	0x010a
        /*09b2*/ 	.byte	0x3f
	.zero		1


	//   ....[61]....
        /*09b4*/ 	.word	0x00017a30
        /*09b8*/ 	.word	0x00000002
        /*09bc*/ 	.word	0x00013260
        /*09c0*/ 	.short	0x010a
        /*09c2*/ 	.byte	0x3f
	.zero		1


	//   ....[62]....
        /*09c4*/ 	.word	0x00017d00
        /*09c8*/ 	.word	0x00000002
        /*09cc*/ 	.word	0x00013250
        /*09d0*/ 	.short	0x0101
        /*09d2*/ 	.byte	0x3f
	.zero		1


	//   ....[63]....
        /*09d4*/ 	.word	0x00017d50
        /*09d8*/ 	.word	0x00000000
        /*09dc*/ 	.word	0x00000000
        /*09e0*/ 	.short	0x0101
        /*09e2*/ 	.byte	0x3f
	.zero		1


	//   ....[64]....
        /*09e4*/ 	.word	0x00018e00
        /*09e8*/ 	.word	0x00000006
        /*09ec*/ 	.word	0x00013220
        /*09f0*/ 	.short	0x010a
        /*09f2*/ 	.byte	0x3f
	.zero		1


	//   ....[65]....
        /*09f4*/ 	.word	0x00018fa0
        /*09f8*/ 	.word	0x00000005
        /*09fc*/ 	.word	0x00000000
        /*0a00*/ 	.short	0x010a
        /*0a02*/ 	.byte	0x3f
	.zero		1


	//   ....[66]....
        /*0a04*/ 	.word	0x00019010
        /*0a08*/ 	.word	0x00000009
        /*0a0c*/ 	.word	0x00000000
        /*0a10*/ 	.short	0x010a
        /*0a12*/ 	.byte	0x3f
	.zero		1


	//   ....[67]....
        /*0a14*/ 	.word	0x00019060
        /*0a18*/ 	.word	0x00000013
        /*0a1c*/ 	.word	0x00013260
        /*0a20*/ 	.short	0x010a
        /*0a22*/ 	.byte	0x3f
	.zero		1


	//   ....[68]....
        /*0a24*/ 	.word	0x000190b0
        /*0a28*/ 	.word	0x00000007
        /*0a2c*/ 	.word	0x00013260
        /*0a30*/ 	.short	0x010a
        /*0a32*/ 	.byte	0x3f
	.zero		1


	//   ....[69]....
        /*0a34*/ 	.word	0x000190f0
        /*0a38*/ 	.word	0x00000013
        /*0a3c*/ 	.word	0x00013280
        /*0a40*/ 	.short	0x010a
        /*0a42*/ 	.byte	0x3f
	.zero		1


	//   ....[70]....
        /*0a44*/ 	.word	0x00019110
        /*0a48*/ 	.word	0x00000007
        /*0a4c*/ 	.word	0x00013280
        /*0a50*/ 	.short	0x010a
        /*0a52*/ 	.byte	0x3f
	.zero		1


	//   ....[71]....
        /*0a54*/ 	.word	0x00019180
        /*0a58*/ 	.word	0x00000003
        /*0a5c*/ 	.word	0x00013200
        /*0a60*/ 	.short	0x010a
        /*0a62*/ 	.byte	0x3f
	.zero		1


	//   ....[72]....
        /*0a64*/ 	.word	0x000191d0
        /*0a68*/ 	.word	0x00000005
        /*0a6c*/ 	.word	0x00013230
        /*0a70*/ 	.short	0x010a
        /*0a72*/ 	.byte	0x3f
	.zero		1


	//   ....[73]....
        /*0a74*/ 	.word	0x00019230
        /*0a78*/ 	.word	0x00000009
        /*0a7c*/ 	.word	0x00013230
        /*0a80*/ 	.short	0x010a
        /*0a82*/ 	.byte	0x3f
	.zero		1


	//   ....[74]....
        /*0a84*/ 	.word	0x00019290
        /*0a88*/ 	.word	0x00000009
        /*0a8c*/ 	.word	0x00013250
        /*0a90*/ 	.short	0x010a
        /*0a92*/ 	.byte	0x3f
	.zero		1


	//   ....[75]....
        /*0a94*/ 	.word	0x000192f0
        /*0a98*/ 	.word	0x00000003
        /*0a9c*/ 	.word	0x00013230
        /*0aa0*/ 	.short	0x010a
        /*0aa2*/ 	.byte	0x3f
	.zero		1


	//   ....[76]....
        /*0aa4*/ 	.word	0x00019350
        /*0aa8*/ 	.word	0x00000003
        /*0aac*/ 	.word	0x00013250
        /*0ab0*/ 	.short	0x010a
        /*0ab2*/ 	.byte	0x3f
	.zero		1


	//   ....[77]....
        /*0ab4*/ 	.word	0x000193b0
        /*0ab8*/ 	.word	0x00000003
        /*0abc*/ 	.word	0x00013230
        /*0ac0*/ 	.short	0x010a
        /*0ac2*/ 	.byte	0x3f
	.zero		1


	//   ....[78]....
        /*0ac4*/ 	.word	0x00019410
        /*0ac8*/ 	.word	0x00000003
        /*0acc*/ 	.word	0x00013250
        /*0ad0*/ 	.short	0x010a
        /*0ad2*/ 	.byte	0x3f
	.zero		1


	//   ....[79]....
        /*0ad4*/ 	.word	0x00019470
        /*0ad8*/ 	.word	0x00000007
        /*0adc*/ 	.word	0x00013250
        /*0ae0*/ 	.short	0x010a
        /*0ae2*/ 	.byte	0x3f
	.zero		1


	//   ....[80]....
        /*0ae4*/ 	.word	0x000195c0
        /*0ae8*/ 	.word	0x00000002
        /*0aec*/ 	.word	0x00013280
        /*0af0*/ 	.short	0x010a
        /*0af2*/ 	.byte	0x3f
	.zero		1


	//   ....[81]....
        /*0af4*/ 	.word	0x00019610
        /*0af8*/ 	.word	0x00000002
        /*0afc*/ 	.word	0x00013240
        /*0b00*/ 	.short	0x010a
        /*0b02*/ 	.byte	0x3f
	.zero		1


	//   ....[82]....
        /*0b04*/ 	.word	0x00019d90
        /*0b08*/ 	.word	0x00000012
        /*0b0c*/ 	.word	0x00013220
        /*0b10*/ 	.short	0x010a
        /*0b12*/ 	.byte	0x3f
	.zero		1


	//   ....[83]....
        /*0b14*/ 	.word	0x00019de0
        /*0b18*/ 	.word	0x00000004
        /*0b1c*/ 	.word	0x00013280
        /*0b20*/ 	.short	0x010a
        /*0b22*/ 	.byte	0x3f
	.zero		1


	//   ....[84]....
        /*0b24*/ 	.word	0x00019e30
        /*0b28*/ 	.word	0x00000004
        /*0b2c*/ 	.word	0x00013240
        /*0b30*/ 	.short	0x010a
        /*0b32*/ 	.byte	0x3f
	.zero		1


	//   ....[85]....
        /*0b34*/ 	.word	0x00019e80
        /*0b38*/ 	.word	0x00000003
        /*0b3c*/ 	.word	0x00013270
        /*0b40*/ 	.short	0x010a
        /*0b42*/ 	.byte	0x3f
	.zero		1


	//   ....[86]....
        /*0b44*/ 	.word	0x00019ed0
        /*0b48*/ 	.word	0x00000003
        /*0b4c*/ 	.word	0x00013260
        /*0b50*/ 	.short	0x010a
        /*0b52*/ 	.byte	0x3f
	.zero		1


	//   ....[87]....
        /*0b54*/ 	.word	0x00019f20
        /*0b58*/ 	.word	0x00000002
        /*0b5c*/ 	.word	0x00013270
        /*0b60*/ 	.short	0x010a
        /*0b62*/ 	.byte	0x3f
	.zero		1


	//   ....[88]....
        /*0b64*/ 	.word	0x00019f70
        /*0b68*/ 	.word	0x00000002
        /*0b6c*/ 	.word	0x00013260
        /*0b70*/ 	.short	0x010a
        /*0b72*/ 	.byte	0x3f
	.zero		1


	//   ....[89]....
        /*0b74*/ 	.word	0x00019fc0
        /*0b78*/ 	.word	0x00000006
        /*0b7c*/ 	.word	0x00013220
        /*0b80*/ 	.short	0x010a
        /*0b82*/ 	.byte	0x3f
	.zero		1


	//   ....[90]....
        /*0b84*/ 	.word	0x0001a160
        /*0b88*/ 	.word	0x00000005
        /*0b8c*/ 	.word	0x00000000
        /*0b90*/ 	.short	0x010a
        /*0b92*/ 	.byte	0x3f
	.zero		1


	//   ....[91]....
        /*0b94*/ 	.word	0x0001a1b0
        /*0b98*/ 	.word	0x00000009
        /*0b9c*/ 	.word	0x00000000
        /*0ba0*/ 	.short	0x010a
        /*0ba2*/ 	.byte	0x3f
	.zero		1


	//   ....[92]....
        /*0ba4*/ 	.word	0x0001a200
        /*0ba8*/ 	.word	0x00000013
        /*0bac*/ 	.word	0x00013260
        /*0bb0*/ 	.short	0x010a
        /*0bb2*/ 	.byte	0x3f
	.zero		1


	//   ....[93]....
        /*0bb4*/ 	.word	0x0001a250
        /*0bb8*/ 	.word	0x00000007
        /*0bbc*/ 	.word	0x00013260
        /*0bc0*/ 	.short	0x010a
        /*0bc2*/ 	.byte	0x3f
	.zero		1


	//   ....[94]....
        /*0bc4*/ 	.word	0x0001a2a0
        /*0bc8*/ 	.word	0x00000013
        /*0bcc*/ 	.word	0x00013280
        /*0bd0*/ 	.short	0x010a
        /*0bd2*/ 	.byte	0x3f
	.zero		1


	//----- nvinfo : EIATTR_NUM_MBARRIERS
	.align		4
.L_1505:
        /*0bd4*/ 	.byte	0x03, 0x38
        /*0bd6*/ 	.short	0x0016


	//----- nvinfo : EIATTR_EXIT_INSTR_OFFSETS
	.align		4
        /*0bd8*/ 	.byte	0x04, 0x1c
        /*0bda*/ 	.short	(.L_1507 - .L_1506)


	//   ....[0]....
.L_1506:
        /*0bdc*/ 	.word	0x00000a40


	//   ....[1]....
        /*0be0*/ 	.word	0x00013520


	//   ....[2]....
        /*0be4*/ 	.word	0x00019160


	//----- nvinfo : EIATTR_MAX_THREADS
	.align		4
.L_1507:
        /*0be8*/ 	.byte	0x04, 0x05
        /*0bea*/ 	.short	(.L_1509 - .L_1508)
.L_1508:
        /*0bec*/ 	.word	0x00000200
        /*0bf0*/ 	.word	0x00000001
        /*0bf4*/ 	.word	0x00000001


	//----- nvinfo : EIATTR_CRS_STACK_SIZE
	.align		4
.L_1509:
        /*0bf8*/ 	.byte	0x04, 0x1e
        /*0bfa*/ 	.short	(.L_1511 - .L_1510)
.L_1510:
        /*0bfc*/ 	.word	0x00000000


	//----- nvinfo : EIATTR_CBANK_PARAM_SIZE
	.align		4
.L_1511:
        /*0c00*/ 	.byte	0x03, 0x19
        /*0c02*/ 	.short	0x0af0


	//----- nvinfo : EIATTR_PARAM_CBANK
	.align		4
        /*0c04*/ 	.byte	0x04, 0x0a
        /*0c06*/ 	.short	(.L_1513 - .L_1512)
	.align		4
.L_1512:
        /*0c08*/ 	.word	index@(.nv.constant0._ZN7cutlass13device_kernelIN5flash11enable_sm90INS1_16FlashAttnFwdSm90INS1_25CollectiveMainloopFwdSm90ILi2EN4cute5tupleIJNS5_1CILi1EEES8_S8_EEENS6_IJNS7_ILi192EEENS7_ILi160EEENS7_ILi64EEEEEELi64ENS_12float_e4m3_tEfNS_4arch4Sm90ELb0ELb1ELb0ELb1ELb0ELb0ELb0ELb1ELb1ELb1ELb1ELb0EEENS1_21CollectiveEpilogueFwdINS6_IJSA_SC_SB_EEES9_NS_10bfloat16_tESG_Li384ELb1ELb1ELb1ELb1EEENS1_36VarlenDynamicPersistentTileSchedulerILi192ELi160ELi384ELi128ELb1ELb1ELb1ELb1ELb0ELb1EEEEEEEEEvNT_6ParamsE)
        /*0c0c*/ 	.short	0x0210
        /*0c0e*/ 	.short	0x0af0


	//----- nvinfo : EIATTR_SW_WAR
	.align		4
.L_1513:
        /*0c10*/ 	.byte	0x04, 0x36
        /*0c12*/ 	.short	(.L_1515 - .L_1514)
.L_1514:
        /*0c14*/ 	.word	0x00000008
.L_1515:


//--------------------- .nv.info._ZN7cutlass13device_kernelIN5flash11enable_sm90INS1_16FlashAttnFwdSm90INS1_25CollectiveMainloopFwdSm90ILi2EN4cute5tupleIJNS5_1CILi1EEES8_S8_EEENS6_IJNS7_ILi192EEENS7_ILi160EEENS7_ILi64EEEEEELi64ENS_12float_e4m3_tEfNS_4arch4Sm90ELb0ELb1ELb0ELb1ELb0ELb1ELb0ELb1ELb1ELb1ELb1ELb0EEENS1_21CollectiveEpilogueFwdINS6_IJSA_SC_SB_EEES9_NS_10bfloat16_tESG_Li384ELb1ELb1ELb1ELb1EEENS1_36VarlenDynamicPersistentTileSchedulerILi192ELi160ELi384ELi128ELb1ELb1ELb1ELb1ELb0ELb1EEEEEEEEEvNT_6ParamsE --------------------------
	.section	.nv.info._ZN7cutlass13device_kernelIN5flash11enable_sm90INS1_16FlashAttnFwdSm90INS1_25CollectiveMainloopFwdSm90ILi2EN4cute5tupleIJNS5_1CILi1EEES8_S8_EEENS6_IJNS7_ILi192EEENS7_ILi160EEENS7_ILi64EEEEEELi64ENS_12float_e4m3_tEfNS_4arch4Sm90ELb0ELb1ELb0ELb1ELb0ELb1ELb0ELb1ELb1ELb1ELb1ELb0EEENS1_21CollectiveEpilogueFwdINS6_IJSA_SC_SB_EEES9_NS_10bfloat16_tESG_Li384ELb1ELb1ELb1ELb1EEENS1_36VarlenDynamicPersistentTileSchedulerILi192ELi160ELi384ELi128ELb1ELb1ELb1ELb1ELb0ELb1EEEEEEEEEvNT_6ParamsE,"",@"SHT_CUDA_INFO"
	.sectionflags	@""
	.align	4


	//----- nvinfo : EIATTR_CUDA_API_VERSION
	.align		4
        /*0000*/ 	.byte	0x04, 0x37
        /*0002*/ 	.short	(.L_1517 - .L_1516)
.L_1516:
        /*0004*/ 	.word	0x00000082


	//----- nvinfo : EIATTR_KPARAM_INFO
	.align		4
.L_1517:
        /*0008*/ 	.byte	0x04, 0x17
        /*000a*/ 	.short	(.L_1519 - .L_1518)
.L_1518:
        /*000c*/ 	.word	0x00000000
        /*0010*/ 	.short	0x0000
        /*0012*/ 	.short	0x0070
        /*0014*/ 	.byte	0x00, 0xf0, 0x01, 0x2a


	//----- nvinfo : EIATTR_SPARSE_MMA_MASK
	.align		4
.L_1519:
        /*0018*/ 	.byte	0x03, 0x50
        /*001a*/ 	.short	0x0000


	//----- nvinfo : EIATTR_MAXREG_COUNT
	.align		4
        /*001c*/ 	.byte	0x03, 0x1b
        /*001e*/ 	.short	0x0080


	//----- nvinfo : EIATTR_NUM_BARRIERS
	.align		4
        /*0020*/ 	.byte	0x02, 0x4c
        /*0022*/ 	.byte	0x10
	.zero		1


	//----- nvinfo : EIATTR_EXTERNS
	.align		4
        /*0024*/ 	.byte	0x04, 0x0f
        /*0026*/ 	.short	(.L_1521 - .L_1520)


	//   ....[0]....
	.align		4
.L_1520:
        /*0028*/ 	.word	index@(__assertfail)


	//----- nvinfo : EIATTR_ANNOTATIONS
	.align		4
.L_1521:
        /*002c*/ 	.byte	0x04, 0x55
        /*002e*/ 	.short	(.L_1523 - .L_1522)


	//   ....[0]....
.L_1522:
        /* <DEDUP_REMOVED lines=104> */


	//----- nvinfo : EIATTR_MERCURY_ISA_VERSION
	.align		4
.L_1523:
        /*0698*/ 	.byte	0x03, 0x5f
        /*069a*/ 	.short	0x0101


	//----- nvinfo : EIATTR_UNUSED_LOAD_BYTE_OFFSET
	.align		4
        /*069c*/ 	.byte	0x04, 0x44
        /*069e*/ 	.short	(.L_1525 - .L_1524)


	//   ....[0]....
.L_1524:
        /*06a0*/ 	.word	0x00000a90
        /*06a4*/ 	.word	0x0000fff0


	//   ....[1]....
        /*06a8*/ 	.word	0x00018680
        /*06ac*/ 	.word	0x0000fff0


	//----- nvinfo : EIATTR_INT_WARP_WIDE_INSTR_OFFSETS
	.align		4
.L_1525:
        /*06b0*/ 	.byte	0x04, 0x31
        /*06b2*/ 	.short	(.L_1527 - .L_1526)


	//   ....[0]....
.L_1526:
        /*06b4*/ 	.word	0x00000180


	//   ....[1]....
        /*06b8*/ 	.word	0x000001c0


	//   ....[2]....
        /*06bc*/ 	.word	0x00000280


	//   ....[3]....
        /*06c0*/ 	.word	0x0001e4b0


	//   ....[4]....
        /*06c4*/ 	.word	0x0001e540


	//   ....[5]....
        /*06c8*/ 	.word	0x00020b10


	//   ....[6]....
        /*06cc*/ 	.word	0x00020ba0


	//----- nvinfo : EIATTR_COOP_GROUP_MASK_REGIDS
	.align		4
.L_1527:
        /*06d0*/ 	.byte	0x04, 0x29
        /*06d2*/ 	.short	(.L_1529 - .L_1528)


	//   ....[0]....
.L_1528:
        /*06d4*/ 	.word	0xffffffff


	//   ....[1]....
        /*06d8*/ 	.word	0xffffffff


	//   ....[2]....
        /*06dc*/ 	.word	0xffffffff


	//   ....[3]....
        /*06e0*/ 	.word	0xffffffff


	//   ....[4]....
        /*06e4*/ 	.word	0xffffffff


	//   ....[5]....
        /*06e8*/ 	.word	0xffffffff


	//   ....[6]....
        /*06ec*/ 	.word	0xffffffff


	//   ....[7]....
        /*06f0*/ 	.word	0xffffffff


	//   ....[8]....
        /*06f4*/ 	.word	0xffffffff


	//   ....[9]....
        /*06f8*/ 	.word	0xffffffff


	//   ....[10]....
        /*06fc*/ 	.word	0xffffffff


	//   ....[11]....
        /*0700*/ 	.word	0xffffffff


	//   ....[12]....
        /*0704*/ 	.word	0xffffffff


	//   ....[13]....
        /*0708*/ 	.word	0xffffffff


	//   ....[14]....
        /*070c*/ 	.word	0xffffffff


	//   ....[15]....
        /*0710*/ 	.word	0xffffffff


	//   ....[16]....
        /*0714*/ 	.word	0xffffffff


	//   ....[17]....
        /*0718*/ 	.word	0xffffffff


	//   ....[18]....
        /*071c*/ 	.word	0xffffffff


	//   ....[19]....
        /*0720*/ 	.word	0xffffffff


	//   ....[20]....
        /*0724*/ 	.word	0xffffffff


	//   ....[21]....
        /*0728*/ 	.word	0xffffffff


	//   ....[22]....
        /*072c*/ 	.word	0xffffffff


	//   ....[23]....
        /*0730*/ 	.word	0xffffffff


	//   ....[24]....
        /*0734*/ 	.word	0xffffffff


	//   ....[25]....
        /*0738*/ 	.word	0xffffffff


	//   ....[26]....
        /*073c*/ 	.word	0xffffffff


	//   ....[27]....
        /*0740*/ 	.word	0xffffffff


	//   ....[28]....
        /*0744*/ 	.word	0xffffffff


	//   ....[29]....
        /*0748*/ 	.word	0xffffffff


	//   ....[30]....
        /*074c*/ 	.word	0xffffffff


	//   ....[31]....
        /*0750*/ 	.word	0xffffffff


	//   ....[32]....
        /*0754*/ 	.word	0xffffffff


	//   ....[33]....
        /*0758*/ 	.word	0xffffffff


	//   ....[34]....
        /*075c*/ 	.word	0xffffffff


	//   ....[35]....
        /*0760*/ 	.word	0xffffffff


	//   ....[36]....
        /*0764*/ 	.word	0xffffffff


	//   ....[37]....
        /*0768*/ 	.word	0xffffffff


	//   ....[38]....
        /*076c*/ 	.word	0xffffffff


	//   ....[39]....
        /*0770*/ 	.word	0xffffffff


	//   ....[40]....
        /*0774*/ 	.word	0xffffffff


	//   ....[41]....
        /*0778*/ 	.word	0xffffffff


	//   ....[42]....
        /*077c*/ 	.word	0xffffffff


	//   ....[43]....
        /*0780*/ 	.word	0xffffffff


	//   ....[44]....
        /*0784*/ 	.word	0xffffffff


	//   ....[45]....
        /*0788*/ 	.word	0xffffffff


	//   ....[46]....
        /*078c*/ 	.word	0xffffffff


	//   ....[47]....
        /*0790*/ 	.word	0xffffffff


	//   ....[48]....
        /*0794*/ 	.word	0xffffffff


	//   ....[49]....
        /*0798*/ 	.word	0xffffffff


	//   ....[50]....
        /*079c*/ 	.word	0xffffffff


	//   ....[51]....
        /*07a0*/ 	.word	0xffffffff


	//   ....[52]....
        /*07a4*/ 	.word	0xffffffff


	//   ....[53]....
        /*07a8*/ 	.word	0xffffffff


	//   ....[54]....
        /*07ac*/ 	.word	0xffffffff


	//   ....[55]....
        /*07b0*/ 	.word	0xffffffff


	//   ....[56]....
        /*07b4*/ 	.word	0xffffffff


	//   ....[57]....
        /*07b8*/ 	.word	0xffffffff


	//   ....[58]....
        /*07bc*/ 	.word	0xffffffff


	//   ....[59]....
        /*07c0*/ 	.word	0xffffffff


	//   ....[60]....
        /*07c4*/ 	.word	0xffffffff


	//   ....[61]....
        /*07c8*/ 	.word	0xffffffff


	//   ....[62]....
        /*07cc*/ 	.word	0xffffffff


	//   ....[63]....
        /*07d0*/ 	.word	0xffffffff


	//   ....[64]....
        /*07d4*/ 	.word	0xffffffff


	//   ....[65]....
        /*07d8*/ 	.word	0xffffffff


	//   ....[66]....
        /*07dc*/ 	.word	0xffffffff


	//   ....[67]....
        /*07e0*/ 	.word	0xffffffff


	//   ....[68]....
        /*07e4*/ 	.word	0xffffffff


	//   ....[69]....
        /*07e8*/ 	.word	0xffffffff


	//   ....[70]....
        /*07ec*/ 	.word	0xffffffff


	//   ....[71]....
        /*07f0*/ 	.word	0xffffffff


	//   ....[72]....
        /*07f4*/ 	.word	0xffffffff


	//   ....[73]....
        /*07f8*/ 	.word	0xffffffff


	//   ....[74]....
        /*07fc*/ 	.word	0xffffffff


	//   ....[75]....
        /*0800*/ 	.word	0xffffffff


	//   ....[76]....
        /*0804*/ 	.word	0xffffffff


	//   ....[77]....
        /*0808*/ 	.word	0xffffffff


	//   ....[78]....
        /*080c*/ 	.word	0xffffffff


	//   ....[79]....
        /*0810*/ 	.word	0xffffffff


	//   ....[80]....
        /*0814*/ 	.word	0xffffffff


	//   ....[81]....
        /*0818*/ 	.word	0xffffffff


	//   ....[82]....
        /*081c*/ 	.word	0xffffffff


	//   ....[83]....
        /*0820*/ 	.word	0xffffffff


	//   ....[84]....
        /*0824*/ 	.word	0xffffffff


	//   ....[85]....
        /*0828*/ 	.word	0xffffffff


	//   ....[86]....
        /*082c*/ 	.word	0xffffffff


	//   ....[87]....
        /*0830*/ 	.word	0xffffffff


	//   ....[88]....
        /*0834*/ 	.word	0xffffffff


	//   ....[89]....
        /*0838*/ 	.word	0xffffffff


	//   ....[90]....
        /*083c*/ 	.word	0xffffffff


	//   ....[91]....
        /*0840*/ 	.word	0xffffffff


	//   ....[92]....
        /*0844*/ 	.word	0xffffffff


	//   ....[93]....
        /*0848*/ 	.word	0xffffffff


	//   ....[94]....
        /*084c*/ 	.word	0xffffffff


	//   ....[95]....
        /*0850*/ 	.word	0xffffffff


	//   ....[96]....
        /*0854*/ 	.word	0xffffffff


	//   ....[97]....
        /*0858*/ 	.word	0xffffffff


	//   ....[98]....
        /*085c*/ 	.word	0xffffffff


	//   ....[99]....
        /*0860*/ 	.word	0xffffffff


	//   ....[100]....
        /*0864*/ 	.word	0xffffffff


	//   ....[101]....
        /*0868*/ 	.word	0xffffffff


	//   ....[102]....
        /*086c*/ 	.word	0xffffffff


	//   ....[103]....
        /*0870*/ 	.word	0xffffffff


	//   ....[104]....
        /*0874*/ 	.word	0xffffffff


	//   ....[105]....
        /*0878*/ 	.word	0xffffffff


	//   ....[106]....
        /*087c*/ 	.word	0xffffffff


	//   ....[107]....
        /*0880*/ 	.word	0xffffffff


	//   ....[108]....
        /*0884*/ 	.word	0xffffffff


	//   ....[109]....
        /*0888*/ 	.word	0xffffffff


	//   ....[110]....
        /*088c*/ 	.word	0xffffffff


	//   ....[111]....
        /*0890*/ 	.word	0xffffffff


	//   ....[112]....
        /*0894*/ 	.word	0xffffffff


	//   ....[113]....
        /*0898*/ 	.word	0xffffffff


	//   ....[114]....
        /*089c*/ 	.word	0xffffffff


	//   ....[115]....
        /*08a0*/ 	.word	0xffffffff


	//   ....[116]....
        /*08a4*/ 	.word	0xffffffff


	//   ....[117]....
        /*08a8*/ 	.word	0xffffffff


	//   ....[118]....
        /*08ac*/ 	.word	0xffffffff


	//   ....[119]....
        /*08b0*/ 	.word	0xffffffff


	//   ....[120]....
        /*08b4*/ 	.word	0xffffffff


	//   ....[121]....
        /*08b8*/ 	.word	0xffffffff


	//   ....[122]....
        /*08bc*/ 	.word	0xffffffff


	//   ....[123]....
        /*08c0*/ 	.word	0xffffffff


	//   ....[124]....
        /*08c4*/ 	.word	0xffffffff


	//   ....[125]....
        /*08c8*/ 	.word	0xffffffff


	//   ....[126]....
        /*08cc*/ 	.word	0xffffffff


	//   ....[127]....
        /*08d0*/ 	.word	0xffffffff


	//   ....[128]....
        /*08d4*/ 	.word	0xffffffff


	//   ....[129]....
        /*08d8*/ 	.word	0xffffffff


	//   ....[130]....
        /*08dc*/ 	.word	0xffffffff


	//   ....[131]....
        /*08e0*/ 	.word	0xffffffff


	//   ....[132]....
        /*08e4*/ 	.word	0xffffffff


	//   ....[133]....
        /*08e8*/ 	.word	0xffffffff


	//   ....[134]....
        /*08ec*/ 	.word	0xffffffff


	//   ....[135]....
        /*08f0*/ 	.word	0xffffffff


	//   ....[136]....
        /*08f4*/ 	.word	0xffffffff


	//   ....[137]....
        /*08f8*/ 	.word	0xffffffff


	//   ....[138]....
        /*08fc*/ 	.word	0xffffffff


	//   ....[139]....
        /*0900*/ 	.word	0xffffffff


	//   ....[140]....
        /*0904*/ 	.word	0xffffffff


	//   ....[141]....
        /*0908*/ 	.word	0xffffffff


	//   ....[142]....
        /*090c*/ 	.word	0xffffffff


	//   ....[143]....
        /*0910*/ 	.word	0xffffffff


	//   ....[144]....
        /*0914*/ 	.word	0xffffffff


	//   ....[145]....
        /*0918*/ 	.word	0xffffffff


	//   ....[146]....
        /*091c*/ 	.word	0xffffffff


	//   ....[147]....
        /*0920*/ 	.word	0xffffffff


	//   ....[148]....
        /*0924*/ 	.word	0x0500000f


	//   ....[149]....
        /*0928*/ 	.word	0x0500000f


	//   ....[150]....
        /*092c*/ 	.word	0x0500000f


	//   ....[151]....
        /*0930*/ 	.word	0x0500000f


	//   ....[152]....
        /*0934*/ 	.word	0x0500000f


	//   ....[153]....
        /*0938*/ 	.word	0x0500000f


	//   ....[154]....
        /*093c*/ 	.word	0x0500000f


	//   ....[155]....
        /*0940*/ 	.word	0x0500000f


	//   ....[156]....
        /*0944*/ 	.word	0x0500000f


	//   ....[157]....
        /*0948*/ 	.word	0x0500000f


	//   ....[158]....
        /*094c*/ 	.word	0x0500000f


	//   ....[159]....
        /*0950*/ 	.word	0x0500000f


	//   ....[160]....
        /*0954*/ 	.word	0x0500000f


	//   ....[161]....
        /*0958*/ 	.word	0x0500000f


	//   ....[162]....
        /*095c*/ 	.word	0x0500000f


	//   ....[163]....
        /*0960*/ 	.word	0x0500000f


	//   ....[164]....
        /*0964*/ 	.word	0x0500000f


	//   ....[165]....
        /*0968*/ 	.word	0x0500000f


	//   ....[166]....
        /*096c*/ 	.word	0x0500000f


	//   ....[167]....
        /*0970*/ 	.word	0x0500000f


	//   ....[168]....
        /*0974*/ 	.word	0x0500000f


	//   ....[169]....
        /*0978*/ 	.word	0x0500000f


	//   ....[170]....
        /*097c*/ 	.word	0x0500000f


	//   ....[171]....
        /*0980*/ 	.word	0x0500000f


	//   ....[172]....
        /*0984*/ 	.word	0x0500000f


	//   ....[173]....
        /*0988*/ 	.word	0x0500000f


	//   ....[174]....
        /*098c*/ 	.word	0x0500000f


	//   ....[175]....
        /*0990*/ 	.word	0x0500000f


	//   ....[176]....
        /*0994*/ 	.word	0x0500000f


	//   ....[177]....
        /*0998*/ 	.word	0x0500000f


	//   ....[178]....
        /*099c*/ 	.word	0x0500000f


	//   ....[179]....
        /*09a0*/ 	.word	0x0500000f


	//   ....[180]....
        /*09a4*/ 	.word	0x0500000f


	//   ....[181]....
        /*09a8*/ 	.word	0x0500000f


	//   ....[182]....
        /*09ac*/ 	.word	0x0500000f


	//   ....[183]....
        /*09b0*/ 	.word	0x0500000f


	//   ....[184]....
        /*09b4*/ 	.word	0x0500000f


	//   ....[185]....
        /*09b8*/ 	.word	0x0500000f


	//   ....[186]....
        /*09bc*/ 	.word	0x0500000f


	//   ....[187]....
        /*09c0*/ 	.word	0x0500000f


	//   ....[188]....
        /*09c4*/ 	.word	0x0500000f


	//----- nvinfo : EIATTR_COOP_GROUP_INSTR_OFFSETS
	.align		4
.L_1529:
        /*09c8*/ 	.byte	0x04, 0x28
        /*09ca*/ 	.short	(.L_1531 - .L_1530)


	//   ....[0]....
.L_1530:
        /*09cc*/ 	.word	0x00000060


	//   ....[1]....
        /*09d0*/ 	.word	0x00000190


	//   ....[2]....
        /*09d4*/ 	.word	0x00000290


	//   ....[3]....
        /*09d8*/ 	.word	0x00000400


	//   ....[4]....
        /*09dc*/ 	.word	0x00000560


	//   ....[5]....
        /*09e0*/ 	.word	0x00000680


	//   ....[6]....
        /*09e4*/ 	.word	0x000007e0


	//   ....[7]....
        /*09e8*/ 	.word	0x00005f10


	//   ....[8]....
        /*09ec*/ 	.word	0x00006630


	//   ....[9]....
        /*09f0*/ 	.word	0x00006640


	//   ....[10]....
        /*09f4*/ 	.word	0x00006650


	//   ....[11]....
        /*09f8*/ 	.word	0x00006660


	//   ....[12]....
        /*09fc*/ 	.word	0x00007b80


	//   ....[13]....
        /*0a00*/ 	.word	0x00007b90


	//   ....[14]....
        /*0a04*/ 	.word	0x00007ba0


	//   ....[15]....
        /*0a08*/ 	.word	0x00007bb0


	//   ....[16]....
        /*0a0c*/ 	.word	0x000096f0


	//   ....[17]....
        /*0a10*/ 	.word	0x000099b0


	//   ....[18]....
        /*0a14*/ 	.word	0x0000b080


	//   ....[19]....
        /*0a18*/ 	.word	0x0000b1a0


	//   ....[20]....
        /*0a1c*/ 	.word	0x0000bc40


	//   ....[21]....
        /*0a20*/ 	.word	0x0000bce0


	//   ....[22]....
        /*0a24*/ 	.word	0x0000daa0


	//   ....[23]....
        /*0a28*/ 	.word	0x0000dc50


	//   ....[24]....
        /*0a2c*/ 	.word	0x0000f650


	//   ....[25]....
        /*0a30*/ 	.word	0x0000f750


	//   ....[26]....
        /*0a34*/ 	.word	0x0000ff20


	//   ....[27]....
        /*0a38*/ 	.word	0x00010050


	//   ....[28]....
        /*0a3c*/ 	.word	0x000122b0


	//   ....[29]....
        /*0a40*/ 	.word	0x000122d0


	//   ....[30]....
        /*0a44*/ 	.word	0x00012350


	//   ....[31]....
        /*0a48*/ 	.word	0x00012370


	//   ....[32]....
        /*0a4c*/ 	.word	0x00014570


	//   ....[33]....
        /*0a50*/ 	.word	0x000155a0


	//   ....[34]....
        /*0a54*/ 	.word	0x000160f0


	//   ....[35]....
        /*0a58*/ 	.word	0x00016200


	//   ....[36]....
        /*0a5c*/ 	.word	0x00016a90


	//   ....[37]....
        /*0a60*/ 	.word	0x00016af0


	//   ....[38]....
        /*0a64*/ 	.word	0x00017fa0


	//   ....[39]....
        /*0a68*/ 	.word	0x00017fc0


	//   ....[40]....
        /*0a6c*/ 	.word	0x000180d0


	//   ....[41]....
        /*0a70*/ 	.word	0x00018190


	//   ....[42]....
        /*0a74*/ 	.word	0x00018cd0


	//   ....[43]....
        /*0a78*/ 	.word	0x00018ce0


	//   ....[44]....
        /*0a7c*/ 	.word	0x00018cf0


	//   ....[45]....
        /*0a80*/ 	.word	0x00018d00


	//   ....[46]....
        /*0a84*/ 	.word	0x00018d10


	//   ....[47]....
        /*0a88*/ 	.word	0x00018d20


	//   ....[48]....
        /*0a8c*/ 	.word	0x00018d30


	//   ....[49]....
        /*0a90*/ 	.word	0x00018d40


	//   ....[50]....
        /*0a94*/ 	.word	0x00018d50


	//   ....[51]....
        /*0a98*/ 	.word	0x00018d60


	//   ....[52]....
        /*0a9c*/ 	.word	0x00018d70


	//   ....[53]....
        /*0aa0*/ 	.word	0x00018d80


	//   ....[54]....
        /*0aa4*/ 	.word	0x00018d90


	//   ....[55]....
        /*0aa8*/ 	.word	0x00018da0


	//   ....[56]....
        /*0aac*/ 	.word	0x00018db0


	//   ....[57]....
        /*0ab0*/ 	.word	0x00018dc0


	//   ....[58]....
        /*0ab4*/ 	.word	0x00018dd0


	//   ....[59]....
        /*0ab8*/ 	.word	0x00018de0


	//   ....[60]....
        /*0abc*/ 	.word	0x00018df0


	//   ....[61]....
        /*0ac0*/ 	.word	0x00018e00


	//   ....[62]....
        /*0ac4*/ 	.word	0x00018e10


	//   ....[63]....
        /*0ac8*/ 	.word	0x00018e20


	//   ....[64]....
        /*0acc*/ 	.word	0x00018e30


	//   ....[65]....
        /*0ad0*/ 	.word	0x00018e40


	//   ....[66]....
        /*0ad4*/ 	.word	0x00018e50


	//   ....[67]....
        /*0ad8*/ 	.word	0x00018e60


	//   ....[68]....
        /*0adc*/ 	.word	0x00018e70


	//   ....[69]....
        /*0ae0*/ 	.word	0x00018e80


	//   ....[70]....
        /*0ae4*/ 	.word	0x00018e90


	//   ....[71]....
        /*0ae8*/ 	.word	0x00018ea0


	//   ....[72]....
        /*0aec*/ 	.word	0x00018eb0


	//   ....[73]....
        /*0af0*/ 	.word	0x00018ec0


	//   ....[74]....
        /*0af4*/ 	.word	0x00019760


	//   ....[75]....
        /*0af8*/ 	.word	0x000197a0


	//   ....[76]....
        /*0afc*/ 	.word	0x000197c0


	//   ....[77]....
        /*0b00*/ 	.word	0x000197e0


	//   ....[78]....
        /*0b04*/ 	.word	0x00019ca0


	//   ....[79]....
        /*0b08*/ 	.word	0x00019ce0


	//   ....[80]....
        /*0b0c*/ 	.word	0x00019d00


	//   ....[81]....
        /*0b10*/ 	.word	0x00019d40


	//   ....[82]....
        /*0b14*/ 	.word	0x00019d60


	//   ....[83]....
        /*0b18*/ 	.word	0x00019d80


	//   ....[84]....
        /*0b1c*/ 	.word	0x00019db0


	//   ....[85]....
        /*0b20*/ 	.word	0x00019e10


	//   ....[86]....
        /*0b24*/ 	.word	0x0001a170


	//   ....[87]....
        /*0b28*/ 	.word	0x0001a190


	//   ....[88]....
        /*0b2c*/ 	.word	0x0001a4b0


	//   ....[89]....
        /*0b30*/ 	.word	0x0001a4c0


	//   ....[90]....
        /*0b34*/ 	.word	0x0001aee0


	//   ....[91]....
        /*0b38*/ 	.word	0x0001af10


	//   ....[92]....
        /*0b3c*/ 	.word	0x0001af50


	//   ....[93]....
        /*0b40*/ 	.word	0x0001af80


	//   ....[94]....
        /*0b44*/ 	.word	0x0001afa0


	//   ....[95]....
        /*0b48*/ 	.word	0x0001afb0


	//   ....[96]....
        /*0b4c*/ 	.word	0x0001afc0


	//   ....[97]....
        /*0b50*/ 	.word	0x0001afe0


	//   ....[98]....
        /*0b54*/ 	.word	0x0001b150


	//   ....[99]....
        /*0b58*/ 	.word	0x0001b350


	//   ....[100]....
        /*0b5c*/ 	.word	0x0001b380


	//   ....[101]....
        /*0b60*/ 	.word	0x0001b3b0


	//   ....[102]....
        /*0b64*/ 	.word	0x0001b3e0


	//   ....[103]....
        /*0b68*/ 	.word	0x0001b410


	//   ....[104]....
        /*0b6c*/ 	.word	0x0001b440


	//   ....[105]....
        /*0b70*/ 	.word	0x0001b5d0


	//   ....[106]....
        /*0b74*/ 	.word	0x0001b600


	//   ....[107]....
        /*0b78*/ 	.word	0x0001b630


	//   ....[108]....
        /*0b7c*/ 	.word	0x0001b660


	//   ....[109]....
        /*0b80*/ 	.word	0x0001b690


	//   ....[110]....
        /*0b84*/ 	.word	0x0001b6c0


	//   ....[111]....
        /*0b88*/ 	.word	0x0001b750


	//   ....[112]....
        /*0b8c*/ 	.word	0x0001b780


	//   ....[113]....
        /*0b90*/ 	.word	0x0001b790


	//   ....[114]....
        /*0b94*/ 	.word	0x0001b7d0


	//   ....[115]....
        /*0b98*/ 	.word	0x0001d0e0


	//   ....[116]....
        /*0b9c*/ 	.word	0x0001ebf0


	//   ....[117]....
        /*0ba0*/ 	.word	0x0001f8d0


	//   ....[118]....
        /*0ba4*/ 	.word	0x0001f8f0


	//   ....[119]....
        /*0ba8*/ 	.word	0x0001f990


	//   ....[120]....
        /*0bac*/ 	.word	0x0001f9a0


	//   ....[121]....
        /*0bb0*/ 	.word	0x0001fa10


	//   ....[122]....
        /*0bb4*/ 	.word	0x0001fa20


	//   ....[123]....
        /*0bb8*/ 	.word	0x0001fa30


	//   ....[124]....
        /*0bbc*/ 	.word	0x0001fa70


	//   ....[125]....
        /*0bc0*/ 	.word	0x0001fa90


	//   ....[126]....
        /*0bc4*/ 	.word	0x0001faa0


	//   ....[127]....
        /*0bc8*/ 	.word	0x0001faf0


	//   ....[128]....
        /*0bcc*/ 	.word	0x0001fb00


	//   ....[129]....
        /*0bd0*/ 	.word	0x00021380


	//   ....[130]....
        /*0bd4*/ 	.word	0x000213b0


	//   ....[131]....
        /*0bd8*/ 	.word	0x00021410


	//   ....[132]....
        /*0bdc*/ 	.word	0x00021440


	//   ....[133]....
        /*0be0*/ 	.word	0x00021470


	//   ....[134]....
        /*0be4*/ 	.word	0x000214a0


	//   ....[135]....
        /*0be8*/ 	.word	0x000214d0


	//   ....[136]....
        /*0bec*/ 	.word	0x00021500


	//   ....[137]....
        /*0bf0*/ 	.word	0x000216a0


	//   ....[138]....
        /*0bf4*/ 	.word	0x000216d0


	//   ....[139]....
        /*0bf8*/ 	.word	0x00021700


	//   ....[140]....
        /*0bfc*/ 	.word	0x00021730


	//   ....[141]....
        /*0c00*/ 	.word	0x00021760


	//   ....[142]....
        /*0c04*/ 	.word	0x00021790


	//   ....[143]....
        /*0c08*/ 	.word	0x00021850


	//   ....[144]....
        /*0c0c*/ 	.word	0x00021870


	//   ....[145]....
        /*0c10*/ 	.word	0x00021890


	//   ....[146]....
        /*0c14*/ 	.word	0x000218f0


	//   ....[147]....
        /*0c18*/ 	.word	0x00022320


	//   ....[148]....
        /*0c1c*/ 	.word	0x000227a0


	//   ....[149]....
        /*0c20*/ 	.word	0x00022830


	//   ....[150]....
        /*0c24*/ 	.word	0x00022880


	//   ....[151]....
        /*0c28*/ 	.word	0x000228d0


	//   ....[152]....
        /*0c2c*/ 	.word	0x000229a0


	//   ....[153]....
        /*0c30*/ 	.word	0x00022a30


	//   ....[154]....
        /*0c34*/ 	.word	0x00022a80


	//   ....[155]....
        /*0c38*/ 	.word	0x00022ad0


	//   ....[156]....
        /*0c3c*/ 	.word	0x00022e60


	//   ....[157]....
        /*0c40*/ 	.word	0x00023140


	//   ....[158]....
        /*0c44*/ 	.word	0x00023370


	//   ....[159]....
        /*0c48*/ 	.word	0x000233c0


	//   ....[160]....
        /*0c4c*/ 	.word	0x00023420


	//   ....[161]....
        /*0c50*/ 	.word	0x000234f0


	//   ....[162]....
        /*0c54*/ 	.word	0x00023550


	//   ....[163]....
        /*0c58*/ 	.word	0x00023630


	//   ....[164]....
        /*0c5c*/ 	.word	0x00023690


	//   ....[165]....
        /*0c60*/ 	.word	0x00023770


	//   ....[166]....
        /*0c64*/ 	.word	0x000237d0


	//   ....[167]....
        /*0c68*/ 	.word	0x000238b0


	//   ....[168]....
        /*0c6c*/ 	.word	0x00023910


	//   ....[169]....
        /*0c70*/ 	.word	0x000239e0


	//   ....[170]....
        /*0c74*/ 	.word	0x00023cb0


	//   ....[171]....
        /*0c78*/ 	.word	0x00023d50


	//   ....[172]....
        /*0c7c*/ 	.word	0x00023ed0


	//   ....[173]....
        /*0c80*/ 	.word	0x00023f40


	//   ....[174]....
        /*0c84*/ 	.word	0x00023fb0


	//   ....[175]....
        /*0c88*/ 	.word	0x00024020


	//   ....[176]....
        /*0c8c*/ 	.word	0x00024090


	//   ....[177]....
        /*0c90*/ 	.word	0x00024110


	//   ....[178]....
        /*0c94*/ 	.word	0x000241a0


	//   ....[179]....
        /*0c98*/ 	.word	0x00024240


	//   ....[180]....
        /*0c9c*/ 	.word	0x000242b0


	//   ....[181]....
        /*0ca0*/ 	.word	0x00024320


	//   ....[182]....
        /*0ca4*/ 	.word	0x00024390


	//   ....[183]....
        /*0ca8*/ 	.word	0x00024410


	//   ....[184]....
        /*0cac*/ 	.word	0x00024480


	//   ....[185]....
        /*0cb0*/ 	.word	0x00024530


	//   ....[186]....
        /*0cb4*/ 	.word	0x00024580


	//   ....[187]....
        /*0cb8*/ 	.word	0x00024610


	//   ....[188]....
        /*0cbc*/ 	.word	0x00024740


	//----- nvinfo : EIATTR_REG_RECONFIG
	.align		4
.L_1531:
        /*0cc0*/ 	.byte	0x01, 0x54
	.zero		2


	//----- nvinfo : EIATTR_SYSCALL_OFFSETS
	.align		4
        /*0cc4*/ 	.byte	0x04, 0x46
        /*0cc6*/ 	.short	(.L_1533 - .L_1532)


	//   ....[0]....
.L_1532:
        /*0cc8*/ 	.word	0x00001e40


	//   ....[1]....
        /*0ccc*/ 	.word	0x00001f90


	//   ....[2]....
        /*0cd0*/ 	.word	0x00006080


	//   ....[3]....
        /*0cd4*/ 	.word	0x000063a0


	//   ....[4]....
        /*0cd8*/ 	.word	0x0001e6a0


	//   ....[5]....
        /*0cdc*/ 	.word	0x0001e810


	//   ....[6]....
        /*0ce0*/ 	.word	0x0001e960


	//   ....[7]....
        /*0ce4*/ 	.word	0x0001eaa0


	//   ....[8]....
        /*0ce8*/ 	.word	0x0001f400


	//----- nvinfo : EIATTR_MBARRIER_INSTR_OFFSETS
	.align		4
.L_1533:
        /*0cec*/ 	.byte	0x04, 0x39
        /*0cee*/ 	.short	(.L_1535 - .L_1534)


	//   ....[0]....
.L_1534:
        /*0cf0*/ 	.word	0x000002b0
        /*0cf4*/ 	.word	0x000000ff
        /*0cf8*/ 	.word	0x00013200
        /*0cfc*/ 	.short	0x0100
        /*0cfe*/ 	.byte	0x08
	.zero		1


	//   ....[1]....
        /*0d00*/ 	.word	0x000002c0
        /*0d04*/ 	.word	0x000000ff
        /*0d08*/ 	.word	0x00013220
        /*0d0c*/ 	.short	0x0100
        /*0d0e*/ 	.byte	0x08
	.zero		1


	//   ....[2]....
        /*0d10*/ 	.word	0x000003b0
        /*0d14*/ 	.word	0x000000ff
        /*0d18*/ 	.word	0x00013230
        /*0d1c*/ 	.short	0x0100
        /*0d1e*/ 	.byte	0x08
	.zero		1


	//   ....[3]....
        /*0d20*/ 	.word	0x000003c0
        /*0d24*/ 	.word	0x000000ff
        /*0d28*/ 	.word	0x00013240
        /*0d2c*/ 	.short	0x0100
        /*0d2e*/ 	.byte	0x08
	.zero		1


	//   ....[4]....
        /*0d30*/ 	.word	0x000003d0
        /*0d34*/ 	.word	0x000000ff
        /*0d38*/ 	.word	0x00013238
        /*0d3c*/ 	.short	0x0100
        /*0d3e*/ 	.byte	0x08
	.zero		1


	//   ....[5]....
        /*0d40*/ 	.word	0x000003e0
        /*0d44*/ 	.word	0x000000ff
        /*0d48*/ 	.word	0x00013248
        /*0d4c*/ 	.short	0x0100
        /*0d4e*/ 	.byte	0x08
	.zero		1


	//   ....[6]....
        /*0d50*/ 	.word	0x00000510
        /*0d54*/ 	.word	0x000000ff
        /*0d58*/ 	.word	0x00013250
        /*0d5c*/ 	.short	0x0100
        /*0d5e*/ 	.byte	0x08
	.zero		1


	//   ....[7]....
        /*0d60*/ 	.word	0x00000520
        /*0d64*/ 	.word	0x000000ff
        /*0d68*/ 	.word	0x00013260
        /*0d6c*/ 	.short	0x0100
        /*0d6e*/ 	.byte	0x08
	.zero		1


	//   ....[8]....
        /*0d70*/ 	.word	0x00000530
        /*0d74*/ 	.word	0x000000ff
        /*0d78*/ 	.word	0x00013258
        /*0d7c*/ 	.short	0x0100
        /*0d7e*/ 	.byte	0x08
	.zero		1


	//   ....[9]....
        /*0d80*/ 	.word	0x00000540
        /*0d84*/ 	.word	0x000000ff
        /*0d88*/ 	.word	0x00013268
        /*0d8c*/ 	.short	0x0100
        /*0d8e*/ 	.byte	0x08
	.zero		1


	//   ....[10]....
        /*0d90*/ 	.word	0x00000630
        /*0d94*/ 	.word	0x000000ff
        /*0d98*/ 	.word	0x00013270
        /*0d9c*/ 	.short	0x0100
        /*0d9e*/ 	.byte	0x06
	.zero		1


	//   ....[11]....
        /*0da0*/ 	.word	0x00000640
        /*0da4*/ 	.word	0x000000ff
        /*0da8*/ 	.word	0x00013280
        /*0dac*/ 	.short	0x0100
        /*0dae*/ 	.byte	0x06
	.zero		1


	//   ....[12]....
        /*0db0*/ 	.word	0x00000650
        /*0db4*/ 	.word	0x000000ff
        /*0db8*/ 	.word	0x00013278
        /*0dbc*/ 	.short	0x0100
        /*0dbe*/ 	.byte	0x06
	.zero		1


	//   ....[13]....
        /*0dc0*/ 	.word	0x00000660
        /*0dc4*/ 	.word	0x000000ff
        /*0dc8*/ 	.word	0x00013288
        /*0dcc*/ 	.short	0x0100
        /*0dce*/ 	.byte	0x06
	.zero		1


	//   ....[14]....
        /*0dd0*/ 	.word	0x00000790
        /*0dd4*/ 	.word	0x000000ff
        /*0dd8*/ 	.word	0x00013290
        /*0ddc*/ 	.short	0x0100
        /*0dde*/ 	.byte	0x08
	.zero		1


	//   ....[15]....
        /*0de0*/ 	.word	0x000007a0
        /*0de4*/ 	.word	0x000000ff
        /*0de8*/ 	.word	0x000132a0
        /*0dec*/ 	.short	0x0100
        /*0dee*/ 	.byte	0x08
	.zero		1


	//   ....[16]....
        /*0df0*/ 	.word	0x000007b0
        /*0df4*/ 	.word	0x000000ff
        /*0df8*/ 	.word	0x00013298
        /*0dfc*/ 	.short	0x0100
        /*0dfe*/ 	.byte	0x08
	.zero		1


	//   ....[17]....
        /*0e00*/ 	.word	0x000007c0
        /*0e04*/ 	.word	0x000000ff
        /*0e08*/ 	.word	0x000132a8
        /*0e0c*/ 	.short	0x0100
        /*0e0e*/ 	.byte	0x08
	.zero		1


	//   ....[18]....
        /*0e10*/ 	.word	0x000008f0
        /*0e14*/ 	.word	0x000000ff
        /*0e18*/ 	.word	0x000132b0
        /*0e1c*/ 	.short	0x0100
        /*0e1e*/ 	.byte	0x08
	.zero		1


	//   ....[19]....
        /*0e20*/ 	.word	0x00000900
        /*0e24*/ 	.word	0x000000ff
        /*0e28*/ 	.word	0x000132c0
        /*0e2c*/ 	.short	0x0100
        /*0e2e*/ 	.byte	0x08
	.zero		1


	//   ....[20]....
        /*0e30*/ 	.word	0x00000910
        /*0e34*/ 	.word	0x000000ff
        /*0e38*/ 	.word	0x000132b8
        /*0e3c*/ 	.short	0x0100
        /*0e3e*/ 	.byte	0x08
	.zero		1


	//   ....[21]....
        /*0e40*/ 	.word	0x00000920
        /*0e44*/ 	.word	0x000000ff
        /*0e48*/ 	.word	0x000132c8
        /*0e4c*/ 	.short	0x0100
        /*0e4e*/ 	.byte	0x08
	.zero		1


	//   ....[22]....
        /*0e50*/ 	.word	0x00002c50
        /*0e54*/ 	.word	0x0000004a
        /*0e58*/ 	.word	0x00013290
        /*0e5c*/ 	.short	0x010a
        /*0e5e*/ 	.byte	0x3f
	.zero		1


	//   ....[23]....
        /*0e60*/ 	.word	0x00003e00
        /*0e64*/ 	.word	0x0000004a
        /*0e68*/ 	.word	0x00013290
        /*0e6c*/ 	.short	0x010a
        /*0e6e*/ 	.byte	0x3f
	.zero		1


	//   ....[24]....
        /*0e70*/ 	.word	0x00004f10
        /*0e74*/ 	.word	0x0000004a
        /*0e78*/ 	.word	0x00013290
        /*0e7c*/ 	.short	0x010a
        /*0e7e*/ 	.byte	0x3f
	.zero		1


	//   ....[25]....
        /*0e80*/ 	.word	0x000050f0
        /*0e84*/ 	.word	0x00000004
        /*0e88*/ 	.word	0x00000000
        /*0e8c*/ 	.short	0x0101
        /*0e8e*/ 	.byte	0x3f
	.zero		1


	//   ....[26]....
        /*0e90*/ 	.word	0x00005130
        /*0e94*/ 	.word	0x0000004a
        /*0e98*/ 	.word	0x000132b0
        /*0e9c*/ 	.short	0x010a
        /*0e9e*/ 	.byte	0x3f
	.zero		1


	//   ....[27]....
        /*0ea0*/ 	.word	0x000053b0
        /*0ea4*/ 	.word	0x0000004a
        /*0ea8*/ 	.word	0x00000000
        /*0eac*/ 	.short	0x0101
        /*0eae*/ 	.byte	0x3f
	.zero		1


	//   ....[28]....
        /*0eb0*/ 	.word	0x00006120
        /*0eb4*/ 	.word	0x00000012
        /*0eb8*/ 	.word	0x00013200
        /*0ebc*/ 	.short	0x010a
        /*0ebe*/ 	.byte	0x3f
	.zero		1


	//   ....[29]....
        /*0ec0*/ 	.word	0x00006170
        /*0ec4*/ 	.word	0x00000012
        /*0ec8*/ 	.word	0x00013200
        /*0ecc*/ 	.short	0x010a
        /*0ece*/ 	.byte	0x3f
	.zero		1


	//   ....[30]....
        /*0ed0*/ 	.word	0x000068e0
        /*0ed4*/ 	.word	0x00000012
        /*0ed8*/ 	.word	0x00013200
        /*0edc*/ 	.short	0x010a
        /*0ede*/ 	.byte	0x3f
	.zero		1


	//   ....[31]....
        /*0ee0*/ 	.word	0x00007d80
        /*0ee4*/ 	.word	0x00000012
        /*0ee8*/ 	.word	0x00013200
        /*0eec*/ 	.short	0x010a
        /*0eee*/ 	.byte	0x3f
	.zero		1


	//   ....[32]....
        /*0ef0*/ 	.word	0x00008f10
        /*0ef4*/ 	.word	0x0000000e
        /*0ef8*/ 	.word	0x00013230
        /*0efc*/ 	.short	0x010a
        /*0efe*/ 	.byte	0x3f
	.zero		1


	//   ....[33]....
        /*0f00*/ 	.word	0x00008fd0
        /*0f04*/ 	.word	0x0000000e
        /*0f08*/ 	.word	0x00013230
        /*0f0c*/ 	.short	0x010a
        /*0f0e*/ 	.byte	0x3f
	.zero		1


	//   ....[34]....
        /*0f10*/ 	.word	0x000097b0
        /*0f14*/ 	.word	0x00000000
        /*0f18*/ 	.word	0x00000000
        /*0f1c*/ 	.short	0x0101
        /*0f1e*/ 	.byte	0x3f
	.zero		1


	//   ....[35]....
        /*0f20*/ 	.word	0x0000cfc0
        /*0f24*/ 	.word	0x00000009
        /*0f28*/ 	.word	0x00013230
        /*0f2c*/ 	.short	0x010a
        /*0f2e*/ 	.byte	0x3f
	.zero		1


	//   ....[36]....
        /*0f30*/ 	.word	0x0000d050
        /*0f34*/ 	.word	0x00000009
        /*0f38*/ 	.word	0x00013230
        /*0f3c*/ 	.short	0x010a
        /*0f3e*/ 	.byte	0x3f
	.zero		1


	//   ....[37]....
        /*0f40*/ 	.word	0x0000d610
        /*0f44*/ 	.word	0x00000014
        /*0f48*/ 	.word	0x00013250
        /*0f4c*/ 	.short	0x010a
        /*0f4e*/ 	.byte	0x3f
	.zero		1


	//   ....[38]....
        /*0f50*/ 	.word	0x0000d660
        /*0f54*/ 	.word	0x00000014
        /*0f58*/ 	.word	0x00013250
        /*0f5c*/ 	.short	0x010a
        /*0f5e*/ 	.byte	0x3f
	.zero		1


	//   ....[39]....
        /*0f60*/ 	.word	0x0000da00
        /*0f64*/ 	.word	0x00000009
        /*0f68*/ 	.word	0x00000000
        /*0f6c*/ 	.short	0x0101
        /*0f6e*/ 	.byte	0x3f
	.zero		1


	//   ....[40]....
        /*0f70*/ 	.word	0x00010c40
        /*0f74*/ 	.word	0x00000014
        /*0f78*/ 	.word	0x00000000
        /*0f7c*/ 	.short	0x0101
        /*0f7e*/ 	.byte	0x3f
	.zero		1


	//   ....[41]....
        /*0f80*/ 	.word	0x00011580
        /*0f84*/ 	.word	0x0000000e
        /*0f88*/ 	.word	0x00013230
        /*0f8c*/ 	.short	0x010a
        /*0f8e*/ 	.byte	0x3f
	.zero		1


	//   ....[42]....
        /*0f90*/ 	.word	0x00011610
        /*0f94*/ 	.word	0x0000000e
        /*0f98*/ 	.word	0x00013230
        /*0f9c*/ 	.short	0x010a
        /*0f9e*/ 	.byte	0x3f
	.zero		1


	//   ....[43]....
        /*0fa0*/ 	.word	0x00011bd0
        /*0fa4*/ 	.word	0x0000000f
        /*0fa8*/ 	.word	0x00013250
        /*0fac*/ 	.short	0x010a
        /*0fae*/ 	.byte	0x3f
	.zero		1


	//   ....[44]....
        /*0fb0*/ 	.word	0x00011c20
        /*0fb4*/ 	.word	0x0000000f
        /*0fb8*/ 	.word	0x00013250
        /*0fbc*/ 	.short	0x010a
        /*0fbe*/ 	.byte	0x3f
	.zero		1


	//   ....[45]....
        /*0fc0*/ 	.word	0x00012d00
        /*0fc4*/ 	.word	0x0000000e
        /*0fc8*/ 	.word	0x00000000
        /*0fcc*/ 	.short	0x0101
        /*0fce*/ 	.byte	0x3f
	.zero		1


	//   ....[46]....
        /*0fd0*/ 	.word	0x000134b0
        /*0fd4*/ 	.word	0x0000000f
        /*0fd8*/ 	.word	0x00000000
        /*0fdc*/ 	.short	0x0101
        /*0fde*/ 	.byte	0x3f
	.zero		1


	//   ....[47]....
        /*0fe0*/ 	.word	0x00013af0
        /*0fe4*/ 	.word	0x00000000
        /*0fe8*/ 	.word	0x00013230
        /*0fec*/ 	.short	0x010a
        /*0fee*/ 	.byte	0x3f
	.zero		1


	//   ....[48]....
        /*0ff0*/ 	.word	0x00013b80
        /*0ff4*/ 	.word	0x00000000
        /*0ff8*/ 	.word	0x00013230
        /*0ffc*/ 	.short	0x010a
        /*0ffe*/ 	.byte	0x3f
	.zero		1


	//   ....[49]....
        /*1000*/ 	.word	0x00014140
        /*1004*/ 	.word	0x0000000f
        /*1008*/ 	.word	0x00013250
        /*100c*/ 	.short	0x010a
        /*100e*/ 	.byte	0x3f
	.zero		1


	//   ....[50]....
        /*1010*/ 	.word	0x00014190
        /*1014*/ 	.word	0x0000000f
        /*1018*/ 	.word	0x00013250
        /*101c*/ 	.short	0x010a
        /*101e*/ 	.byte	0x3f
	.zero		1


	//   ....[51]....
        /*1020*/ 	.word	0x000145b0
        /*1024*/ 	.word	0x0000000a
        /*1028*/ 	.word	0x00000000
        /*102c*/ 	.short	0x0101
        /*102e*/ 	.byte	0x3f
	.zero		1


	//   ....[52]....
        /*1030*/ 	.word	0x000178c0
        /*1034*/ 	.word	0x0000000f
        /*1038*/ 	.word	0x00000000
        /*103c*/ 	.short	0x0101
        /*103e*/ 	.byte	0x3f
	.zero		1


	//   ....[53]....
        /*1040*/ 	.word	0x00017cd0
        /*1044*/ 	.word	0x0000000d
        /*1048*/ 	.word	0x00013250
        /*104c*/ 	.short	0x010a
        /*104e*/ 	.byte	0x3f
	.zero		1


	//   ....[54]....
        /*1050*/ 	.word	0x00017d20
        /*1054*/ 	.word	0x0000000d
        /*1058*/ 	.word	0x00013250
        /*105c*/ 	.short	0x010a
        /*105e*/ 	.byte	0x3f
	.zero		1


	//   ....[55]....
        /*1060*/ 	.word	0x00018360
        /*1064*/ 	.word	0x00000000
        /*1068*/ 	.word	0x00000000
        /*106c*/ 	.short	0x0101
        /*106e*/ 	.byte	0x3f
	.zero		1


	//   ....[56]....
        /*1070*/ 	.word	0x00019d70
        /*1074*/ 	.word	0x00000015
        /*1078*/ 	.word	0x00000000
        /*107c*/ 	.short	0x0101
        /*107e*/ 	.byte	0x3f
	.zero		1


	//   ....[57]....
        /*1080*/ 	.word	0x0001a150
        /*1084*/ 	.word	0x00000004
        /*1088*/ 	.word	0x00000000
        /*108c*/ 	.short	0x0101
        /*108e*/ 	.byte	0x3f
	.zero		1


	//   ....[58]....
        /*1090*/ 	.word	0x0001d1c0
        /*1094*/ 	.word	0x00000013
        /*1098*/ 	.word	0x00013220
        /*109c*/ 	.short	0x010a
        /*109e*/ 	.byte	0x3f
	.zero		1


	//   ....[59]....
        /*10a0*/ 	.word	0x0001d290
        /*10a4*/ 	.word	0x00000005
        /*10a8*/ 	.word	0x000132a0
        /*10ac*/ 	.short	0x010a
        /*10ae*/ 	.byte	0x3f
	.zero		1


	//   ....[60]....
        /*10b0*/ 	.word	0x0001d4d0
        /*10b4*/ 	.word	0x00000005
        /*10b8*/ 	.word	0x000132c0
        /*10bc*/ 	.short	0x010a
        /*10be*/ 	.byte	0x3f
	.zero		1


	//   ....[61]....
        /*10c0*/ 	.word	0x0001d880
        /*10c4*/ 	.word	0x00000005
        /*10c8*/ 	.word	0x000132a0
        /*10cc*/ 	.short	0x010a
        /*10ce*/ 	.byte	0x3f
	.zero		1


	//   ....[62]....
        /*10d0*/ 	.word	0x0001dab0
        /*10d4*/ 	.word	0x00000005
        /*10d8*/ 	.word	0x000132c0
        /*10dc*/ 	.short	0x010a
        /*10de*/ 	.byte	0x3f
	.zero		1


	//   ....[63]....
        /*10e0*/ 	.word	0x0001ee50
        /*10e4*/ 	.word	0x00000004
        /*10e8*/ 	.word	0x00013280
        /*10ec*/ 	.short	0x010a
        /*10ee*/ 	.byte	0x3f
	.zero		1


	//   ....[64]....
        /*10f0*/ 	.word	0x0001eff0
        /*10f4*/ 	.word	0x00000004
        /*10f8*/ 	.word	0x00013240
        /*10fc*/ 	.short	0x010a
        /*10fe*/ 	.byte	0x3f
	.zero		1


	//   ....[65]....
        /*1100*/ 	.word	0x0001fc30
        /*1104*/ 	.word	0x00000013
        /*1108*/ 	.word	0x00013200
        /*110c*/ 	.short	0x0107
        /*110e*/ 	.byte	0x3f
	.zero		1


	//   ....[66]....
        /*1110*/ 	.word	0x0001fd20
        /*1114*/ 	.word	0x00000013
        /*1118*/ 	.word	0x00013200
        /*111c*/ 	.short	0x0101
        /*111e*/ 	.byte	0x3f
	.zero		1


	//   ....[67]....
        /*1120*/ 	.word	0x0001fd40
        /*1124*/ 	.word	0x00000013
        /*1128*/ 	.word	0x00013220
        /*112c*/ 	.short	0x010a
        /*112e*/ 	.byte	0x3f
	.zero		1


	//   ....[68]....
        /*1130*/ 	.word	0x00020020
        /*1134*/ 	.word	0x00000006
        /*1138*/ 	.word	0x00013280
        /*113c*/ 	.short	0x010a
        /*113e*/ 	.byte	0x3f
	.zero		1


	//   ....[69]....
        /*1140*/ 	.word	0x00020270
        /*1144*/ 	.word	0x00000006
        /*1148*/ 	.word	0x00013240
        /*114c*/ 	.short	0x010a
        /*114e*/ 	.byte	0x3f
	.zero		1


	//   ....[70]....
        /*1150*/ 	.word	0x00020530
        /*1154*/ 	.word	0x00000003
        /*1158*/ 	.word	0x00013270
        /*115c*/ 	.short	0x010a
        /*115e*/ 	.byte	0x3f
	.zero		1


	//   ....[71]....
        /*1160*/ 	.word	0x000205b0
        /*1164*/ 	.word	0x00000003
        /*1168*/ 	.word	0x00013260
        /*116c*/ 	.short	0x010a
        /*116e*/ 	.byte	0x3f
	.zero		1


	//   ....[72]....
        /*1170*/ 	.word	0x000209d0
        /*1174*/ 	.word	0x00000003
        /*1178*/ 	.word	0x00013250
        /*117c*/ 	.short	0x0101
        /*117e*/ 	.byte	0x3f
	.zero		1


	//   ....[73]....
        /*1180*/ 	.word	0x00020a50
        /*1184*/ 	.word	0x00000003
        /*1188*/ 	.word	0x00000000
        /*118c*/ 	.short	0x0101
        /*118e*/ 	.byte	0x3f
	.zero		1


	//   ....[74]....
        /*1190*/ 	.word	0x00020c60
        /*1194*/ 	.word	0x00000000
        /*1198*/ 	.word	0x00013270
        /*119c*/ 	.short	0x010a
        /*119e*/ 	.byte	0x3f
	.zero		1


	//   ....[75]....
        /*11a0*/ 	.word	0x00020cd0
        /*11a4*/ 	.word	0x00000000
        /*11a8*/ 	.word	0x00013260
        /*11ac*/ 	.short	0x010a
        /*11ae*/ 	.byte	0x3f
	.zero		1


	//   ....[76]....
        /*11b0*/ 	.word	0x00021100
        /*11b4*/ 	.word	0x00000000
        /*11b8*/ 	.word	0x00013250
        /*11bc*/ 	.short	0x0101
        /*11be*/ 	.byte	0x3f
	.zero		1


	//   ....[77]....
        /*11c0*/ 	.word	0x00021150
        /*11c4*/ 	.word	0x00000002
        /*11c8*/ 	.word	0x00000000
        /*11cc*/ 	.short	0x0101
        /*11ce*/ 	.byte	0x3f
	.zero		1


	//   ....[78]....
        /*11d0*/ 	.word	0x000222a0
        /*11d4*/ 	.word	0x00000006
        /*11d8*/ 	.word	0x00013220
        /*11dc*/ 	.short	0x010a
        /*11de*/ 	.byte	0x3f
	.zero		1


	//   ....[79]....
        /*11e0*/ 	.word	0x00022480
        /*11e4*/ 	.word	0x00000005
        /*11e8*/ 	.word	0x00000000
        /*11ec*/ 	.short	0x010a
        /*11ee*/ 	.byte	0x3f
	.zero		1


	//   ....[80]....
        /*11f0*/ 	.word	0x000224b0
        /*11f4*/ 	.word	0x00000009
        /*11f8*/ 	.word	0x00000000
        /*11fc*/ 	.short	0x010a
        /*11fe*/ 	.byte	0x3f
	.zero		1


	//   ....[81]....
        /*1200*/ 	.word	0x00022500
        /*1204*/ 	.word	0x0000001d
        /*1208*/ 	.word	0x00013260
        /*120c*/ 	.short	0x010a
        /*120e*/ 	.byte	0x3f
	.zero		1


	//   ....[82]....
        /*1210*/ 	.word	0x00022550
        /*1214*/ 	.word	0x00000007
        /*1218*/ 	.word	0x00013260
        /*121c*/ 	.short	0x010a
        /*121e*/ 	.byte	0x3f
	.zero		1


	//   ....[83]....
        /*1220*/ 	.word	0x00022590
        /*1224*/ 	.word	0x0000001d
        /*1228*/ 	.word	0x00013280
        /*122c*/ 	.short	0x010a
        /*122e*/ 	.byte	0x3f
	.zero		1


	//   ....[84]....
        /*1230*/ 	.word	0x000225b0
        /*1234*/ 	.word	0x00000007
        /*1238*/ 	.word	0x00013280
        /*123c*/ 	.short	0x010a
        /*123e*/ 	.byte	0x3f
	.zero		1


	//   ....[85]....
        /*1240*/ 	.word	0x00022610
        /*1244*/ 	.word	0x0000004a
        /*1248*/ 	.word	0x00013290
        /*124c*/ 	.short	0x010a
        /*124e*/ 	.byte	0x3f
	.zero		1


	//   ....[86]....
        /*1250*/ 	.word	0x00022660
        /*1254*/ 	.word	0x0000004a
        /*1258*/ 	.word	0x00013290
        /*125c*/ 	.short	0x010a
        /*125e*/ 	.byte	0x3f
	.zero		1


	//   ....[87]....
        /*1260*/ 	.word	0x000226b0
        /*1264*/ 	.word	0x0000004a
        /*1268*/ 	.word	0x00013290
        /*126c*/ 	.short	0x010a
        /*126e*/ 	.byte	0x3f
	.zero		1


	//   ....[88]....
        /*1270*/ 	.word	0x00022700
        /*1274*/ 	.word	0x0000004a
        /*1278*/ 	.word	0x000132b0
        /*127c*/ 	.short	0x010a
        /*127e*/ 	.byte	0x3f
	.zero		1


	//   ....[89]....
        /*1280*/ 	.word	0x00022900
        /*1284*/ 	.word	0x00000012
        /*1288*/ 	.word	0x00013200
        /*128c*/ 	.short	0x010a
        /*128e*/ 	.byte	0x3f
	.zero		1


	//   ....[90]....
        /*1290*/ 	.word	0x00022b00
        /*1294*/ 	.word	0x00000012
        /*1298*/ 	.word	0x00013200
        /*129c*/ 	.short	0x010a
        /*129e*/ 	.byte	0x3f
	.zero		1


	//   ....[91]....
        /*12a0*/ 	.word	0x00022b50
        /*12a4*/ 	.word	0x0000000e
        /*12a8*/ 	.word	0x00013230
        /*12ac*/ 	.short	0x010a
        /*12ae*/ 	.byte	0x3f
	.zero		1


	//   ....[92]....
        /*12b0*/ 	.word	0x00022ba0
        /*12b4*/ 	.word	0x00000009
        /*12b8*/ 	.word	0x00013230
        /*12bc*/ 	.short	0x010a
        /*12be*/ 	.byte	0x3f
	.zero		1


	//   ....[93]....
        /*12c0*/ 	.word	0x00022bf0
        /*12c4*/ 	.word	0x00000014
        /*12c8*/ 	.word	0x00013250
        /*12cc*/ 	.short	0x010a
        /*12ce*/ 	.byte	0x3f
	.zero		1


	//   ....[94]....
        /*12d0*/ 	.word	0x00022c40
        /*12d4*/ 	.word	0x0000000e
        /*12d8*/ 	.word	0x00013230
        /*12dc*/ 	.short	0x010a
        /*12de*/ 	.byte	0x3f
	.zero		1


	//   ....[95]....
        /*12e0*/ 	.word	0x00022c90
        /*12e4*/ 	.word	0x0000000f
        /*12e8*/ 	.word	0x00013250
        /*12ec*/ 	.short	0x010a
        /*12ee*/ 	.byte	0x3f
	.zero		1


	//   ....[96]....
        /*12f0*/ 	.word	0x00022ce0
        /*12f4*/ 	.word	0x00000000
        /*12f8*/ 	.word	0x00013230
        /*12fc*/ 	.short	0x010a
        /*12fe*/ 	.byte	0x3f
	.zero		1


	//   ....[97]....
        /*1300*/ 	.word	0x00022d30
        /*1304*/ 	.word	0x0000000f
        /*1308*/ 	.word	0x00013250
        /*130c*/ 	.short	0x010a
        /*130e*/ 	.byte	0x3f
	.zero		1


	//   ....[98]....
        /*1310*/ 	.word	0x00022d80
        /*1314*/ 	.word	0x0000000d
        /*1318*/ 	.word	0x00013250
        /*131c*/ 	.short	0x010a
        /*131e*/ 	.byte	0x3f
	.zero		1


	//   ....[99]....
        /*1320*/ 	.word	0x00022f20
        /*1324*/ 	.word	0x00000013
        /*1328*/ 	.word	0x00013220
        /*132c*/ 	.short	0x010a
        /*132e*/ 	.byte	0x3f
	.zero		1


	//   ....[100]....
        /*1330*/ 	.word	0x00022f70
        /*1334*/ 	.word	0x00000005
        /*1338*/ 	.word	0x000132a0
        /*133c*/ 	.short	0x010a
        /*133e*/ 	.byte	0x3f
	.zero		1


	//   ....[101]....
        /*1340*/ 	.word	0x00022fc0
        /*1344*/ 	.word	0x00000005
        /*1348*/ 	.word	0x000132c0
        /*134c*/ 	.short	0x010a
        /*134e*/ 	.byte	0x3f
	.zero		1


	//   ....[102]....
        /*1350*/ 	.word	0x00023010
        /*1354*/ 	.word	0x00000005
        /*1358*/ 	.word	0x000132a0
        /*135c*/ 	.short	0x010a
        /*135e*/ 	.byte	0x3f
	.zero		1


	//   ....[103]....
        /*1360*/ 	.word	0x00023060
        /*1364*/ 	.word	0x00000005
        /*1368*/ 	.word	0x000132c0
        /*136c*/ 	.short	0x010a
        /*136e*/ 	.byte	0x3f
	.zero		1


	//   ....[104]....
        /*1370*/ 	.word	0x00023200
        /*1374*/ 	.word	0x00000004
        /*1378*/ 	.word	0x00013280
        /*137c*/ 	.short	0x010a
        /*137e*/ 	.byte	0x3f
	.zero		1


	//   ....[105]....
        /*1380*/ 	.word	0x00023250
        /*1384*/ 	.word	0x00000004
        /*1388*/ 	.word	0x00013240
        /*138c*/ 	.short	0x010a
        /*138e*/ 	.byte	0x3f
	.zero		1


	//   ....[106]....
        /*1390*/ 	.word	0x00023a20
        /*1394*/ 	.word	0x00000013
        /*1398*/ 	.word	0x00013220
        /*139c*/ 	.short	0x010a
        /*139e*/ 	.byte	0x3f
	.zero		1


	//   ....[107]....
        /*13a0*/ 	.word	0x00023a70
        /*13a4*/ 	.word	0x00000006
        /*13a8*/ 	.word	0x00013280
        /*13ac*/ 	.short	0x010a
        /*13ae*/ 	.byte	0x3f
	.zero		1


	//   ....[108]....
        /*13b0*/ 	.word	0x00023ac0
        /*13b4*/ 	.word	0x00000006
        /*13b8*/ 	.word	0x00013240
        /*13bc*/ 	.short	0x010a
        /*13be*/ 	.byte	0x3f
	.zero		1


	//   ....[109]....
        /*13c0*/ 	.word	0x00023b10
        /*13c4*/ 	.word	0x00000003
        /*13c8*/ 	.word	0x00013270
        /*13cc*/ 	.short	0x010a
        /*13ce*/ 	.byte	0x3f
	.zero		1


	//   ....[110]....
        /*13d0*/ 	.word	0x00023b60
        /*13d4*/ 	.word	0x00000003
        /*13d8*/ 	.word	0x00013260
        /*13dc*/ 	.short	0x010a
        /*13de*/ 	.byte	0x3f
	.zero		1


	//   ....[111]....
        /*13e0*/ 	.word	0x00023bb0
        /*13e4*/ 	.word	0x00000000
        /*13e8*/ 	.word	0x00013270
        /*13ec*/ 	.short	0x010a
        /*13ee*/ 	.byte	0x3f
	.zero		1


	//   ....[112]....
        /*13f0*/ 	.word	0x00023c00
        /*13f4*/ 	.word	0x00000000
        /*13f8*/ 	.word	0x00013260
        /*13fc*/ 	.short	0x010a
        /*13fe*/ 	.byte	0x3f
	.zero		1


	//   ....[113]....
        /*1400*/ 	.word	0x00024660
        /*1404*/ 	.word	0x00000006
        /*1408*/ 	.word	0x00013220
        /*140c*/ 	.short	0x010a
        /*140e*/ 	.byte	0x3f
	.zero		1


	//   ....[114]....
        /*1410*/ 	.word	0x00024800
        /*1414*/ 	.word	0x00000005
        /*1418*/ 	.word	0x00000000
        /*141c*/ 	.short	0x010a
        /*141e*/ 	.byte	0x3f
	.zero		1


	//   ....[115]....
        /*1420*/ 	.word	0x00024850
        /*1424*/ 	.word	0x00000009
        /*1428*/ 	.word	0x00000000
        /*142c*/ 	.short	0x010a
        /*142e*/ 	.byte	0x3f
	.zero		1


	//   ....[116]....
        /*1430*/ 	.word	0x000248a0
        /*1434*/ 	.word	0x0000001d
        /*1438*/ 	.word	0x00013260
        /*143c*/ 	.short	0x010a
        /*143e*/ 	.byte	0x3f
	.zero		1


	//   ....[117]....
        /*1440*/ 	.word	0x000248f0
        /*1444*/ 	.word	0x00000007
        /*1448*/ 	.word	0x00013260
        /*144c*/ 	.short	0x010a
        /*144e*/ 	.byte	0x3f
	.zero		1


	//   ....[118]....
        /*1450*/ 	.word	0x00024940
        /*1454*/ 	.word	0x0000001d
        /*1458*/ 	.word	0x00013280
        /*145c*/ 	.short	0x010a
        /*145e*/ 	.byte	0x3f
	.zero		1


	//----- nvinfo : EIATTR_NUM_MBARRIERS
	.align		4
.L_1535:
        /*1460*/ 	.byte	0x03, 0x38
        /*1462*/ 	.short	0x0016


	//----- nvinfo : EIATTR_EXIT_INSTR_OFFSETS
	.align		4
        /*1464*/ 	.byte	0x04, 0x1c
        /*1466*/ 	.short	(.L_1537 - .L_1536)


	//   ....[0]....
.L_1536:
        /*1468*/ 	.word	0x00022600


	//----- nvinfo : EIATTR_MAX_THREADS
	.align		4
.L_1537:
        /*146c*/ 	.byte	0x04, 0x05
        /*146e*/ 	.short	(.L_1539 - .L_1538)
.L_1538:
        /*1470*/ 	.word	0x00000200
        /*1474*/ 	.word	0x00000001
        /*1478*/ 	.word	0x00000001


	//----- nvinfo : EIATTR_CRS_STACK_SIZE
	.align		4
.L_1539:
        /*147c*/ 	.byte	0x04, 0x1e
        /*147e*/ 	.short	(.L_1541 - .L_1540)
.L_1540:
        /*1480*/ 	.word	0x00000000


	//----- nvinfo : EIATTR_CBANK_PARAM_SIZE
	.align		4
.L_1541:
        /*1484*/ 	.byte	0x03, 0x19
        /*1486*/ 	.short	0x0af0


	//----- nvinfo : EIATTR_PARAM_CBANK
	.align		4
        /*1488*/ 	.byte	0x04, 0x0a
        /*148a*/ 	.short	(.L_1543 - .L_1542)
	.align		4
.L_1542:
        /*148c*/ 	.word	index@(.nv.constant0._ZN7cutlass13device_kernelIN5flash11enable_sm90INS1_16FlashAttnFwdSm90INS1_25CollectiveMainloopFwdSm90ILi2EN4cute5tupleIJNS5_1CILi1EEES8_S8_EEENS6_IJNS7_ILi192EEENS7_ILi160EEENS7_ILi64EEEEEELi64ENS_12float_e4m3_tEfNS_4arch4Sm90ELb0ELb1ELb0ELb1ELb0ELb1ELb0ELb1ELb1ELb1ELb1ELb0EEENS1_21CollectiveEpilogueFwdINS6_IJSA_SC_SB_EEES9_NS_10bfloat16_tESG_Li384ELb1ELb1ELb1ELb1EEENS1_36VarlenDynamicPersistentTileSchedulerILi192ELi160ELi384ELi128ELb1ELb1ELb1ELb1ELb0ELb1EEEEEEEEEvNT_6ParamsE)
        /*1490*/ 	.short	0x0210
        /*1492*/ 	.short	0x0af0


	//----- nvinfo : EIATTR_SW_WAR
	.align		4
.L_1543:
        /*1494*/ 	.byte	0x04, 0x36
        /*1496*/ 	.short	(.L_1545 - .L_1544)
.L_1544:
        /*1498*/ 	.word	0x00000008
.L_1545:


//--------------------- .nv.info._ZN7cutlass13device_kernelIN5flash11enable_sm90INS1_16FlashAttnFwdSm90INS1_25CollectiveMainloopFwdSm90ILi2EN4cute5tupleIJNS5_1CILi1EEES8_S8_EEENS6_IJNS7_ILi192EEENS7_ILi160EEENS7_ILi64EEEEEELi64ENS_12float_e4m3_tEfNS_4arch4Sm90ELb1ELb0ELb0ELb0ELb0ELb0ELb0ELb1ELb1ELb1ELb1ELb0EEENS1_21CollectiveEpilogueFwdINS6_IJSA_SC_SB_EEES9_NS_10bfloat16_tESG_Li384ELb0ELb1ELb1ELb1EEENS1_19SingleTileSchedulerILb0ELb1ELb1ELi192EEEEEEEEEvNT_6ParamsE --------------------------
	.section	.nv.info._ZN7cutlass13device_kernelIN5flash11enable_sm90INS1_16FlashAttnFwdSm90INS1_25CollectiveMainloopFwdSm90ILi2EN4cute5tupleIJNS5_1CILi1EEES8_S8_EEENS6_IJNS7_ILi192EEENS7_ILi160EEENS7_ILi64EEEEEELi64ENS_12float_e4m3_tEfNS_4arch4Sm90ELb1ELb0ELb0ELb0ELb0ELb0ELb0ELb1ELb1ELb1ELb1ELb0EEENS1_21CollectiveEpilogueFwdINS6_IJSA_SC_SB_EEES9_NS_10bfloat16_tESG_Li384ELb0ELb1ELb1ELb1EEENS1_19SingleTileSchedulerILb0ELb1ELb1ELi192EEEEEEEEEvNT_6ParamsE,"",@"SHT_CUDA_INFO"
	.sectionflags	@""
	.align	4


	//----- nvinfo : EIATTR_CUDA_API_VERSION
	.align		4
        /*0000*/ 	.byte	0x04, 0x37
        /*0002*/ 	.short	(.L_1547 - .L_1546)
.L_1546:
        /*0004*/ 	.word	0x00000082


	//----- nvinfo : EIATTR_KPARAM_INFO
	.align		4
.L_1547:
        /*0008*/ 	.byte	0x04, 0x17
        /*000a*/ 	.short	(.L_1549 - .L_1548)
.L_1548:
        /*000c*/ 	.word	0x00000000
        /*0010*/ 	.short	0x0000
        /*0012*/ 	.short	0x0070
        /*0014*/ 	.byte	0x00, 0xf0, 0x01, 0x28


	//----- nvinfo : EIATTR_SPARSE_MMA_MASK
	.align		4
.L_1549:
        /*0018*/ 	.byte	0x03, 0x50
        /*001a*/ 	.short	0x0000


	//----- nvinfo : EIATTR_MAXREG_COUNT
	.align		4
        /*001c*/ 	.byte	0x03, 0x1b
        /*001e*/ 	.short	0x0080


	//----- nvinfo : EIATTR_NUM_BARRIERS
	.align		4
        /*0020*/ 	.byte	0x02, 0x4c
        /*0022*/ 	.byte	0x09
	.zero		1


	//----- nvinfo : EIATTR_EXTERNS
	.align		4
        /*0024*/ 	.byte	0x04, 0x0f
        /*0026*/ 	.short	(.L_1551 - .L_1550)


	//   ....[0]....
	.align		4
.L_1550:
        /*0028*/ 	.word	index@(__assertfail)


	//----- nvinfo : EIATTR_MERCURY_ISA_VERSION
	.align		4
.L_1551:
        /*002c*/ 	.byte	0x03, 0x5f
        /*002e*/ 	.short	0x0101


	//----- nvinfo : EIATTR_INT_WARP_WIDE_INSTR_OFFSETS
	.align		4
        /*0030*/ 	.byte	0x04, 0x31
        /*0032*/ 	.short	(.L_1553 - .L_1552)


	//   ....[0]....
.L_1552:
        /*0034*/ 	.word	0x00000120


	//   ....[1]....
        /*0038*/ 	.word	0x00000160


	//   ....[2]....
        /*003c*/ 	.word	0x000001d0


	//----- nvinfo : EIATTR_COOP_GROUP_MASK_REGIDS
	.align		4
.L_1553:
        /*0040*/ 	.byte	0x04, 0x29
        /*0042*/ 	.short	(.L_1555 - .L_1554)


	//   ....[0]....
.L_1554:
        /*0044*/ 	.word	0xffffffff


	//   ....[1]....
        /*0048*/ 	.word	0xffffffff


	//   ....[2]....
        /*004c*/ 	.word	0xffffffff


	//   ....[3]....
        /*0050*/ 	.word	0xffffffff


	//   ....[4]....
        /*0054*/ 	.word	0xffffffff


	//   ....[5]....
        /*0058*/ 	.word	0xffffffff


	//   ....[6]....
        /*005c*/ 	.word	0xffffffff


	//   ....[7]....
        /*0060*/ 	.word	0xffffffff


	//   ....[8]....
        /*0064*/ 	.word	0xffffffff


	//   ....[9]....
        /*0068*/ 	.word	0xffffffff


	//   ....[10]....
        /*006c*/ 	.word	0xffffffff


	//   ....[11]....
        /*0070*/ 	.word	0xffffffff


	//   ....[12]....
        /*0074*/ 	.word	0xffffffff


	//   ....[13]....
        /*0078*/ 	.word	0xffffffff


	//   ....[14]....
        /*007c*/ 	.word	0xffffffff


	//   ....[15]....
        /*0080*/ 	.word	0xffffffff


	//   ....[16]....
        /*0084*/ 	.word	0xffffffff


	//   ....[17]....
        /*0088*/ 	.word	0xffffffff


	//   ....[18]....
        /*008c*/ 	.word	0xffffffff


	//   ....[19]....
        /*0090*/ 	.word	0xffffffff


	//   ....[20]....
        /*0094*/ 	.word	0xffffffff


	//   ....[21]....
        /*0098*/ 	.word	0xffffffff


	//   ....[22]....
        /*009c*/ 	.word	0xffffffff


	//   ....[23]....
        /*00a0*/ 	.word	0xffffffff


	//   ....[24]....
        /*00a4*/ 	.word	0xffffffff


	//   ....[25]....
        /*00a8*/ 	.word	0xffffffff


	//   ....[26]....
        /*00ac*/ 	.word	0xffffffff


	//   ....[27]....
        /*00b0*/ 	.word	0xffffffff


	//   ....[28]....
        /*00b4*/ 	.word	0xffffffff


	//   ....[29]....
        /*00b8*/ 	.word	0xffffffff


	//   ....[30]....
        /*00bc*/ 	.word	0xffffffff


	//   ....[31]....
        /*00c0*/ 	.word	0xffffffff


	//   ....[32]....
        /*00c4*/ 	.word	0xffffffff


	//   ....[33]....
        /*00c8*/ 	.word	0xffffffff


	//   ....[34]....
        /*00cc*/ 	.word	0xffffffff


	//   ....[35]....
        /*00d0*/ 	.word	0xffffffff


	//   ....[36]....
        /*00d4*/ 	.word	0xffffffff


	//   ....[37]....
        /*00d8*/ 	.word	0xffffffff


	//   ....[38]....
        /*00dc*/ 	.word	0xffffffff


	//   ....[39]....
        /*00e0*/ 	.word	0xffffffff


	//   ....[40]....
        /*00e4*/ 	.word	0xffffffff


	//   ....[41]....
        /*00e8*/ 	.word	0xffffffff


	//   ....[42]....
        /*00ec*/ 	.word	0xffffffff


	//   ....[43]....
        /*00f0*/ 	.word	0xffffffff


	//   ....[44]....
        /*00f4*/ 	.word	0xffffffff


	//   ....[45]....
        /*00f8*/ 	.word	0xffffffff


	//   ....[46]....
        /*00fc*/ 	.word	0xffffffff


	//   ....[47]....
        /*0100*/ 	.word	0xffffffff


	//   ....[48]....
        /*0104*/ 	.word	0xffffffff


	//   ....[49]....
        /*0108*/ 	.word	0xffffffff


	//   ....[50]....
        /*010c*/ 	.word	0xffffffff


	//   ....[51]....
        /*0110*/ 	.word	0xffffffff


	//   ....[52]....
        /*0114*/ 	.word	0xffffffff


	//   ....[53]....
        /*0118*/ 	.word	0xffffffff


	//   ....[54]....
        /*011c*/ 	.word	0xffffffff


	//   ....[55]....
        /*0120*/ 	.word	0xffffffff


	//   ....[56]....
        /*0124*/ 	.word	0xffffffff


	//   ....[57]....
        /*0128*/ 	.word	0xffffffff


	//   ....[58]....
        /*012c*/ 	.word	0xffffffff


	//   ....[59]....
        /*0130*/ 	.word	0xffffffff


	//   ....[60]....
        /*0134*/ 	.word	0xffffffff


	//   ....[61]....
        /*0138*/ 	.word	0xffffffff


	//   ....[62]....
        /*013c*/ 	.word	0xffffffff


	//   ....[63]....
        /*0140*/ 	.word	0xffffffff


	//   ....[64]....
        /*0144*/ 	.word	0xffffffff


	//   ....[65]....
        /*0148*/ 	.word	0xffffffff


	//   ....[66]....
        /*014c*/ 	.word	0xffffffff


	//   ....[67]....
        /*0150*/ 	.word	0xffffffff


	//   ....[68]....
        /*0154*/ 	.word	0xffffffff


	//   ....[69]....
        /*0158*/ 	.word	0xffffffff


	//   ....[70]....
        /*015c*/ 	.word	0xffffffff


	//   ....[71]....
        /*0160*/ 	.word	0xffffffff


	//   ....[72]....
        /*0164*/ 	.word	0xffffffff


	//   ....[73]....
        /*0168*/ 	.word	0xffffffff


	//   ....[74]....
        /*016c*/ 	.word	0xffffffff


	//   ....[75]....
        /*0170*/ 	.word	0xffffffff


	//   ....[76]....
        /*0174*/ 	.word	0xffffffff


	//   ....[77]....
        /*0178*/ 	.word	0xffffffff


	//   ....[78]....
        /*017c*/ 	.word	0xffffffff


	//   ....[79]....
        /*0180*/ 	.word	0xffffffff


	//   ....[80]....
        /*0184*/ 	.word	0xffffffff


	//   ....[81]....
        /*0188*/ 	.word	0xffffffff


	//   ....[82]....
        /*018c*/ 	.word	0xffffffff


	//   ....[83]....
        /*0190*/ 	.word	0x0500000f


	//   ....[84]....
        /*0194*/ 	.word	0x0500000f


	//   ....[85]....
        /*0198*/ 	.word	0x0500000f


	//   ....[86]....
        /*019c*/ 	.word	0x0500000f


	//   ....[87]....
        /*01a0*/ 	.word	0x0500000f


	//   ....[88]....
        /*01a4*/ 	.word	0x0500000f


	//   ....[89]....
        /*01a8*/ 	.word	0x0500000f


	//   ....[90]....
        /*01ac*/ 	.word	0x0500000f


	//   ....[91]....
        /*01b0*/ 	.word	0x0500000f


	//   ....[92]....
        /*01b4*/ 	.word	0x0500000f


	//   ....[93]....
        /*01b8*/ 	.word	0x0500000f


	//   ....[94]....
        /*01bc*/ 	.word	0x0500000f


	//   ....[95]....
        /*01c0*/ 	.word	0x0500000f


	//----- nvinfo : EIATTR_COOP_GROUP_INSTR_OFFSETS
	.align		4
.L_1555:
        /*01c4*/ 	.byte	0x04, 0x28
        /*01c6*/ 	.short	(.L_1557 - .L_1556)


	//   ....[0]....
.L_1556:
        /*01c8*/ 	.word	0x00000050


	//   ....[1]....
        /*01cc*/ 	.word	0x00000130


	//   ....[2]....
        /*01d0*/ 	.word	0x00000180


	//   ....[3]....
        /*01d4*/ 	.word	0x000003b0


	//   ....[4]....
        /*01d8*/ 	.word	0x00000510


	//   ....[5]....
        /*01dc*/ 	.word	0x00000630


	//   ....[6]....
        /*01e0*/ 	.word	0x00000790


	//   ....[7]....
        /*01e4*/ 	.word	0x00001420


	//   ....[8]....
        /*01e8*/ 	.word	0x00001bf0


	//   ....[9]....
        /*01ec*/ 	.word	0x00002610


	//   ....[10]....
        /*01f0*/ 	.word	0x00002630


	//   ....[11]....
        /*01f4*/ 	.word	0x000026a0


	//   ....[12]....
        /*01f8*/ 	.word	0x00003200


	//   ....[13]....
        /*01fc*/ 	.word	0x000032c0


	//   ....[14]....
        /*0200*/ 	.word	0x00004920


	//   ....[15]....
        /*0204*/ 	.word	0x00004940


	//   ....[16]....
        /*0208*/ 	.word	0x00005250


	//   ....[17]....
        /*020c*/ 	.word	0x00005390


	//   ....[18]....
        /*0210*/ 	.word	0x00005e40


	//   ....[19]....
        /*0214*/ 	.word	0x00005ea0


	//   ....[20]....
        /*0218*/ 	.word	0x00007b70


	//   ....[21]....
        /*021c*/ 	.word	0x00007ba0


	//   ....[22]....
        /*0220*/ 	.word	0x00007c30


	//   ....[23]....
        /*0224*/ 	.word	0x00007c40


	//   ....[24]....
        /*0228*/ 	.word	0x00009640


	//   ....[25]....
        /*022c*/ 	.word	0x00009650


	//   ....[26]....
        /*0230*/ 	.word	0x000096d0


	//   ....[27]....
        /*0234*/ 	.word	0x000096e0


	//   ....[28]....
        /*0238*/ 	.word	0x0000a280


	//   ....[29]....
        /*023c*/ 	.word	0x0000a290


	//   ....[30]....
        /*0240*/ 	.word	0x0000a2a0


	//   ....[31]....
        /*0244*/ 	.word	0x0000a2b0


	//   ....[32]....
        /*0248*/ 	.word	0x0000a2c0


	//   ....[33]....
        /*024c*/ 	.word	0x0000a2d0


	//   ....[34]....
        /*0250*/ 	.word	0x0000a2e0


	//   ....[35]....
        /*0254*/ 	.word	0x0000a300


	//   ....[36]....
        /*0258*/ 	.word	0x0000a320


	//   ....[37]....
        /*025c*/ 	.word	0x0000a330


	//   ....[38]....
        /*0260*/ 	.word	0x0000a350


	//   ....[39]....
        /*0264*/ 	.word	0x0000a360


	//   ....[40]....
        /*0268*/ 	.word	0x0000a370


	//   ....[41]....
        /*026c*/ 	.word	0x0000a380


	//   ....[42]....
        /*0270*/ 	.word	0x0000a390


	//   ....[43]....
        /*0274*/ 	.word	0x0000a3a0


	//   ....[44]....
        /*0278*/ 	.word	0x0000a3b0


	//   ....[45]....
        /*027c*/ 	.word	0x0000a3c0


	//   ....[46]....
        /*0280*/ 	.word	0x0000a3d0


	//   ....[47]....
        /*0284*/ 	.word	0x0000a3e0


	//   ....[48]....
        /*0288*/ 	.word	0x0000a420


	//   ....[49]....
        /*028c*/ 	.word	0x0000a460


	//   ....[50]....
        /*0290*/ 	.word	0x0000a480


	//   ....[51]....
        /*0294*/ 	.word	0x0000a4b0


	//   ....[52]....
        /*0298*/ 	.word	0x0000a4d0


	//   ....[53]....
        /*029c*/ 	.word	0x0000a4e0


	//   ....[54]....
        /*02a0*/ 	.word	0x0000a4f0


	//   ....[55]....
        /*02a4*/ 	.word	0x0000a500


	//   ....[56]....
        /*02a8*/ 	.word	0x0000a530


	//   ....[57]....
        /*02ac*/ 	.word	0x0000a540


	//   ....[58]....
        /*02b0*/ 	.word	0x0000a560


	//   ....[59]....
        /*02b4*/ 	.word	0x0000a590


	//   ....[60]....
        /*02b8*/ 	.word	0x0000a7d0


	//   ....[61]....
        /*02bc*/ 	.word	0x0000a810


	//   ....[62]....
        /*02c0*/ 	.word	0x0000a850


	//   ....[63]....
        /*02c4*/ 	.word	0x0000a880


	//   ....[64]....
        /*02c8*/ 	.word	0x0000a8c0


	//   ....[65]....
        /*02cc*/ 	.word	0x0000a8f0


	//   ....[66]....
        /*02d0*/ 	.word	0x0000acc0


	//   ....[67]....
        /*02d4*/ 	.word	0x0000acf0


	//   ....[68]....
        /*02d8*/ 	.word	0x0000b4e0


	//   ....[69]....
        /*02dc*/ 	.word	0x0000c2a0


	//   ....[70]....
        /*02e0*/ 	.word	0x0000cd80


	//   ....[71]....
        /*02e4*/ 	.word	0x0000cdc0


	//   ....[72]....
        /*02e8*/ 	.word	0x0000cdf0


	//   ....[73]....
        /*02ec*/ 	.word	0x0000ce00


	//   ....[74]....
        /*02f0*/ 	.word	0x0000ce10


	//   ....[75]....
        /*02f4*/ 	.word	0x0000ce30


	//   ....[76]....
        /*02f8*/ 	.word	0x0000ce70


	//   ....[77]....
        /*02fc*/ 	.word	0x0000cef0


	//   ....[78]....
        /*0300*/ 	.word	0x0000cf10


	//   ....[79]....
        /*0304*/ 	.word	0x0000cf70


	//   ....[80]....
        /*0308*/ 	.word	0x0000cfb0


	//   ....[81]....
        /*030c*/ 	.word	0x0000cfe0


	//   ....[82]....
        /*0310*/ 	.word	0x0000e1c0


	//   ....[83]....
        /*0314*/ 	.word	0x0000e770


	//   ....[84]....
        /*0318*/ 	.word	0x0000e940


	//   ....[85]....
        /*031c*/ 	.word	0x0000e990


	//   ....[86]....
        /*0320*/ 	.word	0x0000eac0


	//   ....[87]....
        /*0324*/ 	.word	0x0000eb20


	//   ....[88]....
        /*0328*/ 	.word	0x0000eb80


	//   ....[89]....
        /*032c*/ 	.word	0x0000ec40


	//   ....[90]....
        /*0330*/ 	.word	0x0000eca0


	//   ....[91]....
        /*0334*/ 	.word	0x0000ed60


	//   ....[92]....
        /*0338*/ 	.word	0x0000edf0


	//   ....[93]....
        /*033c*/ 	.word	0x0000eeb0


	//   ....[94]....
        /*0340*/ 	.word	0x0000ef20


	//   ....[95]....
        /*0344*/ 	.word	0x0000efd0


	//----- nvinfo : EIATTR_REG_RECONFIG
	.align		4
.L_1557:
        /*0348*/ 	.byte	0x01, 0x54
	.zero		2


	//----- nvinfo : EIATTR_SYSCALL_OFFSETS
	.align		4
        /*034c*/ 	.byte	0x04, 0x46
        /*034e*/ 	.short	(.L_1559 - .L_1558)


	//   ....[0]....
.L_1558:
        /*0350*/ 	.word	0x00001600


	//   ....[1]....
        /*0354*/ 	.word	0x0000bce0


	//   ....[2]....
        /*0358*/ 	.word	0x0000be20


	//   ....[3]....
        /*035c*/ 	.word	0x0000bf60


	//   ....[4]....
        /*0360*/ 	.word	0x0000c080


	//   ....[5]....
        /*0364*/ 	.word	0x0000c930


	//----- nvinfo : EIATTR_MBARRIER_INSTR_OFFSETS
	.align		4
.L_1559:
        /*0368*/ 	.byte	0x04, 0x39
        /*036a*/ 	.short	(.L_1561 - .L_1560)


	//   ....[0]....
.L_1560:
        /*036c*/ 	.word	0x00000260
        /*0370*/ 	.word	0x000000ff
        /*0374*/ 	.word	0x00012400
        /*0378*/ 	.short	0x0100
        /*037a*/ 	.byte	0x08
	.zero		1


	//   ....[1]....
        /*037c*/ 	.word	0x00000270
        /*0380*/ 	.word	0x000000ff
        /*0384*/ 	.word	0x00012420
        /*0388*/ 	.short	0x0100
        /*038a*/ 	.byte	0x08
	.zero		1


	//   ....[2]....
        /*038c*/ 	.word	0x00000360
        /*0390*/ 	.word	0x000000ff
        /*0394*/ 	.word	0x00012430
        /*0398*/ 	.short	0x0100
        /*039a*/ 	.byte	0x08
	.zero		1


	//   ....[3]....
        /*039c*/ 	.word	0x00000370
        /*03a0*/ 	.word	0x000000ff
        /*03a4*/ 	.word	0x00012440
        /*03a8*/ 	.short	0x0100
        /*03aa*/ 	.byte	0x08
	.zero		1


	//   ....[4]....
        /*03ac*/ 	.word	0x00000380
        /*03b0*/ 	.word	0x000000ff
        /*03b4*/ 	.word	0x00012438
        /*03b8*/ 	.short	0x0100
        /*03ba*/ 	.byte	0x08
	.zero		1


	//   ....[5]....
        /*03bc*/ 	.word	0x00000390
        /*03c0*/ 	.word	0x000000ff
        /*03c4*/ 	.word	0x00012448
        /*03c8*/ 	.short	0x0100
        /*03ca*/ 	.byte	0x08
	.zero		1


	//   ....[6]....
        /*03cc*/ 	.word	0x000004c0
        /*03d0*/ 	.word	0x000000ff
        /*03d4*/ 	.word	0x00012450
        /*03d8*/ 	.short	0x0100
        /*03da*/ 	.byte	0x08
	.zero		1


	//   ....[7]....
        /*03dc*/ 	.word	0x000004d0
        /*03e0*/ 	.word	0x000000ff
        /*03e4*/ 	.word	0x00012460
        /*03e8*/ 	.short	0x0100
        /*03ea*/ 	.byte	0x08
	.zero		1


	//   ....[8]....
        /*03ec*/ 	.word	0x000004e0
        /*03f0*/ 	.word	0x000000ff
        /*03f4*/ 	.word	0x00012458
        /*03f8*/ 	.short	0x0100
        /*03fa*/ 	.byte	0x08
	.zero		1


	//   ....[9]....
        /*03fc*/ 	.word	0x000004f0
        /*0400*/ 	.word	0x000000ff
        /*0404*/ 	.word	0x00012468
        /*0408*/ 	.short	0x0100
        /*040a*/ 	.byte	0x08
	.zero		1


	//   ....[10]....
        /*040c*/ 	.word	0x000005e0
        /*0410*/ 	.word	0x000000ff
        /*0414*/ 	.word	0x00012470
        /*0418*/ 	.short	0x0100
        /*041a*/ 	.byte	0x06
	.zero		1


	//   ....[11]....
        /*041c*/ 	.word	0x000005f0
        /*0420*/ 	.word	0x000000ff
        /*0424*/ 	.word	0x00012480
        /*0428*/ 	.short	0x0100
        /*042a*/ 	.byte	0x06
	.zero		1


	//   ....[12]....
        /*042c*/ 	.word	0x00000600
        /*0430*/ 	.word	0x000000ff
        /*0434*/ 	.word	0x00012478
        /*0438*/ 	.short	0x0100
        /*043a*/ 	.byte	0x06
	.zero		1


	//   ....[13]....
        /*043c*/ 	.word	0x00000610
        /*0440*/ 	.word	0x000000ff
        /*0444*/ 	.word	0x00012488
        /*0448*/ 	.short	0x0100
        /*044a*/ 	.byte	0x06
	.zero		1


	//   ....[14]....
        /*044c*/ 	.word	0x00000740
        /*0450*/ 	.word	0x000000ff
        /*0454*/ 	.word	0x00012490
        /*0458*/ 	.short	0x0100
        /*045a*/ 	.byte	0x08
	.zero		1


	//   ....[15]....
        /*045c*/ 	.word	0x00000750
        /*0460*/ 	.word	0x000000ff
        /*0464*/ 	.word	0x000124a0
        /*0468*/ 	.short	0x0100
        /*046a*/ 	.byte	0x08
	.zero		1


	//   ....[16]....
        /*046c*/ 	.word	0x00000760
        /*0470*/ 	.word	0x000000ff
        /*0474*/ 	.word	0x00012498
        /*0478*/ 	.short	0x0100
        /*047a*/ 	.byte	0x08
	.zero		1


	//   ....[17]....
        /*047c*/ 	.word	0x00000770
        /*0480*/ 	.word	0x000000ff
        /*0484*/ 	.word	0x000124a8
        /*0488*/ 	.short	0x0100
        /*048a*/ 	.byte	0x08
	.zero		1


	//   ....[18]....
        /*048c*/ 	.word	0x000008a0
        /*0490*/ 	.word	0x000000ff
        /*0494*/ 	.word	0x000124b0
        /*0498*/ 	.short	0x0100
        /*049a*/ 	.byte	0x08
	.zero		1


	//   ....[19]....
        /*049c*/ 	.word	0x000008b0
        /*04a0*/ 	.word	0x000000ff
        /*04a4*/ 	.word	0x000124c0
        /*04a8*/ 	.short	0x0100
        /*04aa*/ 	.byte	0x08
	.zero		1


	//   ....[20]....
        /*04ac*/ 	.word	0x000008c0
        /*04b0*/ 	.word	0x000000ff
        /*04b4*/ 	.word	0x000124b8
        /*04b8*/ 	.short	0x0100
        /*04ba*/ 	.byte	0x08
	.zero		1


	//   ....[21]....
        /*04bc*/ 	.word	0x000008d0
        /*04c0*/ 	.word	0x000000ff
        /*04c4*/ 	.word	0x000124c8
        /*04c8*/ 	.short	0x0100
        /*04ca*/ 	.byte	0x08
	.zero		1


	//   ....[22]....
        /*04cc*/ 	.word	0x00001620
        /*04d0*/ 	.word	0x000000ff
        /*04d4*/ 	.word	0x00012400
        /*04d8*/ 	.short	0x010a
        /*04da*/ 	.byte	0x31
	.zero		1


	//   ....[23]....
        /*04dc*/ 	.word	0x00001690
        /*04e0*/ 	.word	0x000000ff
        /*04e4*/ 	.word	0x00012430
        /*04e8*/ 	.short	0x010a
        /*04ea*/ 	.byte	0x31
	.zero		1


	//   ....[24]....
        /*04ec*/ 	.word	0x000016e0
        /*04f0*/ 	.word	0x000000ff
        /*04f4*/ 	.word	0x00012430
        /*04f8*/ 	.short	0x010a
        /*04fa*/ 	.byte	0x31
	.zero		1


	//   ....[25]....
        /*04fc*/ 	.word	0x00003610
        /*0500*/ 	.word	0x00000044
        /*0504*/ 	.word	0x00000000
        /*0508*/ 	.short	0x0101
        /*050a*/ 	.byte	0x3f
	.zero		1


	//   ....[26]....
        /*050c*/ 	.word	0x00004370
        /*0510*/ 	.word	0x000000ff
        /*0514*/ 	.word	0x00012430
        /*0518*/ 	.short	0x010a
        /*051a*/ 	.byte	0x13
	.zero		1


	//   ....[27]....
        /*051c*/ 	.word	0x000043b0
        /*0520*/ 	.word	0x000000ff
        /*0524*/ 	.word	0x00012430
        /*0528*/ 	.short	0x010a
        /*052a*/ 	.byte	0x13
	.zero		1


	//   ....[28]....
        /*052c*/ 	.word	0x00004800
        /*0530*/ 	.word	0x000000ff
        /*0534*/ 	.word	0x00012450
        /*0538*/ 	.short	0x010a
        /*053a*/ 	.byte	0x0d
	.zero		1


	//   ....[29]....
        /*053c*/ 	.word	0x00004840
        /*0540*/ 	.word	0x000000ff
        /*0544*/ 	.word	0x00012450
        /*0548*/ 	.short	0x010a
        /*054a*/ 	.byte	0x0d
	.zero		1


	//   ....[30]....
        /*054c*/ 	.word	0x00006920
        /*0550*/ 	.word	0x00000002
        /*0554*/ 	.word	0x00000000
        /*0558*/ 	.short	0x0101
        /*055a*/ 	.byte	0x3f
	.zero		1


	//   ....[31]....
        /*055c*/ 	.word	0x00006c10
        /*0560*/ 	.word	0x000000ff
        /*0564*/ 	.word	0x00000000
        /*0568*/ 	.short	0x0101
        /*056a*/ 	.byte	0x06
	.zero		1


	//   ....[32]....
        /*056c*/ 	.word	0x00007150
        /*0570*/ 	.word	0x000000ff
        /*0574*/ 	.word	0x00012430
        /*0578*/ 	.short	0x010a
        /*057a*/ 	.byte	0x0b
	.zero		1


	//   ....[33]....
        /*057c*/ 	.word	0x00007190
        /*0580*/ 	.word	0x000000ff
        /*0584*/ 	.word	0x00012430
        /*0588*/ 	.short	0x010a
        /*058a*/ 	.byte	0x0b
	.zero		1


	//   ....[34]....
        /*058c*/ 	.word	0x000075d0
        /*0590*/ 	.word	0x000000ff
        /*0594*/ 	.word	0x00012450
        /*0598*/ 	.short	0x010a
        /*059a*/ 	.byte	0x0d
	.zero		1


	//   ....[35]....
        /*059c*/ 	.word	0x00007b00
        /*05a0*/ 	.word	0x000000ff
        /*05a4*/ 	.word	0x00012450
        /*05a8*/ 	.short	0x010a
        /*05aa*/ 	.byte	0x0d
	.zero		1


	//   ....[36]....
        /*05ac*/ 	.word	0x00008b80
        /*05b0*/ 	.word	0x00000002
        /*05b4*/ 	.word	0x00000000
        /*05b8*/ 	.short	0x0101
        /*05ba*/ 	.byte	0x3f
	.zero		1


	//   ....[37]....
        /*05bc*/ 	.word	0x00008e90
        /*05c0*/ 	.word	0x000000ff
        /*05c4*/ 	.word	0x00000000
        /*05c8*/ 	.short	0x0101
        /*05ca*/ 	.byte	0x06
	.zero		1


	//   ....[38]....
        /*05cc*/ 	.word	0x00009320
        /*05d0*/ 	.word	0x000000ff
        /*05d4*/ 	.word	0x00012450
        /*05d8*/ 	.short	0x010a
        /*05da*/ 	.byte	0x10
	.zero		1


	//   ....[39]....
        /*05dc*/ 	.word	0x00009360
        /*05e0*/ 	.word	0x000000ff
        /*05e4*/ 	.word	0x00012450
        /*05e8*/ 	.short	0x010a
        /*05ea*/ 	.byte	0x10
	.zero		1


	//   ....[40]....
        /*05ec*/ 	.word	0x000099c0
        /*05f0*/ 	.word	0x000000ff
        /*05f4*/ 	.word	0x00000000
        /*05f8*/ 	.short	0x0101
        /*05fa*/ 	.byte	0x04
	.zero		1


	//   ....[41]....
        /*05fc*/ 	.word	0x0000a8b0
        /*0600*/ 	.word	0x000000ff
        /*0604*/ 	.word	0x00000000
        /*0608*/ 	.short	0x0101
        /*060a*/ 	.byte	0x04
	.zero		1


	//   ....[42]....
        /*060c*/ 	.word	0x0000c4b0
        /*0610*/ 	.word	0x000000ff
        /*0614*/ 	.word	0x00012480
        /*0618*/ 	.short	0x010a
        /*061a*/ 	.byte	0x26
	.zero		1


	//   ....[43]....
        /*061c*/ 	.word	0x0000c610
        /*0620*/ 	.word	0x000000ff
        /*0624*/ 	.word	0x00012440
        /*0628*/ 	.short	0x010a
        /*062a*/ 	.byte	0x26
	.zero		1


	//   ....[44]....
        /*062c*/ 	.word	0x0000d100
        /*0630*/ 	.word	0x000000ff
        /*0634*/ 	.word	0x00012400
        /*0638*/ 	.short	0x0107
        /*063a*/ 	.byte	0x26
	.zero		1


	//   ....[45]....
        /*063c*/ 	.word	0x0000d140
        /*0640*/ 	.word	0x000000ff
        /*0644*/ 	.word	0x00012400
        /*0648*/ 	.short	0x0101
        /*064a*/ 	.byte	0x26
	.zero		1


	//   ....[46]....
        /*064c*/ 	.word	0x0000d150
        /*0650*/ 	.word	0x000000ff
        /*0654*/ 	.word	0x00012420
        /*0658*/ 	.short	0x010a
        /*065a*/ 	.byte	0x26
	.zero		1


	//   ....[47]....
        /*065c*/ 	.word	0x0000d440
        /*0660*/ 	.word	0x00000007
        /*0664*/ 	.word	0x00012480
        /*0668*/ 	.short	0x010a
        /*066a*/ 	.byte	0x3f
	.zero		1


	//   ....[48]....
        /*066c*/ 	.word	0x0000d640
        /*0670*/ 	.word	0x00000007
        /*0674*/ 	.word	0x00012440
        /*0678*/ 	.short	0x010a
        /*067a*/ 	.byte	0x3f
	.zero		1


	//   ....[49]....
        /*067c*/ 	.word	0x0000d8b0
        /*0680*/ 	.word	0x00000014
        /*0684*/ 	.word	0x00012470
        /*0688*/ 	.short	0x010a
        /*068a*/ 	.byte	0x3f
	.zero		1


	//   ....[50]....
        /*068c*/ 	.word	0x0000d910
        /*0690*/ 	.word	0x00000014
        /*0694*/ 	.word	0x00012460
        /*0698*/ 	.short	0x010a
        /*069a*/ 	.byte	0x3f
	.zero		1


	//   ....[51]....
        /*069c*/ 	.word	0x0000dbd0
        /*06a0*/ 	.word	0x00000014
        /*06a4*/ 	.word	0x00012450
        /*06a8*/ 	.short	0x0101
        /*06aa*/ 	.byte	0x3f
	.zero		1


	//   ....[52]....
        /*06ac*/ 	.word	0x0000dc40
        /*06b0*/ 	.word	0x00000004
        /*06b4*/ 	.word	0x00000000
        /*06b8*/ 	.short	0x0101
        /*06ba*/ 	.byte	0x3f
	.zero		1


	//   ....[53]....
        /*06bc*/ 	.word	0x0000dd40
        /*06c0*/ 	.word	0x0000000c
        /*06c4*/ 	.word	0x00012470
        /*06c8*/ 	.short	0x010a
        /*06ca*/ 	.byte	0x3f
	.zero		1


	//   ....[54]....
        /*06cc*/ 	.word	0x0000dde0
        /*06d0*/ 	.word	0x0000000c
        /*06d4*/ 	.word	0x00012460
        /*06d8*/ 	.short	0x010a
        /*06da*/ 	.byte	0x3f
	.zero		1


	//   ....[55]....
        /*06dc*/ 	.word	0x0000e0a0
        /*06e0*/ 	.word	0x0000000c
        /*06e4*/ 	.word	0x00012450
        /*06e8*/ 	.short	0x0101
        /*06ea*/ 	.byte	0x3f
	.zero		1


	//   ....[56]....
        /*06ec*/ 	.word	0x0000e100
        /*06f0*/ 	.word	0x00000004
        /*06f4*/ 	.word	0x00000000
        /*06f8*/ 	.short	0x0101
        /*06fa*/ 	.byte	0x3f
	.zero		1


	//   ....[57]....
        /*06fc*/ 	.word	0x0000e1a0
        /*0700*/ 	.word	0x00000009
        /*0704*/ 	.word	0x00012420
        /*0708*/ 	.short	0x010a
        /*070a*/ 	.byte	0x3f
	.zero		1


	//   ....[58]....
        /*070c*/ 	.word	0x0000e2b0
        /*0710*/ 	.word	0x00000007
        /*0714*/ 	.word	0x00000000
        /*0718*/ 	.short	0x010a
        /*071a*/ 	.byte	0x3f
	.zero		1


	//   ....[59]....
        /*071c*/ 	.word	0x0000e320
        /*0720*/ 	.word	0x00000005
        /*0724*/ 	.word	0x00000000
        /*0728*/ 	.short	0x010a
        /*072a*/ 	.byte	0x3f
	.zero		1


	//   ....[60]....
        /*072c*/ 	.word	0x0000e370
        /*0730*/ 	.word	0x00000003
        /*0734*/ 	.word	0x00012460
        /*0738*/ 	.short	0x010a
        /*073a*/ 	.byte	0x3f
	.zero		1


	//   ....[61]....
        /*073c*/ 	.word	0x0000e3c0
        /*0740*/ 	.word	0x00000005
        /*0744*/ 	.word	0x00012460
        /*0748*/ 	.short	0x010a
        /*074a*/ 	.byte	0x3f
	.zero		1


	//   ....[62]....
        /*074c*/ 	.word	0x0000e400
        /*0750*/ 	.word	0x00000003
        /*0754*/ 	.word	0x00012480
        /*0758*/ 	.short	0x010a
        /*075a*/ 	.byte	0x3f
	.zero		1


	//   ....[63]....
        /*075c*/ 	.word	0x0000e420
        /*0760*/ 	.word	0x00000005
        /*0764*/ 	.word	0x00012480
        /*0768*/ 	.short	0x010a
        /*076a*/ 	.byte	0x3f
	.zero		1


	//   ....[64]....
        /*076c*/ 	.word	0x0000e490
        /*0770*/ 	.word	0x00000003
        /*0774*/ 	.word	0x00012400
        /*0778*/ 	.short	0x010a
        /*077a*/ 	.byte	0x3f
	.zero		1


	//   ....[65]....
        /*077c*/ 	.word	0x0000e4f0
        /*0780*/ 	.word	0x00000003
        /*0784*/ 	.word	0x00012430
        /*0788*/ 	.short	0x010a
        /*078a*/ 	.byte	0x3f
	.zero		1


	//   ....[66]....
        /*078c*/ 	.word	0x0000e550
        /*0790*/ 	.word	0x00000006
        /*0794*/ 	.word	0x00012430
        /*0798*/ 	.short	0x010a
        /*079a*/ 	.byte	0x3f
	.zero		1


	//   ....[67]....
        /*079c*/ 	.word	0x0000e5b0
        /*07a0*/ 	.word	0x00000006
        /*07a4*/ 	.word	0x00012450
        /*07a8*/ 	.short	0x010a
        /*07aa*/ 	.byte	0x3f
	.zero		1


	//   ....[68]....
        /*07ac*/ 	.word	0x0000e610
        /*07b0*/ 	.word	0x00000005
        /*07b4*/ 	.word	0x00012430
        /*07b8*/ 	.short	0x010a
        /*07ba*/ 	.byte	0x3f
	.zero		1


	//   ....[69]....
        /*07bc*/ 	.word	0x0000e670
        /*07c0*/ 	.word	0x00000005
        /*07c4*/ 	.word	0x00012450
        /*07c8*/ 	.short	0x010a
        /*07ca*/ 	.byte	0x3f
	.zero		1


	//   ....[70]....
        /*07cc*/ 	.word	0x0000e6d0
        /*07d0*/ 	.word	0x00000007
        /*07d4*/ 	.word	0x00012450
        /*07d8*/ 	.short	0x010a
        /*07da*/ 	.byte	0x3f
	.zero		1


	//   ....[71]....
        /*07dc*/ 	.word	0x0000e830
        /*07e0*/ 	.word	0x00000005
        /*07e4*/ 	.word	0x00012480
        /*07e8*/ 	.short	0x010a
        /*07ea*/ 	.byte	0x3f
	.zero		1


	//   ....[72]....
        /*07ec*/ 	.word	0x0000e890
        /*07f0*/ 	.word	0x00000005
        /*07f4*/ 	.word	0x00012440
        /*07f8*/ 	.short	0x010a
        /*07fa*/ 	.byte	0x3f
	.zero		1


	//   ....[73]....
        /*07fc*/ 	.word	0x0000f010
        /*0800*/ 	.word	0x00000003
        /*0804*/ 	.word	0x00012420
        /*0808*/ 	.short	0x010a
        /*080a*/ 	.byte	0x3f
	.zero		1


	//   ....[74]....
        /*080c*/ 	.word	0x0000f060
        /*0810*/ 	.word	0x00000007
        /*0814*/ 	.word	0x00012480
        /*0818*/ 	.short	0x010a
        /*081a*/ 	.byte	0x3f
	.zero		1


	//   ....[75]....
        /*081c*/ 	.word	0x0000f0b0
        /*0820*/ 	.word	0x00000007
        /*0824*/ 	.word	0x00012440
        /*0828*/ 	.short	0x010a
        /*082a*/ 	.byte	0x3f
	.zero		1


	//   ....[76]....
        /*082c*/ 	.word	0x0000f100
        /*0830*/ 	.word	0x00000014
        /*0834*/ 	.word	0x00012470
        /*0838*/ 	.short	0x010a
        /*083a*/ 	.byte	0x3f
	.zero		1


	//   ....[77]....
        /*083c*/ 	.word	0x0000f150
        /*0840*/ 	.word	0x00000014
        /*0844*/ 	.word	0x00012460
        /*0848*/ 	.short	0x010a
        /*084a*/ 	.byte	0x3f
	.zero		1


	//   ....[78]....
        /*084c*/ 	.word	0x0000f1a0
        /*0850*/ 	.word	0x0000000c
        /*0854*/ 	.word	0x00012470
        /*0858*/ 	.short	0x010a
        /*085a*/ 	.byte	0x3f
	.zero		1


	//   ....[79]....
        /*085c*/ 	.word	0x0000f1f0
        /*0860*/ 	.word	0x0000000c
        /*0864*/ 	.word	0x00012460
        /*0868*/ 	.short	0x010a
        /*086a*/ 	.byte	0x3f
	.zero		1


	//   ....[80]....
        /*086c*/ 	.word	0x0000f240
        /*0870*/ 	.word	0x00000009
        /*0874*/ 	.word	0x00012420
        /*0878*/ 	.short	0x010a
        /*087a*/ 	.byte	0x3f
	.zero		1


	//   ....[81]....
        /*087c*/ 	.word	0x0000f290
        /*0880*/ 	.word	0x00000007
        /*0884*/ 	.word	0x00000000
        /*0888*/ 	.short	0x010a
        /*088a*/ 	.byte	0x3f
	.zero		1


	//   ....[82]....
        /*088c*/ 	.word	0x0000f2e0
        /*0890*/ 	.word	0x00000005
        /*0894*/ 	.word	0x00000000
        /*0898*/ 	.short	0x010a
        /*089a*/ 	.byte	0x3f
	.zero		1


	//   ....[83]....
        /*089c*/ 	.word	0x0000f330
        /*08a0*/ 	.word	0x00000003
        /*08a4*/ 	.word	0x00012460
        /*08a8*/ 	.short	0x010a
        /*08aa*/ 	.byte	0x3f
	.zero		1


	//   ....[84]....
        /*08ac*/ 	.word	0x0000f380
        /*08b0*/ 	.word	0x00000005
        /*08b4*/ 	.word	0x00012460
        /*08b8*/ 	.short	0x010a
        /*08ba*/ 	.byte	0x3f
	.zero		1


	//   ....[85]....
        /*08bc*/ 	.word	0x0000f3d0
        /*08c0*/ 	.word	0x00000003
        /*08c4*/ 	.word	0x00012480
        /*08c8*/ 	.short	0x010a
        /*08ca*/ 	.byte	0x3f
	.zero		1


	//----- nvinfo : EIATTR_NUM_MBARRIERS
	.align		4
.L_1561:
        /*08cc*/ 	.byte	0x03, 0x38
        /*08ce*/ 	.short	0x0016


	//----- nvinfo : EIATTR_EXIT_INSTR_OFFSETS
	.align		4
        /*08d0*/ 	.byte	0x04, 0x1c
        /*08d2*/ 	.short	(.L_1563 - .L_1562)


	//   ....[0]....
.L_1562:
        /*08d4*/ 	.word	0x0000e470


	//----- nvinfo : EIATTR_MAX_THREADS
	.align		4
.L_1563:
        /*08d8*/ 	.byte	0x04, 0x05
        /*08da*/ 	.short	(.L_1565 - .L_1564)
.L_1564:
        /*08dc*/ 	.word	0x00000200
        /*08e0*/ 	.word	0x00000001
        /*08e4*/ 	.word	0x00000001


	//----- nvinfo : EIATTR_CRS_STACK_SIZE
	.align		4
.L_1565:
        /*08e8*/ 	.byte	0x04, 0x1e
        /*08ea*/ 	.short	(.L_1567 - .L_1566)
.L_1566:
        /*08ec*/ 	.word	0x00000000


	//----- nvinfo : EIATTR_CBANK_PARAM_SIZE
	.align		4
.L_1567:
        /*08f0*/ 	.byte	0x03, 0x19
        /*08f2*/ 	.short	0x0a70


	//----- nvinfo : EIATTR_PARAM_CBANK
	.align		4
        /*08f4*/ 	.byte	0x04, 0x0a
        /*08f6*/ 	.short	(.L_1569 - .L_1568)
	.align		4
.L_1568:
        /*08f8*/ 	.word	index@(.nv.constant0._ZN7cutlass13device_kernelIN5flash11enable_sm90INS1_16FlashAttnFwdSm90INS1_25CollectiveMainloopFwdSm90ILi2EN4cute5tupleIJNS5_1CILi1EEES8_S8_EEENS6_IJNS7_ILi192EEENS7_ILi160EEENS7_ILi64EEEEEELi64ENS_12float_e4m3_tEfNS_4arch4Sm90ELb1ELb0ELb0ELb0ELb0ELb0ELb0ELb1ELb1ELb1ELb1ELb0EEENS1_21CollectiveEpilogueFwdINS6_IJSA_SC_SB_EEES9_NS_10bfloat16_tESG_Li384ELb0ELb1ELb1ELb1EEENS1_19SingleTileSchedulerILb0ELb1ELb1ELi192EEEEEEEEEvNT_6ParamsE)
        /*08fc*/ 	.short	0x0210
        /*08fe*/ 	.short	0x0a70


	//----- nvinfo : EIATTR_SW_WAR
	.align		4
.L_1569:
        /*0900*/ 	.byte	0x04, 0x36
        /*0902*/ 	.short	(.L_1571 - .L_1570)
.L_1570:
        /*0904*/ 	.word	0x00000008
.L_1571:


//--------------------- .nv.info._ZN7cutlass13device_kernelIN5flash11enable_sm90INS1_16FlashAttnFwdSm90INS1_25CollectiveMainloopFwdSm90ILi2EN4cute5tupleIJNS5_1CILi1EEES8_S8_EEENS6_IJNS7_ILi192EEENS7_ILi160EEENS7_ILi64EEEEEELi64ENS_12float_e4m3_tEfNS_4arch4Sm90ELb1ELb0ELb0ELb1ELb0ELb0ELb0ELb1ELb1ELb1ELb1ELb0EEENS1_21CollectiveEpilogueFwdINS6_IJSA_SC_SB_EEES9_NS_10bfloat16_tESG_Li384ELb1ELb1ELb1ELb1EEENS1_36VarlenDynamicPersistentTileSchedulerILi192ELi160ELi384ELi128ELb1ELb1ELb1ELb1ELb1ELb1EEEEEEEEEvNT_6ParamsE --------------------------
	.section	.nv.info._ZN7cutlass13device_kernelIN5flash11enable_sm90INS1_16FlashAttnFwdSm90INS1_25CollectiveMainloopFwdSm90ILi2EN4cute5tupleIJNS5_1CILi1EEES8_S8_EEENS6_IJNS7_ILi192EEENS7_ILi160EEENS7_ILi64EEEEEELi64ENS_12float_e4m3_tEfNS_4arch4Sm90ELb1ELb0ELb0ELb1ELb0ELb0ELb0ELb1ELb1ELb1ELb1ELb0EEENS1_21CollectiveEpilogueFwdINS6_IJSA_SC_SB_EEES9_NS_10bfloat16_tESG_Li384ELb1ELb1ELb1ELb1EEENS1_36VarlenDynamicPersistentTileSchedulerILi192ELi160ELi384ELi128ELb1ELb1ELb1ELb1ELb1ELb1EEEEEEEEEvNT_6ParamsE,"",@"SHT_CUDA_INFO"
	.sectionflags	@""
	.align	4


	//----- nvinfo : EIATTR_CUDA_API_VERSION
	.align		4
        /*0000*/ 	.byte	0x04, 0x37
        /*0002*/ 	.short	(.L_1573 - .L_1572)
.L_1572:
        /*0004*/ 	.word	0x00000082


	//----- nvinfo : EIATTR_KPARAM_INFO
	.align		4
.L_1573:
        /*0008*/ 	.byte	0x04, 0x17
        /*000a*/ 	.short	(.L_1575 - .L_1574)
.L_1574:
        /*000c*/ 	.word	0x00000000
        /*0010*/ 	.short	0x0000
        /*0012*/ 	.short	0x0070
        /*0014*/ 	.byte	0x00, 0xf0, 0x01, 0x2a


	//----- nvinfo : EIATTR_SPARSE_MMA_MASK
	.align		4
.L_1575:
        /*0018*/ 	.byte	0x03, 0x50
        /*001a*/ 	.short	0x0000


	//----- nvinfo : EIATTR_MAXREG_COUNT
	.align		4
        /*001c*/ 	.byte	0x03, 0x1b
        /*001e*/ 	.short	0x0080


	//----- nvinfo : EIATTR_NUM_BARRIERS
	.align		4
        /*0020*/ 	.byte	0x02, 0x4c
        /*0022*/ 	.byte	0x09
	.zero		1


	//----- nvinfo : EIATTR_EXTERNS
	.align		4
        /*0024*/ 	.byte	0x04, 0x0f
        /*0026*/ 	.short	(.L_1577 - .L_1576)


	//   ....[0]....
	.align		4
.L_1576:
        /*0028*/ 	.word	index@(__assertfail)


	//----- nvinfo : EIATTR_ANNOTATIONS
	.align		4
.L_1577:
        /*002c*/ 	.byte	0x04, 0x55
        /*002e*/ 	.short	(.L_1579 - .L_1578)


	//   ....[0]....
.L_1578:
        /* <DEDUP_REMOVED lines=11> */


	//----- nvinfo : EIATTR_MERCURY_ISA_VERSION
	.align		4
.L_1579:
        /*00c8*/ 	.byte	0x03, 0x5f
        /*00ca*/ 	.short	0x0101


	//----- nvinfo : EIATTR_UNUSED_LOAD_BYTE_OFFSET
	.align		4
        /*00cc*/ 	.byte	0x04, 0x44
        /*00ce*/ 	.short	(.L_1581 - .L_1580)


	//   ....[0]....
.L_1580:
        /*00d0*/ 	.word	0x00000a00
        /*00d4*/ 	.word	0x0000fff0


	//   ....[1]....
        /*00d8*/ 	.word	0x0000a1c0
        /*00dc*/ 	.word	0x0000fff0


	//----- nvinfo : EIATTR_INT_WARP_WIDE_INSTR_OFFSETS
	.align		4
.L_1581:
        /*00e0*/ 	.byte	0x04, 0x31
        /*00e2*/ 	.short	(.L_1583 - .L_1582)


	//   ....[0]....
.L_1582:
        /*00e4*/ 	.word	0x00000130


	//   ....[1]....
        /*00e8*/ 	.word	0x00000170


	//   ....[2]....
        /*00ec*/ 	.word	0x000001e0


	//   ....[3]....
        /*00f0*/ 	.word	0x0000e860


	//   ....[4]....
        /*00f4*/ 	.word	0x0000e8f0


	//   ....[5]....
        /*00f8*/ 	.word	0x00010c20


	//   ....[6]....
        /*00fc*/ 	.word	0x00010cb0


	//----- nvinfo : EIATTR_COOP_GROUP_MASK_REGIDS
	.align		4
.L_1583:
        /*0100*/ 	.byte	0x04, 0x29
        /*0102*/ 	.short	(.L_1585 - .L_1584)


	//   ....[0]....
.L_1584:
        /*0104*/ 	.word	0xffffffff


	//   ....[1]....
        /*0108*/ 	.word	0xffffffff


	//   ....[2]....
        /*010c*/ 	.word	0xffffffff


	//   ....[3]....
        /*0110*/ 	.word	0xffffffff


	//   ....[4]....
        /*0114*/ 	.word	0xffffffff


	//   ....[5]....
        /*0118*/ 	.word	0xffffffff


	//   ....[6]....
        /*011c*/ 	.word	0xffffffff


	//   ....[7]....
        /*0120*/ 	.word	0xffffffff


	//   ....[8]....
        /*0124*/ 	.word	0xffffffff


	//   ....[9]....
        /*0128*/ 	.word	0xffffffff


	//   ....[10]....
        /*012c*/ 	.word	0xffffffff


	//   ....[11]....
        /*0130*/ 	.word	0xffffffff


	//   ....[12]....
        /*0134*/ 	.word	0xffffffff


	//   ....[13]....
        /*0138*/ 	.word	0xffffffff


	//   ....[14]....
        /*013c*/ 	.word	0xffffffff


	//   ....[15]....
        /*0140*/ 	.word	0xffffffff


	//   ....[16]....
        /*0144*/ 	.word	0xffffffff


	//   ....[17]....
        /*0148*/ 	.word	0xffffffff


	//   ....[18]....
        /*014c*/ 	.word	0xffffffff


	//   ....[19]....
        /*0150*/ 	.word	0xffffffff


	//   ....[20]....
        /*0154*/ 	.word	0xffffffff


	//   ....[21]....
        /*0158*/ 	.word	0xffffffff


	//   ....[22]....
        /*015c*/ 	.word	0xffffffff


	//   ....[23]....
        /*0160*/ 	.word	0xffffffff


	//   ....[24]....
        /*0164*/ 	.word	0xffffffff


	//   ....[25]....
        /*0168*/ 	.word	0xffffffff


	//   ....[26]....
        /*016c*/ 	.word	0xffffffff


	//   ....[27]....
        /*0170*/ 	.word	0xffffffff


	//   ....[28]....
        /*0174*/ 	.word	0xffffffff


	//   ....[29]....
        /*0178*/ 	.word	0xffffffff


	//   ....[30]....
        /*017c*/ 	.word	0xffffffff


	//   ....[31]....
        /*0180*/ 	.word	0xffffffff


	//   ....[32]....
        /*0184*/ 	.word	0xffffffff


	//   ....[33]....
        /*0188*/ 	.word	0xffffffff


	//   ....[34]....
        /*018c*/ 	.word	0xffffffff


	//   ....[35]....
        /*0190*/ 	.word	0xffffffff


	//   ....[36]....
        /*0194*/ 	.word	0xffffffff


	//   ....[37]....
        /*0198*/ 	.word	0xffffffff


	//   ....[38]....
        /*019c*/ 	.word	0xffffffff


	//   ....[39]....
        /*01a0*/ 	.word	0xffffffff


	//   ....[40]....
        /*01a4*/ 	.word	0xffffffff


	//   ....[41]....
        /*01a8*/ 	.word	0xffffffff


	//   ....[42]....
        /*01ac*/ 	.word	0xffffffff


	//   ....[43]....
        /*01b0*/ 	.word	0xffffffff


	//   ....[44]....
        /*01b4*/ 	.word	0xffffffff


	//   ....[45]....
        /*01b8*/ 	.word	0xffffffff


	//   ....[46]....
        /*01bc*/ 	.word	0xffffffff


	//   ....[47]....
        /*01c0*/ 	.word	0xffffffff


	//   ....[48]....
        /*01c4*/ 	.word	0xffffffff


	//   ....[49]....
        /*01c8*/ 	.word	0xffffffff


	//   ....[50]....
        /*01cc*/ 	.word	0xffffffff


	//   ....[51]....
        /*01d0*/ 	.word	0xffffffff


	//   ....[52]....
        /*01d4*/ 	.word	0xffffffff


	//   ....[53]....
        /*01d8*/ 	.word	0xffffffff


	//   ....[54]....
        /*01dc*/ 	.word	0xffffffff


	//   ....[55]....
        /*01e0*/ 	.word	0xffffffff


	//   ....[56]....
        /*01e4*/ 	.word	0xffffffff


	//   ....[57]....
        /*01e8*/ 	.word	0xffffffff


	//   ....[58]....
        /*01ec*/ 	.word	0xffffffff


	//   ....[59]....
        /*01f0*/ 	.word	0xffffffff


	//   ....[60]....
        /*01f4*/ 	.word	0xffffffff


	//   ....[61]....
        /*01f8*/ 	.word	0xffffffff


	//   ....[62]....
        /*01fc*/ 	.word	0xffffffff


	//   ....[63]....
        /*0200*/ 	.word	0xffffffff


	//   ....[64]....
        /*0204*/ 	.word	0xffffffff


	//   ....[65]....
        /*0208*/ 	.word	0xffffffff


	//   ....[66]....
        /*020c*/ 	.word	0xffffffff


	//   ....[67]....
        /*0210*/ 	.word	0xffffffff


	//   ....[68]....
        /*0214*/ 	.word	0xffffffff


	//   ....[69]....
        /*0218*/ 	.word	0xffffffff


	//   ....[70]....
        /*021c*/ 	.word	0xffffffff


	//   ....[71]....
        /*0220*/ 	.word	0xffffffff


	//   ....[72]....
        /*0224*/ 	.word	0xffffffff


	//   ....[73]....
        /*0228*/ 	.word	0xffffffff


	//   ....[74]....
        /*022c*/ 	.word	0xffffffff


	//   ....[75]....
        /*0230*/ 	.word	0xffffffff


	//   ....[76]....
        /*0234*/ 	.word	0xffffffff


	//   ....[77]....
        /*0238*/ 	.word	0xffffffff


	//   ....[78]....
        /*023c*/ 	.word	0xffffffff


	//   ....[79]....
        /*0240*/ 	.word	0xffffffff


	//   ....[80]....
        /*0244*/ 	.word	0xffffffff


	//   ....[81]....
        /*0248*/ 	.word	0xffffffff


	//   ....[82]....
        /*024c*/ 	.word	0xffffffff


	//   ....[83]....
        /*0250*/ 	.word	0xffffffff


	//   ....[84]....
        /*0254*/ 	.word	0xffffffff


	//   ....[85]....
        /*0258*/ 	.word	0xffffffff


	//   ....[86]....
        /*025c*/ 	.word	0xffffffff


	//   ....[87]....
        /*0260*/ 	.word	0xffffffff


	//   ....[88]....
        /*0264*/ 	.word	0xffffffff


	//   ....[89]....
        /*0268*/ 	.word	0xffffffff


	//   ....[90]....
        /*026c*/ 	.word	0xffffffff


	//   ....[91]....
        /*0270*/ 	.word	0xffffffff


	//   ....[92]....
        /*0274*/ 	.word	0xffffffff


	//   ....[93]....
        /*0278*/ 	.word	0xffffffff


	//   ....[94]....
        /*027c*/ 	.word	0xffffffff


	//   ....[95]....
        /*0280*/ 	.word	0xffffffff


	//   ....[96]....
        /*0284*/ 	.word	0xffffffff


	//   ....[97]....
        /*0288*/ 	.word	0xffffffff


	//   ....[98]....
        /*028c*/ 	.word	0xffffffff


	//   ....[99]....
        /*0290*/ 	.word	0xffffffff


	//   ....[100]....
        /*0294*/ 	.word	0xffffffff


	//   ....[101]....
        /*0298*/ 	.word	0xffffffff


	//   ....[102]....
        /*029c*/ 	.word	0xffffffff


	//   ....[103]....
        /*02a0*/ 	.word	0xffffffff


	//   ....[104]....
        /*02a4*/ 	.word	0xffffffff


	//   ....[105]....
        /*02a8*/ 	.word	0xffffffff


	//   ....[106]....
        /*02ac*/ 	.word	0xffffffff


	//   ....[107]....
        /*02b0*/ 	.word	0xffffffff


	//   ....[108]....
        /*02b4*/ 	.word	0xffffffff


	//   ....[109]....
        /*02b8*/ 	.word	0xffffffff


	//   ....[110]....
        /*02bc*/ 	.word	0xffffffff


	//   ....[111]....
        /*02c0*/ 	.word	0xffffffff


	//   ....[112]....
        /*02c4*/ 	.word	0xffffffff


	//   ....[113]....
        /*02c8*/ 	.word	0xffffffff


	//   ....[114]....
        /*02cc*/ 	.word	0xffffffff


	//   ....[115]....
        /*02d0*/ 	.word	0xffffffff


	//   ....[116]....
        /*02d4*/ 	.word	0xffffffff


	//   ....[117]....
        /*02d8*/ 	.word	0xffffffff


	//   ....[118]....
        /*02dc*/ 	.word	0xffffffff


	//   ....[119]....
        /*02e0*/ 	.word	0xffffffff


	//   ....[120]....
        /*02e4*/ 	.word	0xffffffff


	//   ....[121]....
        /*02e8*/ 	.word	0xffffffff


	//   ....[122]....
        /*02ec*/ 	.word	0xffffffff


	//   ....[123]....
        /*02f0*/ 	.word	0xffffffff


	//   ....[124]....
        /*02f4*/ 	.word	0xffffffff


	//   ....[125]....
        /*02f8*/ 	.word	0xffffffff


	//   ....[126]....
        /*02fc*/ 	.word	0xffffffff


	//   ....[127]....
        /*0300*/ 	.word	0xffffffff


	//   ....[128]....
        /*0304*/ 	.word	0xffffffff


	//   ....[129]....
        /*0308*/ 	.word	0xffffffff


	//   ....[130]....
        /*030c*/ 	.word	0xffffffff


	//   ....[131]....
        /*0310*/ 	.word	0xffffffff


	//   ....[132]....
        /*0314*/ 	.word	0xffffffff


	//   ....[133]....
        /*0318*/ 	.word	0x0500000f


	//   ....[134]....
        /*031c*/ 	.word	0x0500000f


	//   ....[135]....
        /*0320*/ 	.word	0x0500000f


	//   ....[136]....
        /*0324*/ 	.word	0x0500000f


	//   ....[137]....
        /*0328*/ 	.word	0x0500000f


	//   ....[138]....
        /*032c*/ 	.word	0x0500000f


	//   ....[139]....
        /*0330*/ 	.word	0x0500000f


	//   ....[140]....
        /*0334*/ 	.word	0x0500000f


	//   ....[141]....
        /*0338*/ 	.word	0x0500000f


	//   ....[142]....
        /*033c*/ 	.word	0x0500000f


	//   ....[143]....
        /*0340*/ 	.word	0x0500000f


	//   ....[144]....
        /*0344*/ 	.word	0x0500000f


	//   ....[145]....
        /*0348*/ 	.word	0x0500000f


	//   ....[146]....
        /*034c*/ 	.word	0x0500000f


	//----- nvinfo : EIATTR_COOP_GROUP_INSTR_OFFSETS
	.align		4
.L_1585:
        /*0350*/ 	.byte	0x04, 0x28
        /*0352*/ 	.short	(.L_1587 - .L_1586)


	//   ....[0]....
.L_1586:
        /*0354*/ 	.word	0x00000060


	//   ....[1]....
        /*0358*/ 	.word	0x00000140


	//   ....[2]....
        /*035c*/ 	.word	0x00000190


	//   ....[3]....
        /*0360*/ 	.word	0x000003c0


	//   ....[4]....
        /*0364*/ 	.word	0x00000520


	//   ....[5]....
        /*0368*/ 	.word	0x00000640


	//   ....[6]....
        /*036c*/ 	.word	0x000007a0


	//   ....[7]....
        /*0370*/ 	.word	0x00001bb0


	//   ....[8]....
        /*0374*/ 	.word	0x000022b0


	//   ....[9]....
        /*0378*/ 	.word	0x000022c0


	//   ....[10]....
        /*037c*/ 	.word	0x00002cf0


	//   ....[11]....
        /*0380*/ 	.word	0x00002db0


	//   ....[12]....
        /*0384*/ 	.word	0x00003840


	//   ....[13]....
        /*0388*/ 	.word	0x000038f0


	//   ....[14]....
        /*038c*/ 	.word	0x00005030


	//   ....[15]....
        /*0390*/ 	.word	0x00005060


	//   ....[16]....
        /*0394*/ 	.word	0x00005900


	//   ....[17]....
        /*0398*/ 	.word	0x00005a10


	//   ....[18]....
        /*039c*/ 	.word	0x00006440


	//   ....[19]....
        /*03a0*/ 	.word	0x000064b0


	//   ....[20]....
        /*03a4*/ 	.word	0x00008260


	//   ....[21]....
        /*03a8*/ 	.word	0x00008270


	//   ....[22]....
        /*03ac*/ 	.word	0x000082b0


	//   ....[23]....
        /*03b0*/ 	.word	0x000082f0


	//   ....[24]....
        /*03b4*/ 	.word	0x00009c00


	//   ....[25]....
        /*03b8*/ 	.word	0x00009c10


	//   ....[26]....
        /*03bc*/ 	.word	0x00009c90


	//   ....[27]....
        /*03c0*/ 	.word	0x00009ca0


	//   ....[28]....
        /*03c4*/ 	.word	0x0000a6a0


	//   ....[29]....
        /*03c8*/ 	.word	0x0000a6b0


	//   ....[30]....
        /*03cc*/ 	.word	0x0000a6c0


	//   ....[31]....
        /*03d0*/ 	.word	0x0000a6d0


	//   ....[32]....
        /*03d4*/ 	.word	0x0000a6e0


	//   ....[33]....
        /*03d8*/ 	.word	0x0000a6f0


	//   ....[34]....
        /*03dc*/ 	.word	0x0000a710


	//   ....[35]....
        /*03e0*/ 	.word	0x0000a720


	//   ....[36]....
        /*03e4*/ 	.word	0x0000a730


	//   ....[37]....
        /*03e8*/ 	.word	0x0000a750


	//   ....[38]....
        /*03ec*/ 	.word	0x0000a770


	//   ....[39]....
        /*03f0*/ 	.word	0x0000a780


	//   ....[40]....
        /*03f4*/ 	.word	0x0000a7b0


	//   ....[41]....
        /*03f8*/ 	.word	0x0000a7c0


	//   ....[42]....
        /*03fc*/ 	.word	0x0000a7d0


	//   ....[43]....
        /*0400*/ 	.word	0x0000a7e0


	//   ....[44]....
        /*0404*/ 	.word	0x0000a7f0


	//   ....[45]....
        /*0408*/ 	.word	0x0000a820


	//   ....[46]....
        /*040c*/ 	.word	0x0000a840


	//   ....[47]....
        /*0410*/ 	.word	0x0000a870


	//   ....[48]....
        /*0414*/ 	.word	0x0000a890


	//   ....[49]....
        /*0418*/ 	.word	0x0000a8b0


	//   ....[50]....
        /*041c*/ 	.word	0x0000a8c0


	//   ....[51]....
        /*0420*/ 	.word	0x0000a8d0


	//   ....[52]....
        /*0424*/ 	.word	0x0000a8e0


	//   ....[53]....
        /*0428*/ 	.word	0x0000a910


	//   ....[54]....
        /*042c*/ 	.word	0x0000a930


	//   ....[55]....
        /*0430*/ 	.word	0x0000a960


	//   ....[56]....
        /*0434*/ 	.word	0x0000a990


	//   ....[57]....
        /*0438*/ 	.word	0x0000a9c0


	//   ....[58]....
        /*043c*/ 	.word	0x0000a9f0


	//   ....[59]....
        /*0440*/ 	.word	0x0000aa20


	//   ....[60]....
        /*0444*/ 	.word	0x0000b0b0


	//   ....[61]....
        /*0448*/ 	.word	0x0000b0c0


	//   ....[62]....
        /*044c*/ 	.word	0x0000b0d0


	//   ....[63]....
        /*0450*/ 	.word	0x0000b110


	//   ....[64]....
        /*0454*/ 	.word	0x0000b710


	//   ....[65]....
        /*0458*/ 	.word	0x0000b750


	//   ....[66]....
        /*045c*/ 	.word	0x0000b770


	//   ....[67]....
        /*0460*/ 	.word	0x0000b7b0


	//   ....[68]....
        /*0464*/ 	.word	0x0000b7d0


	//   ....[69]....
        /*0468*/ 	.word	0x0000b7e0


	//   ....[70]....
        /*046c*/ 	.word	0x0000b800


	//   ....[71]....
        /*0470*/ 	.word	0x0000b820


	//   ....[72]....
        /*0474*/ 	.word	0x0000bcc0


	//   ....[73]....
        /*0478*/ 	.word	0x0000bcd0


	//   ....[74]....
        /*047c*/ 	.word	0x0000bf10


	//   ....[75]....
        /*0480*/ 	.word	0x0000bf20


	//   ....[76]....
        /*0484*/ 	.word	0x0000ca30


	//   ....[77]....
        /*0488*/ 	.word	0x0000ca60


	//   ....[78]....
        /*048c*/ 	.word	0x0000caa0


	//   ....[79]....
        /*0490*/ 	.word	0x0000cad0


	//   ....[80]....
        /*0494*/ 	.word	0x0000cae0


	//   ....[81]....
        /*0498*/ 	.word	0x0000caf0


	//   ....[82]....
        /*049c*/ 	.word	0x0000cb00


	//   ....[83]....
        /*04a0*/ 	.word	0x0000cb20


	//   ....[84]....
        /*04a4*/ 	.word	0x0000cc70


	//   ....[85]....
        /*04a8*/ 	.word	0x0000ce70


	//   ....[86]....
        /*04ac*/ 	.word	0x0000cea0


	//   ....[87]....
        /*04b0*/ 	.word	0x0000ced0


	//   ....[88]....
        /*04b4*/ 	.word	0x0000cf00


	//   ....[89]....
        /*04b8*/ 	.word	0x0000cf30


	//   ....[90]....
        /*04bc*/ 	.word	0x0000cf80


	//   ....[91]....
        /*04c0*/ 	.word	0x0000d110


	//   ....[92]....
        /*04c4*/ 	.word	0x0000d140


	//   ....[93]....
        /*04c8*/ 	.word	0x0000d170


	//   ....[94]....
        /*04cc*/ 	.word	0x0000d1a0


	//   ....[95]....
        /*04d0*/ 	.word	0x0000d1d0


	//   ....[96]....
        /*04d4*/ 	.word	0x0000d200


	//   ....[97]....
        /*04d8*/ 	.word	0x0000d2b0


	//   ....[98]....
        /*04dc*/ 	.word	0x0000d310


	//   ....[99]....
        /*04e0*/ 	.word	0x0000d320


	//   ....[100]....
        /*04e4*/ 	.word	0x0000d370


	//   ....[101]....
        /*04e8*/ 	.word	0x0000efa0


	//   ....[102]....
        /*04ec*/ 	.word	0x0000fb90


	//   ....[103]....
        /*04f0*/ 	.word	0x0000fbc0


	//   ....[104]....
        /*04f4*/ 	.word	0x0000fbe0


	//   ....[105]....
        /*04f8*/ 	.word	0x0000fc50


	//   ....[106]....
        /*04fc*/ 	.word	0x0000fc70


	//   ....[107]....
        /*0500*/ 	.word	0x0000fcd0


	//   ....[108]....
        /*0504*/ 	.word	0x0000fcf0


	//   ....[109]....
        /*0508*/ 	.word	0x0000fd00


	//   ....[110]....
        /*050c*/ 	.word	0x0000fd80


	//   ....[111]....
        /*0510*/ 	.word	0x0000fd90


	//   ....[112]....
        /*0514*/ 	.word	0x0000fda0


	//   ....[113]....
        /*0518*/ 	.word	0x0000fdb0


	//   ....[114]....
        /*051c*/ 	.word	0x00011390


	//   ....[115]....
        /*0520*/ 	.word	0x000113c0


	//   ....[116]....
        /*0524*/ 	.word	0x000113f0


	//   ....[117]....
        /*0528*/ 	.word	0x00011410


	//   ....[118]....
        /*052c*/ 	.word	0x00011430


	//   ....[119]....
        /*0530*/ 	.word	0x00011460


	//   ....[120]....
        /*0534*/ 	.word	0x00011490


	//   ....[121]....
        /*0538*/ 	.word	0x000114a0


	//   ....[122]....
        /*053c*/ 	.word	0x00011610


	//   ....[123]....
        /*0540*/ 	.word	0x00011640


	//   ....[124]....
        /*0544*/ 	.word	0x00011670


	//   ....[125]....
        /*0548*/ 	.word	0x000116b0


	//   ....[126]....
        /*054c*/ 	.word	0x000116e0


	//   ....[127]....
        /*0550*/ 	.word	0x00011710


	//   ....[128]....
        /*0554*/ 	.word	0x00011790


	//   ....[129]....
        /*0558*/ 	.word	0x000117e0


	//   ....[130]....
        /*055c*/ 	.word	0x000117f0


	//   ....[131]....
        /*0560*/ 	.word	0x00011830


	//   ....[132]....
        /*0564*/ 	.word	0x00012250


	//   ....[133]....
        /*0568*/ 	.word	0x00012820


	//   ....[134]....
        /*056c*/ 	.word	0x000129e0


	//   ....[135]....
        /*0570*/ 	.word	0x00012a40


	//   ....[136]....
        /*0574*/ 	.word	0x00012aa0


	//   ....[137]....
        /*0578*/ 	.word	0x00012b80


	//   ....[138]....
        /*057c*/ 	.word	0x00012be0


	//   ....[139]....
        /*0580*/ 	.word	0x00012cb0


	//   ....[140]....
        /*0584*/ 	.word	0x00012d10


	//   ....[141]....
        /*0588*/ 	.word	0x00012de0


	//   ....[142]....
        /*058c*/ 	.word	0x00012e40


	//   ....[143]....
        /*0590*/ 	.word	0x00012ef0


	//   ....[144]....
        /*0594*/ 	.word	0x00012f70


	//   ....[145]....
        /*0598*/ 	.word	0x00013020


	//   ....[146]....
        /*059c*/ 	.word	0x00013360


	//----- nvinfo : EIATTR_REG_RECONFIG
	.align		4
.L_1587:
        /*05a0*/ 	.byte	0x01, 0x54
	.zero		2


	//----- nvinfo : EIATTR_SYSCALL_OFFSETS
	.align		4
        /*05a4*/ 	.byte	0x04, 0x46
        /*05a6*/ 	.short	(.L_1589 - .L_1588)


	//   ....[0]....
.L_1588:
        /*05a8*/ 	.word	0x00001d60


	//   ....[1]....
        /*05ac*/ 	.word	0x0000ea50


	//   ....[2]....
        /*05b0*/ 	.word	0x0000ebb0


	//   ....[3]....
        /*05b4*/ 	.word	0x0000ed00


	//   ....[4]....
        /*05b8*/ 	.word	0x0000ee40


	//   ....[5]....
        /*05bc*/ 	.word	0x0000f710


	//----- nvinfo : EIATTR_MBARRIER_INSTR_OFFSETS
	.align		4
.L_1589:
        /*05c0*/ 	.byte	0x04, 0x39
        /*05c2*/ 	.short	(.L_1591 - .L_1590)


	//   ....[0]....
.L_1590:
        /*05c4*/ 	.word	0x00000270
        /*05c8*/ 	.word	0x000000ff
        /*05cc*/ 	.word	0x00013200
        /*05d0*/ 	.short	0x0100
        /*05d2*/ 	.byte	0x08
	.zero		1


	//   ....[1]....
        /*05d4*/ 	.word	0x00000280
        /*05d8*/ 	.word	0x000000ff
        /*05dc*/ 	.word	0x00013220
        /*05e0*/ 	.short	0x0100
        /*05e2*/ 	.byte	0x08
	.zero		1


	//   ....[2]....
        /*05e4*/ 	.word	0x00000370
        /*05e8*/ 	.word	0x000000ff
        /*05ec*/ 	.word	0x00013230
        /*05f0*/ 	.short	0x0100
        /*05f2*/ 	.byte	0x08
	.zero		1


	//   ....[3]....
        /*05f4*/ 	.word	0x00000380
        /*05f8*/ 	.word	0x000000ff
        /*05fc*/ 	.word	0x00013240
        /*0600*/ 	.short	0x0100
        /*0602*/ 	.byte	0x08
	.zero		1


	//   ....[4]....
        /*0604*/ 	.word	0x00000390
        /*0608*/ 	.word	0x000000ff
        /*060c*/ 	.word	0x00013238
        /*0610*/ 	.short	0x0100
        /*0612*/ 	.byte	0x08
	.zero		1


	//   ....[5]....
        /*0614*/ 	.word	0x000003a0
        /*0618*/ 	.word	0x000000ff
        /*061c*/ 	.word	0x00013248
        /*0620*/ 	.short	0x0100
        /*0622*/ 	.byte	0x08
	.zero		1


	//   ....[6]....
        /*0624*/ 	.word	0x000004d0
        /*0628*/ 	.word	0x000000ff
        /*062c*/ 	.word	0x00013250
        /*0630*/ 	.short	0x0100
        /*0632*/ 	.byte	0x08
	.zero		1


	//   ....[7]....
        /*0634*/ 	.word	0x000004e0
        /*0638*/ 	.word	0x000000ff
        /*063c*/ 	.word	0x00013260
        /*0640*/ 	.short	0x0100
        /*0642*/ 	.byte	0x08
	.zero		1


	//   ....[8]....
        /*0644*/ 	.word	0x000004f0
        /*0648*/ 	.word	0x000000ff
        /*064c*/ 	.word	0x00013258
        /*0650*/ 	.short	0x0100
        /*0652*/ 	.byte	0x08
	.zero		1


	//   ....[9]....
        /*0654*/ 	.word	0x00000500
        /*0658*/ 	.word	0x000000ff
        /*065c*/ 	.word	0x00013268
        /*0660*/ 	.short	0x0100
        /*0662*/ 	.byte	0x08
	.zero		1


	//   ....[10]....
        /*0664*/ 	.word	0x000005f0
        /*0668*/ 	.word	0x000000ff
        /*066c*/ 	.word	0x00013270
        /*0670*/ 	.short	0x0100
        /*0672*/ 	.byte	0x06
	.zero		1


	//   ....[11]....
        /*0674*/ 	.word	0x00000600
        /*0678*/ 	.word	0x000000ff
        /*067c*/ 	.word	0x00013280
        /*0680*/ 	.short	0x0100
        /*0682*/ 	.byte	0x06
	.zero		1


	//   ....[12]....
        /*0684*/ 	.word	0x00000610
        /*0688*/ 	.word	0x000000ff
        /*068c*/ 	.word	0x00013278
        /*0690*/ 	.short	0x0100
        /*0692*/ 	.byte	0x06
	.zero		1


	//   ....[13]....
        /*0694*/ 	.word	0x00000620
        /*0698*/ 	.word	0x000000ff
        /*069c*/ 	.word	0x00013288
        /*06a0*/ 	.short	0x0100
        /*06a2*/ 	.byte	0x06
	.zero		1


	//   ....[14]....
        /*06a4*/ 	.word	0x00000750
        /*06a8*/ 	.word	0x000000ff
        /*06ac*/ 	.word	0x00013290
        /*06b0*/ 	.short	0x0100
        /*06b2*/ 	.byte	0x08
	.zero		1


	//   ....[15]....
        /*06b4*/ 	.word	0x00000760
        /*06b8*/ 	.word	0x000000ff
        /*06bc*/ 	.word	0x000132a0
        /*06c0*/ 	.short	0x0100
        /*06c2*/ 	.byte	0x08
	.zero		1


	//   ....[16]....
        /*06c4*/ 	.word	0x00000770
        /*06c8*/ 	.word	0x000000ff
        /*06cc*/ 	.word	0x00013298
        /*06d0*/ 	.short	0x0100
        /*06d2*/ 	.byte	0x08
	.zero		1


	//   ....[17]....
        /*06d4*/ 	.word	0x00000780
        /*06d8*/ 	.word	0x000000ff
        /*06dc*/ 	.word	0x000132a8
        /*06e0*/ 	.short	0x0100
        /*06e2*/ 	.byte	0x08
	.zero		1


	//   ....[18]....
        /*06e4*/ 	.word	0x000008b0
        /*06e8*/ 	.word	0x000000ff
        /*06ec*/ 	.word	0x000132b0
        /*06f0*/ 	.short	0x0100
        /*06f2*/ 	.byte	0x08
	.zero		1


	//   ....[19]....
        /*06f4*/ 	.word	0x000008c0
        /*06f8*/ 	.word	0x000000ff
        /*06fc*/ 	.word	0x000132c0
        /*0700*/ 	.short	0x0100
        /*0702*/ 	.byte	0x08
	.zero		1


	//   ....[20]....
        /*0704*/ 	.word	0x000008d0
        /*0708*/ 	.word	0x000000ff
        /*070c*/ 	.word	0x000132b8
        /*0710*/ 	.short	0x0100
        /*0712*/ 	.byte	0x08
	.zero		1


	//   ....[21]....
        /*0714*/ 	.word	0x000008e0
        /*0718*/ 	.word	0x000000ff
        /*071c*/ 	.word	0x000132c8
        /*0720*/ 	.short	0x0100
        /*0722*/ 	.byte	0x08
	.zero		1


	//   ....[22]....
        /*0724*/ 	.word	0x00001de0
        /*0728*/ 	.word	0x000000ff
        /*072c*/ 	.word	0x00013200
        /*0730*/ 	.short	0x010a
        /*0732*/ 	.byte	0x2d
	.zero		1


	//   ....[23]....
        /*0734*/ 	.word	0x00001e60
        /*0738*/ 	.word	0x00000003
        /*073c*/ 	.word	0x00013230
        /*0740*/ 	.short	0x010a
        /*0742*/ 	.byte	0x3f
	.zero		1


	//   ....[24]....
        /*0744*/ 	.word	0x00001ea0
        /*0748*/ 	.word	0x00000003
        /*074c*/ 	.word	0x00013230
        /*0750*/ 	.short	0x010a
        /*0752*/ 	.byte	0x3f
	.zero		1


	//   ....[25]....
        /*0754*/ 	.word	0x00003c30
        /*0758*/ 	.word	0x00000028
        /*075c*/ 	.word	0x00000000
        /*0760*/ 	.short	0x0101
        /*0762*/ 	.byte	0x3f
	.zero		1


	//   ....[26]....
        /*0764*/ 	.word	0x000049a0
        /*0768*/ 	.word	0x000000ff
        /*076c*/ 	.word	0x00013230
        /*0770*/ 	.short	0x010a
        /*0772*/ 	.byte	0x14
	.zero		1


	//   ....[27]....
        /*0774*/ 	.word	0x000049e0
        /*0778*/ 	.word	0x000000ff
        /*077c*/ 	.word	0x00013230
        /*0780*/ 	.short	0x010a
        /*0782*/ 	.byte	0x14
	.zero		1


	//   ....[28]....
        /*0784*/ 	.word	0x00004e30
        /*0788*/ 	.word	0x000000ff
        /*078c*/ 	.word	0x00013250
        /*0790*/ 	.short	0x010a
        /*0792*/ 	.byte	0x0b
	.zero		1


	//   ....[29]....
        /*0794*/ 	.word	0x00004e70
        /*0798*/ 	.word	0x000000ff
        /*079c*/ 	.word	0x00013250
        /*07a0*/ 	.short	0x010a
        /*07a2*/ 	.byte	0x0b
	.zero		1


	//   ....[30]....
        /*07a4*/ 	.word	0x00006f60
        /*07a8*/ 	.word	0x00000003
        /*07ac*/ 	.word	0x00000000
        /*07b0*/ 	.short	0x0101
        /*07b2*/ 	.byte	0x3f
	.zero		1


	//   ....[31]....
        /*07b4*/ 	.word	0x00007230
        /*07b8*/ 	.word	0x000000ff
        /*07bc*/ 	.word	0x00000000
        /*07c0*/ 	.short	0x0101
        /*07c2*/ 	.byte	0x06
	.zero		1


	//   ....[32]....
        /*07c4*/ 	.word	0x00007770
        /*07c8*/ 	.word	0x000000ff
        /*07cc*/ 	.word	0x00013230
        /*07d0*/ 	.short	0x010a
        /*07d2*/ 	.byte	0x06
	.zero		1


	//   ....[33]....
        /*07d4*/ 	.word	0x000077b0
        /*07d8*/ 	.word	0x000000ff
        /*07dc*/ 	.word	0x00013230
        /*07e0*/ 	.short	0x010a
        /*07e2*/ 	.byte	0x06
	.zero		1


	//   ....[34]....
        /*07e4*/ 	.word	0x00007c00
        /*07e8*/ 	.word	0x000000ff
        /*07ec*/ 	.word	0x00013250
        /*07f0*/ 	.short	0x010a
        /*07f2*/ 	.byte	0x0b
	.zero		1


	//   ....[35]....
        /*07f4*/ 	.word	0x00007c40
        /*07f8*/ 	.word	0x000000ff
        /*07fc*/ 	.word	0x00013250
        /*0800*/ 	.short	0x010a
        /*0802*/ 	.byte	0x0b
	.zero		1


	//   ....[36]....
        /*0804*/ 	.word	0x000091a0
        /*0808*/ 	.word	0x00000003
        /*080c*/ 	.word	0x00000000
        /*0810*/ 	.short	0x0101
        /*0812*/ 	.byte	0x3f
	.zero		1


	//   ....[37]....
        /*0814*/ 	.word	0x000094d0
        /*0818*/ 	.word	0x000000ff
        /*081c*/ 	.word	0x00000000
        /*0820*/ 	.short	0x0101
        /*0822*/ 	.byte	0x06
	.zero		1


	//   ....[38]....
        /*0824*/ 	.word	0x00009960
        /*0828*/ 	.word	0x000000ff
        /*082c*/ 	.word	0x00013250
        /*0830*/ 	.short	0x010a
        /*0832*/ 	.byte	0x05
	.zero		1


	//   ....[39]....
        /*0834*/ 	.word	0x000099a0
        /*0838*/ 	.word	0x000000ff
        /*083c*/ 	.word	0x00013250
        /*0840*/ 	.short	0x010a
        /*0842*/ 	.byte	0x05
	.zero		1


	//   ....[40]....
        /*0844*/ 	.word	0x00009f80
        /*0848*/ 	.word	0x000000ff
        /*084c*/ 	.word	0x00000000
        /*0850*/ 	.short	0x0101
        /*0852*/ 	.byte	0x04
	.zero		1


	//   ....[41]....
        /*0854*/ 	.word	0x0000b5d0
        /*0858*/ 	.word	0x00000000
        /*085c*/ 	.word	0x00000000
        /*0860*/ 	.short	0x0101
        /*0862*/ 	.byte	0x3f
	.zero		1


	//   ....[42]....
        /*0864*/ 	.word	0x0000bcb0
        /*0868*/ 	.word	0x00000006
        /*086c*/ 	.word	0x00000000
        /*0870*/ 	.short	0x0101
        /*0872*/ 	.byte	0x3f
	.zero		1


	//   ....[43]....
        /*0874*/ 	.word	0x0000f1e0
        /*0878*/ 	.word	0x00000002
        /*087c*/ 	.word	0x00013280
        /*0880*/ 	.short	0x010a
        /*0882*/ 	.byte	0x3f
	.zero		1


	//   ....[44]....
        /*0884*/ 	.word	0x0000f370
        /*0888*/ 	.word	0x00000002
        /*088c*/ 	.word	0x00013240
        /*0890*/ 	.short	0x010a
        /*0892*/ 	.byte	0x3f
	.zero		1


	//   ....[45]....
        /*0894*/ 	.word	0x0000feb0
        /*0898*/ 	.word	0x00000010
        /*089c*/ 	.word	0x00013200
        /*08a0*/ 	.short	0x0107
        /*08a2*/ 	.byte	0x3f
	.zero		1


	//   ....[46]....
        /*08a4*/ 	.word	0x0000ffb0
        /*08a8*/ 	.word	0x00000010
        /*08ac*/ 	.word	0x00013200
        /*08b0*/ 	.short	0x0101
        /*08b2*/ 	.byte	0x3f
	.zero		1


	//   ....[47]....
        /*08b4*/ 	.word	0x0000ffd0
        /*08b8*/ 	.word	0x00000010
        /*08bc*/ 	.word	0x00013220
        /*08c0*/ 	.short	0x010a
        /*08c2*/ 	.byte	0x3f
	.zero		1


	//   ....[48]....
        /*08c4*/ 	.word	0x000102b0
        /*08c8*/ 	.word	0x00000009
        /*08cc*/ 	.word	0x00013280
        /*08d0*/ 	.short	0x010a
        /*08d2*/ 	.byte	0x3f
	.zero		1


	//   ....[49]....
        /*08d4*/ 	.word	0x000104e0
        /*08d8*/ 	.word	0x00000009
        /*08dc*/ 	.word	0x00013240
        /*08e0*/ 	.short	0x010a
        /*08e2*/ 	.byte	0x3f
	.zero		1


	//   ....[50]....
        /*08e4*/ 	.word	0x000107a0
        /*08e8*/ 	.word	0x00000003
        /*08ec*/ 	.word	0x00013270
        /*08f0*/ 	.short	0x010a
        /*08f2*/ 	.byte	0x3f
	.zero		1


	//   ....[51]....
        /*08f4*/ 	.word	0x00010820
        /*08f8*/ 	.word	0x00000003
        /*08fc*/ 	.word	0x00013260
        /*0900*/ 	.short	0x010a
        /*0902*/ 	.byte	0x3f
	.zero		1


	//   ....[52]....
        /*0904*/ 	.word	0x00010b00
        /*0908*/ 	.word	0x00000003
        /*090c*/ 	.word	0x00013250
        /*0910*/ 	.short	0x0101
        /*0912*/ 	.byte	0x3f
	.zero		1


	//   ....[53]....
        /*0914*/ 	.word	0x00010b80
        /*0918*/ 	.word	0x00000002
        /*091c*/ 	.word	0x00000000
        /*0920*/ 	.short	0x0101
        /*0922*/ 	.byte	0x3f
	.zero		1


	//   ....[54]....
        /*0924*/ 	.word	0x00010d70
        /*0928*/ 	.word	0x00000002
        /*092c*/ 	.word	0x00013270
        /*0930*/ 	.short	0x010a
        /*0932*/ 	.byte	0x3f
	.zero		1


	//   ....[55]....
        /*0934*/ 	.word	0x00010df0
        /*0938*/ 	.word	0x00000002
        /*093c*/ 	.word	0x00013260
        /*0940*/ 	.short	0x010a
        /*0942*/ 	.byte	0x3f
	.zero		1


	//   ....[56]....
        /*0944*/ 	.word	0x000110c0
        /*0948*/ 	.word	0x00000002
        /*094c*/ 	.word	0x00013250
        /*0950*/ 	.short	0x0101
        /*0952*/ 	.byte	0x3f
	.zero		1


	//   ....[57]....
        /*0954*/ 	.word	0x00011110
        /*0958*/ 	.word	0x00000000
        /*095c*/ 	.word	0x00000000
        /*0960*/ 	.short	0x0101
        /*0962*/ 	.byte	0x3f
	.zero		1


	//   ....[58]....
        /*0964*/ 	.word	0x000121d0
        /*0968*/ 	.word	0x00000007
        /*096c*/ 	.word	0x00013220
        /*0970*/ 	.short	0x010a
        /*0972*/ 	.byte	0x3f
	.zero		1


	//   ....[59]....
        /*0974*/ 	.word	0x00012370
        /*0978*/ 	.word	0x00000005
        /*097c*/ 	.word	0x00000000
        /*0980*/ 	.short	0x010a
        /*0982*/ 	.byte	0x3f
	.zero		1


	//   ....[60]....
        /*0984*/ 	.word	0x000123e0
        /*0988*/ 	.word	0x00000003
        /*098c*/ 	.word	0x00000000
        /*0990*/ 	.short	0x010a
        /*0992*/ 	.byte	0x3f
	.zero		1


	//   ....[61]....
        /*0994*/ 	.word	0x00012430
        /*0998*/ 	.word	0x00000003
        /*099c*/ 	.word	0x00013260
        /*09a0*/ 	.short	0x010a
        /*09a2*/ 	.byte	0x3f
	.zero		1


	//   ....[62]....
        /*09a4*/ 	.word	0x00012480
        /*09a8*/ 	.word	0x00000005
        /*09ac*/ 	.word	0x00013260
        /*09b0*/ 	.short	0x010a
        /*09b2*/ 	.byte	0x3f
	.zero		1


	//   ....[63]....
        /*09b4*/ 	.word	0x000124c0
        /*09b8*/ 	.word	0x00000003
        /*09bc*/ 	.word	0x00013280
        /*09c0*/ 	.short	0x010a
        /*09c2*/ 	.byte	0x3f
	.zero		1


	//   ....[64]....
        /*09c4*/ 	.word	0x000124e0
        /*09c8*/ 	.word	0x00000005
        /*09cc*/ 	.word	0x00013280
        /*09d0*/ 	.short	0x010a
        /*09d2*/ 	.byte	0x3f
	.zero		1


	//   ....[65]....
        /*09d4*/ 	.word	0x00012550
        /*09d8*/ 	.word	0x00000003
        /*09dc*/ 	.word	0x00013200
        /*09e0*/ 	.short	0x010a
        /*09e2*/ 	.byte	0x3f
	.zero		1


	//   ....[66]....
        /*09e4*/ 	.word	0x000125a0
        /*09e8*/ 	.word	0x00000003
        /*09ec*/ 	.word	0x00013230
        /*09f0*/ 	.short	0x010a
        /*09f2*/ 	.byte	0x3f
	.zero		1


	//   ....[67]....
        /*09f4*/ 	.word	0x00012600
        /*09f8*/ 	.word	0x00000009
        /*09fc*/ 	.word	0x00013230
        /*0a00*/ 	.short	0x010a
        /*0a02*/ 	.byte	0x3f
	.zero		1


	//   ....[68]....
        /*0a04*/ 	.word	0x00012660
        /*0a08*/ 	.word	0x00000002
        /*0a0c*/ 	.word	0x00013250
        /*0a10*/ 	.short	0x010a
        /*0a12*/ 	.byte	0x3f
	.zero		1


	//   ....[69]....
        /*0a14*/ 	.word	0x000126c0
        /*0a18*/ 	.word	0x00000009
        /*0a1c*/ 	.word	0x00013230
        /*0a20*/ 	.short	0x010a
        /*0a22*/ 	.byte	0x3f
	.zero		1


	//   ....[70]....
        /*0a24*/ 	.word	0x00012720
        /*0a28*/ 	.word	0x00000002
        /*0a2c*/ 	.word	0x00013250
        /*0a30*/ 	.short	0x010a
        /*0a32*/ 	.byte	0x3f
	.zero		1


	//   ....[71]....
        /*0a34*/ 	.word	0x00012780
        /*0a38*/ 	.word	0x00000006
        /*0a3c*/ 	.word	0x00013250
        /*0a40*/ 	.short	0x010a
        /*0a42*/ 	.byte	0x3f
	.zero		1


	//   ....[72]....
        /*0a44*/ 	.word	0x000128d0
        /*0a48*/ 	.word	0x00000002
        /*0a4c*/ 	.word	0x00013280
        /*0a50*/ 	.short	0x010a
        /*0a52*/ 	.byte	0x3f
	.zero		1


	//   ....[73]....
        /*0a54*/ 	.word	0x00012920
        /*0a58*/ 	.word	0x00000002
        /*0a5c*/ 	.word	0x00013240
        /*0a60*/ 	.short	0x010a
        /*0a62*/ 	.byte	0x3f
	.zero		1


	//   ....[74]....
        /*0a64*/ 	.word	0x00013050
        /*0a68*/ 	.word	0x00000010
        /*0a6c*/ 	.word	0x00013220
        /*0a70*/ 	.short	0x010a
        /*0a72*/ 	.byte	0x3f
	.zero		1


	//   ....[75]....
        /*0a74*/ 	.word	0x000130a0
        /*0a78*/ 	.word	0x00000009
        /*0a7c*/ 	.word	0x00013280
        /*0a80*/ 	.short	0x010a
        /*0a82*/ 	.byte	0x3f
	.zero		1


	//   ....[76]....
        /*0a84*/ 	.word	0x000130f0
        /*0a88*/ 	.word	0x00000009
        /*0a8c*/ 	.word	0x00013240
        /*0a90*/ 	.short	0x010a
        /*0a92*/ 	.byte	0x3f
	.zero		1


	//   ....[77]....
        /*0a94*/ 	.word	0x00013140
        /*0a98*/ 	.word	0x00000003
        /*0a9c*/ 	.word	0x00013270
        /*0aa0*/ 	.short	0x010a
        /*0aa2*/ 	.byte	0x3f
	.zero		1


	//   ....[78]....
        /*0aa4*/ 	.word	0x00013190
        /*0aa8*/ 	.word	0x00000003
        /*0aac*/ 	.word	0x00013260
        /*0ab0*/ 	.short	0x010a
        /*0ab2*/ 	.byte	0x3f
	.zero		1


	//   ....[79]....
        /*0ab4*/ 	.word	0x000131e0
        /*0ab8*/ 	.word	0x00000002
        /*0abc*/ 	.word	0x00013270
        /*0ac0*/ 	.short	0x010a
        /*0ac2*/ 	.byte	0x3f
	.zero		1


	//   ....[80]....
        /*0ac4*/ 	.word	0x00013230
        /*0ac8*/ 	.word	0x00000002
        /*0acc*/ 	.word	0x00013260
        /*0ad0*/ 	.short	0x010a
        /*0ad2*/ 	.byte	0x3f
	.zero		1


	//   ....[81]....
        /*0ad4*/ 	.word	0x00013280
        /*0ad8*/ 	.word	0x00000007
        /*0adc*/ 	.word	0x00013220
        /*0ae0*/ 	.short	0x010a
        /*0ae2*/ 	.byte	0x3f
	.zero		1


	//   ....[82]....
        /*0ae4*/ 	.word	0x00013420
        /*0ae8*/ 	.word	0x00000005
        /*0aec*/ 	.word	0x00000000
        /*0af0*/ 	.short	0x010a
        /*0af2*/ 	.byte	0x3f
	.zero		1


	//   ....[83]....
        /*0af4*/ 	.word	0x00013470
        /*0af8*/ 	.word	0x00000003
        /*0afc*/ 	.word	0x00000000
        /*0b00*/ 	.short	0x010a
        /*0b02*/ 	.byte	0x3f
	.zero		1


	//   ....[84]....
        /*0b04*/ 	.word	0x000134c0
        /*0b08*/ 	.word	0x00000003
        /*0b0c*/ 	.word	0x00013260
        /*0b10*/ 	.short	0x010a
        /*0b12*/ 	.byte	0x3f
	.zero		1


	//   ....[85]....
        /*0b14*/ 	.word	0x00013510
        /*0b18*/ 	.word	0x00000005
        /*0b1c*/ 	.word	0x00013260
        /*0b20*/ 	.short	0x010a
        /*0b22*/ 	.byte	0x3f
	.zero		1


	//   ....[86]....
        /*0b24*/ 	.word	0x00013560
        /*0b28*/ 	.word	0x00000003
        /*0b2c*/ 	.word	0x00013280
        /*0b30*/ 	.short	0x010a
        /*0b32*/ 	.byte	0x3f
	.zero		1


	//----- nvinfo : EIATTR_NUM_MBARRIERS
	.align		4
.L_1591:
        /*0b34*/ 	.byte	0x03, 0x38
        /*0b36*/ 	.short	0x0016


	//----- nvinfo : EIATTR_EXIT_INSTR_OFFSETS
	.align		4
        /*0b38*/ 	.byte	0x04, 0x1c
        /*0b3a*/ 	.short	(.L_1593 - .L_1592)


	//   ....[0]....
.L_1592:
        /*0b3c*/ 	.word	0x00000a40


	//   ....[1]....
        /*0b40*/ 	.word	0x0000cc20


	//   ....[2]....
        /*0b44*/ 	.word	0x00012530


	//----- nvinfo : EIATTR_MAX_THREADS
	.align		4
.L_1593:
        /*0b48*/ 	.byte	0x04, 0x05
        /*0b4a*/ 	.short	(.L_1595 - .L_1594)
.L_1594:
        /*0b4c*/ 	.word	0x00000200
        /*0b50*/ 	.word	0x00000001
        /*0b54*/ 	.word	0x00000001


	//----- nvinfo : EIATTR_CRS_STACK_SIZE
	.align		4
.L_1595:
        /*0b58*/ 	.byte	0x04, 0x1e
        /*0b5a*/ 	.short	(.L_1597 - .L_1596)
.L_1596:
        /*0b5c*/ 	.word	0x00000000


	//----- nvinfo : EIATTR_CBANK_PARAM_SIZE
	.align		4
.L_1597:
        /*0b60*/ 	.byte	0x03, 0x19
        /*0b62*/ 	.short	0x0af0


	//----- nvinfo : EIATTR_PARAM_CBANK
	.align		4
        /*0b64*/ 	.byte	0x04, 0x0a
        /*0b66*/ 	.short	(.L_1599 - .L_1598)
	.align		4
.L_1598:
        /*0b68*/ 	.word	index@(.nv.constant0._ZN7cutlass13device_kernelIN5flash11enable_sm90INS1_16FlashAttnFwdSm90INS1_25CollectiveMainloopFwdSm90ILi2EN4cute5tupleIJNS5_1CILi1EEES8_S8_EEENS6_IJNS7_ILi192EEENS7_ILi160EEENS7_ILi64EEEEEELi64ENS_12float_e4m3_tEfNS_4arch4Sm90ELb1ELb0ELb0ELb1ELb0ELb0ELb0ELb1ELb1ELb1ELb1ELb0EEENS1_21CollectiveEpilogueFwdINS6_IJSA_SC_SB_EEES9_NS_10bfloat16_tESG_Li384ELb1ELb1ELb1ELb1EEENS1_36VarlenDynamicPersistentTileSchedulerILi192ELi160ELi384ELi128ELb1ELb1ELb1ELb1ELb1ELb1EEEEEEEEEvNT_6ParamsE)
        /*0b6c*/ 	.short	0x0210
        /*0b6e*/ 	.short	0x0af0


	//----- nvinfo : EIATTR_SW_WAR
	.align		4
.L_1599:
        /*0b70*/ 	.byte	0x04, 0x36
        /*0b72*/ 	.short	(.L_1601 - .L_1600)
.L_1600:
        /*0b74*/ 	.word	0x00000008
.L_1601:


//--------------------- .nv.info._ZN7cutlass13device_kernelIN5flash11enable_sm90INS1_16FlashAttnFwdSm90INS1_25CollectiveMainloopFwdSm90ILi2EN4cute5tupleIJNS5_1CILi1EEES8_S8_EEENS6_IJNS7_ILi192EEENS7_ILi160EEENS7_ILi64EEEEEELi64ENS_12float_e4m3_tEfNS_4arch4Sm90ELb1ELb0ELb0ELb1ELb0ELb1ELb0ELb1ELb1ELb1ELb1ELb0EEENS1_21CollectiveEpilogueFwdINS6_IJSA_SC_SB_EEES9_NS_10bfloat16_tESG_Li384ELb1ELb1ELb1ELb1EEENS1_36VarlenDynamicPersistentTileSchedulerILi192ELi160ELi384ELi128ELb1ELb1ELb1ELb1ELb1ELb1EEEEEEEEEvNT_6ParamsE --------------------------
	.section	.nv.info._ZN7cutlass13device_kernelIN5flash11enable_sm90INS1_16FlashAttnFwdSm90INS1_25CollectiveMainloopFwdSm90ILi2EN4cute5tupleIJNS5_1CILi1EEES8_S8_EEENS6_IJNS7_ILi192EEENS7_ILi160EEENS7_ILi64EEEEEELi64ENS_12float_e4m3_tEfNS_4arch4Sm90ELb1ELb0ELb0ELb1ELb0ELb1ELb0ELb1ELb1ELb1ELb1ELb0EEENS1_21CollectiveEpilogueFwdINS6_IJSA_SC_SB_EEES9_NS_10bfloat16_tESG_Li384ELb1ELb1ELb1ELb1EEENS1_36VarlenDynamicPersistentTileSchedulerILi192ELi160ELi384ELi128ELb1ELb1ELb1ELb1ELb1ELb1EEEEEEEEEvNT_6ParamsE,"",@"SHT_CUDA_INFO"
	.sectionflags	@""
	.align	4


	//----- nvinfo : EIATTR_CUDA_API_VERSION
	.align		4
        /*0000*/ 	.byte	0x04, 0x37
        /*0002*/ 	.short	(.L_1603 - .L_1602)
.L_1602:
        /*0004*/ 	.word	0x00000082


	//----- nvinfo : EIATTR_KPARAM_INFO
	.align		4
.L_1603:
        /*0008*/ 	.byte	0x04, 0x17
        /*000a*/ 	.short	(.L_1605 - .L_1604)
.L_1604:
        /*000c*/ 	.word	0x00000000
        /*0010*/ 	.short	0x0000
        /*0012*/ 	.short	0x0070
        /*0014*/ 	.byte	0x00, 0xf0, 0x01, 0x2a


	//----- nvinfo : EIATTR_SPARSE_MMA_MASK
	.align		4
.L_1605:
        /*0018*/ 	.byte	0x03, 0x50
        /*001a*/ 	.short	0x0000


	//----- nvinfo : EIATTR_MAXREG_COUNT
	.align		4
        /*001c*/ 	.byte	0x03, 0x1b
        /*001e*/ 	.short	0x0080


	//----- nvinfo : EIATTR_NUM_BARRIERS
	.align		4
        /*0020*/ 	.byte	0x02, 0x4c
        /*0022*/ 	.byte	0x10
	.zero		1


	//----- nvinfo : EIATTR_EXTERNS
	.align		4
        /*0024*/ 	.byte	0x04, 0x0f
        /*0026*/ 	.short	(.L_1607 - .L_1606)


	//   ....[0]....
	.align		4
.L_1606:
        /*0028*/ 	.word	index@(__assertfail)


	//----- nvinfo : EIATTR_ANNOTATIONS
	.align		4
.L_1607:
        /*002c*/ 	.byte	0x04, 0x55
        /*002e*/ 	.short	(.L_1609 - .L_1608)


	//   ....[0]....
.L_1608:
        /* <DEDUP_REMOVED lines=110> */


	//----- nvinfo : EIATTR_MERCURY_ISA_VERSION
	.align		4
.L_1609:
        /*0700*/ 	.byte	0x03, 0x5f
        /*0702*/ 	.short	0x0101


	//----- nvinfo : EIATTR_UNUSED_LOAD_BYTE_OFFSET
	.align		4
        /*0704*/ 	.byte	0x04, 0x44
        /*0706*/ 	.short	(.L_1611 - .L_1610)


	//   ....[0]....
.L_1610:
        /*0708*/ 	.word	0x00000a90
        /*070c*/ 	.word	0x0000fff0


	//   ....[1]....
        /*0710*/ 	.word	0x00011440
        /*0714*/ 	.word	0x0000fff0


	//----- nvinfo : EIATTR_INT_WARP_WIDE_INSTR_OFFSETS
	.align		4
.L_1611:
        /*0718*/ 	.byte	0x04, 0x31
        /*071a*/ 	.short	(.L_1613 - .L_1612)


	//   ....[0]....
.L_1612:
        /*071c*/ 	.word	0x00000180


	//   ....[1]....
        /*0720*/ 	.word	0x00000220


	//   ....[2]....
        /*0724*/ 	.word	0x00000290


	//   ....[3]....
        /*0728*/ 	.word	0x00016b70


	//   ....[4]....
        /*072c*/ 	.word	0x00016c00


	//   ....[5]....
        /*0730*/ 	.word	0x00019210


	//   ....[6]....
        /*0734*/ 	.word	0x000192a0


	//----- nvinfo : EIATTR_COOP_GROUP_MASK_REGIDS
	.align		4
.L_1613:
        /*0738*/ 	.byte	0x04, 0x29
        /*073a*/ 	.short	(.L_1615 - .L_1614)


	//   ....[0]....
.L_1614:
        /*073c*/ 	.word	0xffffffff


	//   ....[1]....
        /*0740*/ 	.word	0xffffffff


	//   ....[2]....
        /*0744*/ 	.word	0xffffffff


	//   ....[3]....
        /*0748*/ 	.word	0xffffffff


	//   ....[4]....
        /*074c*/ 	.word	0xffffffff


	//   ....[5]....
        /*0750*/ 	.word	0xffffffff


	//   ....[6]....
        /*0754*/ 	.word	0xffffffff


	//   ....[7]....
        /*0758*/ 	.word	0xffffffff


	//   ....[8]....
        /*075c*/ 	.word	0xffffffff


	//   ....[9]....
        /*0760*/ 	.word	0xffffffff


	//   ....[10]....
        /*0764*/ 	.word	0xffffffff


	//   ....[11]....
        /*0768*/ 	.word	0xffffffff


	//   ....[12]....
        /*076c*/ 	.word	0xffffffff


	//   ....[13]....
        /*0770*/ 	.word	0xffffffff


	//   ....[14]....
        /*0774*/ 	.word	0xffffffff


	//   ....[15]....
        /*0778*/ 	.word	0xffffffff


	//   ....[16]....
        /*077c*/ 	.word	0xffffffff


	//   ....[17]....
        /*0780*/ 	.word	0xffffffff


	//   ....[18]....
        /*0784*/ 	.word	0xffffffff


	//   ....[19]....
        /*0788*/ 	.word	0xffffffff


	//   ....[20]....
        /*078c*/ 	.word	0xffffffff


	//   ....[21]....
        /*0790*/ 	.word	0xffffffff


	//   ....[22]....
        /*0794*/ 	.word	0xffffffff


	//   ....[23]....
        /*0798*/ 	.word	0xffffffff


	//   ....[24]....
        /*079c*/ 	.word	0xffffffff


	//   ....[25]....
        /*07a0*/ 	.word	0xffffffff


	//   ....[26]....
        /*07a4*/ 	.word	0xffffffff


	//   ....[27]....
        /*07a8*/ 	.word	0xffffffff


	//   ....[28]....
        /*07ac*/ 	.word	0xffffffff


	//   ....[29]....
        /*07b0*/ 	.word	0xffffffff


	//   ....[30]....
        /*07b4*/ 	.word	0xffffffff


	//   ....[31]....
        /*07b8*/ 	.word	0xffffffff


	//   ....[32]....
        /*07bc*/ 	.word	0xffffffff


	//   ....[33]....
        /*07c0*/ 	.word	0xffffffff


	//   ....[34]....
        /*07c4*/ 	.word	0xffffffff


	//   ....[35]....
        /*07c8*/ 	.word	0xffffffff


	//   ....[36]....
        /*07cc*/ 	.word	0xffffffff


	//   ....[37]....
        /*07d0*/ 	.word	0xffffffff


	//   ....[38]....
        /*07d4*/ 	.word	0xffffffff


	//   ....[39]....
        /*07d8*/ 	.word	0xffffffff


	//   ....[40]....
        /*07dc*/ 	.word	0xffffffff


	//   ....[41]....
        /*07e0*/ 	.word	0xffffffff


	//   ....[42]....
        /*07e4*/ 	.word	0xffffffff


	//   ....[43]....
        /*07e8*/ 	.word	0xffffffff


	//   ....[44]....
        /*07ec*/ 	.word	0xffffffff


	//   ....[45]....
        /*07f0*/ 	.word	0xffffffff


	//   ....[46]....
        /*07f4*/ 	.word	0xffffffff


	//   ....[47]....
        /*07f8*/ 	.word	0xffffffff


	//   ....[48]....
        /*07fc*/ 	.word	0xffffffff


	//   ....[49]....
        /*0800*/ 	.word	0xffffffff


	//   ....[50]....
        /*0804*/ 	.word	0xffffffff


	//   ....[51]....
        /*0808*/ 	.word	0xffffffff


	//   ....[52]....
        /*080c*/ 	.word	0xffffffff


	//   ....[53]....
        /*0810*/ 	.word	0xffffffff


	//   ....[54]....
        /*0814*/ 	.word	0xffffffff


	//   ....[55]....
        /*0818*/ 	.word	0xffffffff


	//   ....[56]....
        /*081c*/ 	.word	0xffffffff


	//   ....[57]....
        /*0820*/ 	.word	0xffffffff


	//   ....[58]....
        /*0824*/ 	.word	0xffffffff


	//   ....[59]....
        /*0828*/ 	.word	0xffffffff


	//   ....[60]....
        /*082c*/ 	.word	0xffffffff


	//   ....[61]....
        /*0830*/ 	.word	0xffffffff


	//   ....[62]....
        /*0834*/ 	.word	0xffffffff


	//   ....[63]....
        /*0838*/ 	.word	0xffffffff


	//   ....[64]....
        /*083c*/ 	.word	0xffffffff


	//   ....[65]....
        /*0840*/ 	.word	0xffffffff


	//   ....[66]....
        /*0844*/ 	.word	0xffffffff


	//   ....[67]....
        /*0848*/ 	.word	0xffffffff


	//   ....[68]....
        /*084c*/ 	.word	0xffffffff


	//   ....[69]....
        /*0850*/ 	.word	0xffffffff


	//   ....[70]....
        /*0854*/ 	.word	0xffffffff


	//   ....[71]....
        /*0858*/ 	.word	0xffffffff


	//   ....[72]....
        /*085c*/ 	.word	0xffffffff


	//   ....[73]....
        /*0860*/ 	.word	0xffffffff


	//   ....[74]....
        /*0864*/ 	.word	0xffffffff


	//   ....[75]....
        /*0868*/ 	.word	0xffffffff


	//   ....[76]....
        /*086c*/ 	.word	0xffffffff


	//   ....[77]....
        /*0870*/ 	.word	0xffffffff


	//   ....[78]....
        /*0874*/ 	.word	0xffffffff


	//   ....[79]....
        /*0878*/ 	.word	0xffffffff


	//   ....[80]....
        /*087c*/ 	.word	0xffffffff


	//   ....[81]....
        /*0880*/ 	.word	0xffffffff


	//   ....[82]....
        /*0884*/ 	.word	0xffffffff


	//   ....[83]....
        /*0888*/ 	.word	0xffffffff


	//   ....[84]....
        /*088c*/ 	.word	0xffffffff


	//   ....[85]....
        /*0890*/ 	.word	0xffffffff


	//   ....[86]....
        /*0894*/ 	.word	0xffffffff


	//   ....[87]....
        /*0898*/ 	.word	0xffffffff


	//   ....[88]....
        /*089c*/ 	.word	0xffffffff


	//   ....[89]....
        /*08a0*/ 	.word	0xffffffff


	//   ....[90]....
        /*08a4*/ 	.word	0xffffffff


	//   ....[91]....
        /*08a8*/ 	.word	0xffffffff


	//   ....[92]....
        /*08ac*/ 	.word	0xffffffff


	//   ....[93]....
        /*08b0*/ 	.word	0xffffffff


	//   ....[94]....
        /*08b4*/ 	.word	0xffffffff


	//   ....[95]....
        /*08b8*/ 	.word	0xffffffff


	//   ....[96]....
        /*08bc*/ 	.word	0xffffffff


	//   ....[97]....
        /*08c0*/ 	.word	0xffffffff


	//   ....[98]....
        /*08c4*/ 	.word	0xffffffff


	//   ....[99]....
        /*08c8*/ 	.word	0xffffffff


	//   ....[100]....
        /*08cc*/ 	.word	0xffffffff


	//   ....[101]....
        /*08d0*/ 	.word	0xffffffff


	//   ....[102]....
        /*08d4*/ 	.word	0xffffffff


	//   ....[103]....
        /*08d8*/ 	.word	0xffffffff


	//   ....[104]....
        /*08dc*/ 	.word	0xffffffff


	//   ....[105]....
        /*08e0*/ 	.word	0xffffffff


	//   ....[106]....
        /*08e4*/ 	.word	0xffffffff


	//   ....[107]....
        /*08e8*/ 	.word	0xffffffff


	//   ....[108]....
        /*08ec*/ 	.word	0xffffffff


	//   ....[109]....
        /*08f0*/ 	.word	0xffffffff


	//   ....[110]....
        /*08f4*/ 	.word	0xffffffff


	//   ....[111]....
        /*08f8*/ 	.word	0xffffffff


	//   ....[112]....
        /*08fc*/ 	.word	0xffffffff


	//   ....[113]....
        /*0900*/ 	.word	0xffffffff


	//   ....[114]....
        /*0904*/ 	.word	0xffffffff


	//   ....[115]....
        /*0908*/ 	.word	0xffffffff


	//   ....[116]....
        /*090c*/ 	.word	0xffffffff


	//   ....[117]....
        /*0910*/ 	.word	0xffffffff


	//   ....[118]....
        /*0914*/ 	.word	0xffffffff


	//   ....[119]....
        /*0918*/ 	.word	0xffffffff


	//   ....[120]....
        /*091c*/ 	.word	0xffffffff


	//   ....[121]....
        /*0920*/ 	.word	0xffffffff


	//   ....[122]....
        /*0924*/ 	.word	0xffffffff


	//   ....[123]....
        /*0928*/ 	.word	0xffffffff


	//   ....[124]....
        /*092c*/ 	.word	0xffffffff


	//   ....[125]....
        /*0930*/ 	.word	0xffffffff


	//   ....[126]....
        /*0934*/ 	.word	0xffffffff


	//   ....[127]....
        /*0938*/ 	.word	0xffffffff


	//   ....[128]....
        /*093c*/ 	.word	0xffffffff


	//   ....[129]....
        /*0940*/ 	.word	0xffffffff


	//   ....[130]....
        /*0944*/ 	.word	0xffffffff


	//   ....[131]....
        /*0948*/ 	.word	0xffffffff


	//   ....[132]....
        /*094c*/ 	.word	0xffffffff


	//   ....[133]....
        /*0950*/ 	.word	0xffffffff


	//   ....[134]....
        /*0954*/ 	.word	0xffffffff


	//   ....[135]....
        /*0958*/ 	.word	0xffffffff


	//   ....[136]....
        /*095c*/ 	.word	0xffffffff


	//   ....[137]....
        /*0960*/ 	.word	0xffffffff


	//   ....[138]....
        /*0964*/ 	.word	0xffffffff


	//   ....[139]....
        /*0968*/ 	.word	0xffffffff


	//   ....[140]....
        /*096c*/ 	.word	0xffffffff


	//   ....[141]....
        /*0970*/ 	.word	0xffffffff


	//   ....[142]....
        /*0974*/ 	.word	0x0500000f


	//   ....[143]....
        /*0978*/ 	.word	0x0500000f


	//   ....[144]....
        /*097c*/ 	.word	0x0500000f


	//   ....[145]....
        /*0980*/ 	.word	0x0500000f


	//   ....[146]....
        /*0984*/ 	.word	0x0500000f


	//   ....[147]....
        /*0988*/ 	.word	0x0500000f


	//   ....[148]....
        /*098c*/ 	.word	0x0500000f


	//   ....[149]....
        /*0990*/ 	.word	0x0500000f


	//   ....[150]....
        /*0994*/ 	.word	0x0500000f


	//   ....[151]....
        /*0998*/ 	.word	0x0500000f


	//   ....[152]....
        /*099c*/ 	.word	0x0500000f


	//   ....[153]....
        /*09a0*/ 	.word	0x0500000f


	//   ....[154]....
        /*09a4*/ 	.word	0x0500000f


	//   ....[155]....
        /*09a8*/ 	.word	0x0500000f


	//   ....[156]....
        /*09ac*/ 	.word	0x0500000f


	//   ....[157]....
        /*09b0*/ 	.word	0x0500000f


	//   ....[158]....
        /*09b4*/ 	.word	0x0500000f


	//   ....[159]....
        /*09b8*/ 	.word	0x0500000f


	//   ....[160]....
        /*09bc*/ 	.word	0x0500000f


	//   ....[161]....
        /*09c0*/ 	.word	0x0500000f


	//   ....[162]....
        /*09c4*/ 	.word	0x0500000f


	//   ....[163]....
        /*09c8*/ 	.word	0x0500000f


	//   ....[164]....
        /*09cc*/ 	.word	0x0500000f


	//   ....[165]....
        /*09d0*/ 	.word	0x0500000f


	//   ....[166]....
        /*09d4*/ 	.word	0x0500000f


	//   ....[167]....
        /*09d8*/ 	.word	0x0500000f


	//   ....[168]....
        /*09dc*/ 	.word	0x0500000f


	//   ....[169]....
        /*09e0*/ 	.word	0x0500000f


	//   ....[170]....
        /*09e4*/ 	.word	0x0500000f


	//   ....[171]....
        /*09e8*/ 	.word	0x0500000f


	//   ....[172]....
        /*09ec*/ 	.word	0x0500000f


	//   ....[173]....
        /*09f0*/ 	.word	0x0500000f


	//   ....[174]....
        /*09f4*/ 	.word	0x0500000f


	//   ....[175]....
        /*09f8*/ 	.word	0x0500000f


	//   ....[176]....
        /*09fc*/ 	.word	0x0500000f


	//   ....[177]....
        /*0a00*/ 	.word	0x0500000f


	//   ....[178]....
        /*0a04*/ 	.word	0x0500000f


	//   ....[179]....
        /*0a08*/ 	.word	0x0500000f


	//   ....[180]....
        /*0a0c*/ 	.word	0x0500000f


	//   ....[181]....
        /*0a10*/ 	.word	0x0500000f


	//   ....[182]....
        /*0a14*/ 	.word	0x0500000f


	//----- nvinfo : EIATTR_COOP_GROUP_INSTR_OFFSETS
	.align		4
.L_1615:
        /*0a18*/ 	.byte	0x04, 0x28
        /*0a1a*/ 	.short	(.L_1617 - .L_1616)


	//   ....[0]....
.L_1616:
        /*0a1c*/ 	.word	0x00000060


	//   ....[1]....
        /*0a20*/ 	.word	0x00000190


	//   ....[2]....
        /*0a24*/ 	.word	0x00000240


	//   ....[3]....
        /*0a28*/ 	.word	0x00000400


	//   ....[4]....
        /*0a2c*/ 	.word	0x00000560


	//   ....[5]....
        /*0a30*/ 	.word	0x00000680


	//   ....[6]....
        /*0a34*/ 	.word	0x000007e0


	//   ....[7]....
        /*0a38*/ 	.word	0x00005870


	//   ....[8]....
        /*0a3c*/ 	.word	0x00005f40


	//   ....[9]....
        /*0a40*/ 	.word	0x00005f50


	//   ....[10]....
        /*0a44*/ 	.word	0x00005f60


	//   ....[11]....
        /*0a48*/ 	.word	0x00005f70


	//   ....[12]....
        /*0a4c*/ 	.word	0x00007430


	//   ....[13]....
        /*0a50*/ 	.word	0x00007440


	//   ....[14]....
        /*0a54*/ 	.word	0x00007450


	//   ....[15]....
        /*0a58*/ 	.word	0x00007460


	//   ....[16]....
        /*0a5c*/ 	.word	0x00008dc0


	//   ....[17]....
        /*0a60*/ 	.word	0x000096d0


	//   ....[18]....
        /*0a64*/ 	.word	0x000096e0


	//   ....[19]....
        /*0a68*/ 	.word	0x00009700


	//   ....[20]....
        /*0a6c*/ 	.word	0x0000a030


	//   ....[21]....
        /*0a70*/ 	.word	0x0000a060


	//   ....[22]....
        /*0a74*/ 	.word	0x0000be30


	//   ....[23]....
        /*0a78*/ 	.word	0x0000c5f0


	//   ....[24]....
        /*0a7c*/ 	.word	0x0000c600


	//   ....[25]....
        /*0a80*/ 	.word	0x0000c620


	//   ....[26]....
        /*0a84*/ 	.word	0x0000cf20


	//   ....[27]....
        /*0a88*/ 	.word	0x0000cf40


	//   ....[28]....
        /*0a8c*/ 	.word	0x0000f330


	//   ....[29]....
        /*0a90*/ 	.word	0x0000f350


	//   ....[30]....
        /*0a94*/ 	.word	0x0000f3b0


	//   ....[31]....
        /*0a98*/ 	.word	0x0000f3d0


	//   ....[32]....
        /*0a9c*/ 	.word	0x00010d30


	//   ....[33]....
        /*0aa0*/ 	.word	0x00010de0


	//   ....[34]....
        /*0aa4*/ 	.word	0x00010e40


	//   ....[35]....
        /*0aa8*/ 	.word	0x00010f10


	//   ....[36]....
        /*0aac*/ 	.word	0x00011960


	//   ....[37]....
        /*0ab0*/ 	.word	0x00011990


	//   ....[38]....
        /*0ab4*/ 	.word	0x000119d0


	//   ....[39]....
        /*0ab8*/ 	.word	0x000119f0


	//   ....[40]....
        /*0abc*/ 	.word	0x00011a00


	//   ....[41]....
        /*0ac0*/ 	.word	0x00011a10


	//   ....[42]....
        /*0ac4*/ 	.word	0x00011a20


	//   ....[43]....
        /*0ac8*/ 	.word	0x00011a30


	//   ....[44]....
        /*0acc*/ 	.word	0x00011a40


	//   ....[45]....
        /*0ad0*/ 	.word	0x00011a50


	//   ....[46]....
        /*0ad4*/ 	.word	0x00011a60


	//   ....[47]....
        /*0ad8*/ 	.word	0x00011a80


	//   ....[48]....
        /*0adc*/ 	.word	0x00011a90


	//   ....[49]....
        /*0ae0*/ 	.word	0x00011aa0


	//   ....[50]....
        /*0ae4*/ 	.word	0x00011ab0


	//   ....[51]....
        /*0ae8*/ 	.word	0x00011ac0


	//   ....[52]....
        /*0aec*/ 	.word	0x00011ad0


	//   ....[53]....
        /*0af0*/ 	.word	0x00011ae0


	//   ....[54]....
        /*0af4*/ 	.word	0x00011af0


	//   ....[55]....
        /*0af8*/ 	.word	0x00011b00


	//   ....[56]....
        /*0afc*/ 	.word	0x00011b10


	//   ....[57]....
        /*0b00*/ 	.word	0x00011b20


	//   ....[58]....
        /*0b04*/ 	.word	0x00011b30


	//   ....[59]....
        /*0b08*/ 	.word	0x00011b40


	//   ....[60]....
        /*0b0c*/ 	.word	0x00011b50


	//   ....[61]....
        /*0b10*/ 	.word	0x00011b60


	//   ....[62]....
        /*0b14*/ 	.word	0x00011b70


	//   ....[63]....
        /*0b18*/ 	.word	0x00011b80


	//   ....[64]....
        /*0b1c*/ 	.word	0x00011b90


	//   ....[65]....
        /*0b20*/ 	.word	0x00011ba0


	//   ....[66]....
        /*0b24*/ 	.word	0x00011bb0


	//   ....[67]....
        /*0b28*/ 	.word	0x00011bc0


	//   ....[68]....
        /*0b2c*/ 	.word	0x00012360


	//   ....[69]....
        /*0b30*/ 	.word	0x00012370


	//   ....[70]....
        /*0b34*/ 	.word	0x00012380


	//   ....[71]....
        /*0b38*/ 	.word	0x000123d0


	//   ....[72]....
        /*0b3c*/ 	.word	0x00012920


	//   ....[73]....
        /*0b40*/ 	.word	0x00012960


	//   ....[74]....
        /*0b44*/ 	.word	0x00012980


	//   ....[75]....
        /*0b48*/ 	.word	0x000129c0


	//   ....[76]....
        /*0b4c*/ 	.word	0x000129e0


	//   ....[77]....
        /*0b50*/ 	.word	0x00012a00


	//   ....[78]....
        /*0b54*/ 	.word	0x00012a30


	//   ....[79]....
        /*0b58*/ 	.word	0x00012a60


	//   ....[80]....
        /*0b5c*/ 	.word	0x00012e50


	//   ....[81]....
        /*0b60*/ 	.word	0x00012e70


	//   ....[82]....
        /*0b64*/ 	.word	0x00013130


	//   ....[83]....
        /*0b68*/ 	.word	0x00013140


	//   ....[84]....
        /*0b6c*/ 	.word	0x00013bd0


	//   ....[85]....
        /*0b70*/ 	.word	0x00013c00


	//   ....[86]....
        /*0b74*/ 	.word	0x00013c40


	//   ....[87]....
        /*0b78*/ 	.word	0x00013c70


	//   ....[88]....
        /*0b7c*/ 	.word	0x00013c90


	//   ....[89]....
        /*0b80*/ 	.word	0x00013ca0


	//   ....[90]....
        /*0b84*/ 	.word	0x00013cb0


	//   ....[91]....
        /*0b88*/ 	.word	0x00013cd0


	//   ....[92]....
        /*0b8c*/ 	.word	0x00013e30


	//   ....[93]....
        /*0b90*/ 	.word	0x00014030


	//   ....[94]....
        /*0b94*/ 	.word	0x00014060


	//   ....[95]....
        /*0b98*/ 	.word	0x00014090


	//   ....[96]....
        /*0b9c*/ 	.word	0x000140c0


	//   ....[97]....
        /*0ba0*/ 	.word	0x000140f0


	//   ....[98]....
        /*0ba4*/ 	.word	0x00014120


	//   ....[99]....
        /*0ba8*/ 	.word	0x000142b0


	//   ....[100]....
        /*0bac*/ 	.word	0x000142e0


	//   ....[101]....
        /*0bb0*/ 	.word	0x00014310


	//   ....[102]....
        /*0bb4*/ 	.word	0x00014340


	//   ....[103]....
        /*0bb8*/ 	.word	0x00014370


	//   ....[104]....
        /*0bbc*/ 	.word	0x000143a0


	//   ....[105]....
        /*0bc0*/ 	.word	0x00014430


	//   ....[106]....
        /*0bc4*/ 	.word	0x00014460


	//   ....[107]....
        /*0bc8*/ 	.word	0x00014470


	//   ....[108]....
        /*0bcc*/ 	.word	0x000144b0


	//   ....[109]....
        /*0bd0*/ 	.word	0x00015af0


	//   ....[110]....
        /*0bd4*/ 	.word	0x000172b0


	//   ....[111]....
        /*0bd8*/ 	.word	0x00017f80


	//   ....[112]....
        /*0bdc*/ 	.word	0x00017f90


	//   ....[113]....
        /*0be0*/ 	.word	0x00017fa0


	//   ....[114]....
        /*0be4*/ 	.word	0x00017fc0


	//   ....[115]....
        /*0be8*/ 	.word	0x00018050


	//   ....[116]....
        /*0bec*/ 	.word	0x00018070


	//   ....[117]....
        /*0bf0*/ 	.word	0x000180f0


	//   ....[118]....
        /*0bf4*/ 	.word	0x00018110


	//   ....[119]....
        /*0bf8*/ 	.word	0x00018120


	//   ....[120]....
        /*0bfc*/ 	.word	0x00018190


	//   ....[121]....
        /*0c00*/ 	.word	0x000181e0


	//   ....[122]....
        /*0c04*/ 	.word	0x000181f0


	//   ....[123]....
        /*0c08*/ 	.word	0x00019a80


	//   ....[124]....
        /*0c0c*/ 	.word	0x00019ab0


	//   ....[125]....
        /*0c10*/ 	.word	0x00019b10


	//   ....[126]....
        /*0c14*/ 	.word	0x00019b40


	//   ....[127]....
        /*0c18*/ 	.word	0x00019b70


	//   ....[128]....
        /*0c1c*/ 	.word	0x00019ba0


	//   ....[129]....
        /*0c20*/ 	.word	0x00019bd0


	//   ....[130]....
        /*0c24*/ 	.word	0x00019c00


	//   ....[131]....
        /*0c28*/ 	.word	0x00019da0


	//   ....[132]....
        /*0c2c*/ 	.word	0x00019dd0


	//   ....[133]....
        /*0c30*/ 	.word	0x00019e00


	//   ....[134]....
        /*0c34*/ 	.word	0x00019e30


	//   ....[135]....
        /*0c38*/ 	.word	0x00019e60


	//   ....[136]....
        /*0c3c*/ 	.word	0x00019e90


	//   ....[137]....
        /*0c40*/ 	.word	0x00019f50


	//   ....[138]....
        /*0c44*/ 	.word	0x00019f70


	//   ....[139]....
        /*0c48*/ 	.word	0x00019f90


	//   ....[140]....
        /*0c4c*/ 	.word	0x00019ff0


	//   ....[141]....
        /*0c50*/ 	.word	0x0001aa20


	//   ....[142]....
        /*0c54*/ 	.word	0x0001aea0


	//   ....[143]....
        /*0c58*/ 	.word	0x0001af30


	//   ....[144]....
        /*0c5c*/ 	.word	0x0001af80


	//   ....[145]....
        /*0c60*/ 	.word	0x0001afd0


	//   ....[146]....
        /*0c64*/ 	.word	0x0001b0a0


	//   ....[147]....
        /*0c68*/ 	.word	0x0001b130


	//   ....[148]....
        /*0c6c*/ 	.word	0x0001b180


	//   ....[149]....
        /*0c70*/ 	.word	0x0001b1d0


	//   ....[150]....
        /*0c74*/ 	.word	0x0001b4c0


	//   ....[151]....
        /*0c78*/ 	.word	0x0001b7a0


	//   ....[152]....
        /*0c7c*/ 	.word	0x0001b9a0


	//   ....[153]....
        /*0c80*/ 	.word	0x0001b9f0


	//   ....[154]....
        /*0c84*/ 	.word	0x0001ba50


	//   ....[155]....
        /*0c88*/ 	.word	0x0001bb40


	//   ....[156]....
        /*0c8c*/ 	.word	0x0001bba0


	//   ....[157]....
        /*0c90*/ 	.word	0x0001bca0


	//   ....[158]....
        /*0c94*/ 	.word	0x0001bd00


	//   ....[159]....
        /*0c98*/ 	.word	0x0001bdb0


	//   ....[160]....
        /*0c9c*/ 	.word	0x0001be60


	//   ....[161]....
        /*0ca0*/ 	.word	0x0001bf40


	//   ....[162]....
        /*0ca4*/ 	.word	0x0001bfa0


	//   ....[163]....
        /*0ca8*/ 	.word	0x0001c060


	//   ....[164]....
        /*0cac*/ 	.word	0x0001c330


	//   ....[165]....
        /*0cb0*/ 	.word	0x0001c3d0


	//   ....[166]....
        /*0cb4*/ 	.word	0x0001c550


	//   ....[167]....
        /*0cb8*/ 	.word	0x0001c5c0


	//   ....[168]....
        /*0cbc*/ 	.word	0x0001c630


	//   ....[169]....
        /*0cc0*/ 	.word	0x0001c6a0


	//   ....[170]....
        /*0cc4*/ 	.word	0x0001c710


	//   ....[171]....
        /*0cc8*/ 	.word	0x0001c790


	//   ....[172]....
        /*0ccc*/ 	.word	0x0001c820


	//   ....[173]....
        /*0cd0*/ 	.word	0x0001c8c0


	//   ....[174]....
        /*0cd4*/ 	.word	0x0001c930


	//   ....[175]....
        /*0cd8*/ 	.word	0x0001c9a0


	//   ....[176]....
        /*0cdc*/ 	.word	0x0001ca10


	//   ....[177]....
        /*0ce0*/ 	.word	0x0001ca90


	//   ....[178]....
        /*0ce4*/ 	.word	0x0001cb00


	//   ....[179]....
        /*0ce8*/ 	.word	0x0001cbb0


	//   ....[180]....
        /*0cec*/ 	.word	0x0001cc00


	//   ....[181]....
        /*0cf0*/ 	.word	0x0001cc90


	//   ....[182]....
        /*0cf4*/ 	.word	0x0001cdc0


	//----- nvinfo : EIATTR_REG_RECONFIG
	.align		4
.L_1617:
        /*0cf8*/ 	.byte	0x01, 0x54
	.zero		2


	//----- nvinfo : EIATTR_SYSCALL_OFFSETS
	.align		4
        /*0cfc*/ 	.byte	0x04, 0x46
        /*0cfe*/ 	.short	(.L_1619 - .L_1618)


	//   ....[0]....
.L_1618:
        /*0d00*/ 	.word	0x00001d00


	//   ....[1]....
        /*0d04*/ 	.word	0x00001e50


	//   ....[2]....
        /*0d08*/ 	.word	0x000059e0


	//   ....[3]....
        /*0d0c*/ 	.word	0x00005d00


	//   ....[4]....
        /*0d10*/ 	.word	0x00016d60


	//   ....[5]....
        /*0d14*/ 	.word	0x00016ed0


	//   ....[6]....
        /*0d18*/ 	.word	0x00017020


	//   ....[7]....
        /*0d1c*/ 	.word	0x00017160


	//   ....[8]....
        /*0d20*/ 	.word	0x00017ad0


	//----- nvinfo : EIATTR_MBARRIER_INSTR_OFFSETS
	.align		4
.L_1619:
        /*0d24*/ 	.byte	0x04, 0x39
        /*0d26*/ 	.short	(.L_1621 - .L_1620)


	//   ....[0]....
.L_1620:
        /*0d28*/ 	.word	0x000002b0
        /*0d2c*/ 	.word	0x000000ff
        /*0d30*/ 	.word	0x00013200
        /*0d34*/ 	.short	0x0100
        /*0d36*/ 	.byte	0x08
	.zero		1


	//   ....[1]....
        /*0d38*/ 	.word	0x000002c0
        /*0d3c*/ 	.word	0x000000ff
        /*0d40*/ 	.word	0x00013220
        /*0d44*/ 	.short	0x0100
        /*0d46*/ 	.byte	0x08
	.zero		1


	//   ....[2]....
        /*0d48*/ 	.word	0x000003b0
        /*0d4c*/ 	.word	0x000000ff
        /*0d50*/ 	.word	0x00013230
        /*0d54*/ 	.short	0x0100
        /*0d56*/ 	.byte	0x08
	.zero		1


	//   ....[3]....
        /*0d58*/ 	.word	0x000003c0
        /*0d5c*/ 	.word	0x000000ff
        /*0d60*/ 	.word	0x00013240
        /*0d64*/ 	.short	0x0100
        /*0d66*/ 	.byte	0x08
	.zero		1


	//   ....[4]....
        /*0d68*/ 	.word	0x000003d0
        /*0d6c*/ 	.word	0x000000ff
        /*0d70*/ 	.word	0x00013238
        /*0d74*/ 	.short	0x0100
        /*0d76*/ 	.byte	0x08
	.zero		1


	//   ....[5]....
        /*0d78*/ 	.word	0x000003e0
        /*0d7c*/ 	.word	0x000000ff
        /*0d80*/ 	.word	0x00013248
        /*0d84*/ 	.short	0x0100
        /*0d86*/ 	.byte	0x08
	.zero		1


	//   ....[6]....
        /*0d88*/ 	.word	0x00000510
        /*0d8c*/ 	.word	0x000000ff
        /*0d90*/ 	.word	0x00013250
        /*0d94*/ 	.short	0x0100
        /*0d96*/ 	.byte	0x08
	.zero		1


	//   ....[7]....
        /*0d98*/ 	.word	0x00000520
        /*0d9c*/ 	.word	0x000000ff
        /*0da0*/ 	.word	0x00013260
        /*0da4*/ 	.short	0x0100
        /*0da6*/ 	.byte	0x08
	.zero		1


	//   ....[8]....
        /*0da8*/ 	.word	0x00000530
        /*0dac*/ 	.word	0x000000ff
        /*0db0*/ 	.word	0x00013258
        /*0db4*/ 	.short	0x0100
        /*0db6*/ 	.byte	0x08
	.zero		1


	//   ....[9]....
        /*0db8*/ 	.word	0x00000540
        /*0dbc*/ 	.word	0x000000ff
        /*0dc0*/ 	.word	0x00013268
        /*0dc4*/ 	.short	0x0100
        /*0dc6*/ 	.byte	0x08
	.zero		1


	//   ....[10]....
        /*0dc8*/ 	.word	0x00000630
        /*0dcc*/ 	.word	0x000000ff
        /*0dd0*/ 	.word	0x00013270
        /*0dd4*/ 	.short	0x0100
        /*0dd6*/ 	.byte	0x06
	.zero		1


	//   ....[11]....
        /*0dd8*/ 	.word	0x00000640
        /*0ddc*/ 	.word	0x000000ff
        /*0de0*/ 	.word	0x00013280
        /*0de4*/ 	.short	0x0100
        /*0de6*/ 	.byte	0x06
	.zero		1


	//   ....[12]....
        /*0de8*/ 	.word	0x00000650
        /*0dec*/ 	.word	0x000000ff
        /*0df0*/ 	.word	0x00013278
        /*0df4*/ 	.short	0x0100
        /*0df6*/ 	.byte	0x06
	.zero		1


	//   ....[13]....
        /*0df8*/ 	.word	0x00000660
        /*0dfc*/ 	.word	0x000000ff
        /*0e00*/ 	.word	0x00013288
        /*0e04*/ 	.short	0x0100
        /*0e06*/ 	.byte	0x06
	.zero		1


	//   ....[14]....
        /*0e08*/ 	.word	0x00000790
        /*0e0c*/ 	.word	0x000000ff
        /*0e10*/ 	.word	0x00013290
        /*0e14*/ 	.short	0x0100
        /*0e16*/ 	.byte	0x08
	.zero		1


	//   ....[15]....
        /*0e18*/ 	.word	0x000007a0
        /*0e1c*/ 	.word	0x000000ff
        /*0e20*/ 	.word	0x000132a0
        /*0e24*/ 	.short	0x0100
        /*0e26*/ 	.byte	0x08
	.zero		1


	//   ....[16]....
        /*0e28*/ 	.word	0x000007b0
        /*0e2c*/ 	.word	0x000000ff
        /*0e30*/ 	.word	0x00013298
        /*0e34*/ 	.short	0x0100
        /*0e36*/ 	.byte	0x08
	.zero		1


	//   ....[17]....
        /*0e38*/ 	.word	0x000007c0
        /*0e3c*/ 	.word	0x000000ff
        /*0e40*/ 	.word	0x000132a8
        /*0e44*/ 	.short	0x0100
        /*0e46*/ 	.byte	0x08
	.zero		1


	//   ....[18]....
        /*0e48*/ 	.word	0x000008f0
        /*0e4c*/ 	.word	0x000000ff
        /*0e50*/ 	.word	0x000132b0
        /*0e54*/ 	.short	0x0100
        /*0e56*/ 	.byte	0x08
	.zero		1


	//   ....[19]....
        /*0e58*/ 	.word	0x00000900
        /*0e5c*/ 	.word	0x000000ff
        /*0e60*/ 	.word	0x000132c0
        /*0e64*/ 	.short	0x0100
        /*0e66*/ 	.byte	0x08
	.zero		1


	//   ....[20]....
        /*0e68*/ 	.word	0x00000910
        /*0e6c*/ 	.word	0x000000ff
        /*0e70*/ 	.word	0x000132b8
        /*0e74*/ 	.short	0x0100
        /*0e76*/ 	.byte	0x08
	.zero		1


	//   ....[21]....
        /*0e78*/ 	.word	0x00000920
        /*0e7c*/ 	.word	0x000000ff
        /*0e80*/ 	.word	0x000132c8
        /*0e84*/ 	.short	0x0100
        /*0e86*/ 	.byte	0x08
	.zero		1


	//   ....[22]....
        /*0e88*/ 	.word	0x00002a00
        /*0e8c*/ 	.word	0x0000004c
        /*0e90*/ 	.word	0x00013290
        /*0e94*/ 	.short	0x010a
        /*0e96*/ 	.byte	0x3f
	.zero		1


	//   ....[23]....
        /*0e98*/ 	.word	0x00003b70
        /*0e9c*/ 	.word	0x0000004c
        /*0ea0*/ 	.word	0x00013290
        /*0ea4*/ 	.short	0x010a
        /*0ea6*/ 	.byte	0x3f
	.zero		1


	//   ....[24]....
        /*0ea8*/ 	.word	0x00004c50
        /*0eac*/ 	.word	0x0000004c
        /*0eb0*/ 	.word	0x00013290
        /*0eb4*/ 	.short	0x010a
        /*0eb6*/ 	.byte	0x3f
	.zero		1


	//   ....[25]....
        /*0eb8*/ 	.word	0x00004de0
        /*0ebc*/ 	.word	0x00000004
        /*0ec0*/ 	.word	0x00000000
        /*0ec4*/ 	.short	0x0101
        /*0ec6*/ 	.byte	0x3f
	.zero		1


	//   ....[26]....
        /*0ec8*/ 	.word	0x00004e20
        /*0ecc*/ 	.word	0x0000004c
        /*0ed0*/ 	.word	0x000132b0
        /*0ed4*/ 	.short	0x010a
        /*0ed6*/ 	.byte	0x3f
	.zero		1


	//   ....[27]....
        /*0ed8*/ 	.word	0x000050a0
        /*0edc*/ 	.word	0x0000004c
        /*0ee0*/ 	.word	0x00000000
        /*0ee4*/ 	.short	0x0101
        /*0ee6*/ 	.byte	0x3f
	.zero		1


	//   ....[28]....
        /*0ee8*/ 	.word	0x00005a80
        /*0eec*/ 	.word	0x00000010
        /*0ef0*/ 	.word	0x00013200
        /*0ef4*/ 	.short	0x010a
        /*0ef6*/ 	.byte	0x3f
	.zero		1


	//   ....[29]....
        /*0ef8*/ 	.word	0x00005ad0
        /*0efc*/ 	.word	0x00000010
        /*0f00*/ 	.word	0x00013200
        /*0f04*/ 	.short	0x010a
        /*0f06*/ 	.byte	0x3f
	.zero		1


	//   ....[30]....
        /*0f08*/ 	.word	0x000061e0
        /*0f0c*/ 	.word	0x00000010
        /*0f10*/ 	.word	0x00013200
        /*0f14*/ 	.short	0x010a
        /*0f16*/ 	.byte	0x3f
	.zero		1


	//   ....[31]....
        /*0f18*/ 	.word	0x00007620
        /*0f1c*/ 	.word	0x00000010
        /*0f20*/ 	.word	0x00013200
        /*0f24*/ 	.short	0x010a
        /*0f26*/ 	.byte	0x3f
	.zero		1


	//   ....[32]....
        /*0f28*/ 	.word	0x00008760
        /*0f2c*/ 	.word	0x0000000c
        /*0f30*/ 	.word	0x00013230
        /*0f34*/ 	.short	0x010a
        /*0f36*/ 	.byte	0x3f
	.zero		1


	//   ....[33]....
        /*0f38*/ 	.word	0x00008800
        /*0f3c*/ 	.word	0x0000000c
        /*0f40*/ 	.word	0x00013230
        /*0f44*/ 	.short	0x010a
        /*0f46*/ 	.byte	0x3f
	.zero		1


	//   ....[34]....
        /*0f48*/ 	.word	0x0000a940
        /*0f4c*/ 	.word	0x00000045
        /*0f50*/ 	.word	0x00000000
        /*0f54*/ 	.short	0x0101
        /*0f56*/ 	.byte	0x3f
	.zero		1


	//   ....[35]....
        /*0f58*/ 	.word	0x0000b4d0
        /*0f5c*/ 	.word	0x0000000d
        /*0f60*/ 	.word	0x00013230
        /*0f64*/ 	.short	0x010a
        /*0f66*/ 	.byte	0x3f
	.zero		1


	//   ....[36]....
        /*0f68*/ 	.word	0x0000b560
        /*0f6c*/ 	.word	0x0000000d
        /*0f70*/ 	.word	0x00013230
        /*0f74*/ 	.short	0x010a
        /*0f76*/ 	.byte	0x3f
	.zero		1


	//   ....[37]....
        /*0f78*/ 	.word	0x0000bb20
        /*0f7c*/ 	.word	0x00000014
        /*0f80*/ 	.word	0x00013250
        /*0f84*/ 	.short	0x010a
        /*0f86*/ 	.byte	0x3f
	.zero		1


	//   ....[38]....
        /*0f88*/ 	.word	0x0000bb70
        /*0f8c*/ 	.word	0x00000014
        /*0f90*/ 	.word	0x00013250
        /*0f94*/ 	.short	0x010a
        /*0f96*/ 	.byte	0x3f
	.zero		1


	//   ....[39]....
        /*0f98*/ 	.word	0x0000de20
        /*0f9c*/ 	.word	0x0000000d
        /*0fa0*/ 	.word	0x00000000
        /*0fa4*/ 	.short	0x0101
        /*0fa6*/ 	.byte	0x3f
	.zero		1


	//   ....[40]....
        /*0fa8*/ 	.word	0x0000df80
        /*0fac*/ 	.word	0x00000014
        /*0fb0*/ 	.word	0x00000000
        /*0fb4*/ 	.short	0x0101
        /*0fb6*/ 	.byte	0x3f
	.zero		1


	//   ....[41]....
        /*0fb8*/ 	.word	0x0000e5d0
        /*0fbc*/ 	.word	0x00000000
        /*0fc0*/ 	.word	0x00013230
        /*0fc4*/ 	.short	0x010a
        /*0fc6*/ 	.byte	0x3f
	.zero		1


	//   ....[42]....
        /*0fc8*/ 	.word	0x0000e660
        /*0fcc*/ 	.word	0x00000000
        /*0fd0*/ 	.word	0x00013230
        /*0fd4*/ 	.short	0x010a
        /*0fd6*/ 	.byte	0x3f
	.zero		1


	//   ....[43]....
        /*0fd8*/ 	.word	0x0000ec20
        /*0fdc*/ 	.word	0x0000000d
        /*0fe0*/ 	.word	0x00013250
        /*0fe4*/ 	.short	0x010a
        /*0fe6*/ 	.byte	0x3f
	.zero		1


	//   ....[44]....
        /*0fe8*/ 	.word	0x0000ec70
        /*0fec*/ 	.word	0x0000000d
        /*0ff0*/ 	.word	0x00013250
        /*0ff4*/ 	.short	0x010a
        /*0ff6*/ 	.byte	0x3f
	.zero		1


	//   ....[45]....
        /*0ff8*/ 	.word	0x0000fce0
        /*0ffc*/ 	.word	0x00000014
        /*1000*/ 	.word	0x00000000
        /*1004*/ 	.short	0x0101
        /*1006*/ 	.byte	0x3f
	.zero		1


	//   ....[46]....
        /*1008*/ 	.word	0x00010510
        /*100c*/ 	.word	0x0000000d
        /*1010*/ 	.word	0x00000000
        /*1014*/ 	.short	0x0101
        /*1016*/ 	.byte	0x3f
	.zero		1


	//   ....[47]....
        /*1018*/ 	.word	0x00010a60
        /*101c*/ 	.word	0x0000000a
        /*1020*/ 	.word	0x00013250
        /*1024*/ 	.short	0x010a
        /*1026*/ 	.byte	0x3f
	.zero		1


	//   ....[48]....
        /*1028*/ 	.word	0x00010ab0
        /*102c*/ 	.word	0x0000000a
        /*1030*/ 	.word	0x00013250
        /*1034*/ 	.short	0x010a
        /*1036*/ 	.byte	0x3f
	.zero		1


	//   ....[49]....
        /*1038*/ 	.word	0x000110f0
        /*103c*/ 	.word	0x0000000a
        /*1040*/ 	.word	0x00000000
        /*1044*/ 	.short	0x0101
        /*1046*/ 	.byte	0x3f
	.zero		1


	//   ....[50]....
        /*1048*/ 	.word	0x000129f0
        /*104c*/ 	.word	0x00000015
        /*1050*/ 	.word	0x00000000
        /*1054*/ 	.short	0x0101
        /*1056*/ 	.byte	0x3f
	.zero		1


	//   ....[51]....
        /*1058*/ 	.word	0x00012e30
        /*105c*/ 	.word	0x00000004
        /*1060*/ 	.word	0x00000000
        /*1064*/ 	.short	0x0101
        /*1066*/ 	.byte	0x3f
	.zero		1


	//   ....[52]....
        /*1068*/ 	.word	0x00015bd0
        /*106c*/ 	.word	0x00000011
        /*1070*/ 	.word	0x00013220
        /*1074*/ 	.short	0x010a
        /*1076*/ 	.byte	0x3f
	.zero		1


	//   ....[53]....
        /*1078*/ 	.word	0x00015ca0
        /*107c*/ 	.word	0x00000006
        /*1080*/ 	.word	0x000132a0
        /*1084*/ 	.short	0x010a
        /*1086*/ 	.byte	0x3f
	.zero		1


	//   ....[54]....
        /*1088*/ 	.word	0x00015ee0
        /*108c*/ 	.word	0x00000006
        /*1090*/ 	.word	0x000132c0
        /*1094*/ 	.short	0x010a
        /*1096*/ 	.byte	0x3f
	.zero		1


	//   ....[55]....
        /*1098*/ 	.word	0x00016290
        /*109c*/ 	.word	0x00000006
        /*10a0*/ 	.word	0x000132a0
        /*10a4*/ 	.short	0x010a
        /*10a6*/ 	.byte	0x3f
	.zero		1


	//   ....[56]....
        /*10a8*/ 	.word	0x000164c0
        /*10ac*/ 	.word	0x00000006
        /*10b0*/ 	.word	0x000132c0
        /*10b4*/ 	.short	0x010a
        /*10b6*/ 	.byte	0x3f
	.zero		1


	//   ....[57]....
        /*10b8*/ 	.word	0x00017510
        /*10bc*/ 	.word	0x00000004
        /*10c0*/ 	.word	0x00013280
        /*10c4*/ 	.short	0x010a
        /*10c6*/ 	.byte	0x3f
	.zero		1


	//   ....[58]....
        /*10c8*/ 	.word	0x000176b0
        /*10cc*/ 	.word	0x00000004
        /*10d0*/ 	.word	0x00013240
        /*10d4*/ 	.short	0x010a
        /*10d6*/ 	.byte	0x3f
	.zero		1


	//   ....[59]....
        /*10d8*/ 	.word	0x00018310
        /*10dc*/ 	.word	0x00000011
        /*10e0*/ 	.word	0x00013200
        /*10e4*/ 	.short	0x0107
        /*10e6*/ 	.byte	0x3f
	.zero		1


	//   ....[60]....
        /*10e8*/ 	.word	0x00018400
        /*10ec*/ 	.word	0x00000011
        /*10f0*/ 	.word	0x00013200
        /*10f4*/ 	.short	0x0101
        /*10f6*/ 	.byte	0x3f
	.zero		1


	//   ....[61]....
        /*10f8*/ 	.word	0x00018420
        /*10fc*/ 	.word	0x00000011
        /*1100*/ 	.word	0x00013220
        /*1104*/ 	.short	0x010a
        /*1106*/ 	.byte	0x3f
	.zero		1


	//   ....[62]....
        /*1108*/ 	.word	0x00018710
        /*110c*/ 	.word	0x00000006
        /*1110*/ 	.word	0x00013280
        /*1114*/ 	.short	0x010a
        /*1116*/ 	.byte	0x3f
	.zero		1


	//   ....[63]....
        /*1118*/ 	.word	0x00018960
        /*111c*/ 	.word	0x00000006
        /*1120*/ 	.word	0x00013240
        /*1124*/ 	.short	0x010a
        /*1126*/ 	.byte	0x3f
	.zero		1


	//   ....[64]....
        /*1128*/ 	.word	0x00018c20
        /*112c*/ 	.word	0x00000003
        /*1130*/ 	.word	0x00013270
        /*1134*/ 	.short	0x010a
        /*1136*/ 	.byte	0x3f
	.zero		1


	//   ....[65]....
        /*1138*/ 	.word	0x00018ca0
        /*113c*/ 	.word	0x00000003
        /*1140*/ 	.word	0x00013260
        /*1144*/ 	.short	0x010a
        /*1146*/ 	.byte	0x3f
	.zero		1


	//   ....[66]....
        /*1148*/ 	.word	0x000190c0
        /*114c*/ 	.word	0x00000003
        /*1150*/ 	.word	0x00013250
        /*1154*/ 	.short	0x0101
        /*1156*/ 	.byte	0x3f
	.zero		1


	//   ....[67]....
        /*1158*/ 	.word	0x00019140
        /*115c*/ 	.word	0x00000003
        /*1160*/ 	.word	0x00000000
        /*1164*/ 	.short	0x0101
        /*1166*/ 	.byte	0x3f
	.zero		1


	//   ....[68]....
        /*1168*/ 	.word	0x00019360
        /*116c*/ 	.word	0x00000000
        /*1170*/ 	.word	0x00013270
        /*1174*/ 	.short	0x010a
        /*1176*/ 	.byte	0x3f
	.zero		1


	//   ....[69]....
        /*1178*/ 	.word	0x000193d0
        /*117c*/ 	.word	0x00000000
        /*1180*/ 	.word	0x00013260
        /*1184*/ 	.short	0x010a
        /*1186*/ 	.byte	0x3f
	.zero		1


	//   ....[70]....
        /*1188*/ 	.word	0x00019800
        /*118c*/ 	.word	0x00000000
        /*1190*/ 	.word	0x00013250
        /*1194*/ 	.short	0x0101
        /*1196*/ 	.byte	0x3f
	.zero		1


	//   ....[71]....
        /*1198*/ 	.word	0x00019850
        /*119c*/ 	.word	0x00000002
        /*11a0*/ 	.word	0x00000000
        /*11a4*/ 	.short	0x0101
        /*11a6*/ 	.byte	0x3f
	.zero		1


	//   ....[72]....
        /*11a8*/ 	.word	0x0001a9a0
        /*11ac*/ 	.word	0x00000006
        /*11b0*/ 	.word	0x00013220
        /*11b4*/ 	.short	0x010a
        /*11b6*/ 	.byte	0x3f
	.zero		1


	//   ....[73]....
        /*11b8*/ 	.word	0x0001ab80
        /*11bc*/ 	.word	0x00000005
        /*11c0*/ 	.word	0x00000000
        /*11c4*/ 	.short	0x010a
        /*11c6*/ 	.byte	0x3f
	.zero		1


	//   ....[74]....
        /*11c8*/ 	.word	0x0001abb0
        /*11cc*/ 	.word	0x00000009
        /*11d0*/ 	.word	0x00000000
        /*11d4*/ 	.short	0x010a
        /*11d6*/ 	.byte	0x3f
	.zero		1


	//   ....[75]....
        /*11d8*/ 	.word	0x0001ac00
        /*11dc*/ 	.word	0x0000001d
        /*11e0*/ 	.word	0x00013260
        /*11e4*/ 	.short	0x010a
        /*11e6*/ 	.byte	0x3f
	.zero		1


	//   ....[76]....
        /*11e8*/ 	.word	0x0001ac50
        /*11ec*/ 	.word	0x00000007
        /*11f0*/ 	.word	0x00013260
        /*11f4*/ 	.short	0x010a
        /*11f6*/ 	.byte	0x3f
	.zero		1


	//   ....[77]....
        /*11f8*/ 	.word	0x0001ac90
        /*11fc*/ 	.word	0x0000001d
        /*1200*/ 	.word	0x00013280
        /*1204*/ 	.short	0x010a
        /*1206*/ 	.byte	0x3f
	.zero		1


	//   ....[78]....
        /*1208*/ 	.word	0x0001acb0
        /*120c*/ 	.word	0x00000007
        /*1210*/ 	.word	0x00013280
        /*1214*/ 	.short	0x010a
        /*1216*/ 	.byte	0x3f
	.zero		1


	//   ....[79]....
        /*1218*/ 	.word	0x0001ad10
        /*121c*/ 	.word	0x0000004c
        /*1220*/ 	.word	0x00013290
        /*1224*/ 	.short	0x010a
        /*1226*/ 	.byte	0x3f
	.zero		1


	//   ....[80]....
        /*1228*/ 	.word	0x0001ad60
        /*122c*/ 	.word	0x0000004c
        /*1230*/ 	.word	0x00013290
        /*1234*/ 	.short	0x010a
        /*1236*/ 	.byte	0x3f
	.zero		1


	//   ....[81]....
        /*1238*/ 	.word	0x0001adb0
        /*123c*/ 	.word	0x0000004c
        /*1240*/ 	.word	0x00013290
        /*1244*/ 	.short	0x010a
        /*1246*/ 	.byte	0x3f
	.zero		1


	//   ....[82]....
        /*1248*/ 	.word	0x0001ae00
        /*124c*/ 	.word	0x0000004c
        /*1250*/ 	.word	0x000132b0
        /*1254*/ 	.short	0x010a
        /*1256*/ 	.byte	0x3f
	.zero		1


	//   ....[83]....
        /*1258*/ 	.word	0x0001b000
        /*125c*/ 	.word	0x00000010
        /*1260*/ 	.word	0x00013200
        /*1264*/ 	.short	0x010a
        /*1266*/ 	.byte	0x3f
	.zero		1


	//   ....[84]....
        /*1268*/ 	.word	0x0001b200
        /*126c*/ 	.word	0x00000010
        /*1270*/ 	.word	0x00013200
        /*1274*/ 	.short	0x010a
        /*1276*/ 	.byte	0x3f
	.zero		1


	//   ....[85]....
        /*1278*/ 	.word	0x0001b250
        /*127c*/ 	.word	0x0000000c
        /*1280*/ 	.word	0x00013230
        /*1284*/ 	.short	0x010a
        /*1286*/ 	.byte	0x3f
	.zero		1


	//   ....[86]....
        /*1288*/ 	.word	0x0001b2a0
        /*128c*/ 	.word	0x0000000d
        /*1290*/ 	.word	0x00013230
        /*1294*/ 	.short	0x010a
        /*1296*/ 	.byte	0x3f
	.zero		1


	//   ....[87]....
        /*1298*/ 	.word	0x0001b2f0
        /*129c*/ 	.word	0x00000014
        /*12a0*/ 	.word	0x00013250
        /*12a4*/ 	.short	0x010a
        /*12a6*/ 	.byte	0x3f
	.zero		1


	//   ....[88]....
        /*12a8*/ 	.word	0x0001b340
        /*12ac*/ 	.word	0x00000000
        /*12b0*/ 	.word	0x00013230
        /*12b4*/ 	.short	0x010a
        /*12b6*/ 	.byte	0x3f
	.zero		1


	//   ....[89]....
        /*12b8*/ 	.word	0x0001b390
        /*12bc*/ 	.word	0x0000000d
        /*12c0*/ 	.word	0x00013250
        /*12c4*/ 	.short	0x010a
        /*12c6*/ 	.byte	0x3f
	.zero		1


	//   ....[90]....
        /*12c8*/ 	.word	0x0001b3e0
        /*12cc*/ 	.word	0x0000000a
        /*12d0*/ 	.word	0x00013250
        /*12d4*/ 	.short	0x010a
        /*12d6*/ 	.byte	0x3f
	.zero		1


	//   ....[91]....
        /*12d8*/ 	.word	0x0001b580
        /*12dc*/ 	.word	0x00000011
        /*12e0*/ 	.word	0x00013220
        /*12e4*/ 	.short	0x010a
        /*12e6*/ 	.byte	0x3f
	.zero		1


	//   ....[92]....
        /*12e8*/ 	.word	0x0001b5d0
        /*12ec*/ 	.word	0x00000006
        /*12f0*/ 	.word	0x000132a0
        /*12f4*/ 	.short	0x010a
        /*12f6*/ 	.byte	0x3f
	.zero		1


	//   ....[93]....
        /*12f8*/ 	.word	0x0001b620
        /*12fc*/ 	.word	0x00000006
        /*1300*/ 	.word	0x000132c0
        /*1304*/ 	.short	0x010a
        /*1306*/ 	.byte	0x3f
	.zero		1


	//   ....[94]....
        /*1308*/ 	.word	0x0001b670
        /*130c*/ 	.word	0x00000006
        /*1310*/ 	.word	0x000132a0
        /*1314*/ 	.short	0x010a
        /*1316*/ 	.byte	0x3f
	.zero		1


	//   ....[95]....
        /*1318*/ 	.word	0x0001b6c0
        /*131c*/ 	.word	0x00000006
        /*1320*/ 	.word	0x000132c0
        /*1324*/ 	.short	0x010a
        /*1326*/ 	.byte	0x3f
	.zero		1


	//   ....[96]....
        /*1328*/ 	.word	0x0001b860
        /*132c*/ 	.word	0x00000004
        /*1330*/ 	.word	0x00013280
        /*1334*/ 	.short	0x010a
        /*1336*/ 	.byte	0x3f
	.zero		1


	//   ....[97]....
        /*1338*/ 	.word	0x0001b8b0
        /*133c*/ 	.word	0x00000004
        /*1340*/ 	.word	0x00013240
        /*1344*/ 	.short	0x010a
        /*1346*/ 	.byte	0x3f
	.zero		1


	//   ....[98]....
        /*1348*/ 	.word	0x0001c0a0
        /*134c*/ 	.word	0x00000011
        /*1350*/ 	.word	0x00013220
        /*1354*/ 	.short	0x010a
        /*1356*/ 	.byte	0x3f
	.zero		1


	//   ....[99]....
        /*1358*/ 	.word	0x0001c0f0
        /*135c*/ 	.word	0x00000006
        /*1360*/ 	.word	0x00013280
        /*1364*/ 	.short	0x010a
        /*1366*/ 	.byte	0x3f
	.zero		1


	//   ....[100]....
        /*1368*/ 	.word	0x0001c140
        /*136c*/ 	.word	0x00000006
        /*1370*/ 	.word	0x00013240
        /*1374*/ 	.short	0x010a
        /*1376*/ 	.byte	0x3f
	.zero		1


	//   ....[101]....
        /*1378*/ 	.word	0x0001c190
        /*137c*/ 	.word	0x00000003
        /*1380*/ 	.word	0x00013270
        /*1384*/ 	.short	0x010a
        /*1386*/ 	.byte	0x3f
	.zero		1


	//   ....[102]....
        /*1388*/ 	.word	0x0001c1e0
        /*138c*/ 	.word	0x00000003
        /*1390*/ 	.word	0x00013260
        /*1394*/ 	.short	0x010a
        /*1396*/ 	.byte	0x3f
	.zero		1


	//   ....[103]....
        /*1398*/ 	.word	0x0001c230
        /*139c*/ 	.word	0x00000000
        /*13a0*/ 	.word	0x00013270
        /*13a4*/ 	.short	0x010a
        /*13a6*/ 	.byte	0x3f
	.zero		1


	//   ....[104]....
        /*13a8*/ 	.word	0x0001c280
        /*13ac*/ 	.word	0x00000000
        /*13b0*/ 	.word	0x00013260
        /*13b4*/ 	.short	0x010a
        /*13b6*/ 	.byte	0x3f
	.zero		1


	//   ....[105]....
        /*13b8*/ 	.word	0x0001cce0
        /*13bc*/ 	.word	0x00000006
        /*13c0*/ 	.word	0x00013220
        /*13c4*/ 	.short	0x010a
        /*13c6*/ 	.byte	0x3f
	.zero		1


	//   ....[106]....
        /*13c8*/ 	.word	0x0001ce80
        /*13cc*/ 	.word	0x00000005
        /*13d0*/ 	.word	0x00000000
        /*13d4*/ 	.short	0x010a
        /*13d6*/ 	.byte	0x3f
	.zero		1


	//   ....[107]....
        /*13d8*/ 	.word	0x0001ced0
        /*13dc*/ 	.word	0x00000009
        /*13e0*/ 	.word	0x00000000
        /*13e4*/ 	.short	0x010a
        /*13e6*/ 	.byte	0x3f
	.zero		1


	//   ....[108]....
        /*13e8*/ 	.word	0x0001cf20
        /*13ec*/ 	.word	0x0000001d
        /*13f0*/ 	.word	0x00013260
        /*13f4*/ 	.short	0x010a
        /*13f6*/ 	.byte	0x3f
	.zero		1


	//   ....[109]....
        /*13f8*/ 	.word	0x0001cf70
        /*13fc*/ 	.word	0x00000007
        /*1400*/ 	.word	0x00013260
        /*1404*/ 	.short	0x010a
        /*1406*/ 	.byte	0x3f
	.zero		1


	//   ....[110]....
        /*1408*/ 	.word	0x0001cfc0
        /*140c*/ 	.word	0x0000001d
        /*1410*/ 	.word	0x00013280
        /*1414*/ 	.short	0x010a
        /*1416*/ 	.byte	0x3f
	.zero		1


	//----- nvinfo : EIATTR_NUM_MBARRIERS
	.align		4
.L_1621:
        /*1418*/ 	.byte	0x03, 0x38
        /*141a*/ 	.short	0x0016


	//----- nvinfo : EIATTR_EXIT_INSTR_OFFSETS
	.align		4
        /*141c*/ 	.byte	0x04, 0x1c
        /*141e*/ 	.short	(.L_1623 - .L_1622)


	//   ....[0]....
.L_1622:
        /*1420*/ 	.word	0x0001ad00


	//----- nvinfo : EIATTR_MAX_THREADS
	.align		4
.L_1623:
        /*1424*/ 	.byte	0x04, 0x05
        /*1426*/ 	.short	(.L_1625 - .L_1624)
.L_1624:
        /*1428*/ 	.word	0x00000200
        /*142c*/ 	.word	0x00000001
        /*1430*/ 	.word	0x00000001


	//----- nvinfo : EIATTR_CRS_STACK_SIZE
	.align		4
.L_1625:
        /*1434*/ 	.byte	0x04, 0x1e
        /*1436*/ 	.short	(.L_1627 - .L_1626)
.L_1626:
        /*1438*/ 	.word	0x00000000


	//----- nvinfo : EIATTR_CBANK_PARAM_SIZE
	.align		4
.L_1627:
        /*143c*/ 	.byte	0x03, 0x19
        /*143e*/ 	.short	0x0af0


	//----- nvinfo : EIATTR_PARAM_CBANK
	.align		4
        /*1440*/ 	.byte	0x04, 0x0a
        /*1442*/ 	.short	(.L_1629 - .L_1628)
	.align		4
.L_1628:
        /*1444*/ 	.word	index@(.nv.constant0._ZN7cutlass13device_kernelIN5flash11enable_sm90INS1_16FlashAttnFwdSm90INS1_25CollectiveMainloopFwdSm90ILi2EN4cute5tupleIJNS5_1CILi1EEES8_S8_EEENS6_IJNS7_ILi192EEENS7_ILi160EEENS7_ILi64EEEEEELi64ENS_12float_e4m3_tEfNS_4arch4Sm90ELb1ELb0ELb0ELb1ELb0ELb1ELb0ELb1ELb1ELb1ELb1ELb0EEENS1_21CollectiveEpilogueFwdINS6_IJSA_SC_SB_EEES9_NS_10bfloat16_tESG_Li384ELb1ELb1ELb1ELb1EEENS1_36VarlenDynamicPersistentTileSchedulerILi192ELi160ELi384ELi128ELb1ELb1ELb1ELb1ELb1ELb1EEEEEEEEEvNT_6ParamsE)
        /*1448*/ 	.short	0x0210
        /*144a*/ 	.short	0x0af0


	//----- nvinfo : EIATTR_SW_WAR
	.align		4
.L_1629:
        /*144c*/ 	.byte	0x04, 0x36
        /*144e*/ 	.short	(.L_1631 - .L_1630)
.L_1630:
        /*1450*/ 	.word	0x00000008
.L_1631:


//--------------------- .nv.callgraph             --------------------------
	.section	.nv.callgraph,"",@"SHT_CUDA_CALLGRAPH"
	.align	4
	.sectionentsize	8
	.align		4
        /*0000*/ 	.word	0x00000000
	.align		4
        /*0004*/ 	.word	0xffffffff
	.align		4
        /*0008*/ 	.word	index@(_ZN7cutlass13device_kernelIN5flash11enable_sm90INS1_16FlashAttnFwdSm90INS1_25CollectiveMainloopFwdSm90ILi2EN4cute5tupleIJNS5_1CILi1EEES8_S8_EEENS6_IJNS7_ILi128EEESA_NS7_ILi256EEEEEELi256ENS_12float_e4m3_tEfNS_4arch4Sm90ELb0ELb0ELb0ELb0ELb0ELb0ELb0ELb1ELb1ELb1ELb1ELb0EEENS1_21CollectiveEpilogueFwdINS6_IJSA_SB_SA_EEES9_NS_10bfloat16_tESF_Li256ELb0ELb1ELb1ELb1EEENS1_19SingleTileSchedulerILb0ELb1ELb1ELi128EEEEEEEEEvNT_6ParamsE)
	.align		4
        /*000c*/ 	.word	index@(__assertfail)
	.align		4
        /*0010*/ 	.word	index@(_ZN7cutlass13device_kernelIN5flash11enable_sm90INS1_16FlashAttnFwdSm90INS1_25CollectiveMainloopFwdSm90ILi2EN4cute5tupleIJNS5_1CILi1EEES8_S8_EEENS6_IJNS7_ILi128EEESA_NS7_ILi256EEEEEELi256ENS_12float_e4m3_tEfNS_4arch4Sm90ELb0ELb0ELb0ELb1ELb0ELb0ELb0ELb1ELb1ELb1ELb1ELb0EEENS1_21CollectiveEpilogueFwdINS6_IJSA_SB_SA_EEES9_NS_10bfloat16_tESF_Li256ELb1ELb1ELb1ELb1EEENS1_36VarlenDynamicPersistentTileSchedulerILi128ELi128ELi256ELi128ELb1ELb1ELb1ELb0ELb1ELb1EEEEEEEEEvNT_6ParamsE)
	.align		4
        /*0014*/ 	.word	index@(__assertfail)
	.align		4
        /*0018*/ 	.word	index@(_ZN7cutlass13device_kernelIN5flash11enable_sm90INS1_16FlashAttnFwdSm90INS1_25CollectiveMainloopFwdSm90ILi2EN4cute5tupleIJNS5_1CILi1EEES8_S8_EEENS6_IJNS7_ILi128EEESA_NS7_ILi256EEEEEELi256ENS_12float_e4m3_tEfNS_4arch4Sm90ELb0ELb0ELb0ELb1ELb0ELb1ELb0ELb1ELb1ELb1ELb1ELb0EEENS1_21CollectiveEpilogueFwdINS6_IJSA_SB_SA_EEES9_NS_10bfloat16_tESF_Li256ELb1ELb1ELb1ELb1EEENS1_36VarlenDynamicPersistentTileSchedulerILi128ELi128ELi256ELi128ELb1ELb1ELb1ELb0ELb1ELb1EEEEEEEEEvNT_6ParamsE)
	.align		4
        /*001c*/ 	.word	index@(__assertfail)
	.align		4
        /*0020*/ 	.word	index@(_ZN7cutlass13device_kernelIN5flash11enable_sm90INS1_16FlashAttnFwdSm90INS1_25CollectiveMainloopFwdSm90ILi2EN4cute5tupleIJNS5_1CILi1EEES8_S8_EEENS6_IJNS7_ILi128EEENS7_ILi64EEENS7_ILi256EEEEEELi256ENS_12float_e4m3_tEfNS_4arch4Sm90ELb0ELb1ELb0ELb0ELb0ELb0ELb0ELb1ELb1ELb1ELb1ELb0EEENS1_21CollectiveEpilogueFwdINS6_IJSA_SC_SB_EEES9_NS_10bfloat16_tESG_Li256ELb0ELb1ELb1ELb1EEENS1_19SingleTileSchedulerILb0ELb1ELb1ELi128EEEEEEEEEvNT_6ParamsE)
	.align		4
        /*0024*/ 	.word	index@(__assertfail)
	.align		4
        /*0028*/ 	.word	index@(_ZN7cutlass13device_kernelIN5flash11enable_sm90INS1_16FlashAttnFwdSm90INS1_25CollectiveMainloopFwdSm90ILi2EN4cute5tupleIJNS5_1CILi1EEES8_S8_EEENS6_IJNS7_ILi128EEENS7_ILi64EEENS7_ILi256EEEEEELi256ENS_12float_e4m3_tEfNS_4arch4Sm90ELb0ELb1ELb0ELb1ELb0ELb0ELb0ELb1ELb1ELb1ELb1ELb0EEENS1_21CollectiveEpilogueFwdINS6_IJSA_SC_SB_EEES9_NS_10bfloat16_tESG_Li256ELb1ELb1ELb1ELb1EEENS1_36VarlenDynamicPersistentTileSchedulerILi128ELi64ELi256ELi128ELb1ELb1ELb1ELb1ELb0ELb1EEEEEEEEEvNT_6ParamsE)
	.align		4
        /*002c*/ 	.word	index@(__assertfail)
	.align		4
        /*0030*/ 	.word	index@(_ZN7cutlass13device_kernelIN5flash11enable_sm90INS1_16FlashAttnFwdSm90INS1_25CollectiveMainloopFwdSm90ILi2EN4cute5tupleIJNS5_1CILi1EEES8_S8_EEENS6_IJNS7_ILi128EEENS7_ILi64EEENS7_ILi256EEEEEELi256ENS_12float_e4m3_tEfNS_4arch4Sm90ELb0ELb1ELb0ELb1ELb0ELb1ELb0ELb1ELb1ELb1ELb1ELb0EEENS1_21CollectiveEpilogueFwdINS6_IJSA_SC_SB_EEES9_NS_10bfloat16_tESG_Li256ELb1ELb1ELb1ELb1EEENS1_36VarlenDynamicPersistentTileSchedulerILi128ELi64ELi256ELi128ELb1ELb1ELb1ELb1ELb0ELb1EEEEEEEEEvNT_6ParamsE)
	.align		4
        /*0034*/ 	.word	index@(__assertfail)
	.align		4
        /*0038*/ 	.word	index@(_ZN7cutlass13device_kernelIN5flash11enable_sm90INS1_16FlashAttnFwdSm90INS1_25CollectiveMainloopFwdSm90ILi2EN4cute5tupleIJNS5_1CILi1EEES8_S8_EEENS6_IJNS7_ILi128EEESA_NS7_ILi256EEEEEELi256ENS_12float_e4m3_tEfNS_4arch4Sm90ELb1ELb0ELb0ELb0ELb0ELb0ELb0ELb1ELb1ELb1ELb1ELb0EEENS1_21CollectiveEpilogueFwdINS6_IJSA_SB_SA_EEES9_NS_10bfloat16_tESF_Li256ELb0ELb1ELb1ELb1EEENS1_19SingleTileSchedulerILb0ELb1ELb1ELi128EEEEEEEEEvNT_6ParamsE)
	.align		4
        /*003c*/ 	.word	index@(__assertfail)
	.align		4
        /*0040*/ 	.word	index@(_ZN7cutlass13device_kernelIN5flash11enable_sm90INS1_16FlashAttnFwdSm90INS1_25CollectiveMainloopFwdSm90ILi2EN4cute5tupleIJNS5_1CILi1EEES8_S8_EEENS6_IJNS7_ILi128EEESA_NS7_ILi256EEEEEELi256ENS_12float_e4m3_tEfNS_4arch4Sm90ELb1ELb0ELb0ELb1ELb0ELb0ELb0ELb1ELb1ELb1ELb1ELb0EEENS1_21CollectiveEpilogueFwdINS6_IJSA_SB_SA_EEES9_NS_10bfloat16_tESF_Li256ELb1ELb1ELb1ELb1EEENS1_36VarlenDynamicPersistentTileSchedulerILi128ELi128ELi256ELi128ELb1ELb1ELb1ELb1ELb1ELb1EEEEEEEEEvNT_6ParamsE)
	.align		4
        /*0044*/ 	.word	index@(__assertfail)
	.align		4
        /*0048*/ 	.word	index@(_ZN7cutlass13device_kernelIN5flash11enable_sm90INS1_16FlashAttnFwdSm90INS1_25CollectiveMainloopFwdSm90ILi2EN4cute5tupleIJNS5_1CILi1EEES8_S8_EEENS6_IJNS7_ILi128EEESA_NS7_ILi256EEEEEELi256ENS_12float_e4m3_tEfNS_4arch4Sm90ELb1ELb0ELb0ELb1ELb0ELb1ELb0ELb1ELb1ELb1ELb1ELb0EEENS1_21CollectiveEpilogueFwdINS6_IJSA_SB_SA_EEES9_NS_10bfloat16_tESF_Li256ELb1ELb1ELb1ELb1EEENS1_36VarlenDynamicPersistentTileSchedulerILi128ELi128ELi256ELi128ELb1ELb1ELb1ELb1ELb1ELb1EEEEEEEEEvNT_6ParamsE)
	.align		4
        /*004c*/ 	.word	index@(__assertfail)
	.align		4
        /*0050*/ 	.word	index@(_ZN7cutlass13device_kernelIN5flash11enable_sm90INS1_16FlashAttnFwdSm90INS1_25CollectiveMainloopFwdSm90ILi2EN4cute5tupleIJNS5_1CILi1EEES8_S8_EEENS6_IJNS7_ILi128EEENS7_ILi160EEENS7_ILi192EEEEEELi192ENS_12float_e4m3_tEfNS_4arch4Sm90ELb0ELb0ELb0ELb0ELb0ELb0ELb0ELb1ELb1ELb1ELb1ELb0EEENS1_21CollectiveEpilogueFwdINS6_IJSA_SC_SB_EEES9_NS_10bfloat16_tESG_Li256ELb0ELb1ELb1ELb1EEENS1_19SingleTileSchedulerILb0ELb1ELb1ELi128EEEEEEEEEvNT_6ParamsE)
	.align		4
        /*0054*/ 	.word	index@(__assertfail)
	.align		4
        /*0058*/ 	.word	index@(_ZN7cutlass13device_kernelIN5flash11enable_sm90INS1_16FlashAttnFwdSm90INS1_25CollectiveMainloopFwdSm90ILi2EN4cute5tupleIJNS5_1CILi1EEES8_S8_EEENS6_IJNS7_ILi128EEENS7_ILi160EEENS7_ILi192EEEEEELi192ENS_12float_e4m3_tEfNS_4arch4Sm90ELb0ELb0ELb0ELb1ELb0ELb0ELb0ELb1ELb1ELb1ELb1ELb0EEENS1_21CollectiveEpilogueFwdINS6_IJSA_SC_SB_EEES9_NS_10bfloat16_tESG_Li256ELb1ELb1ELb1ELb1EEENS1_36VarlenDynamicPersistentTileSchedulerILi128ELi160ELi256ELi128ELb1ELb1ELb1ELb0ELb1ELb1EEEEEEEEEvNT_6ParamsE)
	.align		4
        /*005c*/ 	.word	index@(__assertfail)
	.align		4
        /*0060*/ 	.word	index@(_ZN7cutlass13device_kernelIN5flash11enable_sm90INS1_16FlashAttnFwdSm90INS1_25CollectiveMainloopFwdSm90ILi2EN4cute5tupleIJNS5_1CILi1EEES8_S8_EEENS6_IJNS7_ILi128EEENS7_ILi160EEENS7_ILi192EEEEEELi192ENS_12float_e4m3_tEfNS_4arch4Sm90ELb0ELb0ELb0ELb1ELb0ELb1ELb0ELb1ELb1ELb1ELb1ELb0EEENS1_21CollectiveEpilogueFwdINS6_IJSA_SC_SB_EEES9_NS_10bfloat16_tESG_Li256ELb1ELb1ELb1ELb1EEENS1_36VarlenDynamicPersistentTileSchedulerILi128ELi160ELi256ELi128ELb1ELb1ELb1ELb0ELb1ELb1EEEEEEEEEvNT_6ParamsE)
	.align		4
        /*0064*/ 	.word	index@(__assertfail)
	.align		4
        /*0068*/ 	.word	index@(_ZN7cutlass13device_kernelIN5flash11enable_sm90INS1_16FlashAttnFwdSm90INS1_25CollectiveMainloopFwdSm90ILi2EN4cute5tupleIJNS5_1CILi1EEES8_S8_EEENS6_IJNS7_ILi128EEENS7_ILi160EEENS7_ILi192EEEEEELi192ENS_12float_e4m3_tEfNS_4arch4Sm90ELb0ELb1ELb0ELb0ELb0ELb0ELb0ELb1ELb1ELb1ELb1ELb0EEENS1_21CollectiveEpilogueFwdINS6_IJSA_SC_SB_EEES9_NS_10bfloat16_tESG_Li256ELb0ELb1ELb1ELb1EEENS1_19SingleTileSchedulerILb0ELb1ELb1ELi128EEEEEEEEEvNT_6ParamsE)
	.align		4
        /*006c*/ 	.word	index@(__assertfail)
	.align		4
        /*0070*/ 	.word	index@(_ZN7cutlass13device_kernelIN5flash11enable_sm90INS1_16FlashAttnFwdSm90INS1_25CollectiveMainloopFwdSm90ILi2EN4cute5tupleIJNS5_1CILi1EEES8_S8_EEENS6_IJNS7_ILi128EEENS7_ILi160EEENS7_ILi192EEEEEELi192ENS_12float_e4m3_tEfNS_4arch4Sm90ELb0ELb1ELb0ELb1ELb0ELb0ELb0ELb1ELb1ELb1ELb1ELb0EEENS1_21CollectiveEpilogueFwdINS6_IJSA_SC_SB_EEES9_NS_10bfloat16_tESG_Li256ELb1ELb1ELb1ELb1EEENS1_36VarlenDynamicPersistentTileSchedulerILi128ELi160ELi256ELi128ELb1ELb1ELb1ELb1ELb0ELb1EEEEEEEEEvNT_6ParamsE)
	.align		4
        /*0074*/ 	.word	index@(__assertfail)
	.align		4
        /*0078*/ 	.word	index@(_ZN7cutlass13device_kernelIN5flash11enable_sm90INS1_16FlashAttnFwdSm90INS1_25CollectiveMainloopFwdSm90ILi2EN4cute5tupleIJNS5_1CILi1EEES8_S8_EEENS6_IJNS7_ILi128EEENS7_ILi160EEENS7_ILi192EEEEEELi192ENS_12float_e4m3_tEfNS_4arch4Sm90ELb0ELb1ELb0ELb1ELb0ELb1ELb0ELb1ELb1ELb1ELb1ELb0EEENS1_21CollectiveEpilogueFwdINS6_IJSA_SC_SB_EEES9_NS_10bfloat16_tESG_Li256ELb1ELb1ELb1ELb1EEENS1_36VarlenDynamicPersistentTileSchedulerILi128ELi160ELi256ELi128ELb1ELb1ELb1ELb1ELb0ELb1EEEEEEEEEvNT_6ParamsE)
	.align		4
        /*007c*/ 	.word	index@(__assertfail)
	.align		4
        /*0080*/ 	.word	index@(_ZN7cutlass13device_kernelIN5flash11enable_sm90INS1_16FlashAttnFwdSm90INS1_25CollectiveMainloopFwdSm90ILi2EN4cute5tupleIJNS5_1CILi1EEES8_S8_EEENS6_IJNS7_ILi128EEENS7_ILi160EEENS7_ILi192EEEEEELi192ENS_12float_e4m3_tEfNS_4arch4Sm90ELb1ELb0ELb0ELb0ELb0ELb0ELb0ELb1ELb1ELb1ELb1ELb0EEENS1_21CollectiveEpilogueFwdINS6_IJSA_SC_SB_EEES9_NS_10bfloat16_tESG_Li256ELb0ELb1ELb1ELb1EEENS1_19SingleTileSchedulerILb0ELb1ELb1ELi128EEEEEEEEEvNT_6ParamsE)
	.align		4
        /*0084*/ 	.word	index@(__assertfail)
	.align		4
        /*0088*/ 	.word	index@(_ZN7cutlass13device_kernelIN5flash11enable_sm90INS1_16FlashAttnFwdSm90INS1_25CollectiveMainloopFwdSm90ILi2EN4cute5tupleIJNS5_1CILi1EEES8_S8_EEENS6_IJNS7_ILi128EEENS7_ILi160EEENS7_ILi192EEEEEELi192ENS_12float_e4m3_tEfNS_4arch4Sm90ELb1ELb0ELb0ELb1ELb0ELb0ELb0ELb1ELb1ELb1ELb1ELb0EEENS1_21CollectiveEpilogueFwdINS6_IJSA_SC_SB_EEES9_NS_10bfloat16_tESG_Li256ELb1ELb1ELb1ELb1EEENS1_36VarlenDynamicPersistentTileSchedulerILi128ELi160ELi256ELi128ELb1ELb1ELb1ELb1ELb1ELb1EEEEEEEEEvNT_6ParamsE)
	.align		4
        /*008c*/ 	.word	index@(__assertfail)
	.align		4
        /*0090*/ 	.word	index@(_ZN7cutlass13device_kernelIN5flash11enable_sm90INS1_16FlashAttnFwdSm90INS1_25CollectiveMainloopFwdSm90ILi2EN4cute5tupleIJNS5_1CILi1EEES8_S8_EEENS6_IJNS7_ILi128EEENS7_ILi160EEENS7_ILi192EEEEEELi192ENS_12float_e4m3_tEfNS_4arch4Sm90ELb1ELb0ELb0ELb1ELb0ELb1ELb0ELb1ELb1ELb1ELb1ELb0EEENS1_21CollectiveEpilogueFwdINS6_IJSA_SC_SB_EEES9_NS_10bfloat16_tESG_Li256ELb1ELb1ELb1ELb1EEENS1_36VarlenDynamicPersistentTileSchedulerILi128ELi160ELi256ELi128ELb1ELb1ELb1ELb1ELb1ELb1EEEEEEEEEvNT_6ParamsE)
	.align		4
        /*0094*/ 	.word	index@(__assertfail)
	.align		4
        /*0098*/ 	.word	index@(_ZN7cutlass13device_kernelIN5flash11enable_sm90INS1_16FlashAttnFwdSm90INS1_25CollectiveMainloopFwdSm90ILi2EN4cute5tupleIJNS5_1CILi1EEES8_S8_EEENS6_IJNS7_ILi128EEENS7_ILi224EEESA_EEELi128ENS_12float_e4m3_tEfNS_4arch4Sm90ELb0ELb0ELb0ELb0ELb0ELb0ELb0ELb1ELb1ELb1ELb1ELb0EEENS1_21CollectiveEpilogueFwdINS6_IJSA_SA_SB_EEES9_NS_10bfloat16_tESF_Li256ELb0ELb1ELb1ELb1EEENS1_19SingleTileSchedulerILb0ELb1ELb1ELi128EEEEEEEEEvNT_6ParamsE)
	.align		4
        /*009c*/ 	.word	index@(__assertfail)
	.align		4
        /*00a0*/ 	.word	index@(_ZN7cutlass13device_kernelIN5flash11enable_sm90INS1_16FlashAttnFwdSm90INS1_25CollectiveMainloopFwdSm90ILi2EN4cute5tupleIJNS5_1CILi1EEES8_S8_EEENS6_IJNS7_ILi128EEENS7_ILi224EEESA_EEELi128ENS_12float_e4m3_tEfNS_4arch4Sm90ELb0ELb0ELb0ELb1ELb0ELb0ELb0ELb1ELb1ELb1ELb1ELb0EEENS1_21CollectiveEpilogueFwdINS6_IJSA_SA_SB_EEES9_NS_10bfloat16_tESF_Li256ELb1ELb1ELb1ELb1EEENS1_36VarlenDynamicPersistentTileSchedulerILi128ELi224ELi256ELi128ELb1ELb1ELb1ELb0ELb1ELb1EEEEEEEEEvNT_6ParamsE)
	.align		4
        /*00a4*/ 	.word	index@(__assertfail)
	.align		4
        /*00a8*/ 	.word	index@(_ZN7cutlass13device_kernelIN5flash11enable_sm90INS1_16FlashAttnFwdSm90INS1_25CollectiveMainloopFwdSm90ILi2EN4cute5tupleIJNS5_1CILi1EEES8_S8_EEENS6_IJNS7_ILi128EEENS7_ILi224EEESA_EEELi128ENS_12float_e4m3_tEfNS_4arch4Sm90ELb0ELb0ELb0ELb1ELb0ELb1ELb0ELb1ELb1ELb1ELb1ELb0EEENS1_21CollectiveEpilogueFwdINS6_IJSA_SA_SB_EEES9_NS_10bfloat16_tESF_Li256ELb1ELb1ELb1ELb1EEENS1_36VarlenDynamicPersistentTileSchedulerILi128ELi224ELi256ELi128ELb1ELb1ELb1ELb0ELb1ELb1EEEEEEEEEvNT_6ParamsE)
	.align		4
        /*00ac*/ 	.word	index@(__assertfail)
	.align		4
        /*00b0*/ 	.word	index@(_ZN7cutlass13device_kernelIN5flash11enable_sm90INS1_16FlashAttnFwdSm90INS1_25CollectiveMainloopFwdSm90ILi2EN4cute5tupleIJNS5_1CILi1EEES8_S8_EEENS6_IJNS7_ILi128EEENS7_ILi224EEESA_EEELi128ENS_12float_e4m3_tEfNS_4arch4Sm90ELb0ELb1ELb0ELb0ELb0ELb0ELb0ELb1ELb1ELb1ELb1ELb0EEENS1_21CollectiveEpilogueFwdINS6_IJSA_SA_SB_EEES9_NS_10bfloat16_tESF_Li256ELb0ELb1ELb1ELb1EEENS1_19SingleTileSchedulerILb0ELb1ELb1ELi128EEEEEEEEEvNT_6ParamsE)
	.align		4
        /*00b4*/ 	.word	index@(__assertfail)
	.align		4
        /*00b8*/ 	.word	index@(_ZN7cutlass13device_kernelIN5flash11enable_sm90INS1_16FlashAttnFwdSm90INS1_25CollectiveMainloopFwdSm90ILi2EN4cute5tupleIJNS5_1CILi1EEES8_S8_EEENS6_IJNS7_ILi128EEENS7_ILi224EEESA_EEELi128ENS_12float_e4m3_tEfNS_4arch4Sm90ELb0ELb1ELb0ELb1ELb0ELb0ELb0ELb1ELb1ELb1ELb1ELb0EEENS1_21CollectiveEpilogueFwdINS6_IJSA_SA_SB_EEES9_NS_10bfloat16_tESF_Li256ELb1ELb1ELb1ELb1EEENS1_36VarlenDynamicPersistentTileSchedulerILi128ELi224ELi256ELi128ELb1ELb1ELb1ELb1ELb0ELb1EEEEEEEEEvNT_6ParamsE)
	.align		4
        /*00bc*/ 	.word	index@(__assertfail)
	.align		4
        /*00c0*/ 	.word	index@(_ZN7cutlass13device_kernelIN5flash11enable_sm90INS1_16FlashAttnFwdSm90INS1_25CollectiveMainloopFwdSm90ILi2EN4cute5tupleIJNS5_1CILi1EEES8_S8_EEENS6_IJNS7_ILi128EEENS7_ILi224EEESA_EEELi128ENS_12float_e4m3_tEfNS_4arch4Sm90ELb0ELb1ELb0ELb1ELb0ELb1ELb0ELb1ELb1ELb1ELb1ELb0EEENS1_21CollectiveEpilogueFwdINS6_IJSA_SA_SB_EEES9_NS_10bfloat16_tESF_Li256ELb1ELb1ELb1ELb1EEENS1_36VarlenDynamicPersistentTileSchedulerILi128ELi224ELi256ELi128ELb1ELb1ELb1ELb1ELb0ELb1EEEEEEEEEvNT_6ParamsE)
	.align		4
        /*00c4*/ 	.word	index@(__assertfail)
	.align		4
        /*00c8*/ 	.word	index@(_ZN7cutlass13device_kernelIN5flash11enable_sm90INS1_16FlashAttnFwdSm90INS1_25CollectiveMainloopFwdSm90ILi2EN4cute5tupleIJNS5_1CILi1EEES8_S8_EEENS6_IJNS7_ILi128EEENS7_ILi224EEESA_EEELi128ENS_12float_e4m3_tEfNS_4arch4Sm90ELb1ELb0ELb0ELb0ELb0ELb0ELb0ELb1ELb1ELb1ELb1ELb0EEENS1_21CollectiveEpilogueFwdINS6_IJSA_SA_SB_EEES9_NS_10bfloat16_tESF_Li256ELb0ELb1ELb1ELb1EEENS1_19SingleTileSchedulerILb0ELb1ELb1ELi128EEEEEEEEEvNT_6ParamsE)
	.align		4
        /*00cc*/ 	.word	index@(__assertfail)
	.align		4
        /*00d0*/ 	.word	index@(_ZN7cutlass13device_kernelIN5flash11enable_sm90INS1_16FlashAttnFwdSm90INS1_25CollectiveMainloopFwdSm90ILi2EN4cute5tupleIJNS5_1CILi1EEES8_S8_EEENS6_IJNS7_ILi128EEENS7_ILi224EEESA_EEELi128ENS_12float_e4m3_tEfNS_4arch4Sm90ELb1ELb0ELb0ELb1ELb0ELb0ELb0ELb1ELb1ELb1ELb1ELb0EEENS1_21CollectiveEpilogueFwdINS6_IJSA_SA_SB_EEES9_NS_10bfloat16_tESF_Li256ELb1ELb1ELb1ELb1EEENS1_36VarlenDynamicPersistentTileSchedulerILi128ELi224ELi256ELi128ELb1ELb1ELb1ELb1ELb1ELb1EEEEEEEEEvNT_6ParamsE)
	.align		4
        /*00d4*/ 	.word	index@(__assertfail)
	.align		4
        /*00d8*/ 	.word	index@(_ZN7cutlass13device_kernelIN5flash11enable_sm90INS1_16FlashAttnFwdSm90INS1_25CollectiveMainloopFwdSm90ILi2EN4cute5tupleIJNS5_1CILi1EEES8_S8_EEENS6_IJNS7_ILi128EEENS7_ILi224EEESA_EEELi128ENS_12float_e4m3_tEfNS_4arch4Sm90ELb1ELb0ELb0ELb1ELb0ELb1ELb0ELb1ELb1ELb1ELb1ELb0EEENS1_21CollectiveEpilogueFwdINS6_IJSA_SA_SB_EEES9_NS_10bfloat16_tESF_Li256ELb1ELb1ELb1ELb1EEENS1_36VarlenDynamicPersistentTileSchedulerILi128ELi224ELi256ELi128ELb1ELb1ELb1ELb1ELb1ELb1EEEEEEEEEvNT_6ParamsE)
	.align		4
        /*00dc*/ 	.word	index@(__assertfail)
	.align		4
        /*00e0*/ 	.word	index@(_ZN7cutlass13device_kernelIN5flash11enable_sm90INS1_16FlashAttnFwdSm90INS1_25CollectiveMainloopFwdSm90ILi2EN4cute5tupleIJNS5_1CILi1EEES8_S8_EEENS6_IJNS7_ILi192EEENS7_ILi128EEENS7_ILi96EEEEEELi96ENS_12float_e4m3_tEfNS_4arch4Sm90ELb0ELb0ELb0ELb0ELb0ELb0ELb0ELb1ELb1ELb1ELb1ELb0EEENS1_21CollectiveEpilogueFwdINS6_IJSA_SC_SB_EEES9_NS_10bfloat16_tESG_Li384ELb0ELb1ELb1ELb1EEENS1_19SingleTileSchedulerILb0ELb1ELb1ELi192EEEEEEEEEvNT_6ParamsE)
	.align		4
        /*00e4*/ 	.word	index@(__assertfail)
	.align		4
        /*00e8*/ 	.word	index@(_ZN7cutlass13device_kernelIN5flash11enable_sm90INS1_16FlashAttnFwdSm90INS1_25CollectiveMainloopFwdSm90ILi2EN4cute5tupleIJNS5_1CILi1EEES8_S8_EEENS6_IJNS7_ILi192EEENS7_ILi128EEENS7_ILi96EEEEEELi96ENS_12float_e4m3_tEfNS_4arch4Sm90ELb0ELb0ELb0ELb1ELb0ELb0ELb0ELb1ELb1ELb1ELb1ELb0EEENS1_21CollectiveEpilogueFwdINS6_IJSA_SC_SB_EEES9_NS_10bfloat16_tESG_Li384ELb1ELb1ELb1ELb1EEENS1_36VarlenDynamicPersistentTileSchedulerILi192ELi128ELi384ELi128ELb1ELb1ELb1ELb0ELb1ELb1EEEEEEEEEvNT_6ParamsE)
	.align		4
        /*00ec*/ 	.word	index@(__assertfail)
	.align		4
        /*00f0*/ 	.word	index@(_ZN7cutlass13device_kernelIN5flash11enable_sm90INS1_16FlashAttnFwdSm90INS1_25CollectiveMainloopFwdSm90ILi2EN4cute5tupleIJNS5_1CILi1EEES8_S8_EEENS6_IJNS7_ILi192EEENS7_ILi128EEENS7_ILi96EEEEEELi96ENS_12float_e4m3_tEfNS_4arch4Sm90ELb0ELb0ELb0ELb1ELb0ELb1ELb0ELb1ELb1ELb1ELb1ELb0EEENS1_21CollectiveEpilogueFwdINS6_IJSA_SC_SB_EEES9_NS_10bfloat16_tESG_Li384ELb1ELb1ELb1ELb1EEENS1_36VarlenDynamicPersistentTileSchedulerILi192ELi128ELi384ELi128ELb1ELb1ELb1ELb0ELb1ELb1EEEEEEEEEvNT_6ParamsE)
	.align		4
        /*00f4*/ 	.word	index@(__assertfail)
	.align		4
        /*00f8*/ 	.word	index@(_ZN7cutlass13device_kernelIN5flash11enable_sm90INS1_16FlashAttnFwdSm90INS1_25CollectiveMainloopFwdSm90ILi2EN4cute5tupleIJNS5_1CILi1EEES8_S8_EEENS6_IJNS7_ILi192EEENS7_ILi128EEENS7_ILi96EEEEEELi96ENS_12float_e4m3_tEfNS_4arch4Sm90ELb0ELb1ELb0ELb0ELb0ELb0ELb0ELb1ELb1ELb1ELb1ELb0EEENS1_21CollectiveEpilogueFwdINS6_IJSA_SC_SB_EEES9_NS_10bfloat16_tESG_Li384ELb0ELb1ELb1ELb1EEENS1_19SingleTileSchedulerILb0ELb1ELb1ELi192EEEEEEEEEvNT_6ParamsE)
	.align		4
        /*00fc*/ 	.word	index@(__assertfail)
	.align		4
        /*0100*/ 	.word	index@(_ZN7cutlass13device_kernelIN5flash11enable_sm90INS1_16FlashAttnFwdSm90INS1_25CollectiveMainloopFwdSm90ILi2EN4cute5tupleIJNS5_1CILi1EEES8_S8_EEENS6_IJNS7_ILi192EEENS7_ILi128EEENS7_ILi96EEEEEELi96ENS_12float_e4m3_tEfNS_4arch4Sm90ELb0ELb1ELb0ELb1ELb0ELb0ELb0ELb1ELb1ELb1ELb1ELb0EEENS1_21CollectiveEpilogueFwdINS6_IJSA_SC_SB_EEES9_NS_10bfloat16_tESG_Li384ELb1ELb1ELb1ELb1EEENS1_36VarlenDynamicPersistentTileSchedulerILi192ELi128ELi384ELi128ELb1ELb1ELb1ELb1ELb0ELb1EEEEEEEEEvNT_6ParamsE)
	.align		4
        /*0104*/ 	.word	index@(__assertfail)
	.align		4
        /*0108*/ 	.word	index@(_ZN7cutlass13device_kernelIN5flash11enable_sm90INS1_16FlashAttnFwdSm90INS1_25CollectiveMainloopFwdSm90ILi2EN4cute5tupleIJNS5_1CILi1EEES8_S8_EEENS6_IJNS7_ILi192EEENS7_ILi128EEENS7_ILi96EEEEEELi96ENS_12float_e4m3_tEfNS_4arch4Sm90ELb0ELb1ELb0ELb1ELb0ELb1ELb0ELb1ELb1ELb1ELb1ELb0EEENS1_21CollectiveEpilogueFwdINS6_IJSA_SC_SB_EEES9_NS_10bfloat16_tESG_Li384ELb1ELb1ELb1ELb1EEENS1_36VarlenDynamicPersistentTileSchedulerILi192ELi128ELi384ELi128ELb1ELb1ELb1ELb1ELb0ELb1EEEEEEEEEvNT_6ParamsE)
	.align		4
        /*010c*/ 	.word	index@(__assertfail)
	.align		4
        /*0110*/ 	.word	index@(_ZN7cutlass13device_kernelIN5flash11enable_sm90INS1_16FlashAttnFwdSm90INS1_25CollectiveMainloopFwdSm90ILi2EN4cute5tupleIJNS5_1CILi1EEES8_S8_EEENS6_IJNS7_ILi192EEENS7_ILi128EEENS7_ILi96EEEEEELi96ENS_12float_e4m3_tEfNS_4arch4Sm90ELb1ELb0ELb0ELb0ELb0ELb0ELb0ELb1ELb1ELb1ELb1ELb0EEENS1_21CollectiveEpilogueFwdINS6_IJSA_SC_SB_EEES9_NS_10bfloat16_tESG_Li384ELb0ELb1ELb1ELb1EEENS1_19SingleTileSchedulerILb0ELb1ELb1ELi192EEEEEEEEEvNT_6ParamsE)
	.align		4
        /*0114*/ 	.word	index@(__assertfail)
	.align		4
        /*0118*/ 	.word	index@(_ZN7cutlass13device_kernelIN5flash11enable_sm90INS1_16FlashAttnFwdSm90INS1_25CollectiveMainloopFwdSm90ILi2EN4cute5tupleIJNS5_1CILi1EEES8_S8_EEENS6_IJNS7_ILi192EEENS7_ILi128EEENS7_ILi96EEEEEELi96ENS_12float_e4m3_tEfNS_4arch4Sm90ELb1ELb0ELb0ELb1ELb0ELb0ELb0ELb1ELb1ELb1ELb1ELb0EEENS1_21CollectiveEpilogueFwdINS6_IJSA_SC_SB_EEES9_NS_10bfloat16_tESG_Li384ELb1ELb1ELb1ELb1EEENS1_36VarlenDynamicPersistentTileSchedulerILi192ELi128ELi384ELi128ELb1ELb1ELb1ELb1ELb1ELb1EEEEEEEEEvNT_6ParamsE)
	.align		4
        /*011c*/ 	.word	index@(__assertfail)
	.align		4
        /*0120*/ 	.word	index@(_ZN7cutlass13device_kernelIN5flash11enable_sm90INS1_16FlashAttnFwdSm90INS1_25CollectiveMainloopFwdSm90ILi2EN4cute5tupleIJNS5_1CILi1EEES8_S8_EEENS6_IJNS7_ILi192EEENS7_ILi128EEENS7_ILi96EEEEEELi96ENS_12float_e4m3_tEfNS_4arch4Sm90ELb1ELb0ELb0ELb1ELb0ELb1ELb0ELb1ELb1ELb1ELb1ELb0EEENS1_21CollectiveEpilogueFwdINS6_IJSA_SC_SB_EEES9_NS_10bfloat16_tESG_Li384ELb1ELb1ELb1ELb1EEENS1_36VarlenDynamicPersistentTileSchedulerILi192ELi128ELi384ELi128ELb1ELb1ELb1ELb1ELb1ELb1EEEEEEEEEvNT_6ParamsE)
	.align		4
        /*0124*/ 	.word	index@(__assertfail)
	.align		4
        /*0128*/ 	.word	index@(_ZN7cutlass13device_kernelIN5flash11enable_sm90INS1_16FlashAttnFwdSm90INS1_25CollectiveMainloopFwdSm90ILi2EN4cute5tupleIJNS5_1CILi1EEES8_S8_EEENS6_IJNS7_ILi192EEENS7_ILi160EEENS7_ILi64EEEEEELi64ENS_12float_e4m3_tEfNS_4arch4Sm90ELb0ELb0ELb0ELb0ELb0ELb0ELb0ELb1ELb1ELb1ELb1ELb0EEENS1_21CollectiveEpilogueFwdINS6_IJSA_SC_SB_EEES9_NS_10bfloat16_tESG_Li384ELb0ELb1ELb1ELb1EEENS1_19SingleTileSchedulerILb0ELb1ELb1ELi192EEEEEEEEEvNT_6ParamsE)
	.align		4
        /*012c*/ 	.word	index@(__assertfail)
	.align		4
        /*0130*/ 	.word	index@(_ZN7cutlass13device_kernelIN5flash11enable_sm90INS1_16FlashAttnFwdSm90INS1_25CollectiveMainloopFwdSm90ILi2EN4cute5tupleIJNS5_1CILi1EEES8_S8_EEENS6_IJNS7_ILi192EEENS7_ILi160EEENS7_ILi64EEEEEELi64ENS_12float_e4m3_tEfNS_4arch4Sm90ELb0ELb0ELb0ELb1ELb0ELb0ELb0ELb1ELb1ELb1ELb1ELb0EEENS1_21CollectiveEpilogueFwdINS6_IJSA_SC_SB_EEES9_NS_10bfloat16_tESG_Li384ELb1ELb1ELb1ELb1EEENS1_36VarlenDynamicPersistentTileSchedulerILi192ELi160ELi384ELi128ELb1ELb1ELb1ELb0ELb1ELb1EEEEEEEEEvNT_6ParamsE)
	.align		4
        /*0134*/ 	.word	index@(__assertfail)
	.align		4
        /*0138*/ 	.word	index@(_ZN7cutlass13device_kernelIN5flash11enable_sm90INS1_16FlashAttnFwdSm90INS1_25CollectiveMainloopFwdSm90ILi2EN4cute5tupleIJNS5_1CILi1EEES8_S8_EEENS6_IJNS7_ILi192EEENS7_ILi160EEENS7_ILi64EEEEEELi64ENS_12float_e4m3_tEfNS_4arch4Sm90ELb0ELb0ELb0ELb1ELb0ELb1ELb0ELb1ELb1ELb1ELb1ELb0EEENS1_21CollectiveEpilogueFwdINS6_IJSA_SC_SB_EEES9_NS_10bfloat16_tESG_Li384ELb1ELb1ELb1ELb1EEENS1_36VarlenDynamicPersistentTileSchedulerILi192ELi160ELi384ELi128ELb1ELb1ELb1ELb0ELb1ELb1EEEEEEEEEvNT_6ParamsE)
	.align		4
        /*013c*/ 	.word	index@(__assertfail)
	.align		4
        /*0140*/ 	.word	index@(_ZN7cutlass13device_kernelIN5flash11enable_sm90INS1_16FlashAttnFwdSm90INS1_25CollectiveMainloopFwdSm90ILi2EN4cute5tupleIJNS5_1CILi1EEES8_S8_EEENS6_IJNS7_ILi192EEENS7_ILi160EEENS7_ILi64EEEEEELi64ENS_12float_e4m3_tEfNS_4arch4Sm90ELb0ELb1ELb0ELb0ELb0ELb0ELb0ELb1ELb1ELb1ELb1ELb0EEENS1_21CollectiveEpilogueFwdINS6_IJSA_SC_SB_EEES9_NS_10bfloat16_tESG_Li384ELb0ELb1ELb1ELb1EEENS1_19SingleTileSchedulerILb0ELb1ELb1ELi192EEEEEEEEEvNT_6ParamsE)
	.align		4
        /*0144*/ 	.word	index@(__assertfail)
	.align		4
        /*0148*/ 	.word	index@(_ZN7cutlass13device_kernelIN5flash11enable_sm90INS1_16FlashAttnFwdSm90INS1_25CollectiveMainloopFwdSm90ILi2EN4cute5tupleIJNS5_1CILi1EEES8_S8_EEENS6_IJNS7_ILi192EEENS7_ILi160EEENS7_ILi64EEEEEELi64ENS_12float_e4m3_tEfNS_4arch4Sm90ELb0ELb1ELb0ELb1ELb0ELb0ELb0ELb1ELb1ELb1ELb1ELb0EEENS1_21CollectiveEpilogueFwdINS6_IJSA_SC_SB_EEES9_NS_10bfloat16_tESG_Li384ELb1ELb1ELb1ELb1EEENS1_36VarlenDynamicPersistentTileSchedulerILi192ELi160ELi384ELi128ELb1ELb1ELb1ELb1ELb0ELb1EEEEEEEEEvNT_6ParamsE)
	.align		4
        /*014c*/ 	.word	index@(__assertfail)
	.align		4
        /*0150*/ 	.word	index@(_ZN7cutlass13device_kernelIN5flash11enable_sm90INS1_16FlashAttnFwdSm90INS1_25CollectiveMainloopFwdSm90ILi2EN4cute5tupleIJNS5_1CILi1EEES8_S8_EEENS6_IJNS7_ILi192EEENS7_ILi160EEENS7_ILi64EEEEEELi64ENS_12float_e4m3_tEfNS_4arch4Sm90ELb0ELb1ELb0ELb1ELb0ELb1ELb0ELb1ELb1ELb1ELb1ELb0EEENS1_21CollectiveEpilogueFwdINS6_IJSA_SC_SB_EEES9_NS_10bfloat16_tESG_Li384ELb1ELb1ELb1ELb1EEENS1_36VarlenDynamicPersistentTileSchedulerILi192ELi160ELi384ELi128ELb1ELb1ELb1ELb1ELb0ELb1EEEEEEEEEvNT_6ParamsE)
	.align		4
        /*0154*/ 	.word	index@(__assertfail)
	.align		4
        /*0158*/ 	.word	index@(_ZN7cutlass13device_kernelIN5flash11enable_sm90INS1_16FlashAttnFwdSm90INS1_25CollectiveMainloopFwdSm90ILi2EN4cute5tupleIJNS5_1CILi1EEES8_S8_EEENS6_IJNS7_ILi192EEENS7_ILi160EEENS7_ILi64EEEEEELi64ENS_12float_e4m3_tEfNS_4arch4Sm90ELb1ELb0ELb0ELb0ELb0ELb0ELb0ELb1ELb1ELb1ELb1ELb0EEENS1_21CollectiveEpilogueFwdINS6_IJSA_SC_SB_EEES9_NS_10bfloat16_tESG_Li384ELb0ELb1ELb1ELb1EEENS1_19SingleTileSchedulerILb0ELb1ELb1ELi192EEEEEEEEEvNT_6ParamsE)
	.align		4
        /*015c*/ 	.word	index@(__assertfail)
	.align		4
        /*0160*/ 	.word	index@(_ZN7cutlass13device_kernelIN5flash11enable_sm90INS1_16FlashAttnFwdSm90INS1_25CollectiveMainloopFwdSm90ILi2EN4cute5tupleIJNS5_1CILi1EEES8_S8_EEENS6_IJNS7_ILi192EEENS7_ILi160EEENS7_ILi64EEEEEELi64ENS_12float_e4m3_tEfNS_4arch4Sm90ELb1ELb0ELb0ELb1ELb0ELb0ELb0ELb1ELb1ELb1ELb1ELb0EEENS1_21CollectiveEpilogueFwdINS6_IJSA_SC_SB_EEES9_NS_10bfloat16_tESG_Li384ELb1ELb1ELb1ELb1EEENS1_36VarlenDynamicPersistentTileSchedulerILi192ELi160ELi384ELi128ELb1ELb1ELb1ELb1ELb1ELb1EEEEEEEEEvNT_6ParamsE)
	.align		4
        /*0164*/ 	.word	index@(__assertfail)
	.align		4
        /*0168*/ 	.word	index@(_ZN7cutlass13device_kernelIN5flash11enable_sm90INS1_16FlashAttnFwdSm90INS1_25CollectiveMainloopFwdSm90ILi2EN4cute5tupleIJNS5_1CILi1EEES8_S8_EEENS6_IJNS7_ILi192EEENS7_ILi160EEENS7_ILi64EEEEEELi64ENS_12float_e4m3_tEfNS_4arch4Sm90ELb1ELb0ELb0ELb1ELb0ELb1ELb0ELb1ELb1ELb1ELb1ELb0EEENS1_21CollectiveEpilogueFwdINS6_IJSA_SC_SB_EEES9_NS_10bfloat16_tESG_Li384ELb1ELb1ELb1ELb1EEENS1_36VarlenDynamicPersistentTileSchedulerILi192ELi160ELi384ELi128ELb1ELb1ELb1ELb1ELb1ELb1EEEEEEEEEvNT_6ParamsE)
	.align		4
        /*016c*/ 	.word	index@(__assertfail)
	.align		4
        /*0170*/ 	.word	0x00000000
	.align		4
        /*0174*/ 	.word	0xfffffffe
	.align		4
        /*0178*/ 	.word	0x00000000
	.align		4
        /*017c*/ 	.word	0xfffffffd
	.align		4
        /*0180*/ 	.word	0x00000000
	.align		4
        /*0184*/ 	.word	0xfffffffc


//--------------------- .nv.constant4             --------------------------
	.section	.nv.constant4,"a",@progbits
	.align	8
	.align		8
.nv.constant4:
        /*0000*/ 	.dword	__assertfail
	.align		8
        /*0008*/ 	.dword	__unnamed_1
	.align		8
        /*0010*/ 	.dword	__unnamed_2
	.align		8
        /*0018*/ 	.dword	__unnamed_3
	.align		8
        /*0020*/ 	.dword	__unnamed_4
	.align		8
        /*0028*/ 	.dword	__unnamed_5
	.align		8
        /*0030*/ 	.dword	__unnamed_6
	.align		8
        /*0038*/ 	.dword	_ZZN5flash28permute_output_fp8_VcolmajorIN4cute6TensorINS1_11ArrayEngineIfLm32EEENS1_6LayoutINS1_5tupleIJNS6_IJNS1_1CILi2EEES8_NS7_ILi8EEEEEENS7_ILi1EEESB_EEENS6_IJNS6_IJSB_S8_NS7_ILi4EEEEEENS7_ILi0EEESF_EEEEEEEEEvRT_E9upper_map
	.align		8
        /*0040*/ 	.dword	__unnamed_7
	.align		8
        /*0048*/ 	.dword	__unnamed_8
	.align		8
        /*0050*/ 	.dword	__unnamed_9
	.align		8
        /*0058*/ 	.dword	__unnamed_10
	.align		8
        /*0060*/ 	.dword	__unnamed_11
	.align		8
        /*0068*/ 	.dword	__unnamed_12
	.align		8
        /*0070*/ 	.dword	_ZZN5flash28permute_output_fp8_VcolmajorIN4cute6TensorINS1_11ArrayEngineIfLm48EEENS1_6LayoutINS1_5tupleIJNS6_IJNS1_1CILi2EEES8_NS7_ILi12EEEEEENS7_ILi1EEESB_EEENS6_IJNS6_IJSB_S8_NS7_ILi4EEEEEENS7_ILi0EEESF_EEEEEEEEEvRT_E9upper_map
	.align		8
        /*0078*/ 	.dword	__unnamed_13
	.align		8
        /*0080*/ 	.dword	__unnamed_14
	.align		8
        /*0088*/ 	.dword	__unnamed_15
	.align		8
        /*0090*/ 	.dword	__unnamed_16
	.align		8
        /*0098*/ 	.dword	__unnamed_17
	.align		8
        /*00a0*/ 	.dword	__unnamed_18
	.align		8
        /*00a8*/ 	.dword	_ZZN5flash28permute_output_fp8_VcolmajorIN4cute6TensorINS1_11ArrayEngineIfLm64EEENS1_6LayoutINS1_5tupleIJNS6_IJNS1_1CILi2EEES8_NS7_ILi16EEEEEENS7_ILi1EEESB_EEENS6_IJNS6_IJSB_S8_NS7_ILi4EEEEEENS7_ILi0EEESF_EEEEEEEEEvRT_E9upper_map
	.align		8
        /*00b0*/ 	.dword	__unnamed_19
	.align		8
        /*00b8*/ 	.dword	__unnamed_20
	.align		8
        /*00c0*/ 	.dword	__unnamed_21
	.align		8
        /*00c8*/ 	.dword	__unnamed_22
	.align		8
        /*00d0*/ 	.dword	__unnamed_23
	.align		8
        /*00d8*/ 	.dword	__unnamed_24
	.align		8
        /*00e0*/ 	.dword	_ZZN5flash28permute_output_fp8_VcolmajorIN4cute6TensorINS1_11ArrayEngineIfLm96EEENS1_6LayoutINS1_5tupleIJNS6_IJNS1_1CILi2EEES8_NS7_ILi24EEEEEENS7_ILi1EEESB_EEENS6_IJNS6_IJSB_S8_NS7_ILi4EEEEEENS7_ILi0EEESF_EEEEEEEEEvRT_E9upper_map
	.align		8
        /*00e8*/ 	.dword	__unnamed_25
	.align		8
        /*00f0*/ 	.dword	__unnamed_26
	.align		8
        /*00f8*/ 	.dword	__unnamed_27
	.align		8
        /*0100*/ 	.dword	__unnamed_28
	.align		8
        /*0108*/ 	.dword	__unnamed_29
	.align		8
        /*0110*/ 	.dword	_ZZN5flash28permute_output_fp8_VcolmajorIN4cute6TensorINS1_11ArrayEngineIfLm128EEENS1_6LayoutINS1_5tupleIJNS6_IJNS1_1CILi2EEES8_NS7_ILi32EEEEEENS7_ILi1EEESB_EEENS6_IJNS6_IJSB_S8_NS7_ILi4EEEEEENS7_ILi0EEESF_EEEEEEEEEvRT_E9upper_map
	.align		8
        /*0118*/ 	.dword	__unnamed_30
	.align		8
        /*0120*/ 	.dword	__unnamed_31
	.align		8
        /*0128*/ 	.dword	__unnamed_32
	.align		8
        /*0130*/ 	.dword	__unnamed_33
	.align		8
        /*0138*/ 	.dword	__unnamed_34
	.align		8
        /*0140*/ 	.dword	_ZN72_INTERNAL_86140f17_36_flash_fwd_hdimall_e4m3_split_sm90_cu_3fbc093a_40414cuda3std3__45__cpo5beginE
	.align		8
        /*0148*/ 	.dword	_ZN72_INTERNAL_86140f17_36_flash_fwd_hdimall_e4m3_split_sm90_cu_3fbc093a_40414cuda3std3__45__cpo3endE
	.align		8
        /*0150*/ 	.dword	_ZN72_INTERNAL_86140f17_36_flash_fwd_hdimall_e4m3_split_sm90_cu_3fbc093a_40414cuda3std3__45__cpo6cbeginE
	.align		8
        /*0158*/ 	.dword	_ZN72_INTERNAL_86140f17_36_flash_fwd_hdimall_e4m3_split_sm90_cu_3fbc093a_40414cuda3std3__45__cpo4cendE
	.align		8
        /*0160*/ 	.dword	_ZN72_INTERNAL_86140f17_36_flash_fwd_hdimall_e4m3_split_sm90_cu_3fbc093a_40414cuda3std3__474_GLOBAL__N__86140f17_36_flash_fwd_hdimall_e4m3_split_sm90_cu_3fbc093a_40416ignoreE
	.align		8
        /*0168*/ 	.dword	_ZN72_INTERNAL_86140f17_36_flash_fwd_hdimall_e4m3_split_sm90_cu_3fbc093a_40414cuda3std3__419piecewise_constructE
	.align		8
        /*0170*/ 	.dword	_ZN72_INTERNAL_86140f17_36_flash_fwd_hdimall_e4m3_split_sm90_cu_3fbc093a_40414cuda3std3__48in_placeE
	.align		8
        /*0178*/ 	.dword	_ZN72_INTERNAL_86140f17_36_flash_fwd_hdimall_e4m3_split_sm90_cu_3fbc093a_40414cuda3std6ranges3__45__cpo4swapE
	.align		8
        /*0180*/ 	.dword	_ZN72_INTERNAL_86140f17_36_flash_fwd_hdimall_e4m3_split_sm90_cu_3fbc093a_40414cuda3std6ranges3__45__cpo9iter_moveE
	.align		8
        /*0188*/ 	.dword	_ZN72_INTERNAL_86140f17_36_flash_fwd_hdimall_e4m3_split_sm90_cu_3fbc093a_40414cute7productE
	.align		8
        /*0190*/ 	.dword	_ZN72_INTERNAL_86140f17_36_flash_fwd_hdimall_e4m3_split_sm90_cu_3fbc093a_40414cute1_E
	.align		8
        /*0198*/ 	.dword	$str$23
	.align		8
        /*01a0*/ 	.dword	$str$24


//--------------------- .text._ZN7cutlass13device_kernelIN5flash11enable_sm90INS1_16FlashAttnFwdSm90INS1_25CollectiveMainloopFwdSm90ILi2EN4cute5tupleIJNS5_1CILi1EEES8_S8_EEENS6_IJNS7_ILi128EEESA_NS7_ILi256EEEEEELi256ENS_12float_e4m3_tEfNS_4arch4Sm90ELb0ELb0ELb0ELb0ELb0ELb0ELb0ELb1ELb1ELb1ELb1ELb0EEENS1_21CollectiveEpilogueFwdINS6_IJSA_SB_SA_EEES9_NS_10bfloat16_tESF_Li256ELb0ELb1ELb1ELb1EEENS1_19SingleTileSchedulerILb0ELb1ELb1ELi128EEEEEEEEEvNT_6ParamsE --------------------------
	.section	.text._ZN7cutlass13device_kernelIN5flash11enable_sm90INS1_16FlashAttnFwdSm90INS1_25CollectiveMainloopFwdSm90ILi2EN4cute5tupleIJNS5_1CILi1EEES8_S8_EEENS6_IJNS7_ILi128EEESA_NS7_ILi256EEEEEELi256ENS_12float_e4m3_tEfNS_4arch4Sm90ELb0ELb0ELb0ELb0ELb0ELb0ELb0ELb1ELb1ELb1ELb1ELb0EEENS1_21CollectiveEpilogueFwdINS6_IJSA_SB_SA_EEES9_NS_10bfloat16_tESF_Li256ELb0ELb1ELb1ELb1EEENS1_19SingleTileSchedulerILb0ELb1ELb1ELi128EEEEEEEEEvNT_6ParamsE,"ax",@progbits
	.align	128
.text._ZN7cutlass13device_kernelIN5flash11enable_sm90INS1_16FlashAttnFwdSm90INS1_25CollectiveMainloopFwdSm90ILi2EN4cute5tupleIJNS5_1CILi1EEES8_S8_EEENS6_IJNS7_ILi128EEESA_NS7_ILi256EEEEEELi256ENS_12float_e4m3_tEfNS_4arch4Sm90ELb0ELb0ELb0ELb0ELb0ELb0ELb0ELb1ELb1ELb1ELb1ELb0EEENS1_21CollectiveEpilogueFwdINS6_IJSA_SB_SA_EEES9_NS_10bfloat16_tESF_Li256ELb0ELb1ELb1ELb1EEENS1_19SingleTileSchedulerILb0ELb1ELb1ELi128EEEEEEEEEvNT_6ParamsE:
        .type           _ZN7cutlass13device_kernelIN5flash11enable_sm90INS1_16FlashAttnFwdSm90INS1_25CollectiveMainloopFwdSm90ILi2EN4cute5tupleIJNS5_1CILi1EEES8_S8_EEENS6_IJNS7_ILi128EEESA_NS7_ILi256EEEEEELi256ENS_12float_e4m3_tEfNS_4arch4Sm90ELb0ELb0ELb0ELb0ELb0ELb0ELb0ELb1ELb1ELb1ELb1ELb0EEENS1_21CollectiveEpilogueFwdINS6_IJSA_SB_SA_EEES9_NS_10bfloat16_tESF_Li256ELb0ELb1ELb1ELb1EEENS1_19SingleTileSchedulerILb0ELb1ELb1ELi128EEEEEEEEEvNT_6ParamsE,@function
        .size           _ZN7cutlass13device_kernelIN5flash11enable_sm90INS1_16FlashAttnFwdSm90INS1_25CollectiveMainloopFwdSm90ILi2EN4cute5tupleIJNS5_1CILi1EEES8_S8_EEENS6_IJNS7_ILi128EEESA_NS7_ILi256EEEEEELi256ENS_12float_e4m3_tEfNS_4arch4Sm90ELb0ELb0ELb0ELb0ELb0ELb0ELb0ELb1ELb1ELb1ELb1ELb0EEENS1_21CollectiveEpilogueFwdINS6_IJSA_SB_SA_EEES9_NS_10bfloat16_tESF_Li256ELb0ELb1ELb1ELb1EEENS1_19SingleTileSchedulerILb0ELb1ELb1ELi128EEEEEEEEEvNT_6ParamsE,(.L_x_13257 - _ZN7cutlass13device_kernelIN5flash11enable_sm90INS1_16FlashAttnFwdSm90INS1_25CollectiveMainloopFwdSm90ILi2EN4cute5tupleIJNS5_1CILi1EEES8_S8_EEENS6_IJNS7_ILi128EEESA_NS7_ILi256EEEEEELi256ENS_12float_e4m3_tEfNS_4arch4Sm90ELb0ELb0ELb0ELb0ELb0ELb0ELb0ELb1ELb1ELb1ELb1ELb0EEENS1_21CollectiveEpilogueFwdINS6_IJSA_SB_SA_EEES9_NS_10bfloat16_tESF_Li256ELb0ELb1ELb1ELb1EEENS1_19SingleTileSchedulerILb0ELb1ELb1ELi128EEEEEEEEEvNT_6ParamsE)
        .other          _ZN7cutlass13device_kernelIN5flash11enable_sm90INS1_16FlashAttnFwdSm90INS1_25CollectiveMainloopFwdSm90ILi2EN4cute5tupleIJNS5_1CILi1EEES8_S8_EEENS6_IJNS7_ILi128EEESA_NS7_ILi256EEEEEELi256ENS_12float_e4m3_tEfNS_4arch4Sm90ELb0ELb0ELb0ELb0ELb0ELb0ELb0ELb1ELb1ELb1ELb1ELb0EEENS1_21CollectiveEpilogueFwdINS6_IJSA_SB_SA_EEES9_NS_10bfloat16_tESF_Li256ELb0ELb1ELb1ELb1EEENS1_19SingleTileSchedulerILb0ELb1ELb1ELi128EEEEEEEEEvNT_6ParamsE,@"STO_CUDA_ENTRY STV_DEFAULT"
_ZN7cutlass13device_kernelIN5flash11enable_sm90INS1_16FlashAttnFwdSm90INS1_25CollectiveMainloopFwdSm90ILi2EN4cute5tupleIJNS5_1CILi1EEES8_S8_EEENS6_IJNS7_ILi128EEESA_NS7_ILi256EEEEEELi256ENS_12float_e4m3_tEfNS_4arch4Sm90ELb0ELb0ELb0ELb0ELb0ELb0ELb0ELb1ELb1ELb1ELb1ELb0EEENS1_21CollectiveEpilogueFwdINS6_IJSA_SB_SA_EEES9_NS_10bfloat16_tESF_Li256ELb0ELb1ELb1ELb1EEENS1_19SingleTileSchedulerILb0ELb1ELb1ELi128EEEEEEEEEvNT_6ParamsE:
[----:B------:R-:W0:Y:S02]  /*0000*/  LDC R1, c[0x0][0x28] ;  /* 0x00000a00ff017b82 */ /* 0x000e240000000800 */
[----:B0-----:R-:W-:Y:S01]  /*0010*/  VIADD R1, R1, 0xffffffd0 ;  /* 0xffffffd001017836 */ /* 0x001fe20000000000 */
[----:B------:R-:W0:Y:S01]  /*0020*/  S2R R3, SR_TID.X ;  /* 0x0000000000037919 */ /* 0x000e220000002100 */
[----:B------:R-:W-:Y:S01]  /*0030*/  ELECT P0, URZ, PT ;  /* 0x00000000003f782f */ /* 0x000fe20003800000 */
[----:B------:R-:W-:Y:S01]  /*0040*/  BSSY B0, `(.L_x_0) ;  /* 0x000000d000007945 */ /* 0x000fe20003800000 */
[----:B0-----:R-:W-:-:S05]  /*0050*/  SHF.R.U32.HI R0, RZ, 0x5, R3 ;  /* 0x00000005ff007819 */ /* 0x001fca0000011603 */
[----:B------:R-:W0:Y:S02]  /*0060*/  SHFL.IDX PT, R2, R0, RZ, 0x1f ;  /* 0x00001fff00027589 */ /* 0x000e2400000e0000 */
[----:B0-----:R-:W-:-:S13]  /*0070*/  ISETP.EQ.AND P0, PT, R2, RZ, P0 ;  /* 0x000000ff0200720c */ /* 0x001fda0000702270 */
[----:B------:R-:W-:Y:S05]  /*0080*/  @!P0 BRA `(.L_x_1) ;  /* 0x0000000000208947 */ /* 0x000fea0003800000 */
[----:B------:R-:W-:Y:S02]  /*0090*/  ULDC.64 UR4, c[0x0][0x198] ;  /* 0x0000660000047ab9 */ /* 0x000fe40000000a00 */
[----:B------:R-:W-:Y:S02]  /*00a0*/  UIADD3 UR6, UP0, UR4, 0x370, URZ ;  /* 0x0000037004067890 */ /* 0x000fe4000ff1e03f */
[----:B------:R-:W-:Y:S02]  /*00b0*/  UIADD3 UR4, UP1, UR4, 0x470, URZ ;  /* 0x0000047004047890 */ /* 0x000fe4000ff3e03f */
[----:B------:R-:W-:Y:S02]  /*00c0*/  UIADD3.X UR7, URZ, UR5, URZ, UP0, !UPT ;  /* 0x000000053f077290 */ /* 0x000fe400087fe43f */
[----:B------:R-:W-:-:S07]  /*00d0*/  UIADD3.X UR5, URZ, UR5, URZ, UP1, !UPT ;  /* 0x000000053f057290 */ /* 0x000fce0008ffe43f */
[----:B------:R0:W-:Y:S02]  /*00e0*/  UTMACCTL.PF [UR6] ;  /* 0x00000000060079b9 */ /* 0x0001e40008040000 */
[----:B------:R0:W-:Y:S02]  /*00f0*/  UTMACCTL.PF [UR4] ;  /* 0x00000000040079b9 */ /* 0x0001e40008040000 */
[----:B0-----:R-:W-:Y:S01]  /*0100*/  NOP ;  /* 0x0000000000007918 */ /* 0x001fe20000000000 */
.L_x_1:
[----:B------:R-:W-:Y:S05]  /*0110*/  BSYNC B0 ;  /* 0x0000000000007941 */ /* 0x000fea0003800000 */
.L_x_0:
[----:B------:R-:W-:Y:S01]  /*0120*/  VOTEU.ANY UP0, P0 ;  /* 0x00000000003f7886 */ /* 0x000fe20000000100 */
[----:B------:R-:W0:Y:S01]  /*0130*/  SHFL.IDX PT, R2, R0, RZ, 0x1f ;  /* 0x00001fff00027589 */ /* 0x000e2200000e0000 */
[----:B------:R-:W-:Y:S01]  /*0140*/  UMOV UR4, 0x80 ;  /* 0x0000008000047882 */ /* 0x000fe20000000000 */
[----:B------:R-:W-:Y:S01]  /*0150*/  UMOV UR7, 0x100 ;  /* 0x0000010000077882 */ /* 0x000fe20000000000 */
[----:B------:R-:W-:Y:S01]  /*0160*/  SHF.R.U32.HI R18, RZ, 0x7, R3 ;  /* 0x00000007ff127819 */ /* 0x000fe20000011603 */
[----:B------:R-:W1:Y:S01]  /*0170*/  @UP0 S2UR UR8, SR_CgaCtaId ;  /* 0x00000000000809c3 */ /* 0x000e620000008800 */
[----:B------:R-:W-:Y:S01]  /*0180*/  @UP0 UMOV UR6, 0x400 ;  /* 0x0000040000060882 */ /* 0x000fe20000000000 */
[----:B------:R-:W-:-:S04]  /*0190*/  @UP0 UIADD3 UR4, -UR4, 0x100000, URZ ;  /* 0x0010000004040890 */ /* 0x000fc8000fffe13f */
[----:B------:R-:W-:Y:S02]  /*01a0*/  @UP0 USHF.L.U32 UR5, UR4, 0xb, URZ ;  /* 0x0000000b04050899 */ /* 0x000fe4000800063f */
[----:B------:R-:W-:Y:S01]  /*01b0*/  @UP0 USHF.L.U32 UR4, UR4, 0x1, URZ ;  /* 0x0000000104040899 */ /* 0x000fe2000800063f */
[----:B------:R-:W-:Y:S01]  /*01c0*/  VOTEU.ANY UP1, P0 ;  /* 0x00000000003f7886 */ /* 0x000fe20000020100 */
[----:B0-----:R-:W-:Y:S02]  /*01d0*/  ISETP.NE.AND P1, PT, R2, RZ, PT ;  /* 0x000000ff0200720c */ /* 0x001fe40003f25270 */
[----:B------:R0:W2:Y:S01]  /*01e0*/  SHFL.IDX PT, R2, R18, RZ, 0x1f ;  /* 0x00001fff12027589 */ /* 0x0000a200000e0000 */
[----:B-1----:R-:W-:Y:S02]  /*01f0*/  @UP0 ULEA UR8, UR8, UR6, 0x18 ;  /* 0x0000000608080291 */ /* 0x002fe4000f8ec03f */
[----:B------:R-:W-:-:S04]  /*0200*/  @UP0 UIADD3 UR6, -UR7, 0x100000, URZ ;  /* 0x0010000007060890 */ /* 0x000fc8000fffe13f */
[----:B------:R-:W-:Y:S02]  /*0210*/  @UP0 USHF.L.U32 UR7, UR6, 0xb, URZ ;  /* 0x0000000b06070899 */ /* 0x000fe4000800063f */
[----:B------:R-:W-:Y:S01]  /*0220*/  @UP0 USHF.L.U32 UR6, UR6, 0x1, URZ ;  /* 0x0000000106060899 */ /* 0x000fe2000800063f */
[----:B------:R-:W-:Y:S01]  /*0230*/  VOTEU.ANY UP0, P0 ;  /* 0x00000000003f7886 */ /* 0x000fe20000000100 */
[----:B------:R-:W1:Y:S04]  /*0240*/  FENCE.VIEW.ASYNC.S ;  /* 0x00000000000073c6 */ /* 0x000e680000000000 */
[----:B-1----:R0:W1:Y:S06]  /*0250*/  @UP0 SYNCS.EXCH.64 URZ, [UR8+0x38800], UR4 ;  /* 0x03880004083f05b2 */ /* 0x00206c0008000100 */
[----:B------:R0:W3:Y:S02]  /*0260*/  @UP1 SYNCS.EXCH.64 URZ, [UR8+0x38820], UR6 ;  /* 0x03882006083f15b2 */ /* 0x0000e40008000100 */
[----:B0-----:R-:W-:Y:S05]  /*0270*/  @P1 BRA `(.L_x_2) ;  /* 0x0000000000481947 */ /* 0x001fea0003800000 */
[----:B------:R-:W0:Y:S01]  /*0280*/  S2UR UR5, SR_CgaCtaId ;  /* 0x00000000000579c3 */ /* 0x000e220000008800 */
[----:B------:R-:W-:Y:S01]  /*0290*/  UMOV UR4, 0x400 ;  /* 0x0000040000047882 */ /* 0x000fe20000000000 */
[----:B------:R-:W-:Y:S01]  /*02a0*/  UMOV UR6, 0x1 ;  /* 0x0000000100067882 */ /* 0x000fe20000000000 */
[----:B------:R-:W-:Y:S01]  /*02b0*/  UMOV UR7, 0x2 ;  /* 0x0000000200077882 */ /* 0x000fe20000000000 */
[----:B------:R-:W-:Y:S01]  /*02c0*/  ELECT P0, URZ, PT ;  /* 0x00000000003f782f */ /* 0x000fe20003800000 */
[----:B0-----:R-:W-:Y:S02]  /*02d0*/  ULEA UR8, UR5, UR4, 0x18 ;  /* 0x0000000405087291 */ /* 0x001fe4000f8ec03f */
[----:B------:R-:W-:-:S04]  /*02e0*/  UIADD3 UR4, -UR6, 0x100000, URZ ;  /* 0x0010000006047890 */ /* 0x000fc8000fffe13f */
[----:B------:R-:W-:Y:S02]  /*02f0*/  USHF.L.U32 UR5, UR4, 0xb, URZ ;  /* 0x0000000b04057899 */ /* 0x000fe4000800063f */
[----:B------:R-:W-:Y:S02]  /*0300*/  USHF.L.U32 UR4, UR4, 0x1, URZ ;  /* 0x0000000104047899 */ /* 0x000fe4000800063f */
[----:B------:R-:W-:-:S04]  /*0310*/  UIADD3 UR6, -UR7, 0x100000, URZ ;  /* 0x0010000007067890 */ /* 0x000fc8000fffe13f */
[----:B------:R-:W-:Y:S02]  /*0320*/  USHF.L.U32 UR7, UR6, 0xb, URZ ;  /* 0x0000000b06077899 */ /* 0x000fe4000800063f */
[----:B------:R-:W-:Y:S01]  /*0330*/  USHF.L.U32 UR6, UR6, 0x1, URZ ;  /* 0x0000000106067899 */ /* 0x000fe2000800063f */
[----:B------:R-:W0:Y:S03]  /*0340*/  FENCE.VIEW.ASYNC.S ;  /* 0x00000000000073c6 */ /* 0x000e260000000000 */
[----:B0-----:R0:W4:Y:S08]  /*0350*/  SYNCS.EXCH.64 URZ, [UR8+0x38830], UR4 ;  /* 0x03883004083f75b2 */ /* 0x0011300008000100 */
[----:B------:R0:W0:Y:S01]  /*0360*/  SYNCS.EXCH.64 URZ, [UR8+0x38840], UR6 ;  /* 0x03884006083f75b2 */ /* 0x0000220008000100 */
[----:B------:R0:W0:Y:S01]  /*0370*/  SYNCS.EXCH.64 URZ, [UR8+0x38838], UR4 ;  /* 0x03883804083f75b2 */ /* 0x0000220008000100 */
[----:B------:R0:W0:Y:S01]  /*0380*/  SYNCS.EXCH.64 URZ, [UR8+0x38848], UR6 ;  /* 0x03884806083f75b2 */ /* 0x0000220008000100 */
[----:B------:R-:W-:Y:S01]  /*0390*/  NOP ;  /* 0x0000000000007918 */ /* 0x000fe20000000000 */
.L_x_2:
[----:B------:R-:W5:Y:S01]  /*03a0*/  SHFL.IDX PT, R3, R0, RZ, 0x1f ;  /* 0x00001fff00037589 */ /* 0x000f6200000e0000 */
[----:B------:R-:W-:Y:S01]  /*03b0*/  NOP ;  /* 0x0000000000007918 */ /* 0x000fe20000000000 */
[----:B-----5:R-:W-:-:S13]  /*03c0*/  ISETP.NE.AND P0, PT, R3, RZ, PT ;  /* 0x000000ff0300720c */ /* 0x020fda0003f05270 */
[----:B------:R-:W-:Y:S05]  /*03d0*/  @P0 BRA `(.L_x_3) ;  /* 0x0000000000480947 */ /* 0x000fea0003800000 */
[----:B0-----:R-:W0:Y:S01]  /*03e0*/  S2UR UR5, SR_CgaCtaId ;  /* 0x00000000000579c3 */ /* 0x001e220000008800 */
        /* <DEDUP_REMOVED lines=12> */
[----:B0-----:R0:W0:Y:S08]  /*04b0*/  SYNCS.EXCH.64 URZ, [UR8+0x38850], UR4 ;  /* 0x03885004083f75b2 */ /* 0x0010300008000100 */
[----:B------:R0:W0:Y:S01]  /*04c0*/  SYNCS.EXCH.64 URZ, [UR8+0x38860], UR6 ;  /* 0x03886006083f75b2 */ /* 0x0000220008000100 */
[----:B------:R0:W0:Y:S01]  /*04d0*/  SYNCS.EXCH.64 URZ, [UR8+0x38858], UR4 ;  /* 0x03885804083f75b2 */ /* 0x0000220008000100 */
[----:B------:R0:W0:Y:S01]  /*04e0*/  SYNCS.EXCH.64 URZ, [UR8+0x38868], UR6 ;  /* 0x03886806083f75b2 */ /* 0x0000220008000100 */
[----:B------:R-:W-:Y:S01]  /*04f0*/  NOP ;  /* 0x0000000000007918 */ /* 0x000fe20000000000 */
.L_x_3:
[----:B------:R-:W5:Y:S01]  /*0500*/  SHFL.IDX PT, R3, R0, RZ, 0x1f ;  /* 0x00001fff00037589 */ /* 0x000f6200000e0000 */
[----:B------:R-:W-:Y:S01]  /*0510*/  NOP ;  /* 0x0000000000007918 */ /* 0x000fe20000000000 */
[----:B-----5:R-:W-:-:S13]  /*0520*/  ISETP.NE.AND P0, PT, R3, RZ, PT ;  /* 0x000000ff0300720c */ /* 0x020fda0003f05270 */
[----:B------:R-:W-:Y:S05]  /*0530*/  @P0 BRA `(.L_x_4) ;  /* 0x0000000000380947 */ /* 0x000fea0003800000 */
[----:B0-----:R-:W0:Y:S01]  /*0540*/  S2UR UR5, SR_CgaCtaId ;  /* 0x00000000000579c3 */ /* 0x001e220000008800 */
[----:B------:R-:W-:Y:S01]  /*0550*/  UMOV UR4, 0x400 ;  /* 0x0000040000047882 */ /* 0x000fe20000000000 */
[----:B------:R-:W-:Y:S01]  /*0560*/  UMOV UR7, 0x1 ;  /* 0x0000000100077882 */ /* 0x000fe20000000000 */
[----:B------:R-:W-:Y:S01]  /*0570*/  ELECT P0, URZ, PT ;  /* 0x00000000003f782f */ /* 0x000fe20003800000 */
[----:B0-----:R-:W-:Y:S02]  /*0580*/  ULEA UR6, UR5, UR4, 0x18 ;  /* 0x0000000405067291 */ /* 0x001fe4000f8ec03f */
[----:B------:R-:W-:-:S04]  /*0590*/  UIADD3 UR4, -UR7, 0x100000, URZ ;  /* 0x0010000007047890 */ /* 0x000fc8000fffe13f */
[----:B------:R-:W-:Y:S02]  /*05a0*/  USHF.L.U32 UR5, UR4, 0xb, URZ ;  /* 0x0000000b04057899 */ /* 0x000fe4000800063f */
[----:B------:R-:W-:Y:S01]  /*05b0*/  USHF.L.U32 UR4, UR4, 0x1, URZ ;  /* 0x0000000104047899 */ /* 0x000fe2000800063f */
[----:B------:R-:W0:Y:S11]  /*05c0*/  FENCE.VIEW.ASYNC.S ;  /* 0x00000000000073c6 */ /* 0x000e360000000000 */
[----:B0-----:R0:W0:Y:S01]  /*05d0*/  SYNCS.EXCH.64 URZ, [UR6+0x38870], UR4 ;  /* 0x03887004063f75b2 */ /* 0x0010220008000100 */
[----:B------:R0:W0:Y:S01]  /*05e0*/  SYNCS.EXCH.64 URZ, [UR6+0x38880], UR4 ;  /* 0x03888004063f75b2 */ /* 0x0000220008000100 */
[----:B------:R0:W0:Y:S01]  /*05f0*/  SYNCS.EXCH.64 URZ, [UR6+0x38878], UR4 ;  /* 0x03887804063f75b2 */ /* 0x0000220008000100 */
[----:B------:R0:W0:Y:S01]  /*0600*/  SYNCS.EXCH.64 URZ, [UR6+0x38888], UR4 ;  /* 0x03888804063f75b2 */ /* 0x0000220008000100 */
[----:B------:R-:W-:Y:S01]  /*0610*/  NOP ;  /* 0x0000000000007918 */ /* 0x000fe20000000000 */
.L_x_4:
        /* <DEDUP_REMOVED lines=22> */
.L_x_5:
        /* <DEDUP_REMOVED lines=22> */
.L_x_6:
[----:B--2---:R-:W-:Y:S01]  /*08e0*/  ISETP.NE.AND P0, PT, R2, RZ, PT ;  /* 0x000000ff0200720c */ /* 0x004fe20003f05270 */
[----:B------:R-:W-:Y:S01]  /*08f0*/  IMAD.MOV.U32 R2, RZ, RZ, 0x1 ;  /* 0x00000001ff027424 */ /* 0x000fe200078e00ff */
[----:B------:R-:W-:Y:S01]  /*0900*/  NOP ;  /* 0x0000000000007918 */ /* 0x000fe20000000000 */
[----:B------:R-:W-:Y:S01]  /*0910*/  ULDC.64 UR40, c[0x0][0x208] ;  /* 0x0000820000287ab9 */ /* 0x000fe20000000a00 */
[----:B------:R-:W-:Y:S02]  /*0920*/  BSSY B6, `(.L_x_7) ;  /* 0x0000e99000067945 */ /* 0x000fe40003800000 */
[----:B------:R-:W-:-:S05]  /*0930*/  SEL R2, R2, 0x2, !P0 ;  /* 0x0000000202027807 */ /* 0x000fca0004000000 */
[----:B------:R2:W-:Y:S01]  /*0940*/  STL [R1+0x24], R2 ;  /* 0x0000240201007387 */ /* 0x0005e20000100800 */
[----:B01-34-:R-:W-:Y:S06]  /*0950*/  BAR.SYNC.DEFER_BLOCKING 0x0 ;  /* 0x0000000000007b1d */ /* 0x01bfec0000010000 */
[----:B------:R-:W-:Y:S05]  /*0960*/  @!P0 BRA `(.L_x_8) ;  /* 0x000000a400bc8947 */ /* 0x000fea0003800000 */
.L_x_9:
[----:B------:R-:W-:-:S08]  /*0970*/  NOP ;  /* 0x0000000000007918 */ /* 0x000fd00000000000 */
[----:B------:R-:W0:Y:S02]  /*0980*/  USETMAXREG.TRY_ALLOC.CTAPOOL UP0, 0xf0 ;  /* 0x000000f0000079c8 */ /* 0x000e240008000600 */
[----:B0-----:R-:W-:-:S13]  /*0990*/  PLOP3.LUT P0, PT, PT, PT, UP0, 0x80, 0x0 ;  /* 0x000000000000781c */ /* 0x001fda0003f0f008 */
[----:B------:R-:W-:Y:S05]  /*09a0*/  @!P0 BRA `(.L_x_9) ;  /* 0xfffffffc00f08947 */ /* 0x000fea000383ffff */
[----:B--2---:R-:W0:Y:S01]  /*09b0*/  LDC R2, c[0x0][0xc50] ;  /* 0x00031400ff027b82 */ /* 0x004e220000000800 */
[----:B------:R-:W1:Y:S07]  /*09c0*/  S2R R24, SR_TID.X ;  /* 0x0000000000187919 */ /* 0x000e6e0000002100 */
[----:B------:R-:W2:Y:S08]  /*09d0*/  S2UR UR4, SR_CTAID.Y ;  /* 0x00000000000479c3 */ /* 0x000eb00000002600 */
[----:B------:R-:W3:Y:S08]  /*09e0*/  S2UR UR39, SR_CTAID.Z ;  /* 0x00000000002779c3 */ /* 0x000ef00000002700 */
[----:B------:R-:W-:Y:S06]  /*09f0*/  BAR.ARV 0x8, 0x180 ;  /* 0x0206000000007b1d */ /* 0x000fec0000002000 */
[----:B0-----:R-:W-:Y:S01]  /*0a00*/  ISETP.NE.AND P1, PT, R2, 0x1, PT ;  /* 0x000000010200780c */ /* 0x001fe20003f25270 */
[----:B--2---:R-:W-:Y:S01]  /*0a10*/  IMAD.U32 R16, RZ, RZ, UR4 ;  /* 0x00000004ff107e24 */ /* 0x004fe2000f8e00ff */
[----:B-1----:R-:W-:-:S11]  /*0a20*/  LOP3.LUT R4, R24, 0xffffff80, RZ, 0xc0, !PT ;  /* 0xffffff8018047812 */ /* 0x002fd600078ec0ff */
[----:B------:R-:W0:Y:S01]  /*0a30*/  @P1 LDC R0, c[0x0][0xc54] ;  /* 0x00031500ff001b82 */ /* 0x000e220000000800 */
[----:B------:R-:W-:-:S07]  /*0a40*/  ISETP.NE.AND P0, PT, R4, 0x80, PT ;  /* 0x000000800400780c */ /* 0x000fce0003f05270 */
[----:B------:R-:W1:Y:S08]  /*0a50*/  @P1 LDC R3, c[0x0][0xc58] ;  /* 0x00031600ff031b82 */ /* 0x000e700000000800 */
[----:B------:R-:W-:Y:S06]  /*0a60*/  @!P0 BAR.ARV 0x9, 0x100 ;  /* 0x0244000000008b1d */ /* 0x000fec0000002000 */
[----:B---3--:R-:W-:Y:S01]  /*0a70*/  ISETP.LE.AND P0, PT, RZ, UR39, PT ;  /* 0x00000027ff007c0c */ /* 0x008fe2000bf03270 */
[----:B0-----:R-:W-:-:S05]  /*0a80*/  @P1 IMAD.HI.U32 R0, R0, UR4, RZ ;  /* 0x0000000400001c27 */ /* 0x001fca000f8e00ff */
[----:B-1----:R-:W-:-:S05]  /*0a90*/  @P1 SHF.R.U32.HI R16, RZ, R3, R0 ;  /* 0x00000003ff101219 */ /* 0x002fca0000011600 */
[----:B------:R-:W-:-:S04]  /*0aa0*/  IMAD.MOV R3, RZ, RZ, -R16 ;  /* 0x000000ffff037224 */ /* 0x000fc800078e0a10 */
[----:B------:R-:W-:Y:S01]  /*0ab0*/  IMAD R19, R2, R3, UR4 ;  /* 0x0000000402137e24 */ /* 0x000fe2000f8e0203 */
[----:B------:R-:W-:Y:S06]  /*0ac0*/  @!P0 BRA `(.L_x_10) ;  /* 0x000000e400f88947 */ /* 0x000fec0003800000 */
[----:B------:R-:W0:Y:S01]  /*0ad0*/  LDC.64 R12, c[0x0][0x990] ;  /* 0x00026400ff0c7b82 */ /* 0x000e220000000a00 */
[----:B------:R-:W-:-:S07]  /*0ae0*/  USHF.R.S32.HI UR38, URZ, 0x1f, UR39 ;  /* 0x0000001f3f267899 */ /* 0x000fce0008011427 */
[----:B------:R-:W1:Y:S08]  /*0af0*/  LDC.64 R20, c[0x0][0x998] ;  /* 0x00026600ff147b82 */ /* 0x000e700000000a00 */
[----:B------:R-:W2:Y:S01]  /*0b00*/  LDC R27, c[0x0][0x424] ;  /* 0x00010900ff1b7b82 */ /* 0x000ea20000000800 */
[----:B0-----:R-:W-:-:S04]  /*0b10*/  ISETP.NE.U32.AND P0, PT, R12, RZ, PT ;  /* 0x000000ff0c00720c */ /* 0x001fc80003f05070 */
[----:B------:R-:W-:Y:S02]  /*0b20*/  ISETP.NE.AND.EX P0, PT, R13, RZ, PT, P0 ;  /* 0x000000ff0d00720c */ /* 0x000fe40003f05300 */
[----:B-1----:R-:W-:-:S04]  /*0b30*/  ISETP.NE.U32.AND P1, PT, R20, RZ, PT ;  /* 0x000000ff1400720c */ /* 0x002fc80003f25070 */
[----:B------:R-:W-:-:S07]  /*0b40*/  ISETP.NE.AND.EX P1, PT, R21, RZ, PT, P1 ;  /* 0x000000ff1500720c */ /* 0x000fce0003f25310 */
[----:B------:R-:W0:Y:S01]  /*0b50*/  @P0 LDC.64 R8, c[0x0][0x9a8] ;  /* 0x00026a00ff080b82 */ /* 0x000e220000000a00 */
[----:B------:R-:W-:-:S07]  /*0b60*/  @P0 SHF.R.S32.HI R7, RZ, 0x1f, R16 ;  /* 0x0000001fff070819 */ /* 0x000fce0000011410 */
[----:B------:R-:W1:Y:S08]  /*0b70*/  @P1 LDC.64 R10, c[0x0][0x9b8] ;  /* 0x00026e00ff0a1b82 */ /* 0x000e700000000a00 */
[----:B------:R-:W3:Y:S08]  /*0b80*/  @P0 LDC.64 R14, c[0x0][0x9b0] ;  /* 0x00026c00ff0e0b82 */ /* 0x000ef00000000a00 */
[----:B------:R-:W4:Y:S01]  /*0b90*/  @P1 LDC.64 R22, c[0x0][0x9c0] ;  /* 0x00027000ff161b82 */ /* 0x000f220000000a00 */
[----:B0-----:R-:W-:-:S02]  /*0ba0*/  @P0 IMAD R0, R8, UR38, RZ ;  /* 0x0000002608000c24 */ /* 0x001fc4000f8e02ff */
[----:B------:R-:W-:-:S04]  /*0bb0*/  @P0 IMAD.WIDE.U32 R2, R8, UR39, RZ ;  /* 0x0000002708020c25 */ /* 0x000fc8000f8e00ff */
[----:B------:R-:W-:Y:S02]  /*0bc0*/  @P0 IMAD R9, R9, UR39, R0 ;  /* 0x0000002709090c24 */ /* 0x000fe4000f8e0200 */
[C---:B-1----:R-:W-:Y:S02]  /*0bd0*/  @P1 IMAD R4, R10.reuse, UR38, RZ ;  /* 0x000000260a041c24 */ /* 0x042fe4000f8e02ff */
[----:B------:R-:W-:Y:S01]  /*0be0*/  @P0 IMAD.IADD R3, R3, 0x1, R9 ;  /* 0x0000000103030824 */ /* 0x000fe200078e0209 */
[----:B------:R-:W-:Y:S01]  /*0bf0*/  @P1 SHF.R.S32.HI R9, RZ, 0x1f, R16 ;  /* 0x0000001fff091819 */ /* 0x000fe20000011410 */
[----:B------:R-:W-:Y:S02]  /*0c00*/  @P1 IMAD R11, R11, UR39, R4 ;  /* 0x000000270b0b1c24 */ /* 0x000fe4000f8e0204 */
[----:B------:R-:W-:-:S04]  /*0c10*/  @P1 IMAD.WIDE.U32 R4, R10, UR39, RZ ;  /* 0x000000270a041c25 */ /* 0x000fc8000f8e00ff */
[-C--:B---3--:R-:W-:Y:S02]  /*0c20*/  @P0 IMAD R7, R7, R14.reuse, RZ ;  /* 0x0000000e07070224 */ /* 0x088fe400078e02ff */
[----:B------:R-:W-:Y:S02]  /*0c30*/  @P1 IMAD.IADD R5, R5, 0x1, R11 ;  /* 0x0000000105051824 */ /* 0x000fe400078e020b */
[----:B------:R-:W-:-:S04]  /*0c40*/  @P0 IMAD.WIDE.U32 R2, R16, R14, R2 ;  /* 0x0000000e10020225 */ /* 0x000fc800078e0002 */
[-C--:B----4-:R-:W-:Y:S02]  /*0c50*/  @P1 IMAD R0, R9, R22.reuse, RZ ;  /* 0x0000001609001224 */ /* 0x090fe400078e02ff */
[C---:B------:R-:W-:Y:S02]  /*0c60*/  @P0 IMAD R9, R16.reuse, R15, R7 ;  /* 0x0000000f10090224 */ /* 0x040fe400078e0207 */
[C---:B------:R-:W-:Y:S02]  /*0c70*/  @P1 IMAD R11, R16.reuse, R23, R0 ;  /* 0x00000017100b1224 */ /* 0x040fe400078e0200 */
[----:B------:R-:W-:Y:S01]  /*0c80*/  @P1 IMAD.WIDE.U32 R6, R16, R22, R4 ;  /* 0x0000001610061225 */ /* 0x000fe200078e0004 */
[----:B------:R-:W-:-:S03]  /*0c90*/  @P0 LEA R4, P2, R2, R12, 0x2 ;  /* 0x0000000c02040211 */ /* 0x000fc600078410ff */
[----:B------:R-:W-:Y:S01]  /*0ca0*/  @P1 IMAD.IADD R0, R7, 0x1, R11 ;  /* 0x0000000107001824 */ /* 0x000fe200078e020b */
[C---:B------:R-:W-:Y:S01]  /*0cb0*/  @P1 LEA R8, P3, R6.reuse, R20, 0x2 ;  /* 0x0000001406081211 */ /* 0x040fe200078610ff */
[----:B------:R-:W-:Y:S02]  /*0cc0*/  @P0 IMAD.IADD R3, R3, 0x1, R9 ;  /* 0x0000000103030824 */ /* 0x000fe400078e0209 */
[----:B------:R-:W-:Y:S01]  /*0cd0*/  IMAD.MOV.U32 R7, RZ, RZ, 0x3f800000 ;  /* 0x3f800000ff077424 */ /* 0x000fe200078e00ff */
[----:B------:R-:W-:Y:S01]  /*0ce0*/  @P1 LEA.HI.X R9, R6, R21, R0, 0x2, P3 ;  /* 0x0000001506091211 */ /* 0x000fe200018f1400 */
[----:B------:R-:W-:Y:S01]  /*0cf0*/  IMAD.MOV.U32 R0, RZ, RZ, 0x3f800000 ;  /* 0x3f800000ff007424 */ /* 0x000fe200078e00ff */
[----:B------:R-:W-:Y:S01]  /*0d00*/  @P0 LEA.HI.X R5, R2, R13, R3, 0x2, P2 ;  /* 0x0000000d02050211 */ /* 0x000fe200010f1403 */
[----:B------:R-:W0:Y:S04]  /*0d10*/  LDC R6, c[0x0][0x2f0] ;  /* 0x0000bc00ff067b82 */ /* 0x000e280000000800 */
[----:B------:R1:W5:Y:S04]  /*0d20*/  @P1 LDG.E R0, desc[UR40][R8.64] ;  /* 0x0000002808001981 */ /* 0x000368000c1e1900 */
[----:B------:R-:W3:Y:S01]  /*0d30*/  LDC.64 R2, c[0x0][0x418] ;  /* 0x00010600ff027b82 */ /* 0x000ee20000000a00 */
[----:B------:R1:W5:Y:S01]  /*0d40*/  @P0 LDG.E R7, desc[UR40][R4.64] ;  /* 0x0000002804070981 */ /* 0x000362000c1e1900 */
[----:B---3--:R-:W-:-:S04]  /*0d50*/  ISETP.NE.U32.AND P0, PT, R2, RZ, PT ;  /* 0x000000ff0200720c */ /* 0x008fc80003f05070 */
[----:B------:R-:W-:-:S04]  /*0d60*/  ISETP.NE.AND.EX P0, PT, R3, RZ, PT, P0 ;  /* 0x000000ff0300720c */ /* 0x000fc80003f05300 */
[----:B--2---:R-:W-:-:S05]  /*0d70*/  SEL R27, R27, 0x1, P0 ;  /* 0x000000011b1b7807 */ /* 0x004fca0000000000 */
[----:B0-----:R-:W-:-:S05]  /*0d80*/  IMAD R27, R27, R6, RZ ;  /* 0x000000061b1b7224 */ /* 0x001fca00078e02ff */
[C---:B------:R-:W-:Y:S01]  /*0d90*/  ISETP.GE.AND P0, PT, R27.reuse, 0x1, PT ;  /* 0x000000011b00780c */ /* 0x040fe20003f06270 */
[----:B------:R-:W-:-:S05]  /*0da0*/  VIADD R2, R27, 0x7f ;  /* 0x0000007f1b027836 */ /* 0x000fca0000000000 */
[----:B------:R-:W-:-:S04]  /*0db0*/  SHF.R.S32.HI R3, RZ, 0x1f, R2 ;  /* 0x0000001fff037819 */ /* 0x000fc80000011402 */
[----:B------:R-:W-:Y:S01]  /*0dc0*/  LEA.HI R3, R3, R2, RZ, 0x7 ;  /* 0x0000000203037211 */ /* 0x000fe200078f38ff */
[----:B------:R-:W-:Y:S01]  /*0dd0*/  IMAD.MOV.U32 R2, RZ, RZ, RZ ;  /* 0x000000ffff027224 */ /* 0x000fe200078e00ff */
[----:B------:R-:W-:Y:S02]  /*0de0*/  LOP3.LUT R17, R19, 0xffff, RZ, 0xc0, !PT ;  /* 0x0000ffff13117812 */ /* 0x000fe400078ec0ff */
[----:B------:R-:W-:Y:S01]  /*0df0*/  SHF.R.S32.HI R26, RZ, 0x7, R3 ;  /* 0x00000007ff1a7819 */ /* 0x000fe20000011403 */
[----:B-1----:R-:W-:Y:S06]  /*0e00*/  @!P0 BRA `(.L_x_11) ;  /* 0x0000000000788947 */ /* 0x002fec0003800000 */
[----:B------:R-:W-:-:S04]  /*0e10*/  SHF.R.U32.HI R5, RZ, 0x10, R19 ;  /* 0x00000010ff057819 */ /* 0x000fc80000011613 */
[----:B------:R-:W-:-:S13]  /*0e20*/  ISETP.NE.AND P0, PT, R5, RZ, PT ;  /* 0x000000ff0500720c */ /* 0x000fda0003f05270 */
[----:B------:R-:W0:Y:S02]  /*0e30*/  @!P0 LDC R5, c[0x0][0x9f0] ;  /* 0x00027c00ff058b82 */ /* 0x000e240000000800 */
[-C--:B0-----:R-:W-:Y:S02]  /*0e40*/  IABS R9, R5.reuse ;  /* 0x0000000500097213 */ /* 0x081fe40000000000 */
[----:B------:R-:W-:Y:S02]  /*0e50*/  IADD3 R4, R26, -0x1, R5 ;  /* 0xffffffff1a047810 */ /* 0x000fe40007ffe005 */
[----:B------:R-:W0:Y:S01]  /*0e60*/  I2F.RP R6, R9 ;  /* 0x0000000900067306 */ /* 0x000e220000209400 */
[----:B------:R-:W-:-:S05]  /*0e70*/  IABS R10, R5 ;  /* 0x00000005000a7213 */ /* 0x000fca0000000000 */
[----:B------:R-:W-:Y:S02]  /*0e80*/  IMAD.MOV R10, RZ, RZ, -R10 ;  /* 0x000000ffff0a7224 */ /* 0x000fe400078e0a0a */
[----:B0-----:R-:W0:Y:S02]  /*0e90*/  MUFU.RCP R6, R6 ;  /* 0x0000000600067308 */ /* 0x001e240000001000 */
[----:B0-----:R-:W-:Y:S01]  /*0ea0*/  VIADD R2, R6, 0xffffffe ;  /* 0x0ffffffe06027836 */ /* 0x001fe20000000000 */
[----:B------:R-:W-:Y:S02]  /*0eb0*/  IABS R6, R4 ;  /* 0x0000000400067213 */ /* 0x000fe40000000000 */
[----:B------:R-:W-:-:S03]  /*0ec0*/  LOP3.LUT R4, R4, R5, RZ, 0x3c, !PT ;  /* 0x0000000504047212 */ /* 0x000fc600078e3cff */
[----:B------:R0:W1:Y:S01]  /*0ed0*/  F2I.FTZ.U32.TRUNC.NTZ R3, R2 ;  /* 0x0000000200037305 */ /* 0x000062000021f000 */
[----:B------:R-:W-:Y:S01]  /*0ee0*/  ISETP.GE.AND P2, PT, R4, RZ, PT ;  /* 0x000000ff0400720c */ /* 0x000fe20003f46270 */
[----:B0-----:R-:W-:Y:S02]  /*0ef0*/  IMAD.MOV.U32 R2, RZ, RZ, RZ ;  /* 0x000000ffff027224 */ /* 0x001fe400078e00ff */
[----:B-1----:R-:W-:-:S04]  /*0f00*/  IMAD.MOV R8, RZ, RZ, -R3 ;  /* 0x000000ffff087224 */ /* 0x002fc800078e0a03 */
[----:B------:R-:W-:-:S04]  /*0f10*/  IMAD R11, R8, R9, RZ ;  /* 0x00000009080b7224 */ /* 0x000fc800078e02ff */
[----:B------:R-:W-:-:S04]  /*0f20*/  IMAD.HI.U32 R3, R3, R11, R2 ;  /* 0x0000000b03037227 */ /* 0x000fc800078e0002 */
[----:B------:R-:W-:Y:S02]  /*0f30*/  IMAD.MOV.U32 R2, RZ, RZ, R10 ;  /* 0x000000ffff027224 */ /* 0x000fe400078e000a */
[----:B------:R-:W-:-:S04]  /*0f40*/  IMAD.HI.U32 R3, R3, R6, RZ ;  /* 0x0000000603037227 */ /* 0x000fc800078e00ff */
[----:B------:R-:W-:-:S05]  /*0f50*/  IMAD R2, R3, R2, R6 ;  /* 0x0000000203027224 */ /* 0x000fca00078e0206 */
[----:B------:R-:W-:-:S13]  /*0f60*/  ISETP.GT.U32.AND P1, PT, R9, R2, PT ;  /* 0x000000020900720c */ /* 0x000fda0003f24070 */
[----:B------:R-:W-:Y:S02]  /*0f70*/  @!P1 IMAD.IADD R2, R2, 0x1, -R9 ;  /* 0x0000000102029824 */ /* 0x000fe400078e0a09 */
[----:B------:R-:W-:Y:S01]  /*0f80*/  @!P1 VIADD R3, R3, 0x1 ;  /* 0x0000000103039836 */ /* 0x000fe20000000000 */
[----:B------:R-:W-:Y:S02]  /*0f90*/  ISETP.NE.AND P1, PT, R5, RZ, PT ;  /* 0x000000ff0500720c */ /* 0x000fe40003f25270 */
[----:B------:R-:W-:-:S13]  /*0fa0*/  ISETP.GE.U32.AND P0, PT, R2, R9, PT ;  /* 0x000000090200720c */ /* 0x000fda0003f06070 */
[----:B------:R-:W-:-:S04]  /*0fb0*/  @P0 VIADD R3, R3, 0x1 ;  /* 0x0000000103030836 */ /* 0x000fc80000000000 */
[----:B------:R-:W-:-:S04]  /*0fc0*/  IMAD.MOV.U32 R2, RZ, RZ, R3 ;  /* 0x000000ffff027224 */ /* 0x000fc800078e0003 */
[----:B------:R-:W-:Y:S01]  /*0fd0*/  @!P2 IMAD.MOV R2, RZ, RZ, -R2 ;  /* 0x000000ffff02a224 */ /* 0x000fe200078e0a02 */
[----:B------:R-:W-:-:S07]  /*0fe0*/  @!P1 LOP3.LUT R2, RZ, R5, RZ, 0x33, !PT ;  /* 0x00000005ff029212 */ /* 0x000fce00078e33ff */
.L_x_11:
[-C--:B------:R-:W-:Y:S01]  /*0ff0*/  IMAD R17, R17, R2.reuse, RZ ;  /* 0x0000000211117224 */ /* 0x080fe200078e02ff */
[----:B------:R-:W-:Y:S01]  /*1000*/  ULDC UR4, c[0x0][0x988] ;  /* 0x0002620000047ab9 */ /* 0x000fe20000000800 */
[----:B------:R-:W-:Y:S01]  /*1010*/  VIADD R120, R24, 0xffffff80 ;  /* 0xffffff8018787836 */ /* 0x000fe20000000000 */
[----:B------:R-:W-:Y:S02]  /*1020*/  PLOP3.LUT P0, PT, PT, PT, PT, 0x80, 0x0 ;  /* 0x000000000000781c */ /* 0x000fe40003f0f070 */
[----:B------:R-:W-:Y:S02]  /*1030*/  CS2R R92, SRZ ;  /* 0x00000000005c7805 */ /* 0x000fe4000001ff00 */
[----:B------:R-:W-:Y:S01]  /*1040*/  VIADDMNMX R26, R17, R2, R26, PT ;  /* 0x00000002111a7246 */ /* 0x000fe2000380011a */
[----:B-----5:R-:W-:Y:S01]  /*1050*/  FMUL.FTZ R2, R7, R0 ;  /* 0x0000000007027220 */ /* 0x020fe20000410000 */
[----:B------:R-:W-:Y:S01]  /*1060*/  IMAD.MOV.U32 R0, RZ, RZ, RZ ;  /* 0x000000ffff007224 */ /* 0x000fe200078e00ff */
[----:B------:R-:W-:-:S02]  /*1070*/  CS2R R4, SRZ ;  /* 0x0000000000047805 */ /* 0x000fc4000001ff00 */
[----:B------:R-:W-:Y:S01]  /*1080*/  ISETP.GT.AND P1, PT, R26, R17, PT ;  /* 0x000000111a00720c */ /* 0x000fe20003f24270 */
[----:B------:R-:W-:Y:S01]  /*1090*/  FMUL.FTZ R2, R2, UR4 ;  /* 0x0000000402027c20 */ /* 0x000fe20008410000 */
[----:B------:R-:W-:Y:S02]  /*10a0*/  CS2R R154, SRZ ;  /* 0x00000000009a7805 */ /* 0x000fe4000001ff00 */
[----:B------:R-:W-:Y:S02]  /*10b0*/  CS2R R30, SRZ ;  /* 0x00000000001e7805 */ /* 0x000fe4000001ff00 */
[----:B------:R-:W-:Y:S02]  /*10c0*/  CS2R R28, SRZ ;  /* 0x00000000001c7805 */ /* 0x000fe4000001ff00 */
[----:B------:R-:W-:Y:S02]  /*10d0*/  CS2R R112, SRZ ;  /* 0x0000000000707805 */ /* 0x000fe4000001ff00 */
[----:B------:R-:W-:-:S02]  /*10e0*/  CS2R R72, SRZ ;  /* 0x0000000000487805 */ /* 0x000fc4000001ff00 */
[----:B------:R-:W-:Y:S02]  /*10f0*/  CS2R R84, SRZ ;  /* 0x0000000000547805 */ /* 0x000fe4000001ff00 */
[----:B------:R-:W-:Y:S02]  /*1100*/  CS2R R152, SRZ ;  /* 0x0000000000987805 */ /* 0x000fe4000001ff00 */
[----:B------:R-:W-:Y:S01]  /*1110*/  CS2R R38, SRZ ;  /* 0x0000000000267805 */ /* 0x000fe2000001ff00 */
[----:B------:R-:W-:Y:S01]  /*1120*/  IMAD.MOV.U32 R34, RZ, RZ, RZ ;  /* 0x000000ffff227224 */ /* 0x000fe200078e00ff */
[----:B------:R-:W-:Y:S02]  /*1130*/  CS2R R36, SRZ ;  /* 0x0000000000247805 */ /* 0x000fe4000001ff00 */
[----:B------:R-:W-:Y:S02]  /*1140*/  CS2R R100, SRZ ;  /* 0x0000000000647805 */ /* 0x000fe4000001ff00 */
[----:B------:R-:W-:-:S02]  /*1150*/  CS2R R76, SRZ ;  /* 0x00000000004c7805 */ /* 0x000fc4000001ff00 */
[----:B------:R-:W-:Y:S01]  /*1160*/  CS2R R46, SRZ ;  /* 0x00000000002e7805 */ /* 0x000fe2000001ff00 */
[----:B------:R-:W-:Y:S01]  /*1170*/  IMAD.MOV.U32 R42, RZ, RZ, RZ ;  /* 0x000000ffff2a7224 */ /* 0x000fe200078e00ff */
[----:B------:R-:W-:Y:S02]  /*1180*/  CS2R R32, SRZ ;  /* 0x0000000000207805 */ /* 0x000fe4000001ff00 */
[----:B------:R-:W-:Y:S02]  /*1190*/  CS2R R44, SRZ ;  /* 0x00000000002c7805 */ /* 0x000fe4000001ff00 */
[----:B------:R-:W-:Y:S02]  /*11a0*/  CS2R R108, SRZ ;  /* 0x00000000006c7805 */ /* 0x000fe4000001ff00 */
[----:B------:R-:W-:Y:S02]  /*11b0*/  CS2R R68, SRZ ;  /* 0x0000000000447805 */ /* 0x000fe4000001ff00 */
[----:B------:R-:W-:Y:S01]  /*11c0*/  CS2R R54, SRZ ;  /* 0x0000000000367805 */ /* 0x000fe2000001ff00 */
[----:B------:R-:W-:Y:S01]  /*11d0*/  IMAD.MOV.U32 R50, RZ, RZ, RZ ;  /* 0x000000ffff327224 */ /* 0x000fe200078e00ff */
[----:B------:R-:W-:-:S02]  /*11e0*/  CS2R R24, SRZ ;  /* 0x0000000000187805 */ /* 0x000fc4000001ff00 */
[----:B------:R-:W-:Y:S02]  /*11f0*/  CS2R R52, SRZ ;  /* 0x0000000000347805 */ /* 0x000fe4000001ff00 */
[----:B------:R-:W-:Y:S02]  /*1200*/  CS2R R116, SRZ ;  /* 0x0000000000747805 */ /* 0x000fe4000001ff00 */
[----:B------:R-:W-:Y:S02]  /*1210*/  CS2R R48, SRZ ;  /* 0x0000000000307805 */ /* 0x000fe4000001ff00 */
[----:B------:R-:W-:Y:S02]  /*1220*/  CS2R R22, SRZ ;  /* 0x0000000000167805 */ /* 0x000fe4000001ff00 */
[----:B------:R-:W-:Y:S01]  /*1230*/  CS2R R62, SRZ ;  /* 0x00000000003e7805 */ /* 0x000fe2000001ff00 */
[----:B------:R-:W-:Y:S01]  /*1240*/  IMAD.MOV.U32 R58, RZ, RZ, RZ ;  /* 0x000000ffff3a7224 */ /* 0x000fe200078e00ff */
[----:B------:R-:W-:Y:S01]  /*1250*/  CS2R R60, SRZ ;  /* 0x00000000003c7805 */ /* 0x000fe2000001ff00 */
[----:B------:R-:W-:Y:S01]  /*1260*/  IMAD.MOV.U32 R121, RZ, RZ, RZ ;  /* 0x000000ffff797224 */ /* 0x000fe200078e00ff */
        /* <DEDUP_REMOVED lines=8> */
[----:B------:R-:W-:Y:S02]  /*12f0*/  CS2R R86, SRZ ;  /* 0x0000000000567805 */ /* 0x000fe4000001ff00 */
[----:B------:R-:W-:Y:S02]  /*1300*/  CS2R R82, SRZ ;  /* 0x0000000000527805 */ /* 0x000fe4000001ff00 */
[----:B------:R-:W-:Y:S02]  /*1310*/  CS2R R12, SRZ ;  /* 0x00000000000c7805 */ /* 0x000fe4000001ff00 */
        /* <DEDUP_REMOVED lines=26> */
[----:B------:R-:W-:Y:S06]  /*14c0*/  @!P1 BRA `(.L_x_12) ;  /* 0x0000005c00b09947 */ /* 0x000fec0003800000 */
[----:B------:R-:W-:Y:S01]  /*14d0*/  SHF.R.S32.HI R3, RZ, 0x1f, R120 ;  /* 0x0000001fff037819 */ /* 0x000fe20000011478 */
[----:B------:R-:W0:Y:S01]  /*14e0*/  S2UR UR5, SR_CgaCtaId ;  /* 0x00000000000579c3 */ /* 0x000e220000008800 */
[----:B------:R-:W-:Y:S02]  /*14f0*/  UMOV UR36, 0x400 ;  /* 0x0000040000247882 */ /* 0x000fe40000000000 */
[----:B------:R-:W-:-:S04]  /*1500*/  LEA.HI R19, R3, R120, RZ, 0x7 ;  /* 0x0000007803137211 */ /* 0x000fc800078f38ff */
[----:B------:R-:W-:-:S06]  /*1510*/  SHF.R.S32.HI R0, RZ, 0x7, R19 ;  /* 0x00000007ff007819 */ /* 0x000fcc0000011413 */
[----:B------:R-:W1:Y:S01]  /*1520*/  SHFL.IDX PT, R0, R0, RZ, 0x1f ;  /* 0x00001fff00007589 */ /* 0x000e6200000e0000 */
[----:B0-----:R-:W-:-:S04]  /*1530*/  ULEA UR36, UR5, UR36, 0x18 ;  /* 0x0000002405247291 */ /* 0x001fc8000f8ec03f */
[----:B------:R-:W-:-:S04]  /*1540*/  UIADD3 UR5, UR36, 0x20400, URZ ;  /* 0x0002040024057890 */ /* 0x000fc8000fffe03f */
[----:B------:R-:W-:Y:S01]  /*1550*/  ULOP3.LUT UP0, URZ, UR5, 0x3ff, URZ, 0xc0, !UPT ;  /* 0x000003ff053f7892 */ /* 0x000fe2000f80c03f */
[----:B-1----:R-:W-:-:S05]  /*1560*/  R2UR UR37, R0 ;  /* 0x00000000002572ca */ /* 0x002fca00000e0000 */
[----:B------:R-:W-:-:S08]  /*1570*/  PLOP3.LUT P0, PT, PT, PT, UP0, 0x80, 0x0 ;  /* 0x000000000000781c */ /* 0x000fd00003f0f008 */
[----:B------:R-:W-:-:S04]  /*1580*/  ULEA.HI UR4, UR37, UR37, URZ, 0x1 ;  /* 0x0000002525047291 */ /* 0x000fc8000f8f083f */
[----:B------:R-:W-:-:S04]  /*1590*/  ULOP3.LUT UR4, UR4, 0x1e, URZ, 0xc0, !UPT ;  /* 0x0000001e04047892 */ /* 0x000fc8000f8ec03f */
[----:B------:R-:W-:-:S04]  /*15a0*/  UIADD3 UR4, UR37, -UR4, URZ ;  /* 0x8000000425047290 */ /* 0x000fc8000fffe03f */
[----:B------:R-:W-:-:S04]  /*15b0*/  ULEA UR4, UR4, UR5, 0xd ;  /* 0x0000000504047291 */ /* 0x000fc8000f8e683f */
[----:B------:R-:W-:-:S04]  /*15c0*/  USHF.R.U32.HI UR4, URZ, 0x4, UR4 ;  /* 0x000000043f047899 */ /* 0x000fc80008011604 */
[----:B------:R-:W-:Y:S01]  /*15d0*/  ULOP3.LUT UR42, UR4, 0x3fff, URZ, 0xc0, !UPT ;  /* 0x00003fff042a7892 */ /* 0x000fe2000f8ec03f */
[----:B------:R-:W-:Y:S11]  /*15e0*/  @!P0 BRA `(.L_x_13) ;  /* 0x0000000000408947 */ /* 0x000ff60003800000 */
[----:B------:R-:W-:Y:S01]  /*15f0*/  MOV R0, 0x0 ;  /* 0x0000000000007802 */ /* 0x000fe20000000f00 */
[----:B------:R-:W-:Y:S01]  /*1600*/  ULDC.64 UR4, c[0x4][0x198] ;  /* 0x0100660000047ab9 */ /* 0x000fe20000000a00 */
[----:B------:R-:W-:Y:S01]  /*1610*/  ULDC.64 UR6, c[0x4][0x98] ;  /* 0x0100260000067ab9 */ /* 0x000fe20000000a00 */
[----:B------:R-:W-:Y:S01]  /*1620*/  IMAD.U32 R4, RZ, RZ, UR4 ;  /* 0x00000004ff047e24 */ /* 0x000fe2000f8e00ff */
[----:B------:R0:W1:Y:S01]  /*1630*/  LDC.64 R14, c[0x4][R0] ;  /* 0x01000000000e7b82 */ /* 0x0000620000000a00 */
[----:B------:R-:W-:Y:S01]  /*1640*/  IMAD.U32 R5, RZ, RZ, UR5 ;  /* 0x00000005ff057e24 */ /* 0x000fe2000f8e00ff */
[----:B------:R-:W-:Y:S01]  /*1650*/  ULDC.64 UR4, c[0x4][0x1a0] ;  /* 0x0100680000047ab9 */ /* 0x000fe20000000a00 */
[----:B------:R-:W-:Y:S02]  /*1660*/  IMAD.U32 R10, RZ, RZ, UR6 ;  /* 0x00000006ff0a7e24 */ /* 0x000fe4000f8e00ff */
[----:B------:R-:W-:Y:S02]  /*1670*/  IMAD.U32 R6, RZ, RZ, UR4 ;  /* 0x00000004ff067e24 */ /* 0x000fe4000f8e00ff */
[----:B------:R-:W-:-:S02]  /*1680*/  IMAD.U32 R7, RZ, RZ, UR5 ;  /* 0x00000005ff077e24 */ /* 0x000fc4000f8e00ff */
[----:B------:R-:W-:Y:S02]  /*1690*/  IMAD.U32 R11, RZ, RZ, UR7 ;  /* 0x00000007ff0b7e24 */ /* 0x000fe4000f8e00ff */
[----:B------:R-:W-:Y:S02]  /*16a0*/  IMAD.MOV.U32 R8, RZ, RZ, 0x70 ;  /* 0x00000070ff087424 */ /* 0x000fe400078e00ff */
[----:B------:R-:W-:Y:S02]  /*16b0*/  IMAD.MOV.U32 R12, RZ, RZ, 0x1 ;  /* 0x00000001ff0c7424 */ /* 0x000fe400078e00ff */
[----:B0-----:R-:W-:-:S07]  /*16c0*/  IMAD.MOV.U32 R13, RZ, RZ, RZ ;  /* 0x000000ffff0d7224 */ /* 0x001fce00078e00ff */
[----:B------:R-:W-:-:S07]  /*16d0*/  LEPC R20, `(.L_x_13) ;  /* 0x000000001014794e */ /* 0x000fce0000000000 */
[----:B-1----:R-:W-:Y:S05]  /*16e0*/  CALL.ABS.NOINC R14 ;  /* 0x000000000e007343 */ /* 0x002fea0003c00000 */
.L_x_13:
[----:B------:R-:W2:Y:S01]  /*16f0*/  LDL.LU R20, [R1+0x24] ;  /* 0x0000240001147983 */ /* 0x000ea20000300800 */
[----:B------:R-:W-:-:S04]  /*1700*/  SHF.L.U32 R3, RZ, 0x1f, RZ ;  /* 0x0000001fff037819 */ /* 0x000fc800000006ff */
[----:B------:R-:W0:Y:S01]  /*1710*/  SYNCS.PHASECHK.TRANS64.TRYWAIT P1, [UR36+0x38800], R3 ;  /* 0x03880003ff0075a7 */ /* 0x000e220008020164 */
[----:B--2---:R-:W-:-:S04]  /*1720*/  LOP3.LUT R0, R20, 0x1, RZ, 0xfc, !PT ;  /* 0x0000000114007812 */ /* 0x004fc800078efcff */
[----:B------:R-:W-:Y:S01]  /*1730*/  ISETP.NE.AND P0, PT, R0, 0x3, PT ;  /* 0x000000030000780c */ /* 0x000fe20003f05270 */
[----:B0-----:R-:W-:-:S12]  /*1740*/  @!P1 BRA `(.L_x_14) ;  /* 0x000000d800e09947 */ /* 0x001fd80003800000 */
.L_x_97:
[----:B------:R-:W-:Y:S05]  /*1750*/  @!P0 BRA `(.L_x_15) ;  /* 0x0000000000048947 */ /* 0x000fea0003800000 */
[----:B------:R-:W-:Y:S01]  /*1760*/  BPT.TRAP 0x1 ;  /* 0x000000040000795c */ /* 0x000fe20000300000 */
.L_x_15:
[----:B------:R1:W2:Y:S01]  /*1770*/  SYNCS.PHASECHK.TRANS64.TRYWAIT P2, [UR36+0x38830], R3 ;  /* 0x03883003ff0075a7 */ /* 0x0002a20008040164 */
[----:B------:R-:W-:Y:S05]  /*1780*/  @!P0 BRA `(.L_x_16) ;  /* 0x0000000000048947 */ /* 0x000fea0003800000 */
[----:B------:R-:W-:Y:S01]  /*1790*/  BPT.TRAP 0x1 ;  /* 0x000000040000795c */ /* 0x000fe20000300000 */
.L_x_16:
[----:B0-----:R-:W0:Y:S01]  /*17a0*/  S2R R0, SR_TID.X ;  /* 0x0000000000007919 */ /* 0x001e220000002100 */
[----:B------:R-:W-:Y:S01]  /*17b0*/  IMAD.U32 R4, RZ, RZ, UR42 ;  /* 0x0000002aff047e24 */ /* 0x000fe2000f8e00ff */
[----:B0-----:R-:W-:-:S04]  /*17c0*/  LOP3.LUT R0, R0, 0x7f, RZ, 0xc0, !PT ;  /* 0x0000007f00007812 */ /* 0x001fc800078ec0ff */
[----:B------:R-:W-:Y:S01]  /*17d0*/  ISETP.NE.AND P1, PT, R0, RZ, PT ;  /* 0x000000ff0000720c */ /* 0x000fe20003f25270 */
[----:B--2---:R-:W-:-:S12]  /*17e0*/  @P2 BRA `(.L_x_17) ;  /* 0x0000000000082947 */ /* 0x004fd80003800000 */
[----:B------:R-:W0:Y:S02]  /*17f0*/  SYNCS.PHASECHK.TRANS64.TRYWAIT P2, [UR36+0x38830], R3 ;  /* 0x03883003ff0075a7 */ /* 0x000e240008040164 */
[----:B0-----:R-:W-:Y:S05]  /*1800*/  @!P2 BRA `(.L_x_18) ;  /* 0x000000d800c8a947 */ /* 0x001fea0003800000 */
.L_x_17:
[----:B------:R-:W-:Y:S05]  /*1810*/  WARPSYNC.ALL ;  /* 0x0000000000007948 */ /* 0x000fea0003800000 */
[----:B------:R-:W-:Y:S01]  /*1820*/  IMAD.MOV.U32 R8, RZ, RZ, RZ ;  /* 0x000000ffff087224 */ /* 0x000fe200078e00ff */
[----:B------:R-:W-:Y:S01]  /*1830*/  LOP3.LUT R4, R4, 0x10000, RZ, 0xfc, !PT ;  /* 0x0001000004047812 */ /* 0x000fe200078efcff */
[----:B------:R-:W-:Y:S02]  /*1840*/  IMAD.MOV.U32 R25, RZ, RZ, RZ ;  /* 0x000000ffff197224 */ /* 0x000fe400078e00ff */
[----:B------:R-:W-:Y:S01]  /*1850*/  IMAD.MOV.U32 R5, RZ, RZ, 0x40000040 ;  /* 0x40000040ff057424 */ /* 0x000fe200078e00ff */
[----:B------:R-:W-:Y:S01]  /*1860*/  UIADD3 UR4, UR36, 0x28400, URZ ;  /* 0x0002840024047890 */ /* 0x000fe2000fffe03f */
[----:B------:R-:W-:Y:S01]  /*1870*/  R2UR UR8, R4 ;  /* 0x00000000040872ca */ /* 0x000fe200000e0000 */
[----:B------:R-:W-:-:S02]  /*1880*/  WARPGROUP.ARRIVE ;  /* 0x00000000000079c5 */ /* 0x000fc40000000000 */
[----:B------:R-:W-:Y:S01]  /*1890*/  R2UR UR9, R5 ;  /* 0x00000000050972ca */ /* 0x000fe200000e0000 */
[----:B------:R-:W-:Y:S01]  /*18a0*/  USHF.R.U32.HI UR4, URZ, 0x4, UR4 ;  /* 0x000000043f047899 */ /* 0x000fe20008011604 */
[----:B------:R-:W-:Y:S01]  /*18b0*/  R2UR UR32, R4 ;  /* 0x00000000042072ca */ /* 0x000fe200000e0000 */
[----:B------:R-:W-:Y:S01]  /*18c0*/  UMOV UR11, 0x40000040 ;  /* 0x40000040000b7882 */ /* 0x000fe20000000000 */
[----:B------:R-:W-:Y:S01]  /*18d0*/  UMOV UR13, 0x40000040 ;  /* 0x40000040000d7882 */ /* 0x000fe20000000000 */
[----:B------:R-:W-:Y:S01]  /*18e0*/  ULOP3.LUT UR4, UR4, 0x3fff, URZ, 0xc0, !UPT ;  /* 0x00003fff04047892 */ /* 0x000fe2000f8ec03f */
[----:B------:R-:W-:Y:S01]  /*18f0*/  LOP3.LUT R19, R19, 0xffffff80, RZ, 0xc0, !PT ;  /* 0xffffff8013137812 */ /* 0x000fe200078ec0ff */
[----:B------:R-:W-:Y:S01]  /*1900*/  UMOV UR15, 0x40000040 ;  /* 0x40000040000f7882 */ /* 0x000fe20000000000 */
[----:B------:R-:W-:Y:S01]  /*1910*/  UMOV UR17, 0x40000040 ;  /* 0x4000004000117882 */ /* 0x000fe20000000000 */
[----:B------:R-:W-:Y:S01]  /*1920*/  ULOP3.LUT UR6, UR4, 0x10000, URZ, 0xfc, !UPT ;  /* 0x0001000004067892 */ /* 0x000fe2000f8efc3f */
[----:B01----:R-:W-:Y:S01]  /*1930*/  IMAD.MOV.U32 R3, RZ, RZ, -0x2 ;  /* 0xfffffffeff037424 */ /* 0x003fe200078e00ff */
[----:B------:R-:W-:Y:S01]  /*1940*/  UMOV UR19, 0x40000040 ;  /* 0x4000004000137882 */ /* 0x000fe20000000000 */
[----:B------:R-:W-:Y:S01]  /*1950*/  UMOV UR21, 0x40000040 ;  /* 0x4000004000157882 */ /* 0x000fe20000000000 */
[----:B------:R-:W-:Y:S01]  /*1960*/  UIADD3 UR14, UR6, 0x4, URZ ;  /* 0x00000004060e7890 */ /* 0x000fe2000fffe03f */
[----:B------:R-:W-:Y:S01]  /*1970*/  IMAD.IADD R19, R120, 0x1, -R19 ;  /* 0x0000000178137824 */ /* 0x000fe200078e0a13 */
[----:B------:R-:W-:Y:S01]  /*1980*/  UIADD3 UR12, UR32, 0x4, URZ ;  /* 0x00000004200c7890 */ /* 0x000fe2000fffe03f */
[----:B------:R-:W-:Y:S01]  /*1990*/  P2R R92, PR, RZ, 0x2 ;  /* 0x00000002ff5c7803 */ /* 0x000fe20000000000 */
[----:B------:R-:W-:Y:S01]  /*19a0*/  UMOV UR10, UR6 ;  /* 0x00000006000a7c82 */ /* 0x000fe20008000000 */
[----:B------:R-:W-:Y:S01]  /*19b0*/  UIADD3 UR16, UR32, 0x6, URZ ;  /* 0x0000000620107890 */ /* 0x000fe2000fffe03f */
[----:B------:R-:W-:Y:S01]  /*19c0*/  QGMMA.64x128x32.F32.E4M3.E4M3 R28, gdesc[UR8], RZ, !UPT, gsb0 ;  /* 0x01e00000081c79f3 */ /* 0x000fe2000c0008ff */
[----:B------:R-:W-:Y:S01]  /*19d0*/  UIADD3 UR8, UR32, 0x2, URZ ;  /* 0x0000000220087890 */ /* 0x000fe2000fffe03f */
[----:B------:R-:W-:Y:S01]  /*19e0*/  SHF.R.S32.HI R0, RZ, 0x1f, R19 ;  /* 0x0000001fff007819 */ /* 0x000fe20000011413 */
[----:B------:R-:W-:Y:S01]  /*19f0*/  UIADD3 UR10, UR6, 0x2, URZ ;  /* 0x00000002060a7890 */ /* 0x000fe2000fffe03f */
[----:B------:R-:W-:Y:S01]  /*1a00*/  P2R R94, PR, RZ, 0x1 ;  /* 0x00000001ff5e7803 */ /* 0x000fe20000000000 */
[----:B------:R-:W-:Y:S01]  /*1a10*/  UMOV UR9, 0x40000040 ;  /* 0x4000004000097882 */ /* 0x000fe20000000000 */
[----:B------:R-:W-:Y:S01]  /*1a20*/  UMOV UR11, 0x40000040 ;  /* 0x40000040000b7882 */ /* 0x000fe20000000000 */
[----:B------:R-:W-:Y:S01]  /*1a30*/  UIADD3 UR18, UR6, 0x6, URZ ;  /* 0x0000000606127890 */ /* 0x000fe2000fffe03f */
[----:B------:R-:W-:Y:S01]  /*1a40*/  LEA.HI R0, R0, R19, RZ, 0x2 ;  /* 0x0000001300007211 */ /* 0x000fe200078f10ff */
[----:B------:R-:W-:Y:S01]  /*1a50*/  UIADD3 UR20, UR32, 0x400, URZ ;  /* 0x0000040020147890 */ /* 0x000fe2000fffe03f */
[----:B------:R-:W0:Y:S01]  /*1a60*/  S2UR UR5, SR_CgaCtaId ;  /* 0x00000000000579c3 */ /* 0x000e220000008800 */
[----:B------:R-:W-:Y:S01]  /*1a70*/  UIADD3 UR22, UR6, 0x400, URZ ;  /* 0x0000040006167890 */ /* 0x000fe2000fffe03f */
[----:B------:R-:W-:Y:S01]  /*1a80*/  LOP3.LUT R0, R0, 0x7ffffffc, RZ, 0xc0, !PT ;  /* 0x7ffffffc00007812 */ /* 0x000fe200078ec0ff */
[----:B------:R-:W-:Y:S01]  /*1a90*/  UMOV UR23, 0x40000040 ;  /* 0x4000004000177882 */ /* 0x000fe20000000000 */
[----:B------:R-:W-:Y:S01]  /*1aa0*/  UIADD3 UR24, UR32, 0x402, URZ ;  /* 0x0000040220187890 */ /* 0x000fe2000fffe03f */
[--C-:B------:R-:W-:Y:S01]  /*1ab0*/  IMAD.MOV.U32 R96, RZ, RZ, R25.reuse ;  /* 0x000000ffff607224 */ /* 0x100fe200078e0019 */
[----:B------:R-:W-:Y:S01]  /*1ac0*/  UIADD3 UR26, UR6, 0x402, URZ ;  /* 0x00000402061a7890 */ /* 0x000fe2000fffe03f */
[----:B------:R-:W-:Y:S01]  /*1ad0*/  IMAD.IADD R0, R19, 0x1, -R0 ;  /* 0x0000000113007824 */ /* 0x000fe200078e0a00 */
[----:B------:R-:W-:Y:S01]  /*1ae0*/  UMOV UR25, 0x40000040 ;  /* 0x4000004000197882 */ /* 0x000fe20000000000 */
[----:B------:R-:W-:Y:S01]  /*1af0*/  UMOV UR27, 0x40000040 ;  /* 0x40000040001b7882 */ /* 0x000fe20000000000 */
[----:B------:R-:W-:Y:S01]  /*1b00*/  UIADD3 UR28, UR32, 0x404, URZ ;  /* 0x00000404201c7890 */ /* 0x000fe2000fffe03f */
[----:B------:R-:W-:Y:S01]  /*1b10*/  IMAD R0, R0, R3, 0x80 ;  /* 0x0000008000007424 */ /* 0x000fe200078e0203 */
[----:B------:R-:W-:Y:S01]  /*1b20*/  UIADD3 UR30, UR6, 0x404, URZ ;  /* 0x00000404061e7890 */ /* 0x000fe2000fffe03f */
[----:B------:R-:W-:Y:S01]  /*1b30*/  IMAD.MOV.U32 R98, RZ, RZ, R25 ;  /* 0x000000ffff627224 */ /* 0x000fe200078e0019 */
[----:B------:R-:W-:Y:S01]  /*1b40*/  UMOV UR29, 0x40000040 ;  /* 0x40000040001d7882 */ /* 0x000fe20000000000 */
[----:B------:R-:W-:Y:S01]  /*1b50*/  UMOV UR31, 0x40000040 ;  /* 0x40000040001f7882 */ /* 0x000fe20000000000 */
[----:B------:R-:W-:Y:S01]  /*1b60*/  UIADD3 UR32, UR32, 0x406, URZ ;  /* 0x0000040620207890 */ /* 0x000fe2000fffe03f */
[----:B------:R-:W-:Y:S01]  /*1b70*/  IMAD.IADD R27, R0, 0x1, R27 ;  /* 0x00000001001b7824 */ /* 0x000fe200078e021b */
[----:B------:R-:W-:Y:S01]  /*1b80*/  UIADD3 UR34, UR6, 0x406, URZ ;  /* 0x0000040606227890 */ /* 0x000fe2000fffe03f */
[----:B------:R-:W-:Y:S01]  /*1b90*/  IMAD.MOV.U32 R100, RZ, RZ, R25 ;  /* 0x000000ffff647224 */ /* 0x000fe200078e0019 */
[----:B------:R-:W-:Y:S01]  /*1ba0*/  UMOV UR33, 0x40000040 ;  /* 0x4000004000217882 */ /* 0x000fe20000000000 */
[----:B------:R-:W-:Y:S01]  /*1bb0*/  UMOV UR35, 0x40000040 ;  /* 0x4000004000237882 */ /* 0x000fe20000000000 */
[----:B------:R-:W-:-:S02]  /*1bc0*/  IMAD R0, R26, -0x80, R27 ;  /* 0xffffff801a007824 */ /* 0x000fc400078e021b */
[--C-:B------:R-:W-:Y:S02]  /*1bd0*/  IMAD.MOV.U32 R102, RZ, RZ, R25.reuse ;  /* 0x000000ffff667224 */ /* 0x100fe400078e0019 */
[--C-:B------:R-:W-:Y:S01]  /*1be0*/  IMAD.MOV.U32 R104, RZ, RZ, R25.reuse ;  /* 0x000000ffff687224 */ /* 0x100fe200078e0019 */
[C---:B------:R-:W-:Y:S01]  /*1bf0*/  ISETP.GT.AND P4, PT, R0.reuse, RZ, PT ;  /* 0x000000ff0000720c */ /* 0x040fe20003f84270 */
[--C-:B------:R-:W-:Y:S01]  /*1c00*/  IMAD.MOV.U32 R106, RZ, RZ, R25.reuse ;  /* 0x000000ffff6a7224 */ /* 0x100fe200078e0019 */
[C---:B------:R-:W-:Y:S01]  /*1c10*/  ISETP.GT.AND P3, PT, R0.reuse, 0x1, PT ;  /* 0x000000010000780c */ /* 0x040fe20003f64270 */
        /* <DEDUP_REMOVED lines=9> */
[----:B------:R-:W-:Y:S01]  /*1cb0*/  ISETP.GT.AND P0, PT, R0, 0x60, PT ;  /* 0x000000600000780c */ /* 0x000fe20003f04270 */
[----:B------:R-:W-:-:S02]  /*1cc0*/  IMAD.MOV.U32 R118, RZ, RZ, R25 ;  /* 0x000000ffff767224 */ /* 0x000fc400078e0019 */
[--C-:B------:R-:W-:Y:S02]  /*1cd0*/  IMAD.MOV.U32 R120, RZ, RZ, R25.reuse ;  /* 0x000000ffff787224 */ /* 0x100fe400078e0019 */
[--C-:B------:R-:W-:Y:S02]  /*1ce0*/  IMAD.MOV.U32 R122, RZ, RZ, R25.reuse ;  /* 0x000000ffff7a7224 */ /* 0x100fe400078e0019 */
[--C-:B------:R-:W-:Y:S02]  /*1cf0*/  IMAD.MOV.U32 R124, RZ, RZ, R25.reuse ;  /* 0x000000ffff7c7224 */ /* 0x100fe400078e0019 */
[--C-:B------:R-:W-:Y:S02]  /*1d00*/  IMAD.MOV.U32 R126, RZ, RZ, R25.reuse ;  /* 0x000000ffff7e7224 */ /* 0x100fe400078e0019 */
[--C-:B------:R-:W-:Y:S02]  /*1d10*/  IMAD.MOV.U32 R128, RZ, RZ, R25.reuse ;  /* 0x000000ffff807224 */ /* 0x100fe400078e0019 */
        /* <DEDUP_REMOVED lines=11> */
[----:B------:R-:W-:Y:S01]  /*1dd0*/  IMAD.MOV.U32 R150, RZ, RZ, R25 ;  /* 0x000000ffff967224 */ /* 0x000fe200078e0019 */
[----:B------:R-:W-:Y:S02]  /*1de0*/  WARPGROUP.DEPBAR.LE gsb0, 0x0 ;  /* 0x00008000000079c5 */ /* 0x000fe40000010000 */
[----:B------:R-:W-:-:S06]  /*1df0*/  WARPGROUP.ARRIVE ;  /* 0x00000000000079c5 */ /* 0x000fcc0000000000 */
[----:B------:R-:W-:Y:S03]  /*1e00*/  QGMMA.64x128x32.F32.E4M3.E4M3 R28, gdesc[UR8], R28, gsb0 ;  /* 0x01e00000081c79f3 */ /* 0x000fe6000800081c */
[----:B------:R-:W-:Y:S02]  /*1e10*/  WARPGROUP.DEPBAR.LE gsb0, 0x0 ;  /* 0x00008000000079c5 */ /* 0x000fe40000010000 */
[----:B------:R-:W-:-:S07]  /*1e20*/  WARPGROUP.ARRIVE ;  /* 0x00000000000079c5 */ /* 0x000fce0000000000 */
        /* <DEDUP_REMOVED lines=17> */
[----:B------:R-:W-:Y:S02]  /*1f40*/  FSEL R7, R30, -INF , P4 ;  /* 0xff8000001e077808 */ /* 0x000fe40002000000 */
[----:B------:R-:W-:Y:S02]  /*1f50*/  FSEL R6, R31, -INF , P3 ;  /* 0xff8000001f067808 */ /* 0x000fe40001800000 */
[----:B------:R-:W-:Y:S02]  /*1f60*/  FSEL R93, R34, -INF , P2 ;  /* 0xff800000225d7808 */ /* 0x000fe40001000000 */
[----:B------:R-:W-:-:S02]  /*1f70*/  FMNMX.FTZ R10, R7, R6, !PT ;  /* 0x00000006070a7209 */ /* 0x000fc40007810000 */
[----:B------:R-:W-:Y:S02]  /*1f80*/  FSEL R95, R35, -INF , P6 ;  /* 0xff800000235f7808 */ /* 0x000fe40003000000 */
[----:B------:R-:W-:Y:S02]  /*1f90*/  FMNMX.FTZ R10, R93, R10, !PT ;  /* 0x0000000a5d0a7209 */ /* 0x000fe40007810000 */
[----:B------:R-:W-:Y:S02]  /*1fa0*/  FSEL R9, R28, -INF , P4 ;  /* 0xff8000001c097808 */ /* 0x000fe40002000000 */
[----:B------:R-:W-:Y:S02]  /*1fb0*/  ISETP.GT.AND P4, PT, R0, 0x11, PT ;  /* 0x000000110000780c */ /* 0x000fe40003f84270 */
[----:B------:R-:W-:Y:S02]  /*1fc0*/  FSEL R97, R38, -INF , P5 ;  /* 0xff80000026617808 */ /* 0x000fe40002800000 */
[----:B------:R-:W-:-:S02]  /*1fd0*/  FMNMX.FTZ R10, R95, R10, !PT ;  /* 0x0000000a5f0a7209 */ /* 0x000fc40007810000 */
[----:B------:R-:W-:Y:S02]  /*1fe0*/  FSEL R29, R29, -INF , P3 ;  /* 0xff8000001d1d7808 */ /* 0x000fe40001800000 */
[----:B------:R-:W-:Y:S02]  /*1ff0*/  ISETP.GT.AND P3, PT, R0, 0x18, PT ;  /* 0x000000180000780c */ /* 0x000fe40003f64270 */
[----:B------:R-:W-:Y:S02]  /*2000*/  FSEL R99, R39, -INF , P4 ;  /* 0xff80000027637808 */ /* 0x000fe40002000000 */
[----:B------:R-:W-:Y:S02]  /*2010*/  FMNMX.FTZ R10, R97, R10, !PT ;  /* 0x0000000a610a7209 */ /* 0x000fe40007810000 */
[----:B------:R-:W-:Y:S02]  /*2020*/  FSEL R11, R32, -INF , P2 ;  /* 0xff800000200b7808 */ /* 0x000fe40001000000 */
[----:B------:R-:W-:-:S02]  /*2030*/  ISETP.GT.AND P2, PT, R0, 0x19, PT ;  /* 0x000000190000780c */ /* 0x000fc40003f44270 */
        /* <DEDUP_REMOVED lines=62> */
[----:B------:R-:W-:Y:S01]  /*2420*/  FSEL R133, R74, -INF , P2 ;  /* 0xff8000004a857808 */ /* 0x000fe20001000000 */
[----:B------:R-:W-:Y:S01]  /*2430*/  IMAD.MOV.U32 R74, RZ, RZ, R25 ;  /* 0x000000ffff4a7224 */ /* 0x000fe200078e0019 */
[----:B------:R-:W-:Y:S02]  /*2440*/  FMNMX.FTZ R10, R131, R10, !PT ;  /* 0x0000000a830a7209 */ /* 0x000fe40007810000 */
[----:B------:R-:W-:Y:S02]  /*2450*/  FSEL R135, R75, -INF , P1 ;  /* 0xff8000004b877808 */ /* 0x000fe40000800000 */
[----:B------:R-:W-:-:S02]  /*2460*/  FMNMX.FTZ R10, R133, R10, !PT ;  /* 0x0000000a850a7209 */ /* 0x000fc40007810000 */
[----:B------:R-:W-:Y:S02]  /*2470*/  ISETP.GT.AND P1, PT, R0, 0x61, PT ;  /* 0x000000610000780c */ /* 0x000fe40003f24270 */
[----:B------:R-:W-:Y:S01]  /*2480*/  FSEL R137, R78, -INF , P0 ;  /* 0xff8000004e897808 */ /* 0x000fe20000000000 */
[----:B------:R-:W-:Y:S01]  /*2490*/  IMAD.MOV.U32 R78, RZ, RZ, R25 ;  /* 0x000000ffff4e7224 */ /* 0x000fe200078e0019 */
[----:B------:R-:W-:Y:S02]  /*24a0*/  FMNMX.FTZ R10, R135, R10, !PT ;  /* 0x0000000a870a7209 */ /* 0x000fe40007810000 */
[----:B------:R-:W-:Y:S02]  /*24b0*/  ISETP.GT.AND P0, PT, R0, 0x68, PT ;  /* 0x000000680000780c */ /* 0x000fe40003f04270 */
[----:B------:R-:W-:Y:S02]  /*24c0*/  FSEL R79, R79, -INF , P1 ;  /* 0xff8000004f4f7808 */ /* 0x000fe40000800000 */
[----:B------:R-:W-:-:S02]  /*24d0*/  FMNMX.FTZ R10, R137, R10, !PT ;  /* 0x0000000a890a7209 */ /* 0x000fc40007810000 */
[----:B------:R-:W-:Y:S02]  /*24e0*/  FSEL R39, R72, -INF , P2 ;  /* 0xff80000048277808 */ /* 0x000fe40001000000 */
[----:B------:R-:W-:Y:S02]  /*24f0*/  ISETP.GT.AND P2, PT, R0, 0x69, PT ;  /* 0x000000690000780c */ /* 0x000fe40003f44270 */
[----:B------:R-:W-:Y:S01]  /*2500*/  FSEL R139, R82, -INF , P0 ;  /* 0xff800000528b7808 */ /* 0x000fe20000000000 */
[----:B------:R-:W-:Y:S01]  /*2510*/  IMAD.MOV.U32 R82, RZ, RZ, R25 ;  /* 0x000000ffff527224 */ /* 0x000fe200078e0019 */
[----:B------:R-:W-:Y:S02]  /*2520*/  FMNMX.FTZ R10, R79, R10, !PT ;  /* 0x0000000a4f0a7209 */ /* 0x000fe40007810000 */
[----:B------:R-:W-:Y:S02]  /*2530*/  FSEL R69, R69, -INF , P3 ;  /* 0xff80000045457808 */ /* 0x000fe40001800000 */
[----:B------:R-:W-:-:S02]  /*2540*/  FSEL R83, R83, -INF , P2 ;  /* 0xff80000053537808 */ /* 0x000fc40001000000 */
[----:B------:R-:W-:Y:S02]  /*2550*/  FMNMX.FTZ R10, R139, R10, !PT ;  /* 0x0000000a8b0a7209 */ /* 0x000fe40007810000 */
[----:B------:R-:W-:Y:S02]  /*2560*/  ISETP.GT.AND P3, PT, R0, 0x70, PT ;  /* 0x000000700000780c */ /* 0x000fe40003f64270 */
[----:B------:R-:W-:Y:S02]  /*2570*/  FSEL R43, R68, -INF , P4 ;  /* 0xff800000442b7808 */ /* 0x000fe40002000000 */
[----:B------:R-:W-:Y:S01]  /*2580*/  FSEL R141, R86, -INF , P3 ;  /* 0xff800000568d7808 */ /* 0x000fe20001800000 */
[----:B------:R-:W-:Y:S01]  /*2590*/  IMAD.MOV.U32 R86, RZ, RZ, R25 ;  /* 0x000000ffff567224 */ /* 0x000fe200078e0019 */
[----:B------:R-:W-:Y:S02]  /*25a0*/  FMNMX.FTZ R10, R83, R10, !PT ;  /* 0x0000000a530a7209 */ /* 0x000fe40007810000 */
[----:B------:R-:W-:-:S02]  /*25b0*/  ISETP.GT.AND P4, PT, R0, 0x71, PT ;  /* 0x000000710000780c */ /* 0x000fc40003f84270 */
[----:B------:R-:W-:Y:S02]  /*25c0*/  FSEL R65, R65, -INF , P5 ;  /* 0xff80000041417808 */ /* 0x000fe40002800000 */
[----:B------:R-:W-:Y:S02]  /*25d0*/  FSEL R143, R87, -INF , P4 ;  /* 0xff800000578f7808 */ /* 0x000fe40002000000 */
[----:B------:R-:W-:Y:S02]  /*25e0*/  FMNMX.FTZ R10, R141, R10, !PT ;  /* 0x0000000a8d0a7209 */ /* 0x000fe40007810000 */
[----:B------:R-:W-:Y:S02]  /*25f0*/  ISETP.GT.AND P5, PT, R0, 0x78, PT ;  /* 0x000000780000780c */ /* 0x000fe40003fa4270 */
[----:B------:R-:W-:Y:S02]  /*2600*/  FSEL R35, R64, -INF , P6 ;  /* 0xff80000040237808 */ /* 0x000fe40003000000 */
[----:B------:R-:W-:Y:S01]  /*2610*/  FSEL R145, R90, -INF , P5 ;  /* 0xff8000005a917808 */ /* 0x000fe20002800000 */
[----:B------:R-:W-:Y:S01]  /*2620*/  IMAD.MOV.U32 R90, RZ, RZ, R25 ;  /* 0x000000ffff5a7224 */ /* 0x000fe200078e0019 */
[----:B------:R-:W-:-:S02]  /*2630*/  FMNMX.FTZ R10, R143, R10, !PT ;  /* 0x0000000a8f0a7209 */ /* 0x000fc40007810000 */
[----:B------:R-:W-:Y:S02]  /*2640*/  ISETP.GT.AND P6, PT, R0, 0x79, PT ;  /* 0x000000790000780c */ /* 0x000fe40003fc4270 */
[----:B------:R-:W-:Y:S02]  /*2650*/  FMNMX.FTZ R10, R145, R10, !PT ;  /* 0x0000000a910a7209 */ /* 0x000fe40007810000 */
[----:B------:R-:W-:Y:S02]  /*2660*/  FSEL R147, R91, -INF , P6 ;  /* 0xff8000005b937808 */ /* 0x000fe40003000000 */
[----:B------:R-:W-:Y:S02]  /*2670*/  P2R R20, PR, RZ, 0x4 ;  /* 0x00000004ff147803 */ /* 0x000fe40000000000 */
[----:B------:R-:W-:Y:S02]  /*2680*/  FMNMX.FTZ R10, R147, R10, !PT ;  /* 0x0000000a930a7209 */ /* 0x000fe40007810000 */
[----:B------:R-:W-:-:S02]  /*2690*/  P2R R22, PR, RZ, 0x1 ;  /* 0x00000001ff167803 */ /* 0x000fc40000000000 */
[----:B------:R-:W-:Y:S01]  /*26a0*/  ISETP.GT.AND P0, PT, R0, 0x59, PT ;  /* 0x000000590000780c */ /* 0x000fe20003f04270 */
[----:B------:R-:W1:Y:S01]  /*26b0*/  SHFL.BFLY PT, R3, R10, 0x2, 0x1f ;  /* 0x0c401f000a037f89 */ /* 0x000e6200000e0000 */
[----:B------:R-:W-:Y:S02]  /*26c0*/  P2R R24, PR, RZ, 0x2 ;  /* 0x00000002ff187803 */ /* 0x000fe40000000000 */
[----:B------:R-:W-:Y:S02]  /*26d0*/  FSEL R73, R73, -INF , P0 ;  /* 0xff80000049497808 */ /* 0x000fe40000000000 */
[----:B------:R-:W-:Y:S02]  /*26e0*/  ISETP.NE.AND P0, PT, R22, RZ, PT ;  /* 0x000000ff1600720c */ /* 0x000fe40003f05270 */
[----:B------:R-:W-:Y:S02]  /*26f0*/  ISETP.GT.AND P1, PT, R0, 0x60, PT ;  /* 0x000000600000780c */ /* 0x000fe40003f24270 */
[----:B------:R-:W-:Y:S01]  /*2700*/  FSEL R51, R80, -INF , P0 ;  /* 0xff80000050337808 */ /* 0x000fe20000000000 */
[--C-:B------:R-:W-:Y:S01]  /*2710*/  IMAD.MOV.U32 R80, RZ, RZ, R25.reuse ;  /* 0x000000ffff507224 */ /* 0x100fe200078e0019 */
[----:B------:R-:W-:Y:S01]  /*2720*/  FSEL R59, R76, -INF , P1 ;  /* 0xff8000004c3b7808 */ /* 0x000fe20000800000 */
[----:B------:R-:W-:Y:S01]  /*2730*/  IMAD.MOV.U32 R76, RZ, RZ, R25 ;  /* 0x000000ffff4c7224 */ /* 0x000fe200078e0019 */
[----:B------:R-:W-:-:S02]  /*2740*/  ISETP.NE.AND P1, PT, R24, RZ, PT ;  /* 0x000000ff1800720c */ /* 0x000fc40003f25270 */
[----:B------:R-:W-:Y:S01]  /*2750*/  FSEL R87, R84, -INF , P3 ;  /* 0xff80000054577808 */ /* 0x000fe20001800000 */
[--C-:B------:R-:W-:Y:S01]  /*2760*/  IMAD.MOV.U32 R84, RZ, RZ, R25.reuse ;  /* 0x000000ffff547224 */ /* 0x100fe200078e0019 */
[----:B------:R-:W-:Y:S02]  /*2770*/  FSEL R77, R77, -INF , P1 ;  /* 0xff8000004d4d7808 */ /* 0x000fe40000800000 */
[----:B------:R-:W-:Y:S02]  /*2780*/  FSEL R85, R85, -INF , P4 ;  /* 0xff80000055557808 */ /* 0x000fe40002000000 */
[----:B------:R-:W-:Y:S01]  /*2790*/  FSEL R91, R88, -INF , P5 ;  /* 0xff800000585b7808 */ /* 0x000fe20002800000 */
[----:B------:R-:W-:Y:S01]  /*27a0*/  IMAD.MOV.U32 R88, RZ, RZ, R25 ;  /* 0x000000ffff587224 */ /* 0x000fe200078e0019 */
[----:B------:R-:W-:Y:S02]  /*27b0*/  FSEL R89, R89, -INF , P6 ;  /* 0xff80000059597808 */ /* 0x000fe40003000000 */
[----:B-1----:R-:W-:-:S02]  /*27c0*/  FMNMX.FTZ R12, R10, R3, !PT ;  /* 0x000000030a0c7209 */ /* 0x002fc40007810000 */
[----:B------:R-:W-:Y:S02]  /*27d0*/  FMNMX.FTZ R10, R9, R29, !PT ;  /* 0x0000001d090a7209 */ /* 0x000fe40007810000 */
[----:B------:R-:W-:Y:S01]  /*27e0*/  ISETP.NE.AND P1, PT, R92, RZ, PT ;  /* 0x000000ff5c00720c */ /* 0x000fe20003f25270 */
[----:B------:R-:W1:Y:S01]  /*27f0*/  SHFL.BFLY PT, R3, R12, 0x1, 0x1f ;  /* 0x0c201f000c037f89 */ /* 0x000e6200000e0000 */
[----:B------:R-:W-:Y:S01]  /*2800*/  FMNMX.FTZ R10, R11, R10, !PT ;  /* 0x0000000a0b0a7209 */ /* 0x000fe20007810000 */
[--C-:B------:R-:W-:Y:S01]  /*2810*/  IMAD.MOV.U32 R92, RZ, RZ, R25.reuse ;  /* 0x000000ffff5c7224 */ /* 0x100fe200078e0019 */
[----:B------:R-:W-:Y:S01]  /*2820*/  ISETP.NE.AND P0, PT, R94, RZ, PT ;  /* 0x000000ff5e00720c */ /* 0x000fe20003f05270 */
[----:B------:R-:W-:Y:S01]  /*2830*/  IMAD.MOV.U32 R94, RZ, RZ, R25 ;  /* 0x000000ffff5e7224 */ /* 0x000fe200078e0019 */
[----:B-1----:R-:W-:Y:S02]  /*2840*/  FMNMX.FTZ R3, R12, R3, !PT ;  /* 0x000000030c037209 */ /* 0x002fe40007810000 */
[----:B------:R-:W-:-:S02]  /*2850*/  FMNMX.FTZ R12, R33, R10, !PT ;  /* 0x0000000a210c7209 */ /* 0x000fc40007810000 */
[----:B------:R-:W-:Y:S01]  /*2860*/  FSETP.NEU.FTZ.AND P2, PT, R3, -INF , PT ;  /* 0xff8000000300780b */ /* 0x000fe20003f5d000 */
[----:B------:R-:W-:Y:S01]  /*2870*/  FFMA.FTZ R14, R2, R3, -8 ;  /* 0xc1000000020e7423 */ /* 0x000fe20000010003 */
[----:B------:R-:W-:-:S04]  /*2880*/  FMNMX.FTZ R12, R13, R12, !PT ;  /* 0x0000000c0d0c7209 */ /* 0x000fc80007810000 */
[----:B------:R-:W-:Y:S02]  /*2890*/  FMNMX.FTZ R12, R37, R12, !PT ;  /* 0x0000000c250c7209 */ /* 0x000fe40007810000 */
[----:B------:R-:W-:Y:S02]  /*28a0*/  FSEL R149, R14, RZ, P2 ;  /* 0x000000ff0e957208 */ /* 0x000fe40001000000 */
[----:B------:R-:W-:Y:S02]  /*28b0*/  FMNMX.FTZ R12, R15, R12, !PT ;  /* 0x0000000c0f0c7209 */ /* 0x000fe40007810000 */
[----:B------:R-:W-:Y:S01]  /*28c0*/  ISETP.NE.AND P2, PT, R20, RZ, PT ;  /* 0x000000ff1400720c */ /* 0x000fe20003f45270 */
[C-C-:B------:R-:W-:Y:S01]  /*28d0*/  FFMA.FTZ R0, R2.reuse, R7, -R149.reuse ;  /* 0x0000000702007223 */ /* 0x140fe20000010895 */
[----:B------:R-:W-:Y:S01]  /*28e0*/  FMNMX.FTZ R14, R41, R12, !PT ;  /* 0x0000000c290e7209 */ /* 0x000fe20007810000 */
[C-C-:B------:R-:W-:Y:S01]  /*28f0*/  FFMA.FTZ R47, R2.reuse, R6, -R149.reuse ;  /* 0x00000006022f7223 */ /* 0x140fe20000010895 */
[----:B------:R-:W-:Y:S01]  /*2900*/  FSEL R81, R81, -INF , P2 ;  /* 0xff80000051517808 */ /* 0x000fe20001000000 */
[C-C-:B------:R-:W-:Y:S01]  /*2910*/  FFMA.FTZ R6, R2.reuse, R93, -R149.reuse ;  /* 0x0000005d02067223 */ /* 0x140fe20000010895 */
[----:B------:R-:W-:Y:S01]  /*2920*/  FMNMX.FTZ R14, R19, R14, !PT ;  /* 0x0000000e130e7209 */ /* 0x000fe20007810000 */
[----:B------:R-:W-:Y:S01]  /*2930*/  MUFU.EX2 R0, R0 ;  /* 0x0000000000007308 */ /* 0x000fe20000000800 */
[C-C-:B------:R-:W-:Y:S01]  /*2940*/  FFMA.FTZ R55, R2.reuse, R95, -R149.reuse ;  /* 0x0000005f02377223 */ /* 0x140fe20000010895 */
[C-C-:B------:R-:W-:Y:S01]  /*2950*/  FFMA.FTZ R97, R2.reuse, R97, -R149.reuse ;  /* 0x0000006102617223 */ /* 0x140fe20000010895 */
[----:B------:R-:W-:Y:S01]  /*2960*/  FMNMX.FTZ R14, R45, R14, !PT ;  /* 0x0000000e2d0e7209 */ /* 0x000fe20007810000 */
[C-C-:B------:R-:W-:Y:S01]  /*2970*/  FFMA.FTZ R63, R2.reuse, R99, -R149.reuse ;  /* 0x00000063023f7223 */ /* 0x140fe20000010895 */
[C-C-:B------:R-:W-:Y:S01]  /*2980*/  FFMA.FTZ R101, R2.reuse, R101, -R149.reuse ;  /* 0x0000006502657223 */ /* 0x140fe20000010895 */
        /* <DEDUP_REMOVED lines=18> */
[----:B------:R-:W1:Y:S01]  /*2ab0*/  MUFU.EX2 R55, R55 ;  /* 0x0000003700377308 */ /* 0x000e620000000800 */
[C-C-:B------:R-:W-:Y:S01]  /*2ac0*/  FFMA.FTZ R125, R2.reuse, R125, -R149.reuse ;  /* 0x0000007d027d7223 */ /* 0x140fe20000010895 */
[C-C-:B------:R-:W-:Y:S01]  /*2ad0*/  FFMA.FTZ R127, R2.reuse, R127, -R149.reuse ;  /* 0x0000007f027f7223 */ /* 0x140fe20000010895 */
[----:B------:R-:W-:Y:S01]  /*2ae0*/  FMNMX.FTZ R20, R57, R20, !PT ;  /* 0x0000001439147209 */ /* 0x000fe20007810000 */
[C-C-:B------:R-:W-:Y:S01]  /*2af0*/  FFMA.FTZ R139, R2.reuse, R139, -R149.reuse ;  /* 0x0000008b028b7223 */ /* 0x140fe20000010895 */
[C-C-:B------:R-:W-:Y:S01]  /*2b00*/  FFMA.FTZ R129, R2.reuse, R129, -R149.reuse ;  /* 0x0000008102817223 */ /* 0x140fe20000010895 */
[C-C-:B------:R-:W-:Y:S01]  /*2b10*/  FFMA.FTZ R83, R2.reuse, R83, -R149.reuse ;  /* 0x0000005302537223 */ /* 0x140fe20000010895 */
[----:B------:R-:W-:Y:S01]  /*2b20*/  FMNMX.FTZ R20, R31, R20, !PT ;  /* 0x000000141f147209 */ /* 0x000fe20007810000 */
[----:B------:R2:W-:Y:S01]  /*2b30*/  MUFU.EX2 R10, R97 ;  /* 0x00000061000a7308 */ /* 0x0005e20000000800 */
        /* <DEDUP_REMOVED lines=8> */
[----:B-1----:R-:W-:Y:S01]  /*2bc0*/  F2FP.SATFINITE.E4M3.F32.PACK_AB_MERGE_C R229, R55, R6, RZ ;  /* 0x0000000637e5723e */ /* 0x002fe200048070ff */
[C-C-:B------:R-:W-:Y:S01]  /*2bd0*/  FFMA.FTZ R145, R2.reuse, R145, -R149.reuse ;  /* 0x0000009102917223 */ /* 0x140fe20000010895 */
[----:B------:R-:W-:Y:S01]  /*2be0*/  FMNMX.FTZ R22, R65, R20, !PT ;  /* 0x0000001441167209 */ /* 0x000fe20007810000 */
[C-C-:B------:R-:W-:Y:S01]  /*2bf0*/  FFMA.FTZ R147, R2.reuse, R147, -R149.reuse ;  /* 0x0000009302937223 */ /* 0x140fe20000010895 */
[C-C-:B------:R-:W-:Y:S01]  /*2c00*/  FFMA.FTZ R141, R2.reuse, R141, -R149.reuse ;  /* 0x0000008d028d7223 */ /* 0x140fe20000010895 */
[----:B------:R-:W-:Y:S01]  /*2c10*/  FFMA.FTZ R143, R2, R143, -R149 ;  /* 0x0000008f028f7223 */ /* 0x000fe20000010895 */
[----:B------:R-:W-:Y:S01]  /*2c20*/  FMNMX.FTZ R22, R43, R22, !PT ;  /* 0x000000162b167209 */ /* 0x000fe20007810000 */
[----:B------:R1:W-:Y:S01]  /*2c30*/  MUFU.EX2 R12, R101 ;  /* 0x00000065000c7308 */ /* 0x0003e20000000800 */
[----:B------:R-:W-:Y:S01]  /*2c40*/  F2FP.SATFINITE.E4M3.F32.PACK_AB_MERGE_C R229, R47, R0, R229 ;  /* 0x000000002fe5723e */ /* 0x000fe200048070e5 */
[--C-:B------:R-:W-:Y:S01]  /*2c50*/  IMAD.MOV.U32 R93, RZ, RZ, R25.reuse ;  /* 0x000000ffff5d7224 */ /* 0x100fe200078e0019 */
[----:B------:R-:W-:Y:S01]  /*2c60*/  FMNMX.FTZ R22, R69, R22, !PT ;  /* 0x0000001645167209 */ /* 0x000fe20007810000 */
[----:B------:R-:W-:-:S02]  /*2c70*/  IMAD.MOV.U32 R95, RZ, RZ, R25 ;  /* 0x000000ffff5f7224 */ /* 0x000fc400078e0019 */
[--C-:B--2---:R-:W-:Y:S01]  /*2c80*/  IMAD.MOV.U32 R97, RZ, RZ, R25.reuse ;  /* 0x000000ffff617224 */ /* 0x104fe200078e0019 */
[----:B------:R-:W-:Y:S01]  /*2c90*/  FMNMX.FTZ R22, R39, R22, !PT ;  /* 0x0000001627167209 */ /* 0x000fe20007810000 */
[----:B------:R-:W2:Y:S01]  /*2ca0*/  MUFU.EX2 R67, R67 ;  /* 0x0000004300437308 */ /* 0x000ea20000000800 */
[--C-:B------:R-:W-:Y:S02]  /*2cb0*/  IMAD.MOV.U32 R99, RZ, RZ, R25.reuse ;  /* 0x000000ffff637224 */ /* 0x100fe400078e0019 */
[----:B------:R-:W-:Y:S01]  /*2cc0*/  FMNMX.FTZ R22, R73, R22, !PT ;  /* 0x0000001649167209 */ /* 0x000fe20007810000 */
[--C-:B-1----:R-:W-:Y:S02]  /*2cd0*/  IMAD.MOV.U32 R101, RZ, RZ, R25.reuse ;  /* 0x000000ffff657224 */ /* 0x102fe400078e0019 */
[--C-:B------:R-:W-:Y:S01]  /*2ce0*/  IMAD.MOV.U32 R103, RZ, RZ, R25.reuse ;  /* 0x000000ffff677224 */ /* 0x100fe200078e0019 */
[----:B------:R-:W-:Y:S01]  /*2cf0*/  FMNMX.FTZ R22, R59, R22, !PT ;  /* 0x000000163b167209 */ /* 0x000fe20007810000 */
[----:B------:R1:W-:Y:S01]  /*2d00*/  MUFU.EX2 R14, R105 ;  /* 0x00000069000e7308 */ /* 0x0003e20000000800 */
[----:B------:R-:W-:-:S02]  /*2d10*/  IMAD.MOV.U32 R107, RZ, RZ, R25 ;  /* 0x000000ffff6b7224 */ /* 0x000fc400078e0019 */
[----:B------:R-:W-:Y:S01]  /*2d20*/  FMNMX.FTZ R22, R77, R22, !PT ;  /* 0x000000164d167209 */ /* 0x000fe20007810000 */
[--C-:B------:R-:W-:Y:S02]  /*2d30*/  IMAD.MOV.U32 R115, RZ, RZ, R25.reuse ;  /* 0x000000ffff737224 */ /* 0x100fe400078e0019 */
[--C-:B------:R-:W-:Y:S01]  /*2d40*/  IMAD.MOV.U32 R149, RZ, RZ, R25.reuse ;  /* 0x000000ffff957224 */ /* 0x100fe200078e0019 */
[----:B------:R-:W-:Y:S01]  /*2d50*/  FMNMX.FTZ R22, R51, R22, !PT ;  /* 0x0000001633167209 */ /* 0x000fe20007810000 */
[----:B------:R-:W-:Y:S01]  /*2d60*/  MUFU.EX2 R71, R71 ;  /* 0x0000004700477308 */ /* 0x000fe20000000800 */
[----:B--2---:R-:W-:Y:S01]  /*2d70*/  F2FP.SATFINITE.E4M3.F32.PACK_AB_MERGE_C R231, R67, R12, RZ ;  /* 0x0000000c43e7723e */ /* 0x004fe200048070ff */
[----:B-1----:R-:W-:Y:S01]  /*2d80*/  IMAD.MOV.U32 R105, RZ, RZ, R25 ;  /* 0x000000ffff697224 */ /* 0x002fe200078e0019 */
[----:B------:R-:W-:Y:S02]  /*2d90*/  FMNMX.FTZ R24, R81, R22, !PT ;  /* 0x0000001651187209 */ /* 0x000fe40007810000 */
[----:B------:R-:W-:-:S02]  /*2da0*/  F2FP.SATFINITE.E4M3.F32.PACK_AB_MERGE_C R231, R63, R10, R231 ;  /* 0x0000000a3fe7723e */ /* 0x000fc400048070e7 */
[----:B------:R-:W-:Y:S01]  /*2db0*/  FMNMX.FTZ R24, R87, R24, !PT ;  /* 0x0000001857187209 */ /* 0x000fe20007810000 */
[----:B------:R-:W-:Y:S03]  /*2dc0*/  MUFU.EX2 R109, R109 ;  /* 0x0000006d006d7308 */ /* 0x000fe60000000800 */
[----:B------:R-:W-:-:S04]  /*2dd0*/  FMNMX.FTZ R24, R85, R24, !PT ;  /* 0x0000001855187209 */ /* 0x000fc80007810000 */
[----:B------:R-:W-:Y:S01]  /*2de0*/  FMNMX.FTZ R24, R91, R24, !PT ;  /* 0x000000185b187209 */ /* 0x000fe20007810000 */
[----:B------:R1:W-:Y:S03]  /*2df0*/  MUFU.EX2 R52, R111 ;  /* 0x0000006f00347308 */ /* 0x0003e60000000800 */
[----:B------:R-:W-:-:S05]  /*2e00*/  FMNMX.FTZ R24, R89, R24, !PT ;  /* 0x0000001859187209 */ /* 0x000fca0007810000 */
[----:B------:R-:W2:Y:S01]  /*2e10*/  SHFL.BFLY PT, R7, R24, 0x2, 0x1f ;  /* 0x0c401f0018077f89 */ /* 0x000ea200000e0000 */
[----:B------:R3:W-:Y:S01]  /*2e20*/  MUFU.EX2 R20, R113 ;  /* 0x0000007100147308 */ /* 0x0007e20000000800 */
[----:B-1----:R-:W-:-:S07]  /*2e30*/  IMAD.MOV.U32 R111, RZ, RZ, R25 ;  /* 0x000000ffff6f7224 */ /* 0x002fce00078e0019 */
[----:B------:R-:W-:Y:S01]  /*2e40*/  MUFU.EX2 R75, R75 ;  /* 0x0000004b004b7308 */ /* 0x000fe20000000800 */
[----:B---3--:R-:W-:-:S07]  /*2e50*/  IMAD.MOV.U32 R113, RZ, RZ, R25 ;  /* 0x000000ffff717224 */ /* 0x008fce00078e0019 */
[----:B------:R-:W-:Y:S01]  /*2e60*/  MUFU.EX2 R117, R117 ;  /* 0x0000007500757308 */ /* 0x000fe20000000800 */
[----:B--2---:R-:W-:-:S07]  /*2e70*/  FMNMX.FTZ R28, R24, R7, !PT ;  /* 0x00000007181c7209 */ /* 0x004fce0007810000 */
[----:B------:R1:W-:Y:S01]  /*2e80*/  MUFU.EX2 R54, R119 ;  /* 0x0000007700367308 */ /* 0x0003e20000000800 */
[----:B------:R-:W2:Y:S07]  /*2e90*/  SHFL.BFLY PT, R7, R28, 0x1, 0x1f ;  /* 0x0c201f001c077f89 */ /* 0x000eae00000e0000 */
[----:B------:R3:W-:Y:S01]  /*2ea0*/  MUFU.EX2 R22, R121 ;  /* 0x0000007900167308 */ /* 0x0007e20000000800 */
[----:B-1----:R-:W-:-:S07]  /*2eb0*/  IMAD.MOV.U32 R119, RZ, RZ, R25 ;  /* 0x000000ffff777224 */ /* 0x002fce00078e0019 */
[----:B------:R-:W-:Y:S01]  /*2ec0*/  MUFU.EX2 R123, R123 ;  /* 0x0000007b007b7308 */ /* 0x000fe20000000800 */
[----:B---3--:R-:W-:-:S07]  /*2ed0*/  IMAD.MOV.U32 R121, RZ, RZ, R25 ;  /* 0x000000ffff797224 */ /* 0x008fce00078e0019 */
[----:B------:R-:W-:Y:S01]  /*2ee0*/  MUFU.EX2 R125, R125 ;  /* 0x0000007d007d7308 */ /* 0x000fe20000000800 */
[----:B--2---:R-:W-:-:S04]  /*2ef0*/  FMNMX.FTZ R7, R28, R7, !PT ;  /* 0x000000071c077209 */ /* 0x004fc80007810000 */
[----:B------:R-:W-:Y:S01]  /*2f00*/  FSETP.NEU.FTZ.AND P2, PT, R7, -INF , PT ;  /* 0xff8000000700780b */ /* 0x000fe20003f5d000 */
[----:B------:R-:W-:Y:S02]  /*2f10*/  FFMA.FTZ R24, R2, R7, -8 ;  /* 0xc100000002187423 */ /* 0x000fe40000010007 */
[----:B------:R-:W-:Y:S03]  /*2f20*/  MUFU.EX2 R56, R127 ;  /* 0x0000007f00387308 */ /* 0x000fe60000000800 */
[----:B------:R-:W-:-:S05]  /*2f30*/  FSEL R24, R24, RZ, P2 ;  /* 0x000000ff18187208 */ /* 0x000fca0001000000 */
[----:B------:R-:W-:Y:S01]  /*2f40*/  MUFU.EX2 R139, R139 ;  /* 0x0000008b008b7308 */ /* 0x000fe20000000800 */
[C-C-:B------:R-:W-:Y:S01]  /*2f50*/  FFMA.FTZ R29, R2.reuse, R29, -R24.reuse ;  /* 0x0000001d021d7223 */ /* 0x140fe20000010818 */
[C-C-:B------:R-:W-:Y:S01]  /*2f60*/  FFMA.FTZ R9, R2.reuse, R9, -R24.reuse ;  /* 0x0000000902097223 */ /* 0x140fe20000010818 */
[C-C-:B------:R-:W-:Y:S01]  /*2f70*/  FFMA.FTZ R11, R2.reuse, R11, -R24.reuse ;  /* 0x0000000b020b7223 */ /* 0x140fe20000010818 */
[C-C-:B------:R-:W-:Y:S01]  /*2f80*/  FFMA.FTZ R33, R2.reuse, R33, -R24.reuse ;  /* 0x0000002102217223 */ /* 0x140fe20000010818 */
[C-C-:B------:R-:W-:Y:S01]  /*2f90*/  FFMA.FTZ R13, R2.reuse, R13, -R24.reuse ;  /* 0x0000000d020d7223 */ /* 0x140fe20000010818 */
[C-C-:B------:R-:W-:Y:S01]  /*2fa0*/  FFMA.FTZ R37, R2.reuse, R37, -R24.reuse ;  /* 0x0000002502257223 */ /* 0x140fe20000010818 */
[C-C-:B------:R-:W-:Y:S01]  /*2fb0*/  FFMA.FTZ R15, R2.reuse, R15, -R24.reuse ;  /* 0x0000000f020f7223 */ /* 0x140fe20000010818 */
[----:B------:R1:W-:Y:S01]  /*2fc0*/  MUFU.EX2 R28, R9 ;  /* 0x00000009001c7308 */ /* 0x0003e20000000800 */
[C-C-:B------:R-:W-:Y:S01]  /*2fd0*/  FFMA.FTZ R41, R2.reuse, R41, -R24.reuse ;  /* 0x0000002902297223 */ /* 0x140fe20000010818 */
[C-C-:B------:R-:W-:Y:S01]  /*2fe0*/  FFMA.FTZ R19, R2.reuse, R19, -R24.reuse ;  /* 0x0000001302137223 */ /* 0x140fe20000010818 */
[C-C-:B------:R-:W-:Y:S01]  /*2ff0*/  FFMA.FTZ R45, R2.reuse, R45, -R24.reuse ;  /* 0x0000002d022d7223 */ /* 0x140fe20000010818 */
[C-C-:B------:R-:W-:Y:S01]  /*3000*/  FFMA.FTZ R21, R2.reuse, R21, -R24.reuse ;  /* 0x0000001502157223 */ /* 0x140fe20000010818 */
[C-C-:B------:R-:W-:Y:S01]  /*3010*/  FFMA.FTZ R49, R2.reuse, R49, -R24.reuse ;  /* 0x0000003102317223 */ /* 0x140fe20000010818 */
[C-C-:B------:R-:W-:Y:S01]  /*3020*/  FFMA.FTZ R23, R2.reuse, R23, -R24.reuse ;  /* 0x0000001702177223 */ /* 0x140fe20000010818 */
[--C-:B------:R-:W-:Y:S01]  /*3030*/  FFMA.FTZ R53, R2, R53, -R24.reuse ;  /* 0x0000003502357223 */ /* 0x100fe20000010818 */
[----:B------:R-:W2:Y:S01]  /*3040*/  MUFU.EX2 R29, R29 ;  /* 0x0000001d001d7308 */ /* 0x000ea20000000800 */
[----:B-1----:R-:W-:Y:S01]  /*3050*/  FADD.FTZ R9, R0, R47 ;  /* 0x0000002f00097221 */ /* 0x002fe20000010000 */
[C-C-:B------:R-:W-:Y:S01]  /*3060*/  FFMA.FTZ R27, R2.reuse, R27, -R24.reuse ;  /* 0x0000001b021b7223 */ /* 0x140fe20000010818 */
[C-C-:B------:R-:W-:Y:S01]  /*3070*/  FFMA.FTZ R57, R2.reuse, R57, -R24.reuse ;  /* 0x0000003902397223 */ /* 0x140fe20000010818 */
[----:B------:R-:W-:Y:S01]  /*3080*/  FFMA.FTZ R31, R2, R31, -R24 ;  /* 0x0000001f021f7223 */ /* 0x000fe20000010818 */
[----:B------:R-:W-:Y:S01]  /*3090*/  FADD.FTZ R50, R6, R9 ;  /* 0x0000000906327221 */ /* 0x000fe20000010000 */
[----:B------:R-:W-:-:S02]  /*30a0*/  IMAD.U32 R9, RZ, RZ, UR36 ;  /* 0x00000024ff097e24 */ /* 0x000fc4000f8e00ff */
[C-C-:B------:R-:W-:Y:S01]  /*30b0*/  FFMA.FTZ R61, R2.reuse, R61, -R24.reuse ;  /* 0x0000003d023d7223 */ /* 0x140fe20000010818 */
[----:B------:R-:W1:Y:S01]  /*30c0*/  MUFU.EX2 R11, R11 ;  /* 0x0000000b000b7308 */ /* 0x000e620000000800 */
[C-C-:B------:R-:W-:Y:S01]  /*30d0*/  FFMA.FTZ R35, R2.reuse, R35, -R24.reuse ;  /* 0x0000002302237223 */ /* 0x140fe20000010818 */
[----:B------:R-:W-:Y:S02]  /*30e0*/  @!P1 VIADD R9, R9, 0x38840 ;  /* 0x0003884009099836 */ /* 0x000fe40000000000 */
[C-C-:B------:R-:W-:Y:S01]  /*30f0*/  FFMA.FTZ R65, R2.reuse, R65, -R24.reuse ;  /* 0x0000004102417223 */ /* 0x140fe20000010818 */
[C-C-:B------:R-:W-:Y:S01]  /*3100*/  FFMA.FTZ R43, R2.reuse, R43, -R24.reuse ;  /* 0x0000002b022b7223 */ /* 0x140fe20000010818 */
[C-C-:B------:R-:W-:Y:S01]  /*3110*/  FFMA.FTZ R69, R2.reuse, R69, -R24.reuse ;  /* 0x0000004502457223 */ /* 0x140fe20000010818 */
[--C-:B------:R-:W-:Y:S01]  /*3120*/  FFMA.FTZ R39, R2, R39, -R24.reuse ;  /* 0x0000002702277223 */ /* 0x100fe20000010818 */
[----:B------:R-:W-:Y:S01]  /*3130*/  @!P1 PRMT R9, RZ, 0x654, R9 ;  /* 0x00000654ff099816 */ /* 0x000fe20000000009 */
[----:B------:R1:W3:Y:S01]  /*3140*/  MUFU.EX2 R30, R33 ;  /* 0x00000021001e7308 */ /* 0x0002e20000000800 */
[----:B--2---:R-:W-:Y:S01]  /*3150*/  FADD.FTZ R48, R28, R29 ;  /* 0x0000001d1c307221 */ /* 0x004fe20000010000 */
[C-C-:B------:R-:W-:Y:S01]  /*3160*/  FFMA.FTZ R73, R2.reuse, R73, -R24.reuse ;  /* 0x0000004902497223 */ /* 0x140fe20000010818 */
[----:B------:R2:W-:Y:S01]  /*3170*/  @!P1 SYNCS.ARRIVE.TRANS64.RED.A1T0 RZ, [R9+URZ], RZ ;  /* 0x000000ff09ff99a7 */ /* 0x0005e2000810043f */
[C-C-:B------:R-:W-:Y:S01]  /*3180*/  FFMA.FTZ R59, R2.reuse, R59, -R24.reuse ;  /* 0x0000003b023b7223 */ /* 0x140fe20000010818 */
[C-C-:B------:R-:W-:Y:S01]  /*3190*/  FFMA.FTZ R77, R2.reuse, R77, -R24.reuse ;  /* 0x0000004d024d7223 */ /* 0x140fe20000010818 */
[C-C-:B------:R-:W-:Y:S01]  /*31a0*/  FFMA.FTZ R51, R2.reuse, R51, -R24.reuse ;  /* 0x0000003302337223 */ /* 0x140fe20000010818 */
[C---:B------:R-:W-:Y:S01]  /*31b0*/  FFMA.FTZ R81, R2.reuse, R81, -R24 ;  /* 0x0000005102517223 */ /* 0x040fe20000010818 */
[----:B------:R-:W4:Y:S01]  /*31c0*/  MUFU.EX2 R13, R13 ;  /* 0x0000000d000d7308 */ /* 0x000f220000000800 */
[----:B-1----:R-:W-:Y:S01]  /*31d0*/  FADD.FTZ R33, R11, R48 ;  /* 0x000000300b217221 */ /* 0x002fe20000010000 */
[C-C-:B------:R-:W-:Y:S01]  /*31e0*/  FFMA.FTZ R87, R2.reuse, R87, -R24.reuse ;  /* 0x0000005702577223 */ /* 0x140fe20000010818 */
[C-C-:B------:R-:W-:Y:S01]  /*31f0*/  FFMA.FTZ R85, R2.reuse, R85, -R24.reuse ;  /* 0x0000005502557223 */ /* 0x140fe20000010818 */
[C-C-:B------:R-:W-:Y:S01]  /*3200*/  FFMA.FTZ R91, R2.reuse, R91, -R24.reuse ;  /* 0x0000005b025b7223 */ /* 0x140fe20000010818 */
[----:B------:R-:W-:Y:S01]  /*3210*/  FFMA.FTZ R24, R2, R89, -R24 ;  /* 0x0000005902187223 */ /* 0x000fe20000010818 */
[----:B------:R-:W-:-:S02]  /*3220*/  IMAD.MOV.U32 R47, RZ, RZ, R25 ;  /* 0x000000ffff2f7224 */ /* 0x000fc400078e0019 */
[----:B------:R1:W5:Y:S01]  /*3230*/  MUFU.EX2 R32, R37 ;  /* 0x0000002500207308 */ /* 0x0003620000000800 */
[----:B---3--:R-:W-:Y:S01]  /*3240*/  FADD.FTZ R48, R30, R33 ;  /* 0x000000211e307221 */ /* 0x008fe20000010000 */
[--C-:B------:R-:W-:Y:S02]  /*3250*/  IMAD.MOV.U32 R89, RZ, RZ, R25.reuse ;  /* 0x000000ffff597224 */ /* 0x100fe400078e0019 */
[----:B------:R-:W-:-:S04]  /*3260*/  IMAD.MOV.U32 R127, RZ, RZ, R25 ;  /* 0x000000ffff7f7224 */ /* 0x000fc800078e0019 */
[----:B------:R-:W2:Y:S01]  /*3270*/  MUFU.EX2 R15, R15 ;  /* 0x0000000f000f7308 */ /* 0x000ea20000000800 */
[----:B-1----:R-:W-:Y:S01]  /*3280*/  FADD.FTZ R37, R55, R50 ;  /* 0x0000003237257221 */ /* 0x002fe20000010000 */
[----:B----4-:R-:W-:Y:S01]  /*3290*/  FADD.FTZ R33, R13, R48 ;  /* 0x000000300d217221 */ /* 0x010fe20000010000 */
[----:B------:R-:W-:Y:S02]  /*32a0*/  IMAD.MOV.U32 R55, RZ, RZ, R25 ;  /* 0x000000ffff377224 */ /* 0x000fe400078e0019 */
[----:B------:R-:W-:-:S03]  /*32b0*/  FADD.FTZ R50, R10, R37 ;  /* 0x000000250a327221 */ /* 0x000fc60000010000 */
[----:B------:R-:W1:Y:S01]  /*32c0*/  MUFU.EX2 R34, R41 ;  /* 0x0000002900227308 */ /* 0x000e620000000800 */
[----:B------:R-:W-:Y:S01]  /*32d0*/  FADD.FTZ R37, R63, R50 ;  /* 0x000000323f257221 */ /* 0x000fe20000010000 */
[----:B-----5:R-:W-:Y:S01]  /*32e0*/  FADD.FTZ R50, R32, R33 ;  /* 0x0000002120327221 */ /* 0x020fe20000010000 */
[----:B------:R-:W-:Y:S02]  /*32f0*/  IMAD.MOV.U32 R63, RZ, RZ, R25 ;  /* 0x000000ffff3f7224 */ /* 0x000fe400078e0019 */
[----:B------:R-:W-:Y:S01]  /*3300*/  FADD.FTZ R70, R12, R37 ;  /* 0x000000250c467221 */ /* 0x000fe20000010000 */
[----:B------:R-:W-:Y:S02]  /*3310*/  F2FP.SATFINITE.E4M3.F32.PACK_AB_MERGE_C R37, R30, R11, RZ ;  /* 0x0000000b1e25723e */ /* 0x000fe400048070ff */
[----:B------:R-:W3:Y:S01]  /*3320*/  MUFU.EX2 R19, R19 ;  /* 0x0000001300137308 */ /* 0x000ee20000000800 */
[----:B--2---:R-:W-:Y:S01]  /*3330*/  FADD.FTZ R9, R15, R50 ;  /* 0x000000320f097221 */ /* 0x004fe20000010000 */
[----:B------:R-:W-:Y:S01]  /*3340*/  FADD.FTZ R33, R67, R70 ;  /* 0x0000004643217221 */ /* 0x000fe20000010000 */
[----:B------:R-:W-:Y:S01]  /*3350*/  F2FP.SATFINITE.E4M3.F32.PACK_AB_MERGE_C R228, R29, R28, R37 ;  /* 0x0000001c1de4723e */ /* 0x000fe20004807025 */
[----:B------:R-:W-:-:S02]  /*3360*/  IMAD.MOV.U32 R29, RZ, RZ, R25 ;  /* 0x000000ffff1d7224 */ /* 0x000fc400078e0019 */
[----:B------:R-:W-:Y:S01]  /*3370*/  FADD.FTZ R70, R14, R33 ;  /* 0x000000210e467221 */ /* 0x000fe20000010000 */
[----:B------:R-:W-:Y:S01]  /*3380*/  IMAD.MOV.U32 R28, RZ, RZ, R25 ;  /* 0x000000ffff1c7224 */ /* 0x000fe200078e0019 */
[----:B------:R-:W2:Y:S01]  /*3390*/  MUFU.EX2 R36, R45 ;  /* 0x0000002d00247308 */ /* 0x000ea20000000800 */
[C---:B-1----:R-:W-:Y:S01]  /*33a0*/  FADD.FTZ R50, R34.reuse, R9 ;  /* 0x0000000922327221 */ /* 0x042fe20000010000 */
[----:B------:R-:W-:Y:S01]  /*33b0*/  FADD.FTZ R72, R71, R70 ;  /* 0x0000004647487221 */ /* 0x000fe20000010000 */
[----:B------:R-:W-:Y:S01]  /*33c0*/  F2FP.SATFINITE.E4M3.F32.PACK_AB_MERGE_C R15, R34, R15, RZ ;  /* 0x0000000f220f723e */ /* 0x000fe200048070ff */
[----:B------:R-:W-:Y:S02]  /*33d0*/  IMAD.MOV.U32 R37, RZ, RZ, R25 ;  /* 0x000000ffff257224 */ /* 0x000fe400078e0019 */
[----:B------:R-:W-:Y:S01]  /*33e0*/  FADD.FTZ R33, R109, R72 ;  /* 0x000000486d217221 */ /* 0x000fe20000010000 */
[----:B------:R-:W-:Y:S01]  /*33f0*/  F2FP.SATFINITE.E4M3.F32.PACK_AB_MERGE_C R230, R32, R13, R15 ;  /* 0x0000000d20e6723e */ /* 0x000fe2000480700f */
[----:B------:R-:W1:Y:S01]  /*3400*/  MUFU.EX2 R21, R21 ;  /* 0x0000001500157308 */ /* 0x000e620000000800 */
[----:B---3--:R-:W-:Y:S01]  /*3410*/  FADD.FTZ R9, R19, R50 ;  /* 0x0000003213097221 */ /* 0x008fe20000010000 */
[C---:B------:R-:W-:Y:S01]  /*3420*/  FADD.FTZ R33, R52.reuse, R33 ;  /* 0x0000002134217221 */ /* 0x040fe20000010000 */
[----:B------:R-:W-:Y:S01]  /*3430*/  F2FP.SATFINITE.E4M3.F32.PACK_AB_MERGE_C R52, R52, R109, RZ ;  /* 0x0000006d3434723e */ /* 0x000fe200048070ff */
[----:B------:R-:W-:-:S02]  /*3440*/  IMAD.MOV.U32 R32, RZ, RZ, R25 ;  /* 0x000000ffff207224 */ /* 0x000fc400078e0019 */
[----:B------:R-:W-:Y:S01]  /*3450*/  FADD.FTZ R72, R20, R33 ;  /* 0x0000002114487221 */ /* 0x000fe20000010000 */
[----:B------:R-:W-:Y:S01]  /*3460*/  F2FP.SATFINITE.E4M3.F32.PACK_AB_MERGE_C R217, R71, R14, R52 ;  /* 0x0000000e47d9723e */ /* 0x000fe20004807034 */
[----:B------:R3:W4:Y:S01]  /*3470*/  MUFU.EX2 R38, R49 ;  /* 0x0000003100267308 */ /* 0x0007220000000800 */
[----:B--2---:R-:W-:Y:S01]  /*3480*/  FADD.FTZ R70, R36, R9 ;  /* 0x0000000924467221 */ /* 0x004fe20000010000 */
[----:B------:R-:W-:Y:S01]  /*3490*/  FADD.FTZ R72, R75, R72 ;  /* 0x000000484b487221 */ /* 0x000fe20000010000 */
[--C-:B------:R-:W-:Y:S02]  /*34a0*/  IMAD.MOV.U32 R41, RZ, RZ, R25.reuse ;  /* 0x000000ffff297224 */ /* 0x100fe400078e0019 */
[----:B------:R-:W-:Y:S02]  /*34b0*/  IMAD.MOV.U32 R45, RZ, RZ, R25 ;  /* 0x000000ffff2d7224 */ /* 0x000fe400078e0019 */
[----:B------:R-:W-:Y:S01]  /*34c0*/  FADD.FTZ R33, R117, R72 ;  /* 0x0000004875217221 */ /* 0x000fe20000010000 */
[C---:B------:R-:W-:Y:S01]  /*34d0*/  F2FP.SATFINITE.E4M3.F32.PACK_AB_MERGE_C R117, R54.reuse, R117, RZ ;  /* 0x000000753675723e */ /* 0x040fe200048070ff */
[----:B------:R-:W2:Y:S01]  /*34e0*/  MUFU.EX2 R23, R23 ;  /* 0x0000001700177308 */ /* 0x000ea20000000800 */
[----:B-1----:R-:W-:Y:S01]  /*34f0*/  FADD.FTZ R9, R21, R70 ;  /* 0x0000004615097221 */ /* 0x002fe20000010000 */
[----:B------:R-:W-:Y:S01]  /*3500*/  FADD.FTZ R33, R54, R33 ;  /* 0x0000002136217221 */ /* 0x000fe20000010000 */
[----:B------:R-:W-:Y:S01]  /*3510*/  F2FP.SATFINITE.E4M3.F32.PACK_AB_MERGE_C R219, R75, R20, R117 ;  /* 0x000000144bdb723e */ /* 0x000fe20004807075 */
[----:B---3--:R-:W-:-:S02]  /*3520*/  IMAD.MOV.U32 R49, RZ, RZ, R25 ;  /* 0x000000ffff317224 */ /* 0x008fc400078e0019 */
[----:B------:R-:W-:Y:S01]  /*3530*/  FADD.FTZ R30, R22, R33 ;  /* 0x00000021161e7221 */ /* 0x000fe20000010000 */
[----:B------:R-:W-:Y:S01]  /*3540*/  IMAD.MOV.U32 R33, RZ, RZ, R25 ;  /* 0x000000ffff217224 */ /* 0x000fe200078e0019 */
[----:B------:R-:W1:Y:S01]  /*3550*/  MUFU.EX2 R40, R53 ;  /* 0x0000003500287308 */ /* 0x000e620000000800 */
[C---:B----4-:R-:W-:Y:S01]  /*3560*/  FADD.FTZ R70, R38.reuse, R9 ;  /* 0x0000000926467221 */ /* 0x050fe20000010000 */
[----:B------:R-:W-:Y:S01]  /*3570*/  FADD.FTZ R34, R123, R30 ;  /* 0x0000001e7b227221 */ /* 0x000fe20000010000 */
[----:B------:R-:W-:Y:S01]  /*3580*/  F2FP.SATFINITE.E4M3.F32.PACK_AB_MERGE_C R21, R38, R21, RZ ;  /* 0x000000152615723e */ /* 0x000fe200048070ff */
[----:B------:R-:W-:Y:S02]  /*3590*/  IMAD.MOV.U32 R38, RZ, RZ, R25 ;  /* 0x000000ffff267224 */ /* 0x000fe400078e0019 */
[----:B------:R-:W-:Y:S01]  /*35a0*/  FADD.FTZ R11, R125, R34 ;  /* 0x000000227d0b7221 */ /* 0x000fe20000010000 */
[C---:B------:R-:W-:Y:S01]  /*35b0*/  F2FP.SATFINITE.E4M3.F32.PACK_AB_MERGE_C R125, R56.reuse, R125, RZ ;  /* 0x0000007d387d723e */ /* 0x040fe200048070ff */
[----:B------:R-:W3:Y:S01]  /*35c0*/  MUFU.EX2 R27, R27 ;  /* 0x0000001b001b7308 */ /* 0x000ee20000000800 */
[----:B--2---:R-:W-:Y:S01]  /*35d0*/  FADD.FTZ R9, R23, R70 ;  /* 0x0000004617097221 */ /* 0x004fe20000010000 */
[----:B------:R-:W-:Y:S01]  /*35e0*/  FADD.FTZ R56, R56, R11 ;  /* 0x0000000b38387221 */ /* 0x000fe20000010000 */
[----:B------:R-:W-:Y:S01]  /*35f0*/  F2FP.SATFINITE.E4M3.F32.PACK_AB_MERGE_C R221, R123, R22, R125 ;  /* 0x000000167bdd723e */ /* 0x000fe2000480707d */
[----:B------:R-:W-:Y:S01]  /*3600*/  IMAD.MOV.U32 R34, RZ, RZ, R25 ;  /* 0x000000ffff227224 */ /* 0x000fe200078e0019 */
[----:B------:R-:W-:Y:S01]  /*3610*/  F2FP.SATFINITE.E4M3.F32.PACK_AB_MERGE_C R216, R36, R19, R21 ;  /* 0x0000001324d8723e */ /* 0x000fe20004807015 */
[----:B------:R-:W-:-:S02]  /*3620*/  IMAD.MOV.U32 R36, RZ, RZ, R25 ;  /* 0x000000ffff247224 */ /* 0x000fc400078e0019 */
[----:B------:R2:W4:Y:S01]  /*3630*/  MUFU.EX2 R42, R57 ;  /* 0x00000039002a7308 */ /* 0x0005220000000800 */
[----:B-1----:R-:W-:Y:S01]  /*3640*/  FADD.FTZ R12, R40, R9 ;  /* 0x00000009280c7221 */ /* 0x002fe20000010000 */
[--C-:B------:R-:W-:Y:S02]  /*3650*/  IMAD.MOV.U32 R53, RZ, RZ, R25.reuse ;  /* 0x000000ffff357224 */ /* 0x100fe400078e0019 */
[--C-:B------:R-:W-:Y:S02]  /*3660*/  IMAD.MOV.U32 R52, RZ, RZ, R25.reuse ;  /* 0x000000ffff347224 */ /* 0x100fe400078e0019 */
[--C-:B------:R-:W-:Y:S02]  /*3670*/  IMAD.MOV.U32 R54, RZ, RZ, R25.reuse ;  /* 0x000000ffff367224 */ /* 0x100fe400078e0019 */
[----:B------:R-:W1:Y:S01]  /*3680*/  MUFU.EX2 R31, R31 ;  /* 0x0000001f001f7308 */ /* 0x000e620000000800 */
[----:B---3--:R-:W-:Y:S01]  /*3690*/  FADD.FTZ R9, R27, R12 ;  /* 0x0000000c1b097221 */ /* 0x008fe20000010000 */
[----:B--2---:R-:W-:-:S02]  /*36a0*/  IMAD.MOV.U32 R57, RZ, RZ, R25 ;  /* 0x000000ffff397224 */ /* 0x004fc400078e0019 */
[--C-:B------:R-:W-:Y:S02]  /*36b0*/  IMAD.MOV.U32 R67, RZ, RZ, R25.reuse ;  /* 0x000000ffff437224 */ /* 0x100fe400078e0019 */
[----:B------:R-:W-:Y:S02]  /*36c0*/  IMAD.MOV.U32 R71, RZ, RZ, R25 ;  /* 0x000000ffff477224 */ /* 0x000fe400078e0019 */
[----:B------:R2:W3:Y:S01]  /*36d0*/  MUFU.EX2 R44, R61 ;  /* 0x0000003d002c7308 */ /* 0x0004e20000000800 */
[C---:B----4-:R-:W-:Y:S01]  /*36e0*/  FADD.FTZ R12, R42.reuse, R9 ;  /* 0x000000092a0c7221 */ /* 0x050fe20000010000 */
[----:B------:R-:W-:Y:S01]  /*36f0*/  F2FP.SATFINITE.E4M3.F32.PACK_AB_MERGE_C R27, R42, R27, RZ ;  /* 0x0000001b2a1b723e */ /* 0x000fe200048070ff */
[--C-:B------:R-:W-:Y:S02]  /*3700*/  IMAD.MOV.U32 R42, RZ, RZ, R25.reuse ;  /* 0x000000ffff2a7224 */ /* 0x100fe400078e0019 */
[----:B------:R-:W-:Y:S01]  /*3710*/  IMAD.MOV.U32 R70, RZ, RZ, R25 ;  /* 0x000000ffff467224 */ /* 0x000fe200078e0019 */
[----:B------:R-:W-:Y:S01]  /*3720*/  F2FP.SATFINITE.E4M3.F32.PACK_AB_MERGE_C R218, R40, R23, R27 ;  /* 0x0000001728da723e */ /* 0x000fe2000480701b */
[--C-:B------:R-:W-:Y:S01]  /*3730*/  IMAD.MOV.U32 R27, RZ, RZ, R25.reuse ;  /* 0x000000ffff1b7224 */ /* 0x100fe200078e0019 */
[----:B------:R-:W4:Y:S01]  /*3740*/  MUFU.EX2 R35, R35 ;  /* 0x0000002300237308 */ /* 0x000f220000000800 */
[----:B-1----:R-:W-:Y:S01]  /*3750*/  FADD.FTZ R9, R31, R12 ;  /* 0x0000000c1f097221 */ /* 0x002fe20000010000 */
[----:B------:R-:W-:-:S02]  /*3760*/  IMAD.MOV.U32 R40, RZ, RZ, R25 ;  /* 0x000000ffff287224 */ /* 0x000fc400078e0019 */
[--C-:B--2---:R-:W-:Y:S02]  /*3770*/  IMAD.MOV.U32 R61, RZ, RZ, R25.reuse ;  /* 0x000000ffff3d7224 */ /* 0x104fe400078e0019 */
[----:B------:R-:W-:Y:S02]  /*3780*/  IMAD.MOV.U32 R72, RZ, RZ, R25 ;  /* 0x000000ffff487224 */ /* 0x000fe400078e0019 */
[----:B------:R1:W2:Y:S01]  /*3790*/  MUFU.EX2 R46, R65 ;  /* 0x00000041002e7308 */ /* 0x0002a20000000800 */
[----:B---3--:R-:W-:Y:S01]  /*37a0*/  FADD.FTZ R30, R44, R9 ;  /* 0x000000092c1e7221 */ /* 0x008fe20000010000 */
[--C-:B------:R-:W-:Y:S02]  /*37b0*/  IMAD.MOV.U32 R75, RZ, RZ, R25.reuse ;  /* 0x000000ffff4b7224 */ /* 0x100fe400078e0019 */
[--C-:B------:R-:W-:Y:S02]  /*37c0*/  IMAD.MOV.U32 R109, RZ, RZ, R25.reuse ;  /* 0x000000ffff6d7224 */ /* 0x100fe400078e0019 */
[----:B------:R-:W-:-:S02]  /*37d0*/  IMAD.MOV.U32 R117, RZ, RZ, R25 ;  /* 0x000000ffff757224 */ /* 0x000fc400078e0019 */
[----:B------:R-:W3:Y:S01]  /*37e0*/  MUFU.EX2 R43, R43 ;  /* 0x0000002b002b7308 */ /* 0x000ee20000000800 */
[----:B----4-:R-:W-:Y:S01]  /*37f0*/  FADD.FTZ R9, R35, R30 ;  /* 0x0000001e23097221 */ /* 0x010fe20000010000 */
[--C-:B------:R-:W-:Y:S02]  /*3800*/  IMAD.MOV.U32 R30, RZ, RZ, R25.reuse ;  /* 0x000000ffff1e7224 */ /* 0x100fe400078e0019 */
[--C-:B-1----:R-:W-:Y:S02]  /*3810*/  IMAD.MOV.U32 R65, RZ, RZ, R25.reuse ;  /* 0x000000ffff417224 */ /* 0x102fe400078e0019 */
[----:B------:R-:W-:Y:S02]  /*3820*/  IMAD.MOV.U32 R123, RZ, RZ, R25 ;  /* 0x000000ffff7b7224 */ /* 0x000fe400078e0019 */
[----:B------:R-:W1:Y:S01]  /*3830*/  MUFU.EX2 R48, R69 ;  /* 0x0000004500307308 */ /* 0x000e620000000800 */
[C---:B--2---:R-:W-:Y:S01]  /*3840*/  F2FP.SATFINITE.E4M3.F32.PACK_AB_MERGE_C R35, R46.reuse, R35, RZ ;  /* 0x000000232e23723e */ /* 0x044fe200048070ff */
[----:B------:R-:W-:Y:S01]  /*3850*/  FADD.FTZ R46, R46, R9 ;  /* 0x000000092e2e7221 */ /* 0x000fe20000010000 */
[----:B------:R-:W-:-:S02]  /*3860*/  IMAD.MOV.U32 R125, RZ, RZ, R25 ;  /* 0x000000ffff7d7224 */ /* 0x000fc400078e0019 */
[----:B------:R-:W-:Y:S01]  /*3870*/  F2FP.SATFINITE.E4M3.F32.PACK_AB_MERGE_C R220, R44, R31, R35 ;  /* 0x0000001f2cdc723e */ /* 0x000fe20004807023 */
[--C-:B------:R-:W-:Y:S02]  /*3880*/  IMAD.MOV.U32 R31, RZ, RZ, R25.reuse ;  /* 0x000000ffff1f7224 */ /* 0x100fe400078e0019 */
[----:B------:R-:W2:Y:S01]  /*3890*/  MUFU.EX2 R39, R39 ;  /* 0x0000002700277308 */ /* 0x000ea20000000800 */
[----:B---3--:R-:W-:Y:S01]  /*38a0*/  FADD.FTZ R9, R43, R46 ;  /* 0x0000002e2b097221 */ /* 0x008fe20000010000 */
[--C-:B------:R-:W-:Y:S02]  /*38b0*/  IMAD.MOV.U32 R35, RZ, RZ, R25.reuse ;  /* 0x000000ffff237224 */ /* 0x100fe400078e0019 */
[--C-:B------:R-:W-:Y:S02]  /*38c0*/  IMAD.MOV.U32 R44, RZ, RZ, R25.reuse ;  /* 0x000000ffff2c7224 */ /* 0x100fe400078e0019 */
[----:B------:R-:W-:Y:S02]  /*38d0*/  IMAD.MOV.U32 R46, RZ, RZ, R25 ;  /* 0x000000ffff2e7224 */ /* 0x000fe400078e0019 */
[----:B------:R3:W4:Y:S01]  /*38e0*/  MUFU.EX2 R50, R73 ;  /* 0x0000004900327308 */ /* 0x0007220000000800 */
[----:B-1----:R-:W-:Y:S01]  /*38f0*/  FADD.FTZ R10, R48, R9 ;  /* 0x00000009300a7221 */ /* 0x002fe20000010000 */
[----:B------:R-:W-:-:S06]  /*3900*/  IMAD.MOV.U32 R69, RZ, RZ, R25 ;  /* 0x000000ffff457224 */ /* 0x000fcc00078e0019 */
[----:B------:R1:W5:Y:S01]  /*3910*/  MUFU.EX2 R64, R83 ;  /* 0x0000005300407308 */ /* 0x0003620000000800 */
[----:B--2---:R-:W-:Y:S01]  /*3920*/  FADD.FTZ R9, R39, R10 ;  /* 0x0000000a27097221 */ /* 0x004fe20000010000 */
[----:B---3--:R-:W-:-:S06]  /*3930*/  IMAD.MOV.U32 R73, RZ, RZ, R25 ;  /* 0x000000ffff497224 */ /* 0x008fcc00078e0019 */
[----:B------:R-:W2:Y:S01]  /*3940*/  MUFU.EX2 R129, R129 ;  /* 0x0000008100817308 */ /* 0x000ea20000000800 */
[C---:B----4-:R-:W-:Y:S01]  /*3950*/  F2FP.SATFINITE.E4M3.F32.PACK_AB_MERGE_C R39, R50.reuse, R39, RZ ;  /* 0x000000273227723e */ /* 0x050fe200048070ff */
[----:B------:R-:W-:Y:S01]  /*3960*/  FADD.FTZ R50, R50, R9 ;  /* 0x0000000932327221 */ /* 0x000fe20000010000 */
[----:B-1----:R-:W-:Y:S02]  /*3970*/  IMAD.MOV.U32 R83, RZ, RZ, R25 ;  /* 0x000000ffff537224 */ /* 0x002fe400078e0019 */
[----:B------:R-:W-:Y:S01]  /*3980*/  F2FP.SATFINITE.E4M3.F32.PACK_AB_MERGE_C R222, R48, R43, R39 ;  /* 0x0000002b30de723e */ /* 0x000fe20004807027 */
[--C-:B------:R-:W-:Y:S02]  /*3990*/  IMAD.MOV.U32 R39, RZ, RZ, R25.reuse ;  /* 0x000000ffff277224 */ /* 0x100fe400078e0019 */
[----:B------:R-:W1:Y:S01]  /*39a0*/  MUFU.EX2 R59, R59 ;  /* 0x0000003b003b7308 */ /* 0x000e620000000800 */
[----:B-----5:R-:W-:Y:S01]  /*39b0*/  F2FP.SATFINITE.E4M3.F32.PACK_AB_MERGE_C R10, R64, R139, RZ ;  /* 0x0000008b400a723e */ /* 0x020fe200048070ff */
[----:B------:R-:W-:-:S02]  /*39c0*/  IMAD.MOV.U32 R43, RZ, RZ, R25 ;  /* 0x000000ffff2b7224 */ /* 0x000fc400078e0019 */
[----:B------:R-:W-:-:S04]  /*39d0*/  IMAD.MOV.U32 R48, RZ, RZ, R25 ;  /* 0x000000ffff307224 */ /* 0x000fc800078e0019 */
[----:B------:R-:W-:Y:S01]  /*39e0*/  MUFU.EX2 R137, R137 ;  /* 0x0000008900897308 */ /* 0x000fe20000000800 */
[----:B--2---:R-:W-:Y:S01]  /*39f0*/  FADD.FTZ R11, R129, R56 ;  /* 0x00000038810b7221 */ /* 0x004fe20000010000 */
[----:B------:R-:W-:-:S06]  /*3a00*/  IMAD.MOV.U32 R56, RZ, RZ, R25 ;  /* 0x000000ffff387224 */ /* 0x000fcc00078e0019 */
[----:B------:R2:W3:Y:S01]  /*3a10*/  MUFU.EX2 R62, R79 ;  /* 0x0000004f003e7308 */ /* 0x0004e20000000800 */
[----:B-1----:R-:W-:Y:S01]  /*3a20*/  FADD.FTZ R9, R59, R50 ;  /* 0x000000323b097221 */ /* 0x002fe20000010000 */
[----:B------:R-:W-:-:S06]  /*3a30*/  IMAD.MOV.U32 R50, RZ, RZ, R25 ;  /* 0x000000ffff327224 */ /* 0x000fcc00078e0019 */
[----:B------:R1:W4:Y:S01]  /*3a40*/  MUFU.EX2 R58, R131 ;  /* 0x00000083003a7308 */ /* 0x0003220000000800 */
[----:B--2---:R-:W-:-:S07]  /*3a50*/  IMAD.MOV.U32 R79, RZ, RZ, R25 ;  /* 0x000000ffff4f7224 */ /* 0x004fce00078e0019 */
[----:B------:R2:W5:Y:S01]  /*3a60*/  MUFU.EX2 R6, R77 ;  /* 0x0000004d00067308 */ /* 0x0005620000000800 */
[----:B---3--:R-:W-:Y:S01]  /*3a70*/  F2FP.SATFINITE.E4M3.F32.PACK_AB_MERGE_C R225, R62, R137, R10 ;  /* 0x000000893ee1723e */ /* 0x008fe2000480700a */
[----:B-1----:R-:W-:-:S06]  /*3a80*/  IMAD.MOV.U32 R131, RZ, RZ, R25 ;  /* 0x000000ffff837224 */ /* 0x002fcc00078e0019 */
[----:B------:R-:W1:Y:S01]  /*3a90*/  MUFU.EX2 R133, R133 ;  /* 0x0000008500857308 */ /* 0x000e620000000800 */
[----:B----4-:R-:W-:Y:S01]  /*3aa0*/  FADD.FTZ R14, R58, R11 ;  /* 0x0000000b3a0e7221 */ /* 0x010fe20000010000 */
[----:B--2---:R-:W-:-:S06]  /*3ab0*/  IMAD.MOV.U32 R77, RZ, RZ, R25 ;  /* 0x000000ffff4d7224 */ /* 0x004fcc00078e0019 */
[----:B------:R-:W2:Y:S01]  /*3ac0*/  MUFU.EX2 R51, R51 ;  /* 0x0000003300337308 */ /* 0x000ea20000000800 */
[----:B-----5:R-:W-:-:S07]  /*3ad0*/  FADD.FTZ R10, R6, R9 ;  /* 0x00000009060a7221 */ /* 0x020fce0000010000 */
[----:B------:R3:W4:Y:S01]  /*3ae0*/  MUFU.EX2 R60, R135 ;  /* 0x00000087003c7308 */ /* 0x0007220000000800 */
[----:B-1----:R-:W-:-:S07]  /*3af0*/  FADD.FTZ R11, R133, R14 ;  /* 0x0000000e850b7221 */ /* 0x002fce0000010000 */
[----:B------:R1:W5:Y:S01]  /*3b00*/  MUFU.EX2 R12, R81 ;  /* 0x00000051000c7308 */ /* 0x0003620000000800 */
[----:B--2---:R-:W-:Y:S01]  /*3b10*/  FADD.FTZ R9, R51, R10 ;  /* 0x0000000a33097221 */ /* 0x004fe20000010000 */
[----:B---3--:R-:W-:-:S06]  /*3b20*/  IMAD.MOV.U32 R135, RZ, RZ, R25 ;  /* 0x000000ffff877224 */ /* 0x008fcc00078e0019 */
[----:B------:R-:W-:Y:S01]  /*3b30*/  MUFU.EX2 R145, R145 ;  /* 0x0000009100917308 */ /* 0x000fe20000000800 */
[C---:B----4-:R-:W-:Y:S01]  /*3b40*/  F2FP.SATFINITE.E4M3.F32.PACK_AB_MERGE_C R133, R60.reuse, R133, RZ ;  /* 0x000000853c85723e */ /* 0x050fe200048070ff */
[----:B------:R-:W-:Y:S01]  /*3b50*/  FADD.FTZ R60, R60, R11 ;  /* 0x0000000b3c3c7221 */ /* 0x000fe20000010000 */
[----:B-1----:R-:W-:Y:S02]  /*3b60*/  IMAD.MOV.U32 R81, RZ, RZ, R25 ;  /* 0x000000ffff517224 */ /* 0x002fe400078e0019 */
[----:B------:R-:W-:Y:S01]  /*3b70*/  F2FP.SATFINITE.E4M3.F32.PACK_AB_MERGE_C R223, R58, R129, R133 ;  /* 0x000000813adf723e */ /* 0x000fe20004807085 */
[----:B------:R-:W-:Y:S01]  /*3b80*/  FADD.FTZ R11, R137, R60 ;  /* 0x0000003c890b7221 */ /* 0x000fe20000010000 */
[----:B------:R-:W-:Y:S01]  /*3b90*/  IMAD.MOV.U32 R58, RZ, RZ, R25 ;  /* 0x000000ffff3a7224 */ /* 0x000fe200078e0019 */
[----:B------:R-:W1:Y:S01]  /*3ba0*/  MUFU.EX2 R68, R147 ;  /* 0x0000009300447308 */ /* 0x000e620000000800 */
[C---:B-----5:R-:W-:Y:S01]  /*3bb0*/  F2FP.SATFINITE.E4M3.F32.PACK_AB_MERGE_C R51, R12.reuse, R51, RZ ;  /* 0x000000330c33723e */ /* 0x060fe200048070ff */
[----:B------:R-:W-:Y:S01]  /*3bc0*/  FADD.FTZ R12, R12, R9 ;  /* 0x000000090c0c7221 */ /* 0x000fe20000010000 */
[----:B------:R-:W-:Y:S01]  /*3bd0*/  FADD.FTZ R62, R62, R11 ;  /* 0x0000000b3e3e7221 */ /* 0x000fe20000010000 */
[----:B------:R-:W-:Y:S01]  /*3be0*/  IMAD.MOV.U32 R60, RZ, RZ, R25 ;  /* 0x000000ffff3c7224 */ /* 0x000fe200078e0019 */
[----:B------:R-:W-:Y:S01]  /*3bf0*/  F2FP.SATFINITE.E4M3.F32.PACK_AB_MERGE_C R224, R6, R59, R51 ;  /* 0x0000003b06e0723e */ /* 0x000fe20004807033 */
[----:B------:R-:W-:-:S02]  /*3c00*/  IMAD.MOV.U32 R51, RZ, RZ, R25 ;  /* 0x000000ffff337224 */ /* 0x000fc400078e0019 */
[----:B------:R-:W-:Y:S01]  /*3c10*/  FADD.FTZ R139, R139, R62 ;  /* 0x0000003e8b8b7221 */ /* 0x000fe20000010000 */
[----:B------:R-:W2:Y:S01]  /*3c20*/  MUFU.EX2 R87, R87 ;  /* 0x0000005700577308 */ /* 0x000ea20000000800 */
[----:B------:R-:W-:Y:S02]  /*3c30*/  IMAD.MOV.U32 R59, RZ, RZ, R25 ;  /* 0x000000ffff3b7224 */ /* 0x000fe400078e0019 */
[----:B------:R-:W-:Y:S01]  /*3c40*/  FADD.FTZ R64, R64, R139 ;  /* 0x0000008b40407221 */ /* 0x000fe20000010000 */
[--C-:B------:R-:W-:Y:S02]  /*3c50*/  IMAD.MOV.U32 R62, RZ, RZ, R25.reuse ;  /* 0x000000ffff3e7224 */ /* 0x100fe400078e0019 */
[--C-:B------:R-:W-:Y:S02]  /*3c60*/  IMAD.MOV.U32 R129, RZ, RZ, R25.reuse ;  /* 0x000000ffff817224 */ /* 0x100fe400078e0019 */
[----:B------:R-:W3:Y:S01]  /*3c70*/  MUFU.EX2 R141, R141 ;  /* 0x0000008d008d7308 */ /* 0x000ee20000000800 */
[----:B-1----:R-:W-:Y:S01]  /*3c80*/  F2FP.SATFINITE.E4M3.F32.PACK_AB_MERGE_C R10, R68, R145, RZ ;  /* 0x00000091440a723e */ /* 0x002fe200048070ff */
[----:B------:R-:W-:-:S02]  /*3c90*/  IMAD.MOV.U32 R133, RZ, RZ, R25 ;  /* 0x000000ffff857224 */ /* 0x000fc400078e0019 */
[--C-:B------:R-:W-:Y:S02]  /*3ca0*/  IMAD.MOV.U32 R137, RZ, RZ, R25.reuse ;  /* 0x000000ffff897224 */ /* 0x100fe400078e0019 */
[--C-:B------:R-:W-:Y:S02]  /*3cb0*/  IMAD.MOV.U32 R139, RZ, RZ, R25.reuse ;  /* 0x000000ffff8b7224 */ /* 0x100fe400078e0019 */
[----:B------:R1:W4:Y:S01]  /*3cc0*/  MUFU.EX2 R66, R143 ;  /* 0x0000008f00427308 */ /* 0x0003220000000800 */
[----:B--2---:R-:W-:Y:S01]  /*3cd0*/  FADD.FTZ R9, R87, R12 ;  /* 0x0000000c57097221 */ /* 0x004fe20000010000 */
[----:B------:R-:W-:-:S06]  /*3ce0*/  IMAD.MOV.U32 R147, RZ, RZ, R25 ;  /* 0x000000ffff937224 */ /* 0x000fcc00078e0019 */
[----:B------:R2:W5:Y:S01]  /*3cf0*/  MUFU.EX2 R0, R85 ;  /* 0x0000005500007308 */ /* 0x0005620000000800 */
[----:B---3--:R-:W-:Y:S01]  /*3d00*/  FADD.FTZ R11, R141, R64 ;  /* 0x000000408d0b7221 */ /* 0x008fe20000010000 */
[--C-:B------:R-:W-:Y:S02]  /*3d10*/  IMAD.MOV.U32 R64, RZ, RZ, R25.reuse ;  /* 0x000000ffff407224 */ /* 0x100fe400078e0019 */
[----:B-1----:R-:W-:-:S04]  /*3d20*/  IMAD.MOV.U32 R143, RZ, RZ, R25 ;  /* 0x000000ffff8f7224 */ /* 0x002fc800078e0019 */
[----:B------:R-:W-:Y:S01]  /*3d30*/  MUFU.EX2 R91, R91 ;  /* 0x0000005b005b7308 */ /* 0x000fe20000000800 */
[C---:B----4-:R-:W-:Y:S01]  /*3d40*/  F2FP.SATFINITE.E4M3.F32.PACK_AB_MERGE_C R227, R66.reuse, R141, R10 ;  /* 0x0000008d42e3723e */ /* 0x050fe2000480700a */
[----:B------:R-:W-:Y:S01]  /*3d50*/  FADD.FTZ R66, R66, R11 ;  /* 0x0000000b42427221 */ /* 0x000fe20000010000 */
[--C-:B--2---:R-:W-:Y:S02]  /*3d60*/  IMAD.MOV.U32 R85, RZ, RZ, R25.reuse ;  /* 0x000000ffff557224 */ /* 0x104fe400078e0019 */
[--C-:B------:R-:W-:Y:S02]  /*3d70*/  IMAD.MOV.U32 R141, RZ, RZ, R25.reuse ;  /* 0x000000ffff8d7224 */ /* 0x100fe400078e0019 */
[----:B------:R-:W-:Y:S01]  /*3d80*/  FADD.FTZ R145, R145, R66 ;  /* 0x0000004291917221 */ /* 0x000fe20000010000 */
[----:B------:R-:W-:Y:S01]  /*3d90*/  IMAD.MOV.U32 R66, RZ, RZ, R25 ;  /* 0x000000ffff427224 */ /* 0x000fe200078e0019 */
[----:B------:R-:W1:Y:S01]  /*3da0*/  MUFU.EX2 R24, R24 ;  /* 0x0000001800187308 */ /* 0x000e620000000800 */
[----:B-----5:R-:W-:Y:S01]  /*3db0*/  FADD.FTZ R10, R0, R9 ;  /* 0x00000009000a7221 */ /* 0x020fe20000010000 */
[----:B------:R-:W-:Y:S01]  /*3dc0*/  FADD.FTZ R6, R68, R145 ;  /* 0x0000009144067221 */ /* 0x000fe20000010000 */
[----:B------:R-:W-:-:S02]  /*3dd0*/  IMAD.MOV.U32 R68, RZ, RZ, R25 ;  /* 0x000000ffff447224 */ /* 0x000fc400078e0019 */
[----:B------:R-:W-:Y:S01]  /*3de0*/  IMAD.MOV.U32 R145, RZ, RZ, R25 ;  /* 0x000000ffff917224 */ /* 0x000fe200078e0019 */
[----:B-1----:R-:W-:Y:S01]  /*3df0*/  F2FP.SATFINITE.E4M3.F32.PACK_AB_MERGE_C R9, R24, R91, RZ ;  /* 0x0000005b1809723e */ /* 0x002fe200048070ff */
[----:B------:R-:W-:Y:S01]  /*3e00*/  FADD.FTZ R91, R91, R10 ;  /* 0x0000000a5b5b7221 */ /* 0x000fe20000010000 */
[----:B------:R-:W-:Y:S02]  /*3e10*/  VIADD R10, R26, 0xfffffffe ;  /* 0xfffffffe1a0a7836 */ /* 0x000fe40000000000 */
[----:B------:R-:W-:Y:S01]  /*3e20*/  F2FP.SATFINITE.E4M3.F32.PACK_AB_MERGE_C R226, R0, R87, R9 ;  /* 0x0000005700e2723e */ /* 0x000fe20004807009 */
[----:B------:R-:W-:Y:S01]  /*3e30*/  FADD.FTZ R0, R24, R91 ;  /* 0x0000005b18007221 */ /* 0x000fe20000010000 */
[----:B------:R-:W-:Y:S01]  /*3e40*/  IMAD.MOV.U32 R9, RZ, RZ, RZ ;  /* 0x000000ffff097224 */ /* 0x000fe200078e00ff */
[----:B------:R-:W-:Y:S01]  /*3e50*/  ISETP.GE.AND P2, PT, R10, R17, PT ;  /* 0x000000110a00720c */ /* 0x000fe20003f46270 */
[--C-:B------:R-:W-:Y:S02]  /*3e60*/  IMAD.MOV.U32 R24, RZ, RZ, R25.reuse ;  /* 0x000000ffff187224 */ /* 0x100fe400078e0019 */
[----:B------:R-:W-:-:S02]  /*3e70*/  IMAD.MOV.U32 R26, RZ, RZ, R25 ;  /* 0x000000ffff1a7224 */ /* 0x000fc400078e0019 */
[--C-:B------:R-:W-:Y:S02]  /*3e80*/  IMAD.MOV.U32 R87, RZ, RZ, R25.reuse ;  /* 0x000000ffff577224 */ /* 0x100fe400078e0019 */
[----:B------:R-:W-:-:S06]  /*3e90*/  IMAD.MOV.U32 R91, RZ, RZ, R25 ;  /* 0x000000ffff5b7224 */ /* 0x000fcc00078e0019 */
[----:B0-----:R-:W-:Y:S05]  /*3ea0*/  @!P2 BRA `(.L_x_19) ;  /* 0x0000002400b8a947 */ /* 0x001fea0003800000 */
[----:B------:R-:W-:Y:S01]  /*3eb0*/  IMAD.MOV.U32 R8, RZ, RZ, R10 ;  /* 0x000000ffff087224 */ /* 0x000fe200078e000a */
[----:B------:R-:W-:Y:S01]  /*3ec0*/  CS2R R150, SRZ ;  /* 0x0000000000967805 */ /* 0x000fe2000001ff00 */
[----:B------:R-:W-:Y:S01]  /*3ed0*/  IMAD.MOV.U32 R11, RZ, RZ, R3 ;  /* 0x000000ffff0b7224 */ /* 0x000fe200078e0003 */
[----:B------:R-:W-:Y:S01]  /*3ee0*/  CS2R R148, SRZ ;  /* 0x0000000000947805 */ /* 0x000fe2000001ff00 */
[----:B------:R-:W-:Y:S01]  /*3ef0*/  IMAD.MOV.U32 R10, RZ, RZ, R7 ;  /* 0x000000ffff0a7224 */ /* 0x000fe200078e0007 */
        /* <DEDUP_REMOVED lines=62> */
[----:B------:R-:W-:Y:S01]  /*42e0*/  CS2R R24, SRZ ;  /* 0x0000000000187805 */ /* 0x000fe2000001ff00 */
[----:B------:R-:W-:-:S06]  /*42f0*/  UMOV UR4, URZ ;  /* 0x0000003f00047c82 */ /* 0x000fcc0008000000 */
.L_x_29:
[----:B------:R-:W-:Y:S01]  /*4300*/  ISETP.NE.AND P3, PT, RZ, UR37, PT ;  /* 0x00000025ff007c0c */ /* 0x000fe2000bf65270 */
[----:B------:R-:W-:-:S04]  /*4310*/  UISETP.NE.AND UP0, UPT, UR4, 0x1, UPT ;  /* 0x000000010400788c */ /* 0x000fc8000bf05270 */
[----:B------:R-:W-:-:S06]  /*4320*/  USEL UR7, URZ, 0x1, UP0 ;  /* 0x000000013f077887 */ /* 0x000fcc0008000000 */
[----:B------:R-:W-:Y:S02]  /*4330*/  LOP3.LUT R9, R12, UR7, RZ, 0x3c, !PT ;  /* 0x000000070c097c12 */ /* 0x000fe4000f8e3cff */
[----:B------:R-:W-:Y:S05]  /*4340*/  @P3 BRA `(.L_x_20) ;  /* 0x0000000000343947 */ /* 0x000fea0003800000 */
[----:B------:R-:W-:Y:S05]  /*4350*/  @!P0 BRA `(.L_x_21) ;  /* 0x0000000000048947 */ /* 0x000fea0003800000 */
[----:B------:R-:W-:Y:S01]  /*4360*/  BPT.TRAP 0x1 ;  /* 0x000000040000795c */ /* 0x000fe20000300000 */
.L_x_21:
[----:B------:R-:W-:Y:S01]  /*4370*/  UIADD3 UR7, UR4, 0x1, URZ ;  /* 0x0000000104077890 */ /* 0x000fe2000fffe03f */
[----:B------:R-:W-:-:S03]  /*4380*/  SHF.L.U32 R3, R9, 0x1f, RZ ;  /* 0x0000001f09037819 */ /* 0x000fc600000006ff */
[----:B------:R-:W-:-:S04]  /*4390*/  UISETP.NE.AND UP0, UPT, UR7, 0x2, UPT ;  /* 0x000000020700788c */ /* 0x000fc8000bf05270 */
[----:B------:R-:W-:-:S04]  /*43a0*/  USEL UR7, UR7, URZ, UP0 ;  /* 0x0000003f07077287 */ /* 0x000fc80008000000 */
[----:B------:R-:W-:-:S09]  /*43b0*/  ULEA UR7, UR7, UR36, 0x3 ;  /* 0x0000002407077291 */ /* 0x000fd2000f8e183f */
[----:B------:R0:W1:Y:S01]  /*43c0*/  SYNCS.PHASECHK.TRANS64.TRYWAIT P2, [UR7+0x38830], R3 ;  /* 0x03883003ff0075a7 */ /* 0x0000620008040147 */
[----:B------:R-:W-:Y:S05]  /*43d0*/  @!P0 BRA `(.L_x_22) ;  /* 0x0000000000048947 */ /* 0x000fea0003800000 */
[----:B------:R-:W-:Y:S01]  /*43e0*/  BPT.TRAP 0x1 ;  /* 0x000000040000795c */ /* 0x000fe20000300000 */
.L_x_22:
[----:B-1----:R-:W-:Y:S05]  /*43f0*/  @P2 BRA `(.L_x_20) ;  /* 0x0000000000082947 */ /* 0x002fea0003800000 */
[----:B------:R-:W1:Y:S02]  /*4400*/  SYNCS.PHASECHK.TRANS64.TRYWAIT P2, [UR7+0x38830], R3 ;  /* 0x03883003ff0075a7 */ /* 0x000e640008040147 */
[----:B-1----:R-:W-:Y:S05]  /*4410*/  @!P2 BRA `(.L_x_23) ;  /* 0x000000ac00dca947 */ /* 0x002fea0003800000 */
.L_x_20:
[----:B01----:R-:W-:Y:S01]  /*4420*/  VIADD R3, R18, 0x8 ;  /* 0x0000000812037836 */ /* 0x003fe20000000000 */
[----:B------:R-:W-:Y:S01]  /*4430*/  UIADD3 UR7, UR4, 0x1, URZ ;  /* 0x0000000104077890 */ /* 0x000fe2000fffe03f */
[----:B------:R-:W-:Y:S01]  /*4440*/  R2UR UR44, R4 ;  /* 0x00000000042c72ca */ /* 0x000fe200000e0000 */
[----:B------:R-:W-:Y:S01]  /*4450*/  UMOV UR47, 0x40000040 ;  /* 0x40000040002f7882 */ /* 0x000fe20000000000 */
[----:B------:R-:W-:Y:S01]  /*4460*/  R2UR UR45, R5 ;  /* 0x00000000052d72ca */ /* 0x000fe200000e0000 */
[----:B------:R0:W-:Y:S01]  /*4470*/  BAR.SYNC.DEFER_BLOCKING R3, 0x100 ;  /* 0x000400030000751d */ /* 0x0001e20000010000 */
[----:B------:R-:W-:-:S04]  /*4480*/  UISETP.NE.AND UP0, UPT, UR7, 0x2, UPT ;  /* 0x000000020700788c */ /* 0x000fc8000bf05270 */
[----:B------:R-:W-:Y:S01]  /*4490*/  USEL UR7, UR7, URZ, UP0 ;  /* 0x0000003f07077287 */ /* 0x000fe20008000000 */
[----:B------:R-:W-:Y:S01]  /*44a0*/  UMOV UR11, 0x40000040 ;  /* 0x40000040000b7882 */ /* 0x000fe20000000000 */
[----:B------:R-:W-:Y:S02]  /*44b0*/  UMOV UR15, 0x40000040 ;  /* 0x40000040000f7882 */ /* 0x000fe40000000000 */
[----:B------:R-:W-:Y:S01]  /*44c0*/  ULEA UR46, UR7, UR6, 0xb ;  /* 0x00000006072e7291 */ /* 0x000fe2000f8e583f */
[----:B------:R-:W-:Y:S01]  /*44d0*/  UMOV UR19, 0x40000040 ;  /* 0x4000004000137882 */ /* 0x000fe20000000000 */
[----:B------:R-:W-:Y:S02]  /*44e0*/  UMOV UR23, 0x40000040 ;  /* 0x4000004000177882 */ /* 0x000fe40000000000 */
[----:B------:R-:W-:Y:S02]  /*44f0*/  UIADD3 UR10, UR46, 0x2, URZ ;  /* 0x000000022e0a7890 */ /* 0x000fe4000fffe03f */
[----:B------:R-:W-:-:S02]  /*4500*/  UIADD3 UR14, UR46, 0x4, URZ ;  /* 0x000000042e0e7890 */ /* 0x000fc4000fffe03f */
[----:B------:R-:W-:Y:S02]  /*4510*/  UIADD3 UR18, UR46, 0x6, URZ ;  /* 0x000000062e127890 */ /* 0x000fe4000fffe03f */
[----:B------:R-:W-:Y:S02]  /*4520*/  UIADD3 UR22, UR46, 0x400, URZ ;  /* 0x000004002e167890 */ /* 0x000fe4000fffe03f */
[----:B------:R-:W-:Y:S01]  /*4530*/  UIADD3 UR26, UR46, 0x402, URZ ;  /* 0x000004022e1a7890 */ /* 0x000fe2000fffe03f */
[----:B------:R-:W-:Y:S01]  /*4540*/  UMOV UR27, 0x40000040 ;  /* 0x40000040001b7882 */ /* 0x000fe20000000000 */
[----:B------:R-:W-:Y:S01]  /*4550*/  WARPGROUP.ARRIVE ;  /* 0x00000000000079c5 */ /* 0x000fe20000000000 */
[----:B------:R-:W-:Y:S01]  /*4560*/  UIADD3 UR30, UR46, 0x404, URZ ;  /* 0x000004042e1e7890 */ /* 0x000fe2000fffe03f */
[----:B------:R-:W-:Y:S01]  /*4570*/  UMOV UR31, 0x40000040 ;  /* 0x40000040001f7882 */ /* 0x000fe20000000000 */
[----:B------:R-:W-:-:S03]  /*4580*/  UIADD3 UR34, UR46, 0x406, URZ ;  /* 0x000004062e227890 */ /* 0x000fc6000fffe03f */
[----:B------:R-:W-:Y:S01]  /*4590*/  QGMMA.64x128x32.F32.E4M3.E4M3 R152, gdesc[UR44], RZ, !UPT, gsb0 ;  /* 0x01e000002c9879f3 */ /* 0x000fe2000c0008ff */
[----:B------:R-:W-:Y:S02]  /*45a0*/  UMOV UR35, 0x40000040 ;  /* 0x4000004000237882 */ /* 0x000fe40000000000 */
        /* <DEDUP_REMOVED lines=22> */
[----:B0-----:R-:W-:Y:S05]  /*4710*/  @P3 BRA `(.L_x_24) ;  /* 0x0000000000283947 */ /* 0x001fea0003800000 */
[----:B------:R-:W-:Y:S05]  /*4720*/  @!P0 BRA `(.L_x_25) ;  /* 0x0000000000048947 */ /* 0x000fea0003800000 */
[----:B------:R-:W-:Y:S01]  /*4730*/  BPT.TRAP 0x1 ;  /* 0x000000040000795c */ /* 0x000fe20000300000 */
.L_x_25:
[----:B------:R-:W-:Y:S01]  /*4740*/  ULEA UR10, UR4, UR36, 0x3 ;  /* 0x00000024040a7291 */ /* 0x000fe2000f8e183f */
[----:B------:R-:W-:-:S08]  /*4750*/  SHF.L.U32 R3, R12, 0x1f, RZ ;  /* 0x0000001f0c037819 */ /* 0x000fd000000006ff */
[----:B------:R0:W1:Y:S01]  /*4760*/  SYNCS.PHASECHK.TRANS64.TRYWAIT P2, [UR10+0x38850], R3 ;  /* 0x03885003ff0075a7 */ /* 0x000062000804014a */
[----:B------:R-:W-:Y:S05]  /*4770*/  @!P0 BRA `(.L_x_26) ;  /* 0x0000000000048947 */ /* 0x000fea0003800000 */
[----:B------:R-:W-:Y:S01]  /*4780*/  BPT.TRAP 0x1 ;  /* 0x000000040000795c */ /* 0x000fe20000300000 */
.L_x_26:
[----:B-1----:R-:W-:Y:S05]  /*4790*/  @P2 BRA `(.L_x_24) ;  /* 0x0000000000082947 */ /* 0x002fea0003800000 */
[----:B------:R-:W1:Y:S02]  /*47a0*/  SYNCS.PHASECHK.TRANS64.TRYWAIT P2, [UR10+0x38850], R3 ;  /* 0x03885003ff0075a7 */ /* 0x000e64000804014a */
[----:B-1----:R-:W-:Y:S05]  /*47b0*/  @!P2 BRA `(.L_x_27) ;  /* 0x000000ac000ca947 */ /* 0x002fea0003800000 */
.L_x_24:
[----:B------:R-:W-:Y:S01]  /*47c0*/  UIADD3 UR10, UR36, 0x400, URZ ;  /* 0x00000400240a7890 */ /* 0x000fe2000fffe03f */
[----:B------:R-:W-:Y:S01]  /*47d0*/  WARPGROUP.ARRIVE ;  /* 0x00000000000079c5 */ /* 0x000fe20000000000 */
[----:B------:R-:W-:Y:S01]  /*47e0*/  UMOV UR11, 0x40000040 ;  /* 0x40000040000b7882 */ /* 0x000fe20000000000 */
[----:B------:R-:W-:Y:S01]  /*47f0*/  UMOV UR15, 0x40000040 ;  /* 0x40000040000f7882 */ /* 0x000fe20000000000 */
[----:B------:R-:W-:Y:S01]  /*4800*/  USHF.R.U32.HI UR10, URZ, 0x4, UR10 ;  /* 0x000000043f0a7899 */ /* 0x000fe2000801160a */
[----:B-1----:R-:W-:Y:S02]  /*4810*/  FMNMX.FTZ R12, R152, R10, !PT ;  /* 0x0000000a980c7209 */ /* 0x002fe40007810000 */
[----:B------:R-:W-:Y:S01]  /*4820*/  FMNMX.FTZ R14, R154, R11, !PT ;  /* 0x0000000b9a0e7209 */ /* 0x000fe20007810000 */
[----:B------:R-:W-:Y:S01]  /*4830*/  ULOP3.LUT UR10, UR10, 0x3fff, URZ, 0xc0, !UPT ;  /* 0x00003fff0a0a7892 */ /* 0x000fe2000f8ec03f */
[----:B0-----:R-:W-:Y:S02]  /*4840*/  FMNMX.FTZ R3, R153, R12, !PT ;  /* 0x0000000c99037209 */ /* 0x001fe40007810000 */
[----:B------:R-:W-:Y:S01]  /*4850*/  FMNMX.FTZ R7, R155, R14, !PT ;  /* 0x0000000e9b077209 */ /* 0x000fe20007810000 */
[----:B------:R-:W-:Y:S01]  /*4860*/  ULOP3.LUT UR10, UR10, 0x10000, URZ, 0xfc, !UPT ;  /* 0x000100000a0a7892 */ /* 0x000fe2000f8efc3f */
[----:B------:R-:W-:-:S02]  /*4870*/  FMNMX.FTZ R12, R156, R3, !PT ;  /* 0x000000039c0c7209 */ /* 0x000fc40007810000 */
[----:B------:R-:W-:Y:S01]  /*4880*/  FMNMX.FTZ R14, R158, R7, !PT ;  /* 0x000000079e0e7209 */ /* 0x000fe20007810000 */
[----:B------:R-:W-:Y:S01]  /*4890*/  ULEA UR10, UR4, UR10, 0xb ;  /* 0x0000000a040a7291 */ /* 0x000fe2000f8e583f */
[----:B------:R-:W-:Y:S02]  /*48a0*/  FMNMX.FTZ R3, R157, R12, !PT ;  /* 0x0000000c9d037209 */ /* 0x000fe40007810000 */
[----:B------:R-:W-:Y:S01]  /*48b0*/  FMNMX.FTZ R7, R159, R14, !PT ;  /* 0x0000000e9f077209 */ /* 0x000fe20007810000 */
[----:B------:R-:W-:Y:S01]  /*48c0*/  UIADD3 UR14, UR10, 0x2, URZ ;  /* 0x000000020a0e7890 */ /* 0x000fe2000fffe03f */
[----:B------:R-:W-:Y:S02]  /*48d0*/  FMNMX.FTZ R12, R160, R3, !PT ;  /* 0x00000003a00c7209 */ /* 0x000fe40007810000 */
[----:B------:R-:W-:Y:S02]  /*48e0*/  FMNMX.FTZ R14, R162, R7, !PT ;  /* 0x00000007a20e7209 */ /* 0x000fe40007810000 */
[----:B------:R-:W-:Y:S01]  /*48f0*/  QGMMA.64x256x32.F32.E4M3.E4M3 R24, R228, gdesc[UR8], R24, gsb0 ;  /* 0x03e00008e4187df3 */ /* 0x000fe20008000818 */
[----:B------:R-:W-:Y:S01]  /*4900*/  FMNMX.FTZ R3, R161, R12, !PT ;  /* 0x0000000ca1037209 */ /* 0x000fe20007810000 */
[----:B------:R-:W-:Y:S01]  /*4910*/  UMOV UR11, 0x40000040 ;  /* 0x40000040000b7882 */ /* 0x000fe20000000000 */
[----:B------:R-:W-:-:S02]  /*4920*/  FMNMX.FTZ R7, R163, R14, !PT ;  /* 0x0000000ea3077209 */ /* 0x000fc40007810000 */
[----:B------:R-:W-:Y:S02]  /*4930*/  FMNMX.FTZ R12, R164, R3, !PT ;  /* 0x00000003a40c7209 */ /* 0x000fe40007810000 */
[----:B------:R-:W-:Y:S02]  /*4940*/  FMNMX.FTZ R14, R166, R7, !PT ;  /* 0x00000007a60e7209 */ /* 0x000fe40007810000 */
[----:B------:R-:W-:Y:S02]  /*4950*/  FMNMX.FTZ R3, R165, R12, !PT ;  /* 0x0000000ca5037209 */ /* 0x000fe40007810000 */
[----:B------:R-:W-:Y:S02]  /*4960*/  FMNMX.FTZ R7, R167, R14, !PT ;  /* 0x0000000ea7077209 */ /* 0x000fe40007810000 */
[----:B------:R-:W-:Y:S02]  /*4970*/  FMNMX.FTZ R12, R168, R3, !PT ;  /* 0x00000003a80c7209 */ /* 0x000fe40007810000 */
        /* <DEDUP_REMOVED lines=46> */
[----:B------:R-:W-:-:S03]  /*4c60*/  FMNMX.FTZ R14, R215, R14, !PT ;  /* 0x0000000ed70e7209 */ /* 0x000fc60007810000 */
[----:B------:R-:W0:Y:S04]  /*4c70*/  SHFL.BFLY PT, R3, R12, 0x2, 0x1f ;  /* 0x0c401f000c037f89 */ /* 0x000e2800000e0000 */
[----:B------:R-:W1:Y:S01]  /*4c80*/  SHFL.BFLY PT, R7, R14, 0x2, 0x1f ;  /* 0x0c401f000e077f89 */ /* 0x000e6200000e0000 */
[----:B0-----:R-:W-:Y:S02]  /*4c90*/  FMNMX.FTZ R19, R12, R3, !PT ;  /* 0x000000030c137209 */ /* 0x001fe40007810000 */
[----:B-1----:R-:W-:-:S03]  /*4ca0*/  FMNMX.FTZ R21, R14, R7, !PT ;  /* 0x000000070e157209 */ /* 0x002fc60007810000 */
[----:B------:R-:W0:Y:S04]  /*4cb0*/  SHFL.BFLY PT, R20, R19, 0x1, 0x1f ;  /* 0x0c201f0013147f89 */ /* 0x000e2800000e0000 */
[----:B------:R-:W1:Y:S01]  /*4cc0*/  SHFL.BFLY PT, R22, R21, 0x1, 0x1f ;  /* 0x0c201f0015167f89 */ /* 0x000e6200000e0000 */
[----:B0-----:R-:W-:Y:S02]  /*4cd0*/  FMNMX.FTZ R7, R19, R20, !PT ;  /* 0x0000001413077209 */ /* 0x001fe40007810000 */
[----:B-1----:R-:W-:-:S03]  /*4ce0*/  FMNMX.FTZ R3, R21, R22, !PT ;  /* 0x0000001615037209 */ /* 0x002fc60007810000 */
[----:B------:R-:W-:Y:S01]  /*4cf0*/  FFMA.FTZ R15, R2, R7, -8 ;  /* 0xc1000000020f7423 */ /* 0x000fe20000010007 */
[----:B------:R-:W-:-:S03]  /*4d00*/  FADD.FTZ R13, -R7, R10 ;  /* 0x0000000a070d7221 */ /* 0x000fc60000010100 */
[C-C-:B------:R-:W-:Y:S01]  /*4d10*/  FFMA.FTZ R19, R2.reuse, R153, -R15.reuse ;  /* 0x0000009902137223 */ /* 0x140fe2000001080f */
[----:B------:R-:W-:-:S01]  /*4d20*/  FFMA.FTZ R153, R2, R165, -R15 ;  /* 0x000000a502997223 */ /* 0x000fc2000001080f */
[C-C-:B------:R-:W-:Y:S01]  /*4d30*/  FFMA.FTZ R165, R2.reuse, R177, -R15.reuse ;  /* 0x000000b102a57223 */ /* 0x140fe2000001080f */
[----:B------:R-:W-:-:S01]  /*4d40*/  FFMA.FTZ R177, R2, R189, -R15 ;  /* 0x000000bd02b17223 */ /* 0x000fc2000001080f */
[----:B------:R-:W-:Y:S01]  /*4d50*/  FFMA.FTZ R189, R2, R201, -R15 ;  /* 0x000000c902bd7223 */ /* 0x000fe2000001080f */
[----:B------:R-:W-:-:S01]  /*4d60*/  FADD.FTZ R11, -R3, R11 ;  /* 0x0000000b030b7221 */ /* 0x000fc20000010100 */
[C---:B------:R-:W-:Y:S01]  /*4d70*/  FFMA.FTZ R201, R2.reuse, R3, -8 ;  /* 0xc100000002c97423 */ /* 0x040fe20000010003 */
[C---:B------:R-:W-:Y:S01]  /*4d80*/  FMUL.FTZ R13, R2.reuse, R13 ;  /* 0x0000000d020d7220 */ /* 0x040fe20000410000 */
[C---:B------:R-:W-:Y:S01]  /*4d90*/  FFMA.FTZ R10, R2.reuse, R152, -R15 ;  /* 0x00000098020a7223 */ /* 0x040fe2000001080f */
[C---:B------:R-:W-:Y:S01]  /*4da0*/  FMUL.FTZ R11, R2.reuse, R11 ;  /* 0x0000000b020b7220 */ /* 0x040fe20000410000 */
[C-C-:B------:R-:W-:Y:S01]  /*4db0*/  FFMA.FTZ R154, R2.reuse, R154, -R201.reuse ;  /* 0x0000009a029a7223 */ /* 0x140fe200000108c9 */
[----:B------:R-:W-:-:S01]  /*4dc0*/  FFMA.FTZ R155, R2, R155, -R201 ;  /* 0x0000009b029b7223 */ /* 0x000fc200000108c9 */
[C---:B------:R-:W-:Y:S01]  /*4dd0*/  FFMA.FTZ R12, R2.reuse, R156, -R15 ;  /* 0x0000009c020c7223 */ /* 0x040fe2000001080f */
[----:B------:R-:W-:Y:S01]  /*4de0*/  MUFU.EX2 R13, R13 ;  /* 0x0000000d000d7308 */ /* 0x000fe20000000800 */
[----:B------:R-:W-:-:S01]  /*4df0*/  FFMA.FTZ R158, R2, R158, -R201 ;  /* 0x0000009e029e7223 */ /* 0x000fc200000108c9 */
[C---:B------:R-:W-:Y:S01]  /*4e00*/  FFMA.FTZ R21, R2.reuse, R157, -R15 ;  /* 0x0000009d02157223 */ /* 0x040fe2000001080f */
[----:B------:R-:W-:-:S01]  /*4e10*/  FFMA.FTZ R159, R2, R159, -R201 ;  /* 0x0000009f029f7223 */ /* 0x000fc200000108c9 */
[C---:B------:R-:W-:Y:S01]  /*4e20*/  FFMA.FTZ R14, R2.reuse, R160, -R15 ;  /* 0x000000a0020e7223 */ /* 0x040fe2000001080f */
[----:B------:R-:W-:-:S01]  /*4e30*/  FFMA.FTZ R162, R2, R162, -R201 ;  /* 0x000000a202a27223 */ /* 0x000fc200000108c9 */
[C---:B------:R-:W-:Y:S01]  /*4e40*/  FFMA.FTZ R23, R2.reuse, R161, -R15 ;  /* 0x000000a102177223 */ /* 0x040fe2000001080f */
[----:B------:R-:W-:-:S01]  /*4e50*/  FFMA.FTZ R163, R2, R163, -R201 ;  /* 0x000000a302a37223 */ /* 0x000fc200000108c9 */
[----:B------:R-:W-:Y:S01]  /*4e60*/  MUFU.EX2 R11, R11 ;  /* 0x0000000b000b7308 */ /* 0x000fe20000000800 */
[----:B------:R-:W-:-:S01]  /*4e70*/  FFMA.FTZ R157, R2, R169, -R15 ;  /* 0x000000a9029d7223 */ /* 0x000fc2000001080f */
[C-C-:B------:R-:W-:Y:S01]  /*4e80*/  FFMA.FTZ R161, R2.reuse, R173, -R15.reuse ;  /* 0x000000ad02a17223 */ /* 0x140fe2000001080f */
[----:B------:R-:W-:-:S01]  /*4e90*/  FFMA.FTZ R20, R2, R164, -R15 ;  /* 0x000000a402147223 */ /* 0x000fc2000001080f */
[C-C-:B------:R-:W-:Y:S01]  /*4ea0*/  FFMA.FTZ R169, R2.reuse, R181, -R15.reuse ;  /* 0x000000b502a97223 */ /* 0x140fe2000001080f */
[----:B------:R-:W-:-:S01]  /*4eb0*/  FFMA.FTZ R173, R2, R185, -R15 ;  /* 0x000000b902ad7223 */ /* 0x000fc2000001080f */
[C---:B------:R-:W-:Y:S01]  /*4ec0*/  FFMA.FTZ R166, R2.reuse, R166, -R201 ;  /* 0x000000a602a67223 */ /* 0x040fe200000108c9 */
[----:B------:R-:W-:-:S01]  /*4ed0*/  FFMA.FTZ R181, R2, R193, -R15 ;  /* 0x000000c102b57223 */ /* 0x000fc2000001080f */
[----:B------:R-:W0:Y:S01]  /*4ee0*/  MUFU.EX2 R10, R10 ;  /* 0x0000000a000a7308 */ /* 0x000e220000000800 */
[----:B------:R-:W-:-:S01]  /*4ef0*/  FFMA.FTZ R185, R2, R197, -R15 ;  /* 0x000000c502b97223 */ /* 0x000fc2000001080f */
[C-C-:B------:R-:W-:Y:S01]  /*4f00*/  FFMA.FTZ R193, R2.reuse, R205, -R15.reuse ;  /* 0x000000cd02c17223 */ /* 0x140fe2000001080f */
[----:B------:R-:W-:-:S01]  /*4f10*/  FFMA.FTZ R197, R2, R209, -R15 ;  /* 0x000000d102c57223 */ /* 0x000fc2000001080f */
[C---:B------:R-:W-:Y:S01]  /*4f20*/  FFMA.FTZ R167, R2.reuse, R167, -R201 ;  /* 0x000000a702a77223 */ /* 0x040fe200000108c9 */
[----:B------:R-:W-:-:S01]  /*4f30*/  FFMA.FTZ R22, R2, R168, -R15 ;  /* 0x000000a802167223 */ /* 0x000fc2000001080f */
[C-C-:B------:R-:W-:Y:S01]  /*4f40*/  FFMA.FTZ R170, R2.reuse, R170, -R201.reuse ;  /* 0x000000aa02aa7223 */ /* 0x140fe200000108c9 */
[----:B------:R-:W-:-:S01]  /*4f50*/  FFMA.FTZ R171, R2, R171, -R201 ;  /* 0x000000ab02ab7223 */ /* 0x000fc200000108c9 */
[----:B------:R-:W1:Y:S01]  /*4f60*/  MUFU.EX2 R154, R154 ;  /* 0x0000009a009a7308 */ /* 0x000e620000000800 */
[----:B------:R-:W-:-:S01]  /*4f70*/  FFMA.FTZ R152, R2, R172, -R15 ;  /* 0x000000ac02987223 */ /* 0x000fc2000001080f */
[C-C-:B------:R-:W-:Y:S01]  /*4f80*/  FFMA.FTZ R174, R2.reuse, R174, -R201.reuse ;  /* 0x000000ae02ae7223 */ /* 0x140fe200000108c9 */
[----:B------:R-:W-:-:S01]  /*4f90*/  FFMA.FTZ R175, R2, R175, -R201 ;  /* 0x000000af02af7223 */ /* 0x000fc200000108c9 */
[C---:B------:R-:W-:Y:S01]  /*4fa0*/  FFMA.FTZ R156, R2.reuse, R176, -R15 ;  /* 0x000000b0029c7223 */ /* 0x040fe2000001080f */
[----:B------:R-:W-:-:S01]  /*4fb0*/  FFMA.FTZ R178, R2, R178, -R201 ;  /* 0x000000b202b27223 */ /* 0x000fc200000108c9 */
[C---:B------:R-:W-:Y:S01]  /*4fc0*/  FFMA.FTZ R179, R2.reuse, R179, -R201 ;  /* 0x000000b302b37223 */ /* 0x040fe200000108c9 */
[----:B------:R-:W-:-:S01]  /*4fd0*/  FFMA.FTZ R160, R2, R180, -R15 ;  /* 0x000000b402a07223 */ /* 0x000fc2000001080f */
[----:B------:R-:W2:Y:S01]  /*4fe0*/  MUFU.EX2 R19, R19 ;  /* 0x0000001300137308 */ /* 0x000ea20000000800 */
[----:B0-----:R-:W-:-:S01]  /*4ff0*/  FFMA.FTZ R0, R13, R0, R10 ;  /* 0x000000000d007223 */ /* 0x001fc2000001000a */
[C-C-:B------:R-:W-:Y:S01]  /*5000*/  FFMA.FTZ R182, R2.reuse, R182, -R201.reuse ;  /* 0x000000b602b67223 */ /* 0x140fe200000108c9 */
[----:B------:R-:W-:-:S01]  /*5010*/  FFMA.FTZ R183, R2, R183, -R201 ;  /* 0x000000b702b77223 */ /* 0x000fc200000108c9 */
[C---:B------:R-:W-:Y:S01]  /*5020*/  FFMA.FTZ R164, R2.reuse, R184, -R15 ;  /* 0x000000b802a47223 */ /* 0x040fe2000001080f */
[----:B------:R-:W-:-:S01]  /*5030*/  FFMA.FTZ R186, R2, R186, -R201 ;  /* 0x000000ba02ba7223 */ /* 0x000fc200000108c9 */
[C---:B------:R-:W-:Y:S01]  /*5040*/  FFMA.FTZ R187, R2.reuse, R187, -R201 ;  /* 0x000000bb02bb7223 */ /* 0x040fe200000108c9 */
[----:B------:R-:W-:-:S01]  /*5050*/  FFMA.FTZ R168, R2, R188, -R15 ;  /* 0x000000bc02a87223 */ /* 0x000fc2000001080f */
[----:B------:R-:W0:Y:S01]  /*5060*/  MUFU.EX2 R155, R155 ;  /* 0x0000009b009b7308 */ /* 0x000e220000000800 */
[----:B-1----:R-:W-:-:S01]  /*5070*/  FFMA.FTZ R6, R11, R6, R154 ;  /* 0x000000060b067223 */ /* 0x002fc2000001009a */
[C-C-:B------:R-:W-:Y:S01]  /*5080*/  FFMA.FTZ R190, R2.reuse, R190, -R201.reuse ;  /* 0x000000be02be7223 */ /* 0x140fe200000108c9 */
[----:B------:R-:W-:-:S01]  /*5090*/  FFMA.FTZ R191, R2, R191, -R201 ;  /* 0x000000bf02bf7223 */ /* 0x000fc200000108c9 */
[C---:B------:R-:W-:Y:S01]  /*50a0*/  FFMA.FTZ R172, R2.reuse, R192, -R15 ;  /* 0x000000c002ac7223 */ /* 0x040fe2000001080f */
[----:B------:R-:W-:-:S01]  /*50b0*/  FFMA.FTZ R194, R2, R194, -R201 ;  /* 0x000000c202c27223 */ /* 0x000fc200000108c9 */
[C---:B------:R-:W-:Y:S01]  /*50c0*/  FFMA.FTZ R195, R2.reuse, R195, -R201 ;  /* 0x000000c302c37223 */ /* 0x040fe200000108c9 */
[----:B------:R-:W-:-:S01]  /*50d0*/  FFMA.FTZ R176, R2, R196, -R15 ;  /* 0x000000c402b07223 */ /* 0x000fc2000001080f */
[----:B------:R-:W1:Y:S01]  /*50e0*/  MUFU.EX2 R12, R12 ;  /* 0x0000000c000c7308 */ /* 0x000e620000000800 */
[----:B--2---:R-:W-:-:S01]  /*50f0*/  FADD.FTZ R205, R19, R0 ;  /* 0x0000000013cd7221 */ /* 0x004fc20000010000 */
[C---:B------:R-:W-:Y:S01]  /*5100*/  FFMA.FTZ R196, R2.reuse, R198, -R201 ;  /* 0x000000c602c47223 */ /* 0x040fe200000108c9 */
[----:B------:R-:W-:-:S01]  /*5110*/  FFMA.FTZ R180, R2, R200, -R15 ;  /* 0x000000c802b47223 */ /* 0x000fc2000001080f */
[C-C-:B------:R-:W-:Y:S01]  /*5120*/  FFMA.FTZ R184, R2.reuse, R204, -R15.reuse ;  /* 0x000000cc02b87223 */ /* 0x140fe2000001080f */
[----:B------:R-:W-:-:S01]  /*5130*/  FFMA.FTZ R188, R2, R208, -R15 ;  /* 0x000000d002bc7223 */ /* 0x000fc2000001080f */
[C-C-:B------:R-:W-:Y:S01]  /*5140*/  FFMA.FTZ R192, R2.reuse, R212, -R15.reuse ;  /* 0x000000d402c07223 */ /* 0x140fe2000001080f */
[----:B------:R-:W-:-:S01]  /*5150*/  FFMA.FTZ R15, R2, R213, -R15 ;  /* 0x000000d5020f7223 */ /* 0x000fc2000001080f */
[----:B------:R-:W2:Y:S01]  /*5160*/  MUFU.EX2 R158, R158 ;  /* 0x0000009e009e7308 */ /* 0x000ea20000000800 */
[----:B0-----:R-:W-:-:S01]  /*5170*/  FADD.FTZ R209, R155, R6 ;  /* 0x000000069bd17221 */ /* 0x001fc20000010000 */
[C-C-:B------:R-:W-:Y:S01]  /*5180*/  FFMA.FTZ R199, R2.reuse, R199, -R201.reuse ;  /* 0x000000c702c77223 */ /* 0x140fe200000108c9 */
[----:B------:R-:W-:-:S01]  /*5190*/  FFMA.FTZ R198, R2, R202, -R201 ;  /* 0x000000ca02c67223 */ /* 0x000fc200000108c9 */
[C-C-:B------:R-:W-:Y:S01]  /*51a0*/  FFMA.FTZ R203, R2.reuse, R203, -R201.reuse ;  /* 0x000000cb02cb7223 */ /* 0x140fe200000108c9 */
[----:B------:R-:W-:-:S01]  /*51b0*/  FFMA.FTZ R200, R2, R206, -R201 ;  /* 0x000000ce02c87223 */ /* 0x000fc200000108c9 */
[----:B------:R-:W-:Y:S01]  /*51c0*/  FFMA.FTZ R202, R2, R210, -R201 ;  /* 0x000000d202ca7223 */ /* 0x000fe200000108c9 */
[----:B------:R-:W-:Y:S01]  /*51d0*/  IMAD.U32 R208, RZ, RZ, UR7 ;  /* 0x00000007ffd07e24 */ /* 0x000fe2000f8e00ff */
[----:B------:R-:W0:Y:S01]  /*51e0*/  MUFU.EX2 R21, R21 ;  /* 0x0000001500157308 */ /* 0x000e220000000800 */
[----:B-1----:R-:W-:-:S03]  /*51f0*/  FADD.FTZ R0, R12, R205 ;  /* 0x000000cd0c007221 */ /* 0x002fc60000010000 */
[----:B------:R-:W-:-:S04]  /*5200*/  @!P1 LEA R208, R208, UR36, 0x3 ;  /* 0x00000024d0d09c11 */ /* 0x000fc8000f8e18ff */
[----:B------:R-:W1:Y:S01]  /*5210*/  MUFU.EX2 R159, R159 ;  /* 0x0000009f009f7308 */ /* 0x000e620000000800 */
[----:B--2---:R-:W-:-:S07]  /*5220*/  FADD.FTZ R6, R158, R209 ;  /* 0x000000d19e067221 */ /* 0x004fce0000010000 */
[----:B------:R-:W2:Y:S01]  /*5230*/  MUFU.EX2 R14, R14 ;  /* 0x0000000e000e7308 */ /* 0x000ea20000000800 */
[----:B0-----:R-:W-:-:S01]  /*5240*/  FADD.FTZ R205, R21, R0 ;  /* 0x0000000015cd7221 */ /* 0x001fc20000010000 */
[----:B------:R-:W-:Y:S02]  /*5250*/  WARPGROUP.DEPBAR.LE gsb0, 0x0 ;  /* 0x00008000000079c5 */ /* 0x000fe40000010000 */
[----:B------:R-:W-:-:S04]  /*5260*/  WARPGROUP.ARRIVE ;  /* 0x00000000000079c5 */ /* 0x000fc80000000000 */
[----:B------:R-:W0:Y:S01]  /*5270*/  MUFU.EX2 R162, R162 ;  /* 0x000000a200a27308 */ /* 0x000e220000000800 */
[----:B-1----:R-:W-:-:S01]  /*5280*/  FADD.FTZ R209, R159, R6 ;  /* 0x000000069fd17221 */ /* 0x002fc20000010000 */
[----:B------:R-:W-:Y:S01]  /*5290*/  QGMMA.64x256x32.F32.E4M3.E4M3 R24, R216, gdesc[UR12], R24, gsb0 ;  /* 0x03e0000cd8187df3 */ /* 0x000fe20008000818 */
[----:B------:R-:W-:Y:S01]  /*52a0*/  UIADD3 UR14, UR10, 0x4, URZ ;  /* 0x000000040a0e7890 */ /* 0x000fe2000fffe03f */
[----:B------:R-:W-:Y:S01]  /*52b0*/  UMOV UR15, 0x40000040 ;  /* 0x40000040000f7882 */ /* 0x000fe20000000000 */
[----:B------:R-:W-:-:S03]  /*52c0*/  UIADD3 UR10, UR10, 0x6, URZ ;  /* 0x000000060a0a7890 */ /* 0x000fc6000fffe03f */
[----:B------:R-:W1:Y:S01]  /*52d0*/  MUFU.EX2 R23, R23 ;  /* 0x0000001700177308 */ /* 0x000e620000000800 */
[----:B--2---:R-:W-:-:S01]  /*52e0*/  FADD.FTZ R0, R14, R205 ;  /* 0x000000cd0e007221 */ /* 0x004fc20000010000 */
[----:B0-----:R-:W-:-:S06]  /*52f0*/  FADD.FTZ R6, R162, R209 ;  /* 0x000000d1a2067221 */ /* 0x001fcc0000010000 */
[----:B------:R-:W0:Y:S08]  /*5300*/  MUFU.EX2 R163, R163 ;  /* 0x000000a300a37308 */ /* 0x000e300000000800 */
[----:B------:R-:W2:Y:S01]  /*5310*/  MUFU.EX2 R20, R20 ;  /* 0x0000001400147308 */ /* 0x000ea20000000800 */
[----:B-1----:R-:W-:-:S07]  /*5320*/  FADD.FTZ R205, R23, R0 ;  /* 0x0000000017cd7221 */ /* 0x002fce0000010000 */
[----:B------:R-:W1:Y:S01]  /*5330*/  MUFU.EX2 R166, R166 ;  /* 0x000000a600a67308 */ /* 0x000e620000000800 */
[----:B0-----:R-:W-:-:S07]  /*5340*/  FADD.FTZ R209, R163, R6 ;  /* 0x00000006a3d17221 */ /* 0x001fce0000010000 */
[----:B------:R-:W0:Y:S01]  /*5350*/  MUFU.EX2 R153, R153 ;  /* 0x0000009900997308 */ /* 0x000e220000000800 */
[----:B--2---:R-:W-:-:S07]  /*5360*/  FADD.FTZ R0, R20, R205 ;  /* 0x000000cd14007221 */ /* 0x004fce0000010000 */
        /* <DEDUP_REMOVED lines=39> */
[----:B0-----:R-:W-:-:S01]  /*55e0*/  FADD.FTZ R0, R164, R205 ;  /* 0x000000cda4007221 */ /* 0x001fc20000010000 */
[----:B------:R-:W-:-:S06]  /*55f0*/  FFMA.FTZ R205, R2, R207, -R201 ;  /* 0x000000cf02cd7223 */ /* 0x000fcc00000108c9 */
        /* <DEDUP_REMOVED lines=12> */
[----:B------:R-:W-:-:S06]  /*56c0*/  IADD3 R0, -R18, 0xb, RZ ;  /* 0x0000000b12007810 */ /* 0x000fcc0007ffe1ff */
[----:B------:R-:W0:Y:S01]  /*56d0*/  MUFU.EX2 R194, R194 ;  /* 0x000000c200c27308 */ /* 0x000e220000000800 */
[----:B--2---:R-:W-:-:S07]  /*56e0*/  FADD.FTZ R209, R191, R6 ;  /* 0x00000006bfd17221 */ /* 0x004fce0000010000 */
[----:B------:R-:W2:Y:S01]  /*56f0*/  MUFU.EX2 R181, R181 ;  /* 0x000000b500b57308 */ /* 0x000ea20000000800 */
[----:B-1----:R-:W-:-:S01]  /*5700*/  FADD.FTZ R6, R172, R207 ;  /* 0x000000cfac067221 */ /* 0x002fc20000010000 */
[----:B------:R-:W-:-:S06]  /*5710*/  FFMA.FTZ R207, R2, R211, -R201 ;  /* 0x000000d302cf7223 */ /* 0x000fcc00000108c9 */
[----:B------:R-:W1:Y:S01]  /*5720*/  MUFU.EX2 R195, R195 ;  /* 0x000000c300c37308 */ /* 0x000e620000000800 */
[----:B------:R-:W-:Y:S02]  /*5730*/  WARPGROUP.DEPBAR.LE gsb0, 0x0 ;  /* 0x00008000000079c5 */ /* 0x000fe40000010000 */
[----:B------:R-:W-:Y:S01]  /*5740*/  WARPGROUP.ARRIVE ;  /* 0x00000000000079c5 */ /* 0x000fe20000000000 */
[----:B0-----:R-:W-:-:S04]  /*5750*/  FADD.FTZ R204, R194, R209 ;  /* 0x000000d1c2cc7221 */ /* 0x001fc80000010000 */
[----:B------:R-:W0:Y:S01]  /*5760*/  MUFU.EX2 R176, R176 ;  /* 0x000000b000b07308 */ /* 0x000e220000000800 */
[----:B------:R-:W-:Y:S01]  /*5770*/  QGMMA.64x256x32.F32.E4M3.E4M3 R24, R220, gdesc[UR12], R24, gsb0 ;  /* 0x03e0000cdc187df3 */ /* 0x000fe20008000818 */
[----:B--2---:R-:W-:-:S06]  /*5780*/  FADD.FTZ R209, R181, R6 ;  /* 0x00000006b5d17221 */ /* 0x004fcc0000010000 */
        /* <DEDUP_REMOVED lines=10> */
[C-C-:B------:R-:W-:Y:S01]  /*5830*/  FFMA.FTZ R204, R2.reuse, R214, -R201.reuse ;  /* 0x000000d602cc7223 */ /* 0x140fe200000108c9 */
[----:B------:R-:W-:-:S05]  /*5840*/  FFMA.FTZ R201, R2, R215, -R201 ;  /* 0x000000d702c97223 */ /* 0x000fca00000108c9 */
        /* <DEDUP_REMOVED lines=12> */
[----:B------:R-:W-:Y:S01]  /*5910*/  MUFU.EX2 R188, R188 ;  /* 0x000000bc00bc7308 */ /* 0x000fe20000000800 */
[----:B--2---:R-:W-:-:S07]  /*5920*/  FADD.FTZ R209, R193, R6 ;  /* 0x00000006c1d17221 */ /* 0x004fce0000010000 */
[----:B------:R-:W0:Y:S01]  /*5930*/  MUFU.EX2 R202, R202 ;  /* 0x000000ca00ca7308 */ /* 0x000e220000000800 */
[----:B-1----:R-:W-:-:S07]  /*5940*/  FADD.FTZ R211, R205, R206 ;  /* 0x000000cecdd37221 */ /* 0x002fce0000010000 */
[----:B------:R-:W-:Y:S08]  /*5950*/  MUFU.EX2 R197, R197 ;  /* 0x000000c500c57308 */ /* 0x000ff00000000800 */
[----:B------:R-:W1:Y:S01]  /*5960*/  MUFU.EX2 R207, R207 ;  /* 0x000000cf00cf7308 */ /* 0x000e620000000800 */
[----:B0-----:R-:W-:-:S07]  /*5970*/  FADD.FTZ R6, R202, R211 ;  /* 0x000000d3ca067221 */ /* 0x001fce0000010000 */
[----:B------:R-:W-:Y:S08]  /*5980*/  MUFU.EX2 R192, R192 ;  /* 0x000000c000c07308 */ /* 0x000ff00000000800 */
[----:B------:R-:W0:Y:S01]  /*5990*/  MUFU.EX2 R204, R204 ;  /* 0x000000cc00cc7308 */ /* 0x000e220000000800 */
[----:B-1----:R-:W-:-:S07]  /*59a0*/  FADD.FTZ R211, R207, R6 ;  /* 0x00000006cfd37221 */ /* 0x002fce0000010000 */
[----:B------:R-:W-:Y:S08]  /*59b0*/  MUFU.EX2 R15, R15 ;  /* 0x0000000f000f7308 */ /* 0x000ff00000000800 */
[----:B------:R-:W1:Y:S01]  /*59c0*/  MUFU.EX2 R201, R201 ;  /* 0x000000c900c97308 */ /* 0x000e620000000800 */
[----:B0-----:R-:W-:-:S04]  /*59d0*/  FADD.FTZ R211, R204, R211 ;  /* 0x000000d3ccd37221 */ /* 0x001fc80000010000 */
[----:B-1----:R-:W-:Y:S01]  /*59e0*/  FADD.FTZ R6, R201, R211 ;  /* 0x000000d3c9067221 */ /* 0x002fe20000010000 */
[----:B------:R-:W-:Y:S02]  /*59f0*/  WARPGROUP.DEPBAR.LE gsb0, 0x0 ;  /* 0x00008000000079c5 */ /* 0x000fe40000010000 */
[----:B------:R-:W-:-:S06]  /*5a00*/  WARPGROUP.ARRIVE ;  /* 0x00000000000079c5 */ /* 0x000fcc0000000000 */
[----:B------:R-:W-:Y:S03]  /*5a10*/  QGMMA.64x256x32.F32.E4M3.E4M3 R24, R224, gdesc[UR8], R24, gsb0 ;  /* 0x03e00008e0187df3 */ /* 0x000fe60008000818 */
[----:B------:R-:W-:Y:S02]  /*5a20*/  WARPGROUP.DEPBAR.LE gsb0, 0x0 ;  /* 0x00008000000079c5 */ /* 0x000fe40000010000 */
[----:B------:R0:W-:Y:S06]  /*5a30*/  BAR.ARV R0, 0x100 ;  /* 0x000400000000751d */ /* 0x0001ec0000002000 */
[----:B0-----:R-:W-:-:S05]  /*5a40*/  @!P1 VIADD R0, R208, 0x38840 ;  /* 0x00038840d0009836 */ /* 0x001fca0000000000 */
[----:B------:R-:W-:-:S04]  /*5a50*/  @!P1 PRMT R0, RZ, 0x654, R0 ;  /* 0x00000654ff009816 */ /* 0x000fc80000000000 */
[----:B------:R0:W-:Y:S02]  /*5a60*/  @!P1 SYNCS.ARRIVE.TRANS64.RED.A1T0 RZ, [R0+URZ], RZ ;  /* 0x000000ff00ff99a7 */ /* 0x0001e4000810043f */
[----:B0-----:R-:W-:-:S04]  /*5a70*/  FADD.FTZ R0, R188, R209 ;  /* 0x000000d1bc007221 */ /* 0x001fc80000010000 */
[----:B------:R-:W-:-:S04]  /*5a80*/  FADD.FTZ R209, R197, R0 ;  /* 0x00000000c5d17221 */ /* 0x000fc80000010000 */
[----:B------:R-:W-:-:S04]  /*5a90*/  FADD.FTZ R0, R192, R209 ;  /* 0x000000d1c0007221 */ /* 0x000fc80000010000 */
[----:B------:R-:W-:Y:S01]  /*5aa0*/  FADD.FTZ R0, R15, R0 ;  /* 0x000000000f007221 */ /* 0x000fe20000010000 */
[----:B------:R-:W-:Y:S06]  /*5ab0*/  @!P0 BRA `(.L_x_28) ;  /* 0x0000000000048947 */ /* 0x000fec0003800000 */
[----:B------:R-:W-:Y:S01]  /*5ac0*/  BPT.TRAP 0x1 ;  /* 0x000000040000795c */ /* 0x000fe20000300000 */
.L_x_28:
[----:B------:R-:W-:Y:S01]  /*5ad0*/  ULEA UR4, UR4, UR36, 0x3 ;  /* 0x0000002404047291 */ /* 0x000fe2000f8e183f */
[----:B------:R-:W-:Y:S01]  /*5ae0*/  ISETP.GT.AND P2, PT, R8, R17, PT ;  /* 0x000000110800720c */ /* 0x000fe20003f44270 */
[-C--:B------:R-:W-:Y:S01]  /*5af0*/  FMUL.FTZ R26, R26, R11.reuse ;  /* 0x0000000b1a1a7220 */ /* 0x080fe20000410000 */
[----:B------:R-:W-:Y:S01]  /*5b00*/  F2FP.SATFINITE.E4M3.F32.PACK_AB_MERGE_C R12, R21, R12, RZ ;  /* 0x0000000c150c723e */ /* 0x000fe200048070ff */
[----:B------:R-:W-:Y:S01]  /*5b10*/  UIADD3 UR4, UR4, 0x38860, URZ ;  /* 0x0003886004047890 */ /* 0x000fe2000fffe03f */
[----:B------:R-:W-:Y:S01]  /*5b20*/  F2FP.SATFINITE.E4M3.F32.PACK_AB_MERGE_C R158, R159, R158, RZ ;  /* 0x0000009e9f9e723e */ /* 0x000fe200048070ff */
[-C--:B------:R-:W-:Y:S01]  /*5b30*/  FMUL.FTZ R27, R27, R11.reuse ;  /* 0x0000000b1b1b7220 */ /* 0x080fe20000410000 */
[----:B------:R-:W-:Y:S01]  /*5b40*/  F2FP.SATFINITE.E4M3.F32.PACK_AB_MERGE_C R20, R153, R20, RZ ;  /* 0x000000149914723e */ /* 0x000fe200048070ff */
[----:B------:R-:W-:Y:S01]  /*5b50*/  UPRMT UR4, UR5, 0x654, UR4 ;  /* 0x0000065405047896 */ /* 0x000fe20008000004 */
[----:B------:R-:W-:Y:S01]  /*5b60*/  F2FP.SATFINITE.E4M3.F32.PACK_AB_MERGE_C R166, R167, R166, RZ ;  /* 0x000000a6a7a6723e */ /* 0x000fe200048070ff */
[-C--:B------:R-:W-:Y:S01]  /*5b70*/  FMUL.FTZ R30, R30, R11.reuse ;  /* 0x0000000b1e1e7220 */ /* 0x080fe20000410000 */
[----:B------:R-:W-:Y:S01]  /*5b80*/  F2FP.SATFINITE.E4M3.F32.PACK_AB_MERGE_C R152, R161, R152, RZ ;  /* 0x00000098a198723e */ /* 0x000fe200048070ff */
[-C--:B------:R-:W-:Y:S01]  /*5b90*/  FMUL.FTZ R31, R31, R11.reuse ;  /* 0x0000000b1f1f7220 */ /* 0x080fe20000410000 */
[----:B------:R-:W-:Y:S01]  /*5ba0*/  F2FP.SATFINITE.E4M3.F32.PACK_AB_MERGE_C R174, R175, R174, RZ ;  /* 0x000000aeafae723e */ /* 0x000fe200048070ff */
[-C--:B------:R-:W-:Y:S01]  /*5bb0*/  FMUL.FTZ R34, R34, R11.reuse ;  /* 0x0000000b22227220 */ /* 0x080fe20000410000 */
[----:B------:R-:W-:Y:S01]  /*5bc0*/  F2FP.SATFINITE.E4M3.F32.PACK_AB_MERGE_C R160, R169, R160, RZ ;  /* 0x000000a0a9a0723e */ /* 0x000fe200048070ff */
[-C--:B------:R-:W-:Y:S01]  /*5bd0*/  FMUL.FTZ R35, R35, R11.reuse ;  /* 0x0000000b23237220 */ /* 0x080fe20000410000 */
[----:B------:R-:W-:Y:S01]  /*5be0*/  F2FP.SATFINITE.E4M3.F32.PACK_AB_MERGE_C R182, R183, R182, RZ ;  /* 0x000000b6b7b6723e */ /* 0x000fe200048070ff */
[----:B------:R-:W-:Y:S01]  /*5bf0*/  SYNCS.ARRIVE.TRANS64.RED.A1T0 RZ, [UR4], RZ ;  /* 0x000000ffffff79a7 */ /* 0x000fe20008100404 */
[----:B------:R-:W-:Y:S01]  /*5c00*/  F2FP.SATFINITE.E4M3.F32.PACK_AB_MERGE_C R168, R177, R168, RZ ;  /* 0x000000a8b1a8723e */ /* 0x000fe200048070ff */
[----:B------:R-:W-:Y:S01]  /*5c10*/  UMOV UR4, UR7 ;  /* 0x0000000700047c82 */ /* 0x000fe20008000000 */
        /* <DEDUP_REMOVED lines=14> */
[----:B------:R-:W-:Y:S01]  /*5d00*/  F2FP.SATFINITE.E4M3.F32.PACK_AB_MERGE_C R228, R19, R10, R12 ;  /* 0x0000000a13e4723e */ /* 0x000fe2000480700c */
[-C--:B------:R-:W-:Y:S01]  /*5d10*/  FMUL.FTZ R51, R51, R11.reuse ;  /* 0x0000000b33337220 */ /* 0x080fe20000410000 */
        /* <DEDUP_REMOVED lines=49> */
[----:B------:R-:W-:Y:S01]  /*6030*/  FMUL.FTZ R151, R151, R11 ;  /* 0x0000000b97977220 */ /* 0x000fe20000410000 */
[----:B------:R-:W-:Y:S01]  /*6040*/  F2FP.SATFINITE.E4M3.F32.PACK_AB_MERGE_C R229, R155, R154, R158 ;  /* 0x0000009a9be5723e */ /* 0x000fe2000480709e */
[-C--:B------:R-:W-:Y:S01]  /*6050*/  FMUL.FTZ R24, R24, R13.reuse ;  /* 0x0000000d18187220 */ /* 0x080fe20000410000 */
        /* <DEDUP_REMOVED lines=77> */
[----:B------:R-:W-:-:S02]  /*6530*/  VIADD R8, R8, 0xffffffff ;  /* 0xffffffff08087836 */ /* 0x000fc40000000000 */
[----:B------:R-:W-:Y:S02]  /*6540*/  IMAD.MOV.U32 R11, RZ, RZ, R3 ;  /* 0x000000ffff0b7224 */ /* 0x000fe400078e0003 */
[----:B------:R-:W-:Y:S02]  /*6550*/  IMAD.MOV.U32 R10, RZ, RZ, R7 ;  /* 0x000000ffff0a7224 */ /* 0x000fe400078e0007 */
[----:B------:R-:W-:Y:S01]  /*6560*/  IMAD.MOV.U32 R12, RZ, RZ, R9 ;  /* 0x000000ffff0c7224 */ /* 0x000fe200078e0009 */
[----:B------:R-:W-:Y:S06]  /*6570*/  @P2 BRA `(.L_x_29) ;  /* 0xffffffdc00602947 */ /* 0x000fec000383ffff */
[----:B------:R-:W-:-:S07]  /*6580*/  IMAD.U32 R8, RZ, RZ, UR7 ;  /* 0x00000007ff087e24 */ /* 0x000fce000f8e00ff */
.L_x_19:
[----:B------:R-:W-:Y:S06]  /*6590*/  BAR.ARV 0x8, 0x180 ;  /* 0x0206000000007b1d */ /* 0x000fec0000002000 */
[----:B------:R-:W-:Y:S05]  /*65a0*/  @!P0 BRA `(.L_x_30) ;  /* 0x0000000000048947 */ /* 0x000fea0003800000 */
[----:B------:R-:W-:Y:S01]  /*65b0*/  BPT.TRAP 0x1 ;  /* 0x000000040000795c */ /* 0x000fe20000300000 */
.L_x_30:
[----:B------:R-:W-:Y:S02]  /*65c0*/  R2UR UR7, R8 ;  /* 0x00000000080772ca */ /* 0x000fe400000e0000 */
[----:B------:R-:W-:-:S11]  /*65d0*/  SHF.L.U32 R9, R9, 0x1f, RZ ;  /* 0x0000001f09097819 */ /* 0x000fd600000006ff */
[----:B------:R-:W-:-:S09]  /*65e0*/  ULEA UR7, UR7, UR36, 0x3 ;  /* 0x0000002407077291 */ /* 0x000fd2000f8e183f */
[----:B------:R0:W1:Y:S01]  /*65f0*/  SYNCS.PHASECHK.TRANS64.TRYWAIT P1, [UR7+0x38850], R9 ;  /* 0x03885009ff0075a7 */ /* 0x0000620008020147 */
[----:B------:R-:W-:Y:S05]  /*6600*/  @!P0 BRA `(.L_x_31) ;  /* 0x0000000000048947 */ /* 0x000fea0003800000 */
[----:B------:R-:W-:Y:S01]  /*6610*/  BPT.TRAP 0x1 ;  /* 0x000000040000795c */ /* 0x000fe20000300000 */
.L_x_31:
[----:B-1----:R-:W-:Y:S05]  /*6620*/  @P1 BRA `(.L_x_32) ;  /* 0x0000000000081947 */ /* 0x002fea0003800000 */
[----:B------:R-:W1:Y:S02]  /*6630*/  SYNCS.PHASECHK.TRANS64.TRYWAIT P1, [UR7+0x38850], R9 ;  /* 0x03885009ff0075a7 */ /* 0x000e640008020147 */
[----:B-1----:R-:W-:Y:S05]  /*6640*/  @!P1 BRA `(.L_x_33) ;  /* 0x0000008c00809947 */ /* 0x002fea0003800000 */
.L_x_32:
[----:B------:R-:W-:Y:S01]  /*6650*/  UIADD3 UR36, UR36, 0x400, URZ ;  /* 0x0000040024247890 */ /* 0x000fe2000fffe03f */
[----:B------:R-:W-:Y:S01]  /*6660*/  R2UR UR6, R8 ;  /* 0x00000000080672ca */ /* 0x000fe200000e0000 */
[----:B------:R-:W-:Y:S01]  /*6670*/  WARPGROUP.ARRIVE ;  /* 0x00000000000079c5 */ /* 0x000fe20000000000 */
[----:B------:R-:W-:Y:S01]  /*6680*/  UMOV UR11, 0x40000040 ;  /* 0x40000040000b7882 */ /* 0x000fe20000000000 */
[----:B------:R-:W-:Y:S01]  /*6690*/  USHF.R.U32.HI UR36, URZ, 0x4, UR36 ;  /* 0x000000043f247899 */ /* 0x000fe20008011624 */
[----:B------:R-:W2:Y:S03]  /*66a0*/  LDC.64 R10, c[0x0][0x9a0] ;  /* 0x00026800ff0a7b82 */ /* 0x000ea60000000a00 */
[----:B------:R-:W-:-:S04]  /*66b0*/  ULOP3.LUT UR36, UR36, 0x3fff, URZ, 0xc0, !UPT ;  /* 0x00003fff24247892 */ /* 0x000fc8000f8ec03f */
[----:B------:R-:W-:-:S04]  /*66c0*/  ULOP3.LUT UR4, UR36, 0x10000, URZ, 0xfc, !UPT ;  /* 0x0001000024047892 */ /* 0x000fc8000f8efc3f */
[----:B------:R-:W-:-:S04]  /*66d0*/  ULEA UR4, UR6, UR4, 0xb ;  /* 0x0000000406047291 */ /* 0x000fc8000f8e583f */
[----:B------:R-:W-:-:S03]  /*66e0*/  UIADD3 UR6, UR4, 0x2, URZ ;  /* 0x0000000204067890 */ /* 0x000fc6000fffe03f */
[----:B------:R-:W-:Y:S02]  /*66f0*/  UMOV UR10, UR4 ;  /* 0x00000004000a7c82 */ /* 0x000fe40008000000 */
[----:B------:R-:W-:Y:S01]  /*6700*/  QGMMA.64x256x32.F32.E4M3.E4M3 R24, R228, gdesc[UR8], R24, gsb0 ;  /* 0x03e00008e4187df3 */ /* 0x000fe20008000818 */
[----:B------:R-:W-:Y:S01]  /*6710*/  UMOV UR11, 0x40000040 ;  /* 0x40000040000b7882 */ /* 0x000fe20000000000 */
[----:B------:R-:W-:Y:S01]  /*6720*/  UMOV UR10, UR6 ;  /* 0x00000006000a7c82 */ /* 0x000fe20008000000 */
[----:B------:R-:W-:Y:S01]  /*6730*/  UIADD3 UR6, UR4, 0x4, URZ ;  /* 0x0000000404067890 */ /* 0x000fe2000fffe03f */
[----:B--2---:R-:W-:-:S04]  /*6740*/  ISETP.NE.U32.AND P1, PT, R10, RZ, PT ;  /* 0x000000ff0a00720c */ /* 0x004fc80003f25070 */
[----:B------:R-:W-:-:S13]  /*6750*/  ISETP.NE.AND.EX P1, PT, R11, RZ, PT, P1 ;  /* 0x000000ff0b00720c */ /* 0x000fda0003f25310 */
[----:B01----:R-:W0:Y:S01]  /*6760*/  @P1 LDC.64 R8, c[0x0][0x9c8] ;  /* 0x00027200ff081b82 */ /* 0x003e220000000a00 */
[----:B------:R-:W-:-:S07]  /*6770*/  @P1 SHF.R.S32.HI R15, RZ, 0x1f, R16 ;  /* 0x0000001fff0f1819 */ /* 0x000fce0000011410 */
[----:B------:R-:W1:Y:S01]  /*6780*/  @P1 LDC.64 R12, c[0x0][0x9d0] ;  /* 0x00027400ff0c1b82 */ /* 0x000e620000000a00 */
[----:B0-----:R-:W-:-:S04]  /*6790*/  @P1 IMAD R4, R8, UR38, RZ ;  /* 0x0000002608041c24 */ /* 0x001fc8000f8e02ff */
[----:B------:R-:W-:Y:S02]  /*67a0*/  @P1 IMAD R9, R9, UR39, R4 ;  /* 0x0000002709091c24 */ /* 0x000fe4000f8e0204 */
[----:B------:R-:W-:-:S04]  /*67b0*/  @P1 IMAD.WIDE.U32 R4, R8, UR39, RZ ;  /* 0x0000002708041c25 */ /* 0x000fc8000f8e00ff */
[----:B------:R-:W-:Y:S02]  /*67c0*/  @P1 IMAD.IADD R5, R5, 0x1, R9 ;  /* 0x0000000105051824 */ /* 0x000fe400078e0209 */
[-C--:B-1----:R-:W-:Y:S02]  /*67d0*/  @P1 IMAD R8, R15, R12.reuse, RZ ;  /* 0x0000000c0f081224 */ /* 0x082fe400078e02ff */
[----:B------:R-:W-:-:S04]  /*67e0*/  @P1 IMAD.WIDE.U32 R4, R16, R12, R4 ;  /* 0x0000000c10041225 */ /* 0x000fc800078e0004 */
[----:B------:R-:W-:Y:S01]  /*67f0*/  @P1 IMAD R9, R16, R13, R8 ;  /* 0x0000000d10091224 */ /* 0x000fe200078e0208 */
[----:B------:R-:W-:-:S03]  /*6800*/  @P1 LEA R8, P2, R4, R10, 0x2 ;  /* 0x0000000a04081211 */ /* 0x000fc600078410ff */
[----:B------:R-:W-:-:S05]  /*6810*/  @P1 IMAD.IADD R5, R5, 0x1, R9 ;  /* 0x0000000105051824 */ /* 0x000fca00078e0209 */
[----:B------:R-:W-:Y:S01]  /*6820*/  @P1 LEA.HI.X R9, R4, R11, R5, 0x2, P2 ;  /* 0x0000000b04091211 */ /* 0x000fe200010f1405 */
[----:B------:R-:W-:-:S06]  /*6830*/  IMAD.MOV.U32 R5, RZ, RZ, 0x3f800000 ;  /* 0x3f800000ff057424 */ /* 0x000fcc00078e00ff */
[----:B------:R0:W2:Y:S01]  /*6840*/  @P1 LDG.E R5, desc[UR40][R8.64] ;  /* 0x0000002808051981 */ /* 0x0000a2000c1e1900 */
[----:B------:R-:W-:Y:S02]  /*6850*/  WARPGROUP.DEPBAR.LE gsb0, 0x0 ;  /* 0x00008000000079c5 */ /* 0x000fe40000010000 */
[----:B------:R-:W-:-:S06]  /*6860*/  WARPGROUP.ARRIVE ;  /* 0x00000000000079c5 */ /* 0x000fcc0000000000 */
[----:B------:R-:W-:Y:S01]  /*6870*/  QGMMA.64x256x32.F32.E4M3.E4M3 R24, R216, gdesc[UR8], R24, gsb0 ;  /* 0x03e00008d8187df3 */ /* 0x000fe20008000818 */
[----:B------:R-:W-:Y:S01]  /*6880*/  UMOV UR10, UR6 ;  /* 0x00000006000a7c82 */ /* 0x000fe20008000000 */
[----:B------:R-:W-:Y:S01]  /*6890*/  UMOV UR11, 0x40000040 ;  /* 0x40000040000b7882 */ /* 0x000fe20000000000 */
[----:B------:R-:W-:Y:S01]  /*68a0*/  UIADD3 UR4, UR4, 0x6, URZ ;  /* 0x0000000604047890 */ /* 0x000fe2000fffe03f */
[----:B------:R-:W1:Y:S04]  /*68b0*/  SHFL.BFLY PT, R11, R0, 0x2, 0x1f ;  /* 0x0c401f00000b7f89 */ /* 0x000e6800000e0000 */
[----:B------:R-:W3:Y:S01]  /*68c0*/  SHFL.BFLY PT, R13, R6, 0x2, 0x1f ;  /* 0x0c401f00060d7f89 */ /* 0x000ee200000e0000 */
[----:B------:R-:W-:Y:S02]  /*68d0*/  WARPGROUP.DEPBAR.LE gsb0, 0x0 ;  /* 0x00008000000079c5 */ /* 0x000fe40000010000 */
[----:B------:R-:W-:-:S15]  /*68e0*/  WARPGROUP.ARRIVE ;  /* 0x00000000000079c5 */ /* 0x000fde0000000000 */
[----:B------:R-:W-:-:S02]  /*68f0*/  NOP ;  /* 0x0000000000007918 */ /* 0x000fc40000000000 */
[----:B------:R-:W-:Y:S01]  /*6900*/  QGMMA.64x256x32.F32.E4M3.E4M3 R24, R220, gdesc[UR8], R24, gsb0 ;  /* 0x03e00008dc187df3 */ /* 0x000fe20008000818 */
[----:B------:R-:W-:Y:S01]  /*6910*/  UMOV UR10, UR4 ;  /* 0x00000004000a7c82 */ /* 0x000fe20008000000 */
[----:B------:R-:W-:Y:S01]  /*6920*/  UMOV UR11, 0x40000040 ;  /* 0x40000040000b7882 */ /* 0x000fe20000000000 */
[----:B-1----:R-:W-:Y:S01]  /*6930*/  FADD.FTZ R11, R11, R0 ;  /* 0x000000000b0b7221 */ /* 0x002fe20000010000 */
[----:B---3--:R-:W-:-:S04]  /*6940*/  FADD.FTZ R13, R13, R6 ;  /* 0x000000060d0d7221 */ /* 0x008fc80000010000 */
[----:B------:R-:W1:Y:S04]  /*6950*/  SHFL.BFLY PT, R4, R11, 0x1, 0x1f ;  /* 0x0c201f000b047f89 */ /* 0x000e6800000e0000 */
[----:B------:R-:W3:Y:S01]  /*6960*/  SHFL.BFLY PT, R10, R13, 0x1, 0x1f ;  /* 0x0c201f000d0a7f89 */ /* 0x000ee200000e0000 */
[----:B0-----:R-:W-:Y:S02]  /*6970*/  IMAD.MOV.U32 R8, RZ, RZ, RZ ;  /* 0x000000ffff087224 */ /* 0x001fe400078e00ff */
[----:B-1----:R-:W-:Y:S01]  /*6980*/  FADD.FTZ R12, R11, R4 ;  /* 0x000000040b0c7221 */ /* 0x002fe20000010000 */
[----:B---3--:R-:W-:-:S04]  /*6990*/  FADD.FTZ R14, R13, R10 ;  /* 0x0000000a0d0e7221 */ /* 0x008fc80000010000 */
[C---:B------:R-:W-:Y:S01]  /*69a0*/  FSETP.NE.FTZ.AND P1, PT, R12.reuse, RZ, PT ;  /* 0x000000ff0c00720b */ /* 0x040fe20003f35000 */
[----:B------:R-:W-:Y:S01]  /*69b0*/  FMUL.FTZ R15, R12, 0.00390625 ;  /* 0x3b8000000c0f7820 */ /* 0x000fe20000410000 */
[----:B------:R-:W-:-:S04]  /*69c0*/  FMUL.FTZ R17, R14, 0.00390625 ;  /* 0x3b8000000e117820 */ /* 0x000fc80000410000 */
[----:B------:R-:W-:Y:S02]  /*69d0*/  FSETP.NE.FTZ.AND P2, PT, R15, RZ, PT ;  /* 0x000000ff0f00720b */ /* 0x000fe40003f55000 */
[----:B------:R-:W-:-:S05]  /*69e0*/  FSETP.NE.FTZ.AND P3, PT, R17, RZ, PT ;  /* 0x000000ff1100720b */ /* 0x000fca0003f75000 */
[----:B------:R-:W-:Y:S01]  /*69f0*/  @P1 MUFU.RCP R8, R12 ;  /* 0x0000000c00081308 */ /* 0x000fe20000001000 */
[----:B------:R-:W-:Y:S01]  /*6a00*/  FSETP.NE.FTZ.AND P1, PT, R14, RZ, PT ;  /* 0x000000ff0e00720b */ /* 0x000fe20003f35000 */
[----:B------:R-:W-:-:S06]  /*6a10*/  IMAD.MOV.U32 R10, RZ, RZ, RZ ;  /* 0x000000ffff0a7224 */ /* 0x000fcc00078e00ff */
[----:B------:R-:W0:Y:S08]  /*6a20*/  @P3 MUFU.LG2 R11, R17 ;  /* 0x00000011000b3308 */ /* 0x000e300000000c00 */
[----:B------:R-:W1:Y:S08]  /*6a30*/  @P2 MUFU.LG2 R9, R15 ;  /* 0x0000000f00092308 */ /* 0x000e700000000c00 */
[----:B------:R-:W3:Y:S01]  /*6a40*/  @P1 MUFU.RCP R10, R14 ;  /* 0x0000000e000a1308 */ /* 0x000ee20000001000 */
[C---:B------:R-:W-:Y:S01]  /*6a50*/  @P2 FMUL.FTZ R6, R2.reuse, 0.69314718246459960938 ;  /* 0x3f31721802062820 */ /* 0x040fe20000410000 */
[----:B------:R-:W-:Y:S01]  /*6a60*/  @P3 FMUL.FTZ R13, R2, 0.69314718246459960938 ;  /* 0x3f317218020d3820 */ /* 0x000fe20000410000 */
[----:B0-----:R-:W-:Y:S01]  /*6a70*/  @P3 FMUL.FTZ R2, R11, 0.69314718246459960938 ;  /* 0x3f3172180b023820 */ /* 0x001fe20000410000 */
[----:B------:R-:W-:-:S02]  /*6a80*/  IMAD.MOV.U32 R0, RZ, RZ, -0x800000 ;  /* 0xff800000ff007424 */ /* 0x000fc400078e00ff */
[----:B--2---:R-:W-:Y:S01]  /*6a90*/  FMUL.FTZ R17, R8, R5 ;  /* 0x0000000508117220 */ /* 0x004fe20000410000 */
[----:B------:R-:W-:Y:S02]  /*6aa0*/  IMAD.MOV.U32 R4, RZ, RZ, -0x800000 ;  /* 0xff800000ff047424 */ /* 0x000fe400078e00ff */
[----:B-1----:R-:W-:Y:S01]  /*6ab0*/  @P2 FMUL.FTZ R9, R9, 0.69314718246459960938 ;  /* 0x3f31721809092820 */ /* 0x002fe20000410000 */
[----:B------:R-:W-:-:S03]  /*6ac0*/  @P3 FFMA.FTZ R0, R13, R3, R2 ;  /* 0x000000030d003223 */ /* 0x000fc60000010002 */
[----:B------:R-:W-:Y:S01]  /*6ad0*/  @P2 FFMA.FTZ R4, R6, R7, R9 ;  /* 0x0000000706042223 */ /* 0x000fe20000010009 */
[----:B---3--:R-:W-:Y:S01]  /*6ae0*/  FMUL.FTZ R2, R10, R5 ;  /* 0x000000050a027220 */ /* 0x008fe20000410000 */
[----:B------:R-:W-:Y:S02]  /*6af0*/  WARPGROUP.DEPBAR.LE gsb0, 0x0 ;  /* 0x00008000000079c5 */ /* 0x000fe40000010000 */
[----:B------:R-:W-:-:S06]  /*6b00*/  WARPGROUP.ARRIVE ;  /* 0x00000000000079c5 */ /* 0x000fcc0000000000 */
[----:B------:R-:W-:Y:S03]  /*6b10*/  QGMMA.64x256x32.F32.E4M3.E4M3 R24, R224, gdesc[UR8], R24, gsb0 ;  /* 0x03e00008e0187df3 */ /* 0x000fe60008000818 */
[----:B------:R-:W-:Y:S02]  /*6b20*/  WARPGROUP.DEPBAR.LE gsb0, 0x0 ;  /* 0x00008000000079c5 */ /* 0x000fe40000010000 */
[----:B------:R-:W-:Y:S05]  /*6b30*/  @!P0 BRA `(.L_x_34) ;  /* 0x0000000000048947 */ /* 0x000fea0003800000 */
[----:B------:R-:W-:Y:S01]  /*6b40*/  BPT.TRAP 0x1 ;  /* 0x000000040000795c */ /* 0x000fe20000300000 */
.L_x_34:
[----:B------:R-:W-:Y:S01]  /*6b50*/  UIADD3 UR4, UR7, 0x38860, URZ ;  /* 0x0003886007047890 */ /* 0x000fe2000fffe03f */
[-C--:B------:R-:W-:Y:S01]  /*6b60*/  FMUL.FTZ R20, R69, R17.reuse ;  /* 0x0000001145147220 */ /* 0x080fe20000410000 */
[-C--:B------:R-:W-:Y:S01]  /*6b70*/  FMUL.FTZ R15, R77, R17.reuse ;  /* 0x000000114d0f7220 */ /* 0x080fe20000410000 */
[-C--:B------:R-:W-:Y:S01]  /*6b80*/  FMUL.FTZ R77, R44, R17.reuse ;  /* 0x000000112c4d7220 */ /* 0x080fe20000410000 */
[----:B------:R-:W-:Y:S01]  /*6b90*/  UPRMT UR4, UR5, 0x654, UR4 ;  /* 0x0000065405047896 */ /* 0x000fe20008000004 */
        /* <DEDUP_REMOVED lines=8> */
[----:B------:R-:W-:Y:S01]  /*6c20*/  SYNCS.ARRIVE.TRANS64.RED.A1T0 RZ, [UR4], RZ ;  /* 0x000000ffffff79a7 */ /* 0x000fe20008100404 */
        /* <DEDUP_REMOVED lines=111> */
[----:B------:R-:W-:Y:S01]  /*7320*/  PLOP3.LUT P0, PT, PT, PT, PT, 0x8, 0x0 ;  /* 0x000000000000781c */ /* 0x000fe20003f0e170 */
[-C--:B------:R-:W-:Y:S01]  /*7330*/  FMUL.FTZ R134, R134, R2.reuse ;  /* 0x0000000286867220 */ /* 0x080fe20000410000 */
[-C--:B------:R-:W-:Y:S01]  /*7340*/  FMUL.FTZ R131, R131, R2.reuse ;  /* 0x0000000283837220 */ /* 0x080fe20000410000 */
[-C--:B------:R-:W-:Y:S01]  /*7350*/  FMUL.FTZ R142, R142, R2.reuse ;  /* 0x000000028e8e7220 */ /* 0x080fe20000410000 */
[-C--:B------:R-:W-:Y:S01]  /*7360*/  FMUL.FTZ R139, R139, R2.reuse ;  /* 0x000000028b8b7220 */ /* 0x080fe20000410000 */
[-C--:B------:R-:W-:Y:S01]  /*7370*/  FMUL.FTZ R150, R150, R2.reuse ;  /* 0x0000000296967220 */ /* 0x080fe20000410000 */
[----:B------:R-:W-:-:S07]  /*7380*/  FMUL.FTZ R147, R147, R2 ;  /* 0x0000000293937220 */ /* 0x000fce0000410000 */
.L_x_12:
[----:B------:R-:W-:Y:S05]  /*7390*/  @P0 BRA `(.L_x_35) ;  /* 0x0000003800540947 */ /* 0x000fea0003800000 */
[----:B------:R-:W0:Y:S01]  /*73a0*/  S2R R2, SR_TID.X ;  /* 0x0000000000027919 */ /* 0x000e220000002100 */
[----:B------:R-:W-:Y:S01]  /*73b0*/  ULDC.64 UR4, c[0x4][0x110] ;  /* 0x0100440000047ab9 */ /* 0x000fe20000000a00 */
[----:B------:R-:W-:Y:S01]  /*73c0*/  ULDC.64 UR6, c[0x0][0xb38] ;  /* 0x0002ce0000067ab9 */ /* 0x000fe20000000a00 */
[----:B------:R-:W-:Y:S01]  /*73d0*/  ULDC.64 UR8, c[0x0][0xb28] ;  /* 0x0002ca0000087ab9 */ /* 0x000fe20000000a00 */
[----:B0-----:R-:W-:-:S05]  /*73e0*/  IMAD.SHL.U32 R17, R2, 0x4, RZ ;  /* 0x0000000402117824 */ /* 0x001fca00078e00ff */
[----:B------:R-:W-:Y:S01]  /*73f0*/  LOP3.LUT R17, R17, 0xc, RZ, 0xc0, !PT ;  /* 0x0000000c11117812 */ /* 0x000fe200078ec0ff */
[----:B------:R-:W-:Y:S03]  /*7400*/  BAR.SYNC.DEFER_BLOCKING 0x1, 0x100 ;  /* 0x0044000000007b1d */ /* 0x000fe60000010000 */
[----:B------:R-:W-:-:S05]  /*7410*/  IADD3 R26, P0, R17, UR4, RZ ;  /* 0x00000004111a7c10 */ /* 0x000fca000ff1e0ff */
[----:B------:R-:W-:Y:S01]  /*7420*/  IMAD.X R27, RZ, RZ, UR5, P0 ;  /* 0x00000005ff1b7e24 */ /* 0x000fe200080e06ff */
[----:B------:R-:W-:-:S04]  /*7430*/  ULDC.64 UR4, c[0x0][0xbd0] ;  /* 0x0002f40000047ab9 */ /* 0x000fc80000000a00 */
[----:B------:R0:W2:Y:S01]  /*7440*/  LDG.E.CONSTANT R26, desc[UR40][R26.64] ;  /* 0x000000281a1a7981 */ /* 0x0000a2000c1e9900 */
[C---:B------:R-:W-:Y:S01]  /*7450*/  LOP3.LUT P0, R17, R2.reuse, 0x3, RZ, 0xc0, !PT ;  /* 0x0000000302117812 */ /* 0x040fe2000780c0ff */
[----:B------:R-:W-:Y:S01]  /*7460*/  VIADD R18, R2, 0xffffff80 ;  /* 0xffffff8002127836 */ /* 0x000fe20000000000 */
[----:B------:R-:W-:Y:S02]  /*7470*/  BSSY B0, `(.L_x_36) ;  /* 0x00002ad000007945 */ /* 0x000fe40003800000 */
[----:B------:R-:W-:-:S04]  /*7480*/  ISETP.EQ.OR P0, PT, R17, 0x3, !P0 ;  /* 0x000000031100780c */ /* 0x000fc80004702670 */
[----:B------:R-:W-:Y:S02]  /*7490*/  SEL R157, R12, R89, P0 ;  /* 0x000000590c9d7207 */ /* 0x000fe40000000000 */
[----:B------:R-:W-:Y:S02]  /*74a0*/  SEL R12, R89, R12, P0 ;  /* 0x0000000c590c7207 */ /* 0x000fe40000000000 */
[----:B------:R-:W-:Y:S02]  /*74b0*/  SEL R89, R108, R7, P0 ;  /* 0x000000076c597207 */ /* 0x000fe40000000000 */
[----:B------:R-:W-:Y:S02]  /*74c0*/  SEL R108, R7, R108, P0 ;  /* 0x0000006c076c7207 */ /* 0x000fe40000000000 */
[----:B------:R-:W-:Y:S02]  /*74d0*/  SHF.R.S32.HI R7, RZ, 0x1f, R18 ;  /* 0x0000001fff077819 */ /* 0x000fe40000011412 */
[----:B------:R-:W-:-:S02]  /*74e0*/  SEL R167, R3, R80, P0 ;  /* 0x0000005003a77207 */ /* 0x000fc40000000000 */
[----:B------:R-:W-:Y:S02]  /*74f0*/  LEA.HI R2, R7, R18, RZ, 0x7 ;  /* 0x0000001207027211 */ /* 0x000fe400078f38ff */
[----:B------:R-:W-:Y:S02]  /*7500*/  SEL R80, R80, R3, P0 ;  /* 0x0000000350507207 */ /* 0x000fe40000000000 */
[----:B------:R-:W-:Y:S02]  /*7510*/  LOP3.LUT R3, R2, 0xffffff80, RZ, 0xc0, !PT ;  /* 0xffffff8002037812 */ /* 0x000fe400078ec0ff */
[----:B------:R-:W-:Y:S02]  /*7520*/  SEL R169, R33, R40, P0 ;  /* 0x0000002821a97207 */ /* 0x000fe40000000000 */
[----:B------:R-:W-:Y:S01]  /*7530*/  SEL R33, R40, R33, P0 ;  /* 0x0000002128217207 */ /* 0x000fe20000000000 */
[----:B------:R-:W-:Y:S01]  /*7540*/  IMAD.IADD R40, R18, 0x1, -R3 ;  /* 0x0000000112287824 */ /* 0x000fe200078e0a03 */
[----:B------:R-:W-:-:S02]  /*7550*/  SEL R225, R126, R127, P0 ;  /* 0x0000007f7ee17207 */ /* 0x000fc40000000000 */
[----:B------:R-:W-:Y:S02]  /*7560*/  SEL R126, R127, R126, P0 ;  /* 0x0000007e7f7e7207 */ /* 0x000fe40000000000 */
[----:B------:R-:W-:Y:S02]  /*7570*/  SEL R149, R14, R81, P0 ;  /* 0x000000510e957207 */ /* 0x000fe40000000000 */
[----:B------:R-:W-:Y:S02]  /*7580*/  SEL R127, R130, R131, P0 ;  /* 0x00000083827f7207 */ /* 0x000fe40000000000 */
[----:B------:R-:W-:Y:S02]  /*7590*/  SEL R14, R81, R14, P0 ;  /* 0x0000000e510e7207 */ /* 0x000fe40000000000 */
[----:B------:R-:W-:Y:S02]  /*75a0*/  SEL R130, R131, R130, P0 ;  /* 0x0000008283827207 */ /* 0x000fe40000000000 */
[----:B------:R-:W-:-:S02]  /*75b0*/  SEL R161, R10, R97, P0 ;  /* 0x000000610aa17207 */ /* 0x000fc40000000000 */
[----:B------:R-:W-:Y:S02]  /*75c0*/  SEL R195, R62, R63, P0 ;  /* 0x0000003f3ec37207 */ /* 0x000fe40000000000 */
[----:B------:R-:W-:Y:S02]  /*75d0*/  SEL R81, R63, R62, P0 ;  /* 0x0000003e3f517207 */ /* 0x000fe40000000000 */
[----:B------:R-:W-:Y:S02]  /*75e0*/  SEL R131, R134, R135, P0 ;  /* 0x0000008786837207 */ /* 0x000fe40000000000 */
[----:B------:R-:W-:Y:S02]  /*75f0*/  SEL R10, R97, R10, P0 ;  /* 0x0000000a610a7207 */ /* 0x000fe40000000000 */
[----:B------:R-:W-:Y:S02]  /*7600*/  SEL R179, R65, R64, P0 ;  /* 0x0000004041b37207 */ /* 0x000fe40000000000 */
[----:B------:R-:W-:-:S02]  /*7610*/  SEL R134, R135, R134, P0 ;  /* 0x0000008687867207 */ /* 0x000fc40000000000 */
[----:B------:R-:W-:Y:S02]  /*7620*/  SHF.R.S32.HI R63, RZ, 0x1f, R40 ;  /* 0x0000001fff3f7819 */ /* 0x000fe40000011428 */
        /* <DEDUP_REMOVED lines=8> */
[----:B------:R-:W-:Y:S01]  /*76b0*/  SEL R138, R139, R138, P0 ;  /* 0x0000008a8b8a7207 */ /* 0x000fe20000000000 */
[----:B------:R-:W1:Y:S01]  /*76c0*/  S2R R38, SR_CTAID.X ;  /* 0x0000000000267919 */ /* 0x000e620000002500 */
[----:B------:R-:W-:Y:S02]  /*76d0*/  SEL R48, R48, R25, P0 ;  /* 0x0000001930307207 */ /* 0x000fe40000000000 */
[----:B------:R-:W-:-:S02]  /*76e0*/  SEL R39, R42, R109, P0 ;  /* 0x0000006d2a277207 */ /* 0x000fc40000000000 */
[----:B------:R-:W-:Y:S02]  /*76f0*/  SEL R31, R109, R42, P0 ;  /* 0x0000002a6d1f7207 */ /* 0x000fe40000000000 */
[----:B------:R-:W-:Y:S02]  /*7700*/  SEL R139, R142, R143, P0 ;  /* 0x0000008f8e8b7207 */ /* 0x000fe40000000000 */
[----:B------:R-:W-:Y:S02]  /*7710*/  SEL R163, R8, R105, P0 ;  /* 0x0000006908a37207 */ /* 0x000fe40000000000 */
[----:B------:R-:W-:Y:S02]  /*7720*/  SEL R205, R86, R87, P0 ;  /* 0x0000005756cd7207 */ /* 0x000fe40000000000 */
[----:B------:R-:W-:Y:S02]  /*7730*/  LEA.HI R42, R63, R40, RZ, 0x2 ;  /* 0x000000283f2a7211 */ /* 0x000fe400078f10ff */
        /* <DEDUP_REMOVED lines=8> */
[----:B------:R-:W-:Y:S02]  /*77c0*/  LEA.HI R7, R7, R18, RZ, 0x2 ;  /* 0x0000001207077211 */ /* 0x000fe400078f10ff */
[--C-:B------:R-:W-:Y:S02]  /*77d0*/  SHF.R.S32.HI R3, RZ, 0x2, R42.reuse ;  /* 0x00000002ff037819 */ /* 0x100fe4000001142a */
[----:B------:R-:W-:Y:S02]  /*77e0*/  SHF.R.S32.HI R6, RZ, 0x1f, R42 ;  /* 0x0000001fff067819 */ /* 0x000fe4000001142a */
[----:B------:R-:W-:Y:S02]  /*77f0*/  LEA.HI R2, R2, R25, RZ, 0x1 ;  /* 0x0000001902027211 */ /* 0x000fe400078f08ff */
[----:B------:R-:W-:-:S02]  /*7800*/  SEL R165, R116, R5, P0 ;  /* 0x0000000574a57207 */ /* 0x000fc40000000000 */
[----:B------:R-:W-:Y:S02]  /*7810*/  SEL R5, R5, R116, P0 ;  /* 0x0000007405057207 */ /* 0x000fe40000000000 */
[----:B------:R-:W-:Y:S02]  /*7820*/  LOP3.LUT R7, R7, 0xfffffffc, RZ, 0xc0, !PT ;  /* 0xfffffffc07077812 */ /* 0x000fe400078ec0ff */
[----:B------:R-:W-:Y:S02]  /*7830*/  LEA.HI R6, R6, R3, RZ, 0x3 ;  /* 0x0000000306067211 */ /* 0x000fe400078f18ff */
[----:B------:R-:W-:Y:S01]  /*7840*/  LOP3.LUT R2, R2, 0x3fffffe, RZ, 0xc0, !PT ;  /* 0x03fffffe02027812 */ /* 0x000fe200078ec0ff */
[----:B0-----:R-:W-:Y:S01]  /*7850*/  IMAD.IADD R27, R18, 0x1, -R7 ;  /* 0x00000001121b7824 */ /* 0x001fe200078e0a07 */
[----:B------:R-:W-:Y:S02]  /*7860*/  SEL R201, R74, R75, P0 ;  /* 0x0000004b4ac97207 */ /* 0x000fe40000000000 */
[----:B------:R-:W-:Y:S01]  /*7870*/  SEL R74, R75, R74, P0 ;  /* 0x0000004a4b4a7207 */ /* 0x000fe20000000000 */
[----:B------:R-:W-:Y:S01]  /*7880*/  IMAD.IADD R18, R25, 0x1, -R2 ;  /* 0x0000000119127824 */ /* 0x000fe200078e0a02 */
[----:B------:R-:W-:-:S02]  /*7890*/  LOP3.LUT R6, R6, 0xfffffff8, RZ, 0xc0, !PT ;  /* 0xfffffff806067812 */ /* 0x000fc400078ec0ff */
[----:B------:R-:W-:Y:S02]  /*78a0*/  SHF.R.S32.HI R75, RZ, 0x1f, R16 ;  /* 0x0000001fff4b7819 */ /* 0x000fe40000011410 */
[----:B------:R-:W-:Y:S01]  /*78b0*/  LEA.HI R2, R63, R40, RZ, 0x5 ;  /* 0x000000283f027211 */ /* 0x000fe200078f28ff */
[----:B------:R-:W-:Y:S01]  /*78c0*/  IMAD.IADD R7, R3, 0x1, -R6 ;  /* 0x0000000103077824 */ /* 0x000fe200078e0a06 */
[----:B------:R-:W-:Y:S01]  /*78d0*/  SEL R133, R77, R32, P0 ;  /* 0x000000204d857207 */ /* 0x000fe20000000000 */
[C---:B------:R-:W-:Y:S01]  /*78e0*/  IMAD R25, R75.reuse, UR4, RZ ;  /* 0x000000044b197c24 */ /* 0x040fe2000f8e02ff */
[----:B------:R-:W-:Y:S01]  /*78f0*/  SHF.R.S32.HI R6, RZ, 0x5, R2 ;  /* 0x00000005ff067819 */ /* 0x000fe20000011402 */
[----:B------:R-:W-:Y:S01]  /*7900*/  IMAD R75, R75, UR6, RZ ;  /* 0x000000064b4b7c24 */ /* 0x000fe2000f8e02ff */
[----:B------:R-:W-:Y:S01]  /*7910*/  SEL R145, R41, R20, P0 ;  /* 0x0000001429917207 */ /* 0x000fe20000000000 */
[----:B------:R-:W-:Y:S01]  /*7920*/  IMAD R63, R16, UR5, R25 ;  /* 0x00000005103f7c24 */ /* 0x000fe2000f8e0219 */
[----:B------:R-:W-:Y:S01]  /*7930*/  SEL R59, R153, R36, P0 ;  /* 0x00000024993b7207 */ /* 0x000fe20000000000 */
[----:B------:R-:W-:Y:S01]  /*7940*/  IMAD R25, R6, 0x10, R7 ;  /* 0x0000001006197824 */ /* 0x000fe200078e0207 */
[----:B------:R-:W-:Y:S01]  /*7950*/  SEL R32, R32, R77, P0 ;  /* 0x0000004d20207207 */ /* 0x000fe20000000000 */
[----:B------:R-:W-:Y:S01]  /*7960*/  IMAD R75, R16, UR7, R75 ;  /* 0x00000007104b7c24 */ /* 0x000fe2000f8e024b */
[----:B------:R-:W-:Y:S01]  /*7970*/  SEL R20, R20, R41, P0 ;  /* 0x0000002914147207 */ /* 0x000fe20000000000 */
[----:B------:R-:W-:Y:S01]  /*7980*/  IMAD.WIDE.U32 R6, R16, UR6, RZ ;  /* 0x0000000610067c25 */ /* 0x000fe2000f8e00ff */
[----:B------:R-:W-:Y:S01]  /*7990*/  SEL R175, R53, R96, P0 ;  /* 0x0000006035af7207 */ /* 0x000fe20000000000 */
[----:B------:R-:W-:Y:S01]  /*79a0*/  ULDC.64 UR6, c[0x0][0xb48] ;  /* 0x0002d20000067ab9 */ /* 0x000fe20000000a00 */
[----:B------:R-:W-:Y:S01]  /*79b0*/  SEL R36, R36, R153, P0 ;  /* 0x0000009924247207 */ /* 0x000fe20000000000 */
[----:B------:R-:W-:Y:S01]  /*79c0*/  IMAD.IADD R7, R7, 0x1, R75 ;  /* 0x0000000107077824 */ /* 0x000fe200078e024b */
[----:B------:R-:W-:Y:S01]  /*79d0*/  SEL R77, R29, R52, P0 ;  /* 0x000000341d4d7207 */ /* 0x000fe20000000000 */
[----:B------:R-:W-:Y:S01]  /*79e0*/  IMAD.WIDE.U32 R2, R16, UR4, RZ ;  /* 0x0000000410027c25 */ /* 0x000fe2000f8e00ff */
[----:B------:R-:W-:Y:S01]  /*79f0*/  SEL R41, R19, R72, P0 ;  /* 0x0000004813297207 */ /* 0x000fe20000000000 */
[----:B------:R-:W0:Y:S01]  /*7a00*/  S2UR UR4, SR_CTAID.Y ;  /* 0x00000000000479c3 */ /* 0x000e220000002600 */
[----:B------:R-:W-:Y:S01]  /*7a10*/  SEL R53, R96, R53, P0 ;  /* 0x0000003560357207 */ /* 0x000fe20000000000 */
[----:B------:R-:W-:Y:S01]  /*7a20*/  IMAD R25, R18, 0x40, R25 ;  /* 0x0000004012197824 */ /* 0x000fe200078e0219 */
[----:B------:R-:W-:Y:S01]  /*7a30*/  SEL R177, R57, R56, P0 ;  /* 0x0000003839b17207 */ /* 0x000fe20000000000 */
[----:B------:R-:W-:Y:S01]  /*7a40*/  IMAD.IADD R3, R3, 0x1, R63 ;  /* 0x0000000103037824 */ /* 0x000fe200078e023f */
        /* <DEDUP_REMOVED lines=42> */
[----:B------:R-:W-:-:S02]  /*7cf0*/  LEA.HI R28, R27, R27, RZ, 0x1 ;  /* 0x0000001b1b1c7211 */ /* 0x000fc400078f08ff */
[----:B------:R-:W-:Y:S02]  /*7d00*/  SEL R35, R155, R112, P0 ;  /* 0x000000709b237207 */ /* 0x000fe40000000000 */
[----:B------:R-:W-:Y:S02]  /*7d10*/  LOP3.LUT R28, R28, 0x1ffffffe, RZ, 0xc0, !PT ;  /* 0x1ffffffe1c1c7812 */ /* 0x000fe400078ec0ff */
[----:B------:R-:W-:Y:S02]  /*7d20*/  SEL R51, R146, R147, P0 ;  /* 0x0000009392337207 */ /* 0x000fe40000000000 */
[----:B------:R-:W-:Y:S01]  /*7d30*/  SEL R17, R147, R146, P0 ;  /* 0x0000009293117207 */ /* 0x000fe20000000000 */
[----:B------:R-:W-:Y:S01]  /*7d40*/  IMAD.IADD R28, R27, 0x1, -R28 ;  /* 0x000000011b1c7824 */ /* 0x000fe200078e0a1c */
[----:B------:R-:W-:Y:S02]  /*7d50*/  SEL R155, R112, R155, P0 ;  /* 0x0000009b709b7207 */ /* 0x000fe40000000000 */
[----:B------:R-:W-:Y:S01]  /*7d60*/  SEL R171, R45, R88, P0 ;  /* 0x000000582dab7207 */ /* 0x000fe20000000000 */
[--C-:B------:R-:W-:Y:S01]  /*7d70*/  IMAD R27, R28, 0x8, R25.reuse ;  /* 0x000000081c1b7824 */ /* 0x100fe200078e0219 */
[----:B------:R-:W-:Y:S01]  /*7d80*/  SEL R147, R76, R15, P0 ;  /* 0x0000000f4c937207 */ /* 0x000fe20000000000 */
[C---:B-1----:R-:W-:Y:S01]  /*7d90*/  IMAD R25, R38.reuse, 0x80, R25 ;  /* 0x0000008026197824 */ /* 0x042fe200078e0219 */
[----:B------:R-:W-:Y:S01]  /*7da0*/  SEL R15, R15, R76, P0 ;  /* 0x0000004c0f0f7207 */ /* 0x000fe20000000000 */
[----:B------:R-:W-:Y:S01]  /*7db0*/  IMAD R27, R38, 0x80, R27 ;  /* 0x00000080261b7824 */ /* 0x000fe200078e021b */
        /* <DEDUP_REMOVED lines=16> */
[----:B------:R-:W-:Y:S02]  /*7ec0*/  LOP3.LUT R63, R42, 0x7ffffffc, RZ, 0xc0, !PT ;  /* 0x7ffffffc2a3f7812 */ /* 0x000fe400078ec0ff */
[----:B------:R-:W-:Y:S02]  /*7ed0*/  SEL R37, R44, R37, P0 ;  /* 0x000000252c257207 */ /* 0x000fe40000000000 */
[----:B------:R-:W-:Y:S01]  /*7ee0*/  SEL R209, R94, R95, P0 ;  /* 0x0000005f5ed17207 */ /* 0x000fe20000000000 */
[----:B------:R-:W-:Y:S01]  /*7ef0*/  IMAD.IADD R18, R40, 0x1, -R63 ;  /* 0x0000000128127824 */ /* 0x000fe200078e0a3f */
[----:B------:R-:W-:Y:S01]  /*7f00*/  SEL R61, R104, R61, P0 ;  /* 0x0000003d683d7207 */ /* 0x000fe20000000000 */
[----:B--2---:R1:W-:Y:S01]  /*7f10*/  SHFL.IDX PT, R86, R97, R26, 0x1c1f ;  /* 0x001c1f1a61567589 */ /* 0x0043e200000e0000 */
[----:B------:R-:W-:-:S02]  /*7f20*/  SEL R45, R88, R45, P0 ;  /* 0x0000002d582d7207 */ /* 0x000fc40000000000 */
[----:B------:R-:W-:Y:S01]  /*7f30*/  SEL R71, R95, R94, P0 ;  /* 0x0000005e5f477207 */ /* 0x000fe20000000000 */
[----:B------:R-:W-:Y:S01]  /*7f40*/  SHFL.IDX PT, R116, R179, R26, 0x1c1f ;  /* 0x001c1f1ab3747589 */ /* 0x000fe200000e0000 */
[----:B------:R-:W-:-:S03]  /*7f50*/  LOP3.LUT P1, RZ, R40, 0x3, RZ, 0xc0, !PT ;  /* 0x0000000328ff7812 */ /* 0x000fc6000782c0ff */
[----:B------:R-:W-:Y:S01]  /*7f60*/  SHFL.IDX PT, R179, R143, R26, 0x1c1f ;  /* 0x001c1f1a8fb37589 */ /* 0x000fe200000e0000 */
[----:B-1----:R-:W-:-:S03]  /*7f70*/  LOP3.LUT R97, R26, 0x2, RZ, 0x3c, !PT ;  /* 0x000000021a617812 */ /* 0x002fc600078e3cff */
[----:B------:R-:W-:Y:S04]  /*7f80*/  SHFL.IDX PT, R89, R89, R26, 0x1c1f ;  /* 0x001c1f1a59597589 */ /* 0x000fe800000e0000 */
[----:B------:R-:W1:Y:S04]  /*7f90*/  SHFL.IDX PT, R150, R150, R97, 0x1c1f ;  /* 0x001c1f6196967589 */ /* 0x000e6800000e0000 */
[----:B------:R-:W-:Y:S04]  /*7fa0*/  SHFL.IDX PT, R108, R108, R97, 0x1c1f ;  /* 0x001c1f616c6c7589 */ /* 0x000fe800000e0000 */
[----:B------:R-:W-:Y:S04]  /*7fb0*/  SHFL.IDX PT, R133, R133, R26, 0x1c1f ;  /* 0x001c1f1a85857589 */ /* 0x000fe800000e0000 */
[----:B------:R-:W-:Y:S04]  /*7fc0*/  SHFL.IDX PT, R107, R175, R26, 0x1c1f ;  /* 0x001c1f1aaf6b7589 */ /* 0x000fe800000e0000 */
[----:B------:R-:W-:Y:S04]  /*7fd0*/  SHFL.IDX PT, R32, R32, R97, 0x1c1f ;  /* 0x001c1f6120207589 */ /* 0x000fe800000e0000 */
[----:B------:R-:W-:Y:S04]  /*7fe0*/  SHFL.IDX PT, R188, R53, R97, 0x1c1f ;  /* 0x001c1f6135bc7589 */ /* 0x000fe800000e0000 */
[----:B------:R-:W-:Y:S04]  /*7ff0*/  SHFL.IDX PT, R77, R77, R26, 0x1c1f ;  /* 0x001c1f1a4d4d7589 */ /* 0x000fe800000e0000 */
[----:B------:R-:W-:Y:S04]  /*8000*/  SHFL.IDX PT, R75, R41, R26, 0x1c1f ;  /* 0x001c1f1a294b7589 */ /* 0x000fe800000e0000 */
[----:B------:R-:W-:Y:S04]  /*8010*/  SHFL.IDX PT, R109, R177, R26, 0x1c1f ;  /* 0x001c1f1ab16d7589 */ /* 0x000fe800000e0000 */
[----:B------:R-:W2:Y:S04]  /*8020*/  SHFL.IDX PT, R164, R29, R97, 0x1c1f ;  /* 0x001c1f611da47589 */ /* 0x000ea800000e0000 */
[----:B------:R-:W-:Y:S04]  /*8030*/  SHFL.IDX PT, R174, R19, R97, 0x1c1f ;  /* 0x001c1f6113ae7589 */ /* 0x000fe800000e0000 */
[----:B------:R-:W-:Y:S04]  /*8040*/  SHFL.IDX PT, R152, R56, R97, 0x1c1f ;  /* 0x001c1f6138987589 */ /* 0x000fe800000e0000 */
[----:B------:R-:W-:Y:S04]  /*8050*/  SHFL.IDX PT, R153, R153, R26, 0x1c1f ;  /* 0x001c1f1a99997589 */ /* 0x000fe800000e0000 */
[----:B------:R-:W-:Y:S04]  /*8060*/  SHFL.IDX PT, R103, R173, R26, 0x1c1f ;  /* 0x001c1f1aad677589 */ /* 0x000fe800000e0000 */
[----:B------:R-:W-:Y:S04]  /*8070*/  SHFL.IDX PT, R158, R85, R97, 0x1c1f ;  /* 0x001c1f61559e7589 */ /* 0x000fe800000e0000 */
[----:B------:R-:W-:Y:S04]  /*8080*/  SHFL.IDX PT, R176, R13, R97, 0x1c1f ;  /* 0x001c1f610db07589 */ /* 0x000fe800000e0000 */
[----:B------:R1:W-:Y:S04]  /*8090*/  SHFL.IDX PT, R85, R9, R97, 0x1c1f ;  /* 0x001c1f6109557589 */ /* 0x0003e800000e0000 */
[----:B------:R3:W-:Y:S04]  /*80a0*/  SHFL.IDX PT, R173, R5, R97, 0x1c1f ;  /* 0x001c1f6105ad7589 */ /* 0x0007e800000e0000 */
[----:B------:R-:W-:Y:S01]  /*80b0*/  SHFL.IDX PT, R98, R167, R26, 0x1c1f ;  /* 0x001c1f1aa7627589 */ /* 0x000fe200000e0000 */
[----:B-1----:R-:W-:-:S03]  /*80c0*/  SEL R9, R150, R179, P0 ;  /* 0x000000b396097207 */ /* 0x002fc60000000000 */
[----:B------:R-:W-:Y:S01]  /*80d0*/  SHFL.IDX PT, R120, R59, R26, 0x1c1f ;  /* 0x001c1f1a3b787589 */ /* 0x000fe200000e0000 */
[----:B---3--:R-:W-:Y:S02]  /*80e0*/  SEL R5, R179, R150, P0 ;  /* 0x00000096b3057207 */ /* 0x008fe40000000000 */
[----:B------:R-:W1:Y:S01]  /*80f0*/  LDC R150, c[0x0][0xbe8] ;  /* 0x0002fa00ff967b82 */ /* 0x000e620000000800 */
[----:B------:R-:W-:Y:S04]  /*8100*/  SHFL.IDX PT, R167, R36, R97, 0x1c1f ;  /* 0x001c1f6124a77589 */ /* 0x000fe800000e0000 */
[----:B------:R-:W-:Y:S04]  /*8110*/  SHFL.IDX PT, R123, R43, R26, 0x1c1f ;  /* 0x001c1f1a2b7b7589 */ /* 0x000fe800000e0000 */
[----:B------:R-:W-:Y:S04]  /*8120*/  SHFL.IDX PT, R121, R185, R26, 0x1c1f ;  /* 0x001c1f1ab9797589 */ /* 0x000fe800000e0000 */
[----:B------:R-:W3:Y:S04]  /*8130*/  SHFL.IDX PT, R154, R93, R97, 0x1c1f ;  /* 0x001c1f615d9a7589 */ /* 0x000ee800000e0000 */
[----:B------:R2:W-:Y:S04]  /*8140*/  SHFL.IDX PT, R148, R34, R97, 0x1c1f ;  /* 0x001c1f6122947589 */ /* 0x0005e800000e0000 */
[----:B------:R-:W-:Y:S01]  /*8150*/  SHFL.IDX PT, R125, R125, R26, 0x1c1f ;  /* 0x001c1f1a7d7d7589 */ /* 0x000fe200000e0000 */
[----:B-1----:R-:W-:-:S03]  /*8160*/  ISETP.NE.AND P2, PT, R150, 0x1, PT ;  /* 0x000000019600780c */ /* 0x002fc60003f45270 */
[----:B------:R-:W-:Y:S01]  /*8170*/  SHFL.IDX PT, R69, R69, R26, 0x1c1f ;  /* 0x001c1f1a45457589 */ /* 0x000fe200000e0000 */
[----:B--2---:R-:W-:-:S03]  /*8180*/  SEL R34, R164, R77, P0 ;  /* 0x0000004da4227207 */ /* 0x004fc60000000000 */
[----:B------:R-:W-:Y:S04]  /*8190*/  SHFL.IDX PT, R92, R105, R26, 0x1c1f ;  /* 0x001c1f1a695c7589 */ /* 0x000fe800000e0000 */
[----:B------:R-:W-:Y:S04]  /*81a0*/  SHFL.IDX PT, R115, R187, R26, 0x1c1f ;  /* 0x001c1f1abb737589 */ /* 0x000fe800000e0000 */
[----:B------:R1:W2:Y:S01]  /*81b0*/  SHFL.IDX PT, R168, R23, R97, 0x1c1f ;  /* 0x001c1f6117a87589 */ /* 0x0002a200000e0000 */
[----:B---3--:R-:W-:-:S03]  /*81c0*/  SEL R13, R154, R123, P0 ;  /* 0x0000007b9a0d7207 */ /* 0x008fc60000000000 */
[----:B------:R-:W-:Y:S04]  /*81d0*/  SHFL.IDX PT, R124, R65, R97, 0x1c1f ;  /* 0x001c1f61417c7589 */ /* 0x000fe800000e0000 */
[----:B------:R-:W-:Y:S01]  /*81e0*/  SHFL.IDX PT, R141, R141, R26, 0x1c1f ;  /* 0x001c1f1a8d8d7589 */ /* 0x000fe200000e0000 */
[----:B-1----:R-:W-:-:S03]  /*81f0*/  SEL R23, R133, R32, P0 ;  /* 0x0000002085177207 */ /* 0x002fc60000000000 */
[----:B------:R-:W-:Y:S04]  /*8200*/  SHFL.IDX PT, R145, R145, R26, 0x1c1f ;  /* 0x001c1f1a91917589 */ /* 0x000fe800000e0000 */
[----:B------:R-:W-:Y:S04]  /*8210*/  SHFL.IDX PT, R105, R189, R26, 0x1c1f ;  /* 0x001c1f1abd697589 */ /* 0x000fe800000e0000 */
[----:B------:R-:W1:Y:S04]  /*8220*/  SHFL.IDX PT, R166, R22, R97, 0x1c1f ;  /* 0x001c1f6116a67589 */ /* 0x000e6800000e0000 */
[----:B------:R3:W-:Y:S01]  /*8230*/  SHFL.IDX PT, R170, R20, R97, 0x1c1f ;  /* 0x001c1f6114aa7589 */ /* 0x0007e200000e0000 */
[----:B--2---:R-:W-:-:S03]  /*8240*/  SEL R36, R69, R168, P0 ;  /* 0x000000a845247207 */ /* 0x004fc60000000000 */
[----:B------:R-:W-:Y:S04]  /*8250*/  SHFL.IDX PT, R144, R68, R97, 0x1c1f ;  /* 0x001c1f6144907589 */ /* 0x000fe800000e0000 */
[----:B------:R-:W-:Y:S01]  /*8260*/  SHFL.IDX PT, R35, R35, R26, 0x1c1f ;  /* 0x001c1f1a23237589 */ /* 0x000fe200000e0000 */
[----:B---3--:R-:W-:-:S03]  /*8270*/  SEL R20, R167, R120, P0 ;  /* 0x00000078a7147207 */ /* 0x008fc60000000000 */
[----:B------:R-:W-:Y:S04]  /*8280*/  SHFL.IDX PT, R102, R171, R26, 0x1c1f ;  /* 0x001c1f1aab667589 */ /* 0x000fe800000e0000 */
[----:B------:R-:W-:Y:S04]  /*8290*/  SHFL.IDX PT, R156, R155, R97, 0x1c1f ;  /* 0x001c1f619b9c7589 */ /* 0x000fe800000e0000 */
[----:B------:R2:W-:Y:S01]  /*82a0*/  SHFL.IDX PT, R56, R87, R97, 0x1c1f ;  /* 0x001c1f6157387589 */ /* 0x0005e200000e0000 */
[----:B-1----:R-:W-:-:S03]  /*82b0*/  SEL R65, R166, R141, P0 ;  /* 0x0000008da6417207 */ /* 0x002fc60000000000 */
[----:B------:R-:W-:Y:S04]  /*82c0*/  SHFL.IDX PT, R137, R137, R26, 0x1c1f ;  /* 0x001c1f1a89897589 */ /* 0x000fe800000e0000 */
[----:B------:R-:W-:Y:S01]  /*82d0*/  SHFL.IDX PT, R83, R159, R26, 0x1c1f ;  /* 0x001c1f1a9f537589 */ /* 0x000fe200000e0000 */
[----:B--2---:R-:W-:-:S03]  /*82e0*/  SEL R87, R89, R108, P0 ;  /* 0x0000006c59577207 */ /* 0x004fc60000000000 */
[----:B------:R-:W-:Y:S01]  /*82f0*/  SHFL.IDX PT, R119, R183, R26, 0x1c1f ;  /* 0x001c1f1ab7777589 */ /* 0x000fe200000e0000 */
[----:B------:R-:W-:Y:S02]  /*8300*/  SEL R89, R108, R89, P0 ;  /* 0x000000596c597207 */ /* 0x000fe40000000000 */
[----:B------:R-:W-:Y:S01]  /*8310*/  SEL R108, R188, R107, P0 ;  /* 0x0000006bbc6c7207 */ /* 0x000fe20000000000 */
[----:B------:R-:W-:Y:S04]  /*8320*/  SHFL.IDX PT, R162, R24, R97, 0x1c1f ;  /* 0x001c1f6118a27589 */ /* 0x000fe800000e0000 */
[----:B------:R-:W-:Y:S04]  /*8330*/  SHFL.IDX PT, R171, R8, R97, 0x1c1f ;  /* 0x001c1f6108ab7589 */ /* 0x000fe800000e0000 */
[----:B------:R-:W1:Y:S04]  /*8340*/  SHFL.IDX PT, R146, R30, R97, 0x1c1f ;  /* 0x001c1f611e927589 */ /* 0x000e6800000e0000 */
[----:B------:R-:W-:Y:S04]  /*8350*/  SHFL.IDX PT, R79, R157, R26, 0x1c1f ;  /* 0x001c1f1a9d4f7589 */ /* 0x000fe800000e0000 */
[----:B------:R2:W-:Y:S04]  /*8360*/  SHFL.IDX PT, R159, R31, R97, 0x1c1f ;  /* 0x001c1f611f9f7589 */ /* 0x0005e800000e0000 */
[----:B------:R3:W-:Y:S04]  /*8370*/  SHFL.IDX PT, R8, R106, R97, 0x1c1f ;  /* 0x001c1f616a087589 */ /* 0x0007e800000e0000 */
[----:B------:R4:W-:Y:S01]  /*8380*/  SHFL.IDX PT, R157, R72, R97, 0x1c1f ;  /* 0x001c1f61489d7589 */ /* 0x0009e200000e0000 */
[----:B--2---:R-:W-:-:S03]  /*8390*/  SEL R31, R32, R133, P0 ;  /* 0x00000085201f7207 */ /* 0x004fc60000000000 */
[----:B------:R2:W-:Y:S01]  /*83a0*/  SHFL.IDX PT, R140, R70, R97, 0x1c1f ;  /* 0x001c1f61468c7589 */ /* 0x0005e200000e0000 */
[----:B------:R-:W-:Y:S02]  /*83b0*/  SEL R32, R77, R164, P0 ;  /* 0x000000a44d207207 */ /* 0x000fe40000000000 */
[----:B---3--:R-:W-:Y:S01]  /*83c0*/  SEL R106, R107, R188, P0 ;  /* 0x000000bc6b6a7207 */ /* 0x008fe20000000000 */
[----:B------:R-:W-:Y:S01]  /*83d0*/  SHFL.IDX PT, R41, R127, R26, 0x1c1f ;  /* 0x001c1f1a7f297589 */ /* 0x000fe200000e0000 */
[----:B------:R-:W-:Y:S02]  /*83e0*/  SEL R107, R109, R152, P0 ;  /* 0x000000986d6b7207 */ /* 0x000fe40000000000 */
[----:B----4-:R-:W-:Y:S01]  /*83f0*/  SEL R72, R174, R75, P0 ;  /* 0x0000004bae487207 */ /* 0x010fe20000000000 */
[----:B------:R-:W-:Y:S01]  /*8400*/  SHFL.IDX PT, R28, R51, R26, 0x1c1f ;  /* 0x001c1f1a331c7589 */ /* 0x000fe200000e0000 */
[----:B------:R-:W-:Y:S02]  /*8410*/  SEL R77, R176, R153, P0 ;  /* 0x00000099b04d7207 */ /* 0x000fe40000000000 */
[----:B--2---:R-:W-:Y:S01]  /*8420*/  SEL R70, R75, R174, P0 ;  /* 0x000000ae4b467207 */ /* 0x004fe20000000000 */
[----:B------:R-:W-:Y:S01]  /*8430*/  SHFL.IDX PT, R104, R47, R26, 0x1c1f ;  /* 0x001c1f1a2f687589 */ /* 0x000fe200000e0000 */
[----:B------:R-:W-:-:S02]  /*8440*/  SEL R75, R153, R176, P0 ;  /* 0x000000b0994b7207 */ /* 0x000fc40000000000 */
[----:B------:R-:W-:Y:S01]  /*8450*/  SEL R109, R152, R109, P0 ;  /* 0x0000006d986d7207 */ /* 0x000fe20000000000 */
[----:B------:R1:W-:Y:S01]  /*8460*/  SHFL.IDX PT, R127, R117, R97, 0x1c1f ;  /* 0x001c1f61757f7589 */ /* 0x0003e200000e0000 */
[----:B------:R-:W2:Y:S03]  /*8470*/  LDC.64 R152, c[0x0][0xbd8] ;  /* 0x0002f600ff987b82 */ /* 0x000ea60000000a00 */
[----:B------:R-:W-:Y:S04]  /*8480*/  SHFL.IDX PT, R100, R49, R26, 0x1c1f ;  /* 0x001c1f1a31647589 */ /* 0x000fe800000e0000 */
[----:B------:R-:W-:Y:S01]  /*8490*/  SHFL.IDX PT, R147, R147, R26, 0x1c1f ;  /* 0x001c1f1a93937589 */ /* 0x000fe200000e0000 */
[----:B-1----:R-:W-:-:S03]  /*84a0*/  SEL R117, R119, R146, P0 ;  /* 0x0000009277757207 */ /* 0x002fc60000000000 */
[----:B------:R-:W-:Y:S01]  /*84b0*/  SHFL.IDX PT, R112, R57, R26, 0x1c1f ;  /* 0x001c1f1a39707589 */ /* 0x000fe200000e0000 */
[----:B------:R-:W-:Y:S02]  /*84c0*/  SEL R119, R146, R119, P0 ;  /* 0x0000007792777207 */ /* 0x000fe40000000000 */
[----:B------:R-:W1:Y:S01]  /*84d0*/  @P2 LDC R146, c[0x0][0xbec] ;  /* 0x0002fb00ff922b82 */ /* 0x000e620000000800 */
[----:B------:R-:W-:Y:S04]  /*84e0*/  SHFL.IDX PT, R114, R39, R26, 0x1c1f ;  /* 0x001c1f1a27727589 */ /* 0x000fe800000e0000 */
[----:B------:R-:W3:Y:S04]  /*84f0*/  SHFL.IDX PT, R51, R199, R26, 0x1c1f ;  /* 0x001c1f1ac7337589 */ /* 0x000ee800000e0000 */
[----:B------:R4:W-:Y:S04]  /*8500*/  SHFL.IDX PT, R172, R15, R97, 0x1c1f ;  /* 0x001c1f610fac7589 */ /* 0x0009e800000e0000 */
[----:B------:R-:W-:Y:S04]  /*8510*/  SHFL.IDX PT, R129, R129, R26, 0x1c1f ;  /* 0x001c1f1a81817589 */ /* 0x000fe800000e0000 */
[----:B------:R-:W-:Y:S01]  /*8520*/  SHFL.IDX PT, R149, R149, R26, 0x1c1f ;  /* 0x001c1f1a95957589 */ /* 0x000fe200000e0000 */
[----:B----4-:R-:W-:-:S03]  /*8530*/  SEL R15, R125, R158, P0 ;  /* 0x0000009e7d0f7207 */ /* 0x010fc60000000000 */
[----:B------:R-:W-:Y:S01]  /*8540*/  SHFL.IDX PT, R84, R161, R26, 0x1c1f ;  /* 0x001c1f1aa1547589 */ /* 0x000fe200000e0000 */
[----:B-1----:R-:W-:-:S03]  /*8550*/  @P2 IMAD.HI.U32 R146, R27, R146, RZ ;  /* 0x000000921b922227 */ /* 0x002fc600078e00ff */
[----:B------:R-:W-:Y:S04]  /*8560*/  SHFL.IDX PT, R88, R163, R26, 0x1c1f ;  /* 0x001c1f1aa3587589 */ /* 0x000fe800000e0000 */
[----:B------:R-:W-:Y:S01]  /*8570*/  SHFL.IDX PT, R96, R165, R26, 0x1c1f ;  /* 0x001c1f1aa5607589 */ /* 0x000fe200000e0000 */
[----:B---3--:R-:W-:Y:S02]  /*8580*/  SEL R133, R51, R140, P0 ;  /* 0x0000008c33857207 */ /* 0x008fe40000000000 */
[----:B------:R-:W-:Y:S01]  /*8590*/  SEL R51, R140, R51, P0 ;  /* 0x000000338c337207 */ /* 0x000fe20000000000 */
[----:B------:R-:W-:Y:S01]  /*85a0*/  SHFL.IDX PT, R99, R169, R26, 0x1c1f ;  /* 0x001c1f1aa9637589 */ /* 0x000fe200000e0000 */
[----:B------:R-:W-:-:S03]  /*85b0*/  IMAD.MOV R140, RZ, RZ, -R16 ;  /* 0x000000ffff8c7224 */ /* 0x000fc600078e0a10 */
        /* <DEDUP_REMOVED lines=22> */
[----:B------:R1:W3:Y:S04]  /*8720*/  SHFL.IDX PT, R160, R37, R97, 0x1c1f ;  /* 0x001c1f6125a07589 */ /* 0x0002e800000e0000 */
[----:B------:R4:W-:Y:S04]  /*8730*/  SHFL.IDX PT, R178, R14, R97, 0x1c1f ;  /* 0x001c1f610eb27589 */ /* 0x0009e800000e0000 */
[----:B------:R-:W5:Y:S01]  /*8740*/  SHFL.IDX PT, R128, R76, R97, 0x1c1f ;  /* 0x001c1f614c807589 */ /* 0x000f6200000e0000 */
[----:B-1----:R-:W-:-:S03]  /*8750*/  SEL R37, R141, R166, P0 ;  /* 0x000000a68d257207 */ /* 0x002fc60000000000 */
[----:B------:R1:W-:Y:S01]  /*8760*/  SHFL.IDX PT, R180, R11, R97, 0x1c1f ;  /* 0x001c1f610bb47589 */ /* 0x0003e200000e0000 */
[----:B------:R-:W0:Y:S01]  /*8770*/  LDC R141, c[0x0][0xc50] ;  /* 0x00031400ff8d7b82 */ /* 0x000e220000000800 */
[----:B----4-:R-:W-:Y:S02]  /*8780*/  SEL R14, R120, R167, P0 ;  /* 0x000000a7780e7207 */ /* 0x010fe40000000000 */
[----:B------:R-:W4:Y:S01]  /*8790*/  SHFL.IDX PT, R132, R81, R97, 0x1c1f ;  /* 0x001c1f6151847589 */ /* 0x000f2200000e0000 */
[----:B------:R-:W-:-:S03]  /*87a0*/  SEL R120, R121, R148, P0 ;  /* 0x0000009479787207 */ /* 0x000fc60000000000 */
[----:B------:R2:W-:Y:S01]  /*87b0*/  SHFL.IDX PT, R26, R122, R97, 0x1c1f ;  /* 0x001c1f617a1a7589 */ /* 0x0005e200000e0000 */
[----:B-1----:R-:W-:-:S03]  /*87c0*/  SEL R11, R123, R154, P0 ;  /* 0x0000009a7b0b7207 */ /* 0x002fc60000000000 */
[----:B------:R1:W4:Y:S01]  /*87d0*/  SHFL.IDX PT, R93, R21, R97, 0x1c1f ;  /* 0x001c1f61155d7589 */ /* 0x00032200000e0000 */
[----:B------:R-:W-:Y:S02]  /*87e0*/  SEL R123, R124, R115, P0 ;  /* 0x000000737c7b7207 */ /* 0x000fe40000000000 */
[----:B---3--:R-:W-:Y:S01]  /*87f0*/  SEL R22, R129, R160, P0 ;  /* 0x000000a081167207 */ /* 0x008fe20000000000 */
[----:B------:R3:W-:Y:S01]  /*8800*/  SHFL.IDX PT, R161, R64, R97, 0x1c1f ;  /* 0x001c1f6140a17589 */ /* 0x0007e200000e0000 */
[----:B------:R-:W-:Y:S02]  /*8810*/  SEL R30, R160, R129, P0 ;  /* 0x00000081a01e7207 */ /* 0x000fe40000000000 */
[----:B--2---:R-:W-:Y:S01]  /*8820*/  SEL R122, R148, R121, P0 ;  /* 0x00000079947a7207 */ /* 0x004fe20000000000 */
[----:B------:R2:W-:Y:S01]  /*8830*/  SHFL.IDX PT, R139, R67, R97, 0x1c1f ;  /* 0x001c1f61438b7589 */ /* 0x0005e200000e0000 */
[----:B------:R-:W-:Y:S02]  /*8840*/  SEL R121, R115, R124, P0 ;  /* 0x0000007c73797207 */ /* 0x000fe40000000000 */
[----:B-1----:R-:W-:Y:S01]  /*8850*/  SEL R21, R158, R125, P0 ;  /* 0x0000007d9e157207 */ /* 0x002fe20000000000 */
[----:B------:R-:W1:Y:S01]  /*8860*/  SHFL.IDX PT, R143, R74, R97, 0x1c1f ;  /* 0x001c1f614a8f7589 */ /* 0x000e6200000e0000 */
[----:B------:R-:W-:Y:S01]  /*8870*/  SEL R125, R105, R144, P0 ;  /* 0x00000090697d7207 */ /* 0x000fe20000000000 */
[----:B0-----:R-:W-:Y:S01]  /*8880*/  IMAD R141, R141, R140, UR4 ;  /* 0x000000048d8d7e24 */ /* 0x001fe2000f8e028c */
[----:B---3--:R-:W-:Y:S01]  /*8890*/  SEL R64, R168, R69, P0 ;  /* 0x00000045a8407207 */ /* 0x008fe20000000000 */
[----:B------:R0:W-:Y:S01]  /*88a0*/  SHFL.IDX PT, R131, R142, R97, 0x1c1f ;  /* 0x001c1f618e837589 */ /* 0x0001e200000e0000 */
[----:B------:R-:W-:Y:S01]  /*88b0*/  SEL R69, R170, R145, P0 ;  /* 0x00000091aa457207 */ /* 0x000fe20000000000 */
[----:B------:R-:W-:Y:S01]  /*88c0*/  ULDC.64 UR4, c[0x0][0xbe0] ;  /* 0x0002f80000047ab9 */ /* 0x000fe20000000a00 */
[----:B--2---:R-:W-:Y:S01]  /*88d0*/  SEL R67, R145, R170, P0 ;  /* 0x000000aa91437207 */ /* 0x004fe20000000000 */
[----:B------:R2:W3:Y:S01]  /*88e0*/  SHFL.IDX PT, R182, R12, R97, 0x1c1f ;  /* 0x001c1f610cb67589 */ /* 0x0004e200000e0000 */
[----:B------:R-:W-:-:S02]  /*88f0*/  SEL R115, R144, R105, P0 ;  /* 0x0000006990737207 */ /* 0x000fc40000000000 */
[----:B------:R-:W1:Y:S01]  /*8900*/  LDC.64 R144, c[0x0][0xb40] ;  /* 0x0002d000ff907b82 */ /* 0x000e620000000a00 */
[----:B------:R2:W3:Y:S01]  /*8910*/  SHFL.IDX PT, R169, R10, R97, 0x1c1f ;  /* 0x001c1f610aa97589 */ /* 0x0004e200000e0000 */
[----:B-----5:R-:W-:Y:S02]  /*8920*/  SEL R105, R128, R95, P0 ;  /* 0x0000005f80697207 */ /* 0x020fe40000000000 */
[----:B----4-:R-:W-:Y:S01]  /*8930*/  SEL R129, R63, R132, P0 ;  /* 0x000000843f817207 */ /* 0x010fe20000000000 */
[----:B------:R4:W-:Y:S01]  /*8940*/  SHFL.IDX PT, R184, R33, R97, 0x1c1f ;  /* 0x001c1f6121b87589 */ /* 0x0009e200000e0000 */
[----:B------:R-:W-:Y:S02]  /*8950*/  SEL R81, R180, R83, P0 ;  /* 0x00000053b4517207 */ /* 0x000fe40000000000 */
[----:B0-----:R-:W0:Y:S01]  /*8960*/  @P2 LDC R142, c[0x0][0xbec] ;  /* 0x0002fb00ff8e2b82 */ /* 0x001e220000000800 */
[----:B--2---:R-:W-:Y:S01]  /*8970*/  SEL R12, R156, R35, P0 ;  /* 0x000000239c0c7207 */ /* 0x004fe20000000000 */
[----:B------:R-:W-:Y:S01]  /*8980*/  SHFL.IDX PT, R165, R61, R97, 0x1c1f ;  /* 0x001c1f613da57589 */ /* 0x000fe200000e0000 */
[----:B------:R-:W-:-:S02]  /*8990*/  SEL R10, R35, R156, P0 ;  /* 0x0000009c230a7207 */ /* 0x000fc40000000000 */
[----:B------:R-:W-:Y:S01]  /*89a0*/  SEL R35, R162, R137, P0 ;  /* 0x00000089a2237207 */ /* 0x000fe20000000000 */
[----:B------:R-:W-:Y:S01]  /*89b0*/  SHFL.IDX PT, R186, R48, R97, 0x1c1f ;  /* 0x001c1f6130ba7589 */ /* 0x000fe200000e0000 */
[----:B----4-:R-:W-:Y:S02]  /*89c0*/  SEL R33, R137, R162, P0 ;  /* 0x000000a289217207 */ /* 0x010fe40000000000 */
[----:B------:R-:W2:Y:S01]  /*89d0*/  @P2 LDC R137, c[0x0][0xbf0] ;  /* 0x0002fc00ff892b82 */ /* 0x000ea20000000800 */
[----:B------:R4:W-:Y:S01]  /*89e0*/  SHFL.IDX PT, R53, R126, R97, 0x1c1f ;  /* 0x001c1f617e357589 */ /* 0x0009e200000e0000 */
[----:B------:R-:W-:Y:S02]  /*89f0*/  SEL R68, R93, R100, P0 ;  /* 0x000000645d447207 */ /* 0x000fe40000000000 */
[----:B------:R-:W-:Y:S01]  /*8a00*/  SEL R124, R114, R159, P0 ;  /* 0x0000009f727c7207 */ /* 0x000fe20000000000 */
[----:B------:R5:W-:Y:S01]  /*8a10*/  SHFL.IDX PT, R61, R134, R97, 0x1c1f ;  /* 0x001c1f61863d7589 */ /* 0x000be200000e0000 */
[----:B------:R-:W-:Y:S01]  /*8a20*/  SEL R74, R149, R178, P0 ;  /* 0x000000b2954a7207 */ /* 0x000fe20000000000 */
[----:B-1----:R-:W-:Y:S01]  /*8a30*/  IMAD.WIDE.U32 R6, R144, UR39, R6 ;  /* 0x0000002790067c25 */ /* 0x002fe2000f8e0006 */
[----:B------:R-:W-:Y:S01]  /*8a40*/  SEL R76, R178, R149, P0 ;  /* 0x00000095b24c7207 */ /* 0x000fe20000000000 */
[----:B------:R1:W-:Y:S01]  /*8a50*/  SHFL.IDX PT, R163, R73, R97, 0x1c1f ;  /* 0x001c1f6149a37589 */ /* 0x0003e200000e0000 */
[----:B------:R-:W-:-:S02]  /*8a60*/  SEL R114, R159, R114, P0 ;  /* 0x000000729f727207 */ /* 0x000fc40000000000 */
[----:B----4-:R-:W-:Y:S01]  /*8a70*/  SEL R126, R104, R127, P0 ;  /* 0x0000007f687e7207 */ /* 0x010fe20000000000 */
[----:B------:R4:W-:Y:S01]  /*8a80*/  SHFL.IDX PT, R48, R71, R97, 0x1c1f ;  /* 0x001c1f6147307589 */ /* 0x0009e200000e0000 */
[----:B------:R-:W-:Y:S01]  /*8a90*/  SEL R104, R127, R104, P0 ;  /* 0x000000687f687207 */ /* 0x000fe20000000000 */
[----:B-----5:R-:W-:Y:S01]  /*8aa0*/  IMAD R134, R152, UR38, RZ ;  /* 0x0000002698867c24 */ /* 0x020fe2000f8e02ff */
[----:B------:R-:W-:Y:S01]  /*8ab0*/  SEL R127, R95, R128, P0 ;  /* 0x000000805f7f7207 */ /* 0x000fe20000000000 */
[----:B0-----:R-:W-:Y:S01]  /*8ac0*/  @P2 IMAD.HI.U32 R16, R27, R142, RZ ;  /* 0x0000008e1b102227 */ /* 0x001fe200078e00ff */
[----:B------:R-:W-:Y:S01]  /*8ad0*/  SEL R95, R132, R63, P0 ;  /* 0x0000003f845f7207 */ /* 0x000fe20000000000 */
[----:B------:R3:W0:Y:S01]  /*8ae0*/  SHFL.IDX PT, R135, R78, R97, 0x1c1f ;  /* 0x001c1f614e877589 */ /* 0x00062200000e0000 */
[----:B-1----:R-:W-:Y:S01]  /*8af0*/  SEL R73, R172, R147, P0 ;  /* 0x00000093ac497207 */ /* 0x002fe20000000000 */
[----:B------:R-:W-:Y:S01]  /*8b00*/  IMAD R63, R153, UR39, R134 ;  /* 0x00000027993f7c24 */ /* 0x000fe2000f8e0286 */
[----:B------:R-:W-:Y:S01]  /*8b10*/  SEL R134, R143, R52, P0 ;  /* 0x000000348f867207 */ /* 0x000fe20000000000 */
[----:B------:R-:W-:Y:S01]  /*8b20*/  IMAD.WIDE.U32 R152, R152, UR39, R2 ;  /* 0x0000002798987c25 */ /* 0x000fe2000f8e0002 */
[----:B----4-:R-:W-:Y:S01]  /*8b30*/  SEL R71, R147, R172, P0 ;  /* 0x000000ac93477207 */ /* 0x010fe20000000000 */
[----:B------:R1:W4:Y:S01]  /*8b40*/  SHFL.IDX PT, R136, R82, R97, 0x1c1f ;  /* 0x001c1f6152887589 */ /* 0x00032200000e0000 */
[----:B------:R-:W5:Y:S01]  /*8b50*/  @P2 LDC R147, c[0x0][0xbf0] ;  /* 0x0002fc00ff932b82 */ /* 0x000f620000000800 */
[----:B------:R-:W-:Y:S01]  /*8b60*/  SEL R2, R52, R143, P0 ;  /* 0x0000008f34027207 */ /* 0x000fe20000000000 */
[----:B------:R-:W-:Y:S01]  /*8b70*/  IMAD R52, R144, UR38, RZ ;  /* 0x0000002690347c24 */ /* 0x000fe2000f8e02ff */
[----:B------:R-:W5:Y:S01]  /*8b80*/  SHFL.IDX PT, R113, R113, R97, 0x1c1f ;  /* 0x001c1f6171717589 */ /* 0x000f6200000e0000 */
[----:B------:R-:W-:Y:S01]  /*8b90*/  IMAD.IADD R153, R153, 0x1, R63 ;  /* 0x0000000199997824 */ /* 0x000fe200078e023f */
[----:B---3--:R-:W-:Y:S01]  /*8ba0*/  SEL R78, R79, R182, P0 ;  /* 0x000000b64f4e7207 */ /* 0x008fe20000000000 */
[----:B------:R-:W-:Y:S01]  /*8bb0*/  IMAD R145, R145, UR39, R52 ;  /* 0x0000002791917c24 */ /* 0x000fe2000f8e0234 */
[----:B------:R-:W-:Y:S01]  /*8bc0*/  SHF.R.S32.HI R52, RZ, 0x1f, R141 ;  /* 0x0000001fff347819 */ /* 0x000fe2000001148d */
[----:B------:R-:W-:Y:S01]  /*8bd0*/  IMAD.MOV.U32 R63, RZ, RZ, R27 ;  /* 0x000000ffff3f7224 */ /* 0x000fe200078e001b */
[----:B--2---:R-:W-:Y:S01]  /*8be0*/  @P2 SHF.R.U32.HI R63, RZ, R137, R16 ;  /* 0x00000089ff3f2219 */ /* 0x004fe20000011610 */
[----:B------:R-:W-:Y:S01]  /*8bf0*/  IMAD.IADD R143, R7, 0x1, R145 ;  /* 0x00000001078f7824 */ /* 0x000fe200078e0291 */
[----:B------:R2:W-:Y:S01]  /*8c00*/  SHFL.IDX PT, R175, R80, R97, 0x1c1f ;  /* 0x001c1f6150af7589 */ /* 0x0005e200000e0000 */
[----:B------:R-:W-:Y:S01]  /*8c10*/  IMAD R7, R52, UR4, RZ ;  /* 0x0000000434077c24 */ /* 0x000fe2000f8e02ff */
[----:B-1----:R-:W-:Y:S01]  /*8c20*/  SEL R82, R84, R169, P0 ;  /* 0x000000a954527207 */ /* 0x002fe20000000000 */
[----:B------:R-:W-:Y:S01]  /*8c30*/  IMAD.MOV.U32 R142, RZ, RZ, R6 ;  /* 0x000000ffff8e7224 */ /* 0x000fe200078e0006 */
[----:B------:R-:W-:Y:S01]  /*8c40*/  SHFL.IDX PT, R177, R45, R97, 0x1c1f ;  /* 0x001c1f612db17589 */ /* 0x000fe200000e0000 */
[----:B------:R-:W-:Y:S01]  /*8c50*/  IMAD R16, R141, UR5, R7 ;  /* 0x000000058d107c24 */ /* 0x000fe2000f8e0207 */
[----:B0-----:R-:W-:Y:S01]  /*8c60*/  SEL R3, R54, R135, P0 ;  /* 0x0000008736037207 */ /* 0x001fe20000000000 */
[----:B------:R-:W-:Y:S01]  /*8c70*/  IMAD R52, R52, UR6, RZ ;  /* 0x0000000634347c24 */ /* 0x000fe2000f8e02ff */
[----:B------:R-:W-:Y:S01]  /*8c80*/  SEL R135, R135, R54, P0 ;  /* 0x0000003687877207 */ /* 0x000fe20000000000 */
[C---:B------:R-:W-:Y:S01]  /*8c90*/  IMAD.WIDE.U32 R6, R141.reuse, UR4, R152 ;  /* 0x000000048d067c25 */ /* 0x040fe2000f8e0098 */
[----:B------:R-:W-:Y:S01]  /*8ca0*/  ULDC.64 UR4, c[0x0][0xb30] ;  /* 0x0002cc0000047ab9 */ /* 0x000fe20000000a00 */
[----:B------:R-:W-:Y:S01]  /*8cb0*/  SHFL.IDX PT, R155, R66, R97, 0x1c1f ;  /* 0x001c1f61429b7589 */ /* 0x000fe200000e0000 */
[----:B----4-:R-:W-:Y:S01]  /*8cc0*/  SEL R54, R136, R55, P0 ;  /* 0x0000003788367207 */ /* 0x010fe20000000000 */
[----:B------:R-:W-:Y:S01]  /*8cd0*/  IMAD.MOV.U32 R137, RZ, RZ, R27 ;  /* 0x000000ffff897224 */ /* 0x000fe200078e001b */
[----:B-----5:R-:W-:Y:S01]  /*8ce0*/  @P2 SHF.R.U32.HI R137, RZ, R147, R146 ;  /* 0x00000093ff892219 */ /* 0x020fe20000011692 */
[----:B------:R-:W-:Y:S01]  /*8cf0*/  IMAD R145, R141, UR7, R52 ;  /* 0x000000078d917c24 */ /* 0x000fe2000f8e0234 */
[----:B------:R-:W-:Y:S01]  /*8d00*/  IADD3 R140, P2, R63, R6, RZ ;  /* 0x000000063f8c7210 */ /* 0x000fe20007f5e0ff */
[----:B------:R-:W-:Y:S01]  /*8d10*/  IMAD.WIDE.U32 R142, R141, UR6, R142 ;  /* 0x000000068d8e7c25 */ /* 0x000fe2000f8e008e */
[----:B------:R-:W-:Y:S01]  /*8d20*/  SHF.R.S32.HI R141, RZ, 0x1f, R63 ;  /* 0x0000001fff8d7819 */ /* 0x000fe2000001143f */
[----:B------:R-:W-:Y:S01]  /*8d30*/  ULDC.64 UR6, c[0x0][0xbc8] ;  /* 0x0002f20000067ab9 */ /* 0x000fe20000000a00 */
[----:B------:R-:W-:Y:S01]  /*8d40*/  SHF.R.S32.HI R6, RZ, 0x1f, R137 ;  /* 0x0000001fff067819 */ /* 0x000fe20000011489 */
[----:B------:R-:W-:Y:S01]  /*8d50*/  IMAD.MOV R63, RZ, RZ, -R63 ;  /* 0x000000ffff3f7224 */ /* 0x000fe200078e0a3f */
[----:B------:R-:W-:Y:S01]  /*8d60*/  IADD3.X R141, R141, R7, R16, P2, !PT ;  /* 0x000000078d8d7210 */ /* 0x000fe200017fe410 */
[----:B------:R-:W-:Y:S01]  /*8d70*/  IMAD.IADD R143, R143, 0x1, R145 ;  /* 0x000000018f8f7824 */ /* 0x000fe200078e0291 */
[----:B------:R0:W-:Y:S01]  /*8d80*/  SHFL.IDX PT, R151, R90, R97, 0x1c1f ;  /* 0x001c1f615a977589 */ /* 0x0001e200000e0000 */
[----:B------:R-:W-:Y:S01]  /*8d90*/  IMAD R63, R150, R63, R27 ;  /* 0x0000003f963f7224 */ /* 0x000fe200078e021b */
[----:B--2---:R-:W-:Y:S01]  /*8da0*/  SEL R80, R182, R79, P0 ;  /* 0x0000004fb6507207 */ /* 0x004fe20000000000 */
[----:B------:R-:W-:Y:S01]  /*8db0*/  IMAD R6, R6, UR4, RZ ;  /* 0x0000000406067c24 */ /* 0x000fe2000f8e02ff */
[----:B------:R1:W-:Y:S01]  /*8dc0*/  SHFL.IDX PT, R19, R91, R97, 0x1c1f ;  /* 0x001c1f615b137589 */ /* 0x0003e200000e0000 */
[----:B------:R-:W-:Y:S01]  /*8dd0*/  IMAD.MOV R52, RZ, RZ, -R137 ;  /* 0x000000ffff347224 */ /* 0x000fe200078e0a89 */
[----:B------:R-:W-:Y:S01]  /*8de0*/  SHF.R.S32.HI R16, RZ, 0x1f, R63 ;  /* 0x0000001fff107819 */ /* 0x000fe2000001143f */
[C---:B------:R-:W-:Y:S01]  /*8df0*/  IMAD R145, R137.reuse, UR5, R6 ;  /* 0x0000000589917c24 */ /* 0x040fe2000f8e0206 */
[----:B------:R-:W2:Y:S01]  /*8e00*/  S2UR UR5, SR_CgaCtaId ;  /* 0x00000000000579c3 */ /* 0x000ea20000008800 */
[----:B------:R-:W-:Y:S01]  /*8e10*/  IMAD.WIDE.U32 R6, R137, UR4, R142 ;  /* 0x0000000489067c25 */ /* 0x000fe2000f8e008e */
[----:B------:R-:W-:Y:S01]  /*8e20*/  UMOV UR4, 0x400 ;  /* 0x0000040000047882 */ /* 0x000fe20000000000 */
[----:B------:R-:W-:Y:S01]  /*8e30*/  SEL R79, R83, R180, P0 ;  /* 0x000000b4534f7207 */ /* 0x000fe20000000000 */
[----:B------:R-:W-:Y:S01]  /*8e40*/  SHFL.IDX PT, R24, R110, R97, 0x1c1f ;  /* 0x001c1f616e187589 */ /* 0x000fe200000e0000 */
[----:B------:R-:W-:Y:S01]  /*8e50*/  IMAD R16, R16, UR6, RZ ;  /* 0x0000000610107c24 */ /* 0x000fe2000f8e02ff */
[----:B0-----:R-:W-:Y:S01]  /*8e60*/  SEL R90, R92, R113, P0 ;  /* 0x000000715c5a7207 */ /* 0x001fe20000000000 */
[----:B------:R-:W-:Y:S01]  /*8e70*/  IMAD R27, R150, R52, R27 ;  /* 0x00000034961b7224 */ /* 0x000fe200078e021b */
[----:B------:R0:W-:Y:S01]  /*8e80*/  SHFL.IDX PT, R45, R111, R97, 0x1c1f ;  /* 0x001c1f616f2d7589 */ /* 0x0001e200000e0000 */
[----:B------:R-:W-:Y:S01]  /*8e90*/  IMAD.IADD R7, R7, 0x1, R145 ;  /* 0x0000000107077824 */ /* 0x000fe200078e0291 */
[----:B------:R-:W-:Y:S01]  /*8ea0*/  SEL R66, R100, R93, P0 ;  /* 0x0000005d64427207 */ /* 0x000fe20000000000 */
[C---:B------:R-:W-:Y:S01]  /*8eb0*/  IMAD R137, R63.reuse, UR7, R16 ;  /* 0x000000073f897c24 */ /* 0x040fe2000f8e0210 */
[----:B------:R-:W-:Y:S01]  /*8ec0*/  SHF.R.S32.HI R52, RZ, 0x1f, R27 ;  /* 0x0000001fff347819 */ /* 0x000fe2000001141b */
[----:B------:R-:W-:Y:S01]  /*8ed0*/  IMAD.WIDE.U32 R140, R63, UR6, R140 ;  /* 0x000000063f8c7c25 */ /* 0x000fe2000f8e008c */
[----:B------:R-:W-:Y:S01]  /*8ee0*/  ULDC.64 UR6, c[0x0][0xba8] ;  /* 0x0002ea0000067ab9 */ /* 0x000fe20000000a00 */
[----:B------:R-:W-:Y:S01]  /*8ef0*/  SHFL.IDX PT, R29, R101, R97, 0x1c1f ;  /* 0x001c1f61651d7589 */ /* 0x000fe200000e0000 */
[----:B------:R-:W-:Y:S01]  /*8f00*/  SEL R83, R86, R85, P0 ;  /* 0x0000005556537207 */ /* 0x000fe20000000000 */
[----:B------:R-:W-:Y:S01]  /*8f10*/  IMAD.WIDE.U32 R142, R27, UR8, R6 ;  /* 0x000000081b8e7c25 */ /* 0x000fe2000f8e0006 */
[----:B------:R-:W-:Y:S01]  /*8f20*/  SEL R6, R55, R136, P0 ;  /* 0x0000008837067207 */ /* 0x000fe20000000000 */
[----:B------:R-:W-:Y:S01]  /*8f30*/  SHFL.IDX PT, R130, R130, R97, 0x1c1f ;  /* 0x001c1f6182827589 */ /* 0x000fe200000e0000 */
[----:B------:R-:W-:Y:S01]  /*8f40*/  LEA R136, P2, R140, UR6, 0x2 ;  /* 0x000000068c887c11 */ /* 0x000fe2000f8410ff */
[----:B------:R-:W-:Y:S01]  /*8f50*/  IMAD.IADD R7, R141, 0x1, R137 ;  /* 0x000000018d077824 */ /* 0x000fe200078e0289 */
[----:B------:R-:W-:Y:S01]  /*8f60*/  ULDC UR6, c[0x0][0xa88] ;  /* 0x0002a20000067ab9 */ /* 0x000fe20000000800 */
[----:B------:R-:W-:Y:S01]  /*8f70*/  IMAD R52, R52, UR8, RZ ;  /* 0x0000000834347c24 */ /* 0x000fe2000f8e02ff */
[----:B--2---:R-:W-:Y:S01]  /*8f80*/  ULEA UR4, UR5, UR4, 0x18 ;  /* 0x0000000405047291 */ /* 0x004fe2000f8ec03f */
[----:B------:R-:W-:Y:S01]  /*8f90*/  SHFL.IDX PT, R144, R136, RZ, 0x1c1f ;  /* 0x001c1fff88907589 */ /* 0x000fe200000e0000 */
[----:B------:R-:W-:Y:S01]  /*8fa0*/  LEA.HI.X R140, R140, UR7, R7, 0x2, P2 ;  /* 0x000000078c8c7c11 */ /* 0x000fe200090f1407 */
[----:B------:R-:W-:Y:S01]  /*8fb0*/  IMAD R63, R27, UR9, R52 ;  /* 0x000000091b3f7c24 */ /* 0x000fe2000f8e0234 */
[----:B------:R-:W-:Y:S01]  /*8fc0*/  UIADD3 UR4, UR4, 0x38820, URZ ;  /* 0x0003882004047890 */ /* 0x000fe2000fffe03f */
[----:B------:R-:W-:Y:S01]  /*8fd0*/  SHFL.IDX PT, R146, R136, 0x1, 0x1c1f ;  /* 0x003c1f0088927f89 */ /* 0x000fe200000e0000 */
[----:B------:R-:W-:Y:S01]  /*8fe0*/  IMAD R16, R150, UR6, RZ ;  /* 0x0000000696107c24 */ /* 0x000fe2000f8e02ff */
[----:B------:R-:W-:Y:S01]  /*8ff0*/  ULDC.64 UR8, c[0x0][0xb00] ;  /* 0x0002c00000087ab9 */ /* 0x000fe20000000a00 */
[C---:B------:R-:W-:Y:S01]  /*9000*/  VIADD R27, R25.reuse, 0x8 ;  /* 0x00000008191b7836 */ /* 0x040fe20000000000 */
[----:B------:R-:W2:Y:S01]  /*9010*/  SHFL.IDX PT, R145, R140, RZ, 0x1c1f ;  /* 0x001c1fff8c917589 */ /* 0x000ea200000e0000 */
[----:B------:R-:W-:Y:S01]  /*9020*/  UPRMT UR4, URZ, 0x654, UR4 ;  /* 0x000006543f047896 */ /* 0x000fe20008000004 */
[-C--:B------:R-:W-:Y:S01]  /*9030*/  ISETP.GE.OR P2, PT, R25, R16.reuse, P1 ;  /* 0x000000101900720c */ /* 0x080fe20000f46670 */
[----:B------:R-:W-:Y:S01]  /*9040*/  IMAD.IADD R63, R143, 0x1, R63 ;  /* 0x000000018f3f7824 */ /* 0x000fe200078e023f */
[----:B------:R-:W3:Y:S01]  /*9050*/  SHFL.IDX PT, R147, R140, 0x1, 0x1c1f ;  /* 0x003c1f008c937f89 */ /* 0x000ee200000e0000 */
[----:B------:R-:W-:-:S02]  /*9060*/  ISETP.GE.OR P1, PT, R27, R16, P1 ;  /* 0x000000101b00720c */ /* 0x000fc40000f26670 */
[C---:B------:R-:W-:Y:S01]  /*9070*/  LEA R52, P3, R142.reuse, UR8, 0x2 ;  /* 0x000000088e347c11 */ /* 0x040fe2000f8610ff */
[----:B------:R-:W4:Y:S01]  /*9080*/  SHFL.IDX PT, R138, R138, R97, 0x1c1f ;  /* 0x001c1f618a8a7589 */ /* 0x000f2200000e0000 */
[----:B------:R-:W-:Y:S01]  /*9090*/  SEL R92, R113, R92, P0 ;  /* 0x0000005c715c7207 */ /* 0x000fe20000000000 */
[----:B------:R-:W-:Y:S01]  /*90a0*/  SYNCS.ARRIVE.TRANS64.RED.A1T0 RZ, [UR4], RZ ;  /* 0x000000ffffff79a7 */ /* 0x000fe20008100404 */
[----:B------:R-:W-:Y:S01]  /*90b0*/  LEA.HI.X R63, R142, UR9, R63, 0x2, P3 ;  /* 0x000000098e3f7c11 */ /* 0x000fe200098f143f */
[----:B------:R5:W4:Y:S01]  /*90c0*/  SHFL.IDX PT, R17, R17, R97, 0x1c1f ;  /* 0x001c1f6111117589 */ /* 0x000b2200000e0000 */
[----:B------:R-:W-:Y:S02]  /*90d0*/  ISETP.GE.AND P3, PT, R25, R16, PT ;  /* 0x000000101900720c */ /* 0x000fe40003f66270 */
[----:B------:R-:W-:Y:S01]  /*90e0*/  SEL R85, R85, R86, P0 ;  /* 0x0000005655557207 */ /* 0x000fe20000000000 */
[----:B------:R2:W4:Y:S01]  /*90f0*/  SHFL.IDX PT, R142, R52, RZ, 0x1c1f ;  /* 0x001c1fff348e7589 */ /* 0x00052200000e0000 */
[----:B-1----:R-:W-:-:S02]  /*9100*/  SEL R91, R96, R173, P0 ;  /* 0x000000ad605b7207 */ /* 0x002fc40000000000 */
[----:B------:R-:W-:Y:S01]  /*9110*/  SEL R93, R173, R96, P0 ;  /* 0x00000060ad5d7207 */ /* 0x000fe20000000000 */
[----:B------:R1:W1:Y:S01]  /*9120*/  SHFL.IDX PT, R143, R63, RZ, 0x1c1f ;  /* 0x001c1fff3f8f7589 */ /* 0x00026200000e0000 */
[----:B0-----:R-:W-:Y:S02]  /*9130*/  SEL R111, R116, R161, P0 ;  /* 0x000000a1746f7207 */ /* 0x001fe40000000000 */
[----:B------:R-:W-:Y:S01]  /*9140*/  SEL R113, R161, R116, P0 ;  /* 0x00000074a1717207 */ /* 0x000fe20000000000 */
[----:B--2---:R0:W-:Y:S01]  /*9150*/  @!P2 ST.E desc[UR40][R144.64], R4 ;  /* 0x000000049000a985 */ /* 0x0041e2000c101928 */
[----:B------:R-:W-:Y:S02]  /*9160*/  SEL R7, R57, R56, P0 ;  /* 0x0000003839077207 */ /* 0x000fe40000000000 */
[----:B------:R-:W-:Y:S01]  /*9170*/  SEL R55, R56, R57, P0 ;  /* 0x0000003938377207 */ /* 0x000fe20000000000 */
[----:B---3--:R0:W-:Y:S01]  /*9180*/  @!P1 ST.E desc[UR40][R146.64], R0 ;  /* 0x0000000092009985 */ /* 0x0081e2000c101928 */
[----:B------:R-:W-:-:S02]  /*9190*/  SEL R86, R88, R171, P0 ;  /* 0x000000ab58567207 */ /* 0x000fc40000000000 */
[----:B------:R-:W-:Y:S02]  /*91a0*/  SEL R96, R98, R175, P0 ;  /* 0x000000af62607207 */ /* 0x000fe40000000000 */
[----:B-----5:R-:W-:Y:S02]  /*91b0*/  SEL R97, R99, R184, P0 ;  /* 0x000000b863617207 */ /* 0x020fe40000000000 */
        /* <DEDUP_REMOVED lines=9> */
[----:B------:R-:W-:Y:S01]  /*9250*/  SEL R141, R19, R62, P0 ;  /* 0x0000003e138d7207 */ /* 0x000fe20000000000 */
[----:B------:R-:W-:Y:S01]  /*9260*/  IMAD.SHL.U32 R19, R18, 0x2, RZ ;  /* 0x0000000212137824 */ /* 0x000fe200078e00ff */
        /* <DEDUP_REMOVED lines=13> */
[----:B------:R-:W-:Y:S01]  /*9340*/  SEL R140, R139, R60, P0 ;  /* 0x0000003c8b8c7207 */ /* 0x000fe20000000000 */
[----:B01--4-:R-:W-:Y:S06]  /*9350*/  @P3 BRA `(.L_x_37) ;  /* 0x0000000800f83947 */ /* 0x013fec0003800000 */
[----:B------:R-:W-:Y:S01]  /*9360*/  ULDC UR4, c[0x0][0xac8] ;  /* 0x0002b20000047ab9 */ /* 0x000fe20000000800 */
[C---:B------:R-:W-:Y:S01]  /*9370*/  VIADD R0, R19.reuse, 0x8 ;  /* 0x0000000813007836 */ /* 0x040fe20000000000 */
[C---:B------:R-:W-:Y:S01]  /*9380*/  ISETP.GE.AND P1, PT, R19.reuse, UR4, PT ;  /* 0x0000000413007c0c */ /* 0x040fe2000bf26270 */
[C---:B------:R-:W-:Y:S02]  /*9390*/  VIADD R18, R19.reuse, 0x10 ;  /* 0x0000001013127836 */ /* 0x040fe40000000000 */
[C---:B------:R-:W-:Y:S01]  /*93a0*/  VIADD R25, R19.reuse, 0x18 ;  /* 0x0000001813197836 */ /* 0x040fe20000000000 */
[----:B------:R-:W-:Y:S01]  /*93b0*/  ISETP.GE.AND P4, PT, R0, UR4, PT ;  /* 0x0000000400007c0c */ /* 0x000fe2000bf86270 */
[C---:B------:R-:W-:Y:S01]  /*93c0*/  VIADD R60, R19.reuse, 0x20 ;  /* 0x00000020133c7836 */ /* 0x040fe20000000000 */
[----:B------:R-:W-:Y:S01]  /*93d0*/  ISETP.GE.AND P5, PT, R18, UR4, PT ;  /* 0x0000000412007c0c */ /* 0x000fe2000bfa6270 */
[----:B------:R-:W-:Y:S01]  /*93e0*/  VIADD R62, R19, 0x28 ;  /* 0x00000028133e7836 */ /* 0x000fe20000000000 */
[----:B------:R-:W-:Y:S01]  /*93f0*/  ISETP.GE.AND P6, PT, R25, UR4, PT ;  /* 0x0000000419007c0c */ /* 0x000fe2000bfc6270 */
[----:B------:R-:W-:-:S03]  /*9400*/  VIADD R148, R19, 0x30 ;  /* 0x0000003013947836 */ /* 0x000fc60000000000 */
[----:B------:R-:W-:Y:S01]  /*9410*/  ISETP.GE.AND P2, PT, R62, UR4, PT ;  /* 0x000000043e007c0c */ /* 0x000fe2000bf46270 */
[----:B------:R-:W-:Y:S01]  /*9420*/  @!P1 IMAD.WIDE R144, R19, 0x4, R142 ;  /* 0x0000000413909825 */ /* 0x000fe200078e028e */
[----:B------:R-:W-:-:S03]  /*9430*/  ISETP.GE.AND P3, PT, R148, UR4, PT ;  /* 0x0000000494007c0c */ /* 0x000fc6000bf66270 */
[----:B------:R-:W-:Y:S01]  /*9440*/  @!P4 LEA.HI R0, R0, R0, RZ, 0x1 ;  /* 0x000000000000c211 */ /* 0x000fe200078f08ff */
[----:B------:R0:W-:Y:S01]  /*9450*/  @!P1 ST.E.64 desc[UR40][R144.64], R10 ;  /* 0x0000000a90009985 */ /* 0x0001e2000c101b28 */
[----:B------:R-:W-:Y:S02]  /*9460*/  ISETP.GE.AND P1, PT, R60, UR4, PT ;  /* 0x000000043c007c0c */ /* 0x000fe4000bf26270 */
[----:B------:R-:W-:Y:S02]  /*9470*/  @!P5 LEA.HI R18, R18, R18, RZ, 0x1 ;  /* 0x000000121212d211 */ /* 0x000fe400078f08ff */
[----:B------:R-:W-:Y:S02]  /*9480*/  @!P6 LEA.HI R48, R25, R25, RZ, 0x1 ;  /* 0x000000191930e211 */ /* 0x000fe400078f08ff */
[----:B------:R-:W-:Y:S01]  /*9490*/  @!P4 LOP3.LUT R25, R0, 0xfffffffe, RZ, 0xc0, !PT ;  /* 0xfffffffe0019c812 */ /* 0x000fe200078ec0ff */
[C---:B------:R-:W-:Y:S01]  /*94a0*/  VIADD R0, R19.reuse, 0x38 ;  /* 0x0000003813007836 */ /* 0x040fe20000000000 */
[----:B------:R-:W-:Y:S01]  /*94b0*/  @!P5 LOP3.LUT R139, R18, 0xfffffffe, RZ, 0xc0, !PT ;  /* 0xfffffffe128bd812 */ /* 0x000fe200078ec0ff */
[C---:B------:R-:W-:Y:S01]  /*94c0*/  VIADD R18, R19.reuse, 0x40 ;  /* 0x0000004013127836 */ /* 0x040fe20000000000 */
[----:B------:R-:W-:Y:S01]  /*94d0*/  @!P6 LOP3.LUT R147, R48, 0xfffffffe, RZ, 0xc0, !PT ;  /* 0xfffffffe3093e812 */ /* 0x000fe200078ec0ff */
[----:B------:R-:W-:Y:S01]  /*94e0*/  VIADD R48, R19, 0x48 ;  /* 0x0000004813307836 */ /* 0x000fe20000000000 */
[----:B------:R-:W-:Y:S01]  /*94f0*/  @!P2 LEA.HI R62, R62, R62, RZ, 0x1 ;  /* 0x0000003e3e3ea211 */ /* 0x000fe200078f08ff */
[----:B0-----:R-:W-:Y:S01]  /*9500*/  @!P4 IMAD.WIDE R10, R25, 0x4, R142 ;  /* 0x00000004190ac825 */ /* 0x001fe200078e028e */
[----:B------:R-:W-:-:S02]  /*9510*/  @!P1 LEA.HI R60, R60, R60, RZ, 0x1 ;  /* 0x0000003c3c3c9211 */ /* 0x000fc400078f08ff */
[----:B------:R-:W-:Y:S01]  /*9520*/  @!P3 LEA.HI R148, R148, R148, RZ, 0x1 ;  /* 0x000000949494b211 */ /* 0x000fe200078f08ff */
[--C-:B------:R-:W-:Y:S01]  /*9530*/  @!P5 IMAD.WIDE R144, R139, 0x4, R142.reuse ;  /* 0x000000048b90d825 */ /* 0x100fe200078e028e */
[----:B------:R0:W-:Y:S01]  /*9540*/  @!P4 ST.E.64 desc[UR40][R10.64], R12 ;  /* 0x0000000c0a00c985 */ /* 0x0001e2000c101b28 */
[----:B------:R-:W-:Y:S02]  /*9550*/  @!P1 LOP3.LUT R25, R60, 0xfffffffe, RZ, 0xc0, !PT ;  /* 0xfffffffe3c199812 */ /* 0x000fe400078ec0ff */
[--C-:B------:R-:W-:Y:S01]  /*9560*/  @!P6 IMAD.WIDE R146, R147, 0x4, R142.reuse ;  /* 0x000000049392e825 */ /* 0x100fe200078e028e */
[----:B------:R1:W-:Y:S01]  /*9570*/  @!P5 ST.E.64 desc[UR40][R144.64], R14 ;  /* 0x0000000e9000d985 */ /* 0x0003e2000c101b28 */
[----:B------:R-:W-:Y:S02]  /*9580*/  ISETP.GE.AND P4, PT, R0, UR4, PT ;  /* 0x0000000400007c0c */ /* 0x000fe4000bf86270 */
[----:B------:R-:W-:Y:S01]  /*9590*/  ISETP.GE.AND P5, PT, R18, UR4, PT ;  /* 0x0000000412007c0c */ /* 0x000fe2000bfa6270 */
[----:B------:R2:W-:Y:S01]  /*95a0*/  @!P6 ST.E.64 desc[UR40][R146.64], R20 ;  /* 0x000000149200e985 */ /* 0x0005e2000c101b28 */
[----:B------:R-:W-:Y:S01]  /*95b0*/  ISETP.GE.AND P6, PT, R48, UR4, PT ;  /* 0x0000000430007c0c */ /* 0x000fe2000bfc6270 */
[----:B------:R-:W-:Y:S01]  /*95c0*/  VIADD R60, R19, 0x60 ;  /* 0x00000060133c7836 */ /* 0x000fe20000000000 */
[----:B0-----:R-:W-:Y:S01]  /*95d0*/  @!P2 LOP3.LUT R13, R62, 0xfffffffe, RZ, 0xc0, !PT ;  /* 0xfffffffe3e0da812 */ /* 0x001fe200078ec0ff */
[----:B------:R-:W-:Y:S01]  /*95e0*/  @!P1 IMAD.WIDE R10, R25, 0x4, R142 ;  /* 0x00000004190a9825 */ /* 0x000fe200078e028e */
[----:B-1----:R-:W-:-:S03]  /*95f0*/  @!P3 LOP3.LUT R15, R148, 0xfffffffe, RZ, 0xc0, !PT ;  /* 0xfffffffe940fb812 */ /* 0x002fc600078ec0ff */
[--C-:B------:R-:W-:Y:S01]  /*9600*/  @!P2 IMAD.WIDE R12, R13, 0x4, R142.reuse ;  /* 0x000000040d0ca825 */ /* 0x100fe200078e028e */
[----:B------:R0:W-:Y:S01]  /*9610*/  @!P1 ST.E.64 desc[UR40][R10.64], R22 ;  /* 0x000000160a009985 */ /* 0x0001e2000c101b28 */
[----:B------:R-:W-:Y:S02]  /*9620*/  @!P4 LEA.HI R0, R0, R0, RZ, 0x1 ;  /* 0x000000000000c211 */ /* 0x000fe400078f08ff */
[----:B------:R-:W-:Y:S01]  /*9630*/  @!P3 IMAD.WIDE R14, R15, 0x4, R142 ;  /* 0x000000040f0eb825 */ /* 0x000fe200078e028e */
[----:B------:R1:W-:Y:S01]  /*9640*/  @!P2 ST.E.64 desc[UR40][R12.64], R30 ;  /* 0x0000001e0c00a985 */ /* 0x0003e2000c101b28 */
[----:B------:R-:W-:Y:S02]  /*9650*/  @!P5 LEA.HI R18, R18, R18, RZ, 0x1 ;  /* 0x000000121212d211 */ /* 0x000fe400078f08ff */
[C---:B--2---:R-:W-:Y:S01]  /*9660*/  VIADD R20, R19.reuse, 0x50 ;  /* 0x0000005013147836 */ /* 0x044fe20000000000 */
[----:B------:R2:W-:Y:S01]  /*9670*/  @!P3 ST.E.64 desc[UR40][R14.64], R32 ;  /* 0x000000200e00b985 */ /* 0x0005e2000c101b28 */
[C---:B------:R-:W-:Y:S01]  /*9680*/  VIADD R25, R19.reuse, 0x58 ;  /* 0x0000005813197836 */ /* 0x040fe20000000000 */
[----:B------:R-:W-:Y:S01]  /*9690*/  @!P4 LOP3.LUT R21, R0, 0xfffffffe, RZ, 0xc0, !PT ;  /* 0xfffffffe0015c812 */ /* 0x000fe200078ec0ff */
[----:B------:R-:W-:Y:S01]  /*96a0*/  VIADD R0, R19, 0x68 ;  /* 0x0000006813007836 */ /* 0x000fe20000000000 */
[----:B------:R-:W-:-:S02]  /*96b0*/  ISETP.GE.AND P3, PT, R20, UR4, PT ;  /* 0x0000000414007c0c */ /* 0x000fc4000bf66270 */
[----:B------:R-:W-:Y:S01]  /*96c0*/  @!P6 LEA.HI R48, R48, R48, RZ, 0x1 ;  /* 0x000000303030e211 */ /* 0x000fe200078f08ff */
[--C-:B0-----:R-:W-:Y:S01]  /*96d0*/  @!P4 IMAD.WIDE R10, R21, 0x4, R142.reuse ;  /* 0x00000004150ac825 */ /* 0x101fe200078e028e */
[----:B------:R-:W-:Y:S02]  /*96e0*/  @!P5 LOP3.LUT R23, R18, 0xfffffffe, RZ, 0xc0, !PT ;  /* 0xfffffffe1217d812 */ /* 0x000fe400078ec0ff */
[----:B------:R-:W-:Y:S01]  /*96f0*/  ISETP.GE.AND P1, PT, R25, UR4, PT ;  /* 0x0000000419007c0c */ /* 0x000fe2000bf26270 */
[----:B------:R-:W-:Y:S01]  /*9700*/  VIADD R18, R19, 0x70 ;  /* 0x0000007013127836 */ /* 0x000fe20000000000 */
[----:B------:R-:W-:Y:S01]  /*9710*/  ISETP.GE.AND P2, PT, R60, UR4, PT ;  /* 0x000000043c007c0c */ /* 0x000fe2000bf46270 */
[--C-:B-1----:R-:W-:Y:S01]  /*9720*/  @!P5 IMAD.WIDE R12, R23, 0x4, R142.reuse ;  /* 0x00000004170cd825 */ /* 0x102fe200078e028e */
[----:B--2---:R-:W-:Y:S01]  /*9730*/  @!P6 LOP3.LUT R15, R48, 0xfffffffe, RZ, 0xc0, !PT ;  /* 0xfffffffe300fe812 */ /* 0x004fe200078ec0ff */
[----:B------:R0:W-:Y:S01]  /*9740*/  @!P4 ST.E.64 desc[UR40][R10.64], R34 ;  /* 0x000000220a00c985 */ /* 0x0001e2000c101b28 */
[----:B------:R-:W-:Y:S01]  /*9750*/  ISETP.GE.AND P4, PT, R0, UR4, PT ;  /* 0x0000000400007c0c */ /* 0x000fe2000bf86270 */
[----:B------:R-:W-:Y:S01]  /*9760*/  VIADD R22, R19, 0x80 ;  /* 0x0000008013167836 */ /* 0x000fe20000000000 */
[----:B------:R-:W-:Y:S01]  /*9770*/  @!P3 LEA.HI R20, R20, R20, RZ, 0x1 ;  /* 0x000000141414b211 */ /* 0x000fe200078f08ff */
[----:B------:R-:W-:Y:S01]  /*9780*/  @!P6 IMAD.WIDE R14, R15, 0x4, R142 ;  /* 0x000000040f0ee825 */ /* 0x000fe200078e028e */
[----:B------:R1:W-:Y:S01]  /*9790*/  @!P5 ST.E.64 desc[UR40][R12.64], R36 ;  /* 0x000000240c00d985 */ /* 0x0003e2000c101b28 */
[----:B------:R-:W-:-:S02]  /*97a0*/  ISETP.GE.AND P5, PT, R18, UR4, PT ;  /* 0x0000000412007c0c */ /* 0x000fc4000bfa6270 */
[----:B------:R-:W-:Y:S01]  /*97b0*/  @!P3 LOP3.LUT R21, R20, 0xfffffffe, RZ, 0xc0, !PT ;  /* 0xfffffffe1415b812 */ /* 0x000fe200078ec0ff */
[----:B------:R-:W-:Y:S01]  /*97c0*/  VIADD R20, R19, 0x78 ;  /* 0x0000007813147836 */ /* 0x000fe20000000000 */
[----:B------:R2:W-:Y:S01]  /*97d0*/  @!P6 ST.E.64 desc[UR40][R14.64], R64 ;  /* 0x000000400e00e985 */ /* 0x0005e2000c101b28 */
[----:B------:R-:W-:Y:S01]  /*97e0*/  @!P1 LEA.HI R25, R25, R25, RZ, 0x1 ;  /* 0x0000001919199211 */ /* 0x000fe200078f08ff */
[----:B------:R-:W-:Y:S01]  /*97f0*/  VIADD R23, R19, 0x88 ;  /* 0x0000008813177836 */ /* 0x000fe20000000000 */
[----:B------:R-:W-:Y:S01]  /*9800*/  @!P2 LEA.HI R60, R60, R60, RZ, 0x1 ;  /* 0x0000003c3c3ca211 */ /* 0x000fe200078f08ff */
[--C-:B0-----:R-:W-:Y:S01]  /*9810*/  @!P3 IMAD.WIDE R10, R21, 0x4, R142.reuse ;  /* 0x00000004150ab825 */ /* 0x101fe200078e028e */
[----:B------:R-:W-:Y:S02]  /*9820*/  @!P1 LOP3.LUT R25, R25, 0xfffffffe, RZ, 0xc0, !PT ;  /* 0xfffffffe19199812 */ /* 0x000fe400078ec0ff */
[----:B------:R-:W-:Y:S02]  /*9830*/  @!P4 LEA.HI R0, R0, R0, RZ, 0x1 ;  /* 0x000000000000c211 */ /* 0x000fe400078f08ff */
[----:B------:R0:W-:Y:S01]  /*9840*/  @!P3 ST.E.64 desc[UR40][R10.64], R66 ;  /* 0x000000420a00b985 */ /* 0x0001e2000c101b28 */
[----:B------:R-:W-:Y:S01]  /*9850*/  ISETP.GE.AND P3, PT, R20, UR4, PT ;  /* 0x0000000414007c0c */ /* 0x000fe2000bf66270 */
[----:B-1----:R-:W-:Y:S01]  /*9860*/  @!P1 IMAD.WIDE R12, R25, 0x4, R142 ;  /* 0x00000004190c9825 */ /* 0x002fe200078e028e */
[----:B------:R-:W-:-:S02]  /*9870*/  @!P5 LEA.HI R18, R18, R18, RZ, 0x1 ;  /* 0x000000121212d211 */ /* 0x000fc400078f08ff */
[----:B--2---:R-:W-:Y:S02]  /*9880*/  @!P2 LOP3.LUT R15, R60, 0xfffffffe, RZ, 0xc0, !PT ;  /* 0xfffffffe3c0fa812 */ /* 0x004fe400078ec0ff */
[----:B------:R1:W-:Y:S01]  /*9890*/  @!P1 ST.E.64 desc[UR40][R12.64], R68 ;  /* 0x000000440c009985 */ /* 0x0003e2000c101b28 */
[----:B------:R-:W-:Y:S02]  /*98a0*/  ISETP.GE.AND P6, PT, R22, UR4, PT ;  /* 0x0000000416007c0c */ /* 0x000fe4000bfc6270 */
[--C-:B------:R-:W-:Y:S01]  /*98b0*/  @!P2 IMAD.WIDE R14, R15, 0x4, R142.reuse ;  /* 0x000000040f0ea825 */ /* 0x100fe200078e028e */
[----:B------:R-:W-:Y:S02]  /*98c0*/  @!P4 LOP3.LUT R21, R0, 0xfffffffe, RZ, 0xc0, !PT ;  /* 0xfffffffe0015c812 */ /* 0x000fe400078ec0ff */
[----:B------:R-:W-:Y:S01]  /*98d0*/  ISETP.GE.AND P1, PT, R23, UR4, PT ;  /* 0x0000000417007c0c */ /* 0x000fe2000bf26270 */
[----:B------:R-:W-:Y:S01]  /*98e0*/  VIADD R0, R19, 0x90 ;  /* 0x0000009013007836 */ /* 0x000fe20000000000 */
[----:B------:R-:W-:Y:S01]  /*98f0*/  @!P3 LEA.HI R20, R20, R20, RZ, 0x1 ;  /* 0x000000141414b211 */ /* 0x000fe200078f08ff */
[----:B------:R2:W-:Y:S01]  /*9900*/  @!P2 ST.E.64 desc[UR40][R14.64], R70 ;  /* 0x000000460e00a985 */ /* 0x0005e2000c101b28 */
[----:B0-----:R-:W-:-:S02]  /*9910*/  @!P4 IMAD.WIDE R10, R21, 0x4, R142 ;  /* 0x00000004150ac825 */ /* 0x001fc400078e028e */
[----:B------:R-:W-:Y:S02]  /*9920*/  ISETP.GE.AND P2, PT, R0, UR4, PT ;  /* 0x0000000400007c0c */ /* 0x000fe4000bf46270 */
[----:B-1----:R-:W-:Y:S01]  /*9930*/  @!P5 LOP3.LUT R13, R18, 0xfffffffe, RZ, 0xc0, !PT ;  /* 0xfffffffe120dd812 */ /* 0x002fe200078ec0ff */
[----:B------:R-:W-:Y:S01]  /*9940*/  VIADD R18, R19, 0x98 ;  /* 0x0000009813127836 */ /* 0x000fe20000000000 */
[----:B------:R0:W-:Y:S01]  /*9950*/  @!P4 ST.E.64 desc[UR40][R10.64], R72 ;  /* 0x000000480a00c985 */ /* 0x0001e2000c101b28 */
[----:B------:R-:W-:Y:S02]  /*9960*/  @!P6 LEA.HI R22, R22, R22, RZ, 0x1 ;  /* 0x000000161616e211 */ /* 0x000fe400078f08ff */
[--C-:B------:R-:W-:Y:S01]  /*9970*/  @!P5 IMAD.WIDE R12, R13, 0x4, R142.reuse ;  /* 0x000000040d0cd825 */ /* 0x100fe200078e028e */
[----:B------:R-:W-:Y:S02]  /*9980*/  @!P1 LEA.HI R23, R23, R23, RZ, 0x1 ;  /* 0x0000001717179211 */ /* 0x000fe400078f08ff */
[----:B------:R-:W-:Y:S01]  /*9990*/  @!P6 LOP3.LUT R21, R22, 0xfffffffe, RZ, 0xc0, !PT ;  /* 0xfffffffe1615e812 */ /* 0x000fe200078ec0ff */
[----:B------:R-:W-:Y:S01]  /*99a0*/  VIADD R22, R19, 0xa0 ;  /* 0x000000a013167836 */ /* 0x000fe20000000000 */
[----:B--2---:R-:W-:Y:S01]  /*99b0*/  @!P3 LOP3.LUT R15, R20, 0xfffffffe, RZ, 0xc0, !PT ;  /* 0xfffffffe140fb812 */ /* 0x004fe200078ec0ff */
[----:B------:R1:W-:Y:S01]  /*99c0*/  @!P5 ST.E.64 desc[UR40][R12.64], R74 ;  /* 0x0000004a0c00d985 */ /* 0x0003e2000c101b28 */
[----:B------:R-:W-:Y:S01]  /*99d0*/  @!P2 LEA.HI R0, R0, R0, RZ, 0x1 ;  /* 0x000000000000a211 */ /* 0x000fe200078f08ff */
[----:B------:R-:W-:Y:S01]  /*99e0*/  @!P6 IMAD.WIDE R20, R21, 0x4, R142 ;  /* 0x000000041514e825 */ /* 0x000fe200078e028e */
[----:B------:R-:W-:-:S02]  /*99f0*/  ISETP.GE.AND P4, PT, R22, UR4, PT ;  /* 0x0000000416007c0c */ /* 0x000fc4000bf86270 */
[----:B0-----:R-:W-:Y:S01]  /*9a00*/  @!P1 LOP3.LUT R11, R23, 0xfffffffe, RZ, 0xc0, !PT ;  /* 0xfffffffe170b9812 */ /* 0x001fe200078ec0ff */
[----:B------:R-:W-:Y:S01]  /*9a10*/  @!P3 IMAD.WIDE R14, R15, 0x4, R142 ;  /* 0x000000040f0eb825 */ /* 0x000fe200078e028e */
[----:B------:R-:W-:-:S03]  /*9a20*/  @!P2 LOP3.LUT R23, R0, 0xfffffffe, RZ, 0xc0, !PT ;  /* 0xfffffffe0017a812 */ /* 0x000fc600078ec0ff */
[--C-:B------:R-:W-:Y:S01]  /*9a30*/  @!P1 IMAD.WIDE R10, R11, 0x4, R142.reuse ;  /* 0x000000040b0a9825 */ /* 0x100fe200078e028e */
[----:B------:R0:W-:Y:S01]  /*9a40*/  @!P3 ST.E.64 desc[UR40][R14.64], R76 ;  /* 0x0000004c0e00b985 */ /* 0x0001e2000c101b28 */
[----:B------:R-:W-:Y:S02]  /*9a50*/  ISETP.GE.AND P3, PT, R18, UR4, PT ;  /* 0x0000000412007c0c */ /* 0x000fe4000bf66270 */
[----:B------:R-:W-:Y:S01]  /*9a60*/  VIADD R0, R19, 0xa8 ;  /* 0x000000a813007836 */ /* 0x000fe20000000000 */
[----:B------:R2:W-:Y:S01]  /*9a70*/  @!P6 ST.E.64 desc[UR40][R20.64], R78 ;  /* 0x0000004e1400e985 */ /* 0x0005e2000c101b28 */
[----:B-1----:R-:W-:Y:S01]  /*9a80*/  @!P2 IMAD.WIDE R12, R23, 0x4, R142 ;  /* 0x00000004170ca825 */ /* 0x002fe200078e028e */
[----:B------:R-:W-:Y:S02]  /*9a90*/  @!P4 LEA.HI R22, R22, R22, RZ, 0x1 ;  /* 0x000000161616c211 */ /* 0x000fe400078f08ff */
[----:B------:R1:W-:Y:S01]  /*9aa0*/  @!P1 ST.E.64 desc[UR40][R10.64], R80 ;  /* 0x000000500a009985 */ /* 0x0003e2000c101b28 */
[----:B------:R-:W-:Y:S01]  /*9ab0*/  ISETP.GE.AND P1, PT, R0, UR4, PT ;  /* 0x0000000400007c0c */ /* 0x000fe2000bf26270 */
[----:B------:R-:W-:-:S02]  /*9ac0*/  VIADD R23, R19, 0xb8 ;  /* 0x000000b813177836 */ /* 0x000fc40000000000 */
[----:B------:R3:W-:Y:S02]  /*9ad0*/  @!P2 ST.E.64 desc[UR40][R12.64], R82 ;  /* 0x000000520c00a985 */ /* 0x0007e4000c101b28 */
[----:B------:R-:W-:Y:S01]  /*9ae0*/  @!P3 LEA.HI R18, R18, R18, RZ, 0x1 ;  /* 0x000000121212b211 */ /* 0x000fe200078f08ff */
[----:B0-----:R-:W-:Y:S01]  /*9af0*/  VIADD R14, R19, 0xb0 ;  /* 0x000000b0130e7836 */ /* 0x001fe20000000000 */
[----:B------:R-:W-:Y:S02]  /*9b00*/  ISETP.GE.AND P5, PT, R23, UR4, PT ;  /* 0x0000000417007c0c */ /* 0x000fe4000bfa6270 */
[----:B------:R-:W-:Y:S01]  /*9b10*/  @!P3 LOP3.LUT R15, R18, 0xfffffffe, RZ, 0xc0, !PT ;  /* 0xfffffffe120fb812 */ /* 0x000fe200078ec0ff */
[C---:B--2---:R-:W-:Y:S01]  /*9b20*/  VIADD R20, R19.reuse, 0xc0 ;  /* 0x000000c013147836 */ /* 0x044fe20000000000 */
[----:B------:R-:W-:Y:S01]  /*9b30*/  ISETP.GE.AND P6, PT, R14, UR4, PT ;  /* 0x000000040e007c0c */ /* 0x000fe2000bfc6270 */
[----:B------:R-:W-:Y:S01]  /*9b40*/  VIADD R18, R19, 0xc8 ;  /* 0x000000c813127836 */ /* 0x000fe20000000000 */
[----:B------:R-:W-:Y:S01]  /*9b50*/  @!P1 LEA.HI R0, R0, R0, RZ, 0x1 ;  /* 0x0000000000009211 */ /* 0x000fe200078f08ff */
[----:B-1----:R-:W-:Y:S01]  /*9b60*/  @!P3 IMAD.WIDE R10, R15, 0x4, R142 ;  /* 0x000000040f0ab825 */ /* 0x002fe200078e028e */
[----:B------:R-:W-:-:S02]  /*9b70*/  ISETP.GE.AND P2, PT, R20, UR4, PT ;  /* 0x0000000414007c0c */ /* 0x000fc4000bf46270 */
[----:B------:R-:W-:Y:S02]  /*9b80*/  @!P1 LOP3.LUT R15, R0, 0xfffffffe, RZ, 0xc0, !PT ;  /* 0xfffffffe000f9812 */ /* 0x000fe400078ec0ff */
[----:B------:R0:W-:Y:S01]  /*9b90*/  @!P3 ST.E.64 desc[UR40][R10.64], R84 ;  /* 0x000000540a00b985 */ /* 0x0001e2000c101b28 */
[----:B------:R-:W-:Y:S02]  /*9ba0*/  ISETP.GE.AND P3, PT, R18, UR4, PT ;  /* 0x0000000412007c0c */ /* 0x000fe4000bf66270 */
[----:B------:R-:W-:Y:S02]  /*9bb0*/  @!P5 LEA.HI R23, R23, R23, RZ, 0x1 ;  /* 0x000000171717d211 */ /* 0x000fe400078f08ff */
[----:B------:R-:W-:Y:S01]  /*9bc0*/  @!P6 LEA.HI R0, R14, R14, RZ, 0x1 ;  /* 0x0000000e0e00e211 */ /* 0x000fe200078f08ff */
[--C-:B------:R-:W-:Y:S01]  /*9bd0*/  @!P1 IMAD.WIDE R14, R15, 0x4, R142.reuse ;  /* 0x000000040f0e9825 */ /* 0x100fe200078e028e */
[----:B---3--:R-:W-:Y:S02]  /*9be0*/  @!P4 LOP3.LUT R13, R22, 0xfffffffe, RZ, 0xc0, !PT ;  /* 0xfffffffe160dc812 */ /* 0x008fe400078ec0ff */
[----:B------:R-:W-:Y:S01]  /*9bf0*/  @!P6 LOP3.LUT R21, R0, 0xfffffffe, RZ, 0xc0, !PT ;  /* 0xfffffffe0015e812 */ /* 0x000fe200078ec0ff */
[----:B------:R-:W-:Y:S01]  /*9c00*/  VIADD R0, R19, 0xd0 ;  /* 0x000000d013007836 */ /* 0x000fe20000000000 */
[----:B------:R-:W-:Y:S01]  /*9c10*/  @!P2 LEA.HI R20, R20, R20, RZ, 0x1 ;  /* 0x000000141414a211 */ /* 0x000fe200078f08ff */
[----:B------:R-:W-:Y:S01]  /*9c20*/  @!P4 IMAD.WIDE R12, R13, 0x4, R142 ;  /* 0x000000040d0cc825 */ /* 0x000fe200078e028e */
[----:B------:R-:W-:-:S02]  /*9c30*/  @!P5 LOP3.LUT R23, R23, 0xfffffffe, RZ, 0xc0, !PT ;  /* 0xfffffffe1717d812 */ /* 0x000fc400078ec0ff */
[----:B------:R-:W-:Y:S01]  /*9c40*/  @!P3 LEA.HI R18, R18, R18, RZ, 0x1 ;  /* 0x000000121212b211 */ /* 0x000fe200078f08ff */
[--C-:B0-----:R-:W-:Y:S01]  /*9c50*/  @!P6 IMAD.WIDE R10, R21, 0x4, R142.reuse ;  /* 0x00000004150ae825 */ /* 0x101fe200078e028e */
[----:B------:R-:W-:Y:S01]  /*9c60*/  @!P2 LOP3.LUT R25, R20, 0xfffffffe, RZ, 0xc0, !PT ;  /* 0xfffffffe1419a812 */ /* 0x000fe200078ec0ff */
[----:B------:R0:W-:Y:S02]  /*9c70*/  @!P4 ST.E.64 desc[UR40][R12.64], R86 ;  /* 0x000000560c00c985 */ /* 0x0001e4000c101b28 */
[----:B------:R-:W-:Y:S01]  /*9c80*/  @!P5 IMAD.WIDE R20, R23, 0x4, R142 ;  /* 0x000000041714d825 */ /* 0x000fe200078e028e */
[----:B------:R-:W-:Y:S01]  /*9c90*/  @!P3 LOP3.LUT R23, R18, 0xfffffffe, RZ, 0xc0, !PT ;  /* 0xfffffffe1217b812 */ /* 0x000fe200078ec0ff */
[----:B------:R1:W-:Y:S01]  /*9ca0*/  @!P1 ST.E.64 desc[UR40][R14.64], R88 ;  /* 0x000000580e009985 */ /* 0x0003e2000c101b28 */
[----:B------:R-:W-:Y:S01]  /*9cb0*/  ISETP.GE.AND P1, PT, R0, UR4, PT ;  /* 0x0000000400007c0c */ /* 0x000fe2000bf26270 */
[C---:B------:R-:W-:Y:S02]  /*9cc0*/  VIADD R18, R19.reuse, 0xd8 ;  /* 0x000000d813127836 */ /* 0x040fe40000000000 */
[----:B------:R2:W-:Y:S01]  /*9cd0*/  @!P6 ST.E.64 desc[UR40][R10.64], R90 ;  /* 0x0000005a0a00e985 */ /* 0x0005e2000c101b28 */
[----:B------:R-:W-:-:S03]  /*9ce0*/  VIADD R22, R19, 0xe0 ;  /* 0x000000e013167836 */ /* 0x000fc60000000000 */
[----:B------:R-:W-:Y:S01]  /*9cf0*/  @!P5 ST.E.64 desc[UR40][R20.64], R92 ;  /* 0x0000005c1400d985 */ /* 0x000fe2000c101b28 */
[----:B0-----:R-:W-:-:S04]  /*9d00*/  @!P2 IMAD.WIDE R12, R25, 0x4, R142 ;  /* 0x00000004190ca825 */ /* 0x001fc800078e028e */
[----:B-1----:R-:W-:Y:S01]  /*9d10*/  @!P3 IMAD.WIDE R14, R23, 0x4, R142 ;  /* 0x00000004170eb825 */ /* 0x002fe200078e028e */
[----:B------:R0:W-:Y:S01]  /*9d20*/  @!P2 ST.E.64 desc[UR40][R12.64], R96 ;  /* 0x000000600c00a985 */ /* 0x0001e2000c101b28 */
[----:B------:R-:W-:Y:S02]  /*9d30*/  ISETP.GE.AND P2, PT, R18, UR4, PT ;  /* 0x0000000412007c0c */ /* 0x000fe4000bf46270 */
[C---:B------:R-:W-:Y:S01]  /*9d40*/  VIADD R23, R19.reuse, 0xe8 ;  /* 0x000000e813177836 */ /* 0x040fe20000000000 */
[----:B------:R1:W-:Y:S01]  /*9d50*/  @!P3 ST.E.64 desc[UR40][R14.64], R98 ;  /* 0x000000620e00b985 */ /* 0x0003e2000c101b28 */
[C---:B--2---:R-:W-:Y:S01]  /*9d60*/  VIADD R11, R19.reuse, 0xf8 ;  /* 0x000000f8130b7836 */ /* 0x044fe20000000000 */
[----:B------:R-:W-:Y:S01]  /*9d70*/  ISETP.GE.AND P3, PT, R22, UR4, PT ;  /* 0x0000000416007c0c */ /* 0x000fe2000bf66270 */
[----:B------:R-:W-:Y:S01]  /*9d80*/  VIADD R10, R19, 0xf0 ;  /* 0x000000f0130a7836 */ /* 0x000fe20000000000 */
[----:B------:R-:W-:Y:S02]  /*9d90*/  ISETP.GE.AND P4, PT, R23, UR4, PT ;  /* 0x0000000417007c0c */ /* 0x000fe4000bf86270 */
[----:B------:R-:W-:-:S02]  /*9da0*/  ISETP.GE.AND P6, PT, R11, UR4, PT ;  /* 0x000000040b007c0c */ /* 0x000fc4000bfc6270 */
[----:B------:R-:W-:Y:S02]  /*9db0*/  ISETP.GE.AND P5, PT, R10, UR4, PT ;  /* 0x000000040a007c0c */ /* 0x000fe4000bfa6270 */
[----:B------:R-:W-:Y:S02]  /*9dc0*/  @!P1 LEA.HI R0, R0, R0, RZ, 0x1 ;  /* 0x0000000000009211 */ /* 0x000fe400078f08ff */
[----:B------:R-:W-:-:S03]  /*9dd0*/  @!P2 LEA.HI R18, R18, R18, RZ, 0x1 ;  /* 0x000000121212a211 */ /* 0x000fc600078f08ff */
[----:B------:R-:W-:Y:S02]  /*9de0*/  @!P3 LEA.HI R22, R22, R22, RZ, 0x1 ;  /* 0x000000161616b211 */ /* 0x000fe400078f08ff */
[----:B------:R-:W-:Y:S02]  /*9df0*/  @!P4 LEA.HI R23, R23, R23, RZ, 0x1 ;  /* 0x000000171717c211 */ /* 0x000fe400078f08ff */
[----:B0-----:R-:W-:Y:S02]  /*9e00*/  @!P6 LEA.HI R12, R11, R11, RZ, 0x1 ;  /* 0x0000000b0b0ce211 */ /* 0x001fe400078f08ff */
[----:B------:R-:W-:Y:S02]  /*9e10*/  @!P5 LEA.HI R10, R10, R10, RZ, 0x1 ;  /* 0x0000000a0a0ad211 */ /* 0x000fe400078f08ff */
[----:B------:R-:W-:Y:S02]  /*9e20*/  @!P1 LOP3.LUT R11, R0, 0xfffffffe, RZ, 0xc0, !PT ;  /* 0xfffffffe000b9812 */ /* 0x000fe400078ec0ff */
[----:B------:R-:W-:-:S02]  /*9e30*/  @!P2 LOP3.LUT R13, R18, 0xfffffffe, RZ, 0xc0, !PT ;  /* 0xfffffffe120da812 */ /* 0x000fc400078ec0ff */
[----:B-1----:R-:W-:Y:S02]  /*9e40*/  @!P3 LOP3.LUT R15, R22, 0xfffffffe, RZ, 0xc0, !PT ;  /* 0xfffffffe160fb812 */ /* 0x002fe400078ec0ff */
[----:B------:R-:W-:Y:S02]  /*9e50*/  @!P4 LOP3.LUT R21, R23, 0xfffffffe, RZ, 0xc0, !PT ;  /* 0xfffffffe1715c812 */ /* 0x000fe400078ec0ff */
[----:B------:R-:W-:Y:S01]  /*9e60*/  @!P5 LOP3.LUT R23, R10, 0xfffffffe, RZ, 0xc0, !PT ;  /* 0xfffffffe0a17d812 */ /* 0x000fe200078ec0ff */
[----:B------:R-:W-:Y:S01]  /*9e70*/  @!P1 IMAD.WIDE R10, R11, 0x4, R142 ;  /* 0x000000040b0a9825 */ /* 0x000fe200078e028e */
[----:B------:R-:W-:-:S03]  /*9e80*/  @!P6 LOP3.LUT R25, R12, 0xfffffffe, RZ, 0xc0, !PT ;  /* 0xfffffffe0c19e812 */ /* 0x000fc600078ec0ff */
[--C-:B------:R-:W-:Y:S01]  /*9e90*/  @!P2 IMAD.WIDE R12, R13, 0x4, R142.reuse ;  /* 0x000000040d0ca825 */ /* 0x100fe200078e028e */
[----:B------:R0:W-:Y:S03]  /*9ea0*/  @!P1 ST.E.64 desc[UR40][R10.64], R100 ;  /* 0x000000640a009985 */ /* 0x0001e6000c101b28 */
[--C-:B------:R-:W-:Y:S01]  /*9eb0*/  @!P3 IMAD.WIDE R14, R15, 0x4, R142.reuse ;  /* 0x000000040f0eb825 */ /* 0x100fe200078e028e */
[----:B------:R0:W-:Y:S03]  /*9ec0*/  @!P2 ST.E.64 desc[UR40][R12.64], R102 ;  /* 0x000000660c00a985 */ /* 0x0001e6000c101b28 */
[--C-:B------:R-:W-:Y:S01]  /*9ed0*/  @!P4 IMAD.WIDE R20, R21, 0x4, R142.reuse ;  /* 0x000000041514c825 */ /* 0x100fe200078e028e */
[----:B------:R0:W-:Y:S03]  /*9ee0*/  @!P3 ST.E.64 desc[UR40][R14.64], R106 ;  /* 0x0000006a0e00b985 */ /* 0x0001e6000c101b28 */
[--C-:B------:R-:W-:Y:S01]  /*9ef0*/  @!P5 IMAD.WIDE R22, R23, 0x4, R142.reuse ;  /* 0x000000041716d825 */ /* 0x100fe200078e028e */
[----:B------:R0:W-:Y:S03]  /*9f00*/  @!P4 ST.E.64 desc[UR40][R20.64], R108 ;  /* 0x0000006c1400c985 */ /* 0x0001e6000c101b28 */
[----:B------:R-:W-:Y:S01]  /*9f10*/  @!P6 IMAD.WIDE R142, R25, 0x4, R142 ;  /* 0x00000004198ee825 */ /* 0x000fe200078e028e */
[----:B------:R0:W-:Y:S04]  /*9f20*/  @!P5 ST.E.64 desc[UR40][R22.64], R110 ;  /* 0x0000006e1600d985 */ /* 0x0001e8000c101b28 */
[----:B------:R0:W-:Y:S02]  /*9f30*/  @!P6 ST.E.64 desc[UR40][R142.64], R112 ;  /* 0x000000708e00e985 */ /* 0x0001e4000c101b28 */
.L_x_37:
[----:B------:R-:W-:Y:S05]  /*9f40*/  BSYNC B0 ;  /* 0x0000000000007941 */ /* 0x000fea0003800000 */
.L_x_36:
[----:B------:R-:W-:Y:S01]  /*9f50*/  ISETP.GE.AND P1, PT, R27, R16, PT ;  /* 0x000000101b00720c */ /* 0x000fe20003f26270 */
[----:B0-----:R1:W2:Y:S01]  /*9f60*/  SHFL.IDX PT, R11, R63, 0x1, 0x1c1f ;  /* 0x003c1f003f0b7f89 */ /* 0x0012a200000e0000 */
[----:B------:R-:W-:Y:S02]  /*9f70*/  SEL R13, R47, R24, P0 ;  /* 0x000000182f0d7207 */ /* 0x000fe40000000000 */
[----:B------:R-:W-:Y:S01]  /*9f80*/  SEL R15, R24, R47, P0 ;  /* 0x0000002f180f7207 */ /* 0x000fe20000000000 */
[----:B------:R1:W3:Y:S01]  /*9f90*/  SHFL.IDX PT, R10, R52, 0x1, 0x1c1f ;  /* 0x003c1f00340a7f89 */ /* 0x0002e200000e0000 */
        /* <DEDUP_REMOVED lines=19> */
[----:B------:R-:W-:Y:S01]  /*a0d0*/  SEL R8, R17, R28, P0 ;  /* 0x0000001c11087207 */ /* 0x000fe20000000000 */
[----:B-123--:R-:W-:Y:S06]  /*a0e0*/  @P1 BRA `(.L_x_10) ;  /* 0x0000005000701947 */ /* 0x00efec0003800000 */
[C---:B------:R-:W-:Y:S01]  /*a0f0*/  VIADD R0, R19.reuse, 0x8 ;  /* 0x0000000813007836 */ /* 0x040fe20000000000 */
[----:B------:R-:W-:Y:S01]  /*a100*/  ULDC UR4, c[0x0][0xac8] ;  /* 0x0002b20000047ab9 */ /* 0x000fe20000000800 */
[C---:B------:R-:W-:Y:S01]  /*a110*/  VIADD R16, R19.reuse, 0x10 ;  /* 0x0000001013107836 */ /* 0x040fe20000000000 */
[C---:B------:R-:W-:Y:S01]  /*a120*/  ISETP.GE.AND P3, PT, R19.reuse, UR4, PT ;  /* 0x0000000413007c0c */ /* 0x040fe2000bf66270 */
[C---:B------:R-:W-:Y:S01]  /*a130*/  VIADD R18, R19.reuse, 0x18 ;  /* 0x0000001813127836 */ /* 0x040fe20000000000 */
[----:B------:R-:W-:Y:S01]  /*a140*/  ISETP.GE.AND P4, PT, R0, UR4, PT ;  /* 0x0000000400007c0c */ /* 0x000fe2000bf86270 */
[C---:B------:R-:W-:Y:S01]  /*a150*/  VIADD R36, R19.reuse, 0x20 ;  /* 0x0000002013247836 */ /* 0x040fe20000000000 */
[----:B------:R-:W-:Y:S01]  /*a160*/  ISETP.GE.AND P5, PT, R16, UR4, PT ;  /* 0x0000000410007c0c */ /* 0x000fe2000bfa6270 */
[C---:B------:R-:W-:Y:S01]  /*a170*/  VIADD R37, R19.reuse, 0x28 ;  /* 0x0000002813257836 */ /* 0x040fe20000000000 */
[----:B------:R-:W-:Y:S01]  /*a180*/  ISETP.GE.AND P0, PT, R18, UR4, PT ;  /* 0x0000000412007c0c */ /* 0x000fe2000bf06270 */
[C---:B------:R-:W-:Y:S01]  /*a190*/  VIADD R38, R19.reuse, 0x30 ;  /* 0x0000003013267836 */ /* 0x040fe20000000000 */
[----:B------:R-:W-:Y:S01]  /*a1a0*/  ISETP.GE.AND P1, PT, R36, UR4, PT ;  /* 0x0000000424007c0c */ /* 0x000fe2000bf26270 */
[----:B------:R-:W-:Y:S01]  /*a1b0*/  VIADD R40, R19, 0x38 ;  /* 0x0000003813287836 */ /* 0x000fe20000000000 */
[----:B------:R-:W-:Y:S01]  /*a1c0*/  ISETP.GE.AND P2, PT, R37, UR4, PT ;  /* 0x0000000425007c0c */ /* 0x000fe2000bf46270 */
[----:B------:R-:W-:-:S04]  /*a1d0*/  VIADD R41, R19, 0x40 ;  /* 0x0000004013297836 */ /* 0x000fc80000000000 */
[----:B------:R-:W-:Y:S02]  /*a1e0*/  @!P4 LEA.HI R0, R0, R0, RZ, 0x1 ;  /* 0x000000000000c211 */ /* 0x000fe400078f08ff */
[----:B------:R-:W-:Y:S02]  /*a1f0*/  @!P5 LEA.HI R16, R16, R16, RZ, 0x1 ;  /* 0x000000101010d211 */ /* 0x000fe400078f08ff */
[----:B------:R-:W-:Y:S02]  /*a200*/  @!P4 LOP3.LUT R29, R0, 0xfffffffe, RZ, 0xc0, !PT ;  /* 0xfffffffe001dc812 */ /* 0x000fe400078ec0ff */
[----:B------:R-:W-:Y:S01]  /*a210*/  @!P5 LOP3.LUT R35, R16, 0xfffffffe, RZ, 0xc0, !PT ;  /* 0xfffffffe1023d812 */ /* 0x000fe200078ec0ff */
[--C-:B------:R-:W-:Y:S01]  /*a220*/  @!P3 IMAD.WIDE R16, R19, 0x4, R10.reuse ;  /* 0x000000041310b825 */ /* 0x100fe200078e020a */
[----:B------:R-:W-:Y:S02]  /*a230*/  @!P0 LEA.HI R18, R18, R18, RZ, 0x1 ;  /* 0x0000001212128211 */ /* 0x000fe400078f08ff */
[----:B------:R-:W-:Y:S01]  /*a240*/  @!P1 LEA.HI R36, R36, R36, RZ, 0x1 ;  /* 0x0000002424249211 */ /* 0x000fe200078f08ff */
[----:B------:R-:W-:Y:S01]  /*a250*/  @!P4 IMAD.WIDE R28, R29, 0x4, R10 ;  /* 0x000000041d1cc825 */ /* 0x000fe200078e020a */
[----:B------:R0:W-:Y:S01]  /*a260*/  @!P3 ST.E.64 desc[UR40][R16.64], R116 ;  /* 0x000000741000b985 */ /* 0x0001e2000c101b28 */
[----:B------:R-:W-:-:S02]  /*a270*/  @!P2 LEA.HI R0, R37, R37, RZ, 0x1 ;  /* 0x000000252500a211 */ /* 0x000fc400078f08ff */
[--C-:B------:R-:W-:Y:S01]  /*a280*/  @!P5 IMAD.WIDE R34, R35, 0x4, R10.reuse ;  /* 0x000000042322d825 */ /* 0x100fe200078e020a */
[----:B------:R1:W-:Y:S01]  /*a290*/  @!P4 ST.E.64 desc[UR40][R28.64], R118 ;  /* 0x000000761c00c985 */ /* 0x0003e2000c101b28 */
[----:B------:R-:W-:Y:S02]  /*a2a0*/  @!P0 LOP3.LUT R37, R18, 0xfffffffe, RZ, 0xc0, !PT ;  /* 0xfffffffe12258812 */ /* 0x000fe400078ec0ff */
[----:B------:R-:W-:Y:S01]  /*a2b0*/  ISETP.GE.AND P3, PT, R38, UR4, PT ;  /* 0x0000000426007c0c */ /* 0x000fe2000bf66270 */
[----:B------:R2:W-:Y:S01]  /*a2c0*/  @!P5 ST.E.64 desc[UR40][R34.64], R120 ;  /* 0x000000782200d985 */ /* 0x0005e2000c101b28 */
[----:B------:R-:W-:Y:S01]  /*a2d0*/  @!P1 LOP3.LUT R39, R36, 0xfffffffe, RZ, 0xc0, !PT ;  /* 0xfffffffe24279812 */ /* 0x000fe200078ec0ff */
[C---:B------:R-:W-:Y:S01]  /*a2e0*/  VIADD R18, R19.reuse, 0x50 ;  /* 0x0000005013127836 */ /* 0x040fe20000000000 */
[----:B------:R-:W-:Y:S01]  /*a2f0*/  ISETP.GE.AND P4, PT, R40, UR4, PT ;  /* 0x0000000428007c0c */ /* 0x000fe2000bf86270 */
[----:B------:R-:W-:Y:S01]  /*a300*/  VIADD R36, R19, 0x58 ;  /* 0x0000005813247836 */ /* 0x000fe20000000000 */
[----:B------:R-:W-:Y:S01]  /*a310*/  ISETP.GE.AND P5, PT, R41, UR4, PT ;  /* 0x0000000429007c0c */ /* 0x000fe2000bfa6270 */
[----:B0-----:R-:W-:-:S04]  /*a320*/  @!P0 IMAD.WIDE R16, R37, 0x4, R10 ;  /* 0x0000000425108825 */ /* 0x001fc800078e020a */
[--C-:B-1----:R-:W-:Y:S01]  /*a330*/  @!P1 IMAD.WIDE R28, R39, 0x4, R10.reuse ;  /* 0x00000004271c9825 */ /* 0x102fe200078e020a */
[----:B------:R0:W-:Y:S01]  /*a340*/  @!P0 ST.E.64 desc[UR40][R16.64], R122 ;  /* 0x0000007a10008985 */ /* 0x0001e2000c101b28 */
[----:B------:R-:W-:Y:S02]  /*a350*/  @!P3 LEA.HI R38, R38, R38, RZ, 0x1 ;  /* 0x000000262626b211 */ /* 0x000fe400078f08ff */
[----:B--2---:R-:W-:Y:S01]  /*a360*/  @!P2 LOP3.LUT R35, R0, 0xfffffffe, RZ, 0xc0, !PT ;  /* 0xfffffffe0023a812 */ /* 0x004fe200078ec0ff */
[----:B------:R-:W-:Y:S01]  /*a370*/  VIADD R0, R19, 0x48 ;  /* 0x0000004813007836 */ /* 0x000fe20000000000 */
[----:B------:R1:W-:Y:S01]  /*a380*/  @!P1 ST.E.64 desc[UR40][R28.64], R124 ;  /* 0x0000007c1c009985 */ /* 0x0003e2000c101b28 */
[----:B------:R-:W-:Y:S02]  /*a390*/  ISETP.GE.AND P1, PT, R18, UR4, PT ;  /* 0x0000000412007c0c */ /* 0x000fe4000bf26270 */
[----:B------:R-:W-:Y:S01]  /*a3a0*/  @!P2 IMAD.WIDE R34, R35, 0x4, R10 ;  /* 0x000000042322a825 */ /* 0x000fe200078e020a */
[----:B------:R-:W-:-:S02]  /*a3b0*/  ISETP.GE.AND P0, PT, R0, UR4, PT ;  /* 0x0000000400007c0c */ /* 0x000fc4000bf06270 */
[----:B------:R-:W-:Y:S02]  /*a3c0*/  @!P4 LEA.HI R40, R40, R40, RZ, 0x1 ;  /* 0x000000282828c211 */ /* 0x000fe400078f08ff */
[----:B------:R-:W-:Y:S01]  /*a3d0*/  @!P5 LEA.HI R41, R41, R41, RZ, 0x1 ;  /* 0x000000292929d211 */ /* 0x000fe200078f08ff */
[----:B------:R2:W-:Y:S01]  /*a3e0*/  @!P2 ST.E.64 desc[UR40][R34.64], R114 ;  /* 0x000000722200a985 */ /* 0x0005e2000c101b28 */
[----:B------:R-:W-:Y:S01]  /*a3f0*/  @!P3 LOP3.LUT R37, R38, 0xfffffffe, RZ, 0xc0, !PT ;  /* 0xfffffffe2625b812 */ /* 0x000fe200078ec0ff */
[C---:B------:R-:W-:Y:S01]  /*a400*/  VIADD R38, R19.reuse, 0x60 ;  /* 0x0000006013267836 */ /* 0x040fe20000000000 */
[----:B------:R-:W-:Y:S01]  /*a410*/  @!P4 LOP3.LUT R39, R40, 0xfffffffe, RZ, 0xc0, !PT ;  /* 0xfffffffe2827c812 */ /* 0x000fe200078ec0ff */
[----:B------:R-:W-:Y:S01]  /*a420*/  VIADD R40, R19, 0x68 ;  /* 0x0000006813287836 */ /* 0x000fe20000000000 */
[----:B------:R-:W-:Y:S01]  /*a430*/  ISETP.GE.AND P2, PT, R36, UR4, PT ;  /* 0x0000000424007c0c */ /* 0x000fe2000bf46270 */
[----:B0-----:R-:W-:Y:S01]  /*a440*/  @!P3 IMAD.WIDE R16, R37, 0x4, R10 ;  /* 0x000000042510b825 */ /* 0x001fe200078e020a */
[----:B------:R-:W-:-:S02]  /*a450*/  @!P1 LEA.HI R18, R18, R18, RZ, 0x1 ;  /* 0x0000001212129211 */ /* 0x000fc400078f08ff */
[----:B------:R-:W-:Y:S01]  /*a460*/  @!P0 LEA.HI R0, R0, R0, RZ, 0x1 ;  /* 0x0000000000008211 */ /* 0x000fe200078f08ff */
[--C-:B-1----:R-:W-:Y:S01]  /*a470*/  @!P4 IMAD.WIDE R28, R39, 0x4, R10.reuse ;  /* 0x00000004271cc825 */ /* 0x102fe200078e020a */
[----:B------:R0:W-:Y:S01]  /*a480*/  @!P3 ST.E.64 desc[UR40][R16.64], R126 ;  /* 0x0000007e1000b985 */ /* 0x0001e2000c101b28 */
[----:B------:R-:W-:Y:S02]  /*a490*/  ISETP.GE.AND P3, PT, R38, UR4, PT ;  /* 0x0000000426007c0c */ /* 0x000fe4000bf66270 */
[----:B--2---:R-:W-:Y:S01]  /*a4a0*/  @!P5 LOP3.LUT R35, R41, 0xfffffffe, RZ, 0xc0, !PT ;  /* 0xfffffffe2923d812 */ /* 0x004fe200078ec0ff */
[----:B------:R1:W-:Y:S01]  /*a4b0*/  @!P4 ST.E.64 desc[UR40][R28.64], R104 ;  /* 0x000000681c00c985 */ /* 0x0003e2000c101b28 */
[----:B------:R-:W-:Y:S01]  /*a4c0*/  @!P0 LOP3.LUT R37, R0, 0xfffffffe, RZ, 0xc0, !PT ;  /* 0xfffffffe00258812 */ /* 0x000fe200078ec0ff */
[----:B------:R-:W-:Y:S01]  /*a4d0*/  VIADD R41, R19, 0x70 ;  /* 0x0000007013297836 */ /* 0x000fe20000000000 */
[----:B------:R-:W-:Y:S01]  /*a4e0*/  @!P1 LOP3.LUT R39, R18, 0xfffffffe, RZ, 0xc0, !PT ;  /* 0xfffffffe12279812 */ /* 0x000fe200078ec0ff */
[----:B------:R-:W-:Y:S01]  /*a4f0*/  @!P5 IMAD.WIDE R34, R35, 0x4, R10 ;  /* 0x000000042322d825 */ /* 0x000fe200078e020a */
[----:B------:R-:W-:-:S02]  /*a500*/  @!P2 LEA.HI R36, R36, R36, RZ, 0x1 ;  /* 0x000000242424a211 */ /* 0x000fc400078f08ff */
[----:B------:R-:W-:Y:S01]  /*a510*/  ISETP.GE.AND P4, PT, R41, UR4, PT ;  /* 0x0000000429007c0c */ /* 0x000fe2000bf86270 */
[----:B------:R-:W-:Y:S01]  /*a520*/  VIADD R0, R19, 0x78 ;  /* 0x0000007813007836 */ /* 0x000fe20000000000 */
[----:B------:R2:W-:Y:S01]  /*a530*/  @!P5 ST.E.64 desc[UR40][R34.64], R128 ;  /* 0x000000802200d985 */ /* 0x0005e2000c101b28 */
[----:B------:R-:W-:Y:S01]  /*a540*/  ISETP.GE.AND P5, PT, R40, UR4, PT ;  /* 0x0000000428007c0c */ /* 0x000fe2000bfa6270 */
[--C-:B0-----:R-:W-:Y:S01]  /*a550*/  @!P0 IMAD.WIDE R16, R37, 0x4, R10.reuse ;  /* 0x0000000425108825 */ /* 0x101fe200078e020a */
[----:B------:R-:W-:Y:S02]  /*a560*/  @!P3 LEA.HI R38, R38, R38, RZ, 0x1 ;  /* 0x000000262626b211 */ /* 0x000fe400078f08ff */
[----:B------:R-:W-:Y:S01]  /*a570*/  ISETP.GE.AND P6, PT, R0, UR4, PT ;  /* 0x0000000400007c0c */ /* 0x000fe2000bfc6270 */
[----:B-1----:R-:W-:Y:S01]  /*a580*/  @!P1 IMAD.WIDE R28, R39, 0x4, R10 ;  /* 0x00000004271c9825 */ /* 0x002fe200078e020a */
[----:B------:R0:W-:Y:S01]  /*a590*/  @!P0 ST.E.64 desc[UR40][R16.64], R94 ;  /* 0x0000005e10008985 */ /* 0x0001e2000c101b28 */
[----:B------:R-:W-:-:S02]  /*a5a0*/  @!P3 LOP3.LUT R37, R38, 0xfffffffe, RZ, 0xc0, !PT ;  /* 0xfffffffe2625b812 */ /* 0x000fc400078ec0ff */
[----:B------:R-:W-:Y:S01]  /*a5b0*/  VIADD R18, R19, 0x80 ;  /* 0x0000008013127836 */ /* 0x000fe20000000000 */
[----:B------:R1:W-:Y:S01]  /*a5c0*/  @!P1 ST.E.64 desc[UR40][R28.64], R132 ;  /* 0x000000841c009985 */ /* 0x0003e2000c101b28 */
[----:B------:R-:W-:Y:S01]  /*a5d0*/  @!P4 LEA.HI R41, R41, R41, RZ, 0x1 ;  /* 0x000000292929c211 */ /* 0x000fe200078f08ff */
[C---:B------:R-:W-:Y:S01]  /*a5e0*/  VIADD R38, R19.reuse, 0x90 ;  /* 0x0000009013267836 */ /* 0x040fe20000000000 */
[----:B--2---:R-:W-:Y:S01]  /*a5f0*/  @!P2 LOP3.LUT R35, R36, 0xfffffffe, RZ, 0xc0, !PT ;  /* 0xfffffffe2423a812 */ /* 0x004fe200078ec0ff */
[----:B------:R-:W-:Y:S01]  /*a600*/  VIADD R36, R19, 0x88 ;  /* 0x0000008813247836 */ /* 0x000fe20000000000 */
[----:B------:R-:W-:Y:S02]  /*a610*/  ISETP.GE.AND P1, PT, R18, UR4, PT ;  /* 0x0000000412007c0c */ /* 0x000fe4000bf26270 */
[----:B------:R-:W-:Y:S01]  /*a620*/  @!P5 LEA.HI R40, R40, R40, RZ, 0x1 ;  /* 0x000000282828d211 */ /* 0x000fe200078f08ff */
[----:B------:R-:W-:Y:S01]  /*a630*/  @!P2 IMAD.WIDE R34, R35, 0x4, R10 ;  /* 0x000000042322a825 */ /* 0x000fe200078e020a */
[----:B------:R-:W-:-:S02]  /*a640*/  ISETP.GE.AND P0, PT, R36, UR4, PT ;  /* 0x0000000424007c0c */ /* 0x000fc4000bf06270 */
[----:B------:R-:W-:Y:S01]  /*a650*/  @!P5 LOP3.LUT R39, R40, 0xfffffffe, RZ, 0xc0, !PT ;  /* 0xfffffffe2827d812 */ /* 0x000fe200078ec0ff */
[--C-:B0-----:R-:W-:Y:S01]  /*a660*/  @!P3 IMAD.WIDE R16, R37, 0x4, R10.reuse ;  /* 0x000000042510b825 */ /* 0x101fe200078e020a */
[----:B------:R0:W-:Y:S01]  /*a670*/  @!P2 ST.E.64 desc[UR40][R34.64], R50 ;  /* 0x000000322200a985 */ /* 0x0001e2000c101b28 */
[----:B------:R-:W-:Y:S02]  /*a680*/  @!P6 LEA.HI R0, R0, R0, RZ, 0x1 ;  /* 0x000000000000e211 */ /* 0x000fe400078f08ff */
[----:B-1----:R-:W-:Y:S01]  /*a690*/  @!P5 IMAD.WIDE R28, R39, 0x4, R10 ;  /* 0x00000004271cd825 */ /* 0x002fe200078e020a */
[----:B------:R1:W-:Y:S01]  /*a6a0*/  @!P3 ST.E.64 desc[UR40][R16.64], R2 ;  /* 0x000000021000b985 */ /* 0x0003e2000c101b28 */
[----:B------:R-:W-:Y:S02]  /*a6b0*/  @!P1 LEA.HI R18, R18, R18, RZ, 0x1 ;  /* 0x0000001212129211 */ /* 0x000fe400078f08ff */
[----:B------:R-:W-:Y:S01]  /*a6c0*/  @!P6 LOP3.LUT R37, R0, 0xfffffffe, RZ, 0xc0, !PT ;  /* 0xfffffffe0025e812 */ /* 0x000fe200078ec0ff */
[----:B------:R2:W-:Y:S01]  /*a6d0*/  @!P5 ST.E.64 desc[UR40][R28.64], R134 ;  /* 0x000000861c00d985 */ /* 0x0005e2000c101b28 */
[----:B------:R-:W-:Y:S01]  /*a6e0*/  @!P0 LEA.HI R36, R36, R36, RZ, 0x1 ;  /* 0x0000002424248211 */ /* 0x000fe200078f08ff */
[C---:B------:R-:W-:Y:S01]  /*a6f0*/  VIADD R0, R19.reuse, 0x98 ;  /* 0x0000009813007836 */ /* 0x040fe20000000000 */
[----:B------:R-:W-:Y:S01]  /*a700*/  ISETP.GE.AND P2, PT, R38, UR4, PT ;  /* 0x0000000426007c0c */ /* 0x000fe2000bf46270 */
[----:B------:R-:W-:Y:S01]  /*a710*/  VIADD R39, R19, 0xa0 ;  /* 0x000000a013277836 */ /* 0x000fe20000000000 */
[----:B0-----:R-:W-:-:S02]  /*a720*/  @!P4 LOP3.LUT R35, R41, 0xfffffffe, RZ, 0xc0, !PT ;  /* 0xfffffffe2923c812 */ /* 0x001fc400078ec0ff */
[----:B------:R-:W-:Y:S02]  /*a730*/  ISETP.GE.AND P3, PT, R0, UR4, PT ;  /* 0x0000000400007c0c */ /* 0x000fe4000bf66270 */
[----:B-1----:R-:W-:Y:S01]  /*a740*/  @!P1 LOP3.LUT R17, R18, 0xfffffffe, RZ, 0xc0, !PT ;  /* 0xfffffffe12119812 */ /* 0x002fe200078ec0ff */
[----:B------:R-:W-:Y:S01]  /*a750*/  @!P4 IMAD.WIDE R34, R35, 0x4, R10 ;  /* 0x000000042322c825 */ /* 0x000fe200078e020a */
[----:B--2---:R-:W-:-:S03]  /*a760*/  @!P0 LOP3.LUT R29, R36, 0xfffffffe, RZ, 0xc0, !PT ;  /* 0xfffffffe241d8812 */ /* 0x004fc600078ec0ff */
[----:B------:R-:W-:Y:S01]  /*a770*/  VIADD R18, R19, 0xa8 ;  /* 0x000000a813127836 */ /* 0x000fe20000000000 */
[----:B------:R0:W-:Y:S01]  /*a780*/  @!P4 ST.E.64 desc[UR40][R34.64], R6 ;  /* 0x000000062200c985 */ /* 0x0001e2000c101b28 */
[--C-:B------:R-:W-:Y:S01]  /*a790*/  @!P6 IMAD.WIDE R2, R37, 0x4, R10.reuse ;  /* 0x000000042502e825 */ /* 0x100fe200078e020a */
[----:B------:R-:W-:Y:S02]  /*a7a0*/  ISETP.GE.AND P4, PT, R39, UR4, PT ;  /* 0x0000000427007c0c */ /* 0x000fe4000bf86270 */
[----:B------:R-:W-:Y:S01]  /*a7b0*/  ISETP.GE.AND P5, PT, R18, UR4, PT ;  /* 0x0000000412007c0c */ /* 0x000fe2000bfa6270 */
[----:B------:R-:W-:Y:S01]  /*a7c0*/  VIADD R28, R19, 0xb0 ;  /* 0x000000b0131c7836 */ /* 0x000fe20000000000 */
[----:B------:R1:W-:Y:S01]  /*a7d0*/  @!P6 ST.E.64 desc[UR40][R2.64], R54 ;  /* 0x000000360200e985 */ /* 0x0003e2000c101b28 */
[----:B------:R-:W-:Y:S02]  /*a7e0*/  @!P2 LEA.HI R38, R38, R38, RZ, 0x1 ;  /* 0x000000262626a211 */ /* 0x000fe400078f08ff */
[----:B------:R-:W-:Y:S01]  /*a7f0*/  @!P3 LEA.HI R0, R0, R0, RZ, 0x1 ;  /* 0x000000000000b211 */ /* 0x000fe200078f08ff */
[----:B0-----:R-:W-:-:S05]  /*a800*/  @!P1 IMAD.WIDE R6, R17, 0x4, R10 ;  /* 0x0000000411069825 */ /* 0x001fca00078e020a */
[----:B------:R-:W-:Y:S02]  /*a810*/  @!P4 LEA.HI R39, R39, R39, RZ, 0x1 ;  /* 0x000000272727c211 */ /* 0x000fe400078f08ff */
[----:B------:R-:W-:Y:S01]  /*a820*/  @!P5 LEA.HI R18, R18, R18, RZ, 0x1 ;  /* 0x000000121212d211 */ /* 0x000fe200078f08ff */
[--C-:B------:R-:W-:Y:S01]  /*a830*/  @!P0 IMAD.WIDE R16, R29, 0x4, R10.reuse ;  /* 0x000000041d108825 */ /* 0x100fe200078e020a */
[----:B------:R0:W-:Y:S01]  /*a840*/  @!P1 ST.E.64 desc[UR40][R6.64], R56 ;  /* 0x0000003806009985 */ /* 0x0001e2000c101b28 */
[----:B------:R-:W-:Y:S02]  /*a850*/  ISETP.GE.AND P1, PT, R28, UR4, PT ;  /* 0x000000041c007c0c */ /* 0x000fe4000bf26270 */
[C---:B------:R-:W-:Y:S01]  /*a860*/  VIADD R34, R19.reuse, 0xb8 ;  /* 0x000000b813227836 */ /* 0x040fe20000000000 */
[----:B------:R2:W-:Y:S01]  /*a870*/  @!P0 ST.E.64 desc[UR40][R16.64], R58 ;  /* 0x0000003a10008985 */ /* 0x0005e2000c101b28 */
[----:B-1----:R-:W-:Y:S02]  /*a880*/  @!P2 LOP3.LUT R3, R38, 0xfffffffe, RZ, 0xc0, !PT ;  /* 0xfffffffe2603a812 */ /* 0x002fe400078ec0ff */
[----:B------:R-:W-:Y:S01]  /*a890*/  @!P5 LOP3.LUT R29, R18, 0xfffffffe, RZ, 0xc0, !PT ;  /* 0xfffffffe121dd812 */ /* 0x000fe200078ec0ff */
[----:B------:R-:W-:Y:S01]  /*a8a0*/  VIADD R18, R19, 0xc0 ;  /* 0x000000c013127836 */ /* 0x000fe20000000000 */
[----:B------:R-:W-:Y:S01]  /*a8b0*/  ISETP.GE.AND P0, PT, R34, UR4, PT ;  /* 0x0000000422007c0c */ /* 0x000fe2000bf06270 */
[----:B------:R-:W-:Y:S01]  /*a8c0*/  @!P2 IMAD.WIDE R2, R3, 0x4, R10 ;  /* 0x000000040302a825 */ /* 0x000fe200078e020a */
[----:B0-----:R-:W-:-:S04]  /*a8d0*/  @!P3 LOP3.LUT R7, R0, 0xfffffffe, RZ, 0xc0, !PT ;  /* 0xfffffffe0007b812 */ /* 0x001fc800078ec0ff */
[----:B------:R0:W-:Y:S01]  /*a8e0*/  @!P2 ST.E.64 desc[UR40][R2.64], R136 ;  /* 0x000000880200a985 */ /* 0x0001e2000c101b28 */
[----:B------:R-:W-:Y:S01]  /*a8f0*/  @!P1 LEA.HI R0, R28, R28, RZ, 0x1 ;  /* 0x0000001c1c009211 */ /* 0x000fe200078f08ff */
[--C-:B------:R-:W-:Y:S01]  /*a900*/  @!P5 IMAD.WIDE R28, R29, 0x4, R10.reuse ;  /* 0x000000041d1cd825 */ /* 0x100fe200078e020a */
[----:B--2---:R-:W-:Y:S02]  /*a910*/  @!P4 LOP3.LUT R17, R39, 0xfffffffe, RZ, 0xc0, !PT ;  /* 0xfffffffe2711c812 */ /* 0x004fe400078ec0ff */
[----:B------:R-:W-:Y:S01]  /*a920*/  @!P1 LOP3.LUT R35, R0, 0xfffffffe, RZ, 0xc0, !PT ;  /* 0xfffffffe00239812 */ /* 0x000fe200078ec0ff */
[--C-:B------:R-:W-:Y:S01]  /*a930*/  @!P3 IMAD.WIDE R6, R7, 0x4, R10.reuse ;  /* 0x000000040706b825 */ /* 0x100fe200078e020a */
[----:B------:R-:W-:Y:S02]  /*a940*/  @!P0 LEA.HI R34, R34, R34, RZ, 0x1 ;  /* 0x0000002222228211 */ /* 0x000fe400078f08ff */
[----:B------:R-:W-:Y:S01]  /*a950*/  ISETP.GE.AND P2, PT, R18, UR4, PT ;  /* 0x0000000412007c0c */ /* 0x000fe2000bf46270 */
[----:B------:R-:W-:Y:S01]  /*a960*/  @!P4 IMAD.WIDE R16, R17, 0x4, R10 ;  /* 0x000000041110c825 */ /* 0x000fe200078e020a */
[----:B------:R-:W-:Y:S01]  /*a970*/  @!P0 LOP3.LUT R37, R34, 0xfffffffe, RZ, 0xc0, !PT ;  /* 0xfffffffe22258812 */ /* 0x000fe200078ec0ff */
[----:B------:R1:W-:Y:S02]  /*a980*/  @!P3 ST.E.64 desc[UR40][R6.64], R140 ;  /* 0x0000008c0600b985 */ /* 0x0003e4000c101b28 */
[----:B------:R-:W-:-:S02]  /*a990*/  VIADD R0, R19, 0xc8 ;  /* 0x000000c813007836 */ /* 0x000fc40000000000 */
[----:B------:R2:W-:Y:S01]  /*a9a0*/  @!P4 ST.E.64 desc[UR40][R16.64], R12 ;  /* 0x0000000c1000c985 */ /* 0x0005e2000c101b28 */
[--C-:B0-----:R-:W-:Y:S02]  /*a9b0*/  @!P1 IMAD.WIDE R2, R35, 0x4, R10.reuse ;  /* 0x0000000423029825 */ /* 0x101fe400078e020a */
[----:B------:R-:W-:Y:S01]  /*a9c0*/  ISETP.GE.AND P3, PT, R0, UR4, PT ;  /* 0x0000000400007c0c */ /* 0x000fe2000bf66270 */
[----:B------:R0:W-:Y:S02]  /*a9d0*/  @!P5 ST.E.64 desc[UR40][R28.64], R14 ;  /* 0x0000000e1c00d985 */ /* 0x0001e4000c101b28 */
[----:B------:R-:W-:Y:S02]  /*a9e0*/  @!P2 LEA.HI R18, R18, R18, RZ, 0x1 ;  /* 0x000000121212a211 */ /* 0x000fe400078f08ff */
[----:B------:R-:W-:Y:S01]  /*a9f0*/  @!P1 ST.E.64 desc[UR40][R2.64], R20 ;  /* 0x0000001402009985 */ /* 0x000fe2000c101b28 */
[----:B-1----:R-:W-:-:S04]  /*aa00*/  @!P0 IMAD.WIDE R6, R37, 0x4, R10 ;  /* 0x0000000425068825 */ /* 0x002fc800078e020a */
[C---:B--2---:R-:W-:Y:S01]  /*aa10*/  VIADD R12, R19.reuse, 0xd0 ;  /* 0x000000d0130c7836 */ /* 0x044fe20000000000 */
[----:B------:R1:W-:Y:S01]  /*aa20*/  @!P0 ST.E.64 desc[UR40][R6.64], R46 ;  /* 0x0000002e06008985 */ /* 0x0003e2000c101b28 */
[C---:B------:R-:W-:Y:S01]  /*aa30*/  VIADD R16, R19.reuse, 0xe8 ;  /* 0x000000e813107836 */ /* 0x040fe20000000000 */
[----:B------:R-:W-:Y:S01]  /*aa40*/  @!P3 LEA.HI R0, R0, R0, RZ, 0x1 ;  /* 0x000000000000b211 */ /* 0x000fe200078f08ff */
[C---:B0-----:R-:W-:Y:S01]  /*aa50*/  VIADD R14, R19.reuse, 0xd8 ;  /* 0x000000d8130e7836 */ /* 0x041fe20000000000 */
[----:B------:R-:W-:Y:S01]  /*aa60*/  ISETP.GE.AND P1, PT, R12, UR4, PT ;  /* 0x000000040c007c0c */ /* 0x000fe2000bf26270 */
[C---:B------:R-:W-:Y:S01]  /*aa70*/  VIADD R15, R19.reuse, 0xe0 ;  /* 0x000000e0130f7836 */ /* 0x040fe20000000000 */
[----:B------:R-:W-:Y:S01]  /*aa80*/  ISETP.GE.AND P5, PT, R16, UR4, PT ;  /* 0x0000000410007c0c */ /* 0x000fe2000bfa6270 */
[C---:B------:R-:W-:Y:S01]  /*aa90*/  VIADD R17, R19.reuse, 0xf0 ;  /* 0x000000f013117836 */ /* 0x040fe20000000000 */
[----:B------:R-:W-:Y:S01]  /*aaa0*/  ISETP.GE.AND P0, PT, R14, UR4, PT ;  /* 0x000000040e007c0c */ /* 0x000fe2000bf06270 */
[----:B------:R-:W-:Y:S01]  /*aab0*/  VIADD R19, R19, 0xf8 ;  /* 0x000000f813137836 */ /* 0x000fe20000000000 */
[----:B------:R-:W-:-:S02]  /*aac0*/  ISETP.GE.AND P4, PT, R15, UR4, PT ;  /* 0x000000040f007c0c */ /* 0x000fc4000bf86270 */
[----:B------:R-:W-:Y:S02]  /*aad0*/  ISETP.GE.AND P6, PT, R17, UR4, PT ;  /* 0x0000000411007c0c */ /* 0x000fe4000bfc6270 */
[----:B------:R-:W-:Y:S02]  /*aae0*/  @!P2 LOP3.LUT R13, R18, 0xfffffffe, RZ, 0xc0, !PT ;  /* 0xfffffffe120da812 */ /* 0x000fe400078ec0ff */
[----:B-1----:R-:W-:Y:S02]  /*aaf0*/  @!P3 LOP3.LUT R7, R0, 0xfffffffe, RZ, 0xc0, !PT ;  /* 0xfffffffe0007b812 */ /* 0x002fe400078ec0ff */
[----:B------:R-:W-:Y:S01]  /*ab00*/  @!P1 LEA.HI R12, R12, R12, RZ, 0x1 ;  /* 0x0000000c0c0c9211 */ /* 0x000fe200078f08ff */
[--C-:B------:R-:W-:Y:S01]  /*ab10*/  @!P2 IMAD.WIDE R2, R13, 0x4, R10.reuse ;  /* 0x000000040d02a825 */ /* 0x100fe200078e020a */
[----:B------:R-:W-:Y:S02]  /*ab20*/  @!P5 LEA.HI R16, R16, R16, RZ, 0x1 ;  /* 0x000000101010d211 */ /* 0x000fe400078f08ff */
[----:B------:R-:W-:Y:S01]  /*ab30*/  @!P0 LEA.HI R14, R14, R14, RZ, 0x1 ;  /* 0x0000000e0e0e8211 */ /* 0x000fe200078f08ff */
[----:B------:R-:W-:Y:S01]  /*ab40*/  @!P3 IMAD.WIDE R6, R7, 0x4, R10 ;  /* 0x000000040706b825 */ /* 0x000fe200078e020a */
[----:B------:R-:W-:Y:S01]  /*ab50*/  @!P4 LEA.HI R0, R15, R15, RZ, 0x1 ;  /* 0x0000000f0f00c211 */ /* 0x000fe200078f08ff */
[----:B------:R0:W-:Y:S01]  /*ab60*/  @!P2 ST.E.64 desc[UR40][R2.64], R22 ;  /* 0x000000160200a985 */ /* 0x0001e2000c101b28 */
[----:B------:R-:W-:-:S02]  /*ab70*/  @!P1 LOP3.LUT R13, R12, 0xfffffffe, RZ, 0xc0, !PT ;  /* 0xfffffffe0c0d9812 */ /* 0x000fc400078ec0ff */
[----:B------:R-:W-:Y:S01]  /*ab80*/  @!P6 LEA.HI R18, R17, R17, RZ, 0x1 ;  /* 0x000000111112e211 */ /* 0x000fe200078f08ff */
[----:B------:R1:W-:Y:S01]  /*ab90*/  @!P3 ST.E.64 desc[UR40][R6.64], R24 ;  /* 0x000000180600b985 */ /* 0x0003e2000c101b28 */
[----:B------:R-:W-:Y:S01]  /*aba0*/  @!P0 LOP3.LUT R15, R14, 0xfffffffe, RZ, 0xc0, !PT ;  /* 0xfffffffe0e0f8812 */ /* 0x000fe200078ec0ff */
[--C-:B------:R-:W-:Y:S01]  /*abb0*/  @!P1 IMAD.WIDE R12, R13, 0x4, R10.reuse ;  /* 0x000000040d0c9825 */ /* 0x100fe200078e020a */
[----:B------:R-:W-:Y:S02]  /*abc0*/  @!P4 LOP3.LUT R17, R0, 0xfffffffe, RZ, 0xc0, !PT ;  /* 0xfffffffe0011c812 */ /* 0x000fe400078ec0ff */
[----:B------:R-:W-:Y:S01]  /*abd0*/  @!P5 LOP3.LUT R21, R16, 0xfffffffe, RZ, 0xc0, !PT ;  /* 0xfffffffe1015d812 */ /* 0x000fe200078ec0ff */
[--C-:B------:R-:W-:Y:S01]  /*abe0*/  @!P0 IMAD.WIDE R14, R15, 0x4, R10.reuse ;  /* 0x000000040f0e8825 */ /* 0x100fe200078e020a */
[----:B------:R2:W-:Y:S01]  /*abf0*/  @!P1 ST.E.64 desc[UR40][R12.64], R32 ;  /* 0x000000200c009985 */ /* 0x0005e2000c101b28 */
[----:B0-----:R-:W-:Y:S02]  /*ac00*/  @!P6 LOP3.LUT R23, R18, 0xfffffffe, RZ, 0xc0, !PT ;  /* 0xfffffffe1217e812 */ /* 0x001fe400078ec0ff */
[----:B------:R-:W-:Y:S01]  /*ac10*/  @!P4 IMAD.WIDE R2, R17, 0x4, R10 ;  /* 0x000000041102c825 */ /* 0x000fe200078e020a */
[----:B------:R2:W-:Y:S01]  /*ac20*/  @!P0 ST.E.64 desc[UR40][R14.64], R30 ;  /* 0x0000001e0e008985 */ /* 0x0005e2000c101b28 */
[----:B------:R-:W-:-:S02]  /*ac30*/  ISETP.GE.AND P0, PT, R19, UR4, PT ;  /* 0x0000000413007c0c */ /* 0x000fc4000bf06270 */
[--C-:B-1----:R-:W-:Y:S01]  /*ac40*/  @!P5 IMAD.WIDE R6, R21, 0x4, R10.reuse ;  /* 0x000000041506d825 */ /* 0x102fe200078e020a */
[----:B------:R2:W-:Y:S03]  /*ac50*/  @!P4 ST.E.64 desc[UR40][R2.64], R26 ;  /* 0x0000001a0200c985 */ /* 0x0005e6000c101b28 */
[----:B------:R-:W-:Y:S01]  /*ac60*/  @!P6 IMAD.WIDE R16, R23, 0x4, R10 ;  /* 0x000000041710e825 */ /* 0x000fe200078e020a */
[----:B------:R2:W-:Y:S04]  /*ac70*/  @!P5 ST.E.64 desc[UR40][R6.64], R138 ;  /* 0x0000008a0600d985 */ /* 0x0005e8000c101b28 */
[----:B------:R2:W-:Y:S02]  /*ac80*/  @!P6 ST.E.64 desc[UR40][R16.64], R4 ;  /* 0x000000041000e985 */ /* 0x0005e4000c101b28 */
[----:B------:R-:W-:Y:S05]  /*ac90*/  @P0 BRA `(.L_x_10) ;  /* 0x0000004400840947 */ /* 0x000fea0003800000 */
[----:B------:R-:W-:-:S04]  /*aca0*/  LEA.HI R19, R19, R19, RZ, 0x1 ;  /* 0x0000001313137211 */ /* 0x000fc800078f08ff */
[----:B------:R-:W-:-:S05]  /*acb0*/  LOP3.LUT R19, R19, 0xfffffffe, RZ, 0xc0, !PT ;  /* 0xfffffffe13137812 */ /* 0x000fca00078ec0ff */
[----:B------:R-:W-:-:S05]  /*acc0*/  IMAD.WIDE R10, R19, 0x4, R10 ;  /* 0x00000004130a7825 */ /* 0x000fca00078e020a */
[----:B------:R1:W-:Y:S01]  /*acd0*/  ST.E.64 desc[UR40][R10.64], R8 ;  /* 0x000000080a007985 */ /* 0x0003e2000c101b28 */
[----:B------:R-:W-:Y:S05]  /*ace0*/  BRA `(.L_x_10) ;  /* 0x0000004400707947 */ /* 0x000fea0003800000 */
.L_x_35:
[----:B------:R-:W0:Y:S02]  /*acf0*/  S2R R0, SR_TID.X ;  /* 0x0000000000007919 */ /* 0x000e240000002100 */
[----:B0-----:R-:W-:-:S05]  /*ad00*/  VIADD R2, R0, 0xffffff80 ;  /* 0xffffff8000027836 */ /* 0x001fca0000000000 */
[----:B------:R-:W-:-:S13]  /*ad10*/  ISETP.GT.AND P0, PT, R2, 0x7f, PT ;  /* 0x0000007f0200780c */ /* 0x000fda0003f04270 */
[----:B------:R-:W-:Y:S05]  /*ad20*/  @P0 BRA `(.L_x_10) ;  /* 0x0000004400600947 */ /* 0x000fea0003800000 */
[----:B------:R-:W0:Y:S01]  /*ad30*/  S2R R3, SR_CTAID.X ;  /* 0x0000000000037919 */ /* 0x000e220000002500 */
[----:B------:R-:W1:Y:S01]  /*ad40*/  LDC R6, c[0x0][0xbe8] ;  /* 0x0002fa00ff067b82 */ /* 0x000e620000000800 */
[----:B------:R-:W-:Y:S01]  /*ad50*/  ULDC UR4, c[0x0][0xa88] ;  /* 0x0002a20000047ab9 */ /* 0x000fe20000000800 */
[----:B0-----:R-:W-:Y:S02]  /*ad60*/  IMAD R0, R3, 0x80, R0 ;  /* 0x0000008003007824 */ /* 0x001fe400078e0200 */
[----:B-1----:R-:W-:Y:S02]  /*ad70*/  IMAD R3, R6, UR4, RZ ;  /* 0x0000000406037c24 */ /* 0x002fe4000f8e02ff */
[----:B------:R-:W-:-:S05]  /*ad80*/  VIADD R0, R0, 0xffffff80 ;  /* 0xffffff8000007836 */ /* 0x000fca0000000000 */
[----:B------:R-:W-:-:S13]  /*ad90*/  ISETP.GE.AND P0, PT, R0, R3, PT ;  /* 0x000000030000720c */ /* 0x000fda0003f06270 */
[----:B------:R-:W-:Y:S05]  /*ada0*/  @P0 BRA `(.L_x_10) ;  /* 0x0000004400400947 */ /* 0x000fea0003800000 */
[----:B------:R-:W-:Y:S01]  /*adb0*/  ISETP.NE.AND P0, PT, R6, 0x1, PT ;  /* 0x000000010600780c */ /* 0x000fe20003f05270 */
[----:B------:R-:W0:Y:S01]  /*adc0*/  LDC.64 R12, c[0x0][0xbd8] ;  /* 0x0002f600ff0c7b82 */ /* 0x000e220000000a00 */
[----:B------:R-:W-:Y:S01]  /*add0*/  SHF.R.S32.HI R5, RZ, 0x1f, R16 ;  /* 0x0000001fff057819 */ /* 0x000fe20000011410 */
[----:B------:R-:W-:Y:S02]  /*ade0*/  ULDC.64 UR4, c[0x0][0xbd0] ;  /* 0x0002f40000047ab9 */ /* 0x000fe40000000a00 */
[----:B------:R-:W-:-:S04]  /*adf0*/  IMAD.WIDE.U32 R2, R16, UR4, RZ ;  /* 0x0000000410027c25 */ /* 0x000fc8000f8e00ff */
[----:B------:R-:W1:Y:S01]  /*ae00*/  S2UR UR6, SR_CTAID.Y ;  /* 0x00000000000679c3 */ /* 0x000e620000002600 */
[----:B------:R-:W-:-:S04]  /*ae10*/  IMAD R5, R5, UR4, RZ ;  /* 0x0000000405057c24 */ /* 0x000fc8000f8e02ff */
[----:B------:R-:W-:Y:S01]  /*ae20*/  IMAD R5, R16, UR5, R5 ;  /* 0x0000000510057c24 */ /* 0x000fe2000f8e0205 */
[----:B------:R-:W-:Y:S01]  /*ae30*/  ULDC.64 UR4, c[0x0][0xbe0] ;  /* 0x0002f80000047ab9 */ /* 0x000fe20000000a00 */
[----:B------:R-:W-:Y:S01]  /*ae40*/  IMAD.MOV R16, RZ, RZ, -R16 ;  /* 0x000000ffff107224 */ /* 0x000fe200078e0a10 */
[----:B------:R-:W2:Y:S01]  /*ae50*/  @P0 LDC R9, c[0x0][0xbec] ;  /* 0x0002fb00ff090b82 */ /* 0x000ea20000000800 */
[----:B------:R-:W-:Y:S02]  /*ae60*/  IMAD.IADD R3, R3, 0x1, R5 ;  /* 0x0000000103037824 */ /* 0x000fe400078e0205 */
[----:B------:R-:W-:-:S05]  /*ae70*/  IMAD.MOV.U32 R5, RZ, RZ, R0 ;  /* 0x000000ffff057224 */ /* 0x000fca00078e0000 */
[----:B------:R-:W1:Y:S01]  /*ae80*/  LDC R7, c[0x0][0xc50] ;  /* 0x00031400ff077b82 */ /* 0x000e620000000800 */
[C---:B0-----:R-:W-:Y:S02]  /*ae90*/  IMAD R8, R12.reuse, UR38, RZ ;  /* 0x000000260c087c24 */ /* 0x041fe4000f8e02ff */
[----:B------:R-:W-:-:S04]  /*aea0*/  IMAD.WIDE.U32 R2, R12, UR39, R2 ;  /* 0x000000270c027c25 */ /* 0x000fc8000f8e0002 */
[----:B------:R-:W-:Y:S01]  /*aeb0*/  IMAD R13, R13, UR39, R8 ;  /* 0x000000270d0d7c24 */ /* 0x000fe2000f8e0208 */
[----:B------:R-:W0:Y:S03]  /*aec0*/  @P0 LDC R11, c[0x0][0xbf0] ;  /* 0x0002fc00ff0b0b82 */ /* 0x000e260000000800 */
[----:B------:R-:W-:Y:S02]  /*aed0*/  IMAD.IADD R3, R13, 0x1, R3 ;  /* 0x000000010d037824 */ /* 0x000fe400078e0203 */
[----:B--2---:R-:W-:-:S04]  /*aee0*/  @P0 IMAD.HI.U32 R4, R0, R9, RZ ;  /* 0x0000000900040227 */ /* 0x004fc800078e00ff */
[----:B-1----:R-:W-:-:S04]  /*aef0*/  IMAD R9, R7, R16, UR6 ;  /* 0x0000000607097e24 */ /* 0x002fc8000f8e0210 */
[----:B------:R-:W-:Y:S01]  /*af00*/  IMAD.WIDE.U32 R2, R9, UR4, R2 ;  /* 0x0000000409027c25 */ /* 0x000fe2000f8e0002 */
[----:B0-----:R-:W-:Y:S02]  /*af10*/  @P0 SHF.R.U32.HI R5, RZ, R11, R4 ;  /* 0x0000000bff050219 */ /* 0x001fe40000011604 */
[----:B------:R-:W-:Y:S02]  /*af20*/  SHF.R.S32.HI R4, RZ, 0x1f, R9 ;  /* 0x0000001fff047819 */ /* 0x000fe40000011409 */
[----:B------:R-:W-:Y:S01]  /*af30*/  IADD3 R2, P0, R5, R2, RZ ;  /* 0x0000000205027210 */ /* 0x000fe20007f1e0ff */
[----:B------:R-:W-:Y:S02]  /*af40*/  IMAD.MOV R7, RZ, RZ, -R5 ;  /* 0x000000ffff077224 */ /* 0x000fe400078e0a05 */
[----:B------:R-:W-:Y:S02]  /*af50*/  IMAD R4, R4, UR4, RZ ;  /* 0x0000000404047c24 */ /* 0x000fe4000f8e02ff */
[----:B------:R-:W-:-:S02]  /*af60*/  IMAD R7, R6, R7, R0 ;  /* 0x0000000706077224 */ /* 0x000fc400078e0200 */
[----:B------:R-:W-:Y:S01]  /*af70*/  IMAD R4, R9, UR5, R4 ;  /* 0x0000000509047c24 */ /* 0x000fe2000f8e0204 */
[----:B------:R-:W-:Y:S01]  /*af80*/  SHF.R.S32.HI R9, RZ, 0x1f, R5 ;  /* 0x0000001fff097819 */ /* 0x000fe20000011405 */
[----:B------:R-:W-:Y:S01]  /*af90*/  ULDC.64 UR4, c[0x0][0xbc8] ;  /* 0x0002f20000047ab9 */ /* 0x000fe20000000a00 */
[----:B------:R-:W-:Y:S02]  /*afa0*/  SHF.R.S32.HI R0, RZ, 0x1f, R7 ;  /* 0x0000001fff007819 */ /* 0x000fe40000011407 */
[----:B------:R-:W-:-:S03]  /*afb0*/  IADD3.X R3, R9, R3, R4, P0, !PT ;  /* 0x0000000309037210 */ /* 0x000fc600007fe404 */
[----:B------:R-:W-:Y:S02]  /*afc0*/  IMAD R0, R0, UR4, RZ ;  /* 0x0000000400007c24 */ /* 0x000fe4000f8e02ff */
[----:B------:R-:W-:-:S04]  /*afd0*/  IMAD.WIDE.U32 R2, R7, UR4, R2 ;  /* 0x0000000407027c25 */ /* 0x000fc8000f8e0002 */
[----:B------:R-:W-:Y:S01]  /*afe0*/  IMAD R5, R7, UR5, R0 ;  /* 0x0000000507057c24 */ /* 0x000fe2000f8e0200 */
[----:B------:R-:W-:Y:S02]  /*aff0*/  ULDC.64 UR4, c[0x0][0xba8] ;  /* 0x0002ea0000047ab9 */ /* 0x000fe40000000a00 */
[----:B------:R-:W-:Y:S01]  /*b000*/  LEA R4, P0, R2, UR4, 0x2 ;  /* 0x0000000402047c11 */ /* 0x000fe2000f8010ff */
[----:B------:R-:W-:-:S05]  /*b010*/  IMAD.IADD R3, R3, 0x1, R5 ;  /* 0x0000000103037824 */ /* 0x000fca00078e0205 */
[----:B------:R-:W-:Y:S01]  /*b020*/  LEA.HI.X R5, R2, UR5, R3, 0x2, P0 ;  /* 0x0000000502057c11 */ /* 0x000fe200080f1403 */
[----:B------:R-:W-:-:S05]  /*b030*/  IMAD.MOV.U32 R3, RZ, RZ, -0x800000 ;  /* 0xff800000ff037424 */ /* 0x000fca00078e00ff */
[----:B------:R0:W-:Y:S01]  /*b040*/  STG.E desc[UR40][R4.64], R3 ;  /* 0x0000000304007986 */ /* 0x0001e2000c101928 */
[----:B------:R-:W-:Y:S05]  /*b050*/  BRA `(.L_x_10) ;  /* 0x0000004000947947 */ /* 0x000fea0003800000 */
.L_x_8:
[----:B------:R-:W-:-:S08]  /*b060*/  NOP ;  /* 0x0000000000007918 */ /* 0x000fd00000000000 */
[----:B--2---:R-:W0:-:S00]  /*b070*/  USETMAXREG.DEALLOC.CTAPOOL 0x18 ;  /* 0x00000018000079c8 */ /* 0x004e0000080e0500 */
[----:B0-----:R-:W-:Y:S01]  /*b080*/  LOP3.LUT R0, R0, 0x3, RZ, 0xc0, !PT ;  /* 0x0000000300007812 */ /* 0x001fe200078ec0ff */
[----:B------:R-:W0:Y:S05]  /*b090*/  S2R R17, SR_CTAID.Z ;  /* 0x0000000000117919 */ /* 0x000e2a0000002700 */
[----:B------:R-:W1:Y:S01]  /*b0a0*/  S2UR UR6, SR_CTAID.Y ;  /* 0x00000000000679c3 */ /* 0x000e620000002600 */
[----:B------:R-:W2:Y:S02]  /*b0b0*/  SHFL.IDX PT, R0, R0, RZ, 0x1f ;  /* 0x00001fff00007589 */ /* 0x000ea400000e0000 */
[----:B--2---:R-:W-:-:S13]  /*b0c0*/  ISETP.NE.AND P0, PT, R0, RZ, PT ;  /* 0x000000ff0000720c */ /* 0x004fda0003f05270 */
[----:B01----:R-:W-:Y:S05]  /*b0d0*/  @!P0 BRA `(.L_x_38) ;  /* 0x0000000000288947 */ /* 0x003fea0003800000 */
[----:B------:R-:W-:Y:S01]  /*b0e0*/  ULDC UR7, c[0x0][0xc50] ;  /* 0x0003140000077ab9 */ /* 0x000fe20000000800 */
[----:B------:R-:W-:Y:S01]  /*b0f0*/  UMOV UR36, UR6 ;  /* 0x0000000600247c82 */ /* 0x000fe20008000000 */
[----:B------:R-:W-:-:S06]  /*b100*/  UISETP.NE.AND UP0, UPT, UR7, 0x1, UPT ;  /* 0x000000010700788c */ /* 0x000fcc000bf05270 */
[----:B------:R-:W-:-:S13]  /*b110*/  PLOP3.LUT P0, PT, PT, PT, UP0, 0x80, 0x0 ;  /* 0x000000000000781c */ /* 0x000fda0003f0f008 */
[----:B------:R-:W-:Y:S05]  /*b120*/  @!P0 BRA `(.L_x_39) ;  /* 0x0000000000308947 */ /* 0x000fea0003800000 */
[----:B------:R-:W-:Y:S01]  /*b130*/  ULDC UR4, c[0x0][0xc54] ;  /* 0x0003150000047ab9 */ /* 0x000fe20000000800 */
[----:B------:R-:W-:Y:S01]  /*b140*/  ULDC UR36, c[0x0][0xc58] ;  /* 0x0003160000247ab9 */ /* 0x000fe20000000800 */
[----:B------:R-:W-:-:S04]  /*b150*/  UIMAD.WIDE.U32 UR4, UR6, UR4, URZ ;  /* 0x00000004060472a5 */ /* 0x000fc8000f8e003f */
[----:B------:R-:W-:Y:S01]  /*b160*/  USHF.R.U32.HI UR36, URZ, UR36, UR5 ;  /* 0x000000243f247299 */ /* 0x000fe20008011605 */
[----:B------:R-:W-:Y:S11]  /*b170*/  BRA `(.L_x_39) ;  /* 0x00000000001c7947 */ /* 0x000ff60003800000 */
.L_x_38:
[----:B------:R-:W-:Y:S01]  /*b180*/  ULDC UR7, c[0x0][0xc50] ;  /* 0x0003140000077ab9 */ /* 0x000fe20000000800 */
[----:B------:R-:W-:Y:S01]  /*b190*/  UMOV UR36, UR6 ;  /* 0x0000000600247c82 */ /* 0x000fe20008000000 */
[----:B------:R-:W-:-:S11]  /*b1a0*/  UISETP.NE.AND UP0, UPT, UR7, 0x1, UPT ;  /* 0x000000010700788c */ /* 0x000fd6000bf05270 */
[----:B------:R-:W-:Y:S01]  /*b1b0*/  @UP0 ULDC UR4, c[0x0][0xc54] ;  /* 0x0003150000040ab9 */ /* 0x000fe20000000800 */
[----:B------:R-:W-:Y:S01]  /*b1c0*/  @UP0 ULDC UR8, c[0x0][0xc58] ;  /* 0x0003160000080ab9 */ /* 0x000fe20000000800 */
[----:B------:R-:W-:-:S04]  /*b1d0*/  UIMAD.WIDE.U32 UR4, UR6, UR4, URZ ;  /* 0x00000004060472a5 */ /* 0x000fc8000f8e003f */
[----:B------:R-:W-:-:S12]  /*b1e0*/  @UP0 USHF.R.U32.HI UR36, URZ, UR8, UR5 ;  /* 0x000000083f240299 */ /* 0x000fd80008011605 */
.L_x_39:
[----:B------:R-:W-:Y:S01]  /*b1f0*/  ISETP.GE.AND P0, PT, R17, RZ, PT ;  /* 0x000000ff1100720c */ /* 0x000fe20003f06270 */
[----:B------:R-:W-:Y:S01]  /*b200*/  UIADD3 UR4, -UR36, URZ, URZ ;  /* 0x0000003f24047290 */ /* 0x000fe2000fffe13f */
[----:B------:R-:W-:Y:S02]  /*b210*/  IMAD.MOV.U32 R21, RZ, RZ, 0x1 ;  /* 0x00000001ff157424 */ /* 0x000fe400078e00ff */
[----:B------:R-:W-:Y:S01]  /*b220*/  IMAD.MOV.U32 R0, RZ, RZ, RZ ;  /* 0x000000ffff007224 */ /* 0x000fe200078e00ff */
[----:B------:R-:W-:Y:S01]  /*b230*/  UIMAD UR4, UR7, UR4, UR6 ;  /* 0x00000004070472a4 */ /* 0x000fe2000f8e0206 */
[----:B------:R-:W-:-:S07]  /*b240*/  IMAD.MOV.U32 R2, RZ, RZ, 0x1 ;  /* 0x00000001ff027424 */ /* 0x000fce00078e00ff */
[----:B------:R-:W-:Y:S05]  /*b250*/  @!P0 BRA `(.L_x_40) ;  /* 0x0000003c00488947 */ /* 0x000fea0003800000 */
[----:B------:R-:W-:Y:S01]  /*b260*/  ULDC.64 UR6, c[0x0][0x418] ;  /* 0x0001060000067ab9 */ /* 0x000fe20000000a00 */
[----:B------:R-:W-:Y:S01]  /*b270*/  ULDC UR5, c[0x0][0x424] ;  /* 0x0001090000057ab9 */ /* 0x000fe20000000800 */
[----:B------:R-:W-:Y:S01]  /*b280*/  UISETP.NE.U32.AND UP0, UPT, UR6, URZ, UPT ;  /* 0x0000003f0600728c */ /* 0x000fe2000bf05070 */
[----:B------:R-:W-:Y:S02]  /*b290*/  IMAD.MOV.U32 R18, RZ, RZ, RZ ;  /* 0x000000ffff127224 */ /* 0x000fe400078e00ff */
[----:B------:R-:W-:Y:S01]  /*b2a0*/  ULDC UR6, c[0x0][0x2f0] ;  /* 0x0000bc0000067ab9 */ /* 0x000fe20000000800 */
[----:B------:R-:W-:Y:S02]  /*b2b0*/  UISETP.NE.AND.EX UP0, UPT, UR7, URZ, UPT, UP0 ;  /* 0x0000003f0700728c */ /* 0x000fe4000bf05300 */
[----:B------:R-:W-:Y:S02]  /*b2c0*/  ULOP3.LUT UR7, UR4, 0xffff, URZ, 0xc0, !UPT ;  /* 0x0000ffff04077892 */ /* 0x000fe4000f8ec03f */
[----:B------:R-:W-:-:S04]  /*b2d0*/  USEL UR5, UR5, 0x1, UP0 ;  /* 0x0000000105057887 */ /* 0x000fc80008000000 */
[----:B------:R-:W-:-:S04]  /*b2e0*/  UIMAD UR5, UR5, UR6, URZ ;  /* 0x00000006050572a4 */ /* 0x000fc8000f8e023f */
[----:B------:R-:W-:Y:S02]  /*b2f0*/  UISETP.GE.AND UP0, UPT, UR5, 0x1, UPT ;  /* 0x000000010500788c */ /* 0x000fe4000bf06270 */
[----:B------:R-:W-:-:S04]  /*b300*/  UIADD3 UR5, UR5, 0x7f, URZ ;  /* 0x0000007f05057890 */ /* 0x000fc8000fffe03f */
[----:B------:R-:W-:Y:S01]  /*b310*/  PLOP3.LUT P0, PT, PT, PT, UP0, 0x80, 0x0 ;  /* 0x000000000000781c */ /* 0x000fe20003f0f008 */
[----:B------:R-:W-:-:S04]  /*b320*/  USHF.R.S32.HI UR6, URZ, 0x1f, UR5 ;  /* 0x0000001f3f067899 */ /* 0x000fc80008011405 */
[----:B------:R-:W-:-:S04]  /*b330*/  ULEA.HI UR6, UR6, UR5, URZ, 0x7 ;  /* 0x0000000506067291 */ /* 0x000fc8000f8f383f */
[----:B------:R-:W-:-:S04]  /*b340*/  USHF.R.S32.HI UR6, URZ, 0x7, UR6 ;  /* 0x000000073f067899 */ /* 0x000fc80008011406 */
[----:B------:R-:W-:Y:S08]  /*b350*/  @!P0 BRA `(.L_x_41) ;  /* 0x00000000007c8947 */ /* 0x000ff00003800000 */
[----:B------:R-:W-:-:S04]  /*b360*/  USHF.R.U32.HI UR4, URZ, 0x10, UR4 ;  /* 0x000000103f047899 */ /* 0x000fc80008011604 */
[----:B------:R-:W-:-:S11]  /*b370*/  UISETP.NE.AND UP0, UPT, UR4, URZ, UPT ;  /* 0x0000003f0400728c */ /* 0x000fd6000bf05270 */
[----:B------:R-:W-:Y:S02]  /*b380*/  @!UP0 ULDC UR4, c[0x0][0x9f0] ;  /* 0x00027c0000048ab9 */ /* 0x000fe40000000800 */
[----:B------:R-:W-:Y:S01]  /*b390*/  IMAD.U32 R6, RZ, RZ, UR4 ;  /* 0x00000004ff067e24 */ /* 0x000fe2000f8e00ff */
[----:B------:R-:W-:-:S04]  /*b3a0*/  UIADD3 UR5, UR6, -0x1, UR4 ;  /* 0xffffffff06057890 */ /* 0x000fc8000fffe004 */
[-C--:B------:R-:W-:Y:S02]  /*b3b0*/  IABS R0, R6.reuse ;  /* 0x0000000600007213 */ /* 0x080fe40000000000 */
[----:B------:R-:W-:Y:S02]  /*b3c0*/  IABS R6, R6 ;  /* 0x0000000600067213 */ /* 0x000fe40000000000 */
[----:B------:R-:W0:Y:S08]  /*b3d0*/  I2F.RP R4, R0 ;  /* 0x0000000000047306 */ /* 0x000e300000209400 */
[----:B0-----:R-:W0:Y:S02]  /*b3e0*/  MUFU.RCP R4, R4 ;  /* 0x0000000400047308 */ /* 0x001e240000001000 */
[----:B0-----:R-:W-:-:S06]  /*b3f0*/  VIADD R2, R4, 0xffffffe ;  /* 0x0ffffffe04027836 */ /* 0x001fcc0000000000 */
[----:B------:R0:W1:Y:S02]  /*b400*/  F2I.FTZ.U32.TRUNC.NTZ R3, R2 ;  /* 0x0000000200037305 */ /* 0x000064000021f000 */
[----:B0-----:R-:W-:Y:S02]  /*b410*/  IMAD.MOV.U32 R2, RZ, RZ, RZ ;  /* 0x000000ffff027224 */ /* 0x001fe400078e00ff */
[----:B-1----:R-:W-:-:S04]  /*b420*/  IMAD.MOV R5, RZ, RZ, -R3 ;  /* 0x000000ffff057224 */ /* 0x002fc800078e0a03 */
[----:B------:R-:W-:-:S04]  /*b430*/  IMAD R5, R5, R0, RZ ;  /* 0x0000000005057224 */ /* 0x000fc800078e02ff */
[----:B------:R-:W-:-:S04]  /*b440*/  IMAD.HI.U32 R3, R3, R5, R2 ;  /* 0x0000000503037227 */ /* 0x000fc800078e0002 */
[----:B------:R-:W-:Y:S01]  /*b450*/  IMAD.U32 R5, RZ, RZ, UR5 ;  /* 0x00000005ff057e24 */ /* 0x000fe2000f8e00ff */
[----:B------:R-:W-:-:S04]  /*b460*/  ULOP3.LUT UR5, UR5, UR4, URZ, 0x3c, !UPT ;  /* 0x0000000405057292 */ /* 0x000fc8000f8e3c3f */
[----:B------:R-:W-:Y:S01]  /*b470*/  IABS R2, R5 ;  /* 0x0000000500027213 */ /* 0x000fe20000000000 */
[----:B------:R-:W-:Y:S01]  /*b480*/  IMAD.MOV R5, RZ, RZ, -R6 ;  /* 0x000000ffff057224 */ /* 0x000fe200078e0a06 */
[----:B------:R-:W-:-:S03]  /*b490*/  ISETP.LE.AND P2, PT, RZ, UR5, PT ;  /* 0x00000005ff007c0c */ /* 0x000fc6000bf43270 */
[----:B------:R-:W-:-:S04]  /*b4a0*/  IMAD.HI.U32 R3, R3, R2, RZ ;  /* 0x0000000203037227 */ /* 0x000fc800078e00ff */
[----:B------:R-:W-:-:S05]  /*b4b0*/  IMAD R5, R3, R5, R2 ;  /* 0x0000000503057224 */ /* 0x000fca00078e0202 */
[----:B------:R-:W-:-:S13]  /*b4c0*/  ISETP.GT.U32.AND P1, PT, R0, R5, PT ;  /* 0x000000050000720c */ /* 0x000fda0003f24070 */
[----:B------:R-:W-:Y:S02]  /*b4d0*/  @!P1 IMAD.IADD R5, R5, 0x1, -R0 ;  /* 0x0000000105059824 */ /* 0x000fe400078e0a00 */
[----:B------:R-:W-:Y:S01]  /*b4e0*/  @!P1 VIADD R3, R3, 0x1 ;  /* 0x0000000103039836 */ /* 0x000fe20000000000 */
[----:B------:R-:W-:Y:S02]  /*b4f0*/  ISETP.NE.AND P1, PT, RZ, UR4, PT ;  /* 0x00000004ff007c0c */ /* 0x000fe4000bf25270 */
[----:B------:R-:W-:-:S13]  /*b500*/  ISETP.GE.U32.AND P0, PT, R5, R0, PT ;  /* 0x000000000500720c */ /* 0x000fda0003f06070 */
[----:B------:R-:W-:-:S04]  /*b510*/  @P0 VIADD R3, R3, 0x1 ;  /* 0x0000000103030836 */ /* 0x000fc80000000000 */
[----:B------:R-:W-:Y:S01]  /*b520*/  @!P2 IMAD.MOV R3, RZ, RZ, -R3 ;  /* 0x000000ffff03a224 */ /* 0x000fe200078e0a03 */
[----:B------:R-:W-:-:S05]  /*b530*/  @!P1 LOP3.LUT R3, RZ, UR4, RZ, 0x33, !PT ;  /* 0x00000004ff039c12 */ /* 0x000fca000f8e33ff */
[----:B------:R-:W-:-:S07]  /*b540*/  IMAD.MOV.U32 R18, RZ, RZ, R3 ;  /* 0x000000ffff127224 */ /* 0x000fce00078e0003 */
.L_x_41:
[----:B------:R-:W-:Y:S02]  /*b550*/  IMAD R0, R18, UR7, RZ ;  /* 0x0000000712007c24 */ /* 0x000fe4000f8e02ff */
[----:B------:R-:W-:-:S03]  /*b560*/  IMAD.MOV.U32 R2, RZ, RZ, 0x1 ;  /* 0x00000001ff027424 */ /* 0x000fc600078e00ff */
[----:B------:R-:W-:Y:S01]  /*b570*/  VIADDMNMX R18, R0, R18, UR6, PT ;  /* 0x0000000600127e46 */ /* 0x000fe2000b800112 */
[----:B------:R0:W-:Y:S03]  /*b580*/  STL [R1+0x10], R0 ;  /* 0x0000100001007387 */ /* 0x0001e60000100800 */
[----:B------:R-:W-:Y:S01]  /*b590*/  ISETP.GT.AND P0, PT, R18, R0, PT ;  /* 0x000000001200720c */ /* 0x000fe20003f04270 */
[----:B0-----:R-:W-:-:S12]  /*b5a0*/  IMAD.MOV.U32 R0, RZ, RZ, RZ ;  /* 0x000000ffff007224 */ /* 0x001fd800078e00ff */
[----:B------:R-:W-:Y:S05]  /*b5b0*/  @!P0 BRA `(.L_x_40) ;  /* 0x0000003800708947 */ /* 0x000fea0003800000 */
[----:B------:R-:W0:Y:S01]  /*b5c0*/  S2UR UR4, SR_CgaCtaId ;  /* 0x00000000000479c3 */ /* 0x000e220000008800 */
[----:B------:R-:W-:Y:S02]  /*b5d0*/  UMOV UR38, 0x400 ;  /* 0x0000040000267882 */ /* 0x000fe40000000000 */
[----:B0-----:R-:W-:-:S04]  /*b5e0*/  ULEA UR38, UR4, UR38, 0x18 ;  /* 0x0000002604267291 */ /* 0x001fc8000f8ec03f */
[----:B------:R-:W-:-:S04]  /*b5f0*/  UIADD3 UR4, UR38, 0x28400, URZ ;  /* 0x0002840026047890 */ /* 0x000fc8000fffe03f */
[----:B------:R-:W-:-:S06]  /*b600*/  ULOP3.LUT UP0, URZ, UR4, 0x3ff, URZ, 0xc0, !UPT ;  /* 0x000003ff043f7892 */ /* 0x000fcc000f80c03f */
[----:B------:R-:W-:-:S13]  /*b610*/  PLOP3.LUT P0, PT, PT, PT, UP0, 0x80, 0x0 ;  /* 0x000000000000781c */ /* 0x000fda0003f0f008 */
[----:B------:R-:W-:Y:S05]  /*b620*/  @!P0 BRA `(.L_x_42) ;  /* 0x0000000000408947 */ /* 0x000fea0003800000 */
[----:B------:R-:W-:Y:S01]  /*b630*/  MOV R2, 0x0 ;  /* 0x0000000000027802 */ /* 0x000fe20000000f00 */
[----:B------:R-:W-:Y:S01]  /*b640*/  ULDC.64 UR6, c[0x4][0x198] ;  /* 0x0100660000067ab9 */ /* 0x000fe20000000a00 */
[----:B------:R-:W-:Y:S01]  /*b650*/  ULDC.64 UR8, c[0x4][0x1a0] ;  /* 0x0100680000087ab9 */ /* 0x000fe20000000a00 */
[----:B------:R-:W-:Y:S01]  /*b660*/  ULDC.64 UR4, c[0x4][0xe8] ;  /* 0x01003a0000047ab9 */ /* 0x000fe20000000a00 */
[----:B------:R-:W-:Y:S02]  /*b670*/  IMAD.U32 R4, RZ, RZ, UR6 ;  /* 0x00000006ff047e24 */ /* 0x000fe4000f8e00ff */
[----:B------:R-:W0:Y:S01]  /*b680*/  LDC.64 R2, c[0x4][R2] ;  /* 0x0100000002027b82 */ /* 0x000e220000000a00 */
[----:B------:R-:W-:Y:S02]  /*b690*/  IMAD.U32 R5, RZ, RZ, UR7 ;  /* 0x00000007ff057e24 */ /* 0x000fe4000f8e00ff */
[----:B------:R-:W-:Y:S02]  /*b6a0*/  IMAD.U32 R6, RZ, RZ, UR8 ;  /* 0x00000008ff067e24 */ /* 0x000fe4000f8e00ff */
[----:B------:R-:W-:-:S02]  /*b6b0*/  IMAD.U32 R7, RZ, RZ, UR9 ;  /* 0x00000009ff077e24 */ /* 0x000fc4000f8e00ff */
[----:B------:R-:W-:Y:S02]  /*b6c0*/  IMAD.U32 R10, RZ, RZ, UR4 ;  /* 0x00000004ff0a7e24 */ /* 0x000fe4000f8e00ff */
[----:B------:R-:W-:Y:S02]  /*b6d0*/  IMAD.U32 R11, RZ, RZ, UR5 ;  /* 0x00000005ff0b7e24 */ /* 0x000fe4000f8e00ff */
[----:B------:R-:W-:Y:S02]  /*b6e0*/  IMAD.MOV.U32 R8, RZ, RZ, 0x70 ;  /* 0x00000070ff087424 */ /* 0x000fe400078e00ff */
[----:B------:R-:W-:Y:S02]  /*b6f0*/  IMAD.MOV.U32 R12, RZ, RZ, 0x1 ;  /* 0x00000001ff0c7424 */ /* 0x000fe400078e00ff */
[----:B------:R-:W-:-:S07]  /*b700*/  IMAD.MOV.U32 R13, RZ, RZ, RZ ;  /* 0x000000ffff0d7224 */ /* 0x000fce00078e00ff */
[----:B------:R-:W-:-:S07]  /*b710*/  LEPC R20, `(.L_x_42) ;  /* 0x000000001014794e */ /* 0x000fce0000000000 */
[----:B0-----:R-:W-:Y:S05]  /*b720*/  CALL.ABS.NOINC R2 ;  /* 0x0000000002007343 */ /* 0x001fea0003c00000 */
.L_x_42:
[----:B------:R-:W-:-:S06]  /*b730*/  UIADD3 UR4, UR38, 0x10400, URZ ;  /* 0x0001040026047890 */ /* 0x000fcc000fffe03f */
[----:B------:R-:W-:-:S05]  /*b740*/  IMAD.U32 R16, RZ, RZ, UR4 ;  /* 0x00000004ff107e24 */ /* 0x000fca000f8e00ff */
[----:B------:R-:W-:-:S13]  /*b750*/  LOP3.LUT P0, RZ, R16, 0x3ff, RZ, 0xc0, !PT ;  /* 0x000003ff10ff7812 */ /* 0x000fda000780c0ff */
        /* <DEDUP_REMOVED lines=17> */
.L_x_43:
[----:B------:R-:W-:-:S04]  /*b870*/  IMAD.U32 R0, RZ, RZ, UR38 ;  /* 0x00000026ff007e24 */ /* 0x000fc8000f8e00ff */
[----:B------:R-:W-:-:S05]  /*b880*/  VIADD R0, R0, 0x400 ;  /* 0x0000040000007836 */ /* 0x000fca0000000000 */
        /* <DEDUP_REMOVED lines=18> */
.L_x_44:
        /* <DEDUP_REMOVED lines=18> */
.L_x_45:
[----:B------:R-:W0:Y:S01]  /*bad0*/  LDC.64 R2, c[0x0][0x9f8] ;  /* 0x00027e00ff027b82 */ /* 0x000e220000000a00 */
[----:B------:R-:W-:Y:S01]  /*bae0*/  IMAD.MOV.U32 R9, RZ, RZ, R17 ;  /* 0x000000ffff097224 */ /* 0x000fe200078e0011 */
[----:B------:R-:W2:Y:S01]  /*baf0*/  LDL.LU R7, [R1+0x4] ;  /* 0x0000040001077983 */ /* 0x000ea20000300800 */
[----:B------:R-:W1:Y:S01]  /*bb00*/  S2R R11, SR_TID.X ;  /* 0x00000000000b7919 */ /* 0x000e620000002100 */
[----:B0-----:R-:W-:-:S04]  /*bb10*/  ISETP.NE.U32.AND P0, PT, R2, RZ, PT ;  /* 0x000000ff0200720c */ /* 0x001fc80003f05070 */
[----:B------:R-:W-:-:S13]  /*bb20*/  ISETP.NE.AND.EX P0, PT, R3, RZ, PT, P0 ;  /* 0x000000ff0300720c */ /* 0x000fda0003f05300 */
[----:B------:R-:W0:Y:S02]  /*bb30*/  @P0 LDC.64 R2, c[0x0][0x9f8] ;  /* 0x00027e00ff020b82 */ /* 0x000e240000000a00 */
[----:B0-----:R-:W-:-:S05]  /*bb40*/  @P0 IMAD.WIDE R2, R17, 0x4, R2 ;  /* 0x0000000411020825 */ /* 0x001fca00078e0202 */
[----:B------:R0:W3:Y:S01]  /*bb50*/  @P0 LDG.E R9, desc[UR40][R2.64] ;  /* 0x0000002802090981 */ /* 0x0000e2000c1e1900 */
[C---:B-1----:R-:W-:Y:S01]  /*bb60*/  IMAD.SHL.U32 R17, R11.reuse, 0x80, RZ ;  /* 0x000000800b117824 */ /* 0x042fe200078e00ff */
[C---:B------:R-:W-:Y:S01]  /*bb70*/  LOP3.LUT R8, R11.reuse, 0x7f, RZ, 0xc0, !PT ;  /* 0x0000007f0b087812 */ /* 0x040fe200078ec0ff */
[----:B0-----:R-:W0:Y:S03]  /*bb80*/  LDC.64 R2, c[0x0][0x418] ;  /* 0x00010600ff027b82 */ /* 0x001e260000000a00 */
[----:B------:R-:W-:Y:S01]  /*bb90*/  SHF.R.U32.HI R5, RZ, 0x5, R8 ;  /* 0x00000005ff057819 */ /* 0x000fe20000011608 */
[----:B------:R-:W-:Y:S01]  /*bba0*/  IMAD.SHL.U32 R19, R11, 0x10, RZ ;  /* 0x000000100b137824 */ /* 0x000fe200078e00ff */
[C---:B------:R-:W-:Y:S02]  /*bbb0*/  LOP3.LUT R4, R17.reuse, 0x380, RZ, 0xc0, !PT ;  /* 0x0000038011047812 */ /* 0x040fe400078ec0ff */
[----:B------:R-:W-:-:S02]  /*bbc0*/  LOP3.LUT R0, R17, 0x400, RZ, 0xc0, !PT ;  /* 0x0000040011007812 */ /* 0x000fc400078ec0ff */
[----:B------:R-:W-:Y:S01]  /*bbd0*/  LOP3.LUT R19, R19, 0x70, RZ, 0xc0, !PT ;  /* 0x0000007013137812 */ /* 0x000fe200078ec0ff */
[C---:B------:R-:W-:Y:S01]  /*bbe0*/  IMAD R6, R5.reuse, 0x10, R4 ;  /* 0x0000001005067824 */ /* 0x040fe200078e0204 */
[----:B------:R-:W-:Y:S01]  /*bbf0*/  LOP3.LUT R4, R4, 0x10, R11, 0xf8, !PT ;  /* 0x0000001004047812 */ /* 0x000fe200078ef80b */
[----:B------:R-:W-:-:S03]  /*bc00*/  IMAD R0, R5, 0x800, R0 ;  /* 0x0000080005007824 */ /* 0x000fc600078e0200 */
[----:B------:R-:W-:-:S05]  /*bc10*/  LOP3.LUT R5, R4, R19, RZ, 0x3c, !PT ;  /* 0x0000001304057212 */ /* 0x000fca00078e3cff */
[----:B------:R-:W-:Y:S01]  /*bc20*/  IMAD.IADD R0, R0, 0x1, R5 ;  /* 0x0000000100007824 */ /* 0x000fe200078e0205 */
[----:B0-----:R-:W-:-:S04]  /*bc30*/  ISETP.NE.U32.AND P0, PT, R2, RZ, PT ;  /* 0x000000ff0200720c */ /* 0x001fc80003f05070 */
[----:B------:R0:W-:Y:S01]  /*bc40*/  STL [R1], R0 ;  /* 0x0000000001007387 */ /* 0x0001e20000100800 */
[----:B------:R-:W-:Y:S02]  /*bc50*/  R2P PR, R11, 0x6 ;  /* 0x000000060b007804 */ /* 0x000fe40000000000 */
[----:B------:R-:W-:Y:S01]  /*bc60*/  ISETP.NE.AND.EX P3, PT, R3, RZ, PT, P0 ;  /* 0x000000ff0300720c */ /* 0x000fe20003f65300 */
[----:B0-----:R-:W-:Y:S02]  /*bc70*/  IMAD.MOV.U32 R0, RZ, RZ, 0x40 ;  /* 0x00000040ff007424 */ /* 0x001fe400078e00ff */
[----:B------:R-:W-:-:S03]  /*bc80*/  IMAD.MOV.U32 R4, RZ, RZ, 0x20 ;  /* 0x00000020ff047424 */ /* 0x000fc600078e00ff */
[----:B------:R-:W-:-:S05]  /*bc90*/  SEL R0, R0, 0xffffffc0, !P2 ;  /* 0xffffffc000007807 */ /* 0x000fca0005000000 */
[----:B------:R0:W-:Y:S02]  /*bca0*/  STL [R1+0xc], R0 ;  /* 0x00000c0001007387 */ /* 0x0001e40000100800 */
[----:B0-----:R-:W-:Y:S02]  /*bcb0*/  SEL R0, R4, 0xffffffe0, !P1 ;  /* 0xffffffe004007807 */ /* 0x001fe40004800000 */
[----:B------:R-:W-:Y:S01]  /*bcc0*/  LOP3.LUT R6, R6, R19, RZ, 0x3c, !PT ;  /* 0x0000001306067212 */ /* 0x000fe200078e3cff */
[----:B------:R-:W-:-:S03]  /*bcd0*/  UMOV UR4, 0xffffffff ;  /* 0xffffffff00047882 */ /* 0x000fc60000000000 */
[----:B------:R-:W-:Y:S02]  /*bce0*/  LOP3.LUT R17, R6, 0xc00, R17, 0xf8, !PT ;  /* 0x00000c0006117812 */ /* 0x000fe400078ef811 */
[----:B------:R-:W-:-:S04]  /*bcf0*/  SHF.R.U32.HI R6, RZ, 0x5, R11 ;  /* 0x00000005ff067819 */ /* 0x000fc8000001160b */
[----:B------:R-:W-:Y:S02]  /*bd00*/  LOP3.LUT R6, R6, 0x3, RZ, 0xc0, !PT ;  /* 0x0000000306067812 */ /* 0x000fe400078ec0ff */
[----:B--2---:R-:W-:-:S04]  /*bd10*/  LOP3.LUT R7, R7, 0xfffffffe, RZ, 0xc0, !PT ;  /* 0xfffffffe07077812 */ /* 0x004fc800078ec0ff */
[----:B------:R-:W-:Y:S02]  /*bd20*/  @P3 LOP3.LUT R7, R7, 0x1, RZ, 0xfc, !PT ;  /* 0x0000000107073812 */ /* 0x000fe400078efcff */
[----:B---3--:R-:W-:Y:S01]  /*bd30*/  SHF.R.S32.HI R10, RZ, 0x1f, R9 ;  /* 0x0000001fff0a7819 */ /* 0x008fe20000011409 */
[----:B------:R0:W-:Y:S04]  /*bd40*/  STL [R1+0x8], R9 ;  /* 0x0000080901007387 */ /* 0x0001e80000100800 */
[----:B------:R0:W-:Y:S04]  /*bd50*/  STL [R1+0x4], R7 ;  /* 0x0000040701007387 */ /* 0x0001e80000100800 */
[----:B------:R0:W-:Y:S04]  /*bd60*/  STL [R1+0x14], R0 ;  /* 0x0000140001007387 */ /* 0x0001e80000100800 */
[----:B------:R0:W-:Y:S01]  /*bd70*/  STL [R1+0x18], R10 ;  /* 0x0000180a01007387 */ /* 0x0001e20000100800 */
[----:B------:R-:W-:Y:S01]  /*bd80*/  SEL R16, R9, RZ, !P3 ;  /* 0x000000ff09107207 */ /* 0x000fe20005800000 */
[----:B------:R-:W-:Y:S06]  /*bd90*/  BRA.DIV UR4, `(.L_x_46) ;  /* 0x0000003604c47947 */ /* 0x000fec000b800000 */
[----:B------:R1:W2:Y:S02]  /*bda0*/  SHFL.IDX PT, R14, R6, RZ, 0x1f ;  /* 0x00001fff060e7589 */ /* 0x0002a400000e0000 */
.L_x_99:
[----:B------:R-:W-:Y:S01]  /*bdb0*/  PLOP3.LUT P1, PT, PT, PT, PT, 0x8, 0x0 ;  /* 0x000000000000781c */ /* 0x000fe20003f2e170 */
[----:B0-----:R-:W-:Y:S01]  /*bdc0*/  IMAD.MOV.U32 R0, RZ, RZ, R7 ;  /* 0x000000ffff007224 */ /* 0x001fe200078e0007 */
[----:B--2---:R-:W-:-:S04]  /*bdd0*/  ISETP.NE.AND P0, PT, R14, RZ, PT ;  /* 0x000000ff0e00720c */ /* 0x004fc80003f05270 */
[----:B------:R-:W-:-:S07]  /*bde0*/  LOP3.LUT R0, R0, 0xfffffffd, RZ, 0xc0, !PT ;  /* 0xfffffffd00007812 */ /* 0x000fce00078ec0ff */
[----:B------:R-:W-:-:S05]  /*bdf0*/  @P1 LOP3.LUT R0, R0, 0x2, RZ, 0xfc, !PT ;  /* 0x0000000200001812 */ /* 0x000fca00078efcff */
[----:B------:R0:W-:Y:S01]  /*be00*/  STL [R1+0x4], R0 ;  /* 0x0000040001007387 */ /* 0x0001e20000100800 */
[----:B------:R-:W-:Y:S05]  /*be10*/  @P0 BRA `(.L_x_47) ;  /* 0x0000000400600947 */ /* 0x000fea0003800000 */
[----:B------:R-:W-:Y:S01]  /*be20*/  UMOV UR4, 0xffffffff ;  /* 0xffffffff00047882 */ /* 0x000fe20000000000 */
[----:B0-----:R-:W-:Y:S02]  /*be30*/  VIADD R0, R18, 0xffffffff ;  /* 0xffffffff12007836 */ /* 0x001fe40000000000 */
[----:B------:R-:W-:Y:S05]  /*be40*/  BRA.DIV UR4, `(.L_x_48) ;  /* 0x0000003604b87947 */ /* 0x000fea000b800000 */
[----:B------:R-:W-:-:S13]  /*be50*/  ELECT P6, URZ, PT ;  /* 0x00000000003f782f */ /* 0x000fda00038c0000 */
.L_x_102:
[----:B------:R-:W-:Y:S05]  /*be60*/  @!P6 BRA `(.L_x_47) ;  /* 0x00000004004ce947 */ /* 0x000fea0003800000 */
[----:B------:R-:W-:Y:S01]  /*be70*/  IMAD.MOV.U32 R16, RZ, RZ, R9 ;  /* 0x000000ffff107224 */ /* 0x000fe200078e0009 */
[----:B------:R-:W-:Y:S06]  /*be80*/  @!P3 BRA `(.L_x_49) ;  /* 0x000000000044b947 */ /* 0x000fec0003800000 */
[----:B------:R-:W0:Y:S01]  /*be90*/  LDC R7, c[0x0][0x43c] ;  /* 0x00010f00ff077b82 */ /* 0x000e220000000800 */
[----:B------:R-:W-:Y:S01]  /*bea0*/  ULDC.64 UR4, c[0x0][0x428] ;  /* 0x00010a0000047ab9 */ /* 0x000fe20000000a00 */
[----:B0-----:R-:W-:-:S13]  /*beb0*/  ISETP.NE.AND P0, PT, R7, 0x1, PT ;  /* 0x000000010700780c */ /* 0x001fda0003f05270 */
[----:B------:R-:W1:Y:S02]  /*bec0*/  @P0 LDC.64 R4, c[0x0][0x440] ;  /* 0x00011000ff040b82 */ /* 0x000e640000000a00 */
[----:B-1----:R-:W-:-:S04]  /*bed0*/  @P0 IMAD.HI.U32 R6, R0, R4, RZ ;  /* 0x0000000400060227 */ /* 0x002fc800078e00ff */
[----:B------:R-:W-:Y:S01]  /*bee0*/  IMAD.MOV.U32 R4, RZ, RZ, R0 ;  /* 0x000000ffff047224 */ /* 0x000fe200078e0000 */
[----:B------:R-:W-:Y:S01]  /*bef0*/  @P0 SHF.R.U32.HI R4, RZ, R5, R6 ;  /* 0x00000005ff040219 */ /* 0x000fe20000011606 */
[----:B------:R-:W-:-:S04]  /*bf00*/  IMAD R6, R10, UR4, RZ ;  /* 0x000000040a067c24 */ /* 0x000fc8000f8e02ff */
[----:B------:R-:W-:Y:S02]  /*bf10*/  IMAD.MOV R5, RZ, RZ, -R4 ;  /* 0x000000ffff057224 */ /* 0x000fe400078e0a04 */
[----:B------:R-:W-:Y:S02]  /*bf20*/  IMAD R6, R9, UR5, R6 ;  /* 0x0000000509067c24 */ /* 0x000fe4000f8e0206 */
[----:B------:R-:W-:Y:S01]  /*bf30*/  IMAD R0, R7, R5, R0 ;  /* 0x0000000507007224 */ /* 0x000fe200078e0200 */
[----:B------:R-:W-:-:S03]  /*bf40*/  SHF.R.S32.HI R5, RZ, 0x1f, R4 ;  /* 0x0000001fff057819 */ /* 0x000fc60000011404 */
[----:B------:R-:W-:-:S04]  /*bf50*/  IMAD.WIDE.U32 R4, R9, UR4, R4 ;  /* 0x0000000409047c25 */ /* 0x000fc8000f8e0004 */
[----:B------:R-:W-:Y:S01]  /*bf60*/  IMAD.IADD R6, R5, 0x1, R6 ;  /* 0x0000000105067824 */ /* 0x000fe200078e0206 */
[----:B------:R-:W-:-:S04]  /*bf70*/  LEA R2, P0, R4, R2, 0x2 ;  /* 0x0000000204027211 */ /* 0x000fc800078010ff */
[----:B------:R-:W-:-:S05]  /*bf80*/  LEA.HI.X R3, R4, R3, R6, 0x2, P0 ;  /* 0x0000000304037211 */ /* 0x000fca00000f1406 */
[----:B------:R0:W5:Y:S04]  /*bf90*/  LDG.E R16, desc[UR40][R2.64] ;  /* 0x0000002802107981 */ /* 0x000168000c1e1900 */
.L_x_49:
[----:B0-----:R-:W-:Y:S01]  /*bfa0*/  IMAD.MOV.U32 R2, RZ, RZ, 0x1 ;  /* 0x00000001ff027424 */ /* 0x001fe200078e00ff */
[----:B------:R-:W-:-:S04]  /*bfb0*/  ISETP.NE.AND P1, PT, R8, RZ, PT ;  /* 0x000000ff0800720c */ /* 0x000fc80003f25270 */
[----:B------:R-:W-:-:S04]  /*bfc0*/  SHF.L.U32 R2, R2, 0x1f, RZ ;  /* 0x0000001f02027819 */ /* 0x000fc800000006ff */
[----:B------:R-:W0:Y:S02]  /*bfd0*/  SYNCS.PHASECHK.TRANS64.TRYWAIT P0, [UR38+0x38880], R2 ;  /* 0x03888002ff0075a7 */ /* 0x000e240008000166 */
[----:B0-----:R-:W-:Y:S05]  /*bfe0*/  @!P0 BRA `(.L_x_50) ;  /* 0x0000003400708947 */ /* 0x001fea0003800000 */
.L_x_103:
[----:B------:R-:W-:Y:S05]  /*bff0*/  @P1 BRA `(.L_x_51) ;  /* 0x0000000000181947 */ /* 0x000fea0003800000 */
[----:B------:R-:W2:Y:S01]  /*c000*/  S2R R4, SR_TID.X ;  /* 0x0000000000047919 */ /* 0x000ea20000002100 */
[----:B0-----:R-:W-:-:S04]  /*c010*/  IMAD.MOV.U32 R3, RZ, RZ, 0x8000 ;  /* 0x00008000ff037424 */ /* 0x001fc800078e00ff */
[----:B------:R3:W-:Y:S01]  /*c020*/  SYNCS.ARRIVE.TRANS64 RZ, [UR38+0x38870], R3 ;  /* 0x03887003ffff79a7 */ /* 0x0007e20008000026 */
[----:B--2---:R-:W-:-:S13]  /*c030*/  LOP3.LUT P0, RZ, R4, 0x1f, RZ, 0xc0, !PT ;  /* 0x0000001f04ff7812 */ /* 0x004fda000780c0ff */
[----:B---3--:R-:W-:Y:S05]  /*c040*/  @!P0 BRA `(.L_x_51) ;  /* 0x0000000000048947 */ /* 0x008fea0003800000 */
[----:B------:R-:W-:Y:S01]  /*c050*/  BPT.TRAP 0x1 ;  /* 0x000000040000795c */ /* 0x000fe20000300000 */
.L_x_51:
[----:B------:R-:W-:Y:S01]  /*c060*/  IMAD.SHL.U32 R0, R0, 0x80, RZ ;  /* 0x0000008000007824 */ /* 0x000fe200078e00ff */
[----:B------:R-:W-:Y:S01]  /*c070*/  ULDC.64 UR4, c[0x0][0x198] ;  /* 0x0000660000047ab9 */ /* 0x000fe20000000a00 */
[----:B-----5:R-:W-:Y:S01]  /*c080*/  R2UR UR13, R16 ;  /* 0x00000000100d72ca */ /* 0x020fe200000e0000 */
[----:B------:R-:W-:Y:S02]  /*c090*/  UIADD3 UR4, UP0, UR4, 0x470, URZ ;  /* 0x0000047004047890 */ /* 0x000fe4000ff1e03f */
[----:B------:R-:W-:Y:S01]  /*c0a0*/  R2UR UR11, R0 ;  /* 0x00000000000b72ca */ /* 0x000fe200000e0000 */
[----:B------:R-:W-:Y:S02]  /*c0b0*/  UIADD3 UR8, UR38, 0x10400, URZ ;  /* 0x0001040026087890 */ /* 0x000fe4000fffe03f */
[----:B------:R-:W-:Y:S02]  /*c0c0*/  UIADD3 UR9, UR38, 0x38870, URZ ;  /* 0x0003887026097890 */ /* 0x000fe4000fffe03f */
[----:B------:R-:W-:-:S02]  /*c0d0*/  UIADD3.X UR5, URZ, UR5, URZ, UP0, !UPT ;  /* 0x000000053f057290 */ /* 0x000fc400087fe43f */
[----:B------:R-:W-:Y:S01]  /*c0e0*/  UIADD3 UR32, UR38, 0x14400, URZ ;  /* 0x0001440026207890 */ /* 0x000fe2000fffe03f */
[----:B------:R-:W-:Y:S01]  /*c0f0*/  UMOV UR6, 0x0 ;  /* 0x0000000000067882 */ /* 0x000fe20000000000 */
[----:B------:R-:W-:Y:S01]  /*c100*/  UMOV UR7, 0x14f00000 ;  /* 0x14f0000000077882 */ /* 0x000fe20000000000 */
[----:B------:R-:W-:Y:S01]  /*c110*/  UMOV UR10, URZ ;  /* 0x0000003f000a7c82 */ /* 0x000fe20008000000 */
[----:B------:R-:W-:Y:S01]  /*c120*/  UMOV UR12, UR36 ;  /* 0x00000024000c7c82 */ /* 0x000fe20008000000 */
[----:B------:R-:W-:Y:S01]  /*c130*/  UMOV UR34, 0x80 ;  /* 0x0000008000227882 */ /* 0x000fe20000000000 */
[----:B------:R-:W-:Y:S01]  /*c140*/  UMOV UR33, UR9 ;  /* 0x0000000900217c82 */ /* 0x000fe20008000000 */
[----:B------:R-:W-:Y:S01]  /*c150*/  UMOV UR37, UR13 ;  /* 0x0000000d00257c82 */ /* 0x000fe20008000000 */
[----:B------:R-:W-:Y:S01]  /*c160*/  UMOV UR35, UR11 ;  /* 0x0000000b00237c82 */ /* 0x000fe20008000000 */
[----:B------:R2:W-:Y:S01]  /*c170*/  UTMALDG.4D [UR8], [UR4], desc[UR6] ;  /* 0x00000608040075b4 */ /* 0x0005e20008019000 */
[----:B------:R2:W-:Y:S01]  /*c180*/  UTMALDG.4D [UR32], [UR4], desc[UR6] ;  /* 0x00000620040075b4 */ /* 0x0005e20008019000 */
[----:B------:R-:W3:Y:S02]  /*c190*/  SYNCS.PHASECHK.TRANS64.TRYWAIT P0, [UR38+0x38840], R2 ;  /* 0x03884002ff0075a7 */ /* 0x000ee40008000166 */
[----:B--23--:R-:W-:Y:S05]  /*c1a0*/  @!P0 BRA `(.L_x_52) ;  /* 0x0000003400188947 */ /* 0x00cfea0003800000 */
.L_x_104:
[----:B------:R-:W-:Y:S05]  /*c1b0*/  @P1 BRA `(.L_x_53) ;  /* 0x0000000000181947 */ /* 0x000fea0003800000 */
[----:B0-----:R-:W0:Y:S01]  /*c1c0*/  S2R R3, SR_TID.X ;  /* 0x0000000000037919 */ /* 0x001e220000002100 */
[----:B------:R-:W-:-:S04]  /*c1d0*/  IMAD.MOV.U32 R2, RZ, RZ, 0x8000 ;  /* 0x00008000ff027424 */ /* 0x000fc800078e00ff */
[----:B------:R2:W-:Y:S01]  /*c1e0*/  SYNCS.ARRIVE.TRANS64 RZ, [UR38+0x38830], R2 ;  /* 0x03883002ffff79a7 */ /* 0x0005e20008000026 */
[----:B0-----:R-:W-:-:S13]  /*c1f0*/  LOP3.LUT P0, RZ, R3, 0x1f, RZ, 0xc0, !PT ;  /* 0x0000001f03ff7812 */ /* 0x001fda000780c0ff */
[----:B--2---:R-:W-:Y:S05]  /*c200*/  @!P0 BRA `(.L_x_53) ;  /* 0x0000000000048947 */ /* 0x004fea0003800000 */
[----:B------:R-:W-:Y:S01]  /*c210*/  BPT.TRAP 0x1 ;  /* 0x000000040000795c */ /* 0x000fe20000300000 */
.L_x_53:
[----:B0-----:R-:W2:Y:S01]  /*c220*/  LDL.LU R2, [R1+0x4] ;  /* 0x0000040001027983 */ /* 0x001ea20000300800 */
[----:B------:R-:W-:Y:S01]  /*c230*/  PLOP3.LUT P0, PT, PT, PT, PT, 0x80, 0x0 ;  /* 0x000000000000781c */ /* 0x000fe20003f0f070 */
[----:B------:R-:W-:Y:S01]  /*c240*/  ULDC.64 UR4, c[0x0][0x198] ;  /* 0x0000660000047ab9 */ /* 0x000fe20000000a00 */
[----:B------:R-:W-:Y:S01]  /*c250*/  R2UR UR11, R0 ;  /* 0x00000000000b72ca */ /* 0x000fe200000e0000 */
[----:B------:R-:W-:Y:S01]  /*c260*/  UIADD3 UR4, UP0, UR4, 0x370, URZ ;  /* 0x0000037004047890 */ /* 0x000fe2000ff1e03f */
        /* <DEDUP_REMOVED lines=15> */
[----:B--2---:R-:W-:-:S04]  /*c360*/  LOP3.LUT R2, R2, 0xfffffffd, RZ, 0xc0, !PT ;  /* 0xfffffffd02027812 */ /* 0x004fc800078ec0ff */
[----:B------:R-:W-:-:S05]  /*c370*/  @P0 LOP3.LUT R2, R2, 0x2, RZ, 0xfc, !PT ;  /* 0x0000000202020812 */ /* 0x000fca00078efcff */
[----:B------:R3:W-:Y:S01]  /*c380*/  STL [R1+0x4], R2 ;  /* 0x0000040201007387 */ /* 0x0007e20000100800 */
[----:B------:R-:W-:Y:S01]  /*c390*/  NOP ;  /* 0x0000000000007918 */ /* 0x000fe20000000000 */
.L_x_47:
[----:B------:R-:W-:Y:S05]  /*c3a0*/  WARPSYNC.ALL ;  /* 0x0000000000007948 */ /* 0x000fea0003800000 */
[----:B---3--:R-:W-:Y:S01]  /*c3b0*/  UIADD3 UR4, UR38, 0x20400, URZ ;  /* 0x0002040026047890 */ /* 0x008fe2000fffe03f */
[----:B------:R-:W-:Y:S03]  /*c3c0*/  BAR.SYNC.DEFER_BLOCKING 0x8, 0x180 ;  /* 0x0206000000007b1d */ /* 0x000fe60000010000 */
        /* <DEDUP_REMOVED lines=8> */
[----:B------:R-:W2:Y:S01]  /*c450*/  LDC.64 R2, c[0x4][R2] ;  /* 0x0100000002027b82 */ /* 0x000ea20000000a00 */
[----:B------:R-:W-:Y:S02]  /*c460*/  IMAD.U32 R5, RZ, RZ, UR7 ;  /* 0x00000007ff057e24 */ /* 0x000fe4000f8e00ff */
[----:B-1----:R-:W-:Y:S02]  /*c470*/  IMAD.U32 R6, RZ, RZ, UR8 ;  /* 0x00000008ff067e24 */ /* 0x002fe4000f8e00ff */
[----:B------:R-:W-:-:S02]  /*c480*/  IMAD.U32 R7, RZ, RZ, UR9 ;  /* 0x00000009ff077e24 */ /* 0x000fc4000f8e00ff */
[----:B------:R-:W-:Y:S02]  /*c490*/  IMAD.U32 R10, RZ, RZ, UR4 ;  /* 0x00000004ff0a7e24 */ /* 0x000fe4000f8e00ff */
[----:B------:R-:W-:Y:S02]  /*c4a0*/  IMAD.U32 R11, RZ, RZ, UR5 ;  /* 0x00000005ff0b7e24 */ /* 0x000fe4000f8e00ff */
[----:B------:R-:W-:Y:S02]  /*c4b0*/  IMAD.MOV.U32 R8, RZ, RZ, 0x70 ;  /* 0x00000070ff087424 */ /* 0x000fe400078e00ff */
[----:B------:R-:W-:Y:S02]  /*c4c0*/  IMAD.MOV.U32 R12, RZ, RZ, 0x1 ;  /* 0x00000001ff0c7424 */ /* 0x000fe400078e00ff */
[----:B------:R-:W-:-:S07]  /*c4d0*/  IMAD.MOV.U32 R13, RZ, RZ, RZ ;  /* 0x000000ffff0d7224 */ /* 0x000fce00078e00ff */
[----:B------:R-:W-:-:S07]  /*c4e0*/  LEPC R20, `(.L_x_54) ;  /* 0x000000001014794e */ /* 0x000fce0000000000 */
[----:B0-2---:R-:W-:Y:S05]  /*c4f0*/  CALL.ABS.NOINC R2 ;  /* 0x0000000002007343 */ /* 0x005fea0003c00000 */
.L_x_54:
[----:B------:R-:W0:Y:S01]  /*c500*/  S2R R4, SR_CTAID.Z ;  /* 0x0000000000047919 */ /* 0x000e220000002700 */
[----:B------:R-:W2:Y:S01]  /*c510*/  LDC R8, c[0x0][0x448] ;  /* 0x00011200ff087b82 */ /* 0x000ea20000000800 */
[----:B------:R-:W-:Y:S01]  /*c520*/  USHF.R.S32.HI UR4, URZ, 0x1f, UR36 ;  /* 0x0000001f3f047899 */ /* 0x000fe20008011424 */
[----:B------:R-:W3:Y:S01]  /*c530*/  S2R R10, SR_TID.X ;  /* 0x00000000000a7919 */ /* 0x000ee20000002100 */
[----:B------:R-:W-:Y:S02]  /*c540*/  ULDC.64 UR8, c[0x0][0x2d8] ;  /* 0x0000b60000087ab9 */ /* 0x000fe40000000a00 */
[----:B------:R-:W-:Y:S01]  /*c550*/  UIMAD UR6, UR4, UR8, URZ ;  /* 0x00000008040672a4 */ /* 0x000fe2000f8e023f */
[----:B------:R-:W4:Y:S02]  /*c560*/  S2R R9, SR_CTAID.X ;  /* 0x0000000000097919 */ /* 0x000f240000002500 */
[----:B------:R-:W5:Y:S01]  /*c570*/  LDC.64 R2, c[0x0][0x2e0] ;  /* 0x0000b800ff027b82 */ /* 0x000f620000000a00 */
[----:B------:R-:W-:-:S02]  /*c580*/  UIMAD.WIDE.U32 UR4, UR36, UR8, URZ ;  /* 0x00000008240472a5 */ /* 0x000fc4000f8e003f */
[----:B------:R-:W-:-:S04]  /*c590*/  UIMAD UR6, UR36, UR9, UR6 ;  /* 0x00000009240672a4 */ /* 0x000fc8000f8e0206 */
[----:B------:R-:W-:Y:S01]  /*c5a0*/  UIADD3 UR5, UR5, UR6, URZ ;  /* 0x0000000605057290 */ /* 0x000fe2000fffe03f */
[----:B--2---:R-:W-:Y:S02]  /*c5b0*/  ISETP.NE.AND P0, PT, R8, 0x1, PT ;  /* 0x000000010800780c */ /* 0x004fe40003f05270 */
[----:B0-----:R-:W-:Y:S02]  /*c5c0*/  SHF.R.S32.HI R0, RZ, 0x1f, R4 ;  /* 0x0000001fff007819 */ /* 0x001fe40000011404 */
[----:B---3--:R-:W-:-:S03]  /*c5d0*/  LOP3.LUT R7, R10, 0x7f, RZ, 0xc0, !PT ;  /* 0x0000007f0a077812 */ /* 0x008fc600078ec0ff */
[----:B-----5:R-:W-:-:S06]  /*c5e0*/  IMAD R0, R0, R2, RZ ;  /* 0x0000000200007224 */ /* 0x020fcc00078e02ff */
[----:B-1----:R-:W0:Y:S01]  /*c5f0*/  @P0 LDC R6, c[0x0][0x44c] ;  /* 0x00011300ff060b82 */ /* 0x002e220000000800 */
[----:B------:R-:W-:Y:S01]  /*c600*/  SHF.R.U32.HI R10, RZ, 0x3, R10 ;  /* 0x00000003ff0a7819 */ /* 0x000fe2000001160a */
[C---:B------:R-:W-:Y:S01]  /*c610*/  IMAD R0, R4.reuse, R3, R0 ;  /* 0x0000000304007224 */ /* 0x040fe200078e0200 */
[----:B------:R-:W-:Y:S01]  /*c620*/  LEA.HI R5, R7, R19, RZ, 0x1d ;  /* 0x0000001307057211 */ /* 0x000fe200078fe8ff */
[----:B------:R-:W-:Y:S01]  /*c630*/  IMAD.WIDE.U32 R2, R4, R2, UR4 ;  /* 0x0000000404027e25 */ /* 0x000fe2000f8e0002 */
[----:B------:R-:W-:-:S03]  /*c640*/  ULDC.64 UR4, c[0x0][0x2d0] ;  /* 0x0000b40000047ab9 */ /* 0x000fc60000000a00 */
[----:B------:R-:W-:Y:S02]  /*c650*/  IMAD.IADD R3, R3, 0x1, R0 ;  /* 0x0000000103037824 */ /* 0x000fe400078e0200 */
[----:B------:R-:W1:Y:S01]  /*c660*/  @P0 LDC R0, c[0x0][0x450] ;  /* 0x00011400ff000b82 */ /* 0x000e620000000800 */
[----:B----4-:R-:W-:-:S04]  /*c670*/  IMAD R5, R9, 0x80, R5 ;  /* 0x0000008009057824 */ /* 0x010fc800078e0205 */
[----:B------:R-:W-:Y:S02]  /*c680*/  IMAD.MOV.U32 R4, RZ, RZ, R5 ;  /* 0x000000ffff047224 */ /* 0x000fe400078e0005 */
[----:B0-----:R-:W-:-:S05]  /*c690*/  @P0 IMAD.HI.U32 R6, R5, R6, RZ ;  /* 0x0000000605060227 */ /* 0x001fca00078e00ff */
[----:B-1----:R-:W-:-:S05]  /*c6a0*/  @P0 SHF.R.U32.HI R4, RZ, R0, R6 ;  /* 0x00000000ff040219 */ /* 0x002fca0000011606 */
[----:B------:R-:W-:Y:S02]  /*c6b0*/  IMAD.MOV R0, RZ, RZ, -R4 ;  /* 0x000000ffff007224 */ /* 0x000fe400078e0a04 */
[----:B------:R-:W-:-:S04]  /*c6c0*/  IMAD.WIDE.U32 R2, R4, UR4, R2 ;  /* 0x0000000404027c25 */ /* 0x000fc8000f8e0002 */
[----:B------:R-:W-:Y:S01]  /*c6d0*/  IMAD R0, R8, R0, R5 ;  /* 0x0000000008007224 */ /* 0x000fe200078e0205 */
[----:B------:R-:W-:-:S05]  /*c6e0*/  SHF.R.S32.HI R5, RZ, 0x1f, R4 ;  /* 0x0000001fff057819 */ /* 0x000fca0000011404 */
[----:B------:R-:W-:-:S04]  /*c6f0*/  IMAD R5, R5, UR4, RZ ;  /* 0x0000000405057c24 */ /* 0x000fc8000f8e02ff */
[----:B------:R-:W-:Y:S01]  /*c700*/  IMAD R5, R4, UR5, R5 ;  /* 0x0000000504057c24 */ /* 0x000fe2000f8e0205 */
[----:B------:R-:W-:Y:S01]  /*c710*/  SHF.R.S32.HI R4, RZ, 0x1f, R0 ;  /* 0x0000001fff047819 */ /* 0x000fe20000011400 */
[----:B------:R-:W-:Y:S02]  /*c720*/  ULDC.64 UR4, c[0x0][0x2c8] ;  /* 0x0000b20000047ab9 */ /* 0x000fe40000000a00 */
[----:B------:R-:W-:Y:S01]  /*c730*/  IMAD.IADD R3, R3, 0x1, R5 ;  /* 0x0000000103037824 */ /* 0x000fe200078e0205 */
[----:B------:R-:W-:Y:S01]  /*c740*/  SHF.R.U32.HI R5, RZ, 0x3, R7 ;  /* 0x00000003ff057819 */ /* 0x000fe20000011607 */
[----:B------:R-:W-:Y:S02]  /*c750*/  IMAD R4, R4, UR4, RZ ;  /* 0x0000000404047c24 */ /* 0x000fe4000f8e02ff */
[----:B------:R-:W-:-:S04]  /*c760*/  IMAD.WIDE.U32 R2, R0, UR4, R2 ;  /* 0x0000000400027c25 */ /* 0x000fc8000f8e0002 */
[----:B------:R-:W-:Y:S01]  /*c770*/  IMAD R4, R0, UR5, R4 ;  /* 0x0000000500047c24 */ /* 0x000fe2000f8e0204 */
[----:B------:R-:W-:Y:S02]  /*c780*/  ULDC.64 UR4, c[0x0][0x280] ;  /* 0x0000a00000047ab9 */ /* 0x000fe40000000a00 */
[----:B------:R-:W-:Y:S01]  /*c790*/  IADD3 R0, P0, R2, UR4, RZ ;  /* 0x0000000402007c10 */ /* 0x000fe2000ff1e0ff */
[----:B------:R-:W-:Y:S02]  /*c7a0*/  ULDC UR4, c[0x0][0x2b8] ;  /* 0x0000ae0000047ab9 */ /* 0x000fe40000000800 */
[----:B------:R-:W-:Y:S02]  /*c7b0*/  ISETP.GE.AND P1, PT, R19, UR4, PT ;  /* 0x0000000413007c0c */ /* 0x000fe4000bf26270 */
[----:B------:R-:W-:Y:S01]  /*c7c0*/  IADD3.X R2, R3, UR5, R4, P0, !PT ;  /* 0x0000000503027c10 */ /* 0x000fe200087fe404 */
[----:B------:R-:W-:Y:S01]  /*c7d0*/  IMAD.SHL.U32 R4, R10, 0x10, RZ ;  /* 0x000000100a047824 */ /* 0x000fe200078e00ff */
[----:B------:R-:W-:-:S04]  /*c7e0*/  LOP3.LUT R3, R19, 0x80, RZ, 0xfc, !PT ;  /* 0x0000008013037812 */ /* 0x000fc800078efcff */
[----:B------:R-:W-:Y:S01]  /*c7f0*/  ISETP.GE.AND P0, PT, R3, UR4, PT ;  /* 0x0000000403007c0c */ /* 0x000fe2000bf06270 */
[----:B------:R-:W-:Y:S01]  /*c800*/  IMAD.SHL.U32 R3, R10, 0x80, RZ ;  /* 0x000000800a037824 */ /* 0x000fe200078e00ff */
[----:B------:R-:W-:-:S04]  /*c810*/  UMOV UR4, 0xffffffff ;  /* 0xffffffff00047882 */ /* 0x000fc80000000000 */
[----:B------:R-:W-:-:S04]  /*c820*/  LOP3.LUT R3, R19, 0x380, R3, 0xf8, !PT ;  /* 0x0000038013037812 */ /* 0x000fc800078ef803 */
[----:B------:R-:W-:Y:S01]  /*c830*/  LOP3.LUT R4, R3, 0x70, R4, 0x78, !PT ;  /* 0x0000007003047812 */ /* 0x000fe200078e7804 */
[----:B------:R-:W-:-:S05]  /*c840*/  IMAD.SHL.U32 R3, R7, 0x10, RZ ;  /* 0x0000001007037824 */ /* 0x000fca00078e00ff */
[----:B------:R-:W-:Y:S01]  /*c850*/  LOP3.LUT R4, R4, 0x400, R3, 0xf8, !PT ;  /* 0x0000040004047812 */ /* 0x000fe200078ef803 */
[----:B------:R-:W-:Y:S06]  /*c860*/  BRA.DIV UR4, `(.L_x_55) ;  /* 0x0000002e04807947 */ /* 0x000fec000b800000 */
[----:B------:R-:W0:Y:S01]  /*c870*/  SHFL.IDX PT, R7, R0, RZ, 0x181f ;  /* 0x00181fff00077589 */ /* 0x000e2200000e0000 */
[----:B------:R-:W-:Y:S01]  /*c880*/  ULDC UR4, c[0x0][0x288] ;  /* 0x0000a20000047ab9 */ /* 0x000fe20000000800 */
[----:B------:R-:W-:Y:S02]  /*c890*/  IMAD R5, R9, 0x80, R5 ;  /* 0x0000008009057824 */ /* 0x000fe400078e0205 */
[----:B------:R-:W1:Y:S01]  /*c8a0*/  SHFL.IDX PT, R6, R2, RZ, 0x181f ;  /* 0x00181fff02067589 */ /* 0x000e6200000e0000 */
[----:B------:R-:W-:-:S05]  /*c8b0*/  IMAD R3, R8, UR4, RZ ;  /* 0x0000000408037c24 */ /* 0x000fca000f8e02ff */
[----:B------:R-:W-:-:S13]  /*c8c0*/  ISETP.GE.AND P2, PT, R5, R3, PT ;  /* 0x000000030500720c */ /* 0x000fda0003f46270 */
[----:B------:R-:W-:Y:S01]  /*c8d0*/  @!P2 VIADD R8, R4, UR38 ;  /* 0x000000260408ac36 */ /* 0x000fe20008000000 */
[----:B0-----:R-:W-:-:S05]  /*c8e0*/  @!P2 IADD3 R7, P3, R19, R7, RZ ;  /* 0x000000071307a210 */ /* 0x001fca0007f7e0ff */
[----:B-1----:R-:W-:-:S05]  /*c8f0*/  @!P2 IMAD.X R6, RZ, RZ, R6, P3 ;  /* 0x000000ffff06a224 */ /* 0x002fca00018e0606 */
[----:B------:R-:W-:-:S04]  /*c900*/  @!P2 LOP3.LUT R7, R7, R6, RZ, 0x3c, !PT ;  /* 0x000000060707a212 */ /* 0x000fc800078e3cff */
[----:B------:R-:W-:-:S04]  /*c910*/  @!P2 LOP3.LUT R6, R7, R6, RZ, 0x3c, !PT ;  /* 0x000000060706a212 */ /* 0x000fc800078e3cff */
[----:B------:R-:W-:-:S05]  /*c920*/  @!P2 LOP3.LUT R7, R7, R6, RZ, 0x3c, !PT ;  /* 0x000000060707a212 */ /* 0x000fca00078e3cff */
[----:B------:R-:W-:Y:S01]  /*c930*/  @!PT LDS RZ, [RZ] ;  /* 0x00000000fffff984 */ /* 0x000fe20000000800 */
[----:B------:R-:W-:Y:S04]  /*c940*/  @!P2 LDGSTS.E.BYPASS.LTC128B.128 [R8+0x20400], desc[UR40][R6.64], !P1 ;  /* 0x204000000608afae */ /* 0x000fe8000c901d68 */
[----:B------:R0:W-:Y:S02]  /*c950*/  @!P2 LDGSTS.E.BYPASS.LTC128B.128 [R8+0x24400], desc[UR40][R6.64+0x80], !P0 ;  /* 0x244000800608afae */ /* 0x0001e4000c101d68 */
[----:B0-----:R-:W-:Y:S02]  /*c960*/  VIADD R6, R5, 0x10 ;  /* 0x0000001005067836 */ /* 0x001fe40000000000 */
[----:B------:R-:W0:Y:S03]  /*c970*/  SHFL.IDX PT, R7, R0, 0x1, 0x181f ;  /* 0x00381f0000077f89 */ /* 0x000e2600000e0000 */
[----:B------:R-:W-:-:S02]  /*c980*/  ISETP.GE.AND P2, PT, R6, R3, PT ;  /* 0x000000030600720c */ /* 0x000fc40003f46270 */
[----:B------:R-:W1:Y:S11]  /*c990*/  SHFL.IDX PT, R6, R2, 0x1, 0x181f ;  /* 0x00381f0002067f89 */ /* 0x000e7600000e0000 */
[----:B------:R-:W-:Y:S01]  /*c9a0*/  @!P2 VIADD R8, R4, UR38 ;  /* 0x000000260408ac36 */ /* 0x000fe20008000000 */
[----:B0-----:R-:W-:-:S05]  /*c9b0*/  @!P2 IADD3 R7, P3, R19, R7, RZ ;  /* 0x000000071307a210 */ /* 0x001fca0007f7e0ff */
[----:B-1----:R-:W-:-:S05]  /*c9c0*/  @!P2 IMAD.X R6, RZ, RZ, R6, P3 ;  /* 0x000000ffff06a224 */ /* 0x002fca00018e0606 */
[----:B------:R-:W-:-:S04]  /*c9d0*/  @!P2 LOP3.LUT R7, R7, R6, RZ, 0x3c, !PT ;  /* 0x000000060707a212 */ /* 0x000fc800078e3cff */
[----:B------:R-:W-:-:S04]  /*c9e0*/  @!P2 LOP3.LUT R6, R7, R6, RZ, 0x3c, !PT ;  /* 0x000000060706a212 */ /* 0x000fc800078e3cff */
[----:B------:R-:W-:-:S05]  /*c9f0*/  @!P2 LOP3.LUT R7, R7, R6, RZ, 0x3c, !PT ;  /* 0x000000060707a212 */ /* 0x000fca00078e3cff */
        /* <DEDUP_REMOVED lines=52> */
[----:B------:R-:W-:Y:S01]  /*cd40*/  ISETP.GE.AND P2, PT, R6, R3, PT ;  /* 0x000000030600720c */ /* 0x000fe20003f46270 */
[----:B------:R-:W-:Y:S04]  /*cd50*/  SHFL.IDX PT, R0, R0, 0x7, 0x181f ;  /* 0x00f81f0000007f89 */ /* 0x000fe800000e0000 */
[----:B------:R-:W1:Y:S08]  /*cd60*/  SHFL.IDX PT, R6, R2, 0x6, 0x181f ;  /* 0x00d81f0002067f89 */ /* 0x000e7000000e0000 */
[----:B------:R-:W-:Y:S01]  /*cd70*/  @!P2 VIADD R8, R4, UR38 ;  /* 0x000000260408ac36 */ /* 0x000fe20008000000 */
[----:B0-----:R-:W-:-:S05]  /*cd80*/  @!P2 IADD3 R7, P3, R19, R7, RZ ;  /* 0x000000071307a210 */ /* 0x001fca0007f7e0ff */
[----:B-1----:R-:W-:-:S05]  /*cd90*/  @!P2 IMAD.X R6, RZ, RZ, R6, P3 ;  /* 0x000000ffff06a224 */ /* 0x002fca00018e0606 */
[----:B------:R-:W-:-:S04]  /*cda0*/  @!P2 LOP3.LUT R7, R7, R6, RZ, 0x3c, !PT ;  /* 0x000000060707a212 */ /* 0x000fc800078e3cff */
[----:B------:R-:W-:-:S04]  /*cdb0*/  @!P2 LOP3.LUT R6, R7, R6, RZ, 0x3c, !PT ;  /* 0x000000060706a212 */ /* 0x000fc800078e3cff */
[----:B------:R-:W-:-:S05]  /*cdc0*/  @!P2 LOP3.LUT R7, R7, R6, RZ, 0x3c, !PT ;  /* 0x000000060707a212 */ /* 0x000fca00078e3cff */
[----:B------:R-:W-:Y:S04]  /*cdd0*/  @!P2 LDGSTS.E.BYPASS.LTC128B.128 [R8+0x23400], desc[UR40][R6.64], !P1 ;  /* 0x234000000608afae */ /* 0x000fe8000c901d68 */
[----:B------:R0:W-:Y:S04]  /*cde0*/  @!P2 LDGSTS.E.BYPASS.LTC128B.128 [R8+0x27400], desc[UR40][R6.64+0x80], !P0 ;  /* 0x274000800608afae */ /* 0x0001e8000c101d68 */
[----:B0-----:R0:W1:Y:S02]  /*cdf0*/  SHFL.IDX PT, R6, R2, 0x7, 0x181f ;  /* 0x00f81f0002067f89 */ /* 0x00106400000e0000 */
.L_x_121:
[----:B------:R-:W-:Y:S01]  /*ce00*/  VIADD R5, R5, 0x70 ;  /* 0x0000007005057836 */ /* 0x000fe20000000000 */
[----:B------:R-:W-:Y:S04]  /*ce10*/  BSSY B0, `(.L_x_56) ;  /* 0x000000b000007945 */ /* 0x000fe80003800000 */
[----:B------:R-:W-:-:S13]  /*ce20*/  ISETP.GE.AND P2, PT, R5, R3, PT ;  /* 0x000000030500720c */ /* 0x000fda0003f46270 */
[----:B------:R-:W-:Y:S05]  /*ce30*/  @P2 BRA `(.L_x_57) ;  /* 0x0000000000202947 */ /* 0x000fea0003800000 */
[----:B0-----:R-:W-:Y:S01]  /*ce40*/  IADD3 R2, P2, R19, R0, RZ ;  /* 0x0000000013027210 */ /* 0x001fe20007f5e0ff */
[----:B------:R-:W-:-:S04]  /*ce50*/  VIADD R5, R4, UR38 ;  /* 0x0000002604057c36 */ /* 0x000fc80008000000 */
[----:B-1----:R-:W-:-:S05]  /*ce60*/  IMAD.X R3, RZ, RZ, R6, P2 ;  /* 0x000000ffff037224 */ /* 0x002fca00010e0606 */
[----:B------:R-:W-:Y:S01]  /*ce70*/  @!PT LDS RZ, [RZ] ;  /* 0x00000000fffff984 */ /* 0x000fe20000000800 */
[----:B------:R-:W-:Y:S01]  /*ce80*/  @!PT LDS RZ, [RZ] ;  /* 0x00000000fffff984 */ /* 0x000fe20000000800 */
[----:B------:R-:W-:Y:S01]  /*ce90*/  @!PT LDS RZ, [RZ] ;  /* 0x00000000fffff984 */ /* 0x000fe20000000800 */
[----:B------:R2:W-:Y:S04]  /*cea0*/  LDGSTS.E.BYPASS.LTC128B.128 [R5+0x23c00], desc[UR40][R2.64], !P1 ;  /* 0x23c0000002057fae */ /* 0x0005e8000c901d68 */
[----:B------:R2:W-:Y:S02]  /*ceb0*/  LDGSTS.E.BYPASS.LTC128B.128 [R5+0x27c00], desc[UR40][R2.64+0x80], !P0 ;  /* 0x27c0008002057fae */ /* 0x0005e4000c101d68 */
.L_x_57:
[----:B------:R-:W-:Y:S05]  /*cec0*/  BSYNC B0 ;  /* 0x0000000000007941 */ /* 0x000fea0003800000 */
.L_x_56:
[----:B------:R-:W-:Y:S01]  /*ced0*/  NOP ;  /* 0x0000000000007918 */ /* 0x000fe20000000000 */
[----:B------:R-:W-:Y:S01]  /*cee0*/  SYNCS.ARRIVE.TRANS64.RED.A0T1 RZ, [UR38+0x38800], RZ ;  /* 0x038800ffffff79a7 */ /* 0x000fe20008200426 */
[----:B------:R-:W-:Y:S01]  /*cef0*/  IMAD.MOV.U32 R0, RZ, RZ, 0x1 ;  /* 0x00000001ff007424 */ /* 0x000fe200078e00ff */
[----:B------:R-:W-:Y:S04]  /*cf00*/  ARRIVES.LDGSTSBAR.64.TRANSCNT [UR38+0x38800] ;  /* 0x03880000ff0079b0 */ /* 0x000fe80008000aa6 */
[----:B------:R-:W-:Y:S01]  /*cf10*/  SHF.L.U32 R0, R0, 0x1f, RZ ;  /* 0x0000001f00007819 */ /* 0x000fe200000006ff */
[----:B------:R-:W-:Y:S01]  /*cf20*/  NOP ;  /* 0x0000000000007918 */ /* 0x000fe20000000000 */
[----:B------:R-:W-:Y:S02]  /*cf30*/  SYNCS.ARRIVE.TRANS64.A1T0 RZ, [UR38+0x38800], RZ ;  /* 0x038800ffffff79a7 */ /* 0x000fe40008100026 */
[----:B------:R-:W3:Y:S02]  /*cf40*/  SYNCS.PHASECHK.TRANS64.TRYWAIT P0, [UR38+0x38820], R0 ;  /* 0x03882000ff0075a7 */ /* 0x000ee40008000166 */
[----:B---3--:R-:W-:Y:S05]  /*cf50*/  @!P0 BRA `(.L_x_58) ;  /* 0x0000003000a48947 */ /* 0x008fea0003800000 */
.L_x_122:
[----:B0-2---:R-:W2:Y:S01]  /*cf60*/  LDL R2, [R1+0x10] ;  /* 0x0000100001027983 */ /* 0x005ea20000100800 */
[----:B------:R-:W-:Y:S02]  /*cf70*/  VIADD R3, R18, 0xfffffffe ;  /* 0xfffffffe12037836 */ /* 0x000fe40000000000 */
[----:B------:R-:W-:-:S03]  /*cf80*/  IMAD.MOV.U32 R21, RZ, RZ, 0x1 ;  /* 0x00000001ff157424 */ /* 0x000fc600078e00ff */
[----:B--2---:R-:W-:-:S13]  /*cf90*/  ISETP.GE.AND P0, PT, R3, R2, PT ;  /* 0x000000020300720c */ /* 0x004fda0003f06270 */
[----:B------:R-:W-:Y:S05]  /*cfa0*/  @!P0 BRA `(.L_x_59) ;  /* 0x0000001400248947 */ /* 0x000fea0003800000 */
[----:B------:R-:W1:Y:S04]  /*cfb0*/  LDL R5, [R1+0x24] ;  /* 0x0000240001057983 */ /* 0x000e680000100800 */
[----:B------:R-:W2:Y:S04]  /*cfc0*/  LDL R2, [R1+0xc] ;  /* 0x00000c0001027983 */ /* 0x000ea80000100800 */
[----:B------:R-:W3:Y:S01]  /*cfd0*/  LDL R4, [R1+0x14] ;  /* 0x0000140001047983 */ /* 0x000ee20000100800 */
[C---:B-1----:R-:W-:Y:S02]  /*cfe0*/  LOP3.LUT R6, R5.reuse, 0x1, RZ, 0xfc, !PT ;  /* 0x0000000105067812 */ /* 0x042fe400078efcff */
[----:B------:R-:W-:Y:S01]  /*cff0*/  LOP3.LUT R0, R5, 0x2, RZ, 0xfc, !PT ;  /* 0x0000000205007812 */ /* 0x000fe200078efcff */
[----:B--2---:R-:W-:-:S02]  /*d000*/  IMAD.IADD R5, R2, 0x1, R17 ;  /* 0x0000000102057824 */ /* 0x004fc400078e0211 */
[----:B------:R-:W-:Y:S01]  /*d010*/  STL [R1+0x2c], R6 ;  /* 0x00002c0601007387 */ /* 0x000fe20000100800 */
[----:B---3--:R-:W-:-:S03]  /*d020*/  IMAD.IADD R4, R2, 0x1, R4 ;  /* 0x0000000102047824 */ /* 0x008fc600078e0204 */
[----:B------:R0:W-:Y:S04]  /*d030*/  STL [R1+0x28], R0 ;  /* 0x0000280001007387 */ /* 0x0001e80000100800 */
[----:B------:R1:W-:Y:S04]  /*d040*/  STL [R1+0x20], R5 ;  /* 0x0000200501007387 */ /* 0x0003e80000100800 */
[----:B------:R1:W-:Y:S01]  /*d050*/  STL [R1+0x1c], R4 ;  /* 0x00001c0401007387 */ /* 0x0003e20000100800 */
[----:B------:R-:W-:Y:S02]  /*d060*/  IMAD.MOV.U32 R2, RZ, RZ, RZ ;  /* 0x000000ffff027224 */ /* 0x000fe400078e00ff */
[----:B0-----:R-:W-:-:S07]  /*d070*/  IMAD.MOV.U32 R0, RZ, RZ, 0x1 ;  /* 0x00000001ff007424 */ /* 0x001fce00078e00ff */
.L_x_78:
[----:B-1----:R-:W2:Y:S01]  /*d080*/  LDL R4, [R1+0x4] ;  /* 0x0000040001047983 */ /* 0x002ea20000100800 */
[----:B------:R-:W-:Y:S01]  /*d090*/  VIADD R20, R2, 0x1 ;  /* 0x0000000102147836 */ /* 0x000fe20000000000 */
[----:B------:R-:W-:Y:S04]  /*d0a0*/  BSSY B0, `(.L_x_60) ;  /* 0x0000081000007945 */ /* 0x000fe80003800000 */
[----:B------:R-:W-:-:S04]  /*d0b0*/  ISETP.NE.AND P0, PT, R20, 0x2, PT ;  /* 0x000000021400780c */ /* 0x000fc80003f05270 */
[----:B------:R-:W-:Y:S02]  /*d0c0*/  SEL R21, RZ, 0x1, P0 ;  /* 0x00000001ff157807 */ /* 0x000fe40000000000 */
[----:B------:R-:W-:Y:S02]  /*d0d0*/  SEL R20, R20, RZ, P0 ;  /* 0x000000ff14147207 */ /* 0x000fe40000000000 */
[----:B------:R-:W-:Y:S02]  /*d0e0*/  LOP3.LUT R21, R0, R21, RZ, 0x3c, !PT ;  /* 0x0000001500157212 */ /* 0x000fe400078e3cff */
[----:B--2---:R-:W-:-:S13]  /*d0f0*/  LOP3.LUT P1, RZ, R4, 0x2, RZ, 0xc0, !PT ;  /* 0x0000000204ff7812 */ /* 0x004fda000782c0ff */
[----:B0-----:R-:W-:Y:S05]  /*d100*/  @!P1 BRA `(.L_x_61) ;  /* 0x0000000400e89947 */ /* 0x001fea0003800000 */
[----:B------:R-:W-:Y:S01]  /*d110*/  LOP3.LUT P1, RZ, R4, 0x1, RZ, 0xc0, !PT ;  /* 0x0000000104ff7812 */ /* 0x000fe2000782c0ff */
[----:B------:R-:W-:-:S12]  /*d120*/  IMAD.MOV.U32 R8, RZ, RZ, R3 ;  /* 0x000000ffff087224 */ /* 0x000fd800078e0003 */
[----:B------:R-:W-:Y:S05]  /*d130*/  @!P1 BRA `(.L_x_62) ;  /* 0x0000000000509947 */ /* 0x000fea0003800000 */
[----:B------:R-:W2:Y:S01]  /*d140*/  LDL R9, [R1+0x18] ;  /* 0x0000180001097983 */ /* 0x000ea20000100800 */
[----:B------:R-:W0:Y:S01]  /*d150*/  LDC R7, c[0x0][0x43c] ;  /* 0x00010f00ff077b82 */ /* 0x000e220000000800 */
[----:B------:R-:W-:Y:S02]  /*d160*/  ULDC.64 UR4, c[0x0][0x428] ;  /* 0x00010a0000047ab9 */ /* 0x000fe40000000a00 */
[----:B------:R-:W3:Y:S01]  /*d170*/  LDL R10, [R1+0x8] ;  /* 0x00000800010a7983 */ /* 0x000ee20000100800 */
[----:B0-----:R-:W-:-:S13]  /*d180*/  ISETP.NE.AND P0, PT, R7, 0x1, PT ;  /* 0x000000010700780c */ /* 0x001fda0003f05270 */
[----:B------:R-:W0:Y:S02]  /*d190*/  @P0 LDC.64 R4, c[0x0][0x440] ;  /* 0x00011000ff040b82 */ /* 0x000e240000000a00 */
[----:B0-----:R-:W-:-:S04]  /*d1a0*/  @P0 IMAD.HI.U32 R6, R3, R4, RZ ;  /* 0x0000000403060227 */ /* 0x001fc800078e00ff */
[----:B------:R-:W-:Y:S01]  /*d1b0*/  IMAD.MOV.U32 R4, RZ, RZ, R3 ;  /* 0x000000ffff047224 */ /* 0x000fe200078e0003 */
[----:B------:R-:W-:-:S04]  /*d1c0*/  @P0 SHF.R.U32.HI R4, RZ, R5, R6 ;  /* 0x00000005ff040219 */ /* 0x000fc80000011606 */
[--C-:B------:R-:W-:Y:S01]  /*d1d0*/  SHF.R.S32.HI R5, RZ, 0x1f, R4.reuse ;  /* 0x0000001fff057819 */ /* 0x100fe20000011404 */
[----:B------:R-:W-:-:S04]  /*d1e0*/  IMAD.MOV R8, RZ, RZ, -R4 ;  /* 0x000000ffff087224 */ /* 0x000fc800078e0a04 */
[----:B------:R-:W-:Y:S02]  /*d1f0*/  IMAD R8, R7, R8, R3 ;  /* 0x0000000807087224 */ /* 0x000fe400078e0203 */
[----:B------:R-:W0:Y:S01]  /*d200*/  LDC.64 R6, c[0x0][0x418] ;  /* 0x00010600ff067b82 */ /* 0x000e220000000a00 */
[----:B--2---:R-:W-:-:S04]  /*d210*/  IMAD R9, R9, UR4, RZ ;  /* 0x0000000409097c24 */ /* 0x004fc8000f8e02ff */
[C---:B---3--:R-:W-:Y:S02]  /*d220*/  IMAD R9, R10.reuse, UR5, R9 ;  /* 0x000000050a097c24 */ /* 0x048fe4000f8e0209 */
[----:B------:R-:W-:-:S04]  /*d230*/  IMAD.WIDE.U32 R4, R10, UR4, R4 ;  /* 0x000000040a047c25 */ /* 0x000fc8000f8e0004 */
[----:B------:R-:W-:Y:S01]  /*d240*/  IMAD.IADD R9, R9, 0x1, R5 ;  /* 0x0000000109097824 */ /* 0x000fe200078e0205 */
[----:B0-----:R-:W-:-:S04]  /*d250*/  LEA R6, P0, R4, R6, 0x2 ;  /* 0x0000000604067211 */ /* 0x001fc800078010ff */
[----:B------:R-:W-:-:S05]  /*d260*/  LEA.HI.X R7, R4, R7, R9, 0x2, P0 ;  /* 0x0000000704077211 */ /* 0x000fca00000f1409 */
[----:B------:R0:W5:Y:S04]  /*d270*/  LDG.E R16, desc[UR40][R6.64] ;  /* 0x0000002806107981 */ /* 0x000168000c1e1900 */
.L_x_62:
[----:B0-----:R-:W-:Y:S01]  /*d280*/  LEA R6, R20, UR38, 0x3 ;  /* 0x0000002614067c11 */ /* 0x001fe2000f8e18ff */
[----:B------:R-:W0:Y:S01]  /*d290*/  S2R R4, SR_TID.X ;  /* 0x0000000000047919 */ /* 0x000e220000002100 */
[----:B------:R-:W-:-:S04]  /*d2a0*/  SHF.L.U32 R5, R21, 0x1f, RZ ;  /* 0x0000001f15057819 */ /* 0x000fc800000006ff */
[----:B------:R-:W1:Y:S01]  /*d2b0*/  SYNCS.PHASECHK.TRANS64.TRYWAIT P0, [R6+URZ+0x38880], R5 ;  /* 0x03888005060075a7 */ /* 0x000e62000800017f */
[----:B0-----:R-:W-:-:S04]  /*d2c0*/  LOP3.LUT R4, R4, 0x7f, RZ, 0xc0, !PT ;  /* 0x0000007f04047812 */ /* 0x001fc800078ec0ff */
[----:B------:R-:W-:Y:S01]  /*d2d0*/  ISETP.NE.AND P1, PT, R4, RZ, PT ;  /* 0x000000ff0400720c */ /* 0x000fe20003f25270 */
[----:B-1----:R-:W-:-:S12]  /*d2e0*/  @!P0 BRA `(.L_x_63) ;  /* 0x0000002c00d88947 */ /* 0x002fd80003800000 */
.L_x_123:
[----:B------:R-:W-:Y:S04]  /*d2f0*/  BSSY B1, `(.L_x_64) ;  /* 0x0000009000017945 */ /* 0x000fe80003800000 */
[----:B------:R-:W-:Y:S05]  /*d300*/  @P1 BRA `(.L_x_65) ;  /* 0x00000000001c1947 */ /* 0x000fea0003800000 */
[----:B------:R-:W1:Y:S02]  /*d310*/  S2R R4, SR_TID.X ;  /* 0x0000000000047919 */ /* 0x000e640000002100 */
[----:B-1----:R-:W-:Y:S01]  /*d320*/  LOP3.LUT R7, R4, 0x1f, RZ, 0xc0, !PT ;  /* 0x0000001f04077812 */ /* 0x002fe200078ec0ff */
[----:B------:R-:W-:-:S03]  /*d330*/  IMAD.MOV.U32 R4, RZ, RZ, 0x8000 ;  /* 0x00008000ff047424 */ /* 0x000fc600078e00ff */
[----:B------:R-:W-:Y:S01]  /*d340*/  ISETP.NE.AND P0, PT, R7, RZ, PT ;  /* 0x000000ff0700720c */ /* 0x000fe20003f05270 */
[----:B------:R1:W-:-:S12]  /*d350*/  SYNCS.ARRIVE.TRANS64 RZ, [R6+URZ+0x38870], R4 ;  /* 0x0388700406ff79a7 */ /* 0x0003d8000800003f */
[----:B-1----:R-:W-:Y:S05]  /*d360*/  @!P0 BRA `(.L_x_65) ;  /* 0x0000000000048947 */ /* 0x002fea0003800000 */
[----:B------:R-:W-:Y:S01]  /*d370*/  BPT.TRAP 0x1 ;  /* 0x000000040000795c */ /* 0x000fe20000300000 */
.L_x_65:
[----:B------:R-:W-:Y:S05]  /*d380*/  BSYNC B1 ;  /* 0x0000000000017941 */ /* 0x000fea0003800000 */
.L_x_64:
[----:B------:R-:W-:Y:S01]  /*d390*/  LEA R4, R20, UR38, 0xf ;  /* 0x0000002614047c11 */ /* 0x000fe2000f8e78ff */
[----:B------:R-:W-:Y:S01]  /*d3a0*/  IMAD.SHL.U32 R7, R8, 0x80, RZ ;  /* 0x0000008008077824 */ /* 0x000fe200078e00ff */
[----:B------:R-:W-:Y:S01]  /*d3b0*/  R2UR UR33, R6 ;  /* 0x00000000062172ca */ /* 0x000fe200000e0000 */
[----:B------:R-:W-:Y:S01]  /*d3c0*/  IMAD.MOV.U32 R11, RZ, RZ, RZ ;  /* 0x000000ffff0b7224 */ /* 0x000fe200078e00ff */
[----:B------:R-:W-:Y:S01]  /*d3d0*/  R2UR UR8, R4 ;  /* 0x00000000040872ca */ /* 0x000fe200000e0000 */
[----:B------:R-:W-:Y:S01]  /*d3e0*/  ULDC.64 UR4, c[0x0][0x198] ;  /* 0x0000660000047ab9 */ /* 0x000fe20000000a00 */
[----:B------:R-:W-:Y:S01]  /*d3f0*/  R2UR UR35, R7 ;  /* 0x00000000072372ca */ /* 0x000fe200000e0000 */
[----:B------:R-:W-:Y:S01]  /*d400*/  UIADD3 UR4, UP0, UR4, 0x470, URZ ;  /* 0x0000047004047890 */ /* 0x000fe2000ff1e03f */
[----:B------:R-:W-:Y:S01]  /*d410*/  R2UR UR34, R11 ;  /* 0x000000000b2272ca */ /* 0x000fe200000e0000 */
[----:B------:R-:W-:Y:S01]  /*d420*/  UMOV UR6, 0x0 ;  /* 0x0000000000067882 */ /* 0x000fe20000000000 */
[----:B------:R-:W-:Y:S01]  /*d430*/  PLOP3.LUT P0, PT, PT, PT, PT, 0x80, 0x0 ;  /* 0x000000000000781c */ /* 0x000fe20003f0f070 */
[----:B------:R-:W-:Y:S01]  /*d440*/  UIADD3.X UR5, URZ, UR5, URZ, UP0, !UPT ;  /* 0x000000053f057290 */ /* 0x000fe200087fe43f */
[----:B------:R-:W-:-:S03]  /*d450*/  UMOV UR7, 0x14f00000 ;  /* 0x14f0000000077882 */ /* 0x000fc60000000000 */
[----:B------:R-:W-:Y:S02]  /*d460*/  UIADD3 UR33, UR33, 0x38870, URZ ;  /* 0x0003887021217890 */ /* 0x000fe4000fffe03f */
[----:B------:R-:W-:-:S12]  /*d470*/  UIADD3 UR32, UR8, 0x10400, URZ ;  /* 0x0001040008207890 */ /* 0x000fd8000fffe03f */
.L_x_66:
[----:B------:R-:W-:-:S13]  /*d480*/  @P0 ELECT P2, URZ, PT ;  /* 0x00000000003f082f */ /* 0x000fda0003840000 */
[----:B-----5:R-:W-:Y:S02]  /*d490*/  @P2 R2UR UR37, R16 ;  /* 0x00000000102522ca */ /* 0x020fe400000e0000 */
[----:B------:R-:W-:-:S11]  /*d4a0*/  @P2 PLOP3.LUT P0, PT, P2, PT, PT, 0x8, 0x0 ;  /* 0x000000000000281c */ /* 0x000fd6000170e170 */
[----:B------:R1:W-:Y:S01]  /*d4b0*/  UTMALDG.4D [UR32], [UR4], desc[UR6] ;  /* 0x00000620040075b4 */ /* 0x0003e20008019000 */
[----:B------:R-:W-:Y:S01]  /*d4c0*/  PLOP3.LUT P2, PT, PT, PT, PT, 0x8, 0x0 ;  /* 0x000000000000781c */ /* 0x000fe20003f4e170 */
[----:B-1----:R-:W-:-:S12]  /*d4d0*/  @P0 BRA.U.ANY `(.L_x_66) ;  /* 0xfffffffd00e80947 */ /* 0x002fd8000393ffff */
[----:B------:R-:W-:Y:S01]  /*d4e0*/  IMAD.MOV.U32 R10, RZ, RZ, 0x80 ;  /* 0x00000080ff0a7424 */ /* 0x000fe200078e00ff */
[----:B------:R-:W-:Y:S01]  /*d4f0*/  R2UR UR11, R7 ;  /* 0x00000000070b72ca */ /* 0x000fe200000e0000 */
[----:B------:R-:W-:Y:S01]  /*d500*/  UIADD3 UR8, UR8, 0x14400, URZ ;  /* 0x0001440008087890 */ /* 0x000fe2000fffe03f */
[----:B------:R-:W-:Y:S01]  /*d510*/  PLOP3.LUT P0, PT, PT, PT, PT, 0x80, 0x0 ;  /* 0x000000000000781c */ /* 0x000fe20003f0f070 */
[----:B------:R-:W-:Y:S01]  /*d520*/  UMOV UR6, 0x0 ;  /* 0x0000000000067882 */ /* 0x000fe20000000000 */
[----:B------:R-:W-:Y:S01]  /*d530*/  R2UR UR10, R10 ;  /* 0x000000000a0a72ca */ /* 0x000fe200000e0000 */
[----:B------:R-:W-:-:S14]  /*d540*/  UMOV UR7, 0x14f00000 ;  /* 0x14f0000000077882 */ /* 0x000fdc0000000000 */
.L_x_67:
[----:B------:R-:W-:-:S13]  /*d550*/  @P0 ELECT P2, URZ, PT ;  /* 0x00000000003f082f */ /* 0x000fda0003840000 */
[----:B------:R-:W-:Y:S01]  /*d560*/  @P2 R2UR UR13, R16 ;  /* 0x00000000100d22ca */ /* 0x000fe200000e0000 */
[----:B------:R-:W-:Y:S01]  /*d570*/  UMOV UR9, UR33 ;  /* 0x0000002100097c82 */ /* 0x000fe20008000000 */
[----:B------:R-:W-:Y:S01]  /*d580*/  UMOV UR12, UR36 ;  /* 0x00000024000c7c82 */ /* 0x000fe20008000000 */
[----:B------:R-:W-:-:S10]  /*d590*/  @P2 PLOP3.LUT P0, PT, P2, PT, PT, 0x8, 0x0 ;  /* 0x000000000000281c */ /* 0x000fd4000170e170 */
[----:B------:R1:W-:Y:S01]  /*d5a0*/  UTMALDG.4D [UR8], [UR4], desc[UR6] ;  /* 0x00000608040075b4 */ /* 0x0003e20008019000 */
[----:B------:R-:W-:Y:S02]  /*d5b0*/  PLOP3.LUT P2, PT, PT, PT, PT, 0x8, 0x0 ;  /* 0x000000000000781c */ /* 0x000fe40003f4e170 */
[----:B-1----:R-:W-:Y:S11]  /*d5c0*/  @P0 BRA.U.ANY `(.L_x_67) ;  /* 0xfffffffd00e00947 */ /* 0x002ff6000393ffff */
[----:B------:R-:W1:Y:S02]  /*d5d0*/  SYNCS.PHASECHK.TRANS64.TRYWAIT P0, [R6+URZ+0x38840], R5 ;  /* 0x03884005060075a7 */ /* 0x000e64000800017f */
[----:B-1----:R-:W-:Y:S05]  /*d5e0*/  @!P0 BRA `(.L_x_68) ;  /* 0x0000002c002c8947 */ /* 0x002fea0003800000 */
.L_x_124:
[----:B------:R-:W-:Y:S01]  /*d5f0*/  BSSY B1, `(.L_x_69) ;  /* 0x000000b000017945 */ /* 0x000fe20003800000 */
[----:B------:R-:W-:Y:S02]  /*d600*/  IMAD.MOV.U32 R8, RZ, RZ, 0x0 ;  /* 0x00000000ff087424 */ /* 0x000fe400078e00ff */
[----:B------:R-:W-:Y:S01]  /*d610*/  IMAD.MOV.U32 R9, RZ, RZ, 0x14f00000 ;  /* 0x14f00000ff097424 */ /* 0x000fe200078e00ff */
[----:B------:R-:W-:Y:S06]  /*d620*/  @P1 BRA `(.L_x_70) ;  /* 0x00000000001c1947 */ /* 0x000fec0003800000 */
[----:B------:R-:W2:Y:S01]  /*d630*/  S2R R12, SR_TID.X ;  /* 0x00000000000c7919 */ /* 0x000ea20000002100 */
[----:B01----:R-:W-:-:S04]  /*d640*/  IMAD.MOV.U32 R5, RZ, RZ, 0x8000 ;  /* 0x00008000ff057424 */ /* 0x003fc800078e00ff */
[----:B------:R3:W-:Y:S01]  /*d650*/  SYNCS.ARRIVE.TRANS64 RZ, [R6+URZ+0x38830], R5 ;  /* 0x0388300506ff79a7 */ /* 0x0007e2000800003f */
[----:B--2---:R-:W-:-:S04]  /*d660*/  LOP3.LUT R12, R12, 0x1f, RZ, 0xc0, !PT ;  /* 0x0000001f0c0c7812 */ /* 0x004fc800078ec0ff */
[----:B------:R-:W-:-:S13]  /*d670*/  ISETP.NE.AND P0, PT, R12, RZ, PT ;  /* 0x000000ff0c00720c */ /* 0x000fda0003f05270 */
[----:B---3--:R-:W-:Y:S05]  /*d680*/  @!P0 BRA `(.L_x_70) ;  /* 0x0000000000048947 */ /* 0x008fea0003800000 */
[----:B------:R-:W-:Y:S01]  /*d690*/  BPT.TRAP 0x1 ;  /* 0x000000040000795c */ /* 0x000fe20000300000 */
.L_x_70:
[----:B------:R-:W-:Y:S05]  /*d6a0*/  BSYNC B1 ;  /* 0x0000000000017941 */ /* 0x000fea0003800000 */
.L_x_69:
[----:B------:R-:W-:Y:S01]  /*d6b0*/  R2UR UR4, R4 ;  /* 0x00000000040472ca */ /* 0x000fe200000e0000 */
[----:B------:R-:W-:Y:S01]  /*d6c0*/  ULDC.64 UR6, c[0x0][0x198] ;  /* 0x0000660000067ab9 */ /* 0x000fe20000000a00 */
[----:B------:R-:W-:Y:S01]  /*d6d0*/  R2UR UR9, R6 ;  /* 0x00000000060972ca */ /* 0x000fe200000e0000 */
[----:B------:R-:W-:Y:S01]  /*d6e0*/  UIADD3 UR6, UP0, UR6, 0x370, URZ ;  /* 0x0000037006067890 */ /* 0x000fe2000ff1e03f */
[----:B------:R-:W-:Y:S02]  /*d6f0*/  R2UR UR10, R11 ;  /* 0x000000000b0a72ca */ /* 0x000fe400000e0000 */
[----:B------:R-:W-:Y:S01]  /*d700*/  R2UR UR14, R8 ;  /* 0x00000000080e72ca */ /* 0x000fe200000e0000 */
[----:B------:R-:W-:Y:S01]  /*d710*/  UIADD3.X UR7, URZ, UR7, URZ, UP0, !UPT ;  /* 0x000000073f077290 */ /* 0x000fe200087fe43f */
[----:B------:R-:W-:Y:S02]  /*d720*/  R2UR UR15, R9 ;  /* 0x00000000090f72ca */ /* 0x000fe400000e0000 */
[----:B------:R-:W-:-:S02]  /*d730*/  R2UR UR11, R7 ;  /* 0x00000000070b72ca */ /* 0x000fc400000e0000 */
[----:B------:R-:W-:Y:S01]  /*d740*/  PLOP3.LUT P0, PT, PT, PT, PT, 0x80, 0x0 ;  /* 0x000000000000781c */ /* 0x000fe20003f0f070 */
[----:B------:R-:W-:Y:S02]  /*d750*/  UIADD3 UR8, UR4, 0x28400, URZ ;  /* 0x0002840004087890 */ /* 0x000fe4000fffe03f */
[----:B------:R-:W-:-:S12]  /*d760*/  UIADD3 UR9, UR9, 0x38830, URZ ;  /* 0x0003883009097890 */ /* 0x000fd8000fffe03f */
.L_x_71:
[----:B------:R-:W-:-:S13]  /*d770*/  @P0 ELECT P1, URZ, PT ;  /* 0x00000000003f082f */ /* 0x000fda0003820000 */
[----:B------:R-:W-:Y:S01]  /*d780*/  @P1 R2UR UR13, R16 ;  /* 0x00000000100d12ca */ /* 0x000fe200000e0000 */
[----:B------:R-:W-:Y:S01]  /*d790*/  UMOV UR12, UR36 ;  /* 0x00000024000c7c82 */ /* 0x000fe20008000000 */
[----:B------:R-:W-:-:S11]  /*d7a0*/  @P1 PLOP3.LUT P0, PT, P1, PT, PT, 0x8, 0x0 ;  /* 0x000000000000181c */ /* 0x000fd60000f0e170 */
[----:B------:R2:W-:Y:S01]  /*d7b0*/  UTMALDG.4D [UR8], [UR6], desc[UR14] ;  /* 0x00000e08060075b4 */ /* 0x0005e20008019000 */
[----:B------:R-:W-:Y:S01]  /*d7c0*/  PLOP3.LUT P1, PT, PT, PT, PT, 0x8, 0x0 ;  /* 0x000000000000781c */ /* 0x000fe20003f2e170 */
[----:B--2---:R-:W-:-:S12]  /*d7d0*/  @P0 BRA.U.ANY `(.L_x_71) ;  /* 0xfffffffd00e40947 */ /* 0x004fd8000393ffff */
[----:B------:R-:W-:Y:S01]  /*d7e0*/  R2UR UR10, R10 ;  /* 0x000000000a0a72ca */ /* 0x000fe200000e0000 */
[----:B------:R-:W-:Y:S01]  /*d7f0*/  UIADD3 UR8, UR4, 0x2c400, URZ ;  /* 0x0002c40004087890 */ /* 0x000fe2000fffe03f */
[----:B------:R-:W-:Y:S02]  /*d800*/  R2UR UR14, R8 ;  /* 0x00000000080e72ca */ /* 0x000fe400000e0000 */
[----:B------:R-:W-:Y:S02]  /*d810*/  R2UR UR15, R9 ;  /* 0x00000000090f72ca */ /* 0x000fe400000e0000 */
[----:B------:R-:W-:Y:S02]  /*d820*/  R2UR UR11, R7 ;  /* 0x00000000070b72ca */ /* 0x000fe400000e0000 */
[----:B------:R-:W-:-:S13]  /*d830*/  PLOP3.LUT P0, PT, PT, PT, PT, 0x80, 0x0 ;  /* 0x000000000000781c */ /* 0x000fda0003f0f070 */
.L_x_72:
[----:B------:R-:W-:-:S13]  /*d840*/  @P0 ELECT P1, URZ, PT ;  /* 0x00000000003f082f */ /* 0x000fda0003820000 */
[----:B------:R-:W-:Y:S01]  /*d850*/  @P1 R2UR UR13, R16 ;  /* 0x00000000100d12ca */ /* 0x000fe200000e0000 */
[----:B------:R-:W-:Y:S01]  /*d860*/  UMOV UR12, UR36 ;  /* 0x00000024000c7c82 */ /* 0x000fe20008000000 */
[----:B------:R-:W-:-:S11]  /*d870*/  @P1 PLOP3.LUT P0, PT, P1, PT, PT, 0x8, 0x0 ;  /* 0x000000000000181c */ /* 0x000fd60000f0e170 */
[----:B------:R2:W-:Y:S01]  /*d880*/  UTMALDG.4D [UR8], [UR6], desc[UR14] ;  /* 0x00000e08060075b4 */ /* 0x0005e20008019000 */
[----:B------:R-:W-:Y:S01]  /*d890*/  PLOP3.LUT P1, PT, PT, PT, PT, 0x8, 0x0 ;  /* 0x000000000000781c */ /* 0x000fe20003f2e170 */
[----:B--2---:R-:W-:-:S12]  /*d8a0*/  @P0 BRA.U.ANY `(.L_x_72) ;  /* 0xfffffffd00e40947 */ /* 0x004fd8000393ffff */
.L_x_61:
[----:B------:R-:W-:Y:S05]  /*d8b0*/  BSYNC B0 ;  /* 0x0000000000007941 */ /* 0x000fea0003800000 */
.L_x_60:
[----:B------:R-:W2:Y:S02]  /*d8c0*/  LDL R4, [R1+0x2c] ;  /* 0x00002c0001047983 */ /* 0x000ea40000100800 */
[----:B--2---:R-:W-:-:S13]  /*d8d0*/  ISETP.NE.AND P0, PT, R4, 0x3, PT ;  /* 0x000000030400780c */ /* 0x004fda0003f05270 */
[----:B------:R-:W-:Y:S05]  /*d8e0*/  @!P0 BRA `(.L_x_73) ;  /* 0x0000000000048947 */ /* 0x000fea0003800000 */
[----:B------:R-:W-:Y:S01]  /*d8f0*/  BPT.TRAP 0x1 ;  /* 0x000000040000795c */ /* 0x000fe20000300000 */
.L_x_73:
[----:B01----:R-:W2:Y:S01]  /*d900*/  LDL R5, [R1+0x28] ;  /* 0x0000280001057983 */ /* 0x003ea20000100800 */
[----:B------:R-:W-:Y:S02]  /*d910*/  LOP3.LUT R4, R0, 0x1, RZ, 0x3c, !PT ;  /* 0x0000000100047812 */ /* 0x000fe400078e3cff */
[----:B------:R-:W-:Y:S02]  /*d920*/  LEA R19, R2, UR38, 0x3 ;  /* 0x0000002602137c11 */ /* 0x000fe4000f8e18ff */
[----:B------:R-:W-:-:S04]  /*d930*/  SHF.L.U32 R4, R4, 0x1f, RZ ;  /* 0x0000001f04047819 */ /* 0x000fc800000006ff */
[----:B------:R-:W0:Y:S01]  /*d940*/  SYNCS.PHASECHK.TRANS64.TRYWAIT P0, [R19+URZ+0x38870], R4 ;  /* 0x03887004130075a7 */ /* 0x000e22000800017f */
[----:B--2---:R-:W-:Y:S01]  /*d950*/  ISETP.NE.AND P1, PT, R5, 0x3, PT ;  /* 0x000000030500780c */ /* 0x004fe20003f25270 */
[----:B0-----:R-:W-:-:S12]  /*d960*/  @!P0 BRA `(.L_x_74) ;  /* 0x0000002800608947 */ /* 0x001fd80003800000 */
.L_x_125:
[----:B------:R-:W-:Y:S05]  /*d970*/  @!P1 BRA `(.L_x_75) ;  /* 0x0000000000049947 */ /* 0x000fea0003800000 */
[----:B------:R-:W-:Y:S01]  /*d980*/  BPT.TRAP 0x1 ;  /* 0x000000040000795c */ /* 0x000fe20000300000 */
.L_x_75:
[----:B0-----:R-:W-:Y:S01]  /*d990*/  SHF.L.U32 R4, R0, 0x1f, RZ ;  /* 0x0000001f00047819 */ /* 0x001fe200000006ff */
[----:B------:R-:W-:-:S03]  /*d9a0*/  IMAD.SHL.U32 R0, R2, 0x8000, RZ ;  /* 0x0000800002007824 */ /* 0x000fc600078e00ff */
[----:B------:R-:W0:Y:S02]  /*d9b0*/  SYNCS.PHASECHK.TRANS64.TRYWAIT P0, [R19+URZ+0x38860], R4 ;  /* 0x03886004130075a7 */ /* 0x000e24000800017f */
[----:B0-----:R-:W-:Y:S05]  /*d9c0*/  @!P0 BRA `(.L_x_76) ;  /* 0x00000028005c8947 */ /* 0x001fea0003800000 */
.L_x_126:
[----:B------:R-:W2:Y:S04]  /*d9d0*/  LDL R2, [R1+0x20] ;  /* 0x0000200001027983 */ /* 0x000ea80000100800 */
[----:B------:R-:W3:Y:S01]  /*d9e0*/  LDL R12, [R1] ;  /* 0x00000000010c7983 */ /* 0x000ee20000100800 */
[----:B0-----:R-:W-:Y:S01]  /*d9f0*/  LOP3.LUT R4, R0, R17, RZ, 0xfc, !PT ;  /* 0x0000001100047212 */ /* 0x001fe200078efcff */
[----:B------:R-:W-:Y:S05]  /*da00*/  WARPSYNC.ALL ;  /* 0x0000000000007948 */ /* 0x000fea0003800000 */
[----:B------:R-:W0:Y:S01]  /*da10*/  LDSM.16.MT88.4 R4, [R4+UR38+0x10400] ;  /* 0x010400260404783b */ /* 0x000e220008004200 */
[----:B------:R-:W-:-:S04]  /*da20*/  IMAD.U32 R13, RZ, RZ, UR38 ;  /* 0x00000026ff0d7e24 */ /* 0x000fc8000f8e00ff */
[----:B------:R-:W-:Y:S01]  /*da30*/  VIADD R13, R13, 0x400 ;  /* 0x000004000d0d7836 */ /* 0x000fe20000000000 */
[C-C-:B0-----:R-:W-:Y:S02]  /*da40*/  PRMT R8, R4.reuse, 0x6420, R5.reuse ;  /* 0x0000642004087816 */ /* 0x141fe40000000005 */
[----:B------:R-:W-:Y:S02]  /*da50*/  PRMT R9, R4, 0x7531, R5 ;  /* 0x0000753104097816 */ /* 0x000fe40000000005 */
[C-C-:B------:R-:W-:Y:S02]  /*da60*/  PRMT R10, R6.reuse, 0x6420, R7.reuse ;  /* 0x00006420060a7816 */ /* 0x140fe40000000007 */
[----:B------:R-:W-:Y:S02]  /*da70*/  PRMT R11, R6, 0x7531, R7 ;  /* 0x00007531060b7816 */ /* 0x000fe40000000007 */
[----:B--2---:R-:W-:Y:S02]  /*da80*/  IADD3 R2, R2, UR38, R0 ;  /* 0x0000002602027c10 */ /* 0x004fe4000fffe000 */
[----:B---3--:R-:W-:-:S03]  /*da90*/  IADD3 R18, R13, R0, R12 ;  /* 0x000000000d127210 */ /* 0x008fc60007ffe00c */
[----:B------:R-:W0:Y:S04]  /*daa0*/  LDSM.16.MT88.4 R4, [R2+0x10400] ;  /* 0x010400000204783b */ /* 0x000e280000004200 */
[----:B------:R0:W-:Y:S02]  /*dab0*/  STSM.16.M88.4 [R18], R8 ;  /* 0x0000000812007844 */ /* 0x0001e40000000200 */
[C-C-:B0-----:R-:W-:Y:S02]  /*dac0*/  PRMT R8, R4.reuse, 0x6420, R5.reuse ;  /* 0x0000642004087816 */ /* 0x141fe40000000005 */
[----:B------:R-:W-:Y:S01]  /*dad0*/  PRMT R9, R4, 0x7531, R5 ;  /* 0x0000753104097816 */ /* 0x000fe20000000005 */
[----:B------:R-:W-:Y:S01]  /*dae0*/  VIADD R4, R0, 0x4000 ;  /* 0x0000400000047836 */ /* 0x000fe20000000000 */
[----:B------:R-:W-:-:S02]  /*daf0*/  PRMT R10, R6, 0x6420, R7 ;  /* 0x00006420060a7816 */ /* 0x000fc40000000007 */
[----:B------:R-:W-:Y:S02]  /*db00*/  PRMT R11, R6, 0x7531, R7 ;  /* 0x00007531060b7816 */ /* 0x000fe40000000007 */
[----:B------:R-:W-:-:S03]  /*db10*/  LOP3.LUT R4, R4, R17, RZ, 0xfc, !PT ;  /* 0x0000001104047212 */ /* 0x000fc600078efcff */
[----:B------:R0:W-:Y:S04]  /*db20*/  STSM.16.M88.4 [R18+0x2000], R8 ;  /* 0x0020000812007844 */ /* 0x0001e80000000200 */
[----:B------:R-:W1:Y:S01]  /*db30*/  LDSM.16.MT88.4 R4, [R4+UR38+0x10400] ;  /* 0x010400260404783b */ /* 0x000e620008004200 */
[----:B0-----:R-:W-:Y:S01]  /*db40*/  IMAD.MOV.U32 R11, RZ, RZ, R12 ;  /* 0x000000ffff0b7224 */ /* 0x001fe200078e000c */
[C-C-:B-1----:R-:W-:Y:S02]  /*db50*/  PRMT R12, R4.reuse, 0x6420, R5.reuse ;  /* 0x00006420040c7816 */ /* 0x142fe40000000005 */
[----:B------:R-:W-:Y:S02]  /*db60*/  PRMT R13, R4, 0x7531, R5 ;  /* 0x00007531040d7816 */ /* 0x000fe40000000005 */
[----:B------:R-:W-:-:S02]  /*db70*/  PRMT R14, R6, 0x6420, R7 ;  /* 0x00006420060e7816 */ /* 0x000fc40000000007 */
[----:B------:R-:W-:Y:S02]  /*db80*/  PRMT R15, R6, 0x7531, R7 ;  /* 0x00007531060f7816 */ /* 0x000fe40000000007 */
[----:B------:R-:W0:Y:S04]  /*db90*/  LDSM.16.MT88.4 R4, [R2+0x14400] ;  /* 0x014400000204783b */ /* 0x000e280000004200 */
[----:B------:R1:W-:Y:S02]  /*dba0*/  STSM.16.M88.4 [R18+0x4000], R12 ;  /* 0x0040000c12007844 */ /* 0x0003e40000000200 */
[----:B-1----:R-:W-:Y:S01]  /*dbb0*/  IMAD.MOV.U32 R15, RZ, RZ, R11 ;  /* 0x000000ffff0f7224 */ /* 0x002fe200078e000b */
[C-C-:B0-----:R-:W-:Y:S02]  /*dbc0*/  PRMT R8, R4.reuse, 0x6420, R5.reuse ;  /* 0x0000642004087816 */ /* 0x141fe40000000005 */
[----:B------:R-:W-:-:S02]  /*dbd0*/  PRMT R9, R4, 0x7531, R5 ;  /* 0x0000753104097816 */ /* 0x000fc40000000005 */
[C-C-:B------:R-:W-:Y:S02]  /*dbe0*/  PRMT R10, R6.reuse, 0x6420, R7.reuse ;  /* 0x00006420060a7816 */ /* 0x140fe40000000007 */
[----:B------:R-:W-:-:S05]  /*dbf0*/  PRMT R11, R6, 0x7531, R7 ;  /* 0x00007531060b7816 */ /* 0x000fca0000000007 */
[----:B------:R0:W-:Y:S04]  /*dc00*/  STSM.16.M88.4 [R18+0x6000], R8 ;  /* 0x0060000812007844 */ /* 0x0001e80000000200 */
[----:B0-----:R-:W2:Y:S01]  /*dc10*/  LDL R18, [R1+0x14] ;  /* 0x0000140001127983 */ /* 0x001ea20000100800 */
[----:B------:R-:W-:Y:S02]  /*dc20*/  VIADD R4, R0, 0x1000 ;  /* 0x0000100000047836 */ /* 0x000fe40000000000 */
[----:B------:R-:W-:Y:S02]  /*dc30*/  IMAD.MOV.U32 R11, RZ, RZ, R15 ;  /* 0x000000ffff0b7224 */ /* 0x000fe400078e000f */
[----:B------:R-:W-:Y:S01]  /*dc40*/  IMAD.U32 R10, RZ, RZ, UR38 ;  /* 0x00000026ff0a7e24 */ /* 0x000fe2000f8e00ff */
[----:B------:R-:W-:-:S03]  /*dc50*/  LOP3.LUT R4, R4, R17, RZ, 0xfc, !PT ;  /* 0x0000001104047212 */ /* 0x000fc600078efcff */
[----:B------:R-:W-:-:S03]  /*dc60*/  VIADD R10, R10, 0x400 ;  /* 0x000004000a0a7836 */ /* 0x000fc60000000000 */
[----:B------:R-:W0:Y:S02]  /*dc70*/  LDSM.16.MT88.4 R4, [R4+UR38+0x10400] ;  /* 0x010400260404783b */ /* 0x000e240008004200 */
[C-C-:B0-----:R-:W-:Y:S02]  /*dc80*/  PRMT R12, R4.reuse, 0x6420, R5.reuse ;  /* 0x00006420040c7816 */ /* 0x141fe40000000005 */
[----:B------:R-:W-:Y:S02]  /*dc90*/  PRMT R13, R4, 0x7531, R5 ;  /* 0x00007531040d7816 */ /* 0x000fe40000000005 */
[C-C-:B------:R-:W-:Y:S02]  /*dca0*/  PRMT R14, R6.reuse, 0x6420, R7.reuse ;  /* 0x00006420060e7816 */ /* 0x140fe40000000007 */
[----:B------:R-:W-:Y:S02]  /*dcb0*/  PRMT R15, R6, 0x7531, R7 ;  /* 0x00007531060f7816 */ /* 0x000fe40000000007 */
[----:B------:R-:W0:Y:S02]  /*dcc0*/  LDSM.16.MT88.4 R4, [R2+0x11400] ;  /* 0x011400000204783b */ /* 0x000e240000004200 */
[----:B0-----:R-:W-:-:S02]  /*dcd0*/  PRMT R8, R4, 0x6420, R5 ;  /* 0x0000642004087816 */ /* 0x001fc40000000005 */
[----:B------:R-:W-:Y:S01]  /*dce0*/  PRMT R9, R4, 0x7531, R5 ;  /* 0x0000753104097816 */ /* 0x000fe20000000005 */
[----:B------:R-:W-:-:S05]  /*dcf0*/  VIADD R4, R0, 0x5000 ;  /* 0x0000500000047836 */ /* 0x000fca0000000000 */
[----:B------:R-:W-:Y:S02]  /*dd00*/  LOP3.LUT R4, R4, R17, RZ, 0xfc, !PT ;  /* 0x0000001104047212 */ /* 0x000fe400078efcff */
[----:B--2---:R-:W-:-:S05]  /*dd10*/  IADD3 R18, R11, R0, R18 ;  /* 0x000000000b127210 */ /* 0x004fca0007ffe012 */
[----:B------:R-:W-:Y:S01]  /*dd20*/  IMAD.IADD R18, R10, 0x1, R18 ;  /* 0x000000010a127824 */ /* 0x000fe200078e0212 */
[----:B------:R-:W-:-:S04]  /*dd30*/  PRMT R10, R6, 0x6420, R7 ;  /* 0x00006420060a7816 */ /* 0x000fc80000000007 */
[----:B------:R0:W-:Y:S02]  /*dd40*/  STSM.16.M88.4 [R18], R12 ;  /* 0x0000000c12007844 */ /* 0x0001e40000000200 */
[----:B0-----:R-:W-:Y:S01]  /*dd50*/  IMAD.MOV.U32 R15, RZ, RZ, R11 ;  /* 0x000000ffff0f7224 */ /* 0x001fe200078e000b */
[----:B------:R-:W-:-:S05]  /*dd60*/  PRMT R11, R6, 0x7531, R7 ;  /* 0x00007531060b7816 */ /* 0x000fca0000000007 */
        /* <DEDUP_REMOVED lines=65> */
[----:B------:R-:W-:Y:S02]  /*e180*/  PRMT R9, R4, 0x7531, R5 ;  /* 0x0000753104097816 */ /* 0x000fe40000000005 */
[----:B--2---:R-:W-:Y:S01]  /*e190*/  IADD3 R18, R18, R10, R0 ;  /* 0x0000000a12127210 */ /* 0x004fe20007ffe000 */
[----:B------:R-:W-:Y:S01]  /*e1a0*/  VIADD R0, R0, 0x7000 ;  /* 0x0000700000007836 */ /* 0x000fe20000000000 */
[----:B------:R-:W-:-:S03]  /*e1b0*/  PRMT R10, R6, 0x6420, R7 ;  /* 0x00006420060a7816 */ /* 0x000fc60000000007 */
[----:B------:R-:W-:Y:S01]  /*e1c0*/  IMAD.IADD R18, R11, 0x1, R18 ;  /* 0x000000010b127824 */ /* 0x000fe200078e0212 */
[----:B------:R-:W-:Y:S02]  /*e1d0*/  PRMT R11, R6, 0x7531, R7 ;  /* 0x00007531060b7816 */ /* 0x000fe40000000007 */
[----:B------:R-:W-:Y:S02]  /*e1e0*/  LOP3.LUT R0, R0, R17, RZ, 0xfc, !PT ;  /* 0x0000001100007212 */ /* 0x000fe400078efcff */
[----:B------:R-:W-:Y:S04]  /*e1f0*/  STSM.16.M88.4 [R18], R12 ;  /* 0x0000000c12007844 */ /* 0x000fe80000000200 */
[----:B------:R-:W-:Y:S04]  /*e200*/  STSM.16.M88.4 [R18+0x2000], R8 ;  /* 0x0020000812007844 */ /* 0x000fe80000000200 */
[----:B------:R-:W0:Y:S02]  /*e210*/  LDSM.16.MT88.4 R4, [R0+UR38+0x10400] ;  /* 0x010400260004783b */ /* 0x000e240008004200 */
[----:B0-----:R-:W-:-:S02]  /*e220*/  PRMT R8, R4, 0x6420, R5 ;  /* 0x0000642004087816 */ /* 0x001fc40000000005 */
[----:B------:R-:W-:Y:S02]  /*e230*/  PRMT R9, R4, 0x7531, R5 ;  /* 0x0000753104097816 */ /* 0x000fe40000000005 */
[C-C-:B------:R-:W-:Y:S02]  /*e240*/  PRMT R10, R6.reuse, 0x6420, R7.reuse ;  /* 0x00006420060a7816 */ /* 0x140fe40000000007 */
[----:B------:R-:W-:Y:S02]  /*e250*/  PRMT R11, R6, 0x7531, R7 ;  /* 0x00007531060b7816 */ /* 0x000fe40000000007 */
[----:B------:R-:W0:Y:S04]  /*e260*/  LDSM.16.MT88.4 R4, [R2+0x17400] ;  /* 0x017400000204783b */ /* 0x000e280000004200 */
[----:B------:R0:W-:Y:S02]  /*e270*/  STSM.16.M88.4 [R18+0x4000], R8 ;  /* 0x0040000812007844 */ /* 0x0001e40000000200 */
[----:B0-----:R-:W-:-:S02]  /*e280*/  PRMT R8, R4, 0x6420, R5 ;  /* 0x0000642004087816 */ /* 0x001fc40000000005 */
[----:B------:R-:W-:Y:S02]  /*e290*/  PRMT R9, R4, 0x7531, R5 ;  /* 0x0000753104097816 */ /* 0x000fe40000000005 */
[C-C-:B------:R-:W-:Y:S02]  /*e2a0*/  PRMT R10, R6.reuse, 0x6420, R7.reuse ;  /* 0x00006420060a7816 */ /* 0x140fe40000000007 */
[----:B------:R-:W-:-:S05]  /*e2b0*/  PRMT R11, R6, 0x7531, R7 ;  /* 0x00007531060b7816 */ /* 0x000fca0000000007 */
[----:B------:R0:W-:Y:S01]  /*e2c0*/  STSM.16.M88.4 [R18+0x6000], R8 ;  /* 0x0060000812007844 */ /* 0x0001e20000000200 */
[----:B------:R-:W-:Y:S01]  /*e2d0*/  @!PT LDS RZ, [RZ] ;  /* 0x00000000fffff984 */ /* 0x000fe20000000800 */
[----:B------:R-:W-:Y:S01]  /*e2e0*/  @!PT LDS RZ, [RZ] ;  /* 0x00000000fffff984 */ /* 0x000fe20000000800 */
[----:B------:R-:W-:Y:S01]  /*e2f0*/  @!PT LDS RZ, [RZ] ;  /* 0x00000000fffff984 */ /* 0x000fe20000000800 */
[----:B------:R-:W-:Y:S01]  /*e300*/  @!PT LDS RZ, [RZ] ;  /* 0x00000000fffff984 */ /* 0x000fe20000000800 */
[----:B------:R1:W-:Y:S06]  /*e310*/  MEMBAR.ALL.CTA ;  /* 0x0000000000007992 */ /* 0x0003ec0000008000 */
[----:B-1----:R-:W1:Y:S01]  /*e320*/  FENCE.VIEW.ASYNC.S ;  /* 0x00000000000073c6 */ /* 0x002e620000000000 */
[----:B------:R-:W-:Y:S05]  /*e330*/  @!P1 BRA `(.L_x_77) ;  /* 0x0000000000049947 */ /* 0x000fea0003800000 */
[----:B------:R-:W-:Y:S01]  /*e340*/  BPT.TRAP 0x1 ;  /* 0x000000040000795c */ /* 0x000fe20000300000 */
.L_x_77:
[----:B------:R-:W2:Y:S01]  /*e350*/  S2R R0, SR_TID.X ;  /* 0x0000000000007919 */ /* 0x000ea20000002100 */
[----:B-1----:R1:W-:Y:S01]  /*e360*/  SYNCS.ARRIVE.TRANS64.A1T0 RZ, [R19+URZ+0x38850], RZ ;  /* 0x038850ff13ff79a7 */ /* 0x0023e2000810003f */
[----:B--2---:R-:W-:Y:S02]  /*e370*/  LOP3.LUT R2, R0, 0x7f, RZ, 0xc0, !PT ;  /* 0x0000007f00027812 */ /* 0x004fe400078ec0ff */
[----:B------:R-:W2:Y:S01]  /*e380*/  LDL R0, [R1+0x10] ;  /* 0x0000100001007983 */ /* 0x000ea20000100800 */
[----:B------:R-:W-:Y:S01]  /*e390*/  BAR.SYNC.DEFER_BLOCKING 0x2, 0x80 ;  /* 0x0082000000007b1d */ /* 0x000fe20000010000 */
[----:B------:R-:W-:Y:S01]  /*e3a0*/  ISETP.NE.AND P0, PT, R2, RZ, PT ;  /* 0x000000ff0200720c */ /* 0x000fe20003f05270 */
[----:B------:R-:W-:-:S12]  /*e3b0*/  IMAD.MOV.U32 R2, RZ, RZ, R20 ;  /* 0x000000ffff027224 */ /* 0x000fd800078e0014 */
[----:B-1----:R-:W-:-:S05]  /*e3c0*/  @!P0 VIADD R19, R19, 0x38880 ;  /* 0x0003888013138836 */ /* 0x002fca0000000000 */
[----:B------:R-:W-:-:S04]  /*e3d0*/  @!P0 PRMT R19, RZ, 0x654, R19 ;  /* 0x00000654ff138816 */ /* 0x000fc80000000013 */
[----:B------:R3:W-:Y:S01]  /*e3e0*/  @!P0 SYNCS.ARRIVE.TRANS64.RED.A1T0 RZ, [R19+URZ], RZ ;  /* 0x000000ff13ff89a7 */ /* 0x0007e2000810043f */
[C---:B--2---:R-:W-:Y:S01]  /*e3f0*/  ISETP.GT.AND P0, PT, R3.reuse, R0, PT ;  /* 0x000000000300720c */ /* 0x044fe20003f04270 */
[----:B------:R-:W-:Y:S02]  /*e400*/  VIADD R3, R3, 0xffffffff ;  /* 0xffffffff03037836 */ /* 0x000fe40000000000 */
[----:B------:R-:W-:-:S10]  /*e410*/  IMAD.MOV.U32 R0, RZ, RZ, R21 ;  /* 0x000000ffff007224 */ /* 0x000fd400078e0015 */
[----:B---3--:R-:W-:Y:S05]  /*e420*/  @P0 BRA `(.L_x_78) ;  /* 0xffffffec00140947 */ /* 0x008fea000383ffff */
[----:B------:R-:W-:Y:S05]  /*e430*/  BRA `(.L_x_79) ;  /* 0x0000000000047947 */ /* 0x000fea0003800000 */
.L_x_59:
[----:B------:R-:W-:-:S07]  /*e440*/  IMAD.MOV.U32 R20, RZ, RZ, RZ ;  /* 0x000000ffff147224 */ /* 0x000fce00078e00ff */
.L_x_79:
[----:B------:R-:W2:Y:S02]  /*e450*/  LDL R2, [R1+0x24] ;  /* 0x0000240001027983 */ /* 0x000ea40000100800 */
[----:B--2---:R-:W-:-:S04]  /*e460*/  LOP3.LUT R0, R2, 0x1, RZ, 0xfc, !PT ;  /* 0x0000000102007812 */ /* 0x004fc800078efcff */
[----:B------:R-:W-:-:S13]  /*e470*/  ISETP.NE.AND P0, PT, R0, 0x3, PT ;  /* 0x000000030000780c */ /* 0x000fda0003f05270 */
[----:B------:R-:W-:Y:S05]  /*e480*/  @!P0 BRA `(.L_x_80) ;  /* 0x0000000000048947 */ /* 0x000fea0003800000 */
[----:B------:R-:W-:Y:S01]  /*e490*/  BPT.TRAP 0x1 ;  /* 0x000000040000795c */ /* 0x000fe20000300000 */
.L_x_80:
[----:B------:R-:W-:Y:S01]  /*e4a0*/  LOP3.LUT R3, R21, 0x1, RZ, 0x3c, !PT ;  /* 0x0000000115037812 */ /* 0x000fe200078e3cff */
[----:B------:R-:W-:Y:S01]  /*e4b0*/  BSSY B0, `(.L_x_81) ;  /* 0x0000007000007945 */ /* 0x000fe20003800000 */
[----:B------:R-:W-:Y:S02]  /*e4c0*/  LEA R16, R20, UR38, 0x3 ;  /* 0x0000002614107c11 */ /* 0x000fe4000f8e18ff */
[----:B------:R-:W-:Y:S02]  /*e4d0*/  SHF.L.U32 R3, R3, 0x1f, RZ ;  /* 0x0000001f03037819 */ /* 0x000fe400000006ff */
[----:B------:R-:W-:Y:S02]  /*e4e0*/  LOP3.LUT R0, R2, 0x2, RZ, 0xfc, !PT ;  /* 0x0000000202007812 */ /* 0x000fe400078efcff */
[----:B------:R-:W2:Y:S02]  /*e4f0*/  SYNCS.PHASECHK.TRANS64.TRYWAIT P0, [R16+URZ+0x38870], R3 ;  /* 0x03887003100075a7 */ /* 0x000ea4000800017f */
[----:B------:R-:W-:Y:S01]  /*e500*/  ISETP.NE.AND P1, PT, R0, 0x3, PT ;  /* 0x000000030000780c */ /* 0x000fe20003f25270 */
[----:B--2---:R-:W-:-:S12]  /*e510*/  @!P0 BRA `(.L_x_82) ;  /* 0x0000001c009c8947 */ /* 0x004fd80003800000 */
.L_x_127:
[----:B------:R-:W-:Y:S05]  /*e520*/  BSYNC B0 ;  /* 0x0000000000007941 */ /* 0x000fea0003800000 */
.L_x_81:
[----:B------:R-:W-:Y:S05]  /*e530*/  @!P1 BRA `(.L_x_83) ;  /* 0x0000000000049947 */ /* 0x000fea0003800000 */
[----:B------:R-:W-:Y:S01]  /*e540*/  BPT.TRAP 0x1 ;  /* 0x000000040000795c */ /* 0x000fe20000300000 */
.L_x_83:
[----:B--2---:R-:W-:-:S04]  /*e550*/  SHF.L.U32 R3, R21, 0x1f, RZ ;  /* 0x0000001f15037819 */ /* 0x004fc800000006ff */
[----:B------:R-:W2:Y:S02]  /*e560*/  SYNCS.PHASECHK.TRANS64.TRYWAIT P0, [R16+URZ+0x38860], R3 ;  /* 0x03886003100075a7 */ /* 0x000ea4000800017f */
[----:B--2---:R-:W-:Y:S05]  /*e570*/  @!P0 BRA `(.L_x_84) ;  /* 0x0000001c00988947 */ /* 0x004fea0003800000 */
.L_x_128:
[----:B------:R-:W3:Y:S04]  /*e580*/  LDL.LU R12, [R1+0xc] ;  /* 0x00000c00010c7983 */ /* 0x000ee80000300800 */
[----:B------:R-:W4:Y:S01]  /*e590*/  LDL.LU R19, [R1] ;  /* 0x0000000001137983 */ /* 0x000f220000300800 */
[----:B0-----:R-:W-:Y:S01]  /*e5a0*/  IMAD.SHL.U32 R18, R20, 0x8000, RZ ;  /* 0x0000800014127824 */ /* 0x001fe200078e00ff */
[----:B------:R-:W-:Y:S05]  /*e5b0*/  WARPSYNC.ALL ;  /* 0x0000000000007948 */ /* 0x000fea0003800000 */
[----:B--2---:R-:W-:Y:S01]  /*e5c0*/  LOP3.LUT R3, R18, R17, RZ, 0xfc, !PT ;  /* 0x0000001112037212 */ /* 0x004fe200078efcff */
[----:B------:R-:W-:-:S04]  /*e5d0*/  IMAD.U32 R2, RZ, RZ, UR38 ;  /* 0x00000026ff027e24 */ /* 0x000fc8000f8e00ff */
[----:B-1----:R-:W0:Y:S01]  /*e5e0*/  LDSM.16.MT88.4 R4, [R3+UR38+0x10400] ;  /* 0x010400260304783b */ /* 0x002e220008004200 */
[----:B------:R-:W-:Y:S01]  /*e5f0*/  VIADD R2, R2, 0x400 ;  /* 0x0000040002027836 */ /* 0x000fe20000000000 */
[C-C-:B0-----:R-:W-:Y:S02]  /*e600*/  PRMT R8, R4.reuse, 0x6420, R5.reuse ;  /* 0x0000642004087816 */ /* 0x141fe40000000005 */
[----:B------:R-:W-:Y:S02]  /*e610*/  PRMT R9, R4, 0x7531, R5 ;  /* 0x0000753104097816 */ /* 0x000fe40000000005 */
[C-C-:B------:R-:W-:Y:S02]  /*e620*/  PRMT R10, R6.reuse, 0x6420, R7.reuse ;  /* 0x00006420060a7816 */ /* 0x140fe40000000007 */
[----:B------:R-:W-:Y:S02]  /*e630*/  PRMT R11, R6, 0x7531, R7 ;  /* 0x00007531060b7816 */ /* 0x000fe40000000007 */
[----:B---3--:R-:W-:-:S02]  /*e640*/  IADD3 R0, R18, R17, R12 ;  /* 0x0000001112007210 */ /* 0x008fc40007ffe00c */
[----:B----4-:R-:W-:-:S03]  /*e650*/  IADD3 R2, R2, R18, R19 ;  /* 0x0000001202027210 */ /* 0x010fc60007ffe013 */
[----:B------:R-:W0:Y:S04]  /*e660*/  LDSM.16.MT88.4 R4, [R0+UR38+0x10400] ;  /* 0x010400260004783b */ /* 0x000e280008004200 */
        /* <DEDUP_REMOVED lines=14> */
[----:B------:R-:W0:Y:S04]  /*e750*/  LDSM.16.MT88.4 R4, [R0+UR38+0x14400] ;  /* 0x014400260004783b */ /* 0x000e280008004200 */
[----:B------:R1:W-:Y:S02]  /*e760*/  STSM.16.M88.4 [R2+0x4000], R12 ;  /* 0x0040000c02007844 */ /* 0x0003e40000000200 */
[----:B-1----:R-:W-:Y:S01]  /*e770*/  IMAD.MOV.U32 R15, RZ, RZ, R11 ;  /* 0x000000ffff0f7224 */ /* 0x002fe200078e000b */
[C-C-:B0-----:R-:W-:Y:S02]  /*e780*/  PRMT R8, R4.reuse, 0x6420, R5.reuse ;  /* 0x0000642004087816 */ /* 0x141fe40000000005 */
[----:B------:R-:W-:-:S02]  /*e790*/  PRMT R9, R4, 0x7531, R5 ;  /* 0x0000753104097816 */ /* 0x000fc40000000005 */
[C-C-:B------:R-:W-:Y:S02]  /*e7a0*/  PRMT R10, R6.reuse, 0x6420, R7.reuse ;  /* 0x00006420060a7816 */ /* 0x140fe40000000007 */
[----:B------:R-:W-:-:S05]  /*e7b0*/  PRMT R11, R6, 0x7531, R7 ;  /* 0x00007531060b7816 */ /* 0x000fca0000000007 */
[----:B------:R0:W-:Y:S04]  /*e7c0*/  STSM.16.M88.4 [R2+0x6000], R8 ;  /* 0x0060000802007844 */ /* 0x0001e80000000200 */
[----:B0-----:R-:W2:Y:S01]  /*e7d0*/  LDL.LU R11, [R1+0x14] ;  /* 0x00001400010b7983 */ /* 0x001ea20000300800 */
[----:B------:R-:W-:Y:S02]  /*e7e0*/  VIADD R4, R18, 0x1000 ;  /* 0x0000100012047836 */ /* 0x000fe40000000000 */
[----:B------:R-:W-:-:S03]  /*e7f0*/  IMAD.U32 R10, RZ, RZ, UR38 ;  /* 0x00000026ff0a7e24 */ /* 0x000fc6000f8e00ff */
[----:B------:R-:W-:Y:S01]  /*e800*/  LOP3.LUT R3, R4, R17, RZ, 0xfc, !PT ;  /* 0x0000001104037212 */ /* 0x000fe200078efcff */
[----:B------:R-:W-:-:S04]  /*e810*/  VIADD R10, R10, 0x400 ;  /* 0x000004000a0a7836 */ /* 0x000fc80000000000 */
[----:B------:R0:W1:Y:S02]  /*e820*/  LDSM.16.MT88.4 R4, [R3+UR38+0x10400] ;  /* 0x010400260304783b */ /* 0x0000640008004200 */
[----:B0-----:R-:W-:Y:S01]  /*e830*/  IMAD.MOV.U32 R3, RZ, RZ, R15 ;  /* 0x000000ffff037224 */ /* 0x001fe200078e000f */
[C-C-:B-1----:R-:W-:Y:S02]  /*e840*/  PRMT R12, R4.reuse, 0x6420, R5.reuse ;  /* 0x00006420040c7816 */ /* 0x142fe40000000005 */
[----:B------:R-:W-:Y:S02]  /*e850*/  PRMT R13, R4, 0x7531, R5 ;  /* 0x00007531040d7816 */ /* 0x000fe40000000005 */
[C-C-:B------:R-:W-:Y:S02]  /*e860*/  PRMT R14, R6.reuse, 0x6420, R7.reuse ;  /* 0x00006420060e7816 */ /* 0x140fe40000000007 */
[----:B------:R-:W-:Y:S02]  /*e870*/  PRMT R15, R6, 0x7531, R7 ;  /* 0x00007531060f7816 */ /* 0x000fe40000000007 */
[----:B------:R-:W0:Y:S02]  /*e880*/  LDSM.16.MT88.4 R4, [R0+UR38+0x11400] ;  /* 0x011400260004783b */ /* 0x000e240008004200 */
[----:B0-----:R-:W-:-:S02]  /*e890*/  PRMT R8, R4, 0x6420, R5 ;  /* 0x0000642004087816 */ /* 0x001fc40000000005 */
[----:B------:R-:W-:Y:S01]  /*e8a0*/  PRMT R9, R4, 0x7531, R5 ;  /* 0x0000753104097816 */ /* 0x000fe20000000005 */
[----:B------:R-:W-:Y:S01]  /*e8b0*/  VIADD R4, R18, 0x5000 ;  /* 0x0000500012047836 */ /* 0x000fe20000000000 */
[----:B--2---:R-:W-:-:S05]  /*e8c0*/  IADD3 R2, R19, R18, R11 ;  /* 0x0000001213027210 */ /* 0x004fca0007ffe00b */
[----:B------:R-:W-:Y:S01]  /*e8d0*/  IMAD.IADD R2, R10, 0x1, R2 ;  /* 0x000000010a027824 */ /* 0x000fe200078e0202 */
[----:B------:R-:W-:-:S04]  /*e8e0*/  PRMT R10, R6, 0x6420, R7 ;  /* 0x00006420060a7816 */ /* 0x000fc80000000007 */
[----:B------:R0:W-:Y:S02]  /*e8f0*/  STSM.16.M88.4 [R2], R12 ;  /* 0x0000000c02007844 */ /* 0x0001e40000000200 */
[----:B0-----:R-:W-:Y:S01]  /*e900*/  IMAD.MOV.U32 R15, RZ, RZ, R11 ;  /* 0x000000ffff0f7224 */ /* 0x001fe200078e000b */
[----:B------:R-:W-:-:S05]  /*e910*/  PRMT R11, R6, 0x7531, R7 ;  /* 0x00007531060b7816 */ /* 0x000fca0000000007 */
[----:B------:R0:W-:Y:S02]  /*e920*/  STSM.16.M88.4 [R2+0x2000], R8 ;  /* 0x0020000802007844 */ /* 0x0001e40000000200 */
[----:B0-----:R-:W-:Y:S01]  /*e930*/  IMAD.MOV.U32 R11, RZ, RZ, R3 ;  /* 0x000000ffff0b7224 */ /* 0x001fe200078e0003 */
[----:B------:R-:W-:-:S05]  /*e940*/  LOP3.LUT R3, R4, R17, RZ, 0xfc, !PT ;  /* 0x0000001104037212 */ /* 0x000fca00078efcff */
[----:B------:R0:W1:Y:S02]  /*e950*/  LDSM.16.MT88.4 R4, [R3+UR38+0x10400] ;  /* 0x010400260304783b */ /* 0x0000640008004200 */
[----:B0-----:R-:W-:Y:S01]  /*e960*/  IMAD.MOV.U32 R3, RZ, RZ, R15 ;  /* 0x000000ffff037224 */ /* 0x001fe200078e000f */
[C-C-:B-1----:R-:W-:Y:S02]  /*e970*/  PRMT R12, R4.reuse, 0x6420, R5.reuse ;  /* 0x00006420040c7816 */ /* 0x142fe40000000005 */
[----:B------:R-:W-:Y:S02]  /*e980*/  PRMT R13, R4, 0x7531, R5 ;  /* 0x00007531040d7816 */ /* 0x000fe40000000005 */
[C-C-:B------:R-:W-:Y:S02]  /*e990*/  PRMT R14, R6.reuse, 0x6420, R7.reuse ;  /* 0x00006420060e7816 */ /* 0x140fe40000000007 */
[----:B------:R-:W-:Y:S02]  /*e9a0*/  PRMT R15, R6, 0x7531, R7 ;  /* 0x00007531060f7816 */ /* 0x000fe40000000007 */
[----:B------:R-:W0:Y:S04]  /*e9b0*/  LDSM.16.MT88.4 R4, [R0+UR38+0x15400] ;  /* 0x015400260004783b */ /* 0x000e280008004200 */
[----:B------:R1:W-:Y:S02]  /*e9c0*/  STSM.16.M88.4 [R2+0x4000], R12 ;  /* 0x0040000c02007844 */ /* 0x0003e40000000200 */
[----:B-1----:R-:W-:-:S02]  /*e9d0*/  IMAD.MOV.U32 R13, RZ, RZ, R11 ;  /* 0x000000ffff0d7224 */ /* 0x002fc400078e000b */
[----:B------:R-:W-:Y:S02]  /*e9e0*/  IMAD.MOV.U32 R14, RZ, RZ, R19 ;  /* 0x000000ffff0e7224 */ /* 0x000fe400078e0013 */
[----:B------:R-:W-:Y:S01]  /*e9f0*/  IMAD.U32 R15, RZ, RZ, UR38 ;  /* 0x00000026ff0f7e24 */ /* 0x000fe2000f8e00ff */
[----:B------:R-:W-:-:S03]  /*ea00*/  IADD3 R3, R18, R13, R3 ;  /* 0x0000000d12037210 */ /* 0x000fc60007ffe003 */
[----:B------:R-:W-:-:S05]  /*ea10*/  VIADD R15, R15, 0x400 ;  /* 0x000004000f0f7836 */ /* 0x000fca0000000000 */
[----:B------:R-:W-:Y:S02]  /*ea20*/  IADD3 R3, R15, R3, R14 ;  /* 0x000000030f037210 */ /* 0x000fe40007ffe00e */
[C-C-:B0-----:R-:W-:Y:S02]  /*ea30*/  PRMT R8, R4.reuse, 0x6420, R5.reuse ;  /* 0x0000642004087816 */ /* 0x141fe40000000005 */
[----:B------:R-:W-:Y:S01]  /*ea40*/  PRMT R9, R4, 0x7531, R5 ;  /* 0x0000753104097816 */ /* 0x000fe20000000005 */
[----:B------:R-:W-:Y:S01]  /*ea50*/  VIADD R4, R18, 0x2000 ;  /* 0x0000200012047836 */ /* 0x000fe20000000000 */
[C-C-:B------:R-:W-:Y:S02]  /*ea60*/  PRMT R10, R6.reuse, 0x6420, R7.reuse ;  /* 0x00006420060a7816 */ /* 0x140fe40000000007 */
[----:B------:R-:W-:Y:S02]  /*ea70*/  PRMT R11, R6, 0x7531, R7 ;  /* 0x00007531060b7816 */ /* 0x000fe40000000007 */
[----:B------:R-:W-:-:S03]  /*ea80*/  LOP3.LUT R19, R4, R17, RZ, 0xfc, !PT ;  /* 0x0000001104137212 */ /* 0x000fc600078efcff */
[----:B------:R-:W-:Y:S04]  /*ea90*/  STSM.16.M88.4 [R2+0x6000], R8 ;  /* 0x0060000802007844 */ /* 0x000fe80000000200 */
[----:B------:R0:W1:Y:S02]  /*eaa0*/  LDSM.16.MT88.4 R4, [R19+UR38+0x10400] ;  /* 0x010400261304783b */ /* 0x0000640008004200 */
[----:B0-----:R-:W-:-:S05]  /*eab0*/  IADD3 R19, R14, R18, R13 ;  /* 0x000000120e137210 */ /* 0x001fca0007ffe00d */
[----:B------:R-:W-:Y:S01]  /*eac0*/  IMAD.IADD R2, R15, 0x1, R19 ;  /* 0x000000010f027824 */ /* 0x000fe200078e0213 */
[C-C-:B-1----:R-:W-:Y:S02]  /*ead0*/  PRMT R8, R4.reuse, 0x6420, R5.reuse ;  /* 0x0000642004087816 */ /* 0x142fe40000000005 */
[----:B------:R-:W-:Y:S02]  /*eae0*/  PRMT R9, R4, 0x7531, R5 ;  /* 0x0000753104097816 */ /* 0x000fe40000000005 */
[C-C-:B------:R-:W-:Y:S02]  /*eaf0*/  PRMT R10, R6.reuse, 0x6420, R7.reuse ;  /* 0x00006420060a7816 */ /* 0x140fe40000000007 */
[----:B------:R-:W-:Y:S02]  /*eb00*/  PRMT R11, R6, 0x7531, R7 ;  /* 0x00007531060b7816 */ /* 0x000fe40000000007 */
[----:B------:R-:W0:Y:S04]  /*eb10*/  LDSM.16.MT88.4 R4, [R0+UR38+0x12400] ;  /* 0x012400260004783b */ /* 0x000e280008004200 */
[----:B------:R0:W-:Y:S02]  /*eb20*/  STSM.16.M88.4 [R2], R8 ;  /* 0x0000000802007844 */ /* 0x0001e40000000200 */
[----:B0-----:R-:W-:-:S02]  /*eb30*/  PRMT R8, R4, 0x6420, R5 ;  /* 0x0000642004087816 */ /* 0x001fc40000000005 */
[----:B------:R-:W-:Y:S01]  /*eb40*/  PRMT R9, R4, 0x7531, R5 ;  /* 0x0000753104097816 */ /* 0x000fe20000000005 */
[----:B------:R-:W-:Y:S01]  /*eb50*/  VIADD R4, R18, 0x6000 ;  /* 0x0000600012047836 */ /* 0x000fe20000000000 */
[C-C-:B------:R-:W-:Y:S02]  /*eb60*/  PRMT R10, R6.reuse, 0x6420, R7.reuse ;  /* 0x00006420060a7816 */ /* 0x140fe40000000007 */
[----:B------:R-:W-:Y:S02]  /*eb70*/  PRMT R11, R6, 0x7531, R7 ;  /* 0x00007531060b7816 */ /* 0x000fe40000000007 */
[----:B------:R-:W-:-:S03]  /*eb80*/  LOP3.LUT R19, R4, R17, RZ, 0xfc, !PT ;  /* 0x0000001104137212 */ /* 0x000fc600078efcff */
[----:B------:R-:W-:Y:S04]  /*eb90*/  STSM.16.M88.4 [R2+0x2000], R8 ;  /* 0x0020000802007844 */ /* 0x000fe80000000200 */
[----:B------:R-:W0:Y:S02]  /*eba0*/  LDSM.16.MT88.4 R4, [R19+UR38+0x10400] ;  /* 0x010400261304783b */ /* 0x000e240008004200 */
[C-C-:B0-----:R-:W-:Y:S02]  /*ebb0*/  PRMT R12, R4.reuse, 0x6420, R5.reuse ;  /* 0x00006420040c7816 */ /* 0x141fe40000000005 */
[----:B------:R-:W-:Y:S02]  /*ebc0*/  PRMT R13, R4, 0x7531, R5 ;  /* 0x00007531040d7816 */ /* 0x000fe40000000005 */
[----:B------:R-:W-:-:S02]  /*ebd0*/  PRMT R14, R6, 0x6420, R7 ;  /* 0x00006420060e7816 */ /* 0x000fc40000000007 */
[----:B------:R-:W-:Y:S02]  /*ebe0*/  PRMT R15, R6, 0x7531, R7 ;  /* 0x00007531060f7816 */ /* 0x000fe40000000007 */
[----:B------:R-:W0:Y:S04]  /*ebf0*/  LDSM.16.MT88.4 R4, [R0+UR38+0x16400] ;  /* 0x016400260004783b */ /* 0x000e280008004200 */
[----:B------:R-:W-:Y:S01]  /*ec00*/  STSM.16.M88.4 [R2+0x4000], R12 ;  /* 0x0040000c02007844 */ /* 0x000fe20000000200 */
[C-C-:B0-----:R-:W-:Y:S02]  /*ec10*/  PRMT R8, R4.reuse, 0x6420, R5.reuse ;  /* 0x0000642004087816 */ /* 0x141fe40000000005 */
[----:B------:R-:W-:Y:S01]  /*ec20*/  PRMT R9, R4, 0x7531, R5 ;  /* 0x0000753104097816 */ /* 0x000fe20000000005 */
[----:B------:R-:W-:Y:S01]  /*ec30*/  VIADD R4, R18, 0x3000 ;  /* 0x0000300012047836 */ /* 0x000fe20000000000 */
[--C-:B------:R-:W-:Y:S01]  /*ec40*/  PRMT R10, R6, 0x6420, R7.reuse ;  /* 0x00006420060a7816 */ /* 0x100fe20000000007 */
[----:B------:R-:W-:Y:S01]  /*ec50*/  VIADD R18, R18, 0x7000 ;  /* 0x0000700012127836 */ /* 0x000fe20000000000 */
[----:B------:R-:W-:-:S02]  /*ec60*/  PRMT R11, R6, 0x7531, R7 ;  /* 0x00007531060b7816 */ /* 0x000fc40000000007 */
[-C--:B------:R-:W-:Y:S02]  /*ec70*/  LOP3.LUT R19, R4, R17.reuse, RZ, 0xfc, !PT ;  /* 0x0000001104137212 */ /* 0x080fe400078efcff */
[----:B------:R-:W-:Y:S01]  /*ec80*/  LOP3.LUT R18, R18, R17, RZ, 0xfc, !PT ;  /* 0x0000001112127212 */ /* 0x000fe200078efcff */
[----:B------:R-:W-:Y:S04]  /*ec90*/  STSM.16.M88.4 [R2+0x6000], R8 ;  /* 0x0060000802007844 */ /* 0x000fe80000000200 */
[----:B------:R-:W0:Y:S04]  /*eca0*/  LDSM.16.MT88.4 R8, [R19+UR38+0x10400] ;  /* 0x010400261308783b */ /* 0x000e280008004200 */
[----:B------:R-:W1:Y:S01]  /*ecb0*/  LDSM.16.MT88.4 R4, [R0+UR38+0x13400] ;  /* 0x013400260004783b */ /* 0x000e620008004200 */
[----:B0-----:R-:W-:-:S02]  /*ecc0*/  PRMT R12, R8, 0x6420, R9 ;  /* 0x00006420080c7816 */ /* 0x001fc40000000009 */
[----:B------:R-:W-:Y:S02]  /*ecd0*/  PRMT R13, R8, 0x7531, R9 ;  /* 0x00007531080d7816 */ /* 0x000fe40000000009 */
[C-C-:B------:R-:W-:Y:S02]  /*ece0*/  PRMT R14, R10.reuse, 0x6420, R11.reuse ;  /* 0x000064200a0e7816 */ /* 0x140fe4000000000b */
[----:B------:R-:W-:Y:S02]  /*ecf0*/  PRMT R15, R10, 0x7531, R11 ;  /* 0x000075310a0f7816 */ /* 0x000fe4000000000b */
[C-C-:B-1----:R-:W-:Y:S02]  /*ed00*/  PRMT R8, R4.reuse, 0x6420, R5.reuse ;  /* 0x0000642004087816 */ /* 0x142fe40000000005 */
[----:B------:R-:W-:Y:S01]  /*ed10*/  PRMT R9, R4, 0x7531, R5 ;  /* 0x0000753104097816 */ /* 0x000fe20000000005 */
[----:B------:R-:W-:Y:S01]  /*ed20*/  STSM.16.M88.4 [R3], R12 ;  /* 0x0000000c03007844 */ /* 0x000fe20000000200 */
[----:B------:R-:W-:-:S02]  /*ed30*/  PRMT R10, R6, 0x6420, R7 ;  /* 0x00006420060a7816 */ /* 0x000fc40000000007 */
[----:B------:R-:W-:-:S05]  /*ed40*/  PRMT R11, R6, 0x7531, R7 ;  /* 0x00007531060b7816 */ /* 0x000fca0000000007 */
[----:B------:R-:W-:Y:S04]  /*ed50*/  STSM.16.M88.4 [R3+0x2000], R8 ;  /* 0x0020000803007844 */ /* 0x000fe80000000200 */
[----:B------:R-:W0:Y:S04]  /*ed60*/  LDSM.16.MT88.4 R8, [R18+UR38+0x10400] ;  /* 0x010400261208783b */ /* 0x000e280008004200 */
[----:B------:R-:W1:Y:S01]  /*ed70*/  LDSM.16.MT88.4 R4, [R0+UR38+0x17400] ;  /* 0x017400260004783b */ /* 0x000e620008004200 */
[C-C-:B0-----:R-:W-:Y:S02]  /*ed80*/  PRMT R12, R8.reuse, 0x6420, R9.reuse ;  /* 0x00006420080c7816 */ /* 0x141fe40000000009 */
[----:B------:R-:W-:-:S02]  /*ed90*/  PRMT R13, R8, 0x7531, R9 ;  /* 0x00007531080d7816 */ /* 0x000fc40000000009 */
[C-C-:B------:R-:W-:Y:S02]  /*eda0*/  PRMT R14, R10.reuse, 0x6420, R11.reuse ;  /* 0x000064200a0e7816 */ /* 0x140fe4000000000b */
[----:B------:R-:W-:Y:S02]  /*edb0*/  PRMT R15, R10, 0x7531, R11 ;  /* 0x000075310a0f7816 */ /* 0x000fe4000000000b */
[C-C-:B-1----:R-:W-:Y:S02]  /*edc0*/  PRMT R8, R4.reuse, 0x6420, R5.reuse ;  /* 0x0000642004087816 */ /* 0x142fe40000000005 */
[----:B------:R-:W-:Y:S01]  /*edd0*/  PRMT R9, R4, 0x7531, R5 ;  /* 0x0000753104097816 */ /* 0x000fe20000000005 */
[----:B------:R0:W-:Y:S01]  /*ede0*/  STSM.16.M88.4 [R3+0x4000], R12 ;  /* 0x0040000c03007844 */ /* 0x0001e20000000200 */
        /* <DEDUP_REMOVED lines=11> */
.L_x_85:
[----:B------:R-:W2:Y:S01]  /*eea0*/  S2R R0, SR_TID.X ;  /* 0x0000000000007919 */ /* 0x000ea20000002100 */
[----:B-1----:R-:W-:Y:S01]  /*eeb0*/  SYNCS.ARRIVE.TRANS64.A1T0 RZ, [R16+URZ+0x38850], RZ ;  /* 0x038850ff10ff79a7 */ /* 0x002fe2000810003f */
[----:B--2---:R-:W-:Y:S01]  /*eec0*/  LOP3.LUT R0, R0, 0x7f, RZ, 0xc0, !PT ;  /* 0x0000007f00007812 */ /* 0x004fe200078ec0ff */
[----:B------:R-:W-:Y:S03]  /*eed0*/  BAR.SYNC.DEFER_BLOCKING 0x2, 0x80 ;  /* 0x0082000000007b1d */ /* 0x000fe60000010000 */
[----:B------:R-:W-:-:S13]  /*eee0*/  ISETP.NE.AND P0, PT, R0, RZ, PT ;  /* 0x000000ff0000720c */ /* 0x000fda0003f05270 */
[----:B------:R-:W-:-:S05]  /*eef0*/  @!P0 VIADD R0, R16, 0x38880 ;  /* 0x0003888010008836 */ /* 0x000fca0000000000 */
[----:B------:R-:W-:-:S04]  /*ef00*/  @!P0 PRMT R0, RZ, 0x654, R0 ;  /* 0x00000654ff008816 */ /* 0x000fc80000000000 */
[----:B------:R1:W-:Y:S02]  /*ef10*/  @!P0 SYNCS.ARRIVE.TRANS64.RED.A1T0 RZ, [R0+URZ], RZ ;  /* 0x000000ff00ff89a7 */ /* 0x0003e4000810043f */
[----:B-1----:R-:W-:-:S05]  /*ef20*/  VIADD R0, R20, 0x1 ;  /* 0x0000000114007836 */ /* 0x002fca0000000000 */
[----:B------:R-:W-:-:S04]  /*ef30*/  ISETP.NE.AND P0, PT, R0, 0x2, PT ;  /* 0x000000020000780c */ /* 0x000fc80003f05270 */
[----:B------:R-:W-:Y:S02]  /*ef40*/  SEL R2, RZ, 0x1, P0 ;  /* 0x00000001ff027807 */ /* 0x000fe40000000000 */
[----:B------:R-:W-:Y:S02]  /*ef50*/  SEL R0, R0, RZ, P0 ;  /* 0x000000ff00007207 */ /* 0x000fe40000000000 */
[----:B------:R-:W-:Y:S01]  /*ef60*/  LOP3.LUT R21, R21, R2, RZ, 0x3c, !PT ;  /* 0x0000000215157212 */ /* 0x000fe200078e3cff */
[----:B------:R-:W-:-:S07]  /*ef70*/  IMAD.MOV.U32 R2, RZ, RZ, RZ ;  /* 0x000000ffff027224 */ /* 0x000fce00078e00ff */
.L_x_40:
[----:B------:R-:W1:Y:S01]  /*ef80*/  S2R R4, SR_CgaCtaId ;  /* 0x0000000000047919 */ /* 0x000e620000008800 */
[----:B0-----:R-:W-:Y:S02]  /*ef90*/  MOV R3, 0x400 ;  /* 0x0000040000037802 */ /* 0x001fe40000000f00 */
[----:B------:R-:W-:Y:S02]  /*efa0*/  SHF.L.U32 R2, R2, 0x1f, RZ ;  /* 0x0000001f02027819 */ /* 0x000fe400000006ff */
[----:B-1----:R-:W-:-:S04]  /*efb0*/  LEA R7, R4, R3, 0x18 ;  /* 0x0000000304077211 */ /* 0x002fc800078ec0ff */
[----:B------:R-:W0:Y:S02]  /*efc0*/  SYNCS.PHASECHK.TRANS64.TRYWAIT P0, [R7+URZ+0x38820], R2 ;  /* 0x03882002070075a7 */ /* 0x000e24000800017f */
[----:B0-----:R-:W-:Y:S05]  /*efd0*/  @!P0 BRA `(.L_x_86) ;  /* 0x0000001400148947 */ /* 0x001fea0003800000 */
.L_x_129:
[----:B------:R-:W1:Y:S02]  /*efe0*/  S2R R3, SR_TID.X ;  /* 0x0000000000037919 */ /* 0x000e640000002100 */
[----:B-1----:R-:W-:-:S04]  /*eff0*/  SHF.R.U32.HI R3, RZ, 0x5, R3 ;  /* 0x00000005ff037819 */ /* 0x002fc80000011603 */
[----:B------:R-:W-:-:S05]  /*f000*/  LOP3.LUT R3, R3, 0x3, RZ, 0xc0, !PT ;  /* 0x0000000303037812 */ /* 0x000fca00078ec0ff */
[----:B0-----:R-:W0:Y:S02]  /*f010*/  SHFL.IDX PT, R2, R3, RZ, 0x1f ;  /* 0x00001fff03027589 */ /* 0x001e2400000e0000 */
[----:B0-----:R-:W-:-:S13]  /*f020*/  ISETP.NE.AND P0, PT, R2, RZ, PT ;  /* 0x000000ff0200720c */ /* 0x001fda0003f05270 */
[----:B------:R-:W-:Y:S05]  /*f030*/  @P0 BRA `(.L_x_10) ;  /* 0x00000000009c0947 */ /* 0x000fea0003800000 */
[----:B------:R-:W-:-:S13]  /*f040*/  ELECT P0, URZ, PT ;  /* 0x00000000003f782f */ /* 0x000fda0003800000 */
[----:B------:R-:W-:Y:S05]  /*f050*/  @!P0 BRA `(.L_x_10) ;  /* 0x0000000000948947 */ /* 0x000fea0003800000 */
[----:B------:R-:W2:Y:S02]  /*f060*/  LDL.LU R3, [R1+0x24] ;  /* 0x0000240001037983 */ /* 0x000ea40000300800 */
[----:B--2---:R-:W-:-:S04]  /*f070*/  LOP3.LUT R2, R3, 0x2, RZ, 0xfc, !PT ;  /* 0x0000000203027812 */ /* 0x004fc800078efcff */
[----:B------:R-:W-:-:S13]  /*f080*/  ISETP.NE.AND P0, PT, R2, 0x3, PT ;  /* 0x000000030200780c */ /* 0x000fda0003f05270 */
[----:B------:R-:W-:Y:S05]  /*f090*/  @!P0 BRA `(.L_x_87) ;  /* 0x0000000000048947 */ /* 0x000fea0003800000 */
[----:B------:R-:W-:Y:S01]  /*f0a0*/  BPT.TRAP 0x1 ;  /* 0x000000040000795c */ /* 0x000fe20000300000 */
.L_x_87:
[----:B------:R-:W-:Y:S01]  /*f0b0*/  VIADD R5, R7, 0x38840 ;  /* 0x0003884007057836 */ /* 0x000fe20000000000 */
[----:B------:R-:W-:Y:S01]  /*f0c0*/  SHF.L.U32 R3, R21, 0x1f, RZ ;  /* 0x0000001f15037819 */ /* 0x000fe200000006ff */
[C---:B------:R-:W-:Y:S02]  /*f0d0*/  VIADD R2, R0.reuse, 0x1 ;  /* 0x0000000100027836 */ /* 0x040fe40000000000 */
[----:B------:R-:W-:-:S03]  /*f0e0*/  IMAD R6, R0, 0x8, R5 ;  /* 0x0000000800067824 */ /* 0x000fc600078e0205 */
[----:B------:R-:W-:Y:S01]  /*f0f0*/  ISETP.NE.AND P2, PT, R2, 0x2, PT ;  /* 0x000000020200780c */ /* 0x000fe20003f45270 */
[----:B------:R-:W0:Y:S03]  /*f100*/  SYNCS.PHASECHK.TRANS64.TRYWAIT P1, [R6+URZ], R3 ;  /* 0x00000003060075a7 */ /* 0x000e26000802017f */
[----:B------:R-:W-:-:S04]  /*f110*/  SEL R4, RZ, 0x1, P2 ;  /* 0x00000001ff047807 */ /* 0x000fc80001000000 */
[----:B------:R-:W-:Y:S02]  /*f120*/  LOP3.LUT R21, R21, R4, RZ, 0x3c, !PT ;  /* 0x0000000415157212 */ /* 0x000fe400078e3cff */
[----:B------:R-:W-:Y:S02]  /*f130*/  SEL R4, R2, RZ, P2 ;  /* 0x000000ff02047207 */ /* 0x000fe40001000000 */
[----:B------:R-:W-:-:S03]  /*f140*/  SHF.L.U32 R2, R21, 0x1f, RZ ;  /* 0x0000001f15027819 */ /* 0x000fc600000006ff */
[----:B------:R-:W-:Y:S01]  /*f150*/  IMAD R5, R4, 0x8, R5 ;  /* 0x0000000804057824 */ /* 0x000fe200078e0205 */
[----:B0-----:R-:W-:Y:S06]  /*f160*/  @!P1 BRA `(.L_x_88) ;  /* 0x0000001000c49947 */ /* 0x001fec0003800000 */
.L_x_130:
[----:B------:R-:W1:Y:S02]  /*f170*/  SYNCS.PHASECHK.TRANS64.TRYWAIT P1, [R5+URZ], R2 ;  /* 0x00000002050075a7 */ /* 0x000e64000802017f */
[----:B-1----:R-:W-:Y:S05]  /*f180*/  @!P1 BRA `(.L_x_89) ;  /* 0x0000001000d09947 */ /* 0x002fea0003800000 */
.L_x_131:
[----:B------:R-:W-:Y:S05]  /*f190*/  @!P0 BRA `(.L_x_90) ;  /* 0x0000000000048947 */ /* 0x000fea0003800000 */
[----:B------:R-:W-:Y:S01]  /*f1a0*/  BPT.TRAP 0x1 ;  /* 0x000000040000795c */ /* 0x000fe20000300000 */
.L_x_90:
[----:B------:R-:W-:-:S04]  /*f1b0*/  IMAD R0, R0, 0x8, R7 ;  /* 0x0000000800007824 */ /* 0x000fc800078e0207 */
[----:B------:R-:W2:Y:S02]  /*f1c0*/  SYNCS.PHASECHK.TRANS64.TRYWAIT P1, [R0+URZ+0x38860], R3 ;  /* 0x03886003000075a7 */ /* 0x000ea4000802017f */
[----:B--2---:R-:W-:Y:S05]  /*f1d0*/  @!P1 BRA `(.L_x_91) ;  /* 0x0000001000d09947 */ /* 0x004fea0003800000 */
.L_x_132:
[----:B------:R-:W-:Y:S05]  /*f1e0*/  @!P0 BRA `(.L_x_92) ;  /* 0x0000000000048947 */ /* 0x000fea0003800000 */
[----:B------:R-:W-:Y:S01]  /*f1f0*/  BPT.TRAP 0x1 ;  /* 0x000000040000795c */ /* 0x000fe20000300000 */
.L_x_92:
[----:B-1----:R-:W-:-:S04]  /*f200*/  IMAD R5, R4, 0x8, R7 ;  /* 0x0000000804057824 */ /* 0x002fc800078e0207 */
[----:B------:R-:W1:Y:S02]  /*f210*/  SYNCS.PHASECHK.TRANS64.TRYWAIT P1, [R5+URZ+0x38860], R2 ;  /* 0x03886002050075a7 */ /* 0x000e64000802017f */
[----:B-1----:R-:W-:Y:S05]  /*f220*/  @!P1 BRA `(.L_x_93) ;  /* 0x0000001000d09947 */ /* 0x002fea0003800000 */
.L_x_133:
[----:B------:R-:W-:Y:S05]  /*f230*/  @!P0 BRA `(.L_x_94) ;  /* 0x0000000000048947 */ /* 0x000fea0003800000 */
[----:B------:R-:W-:Y:S01]  /*f240*/  BPT.TRAP 0x1 ;  /* 0x000000040000795c */ /* 0x000fe20000300000 */
.L_x_94:
[----:B------:R-:W3:Y:S02]  /*f250*/  SYNCS.PHASECHK.TRANS64.TRYWAIT P0, [R0+URZ+0x38880], R3 ;  /* 0x03888003000075a7 */ /* 0x000ee4000800017f */
[----:B---3--:R-:W-:Y:S05]  /*f260*/  @!P0 BRA `(.L_x_95) ;  /* 0x0000001000d48947 */ /* 0x008fea0003800000 */
.L_x_96:
[----:B----4-:R4:W0:Y:S02]  /*f270*/  SYNCS.PHASECHK.TRANS64.TRYWAIT P0, [R5+URZ+0x38880], R2 ;  /* 0x03888002050075a7 */ /* 0x010824000800017f */
[----:B0-----:R-:W-:Y:S05]  /*f280*/  @!P0 NANOSLEEP.SYNCS 0x989680 ;  /* 0x009896800000895d */ /* 0x001fea0003900000 */
[----:B------:R-:W0:Y:S02]  /*f290*/  @!P0 SYNCS.PHASECHK.TRANS64 P0, [R5+URZ+0x38880], R2 ;  /* 0x03888002050085a7 */ /* 0x000e24000800007f */
[----:B0-----:R-:W-:Y:S05]  /*f2a0*/  @!P0 BRA `(.L_x_96) ;  /* 0xfffffffc00f08947 */ /* 0x001fea000383ffff */
.L_x_10:
[----:B------:R-:W-:Y:S05]  /*f2b0*/  BSYNC B6 ;  /* 0x0000000000067941 */ /* 0x000fea0003800000 */
.L_x_7:
[----:B------:R-:W-:Y:S05]  /*f2c0*/  EXIT ;  /* 0x000000000000794d */ /* 0x000fea0003800000 */
.L_x_14:
[----:B0-----:R-:W-:-:S04]  /*f2d0*/  IMAD.U32 R0, RZ, RZ, UR36 ;  /* 0x00000024ff007e24 */ /* 0x001fc8000f8e00ff */
[----:B------:R0:W1:Y:S03]  /*f2e0*/  SYNCS.PHASECHK.TRANS64.TRYWAIT P1, [R0+URZ+0x38800], R3 ;  /* 0x03880003000075a7 */ /* 0x000066000802017f */
[----:B-1----:R-:W-:Y:S05]  /*f2f0*/  @!P1 NANOSLEEP.SYNCS 0x989680 ;  /* 0x009896800000995d */ /* 0x002fea0003900000 */
[----:B------:R-:W1:Y:S02]  /*f300*/  @!P1 SYNCS.PHASECHK.TRANS64 P1, [R0+URZ+0x38800], R3 ;  /* 0x03880003000095a7 */ /* 0x000e64000802007f */
[----:B-1----:R-:W-:Y:S05]  /*f310*/  @!P1 BRA `(.L_x_14) ;  /* 0xfffffffc00ec9947 */ /* 0x002fea000383ffff */
[----:B------:R-:W-:Y:S05]  /*f320*/  BRA `(.L_x_97) ;  /* 0xffffff2400087947 */ /* 0x000fea000383ffff */
.L_x_18:
[----:B0-----:R-:W-:-:S04]  /*f330*/  IMAD.U32 R0, RZ, RZ, UR36 ;  /* 0x00000024ff007e24 */ /* 0x001fc8000f8e00ff */
[----:B------:R0:W2:Y:S03]  /*f340*/  SYNCS.PHASECHK.TRANS64.TRYWAIT P2, [R0+URZ+0x38830], R3 ;  /* 0x03883003000075a7 */ /* 0x0000a6000804017f */
[----:B--2---:R-:W-:Y:S05]  /*f350*/  @!P2 NANOSLEEP.SYNCS 0x989680 ;  /* 0x009896800000a95d */ /* 0x004fea0003900000 */
[----:B------:R-:W2:Y:S02]  /*f360*/  @!P2 SYNCS.PHASECHK.TRANS64 P2, [R0+URZ+0x38830], R3 ;  /* 0x038830030000a5a7 */ /* 0x000ea4000804007f */
[----:B--2---:R-:W-:Y:S05]  /*f370*/  @!P2 BRA `(.L_x_18) ;  /* 0xfffffffc00eca947 */ /* 0x004fea000383ffff */
[----:B------:R-:W-:Y:S05]  /*f380*/  BRA `(.L_x_17) ;  /* 0xffffff2400207947 */ /* 0x000fea000383ffff */
.L_x_23:
[----:B-1----:R-:W-:-:S04]  /*f390*/  IMAD.U32 R14, RZ, RZ, UR7 ;  /* 0x00000007ff0e7e24 */ /* 0x002fc8000f8e00ff */
[----:B------:R1:W2:Y:S03]  /*f3a0*/  SYNCS.PHASECHK.TRANS64.TRYWAIT P2, [R14+URZ+0x38830], R3 ;  /* 0x038830030e0075a7 */ /* 0x0002a6000804017f */
[----:B--2---:R-:W-:Y:S05]  /*f3b0*/  @!P2 NANOSLEEP.SYNCS 0x989680 ;  /* 0x009896800000a95d */ /* 0x004fea0003900000 */
[----:B------:R-:W2:Y:S02]  /*f3c0*/  @!P2 SYNCS.PHASECHK.TRANS64 P2, [R14+URZ+0x38830], R3 ;  /* 0x038830030e00a5a7 */ /* 0x000ea4000804007f */
[----:B--2---:R-:W-:Y:S05]  /*f3d0*/  @!P2 BRA `(.L_x_23) ;  /* 0xfffffffc00eca947 */ /* 0x004fea000383ffff */
[----:B------:R-:W-:Y:S05]  /*f3e0*/  BRA `(.L_x_20) ;  /* 0xffffff50000c7947 */ /* 0x000fea000383ffff */
.L_x_27:
[----:B-1----:R-:W-:-:S04]  /*f3f0*/  IMAD.U32 R12, RZ, RZ, UR10 ;  /* 0x0000000aff0c7e24 */ /* 0x002fc8000f8e00ff */
[----:B------:R1:W2:Y:S03]  /*f400*/  SYNCS.PHASECHK.TRANS64.TRYWAIT P2, [R12+URZ+0x38850], R3 ;  /* 0x038850030c0075a7 */ /* 0x0002a6000804017f */
[----:B--2---:R-:W-:Y:S05]  /*f410*/  @!P2 NANOSLEEP.SYNCS 0x989680 ;  /* 0x009896800000a95d */ /* 0x004fea0003900000 */
[----:B------:R-:W2:Y:S02]  /*f420*/  @!P2 SYNCS.PHASECHK.TRANS64 P2, [R12+URZ+0x38850], R3 ;  /* 0x038850030c00a5a7 */ /* 0x000ea4000804007f */
[----:B--2---:R-:W-:Y:S05]  /*f430*/  @!P2 BRA `(.L_x_27) ;  /* 0xfffffffc00eca947 */ /* 0x004fea000383ffff */
[----:B------:R-:W-:Y:S05]  /*f440*/  BRA `(.L_x_24) ;  /* 0xffffff5000dc7947 */ /* 0x000fea000383ffff */
.L_x_33:
[----:B-1----:R-:W-:-:S04]  /*f450*/  IMAD.U32 R4, RZ, RZ, UR7 ;  /* 0x00000007ff047e24 */ /* 0x002fc8000f8e00ff */
[----:B------:R1:W2:Y:S03]  /*f460*/  SYNCS.PHASECHK.TRANS64.TRYWAIT P1, [R4+URZ+0x38850], R9 ;  /* 0x03885009040075a7 */ /* 0x0002a6000802017f */
[----:B--2---:R-:W-:Y:S05]  /*f470*/  @!P1 NANOSLEEP.SYNCS 0x989680 ;  /* 0x009896800000995d */ /* 0x004fea0003900000 */
[----:B------:R-:W2:Y:S02]  /*f480*/  @!P1 SYNCS.PHASECHK.TRANS64 P1, [R4+URZ+0x38850], R9 ;  /* 0x03885009040095a7 */ /* 0x000ea4000802007f */
[----:B--2---:R-:W-:Y:S05]  /*f490*/  @!P1 BRA `(.L_x_33) ;  /* 0xfffffffc00ec9947 */ /* 0x004fea000383ffff */
[----:B------:R-:W-:Y:S05]  /*f4a0*/  BRA `(.L_x_32) ;  /* 0xffffff7000687947 */ /* 0x000fea000383ffff */
.L_x_46:
[----:B------:R-:W-:Y:S02]  /*f4b0*/  IMAD.MOV.U32 R13, RZ, RZ, R6 ;  /* 0x000000ffff0d7224 */ /* 0x000fe400078e0006 */
[----:B------:R-:W-:Y:S02]  /*f4c0*/  IMAD.MOV.U32 R12, RZ, RZ, RZ ;  /* 0x000000ffff0c7224 */ /* 0x000fe400078e00ff */
[----:B------:R-:W-:Y:S02]  /*f4d0*/  IMAD.MOV.U32 R11, RZ, RZ, 0x1f ;  /* 0x0000001fff0b7424 */ /* 0x000fe400078e00ff */
[----:B------:R-:W-:-:S07]  /*f4e0*/  IMAD.MOV.U32 R15, RZ, RZ, -0x1 ;  /* 0xffffffffff0f7424 */ /* 0x000fce00078e00ff */
[----:B0-----:R-:W-:Y:S05]  /*f4f0*/  WARPSYNC.COLLECTIVE R15, `(.L_x_98) ;  /* 0x000000000f087348 */ /* 0x001fea0003c00000 */
[----:B------:R1:W2:Y:S02]  /*f500*/  SHFL.IDX P6, R14, R13, R12, R11 ;  /* 0x0000000c0d0e7389 */ /* 0x0002a400000c000b */
[----:B012---:R-:W-:Y:S01]  /*f510*/  ENDCOLLECTIVE ;  /* 0x000000000000791b */ /* 0x007fe20003800000 */
.L_x_98:
[----:B------:R-:W-:Y:S05]  /*f520*/  BRA `(.L_x_99) ;  /* 0xffffffc800207947 */ /* 0x000fea000383ffff */
.L_x_48:
[----:B------:R-:W-:Y:S01]  /*f530*/  BSSY B0, `(.L_x_100) ;  /* 0x0000006000007945 */ /* 0x000fe20003800000 */
[----:B------:R-:W-:-:S07]  /*f540*/  IMAD.MOV.U32 R15, RZ, RZ, -0x1 ;  /* 0xffffffffff0f7424 */ /* 0x000fce00078e00ff */
[----:B-1----:R-:W-:Y:S05]  /*f550*/  WARPSYNC.COLLECTIVE R15, `(.L_x_101) ;  /* 0x000000000f0c7348 */ /* 0x002fea0003c00000 */
[----:B------:R-:W-:Y:S02]  /*f560*/  ELECT P6, UR62, PT ;  /* 0x00000000003e782f */ /* 0x000fe400038c0000 */
[----:B------:R-:W-:Y:S01]  /*f570*/  MOV R14, UR62 ;  /* 0x0000003e000e7c02 */ /* 0x000fe20008000f00 */
[----:B-1----:R-:W-:Y:S10]  /*f580*/  ENDCOLLECTIVE ;  /* 0x000000000000791b */ /* 0x002ff40003800000 */
.L_x_101:
[----:B------:R-:W-:Y:S05]  /*f590*/  BSYNC B0 ;  /* 0x0000000000007941 */ /* 0x000fea0003800000 */
.L_x_100:
[----:B------:R-:W-:Y:S05]  /*f5a0*/  BRA `(.L_x_102) ;  /* 0xffffffc8002c7947 */ /* 0x000fea000383ffff */
.L_x_50:
[----:B0-----:R-:W-:-:S04]  /*f5b0*/  IMAD.U32 R3, RZ, RZ, UR38 ;  /* 0x00000026ff037e24 */ /* 0x001fc8000f8e00ff */
[----:B------:R0:W2:Y:S03]  /*f5c0*/  SYNCS.PHASECHK.TRANS64.TRYWAIT P0, [R3+URZ+0x38880], R2 ;  /* 0x03888002030075a7 */ /* 0x0000a6000800017f */
[----:B--2---:R-:W-:Y:S05]  /*f5d0*/  @!P0 NANOSLEEP.SYNCS 0x989680 ;  /* 0x009896800000895d */ /* 0x004fea0003900000 */
[----:B------:R-:W2:Y:S02]  /*f5e0*/  @!P0 SYNCS.PHASECHK.TRANS64 P0, [R3+URZ+0x38880], R2 ;  /* 0x03888002030085a7 */ /* 0x000ea4000800007f */
[----:B--2---:R-:W-:Y:S05]  /*f5f0*/  @!P0 BRA `(.L_x_50) ;  /* 0xfffffffc00ec8947 */ /* 0x004fea000383ffff */
[----:B------:R-:W-:Y:S05]  /*f600*/  BRA `(.L_x_103) ;  /* 0xffffffc800787947 */ /* 0x000fea000383ffff */
.L_x_52:
[----:B0-----:R-:W-:-:S04]  /*f610*/  IMAD.U32 R3, RZ, RZ, UR38 ;  /* 0x00000026ff037e24 */ /* 0x001fc8000f8e00ff */
[----:B------:R0:W2:Y:S03]  /*f620*/  SYNCS.PHASECHK.TRANS64.TRYWAIT P0, [R3+URZ+0x38840], R2 ;  /* 0x03884002030075a7 */ /* 0x0000a6000800017f */
[----:B--2---:R-:W-:Y:S05]  /*f630*/  @!P0 NANOSLEEP.SYNCS 0x989680 ;  /* 0x009896800000895d */ /* 0x004fea0003900000 */
[----:B------:R-:W2:Y:S02]  /*f640*/  @!P0 SYNCS.PHASECHK.TRANS64 P0, [R3+URZ+0x38840], R2 ;  /* 0x03884002030085a7 */ /* 0x000ea4000800007f */
[----:B--2---:R-:W-:Y:S05]  /*f650*/  @!P0 BRA `(.L_x_52) ;  /* 0xfffffffc00ec8947 */ /* 0x004fea000383ffff */
[----:B------:R-:W-:Y:S05]  /*f660*/  BRA `(.L_x_104) ;  /* 0xffffffc800d07947 */ /* 0x000fea000383ffff */
.L_x_55:
[----:B------:R-:W-:Y:S02]  /*f670*/  IMAD.MOV.U32 R13, RZ, RZ, R2 ;  /* 0x000000ffff0d7224 */ /* 0x000fe400078e0002 */
[----:B------:R-:W-:Y:S02]  /*f680*/  IMAD.MOV.U32 R12, RZ, RZ, RZ ;  /* 0x000000ffff0c7224 */ /* 0x000fe400078e00ff */
[----:B------:R-:W-:Y:S02]  /*f690*/  IMAD.MOV.U32 R11, RZ, RZ, 0x181f ;  /* 0x0000181fff0b7424 */ /* 0x000fe400078e00ff */
[----:B------:R-:W-:Y:S02]  /*f6a0*/  IMAD.MOV.U32 R15, RZ, RZ, -0x1 ;  /* 0xffffffffff0f7424 */ /* 0x000fe400078e00ff */
[----:B------:R-:W-:-:S07]  /*f6b0*/  IMAD R5, R9, 0x80, R5 ;  /* 0x0000008009057824 */ /* 0x000fce00078e0205 */
[----:B------:R-:W-:Y:S05]  /*f6c0*/  WARPSYNC.COLLECTIVE R15, `(.L_x_105) ;  /* 0x000000000f087348 */ /* 0x000fea0003c00000 */
[----:B------:R0:W1:Y:S02]  /*f6d0*/  SHFL.IDX P6, R14, R13, R12, R11 ;  /* 0x0000000c0d0e7389 */ /* 0x00006400000c000b */
[----:B01----:R-:W-:Y:S01]  /*f6e0*/  ENDCOLLECTIVE ;  /* 0x000000000000791b */ /* 0x003fe20003800000 */
.L_x_105:
[----:B------:R-:W-:Y:S02]  /*f6f0*/  IMAD.MOV.U32 R13, RZ, RZ, R0 ;  /* 0x000000ffff0d7224 */ /* 0x000fe400078e0000 */
[----:B------:R-:W-:-:S07]  /*f700*/  IMAD.MOV.U32 R6, RZ, RZ, R14 ;  /* 0x000000ffff067224 */ /* 0x000fce00078e000e */
[----:B------:R-:W-:Y:S05]  /*f710*/  WARPSYNC.COLLECTIVE R15, `(.L_x_106) ;  /* 0x000000000f087348 */ /* 0x000fea0003c00000 */
[----:B------:R0:W1:Y:S02]  /*f720*/  SHFL.IDX P6, R14, R13, R12, R11 ;  /* 0x0000000c0d0e7389 */ /* 0x00006400000c000b */
[----:B01----:R-:W-:Y:S01]  /*f730*/  ENDCOLLECTIVE ;  /* 0x000000000000791b */ /* 0x003fe20003800000 */
.L_x_106:
[----:B------:R-:W-:Y:S02]  /*f740*/  ULDC UR4, c[0x0][0x288] ;  /* 0x0000a20000047ab9 */ /* 0x000fe40000000800 */
[----:B------:R-:W-:-:S05]  /*f750*/  IMAD R3, R8, UR4, RZ ;  /* 0x0000000408037c24 */ /* 0x000fca000f8e02ff */
[----:B------:R-:W-:Y:S01]  /*f760*/  ISETP.GE.AND P2, PT, R5, R3, PT ;  /* 0x000000030500720c */ /* 0x000fe20003f46270 */
[----:B------:R-:W-:Y:S02]  /*f770*/  IMAD.MOV.U32 R13, RZ, RZ, R2 ;  /* 0x000000ffff0d7224 */ /* 0x000fe400078e0002 */
[----:B------:R-:W-:-:S10]  /*f780*/  IMAD.MOV.U32 R12, RZ, RZ, 0x1 ;  /* 0x00000001ff0c7424 */ /* 0x000fd400078e00ff */
[----:B------:R-:W-:Y:S02]  /*f790*/  @!P2 VIADD R8, R4, UR38 ;  /* 0x000000260408ac36 */ /* 0x000fe40008000000 */
[----:B------:R-:W-:-:S07]  /*f7a0*/  IMAD.MOV.U32 R7, RZ, RZ, R14 ;  /* 0x000000ffff077224 */ /* 0x000fce00078e000e */
[----:B------:R-:W-:Y:S05]  /*f7b0*/  WARPSYNC.COLLECTIVE R15, `(.L_x_107) ;  /* 0x000000000f087348 */ /* 0x000fea0003c00000 */
[----:B------:R0:W1:Y:S02]  /*f7c0*/  SHFL.IDX P6, R14, R13, R12, R11 ;  /* 0x0000000c0d0e7389 */ /* 0x00006400000c000b */
[----:B01----:R-:W-:Y:S01]  /*f7d0*/  ENDCOLLECTIVE ;  /* 0x000000000000791b */ /* 0x003fe20003800000 */
.L_x_107:
[----:B------:R-:W-:-:S05]  /*f7e0*/  @!P2 IADD3 R7, P3, R19, R7, RZ ;  /* 0x000000071307a210 */ /* 0x000fca0007f7e0ff */
[----:B------:R-:W-:-:S05]  /*f7f0*/  @!P2 IMAD.X R6, RZ, RZ, R6, P3 ;  /* 0x000000ffff06a224 */ /* 0x000fca00018e0606 */
[----:B------:R-:W-:Y:S01]  /*f800*/  @!P2 LOP3.LUT R7, R7, R6, RZ, 0x3c, !PT ;  /* 0x000000060707a212 */ /* 0x000fe200078e3cff */
[----:B------:R-:W-:-:S03]  /*f810*/  IMAD.MOV.U32 R13, RZ, RZ, R0 ;  /* 0x000000ffff0d7224 */ /* 0x000fc600078e0000 */
[----:B------:R-:W-:-:S04]  /*f820*/  @!P2 LOP3.LUT R6, R7, R6, RZ, 0x3c, !PT ;  /* 0x000000060706a212 */ /* 0x000fc800078e3cff */
[----:B------:R-:W-:-:S05]  /*f830*/  @!P2 LOP3.LUT R7, R7, R6, RZ, 0x3c, !PT ;  /* 0x000000060707a212 */ /* 0x000fca00078e3cff */
[----:B------:R-:W-:Y:S01]  /*f840*/  @!PT LDS RZ, [RZ] ;  /* 0x00000000fffff984 */ /* 0x000fe20000000800 */
[----:B------:R-:W-:Y:S01]  /*f850*/  @!PT LDS RZ, [RZ] ;  /* 0x00000000fffff984 */ /* 0x000fe20000000800 */
[----:B------:R-:W-:Y:S01]  /*f860*/  @!PT LDS RZ, [RZ] ;  /* 0x00000000fffff984 */ /* 0x000fe20000000800 */
[----:B------:R-:W-:Y:S04]  /*f870*/  @!P2 LDGSTS.E.BYPASS.LTC128B.128 [R8+0x20400], desc[UR40][R6.64], !P1 ;  /* 0x204000000608afae */ /* 0x000fe8000c901d68 */
[----:B------:R0:W-:Y:S02]  /*f880*/  @!P2 LDGSTS.E.BYPASS.LTC128B.128 [R8+0x24400], desc[UR40][R6.64+0x80], !P0 ;  /* 0x244000800608afae */ /* 0x0001e4000c101d68 */
[----:B0-----:R-:W-:-:S05]  /*f890*/  VIADD R6, R5, 0x10 ;  /* 0x0000001005067836 */ /* 0x001fca0000000000 */
[----:B------:R-:W-:Y:S01]  /*f8a0*/  ISETP.GE.AND P2, PT, R6, R3, PT ;  /* 0x000000030600720c */ /* 0x000fe20003f46270 */
[----:B------:R-:W-:-:S12]  /*f8b0*/  IMAD.MOV.U32 R6, RZ, RZ, R14 ;  /* 0x000000ffff067224 */ /* 0x000fd800078e000e */
[----:B------:R-:W-:Y:S05]  /*f8c0*/  WARPSYNC.COLLECTIVE R15, `(.L_x_108) ;  /* 0x000000000f087348 */ /* 0x000fea0003c00000 */
[----:B------:R0:W1:Y:S02]  /*f8d0*/  SHFL.IDX P6, R14, R13, R12, R11 ;  /* 0x0000000c0d0e7389 */ /* 0x00006400000c000b */
[----:B01----:R-:W-:Y:S01]  /*f8e0*/  ENDCOLLECTIVE ;  /* 0x000000000000791b */ /* 0x003fe20003800000 */
.L_x_108:
[----:B------:R-:W-:Y:S02]  /*f8f0*/  @!P2 VIADD R8, R4, UR38 ;  /* 0x000000260408ac36 */ /* 0x000fe40008000000 */
[----:B------:R-:W-:Y:S02]  /*f900*/  IMAD.MOV.U32 R13, RZ, RZ, R2 ;  /* 0x000000ffff0d7224 */ /* 0x000fe400078e0002 */
[----:B------:R-:W-:Y:S02]  /*f910*/  IMAD.MOV.U32 R12, RZ, RZ, 0x2 ;  /* 0x00000002ff0c7424 */ /* 0x000fe400078e00ff */
[----:B------:R-:W-:-:S07]  /*f920*/  IMAD.MOV.U32 R7, RZ, RZ, R14 ;  /* 0x000000ffff077224 */ /* 0x000fce00078e000e */
[----:B------:R-:W-:Y:S05]  /*f930*/  WARPSYNC.COLLECTIVE R15, `(.L_x_109) ;  /* 0x000000000f087348 */ /* 0x000fea0003c00000 */
[----:B------:R0:W1:Y:S02]  /*f940*/  SHFL.IDX P6, R14, R13, R12, R11 ;  /* 0x0000000c0d0e7389 */ /* 0x00006400000c000b */
[----:B01----:R-:W-:Y:S01]  /*f950*/  ENDCOLLECTIVE ;  /* 0x000000000000791b */ /* 0x003fe20003800000 */
.L_x_109:
        /* <DEDUP_REMOVED lines=17> */
.L_x_110:
[----:B------:R-:W-:Y:S02]  /*fa70*/  @!P2 VIADD R8, R4, UR38 ;  /* 0x000000260408ac36 */ /* 0x000fe40008000000 */
[----:B------:R-:W-:Y:S02]  /*fa80*/  IMAD.MOV.U32 R13, RZ, RZ, R2 ;  /* 0x000000ffff0d7224 */ /* 0x000fe400078e0002 */
[----:B------:R-:W-:Y:S02]  /*fa90*/  IMAD.MOV.U32 R12, RZ, RZ, 0x3 ;  /* 0x00000003ff0c7424 */ /* 0x000fe400078e00ff */
[----:B------:R-:W-:-:S07]  /*faa0*/  IMAD.MOV.U32 R7, RZ, RZ, R14 ;  /* 0x000000ffff077224 */ /* 0x000fce00078e000e */
[----:B------:R-:W-:Y:S05]  /*fab0*/  WARPSYNC.COLLECTIVE R15, `(.L_x_111) ;  /* 0x000000000f087348 */ /* 0x000fea0003c00000 */
[----:B------:R0:W1:Y:S02]  /*fac0*/  SHFL.IDX P6, R14, R13, R12, R11 ;  /* 0x0000000c0d0e7389 */ /* 0x00006400000c000b */
[----:B01----:R-:W-:Y:S01]  /*fad0*/  ENDCOLLECTIVE ;  /* 0x000000000000791b */ /* 0x003fe20003800000 */
.L_x_111:
        /* <DEDUP_REMOVED lines=17> */
.L_x_112:
[----:B------:R-:W-:Y:S02]  /*fbf0*/  @!P2 VIADD R8, R4, UR38 ;  /* 0x000000260408ac36 */ /* 0x000fe40008000000 */
[----:B------:R-:W-:Y:S02]  /*fc00*/  IMAD.MOV.U32 R13, RZ, RZ, R2 ;  /* 0x000000ffff0d7224 */ /* 0x000fe400078e0002 */
[----:B------:R-:W-:Y:S02]  /*fc10*/  IMAD.MOV.U32 R12, RZ, RZ, 0x4 ;  /* 0x00000004ff0c7424 */ /* 0x000fe400078e00ff */
[----:B------:R-:W-:-:S07]  /*fc20*/  IMAD.MOV.U32 R7, RZ, RZ, R14 ;  /* 0x000000ffff077224 */ /* 0x000fce00078e000e */
[----:B------:R-:W-:Y:S05]  /*fc30*/  WARPSYNC.COLLECTIVE R15, `(.L_x_113) ;  /* 0x000000000f087348 */ /* 0x000fea0003c00000 */
[----:B------:R0:W1:Y:S02]  /*fc40*/  SHFL.IDX P6, R14, R13, R12, R11 ;  /* 0x0000000c0d0e7389 */ /* 0x00006400000c000b */
[----:B01----:R-:W-:Y:S01]  /*fc50*/  ENDCOLLECTIVE ;  /* 0x000000000000791b */ /* 0x003fe20003800000 */
.L_x_113:
        /* <DEDUP_REMOVED lines=17> */
.L_x_114:
[----:B------:R-:W-:Y:S02]  /*fd70*/  @!P2 VIADD R8, R4, UR38 ;  /* 0x000000260408ac36 */ /* 0x000fe40008000000 */
[----:B------:R-:W-:Y:S02]  /*fd80*/  IMAD.MOV.U32 R13, RZ, RZ, R2 ;  /* 0x000000ffff0d7224 */ /* 0x000fe400078e0002 */
[----:B------:R-:W-:Y:S02]  /*fd90*/  IMAD.MOV.U32 R12, RZ, RZ, 0x5 ;  /* 0x00000005ff0c7424 */ /* 0x000fe400078e00ff */
[----:B------:R-:W-:-:S07]  /*fda0*/  IMAD.MOV.U32 R7, RZ, RZ, R14 ;  /* 0x000000ffff077224 */ /* 0x000fce00078e000e */
[----:B------:R-:W-:Y:S05]  /*fdb0*/  WARPSYNC.COLLECTIVE R15, `(.L_x_115) ;  /* 0x000000000f087348 */ /* 0x000fea0003c00000 */
[----:B------:R0:W1:Y:S02]  /*fdc0*/  SHFL.IDX P6, R14, R13, R12, R11 ;  /* 0x0000000c0d0e7389 */ /* 0x00006400000c000b */
[----:B01----:R-:W-:Y:S01]  /*fdd0*/  ENDCOLLECTIVE ;  /* 0x000000000000791b */ /* 0x003fe20003800000 */
.L_x_115:
        /* <DEDUP_REMOVED lines=17> */
.L_x_116:
[----:B------:R-:W-:Y:S02]  /*fef0*/  @!P2 VIADD R8, R4, UR38 ;  /* 0x000000260408ac36 */ /* 0x000fe40008000000 */
[----:B------:R-:W-:Y:S02]  /*ff00*/  IMAD.MOV.U32 R13, RZ, RZ, R2 ;  /* 0x000000ffff0d7224 */ /* 0x000fe400078e0002 */
[----:B------:R-:W-:Y:S02]  /*ff10*/  IMAD.MOV.U32 R12, RZ, RZ, 0x6 ;  /* 0x00000006ff0c7424 */ /* 0x000fe400078e00ff */
[----:B------:R-:W-:-:S07]  /*ff20*/  IMAD.MOV.U32 R7, RZ, RZ, R14 ;  /* 0x000000ffff077224 */ /* 0x000fce00078e000e */
[----:B------:R-:W-:Y:S05]  /*ff30*/  WARPSYNC.COLLECTIVE R15, `(.L_x_117) ;  /* 0x000000000f087348 */ /* 0x000fea0003c00000 */
[----:B------:R0:W1:Y:S02]  /*ff40*/  SHFL.IDX P6, R14, R13, R12, R11 ;  /* 0x0000000c0d0e7389 */ /* 0x00006400000c000b */
[----:B01----:R-:W-:Y:S01]  /*ff50*/  ENDCOLLECTIVE ;  /* 0x000000000000791b */ /* 0x003fe20003800000 */
.L_x_117:
        /* <DEDUP_REMOVED lines=11> */
[----:B0-----:R-:W-:-:S07]  /*10010*/  IMAD.MOV.U32 R6, RZ, RZ, R14 ;  /* 0x000000ffff067224 */ /* 0x001fce00078e000e */
[----:B------:R-:W-:Y:S05]  /*10020*/  WARPSYNC.COLLECTIVE R15, `(.L_x_118) ;  /* 0x000000000f087348 */ /* 0x000fea0003c00000 */
[----:B------:R0:W1:Y:S02]  /*10030*/  SHFL.IDX P6, R14, R13, R12, R11 ;  /* 0x0000000c0d0e7389 */ /* 0x00006400000c000b */
[----:B01----:R-:W-:Y:S01]  /*10040*/  ENDCOLLECTIVE ;  /* 0x000000000000791b */ /* 0x003fe20003800000 */
.L_x_118:
[----:B------:R-:W-:-:S05]  /*10050*/  VIADD R8, R5, 0x60 ;  /* 0x0000006005087836 */ /* 0x000fca0000000000 */
        /* <DEDUP_REMOVED lines=8> */
.L_x_119:
        /* <DEDUP_REMOVED lines=15> */
.L_x_120:
[----:B------:R-:W-:Y:S01]  /*101d0*/  IMAD.MOV.U32 R0, RZ, RZ, R14 ;  /* 0x000000ffff007224 */ /* 0x000fe200078e000e */
[----:B------:R-:W-:Y:S06]  /*101e0*/  BRA `(.L_x_121) ;  /* 0xffffffcc00047947 */ /* 0x000fec000383ffff */
.L_x_58:
[----:B0-2---:R-:W-:-:S04]  /*101f0*/  IMAD.U32 R2, RZ, RZ, UR38 ;  /* 0x00000026ff027e24 */ /* 0x005fc8000f8e00ff */
[----:B------:R0:W2:Y:S03]  /*10200*/  SYNCS.PHASECHK.TRANS64.TRYWAIT P0, [R2+URZ+0x38820], R0 ;  /* 0x03882000020075a7 */ /* 0x0000a6000800017f */
[----:B--2---:R-:W-:Y:S05]  /*10210*/  @!P0 NANOSLEEP.SYNCS 0x989680 ;  /* 0x009896800000895d */ /* 0x004fea0003900000 */
[----:B------:R-:W2:Y:S02]  /*10220*/  @!P0 SYNCS.PHASECHK.TRANS64 P0, [R2+URZ+0x38820], R0 ;  /* 0x03882000020085a7 */ /* 0x000ea4000800007f */
[----:B--2---:R-:W-:Y:S05]  /*10230*/  @!P0 BRA `(.L_x_58) ;  /* 0xfffffffc00ec8947 */ /* 0x004fea000383ffff */
[----:B------:R-:W-:Y:S05]  /*10240*/  BRA `(.L_x_122) ;  /* 0xffffffcc00447947 */ /* 0x000fea000383ffff */
.L_x_63:
[----:B0-----:R0:W1:Y:S02]  /*10250*/  SYNCS.PHASECHK.TRANS64.TRYWAIT P0, [R6+URZ+0x38880], R5 ;  /* 0x03888005060075a7 */ /* 0x001064000800017f */
[----:B-1----:R-:W-:Y:S05]  /*10260*/  @!P0 NANOSLEEP.SYNCS 0x989680 ;  /* 0x009896800000895d */ /* 0x002fea0003900000 */
[----:B------:R-:W1:Y:S02]  /*10270*/  @!P0 SYNCS.PHASECHK.TRANS64 P0, [R6+URZ+0x38880], R5 ;  /* 0x03888005060085a7 */ /* 0x000e64000800007f */
[----:B-1----:R-:W-:Y:S05]  /*10280*/  @!P0 BRA `(.L_x_63) ;  /* 0xfffffffc00f08947 */ /* 0x002fea000383ffff */
[----:B------:R-:W-:Y:S05]  /*10290*/  BRA `(.L_x_123) ;  /* 0xffffffd000147947 */ /* 0x000fea000383ffff */
.L_x_68:
[----:B-1----:R1:W2:Y:S02]  /*102a0*/  SYNCS.PHASECHK.TRANS64.TRYWAIT P0, [R6+URZ+0x38840], R5 ;  /* 0x03884005060075a7 */ /* 0x0022a4000800017f */
[----:B--2---:R-:W-:Y:S05]  /*102b0*/  @!P0 NANOSLEEP.SYNCS 0x989680 ;  /* 0x009896800000895d */ /* 0x004fea0003900000 */
[----:B------:R-:W2:Y:S02]  /*102c0*/  @!P0 SYNCS.PHASECHK.TRANS64 P0, [R6+URZ+0x38840], R5 ;  /* 0x03884005060085a7 */ /* 0x000ea4000800007f */
[----:B--2---:R-:W-:Y:S05]  /*102d0*/  @!P0 BRA `(.L_x_68) ;  /* 0xfffffffc00f08947 */ /* 0x004fea000383ffff */
[----:B------:R-:W-:Y:S05]  /*102e0*/  BRA `(.L_x_124) ;  /* 0xffffffd000c07947 */ /* 0x000fea000383ffff */
.L_x_74:
[----:B0-----:R0:W1:Y:S02]  /*102f0*/  SYNCS.PHASECHK.TRANS64.TRYWAIT P0, [R19+URZ+0x38870], R4 ;  /* 0x03887004130075a7 */ /* 0x001064000800017f */
[----:B-1----:R-:W-:Y:S05]  /*10300*/  @!P0 NANOSLEEP.SYNCS 0x989680 ;  /* 0x009896800000895d */ /* 0x002fea0003900000 */
[----:B------:R-:W1:Y:S02]  /*10310*/  @!P0 SYNCS.PHASECHK.TRANS64 P0, [R19+URZ+0x38870], R4 ;  /* 0x03887004130085a7 */ /* 0x000e64000800007f */
[----:B-1----:R-:W-:Y:S05]  /*10320*/  @!P0 BRA `(.L_x_74) ;  /* 0xfffffffc00f08947 */ /* 0x002fea000383ffff */
[----:B------:R-:W-:Y:S05]  /*10330*/  BRA `(.L_x_125) ;  /* 0xffffffd4008c7947 */ /* 0x000fea000383ffff */
.L_x_76:
[----:B0-----:R0:W1:Y:S02]  /*10340*/  SYNCS.PHASECHK.TRANS64.TRYWAIT P0, [R19+URZ+0x38860], R4 ;  /* 0x03886004130075a7 */ /* 0x001064000800017f */
[----:B-1----:R-:W-:Y:S05]  /*10350*/  @!P0 NANOSLEEP.SYNCS 0x989680 ;  /* 0x009896800000895d */ /* 0x002fea0003900000 */
[----:B------:R-:W1:Y:S02]  /*10360*/  @!P0 SYNCS.PHASECHK.TRANS64 P0, [R19+URZ+0x38860], R4 ;  /* 0x03886004130085a7 */ /* 0x000e64000800007f */
[----:B-1----:R-:W-:Y:S05]  /*10370*/  @!P0 BRA `(.L_x_76) ;  /* 0xfffffffc00f08947 */ /* 0x002fea000383ffff */
[----:B------:R-:W-:Y:S05]  /*10380*/  BRA `(.L_x_126) ;  /* 0xffffffd400907947 */ /* 0x000fea000383ffff */
.L_x_82:
[----:B--2---:R2:W3:Y:S02]  /*10390*/  SYNCS.PHASECHK.TRANS64.TRYWAIT P0, [R16+URZ+0x38870], R3 ;  /* 0x03887003100075a7 */ /* 0x0044e4000800017f */
[----:B---3--:R-:W-:Y:S05]  /*103a0*/  @!P0 NANOSLEEP.SYNCS 0x989680 ;  /* 0x009896800000895d */ /* 0x008fea0003900000 */
[----:B------:R-:W3:Y:S02]  /*103b0*/  @!P0 SYNCS.PHASECHK.TRANS64 P0, [R16+URZ+0x38870], R3 ;  /* 0x03887003100085a7 */ /* 0x000ee4000800007f */
[----:B---3--:R-:W-:Y:S05]  /*103c0*/  @!P0 BRA `(.L_x_82) ;  /* 0xfffffffc00f08947 */ /* 0x008fea000383ffff */
[----:B------:R-:W-:Y:S05]  /*103d0*/  BRA `(.L_x_127) ;  /* 0xffffffe000507947 */ /* 0x000fea000383ffff */
.L_x_84:
[----:B--2---:R2:W3:Y:S02]  /*103e0*/  SYNCS.PHASECHK.TRANS64.TRYWAIT P0, [R16+URZ+0x38860], R3 ;  /* 0x03886003100075a7 */ /* 0x0044e4000800017f */
[----:B---3--:R-:W-:Y:S05]  /*103f0*/  @!P0 NANOSLEEP.SYNCS 0x989680 ;  /* 0x009896800000895d */ /* 0x008fea0003900000 */
[----:B------:R-:W3:Y:S02]  /*10400*/  @!P0 SYNCS.PHASECHK.TRANS64 P0, [R16+URZ+0x38860], R3 ;  /* 0x03886003100085a7 */ /* 0x000ee4000800007f */
[----:B---3--:R-:W-:Y:S05]  /*10410*/  @!P0 BRA `(.L_x_84) ;  /* 0xfffffffc00f08947 */ /* 0x008fea000383ffff */
[----:B------:R-:W-:Y:S05]  /*10420*/  BRA `(.L_x_128) ;  /* 0xffffffe000547947 */ /* 0x000fea000383ffff */
.L_x_86:
[----:B0-----:R0:W1:Y:S02]  /*10430*/  SYNCS.PHASECHK.TRANS64.TRYWAIT P0, [R7+URZ+0x38820], R2 ;  /* 0x03882002070075a7 */ /* 0x001064000800017f */
[----:B-1----:R-:W-:Y:S05]  /*10440*/  @!P0 NANOSLEEP.SYNCS 0x989680 ;  /* 0x009896800000895d */ /* 0x002fea0003900000 */
[----:B------:R-:W1:Y:S02]  /*10450*/  @!P0 SYNCS.PHASECHK.TRANS64 P0, [R7+URZ+0x38820], R2 ;  /* 0x03882002070085a7 */ /* 0x000e64000800007f */
[----:B-1----:R-:W-:Y:S05]  /*10460*/  @!P0 BRA `(.L_x_86) ;  /* 0xfffffffc00f08947 */ /* 0x002fea000383ffff */
[----:B------:R-:W-:Y:S05]  /*10470*/  BRA `(.L_x_129) ;  /* 0xffffffe800d87947 */ /* 0x000fea000383ffff */
.L_x_88:
[----:B0-----:R0:W1:Y:S02]  /*10480*/  SYNCS.PHASECHK.TRANS64.TRYWAIT P1, [R6+URZ], R3 ;  /* 0x00000003060075a7 */ /* 0x001064000802017f */
[----:B-1----:R-:W-:Y:S05]  /*10490*/  @!P1 NANOSLEEP.SYNCS 0x989680 ;  /* 0x009896800000995d */ /* 0x002fea0003900000 */
[----:B------:R-:W1:Y:S02]  /*104a0*/  @!P1 SYNCS.PHASECHK.TRANS64 P1, [R6+URZ], R3 ;  /* 0x00000003060095a7 */ /* 0x000e64000802007f */
[----:B-1----:R-:W-:Y:S05]  /*104b0*/  @!P1 BRA `(.L_x_88) ;  /* 0xfffffffc00f09947 */ /* 0x002fea000383ffff */
[----:B------:R-:W-:Y:S05]  /*104c0*/  BRA `(.L_x_130) ;  /* 0xffffffec00287947 */ /* 0x000fea000383ffff */
.L_x_89:
[----:B-1----:R1:W2:Y:S02]  /*104d0*/  SYNCS.PHASECHK.TRANS64.TRYWAIT P1, [R5+URZ], R2 ;  /* 0x00000002050075a7 */ /* 0x0022a4000802017f */
[----:B--2---:R-:W-:Y:S05]  /*104e0*/  @!P1 NANOSLEEP.SYNCS 0x989680 ;  /* 0x009896800000995d */ /* 0x004fea0003900000 */
[----:B------:R-:W2:Y:S02]  /*104f0*/  @!P1 SYNCS.PHASECHK.TRANS64 P1, [R5+URZ], R2 ;  /* 0x00000002050095a7 */ /* 0x000ea4000802007f */
[----:B--2---:R-:W-:Y:S05]  /*10500*/  @!P1 BRA `(.L_x_89) ;  /* 0xfffffffc00f09947 */ /* 0x004fea000383ffff */
[----:B------:R-:W-:Y:S05]  /*10510*/  BRA `(.L_x_131) ;  /* 0xffffffec001c7947 */ /* 0x000fea000383ffff */
.L_x_91:
[----:B--2---:R2:W3:Y:S02]  /*10520*/  SYNCS.PHASECHK.TRANS64.TRYWAIT P1, [R0+URZ+0x38860], R3 ;  /* 0x03886003000075a7 */ /* 0x0044e4000802017f */
[----:B---3--:R-:W-:Y:S05]  /*10530*/  @!P1 NANOSLEEP.SYNCS 0x989680 ;  /* 0x009896800000995d */ /* 0x008fea0003900000 */
[----:B------:R-:W3:Y:S02]  /*10540*/  @!P1 SYNCS.PHASECHK.TRANS64 P1, [R0+URZ+0x38860], R3 ;  /* 0x03886003000095a7 */ /* 0x000ee4000802007f */
[----:B---3--:R-:W-:Y:S05]  /*10550*/  @!P1 BRA `(.L_x_91) ;  /* 0xfffffffc00f09947 */ /* 0x008fea000383ffff */
[----:B------:R-:W-:Y:S05]  /*10560*/  BRA `(.L_x_132) ;  /* 0xffffffec001c7947 */ /* 0x000fea000383ffff */
.L_x_93:
[----:B-1----:R1:W3:Y:S02]  /*10570*/  SYNCS.PHASECHK.TRANS64.TRYWAIT P1, [R5+URZ+0x38860], R2 ;  /* 0x03886002050075a7 */ /* 0x0022e4000802017f */
[----:B---3--:R-:W-:Y:S05]  /*10580*/  @!P1 NANOSLEEP.SYNCS 0x989680 ;  /* 0x009896800000995d */ /* 0x008fea0003900000 */
[----:B------:R-:W3:Y:S02]  /*10590*/  @!P1 SYNCS.PHASECHK.TRANS64 P1, [R5+URZ+0x38860], R2 ;  /* 0x03886002050095a7 */ /* 0x000ee4000802007f */
[----:B---3--:R-:W-:Y:S05]  /*105a0*/  @!P1 BRA `(.L_x_93) ;  /* 0xfffffffc00f09947 */ /* 0x008fea000383ffff */
[----:B------:R-:W-:Y:S05]  /*105b0*/  BRA `(.L_x_133) ;  /* 0xffffffec001c7947 */ /* 0x000fea000383ffff */
.L_x_95:
[----:B---3--:R3:W4:Y:S02]  /*105c0*/  SYNCS.PHASECHK.TRANS64.TRYWAIT P0, [R0+URZ+0x38880], R3 ;  /* 0x03888003000075a7 */ /* 0x008724000800017f */
[----:B----4-:R-:W-:Y:S05]  /*105d0*/  @!P0 NANOSLEEP.SYNCS 0x989680 ;  /* 0x009896800000895d */ /* 0x010fea0003900000 */
[----:B------:R-:W4:Y:S02]  /*105e0*/  @!P0 SYNCS.PHASECHK.TRANS64 P0, [R0+URZ+0x38880], R3 ;  /* 0x03888003000085a7 */ /* 0x000f24000800007f */
[----:B----4-:R-:W-:Y:S05]  /*105f0*/  @!P0 BRA `(.L_x_95) ;  /* 0xfffffffc00f08947 */ /* 0x010fea000383ffff */
[----:B------:R-:W-:Y:S05]  /*10600*/  BRA `(.L_x_96) ;  /* 0xffffffec00187947 */ /* 0x000fea000383ffff */
.L_x_134:
[----:B------:R-:W-:-:S00]  /*10610*/  BRA `(.L_x_134) ;  /* 0xfffffffc00fc7947 */ /* 0x000fc0000383ffff */
[----:B------:R-:W-:-:S00]  /*10620*/  NOP ;  /* 0x0000000000007918 */ /* 0x000fc00000000000 */
        /* <DEDUP_REMOVED lines=13> */
.L_x_13257:


//--------------------- .text._ZN7cutlass13device_kernelIN5flash11enable_sm90INS1_16FlashAttnFwdSm90INS1_25CollectiveMainloopFwdSm90ILi2EN4cute5tupleIJNS5_1CILi1EEES8_S8_EEENS6_IJNS7_ILi128EEESA_NS7_ILi256EEEEEELi256ENS_12float_e4m3_tEfNS_4arch4Sm90ELb0ELb0ELb0ELb1ELb0ELb0ELb0ELb1ELb1ELb1ELb1ELb0EEENS1_21CollectiveEpilogueFwdINS6_IJSA_SB_SA_EEES9_NS_10bfloat16_tESF_Li256ELb1ELb1ELb1ELb1EEENS1_36VarlenDynamicPersistentTileSchedulerILi128ELi128ELi256ELi128ELb1ELb1ELb1ELb0ELb1ELb1EEEEEEEEEvNT_6ParamsE --------------------------
	.section	.text._ZN7cutlass13device_kernelIN5flash11enable_sm90INS1_16FlashAttnFwdSm90INS1_25CollectiveMainloopFwdSm90ILi2EN4cute5tupleIJNS5_1CILi1EEES8_S8_EEENS6_IJNS7_ILi128EEESA_NS7_ILi256EEEEEELi256ENS_12float_e4m3_tEfNS_4arch4Sm90ELb0ELb0ELb0ELb1ELb0ELb0ELb0ELb1ELb1ELb1ELb1ELb0EEENS1_21CollectiveEpilogueFwdINS6_IJSA_SB_SA_EEES9_NS_10bfloat16_tESF_Li256ELb1ELb1ELb1ELb1EEENS1_36VarlenDynamicPersistentTileSchedulerILi128ELi128ELi256ELi128ELb1ELb1ELb1ELb0ELb1ELb1EEEEEEEEEvNT_6ParamsE,"ax",@progbits
	.align	128
.text._ZN7cutlass13device_kernelIN5flash11enable_sm90INS1_16FlashAttnFwdSm90INS1_25CollectiveMainloopFwdSm90ILi2EN4cute5tupleIJNS5_1CILi1EEES8_S8_EEENS6_IJNS7_ILi128EEESA_NS7_ILi256EEEEEELi256ENS_12float_e4m3_tEfNS_4arch4Sm90ELb0ELb0ELb0ELb1ELb0ELb0ELb0ELb1ELb1ELb1ELb1ELb0EEENS1_21CollectiveEpilogueFwdINS6_IJSA_SB_SA_EEES9_NS_10bfloat16_tESF_Li256ELb1ELb1ELb1ELb1EEENS1_36VarlenDynamicPersistentTileSchedulerILi128ELi128ELi256ELi128ELb1ELb1ELb1ELb0ELb1ELb1EEEEEEEEEvNT_6ParamsE:
        .type           _ZN7cutlass13device_kernelIN5flash11enable_sm90INS1_16FlashAttnFwdSm90INS1_25CollectiveMainloopFwdSm90ILi2EN4cute5tupleIJNS5_1CILi1EEES8_S8_EEENS6_IJNS7_ILi128EEESA_NS7_ILi256EEEEEELi256ENS_12float_e4m3_tEfNS_4arch4Sm90ELb0ELb0ELb0ELb1ELb0ELb0ELb0ELb1ELb1ELb1ELb1ELb0EEENS1_21CollectiveEpilogueFwdINS6_IJSA_SB_SA_EEES9_NS_10bfloat16_tESF_Li256ELb1ELb1ELb1ELb1EEENS1_36VarlenDynamicPersistentTileSchedulerILi128ELi128ELi256ELi128ELb1ELb1ELb1ELb0ELb1ELb1EEEEEEEEEvNT_6ParamsE,@function
        .size           _ZN7cutlass13device_kernelIN5flash11enable_sm90INS1_16FlashAttnFwdSm90INS1_25CollectiveMainloopFwdSm90ILi2EN4cute5tupleIJNS5_1CILi1EEES8_S8_EEENS6_IJNS7_ILi128EEESA_NS7_ILi256EEEEEELi256ENS_12float_e4m3_tEfNS_4arch4Sm90ELb0ELb0ELb0ELb1ELb0ELb0ELb0ELb1ELb1ELb1ELb1ELb0EEENS1_21CollectiveEpilogueFwdINS6_IJSA_SB_SA_EEES9_NS_10bfloat16_tESF_Li256ELb1ELb1ELb1ELb1EEENS1_36VarlenDynamicPersistentTileSchedulerILi128ELi128ELi256ELi128ELb1ELb1ELb1ELb0ELb1ELb1EEEEEEEEEvNT_6ParamsE,(.L_x_13258 - _ZN7cutlass13device_kernelIN5flash11enable_sm90INS1_16FlashAttnFwdSm90INS1_25CollectiveMainloopFwdSm90ILi2EN4cute5tupleIJNS5_1CILi1EEES8_S8_EEENS6_IJNS7_ILi128EEESA_NS7_ILi256EEEEEELi256ENS_12float_e4m3_tEfNS_4arch4Sm90ELb0ELb0ELb0ELb1ELb0ELb0ELb0ELb1ELb1ELb1ELb1ELb0EEENS1_21CollectiveEpilogueFwdINS6_IJSA_SB_SA_EEES9_NS_10bfloat16_tESF_Li256ELb1ELb1ELb1ELb1EEENS1_36VarlenDynamicPersistentTileSchedulerILi128ELi128ELi256ELi128ELb1ELb1ELb1ELb0ELb1ELb1EEEEEEEEEvNT_6ParamsE)
        .other          _ZN7cutlass13device_kernelIN5flash11enable_sm90INS1_16FlashAttnFwdSm90INS1_25CollectiveMainloopFwdSm90ILi2EN4cute5tupleIJNS5_1CILi1EEES8_S8_EEENS6_IJNS7_ILi128EEESA_NS7_ILi256EEEEEELi256ENS_12float_e4m3_tEfNS_4arch4Sm90ELb0ELb0ELb0ELb1ELb0ELb0ELb0ELb1ELb1ELb1ELb1ELb0EEENS1_21CollectiveEpilogueFwdINS6_IJSA_SB_SA_EEES9_NS_10bfloat16_tESF_Li256ELb1ELb1ELb1ELb1EEENS1_36VarlenDynamicPersistentTileSchedulerILi128ELi128ELi256ELi128ELb1ELb1ELb1ELb0ELb1ELb1EEEEEEEEEvNT_6ParamsE,@"STO_CUDA_ENTRY STV_DEFAULT"
_ZN7cutlass13device_kernelIN5flash11enable_sm90INS1_16FlashAttnFwdSm90INS1_25CollectiveMainloopFwdSm90ILi2EN4cute5tupleIJNS5_1CILi1EEES8_S8_EEENS6_IJNS7_ILi128EEESA_NS7_ILi256EEEEEELi256ENS_12float_e4m3_tEfNS_4arch4Sm90ELb0ELb0ELb0ELb1ELb0ELb0ELb0ELb1ELb1ELb1ELb1ELb0EEENS1_21CollectiveEpilogueFwdINS6_IJSA_SB_SA_EEES9_NS_10bfloat16_tESF_Li256ELb1ELb1ELb1ELb1EEENS1_36VarlenDynamicPersistentTileSchedulerILi128ELi128ELi256ELi128ELb1ELb1ELb1ELb0ELb1ELb1EEEEEEEEEvNT_6ParamsE:
[----:B------:R-:W0:Y:S02]  /*0000*/  LDC R1, c[0x0][0x28] ;  /* 0x00000a00ff017b82 */ /* 0x000e240000000800 */
[----:B0-----:R-:W-:Y:S01]  /*0010*/  VIADD R1, R1, 0xffffffa8 ;  /* 0xffffffa801017836 */ /* 0x001fe20000000000 */
[----:B------:R-:W0:Y:S01]  /*0020*/  S2R R3, SR_TID.X ;  /* 0x0000000000037919 */ /* 0x000e220000002100 */
[----:B------:R-:W-:Y:S01]  /*0030*/  ELECT P0, URZ, PT ;  /* 0x00000000003f782f */ /* 0x000fe20003800000 */
[----:B------:R-:W-:Y:S01]  /*0040*/  BSSY B0, `(.L_x_135) ;  /* 0x000000e000007945 */ /* 0x000fe20003800000 */
[--C-:B0-----:R-:W-:Y:S02]  /*0050*/  SHF.R.U32.HI R0, RZ, 0x5, R3.reuse ;  /* 0x00000005ff007819 */ /* 0x101fe40000011603 */
[----:B------:R-:W-:-:S03]  /*0060*/  SHF.R.U32.HI R3, RZ, 0x7, R3 ;  /* 0x00000007ff037819 */ /* 0x000fc60000011603 */
        /* <DEDUP_REMOVED lines=11> */
.L_x_136:
[----:B------:R-:W-:Y:S05]  /*0120*/  BSYNC B0 ;  /* 0x0000000000007941 */ /* 0x000fea0003800000 */
.L_x_135:
[----:B------:R-:W-:Y:S01]  /*0130*/  VOTEU.ANY UP0, P0 ;  /* 0x00000000003f7886 */ /* 0x000fe20000000100 */
[----:B------:R-:W0:Y:S01]  /*0140*/  SHFL.IDX PT, R3, R3, RZ, 0x1f ;  /* 0x00001fff03037589 */ /* 0x000e2200000e0000 */
[----:B------:R-:W-:Y:S01]  /*0150*/  UMOV UR4, 0x80 ;  /* 0x0000008000047882 */ /* 0x000fe20000000000 */
[----:B------:R-:W-:Y:S01]  /*0160*/  UMOV UR7, 0x100 ;  /* 0x0000010000077882 */ /* 0x000fe20000000000 */
[----:B------:R-:W-:Y:S01]  /*0170*/  VOTEU.ANY UP1, P0 ;  /* 0x00000000003f7886 */ /* 0x000fe20000020100 */
[----:B------:R-:W1:Y:S01]  /*0180*/  @UP0 S2UR UR8, SR_CgaCtaId ;  /* 0x00000000000809c3 */ /* 0x000e620000008800 */
[----:B------:R-:W2:Y:S01]  /*0190*/  SHFL.IDX PT, R2, R0, RZ, 0x1f ;  /* 0x00001fff00027589 */ /* 0x000ea200000e0000 */
[----:B------:R-:W-:Y:S01]  /*01a0*/  @UP0 UMOV UR6, 0x400 ;  /* 0x0000040000060882 */ /* 0x000fe20000000000 */
[----:B------:R-:W-:-:S04]  /*01b0*/  @UP0 UIADD3 UR4, -UR4, 0x100000, URZ ;  /* 0x0010000004040890 */ /* 0x000fc8000fffe13f */
[----:B------:R-:W-:Y:S02]  /*01c0*/  @UP0 USHF.L.U32 UR5, UR4, 0xb, URZ ;  /* 0x0000000b04050899 */ /* 0x000fe4000800063f */
[----:B------:R-:W-:Y:S01]  /*01d0*/  @UP0 USHF.L.U32 UR4, UR4, 0x1, URZ ;  /* 0x0000000104040899 */ /* 0x000fe2000800063f */
[----:B------:R-:W-:Y:S01]  /*01e0*/  VOTEU.ANY UP2, P0 ;  /* 0x00000000003f7886 */ /* 0x000fe20000040100 */
[----:B0-----:R-:W-:Y:S01]  /*01f0*/  R2UR UR9, R3 ;  /* 0x00000000030972ca */ /* 0x001fe200000e0000 */
[----:B-1----:R-:W-:Y:S01]  /*0200*/  @UP0 ULEA UR8, UR8, UR6, 0x18 ;  /* 0x0000000608080291 */ /* 0x002fe2000f8ec03f */
[----:B--2---:R-:W-:Y:S01]  /*0210*/  ISETP.NE.AND P1, PT, R2, RZ, PT ;  /* 0x000000ff0200720c */ /* 0x004fe20003f25270 */
[----:B------:R-:W-:-:S04]  /*0220*/  @UP0 UIADD3 UR6, -UR7, 0x100000, URZ ;  /* 0x0010000007060890 */ /* 0x000fc8000fffe13f */
[----:B------:R-:W-:Y:S02]  /*0230*/  @UP0 USHF.L.U32 UR7, UR6, 0xb, URZ ;  /* 0x0000000b06070899 */ /* 0x000fe4000800063f */
[----:B------:R-:W-:-:S04]  /*0240*/  @UP0 USHF.L.U32 UR6, UR6, 0x1, URZ ;  /* 0x0000000106060899 */ /* 0x000fc8000800063f */
[----:B------:R-:W-:Y:S01]  /*0250*/  UISETP.NE.AND UP0, UPT, UR9, URZ, UPT ;  /* 0x0000003f0900728c */ /* 0x000fe2000bf05270 */
[----:B------:R-:W0:Y:S02]  /*0260*/  FENCE.VIEW.ASYNC.S ;  /* 0x00000000000073c6 */ /* 0x000e240000000000 */
[----:B0-----:R0:W1:Y:S05]  /*0270*/  @UP1 SYNCS.EXCH.64 URZ, [UR8+0x38800], UR4 ;  /* 0x03880004083f15b2 */ /* 0x00106a0008000100 */
[----:B------:R0:W2:Y:S01]  /*0280*/  @UP2 SYNCS.EXCH.64 URZ, [UR8+0x38820], UR6 ;  /* 0x03882006083f25b2 */ /* 0x0000a20008000100 */
        /* <DEDUP_REMOVED lines=17> */
[----:B------:R3:W0:Y:S02]  /*03a0*/  SYNCS.EXCH.64 URZ, [UR8+0x38848], UR6 ;  /* 0x03884806083f75b2 */ /* 0x0006240008000100 */
[----:B---3--:R-:W-:Y:S01]  /*03b0*/  NOP ;  /* 0x0000000000007918 */ /* 0x008fe20000000000 */
.L_x_137:
[----:B------:R-:W3:Y:S01]  /*03c0*/  SHFL.IDX PT, R2, R0, RZ, 0x1f ;  /* 0x00001fff00027589 */ /* 0x000ee200000e0000 */
[----:B------:R-:W-:Y:S01]  /*03d0*/  NOP ;  /* 0x0000000000007918 */ /* 0x000fe20000000000 */
[----:B---3--:R-:W-:-:S13]  /*03e0*/  ISETP.NE.AND P0, PT, R2, RZ, PT ;  /* 0x000000ff0200720c */ /* 0x008fda0003f05270 */
        /* <DEDUP_REMOVED lines=17> */
[----:B------:R3:W0:Y:S02]  /*0500*/  SYNCS.EXCH.64 URZ, [UR8+0x38868], UR6 ;  /* 0x03886806083f75b2 */ /* 0x0006240008000100 */
[----:B---3--:R-:W-:Y:S01]  /*0510*/  NOP ;  /* 0x0000000000007918 */ /* 0x008fe20000000000 */
.L_x_138:
[----:B------:R-:W3:Y:S01]  /*0520*/  SHFL.IDX PT, R2, R0, RZ, 0x1f ;  /* 0x00001fff00027589 */ /* 0x000ee200000e0000 */
[----:B------:R-:W-:Y:S01]  /*0530*/  NOP ;  /* 0x0000000000007918 */ /* 0x000fe20000000000 */
[----:B---3--:R-:W-:-:S13]  /*0540*/  ISETP.NE.AND P0, PT, R2, RZ, PT ;  /* 0x000000ff0200720c */ /* 0x008fda0003f05270 */
        /* <DEDUP_REMOVED lines=13> */
[----:B------:R3:W0:Y:S02]  /*0620*/  SYNCS.EXCH.64 URZ, [UR6+0x38888], UR4 ;  /* 0x03888804063f75b2 */ /* 0x0006240008000100 */
[----:B---3--:R-:W-:Y:S01]  /*0630*/  NOP ;  /* 0x0000000000007918 */ /* 0x008fe20000000000 */
.L_x_139:
        /* <DEDUP_REMOVED lines=22> */
.L_x_140:
        /* <DEDUP_REMOVED lines=22> */
.L_x_141:
[----:B------:R-:W-:Y:S01]  /*0900*/  PLOP3.LUT P0, PT, PT, PT, UP0, 0x80, 0x0 ;  /* 0x000000000000781c */ /* 0x000fe20003f0f008 */
[----:B------:R-:W-:Y:S01]  /*0910*/  UMOV UR38, 0x1 ;  /* 0x0000000100267882 */ /* 0x000fe20000000000 */
[----:B------:R-:W-:Y:S01]  /*0920*/  NOP ;  /* 0x0000000000007918 */ /* 0x000fe20000000000 */
[----:B------:R-:W-:Y:S01]  /*0930*/  USEL UR38, UR38, 0x2, !UP0 ;  /* 0x0000000226267887 */ /* 0x000fe2000c000000 */
[----:B------:R-:W-:Y:S01]  /*0940*/  ULDC.64 UR50, c[0x0][0x208] ;  /* 0x0000820000327ab9 */ /* 0x000fe20000000a00 */
[----:B012-4-:R-:W-:Y:S08]  /*0950*/  BAR.SYNC.DEFER_BLOCKING 0x0 ;  /* 0x0000000000007b1d */ /* 0x017ff00000010000 */
[----:B------:R-:W-:Y:S05]  /*0960*/  @!P0 BRA `(.L_x_142) ;  /* 0x000000d8008c8947 */ /* 0x000fea0003800000 */
.L_x_143:
[----:B------:R-:W-:-:S08]  /*0970*/  NOP ;  /* 0x0000000000007918 */ /* 0x000fd00000000000 */
[----:B------:R-:W0:Y:S02]  /*0980*/  USETMAXREG.TRY_ALLOC.CTAPOOL UP0, 0xf0 ;  /* 0x000000f0000079c8 */ /* 0x000e240008000600 */
[----:B0-----:R-:W-:-:S13]  /*0990*/  PLOP3.LUT P0, PT, PT, PT, UP0, 0x80, 0x0 ;  /* 0x000000000000781c */ /* 0x001fda0003f0f008 */
[----:B------:R-:W-:Y:S05]  /*09a0*/  @!P0 BRA `(.L_x_143) ;  /* 0xfffffffc00f08947 */ /* 0x000fea000383ffff */
[----:B------:R-:W0:Y:S01]  /*09b0*/  S2R R2, SR_TID.X ;  /* 0x0000000000027919 */ /* 0x000e220000002100 */
[----:B------:R-:W1:Y:S01]  /*09c0*/  S2UR UR5, SR_CgaCtaId ;  /* 0x00000000000579c3 */ /* 0x000e620000008800 */
[----:B------:R-:W-:-:S07]  /*09d0*/  UMOV UR4, 0x400 ;  /* 0x0000040000047882 */ /* 0x000fce0000000000 */
[----:B------:R-:W-:Y:S06]  /*09e0*/  BAR.ARV 0x8, 0x180 ;  /* 0x0206000000007b1d */ /* 0x000fec0000002000 */
[----:B-1----:R-:W-:Y:S01]  /*09f0*/  ULEA UR4, UR5, UR4, 0x18 ;  /* 0x0000000405047291 */ /* 0x002fe2000f8ec03f */
[----:B0-----:R-:W-:-:S04]  /*0a00*/  LOP3.LUT R0, R2, 0xffffff80, RZ, 0xc0, !PT ;  /* 0xffffff8002007812 */ /* 0x001fc800078ec0ff */
[----:B------:R-:W-:-:S13]  /*0a10*/  ISETP.NE.AND P0, PT, R0, 0x80, PT ;  /* 0x000000800000780c */ /* 0x000fda0003f05270 */
[----:B------:R-:W-:Y:S08]  /*0a20*/  @!P0 BAR.ARV 0x9, 0x100 ;  /* 0x0244000000008b1d */ /* 0x000ff00000002000 */
[----:B------:R-:W-:Y:S06]  /*0a30*/  BAR.SYNC.DEFER_BLOCKING 0x5, 0x180 ;  /* 0x0146000000007b1d */ /* 0x000fec0000010000 */
[----:B------:R-:W0:Y:S01]  /*0a40*/  LDS.128 R8, [UR4+0x388d0] ;  /* 0x0388d004ff087984 */ /* 0x000e220008000c00 */
[----:B------:R-:W-:Y:S01]  /*0a50*/  ULDC UR4, c[0x0][0xc3c] ;  /* 0x00030f0000047ab9 */ /* 0x000fe20000000800 */
[----:B------:R-:W-:Y:S06]  /*0a60*/  BAR.ARV 0x4, 0x180 ;  /* 0x0106000000007b1d */ /* 0x000fec0000002000 */
[----:B0-----:R-:W-:-:S13]  /*0a70*/  ISETP.GE.AND P0, PT, R11, UR4, PT ;  /* 0x000000040b007c0c */ /* 0x001fda000bf06270 */
[----:B------:R-:W-:Y:S05]  /*0a80*/  @P0 EXIT ;  /* 0x000000000000094d */ /* 0x000fea0003800000 */
[----:B------:R-:W-:Y:S01]  /*0a90*/  VIADD R0, R2, 0xffffff80 ;  /* 0xffffff8002007836 */ /* 0x000fe20000000000 */
[----:B------:R-:W-:Y:S01]  /*0aa0*/  R2UR UR7, R11 ;  /* 0x000000000b0772ca */ /* 0x000fe200000e0000 */
[----:B------:R-:W-:Y:S01]  /*0ab0*/  ULOP3.LUT UR48, UR38, 0x1, URZ, 0xfc, !UPT ;  /* 0x0000000126307892 */ /* 0x000fe2000f8efc3f */
[----:B------:R-:W-:Y:S01]  /*0ac0*/  R2UR UR5, R9 ;  /* 0x00000000090572ca */ /* 0x000fe200000e0000 */
[----:B------:R-:W-:Y:S01]  /*0ad0*/  UMOV UR47, URZ ;  /* 0x0000003f002f7c82 */ /* 0x000fe20008000000 */
[----:B------:R-:W-:Y:S01]  /*0ae0*/  SHF.R.S32.HI R3, RZ, 0x1f, R0 ;  /* 0x0000001fff037819 */ /* 0x000fe20000011400 */
[----:B------:R-:W-:Y:S01]  /*0af0*/  UMOV UR46, URZ ;  /* 0x0000003f002e7c82 */ /* 0x000fe20008000000 */
[----:B------:R-:W-:Y:S01]  /*0b00*/  R2UR UR6, R10 ;  /* 0x000000000a0672ca */ /* 0x000fe200000e0000 */
[----:B------:R-:W-:Y:S01]  /*0b10*/  UMOV UR54, URZ ;  /* 0x0000003f00367c82 */ /* 0x000fe20008000000 */
[CC--:B------:R-:W-:Y:S02]  /*0b20*/  LEA.HI R2, R3.reuse, R0.reuse, RZ, 0x7 ;  /* 0x0000000003027211 */ /* 0x0c0fe400078f38ff */
[----:B------:R-:W-:-:S02]  /*0b30*/  LEA.HI R4, R3, R0, RZ, 0x5 ;  /* 0x0000000003047211 */ /* 0x000fc400078f28ff */
[----:B------:R-:W-:-:S03]  /*0b40*/  LOP3.LUT R5, R2, 0xffffff80, RZ, 0xc0, !PT ;  /* 0xffffff8002057812 */ /* 0x000fc600078ec0ff */
[----:B------:R-:W-:Y:S02]  /*0b50*/  IMAD.SHL.U32 R6, R4, 0x20, RZ ;  /* 0x0000002004067824 */ /* 0x000fe400078e00ff */
[----:B------:R-:W-:Y:S01]  /*0b60*/  IMAD.IADD R13, R0, 0x1, -R5 ;  /* 0x00000001000d7824 */ /* 0x000fe200078e0a05 */
[CC--:B------:R-:W-:Y:S02]  /*0b70*/  LEA.HI R5, R3.reuse, R0.reuse, RZ, 0x2 ;  /* 0x0000000003057211 */ /* 0x0c0fe400078f10ff */
[----:B------:R-:W-:Y:S02]  /*0b80*/  LEA.HI R3, R3, R0, RZ, 0x4 ;  /* 0x0000000003037211 */ /* 0x000fe400078f20ff */
[----:B------:R-:W-:Y:S01]  /*0b90*/  SHF.R.S32.HI R8, RZ, 0x1f, R13 ;  /* 0x0000001fff087819 */ /* 0x000fe2000001140d */
[----:B------:R-:W-:Y:S01]  /*0ba0*/  STL [R1+0x44], R13 ;  /* 0x0000440d01007387 */ /* 0x000fe20000100800 */
[----:B------:R-:W-:Y:S02]  /*0bb0*/  LOP3.LUT R11, R5, 0xfffffffc, RZ, 0xc0, !PT ;  /* 0xfffffffc050b7812 */ /* 0x000fe400078ec0ff */
[----:B------:R-:W-:-:S02]  /*0bc0*/  LOP3.LUT R5, R3, 0x3fffff0, RZ, 0xc0, !PT ;  /* 0x03fffff003057812 */ /* 0x000fc400078ec0ff */
[----:B------:R-:W-:Y:S01]  /*0bd0*/  SHF.R.S32.HI R4, RZ, 0x4, R3 ;  /* 0x00000004ff047819 */ /* 0x000fe20000011403 */
[----:B------:R-:W-:Y:S01]  /*0be0*/  IMAD.IADD R12, R0, 0x1, -R11 ;  /* 0x00000001000c7824 */ /* 0x000fe200078e0a0b */
[----:B------:R-:W-:Y:S01]  /*0bf0*/  LEA.HI R9, R8, R13, RZ, 0x2 ;  /* 0x0000000d08097211 */ /* 0x000fe200078f10ff */
[----:B------:R-:W-:Y:S01]  /*0c00*/  IMAD.IADD R5, R0, 0x1, -R5 ;  /* 0x0000000100057824 */ /* 0x000fe200078e0a05 */
[----:B------:R-:W-:Y:S02]  /*0c10*/  LEA.HI R0, R3, R4, RZ, 0x1 ;  /* 0x0000000403007211 */ /* 0x000fe400078f08ff */
[--C-:B------:R-:W-:Y:S02]  /*0c20*/  SHF.R.S32.HI R10, RZ, 0x2, R9.reuse ;  /* 0x00000002ff0a7819 */ /* 0x100fe40000011409 */
[----:B------:R-:W-:Y:S02]  /*0c30*/  SHF.R.S32.HI R7, RZ, 0x1f, R9 ;  /* 0x0000001fff077819 */ /* 0x000fe40000011409 */
[----:B------:R-:W-:-:S02]  /*0c40*/  SHF.R.S32.HI R3, RZ, 0x7, R2 ;  /* 0x00000007ff037819 */ /* 0x000fc40000011402 */
[----:B------:R-:W-:Y:S02]  /*0c50*/  LEA.HI R11, R7, R10, RZ, 0x3 ;  /* 0x0000000a070b7211 */ /* 0x000fe400078f18ff */
[----:B------:R-:W-:Y:S02]  /*0c60*/  LEA.HI R2, R2, R3, RZ, 0x1 ;  /* 0x0000000302027211 */ /* 0x000fe400078f08ff */
[----:B------:R-:W-:Y:S02]  /*0c70*/  LOP3.LUT R6, R6, 0xfffffc00, RZ, 0xc0, !PT ;  /* 0xfffffc0006067812 */ /* 0x000fe400078ec0ff */
[----:B------:R-:W-:Y:S02]  /*0c80*/  LOP3.LUT R7, R0, 0x1ffffffe, RZ, 0xc0, !PT ;  /* 0x1ffffffe00077812 */ /* 0x000fe400078ec0ff */
[----:B------:R-:W-:Y:S01]  /*0c90*/  LOP3.LUT R11, R11, 0xfffffff8, RZ, 0xc0, !PT ;  /* 0xfffffff80b0b7812 */ /* 0x000fe200078ec0ff */
[----:B------:R-:W-:Y:S01]  /*0ca0*/  IMAD R6, R5, 0x40, R6 ;  /* 0x0000004005067824 */ /* 0x000fe200078e0206 */
[----:B------:R-:W-:Y:S01]  /*0cb0*/  LEA.HI R8, R8, R13, RZ, 0x5 ;  /* 0x0000000d08087211 */ /* 0x000fe200078f28ff */
[----:B------:R-:W-:Y:S01]  /*0cc0*/  IMAD.IADD R7, R4, 0x1, -R7 ;  /* 0x0000000104077824 */ /* 0x000fe200078e0a07 */
[----:B------:R-:W-:Y:S01]  /*0cd0*/  LOP3.LUT R2, R2, 0x3fffffe, RZ, 0xc0, !PT ;  /* 0x03fffffe02027812 */ /* 0x000fe200078ec0ff */
[----:B------:R-:W-:Y:S01]  /*0ce0*/  IMAD.IADD R11, R10, 0x1, -R11 ;  /* 0x000000010a0b7824 */ /* 0x000fe200078e0a0b */
[----:B------:R-:W-:-:S02]  /*0cf0*/  LEA.HI R0, R12, R12, RZ, 0x1 ;  /* 0x0000000c0c007211 */ /* 0x000fc400078f08ff */
[----:B------:R-:W-:Y:S01]  /*0d00*/  SHF.R.S32.HI R8, RZ, 0x5, R8 ;  /* 0x00000005ff087819 */ /* 0x000fe20000011408 */
[----:B------:R-:W-:Y:S01]  /*0d10*/  IMAD.IADD R2, R3, 0x1, -R2 ;  /* 0x0000000103027824 */ /* 0x000fe200078e0a02 */
[----:B------:R-:W-:Y:S01]  /*0d20*/  LOP3.LUT R3, R0, 0x1ffffffe, RZ, 0xc0, !PT ;  /* 0x1ffffffe00037812 */ /* 0x000fe200078ec0ff */
[----:B------:R-:W-:Y:S01]  /*0d30*/  IMAD R0, R7, 0x8, R6 ;  /* 0x0000000807007824 */ /* 0x000fe200078e0206 */
[----:B------:R-:W-:Y:S01]  /*0d40*/  LOP3.LUT R9, R9, 0x7ffffffc, RZ, 0xc0, !PT ;  /* 0x7ffffffc09097812 */ /* 0x000fe200078ec0ff */
[----:B------:R-:W-:Y:S02]  /*0d50*/  IMAD R11, R8, 0x10, R11 ;  /* 0x00000010080b7824 */ /* 0x000fe400078e020b */
[----:B------:R-:W-:Y:S01]  /*0d60*/  IMAD.IADD R3, R12, 0x1, -R3 ;  /* 0x000000010c037824 */ /* 0x000fe200078e0a03 */
[----:B------:R0:W-:Y:S01]  /*0d70*/  STL [R1+0x50], R0 ;  /* 0x0000500001007387 */ /* 0x0001e20000100800 */
[----:B------:R-:W-:-:S04]  /*0d80*/  IMAD.IADD R9, R13, 0x1, -R9 ;  /* 0x000000010d097824 */ /* 0x000fc800078e0a09 */
[----:B------:R-:W-:-:S04]  /*0d90*/  IMAD.SHL.U32 R16, R9, 0x2, RZ ;  /* 0x0000000209107824 */ /* 0x000fc800078e00ff */
[----:B------:R-:W-:Y:S02]  /*0da0*/  VIADD R32, R16, 0x8 ;  /* 0x0000000810207836 */ /* 0x000fe40000000000 */
[----:B0-----:R-:W-:Y:S02]  /*0db0*/  IMAD R0, R2, 0x40, R11 ;  /* 0x0000004002007824 */ /* 0x001fe400078e020b */
[C---:B------:R-:W-:Y:S01]  /*0dc0*/  VIADD R29, R16.reuse, 0x20 ;  /* 0x00000020101d7836 */ /* 0x040fe20000000000 */
[----:B------:R-:W-:Y:S01]  /*0dd0*/  SHF.R.S32.HI R2, RZ, 0x1f, R32 ;  /* 0x0000001fff027819 */ /* 0x000fe20000011420 */
[C---:B------:R-:W-:Y:S01]  /*0de0*/  VIADD R26, R16.reuse, 0x38 ;  /* 0x00000038101a7836 */ /* 0x040fe20000000000 */
[----:B------:R0:W-:Y:S01]  /*0df0*/  STL [R1+0x48], R0 ;  /* 0x0000480001007387 */ /* 0x0001e20000100800 */
[C---:B------:R-:W-:Y:S01]  /*0e00*/  VIADD R21, R16.reuse, 0x50 ;  /* 0x0000005010157836 */ /* 0x040fe20000000000 */
[----:B------:R-:W-:Y:S01]  /*0e10*/  SHF.R.S32.HI R2, RZ, 0x1f, R29 ;  /* 0x0000001fff027819 */ /* 0x000fe2000001141d */
        /* <DEDUP_REMOVED lines=8> */
[----:B0-----:R-:W-:Y:S01]  /*0ea0*/  IMAD R0, R3, 0x8, R0 ;  /* 0x0000000803007824 */ /* 0x001fe200078e0200 */
[----:B------:R-:W-:Y:S01]  /*0eb0*/  SHF.R.S32.HI R6, RZ, 0x1f, R30 ;  /* 0x0000001fff067819 */ /* 0x000fe2000001141e */
        /* <DEDUP_REMOVED lines=40> */
[----:B------:R-:W-:Y:S01]  /*1140*/  VIADD R17, R16, 0xe8 ;  /* 0x000000e810117836 */ /* 0x000fe20000000000 */
[----:B------:R-:W-:-:S02]  /*1150*/  SHF.R.S32.HI R4, RZ, 0x1f, R19 ;  /* 0x0000001fff047819 */ /* 0x000fc40000011413 */
[----:B0-----:R-:W-:-:S07]  /*1160*/  SHF.R.S32.HI R2, RZ, 0x1f, R18 ;  /* 0x0000001fff027819 */ /* 0x001fce0000011412 */
.L_x_191:
[----:B------:R-:W-:Y:S01]  /*1170*/  ULDC.64 UR8, c[0x0][0xc88] ;  /* 0x0003220000087ab9 */ /* 0x000fe20000000a00 */
[----:B------:R-:W-:Y:S01]  /*1180*/  ULDC.64 UR14, c[0x0][0x998] ;  /* 0x00026600000e7ab9 */ /* 0x000fe20000000a00 */
[----:B------:R-:W-:Y:S01]  /*1190*/  UIMAD.WIDE UR8, UR7, 0x4, UR8 ;  /* 0x00000004070878a5 */ /* 0x000fe2000f8e0208 */
[----:B------:R-:W-:Y:S01]  /*11a0*/  ULDC.64 UR12, c[0x0][0x990] ;  /* 0x00026400000c7ab9 */ /* 0x000fe20000000a00 */
[----:B------:R-:W-:Y:S01]  /*11b0*/  ULDC.64 UR10, c[0x0][0xa20] ;  /* 0x00028800000a7ab9 */ /* 0x000fe20000000a00 */
[----:B------:R-:W-:-:S03]  /*11c0*/  ULOP3.LUT UR42, UR6, 0xffff, URZ, 0xc0, !UPT ;  /* 0x0000ffff062a7892 */ /* 0x000fc6000f8ec03f */
[----:B0-23--:R-:W-:Y:S01]  /*11d0*/  IMAD.U32 R2, RZ, RZ, UR8 ;  /* 0x00000008ff027e24 */ /* 0x00dfe2000f8e00ff */
[----:B------:R-:W-:Y:S01]  /*11e0*/  ULDC UR4, c[0x0][0x424] ;  /* 0x0001090000047ab9 */ /* 0x000fe20000000800 */
[----:B-1----:R-:W-:Y:S01]  /*11f0*/  IMAD.U32 R3, RZ, RZ, UR9 ;  /* 0x00000009ff037e24 */ /* 0x002fe2000f8e00ff */
[----:B------:R-:W-:Y:S01]  /*1200*/  ISETP.NE.U32.AND P1, PT, RZ, UR14, PT ;  /* 0x0000000eff007c0c */ /* 0x000fe2000bf25070 */
[----:B------:R-:W-:-:S03]  /*1210*/  ULDC.64 UR8, c[0x0][0xa28] ;  /* 0x00028a0000087ab9 */ /* 0x000fc60000000a00 */
[----:B------:R-:W2:Y:S01]  /*1220*/  LDG.E R2, desc[UR50][R2.64] ;  /* 0x0000003202027981 */ /* 0x000ea2000c1e1900 */
[----:B------:R-:W-:Y:S01]  /*1230*/  ISETP.NE.U32.AND P0, PT, RZ, UR12, PT ;  /* 0x0000000cff007c0c */ /* 0x000fe2000bf05070 */
[----:B------:R-:W-:Y:S01]  /*1240*/  UISETP.NE.U32.AND UP0, UPT, UR8, URZ, UPT ;  /* 0x0000003f0800728c */ /* 0x000fe2000bf05070 */
[----:B------:R-:W-:Y:S01]  /*1250*/  ISETP.NE.AND.EX P1, PT, RZ, UR15, PT, P1 ;  /* 0x0000000fff007c0c */ /* 0x000fe2000bf25310 */
[----:B------:R-:W-:Y:S01]  /*1260*/  UISETP.NE.U32.AND UP1, UPT, UR10, URZ, UPT ;  /* 0x0000003f0a00728c */ /* 0x000fe2000bf25070 */
[----:B------:R-:W-:Y:S01]  /*1270*/  ISETP.NE.AND.EX P0, PT, RZ, UR13, PT, P0 ;  /* 0x0000000dff007c0c */ /* 0x000fe2000bf05300 */
[----:B------:R-:W-:Y:S02]  /*1280*/  UISETP.NE.AND.EX UP0, UPT, UR9, URZ, UPT, UP0 ;  /* 0x0000003f0900728c */ /* 0x000fe4000bf05300 */
[----:B------:R-:W-:-:S04]  /*1290*/  UISETP.NE.AND.EX UP1, UPT, UR11, URZ, UPT, UP1 ;  /* 0x0000003f0b00728c */ /* 0x000fc8000bf25310 */
[----:B------:R-:W-:Y:S02]  /*12a0*/  PLOP3.LUT P4, PT, PT, PT, UP0, 0x80, 0x0 ;  /* 0x000000000000781c */ /* 0x000fe40003f8f008 */
[----:B------:R-:W-:Y:S02]  /*12b0*/  PLOP3.LUT P5, PT, PT, PT, UP1, 0x80, 0x0 ;  /* 0x000000000000781c */ /* 0x000fe40003faf018 */
[----:B------:R-:W0:Y:S08]  /*12c0*/  @P1 LDC.64 R8, c[0x0][0x9b8] ;  /* 0x00026e00ff081b82 */ /* 0x000e300000000a00 */
[----:B----4-:R-:W1:Y:S08]  /*12d0*/  @P0 LDC.64 R6, c[0x0][0x9a8] ;  /* 0x00026a00ff060b82 */ /* 0x010e700000000a00 */
[----:B------:R-:W3:Y:S08]  /*12e0*/  @P0 LDC.64 R14, c[0x0][0x9b0] ;  /* 0x00026c00ff0e0b82 */ /* 0x000ef00000000a00 */
[----:B------:R-:W4:Y:S01]  /*12f0*/  @P1 LDC.64 R20, c[0x0][0x9c0] ;  /* 0x00027000ff141b82 */ /* 0x000f220000000a00 */
[----:B--2---:R-:W-:-:S13]  /*1300*/  R2UR UR36, R2 ;  /* 0x00000000022472ca */ /* 0x004fda00000e0000 */
[----:B------:R-:W-:Y:S02]  /*1310*/  USHF.R.S32.HI UR37, URZ, 0x1f, UR36 ;  /* 0x0000001f3f257899 */ /* 0x000fe40008011424 */
[----:B0-----:R-:W-:Y:S01]  /*1320*/  @P1 IMAD.WIDE.U32 R4, R8, UR36, RZ ;  /* 0x0000002408041c25 */ /* 0x001fe2000f8e00ff */
[----:B------:R-:W-:-:S03]  /*1330*/  @UP0 ULEA UR8, UP2, UR36, UR8, 0x2 ;  /* 0x0000000824080291 */ /* 0x000fc6000f84103f */
[----:B------:R-:W-:Y:S01]  /*1340*/  @P1 IMAD R2, R8, UR37, RZ ;  /* 0x0000002508021c24 */ /* 0x000fe2000f8e02ff */
[----:B------:R-:W-:Y:S02]  /*1350*/  @UP0 ULEA.HI.X UR9, UR36, UR9, UR37, 0x2, UP2 ;  /* 0x0000000924090291 */ /* 0x000fe400090f1425 */
[C---:B-1---5:R-:W-:Y:S01]  /*1360*/  @P0 IMAD R0, R6.reuse, UR37, RZ ;  /* 0x0000002506000c24 */ /* 0x062fe2000f8e02ff */
[----:B------:R-:W-:Y:S02]  /*1370*/  @UP1 ULEA UR10, UP0, UR36, UR10, 0x2 ;  /* 0x0000000a240a1291 */ /* 0x000fe4000f80103f */
[----:B------:R-:W-:Y:S02]  /*1380*/  @P1 IMAD R9, R9, UR36, R2 ;  /* 0x0000002409091c24 */ /* 0x000fe4000f8e0202 */
[----:B------:R-:W-:Y:S01]  /*1390*/  @P0 IMAD R7, R7, UR36, R0 ;  /* 0x0000002407070c24 */ /* 0x000fe2000f8e0200 */
[----:B------:R-:W-:Y:S02]  /*13a0*/  @UP1 ULEA.HI.X UR11, UR36, UR11, UR37, 0x2, UP0 ;  /* 0x0000000b240b1291 */ /* 0x000fe400080f1425 */
[----:B------:R-:W-:-:S04]  /*13b0*/  @P0 IMAD.WIDE.U32 R2, R6, UR36, RZ ;  /* 0x0000002406020c25 */ /* 0x000fc8000f8e00ff */
[----:B------:R-:W-:Y:S02]  /*13c0*/  @P0 IMAD.IADD R3, R3, 0x1, R7 ;  /* 0x0000000103030824 */ /* 0x000fe400078e0207 */
[----:B------:R-:W-:Y:S02]  /*13d0*/  @P1 IMAD.IADD R5, R5, 0x1, R9 ;  /* 0x0000000105051824 */ /* 0x000fe400078e0209 */
[----:B---3--:R-:W-:-:S04]  /*13e0*/  @P0 IMAD.WIDE.U32 R2, R14, UR42, R2 ;  /* 0x0000002a0e020c25 */ /* 0x008fc8000f8e0002 */
[----:B----4-:R-:W-:-:S04]  /*13f0*/  @P1 IMAD.WIDE.U32 R6, R20, UR42, R4 ;  /* 0x0000002a14061c25 */ /* 0x010fc8000f8e0004 */
[----:B------:R-:W-:Y:S02]  /*1400*/  IMAD.U32 R10, RZ, RZ, UR8 ;  /* 0x00000008ff0a7e24 */ /* 0x000fe4000f8e00ff */
[----:B------:R-:W-:Y:S02]  /*1410*/  IMAD.U32 R12, RZ, RZ, UR10 ;  /* 0x0000000aff0c7e24 */ /* 0x000fe4000f8e00ff */
[----:B------:R-:W-:Y:S02]  /*1420*/  IMAD.U32 R11, RZ, RZ, UR9 ;  /* 0x00000009ff0b7e24 */ /* 0x000fe4000f8e00ff */
[----:B------:R-:W-:Y:S02]  /*1430*/  IMAD.U32 R13, RZ, RZ, UR11 ;  /* 0x0000000bff0d7e24 */ /* 0x000fe4000f8e00ff */
[----:B------:R-:W-:Y:S01]  /*1440*/  @P0 IMAD R5, R15, UR42, R3 ;  /* 0x0000002a0f050c24 */ /* 0x000fe2000f8e0203 */
[----:B------:R-:W-:Y:S01]  /*1450*/  @P0 LEA R4, P2, R2, UR12, 0x2 ;  /* 0x0000000c02040c11 */ /* 0x000fe2000f8410ff */
[----:B------:R-:W-:Y:S01]  /*1460*/  @P1 IMAD R3, R21, UR42, R7 ;  /* 0x0000002a15031c24 */ /* 0x000fe2000f8e0207 */
[----:B------:R-:W-:Y:S01]  /*1470*/  @P1 LEA R8, P3, R6, UR14, 0x2 ;  /* 0x0000000e06081c11 */ /* 0x000fe2000f8610ff */
[----:B------:R-:W2:Y:S01]  /*1480*/  @P4 LDG.E R10, desc[UR50][R10.64] ;  /* 0x000000320a0a4981 */ /* 0x000ea2000c1e1900 */
[----:B------:R-:W-:Y:S01]  /*1490*/  IMAD.MOV.U32 R7, RZ, RZ, 0x3f800000 ;  /* 0x3f800000ff077424 */ /* 0x000fe200078e00ff */
[----:B------:R-:W-:Y:S01]  /*14a0*/  @P0 LEA.HI.X R5, R2, UR13, R5, 0x2, P2 ;  /* 0x0000000d02050c11 */ /* 0x000fe200090f1405 */
[----:B------:R-:W-:Y:S01]  /*14b0*/  IMAD.MOV.U32 R0, RZ, RZ, 0x3f800000 ;  /* 0x3f800000ff007424 */ /* 0x000fe200078e00ff */
[----:B------:R-:W3:Y:S01]  /*14c0*/  @P5 LDG.E R12, desc[UR50][R12.64] ;  /* 0x000000320c0c5981 */ /* 0x000ee2000c1e1900 */
[----:B------:R-:W-:Y:S01]  /*14d0*/  @P1 LEA.HI.X R9, R6, UR15, R3, 0x2, P3 ;  /* 0x0000000f06091c11 */ /* 0x000fe200098f1403 */
[----:B------:R-:W-:-:S02]  /*14e0*/  ULDC.64 UR8, c[0x0][0x418] ;  /* 0x0001060000087ab9 */ /* 0x000fc40000000a00 */
[----:B------:R0:W5:Y:S04]  /*14f0*/  @P0 LDG.E R7, desc[UR50][R4.64] ;  /* 0x0000003204070981 */ /* 0x000168000c1e1900 */
[----:B------:R0:W5:Y:S01]  /*1500*/  @P1 LDG.E R0, desc[UR50][R8.64] ;  /* 0x0000003208001981 */ /* 0x000162000c1e1900 */
[----:B------:R-:W-:Y:S01]  /*1510*/  UISETP.NE.U32.AND UP0, UPT, UR8, URZ, UPT ;  /* 0x0000003f0800728c */ /* 0x000fe2000bf05070 */
[----:B------:R-:W-:Y:S01]  /*1520*/  UMOV UR43, UR5 ;  /* 0x00000005002b7c82 */ /* 0x000fe20008000000 */
[----:B------:R-:W-:Y:S02]  /*1530*/  ULDC UR5, c[0x0][0x2f0] ;  /* 0x0000bc0000057ab9 */ /* 0x000fe40000000800 */
[----:B------:R-:W-:Y:S01]  /*1540*/  UISETP.NE.AND.EX UP0, UPT, UR9, URZ, UPT, UP0 ;  /* 0x0000003f0900728c */ /* 0x000fe2000bf05300 */
[----:B------:R-:W-:Y:S01]  /*1550*/  UMOV UR53, URZ ;  /* 0x0000003f00357c82 */ /* 0x000fe20008000000 */
[----:B------:R-:W-:-:S02]  /*1560*/  ULOP3.LUT UR7, UR6, 0xff0000, URZ, 0xc0, !UPT ;  /* 0x00ff000006077892 */ /* 0x000fc4000f8ec03f */
[----:B------:R-:W-:Y:S02]  /*1570*/  USEL UR4, UR4, 0x1, UP0 ;  /* 0x0000000104047887 */ /* 0x000fe40008000000 */
[----:B------:R-:W-:Y:S02]  /*1580*/  ULOP3.LUT UR6, UR6, 0xff000000, URZ, 0xc0, !UPT ;  /* 0xff00000006067892 */ /* 0x000fe4000f8ec03f */
[----:B------:R-:W-:Y:S01]  /*1590*/  UIMAD UR4, UR4, UR5, URZ ;  /* 0x00000005040472a4 */ /* 0x000fe2000f8e023f */
[----:B--2---:R-:W-:-:S06]  /*15a0*/  @P4 R2UR UR53, R10 ;  /* 0x000000000a3542ca */ /* 0x004fcc00000e0000 */
[----:B---3--:R-:W-:Y:S01]  /*15b0*/  @P5 R2UR UR4, R12 ;  /* 0x000000000c0452ca */ /* 0x008fe200000e0000 */
[----:B0-----:R-:W-:-:S14]  /*15c0*/  @P5 BRA `(.L_x_144) ;  /* 0x0000000000345947 */ /* 0x001fdc0003800000 */
[----:B------:R-:W-:Y:S02]  /*15d0*/  ULDC.64 UR8, c[0x0][0xa08] ;  /* 0x0002820000087ab9 */ /* 0x000fe40000000a00 */
[----:B------:R-:W-:-:S04]  /*15e0*/  ISETP.NE.U32.AND P0, PT, RZ, UR8, PT ;  /* 0x00000008ff007c0c */ /* 0x000fc8000bf05070 */
[----:B------:R-:W-:-:S13]  /*15f0*/  ISETP.NE.AND.EX P0, PT, RZ, UR9, PT, P0 ;  /* 0x00000009ff007c0c */ /* 0x000fda000bf05300 */
[----:B------:R-:W-:Y:S05]  /*1600*/  @!P0 BRA `(.L_x_144) ;  /* 0x0000000000248947 */ /* 0x000fea0003800000 */
[----:B------:R-:W-:Y:S02]  /*1610*/  ULDC.64 UR4, c[0x0][0xa08] ;  /* 0x0002820000047ab9 */ /* 0x000fe40000000a00 */
[----:B------:R-:W-:-:S06]  /*1620*/  UIMAD.WIDE UR4, UR36, 0x4, UR4 ;  /* 0x00000004240478a5 */ /* 0x000fcc000f8e0204 */
[----:B------:R-:W-:Y:S02]  /*1630*/  IMAD.U32 R2, RZ, RZ, UR4 ;  /* 0x00000004ff027e24 */ /* 0x000fe4000f8e00ff */
[----:B------:R-:W-:-:S05]  /*1640*/  IMAD.U32 R3, RZ, RZ, UR5 ;  /* 0x00000005ff037e24 */ /* 0x000fca000f8e00ff */
[----:B------:R-:W2:Y:S04]  /*1650*/  LDG.E R5, desc[UR50][R2.64] ;  /* 0x0000003202057981 */ /* 0x000ea8000c1e1900 */
[----:B------:R-:W3:Y:S01]  /*1660*/  LDG.E R4, desc[UR50][R2.64+0x4] ;  /* 0x0000043202047981 */ /* 0x000ee2000c1e1900 */
[----:B--2---:R-:W-:Y:S02]  /*1670*/  R2UR UR4, R5 ;  /* 0x00000000050472ca */ /* 0x004fe400000e0000 */
[----:B---3--:R-:W-:-:S13]  /*1680*/  R2UR UR5, R4 ;  /* 0x00000000040572ca */ /* 0x008fda00000e0000 */
[----:B------:R-:W-:-:S12]  /*1690*/  UIADD3 UR4, -UR4, UR5, URZ ;  /* 0x0000000504047290 */ /* 0x000fd8000fffe13f */
.L_x_144:
[----:B------:R-:W-:Y:S01]  /*16a0*/  UIADD3 UR53, -UR53, UR4, URZ ;  /* 0x0000000435357290 */ /* 0x000fe2000fffe13f */
[----:B-----5:R-:W-:Y:S01]  /*16b0*/  FMUL.FTZ R0, R7, R0 ;  /* 0x0000000007007220 */ /* 0x020fe20000410000 */
[----:B------:R-:W-:Y:S02]  /*16c0*/  USHF.R.U32.HI UR6, URZ, 0x8, UR6 ;  /* 0x000000083f067899 */ /* 0x000fe40008011606 */
[----:B------:R-:W-:Y:S02]  /*16d0*/  UISETP.GE.AND UP0, UPT, UR53, 0x1, UPT ;  /* 0x000000013500788c */ /* 0x000fe4000bf06270 */
[----:B------:R-:W-:Y:S02]  /*16e0*/  UIADD3 UR5, UR53, 0x7f, URZ ;  /* 0x0000007f35057890 */ /* 0x000fe4000fffe03f */
[----:B------:R-:W-:Y:S02]  /*16f0*/  ULEA.HI UR7, UR7, UR6, URZ, 0x10 ;  /* 0x0000000607077291 */ /* 0x000fe4000f8f803f */
[----:B------:R-:W-:Y:S01]  /*1700*/  PLOP3.LUT P0, PT, PT, PT, UP0, 0x80, 0x0 ;  /* 0x000000000000781c */ /* 0x000fe20003f0f008 */
[----:B------:R-:W-:Y:S01]  /*1710*/  USHF.R.S32.HI UR6, URZ, 0x1f, UR5 ;  /* 0x0000001f3f067899 */ /* 0x000fe20008011405 */
[----:B------:R-:W-:Y:S01]  /*1720*/  ULDC UR11, c[0x0][0x988] ;  /* 0x00026200000b7ab9 */ /* 0x000fe20000000800 */
[----:B------:R-:W-:-:S02]  /*1730*/  UMOV UR4, URZ ;  /* 0x0000003f00047c82 */ /* 0x000fc40008000000 */
[----:B------:R-:W-:Y:S02]  /*1740*/  ULEA.HI UR6, UR6, UR5, URZ, 0x7 ;  /* 0x0000000506067291 */ /* 0x000fe4000f8f383f */
[----:B------:R-:W-:Y:S02]  /*1750*/  ULOP3.LUT UR39, UR7, 0xff, URZ, 0xc0, !UPT ;  /* 0x000000ff07277892 */ /* 0x000fe4000f8ec03f */
[----:B------:R-:W-:Y:S02]  /*1760*/  USHF.R.U32.HI UR45, URZ, 0x10, UR7 ;  /* 0x000000103f2d7899 */ /* 0x000fe40008011607 */
[----:B------:R-:W-:Y:S02]  /*1770*/  USHF.R.S32.HI UR9, URZ, 0x7, UR6 ;  /* 0x000000073f097899 */ /* 0x000fe40008011406 */
[----:B------:R-:W-:Y:S10]  /*1780*/  @!P0 BRA `(.L_x_145) ;  /* 0x0000000000908947 */ /* 0x000ff40003800000 */
[----:B------:R-:W-:Y:S01]  /*1790*/  UISETP.NE.AND UP0, UPT, UR45, URZ, UPT ;  /* 0x0000003f2d00728c */ /* 0x000fe2000bf05270 */
[----:B------:R-:W-:-:S03]  /*17a0*/  ULDC UR4, c[0x0][0x9f0] ;  /* 0x00027c0000047ab9 */ /* 0x000fc60000000800 */
[----:B------:R-:W-:-:S03]  /*17b0*/  USEL UR10, UR45, UR4, UP0 ;  /* 0x000000042d0a7287 */ /* 0x000fc60008000000 */
[----:B------:R-:W-:Y:S01]  /*17c0*/  UMOV UR4, URZ ;  /* 0x0000003f00047c82 */ /* 0x000fe20008000000 */
[----:B------:R-:W-:Y:S02]  /*17d0*/  UIADD3 UR6, UR9, -0x1, UR10 ;  /* 0xffffffff09067890 */ /* 0x000fe4000fffe00a */
[----:B------:R-:W-:-:S04]  /*17e0*/  IMAD.U32 R4, RZ, RZ, UR10 ;  /* 0x0000000aff047e24 */ /* 0x000fc8000f8e00ff */
[----:B------:R-:W-:Y:S01]  /*17f0*/  IMAD.U32 R5, RZ, RZ, UR6 ;  /* 0x00000006ff057e24 */ /* 0x000fe2000f8e00ff */
[-C--:B------:R-:W-:Y:S01]  /*1800*/  IABS R2, R4.reuse ;  /* 0x0000000400027213 */ /* 0x080fe20000000000 */
[----:B------:R-:W-:Y:S01]  /*1810*/  ULOP3.LUT UR6, UR6, UR10, URZ, 0x3c, !UPT ;  /* 0x0000000a06067292 */ /* 0x000fe2000f8e3c3f */
[----:B------:R-:W-:Y:S02]  /*1820*/  IABS R6, R4 ;  /* 0x0000000400067213 */ /* 0x000fe40000000000 */
[----:B------:R-:W-:Y:S02]  /*1830*/  R2UR UR12, R2 ;  /* 0x00000000020c72ca */ /* 0x000fe400000e0000 */
[----:B------:R-:W-:-:S05]  /*1840*/  IABS R5, R5 ;  /* 0x0000000500057213 */ /* 0x000fca0000000000 */
[----:B------:R-:W-:-:S05]  /*1850*/  IMAD.MOV.U32 R4, RZ, RZ, R5 ;  /* 0x000000ffff047224 */ /* 0x000fca00078e0005 */
[----:B------:R-:W-:Y:S01]  /*1860*/  R2UR UR8, R4 ;  /* 0x00000000040872ca */ /* 0x000fe200000e0000 */
[----:B------:R-:W0:Y:S08]  /*1870*/  I2F.RP R2, UR12 ;  /* 0x0000000c00027d06 */ /* 0x000e300008209400 */
[----:B0-----:R-:W0:Y:S02]  /*1880*/  MUFU.RCP R2, R2 ;  /* 0x0000000200027308 */ /* 0x001e240000001000 */
[----:B0-----:R-:W-:-:S02]  /*1890*/  VIADD R3, R2, 0xffffffe ;  /* 0x0ffffffe02037836 */ /* 0x001fc40000000000 */
[----:B------:R-:W-:-:S04]  /*18a0*/  IMAD.MOV R2, RZ, RZ, -R6 ;  /* 0x000000ffff027224 */ /* 0x000fc800078e0a06 */
[----:B------:R-:W0:Y:S02]  /*18b0*/  F2I.FTZ.U32.TRUNC.NTZ R3, R3 ;  /* 0x0000000300037305 */ /* 0x000e24000021f000 */
[----:B0-----:R-:W-:-:S13]  /*18c0*/  R2UR UR5, R3 ;  /* 0x00000000030572ca */ /* 0x001fda00000e0000 */
[----:B------:R-:W-:-:S04]  /*18d0*/  UIADD3 UR7, URZ, -UR5, URZ ;  /* 0x800000053f077290 */ /* 0x000fc8000fffe03f */
[----:B------:R-:W-:-:S04]  /*18e0*/  UIMAD UR7, UR7, UR12, URZ ;  /* 0x0000000c070772a4 */ /* 0x000fc8000f8e023f */
[----:B------:R-:W-:-:S03]  /*18f0*/  UIMAD.WIDE.U32 UR4, UR5, UR7, UR4 ;  /* 0x00000007050472a5 */ /* 0x000fc6000f8e0004 */
[----:B------:R-:W-:Y:S01]  /*1900*/  R2UR UR7, R2 ;  /* 0x00000000020772ca */ /* 0x000fe200000e0000 */
[----:B------:R-:W-:-:S12]  /*1910*/  UIMAD.WIDE.U32 UR4, UR5, UR8, URZ ;  /* 0x00000008050472a5 */ /* 0x000fd8000f8e003f */
[----:B------:R-:W-:-:S04]  /*1920*/  UIMAD UR4, UR5, UR7, UR8 ;  /* 0x00000007050472a4 */ /* 0x000fc8000f8e0208 */
[----:B------:R-:W-:-:S11]  /*1930*/  UISETP.GT.U32.AND UP1, UPT, UR12, UR4, UPT ;  /* 0x000000040c00728c */ /* 0x000fd6000bf24070 */
[----:B------:R-:W-:Y:S02]  /*1940*/  @!UP1 UIADD3 UR4, UR4, -UR12, URZ ;  /* 0x8000000c04049290 */ /* 0x000fe4000fffe03f */
[----:B------:R-:W-:Y:S02]  /*1950*/  @!UP1 UIADD3 UR5, UR5, 0x1, URZ ;  /* 0x0000000105059890 */ /* 0x000fe4000fffe03f */
[----:B------:R-:W-:Y:S02]  /*1960*/  UISETP.GE.U32.AND UP0, UPT, UR4, UR12, UPT ;  /* 0x0000000c0400728c */ /* 0x000fe4000bf06070 */
[----:B------:R-:W-:-:S09]  /*1970*/  UISETP.GE.AND UP1, UPT, UR6, URZ, UPT ;  /* 0x0000003f0600728c */ /* 0x000fd2000bf26270 */
[----:B------:R-:W-:Y:S02]  /*1980*/  @UP0 UIADD3 UR5, UR5, 0x1, URZ ;  /* 0x0000000105050890 */ /* 0x000fe4000fffe03f */
[----:B------:R-:W-:-:S05]  /*1990*/  UISETP.NE.AND UP0, UPT, UR10, URZ, UPT ;  /* 0x0000003f0a00728c */ /* 0x000fca000bf05270 */
[----:B------:R-:W-:Y:S02]  /*19a0*/  UMOV UR4, UR5 ;  /* 0x0000000500047c82 */ /* 0x000fe40008000000 */
[----:B------:R-:W-:-:S04]  /*19b0*/  @!UP1 UIADD3 UR4, -UR4, URZ, URZ ;  /* 0x0000003f04049290 */ /* 0x000fc8000fffe13f */
[----:B------:R-:W-:-:S12]  /*19c0*/  @!UP0 ULOP3.LUT UR4, URZ, UR10, URZ, 0x33, !UPT ;  /* 0x0000000a3f048292 */ /* 0x000fd8000f8e333f */
.L_x_145:
[----:B------:R-:W-:Y:S01]  /*19d0*/  UIMAD UR40, UR39, UR4, URZ ;  /* 0x00000004272872a4 */ /* 0x000fe2000f8e023f */
[----:B------:R-:W-:Y:S02]  /*19e0*/  IMAD.U32 R2, RZ, RZ, UR9 ;  /* 0x00000009ff027e24 */ /* 0x000fe4000f8e00ff */
[----:B------:R-:W-:Y:S01]  /*19f0*/  FMUL.FTZ R0, R0, UR11 ;  /* 0x0000000b00007c20 */ /* 0x000fe20008410000 */
[----:B------:R-:W-:Y:S01]  /*1a00*/  IMAD.U32 R3, RZ, RZ, UR4 ;  /* 0x00000004ff037e24 */ /* 0x000fe2000f8e00ff */
[----:B------:R-:W-:Y:S02]  /*1a10*/  PLOP3.LUT P0, PT, PT, PT, PT, 0x80, 0x0 ;  /* 0x000000000000781c */ /* 0x000fe40003f0f070 */
[----:B------:R-:W-:Y:S01]  /*1a20*/  CS2R R28, SRZ ;  /* 0x00000000001c7805 */ /* 0x000fe2000001ff00 */
[----:B------:R-:W-:Y:S01]  /*1a30*/  IMAD.MOV.U32 R160, RZ, RZ, RZ ;  /* 0x000000ffffa07224 */ /* 0x000fe200078e00ff */
[----:B------:R-:W-:Y:S01]  /*1a40*/  R2UR UR41, R0 ;  /* 0x00000000002972ca */ /* 0x000fe200000e0000 */
[----:B------:R-:W-:Y:S01]  /*1a50*/  IMAD.MOV.U32 R0, RZ, RZ, RZ ;  /* 0x000000ffff007224 */ /* 0x000fe200078e00ff */
[----:B------:R-:W-:-:S02]  /*1a60*/  VIADDMNMX R2, R3, UR40, R2, PT ;  /* 0x0000002803027c46 */ /* 0x000fc4000b800102 */
[----:B------:R-:W-:Y:S02]  /*1a70*/  CS2R R4, SRZ ;  /* 0x0000000000047805 */ /* 0x000fe4000001ff00 */
[----:B------:R-:W-:Y:S02]  /*1a80*/  CS2R R30, SRZ ;  /* 0x00000000001e7805 */ /* 0x000fe4000001ff00 */
[----:B------:R-:W-:Y:S02]  /*1a90*/  CS2R R26, SRZ ;  /* 0x00000000001a7805 */ /* 0x000fe4000001ff00 */
[----:B------:R-:W-:Y:S02]  /*1aa0*/  R2UR UR52, R2 ;  /* 0x00000000023472ca */ /* 0x000fe400000e0000 */
        /* <DEDUP_REMOVED lines=12> */
[----:B------:R-:W-:Y:S01]  /*1b70*/  UISETP.GT.AND UP0, UPT, UR52, UR40, UPT ;  /* 0x000000283400728c */ /* 0x000fe2000bf04270 */
[----:B------:R-:W-:Y:S02]  /*1b80*/  CS2R R52, SRZ ;  /* 0x0000000000347805 */ /* 0x000fe4000001ff00 */
[----:B------:R-:W-:-:S02]  /*1b90*/  CS2R R54, SRZ ;  /* 0x0000000000367805 */ /* 0x000fc4000001ff00 */
[----:B------:R-:W-:Y:S02]  /*1ba0*/  CS2R R50, SRZ ;  /* 0x0000000000327805 */ /* 0x000fe4000001ff00 */
[----:B------:R-:W-:Y:S02]  /*1bb0*/  CS2R R10, SRZ ;  /* 0x00000000000a7805 */ /* 0x000fe4000001ff00 */
[----:B------:R-:W-:Y:S02]  /*1bc0*/  CS2R R48, SRZ ;  /* 0x0000000000307805 */ /* 0x000fe4000001ff00 */
[----:B------:R-:W-:Y:S02]  /*1bd0*/  PLOP3.LUT P1, PT, PT, PT, UP0, 0x80, 0x0 ;  /* 0x000000000000781c */ /* 0x000fe40003f2f008 */
        /* <DEDUP_REMOVED lines=28> */
[----:B------:R-:W-:Y:S01]  /*1da0*/  CS2R R106, SRZ ;  /* 0x00000000006a7805 */ /* 0x000fe2000001ff00 */
[----:B------:R-:W-:Y:S01]  /*1db0*/  IMAD.MOV.U32 R116, RZ, RZ, RZ ;  /* 0x000000ffff747224 */ /* 0x000fe200078e00ff */
[----:B------:R-:W-:Y:S02]  /*1dc0*/  CS2R R118, SRZ ;  /* 0x0000000000767805 */ /* 0x000fe4000001ff00 */
[----:B------:R-:W-:Y:S01]  /*1dd0*/  CS2R R114, SRZ ;  /* 0x0000000000727805 */ /* 0x000fe2000001ff00 */
[----:B------:R-:W-:Y:S01]  /*1de0*/  IMAD.MOV.U32 R113, RZ, RZ, RZ ;  /* 0x000000ffff717224 */ /* 0x000fe200078e00ff */
        /* <DEDUP_REMOVED lines=13> */
[----:B------:R-:W-:-:S02]  /*1ec0*/  IMAD.MOV.U32 R148, RZ, RZ, RZ ;  /* 0x000000ffff947224 */ /* 0x000fc400078e00ff */
[----:B------:R-:W-:Y:S02]  /*1ed0*/  IMAD.MOV.U32 R146, RZ, RZ, RZ ;  /* 0x000000ffff927224 */ /* 0x000fe400078e00ff */
[----:B------:R-:W-:Y:S01]  /*1ee0*/  IMAD.MOV.U32 R145, RZ, RZ, RZ ;  /* 0x000000ffff917224 */ /* 0x000fe200078e00ff */
[----:B------:R-:W-:Y:S06]  /*1ef0*/  @!P1 BRA `(.L_x_146) ;  /* 0x0000006000589947 */ /* 0x000fec0003800000 */
[----:B------:R-:W0:Y:S01]  /*1f00*/  S2R R64, SR_TID.X ;  /* 0x0000000000407919 */ /* 0x000e220000002100 */
[----:B------:R-:W1:Y:S01]  /*1f10*/  S2UR UR6, SR_CgaCtaId ;  /* 0x00000000000679c3 */ /* 0x000e620000008800 */
[----:B------:R-:W-:Y:S02]  /*1f20*/  UMOV UR5, 0x400 ;  /* 0x0000040000057882 */ /* 0x000fe40000000000 */
[----:B-1----:R-:W-:-:S04]  /*1f30*/  ULEA UR5, UR6, UR5, 0x18 ;  /* 0x0000000506057291 */ /* 0x002fc8000f8ec03f */
[----:B------:R-:W-:Y:S01]  /*1f40*/  UIADD3 UR5, UR5, 0x20400, URZ ;  /* 0x0002040005057890 */ /* 0x000fe2000fffe03f */
[----:B0-----:R-:W-:-:S03]  /*1f50*/  VIADD R0, R64, 0xffffff80 ;  /* 0xffffff8040007836 */ /* 0x001fc60000000000 */
[----:B------:R-:W-:Y:S02]  /*1f60*/  ULOP3.LUT UP0, URZ, UR5, 0x3ff, URZ, 0xc0, !UPT ;  /* 0x000003ff053f7892 */ /* 0x000fe4000f80c03f */
[----:B------:R-:W-:-:S04]  /*1f70*/  SHF.R.S32.HI R3, RZ, 0x1f, R0 ;  /* 0x0000001fff037819 */ /* 0x000fc80000011400 */
[----:B------:R-:W-:Y:S02]  /*1f80*/  PLOP3.LUT P0, PT, PT, PT, UP0, 0x80, 0x0 ;  /* 0x000000000000781c */ /* 0x000fe40003f0f008 */
[----:B------:R-:W-:-:S04]  /*1f90*/  LEA.HI R3, R3, R0, RZ, 0x7 ;  /* 0x0000000003037211 */ /* 0x000fc800078f38ff */
[----:B------:R-:W-:-:S06]  /*1fa0*/  SHF.R.S32.HI R3, RZ, 0x7, R3 ;  /* 0x00000007ff037819 */ /* 0x000fcc0000011403 */
[----:B------:R-:W0:Y:S02]  /*1fb0*/  SHFL.IDX PT, R3, R3, RZ, 0x1f ;  /* 0x00001fff03037589 */ /* 0x000e2400000e0000 */
[----:B0-----:R-:W-:-:S13]  /*1fc0*/  R2UR UR44, R3 ;  /* 0x00000000032c72ca */ /* 0x001fda00000e0000 */
        /* <DEDUP_REMOVED lines=23> */
.L_x_147:
[----:B------:R-:W0:Y:S01]  /*2140*/  S2UR UR5, SR_CgaCtaId ;  /* 0x00000000000579c3 */ /* 0x000e220000008800 */
[----:B------:R-:W-:Y:S01]  /*2150*/  ULEA.HI UR4, UR47, UR47, URZ, 0x1 ;  /* 0x0000002f2f047291 */ /* 0x000fe2000f8f083f */
[----:B------:R-:W-:-:S03]  /*2160*/  MOV R3, 0x400 ;  /* 0x0000040000037802 */ /* 0x000fc60000000f00 */
[----:B------:R-:W-:-:S04]  /*2170*/  ULOP3.LUT UR4, UR4, 0xfffffffe, URZ, 0xc0, !UPT ;  /* 0xfffffffe04047892 */ /* 0x000fc8000f8ec03f */
[----:B------:R-:W-:-:S06]  /*2180*/  UIADD3 UR4, UR47, -UR4, URZ ;  /* 0x800000042f047290 */ /* 0x000fcc000fffe03f */
[----:B------:R-:W-:Y:S02]  /*2190*/  IMAD.U32 R4, RZ, RZ, UR4 ;  /* 0x00000004ff047e24 */ /* 0x000fe4000f8e00ff */
[----:B0-----:R-:W-:-:S05]  /*21a0*/  IMAD.U32 R2, RZ, RZ, UR5 ;  /* 0x00000005ff027e24 */ /* 0x001fca000f8e00ff */
[----:B------:R-:W-:Y:S02]  /*21b0*/  LEA R0, R2, R3, 0x18 ;  /* 0x0000000302007211 */ /* 0x000fe400078ec0ff */
[----:B------:R-:W-:Y:S01]  /*21c0*/  SHF.L.U32 R3, R4, 0x1f, RZ ;  /* 0x0000001f04037819 */ /* 0x000fe200000006ff */
[----:B------:R-:W-:-:S03]  /*21d0*/  IMAD.U32 R4, RZ, RZ, UR48 ;  /* 0x00000030ff047e24 */ /* 0x000fc6000f8e00ff */
[----:B------:R-:W0:Y:S02]  /*21e0*/  SYNCS.PHASECHK.TRANS64.TRYWAIT P1, [R0+URZ+0x38800], R3 ;  /* 0x03880003000075a7 */ /* 0x000e24000802017f */
[----:B------:R-:W-:Y:S01]  /*21f0*/  ISETP.NE.AND P0, PT, R4, 0x3, PT ;  /* 0x000000030400780c */ /* 0x000fe20003f05270 */
[----:B0-----:R-:W-:-:S12]  /*2200*/  @!P1 BRA `(.L_x_148) ;  /* 0x0000012800409947 */ /* 0x001fd80003800000 */
.L_x_286:
[----:B------:R-:W-:Y:S05]  /*2210*/  @!P0 BRA `(.L_x_149) ;  /* 0x0000000000048947 */ /* 0x000fea0003800000 */
[----:B------:R-:W-:Y:S01]  /*2220*/  BPT.TRAP 0x1 ;  /* 0x000000040000795c */ /* 0x000fe20000300000 */
.L_x_149:
[----:B------:R-:W-:Y:S02]  /*2230*/  IMAD.U32 R4, RZ, RZ, UR46 ;  /* 0x0000002eff047e24 */ /* 0x000fe4000f8e00ff */
[----:B------:R-:W-:-:S03]  /*2240*/  IMAD.U32 R5, RZ, RZ, UR54 ;  /* 0x00000036ff057e24 */ /* 0x000fc6000f8e00ff */
[----:B------:R-:W-:Y:S01]  /*2250*/  SHF.L.U32 R4, R4, 0x1f, RZ ;  /* 0x0000001f04047819 */ /* 0x000fe200000006ff */
[----:B------:R-:W-:-:S04]  /*2260*/  IMAD R5, R5, 0x8, R0 ;  /* 0x0000000805057824 */ /* 0x000fc800078e0200 */
[----:B------:R1:W2:Y:S01]  /*2270*/  SYNCS.PHASECHK.TRANS64.TRYWAIT P1, [R5+URZ+0x38830], R4 ;  /* 0x03883004050075a7 */ /* 0x0002a2000802017f */
[----:B------:R-:W-:Y:S05]  /*2280*/  @!P0 BRA `(.L_x_150) ;  /* 0x0000000000048947 */ /* 0x000fea0003800000 */
[----:B------:R-:W-:Y:S01]  /*2290*/  BPT.TRAP 0x1 ;  /* 0x000000040000795c */ /* 0x000fe20000300000 */
.L_x_150:
[----:B0-----:R-:W0:Y:S01]  /*22a0*/  S2R R3, SR_TID.X ;  /* 0x0000000000037919 */ /* 0x001e220000002100 */
[----:B------:R-:W-:Y:S01]  /*22b0*/  IMAD.MOV.U32 R25, RZ, RZ, RZ ;  /* 0x000000ffff197224 */ /* 0x000fe200078e00ff */
[----:B0-----:R-:W-:Y:S01]  /*22c0*/  LOP3.LUT P2, RZ, R3, 0x7f, RZ, 0xc0, !PT ;  /* 0x0000007f03ff7812 */ /* 0x001fe2000784c0ff */
[----:B--2---:R-:W-:-:S12]  /*22d0*/  @P1 BRA `(.L_x_151) ;  /* 0x0000000000081947 */ /* 0x004fd80003800000 */
[----:B------:R-:W0:Y:S02]  /*22e0*/  SYNCS.PHASECHK.TRANS64.TRYWAIT P1, [R5+URZ+0x38830], R4 ;  /* 0x03883004050075a7 */ /* 0x000e24000802017f */
[----:B0-----:R-:W-:Y:S05]  /*22f0*/  @!P1 BRA `(.L_x_152) ;  /* 0x0000012800189947 */ /* 0x001fea0003800000 */
.L_x_151:
[----:B------:R-:W-:Y:S05]  /*2300*/  WARPSYNC.ALL ;  /* 0x0000000000007948 */ /* 0x000fea0003800000 */
[----:B------:R-:W-:Y:S01]  /*2310*/  R2UR UR4, R0 ;  /* 0x00000000000472ca */ /* 0x000fe200000e0000 */
[----:B------:R-:W-:Y:S01]  /*2320*/  ULOP3.LUT UR32, UR55, 0x10000, URZ, 0xfc, !UPT ;  /* 0x0001000037207892 */ /* 0x000fe2000f8efc3f */
[----:B------:R-:W-:Y:S01]  /*2330*/  WARPGROUP.ARRIVE ;  /* 0x00000000000079c5 */ /* 0x000fe20000000000 */
[----:B------:R-:W-:Y:S01]  /*2340*/  UMOV UR33, 0x40000040 ;  /* 0x4000004000217882 */ /* 0x000fe20000000000 */
[----:B------:R-:W-:Y:S01]  /*2350*/  UMOV UR35, 0x40000040 ;  /* 0x4000004000237882 */ /* 0x000fe20000000000 */
[----:B------:R-:W-:Y:S01]  /*2360*/  UMOV UR5, 0x40000040 ;  /* 0x4000004000057882 */ /* 0x000fe20000000000 */
[----:B------:R-:W-:Y:S01]  /*2370*/  UMOV UR7, 0x40000040 ;  /* 0x4000004000077882 */ /* 0x000fe20000000000 */
[----:B------:R-:W-:Y:S01]  /*2380*/  UIADD3 UR8, UR32, 0x4, URZ ;  /* 0x0000000420087890 */ /* 0x000fe2000fffe03f */
[----:B------:R-:W-:Y:S01]  /*2390*/  IMAD.U32 R3, RZ, RZ, UR53 ;  /* 0x00000035ff037e24 */ /* 0x000fe2000f8e00ff */
[----:B------:R-:W-:Y:S01]  /*23a0*/  UMOV UR9, 0x40000040 ;  /* 0x4000004000097882 */ /* 0x000fe20000000000 */
[----:B------:R-:W-:Y:S01]  /*23b0*/  UMOV UR11, 0x40000040 ;  /* 0x40000040000b7882 */ /* 0x000fe20000000000 */
[----:B------:R-:W-:Y:S01]  /*23c0*/  UIADD3 UR12, UR32, 0x6, URZ ;  /* 0x00000006200c7890 */ /* 0x000fe2000fffe03f */
[----:B01----:R-:W-:Y:S01]  /*23d0*/  IMAD.U32 R4, RZ, RZ, UR52 ;  /* 0x00000034ff047e24 */ /* 0x003fe2000f8e00ff */
[----:B------:R-:W-:Y:S01]  /*23e0*/  UIADD3 UR4, UR4, 0x28400, URZ ;  /* 0x0002840004047890 */ /* 0x000fe2000fffe03f */
[----:B------:R-:W-:Y:S01]  /*23f0*/  IADD3 R3, R3, 0x80, -R16 ;  /* 0x0000008003037810 */ /* 0x000fe20007ffe810 */
[----:B------:R-:W-:Y:S01]  /*2400*/  UMOV UR13, 0x40000040 ;  /* 0x40000040000d7882 */ /* 0x000fe20000000000 */
[----:B------:R-:W-:Y:S01]  /*2410*/  UMOV UR15, 0x40000040 ;  /* 0x40000040000f7882 */ /* 0x000fe20000000000 */
[----:B------:R-:W-:Y:S01]  /*2420*/  USHF.R.U32.HI UR4, URZ, 0x4, UR4 ;  /* 0x000000043f047899 */ /* 0x000fe20008011604 */
[----:B------:R-:W-:Y:S01]  /*2430*/  P2R R21, PR, RZ, 0x1 ;  /* 0x00000001ff157803 */ /* 0x000fe20000000000 */
[----:B------:R-:W-:Y:S01]  /*2440*/  UIADD3 UR16, UR32, 0x400, URZ ;  /* 0x0000040020107890 */ /* 0x000fe2000fffe03f */
[----:B------:R-:W-:Y:S01]  /*2450*/  IMAD R4, R4, -0x80, R3 ;  /* 0xffffff8004047824 */ /* 0x000fe200078e0203 */
[----:B------:R-:W-:Y:S01]  /*2460*/  ULOP3.LUT UR4, UR4, 0x3fff, URZ, 0xc0, !UPT ;  /* 0x00003fff04047892 */ /* 0x000fe2000f8ec03f */
[----:B------:R-:W-:Y:S01]  /*2470*/  IMAD.U32 R8, RZ, RZ, UR41 ;  /* 0x00000029ff087e24 */ /* 0x000fe2000f8e00ff */
[----:B------:R-:W-:Y:S01]  /*2480*/  UMOV UR17, 0x40000040 ;  /* 0x4000004000117882 */ /* 0x000fe20000000000 */
[----:B------:R-:W-:Y:S01]  /*2490*/  UMOV UR19, 0x40000040 ;  /* 0x4000004000137882 */ /* 0x000fe20000000000 */
[----:B------:R-:W-:Y:S01]  /*24a0*/  ULOP3.LUT UR49, UR4, 0x10000, URZ, 0xfc, !UPT ;  /* 0x0001000004317892 */ /* 0x000fe2000f8efc3f */
[C---:B------:R-:W-:Y:S01]  /*24b0*/  ISETP.GT.AND P3, PT, R4.reuse, RZ, PT ;  /* 0x000000ff0400720c */ /* 0x040fe20003f64270 */
[----:B------:R-:W-:Y:S01]  /*24c0*/  UIADD3 UR4, UR32, 0x2, URZ ;  /* 0x0000000220047890 */ /* 0x000fe2000fffe03f */
[C---:B------:R-:W-:Y:S01]  /*24d0*/  ISETP.GT.AND P1, PT, R4.reuse, 0x1, PT ;  /* 0x000000010400780c */ /* 0x040fe20003f24270 */
[----:B------:R-:W-:Y:S01]  /*24e0*/  ULEA UR34, UR54, UR49, 0xb ;  /* 0x0000003136227291 */ /* 0x000fe2000f8e583f */
[C---:B------:R-:W-:Y:S01]  /*24f0*/  ISETP.GT.AND P2, PT, R4.reuse, 0x8, PT ;  /* 0x000000080400780c */ /* 0x040fe20003f44270 */
[----:B------:R-:W-:Y:S01]  /*2500*/  UIADD3 UR20, UR32, 0x402, URZ ;  /* 0x0000040220147890 */ /* 0x000fe2000fffe03f */
[C---:B------:R-:W-:Y:S01]  /*2510*/  ISETP.GT.AND P5, PT, R4.reuse, 0x9, PT ;  /* 0x000000090400780c */ /* 0x040fe20003fa4270 */
[----:B------:R-:W-:Y:S01]  /*2520*/  UIADD3 UR6, UR34, 0x2, URZ ;  /* 0x0000000222067890 */ /* 0x000fe2000fffe03f */
[C---:B------:R-:W-:Y:S01]  /*2530*/  ISETP.GT.AND P4, PT, R4.reuse, 0x10, PT ;  /* 0x000000100400780c */ /* 0x040fe20003f84270 */
[----:B------:R-:W-:Y:S01]  /*2540*/  UIADD3 UR10, UR34, 0x4, URZ ;  /* 0x00000004220a7890 */ /* 0x000fe2000fffe03f */
[----:B------:R-:W-:Y:S01]  /*2550*/  ISETP.GT.AND P0, PT, R4, 0x59, PT ;  /* 0x000000590400780c */ /* 0x000fe20003f04270 */
[----:B------:R-:W-:-:S02]  /*2560*/  UIADD3 UR14, UR34, 0x6, URZ ;  /* 0x00000006220e7890 */ /* 0x000fc4000fffe03f */
[----:B------:R-:W-:Y:S01]  /*2570*/  QGMMA.64x128x32.F32.E4M3.E4M3 R28, gdesc[UR32], RZ, !UPT, gsb0 ;  /* 0x01e00000201c79f3 */ /* 0x000fe2000c0008ff */
[----:B------:R-:W-:Y:S01]  /*2580*/  UIADD3 UR18, UR34, 0x400, URZ ;  /* 0x0000040022127890 */ /* 0x000fe2000fffe03f */
[----:B------:R-:W-:Y:S01]  /*2590*/  ISETP.GT.AND P6, PT, R4, 0x60, PT ;  /* 0x000000600400780c */ /* 0x000fe20003fc4270 */
[----:B------:R-:W-:Y:S01]  /*25a0*/  UIADD3 UR22, UR34, 0x402, URZ ;  /* 0x0000040222167890 */ /* 0x000fe2000fffe03f */
[----:B------:R-:W0:Y:S01]  /*25b0*/  S2R R92, SR_TID.X ;  /* 0x00000000005c7919 */ /* 0x000e220000002100 */
[----:B------:R-:W-:Y:S01]  /*25c0*/  UMOV UR21, 0x40000040 ;  /* 0x4000004000157882 */ /* 0x000fe20000000000 */
[----:B------:R-:W-:Y:S01]  /*25d0*/  UMOV UR23, 0x40000040 ;  /* 0x4000004000177882 */ /* 0x000fe20000000000 */
[----:B------:R-:W-:Y:S01]  /*25e0*/  UIADD3 UR24, UR32, 0x404, URZ ;  /* 0x0000040420187890 */ /* 0x000fe2000fffe03f */
[--C-:B------:R-:W-:Y:S01]  /*25f0*/  IMAD.MOV.U32 R93, RZ, RZ, R25.reuse ;  /* 0x000000ffff5d7224 */ /* 0x100fe200078e0019 */
[----:B------:R-:W-:Y:S01]  /*2600*/  UIADD3 UR26, UR34, 0x404, URZ ;  /* 0x00000404221a7890 */ /* 0x000fe2000fffe03f */
[--C-:B------:R-:W-:Y:S01]  /*2610*/  IMAD.MOV.U32 R95, RZ, RZ, R25.reuse ;  /* 0x000000ffff5f7224 */ /* 0x100fe200078e0019 */
        /* <DEDUP_REMOVED lines=8> */
[----:B------:R-:W-:Y:S01]  /*26a0*/  UIADD3 UR52, UR52, -0x2, URZ ;  /* 0xfffffffe34347890 */ /* 0x000fe2000fffe03f */
[----:B------:R-:W-:-:S02]  /*26b0*/  IMAD.MOV.U32 R96, RZ, RZ, R25 ;  /* 0x000000ffff607224 */ /* 0x000fc400078e0019 */
[--C-:B------:R-:W-:Y:S01]  /*26c0*/  IMAD.MOV.U32 R99, RZ, RZ, R25.reuse ;  /* 0x000000ffff637224 */ /* 0x100fe200078e0019 */
[----:B------:R-:W-:Y:S01]  /*26d0*/  UISETP.GE.AND UP0, UPT, UR52, UR40, UPT ;  /* 0x000000283400728c */ /* 0x000fe2000bf06270 */
        /* <DEDUP_REMOVED lines=52> */
[----:B------:R-:W-:Y:S01]  /*2a20*/  IMAD.MOV.U32 R150, RZ, RZ, R25 ;  /* 0x000000ffff967224 */ /* 0x000fe200078e0019 */
[----:B------:R-:W-:-:S02]  /*2a30*/  WARPGROUP.DEPBAR.LE gsb0, 0x0 ;  /* 0x00008000000079c5 */ /* 0x000fc40000010000 */
        /* <DEDUP_REMOVED lines=100> */
[----:B------:R-:W-:Y:S02]  /*3080*/  FMNMX.FTZ R3, R69, R6, !PT ;  /* 0x0000000645037209 */ /* 0x000fe40007810000 */
[----:B------:R-:W-:Y:S02]  /*3090*/  FSEL R73, R73, -INF , P0 ;  /* 0xff80000049497808 */ /* 0x000fe40000000000 */
[----:B------:R-:W-:-:S02]  /*30a0*/  FMNMX.FTZ R6, R72, R3, !PT ;  /* 0x0000000348067209 */ /* 0x000fc40007810000 */
[----:B------:R-:W-:Y:S02]  /*30b0*/  ISETP.GT.AND P0, PT, R4, 0x61, PT ;  /* 0x000000610400780c */ /* 0x000fe40003f04270 */
[----:B------:R-:W-:Y:S02]  /*30c0*/  FSEL R76, R76, -INF , P6 ;  /* 0xff8000004c4c7808 */ /* 0x000fe40003000000 */
[----:B------:R-:W-:Y:S02]  /*30d0*/  FMNMX.FTZ R3, R73, R6, !PT ;  /* 0x0000000649037209 */ /* 0x000fe40007810000 */
[----:B------:R-:W-:Y:S02]  /*30e0*/  FSEL R71, R71, -INF , P1 ;  /* 0xff80000047477808 */ /* 0x000fe40000800000 */
[----:B------:R-:W-:Y:S02]  /*30f0*/  ISETP.GT.AND P1, PT, R4, 0x68, PT ;  /* 0x000000680400780c */ /* 0x000fe40003f24270 */
[----:B------:R-:W-:-:S02]  /*3100*/  FSEL R77, R77, -INF , P0 ;  /* 0xff8000004d4d7808 */ /* 0x000fc40000000000 */
[----:B------:R-:W-:Y:S02]  /*3110*/  FMNMX.FTZ R6, R76, R3, !PT ;  /* 0x000000034c067209 */ /* 0x000fe40007810000 */
[----:B------:R-:W-:Y:S02]  /*3120*/  FSEL R74, R74, -INF , P2 ;  /* 0xff8000004a4a7808 */ /* 0x000fe40001000000 */
[----:B------:R-:W-:Y:S02]  /*3130*/  ISETP.GT.AND P2, PT, R4, 0x69, PT ;  /* 0x000000690400780c */ /* 0x000fe40003f44270 */
[----:B------:R-:W-:Y:S02]  /*3140*/  FSEL R80, R80, -INF , P1 ;  /* 0xff80000050507808 */ /* 0x000fe40000800000 */
[----:B------:R-:W-:Y:S02]  /*3150*/  FMNMX.FTZ R3, R77, R6, !PT ;  /* 0x000000064d037209 */ /* 0x000fe40007810000 */
[----:B------:R-:W-:-:S02]  /*3160*/  FSEL R70, R70, -INF , P3 ;  /* 0xff80000046467808 */ /* 0x000fc40001800000 */
[----:B------:R-:W-:Y:S02]  /*3170*/  FSEL R81, R81, -INF , P2 ;  /* 0xff80000051517808 */ /* 0x000fe40001000000 */
[----:B------:R-:W-:Y:S02]  /*3180*/  FMNMX.FTZ R6, R80, R3, !PT ;  /* 0x0000000350067209 */ /* 0x000fe40007810000 */
[----:B------:R-:W-:Y:S02]  /*3190*/  ISETP.GT.AND P3, PT, R4, 0x70, PT ;  /* 0x000000700400780c */ /* 0x000fe40003f64270 */
[----:B------:R-:W-:Y:S02]  /*31a0*/  FSEL R67, R67, -INF , P4 ;  /* 0xff80000043437808 */ /* 0x000fe40002000000 */
[----:B------:R-:W-:Y:S02]  /*31b0*/  FSEL R84, R84, -INF , P3 ;  /* 0xff80000054547808 */ /* 0x000fe40001800000 */
[----:B------:R-:W-:-:S02]  /*31c0*/  FMNMX.FTZ R3, R81, R6, !PT ;  /* 0x0000000651037209 */ /* 0x000fc40007810000 */
[----:B------:R-:W-:Y:S02]  /*31d0*/  ISETP.GT.AND P4, PT, R4, 0x71, PT ;  /* 0x000000710400780c */ /* 0x000fe40003f84270 */
[----:B------:R-:W-:Y:S02]  /*31e0*/  FSEL R66, R66, -INF , P5 ;  /* 0xff80000042427808 */ /* 0x000fe40002800000 */
[----:B------:R-:W-:Y:S02]  /*31f0*/  FSEL R85, R85, -INF , P4 ;  /* 0xff80000055557808 */ /* 0x000fe40002000000 */
[----:B------:R-:W-:Y:S02]  /*3200*/  FMNMX.FTZ R6, R84, R3, !PT ;  /* 0x0000000354067209 */ /* 0x000fe40007810000 */
[----:B------:R-:W-:Y:S02]  /*3210*/  ISETP.GT.AND P5, PT, R4, 0x78, PT ;  /* 0x000000780400780c */ /* 0x000fe40003fa4270 */
[----:B------:R-:W-:-:S02]  /*3220*/  FMNMX.FTZ R3, R85, R6, !PT ;  /* 0x0000000655037209 */ /* 0x000fc40007810000 */
[----:B------:R-:W-:Y:S02]  /*3230*/  FSEL R88, R88, -INF , P5 ;  /* 0xff80000058587808 */ /* 0x000fe40002800000 */
[----:B------:R-:W-:Y:S02]  /*3240*/  ISETP.GT.AND P6, PT, R4, 0x79, PT ;  /* 0x000000790400780c */ /* 0x000fe40003fc4270 */
[----:B------:R-:W-:Y:S02]  /*3250*/  FMNMX.FTZ R6, R88, R3, !PT ;  /* 0x0000000358067209 */ /* 0x000fe40007810000 */
[----:B------:R-:W-:Y:S02]  /*3260*/  FSEL R89, R89, -INF , P6 ;  /* 0xff80000059597808 */ /* 0x000fe40003000000 */
[----:B------:R-:W-:Y:S02]  /*3270*/  P2R R12, PR, RZ, 0x4 ;  /* 0x00000004ff0c7803 */ /* 0x000fe40000000000 */
[----:B------:R-:W-:-:S02]  /*3280*/  FMNMX.FTZ R6, R89, R6, !PT ;  /* 0x0000000659067209 */ /* 0x000fc40007810000 */
[----:B------:R-:W-:Y:S02]  /*3290*/  P2R R20, PR, RZ, 0x1 ;  /* 0x00000001ff147803 */ /* 0x000fe40000000000 */
[----:B------:R-:W-:Y:S01]  /*32a0*/  ISETP.GT.AND P0, PT, R4, 0x60, PT ;  /* 0x000000600400780c */ /* 0x000fe20003f04270 */
[----:B------:R-:W1:Y:S01]  /*32b0*/  SHFL.BFLY PT, R3, R6, 0x2, 0x1f ;  /* 0x0c401f0006037f89 */ /* 0x000e6200000e0000 */
[----:B------:R-:W-:Y:S02]  /*32c0*/  P2R R14, PR, RZ, 0x2 ;  /* 0x00000002ff0e7803 */ /* 0x000fe40000000000 */
[----:B------:R-:W-:Y:S02]  /*32d0*/  FSEL R78, R78, -INF , P0 ;  /* 0xff8000004e4e7808 */ /* 0x000fe40000000000 */
[----:B------:R-:W-:Y:S02]  /*32e0*/  ISETP.NE.AND P0, PT, R20, RZ, PT ;  /* 0x000000ff1400720c */ /* 0x000fe40003f05270 */
[----:B------:R-:W-:-:S02]  /*32f0*/  ISETP.GT.AND P1, PT, R4, 0x59, PT ;  /* 0x000000590400780c */ /* 0x000fc40003f24270 */
[----:B------:R-:W-:Y:S02]  /*3300*/  FSEL R79, R79, -INF , P0 ;  /* 0xff8000004f4f7808 */ /* 0x000fe40000000000 */
[----:B------:R-:W-:Y:S02]  /*3310*/  ISETP.NE.AND P0, PT, R21, RZ, PT ;  /* 0x000000ff1500720c */ /* 0x000fe40003f05270 */
[----:B------:R-:W-:Y:S02]  /*3320*/  FSEL R75, R75, -INF , P1 ;  /* 0xff8000004b4b7808 */ /* 0x000fe40000800000 */
[----:B------:R-:W-:Y:S02]  /*3330*/  ISETP.NE.AND P1, PT, R14, RZ, PT ;  /* 0x000000ff0e00720c */ /* 0x000fe40003f25270 */
[----:B------:R-:W-:Y:S02]  /*3340*/  FSEL R86, R86, -INF , P3 ;  /* 0xff80000056567808 */ /* 0x000fe40001800000 */
[----:B------:R-:W-:-:S02]  /*3350*/  FSEL R82, R82, -INF , P1 ;  /* 0xff80000052527808 */ /* 0x000fc40000800000 */
[----:B------:R-:W-:Y:S02]  /*3360*/  FSEL R87, R87, -INF , P4 ;  /* 0xff80000057577808 */ /* 0x000fe40002000000 */
[----:B------:R-:W-:Y:S02]  /*3370*/  FSEL R90, R90, -INF , P5 ;  /* 0xff8000005a5a7808 */ /* 0x000fe40002800000 */
[----:B-1----:R-:W-:Y:S02]  /*3380*/  FMNMX.FTZ R10, R6, R3, !PT ;  /* 0x00000003060a7209 */ /* 0x002fe40007810000 */
[----:B------:R-:W-:-:S03]  /*3390*/  FSEL R91, R91, -INF , P6 ;  /* 0xff8000005b5b7808 */ /* 0x000fc60003000000 */
[----:B------:R-:W1:Y:S02]  /*33a0*/  SHFL.BFLY PT, R3, R10, 0x1, 0x1f ;  /* 0x0c201f000a037f89 */ /* 0x000e6400000e0000 */
[----:B-1----:R-:W-:-:S04]  /*33b0*/  FMNMX.FTZ R3, R10, R3, !PT ;  /* 0x000000030a037209 */ /* 0x002fc80007810000 */
[C---:B------:R-:W-:Y:S01]  /*33c0*/  FSETP.NEU.FTZ.AND P2, PT, R3.reuse, -INF , PT ;  /* 0xff8000000300780b */ /* 0x040fe20003f5d000 */
[----:B------:R-:W-:-:S05]  /*33d0*/  FFMA.FTZ R8, R3, R8, -8 ;  /* 0xc100000003087423 */ /* 0x000fca0000010008 */
[----:B------:R-:W-:Y:S02]  /*33e0*/  FSEL R8, R8, RZ, P2 ;  /* 0x000000ff08087208 */ /* 0x000fe40001000000 */
[----:B------:R-:W-:-:S03]  /*33f0*/  ISETP.NE.AND P2, PT, R12, RZ, PT ;  /* 0x000000ff0c00720c */ /* 0x000fc60003f45270 */
[--C-:B------:R-:W-:Y:S01]  /*3400*/  FFMA.FTZ R6, R9, UR41, -R8.reuse ;  /* 0x0000002909067c23 */ /* 0x100fe20008010808 */
[----:B------:R-:W-:Y:S01]  /*3410*/  FMNMX.FTZ R9, R30, R31, !PT ;  /* 0x0000001f1e097209 */ /* 0x000fe20007810000 */
[--C-:B------:R-:W-:Y:S01]  /*3420*/  FFMA.FTZ R218, R11, UR41, -R8.reuse ;  /* 0x000000290bda7c23 */ /* 0x100fe20008010808 */
[----:B------:R-:W-:-:S01]  /*3430*/  FFMA.FTZ R10, R13, UR41, -R8 ;  /* 0x000000290d0a7c23 */ /* 0x000fc20008010808 */
[--C-:B------:R-:W-:Y:S01]  /*3440*/  FFMA.FTZ R220, R15, UR41, -R8.reuse ;  /* 0x000000290fdc7c23 */ /* 0x100fe20008010808 */
[----:B------:R-:W-:Y:S01]  /*3450*/  FMNMX.FTZ R4, R34, R9, !PT ;  /* 0x0000000922047209 */ /* 0x000fe20007810000 */
[--C-:B------:R-:W-:Y:S01]  /*3460*/  FFMA.FTZ R216, R7, UR41, -R8.reuse ;  /* 0x0000002907d87c23 */ /* 0x100fe20008010808 */
[----:B------:R-:W-:-:S01]  /*3470*/  FFMA.FTZ R7, R29, UR41, -R8 ;  /* 0x000000291d077c23 */ /* 0x000fc20008010808 */
[--C-:B------:R-:W-:Y:S01]  /*3480*/  FFMA.FTZ R33, R33, UR41, -R8.reuse ;  /* 0x0000002921217c23 */ /* 0x100fe20008010808 */
[----:B------:R-:W-:Y:S01]  /*3490*/  FMNMX.FTZ R21, R35, R4, !PT ;  /* 0x0000000423157209 */ /* 0x000fe20007810000 */
[--C-:B------:R-:W-:Y:S01]  /*34a0*/  FFMA.FTZ R45, R45, UR41, -R8.reuse ;  /* 0x000000292d2d7c23 */ /* 0x100fe20008010808 */
[----:B------:R-:W-:Y:S01]  /*34b0*/  FSEL R83, R83, -INF , P2 ;  /* 0xff80000053537808 */ /* 0x000fe20001000000 */
[----:B------:R-:W-:Y:S01]  /*34c0*/  MUFU.EX2 R9, R33 ;  /* 0x0000002100097308 */ /* 0x000fe20000000800 */
        /* <DEDUP_REMOVED lines=10> */
[----:B------:R1:W-:Y:S01]  /*3570*/  MUFU.EX2 R11, R37 ;  /* 0x00000025000b7308 */ /* 0x0003e20000000800 */
[----:B------:R-:W-:-:S01]  /*3580*/  FFMA.FTZ R222, R52, UR41, -R8 ;  /* 0x0000002934de7c23 */ /* 0x000fc20008010808 */
[----:B------:R-:W-:Y:S01]  /*3590*/  FMNMX.FTZ R21, R43, R4, !PT ;  /* 0x000000042b157209 */ /* 0x000fe20007810000 */
[----:B------:R-:W-:-:S01]  /*35a0*/  FFMA.FTZ R14, R56, UR41, -R8 ;  /* 0x00000029380e7c23 */ /* 0x000fc20008010808 */
[--C-:B------:R-:W-:Y:S01]  /*35b0*/  FFMA.FTZ R224, R60, UR41, -R8.reuse ;  /* 0x000000293ce07c23 */ /* 0x100fe20008010808 */
[----:B------:R-:W-:-:S01]  /*35c0*/  FFMA.FTZ R20, R64, UR41, -R8 ;  /* 0x0000002940147c23 */ /* 0x000fc20008010808 */
[----:B------:R-:W-:Y:S01]  /*35d0*/  FMNMX.FTZ R4, R46, R21, !PT ;  /* 0x000000152e047209 */ /* 0x000fe20007810000 */
[----:B------:R-:W-:-:S01]  /*35e0*/  FFMA.FTZ R226, R68, UR41, -R8 ;  /* 0x0000002944e27c23 */ /* 0x000fc20008010808 */
[--C-:B------:R-:W-:Y:S01]  /*35f0*/  FFMA.FTZ R24, R72, UR41, -R8.reuse ;  /* 0x0000002948187c23 */ /* 0x100fe20008010808 */
[----:B-1----:R-:W-:-:S01]  /*3600*/  FFMA.FTZ R37, R69, UR41, -R8 ;  /* 0x0000002945257c23 */ /* 0x002fc20008010808 */
[----:B------:R-:W-:Y:S01]  /*3610*/  FMNMX.FTZ R13, R47, R4, !PT ;  /* 0x000000042f0d7209 */ /* 0x000fe20007810000 */
[----:B------:R-:W-:-:S01]  /*3620*/  FFMA.FTZ R73, R73, UR41, -R8 ;  /* 0x0000002949497c23 */ /* 0x000fc20008010808 */
[--C-:B------:R-:W-:Y:S01]  /*3630*/  FFMA.FTZ R228, R76, UR41, -R8.reuse ;  /* 0x000000294ce47c23 */ /* 0x100fe20008010808 */
[----:B------:R-:W-:-:S01]  /*3640*/  FFMA.FTZ R28, R81, UR41, -R8 ;  /* 0x00000029511c7c23 */ /* 0x000fc20008010808 */
[----:B------:R-:W-:Y:S01]  /*3650*/  FMNMX.FTZ R4, R50, R13, !PT ;  /* 0x0000000d32047209 */ /* 0x000fe20007810000 */
[----:B------:R-:W-:-:S01]  /*3660*/  FFMA.FTZ R26, R84, UR41, -R8 ;  /* 0x00000029541a7c23 */ /* 0x000fc20008010808 */
[----:B------:R1:W-:Y:S01]  /*3670*/  MUFU.EX2 R13, R41 ;  /* 0x00000029000d7308 */ /* 0x0003e20000000800 */
[----:B0-----:R-:W-:Y:S01]  /*3680*/  LOP3.LUT P2, RZ, R92, 0x7f, RZ, 0xc0, !PT ;  /* 0x0000007f5cff7812 */ /* 0x001fe2000784c0ff */
[--C-:B------:R-:W-:Y:S01]  /*3690*/  IMAD.MOV.U32 R56, RZ, RZ, R25.reuse ;  /* 0x000000ffff387224 */ /* 0x100fe200078e0019 */
[----:B------:R-:W-:Y:S01]  /*36a0*/  FMNMX.FTZ R21, R51, R4, !PT ;  /* 0x0000000433157209 */ /* 0x000fe20007810000 */
[----:B------:R-:W-:-:S02]  /*36b0*/  IMAD.MOV.U32 R60, RZ, RZ, R25 ;  /* 0x000000ffff3c7224 */ /* 0x000fc400078e0019 */
[----:B------:R-:W-:Y:S01]  /*36c0*/  IMAD.MOV.U32 R64, RZ, RZ, R25 ;  /* 0x000000ffff407224 */ /* 0x000fe200078e0019 */
[----:B------:R-:W-:Y:S01]  /*36d0*/  FMNMX.FTZ R4, R54, R21, !PT ;  /* 0x0000001536047209 */ /* 0x000fe20007810000 */
[----:B------:R-:W-:Y:S01]  /*36e0*/  MUFU.EX2 R216, R216 ;  /* 0x000000d800d87308 */ /* 0x000fe20000000800 */
[----:B-1----:R-:W-:-:S01]  /*36f0*/  FFMA.FTZ R41, R65, UR41, -R8 ;  /* 0x0000002941297c23 */ /* 0x002fc20008010808 */
[--C-:B------:R-:W-:Y:S01]  /*3700*/  IMAD.MOV.U32 R69, RZ, RZ, R25.reuse ;  /* 0x000000ffff457224 */ /* 0x100fe200078e0019 */
[----:B------:R-:W-:Y:S01]  /*3710*/  FMNMX.FTZ R15, R55, R4, !PT ;  /* 0x00000004370f7209 */ /* 0x000fe20007810000 */
[--C-:B------:R-:W-:Y:S02]  /*3720*/  IMAD.MOV.U32 R68, RZ, RZ, R25.reuse ;  /* 0x000000ffff447224 */ /* 0x100fe400078e0019 */
[--C-:B------:R-:W-:Y:S01]  /*3730*/  IMAD.MOV.U32 R72, RZ, RZ, R25.reuse ;  /* 0x000000ffff487224 */ /* 0x100fe200078e0019 */
[----:B------:R-:W-:Y:S01]  /*3740*/  FMNMX.FTZ R4, R58, R15, !PT ;  /* 0x0000000f3a047209 */ /* 0x000fe20007810000 */
[----:B------:R-:W-:Y:S01]  /*3750*/  MUFU.EX2 R7, R7 ;  /* 0x0000000700077308 */ /* 0x000fe20000000800 */
[----:B------:R-:W-:-:S02]  /*3760*/  IMAD.MOV.U32 R76, RZ, RZ, R25 ;  /* 0x000000ffff4c7224 */ /* 0x000fc400078e0019 */
[----:B------:R-:W-:Y:S01]  /*3770*/  FMNMX.FTZ R21, R59, R4, !PT ;  /* 0x000000043b157209 */ /* 0x000fe20007810000 */
[--C-:B------:R-:W-:Y:S02]  /*3780*/  IMAD.MOV.U32 R81, RZ, RZ, R25.reuse ;  /* 0x000000ffff517224 */ /* 0x100fe400078e0019 */
[--C-:B------:R-:W-:Y:S01]  /*3790*/  IMAD.MOV.U32 R84, RZ, RZ, R25.reuse ;  /* 0x000000ffff547224 */ /* 0x100fe200078e0019 */
[----:B------:R-:W-:Y:S01]  /*37a0*/  FMNMX.FTZ R4, R62, R21, !PT ;  /* 0x000000153e047209 */ /* 0x000fe20007810000 */
[----:B------:R-:W-:Y:S01]  /*37b0*/  MUFU.EX2 R15, R45 ;  /* 0x0000002d000f7308 */ /* 0x000fe20000000800 */
[----:B------:R-:W-:Y:S02]  /*37c0*/  IMAD.MOV.U32 R92, RZ, RZ, R25 ;  /* 0x000000ffff5c7224 */ /* 0x000fe400078e0019 */
[----:B------:R-:W-:-:S04]  /*37d0*/  FMNMX.FTZ R21, R63, R4, !PT ;  /* 0x000000043f157209 */ /* 0x000fc80007810000 */
[----:B------:R-:W-:Y:S01]  /*37e0*/  FMNMX.FTZ R4, R66, R21, !PT ;  /* 0x0000001542047209 */ /* 0x000fe20007810000 */
[----:B------:R-:W-:Y:S03]  /*37f0*/  MUFU.EX2 R6, R6 ;  /* 0x0000000600067308 */ /* 0x000fe60000000800 */
[----:B------:R-:W-:-:S04]  /*3800*/  FMNMX.FTZ R27, R67, R4, !PT ;  /* 0x00000004431b7209 */ /* 0x000fc80007810000 */
[----:B------:R-:W-:Y:S01]  /*3810*/  FMNMX.FTZ R4, R70, R27, !PT ;  /* 0x0000001b46047209 */ /* 0x000fe20007810000 */
[----:B------:R0:W-:Y:S03]  /*3820*/  MUFU.EX2 R21, R49 ;  /* 0x0000003100157308 */ /* 0x0001e60000000800 */
[----:B------:R-:W-:-:S04]  /*3830*/  FMNMX.FTZ R27, R71, R4, !PT ;  /* 0x00000004471b7209 */ /* 0x000fc80007810000 */
[----:B------:R-:W-:Y:S01]  /*3840*/  FMNMX.FTZ R4, R74, R27, !PT ;  /* 0x0000001b4a047209 */ /* 0x000fe20007810000 */
[----:B------:R-:W-:Y:S01]  /*3850*/  MUFU.EX2 R218, R218 ;  /* 0x000000da00da7308 */ /* 0x000fe20000000800 */
[----:B0-----:R-:W-:-:S01]  /*3860*/  FFMA.FTZ R49, R80, UR41, -R8 ;  /* 0x0000002950317c23 */ /* 0x001fc20008010808 */
[----:B------:R-:W-:Y:S01]  /*3870*/  IMAD.MOV.U32 R80, RZ, RZ, R25 ;  /* 0x000000ffff507224 */ /* 0x000fe200078e0019 */
        /* <DEDUP_REMOVED lines=10> */
[----:B------:R-:W-:Y:S03]  /*3920*/  MUFU.EX2 R29, R57 ;  /* 0x00000039001d7308 */ /* 0x000fe60000000800 */
[----:B------:R-:W-:-:S04]  /*3930*/  FMNMX.FTZ R33, R87, R4, !PT ;  /* 0x0000000457217209 */ /* 0x000fc80007810000 */
[----:B------:R-:W-:Y:S01]  /*3940*/  FMNMX.FTZ R4, R90, R33, !PT ;  /* 0x000000215a047209 */ /* 0x000fe20007810000 */
[----:B------:R-:W-:Y:S03]  /*3950*/  MUFU.EX2 R220, R220 ;  /* 0x000000dc00dc7308 */ /* 0x000fe60000000800 */
[----:B------:R-:W-:-:S05]  /*3960*/  FMNMX.FTZ R4, R91, R4, !PT ;  /* 0x000000045b047209 */ /* 0x000fca0007810000 */
[----:B------:R-:W0:Y:S01]  /*3970*/  SHFL.BFLY PT, R45, R4, 0x2, 0x1f ;  /* 0x0c401f00042d7f89 */ /* 0x000e2200000e0000 */
[----:B------:R1:W-:Y:S08]  /*3980*/  MUFU.EX2 R33, R61 ;  /* 0x0000003d00217308 */ /* 0x0003f00000000800 */
[----:B------:R-:W-:Y:S01]  /*3990*/  MUFU.EX2 R12, R12 ;  /* 0x0000000c000c7308 */ /* 0x000fe20000000800 */
[----:B-1----:R-:W-:-:S07]  /*39a0*/  IMAD.U32 R61, RZ, RZ, UR41 ;  /* 0x00000029ff3d7e24 */ /* 0x002fce000f8e00ff */
[----:B------:R-:W-:Y:S01]  /*39b0*/  MUFU.EX2 R222, R222 ;  /* 0x000000de00de7308 */ /* 0x000fe20000000800 */
[----:B0-----:R-:W-:-:S07]  /*39c0*/  FMNMX.FTZ R32, R4, R45, !PT ;  /* 0x0000002d04207209 */ /* 0x001fce0007810000 */
[----:B------:R-:W-:Y:S01]  /*39d0*/  MUFU.EX2 R14, R14 ;  /* 0x0000000e000e7308 */ /* 0x000fe20000000800 */
[----:B------:R-:W0:Y:S07]  /*39e0*/  SHFL.BFLY PT, R57, R32, 0x1, 0x1f ;  /* 0x0c201f0020397f89 */ /* 0x000e2e00000e0000 */
[----:B------:R-:W-:Y:S08]  /*39f0*/  MUFU.EX2 R224, R224 ;  /* 0x000000e000e07308 */ /* 0x000ff00000000800 */
[----:B------:R-:W-:Y:S08]  /*3a00*/  MUFU.EX2 R20, R20 ;  /* 0x0000001400147308 */ /* 0x000ff00000000800 */
[----:B------:R-:W-:Y:S01]  /*3a10*/  MUFU.EX2 R41, R41 ;  /* 0x0000002900297308 */ /* 0x000fe20000000800 */
[----:B0-----:R-:W-:Y:S01]  /*3a20*/  FMNMX.FTZ R4, R32, R57, !PT ;  /* 0x0000003920047209 */ /* 0x001fe20007810000 */
[--C-:B------:R-:W-:Y:S01]  /*3a30*/  FFMA.FTZ R57, R85, UR41, -R8.reuse ;  /* 0x0000002955397c23 */ /* 0x100fe20008010808 */
[----:B------:R-:W-:-:S01]  /*3a40*/  FFMA.FTZ R32, R88, UR41, -R8 ;  /* 0x0000002958207c23 */ /* 0x000fc20008010808 */
[----:B------:R-:W-:Y:S01]  /*3a50*/  IMAD.MOV.U32 R85, RZ, RZ, R25 ;  /* 0x000000ffff557224 */ /* 0x000fe200078e0019 */
[C---:B------:R-:W-:Y:S01]  /*3a60*/  FSETP.NEU.FTZ.AND P1, PT, R4.reuse, -INF , PT ;  /* 0xff8000000400780b */ /* 0x040fe20003f3d000 */
[----:B------:R-:W-:Y:S01]  /*3a70*/  FFMA.FTZ R36, R4, R61, -8 ;  /* 0xc100000004247423 */ /* 0x000fe2000001003d */
[----:B------:R-:W-:-:S01]  /*3a80*/  FFMA.FTZ R61, R89, UR41, -R8 ;  /* 0x00000029593d7c23 */ /* 0x000fc20008010808 */
[----:B------:R-:W-:Y:S01]  /*3a90*/  MUFU.EX2 R226, R226 ;  /* 0x000000e200e27308 */ /* 0x000fe20000000800 */
[----:B------:R-:W-:-:S02]  /*3aa0*/  IMAD.MOV.U32 R89, RZ, RZ, R25 ;  /* 0x000000ffff597224 */ /* 0x000fc400078e0019 */
[----:B------:R-:W-:Y:S01]  /*3ab0*/  FSEL R40, R36, RZ, P1 ;  /* 0x000000ff24287208 */ /* 0x000fe20000800000 */
[----:B------:R-:W-:Y:S01]  /*3ac0*/  IMAD.MOV.U32 R88, RZ, RZ, R25 ;  /* 0x000000ffff587224 */ /* 0x000fe200078e0019 */
[----:B------:R-:W-:-:S03]  /*3ad0*/  PLOP3.LUT P1, PT, PT, PT, UP0, 0x80, 0x0 ;  /* 0x000000000000781c */ /* 0x000fc60003f2f008 */
[--C-:B------:R-:W-:Y:S01]  /*3ae0*/  FFMA.FTZ R217, R30, UR41, -R40.reuse ;  /* 0x000000291ed97c23 */ /* 0x100fe20008010828 */
[----:B------:R-:W-:-:S01]  /*3af0*/  FFMA.FTZ R8, R31, UR41, -R40 ;  /* 0x000000291f087c23 */ /* 0x000fc20008010828 */
[--C-:B------:R-:W-:Y:S01]  /*3b00*/  FFMA.FTZ R34, R34, UR41, -R40.reuse ;  /* 0x0000002922227c23 */ /* 0x100fe20008010828 */
[----:B------:R-:W-:-:S01]  /*3b10*/  FFMA.FTZ R35, R35, UR41, -R40 ;  /* 0x0000002923237c23 */ /* 0x000fc20008010828 */
[--C-:B------:R-:W-:Y:S01]  /*3b20*/  FFMA.FTZ R219, R38, UR41, -R40.reuse ;  /* 0x0000002926db7c23 */ /* 0x100fe20008010828 */
[----:B------:R-:W-:-:S01]  /*3b30*/  FFMA.FTZ R30, R39, UR41, -R40 ;  /* 0x00000029271e7c23 */ /* 0x000fc20008010828 */
[----:B------:R-:W-:Y:S01]  /*3b40*/  MUFU.EX2 R217, R217 ;  /* 0x000000d900d97308 */ /* 0x000fe20000000800 */
[----:B------:R-:W-:-:S01]  /*3b50*/  FFMA.FTZ R42, R42, UR41, -R40 ;  /* 0x000000292a2a7c23 */ /* 0x000fc20008010828 */
[--C-:B------:R-:W-:Y:S01]  /*3b60*/  FFMA.FTZ R43, R43, UR41, -R40.reuse ;  /* 0x000000292b2b7c23 */ /* 0x100fe20008010828 */
[----:B------:R-:W-:-:S01]  /*3b70*/  FFMA.FTZ R221, R46, UR41, -R40 ;  /* 0x000000292edd7c23 */ /* 0x000fc20008010828 */
[--C-:B------:R-:W-:Y:S01]  /*3b80*/  FFMA.FTZ R50, R50, UR41, -R40.reuse ;  /* 0x0000002932327c23 */ /* 0x100fe20008010828 */
[----:B------:R-:W-:-:S01]  /*3b90*/  FFMA.FTZ R51, R51, UR41, -R40 ;  /* 0x0000002933337c23 */ /* 0x000fc20008010828 */
[--C-:B------:R-:W-:Y:S01]  /*3ba0*/  FFMA.FTZ R31, R54, UR41, -R40.reuse ;  /* 0x00000029361f7c23 */ /* 0x100fe20008010828 */
[----:B------:R-:W-:-:S01]  /*3bb0*/  FFMA.FTZ R36, R55, UR41, -R40 ;  /* 0x0000002937247c23 */ /* 0x000fc20008010828 */
[----:B------:R-:W0:Y:S01]  /*3bc0*/  MUFU.EX2 R8, R8 ;  /* 0x0000000800087308 */ /* 0x000e220000000800 */
[----:B------:R-:W-:-:S01]  /*3bd0*/  FFMA.FTZ R58, R58, UR41, -R40 ;  /* 0x000000293a3a7c23 */ /* 0x000fc20008010828 */
[--C-:B------:R-:W-:Y:S01]  /*3be0*/  FFMA.FTZ R59, R59, UR41, -R40.reuse ;  /* 0x000000293b3b7c23 */ /* 0x100fe20008010828 */
[----:B------:R-:W-:-:S01]  /*3bf0*/  FFMA.FTZ R225, R62, UR41, -R40 ;  /* 0x000000293ee17c23 */ /* 0x000fc20008010828 */
[--C-:B------:R-:W-:Y:S01]  /*3c00*/  FFMA.FTZ R38, R63, UR41, -R40.reuse ;  /* 0x000000293f267c23 */ /* 0x100fe20008010828 */
[----:B------:R-:W-:-:S01]  /*3c10*/  FFMA.FTZ R66, R66, UR41, -R40 ;  /* 0x0000002942427c23 */ /* 0x000fc20008010828 */
[--C-:B------:R-:W-:Y:S01]  /*3c20*/  FFMA.FTZ R67, R67, UR41, -R40.reuse ;  /* 0x0000002943437c23 */ /* 0x100fe20008010828 */
[----:B------:R-:W-:-:S01]  /*3c30*/  FFMA.FTZ R70, R70, UR41, -R40 ;  /* 0x0000002946467c23 */ /* 0x000fc20008010828 */
[----:B------:R1:W2:Y:S01]  /*3c40*/  MUFU.EX2 R44, R34 ;  /* 0x00000022002c7308 */ /* 0x0002a20000000800 */
[----:B------:R-:W-:-:S01]  /*3c50*/  FFMA.FTZ R71, R71, UR41, -R40 ;  /* 0x0000002947477c23 */ /* 0x000fc20008010828 */
[--C-:B------:R-:W-:Y:S01]  /*3c60*/  FFMA.FTZ R74, R74, UR41, -R40.reuse ;  /* 0x000000294a4a7c23 */ /* 0x100fe20008010828 */
[----:B------:R-:W-:-:S01]  /*3c70*/  FFMA.FTZ R75, R75, UR41, -R40 ;  /* 0x000000294b4b7c23 */ /* 0x000fc20008010828 */
[--C-:B------:R-:W-:Y:S01]  /*3c80*/  FFMA.FTZ R78, R78, UR41, -R40.reuse ;  /* 0x000000294e4e7c23 */ /* 0x100fe20008010828 */
[----:B------:R-:W-:-:S01]  /*3c90*/  FFMA.FTZ R79, R79, UR41, -R40 ;  /* 0x000000294f4f7c23 */ /* 0x000fc20008010828 */
[--C-:B------:R-:W-:Y:S01]  /*3ca0*/  FFMA.FTZ R82, R82, UR41, -R40.reuse ;  /* 0x0000002952527c23 */ /* 0x100fe20008010828 */
[----:B------:R-:W-:-:S01]  /*3cb0*/  FFMA.FTZ R83, R83, UR41, -R40 ;  /* 0x0000002953537c23 */ /* 0x000fc20008010828 */
[----:B------:R3:W4:Y:S01]  /*3cc0*/  MUFU.EX2 R65, R35 ;  /* 0x0000002300417308 */ /* 0x0007220000000800 */
[----:B0-----:R-:W-:-:S01]  /*3cd0*/  FADD.FTZ R39, R217, R8 ;  /* 0x00000008d9277221 */ /* 0x001fc20000010000 */
[--C-:B-1----:R-:W-:Y:S01]  /*3ce0*/  FFMA.FTZ R34, R47, UR41, -R40.reuse ;  /* 0x000000292f227c23 */ /* 0x102fe20008010828 */
[----:B------:R-:W-:-:S01]  /*3cf0*/  FFMA.FTZ R86, R86, UR41, -R40 ;  /* 0x0000002956567c23 */ /* 0x000fc20008010828 */
[--C-:B------:R-:W-:Y:S01]  /*3d00*/  FFMA.FTZ R87, R87, UR41, -R40.reuse ;  /* 0x0000002957577c23 */ /* 0x100fe20008010828 */
[----:B------:R-:W-:-:S01]  /*3d10*/  FFMA.FTZ R90, R90, UR41, -R40 ;  /* 0x000000295a5a7c23 */ /* 0x000fc20008010828 */
[----:B------:R-:W-:Y:S01]  /*3d20*/  FFMA.FTZ R40, R91, UR41, -R40 ;  /* 0x000000295b287c23 */ /* 0x000fe20008010828 */
[----:B------:R-:W-:Y:S01]  /*3d30*/  IMAD.MOV.U32 R55, RZ, RZ, R25 ;  /* 0x000000ffff377224 */ /* 0x000fe200078e0019 */
[----:B------:R-:W0:Y:S01]  /*3d40*/  MUFU.EX2 R219, R219 ;  /* 0x000000db00db7308 */ /* 0x000e220000000800 */
[----:B---3--:R-:W-:-:S01]  /*3d50*/  FADD.FTZ R35, R216, R7 ;  /* 0x00000007d8237221 */ /* 0x008fc20000010000 */
[----:B--2---:R-:W-:Y:S01]  /*3d60*/  FADD.FTZ R48, R44, R39 ;  /* 0x000000272c307221 */ /* 0x004fe20000010000 */
[----:B------:R-:W-:-:S02]  /*3d70*/  IMAD.MOV.U32 R54, RZ, RZ, R25 ;  /* 0x000000ffff367224 */ /* 0x000fc400078e0019 */
[----:B------:R-:W-:Y:S01]  /*3d80*/  FADD.FTZ R46, R6, R35 ;  /* 0x00000023062e7221 */ /* 0x000fe20000010000 */
[----:B------:R-:W-:Y:S02]  /*3d90*/  @!P2 VIADD R35, R5, 0x38840 ;  /* 0x000388400523a836 */ /* 0x000fe40000000000 */
[----:B------:R-:W1:Y:S01]  /*3da0*/  MUFU.EX2 R30, R30 ;  /* 0x0000001e001e7308 */ /* 0x000e620000000800 */
[----:B------:R-:W-:-:S01]  /*3db0*/  FADD.FTZ R39, R9, R46 ;  /* 0x0000002e09277221 */ /* 0x000fc20000010000 */
[----:B----4-:R-:W-:Y:S01]  /*3dc0*/  FADD.FTZ R48, R65, R48 ;  /* 0x0000003041307221 */ /* 0x010fe20000010000 */
[----:B------:R-:W-:Y:S01]  /*3dd0*/  @!P2 PRMT R35, RZ, 0x654, R35 ;  /* 0x00000654ff23a816 */ /* 0x000fe20000000023 */
[----:B------:R-:W-:Y:S02]  /*3de0*/  IMAD.MOV.U32 R63, RZ, RZ, R25 ;  /* 0x000000ffff3f7224 */ /* 0x000fe400078e0019 */
[----:B------:R-:W-:-:S01]  /*3df0*/  FADD.FTZ R46, R218, R39 ;  /* 0x00000027da2e7221 */ /* 0x000fc20000010000 */
[----:B------:R-:W-:Y:S01]  /*3e00*/  F2FP.SATFINITE.E4M3.F32.PACK_AB_MERGE_C R44, R65, R44, RZ ;  /* 0x0000002c412c723e */ /* 0x000fe200048070ff */
[----:B------:R2:W-:Y:S01]  /*3e10*/  @!P2 SYNCS.ARRIVE.TRANS64.RED.A1T0 RZ, [R35+URZ], RZ ;  /* 0x000000ff23ffa9a7 */ /* 0x0005e2000810043f */
[----:B------:R-:W3:Y:S01]  /*3e20*/  MUFU.EX2 R42, R42 ;  /* 0x0000002a002a7308 */ /* 0x000ee20000000800 */
[----:B0-----:R-:W-:-:S01]  /*3e30*/  FADD.FTZ R39, R219, R48 ;  /* 0x00000030db277221 */ /* 0x001fc20000010000 */
[----:B------:R-:W-:Y:S01]  /*3e40*/  FADD.FTZ R47, R11, R46 ;  /* 0x0000002e0b2f7221 */ /* 0x000fe20000010000 */
[----:B------:R-:W-:Y:S01]  /*3e50*/  F2FP.SATFINITE.E4M3.F32.PACK_AB_MERGE_C R217, R8, R217, R44 ;  /* 0x000000d908d9723e */ /* 0x000fe2000480702c */
[----:B------:R-:W-:-:S02]  /*3e60*/  IMAD.MOV.U32 R44, RZ, RZ, R25 ;  /* 0x000000ffff2c7224 */ /* 0x000fc400078e0019 */
[----:B------:R-:W-:-:S01]  /*3e70*/  FADD.FTZ R48, R10, R47 ;  /* 0x0000002f0a307221 */ /* 0x000fc20000010000 */
[----:B------:R-:W-:Y:S01]  /*3e80*/  F2FP.SATFINITE.E4M3.F32.PACK_AB_MERGE_C R47, R13, R10, RZ ;  /* 0x0000000a0d2f723e */ /* 0x000fe200048070ff */
[----:B------:R-:W0:Y:S01]  /*3e90*/  MUFU.EX2 R43, R43 ;  /* 0x0000002b002b7308 */ /* 0x000e220000000800 */
[----:B-1----:R-:W-:-:S01]  /*3ea0*/  FADD.FTZ R39, R30, R39 ;  /* 0x000000271e277221 */ /* 0x002fc20000010000 */
[----:B--2---:R-:W-:Y:S01]  /*3eb0*/  FADD.FTZ R35, R13, R48 ;  /* 0x000000300d237221 */ /* 0x004fe20000010000 */
[----:B------:R-:W-:Y:S01]  /*3ec0*/  F2FP.SATFINITE.E4M3.F32.PACK_AB_MERGE_C R218, R11, R218, R47 ;  /* 0x000000da0bda723e */ /* 0x000fe2000480702f */
[----:B------:R-:W-:Y:S02]  /*3ed0*/  IMAD.MOV.U32 R47, RZ, RZ, R25 ;  /* 0x000000ffff2f7224 */ /* 0x000fe400078e0019 */
[----:B------:R-:W-:-:S01]  /*3ee0*/  FADD.FTZ R48, R220, R35 ;  /* 0x00000023dc307221 */ /* 0x000fc20000010000 */
[----:B------:R-:W-:Y:S01]  /*3ef0*/  IMAD.MOV.U32 R62, RZ, RZ, R25 ;  /* 0x000000ffff3e7224 */ /* 0x000fe200078e0019 */
[----:B------:R-:W1:Y:S01]  /*3f00*/  MUFU.EX2 R221, R221 ;  /* 0x000000dd00dd7308 */ /* 0x000e620000000800 */
[----:B---3--:R-:W-:-:S01]  /*3f10*/  FADD.FTZ R52, R42, R39 ;  /* 0x000000272a347221 */ /* 0x008fc20000010000 */
[----:B------:R-:W-:Y:S01]  /*3f20*/  FADD.FTZ R39, R15, R48 ;  /* 0x000000300f277221 */ /* 0x000fe20000010000 */
[----:B------:R-:W-:-:S02]  /*3f30*/  IMAD.MOV.U32 R65, RZ, RZ, R25 ;  /* 0x000000ffff417224 */ /* 0x000fc400078e0019 */
[----:B------:R-:W-:Y:S02]  /*3f40*/  IMAD.MOV.U32 R91, RZ, RZ, R25 ;  /* 0x000000ffff5b7224 */ /* 0x000fe400078e0019 */
[----:B------:R-:W-:-:S01]  /*3f50*/  FADD.FTZ R48, R12, R39 ;  /* 0x000000270c307221 */ /* 0x000fc20000010000 */
[----:B------:R-:W-:Y:S01]  /*3f60*/  F2FP.SATFINITE.E4M3.F32.PACK_AB_MERGE_C R39, R9, R6, RZ ;  /* 0x000000060927723e */ /* 0x000fe200048070ff */
[----:B------:R-:W2:Y:S01]  /*3f70*/  MUFU.EX2 R34, R34 ;  /* 0x0000002200227308 */ /* 0x000ea20000000800 */
[----:B0-----:R-:W-:-:S01]  /*3f80*/  FADD.FTZ R52, R43, R52 ;  /* 0x000000342b347221 */ /* 0x001fc20000010000 */
[----:B------:R-:W-:Y:S01]  /*3f90*/  F2FP.SATFINITE.E4M3.F32.PACK_AB_MERGE_C R42, R43, R42, RZ ;  /* 0x0000002a2b2a723e */ /* 0x000fe200048070ff */
[----:B------:R-:W-:Y:S01]  /*3fa0*/  IMAD.MOV.U32 R43, RZ, RZ, R25 ;  /* 0x000000ffff2b7224 */ /* 0x000fe200078e0019 */
[----:B------:R-:W-:Y:S01]  /*3fb0*/  F2FP.SATFINITE.E4M3.F32.PACK_AB_MERGE_C R216, R7, R216, R39 ;  /* 0x000000d807d8723e */ /* 0x000fe20004807027 */
[----:B------:R-:W-:Y:S01]  /*3fc0*/  IMAD.MOV.U32 R39, RZ, RZ, R25 ;  /* 0x000000ffff277224 */ /* 0x000fe200078e0019 */
[----:B------:R-:W-:-:S02]  /*3fd0*/  F2FP.SATFINITE.E4M3.F32.PACK_AB_MERGE_C R12, R21, R12, RZ ;  /* 0x0000000c150c723e */ /* 0x000fc400048070ff */
[----:B------:R-:W0:Y:S01]  /*3fe0*/  MUFU.EX2 R50, R50 ;  /* 0x0000003200327308 */ /* 0x000e220000000800 */
[----:B-1----:R-:W-:-:S01]  /*3ff0*/  FADD.FTZ R35, R221, R52 ;  /* 0x00000034dd237221 */ /* 0x002fc20000010000 */
[----:B------:R-:W-:Y:S01]  /*4000*/  F2FP.SATFINITE.E4M3.F32.PACK_AB_MERGE_C R219, R30, R219, R42 ;  /* 0x000000db1edb723e */ /* 0x000fe2000480702a */
[--C-:B------:R-:W-:Y:S01]  /*4010*/  IMAD.MOV.U32 R30, RZ, RZ, R25.reuse ;  /* 0x000000ffff1e7224 */ /* 0x100fe200078e0019 */
[----:B------:R-:W-:Y:S01]  /*4020*/  F2FP.SATFINITE.E4M3.F32.PACK_AB_MERGE_C R220, R15, R220, R12 ;  /* 0x000000dc0fdc723e */ /* 0x000fe2000480700c */
[----:B------:R-:W-:-:S03]  /*4030*/  IMAD.MOV.U32 R42, RZ, RZ, R25 ;  /* 0x000000ffff2a7224 */ /* 0x000fc600078e0019 */
[----:B------:R-:W1:Y:S01]  /*4040*/  MUFU.EX2 R51, R51 ;  /* 0x0000003300337308 */ /* 0x000e620000000800 */
[----:B--2---:R-:W-:-:S07]  /*4050*/  FADD.FTZ R35, R34, R35 ;  /* 0x0000002322237221 */ /* 0x004fce0000010000 */
[----:B------:R-:W2:Y:S01]  /*4060*/  MUFU.EX2 R31, R31 ;  /* 0x0000001f001f7308 */ /* 0x000ea20000000800 */
[----:B0-----:R-:W-:-:S01]  /*4070*/  FADD.FTZ R52, R50, R35 ;  /* 0x0000002332347221 */ /* 0x001fc20000010000 */
[----:B------:R-:W-:-:S04]  /*4080*/  FADD.FTZ R35, R21, R48 ;  /* 0x0000003015237221 */ /* 0x000fc80000010000 */
[----:B------:R-:W-:Y:S02]  /*4090*/  FADD.FTZ R48, R222, R35 ;  /* 0x00000023de307221 */ /* 0x000fe40000010000 */
[----:B------:R-:W0:Y:S01]  /*40a0*/  MUFU.EX2 R36, R36 ;  /* 0x0000002400247308 */ /* 0x000e220000000800 */
[----:B-1----:R-:W-:-:S01]  /*40b0*/  FADD.FTZ R52, R51, R52 ;  /* 0x0000003433347221 */ /* 0x002fc20000010000 */
[----:B------:R-:W-:Y:S01]  /*40c0*/  FADD.FTZ R9, R27, R48 ;  /* 0x000000301b097221 */ /* 0x000fe20000010000 */
[----:B------:R-:W-:Y:S01]  /*40d0*/  F2FP.SATFINITE.E4M3.F32.PACK_AB_MERGE_C R50, R51, R50, RZ ;  /* 0x000000323332723e */ /* 0x000fe200048070ff */
[----:B------:R-:W-:Y:S02]  /*40e0*/  IMAD.MOV.U32 R48, RZ, RZ, R25 ;  /* 0x000000ffff307224 */ /* 0x000fe400078e0019 */
[----:B------:R-:W-:-:S01]  /*40f0*/  FADD.FTZ R6, R14, R9 ;  /* 0x000000090e067221 */ /* 0x000fc20000010000 */
[----:B------:R-:W-:Y:S01]  /*4100*/  F2FP.SATFINITE.E4M3.F32.PACK_AB_MERGE_C R14, R29, R14, RZ ;  /* 0x0000000e1d0e723e */ /* 0x000fe200048070ff */
[----:B------:R-:W1:Y:S01]  /*4110*/  MUFU.EX2 R58, R58 ;  /* 0x0000003a003a7308 */ /* 0x000e620000000800 */
[----:B--2---:R-:W-:-:S01]  /*4120*/  FADD.FTZ R35, R31, R52 ;  /* 0x000000341f237221 */ /* 0x004fc20000010000 */
[----:B------:R-:W-:Y:S01]  /*4130*/  FADD.FTZ R29, R29, R6 ;  /* 0x000000061d1d7221 */ /* 0x000fe20000010000 */
[----:B------:R-:W-:Y:S01]  /*4140*/  F2FP.SATFINITE.E4M3.F32.PACK_AB_MERGE_C R222, R27, R222, R14 ;  /* 0x000000de1bde723e */ /* 0x000fe2000480700e */
[----:B------:R-:W-:Y:S01]  /*4150*/  IMAD.MOV.U32 R27, RZ, RZ, R25 ;  /* 0x000000ffff1b7224 */ /* 0x000fe200078e0019 */
[----:B------:R-:W-:Y:S01]  /*4160*/  F2FP.SATFINITE.E4M3.F32.PACK_AB_MERGE_C R221, R34, R221, R50 ;  /* 0x000000dd22dd723e */ /* 0x000fe20004807032 */
[----:B------:R-:W-:Y:S01]  /*4170*/  FADD.FTZ R6, R224, R29 ;  /* 0x0000001de0067221 */ /* 0x000fe20000010000 */
[----:B------:R-:W-:Y:S01]  /*4180*/  IMAD.MOV.U32 R29, RZ, RZ, R25 ;  /* 0x000000ffff1d7224 */ /* 0x000fe200078e0019 */
[----:B------:R-:W2:Y:S01]  /*4190*/  MUFU.EX2 R59, R59 ;  /* 0x0000003b003b7308 */ /* 0x000ea20000000800 */
[----:B0-----:R-:W-:-:S01]  /*41a0*/  FADD.FTZ R35, R36, R35 ;  /* 0x0000002324237221 */ /* 0x001fc20000010000 */
[----:B------:R-:W-:Y:S01]  /*41b0*/  FADD.FTZ R13, R33, R6 ;  /* 0x00000006210d7221 */ /* 0x000fe20000010000 */
[----:B------:R-:W-:-:S02]  /*41c0*/  IMAD.MOV.U32 R34, RZ, RZ, R25 ;  /* 0x000000ffff227224 */ /* 0x000fc400078e0019 */
[----:B------:R-:W-:Y:S02]  /*41d0*/  IMAD.MOV.U32 R51, RZ, RZ, R25 ;  /* 0x000000ffff337224 */ /* 0x000fe400078e0019 */
[----:B------:R-:W-:-:S01]  /*41e0*/  FADD.FTZ R6, R20, R13 ;  /* 0x0000000d14067221 */ /* 0x000fc20000010000 */
[----:B------:R-:W-:Y:S01]  /*41f0*/  F2FP.SATFINITE.E4M3.F32.PACK_AB_MERGE_C R20, R41, R20, RZ ;  /* 0x000000142914723e */ /* 0x000fe200048070ff */
[----:B------:R-:W0:Y:S01]  /*4200*/  MUFU.EX2 R225, R225 ;  /* 0x000000e100e17308 */ /* 0x000e220000000800 */
[----:B-1----:R-:W-:-:S01]  /*4210*/  FADD.FTZ R10, R58, R35 ;  /* 0x000000233a0a7221 */ /* 0x002fc20000010000 */
[----:B------:R-:W-:Y:S01]  /*4220*/  FADD.FTZ R41, R41, R6 ;  /* 0x0000000629297221 */ /* 0x000fe20000010000 */
[----:B------:R-:W-:Y:S01]  /*4230*/  F2FP.SATFINITE.E4M3.F32.PACK_AB_MERGE_C R224, R33, R224, R20 ;  /* 0x000000e021e0723e */ /* 0x000fe20004807014 */
[----:B------:R-:W-:Y:S02]  /*4240*/  IMAD.MOV.U32 R33, RZ, RZ, R25 ;  /* 0x000000ffff217224 */ /* 0x000fe400078e0019 */
[----:B------:R-:W-:-:S01]  /*4250*/  FADD.FTZ R6, R226, R41 ;  /* 0x00000029e2067221 */ /* 0x000fc20000010000 */
[----:B------:R-:W-:Y:S01]  /*4260*/  IMAD.MOV.U32 R35, RZ, RZ, R25 ;  /* 0x000000ffff237224 */ /* 0x000fe200078e0019 */
[----:B------:R-:W1:Y:S01]  /*4270*/  MUFU.EX2 R38, R38 ;  /* 0x0000002600267308 */ /* 0x000e620000000800 */
[----:B--2---:R-:W-:-:S01]  /*4280*/  FADD.FTZ R10, R59, R10 ;  /* 0x0000000a3b0a7221 */ /* 0x004fc20000010000 */
[----:B------:R-:W-:Y:S01]  /*4290*/  F2FP.SATFINITE.E4M3.F32.PACK_AB_MERGE_C R223, R59, R58, RZ ;  /* 0x0000003a3bdf723e */ /* 0x000fe200048070ff */
[----:B------:R-:W-:-:S02]  /*42a0*/  IMAD.MOV.U32 R41, RZ, RZ, R25 ;  /* 0x000000ffff297224 */ /* 0x000fc400078e0019 */
[----:B------:R-:W-:Y:S01]  /*42b0*/  IMAD.MOV.U32 R50, RZ, RZ, R25 ;  /* 0x000000ffff327224 */ /* 0x000fe200078e0019 */
[----:B------:R-:W-:Y:S01]  /*42c0*/  F2FP.SATFINITE.E4M3.F32.PACK_AB_MERGE_C R223, R36, R31, R223 ;  /* 0x0000001f24df723e */ /* 0x000fe200048070df */
[----:B------:R-:W-:Y:S01]  /*42d0*/  IMAD.MOV.U32 R31, RZ, RZ, R25 ;  /* 0x000000ffff1f7224 */ /* 0x000fe200078e0019 */
[----:B------:R-:W2:Y:S01]  /*42e0*/  MUFU.EX2 R66, R66 ;  /* 0x0000004200427308 */ /* 0x000ea20000000800 */
[----:B0-----:R-:W-:-:S01]  /*42f0*/  FADD.FTZ R9, R225, R10 ;  /* 0x0000000ae1097221 */ /* 0x001fc20000010000 */
[--C-:B------:R-:W-:Y:S02]  /*4300*/  IMAD.MOV.U32 R36, RZ, RZ, R25.reuse ;  /* 0x000000ffff247224 */ /* 0x100fe400078e0019 */
[--C-:B------:R-:W-:Y:S02]  /*4310*/  IMAD.MOV.U32 R52, RZ, RZ, R25.reuse ;  /* 0x000000ffff347224 */ /* 0x100fe400078e0019 */
[----:B------:R-:W-:Y:S02]  /*4320*/  IMAD.MOV.U32 R59, RZ, RZ, R25 ;  /* 0x000000ffff3b7224 */ /* 0x000fe400078e0019 */
[----:B------:R-:W0:Y:S01]  /*4330*/  MUFU.EX2 R67, R67 ;  /* 0x0000004300437308 */ /* 0x000e220000000800 */
[----:B-1----:R-:W-:-:S01]  /*4340*/  FADD.FTZ R9, R38, R9 ;  /* 0x0000000926097221 */ /* 0x002fc20000010000 */
[----:B------:R-:W-:-:S06]  /*4350*/  IMAD.MOV.U32 R58, RZ, RZ, R25 ;  /* 0x000000ffff3a7224 */ /* 0x000fcc00078e0019 */
[----:B------:R1:W3:Y:S01]  /*4360*/  MUFU.EX2 R5, R70 ;  /* 0x0000004600057308 */ /* 0x0002e20000000800 */
[----:B--2---:R-:W-:-:S07]  /*4370*/  FADD.FTZ R10, R66, R9 ;  /* 0x00000009420a7221 */ /* 0x004fce0000010000 */
[----:B------:R-:W2:Y:S01]  /*4380*/  MUFU.EX2 R37, R37 ;  /* 0x0000002500257308 */ /* 0x000ea20000000800 */
[----:B0-----:R-:W-:-:S01]  /*4390*/  FADD.FTZ R10, R67, R10 ;  /* 0x0000000a430a7221 */ /* 0x001fc20000010000 */
[----:B------:R-:W-:Y:S01]  /*43a0*/  F2FP.SATFINITE.E4M3.F32.PACK_AB_MERGE_C R66, R67, R66, RZ ;  /* 0x000000424342723e */ /* 0x000fe200048070ff */
[--C-:B------:R-:W-:Y:S02]  /*43b0*/  IMAD.MOV.U32 R67, RZ, RZ, R25.reuse ;  /* 0x000000ffff437224 */ /* 0x100fe400078e0019 */
[--C-:B-1----:R-:W-:Y:S01]  /*43c0*/  IMAD.MOV.U32 R70, RZ, RZ, R25.reuse ;  /* 0x000000ffff467224 */ /* 0x102fe200078e0019 */
[----:B------:R-:W-:Y:S01]  /*43d0*/  F2FP.SATFINITE.E4M3.F32.PACK_AB_MERGE_C R225, R38, R225, R66 ;  /* 0x000000e126e1723e */ /* 0x000fe20004807042 */
[----:B------:R-:W-:Y:S01]  /*43e0*/  IMAD.MOV.U32 R38, RZ, RZ, R25 ;  /* 0x000000ffff267224 */ /* 0x000fe200078e0019 */
[----:B------:R0:W1:Y:S01]  /*43f0*/  MUFU.EX2 R46, R71 ;  /* 0x00000047002e7308 */ /* 0x0000620000000800 */
[----:B---3--:R-:W-:-:S01]  /*4400*/  FADD.FTZ R7, R5, R10 ;  /* 0x0000000a05077221 */ /* 0x008fc20000010000 */
[----:B------:R-:W-:-:S06]  /*4410*/  IMAD.MOV.U32 R66, RZ, RZ, R25 ;  /* 0x000000ffff427224 */ /* 0x000fcc00078e0019 */
[----:B------:R-:W3:Y:S01]  /*4420*/  MUFU.EX2 R24, R24 ;  /* 0x0000001800187308 */ /* 0x000ee20000000800 */
[----:B--2---:R-:W-:-:S01]  /*4430*/  FADD.FTZ R9, R37, R6 ;  /* 0x0000000625097221 */ /* 0x004fc20000010000 */
[----:B0-----:R-:W-:-:S06]  /*4440*/  IMAD.MOV.U32 R71, RZ, RZ, R25 ;  /* 0x000000ffff477224 */ /* 0x001fcc00078e0019 */
[----:B------:R-:W0:Y:S01]  /*4450*/  MUFU.EX2 R74, R74 ;  /* 0x0000004a004a7308 */ /* 0x000e220000000800 */
[----:B-1----:R-:W-:-:S07]  /*4460*/  FADD.FTZ R7, R46, R7 ;  /* 0x000000072e077221 */ /* 0x002fce0000010000 */
[----:B------:R1:W2:Y:S01]  /*4470*/  MUFU.EX2 R45, R73 ;  /* 0x00000049002d7308 */ /* 0x0002a20000000800 */
[----:B---3--:R-:W-:-:S07]  /*4480*/  FADD.FTZ R6, R24, R9 ;  /* 0x0000000918067221 */ /* 0x008fce0000010000 */
[----:B------:R-:W3:Y:S01]  /*4490*/  MUFU.EX2 R75, R75 ;  /* 0x0000004b004b7308 */ /* 0x000ee20000000800 */
[----:B0-----:R-:W-:-:S01]  /*44a0*/  FADD.FTZ R10, R74, R7 ;  /* 0x000000074a0a7221 */ /* 0x001fc20000010000 */
[----:B-1----:R-:W-:-:S06]  /*44b0*/  IMAD.MOV.U32 R73, RZ, RZ, R25 ;  /* 0x000000ffff497224 */ /* 0x002fcc00078e0019 */
[----:B------:R-:W0:Y:S01]  /*44c0*/  MUFU.EX2 R228, R228 ;  /* 0x000000e400e47308 */ /* 0x000e220000000800 */
[C---:B--2---:R-:W-:Y:S01]  /*44d0*/  F2FP.SATFINITE.E4M3.F32.PACK_AB_MERGE_C R24, R45.reuse, R24, RZ ;  /* 0x000000182d18723e */ /* 0x044fe200048070ff */
[----:B------:R-:W-:-:S03]  /*44e0*/  FADD.FTZ R45, R45, R6 ;  /* 0x000000062d2d7221 */ /* 0x000fc60000010000 */
[----:B------:R-:W-:Y:S01]  /*44f0*/  F2FP.SATFINITE.E4M3.F32.PACK_AB_MERGE_C R226, R37, R226, R24 ;  /* 0x000000e225e2723e */ /* 0x000fe20004807018 */
[--C-:B------:R-:W-:Y:S02]  /*4500*/  IMAD.MOV.U32 R24, RZ, RZ, R25.reuse ;  /* 0x000000ffff187224 */ /* 0x100fe400078e0019 */
[----:B------:R-:W-:Y:S01]  /*4510*/  MUFU.EX2 R49, R49 ;  /* 0x0000003100317308 */ /* 0x000fe20000000800 */
[C---:B---3--:R-:W-:Y:S01]  /*4520*/  F2FP.SATFINITE.E4M3.F32.PACK_AB_MERGE_C R227, R75.reuse, R74, RZ ;  /* 0x0000004a4be3723e */ /* 0x048fe200048070ff */
[----:B------:R-:W-:Y:S01]  /*4530*/  FADD.FTZ R75, R75, R10 ;  /* 0x0000000a4b4b7221 */ /* 0x000fe20000010000 */
[----:B------:R-:W-:Y:S02]  /*4540*/  IMAD.MOV.U32 R37, RZ, RZ, R25 ;  /* 0x000000ffff257224 */ /* 0x000fe400078e0019 */
[----:B------:R-:W-:Y:S01]  /*4550*/  F2FP.SATFINITE.E4M3.F32.PACK_AB_MERGE_C R227, R46, R5, R227 ;  /* 0x000000052ee3723e */ /* 0x000fe200048070e3 */
[----:B------:R-:W-:Y:S02]  /*4560*/  IMAD.MOV.U32 R46, RZ, RZ, R25 ;  /* 0x000000ffff2e7224 */ /* 0x000fe400078e0019 */
[----:B------:R-:W1:Y:S01]  /*4570*/  MUFU.EX2 R28, R28 ;  /* 0x0000001c001c7308 */ /* 0x000e620000000800 */
[----:B0-----:R-:W-:-:S01]  /*4580*/  FADD.FTZ R6, R228, R45 ;  /* 0x0000002de4067221 */ /* 0x001fc20000010000 */
[----:B------:R-:W-:-:S02]  /*4590*/  IMAD.MOV.U32 R45, RZ, RZ, R25 ;  /* 0x000000ffff2d7224 */ /* 0x000fc400078e0019 */
[----:B------:R-:W-:-:S04]  /*45a0*/  IMAD.MOV.U32 R74, RZ, RZ, R25 ;  /* 0x000000ffff4a7224 */ /* 0x000fc800078e0019 */
[----:B------:R-:W0:Y:S08]  /*45b0*/  MUFU.EX2 R78, R78 ;  /* 0x0000004e004e7308 */ /* 0x000e300000000800 */
[----:B------:R-:W2:Y:S01]  /*45c0*/  MUFU.EX2 R53, R53 ;  /* 0x0000003500357308 */ /* 0x000ea20000000800 */
[----:B-1----:R-:W-:-:S07]  /*45d0*/  F2FP.SATFINITE.E4M3.F32.PACK_AB_MERGE_C R7, R28, R49, RZ ;  /* 0x000000311c07723e */ /* 0x002fce00048070ff */
[----:B------:R-:W1:Y:S01]  /*45e0*/  MUFU.EX2 R79, R79 ;  /* 0x0000004f004f7308 */ /* 0x000e620000000800 */
[----:B0-----:R-:W-:-:S01]  /*45f0*/  FADD.FTZ R10, R78, R75 ;  /* 0x0000004b4e0a7221 */ /* 0x001fc20000010000 */
[----:B------:R-:W-:-:S06]  /*4600*/  IMAD.MOV.U32 R75, RZ, RZ, R25 ;  /* 0x000000ffff4b7224 */ /* 0x000fcc00078e0019 */
[----:B------:R-:W0:Y:S01]  /*4610*/  MUFU.EX2 R82, R82 ;  /* 0x0000005200527308 */ /* 0x000e220000000800 */
[----:B--2---:R-:W-:-:S01]  /*4620*/  FADD.FTZ R6, R53, R6 ;  /* 0x0000000635067221 */ /* 0x004fc20000010000 */
[----:B------:R-:W-:Y:S01]  /*4630*/  F2FP.SATFINITE.E4M3.F32.PACK_AB_MERGE_C R228, R53, R228, R7 ;  /* 0x000000e435e4723e */ /* 0x000fe20004807007 */
[----:B------:R-:W-:Y:S02]  /*4640*/  IMAD.MOV.U32 R53, RZ, RZ, R25 ;  /* 0x000000ffff357224 */ /* 0x000fe400078e0019 */
[----:B------:R-:W-:-:S03]  /*4650*/  FADD.FTZ R49, R49, R6 ;  /* 0x0000000631317221 */ /* 0x000fc60000010000 */
[----:B------:R-:W2:Y:S01]  /*4660*/  MUFU.EX2 R83, R83 ;  /* 0x0000005300537308 */ /* 0x000ea20000000800 */
[----:B-1----:R-:W-:-:S01]  /*4670*/  FADD.FTZ R9, R79, R10 ;  /* 0x0000000a4f097221 */ /* 0x002fc20000010000 */
[----:B------:R-:W-:Y:S01]  /*4680*/  FADD.FTZ R49, R28, R49 ;  /* 0x000000311c317221 */ /* 0x000fe20000010000 */
[----:B------:R-:W-:-:S05]  /*4690*/  IMAD.MOV.U32 R28, RZ, RZ, R25 ;  /* 0x000000ffff1c7224 */ /* 0x000fca00078e0019 */
[----:B------:R-:W-:Y:S01]  /*46a0*/  MUFU.EX2 R32, R32 ;  /* 0x0000002000207308 */ /* 0x000fe20000000800 */
[----:B0-----:R-:W-:-:S07]  /*46b0*/  FADD.FTZ R6, R82, R9 ;  /* 0x0000000952067221 */ /* 0x001fce0000010000 */
[----:B------:R-:W0:Y:S01]  /*46c0*/  MUFU.EX2 R61, R61 ;  /* 0x0000003d003d7308 */ /* 0x000e220000000800 */
[C---:B--2---:R-:W-:Y:S01]  /*46d0*/  F2FP.SATFINITE.E4M3.F32.PACK_AB_MERGE_C R82, R83.reuse, R82, RZ ;  /* 0x000000525352723e */ /* 0x044fe200048070ff */
[----:B------:R-:W-:-:S03]  /*46e0*/  FADD.FTZ R83, R83, R6 ;  /* 0x0000000653537221 */ /* 0x000fc60000010000 */
[----:B------:R-:W-:Y:S01]  /*46f0*/  F2FP.SATFINITE.E4M3.F32.PACK_AB_MERGE_C R229, R79, R78, R82 ;  /* 0x0000004e4fe5723e */ /* 0x000fe20004807052 */
[--C-:B------:R-:W-:Y:S02]  /*4700*/  IMAD.MOV.U32 R79, RZ, RZ, R25.reuse ;  /* 0x000000ffff4f7224 */ /* 0x100fe400078e0019 */
[----:B------:R-:W1:Y:S01]  /*4710*/  MUFU.EX2 R26, R26 ;  /* 0x0000001a001a7308 */ /* 0x000e620000000800 */
[--C-:B------:R-:W-:Y:S02]  /*4720*/  IMAD.MOV.U32 R78, RZ, RZ, R25.reuse ;  /* 0x000000ffff4e7224 */ /* 0x100fe400078e0019 */
[----:B------:R-:W-:-:S05]  /*4730*/  IMAD.MOV.U32 R82, RZ, RZ, R25 ;  /* 0x000000ffff527224 */ /* 0x000fca00078e0019 */
[----:B------:R-:W2:Y:S01]  /*4740*/  MUFU.EX2 R86, R86 ;  /* 0x0000005600567308 */ /* 0x000ea20000000800 */
[----:B0-----:R-:W-:-:S07]  /*4750*/  F2FP.SATFINITE.E4M3.F32.PACK_AB_MERGE_C R230, R61, R32, RZ ;  /* 0x000000203de6723e */ /* 0x001fce00048070ff */
[----:B------:R-:W0:Y:S01]  /*4760*/  MUFU.EX2 R57, R57 ;  /* 0x0000003900397308 */ /* 0x000e220000000800 */
[----:B-1----:R-:W-:-:S01]  /*4770*/  FADD.FTZ R6, R26, R49 ;  /* 0x000000311a067221 */ /* 0x002fc20000010000 */
[----:B------:R-:W-:-:S06]  /*4780*/  IMAD.MOV.U32 R49, RZ, RZ, R25 ;  /* 0x000000ffff317224 */ /* 0x000fcc00078e0019 */
[----:B------:R-:W1:Y:S01]  /*4790*/  MUFU.EX2 R87, R87 ;  /* 0x0000005700577308 */ /* 0x000e620000000800 */
[----:B--2---:R-:W-:-:S01]  /*47a0*/  FADD.FTZ R8, R86, R83 ;  /* 0x0000005356087221 */ /* 0x004fc20000010000 */
[----:B------:R-:W-:-:S06]  /*47b0*/  IMAD.MOV.U32 R83, RZ, RZ, R25 ;  /* 0x000000ffff537224 */ /* 0x000fcc00078e0019 */
[----:B------:R-:W2:Y:S01]  /*47c0*/  MUFU.EX2 R90, R90 ;  /* 0x0000005a005a7308 */ /* 0x000ea20000000800 */
[C---:B0-----:R-:W-:Y:S01]  /*47d0*/  F2FP.SATFINITE.E4M3.F32.PACK_AB_MERGE_C R230, R57.reuse, R26, R230 ;  /* 0x0000001a39e6723e */ /* 0x041fe200048070e6 */
[----:B------:R-:W-:Y:S01]  /*47e0*/  FADD.FTZ R57, R57, R6 ;  /* 0x0000000639397221 */ /* 0x000fe20000010000 */
[----:B------:R-:W-:-:S03]  /*47f0*/  IMAD.MOV.U32 R26, RZ, RZ, R25 ;  /* 0x000000ffff1a7224 */ /* 0x000fc600078e0019 */
[----:B------:R-:W-:Y:S01]  /*4800*/  FADD.FTZ R32, R32, R57 ;  /* 0x0000003920207221 */ /* 0x000fe20000010000 */
[----:B------:R-:W-:Y:S01]  /*4810*/  IMAD.MOV.U32 R57, RZ, RZ, R25 ;  /* 0x000000ffff397224 */ /* 0x000fe200078e0019 */
[----:B------:R0:W3:Y:S01]  /*4820*/  MUFU.EX2 R7, R40 ;  /* 0x0000002800077308 */ /* 0x0000e20000000800 */
[----:B-1----:R-:W-:-:S04]  /*4830*/  FADD.FTZ R9, R87, R8 ;  /* 0x0000000857097221 */ /* 0x002fc80000010000 */
[----:B--2---:R-:W-:Y:S01]  /*4840*/  FADD.FTZ R6, R90, R9 ;  /* 0x000000095a067221 */ /* 0x004fe20000010000 */
[----:B0-----:R-:W-:Y:S01]  /*4850*/  IMAD.MOV.U32 R40, RZ, RZ, R25 ;  /* 0x000000ffff287224 */ /* 0x001fe200078e0019 */
[C---:B---3--:R-:W-:Y:S02]  /*4860*/  F2FP.SATFINITE.E4M3.F32.PACK_AB_MERGE_C R5, R7.reuse, R90, RZ ;  /* 0x0000005a0705723e */ /* 0x048fe400048070ff */
[----:B------:R-:W-:-:S01]  /*4870*/  FADD.FTZ R6, R7, R6 ;  /* 0x0000000607067221 */ /* 0x000fc20000010000 */
[----:B------:R-:W-:Y:S01]  /*4880*/  IMAD.MOV.U32 R90, RZ, RZ, R25 ;  /* 0x000000ffff5a7224 */ /* 0x000fe200078e0019 */
[----:B------:R-:W-:Y:S01]  /*4890*/  F2FP.SATFINITE.E4M3.F32.PACK_AB_MERGE_C R231, R87, R86, R5 ;  /* 0x0000005657e7723e */ /* 0x000fe20004807005 */
[----:B------:R-:W-:Y:S01]  /*48a0*/  FADD.FTZ R5, R61, R32 ;  /* 0x000000203d057221 */ /* 0x000fe20000010000 */
[--C-:B------:R-:W-:Y:S02]  /*48b0*/  IMAD.MOV.U32 R32, RZ, RZ, R25.reuse ;  /* 0x000000ffff207224 */ /* 0x100fe400078e0019 */
[----:B------:R-:W-:-:S02]  /*48c0*/  IMAD.MOV.U32 R61, RZ, RZ, R25 ;  /* 0x000000ffff3d7224 */ /* 0x000fc400078e0019 */
[--C-:B------:R-:W-:Y:S02]  /*48d0*/  IMAD.MOV.U32 R87, RZ, RZ, R25.reuse ;  /* 0x000000ffff577224 */ /* 0x100fe400078e0019 */
[----:B------:R-:W-:Y:S01]  /*48e0*/  IMAD.MOV.U32 R86, RZ, RZ, R25 ;  /* 0x000000ffff567224 */ /* 0x000fe200078e0019 */
[----:B------:R-:W-:Y:S06]  /*48f0*/  @!P1 BRA `(.L_x_153) ;  /* 0x0000002800309947 */ /* 0x000fec0003800000 */
[----:B------:R-:W-:Y:S01]  /*4900*/  IMAD.MOV.U32 R7, RZ, RZ, R4 ;  /* 0x000000ffff077224 */ /* 0x000fe200078e0004 */
[----:B------:R-:W-:Y:S01]  /*4910*/  CS2R R150, SRZ ;  /* 0x0000000000967805 */ /* 0x000fe2000001ff00 */
[----:B------:R-:W-:Y:S01]  /*4920*/  IMAD.MOV.U32 R8, RZ, RZ, R3 ;  /* 0x000000ffff087224 */ /* 0x000fe200078e0003 */
        /* <DEDUP_REMOVED lines=63> */
[----:B------:R-:W-:Y:S01]  /*4d20*/  UMOV UR55, UR46 ;  /* 0x0000002e00377c82 */ /* 0x000fe20008000000 */
[----:B------:R-:W-:-:S05]  /*4d30*/  UMOV UR53, UR54 ;  /* 0x0000003600357c82 */ /* 0x000fca0008000000 */
.L_x_163:
[----:B------:R-:W-:Y:S01]  /*4d40*/  ISETP.NE.AND P2, PT, RZ, UR44, PT ;  /* 0x0000002cff007c0c */ /* 0x000fe2000bf45270 */
[----:B------:R-:W-:-:S04]  /*4d50*/  UISETP.NE.AND UP0, UPT, UR53, 0x1, UPT ;  /* 0x000000013500788c */ /* 0x000fc8000bf05270 */
[----:B------:R-:W-:-:S04]  /*4d60*/  USEL UR46, URZ, 0x1, UP0 ;  /* 0x000000013f2e7887 */ /* 0x000fc80008000000 */
[----:B------:R-:W-:-:S04]  /*4d70*/  ULOP3.LUT UR46, UR55, UR46, URZ, 0x3c, !UPT ;  /* 0x0000002e372e7292 */ /* 0x000fc8000f8e3c3f */
[----:B0-----:R-:W-:Y:S08]  /*4d80*/  @P2 BRA `(.L_x_154) ;  /* 0x0000000000442947 */ /* 0x001ff00003800000 */
[----:B------:R-:W-:Y:S05]  /*4d90*/  @!P0 BRA `(.L_x_155) ;  /* 0x0000000000048947 */ /* 0x000fea0003800000 */
[----:B------:R-:W-:Y:S01]  /*4da0*/  BPT.TRAP 0x1 ;  /* 0x000000040000795c */ /* 0x000fe20000300000 */
.L_x_155:
[----:B------:R-:W0:Y:S01]  /*4db0*/  S2UR UR10, SR_CgaCtaId ;  /* 0x00000000000a79c3 */ /* 0x000e220000008800 */
[----:B------:R-:W-:Y:S01]  /*4dc0*/  UIADD3 UR6, UR53, 0x1, URZ ;  /* 0x0000000135067890 */ /* 0x000fe2000fffe03f */
[----:B------:R-:W-:Y:S01]  /*4dd0*/  IMAD.U32 R0, RZ, RZ, UR46 ;  /* 0x0000002eff007e24 */ /* 0x000fe2000f8e00ff */
[----:B------:R-:W-:Y:S02]  /*4de0*/  UMOV UR7, 0x400 ;  /* 0x0000040000077882 */ /* 0x000fe40000000000 */
[----:B------:R-:W-:Y:S02]  /*4df0*/  UISETP.NE.AND UP0, UPT, UR6, 0x2, UPT ;  /* 0x000000020600788c */ /* 0x000fe4000bf05270 */
[----:B------:R-:W-:Y:S02]  /*4e00*/  SHF.L.U32 R0, R0, 0x1f, RZ ;  /* 0x0000001f00007819 */ /* 0x000fe400000006ff */
[----:B------:R-:W-:Y:S02]  /*4e10*/  USEL UR6, UR6, URZ, UP0 ;  /* 0x0000003f06067287 */ /* 0x000fe40008000000 */
[----:B0-----:R-:W-:-:S04]  /*4e20*/  ULEA UR7, UR10, UR7, 0x18 ;  /* 0x000000070a077291 */ /* 0x001fc8000f8ec03f */
[----:B------:R-:W-:-:S09]  /*4e30*/  ULEA UR6, UR6, UR7, 0x3 ;  /* 0x0000000706067291 */ /* 0x000fd2000f8e183f */
[----:B------:R0:W1:Y:S01]  /*4e40*/  SYNCS.PHASECHK.TRANS64.TRYWAIT P1, [UR6+0x38830], R0 ;  /* 0x03883000ff0075a7 */ /* 0x0000620008020146 */
[----:B------:R-:W-:Y:S05]  /*4e50*/  @!P0 BRA `(.L_x_156) ;  /* 0x0000000000048947 */ /* 0x000fea0003800000 */
[----:B------:R-:W-:Y:S01]  /*4e60*/  BPT.TRAP 0x1 ;  /* 0x000000040000795c */ /* 0x000fe20000300000 */
.L_x_156:
[----:B-1----:R-:W-:Y:S05]  /*4e70*/  @P1 BRA `(.L_x_154) ;  /* 0x0000000000081947 */ /* 0x002fea0003800000 */
[----:B------:R-:W1:Y:S02]  /*4e80*/  SYNCS.PHASECHK.TRANS64.TRYWAIT P1, [UR6+0x38830], R0 ;  /* 0x03883000ff0075a7 */ /* 0x000e640008020146 */
[----:B-1----:R-:W-:Y:S05]  /*4e90*/  @!P1 BRA `(.L_x_157) ;  /* 0x000000fc00449947 */ /* 0x002fea0003800000 */
.L_x_154:
[----:B------:R-:W2:Y:S01]  /*4ea0*/  S2R R2, SR_TID.X ;  /* 0x0000000000027919 */ /* 0x000ea20000002100 */
[----:B------:R-:W-:Y:S01]  /*4eb0*/  UIADD3 UR54, UR53, 0x1, URZ ;  /* 0x0000000135367890 */ /* 0x000fe2000fffe03f */
[----:B------:R-:W-:Y:S01]  /*4ec0*/  UMOV UR35, 0x40000040 ;  /* 0x4000004000237882 */ /* 0x000fe20000000000 */
[----:B------:R-:W-:Y:S02]  /*4ed0*/  UMOV UR7, 0x40000040 ;  /* 0x4000004000077882 */ /* 0x000fe40000000000 */
[----:B------:R-:W-:Y:S01]  /*4ee0*/  UISETP.NE.AND UP0, UPT, UR54, 0x2, UPT ;  /* 0x000000023600788c */ /* 0x000fe2000bf05270 */
[----:B------:R-:W-:Y:S01]  /*4ef0*/  UMOV UR11, 0x40000040 ;  /* 0x40000040000b7882 */ /* 0x000fe20000000000 */
[----:B------:R-:W-:Y:S02]  /*4f00*/  UMOV UR15, 0x40000040 ;  /* 0x40000040000f7882 */ /* 0x000fe40000000000 */
[----:B------:R-:W-:Y:S01]  /*4f10*/  USEL UR54, UR54, URZ, UP0 ;  /* 0x0000003f36367287 */ /* 0x000fe20008000000 */
[----:B------:R-:W-:Y:S01]  /*4f20*/  UMOV UR19, 0x40000040 ;  /* 0x4000004000137882 */ /* 0x000fe20000000000 */
[----:B------:R-:W-:-:S02]  /*4f30*/  UMOV UR23, 0x40000040 ;  /* 0x4000004000177882 */ /* 0x000fc40000000000 */
[----:B------:R-:W-:Y:S01]  /*4f40*/  ULEA UR34, UR54, UR49, 0xb ;  /* 0x0000003136227291 */ /* 0x000fe2000f8e583f */
[----:B------:R-:W-:Y:S01]  /*4f50*/  UMOV UR27, 0x40000040 ;  /* 0x40000040001b7882 */ /* 0x000fe20000000000 */
[----:B------:R-:W-:Y:S02]  /*4f60*/  UMOV UR31, 0x40000040 ;  /* 0x40000040001f7882 */ /* 0x000fe40000000000 */
[----:B------:R-:W-:Y:S02]  /*4f70*/  UIADD3 UR6, UR34, 0x2, URZ ;  /* 0x0000000222067890 */ /* 0x000fe4000fffe03f */
[----:B------:R-:W-:Y:S02]  /*4f80*/  UIADD3 UR10, UR34, 0x4, URZ ;  /* 0x00000004220a7890 */ /* 0x000fe4000fffe03f */
[----:B------:R-:W-:Y:S02]  /*4f90*/  UIADD3 UR14, UR34, 0x6, URZ ;  /* 0x00000006220e7890 */ /* 0x000fe4000fffe03f */
[----:B------:R-:W-:-:S02]  /*4fa0*/  UIADD3 UR18, UR34, 0x400, URZ ;  /* 0x0000040022127890 */ /* 0x000fc4000fffe03f */
[----:B------:R-:W-:Y:S02]  /*4fb0*/  UIADD3 UR22, UR34, 0x402, URZ ;  /* 0x0000040222167890 */ /* 0x000fe4000fffe03f */
[----:B------:R-:W-:Y:S02]  /*4fc0*/  UIADD3 UR26, UR34, 0x404, URZ ;  /* 0x00000404221a7890 */ /* 0x000fe4000fffe03f */
[----:B------:R-:W-:Y:S01]  /*4fd0*/  UIADD3 UR30, UR34, 0x406, URZ ;  /* 0x00000406221e7890 */ /* 0x000fe2000fffe03f */
[----:B--2---:R-:W-:-:S05]  /*4fe0*/  SHF.R.U32.HI R2, RZ, 0x7, R2 ;  /* 0x00000007ff027819 */ /* 0x004fca0000011602 */
[----:B01----:R-:W-:-:S05]  /*4ff0*/  VIADD R0, R2, 0x8 ;  /* 0x0000000802007836 */ /* 0x003fca0000000000 */
[----:B------:R0:W-:Y:S06]  /*5000*/  BAR.SYNC.DEFER_BLOCKING R0, 0x100 ;  /* 0x000400000000751d */ /* 0x0001ec0000010000 */
[----:B------:R-:W-:-:S06]  /*5010*/  WARPGROUP.ARRIVE ;  /* 0x00000000000079c5 */ /* 0x000fcc0000000000 */
[----:B------:R-:W-:Y:S03]  /*5020*/  QGMMA.64x128x32.F32.E4M3.E4M3 R152, gdesc[UR32], RZ, !UPT, gsb0 ;  /* 0x01e00000209879f3 */ /* 0x000fe6000c0008ff */
        /* <DEDUP_REMOVED lines=25> */
.L_x_159:
[----:B------:R-:W0:Y:S01]  /*51c0*/  S2UR UR7, SR_CgaCtaId ;  /* 0x00000000000779c3 */ /* 0x000e220000008800 */
[----:B------:R-:W-:Y:S01]  /*51d0*/  UMOV UR6, 0x400 ;  /* 0x0000040000067882 */ /* 0x000fe20000000000 */
[----:B------:R-:W-:-:S05]  /*51e0*/  IMAD.U32 R0, RZ, RZ, UR55 ;  /* 0x00000037ff007e24 */ /* 0x000fca000f8e00ff */
[----:B------:R-:W-:Y:S01]  /*51f0*/  SHF.L.U32 R0, R0, 0x1f, RZ ;  /* 0x0000001f00007819 */ /* 0x000fe200000006ff */
[----:B0-----:R-:W-:-:S04]  /*5200*/  ULEA UR6, UR7, UR6, 0x18 ;  /* 0x0000000607067291 */ /* 0x001fc8000f8ec03f */
[----:B------:R-:W-:-:S09]  /*5210*/  ULEA UR6, UR53, UR6, 0x3 ;  /* 0x0000000635067291 */ /* 0x000fd2000f8e183f */
[----:B------:R0:W1:Y:S01]  /*5220*/  SYNCS.PHASECHK.TRANS64.TRYWAIT P1, [UR6+0x38850], R0 ;  /* 0x03885000ff0075a7 */ /* 0x0000620008020146 */
[----:B------:R-:W-:Y:S05]  /*5230*/  @!P0 BRA `(.L_x_160) ;  /* 0x0000000000048947 */ /* 0x000fea0003800000 */
[----:B------:R-:W-:Y:S01]  /*5240*/  BPT.TRAP 0x1 ;  /* 0x000000040000795c */ /* 0x000fe20000300000 */
.L_x_160:
[----:B-1----:R-:W-:Y:S05]  /*5250*/  @P1 BRA `(.L_x_158) ;  /* 0x0000000000081947 */ /* 0x002fea0003800000 */
[----:B------:R-:W1:Y:S02]  /*5260*/  SYNCS.PHASECHK.TRANS64.TRYWAIT P1, [UR6+0x38850], R0 ;  /* 0x03885000ff0075a7 */ /* 0x000e640008020146 */
[----:B-1----:R-:W-:Y:S05]  /*5270*/  @!P1 BRA `(.L_x_161) ;  /* 0x000000f800649947 */ /* 0x002fea0003800000 */
.L_x_158:
[----:B------:R-:W2:Y:S01]  /*5280*/  S2UR UR6, SR_CgaCtaId ;  /* 0x00000000000679c3 */ /* 0x000ea20000008800 */
[----:B01----:R-:W-:Y:S01]  /*5290*/  MOV R0, 0x400 ;  /* 0x0000040000007802 */ /* 0x003fe20000000f00 */
[----:B------:R-:W-:Y:S01]  /*52a0*/  WARPGROUP.ARRIVE ;  /* 0x00000000000079c5 */ /* 0x000fe20000000000 */
[----:B------:R-:W-:Y:S01]  /*52b0*/  UMOV UR7, 0x40000040 ;  /* 0x4000004000077882 */ /* 0x000fe20000000000 */
        /* <DEDUP_REMOVED lines=9> */
[----:B------:R-:W-:Y:S01]  /*5350*/  FMNMX.FTZ R4, R162, R4, !PT ;  /* 0x00000004a2047209 */ /* 0x000fe20007810000 */
[----:B--2---:R-:W-:Y:S01]  /*5360*/  IMAD.U32 R2, RZ, RZ, UR6 ;  /* 0x00000006ff027e24 */ /* 0x004fe2000f8e00ff */
[----:B------:R-:W-:-:S02]  /*5370*/  FMNMX.FTZ R3, R161, R3, !PT ;  /* 0x00000003a1037209 */ /* 0x000fc40007810000 */
[----:B------:R-:W-:Y:S02]  /*5380*/  FMNMX.FTZ R4, R163, R4, !PT ;  /* 0x00000004a3047209 */ /* 0x000fe40007810000 */
[----:B------:R-:W-:Y:S02]  /*5390*/  LEA R0, R2, R0, 0x18 ;  /* 0x0000000002007211 */ /* 0x000fe400078ec0ff */
[----:B------:R-:W-:Y:S02]  /*53a0*/  FMNMX.FTZ R3, R164, R3, !PT ;  /* 0x00000003a4037209 */ /* 0x000fe40007810000 */
[----:B------:R-:W-:Y:S02]  /*53b0*/  R2UR UR6, R0 ;  /* 0x00000000000672ca */ /* 0x000fe400000e0000 */
[----:B------:R-:W-:Y:S02]  /*53c0*/  FMNMX.FTZ R4, R166, R4, !PT ;  /* 0x00000004a6047209 */ /* 0x000fe40007810000 */
[----:B------:R-:W-:-:S02]  /*53d0*/  FMNMX.FTZ R3, R165, R3, !PT ;  /* 0x00000003a5037209 */ /* 0x000fc40007810000 */
[----:B------:R-:W-:Y:S02]  /*53e0*/  FMNMX.FTZ R4, R167, R4, !PT ;  /* 0x00000004a7047209 */ /* 0x000fe40007810000 */
[----:B------:R-:W-:Y:S02]  /*53f0*/  FMNMX.FTZ R3, R168, R3, !PT ;  /* 0x00000003a8037209 */ /* 0x000fe40007810000 */
[----:B------:R-:W-:Y:S02]  /*5400*/  FMNMX.FTZ R4, R170, R4, !PT ;  /* 0x00000004aa047209 */ /* 0x000fe40007810000 */
[----:B------:R-:W-:Y:S01]  /*5410*/  FMNMX.FTZ R3, R169, R3, !PT ;  /* 0x00000003a9037209 */ /* 0x000fe20007810000 */
[----:B------:R-:W-:Y:S01]  /*5420*/  UIADD3 UR6, UR6, 0x400, URZ ;  /* 0x0000040006067890 */ /* 0x000fe2000fffe03f */
[----:B------:R-:W-:Y:S02]  /*5430*/  FMNMX.FTZ R4, R171, R4, !PT ;  /* 0x00000004ab047209 */ /* 0x000fe40007810000 */
[----:B------:R-:W-:Y:S01]  /*5440*/  FMNMX.FTZ R3, R172, R3, !PT ;  /* 0x00000003ac037209 */ /* 0x000fe20007810000 */
[----:B------:R-:W-:Y:S01]  /*5450*/  USHF.R.U32.HI UR6, URZ, 0x4, UR6 ;  /* 0x000000043f067899 */ /* 0x000fe20008011606 */
[----:B------:R-:W-:-:S02]  /*5460*/  FMNMX.FTZ R4, R174, R4, !PT ;  /* 0x00000004ae047209 */ /* 0x000fc40007810000 */
[----:B------:R-:W-:Y:S01]  /*5470*/  FMNMX.FTZ R3, R173, R3, !PT ;  /* 0x00000003ad037209 */ /* 0x000fe20007810000 */
[----:B------:R-:W-:Y:S01]  /*5480*/  ULOP3.LUT UR6, UR6, 0x3fff, URZ, 0xc0, !UPT ;  /* 0x00003fff06067892 */ /* 0x000fe2000f8ec03f */
[----:B------:R-:W-:Y:S02]  /*5490*/  FMNMX.FTZ R4, R175, R4, !PT ;  /* 0x00000004af047209 */ /* 0x000fe40007810000 */
[----:B------:R-:W-:Y:S01]  /*54a0*/  FMNMX.FTZ R3, R176, R3, !PT ;  /* 0x00000003b0037209 */ /* 0x000fe20007810000 */
[----:B------:R-:W-:Y:S01]  /*54b0*/  ULOP3.LUT UR6, UR6, 0x10000, URZ, 0xfc, !UPT ;  /* 0x0001000006067892 */ /* 0x000fe2000f8efc3f */
[----:B------:R-:W-:Y:S02]  /*54c0*/  FMNMX.FTZ R4, R178, R4, !PT ;  /* 0x00000004b2047209 */ /* 0x000fe40007810000 */
[----:B------:R-:W-:Y:S01]  /*54d0*/  FMNMX.FTZ R3, R177, R3, !PT ;  /* 0x00000003b1037209 */ /* 0x000fe20007810000 */
[----:B------:R-:W-:Y:S01]  /*54e0*/  ULEA UR10, UR53, UR6, 0xb ;  /* 0x00000006350a7291 */ /* 0x000fe2000f8e583f */
[----:B------:R-:W-:-:S02]  /*54f0*/  FMNMX.FTZ R4, R179, R4, !PT ;  /* 0x00000004b3047209 */ /* 0x000fc40007810000 */
[----:B------:R-:W-:Y:S02]  /*5500*/  FMNMX.FTZ R3, R180, R3, !PT ;  /* 0x00000003b4037209 */ /* 0x000fe40007810000 */
[----:B------:R-:W-:Y:S02]  /*5510*/  FMNMX.FTZ R4, R182, R4, !PT ;  /* 0x00000004b6047209 */ /* 0x000fe40007810000 */
[----:B------:R-:W-:Y:S01]  /*5520*/  UMOV UR6, UR10 ;  /* 0x0000000a00067c82 */ /* 0x000fe20008000000 */
[----:B------:R-:W-:Y:S01]  /*5530*/  FMNMX.FTZ R3, R181, R3, !PT ;  /* 0x00000003b5037209 */ /* 0x000fe20007810000 */
[----:B------:R-:W-:Y:S01]  /*5540*/  QGMMA.64x256x32.F32.E4M3.E4M3 R24, R216, gdesc[UR4], R24, gsb0 ;  /* 0x03e00004d8187df3 */ /* 0x000fe20008000818 */
[----:B------:R-:W-:Y:S01]  /*5550*/  UIADD3 UR6, UR10, 0x2, URZ ;  /* 0x000000020a067890 */ /* 0x000fe2000fffe03f */
        /* <DEDUP_REMOVED lines=41> */
[----:B-1----:R-:W-:Y:S01]  /*57f0*/  FMNMX.FTZ R4, R4, R9, !PT ;  /* 0x0000000904047209 */ /* 0x002fe20007810000 */
[----:B------:R-:W-:Y:S02]  /*5800*/  IMAD.U32 R9, RZ, RZ, UR41 ;  /* 0x00000029ff097e24 */ /* 0x000fe4000f8e00ff */
[----:B------:R-:W-:-:S02]  /*5810*/  FADD.FTZ R8, -R3, R8 ;  /* 0x0000000803087221 */ /* 0x000fc40000010100 */
[----:B------:R-:W-:Y:S01]  /*5820*/  FFMA.FTZ R9, R3, R9, -8 ;  /* 0xc100000003097423 */ /* 0x000fe20000010009 */
[----:B------:R-:W-:-:S01]  /*5830*/  FADD.FTZ R7, -R4, R7 ;  /* 0x0000000704077221 */ /* 0x000fc20000010100 */
[----:B------:R-:W-:Y:S02]  /*5840*/  FMUL.FTZ R8, R8, UR41 ;  /* 0x0000002908087c20 */ /* 0x000fe40008410000 */
[----:B------:R-:W-:-:S01]  /*5850*/  FFMA.FTZ R21, R165, UR41, -R9 ;  /* 0x00000029a5157c23 */ /* 0x000fc20008010809 */
[--C-:B------:R-:W-:Y:S01]  /*5860*/  FFMA.FTZ R165, R181, UR41, -R9.reuse ;  /* 0x00000029b5a57c23 */ /* 0x100fe20008010809 */
[----:B------:R-:W-:-:S01]  /*5870*/  FFMA.FTZ R181, R197, UR41, -R9 ;  /* 0x00000029c5b57c23 */ /* 0x000fc20008010809 */
[----:B------:R-:W-:Y:S02]  /*5880*/  IMAD.U32 R197, RZ, RZ, UR41 ;  /* 0x00000029ffc57e24 */ /* 0x000fe4000f8e00ff */
[----:B------:R-:W-:Y:S01]  /*5890*/  FMUL.FTZ R7, R7, UR41 ;  /* 0x0000002907077c20 */ /* 0x000fe20008410000 */
[--C-:B------:R-:W-:Y:S01]  /*58a0*/  FFMA.FTZ R10, R152, UR41, -R9.reuse ;  /* 0x00000029980a7c23 */ /* 0x100fe20008010809 */
[----:B------:R-:W-:-:S01]  /*58b0*/  FFMA.FTZ R11, R153, UR41, -R9 ;  /* 0x00000029990b7c23 */ /* 0x000fc20008010809 */
[----:B------:R-:W-:Y:S01]  /*58c0*/  FFMA.FTZ R197, R4, R197, -8 ;  /* 0xc100000004c57423 */ /* 0x000fe200000100c5 */
[----:B------:R-:W-:Y:S01]  /*58d0*/  MUFU.EX2 R8, R8 ;  /* 0x0000000800087308 */ /* 0x000fe20000000800 */
[----:B------:R-:W-:-:S01]  /*58e0*/  FFMA.FTZ R12, R156, UR41, -R9 ;  /* 0x000000299c0c7c23 */ /* 0x000fc20008010809 */
[----:B------:R-:W-:Y:S01]  /*58f0*/  FFMA.FTZ R13, R157, UR41, -R9 ;  /* 0x000000299d0d7c23 */ /* 0x000fe20008010809 */
[----:B------:R-:W-:-:S01]  /*5900*/  FFMA.FTZ R154, R154, UR41, -R197 ;  /* 0x000000299a9a7c23 */ /* 0x000fc200080108c5 */
[--C-:B------:R-:W-:Y:S01]  /*5910*/  FFMA.FTZ R155, R155, UR41, -R197.reuse ;  /* 0x000000299b9b7c23 */ /* 0x100fe200080108c5 */
[----:B------:R-:W-:-:S01]  /*5920*/  FFMA.FTZ R158, R158, UR41, -R197 ;  /* 0x000000299e9e7c23 */ /* 0x000fc200080108c5 */
[----:B------:R-:W-:Y:S01]  /*5930*/  FFMA.FTZ R159, R159, UR41, -R197 ;  /* 0x000000299f9f7c23 */ /* 0x000fe200080108c5 */
[----:B------:R-:W-:-:S01]  /*5940*/  FFMA.FTZ R14, R160, UR41, -R9 ;  /* 0x00000029a00e7c23 */ /* 0x000fc20008010809 */
[----:B------:R-:W-:Y:S01]  /*5950*/  MUFU.EX2 R7, R7 ;  /* 0x0000000700077308 */ /* 0x000fe20000000800 */
[----:B------:R-:W-:-:S01]  /*5960*/  FFMA.FTZ R162, R162, UR41, -R197 ;  /* 0x00000029a2a27c23 */ /* 0x000fc200080108c5 */
[----:B------:R-:W-:Y:S01]  /*5970*/  FFMA.FTZ R15, R161, UR41, -R9 ;  /* 0x00000029a10f7c23 */ /* 0x000fe20008010809 */
[----:B------:R-:W-:-:S01]  /*5980*/  FFMA.FTZ R163, R163, UR41, -R197 ;  /* 0x00000029a3a37c23 */ /* 0x000fc200080108c5 */
[----:B------:R-:W-:Y:S01]  /*5990*/  FFMA.FTZ R20, R164, UR41, -R9 ;  /* 0x00000029a4147c23 */ /* 0x000fe20008010809 */
[----:B------:R-:W-:-:S01]  /*59a0*/  FFMA.FTZ R166, R166, UR41, -R197 ;  /* 0x00000029a6a67c23 */ /* 0x000fc200080108c5 */
[----:B------:R-:W-:Y:S01]  /*59b0*/  FFMA.FTZ R167, R167, UR41, -R197 ;  /* 0x00000029a7a77c23 */ /* 0x000fe200080108c5 */
[----:B------:R-:W-:-:S01]  /*59c0*/  FFMA.FTZ R152, R168, UR41, -R9 ;  /* 0x00000029a8987c23 */ /* 0x000fc20008010809 */
[----:B------:R-:W0:Y:S01]  /*59d0*/  MUFU.EX2 R10, R10 ;  /* 0x0000000a000a7308 */ /* 0x000e220000000800 */
[----:B------:R-:W-:-:S01]  /*59e0*/  FFMA.FTZ R170, R170, UR41, -R197 ;  /* 0x00000029aaaa7c23 */ /* 0x000fc200080108c5 */
[----:B------:R-:W-:Y:S01]  /*59f0*/  FFMA.FTZ R153, R169, UR41, -R9 ;  /* 0x00000029a9997c23 */ /* 0x000fe20008010809 */
[----:B------:R-:W-:-:S01]  /*5a00*/  FFMA.FTZ R171, R171, UR41, -R197 ;  /* 0x00000029abab7c23 */ /* 0x000fc200080108c5 */
[----:B------:R-:W-:Y:S01]  /*5a10*/  FFMA.FTZ R156, R172, UR41, -R9 ;  /* 0x00000029ac9c7c23 */ /* 0x000fe20008010809 */
[----:B------:R-:W-:-:S01]  /*5a20*/  FFMA.FTZ R174, R174, UR41, -R197 ;  /* 0x00000029aeae7c23 */ /* 0x000fc200080108c5 */
[----:B------:R-:W-:Y:S01]  /*5a30*/  FFMA.FTZ R157, R173, UR41, -R9 ;  /* 0x00000029ad9d7c23 */ /* 0x000fe20008010809 */
[----:B------:R-:W-:-:S01]  /*5a40*/  FFMA.FTZ R175, R175, UR41, -R197 ;  /* 0x00000029afaf7c23 */ /* 0x000fc200080108c5 */
[----:B------:R-:W1:Y:S01]  /*5a50*/  MUFU.EX2 R154, R154 ;  /* 0x0000009a009a7308 */ /* 0x000e620000000800 */
[----:B------:R-:W-:-:S01]  /*5a60*/  FFMA.FTZ R160, R176, UR41, -R9 ;  /* 0x00000029b0a07c23 */ /* 0x000fc20008010809 */
[----:B------:R-:W-:Y:S01]  /*5a70*/  FFMA.FTZ R178, R178, UR41, -R197 ;  /* 0x00000029b2b27c23 */ /* 0x000fe200080108c5 */
[----:B------:R-:W-:-:S01]  /*5a80*/  FFMA.FTZ R161, R177, UR41, -R9 ;  /* 0x00000029b1a17c23 */ /* 0x000fc20008010809 */
[----:B------:R-:W-:Y:S01]  /*5a90*/  FFMA.FTZ R179, R179, UR41, -R197 ;  /* 0x00000029b3b37c23 */ /* 0x000fe200080108c5 */
[----:B------:R-:W-:-:S01]  /*5aa0*/  FFMA.FTZ R164, R180, UR41, -R9 ;  /* 0x00000029b4a47c23 */ /* 0x000fc20008010809 */
[--C-:B------:R-:W-:Y:S01]  /*5ab0*/  FFMA.FTZ R182, R182, UR41, -R197.reuse ;  /* 0x00000029b6b67c23 */ /* 0x100fe200080108c5 */
[----:B------:R-:W-:-:S01]  /*5ac0*/  FFMA.FTZ R183, R183, UR41, -R197 ;  /* 0x00000029b7b77c23 */ /* 0x000fc200080108c5 */
[----:B------:R-:W2:Y:S01]  /*5ad0*/  MUFU.EX2 R11, R11 ;  /* 0x0000000b000b7308 */ /* 0x000ea20000000800 */
[----:B0-----:R-:W-:-:S01]  /*5ae0*/  FFMA.FTZ R5, R8, R5, R10 ;  /* 0x0000000508057223 */ /* 0x001fc2000001000a */
[----:B------:R-:W-:Y:S01]  /*5af0*/  FFMA.FTZ R168, R184, UR41, -R9 ;  /* 0x00000029b8a87c23 */ /* 0x000fe20008010809 */
[----:B------:R-:W-:-:S01]  /*5b00*/  FFMA.FTZ R186, R186, UR41, -R197 ;  /* 0x00000029baba7c23 */ /* 0x000fc200080108c5 */
[----:B------:R-:W-:Y:S01]  /*5b10*/  FFMA.FTZ R169, R185, UR41, -R9 ;  /* 0x00000029b9a97c23 */ /* 0x000fe20008010809 */
[----:B------:R-:W-:-:S01]  /*5b20*/  FFMA.FTZ R187, R187, UR41, -R197 ;  /* 0x00000029bbbb7c23 */ /* 0x000fc200080108c5 */
[----:B------:R-:W-:Y:S01]  /*5b30*/  FFMA.FTZ R172, R188, UR41, -R9 ;  /* 0x00000029bcac7c23 */ /* 0x000fe20008010809 */
[----:B------:R-:W-:-:S01]  /*5b40*/  FFMA.FTZ R190, R190, UR41, -R197 ;  /* 0x00000029bebe7c23 */ /* 0x000fc200080108c5 */
[----:B------:R-:W0:Y:S01]  /*5b50*/  MUFU.EX2 R155, R155 ;  /* 0x0000009b009b7308 */ /* 0x000e220000000800 */
[----:B-1----:R-:W-:-:S01]  /*5b60*/  FFMA.FTZ R6, R7, R6, R154 ;  /* 0x0000000607067223 */ /* 0x002fc2000001009a */
[----:B------:R-:W-:Y:S01]  /*5b70*/  FFMA.FTZ R173, R189, UR41, -R9 ;  /* 0x00000029bdad7c23 */ /* 0x000fe20008010809 */
[----:B------:R-:W-:-:S01]  /*5b80*/  FFMA.FTZ R191, R191, UR41, -R197 ;  /* 0x00000029bfbf7c23 */ /* 0x000fc200080108c5 */
[----:B------:R-:W-:Y:S01]  /*5b90*/  FFMA.FTZ R176, R192, UR41, -R9 ;  /* 0x00000029c0b07c23 */ /* 0x000fe20008010809 */
[----:B------:R-:W-:-:S01]  /*5ba0*/  FFMA.FTZ R194, R194, UR41, -R197 ;  /* 0x00000029c2c27c23 */ /* 0x000fc200080108c5 */
[----:B------:R-:W-:Y:S01]  /*5bb0*/  FFMA.FTZ R177, R193, UR41, -R9 ;  /* 0x00000029c1b17c23 */ /* 0x000fe20008010809 */
[----:B------:R-:W-:-:S01]  /*5bc0*/  FFMA.FTZ R195, R195, UR41, -R197 ;  /* 0x00000029c3c37c23 */ /* 0x000fc200080108c5 */
[----:B------:R-:W1:Y:S01]  /*5bd0*/  MUFU.EX2 R12, R12 ;  /* 0x0000000c000c7308 */ /* 0x000e620000000800 */
[----:B--2---:R-:W-:-:S01]  /*5be0*/  FADD.FTZ R5, R11, R5 ;  /* 0x000000050b057221 */ /* 0x004fc20000010000 */
[----:B------:R-:W-:Y:S01]  /*5bf0*/  FFMA.FTZ R180, R196, UR41, -R9 ;  /* 0x00000029c4b47c23 */ /* 0x000fe20008010809 */
[----:B------:R-:W-:-:S01]  /*5c00*/  FFMA.FTZ R198, R198, UR41, -R197 ;  /* 0x00000029c6c67c23 */ /* 0x000fc200080108c5 */
[----:B------:R-:W-:Y:S01]  /*5c10*/  FFMA.FTZ R199, R199, UR41, -R197 ;  /* 0x00000029c7c77c23 */ /* 0x000fe200080108c5 */
[----:B------:R-:W-:-:S01]  /*5c20*/  FFMA.FTZ R184, R200, UR41, -R9 ;  /* 0x00000029c8b87c23 */ /* 0x000fc20008010809 */
[----:B------:R-:W-:Y:S01]  /*5c30*/  FFMA.FTZ R202, R202, UR41, -R197 ;  /* 0x00000029caca7c23 */ /* 0x000fe200080108c5 */
[----:B------:R-:W-:-:S01]  /*5c40*/  FFMA.FTZ R185, R201, UR41, -R9 ;  /* 0x00000029c9b97c23 */ /* 0x000fc20008010809 */
[----:B------:R-:W2:Y:S01]  /*5c50*/  MUFU.EX2 R158, R158 ;  /* 0x0000009e009e7308 */ /* 0x000ea20000000800 */
[----:B0-----:R-:W-:-:S01]  /*5c60*/  FADD.FTZ R6, R155, R6 ;  /* 0x000000069b067221 */ /* 0x001fc20000010000 */
[----:B------:R-:W-:Y:S01]  /*5c70*/  FFMA.FTZ R203, R203, UR41, -R197 ;  /* 0x00000029cbcb7c23 */ /* 0x000fe200080108c5 */
[----:B------:R-:W-:-:S01]  /*5c80*/  FFMA.FTZ R188, R204, UR41, -R9 ;  /* 0x00000029ccbc7c23 */ /* 0x000fc20008010809 */
[----:B------:R-:W-:Y:S01]  /*5c90*/  FFMA.FTZ R206, R206, UR41, -R197 ;  /* 0x00000029cece7c23 */ /* 0x000fe200080108c5 */
[----:B------:R-:W-:-:S01]  /*5ca0*/  FFMA.FTZ R189, R205, UR41, -R9 ;  /* 0x00000029cdbd7c23 */ /* 0x000fc20008010809 */
[----:B------:R-:W-:Y:S01]  /*5cb0*/  FFMA.FTZ R207, R207, UR41, -R197 ;  /* 0x00000029cfcf7c23 */ /* 0x000fe200080108c5 */
[----:B------:R-:W-:-:S01]  /*5cc0*/  FFMA.FTZ R192, R208, UR41, -R9 ;  /* 0x00000029d0c07c23 */ /* 0x000fc20008010809 */
[----:B------:R-:W0:Y:S01]  /*5cd0*/  MUFU.EX2 R13, R13 ;  /* 0x0000000d000d7308 */ /* 0x000e220000000800 */
[----:B-1----:R-:W-:-:S01]  /*5ce0*/  FADD.FTZ R5, R12, R5 ;  /* 0x000000050c057221 */ /* 0x002fc20000010000 */
        /* <DEDUP_REMOVED lines=9> */
[----:B------:R-:W-:-:S05]  /*5d80*/  IMAD.U32 R200, RZ, RZ, UR54 ;  /* 0x00000036ffc87e24 */ /* 0x000fca000f8e00ff */
[----:B------:R-:W2:Y:S01]  /*5d90*/  MUFU.EX2 R14, R14 ;  /* 0x0000000e000e7308 */ /* 0x000ea20000000800 */
[----:B0-----:R-:W-:-:S07]  /*5da0*/  FADD.FTZ R5, R13, R5 ;  /* 0x000000050d057221 */ /* 0x001fce0000010000 */
[----:B------:R-:W0:Y:S01]  /*5db0*/  MUFU.EX2 R162, R162 ;  /* 0x000000a200a27308 */ /* 0x000e220000000800 */
[----:B-1----:R-:W-:-:S07]  /*5dc0*/  FADD.FTZ R6, R159, R6 ;  /* 0x000000069f067221 */ /* 0x002fce0000010000 */
[----:B------:R-:W1:Y:S01]  /*5dd0*/  MUFU.EX2 R15, R15 ;  /* 0x0000000f000f7308 */ /* 0x000e620000000800 */
[----:B--2---:R-:W-:-:S07]  /*5de0*/  FADD.FTZ R5, R14, R5 ;  /* 0x000000050e057221 */ /* 0x004fce0000010000 */
[----:B------:R-:W2:Y:S01]  /*5df0*/  MUFU.EX2 R163, R163 ;  /* 0x000000a300a37308 */ /* 0x000ea20000000800 */
[----:B0-----:R-:W-:-:S07]  /*5e00*/  FADD.FTZ R6, R162, R6 ;  /* 0x00000006a2067221 */ /* 0x001fce0000010000 */
[----:B------:R-:W0:Y:S01]  /*5e10*/  MUFU.EX2 R20, R20 ;  /* 0x0000001400147308 */ /* 0x000e220000000800 */
[----:B-1----:R-:W-:-:S07]  /*5e20*/  FADD.FTZ R5, R15, R5 ;  /* 0x000000050f057221 */ /* 0x002fce0000010000 */
[----:B------:R-:W1:Y:S01]  /*5e30*/  MUFU.EX2 R166, R166 ;  /* 0x000000a600a67308 */ /* 0x000e620000000800 */
[----:B--2---:R-:W-:-:S01]  /*5e40*/  FADD.FTZ R6, R163, R6 ;  /* 0x00000006a3067221 */ /* 0x004fc20000010000 */
[----:B------:R-:W-:Y:S02]  /*5e50*/  WARPGROUP.DEPBAR.LE gsb0, 0x0 ;  /* 0x00008000000079c5 */ /* 0x000fe40000010000 */
[----:B------:R-:W-:-:S04]  /*5e60*/  WARPGROUP.ARRIVE ;  /* 0x00000000000079c5 */ /* 0x000fc80000000000 */
[----:B------:R-:W2:Y:S01]  /*5e70*/  MUFU.EX2 R21, R21 ;  /* 0x0000001500157308 */ /* 0x000ea20000000800 */
[----:B0-----:R-:W-:-:S01]  /*5e80*/  FADD.FTZ R5, R20, R5 ;  /* 0x0000000514057221 */ /* 0x001fc20000010000 */
[----:B------:R-:W0:Y:S01]  /*5e90*/  S2R R219, SR_TID.X ;  /* 0x0000000000db7919 */ /* 0x000e220000002100 */
[----:B------:R-:W-:Y:S01]  /*5ea0*/  QGMMA.64x256x32.F32.E4M3.E4M3 R24, R220, gdesc[UR4], R24, gsb0 ;  /* 0x03e00004dc187df3 */ /* 0x000fe20008000818 */
[----:B------:R-:W-:Y:S01]  /*5eb0*/  UIADD3 UR6, UR10, 0x4, URZ ;  /* 0x000000040a067890 */ /* 0x000fe2000fffe03f */
[----:B-1----:R-:W-:Y:S01]  /*5ec0*/  FADD.FTZ R6, R166, R6 ;  /* 0x00000006a6067221 */ /* 0x002fe20000010000 */
[----:B------:R-:W-:Y:S02]  /*5ed0*/  UMOV UR7, 0x40000040 ;  /* 0x4000004000077882 */ /* 0x000fe40000000000 */
[----:B------:R-:W1:Y:S08]  /*5ee0*/  MUFU.EX2 R167, R167 ;  /* 0x000000a700a77308 */ /* 0x000e700000000800 */
[----:B------:R-:W3:Y:S01]  /*5ef0*/  MUFU.EX2 R152, R152 ;  /* 0x0000009800987308 */ /* 0x000ee20000000800 */
[----:B--2---:R-:W-:-:S07]  /*5f00*/  FADD.FTZ R5, R21, R5 ;  /* 0x0000000515057221 */ /* 0x004fce0000010000 */
[----:B------:R-:W2:Y:S01]  /*5f10*/  MUFU.EX2 R170, R170 ;  /* 0x000000aa00aa7308 */ /* 0x000ea20000000800 */
[----:B-1----:R-:W-:-:S07]  /*5f20*/  FADD.FTZ R6, R167, R6 ;  /* 0x00000006a7067221 */ /* 0x002fce0000010000 */
[----:B------:R-:W1:Y:S01]  /*5f30*/  MUFU.EX2 R153, R153 ;  /* 0x0000009900997308 */ /* 0x000e620000000800 */
[----:B---3--:R-:W-:-:S01]  /*5f40*/  FADD.FTZ R5, R152, R5 ;  /* 0x0000000598057221 */ /* 0x008fc20000010000 */
[----:B0-----:R-:W-:Y:S02]  /*5f50*/  LOP3.LUT P1, RZ, R219, 0x7f, RZ, 0xc0, !PT ;  /* 0x0000007fdbff7812 */ /* 0x001fe4000782c0ff */
[----:B------:R-:W-:-:S04]  /*5f60*/  SHF.R.U32.HI R219, RZ, 0x7, R219 ;  /* 0x00000007ffdb7819 */ /* 0x000fc800000116db */
[----:B------:R-:W0:Y:S01]  /*5f70*/  MUFU.EX2 R171, R171 ;  /* 0x000000ab00ab7308 */ /* 0x000e220000000800 */
[----:B--2---:R-:W-:-:S01]  /*5f80*/  FADD.FTZ R6, R170, R6 ;  /* 0x00000006aa067221 */ /* 0x004fc20000010000 */
[----:B------:R-:W-:-:S05]  /*5f90*/  IADD3 R201, -R219, 0xb, RZ ;  /* 0x0000000bdbc97810 */ /* 0x000fca0007ffe1ff */
[----:B------:R-:W-:Y:S01]  /*5fa0*/  @!P1 IMAD R200, R200, 0x8, R0 ;  /* 0x00000008c8c89824 */ /* 0x000fe200078e0200 */
[----:B------:R-:W2:Y:S01]  /*5fb0*/  MUFU.EX2 R156, R156 ;  /* 0x0000009c009c7308 */ /* 0x000ea20000000800 */
[----:B-1----:R-:W-:-:S02]  /*5fc0*/  FADD.FTZ R5, R153, R5 ;  /* 0x0000000599057221 */ /* 0x002fc40000010000 */
[----:B------:R-:W-:-:S05]  /*5fd0*/  @!P1 VIADD R200, R200, 0x38840 ;  /* 0x00038840c8c89836 */ /* 0x000fca0000000000 */
[----:B------:R-:W1:Y:S01]  /*5fe0*/  MUFU.EX2 R174, R174 ;  /* 0x000000ae00ae7308 */ /* 0x000e620000000800 */
[----:B0-----:R-:W-:-:S01]  /*5ff0*/  FADD.FTZ R6, R171, R6 ;  /* 0x00000006ab067221 */ /* 0x001fc20000010000 */
[----:B------:R-:W-:-:S06]  /*6000*/  @!P1 PRMT R200, RZ, 0x654, R200 ;  /* 0x00000654ffc89816 */ /* 0x000fcc00000000c8 */
        /* <DEDUP_REMOVED lines=54> */
[----:B------:R-:W-:Y:S02]  /*6370*/  WARPGROUP.DEPBAR.LE gsb0, 0x0 ;  /* 0x00008000000079c5 */ /* 0x000fe40000010000 */
[----:B------:R-:W-:-:S04]  /*6380*/  WARPGROUP.ARRIVE ;  /* 0x00000000000079c5 */ /* 0x000fc80000000000 */
[----:B------:R-:W0:Y:S01]  /*6390*/  MUFU.EX2 R202, R202 ;  /* 0x000000ca00ca7308 */ /* 0x000e220000000800 */
[----:B--2---:R-:W-:-:S01]  /*63a0*/  FADD.FTZ R6, R199, R6 ;  /* 0x00000006c7067221 */ /* 0x004fc20000010000 */
[----:B------:R-:W-:Y:S01]  /*63b0*/  QGMMA.64x256x32.F32.E4M3.E4M3 R24, R224, gdesc[UR4], R24, gsb0 ;  /* 0x03e00004e0187df3 */ /* 0x000fe20008000818 */
[----:B------:R-:W-:Y:S01]  /*63c0*/  UIADD3 UR6, UR10, 0x6, URZ ;  /* 0x000000060a067890 */ /* 0x000fe2000fffe03f */
[----:B------:R-:W-:-:S04]  /*63d0*/  UMOV UR7, 0x40000040 ;  /* 0x4000004000077882 */ /* 0x000fc80000000000 */
        /* <DEDUP_REMOVED lines=28> */
[----:B--2---:R-:W-:-:S03]  /*65a0*/  FADD.FTZ R5, R9, R5 ;  /* 0x0000000509057221 */ /* 0x004fc60000010000 */
[----:B-1----:R-:W-:Y:S01]  /*65b0*/  FADD.FTZ R6, R197, R6 ;  /* 0x00000006c5067221 */ /* 0x002fe20000010000 */
[----:B------:R-:W-:Y:S02]  /*65c0*/  WARPGROUP.DEPBAR.LE gsb0, 0x0 ;  /* 0x00008000000079c5 */ /* 0x000fe40000010000 */
[----:B------:R-:W-:-:S06]  /*65d0*/  WARPGROUP.ARRIVE ;  /* 0x00000000000079c5 */ /* 0x000fcc0000000000 */
[----:B------:R-:W-:Y:S03]  /*65e0*/  QGMMA.64x256x32.F32.E4M3.E4M3 R24, R228, gdesc[UR4], R24, gsb0 ;  /* 0x03e00004e4187df3 */ /* 0x000fe60008000818 */
[----:B------:R-:W-:Y:S02]  /*65f0*/  WARPGROUP.DEPBAR.LE gsb0, 0x0 ;  /* 0x00008000000079c5 */ /* 0x000fe40000010000 */
[----:B------:R0:W-:Y:S06]  /*6600*/  BAR.ARV R201, 0x100 ;  /* 0x000400c90000751d */ /* 0x0001ec0000002000 */
[----:B------:R0:W-:Y:S01]  /*6610*/  @!P1 SYNCS.ARRIVE.TRANS64.RED.A1T0 RZ, [R200+URZ], RZ ;  /* 0x000000ffc8ff99a7 */ /* 0x0001e2000810043f */
[----:B------:R-:W-:Y:S05]  /*6620*/  @!P0 BRA `(.L_x_162) ;  /* 0x0000000000048947 */ /* 0x000fea0003800000 */
[----:B------:R-:W-:Y:S01]  /*6630*/  BPT.TRAP 0x1 ;  /* 0x000000040000795c */ /* 0x000fe20000300000 */
.L_x_162:
[----:B------:R-:W-:Y:S01]  /*6640*/  F2FP.SATFINITE.E4M3.F32.PACK_AB_MERGE_C R12, R13, R12, RZ ;  /* 0x0000000c0d0c723e */ /* 0x000fe200048070ff */
[----:B------:R-:W-:Y:S01]  /*6650*/  UISETP.GT.AND UP0, UPT, UR52, UR40, UPT ;  /* 0x000000283400728c */ /* 0x000fe2000bf04270 */
[----:B------:R-:W-:Y:S01]  /*6660*/  F2FP.SATFINITE.E4M3.F32.PACK_AB_MERGE_C R158, R159, R158, RZ ;  /* 0x0000009e9f9e723e */ /* 0x000fe200048070ff */
[----:B------:R-:W-:Y:S01]  /*6670*/  UIADD3 UR52, UR52, -0x1, URZ ;  /* 0xffffffff34347890 */ /* 0x000fe2000fffe03f */
[----:B------:R-:W-:Y:S01]  /*6680*/  F2FP.SATFINITE.E4M3.F32.PACK_AB_MERGE_C R12, R11, R10, R12 ;  /* 0x0000000a0b0c723e */ /* 0x000fe2000480700c */
[----:B------:R-:W-:Y:S01]  /*6690*/  IMAD.U32 R10, RZ, RZ, UR53 ;  /* 0x00000035ff0a7e24 */ /* 0x000fe2000f8e00ff */
[----:B------:R-:W-:Y:S01]  /*66a0*/  F2FP.SATFINITE.E4M3.F32.PACK_AB_MERGE_C R20, R21, R20, RZ ;  /* 0x000000141514723e */ /* 0x000fe200048070ff */
[----:B------:R-:W-:Y:S01]  /*66b0*/  UMOV UR55, UR46 ;  /* 0x0000002e00377c82 */ /* 0x000fe20008000000 */
[----:B------:R-:W-:Y:S01]  /*66c0*/  PLOP3.LUT P1, PT, PT, PT, UP0, 0x80, 0x0 ;  /* 0x000000000000781c */ /* 0x000fe20003f2f008 */
[----:B------:R-:W-:Y:S01]  /*66d0*/  IMAD R10, R10, 0x8, R0 ;  /* 0x000000080a0a7824 */ /* 0x000fe200078e0200 */
[----:B------:R-:W-:Y:S01]  /*66e0*/  F2FP.SATFINITE.E4M3.F32.PACK_AB_MERGE_C R166, R167, R166, RZ ;  /* 0x000000a6a7a6723e */ /* 0x000fe200048070ff */
[----:B------:R-:W-:Y:S01]  /*66f0*/  UMOV UR53, UR54 ;  /* 0x0000003600357c82 */ /* 0x000fe20008000000 */
[----:B------:R-:W-:Y:S01]  /*6700*/  F2FP.SATFINITE.E4M3.F32.PACK_AB_MERGE_C R156, R157, R156, RZ ;  /* 0x0000009c9d9c723e */ /* 0x000fe200048070ff */
[----:B------:R-:W-:Y:S01]  /*6710*/  VIADD R11, R10, 0x38860 ;  /* 0x000388600a0b7836 */ /* 0x000fe20000000000 */
[----:B------:R-:W-:Y:S01]  /*6720*/  F2FP.SATFINITE.E4M3.F32.PACK_AB_MERGE_C R174, R175, R174, RZ ;  /* 0x000000aeafae723e */ /* 0x000fe200048070ff */
[----:B------:R-:W-:Y:S01]  /*6730*/  FMUL.FTZ R24, R24, R8 ;  /* 0x0000000818187220 */ /* 0x000fe20000410000 */
        /* <DEDUP_REMOVED lines=9> */
[-C--:B------:R-:W-:Y:S01]  /*67d0*/  FMUL.FTZ R33, R33, R8.reuse ;  /* 0x0000000821217220 */ /* 0x080fe20000410000 */
[----:B------:R-:W-:Y:S01]  /*67e0*/  PRMT R11, R2, 0x654, R11 ;  /* 0x00000654020b7816 */ /* 0x000fe2000000000b */
[----:B------:R-:W-:Y:S01]  /*67f0*/  FMUL.FTZ R36, R36, R8 ;  /* 0x0000000824247220 */ /* 0x000fe20000410000 */
[----:B------:R-:W-:Y:S01]  /*6800*/  F2FP.SATFINITE.E4M3.F32.PACK_AB_MERGE_C R158, R155, R154, R158 ;  /* 0x0000009a9b9e723e */ /* 0x000fe2000480709e */
[----:B------:R-:W-:Y:S01]  /*6810*/  FMUL.FTZ R37, R37, R8 ;  /* 0x0000000825257220 */ /* 0x000fe20000410000 */
[----:B------:R-:W-:Y:S01]  /*6820*/  F2FP.SATFINITE.E4M3.F32.PACK_AB_MERGE_C R20, R15, R14, R20 ;  /* 0x0000000e0f14723e */ /* 0x000fe20004807014 */
[----:B------:R1:W-:Y:S01]  /*6830*/  SYNCS.ARRIVE.TRANS64.RED.A1T0 RZ, [R11+URZ], RZ ;  /* 0x000000ff0bff79a7 */ /* 0x0003e2000810043f */
[----:B------:R-:W-:Y:S01]  /*6840*/  F2FP.SATFINITE.E4M3.F32.PACK_AB_MERGE_C R166, R163, R162, R166 ;  /* 0x000000a2a3a6723e */ /* 0x000fe200048070a6 */
[----:B------:R-:W-:Y:S01]  /*6850*/  FMUL.FTZ R40, R40, R8 ;  /* 0x0000000828287220 */ /* 0x000fe20000410000 */
        /* <DEDUP_REMOVED lines=132> */
[----:B------:R-:W-:Y:S01]  /*70a0*/  IMAD.MOV.U32 R7, RZ, RZ, R4 ;  /* 0x000000ffff077224 */ /* 0x000fe200078e0004 */
[----:B------:R-:W-:Y:S01]  /*70b0*/  F2FP.SATFINITE.E4M3.F32.PACK_AB_MERGE_C R228, R185, R184, R188 ;  /* 0x000000b8b9e4723e */ /* 0x000fe200048070bc */
[----:B------:R-:W-:Y:S01]  /*70c0*/  IMAD.MOV.U32 R8, RZ, RZ, R3 ;  /* 0x000000ffff087224 */ /* 0x000fe200078e0003 */
[----:B------:R-:W-:Y:S01]  /*70d0*/  F2FP.SATFINITE.E4M3.F32.PACK_AB_MERGE_C R229, R203, R202, R206 ;  /* 0x000000cacbe5723e */ /* 0x000fe200048070ce */
[----:B------:R-:W-:Y:S01]  /*70e0*/  IMAD.MOV.U32 R216, RZ, RZ, R12 ;  /* 0x000000ffffd87224 */ /* 0x000fe200078e000c */
[----:B------:R-:W-:Y:S01]  /*70f0*/  F2FP.SATFINITE.E4M3.F32.PACK_AB_MERGE_C R230, R193, R192, R9 ;  /* 0x000000c0c1e6723e */ /* 0x000fe20004807009 */
[----:B------:R-:W-:Y:S01]  /*7100*/  IMAD.MOV.U32 R217, RZ, RZ, R158 ;  /* 0x000000ffffd97224 */ /* 0x000fe200078e009e */
[----:B------:R-:W-:Y:S01]  /*7110*/  F2FP.SATFINITE.E4M3.F32.PACK_AB_MERGE_C R231, R211, R210, R197 ;  /* 0x000000d2d3e7723e */ /* 0x000fe200048070c5 */
[----:B------:R-:W-:-:S02]  /*7120*/  IMAD.MOV.U32 R218, RZ, RZ, R20 ;  /* 0x000000ffffda7224 */ /* 0x000fc400078e0014 */
[----:B------:R-:W-:Y:S02]  /*7130*/  IMAD.MOV.U32 R219, RZ, RZ, R166 ;  /* 0x000000ffffdb7224 */ /* 0x000fe400078e00a6 */
[----:B------:R-:W-:Y:S02]  /*7140*/  IMAD.MOV.U32 R220, RZ, RZ, R156 ;  /* 0x000000ffffdc7224 */ /* 0x000fe400078e009c */
[----:B------:R-:W-:Y:S02]  /*7150*/  IMAD.MOV.U32 R221, RZ, RZ, R174 ;  /* 0x000000ffffdd7224 */ /* 0x000fe400078e00ae */
[----:B------:R-:W-:Y:S02]  /*7160*/  IMAD.MOV.U32 R222, RZ, RZ, R164 ;  /* 0x000000ffffde7224 */ /* 0x000fe400078e00a4 */
[----:B------:R-:W-:Y:S02]  /*7170*/  IMAD.MOV.U32 R223, RZ, RZ, R182 ;  /* 0x000000ffffdf7224 */ /* 0x000fe400078e00b6 */
[----:B------:R-:W-:-:S02]  /*7180*/  IMAD.MOV.U32 R224, RZ, RZ, R172 ;  /* 0x000000ffffe07224 */ /* 0x000fc400078e00ac */
[----:B------:R-:W-:Y:S02]  /*7190*/  IMAD.MOV.U32 R225, RZ, RZ, R190 ;  /* 0x000000ffffe17224 */ /* 0x000fe400078e00be */
[----:B------:R-:W-:Y:S01]  /*71a0*/  IMAD.MOV.U32 R226, RZ, RZ, R180 ;  /* 0x000000ffffe27224 */ /* 0x000fe200078e00b4 */
[----:B-1----:R-:W-:Y:S06]  /*71b0*/  @P1 BRA `(.L_x_163) ;  /* 0xffffffd800e01947 */ /* 0x002fec000383ffff */
.L_x_153:
[----:B------:R-:W-:Y:S06]  /*71c0*/  BAR.ARV 0x8, 0x180 ;  /* 0x0206000000007b1d */ /* 0x000fec0000002000 */
[----:B------:R-:W-:Y:S05]  /*71d0*/  @!P0 BRA `(.L_x_164) ;  /* 0x0000000000048947 */ /* 0x000fea0003800000 */
[----:B------:R-:W-:Y:S01]  /*71e0*/  BPT.TRAP 0x1 ;  /* 0x000000040000795c */ /* 0x000fe20000300000 */
.L_x_164:
[----:B------:R-:W-:Y:S02]  /*71f0*/  IMAD.U32 R8, RZ, RZ, UR46 ;  /* 0x0000002eff087e24 */ /* 0x000fe4000f8e00ff */
[----:B------:R-:W-:-:S03]  /*7200*/  IMAD.U32 R7, RZ, RZ, UR54 ;  /* 0x00000036ff077e24 */ /* 0x000fc6000f8e00ff */
[----:B------:R-:W-:Y:S01]  /*7210*/  SHF.L.U32 R8, R8, 0x1f, RZ ;  /* 0x0000001f08087819 */ /* 0x000fe200000006ff */
[----:B------:R-:W-:-:S04]  /*7220*/  IMAD R7, R7, 0x8, R0 ;  /* 0x0000000807077824 */ /* 0x000fc800078e0200 */
[----:B------:R1:W2:Y:S01]  /*7230*/  SYNCS.PHASECHK.TRANS64.TRYWAIT P1, [R7+URZ+0x38850], R8 ;  /* 0x03885008070075a7 */ /* 0x0002a2000802017f */
[----:B------:R-:W-:Y:S05]  /*7240*/  @!P0 BRA `(.L_x_165) ;  /* 0x0000000000048947 */ /* 0x000fea0003800000 */
[----:B------:R-:W-:Y:S01]  /*7250*/  BPT.TRAP 0x1 ;  /* 0x000000040000795c */ /* 0x000fe20000300000 */
.L_x_165:
[----:B------:R-:W-:Y:S02]  /*7260*/  VIADD R0, R0, 0x400 ;  /* 0x0000040000007836 */ /* 0x000fe40000000000 */
[----:B------:R-:W-:-:S03]  /*7270*/  IMAD.U32 R9, RZ, RZ, UR54 ;  /* 0x00000036ff097e24 */ /* 0x000fc6000f8e00ff */
[----:B------:R-:W-:-:S04]  /*7280*/  SHF.R.U32.HI R0, RZ, 0x4, R0 ;  /* 0x00000004ff007819 */ /* 0x000fc80000011600 */
[----:B------:R-:W-:-:S04]  /*7290*/  LOP3.LUT R0, R0, 0x3fff, RZ, 0xc0, !PT ;  /* 0x00003fff00007812 */ /* 0x000fc800078ec0ff */
[----:B------:R-:W-:Y:S01]  /*72a0*/  LOP3.LUT R0, R0, 0x10000, RZ, 0xfc, !PT ;  /* 0x0001000000007812 */ /* 0x000fe200078efcff */
[----:B--2---:R-:W-:Y:S06]  /*72b0*/  @P1 BRA `(.L_x_166) ;  /* 0x0000000000081947 */ /* 0x004fec0003800000 */
[----:B------:R-:W2:Y:S02]  /*72c0*/  SYNCS.PHASECHK.TRANS64.TRYWAIT P1, [R7+URZ+0x38850], R8 ;  /* 0x03885008070075a7 */ /* 0x000ea4000802017f */
[----:B--2---:R-:W-:Y:S05]  /*72d0*/  @!P1 BRA `(.L_x_167) ;  /* 0x000000d800649947 */ /* 0x004fea0003800000 */
.L_x_166:
[----:B-12---:R-:W-:Y:S01]  /*72e0*/  IMAD R8, R9, 0x800, R0 ;  /* 0x0000080009087824 */ /* 0x006fe200078e0200 */
[----:B------:R-:W-:Y:S05]  /*72f0*/  WARPSYNC.ALL ;  /* 0x0000000000007948 */ /* 0x000fea0003800000 */
[----:B------:R-:W-:Y:S01]  /*7300*/  IMAD.MOV.U32 R9, RZ, RZ, 0x40000040 ;  /* 0x40000040ff097424 */ /* 0x000fe200078e00ff */
[C---:B------:R-:W-:Y:S01]  /*7310*/  R2UR UR6, R8.reuse ;  /* 0x00000000080672ca */ /* 0x040fe200000e0000 */
[----:B------:R-:W-:Y:S01]  /*7320*/  WARPGROUP.ARRIVE ;  /* 0x00000000000079c5 */ /* 0x000fe20000000000 */
[C---:B------:R-:W-:Y:S01]  /*7330*/  VIADD R10, R8.reuse, 0x2 ;  /* 0x00000002080a7836 */ /* 0x040fe20000000000 */
[----:B------:R-:W-:Y:S01]  /*7340*/  ULDC.64 UR4, c[0x0][0x9a0] ;  /* 0x0002680000047ab9 */ /* 0x000fe20000000a00 */
[----:B------:R-:W-:Y:S01]  /*7350*/  R2UR UR7, R9 ;  /* 0x00000000090772ca */ /* 0x000fe200000e0000 */
[----:B------:R-:W-:Y:S01]  /*7360*/  IMAD.MOV.U32 R11, RZ, RZ, 0x40000040 ;  /* 0x40000040ff0b7424 */ /* 0x000fe200078e00ff */
[----:B------:R-:W-:Y:S01]  /*7370*/  ISETP.NE.U32.AND P1, PT, RZ, UR4, PT ;  /* 0x00000004ff007c0c */ /* 0x000fe2000bf25070 */
[----:B------:R-:W-:-:S02]  /*7380*/  VIADD R14, R8, 0x4 ;  /* 0x00000004080e7836 */ /* 0x000fc40000000000 */
[----:B------:R-:W-:Y:S01]  /*7390*/  IMAD.MOV.U32 R15, RZ, RZ, 0x40000040 ;  /* 0x40000040ff0f7424 */ /* 0x000fe200078e00ff */
[----:B------:R-:W-:-:S07]  /*73a0*/  ISETP.NE.AND.EX P1, PT, RZ, UR5, PT, P1 ;  /* 0x00000005ff007c0c */ /* 0x000fce000bf25310 */
[----:B------:R-:W-:Y:S01]  /*73b0*/  QGMMA.64x256x32.F32.E4M3.E4M3 R24, R216, gdesc[UR4], R24, gsb0 ;  /* 0x03e00004d8187df3 */ /* 0x000fe20008000818 */
[----:B------:R-:W-:Y:S02]  /*73c0*/  R2UR UR6, R10 ;  /* 0x000000000a0672ca */ /* 0x000fe400000e0000 */
[----:B------:R-:W-:-:S03]  /*73d0*/  R2UR UR7, R11 ;  /* 0x000000000b0772ca */ /* 0x000fc600000e0000 */
[----:B------:R-:W1:Y:S08]  /*73e0*/  @P1 LDC.64 R10, c[0x0][0x9c8] ;  /* 0x00027200ff0a1b82 */ /* 0x000e700000000a00 */
[----:B------:R-:W2:Y:S01]  /*73f0*/  @P1 LDC.64 R12, c[0x0][0x9d0] ;  /* 0x00027400ff0c1b82 */ /* 0x000ea20000000a00 */
[----:B-1----:R-:W-:-:S04]  /*7400*/  @P1 IMAD R0, R10, UR37, RZ ;  /* 0x000000250a001c24 */ /* 0x002fc8000f8e02ff */
[----:B------:R-:W-:Y:S02]  /*7410*/  @P1 IMAD R9, R11, UR36, R0 ;  /* 0x000000240b091c24 */ /* 0x000fe4000f8e0200 */
[----:B------:R-:W-:-:S04]  /*7420*/  @P1 IMAD.WIDE.U32 R10, R10, UR36, RZ ;  /* 0x000000240a0a1c25 */ /* 0x000fc8000f8e00ff */
[----:B------:R-:W-:Y:S02]  /*7430*/  @P1 IMAD.IADD R11, R11, 0x1, R9 ;  /* 0x000000010b0b1824 */ /* 0x000fe400078e0209 */
[----:B--2---:R-:W-:-:S04]  /*7440*/  @P1 IMAD.WIDE.U32 R10, R12, UR42, R10 ;  /* 0x0000002a0c0a1c25 */ /* 0x004fc8000f8e000a */
[----:B------:R-:W-:Y:S01]  /*7450*/  @P1 IMAD R13, R13, UR42, R11 ;  /* 0x0000002a0d0d1c24 */ /* 0x000fe2000f8e020b */
[----:B------:R-:W-:-:S04]  /*7460*/  @P1 LEA R12, P2, R10, UR4, 0x2 ;  /* 0x000000040a0c1c11 */ /* 0x000fc8000f8410ff */
[----:B------:R-:W-:Y:S01]  /*7470*/  @P1 LEA.HI.X R13, R10, UR5, R13, 0x2, P2 ;  /* 0x000000050a0d1c11 */ /* 0x000fe200090f140d */
[----:B------:R-:W-:-:S06]  /*7480*/  IMAD.MOV.U32 R10, RZ, RZ, 0x3f800000 ;  /* 0x3f800000ff0a7424 */ /* 0x000fcc00078e00ff */
[----:B------:R1:W2:Y:S01]  /*7490*/  @P1 LDG.E R10, desc[UR50][R12.64] ;  /* 0x000000320c0a1981 */ /* 0x0002a2000c1e1900 */
[----:B------:R-:W-:Y:S02]  /*74a0*/  WARPGROUP.DEPBAR.LE gsb0, 0x0 ;  /* 0x00008000000079c5 */ /* 0x000fe40000010000 */
[----:B------:R-:W-:-:S06]  /*74b0*/  WARPGROUP.ARRIVE ;  /* 0x00000000000079c5 */ /* 0x000fcc0000000000 */
[----:B------:R-:W-:Y:S01]  /*74c0*/  QGMMA.64x256x32.F32.E4M3.E4M3 R24, R220, gdesc[UR4], R24, gsb0 ;  /* 0x03e00004dc187df3 */ /* 0x000fe20008000818 */
[----:B------:R-:W-:Y:S02]  /*74d0*/  R2UR UR6, R14 ;  /* 0x000000000e0672ca */ /* 0x000fe400000e0000 */
[----:B------:R-:W-:Y:S01]  /*74e0*/  R2UR UR7, R15 ;  /* 0x000000000f0772ca */ /* 0x000fe200000e0000 */
[----:B------:R-:W-:Y:S02]  /*74f0*/  VIADD R8, R8, 0x6 ;  /* 0x0000000608087836 */ /* 0x000fe40000000000 */
[----:B------:R-:W-:Y:S01]  /*7500*/  IMAD.MOV.U32 R9, RZ, RZ, 0x40000040 ;  /* 0x40000040ff097424 */ /* 0x000fe200078e00ff */
[----:B------:R-:W3:Y:S04]  /*7510*/  SHFL.BFLY PT, R0, R5, 0x2, 0x1f ;  /* 0x0c401f0005007f89 */ /* 0x000ee800000e0000 */
[----:B------:R-:W4:Y:S01]  /*7520*/  SHFL.BFLY PT, R11, R6, 0x2, 0x1f ;  /* 0x0c401f00060b7f89 */ /* 0x000f2200000e0000 */
[----:B------:R-:W-:-:S02]  /*7530*/  WARPGROUP.DEPBAR.LE gsb0, 0x0 ;  /* 0x00008000000079c5 */ /* 0x000fc40000010000 */
[----:B------:R-:W-:-:S14]  /*7540*/  WARPGROUP.ARRIVE ;  /* 0x00000000000079c5 */ /* 0x000fdc0000000000 */
[----:B------:R-:W-:Y:S01]  /*7550*/  QGMMA.64x256x32.F32.E4M3.E4M3 R24, R224, gdesc[UR4], R24, gsb0 ;  /* 0x03e00004e0187df3 */ /* 0x000fe20008000818 */
[----:B------:R-:W-:Y:S02]  /*7560*/  R2UR UR6, R8 ;  /* 0x00000000080672ca */ /* 0x000fe400000e0000 */
[----:B------:R-:W-:Y:S01]  /*7570*/  R2UR UR7, R9 ;  /* 0x00000000090772ca */ /* 0x000fe200000e0000 */
[----:B---3--:R-:W-:-:S01]  /*7580*/  FADD.FTZ R0, R0, R5 ;  /* 0x0000000500007221 */ /* 0x008fc20000010000 */
[----:B----4-:R-:W-:-:S04]  /*7590*/  FADD.FTZ R11, R11, R6 ;  /* 0x000000060b0b7221 */ /* 0x010fc80000010000 */
[----:B------:R-:W3:Y:S04]  /*75a0*/  SHFL.BFLY PT, R9, R0, 0x1, 0x1f ;  /* 0x0c201f0000097f89 */ /* 0x000ee800000e0000 */
[----:B------:R-:W4:Y:S01]  /*75b0*/  SHFL.BFLY PT, R8, R11, 0x1, 0x1f ;  /* 0x0c201f000b087f89 */ /* 0x000f2200000e0000 */
[----:B------:R-:W-:Y:S02]  /*75c0*/  IMAD.MOV.U32 R5, RZ, RZ, RZ ;  /* 0x000000ffff057224 */ /* 0x000fe400078e00ff */
[----:B---3--:R-:W-:Y:S01]  /*75d0*/  FADD.FTZ R9, R0, R9 ;  /* 0x0000000900097221 */ /* 0x008fe20000010000 */
[----:B----4-:R-:W-:-:S04]  /*75e0*/  FADD.FTZ R14, R11, R8 ;  /* 0x000000080b0e7221 */ /* 0x010fc80000010000 */
[C---:B------:R-:W-:Y:S01]  /*75f0*/  FSETP.NE.FTZ.AND P1, PT, R9.reuse, RZ, PT ;  /* 0x000000ff0900720b */ /* 0x040fe20003f35000 */
[----:B-1----:R-:W-:Y:S01]  /*7600*/  FMUL.FTZ R13, R9, 0.00390625 ;  /* 0x3b800000090d7820 */ /* 0x002fe20000410000 */
[----:B------:R-:W-:-:S04]  /*7610*/  FMUL.FTZ R12, R14, 0.00390625 ;  /* 0x3b8000000e0c7820 */ /* 0x000fc80000410000 */
[----:B------:R-:W-:Y:S02]  /*7620*/  FSETP.NE.FTZ.AND P2, PT, R13, RZ, PT ;  /* 0x000000ff0d00720b */ /* 0x000fe40003f55000 */
[----:B------:R-:W-:-:S05]  /*7630*/  FSETP.NE.FTZ.AND P3, PT, R12, RZ, PT ;  /* 0x000000ff0c00720b */ /* 0x000fca0003f75000 */
[----:B------:R-:W-:Y:S01]  /*7640*/  @P1 MUFU.RCP R5, R9 ;  /* 0x0000000900051308 */ /* 0x000fe20000001000 */
[----:B------:R-:W-:Y:S01]  /*7650*/  FSETP.NE.FTZ.AND P1, PT, R14, RZ, PT ;  /* 0x000000ff0e00720b */ /* 0x000fe20003f35000 */
[----:B------:R-:W-:-:S06]  /*7660*/  IMAD.MOV.U32 R11, RZ, RZ, RZ ;  /* 0x000000ffff0b7224 */ /* 0x000fcc00078e00ff */
[----:B------:R-:W1:Y:S08]  /*7670*/  @P2 MUFU.LG2 R8, R13 ;  /* 0x0000000d00082308 */ /* 0x000e700000000c00 */
[----:B------:R-:W3:Y:S08]  /*7680*/  @P3 MUFU.LG2 R12, R12 ;  /* 0x0000000c000c3308 */ /* 0x000ef00000000c00 */
[----:B------:R-:W4:Y:S01]  /*7690*/  @P1 MUFU.RCP R11, R14 ;  /* 0x0000000e000b1308 */ /* 0x000f220000001000 */
[----:B------:R-:W-:-:S02]  /*76a0*/  IMAD.U32 R6, RZ, RZ, UR41 ;  /* 0x00000029ff067e24 */ /* 0x000fc4000f8e00ff */
[----:B------:R-:W-:Y:S02]  /*76b0*/  IMAD.U32 R20, RZ, RZ, UR41 ;  /* 0x00000029ff147e24 */ /* 0x000fe4000f8e00ff */
[----:B-1----:R-:W-:Y:S01]  /*76c0*/  @P2 FMUL.FTZ R9, R8, 0.69314718246459960938 ;  /* 0x3f31721808092820 */ /* 0x002fe20000410000 */
[----:B------:R-:W-:Y:S01]  /*76d0*/  @P2 FMUL.FTZ R6, R6, 0.69314718246459960938 ;  /* 0x3f31721806062820 */ /* 0x000fe20000410000 */
[----:B------:R-:W-:Y:S01]  /*76e0*/  @P3 FMUL.FTZ R20, R20, 0.69314718246459960938 ;  /* 0x3f31721814143820 */ /* 0x000fe20000410000 */
[----:B---3--:R-:W-:Y:S01]  /*76f0*/  @P3 FMUL.FTZ R13, R12, 0.69314718246459960938 ;  /* 0x3f3172180c0d3820 */ /* 0x008fe20000410000 */
[----:B------:R-:W-:Y:S02]  /*7700*/  IMAD.MOV.U32 R0, RZ, RZ, -0x800000 ;  /* 0xff800000ff007424 */ /* 0x000fe400078e00ff */
[----:B------:R-:W-:Y:S01]  /*7710*/  @P2 FFMA.FTZ R0, R6, R3, R9 ;  /* 0x0000000306002223 */ /* 0x000fe20000010009 */
[----:B------:R-:W-:Y:S02]  /*7720*/  IMAD.MOV.U32 R160, RZ, RZ, -0x800000 ;  /* 0xff800000ffa07424 */ /* 0x000fe400078e00ff */
[----:B------:R-:W-:Y:S01]  /*7730*/  @P3 FFMA.FTZ R160, R20, R4, R13 ;  /* 0x0000000414a03223 */ /* 0x000fe2000001000d */
[-C--:B--2---:R-:W-:Y:S01]  /*7740*/  FMUL.FTZ R152, R5, R10.reuse ;  /* 0x0000000a05987220 */ /* 0x084fe20000410000 */
[----:B----4-:R-:W-:Y:S01]  /*7750*/  FMUL.FTZ R3, R11, R10 ;  /* 0x0000000a0b037220 */ /* 0x010fe20000410000 */
[----:B------:R-:W-:-:S02]  /*7760*/  WARPGROUP.DEPBAR.LE gsb0, 0x0 ;  /* 0x00008000000079c5 */ /* 0x000fc40000010000 */
[----:B------:R-:W-:-:S06]  /*7770*/  WARPGROUP.ARRIVE ;  /* 0x00000000000079c5 */ /* 0x000fcc0000000000 */
[----:B------:R-:W-:Y:S03]  /*7780*/  QGMMA.64x256x32.F32.E4M3.E4M3 R24, R228, gdesc[UR4], R24, gsb0 ;  /* 0x03e00004e4187df3 */ /* 0x000fe60008000818 */
[----:B------:R-:W-:Y:S02]  /*7790*/  WARPGROUP.DEPBAR.LE gsb0, 0x0 ;  /* 0x00008000000079c5 */ /* 0x000fe40000010000 */
[----:B------:R-:W-:Y:S05]  /*77a0*/  @!P0 BRA `(.L_x_168) ;  /* 0x0000000000048947 */ /* 0x000fea0003800000 */
[----:B------:R-:W-:Y:S01]  /*77b0*/  BPT.TRAP 0x1 ;  /* 0x000000040000795c */ /* 0x000fe20000300000 */
.L_x_168:
[----:B------:R-:W-:Y:S01]  /*77c0*/  VIADD R153, R7, 0x38860 ;  /* 0x0003886007997836 */ /* 0x000fe20000000000 */
[----:B------:R-:W-:Y:S01]  /*77d0*/  UIADD3 UR54, UR54, 0x1, URZ ;  /* 0x0000000136367890 */ /* 0x000fe2000fffe03f */
[-C--:B------:R-:W-:Y:S01]  /*77e0*/  FMUL.FTZ R7, R40, R152.reuse ;  /* 0x0000009828077220 */ /* 0x080fe20000410000 */
[-C--:B------:R-:W-:Y:S01]  /*77f0*/  FMUL.FTZ R8, R45, R152.reuse ;  /* 0x000000982d087220 */ /* 0x080fe20000410000 */
[-C--:B------:R-:W-:Y:S01]  /*7800*/  FMUL.FTZ R4, R24, R152.reuse ;  /* 0x0000009818047220 */ /* 0x080fe20000410000 */
[----:B------:R-:W-:Y:S01]  /*7810*/  PRMT R153, R2, 0x654, R153 ;  /* 0x0000065402997816 */ /* 0x000fe20000000099 */
[----:B------:R-:W-:Y:S01]  /*7820*/  UISETP.NE.AND UP0, UPT, UR54, 0x2, UPT ;  /* 0x000000023600788c */ /* 0x000fe2000bf05270 */
[-C--:B------:R-:W-:Y:S01]  /*7830*/  FMUL.FTZ R5, R29, R152.reuse ;  /* 0x000000981d057220 */ /* 0x080fe20000410000 */
[-C--:B------:R-:W-:Y:S01]  /*7840*/  FMUL.FTZ R2, R32, R152.reuse ;  /* 0x0000009820027220 */ /* 0x080fe20000410000 */
[----:B------:R1:W-:Y:S01]  /*7850*/  SYNCS.ARRIVE.TRANS64.RED.A1T0 RZ, [R153+URZ], RZ ;  /* 0x000000ff99ff79a7 */ /* 0x0003e2000810043f */
        /* <DEDUP_REMOVED lines=73> */
[----:B------:R-:W-:Y:S01]  /*7cf0*/  USEL UR4, URZ, 0x1, UP0 ;  /* 0x000000013f047887 */ /* 0x000fe20008000000 */
        /* <DEDUP_REMOVED lines=49> */
[----:B------:R-:W-:Y:S01]  /*8010*/  PLOP3.LUT P0, PT, PT, PT, PT, 0x8, 0x0 ;  /* 0x000000000000781c */ /* 0x000fe20003f0e170 */
[----:B------:R-:W-:Y:S01]  /*8020*/  FMUL.FTZ R3, R147, R3 ;  /* 0x0000000393037220 */ /* 0x000fe20000410000 */
[----:B------:R-:W-:-:S02]  /*8030*/  UIADD3 UR47, UR47, 0x1, URZ ;  /* 0x000000012f2f7890 */ /* 0x000fc4000fffe03f */
[----:B------:R-:W-:Y:S02]  /*8040*/  USEL UR54, UR54, URZ, UP0 ;  /* 0x0000003f36367287 */ /* 0x000fe40008000000 */
[----:B-1----:R-:W-:-:S12]  /*8050*/  ULOP3.LUT UR46, UR46, UR4, URZ, 0x3c, !UPT ;  /* 0x000000042e2e7292 */ /* 0x002fd8000f8e3c3f */
.L_x_146:
[----:B------:R-:W1:Y:S08]  /*8060*/  S2UR UR4, SR_CgaCtaId ;  /* 0x00000000000479c3 */ /* 0x000e700000008800 */
[----:B------:R-:W-:Y:S01]  /*8070*/  BAR.SYNC.DEFER_BLOCKING 0x5, 0x180 ;  /* 0x0146000000007b1d */ /* 0x000fe20000010000 */
[----:B------:R-:W-:-:S05]  /*8080*/  UISETP.NE.AND UP0, UPT, UR45, URZ, UPT ;  /* 0x0000003f2d00728c */ /* 0x000fca000bf05270 */
[----:B------:R-:W-:Y:S01]  /*8090*/  UMOV UR8, 0x400 ;  /* 0x0000040000087882 */ /* 0x000fe20000000000 */
[----:B------:R-:W-:Y:S05]  /*80a0*/  BSSY B0, `(.L_x_169) ;  /* 0x000062a000007945 */ /* 0x000fea0003800000 */
[----:B------:R-:W-:Y:S01]  /*80b0*/  @!UP0 ULDC UR45, c[0x0][0xad4] ;  /* 0x0002b500002d8ab9 */ /* 0x000fe20000000800 */
[----:B-1----:R-:W-:-:S09]  /*80c0*/  ULEA UR8, UR4, UR8, 0x18 ;  /* 0x0000000804087291 */ /* 0x002fd2000f8ec03f */
[----:B------:R-:W1:Y:S02]  /*80d0*/  LDS.128 R64, [UR8+0x388d0] ;  /* 0x0388d008ff407984 */ /* 0x000e640008000c00 */
[----:B-1----:R-:W-:Y:S02]  /*80e0*/  R2UR UR5, R65 ;  /* 0x00000000410572ca */ /* 0x002fe400000e0000 */
[----:B------:R-:W-:Y:S02]  /*80f0*/  R2UR UR6, R66 ;  /* 0x00000000420672ca */ /* 0x000fe400000e0000 */
[----:B------:R-:W-:Y:S01]  /*8100*/  R2UR UR7, R67 ;  /* 0x00000000430772ca */ /* 0x000fe200000e0000 */
[----:B------:R-:W-:Y:S06]  /*8110*/  BAR.ARV 0x4, 0x180 ;  /* 0x0106000000007b1d */ /* 0x000fec0000002000 */
[----:B------:R-:W-:Y:S08]  /*8120*/  @P0 BRA `(.L_x_170) ;  /* 0x0000005000b40947 */ /* 0x000ff00003800000 */
[----:B------:R-:W1:Y:S01]  /*8130*/  S2R R192, SR_TID.X ;  /* 0x0000000000c07919 */ /* 0x000e620000002100 */
[----:B------:R-:W-:Y:S01]  /*8140*/  ULDC.64 UR10, c[0x4][0x110] ;  /* 0x01004400000a7ab9 */ /* 0x000fe20000000a00 */
[----:B------:R-:W2:Y:S01]  /*8150*/  LDL R178, [R1+0x50] ;  /* 0x0000500001b27983 */ /* 0x000ea20000100800 */
[----:B------:R-:W3:Y:S01]  /*8160*/  S2UR UR4, SR_SWINHI ;  /* 0x00000000000479c3 */ /* 0x000ee20000002f00 */
[----:B------:R-:W-:Y:S01]  /*8170*/  ULDC.64 UR16, c[0x0][0xc00] ;  /* 0x0003000000107ab9 */ /* 0x000fe20000000a00 */
[----:B------:R-:W-:Y:S01]  /*8180*/  ULDC.64 UR12, c[0x0][0xc00] ;  /* 0x00030000000c7ab9 */ /* 0x000fe20000000a00 */
[----:B------:R-:W4:Y:S01]  /*8190*/  LDL R193, [R1+0x4c] ;  /* 0x00004c0001c17983 */ /* 0x000f220000100800 */
[----:B------:R-:W-:Y:S01]  /*81a0*/  ULDC.64 UR14, c[0x0][0xc08] ;  /* 0x00030200000e7ab9 */ /* 0x000fe20000000a00 */
[----:B------:R-:W-:Y:S01]  /*81b0*/  ULDC UR22, c[0x0][0xbe8] ;  /* 0x0002fa0000167ab9 */ /* 0x000fe20000000800 */
[----:B-1----:R-:W-:-:S05]  /*81c0*/  IMAD.SHL.U32 R64, R192, 0x4, RZ ;  /* 0x00000004c0407824 */ /* 0x002fca00078e00ff */
[----:B------:R-:W-:Y:S01]  /*81d0*/  LOP3.LUT R64, R64, 0xc, RZ, 0xc0, !PT ;  /* 0x0000000c40407812 */ /* 0x000fe200078ec0ff */
[----:B------:R-:W-:Y:S03]  /*81e0*/  BAR.SYNC.DEFER_BLOCKING 0x1, 0x100 ;  /* 0x0044000000007b1d */ /* 0x000fe60000010000 */
[----:B------:R-:W-:-:S05]  /*81f0*/  IADD3 R64, P0, R64, UR10, RZ ;  /* 0x0000000a40407c10 */ /* 0x000fca000ff1e0ff */
[----:B------:R-:W-:-:S05]  /*8200*/  IMAD.X R65, RZ, RZ, UR11, P0 ;  /* 0x0000000bff417e24 */ /* 0x000fca00080e06ff */
[----:B------:R1:W5:Y:S01]  /*8210*/  LDG.E.CONSTANT R64, desc[UR50][R64.64] ;  /* 0x0000003240407981 */ /* 0x000362000c1e9900 */
[----:B------:R-:W-:Y:S01]  /*8220*/  LOP3.LUT P0, R66, R192, 0x3, RZ, 0xc0, !PT ;  /* 0x00000003c0427812 */ /* 0x000fe2000780c0ff */
[----:B------:R-:W-:Y:S01]  /*8230*/  UMOV UR10, UR8 ;  /* 0x00000008000a7c82 */ /* 0x000fe20008000000 */
[----:B---3--:R-:W-:Y:S02]  /*8240*/  UMOV UR11, UR4 ;  /* 0x00000004000b7c82 */ /* 0x008fe40008000000 */
[----:B------:R-:W-:-:S04]  /*8250*/  ISETP.EQ.OR P0, PT, R66, 0x3, !P0 ;  /* 0x000000034200780c */ /* 0x000fc80004702670 */
[----:B------:R-:W-:Y:S02]  /*8260*/  SEL R120, R72, R129, P0 ;  /* 0x0000008148787207 */ /* 0x000fe40000000000 */
[----:B------:R-:W-:Y:S02]  /*8270*/  SEL R72, R129, R72, P0 ;  /* 0x0000004881487207 */ /* 0x000fe40000000000 */
[----:B------:R-:W-:Y:S02]  /*8280*/  SEL R129, R26, R27, P0 ;  /* 0x0000001b1a817207 */ /* 0x000fe40000000000 */
[----:B------:R-:W-:Y:S02]  /*8290*/  SEL R26, R27, R26, P0 ;  /* 0x0000001a1b1a7207 */ /* 0x000fe40000000000 */
[----:B------:R-:W-:Y:S02]  /*82a0*/  SEL R27, R30, R31, P0 ;  /* 0x0000001f1e1b7207 */ /* 0x000fe40000000000 */
[----:B------:R-:W-:-:S02]  /*82b0*/  SEL R30, R31, R30, P0 ;  /* 0x0000001e1f1e7207 */ /* 0x000fc40000000000 */
[----:B------:R-:W-:Y:S02]  /*82c0*/  SEL R133, R34, R35, P0 ;  /* 0x0000002322857207 */ /* 0x000fe40000000000 */
[----:B------:R-:W-:Y:S01]  /*82d0*/  SEL R31, R35, R34, P0 ;  /* 0x00000022231f7207 */ /* 0x000fe20000000000 */
[----:B------:R-:W-:Y:S01]  /*82e0*/  IMAD.MOV.U32 R34, RZ, RZ, 0x2 ;  /* 0x00000002ff227424 */ /* 0x000fe200078e00ff */
        /* <DEDUP_REMOVED lines=80> */
[----:B-1----:R-:W-:Y:S02]  /*87f0*/  SEL R65, R4, R25, P0 ;  /* 0x0000001904417207 */ /* 0x002fe40000000000 */
        /* <DEDUP_REMOVED lines=18> */
[----:B--2---:R-:W-:Y:S01]  /*8920*/  IMAD.WIDE R34, R178, R34, UR10 ;  /* 0x0000000ab2227e25 */ /* 0x004fe2000f8e0222 */
[----:B------:R-:W-:-:S02]  /*8930*/  SEL R123, R126, R127, P0 ;  /* 0x0000007f7e7b7207 */ /* 0x000fc40000000000 */
[----:B------:R-:W-:Y:S02]  /*8940*/  SEL R5, R5, R28, P0 ;  /* 0x0000001c05057207 */ /* 0x000fe40000000000 */
[C---:B------:R-:W-:Y:S02]  /*8950*/  IADD3 R91, P2, R34.reuse, 0xc020, RZ ;  /* 0x0000c020225b7810 */ /* 0x040fe40007f5e0ff */
[C---:B------:R-:W-:Y:S02]  /*8960*/  IADD3 R87, P3, R34.reuse, 0xc040, RZ ;  /* 0x0000c04022577810 */ /* 0x040fe40007f7e0ff */
[----:B------:R-:W-:Y:S02]  /*8970*/  LOP3.LUT R90, R91, 0x380, RZ, 0xc0, !PT ;  /* 0x000003805b5a7812 */ /* 0x000fe400078ec0ff */
[----:B------:R-:W-:Y:S02]  /*8980*/  IADD3 R79, P4, R34, 0xc060, RZ ;  /* 0x0000c060224f7810 */ /* 0x000fe40007f9e0ff */
[----:B------:R-:W-:-:S02]  /*8990*/  SHF.R.U64 R90, R90, 0x3, RZ ;  /* 0x000000035a5a7819 */ /* 0x000fc400000012ff */
[----:B------:R-:W-:Y:S02]  /*89a0*/  LOP3.LUT R86, R87, 0x380, RZ, 0xc0, !PT ;  /* 0x0000038057567812 */ /* 0x000fe400078ec0ff */
[----:B------:R-:W-:Y:S01]  /*89b0*/  LOP3.LUT R90, R90, R91, RZ, 0x3c, !PT ;  /* 0x0000005b5a5a7212 */ /* 0x000fe200078e3cff */
[----:B------:R-:W-:Y:S01]  /*89c0*/  IMAD.X R91, RZ, RZ, R35, P2 ;  /* 0x000000ffff5b7224 */ /* 0x000fe200010e0623 */
[----:B------:R-:W-:Y:S02]  /*89d0*/  LOP3.LUT R78, R79, 0x380, RZ, 0xc0, !PT ;  /* 0x000003804f4e7812 */ /* 0x000fe400078ec0ff */
[----:B------:R-:W-:Y:S02]  /*89e0*/  SHF.R.U64 R86, R86, 0x3, RZ ;  /* 0x0000000356567819 */ /* 0x000fe400000012ff */
[----:B------:R-:W-:Y:S02]  /*89f0*/  IADD3 R75, P2, R34, 0x4060, RZ ;  /* 0x00004060224b7810 */ /* 0x000fe40007f5e0ff */
[----:B------:R-:W-:-:S02]  /*8a00*/  SHF.R.U64 R78, R78, 0x3, RZ ;  /* 0x000000034e4e7819 */ /* 0x000fc400000012ff */
[----:B------:R-:W-:Y:S02]  /*8a10*/  IADD3 R51, P1, R34, 0xc000, RZ ;  /* 0x0000c00022337810 */ /* 0x000fe40007f3e0ff */
[----:B------:R-:W-:Y:S01]  /*8a20*/  LOP3.LUT R86, R86, R87, RZ, 0x3c, !PT ;  /* 0x0000005756567212 */ /* 0x000fe200078e3cff */
[--C-:B------:R-:W-:Y:S01]  /*8a30*/  IMAD.X R87, RZ, RZ, R35.reuse, P3 ;  /* 0x000000ffff577224 */ /* 0x100fe200018e0623 */
[----:B------:R-:W-:Y:S02]  /*8a40*/  LOP3.LUT R74, R75, 0x380, RZ, 0xc0, !PT ;  /* 0x000003804b4a7812 */ /* 0x000fe400078ec0ff */
[----:B------:R-:W-:Y:S02]  /*8a50*/  IADD3 R71, P3, R34, 0x8000, RZ ;  /* 0x0000800022477810 */ /* 0x000fe40007f7e0ff */
[----:B------:R-:W-:Y:S01]  /*8a60*/  LOP3.LUT R78, R78, R79, RZ, 0x3c, !PT ;  /* 0x0000004f4e4e7212 */ /* 0x000fe200078e3cff */
[----:B------:R-:W-:Y:S01]  /*8a70*/  IMAD.X R79, RZ, RZ, R35, P4 ;  /* 0x000000ffff4f7224 */ /* 0x000fe200020e0623 */
[----:B------:R-:W-:-:S02]  /*8a80*/  LOP3.LUT R50, R51, 0x380, RZ, 0xc0, !PT ;  /* 0x0000038033327812 */ /* 0x000fc400078ec0ff */
[----:B------:R-:W-:Y:S02]  /*8a90*/  IADD3 R59, P5, R34, 0x8040, RZ ;  /* 0x00008040223b7810 */ /* 0x000fe40007fbe0ff */
[----:B------:R-:W-:Y:S02]  /*8aa0*/  SHF.R.U64 R74, R74, 0x3, RZ ;  /* 0x000000034a4a7819 */ /* 0x000fe400000012ff */
[----:B------:R-:W-:Y:S02]  /*8ab0*/  IADD3 R63, P4, R34, 0x8020, RZ ;  /* 0x00008020223f7810 */ /* 0x000fe40007f9e0ff */
[----:B------:R-:W-:Y:S02]  /*8ac0*/  LOP3.LUT R70, R71, 0x380, RZ, 0xc0, !PT ;  /* 0x0000038047467812 */ /* 0x000fe400078ec0ff */
[----:B------:R-:W-:Y:S02]  /*8ad0*/  SHF.R.U64 R50, R50, 0x3, RZ ;  /* 0x0000000332327819 */ /* 0x000fe400000012ff */
[----:B------:R-:W-:-:S02]  /*8ae0*/  LOP3.LUT R58, R59, 0x380, RZ, 0xc0, !PT ;  /* 0x000003803b3a7812 */ /* 0x000fc400078ec0ff */
[----:B------:R-:W-:Y:S01]  /*8af0*/  LOP3.LUT R74, R74, R75, RZ, 0x3c, !PT ;  /* 0x0000004b4a4a7212 */ /* 0x000fe200078e3cff */
[--C-:B------:R-:W-:Y:S01]  /*8b00*/  IMAD.X R75, RZ, RZ, R35.reuse, P2 ;  /* 0x000000ffff4b7224 */ /* 0x100fe200010e0623 */
[----:B------:R-:W-:Y:S02]  /*8b10*/  LOP3.LUT R62, R63, 0x380, RZ, 0xc0, !PT ;  /* 0x000003803f3e7812 */ /* 0x000fe400078ec0ff */
[----:B------:R-:W-:Y:S02]  /*8b20*/  SHF.R.U64 R70, R70, 0x3, RZ ;  /* 0x0000000346467819 */ /* 0x000fe400000012ff */
[----:B------:R-:W-:Y:S02]  /*8b30*/  IADD3 R39, P2, R34, 0x60, RZ ;  /* 0x0000006022277810 */ /* 0x000fe40007f5e0ff */
[----:B------:R-:W-:Y:S01]  /*8b40*/  LOP3.LUT R50, R50, R51, RZ, 0x3c, !PT ;  /* 0x0000003332327212 */ /* 0x000fe200078e3cff */
[----:B------:R-:W-:Y:S01]  /*8b50*/  IMAD.X R51, RZ, RZ, R35, P1 ;  /* 0x000000ffff337224 */ /* 0x000fe200008e0623 */
[----:B------:R-:W-:-:S02]  /*8b60*/  SHF.R.U64 R58, R58, 0x3, RZ ;  /* 0x000000033a3a7819 */ /* 0x000fc400000012ff */
[----:B------:R-:W-:Y:S02]  /*8b70*/  SHF.R.U64 R62, R62, 0x3, RZ ;  /* 0x000000033e3e7819 */ /* 0x000fe400000012ff */
[C---:B------:R-:W-:Y:S02]  /*8b80*/  IADD3 R83, P1, R34.reuse, 0x4040, RZ ;  /* 0x0000404022537810 */ /* 0x040fe40007f3e0ff */
[----:B------:R-:W-:Y:S02]  /*8b90*/  IADD3 R55, P6, R34, 0x8060, RZ ;  /* 0x0000806022377810 */ /* 0x000fe40007fde0ff */
[----:B------:R-:W-:Y:S01]  /*8ba0*/  LOP3.LUT R70, R70, R71, RZ, 0x3c, !PT ;  /* 0x0000004746467212 */ /* 0x000fe200078e3cff */
[--C-:B------:R-:W-:Y:S01]  /*8bb0*/  IMAD.X R71, RZ, RZ, R35.reuse, P3 ;  /* 0x000000ffff477224 */ /* 0x100fe200018e0623 */
[----:B------:R-:W-:Y:S02]  /*8bc0*/  LOP3.LUT R38, R39, 0x380, RZ, 0xc0, !PT ;  /* 0x0000038027267812 */ /* 0x000fe400078ec0ff */
[----:B------:R-:W-:Y:S01]  /*8bd0*/  LOP3.LUT R58, R58, R59, RZ, 0x3c, !PT ;  /* 0x0000003b3a3a7212 */ /* 0x000fe200078e3cff */
[----:B------:R-:W-:Y:S01]  /*8be0*/  IMAD.X R59, RZ, RZ, R35, P5 ;  /* 0x000000ffff3b7224 */ /* 0x000fe200028e0623 */
[----:B------:R-:W-:-:S02]  /*8bf0*/  IADD3 R95, P3, R34, 0x4000, RZ ;  /* 0x00004000225f7810 */ /* 0x000fc40007f7e0ff */
[----:B------:R-:W-:Y:S01]  /*8c00*/  LOP3.LUT R62, R62, R63, RZ, 0x3c, !PT ;  /* 0x0000003f3e3e7212 */ /* 0x000fe200078e3cff */
[----:B------:R-:W-:Y:S01]  /*8c10*/  IMAD.X R63, RZ, RZ, R35, P4 ;  /* 0x000000ffff3f7224 */ /* 0x000fe200020e0623 */
[----:B------:R-:W-:Y:S02]  /*8c20*/  LOP3.LUT R82, R83, 0x380, RZ, 0xc0, !PT ;  /* 0x0000038053527812 */ /* 0x000fe400078ec0ff */
[----:B------:R-:W-:Y:S02]  /*8c30*/  IADD3 R43, P5, R34, 0x20, RZ ;  /* 0x00000020222b7810 */ /* 0x000fe40007fbe0ff */
[----:B------:R-:W-:Y:S02]  /*8c40*/  LOP3.LUT R54, R55, 0x380, RZ, 0xc0, !PT ;  /* 0x0000038037367812 */ /* 0x000fe400078ec0ff */
[----:B------:R-:W-:Y:S02]  /*8c50*/  SHF.R.U64 R38, R38, 0x3, RZ ;  /* 0x0000000326267819 */ /* 0x000fe400000012ff */
[----:B------:R-:W-:-:S02]  /*8c60*/  IADD3 R77, P4, R34, 0x40, RZ ;  /* 0x00000040224d7810 */ /* 0x000fc40007f9e0ff */
[----:B------:R-:W-:Y:S02]  /*8c70*/  LOP3.LUT R94, R95, 0x380, RZ, 0xc0, !PT ;  /* 0x000003805f5e7812 */ /* 0x000fe400078ec0ff */
[----:B------:R-:W-:Y:S02]  /*8c80*/  SHF.R.U64 R82, R82, 0x3, RZ ;  /* 0x0000000352527819 */ /* 0x000fe400000012ff */
[----:B------:R-:W-:Y:S02]  /*8c90*/  LOP3.LUT R42, R43, 0x380, RZ, 0xc0, !PT ;  /* 0x000003802b2a7812 */ /* 0x000fe400078ec0ff */
[----:B------:R-:W-:Y:S02]  /*8ca0*/  SHF.R.U64 R54, R54, 0x3, RZ ;  /* 0x0000000336367819 */ /* 0x000fe400000012ff */
[----:B------:R-:W-:Y:S01]  /*8cb0*/  LOP3.LUT R38, R38, R39, RZ, 0x3c, !PT ;  /* 0x0000002726267212 */ /* 0x000fe200078e3cff */
[----:B-----5:R1:W-:Y:S01]  /*8cc0*/  SHFL.IDX PT, R118, R100, R64, 0x1c1f ;  /* 0x001c1f4064767589 */ /* 0x0203e200000e0000 */
[----:B------:R-:W-:-:S02]  /*8cd0*/  LOP3.LUT R76, R77, 0x380, RZ, 0xc0, !PT ;  /* 0x000003804d4c7812 */ /* 0x000fc400078ec0ff */
[----:B------:R-:W-:Y:S02]  /*8ce0*/  LOP3.LUT R39, R34, 0x380, RZ, 0xc0, !PT ;  /* 0x0000038022277812 */ /* 0x000fe400078ec0ff */
[----:B------:R-:W-:Y:S02]  /*8cf0*/  SHF.R.U64 R94, R94, 0x3, RZ ;  /* 0x000000035e5e7819 */ /* 0x000fe400000012ff */
[----:B------:R-:W-:Y:S01]  /*8d00*/  LOP3.LUT R82, R82, R83, RZ, 0x3c, !PT ;  /* 0x0000005352527212 */ /* 0x000fe200078e3cff */
[--C-:B------:R-:W-:Y:S01]  /*8d10*/  IMAD.X R83, RZ, RZ, R35.reuse, P1 ;  /* 0x000000ffff537224 */ /* 0x100fe200008e0623 */
[----:B------:R-:W-:Y:S02]  /*8d20*/  SHF.R.U64 R42, R42, 0x3, RZ ;  /* 0x000000032a2a7819 */ /* 0x000fe400000012ff */
[----:B-1----:R-:W-:Y:S02]  /*8d30*/  LOP3.LUT R100, R64, 0x2, RZ, 0x3c, !PT ;  /* 0x0000000240647812 */ /* 0x002fe400078e3cff */
[----:B------:R-:W-:Y:S01]  /*8d40*/  LOP3.LUT R54, R54, R55, RZ, 0x3c, !PT ;  /* 0x0000003736367212 */ /* 0x000fe200078e3cff */
[----:B------:R-:W-:Y:S01]  /*8d50*/  IMAD.X R55, RZ, RZ, R35, P6 ;  /* 0x000000ffff377224 */ /* 0x000fe200030e0623 */
[----:B------:R-:W-:-:S02]  /*8d60*/  SHF.R.U64 R76, R76, 0x3, RZ ;  /* 0x000000034c4c7819 */ /* 0x000fc400000012ff */
[----:B------:R-:W-:Y:S02]  /*8d70*/  SHF.R.U64 R39, R39, 0x3, RZ ;  /* 0x0000000327277819 */ /* 0x000fe400000012ff */
[----:B------:R-:W-:Y:S02]  /*8d80*/  SEL R102, R103, R102, P0 ;  /* 0x0000006667667207 */ /* 0x000fe40000000000 */
[----:B------:R-:W-:Y:S02]  /*8d90*/  SEL R106, R107, R106, P0 ;  /* 0x0000006a6b6a7207 */ /* 0x000fe40000000000 */
[----:B------:R-:W-:Y:S02]  /*8da0*/  SEL R127, R127, R126, P0 ;  /* 0x0000007e7f7f7207 */ /* 0x000fe40000000000 */
[----:B------:R-:W-:Y:S01]  /*8db0*/  IADD3 R47, P6, R34, 0x4020, RZ ;  /* 0x00004020222f7810 */ /* 0x000fe20007fde0ff */
[----:B------:R-:W-:Y:S01]  /*8dc0*/  SHFL.IDX PT, R126, R108, R64, 0x1c1f ;  /* 0x001c1f406c7e7589 */ /* 0x000fe200000e0000 */
[----:B------:R-:W-:Y:S01]  /*8dd0*/  LOP3.LUT R94, R94, R95, RZ, 0x3c, !PT ;  /* 0x0000005f5e5e7212 */ /* 0x000fe200078e3cff */
[----:B------:R-:W-:Y:S01]  /*8de0*/  IMAD.X R95, RZ, RZ, R35, P3 ;  /* 0x000000ffff5f7224 */ /* 0x000fe200018e0623 */
[----:B------:R-:W-:Y:S01]  /*8df0*/  SEL R28, R2, R33, P0 ;  /* 0x00000021021c7207 */ /* 0x000fe20000000000 */
[----:B------:R-:W-:Y:S01]  /*8e00*/  SHFL.IDX PT, R65, R65, R64, 0x1c1f ;  /* 0x001c1f4041417589 */ /* 0x000fe200000e0000 */
[----:B------:R-:W-:-:S02]  /*8e10*/  SEL R107, R110, R111, P0 ;  /* 0x0000006f6e6b7207 */ /* 0x000fc40000000000 */
[----:B------:R-:W-:Y:S01]  /*8e20*/  LOP3.LUT R42, R42, R43, RZ, 0x3c, !PT ;  /* 0x0000002b2a2a7212 */ /* 0x000fe200078e3cff */
[----:B------:R-:W-:Y:S01]  /*8e30*/  IMAD.X R43, RZ, RZ, R35, P5 ;  /* 0x000000ffff2b7224 */ /* 0x000fe200028e0623 */
[----:B------:R-:W-:Y:S01]  /*8e40*/  MOV R189, R90 ;  /* 0x0000005a00bd7202 */ /* 0x000fe20000000f00 */
[----:B------:R-:W1:Y:S01]  /*8e50*/  SHFL.IDX PT, R108, R25, R100, 0x1c1f ;  /* 0x001c1f64196c7589 */ /* 0x000e6200000e0000 */
[----:B------:R-:W-:Y:S02]  /*8e60*/  SEL R33, R33, R2, P0 ;  /* 0x0000000221217207 */ /* 0x000fe40000000000 */
[----:B------:R-:W-:Y:S01]  /*8e70*/  SEL R111, R111, R110, P0 ;  /* 0x0000006e6f6f7207 */ /* 0x000fe20000000000 */
[----:B------:R-:W-:Y:S01]  /*8e80*/  SHFL.IDX PT, R90, R115, R64, 0x1c1f ;  /* 0x001c1f40735a7589 */ /* 0x000fe200000e0000 */
[----:B------:R-:W-:Y:S02]  /*8e90*/  SEL R179, R134, R135, P0 ;  /* 0x0000008786b37207 */ /* 0x000fe40000000000 */
[----:B------:R-:W-:Y:S01]  /*8ea0*/  SEL R182, R150, R151, P0 ;  /* 0x0000009796b67207 */ /* 0x000fe20000000000 */
[----:B------:R-:W-:Y:S01]  /*8eb0*/  SHFL.IDX PT, R109, R109, R64, 0x1c1f ;  /* 0x001c1f406d6d7589 */ /* 0x000fe200000e0000 */
[----:B------:R-:W-:-:S02]  /*8ec0*/  MOV R183, R74 ;  /* 0x0000004a00b77202 */ /* 0x000fc40000000f00 */
[----:B------:R-:W-:Y:S01]  /*8ed0*/  SEL R135, R135, R134, P0 ;  /* 0x0000008687877207 */ /* 0x000fe20000000000 */
[----:B------:R-:W-:Y:S01]  /*8ee0*/  SHFL.IDX PT, R110, R92, R64, 0x1c1f ;  /* 0x001c1f405c6e7589 */ /* 0x000fe200000e0000 */
[----:B------:R-:W-:Y:S02]  /*8ef0*/  SEL R151, R151, R150, P0 ;  /* 0x0000009697977207 */ /* 0x000fe40000000000 */
[----:B------:R-:W-:Y:S01]  /*8f00*/  LOP3.LUT R76, R76, R77, RZ, 0x3c, !PT ;  /* 0x0000004d4c4c7212 */ /* 0x000fe200078e3cff */
[----:B------:R-:W-:Y:S01]  /*8f10*/  SHFL.IDX PT, R74, R113, R64, 0x1c1f ;  /* 0x001c1f40714a7589 */ /* 0x000fe200000e0000 */
[----:B------:R-:W-:Y:S01]  /*8f20*/  LOP3.LUT R34, R39, R34, RZ, 0x3c, !PT ;  /* 0x0000002227227212 */ /* 0x000fe200078e3cff */
[--C-:B------:R-:W-:Y:S01]  /*8f30*/  IMAD.X R77, RZ, RZ, R35.reuse, P4 ;  /* 0x000000ffff4d7224 */ /* 0x100fe200020e0623 */
[----:B------:R-:W-:Y:S01]  /*8f40*/  MOV R185, R62 ;  /* 0x0000003e00b97202 */ /* 0x000fe20000000f00 */
[----:B------:R1:W2:Y:S01]  /*8f50*/  SHFL.IDX PT, R25, R6, R100, 0x1c1f ;  /* 0x001c1f6406197589 */ /* 0x0002a200000e0000 */
[----:B------:R-:W-:Y:S01]  /*8f60*/  MOV R2, R82 ;  /* 0x0000005200027202 */ /* 0x000fe20000000f00 */
[----:B------:R-:W-:Y:S01]  /*8f70*/  IMAD.X R39, RZ, RZ, R35, P2 ;  /* 0x000000ffff277224 */ /* 0x000fe200010e0623 */
[----:B------:R-:W-:Y:S01]  /*8f80*/  LOP3.LUT R46, R47, 0x380, RZ, 0xc0, !PT ;  /* 0x000003802f2e7812 */ /* 0x000fe200078ec0ff */
[----:B------:R-:W3:Y:S01]  /*8f90*/  SHFL.IDX PT, R115, R37, R100, 0x1c1f ;  /* 0x001c1f6425737589 */ /* 0x000ee200000e0000 */
[----:B------:R-:W-:-:S02]  /*8fa0*/  SEL R137, R137, R80, P0 ;  /* 0x0000005089897207 */ /* 0x000fc40000000000 */
[----:B------:R-:W-:Y:S01]  /*8fb0*/  SEL R180, R138, R139, P0 ;  /* 0x0000008b8ab47207 */ /* 0x000fe20000000000 */
[----:B------:R-:W-:Y:S01]  /*8fc0*/  SHFL.IDX PT, R62, R68, R64, 0x1c1f ;  /* 0x001c1f40443e7589 */ /* 0x000fe200000e0000 */
[----:B------:R-:W-:Y:S02]  /*8fd0*/  MOV R94, R94 ;  /* 0x0000005e005e7202 */ /* 0x000fe40000000f00 */
[----:B------:R-:W-:Y:S01]  /*8fe0*/  SEL R148, R93, R148, P0 ;  /* 0x000000945d947207 */ /* 0x000fe20000000000 */
[----:B------:R-:W-:Y:S01]  /*8ff0*/  SHFL.IDX PT, R82, R97, R64, 0x1c1f ;  /* 0x001c1f4061527589 */ /* 0x000fe200000e0000 */
[----:B------:R-:W-:-:S03]  /*9000*/  SEL R178, R130, R131, P0 ;  /* 0x0000008382b27207 */ /* 0x000fc60000000000 */
[----:B------:R-:W-:Y:S01]  /*9010*/  SHFL.IDX PT, R134, R116, R64, 0x1c1f ;  /* 0x001c1f4074867589 */ /* 0x000fe200000e0000 */
[----:B------:R-:W-:-:S03]  /*9020*/  MOV R191, R78 ;  /* 0x0000004e00bf7202 */ /* 0x000fc60000000f00 */
[----:B------:R-:W-:Y:S01]  /*9030*/  SHFL.IDX PT, R150, R124, R64, 0x1c1f ;  /* 0x001c1f407c967589 */ /* 0x000fe200000e0000 */
[----:B------:R-:W-:-:S03]  /*9040*/  MOV R80, R42 ;  /* 0x0000002a00507202 */ /* 0x000fc60000000f00 */
[----:B------:R-:W5:Y:S01]  /*9050*/  SHFL.IDX PT, R113, R40, R100, 0x1c1f ;  /* 0x001c1f6428717589 */ /* 0x000f6200000e0000 */
[----:B------:R-:W-:-:S03]  /*9060*/  SEL R131, R131, R130, P0 ;  /* 0x0000008283837207 */ /* 0x000fc60000000000 */
[----:B------:R-:W-:Y:S01]  /*9070*/  SHFL.IDX PT, R68, R125, R64, 0x1c1f ;  /* 0x001c1f407d447589 */ /* 0x000fe200000e0000 */
[----:B------:R-:W-:-:S03]  /*9080*/  SHF.R.U64 R46, R46, 0x3, RZ ;  /* 0x000000032e2e7819 */ /* 0x000fc600000012ff */
[----:B------:R-:W-:Y:S01]  /*9090*/  SHFL.IDX PT, R116, R99, R64, 0x1c1f ;  /* 0x001c1f4063747589 */ /* 0x000fe200000e0000 */
[----:B------:R-:W-:-:S03]  /*90a0*/  MOV R79, R34 ;  /* 0x00000022004f7202 */ /* 0x000fc60000000f00 */
[----:B------:R-:W0:Y:S01]  /*90b0*/  SHFL.IDX PT, R124, R102, R100, 0x1c1f ;  /* 0x001c1f64667c7589 */ /* 0x000e2200000e0000 */
[----:B------:R-:W-:-:S03]  /*90c0*/  MOV R76, R76 ;  /* 0x0000004c004c7202 */ /* 0x000fc60000000f00 */
[----:B------:R-:W-:Y:S04]  /*90d0*/  SHFL.IDX PT, R91, R107, R64, 0x1c1f ;  /* 0x001c1f406b5b7589 */ /* 0x000fe800000e0000 */
[----:B------:R-:W4:Y:S01]  /*90e0*/  SHFL.IDX PT, R125, R53, R100, 0x1c1f ;  /* 0x001c1f64357d7589 */ /* 0x000f2200000e0000 */
[----:B------:R-:W-:-:S03]  /*90f0*/  SEL R139, R139, R138, P0 ;  /* 0x0000008a8b8b7207 */ /* 0x000fc60000000000 */
[----:B------:R-:W-:Y:S01]  /*9100*/  SHFL.IDX PT, R95, R128, R64, 0x1c1f ;  /* 0x001c1f40805f7589 */ /* 0x000fe200000e0000 */
[----:B------:R-:W-:-:S03]  /*9110*/  MOV R77, R38 ;  /* 0x00000026004d7202 */ /* 0x000fc60000000f00 */
[----:B------:R-:W-:Y:S04]  /*9120*/  SHFL.IDX PT, R107, R29, R100, 0x1c1f ;  /* 0x001c1f641d6b7589 */ /* 0x000fe800000e0000 */
[----:B------:R-:W-:Y:S04]  /*9130*/  SHFL.IDX PT, R42, R149, R64, 0x1c1f ;  /* 0x001c1f40952a7589 */ /* 0x000fe800000e0000 */
[----:B------:R-:W4:Y:S04]  /*9140*/  SHFL.IDX PT, R128, R56, R100, 0x1c1f ;  /* 0x001c1f6438807589 */ /* 0x000f2800000e0000 */
[----:B------:R-:W-:Y:S01]  /*9150*/  SHFL.IDX PT, R29, R136, R100, 0x1c1f ;  /* 0x001c1f64881d7589 */ /* 0x000fe200000e0000 */
[----:B------:R-:W-:-:S03]  /*9160*/  LOP3.LUT R46, R46, R47, RZ, 0x3c, !PT ;  /* 0x0000002f2e2e7212 */ /* 0x000fc600078e3cff */
[----:B------:R-:W-:Y:S04]  /*9170*/  SHFL.IDX PT, R34, R144, R64, 0x1c1f ;  /* 0x001c1f4090227589 */ /* 0x000fe800000e0000 */
[----:B------:R-:W-:Y:S04]  /*9180*/  SHFL.IDX PT, R130, R176, R64, 0x1c1f ;  /* 0x001c1f40b0827589 */ /* 0x000fe800000e0000 */
[----:B------:R-:W-:Y:S04]  /*9190*/  SHFL.IDX PT, R149, R72, R100, 0x1c1f ;  /* 0x001c1f6448957589 */ /* 0x000fe800000e0000 */
[----:B------:R-:W4:Y:S01]  /*91a0*/  SHFL.IDX PT, R136, R114, R100, 0x1c1f ;  /* 0x001c1f6472887589 */ /* 0x000f2200000e0000 */
[----:B------:R-:W-:-:S03]  /*91b0*/  SEL R181, R142, R143, P0 ;  /* 0x0000008f8eb57207 */ /* 0x000fc60000000000 */
[----:B------:R-:W-:Y:S01]  /*91c0*/  SHFL.IDX PT, R129, R129, R64, 0x1c1f ;  /* 0x001c1f4081817589 */ /* 0x000fe200000e0000 */
[----:B------:R-:W-:-:S03]  /*91d0*/  MOV R190, R86 ;  /* 0x0000005600be7202 */ /* 0x000fc60000000f00 */
[----:B------:R-:W-:Y:S01]  /*91e0*/  SHFL.IDX PT, R144, R132, R100, 0x1c1f ;  /* 0x001c1f6484907589 */ /* 0x000fe200000e0000 */
[----:B------:R-:W-:-:S03]  /*91f0*/  MOV R186, R58 ;  /* 0x0000003a00ba7202 */ /* 0x000fc60000000f00 */
[----:B------:R-:W-:Y:S01]  /*9200*/  SHFL.IDX PT, R72, R137, R100, 0x1c1f ;  /* 0x001c1f6489487589 */ /* 0x000fe200000e0000 */
[----:B------:R-:W-:-:S03]  /*9210*/  IMAD.X R47, RZ, RZ, R35, P6 ;  /* 0x000000ffff2f7224 */ /* 0x000fc600030e0623 */
[----:B------:R-:W4:Y:S01]  /*9220*/  SHFL.IDX PT, R26, R26, R100, 0x1c1f ;  /* 0x001c1f641a1a7589 */ /* 0x000f2200000e0000 */
[----:B------:R-:W-:-:S03]  /*9230*/  MOV R184, R70 ;  /* 0x0000004600b87202 */ /* 0x000fc60000000f00 */
[----:B------:R-:W-:Y:S01]  /*9240*/  SHFL.IDX PT, R38, R133, R64, 0x1c1f ;  /* 0x001c1f4085267589 */ /* 0x000fe200000e0000 */
[----:B------:R-:W-:-:S03]  /*9250*/  SEL R143, R143, R142, P0 ;  /* 0x0000008e8f8f7207 */ /* 0x000fc60000000000 */
[----:B------:R-:W-:Y:S04]  /*9260*/  SHFL.IDX PT, R138, R177, R64, 0x1c1f ;  /* 0x001c1f40b18a7589 */ /* 0x000fe800000e0000 */
[----:B------:R-:W4:Y:S04]  /*9270*/  SHFL.IDX PT, R132, R119, R100, 0x1c1f ;  /* 0x001c1f6477847589 */ /* 0x000f2800000e0000 */
[----:B------:R-:W4:Y:S04]  /*9280*/  SHFL.IDX PT, R137, R122, R100, 0x1c1f ;  /* 0x001c1f647a897589 */ /* 0x000f2800000e0000 */
[----:B------:R-:W-:Y:S04]  /*9290*/  SHFL.IDX PT, R28, R28, R64, 0x1c1f ;  /* 0x001c1f401c1c7589 */ /* 0x000fe800000e0000 */
[----:B------:R-:W-:Y:S04]  /*92a0*/  SHFL.IDX PT, R83, R81, R64, 0x1c1f ;  /* 0x001c1f4051537589 */ /* 0x000fe800000e0000 */
[----:B------:R-:W-:Y:S04]  /*92b0*/  SHFL.IDX PT, R103, R84, R64, 0x1c1f ;  /* 0x001c1f4054677589 */ /* 0x000fe800000e0000 */
[----:B------:R-:W-:Y:S04]  /*92c0*/  SHFL.IDX PT, R39, R27, R64, 0x1c1f ;  /* 0x001c1f401b277589 */ /* 0x000fe800000e0000 */
[----:B------:R-:W-:Y:S04]  /*92d0*/  SHFL.IDX PT, R97, R33, R100, 0x1c1f ;  /* 0x001c1f6421617589 */ /* 0x000fe800000e0000 */
[----:B------:R-:W-:Y:S04]  /*92e0*/  SHFL.IDX PT, R133, R61, R100, 0x1c1f ;  /* 0x001c1f643d857589 */ /* 0x000fe800000e0000 */
[----:B------:R-:W4:Y:S04]  /*92f0*/  SHFL.IDX PT, R30, R30, R100, 0x1c1f ;  /* 0x001c1f641e1e7589 */ /* 0x000f2800000e0000 */
[----:B------:R-:W-:Y:S04]  /*9300*/  SHFL.IDX PT, R40, R141, R100, 0x1c1f ;  /* 0x001c1f648d287589 */ /* 0x000fe800000e0000 */
[----:B------:R-:W-:Y:S04]  /*9310*/  SHFL.IDX PT, R36, R36, R64, 0x1c1f ;  /* 0x001c1f4024247589 */ /* 0x000fe800000e0000 */
[----:B------:R-:W-:Y:S04]  /*9320*/  SHFL.IDX PT, R27, R140, R64, 0x1c1f ;  /* 0x001c1f408c1b7589 */ /* 0x000fe800000e0000 */
        /* <DEDUP_REMOVED lines=10> */
[----:B------:R-:W4:Y:S04]  /*93d0*/  SHFL.IDX PT, R86, R21, R100, 0x1c1f ;  /* 0x001c1f6415567589 */ /* 0x000f2800000e0000 */
[----:B------:R-:W4:Y:S04]  /*93e0*/  SHFL.IDX PT, R140, R69, R100, 0x1c1f ;  /* 0x001c1f64458c7589 */ /* 0x000f2800000e0000 */
[----:B------:R-:W-:Y:S04]  /*93f0*/  SHFL.IDX PT, R37, R145, R100, 0x1c1f ;  /* 0x001c1f6491257589 */ /* 0x000fe800000e0000 */
        /* <DEDUP_REMOVED lines=14> */
[----:B------:R-:W4:Y:S01]  /*94e0*/  SHFL.IDX PT, R147, R135, R100, 0x1c1f ;  /* 0x001c1f6487937589 */ /* 0x000f2200000e0000 */
[----:B------:R-:W-:-:S03]  /*94f0*/  MOV R188, R50 ;  /* 0x0000003200bc7202 */ /* 0x000fc60000000f00 */
[----:B------:R-:W-:Y:S01]  /*9500*/  SHFL.IDX PT, R41, R41, R64, 0x1c1f ;  /* 0x001c1f4029297589 */ /* 0x000fe200000e0000 */
[----:B------:R-:W-:-:S03]  /*9510*/  MOV R93, R46 ;  /* 0x0000002e005d7202 */ /* 0x000fc60000000f00 */
[----:B------:R-:W-:Y:S04]  /*9520*/  SHFL.IDX PT, R75, R105, R64, 0x1c1f ;  /* 0x001c1f40694b7589 */ /* 0x000fe800000e0000 */
[----:B------:R2:W4:Y:S04]  /*9530*/  SHFL.IDX PT, R33, R8, R100, 0x1c1f ;  /* 0x001c1f6408217589 */ /* 0x00052800000e0000 */
[----:B------:R-:W4:Y:S01]  /*9540*/  SHFL.IDX PT, R120, R48, R100, 0x1c1f ;  /* 0x001c1f6430787589 */ /* 0x000f2200000e0000 */
[----:B------:R-:W-:-:S03]  /*9550*/  MOV R187, R54 ;  /* 0x0000003600bb7202 */ /* 0x000fc60000000f00 */
        /* <DEDUP_REMOVED lines=8> */
[----:B------:R-:W4:Y:S01]  /*95e0*/  SHFL.IDX PT, R152, R152, R100, 0x1c1f ;  /* 0x001c1f6498987589 */ /* 0x000f2200000e0000 */
[----:B-1----:R-:W-:-:S03]  /*95f0*/  SEL R6, R65, R108, P0 ;  /* 0x0000006c41067207 */ /* 0x002fc60000000000 */
[----:B------:R-:W-:Y:S01]  /*9600*/  SHFL.IDX PT, R50, R154, R64, 0x1c1f ;  /* 0x001c1f409a327589 */ /* 0x000fe200000e0000 */
[----:B--2---:R-:W-:-:S03]  /*9610*/  SEL R8, R108, R65, P0 ;  /* 0x000000416c087207 */ /* 0x004fc60000000000 */
[----:B------:R-:W-:Y:S04]  /*9620*/  SHFL.IDX PT, R175, R175, R64, 0x1c1f ;  /* 0x001c1f40afaf7589 */ /* 0x000fe800000e0000 */
[----:B------:R-:W-:Y:S04]  /*9630*/  SHFL.IDX PT, R87, R24, R100, 0x1c1f ;  /* 0x001c1f6418577589 */ /* 0x000fe800000e0000 */
[----:B------:R-:W-:Y:S04]  /*9640*/  SHFL.IDX PT, R157, R88, R100, 0x1c1f ;  /* 0x001c1f64589d7589 */ /* 0x000fe800000e0000 */
[----:B------:R-:W1:Y:S04]  /*9650*/  SHFL.IDX PT, R101, R101, R100, 0x1c1f ;  /* 0x001c1f6465657589 */ /* 0x000e6800000e0000 */
[----:B------:R-:W2:Y:S01]  /*9660*/  SHFL.IDX PT, R121, R106, R100, 0x1c1f ;  /* 0x001c1f646a797589 */ /* 0x000ea200000e0000 */
[----:B------:R-:W-:-:S03]  /*9670*/  SEL R21, R25, R109, P0 ;  /* 0x0000006d19157207 */ /* 0x000fc60000000000 */
[----:B------:R-:W-:Y:S01]  /*9680*/  SHFL.IDX PT, R60, R60, R64, 0x1c1f ;  /* 0x001c1f403c3c7589 */ /* 0x000fe200000e0000 */
[----:B---3--:R-:W-:-:S03]  /*9690*/  SEL R108, R110, R115, P0 ;  /* 0x000000736e6c7207 */ /* 0x008fc60000000000 */
[----:B------:R-:W-:Y:S04]  /*96a0*/  SHFL.IDX PT, R154, R180, R64, 0x1c1f ;  /* 0x001c1f40b49a7589 */ /* 0x000fe800000e0000 */
[----:B------:R-:W-:Y:S04]  /*96b0*/  SHFL.IDX PT, R54, R13, R100, 0x1c1f ;  /* 0x001c1f640d367589 */ /* 0x000fe800000e0000 */
[----:B------:R-:W3:Y:S04]  /*96c0*/  SHFL.IDX PT, R53, R155, R100, 0x1c1f ;  /* 0x001c1f649b357589 */ /* 0x000ee800000e0000 */
[----:B------:R5:W3:Y:S04]  /*96d0*/  SHFL.IDX PT, R123, R111, R100, 0x1c1f ;  /* 0x001c1f646f7b7589 */ /* 0x000ae800000e0000 */
[----:B------:R-:W3:Y:S01]  /*96e0*/  SHFL.IDX PT, R88, R139, R100, 0x1c1f ;  /* 0x001c1f648b587589 */ /* 0x000ee200000e0000 */
[----:B------:R-:W-:-:S03]  /*96f0*/  SEL R110, R115, R110, P0 ;  /* 0x0000006e736e7207 */ /* 0x000fc60000000000 */
[----:B------:R-:W-:Y:S04]  /*9700*/  SHFL.IDX PT, R4, R66, R64, 0x1c1f ;  /* 0x001c1f4042047589 */ /* 0x000fe800000e0000 */
[----:B------:R-:W-:Y:S01]  /*9710*/  SHFL.IDX PT, R57, R57, R64, 0x1c1f ;  /* 0x001c1f4039397589 */ /* 0x000fe200000e0000 */
[----:B-----5:R-:W-:-:S03]  /*9720*/  SEL R111, R113, R82, P0 ;  /* 0x00000052716f7207 */ /* 0x020fc60000000000 */
        /* <DEDUP_REMOVED lines=11> */
[----:B------:R-:W5:Y:S04]  /*97e0*/  SHFL.IDX PT, R47, R12, R100, 0x1c1f ;  /* 0x001c1f640c2f7589 */ /* 0x000f6800000e0000 */
[----:B------:R-:W-:Y:S04]  /*97f0*/  SHFL.IDX PT, R105, R32, R100, 0x1c1f ;  /* 0x001c1f6420697589 */ /* 0x000fe800000e0000 */
[----:B------:R-:W5:Y:S01]  /*9800*/  SHFL.IDX PT, R156, R156, R100, 0x1c1f ;  /* 0x001c1f649c9c7589 */ /* 0x000f6200000e0000 */
[----:B0-----:R-:W-:-:S03]  /*9810*/  SEL R115, R124, R116, P0 ;  /* 0x000000747c737207 */ /* 0x001fc60000000000 */
[----:B------:R-:W0:Y:S04]  /*9820*/  SHFL.IDX PT, R55, R14, R100, 0x1c1f ;  /* 0x001c1f640e377589 */ /* 0x000e2800000e0000 */
[----:B------:R-:W-:Y:S04]  /*9830*/  SHFL.IDX PT, R64, R20, R100, 0x1c1f ;  /* 0x001c1f6414407589 */ /* 0x000fe800000e0000 */
[----:B------:R4:W0:Y:S04]  /*9840*/  SHFL.IDX PT, R66, R15, R100, 0x1c1f ;  /* 0x001c1f640f427589 */ /* 0x00082800000e0000 */
[----:B------:R-:W0:Y:S04]  /*9850*/  SHFL.IDX PT, R104, R104, R100, 0x1c1f ;  /* 0x001c1f6468687589 */ /* 0x000e2800000e0000 */
[----:B------:R-:W-:Y:S01]  /*9860*/  SHFL.IDX PT, R163, R163, R100, 0x1c1f ;  /* 0x001c1f64a3a37589 */ /* 0x000fe200000e0000 */
[----:B----4-:R-:W-:-:S03]  /*9870*/  SEL R15, R109, R25, P0 ;  /* 0x000000196d0f7207 */ /* 0x010fc60000000000 */
[----:B------:R-:W4:Y:S01]  /*9880*/  SHFL.IDX PT, R161, R161, R100, 0x1c1f ;  /* 0x001c1f64a1a17589 */ /* 0x000f2200000e0000 */
[----:B------:R-:W-:Y:S02]  /*9890*/  SEL R109, R82, R113, P0 ;  /* 0x00000071526d7207 */ /* 0x000fe40000000000 */
[----:B------:R-:W-:Y:S01]  /*98a0*/  SEL R113, R116, R124, P0 ;  /* 0x0000007c74717207 */ /* 0x000fe20000000000 */
[----:B------:R-:W-:Y:S01]  /*98b0*/  SHFL.IDX PT, R167, R167, R100, 0x1c1f ;  /* 0x001c1f64a7a77589 */ /* 0x000fe200000e0000 */
[----:B------:R-:W-:Y:S02]  /*98c0*/  SEL R124, R126, R125, P0 ;  /* 0x0000007d7e7c7207 */ /* 0x000fe40000000000 */
[----:B------:R-:W-:Y:S01]  /*98d0*/  SEL R126, R125, R126, P0 ;  /* 0x0000007e7d7e7207 */ /* 0x000fe20000000000 */
[----:B------:R-:W4:Y:S01]  /*98e0*/  SHFL.IDX PT, R165, R165, R100, 0x1c1f ;  /* 0x001c1f64a5a57589 */ /* 0x000f2200000e0000 */
[----:B------:R-:W-:-:S03]  /*98f0*/  SEL R125, R74, R128, P0 ;  /* 0x000000804a7d7207 */ /* 0x000fc60000000000 */
[----:B------:R1:W4:Y:S01]  /*9900*/  SHFL.IDX PT, R155, R143, R100, 0x1c1f ;  /* 0x001c1f648f9b7589 */ /* 0x00032200000e0000 */
[----:B------:R-:W-:-:S03]  /*9910*/  SEL R127, R128, R74, P0 ;  /* 0x0000004a807f7207 */ /* 0x000fc60000000000 */
[----:B------:R-:W-:Y:S01]  /*9920*/  SHFL.IDX PT, R170, R170, R100, 0x1c1f ;  /* 0x001c1f64aaaa7589 */ /* 0x000fe200000e0000 */
[----:B------:R-:W-:-:S03]  /*9930*/  SEL R128, R130, R136, P0 ;  /* 0x0000008882807207 */ /* 0x000fc60000000000 */
[----:B------:R-:W4:Y:S01]  /*9940*/  SHFL.IDX PT, R169, R169, R100, 0x1c1f ;  /* 0x001c1f64a9a97589 */ /* 0x000f2200000e0000 */
        /* <DEDUP_REMOVED lines=17> */
[----:B------:R2:W4:Y:S01]  /*9a60*/  SHFL.IDX PT, R92, R3, R100, 0x1c1f ;  /* 0x001c1f64035c7589 */ /* 0x00052200000e0000 */
[----:B------:R-:W-:-:S02]  /*9a70*/  SEL R7, R67, R99, P0 ;  /* 0x0000006343077207 */ /* 0x000fc40000000000 */
[----:B------:R-:W-:Y:S02]  /*9a80*/  SEL R9, R99, R67, P0 ;  /* 0x0000004363097207 */ /* 0x000fe40000000000 */
[----:B------:R-:W-:Y:S02]  /*9a90*/  SEL R25, R27, R29, P0 ;  /* 0x0000001d1b197207 */ /* 0x000fe40000000000 */
[----:B------:R-:W-:Y:S02]  /*9aa0*/  SEL R84, R112, R86, P0 ;  /* 0x0000005670547207 */ /* 0x000fe40000000000 */
[----:B------:R-:W-:Y:S02]  /*9ab0*/  SEL R133, R71, R140, P0 ;  /* 0x0000008c47857207 */ /* 0x000fe40000000000 */
[----:B------:R-:W-:Y:S02]  /*9ac0*/  SEL R135, R140, R71, P0 ;  /* 0x000000478c877207 */ /* 0x000fe40000000000 */
[----:B------:R-:W-:-:S02]  /*9ad0*/  SEL R141, R70, R144, P0 ;  /* 0x00000090468d7207 */ /* 0x000fc40000000000 */
[----:B-1----:R-:W-:Y:S02]  /*9ae0*/  SEL R143, R144, R70, P0 ;  /* 0x00000046908f7207 */ /* 0x002fe40000000000 */
[----:B------:R-:W-:Y:S02]  /*9af0*/  SEL R24, R38, R31, P0 ;  /* 0x0000001f26187207 */ /* 0x000fe40000000000 */
[----:B------:R-:W-:Y:S02]  /*9b00*/  SEL R26, R31, R38, P0 ;  /* 0x000000261f1a7207 */ /* 0x000fe40000000000 */
[----:B------:R-:W-:Y:S02]  /*9b10*/  SEL R27, R29, R27, P0 ;  /* 0x0000001b1d1b7207 */ /* 0x000fe40000000000 */
[----:B------:R-:W-:Y:S02]  /*9b20*/  SEL R86, R86, R112, P0 ;  /* 0x0000007056567207 */ /* 0x000fe40000000000 */
[----:B------:R-:W-:-:S02]  /*9b30*/  SEL R140, R142, R149, P0 ;  /* 0x000000958e8c7207 */ /* 0x000fc40000000000 */
[----:B------:R-:W-:Y:S02]  /*9b40*/  SEL R144, R146, R145, P0 ;  /* 0x0000009192907207 */ /* 0x000fe40000000000 */
[----:B--2---:R-:W-:Y:S02]  /*9b50*/  SEL R3, R182, R151, P0 ;  /* 0x00000097b6037207 */ /* 0x004fe40000000000 */
        /* <DEDUP_REMOVED lines=17> */
[----:B------:R-:W-:Y:S02]  /*9c70*/  F2FP.BF16.F32.PACK_AB R68, R7, R6 ;  /* 0x000000060744723e */ /* 0x000fe400000010ff */
[----:B------:R-:W-:Y:S02]  /*9c80*/  F2FP.BF16.F32.PACK_AB R69, R11, R10 ;  /* 0x0000000a0b45723e */ /* 0x000fe400000010ff */
[----:B------:R-:W-:Y:S02]  /*9c90*/  F2FP.BF16.F32.PACK_AB R70, R9, R8 ;  /* 0x000000080946723e */ /* 0x000fe400000010ff */
[----:B------:R-:W-:Y:S02]  /*9ca0*/  F2FP.BF16.F32.PACK_AB R71, R13, R12 ;  /* 0x0000000c0d47723e */ /* 0x000fe400000010ff */
        /* <DEDUP_REMOVED lines=8> */
[----:B------:R-:W-:Y:S02]  /*9d30*/  SEL R36, R44, R59, P0 ;  /* 0x0000003b2c247207 */ /* 0x000fe40000000000 */
[----:B------:R-:W-:Y:S02]  /*9d40*/  SEL R38, R59, R44, P0 ;  /* 0x0000002c3b267207 */ /* 0x000fe40000000000 */
[----:B------:R-:W-:Y:S02]  /*9d50*/  SEL R37, R49, R43, P0 ;  /* 0x0000002b31257207 */ /* 0x000fe40000000000 */
[----:B------:R-:W-:Y:S02]  /*9d60*/  SEL R39, R43, R49, P0 ;  /* 0x000000312b277207 */ /* 0x000fe40000000000 */
[----:B------:R-:W-:Y:S01]  /*9d70*/  SEL R40, R42, R45, P0 ;  /* 0x0000002d2a287207 */ /* 0x000fe20000000000 */
[----:B------:R-:W-:Y:S01]  /*9d80*/  STSM.16.M88.4 [R79], R68 ;  /* 0x000000444f007844 */ /* 0x000fe20000000200 */
[----:B------:R-:W-:-:S02]  /*9d90*/  SEL R42, R45, R42, P0 ;  /* 0x0000002a2d2a7207 */ /* 0x000fc40000000000 */
[----:B------:R-:W-:Y:S02]  /*9da0*/  SEL R41, R153, R152, P0 ;  /* 0x0000009899297207 */ /* 0x000fe40000000000 */
[----:B------:R-:W-:Y:S02]  /*9db0*/  SEL R43, R152, R153, P0 ;  /* 0x00000099982b7207 */ /* 0x000fe40000000000 */
[----:B------:R-:W-:Y:S01]  /*9dc0*/  SEL R44, R52, R46, P0 ;  /* 0x0000002e342c7207 */ /* 0x000fe20000000000 */
[----:B------:R1:W-:Y:S01]  /*9dd0*/  STSM.16.M88.4 [R80], R72 ;  /* 0x0000004850007844 */ /* 0x0003e20000000200 */
[----:B------:R-:W-:Y:S02]  /*9de0*/  SEL R46, R46, R52, P0 ;  /* 0x000000342e2e7207 */ /* 0x000fe40000000000 */
[----:B------:R-:W-:Y:S02]  /*9df0*/  SEL R56, R58, R101, P0 ;  /* 0x000000653a387207 */ /* 0x000fe40000000000 */
[----:B------:R-:W-:-:S02]  /*9e00*/  SEL R85, R83, R87, P0 ;  /* 0x0000005753557207 */ /* 0x000fc40000000000 */
[----:B------:R-:W-:Y:S02]  /*9e10*/  SEL R120, R175, R121, P0 ;  /* 0x00000079af787207 */ /* 0x000fe40000000000 */
[----:B------:R-:W-:Y:S02]  /*9e20*/  SEL R122, R121, R175, P0 ;  /* 0x000000af797a7207 */ /* 0x000fe40000000000 */
[----:B---3--:R-:W-:Y:S02]  /*9e30*/  SEL R48, R50, R53, P0 ;  /* 0x0000003532307207 */ /* 0x008fe40000000000 */
[----:B------:R-:W-:Y:S02]  /*9e40*/  SEL R52, R60, R54, P0 ;  /* 0x000000363c347207 */ /* 0x000fe40000000000 */
[----:B------:R-:W-:Y:S02]  /*9e50*/  SEL R58, R101, R58, P0 ;  /* 0x0000003a653a7207 */ /* 0x000fe40000000000 */
[----:B------:R-:W-:-:S02]  /*9e60*/  SEL R87, R87, R83, P0 ;  /* 0x0000005357577207 */ /* 0x000fc40000000000 */
[----:B------:R-:W-:Y:S02]  /*9e70*/  SEL R100, R103, R107, P0 ;  /* 0x0000006b67647207 */ /* 0x000fe40000000000 */
[----:B------:R-:W-:Y:S02]  /*9e80*/  SEL R102, R107, R103, P0 ;  /* 0x000000676b667207 */ /* 0x000fe40000000000 */
[----:B------:R-:W-:Y:S02]  /*9e90*/  SEL R121, R91, R123, P0 ;  /* 0x0000007b5b797207 */ /* 0x000fe40000000000 */
[----:B------:R-:W-:Y:S02]  /*9ea0*/  SEL R152, R154, R88, P0 ;  /* 0x000000589a987207 */ /* 0x000fe40000000000 */
[----:B-----5:R-:W-:Y:S02]  /*9eb0*/  SEL R45, R57, R47, P0 ;  /* 0x0000002f392d7207 */ /* 0x020fe40000000000 */
[----:B------:R-:W-:-:S02]  /*9ec0*/  SEL R50, R53, R50, P0 ;  /* 0x0000003235327207 */ /* 0x000fc40000000000 */
[----:B------:R-:W-:Y:S02]  /*9ed0*/  SEL R49, R51, R156, P0 ;  /* 0x0000009c33317207 */ /* 0x000fe40000000000 */
[----:B------:R-:W-:Y:S02]  /*9ee0*/  SEL R54, R54, R60, P0 ;  /* 0x0000003c36367207 */ /* 0x000fe40000000000 */
[----:B------:R-:W-:Y:S02]  /*9ef0*/  SEL R101, R89, R105, P0 ;  /* 0x0000006959657207 */ /* 0x000fe40000000000 */
[----:B------:R-:W-:Y:S02]  /*9f00*/  SEL R103, R105, R89, P0 ;  /* 0x0000005969677207 */ /* 0x000fe40000000000 */
[----:B------:R-:W-:Y:S02]  /*9f10*/  SEL R123, R123, R91, P0 ;  /* 0x0000005b7b7b7207 */ /* 0x000fe40000000000 */
[----:B------:R-:W-:-:S02]  /*9f20*/  SEL R154, R88, R154, P0 ;  /* 0x0000009a589a7207 */ /* 0x000fc40000000000 */
[----:B-1----:R-:W-:Y:S02]  /*9f30*/  F2FP.BF16.F32.PACK_AB R80, R29, R28 ;  /* 0x0000001c1d50723e */ /* 0x002fe400000010ff */
[----:B------:R-:W-:Y:S02]  /*9f40*/  F2FP.BF16.F32.PACK_AB R81, R33, R32 ;  /* 0x000000202151723e */ /* 0x000fe400000010ff */
[----:B------:R-:W-:Y:S02]  /*9f50*/  F2FP.BF16.F32.PACK_AB R82, R31, R30 ;  /* 0x0000001e1f52723e */ /* 0x000fe400000010ff */
[----:B------:R-:W-:Y:S02]  /*9f60*/  F2FP.BF16.F32.PACK_AB R83, R35, R34 ;  /* 0x000000222353723e */ /* 0x000fe400000010ff */
[----:B------:R-:W-:Y:S02]  /*9f70*/  SEL R47, R47, R57, P0 ;  /* 0x000000392f2f7207 */ /* 0x000fe40000000000 */
[----:B------:R-:W-:-:S02]  /*9f80*/  SEL R51, R156, R51, P0 ;  /* 0x000000339c337207 */ /* 0x000fc40000000000 */
[----:B0-----:R-:W-:Y:S02]  /*9f90*/  SEL R53, R96, R55, P0 ;  /* 0x0000003760357207 */ /* 0x001fe40000000000 */
[----:B------:R-:W-:Y:S02]  /*9fa0*/  SEL R60, R62, R66, P0 ;  /* 0x000000423e3c7207 */ /* 0x000fe40000000000 */
[----:B------:R-:W-:Y:S02]  /*9fb0*/  SEL R61, R63, R64, P0 ;  /* 0x000000403f3d7207 */ /* 0x000fe40000000000 */
[----:B------:R-:W-:Y:S02]  /*9fc0*/  F2FP.BF16.F32.PACK_AB R88, R37, R36 ;  /* 0x000000242558723e */ /* 0x000fe400000010ff */
[----:B------:R-:W-:Y:S02]  /*9fd0*/  F2FP.BF16.F32.PACK_AB R90, R39, R38 ;  /* 0x00000026275a723e */ /* 0x000fe400000010ff */
[----:B------:R-:W-:-:S02]  /*9fe0*/  F2FP.BF16.F32.PACK_AB R91, R43, R42 ;  /* 0x0000002a2b5b723e */ /* 0x000fc400000010ff */
[----:B------:R-:W-:Y:S02]  /*9ff0*/  F2FP.BF16.F32.PACK_AB R89, R41, R40 ;  /* 0x000000282959723e */ /* 0x000fe400000010ff */
[----:B------:R-:W-:Y:S02]  /*a000*/  SEL R55, R55, R96, P0 ;  /* 0x0000006037377207 */ /* 0x000fe40000000000 */
[----:B------:R-:W-:Y:S02]  /*a010*/  SEL R57, R162, R104, P0 ;  /* 0x00000068a2397207 */ /* 0x000fe40000000000 */
[----:B------:R-:W-:Y:S02]  /*a020*/  SEL R59, R104, R162, P0 ;  /* 0x000000a2683b7207 */ /* 0x000fe40000000000 */
[----:B------:R-:W-:Y:S02]  /*a030*/  SEL R62, R66, R62, P0 ;  /* 0x0000003e423e7207 */ /* 0x000fe40000000000 */
[----:B------:R-:W-:-:S02]  /*a040*/  SEL R63, R64, R63, P0 ;  /* 0x0000003f403f7207 */ /* 0x000fc40000000000 */
[----:B----4-:R-:W-:Y:S02]  /*a050*/  SEL R64, R164, R161, P0 ;  /* 0x000000a1a4407207 */ /* 0x010fe40000000000 */
[----:B------:R-:W-:Y:S02]  /*a060*/  SEL R66, R161, R164, P0 ;  /* 0x000000a4a1427207 */ /* 0x000fe40000000000 */
[----:B------:R-:W-:Y:S02]  /*a070*/  SEL R65, R166, R163, P0 ;  /* 0x000000a3a6417207 */ /* 0x000fe40000000000 */
[----:B------:R-:W-:Y:S01]  /*a080*/  SEL R67, R163, R166, P0 ;  /* 0x000000a6a3437207 */ /* 0x000fe20000000000 */
[----:B------:R0:W-:Y:S01]  /*a090*/  STSM.16.M88.4 [R76], R80 ;  /* 0x000000504c007844 */ /* 0x0001e20000000200 */
[----:B------:R-:W-:Y:S02]  /*a0a0*/  SEL R96, R168, R165, P0 ;  /* 0x000000a5a8607207 */ /* 0x000fe40000000000 */
[----:B------:R-:W-:Y:S01]  /*a0b0*/  SEL R98, R165, R168, P0 ;  /* 0x000000a8a5627207 */ /* 0x000fe20000000000 */
[----:B------:R1:W-:Y:S01]  /*a0c0*/  STSM.16.M88.4 [R77], R88 ;  /* 0x000000584d007844 */ /* 0x0003e20000000200 */
[----:B------:R-:W-:-:S02]  /*a0d0*/  SEL R97, R171, R167, P0 ;  /* 0x000000a7ab617207 */ /* 0x000fc40000000000 */
[----:B------:R-:W-:Y:S02]  /*a0e0*/  SEL R99, R167, R171, P0 ;  /* 0x000000aba7637207 */ /* 0x000fe40000000000 */
[----:B------:R-:W-:Y:S02]  /*a0f0*/  SEL R153, R78, R155, P0 ;  /* 0x0000009b4e997207 */ /* 0x000fe40000000000 */
[----:B------:R-:W-:Y:S02]  /*a100*/  F2FP.BF16.F32.PACK_AB R68, R45, R44 ;  /* 0x0000002c2d44723e */ /* 0x000fe400000010ff */
[----:B------:R-:W-:Y:S02]  /*a110*/  F2FP.BF16.F32.PACK_AB R70, R47, R46 ;  /* 0x0000002e2f46723e */ /* 0x000fe400000010ff */
[----:B------:R-:W-:Y:S02]  /*a120*/  F2FP.BF16.F32.PACK_AB R71, R51, R50 ;  /* 0x000000323347723e */ /* 0x000fe400000010ff */
[----:B------:R-:W-:-:S02]  /*a130*/  F2FP.BF16.F32.PACK_AB R69, R49, R48 ;  /* 0x000000303145723e */ /* 0x000fc400000010ff */
[----:B------:R-:W-:Y:S02]  /*a140*/  SEL R104, R172, R169, P0 ;  /* 0x000000a9ac687207 */ /* 0x000fe40000000000 */
[----:B------:R-:W-:Y:S02]  /*a150*/  SEL R106, R169, R172, P0 ;  /* 0x000000aca96a7207 */ /* 0x000fe40000000000 */
[----:B------:R-:W-:Y:S02]  /*a160*/  SEL R105, R173, R170, P0 ;  /* 0x000000aaad697207 */ /* 0x000fe40000000000 */
[----:B------:R-:W-:Y:S02]  /*a170*/  SEL R107, R170, R173, P0 ;  /* 0x000000adaa6b7207 */ /* 0x000fe40000000000 */
[----:B------:R-:W-:Y:S02]  /*a180*/  SEL R155, R155, R78, P0 ;  /* 0x0000004e9b9b7207 */ /* 0x000fe40000000000 */
[----:B------:R-:W-:-:S02]  /*a190*/  F2FP.BF16.F32.PACK_AB R72, R53, R52 ;  /* 0x000000343548723e */ /* 0x000fc400000010ff */
[----:B------:R-:W-:Y:S02]  /*a1a0*/  F2FP.BF16.F32.PACK_AB R74, R55, R54 ;  /* 0x00000036374a723e */ /* 0x000fe400000010ff */
[----:B------:R-:W-:Y:S02]  /*a1b0*/  F2FP.BF16.F32.PACK_AB R75, R59, R58 ;  /* 0x0000003a3b4b723e */ /* 0x000fe400000010ff */
[----:B------:R-:W-:Y:S02]  /*a1c0*/  F2FP.BF16.F32.PACK_AB R73, R57, R56 ;  /* 0x000000383949723e */ /* 0x000fe400000010ff */
[----:B0-----:R-:W-:Y:S02]  /*a1d0*/  F2FP.BF16.F32.PACK_AB R76, R61, R60 ;  /* 0x0000003c3d4c723e */ /* 0x001fe400000010ff */
[----:B------:R-:W-:Y:S02]  /*a1e0*/  F2FP.BF16.F32.PACK_AB R78, R63, R62 ;  /* 0x0000003e3f4e723e */ /* 0x000fe400000010ff */
[----:B------:R-:W-:-:S02]  /*a1f0*/  F2FP.BF16.F32.PACK_AB R79, R67, R66 ;  /* 0x00000042434f723e */ /* 0x000fc400000010ff */
[----:B-1----:R-:W-:Y:S01]  /*a200*/  F2FP.BF16.F32.PACK_AB R77, R65, R64 ;  /* 0x00000040414d723e */ /* 0x002fe200000010ff */
[----:B------:R0:W-:Y:S01]  /*a210*/  STSM.16.M88.4 [R94], R68 ;  /* 0x000000445e007844 */ /* 0x0001e20000000200 */
[----:B------:R-:W-:Y:S02]  /*a220*/  F2FP.BF16.F32.PACK_AB R80, R85, R84 ;  /* 0x000000545550723e */ /* 0x000fe400000010ff */
[----:B------:R-:W-:Y:S02]  /*a230*/  F2FP.BF16.F32.PACK_AB R82, R87, R86 ;  /* 0x000000565752723e */ /* 0x000fe400000010ff */
[----:B------:R-:W-:Y:S02]  /*a240*/  F2FP.BF16.F32.PACK_AB R83, R99, R98 ;  /* 0x000000626353723e */ /* 0x000fe400000010ff */
[----:B------:R-:W-:Y:S01]  /*a250*/  F2FP.BF16.F32.PACK_AB R81, R97, R96 ;  /* 0x000000606151723e */ /* 0x000fe200000010ff */
[----:B------:R-:W-:Y:S01]  /*a260*/  STSM.16.M88.4 [R93], R72 ;  /* 0x000000485d007844 */ /* 0x000fe20000000200 */
[----:B------:R-:W-:-:S02]  /*a270*/  F2FP.BF16.F32.PACK_AB R88, R101, R100 ;  /* 0x000000646558723e */ /* 0x000fc400000010ff */
[----:B------:R-:W-:Y:S02]  /*a280*/  F2FP.BF16.F32.PACK_AB R90, R103, R102 ;  /* 0x00000066675a723e */ /* 0x000fe400000010ff */
[----:B------:R-:W-:Y:S02]  /*a290*/  F2FP.BF16.F32.PACK_AB R91, R107, R106 ;  /* 0x0000006a6b5b723e */ /* 0x000fe400000010ff */
[----:B------:R-:W-:Y:S01]  /*a2a0*/  F2FP.BF16.F32.PACK_AB R89, R105, R104 ;  /* 0x000000686959723e */ /* 0x000fe200000010ff */
[----:B------:R1:W-:Y:S01]  /*a2b0*/  STSM.16.M88.4 [R2], R76 ;  /* 0x0000004c02007844 */ /* 0x0003e20000000200 */
[----:B0-----:R-:W-:Y:S02]  /*a2c0*/  F2FP.BF16.F32.PACK_AB R68, R109, R108 ;  /* 0x0000006c6d44723e */ /* 0x001fe400000010ff */
[----:B------:R-:W-:Y:S02]  /*a2d0*/  F2FP.BF16.F32.PACK_AB R70, R111, R110 ;  /* 0x0000006e6f46723e */ /* 0x000fe400000010ff */
[----:B------:R-:W-:-:S02]  /*a2e0*/  F2FP.BF16.F32.PACK_AB R71, R115, R114 ;  /* 0x000000727347723e */ /* 0x000fc400000010ff */
[----:B------:R-:W-:Y:S02]  /*a2f0*/  F2FP.BF16.F32.PACK_AB R69, R113, R112 ;  /* 0x000000707145723e */ /* 0x000fe400000010ff */
[----:B------:R-:W-:Y:S01]  /*a300*/  SEL R156, R158, R157, P0 ;  /* 0x0000009d9e9c7207 */ /* 0x000fe20000000000 */
[----:B------:R-:W-:Y:S01]  /*a310*/  STSM.16.M88.4 [R183], R80 ;  /* 0x00000050b7007844 */ /* 0x000fe20000000200 */
[----:B------:R-:W-:Y:S02]  /*a320*/  SEL R158, R157, R158, P0 ;  /* 0x0000009e9d9e7207 */ /* 0x000fe40000000000 */
[----:B------:R-:W-:Y:S01]  /*a330*/  SEL R157, R95, R159, P0 ;  /* 0x0000009f5f9d7207 */ /* 0x000fe20000000000 */
[----:B------:R-:W-:Y:S01]  /*a340*/  STSM.16.M88.4 [R184], R88 ;  /* 0x00000058b8007844 */ /* 0x000fe20000000200 */
[----:B-1----:R-:W-:Y:S02]  /*a350*/  F2FP.BF16.F32.PACK_AB R76, R117, R116 ;  /* 0x00000074754c723e */ /* 0x002fe400000010ff */
[----:B------:R-:W-:-:S02]  /*a360*/  F2FP.BF16.F32.PACK_AB R78, R119, R118 ;  /* 0x00000076774e723e */ /* 0x000fc400000010ff */
[----:B------:R-:W-:Y:S02]  /*a370*/  F2FP.BF16.F32.PACK_AB R79, R123, R122 ;  /* 0x0000007a7b4f723e */ /* 0x000fe400000010ff */
[----:B------:R-:W-:Y:S02]  /*a380*/  F2FP.BF16.F32.PACK_AB R77, R121, R120 ;  /* 0x00000078794d723e */ /* 0x000fe400000010ff */
[----:B------:R-:W-:Y:S01]  /*a390*/  SEL R2, R4, R92, P0 ;  /* 0x0000005c04027207 */ /* 0x000fe20000000000 */
[----:B------:R0:W-:Y:S01]  /*a3a0*/  STSM.16.M88.4 [R185], R68 ;  /* 0x00000044b9007844 */ /* 0x0001e20000000200 */
[----:B------:R-:W-:Y:S02]  /*a3b0*/  SEL R159, R159, R95, P0 ;  /* 0x0000005f9f9f7207 */ /* 0x000fe40000000000 */
[----:B------:R-:W-:Y:S02]  /*a3c0*/  SEL R4, R92, R4, P0 ;  /* 0x000000045c047207 */ /* 0x000fe40000000000 */
[----:B------:R-:W-:-:S02]  /*a3d0*/  F2FP.BF16.F32.PACK_AB R92, R125, R124 ;  /* 0x0000007c7d5c723e */ /* 0x000fc400000010ff */
[----:B------:R-:W-:Y:S02]  /*a3e0*/  F2FP.BF16.F32.PACK_AB R94, R127, R126 ;  /* 0x0000007e7f5e723e */ /* 0x000fe400000010ff */
[----:B------:R-:W-:Y:S02]  /*a3f0*/  F2FP.BF16.F32.PACK_AB R95, R131, R130 ;  /* 0x00000082835f723e */ /* 0x000fe400000010ff */
[----:B------:R-:W-:Y:S01]  /*a400*/  F2FP.BF16.F32.PACK_AB R93, R129, R128 ;  /* 0x00000080815d723e */ /* 0x000fe200000010ff */
[----:B------:R1:W-:Y:S01]  /*a410*/  STSM.16.M88.4 [R186], R76 ;  /* 0x0000004cba007844 */ /* 0x0003e20000000200 */
[----:B------:R-:W-:Y:S02]  /*a420*/  F2FP.BF16.F32.PACK_AB R72, R141, R140 ;  /* 0x0000008c8d48723e */ /* 0x000fe400000010ff */
[----:B------:R-:W-:Y:S02]  /*a430*/  F2FP.BF16.F32.PACK_AB R74, R143, R142 ;  /* 0x0000008e8f4a723e */ /* 0x000fe400000010ff */
[----:B0-----:R-:W-:-:S02]  /*a440*/  F2FP.BF16.F32.PACK_AB R68, R133, R132 ;  /* 0x000000848544723e */ /* 0x001fc400000010ff */
[----:B------:R-:W-:Y:S02]  /*a450*/  F2FP.BF16.F32.PACK_AB R70, R135, R134 ;  /* 0x000000868746723e */ /* 0x000fe400000010ff */
[----:B------:R-:W-:Y:S02]  /*a460*/  F2FP.BF16.F32.PACK_AB R71, R139, R138 ;  /* 0x0000008a8b47723e */ /* 0x000fe400000010ff */
[----:B------:R-:W-:Y:S02]  /*a470*/  F2FP.BF16.F32.PACK_AB R69, R137, R136 ;  /* 0x000000888945723e */ /* 0x000fe400000010ff */
[----:B------:R-:W-:Y:S02]  /*a480*/  F2FP.BF16.F32.PACK_AB R75, R147, R146 ;  /* 0x00000092934b723e */ /* 0x000fe400000010ff */
[----:B------:R-:W-:Y:S02]  /*a490*/  F2FP.BF16.F32.PACK_AB R73, R145, R144 ;  /* 0x000000909149723e */ /* 0x000fe400000010ff */
[----:B-1----:R-:W-:-:S02]  /*a4a0*/  F2FP.BF16.F32.PACK_AB R76, R149, R148 ;  /* 0x00000094954c723e */ /* 0x002fc400000010ff */
[----:B------:R-:W-:Y:S02]  /*a4b0*/  F2FP.BF16.F32.PACK_AB R78, R151, R150 ;  /* 0x00000096974e723e */ /* 0x000fe400000010ff */
[----:B------:R-:W-:Y:S02]  /*a4c0*/  F2FP.BF16.F32.PACK_AB R79, R155, R154 ;  /* 0x0000009a9b4f723e */ /* 0x000fe400000010ff */
[----:B------:R-:W-:Y:S01]  /*a4d0*/  F2FP.BF16.F32.PACK_AB R77, R153, R152 ;  /* 0x00000098994d723e */ /* 0x000fe200000010ff */
[----:B------:R-:W-:Y:S01]  /*a4e0*/  STSM.16.M88.4 [R187], R92 ;  /* 0x0000005cbb007844 */ /* 0x000fe20000000200 */
[----:B------:R-:W-:Y:S02]  /*a4f0*/  F2FP.BF16.F32.PACK_AB R81, R3, R2 ;  /* 0x000000020351723e */ /* 0x000fe400000010ff */
[----:B------:R-:W-:Y:S02]  /*a500*/  F2FP.BF16.F32.PACK_AB R82, R159, R158 ;  /* 0x0000009e9f52723e */ /* 0x000fe400000010ff */
[----:B------:R-:W-:-:S02]  /*a510*/  F2FP.BF16.F32.PACK_AB R83, R5, R4 ;  /* 0x000000040553723e */ /* 0x000fc400000010ff */
[----:B------:R-:W-:Y:S01]  /*a520*/  F2FP.BF16.F32.PACK_AB R80, R157, R156 ;  /* 0x0000009c9d50723e */ /* 0x000fe200000010ff */
[----:B------:R0:W-:Y:S04]  /*a530*/  STSM.16.M88.4 [R188], R68 ;  /* 0x00000044bc007844 */ /* 0x0001e80000000200 */
[----:B------:R-:W-:Y:S04]  /*a540*/  STSM.16.M88.4 [R189], R72 ;  /* 0x00000048bd007844 */ /* 0x000fe80000000200 */
[----:B------:R1:W-:Y:S04]  /*a550*/  STSM.16.M88.4 [R190], R76 ;  /* 0x0000004cbe007844 */ /* 0x0003e80000000200 */
[----:B------:R2:W-:Y:S01]  /*a560*/  STSM.16.M88.4 [R191], R80 ;  /* 0x00000050bf007844 */ /* 0x0005e20000000200 */
[----:B------:R-:W-:Y:S01]  /*a570*/  BAR.SYNC.DEFER_BLOCKING 0x1, 0x100 ;  /* 0x0044000000007b1d */ /* 0x000fe20000010000 */
[----:B------:R-:W-:Y:S01]  /*a580*/  ISETP.NE.U32.AND P0, PT, RZ, UR16, PT ;  /* 0x00000010ff007c0c */ /* 0x000fe2000bf05070 */
[----:B------:R-:W-:-:S03]  /*a590*/  UIMAD.WIDE UR12, UR36, 0x4, UR12 ;  /* 0x00000004240c78a5 */ /* 0x000fc6000f8e020c */
[----:B------:R-:W-:-:S03]  /*a5a0*/  ISETP.NE.AND.EX P0, PT, RZ, UR17, PT, P0 ;  /* 0x00000011ff007c0c */ /* 0x000fc6000bf05300 */
[----:B0-----:R-:W-:Y:S02]  /*a5b0*/  IMAD.U32 R68, RZ, RZ, UR12 ;  /* 0x0000000cff447e24 */ /* 0x001fe4000f8e00ff */
[----:B------:R-:W-:Y:S01]  /*a5c0*/  IMAD.U32 R69, RZ, RZ, UR13 ;  /* 0x0000000dff457e24 */ /* 0x000fe2000f8e00ff */
[----:B------:R-:W-:-:S07]  /*a5d0*/  UISETP.NE.U32.AND UP0, UPT, UR14, URZ, UPT ;  /* 0x0000003f0e00728c */ /* 0x000fce000bf05070 */
[----:B------:R0:W3:Y:S01]  /*a5e0*/  @P0 LDG.E R88, desc[UR50][R68.64] ;  /* 0x0000003244580981 */ /* 0x0000e2000c1e1900 */
[----:B------:R-:W-:-:S06]  /*a5f0*/  UISETP.NE.AND.EX UP0, UPT, UR15, URZ, UPT, UP0 ;  /* 0x0000003f0f00728c */ /* 0x000fcc000bf05300 */
[----:B------:R-:W-:-:S05]  /*a600*/  PLOP3.LUT P4, PT, PT, PT, UP0, 0x80, 0x0 ;  /* 0x000000000000781c */ /* 0x000fca0003f8f008 */
[----:B------:R-:W-:-:S04]  /*a610*/  @UP0 ULEA UR14, UP1, UR36, UR14, 0x2 ;  /* 0x0000000e240e0291 */ /* 0x000fc8000f82103f */
[----:B------:R-:W-:Y:S02]  /*a620*/  @UP0 ULEA.HI.X UR15, UR36, UR15, UR37, 0x2, UP1 ;  /* 0x0000000f240f0291 */ /* 0x000fe400088f1425 */
[----:B0-----:R-:W-:-:S04]  /*a630*/  IMAD.U32 R68, RZ, RZ, UR14 ;  /* 0x0000000eff447e24 */ /* 0x001fc8000f8e00ff */
[----:B------:R-:W-:-:S05]  /*a640*/  IMAD.U32 R69, RZ, RZ, UR15 ;  /* 0x0000000fff457e24 */ /* 0x000fca000f8e00ff */
[----:B------:R0:W4:Y:S01]  /*a650*/  @P4 LDG.E R70, desc[UR50][R68.64] ;  /* 0x0000003244464981 */ /* 0x000122000c1e1900 */
[----:B------:R-:W-:Y:S02]  /*a660*/  UISETP.NE.AND UP2, UPT, UR22, 0x1, UPT ;  /* 0x000000011600788c */ /* 0x000fe4000bf45270 */
[----:B------:R-:W-:Y:S01]  /*a670*/  UISETP.GT.AND UP1, UPT, UR45, 0x1, UPT ;  /* 0x000000012d00788c */ /* 0x000fe2000bf24270 */
[----:B------:R-:W-:-:S03]  /*a680*/  UMOV UR23, 0x9b8 ;  /* 0x000009b800177882 */ /* 0x000fc60000000000 */
[----:B------:R-:W-:Y:S01]  /*a690*/  USEL UR23, UR23, 0x978, UP1 ;  /* 0x0000097817177887 */ /* 0x000fe20008800000 */
[----:B------:R-:W-:Y:S01]  /*a6a0*/  PLOP3.LUT P1, PT, PT, PT, UP2, 0x80, 0x0 ;  /* 0x000000000000781c */ /* 0x000fe20003f2f028 */
[----:B------:R-:W-:Y:S01]  /*a6b0*/  UISETP.NE.U32.AND UP0, UPT, UR16, URZ, UPT ;  /* 0x0000003f1000728c */ /* 0x000fe2000bf05070 */
[----:B-1----:R-:W-:Y:S01]  /*a6c0*/  IMAD.U32 R76, RZ, RZ, UR43 ;  /* 0x0000002bff4c7e24 */ /* 0x002fe2000f8e00ff */
[----:B------:R-:W-:Y:S01]  /*a6d0*/  UMOV UR4, URZ ;  /* 0x0000003f00047c82 */ /* 0x000fe20008000000 */
[----:B------:R-:W-:Y:S01]  /*a6e0*/  @UP2 ULDC UR26, c[0x0][0xbec] ;  /* 0x0002fb00001a2ab9 */ /* 0x000fe20000000800 */
[----:B------:R-:W-:Y:S01]  /*a6f0*/  UISETP.NE.AND.EX UP0, UPT, UR17, URZ, UPT, UP0 ;  /* 0x0000003f1100728c */ /* 0x000fe2000bf05300 */
[----:B------:R-:W-:Y:S01]  /*a700*/  IMAD R76, R76, 0x80, R193 ;  /* 0x000000804c4c7824 */ /* 0x000fe200078e02c1 */
[----:B------:R-:W-:Y:S02]  /*a710*/  USEL UR9, UR39, URZ, UP1 ;  /* 0x0000003f27097287 */ /* 0x000fe40008800000 */
[----:B------:R-:W-:-:S02]  /*a720*/  USEL UR36, UR36, URZ, !UP0 ;  /* 0x0000003f24247287 */ /* 0x000fc4000c000000 */
[----:B------:R-:W-:Y:S01]  /*a730*/  ULDC.64 UR16, c[0x0][UR23+0x220] ;  /* 0x0000880017107abb */ /* 0x000fe20008000a00 */
[----:B------:R-:W-:Y:S01]  /*a740*/  ULDC.64 UR20, c[0x0][UR23+0x218] ;  /* 0x0000860017147abb */ /* 0x000fe20008000a00 */
[----:B------:R-:W-:Y:S01]  /*a750*/  ULDC.64 UR18, c[0x0][UR23+0x228] ;  /* 0x00008a0017127abb */ /* 0x000fe20008000a00 */
[----:B0-----:R-:W-:Y:S01]  /*a760*/  @P1 IMAD.HI.U32 R68, R76, UR26, RZ ;  /* 0x0000001a4c441c27 */ /* 0x001fe2000f8e00ff */
[----:B------:R-:W-:Y:S02]  /*a770*/  USEL UR37, UR37, URZ, !UP0 ;  /* 0x0000003f25257287 */ /* 0x000fe4000c000000 */
[----:B------:R-:W-:Y:S02]  /*a780*/  UIMAD UR17, UR17, UR36, URZ ;  /* 0x00000024111172a4 */ /* 0x000fe4000f8e023f */
[----:B------:R-:W-:Y:S02]  /*a790*/  UIMAD.WIDE.U32 UR14, UR20, UR42, URZ ;  /* 0x0000002a140e72a5 */ /* 0x000fe4000f8e003f */
[----:B------:R-:W-:Y:S01]  /*a7a0*/  UIMAD.WIDE.U32 UR24, UR18, UR9, URZ ;  /* 0x00000009121872a5 */ /* 0x000fe2000f8e003f */
[----:B------:R-:W-:Y:S01]  /*a7b0*/  IMAD.MOV.U32 R69, RZ, RZ, R76 ;  /* 0x000000ffff457224 */ /* 0x000fe200078e004c */
[----:B------:R-:W-:Y:S01]  /*a7c0*/  @UP2 ULDC UR27, c[0x0][0xbf0] ;  /* 0x0002fc00001b2ab9 */ /* 0x000fe20000000800 */
[----:B------:R-:W-:-:S02]  /*a7d0*/  UIMAD UR20, UR21, UR42, URZ ;  /* 0x0000002a151472a4 */ /* 0x000fc4000f8e023f */
[----:B------:R-:W-:Y:S01]  /*a7e0*/  UIMAD UR9, UR19, UR9, URZ ;  /* 0x00000009130972a4 */ /* 0x000fe2000f8e023f */
[----:B------:R-:W-:Y:S01]  /*a7f0*/  @P1 SHF.R.U32.HI R69, RZ, UR27, R68 ;  /* 0x0000001bff451c19 */ /* 0x000fe20008011644 */
[----:B------:R-:W-:Y:S02]  /*a800*/  UIMAD.WIDE.U32 UR18, UR16, UR36, URZ ;  /* 0x00000024101272a5 */ /* 0x000fe4000f8e003f */
[----:B------:R-:W-:Y:S02]  /*a810*/  UIMAD UR17, UR16, UR37, UR17 ;  /* 0x00000025101172a4 */ /* 0x000fe4000f8e0211 */
[----:B------:R-:W-:Y:S01]  /*a820*/  UIADD3 UR20, UR15, UR20, URZ ;  /* 0x000000140f147290 */ /* 0x000fe2000fffe03f */
[----:B------:R-:W-:Y:S01]  /*a830*/  IMAD.U32 R68, RZ, RZ, UR24 ;  /* 0x00000018ff447e24 */ /* 0x000fe2000f8e00ff */
[----:B------:R-:W-:Y:S01]  /*a840*/  UIADD3 UR15, UR25, UR9, URZ ;  /* 0x00000009190f7290 */ /* 0x000fe2000fffe03f */
[----:B------:R-:W-:Y:S01]  /*a850*/  IMAD.MOV R71, RZ, RZ, -R69 ;  /* 0x000000ffff477224 */ /* 0x000fe200078e0a45 */
[----:B------:R-:W-:-:S03]  /*a860*/  UIADD3 UR9, UR19, UR17, URZ ;  /* 0x0000001113097290 */ /* 0x000fc6000fffe03f */
[----:B------:R-:W-:Y:S02]  /*a870*/  IMAD R71, R71, UR22, R76 ;  /* 0x0000001647477c24 */ /* 0x000fe4000f8e024c */
[----:B------:R-:W-:-:S03]  /*a880*/  IMAD.U32 R74, RZ, RZ, UR15 ;  /* 0x0000000fff4a7e24 */ /* 0x000fc6000f8e00ff */
[----:B------:R-:W-:Y:S02]  /*a890*/  SHF.R.S32.HI R72, RZ, 0x1f, R71 ;  /* 0x0000001fff487819 */ /* 0x000fe40000011447 */
[----:B---3--:R-:W-:-:S13]  /*a8a0*/  @P0 R2UR UR4, R88 ;  /* 0x00000000580402ca */ /* 0x008fda00000e0000 */
[----:B------:R-:W-:Y:S02]  /*a8b0*/  UIADD3 UR14, UP0, UP3, UR18, UR14, UR4 ;  /* 0x0000000e120e7290 */ /* 0x000fe4000fb1e004 */
[----:B------:R-:W-:Y:S01]  /*a8c0*/  USHF.R.S32.HI UR16, URZ, 0x1f, UR4 ;  /* 0x0000001f3f107899 */ /* 0x000fe20008011404 */
[----:B------:R-:W-:Y:S01]  /*a8d0*/  ULDC.64 UR18, c[0x0][0xba8] ;  /* 0x0002ea0000127ab9 */ /* 0x000fe20000000a00 */
[----:B------:R-:W-:Y:S02]  /*a8e0*/  @!UP1 ULDC UR18, c[0x0][0xb50] ;  /* 0x0002d40000129ab9 */ /* 0x000fe40000000800 */
[----:B------:R-:W-:Y:S01]  /*a8f0*/  UIADD3.X UR9, UR9, UR20, UR16, UP0, UP3 ;  /* 0x0000001409097290 */ /* 0x000fe200087e6410 */
[----:B------:R-:W-:Y:S01]  /*a900*/  IADD3 R68, P2, P3, R69, UR14, R68 ;  /* 0x0000000e45447c10 */ /* 0x000fe2000fb5e044 */
[----:B------:R-:W-:Y:S01]  /*a910*/  @!UP1 ULDC UR19, c[0x0][0xb54] ;  /* 0x0002d50000139ab9 */ /* 0x000fe20000000800 */
[----:B------:R-:W-:Y:S01]  /*a920*/  SHF.R.S32.HI R69, RZ, 0x1f, R69 ;  /* 0x0000001fff457819 */ /* 0x000fe20000011445 */
[----:B------:R-:W-:-:S02]  /*a930*/  ULDC.64 UR14, c[0x0][UR23+0x210] ;  /* 0x00008400170e7abb */ /* 0x000fc40008000a00 */
[----:B------:R-:W-:Y:S01]  /*a940*/  IMAD R73, R71, UR15, RZ ;  /* 0x0000000f47497c24 */ /* 0x000fe2000f8e02ff */
[----:B------:R-:W-:-:S03]  /*a950*/  IADD3.X R69, R69, UR9, R74, P2, P3 ;  /* 0x0000000945457c10 */ /* 0x000fc600097e644a */
[----:B------:R-:W-:Y:S02]  /*a960*/  IMAD R73, R72, UR14, R73 ;  /* 0x0000000e48497c24 */ /* 0x000fe4000f8e0249 */
[----:B------:R-:W-:-:S04]  /*a970*/  IMAD.WIDE.U32 R68, R71, UR14, R68 ;  /* 0x0000000e47447c25 */ /* 0x000fc8000f8e0044 */
[----:B------:R-:W-:Y:S01]  /*a980*/  IMAD.IADD R69, R69, 0x1, R73 ;  /* 0x0000000145457824 */ /* 0x000fe200078e0249 */
[----:B------:R-:W-:Y:S01]  /*a990*/  LEA R72, P2, R68, UR18, 0x2 ;  /* 0x0000001244487c11 */ /* 0x000fe2000f8410ff */
[----:B------:R-:W-:Y:S01]  /*a9a0*/  ULDC UR9, c[0x0][0xa88] ;  /* 0x0002a20000097ab9 */ /* 0x000fe20000000800 */
[----:B----4-:R-:W-:Y:S02]  /*a9b0*/  @P4 R2UR UR9, R70 ;  /* 0x00000000460942ca */ /* 0x010fe400000e0000 */
[----:B------:R-:W-:Y:S01]  /*a9c0*/  LEA.HI.X R73, R68, UR19, R69, 0x2, P2 ;  /* 0x0000001344497c11 */ /* 0x000fe200090f1445 */
[----:B--2---:R-:W-:-:S12]  /*a9d0*/  @P4 BRA `(.L_x_171) ;  /* 0x0000000000284947 */ /* 0x004fd80003800000 */
[----:B------:R-:W-:Y:S05]  /*a9e0*/  @!P0 BRA `(.L_x_171) ;  /* 0x0000000000248947 */ /* 0x000fea0003800000 */
[----:B------:R-:W-:Y:S02]  /*a9f0*/  IMAD.U32 R68, RZ, RZ, UR12 ;  /* 0x0000000cff447e24 */ /* 0x000fe4000f8e00ff */
[----:B------:R-:W-:Y:S02]  /*aa00*/  IMAD.U32 R70, RZ, RZ, UR12 ;  /* 0x0000000cff467e24 */ /* 0x000fe4000f8e00ff */
[----:B------:R-:W-:Y:S02]  /*aa10*/  IMAD.U32 R69, RZ, RZ, UR13 ;  /* 0x0000000dff457e24 */ /* 0x000fe4000f8e00ff */
[----:B------:R-:W-:-:S03]  /*aa20*/  IMAD.U32 R71, RZ, RZ, UR13 ;  /* 0x0000000dff477e24 */ /* 0x000fc6000f8e00ff */
[----:B------:R-:W2:Y:S04]  /*aa30*/  LDG.E R68, desc[UR50][R68.64] ;  /* 0x0000003244447981 */ /* 0x000ea8000c1e1900 */
[----:B------:R-:W3:Y:S01]  /*aa40*/  LDG.E R70, desc[UR50][R70.64+0x4] ;  /* 0x0000043246467981 */ /* 0x000ee2000c1e1900 */
[----:B--2---:R-:W-:Y:S02]  /*aa50*/  R2UR UR12, R68 ;  /* 0x00000000440c72ca */ /* 0x004fe400000e0000 */
[----:B---3--:R-:W-:-:S13]  /*aa60*/  R2UR UR9, R70 ;  /* 0x00000000460972ca */ /* 0x008fda00000e0000 */
[----:B------:R-:W-:-:S12]  /*aa70*/  UIADD3 UR9, -UR12, UR9, URZ ;  /* 0x000000090c097290 */ /* 0x000fd8000fffe13f */
.L_x_171:
[----:B------:R-:W2:Y:S04]  /*aa80*/  LDL R75, [R1+0x48] ;  /* 0x00004800014b7983 */ /* 0x000ea80000100800 */
[----:B------:R-:W3:Y:S01]  /*aa90*/  LDL R74, [R1+0x44] ;  /* 0x00004400014a7983 */ /* 0x000ee20000100800 */
[----:B------:R-:W-:Y:S01]  /*aaa0*/  IMAD.U32 R77, RZ, RZ, UR43 ;  /* 0x0000002bff4d7e24 */ /* 0x000fe2000f8e00ff */
[----:B------:R-:W-:Y:S02]  /*aab0*/  UIMAD UR9, UR9, UR22, URZ ;  /* 0x00000016090972a4 */ /* 0x000fe4000f8e023f */
[----:B------:R-:W-:Y:S04]  /*aac0*/  SHFL.IDX PT, R68, R72, RZ, 0x1c1f ;  /* 0x001c1fff48447589 */ /* 0x000fe800000e0000 */
[----:B------:R-:W0:Y:S04]  /*aad0*/  SHFL.IDX PT, R69, R73, RZ, 0x1c1f ;  /* 0x001c1fff49457589 */ /* 0x000e2800000e0000 */
[----:B------:R-:W-:Y:S04]  /*aae0*/  SHFL.IDX PT, R70, R72, 0x1, 0x1c1f ;  /* 0x003c1f0048467f89 */ /* 0x000fe800000e0000 */
[----:B------:R-:W1:Y:S01]  /*aaf0*/  SHFL.IDX PT, R71, R73, 0x1, 0x1c1f ;  /* 0x003c1f0049477f89 */ /* 0x000e6200000e0000 */
[----:B--2---:R-:W-:Y:S01]  /*ab00*/  IMAD R77, R77, 0x80, R75 ;  /* 0x000000804d4d7824 */ /* 0x004fe200078e024b */
[----:B---3--:R-:W-:-:S03]  /*ab10*/  LOP3.LUT P0, RZ, R74, 0x3, RZ, 0xc0, !PT ;  /* 0x000000034aff7812 */ /* 0x008fc6000780c0ff */
[C---:B------:R-:W-:Y:S01]  /*ab20*/  VIADD R74, R77.reuse, 0x8 ;  /* 0x000000084d4a7836 */ /* 0x040fe20000000000 */
[----:B------:R-:W-:-:S04]  /*ab30*/  ISETP.GE.OR P2, PT, R77, UR9, P0 ;  /* 0x000000094d007c0c */ /* 0x000fc80008746670 */
[----:B------:R-:W-:-:S09]  /*ab40*/  ISETP.GE.OR P0, PT, R74, UR9, P0 ;  /* 0x000000094a007c0c */ /* 0x000fd20008706670 */
[----:B0-----:R0:W-:Y:S04]  /*ab50*/  @!P2 ST.E desc[UR50][R68.64], R0 ;  /* 0x000000004400a985 */ /* 0x0011e8000c101932 */
[----:B-1----:R0:W-:Y:S01]  /*ab60*/  @!P0 ST.E desc[UR50][R70.64], R160 ;  /* 0x000000a046008985 */ /* 0x0021e2000c101932 */
[----:B------:R-:W-:-:S13]  /*ab70*/  PLOP3.LUT P0, PT, PT, PT, UP1, 0x80, 0x0 ;  /* 0x000000000000781c */ /* 0x000fda0003f0f018 */
[----:B0-----:R-:W-:Y:S05]  /*ab80*/  @P0 BRA `(.L_x_172) ;  /* 0x00000010000c0947 */ /* 0x001fea0003800000 */
[----:B------:R-:W-:Y:S01]  /*ab90*/  VIADD R0, R192, 0xffffff80 ;  /* 0xffffff80c0007836 */ /* 0x000fe20000000000 */
[----:B------:R-:W-:-:S04]  /*aba0*/  ULDC.64 UR14, c[0x0][0xaa0] ;  /* 0x0002a800000e7ab9 */ /* 0x000fc80000000a00 */
[----:B------:R-:W-:-:S04]  /*abb0*/  SHF.R.S32.HI R3, RZ, 0x1f, R0 ;  /* 0x0000001fff037819 */ /* 0x000fc80000011400 */
[----:B------:R-:W-:-:S04]  /*abc0*/  LEA.HI R3, R3, R0, RZ, 0x3 ;  /* 0x0000000003037211 */ /* 0x000fc800078f18ff */
[----:B------:R-:W-:Y:S02]  /*abd0*/  LOP3.LUT R5, R3, 0xfffffff8, RZ, 0xc0, !PT ;  /* 0xfffffff803057812 */ /* 0x000fe400078ec0ff */
[----:B------:R-:W-:Y:S01]  /*abe0*/  SHF.R.S32.HI R81, RZ, 0x3, R3 ;  /* 0x00000003ff517819 */ /* 0x000fe20000011403 */
[----:B------:R-:W-:Y:S02]  /*abf0*/  IMAD.MOV.U32 R3, RZ, RZ, 0x2 ;  /* 0x00000002ff037424 */ /* 0x000fe400078e00ff */
[----:B------:R-:W-:-:S04]  /*ac00*/  IMAD.IADD R20, R0, 0x1, -R5 ;  /* 0x0000000100147824 */ /* 0x000fc800078e0a05 */
[----:B------:R-:W-:-:S04]  /*ac10*/  IMAD.SHL.U32 R0, R20, 0x8, RZ ;  /* 0x0000000814007824 */ /* 0x000fc800078e00ff */
[----:B------:R-:W-:-:S04]  /*ac20*/  IMAD R2, R81, 0x40, R0 ;  /* 0x0000004051027824 */ /* 0x000fc800078e0200 */
[----:B------:R-:W-:-:S03]  /*ac30*/  IMAD.WIDE R2, R2, R3, UR10 ;  /* 0x0000000a02027e25 */ /* 0x000fc6000f8e0203 */
[C---:B------:R-:W-:Y:S02]  /*ac40*/  IADD3 R25, P2, R2.reuse, 0x3000, RZ ;  /* 0x0000300002197810 */ /* 0x040fe40007f5e0ff */
[C---:B------:R-:W-:Y:S02]  /*ac50*/  IADD3 R9, P4, R2.reuse, 0x1000, RZ ;  /* 0x0000100002097810 */ /* 0x040fe40007f9e0ff */
[----:B------:R-:W-:Y:S02]  /*ac60*/  IADD3 R13, P3, R2, 0x2000, RZ ;  /* 0x00002000020d7810 */ /* 0x000fe40007f7e0ff */
[----:B------:R-:W-:Y:S02]  /*ac70*/  LOP3.LUT R24, R25, 0x380, RZ, 0xc0, !PT ;  /* 0x0000038019187812 */ /* 0x000fe400078ec0ff */
[----:B------:R-:W-:Y:S02]  /*ac80*/  LOP3.LUT R8, R9, 0x380, RZ, 0xc0, !PT ;  /* 0x0000038009087812 */ /* 0x000fe400078ec0ff */
[----:B------:R-:W-:-:S02]  /*ac90*/  LOP3.LUT R12, R13, 0x380, RZ, 0xc0, !PT ;  /* 0x000003800d0c7812 */ /* 0x000fc400078ec0ff */
[----:B------:R-:W-:Y:S02]  /*aca0*/  SHF.R.U64 R24, R24, 0x3, RZ ;  /* 0x0000000318187819 */ /* 0x000fe400000012ff */
[----:B------:R-:W-:Y:S02]  /*acb0*/  SHF.R.U64 R8, R8, 0x3, RZ ;  /* 0x0000000308087819 */ /* 0x000fe400000012ff */
[----:B------:R-:W-:Y:S02]  /*acc0*/  SHF.R.U64 R12, R12, 0x3, RZ ;  /* 0x000000030c0c7819 */ /* 0x000fe400000012ff */
[----:B------:R-:W-:Y:S01]  /*acd0*/  LOP3.LUT R24, R24, R25, RZ, 0x3c, !PT ;  /* 0x0000001918187212 */ /* 0x000fe200078e3cff */
[--C-:B------:R-:W-:Y:S01]  /*ace0*/  IMAD.X R25, RZ, RZ, R3.reuse, P2 ;  /* 0x000000ffff197224 */ /* 0x100fe200010e0603 */
[----:B------:R-:W-:Y:S01]  /*acf0*/  LOP3.LUT R8, R8, R9, RZ, 0x3c, !PT ;  /* 0x0000000908087212 */ /* 0x000fe200078e3cff */
[--C-:B------:R-:W-:Y:S01]  /*ad00*/  IMAD.X R9, RZ, RZ, R3.reuse, P4 ;  /* 0x000000ffff097224 */ /* 0x100fe200020e0603 */
[----:B------:R-:W-:Y:S01]  /*ad10*/  LOP3.LUT R12, R12, R13, RZ, 0x3c, !PT ;  /* 0x0000000d0c0c7212 */ /* 0x000fe200078e3cff */
[----:B------:R-:W-:Y:S01]  /*ad20*/  IMAD.X R13, RZ, RZ, R3, P3 ;  /* 0x000000ffff0d7224 */ /* 0x000fe200018e0603 */
[C---:B------:R-:W-:Y:S01]  /*ad30*/  IADD3 R49, P2, R2.reuse, 0x9000, RZ ;  /* 0x0000900002317810 */ /* 0x040fe20007f5e0ff */
[----:B------:R-:W-:Y:S01]  /*ad40*/  UIMAD UR12, UR16, UR14, URZ ;  /* 0x0000000e100c72a4 */ /* 0x000fe2000f8e023f */
[C---:B------:R-:W-:Y:S01]  /*ad50*/  IADD3 R29, P0, R2.reuse, 0x4000, RZ ;  /* 0x00004000021d7810 */ /* 0x040fe20007f1e0ff */
[----:B------:R-:W-:Y:S01]  /*ad60*/  UIMAD.WIDE.U32 UR10, UR4, UR14, URZ ;  /* 0x0000000e040a72a5 */ /* 0x000fe2000f8e003f */
[C---:B------:R-:W-:Y:S01]  /*ad70*/  IADD3 R33, P6, R2.reuse, 0x5000, RZ ;  /* 0x0000500002217810 */ /* 0x040fe20007fde0ff */
[----:B------:R-:W5:Y:S01]  /*ad80*/  LD.E.128 R8, desc[UR50][R8.64] ;  /* 0x0000003208087980 */ /* 0x000f62000c101d00 */
[----:B------:R-:W-:-:S02]  /*ad90*/  IADD3 R37, P5, R2, 0x6000, RZ ;  /* 0x0000600002257810 */ /* 0x000fc40007fbe0ff */
[C---:B------:R-:W-:Y:S01]  /*ada0*/  IADD3 R41, P4, R2.reuse, 0x7000, RZ ;  /* 0x0000700002297810 */ /* 0x040fe20007f9e0ff */
[----:B------:R-:W5:Y:S01]  /*adb0*/  LD.E.128 R12, desc[UR50][R12.64] ;  /* 0x000000320c0c7980 */ /* 0x000f62000c101d00 */
[C---:B------:R-:W-:Y:S02]  /*adc0*/  IADD3 R45, P3, R2.reuse, 0x8000, RZ ;  /* 0x00008000022d7810 */ /* 0x040fe40007f7e0ff */
[----:B------:R-:W-:Y:S02]  /*add0*/  LOP3.LUT R48, R49, 0x380, RZ, 0xc0, !PT ;  /* 0x0000038031307812 */ /* 0x000fe400078ec0ff */
[----:B------:R-:W-:Y:S01]  /*ade0*/  LOP3.LUT R7, R2, 0x380, RZ, 0xc0, !PT ;  /* 0x0000038002077812 */ /* 0x000fe200078ec0ff */
[----:B------:R-:W-:Y:S01]  /*adf0*/  UIMAD UR12, UR4, UR15, UR12 ;  /* 0x0000000f040c72a4 */ /* 0x000fe2000f8e020c */
[----:B------:R-:W-:Y:S01]  /*ae00*/  LOP3.LUT R28, R29, 0x380, RZ, 0xc0, !PT ;  /* 0x000003801d1c7812 */ /* 0x000fe200078ec0ff */
[----:B------:R-:W-:Y:S01]  /*ae10*/  @UP2 ULDC UR14, c[0x0][0xbec] ;  /* 0x0002fb00000e2ab9 */ /* 0x000fe20000000800 */
[----:B------:R-:W-:Y:S01]  /*ae20*/  LOP3.LUT R32, R33, 0x380, RZ, 0xc0, !PT ;  /* 0x0000038021207812 */ /* 0x000fe200078ec0ff */
[----:B------:R-:W5:Y:S01]  /*ae30*/  LD.E.128 R24, desc[UR50][R24.64] ;  /* 0x0000003218187980 */ /* 0x000f62000c101d00 */
[----:B------:R-:W-:-:S02]  /*ae40*/  LOP3.LUT R36, R37, 0x380, RZ, 0xc0, !PT ;  /* 0x0000038025247812 */ /* 0x000fc400078ec0ff */
[----:B------:R-:W-:Y:S02]  /*ae50*/  LOP3.LUT R40, R41, 0x380, RZ, 0xc0, !PT ;  /* 0x0000038029287812 */ /* 0x000fe400078ec0ff */
[----:B------:R-:W-:Y:S02]  /*ae60*/  LOP3.LUT R44, R45, 0x380, RZ, 0xc0, !PT ;  /* 0x000003802d2c7812 */ /* 0x000fe400078ec0ff */
[----:B------:R-:W-:Y:S02]  /*ae70*/  SHF.R.U64 R48, R48, 0x3, RZ ;  /* 0x0000000330307819 */ /* 0x000fe400000012ff */
[----:B------:R-:W-:Y:S02]  /*ae80*/  SHF.R.U64 R28, R28, 0x3, RZ ;  /* 0x000000031c1c7819 */ /* 0x000fe400000012ff */
[----:B------:R-:W-:Y:S02]  /*ae90*/  SHF.R.U64 R32, R32, 0x3, RZ ;  /* 0x0000000320207819 */ /* 0x000fe400000012ff */
[----:B------:R-:W-:-:S02]  /*aea0*/  SHF.R.U64 R36, R36, 0x3, RZ ;  /* 0x0000000324247819 */ /* 0x000fc400000012ff */
[----:B------:R-:W-:Y:S02]  /*aeb0*/  SHF.R.U64 R40, R40, 0x3, RZ ;  /* 0x0000000328287819 */ /* 0x000fe400000012ff */
[----:B------:R-:W-:Y:S02]  /*aec0*/  SHF.R.U64 R44, R44, 0x3, RZ ;  /* 0x000000032c2c7819 */ /* 0x000fe400000012ff */
[----:B------:R-:W-:Y:S01]  /*aed0*/  LOP3.LUT R48, R48, R49, RZ, 0x3c, !PT ;  /* 0x0000003130307212 */ /* 0x000fe200078e3cff */
[--C-:B------:R-:W-:Y:S01]  /*aee0*/  IMAD.X R49, RZ, RZ, R3.reuse, P2 ;  /* 0x000000ffff317224 */ /* 0x100fe200010e0603 */
        /* <DEDUP_REMOVED lines=9> */
[----:B------:R-:W-:Y:S01]  /*af80*/  IMAD.X R45, RZ, RZ, R3, P3 ;  /* 0x000000ffff2d7224 */ /* 0x000fe200018e0603 */
[----:B------:R-:W-:-:S02]  /*af90*/  IADD3 R5, P2, R2, 0xf000, RZ ;  /* 0x0000f00002057810 */ /* 0x000fc40007f5e0ff */
[----:B------:R-:W-:Y:S01]  /*afa0*/  SHF.R.U64 R7, R7, 0x3, RZ ;  /* 0x0000000307077819 */ /* 0x000fe200000012ff */
[----:B------:R-:W-:Y:S01]  /*afb0*/  UIADD3 UR11, UR11, UR12, URZ ;  /* 0x0000000c0b0b7290 */ /* 0x000fe2000fffe03f */
[C---:B------:R-:W-:Y:S01]  /*afc0*/  IADD3 R53, P0, R2.reuse, 0xa000, RZ ;  /* 0x0000a00002357810 */ /* 0x040fe20007f1e0ff */
[----:B------:R-:W-:Y:S01]  /*afd0*/  IMAD.X R73, RZ, RZ, R3, P2 ;  /* 0x000000ffff497224 */ /* 0x000fe200010e0603 */
[C---:B------:R-:W-:Y:S01]  /*afe0*/  IADD3 R57, P6, R2.reuse, 0xb000, RZ ;  /* 0x0000b00002397810 */ /* 0x040fe20007fde0ff */
[----:B------:R-:W-:Y:S01]  /*aff0*/  ULDC.64 UR12, c[0x0][0xae8] ;  /* 0x0002ba00000c7ab9 */ /* 0x000fe20000000a00 */
[C---:B------:R-:W-:Y:S01]  /*b000*/  IADD3 R61, P5, R2.reuse, 0xc000, RZ ;  /* 0x0000c000023d7810 */ /* 0x040fe20007fbe0ff */
[----:B------:R-:W-:Y:S01]  /*b010*/  USHF.R.S32.HI UR4, URZ, 0x1f, UR36 ;  /* 0x0000001f3f047899 */ /* 0x000fe20008011424 */
[C---:B------:R-:W-:Y:S01]  /*b020*/  IADD3 R65, P4, R2.reuse, 0xd000, RZ ;  /* 0x0000d00002417810 */ /* 0x040fe20007f9e0ff */
[----:B------:R-:W5:Y:S01]  /*b030*/  LD.E.128 R28, desc[UR50][R28.64] ;  /* 0x000000321c1c7980 */ /* 0x000f62000c101d00 */
[----:B------:R-:W-:-:S02]  /*b040*/  IADD3 R69, P3, R2, 0xe000, RZ ;  /* 0x0000e00002457810 */ /* 0x000fc40007f7e0ff */
[----:B------:R-:W-:Y:S01]  /*b050*/  LOP3.LUT R4, R5, 0x380, RZ, 0xc0, !PT ;  /* 0x0000038005047812 */ /* 0x000fe200078ec0ff */
[----:B------:R-:W5:Y:S01]  /*b060*/  LD.E.128 R32, desc[UR50][R32.64] ;  /* 0x0000003220207980 */ /* 0x000f62000c101d00 */
[----:B------:R-:W-:Y:S02]  /*b070*/  LOP3.LUT R52, R53, 0x380, RZ, 0xc0, !PT ;  /* 0x0000038035347812 */ /* 0x000fe400078ec0ff */
[----:B------:R-:W-:Y:S01]  /*b080*/  LOP3.LUT R56, R57, 0x380, RZ, 0xc0, !PT ;  /* 0x0000038039387812 */ /* 0x000fe200078ec0ff */
[----:B------:R-:W5:Y:S01]  /*b090*/  LD.E.128 R36, desc[UR50][R36.64] ;  /* 0x0000003224247980 */ /* 0x000f62000c101d00 */
[----:B------:R-:W-:Y:S02]  /*b0a0*/  LOP3.LUT R60, R61, 0x380, RZ, 0xc0, !PT ;  /* 0x000003803d3c7812 */ /* 0x000fe400078ec0ff */
[----:B------:R-:W-:Y:S01]  /*b0b0*/  LOP3.LUT R64, R65, 0x380, RZ, 0xc0, !PT ;  /* 0x0000038041407812 */ /* 0x000fe200078ec0ff */
[----:B------:R-:W5:Y:S01]  /*b0c0*/  LD.E.128 R40, desc[UR50][R40.64] ;  /* 0x0000003228287980 */ /* 0x000f62000c101d00 */
[----:B------:R-:W-:-:S02]  /*b0d0*/  LOP3.LUT R68, R69, 0x380, RZ, 0xc0, !PT ;  /* 0x0000038045447812 */ /* 0x000fc400078ec0ff */
[----:B------:R-:W-:Y:S01]  /*b0e0*/  SHF.R.U64 R4, R4, 0x3, RZ ;  /* 0x0000000304047819 */ /* 0x000fe200000012ff */
[----:B------:R-:W5:Y:S01]  /*b0f0*/  LD.E.128 R44, desc[UR50][R44.64] ;  /* 0x000000322c2c7980 */ /* 0x000f62000c101d00 */
[----:B------:R-:W-:Y:S02]  /*b100*/  SHF.R.U64 R52, R52, 0x3, RZ ;  /* 0x0000000334347819 */ /* 0x000fe400000012ff */
[----:B------:R-:W-:Y:S01]  /*b110*/  SHF.R.U64 R56, R56, 0x3, RZ ;  /* 0x0000000338387819 */ /* 0x000fe200000012ff */
[----:B------:R-:W5:Y:S01]  /*b120*/  LD.E.128 R48, desc[UR50][R48.64] ;  /* 0x0000003230307980 */ /* 0x000f62000c101d00 */
[----:B------:R-:W-:Y:S02]  /*b130*/  SHF.R.U64 R60, R60, 0x3, RZ ;  /* 0x000000033c3c7819 */ /* 0x000fe400000012ff */
[----:B------:R-:W-:Y:S02]  /*b140*/  SHF.R.U64 R64, R64, 0x3, RZ ;  /* 0x0000000340407819 */ /* 0x000fe400000012ff */
[----:B------:R-:W-:-:S02]  /*b150*/  SHF.R.U64 R68, R68, 0x3, RZ ;  /* 0x0000000344447819 */ /* 0x000fc400000012ff */
[----:B------:R-:W-:Y:S01]  /*b160*/  LOP3.LUT R2, R7, R2, RZ, 0x3c, !PT ;  /* 0x0000000207027212 */ /* 0x000fe200078e3cff */
[----:B------:R-:W-:Y:S01]  /*b170*/  UIMAD.WIDE.U32 UR10, UR42, UR12, UR10 ;  /* 0x0000000c2a0a72a5 */ /* 0x000fe2000f8e000a */
        /* <DEDUP_REMOVED lines=10> */
[----:B------:R-:W-:Y:S01]  /*b220*/  LOP3.LUT R72, R4, R5, RZ, 0x3c, !PT ;  /* 0x0000000504487212 */ /* 0x000fe200078e3cff */
[----:B------:R-:W-:Y:S01]  /*b230*/  UIMAD UR11, UR42, UR13, UR11 ;  /* 0x0000000d2a0b72a4 */ /* 0x000fe2000f8e020b */
[----:B------:R0:W5:Y:S02]  /*b240*/  LD.E.128 R4, desc[UR50][R2.64] ;  /* 0x0000003202047980 */ /* 0x000164000c101d00 */
[----:B------:R-:W-:-:S02]  /*b250*/  ULDC.64 UR12, c[0x0][0xaf0] ;  /* 0x0002bc00000c7ab9 */ /* 0x000fc40000000a00 */
[----:B------:R-:W-:Y:S01]  /*b260*/  UIMAD UR4, UR4, UR12, URZ ;  /* 0x0000000c040472a4 */ /* 0x000fe2000f8e023f */
[----:B------:R-:W5:Y:S04]  /*b270*/  LD.E.128 R52, desc[UR50][R52.64] ;  /* 0x0000003234347980 */ /* 0x000f68000c101d00 */
[----:B------:R-:W5:Y:S01]  /*b280*/  LD.E.128 R56, desc[UR50][R56.64] ;  /* 0x0000003238387980 */ /* 0x000f62000c101d00 */
[----:B0-----:R-:W-:Y:S02]  /*b290*/  IMAD.U32 R3, RZ, RZ, UR43 ;  /* 0x0000002bff037e24 */ /* 0x001fe4000f8e00ff */
[----:B------:R-:W-:Y:S01]  /*b2a0*/  IMAD R2, R20, 0x20, R81 ;  /* 0x0000002014027824 */ /* 0x000fe200078e0251 */
[----:B------:R-:W5:Y:S03]  /*b2b0*/  LD.E.128 R60, desc[UR50][R60.64] ;  /* 0x000000323c3c7980 */ /* 0x000f66000c101d00 */
[----:B------:R-:W-:Y:S01]  /*b2c0*/  IMAD R76, R3, 0x80, R2 ;  /* 0x00000080034c7824 */ /* 0x000fe200078e0202 */
[----:B------:R-:W-:Y:S01]  /*b2d0*/  UIMAD UR4, UR36, UR13, UR4 ;  /* 0x0000000d240472a4 */ /* 0x000fe2000f8e0204 */
[----:B------:R-:W5:Y:S02]  /*b2e0*/  LD.E.128 R64, desc[UR50][R64.64] ;  /* 0x0000003240407980 */ /* 0x000f64000c101d00 */
[----:B------:R-:W-:Y:S01]  /*b2f0*/  @P1 IMAD.HI.U32 R2, R76, UR14, RZ ;  /* 0x0000000e4c021c27 */ /* 0x000fe2000f8e00ff */
[----:B------:R-:W-:Y:S01]  /*b300*/  UIMAD.WIDE.U32 UR36, UR36, UR12, UR10 ;  /* 0x0000000c242472a5 */ /* 0x000fe2000f8e000a */
[----:B------:R-:W5:Y:S02]  /*b310*/  LD.E.128 R68, desc[UR50][R68.64] ;  /* 0x0000003244447980 */ /* 0x000f64000c101d00 */
[----:B------:R-:W-:Y:S01]  /*b320*/  @UP2 ULDC UR10, c[0x0][0xbf0] ;  /* 0x0002fc00000a2ab9 */ /* 0x000fe20000000800 */
[----:B------:R-:W-:Y:S01]  /*b330*/  IMAD.MOV.U32 R21, RZ, RZ, R76 ;  /* 0x000000ffff157224 */ /* 0x000fe200078e004c */
[----:B------:R-:W-:Y:S01]  /*b340*/  @P1 SHF.R.U32.HI R21, RZ, UR10, R2 ;  /* 0x0000000aff151c19 */ /* 0x000fe20008011602 */
[----:B------:R-:W-:Y:S01]  /*b350*/  UIADD3 UR4, UR37, UR4, URZ ;  /* 0x0000000425047290 */ /* 0x000fe2000fffe03f */
[----:B------:R-:W5:Y:S01]  /*b360*/  LD.E.128 R72, desc[UR50][R72.64] ;  /* 0x0000003248487980 */ /* 0x000f62000c101d00 */
[----:B------:R-:W-:Y:S01]  /*b370*/  ULDC.64 UR10, c[0x0][0xae0] ;  /* 0x0002b800000a7ab9 */ /* 0x000fe20000000a00 */
[--C-:B------:R-:W-:Y:S01]  /*b380*/  SHF.R.S32.HI R20, RZ, 0x1f, R21.reuse ;  /* 0x0000001fff147819 */ /* 0x100fe20000011415 */
[----:B------:R-:W-:Y:S01]  /*b390*/  IMAD.MOV R77, RZ, RZ, -R21 ;  /* 0x000000ffff4d7224 */ /* 0x000fe200078e0a15 */
[----:B------:R-:W-:Y:S01]  /*b3a0*/  @!PT LDS RZ, [RZ] ;  /* 0x00000000fffff984 */ /* 0x000fe20000000800 */
[----:B------:R-:W-:Y:S01]  /*b3b0*/  @!PT LDS RZ, [RZ] ;  /* 0x00000000fffff984 */ /* 0x000fe20000000800 */
[----:B------:R-:W-:Y:S01]  /*b3c0*/  @!PT LDS RZ, [RZ] ;  /* 0x00000000fffff984 */ /* 0x000fe20000000800 */
[----:B------:R-:W-:Y:S01]  /*b3d0*/  @!PT LDS RZ, [RZ] ;  /* 0x00000000fffff984 */ /* 0x000fe20000000800 */
[----:B------:R0:W-:Y:S06]  /*b3e0*/  MEMBAR.ALL.CTA ;  /* 0x0000000000007992 */ /* 0x0001ec0000008000 */
[----:B0-----:R-:W0:Y:S01]  /*b3f0*/  FENCE.VIEW.ASYNC.S ;  /* 0x00000000000073c6 */ /* 0x001e220000000000 */
[----:B------:R-:W-:-:S02]  /*b400*/  IMAD.U32 R3, RZ, RZ, UR37 ;  /* 0x00000025ff037e24 */ /* 0x000fc4000f8e00ff */
[----:B------:R-:W-:Y:S02]  /*b410*/  IMAD R20, R20, UR10, RZ ;  /* 0x0000000a14147c24 */ /* 0x000fe4000f8e02ff */
[----:B------:R-:W-:Y:S02]  /*b420*/  IMAD R77, R77, UR22, R76 ;  /* 0x000000164d4d7c24 */ /* 0x000fe4000f8e024c */
[----:B------:R-:W-:Y:S02]  /*b430*/  IMAD.U32 R2, RZ, RZ, UR36 ;  /* 0x00000024ff027e24 */ /* 0x000fe4000f8e00ff */
[----:B------:R-:W-:Y:S02]  /*b440*/  IMAD.U32 R3, RZ, RZ, UR4 ;  /* 0x00000004ff037e24 */ /* 0x000fe4000f8e00ff */
[C---:B------:R-:W-:Y:S01]  /*b450*/  IMAD R79, R21.reuse, UR11, R20 ;  /* 0x0000000b154f7c24 */ /* 0x040fe2000f8e0214 */
[----:B------:R-:W-:Y:S01]  /*b460*/  SHF.R.S32.HI R20, RZ, 0x1f, R77 ;  /* 0x0000001fff147819 */ /* 0x000fe2000001144d */
[----:B------:R-:W-:Y:S01]  /*b470*/  IMAD.WIDE.U32 R2, R21, UR10, R2 ;  /* 0x0000000a15027c25 */ /* 0x000fe2000f8e0002 */
[----:B------:R-:W-:-:S03]  /*b480*/  ULDC.64 UR10, c[0x0][0xad8] ;  /* 0x0002b600000a7ab9 */ /* 0x000fc60000000a00 */
[----:B------:R-:W-:Y:S02]  /*b490*/  IMAD.IADD R3, R3, 0x1, R79 ;  /* 0x0000000103037824 */ /* 0x000fe400078e024f */
[----:B------:R-:W-:Y:S02]  /*b4a0*/  IMAD R20, R20, UR10, RZ ;  /* 0x0000000a14147c24 */ /* 0x000fe4000f8e02ff */
[----:B------:R-:W-:-:S04]  /*b4b0*/  IMAD.WIDE.U32 R2, R77, UR10, R2 ;  /* 0x0000000a4d027c25 */ /* 0x000fc8000f8e0002 */
[----:B------:R-:W-:Y:S01]  /*b4c0*/  IMAD R21, R77, UR11, R20 ;  /* 0x0000000b4d157c24 */ /* 0x000fe2000f8e0214 */
[----:B------:R-:W-:Y:S01]  /*b4d0*/  ULDC.64 UR10, c[0x0][0xa80] ;  /* 0x0002a000000a7ab9 */ /* 0x000fe20000000a00 */
[----:B------:R-:W-:Y:S01]  /*b4e0*/  IMAD.U32 R82, RZ, RZ, UR43 ;  /* 0x0000002bff527e24 */ /* 0x000fe2000f8e00ff */
[----:B------:R-:W-:Y:S01]  /*b4f0*/  LEA R80, P2, R2, UR10, 0x1 ;  /* 0x0000000a02507c11 */ /* 0x000fe2000f8408ff */
[----:B------:R-:W-:Y:S02]  /*b500*/  IMAD.IADD R3, R3, 0x1, R21 ;  /* 0x0000000103037824 */ /* 0x000fe400078e0215 */
[----:B------:R-:W-:Y:S01]  /*b510*/  IMAD R82, R82, 0x80, R81 ;  /* 0x0000008052527824 */ /* 0x000fe200078e0251 */
[----:B------:R-:W-:Y:S02]  /*b520*/  UIADD3 UR8, UR8, 0x38820, URZ ;  /* 0x0003882008087890 */ /* 0x000fe4000fffe03f */
[----:B------:R-:W-:Y:S02]  /*b530*/  LEA.HI.X R81, R2, UR11, R3, 0x1, P2 ;  /* 0x0000000b02517c11 */ /* 0x000fe400090f0c03 */
[C---:B------:R-:W-:Y:S01]  /*b540*/  ISETP.GE.AND P2, PT, R82.reuse, UR9, PT ;  /* 0x0000000952007c0c */ /* 0x040fe2000bf46270 */
[----:B------:R-:W-:Y:S01]  /*b550*/  UPRMT UR8, URZ, 0x654, UR8 ;  /* 0x000006543f087896 */ /* 0x000fe20008000008 */
[----:B------:R-:W-:-:S02]  /*b560*/  VIADD R20, R82, 0x20 ;  /* 0x0000002052147836 */ /* 0x000fc40000000000 */
[----:B------:R-:W-:Y:S02]  /*b570*/  VIADD R76, R82, 0x40 ;  /* 0x00000040524c7836 */ /* 0x000fe40000000000 */
[C---:B------:R-:W-:Y:S02]  /*b580*/  VIADD R84, R0.reuse, 0x40 ;  /* 0x0000004000547836 */ /* 0x040fe40000000000 */
[C---:B------:R-:W-:Y:S02]  /*b590*/  VIADD R86, R0.reuse, 0x80 ;  /* 0x0000008000567836 */ /* 0x040fe40000000000 */
[----:B------:R-:W-:Y:S01]  /*b5a0*/  VIADD R88, R0, 0xc0 ;  /* 0x000000c000587836 */ /* 0x000fe20000000000 */
[----:B0-----:R-:W-:Y:S01]  /*b5b0*/  SYNCS.ARRIVE.TRANS64.RED.A1T0 RZ, [UR8], RZ ;  /* 0x000000ffffff79a7 */ /* 0x001fe20008100408 */
[----:B------:R0:W1:Y:S01]  /*b5c0*/  SHFL.IDX PT, R83, R80, RZ, 0x181f ;  /* 0x00181fff50537589 */ /* 0x00006200000e0000 */
[----:B------:R-:W-:Y:S03]  /*b5d0*/  BSSY B1, `(.L_x_173) ;  /* 0x000001a000017945 */ /* 0x000fe60003800000 */
[----:B------:R0:W2:Y:S01]  /*b5e0*/  SHFL.IDX PT, R79, R81, RZ, 0x181f ;  /* 0x00181fff514f7589 */ /* 0x0000a200000e0000 */
[----:B------:R-:W-:-:S02]  /*b5f0*/  ISETP.GE.AND P1, PT, R20, UR9, PT ;  /* 0x0000000914007c0c */ /* 0x000fc4000bf26270 */
[----:B------:R-:W-:Y:S02]  /*b600*/  ISETP.GE.AND P0, PT, R76, UR9, PT ;  /* 0x000000094c007c0c */ /* 0x000fe4000bf06270 */
[----:B------:R-:W-:Y:S02]  /*b610*/  SHF.R.S32.HI R90, RZ, 0x1f, R0 ;  /* 0x0000001fff5a7819 */ /* 0x000fe40000011400 */
[----:B------:R-:W-:Y:S02]  /*b620*/  SHF.R.S32.HI R85, RZ, 0x1f, R84 ;  /* 0x0000001fff557819 */ /* 0x000fe40000011454 */
[----:B------:R-:W-:Y:S02]  /*b630*/  SHF.R.S32.HI R87, RZ, 0x1f, R86 ;  /* 0x0000001fff577819 */ /* 0x000fe40000011456 */
[----:B------:R-:W-:Y:S01]  /*b640*/  SHF.R.S32.HI R89, RZ, 0x1f, R88 ;  /* 0x0000001fff597819 */ /* 0x000fe20000011458 */
[----:B0-----:R-:W-:Y:S06]  /*b650*/  @P2 BRA `(.L_x_174) ;  /* 0x0000000000442947 */ /* 0x001fec0003800000 */
[----:B------:R-:W-:Y:S02]  /*b660*/  ULDC UR4, c[0x0][0xac8] ;  /* 0x0002b20000047ab9 */ /* 0x000fe40000000800 */
[----:B------:R-:W-:Y:S02]  /*b670*/  ISETP.GE.AND P5, PT, R0, UR4, PT ;  /* 0x0000000400007c0c */ /* 0x000fe4000bfa6270 */
[----:B------:R-:W-:Y:S02]  /*b680*/  ISETP.GE.AND P4, PT, R84, UR4, PT ;  /* 0x0000000454007c0c */ /* 0x000fe4000bf86270 */
[----:B------:R-:W-:Y:S02]  /*b690*/  ISETP.GE.AND P3, PT, R86, UR4, PT ;  /* 0x0000000456007c0c */ /* 0x000fe4000bf66270 */
[----:B------:R-:W-:-:S07]  /*b6a0*/  ISETP.GE.AND P2, PT, R88, UR4, PT ;  /* 0x0000000458007c0c */ /* 0x000fce000bf46270 */
[----:B-1----:R-:W-:-:S04]  /*b6b0*/  @!P5 LEA R2, P6, R0, R83, 0x1 ;  /* 0x000000530002d211 */ /* 0x002fc800078c08ff */
[----:B--2---:R-:W-:Y:S02]  /*b6c0*/  @!P5 LEA.HI.X R3, R0, R79, R90, 0x1, P6 ;  /* 0x0000004f0003d211 */ /* 0x004fe400030f0c5a */
[----:B------:R-:W-:-:S03]  /*b6d0*/  @!P4 LEA R20, P6, R84, R83, 0x1 ;  /* 0x000000535414c211 */ /* 0x000fc600078c08ff */
[----:B-----5:R0:W-:Y:S01]  /*b6e0*/  @!P5 ST.E.128 desc[UR50][R2.64], R4 ;  /* 0x000000040200d985 */ /* 0x0201e2000c101d32 */
[----:B------:R-:W-:Y:S02]  /*b6f0*/  @!P4 LEA.HI.X R21, R84, R79, R85, 0x1, P6 ;  /* 0x0000004f5415c211 */ /* 0x000fe400030f0c55 */
[----:B------:R-:W-:-:S03]  /*b700*/  @!P3 LEA R76, P6, R86, R83, 0x1 ;  /* 0x00000053564cb211 */ /* 0x000fc600078c08ff */
[----:B------:R0:W-:Y:S01]  /*b710*/  @!P4 ST.E.128 desc[UR50][R20.64], R28 ;  /* 0x0000001c1400c985 */ /* 0x0001e2000c101d32 */
[----:B------:R-:W-:Y:S02]  /*b720*/  @!P3 LEA.HI.X R77, R86, R79, R87, 0x1, P6 ;  /* 0x0000004f564db211 */ /* 0x000fe400030f0c57 */
[----:B------:R-:W-:-:S03]  /*b730*/  @!P2 LEA R78, P6, R88, R83, 0x1 ;  /* 0x00000053584ea211 */ /* 0x000fc600078c08ff */
[----:B------:R0:W-:Y:S01]  /*b740*/  @!P3 ST.E.128 desc[UR50][R76.64], R44 ;  /* 0x0000002c4c00b985 */ /* 0x0001e2000c101d32 */
[----:B------:R-:W-:-:S05]  /*b750*/  @!P2 LEA.HI.X R79, R88, R79, R89, 0x1, P6 ;  /* 0x0000004f584fa211 */ /* 0x000fca00030f0c59 */
[----:B------:R0:W-:Y:S04]  /*b760*/  @!P2 ST.E.128 desc[UR50][R78.64], R60 ;  /* 0x0000003c4e00a985 */ /* 0x0001e8000c101d32 */
.L_x_174:
[----:B------:R-:W-:Y:S05]  /*b770*/  BSYNC B1 ;  /* 0x0000000000017941 */ /* 0x000fea0003800000 */
.L_x_173:
[----:B0-----:R0:W3:Y:S01]  /*b780*/  SHFL.IDX PT, R21, R81, 0x1, 0x181f ;  /* 0x00381f0051157f89 */ /* 0x0010e200000e0000 */
[----:B------:R-:W-:Y:S03]  /*b790*/  BSSY B1, `(.L_x_175) ;  /* 0x0000014000017945 */ /* 0x000fe60003800000 */
[----:B-----5:R0:W4:Y:S01]  /*b7a0*/  SHFL.IDX PT, R7, R80, 0x1, 0x181f ;  /* 0x00381f0050077f89 */ /* 0x02012200000e0000 */
[----:B------:R-:W-:Y:S05]  /*b7b0*/  @P1 BRA `(.L_x_176) ;  /* 0x0000000000441947 */ /* 0x000fea0003800000 */
[----:B------:R-:W-:Y:S02]  /*b7c0*/  ULDC UR4, c[0x0][0xac8] ;  /* 0x0002b20000047ab9 */ /* 0x000fe40000000800 */
[----:B------:R-:W-:Y:S02]  /*b7d0*/  ISETP.GE.AND P4, PT, R0, UR4, PT ;  /* 0x0000000400007c0c */ /* 0x000fe4000bf86270 */
[----:B------:R-:W-:Y:S02]  /*b7e0*/  ISETP.GE.AND P3, PT, R84, UR4, PT ;  /* 0x0000000454007c0c */ /* 0x000fe4000bf66270 */
[----:B------:R-:W-:Y:S02]  /*b7f0*/  ISETP.GE.AND P2, PT, R86, UR4, PT ;  /* 0x0000000456007c0c */ /* 0x000fe4000bf46270 */
[----:B------:R-:W-:-:S07]  /*b800*/  ISETP.GE.AND P1, PT, R88, UR4, PT ;  /* 0x0000000458007c0c */ /* 0x000fce000bf26270 */
[-C--:B----4-:R-:W-:Y:S02]  /*b810*/  @!P4 LEA R2, P6, R0, R7.reuse, 0x1 ;  /* 0x000000070002c211 */ /* 0x090fe400078c08ff */
[----:B------:R-:W-:Y:S02]  /*b820*/  @!P3 LEA R4, P5, R84, R7, 0x1 ;  /* 0x000000075404b211 */ /* 0x000fe400078a08ff */
[----:B---3--:R-:W-:Y:S02]  /*b830*/  @!P4 LEA.HI.X R3, R0, R21, R90, 0x1, P6 ;  /* 0x000000150003c211 */ /* 0x008fe400030f0c5a */
[----:B------:R-:W-:Y:S02]  /*b840*/  @!P2 LEA R6, P6, R86, R7, 0x1 ;  /* 0x000000075606a211 */ /* 0x000fe400078c08ff */
[----:B------:R-:W-:Y:S01]  /*b850*/  @!P3 LEA.HI.X R5, R84, R21, R85, 0x1, P5 ;  /* 0x000000155405b211 */ /* 0x000fe200028f0c55 */
[----:B------:R3:W-:Y:S01]  /*b860*/  @!P4 ST.E.128 desc[UR50][R2.64], R8 ;  /* 0x000000080200c985 */ /* 0x0007e2000c101d32 */
[----:B------:R-:W-:-:S02]  /*b870*/  @!P1 LEA R20, P5, R88, R7, 0x1 ;  /* 0x0000000758149211 */ /* 0x000fc400078a08ff */
[-C--:B------:R-:W-:Y:S01]  /*b880*/  @!P2 LEA.HI.X R7, R86, R21.reuse, R87, 0x1, P6 ;  /* 0x000000155607a211 */ /* 0x080fe200030f0c57 */
[----:B------:R3:W-:Y:S01]  /*b890*/  @!P3 ST.E.128 desc[UR50][R4.64], R32 ;  /* 0x000000200400b985 */ /* 0x0007e2000c101d32 */
[----:B------:R-:W-:-:S03]  /*b8a0*/  @!P1 LEA.HI.X R21, R88, R21, R89, 0x1, P5 ;  /* 0x0000001558159211 */ /* 0x000fc600028f0c59 */
[----:B------:R3:W-:Y:S04]  /*b8b0*/  @!P2 ST.E.128 desc[UR50][R6.64], R48 ;  /* 0x000000300600a985 */ /* 0x0007e8000c101d32 */
[----:B------:R3:W-:Y:S02]  /*b8c0*/  @!P1 ST.E.128 desc[UR50][R20.64], R64 ;  /* 0x0000004014009985 */ /* 0x0007e4000c101d32 */
.L_x_176:
[----:B------:R-:W-:Y:S05]  /*b8d0*/  BSYNC B1 ;  /* 0x0000000000017941 */ /* 0x000fea0003800000 */
.L_x_175:
[----:B---3--:R3:W0:Y:S01]  /*b8e0*/  SHFL.IDX PT, R9, R81, 0x2, 0x181f ;  /* 0x00581f0051097f89 */ /* 0x00862200000e0000 */
[----:B------:R-:W-:Y:S03]  /*b8f0*/  BSSY B1, `(.L_x_177) ;  /* 0x0000014000017945 */ /* 0x000fe60003800000 */
[----:B------:R3:W0:Y:S01]  /*b900*/  SHFL.IDX PT, R5, R80, 0x2, 0x181f ;  /* 0x00581f0050057f89 */ /* 0x00062200000e0000 */
[----:B------:R-:W-:Y:S05]  /*b910*/  @P0 BRA `(.L_x_178) ;  /* 0x0000000000440947 */ /* 0x000fea0003800000 */
[----:B------:R-:W-:Y:S02]  /*b920*/  ULDC UR4, c[0x0][0xac8] ;  /* 0x0002b20000047ab9 */ /* 0x000fe40000000800 */
[----:B------:R-:W-:Y:S02]  /*b930*/  ISETP.GE.AND P3, PT, R0, UR4, PT ;  /* 0x0000000400007c0c */ /* 0x000fe4000bf66270 */
[----:B------:R-:W-:Y:S02]  /*b940*/  ISETP.GE.AND P2, PT, R84, UR4, PT ;  /* 0x0000000454007c0c */ /* 0x000fe4000bf46270 */
[----:B------:R-:W-:Y:S02]  /*b950*/  ISETP.GE.AND P1, PT, R86, UR4, PT ;  /* 0x0000000456007c0c */ /* 0x000fe4000bf26270 */
[----:B------:R-:W-:-:S07]  /*b960*/  ISETP.GE.AND P0, PT, R88, UR4, PT ;  /* 0x0000000458007c0c */ /* 0x000fce000bf06270 */
[-C--:B0-----:R-:W-:Y:S02]  /*b970*/  @!P3 LEA R2, P6, R0, R5.reuse, 0x1 ;  /* 0x000000050002b211 */ /* 0x081fe400078c08ff */
[-C--:B------:R-:W-:Y:S02]  /*b980*/  @!P2 LEA R4, P5, R84, R5.reuse, 0x1 ;  /* 0x000000055404a211 */ /* 0x080fe400078a08ff */
[----:B------:R-:W-:Y:S02]  /*b990*/  @!P1 LEA R6, P4, R86, R5, 0x1 ;  /* 0x0000000556069211 */ /* 0x000fe400078808ff */
[----:B------:R-:W-:Y:S02]  /*b9a0*/  @!P3 LEA.HI.X R3, R0, R9, R90, 0x1, P6 ;  /* 0x000000090003b211 */ /* 0x000fe400030f0c5a */
[----:B------:R-:W-:Y:S02]  /*b9b0*/  @!P0 LEA R8, P6, R88, R5, 0x1 ;  /* 0x0000000558088211 */ /* 0x000fe400078c08ff */
[-C--:B------:R-:W-:Y:S01]  /*b9c0*/  @!P2 LEA.HI.X R5, R84, R9.reuse, R85, 0x1, P5 ;  /* 0x000000095405a211 */ /* 0x080fe200028f0c55 */
[----:B------:R0:W-:Y:S01]  /*b9d0*/  @!P3 ST.E.128 desc[UR50][R2.64], R12 ;  /* 0x0000000c0200b985 */ /* 0x0001e2000c101d32 */
[----:B----4-:R-:W-:-:S02]  /*b9e0*/  @!P1 LEA.HI.X R7, R86, R9, R87, 0x1, P4 ;  /* 0x0000000956079211 */ /* 0x010fc400020f0c57 */
[----:B------:R-:W-:Y:S01]  /*b9f0*/  @!P0 LEA.HI.X R9, R88, R9, R89, 0x1, P6 ;  /* 0x0000000958098211 */ /* 0x000fe200030f0c59 */
[----:B------:R0:W-:Y:S04]  /*ba00*/  @!P2 ST.E.128 desc[UR50][R4.64], R36 ;  /* 0x000000240400a985 */ /* 0x0001e8000c101d32 */
[----:B------:R0:W-:Y:S04]  /*ba10*/  @!P1 ST.E.128 desc[UR50][R6.64], R52 ;  /* 0x0000003406009985 */ /* 0x0001e8000c101d32 */
[----:B------:R0:W-:Y:S02]  /*ba20*/  @!P0 ST.E.128 desc[UR50][R8.64], R68 ;  /* 0x0000004408008985 */ /* 0x0001e4000c101d32 */
.L_x_178:
[----:B------:R-:W-:Y:S05]  /*ba30*/  BSYNC B1 ;  /* 0x0000000000017941 */ /* 0x000fea0003800000 */
.L_x_177:
[----:B0-----:R-:W-:Y:S01]  /*ba40*/  VIADD R2, R82, 0x60 ;  /* 0x0000006052027836 */ /* 0x001fe20000000000 */
[----:B---3--:R-:W0:Y:S04]  /*ba50*/  SHFL.IDX PT, R81, R81, 0x3, 0x181f ;  /* 0x00781f0051517f89 */ /* 0x008e2800000e0000 */
[----:B------:R-:W-:Y:S01]  /*ba60*/  ISETP.GE.AND P0, PT, R2, UR9, PT ;  /* 0x0000000902007c0c */ /* 0x000fe2000bf06270 */
[----:B------:R3:W0:-:S12]  /*ba70*/  SHFL.IDX PT, R9, R80, 0x3, 0x181f ;  /* 0x00781f0050097f89 */ /* 0x00061800000e0000 */
[----:B---3--:R-:W-:Y:S05]  /*ba80*/  @P0 BRA `(.L_x_179) ;  /* 0x00000028002c0947 */ /* 0x008fea0003800000 */
[----:B------:R-:W-:Y:S02]  /*ba90*/  ULDC UR4, c[0x0][0xac8] ;  /* 0x0002b20000047ab9 */ /* 0x000fe40000000800 */
[----:B------:R-:W-:Y:S02]  /*baa0*/  ISETP.GE.AND P3, PT, R0, UR4, PT ;  /* 0x0000000400007c0c */ /* 0x000fe4000bf66270 */
[----:B------:R-:W-:Y:S02]  /*bab0*/  ISETP.GE.AND P4, PT, R84, UR4, PT ;  /* 0x0000000454007c0c */ /* 0x000fe4000bf86270 */
[----:B------:R-:W-:-:S09]  /*bac0*/  ISETP.GE.AND P5, PT, R86, UR4, PT ;  /* 0x0000000456007c0c */ /* 0x000fd2000bfa6270 */
[-C--:B0-----:R-:W-:Y:S02]  /*bad0*/  @!P3 LEA R2, P0, R0, R9.reuse, 0x1 ;  /* 0x000000090002b211 */ /* 0x081fe400078008ff */
[-C--:B------:R-:W-:Y:S02]  /*bae0*/  @!P4 LEA R4, P1, R84, R9.reuse, 0x1 ;  /* 0x000000095404c211 */ /* 0x080fe400078208ff */
[----:B------:R-:W-:Y:S02]  /*baf0*/  @!P5 LEA R6, P2, R86, R9, 0x1 ;  /* 0x000000095606d211 */ /* 0x000fe400078408ff */
[-C--:B------:R-:W-:Y:S02]  /*bb00*/  @!P3 LEA.HI.X R3, R0, R81.reuse, R90, 0x1, P0 ;  /* 0x000000510003b211 */ /* 0x080fe400000f0c5a */
[-C--:B------:R-:W-:Y:S02]  /*bb10*/  @!P4 LEA.HI.X R5, R84, R81.reuse, R85, 0x1, P1 ;  /* 0x000000515405c211 */ /* 0x080fe400008f0c55 */
[----:B----4-:R-:W-:Y:S01]  /*bb20*/  @!P5 LEA.HI.X R7, R86, R81, R87, 0x1, P2 ;  /* 0x000000515607d211 */ /* 0x010fe200010f0c57 */
[----:B------:R3:W-:Y:S01]  /*bb30*/  @!P3 ST.E.128 desc[UR50][R2.64], R24 ;  /* 0x000000180200b985 */ /* 0x0007e2000c101d32 */
[----:B------:R-:W-:-:S03]  /*bb40*/  ISETP.GE.AND P0, PT, R88, UR4, PT ;  /* 0x0000000458007c0c */ /* 0x000fc6000bf06270 */
[----:B------:R3:W-:Y:S04]  /*bb50*/  @!P4 ST.E.128 desc[UR50][R4.64], R40 ;  /* 0x000000280400c985 */ /* 0x0007e8000c101d32 */
[----:B------:R3:W-:Y:S06]  /*bb60*/  @!P5 ST.E.128 desc[UR50][R6.64], R56 ;  /* 0x000000380600d985 */ /* 0x0007ec000c101d32 */
[----:B------:R-:W-:Y:S05]  /*bb70*/  @P0 BRA `(.L_x_179) ;  /* 0x0000002400f00947 */ /* 0x000fea0003800000 */
[----:B---3--:R-:W-:-:S04]  /*bb80*/  LEA R2, P0, R88, R9, 0x1 ;  /* 0x0000000958027211 */ /* 0x008fc800078008ff */
[----:B------:R-:W-:-:S05]  /*bb90*/  LEA.HI.X R3, R88, R81, R89, 0x1, P0 ;  /* 0x0000005158037211 */ /* 0x000fca00000f0c59 */
[----:B------:R0:W-:Y:S01]  /*bba0*/  ST.E.128 desc[UR50][R2.64], R72 ;  /* 0x0000004802007985 */ /* 0x0001e2000c101d32 */
[----:B------:R-:W-:Y:S05]  /*bbb0*/  BRA `(.L_x_179) ;  /* 0x0000002400e07947 */ /* 0x000fea0003800000 */
.L_x_172:
[----:B------:R-:W-:Y:S01]  /*bbc0*/  ULDC.64 UR14, c[0x0][0xb08] ;  /* 0x0002c200000e7ab9 */ /* 0x000fe20000000a00 */
[----:B------:R-:W-:Y:S01]  /*bbd0*/  IMAD.MOV.U32 R71, RZ, RZ, R76 ;  /* 0x000000ffff477224 */ /* 0x000fe200078e004c */
[----:B------:R-:W-:Y:S01]  /*bbe0*/  UIMAD UR12, UR16, UR14, URZ ;  /* 0x0000000e100c72a4 */ /* 0x000fe2000f8e023f */
[----:B------:R-:W-:Y:S01]  /*bbf0*/  ISETP.GE.AND P0, PT, R77, UR9, PT ;  /* 0x000000094d007c0c */ /* 0x000fe2000bf06270 */
[----:B------:R-:W-:Y:S01]  /*bc00*/  UIMAD.WIDE.U32 UR10, UR4, UR14, URZ ;  /* 0x0000000e040a72a5 */ /* 0x000fe2000f8e003f */
[C---:B------:R-:W-:Y:S01]  /*bc10*/  VIADD R93, R16.reuse, 0x90 ;  /* 0x00000090105d7836 */ /* 0x040fe20000000000 */
[----:B------:R-:W-:Y:S01]  /*bc20*/  UIMAD UR12, UR4, UR15, UR12 ;  /* 0x0000000f040c72a4 */ /* 0x000fe2000f8e020c */
[C---:B------:R-:W-:Y:S01]  /*bc30*/  VIADD R95, R16.reuse, 0x88 ;  /* 0x00000088105f7836 */ /* 0x040fe20000000000 */
[----:B------:R-:W-:Y:S01]  /*bc40*/  USHF.R.S32.HI UR4, URZ, 0x1f, UR36 ;  /* 0x0000001f3f047899 */ /* 0x000fe20008011424 */
[C---:B------:R-:W-:Y:S01]  /*bc50*/  VIADD R161, R16.reuse, 0x80 ;  /* 0x0000008010a17836 */ /* 0x040fe20000000000 */
[----:B------:R-:W-:Y:S01]  /*bc60*/  UIADD3 UR11, UR11, UR12, URZ ;  /* 0x0000000c0b0b7290 */ /* 0x000fe2000fffe03f */
[C---:B------:R-:W-:Y:S01]  /*bc70*/  VIADD R163, R16.reuse, 0x78 ;  /* 0x0000007810a37836 */ /* 0x040fe20000000000 */
[----:B------:R-:W-:Y:S01]  /*bc80*/  ULDC.64 UR14, c[0x0][0xb40] ;  /* 0x0002d000000e7ab9 */ /* 0x000fe20000000a00 */
[----:B------:R-:W-:Y:S01]  /*bc90*/  ULDC.64 UR12, c[0x0][0xb38] ;  /* 0x0002ce00000c7ab9 */ /* 0x000fe20000000a00 */
[----:B------:R-:W-:Y:S01]  /*bca0*/  UIMAD UR4, UR4, UR14, URZ ;  /* 0x0000000e040472a4 */ /* 0x000fe2000f8e023f */
[C---:B------:R-:W-:Y:S01]  /*bcb0*/  VIADD R165, R16.reuse, 0x70 ;  /* 0x0000007010a57836 */ /* 0x040fe20000000000 */
[----:B------:R-:W-:Y:S01]  /*bcc0*/  UIMAD.WIDE.U32 UR10, UR42, UR12, UR10 ;  /* 0x0000000c2a0a72a5 */ /* 0x000fe2000f8e000a */
[C---:B------:R-:W-:Y:S01]  /*bcd0*/  VIADD R167, R16.reuse, 0x68 ;  /* 0x0000006810a77836 */ /* 0x040fe20000000000 */
[----:B------:R-:W-:Y:S01]  /*bce0*/  UIMAD UR4, UR36, UR15, UR4 ;  /* 0x0000000f240472a4 */ /* 0x000fe2000f8e0204 */
[C---:B------:R-:W-:Y:S01]  /*bcf0*/  VIADD R169, R16.reuse, 0x60 ;  /* 0x0000006010a97836 */ /* 0x040fe20000000000 */
[----:B------:R-:W-:Y:S01]  /*bd00*/  UIMAD UR11, UR42, UR13, UR11 ;  /* 0x0000000d2a0b72a4 */ /* 0x000fe2000f8e020b */
[C---:B------:R-:W-:Y:S01]  /*bd10*/  VIADD R171, R16.reuse, 0x58 ;  /* 0x0000005810ab7836 */ /* 0x040fe20000000000 */
[----:B------:R-:W-:Y:S01]  /*bd20*/  UIADD3 UR8, UR8, 0x38820, URZ ;  /* 0x0003882008087890 */ /* 0x000fe2000fffe03f */
[C---:B------:R-:W-:Y:S01]  /*bd30*/  VIADD R173, R16.reuse, 0x50 ;  /* 0x0000005010ad7836 */ /* 0x040fe20000000000 */
[----:B------:R-:W-:Y:S01]  /*bd40*/  UIMAD.WIDE.U32 UR36, UR36, UR14, UR10 ;  /* 0x0000000e242472a5 */ /* 0x000fe2000f8e000a */
[----:B------:R-:W-:Y:S01]  /*bd50*/  VIADD R175, R16, 0x48 ;  /* 0x0000004810af7836 */ /* 0x000fe20000000000 */
[----:B------:R-:W-:Y:S01]  /*bd60*/  ULDC.64 UR12, c[0x0][0xb48] ;  /* 0x0002d200000c7ab9 */ /* 0x000fe20000000a00 */
[----:B------:R-:W-:Y:S01]  /*bd70*/  @UP2 ULDC UR10, c[0x0][0xbec] ;  /* 0x0002fb00000a2ab9 */ /* 0x000fe20000000800 */
[----:B------:R-:W-:Y:S01]  /*bd80*/  UIADD3 UR11, UR37, UR4, URZ ;  /* 0x00000004250b7290 */ /* 0x000fe2000fffe03f */
[----:B------:R-:W-:Y:S01]  /*bd90*/  @P1 IMAD.HI.U32 R0, R76, UR10, RZ ;  /* 0x0000000a4c001c27 */ /* 0x000fe2000f8e00ff */
[----:B------:R-:W-:Y:S01]  /*bda0*/  UPRMT UR8, URZ, 0x654, UR8 ;  /* 0x000006543f087896 */ /* 0x000fe20008000008 */
[----:B------:R-:W-:Y:S01]  /*bdb0*/  BSSY B1, `(.L_x_180) ;  /* 0x00000d9000017945 */ /* 0x000fe20003800000 */
[----:B------:R-:W-:Y:S01]  /*bdc0*/  @UP2 ULDC UR4, c[0x0][0xbf0] ;  /* 0x0002fc0000042ab9 */ /* 0x000fe20000000800 */
[----:B------:R-:W-:Y:S01]  /*bdd0*/  UMOV UR10, UR36 ;  /* 0x00000024000a7c82 */ /* 0x000fe20008000000 */
[----:B------:R-:W-:Y:S01]  /*bde0*/  @P1 SHF.R.U32.HI R71, RZ, UR4, R0 ;  /* 0x00000004ff471c19 */ /* 0x000fe20008011600 */
[----:B------:R-:W-:Y:S01]  /*bdf0*/  UIMAD.WIDE.U32 UR10, UR39, UR12, UR10 ;  /* 0x0000000c270a72a5 */ /* 0x000fe2000f8e000a */
[C---:B------:R-:W-:Y:S01]  /*be00*/  VIADD R177, R16.reuse, 0x40 ;  /* 0x0000004010b17836 */ /* 0x040fe20000000000 */
[----:B------:R-:W-:Y:S01]  /*be10*/  SHF.R.S32.HI R78, RZ, 0x1f, R18 ;  /* 0x0000001fff4e7819 */ /* 0x000fe20000011412 */
[----:B------:R-:W-:Y:S01]  /*be20*/  VIADD R179, R16, 0x38 ;  /* 0x0000003810b37836 */ /* 0x000fe20000000000 */
[--C-:B------:R-:W-:Y:S01]  /*be30*/  SHF.R.S32.HI R0, RZ, 0x1f, R71.reuse ;  /* 0x0000001fff007819 */ /* 0x100fe20000011447 */
[----:B------:R-:W-:Y:S01]  /*be40*/  IMAD.MOV R73, RZ, RZ, -R71 ;  /* 0x000000ffff497224 */ /* 0x000fe200078e0a47 */
[----:B------:R-:W-:-:S02]  /*be50*/  UIMAD UR39, UR39, UR13, UR11 ;  /* 0x0000000d272772a4 */ /* 0x000fc4000f8e020b */
[----:B------:R-:W-:Y:S01]  /*be60*/  IMAD.U32 R69, RZ, RZ, UR11 ;  /* 0x0000000bff457e24 */ /* 0x000fe2000f8e00ff */
[----:B------:R-:W-:Y:S01]  /*be70*/  SYNCS.ARRIVE.TRANS64.RED.A1T0 RZ, [UR8], RZ ;  /* 0x000000ffffff79a7 */ /* 0x000fe20008100408 */
[----:B------:R-:W-:Y:S01]  /*be80*/  ULDC.64 UR12, c[0x0][0xb30] ;  /* 0x0002cc00000c7ab9 */ /* 0x000fe20000000a00 */
[----:B------:R-:W-:Y:S01]  /*be90*/  IMAD R73, R73, UR22, R76 ;  /* 0x0000001649497c24 */ /* 0x000fe2000f8e024c */
[----:B------:R-:W-:Y:S01]  /*bea0*/  SHF.R.S32.HI R79, RZ, 0x1f, R19 ;  /* 0x0000001fff4f7819 */ /* 0x000fe20000011413 */
[----:B------:R-:W-:Y:S01]  /*beb0*/  IMAD R0, R0, UR12, RZ ;  /* 0x0000000c00007c24 */ /* 0x000fe2000f8e02ff */
[----:B------:R-:W-:Y:S01]  /*bec0*/  SHF.R.S32.HI R80, RZ, 0x1f, R22 ;  /* 0x0000001fff507819 */ /* 0x000fe20000011416 */
[----:B------:R-:W-:Y:S01]  /*bed0*/  IMAD.U32 R68, RZ, RZ, UR10 ;  /* 0x0000000aff447e24 */ /* 0x000fe2000f8e00ff */
[----:B------:R-:W-:Y:S01]  /*bee0*/  ULDC.64 UR10, c[0x0][0xb28] ;  /* 0x0002ca00000a7ab9 */ /* 0x000fe20000000a00 */
[----:B------:R-:W-:Y:S01]  /*bef0*/  IMAD.U32 R69, RZ, RZ, UR39 ;  /* 0x00000027ff457e24 */ /* 0x000fe2000f8e00ff */
[----:B------:R-:W-:Y:S01]  /*bf00*/  SHF.R.S32.HI R81, RZ, 0x1f, R23 ;  /* 0x0000001fff517819 */ /* 0x000fe20000011417 */
[C---:B------:R-:W-:Y:S01]  /*bf10*/  IMAD R75, R71.reuse, UR13, R0 ;  /* 0x0000000d474b7c24 */ /* 0x040fe2000f8e0200 */
[----:B------:R-:W-:Y:S01]  /*bf20*/  SHF.R.S32.HI R0, RZ, 0x1f, R73 ;  /* 0x0000001fff007819 */ /* 0x000fe20000011449 */
[----:B------:R-:W-:Y:S01]  /*bf30*/  IMAD.WIDE.U32 R68, R71, UR12, R68 ;  /* 0x0000000c47447c25 */ /* 0x000fe2000f8e0044 */
[----:B------:R-:W-:-:S02]  /*bf40*/  SHF.R.S32.HI R82, RZ, 0x1f, R232 ;  /* 0x0000001fff527819 */ /* 0x000fc400000114e8 */
[----:B------:R-:W-:Y:S01]  /*bf50*/  SHF.R.S32.HI R83, RZ, 0x1f, R233 ;  /* 0x0000001fff537819 */ /* 0x000fe200000114e9 */
[----:B------:R-:W-:Y:S01]  /*bf60*/  IMAD R0, R0, UR10, RZ ;  /* 0x0000000a00007c24 */ /* 0x000fe2000f8e02ff */
[----:B------:R-:W-:Y:S01]  /*bf70*/  SHF.R.S32.HI R88, RZ, 0x1f, R234 ;  /* 0x0000001fff587819 */ /* 0x000fe200000114ea */
[----:B------:R-:W-:Y:S01]  /*bf80*/  IMAD.IADD R69, R69, 0x1, R75 ;  /* 0x0000000145457824 */ /* 0x000fe200078e024b */
[----:B------:R-:W-:Y:S01]  /*bf90*/  SHF.R.S32.HI R89, RZ, 0x1f, R235 ;  /* 0x0000001fff597819 */ /* 0x000fe200000114eb */
[C---:B------:R-:W-:Y:S01]  /*bfa0*/  IMAD R75, R73.reuse, UR11, R0 ;  /* 0x0000000b494b7c24 */ /* 0x040fe2000f8e0200 */
[----:B------:R-:W-:Y:S01]  /*bfb0*/  SHF.R.S32.HI R90, RZ, 0x1f, R236 ;  /* 0x0000001fff5a7819 */ /* 0x000fe200000114ec */
[----:B------:R-:W-:Y:S01]  /*bfc0*/  IMAD.WIDE.U32 R68, R73, UR10, R68 ;  /* 0x0000000a49447c25 */ /* 0x000fe2000f8e0044 */
[----:B------:R-:W-:Y:S01]  /*bfd0*/  ULDC.64 UR10, c[0x0][0xb00] ;  /* 0x0002c000000a7ab9 */ /* 0x000fe20000000a00 */
[----:B------:R-:W-:Y:S02]  /*bfe0*/  SHF.R.S32.HI R91, RZ, 0x1f, R237 ;  /* 0x0000001fff5b7819 */ /* 0x000fe400000114ed */
[----:B------:R-:W-:Y:S01]  /*bff0*/  IMAD.IADD R75, R69, 0x1, R75 ;  /* 0x00000001454b7824 */ /* 0x000fe200078e024b */
[----:B------:R-:W-:Y:S01]  /*c000*/  LEA R0, P1, R68, UR10, 0x2 ;  /* 0x0000000a44007c11 */ /* 0x000fe2000f8210ff */
[C---:B------:R-:W-:Y:S01]  /*c010*/  VIADD R181, R16.reuse, 0x30 ;  /* 0x0000003010b57836 */ /* 0x040fe20000000000 */
[----:B------:R-:W-:Y:S01]  /*c020*/  SHF.R.S32.HI R93, RZ, 0x1f, R93 ;  /* 0x0000001fff5d7819 */ /* 0x000fe2000001145d */
[----:B------:R-:W-:Y:S01]  /*c030*/  VIADD R183, R16, 0x28 ;  /* 0x0000002810b77836 */ /* 0x000fe20000000000 */
[----:B------:R-:W-:Y:S01]  /*c040*/  LEA.HI.X R75, R68, UR11, R75, 0x2, P1 ;  /* 0x0000000b444b7c11 */ /* 0x000fe200088f144b */
[C---:B------:R-:W-:Y:S01]  /*c050*/  VIADD R185, R16.reuse, 0x20 ;  /* 0x0000002010b97836 */ /* 0x040fe20000000000 */
[----:B------:R0:W1:Y:S01]  /*c060*/  SHFL.IDX PT, R68, R0, RZ, 0x1c1f ;  /* 0x001c1fff00447589 */ /* 0x00006200000e0000 */
[C---:B------:R-:W-:Y:S01]  /*c070*/  VIADD R187, R16.reuse, 0x18 ;  /* 0x0000001810bb7836 */ /* 0x040fe20000000000 */
[----:B------:R-:W-:Y:S01]  /*c080*/  SHF.R.S32.HI R95, RZ, 0x1f, R95 ;  /* 0x0000001fff5f7819 */ /* 0x000fe2000001145f */
[C---:B------:R-:W-:Y:S01]  /*c090*/  VIADD R189, R16.reuse, 0x10 ;  /* 0x0000001010bd7836 */ /* 0x040fe20000000000 */
[----:B------:R0:W2:Y:S01]  /*c0a0*/  SHFL.IDX PT, R69, R75, RZ, 0x1c1f ;  /* 0x001c1fff4b457589 */ /* 0x0000a200000e0000 */
        /* <DEDUP_REMOVED lines=32> */
[----:B------:R-:W-:-:S02]  /*c2b0*/  VIADD R186, R16, 0x18 ;  /* 0x0000001810ba7836 */ /* 0x000fc40000000000 */
[C---:B------:R-:W-:Y:S02]  /*c2c0*/  VIADD R188, R16.reuse, 0x10 ;  /* 0x0000001010bc7836 */ /* 0x040fe40000000000 */
[----:B------:R-:W-:Y:S01]  /*c2d0*/  VIADD R190, R16, 0x8 ;  /* 0x0000000810be7836 */ /* 0x000fe20000000000 */
[----:B012---:R-:W-:Y:S06]  /*c2e0*/  @P0 BRA `(.L_x_181) ;  /* 0x0000000800140947 */ /* 0x007fec0003800000 */
[----:B------:R-:W-:Y:S02]  /*c2f0*/  ULDC UR4, c[0x0][0xac8] ;  /* 0x0002b20000047ab9 */ /* 0x000fe40000000800 */
[----:B------:R-:W-:Y:S02]  /*c300*/  ISETP.GE.AND P1, PT, R16, UR4, PT ;  /* 0x0000000410007c0c */ /* 0x000fe4000bf26270 */
[----:B------:R-:W-:Y:S02]  /*c310*/  ISETP.GE.AND P2, PT, R190, UR4, PT ;  /* 0x00000004be007c0c */ /* 0x000fe4000bf46270 */
[----:B------:R-:W-:Y:S02]  /*c320*/  ISETP.GE.AND P3, PT, R188, UR4, PT ;  /* 0x00000004bc007c0c */ /* 0x000fe4000bf66270 */
[----:B------:R-:W-:Y:S02]  /*c330*/  ISETP.GE.AND P4, PT, R186, UR4, PT ;  /* 0x00000004ba007c0c */ /* 0x000fe4000bf86270 */
[----:B------:R-:W-:-:S05]  /*c340*/  ISETP.GE.AND P0, PT, R184, UR4, PT ;  /* 0x00000004b8007c0c */ /* 0x000fca000bf06270 */
[----:B------:R-:W-:Y:S02]  /*c350*/  @!P1 IMAD.WIDE R72, R16, 0x4, R68 ;  /* 0x0000000410489825 */ /* 0x000fe400078e0244 */
[----:B------:R-:W-:-:S03]  /*c360*/  @!P2 LEA R70, P5, R190, R68, 0x2 ;  /* 0x00000044be46a211 */ /* 0x000fc600078a10ff */
[----:B------:R0:W-:Y:S01]  /*c370*/  @!P1 ST.E.64 desc[UR50][R72.64], R6 ;  /* 0x0000000648009985 */ /* 0x0001e2000c101b32 */
[----:B------:R-:W-:Y:S02]  /*c380*/  ISETP.GE.AND P1, PT, R182, UR4, PT ;  /* 0x00000004b6007c0c */ /* 0x000fe4000bf26270 */
[----:B------:R-:W-:-:S05]  /*c390*/  @!P2 LEA.HI.X R71, R190, R69, R191, 0x2, P5 ;  /* 0x00000045be47a211 */ /* 0x000fca00028f14bf */
[----:B------:R1:W-:Y:S01]  /*c3a0*/  @!P2 ST.E.64 desc[UR50][R70.64], R8 ;  /* 0x000000084600a985 */ /* 0x0003e2000c101b32 */
[----:B------:R-:W-:Y:S02]  /*c3b0*/  ISETP.GE.AND P2, PT, R180, UR4, PT ;  /* 0x00000004b4007c0c */ /* 0x000fe4000bf46270 */
[----:B0-----:R-:W-:-:S04]  /*c3c0*/  @!P3 LEA R6, P5, R188, R68, 0x2 ;  /* 0x00000044bc06b211 */ /* 0x001fc800078a10ff */
[----:B------:R-:W-:Y:S02]  /*c3d0*/  @!P3 LEA.HI.X R7, R188, R69, R189, 0x2, P5 ;  /* 0x00000045bc07b211 */ /* 0x000fe400028f14bd */
[----:B-1----:R-:W-:-:S03]  /*c3e0*/  @!P4 LEA R8, P6, R186, R68, 0x2 ;  /* 0x00000044ba08c211 */ /* 0x002fc600078c10ff */
[----:B------:R0:W-:Y:S01]  /*c3f0*/  @!P3 ST.E.64 desc[UR50][R6.64], R14 ;  /* 0x0000000e0600b985 */ /* 0x0001e2000c101b32 */
[----:B------:R-:W-:Y:S02]  /*c400*/  @!P0 LEA R70, P5, R184, R68, 0x2 ;  /* 0x00000044b8468211 */ /* 0x000fe400078a10ff */
[-C--:B------:R-:W-:Y:S02]  /*c410*/  @!P4 LEA.HI.X R9, R186, R69.reuse, R187, 0x2, P6 ;  /* 0x00000045ba09c211 */ /* 0x080fe400030f14bb */
[----:B------:R-:W-:Y:S02]  /*c420*/  @!P0 LEA.HI.X R71, R184, R69, R185, 0x2, P5 ;  /* 0x00000045b8478211 */ /* 0x000fe400028f14b9 */
[----:B------:R-:W-:Y:S01]  /*c430*/  ISETP.GE.AND P3, PT, R178, UR4, PT ;  /* 0x00000004b2007c0c */ /* 0x000fe2000bf66270 */
[----:B------:R1:W-:Y:S01]  /*c440*/  @!P4 ST.E.64 desc[UR50][R8.64], R20 ;  /* 0x000000140800c985 */ /* 0x0003e2000c101b32 */
[----:B------:R-:W-:-:S03]  /*c450*/  ISETP.GE.AND P4, PT, R176, UR4, PT ;  /* 0x00000004b0007c0c */ /* 0x000fc6000bf86270 */
[----:B------:R-:W-:Y:S01]  /*c460*/  @!P0 ST.E.64 desc[UR50][R70.64], R28 ;  /* 0x0000001c46008985 */ /* 0x000fe2000c101b32 */
[----:B------:R-:W-:Y:S02]  /*c470*/  ISETP.GE.AND P0, PT, R174, UR4, PT ;  /* 0x00000004ae007c0c */ /* 0x000fe4000bf06270 */
[----:B0-----:R-:W-:-:S04]  /*c480*/  @!P1 LEA R6, P5, R182, R68, 0x2 ;  /* 0x00000044b6069211 */ /* 0x001fc800078a10ff */
[-C--:B------:R-:W-:Y:S02]  /*c490*/  @!P1 LEA.HI.X R7, R182, R69.reuse, R183, 0x2, P5 ;  /* 0x00000045b6079211 */ /* 0x080fe400028f14b7 */
[-C--:B------:R-:W-:Y:S02]  /*c4a0*/  @!P3 LEA R14, P5, R178, R68.reuse, 0x2 ;  /* 0x00000044b20eb211 */ /* 0x080fe400078a10ff */
[----:B-1----:R-:W-:Y:S01]  /*c4b0*/  @!P2 LEA R8, P6, R180, R68, 0x2 ;  /* 0x00000044b408a211 */ /* 0x002fe200078c10ff */
[----:B------:R0:W-:Y:S01]  /*c4c0*/  @!P1 ST.E.64 desc[UR50][R6.64], R30 ;  /* 0x0000001e06009985 */ /* 0x0001e2000c101b32 */
[----:B------:R-:W-:Y:S02]  /*c4d0*/  ISETP.GE.AND P1, PT, R172, UR4, PT ;  /* 0x00000004ac007c0c */ /* 0x000fe4000bf26270 */
[-C--:B------:R-:W-:Y:S02]  /*c4e0*/  @!P2 LEA.HI.X R9, R180, R69.reuse, R181, 0x2, P6 ;  /* 0x00000045b409a211 */ /* 0x080fe400030f14b5 */
[----:B------:R-:W-:-:S03]  /*c4f0*/  @!P3 LEA.HI.X R15, R178, R69, R179, 0x2, P5 ;  /* 0x00000045b20fb211 */ /* 0x000fc600028f14b3 */
[----:B------:R1:W-:Y:S01]  /*c500*/  @!P2 ST.E.64 desc[UR50][R8.64], R36 ;  /* 0x000000240800a985 */ /* 0x0003e2000c101b32 */
[----:B------:R-:W-:-:S03]  /*c510*/  ISETP.GE.AND P2, PT, R170, UR4, PT ;  /* 0x00000004aa007c0c */ /* 0x000fc6000bf46270 */
[----:B------:R2:W-:Y:S01]  /*c520*/  @!P3 ST.E.64 desc[UR50][R14.64], R38 ;  /* 0x000000260e00b985 */ /* 0x0005e2000c101b32 */
[----:B------:R-:W-:Y:S02]  /*c530*/  ISETP.GE.AND P3, PT, R168, UR4, PT ;  /* 0x00000004a8007c0c */ /* 0x000fe4000bf66270 */
[----:B0-----:R-:W-:-:S04]  /*c540*/  @!P4 LEA R6, P5, R176, R68, 0x2 ;  /* 0x00000044b006c211 */ /* 0x001fc800078a10ff */
[----:B------:R-:W-:Y:S02]  /*c550*/  @!P4 LEA.HI.X R7, R176, R69, R177, 0x2, P5 ;  /* 0x00000045b007c211 */ /* 0x000fe400028f14b1 */
[----:B-1----:R-:W-:-:S03]  /*c560*/  @!P0 LEA R8, P6, R174, R68, 0x2 ;  /* 0x00000044ae088211 */ /* 0x002fc600078c10ff */
[----:B------:R0:W-:Y:S01]  /*c570*/  @!P4 ST.E.64 desc[UR50][R6.64], R44 ;  /* 0x0000002c0600c985 */ /* 0x0001e2000c101b32 */
[----:B------:R-:W-:Y:S02]  /*c580*/  ISETP.GE.AND P4, PT, R166, UR4, PT ;  /* 0x00000004a6007c0c */ /* 0x000fe4000bf86270 */
[----:B--2---:R-:W-:Y:S02]  /*c590*/  @!P1 LEA R14, P5, R172, R68, 0x2 ;  /* 0x00000044ac0e9211 */ /* 0x004fe400078a10ff */
[-C--:B------:R-:W-:Y:S02]  /*c5a0*/  @!P0 LEA.HI.X R9, R174, R69.reuse, R175, 0x2, P6 ;  /* 0x00000045ae098211 */ /* 0x080fe400030f14af */
[----:B------:R-:W-:-:S03]  /*c5b0*/  @!P1 LEA.HI.X R15, R172, R69, R173, 0x2, P5 ;  /* 0x00000045ac0f9211 */ /* 0x000fc600028f14ad */
[----:B------:R1:W-:Y:S01]  /*c5c0*/  @!P0 ST.E.64 desc[UR50][R8.64], R46 ;  /* 0x0000002e08008985 */ /* 0x0003e2000c101b32 */
[----:B0-----:R-:W-:-:S03]  /*c5d0*/  @!P2 LEA R6, P0, R170, R68, 0x2 ;  /* 0x00000044aa06a211 */ /* 0x001fc600078010ff */
[----:B------:R0:W-:Y:S01]  /*c5e0*/  @!P1 ST.E.64 desc[UR50][R14.64], R52 ;  /* 0x000000340e009985 */ /* 0x0001e2000c101b32 */
[----:B------:R-:W-:Y:S02]  /*c5f0*/  ISETP.GE.AND P1, PT, R164, UR4, PT ;  /* 0x00000004a4007c0c */ /* 0x000fe4000bf26270 */
[----:B------:R-:W-:Y:S02]  /*c600*/  @!P2 LEA.HI.X R7, R170, R69, R171, 0x2, P0 ;  /* 0x00000045aa07a211 */ /* 0x000fe400000f14ab */
[----:B------:R-:W-:-:S03]  /*c610*/  ISETP.GE.AND P0, PT, R162, UR4, PT ;  /* 0x00000004a2007c0c */ /* 0x000fc6000bf06270 */
[----:B------:R2:W-:Y:S01]  /*c620*/  @!P2 ST.E.64 desc[UR50][R6.64], R54 ;  /* 0x000000360600a985 */ /* 0x0005e2000c101b32 */
[-C--:B-1----:R-:W-:Y:S02]  /*c630*/  @!P3 LEA R8, P6, R168, R68.reuse, 0x2 ;  /* 0x00000044a808b211 */ /* 0x082fe400078c10ff */
[----:B------:R-:W-:Y:S02]  /*c640*/  ISETP.GE.AND P2, PT, R160, UR4, PT ;  /* 0x00000004a0007c0c */ /* 0x000fe4000bf46270 */
[----:B------:R-:W-:Y:S02]  /*c650*/  @!P3 LEA.HI.X R9, R168, R69, R169, 0x2, P6 ;  /* 0x00000045a809b211 */ /* 0x000fe400030f14a9 */
[----:B0-----:R-:W-:-:S03]  /*c660*/  @!P4 LEA R14, P5, R166, R68, 0x2 ;  /* 0x00000044a60ec211 */ /* 0x001fc600078a10ff */
[----:B------:R0:W-:Y:S01]  /*c670*/  @!P3 ST.E.64 desc[UR50][R8.64], R60 ;  /* 0x0000003c0800b985 */ /* 0x0001e2000c101b32 */
[-C--:B------:R-:W-:Y:S02]  /*c680*/  @!P4 LEA.HI.X R15, R166, R69.reuse, R167, 0x2, P5 ;  /* 0x00000045a60fc211 */ /* 0x080fe400028f14a7 */
[----:B------:R-:W-:Y:S02]  /*c690*/  ISETP.GE.AND P3, PT, R94, UR4, PT ;  /* 0x000000045e007c0c */ /* 0x000fe4000bf66270 */
[-C--:B--2---:R-:W-:Y:S01]  /*c6a0*/  @!P1 LEA R6, P5, R164, R68.reuse, 0x2 ;  /* 0x00000044a4069211 */ /* 0x084fe200078a10ff */
[----:B------:R1:W-:Y:S01]  /*c6b0*/  @!P4 ST.E.64 desc[UR50][R14.64], R62 ;  /* 0x0000003e0e00c985 */ /* 0x0003e2000c101b32 */
[----:B------:R-:W-:Y:S02]  /*c6c0*/  ISETP.GE.AND P4, PT, R92, UR4, PT ;  /* 0x000000045c007c0c */ /* 0x000fe4000bf86270 */
[----:B------:R-:W-:Y:S02]  /*c6d0*/  @!P1 LEA.HI.X R7, R164, R69, R165, 0x2, P5 ;  /* 0x00000045a4079211 */ /* 0x000fe400028f14a5 */
[----:B0-----:R-:W-:-:S03]  /*c6e0*/  @!P0 LEA R8, P6, R162, R68, 0x2 ;  /* 0x00000044a2088211 */ /* 0x001fc600078c10ff */
[----:B------:R0:W-:Y:S01]  /*c6f0*/  @!P1 ST.E.64 desc[UR50][R6.64], R84 ;  /* 0x0000005406009985 */ /* 0x0001e2000c101b32 */
[----:B------:R-:W-:Y:S02]  /*c700*/  ISETP.GE.AND P1, PT, R237, UR4, PT ;  /* 0x00000004ed007c0c */ /* 0x000fe4000bf26270 */
[-C--:B------:R-:W-:Y:S02]  /*c710*/  @!P0 LEA.HI.X R9, R162, R69.reuse, R163, 0x2, P6 ;  /* 0x00000045a2098211 */ /* 0x080fe400030f14a3 */
[-C--:B-1----:R-:W-:Y:S02]  /*c720*/  @!P2 LEA R14, P5, R160, R68.reuse, 0x2 ;  /* 0x00000044a00ea211 */ /* 0x082fe400078a10ff */
[-C--:B------:R-:W-:Y:S01]  /*c730*/  @!P4 LEA R30, P6, R92, R68.reuse, 0x2 ;  /* 0x000000445c1ec211 */ /* 0x080fe200078c10ff */
[----:B------:R1:W-:Y:S01]  /*c740*/  @!P0 ST.E.64 desc[UR50][R8.64], R86 ;  /* 0x0000005608008985 */ /* 0x0003e2000c101b32 */
[----:B------:R-:W-:Y:S02]  /*c750*/  @!P2 LEA.HI.X R15, R160, R69, R161, 0x2, P5 ;  /* 0x00000045a00fa211 */ /* 0x000fe400028f14a1 */
[----:B------:R-:W-:-:S02]  /*c760*/  @!P3 LEA R20, P0, R94, R68, 0x2 ;  /* 0x000000445e14b211 */ /* 0x000fc400078010ff */
[-C--:B------:R-:W-:Y:S01]  /*c770*/  @!P4 LEA.HI.X R31, R92, R69.reuse, R93, 0x2, P6 ;  /* 0x000000455c1fc211 */ /* 0x080fe200030f145d */
[----:B------:R2:W-:Y:S01]  /*c780*/  @!P2 ST.E.64 desc[UR50][R14.64], R100 ;  /* 0x000000640e00a985 */ /* 0x0005e2000c101b32 */
[----:B------:R-:W-:Y:S02]  /*c790*/  ISETP.GE.AND P2, PT, R236, UR4, PT ;  /* 0x00000004ec007c0c */ /* 0x000fe4000bf46270 */
[----:B------:R-:W-:Y:S02]  /*c7a0*/  @!P3 LEA.HI.X R21, R94, R69, R95, 0x2, P0 ;  /* 0x000000455e15b211 */ /* 0x000fe400000f145f */
[----:B------:R-:W-:Y:S02]  /*c7b0*/  ISETP.GE.AND P0, PT, R235, UR4, PT ;  /* 0x00000004eb007c0c */ /* 0x000fe4000bf06270 */
[----:B------:R-:W-:Y:S01]  /*c7c0*/  @!P1 LEA R28, P5, R237, R68, 0x2 ;  /* 0x00000044ed1c9211 */ /* 0x000fe200078a10ff */
[----:B------:R3:W-:Y:S01]  /*c7d0*/  @!P3 ST.E.64 desc[UR50][R20.64], R102 ;  /* 0x000000661400b985 */ /* 0x0007e2000c101b32 */
[----:B------:R-:W-:-:S02]  /*c7e0*/  ISETP.GE.AND P3, PT, R234, UR4, PT ;  /* 0x00000004ea007c0c */ /* 0x000fc4000bf66270 */
[-C--:B------:R-:W-:Y:S01]  /*c7f0*/  @!P1 LEA.HI.X R29, R237, R69.reuse, R91, 0x2, P5 ;  /* 0x00000045ed1d9211 */ /* 0x080fe200028f145b */
[----:B------:R-:W-:Y:S02]  /*c800*/  @!P4 ST.E.64 desc[UR50][R30.64], R108 ;  /* 0x0000006c1e00c985 */ /* 0x000fe4000c101b32 */
[CC--:B0-----:R-:W-:Y:S02]  /*c810*/  @!P2 LEA R6, P4, R236.reuse, R68.reuse, 0x2 ;  /* 0x00000044ec06a211 */ /* 0x0c1fe400078810ff */
[----:B------:R0:W-:Y:S01]  /*c820*/  @!P1 ST.E.64 desc[UR50][R28.64], R110 ;  /* 0x0000006e1c009985 */ /* 0x0001e2000c101b32 */
[----:B------:R-:W-:Y:S02]  /*c830*/  ISETP.GE.AND P1, PT, R233, UR4, PT ;  /* 0x00000004e9007c0c */ /* 0x000fe4000bf26270 */
[----:B------:R-:W-:Y:S02]  /*c840*/  @!P2 LEA.HI.X R7, R236, R69, R90, 0x2, P4 ;  /* 0x00000045ec07a211 */ /* 0x000fe400020f145a */
[----:B-1----:R-:W-:-:S02]  /*c850*/  @!P0 LEA R8, P6, R235, R68, 0x2 ;  /* 0x00000044eb088211 */ /* 0x002fc400078c10ff */
[----:B------:R-:W-:Y:S01]  /*c860*/  ISETP.GE.AND P4, PT, R232, UR4, PT ;  /* 0x00000004e8007c0c */ /* 0x000fe2000bf86270 */
[----:B------:R-:W-:Y:S01]  /*c870*/  @!P2 ST.E.64 desc[UR50][R6.64], R116 ;  /* 0x000000740600a985 */ /* 0x000fe2000c101b32 */
[-C--:B------:R-:W-:Y:S02]  /*c880*/  @!P0 LEA.HI.X R9, R235, R69.reuse, R89, 0x2, P6 ;  /* 0x00000045eb098211 */ /* 0x080fe400030f1459 */
[----:B------:R-:W-:Y:S02]  /*c890*/  ISETP.GE.AND P2, PT, R23, UR4, PT ;  /* 0x0000000417007c0c */ /* 0x000fe4000bf46270 */
[CC--:B--2---:R-:W-:Y:S01]  /*c8a0*/  @!P3 LEA R14, P5, R234.reuse, R68.reuse, 0x2 ;  /* 0x00000044ea0eb211 */ /* 0x0c4fe200078a10ff */
[----:B------:R1:W-:Y:S01]  /*c8b0*/  @!P0 ST.E.64 desc[UR50][R8.64], R118 ;  /* 0x0000007608008985 */ /* 0x0003e2000c101b32 */
[----:B---3--:R-:W-:Y:S02]  /*c8c0*/  @!P1 LEA R20, P0, R233, R68, 0x2 ;  /* 0x00000044e9149211 */ /* 0x008fe400078010ff */
[----:B------:R-:W-:-:S02]  /*c8d0*/  @!P3 LEA.HI.X R15, R234, R69, R88, 0x2, P5 ;  /* 0x00000045ea0fb211 */ /* 0x000fc400028f1458 */
[-C--:B------:R-:W-:Y:S02]  /*c8e0*/  @!P1 LEA.HI.X R21, R233, R69.reuse, R83, 0x2, P0 ;  /* 0x00000045e9159211 */ /* 0x080fe400000f1453 */
[----:B------:R-:W-:Y:S01]  /*c8f0*/  ISETP.GE.AND P0, PT, R22, UR4, PT ;  /* 0x0000000416007c0c */ /* 0x000fe2000bf06270 */
[----:B------:R2:W-:Y:S01]  /*c900*/  @!P3 ST.E.64 desc[UR50][R14.64], R124 ;  /* 0x0000007c0e00b985 */ /* 0x0005e2000c101b32 */
[CC--:B0-----:R-:W-:Y:S02]  /*c910*/  @!P4 LEA R28, P3, R232.reuse, R68.reuse, 0x2 ;  /* 0x00000044e81cc211 */ /* 0x0c1fe400078610ff */
[C---:B------:R-:W-:Y:S01]  /*c920*/  @!P2 LEA R30, P5, R23.reuse, R68, 0x2 ;  /* 0x00000044171ea211 */ /* 0x040fe200078a10ff */
[----:B------:R0:W-:Y:S01]  /*c930*/  @!P1 ST.E.64 desc[UR50][R20.64], R126 ;  /* 0x0000007e14009985 */ /* 0x0001e2000c101b32 */
[-C--:B------:R-:W-:Y:S01]  /*c940*/  @!P4 LEA.HI.X R29, R232, R69.reuse, R82, 0x2, P3 ;  /* 0x00000045e81dc211 */ /* 0x080fe200018f1452 */
[----:B-1----:R-:W-:Y:S01]  /*c950*/  VIADD R9, R16, 0xf0 ;  /* 0x000000f010097836 */ /* 0x002fe20000000000 */
[----:B------:R-:W-:-:S02]  /*c960*/  @!P2 LEA.HI.X R31, R23, R69, R81, 0x2, P5 ;  /* 0x00000045171fa211 */ /* 0x000fc400028f1451 */
[----:B------:R-:W-:Y:S01]  /*c970*/  ISETP.GE.AND P1, PT, R17, UR4, PT ;  /* 0x0000000411007c0c */ /* 0x000fe2000bf26270 */
[----:B------:R1:W-:Y:S01]  /*c980*/  @!P4 ST.E.64 desc[UR50][R28.64], R132 ;  /* 0x000000841c00c985 */ /* 0x0003e2000c101b32 */
[----:B------:R-:W-:Y:S02]  /*c990*/  ISETP.GE.AND P3, PT, R9, UR4, PT ;  /* 0x0000000409007c0c */ /* 0x000fe4000bf66270 */
[----:B------:R-:W-:Y:S01]  /*c9a0*/  ISETP.GE.AND P5, PT, R19, UR4, PT ;  /* 0x0000000413007c0c */ /* 0x000fe2000bfa6270 */
[----:B------:R3:W-:Y:S01]  /*c9b0*/  @!P2 ST.E.64 desc[UR50][R30.64], R134 ;  /* 0x000000861e00a985 */ /* 0x0007e2000c101b32 */
[----:B------:R-:W-:Y:S01]  /*c9c0*/  @!P0 LEA R6, P2, R22, R68, 0x2 ;  /* 0x0000004416068211 */ /* 0x000fe200078410ff */
[----:B--2---:R-:W-:Y:S01]  /*c9d0*/  VIADD R15, R16, 0xf8 ;  /* 0x000000f8100f7836 */ /* 0x004fe20000000000 */
[----:B------:R-:W-:Y:S02]  /*c9e0*/  ISETP.GE.AND P4, PT, R18, UR4, PT ;  /* 0x0000000412007c0c */ /* 0x000fe4000bf86270 */
[----:B------:R-:W-:-:S02]  /*c9f0*/  @!P0 LEA.HI.X R7, R22, R69, R80, 0x2, P2 ;  /* 0x0000004516078211 */ /* 0x000fc400010f1450 */
[----:B------:R-:W-:Y:S02]  /*ca00*/  ISETP.GE.AND P2, PT, R15, UR4, PT ;  /* 0x000000040f007c0c */ /* 0x000fe4000bf46270 */
[----:B------:R-:W-:Y:S01]  /*ca10*/  SHF.R.S32.HI R8, RZ, 0x1f, R17 ;  /* 0x0000001fff087819 */ /* 0x000fe20000011411 */
[----:B------:R2:W-:Y:S01]  /*ca20*/  @!P0 ST.E.64 desc[UR50][R6.64], R140 ;  /* 0x0000008c06008985 */ /* 0x0005e2000c101b32 */
[-C--:B0-----:R-:W-:Y:S02]  /*ca30*/  @!P1 LEA R20, P6, R17, R68.reuse, 0x2 ;  /* 0x0000004411149211 */ /* 0x081fe400078c10ff */
[----:B------:R-:W-:Y:S02]  /*ca40*/  SHF.R.S32.HI R14, RZ, 0x1f, R9 ;  /* 0x0000001fff0e7819 */ /* 0x000fe40000011409 */
[----:B-1----:R-:W-:Y:S02]  /*ca50*/  @!P3 LEA R28, P0, R9, R68, 0x2 ;  /* 0x00000044091cb211 */ /* 0x002fe400078010ff */
[----:B------:R-:W-:-:S02]  /*ca60*/  @!P1 LEA.HI.X R21, R17, R69, R8, 0x2, P6 ;  /* 0x0000004511159211 */ /* 0x000fc400030f1408 */
[-C--:B------:R-:W-:Y:S02]  /*ca70*/  @!P5 LEA R8, P6, R19, R68.reuse, 0x2 ;  /* 0x000000441308d211 */ /* 0x080fe400078c10ff */
[-C--:B------:R-:W-:Y:S02]  /*ca80*/  @!P3 LEA.HI.X R29, R9, R69.reuse, R14, 0x2, P0 ;  /* 0x00000045091db211 */ /* 0x080fe400000f140e */
[----:B------:R-:W-:Y:S02]  /*ca90*/  @!P5 LEA.HI.X R9, R19, R69, R79, 0x2, P6 ;  /* 0x000000451309d211 */ /* 0x000fe400030f144f */
[----:B---3--:R-:W-:Y:S02]  /*caa0*/  SHF.R.S32.HI R31, RZ, 0x1f, R15 ;  /* 0x0000001fff1f7819 */ /* 0x008fe4000001140f */
[-C--:B------:R-:W-:Y:S01]  /*cab0*/  @!P2 LEA R30, P6, R15, R68.reuse, 0x2 ;  /* 0x000000440f1ea211 */ /* 0x080fe200078c10ff */
[----:B------:R2:W-:Y:S01]  /*cac0*/  @!P5 ST.E.64 desc[UR50][R8.64], R142 ;  /* 0x0000008e0800d985 */ /* 0x0005e2000c101b32 */
[----:B------:R-:W-:-:S02]  /*cad0*/  @!P4 LEA R14, P0, R18, R68, 0x2 ;  /* 0x00000044120ec211 */ /* 0x000fc400078010ff */
[-C--:B------:R-:W-:Y:S02]  /*cae0*/  @!P2 LEA.HI.X R31, R15, R69.reuse, R31, 0x2, P6 ;  /* 0x000000450f1fa211 */ /* 0x080fe400030f141f */
[----:B------:R-:W-:-:S05]  /*caf0*/  @!P4 LEA.HI.X R15, R18, R69, R78, 0x2, P0 ;  /* 0x00000045120fc211 */ /* 0x000fca00000f144e */
[----:B------:R2:W-:Y:S04]  /*cb00*/  @!P4 ST.E.64 desc[UR50][R14.64], R148 ;  /* 0x000000940e00c985 */ /* 0x0005e8000c101b32 */
[----:B------:R2:W-:Y:S04]  /*cb10*/  @!P1 ST.E.64 desc[UR50][R20.64], R150 ;  /* 0x0000009614009985 */ /* 0x0005e8000c101b32 */
[----:B------:R2:W-:Y:S04]  /*cb20*/  @!P3 ST.E.64 desc[UR50][R28.64], R156 ;  /* 0x0000009c1c00b985 */ /* 0x0005e8000c101b32 */
[----:B------:R2:W-:Y:S02]  /*cb30*/  @!P2 ST.E.64 desc[UR50][R30.64], R158 ;  /* 0x0000009e1e00a985 */ /* 0x0005e4000c101b32 */
.L_x_181:
[----:B------:R-:W-:Y:S05]  /*cb40*/  BSYNC B1 ;  /* 0x0000000000017941 */ /* 0x000fea0003800000 */
.L_x_180:
[----:B------:R-:W-:Y:S01]  /*cb50*/  ISETP.GE.AND P0, PT, R74, UR9, PT ;  /* 0x000000094a007c0c */ /* 0x000fe2000bf06270 */
[----:B--2---:R0:W1:Y:S04]  /*cb60*/  SHFL.IDX PT, R7, R75, 0x1, 0x1c1f ;  /* 0x003c1f004b077f89 */ /* 0x00406800000e0000 */
[----:B------:R0:W2:Y:S08]  /*cb70*/  SHFL.IDX PT, R6, R0, 0x1, 0x1c1f ;  /* 0x003c1f0000067f89 */ /* 0x0000b000000e0000 */
[----:B0-----:R-:W-:Y:S05]  /*cb80*/  @P0 BRA `(.L_x_179) ;  /* 0x0000001400ec0947 */ /* 0x001fea0003800000 */
[----:B------:R-:W-:Y:S02]  /*cb90*/  ULDC UR4, c[0x0][0xac8] ;  /* 0x0002b20000047ab9 */ /* 0x000fe40000000800 */
[----:B------:R-:W-:Y:S02]  /*cba0*/  ISETP.GE.AND P2, PT, R16, UR4, PT ;  /* 0x0000000410007c0c */ /* 0x000fe4000bf46270 */
[----:B------:R-:W-:Y:S02]  /*cbb0*/  ISETP.GE.AND P5, PT, R190, UR4, PT ;  /* 0x00000004be007c0c */ /* 0x000fe4000bfa6270 */
[----:B------:R-:W-:Y:S02]  /*cbc0*/  ISETP.GE.AND P4, PT, R188, UR4, PT ;  /* 0x00000004bc007c0c */ /* 0x000fe4000bf86270 */
[----:B------:R-:W-:Y:S02]  /*cbd0*/  ISETP.GE.AND P3, PT, R186, UR4, PT ;  /* 0x00000004ba007c0c */ /* 0x000fe4000bf66270 */
[----:B------:R-:W-:-:S05]  /*cbe0*/  ISETP.GE.AND P0, PT, R184, UR4, PT ;  /* 0x00000004b8007c0c */ /* 0x000fca000bf06270 */
[----:B-12---:R-:W-:Y:S02]  /*cbf0*/  @!P2 IMAD.WIDE R8, R16, 0x4, R6 ;  /* 0x000000041008a825 */ /* 0x006fe400078e0206 */
[----:B------:R-:W-:-:S03]  /*cc00*/  @!P5 LEA R14, P1, R190, R6, 0x2 ;  /* 0x00000006be0ed211 */ /* 0x000fc600078210ff */
[----:B------:R0:W-:Y:S01]  /*cc10*/  @!P2 ST.E.64 desc[UR50][R8.64], R10 ;  /* 0x0000000a0800a985 */ /* 0x0001e2000c101b32 */
[-C--:B------:R-:W-:Y:S02]  /*cc20*/  @!P4 LEA R20, P2, R188, R6.reuse, 0x2 ;  /* 0x00000006bc14c211 */ /* 0x080fe400078410ff */
[-C--:B------:R-:W-:Y:S02]  /*cc30*/  @!P5 LEA.HI.X R15, R190, R7.reuse, R191, 0x2, P1 ;  /* 0x00000007be0fd211 */ /* 0x080fe400008f14bf */
[----:B------:R-:W-:Y:S02]  /*cc40*/  ISETP.GE.AND P1, PT, R182, UR4, PT ;  /* 0x00000004b6007c0c */ /* 0x000fe4000bf26270 */
[-C--:B------:R-:W-:Y:S01]  /*cc50*/  @!P4 LEA.HI.X R21, R188, R7.reuse, R189, 0x2, P2 ;  /* 0x00000007bc15c211 */ /* 0x080fe200010f14bd */
[----:B------:R1:W-:Y:S01]  /*cc60*/  @!P5 ST.E.64 desc[UR50][R14.64], R12 ;  /* 0x0000000c0e00d985 */ /* 0x0003e2000c101b32 */
[----:B------:R-:W-:Y:S02]  /*cc70*/  @!P3 LEA R28, P6, R186, R6, 0x2 ;  /* 0x00000006ba1cb211 */ /* 0x000fe400078c10ff */
[----:B------:R-:W-:Y:S01]  /*cc80*/  ISETP.GE.AND P2, PT, R180, UR4, PT ;  /* 0x00000004b4007c0c */ /* 0x000fe2000bf46270 */
[----:B------:R-:W-:Y:S01]  /*cc90*/  @!P4 ST.E.64 desc[UR50][R20.64], R24 ;  /* 0x000000181400c985 */ /* 0x000fe2000c101b32 */
[----:B------:R-:W-:-:S02]  /*cca0*/  @!P3 LEA.HI.X R29, R186, R7, R187, 0x2, P6 ;  /* 0x00000007ba1db211 */ /* 0x000fc400030f14bb */
[----:B------:R-:W-:Y:S02]  /*ccb0*/  ISETP.GE.AND P4, PT, R178, UR4, PT ;  /* 0x00000004b2007c0c */ /* 0x000fe4000bf86270 */
[-C--:B------:R-:W-:Y:S01]  /*ccc0*/  @!P0 LEA R30, P5, R184, R6.reuse, 0x2 ;  /* 0x00000006b81e8211 */ /* 0x080fe200078a10ff */
[----:B------:R2:W-:Y:S01]  /*ccd0*/  @!P3 ST.E.64 desc[UR50][R28.64], R26 ;  /* 0x0000001a1c00b985 */ /* 0x0005e2000c101b32 */
[----:B------:R-:W-:Y:S02]  /*cce0*/  ISETP.GE.AND P3, PT, R176, UR4, PT ;  /* 0x00000004b0007c0c */ /* 0x000fe4000bf66270 */
[-C--:B------:R-:W-:Y:S02]  /*ccf0*/  @!P0 LEA.HI.X R31, R184, R7.reuse, R185, 0x2, P5 ;  /* 0x00000007b81f8211 */ /* 0x080fe400028f14b9 */
[-C--:B0-----:R-:W-:Y:S02]  /*cd00*/  @!P1 LEA R8, P5, R182, R6.reuse, 0x2 ;  /* 0x00000006b6089211 */ /* 0x081fe400078a10ff */
[----:B------:R-:W-:Y:S01]  /*cd10*/  @!P2 LEA R10, P6, R180, R6, 0x2 ;  /* 0x00000006b40aa211 */ /* 0x000fe200078c10ff */
[----:B------:R-:W-:Y:S01]  /*cd20*/  @!P0 ST.E.64 desc[UR50][R30.64], R32 ;  /* 0x000000201e008985 */ /* 0x000fe2000c101b32 */
[----:B------:R-:W-:-:S02]  /*cd30*/  @!P1 LEA.HI.X R9, R182, R7, R183, 0x2, P5 ;  /* 0x00000007b6099211 */ /* 0x000fc400028f14b7 */
[-C--:B------:R-:W-:Y:S02]  /*cd40*/  @!P2 LEA.HI.X R11, R180, R7.reuse, R181, 0x2, P6 ;  /* 0x00000007b40ba211 */ /* 0x080fe400030f14b5 */
[-C--:B-1----:R-:W-:Y:S01]  /*cd50*/  @!P4 LEA R12, P5, R178, R6.reuse, 0x2 ;  /* 0x00000006b20cc211 */ /* 0x082fe200078a10ff */
[----:B------:R0:W-:Y:S01]  /*cd60*/  @!P1 ST.E.64 desc[UR50][R8.64], R34 ;  /* 0x0000002208009985 */ /* 0x0001e2000c101b32 */
[----:B------:R-:W-:Y:S01]  /*cd70*/  ISETP.GE.AND P0, PT, R174, UR4, PT ;  /* 0x00000004ae007c0c */ /* 0x000fe2000bf06270 */
[----:B--2---:R-:W-:Y:S01]  /*cd80*/  VIADD R27, R16, 0xf0 ;  /* 0x000000f0101b7836 */ /* 0x004fe20000000000 */
[----:B------:R-:W-:Y:S01]  /*cd90*/  @!P4 LEA.HI.X R13, R178, R7, R179, 0x2, P5 ;  /* 0x00000007b20dc211 */ /* 0x000fe200028f14b3 */
[----:B------:R1:W-:Y:S01]  /*cda0*/  @!P2 ST.E.64 desc[UR50][R10.64], R40 ;  /* 0x000000280a00a985 */ /* 0x0003e2000c101b32 */
[----:B------:R-:W-:Y:S02]  /*cdb0*/  ISETP.GE.AND P1, PT, R172, UR4, PT ;  /* 0x00000004ac007c0c */ /* 0x000fe4000bf26270 */
[----:B------:R-:W-:Y:S01]  /*cdc0*/  @!P3 LEA R14, P2, R176, R6, 0x2 ;  /* 0x00000006b00eb211 */ /* 0x000fe200078410ff */
[----:B------:R2:W-:Y:S01]  /*cdd0*/  @!P4 ST.E.64 desc[UR50][R12.64], R42 ;  /* 0x0000002a0c00c985 */ /* 0x0005e2000c101b32 */
[----:B------:R-:W-:-:S02]  /*cde0*/  ISETP.GE.AND P4, PT, R170, UR4, PT ;  /* 0x00000004aa007c0c */ /* 0x000fc4000bf86270 */
[-C--:B------:R-:W-:Y:S02]  /*cdf0*/  @!P3 LEA.HI.X R15, R176, R7.reuse, R177, 0x2, P2 ;  /* 0x00000007b00fb211 */ /* 0x080fe400010f14b1 */
[----:B------:R-:W-:Y:S02]  /*ce00*/  ISETP.GE.AND P2, PT, R168, UR4, PT ;  /* 0x00000004a8007c0c */ /* 0x000fe4000bf46270 */
[-C--:B------:R-:W-:Y:S01]  /*ce10*/  @!P0 LEA R20, P6, R174, R6.reuse, 0x2 ;  /* 0x00000006ae148211 */ /* 0x080fe200078c10ff */
[----:B------:R3:W-:Y:S01]  /*ce20*/  @!P3 ST.E.64 desc[UR50][R14.64], R48 ;  /* 0x000000300e00b985 */ /* 0x0007e2000c101b32 */
[----:B------:R-:W-:Y:S02]  /*ce30*/  ISETP.GE.AND P3, PT, R166, UR4, PT ;  /* 0x00000004a6007c0c */ /* 0x000fe4000bf66270 */
[----:B------:R-:W-:Y:S02]  /*ce40*/  @!P1 LEA R24, P5, R172, R6, 0x2 ;  /* 0x00000006ac189211 */ /* 0x000fe400078a10ff */
[----:B------:R-:W-:-:S02]  /*ce50*/  @!P0 LEA.HI.X R21, R174, R7, R175, 0x2, P6 ;  /* 0x00000007ae158211 */ /* 0x000fc400030f14af */
[-C--:B------:R-:W-:Y:S02]  /*ce60*/  @!P1 LEA.HI.X R25, R172, R7.reuse, R173, 0x2, P5 ;  /* 0x00000007ac199211 */ /* 0x080fe400028f14ad */
[-C--:B0-----:R-:W-:Y:S01]  /*ce70*/  @!P4 LEA R8, P5, R170, R6.reuse, 0x2 ;  /* 0x00000006aa08c211 */ /* 0x081fe200078a10ff */
[----:B------:R0:W-:Y:S01]  /*ce80*/  @!P0 ST.E.64 desc[UR50][R20.64], R50 ;  /* 0x0000003214008985 */ /* 0x0001e2000c101b32 */
[----:B------:R-:W-:Y:S02]  /*ce90*/  ISETP.GE.AND P0, PT, R164, UR4, PT ;  /* 0x00000004a4007c0c */ /* 0x000fe4000bf06270 */
[-C--:B-1----:R-:W-:Y:S01]  /*cea0*/  @!P2 LEA R10, P6, R168, R6.reuse, 0x2 ;  /* 0x00000006a80aa211 */ /* 0x082fe200078c10ff */
[----:B------:R1:W-:Y:S01]  /*ceb0*/  @!P1 ST.E.64 desc[UR50][R24.64], R56 ;  /* 0x0000003818009985 */ /* 0x0003e2000c101b32 */
[----:B------:R-:W-:Y:S02]  /*cec0*/  @!P4 LEA.HI.X R9, R170, R7, R171, 0x2, P5 ;  /* 0x00000007aa09c211 */ /* 0x000fe400028f14ab */
[----:B--2---:R-:W-:-:S02]  /*ced0*/  @!P3 LEA R12, P5, R166, R6, 0x2 ;  /* 0x00000006a60cb211 */ /* 0x004fc400078a10ff */
[-C--:B------:R-:W-:Y:S01]  /*cee0*/  @!P2 LEA.HI.X R11, R168, R7.reuse, R169, 0x2, P6 ;  /* 0x00000007a80ba211 */ /* 0x080fe200030f14a9 */
[----:B------:R2:W-:Y:S01]  /*cef0*/  @!P4 ST.E.64 desc[UR50][R8.64], R58 ;  /* 0x0000003a0800c985 */ /* 0x0005e2000c101b32 */
[----:B------:R-:W-:Y:S02]  /*cf00*/  @!P3 LEA.HI.X R13, R166, R7, R167, 0x2, P5 ;  /* 0x00000007a60db211 */ /* 0x000fe400028f14a7 */
[----:B------:R-:W-:Y:S01]  /*cf10*/  ISETP.GE.AND P1, PT, R162, UR4, PT ;  /* 0x00000004a2007c0c */ /* 0x000fe2000bf26270 */
[----:B------:R4:W-:Y:S01]  /*cf20*/  @!P2 ST.E.64 desc[UR50][R10.64], R64 ;  /* 0x000000400a00a985 */ /* 0x0009e2000c101b32 */
[----:B------:R-:W-:Y:S02]  /*cf30*/  ISETP.GE.AND P4, PT, R160, UR4, PT ;  /* 0x00000004a0007c0c */ /* 0x000fe4000bf86270 */
[----:B---3--:R-:W-:Y:S01]  /*cf40*/  @!P0 LEA R14, P2, R164, R6, 0x2 ;  /* 0x00000006a40e8211 */ /* 0x008fe200078410ff */
[----:B------:R3:W-:Y:S01]  /*cf50*/  @!P3 ST.E.64 desc[UR50][R12.64], R66 ;  /* 0x000000420c00b985 */ /* 0x0007e2000c101b32 */
[----:B------:R-:W-:-:S02]  /*cf60*/  ISETP.GE.AND P3, PT, R94, UR4, PT ;  /* 0x000000045e007c0c */ /* 0x000fc4000bf66270 */
[-C--:B------:R-:W-:Y:S02]  /*cf70*/  @!P0 LEA.HI.X R15, R164, R7.reuse, R165, 0x2, P2 ;  /* 0x00000007a40f8211 */ /* 0x080fe400010f14a5 */
[----:B------:R-:W-:Y:S02]  /*cf80*/  ISETP.GE.AND P2, PT, R92, UR4, PT ;  /* 0x000000045c007c0c */ /* 0x000fe4000bf46270 */
[----:B------:R-:W-:Y:S01]  /*cf90*/  SHF.R.S32.HI R0, RZ, 0x1f, R27 ;  /* 0x0000001fff007819 */ /* 0x000fe2000001141b */
[----:B------:R5:W-:Y:S01]  /*cfa0*/  @!P0 ST.E.64 desc[UR50][R14.64], R96 ;  /* 0x000000600e008985 */ /* 0x000be2000c101b32 */
[-C--:B0-----:R-:W-:Y:S02]  /*cfb0*/  @!P1 LEA R20, P6, R162, R6.reuse, 0x2 ;  /* 0x00000006a2149211 */ /* 0x081fe400078c10ff */
[----:B-1----:R-:W-:Y:S02]  /*cfc0*/  @!P4 LEA R24, P5, R160, R6, 0x2 ;  /* 0x00000006a018c211 */ /* 0x002fe400078a10ff */
[----:B------:R-:W-:-:S02]  /*cfd0*/  @!P1 LEA.HI.X R21, R162, R7, R163, 0x2, P6 ;  /* 0x00000007a2159211 */ /* 0x000fc400030f14a3 */
[----:B------:R-:W-:Y:S02]  /*cfe0*/  ISETP.GE.AND P0, PT, R237, UR4, PT ;  /* 0x00000004ed007c0c */ /* 0x000fe4000bf06270 */
[-C--:B------:R-:W-:Y:S01]  /*cff0*/  @!P4 LEA.HI.X R25, R160, R7.reuse, R161, 0x2, P5 ;  /* 0x00000007a019c211 */ /* 0x080fe200028f14a1 */
[----:B------:R0:W-:Y:S01]  /*d000*/  @!P1 ST.E.64 desc[UR50][R20.64], R98 ;  /* 0x0000006214009985 */ /* 0x0001e2000c101b32 */
[-C--:B--2---:R-:W-:Y:S02]  /*d010*/  @!P3 LEA R8, P5, R94, R6.reuse, 0x2 ;  /* 0x000000065e08b211 */ /* 0x084fe400078a10ff */
[----:B------:R-:W-:Y:S01]  /*d020*/  ISETP.GE.AND P1, PT, R236, UR4, PT ;  /* 0x00000004ec007c0c */ /* 0x000fe2000bf26270 */
[----:B------:R1:W-:Y:S01]  /*d030*/  @!P4 ST.E.64 desc[UR50][R24.64], R104 ;  /* 0x000000681800c985 */ /* 0x0003e2000c101b32 */
[----:B------:R-:W-:Y:S02]  /*d040*/  @!P3 LEA.HI.X R9, R94, R7, R95, 0x2, P5 ;  /* 0x000000075e09b211 */ /* 0x000fe400028f145f */
[----:B----4-:R-:W-:-:S02]  /*d050*/  @!P2 LEA R10, P6, R92, R6, 0x2 ;  /* 0x000000065c0aa211 */ /* 0x010fc400078c10ff */
[----:B------:R-:W-:Y:S01]  /*d060*/  ISETP.GE.AND P4, PT, R235, UR4, PT ;  /* 0x00000004eb007c0c */ /* 0x000fe2000bf86270 */
[----:B------:R2:W-:Y:S01]  /*d070*/  @!P3 ST.E.64 desc[UR50][R8.64], R106 ;  /* 0x0000006a0800b985 */ /* 0x0005e2000c101b32 */
[----:B------:R-:W-:Y:S02]  /*d080*/  ISETP.GE.AND P3, PT, R234, UR4, PT ;  /* 0x00000004ea007c0c */ /* 0x000fe4000bf66270 */
[C---:B---3--:R-:W-:Y:S02]  /*d090*/  @!P0 LEA R12, P5, R237.reuse, R6, 0x2 ;  /* 0x00000006ed0c8211 */ /* 0x048fe400078a10ff */
[-C--:B------:R-:W-:Y:S02]  /*d0a0*/  @!P2 LEA.HI.X R11, R92, R7.reuse, R93, 0x2, P6 ;  /* 0x000000075c0ba211 */ /* 0x080fe400030f145d */
[----:B------:R-:W-:-:S03]  /*d0b0*/  @!P0 LEA.HI.X R13, R237, R7, R91, 0x2, P5 ;  /* 0x00000007ed0d8211 */ /* 0x000fc600028f145b */
[----:B------:R3:W-:Y:S01]  /*d0c0*/  @!P2 ST.E.64 desc[UR50][R10.64], R112 ;  /* 0x000000700a00a985 */ /* 0x0007e2000c101b32 */
[CC--:B-----5:R-:W-:Y:S02]  /*d0d0*/  @!P1 LEA R14, P2, R236.reuse, R6.reuse, 0x2 ;  /* 0x00000006ec0e9211 */ /* 0x0e0fe400078410ff */
[-C--:B0-----:R-:W-:Y:S01]  /*d0e0*/  @!P4 LEA R20, P5, R235, R6.reuse, 0x2 ;  /* 0x00000006eb14c211 */ /* 0x081fe200078a10ff */
[----:B------:R0:W-:Y:S01]  /*d0f0*/  @!P0 ST.E.64 desc[UR50][R12.64], R114 ;  /* 0x000000720c008985 */ /* 0x0001e2000c101b32 */
[----:B------:R-:W-:Y:S02]  /*d100*/  ISETP.GE.AND P0, PT, R233, UR4, PT ;  /* 0x00000004e9007c0c */ /* 0x000fe4000bf06270 */
[-C--:B------:R-:W-:Y:S02]  /*d110*/  @!P1 LEA.HI.X R15, R236, R7.reuse, R90, 0x2, P2 ;  /* 0x00000007ec0f9211 */ /* 0x080fe400010f145a */
[----:B------:R-:W-:Y:S02]  /*d120*/  ISETP.GE.AND P2, PT, R232, UR4, PT ;  /* 0x00000004e8007c0c */ /* 0x000fe4000bf46270 */
[----:B-1----:R-:W-:Y:S01]  /*d130*/  @!P3 LEA R24, P6, R234, R6, 0x2 ;  /* 0x00000006ea18b211 */ /* 0x002fe200078c10ff */
[----:B------:R1:W-:Y:S01]  /*d140*/  @!P1 ST.E.64 desc[UR50][R14.64], R120 ;  /* 0x000000780e009985 */ /* 0x0003e2000c101b32 */
[----:B------:R-:W-:-:S02]  /*d150*/  @!P4 LEA.HI.X R21, R235, R7, R89, 0x2, P5 ;  /* 0x00000007eb15c211 */ /* 0x000fc400028f1459 */
[----:B------:R-:W-:-:S03]  /*d160*/  @!P3 LEA.HI.X R25, R234, R7, R88, 0x2, P6 ;  /* 0x00000007ea19b211 */ /* 0x000fc600030f1458 */
[----:B------:R-:W-:Y:S01]  /*d170*/  @!P4 ST.E.64 desc[UR50][R20.64], R122 ;  /* 0x0000007a1400c985 */ /* 0x000fe2000c101b32 */
[-C--:B--2---:R-:W-:Y:S02]  /*d180*/  @!P0 LEA R8, P1, R233, R6.reuse, 0x2 ;  /* 0x00000006e9088211 */ /* 0x084fe400078210ff */
[----:B------:R-:W-:Y:S01]  /*d190*/  ISETP.GE.AND P4, PT, R23, UR4, PT ;  /* 0x0000000417007c0c */ /* 0x000fe2000bf86270 */
[----:B------:R2:W-:Y:S01]  /*d1a0*/  @!P3 ST.E.64 desc[UR50][R24.64], R128 ;  /* 0x000000801800b985 */ /* 0x0005e2000c101b32 */
[----:B------:R-:W-:Y:S02]  /*d1b0*/  ISETP.GE.AND P3, PT, R22, UR4, PT ;  /* 0x0000000416007c0c */ /* 0x000fe4000bf66270 */
[C---:B---3--:R-:W-:Y:S02]  /*d1c0*/  @!P2 LEA R10, P5, R232.reuse, R6, 0x2 ;  /* 0x00000006e80aa211 */ /* 0x048fe400078a10ff */
[-C--:B------:R-:W-:Y:S02]  /*d1d0*/  @!P0 LEA.HI.X R9, R233, R7.reuse, R83, 0x2, P1 ;  /* 0x00000007e9098211 */ /* 0x080fe400008f1453 */
[----:B------:R-:W-:-:S02]  /*d1e0*/  @!P2 LEA.HI.X R11, R232, R7, R82, 0x2, P5 ;  /* 0x00000007e80ba211 */ /* 0x000fc400028f1452 */
[----:B------:R-:W-:Y:S01]  /*d1f0*/  ISETP.GE.AND P1, PT, R27, UR4, PT ;  /* 0x000000041b007c0c */ /* 0x000fe2000bf26270 */
[----:B------:R3:W-:Y:S01]  /*d200*/  @!P0 ST.E.64 desc[UR50][R8.64], R130 ;  /* 0x0000008208008985 */ /* 0x0007e2000c101b32 */
[----:B------:R-:W-:Y:S02]  /*d210*/  ISETP.GE.AND P0, PT, R18, UR4, PT ;  /* 0x0000000412007c0c */ /* 0x000fe4000bf06270 */
[-C--:B0-----:R-:W-:Y:S01]  /*d220*/  @!P4 LEA R12, P5, R23, R6.reuse, 0x2 ;  /* 0x00000006170cc211 */ /* 0x081fe200078a10ff */
[----:B------:R0:W-:Y:S01]  /*d230*/  @!P2 ST.E.64 desc[UR50][R10.64], R136 ;  /* 0x000000880a00a985 */ /* 0x0001e2000c101b32 */
[----:B------:R-:W-:Y:S02]  /*d240*/  ISETP.GE.AND P2, PT, R19, UR4, PT ;  /* 0x0000000413007c0c */ /* 0x000fe4000bf46270 */
[----:B-1----:R-:W-:Y:S02]  /*d250*/  @!P3 LEA R14, P6, R22, R6, 0x2 ;  /* 0x00000006160eb211 */ /* 0x002fe400078c10ff */
[----:B------:R-:W-:-:S02]  /*d260*/  @!P4 LEA.HI.X R13, R23, R7, R81, 0x2, P5 ;  /* 0x00000007170dc211 */ /* 0x000fc400028f1451 */
[----:B------:R-:W-:Y:S02]  /*d270*/  @!P3 LEA.HI.X R15, R22, R7, R80, 0x2, P6 ;  /* 0x00000007160fb211 */ /* 0x000fe400030f1450 */
[----:B------:R-:W-:Y:S01]  /*d280*/  ISETP.GE.AND P6, PT, R17, UR4, PT ;  /* 0x0000000411007c0c */ /* 0x000fe2000bfc6270 */
[----:B------:R1:W-:Y:S01]  /*d290*/  @!P4 ST.E.64 desc[UR50][R12.64], R138 ;  /* 0x0000008a0c00c985 */ /* 0x0003e2000c101b32 */
[----:B--2---:R-:W-:-:S03]  /*d2a0*/  @!P1 LEA R24, P5, R27, R6, 0x2 ;  /* 0x000000061b189211 */ /* 0x004fc600078a10ff */
[-C--:B---3--:R-:W-:Y:S01]  /*d2b0*/  @!P2 LEA R8, P4, R19, R6.reuse, 0x2 ;  /* 0x000000061308a211 */ /* 0x088fe200078810ff */
[----:B------:R2:W-:Y:S01]  /*d2c0*/  @!P3 ST.E.64 desc[UR50][R14.64], R144 ;  /* 0x000000900e00b985 */ /* 0x0005e2000c101b32 */
[-C--:B------:R-:W-:Y:S02]  /*d2d0*/  @!P1 LEA.HI.X R25, R27, R7.reuse, R0, 0x2, P5 ;  /* 0x000000071b199211 */ /* 0x080fe400028f1400 */
[CC--:B0-----:R-:W-:Y:S02]  /*d2e0*/  @!P0 LEA R10, P3, R18.reuse, R6.reuse, 0x2 ;  /* 0x00000006120a8211 */ /* 0x0c1fe400078610ff */
[-C--:B------:R-:W-:Y:S02]  /*d2f0*/  @!P2 LEA.HI.X R9, R19, R7.reuse, R79, 0x2, P4 ;  /* 0x000000071309a211 */ /* 0x080fe400020f144f */
[----:B------:R-:W-:Y:S02]  /*d300*/  SHF.R.S32.HI R0, RZ, 0x1f, R17 ;  /* 0x0000001fff007819 */ /* 0x000fe40000011411 */
[C---:B------:R-:W-:Y:S01]  /*d310*/  @!P6 LEA R20, P4, R17.reuse, R6, 0x2 ;  /* 0x000000061114e211 */ /* 0x040fe200078810ff */
[----:B------:R2:W-:Y:S01]  /*d320*/  @!P2 ST.E.64 desc[UR50][R8.64], R146 ;  /* 0x000000920800a985 */ /* 0x0005e2000c101b32 */
[-C--:B------:R-:W-:Y:S01]  /*d330*/  @!P0 LEA.HI.X R11, R18, R7.reuse, R78, 0x2, P3 ;  /* 0x00000007120b8211 */ /* 0x080fe200018f144e */
[----:B-1----:R-:W-:Y:S01]  /*d340*/  VIADD R13, R16, 0xf8 ;  /* 0x000000f8100d7836 */ /* 0x002fe20000000000 */
[----:B------:R-:W-:-:S03]  /*d350*/  @!P6 LEA.HI.X R21, R17, R7, R0, 0x2, P4 ;  /* 0x000000071115e211 */ /* 0x000fc600020f1400 */
[----:B------:R2:W-:Y:S01]  /*d360*/  @!P0 ST.E.64 desc[UR50][R10.64], R152 ;  /* 0x000000980a008985 */ /* 0x0005e2000c101b32 */
[----:B------:R-:W-:-:S03]  /*d370*/  ISETP.GE.AND P0, PT, R13, UR4, PT ;  /* 0x000000040d007c0c */ /* 0x000fc6000bf06270 */
[----:B------:R2:W-:Y:S04]  /*d380*/  @!P6 ST.E.64 desc[UR50][R20.64], R154 ;  /* 0x0000009a1400e985 */ /* 0x0005e8000c101b32 */
[----:B------:R2:W-:Y:S06]  /*d390*/  @!P1 ST.E.64 desc[UR50][R24.64], R2 ;  /* 0x0000000218009985 */ /* 0x0005ec000c101b32 */
[----:B------:R-:W-:Y:S05]  /*d3a0*/  @P0 BRA `(.L_x_179) ;  /* 0x0000000c00e40947 */ /* 0x000fea0003800000 */
[----:B--2---:R-:W-:Y:S02]  /*d3b0*/  LEA R2, P0, R13, R6, 0x2 ;  /* 0x000000060d027211 */ /* 0x004fe400078010ff */
[----:B------:R-:W-:-:S04]  /*d3c0*/  SHF.R.S32.HI R6, RZ, 0x1f, R13 ;  /* 0x0000001fff067819 */ /* 0x000fc8000001140d */
[----:B------:R-:W-:-:S05]  /*d3d0*/  LEA.HI.X R3, R13, R7, R6, 0x2, P0 ;  /* 0x000000070d037211 */ /* 0x000fca00000f1406 */
[----:B------:R0:W-:Y:S01]  /*d3e0*/  ST.E.64 desc[UR50][R2.64], R4 ;  /* 0x0000000402007985 */ /* 0x0001e2000c101b32 */
[----:B------:R-:W-:Y:S05]  /*d3f0*/  BRA `(.L_x_179) ;  /* 0x0000000c00d07947 */ /* 0x000fea0003800000 */
.L_x_170:
[----:B------:R-:W-:Y:S02]  /*d400*/  ULDC.64 UR8, c[0x0][0xc00] ;  /* 0x0003000000087ab9 */ /* 0x000fe40000000a00 */
[----:B------:R-:W-:-:S04]  /*d410*/  UISETP.NE.U32.AND UP0, UPT, UR8, URZ, UPT ;  /* 0x0000003f0800728c */ /* 0x000fc8000bf05070 */
[----:B------:R-:W-:-:S03]  /*d420*/  UISETP.NE.AND.EX UP0, UPT, UR9, URZ, UPT, UP0 ;  /* 0x0000003f0900728c */ /* 0x000fc6000bf05300 */
[----:B------:R-:W-:Y:S02]  /*d430*/  ULDC.64 UR8, c[0x0][0xc00] ;  /* 0x0003000000087ab9 */ /* 0x000fe40000000a00 */
[----:B------:R-:W-:Y:S01]  /*d440*/  UIMAD.WIDE UR8, UR36, 0x4, UR8 ;  /* 0x00000004240878a5 */ /* 0x000fe2000f8e0208 */
[----:B------:R-:W-:-:S05]  /*d450*/  PLOP3.LUT P1, PT, PT, PT, UP0, 0x80, 0x0 ;  /* 0x000000000000781c */ /* 0x000fca0003f2f008 */
[----:B------:R-:W-:Y:S02]  /*d460*/  IMAD.U32 R2, RZ, RZ, UR8 ;  /* 0x00000008ff027e24 */ /* 0x000fe4000f8e00ff */
[----:B------:R-:W-:Y:S01]  /*d470*/  IMAD.U32 R3, RZ, RZ, UR9 ;  /* 0x00000009ff037e24 */ /* 0x000fe2000f8e00ff */
[----:B------:R-:W-:Y:S02]  /*d480*/  ULDC.64 UR8, c[0x0][0xc08] ;  /* 0x0003020000087ab9 */ /* 0x000fe40000000a00 */
[----:B------:R-:W-:-:S03]  /*d490*/  UISETP.NE.U32.AND UP1, UPT, UR8, URZ, UPT ;  /* 0x0000003f0800728c */ /* 0x000fc6000bf25070 */
[----:B------:R-:W2:Y:S01]  /*d4a0*/  @P1 LDG.E R6, desc[UR50][R2.64] ;  /* 0x0000003202061981 */ /* 0x000ea2000c1e1900 */
[----:B------:R-:W-:Y:S01]  /*d4b0*/  UISETP.NE.AND.EX UP1, UPT, UR9, URZ, UPT, UP1 ;  /* 0x0000003f0900728c */ /* 0x000fe2000bf25310 */
[----:B------:R-:W-:Y:S01]  /*d4c0*/  ULDC UR4, c[0x0][0xa88] ;  /* 0x0002a20000047ab9 */ /* 0x000fe20000000800 */
[----:B------:R-:W1:Y:S01]  /*d4d0*/  S2R R7, SR_TID.X ;  /* 0x0000000000077919 */ /* 0x000e620000002100 */
[----:B------:R-:W-:-:S03]  /*d4e0*/  IMAD.U32 R0, RZ, RZ, UR4 ;  /* 0x00000004ff007e24 */ /* 0x000fc6000f8e00ff */
[----:B------:R-:W-:-:S05]  /*d4f0*/  PLOP3.LUT P2, PT, PT, PT, UP1, 0x80, 0x0 ;  /* 0x000000000000781c */ /* 0x000fca0003f4f018 */
[----:B------:R-:W-:-:S04]  /*d500*/  @UP1 ULEA UR8, UP2, UR36, UR8, 0x2 ;  /* 0x0000000824081291 */ /* 0x000fc8000f84103f */
[----:B------:R-:W-:Y:S02]  /*d510*/  @UP1 ULEA.HI.X UR9, UR36, UR9, UR37, 0x2, UP2 ;  /* 0x0000000924091291 */ /* 0x000fe400090f1425 */
[----:B------:R-:W-:-:S04]  /*d520*/  IMAD.U32 R4, RZ, RZ, UR8 ;  /* 0x00000008ff047e24 */ /* 0x000fc8000f8e00ff */
[----:B------:R-:W-:-:S05]  /*d530*/  IMAD.U32 R5, RZ, RZ, UR9 ;  /* 0x00000009ff057e24 */ /* 0x000fca000f8e00ff */
[----:B------:R3:W5:Y:S01]  /*d540*/  @P2 LDG.E R0, desc[UR50][R4.64] ;  /* 0x0000003204002981 */ /* 0x000762000c1e1900 */
[----:B------:R-:W-:Y:S01]  /*d550*/  UMOV UR4, URZ ;  /* 0x0000003f00047c82 */ /* 0x000fe20008000000 */
[----:B--2---:R-:W-:Y:S01]  /*d560*/  @P1 R2UR UR4, R6 ;  /* 0x00000000060412ca */ /* 0x004fe200000e0000 */
[----:B-1----:R-:W-:-:S05]  /*d570*/  VIADD R6, R7, 0xffffff80 ;  /* 0xffffff8007067836 */ /* 0x002fca0000000000 */
[----:B------:R-:W-:-:S07]  /*d580*/  ISETP.GT.AND P0, PT, R6, 0x7f, PT ;  /* 0x0000007f0600780c */ /* 0x000fce0003f04270 */
[----:B------:R-:W-:Y:S01]  /*d590*/  USHF.R.S32.HI UR16, URZ, 0x1f, UR4 ;  /* 0x0000001f3f107899 */ /* 0x000fe20008011404 */
[----:B---3--:R-:W-:Y:S11]  /*d5a0*/  @P2 BRA `(.L_x_182) ;  /* 0x0000000000102947 */ /* 0x008ff60003800000 */
[----:B------:R-:W-:Y:S05]  /*d5b0*/  @!P1 BRA `(.L_x_182) ;  /* 0x00000000000c9947 */ /* 0x000fea0003800000 */
[----:B------:R-:W2:Y:S04]  /*d5c0*/  LDG.E R5, desc[UR50][R2.64] ;  /* 0x0000003202057981 */ /* 0x000ea8000c1e1900 */
[----:B-----5:R-:W2:Y:S02]  /*d5d0*/  LDG.E R0, desc[UR50][R2.64+0x4] ;  /* 0x0000043202007981 */ /* 0x020ea4000c1e1900 */
[----:B--2---:R-:W-:-:S07]  /*d5e0*/  IMAD.IADD R0, R0, 0x1, -R5 ;  /* 0x0000000100007824 */ /* 0x004fce00078e0a05 */
.L_x_182:
[----:B------:R-:W-:Y:S01]  /*d5f0*/  USEL UR36, UR36, URZ, !UP0 ;  /* 0x0000003f24247287 */ /* 0x000fe2000c000000 */
[----:B------:R-:W-:Y:S01]  /*d600*/  BSSY B1, `(.L_x_183) ;  /* 0x0000038000017945 */ /* 0x000fe20003800000 */
[----:B------:R-:W-:-:S03]  /*d610*/  USEL UR37, UR37, URZ, !UP0 ;  /* 0x0000003f25257287 */ /* 0x000fc6000c000000 */
[----:B------:R-:W-:Y:S09]  /*d620*/  @P0 BRA `(.L_x_184) ;  /* 0x0000000000d40947 */ /* 0x000ff20003800000 */
[----:B------:R-:W1:Y:S01]  /*d630*/  LDC R9, c[0x0][0xbe8] ;  /* 0x0002fa00ff097b82 */ /* 0x000e620000000800 */
[----:B------:R-:W-:-:S04]  /*d640*/  IMAD.U32 R2, RZ, RZ, UR43 ;  /* 0x0000002bff027e24 */ /* 0x000fc8000f8e00ff */
[----:B------:R-:W-:-:S04]  /*d650*/  IMAD R2, R2, 0x80, R7 ;  /* 0x0000008002027824 */ /* 0x000fc800078e0207 */
[----:B------:R-:W-:Y:S02]  /*d660*/  VIADD R4, R2, 0xffffff80 ;  /* 0xffffff8002047836 */ /* 0x000fe40000000000 */
[----:B-1---5:R-:W-:-:S05]  /*d670*/  IMAD R3, R0, R9, RZ ;  /* 0x0000000900037224 */ /* 0x022fca00078e02ff */
[----:B------:R-:W-:-:S13]  /*d680*/  ISETP.GE.AND P0, PT, R4, R3, PT ;  /* 0x000000030400720c */ /* 0x000fda0003f06270 */
[----:B------:R-:W-:Y:S05]  /*d690*/  @P0 BRA `(.L_x_184) ;  /* 0x0000000000b80947 */ /* 0x000fea0003800000 */
[----:B------:R-:W-:Y:S01]  /*d6a0*/  ISETP.NE.AND P0, PT, R9, 0x1, PT ;  /* 0x000000010900780c */ /* 0x000fe20003f05270 */
[----:B------:R-:W-:Y:S01]  /*d6b0*/  UISETP.GT.AND UP2, UPT, UR45, 0x1, UPT ;  /* 0x000000012d00788c */ /* 0x000fe2000bf44270 */
[----:B------:R-:W-:Y:S01]  /*d6c0*/  IMAD.MOV.U32 R5, RZ, RZ, R4 ;  /* 0x000000ffff057224 */ /* 0x000fe200078e0004 */
[----:B------:R-:W-:Y:S02]  /*d6d0*/  UMOV UR8, 0x9b8 ;  /* 0x000009b800087882 */ /* 0x000fe40000000000 */
[----:B------:R-:W-:Y:S02]  /*d6e0*/  USEL UR17, UR8, 0x978, UP2 ;  /* 0x0000097808117887 */ /* 0x000fe40009000000 */
[----:B------:R-:W-:-:S06]  /*d6f0*/  USEL UR19, UR39, URZ, UP2 ;  /* 0x0000003f27137287 */ /* 0x000fcc0009000000 */
[----:B------:R-:W1:Y:S04]  /*d700*/  @P0 LDC R3, c[0x0][0xbec] ;  /* 0x0002fb00ff030b82 */ /* 0x000e680000000800 */
[----:B------:R-:W-:Y:S01]  /*d710*/  ULDC.64 UR8, c[0x0][UR17+0x218] ;  /* 0x0000860011087abb */ /* 0x000fe20008000a00 */
[----:B------:R-:W-:Y:S01]  /*d720*/  ULDC.64 UR12, c[0x0][UR17+0x220] ;  /* 0x00008800110c7abb */ /* 0x000fe20008000a00 */
[----:B------:R-:W-:Y:S01]  /*d730*/  ULDC.64 UR14, c[0x0][UR17+0x228] ;  /* 0x00008a00110e7abb */ /* 0x000fe20008000a00 */
[----:B------:R-:W-:Y:S01]  /*d740*/  UIMAD.WIDE.U32 UR10, UR8, UR42, URZ ;  /* 0x0000002a080a72a5 */ /* 0x000fe2000f8e003f */
[----:B------:R-:W2:Y:S01]  /*d750*/  @P0 LDC R7, c[0x0][0xbf0] ;  /* 0x0002fc00ff070b82 */ /* 0x000ea20000000800 */
[----:B------:R-:W-:Y:S02]  /*d760*/  UIMAD UR18, UR9, UR42, URZ ;  /* 0x0000002a091272a4 */ /* 0x000fe4000f8e023f */
[----:B------:R-:W-:-:S02]  /*d770*/  UIMAD UR13, UR13, UR36, URZ ;  /* 0x000000240d0d72a4 */ /* 0x000fc4000f8e023f */
[----:B------:R-:W-:Y:S02]  /*d780*/  UIMAD.WIDE.U32 UR20, UR14, UR19, URZ ;  /* 0x000000130e1472a5 */ /* 0x000fe4000f8e003f */
[----:B------:R-:W-:Y:S02]  /*d790*/  UIMAD.WIDE.U32 UR8, UR12, UR36, URZ ;  /* 0x000000240c0872a5 */ /* 0x000fe4000f8e003f */
[----:B------:R-:W-:Y:S02]  /*d7a0*/  UIMAD UR14, UR15, UR19, URZ ;  /* 0x000000130f0e72a4 */ /* 0x000fe4000f8e023f */
[----:B------:R-:W-:Y:S02]  /*d7b0*/  UIMAD UR13, UR12, UR37, UR13 ;  /* 0x000000250c0d72a4 */ /* 0x000fe4000f8e020d */
[----:B------:R-:W-:Y:S02]  /*d7c0*/  UIADD3 UR10, UP0, UP1, UR8, UR10, UR4 ;  /* 0x0000000a080a7290 */ /* 0x000fe4000f91e004 */
[----:B------:R-:W-:Y:S01]  /*d7d0*/  UIADD3 UR8, UR14, UR21, URZ ;  /* 0x000000150e087290 */ /* 0x000fe2000fffe03f */
[----:B-1----:R-:W-:Y:S01]  /*d7e0*/  @P0 IMAD.HI.U32 R2, R4, R3, RZ ;  /* 0x0000000304020227 */ /* 0x002fe200078e00ff */
[----:B------:R-:W-:-:S02]  /*d7f0*/  UIADD3 UR11, UR18, UR11, URZ ;  /* 0x0000000b120b7290 */ /* 0x000fc4000fffe03f */
[----:B------:R-:W-:Y:S01]  /*d800*/  UIADD3 UR13, UR9, UR13, URZ ;  /* 0x0000000d090d7290 */ /* 0x000fe2000fffe03f */
[----:B------:R-:W-:Y:S02]  /*d810*/  IMAD.U32 R3, RZ, RZ, UR21 ;  /* 0x00000015ff037e24 */ /* 0x000fe4000f8e00ff */
[----:B------:R-:W-:Y:S01]  /*d820*/  IMAD.U32 R8, RZ, RZ, UR8 ;  /* 0x00000008ff087e24 */ /* 0x000fe2000f8e00ff */
[----:B------:R-:W-:Y:S01]  /*d830*/  ULDC.64 UR8, c[0x0][UR17+0x210] ;  /* 0x0000840011087abb */ /* 0x000fe20008000a00 */
[----:B--2---:R-:W-:Y:S01]  /*d840*/  @P0 SHF.R.U32.HI R5, RZ, R7, R2 ;  /* 0x00000007ff050219 */ /* 0x004fe20000011602 */
[----:B------:R-:W-:-:S04]  /*d850*/  IMAD.U32 R2, RZ, RZ, UR20 ;  /* 0x00000014ff027e24 */ /* 0x000fc8000f8e00ff */
[--C-:B------:R-:W-:Y:S01]  /*d860*/  IMAD.MOV R7, RZ, RZ, -R5.reuse ;  /* 0x000000ffff077224 */ /* 0x100fe200078e0a05 */
[----:B------:R-:W-:Y:S01]  /*d870*/  IADD3 R2, P0, P1, R5, UR10, R2 ;  /* 0x0000000a05027c10 */ /* 0x000fe2000f91e002 */
[----:B------:R-:W-:Y:S01]  /*d880*/  UIADD3.X UR10, UR13, UR11, UR16, UP0, UP1 ;  /* 0x0000000b0d0a7290 */ /* 0x000fe200087e2410 */
[----:B------:R-:W-:Y:S01]  /*d890*/  SHF.R.S32.HI R5, RZ, 0x1f, R5 ;  /* 0x0000001fff057819 */ /* 0x000fe20000011405 */
[----:B------:R-:W-:-:S04]  /*d8a0*/  IMAD R7, R9, R7, R4 ;  /* 0x0000000709077224 */ /* 0x000fc800078e0204 */
[----:B------:R-:W-:Y:S01]  /*d8b0*/  IADD3.X R3, R5, UR10, R8, P0, P1 ;  /* 0x0000000a05037c10 */ /* 0x000fe200087e2408 */
[C---:B------:R-:W-:Y:S01]  /*d8c0*/  IMAD R9, R7.reuse, UR9, RZ ;  /* 0x0000000907097c24 */ /* 0x040fe2000f8e02ff */
[----:B------:R-:W-:Y:S01]  /*d8d0*/  SHF.R.S32.HI R4, RZ, 0x1f, R7 ;  /* 0x0000001fff047819 */ /* 0x000fe20000011407 */
[----:B------:R-:W-:Y:S01]  /*d8e0*/  ULDC.64 UR10, c[0x0][0xba8] ;  /* 0x0002ea00000a7ab9 */ /* 0x000fe20000000a00 */
[----:B------:R-:W-:Y:S01]  /*d8f0*/  @!UP2 ULDC UR10, c[0x0][0xb50] ;  /* 0x0002d400000aaab9 */ /* 0x000fe20000000800 */
[----:B------:R-:W-:Y:S01]  /*d900*/  IMAD.WIDE.U32 R2, R7, UR8, R2 ;  /* 0x0000000807027c25 */ /* 0x000fe2000f8e0002 */
[----:B------:R-:W-:-:S03]  /*d910*/  @!UP2 ULDC UR11, c[0x0][0xb54] ;  /* 0x0002d500000baab9 */ /* 0x000fc60000000800 */
[----:B------:R-:W-:Y:S01]  /*d920*/  IMAD R9, R4, UR8, R9 ;  /* 0x0000000804097c24 */ /* 0x000fe2000f8e0209 */
[----:B------:R-:W-:-:S03]  /*d930*/  LEA R4, P0, R2, UR10, 0x2 ;  /* 0x0000000a02047c11 */ /* 0x000fc6000f8010ff */
[----:B------:R-:W-:-:S05]  /*d940*/  IMAD.IADD R3, R3, 0x1, R9 ;  /* 0x0000000103037824 */ /* 0x000fca00078e0209 */
[----:B------:R-:W-:Y:S01]  /*d950*/  LEA.HI.X R5, R2, UR11, R3, 0x2, P0 ;  /* 0x0000000b02057c11 */ /* 0x000fe200080f1403 */
[----:B------:R-:W-:-:S05]  /*d960*/  IMAD.MOV.U32 R3, RZ, RZ, -0x800000 ;  /* 0xff800000ff037424 */ /* 0x000fca00078e00ff */
[----:B------:R1:W-:Y:S02]  /*d970*/  STG.E desc[UR50][R4.64], R3 ;  /* 0x0000000304007986 */ /* 0x0003e4000c101932 */
.L_x_184:
[----:B------:R-:W-:Y:S05]  /*d980*/  BSYNC B1 ;  /* 0x0000000000017941 */ /* 0x000fea0003800000 */
.L_x_183:
[----:B------:R-:W-:-:S06]  /*d990*/  UISETP.GT.AND UP0, UPT, UR45, 0x1, UPT ;  /* 0x000000012d00788c */ /* 0x000fcc000bf04270 */
[----:B------:R-:W-:-:S13]  /*d9a0*/  PLOP3.LUT P0, PT, PT, PT, UP0, 0x80, 0x0 ;  /* 0x000000000000781c */ /* 0x000fda0003f0f008 */
[----:B------:R-:W-:Y:S05]  /*d9b0*/  @P0 BRA `(.L_x_179) ;  /* 0x0000000800600947 */ /* 0x000fea0003800000 */
[----:B------:R-:W2:Y:S01]  /*d9c0*/  LDC R11, c[0x0][0xbe8] ;  /* 0x0002fa00ff0b7b82 */ /* 0x000ea20000000800 */
[----:B-1----:R-:W-:Y:S01]  /*d9d0*/  SHF.R.S32.HI R3, RZ, 0x1f, R6 ;  /* 0x0000001fff037819 */ /* 0x002fe20000011406 */
[----:B------:R-:W-:Y:S01]  /*d9e0*/  ULDC.64 UR10, c[0x0][0xaa0] ;  /* 0x0002a800000a7ab9 */ /* 0x000fe20000000a00 */
[----:B------:R-:W-:Y:S01]  /*d9f0*/  BSSY B1, `(.L_x_185) ;  /* 0x0000052000017945 */ /* 0x000fe20003800000 */
[----:B------:R-:W-:Y:S01]  /*da00*/  UIMAD.WIDE.U32 UR8, UR4, UR10, URZ ;  /* 0x0000000a040872a5 */ /* 0x000fe2000f8e003f */
[----:B------:R-:W-:Y:S01]  /*da10*/  LEA.HI R2, R3, R6, RZ, 0x3 ;  /* 0x0000000603027211 */ /* 0x000fe200078f18ff */
[----:B------:R-:W-:-:S03]  /*da20*/  UIMAD UR10, UR16, UR10, URZ ;  /* 0x0000000a100a72a4 */ /* 0x000fc6000f8e023f */
[----:B------:R-:W-:Y:S01]  /*da30*/  LOP3.LUT R5, R2, 0xfffffff8, RZ, 0xc0, !PT ;  /* 0xfffffff802057812 */ /* 0x000fe200078ec0ff */
[----:B------:R-:W-:Y:S01]  /*da40*/  UIMAD UR10, UR4, UR11, UR10 ;  /* 0x0000000b040a72a4 */ /* 0x000fe2000f8e020a */
[----:B------:R-:W-:-:S03]  /*da50*/  SHF.R.S32.HI R13, RZ, 0x3, R2 ;  /* 0x00000003ff0d7819 */ /* 0x000fc60000011402 */
[----:B------:R-:W-:Y:S01]  /*da60*/  IMAD.IADD R8, R6, 0x1, -R5 ;  /* 0x0000000106087824 */ /* 0x000fe200078e0a05 */
[----:B------:R-:W-:Y:S01]  /*da70*/  UIADD3 UR9, UR9, UR10, URZ ;  /* 0x0000000a09097290 */ /* 0x000fe2000fffe03f */
[----:B------:R-:W-:Y:S02]  /*da80*/  IMAD.U32 R5, RZ, RZ, UR43 ;  /* 0x0000002bff057e24 */ /* 0x000fe4000f8e00ff */
[----:B------:R-:W-:Y:S01]  /*da90*/  IMAD R2, R8, 0x20, R13 ;  /* 0x0000002008027824 */ /* 0x000fe200078e020d */
[----:B------:R-:W-:Y:S02]  /*daa0*/  ULDC.64 UR10, c[0x0][0xae8] ;  /* 0x0002ba00000a7ab9 */ /* 0x000fe40000000a00 */
[----:B------:R-:W-:Y:S01]  /*dab0*/  UIMAD.WIDE.U32 UR8, UR42, UR10, UR8 ;  /* 0x0000000a2a0872a5 */ /* 0x000fe2000f8e0008 */
[----:B------:R-:W-:Y:S01]  /*dac0*/  IMAD R6, R5, 0x80, R2 ;  /* 0x0000008005067824 */ /* 0x000fe200078e0202 */
[----:B--2---:R-:W-:Y:S02]  /*dad0*/  ISETP.NE.AND P0, PT, R11, 0x1, PT ;  /* 0x000000010b00780c */ /* 0x004fe40003f05270 */
[----:B------:R-:W-:Y:S01]  /*dae0*/  UIMAD UR9, UR42, UR11, UR9 ;  /* 0x0000000b2a0972a4 */ /* 0x000fe2000f8e0209 */
[----:B------:R-:W-:-:S02]  /*daf0*/  IMAD.MOV.U32 R5, RZ, RZ, R6 ;  /* 0x000000ffff057224 */ /* 0x000fc400078e0006 */
[----:B------:R-:W-:Y:S02]  /*db00*/  ULDC.64 UR10, c[0x0][0xaf0] ;  /* 0x0002bc00000a7ab9 */ /* 0x000fe40000000a00 */
[----:B------:R-:W-:-:S04]  /*db10*/  UIMAD UR37, UR37, UR10, URZ ;  /* 0x0000000a252572a4 */ /* 0x000fc8000f8e023f */
[----:B------:R-:W-:Y:S02]  /*db20*/  UIMAD UR4, UR36, UR11, UR37 ;  /* 0x0000000b240472a4 */ /* 0x000fe4000f8e0225 */
[----:B------:R-:W-:Y:S01]  /*db30*/  UIMAD.WIDE.U32 UR36, UR36, UR10, UR8 ;  /* 0x0000000a242472a5 */ /* 0x000fe2000f8e0008 */
[----:B------:R-:W1:Y:S02]  /*db40*/  @P0 LDC R3, c[0x0][0xbec] ;  /* 0x0002fb00ff030b82 */ /* 0x000e640000000800 */
[----:B------:R-:W-:Y:S01]  /*db50*/  ULDC.64 UR8, c[0x0][0xae0] ;  /* 0x0002b80000087ab9 */ /* 0x000fe20000000a00 */
[----:B------:R-:W-:-:S05]  /*db60*/  UIADD3 UR4, UR37, UR4, URZ ;  /* 0x0000000425047290 */ /* 0x000fca000fffe03f */
[----:B------:R-:W2:Y:S01]  /*db70*/  @P0 LDC R7, c[0x0][0xbf0] ;  /* 0x0002fc00ff070b82 */ /* 0x000ea20000000800 */
[----:B-1----:R-:W-:-:S04]  /*db80*/  @P0 IMAD.HI.U32 R2, R6, R3, RZ ;  /* 0x0000000306020227 */ /* 0x002fc800078e00ff */
[----:B------:R-:W-:Y:S02]  /*db90*/  IMAD.U32 R3, RZ, RZ, UR37 ;  /* 0x00000025ff037e24 */ /* 0x000fe4000f8e00ff */
[----:B------:R-:W-:Y:S01]  /*dba0*/  IMAD.U32 R3, RZ, RZ, UR4 ;  /* 0x00000004ff037e24 */ /* 0x000fe2000f8e00ff */
[----:B--2---:R-:W-:Y:S01]  /*dbb0*/  @P0 SHF.R.U32.HI R5, RZ, R7, R2 ;  /* 0x00000007ff050219 */ /* 0x004fe20000011602 */
[----:B------:R-:W-:-:S03]  /*dbc0*/  IMAD.U32 R2, RZ, RZ, UR36 ;  /* 0x00000024ff027e24 */ /* 0x000fc6000f8e00ff */
[--C-:B------:R-:W-:Y:S01]  /*dbd0*/  SHF.R.S32.HI R4, RZ, 0x1f, R5.reuse ;  /* 0x0000001fff047819 */ /* 0x100fe20000011405 */
[----:B------:R-:W-:Y:S02]  /*dbe0*/  IMAD.MOV R7, RZ, RZ, -R5 ;  /* 0x000000ffff077224 */ /* 0x000fe400078e0a05 */
[----:B------:R-:W-:-:S04]  /*dbf0*/  IMAD.WIDE.U32 R2, R5, UR8, R2 ;  /* 0x0000000805027c25 */ /* 0x000fc8000f8e0002 */
[----:B------:R-:W-:Y:S02]  /*dc00*/  IMAD R7, R11, R7, R6 ;  /* 0x000000070b077224 */ /* 0x000fe400078e0206 */
[----:B------:R-:W-:Y:S02]  /*dc10*/  IMAD R4, R4, UR8, RZ ;  /* 0x0000000804047c24 */ /* 0x000fe4000f8e02ff */
[----:B------:R-:W-:Y:S02]  /*dc20*/  IMAD.U32 R6, RZ, RZ, UR43 ;  /* 0x0000002bff067e24 */ /* 0x000fe4000f8e00ff */
[----:B------:R-:W-:Y:S01]  /*dc30*/  IMAD R9, R5, UR9, R4 ;  /* 0x0000000905097c24 */ /* 0x000fe2000f8e0204 */
[----:B------:R-:W-:Y:S01]  /*dc40*/  SHF.R.S32.HI R4, RZ, 0x1f, R7 ;  /* 0x0000001fff047819 */ /* 0x000fe20000011407 */
[----:B------:R-:W-:Y:S01]  /*dc50*/  ULDC.64 UR8, c[0x0][0xad8] ;  /* 0x0002b60000087ab9 */ /* 0x000fe20000000a00 */
[----:B------:R-:W-:Y:S02]  /*dc60*/  IMAD R6, R6, 0x80, R13 ;  /* 0x0000008006067824 */ /* 0x000fe400078e020d */
[----:B------:R-:W-:-:S02]  /*dc70*/  IMAD.IADD R3, R3, 0x1, R9 ;  /* 0x0000000103037824 */ /* 0x000fc400078e0209 */
[----:B------:R-:W-:Y:S02]  /*dc80*/  IMAD R4, R4, UR8, RZ ;  /* 0x0000000804047c24 */ /* 0x000fe4000f8e02ff */
[----:B------:R-:W-:-:S04]  /*dc90*/  IMAD.WIDE.U32 R2, R7, UR8, R2 ;  /* 0x0000000807027c25 */ /* 0x000fc8000f8e0002 */
[----:B------:R-:W-:Y:S01]  /*dca0*/  IMAD R5, R7, UR9, R4 ;  /* 0x0000000907057c24 */ /* 0x000fe2000f8e0204 */
[----:B------:R-:W-:Y:S01]  /*dcb0*/  ULDC.64 UR8, c[0x0][0xa80] ;  /* 0x0002a00000087ab9 */ /* 0x000fe20000000a00 */
[----:B-----5:R-:W-:Y:S02]  /*dcc0*/  IMAD R11, R0, R11, RZ ;  /* 0x0000000b000b7224 */ /* 0x020fe400078e02ff */
[----:B------:R-:W-:Y:S02]  /*dcd0*/  VIADD R4, R6, 0x40 ;  /* 0x0000004006047836 */ /* 0x000fe40000000000 */
[----:B------:R-:W-:Y:S01]  /*dce0*/  IMAD.IADD R3, R3, 0x1, R5 ;  /* 0x0000000103037824 */ /* 0x000fe200078e0205 */
[----:B------:R-:W-:Y:S01]  /*dcf0*/  LEA R5, P2, R2, UR8, 0x1 ;  /* 0x0000000802057c11 */ /* 0x000fe2000f8408ff */
[----:B------:R-:W-:Y:S01]  /*dd00*/  VIADD R0, R6, 0x20 ;  /* 0x0000002006007836 */ /* 0x000fe20000000000 */
[----:B------:R-:W-:Y:S01]  /*dd10*/  ISETP.GE.AND P0, PT, R4, R11, PT ;  /* 0x0000000b0400720c */ /* 0x000fe20003f06270 */
[----:B------:R-:W-:Y:S01]  /*dd20*/  IMAD.SHL.U32 R7, R8, 0x8, RZ ;  /* 0x0000000808077824 */ /* 0x000fe200078e00ff */
[----:B------:R-:W-:-:S02]  /*dd30*/  LEA.HI.X R4, R2, UR9, R3, 0x1, P2 ;  /* 0x0000000902047c11 */ /* 0x000fc400090f0c03 */
[-C--:B------:R-:W-:Y:S01]  /*dd40*/  ISETP.GE.AND P2, PT, R6, R11.reuse, PT ;  /* 0x0000000b0600720c */ /* 0x080fe20003f46270 */
[C---:B------:R-:W-:Y:S01]  /*dd50*/  VIADD R13, R7.reuse, 0x40 ;  /* 0x00000040070d7836 */ /* 0x040fe20000000000 */
[----:B------:R-:W-:Y:S01]  /*dd60*/  ISETP.GE.AND P1, PT, R0, R11, PT ;  /* 0x0000000b0000720c */ /* 0x000fe20003f26270 */
[C---:B------:R-:W-:Y:S01]  /*dd70*/  VIADD R15, R7.reuse, 0xc0 ;  /* 0x000000c0070f7836 */ /* 0x040fe20000000000 */
[----:B------:R1:W2:Y:S01]  /*dd80*/  SHFL.IDX PT, R2, R5, RZ, 0x181f ;  /* 0x00181fff05027589 */ /* 0x0002a200000e0000 */
[----:B------:R-:W-:Y:S01]  /*dd90*/  VIADD R9, R7, 0x80 ;  /* 0x0000008007097836 */ /* 0x000fe20000000000 */
[----:B------:R-:W-:Y:S02]  /*dda0*/  SHF.R.S32.HI R10, RZ, 0x1f, R7 ;  /* 0x0000001fff0a7819 */ /* 0x000fe40000011407 */
[----:B------:R1:W3:Y:S01]  /*ddb0*/  SHFL.IDX PT, R0, R4, RZ, 0x181f ;  /* 0x00181fff04007589 */ /* 0x0002e200000e0000 */
[----:B------:R-:W-:Y:S02]  /*ddc0*/  SHF.R.S32.HI R8, RZ, 0x1f, R13 ;  /* 0x0000001fff087819 */ /* 0x000fe4000001140d */
[----:B------:R-:W-:-:S02]  /*ddd0*/  SHF.R.S32.HI R12, RZ, 0x1f, R15 ;  /* 0x0000001fff0c7819 */ /* 0x000fc4000001140f */
[----:B------:R-:W-:Y:S01]  /*dde0*/  SHF.R.S32.HI R14, RZ, 0x1f, R9 ;  /* 0x0000001fff0e7819 */ /* 0x000fe20000011409 */
[----:B------:R-:W-:Y:S06]  /*ddf0*/  @P2 BRA `(.L_x_186) ;  /* 0x0000000000442947 */ /* 0x000fec0003800000 */
[----:B------:R-:W-:Y:S02]  /*de00*/  ULDC UR4, c[0x0][0xac8] ;  /* 0x0002b20000047ab9 */ /* 0x000fe40000000800 */
[----:B------:R-:W-:Y:S02]  /*de10*/  ISETP.GE.AND P5, PT, R7, UR4, PT ;  /* 0x0000000407007c0c */ /* 0x000fe4000bfa6270 */
[----:B------:R-:W-:Y:S02]  /*de20*/  ISETP.GE.AND P4, PT, R13, UR4, PT ;  /* 0x000000040d007c0c */ /* 0x000fe4000bf86270 */
[----:B------:R-:W-:Y:S02]  /*de30*/  ISETP.GE.AND P3, PT, R9, UR4, PT ;  /* 0x0000000409007c0c */ /* 0x000fe4000bf66270 */
[----:B------:R-:W-:-:S07]  /*de40*/  ISETP.GE.AND P2, PT, R15, UR4, PT ;  /* 0x000000040f007c0c */ /* 0x000fce000bf46270 */
[----:B--2---:R-:W-:-:S04]  /*de50*/  @!P5 LEA R20, P6, R7, R2, 0x1 ;  /* 0x000000020714d211 */ /* 0x004fc800078c08ff */
[----:B---3--:R-:W-:Y:S02]  /*de60*/  @!P5 LEA.HI.X R21, R7, R0, R10, 0x1, P6 ;  /* 0x000000000715d211 */ /* 0x008fe400030f0c0a */
[----:B------:R-:W-:-:S03]  /*de70*/  @!P4 LEA R24, P6, R13, R2, 0x1 ;  /* 0x000000020d18c211 */ /* 0x000fc600078c08ff */
[----:B------:R4:W-:Y:S01]  /*de80*/  @!P5 ST.E.128 desc[UR50][R20.64], RZ ;  /* 0x000000ff1400d985 */ /* 0x0009e2000c101d32 */
[----:B------:R-:W-:Y:S02]  /*de90*/  @!P4 LEA.HI.X R25, R13, R0, R8, 0x1, P6 ;  /* 0x000000000d19c211 */ /* 0x000fe400030f0c08 */
[----:B------:R-:W-:-:S03]  /*dea0*/  @!P3 LEA R26, P6, R9, R2, 0x1 ;  /* 0x00000002091ab211 */ /* 0x000fc600078c08ff */
[----:B------:R4:W-:Y:S01]  /*deb0*/  @!P4 ST.E.128 desc[UR50][R24.64], RZ ;  /* 0x000000ff1800c985 */ /* 0x0009e2000c101d32 */
[----:B------:R-:W-:Y:S02]  /*dec0*/  @!P3 LEA.HI.X R27, R9, R0, R14, 0x1, P6 ;  /* 0x00000000091bb211 */ /* 0x000fe400030f0c0e */
[----:B------:R-:W-:-:S03]  /*ded0*/  @!P2 LEA R2, P6, R15, R2, 0x1 ;  /* 0x000000020f02a211 */ /* 0x000fc600078c08ff */
[----:B------:R4:W-:Y:S01]  /*dee0*/  @!P3 ST.E.128 desc[UR50][R26.64], RZ ;  /* 0x000000ff1a00b985 */ /* 0x0009e2000c101d32 */
[----:B------:R-:W-:-:S05]  /*def0*/  @!P2 LEA.HI.X R3, R15, R0, R12, 0x1, P6 ;  /* 0x000000000f03a211 */ /* 0x000fca00030f0c0c */
[----:B------:R4:W-:Y:S04]  /*df00*/  @!P2 ST.E.128 desc[UR50][R2.64], RZ ;  /* 0x000000ff0200a985 */ /* 0x0009e8000c101d32 */
.L_x_186:
[----:B------:R-:W-:Y:S05]  /*df10*/  BSYNC B1 ;  /* 0x0000000000017941 */ /* 0x000fea0003800000 */
.L_x_185:
[----:B---3--:R3:W0:Y:S01]  /*df20*/  SHFL.IDX PT, R0, R4, 0x1, 0x181f ;  /* 0x00381f0004007f89 */ /* 0x00862200000e0000 */
[----:B------:R-:W-:Y:S03]  /*df30*/  BSSY B1, `(.L_x_187) ;  /* 0x0000014000017945 */ /* 0x000fe60003800000 */
[----:B--2-4-:R3:W2:Y:S01]  /*df40*/  SHFL.IDX PT, R2, R5, 0x1, 0x181f ;  /* 0x00381f0005027f89 */ /* 0x0146a200000e0000 */
[----:B------:R-:W-:Y:S05]  /*df50*/  @P1 BRA `(.L_x_188) ;  /* 0x0000000000441947 */ /* 0x000fea0003800000 */
[----:B------:R-:W-:Y:S02]  /*df60*/  ULDC UR4, c[0x0][0xac8] ;  /* 0x0002b20000047ab9 */ /* 0x000fe40000000800 */
[----:B------:R-:W-:Y:S02]  /*df70*/  ISETP.GE.AND P4, PT, R7, UR4, PT ;  /* 0x0000000407007c0c */ /* 0x000fe4000bf86270 */
[----:B------:R-:W-:Y:S02]  /*df80*/  ISETP.GE.AND P3, PT, R13, UR4, PT ;  /* 0x000000040d007c0c */ /* 0x000fe4000bf66270 */
[----:B------:R-:W-:Y:S02]  /*df90*/  ISETP.GE.AND P2, PT, R9, UR4, PT ;  /* 0x0000000409007c0c */ /* 0x000fe4000bf46270 */
[----:B------:R-:W-:-:S07]  /*dfa0*/  ISETP.GE.AND P1, PT, R15, UR4, PT ;  /* 0x000000040f007c0c */ /* 0x000fce000bf26270 */
[-C--:B--2---:R-:W-:Y:S02]  /*dfb0*/  @!P4 LEA R20, P6, R7, R2.reuse, 0x1 ;  /* 0x000000020714c211 */ /* 0x084fe400078c08ff */
[----:B------:R-:W-:Y:S02]  /*dfc0*/  @!P3 LEA R24, P5, R13, R2, 0x1 ;  /* 0x000000020d18b211 */ /* 0x000fe400078a08ff */
[----:B0-----:R-:W-:Y:S02]  /*dfd0*/  @!P4 LEA.HI.X R21, R7, R0, R10, 0x1, P6 ;  /* 0x000000000715c211 */ /* 0x001fe400030f0c0a */
[----:B------:R-:W-:Y:S02]  /*dfe0*/  @!P2 LEA R26, P6, R9, R2, 0x1 ;  /* 0x00000002091aa211 */ /* 0x000fe400078c08ff */
[----:B------:R-:W-:Y:S01]  /*dff0*/  @!P3 LEA.HI.X R25, R13, R0, R8, 0x1, P5 ;  /* 0x000000000d19b211 */ /* 0x000fe200028f0c08 */
[----:B------:R4:W-:Y:S01]  /*e000*/  @!P4 ST.E.128 desc[UR50][R20.64], RZ ;  /* 0x000000ff1400c985 */ /* 0x0009e2000c101d32 */
[----:B------:R-:W-:-:S02]  /*e010*/  @!P1 LEA R2, P5, R15, R2, 0x1 ;  /* 0x000000020f029211 */ /* 0x000fc400078a08ff */
[-C--:B------:R-:W-:Y:S01]  /*e020*/  @!P2 LEA.HI.X R27, R9, R0.reuse, R14, 0x1, P6 ;  /* 0x00000000091ba211 */ /* 0x080fe200030f0c0e */
[----:B------:R4:W-:Y:S01]  /*e030*/  @!P3 ST.E.128 desc[UR50][R24.64], RZ ;  /* 0x000000ff1800b985 */ /* 0x0009e2000c101d32 */
[----:B------:R-:W-:-:S03]  /*e040*/  @!P1 LEA.HI.X R3, R15, R0, R12, 0x1, P5 ;  /* 0x000000000f039211 */ /* 0x000fc600028f0c0c */
[----:B------:R4:W-:Y:S04]  /*e050*/  @!P2 ST.E.128 desc[UR50][R26.64], RZ ;  /* 0x000000ff1a00a985 */ /* 0x0009e8000c101d32 */
[----:B------:R4:W-:Y:S02]  /*e060*/  @!P1 ST.E.128 desc[UR50][R2.64], RZ ;  /* 0x000000ff02009985 */ /* 0x0009e4000c101d32 */
.L_x_188:
[----:B------:R-:W-:Y:S05]  /*e070*/  BSYNC B1 ;  /* 0x0000000000017941 */ /* 0x000fea0003800000 */
.L_x_187:
[----:B0-----:R0:W0:Y:S01]  /*e080*/  SHFL.IDX PT, R0, R4, 0x2, 0x181f ;  /* 0x00581f0004007f89 */ /* 0x00102200000e0000 */
[----:B------:R-:W-:Y:S03]  /*e090*/  BSSY B1, `(.L_x_189) ;  /* 0x0000014000017945 */ /* 0x000fe60003800000 */
[----:B--2-4-:R2:W4:Y:S01]  /*e0a0*/  SHFL.IDX PT, R2, R5, 0x2, 0x181f ;  /* 0x00581f0005027f89 */ /* 0x01452200000e0000 */
[----:B------:R-:W-:Y:S05]  /*e0b0*/  @P0 BRA `(.L_x_190) ;  /* 0x0000000000440947 */ /* 0x000fea0003800000 */
[----:B------:R-:W-:Y:S02]  /*e0c0*/  ULDC UR4, c[0x0][0xac8] ;  /* 0x0002b20000047ab9 */ /* 0x000fe40000000800 */
[----:B------:R-:W-:Y:S02]  /*e0d0*/  ISETP.GE.AND P3, PT, R7, UR4, PT ;  /* 0x0000000407007c0c */ /* 0x000fe4000bf66270 */
[----:B------:R-:W-:Y:S02]  /*e0e0*/  ISETP.GE.AND P2, PT, R13, UR4, PT ;  /* 0x000000040d007c0c */ /* 0x000fe4000bf46270 */
[----:B------:R-:W-:Y:S02]  /*e0f0*/  ISETP.GE.AND P1, PT, R9, UR4, PT ;  /* 0x0000000409007c0c */ /* 0x000fe4000bf26270 */
[----:B------:R-:W-:-:S07]  /*e100*/  ISETP.GE.AND P0, PT, R15, UR4, PT ;  /* 0x000000040f007c0c */ /* 0x000fce000bf06270 */
[-C--:B----4-:R-:W-:Y:S02]  /*e110*/  @!P3 LEA R20, P6, R7, R2.reuse, 0x1 ;  /* 0x000000020714b211 */ /* 0x090fe400078c08ff */
[-C--:B------:R-:W-:Y:S02]  /*e120*/  @!P2 LEA R24, P5, R13, R2.reuse, 0x1 ;  /* 0x000000020d18a211 */ /* 0x080fe400078a08ff */
[----:B------:R-:W-:Y:S02]  /*e130*/  @!P1 LEA R26, P4, R9, R2, 0x1 ;  /* 0x00000002091a9211 */ /* 0x000fe400078808ff */
[----:B0-----:R-:W-:Y:S02]  /*e140*/  @!P3 LEA.HI.X R21, R7, R0, R10, 0x1, P6 ;  /* 0x000000000715b211 */ /* 0x001fe400030f0c0a */
[----:B------:R-:W-:Y:S02]  /*e150*/  @!P0 LEA R2, P6, R15, R2, 0x1 ;  /* 0x000000020f028211 */ /* 0x000fe400078c08ff */
[-C--:B------:R-:W-:Y:S01]  /*e160*/  @!P2 LEA.HI.X R25, R13, R0.reuse, R8, 0x1, P5 ;  /* 0x000000000d19a211 */ /* 0x080fe200028f0c08 */
[----:B------:R0:W-:Y:S01]  /*e170*/  @!P3 ST.E.128 desc[UR50][R20.64], RZ ;  /* 0x000000ff1400b985 */ /* 0x0001e2000c101d32 */
[----:B------:R-:W-:-:S02]  /*e180*/  @!P1 LEA.HI.X R27, R9, R0, R14, 0x1, P4 ;  /* 0x00000000091b9211 */ /* 0x000fc400020f0c0e */
[----:B------:R-:W-:Y:S01]  /*e190*/  @!P0 LEA.HI.X R3, R15, R0, R12, 0x1, P6 ;  /* 0x000000000f038211 */ /* 0x000fe200030f0c0c */
[----:B------:R0:W-:Y:S04]  /*e1a0*/  @!P2 ST.E.128 desc[UR50][R24.64], RZ ;  /* 0x000000ff1800a985 */ /* 0x0001e8000c101d32 */
[----:B------:R0:W-:Y:S04]  /*e1b0*/  @!P1 ST.E.128 desc[UR50][R26.64], RZ ;  /* 0x000000ff1a009985 */ /* 0x0001e8000c101d32 */
[----:B------:R0:W-:Y:S02]  /*e1c0*/  @!P0 ST.E.128 desc[UR50][R2.64], RZ ;  /* 0x000000ff02008985 */ /* 0x0001e4000c101d32 */
.L_x_190:
[----:B------:R-:W-:Y:S05]  /*e1d0*/  BSYNC B1 ;  /* 0x0000000000017941 */ /* 0x000fea0003800000 */
.L_x_189:
[----:B0-----:R-:W-:Y:S01]  /*e1e0*/  VIADD R0, R6, 0x60 ;  /* 0x0000006006007836 */ /* 0x001fe20000000000 */
[----:B-1-3--:R-:W0:Y:S04]  /*e1f0*/  SHFL.IDX PT, R4, R4, 0x3, 0x181f ;  /* 0x00781f0004047f89 */ /* 0x00ae2800000e0000 */
[----:B------:R-:W-:Y:S01]  /*e200*/  ISETP.GE.AND P0, PT, R0, R11, PT ;  /* 0x0000000b0000720c */ /* 0x000fe20003f06270 */
[----:B----4-:R1:W3:-:S12]  /*e210*/  SHFL.IDX PT, R2, R5, 0x3, 0x181f ;  /* 0x00781f0005027f89 */ /* 0x0102d800000e0000 */
[----:B-1----:R-:W-:Y:S05]  /*e220*/  @P0 BRA `(.L_x_179) ;  /* 0x0000000000440947 */ /* 0x002fea0003800000 */
[----:B------:R-:W-:Y:S02]  /*e230*/  ULDC UR4, c[0x0][0xac8] ;  /* 0x0002b20000047ab9 */ /* 0x000fe40000000800 */
[----:B------:R-:W-:Y:S02]  /*e240*/  ISETP.GE.AND P3, PT, R7, UR4, PT ;  /* 0x0000000407007c0c */ /* 0x000fe4000bf66270 */
[----:B------:R-:W-:Y:S02]  /*e250*/  ISETP.GE.AND P2, PT, R13, UR4, PT ;  /* 0x000000040d007c0c */ /* 0x000fe4000bf46270 */
[----:B------:R-:W-:Y:S02]  /*e260*/  ISETP.GE.AND P1, PT, R9, UR4, PT ;  /* 0x0000000409007c0c */ /* 0x000fe4000bf26270 */
[----:B------:R-:W-:-:S07]  /*e270*/  ISETP.GE.AND P0, PT, R15, UR4, PT ;  /* 0x000000040f007c0c */ /* 0x000fce000bf06270 */
[----:B---3--:R-:W-:-:S04]  /*e280*/  @!P3 LEA R6, P4, R7, R2, 0x1 ;  /* 0x000000020706b211 */ /* 0x008fc800078808ff */
[----:B0-----:R-:W-:Y:S02]  /*e290*/  @!P3 LEA.HI.X R7, R7, R4, R10, 0x1, P4 ;  /* 0x000000040707b211 */ /* 0x001fe400020f0c0a */
[-C--:B------:R-:W-:Y:S02]  /*e2a0*/  @!P2 LEA R10, P4, R13, R2.reuse, 0x1 ;  /* 0x000000020d0aa211 */ /* 0x080fe400078808ff */
[-C--:B------:R-:W-:Y:S01]  /*e2b0*/  @!P1 LEA R20, P5, R9, R2.reuse, 0x1 ;  /* 0x0000000209149211 */ /* 0x080fe200078a08ff */
[----:B------:R0:W-:Y:S01]  /*e2c0*/  @!P3 ST.E.128 desc[UR50][R6.64], RZ ;  /* 0x000000ff0600b985 */ /* 0x0001e2000c101d32 */
[----:B------:R-:W-:Y:S02]  /*e2d0*/  @!P0 LEA R2, P6, R15, R2, 0x1 ;  /* 0x000000020f028211 */ /* 0x000fe400078c08ff */
[-C--:B------:R-:W-:Y:S02]  /*e2e0*/  @!P2 LEA.HI.X R11, R13, R4.reuse, R8, 0x1, P4 ;  /* 0x000000040d0ba211 */ /* 0x080fe400020f0c08 */
[----:B------:R-:W-:-:S02]  /*e2f0*/  @!P1 LEA.HI.X R21, R9, R4, R14, 0x1, P5 ;  /* 0x0000000409159211 */ /* 0x000fc400028f0c0e */
[----:B------:R-:W-:Y:S01]  /*e300*/  @!P0 LEA.HI.X R3, R15, R4, R12, 0x1, P6 ;  /* 0x000000040f038211 */ /* 0x000fe200030f0c0c */
[----:B------:R0:W-:Y:S04]  /*e310*/  @!P2 ST.E.128 desc[UR50][R10.64], RZ ;  /* 0x000000ff0a00a985 */ /* 0x0001e8000c101d32 */
[----:B------:R0:W-:Y:S04]  /*e320*/  @!P1 ST.E.128 desc[UR50][R20.64], RZ ;  /* 0x000000ff14009985 */ /* 0x0001e8000c101d32 */
[----:B------:R0:W-:Y:S02]  /*e330*/  @!P0 ST.E.128 desc[UR50][R2.64], RZ ;  /* 0x000000ff02008985 */ /* 0x0001e4000c101d32 */
.L_x_179:
[----:B------:R-:W-:Y:S05]  /*e340*/  BSYNC B0 ;  /* 0x0000000000007941 */ /* 0x000fea0003800000 */
.L_x_169:
[----:B------:R-:W-:Y:S02]  /*e350*/  ULDC UR4, c[0x0][0xc3c] ;  /* 0x00030f0000047ab9 */ /* 0x000fe40000000800 */
[----:B------:R-:W-:-:S06]  /*e360*/  UISETP.GE.AND UP0, UPT, UR7, UR4, UPT ;  /* 0x000000040700728c */ /* 0x000fcc000bf06270 */
[----:B------:R-:W-:-:S13]  /*e370*/  PLOP3.LUT P0, PT, PT, PT, UP0, 0x80, 0x0 ;  /* 0x000000000000781c */ /* 0x000fda0003f0f008 */
[----:B------:R-:W-:Y:S05]  /*e380*/  @!P0 BRA `(.L_x_191) ;  /* 0xffffff2c00788947 */ /* 0x000fea000383ffff */
[----:B------:R-:W-:Y:S05]  /*e390*/  EXIT ;  /* 0x000000000000794d */ /* 0x000fea0003800000 */
.L_x_142:
[----:B------:R-:W-:-:S08]  /*e3a0*/  NOP ;  /* 0x0000000000007918 */ /* 0x000fd00000000000 */
[----:B------:R-:W0:-:S00]  /*e3b0*/  USETMAXREG.DEALLOC.CTAPOOL 0x18 ;  /* 0x00000018000079c8 */ /* 0x000e0000080e0500 */
[----:B0-----:R-:W2:Y:S01]  /*e3c0*/  LDL.LU R2, [R1+0x20] ;  /* 0x0000200001027983 */ /* 0x001ea20000300800 */
[----:B------:R-:W-:Y:S01]  /*e3d0*/  LOP3.LUT R0, R0, 0x3, RZ, 0xc0, !PT ;  /* 0x0000000300007812 */ /* 0x000fe200078ec0ff */
[----:B------:R-:W-:-:S05]  /*e3e0*/  IMAD.MOV.U32 R6, RZ, RZ, RZ ;  /* 0x000000ffff067224 */ /* 0x000fca00078e00ff */
[----:B------:R-:W0:Y:S02]  /*e3f0*/  SHFL.IDX PT, R0, R0, RZ, 0x1f ;  /* 0x00001fff00007589 */ /* 0x000e2400000e0000 */
[----:B0-----:R-:W-:Y:S02]  /*e400*/  ISETP.NE.AND P0, PT, R0, RZ, PT ;  /* 0x000000ff0000720c */ /* 0x001fe40003f05270 */
[----:B--2---:R-:W-:-:S11]  /*e410*/  LOP3.LUT R2, R2, 0xfffffffd, RZ, 0xc0, !PT ;  /* 0xfffffffd02027812 */ /* 0x004fd600078ec0ff */
[----:B------:R-:W-:-:S05]  /*e420*/  @P0 LOP3.LUT R2, R2, 0x2, RZ, 0xfc, !PT ;  /* 0x0000000202020812 */ /* 0x000fca00078efcff */
[----:B------:R0:W-:Y:S01]  /*e430*/  STL [R1+0x20], R2 ;  /* 0x0000200201007387 */ /* 0x0001e20000100800 */
[----:B------:R-:W-:Y:S05]  /*e440*/  @!P0 BRA `(.L_x_192) ;  /* 0x00000000002c8947 */ /* 0x000fea0003800000 */
[----:B------:R-:W1:Y:S08]  /*e450*/  S2UR UR5, SR_CgaCtaId ;  /* 0x00000000000579c3 */ /* 0x000e700000008800 */
[----:B------:R-:W-:Y:S06]  /*e460*/  BAR.SYNC.DEFER_BLOCKING 0x5, 0x180 ;  /* 0x0146000000007b1d */ /* 0x000fec0000010000 */
[----:B------:R-:W-:-:S02]  /*e470*/  UMOV UR4, 0x400 ;  /* 0x0000040000047882 */ /* 0x000fc40000000000 */
[----:B-1----:R-:W-:-:S09]  /*e480*/  ULEA UR4, UR5, UR4, 0x18 ;  /* 0x0000000405047291 */ /* 0x002fd2000f8ec03f */
[----:B------:R-:W1:Y:S04]  /*e490*/  LDS.128 R4, [UR4+0x388d0] ;  /* 0x0388d004ff047984 */ /* 0x000e680008000c00 */
[----:B-1----:R1:W-:Y:S01]  /*e4a0*/  STL.64 [R1+0x10], R4 ;  /* 0x0000100401007387 */ /* 0x0023e20000100a00 */
[----:B------:R-:W-:-:S03]  /*e4b0*/  IMAD.MOV.U32 R0, RZ, RZ, R7 ;  /* 0x000000ffff007224 */ /* 0x000fc600078e0007 */
[----:B------:R1:W-:Y:S02]  /*e4c0*/  STL [R1+0x18], R6 ;  /* 0x0000180601007387 */ /* 0x0003e40000100800 */
[----:B------:R-:W-:Y:S01]  /*e4d0*/  R2UR UR43, R0 ;  /* 0x00000000002b72ca */ /* 0x000fe200000e0000 */
[----:B------:R-:W-:Y:S06]  /*e4e0*/  BAR.ARV 0x4, 0x180 ;  /* 0x0106000000007b1d */ /* 0x000fec0000002000 */
[----:B------:R-:W-:Y:S08]  /*e4f0*/  BRA `(.L_x_193) ;  /* 0x0000000800b07947 */ /* 0x000ff00003800000 */
.L_x_192:
[----:B------:R-:W1:Y:S01]  /*e500*/  S2R R0, SR_TID.X ;  /* 0x0000000000007919 */ /* 0x000e620000002100 */
[----:B------:R-:W-:Y:S01]  /*e510*/  ULDC UR4, c[0x0][0xc3c] ;  /* 0x00030f0000047ab9 */ /* 0x000fe20000000800 */
[----:B-1----:R-:W-:-:S04]  /*e520*/  LOP3.LUT R0, R0, 0x1f, RZ, 0xc0, !PT ;  /* 0x0000001f00007812 */ /* 0x002fc800078ec0ff */
[----:B------:R-:W-:-:S04]  /*e530*/  ISETP.NE.AND P0, PT, R0, 0x1f, PT ;  /* 0x0000001f0000780c */ /* 0x000fc80003f05270 */
[----:B------:R-:W-:-:S13]  /*e540*/  ISETP.GE.OR P1, PT, R0, UR4, !P0 ;  /* 0x0000000400007c0c */ /* 0x000fda000c726670 */
[----:B0-----:R-:W0:Y:S08]  /*e550*/  @!P1 LDC.64 R2, c[0x0][0xc80] ;  /* 0x00032000ff029b82 */ /* 0x001e300000000a00 */
[----:B------:R-:W1:Y:S01]  /*e560*/  @!P1 LDC.64 R4, c[0x0][0xc78] ;  /* 0x00031e00ff049b82 */ /* 0x000e620000000a00 */
[----:B0-----:R-:W-:-:S05]  /*e570*/  @!P1 IMAD.WIDE.U32 R2, R0, 0x4, R2 ;  /* 0x0000000400029825 */ /* 0x001fca00078e0002 */
[----:B------:R1:W2:Y:S02]  /*e580*/  @!P1 LDG.E R6, desc[UR50][R2.64] ;  /* 0x0000003202069981 */ /* 0x0002a4000c1e1900 */
[----:B-1----:R-:W-:-:S04]  /*e590*/  @!P1 IMAD.WIDE.U32 R2, R0, 0x4, R4 ;  /* 0x0000000400029825 */ /* 0x002fc800078e0004 */
[----:B------:R-:W-:-:S06]  /*e5a0*/  IMAD.MOV.U32 R5, RZ, RZ, RZ ;  /* 0x000000ffff057224 */ /* 0x000fcc00078e00ff */
[----:B------:R-:W2:Y:S01]  /*e5b0*/  @!P1 LDG.E R5, desc[UR50][R2.64] ;  /* 0x0000003202059981 */ /* 0x000ea2000c1e1900 */
[C---:B------:R-:W-:Y:S01]  /*e5c0*/  ISETP.NE.AND P1, PT, R0.reuse, RZ, PT ;  /* 0x000000ff0000720c */ /* 0x040fe20003f25270 */
[----:B------:R-:W-:Y:S01]  /*e5d0*/  UMOV UR43, URZ ;  /* 0x0000003f002b7c82 */ /* 0x000fe20008000000 */
[C---:B------:R-:W-:Y:S02]  /*e5e0*/  ISETP.GE.U32.AND P2, PT, R0.reuse, 0x2, PT ;  /* 0x000000020000780c */ /* 0x040fe40003f46070 */
[C---:B------:R-:W-:Y:S02]  /*e5f0*/  ISETP.GE.U32.AND P3, PT, R0.reuse, 0x4, PT ;  /* 0x000000040000780c */ /* 0x040fe40003f66070 */
[C---:B------:R-:W-:Y:S02]  /*e600*/  ISETP.GE.U32.AND P4, PT, R0.reuse, 0x8, PT ;  /* 0x000000080000780c */ /* 0x040fe40003f86070 */
[----:B------:R-:W-:Y:S01]  /*e610*/  ISETP.GE.U32.AND P5, PT, R0, 0x10, PT ;  /* 0x000000100000780c */ /* 0x000fe20003fa6070 */
[----:B--2---:R-:W-:-:S05]  /*e620*/  IMAD R4, R6, R5, RZ ;  /* 0x0000000506047224 */ /* 0x004fca00078e02ff */
[----:B------:R-:W0:Y:S02]  /*e630*/  SHFL.UP PT, R7, R4, 0x1, RZ ;  /* 0x0420000004077989 */ /* 0x000e2400000e00ff */
[----:B0-----:R-:W-:-:S05]  /*e640*/  SEL R7, R7, RZ, P1 ;  /* 0x000000ff07077207 */ /* 0x001fca0000800000 */
[----:B------:R-:W-:-:S05]  /*e650*/  IMAD.IADD R7, R4, 0x1, R7 ;  /* 0x0000000104077824 */ /* 0x000fca00078e0207 */
[----:B------:R-:W0:Y:S02]  /*e660*/  SHFL.UP PT, R8, R7, 0x2, RZ ;  /* 0x0440000007087989 */ /* 0x000e2400000e00ff */
[----:B0-----:R-:W-:-:S05]  /*e670*/  SEL R8, R8, RZ, P2 ;  /* 0x000000ff08087207 */ /* 0x001fca0001000000 */
[----:B------:R-:W-:Y:S02]  /*e680*/  IMAD.IADD R8, R7, 0x1, R8 ;  /* 0x0000000107087824 */ /* 0x000fe400078e0208 */
[----:B------:R-:W0:Y:S03]  /*e690*/  S2R R7, SR_CTAID.X ;  /* 0x0000000000077919 */ /* 0x000e260000002500 */
[----:B------:R-:W1:Y:S02]  /*e6a0*/  SHFL.UP PT, R9, R8, 0x4, RZ ;  /* 0x0480000008097989 */ /* 0x000e6400000e00ff */
[----:B-1----:R-:W-:-:S05]  /*e6b0*/  SEL R9, R9, RZ, P3 ;  /* 0x000000ff09097207 */ /* 0x002fca0001800000 */
[----:B------:R-:W-:-:S05]  /*e6c0*/  IMAD.IADD R3, R8, 0x1, R9 ;  /* 0x0000000108037824 */ /* 0x000fca00078e0209 */
[----:B------:R-:W1:Y:S02]  /*e6d0*/  SHFL.UP PT, R2, R3, 0x8, RZ ;  /* 0x0500000003027989 */ /* 0x000e6400000e00ff */
[----:B-1----:R-:W-:-:S05]  /*e6e0*/  SEL R2, R2, RZ, P4 ;  /* 0x000000ff02027207 */ /* 0x002fca0002000000 */
[----:B------:R-:W-:-:S05]  /*e6f0*/  IMAD.IADD R4, R3, 0x1, R2 ;  /* 0x0000000103047824 */ /* 0x000fca00078e0202 */
[----:B------:R-:W1:Y:S02]  /*e700*/  SHFL.UP PT, R2, R4, 0x10, RZ ;  /* 0x0600000004027989 */ /* 0x000e6400000e00ff */
[----:B-1----:R-:W-:Y:S02]  /*e710*/  SEL R9, R2, RZ, P5 ;  /* 0x000000ff02097207 */ /* 0x002fe40002800000 */
[----:B------:R-:W1:Y:S03]  /*e720*/  LDC R2, c[0x0][0xc38] ;  /* 0x00030e00ff027b82 */ /* 0x000e660000000800 */
[----:B------:R-:W-:-:S05]  /*e730*/  IMAD.IADD R9, R4, 0x1, R9 ;  /* 0x0000000104097824 */ /* 0x000fca00078e0209 */
[----:B------:R-:W1:Y:S02]  /*e740*/  SHFL.IDX PT, R11, R9, 0x1f, 0x1f ;  /* 0x03e01f00090b7f89 */ /* 0x000e6400000e0000 */
[----:B-1----:R-:W-:-:S04]  /*e750*/  IMAD R8, R11, R2, RZ ;  /* 0x000000020b087224 */ /* 0x002fc800078e02ff */
[----:B------:R-:W-:Y:S01]  /*e760*/  IMAD.MOV.U32 R11, RZ, RZ, R8 ;  /* 0x000000ffff0b7224 */ /* 0x000fe200078e0008 */
[----:B0-----:R-:W-:-:S13]  /*e770*/  ISETP.GT.AND P6, PT, R8, R7, PT ;  /* 0x000000070800720c */ /* 0x001fda0003fc4270 */
[----:B------:R-:W-:Y:S05]  /*e780*/  @P6 BRA `(.L_x_194) ;  /* 0x0000000000a46947 */ /* 0x000fea0003800000 */
[----:B------:R-:W-:Y:S01]  /*e790*/  IMAD.MOV.U32 R8, RZ, RZ, R11 ;  /* 0x000000ffff087224 */ /* 0x000fe200078e000b */
[----:B------:R-:W-:Y:S01]  /*e7a0*/  UMOV UR43, URZ ;  /* 0x0000003f002b7c82 */ /* 0x000fe20008000000 */
[----:B------:R-:W-:-:S05]  /*e7b0*/  ULDC UR5, c[0x0][0xc3c] ;  /* 0x00030f0000057ab9 */ /* 0x000fca0000000800 */
.L_x_196:
[----:B------:R-:W-:-:S03]  /*e7c0*/  UIADD3 UR4, UR43, 0x1f, URZ ;  /* 0x0000001f2b047890 */ /* 0x000fc6000fffe03f */
[----:B------:R-:W-:Y:S01]  /*e7d0*/  ULDC UR43, c[0x0][0xc3c] ;  /* 0x00030f00002b7ab9 */ /* 0x000fe20000000800 */
[----:B------:R-:W-:-:S06]  /*e7e0*/  UISETP.GE.AND UP0, UPT, UR4, UR5, UPT ;  /* 0x000000050400728c */ /* 0x000fcc000bf06270 */
[----:B------:R-:W-:-:S13]  /*e7f0*/  PLOP3.LUT P6, PT, PT, PT, UP0, 0x40, 0x0 ;  /* 0x000000000000781c */ /* 0x000fda0003fce808 */
[----:B------:R-:W-:Y:S05]  /*e800*/  @!P6 BRA `(.L_x_195) ;  /* 0x0000000400b4e947 */ /* 0x000fea0003800000 */
[----:B------:R-:W-:Y:S01]  /*e810*/  UMOV UR43, UR4 ;  /* 0x00000004002b7c82 */ /* 0x000fe20008000000 */
[----:B------:R-:W-:Y:S02]  /*e820*/  IMAD.MOV.U32 R6, RZ, RZ, RZ ;  /* 0x000000ffff067224 */ /* 0x000fe400078e00ff */
[----:B------:R-:W-:-:S05]  /*e830*/  VIADD R9, R0, UR43 ;  /* 0x0000002b00097c36 */ /* 0x000fca0008000000 */
[----:B------:R-:W-:-:S13]  /*e840*/  ISETP.GE.OR P6, PT, R9, UR5, !P0 ;  /* 0x0000000509007c0c */ /* 0x000fda000c7c6670 */
[----:B------:R-:W0:Y:S08]  /*e850*/  @!P6 LDC.64 R2, c[0x0][0xc80] ;  /* 0x00032000ff02eb82 */ /* 0x000e300000000a00 */
[----:B------:R-:W1:Y:S01]  /*e860*/  @!P6 LDC.64 R4, c[0x0][0xc78] ;  /* 0x00031e00ff04eb82 */ /* 0x000e620000000a00 */
[----:B0-----:R-:W-:-:S05]  /*e870*/  @!P6 IMAD.WIDE R2, R9, 0x4, R2 ;  /* 0x000000040902e825 */ /* 0x001fca00078e0202 */
[----:B------:R1:W2:Y:S02]  /*e880*/  @!P6 LDG.E R6, desc[UR50][R2.64] ;  /* 0x000000320206e981 */ /* 0x0002a4000c1e1900 */
[----:B-1----:R-:W-:-:S04]  /*e890*/  @!P6 IMAD.WIDE R2, R9, 0x4, R4 ;  /* 0x000000040902e825 */ /* 0x002fc800078e0204 */
[----:B------:R-:W-:-:S06]  /*e8a0*/  IMAD.MOV.U32 R5, RZ, RZ, RZ ;  /* 0x000000ffff057224 */ /* 0x000fcc00078e00ff */
[----:B------:R-:W2:Y:S02]  /*e8b0*/  @!P6 LDG.E R5, desc[UR50][R2.64] ;  /* 0x000000320205e981 */ /* 0x000ea4000c1e1900 */
[----:B--2---:R-:W-:-:S05]  /*e8c0*/  IMAD R11, R6, R5, RZ ;  /* 0x00000005060b7224 */ /* 0x004fca00078e02ff */
[----:B------:R-:W0:Y:S02]  /*e8d0*/  SHFL.UP PT, R4, R11, 0x1, RZ ;  /* 0x042000000b047989 */ /* 0x000e2400000e00ff */
[----:B0-----:R-:W-:-:S05]  /*e8e0*/  SEL R4, R4, RZ, P1 ;  /* 0x000000ff04047207 */ /* 0x001fca0000800000 */
[----:B------:R-:W-:-:S05]  /*e8f0*/  IMAD.IADD R4, R11, 0x1, R4 ;  /* 0x000000010b047824 */ /* 0x000fca00078e0204 */
        /* <DEDUP_REMOVED lines=11> */
[----:B------:R-:W-:Y:S02]  /*e9b0*/  IMAD.IADD R9, R3, 0x1, R2 ;  /* 0x0000000103097824 */ /* 0x000fe400078e0202 */
[----:B------:R-:W0:Y:S03]  /*e9c0*/  LDC R2, c[0x0][0xc38] ;  /* 0x00030e00ff027b82 */ /* 0x000e260000000800 */
[----:B------:R-:W0:Y:S02]  /*e9d0*/  SHFL.IDX PT, R11, R9, 0x1f, 0x1f ;  /* 0x03e01f00090b7f89 */ /* 0x000e2400000e0000 */
[----:B0-----:R-:W-:-:S04]  /*e9e0*/  IMAD R11, R11, R2, RZ ;  /* 0x000000020b0b7224 */ /* 0x001fc800078e02ff */
[----:B------:R-:W-:-:S05]  /*e9f0*/  IMAD.IADD R8, R11, 0x1, R8 ;  /* 0x000000010b087824 */ /* 0x000fca00078e0208 */
[----:B------:R-:W-:-:S13]  /*ea00*/  ISETP.GT.AND P6, PT, R8, R7, PT ;  /* 0x000000070800720c */ /* 0x000fda0003fc4270 */
[----:B------:R-:W-:Y:S05]  /*ea10*/  @!P6 BRA `(.L_x_196) ;  /* 0xfffffffc0068e947 */ /* 0x000fea000383ffff */
.L_x_194:
[----:B------:R-:W-:Y:S02]  /*ea20*/  IMAD.IADD R11, R8, 0x1, -R11 ;  /* 0x00000001080b7824 */ /* 0x000fe400078e0a0b */
[----:B------:R-:W-:Y:S02]  /*ea30*/  IMAD.MOV.U32 R8, RZ, RZ, RZ ;  /* 0x000000ffff087224 */ /* 0x000fe400078e00ff */
[----:B------:R-:W-:-:S05]  /*ea40*/  IMAD R4, R9, R2, R11 ;  /* 0x0000000209047224 */ /* 0x000fca00078e020b */
[----:B------:R-:W-:-:S13]  /*ea50*/  ISETP.GT.AND P0, PT, R4, R7, PT ;  /* 0x000000070400720c */ /* 0x000fda0003f04270 */
[----:B------:R-:W-:Y:S02]  /*ea60*/  VOTEU.ANY UR5, UPT, !P0 ;  /* 0x0000000000057886 */ /* 0x000fe400040e0100 */
[----:B------:R-:W-:Y:S02]  /*ea70*/  UPOPC UR4, UR5 ;  /* 0x00000005000472bf */ /* 0x000fe40008000000 */
[----:B------:R-:W-:-:S04]  /*ea80*/  ISETP.NE.AND P0, PT, RZ, UR5, PT ;  /* 0x00000005ff007c0c */ /* 0x000fc8000bf05270 */
[----:B------:R-:W-:Y:S02]  /*ea90*/  IMAD.U32 R13, RZ, RZ, UR4 ;  /* 0x00000004ff0d7e24 */ /* 0x000fe4000f8e00ff */
[----:B------:R-:W-:-:S03]  /*eaa0*/  IMAD.U32 R12, RZ, RZ, UR4 ;  /* 0x00000004ff0c7e24 */ /* 0x000fc6000f8e00ff */
[----:B------:R-:W0:Y:S04]  /*eab0*/  SHFL.IDX PT, R6, R6, R13, 0x1f ;  /* 0x00001f0d06067589 */ /* 0x000e2800000e0000 */
[----:B------:R1:W2:Y:S01]  /*eac0*/  SHFL.IDX PT, R5, R5, R12, 0x1f ;  /* 0x00001f0c05057589 */ /* 0x0002a200000e0000 */
[----:B0-----:R-:W-:-:S04]  /*ead0*/  IABS R4, R6 ;  /* 0x0000000600047213 */ /* 0x001fc80000000000 */
[----:B------:R-:W0:Y:S08]  /*eae0*/  I2F.RP R10, R4 ;  /* 0x00000004000a7306 */ /* 0x000e300000209400 */
[----:B0-----:R-:W0:Y:S02]  /*eaf0*/  MUFU.RCP R10, R10 ;  /* 0x0000000a000a7308 */ /* 0x001e240000001000 */
[----:B0-----:R-:W-:-:S06]  /*eb00*/  VIADD R3, R10, 0xffffffe ;  /* 0x0ffffffe0a037836 */ /* 0x001fcc0000000000 */
[----:B------:R-:W0:Y:S01]  /*eb10*/  F2I.FTZ.U32.TRUNC.NTZ R3, R3 ;  /* 0x0000000300037305 */ /* 0x000e22000021f000 */
[----:B-12---:R-:W-:Y:S05]  /*eb20*/  @!P0 BRA `(.L_x_197) ;  /* 0x00000000000c8947 */ /* 0x006fea0003800000 */
[----:B------:R-:W-:-:S06]  /*eb30*/  UIADD3 UR5, UR4, -0x1, URZ ;  /* 0xffffffff04057890 */ /* 0x000fcc000fffe03f */
[----:B------:R-:W-:-:S06]  /*eb40*/  IMAD.U32 R8, RZ, RZ, UR5 ;  /* 0x00000005ff087e24 */ /* 0x000fcc000f8e00ff */
[----:B------:R1:W2:Y:S02]  /*eb50*/  SHFL.IDX PT, R8, R9, R8, 0x1f ;  /* 0x00001f0809087589 */ /* 0x0002a400000e0000 */
.L_x_197:
[----:B--2---:R-:W-:Y:S01]  /*eb60*/  IMAD R11, R8, R2, R11 ;  /* 0x00000002080b7224 */ /* 0x004fe200078e020b */
[----:B------:R-:W-:Y:S01]  /*eb70*/  IABS R8, R5 ;  /* 0x0000000500087213 */ /* 0x000fe20000000000 */
[----:B01----:R-:W-:Y:S01]  /*eb80*/  IMAD.MOV R9, RZ, RZ, -R3 ;  /* 0x000000ffff097224 */ /* 0x003fe200078e0a03 */
[----:B------:R-:W-:Y:S01]  /*eb90*/  UIADD3 UR43, UR4, UR43, URZ ;  /* 0x0000002b042b7290 */ /* 0x000fe2000fffe03f */
[----:B------:R-:W-:Y:S01]  /*eba0*/  IMAD.MOV.U32 R2, RZ, RZ, RZ ;  /* 0x000000ffff027224 */ /* 0x000fe200078e00ff */
[----:B------:R-:W0:Y:S01]  /*ebb0*/  I2F.RP R10, R8 ;  /* 0x00000008000a7306 */ /* 0x000e220000209400 */
[----:B------:R-:W-:Y:S01]  /*ebc0*/  IMAD R9, R9, R4, RZ ;  /* 0x0000000409097224 */ /* 0x000fe200078e02ff */
[----:B------:R1:W-:Y:S01]  /*ebd0*/  STL [R1+0x10], R11 ;  /* 0x0000100b01007387 */ /* 0x0003e20000100800 */
[----:B------:R-:W-:Y:S02]  /*ebe0*/  IMAD.IADD R7, R7, 0x1, -R11 ;  /* 0x0000000107077824 */ /* 0x000fe400078e0a0b */
[----:B------:R-:W-:Y:S01]  /*ebf0*/  IMAD.HI.U32 R2, R3, R9, R2 ;  /* 0x0000000903027227 */ /* 0x000fe200078e0002 */
[----:B------:R-:W-:-:S05]  /*ec00*/  IABS R3, R6 ;  /* 0x0000000600037213 */ /* 0x000fca0000000000 */
[----:B------:R-:W-:Y:S01]  /*ec10*/  IMAD.MOV R12, RZ, RZ, -R3 ;  /* 0x000000ffff0c7224 */ /* 0x000fe200078e0a03 */
[----:B-1----:R-:W-:Y:S01]  /*ec20*/  IABS R11, R7 ;  /* 0x00000007000b7213 */ /* 0x002fe20000000000 */
[----:B0-----:R-:W0:Y:S04]  /*ec30*/  MUFU.RCP R10, R10 ;  /* 0x0000000a000a7308 */ /* 0x001e280000001000 */
[----:B------:R-:W-:-:S04]  /*ec40*/  IMAD.HI.U32 R9, R2, R11, RZ ;  /* 0x0000000b02097227 */ /* 0x000fc800078e00ff */
[----:B------:R-:W-:Y:S02]  /*ec50*/  IMAD R11, R9, R12, R11 ;  /* 0x0000000c090b7224 */ /* 0x000fe400078e020b */
[----:B------:R-:W-:-:S03]  /*ec60*/  IMAD.MOV.U32 R2, RZ, RZ, RZ ;  /* 0x000000ffff027224 */ /* 0x000fc600078e00ff */
[----:B------:R-:W-:Y:S01]  /*ec70*/  ISETP.GT.U32.AND P1, PT, R4, R11, PT ;  /* 0x0000000b0400720c */ /* 0x000fe20003f24070 */
[----:B0-----:R-:W-:-:S06]  /*ec80*/  VIADD R3, R10, 0xffffffe ;  /* 0x0ffffffe0a037836 */ /* 0x001fcc0000000000 */
[----:B------:R-:W0:Y:S06]  /*ec90*/  F2I.FTZ.U32.TRUNC.NTZ R3, R3 ;  /* 0x0000000300037305 */ /* 0x000e2c000021f000 */
[----:B------:R-:W-:Y:S02]  /*eca0*/  @!P1 IMAD.IADD R11, R11, 0x1, -R4 ;  /* 0x000000010b0b9824 */ /* 0x000fe400078e0a04 */
[----:B------:R-:W-:Y:S01]  /*ecb0*/  @!P1 VIADD R9, R9, 0x1 ;  /* 0x0000000109099836 */ /* 0x000fe20000000000 */
[----:B------:R-:W-:Y:S02]  /*ecc0*/  ISETP.NE.AND P1, PT, R6, RZ, PT ;  /* 0x000000ff0600720c */ /* 0x000fe40003f25270 */
[----:B------:R-:W-:Y:S01]  /*ecd0*/  ISETP.GE.U32.AND P0, PT, R11, R4, PT ;  /* 0x000000040b00720c */ /* 0x000fe20003f06070 */
[----:B0-----:R-:W-:-:S04]  /*ece0*/  IMAD.MOV R11, RZ, RZ, -R3 ;  /* 0x000000ffff0b7224 */ /* 0x001fc800078e0a03 */
[----:B------:R-:W-:-:S08]  /*ecf0*/  IMAD R11, R11, R8, RZ ;  /* 0x000000080b0b7224 */ /* 0x000fd000078e02ff */
[----:B------:R-:W-:Y:S02]  /*ed00*/  @P0 VIADD R9, R9, 0x1 ;  /* 0x0000000109090836 */ /* 0x000fe40000000000 */
[----:B------:R-:W-:Y:S01]  /*ed10*/  IMAD.HI.U32 R4, R3, R11, R2 ;  /* 0x0000000b03047227 */ /* 0x000fe200078e0002 */
[----:B------:R-:W-:-:S04]  /*ed20*/  LOP3.LUT R2, R7, R6, RZ, 0x3c, !PT ;  /* 0x0000000607027212 */ /* 0x000fc800078e3cff */
[----:B------:R-:W-:Y:S02]  /*ed30*/  ISETP.GE.AND P2, PT, R2, RZ, PT ;  /* 0x000000ff0200720c */ /* 0x000fe40003f46270 */
[----:B------:R-:W-:-:S05]  /*ed40*/  IABS R2, R5 ;  /* 0x0000000500027213 */ /* 0x000fca0000000000 */
[----:B------:R-:W-:-:S06]  /*ed50*/  IMAD.MOV R2, RZ, RZ, -R2 ;  /* 0x000000ffff027224 */ /* 0x000fcc00078e0a02 */
[----:B------:R-:W-:Y:S01]  /*ed60*/  @!P2 IMAD.MOV R9, RZ, RZ, -R9 ;  /* 0x000000ffff09a224 */ /* 0x000fe200078e0a09 */
[----:B------:R-:W-:-:S04]  /*ed70*/  @!P1 LOP3.LUT R9, RZ, R6, RZ, 0x33, !PT ;  /* 0x00000006ff099212 */ /* 0x000fc800078e33ff */
[-C--:B------:R-:W-:Y:S01]  /*ed80*/  IABS R3, R9.reuse ;  /* 0x0000000900037213 */ /* 0x080fe20000000000 */
[----:B------:R-:W-:-:S04]  /*ed90*/  IMAD R6, R6, R9, RZ ;  /* 0x0000000906067224 */ /* 0x000fc800078e02ff */
[----:B------:R-:W-:-:S04]  /*eda0*/  IMAD.HI.U32 R4, R4, R3, RZ ;  /* 0x0000000304047227 */ /* 0x000fc800078e00ff */
[----:B------:R-:W-:Y:S01]  /*edb0*/  IMAD R3, R4, R2, R3 ;  /* 0x0000000204037224 */ /* 0x000fe200078e0203 */
[----:B------:R-:W-:-:S04]  /*edc0*/  LOP3.LUT R2, R9, R5, RZ, 0x3c, !PT ;  /* 0x0000000509027212 */ /* 0x000fc800078e3cff */
[----:B------:R-:W-:Y:S02]  /*edd0*/  ISETP.GT.U32.AND P1, PT, R8, R3, PT ;  /* 0x000000030800720c */ /* 0x000fe40003f24070 */
[----:B------:R-:W-:-:S11]  /*ede0*/  ISETP.GE.AND P2, PT, R2, RZ, PT ;  /* 0x000000ff0200720c */ /* 0x000fd60003f46270 */
[----:B------:R-:W-:Y:S02]  /*edf0*/  @!P1 IMAD.IADD R3, R3, 0x1, -R8 ;  /* 0x0000000103039824 */ /* 0x000fe400078e0a08 */
[----:B------:R-:W-:Y:S01]  /*ee00*/  @!P1 VIADD R4, R4, 0x1 ;  /* 0x0000000104049836 */ /* 0x000fe20000000000 */
[----:B------:R-:W-:Y:S02]  /*ee10*/  ISETP.NE.AND P1, PT, R5, RZ, PT ;  /* 0x000000ff0500720c */ /* 0x000fe40003f25270 */
[----:B------:R-:W-:Y:S01]  /*ee20*/  ISETP.GE.U32.AND P0, PT, R3, R8, PT ;  /* 0x000000080300720c */ /* 0x000fe20003f06070 */
[----:B------:R-:W-:-:S12]  /*ee30*/  IMAD.IADD R3, R7, 0x1, -R6 ;  /* 0x0000000107037824 */ /* 0x000fd800078e0a06 */
[----:B------:R-:W-:-:S04]  /*ee40*/  @P0 VIADD R4, R4, 0x1 ;  /* 0x0000000104040836 */ /* 0x000fc80000000000 */
[----:B------:R-:W-:Y:S01]  /*ee50*/  @!P2 IMAD.MOV R4, RZ, RZ, -R4 ;  /* 0x000000ffff04a224 */ /* 0x000fe200078e0a04 */
[----:B------:R-:W-:-:S05]  /*ee60*/  @!P1 LOP3.LUT R4, RZ, R5, RZ, 0x33, !PT ;  /* 0x00000005ff049212 */ /* 0x000fca00078e33ff */
[--C-:B------:R-:W-:Y:S02]  /*ee70*/  IMAD.MOV R2, RZ, RZ, -R4.reuse ;  /* 0x000000ffff027224 */ /* 0x100fe400078e0a04 */
[C---:B------:R-:W-:Y:S02]  /*ee80*/  IMAD R4, R5.reuse, 0x1000000, R4 ;  /* 0x0100000005047824 */ /* 0x040fe400078e0204 */
[----:B------:R-:W-:-:S04]  /*ee90*/  IMAD R9, R5, R2, R9 ;  /* 0x0000000205097224 */ /* 0x000fc800078e0209 */
[----:B------:R-:W-:-:S05]  /*eea0*/  IMAD R2, R9, 0x10000, R4 ;  /* 0x0001000009027824 */ /* 0x000fca00078e0204 */
[----:B------:R0:W-:Y:S04]  /*eeb0*/  STL [R1+0x18], R2 ;  /* 0x0000180201007387 */ /* 0x0001e80000100800 */
[----:B------:R0:W-:Y:S01]  /*eec0*/  STL [R1+0x14], R3 ;  /* 0x0000140301007387 */ /* 0x0001e20000100800 */
[----:B------:R-:W-:Y:S05]  /*eed0*/  BRA `(.L_x_198) ;  /* 0x00000000000c7947 */ /* 0x000fea0003800000 */
.L_x_195:
[----:B------:R1:W-:Y:S04]  /*eee0*/  STL [R1+0x10], R7 ;  /* 0x0000100701007387 */ /* 0x0003e80000100800 */
[----:B------:R1:W-:Y:S04]  /*eef0*/  STL [R1+0x14], RZ ;  /* 0x000014ff01007387 */ /* 0x0003e80000100800 */
[----:B------:R1:W-:Y:S02]  /*ef00*/  STL [R1+0x18], RZ ;  /* 0x000018ff01007387 */ /* 0x0003e40000100800 */
.L_x_198:
[----:B------:R-:W2:Y:S04]  /*ef10*/  LDL R4, [R1+0x10] ;  /* 0x0000100001047983 */ /* 0x000ea80000100800 */
[----:B------:R-:W2:Y:S04]  /*ef20*/  LDL R5, [R1+0x14] ;  /* 0x0000140001057983 */ /* 0x000ea80000100800 */
[----:B------:R-:W2:Y:S01]  /*ef30*/  LDL R6, [R1+0x18] ;  /* 0x0000180001067983 */ /* 0x000ea20000100800 */
[----:B------:R-:W-:Y:S01]  /*ef40*/  ISETP.NE.AND P0, PT, R0, RZ, PT ;  /* 0x000000ff0000720c */ /* 0x000fe20003f05270 */
[----:B0-----:R-:W-:-:S12]  /*ef50*/  IMAD.U32 R2, RZ, RZ, UR43 ;  /* 0x0000002bff027e24 */ /* 0x001fd8000f8e00ff */
[----:B------:R-:W0:Y:S01]  /*ef60*/  @!P0 S2R R3, SR_CgaCtaId ;  /* 0x0000000000038919 */ /* 0x000e220000008800 */
[----:B------:R-:W-:Y:S01]  /*ef70*/  @!P0 MOV R0, 0x400 ;  /* 0x0000040000008802 */ /* 0x000fe20000000f00 */
[----:B-1----:R-:W-:-:S03]  /*ef80*/  @!P0 IMAD.MOV.U32 R7, RZ, RZ, R2 ;  /* 0x000000ffff078224 */ /* 0x002fc600078e0002 */
[----:B0-----:R-:W-:-:S05]  /*ef90*/  @!P0 LEA R0, R3, R0, 0x18 ;  /* 0x0000000003008211 */ /* 0x001fca00078ec0ff */
[----:B--2---:R2:W-:Y:S01]  /*efa0*/  @!P0 STS.128 [R0+0x388d0], R4 ;  /* 0x0388d00400008388 */ /* 0x0045e20000000c00 */
[----:B------:R-:W-:Y:S06]  /*efb0*/  BAR.ARV 0x5, 0x180 ;  /* 0x0146000000007b1d */ /* 0x000fec0000002000 */
.L_x_193:
[----:B--2---:R-:W-:Y:S01]  /*efc0*/  IMAD.MOV.U32 R0, RZ, RZ, 0x1 ;  /* 0x00000001ff007424 */ /* 0x004fe200078e00ff */
[----:B------:R-:W-:Y:S01]  /*efd0*/  ULDC UR4, c[0x0][0xc3c] ;  /* 0x00030f0000047ab9 */ /* 0x000fe20000000800 */
[----:B------:R2:W-:Y:S01]  /*efe0*/  STL [R1+0x4], RZ ;  /* 0x000004ff01007387 */ /* 0x0005e20000100800 */
[----:B------:R-:W-:-:S03]  /*eff0*/  UISETP.GE.AND UP0, UPT, UR43, UR4, UPT ;  /* 0x000000042b00728c */ /* 0x000fc6000bf06270 */
[----:B------:R2:W-:Y:S03]  /*f000*/  STL [R1+0xc], R0 ;  /* 0x00000c0001007387 */ /* 0x0005e60000100800 */
[----:B------:R-:W-:Y:S01]  /*f010*/  PLOP3.LUT P0, PT, PT, PT, UP0, 0x80, 0x0 ;  /* 0x000000000000781c */ /* 0x000fe20003f0f008 */
[----:B------:R2:W-:-:S12]  /*f020*/  STL [R1+0x40], RZ ;  /* 0x000040ff01007387 */ /* 0x0005d80000100800 */
[----:B--2---:R-:W-:Y:S05]  /*f030*/  @P0 BRA `(.L_x_199) ;  /* 0x0000005400a40947 */ /* 0x004fea0003800000 */
[----:B-1----:R-:W1:Y:S01]  /*f040*/  S2R R4, SR_TID.X ;  /* 0x0000000000047919 */ /* 0x002e620000002100 */
[----:B------:R-:W2:Y:S01]  /*f050*/  S2UR UR5, SR_CgaCtaId ;  /* 0x00000000000579c3 */ /* 0x000ea20000008800 */
[----:B------:R-:W-:Y:S01]  /*f060*/  UMOV UR4, 0x400 ;  /* 0x0000040000047882 */ /* 0x000fe20000000000 */
[----:B------:R-:W-:Y:S01]  /*f070*/  ULDC UR41, c[0x0][0xc] ;  /* 0x0000030000297ab9 */ /* 0x000fe20000000800 */
[----:B------:R-:W-:Y:S02]  /*f080*/  ULOP3.LUT UR39, UR38, 0x1, URZ, 0xfc, !UPT ;  /* 0x0000000126277892 */ /* 0x000fe4000f8efc3f */
[----:B------:R-:W-:Y:S01]  /*f090*/  ULOP3.LUT UR42, UR38, 0x2, URZ, 0xfc, !UPT ;  /* 0x00000002262a7892 */ /* 0x000fe2000f8efc3f */
[----:B------:R-:W-:Y:S01]  /*f0a0*/  ULDC.64 UR52, c[0x0][0x198] ;  /* 0x0000660000347ab9 */ /* 0x000fe20000000a00 */
[----:B--2---:R-:W-:-:S06]  /*f0b0*/  ULEA UR4, UR5, UR4, 0x18 ;  /* 0x0000000405047291 */ /* 0x004fcc000f8ec03f */
[----:B------:R-:W-:Y:S01]  /*f0c0*/  IMAD.U32 R17, RZ, RZ, UR4 ;  /* 0x00000004ff117e24 */ /* 0x000fe2000f8e00ff */
[C---:B-1----:R-:W-:Y:S01]  /*f0d0*/  LOP3.LUT R6, R4.reuse, 0x7f, RZ, 0xc0, !PT ;  /* 0x0000007f04067812 */ /* 0x042fe200078ec0ff */
[C---:B------:R-:W-:Y:S01]  /*f0e0*/  IMAD.SHL.U32 R18, R4.reuse, 0x80, RZ ;  /* 0x0000008004127824 */ /* 0x040fe200078e00ff */
[----:B------:R-:W-:Y:S02]  /*f0f0*/  R2P PR, R4, 0x6 ;  /* 0x0000000604007804 */ /* 0x000fe40000000000 */
[----:B------:R-:W-:Y:S02]  /*f100*/  SHF.R.U32.HI R3, RZ, 0x5, R6 ;  /* 0x00000005ff037819 */ /* 0x000fe40000011606 */
[C---:B0-----:R-:W-:Y:S02]  /*f110*/  LOP3.LUT R2, R18.reuse, 0x400, RZ, 0xc0, !PT ;  /* 0x0000040012027812 */ /* 0x041fe400078ec0ff */
[----:B------:R-:W-:-:S03]  /*f120*/  LOP3.LUT R0, R18, 0x380, RZ, 0xc0, !PT ;  /* 0x0000038012007812 */ /* 0x000fc600078ec0ff */
[C---:B------:R-:W-:Y:S01]  /*f130*/  IMAD R2, R3.reuse, 0x800, R2 ;  /* 0x0000080003027824 */ /* 0x040fe200078e0202 */
[----:B------:R-:W-:Y:S01]  /*f140*/  LOP3.LUT R5, R0, 0x10, R4, 0xf8, !PT ;  /* 0x0000001000057812 */ /* 0x000fe200078ef804 */
[----:B------:R-:W-:Y:S02]  /*f150*/  IMAD R3, R3, 0x10, R0 ;  /* 0x0000001003037824 */ /* 0x000fe400078e0200 */
[----:B------:R-:W-:-:S05]  /*f160*/  IMAD.SHL.U32 R0, R4, 0x10, RZ ;  /* 0x0000001004007824 */ /* 0x000fca00078e00ff */
[--C-:B------:R-:W-:Y:S02]  /*f170*/  LOP3.LUT R3, R3, 0x70, R0.reuse, 0x78, !PT ;  /* 0x0000007003037812 */ /* 0x100fe400078e7800 */
[----:B------:R-:W-:Y:S02]  /*f180*/  LOP3.LUT R5, R5, 0x70, R0, 0x78, !PT ;  /* 0x0000007005057812 */ /* 0x000fe400078e7800 */
[----:B------:R-:W-:Y:S01]  /*f190*/  LOP3.LUT R18, R3, 0xc00, R18, 0xf8, !PT ;  /* 0x00000c0003127812 */ /* 0x000fe200078ef812 */
[----:B------:R-:W-:Y:S02]  /*f1a0*/  IMAD.SHL.U32 R3, R4, 0x2, RZ ;  /* 0x0000000204037824 */ /* 0x000fe400078e00ff */
[----:B------:R-:W-:Y:S01]  /*f1b0*/  IMAD.IADD R5, R2, 0x1, R5 ;  /* 0x0000000102057824 */ /* 0x000fe200078e0205 */
[----:B------:R-:W-:Y:S01]  /*f1c0*/  LOP3.LUT R2, R0, 0x3f0, RZ, 0xc0, !PT ;  /* 0x000003f000027812 */ /* 0x000fe200078ec0ff */
[----:B------:R-:W-:-:S03]  /*f1d0*/  IMAD.MOV.U32 R4, RZ, RZ, 0x20 ;  /* 0x00000020ff047424 */ /* 0x000fc600078e00ff */
[----:B------:R-:W-:Y:S01]  /*f1e0*/  LOP3.LUT R3, R2, 0x70, R3, 0x78, !PT ;  /* 0x0000007002037812 */ /* 0x000fe200078e7803 */
[----:B------:R-:W-:Y:S01]  /*f1f0*/  IMAD.SHL.U32 R2, R6, 0x10, RZ ;  /* 0x0000001006027824 */ /* 0x000fe200078e00ff */
[----:B------:R-:W-:Y:S01]  /*f200*/  SHF.R.U32.HI R6, RZ, 0x3, R6 ;  /* 0x00000003ff067819 */ /* 0x000fe20000011606 */
[----:B------:R0:W-:Y:S03]  /*f210*/  STL [R1+0x8], R5 ;  /* 0x0000080501007387 */ /* 0x0001e60000100800 */
[----:B------:R-:W-:Y:S01]  /*f220*/  LOP3.LUT R2, R3, 0x400, R2, 0xf8, !PT ;  /* 0x0000040003027812 */ /* 0x000fe200078ef802 */
[----:B------:R-:W-:Y:S01]  /*f230*/  IMAD.MOV.U32 R3, RZ, RZ, 0x40 ;  /* 0x00000040ff037424 */ /* 0x000fe200078e00ff */
[----:B------:R-:W-:-:S03]  /*f240*/  LOP3.LUT R6, R6, 0x70, R0, 0xf8, !PT ;  /* 0x0000007006067812 */ /* 0x000fc600078ef800 */
[----:B------:R-:W-:Y:S01]  /*f250*/  IMAD.IADD R2, R17, 0x1, R2 ;  /* 0x0000000111027824 */ /* 0x000fe200078e0202 */
[----:B------:R-:W-:Y:S02]  /*f260*/  SEL R3, R3, 0xffffffc0, !P2 ;  /* 0xffffffc003037807 */ /* 0x000fe40005000000 */
[----:B0-----:R-:W-:Y:S02]  /*f270*/  SEL R5, R4, 0xffffffe0, !P1 ;  /* 0xffffffe004057807 */ /* 0x001fe40004800000 */
[----:B------:R-:W-:Y:S01]  /*f280*/  LOP3.LUT R4, R0, 0x70, RZ, 0xc0, !PT ;  /* 0x0000007000047812 */ /* 0x000fe200078ec0ff */
[----:B------:R-:W-:Y:S01]  /*f290*/  IMAD.MOV.U32 R0, RZ, RZ, 0x1 ;  /* 0x00000001ff007424 */ /* 0x000fe200078e00ff */
[----:B------:R-:W-:Y:S04]  /*f2a0*/  STL [R1+0x28], R3 ;  /* 0x0000280301007387 */ /* 0x000fe80000100800 */
[----:B------:R0:W-:Y:S04]  /*f2b0*/  STL [R1+0x2c], R5 ;  /* 0x00002c0501007387 */ /* 0x0001e80000100800 */
[----:B------:R1:W-:Y:S04]  /*f2c0*/  STL [R1+0x38], R2 ;  /* 0x0000380201007387 */ /* 0x0003e80000100800 */
[----:B------:R-:W-:Y:S01]  /*f2d0*/  STL [R1+0x40], RZ ;  /* 0x000040ff01007387 */ /* 0x000fe20000100800 */
[----:B0-----:R-:W-:-:S03]  /*f2e0*/  IMAD.IADD R5, R3, 0x1, R5 ;  /* 0x0000000103057824 */ /* 0x001fc600078e0205 */
[----:B------:R0:W-:Y:S01]  /*f2f0*/  STL [R1+0xc], R0 ;  /* 0x00000c0001007387 */ /* 0x0001e20000100800 */
[----:B-1----:R-:W-:-:S03]  /*f300*/  LOP3.LUT R2, R4, 0x80, RZ, 0xfc, !PT ;  /* 0x0000008004027812 */ /* 0x002fc600078efcff */
[----:B------:R1:W-:Y:S04]  /*f310*/  STL [R1+0x4], RZ ;  /* 0x000004ff01007387 */ /* 0x0003e80000100800 */
[----:B------:R1:W-:Y:S01]  /*f320*/  STL [R1+0x30], R5 ;  /* 0x0000300501007387 */ /* 0x0003e20000100800 */
[----:B0-----:R-:W-:-:S05]  /*f330*/  IMAD.IADD R0, R3, 0x1, R18 ;  /* 0x0000000103007824 */ /* 0x001fca00078e0212 */
[----:B------:R1:W-:Y:S02]  /*f340*/  STL [R1+0x34], R0 ;  /* 0x0000340001007387 */ /* 0x0003e40000100800 */
.L_x_269:
[----:B------:R-:W-:Y:S01]  /*f350*/  ULDC.64 UR4, c[0x0][0xc88] ;  /* 0x0003220000047ab9 */ /* 0x000fe20000000a00 */
[----:B------:R-:W-:Y:S01]  /*f360*/  ULDC.64 UR6, c[0x0][0xa18] ;  /* 0x0002860000067ab9 */ /* 0x000fe20000000a00 */
[----:B------:R-:W-:Y:S01]  /*f370*/  UIMAD.WIDE UR4, UR43, 0x4, UR4 ;  /* 0x000000042b0478a5 */ /* 0x000fe2000f8e0204 */
[----:B--2---:R-:W2:Y:S01]  /*f380*/  LDL.LU R10, [R1+0x18] ;  /* 0x00001800010a7983 */ /* 0x004ea20000300800 */
[----:B------:R-:W-:Y:S01]  /*f390*/  ULDC UR8, c[0x0][0x288] ;  /* 0x0000a20000087ab9 */ /* 0x000fe20000000800 */
[----:B0-----:R-:W0:Y:S03]  /*f3a0*/  LDC R9, c[0x0][0x2f0] ;  /* 0x0000bc00ff097b82 */ /* 0x001e260000000800 */
[----:B------:R-:W-:Y:S02]  /*f3b0*/  IMAD.U32 R2, RZ, RZ, UR4 ;  /* 0x00000004ff027e24 */ /* 0x000fe4000f8e00ff */
[----:B------:R-:W-:Y:S01]  /*f3c0*/  IMAD.U32 R3, RZ, RZ, UR5 ;  /* 0x00000005ff037e24 */ /* 0x000fe2000f8e00ff */
[----:B------:R-:W-:Y:S01]  /*f3d0*/  UISETP.NE.U32.AND UP0, UPT, UR6, URZ, UPT ;  /* 0x0000003f0600728c */ /* 0x000fe2000bf05070 */
[----:B-1----:R-:W-:Y:S01]  /*f3e0*/  IMAD.U32 R0, RZ, RZ, UR8 ;  /* 0x00000008ff007e24 */ /* 0x002fe2000f8e00ff */
[----:B------:R-:W-:Y:S01]  /*f3f0*/  ULDC.64 UR4, c[0x0][0xa28] ;  /* 0x00028a0000047ab9 */ /* 0x000fe20000000a00 */
[----:B------:R-:W-:Y:S01]  /*f400*/  ULDC.64 UR8, c[0x0][0xa08] ;  /* 0x0002820000087ab9 */ /* 0x000fe20000000a00 */
[----:B------:R-:W3:Y:S01]  /*f410*/  LDG.E R2, desc[UR50][R2.64] ;  /* 0x0000003202027981 */ /* 0x000ee2000c1e1900 */
[----:B------:R-:W-:-:S02]  /*f420*/  UISETP.NE.AND.EX UP0, UPT, UR7, URZ, UPT, UP0 ;  /* 0x0000003f0700728c */ /* 0x000fc4000bf05300 */
[----:B------:R-:W-:-:S04]  /*f430*/  UISETP.NE.U32.AND UP1, UPT, UR4, URZ, UPT ;  /* 0x0000003f0400728c */ /* 0x000fc8000bf25070 */
[----:B------:R-:W-:Y:S01]  /*f440*/  PLOP3.LUT P3, PT, PT, PT, UP0, 0x80, 0x0 ;  /* 0x000000000000781c */ /* 0x000fe20003f6f008 */
[----:B------:R-:W-:Y:S01]  /*f450*/  UISETP.NE.AND.EX UP1, UPT, UR5, URZ, UPT, UP1 ;  /* 0x0000003f0500728c */ /* 0x000fe2000bf25310 */
[----:B------:R-:W-:-:S05]  /*f460*/  ISETP.NE.U32.AND P2, PT, RZ, UR8, PT ;  /* 0x00000008ff007c0c */ /* 0x000fca000bf45070 */
[----:B------:R-:W-:Y:S02]  /*f470*/  PLOP3.LUT P4, PT, PT, PT, UP1, 0x80, 0x0 ;  /* 0x000000000000781c */ /* 0x000fe40003f8f018 */
[----:B---3--:R-:W-:Y:S02]  /*f480*/  R2UR UR47, R2 ;  /* 0x00000000022f72ca */ /* 0x008fe400000e0000 */
[----:B------:R-:W1:Y:S11]  /*f490*/  LDC.64 R2, c[0x0][0x418] ;  /* 0x00010600ff027b82 */ /* 0x000e760000000a00 */
[----:B------:R-:W-:-:S02]  /*f4a0*/  USHF.R.S32.HI UR46, URZ, 0x1f, UR47 ;  /* 0x0000001f3f2e7899 */ /* 0x000fc4000801142f */
[----:B------:R-:W-:Y:S02]  /*f4b0*/  USHF.L.U32 UR44, UR47, 0x2, URZ ;  /* 0x000000022f2c7899 */ /* 0x000fe4000800063f */
[----:B------:R-:W-:Y:S02]  /*f4c0*/  USHF.L.U64.HI UR45, UR47, 0x2, UR46 ;  /* 0x000000022f2d7899 */ /* 0x000fe4000801022e */
[----:B------:R-:W-:Y:S02]  /*f4d0*/  @UP0 UIADD3 UR6, UP3, UR44, UR6, URZ ;  /* 0x000000062c060290 */ /* 0x000fe4000ff7e03f */
[----:B------:R-:W-:Y:S02]  /*f4e0*/  @UP1 ULEA UR4, UP2, UR47, UR4, 0x2 ;  /* 0x000000042f041291 */ /* 0x000fe4000f84103f */
[----:B------:R-:W-:Y:S02]  /*f4f0*/  @UP0 UIADD3.X UR7, UR45, UR7, URZ, UP3, !UPT ;  /* 0x000000072d070290 */ /* 0x000fe40009ffe43f */
[----:B------:R-:W-:Y:S01]  /*f500*/  IMAD.U32 R4, RZ, RZ, UR6 ;  /* 0x00000006ff047e24 */ /* 0x000fe2000f8e00ff */
[----:B------:R-:W-:-:S03]  /*f510*/  @UP1 ULEA.HI.X UR5, UR47, UR5, UR46, 0x2, UP2 ;  /* 0x000000052f051291 */ /* 0x000fc600090f142e */
[----:B------:R-:W-:Y:S01]  /*f520*/  IMAD.U32 R5, RZ, RZ, UR7 ;  /* 0x00000007ff057e24 */ /* 0x000fe2000f8e00ff */
[----:B------:R-:W-:-:S04]  /*f530*/  ULDC.64 UR6, c[0x0][0xa00] ;  /* 0x0002800000067ab9 */ /* 0x000fc80000000a00 */
[----:B------:R3:W4:Y:S01]  /*f540*/  @P3 LDG.E R0, desc[UR50][R4.64] ;  /* 0x0000003204003981 */ /* 0x000722000c1e1900 */
[----:B------:R-:W-:Y:S02]  /*f550*/  ISETP.NE.U32.AND P0, PT, RZ, UR6, PT ;  /* 0x00000006ff007c0c */ /* 0x000fe4000bf05070 */
[----:B------:R-:W-:Y:S02]  /*f560*/  ISETP.NE.AND.EX P2, PT, RZ, UR9, PT, P2 ;  /* 0x00000009ff007c0c */ /* 0x000fe4000bf45320 */
[----:B------:R-:W-:Y:S02]  /*f570*/  ISETP.NE.AND.EX P0, PT, RZ, UR7, PT, P0 ;  /* 0x00000007ff007c0c */ /* 0x000fe4000bf05300 */
[----:B-1----:R-:W-:Y:S01]  /*f580*/  ISETP.NE.U32.AND P1, PT, R2, RZ, PT ;  /* 0x000000ff0200720c */ /* 0x002fe20003f25070 */
[----:B---3--:R-:W-:Y:S01]  /*f590*/  IMAD.U32 R4, RZ, RZ, UR4 ;  /* 0x00000004ff047e24 */ /* 0x008fe2000f8e00ff */
[----:B------:R-:W-:Y:S01]  /*f5a0*/  UIADD3 UR4, UP0, UR44, UR6, URZ ;  /* 0x000000062c047290 */ /* 0x000fe2000ff1e03f */
[----:B------:R-:W-:Y:S01]  /*f5b0*/  IMAD.U32 R5, RZ, RZ, UR5 ;  /* 0x00000005ff057e24 */ /* 0x000fe2000f8e00ff */
[----:B------:R-:W-:-:S02]  /*f5c0*/  UIADD3 UR6, UP1, UR44, UR8, URZ ;  /* 0x000000082c067290 */ /* 0x000fc4000ff3e03f */
[----:B------:R-:W-:Y:S02]  /*f5d0*/  UIADD3.X UR5, UR45, UR7, URZ, UP0, !UPT ;  /* 0x000000072d057290 */ /* 0x000fe400087fe43f */
[----:B------:R-:W-:Y:S01]  /*f5e0*/  UIADD3.X UR7, UR45, UR9, URZ, UP1, !UPT ;  /* 0x000000092d077290 */ /* 0x000fe20008ffe43f */
[----:B------:R1:W3:Y:S01]  /*f5f0*/  @P4 LDG.E R8, desc[UR50][R4.64] ;  /* 0x0000003204084981 */ /* 0x0002e2000c1e1900 */
[----:B------:R-:W-:-:S04]  /*f600*/  IMAD.U32 R6, RZ, RZ, UR6 ;  /* 0x00000006ff067e24 */ /* 0x000fc8000f8e00ff */
[----:B------:R-:W-:Y:S02]  /*f610*/  IMAD.U32 R7, RZ, RZ, UR7 ;  /* 0x00000007ff077e24 */ /* 0x000fe4000f8e00ff */
[----:B-1----:R-:W-:Y:S02]  /*f620*/  IMAD.U32 R4, RZ, RZ, UR4 ;  /* 0x00000004ff047e24 */ /* 0x002fe4000f8e00ff */
[----:B------:R-:W-:-:S05]  /*f630*/  IMAD.U32 R5, RZ, RZ, UR5 ;  /* 0x00000005ff057e24 */ /* 0x000fca000f8e00ff */
[----:B------:R-:W5:Y:S04]  /*f640*/  @P0 LDG.E R2, desc[UR50][R4.64] ;  /* 0x0000003204020981 */ /* 0x000f68000c1e1900 */
[----:B----4-:R1:W-:Y:S04]  /*f650*/  STL [R1+0x3c], R0 ;  /* 0x00003c0001007387 */ /* 0x0103e80000100800 */
[----:B-1----:R-:W4:Y:S01]  /*f660*/  @P2 LDG.E R0, desc[UR50][R6.64] ;  /* 0x0000003206002981 */ /* 0x002f22000c1e1900 */
[----:B------:R-:W-:Y:S02]  /*f670*/  ISETP.NE.AND.EX P1, PT, R3, RZ, PT, P1 ;  /* 0x000000ff0300720c */ /* 0x000fe40003f25310 */
[----:B------:R-:W1:Y:S01]  /*f680*/  LDC R3, c[0x0][0x424] ;  /* 0x00010900ff037b82 */ /* 0x000e620000000800 */
[----:B------:R-:W-:Y:S01]  /*f690*/  UMOV UR40, URZ ;  /* 0x0000003f00287c82 */ /* 0x000fe20008000000 */
[----:B------:R-:W-:Y:S01]  /*f6a0*/  UMOV UR4, URZ ;  /* 0x0000003f00047c82 */ /* 0x000fe20008000000 */
[----:B------:R-:W-:Y:S01]  /*f6b0*/  UMOV UR48, URZ ;  /* 0x0000003f00307c82 */ /* 0x000fe20008000000 */
[----:B---3--:R-:W-:-:S02]  /*f6c0*/  @P4 R2UR UR4, R8 ;  /* 0x00000000080442ca */ /* 0x008fc400000e0000 */
[C---:B--2---:R-:W-:Y:S02]  /*f6d0*/  LOP3.LUT R8, R10.reuse, 0xff0000, RZ, 0xc0, !PT ;  /* 0x00ff00000a087812 */ /* 0x044fe400078ec0ff */
[----:B------:R-:W-:Y:S02]  /*f6e0*/  R2UR UR36, R10 ;  /* 0x000000000a2472ca */ /* 0x000fe400000e0000 */
[----:B-----5:R-:W-:Y:S02]  /*f6f0*/  @P0 R2UR UR48, R2 ;  /* 0x00000000023002ca */ /* 0x020fe400000e0000 */
[----:B----4-:R-:W-:Y:S02]  /*f700*/  @P2 R2UR UR40, R0 ;  /* 0x00000000002822ca */ /* 0x010fe400000e0000 */
[----:B------:R-:W-:-:S04]  /*f710*/  LOP3.LUT R0, R10, 0xff000000, RZ, 0xc0, !PT ;  /* 0xff0000000a007812 */ /* 0x000fc800078ec0ff */
[----:B------:R-:W-:-:S04]  /*f720*/  SHF.R.U32.HI R0, RZ, 0x8, R0 ;  /* 0x00000008ff007819 */ /* 0x000fc80000011600 */
[----:B------:R-:W-:Y:S01]  /*f730*/  LEA.HI R8, R8, R0, RZ, 0x10 ;  /* 0x0000000008087211 */ /* 0x000fe200078f80ff */
[----:B01----:R-:W-:Y:S06]  /*f740*/  @P3 BRA `(.L_x_200) ;  /* 0x0000000000143947 */ /* 0x003fec0003800000 */
[----:B------:R-:W-:Y:S05]  /*f750*/  @!P0 BRA `(.L_x_200) ;  /* 0x0000000000108947 */ /* 0x000fea0003800000 */
[----:B------:R-:W2:Y:S04]  /*f760*/  LDG.E R0, desc[UR50][R4.64] ;  /* 0x0000003204007981 */ /* 0x000ea8000c1e1900 */
[----:B------:R-:W2:Y:S02]  /*f770*/  LDG.E R4, desc[UR50][R4.64+0x4] ;  /* 0x0000043204047981 */ /* 0x000ea4000c1e1900 */
[----:B--2---:R-:W-:-:S05]  /*f780*/  IMAD.IADD R0, R4, 0x1, -R0 ;  /* 0x0000000104007824 */ /* 0x004fca00078e0a00 */
[----:B------:R0:W-:Y:S02]  /*f790*/  STL [R1+0x3c], R0 ;  /* 0x00003c0001007387 */ /* 0x0001e40000100800 */
.L_x_200:
[----:B0-----:R-:W-:Y:S01]  /*f7a0*/  IMAD.U32 R0, RZ, RZ, UR47 ;  /* 0x0000002fff007e24 */ /* 0x001fe2000f8e00ff */
[----:B------:R-:W-:Y:S01]  /*f7b0*/  ULDC.64 UR6, c[0x0][0xa20] ;  /* 0x0002880000067ab9 */ /* 0x000fe20000000a00 */
[----:B------:R-:W-:Y:S01]  /*f7c0*/  SEL R2, R3, 0x1, P1 ;  /* 0x0000000103027807 */ /* 0x000fe20000800000 */
[----:B------:R-:W-:Y:S01]  /*f7d0*/  ULOP3.LUT UR36, UR36, 0xffff, URZ, 0xc0, !UPT ;  /* 0x0000ffff24247892 */ /* 0x000fe2000f8ec03f */
[----:B------:R-:W-:Y:S01]  /*f7e0*/  ISETP.NE.U32.AND P0, PT, RZ, UR6, PT ;  /* 0x00000006ff007c0c */ /* 0x000fe2000bf05070 */
[----:B------:R0:W-:Y:S01]  /*f7f0*/  STL [R1+0x18], R0 ;  /* 0x0000180001007387 */ /* 0x0001e20000100800 */
[----:B------:R-:W-:Y:S01]  /*f800*/  UIADD3 UR40, UR40, UR4, URZ ;  /* 0x0000000428287290 */ /* 0x000fe2000fffe03f */
[----:B------:R-:W-:Y:S01]  /*f810*/  IMAD R2, R2, R9, RZ ;  /* 0x0000000902027224 */ /* 0x000fe200078e02ff */
[----:B------:R-:W-:-:S13]  /*f820*/  ISETP.NE.AND.EX P0, PT, RZ, UR7, PT, P0 ;  /* 0x00000007ff007c0c */ /* 0x000fda000bf05300 */
[----:B0-----:R-:W-:Y:S05]  /*f830*/  @!P0 BRA `(.L_x_201) ;  /* 0x0000000000188947 */ /* 0x001fea0003800000 */
[----:B------:R-:W-:-:S04]  /*f840*/  UIADD3 UR5, UP0, UR44, UR6, URZ ;  /* 0x000000062c057290 */ /* 0x000fc8000ff1e03f */
[----:B------:R-:W-:Y:S02]  /*f850*/  UIADD3.X UR6, UR45, UR7, URZ, UP0, !UPT ;  /* 0x000000072d067290 */ /* 0x000fe400087fe43f */
[----:B------:R-:W-:-:S04]  /*f860*/  IMAD.U32 R2, RZ, RZ, UR5 ;  /* 0x00000005ff027e24 */ /* 0x000fc8000f8e00ff */
[----:B------:R-:W-:-:S05]  /*f870*/  IMAD.U32 R3, RZ, RZ, UR6 ;  /* 0x00000006ff037e24 */ /* 0x000fca000f8e00ff */
[----:B------:R0:W5:Y:S01]  /*f880*/  LDG.E R2, desc[UR50][R2.64] ;  /* 0x0000003202027981 */ /* 0x000162000c1e1900 */
[----:B------:R-:W-:Y:S05]  /*f890*/  BRA `(.L_x_202) ;  /* 0x0000000000107947 */ /* 0x000fea0003800000 */
.L_x_201:
[----:B------:R-:W-:Y:S05]  /*f8a0*/  @!P2 BRA `(.L_x_202) ;  /* 0x00000000000ca947 */ /* 0x000fea0003800000 */
[----:B------:R-:W2:Y:S04]  /*f8b0*/  LDG.E R2, desc[UR50][R6.64] ;  /* 0x0000003206027981 */ /* 0x000ea8000c1e1900 */
[----:B------:R-:W2:Y:S02]  /*f8c0*/  LDG.E R6, desc[UR50][R6.64+0x4] ;  /* 0x0000043206067981 */ /* 0x000ea4000c1e1900 */
[----:B--2---:R-:W-:-:S07]  /*f8d0*/  IMAD.IADD R2, R6, 0x1, -R2 ;  /* 0x0000000106027824 */ /* 0x004fce00078e0a02 */
.L_x_202:
[----:B-----5:R-:W-:-:S04]  /*f8e0*/  VIADD R2, R2, -UR4 ;  /* 0x8000000402027c36 */ /* 0x020fc80008000000 */
[C---:B------:R-:W-:Y:S01]  /*f8f0*/  VIADD R0, R2.reuse, 0x7f ;  /* 0x0000007f02007836 */ /* 0x040fe20000000000 */
[----:B------:R-:W-:-:S04]  /*f900*/  ISETP.GE.AND P0, PT, R2, 0x1, PT ;  /* 0x000000010200780c */ /* 0x000fc80003f06270 */
[----:B------:R-:W-:-:S04]  /*f910*/  SHF.R.S32.HI R2, RZ, 0x1f, R0 ;  /* 0x0000001fff027819 */ /* 0x000fc80000011400 */
[----:B------:R-:W-:Y:S01]  /*f920*/  LEA.HI R2, R2, R0, RZ, 0x7 ;  /* 0x0000000002027211 */ /* 0x000fe200078f38ff */
[----:B------:R-:W-:-:S03]  /*f930*/  IMAD.MOV.U32 R0, RZ, RZ, RZ ;  /* 0x000000ffff007224 */ /* 0x000fc600078e00ff */
[----:B------:R-:W-:Y:S01]  /*f940*/  SHF.R.S32.HI R19, RZ, 0x7, R2 ;  /* 0x00000007ff137819 */ /* 0x000fe20000011402 */
[----:B------:R-:W-:Y:S06]  /*f950*/  @!P0 BRA `(.L_x_203) ;  /* 0x0000000000748947 */ /* 0x000fec0003800000 */
[----:B------:R-:W-:-:S04]  /*f960*/  SHF.R.U32.HI R0, RZ, 0x10, R8 ;  /* 0x00000010ff007819 */ /* 0x000fc80000011608 */
[----:B------:R-:W-:-:S13]  /*f970*/  ISETP.NE.AND P0, PT, R0, RZ, PT ;  /* 0x000000ff0000720c */ /* 0x000fda0003f05270 */
[----:B------:R-:W1:Y:S02]  /*f980*/  @!P0 LDC R0, c[0x0][0x9f0] ;  /* 0x00027c00ff008b82 */ /* 0x000e640000000800 */
[----:B-1----:R-:W-:Y:S02]  /*f990*/  IABS R4, R0 ;  /* 0x0000000000047213 */ /* 0x002fe40000000000 */
[----:B------:R-:W-:Y:S02]  /*f9a0*/  IADD3 R5, R0, -0x1, R19 ;  /* 0xffffffff00057810 */ /* 0x000fe40007ffe013 */
[----:B------:R-:W1:Y:S08]  /*f9b0*/  I2F.RP R2, R4 ;  /* 0x0000000400027306 */ /* 0x000e700000209400 */
[----:B-1----:R-:W1:Y:S02]  /*f9c0*/  MUFU.RCP R2, R2 ;  /* 0x0000000200027308 */ /* 0x002e640000001000 */
[----:B-1----:R-:W-:-:S06]  /*f9d0*/  VIADD R2, R2, 0xffffffe ;  /* 0x0ffffffe02027836 */ /* 0x002fcc0000000000 */
[----:B0-----:R0:W1:Y:S02]  /*f9e0*/  F2I.FTZ.U32.TRUNC.NTZ R3, R2 ;  /* 0x0000000200037305 */ /* 0x001064000021f000 */
[----:B0-----:R-:W-:-:S04]  /*f9f0*/  LOP3.LUT R2, R5, R0, RZ, 0x3c, !PT ;  /* 0x0000000005027212 */ /* 0x001fc800078e3cff */
[----:B------:R-:W-:Y:S01]  /*fa00*/  ISETP.GE.AND P2, PT, R2, RZ, PT ;  /* 0x000000ff0200720c */ /* 0x000fe20003f46270 */
[----:B-1----:R-:W-:-:S04]  /*fa10*/  IMAD.MOV R2, RZ, RZ, -R3 ;  /* 0x000000ffff027224 */ /* 0x002fc800078e0a03 */
[----:B------:R-:W-:Y:S02]  /*fa20*/  IMAD R6, R2, R4, RZ ;  /* 0x0000000402067224 */ /* 0x000fe400078e02ff */
[----:B------:R-:W-:-:S04]  /*fa30*/  IMAD.MOV.U32 R2, RZ, RZ, RZ ;  /* 0x000000ffff027224 */ /* 0x000fc800078e00ff */
[----:B------:R-:W-:Y:S01]  /*fa40*/  IMAD.HI.U32 R2, R3, R6, R2 ;  /* 0x0000000603027227 */ /* 0x000fe200078e0002 */
[----:B------:R-:W-:Y:S02]  /*fa50*/  IABS R3, R5 ;  /* 0x0000000500037213 */ /* 0x000fe40000000000 */
[----:B------:R-:W-:-:S03]  /*fa60*/  IABS R5, R0 ;  /* 0x0000000000057213 */ /* 0x000fc60000000000 */
[----:B------:R-:W-:-:S04]  /*fa70*/  IMAD.HI.U32 R2, R2, R3, RZ ;  /* 0x0000000302027227 */ /* 0x000fc800078e00ff */
[----:B------:R-:W-:-:S04]  /*fa80*/  IMAD.MOV R5, RZ, RZ, -R5 ;  /* 0x000000ffff057224 */ /* 0x000fc800078e0a05 */
[----:B------:R-:W-:-:S05]  /*fa90*/  IMAD R3, R2, R5, R3 ;  /* 0x0000000502037224 */ /* 0x000fca00078e0203 */
[----:B------:R-:W-:-:S13]  /*faa0*/  ISETP.GT.U32.AND P1, PT, R4, R3, PT ;  /* 0x000000030400720c */ /* 0x000fda0003f24070 */
[----:B------:R-:W-:Y:S02]  /*fab0*/  @!P1 IMAD.IADD R3, R3, 0x1, -R4 ;  /* 0x0000000103039824 */ /* 0x000fe400078e0a04 */
[----:B------:R-:W-:Y:S01]  /*fac0*/  @!P1 VIADD R2, R2, 0x1 ;  /* 0x0000000102029836 */ /* 0x000fe20000000000 */
[----:B------:R-:W-:Y:S02]  /*fad0*/  ISETP.NE.AND P1, PT, R0, RZ, PT ;  /* 0x000000ff0000720c */ /* 0x000fe40003f25270 */
[----:B------:R-:W-:-:S13]  /*fae0*/  ISETP.GE.U32.AND P0, PT, R3, R4, PT ;  /* 0x000000040300720c */ /* 0x000fda0003f06070 */
[----:B------:R-:W-:-:S04]  /*faf0*/  @P0 VIADD R2, R2, 0x1 ;  /* 0x0000000102020836 */ /* 0x000fc80000000000 */
[----:B------:R-:W-:Y:S01]  /*fb00*/  @!P2 IMAD.MOV R2, RZ, RZ, -R2 ;  /* 0x000000ffff02a224 */ /* 0x000fe200078e0a02 */
[----:B------:R-:W-:-:S05]  /*fb10*/  @!P1 LOP3.LUT R2, RZ, R0, RZ, 0x33, !PT ;  /* 0x00000000ff029212 */ /* 0x000fca00078e33ff */
[----:B------:R-:W-:-:S07]  /*fb20*/  IMAD.MOV.U32 R0, RZ, RZ, R2 ;  /* 0x000000ffff007224 */ /* 0x000fce00078e0002 */
.L_x_203:
[----:B------:R-:W-:Y:S01]  /*fb30*/  LOP3.LUT R8, R8, 0xff, RZ, 0xc0, !PT ;  /* 0x000000ff08087812 */ /* 0x000fe200078ec0ff */
[----:B------:R-:W-:Y:S04]  /*fb40*/  BSSY B7, `(.L_x_204) ;  /* 0x00003f3000077945 */ /* 0x000fe80003800000 */
[----:B------:R-:W-:-:S05]  /*fb50*/  IMAD R2, R8, R0, RZ ;  /* 0x0000000008027224 */ /* 0x000fca00078e02ff */
[----:B------:R1:W-:Y:S01]  /*fb60*/  STL [R1+0x1c], R2 ;  /* 0x00001c0201007387 */ /* 0x0003e20000100800 */
[----:B------:R-:W-:-:S04]  /*fb70*/  VIADDMNMX R19, R2, R0, R19, PT ;  /* 0x0000000002137246 */ /* 0x000fc80003800113 */
[----:B------:R-:W-:-:S13]  /*fb80*/  ISETP.GT.AND P0, PT, R19, R2, PT ;  /* 0x000000021300720c */ /* 0x000fda0003f04270 */
[----:B-1----:R-:W-:Y:S05]  /*fb90*/  @P0 BRA `(.L_x_205) ;  /* 0x0000000000480947 */ /* 0x002fea0003800000 */
[----:B------:R-:W1:Y:S02]  /*fba0*/  S2R R2, SR_TID.X ;  /* 0x0000000000027919 */ /* 0x000e640000002100 */
[----:B-1----:R-:W-:-:S04]  /*fbb0*/  LOP3.LUT R2, R2, 0x7f, RZ, 0xc0, !PT ;  /* 0x0000007f02027812 */ /* 0x002fc800078ec0ff */
[----:B------:R-:W-:-:S13]  /*fbc0*/  ISETP.NE.AND P0, PT, R2, RZ, PT ;  /* 0x000000ff0200720c */ /* 0x000fda0003f05270 */
[----:B------:R-:W-:Y:S05]  /*fbd0*/  @P0 BRA `(.L_x_206) ;  /* 0x0000003c00a40947 */ /* 0x000fea0003800000 */
[----:B0-----:R-:W0:Y:S01]  /*fbe0*/  S2R R3, SR_LANEID ;  /* 0x0000000000037919 */ /* 0x001e220000000000 */
[----:B------:R-:W-:Y:S01]  /*fbf0*/  VOTEU.ANY UR4, UPT, PT ;  /* 0x0000000000047886 */ /* 0x000fe200038e0100 */
[----:B------:R-:W1:Y:S01]  /*fc00*/  LDC.64 R4, c[0x0][0xc60] ;  /* 0x00031800ff047b82 */ /* 0x000e620000000a00 */
[----:B------:R-:W0:Y:S08]  /*fc10*/  FLO.U32 R0, UR4 ;  /* 0x0000000400007d00 */ /* 0x000e3000080e0000 */
[----:B------:R-:W1:Y:S01]  /*fc20*/  POPC R2, UR4 ;  /* 0x0000000400027d09 */ /* 0x000e620008000000 */
[----:B0-----:R-:W-:-:S13]  /*fc30*/  ISETP.EQ.U32.AND P0, PT, R0, R3, PT ;  /* 0x000000030000720c */ /* 0x001fda0003f02070 */
[----:B-1----:R-:W2:Y:S01]  /*fc40*/  @P0 ATOMG.E.ADD.STRONG.GPU PT, R5, desc[UR50][R4.64], R2 ;  /* 0x00000002040509a8 */ /* 0x002ea200081ee1f2 */
[----:B------:R-:W0:Y:S02]  /*fc50*/  S2R R3, SR_LTMASK ;  /* 0x0000000000037919 */ /* 0x000e240000003900 */
[----:B0-----:R-:W-:-:S06]  /*fc60*/  LOP3.LUT R3, R3, UR4, RZ, 0xc0, !PT ;  /* 0x0000000403037c12 */ /* 0x001fcc000f8ec0ff */
[----:B------:R-:W0:Y:S01]  /*fc70*/  POPC R3, R3 ;  /* 0x0000000300037309 */ /* 0x000e220000000000 */
[----:B--2---:R-:W0:Y:S02]  /*fc80*/  SHFL.IDX PT, R0, R5, R0, 0x1f ;  /* 0x00001f0005007589 */ /* 0x004e2400000e0000 */
[----:B0-----:R-:W-:-:S05]  /*fc90*/  IADD3 R0, R0, UR41, R3 ;  /* 0x0000002900007c10 */ /* 0x001fca000fffe003 */
[----:B------:R1:W-:Y:S01]  /*fca0*/  STL [R1+0x10], R0 ;  /* 0x0000100001007387 */ /* 0x0003e20000100800 */
[----:B------:R-:W-:Y:S05]  /*fcb0*/  BRA `(.L_x_206) ;  /* 0x0000003c006c7947 */ /* 0x000fea0003800000 */
.L_x_205:
[----:B------:R-:W-:Y:S01]  /*fcc0*/  VIADD R0, R17, 0x28400 ;  /* 0x0002840011007836 */ /* 0x000fe20000000000 */
[----:B------:R-:W-:Y:S04]  /*fcd0*/  BSSY B6, `(.L_x_207) ;  /* 0x0000013000067945 */ /* 0x000fe80003800000 */
[----:B------:R-:W-:-:S13]  /*fce0*/  LOP3.LUT P0, RZ, R0, 0x3ff, RZ, 0xc0, !PT ;  /* 0x000003ff00ff7812 */ /* 0x000fda000780c0ff */
[----:B------:R-:W-:Y:S05]  /*fcf0*/  @!P0 BRA `(.L_x_208) ;  /* 0x0000000000408947 */ /* 0x000fea0003800000 */
[----:B------:R-:W-:Y:S01]  /*fd00*/  MOV R2, 0x0 ;  /* 0x0000000000027802 */ /* 0x000fe20000000f00 */
[----:B------:R-:W-:Y:S01]  /*fd10*/  ULDC.64 UR6, c[0x4][0x198] ;  /* 0x0100660000067ab9 */ /* 0x000fe20000000a00 */
[----:B------:R-:W-:Y:S01]  /*fd20*/  ULDC.64 UR8, c[0x4][0x1a0] ;  /* 0x0100680000087ab9 */ /* 0x000fe20000000a00 */
[----:B------:R-:W-:Y:S01]  /*fd30*/  ULDC.64 UR4, c[0x4][0xe8] ;  /* 0x01003a0000047ab9 */ /* 0x000fe20000000a00 */
[----:B------:R-:W-:Y:S02]  /*fd40*/  IMAD.U32 R4, RZ, RZ, UR6 ;  /* 0x00000006ff047e24 */ /* 0x000fe4000f8e00ff */
[----:B0-----:R-:W0:Y:S01]  /*fd50*/  LDC.64 R2, c[0x4][R2] ;  /* 0x0100000002027b82 */ /* 0x001e220000000a00 */
        /* <DEDUP_REMOVED lines=10> */
.L_x_208:
[----:B------:R-:W-:Y:S05]  /*fe00*/  BSYNC B6 ;  /* 0x0000000000067941 */ /* 0x000fea0003800000 */
.L_x_207:
[----:B------:R-:W2:Y:S01]  /*fe10*/  LDL.LU R16, [R1+0x20] ;  /* 0x0000200001107983 */ /* 0x000ea20000300800 */
[----:B------:R-:W-:Y:S01]  /*fe20*/  VIADD R0, R17, 0x10400 ;  /* 0x0001040011007836 */ /* 0x000fe20000000000 */
[----:B------:R-:W-:Y:S04]  /*fe30*/  BSSY B6, `(.L_x_209) ;  /* 0x0000016000067945 */ /* 0x000fe80003800000 */
[----:B------:R-:W-:Y:S02]  /*fe40*/  LOP3.LUT P0, RZ, R0, 0x3ff, RZ, 0xc0, !PT ;  /* 0x000003ff00ff7812 */ /* 0x000fe4000780c0ff */
[----:B--2---:R-:W-:-:S11]  /*fe50*/  LOP3.LUT R16, R16, 0xfffffffe, RZ, 0xc0, !PT ;  /* 0xfffffffe10107812 */ /* 0x004fd600078ec0ff */
[----:B------:R-:W-:-:S05]  /*fe60*/  @P0 LOP3.LUT R16, R16, 0x1, RZ, 0xfc, !PT ;  /* 0x0000000110100812 */ /* 0x000fca00078efcff */
[----:B------:R1:W-:Y:S01]  /*fe70*/  STL [R1+0x20], R16 ;  /* 0x0000201001007387 */ /* 0x0003e20000100800 */
        /* <DEDUP_REMOVED lines=16> */
[----:B01----:R-:W-:Y:S05]  /*ff80*/  CALL.ABS.NOINC R2 ;  /* 0x0000000002007343 */ /* 0x003fea0003c00000 */
.L_x_210:
[----:B------:R-:W-:Y:S05]  /*ff90*/  BSYNC B6 ;  /* 0x0000000000067941 */ /* 0x000fea0003800000 */
.L_x_209:
[----:B------:R-:W-:Y:S01]  /*ffa0*/  VIADD R0, R17, 0x400 ;  /* 0x0000040011007836 */ /* 0x000fe20000000000 */
[----:B------:R-:W-:Y:S04]  /*ffb0*/  BSSY B6, `(.L_x_211) ;  /* 0x0000014000067945 */ /* 0x000fe80003800000 */
[----:B------:R2:W-:Y:S01]  /*ffc0*/  STL [R1], R0 ;  /* 0x0000000001007387 */ /* 0x0005e20000100800 */
[----:B------:R-:W-:-:S13]  /*ffd0*/  LOP3.LUT P0, RZ, R0, 0x3ff, RZ, 0xc0, !PT ;  /* 0x000003ff00ff7812 */ /* 0x000fda000780c0ff */
[----:B--2---:R-:W-:Y:S05]  /*ffe0*/  @!P0 BRA `(.L_x_212) ;  /* 0x0000000000408947 */ /* 0x004fea0003800000 */
        /* <DEDUP_REMOVED lines=16> */
.L_x_212:
[----:B------:R-:W-:Y:S05]  /*100f0*/  BSYNC B6 ;  /* 0x0000000000067941 */ /* 0x000fea0003800000 */
.L_x_211:
[----:B------:R-:W-:Y:S01]  /*10100*/  LOP3.LUT P6, RZ, R16, 0x1, RZ, 0xc0, !PT ;  /* 0x0000000110ff7812 */ /* 0x000fe200078cc0ff */
[----:B------:R-:W-:-:S12]  /*10110*/  BSSY B6, `(.L_x_213) ;  /* 0x0000012000067945 */ /* 0x000fd80003800000 */
        /* <DEDUP_REMOVED lines=17> */
.L_x_214:
[----:B------:R-:W-:Y:S05]  /*10230*/  BSYNC B6 ;  /* 0x0000000000067941 */ /* 0x000fea0003800000 */
.L_x_213:
[----:B------:R-:W2:Y:S01]  /*10240*/  LDL R8, [R1+0x18] ;  /* 0x0000180001087983 */ /* 0x000ea20000100800 */
[----:B------:R-:W-:Y:S02]  /*10250*/  ULDC.64 UR4, c[0x0][0x9f8] ;  /* 0x00027e0000047ab9 */ /* 0x000fe40000000a00 */
[----:B------:R-:W-:-:S04]  /*10260*/  UISETP.NE.U32.AND UP0, UPT, UR4, URZ, UPT ;  /* 0x0000003f0400728c */ /* 0x000fc8000bf05070 */
[----:B------:R-:W-:-:S06]  /*10270*/  UISETP.NE.AND.EX UP0, UPT, UR5, URZ, UPT, UP0 ;  /* 0x0000003f0500728c */ /* 0x000fcc000bf05300 */
[----:B------:R-:W-:-:S05]  /*10280*/  PLOP3.LUT P0, PT, PT, PT, UP0, 0x80, 0x0 ;  /* 0x000000000000781c */ /* 0x000fca0003f0f008 */
[----:B------:R-:W-:-:S04]  /*10290*/  @UP0 UIADD3 UR4, UP1, UR44, UR4, URZ ;  /* 0x000000042c040290 */ /* 0x000fc8000ff3e03f */
[----:B------:R-:W-:Y:S02]  /*102a0*/  @UP0 UIADD3.X UR5, UR45, UR5, URZ, UP1, !UPT ;  /* 0x000000052d050290 */ /* 0x000fe40008ffe43f */
[----:B------:R-:W-:-:S04]  /*102b0*/  IMAD.U32 R2, RZ, RZ, UR4 ;  /* 0x00000004ff027e24 */ /* 0x000fc8000f8e00ff */
[----:B0-----:R-:W-:Y:S01]  /*102c0*/  IMAD.U32 R3, RZ, RZ, UR5 ;  /* 0x00000005ff037e24 */ /* 0x001fe2000f8e00ff */
[----:B------:R-:W0:Y:S01]  /*102d0*/  S2R R0, SR_TID.X ;  /* 0x0000000000007919 */ /* 0x000e220000002100 */
[----:B------:R-:W-:-:S03]  /*102e0*/  ULDC.64 UR4, c[0x0][0xa08] ;  /* 0x0002820000047ab9 */ /* 0x000fc60000000a00 */
[----:B--2---:R2:W3:Y:S01]  /*102f0*/  @P0 LDG.E R8, desc[UR50][R2.64] ;  /* 0x0000003202080981 */ /* 0x0044e2000c1e1900 */
[----:B0-----:R-:W-:-:S04]  /*10300*/  SHF.R.U32.HI R0, RZ, 0x5, R0 ;  /* 0x00000005ff007819 */ /* 0x001fc80000011600 */
[----:B------:R-:W-:Y:S01]  /*10310*/  LOP3.LUT R0, R0, 0x3, RZ, 0xc0, !PT ;  /* 0x0000000300007812 */ /* 0x000fe200078ec0ff */
[----:B--2---:R-:W0:Y:S01]  /*10320*/  LDC.64 R2, c[0x0][0x418] ;  /* 0x00010600ff027b82 */ /* 0x004e220000000a00 */
[----:B---3--:R-:W-:Y:S01]  /*10330*/  SHF.R.S32.HI R9, RZ, 0x1f, R8 ;  /* 0x0000001fff097819 */ /* 0x008fe20000011408 */
[----:B------:R2:W-:Y:S01]  /*10340*/  @P0 STL [R1+0x18], R8 ;  /* 0x0000180801000387 */ /* 0x0005e20000100800 */
[----:B0-----:R-:W-:Y:S01]  /*10350*/  LOP3.LUT P0, RZ, R2, UR4, RZ, 0xfc, !PT ;  /* 0x0000000402ff7c12 */ /* 0x001fe2000f80fcff */
[----:B------:R-:W-:Y:S02]  /*10360*/  UMOV UR4, 0xffffffff ;  /* 0xffffffff00047882 */ /* 0x000fe40000000000 */
[----:B------:R2:W-:Y:S01]  /*10370*/  STL [R1+0x24], R9 ;  /* 0x0000240901007387 */ /* 0x0005e20000100800 */
[----:B------:R-:W-:-:S04]  /*10380*/  LOP3.LUT P0, RZ, R3, UR5, RZ, 0xfc, P0 ;  /* 0x0000000503ff7c12 */ /* 0x000fc8000800fcff */
[----:B-1----:R-:W-:Y:S01]  /*10390*/  SEL R16, R8, RZ, !P0 ;  /* 0x000000ff08107207 */ /* 0x002fe20004000000 */
[----:B------:R-:W-:Y:S08]  /*103a0*/  BRA.DIV UR4, `(.L_x_215) ;  /* 0x0000004a04447947 */ /* 0x000ff0000b800000 */
[----:B------:R0:W1:Y:S02]  /*103b0*/  SHFL.IDX PT, R14, R0, RZ, 0x1f ;  /* 0x00001fff000e7589 */ /* 0x00006400000e0000 */
.L_x_288:
[----:B0-----:R-:W3:Y:S01]  /*103c0*/  LDL.LU R0, [R1+0x20] ;  /* 0x0000200001007983 */ /* 0x001ee20000300800 */
[----:B------:R-:W-:Y:S02]  /*103d0*/  PLOP3.LUT P1, PT, PT, PT, PT, 0x8, 0x0 ;  /* 0x000000000000781c */ /* 0x000fe40003f2e170 */
[----:B-1----:R-:W-:Y:S02]  /*103e0*/  ISETP.NE.AND P0, PT, R14, RZ, PT ;  /* 0x000000ff0e00720c */ /* 0x002fe40003f05270 */
[----:B---3--:R-:W-:-:S09]  /*103f0*/  LOP3.LUT R0, R0, 0xfffffffe, RZ, 0xc0, !PT ;  /* 0xfffffffe00007812 */ /* 0x008fd200078ec0ff */
[----:B------:R-:W-:-:S05]  /*10400*/  @P1 LOP3.LUT R0, R0, 0x1, RZ, 0xfc, !PT ;  /* 0x0000000100001812 */ /* 0x000fca00078efcff */
[----:B------:R0:W-:Y:S01]  /*10410*/  STL [R1+0x20], R0 ;  /* 0x0000200001007387 */ /* 0x0001e20000100800 */
[----:B------:R-:W-:Y:S05]  /*10420*/  @P0 BRA `(.L_x_216) ;  /* 0x0000000400900947 */ /* 0x000fea0003800000 */
[----:B------:R-:W-:Y:S01]  /*10430*/  UMOV UR4, 0xffffffff ;  /* 0xffffffff00047882 */ /* 0x000fe20000000000 */
[----:B0-----:R-:W-:Y:S02]  /*10440*/  VIADD R0, R19, 0xffffffff ;  /* 0xffffffff13007836 */ /* 0x001fe40000000000 */
[----:B------:R-:W-:Y:S05]  /*10450*/  BRA.DIV UR4, `(.L_x_217) ;  /* 0x0000004a04387947 */ /* 0x000fea000b800000 */
[----:B------:R-:W-:-:S13]  /*10460*/  ELECT P6, URZ, PT ;  /* 0x00000000003f782f */ /* 0x000fda00038c0000 */
.L_x_291:
[----:B------:R-:W-:Y:S05]  /*10470*/  @!P6 BRA `(.L_x_216) ;  /* 0x00000004007ce947 */ /* 0x000fea0003800000 */
[----:B------:R-:W-:-:S04]  /*10480*/  ISETP.NE.U32.AND P0, PT, R2, RZ, PT ;  /* 0x000000ff0200720c */ /* 0x000fc80003f05070 */
[----:B------:R-:W-:-:S13]  /*10490*/  ISETP.NE.AND.EX P0, PT, R3, RZ, PT, P0 ;  /* 0x000000ff0300720c */ /* 0x000fda0003f05300 */
[----:B------:R-:W-:Y:S05]  /*104a0*/  @!P0 BRA `(.L_x_218) ;  /* 0x0000000000448947 */ /* 0x000fea0003800000 */
[----:B------:R-:W0:Y:S01]  /*104b0*/  LDC R7, c[0x0][0x43c] ;  /* 0x00010f00ff077b82 */ /* 0x000e220000000800 */
[----:B------:R-:W-:Y:S01]  /*104c0*/  ULDC.64 UR4, c[0x0][0x428] ;  /* 0x00010a0000047ab9 */ /* 0x000fe20000000a00 */
[----:B0-----:R-:W-:-:S13]  /*104d0*/  ISETP.NE.AND P0, PT, R7, 0x1, PT ;  /* 0x000000010700780c */ /* 0x001fda0003f05270 */
[----:B------:R-:W0:Y:S02]  /*104e0*/  @P0 LDC.64 R4, c[0x0][0x440] ;  /* 0x00011000ff040b82 */ /* 0x000e240000000a00 */
[----:B0-----:R-:W-:-:S04]  /*104f0*/  @P0 IMAD.HI.U32 R6, R0, R4, RZ ;  /* 0x0000000400060227 */ /* 0x001fc800078e00ff */
        /* <DEDUP_REMOVED lines=12> */
.L_x_218:
[----:B0-----:R-:W3:Y:S04]  /*105c0*/  LDL R2, [R1+0x4] ;  /* 0x0000040001027983 */ /* 0x001ee80000100800 */
[----:B------:R-:W4:Y:S01]  /*105d0*/  LDL R3, [R1+0xc] ;  /* 0x00000c0001037983 */ /* 0x000f220000100800 */
[----:B--2---:R-:W0:Y:S02]  /*105e0*/  S2R R8, SR_TID.X ;  /* 0x0000000000087919 */ /* 0x004e240000002100 */
[----:B0-----:R-:W-:-:S04]  /*105f0*/  LOP3.LUT R8, R8, 0x7f, RZ, 0xc0, !PT ;  /* 0x0000007f08087812 */ /* 0x001fc800078ec0ff */
[----:B------:R-:W-:Y:S01]  /*10600*/  ISETP.NE.AND P1, PT, R8, RZ, PT ;  /* 0x000000ff0800720c */ /* 0x000fe20003f25270 */
[----:B---3--:R-:W-:Y:S01]  /*10610*/  IMAD R2, R2, 0x8, R17 ;  /* 0x0000000802027824 */ /* 0x008fe200078e0211 */
[----:B----4-:R-:W-:-:S04]  /*10620*/  SHF.L.U32 R4, R3, 0x1f, RZ ;  /* 0x0000001f03047819 */ /* 0x010fc800000006ff */
[----:B------:R-:W0:Y:S02]  /*10630*/  SYNCS.PHASECHK.TRANS64.TRYWAIT P0, [R2+URZ+0x38880], R4 ;  /* 0x03888004020075a7 */ /* 0x000e24000800017f */
[----:B0-----:R-:W-:Y:S05]  /*10640*/  @!P0 BRA `(.L_x_219) ;  /* 0x0000004400dc8947 */ /* 0x001fea0003800000 */
.L_x_292:
        /* <DEDUP_REMOVED lines=8> */
.L_x_220:
[----:B------:R-:W2:Y:S01]  /*106d0*/  LDL R3, [R1+0x4] ;  /* 0x0000040001037983 */ /* 0x000ea20000100800 */
[----:B------:R-:W-:Y:S01]  /*106e0*/  R2UR UR33, R2 ;  /* 0x00000000022172ca */ /* 0x000fe200000e0000 */
[----:B------:R-:W-:Y:S01]  /*106f0*/  UIADD3 UR4, UP0, UR52, 0x470, URZ ;  /* 0x0000047034047890 */ /* 0x000fe2000ff1e03f */
[----:B------:R-:W-:Y:S01]  /*10700*/  LEA R0, R0, UR40, 0x7 ;  /* 0x0000002800007c11 */ /* 0x000fe2000f8e38ff */
[----:B------:R-:W-:Y:S01]  /*10710*/  UMOV UR6, 0x0 ;  /* 0x0000000000067882 */ /* 0x000fe20000000000 */
[----:B-----5:R-:W-:Y:S01]  /*10720*/  R2UR UR37, R16 ;  /* 0x00000000102572ca */ /* 0x020fe200000e0000 */
[----:B------:R-:W-:Y:S01]  /*10730*/  UIADD3.X UR5, URZ, UR53, URZ, UP0, !UPT ;  /* 0x000000353f057290 */ /* 0x000fe200087fe43f */
[----:B------:R-:W-:Y:S01]  /*10740*/  R2UR UR35, R0 ;  /* 0x00000000002372ca */ /* 0x000fe200000e0000 */
[----:B------:R-:W-:Y:S01]  /*10750*/  UMOV UR7, 0x14f00000 ;  /* 0x14f0000000077882 */ /* 0x000fe20000000000 */
[----:B------:R-:W-:Y:S01]  /*10760*/  UMOV UR34, URZ ;  /* 0x0000003f00227c82 */ /* 0x000fe20008000000 */
[----:B------:R-:W-:Y:S01]  /*10770*/  UMOV UR10, 0x80 ;  /* 0x00000080000a7882 */ /* 0x000fe20000000000 */
[----:B------:R-:W-:-:S03]  /*10780*/  UMOV UR12, UR36 ;  /* 0x00000024000c7c82 */ /* 0x000fc60008000000 */
[----:B------:R-:W-:-:S04]  /*10790*/  UIADD3 UR33, UR33, 0x38870, URZ ;  /* 0x0003887021217890 */ /* 0x000fc8000fffe03f */
[----:B------:R-:W-:Y:S02]  /*107a0*/  UMOV UR13, UR37 ;  /* 0x00000025000d7c82 */ /* 0x000fe40008000000 */
[----:B------:R-:W-:Y:S01]  /*107b0*/  UMOV UR11, UR35 ;  /* 0x00000023000b7c82 */ /* 0x000fe20008000000 */
[----:B------:R-:W-:Y:S01]  /*107c0*/  UMOV UR9, UR33 ;  /* 0x0000002100097c82 */ /* 0x000fe20008000000 */
[----:B--2---:R-:W-:-:S05]  /*107d0*/  IMAD R3, R3, 0x8000, R17 ;  /* 0x0000800003037824 */ /* 0x004fca00078e0211 */
[----:B------:R-:W-:-:S13]  /*107e0*/  R2UR UR8, R3 ;  /* 0x00000000030872ca */ /* 0x000fda00000e0000 */
[----:B------:R-:W-:Y:S02]  /*107f0*/  UIADD3 UR32, UR8, 0x10400, URZ ;  /* 0x0001040008207890 */ /* 0x000fe4000fffe03f */
[----:B------:R-:W-:-:S07]  /*10800*/  UIADD3 UR8, UR8, 0x14400, URZ ;  /* 0x0001440008087890 */ /* 0x000fce000fffe03f */
[----:B------:R1:W-:Y:S02]  /*10810*/  UTMALDG.4D [UR32], [UR4], desc[UR6] ;  /* 0x00000620040075b4 */ /* 0x0003e40008019000 */
[----:B------:R1:W-:Y:S01]  /*10820*/  UTMALDG.4D [UR8], [UR4], desc[UR6] ;  /* 0x00000608040075b4 */ /* 0x0003e20008019000 */
[----:B------:R-:W2:Y:S02]  /*10830*/  SYNCS.PHASECHK.TRANS64.TRYWAIT P0, [R2+URZ+0x38840], R4 ;  /* 0x03884004020075a7 */ /* 0x000ea4000800017f */
[----:B-12---:R-:W-:Y:S05]  /*10840*/  @!P0 BRA `(.L_x_221) ;  /* 0x0000004400708947 */ /* 0x006fea0003800000 */
.L_x_293:
[----:B------:R-:W-:Y:S05]  /*10850*/  @P1 BRA `(.L_x_222) ;  /* 0x00000000001c1947 */ /* 0x000fea0003800000 */
[----:B------:R-:W2:Y:S01]  /*10860*/  S2R R5, SR_TID.X ;  /* 0x0000000000057919 */ /* 0x000ea20000002100 */
[----:B01----:R-:W-:-:S04]  /*10870*/  IMAD.MOV.U32 R4, RZ, RZ, 0x8000 ;  /* 0x00008000ff047424 */ /* 0x003fc800078e00ff */
[----:B------:R3:W-:Y:S01]  /*10880*/  SYNCS.ARRIVE.TRANS64 RZ, [R2+URZ+0x38830], R4 ;  /* 0x0388300402ff79a7 */ /* 0x0007e2000800003f */
[----:B--2---:R-:W-:-:S04]  /*10890*/  LOP3.LUT R5, R5, 0x1f, RZ, 0xc0, !PT ;  /* 0x0000001f05057812 */ /* 0x004fc800078ec0ff */
[----:B------:R-:W-:-:S13]  /*108a0*/  ISETP.NE.AND P0, PT, R5, RZ, PT ;  /* 0x000000ff0500720c */ /* 0x000fda0003f05270 */
[----:B---3--:R-:W-:Y:S05]  /*108b0*/  @!P0 BRA `(.L_x_222) ;  /* 0x0000000000048947 */ /* 0x008fea0003800000 */
[----:B------:R-:W-:Y:S01]  /*108c0*/  BPT.TRAP 0x1 ;  /* 0x000000040000795c */ /* 0x000fe20000300000 */
.L_x_222:
[----:B01----:R-:W2:Y:S01]  /*108d0*/  LDL.LU R4, [R1+0x20] ;  /* 0x0000200001047983 */ /* 0x003ea20000300800 */
[----:B------:R-:W-:Y:S01]  /*108e0*/  R2UR UR8, R3 ;  /* 0x00000000030872ca */ /* 0x000fe200000e0000 */
[----:B------:R-:W-:Y:S01]  /*108f0*/  UIADD3 UR4, UP0, UR52, 0x370, URZ ;  /* 0x0000037034047890 */ /* 0x000fe2000ff1e03f */
[----:B------:R-:W-:Y:S01]  /*10900*/  R2UR UR17, R2 ;  /* 0x00000000021172ca */ /* 0x000fe200000e0000 */
[----:B------:R-:W-:Y:S01]  /*10910*/  UMOV UR6, 0x0 ;  /* 0x0000000000067882 */ /* 0x000fe20000000000 */
[----:B------:R-:W-:Y:S01]  /*10920*/  PLOP3.LUT P0, PT, PT, PT, PT, 0x80, 0x0 ;  /* 0x000000000000781c */ /* 0x000fe20003f0f070 */
[----:B------:R-:W-:Y:S01]  /*10930*/  UIADD3.X UR5, URZ, UR53, URZ, UP0, !UPT ;  /* 0x000000353f057290 */ /* 0x000fe200087fe43f */
[----:B------:R-:W-:Y:S01]  /*10940*/  R2UR UR19, R0 ;  /* 0x00000000001372ca */ /* 0x000fe200000e0000 */
[----:B------:R-:W-:Y:S01]  /*10950*/  UMOV UR7, 0x14f00000 ;  /* 0x14f0000000077882 */ /* 0x000fe20000000000 */
[----:B------:R-:W-:Y:S01]  /*10960*/  R2UR UR21, R16 ;  /* 0x00000000101572ca */ /* 0x000fe200000e0000 */
[----:B------:R-:W-:Y:S01]  /*10970*/  UMOV UR18, URZ ;  /* 0x0000003f00127c82 */ /* 0x000fe20008000000 */
[----:B------:R-:W-:Y:S01]  /*10980*/  UMOV UR20, UR36 ;  /* 0x0000002400147c82 */ /* 0x000fe20008000000 */
[----:B------:R-:W-:Y:S01]  /*10990*/  UMOV UR10, 0x80 ;  /* 0x00000080000a7882 */ /* 0x000fe20000000000 */
[----:B------:R-:W-:Y:S01]  /*109a0*/  UMOV UR12, UR36 ;  /* 0x00000024000c7c82 */ /* 0x000fe20008000000 */
[----:B------:R-:W-:-:S02]  /*109b0*/  UIADD3 UR16, UR8, 0x28400, URZ ;  /* 0x0002840008107890 */ /* 0x000fc4000fffe03f */
[----:B------:R-:W-:Y:S02]  /*109c0*/  UIADD3 UR17, UR17, 0x38830, URZ ;  /* 0x0003883011117890 */ /* 0x000fe4000fffe03f */
[----:B------:R-:W-:Y:S02]  /*109d0*/  UIADD3 UR8, UR8, 0x2c400, URZ ;  /* 0x0002c40008087890 */ /* 0x000fe4000fffe03f */
[----:B------:R-:W-:Y:S02]  /*109e0*/  UMOV UR11, UR19 ;  /* 0x00000013000b7c82 */ /* 0x000fe40008000000 */
[----:B------:R-:W-:Y:S01]  /*109f0*/  UMOV UR13, UR21 ;  /* 0x00000015000d7c82 */ /* 0x000fe20008000000 */
[----:B------:R-:W-:Y:S02]  /*10a00*/  UMOV UR9, UR17 ;  /* 0x0000001100097c82 */ /* 0x000fe40008000000 */
[----:B------:R1:W-:Y:S02]  /*10a10*/  UTMALDG.4D [UR16], [UR4], desc[UR6] ;  /* 0x00000610040075b4 */ /* 0x0003e40008019000 */
[----:B------:R1:W-:Y:S01]  /*10a20*/  UTMALDG.4D [UR8], [UR4], desc[UR6] ;  /* 0x00000608040075b4 */ /* 0x0003e20008019000 */
[----:B--2---:R-:W-:-:S04]  /*10a30*/  LOP3.LUT R4, R4, 0xfffffffe, RZ, 0xc0, !PT ;  /* 0xfffffffe04047812 */ /* 0x004fc800078ec0ff */
[----:B------:R-:W-:-:S05]  /*10a40*/  @P0 LOP3.LUT R4, R4, 0x1, RZ, 0xfc, !PT ;  /* 0x0000000104040812 */ /* 0x000fca00078efcff */
[----:B------:R1:W-:Y:S01]  /*10a50*/  STL [R1+0x20], R4 ;  /* 0x0000200401007387 */ /* 0x0003e20000100800 */
[----:B------:R-:W-:Y:S01]  /*10a60*/  NOP ;  /* 0x0000000000007918 */ /* 0x000fe20000000000 */
.L_x_216:
[----:B------:R-:W-:Y:S05]  /*10a70*/  WARPSYNC.ALL ;  /* 0x0000000000007948 */ /* 0x000fea0003800000 */
[----:B0-----:R-:W-:Y:S01]  /*10a80*/  VIADD R0, R17, 0x20400 ;  /* 0x0002040011007836 */ /* 0x001fe20000000000 */
[----:B-1----:R-:W-:Y:S01]  /*10a90*/  USHF.R.S32.HI UR4, URZ, 0x1f, UR48 ;  /* 0x0000001f3f047899 */ /* 0x002fe20008011430 */
[----:B------:R-:W-:Y:S03]  /*10aa0*/  BAR.SYNC.DEFER_BLOCKING 0x8, 0x180 ;  /* 0x0206000000007b1d */ /* 0x000fe60000010000 */
[----:B------:R-:W-:-:S03]  /*10ab0*/  LOP3.LUT P0, RZ, R0, 0x3ff, RZ, 0xc0, !PT ;  /* 0x000003ff00ff7812 */ /* 0x000fc6000780c0ff */
[----:B------:R-:W-:Y:S01]  /*10ac0*/  ULDC.64 UR6, c[0x0][0x298] ;  /* 0x0000a60000067ab9 */ /* 0x000fe20000000a00 */
[----:B------:R-:W-:Y:S01]  /*10ad0*/  ULDC.64 UR8, c[0x0][0xa00] ;  /* 0x0002800000087ab9 */ /* 0x000fe20000000a00 */
[----:B------:R-:W-:Y:S01]  /*10ae0*/  UIMAD UR4, UR4, UR6, URZ ;  /* 0x00000006040472a4 */ /* 0x000fe2000f8e023f */
[----:B------:R-:W-:Y:S01]  /*10af0*/  BSSY B6, `(.L_x_223) ;  /* 0x0000019000067945 */ /* 0x000fe20003800000 */
[----:B------:R-:W-:Y:S02]  /*10b00*/  UISETP.NE.U32.AND UP0, UPT, UR8, URZ, UPT ;  /* 0x0000003f0800728c */ /* 0x000fe4000bf05070 */
[----:B------:R-:W-:Y:S02]  /*10b10*/  UIMAD.WIDE.U32 UR44, UR48, UR6, URZ ;  /* 0x00000006302c72a5 */ /* 0x000fe4000f8e003f */
[----:B------:R-:W-:Y:S02]  /*10b20*/  UIMAD UR4, UR48, UR7, UR4 ;  /* 0x00000007300472a4 */ /* 0x000fe4000f8e0204 */
[----:B------:R-:W-:-:S02]  /*10b30*/  UISETP.NE.AND.EX UP0, UPT, UR9, URZ, UPT, UP0 ;  /* 0x0000003f0900728c */ /* 0x000fc4000bf05300 */
[----:B------:R-:W-:Y:S02]  /*10b40*/  UIADD3 UR37, UR45, UR4, URZ ;  /* 0x000000042d257290 */ /* 0x000fe4000fffe03f */
[----:B------:R-:W-:Y:S02]  /*10b50*/  USEL UR47, UR47, URZ, !UP0 ;  /* 0x0000003f2f2f7287 */ /* 0x000fe4000c000000 */
[----:B------:R-:W-:Y:S01]  /*10b60*/  USEL UR46, UR46, URZ, !UP0 ;  /* 0x0000003f2e2e7287 */ /* 0x000fe2000c000000 */
[----:B------:R-:W-:Y:S11]  /*10b70*/  @!P0 BRA `(.L_x_224) ;  /* 0x0000000000408947 */ /* 0x000ff60003800000 */
        /* <DEDUP_REMOVED lines=11> */
[----:B--2---:R-:W-:Y:S02]  /*10c30*/  IMAD.MOV.U32 R8, RZ, RZ, 0x70 ;  /* 0x00000070ff087424 */ /* 0x004fe400078e00ff */
[----:B------:R-:W-:Y:S02]  /*10c40*/  IMAD.MOV.U32 R12, RZ, RZ, 0x1 ;  /* 0x00000001ff0c7424 */ /* 0x000fe400078e00ff */
[----:B------:R-:W-:-:S07]  /*10c50*/  IMAD.MOV.U32 R13, RZ, RZ, RZ ;  /* 0x000000ffff0d7224 */ /* 0x000fce00078e00ff */
[----:B------:R-:W-:-:S07]  /*10c60*/  LEPC R20, `(.L_x_224) ;  /* 0x000000001014794e */ /* 0x000fce0000000000 */
[----:B0-----:R-:W-:Y:S05]  /*10c70*/  CALL.ABS.NOINC R2 ;  /* 0x0000000002007343 */ /* 0x001fea0003c00000 */
.L_x_224:
[----:B------:R-:W-:Y:S05]  /*10c80*/  BSYNC B6 ;  /* 0x0000000000067941 */ /* 0x000fea0003800000 */
.L_x_223:
[----:B------:R-:W3:Y:S01]  /*10c90*/  LDL.LU R0, [R1+0x14] ;  /* 0x0000140001007983 */ /* 0x000ee20000300800 */
[----:B------:R-:W0:Y:S01]  /*10ca0*/  LDC R6, c[0x0][0x448] ;  /* 0x00011200ff067b82 */ /* 0x000e220000000800 */
[----:B------:R-:W-:Y:S01]  /*10cb0*/  ULDC.64 UR6, c[0x0][0x2d8] ;  /* 0x0000b60000067ab9 */ /* 0x000fe20000000a00 */
[----:B------:R-:W1:Y:S01]  /*10cc0*/  S2R R2, SR_TID.X ;  /* 0x0000000000027919 */ /* 0x000e620000002100 */
[----:B------:R-:W-:Y:S01]  /*10cd0*/  UMOV UR4, UR44 ;  /* 0x0000002c00047c82 */ /* 0x000fe20008000000 */
[----:B------:R-:W-:Y:S01]  /*10ce0*/  UMOV UR5, UR37 ;  /* 0x0000002500057c82 */ /* 0x000fe20008000000 */
[----:B------:R-:W-:Y:S01]  /*10cf0*/  ULDC.64 UR8, c[0x0][0x2e0] ;  /* 0x0000b80000087ab9 */ /* 0x000fe20000000a00 */
[----:B--2---:R2:W5:Y:S01]  /*10d00*/  LDL R9, [R1+0x38] ;  /* 0x0000380001097983 */ /* 0x0045620000100800 */
[----:B0-----:R-:W-:Y:S02]  /*10d10*/  ISETP.NE.AND P0, PT, R6, 0x1, PT ;  /* 0x000000010600780c */ /* 0x001fe40003f05270 */
[C---:B-1----:R-:W-:Y:S01]  /*10d20*/  LOP3.LUT R3, R2.reuse, 0x7f, RZ, 0xc0, !PT ;  /* 0x0000007f02037812 */ /* 0x042fe200078ec0ff */
[----:B------:R-:W-:-:S10]  /*10d30*/  IMAD.SHL.U32 R2, R2, 0x10, RZ ;  /* 0x0000001002027824 */ /* 0x000fd400078e00ff */
[----:B------:R-:W0:Y:S01]  /*10d40*/  @P0 LDC R4, c[0x0][0x450] ;  /* 0x00011400ff040b82 */ /* 0x000e220000000800 */
[----:B------:R-:W-:-:S04]  /*10d50*/  SHF.R.U32.HI R3, RZ, 0x3, R3 ;  /* 0x00000003ff037819 */ /* 0x000fc80000011603 */
[----:B------:R-:W-:-:S03]  /*10d60*/  LOP3.LUT R2, R3, 0x70, R2, 0xf8, !PT ;  /* 0x0000007003027812 */ /* 0x000fc600078ef802 */
[----:B------:R-:W1:Y:S01]  /*10d70*/  @P0 LDC R3, c[0x0][0x44c] ;  /* 0x00011300ff030b82 */ /* 0x000e620000000800 */
[----:B------:R-:W4:Y:S01]  /*10d80*/  S2R R8, SR_TID.X ;  /* 0x0000000000087919 */ /* 0x000f220000002100 */
[----:B------:R-:W-:Y:S01]  /*10d90*/  UIMAD.WIDE.U32 UR4, UR36, UR6, UR4 ;  /* 0x00000006240472a5 */ /* 0x000fe2000f8e0004 */
[----:B------:R-:W2:Y:S03]  /*10da0*/  S2R R7, SR_TID.X ;  /* 0x0000000000077919 */ /* 0x000ea60000002100 */
[----:B------:R-:W-:Y:S02]  /*10db0*/  UIMAD UR5, UR36, UR7, UR5 ;  /* 0x00000007240572a4 */ /* 0x000fe4000f8e0205 */
[----:B------:R-:W-:Y:S02]  /*10dc0*/  UIMAD UR6, UR46, UR8, URZ ;  /* 0x000000082e0672a4 */ /* 0x000fe4000f8e023f */
[----:B------:R-:W-:-:S02]  /*10dd0*/  UIMAD.WIDE.U32 UR4, UR47, UR8, UR4 ;  /* 0x000000082f0472a5 */ /* 0x000fc4000f8e0004 */
[----:B------:R-:W-:-:S03]  /*10de0*/  UIMAD UR6, UR47, UR9, UR6 ;  /* 0x000000092f0672a4 */ /* 0x000fc6000f8e0206 */
[----:B------:R-:W-:Y:S01]  /*10df0*/  ULDC.64 UR8, c[0x0][0x2d0] ;  /* 0x0000b40000087ab9 */ /* 0x000fe20000000a00 */
[----:B------:R-:W-:Y:S01]  /*10e00*/  UIADD3 UR5, UR5, UR6, URZ ;  /* 0x0000000605057290 */ /* 0x000fe2000fffe03f */
[----:B----4-:R-:W-:Y:S02]  /*10e10*/  IMAD.SHL.U32 R8, R8, 0x10, RZ ;  /* 0x0000001008087824 */ /* 0x010fe400078e00ff */
[----:B--2---:R-:W-:-:S03]  /*10e20*/  IMAD.SHL.U32 R10, R7, 0x10, RZ ;  /* 0x00000010070a7824 */ /* 0x004fc600078e00ff */
[----:B------:R-:W-:Y:S02]  /*10e30*/  LOP3.LUT R8, R8, 0x70, RZ, 0xc0, !PT ;  /* 0x0000007008087812 */ /* 0x000fe400078ec0ff */
[----:B------:R-:W-:Y:S02]  /*10e40*/  LOP3.LUT R10, R10, 0x70, RZ, 0xc0, !PT ;  /* 0x000000700a0a7812 */ /* 0x000fe400078ec0ff */
[----:B------:R-:W-:Y:S01]  /*10e50*/  LOP3.LUT R8, R8, 0x80, RZ, 0xfc, !PT ;  /* 0x0000008008087812 */ /* 0x000fe200078efcff */
[----:B---3--:R-:W-:-:S05]  /*10e60*/  IMAD.SHL.U32 R5, R0, 0x80, RZ ;  /* 0x0000008000057824 */ /* 0x008fca00078e00ff */
[----:B------:R-:W-:-:S05]  /*10e70*/  LOP3.LUT R0, R2, R5, RZ, 0xfc, !PT ;  /* 0x0000000502007212 */ /* 0x000fca00078efcff */
[----:B-1----:R-:W-:-:S04]  /*10e80*/  @P0 IMAD.HI.U32 R3, R0, R3, RZ ;  /* 0x0000000300030227 */ /* 0x002fc800078e00ff */
[----:B------:R-:W-:Y:S01]  /*10e90*/  IMAD.MOV.U32 R2, RZ, RZ, R0 ;  /* 0x000000ffff027224 */ /* 0x000fe200078e0000 */
[----:B0-----:R-:W-:-:S05]  /*10ea0*/  @P0 SHF.R.U32.HI R2, RZ, R4, R3 ;  /* 0x00000004ff020219 */ /* 0x001fca0000011603 */
[----:B------:R-:W-:-:S04]  /*10eb0*/  IMAD.MOV R3, RZ, RZ, -R2 ;  /* 0x000000ffff037224 */ /* 0x000fc800078e0a02 */
[----:B------:R-:W-:Y:S01]  /*10ec0*/  IMAD R0, R6, R3, R0 ;  /* 0x0000000306007224 */ /* 0x000fe200078e0200 */
[----:B------:R-:W-:-:S05]  /*10ed0*/  SHF.R.S32.HI R3, RZ, 0x1f, R2 ;  /* 0x0000001fff037819 */ /* 0x000fca0000011402 */
[----:B------:R-:W-:Y:S02]  /*10ee0*/  IMAD R4, R3, UR8, RZ ;  /* 0x0000000803047c24 */ /* 0x000fe4000f8e02ff */
[----:B------:R-:W-:Y:S02]  /*10ef0*/  IMAD.U32 R3, RZ, RZ, UR8 ;  /* 0x00000008ff037e24 */ /* 0x000fe4000f8e00ff */
[C---:B------:R-:W-:Y:S02]  /*10f00*/  IMAD R4, R2.reuse, UR9, R4 ;  /* 0x0000000902047c24 */ /* 0x040fe4000f8e0204 */
[----:B------:R-:W-:Y:S01]  /*10f10*/  IMAD.WIDE.U32 R2, R2, R3, UR4 ;  /* 0x0000000402027e25 */ /* 0x000fe2000f8e0003 */
[----:B------:R-:W-:-:S03]  /*10f20*/  ULDC.64 UR4, c[0x0][0x2c8] ;  /* 0x0000b20000047ab9 */ /* 0x000fc60000000a00 */
[----:B------:R-:W-:Y:S01]  /*10f30*/  IMAD.IADD R3, R3, 0x1, R4 ;  /* 0x0000000103037824 */ /* 0x000fe200078e0204 */
[----:B------:R-:W-:Y:S01]  /*10f40*/  SHF.R.S32.HI R4, RZ, 0x1f, R0 ;  /* 0x0000001fff047819 */ /* 0x000fe20000011400 */
[----:B------:R-:W-:-:S04]  /*10f50*/  IMAD.WIDE.U32 R2, R0, UR4, R2 ;  /* 0x0000000400027c25 */ /* 0x000fc8000f8e0002 */
[----:B------:R-:W-:-:S04]  /*10f60*/  IMAD R4, R4, UR4, RZ ;  /* 0x0000000404047c24 */ /* 0x000fc8000f8e02ff */
[----:B------:R-:W-:Y:S01]  /*10f70*/  IMAD R4, R0, UR5, R4 ;  /* 0x0000000500047c24 */ /* 0x000fe2000f8e0204 */
[----:B------:R-:W-:Y:S02]  /*10f80*/  ULDC.64 UR4, c[0x0][0x280] ;  /* 0x0000a00000047ab9 */ /* 0x000fe40000000a00 */
[----:B------:R-:W-:Y:S01]  /*10f90*/  IADD3 R0, P0, R2, UR4, RZ ;  /* 0x0000000402007c10 */ /* 0x000fe2000ff1e0ff */
[----:B------:R-:W-:Y:S02]  /*10fa0*/  ULDC UR4, c[0x0][0x2b8] ;  /* 0x0000ae0000047ab9 */ /* 0x000fe40000000800 */
[----:B------:R-:W-:Y:S02]  /*10fb0*/  ISETP.GE.AND P1, PT, R8, UR4, PT ;  /* 0x0000000408007c0c */ /* 0x000fe4000bf26270 */
[----:B------:R-:W-:Y:S02]  /*10fc0*/  IADD3.X R2, R3, UR5, R4, P0, !PT ;  /* 0x0000000503027c10 */ /* 0x000fe400087fe404 */
[----:B------:R-:W-:Y:S01]  /*10fd0*/  ISETP.GE.AND P0, PT, R10, UR4, PT ;  /* 0x000000040a007c0c */ /* 0x000fe2000bf06270 */
[----:B------:R-:W-:-:S03]  /*10fe0*/  UMOV UR4, 0xffffffff ;  /* 0xffffffff00047882 */ /* 0x000fc60000000000 */
[----:B------:R-:W-:Y:S09]  /*10ff0*/  BRA.DIV UR4, `(.L_x_225) ;  /* 0x0000003e04987947 */ /* 0x000ff2000b800000 */
[----:B------:R-:W0:Y:S02]  /*11000*/  S2R R7, SR_TID.X ;  /* 0x0000000000077919 */ /* 0x000e240000002100 */
[----:B0-----:R-:W-:-:S04]  /*11010*/  LOP3.LUT R7, R7, 0x7f, RZ, 0xc0, !PT ;  /* 0x0000007f07077812 */ /* 0x001fc800078ec0ff */
[----:B------:R-:W-:Y:S02]  /*11020*/  SHF.R.U32.HI R8, RZ, 0x3, R7 ;  /* 0x00000003ff087819 */ /* 0x000fe40000011607 */
[----:B------:R-:W2:Y:S03]  /*11030*/  LDL.LU R7, [R1+0x3c] ;  /* 0x00003c0001077983 */ /* 0x000ea60000300800 */
[----:B------:R-:W-:Y:S02]  /*11040*/  IMAD.IADD R3, R8, 0x1, R5 ;  /* 0x0000000108037824 */ /* 0x000fe400078e0205 */
[----:B------:R-:W-:Y:S02]  /*11050*/  SHFL.IDX PT, R8, R2, 0x1, 0x181f ;  /* 0x00381f0002087f89 */ /* 0x000fe400000e0000 */
[----:B------:R-:W-:Y:S02]  /*11060*/  VIADD R5, R3, 0x10 ;  /* 0x0000001003057836 */ /* 0x000fe40000000000 */
[----:B--2---:R-:W-:-:S02]  /*11070*/  IMAD R4, R7, R6, RZ ;  /* 0x0000000607047224 */ /* 0x004fc400078e02ff */
[----:B------:R-:W0:Y:S03]  /*11080*/  SHFL.IDX PT, R7, R0, RZ, 0x181f ;  /* 0x00181fff00077589 */ /* 0x000e2600000e0000 */
[-C--:B------:R-:W-:Y:S01]  /*11090*/  ISETP.GE.AND P4, PT, R3, R4.reuse, PT ;  /* 0x000000040300720c */ /* 0x080fe20003f86270 */
[----:B------:R-:W1:Y:S01]  /*110a0*/  SHFL.IDX PT, R6, R2, RZ, 0x181f ;  /* 0x00181fff02067589 */ /* 0x000e6200000e0000 */
[----:B------:R-:W-:-:S03]  /*110b0*/  ISETP.GE.AND P2, PT, R5, R4, PT ;  /* 0x000000040500720c */ /* 0x000fc60003f46270 */
[----:B------:R-:W2:Y:S08]  /*110c0*/  SHFL.IDX PT, R5, R0, 0x1, 0x181f ;  /* 0x00381f0000057f89 */ /* 0x000eb000000e0000 */
[----:B0-----:R-:W-:-:S05]  /*110d0*/  @!P4 IADD3 R7, P3, R10, R7, RZ ;  /* 0x000000070a07c210 */ /* 0x001fca0007f7e0ff */
[----:B-1----:R-:W-:-:S05]  /*110e0*/  @!P4 IMAD.X R6, RZ, RZ, R6, P3 ;  /* 0x000000ffff06c224 */ /* 0x002fca00018e0606 */
[----:B------:R-:W-:-:S04]  /*110f0*/  @!P4 LOP3.LUT R7, R7, R6, RZ, 0x3c, !PT ;  /* 0x000000060707c212 */ /* 0x000fc800078e3cff */
[----:B------:R-:W-:-:S04]  /*11100*/  @!P4 LOP3.LUT R6, R7, R6, RZ, 0x3c, !PT ;  /* 0x000000060706c212 */ /* 0x000fc800078e3cff */
[----:B------:R-:W-:-:S05]  /*11110*/  @!P4 LOP3.LUT R7, R7, R6, RZ, 0x3c, !PT ;  /* 0x000000060707c212 */ /* 0x000fca00078e3cff */
[----:B-----5:R-:W-:Y:S04]  /*11120*/  @!P4 LDGSTS.E.BYPASS.LTC128B.128 [R9+0x20400], desc[UR50][R6.64], !P0 ;  /* 0x204000000609cfae */ /* 0x020fe8000c101d72 */
[----:B------:R2:W-:Y:S02]  /*11130*/  @!P4 LDGSTS.E.BYPASS.LTC128B.128 [R9+0x24400], desc[UR50][R6.64+0x80], !P1 ;  /* 0x244000800609cfae */ /* 0x0005e4000c901d72 */
[----:B--2---:R-:W-:Y:S01]  /*11140*/  @!P2 IADD3 R7, P3, R10, R5, RZ ;  /* 0x000000050a07a210 */ /* 0x004fe20007f7e0ff */
[----:B------:R-:W-:-:S04]  /*11150*/  VIADD R5, R3, 0x20 ;  /* 0x0000002003057836 */ /* 0x000fc80000000000 */
[----:B------:R-:W-:-:S05]  /*11160*/  @!P2 IMAD.X R6, RZ, RZ, R8, P3 ;  /* 0x000000ffff06a224 */ /* 0x000fca00018e0608 */
[----:B------:R-:W-:-:S04]  /*11170*/  @!P2 LOP3.LUT R7, R7, R6, RZ, 0x3c, !PT ;  /* 0x000000060707a212 */ /* 0x000fc800078e3cff */
[----:B------:R-:W-:-:S04]  /*11180*/  @!P2 LOP3.LUT R6, R7, R6, RZ, 0x3c, !PT ;  /* 0x000000060706a212 */ /* 0x000fc800078e3cff */
[----:B------:R-:W-:-:S05]  /*11190*/  @!P2 LOP3.LUT R7, R7, R6, RZ, 0x3c, !PT ;  /* 0x000000060707a212 */ /* 0x000fca00078e3cff */
[----:B------:R-:W-:Y:S04]  /*111a0*/  @!P2 LDGSTS.E.BYPASS.LTC128B.128 [R9+0x20c00], desc[UR50][R6.64], !P0 ;  /* 0x20c000000609afae */ /* 0x000fe8000c101d72 */
[----:B------:R0:W-:Y:S01]  /*111b0*/  @!P2 LDGSTS.E.BYPASS.LTC128B.128 [R9+0x24c00], desc[UR50][R6.64+0x80], !P1 ;  /* 0x24c000800609afae */ /* 0x0001e2000c901d72 */
[----:B------:R-:W-:-:S03]  /*111c0*/  ISETP.GE.AND P2, PT, R5, R4, PT ;  /* 0x000000040500720c */ /* 0x000fc60003f46270 */
[----:B------:R-:W1:Y:S04]  /*111d0*/  SHFL.IDX PT, R5, R0, 0x2, 0x181f ;  /* 0x00581f0000057f89 */ /* 0x000e6800000e0000 */
[----:B0-----:R-:W0:Y:S06]  /*111e0*/  SHFL.IDX PT, R6, R2, 0x2, 0x181f ;  /* 0x00581f0002067f89 */ /* 0x001e2c00000e0000 */
[----:B-1----:R-:W-:-:S05]  /*111f0*/  @!P2 IADD3 R5, P3, R10, R5, RZ ;  /* 0x000000050a05a210 */ /* 0x002fca0007f7e0ff */
[----:B0-----:R-:W-:-:S04]  /*11200*/  @!P2 IMAD.X R6, RZ, RZ, R6, P3 ;  /* 0x000000ffff06a224 */ /* 0x001fc800018e0606 */
[----:B------:R-:W-:Y:S02]  /*11210*/  @!P2 IMAD.MOV.U32 R7, RZ, RZ, R6 ;  /* 0x000000ffff07a224 */ /* 0x000fe400078e0006 */
[----:B------:R-:W-:Y:S02]  /*11220*/  @!P2 IMAD.MOV.U32 R6, RZ, RZ, R5 ;  /* 0x000000ffff06a224 */ /* 0x000fe400078e0005 */
[----:B------:R-:W-:-:S03]  /*11230*/  VIADD R5, R3, 0x30 ;  /* 0x0000003003057836 */ /* 0x000fc60000000000 */
        /* <DEDUP_REMOVED lines=34> */
[----:B------:R-:W-:Y:S04]  /*11460*/  SHFL.IDX PT, R0, R0, 0x7, 0x181f ;  /* 0x00f81f0000007f89 */ /* 0x000fe800000e0000 */
[----:B0-----:R-:W0:Y:S02]  /*11470*/  SHFL.IDX PT, R6, R2, 0x6, 0x181f ;  /* 0x00d81f0002067f89 */ /* 0x001e2400000e0000 */
[----:B-1----:R-:W-:-:S05]  /*11480*/  @!P2 IADD3 R5, P3, R10, R5, RZ ;  /* 0x000000050a05a210 */ /* 0x002fca0007f7e0ff */
[----:B0-----:R-:W-:-:S04]  /*11490*/  @!P2 IMAD.X R6, RZ, RZ, R6, P3 ;  /* 0x000000ffff06a224 */ /* 0x001fc800018e0606 */
[----:B------:R-:W-:Y:S02]  /*114a0*/  @!P2 IMAD.MOV.U32 R7, RZ, RZ, R6 ;  /* 0x000000ffff07a224 */ /* 0x000fe400078e0006 */
[----:B------:R-:W-:Y:S02]  /*114b0*/  @!P2 IMAD.MOV.U32 R6, RZ, RZ, R5 ;  /* 0x000000ffff06a224 */ /* 0x000fe400078e0005 */
[----:B------:R0:W1:Y:S04]  /*114c0*/  SHFL.IDX PT, R5, R2, 0x7, 0x181f ;  /* 0x00f81f0002057f89 */ /* 0x00006800000e0000 */
[----:B------:R0:W-:Y:S04]  /*114d0*/  @!P2 LDGSTS.E.BYPASS.LTC128B.128 [R9+0x23400], desc[UR50][R6.64], !P0 ;  /* 0x234000000609afae */ /* 0x0001e8000c101d72 */
[----:B------:R0:W-:Y:S02]  /*114e0*/  @!P2 LDGSTS.E.BYPASS.LTC128B.128 [R9+0x27400], desc[UR50][R6.64+0x80], !P1 ;  /* 0x274000800609afae */ /* 0x0001e4000c901d72 */
.L_x_310:
[----:B------:R-:W-:Y:S01]  /*114f0*/  VIADD R3, R3, 0x70 ;  /* 0x0000007003037836 */ /* 0x000fe20000000000 */
[----:B------:R-:W-:Y:S04]  /*11500*/  BSSY B0, `(.L_x_226) ;  /* 0x000000a000007945 */ /* 0x000fe80003800000 */
[----:B------:R-:W-:-:S13]  /*11510*/  ISETP.GE.AND P2, PT, R3, R4, PT ;  /* 0x000000040300720c */ /* 0x000fda0003f46270 */
[----:B------:R-:W-:Y:S05]  /*11520*/  @P2 BRA `(.L_x_227) ;  /* 0x00000000001c2947 */ /* 0x000fea0003800000 */
[----:B0-----:R-:W-:-:S05]  /*11530*/  IADD3 R2, P2, R10, R0, RZ ;  /* 0x000000000a027210 */ /* 0x001fca0007f5e0ff */
[----:B-1----:R-:W-:-:S05]  /*11540*/  IMAD.X R3, RZ, RZ, R5, P2 ;  /* 0x000000ffff037224 */ /* 0x002fca00010e0605 */
[----:B------:R-:W-:Y:S01]  /*11550*/  @!PT LDS RZ, [RZ] ;  /* 0x00000000fffff984 */ /* 0x000fe20000000800 */
[----:B------:R-:W-:Y:S01]  /*11560*/  @!PT LDS RZ, [RZ] ;  /* 0x00000000fffff984 */ /* 0x000fe20000000800 */
[----:B------:R-:W-:Y:S01]  /*11570*/  @!PT LDS RZ, [RZ] ;  /* 0x00000000fffff984 */ /* 0x000fe20000000800 */
[----:B------:R2:W-:Y:S04]  /*11580*/  LDGSTS.E.BYPASS.LTC128B.128 [R9+0x23c00], desc[UR50][R2.64], !P0 ;  /* 0x23c0000002097fae */ /* 0x0005e8000c101d72 */
[----:B------:R2:W-:Y:S02]  /*11590*/  LDGSTS.E.BYPASS.LTC128B.128 [R9+0x27c00], desc[UR50][R2.64+0x80], !P1 ;  /* 0x27c0008002097fae */ /* 0x0005e4000c901d72 */
.L_x_227:
[----:B------:R-:W-:Y:S05]  /*115a0*/  BSYNC B0 ;  /* 0x0000000000007941 */ /* 0x000fea0003800000 */
.L_x_226:
[----:B------:R-:W-:Y:S01]  /*115b0*/  NOP ;  /* 0x0000000000007918 */ /* 0x000fe20000000000 */
[----:B------:R-:W-:-:S13]  /*115c0*/  PLOP3.LUT P0, PT, PT, PT, PT, 0x80, 0x0 ;  /* 0x000000000000781c */ /* 0x000fda0003f0f070 */
.L_x_228:
[----:B------:R-:W-:Y:S02]  /*115d0*/  PLOP3.LUT P1, PT, P1, P0, PT, 0xa2, 0x0 ;  /* 0x000000000000781c */ /* 0x000fe40000f21472 */
[----:B------:R-:W-:-:S08]  /*115e0*/  @P0 R2UR P1, UR4, R17 ;  /* 0x00000000110402ca */ /* 0x000fd00000020000 */
[----:B------:R-:W-:-:S05]  /*115f0*/  @P0 PLOP3.LUT P0, PT, P1, PT, PT, 0x80, 0x0 ;  /* 0x000000000000081c */ /* 0x000fca0000f0f070 */
[----:B------:R-:W-:Y:S01]  /*11600*/  @!P1 SYNCS.ARRIVE.TRANS64.RED.A0T1 RZ, [UR4+0x38800], RZ ;  /* 0x038800ffffff99a7 */ /* 0x000fe20008200404 */
[----:B------:R-:W-:Y:S07]  /*11610*/  @!P1 ARRIVES.LDGSTSBAR.64.TRANSCNT [UR4+0x38800] ;  /* 0x03880000ff0099b0 */ /* 0x000fee0008000a84 */
[----:B------:R-:W-:Y:S05]  /*11620*/  @P0 BRA.U.ANY `(.L_x_228) ;  /* 0xfffffffd00e80947 */ /* 0x000fea000393ffff */
[----:B0-2---:R-:W2:Y:S02]  /*11630*/  LDL.LU R2, [R1+0x40] ;  /* 0x0000400001027983 */ /* 0x005ea40000300800 */
[----:B--2---:R-:W-:-:S05]  /*11640*/  VIADD R2, R2, 0x1 ;  /* 0x0000000102027836 */ /* 0x004fca0000000000 */
[----:B------:R0:W-:Y:S01]  /*11650*/  STL [R1+0x40], R2 ;  /* 0x0000400201007387 */ /* 0x0001e20000100800 */
[----:B------:R-:W-:-:S04]  /*11660*/  LEA.HI R0, R2, R2, RZ, 0x1 ;  /* 0x0000000202007211 */ /* 0x000fc800078f08ff */
[----:B------:R-:W-:-:S05]  /*11670*/  LOP3.LUT R0, R0, 0xfffffffe, RZ, 0xc0, !PT ;  /* 0xfffffffe00007812 */ /* 0x000fca00078ec0ff */
[----:B------:R-:W-:-:S05]  /*11680*/  IMAD.IADD R0, R2, 0x1, -R0 ;  /* 0x0000000102007824 */ /* 0x000fca00078e0a00 */
[----:B------:R-:W-:Y:S01]  /*11690*/  SHF.L.U32 R0, R0, 0x1f, RZ ;  /* 0x0000001f00007819 */ /* 0x000fe200000006ff */
[----:B------:R-:W-:Y:S01]  /*116a0*/  NOP ;  /* 0x0000000000007918 */ /* 0x000fe20000000000 */
[----:B------:R0:W-:Y:S01]  /*116b0*/  SYNCS.ARRIVE.TRANS64.A1T0 RZ, [R17+URZ+0x38800], RZ ;  /* 0x038800ff11ff79a7 */ /* 0x0001e2000810003f */
[----:B------:R-:W-:Y:S01]  /*116c0*/  BSSY B0, `(.L_x_229) ;  /* 0x0000003000007945 */ /* 0x000fe20003800000 */
[----:B------:R-:W2:Y:S03]  /*116d0*/  SYNCS.PHASECHK.TRANS64.TRYWAIT P0, [R17+URZ+0x38820], R0 ;  /* 0x03882000110075a7 */ /* 0x000ea6000800017f */
[----:B0-2---:R-:W-:Y:S05]  /*116e0*/  @!P0 BRA `(.L_x_230) ;  /* 0x0000004000948947 */ /* 0x005fea0003800000 */
.L_x_311:
[----:B------:R-:W-:Y:S05]  /*116f0*/  BSYNC B0 ;  /* 0x0000000000007941 */ /* 0x000fea0003800000 */
.L_x_229:
[----:B------:R-:W2:Y:S01]  /*11700*/  LDL R3, [R1+0x1c] ;  /* 0x00001c0001037983 */ /* 0x000ea20000100800 */
[----:B------:R-:W-:-:S05]  /*11710*/  VIADD R2, R19, 0xfffffffe ;  /* 0xfffffffe13027836 */ /* 0x000fca0000000000 */
[----:B--2---:R-:W-:-:S13]  /*11720*/  ISETP.GE.AND P0, PT, R2, R3, PT ;  /* 0x000000030200720c */ /* 0x004fda0003f06270 */
[----:B------:R-:W-:Y:S05]  /*11730*/  @!P0 BRA `(.L_x_231) ;  /* 0x0000001400608947 */ /* 0x000fea0003800000 */
[----:B0-----:R0:W5:Y:S04]  /*11740*/  LDL.LU R0, [R1+0xc] ;  /* 0x00000c0001007983 */ /* 0x0011680000300800 */
[----:B------:R0:W5:Y:S02]  /*11750*/  LDL.LU R3, [R1+0x4] ;  /* 0x0000040001037983 */ /* 0x0001640000300800 */
.L_x_253:
[----:B------:R-:W2:Y:S01]  /*11760*/  LDL R4, [R1+0x20] ;  /* 0x0000200001047983 */ /* 0x000ea20000100800 */
[----:B-1---5:R-:W-:Y:S01]  /*11770*/  VIADD R5, R3, 0x1 ;  /* 0x0000000103057836 */ /* 0x022fe20000000000 */
[----:B------:R-:W-:Y:S05]  /*11780*/  YIELD ;  /* 0x0000000000007946 */ /* 0x000fea0003800000 */
[C---:B------:R-:W-:Y:S01]  /*11790*/  ISETP.NE.AND P0, PT, R5.reuse, 0x2, PT ;  /* 0x000000020500780c */ /* 0x040fe20003f05270 */
[----:B------:R-:W-:Y:S03]  /*117a0*/  BSSY B0, `(.L_x_232) ;  /* 0x000008a000007945 */ /* 0x000fe60003800000 */
[----:B------:R-:W-:-:S02]  /*117b0*/  SEL R10, R5, RZ, P0 ;  /* 0x000000ff050a7207 */ /* 0x000fc40000000000 */
[----:B--2---:R-:W-:Y:S02]  /*117c0*/  LOP3.LUT P1, RZ, R4, 0x1, RZ, 0xc0, !PT ;  /* 0x0000000104ff7812 */ /* 0x004fe4000782c0ff */
[----:B------:R-:W-:-:S04]  /*117d0*/  SEL R4, RZ, 0x1, P0 ;  /* 0x00000001ff047807 */ /* 0x000fc80000000000 */
[----:B------:R-:W-:-:S05]  /*117e0*/  LOP3.LUT R9, R0, R4, RZ, 0x3c, !PT ;  /* 0x0000000400097212 */ /* 0x000fca00078e3cff */
[----:B------:R1:W-:Y:S04]  /*117f0*/  STL [R1+0xc], R9 ;  /* 0x00000c0901007387 */ /* 0x0003e80000100800 */
[----:B------:R1:W-:Y:S01]  /*11800*/  STL [R1+0x4], R10 ;  /* 0x0000040a01007387 */ /* 0x0003e20000100800 */
[----:B------:R-:W-:Y:S05]  /*11810*/  @!P1 BRA `(.L_x_233) ;  /* 0x0000000800089947 */ /* 0x000fea0003800000 */
[----:B------:R-:W-:Y:S01]  /*11820*/  ULDC.64 UR4, c[0x0][0x418] ;  /* 0x0001060000047ab9 */ /* 0x000fe20000000a00 */
[----:B------:R-:W-:Y:S01]  /*11830*/  IMAD.MOV.U32 R8, RZ, RZ, R2 ;  /* 0x000000ffff087224 */ /* 0x000fe200078e0002 */
[----:B------:R-:W-:-:S04]  /*11840*/  ISETP.NE.U32.AND P0, PT, RZ, UR4, PT ;  /* 0x00000004ff007c0c */ /* 0x000fc8000bf05070 */
[----:B------:R-:W-:-:S13]  /*11850*/  ISETP.NE.AND.EX P0, PT, RZ, UR5, PT, P0 ;  /* 0x00000005ff007c0c */ /* 0x000fda000bf05300 */
[----:B------:R-:W-:Y:S05]  /*11860*/  @!P0 BRA `(.L_x_234) ;  /* 0x00000000004c8947 */ /* 0x000fea0003800000 */
[----:B------:R-:W2:Y:S01]  /*11870*/  LDL R12, [R1+0x24] ;  /* 0x00002400010c7983 */ /* 0x000ea20000100800 */
[----:B------:R-:W3:Y:S01]  /*11880*/  LDC R7, c[0x0][0x43c] ;  /* 0x00010f00ff077b82 */ /* 0x000ee20000000800 */
[----:B------:R-:W-:Y:S02]  /*11890*/  ULDC.64 UR6, c[0x0][0x428] ;  /* 0x00010a0000067ab9 */ /* 0x000fe40000000a00 */
[----:B------:R-:W4:Y:S01]  /*118a0*/  LDL R11, [R1+0x18] ;  /* 0x00001800010b7983 */ /* 0x000f220000100800 */
[----:B---3--:R-:W-:-:S13]  /*118b0*/  ISETP.NE.AND P0, PT, R7, 0x1, PT ;  /* 0x000000010700780c */ /* 0x008fda0003f05270 */
[----:B------:R-:W3:Y:S02]  /*118c0*/  @P0 LDC.64 R4, c[0x0][0x440] ;  /* 0x00011000ff040b82 */ /* 0x000ee40000000a00 */
[----:B---3--:R-:W-:-:S04]  /*118d0*/  @P0 IMAD.HI.U32 R6, R2, R4, RZ ;  /* 0x0000000402060227 */ /* 0x008fc800078e00ff */
[----:B------:R-:W-:Y:S01]  /*118e0*/  IMAD.MOV.U32 R4, RZ, RZ, R2 ;  /* 0x000000ffff047224 */ /* 0x000fe200078e0002 */
[----:B------:R-:W-:-:S04]  /*118f0*/  @P0 SHF.R.U32.HI R4, RZ, R5, R6 ;  /* 0x00000005ff040219 */ /* 0x000fc80000011606 */
[--C-:B------:R-:W-:Y:S01]  /*11900*/  SHF.R.S32.HI R5, RZ, 0x1f, R4.reuse ;  /* 0x0000001fff057819 */ /* 0x100fe20000011404 */
[----:B------:R-:W-:-:S04]  /*11910*/  IMAD.MOV R8, RZ, RZ, -R4 ;  /* 0x000000ffff087224 */ /* 0x000fc800078e0a04 */
[----:B------:R-:W-:Y:S02]  /*11920*/  IMAD R8, R7, R8, R2 ;  /* 0x0000000807087224 */ /* 0x000fe400078e0202 */
[----:B--2---:R-:W-:-:S04]  /*11930*/  IMAD R6, R12, UR6, RZ ;  /* 0x000000060c067c24 */ /* 0x004fc8000f8e02ff */
[C---:B----4-:R-:W-:Y:S02]  /*11940*/  IMAD R6, R11.reuse, UR7, R6 ;  /* 0x000000070b067c24 */ /* 0x050fe4000f8e0206 */
[----:B------:R-:W-:-:S04]  /*11950*/  IMAD.WIDE.U32 R4, R11, UR6, R4 ;  /* 0x000000060b047c25 */ /* 0x000fc8000f8e0004 */
[----:B------:R-:W-:Y:S01]  /*11960*/  IMAD.IADD R5, R6, 0x1, R5 ;  /* 0x0000000106057824 */ /* 0x000fe200078e0205 */
[----:B------:R-:W-:-:S04]  /*11970*/  LEA R6, P0, R4, UR4, 0x2 ;  /* 0x0000000404067c11 */ /* 0x000fc8000f8010ff */
[----:B------:R-:W-:-:S05]  /*11980*/  LEA.HI.X R7, R4, UR5, R5, 0x2, P0 ;  /* 0x0000000504077c11 */ /* 0x000fca00080f1405 */
[----:B------:R2:W5:Y:S04]  /*11990*/  LDG.E R16, desc[UR50][R6.64] ;  /* 0x0000003206107981 */ /* 0x000568000c1e1900 */
.L_x_234:
[----:B--2---:R-:W-:Y:S01]  /*119a0*/  IMAD R6, R10, 0x8, R17 ;  /* 0x000000080a067824 */ /* 0x004fe200078e0211 */
[----:B------:R-:W-:Y:S01]  /*119b0*/  SHF.L.U32 R5, R9, 0x1f, RZ ;  /* 0x0000001f09057819 */ /* 0x000fe200000006ff */
[----:B------:R-:W2:Y:S01]  /*119c0*/  S2R R4, SR_TID.X ;  /* 0x0000000000047919 */ /* 0x000ea20000002100 */
[----:B------:R-:W-:Y:S02]  /*119d0*/  BSSY B1, `(.L_x_235) ;  /* 0x0000005000017945 */ /* 0x000fe40003800000 */
[----:B------:R-:W3:Y:S01]  /*119e0*/  SYNCS.PHASECHK.TRANS64.TRYWAIT P0, [R6+URZ+0x38880], R5 ;  /* 0x03888005060075a7 */ /* 0x000ee2000800017f */
[----:B--2---:R-:W-:-:S04]  /*119f0*/  LOP3.LUT R4, R4, 0x7f, RZ, 0xc0, !PT ;  /* 0x0000007f04047812 */ /* 0x004fc800078ec0ff */
[----:B------:R-:W-:Y:S01]  /*11a00*/  ISETP.NE.AND P1, PT, R4, RZ, PT ;  /* 0x000000ff0400720c */ /* 0x000fe20003f25270 */
[----:B---3--:R-:W-:-:S12]  /*11a10*/  @!P0 BRA `(.L_x_236) ;  /* 0x0000003c00dc8947 */ /* 0x008fd80003800000 */
.L_x_312:
[----:B------:R-:W-:Y:S05]  /*11a20*/  BSYNC B1 ;  /* 0x0000000000017941 */ /* 0x000fea0003800000 */
.L_x_235:
[----:B------:R-:W-:Y:S04]  /*11a30*/  BSSY B1, `(.L_x_237) ;  /* 0x0000009000017945 */ /* 0x000fe80003800000 */
[----:B------:R-:W-:Y:S05]  /*11a40*/  @P1 BRA `(.L_x_238) ;  /* 0x00000000001c1947 */ /* 0x000fea0003800000 */
[----:B------:R-:W3:Y:S02]  /*11a50*/  S2R R4, SR_TID.X ;  /* 0x0000000000047919 */ /* 0x000ee40000002100 */
[----:B---3--:R-:W-:Y:S01]  /*11a60*/  LOP3.LUT R7, R4, 0x1f, RZ, 0xc0, !PT ;  /* 0x0000001f04077812 */ /* 0x008fe200078ec0ff */
[----:B------:R-:W-:-:S03]  /*11a70*/  IMAD.MOV.U32 R4, RZ, RZ, 0x8000 ;  /* 0x00008000ff047424 */ /* 0x000fc600078e00ff */
[----:B------:R-:W-:Y:S01]  /*11a80*/  ISETP.NE.AND P0, PT, R7, RZ, PT ;  /* 0x000000ff0700720c */ /* 0x000fe20003f05270 */
[----:B------:R3:W-:-:S12]  /*11a90*/  SYNCS.ARRIVE.TRANS64 RZ, [R6+URZ+0x38870], R4 ;  /* 0x0388700406ff79a7 */ /* 0x0007d8000800003f */
[----:B---3--:R-:W-:Y:S05]  /*11aa0*/  @!P0 BRA `(.L_x_238) ;  /* 0x0000000000048947 */ /* 0x008fea0003800000 */
[----:B------:R-:W-:Y:S01]  /*11ab0*/  BPT.TRAP 0x1 ;  /* 0x000000040000795c */ /* 0x000fe20000300000 */
.L_x_238:
[----:B------:R-:W-:Y:S05]  /*11ac0*/  BSYNC B1 ;  /* 0x0000000000017941 */ /* 0x000fea0003800000 */
.L_x_237:
[----:B------:R-:W3:Y:S01]  /*11ad0*/  LDL R4, [R1+0x4] ;  /* 0x0000040001047983 */ /* 0x000ee20000100800 */
[----:B------:R-:W-:Y:S01]  /*11ae0*/  IMAD.MOV.U32 R13, RZ, RZ, RZ ;  /* 0x000000ffff0d7224 */ /* 0x000fe200078e00ff */
[----:B------:R-:W-:Y:S01]  /*11af0*/  UIADD3 UR4, UP0, UR52, 0x470, URZ ;  /* 0x0000047034047890 */ /* 0x000fe2000ff1e03f */
[----:B------:R-:W-:Y:S01]  /*11b00*/  PLOP3.LUT P0, PT, PT, PT, PT, 0x80, 0x0 ;  /* 0x000000000000781c */ /* 0x000fe20003f0f070 */
[----:B------:R-:W-:Y:S01]  /*11b10*/  VIADD R7, R6, 0x38870 ;  /* 0x0003887006077836 */ /* 0x000fe20000000000 */
[----:B------:R-:W-:Y:S01]  /*11b20*/  LEA R8, R8, UR40, 0x7 ;  /* 0x0000002808087c11 */ /* 0x000fe2000f8e38ff */
[----:B------:R-:W-:Y:S01]  /*11b30*/  UIADD3.X UR5, URZ, UR53, URZ, UP0, !UPT ;  /* 0x000000353f057290 */ /* 0x000fe200087fe43f */
[----:B------:R-:W-:Y:S01]  /*11b40*/  R2UR UR10, R13 ;  /* 0x000000000d0a72ca */ /* 0x000fe200000e0000 */
[----:B------:R-:W-:Y:S01]  /*11b50*/  UMOV UR6, 0x0 ;  /* 0x0000000000067882 */ /* 0x000fe20000000000 */
[----:B------:R-:W-:Y:S01]  /*11b60*/  UMOV UR7, 0x14f00000 ;  /* 0x14f0000000077882 */ /* 0x000fe20000000000 */
[----:B---3--:R-:W-:-:S04]  /*11b70*/  IMAD R4, R4, 0x8000, R17 ;  /* 0x0000800004047824 */ /* 0x008fc800078e0211 */
[----:B-1----:R-:W-:-:S08]  /*11b80*/  VIADD R9, R4, 0x10400 ;  /* 0x0001040004097836 */ /* 0x002fd00000000000 */
.L_x_239:
[----:B------:R-:W-:-:S13]  /*11b90*/  @P0 ELECT P2, URZ, PT ;  /* 0x00000000003f082f */ /* 0x000fda0003840000 */
[----:B-----5:R-:W-:Y:S01]  /*11ba0*/  @P2 R2UR UR13, R16 ;  /* 0x00000000100d22ca */ /* 0x020fe200000e0000 */
[----:B------:R-:W-:Y:S01]  /*11bb0*/  UMOV UR12, UR36 ;  /* 0x00000024000c7c82 */ /* 0x000fe20008000000 */
[----:B------:R-:W-:Y:S02]  /*11bc0*/  @P2 R2UR UR11, R8 ;  /* 0x00000000080b22ca */ /* 0x000fe400000e0000 */
[----:B------:R-:W-:Y:S02]  /*11bd0*/  @P2 R2UR UR9, R7 ;  /* 0x00000000070922ca */ /* 0x000fe400000e0000 */
[----:B------:R-:W-:Y:S02]  /*11be0*/  @P2 R2UR UR8, R9 ;  /* 0x00000000090822ca */ /* 0x000fe400000e0000 */
[----:B------:R-:W-:Y:S02]  /*11bf0*/  @P2 PLOP3.LUT P0, PT, P2, PT, PT, 0x8, 0x0 ;  /* 0x000000000000281c */ /* 0x000fe4000170e170 */
[----:B------:R-:W-:-:S09]  /*11c00*/  PLOP3.LUT P2, PT, PT, PT, PT, 0x8, 0x0 ;  /* 0x000000000000781c */ /* 0x000fd20003f4e170 */
[----:B------:R1:W-:Y:S02]  /*11c10*/  UTMALDG.4D [UR8], [UR4], desc[UR6] ;  /* 0x00000608040075b4 */ /* 0x0003e40008019000 */
[----:B-1----:R-:W-:Y:S05]  /*11c20*/  @P0 BRA.U.ANY `(.L_x_239) ;  /* 0xfffffffd00d80947 */ /* 0x002fea000393ffff */
[----:B------:R-:W-:Y:S01]  /*11c30*/  IMAD.MOV.U32 R12, RZ, RZ, 0x80 ;  /* 0x00000080ff0c7424 */ /* 0x000fe200078e00ff */
[----:B------:R-:W-:Y:S01]  /*11c40*/  PLOP3.LUT P0, PT, PT, PT, PT, 0x80, 0x0 ;  /* 0x000000000000781c */ /* 0x000fe20003f0f070 */
[----:B------:R-:W-:Y:S01]  /*11c50*/  VIADD R9, R4, 0x14400 ;  /* 0x0001440004097836 */ /* 0x000fe20000000000 */
[----:B------:R-:W-:Y:S01]  /*11c60*/  UMOV UR6, 0x0 ;  /* 0x0000000000067882 */ /* 0x000fe20000000000 */
[----:B------:R-:W-:Y:S01]  /*11c70*/  UMOV UR7, 0x14f00000 ;  /* 0x14f0000000077882 */ /* 0x000fe20000000000 */
[----:B------:R-:W-:-:S15]  /*11c80*/  R2UR UR10, R12 ;  /* 0x000000000c0a72ca */ /* 0x000fde00000e0000 */
.L_x_240:
[----:B------:R-:W-:-:S13]  /*11c90*/  @P0 ELECT P2, URZ, PT ;  /* 0x00000000003f082f */ /* 0x000fda0003840000 */
[----:B------:R-:W-:Y:S01]  /*11ca0*/  @P2 R2UR UR13, R16 ;  /* 0x00000000100d22ca */ /* 0x000fe200000e0000 */
        /* <DEDUP_REMOVED lines=8> */
[----:B------:R-:W1:Y:S01]  /*11d30*/  SYNCS.PHASECHK.TRANS64.TRYWAIT P0, [R6+URZ+0x38840], R5 ;  /* 0x03884005060075a7 */ /* 0x000e62000800017f */
[----:B------:R-:W-:Y:S04]  /*11d40*/  BSSY B1, `(.L_x_241) ;  /* 0x0000002000017945 */ /* 0x000fe80003800000 */
[----:B-1----:R-:W-:Y:S05]  /*11d50*/  @!P0 BRA `(.L_x_242) ;  /* 0x0000003c00208947 */ /* 0x002fea0003800000 */
.L_x_313:
[----:B------:R-:W-:Y:S05]  /*11d60*/  BSYNC B1 ;  /* 0x0000000000017941 */ /* 0x000fea0003800000 */
.L_x_241:
[----:B------:R-:W-:Y:S01]  /*11d70*/  BSSY B1, `(.L_x_243) ;  /* 0x000000b000017945 */ /* 0x000fe20003800000 */
[----:B------:R-:W-:Y:S02]  /*11d80*/  IMAD.MOV.U32 R10, RZ, RZ, 0x0 ;  /* 0x00000000ff0a7424 */ /* 0x000fe400078e00ff */
[----:B------:R-:W-:Y:S01]  /*11d90*/  IMAD.MOV.U32 R11, RZ, RZ, 0x14f00000 ;  /* 0x14f00000ff0b7424 */ /* 0x000fe200078e00ff */
[----:B------:R-:W-:Y:S06]  /*11da0*/  @P1 BRA `(.L_x_244) ;  /* 0x00000000001c1947 */ /* 0x000fec0003800000 */
[----:B------:R-:W3:Y:S01]  /*11db0*/  S2R R7, SR_TID.X ;  /* 0x0000000000077919 */ /* 0x000ee20000002100 */
[----:B-12---:R-:W-:-:S04]  /*11dc0*/  IMAD.MOV.U32 R5, RZ, RZ, 0x8000 ;  /* 0x00008000ff057424 */ /* 0x006fc800078e00ff */
[----:B------:R4:W-:Y:S01]  /*11dd0*/  SYNCS.ARRIVE.TRANS64 RZ, [R6+URZ+0x38830], R5 ;  /* 0x0388300506ff79a7 */ /* 0x0009e2000800003f */
[----:B---3--:R-:W-:-:S04]  /*11de0*/  LOP3.LUT R7, R7, 0x1f, RZ, 0xc0, !PT ;  /* 0x0000001f07077812 */ /* 0x008fc800078ec0ff */
[----:B------:R-:W-:-:S13]  /*11df0*/  ISETP.NE.AND P0, PT, R7, RZ, PT ;  /* 0x000000ff0700720c */ /* 0x000fda0003f05270 */
[----:B----4-:R-:W-:Y:S05]  /*11e00*/  @!P0 BRA `(.L_x_244) ;  /* 0x0000000000048947 */ /* 0x010fea0003800000 */
[----:B------:R-:W-:Y:S01]  /*11e10*/  BPT.TRAP 0x1 ;  /* 0x000000040000795c */ /* 0x000fe20000300000 */
.L_x_244:
[----:B------:R-:W-:Y:S05]  /*11e20*/  BSYNC B1 ;  /* 0x0000000000017941 */ /* 0x000fea0003800000 */
.L_x_243:
[----:B------:R-:W-:Y:S01]  /*11e30*/  R2UR UR10, R13 ;  /* 0x000000000d0a72ca */ /* 0x000fe200000e0000 */
[----:B------:R-:W-:Y:S01]  /*11e40*/  UIADD3 UR4, UP0, UR52, 0x370, URZ ;  /* 0x0000037034047890 */ /* 0x000fe2000ff1e03f */
[----:B------:R-:W-:Y:S01]  /*11e50*/  R2UR UR6, R10 ;  /* 0x000000000a0672ca */ /* 0x000fe200000e0000 */
[----:B-12---:R-:W-:Y:S01]  /*11e60*/  VIADD R6, R6, 0x38830 ;  /* 0x0003883006067836 */ /* 0x006fe20000000000 */
[----:B------:R-:W-:Y:S01]  /*11e70*/  R2UR UR7, R11 ;  /* 0x000000000b0772ca */ /* 0x000fe200000e0000 */
[----:B------:R-:W-:Y:S01]  /*11e80*/  VIADD R5, R4, 0x28400 ;  /* 0x0002840004057836 */ /* 0x000fe20000000000 */
[----:B------:R-:W-:Y:S01]  /*11e90*/  PLOP3.LUT P0, PT, PT, PT, PT, 0x80, 0x0 ;  /* 0x000000000000781c */ /* 0x000fe20003f0f070 */
[----:B------:R-:W-:-:S12]  /*11ea0*/  UIADD3.X UR5, URZ, UR53, URZ, UP0, !UPT ;  /* 0x000000353f057290 */ /* 0x000fd800087fe43f */
.L_x_245:
        /* <DEDUP_REMOVED lines=10> */
[----:B------:R-:W-:Y:S01]  /*11f50*/  R2UR UR10, R12 ;  /* 0x000000000c0a72ca */ /* 0x000fe200000e0000 */
[----:B------:R-:W-:Y:S01]  /*11f60*/  VIADD R4, R4, 0x2c400 ;  /* 0x0002c40004047836 */ /* 0x000fe20000000000 */
[----:B------:R-:W-:Y:S02]  /*11f70*/  R2UR UR6, R10 ;  /* 0x000000000a0672ca */ /* 0x000fe400000e0000 */
[----:B------:R-:W-:Y:S02]  /*11f80*/  R2UR UR7, R11 ;  /* 0x000000000b0772ca */ /* 0x000fe400000e0000 */
[----:B------:R-:W-:-:S13]  /*11f90*/  PLOP3.LUT P0, PT, PT, PT, PT, 0x80, 0x0 ;  /* 0x000000000000781c */ /* 0x000fda0003f0f070 */
.L_x_246:
        /* <DEDUP_REMOVED lines=9> */
[----:B--2---:R-:W-:Y:S05]  /*12030*/  @P0 BRA.U.ANY `(.L_x_246) ;  /* 0xfffffffd00d80947 */ /* 0x004fea000393ffff */
.L_x_233:
[----:B------:R-:W-:Y:S05]  /*12040*/  BSYNC B0 ;  /* 0x0000000000007941 */ /* 0x000fea0003800000 */
.L_x_232:
[----:B------:R-:W-:-:S06]  /*12050*/  UISETP.NE.AND UP0, UPT, UR39, 0x3, UPT ;  /* 0x000000032700788c */ /* 0x000fcc000bf05270 */
[----:B------:R-:W-:-:S13]  /*12060*/  PLOP3.LUT P0, PT, PT, PT, UP0, 0x80, 0x0 ;  /* 0x000000000000781c */ /* 0x000fda0003f0f008 */
[----:B------:R-:W-:Y:S05]  /*12070*/  @!P0 BRA `(.L_x_247) ;  /* 0x0000000000048947 */ /* 0x000fea0003800000 */
[----:B------:R-:W-:Y:S01]  /*12080*/  BPT.TRAP 0x1 ;  /* 0x000000040000795c */ /* 0x000fe20000300000 */
.L_x_247:
[----:B------:R-:W-:Y:S01]  /*12090*/  IMAD.U32 R4, RZ, RZ, UR42 ;  /* 0x0000002aff047e24 */ /* 0x000fe2000f8e00ff */
[----:B------:R-:W-:Y:S01]  /*120a0*/  BSSY B0, `(.L_x_248) ;  /* 0x0000007000007945 */ /* 0x000fe20003800000 */
[----:B------:R-:W-:-:S03]  /*120b0*/  IMAD R19, R3, 0x8, R17 ;  /* 0x0000000803137824 */ /* 0x000fc600078e0211 */
[----:B------:R-:W-:Y:S02]  /*120c0*/  ISETP.NE.AND P1, PT, R4, 0x3, PT ;  /* 0x000000030400780c */ /* 0x000fe40003f25270 */
[----:B------:R-:W-:-:S04]  /*120d0*/  LOP3.LUT R4, R0, 0x1, RZ, 0x3c, !PT ;  /* 0x0000000100047812 */ /* 0x000fc800078e3cff */
[----:B------:R-:W-:-:S04]  /*120e0*/  SHF.L.U32 R4, R4, 0x1f, RZ ;  /* 0x0000001f04047819 */ /* 0x000fc800000006ff */
[----:B------:R-:W2:Y:S02]  /*120f0*/  SYNCS.PHASECHK.TRANS64.TRYWAIT P0, [R19+URZ+0x38870], R4 ;  /* 0x03887004130075a7 */ /* 0x000ea4000800017f */
[----:B--2---:R-:W-:Y:S05]  /*12100*/  @!P0 BRA `(.L_x_249) ;  /* 0x0000003800488947 */ /* 0x004fea0003800000 */
.L_x_314:
[----:B------:R-:W-:Y:S05]  /*12110*/  BSYNC B0 ;  /* 0x0000000000007941 */ /* 0x000fea0003800000 */
.L_x_248:
[----:B------:R-:W-:Y:S05]  /*12120*/  @!P1 BRA `(.L_x_250) ;  /* 0x0000000000049947 */ /* 0x000fea0003800000 */
[----:B------:R-:W-:Y:S01]  /*12130*/  BPT.TRAP 0x1 ;  /* 0x000000040000795c */ /* 0x000fe20000300000 */
.L_x_250:
[----:B--2---:R-:W-:Y:S01]  /*12140*/  SHF.L.U32 R4, R0, 0x1f, RZ ;  /* 0x0000001f00047819 */ /* 0x004fe200000006ff */
[----:B------:R-:W-:-:S03]  /*12150*/  IMAD.SHL.U32 R0, R3, 0x8000, RZ ;  /* 0x0000800003007824 */ /* 0x000fc600078e00ff */
[----:B------:R-:W2:Y:S02]  /*12160*/  SYNCS.PHASECHK.TRANS64.TRYWAIT P0, [R19+URZ+0x38860], R4 ;  /* 0x03886004130075a7 */ /* 0x000ea4000800017f */
[----:B--2---:R-:W-:Y:S05]  /*12170*/  @!P0 BRA `(.L_x_251) ;  /* 0x0000003800408947 */ /* 0x004fea0003800000 */
.L_x_315:
[----:B------:R-:W3:Y:S04]  /*12180*/  LDL R14, [R1+0x34] ;  /* 0x00003400010e7983 */ /* 0x000ee80000100800 */
[----:B------:R-:W4:Y:S04]  /*12190*/  LDL R13, [R1+0x8] ;  /* 0x00000800010d7983 */ /* 0x000f280000100800 */
[----:B------:R-:W4:Y:S01]  /*121a0*/  LDL R12, [R1] ;  /* 0x00000000010c7983 */ /* 0x000f220000100800 */
[----:B------:R-:W-:Y:S01]  /*121b0*/  LOP3.LUT R3, R0, R18, RZ, 0xfc, !PT ;  /* 0x0000001200037212 */ /* 0x000fe200078efcff */
[----:B------:R-:W-:Y:S05]  /*121c0*/  WARPSYNC.ALL ;  /* 0x0000000000007948 */ /* 0x000fea0003800000 */
[----:B------:R-:W-:-:S05]  /*121d0*/  IMAD.IADD R3, R17, 0x1, R3 ;  /* 0x0000000111037824 */ /* 0x000fca00078e0203 */
[----:B-1----:R-:W2:Y:S02]  /*121e0*/  LDSM.16.MT88.4 R8, [R3+0x10400] ;  /* 0x010400000308783b */ /* 0x002ea40000004200 */
[C-C-:B--2---:R-:W-:Y:S02]  /*121f0*/  PRMT R4, R8.reuse, 0x6420, R9.reuse ;  /* 0x0000642008047816 */ /* 0x144fe40000000009 */
[----:B------:R-:W-:Y:S02]  /*12200*/  PRMT R5, R8, 0x7531, R9 ;  /* 0x0000753108057816 */ /* 0x000fe40000000009 */
[C-C-:B------:R-:W-:Y:S02]  /*12210*/  PRMT R6, R10.reuse, 0x6420, R11.reuse ;  /* 0x000064200a067816 */ /* 0x140fe4000000000b */
[----:B------:R-:W-:Y:S02]  /*12220*/  PRMT R7, R10, 0x7531, R11 ;  /* 0x000075310a077816 */ /* 0x000fe4000000000b */
[----:B---3--:R-:W-:-:S05]  /*12230*/  IADD3 R20, R17, R14, R0 ;  /* 0x0000000e11147210 */ /* 0x008fca0007ffe000 */
[----:B------:R-:W1:Y:S01]  /*12240*/  LDSM.16.MT88.4 R8, [R20+0x10400] ;  /* 0x010400001408783b */ /* 0x000e620000004200 */
[----:B----4-:R-:W-:-:S05]  /*12250*/  IADD3 R3, R12, R0, R13 ;  /* 0x000000000c037210 */ /* 0x010fca0007ffe00d */
[----:B------:R2:W-:Y:S02]  /*12260*/  STSM.16.M88.4 [R3], R4 ;  /* 0x0000000403007844 */ /* 0x0005e40000000200 */
[----:B--2---:R-:W-:Y:S02]  /*12270*/  VIADD R4, R0, 0x4000 ;  /* 0x0000400000047836 */ /* 0x004fe40000000000 */
[----:B------:R-:W-:Y:S02]  /*12280*/  IMAD.MOV.U32 R6, RZ, RZ, R13 ;  /* 0x000000ffff067224 */ /* 0x000fe400078e000d */
[----:B------:R-:W-:Y:S01]  /*12290*/  IMAD.MOV.U32 R7, RZ, RZ, R12 ;  /* 0x000000ffff077224 */ /* 0x000fe200078e000c */
[----:B------:R-:W-:-:S05]  /*122a0*/  LOP3.LUT R4, R4, R18, RZ, 0xfc, !PT ;  /* 0x0000001204047212 */ /* 0x000fca00078efcff */
[----:B------:R-:W-:Y:S01]  /*122b0*/  IMAD.IADD R4, R17, 0x1, R4 ;  /* 0x0000000111047824 */ /* 0x000fe200078e0204 */
[C-C-:B-1----:R-:W-:Y:S02]  /*122c0*/  PRMT R12, R8.reuse, 0x6420, R9.reuse ;  /* 0x00006420080c7816 */ /* 0x142fe40000000009 */
[----:B------:R-:W-:Y:S02]  /*122d0*/  PRMT R13, R8, 0x7531, R9 ;  /* 0x00007531080d7816 */ /* 0x000fe40000000009 */
[C-C-:B------:R-:W-:Y:S02]  /*122e0*/  PRMT R14, R10.reuse, 0x6420, R11.reuse ;  /* 0x000064200a0e7816 */ /* 0x140fe4000000000b */
[----:B------:R-:W-:-:S05]  /*122f0*/  PRMT R15, R10, 0x7531, R11 ;  /* 0x000075310a0f7816 */ /* 0x000fca000000000b */
[----:B------:R1:W-:Y:S04]  /*12300*/  STSM.16.M88.4 [R3+0x2000], R12 ;  /* 0x0020000c03007844 */ /* 0x0003e80000000200 */
[----:B------:R-:W2:Y:S01]  /*12310*/  LDSM.16.MT88.4 R8, [R4+0x10400] ;  /* 0x010400000408783b */ /* 0x000ea20000004200 */
[----:B-1----:R-:W-:Y:S02]  /*12320*/  IMAD.MOV.U32 R14, RZ, RZ, R6 ;  /* 0x000000ffff0e7224 */ /* 0x002fe400078e0006 */
[----:B------:R-:W-:Y:S01]  /*12330*/  IMAD.MOV.U32 R15, RZ, RZ, R7 ;  /* 0x000000ffff0f7224 */ /* 0x000fe200078e0007 */
[C-C-:B--2---:R-:W-:Y:S02]  /*12340*/  PRMT R4, R8.reuse, 0x6420, R9.reuse ;  /* 0x0000642008047816 */ /* 0x144fe40000000009 */
[----:B------:R-:W-:-:S02]  /*12350*/  PRMT R5, R8, 0x7531, R9 ;  /* 0x0000753108057816 */ /* 0x000fc40000000009 */
[C-C-:B------:R-:W-:Y:S02]  /*12360*/  PRMT R6, R10.reuse, 0x6420, R11.reuse ;  /* 0x000064200a067816 */ /* 0x140fe4000000000b */
[----:B------:R-:W-:Y:S02]  /*12370*/  PRMT R7, R10, 0x7531, R11 ;  /* 0x000075310a077816 */ /* 0x000fe4000000000b */
[----:B------:R-:W1:Y:S04]  /*12380*/  LDSM.16.MT88.4 R8, [R20+0x14400] ;  /* 0x014400001408783b */ /* 0x000e680000004200 */
[----:B------:R2:W-:Y:S02]  /*12390*/  STSM.16.M88.4 [R3+0x4000], R4 ;  /* 0x0040000403007844 */ /* 0x0005e40000000200 */
[----:B--2---:R-:W-:-:S02]  /*123a0*/  IMAD.MOV.U32 R6, RZ, RZ, R14 ;  /* 0x000000ffff067224 */ /* 0x004fc400078e000e */
[----:B------:R-:W-:Y:S01]  /*123b0*/  IMAD.MOV.U32 R7, RZ, RZ, R15 ;  /* 0x000000ffff077224 */ /* 0x000fe200078e000f */
[C-C-:B-1----:R-:W-:Y:S02]  /*123c0*/  PRMT R12, R8.reuse, 0x6420, R9.reuse ;  /* 0x00006420080c7816 */ /* 0x142fe40000000009 */
[----:B------:R-:W-:Y:S02]  /*123d0*/  PRMT R13, R8, 0x7531, R9 ;  /* 0x00007531080d7816 */ /* 0x000fe40000000009 */
[C-C-:B------:R-:W-:Y:S02]  /*123e0*/  PRMT R14, R10.reuse, 0x6420, R11.reuse ;  /* 0x000064200a0e7816 */ /* 0x140fe4000000000b */
[----:B------:R-:W-:-:S05]  /*123f0*/  PRMT R15, R10, 0x7531, R11 ;  /* 0x000075310a0f7816 */ /* 0x000fca000000000b */
[----:B------:R1:W-:Y:S04]  /*12400*/  STSM.16.M88.4 [R3+0x6000], R12 ;  /* 0x0060000c03007844 */ /* 0x0003e80000000200 */
[----:B-1----:R-:W2:Y:S01]  /*12410*/  LDL R13, [R1+0x2c] ;  /* 0x00002c00010d7983 */ /* 0x002ea20000100800 */
[----:B------:R-:W-:Y:S02]  /*12420*/  VIADD R3, R0, 0x1000 ;  /* 0x0000100000037836 */ /* 0x000fe40000000000 */
[----:B------:R-:W-:Y:S02]  /*12430*/  IMAD.MOV.U32 R14, RZ, RZ, R6 ;  /* 0x000000ffff0e7224 */ /* 0x000fe400078e0006 */
[----:B------:R-:W-:Y:S01]  /*12440*/  IMAD.MOV.U32 R15, RZ, RZ, R7 ;  /* 0x000000ffff0f7224 */ /* 0x000fe200078e0007 */
[----:B------:R-:W-:-:S05]  /*12450*/  LOP3.LUT R3, R3, R18, RZ, 0xfc, !PT ;  /* 0x0000001203037212 */ /* 0x000fca00078efcff */
[----:B------:R-:W-:-:S05]  /*12460*/  IMAD.IADD R3, R17, 0x1, R3 ;  /* 0x0000000111037824 */ /* 0x000fca00078e0203 */
[----:B------:R-:W1:Y:S02]  /*12470*/  LDSM.16.MT88.4 R8, [R3+0x10400] ;  /* 0x010400000308783b */ /* 0x000e640000004200 */
[C-C-:B-1----:R-:W-:Y:S02]  /*12480*/  PRMT R4, R8.reuse, 0x6420, R9.reuse ;  /* 0x0000642008047816 */ /* 0x142fe40000000009 */
[----:B------:R-:W-:Y:S02]  /*12490*/  PRMT R5, R8, 0x7531, R9 ;  /* 0x0000753108057816 */ /* 0x000fe40000000009 */
[C-C-:B------:R-:W-:Y:S02]  /*124a0*/  PRMT R6, R10.reuse, 0x6420, R11.reuse ;  /* 0x000064200a067816 */ /* 0x140fe4000000000b */
[----:B------:R-:W-:Y:S02]  /*124b0*/  PRMT R7, R10, 0x7531, R11 ;  /* 0x000075310a077816 */ /* 0x000fe4000000000b */
[----:B------:R-:W1:Y:S02]  /*124c0*/  LDSM.16.MT88.4 R8, [R20+0x11400] ;  /* 0x011400001408783b */ /* 0x000e640000004200 */
[----:B-1----:R-:W-:-:S02]  /*124d0*/  PRMT R12, R8, 0x6420, R9 ;  /* 0x00006420080c7816 */ /* 0x002fc40000000009 */
[----:B--2---:R-:W-:Y:S02]  /*124e0*/  IADD3 R3, R14, R0, R13 ;  /* 0x000000000e037210 */ /* 0x004fe40007ffe00d */
[----:B------:R-:W-:-:S03]  /*124f0*/  PRMT R13, R8, 0x7531, R9 ;  /* 0x00007531080d7816 */ /* 0x000fc60000000009 */
[----:B------:R-:W-:-:S05]  /*12500*/  IMAD.IADD R3, R15, 0x1, R3 ;  /* 0x000000010f037824 */ /* 0x000fca00078e0203 */
[----:B------:R1:W-:Y:S02]  /*12510*/  STSM.16.M88.4 [R3], R4 ;  /* 0x0000000403007844 */ /* 0x0003e40000000200 */
[----:B-1----:R-:W-:Y:S02]  /*12520*/  VIADD R4, R0, 0x5000 ;  /* 0x0000500000047836 */ /* 0x002fe40000000000 */
[----:B------:R-:W-:Y:S01]  /*12530*/  IMAD.MOV.U32 R6, RZ, RZ, R14 ;  /* 0x000000ffff067224 */ /* 0x000fe200078e000e */
[----:B------:R-:W-:Y:S01]  /*12540*/  PRMT R14, R10, 0x6420, R11 ;  /* 0x000064200a0e7816 */ /* 0x000fe2000000000b */
[----:B------:R-:W-:Y:S01]  /*12550*/  IMAD.MOV.U32 R7, RZ, RZ, R15 ;  /* 0x000000ffff077224 */ /* 0x000fe200078e000f */
[----:B------:R-:W-:Y:S02]  /*12560*/  LOP3.LUT R4, R4, R18, RZ, 0xfc, !PT ;  /* 0x0000001204047212 */ /* 0x000fe400078efcff */
[----:B------:R-:W-:-:S03]  /*12570*/  PRMT R15, R10, 0x7531, R11 ;  /* 0x000075310a0f7816 */ /* 0x000fc6000000000b */
[----:B------:R-:W-:Y:S02]  /*12580*/  IMAD.IADD R4, R17, 0x1, R4 ;  /* 0x0000000111047824 */ /* 0x000fe400078e0204 */
[----:B------:R1:W-:Y:S04]  /*12590*/  STSM.16.M88.4 [R3+0x2000], R12 ;  /* 0x0020000c03007844 */ /* 0x0003e80000000200 */
[----:B------:R-:W2:Y:S01]  /*125a0*/  LDSM.16.MT88.4 R8, [R4+0x10400] ;  /* 0x010400000408783b */ /* 0x000ea20000004200 */
[----:B-1----:R-:W-:Y:S02]  /*125b0*/  IMAD.MOV.U32 R14, RZ, RZ, R6 ;  /* 0x000000ffff0e7224 */ /* 0x002fe400078e0006 */
[----:B------:R-:W-:Y:S01]  /*125c0*/  IMAD.MOV.U32 R15, RZ, RZ, R7 ;  /* 0x000000ffff0f7224 */ /* 0x000fe200078e0007 */
[----:B--2---:R-:W-:-:S02]  /*125d0*/  PRMT R4, R8, 0x6420, R9 ;  /* 0x0000642008047816 */ /* 0x004fc40000000009 */
[----:B------:R-:W-:Y:S02]  /*125e0*/  PRMT R5, R8, 0x7531, R9 ;  /* 0x0000753108057816 */ /* 0x000fe40000000009 */
        /* <DEDUP_REMOVED lines=63> */
[----:B------:R-:W1:Y:S01]  /*129e0*/  LDSM.16.MT88.4 R8, [R20+0x13400] ;  /* 0x013400001408783b */ /* 0x000e620000004200 */
[----:B--2---:R-:W-:Y:S01]  /*129f0*/  IADD3 R3, R14, R13, R0 ;  /* 0x0000000d0e037210 */ /* 0x004fe20007ffe000 */
[----:B------:R-:W-:-:S04]  /*12a00*/  VIADD R0, R0, 0x7000 ;  /* 0x0000700000007836 */ /* 0x000fc80000000000 */
[----:B------:R-:W-:Y:S01]  /*12a10*/  IMAD.IADD R3, R15, 0x1, R3 ;  /* 0x000000010f037824 */ /* 0x000fe200078e0203 */
[----:B------:R-:W-:-:S04]  /*12a20*/  LOP3.LUT R0, R0, R18, RZ, 0xfc, !PT ;  /* 0x0000001200007212 */ /* 0x000fc800078efcff */
[----:B------:R1:W-:Y:S01]  /*12a30*/  STSM.16.M88.4 [R3], R4 ;  /* 0x0000000403007844 */ /* 0x0003e20000000200 */
[----:B------:R-:W-:Y:S01]  /*12a40*/  IMAD.IADD R0, R17, 0x1, R0 ;  /* 0x0000000111007824 */ /* 0x000fe200078e0200 */
[C-C-:B-1----:R-:W-:Y:S02]  /*12a50*/  PRMT R4, R8.reuse, 0x6420, R9.reuse ;  /* 0x0000642008047816 */ /* 0x142fe40000000009 */
[----:B------:R-:W-:Y:S02]  /*12a60*/  PRMT R5, R8, 0x7531, R9 ;  /* 0x0000753108057816 */ /* 0x000fe40000000009 */
[C-C-:B------:R-:W-:Y:S02]  /*12a70*/  PRMT R6, R10.reuse, 0x6420, R11.reuse ;  /* 0x000064200a067816 */ /* 0x140fe4000000000b */
[----:B------:R-:W-:-:S05]  /*12a80*/  PRMT R7, R10, 0x7531, R11 ;  /* 0x000075310a077816 */ /* 0x000fca000000000b */
[----:B------:R-:W-:Y:S04]  /*12a90*/  STSM.16.M88.4 [R3+0x2000], R4 ;  /* 0x0020000403007844 */ /* 0x000fe80000000200 */
[----:B------:R-:W1:Y:S02]  /*12aa0*/  LDSM.16.MT88.4 R8, [R0+0x10400] ;  /* 0x010400000008783b */ /* 0x000e640000004200 */
[C-C-:B-1----:R-:W-:Y:S02]  /*12ab0*/  PRMT R4, R8.reuse, 0x6420, R9.reuse ;  /* 0x0000642008047816 */ /* 0x142fe40000000009 */
[----:B------:R-:W-:Y:S02]  /*12ac0*/  PRMT R5, R8, 0x7531, R9 ;  /* 0x0000753108057816 */ /* 0x000fe40000000009 */
[----:B------:R-:W-:-:S02]  /*12ad0*/  PRMT R6, R10, 0x6420, R11 ;  /* 0x000064200a067816 */ /* 0x000fc4000000000b */
[----:B------:R-:W-:Y:S02]  /*12ae0*/  PRMT R7, R10, 0x7531, R11 ;  /* 0x000075310a077816 */ /* 0x000fe4000000000b */
[----:B------:R-:W1:Y:S04]  /*12af0*/  LDSM.16.MT88.4 R8, [R20+0x17400] ;  /* 0x017400001408783b */ /* 0x000e680000004200 */
[----:B------:R1:W-:Y:S02]  /*12b00*/  STSM.16.M88.4 [R3+0x4000], R4 ;  /* 0x0040000403007844 */ /* 0x0003e40000000200 */
[C-C-:B-1----:R-:W-:Y:S02]  /*12b10*/  PRMT R4, R8.reuse, 0x6420, R9.reuse ;  /* 0x0000642008047816 */ /* 0x142fe40000000009 */
[----:B------:R-:W-:-:S02]  /*12b20*/  PRMT R5, R8, 0x7531, R9 ;  /* 0x0000753108057816 */ /* 0x000fc40000000009 */
        /* <DEDUP_REMOVED lines=8> */
[----:B--2---:R-:W2:Y:S01]  /*12bb0*/  FENCE.VIEW.ASYNC.S ;  /* 0x00000000000073c6 */ /* 0x004ea20000000000 */
[----:B------:R-:W-:Y:S05]  /*12bc0*/  @!P1 BRA `(.L_x_252) ;  /* 0x0000000000049947 */ /* 0x000fea0003800000 */
[----:B------:R-:W-:Y:S01]  /*12bd0*/  BPT.TRAP 0x1 ;  /* 0x000000040000795c */ /* 0x000fe20000300000 */
.L_x_252:
[----:B------:R-:W1:Y:S01]  /*12be0*/  S2R R0, SR_TID.X ;  /* 0x0000000000007919 */ /* 0x000e620000002100 */
[----:B--2---:R2:W-:Y:S01]  /*12bf0*/  SYNCS.ARRIVE.TRANS64.A1T0 RZ, [R19+URZ+0x38850], RZ ;  /* 0x038850ff13ff79a7 */ /* 0x0045e2000810003f */
[----:B-1----:R-:W-:Y:S02]  /*12c00*/  LOP3.LUT R3, R0, 0x7f, RZ, 0xc0, !PT ;  /* 0x0000007f00037812 */ /* 0x002fe400078ec0ff */
[----:B------:R-:W3:Y:S01]  /*12c10*/  LDL R0, [R1+0x1c] ;  /* 0x00001c0001007983 */ /* 0x000ee20000100800 */
[----:B------:R-:W-:Y:S01]  /*12c20*/  BAR.SYNC.DEFER_BLOCKING 0x2, 0x80 ;  /* 0x0082000000007b1d */ /* 0x000fe20000010000 */
[----:B------:R-:W-:-:S05]  /*12c30*/  ISETP.NE.AND P0, PT, R3, RZ, PT ;  /* 0x000000ff0300720c */ /* 0x000fca0003f05270 */
[----:B------:R4:W5:Y:S08]  /*12c40*/  LDL R3, [R1+0x4] ;  /* 0x0000040001037983 */ /* 0x0009700000100800 */
[----:B--2---:R-:W-:-:S05]  /*12c50*/  @!P0 VIADD R19, R19, 0x38880 ;  /* 0x0003888013138836 */ /* 0x004fca0000000000 */
[----:B------:R-:W-:-:S04]  /*12c60*/  @!P0 PRMT R19, RZ, 0x654, R19 ;  /* 0x00000654ff138816 */ /* 0x000fc80000000013 */
[----:B------:R4:W-:Y:S01]  /*12c70*/  @!P0 SYNCS.ARRIVE.TRANS64.RED.A1T0 RZ, [R19+URZ], RZ ;  /* 0x000000ff13ff89a7 */ /* 0x0009e2000810043f */
[C---:B---3--:R-:W-:Y:S01]  /*12c80*/  ISETP.GT.AND P0, PT, R2.reuse, R0, PT ;  /* 0x000000000200720c */ /* 0x048fe20003f04270 */
[----:B------:R-:W-:Y:S01]  /*12c90*/  VIADD R2, R2, 0xffffffff ;  /* 0xffffffff02027836 */ /* 0x000fe20000000000 */
[----:B------:R4:W5:Y:S11]  /*12ca0*/  LDL R0, [R1+0xc] ;  /* 0x00000c0001007983 */ /* 0x0009760000100800 */
[----:B----4-:R-:W-:Y:S05]  /*12cb0*/  @P0 BRA `(.L_x_253) ;  /* 0xffffffe800a80947 */ /* 0x010fea000383ffff */
.L_x_231:
[----:B------:R-:W2:Y:S01]  /*12cc0*/  S2R R4, SR_TID.X ;  /* 0x0000000000047919 */ /* 0x000ea20000002100 */
[----:B------:R-:W-:Y:S01]  /*12cd0*/  BSSY B0, `(.L_x_254) ;  /* 0x0000011000007945 */ /* 0x000fe20003800000 */
[----:B--2---:R-:W-:-:S04]  /*12ce0*/  LOP3.LUT R4, R4, 0x7f, RZ, 0xc0, !PT ;  /* 0x0000007f04047812 */ /* 0x004fc800078ec0ff */
[----:B------:R-:W-:-:S13]  /*12cf0*/  ISETP.NE.AND P0, PT, R4, RZ, PT ;  /* 0x000000ff0400720c */ /* 0x000fda0003f05270 */
[----:B------:R-:W-:Y:S05]  /*12d00*/  @P0 BRA `(.L_x_255) ;  /* 0x0000000000340947 */ /* 0x000fea0003800000 */
[----:B------:R-:W2:Y:S01]  /*12d10*/  S2R R2, SR_LANEID ;  /* 0x0000000000027919 */ /* 0x000ea20000000000 */
[----:B------:R-:W-:Y:S01]  /*12d20*/  VOTEU.ANY UR4, UPT, PT ;  /* 0x0000000000047886 */ /* 0x000fe200038e0100 */
[----:B-1----:R-:W1:Y:S01]  /*12d30*/  LDC.64 R4, c[0x0][0xc60] ;  /* 0x00031800ff047b82 */ /* 0x002e620000000a00 */
[----:B0----5:R-:W2:Y:S02]  /*12d40*/  FLO.U32 R0, UR4 ;  /* 0x0000000400007d00 */ /* 0x021ea400080e0000 */
[----:B--2---:R-:W-:-:S06]  /*12d50*/  ISETP.EQ.U32.AND P1, PT, R0, R2, PT ;  /* 0x000000020000720c */ /* 0x004fcc0003f22070 */
[----:B------:R-:W1:Y:S07]  /*12d60*/  POPC R2, UR4 ;  /* 0x0000000400027d09 */ /* 0x000e6e0008000000 */
[----:B-1----:R-:W2:Y:S04]  /*12d70*/  @P1 ATOMG.E.ADD.STRONG.GPU PT, R2, desc[UR50][R4.64], R2 ;  /* 0x00000002040219a8 */ /* 0x002ea800081ee1f2 */
[----:B--2---:R0:W1:Y:S02]  /*12d80*/  SHFL.IDX PT, R2, R2, R0, 0x1f ;  /* 0x00001f0002027589 */ /* 0x00406400000e0000 */
[----:B0-----:R-:W0:Y:S02]  /*12d90*/  S2R R0, SR_LTMASK ;  /* 0x0000000000007919 */ /* 0x001e240000003900 */
[----:B0-----:R-:W-:-:S06]  /*12da0*/  LOP3.LUT R0, R0, UR4, RZ, 0xc0, !PT ;  /* 0x0000000400007c12 */ /* 0x001fcc000f8ec0ff */
[----:B------:R-:W1:Y:S02]  /*12db0*/  POPC R0, R0 ;  /* 0x0000000000007309 */ /* 0x000e640000000000 */
[----:B-1----:R-:W-:-:S05]  /*12dc0*/  IADD3 R0, R2, UR41, R0 ;  /* 0x0000002902007c10 */ /* 0x002fca000fffe000 */
[----:B------:R2:W-:Y:S02]  /*12dd0*/  STL [R1+0x10], R0 ;  /* 0x0000100001007387 */ /* 0x0005e40000100800 */
.L_x_255:
[----:B------:R-:W-:Y:S05]  /*12de0*/  BSYNC B0 ;  /* 0x0000000000007941 */ /* 0x000fea0003800000 */
.L_x_254:
[----:B------:R-:W-:-:S06]  /*12df0*/  UISETP.NE.AND UP0, UPT, UR39, 0x3, UPT ;  /* 0x000000032700788c */ /* 0x000fcc000bf05270 */
[----:B------:R-:W-:-:S13]  /*12e00*/  PLOP3.LUT P1, PT, PT, PT, UP0, 0x80, 0x0 ;  /* 0x000000000000781c */ /* 0x000fda0003f2f008 */
[----:B------:R-:W-:Y:S05]  /*12e10*/  @!P1 BRA `(.L_x_256) ;  /* 0x0000000000049947 */ /* 0x000fea0003800000 */
[----:B------:R-:W-:Y:S01]  /*12e20*/  BPT.TRAP 0x1 ;  /* 0x000000040000795c */ /* 0x000fe20000300000 */
.L_x_256:
[----:B-----5:R-:W3:Y:S04]  /*12e30*/  LDL R3, [R1+0xc] ;  /* 0x00000c0001037983 */ /* 0x020ee80000100800 */
[----:B------:R-:W4:Y:S01]  /*12e40*/  LDL R2, [R1+0x4] ;  /* 0x0000040001027983 */ /* 0x000f220000100800 */
[----:B0-2---:R-:W-:Y:S01]  /*12e50*/  IMAD.U32 R0, RZ, RZ, UR42 ;  /* 0x0000002aff007e24 */ /* 0x005fe2000f8e00ff */
[----:B------:R-:W-:Y:S04]  /*12e60*/  BSSY B0, `(.L_x_257) ;  /* 0x0000007000007945 */ /* 0x000fe80003800000 */
[----:B------:R-:W-:-:S02]  /*12e70*/  ISETP.NE.AND P2, PT, R0, 0x3, PT ;  /* 0x000000030000780c */ /* 0x000fc40003f45270 */
[----:B---3--:R-:W-:-:S04]  /*12e80*/  LOP3.LUT R0, R3, 0x1, RZ, 0x3c, !PT ;  /* 0x0000000103007812 */ /* 0x008fc800078e3cff */
[----:B------:R-:W-:Y:S01]  /*12e90*/  SHF.L.U32 R0, R0, 0x1f, RZ ;  /* 0x0000001f00007819 */ /* 0x000fe200000006ff */
[----:B----4-:R-:W-:-:S04]  /*12ea0*/  IMAD R2, R2, 0x8, R17 ;  /* 0x0000000802027824 */ /* 0x010fc800078e0211 */
[----:B------:R-:W0:Y:S02]  /*12eb0*/  SYNCS.PHASECHK.TRANS64.TRYWAIT P1, [R2+URZ+0x38870], R0 ;  /* 0x03887000020075a7 */ /* 0x000e24000802017f */
[----:B0-----:R-:W-:Y:S05]  /*12ec0*/  @!P1 BRA `(.L_x_258) ;  /* 0x0000002c00009947 */ /* 0x001fea0003800000 */
.L_x_316:
[----:B------:R-:W-:Y:S05]  /*12ed0*/  BSYNC B0 ;  /* 0x0000000000007941 */ /* 0x000fea0003800000 */
.L_x_257:
[----:B------:R-:W-:Y:S05]  /*12ee0*/  @!P2 BRA `(.L_x_259) ;  /* 0x000000000004a947 */ /* 0x000fea0003800000 */
[----:B------:R-:W-:Y:S01]  /*12ef0*/  BPT.TRAP 0x1 ;  /* 0x000000040000795c */ /* 0x000fe20000300000 */
.L_x_259:
[----:B0-----:R-:W2:Y:S02]  /*12f00*/  LDL R0, [R1+0xc] ;  /* 0x00000c0001007983 */ /* 0x001ea40000100800 */
[----:B--2---:R-:W-:-:S04]  /*12f10*/  SHF.L.U32 R0, R0, 0x1f, RZ ;  /* 0x0000001f00007819 */ /* 0x004fc800000006ff */
[----:B------:R-:W0:Y:S02]  /*12f20*/  SYNCS.PHASECHK.TRANS64.TRYWAIT P1, [R2+URZ+0x38860], R0 ;  /* 0x03886000020075a7 */ /* 0x000e24000802017f */
[----:B0-----:R-:W-:Y:S05]  /*12f30*/  @!P1 BRA `(.L_x_260) ;  /* 0x0000002800f89947 */ /* 0x001fea0003800000 */
.L_x_317:
[----:B------:R-:W2:Y:S04]  /*12f40*/  LDL R3, [R1+0x34] ;  /* 0x0000340001037983 */ /* 0x000ea80000100800 */
[----:B------:R-:W3:Y:S04]  /*12f50*/  LDL R13, [R1+0x8] ;  /* 0x00000800010d7983 */ /* 0x000ee80000100800 */
[----:B------:R-:W3:Y:S04]  /*12f60*/  LDL.LU R12, [R1] ;  /* 0x00000000010c7983 */ /* 0x000ee80000300800 */
[----:B------:R-:W4:Y:S01]  /*12f70*/  LDL R19, [R1+0x4] ;  /* 0x0000040001137983 */ /* 0x000f220000100800 */
[----:B------:R-:W-:Y:S05]  /*12f80*/  WARPSYNC.ALL ;  /* 0x0000000000007948 */ /* 0x000fea0003800000 */
[----:B----4-:R-:W-:-:S05]  /*12f90*/  IMAD.SHL.U32 R16, R19, 0x8000, RZ ;  /* 0x0000800013107824 */ /* 0x010fca00078e00ff */
[----:B0-----:R-:W-:Y:S02]  /*12fa0*/  LOP3.LUT R0, R16, R18, RZ, 0xfc, !PT ;  /* 0x0000001210007212 */ /* 0x001fe400078efcff */
[----:B--2---:R-:W-:-:S03]  /*12fb0*/  IADD3 R3, R17, R3, R16 ;  /* 0x0000000311037210 */ /* 0x004fc60007ffe010 */
[----:B------:R-:W-:-:S05]  /*12fc0*/  IMAD.IADD R0, R17, 0x1, R0 ;  /* 0x0000000111007824 */ /* 0x000fca00078e0200 */
[----:B-1----:R3:W0:Y:S02]  /*12fd0*/  LDSM.16.MT88.4 R4, [R0+0x10400] ;  /* 0x010400000004783b */ /* 0x0026240000004200 */
[----:B---3--:R-:W-:Y:S02]  /*12fe0*/  IADD3 R0, R12, R16, R13 ;  /* 0x000000100c007210 */ /* 0x008fe40007ffe00d */
[C-C-:B0-----:R-:W-:Y:S02]  /*12ff0*/  PRMT R8, R4.reuse, 0x6420, R5.reuse ;  /* 0x0000642004087816 */ /* 0x141fe40000000005 */
[----:B------:R-:W-:Y:S02]  /*13000*/  PRMT R9, R4, 0x7531, R5 ;  /* 0x0000753104097816 */ /* 0x000fe40000000005 */
[C-C-:B------:R-:W-:Y:S02]  /*13010*/  PRMT R10, R6.reuse, 0x6420, R7.reuse ;  /* 0x00006420060a7816 */ /* 0x140fe40000000007 */
[----:B------:R-:W-:-:S02]  /*13020*/  PRMT R11, R6, 0x7531, R7 ;  /* 0x00007531060b7816 */ /* 0x000fc40000000007 */
        /* <DEDUP_REMOVED lines=8> */
[----:B------:R0:W-:Y:S02]  /*130b0*/  STSM.16.M88.4 [R0+0x2000], R8 ;  /* 0x0020000800007844 */ /* 0x0001e40000000200 */
[----:B------:R-:W-:-:S06]  /*130c0*/  IMAD.IADD R4, R17, 0x1, R4 ;  /* 0x0000000111047824 */ /* 0x000fcc00078e0204 */
[----:B------:R-:W1:Y:S01]  /*130d0*/  LDSM.16.MT88.4 R4, [R4+0x10400] ;  /* 0x010400000404783b */ /* 0x000e620000004200 */
[----:B0-----:R-:W-:Y:S02]  /*130e0*/  IMAD.MOV.U32 R10, RZ, RZ, R13 ;  /* 0x000000ffff0a7224 */ /* 0x001fe400078e000d */
[----:B------:R-:W-:Y:S01]  /*130f0*/  IMAD.MOV.U32 R11, RZ, RZ, R12 ;  /* 0x000000ffff0b7224 */ /* 0x000fe200078e000c */
[C-C-:B-1----:R-:W-:Y:S02]  /*13100*/  PRMT R12, R4.reuse, 0x6420, R5.reuse ;  /* 0x00006420040c7816 */ /* 0x142fe40000000005 */
[----:B------:R-:W-:Y:S02]  /*13110*/  PRMT R13, R4, 0x7531, R5 ;  /* 0x00007531040d7816 */ /* 0x000fe40000000005 */
[C-C-:B------:R-:W-:Y:S02]  /*13120*/  PRMT R14, R6.reuse, 0x6420, R7.reuse ;  /* 0x00006420060e7816 */ /* 0x140fe40000000007 */
[----:B------:R-:W-:-:S02]  /*13130*/  PRMT R15, R6, 0x7531, R7 ;  /* 0x00007531060f7816 */ /* 0x000fc40000000007 */
[----:B------:R-:W0:Y:S04]  /*13140*/  LDSM.16.MT88.4 R4, [R3+0x14400] ;  /* 0x014400000304783b */ /* 0x000e280000004200 */
[----:B------:R1:W-:Y:S02]  /*13150*/  STSM.16.M88.4 [R0+0x4000], R12 ;  /* 0x0040000c00007844 */ /* 0x0003e40000000200 */
[----:B-1----:R-:W-:Y:S02]  /*13160*/  IMAD.MOV.U32 R14, RZ, RZ, R10 ;  /* 0x000000ffff0e7224 */ /* 0x002fe400078e000a */
[----:B------:R-:W-:Y:S01]  /*13170*/  IMAD.MOV.U32 R15, RZ, RZ, R11 ;  /* 0x000000ffff0f7224 */ /* 0x000fe200078e000b */
        /* <DEDUP_REMOVED lines=8> */
[----:B------:R-:W-:Y:S01]  /*13200*/  IMAD.MOV.U32 R11, RZ, RZ, R15 ;  /* 0x000000ffff0b7224 */ /* 0x000fe200078e000f */
[----:B------:R-:W-:-:S05]  /*13210*/  LOP3.LUT R0, R0, R18, RZ, 0xfc, !PT ;  /* 0x0000001200007212 */ /* 0x000fca00078efcff */
[----:B------:R-:W-:-:S05]  /*13220*/  IMAD.IADD R0, R17, 0x1, R0 ;  /* 0x0000000111007824 */ /* 0x000fca00078e0200 */
[----:B------:R-:W0:Y:S02]  /*13230*/  LDSM.16.MT88.4 R4, [R0+0x10400] ;  /* 0x010400000004783b */ /* 0x000e240000004200 */
[C-C-:B0-----:R-:W-:Y:S02]  /*13240*/  PRMT R12, R4.reuse, 0x6420, R5.reuse ;  /* 0x00006420040c7816 */ /* 0x141fe40000000005 */
[----:B------:R-:W-:Y:S02]  /*13250*/  PRMT R13, R4, 0x7531, R5 ;  /* 0x00007531040d7816 */ /* 0x000fe40000000005 */
[C-C-:B------:R-:W-:Y:S02]  /*13260*/  PRMT R14, R6.reuse, 0x6420, R7.reuse ;  /* 0x00006420060e7816 */ /* 0x140fe40000000007 */
[----:B------:R-:W-:Y:S02]  /*13270*/  PRMT R15, R6, 0x7531, R7 ;  /* 0x00007531060f7816 */ /* 0x000fe40000000007 */
[----:B------:R-:W0:Y:S02]  /*13280*/  LDSM.16.MT88.4 R4, [R3+0x11400] ;  /* 0x011400000304783b */ /* 0x000e240000004200 */
[----:B0-----:R-:W-:-:S02]  /*13290*/  PRMT R8, R4, 0x6420, R5 ;  /* 0x0000642004087816 */ /* 0x001fc40000000005 */
[----:B--2---:R-:W-:Y:S02]  /*132a0*/  IADD3 R0, R10, R16, R9 ;  /* 0x000000100a007210 */ /* 0x004fe40007ffe009 */
[----:B------:R-:W-:Y:S01]  /*132b0*/  PRMT R9, R4, 0x7531, R5 ;  /* 0x0000753104097816 */ /* 0x000fe20000000005 */
[----:B------:R-:W-:Y:S02]  /*132c0*/  VIADD R4, R16, 0x5000 ;  /* 0x0000500010047836 */ /* 0x000fe40000000000 */
[----:B------:R-:W-:-:S03]  /*132d0*/  IMAD.IADD R0, R11, 0x1, R0 ;  /* 0x000000010b007824 */ /* 0x000fc600078e0200 */
[----:B------:R-:W-:Y:S02]  /*132e0*/  LOP3.LUT R4, R4, R18, RZ, 0xfc, !PT ;  /* 0x0000001204047212 */ /* 0x000fe400078efcff */
[----:B------:R0:W-:Y:S03]  /*132f0*/  STSM.16.M88.4 [R0], R12 ;  /* 0x0000000c00007844 */ /* 0x0001e60000000200 */
[----:B------:R-:W-:Y:S02]  /*13300*/  IMAD.IADD R4, R17, 0x1, R4 ;  /* 0x0000000111047824 */ /* 0x000fe400078e0204 */
[----:B0-----:R-:W-:Y:S01]  /*13310*/  IMAD.MOV.U32 R14, RZ, RZ, R10 ;  /* 0x000000ffff0e7224 */ /* 0x001fe200078e000a */
[C---:B------:R-:W-:Y:S01]  /*13320*/  PRMT R10, R6.reuse, 0x6420, R7 ;  /* 0x00006420060a7816 */ /* 0x040fe20000000007 */
[----:B------:R-:W-:Y:S01]  /*13330*/  IMAD.MOV.U32 R15, RZ, RZ, R11 ;  /* 0x000000ffff0f7224 */ /* 0x000fe200078e000b */
[----:B------:R-:W-:-:S05]  /*13340*/  PRMT R11, R6, 0x7531, R7 ;  /* 0x00007531060b7816 */ /* 0x000fca0000000007 */
[----:B------:R0:W-:Y:S04]  /*13350*/  STSM.16.M88.4 [R0+0x2000], R8 ;  /* 0x0020000800007844 */ /* 0x0001e80000000200 */
[----:B------:R-:W1:Y:S01]  /*13360*/  LDSM.16.MT88.4 R4, [R4+0x10400] ;  /* 0x010400000404783b */ /* 0x000e620000004200 */
[----:B0-----:R-:W-:Y:S02]  /*13370*/  IMAD.MOV.U32 R10, RZ, RZ, R14 ;  /* 0x000000ffff0a7224 */ /* 0x001fe400078e000e */
[----:B------:R-:W-:Y:S01]  /*13380*/  IMAD.MOV.U32 R11, RZ, RZ, R15 ;  /* 0x000000ffff0b7224 */ /* 0x000fe200078e000f */
[C-C-:B-1----:R-:W-:Y:S02]  /*13390*/  PRMT R12, R4.reuse, 0x6420, R5.reuse ;  /* 0x00006420040c7816 */ /* 0x142fe40000000005 */
[----:B------:R-:W-:-:S02]  /*133a0*/  PRMT R13, R4, 0x7531, R5 ;  /* 0x00007531040d7816 */ /* 0x000fc40000000005 */
[C-C-:B------:R-:W-:Y:S02]  /*133b0*/  PRMT R14, R6.reuse, 0x6420, R7.reuse ;  /* 0x00006420060e7816 */ /* 0x140fe40000000007 */
[----:B------:R-:W-:Y:S02]  /*133c0*/  PRMT R15, R6, 0x7531, R7 ;  /* 0x00007531060f7816 */ /* 0x000fe40000000007 */
[----:B------:R-:W0:Y:S04]  /*133d0*/  LDSM.16.MT88.4 R4, [R3+0x15400] ;  /* 0x015400000304783b */ /* 0x000e280000004200 */
[----:B------:R1:W-:Y:S02]  /*133e0*/  STSM.16.M88.4 [R0+0x4000], R12 ;  /* 0x0040000c00007844 */ /* 0x0003e40000000200 */
[----:B-1----:R-:W-:-:S02]  /*133f0*/  IMAD.MOV.U32 R14, RZ, RZ, R10 ;  /* 0x000000ffff0e7224 */ /* 0x002fc400078e000a */
[----:B------:R-:W-:Y:S01]  /*13400*/  IMAD.MOV.U32 R15, RZ, RZ, R11 ;  /* 0x000000ffff0f7224 */ /* 0x000fe200078e000b */
[C-C-:B0-----:R-:W-:Y:S02]  /*13410*/  PRMT R8, R4.reuse, 0x6420, R5.reuse ;  /* 0x0000642004087816 */ /* 0x141fe40000000005 */
[----:B------:R-:W-:Y:S02]  /*13420*/  PRMT R9, R4, 0x7531, R5 ;  /* 0x0000753104097816 */ /* 0x000fe40000000005 */
        /* <DEDUP_REMOVED lines=57> */
[----:B--2---:R-:W-:Y:S01]  /*137c0*/  IADD3 R0, R10, R9, R16 ;  /* 0x000000090a007210 */ /* 0x004fe20007ffe010 */
[----:B------:R-:W-:Y:S01]  /*137d0*/  VIADD R16, R16, 0x7000 ;  /* 0x0000700010107836 */ /* 0x000fe20000000000 */
[----:B------:R-:W-:Y:S02]  /*137e0*/  PRMT R9, R4, 0x7531, R5 ;  /* 0x0000753104097816 */ /* 0x000fe40000000005 */
[--C-:B------:R-:W-:Y:S01]  /*137f0*/  PRMT R10, R6, 0x6420, R7.reuse ;  /* 0x00006420060a7816 */ /* 0x100fe20000000007 */
[----:B------:R-:W-:Y:S01]  /*13800*/  IMAD.IADD R0, R11, 0x1, R0 ;  /* 0x000000010b007824 */ /* 0x000fe200078e0200 */
[----:B------:R-:W-:Y:S02]  /*13810*/  LOP3.LUT R16, R16, R18, RZ, 0xfc, !PT ;  /* 0x0000001210107212 */ /* 0x000fe400078efcff */
[----:B------:R-:W-:Y:S02]  /*13820*/  PRMT R11, R6, 0x7531, R7 ;  /* 0x00007531060b7816 */ /* 0x000fe40000000007 */
[----:B------:R-:W-:Y:S01]  /*13830*/  STSM.16.M88.4 [R0], R12 ;  /* 0x0000000c00007844 */ /* 0x000fe20000000200 */
[----:B------:R-:W-:-:S03]  /*13840*/  IMAD.IADD R4, R17, 0x1, R16 ;  /* 0x0000000111047824 */ /* 0x000fc600078e0210 */
[----:B------:R-:W-:Y:S04]  /*13850*/  STSM.16.M88.4 [R0+0x2000], R8 ;  /* 0x0020000800007844 */ /* 0x000fe80000000200 */
[----:B------:R-:W0:Y:S02]  /*13860*/  LDSM.16.MT88.4 R4, [R4+0x10400] ;  /* 0x010400000404783b */ /* 0x000e240000004200 */
[C-C-:B0-----:R-:W-:Y:S02]  /*13870*/  PRMT R12, R4.reuse, 0x6420, R5.reuse ;  /* 0x00006420040c7816 */ /* 0x141fe40000000005 */
[----:B------:R-:W-:Y:S02]  /*13880*/  PRMT R13, R4, 0x7531, R5 ;  /* 0x00007531040d7816 */ /* 0x000fe40000000005 */
[----:B------:R-:W-:-:S02]  /*13890*/  PRMT R14, R6, 0x6420, R7 ;  /* 0x00006420060e7816 */ /* 0x000fc40000000007 */
[----:B------:R-:W-:Y:S02]  /*138a0*/  PRMT R15, R6, 0x7531, R7 ;  /* 0x00007531060f7816 */ /* 0x000fe40000000007 */
[----:B------:R-:W0:Y:S04]  /*138b0*/  LDSM.16.MT88.4 R4, [R3+0x17400] ;  /* 0x017400000304783b */ /* 0x000e280000004200 */
[----:B------:R1:W-:Y:S01]  /*138c0*/  STSM.16.M88.4 [R0+0x4000], R12 ;  /* 0x0040000c00007844 */ /* 0x0003e20000000200 */
[C-C-:B0-----:R-:W-:Y:S02]  /*138d0*/  PRMT R8, R4.reuse, 0x6420, R5.reuse ;  /* 0x0000642004087816 */ /* 0x141fe40000000005 */
[----:B------:R-:W-:Y:S02]  /*138e0*/  PRMT R9, R4, 0x7531, R5 ;  /* 0x0000753104097816 */ /* 0x000fe40000000005 */
[----:B------:R-:W-:-:S02]  /*138f0*/  PRMT R10, R6, 0x6420, R7 ;  /* 0x00006420060a7816 */ /* 0x000fc40000000007 */
[----:B------:R-:W-:-:S05]  /*13900*/  PRMT R11, R6, 0x7531, R7 ;  /* 0x00007531060b7816 */ /* 0x000fca0000000007 */
[----:B------:R1:W-:Y:S01]  /*13910*/  STSM.16.M88.4 [R0+0x6000], R8 ;  /* 0x0060000800007844 */ /* 0x0003e20000000200 */
[----:B------:R-:W-:Y:S01]  /*13920*/  @!PT LDS RZ, [RZ] ;  /* 0x00000000fffff984 */ /* 0x000fe20000000800 */
[----:B------:R-:W-:Y:S01]  /*13930*/  @!PT LDS RZ, [RZ] ;  /* 0x00000000fffff984 */ /* 0x000fe20000000800 */
[----:B------:R-:W-:Y:S01]  /*13940*/  @!PT LDS RZ, [RZ] ;  /* 0x00000000fffff984 */ /* 0x000fe20000000800 */
[----:B------:R-:W-:Y:S01]  /*13950*/  @!PT LDS RZ, [RZ] ;  /* 0x00000000fffff984 */ /* 0x000fe20000000800 */
[----:B------:R0:W-:Y:S06]  /*13960*/  MEMBAR.ALL.CTA ;  /* 0x0000000000007992 */ /* 0x0001ec0000008000 */
[----:B0-----:R-:W0:Y:S01]  /*13970*/  FENCE.VIEW.ASYNC.S ;  /* 0x00000000000073c6 */ /* 0x001e220000000000 */
[----:B------:R-:W-:Y:S05]  /*13980*/  @!P2 BRA `(.L_x_261) ;  /* 0x000000000004a947 */ /* 0x000fea0003800000 */
[----:B------:R-:W-:Y:S01]  /*13990*/  BPT.TRAP 0x1 ;  /* 0x000000040000795c */ /* 0x000fe20000300000 */
.L_x_261:
[----:B------:R-:W2:Y:S01]  /*139a0*/  LDL.LU R3, [R1+0xc] ;  /* 0x00000c0001037983 */ /* 0x000ea20000300800 */
[----:B0-----:R0:W-:Y:S01]  /*139b0*/  SYNCS.ARRIVE.TRANS64.A1T0 RZ, [R2+URZ+0x38850], RZ ;  /* 0x038850ff02ff79a7 */ /* 0x0011e2000810003f */
[----:B-1----:R-:W-:Y:S02]  /*139c0*/  VIADD R0, R19, 0x1 ;  /* 0x0000000113007836 */ /* 0x002fe40000000000 */
[----:B0-----:R-:W-:-:S05]  /*139d0*/  @!P0 VIADD R2, R2, 0x38880 ;  /* 0x0003888002028836 */ /* 0x001fca0000000000 */
[----:B------:R-:W-:Y:S01]  /*139e0*/  @!P0 PRMT R2, RZ, 0x654, R2 ;  /* 0x00000654ff028816 */ /* 0x000fe20000000002 */
[----:B------:R-:W-:Y:S06]  /*139f0*/  BAR.SYNC.DEFER_BLOCKING 0x2, 0x80 ;  /* 0x0082000000007b1d */ /* 0x000fec0000010000 */
[----:B------:R0:W-:Y:S01]  /*13a00*/  @!P0 SYNCS.ARRIVE.TRANS64.RED.A1T0 RZ, [R2+URZ], RZ ;  /* 0x000000ff02ff89a7 */ /* 0x0001e2000810043f */
[----:B------:R-:W-:-:S04]  /*13a10*/  ISETP.NE.AND P0, PT, R0, 0x2, PT ;  /* 0x000000020000780c */ /* 0x000fc80003f05270 */
[----:B------:R-:W-:Y:S02]  /*13a20*/  SEL R0, R0, RZ, P0 ;  /* 0x000000ff00007207 */ /* 0x000fe40000000000 */
[----:B0-----:R-:W-:-:S03]  /*13a30*/  SEL R2, RZ, 0x1, P0 ;  /* 0x00000001ff027807 */ /* 0x001fc60000000000 */
[----:B------:R3:W-:Y:S01]  /*13a40*/  STL [R1+0x4], R0 ;  /* 0x0000040001007387 */ /* 0x0007e20000100800 */
[----:B--2---:R-:W-:-:S05]  /*13a50*/  LOP3.LUT R3, R3, R2, RZ, 0x3c, !PT ;  /* 0x0000000203037212 */ /* 0x004fca00078e3cff */
[----:B------:R3:W-:Y:S02]  /*13a60*/  STL [R1+0xc], R3 ;  /* 0x00000c0301007387 */ /* 0x0007e40000100800 */
.L_x_206:
[----:B------:R-:W-:Y:S05]  /*13a70*/  BSYNC B7 ;  /* 0x0000000000077941 */ /* 0x000fea0003800000 */
.L_x_204:
[----:B-1-3--:R-:W2:Y:S02]  /*13a80*/  LDL R0, [R1+0x20] ;  /* 0x0000200001007983 */ /* 0x00aea40000100800 */
[----:B--2---:R-:W-:-:S13]  /*13a90*/  LOP3.LUT P0, RZ, R0, 0x2, RZ, 0xc0, !PT ;  /* 0x0000000200ff7812 */ /* 0x004fda000780c0ff */
[----:B------:R-:W-:Y:S05]  /*13aa0*/  @!P0 BRA `(.L_x_262) ;  /* 0x0000000000308947 */ /* 0x000fea0003800000 */
[----:B------:R-:W1:Y:S08]  /*13ab0*/  S2UR UR5, SR_CgaCtaId ;  /* 0x00000000000579c3 */ /* 0x000e700000008800 */
[----:B------:R-:W-:Y:S06]  /*13ac0*/  BAR.SYNC.DEFER_BLOCKING 0x5, 0x180 ;  /* 0x0146000000007b1d */ /* 0x000fec0000010000 */
[----:B------:R-:W-:-:S02]  /*13ad0*/  UMOV UR4, 0x400 ;  /* 0x0000040000047882 */ /* 0x000fc40000000000 */
[----:B-1----:R-:W-:-:S06]  /*13ae0*/  ULEA UR4, UR5, UR4, 0x18 ;  /* 0x0000000405047291 */ /* 0x002fcc000f8ec03f */
[----:B------:R-:W-:-:S05]  /*13af0*/  IMAD.U32 R17, RZ, RZ, UR4 ;  /* 0x00000004ff117e24 */ /* 0x000fca000f8e00ff */
[----:B------:R-:W1:Y:S04]  /*13b00*/  LDS.128 R4, [R17+0x388d0] ;  /* 0x0388d00011047984 */ /* 0x000e680000000c00 */
[----:B-1----:R1:W-:Y:S01]  /*13b10*/  STL.64 [R1+0x10], R4 ;  /* 0x0000100401007387 */ /* 0x0023e20000100a00 */
[----:B------:R-:W-:-:S03]  /*13b20*/  IMAD.MOV.U32 R0, RZ, RZ, R7 ;  /* 0x000000ffff007224 */ /* 0x000fc600078e0007 */
[----:B------:R1:W-:Y:S02]  /*13b30*/  STL [R1+0x18], R6 ;  /* 0x0000180601007387 */ /* 0x0003e40000100800 */
[----:B------:R-:W-:Y:S01]  /*13b40*/  R2UR UR43, R0 ;  /* 0x00000000002b72ca */ /* 0x000fe200000e0000 */
[----:B------:R-:W-:Y:S06]  /*13b50*/  BAR.ARV 0x4, 0x180 ;  /* 0x0106000000007b1d */ /* 0x000fec0000002000 */
[----:B------:R-:W-:Y:S08]  /*13b60*/  BRA `(.L_x_263) ;  /* 0x0000000800c87947 */ /* 0x000ff00003800000 */
.L_x_262:
[----:B------:R-:W2:Y:S01]  /*13b70*/  LDL.LU R0, [R1+0x10] ;  /* 0x0000100001007983 */ /* 0x000ea20000300800 */
[----:B------:R-:W-:Y:S01]  /*13b80*/  ULDC UR4, c[0x0][0xc3c] ;  /* 0x00030f0000047ab9 */ /* 0x000fe20000000800 */
[----:B------:R-:W-:Y:S01]  /*13b90*/  IMAD.MOV.U32 R5, RZ, RZ, RZ ;  /* 0x000000ffff057224 */ /* 0x000fe200078e00ff */
[----:B------:R-:W1:Y:S01]  /*13ba0*/  LDC R8, c[0x0][0xc38] ;  /* 0x00030e00ff087b82 */ /* 0x000e620000000800 */
[----:B------:R-:W3:Y:S02]  /*13bb0*/  S2R R2, SR_TID.X ;  /* 0x0000000000027919 */ /* 0x000ee40000002100 */
[----:B---3--:R-:W-:-:S04]  /*13bc0*/  LOP3.LUT R4, R2, 0x1f, RZ, 0xc0, !PT ;  /* 0x0000001f02047812 */ /* 0x008fc800078ec0ff */
[C---:B------:R-:W-:Y:S01]  /*13bd0*/  ISETP.NE.AND P0, PT, R4.reuse, 0x1f, PT ;  /* 0x0000001f0400780c */ /* 0x040fe20003f05270 */
[----:B--2---:R-:W-:Y:S02]  /*13be0*/  IMAD.MOV.U32 R9, RZ, RZ, R0 ;  /* 0x000000ffff097224 */ /* 0x004fe400078e0000 */
[----:B------:R-:W-:-:S05]  /*13bf0*/  VIADD R0, R4, UR43 ;  /* 0x0000002b04007c36 */ /* 0x000fca0008000000 */
[----:B------:R-:W-:Y:S01]  /*13c00*/  ISETP.GE.OR P1, PT, R0, UR4, !P0 ;  /* 0x0000000400007c0c */ /* 0x000fe2000c726670 */
[----:B------:R-:W-:-:S12]  /*13c10*/  ULDC UR4, c[0x0][0xc3c] ;  /* 0x00030f0000047ab9 */ /* 0x000fd80000000800 */
[----:B0-----:R-:W0:Y:S08]  /*13c20*/  @!P1 LDC.64 R2, c[0x0][0xc80] ;  /* 0x00032000ff029b82 */ /* 0x001e300000000a00 */
[----:B------:R-:W2:Y:S01]  /*13c30*/  @!P1 LDC.64 R6, c[0x0][0xc78] ;  /* 0x00031e00ff069b82 */ /* 0x000ea20000000a00 */
[----:B0-----:R-:W-:-:S05]  /*13c40*/  @!P1 IMAD.WIDE R2, R0, 0x4, R2 ;  /* 0x0000000400029825 */ /* 0x001fca00078e0202 */
[----:B------:R2:W3:Y:S02]  /*13c50*/  @!P1 LDG.E R5, desc[UR50][R2.64] ;  /* 0x0000003202059981 */ /* 0x0004e4000c1e1900 */
[----:B--2---:R-:W-:Y:S01]  /*13c60*/  @!P1 IMAD.WIDE R2, R0, 0x4, R6 ;  /* 0x0000000400029825 */ /* 0x004fe200078e0206 */
[----:B------:R-:W-:-:S06]  /*13c70*/  CS2R R6, SRZ ;  /* 0x0000000000067805 */ /* 0x000fcc000001ff00 */
[----:B------:R-:W3:Y:S01]  /*13c80*/  @!P1 LDG.E R6, desc[UR50][R2.64] ;  /* 0x0000003202069981 */ /* 0x000ee2000c1e1900 */
[C---:B------:R-:W-:Y:S02]  /*13c90*/  ISETP.NE.AND P1, PT, R4.reuse, RZ, PT ;  /* 0x000000ff0400720c */ /* 0x040fe40003f25270 */
[C---:B------:R-:W-:Y:S02]  /*13ca0*/  ISETP.GE.U32.AND P2, PT, R4.reuse, 0x2, PT ;  /* 0x000000020400780c */ /* 0x040fe40003f46070 */
[C---:B------:R-:W-:Y:S02]  /*13cb0*/  ISETP.GE.U32.AND P3, PT, R4.reuse, 0x4, PT ;  /* 0x000000040400780c */ /* 0x040fe40003f66070 */
[C---:B------:R-:W-:Y:S02]  /*13cc0*/  ISETP.GE.U32.AND P4, PT, R4.reuse, 0x8, PT ;  /* 0x000000080400780c */ /* 0x040fe40003f86070 */
[----:B------:R-:W-:Y:S02]  /*13cd0*/  ISETP.GE.U32.AND P5, PT, R4, 0x10, PT ;  /* 0x000000100400780c */ /* 0x000fe40003fa6070 */
[----:B------:R-:W-:Y:S01]  /*13ce0*/  SHFL.IDX PT, R4, R9, 0x1, 0x1f ;  /* 0x00201f0009047f89 */ /* 0x000fe200000e0000 */
[----:B---3--:R-:W-:-:S05]  /*13cf0*/  IMAD R0, R6, R5, RZ ;  /* 0x0000000506007224 */ /* 0x008fca00078e02ff */
        /* <DEDUP_REMOVED lines=15> */
[----:B------:R-:W-:Y:S04]  /*13df0*/  SHFL.IDX PT, R0, R9, RZ, 0x1f ;  /* 0x00001fff09007589 */ /* 0x000fe800000e0000 */
[----:B------:R-:W1:Y:S02]  /*13e00*/  SHFL.IDX PT, R3, R2, 0x1f, 0x1f ;  /* 0x03e01f0002037f89 */ /* 0x000e6400000e0000 */
[----:B-1----:R-:W-:-:S04]  /*13e10*/  IMAD R3, R3, R8, RZ ;  /* 0x0000000803037224 */ /* 0x002fc800078e02ff */
[----:B------:R-:W-:-:S05]  /*13e20*/  IMAD.IADD R4, R4, 0x1, R3 ;  /* 0x0000000104047824 */ /* 0x000fca00078e0203 */
[----:B------:R-:W-:-:S13]  /*13e30*/  ISETP.GT.AND P6, PT, R4, R0, PT ;  /* 0x000000000400720c */ /* 0x000fda0003fc4270 */
[----:B------:R-:W-:Y:S05]  /*13e40*/  @P6 BRA `(.L_x_264) ;  /* 0x0000000000986947 */ /* 0x000fea0003800000 */
.L_x_266:
[----:B------:R-:W-:-:S04]  /*13e50*/  UIADD3 UR43, UR43, 0x1f, URZ ;  /* 0x0000001f2b2b7890 */ /* 0x000fc8000fffe03f */
[----:B------:R-:W-:-:S06]  /*13e60*/  UISETP.GE.AND UP0, UPT, UR43, UR4, UPT ;  /* 0x000000042b00728c */ /* 0x000fcc000bf06270 */
[----:B------:R-:W-:-:S13]  /*13e70*/  PLOP3.LUT P6, PT, PT, PT, UP0, 0x40, 0x0 ;  /* 0x000000000000781c */ /* 0x000fda0003fce808 */
[----:B------:R-:W-:Y:S05]  /*13e80*/  @!P6 BRA `(.L_x_265) ;  /* 0x0000000400b0e947 */ /* 0x000fea0003800000 */
[----:B------:R-:W0:Y:S01]  /*13e90*/  S2R R2, SR_TID.X ;  /* 0x0000000000027919 */ /* 0x000e220000002100 */
[----:B------:R-:W-:Y:S01]  /*13ea0*/  IMAD.MOV.U32 R5, RZ, RZ, RZ ;  /* 0x000000ffff057224 */ /* 0x000fe200078e00ff */
[----:B------:R-:W1:Y:S01]  /*13eb0*/  LDC R8, c[0x0][0xc38] ;  /* 0x00030e00ff087b82 */ /* 0x000e620000000800 */
[----:B0-----:R-:W-:-:S05]  /*13ec0*/  LOP3.LUT R2, R2, 0x1f, RZ, 0xc0, !PT ;  /* 0x0000001f02027812 */ /* 0x001fca00078ec0ff */
[----:B------:R-:W-:-:S05]  /*13ed0*/  VIADD R6, R2, UR43 ;  /* 0x0000002b02067c36 */ /* 0x000fca0008000000 */
[----:B------:R-:W-:-:S13]  /*13ee0*/  ISETP.GE.OR P6, PT, R6, UR4, !P0 ;  /* 0x0000000406007c0c */ /* 0x000fda000c7c6670 */
[----:B------:R-:W0:Y:S02]  /*13ef0*/  @!P6 LDC.64 R2, c[0x0][0xc80] ;  /* 0x00032000ff02eb82 */ /* 0x000e240000000a00 */
[----:B0-----:R-:W-:-:S05]  /*13f00*/  @!P6 IMAD.WIDE R2, R6, 0x4, R2 ;  /* 0x000000040602e825 */ /* 0x001fca00078e0202 */
[----:B------:R0:W2:Y:S02]  /*13f10*/  @!P6 LDG.E R5, desc[UR50][R2.64] ;  /* 0x000000320205e981 */ /* 0x0000a4000c1e1900 */
[----:B0-----:R-:W0:Y:S02]  /*13f20*/  @!P6 LDC.64 R2, c[0x0][0xc78] ;  /* 0x00031e00ff02eb82 */ /* 0x001e240000000a00 */
[----:B0-----:R-:W-:-:S04]  /*13f30*/  @!P6 IMAD.WIDE R2, R6, 0x4, R2 ;  /* 0x000000040602e825 */ /* 0x001fc800078e0202 */
        /* <DEDUP_REMOVED lines=18> */
[----:B------:R-:W1:Y:S02]  /*14060*/  SHFL.IDX PT, R3, R2, 0x1f, 0x1f ;  /* 0x03e01f0002037f89 */ /* 0x000e6400000e0000 */
[----:B-1----:R-:W-:-:S04]  /*14070*/  IMAD R3, R3, R8, RZ ;  /* 0x0000000803037224 */ /* 0x002fc800078e02ff */
[----:B------:R-:W-:-:S05]  /*14080*/  IMAD.IADD R4, R3, 0x1, R4 ;  /* 0x0000000103047824 */ /* 0x000fca00078e0204 */
[----:B------:R-:W-:-:S13]  /*14090*/  ISETP.GT.AND P6, PT, R4, R0, PT ;  /* 0x000000000400720c */ /* 0x000fda0003fc4270 */
[----:B------:R-:W-:Y:S05]  /*140a0*/  @!P6 BRA `(.L_x_266) ;  /* 0xfffffffc0068e947 */ /* 0x000fea000383ffff */
.L_x_264:
[----:B------:R-:W-:-:S04]  /*140b0*/  IMAD.IADD R4, R4, 0x1, -R3 ;  /* 0x0000000104047824 */ /* 0x000fc800078e0a03 */
[----:B------:R-:W-:-:S05]  /*140c0*/  IMAD R3, R2, R8, R4 ;  /* 0x0000000802037224 */ /* 0x000fca00078e0204 */
[----:B------:R-:W-:-:S13]  /*140d0*/  ISETP.GT.AND P0, PT, R3, R0, PT ;  /* 0x000000000300720c */ /* 0x000fda0003f04270 */
[----:B------:R-:W-:Y:S02]  /*140e0*/  VOTEU.ANY UR5, UPT, !P0 ;  /* 0x0000000000057886 */ /* 0x000fe400040e0100 */
[----:B------:R-:W-:Y:S01]  /*140f0*/  ISETP.NE.AND P0, PT, RZ, UR5, PT ;  /* 0x00000005ff007c0c */ /* 0x000fe2000bf05270 */
[----:B------:R-:W-:-:S06]  /*14100*/  UPOPC UR4, UR5 ;  /* 0x00000005000472bf */ /* 0x000fcc0008000000 */
[----:B------:R-:W-:-:S05]  /*14110*/  IMAD.U32 R3, RZ, RZ, UR4 ;  /* 0x00000004ff037e24 */ /* 0x000fca000f8e00ff */
[----:B------:R0:W1:Y:S04]  /*14120*/  SHFL.IDX PT, R5, R5, R3, 0x1f ;  /* 0x00001f0305057589 */ /* 0x00006800000e0000 */
[----:B------:R0:W2:Y:S01]  /*14130*/  SHFL.IDX PT, R6, R6, R3, 0x1f ;  /* 0x00001f0306067589 */ /* 0x0000a200000e0000 */
[----:B------:R-:W-:Y:S05]  /*14140*/  @!P0 BRA `(.L_x_267) ;  /* 0x00000000000c8947 */ /* 0x000fea0003800000 */
[----:B------:R-:W-:-:S06]  /*14150*/  UIADD3 UR5, UR4, -0x1, URZ ;  /* 0xffffffff04057890 */ /* 0x000fcc000fffe03f */
[----:B------:R-:W-:-:S06]  /*14160*/  IMAD.U32 R7, RZ, RZ, UR5 ;  /* 0x00000005ff077e24 */ /* 0x000fcc000f8e00ff */
[----:B------:R3:W4:Y:S02]  /*14170*/  SHFL.IDX PT, R7, R2, R7, 0x1f ;  /* 0x00001f0702077589 */ /* 0x00072400000e0000 */
.L_x_267:
[----:B----4-:R-:W-:Y:S01]  /*14180*/  IMAD R8, R7, R8, R4 ;  /* 0x0000000807087224 */ /* 0x010fe200078e0204 */
[-C--:B-1----:R-:W-:Y:S01]  /*14190*/  IABS R4, R5.reuse ;  /* 0x0000000500047213 */ /* 0x082fe20000000000 */
[----:B------:R-:W-:Y:S02]  /*141a0*/  UIADD3 UR43, UR4, UR43, URZ ;  /* 0x0000002b042b7290 */ /* 0x000fe4000fffe03f */
[----:B------:R-:W-:Y:S01]  /*141b0*/  IMAD.IADD R0, R0, 0x1, -R8 ;  /* 0x0000000100007824 */ /* 0x000fe200078e0a08 */
[----:B---3--:R-:W1:Y:S01]  /*141c0*/  I2F.RP R2, R4 ;  /* 0x0000000400027306 */ /* 0x008e620000209400 */
[----:B------:R3:W-:Y:S02]  /*141d0*/  STL [R1+0x10], R8 ;  /* 0x0000100801007387 */ /* 0x0007e40000100800 */
[----:B---3--:R-:W-:-:S05]  /*141e0*/  IABS R8, R5 ;  /* 0x0000000500087213 */ /* 0x008fca0000000000 */
[----:B-1----:R-:W1:Y:S01]  /*141f0*/  MUFU.RCP R2, R2 ;  /* 0x0000000200027308 */ /* 0x002e620000001000 */
[----:B------:R-:W-:Y:S02]  /*14200*/  IMAD.MOV R8, RZ, RZ, -R8 ;  /* 0x000000ffff087224 */ /* 0x000fe400078e0a08 */
[----:B-1----:R-:W-:-:S05]  /*14210*/  VIADD R2, R2, 0xffffffe ;  /* 0x0ffffffe02027836 */ /* 0x002fca0000000000 */
[----:B0-----:R-:W0:Y:S02]  /*14220*/  F2I.FTZ.U32.TRUNC.NTZ R3, R2 ;  /* 0x0000000200037305 */ /* 0x001e24000021f000 */
[----:B0-----:R-:W-:-:S04]  /*14230*/  IMAD.MOV R2, RZ, RZ, -R3 ;  /* 0x000000ffff027224 */ /* 0x001fc800078e0a03 */
[----:B------:R-:W-:Y:S02]  /*14240*/  IMAD R7, R2, R4, RZ ;  /* 0x0000000402077224 */ /* 0x000fe400078e02ff */
[----:B------:R-:W-:-:S04]  /*14250*/  IMAD.MOV.U32 R2, RZ, RZ, RZ ;  /* 0x000000ffff027224 */ /* 0x000fc800078e00ff */
[----:B------:R-:W-:Y:S01]  /*14260*/  IMAD.HI.U32 R2, R3, R7, R2 ;  /* 0x0000000703027227 */ /* 0x000fe200078e0002 */
[----:B------:R-:W-:-:S05]  /*14270*/  IABS R3, R0 ;  /* 0x0000000000037213 */ /* 0x000fca0000000000 */
[----:B------:R-:W-:-:S04]  /*14280*/  IMAD.HI.U32 R7, R2, R3, RZ ;  /* 0x0000000302077227 */ /* 0x000fc800078e00ff */
[----:B------:R-:W-:-:S05]  /*14290*/  IMAD R3, R7, R8, R3 ;  /* 0x0000000807037224 */ /* 0x000fca00078e0203 */
[----:B------:R-:W-:-:S13]  /*142a0*/  ISETP.GT.U32.AND P1, PT, R4, R3, PT ;  /* 0x000000030400720c */ /* 0x000fda0003f24070 */
[----:B------:R-:W-:Y:S02]  /*142b0*/  @!P1 IMAD.IADD R3, R3, 0x1, -R4 ;  /* 0x0000000103039824 */ /* 0x000fe400078e0a04 */
[----:B------:R-:W-:Y:S01]  /*142c0*/  @!P1 VIADD R7, R7, 0x1 ;  /* 0x0000000107079836 */ /* 0x000fe20000000000 */
[----:B------:R-:W-:Y:S02]  /*142d0*/  ISETP.NE.AND P1, PT, R5, RZ, PT ;  /* 0x000000ff0500720c */ /* 0x000fe40003f25270 */
[----:B------:R-:W-:Y:S02]  /*142e0*/  ISETP.GE.U32.AND P0, PT, R3, R4, PT ;  /* 0x000000040300720c */ /* 0x000fe40003f06070 */
[----:B--2---:R-:W-:-:S04]  /*142f0*/  IABS R4, R6 ;  /* 0x0000000600047213 */ /* 0x004fc80000000000 */
[----:B------:R-:W0:Y:S07]  /*14300*/  I2F.RP R2, R4 ;  /* 0x0000000400027306 */ /* 0x000e2e0000209400 */
[----:B------:R-:W-:Y:S01]  /*14310*/  @P0 VIADD R7, R7, 0x1 ;  /* 0x0000000107070836 */ /* 0x000fe20000000000 */
[----:B0-----:R-:W0:Y:S02]  /*14320*/  MUFU.RCP R2, R2 ;  /* 0x0000000200027308 */ /* 0x001e240000001000 */
[----:B0-----:R-:W-:-:S06]  /*14330*/  VIADD R2, R2, 0xffffffe ;  /* 0x0ffffffe02027836 */ /* 0x001fcc0000000000 */
[----:B------:R-:W0:Y:S02]  /*14340*/  F2I.FTZ.U32.TRUNC.NTZ R3, R2 ;  /* 0x0000000200037305 */ /* 0x000e24000021f000 */
[----:B0-----:R-:W-:-:S04]  /*14350*/  IMAD.MOV R2, RZ, RZ, -R3 ;  /* 0x000000ffff027224 */ /* 0x001fc800078e0a03 */
[----:B------:R-:W-:Y:S02]  /*14360*/  IMAD R8, R2, R4, RZ ;  /* 0x0000000402087224 */ /* 0x000fe400078e02ff */
[----:B------:R-:W-:-:S04]  /*14370*/  IMAD.MOV.U32 R2, RZ, RZ, RZ ;  /* 0x000000ffff027224 */ /* 0x000fc800078e00ff */
[----:B------:R-:W-:Y:S01]  /*14380*/  IMAD.HI.U32 R2, R3, R8, R2 ;  /* 0x0000000803027227 */ /* 0x000fe200078e0002 */
[----:B------:R-:W-:Y:S02]  /*14390*/  LOP3.LUT R3, R0, R5, RZ, 0x3c, !PT ;  /* 0x0000000500037212 */ /* 0x000fe400078e3cff */
[----:B------:R-:W-:Y:S02]  /*143a0*/  IABS R8, R6 ;  /* 0x0000000600087213 */ /* 0x000fe40000000000 */
[----:B------:R-:W-:-:S03]  /*143b0*/  ISETP.GE.AND P2, PT, R3, RZ, PT ;  /* 0x000000ff0300720c */ /* 0x000fc60003f46270 */
[----:B------:R-:W-:-:S10]  /*143c0*/  IMAD.MOV R8, RZ, RZ, -R8 ;  /* 0x000000ffff087224 */ /* 0x000fd400078e0a08 */
[----:B------:R-:W-:Y:S01]  /*143d0*/  @!P2 IMAD.MOV R7, RZ, RZ, -R7 ;  /* 0x000000ffff07a224 */ /* 0x000fe200078e0a07 */
[----:B------:R-:W-:-:S04]  /*143e0*/  @!P1 LOP3.LUT R7, RZ, R5, RZ, 0x33, !PT ;  /* 0x00000005ff079212 */ /* 0x000fc800078e33ff */
[-C--:B------:R-:W-:Y:S01]  /*143f0*/  IABS R3, R7.reuse ;  /* 0x0000000700037213 */ /* 0x080fe20000000000 */
[----:B------:R-:W-:-:S04]  /*14400*/  IMAD R5, R5, R7, RZ ;  /* 0x0000000705057224 */ /* 0x000fc800078e02ff */
[----:B------:R-:W-:-:S04]  /*14410*/  IMAD.HI.U32 R2, R2, R3, RZ ;  /* 0x0000000302027227 */ /* 0x000fc800078e00ff */
[----:B------:R-:W-:-:S05]  /*14420*/  IMAD R3, R2, R8, R3 ;  /* 0x0000000802037224 */ /* 0x000fca00078e0203 */
[----:B------:R-:W-:-:S13]  /*14430*/  ISETP.GT.U32.AND P1, PT, R4, R3, PT ;  /* 0x000000030400720c */ /* 0x000fda0003f24070 */
[----:B------:R-:W-:Y:S02]  /*14440*/  @!P1 IMAD.IADD R3, R3, 0x1, -R4 ;  /* 0x0000000103039824 */ /* 0x000fe400078e0a04 */
[----:B------:R-:W-:Y:S01]  /*14450*/  @!P1 VIADD R2, R2, 0x1 ;  /* 0x0000000102029836 */ /* 0x000fe20000000000 */
[----:B------:R-:W-:Y:S02]  /*14460*/  ISETP.NE.AND P1, PT, R6, RZ, PT ;  /* 0x000000ff0600720c */ /* 0x000fe40003f25270 */
[----:B------:R-:W-:Y:S01]  /*14470*/  ISETP.GE.U32.AND P0, PT, R3, R4, PT ;  /* 0x000000040300720c */ /* 0x000fe20003f06070 */
[----:B------:R-:W-:Y:S01]  /*14480*/  IMAD.IADD R4, R0, 0x1, -R5 ;  /* 0x0000000100047824 */ /* 0x000fe200078e0a05 */
[----:B------:R-:W-:-:S04]  /*14490*/  LOP3.LUT R3, R7, R6, RZ, 0x3c, !PT ;  /* 0x0000000607037212 */ /* 0x000fc800078e3cff */
[----:B------:R-:W-:-:S07]  /*144a0*/  ISETP.GE.AND P2, PT, R3, RZ, PT ;  /* 0x000000ff0300720c */ /* 0x000fce0003f46270 */
[----:B------:R-:W-:-:S06]  /*144b0*/  @P0 VIADD R2, R2, 0x1 ;  /* 0x0000000102020836 */ /* 0x000fcc0000000000 */
        /* <DEDUP_REMOVED lines=9> */
.L_x_265:
[----:B------:R0:W-:Y:S01]  /*14550*/  STL [R1+0x10], R0 ;  /* 0x0000100001007387 */ /* 0x0001e20000100800 */
[----:B------:R-:W-:-:S03]  /*14560*/  ULDC UR43, c[0x0][0xc3c] ;  /* 0x00030f00002b7ab9 */ /* 0x000fc60000000800 */
[----:B------:R0:W-:Y:S04]  /*14570*/  STL [R1+0x14], RZ ;  /* 0x000014ff01007387 */ /* 0x0001e80000100800 */
[----:B------:R0:W-:Y:S02]  /*14580*/  STL [R1+0x18], RZ ;  /* 0x000018ff01007387 */ /* 0x0001e40000100800 */
.L_x_268:
[----:B------:R-:W2:Y:S04]  /*14590*/  LDL R2, [R1+0x18] ;  /* 0x0000180001027983 */ /* 0x000ea80000100800 */
[----:B------:R-:W3:Y:S04]  /*145a0*/  LDL R3, [R1+0x14] ;  /* 0x0000140001037983 */ /* 0x000ee80000100800 */
[----:B-1----:R-:W4:Y:S01]  /*145b0*/  LDL R4, [R1+0x10] ;  /* 0x0000100001047983 */ /* 0x002f220000100800 */
[----:B0-----:R-:W0:Y:S02]  /*145c0*/  S2R R0, SR_TID.X ;  /* 0x0000000000007919 */ /* 0x001e240000002100 */
[----:B0-----:R-:W-:Y:S01]  /*145d0*/  LOP3.LUT R0, R0, 0x1f, RZ, 0xc0, !PT ;  /* 0x0000001f00007812 */ /* 0x001fe200078ec0ff */
[----:B------:R-:W-:Y:S03]  /*145e0*/  BAR.SYNC.DEFER_BLOCKING 0x4, 0x180 ;  /* 0x0106000000007b1d */ /* 0x000fe60000010000 */
[----:B------:R-:W-:-:S13]  /*145f0*/  ISETP.NE.AND P0, PT, R0, RZ, PT ;  /* 0x000000ff0000720c */ /* 0x000fda0003f05270 */
[----:B------:R-:W0:Y:S01]  /*14600*/  @!P0 S2R R0, SR_CgaCtaId ;  /* 0x0000000000008919 */ /* 0x000e220000008800 */
[----:B--2---:R-:W-:Y:S01]  /*14610*/  IMAD.MOV.U32 R6, RZ, RZ, R2 ;  /* 0x000000ffff067224 */ /* 0x004fe200078e0002 */
[----:B------:R-:W-:-:S04]  /*14620*/  @!P0 MOV R2, 0x400 ;  /* 0x0000040000028802 */ /* 0x000fc80000000f00 */
[----:B0-----:R-:W-:Y:S01]  /*14630*/  @!P0 LEA R17, R0, R2, 0x18 ;  /* 0x0000000200118211 */ /* 0x001fe200078ec0ff */
[----:B------:R-:W-:Y:S02]  /*14640*/  IMAD.U32 R0, RZ, RZ, UR43 ;  /* 0x0000002bff007e24 */ /* 0x000fe4000f8e00ff */
[----:B---3--:R-:W-:Y:S02]  /*14650*/  IMAD.MOV.U32 R5, RZ, RZ, R3 ;  /* 0x000000ffff057224 */ /* 0x008fe400078e0003 */
[----:B------:R-:W-:-:S05]  /*14660*/  @!P0 IMAD.MOV.U32 R7, RZ, RZ, R0 ;  /* 0x000000ffff078224 */ /* 0x000fca00078e0000 */
[----:B----4-:R2:W-:Y:S01]  /*14670*/  @!P0 STS.128 [R17+0x388d0], R4 ;  /* 0x0388d00411008388 */ /* 0x0105e20000000c00 */
[----:B------:R-:W-:Y:S06]  /*14680*/  BAR.ARV 0x5, 0x180 ;  /* 0x0146000000007b1d */ /* 0x000fec0000002000 */
.L_x_263:
[----:B------:R-:W-:Y:S02]  /*14690*/  ULDC UR4, c[0x0][0xc3c] ;  /* 0x00030f0000047ab9 */ /* 0x000fe40000000800 */
[----:B------:R-:W-:-:S06]  /*146a0*/  UISETP.GE.AND UP0, UPT, UR43, UR4, UPT ;  /* 0x000000042b00728c */ /* 0x000fcc000bf06270 */
[----:B------:R-:W-:-:S13]  /*146b0*/  PLOP3.LUT P0, PT, PT, PT, UP0, 0x80, 0x0 ;  /* 0x000000000000781c */ /* 0x000fda0003f0f008 */
[----:B------:R-:W-:Y:S05]  /*146c0*/  @!P0 BRA `(.L_x_269) ;  /* 0xffffffac00208947 */ /* 0x000fea000383ffff */
.L_x_199:
[----:B------:R-:W3:Y:S01]  /*146d0*/  LDL.LU R0, [R1+0x40] ;  /* 0x0000400001007983 */ /* 0x000ee20000300800 */
[----:B------:R-:W-:Y:S01]  /*146e0*/  BSSY B0, `(.L_x_270) ;  /* 0x000000b000007945 */ /* 0x000fe20003800000 */
[----:B-12---:R-:W1:Y:S01]  /*146f0*/  S2R R5, SR_CgaCtaId ;  /* 0x0000000000057919 */ /* 0x006e620000008800 */
[----:B---3--:R-:W-:-:S05]  /*14700*/  VIADD R0, R0, 0x1 ;  /* 0x0000000100007836 */ /* 0x008fca0000000000 */
[----:B0-----:R-:W-:-:S04]  /*14710*/  LEA.HI R2, R0, R0, RZ, 0x1 ;  /* 0x0000000000027211 */ /* 0x001fc800078f08ff */
[----:B------:R-:W-:-:S05]  /*14720*/  LOP3.LUT R3, R2, 0xfffffffe, RZ, 0xc0, !PT ;  /* 0xfffffffe02037812 */ /* 0x000fca00078ec0ff */
[----:B------:R-:W-:Y:S01]  /*14730*/  IMAD.IADD R3, R0, 0x1, -R3 ;  /* 0x0000000100037824 */ /* 0x000fe200078e0a03 */
[----:B------:R-:W-:-:S04]  /*14740*/  MOV R0, 0x400 ;  /* 0x0000040000007802 */ /* 0x000fc80000000f00 */
[----:B-1----:R-:W-:Y:S02]  /*14750*/  LEA R0, R5, R0, 0x18 ;  /* 0x0000000005007211 */ /* 0x002fe400078ec0ff */
[----:B------:R-:W-:-:S04]  /*14760*/  SHF.L.U32 R3, R3, 0x1f, RZ ;  /* 0x0000001f03037819 */ /* 0x000fc800000006ff */
[----:B------:R-:W0:Y:S02]  /*14770*/  SYNCS.PHASECHK.TRANS64.TRYWAIT P0, [R0+URZ+0x38820], R3 ;  /* 0x03882003000075a7 */ /* 0x000e24000800017f */
[----:B0-----:R-:W-:Y:S05]  /*14780*/  @!P0 BRA `(.L_x_271) ;  /* 0x0000001000f88947 */ /* 0x001fea0003800000 */
.L_x_318:
[----:B------:R-:W-:Y:S05]  /*14790*/  BSYNC B0 ;  /* 0x0000000000007941 */ /* 0x000fea0003800000 */
.L_x_270:
[----:B------:R-:W-:-:S03]  /*147a0*/  UMOV UR4, 0xffffffff ;  /* 0xffffffff00047882 */ /* 0x000fc60000000000 */
[----:B------:R-:W-:Y:S05]  /*147b0*/  BRA.DIV UR4, `(.L_x_272) ;  /* 0x0000001604007947 */ /* 0x000fea000b800000 */
[----:B------:R-:W1:Y:S02]  /*147c0*/  S2R R2, SR_TID.X ;  /* 0x0000000000027919 */ /* 0x000e640000002100 */
[----:B-1----:R-:W-:-:S04]  /*147d0*/  SHF.R.U32.HI R2, RZ, 0x5, R2 ;  /* 0x00000005ff027819 */ /* 0x002fc80000011602 */
[----:B------:R-:W-:-:S05]  /*147e0*/  LOP3.LUT R2, R2, 0x3, RZ, 0xc0, !PT ;  /* 0x0000000302027812 */ /* 0x000fca00078ec0ff */
[----:B------:R1:W2:Y:S02]  /*147f0*/  SHFL.IDX PT, R14, R2, RZ, 0x1f ;  /* 0x00001fff020e7589 */ /* 0x0002a400000e0000 */
.L_x_321:
[----:B--2---:R-:W-:Y:S01]  /*14800*/  ISETP.NE.AND P0, PT, R14, RZ, PT ;  /* 0x000000ff0e00720c */ /* 0x004fe20003f05270 */
[----:B------:R-:W-:-:S12]  /*14810*/  BSSY B0, `(.L_x_273) ;  /* 0x000002e000007945 */ /* 0x000fd80003800000 */
[----:B------:R-:W-:Y:S05]  /*14820*/  @P0 BRA `(.L_x_274) ;  /* 0x0000000000b00947 */ /* 0x000fea0003800000 */
[----:B------:R-:W-:-:S03]  /*14830*/  UMOV UR4, 0xffffffff ;  /* 0xffffffff00047882 */ /* 0x000fc60000000000 */
[----:B------:R-:W-:Y:S05]  /*14840*/  BRA.DIV UR4, `(.L_x_275) ;  /* 0x0000001604107947 */ /* 0x000fea000b800000 */
[----:B------:R-:W-:-:S13]  /*14850*/  ELECT P6, URZ, PT ;  /* 0x00000000003f782f */ /* 0x000fda00038c0000 */
.L_x_324:
[----:B------:R-:W-:Y:S05]  /*14860*/  @!P6 BRA `(.L_x_274) ;  /* 0x0000000000a0e947 */ /* 0x000fea0003800000 */
[----:B------:R-:W-:-:S06]  /*14870*/  ULOP3.LUT UR4, UR38, 0x2, URZ, 0xfc, !UPT ;  /* 0x0000000226047892 */ /* 0x000fcc000f8efc3f */
[----:B-1----:R-:W-:-:S05]  /*14880*/  IMAD.U32 R2, RZ, RZ, UR4 ;  /* 0x00000004ff027e24 */ /* 0x002fca000f8e00ff */
[----:B------:R-:W-:-:S13]  /*14890*/  ISETP.NE.AND P0, PT, R2, 0x3, PT ;  /* 0x000000030200780c */ /* 0x000fda0003f05270 */
[----:B------:R-:W-:Y:S05]  /*148a0*/  @!P0 BRA `(.L_x_276) ;  /* 0x0000000000048947 */ /* 0x000fea0003800000 */
[----:B------:R-:W-:Y:S01]  /*148b0*/  BPT.TRAP 0x1 ;  /* 0x000000040000795c */ /* 0x000fe20000300000 */
.L_x_276:
[----:B0-----:R-:W2:Y:S04]  /*148c0*/  LDL R3, [R1+0x4] ;  /* 0x0000040001037983 */ /* 0x001ea80000100800 */
[----:B------:R-:W3:Y:S01]  /*148d0*/  LDL.LU R7, [R1+0xc] ;  /* 0x00000c0001077983 */ /* 0x000ee20000300800 */
[----:B------:R-:W-:-:S04]  /*148e0*/  VIADD R2, R0, 0x38840 ;  /* 0x0003884000027836 */ /* 0x000fc80000000000 */
[C---:B--2---:R-:W-:Y:S02]  /*148f0*/  IMAD R6, R3.reuse, 0x8, R2 ;  /* 0x0000000803067824 */ /* 0x044fe400078e0202 */
[----:B------:R-:W-:Y:S01]  /*14900*/  VIADD R3, R3, 0x1 ;  /* 0x0000000103037836 */ /* 0x000fe20000000000 */
[----:B---3--:R-:W-:-:S04]  /*14910*/  SHF.L.U32 R5, R7, 0x1f, RZ ;  /* 0x0000001f07057819 */ /* 0x008fc800000006ff */
[C---:B------:R-:W-:Y:S01]  /*14920*/  ISETP.NE.AND P2, PT, R3.reuse, 0x2, PT ;  /* 0x000000020300780c */ /* 0x040fe20003f45270 */
[----:B------:R-:W0:Y:S03]  /*14930*/  SYNCS.PHASECHK.TRANS64.TRYWAIT P1, [R6+URZ], R5 ;  /* 0x00000005060075a7 */ /* 0x000e26000802017f */
[----:B------:R-:W-:Y:S02]  /*14940*/  SEL R4, RZ, 0x1, P2 ;  /* 0x00000001ff047807 */ /* 0x000fe40001000000 */
[----:B------:R-:W-:Y:S02]  /*14950*/  SEL R3, R3, RZ, P2 ;  /* 0x000000ff03037207 */ /* 0x000fe40001000000 */
[----:B------:R-:W-:-:S03]  /*14960*/  LOP3.LUT R4, R7, R4, RZ, 0x3c, !PT ;  /* 0x0000000407047212 */ /* 0x000fc600078e3cff */
[----:B------:R-:W-:Y:S01]  /*14970*/  IMAD R7, R3, 0x8, R2 ;  /* 0x0000000803077824 */ /* 0x000fe200078e0202 */
[----:B------:R-:W-:Y:S01]  /*14980*/  SHF.L.U32 R2, R4, 0x1f, RZ ;  /* 0x0000001f04027819 */ /* 0x000fe200000006ff */
[----:B0-----:R-:W-:Y:S06]  /*14990*/  @!P1 BRA `(.L_x_277) ;  /* 0x0000001000dc9947 */ /* 0x001fec0003800000 */
.L_x_325:
[----:B------:R-:W1:Y:S02]  /*149a0*/  SYNCS.PHASECHK.TRANS64.TRYWAIT P1, [R7+URZ], R2 ;  /* 0x00000002070075a7 */ /* 0x000e64000802017f */
[----:B-1----:R-:W-:Y:S05]  /*149b0*/  @!P1 BRA `(.L_x_278) ;  /* 0x0000001000e89947 */ /* 0x002fea0003800000 */
.L_x_326:
[----:B------:R-:W-:Y:S05]  /*149c0*/  @!P0 BRA `(.L_x_279) ;  /* 0x0000000000048947 */ /* 0x000fea0003800000 */
[----:B------:R-:W-:Y:S01]  /*149d0*/  BPT.TRAP 0x1 ;  /* 0x000000040000795c */ /* 0x000fe20000300000 */
.L_x_279:
[----:B------:R-:W2:Y:S02]  /*149e0*/  LDL.LU R4, [R1+0x4] ;  /* 0x0000040001047983 */ /* 0x000ea40000300800 */
[----:B--2---:R-:W-:-:S04]  /*149f0*/  IMAD R4, R4, 0x8, R0 ;  /* 0x0000000804047824 */ /* 0x004fc800078e0200 */
[----:B------:R-:W2:Y:S02]  /*14a00*/  SYNCS.PHASECHK.TRANS64.TRYWAIT P1, [R4+URZ+0x38860], R5 ;  /* 0x03886005040075a7 */ /* 0x000ea4000802017f */
[----:B--2---:R-:W-:Y:S05]  /*14a10*/  @!P1 BRA `(.L_x_280) ;  /* 0x0000001000e49947 */ /* 0x004fea0003800000 */
.L_x_327:
[----:B------:R-:W-:Y:S05]  /*14a20*/  @!P0 BRA `(.L_x_281) ;  /* 0x0000000000048947 */ /* 0x000fea0003800000 */
[----:B------:R-:W-:Y:S01]  /*14a30*/  BPT.TRAP 0x1 ;  /* 0x000000040000795c */ /* 0x000fe20000300000 */
.L_x_281:
[----:B------:R-:W-:-:S04]  /*14a40*/  IMAD R3, R3, 0x8, R0 ;  /* 0x0000000803037824 */ /* 0x000fc800078e0200 */
[----:B------:R-:W3:Y:S02]  /*14a50*/  SYNCS.PHASECHK.TRANS64.TRYWAIT P1, [R3+URZ+0x38860], R2 ;  /* 0x03886002030075a7 */ /* 0x000ee4000802017f */
[----:B---3--:R-:W-:Y:S05]  /*14a60*/  @!P1 BRA `(.L_x_282) ;  /* 0x0000001000e49947 */ /* 0x008fea0003800000 */
.L_x_328:
[----:B------:R-:W-:Y:S05]  /*14a70*/  @!P0 BRA `(.L_x_283) ;  /* 0x0000000000048947 */ /* 0x000fea0003800000 */
[----:B------:R-:W-:Y:S01]  /*14a80*/  BPT.TRAP 0x1 ;  /* 0x000000040000795c */ /* 0x000fe20000300000 */
.L_x_283:
[----:B------:R-:W4:Y:S02]  /*14a90*/  SYNCS.PHASECHK.TRANS64.TRYWAIT P0, [R4+URZ+0x38880], R5 ;  /* 0x03888005040075a7 */ /* 0x000f24000800017f */
[----:B----4-:R-:W-:Y:S05]  /*14aa0*/  @!P0 BRA `(.L_x_284) ;  /* 0x0000001000e88947 */ /* 0x010fea0003800000 */
.L_x_285:
[----:B------:R0:W0:Y:S02]  /*14ab0*/  SYNCS.PHASECHK.TRANS64.TRYWAIT P0, [R3+URZ+0x38880], R2 ;  /* 0x03888002030075a7 */ /* 0x000024000800017f */
[----:B0-----:R-:W-:Y:S05]  /*14ac0*/  @!P0 NANOSLEEP.SYNCS 0x989680 ;  /* 0x009896800000895d */ /* 0x001fea0003900000 */
[----:B------:R-:W0:Y:S02]  /*14ad0*/  @!P0 SYNCS.PHASECHK.TRANS64 P0, [R3+URZ+0x38880], R2 ;  /* 0x03888002030085a7 */ /* 0x000e24000800007f */
[----:B0-----:R-:W-:Y:S05]  /*14ae0*/  @!P0 BRA `(.L_x_285) ;  /* 0xfffffffc00f08947 */ /* 0x001fea000383ffff */
.L_x_274:
[----:B------:R-:W-:Y:S05]  /*14af0*/  BSYNC B0 ;  /* 0x0000000000007941 */ /* 0x000fea0003800000 */
.L_x_273:
[----:B------:R-:W-:Y:S05]  /*14b00*/  EXIT ;  /* 0x000000000000794d */ /* 0x000fea0003800000 */
.L_x_148:
[----:B0-----:R0:W1:Y:S02]  /*14b10*/  SYNCS.PHASECHK.TRANS64.TRYWAIT P1, [R0+URZ+0x38800], R3 ;  /* 0x03880003000075a7 */ /* 0x001064000802017f */
[----:B-1----:R-:W-:Y:S05]  /*14b20*/  @!P1 NANOSLEEP.SYNCS 0x989680 ;  /* 0x009896800000995d */ /* 0x002fea0003900000 */
[----:B------:R-:W1:Y:S02]  /*14b30*/  @!P1 SYNCS.PHASECHK.TRANS64 P1, [R0+URZ+0x38800], R3 ;  /* 0x03880003000095a7 */ /* 0x000e64000802007f */
[----:B-1----:R-:W-:Y:S05]  /*14b40*/  @!P1 BRA `(.L_x_148) ;  /* 0xfffffffc00f09947 */ /* 0x002fea000383ffff */
[----:B------:R-:W-:Y:S05]  /*14b50*/  BRA `(.L_x_286) ;  /* 0xfffffed400ac7947 */ /* 0x000fea000383ffff */
.L_x_152:
[----:B0-----:R0:W2:Y:S02]  /*14b60*/  SYNCS.PHASECHK.TRANS64.TRYWAIT P1, [R5+URZ+0x38830], R4 ;  /* 0x03883004050075a7 */ /* 0x0010a4000802017f */
[----:B--2---:R-:W-:Y:S05]  /*14b70*/  @!P1 NANOSLEEP.SYNCS 0x989680 ;  /* 0x009896800000995d */ /* 0x004fea0003900000 */
[----:B------:R-:W2:Y:S02]  /*14b80*/  @!P1 SYNCS.PHASECHK.TRANS64 P1, [R5+URZ+0x38830], R4 ;  /* 0x03883004050095a7 */ /* 0x000ea4000802007f */
[----:B--2---:R-:W-:Y:S05]  /*14b90*/  @!P1 BRA `(.L_x_152) ;  /* 0xfffffffc00f09947 */ /* 0x004fea000383ffff */
[----:B------:R-:W-:Y:S05]  /*14ba0*/  BRA `(.L_x_151) ;  /* 0xfffffed400d47947 */ /* 0x000fea000383ffff */
.L_x_157:
[----:B-1----:R-:W-:-:S04]  /*14bb0*/  IMAD.U32 R3, RZ, RZ, UR6 ;  /* 0x00000006ff037e24 */ /* 0x002fc8000f8e00ff */
[----:B------:R1:W2:Y:S03]  /*14bc0*/  SYNCS.PHASECHK.TRANS64.TRYWAIT P1, [R3+URZ+0x38830], R0 ;  /* 0x03883000030075a7 */ /* 0x0002a6000802017f */
[----:B--2---:R-:W-:Y:S05]  /*14bd0*/  @!P1 NANOSLEEP.SYNCS 0x989680 ;  /* 0x009896800000995d */ /* 0x004fea0003900000 */
[----:B------:R-:W2:Y:S02]  /*14be0*/  @!P1 SYNCS.PHASECHK.TRANS64 P1, [R3+URZ+0x38830], R0 ;  /* 0x03883000030095a7 */ /* 0x000ea4000802007f */
[----:B--2---:R-:W-:Y:S05]  /*14bf0*/  @!P1 BRA `(.L_x_157) ;  /* 0xfffffffc00ec9947 */ /* 0x004fea000383ffff */
[----:B------:R-:W-:Y:S05]  /*14c00*/  BRA `(.L_x_154) ;  /* 0xffffff0000a47947 */ /* 0x000fea000383ffff */
.L_x_161:
[----:B-1----:R-:W-:-:S04]  /*14c10*/  IMAD.U32 R2, RZ, RZ, UR6 ;  /* 0x00000006ff027e24 */ /* 0x002fc8000f8e00ff */
[----:B------:R1:W2:Y:S03]  /*14c20*/  SYNCS.PHASECHK.TRANS64.TRYWAIT P1, [R2+URZ+0x38850], R0 ;  /* 0x03885000020075a7 */ /* 0x0002a6000802017f */
[----:B--2---:R-:W-:Y:S05]  /*14c30*/  @!P1 NANOSLEEP.SYNCS 0x989680 ;  /* 0x009896800000995d */ /* 0x004fea0003900000 */
[----:B------:R-:W2:Y:S02]  /*14c40*/  @!P1 SYNCS.PHASECHK.TRANS64 P1, [R2+URZ+0x38850], R0 ;  /* 0x03885000020095a7 */ /* 0x000ea4000802007f */
[----:B--2---:R-:W-:Y:S05]  /*14c50*/  @!P1 BRA `(.L_x_161) ;  /* 0xfffffffc00ec9947 */ /* 0x004fea000383ffff */
[----:B------:R-:W-:Y:S05]  /*14c60*/  BRA `(.L_x_158) ;  /* 0xffffff0400847947 */ /* 0x000fea000383ffff */
.L_x_167:
[----:B--2---:R2:W3:Y:S02]  /*14c70*/  SYNCS.PHASECHK.TRANS64.TRYWAIT P1, [R7+URZ+0x38850], R8 ;  /* 0x03885008070075a7 */ /* 0x0044e4000802017f */
[----:B---3--:R-:W-:Y:S05]  /*14c80*/  @!P1 NANOSLEEP.SYNCS 0x989680 ;  /* 0x009896800000995d */ /* 0x008fea0003900000 */
[----:B------:R-:W3:Y:S02]  /*14c90*/  @!P1 SYNCS.PHASECHK.TRANS64 P1, [R7+URZ+0x38850], R8 ;  /* 0x03885008070095a7 */ /* 0x000ee4000802007f */
[----:B---3--:R-:W-:Y:S05]  /*14ca0*/  @!P1 BRA `(.L_x_167) ;  /* 0xfffffffc00f09947 */ /* 0x008fea000383ffff */
[----:B------:R-:W-:Y:S05]  /*14cb0*/  BRA `(.L_x_166) ;  /* 0xffffff2400887947 */ /* 0x000fea000383ffff */
.L_x_215:
[----:B------:R-:W-:Y:S02]  /*14cc0*/  IMAD.MOV.U32 R13, RZ, RZ, R0 ;  /* 0x000000ffff0d7224 */ /* 0x000fe400078e0000 */
[----:B------:R-:W-:Y:S02]  /*14cd0*/  IMAD.MOV.U32 R12, RZ, RZ, RZ ;  /* 0x000000ffff0c7224 */ /* 0x000fe400078e00ff */
[----:B------:R-:W-:Y:S02]  /*14ce0*/  IMAD.MOV.U32 R11, RZ, RZ, 0x1f ;  /* 0x0000001fff0b7424 */ /* 0x000fe400078e00ff */
[----:B------:R-:W-:-:S07]  /*14cf0*/  IMAD.MOV.U32 R15, RZ, RZ, -0x1 ;  /* 0xffffffffff0f7424 */ /* 0x000fce00078e00ff */
[----:B--2---:R-:W-:Y:S05]  /*14d00*/  WARPSYNC.COLLECTIVE R15, `(.L_x_287) ;  /* 0x000000000f087348 */ /* 0x004fea0003c00000 */
[----:B------:R0:W1:Y:S02]  /*14d10*/  SHFL.IDX P6, R14, R13, R12, R11 ;  /* 0x0000000c0d0e7389 */ /* 0x00006400000c000b */
[----:B012---:R-:W-:Y:S01]  /*14d20*/  ENDCOLLECTIVE ;  /* 0x000000000000791b */ /* 0x007fe20003800000 */
.L_x_287:
[----:B------:R-:W-:Y:S05]  /*14d30*/  BRA `(.L_x_288) ;  /* 0xffffffb400a07947 */ /* 0x000fea000383ffff */
.L_x_217:
[----:B------:R-:W-:Y:S01]  /*14d40*/  BSSY B0, `(.L_x_289) ;  /* 0x0000006000007945 */ /* 0x000fe20003800000 */
[----:B------:R-:W-:-:S07]  /*14d50*/  IMAD.MOV.U32 R15, RZ, RZ, -0x1 ;  /* 0xffffffffff0f7424 */ /* 0x000fce00078e00ff */
[----:B--2---:R-:W-:Y:S05]  /*14d60*/  WARPSYNC.COLLECTIVE R15, `(.L_x_290) ;  /* 0x000000000f0c7348 */ /* 0x004fea0003c00000 */
[----:B------:R-:W-:Y:S02]  /*14d70*/  ELECT P6, UR62, PT ;  /* 0x00000000003e782f */ /* 0x000fe400038c0000 */
[----:B------:R-:W-:Y:S01]  /*14d80*/  MOV R14, UR62 ;  /* 0x0000003e000e7c02 */ /* 0x000fe20008000f00 */
[----:B--2---:R-:W-:Y:S10]  /*14d90*/  ENDCOLLECTIVE ;  /* 0x000000000000791b */ /* 0x004ff40003800000 */
.L_x_290:
[----:B------:R-:W-:Y:S05]  /*14da0*/  BSYNC B0 ;  /* 0x0000000000007941 */ /* 0x000fea0003800000 */
.L_x_289:
[----:B------:R-:W-:Y:S05]  /*14db0*/  BRA `(.L_x_291) ;  /* 0xffffffb400ac7947 */ /* 0x000fea000383ffff */
.L_x_219:
[----:B0-----:R0:W1:Y:S02]  /*14dc0*/  SYNCS.PHASECHK.TRANS64.TRYWAIT P0, [R2+URZ+0x38880], R4 ;  /* 0x03888004020075a7 */ /* 0x001064000800017f */
[----:B-1----:R-:W-:Y:S05]  /*14dd0*/  @!P0 NANOSLEEP.SYNCS 0x989680 ;  /* 0x009896800000895d */ /* 0x002fea0003900000 */
[----:B------:R-:W1:Y:S02]  /*14de0*/  @!P0 SYNCS.PHASECHK.TRANS64 P0, [R2+URZ+0x38880], R4 ;  /* 0x03888004020085a7 */ /* 0x000e64000800007f */
[----:B-1----:R-:W-:Y:S05]  /*14df0*/  @!P0 BRA `(.L_x_219) ;  /* 0xfffffffc00f08947 */ /* 0x002fea000383ffff */
[----:B------:R-:W-:Y:S05]  /*14e00*/  BRA `(.L_x_292) ;  /* 0xffffffb800107947 */ /* 0x000fea000383ffff */
.L_x_221:
[----:B-1----:R1:W2:Y:S02]  /*14e10*/  SYNCS.PHASECHK.TRANS64.TRYWAIT P0, [R2+URZ+0x38840], R4 ;  /* 0x03884004020075a7 */ /* 0x0022a4000800017f */
[----:B--2---:R-:W-:Y:S05]  /*14e20*/  @!P0 NANOSLEEP.SYNCS 0x989680 ;  /* 0x009896800000895d */ /* 0x004fea0003900000 */
[----:B------:R-:W2:Y:S02]  /*14e30*/  @!P0 SYNCS.PHASECHK.TRANS64 P0, [R2+URZ+0x38840], R4 ;  /* 0x03884004020085a7 */ /* 0x000ea4000800007f */
[----:B--2---:R-:W-:Y:S05]  /*14e40*/  @!P0 BRA `(.L_x_221) ;  /* 0xfffffffc00f08947 */ /* 0x004fea000383ffff */
[----:B------:R-:W-:Y:S05]  /*14e50*/  BRA `(.L_x_293) ;  /* 0xffffffb8007c7947 */ /* 0x000fea000383ffff */
.L_x_225:
[----:B------:R0:W5:Y:S01]  /*14e60*/  LDL.LU R8, [R1+0x3c] ;  /* 0x00003c0001087983 */ /* 0x0001620000300800 */
[----:B------:R-:W-:Y:S01]  /*14e70*/  IMAD.MOV.U32 R13, RZ, RZ, R2 ;  /* 0x000000ffff0d7224 */ /* 0x000fe200078e0002 */
[----:B------:R-:W-:Y:S01]  /*14e80*/  LOP3.LUT R7, R7, 0x7f, RZ, 0xc0, !PT ;  /* 0x0000007f07077812 */ /* 0x000fe200078ec0ff */
[----:B------:R-:W-:Y:S02]  /*14e90*/  IMAD.MOV.U32 R12, RZ, RZ, RZ ;  /* 0x000000ffff0c7224 */ /* 0x000fe400078e00ff */
[----:B------:R-:W-:Y:S01]  /*14ea0*/  IMAD.MOV.U32 R11, RZ, RZ, 0x181f ;  /* 0x0000181fff0b7424 */ /* 0x000fe200078e00ff */
[----:B------:R-:W-:Y:S01]  /*14eb0*/  SHF.R.U32.HI R3, RZ, 0x3, R7 ;  /* 0x00000003ff037819 */ /* 0x000fe20000011607 */
[----:B------:R-:W-:-:S04]  /*14ec0*/  IMAD.MOV.U32 R15, RZ, RZ, -0x1 ;  /* 0xffffffffff0f7424 */ /* 0x000fc800078e00ff */
[----:B0-----:R-:W-:-:S07]  /*14ed0*/  IMAD.IADD R3, R3, 0x1, R5 ;  /* 0x0000000103037824 */ /* 0x001fce00078e0205 */
[----:B-----5:R-:W-:Y:S05]  /*14ee0*/  WARPSYNC.COLLECTIVE R15, `(.L_x_294) ;  /* 0x000000000f087348 */ /* 0x020fea0003c00000 */
[----:B------:R0:W1:Y:S02]  /*14ef0*/  SHFL.IDX P6, R14, R13, R12, R11 ;  /* 0x0000000c0d0e7389 */ /* 0x00006400000c000b */
[----:B01---5:R-:W-:Y:S01]  /*14f00*/  ENDCOLLECTIVE ;  /* 0x000000000000791b */ /* 0x023fe20003800000 */
.L_x_294:
[----:B------:R-:W-:Y:S02]  /*14f10*/  VIADD R5, R3, 0x10 ;  /* 0x0000001003057836 */ /* 0x000fe40000000000 */
[----:B------:R-:W-:Y:S02]  /*14f20*/  IMAD.MOV.U32 R13, RZ, RZ, R0 ;  /* 0x000000ffff0d7224 */ /* 0x000fe400078e0000 */
[----:B------:R-:W-:Y:S02]  /*14f30*/  IMAD R4, R8, R6, RZ ;  /* 0x0000000608047224 */ /* 0x000fe400078e02ff */
[----:B------:R-:W-:-:S07]  /*14f40*/  IMAD.MOV.U32 R6, RZ, RZ, R14 ;  /* 0x000000ffff067224 */ /* 0x000fce00078e000e */
[----:B------:R-:W-:Y:S05]  /*14f50*/  WARPSYNC.COLLECTIVE R15, `(.L_x_295) ;  /* 0x000000000f087348 */ /* 0x000fea0003c00000 */
[----:B------:R0:W1:Y:S02]  /*14f60*/  SHFL.IDX P6, R14, R13, R12, R11 ;  /* 0x0000000c0d0e7389 */ /* 0x00006400000c000b */
[----:B01----:R-:W-:Y:S01]  /*14f70*/  ENDCOLLECTIVE ;  /* 0x000000000000791b */ /* 0x003fe20003800000 */
.L_x_295:
[----:B------:R-:W-:Y:S01]  /*14f80*/  ISETP.GE.AND P2, PT, R3, R4, PT ;  /* 0x000000040300720c */ /* 0x000fe20003f46270 */
[----:B------:R-:W-:Y:S02]  /*14f90*/  IMAD.MOV.U32 R13, RZ, RZ, R2 ;  /* 0x000000ffff0d7224 */ /* 0x000fe400078e0002 */
[----:B------:R-:W-:Y:S02]  /*14fa0*/  IMAD.MOV.U32 R12, RZ, RZ, 0x1 ;  /* 0x00000001ff0c7424 */ /* 0x000fe400078e00ff */
[----:B------:R-:W-:-:S08]  /*14fb0*/  IMAD.MOV.U32 R7, RZ, RZ, R14 ;  /* 0x000000ffff077224 */ /* 0x000fd000078e000e */
[----:B------:R-:W-:Y:S05]  /*14fc0*/  WARPSYNC.COLLECTIVE R15, `(.L_x_296) ;  /* 0x000000000f087348 */ /* 0x000fea0003c00000 */
[----:B------:R0:W1:Y:S02]  /*14fd0*/  SHFL.IDX P6, R14, R13, R12, R11 ;  /* 0x0000000c0d0e7389 */ /* 0x00006400000c000b */
[----:B01----:R-:W-:Y:S01]  /*14fe0*/  ENDCOLLECTIVE ;  /* 0x000000000000791b */ /* 0x003fe20003800000 */
.L_x_296:
[----:B------:R-:W-:-:S05]  /*14ff0*/  @!P2 IADD3 R7, P3, R10, R7, RZ ;  /* 0x000000070a07a210 */ /* 0x000fca0007f7e0ff */
[----:B------:R-:W-:-:S05]  /*15000*/  @!P2 IMAD.X R6, RZ, RZ, R6, P3 ;  /* 0x000000ffff06a224 */ /* 0x000fca00018e0606 */
[----:B------:R-:W-:Y:S01]  /*15010*/  @!P2 LOP3.LUT R7, R7, R6, RZ, 0x3c, !PT ;  /* 0x000000060707a212 */ /* 0x000fe200078e3cff */
[----:B------:R-:W-:-:S03]  /*15020*/  IMAD.MOV.U32 R13, RZ, RZ, R0 ;  /* 0x000000ffff0d7224 */ /* 0x000fc600078e0000 */
[----:B------:R-:W-:-:S04]  /*15030*/  @!P2 LOP3.LUT R6, R7, R6, RZ, 0x3c, !PT ;  /* 0x000000060706a212 */ /* 0x000fc800078e3cff */
[----:B------:R-:W-:Y:S01]  /*15040*/  @!P2 LOP3.LUT R7, R7, R6, RZ, 0x3c, !PT ;  /* 0x000000060707a212 */ /* 0x000fe200078e3cff */
[----:B------:R-:W-:-:S07]  /*15050*/  IMAD.MOV.U32 R8, RZ, RZ, R14 ;  /* 0x000000ffff087224 */ /* 0x000fce00078e000e */
[----:B------:R-:W-:Y:S05]  /*15060*/  WARPSYNC.COLLECTIVE R15, `(.L_x_297) ;  /* 0x000000000f087348 */ /* 0x000fea0003c00000 */
[----:B------:R0:W1:Y:S02]  /*15070*/  SHFL.IDX P6, R14, R13, R12, R11 ;  /* 0x0000000c0d0e7389 */ /* 0x00006400000c000b */
[----:B01----:R-:W-:Y:S01]  /*15080*/  ENDCOLLECTIVE ;  /* 0x000000000000791b */ /* 0x003fe20003800000 */
.L_x_297:
[----:B------:R-:W-:Y:S01]  /*15090*/  @!PT LDS RZ, [RZ] ;  /* 0x00000000fffff984 */ /* 0x000fe20000000800 */
[----:B------:R-:W-:Y:S01]  /*150a0*/  @!PT LDS RZ, [RZ] ;  /* 0x00000000fffff984 */ /* 0x000fe20000000800 */
[----:B------:R-:W-:Y:S01]  /*150b0*/  @!PT LDS RZ, [RZ] ;  /* 0x00000000fffff984 */ /* 0x000fe20000000800 */
[----:B------:R0:W-:Y:S04]  /*150c0*/  @!P2 LDGSTS.E.BYPASS.LTC128B.128 [R9+0x20400], desc[UR50][R6.64], !P0 ;  /* 0x204000000609afae */ /* 0x0001e8000c101d72 */
[----:B------:R0:W-:Y:S01]  /*150d0*/  @!P2 LDGSTS.E.BYPASS.LTC128B.128 [R9+0x24400], desc[UR50][R6.64+0x80], !P1 ;  /* 0x244000800609afae */ /* 0x0001e2000c901d72 */
[----:B------:R-:W-:Y:S01]  /*150e0*/  ISETP.GE.AND P2, PT, R5, R4, PT ;  /* 0x000000040500720c */ /* 0x000fe20003f46270 */
[----:B------:R-:W-:Y:S02]  /*150f0*/  IMAD.MOV.U32 R13, RZ, RZ, R2 ;  /* 0x000000ffff0d7224 */ /* 0x000fe400078e0002 */
[----:B------:R-:W-:Y:S02]  /*15100*/  IMAD.MOV.U32 R12, RZ, RZ, 0x2 ;  /* 0x00000002ff0c7424 */ /* 0x000fe400078e00ff */
[----:B------:R-:W-:-:S08]  /*15110*/  IMAD.MOV.U32 R5, RZ, RZ, R14 ;  /* 0x000000ffff057224 */ /* 0x000fd000078e000e */
[----:B0-----:R-:W-:Y:S05]  /*15120*/  WARPSYNC.COLLECTIVE R15, `(.L_x_298) ;  /* 0x000000000f087348 */ /* 0x001fea0003c00000 */
[----:B------:R1:W2:Y:S02]  /*15130*/  SHFL.IDX P6, R14, R13, R12, R11 ;  /* 0x0000000c0d0e7389 */ /* 0x0002a400000c000b */
[----:B012---:R-:W-:Y:S01]  /*15140*/  ENDCOLLECTIVE ;  /* 0x000000000000791b */ /* 0x007fe20003800000 */
.L_x_298:
[----:B------:R-:W-:Y:S01]  /*15150*/  @!P2 IADD3 R7, P3, R10, R5, RZ ;  /* 0x000000050a07a210 */ /* 0x000fe20007f7e0ff */
[----:B------:R-:W-:-:S04]  /*15160*/  VIADD R5, R3, 0x20 ;  /* 0x0000002003057836 */ /* 0x000fc80000000000 */
        /* <DEDUP_REMOVED lines=9> */
[----:B------:R0:W-:Y:S01]  /*15200*/  @!P2 LDGSTS.E.BYPASS.LTC128B.128 [R9+0x24c00], desc[UR50][R6.64+0x80], !P1 ;  /* 0x24c000800609afae */ /* 0x0001e2000c901d72 */
[----:B------:R-:W-:Y:S01]  /*15210*/  ISETP.GE.AND P2, PT, R5, R4, PT ;  /* 0x000000040500720c */ /* 0x000fe20003f46270 */
[----:B0-----:R-:W-:-:S12]  /*15220*/  IMAD.MOV.U32 R6, RZ, RZ, R14 ;  /* 0x000000ffff067224 */ /* 0x001fd800078e000e */
[----:B------:R-:W-:Y:S05]  /*15230*/  WARPSYNC.COLLECTIVE R15, `(.L_x_299) ;  /* 0x000000000f087348 */ /* 0x000fea0003c00000 */
[----:B------:R0:W1:Y:S02]  /*15240*/  SHFL.IDX P6, R14, R13, R12, R11 ;  /* 0x0000000c0d0e7389 */ /* 0x00006400000c000b */
[----:B01----:R-:W-:Y:S01]  /*15250*/  ENDCOLLECTIVE ;  /* 0x000000000000791b */ /* 0x003fe20003800000 */
.L_x_299:
[----:B------:R-:W-:Y:S02]  /*15260*/  IMAD.MOV.U32 R13, RZ, RZ, R2 ;  /* 0x000000ffff0d7224 */ /* 0x000fe400078e0002 */
[----:B------:R-:W-:Y:S02]  /*15270*/  IMAD.MOV.U32 R12, RZ, RZ, 0x3 ;  /* 0x00000003ff0c7424 */ /* 0x000fe400078e00ff */
[----:B------:R-:W-:-:S07]  /*15280*/  IMAD.MOV.U32 R5, RZ, RZ, R14 ;  /* 0x000000ffff057224 */ /* 0x000fce00078e000e */
[----:B------:R-:W-:Y:S05]  /*15290*/  WARPSYNC.COLLECTIVE R15, `(.L_x_300) ;  /* 0x000000000f087348 */ /* 0x000fea0003c00000 */
[----:B------:R0:W1:Y:S02]  /*152a0*/  SHFL.IDX P6, R14, R13, R12, R11 ;  /* 0x0000000c0d0e7389 */ /* 0x00006400000c000b */
[----:B01----:R-:W-:Y:S01]  /*152b0*/  ENDCOLLECTIVE ;  /* 0x000000000000791b */ /* 0x003fe20003800000 */
.L_x_300:
[----:B------:R-:W-:-:S05]  /*152c0*/  @!P2 IADD3 R5, P3, R10, R5, RZ ;  /* 0x000000050a05a210 */ /* 0x000fca0007f7e0ff */
[----:B------:R-:W-:-:S04]  /*152d0*/  @!P2 IMAD.X R6, RZ, RZ, R6, P3 ;  /* 0x000000ffff06a224 */ /* 0x000fc800018e0606 */
[----:B------:R-:W-:Y:S02]  /*152e0*/  @!P2 IMAD.MOV.U32 R7, RZ, RZ, R6 ;  /* 0x000000ffff07a224 */ /* 0x000fe400078e0006 */
[----:B------:R-:W-:Y:S02]  /*152f0*/  @!P2 IMAD.MOV.U32 R6, RZ, RZ, R5 ;  /* 0x000000ffff06a224 */ /* 0x000fe400078e0005 */
[----:B------:R-:W-:Y:S02]  /*15300*/  IMAD.MOV.U32 R13, RZ, RZ, R0 ;  /* 0x000000ffff0d7224 */ /* 0x000fe400078e0000 */
[----:B------:R-:W-:Y:S01]  /*15310*/  VIADD R5, R3, 0x30 ;  /* 0x0000003003057836 */ /* 0x000fe20000000000 */
        /* <DEDUP_REMOVED lines=10> */
.L_x_301:
[----:B------:R-:W-:Y:S02]  /*153c0*/  IMAD.MOV.U32 R13, RZ, RZ, R2 ;  /* 0x000000ffff0d7224 */ /* 0x000fe400078e0002 */
[----:B------:R-:W-:Y:S02]  /*153d0*/  IMAD.MOV.U32 R12, RZ, RZ, 0x4 ;  /* 0x00000004ff0c7424 */ /* 0x000fe400078e00ff */
[----:B------:R-:W-:-:S07]  /*153e0*/  IMAD.MOV.U32 R5, RZ, RZ, R14 ;  /* 0x000000ffff057224 */ /* 0x000fce00078e000e */
[----:B------:R-:W-:Y:S05]  /*153f0*/  WARPSYNC.COLLECTIVE R15, `(.L_x_302) ;  /* 0x000000000f087348 */ /* 0x000fea0003c00000 */
[----:B------:R0:W1:Y:S02]  /*15400*/  SHFL.IDX P6, R14, R13, R12, R11 ;  /* 0x0000000c0d0e7389 */ /* 0x00006400000c000b */
[----:B01----:R-:W-:Y:S01]  /*15410*/  ENDCOLLECTIVE ;  /* 0x000000000000791b */ /* 0x003fe20003800000 */
.L_x_302:
        /* <DEDUP_REMOVED lines=16> */
.L_x_303:
[----:B------:R-:W-:Y:S02]  /*15520*/  IMAD.MOV.U32 R13, RZ, RZ, R2 ;  /* 0x000000ffff0d7224 */ /* 0x000fe400078e0002 */
[----:B------:R-:W-:Y:S02]  /*15530*/  IMAD.MOV.U32 R12, RZ, RZ, 0x5 ;  /* 0x00000005ff0c7424 */ /* 0x000fe400078e00ff */
[----:B------:R-:W-:-:S07]  /*15540*/  IMAD.MOV.U32 R5, RZ, RZ, R14 ;  /* 0x000000ffff057224 */ /* 0x000fce00078e000e */
[----:B------:R-:W-:Y:S05]  /*15550*/  WARPSYNC.COLLECTIVE R15, `(.L_x_304) ;  /* 0x000000000f087348 */ /* 0x000fea0003c00000 */
[----:B------:R0:W1:Y:S02]  /*15560*/  SHFL.IDX P6, R14, R13, R12, R11 ;  /* 0x0000000c0d0e7389 */ /* 0x00006400000c000b */
[----:B01----:R-:W-:Y:S01]  /*15570*/  ENDCOLLECTIVE ;  /* 0x000000000000791b */ /* 0x003fe20003800000 */
.L_x_304:
        /* <DEDUP_REMOVED lines=16> */
.L_x_305:
[----:B------:R-:W-:Y:S02]  /*15680*/  IMAD.MOV.U32 R13, RZ, RZ, R2 ;  /* 0x000000ffff0d7224 */ /* 0x000fe400078e0002 */
[----:B------:R-:W-:Y:S02]  /*15690*/  IMAD.MOV.U32 R12, RZ, RZ, 0x6 ;  /* 0x00000006ff0c7424 */ /* 0x000fe400078e00ff */
[----:B------:R-:W-:-:S07]  /*156a0*/  IMAD.MOV.U32 R5, RZ, RZ, R14 ;  /* 0x000000ffff057224 */ /* 0x000fce00078e000e */
[----:B------:R-:W-:Y:S05]  /*156b0*/  WARPSYNC.COLLECTIVE R15, `(.L_x_306) ;  /* 0x000000000f087348 */ /* 0x000fea0003c00000 */
[----:B------:R0:W1:Y:S02]  /*156c0*/  SHFL.IDX P6, R14, R13, R12, R11 ;  /* 0x0000000c0d0e7389 */ /* 0x00006400000c000b */
[----:B01----:R-:W-:Y:S01]  /*156d0*/  ENDCOLLECTIVE ;  /* 0x000000000000791b */ /* 0x003fe20003800000 */
.L_x_306:
[----:B------:R-:W-:-:S05]  /*156e0*/  @!P2 IADD3 R5, P3, R10, R5, RZ ;  /* 0x000000050a05a210 */ /* 0x000fca0007f7e0ff */
[----:B------:R-:W-:-:S04]  /*156f0*/  @!P2 IMAD.X R6, RZ, RZ, R6, P3 ;  /* 0x000000ffff06a224 */ /* 0x000fc800018e0606 */
[----:B------:R-:W-:Y:S02]  /*15700*/  @!P2 IMAD.MOV.U32 R7, RZ, RZ, R6 ;  /* 0x000000ffff07a224 */ /* 0x000fe400078e0006 */
[----:B------:R-:W-:Y:S02]  /*15710*/  @!P2 IMAD.MOV.U32 R6, RZ, RZ, R5 ;  /* 0x000000ffff06a224 */ /* 0x000fe400078e0005 */
[----:B------:R-:W-:-:S03]  /*15720*/  IMAD.MOV.U32 R13, RZ, RZ, R0 ;  /* 0x000000ffff0d7224 */ /* 0x000fc600078e0000 */
        /* <DEDUP_REMOVED lines=9> */
.L_x_307:
[----:B------:R-:W-:-:S05]  /*157c0*/  VIADD R7, R3, 0x60 ;  /* 0x0000006003077836 */ /* 0x000fca0000000000 */
[----:B------:R-:W-:Y:S01]  /*157d0*/  ISETP.GE.AND P2, PT, R7, R4, PT ;  /* 0x000000040700720c */ /* 0x000fe20003f46270 */
[----:B------:R-:W-:Y:S02]  /*157e0*/  IMAD.MOV.U32 R13, RZ, RZ, R2 ;  /* 0x000000ffff0d7224 */ /* 0x000fe400078e0002 */
[----:B------:R-:W-:Y:S02]  /*157f0*/  IMAD.MOV.U32 R12, RZ, RZ, 0x7 ;  /* 0x00000007ff0c7424 */ /* 0x000fe400078e00ff */
[----:B------:R-:W-:-:S08]  /*15800*/  IMAD.MOV.U32 R5, RZ, RZ, R14 ;  /* 0x000000ffff057224 */ /* 0x000fd000078e000e */
[----:B------:R-:W-:Y:S05]  /*15810*/  WARPSYNC.COLLECTIVE R15, `(.L_x_308) ;  /* 0x000000000f087348 */ /* 0x000fea0003c00000 */
[----:B------:R0:W1:Y:S02]  /*15820*/  SHFL.IDX P6, R14, R13, R12, R11 ;  /* 0x0000000c0d0e7389 */ /* 0x00006400000c000b */
[----:B01----:R-:W-:Y:S01]  /*15830*/  ENDCOLLECTIVE ;  /* 0x000000000000791b */ /* 0x003fe20003800000 */
.L_x_308:
[----:B------:R-:W-:-:S05]  /*15840*/  @!P2 IADD3 R5, P3, R10, R5, RZ ;  /* 0x000000050a05a210 */ /* 0x000fca0007f7e0ff */
[----:B------:R-:W-:-:S04]  /*15850*/  @!P2 IMAD.X R6, RZ, RZ, R6, P3 ;  /* 0x000000ffff06a224 */ /* 0x000fc800018e0606 */
[----:B------:R-:W-:Y:S02]  /*15860*/  @!P2 IMAD.MOV.U32 R7, RZ, RZ, R6 ;  /* 0x000000ffff07a224 */ /* 0x000fe400078e0006 */
[----:B------:R-:W-:Y:S02]  /*15870*/  IMAD.MOV.U32 R13, RZ, RZ, R0 ;  /* 0x000000ffff0d7224 */ /* 0x000fe400078e0000 */
[----:B------:R-:W-:-:S05]  /*15880*/  @!P2 IMAD.MOV.U32 R6, RZ, RZ, R5 ;  /* 0x000000ffff06a224 */ /* 0x000fca00078e0005 */
[----:B------:R-:W-:Y:S01]  /*15890*/  @!PT LDS RZ, [RZ] ;  /* 0x00000000fffff984 */ /* 0x000fe20000000800 */
[----:B------:R-:W-:Y:S01]  /*158a0*/  @!PT LDS RZ, [RZ] ;  /* 0x00000000fffff984 */ /* 0x000fe20000000800 */
[----:B------:R-:W-:Y:S01]  /*158b0*/  @!PT LDS RZ, [RZ] ;  /* 0x00000000fffff984 */ /* 0x000fe20000000800 */
[----:B------:R0:W-:Y:S01]  /*158c0*/  @!P2 LDGSTS.E.BYPASS.LTC128B.128 [R9+0x23400], desc[UR50][R6.64], !P0 ;  /* 0x234000000609afae */ /* 0x0001e2000c101d72 */
[----:B------:R-:W-:-:S03]  /*158d0*/  IMAD.MOV.U32 R5, RZ, RZ, R14 ;  /* 0x000000ffff057224 */ /* 0x000fc600078e000e */
[----:B------:R0:W-:Y:S04]  /*158e0*/  @!P2 LDGSTS.E.BYPASS.LTC128B.128 [R9+0x27400], desc[UR50][R6.64+0x80], !P1 ;  /* 0x274000800609afae */ /* 0x0001e8000c901d72 */
[----:B0-----:R-:W-:Y:S05]  /*158f0*/  WARPSYNC.COLLECTIVE R15, `(.L_x_309) ;  /* 0x000000000f087348 */ /* 0x001fea0003c00000 */
[----:B------:R1:W2:Y:S02]  /*15900*/  SHFL.IDX P6, R14, R13, R12, R11 ;  /* 0x0000000c0d0e7389 */ /* 0x0002a400000c000b */
[----:B012---:R-:W-:Y:S01]  /*15910*/  ENDCOLLECTIVE ;  /* 0x000000000000791b */ /* 0x007fe20003800000 */
.L_x_309:
[----:B------:R-:W-:Y:S01]  /*15920*/  IMAD.MOV.U32 R0, RZ, RZ, R14 ;  /* 0x000000ffff007224 */ /* 0x000fe200078e000e */
[----:B------:R-:W-:Y:S06]  /*15930*/  BRA `(.L_x_310) ;  /* 0xffffffb800ec7947 */ /* 0x000fec000383ffff */
.L_x_230:
[----:B0-----:R0:W2:Y:S02]  /*15940*/  SYNCS.PHASECHK.TRANS64.TRYWAIT P0, [R17+URZ+0x38820], R0 ;  /* 0x03882000110075a7 */ /* 0x0010a4000800017f */
[----:B--2---:R-:W-:Y:S05]  /*15950*/  @!P0 NANOSLEEP.SYNCS 0x989680 ;  /* 0x009896800000895d */ /* 0x004fea0003900000 */
[----:B------:R-:W2:Y:S02]  /*15960*/  @!P0 SYNCS.PHASECHK.TRANS64 P0, [R17+URZ+0x38820], R0 ;  /* 0x03882000110085a7 */ /* 0x000ea4000800007f */
[----:B--2---:R-:W-:Y:S05]  /*15970*/  @!P0 BRA `(.L_x_230) ;  /* 0xfffffffc00f08947 */ /* 0x004fea000383ffff */
[----:B------:R-:W-:Y:S05]  /*15980*/  BRA `(.L_x_311) ;  /* 0xffffffbc00587947 */ /* 0x000fea000383ffff */
.L_x_236:
[----:B--2---:R2:W3:Y:S02]  /*15990*/  SYNCS.PHASECHK.TRANS64.TRYWAIT P0, [R6+URZ+0x38880], R5 ;  /* 0x03888005060075a7 */ /* 0x0044e4000800017f */
[----:B---3--:R-:W-:Y:S05]  /*159a0*/  @!P0 NANOSLEEP.SYNCS 0x989680 ;  /* 0x009896800000895d */ /* 0x008fea0003900000 */
[----:B------:R-:W3:Y:S02]  /*159b0*/  @!P0 SYNCS.PHASECHK.TRANS64 P0, [R6+URZ+0x38880], R5 ;  /* 0x03888005060085a7 */ /* 0x000ee4000800007f */
[----:B---3--:R-:W-:Y:S05]  /*159c0*/  @!P0 BRA `(.L_x_236) ;  /* 0xfffffffc00f08947 */ /* 0x008fea000383ffff */
[----:B------:R-:W-:Y:S05]  /*159d0*/  BRA `(.L_x_312) ;  /* 0xffffffc000107947 */ /* 0x000fea000383ffff */
.L_x_242:
[----:B-1----:R1:W3:Y:S02]  /*159e0*/  SYNCS.PHASECHK.TRANS64.TRYWAIT P0, [R6+URZ+0x38840], R5 ;  /* 0x03884005060075a7 */ /* 0x0022e4000800017f */
[----:B---3--:R-:W-:Y:S05]  /*159f0*/  @!P0 NANOSLEEP.SYNCS 0x989680 ;  /* 0x009896800000895d */ /* 0x008fea0003900000 */
[----:B------:R-:W3:Y:S02]  /*15a00*/  @!P0 SYNCS.PHASECHK.TRANS64 P0, [R6+URZ+0x38840], R5 ;  /* 0x03884005060085a7 */ /* 0x000ee4000800007f */
[----:B---3--:R-:W-:Y:S05]  /*15a10*/  @!P0 BRA `(.L_x_242) ;  /* 0xfffffffc00f08947 */ /* 0x008fea000383ffff */
[----:B------:R-:W-:Y:S05]  /*15a20*/  BRA `(.L_x_313) ;  /* 0xffffffc000cc7947 */ /* 0x000fea000383ffff */
.L_x_249:
[----:B--2---:R2:W3:Y:S02]  /*15a30*/  SYNCS.PHASECHK.TRANS64.TRYWAIT P0, [R19+URZ+0x38870], R4 ;  /* 0x03887004130075a7 */ /* 0x0044e4000800017f */
[----:B---3--:R-:W-:Y:S05]  /*15a40*/  @!P0 NANOSLEEP.SYNCS 0x989680 ;  /* 0x009896800000895d */ /* 0x008fea0003900000 */
[----:B------:R-:W3:Y:S02]  /*15a50*/  @!P0 SYNCS.PHASECHK.TRANS64 P0, [R19+URZ+0x38870], R4 ;  /* 0x03887004130085a7 */ /* 0x000ee4000800007f */
[----:B---3--:R-:W-:Y:S05]  /*15a60*/  @!P0 BRA `(.L_x_249) ;  /* 0xfffffffc00f08947 */ /* 0x008fea000383ffff */
[----:B------:R-:W-:Y:S05]  /*15a70*/  BRA `(.L_x_314) ;  /* 0xffffffc400a47947 */ /* 0x000fea000383ffff */
.L_x_251:
[----:B--2---:R2:W3:Y:S02]  /*15a80*/  SYNCS.PHASECHK.TRANS64.TRYWAIT P0, [R19+URZ+0x38860], R4 ;  /* 0x03886004130075a7 */ /* 0x0044e4000800017f */
[----:B---3--:R-:W-:Y:S05]  /*15a90*/  @!P0 NANOSLEEP.SYNCS 0x989680 ;  /* 0x009896800000895d */ /* 0x008fea0003900000 */
[----:B------:R-:W3:Y:S02]  /*15aa0*/  @!P0 SYNCS.PHASECHK.TRANS64 P0, [R19+URZ+0x38860], R4 ;  /* 0x03886004130085a7 */ /* 0x000ee4000800007f */
[----:B---3--:R-:W-:Y:S05]  /*15ab0*/  @!P0 BRA `(.L_x_251) ;  /* 0xfffffffc00f08947 */ /* 0x008fea000383ffff */
[----:B------:R-:W-:Y:S05]  /*15ac0*/  BRA `(.L_x_315) ;  /* 0xffffffc400ac7947 */ /* 0x000fea000383ffff */
.L_x_258:
[----:B0-----:R0:W2:Y:S02]  /*15ad0*/  SYNCS.PHASECHK.TRANS64.TRYWAIT P1, [R2+URZ+0x38870], R0 ;  /* 0x03887000020075a7 */ /* 0x0010a4000802017f */
[----:B--2---:R-:W-:Y:S05]  /*15ae0*/  @!P1 NANOSLEEP.SYNCS 0x989680 ;  /* 0x009896800000995d */ /* 0x004fea0003900000 */
[----:B------:R-:W2:Y:S02]  /*15af0*/  @!P1 SYNCS.PHASECHK.TRANS64 P1, [R2+URZ+0x38870], R0 ;  /* 0x03887000020095a7 */ /* 0x000ea4000802007f */
[----:B--2---:R-:W-:Y:S05]  /*15b00*/  @!P1 BRA `(.L_x_258) ;  /* 0xfffffffc00f09947 */ /* 0x004fea000383ffff */
[----:B------:R-:W-:Y:S05]  /*15b10*/  BRA `(.L_x_316) ;  /* 0xffffffd000ec7947 */ /* 0x000fea000383ffff */
.L_x_260:
[----:B0-----:R0:W2:Y:S02]  /*15b20*/  SYNCS.PHASECHK.TRANS64.TRYWAIT P1, [R2+URZ+0x38860], R0 ;  /* 0x03886000020075a7 */ /* 0x0010a4000802017f */
[----:B--2---:R-:W-:Y:S05]  /*15b30*/  @!P1 NANOSLEEP.SYNCS 0x989680 ;  /* 0x009896800000995d */ /* 0x004fea0003900000 */
[----:B------:R-:W2:Y:S02]  /*15b40*/  @!P1 SYNCS.PHASECHK.TRANS64 P1, [R2+URZ+0x38860], R0 ;  /* 0x03886000020095a7 */ /* 0x000ea4000802007f */
[----:B--2---:R-:W-:Y:S05]  /*15b50*/  @!P1 BRA `(.L_x_260) ;  /* 0xfffffffc00f09947 */ /* 0x004fea000383ffff */
[----:B------:R-:W-:Y:S05]  /*15b60*/  BRA `(.L_x_317) ;  /* 0xffffffd000f47947 */ /* 0x000fea000383ffff */
.L_x_271:
[----:B0-----:R0:W1:Y:S02]  /*15b70*/  SYNCS.PHASECHK.TRANS64.TRYWAIT P0, [R0+URZ+0x38820], R3 ;  /* 0x03882003000075a7 */ /* 0x001064000800017f */
[----:B-1----:R-:W-:Y:S05]  /*15b80*/  @!P0 NANOSLEEP.SYNCS 0x989680 ;  /* 0x009896800000895d */ /* 0x002fea0003900000 */
[----:B------:R-:W1:Y:S02]  /*15b90*/  @!P0 SYNCS.PHASECHK.TRANS64 P0, [R0+URZ+0x38820], R3 ;  /* 0x03882003000085a7 */ /* 0x000e64000800007f */
[----:B-1----:R-:W-:Y:S05]  /*15ba0*/  @!P0 BRA `(.L_x_271) ;  /* 0xfffffffc00f08947 */ /* 0x002fea000383ffff */
[----:B------:R-:W-:Y:S05]  /*15bb0*/  BRA `(.L_x_318) ;  /* 0xffffffe800f47947 */ /* 0x000fea000383ffff */
.L_x_272:
[----:B------:R-:W1:Y:S01]  /*15bc0*/  S2R R2, SR_TID.X ;  /* 0x0000000000027919 */ /* 0x000e620000002100 */
[----:B------:R-:W-:Y:S01]  /*15bd0*/  BSSY B0, `(.L_x_319) ;  /* 0x000000a000007945 */ /* 0x000fe20003800000 */
[----:B------:R-:W-:Y:S02]  /*15be0*/  IMAD.MOV.U32 R12, RZ, RZ, RZ ;  /* 0x000000ffff0c7224 */ /* 0x000fe400078e00ff */
[----:B------:R-:W-:Y:S02]  /*15bf0*/  IMAD.MOV.U32 R11, RZ, RZ, 0x1f ;  /* 0x0000001fff0b7424 */ /* 0x000fe400078e00ff */
[----:B------:R-:W-:Y:S01]  /*15c00*/  IMAD.MOV.U32 R15, RZ, RZ, -0x1 ;  /* 0xffffffffff0f7424 */ /* 0x000fe200078e00ff */
[----:B-1----:R-:W-:-:S04]  /*15c10*/  SHF.R.U32.HI R2, RZ, 0x5, R2 ;  /* 0x00000005ff027819 */ /* 0x002fc80000011602 */
[----:B------:R-:W-:-:S05]  /*15c20*/  LOP3.LUT R2, R2, 0x3, RZ, 0xc0, !PT ;  /* 0x0000000302027812 */ /* 0x000fca00078ec0ff */
[----:B------:R-:W-:-:S07]  /*15c30*/  IMAD.MOV.U32 R13, RZ, RZ, R2 ;  /* 0x000000ffff0d7224 */ /* 0x000fce00078e0002 */
[----:B0-----:R-:W-:Y:S05]  /*15c40*/  WARPSYNC.COLLECTIVE R15, `(.L_x_320) ;  /* 0x000000000f087348 */ /* 0x001fea0003c00000 */
[----:B------:R1:W2:Y:S02]  /*15c50*/  SHFL.IDX P6, R14, R13, R12, R11 ;  /* 0x0000000c0d0e7389 */ /* 0x0002a400000c000b */
[----:B012---:R-:W-:Y:S01]  /*15c60*/  ENDCOLLECTIVE ;  /* 0x000000000000791b */ /* 0x007fe20003800000 */
.L_x_320:
[----:B------:R-:W-:Y:S05]  /*15c70*/  BSYNC B0 ;  /* 0x0000000000007941 */ /* 0x000fea0003800000 */
.L_x_319:
[----:B------:R-:W-:Y:S05]  /*15c80*/  BRA `(.L_x_321) ;  /* 0xffffffe800dc7947 */ /* 0x000fea000383ffff */
.L_x_275:
[----:B------:R-:W-:Y:S01]  /*15c90*/  BSSY B1, `(.L_x_322) ;  /* 0x0000006000017945 */ /* 0x000fe20003800000 */
[----:B------:R-:W-:-:S07]  /*15ca0*/  IMAD.MOV.U32 R15, RZ, RZ, -0x1 ;  /* 0xffffffffff0f7424 */ /* 0x000fce00078e00ff */
[----:B01----:R-:W-:Y:S05]  /*15cb0*/  WARPSYNC.COLLECTIVE R15, `(.L_x_323) ;  /* 0x000000000f0c7348 */ /* 0x003fea0003c00000 */
[----:B------:R-:W-:Y:S02]  /*15cc0*/  ELECT P6, UR62, PT ;  /* 0x00000000003e782f */ /* 0x000fe400038c0000 */
[----:B------:R-:W-:Y:S01]  /*15cd0*/  MOV R14, UR62 ;  /* 0x0000003e000e7c02 */ /* 0x000fe20008000f00 */
[----:B01----:R-:W-:Y:S10]  /*15ce0*/  ENDCOLLECTIVE ;  /* 0x000000000000791b */ /* 0x003ff40003800000 */
.L_x_323:
[----:B------:R-:W-:Y:S05]  /*15cf0*/  BSYNC B1 ;  /* 0x0000000000017941 */ /* 0x000fea0003800000 */
.L_x_322:
[----:B------:R-:W-:Y:S05]  /*15d00*/  BRA `(.L_x_324) ;  /* 0xffffffe800d47947 */ /* 0x000fea000383ffff */
.L_x_277:
[----:B0-----:R0:W1:Y:S02]  /*15d10*/  SYNCS.PHASECHK.TRANS64.TRYWAIT P1, [R6+URZ], R5 ;  /* 0x00000005060075a7 */ /* 0x001064000802017f */
[----:B-1----:R-:W-:Y:S05]  /*15d20*/  @!P1 NANOSLEEP.SYNCS 0x989680 ;  /* 0x009896800000995d */ /* 0x002fea0003900000 */
[----:B------:R-:W1:Y:S02]  /*15d30*/  @!P1 SYNCS.PHASECHK.TRANS64 P1, [R6+URZ], R5 ;  /* 0x00000005060095a7 */ /* 0x000e64000802007f */
[----:B-1----:R-:W-:Y:S05]  /*15d40*/  @!P1 BRA `(.L_x_277) ;  /* 0xfffffffc00f09947 */ /* 0x002fea000383ffff */
[----:B------:R-:W-:Y:S05]  /*15d50*/  BRA `(.L_x_325) ;  /* 0xffffffec00107947 */ /* 0x000fea000383ffff */
.L_x_278:
[----:B-1----:R1:W2:Y:S02]  /*15d60*/  SYNCS.PHASECHK.TRANS64.TRYWAIT P1, [R7+URZ], R2 ;  /* 0x00000002070075a7 */ /* 0x0022a4000802017f */
[----:B--2---:R-:W-:Y:S05]  /*15d70*/  @!P1 NANOSLEEP.SYNCS 0x989680 ;  /* 0x009896800000995d */ /* 0x004fea0003900000 */
[----:B------:R-:W2:Y:S02]  /*15d80*/  @!P1 SYNCS.PHASECHK.TRANS64 P1, [R7+URZ], R2 ;  /* 0x00000002070095a7 */ /* 0x000ea4000802007f */
[----:B--2---:R-:W-:Y:S05]  /*15d90*/  @!P1 BRA `(.L_x_278) ;  /* 0xfffffffc00f09947 */ /* 0x004fea000383ffff */
[----:B------:R-:W-:Y:S05]  /*15da0*/  BRA `(.L_x_326) ;  /* 0xffffffec00047947 */ /* 0x000fea000383ffff */
.L_x_280:
[----:B--2---:R2:W3:Y:S02]  /*15db0*/  SYNCS.PHASECHK.TRANS64.TRYWAIT P1, [R4+URZ+0x38860], R5 ;  /* 0x03886005040075a7 */ /* 0x0044e4000802017f */
[----:B---3--:R-:W-:Y:S05]  /*15dc0*/  @!P1 NANOSLEEP.SYNCS 0x989680 ;  /* 0x009896800000995d */ /* 0x008fea0003900000 */
[----:B------:R-:W3:Y:S02]  /*15dd0*/  @!P1 SYNCS.PHASECHK.TRANS64 P1, [R4+URZ+0x38860], R5 ;  /* 0x03886005040095a7 */ /* 0x000ee4000802007f */
[----:B---3--:R-:W-:Y:S05]  /*15de0*/  @!P1 BRA `(.L_x_280) ;  /* 0xfffffffc00f09947 */ /* 0x008fea000383ffff */
[----:B------:R-:W-:Y:S05]  /*15df0*/  BRA `(.L_x_327) ;  /* 0xffffffec00087947 */ /* 0x000fea000383ffff */
.L_x_282:
[----:B---3--:R3:W4:Y:S02]  /*15e00*/  SYNCS.PHASECHK.TRANS64.TRYWAIT P1, [R3+URZ+0x38860], R2 ;  /* 0x03886002030075a7 */ /* 0x008724000802017f */
[----:B----4-:R-:W-:Y:S05]  /*15e10*/  @!P1 NANOSLEEP.SYNCS 0x989680 ;  /* 0x009896800000995d */ /* 0x010fea0003900000 */
[----:B------:R-:W4:Y:S02]  /*15e20*/  @!P1 SYNCS.PHASECHK.TRANS64 P1, [R3+URZ+0x38860], R2 ;  /* 0x03886002030095a7 */ /* 0x000f24000802007f */
[----:B----4-:R-:W-:Y:S05]  /*15e30*/  @!P1 BRA `(.L_x_282) ;  /* 0xfffffffc00f09947 */ /* 0x010fea000383ffff */
[----:B------:R-:W-:Y:S05]  /*15e40*/  BRA `(.L_x_328) ;  /* 0xffffffec00087947 */ /* 0x000fea000383ffff */
.L_x_284:
[----:B----4-:R4:W0:Y:S02]  /*15e50*/  SYNCS.PHASECHK.TRANS64.TRYWAIT P0, [R4+URZ+0x38880], R5 ;  /* 0x03888005040075a7 */ /* 0x010824000800017f */
[----:B0-----:R-:W-:Y:S05]  /*15e60*/  @!P0 NANOSLEEP.SYNCS 0x989680 ;  /* 0x009896800000895d */ /* 0x001fea0003900000 */
[----:B------:R-:W0:Y:S02]  /*15e70*/  @!P0 SYNCS.PHASECHK.TRANS64 P0, [R4+URZ+0x38880], R5 ;  /* 0x03888005040085a7 */ /* 0x000e24000800007f */
[----:B0-----:R-:W-:Y:S05]  /*15e80*/  @!P0 BRA `(.L_x_284) ;  /* 0xfffffffc00f08947 */ /* 0x001fea000383ffff */
[----:B------:R-:W-:Y:S05]  /*15e90*/  BRA `(.L_x_285) ;  /* 0xffffffec00047947 */ /* 0x000fea000383ffff */
.L_x_329:
        /* <DEDUP_REMOVED lines=14> */
.L_x_13258:


//--------------------- .text._ZN7cutlass13device_kernelIN5flash11enable_sm90INS1_16FlashAttnFwdSm90INS1_25CollectiveMainloopFwdSm90ILi2EN4cute5tupleIJNS5_1CILi1EEES8_S8_EEENS6_IJNS7_ILi128EEESA_NS7_ILi256EEEEEELi256ENS_12float_e4m3_tEfNS_4arch4Sm90ELb0ELb0ELb0ELb1ELb0ELb1ELb0ELb1ELb1ELb1ELb1ELb0EEENS1_21CollectiveEpilogueFwdINS6_IJSA_SB_SA_EEES9_NS_10bfloat16_tESF_Li256ELb1ELb1ELb1ELb1EEENS1_36VarlenDynamicPersistentTileSchedulerILi128ELi128ELi256ELi128ELb1ELb1ELb1ELb0ELb1ELb1EEEEEEEEEvNT_6ParamsE --------------------------
	.section	.text._ZN7cutlass13device_kernelIN5flash11enable_sm90INS1_16FlashAttnFwdSm90INS1_25CollectiveMainloopFwdSm90ILi2EN4cute5tupleIJNS5_1CILi1EEES8_S8_EEENS6_IJNS7_ILi128EEESA_NS7_ILi256EEEEEELi256ENS_12float_e4m3_tEfNS_4arch4Sm90ELb0ELb0ELb0ELb1ELb0ELb1ELb0ELb1ELb1ELb1ELb1ELb0EEENS1_21CollectiveEpilogueFwdINS6_IJSA_SB_SA_EEES9_NS_10bfloat16_tESF_Li256ELb1ELb1ELb1ELb1EEENS1_36VarlenDynamicPersistentTileSchedulerILi128ELi128ELi256ELi128ELb1ELb1ELb1ELb0ELb1ELb1EEEEEEEEEvNT_6ParamsE,"ax",@progbits
	.align	128
.text._ZN7cutlass13device_kernelIN5flash11enable_sm90INS1_16FlashAttnFwdSm90INS1_25CollectiveMainloopFwdSm90ILi2EN4cute5tupleIJNS5_1CILi1EEES8_S8_EEENS6_IJNS7_ILi128EEESA_NS7_ILi256EEEEEELi256ENS_12float_e4m3_tEfNS_4arch4Sm90ELb0ELb0ELb0ELb1ELb0ELb1ELb0ELb1ELb1ELb1ELb1ELb0EEENS1_21CollectiveEpilogueFwdINS6_IJSA_SB_SA_EEES9_NS_10bfloat16_tESF_Li256ELb1ELb1ELb1ELb1EEENS1_36VarlenDynamicPersistentTileSchedulerILi128ELi128ELi256ELi128ELb1ELb1ELb1ELb0ELb1ELb1EEEEEEEEEvNT_6ParamsE:
        .type           _ZN7cutlass13device_kernelIN5flash11enable_sm90INS1_16FlashAttnFwdSm90INS1_25CollectiveMainloopFwdSm90ILi2EN4cute5tupleIJNS5_1CILi1EEES8_S8_EEENS6_IJNS7_ILi128EEESA_NS7_ILi256EEEEEELi256ENS_12float_e4m3_tEfNS_4arch4Sm90ELb0ELb0ELb0ELb1ELb0ELb1ELb0ELb1ELb1ELb1ELb1ELb0EEENS1_21CollectiveEpilogueFwdINS6_IJSA_SB_SA_EEES9_NS_10bfloat16_tESF_Li256ELb1ELb1ELb1ELb1EEENS1_36VarlenDynamicPersistentTileSchedulerILi128ELi128ELi256ELi128ELb1ELb1ELb1ELb0ELb1ELb1EEEEEEEEEvNT_6ParamsE,@function
        .size           _ZN7cutlass13device_kernelIN5flash11enable_sm90INS1_16FlashAttnFwdSm90INS1_25CollectiveMainloopFwdSm90ILi2EN4cute5tupleIJNS5_1CILi1EEES8_S8_EEENS6_IJNS7_ILi128EEESA_NS7_ILi256EEEEEELi256ENS_12float_e4m3_tEfNS_4arch4Sm90ELb0ELb0ELb0ELb1ELb0ELb1ELb0ELb1ELb1ELb1ELb1ELb0EEENS1_21CollectiveEpilogueFwdINS6_IJSA_SB_SA_EEES9_NS_10bfloat16_tESF_Li256ELb1ELb1ELb1ELb1EEENS1_36VarlenDynamicPersistentTileSchedulerILi128ELi128ELi256ELi128ELb1ELb1ELb1ELb0ELb1ELb1EEEEEEEEEvNT_6ParamsE,(.L_x_13259 - _ZN7cutlass13device_kernelIN5flash11enable_sm90INS1_16FlashAttnFwdSm90INS1_25CollectiveMainloopFwdSm90ILi2EN4cute5tupleIJNS5_1CILi1EEES8_S8_EEENS6_IJNS7_ILi128EEESA_NS7_ILi256EEEEEELi256ENS_12float_e4m3_tEfNS_4arch4Sm90ELb0ELb0ELb0ELb1ELb0ELb1ELb0ELb1ELb1ELb1ELb1ELb0EEENS1_21CollectiveEpilogueFwdINS6_IJSA_SB_SA_EEES9_NS_10bfloat16_tESF_Li256ELb1ELb1ELb1ELb1EEENS1_36VarlenDynamicPersistentTileSchedulerILi128ELi128ELi256ELi128ELb1ELb1ELb1ELb0ELb1ELb1EEEEEEEEEvNT_6ParamsE)
        .other          _ZN7cutlass13device_kernelIN5flash11enable_sm90INS1_16FlashAttnFwdSm90INS1_25CollectiveMainloopFwdSm90ILi2EN4cute5tupleIJNS5_1CILi1EEES8_S8_EEENS6_IJNS7_ILi128EEESA_NS7_ILi256EEEEEELi256ENS_12float_e4m3_tEfNS_4arch4Sm90ELb0ELb0ELb0ELb1ELb0ELb1ELb0ELb1ELb1ELb1ELb1ELb0EEENS1_21CollectiveEpilogueFwdINS6_IJSA_SB_SA_EEES9_NS_10bfloat16_tESF_Li256ELb1ELb1ELb1ELb1EEENS1_36VarlenDynamicPersistentTileSchedulerILi128ELi128ELi256ELi128ELb1ELb1ELb1ELb0ELb1ELb1EEEEEEEEEvNT_6ParamsE,@"STO_CUDA_ENTRY STV_DEFAULT"
_ZN7cutlass13device_kernelIN5flash11enable_sm90INS1_16FlashAttnFwdSm90INS1_25CollectiveMainloopFwdSm90ILi2EN4cute5tupleIJNS5_1CILi1EEES8_S8_EEENS6_IJNS7_ILi128EEESA_NS7_ILi256EEEEEELi256ENS_12float_e4m3_tEfNS_4arch4Sm90ELb0ELb0ELb0ELb1ELb0ELb1ELb0ELb1ELb1ELb1ELb1ELb0EEENS1_21CollectiveEpilogueFwdINS6_IJSA_SB_SA_EEES9_NS_10bfloat16_tESF_Li256ELb1ELb1ELb1ELb1EEENS1_36VarlenDynamicPersistentTileSchedulerILi128ELi128ELi256ELi128ELb1ELb1ELb1ELb0ELb1ELb1EEEEEEEEEvNT_6ParamsE:
        /* <DEDUP_REMOVED lines=13> */
[----:B------:R-:W-:Y:S02]  /*00d0*/  UIADD3 UR10, UP2, UR4, 0x570, URZ ;  /* 0x00000570040a7890 */ /* 0x000fe4000ff5e03f */
[----:B------:R-:W-:Y:S02]  /*00e0*/  UIADD3 UR4, UP3, UR4, 0x670, URZ ;  /* 0x0000067004047890 */ /* 0x000fe4000ff7e03f */
[----:B------:R-:W-:-:S02]  /*00f0*/  UIADD3.X UR7, URZ, UR5, URZ, UP0, !UPT ;  /* 0x000000053f077290 */ /* 0x000fc400087fe43f */
[----:B------:R-:W-:Y:S02]  /*0100*/  UIADD3.X UR9, URZ, UR5, URZ, UP1, !UPT ;  /* 0x000000053f097290 */ /* 0x000fe40008ffe43f */
[----:B------:R-:W-:Y:S02]  /*0110*/  UIADD3.X UR11, URZ, UR5, URZ, UP2, !UPT ;  /* 0x000000053f0b7290 */ /* 0x000fe400097fe43f */
[----:B------:R-:W-:-:S03]  /*0120*/  UIADD3.X UR5, URZ, UR5, URZ, UP3, !UPT ;  /* 0x000000053f057290 */ /* 0x000fc60009ffe43f */
[----:B------:R0:W-:Y:S02]  /*0130*/  UTMACCTL.PF [UR6] ;  /* 0x00000000060079b9 */ /* 0x0001e40008040000 */
[----:B------:R0:W-:Y:S02]  /*0140*/  UTMACCTL.PF [UR8] ;  /* 0x00000000080079b9 */ /* 0x0001e40008040000 */
[----:B------:R0:W-:Y:S02]  /*0150*/  UTMACCTL.PF [UR10] ;  /* 0x000000000a0079b9 */ /* 0x0001e40008040000 */
[----:B------:R0:W-:Y:S02]  /*0160*/  UTMACCTL.PF [UR4] ;  /* 0x00000000040079b9 */ /* 0x0001e40008040000 */
[----:B0-----:R-:W-:Y:S01]  /*0170*/  NOP ;  /* 0x0000000000007918 */ /* 0x001fe20000000000 */
.L_x_331:
[----:B------:R-:W-:Y:S05]  /*0180*/  BSYNC B0 ;  /* 0x0000000000007941 */ /* 0x000fea0003800000 */
.L_x_330:
        /* <DEDUP_REMOVED lines=41> */
.L_x_332:
        /* <DEDUP_REMOVED lines=22> */
.L_x_333:
        /* <DEDUP_REMOVED lines=18> */
.L_x_334:
        /* <DEDUP_REMOVED lines=22> */
.L_x_335:
        /* <DEDUP_REMOVED lines=22> */
.L_x_336:
[----:B------:R-:W-:Y:S01]  /*0960*/  PLOP3.LUT P0, PT, PT, PT, UP0, 0x80, 0x0 ;  /* 0x000000000000781c */ /* 0x000fe20003f0f008 */
[----:B------:R-:W-:Y:S01]  /*0970*/  UMOV UR37, 0x1 ;  /* 0x0000000100257882 */ /* 0x000fe20000000000 */
[----:B------:R-:W-:Y:S01]  /*0980*/  NOP ;  /* 0x0000000000007918 */ /* 0x000fe20000000000 */
[----:B------:R-:W-:Y:S01]  /*0990*/  USEL UR37, UR37, 0x2, !UP0 ;  /* 0x0000000225257887 */ /* 0x000fe2000c000000 */
[----:B------:R-:W-:Y:S01]  /*09a0*/  BSSY B8, `(.L_x_337) ;  /* 0x0002a37000087945 */ /* 0x000fe20003800000 */
[----:B------:R-:W-:Y:S01]  /*09b0*/  ULDC.64 UR42, c[0x0][0x208] ;  /* 0x00008200002a7ab9 */ /* 0x000fe20000000a00 */
[----:B012-4-:R-:W-:Y:S07]  /*09c0*/  BAR.SYNC.DEFER_BLOCKING 0x0 ;  /* 0x0000000000007b1d */ /* 0x017fee0000010000 */
[----:B------:R-:W-:Y:S05]  /*09d0*/  @!P0 BRA `(.L_x_338) ;  /* 0x0000022000f08947 */ /* 0x000fea0003800000 */
.L_x_339:
[----:B------:R-:W-:-:S08]  /*09e0*/  NOP ;  /* 0x0000000000007918 */ /* 0x000fd00000000000 */
[----:B------:R-:W0:Y:S02]  /*09f0*/  USETMAXREG.TRY_ALLOC.CTAPOOL UP0, 0xf0 ;  /* 0x000000f0000079c8 */ /* 0x000e240008000600 */
[----:B0-----:R-:W-:-:S13]  /*0a00*/  PLOP3.LUT P0, PT, PT, PT, UP0, 0x80, 0x0 ;  /* 0x000000000000781c */ /* 0x001fda0003f0f008 */
[----:B------:R-:W-:Y:S05]  /*0a10*/  @!P0 BRA `(.L_x_339) ;  /* 0xfffffffc00f08947 */ /* 0x000fea000383ffff */
[----:B------:R-:W2:Y:S01]  /*0a20*/  LDL.LU R0, [R1+0x10] ;  /* 0x0000100001007983 */ /* 0x000ea20000300800 */
[----:B------:R-:W0:Y:S01]  /*0a30*/  S2R R2, SR_TID.X ;  /* 0x0000000000027919 */ /* 0x000e220000002100 */
[----:B------:R-:W1:Y:S01]  /*0a40*/  S2UR UR36, SR_CgaCtaId ;  /* 0x00000000002479c3 */ /* 0x000e620000008800 */
[----:B------:R-:W-:Y:S01]  /*0a50*/  UMOV UR4, 0x400 ;  /* 0x0000040000047882 */ /* 0x000fe20000000000 */
[----:B0-----:R-:W-:-:S06]  /*0a60*/  SHF.R.U32.HI R2, RZ, 0x7, R2 ;  /* 0x00000007ff027819 */ /* 0x001fcc0000011602 */
[----:B------:R-:W-:Y:S06]  /*0a70*/  BAR.ARV 0x8, 0x180 ;  /* 0x0206000000007b1d */ /* 0x000fec0000002000 */
[----:B------:R-:W-:-:S13]  /*0a80*/  ISETP.NE.AND P0, PT, R2, 0x1, PT ;  /* 0x000000010200780c */ /* 0x000fda0003f05270 */
[----:B------:R-:W-:Y:S08]  /*0a90*/  @!P0 BAR.ARV 0x9, 0x100 ;  /* 0x0244000000008b1d */ /* 0x000ff00000002000 */
[----:B------:R-:W-:Y:S01]  /*0aa0*/  BAR.SYNC.DEFER_BLOCKING 0x5, 0x180 ;  /* 0x0146000000007b1d */ /* 0x000fe20000010000 */
[----:B-1----:R-:W-:-:S06]  /*0ab0*/  ULEA UR4, UR36, UR4, 0x18 ;  /* 0x0000000424047291 */ /* 0x002fcc000f8ec03f */
[----:B------:R-:W-:Y:S01]  /*0ac0*/  IMAD.U32 R22, RZ, RZ, UR4 ;  /* 0x00000004ff167e24 */ /* 0x000fe2000f8e00ff */
[----:B------:R-:W-:-:S04]  /*0ad0*/  ULDC UR4, c[0x0][0xc3c] ;  /* 0x00030f0000047ab9 */ /* 0x000fc80000000800 */
[----:B------:R-:W0:Y:S01]  /*0ae0*/  LDS.128 R28, [R22+0x388d0] ;  /* 0x0388d000161c7984 */ /* 0x000e220000000c00 */
[----:B------:R-:W-:Y:S06]  /*0af0*/  BAR.ARV 0x4, 0x180 ;  /* 0x0106000000007b1d */ /* 0x000fec0000002000 */
[----:B--2---:R-:W-:-:S04]  /*0b00*/  LOP3.LUT R0, R0, 0xffffffef, RZ, 0xc0, !PT ;  /* 0xffffffef00007812 */ /* 0x004fc800078ec0ff */
[----:B------:R-:W-:-:S05]  /*0b10*/  @P0 LOP3.LUT R0, R0, 0x10, RZ, 0xfc, !PT ;  /* 0x0000001000000812 */ /* 0x000fca00078efcff */
[----:B------:R1:W-:Y:S01]  /*0b20*/  STL [R1+0x10], R0 ;  /* 0x0000100001007387 */ /* 0x0003e20000100800 */
[----:B0-----:R-:W-:-:S13]  /*0b30*/  ISETP.GE.AND P0, PT, R31, UR4, PT ;  /* 0x000000041f007c0c */ /* 0x001fda000bf06270 */
[----:B-1----:R-:W-:Y:S05]  /*0b40*/  @P0 BRA `(.L_x_340) ;  /* 0x000002a000700947 */ /* 0x002fea0003800000 */
[----:B------:R-:W0:Y:S01]  /*0b50*/  S2R R0, SR_TID.X ;  /* 0x0000000000007919 */ /* 0x000e220000002100 */
[----:B------:R-:W-:Y:S01]  /*0b60*/  IMAD.MOV.U32 R232, RZ, RZ, RZ ;  /* 0x000000ffffe87224 */ /* 0x000fe200078e00ff */
[----:B------:R-:W-:Y:S01]  /*0b70*/  CS2R R234, SRZ ;  /* 0x0000000000ea7805 */ /* 0x000fe2000001ff00 */
[----:B------:R-:W-:Y:S01]  /*0b80*/  IMAD.MOV.U32 R152, RZ, RZ, RZ ;  /* 0x000000ffff987224 */ /* 0x000fe200078e00ff */
[----:B------:R-:W-:Y:S01]  /*0b90*/  ULOP3.LUT UR46, UR37, 0x1, URZ, 0xfc, !UPT ;  /* 0x00000001252e7892 */ /* 0x000fe2000f8efc3f */
[----:B------:R-:W-:Y:S01]  /*0ba0*/  UMOV UR39, URZ ;  /* 0x0000003f00277c82 */ /* 0x000fe20008000000 */
[----:B0-----:R-:W-:-:S05]  /*0bb0*/  VIADD R0, R0, 0xffffff80 ;  /* 0xffffff8000007836 */ /* 0x001fca0000000000 */
[----:B------:R-:W-:-:S04]  /*0bc0*/  SHF.R.S32.HI R3, RZ, 0x1f, R0 ;  /* 0x0000001fff037819 */ /* 0x000fc80000011400 */
[CC--:B------:R-:W-:Y:S02]  /*0bd0*/  LEA.HI R2, R3.reuse, R0.reuse, RZ, 0x7 ;  /* 0x0000000003027211 */ /* 0x0c0fe400078f38ff */
[CC--:B------:R-:W-:Y:S02]  /*0be0*/  LEA.HI R4, R3.reuse, R0.reuse, RZ, 0x4 ;  /* 0x0000000003047211 */ /* 0x0c0fe400078f20ff */
[----:B------:R-:W-:Y:S02]  /*0bf0*/  LOP3.LUT R5, R2, 0xffffff80, RZ, 0xc0, !PT ;  /* 0xffffff8002057812 */ /* 0x000fe400078ec0ff */
[----:B------:R-:W-:Y:S02]  /*0c00*/  SHF.R.S32.HI R7, RZ, 0x4, R4 ;  /* 0x00000004ff077819 */ /* 0x000fe40000011404 */
[CC--:B------:R-:W-:Y:S01]  /*0c10*/  LEA.HI R23, R3.reuse, R0.reuse, RZ, 0x3 ;  /* 0x0000000003177211 */ /* 0x0c0fe200078f18ff */
[----:B------:R-:W-:Y:S01]  /*0c20*/  IMAD.IADD R14, R0, 0x1, -R5 ;  /* 0x00000001000e7824 */ /* 0x000fe200078e0a05 */
[----:B------:R-:W-:-:S04]  /*0c30*/  LEA.HI R5, R3, R0, RZ, 0x5 ;  /* 0x0000000003057211 */ /* 0x000fc800078f28ff */
[----:B------:R-:W-:Y:S01]  /*0c40*/  SHF.R.S32.HI R8, RZ, 0x1f, R14 ;  /* 0x0000001fff087819 */ /* 0x000fe2000001140e */
[----:B------:R-:W-:Y:S01]  /*0c50*/  IMAD.SHL.U32 R6, R5, 0x20, RZ ;  /* 0x0000002005067824 */ /* 0x000fe200078e00ff */
[----:B------:R-:W-:Y:S01]  /*0c60*/  LOP3.LUT R5, R4, 0x3fffff0, RZ, 0xc0, !PT ;  /* 0x03fffff004057812 */ /* 0x000fe200078ec0ff */
[----:B------:R-:W-:Y:S01]  /*0c70*/  STL [R1+0x110], R14 ;  /* 0x0001100e01007387 */ /* 0x000fe20000100800 */
[----:B------:R-:W-:Y:S02]  /*0c80*/  LEA.HI R10, R8, R14, RZ, 0x2 ;  /* 0x0000000e080a7211 */ /* 0x000fe400078f10ff */
[----:B------:R-:W-:Y:S02]  /*0c90*/  LOP3.LUT R6, R6, 0xfffffc00, RZ, 0xc0, !PT ;  /* 0xfffffc0006067812 */ /* 0x000fe400078ec0ff */
[----:B------:R-:W-:Y:S02]  /*0ca0*/  IADD3 R5, R0, -R5, RZ ;  /* 0x8000000500057210 */ /* 0x000fe40007ffe0ff */
[----:B------:R-:W-:-:S02]  /*0cb0*/  LEA.HI R4, R4, R7, RZ, 0x1 ;  /* 0x0000000704047211 */ /* 0x000fc400078f08ff */
[----:B------:R-:W-:Y:S01]  /*0cc0*/  SHF.R.S32.HI R11, RZ, 0x2, R10 ;  /* 0x00000002ff0b7819 */ /* 0x000fe2000001140a */
[----:B------:R-:W-:Y:S01]  /*0cd0*/  IMAD R9, R5, 0x40, R6 ;  /* 0x0000004005097824 */ /* 0x000fe200078e0206 */
[----:B------:R-:W-:Y:S02]  /*0ce0*/  SHF.R.S32.HI R5, RZ, 0x7, R2 ;  /* 0x00000007ff057819 */ /* 0x000fe40000011402 */
[----:B------:R-:W-:Y:S02]  /*0cf0*/  SHF.R.S32.HI R12, RZ, 0x1f, R10 ;  /* 0x0000001fff0c7819 */ /* 0x000fe4000001140a */
[----:B------:R-:W-:Y:S02]  /*0d00*/  LEA.HI R2, R2, R5, RZ, 0x1 ;  /* 0x0000000502027211 */ /* 0x000fe400078f08ff */
[----:B------:R-:W-:Y:S02]  /*0d10*/  LOP3.LUT R4, R4, 0x1ffffffe, RZ, 0xc0, !PT ;  /* 0x1ffffffe04047812 */ /* 0x000fe400078ec0ff */
[----:B------:R-:W-:-:S02]  /*0d20*/  LOP3.LUT R2, R2, 0x3fffffe, RZ, 0xc0, !PT ;  /* 0x03fffffe02027812 */ /* 0x000fc400078ec0ff */
[----:B------:R-:W-:Y:S01]  /*0d30*/  LEA.HI R6, R3, R0, RZ, 0x2 ;  /* 0x0000000003067211 */ /* 0x000fe200078f10ff */
[----:B------:R-:W-:Y:S01]  /*0d40*/  IMAD.IADD R4, R7, 0x1, -R4 ;  /* 0x0000000107047824 */ /* 0x000fe200078e0a04 */
[----:B------:R-:W-:Y:S01]  /*0d50*/  LEA.HI R12, R12, R11, RZ, 0x3 ;  /* 0x0000000b0c0c7211 */ /* 0x000fe200078f18ff */
[----:B------:R-:W-:Y:S01]  /*0d60*/  IMAD.IADD R2, R5, 0x1, -R2 ;  /* 0x0000000105027824 */ /* 0x000fe200078e0a02 */
[----:B------:R-:W-:Y:S02]  /*0d70*/  LOP3.LUT R7, R6, 0xfffffffc, RZ, 0xc0, !PT ;  /* 0xfffffffc06077812 */ /* 0x000fe400078ec0ff */
[----:B------:R-:W-:Y:S02]  /*0d80*/  LOP3.LUT R5, R23, 0xfffffff8, RZ, 0xc0, !PT ;  /* 0xfffffff817057812 */ /* 0x000fe400078ec0ff */
[----:B------:R-:W-:Y:S01]  /*0d90*/  LOP3.LUT R12, R12, 0xfffffff8, RZ, 0xc0, !PT ;  /* 0xfffffff80c0c7812 */ /* 0x000fe200078ec0ff */
[----:B------:R-:W-:Y:S01]  /*0da0*/  IMAD.IADD R7, R0, 0x1, -R7 ;  /* 0x0000000100077824 */ /* 0x000fe200078e0a07 */
[----:B------:R-:W-:Y:S01]  /*0db0*/  LEA.HI R8, R8, R14, RZ, 0x5 ;  /* 0x0000000e08087211 */ /* 0x000fe200078f28ff */
[----:B------:R-:W-:Y:S01]  /*0dc0*/  IMAD.IADD R5, R0, 0x1, -R5 ;  /* 0x0000000100057824 */ /* 0x000fe200078e0a05 */
[----:B------:R-:W-:Y:S01]  /*0dd0*/  LEA.HI R3, R3, R0, RZ, 0x6 ;  /* 0x0000000003037211 */ /* 0x000fe200078f30ff */
[----:B------:R-:W-:Y:S01]  /*0de0*/  IMAD R0, R4, 0x8, R9 ;  /* 0x0000000804007824 */ /* 0x000fe200078e0209 */
[----:B------:R-:W-:Y:S01]  /*0df0*/  SHF.R.S32.HI R23, RZ, 0x3, R23 ;  /* 0x00000003ff177819 */ /* 0x000fe20000011417 */
[----:B------:R-:W-:Y:S01]  /*0e00*/  IMAD.IADD R11, R11, 0x1, -R12 ;  /* 0x000000010b0b7824 */ /* 0x000fe200078e0a0c */
[----:B------:R-:W-:Y:S01]  /*0e10*/  SHF.R.S32.HI R8, RZ, 0x5, R8 ;  /* 0x00000005ff087819 */ /* 0x000fe20000011408 */
[----:B------:R-:W-:Y:S01]  /*0e20*/  IMAD.SHL.U32 R18, R5, 0x8, RZ ;  /* 0x0000000805127824 */ /* 0x000fe200078e00ff */
[----:B------:R0:W-:Y:S01]  /*0e30*/  STL [R1+0x1a4], R0 ;  /* 0x0001a40001007387 */ /* 0x0001e20000100800 */
[----:B------:R-:W-:Y:S01]  /*0e40*/  LEA.HI R6, R7, R7, RZ, 0x1 ;  /* 0x0000000707067211 */ /* 0x000fe200078f08ff */
[C---:B------:R-:W-:Y:S01]  /*0e50*/  VIADD R12, R23.reuse, 0x40 ;  /* 0x00000040170c7836 */ /* 0x040fe20000000000 */
[----:B------:R-:W-:Y:S01]  /*0e60*/  LEA R11, R8, R11, 0x4 ;  /* 0x0000000b080b7211 */ /* 0x000fe200078e20ff */
[----:B------:R-:W-:Y:S01]  /*0e70*/  VIADD R20, R23, 0x20 ;  /* 0x0000002017147836 */ /* 0x000fe20000000000 */
[----:B------:R-:W-:Y:S01]  /*0e80*/  SHF.L.U32 R3, R3, 0x4, RZ ;  /* 0x0000000403037819 */ /* 0x000fe200000006ff */
[----:B------:R-:W-:Y:S01]  /*0e90*/  VIADD R8, R23, 0x60 ;  /* 0x0000006017087836 */ /* 0x000fe20000000000 */
[----:B------:R-:W-:Y:S01]  /*0ea0*/  LOP3.LUT R6, R6, 0x1ffffffe, RZ, 0xc0, !PT ;  /* 0x1ffffffe06067812 */ /* 0x000fe200078ec0ff */
[----:B------:R-:W-:Y:S01]  /*0eb0*/  IMAD R11, R2, 0x40, R11 ;  /* 0x00000040020b7824 */ /* 0x000fe200078e020b */
[----:B------:R-:W-:Y:S01]  /*0ec0*/  LOP3.LUT R13, R3, 0xfffffc00, RZ, 0xc0, !PT ;  /* 0xfffffc00030d7812 */ /* 0x000fe200078ec0ff */
[----:B0-----:R-:W-:Y:S01]  /*0ed0*/  IMAD.SHL.U32 R0, R23, 0x80, RZ ;  /* 0x0000008017007824 */ /* 0x001fe200078e00ff */
[----:B------:R-:W-:Y:S01]  /*0ee0*/  SHF.R.S32.HI R2, RZ, 0x1f, R23 ;  /* 0x0000001fff027819 */ /* 0x000fe20000011417 */
[----:B------:R-:W-:Y:S01]  /*0ef0*/  IMAD.SHL.U32 R3, R12, 0x80, RZ ;  /* 0x000000800c037824 */ /* 0x000fe200078e00ff */
[----:B------:R-:W-:Y:S01]  /*0f00*/  SHF.R.S32.HI R4, RZ, 0x1f, R12 ;  /* 0x0000001fff047819 */ /* 0x000fe2000001140c */
[----:B------:R-:W-:Y:S01]  /*0f10*/  IMAD.IADD R6, R7, 0x1, -R6 ;  /* 0x0000000107067824 */ /* 0x000fe200078e0a06 */
[----:B------:R-:W-:Y:S01]  /*0f20*/  LOP3.LUT R15, R0, 0x380, RZ, 0xc0, !PT ;  /* 0x00000380000f7812 */ /* 0x000fe200078ec0ff */
[----:B------:R-:W-:Y:S01]  /*0f30*/  IMAD.SHL.U32 R0, R20, 0x80, RZ ;  /* 0x0000008014007824 */ /* 0x000fe200078e00ff */
[----:B------:R-:W-:Y:S01]  /*0f40*/  SHF.R.S32.HI R2, RZ, 0x1f, R20 ;  /* 0x0000001fff027819 */ /* 0x000fe20000011414 */
[----:B------:R-:W-:Y:S01]  /*0f50*/  STL [R1+0x19c], R11 ;  /* 0x00019c0b01007387 */ /* 0x000fe20000100800 */
[----:B------:R-:W-:Y:S01]  /*0f60*/  SHF.L.U32 R16, R5, 0x4, RZ ;  /* 0x0000000405107819 */ /* 0x000fe200000006ff */
[----:B------:R-:W-:Y:S01]  /*0f70*/  IMAD.SHL.U32 R5, R8, 0x80, RZ ;  /* 0x0000008008057824 */ /* 0x000fe200078e00ff */
[----:B------:R-:W-:Y:S01]  /*0f80*/  SHF.R.S32.HI R7, RZ, 0x1f, R8 ;  /* 0x0000001fff077819 */ /* 0x000fe20000011408 */
[----:B------:R0:W-:Y:S01]  /*0f90*/  STL [R1+0x60], R13 ;  /* 0x0000600d01007387 */ /* 0x0001e20000100800 */
[----:B------:R-:W-:Y:S01]  /*0fa0*/  LEA.HI R4, R4, R12, RZ, 0x3 ;  /* 0x0000000c04047211 */ /* 0x000fe200078f18ff */
[----:B------:R-:W-:Y:S01]  /*0fb0*/  VIADD R233, R18, 0x40 ;  /* 0x0000004012e97836 */ /* 0x000fe20000000000 */
[----:B------:R-:W-:-:S02]  /*0fc0*/  LEA.HI R2, R2, R20, RZ, 0x3 ;  /* 0x0000001402027211 */ /* 0x000fc400078f18ff */
[----:B------:R-:W-:Y:S01]  /*0fd0*/  LOP3.LUT R12, R0, 0x380, RZ, 0xc0, !PT ;  /* 0x00000380000c7812 */ /* 0x000fe200078ec0ff */
[----:B------:R-:W-:Y:S01]  /*0fe0*/  IMAD.SHL.U32 R4, R4, 0x80, RZ ;  /* 0x0000008004047824 */ /* 0x000fe200078e00ff */
[----:B------:R-:W-:Y:S01]  /*0ff0*/  LOP3.LUT R9, R3, 0x380, RZ, 0xc0, !PT ;  /* 0x0000038003097812 */ /* 0x000fe200078ec0ff */
[----:B------:R-:W-:Y:S01]  /*1000*/  IMAD.SHL.U32 R2, R2, 0x80, RZ ;  /* 0x0000008002027824 */ /* 0x000fe200078e00ff */
[----:B------:R-:W-:Y:S02]  /*1010*/  LOP3.LUT R0, R15, 0x70, R16, 0xf8, !PT ;  /* 0x000000700f007812 */ /* 0x000fe400078ef810 */
[----:B------:R-:W-:Y:S01]  /*1020*/  SHF.R.U32.HI R3, RZ, 0x3, R15 ;  /* 0x00000003ff037819 */ /* 0x000fe2000001160f */
[C---:B------:R-:W-:Y:S01]  /*1030*/  VIADD R15, R18.reuse, 0xc0 ;  /* 0x000000c0120f7836 */ /* 0x040fe20000000000 */
[----:B------:R-:W-:Y:S02]  /*1040*/  IADD3 R20, R18, 0x80, RZ ;  /* 0x0000008012147810 */ /* 0x000fe40007ffe0ff */
[----:B------:R-:W-:-:S02]  /*1050*/  LEA.HI R7, R7, R8, RZ, 0x3 ;  /* 0x0000000807077211 */ /* 0x000fc400078f18ff */
[----:B0-----:R-:W-:Y:S01]  /*1060*/  LOP3.LUT R13, R13, R0, R3, 0xf6, !PT ;  /* 0x000000000d0d7212 */ /* 0x001fe200078ef603 */
[----:B------:R0:W-:Y:S01]  /*1070*/  STL [R1+0x44], R20 ;  /* 0x0000441401007387 */ /* 0x0001e20000100800 */
[----:B------:R-:W-:Y:S01]  /*1080*/  LOP3.LUT R8, R5, 0x380, RZ, 0xc0, !PT ;  /* 0x0000038005087812 */ /* 0x000fe200078ec0ff */
[----:B------:R-:W-:Y:S01]  /*1090*/  IMAD.SHL.U32 R7, R7, 0x80, RZ ;  /* 0x0000008007077824 */ /* 0x000fe200078e00ff */
[----:B------:R-:W-:Y:S01]  /*10a0*/  LOP3.LUT R2, R2, 0xfffffc00, RZ, 0xc0, !PT ;  /* 0xfffffc0002027812 */ /* 0x000fe200078ec0ff */
[----:B------:R1:W-:Y:S01]  /*10b0*/  STL [R1+0x4c], R15 ;  /* 0x00004c0f01007387 */ /* 0x0003e20000100800 */
[----:B------:R-:W-:Y:S02]  /*10c0*/  LOP3.LUT R10, R10, 0x7ffffffc, RZ, 0xc0, !PT ;  /* 0x7ffffffc0a0a7812 */ /* 0x000fe400078ec0ff */
[----:B------:R-:W-:Y:S01]  /*10d0*/  SHF.R.U32.HI R3, RZ, 0x3, R12 ;  /* 0x00000003ff037819 */ /* 0x000fe2000001160c */
[----:B------:R2:W-:Y:S01]  /*10e0*/  STL [R1+0x68], R13 ;  /* 0x0000680d01007387 */ /* 0x0005e20000100800 */
[----:B------:R-:W-:Y:S01]  /*10f0*/  LOP3.LUT R0, R12, 0x70, R16, 0xf8, !PT ;  /* 0x000000700c007812 */ /* 0x000fe200078ef810 */
[----:B------:R-:W-:Y:S01]  /*1100*/  IMAD.IADD R10, R14, 0x1, -R10 ;  /* 0x000000010e0a7824 */ /* 0x000fe200078e0a0a */
[----:B0-----:R-:W-:-:S02]  /*1110*/  SHF.R.S32.HI R20, RZ, 0x1f, R20 ;  /* 0x0000001fff147819 */ /* 0x001fc40000011414 */
[----:B------:R-:W-:Y:S02]  /*1120*/  LOP3.LUT R4, R4, 0xfffffc00, RZ, 0xc0, !PT ;  /* 0xfffffc0004047812 */ /* 0x000fe400078ec0ff */
[----:B-1----:R-:W-:Y:S01]  /*1130*/  SHF.R.S32.HI R15, RZ, 0x1f, R15 ;  /* 0x0000001fff0f7819 */ /* 0x002fe2000001140f */
[----:B------:R-:W-:Y:S01]  /*1140*/  STL [R1+0x88], R20 ;  /* 0x0000881401007387 */ /* 0x000fe20000100800 */
[----:B------:R-:W-:Y:S02]  /*1150*/  SHF.R.U32.HI R12, RZ, 0x3, R9 ;  /* 0x00000003ff0c7819 */ /* 0x000fe40000011609 */
[----:B--2---:R-:W-:Y:S01]  /*1160*/  IADD3 R13, R22, R13, RZ ;  /* 0x0000000d160d7210 */ /* 0x004fe20007ffe0ff */
[----:B------:R0:W-:Y:S01]  /*1170*/  STL [R1+0x84], R15 ;  /* 0x0000840f01007387 */ /* 0x0001e20000100800 */
[----:B------:R-:W-:Y:S02]  /*1180*/  LOP3.LUT R5, R9, 0x70, R16, 0xf8, !PT ;  /* 0x0000007009057812 */ /* 0x000fe400078ef810 */
[----:B------:R-:W-:Y:S01]  /*1190*/  LOP3.LUT R7, R7, 0xfffffc00, RZ, 0xc0, !PT ;  /* 0xfffffc0007077812 */ /* 0x000fe200078ec0ff */
[----:B------:R-:W-:Y:S01]  /*11a0*/  STL [R1+0x5c], R2 ;  /* 0x00005c0201007387 */ /* 0x000fe20000100800 */
[----:B------:R-:W-:-:S02]  /*11b0*/  SHF.R.U32.HI R9, RZ, 0x3, R8 ;  /* 0x00000003ff097819 */ /* 0x000fc40000011608 */
[----:B------:R-:W-:Y:S01]  /*11c0*/  LOP3.LUT R8, R8, 0x70, R16, 0xf8, !PT ;  /* 0x0000007008087812 */ /* 0x000fe200078ef810 */
[----:B------:R-:W-:Y:S01]  /*11d0*/  STL [R1+0x64], R13 ;  /* 0x0000640d01007387 */ /* 0x000fe20000100800 */
[----:B------:R-:W-:Y:S01]  /*11e0*/  LOP3.LUT R3, R2, R0, R3, 0xf6, !PT ;  /* 0x0000000002037212 */ /* 0x000fe200078ef603 */
[----:B------:R-:W-:Y:S01]  /*11f0*/  IMAD.SHL.U32 R0, R10, 0x2, RZ ;  /* 0x000000020a007824 */ /* 0x000fe200078e00ff */
[----:B------:R-:W-:Y:S01]  /*1200*/  LOP3.LUT R5, R4, R5, R12, 0xf6, !PT ;  /* 0x0000000504057212 */ /* 0x000fe200078ef60c */
[----:B------:R1:W-:Y:S01]  /*1210*/  STL [R1+0x58], R4 ;  /* 0x0000580401007387 */ /* 0x0003e20000100800 */
[----:B------:R-:W-:Y:S01]  /*1220*/  SHF.R.S32.HI R17, RZ, 0x1f, R16 ;  /* 0x0000001fff117819 */ /* 0x000fe20000011410 */
[C---:B------:R-:W-:Y:S01]  /*1230*/  VIADD R43, R0.reuse, 0x8 ;  /* 0x00000008002b7836 */ /* 0x040fe20000000000 */
[C---:B------:R-:W-:Y:S01]  /*1240*/  IADD3 R42, R0.reuse, 0x10, RZ ;  /* 0x00000010002a7810 */ /* 0x040fe20007ffe0ff */
[----:B------:R2:W-:Y:S01]  /*1250*/  STL [R1+0x54], R7 ;  /* 0x0000540701007387 */ /* 0x0005e20000100800 */
[C---:B------:R-:W-:Y:S01]  /*1260*/  VIADD R41, R0.reuse, 0x18 ;  /* 0x0000001800297836 */ /* 0x040fe20000000000 */
[C---:B------:R-:W-:Y:S01]  /*1270*/  IADD3 R36, R0.reuse, 0x40, RZ ;  /* 0x0000004000247810 */ /* 0x040fe20007ffe0ff */
[C---:B------:R-:W-:Y:S01]  /*1280*/  VIADD R40, R0.reuse, 0x20 ;  /* 0x0000002000287836 */ /* 0x040fe20000000000 */
[C---:B------:R-:W-:Y:S01]  /*1290*/  IADD3 R27, R0.reuse, 0x70, RZ ;  /* 0x00000070001b7810 */ /* 0x040fe20007ffe0ff */
[C---:B------:R-:W-:Y:S01]  /*12a0*/  VIADD R39, R0.reuse, 0x28 ;  /* 0x0000002800277836 */ /* 0x040fe20000000000 */
[----:B0-----:R-:W-:Y:S01]  /*12b0*/  IADD3 R15, R0, 0xa0, RZ ;  /* 0x000000a0000f7810 */ /* 0x001fe20007ffe0ff */
[C---:B-1----:R-:W-:Y:S01]  /*12c0*/  IMAD.IADD R4, R22.reuse, 0x1, R3 ;  /* 0x0000000116047824 */ /* 0x042fe200078e0203 */
[----:B------:R-:W-:Y:S01]  /*12d0*/  SHF.R.S32.HI R19, RZ, 0x1f, R18 ;  /* 0x0000001fff137819 */ /* 0x000fe20000011412 */
[----:B------:R-:W-:Y:S01]  /*12e0*/  IMAD.IADD R3, R22, 0x1, R5 ;  /* 0x0000000116037824 */ /* 0x000fe200078e0205 */
[----:B--2---:R-:W-:Y:S01]  /*12f0*/  LOP3.LUT R7, R7, R8, R9, 0xf6, !PT ;  /* 0x0000000807077212 */ /* 0x004fe200078ef609 */
[C---:B------:R-:W-:Y:S01]  /*1300*/  VIADD R38, R0.reuse, 0x30 ;  /* 0x0000003000267836 */ /* 0x040fe20000000000 */
[----:B------:R-:W-:Y:S01]  /*1310*/  STL [R1+0x198], R4 ;  /* 0x0001980401007387 */ /* 0x000fe20000100800 */
[C---:B------:R-:W-:Y:S01]  /*1320*/  VIADD R37, R0.reuse, 0x38 ;  /* 0x0000003800257836 */ /* 0x040fe20000000000 */
[----:B------:R-:W-:Y:S01]  /*1330*/  IADD3 R8, R0, 0xd0, RZ ;  /* 0x000000d000087810 */ /* 0x000fe20007ffe0ff */
[----:B------:R-:W-:Y:S01]  /*1340*/  IMAD.IADD R2, R22, 0x1, R7 ;  /* 0x0000000116027824 */ /* 0x000fe200078e0207 */
[----:B------:R-:W-:Y:S01]  /*1350*/  STL [R1+0x90], R0 ;  /* 0x0000900001007387 */ /* 0x000fe20000100800 */
[C---:B------:R-:W-:Y:S01]  /*1360*/  VIADD R35, R0.reuse, 0x48 ;  /* 0x0000004800237836 */ /* 0x040fe20000000000 */
[----:B------:R-:W-:Y:S01]  /*1370*/  SHF.R.S32.HI R7, RZ, 0x1f, R43 ;  /* 0x0000001fff077819 */ /* 0x000fe2000001142b */
[C---:B------:R-:W-:Y:S01]  /*1380*/  VIADD R34, R0.reuse, 0x50 ;  /* 0x0000005000227836 */ /* 0x040fe20000000000 */
[----:B------:R-:W-:Y:S01]  /*1390*/  STL [R1+0x194], R3 ;  /* 0x0001940301007387 */ /* 0x000fe20000100800 */
[----:B------:R-:W-:-:S02]  /*13a0*/  VIADD R33, R0, 0x58 ;  /* 0x0000005800217836 */ /* 0x000fc40000000000 */
[C---:B------:R-:W-:Y:S01]  /*13b0*/  VIADD R32, R0.reuse, 0x60 ;  /* 0x0000006000207836 */ /* 0x040fe20000000000 */
[----:B------:R-:W-:Y:S01]  /*13c0*/  STL [R1+0x190], R2 ;  /* 0x0001900201007387 */ /* 0x000fe20000100800 */
[C---:B------:R-:W-:Y:S02]  /*13d0*/  VIADD R28, R0.reuse, 0x68 ;  /* 0x00000068001c7836 */ /* 0x040fe40000000000 */
[C---:B------:R-:W-:Y:S01]  /*13e0*/  VIADD R26, R0.reuse, 0x78 ;  /* 0x00000078001a7836 */ /* 0x040fe20000000000 */
[----:B------:R-:W-:Y:S01]  /*13f0*/  STL [R1+0x10c], R43 ;  /* 0x00010c2b01007387 */ /* 0x000fe20000100800 */
[C---:B------:R-:W-:Y:S02]  /*1400*/  VIADD R25, R0.reuse, 0x80 ;  /* 0x0000008000197836 */ /* 0x040fe40000000000 */
[C---:B------:R-:W-:Y:S01]  /*1410*/  VIADD R24, R0.reuse, 0x88 ;  /* 0x0000008800187836 */ /* 0x040fe20000000000 */
[----:B------:R0:W-:Y:S01]  /*1420*/  STL [R1+0x108], R42 ;  /* 0x0001082a01007387 */ /* 0x0001e20000100800 */
[----:B------:R-:W-:-:S02]  /*1430*/  VIADD R21, R0, 0x90 ;  /* 0x0000009000157836 */ /* 0x000fc40000000000 */
[C---:B------:R-:W-:Y:S01]  /*1440*/  VIADD R20, R0.reuse, 0x98 ;  /* 0x0000009800147836 */ /* 0x040fe20000000000 */
[----:B------:R-:W-:Y:S01]  /*1450*/  STL [R1+0x104], R41 ;  /* 0x0001042901007387 */ /* 0x000fe20000100800 */
[C---:B------:R-:W-:Y:S02]  /*1460*/  VIADD R14, R0.reuse, 0xa8 ;  /* 0x000000a8000e7836 */ /* 0x040fe40000000000 */
[C---:B------:R-:W-:Y:S01]  /*1470*/  VIADD R13, R0.reuse, 0xb0 ;  /* 0x000000b0000d7836 */ /* 0x040fe20000000000 */
[----:B------:R1:W-:Y:S01]  /*1480*/  STL [R1+0x100], R40 ;  /* 0x0001002801007387 */ /* 0x0003e20000100800 */
[C---:B------:R-:W-:Y:S01]  /*1490*/  VIADD R12, R0.reuse, 0xb8 ;  /* 0x000000b8000c7836 */ /* 0x040fe20000000000 */
[----:B0-----:R-:W-:Y:S01]  /*14a0*/  SHF.R.S32.HI R42, RZ, 0x1f, R42 ;  /* 0x0000001fff2a7819 */ /* 0x001fe2000001142a */
[C---:B------:R-:W-:Y:S01]  /*14b0*/  VIADD R10, R0.reuse, 0xc0 ;  /* 0x000000c0000a7836 */ /* 0x040fe20000000000 */
[----:B------:R0:W-:Y:S01]  /*14c0*/  STL [R1+0xfc], R39 ;  /* 0x0000fc2701007387 */ /* 0x0001e20000100800 */
[----:B------:R-:W-:-:S02]  /*14d0*/  VIADD R9, R0, 0xc8 ;  /* 0x000000c800097836 */ /* 0x000fc40000000000 */
[C---:B------:R-:W-:Y:S01]  /*14e0*/  VIADD R5, R0.reuse, 0xd8 ;  /* 0x000000d800057836 */ /* 0x040fe20000000000 */
[----:B------:R-:W-:Y:S01]  /*14f0*/  STL [R1+0xf8], R38 ;  /* 0x0000f82601007387 */ /* 0x000fe20000100800 */
[C---:B------:R-:W-:Y:S01]  /*1500*/  VIADD R4, R0.reuse, 0xe0 ;  /* 0x000000e000047836 */ /* 0x040fe20000000000 */
[----:B-1----:R-:W-:Y:S01]  /*1510*/  SHF.R.S32.HI R40, RZ, 0x1f, R40 ;  /* 0x0000001fff287819 */ /* 0x002fe20000011428 */
[C---:B------:R-:W-:Y:S01]  /*1520*/  VIADD R3, R0.reuse, 0xe8 ;  /* 0x000000e800037836 */ /* 0x040fe20000000000 */
[----:B------:R1:W-:Y:S01]  /*1530*/  STL [R1+0xf4], R37 ;  /* 0x0000f42501007387 */ /* 0x0003e20000100800 */
[C---:B------:R-:W-:Y:S01]  /*1540*/  VIADD R2, R0.reuse, 0xf0 ;  /* 0x000000f000027836 */ /* 0x040fe20000000000 */
[----:B0-----:R-:W-:Y:S01]  /*1550*/  SHF.R.S32.HI R39, RZ, 0x1f, R39 ;  /* 0x0000001fff277819 */ /* 0x001fe20000011427 */
[----:B------:R-:W-:Y:S01]  /*1560*/  VIADD R0, R0, 0xf8 ;  /* 0x000000f800007836 */ /* 0x000fe20000000000 */
[----:B------:R0:W-:Y:S04]  /*1570*/  STL [R1+0xf0], R36 ;  /* 0x0000f02401007387 */ /* 0x0001e80000100800 */
[----:B------:R-:W-:Y:S01]  /*1580*/  STL [R1+0xec], R35 ;  /* 0x0000ec2301007387 */ /* 0x000fe20000100800 */
[----:B-1----:R-:W-:-:S03]  /*1590*/  SHF.R.S32.HI R37, RZ, 0x1f, R37 ;  /* 0x0000001fff257819 */ /* 0x002fc60000011425 */
[----:B------:R1:W-:Y:S01]  /*15a0*/  STL [R1+0xe8], R34 ;  /* 0x0000e82201007387 */ /* 0x0003e20000100800 */
[----:B0-----:R-:W-:-:S03]  /*15b0*/  SHF.R.S32.HI R36, RZ, 0x1f, R36 ;  /* 0x0000001fff247819 */ /* 0x001fc60000011424 */
        /* <DEDUP_REMOVED lines=28> */
[----:B------:R-:W-:Y:S01]  /*1780*/  STL [R1+0xa0], R4 ;  /* 0x0000a00401007387 */ /* 0x000fe20000100800 */
[----:B0-----:R-:W-:-:S03]  /*1790*/  SHF.R.S32.HI R8, RZ, 0x1f, R8 ;  /* 0x0000001fff087819 */ /* 0x001fc60000011408 */
[----:B------:R-:W-:Y:S04]  /*17a0*/  STL [R1+0x9c], R3 ;  /* 0x00009c0301007387 */ /* 0x000fe80000100800 */
[----:B------:R0:W-:Y:S04]  /*17b0*/  STL [R1+0x18c], R7 ;  /* 0x00018c0701007387 */ /* 0x0001e80000100800 */
[----:B------:R-:W-:Y:S04]  /*17c0*/  STL [R1+0x98], R2 ;  /* 0x0000980201007387 */ /* 0x000fe80000100800 */
[----:B------:R-:W-:Y:S01]  /*17d0*/  STL [R1+0x188], R42 ;  /* 0x0001882a01007387 */ /* 0x000fe20000100800 */
[----:B0-----:R-:W-:-:S03]  /*17e0*/  SHF.R.S32.HI R7, RZ, 0x1f, R41 ;  /* 0x0000001fff077819 */ /* 0x001fc60000011429 */
[----:B------:R-:W-:Y:S04]  /*17f0*/  STL [R1+0x94], R0 ;  /* 0x0000940001007387 */ /* 0x000fe80000100800 */
[----:B------:R0:W-:Y:S04]  /*1800*/  STL [R1+0x184], R7 ;  /* 0x0001840701007387 */ /* 0x0001e80000100800 */
[----:B------:R-:W-:Y:S04]  /*1810*/  STL [R1+0x180], R40 ;  /* 0x0001802801007387 */ /* 0x000fe80000100800 */
[----:B------:R-:W-:Y:S01]  /*1820*/  STL [R1+0x17c], R39 ;  /* 0x00017c2701007387 */ /* 0x000fe20000100800 */
[----:B0-----:R-:W-:-:S05]  /*1830*/  SHF.R.S32.HI R7, RZ, 0x1f, R38 ;  /* 0x0000001fff077819 */ /* 0x001fca0000011426 */
        /* <DEDUP_REMOVED lines=25> */
[----:B------:R1:W-:Y:S04]  /*19d0*/  STL [R1+0x12c], R9 ;  /* 0x00012c0901007387 */ /* 0x0003e80000100800 */
[----:B------:R1:W-:Y:S01]  /*19e0*/  STL [R1+0x128], R8 ;  /* 0x0001280801007387 */ /* 0x0003e20000100800 */
[----:B0-----:R-:W-:Y:S02]  /*19f0*/  SHF.R.S32.HI R7, RZ, 0x1f, R5 ;  /* 0x0000001fff077819 */ /* 0x001fe40000011405 */
[----:B------:R-:W-:-:S02]  /*1a00*/  SHF.R.S32.HI R5, RZ, 0x1f, R4 ;  /* 0x0000001fff057819 */ /* 0x000fc40000011404 */
[----:B------:R-:W-:Y:S01]  /*1a10*/  SHF.R.S32.HI R4, RZ, 0x1f, R3 ;  /* 0x0000001fff047819 */ /* 0x000fe20000011403 */
[----:B------:R1:W-:Y:S01]  /*1a20*/  STL [R1+0x124], R7 ;  /* 0x0001240701007387 */ /* 0x0003e20000100800 */
[----:B------:R-:W-:Y:S02]  /*1a30*/  SHF.R.S32.HI R3, RZ, 0x1f, R2 ;  /* 0x0000001fff037819 */ /* 0x000fe40000011402 */
[----:B------:R-:W-:Y:S01]  /*1a40*/  SHF.R.S32.HI R2, RZ, 0x1f, R0 ;  /* 0x0000001fff027819 */ /* 0x000fe20000011400 */
[----:B------:R1:W-:Y:S01]  /*1a50*/  STL [R1+0x120], R5 ;  /* 0x0001200501007387 */ /* 0x0003e20000100800 */
[----:B------:R-:W-:-:S03]  /*1a60*/  LEA R0, R6, R11, 0x3 ;  /* 0x0000000b06007211 */ /* 0x000fc600078e18ff */
[----:B------:R1:W-:Y:S04]  /*1a70*/  STL [R1+0x11c], R4 ;  /* 0x00011c0401007387 */ /* 0x0003e80000100800 */
[----:B------:R1:W-:Y:S04]  /*1a80*/  STL [R1+0x118], R3 ;  /* 0x0001180301007387 */ /* 0x0003e80000100800 */
[----:B------:R1:W-:Y:S04]  /*1a90*/  STL [R1+0x114], R2 ;  /* 0x0001140201007387 */ /* 0x0003e80000100800 */
[----:B------:R1:W-:Y:S02]  /*1aa0*/  STL [R1+0x1a0], R0 ;  /* 0x0001a00001007387 */ /* 0x0003e40000100800 */
.L_x_536:
[----:B01-3--:R-:W0:Y:S02]  /*1ab0*/  LDC.64 R2, c[0x0][0xc88] ;  /* 0x00032200ff027b82 */ /* 0x00be240000000a00 */
[----:B0-----:R-:W-:-:S05]  /*1ac0*/  IMAD.WIDE R2, R31, 0x4, R2 ;  /* 0x000000041f027825 */ /* 0x001fca00078e0202 */
[----:B--2--5:R-:W2:Y:S01]  /*1ad0*/  LDG.E R32, desc[UR42][R2.64] ;  /* 0x0000002a02207981 */ /* 0x024ea2000c1e1900 */
[----:B------:R-:W-:Y:S05]  /*1ae0*/  YIELD ;  /* 0x0000000000007946 */ /* 0x000fea0003800000 */
[----:B------:R-:W-:Y:S01]  /*1af0*/  ULDC.64 UR4, c[0x0][0xa28] ;  /* 0x00028a0000047ab9 */ /* 0x000fe20000000a00 */
[----:B------:R-:W-:Y:S01]  /*1b00*/  ULDC.64 UR8, c[0x0][0xa18] ;  /* 0x0002860000087ab9 */ /* 0x000fe20000000a00 */
[----:B------:R-:W-:Y:S01]  /*1b10*/  ISETP.NE.U32.AND P1, PT, RZ, UR4, PT ;  /* 0x00000004ff007c0c */ /* 0x000fe2000bf25070 */
[----:B------:R-:W-:Y:S01]  /*1b20*/  ULDC.64 UR6, c[0x0][0xa08] ;  /* 0x0002820000067ab9 */ /* 0x000fe20000000a00 */
[----:B------:R-:W-:Y:S01]  /*1b30*/  IMAD.MOV.U32 R10, RZ, RZ, RZ ;  /* 0x000000ffff0a7224 */ /* 0x000fe200078e00ff */
[----:B------:R-:W-:Y:S01]  /*1b40*/  ISETP.NE.U32.AND P0, PT, RZ, UR6, PT ;  /* 0x00000006ff007c0c */ /* 0x000fe2000bf05070 */
[----:B------:R-:W-:Y:S01]  /*1b50*/  IMAD.MOV.U32 R28, RZ, RZ, RZ ;  /* 0x000000ffff1c7224 */ /* 0x000fe200078e00ff */
[----:B------:R-:W-:-:S02]  /*1b60*/  ISETP.NE.AND.EX P1, PT, RZ, UR5, PT, P1 ;  /* 0x00000005ff007c0c */ /* 0x000fc4000bf25310 */
[----:B------:R-:W-:Y:S02]  /*1b70*/  ISETP.NE.AND.EX P0, PT, RZ, UR7, PT, P0 ;  /* 0x00000007ff007c0c */ /* 0x000fe4000bf05300 */
[----:B--2---:R-:W-:Y:S01]  /*1b80*/  SHF.R.S32.HI R0, RZ, 0x1f, R32 ;  /* 0x0000001fff007819 */ /* 0x004fe20000011420 */
[----:B------:R-:W-:-:S08]  /*1b90*/  IMAD.SHL.U32 R34, R32, 0x4, RZ ;  /* 0x0000000420227824 */ /* 0x000fd000078e00ff */
[C---:B------:R-:W-:Y:S01]  /*1ba0*/  @P1 LEA R6, P2, R32.reuse, UR4, 0x2 ;  /* 0x0000000420061c11 */ /* 0x040fe2000f8410ff */
[----:B------:R0:W-:Y:S01]  /*1bb0*/  STL [R1+0x6c], R32 ;  /* 0x00006c2001007387 */ /* 0x0001e20000100800 */
[C-C-:B------:R-:W-:Y:S02]  /*1bc0*/  SHF.L.U64.HI R33, R32.reuse, 0x2, R0.reuse ;  /* 0x0000000220217819 */ /* 0x140fe40000010200 */
[----:B------:R-:W-:Y:S01]  /*1bd0*/  @P1 LEA.HI.X R7, R32, UR5, R0, 0x2, P2 ;  /* 0x0000000520071c11 */ /* 0x000fe200090f1400 */
[----:B------:R-:W-:Y:S01]  /*1be0*/  ULDC UR4, c[0x0][0x288] ;  /* 0x0000a20000047ab9 */ /* 0x000fe20000000800 */
[----:B------:R-:W-:Y:S01]  /*1bf0*/  ISETP.NE.U32.AND P2, PT, RZ, UR8, PT ;  /* 0x00000008ff007c0c */ /* 0x000fe2000bf45070 */
[----:B------:R0:W-:Y:S01]  /*1c00*/  STL [R1+0x7c], R0 ;  /* 0x00007c0001007387 */ /* 0x0001e20000100800 */
[C---:B------:R-:W-:Y:S02]  /*1c10*/  IADD3 R4, P3, R34.reuse, UR6, RZ ;  /* 0x0000000622047c10 */ /* 0x040fe4000ff7e0ff */
[----:B------:R-:W-:Y:S01]  /*1c20*/  ISETP.NE.AND.EX P2, PT, RZ, UR9, PT, P2 ;  /* 0x00000009ff007c0c */ /* 0x000fe2000bf45320 */
[----:B------:R0:W5:Y:S01]  /*1c30*/  @P1 LDG.E R10, desc[UR42][R6.64] ;  /* 0x0000002a060a1981 */ /* 0x000162000c1e1900 */
[----:B------:R-:W-:Y:S01]  /*1c40*/  IMAD.U32 R119, RZ, RZ, UR4 ;  /* 0x00000004ff777e24 */ /* 0x000fe2000f8e00ff */
[C---:B------:R-:W-:Y:S01]  /*1c50*/  IADD3.X R5, R33.reuse, UR7, RZ, P3, !PT ;  /* 0x0000000721057c10 */ /* 0x040fe20009ffe4ff */
[----:B------:R-:W-:Y:S01]  /*1c60*/  ULDC.64 UR4, c[0x0][0x418] ;  /* 0x0001060000047ab9 */ /* 0x000fe20000000a00 */
[----:B------:R0:W-:Y:S04]  /*1c70*/  STL [R1+0x74], R34 ;  /* 0x0000742201007387 */ /* 0x0001e80000100800 */
[----:B------:R0:W5:Y:S04]  /*1c80*/  @P0 LDG.E R28, desc[UR42][R4.64] ;  /* 0x0000002a041c0981 */ /* 0x000168000c1e1900 */
[----:B------:R-:W-:Y:S01]  /*1c90*/  @P2 IADD3 R8, P1, R34, UR8, RZ ;  /* 0x0000000822082c10 */ /* 0x000fe2000ff3e0ff */
[----:B------:R-:W-:Y:S01]  /*1ca0*/  UISETP.NE.U32.AND UP0, UPT, UR4, URZ, UPT ;  /* 0x0000003f0400728c */ /* 0x000fe2000bf05070 */
[----:B------:R0:W-:Y:S02]  /*1cb0*/  STL [R1+0x78], R33 ;  /* 0x0000782101007387 */ /* 0x0001e40000100800 */
[----:B------:R-:W-:Y:S01]  /*1cc0*/  @P2 IADD3.X R9, R33, UR9, RZ, P1, !PT ;  /* 0x0000000921092c10 */ /* 0x000fe20008ffe4ff */
[----:B------:R-:W-:-:S04]  /*1cd0*/  ULDC UR4, c[0x0][0x424] ;  /* 0x0001090000047ab9 */ /* 0x000fc80000000800 */
[----:B------:R0:W5:Y:S01]  /*1ce0*/  @P2 LDG.E R119, desc[UR42][R8.64] ;  /* 0x0000002a08772981 */ /* 0x000162000c1e1900 */
[----:B------:R-:W-:-:S03]  /*1cf0*/  UISETP.NE.AND.EX UP0, UPT, UR5, URZ, UPT, UP0 ;  /* 0x0000003f0500728c */ /* 0x000fc6000bf05300 */
[----:B------:R-:W-:Y:S01]  /*1d00*/  ULDC UR5, c[0x0][0x2f0] ;  /* 0x0000bc0000057ab9 */ /* 0x000fe20000000800 */
[----:B------:R-:W-:-:S04]  /*1d10*/  USEL UR4, UR4, 0x1, UP0 ;  /* 0x0000000104047887 */ /* 0x000fc80008000000 */
[----:B------:R-:W-:-:S03]  /*1d20*/  UIMAD UR4, UR4, UR5, URZ ;  /* 0x00000005040472a4 */ /* 0x000fc6000f8e023f */
[----:B------:R-:W-:Y:S02]  /*1d30*/  ULDC UR5, c[0x0][0x348] ;  /* 0x0000d20000057ab9 */ /* 0x000fe40000000800 */
[----:B------:R-:W-:Y:S01]  /*1d40*/  IMAD.U32 R2, RZ, RZ, UR5 ;  /* 0x00000005ff027e24 */ /* 0x000fe2000f8e00ff */
[----:B------:R-:W-:Y:S01]  /*1d50*/  MOV R27, UR4 ;  /* 0x00000004001b7c02 */ /* 0x000fe20008000f00 */
[----:B0---4-:R-:W-:Y:S06]  /*1d60*/  @P2 BRA `(.L_x_341) ;  /* 0x0000000000242947 */ /* 0x011fec0003800000 */
[----:B------:R-:W-:Y:S02]  /*1d70*/  ULDC.64 UR4, c[0x0][0xa00] ;  /* 0x0002800000047ab9 */ /* 0x000fe40000000a00 */
[----:B------:R-:W-:-:S04]  /*1d80*/  ISETP.NE.U32.AND P1, PT, RZ, UR4, PT ;  /* 0x00000004ff007c0c */ /* 0x000fc8000bf25070 */
[----:B------:R-:W-:-:S13]  /*1d90*/  ISETP.NE.AND.EX P1, PT, RZ, UR5, PT, P1 ;  /* 0x00000005ff007c0c */ /* 0x000fda000bf25310 */
[----:B------:R-:W-:Y:S05]  /*1da0*/  @!P1 BRA `(.L_x_341) ;  /* 0x0000000000149947 */ /* 0x000fea0003800000 */
[----:B------:R-:W0:Y:S02]  /*1db0*/  LDC.64 R6, c[0x0][0xa00] ;  /* 0x00028000ff067b82 */ /* 0x000e240000000a00 */
[----:B0-----:R-:W-:-:S05]  /*1dc0*/  IMAD.WIDE R6, R32, 0x4, R6 ;  /* 0x0000000420067825 */ /* 0x001fca00078e0206 */
[----:B-----5:R-:W2:Y:S04]  /*1dd0*/  LDG.E R119, desc[UR42][R6.64] ;  /* 0x0000002a06777981 */ /* 0x020ea8000c1e1900 */
[----:B------:R-:W2:Y:S02]  /*1de0*/  LDG.E R0, desc[UR42][R6.64+0x4] ;  /* 0x0000042a06007981 */ /* 0x000ea4000c1e1900 */
[----:B--2---:R-:W-:-:S07]  /*1df0*/  IMAD.IADD R119, R0, 0x1, -R119 ;  /* 0x0000000100777824 */ /* 0x004fce00078e0a77 */
.L_x_341:
[C---:B------:R-:W-:Y:S01]  /*1e00*/  LOP3.LUT R31, R30.reuse, 0xffff, RZ, 0xc0, !PT ;  /* 0x0000ffff1e1f7812 */ /* 0x040fe200078ec0ff */
[----:B------:R-:W-:Y:S01]  /*1e10*/  ULDC.64 UR4, c[0x0][0xa20] ;  /* 0x0002880000047ab9 */ /* 0x000fe20000000a00 */
[----:B------:R0:W-:Y:S01]  /*1e20*/  STL [R1+0x80], R29 ;  /* 0x0000801d01007387 */ /* 0x0001e20000100800 */
[----:B------:R-:W-:Y:S02]  /*1e30*/  ISETP.NE.U32.AND P1, PT, RZ, UR4, PT ;  /* 0x00000004ff007c0c */ /* 0x000fe4000bf25070 */
[C---:B------:R-:W-:Y:S01]  /*1e40*/  LOP3.LUT R3, R30.reuse, 0xff000000, RZ, 0xc0, !PT ;  /* 0xff0000001e037812 */ /* 0x040fe200078ec0ff */
[----:B------:R0:W-:Y:S01]  /*1e50*/  STL [R1+0x50], R31 ;  /* 0x0000501f01007387 */ /* 0x0001e20000100800 */
[----:B------:R-:W-:Y:S02]  /*1e60*/  ISETP.NE.AND.EX P1, PT, RZ, UR5, PT, P1 ;  /* 0x00000005ff007c0c */ /* 0x000fe4000bf25310 */
[----:B------:R-:W-:Y:S02]  /*1e70*/  LOP3.LUT R0, R30, 0xff0000, RZ, 0xc0, !PT ;  /* 0x00ff00001e007812 */ /* 0x000fe400078ec0ff */
[----:B------:R-:W-:-:S04]  /*1e80*/  SHF.R.U32.HI R3, RZ, 0x8, R3 ;  /* 0x00000008ff037819 */ /* 0x000fc80000011603 */
[----:B------:R-:W-:-:S05]  /*1e90*/  LEA.HI R8, R0, R3, RZ, 0x10 ;  /* 0x0000000300087211 */ /* 0x000fca00078f80ff */
[----:B0-----:R-:W-:Y:S05]  /*1ea0*/  @!P1 BRA `(.L_x_342) ;  /* 0x0000000000109947 */ /* 0x001fea0003800000 */
[----:B------:R-:W-:-:S04]  /*1eb0*/  IADD3 R4, P0, R34, UR4, RZ ;  /* 0x0000000422047c10 */ /* 0x000fc8000ff1e0ff */
[----:B------:R-:W-:-:S05]  /*1ec0*/  IADD3.X R5, R33, UR5, RZ, P0, !PT ;  /* 0x0000000521057c10 */ /* 0x000fca00087fe4ff */
[----:B------:R0:W5:Y:S01]  /*1ed0*/  LDG.E R27, desc[UR42][R4.64] ;  /* 0x0000002a041b7981 */ /* 0x000162000c1e1900 */
[----:B------:R-:W-:Y:S05]  /*1ee0*/  BRA `(.L_x_343) ;  /* 0x0000000000107947 */ /* 0x000fea0003800000 */
.L_x_342:
[----:B------:R-:W-:Y:S05]  /*1ef0*/  @!P0 BRA `(.L_x_343) ;  /* 0x00000000000c8947 */ /* 0x000fea0003800000 */
[----:B------:R-:W2:Y:S04]  /*1f00*/  LDG.E R0, desc[UR42][R4.64] ;  /* 0x0000002a04007981 */ /* 0x000ea8000c1e1900 */
[----:B------:R-:W2:Y:S02]  /*1f10*/  LDG.E R27, desc[UR42][R4.64+0x4] ;  /* 0x0000042a041b7981 */ /* 0x000ea4000c1e1900 */
[----:B--2---:R-:W-:-:S07]  /*1f20*/  IMAD.IADD R27, R27, 0x1, -R0 ;  /* 0x000000011b1b7824 */ /* 0x004fce00078e0a00 */
.L_x_343:
[----:B------:R-:W-:Y:S01]  /*1f30*/  ULDC.64 UR4, c[0x0][0xa10] ;  /* 0x0002840000047ab9 */ /* 0x000fe20000000a00 */
[----:B------:R-:W2:Y:S01]  /*1f40*/  LDL.LU R30, [R1+0x10] ;  /* 0x00001000011e7983 */ /* 0x000ea20000300800 */
[----:B------:R-:W-:-:S04]  /*1f50*/  ISETP.NE.U32.AND P0, PT, RZ, UR4, PT ;  /* 0x00000004ff007c0c */ /* 0x000fc8000bf05070 */
[----:B------:R-:W-:Y:S01]  /*1f60*/  ISETP.NE.AND.EX P0, PT, RZ, UR5, PT, P0 ;  /* 0x00000005ff007c0c */ /* 0x000fe2000bf05300 */
[----:B------:R-:W-:Y:S02]  /*1f70*/  ULDC.64 UR4, c[0x0][0xa30] ;  /* 0x00028c0000047ab9 */ /* 0x000fe40000000a00 */
[----:B------:R-:W-:-:S10]  /*1f80*/  ISETP.NE.U32.AND P1, PT, RZ, UR4, PT ;  /* 0x00000004ff007c0c */ /* 0x000fd4000bf25070 */
[----:B------:R-:W1:Y:S02]  /*1f90*/  @P0 LDC.64 R6, c[0x0][0xa10] ;  /* 0x00028400ff060b82 */ /* 0x000e640000000a00 */
[----:B-1----:R-:W-:-:S05]  /*1fa0*/  @P0 IMAD.WIDE R6, R32, 0x4, R6 ;  /* 0x0000000420060825 */ /* 0x002fca00078e0206 */
[----:B------:R-:W3:Y:S04]  /*1fb0*/  @P0 LDG.E R0, desc[UR42][R6.64] ;  /* 0x0000002a06000981 */ /* 0x000ee8000c1e1900 */
[----:B------:R1:W3:Y:S01]  /*1fc0*/  @P0 LDG.E R3, desc[UR42][R6.64+0x4] ;  /* 0x0000042a06030981 */ /* 0x0002e2000c1e1900 */
[----:B------:R-:W-:Y:S01]  /*1fd0*/  ISETP.NE.AND.EX P1, PT, RZ, UR5, PT, P1 ;  /* 0x00000005ff007c0c */ /* 0x000fe2000bf25310 */
[----:B-----5:R-:W-:-:S12]  /*1fe0*/  IMAD.MOV.U32 R24, RZ, RZ, R27 ;  /* 0x000000ffff187224 */ /* 0x020fd800078e001b */
[----:B0-----:R-:W-:-:S04]  /*1ff0*/  @P1 IADD3 R4, P2, R34, UR4, RZ ;  /* 0x0000000422041c10 */ /* 0x001fc8000ff5e0ff */
[----:B------:R-:W-:-:S05]  /*2000*/  @P1 IADD3.X R5, R33, UR5, RZ, P2, !PT ;  /* 0x0000000521051c10 */ /* 0x000fca00097fe4ff */
[----:B------:R0:W5:Y:S01]  /*2010*/  @P1 LDG.E R24, desc[UR42][R4.64] ;  /* 0x0000002a04181981 */ /* 0x000162000c1e1900 */
[----:B------:R-:W-:Y:S01]  /*2020*/  IMAD.IADD R9, R27, 0x1, -R10 ;  /* 0x000000011b097824 */ /* 0x000fe200078e0a0a */
[----:B------:R-:W-:Y:S01]  /*2030*/  LOP3.LUT R12, R8, 0xff, RZ, 0xc0, !PT ;  /* 0x000000ff080c7812 */ /* 0x000fe200078ec0ff */
[----:B------:R-:W-:Y:S01]  /*2040*/  BSSY B0, `(.L_x_344) ;  /* 0x000002d000007945 */ /* 0x000fe20003800000 */
[----:B------:R-:W-:Y:S01]  /*2050*/  SHF.R.U32.HI R11, RZ, 0x10, R8 ;  /* 0x00000010ff0b7819 */ /* 0x000fe20000011608 */
[----:B-1----:R-:W-:Y:S02]  /*2060*/  IMAD.MOV.U32 R7, RZ, RZ, RZ ;  /* 0x000000ffff077224 */ /* 0x002fe400078e00ff */
[----:B------:R0:W-:Y:S04]  /*2070*/  STL [R1+0x8c], R12 ;  /* 0x00008c0c01007387 */ /* 0x0001e80000100800 */
[----:B------:R0:W-:Y:S01]  /*2080*/  STL [R1+0x70], R11 ;  /* 0x0000700b01007387 */ /* 0x0001e20000100800 */
[----:B--2---:R-:W-:Y:S01]  /*2090*/  LOP3.LUT R30, R30, 0xfffffff7, RZ, 0xc0, !PT ;  /* 0xfffffff71e1e7812 */ /* 0x004fe200078ec0ff */
[----:B---3--:R-:W-:-:S05]  /*20a0*/  @P0 IMAD.IADD R2, R3, 0x1, -R0 ;  /* 0x0000000103020824 */ /* 0x008fca00078e0a00 */
[----:B------:R-:W-:-:S04]  /*20b0*/  IADD3 R127, R9, R2, RZ ;  /* 0x00000002097f7210 */ /* 0x000fc80007ffe0ff */
[C---:B------:R-:W-:Y:S01]  /*20c0*/  ISETP.GE.AND P3, PT, R127.reuse, 0x1, PT ;  /* 0x000000017f00780c */ /* 0x040fe20003f66270 */
[----:B------:R-:W-:-:S05]  /*20d0*/  VIADD R0, R127, 0x7f ;  /* 0x0000007f7f007836 */ /* 0x000fca0000000000 */
[----:B------:R-:W-:-:S04]  /*20e0*/  SHF.R.S32.HI R3, RZ, 0x1f, R0 ;  /* 0x0000001fff037819 */ /* 0x000fc80000011400 */
[----:B------:R-:W-:-:S03]  /*20f0*/  LEA.HI R3, R3, R0, RZ, 0x7 ;  /* 0x0000000003037211 */ /* 0x000fc600078f38ff */
[----:B------:R-:W-:Y:S02]  /*2100*/  @P3 LOP3.LUT R30, R30, 0x8, RZ, 0xfc, !PT ;  /* 0x000000081e1e3812 */ /* 0x000fe400078efcff */
[----:B------:R-:W-:-:S03]  /*2110*/  SHF.R.S32.HI R118, RZ, 0x7, R3 ;  /* 0x00000007ff767819 */ /* 0x000fc60000011403 */
[----:B------:R0:W-:Y:S01]  /*2120*/  STL [R1+0x10], R30 ;  /* 0x0000101e01007387 */ /* 0x0001e20000100800 */
[----:B------:R-:W-:Y:S05]  /*2130*/  @!P3 BRA `(.L_x_345) ;  /* 0x000000000074b947 */ /* 0x000fea0003800000 */
[----:B------:R-:W-:Y:S01]  /*2140*/  ISETP.NE.AND P0, PT, R11, RZ, PT ;  /* 0x000000ff0b00720c */ /* 0x000fe20003f05270 */
[----:B------:R-:W-:-:S03]  /*2150*/  ULDC UR4, c[0x0][0x9f0] ;  /* 0x00027c0000047ab9 */ /* 0x000fc60000000800 */
[----:B0-----:R-:W-:-:S04]  /*2160*/  SEL R11, R11, UR4, P0 ;  /* 0x000000040b0b7c07 */ /* 0x001fc80008000000 */
[-C--:B------:R-:W-:Y:S02]  /*2170*/  IABS R6, R11.reuse ;  /* 0x0000000b00067213 */ /* 0x080fe40000000000 */
[----:B------:R-:W-:Y:S02]  /*2180*/  IADD3 R0, R118, -0x1, R11 ;  /* 0xffffffff76007810 */ /* 0x000fe40007ffe00b */
[----:B------:R-:W0:Y:S01]  /*2190*/  I2F.RP R3, R6 ;  /* 0x0000000600037306 */ /* 0x000e220000209400 */
[-C--:B------:R-:W-:Y:S02]  /*21a0*/  IABS R10, R11.reuse ;  /* 0x0000000b000a7213 */ /* 0x080fe40000000000 */
[----:B------:R-:W-:Y:S02]  /*21b0*/  IABS R8, R0 ;  /* 0x0000000000087213 */ /* 0x000fe40000000000 */
[----:B------:R-:W-:-:S04]  /*21c0*/  LOP3.LUT R0, R0, R11, RZ, 0x3c, !PT ;  /* 0x0000000b00007212 */ /* 0x000fc800078e3cff */
[----:B------:R-:W-:Y:S01]  /*21d0*/  ISETP.GE.AND P2, PT, R0, RZ, PT ;  /* 0x000000ff0000720c */ /* 0x000fe20003f46270 */
[----:B0-----:R-:W0:Y:S02]  /*21e0*/  MUFU.RCP R3, R3 ;  /* 0x0000000300037308 */ /* 0x001e240000001000 */
[----:B0-----:R-:W-:Y:S02]  /*21f0*/  VIADD R4, R3, 0xffffffe ;  /* 0x0ffffffe03047836 */ /* 0x001fe40000000000 */
[----:B------:R-:W-:-:S04]  /*2200*/  IMAD.MOV R3, RZ, RZ, -R10 ;  /* 0x000000ffff037224 */ /* 0x000fc800078e0a0a */
[----:B------:R0:W1:Y:S02]  /*2210*/  F2I.FTZ.U32.TRUNC.NTZ R5, R4 ;  /* 0x0000000400057305 */ /* 0x000064000021f000 */
[----:B0-----:R-:W-:Y:S01]  /*2220*/  MOV R4, RZ ;  /* 0x000000ff00047202 */ /* 0x001fe20000000f00 */
[----:B-1----:R-:W-:-:S04]  /*2230*/  IMAD.MOV R7, RZ, RZ, -R5 ;  /* 0x000000ffff077224 */ /* 0x002fc800078e0a05 */
[----:B------:R-:W-:-:S04]  /*2240*/  IMAD R7, R7, R6, RZ ;  /* 0x0000000607077224 */ /* 0x000fc800078e02ff */
[----:B------:R-:W-:-:S06]  /*2250*/  IMAD.HI.U32 R5, R5, R7, R4 ;  /* 0x0000000705057227 */ /* 0x000fcc00078e0004 */
        /* <DEDUP_REMOVED lines=11> */
.L_x_345:
[----:B------:R-:W-:Y:S05]  /*2310*/  BSYNC B0 ;  /* 0x0000000000007941 */ /* 0x000fea0003800000 */
.L_x_344:
[----:B------:R-:W-:-:S05]  /*2320*/  IMAD R0, R12, R7, RZ ;  /* 0x000000070c007224 */ /* 0x000fca00078e02ff */
[C---:B------:R-:W-:Y:S02]  /*2330*/  VIADDMNMX R7, R0.reuse, R7, R118, PT ;  /* 0x0000000700077246 */ /* 0x040fe40003800176 */
[----:B------:R-:W-:-:S03]  /*2340*/  LEA R0, R0, -R9, 0x7 ;  /* 0x8000000900007211 */ /* 0x000fc600078e38ff */
[----:B------:R-:W-:Y:S01]  /*2350*/  IMAD R7, R7, 0x80, -R9 ;  /* 0x0000008007077824 */ /* 0x000fe200078e0a09 */
[----:B------:R-:W-:-:S04]  /*2360*/  VIMNMX R0, RZ, R0, !PT ;  /* 0x00000000ff007248 */ /* 0x000fc80007fe0100 */
[----:B------:R-:W-:Y:S02]  /*2370*/  VIMNMX R7, R7, R2, PT ;  /* 0x0000000207077248 */ /* 0x000fe40003fe0100 */
[----:B------:R-:W-:Y:S02]  /*2380*/  SHF.R.U32.HI R25, RZ, 0x7, R0 ;  /* 0x00000007ff197819 */ /* 0x000fe40000011600 */
[----:B------:R-:W-:-:S03]  /*2390*/  ISETP.GT.AND P0, PT, R7, R0, PT ;  /* 0x000000000700720c */ /* 0x000fc60003f04270 */
[----:B------:R-:W-:-:S10]  /*23a0*/  IMAD.MOV.U32 R26, RZ, RZ, R25 ;  /* 0x000000ffff1a7224 */ /* 0x000fd400078e0019 */
[----:B------:R-:W-:-:S05]  /*23b0*/  @P0 VIADD R3, R7, 0x7f ;  /* 0x0000007f07030836 */ /* 0x000fca0000000000 */
[----:B------:R-:W-:-:S04]  /*23c0*/  @P0 SHF.R.S32.HI R0, RZ, 0x1f, R3 ;  /* 0x0000001fff000819 */ /* 0x000fc80000011403 */
[----:B------:R-:W-:-:S04]  /*23d0*/  @P0 LEA.HI R0, R0, R3, RZ, 0x7 ;  /* 0x0000000300000211 */ /* 0x000fc800078f38ff */
[----:B------:R-:W-:Y:S02]  /*23e0*/  @P0 SHF.R.S32.HI R26, RZ, 0x7, R0 ;  /* 0x00000007ff1a0819 */ /* 0x000fe40000011400 */
[----:B------:R-:W-:Y:S02]  /*23f0*/  PLOP3.LUT P0, PT, PT, PT, PT, 0x80, 0x0 ;  /* 0x000000000000781c */ /* 0x000fe40003f0f070 */
[----:B------:R-:W-:-:S13]  /*2400*/  ISETP.GT.AND P1, PT, R26, R25, PT ;  /* 0x000000191a00720c */ /* 0x000fda0003f24270 */
[----:B------:R-:W-:Y:S05]  /*2410*/  @!P1 BRA `(.L_x_346) ;  /* 0x000000ac00909947 */ /* 0x000fea0003800000 */
[----:B------:R-:W-:Y:S01]  /*2420*/  VIADD R0, R22, 0x28400 ;  /* 0x0002840016007836 */ /* 0x000fe20000000000 */
[----:B------:R-:W-:Y:S04]  /*2430*/  BSSY B6, `(.L_x_347) ;  /* 0x0000013000067945 */ /* 0x000fe80003800000 */
[----:B------:R-:W-:-:S13]  /*2440*/  LOP3.LUT P0, RZ, R0, 0x3ff, RZ, 0xc0, !PT ;  /* 0x000003ff00ff7812 */ /* 0x000fda000780c0ff */
[----:B------:R-:W-:Y:S05]  /*2450*/  @!P0 BRA `(.L_x_348) ;  /* 0x0000000000408947 */ /* 0x000fea0003800000 */
[----:B------:R-:W-:Y:S01]  /*2460*/  MOV R14, 0x0 ;  /* 0x00000000000e7802 */ /* 0x000fe20000000f00 */
[----:B------:R-:W-:Y:S01]  /*2470*/  ULDC.64 UR4, c[0x4][0x198] ;  /* 0x0100660000047ab9 */ /* 0x000fe20000000a00 */
[----:B------:R-:W-:Y:S01]  /*2480*/  ULDC.64 UR6, c[0x4][0x100] ;  /* 0x0100400000067ab9 */ /* 0x000fe20000000a00 */
[----:B0-----:R-:W-:Y:S01]  /*2490*/  IMAD.U32 R4, RZ, RZ, UR4 ;  /* 0x00000004ff047e24 */ /* 0x001fe2000f8e00ff */
[----:B------:R-:W-:Y:S01]  /*24a0*/  MOV R5, UR5 ;  /* 0x0000000500057c02 */ /* 0x000fe20008000f00 */
[----:B------:R-:W-:Y:S01]  /*24b0*/  ULDC.64 UR4, c[0x4][0x1a0] ;  /* 0x0100680000047ab9 */ /* 0x000fe20000000a00 */
[----:B------:R-:W0:Y:S01]  /*24c0*/  LDC.64 R14, c[0x4][R14] ;  /* 0x010000000e0e7b82 */ /* 0x000e220000000a00 */
[----:B------:R-:W-:Y:S01]  /*24d0*/  IMAD.U32 R6, RZ, RZ, UR4 ;  /* 0x00000004ff067e24 */ /* 0x000fe2000f8e00ff */
[----:B------:R-:W-:Y:S01]  /*24e0*/  MOV R12, 0x1 ;  /* 0x00000001000c7802 */ /* 0x000fe20000000f00 */
[----:B------:R-:W-:Y:S02]  /*24f0*/  IMAD.U32 R7, RZ, RZ, UR5 ;  /* 0x00000005ff077e24 */ /* 0x000fe4000f8e00ff */
[----:B------:R-:W-:-:S02]  /*2500*/  IMAD.U32 R10, RZ, RZ, UR6 ;  /* 0x00000006ff0a7e24 */ /* 0x000fc4000f8e00ff */
[----:B------:R-:W-:Y:S02]  /*2510*/  IMAD.U32 R11, RZ, RZ, UR7 ;  /* 0x00000007ff0b7e24 */ /* 0x000fe4000f8e00ff */
[----:B------:R-:W-:Y:S02]  /*2520*/  IMAD.MOV.U32 R8, RZ, RZ, 0x70 ;  /* 0x00000070ff087424 */ /* 0x000fe400078e00ff */
[----:B------:R-:W-:-:S07]  /*2530*/  IMAD.MOV.U32 R13, RZ, RZ, RZ ;  /* 0x000000ffff0d7224 */ /* 0x000fce00078e00ff */
[----:B------:R-:W-:-:S07]  /*2540*/  LEPC R20, `(.L_x_348) ;  /* 0x000000001014794e */ /* 0x000fce0000000000 */
[----:B0----5:R-:W-:Y:S05]  /*2550*/  CALL.ABS.NOINC R14 ;  /* 0x000000000e007343 */ /* 0x021fea0003c00000 */
.L_x_348:
[----:B------:R-:W-:Y:S05]  /*2560*/  BSYNC B6 ;  /* 0x0000000000067941 */ /* 0x000fea0003800000 */
.L_x_347:
[----:B------:R-:W-:Y:S01]  /*2570*/  VIADD R0, R22, 0x10400 ;  /* 0x0001040016007836 */ /* 0x000fe20000000000 */
[----:B------:R-:W-:Y:S04]  /*2580*/  BSSY B6, `(.L_x_349) ;  /* 0x0000013000067945 */ /* 0x000fe80003800000 */
[----:B------:R-:W-:-:S13]  /*2590*/  LOP3.LUT P0, RZ, R0, 0x3ff, RZ, 0xc0, !PT ;  /* 0x000003ff00ff7812 */ /* 0x000fda000780c0ff */
[----:B------:R-:W-:Y:S05]  /*25a0*/  @!P0 BRA `(.L_x_350) ;  /* 0x0000000000408947 */ /* 0x000fea0003800000 */
[----:B------:R-:W-:Y:S01]  /*25b0*/  MOV R14, 0x0 ;  /* 0x00000000000e7802 */ /* 0x000fe20000000f00 */
[----:B------:R-:W-:Y:S01]  /*25c0*/  ULDC.64 UR4, c[0x4][0x198] ;  /* 0x0100660000047ab9 */ /* 0x000fe20000000a00 */
[----:B------:R-:W-:Y:S01]  /*25d0*/  ULDC.64 UR6, c[0x4][0x100] ;  /* 0x0100400000067ab9 */ /* 0x000fe20000000a00 */
[----:B0-----:R-:W-:Y:S02]  /*25e0*/  IMAD.U32 R4, RZ, RZ, UR4 ;  /* 0x00000004ff047e24 */ /* 0x001fe4000f8e00ff */
[----:B------:R-:W-:Y:S01]  /*25f0*/  IMAD.U32 R5, RZ, RZ, UR5 ;  /* 0x00000005ff057e24 */ /* 0x000fe2000f8e00ff */
[----:B------:R-:W0:Y:S01]  /*2600*/  LDC.64 R14, c[0x4][R14] ;  /* 0x010000000e0e7b82 */ /* 0x000e220000000a00 */
[----:B------:R-:W-:Y:S01]  /*2610*/  ULDC.64 UR4, c[0x4][0x1a0] ;  /* 0x0100680000047ab9 */ /* 0x000fe20000000a00 */
[----:B------:R-:W-:Y:S01]  /*2620*/  IMAD.U32 R10, RZ, RZ, UR6 ;  /* 0x00000006ff0a7e24 */ /* 0x000fe2000f8e00ff */
[----:B------:R-:W-:Y:S01]  /*2630*/  MOV R7, UR5 ;  /* 0x0000000500077c02 */ /* 0x000fe20008000f00 */
[----:B------:R-:W-:-:S02]  /*2640*/  IMAD.U32 R6, RZ, RZ, UR4 ;  /* 0x00000004ff067e24 */ /* 0x000fc4000f8e00ff */
[----:B------:R-:W-:Y:S02]  /*2650*/  IMAD.U32 R11, RZ, RZ, UR7 ;  /* 0x00000007ff0b7e24 */ /* 0x000fe4000f8e00ff */
[----:B------:R-:W-:Y:S02]  /*2660*/  IMAD.MOV.U32 R8, RZ, RZ, 0x70 ;  /* 0x00000070ff087424 */ /* 0x000fe400078e00ff */
[----:B------:R-:W-:Y:S02]  /*2670*/  IMAD.MOV.U32 R12, RZ, RZ, 0x1 ;  /* 0x00000001ff0c7424 */ /* 0x000fe400078e00ff */
[----:B------:R-:W-:-:S07]  /*2680*/  IMAD.MOV.U32 R13, RZ, RZ, RZ ;  /* 0x000000ffff0d7224 */ /* 0x000fce00078e00ff */
[----:B------:R-:W-:-:S07]  /*2690*/  LEPC R20, `(.L_x_350) ;  /* 0x000000001014794e */ /* 0x000fce0000000000 */
[----:B0----5:R-:W-:Y:S05]  /*26a0*/  CALL.ABS.NOINC R14 ;  /* 0x000000000e007343 */ /* 0x021fea0003c00000 */
.L_x_350:
[----:B------:R-:W-:Y:S05]  /*26b0*/  BSYNC B6 ;  /* 0x0000000000067941 */ /* 0x000fea0003800000 */
.L_x_349:
[----:B------:R-:W-:Y:S01]  /*26c0*/  ULDC.64 UR4, c[0x0][0x9f8] ;  /* 0x00027e0000047ab9 */ /* 0x000fe20000000a00 */
[----:B------:R-:W-:Y:S01]  /*26d0*/  MOV R0, R32 ;  /* 0x0000002000007202 */ /* 0x000fe20000000f00 */
[----:B------:R-:W1:Y:S01]  /*26e0*/  LDC R35, c[0x0][0x3f4] ;  /* 0x0000fd00ff237b82 */ /* 0x000e620000000800 */
[----:B------:R-:W-:Y:S01]  /*26f0*/  ISETP.NE.U32.AND P0, PT, RZ, UR4, PT ;  /* 0x00000004ff007c0c */ /* 0x000fe2000bf05070 */
[----:B------:R-:W-:-:S03]  /*2700*/  IMAD.MOV.U32 R20, RZ, RZ, R30 ;  /* 0x000000ffff147224 */ /* 0x000fc600078e001e */
[----:B------:R-:W-:Y:S01]  /*2710*/  ISETP.NE.AND.EX P0, PT, RZ, UR5, PT, P0 ;  /* 0x00000005ff007c0c */ /* 0x000fe2000bf05300 */
[----:B------:R-:W2:Y:S02]  /*2720*/  S2R R21, SR_TID.X ;  /* 0x0000000000157919 */ /* 0x000ea40000002100 */
[----:B------:R-:W3:Y:S01]  /*2730*/  LDC.64 R104, c[0x0][0x300] ;  /* 0x0000c000ff687b82 */ /* 0x000ee20000000a00 */
[----:B------:R-:W-:-:S07]  /*2740*/  IMAD.IADD R88, R28, 0x1, R27 ;  /* 0x000000011c587824 */ /* 0x000fce00078e021b */
[----:B0-----:R-:W0:Y:S02]  /*2750*/  LDC.64 R12, c[0x0][0x3f8] ;  /* 0x0000fe00ff0c7b82 */ /* 0x001e240000000a00 */
[----:B------:R-:W-:-:S04]  /*2760*/  @P0 IADD3 R4, P1, R34, UR4, RZ ;  /* 0x0000000422040c10 */ /* 0x000fc8000ff3e0ff */
[----:B------:R-:W-:Y:S01]  /*2770*/  @P0 IADD3.X R5, R33, UR5, RZ, P1, !PT ;  /* 0x0000000521050c10 */ /* 0x000fe20008ffe4ff */
[----:B------:R-:W-:-:S04]  /*2780*/  ULDC.64 UR4, c[0x0][0xa08] ;  /* 0x0002820000047ab9 */ /* 0x000fc80000000a00 */
[----:B------:R4:W4:Y:S01]  /*2790*/  @P0 LDG.E R0, desc[UR42][R4.64] ;  /* 0x0000002a04000981 */ /* 0x000922000c1e1900 */
[----:B-1----:R-:W-:Y:S02]  /*27a0*/  ISETP.GE.AND P2, PT, R16, R35, PT ;  /* 0x000000231000720c */ /* 0x002fe40003f46270 */
[----:B------:R-:W-:Y:S02]  /*27b0*/  LOP3.LUT R20, R20, 0xfffffffd, RZ, 0xc0, !PT ;  /* 0xfffffffd14147812 */ /* 0x000fe400078ec0ff */
[----:B------:R-:W-:Y:S02]  /*27c0*/  SHF.R.S32.HI R37, RZ, 0x1f, R88 ;  /* 0x0000001fff257819 */ /* 0x000fe40000011458 */
[----:B------:R-:W-:Y:S02]  /*27d0*/  ISETP.NE.U32.AND P0, PT, RZ, UR4, PT ;  /* 0x00000004ff007c0c */ /* 0x000fe4000bf05070 */
[----:B------:R-:W-:Y:S01]  /*27e0*/  SHF.R.S32.HI R36, RZ, 0x1f, R23 ;  /* 0x0000001fff247819 */ /* 0x000fe20000011417 */
[-C--:B---3--:R-:W-:Y:S01]  /*27f0*/  IMAD R6, R37, R104.reuse, RZ ;  /* 0x0000006825067224 */ /* 0x088fe200078e02ff */
[----:B--2---:R-:W-:Y:S01]  /*2800*/  SHF.R.U32.HI R32, RZ, 0x7, R21 ;  /* 0x00000007ff207819 */ /* 0x004fe20000011615 */
[----:B----4-:R-:W-:Y:S01]  /*2810*/  IMAD.WIDE.U32 R4, R88, R104, RZ ;  /* 0x0000006858047225 */ /* 0x010fe200078e00ff */
[----:B------:R-:W-:Y:S01]  /*2820*/  ISETP.NE.AND.EX P0, PT, RZ, UR5, PT, P0 ;  /* 0x00000005ff007c0c */ /* 0x000fe2000bf05300 */
[----:B------:R-:W-:Y:S01]  /*2830*/  ULDC.64 UR4, c[0x0][0x308] ;  /* 0x0000c20000047ab9 */ /* 0x000fe20000000a00 */
[----:B------:R-:W-:Y:S01]  /*2840*/  @P2 LOP3.LUT R20, R20, 0x2, RZ, 0xfc, !PT ;  /* 0x0000000214142812 */ /* 0x000fe200078efcff */
[----:B------:R-:W-:Y:S01]  /*2850*/  IMAD R3, R88, R105, R6 ;  /* 0x0000006958037224 */ /* 0x000fe200078e0206 */
[----:B------:R-:W-:Y:S01]  /*2860*/  ISETP.NE.AND P6, PT, R32, 0x1, PT ;  /* 0x000000012000780c */ /* 0x000fe20003fc5270 */
[----:B------:R-:W1:Y:S01]  /*2870*/  LDC.64 R6, c[0x0][0x408] ;  /* 0x00010200ff067b82 */ /* 0x000e620000000a00 */
[----:B------:R-:W-:Y:S01]  /*2880*/  VIADD R27, R23, 0x20 ;  /* 0x00000020171b7836 */ /* 0x000fe20000000000 */
[----:B------:R2:W-:Y:S01]  /*2890*/  STL [R1+0x10], R20 ;  /* 0x0000101401007387 */ /* 0x0005e20000100800 */
[----:B------:R-:W-:-:S02]  /*28a0*/  IMAD.IADD R5, R5, 0x1, R3 ;  /* 0x0000000105057824 */ /* 0x000fc400078e0203 */
[----:B------:R-:W-:Y:S01]  /*28b0*/  IMAD.SHL.U32 R28, R23, 0x80, RZ ;  /* 0x00000080171c7824 */ /* 0x000fe200078e00ff */
[----:B------:R-:W3:Y:S01]  /*28c0*/  LDL R15, [R1+0x5c] ;  /* 0x00005c00010f7983 */ /* 0x000ee20000100800 */
[----:B------:R-:W-:-:S03]  /*28d0*/  IMAD.WIDE.U32 R4, R31, UR4, R4 ;  /* 0x000000041f047c25 */ /* 0x000fc6000f8e0004 */
[----:B------:R-:W4:Y:S01]  /*28e0*/  LDL R14, [R1+0x58] ;  /* 0x00005800010e7983 */ /* 0x000f220000100800 */
[----:B------:R-:W-:Y:S01]  /*28f0*/  IMAD R103, R31, UR5, R5 ;  /* 0x000000051f677c24 */ /* 0x000fe2000f8e0205 */
[----:B------:R-:W-:Y:S01]  /*2900*/  ULDC.64 UR4, c[0x0][0x310] ;  /* 0x0000c40000047ab9 */ /* 0x000fe20000000a00 */
[----:B------:R-:W-:Y:S01]  /*2910*/  IMAD.MOV.U32 R102, RZ, RZ, R4 ;  /* 0x000000ffff667224 */ /* 0x000fe200078e0004 */
[----:B--2---:R-:W2:Y:S01]  /*2920*/  LDL R20, [R1+0x60] ;  /* 0x0000600001147983 */ /* 0x004ea20000100800 */
[----:B0-----:R-:W-:-:S03]  /*2930*/  IMAD.WIDE.U32 R96, R23, R12, R16 ;  /* 0x0000000c17607225 */ /* 0x001fc600078e0010 */
[----:B------:R-:W4:Y:S01]  /*2940*/  LDL R11, [R1+0x54] ;  /* 0x00005400010b7983 */ /* 0x000f220000100800 */
[----:B------:R-:W-:Y:S02]  /*2950*/  VIADD R21, R23, 0x40 ;  /* 0x0000004017157836 */ /* 0x000fe40000000000 */
[----:B------:R-:W-:Y:S02]  /*2960*/  IMAD.SHL.U32 R27, R27, 0x80, RZ ;  /* 0x000000801b1b7824 */ /* 0x000fe400078e00ff */
[----:B------:R-:W-:Y:S01]  /*2970*/  IMAD.SHL.U32 R21, R21, 0x80, RZ ;  /* 0x0000008015157824 */ /* 0x000fe200078e00ff */
[----:B------:R-:W-:Y:S01]  /*2980*/  LOP3.LUT R28, R28, 0x380, RZ, 0xc0, !PT ;  /* 0x000003801c1c7812 */ /* 0x000fe200078ec0ff */
[----:B------:R-:W-:Y:S01]  /*2990*/  IMAD.WIDE.U32 R98, R23, R12, R18 ;  /* 0x0000000c17627225 */ /* 0x000fe200078e0012 */
[----:B------:R-:W-:Y:S02]  /*29a0*/  LOP3.LUT R27, R27, 0x380, RZ, 0xc0, !PT ;  /* 0x000003801b1b7812 */ /* 0x000fe400078ec0ff */
[----:B------:R-:W-:Y:S01]  /*29b0*/  LOP3.LUT R21, R21, 0x380, RZ, 0xc0, !PT ;  /* 0x0000038015157812 */ /* 0x000fe200078ec0ff */
[C---:B------:R-:W-:Y:S01]  /*29c0*/  VIADD R8, R23.reuse, 0x60 ;  /* 0x0000006017087836 */ /* 0x040fe20000000000 */
[----:B------:R-:W-:-:S04]  /*29d0*/  SHF.L.U32 R30, R23, 0x7, RZ ;  /* 0x00000007171e7819 */ /* 0x000fc800000006ff */
[----:B------:R-:W-:Y:S02]  /*29e0*/  SHF.L.U32 R8, R8, 0x7, RZ ;  /* 0x0000000708087819 */ /* 0x000fe400000006ff */
[----:B------:R-:W-:Y:S02]  /*29f0*/  LOP3.LUT R30, R30, 0x380, RZ, 0xc0, !PT ;  /* 0x000003801e1e7812 */ /* 0x000fe400078ec0ff */
[----:B------:R-:W-:Y:S02]  /*2a00*/  LOP3.LUT R8, R8, 0x380, RZ, 0xc0, !PT ;  /* 0x0000038008087812 */ /* 0x000fe400078ec0ff */
[----:B------:R-:W-:Y:S01]  /*2a10*/  SHF.R.U32.HI R30, RZ, 0x3, R30 ;  /* 0x00000003ff1e7819 */ /* 0x000fe2000001161e */
[C---:B------:R-:W-:Y:S01]  /*2a20*/  IMAD.SHL.U32 R90, R104.reuse, 0x20, RZ ;  /* 0x00000020685a7824 */ /* 0x040fe200078e00ff */
[----:B------:R-:W-:Y:S01]  /*2a30*/  SHF.L.U64.HI R91, R104, 0x5, R105 ;  /* 0x00000005685b7819 */ /* 0x000fe20000010269 */
[C---:B------:R-:W-:Y:S02]  /*2a40*/  VIADD R33, R23.reuse, 0x20 ;  /* 0x0000002017217836 */ /* 0x040fe40000000000 */
[----:B-1----:R-:W-:-:S04]  /*2a50*/  IMAD.WIDE.U32 R94, R23, R6, R18 ;  /* 0x00000006175e7225 */ /* 0x002fc800078e0012 */
[----:B------:R-:W-:Y:S01]  /*2a60*/  IMAD.WIDE.U32 R128, R23, R104, R90 ;  /* 0x0000006817807225 */ /* 0x000fe200078e005a */
[----:B------:R-:W-:-:S03]  /*2a70*/  SHF.R.S32.HI R117, RZ, 0x1f, R33 ;  /* 0x0000001fff757819 */ /* 0x000fc60000011421 */
[----:B------:R-:W-:-:S04]  /*2a80*/  IMAD.WIDE.U32 R92, R23, R6, R16 ;  /* 0x00000006175c7225 */ /* 0x000fc800078e0010 */
[C---:B------:R-:W-:Y:S02]  /*2a90*/  VIADD R33, R23.reuse, 0x60 ;  /* 0x0000006017217836 */ /* 0x040fe40000000000 */
[C---:B------:R-:W-:Y:S02]  /*2aa0*/  VIADD R34, R23.reuse, 0x40 ;  /* 0x0000004017227836 */ /* 0x040fe40000000000 */
[----:B------:R-:W-:Y:S01]  /*2ab0*/  IMAD.WIDE.U32 R46, R23, R104, R16 ;  /* 0x00000068172e7225 */ /* 0x000fe200078e0010 */
[----:B------:R-:W-:Y:S02]  /*2ac0*/  SHF.R.S32.HI R114, RZ, 0x1f, R33 ;  /* 0x0000001fff727819 */ /* 0x000fe40000011421 */
[----:B------:R-:W-:Y:S02]  /*2ad0*/  SHF.R.S32.HI R115, RZ, 0x1f, R34 ;  /* 0x0000001fff737819 */ /* 0x000fe40000011422 */
[----:B------:R-:W-:Y:S02]  /*2ae0*/  IADD3 R124, R32, 0x8, RZ ;  /* 0x00000008207c7810 */ /* 0x000fe40007ffe0ff */
[C---:B------:R-:W-:Y:S01]  /*2af0*/  SHF.L.U64.HI R32, R104.reuse, 0x6, R105 ;  /* 0x0000000668207819 */ /* 0x040fe20000010269 */
[----:B------:R-:W-:Y:S01]  /*2b00*/  IMAD.SHL.U32 R125, R104, 0x80, RZ ;  /* 0x00000080687d7824 */ /* 0x000fe200078e00ff */
[----:B------:R-:W-:-:S02]  /*2b10*/  SHF.R.S32.HI R3, RZ, 0x1f, R0 ;  /* 0x0000001fff037819 */ /* 0x000fc40000011400 */
[----:B------:R-:W-:Y:S01]  /*2b20*/  SEL R100, R0, RZ, !P0 ;  /* 0x000000ff00647207 */ /* 0x000fe20004000000 */
[----:B------:R-:W-:Y:S01]  /*2b30*/  IMAD R0, R36, R12, RZ ;  /* 0x0000000c24007224 */ /* 0x000fe200078e02ff */
[----:B------:R-:W-:-:S03]  /*2b40*/  SEL R3, R3, RZ, !P0 ;  /* 0x000000ff03037207 */ /* 0x000fc60004000000 */
[----:B------:R-:W-:-:S04]  /*2b50*/  IMAD.WIDE.U32 R102, R100, UR4, R102 ;  /* 0x0000000464667c25 */ /* 0x000fc8000f8e0066 */
[----:B------:R-:W-:-:S04]  /*2b60*/  IMAD R43, R3, UR4, RZ ;  /* 0x00000004032b7c24 */ /* 0x000fc8000f8e02ff */
[----:B------:R-:W-:Y:S01]  /*2b70*/  IMAD R43, R100, UR5, R43 ;  /* 0x00000005642b7c24 */ /* 0x000fe2000f8e022b */
[----:B------:R-:W-:Y:S05]  /*2b80*/  @!P6 WARPSYNC.ALL ;  /* 0x000000000000e948 */ /* 0x000fea0003800000 */
[----:B------:R-:W-:Y:S02]  /*2b90*/  ULDC.64 UR4, c[0x0][0x330] ;  /* 0x0000cc0000047ab9 */ /* 0x000fe40000000a00 */
[----:B------:R-:W-:-:S04]  /*2ba0*/  IMAD.WIDE.U32 R4, R31, UR4, R16 ;  /* 0x000000041f047c25 */ /* 0x000fc8000f8e0010 */
[----:B------:R-:W-:Y:S01]  /*2bb0*/  IMAD R5, R31, UR5, R5 ;  /* 0x000000051f057c24 */ /* 0x000fe2000f8e0205 */
[----:B------:R-:W-:Y:S02]  /*2bc0*/  ULDC.64 UR4, c[0x0][0x338] ;  /* 0x0000ce0000047ab9 */ /* 0x000fe40000000a00 */
[----:B------:R-:W-:Y:S01]  /*2bd0*/  IMAD R111, R3, UR4, RZ ;  /* 0x00000004036f7c24 */ /* 0x000fe2000f8e02ff */
[----:B------:R-:W-:-:S03]  /*2be0*/  SEL R3, R35, RZ, P2 ;  /* 0x000000ff23037207 */ /* 0x000fc60001000000 */
[C---:B------:R-:W-:Y:S02]  /*2bf0*/  IMAD R111, R100.reuse, UR5, R111 ;  /* 0x00000005646f7c24 */ /* 0x040fe4000f8e026f */
[----:B------:R-:W-:Y:S01]  /*2c00*/  IMAD.WIDE.U32 R100, R100, UR4, R4 ;  /* 0x0000000464647c25 */ /* 0x000fe2000f8e0004 */
[----:B------:R-:W-:Y:S03]  /*2c10*/  @!P6 BAR.SYNC.DEFER_BLOCKING 0x9, 0x100 ;  /* 0x024400000000eb1d */ /* 0x000fe60000010000 */
[C---:B------:R-:W-:Y:S02]  /*2c20*/  IMAD R5, R23.reuse, R13, R0 ;  /* 0x0000000d17057224 */ /* 0x040fe400078e0200 */
[----:B------:R-:W-:Y:S01]  /*2c30*/  IMAD R0, R36, R6, RZ ;  /* 0x0000000624007224 */ /* 0x000fe200078e02ff */
[C---:B------:R-:W-:Y:S01]  /*2c40*/  IADD3 R88, P0, R23.reuse, R88, RZ ;  /* 0x0000005817587210 */ /* 0x040fe20007f1e0ff */
[----:B------:R-:W-:Y:S01]  /*2c50*/  IMAD.IADD R3, R16, 0x1, R3 ;  /* 0x0000000110037824 */ /* 0x000fe200078e0203 */
[----:B------:R-:W-:Y:S01]  /*2c60*/  ULDC UR4, c[0x0][0x2f4] ;  /* 0x0000bd0000047ab9 */ /* 0x000fe20000000800 */
[----:B------:R-:W-:-:S03]  /*2c70*/  IMAD R9, R23, R7, R0 ;  /* 0x0000000717097224 */ /* 0x000fc600078e0200 */
[----:B------:R-:W-:Y:S01]  /*2c80*/  SHF.R.S32.HI R0, RZ, 0x1f, R3 ;  /* 0x0000001fff007819 */ /* 0x000fe20000011403 */
[----:B------:R-:W-:-:S03]  /*2c90*/  IMAD.IADD R99, R99, 0x1, R5 ;  /* 0x0000000163637824 */ /* 0x000fc600078e0205 */
[C---:B------:R-:W-:Y:S02]  /*2ca0*/  LEA.HI R108, R0.reuse, R3, RZ, 0x4 ;  /* 0x00000003006c7211 */ /* 0x040fe400078f20ff */
[----:B------:R-:W-:Y:S02]  /*2cb0*/  IADD3 R97, R5, R97, RZ ;  /* 0x0000006105617210 */ /* 0x000fe40007ffe0ff */
[----:B------:R-:W-:Y:S02]  /*2cc0*/  LEA.HI R4, R0, R3, RZ, 0x7 ;  /* 0x0000000300047211 */ /* 0x000fe400078f38ff */
[--C-:B------:R-:W-:Y:S01]  /*2cd0*/  LOP3.LUT R0, R28, 0x70, R108.reuse, 0xf8, !PT ;  /* 0x000000701c007812 */ /* 0x100fe200078ef86c */
[----:B------:R-:W-:Y:S01]  /*2ce0*/  VIADD R28, R23, 0x20 ;  /* 0x00000020171c7836 */ /* 0x000fe20000000000 */
[--C-:B------:R-:W-:Y:S01]  /*2cf0*/  LOP3.LUT R3, R27, 0x70, R108.reuse, 0xf8, !PT ;  /* 0x000000701b037812 */ /* 0x100fe200078ef86c */
[----:B------:R-:W-:Y:S01]  /*2d00*/  VIADD R27, R23, 0x40 ;  /* 0x00000040171b7836 */ /* 0x000fe20000000000 */
[----:B------:R-:W-:-:S02]  /*2d10*/  LOP3.LUT R5, R21, 0x70, R108, 0xf8, !PT ;  /* 0x0000007015057812 */ /* 0x000fc400078ef86c */
[----:B------:R-:W-:Y:S01]  /*2d20*/  IADD3 R21, R23, 0x60, RZ ;  /* 0x0000006017157810 */ /* 0x000fe20007ffe0ff */
[----:B------:R-:W-:Y:S02]  /*2d30*/  IMAD.SHL.U32 R27, R27, 0x80, RZ ;  /* 0x000000801b1b7824 */ /* 0x000fe400078e00ff */
[----:B------:R-:W-:Y:S02]  /*2d40*/  IMAD.SHL.U32 R28, R28, 0x80, RZ ;  /* 0x000000801c1c7824 */ /* 0x000fe400078e00ff */
[----:B------:R-:W-:Y:S01]  /*2d50*/  IMAD.SHL.U32 R21, R21, 0x80, RZ ;  /* 0x0000008015157824 */ /* 0x000fe200078e00ff */
[----:B------:R-:W-:Y:S02]  /*2d60*/  LOP3.LUT R27, R27, 0x380, RZ, 0xc0, !PT ;  /* 0x000003801b1b7812 */ /* 0x000fe400078ec0ff */
[----:B------:R-:W-:Y:S02]  /*2d70*/  LOP3.LUT R28, R28, 0x380, RZ, 0xc0, !PT ;  /* 0x000003801c1c7812 */ /* 0x000fe400078ec0ff */
[----:B------:R-:W-:Y:S01]  /*2d80*/  LOP3.LUT R21, R21, 0x380, RZ, 0xc0, !PT ;  /* 0x0000038015157812 */ /* 0x000fe200078ec0ff */
[----:B------:R-:W-:Y:S01]  /*2d90*/  IMAD.SHL.U32 R4, R4, 0x80, RZ ;  /* 0x0000008004047824 */ /* 0x000fe200078e00ff */
[----:B------:R-:W-:-:S02]  /*2da0*/  SHF.R.U32.HI R28, RZ, 0x3, R28 ;  /* 0x00000003ff1c7819 */ /* 0x000fc4000001161c */
[----:B------:R-:W-:Y:S02]  /*2db0*/  SHF.R.U32.HI R27, RZ, 0x3, R27 ;  /* 0x00000003ff1b7819 */ /* 0x000fe4000001161b */
[----:B------:R-:W-:Y:S02]  /*2dc0*/  LOP3.LUT R8, R8, 0x70, R108, 0xf8, !PT ;  /* 0x0000007008087812 */ /* 0x000fe400078ef86c */
[----:B------:R-:W-:Y:S02]  /*2dd0*/  SHF.R.U32.HI R21, RZ, 0x3, R21 ;  /* 0x00000003ff157819 */ /* 0x000fe40000011615 */
[----:B------:R-:W-:Y:S01]  /*2de0*/  LOP3.LUT R31, R0, R30, RZ, 0x3c, !PT ;  /* 0x0000001e001f7212 */ /* 0x000fe200078e3cff */
[----:B------:R-:W-:Y:S01]  /*2df0*/  IMAD R0, R36, R104, RZ ;  /* 0x0000006824007224 */ /* 0x000fe200078e02ff */
[----:B------:R-:W-:Y:S02]  /*2e00*/  LOP3.LUT R4, R4, 0xffffc000, RZ, 0xc0, !PT ;  /* 0xffffc00004047812 */ /* 0x000fe400078ec0ff */
[----:B------:R-:W-:-:S02]  /*2e10*/  LOP3.LUT R3, R3, R28, RZ, 0x3c, !PT ;  /* 0x0000001c03037212 */ /* 0x000fc400078e3cff */
[----:B------:R-:W-:Y:S01]  /*2e20*/  LOP3.LUT R5, R5, R27, RZ, 0x3c, !PT ;  /* 0x0000001b05057212 */ /* 0x000fe200078e3cff */
[----:B------:R-:W-:Y:S01]  /*2e30*/  IMAD R41, R23, R105, R0 ;  /* 0x0000006917297224 */ /* 0x000fe200078e0200 */
[----:B------:R-:W-:Y:S02]  /*2e40*/  LOP3.LUT R27, R8, R21, RZ, 0x3c, !PT ;  /* 0x00000015081b7212 */ /* 0x000fe400078e3cff */
[-C--:B---3--:R-:W-:Y:S01]  /*2e50*/  IADD3 R30, R3, R4.reuse, R15 ;  /* 0x00000004031e7210 */ /* 0x088fe20007ffe00f */
[----:B------:R-:W-:Y:S01]  /*2e60*/  IMAD.IADD R95, R95, 0x1, R9 ;  /* 0x000000015f5f7824 */ /* 0x000fe200078e0209 */
[-C--:B--2---:R-:W-:Y:S01]  /*2e70*/  IADD3 R31, R31, R4.reuse, R20 ;  /* 0x000000041f1f7210 */ /* 0x084fe20007ffe014 */
[----:B------:R-:W-:Y:S01]  /*2e80*/  IMAD.IADD R93, R9, 0x1, R93 ;  /* 0x00000001095d7824 */ /* 0x000fe200078e025d */
[-C--:B----4-:R-:W-:Y:S02]  /*2e90*/  IADD3 R28, R5, R4.reuse, R14 ;  /* 0x00000004051c7210 */ /* 0x090fe40007ffe00e */
[----:B------:R-:W-:Y:S01]  /*2ea0*/  IADD3 R27, R27, R4, R11 ;  /* 0x000000041b1b7210 */ /* 0x000fe20007ffe00b */
[----:B------:R-:W-:Y:S01]  /*2eb0*/  IMAD.IADD R4, R41, 0x1, R129 ;  /* 0x0000000129047824 */ /* 0x000fe200078e0281 */
[----:B------:R-:W-:-:S02]  /*2ec0*/  IADD3 R3, P1, R90, R128, RZ ;  /* 0x000000805a037210 */ /* 0x000fc40007f3e0ff */
[----:B-----5:R-:W-:Y:S01]  /*2ed0*/  SHF.R.S32.HI R9, RZ, 0x1f, R24 ;  /* 0x0000001fff097819 */ /* 0x020fe20000011418 */
[----:B------:R-:W-:Y:S02]  /*2ee0*/  IMAD.X R89, R36, 0x1, R37, P0 ;  /* 0x0000000124597824 */ /* 0x000fe400000e0625 */
[----:B------:R-:W-:Y:S01]  /*2ef0*/  IMAD.X R33, R4, 0x1, R91, P1 ;  /* 0x0000000104217824 */ /* 0x000fe200008e065b */
[----:B------:R-:W-:Y:S01]  /*2f00*/  IADD3 R34, P1, R3, R90, RZ ;  /* 0x0000005a03227210 */ /* 0x000fe20007f3e0ff */
[----:B------:R-:W-:Y:S01]  /*2f10*/  IMAD R10, R9, R12, RZ ;  /* 0x0000000c090a7224 */ /* 0x000fe200078e02ff */
[----:B------:R-:W-:Y:S01]  /*2f20*/  IADD3 R36, R47, R41, RZ ;  /* 0x000000292f247210 */ /* 0x000fe20007ffe0ff */
[----:B------:R-:W-:Y:S01]  /*2f30*/  IMAD R9, R9, R6, RZ ;  /* 0x0000000609097224 */ /* 0x000fe200078e02ff */
[C---:B------:R-:W-:Y:S01]  /*2f40*/  IADD3 R40, P0, R102.reuse, R46, RZ ;  /* 0x0000002e66287210 */ /* 0x040fe20007f1e0ff */
[----:B------:R-:W-:Y:S02]  /*2f50*/  IMAD.IADD R42, R103, 0x1, R43 ;  /* 0x00000001672a7824 */ /* 0x000fe400078e022b */
[----:B------:R-:W-:Y:S01]  /*2f60*/  IMAD.X R37, R33, 0x1, R91, P1 ;  /* 0x0000000121257824 */ /* 0x000fe200008e065b */
[----:B------:R-:W-:Y:S01]  /*2f70*/  IADD3 R43, P1, R102, 0x80, RZ ;  /* 0x00000080662b7810 */ /* 0x000fe20007f3e0ff */
[----:B------:R-:W-:Y:S01]  /*2f80*/  IMAD R39, R24, R13, R10 ;  /* 0x0000000d18277224 */ /* 0x000fe200078e020a */
[----:B------:R-:W-:Y:S01]  /*2f90*/  IADD3 R44, P2, R40, 0x80, RZ ;  /* 0x00000080282c7810 */ /* 0x000fe20007f5e0ff */
[----:B------:R-:W-:Y:S01]  /*2fa0*/  IMAD.WIDE.U32 R98, R24, R12, R98 ;  /* 0x0000000c18627225 */ /* 0x000fe200078e0062 */
[----:B------:R-:W-:-:S03]  /*2fb0*/  LOP3.LUT R41, R108, 0xfffffff0, RZ, 0xc0, !PT ;  /* 0xfffffff06c297812 */ /* 0x000fc600078ec0ff */
[C---:B------:R-:W-:Y:S02]  /*2fc0*/  IMAD R107, R24.reuse, R7, R9 ;  /* 0x00000007186b7224 */ /* 0x040fe400078e0209 */
[----:B------:R-:W-:Y:S01]  /*2fd0*/  IMAD.WIDE.U32 R94, R24, R6, R94 ;  /* 0x00000006185e7225 */ /* 0x000fe200078e005e */
[----:B------:R-:W-:-:S03]  /*2fe0*/  SHF.L.U64.HI R21, R12, 0x5, R13 ;  /* 0x000000050c157819 */ /* 0x000fc6000001020d */
[----:B------:R-:W-:Y:S02]  /*2ff0*/  VIADD R5, R16, 0x80 ;  /* 0x0000008010057836 */ /* 0x000fe40000000000 */
[----:B------:R-:W-:Y:S01]  /*3000*/  IMAD.WIDE.U32 R96, R24, R12, R96 ;  /* 0x0000000c18607225 */ /* 0x000fe200078e0060 */
[----:B------:R-:W-:-:S03]  /*3010*/  SHF.L.U64.HI R20, R12, 0x6, R13 ;  /* 0x000000060c147819 */ /* 0x000fc6000001020d */
[----:B------:R-:W-:Y:S01]  /*3020*/  IMAD.WIDE.U32 R92, R24, R6, R92 ;  /* 0x00000006185c7225 */ /* 0x000fe200078e005c */
[----:B------:R-:W-:-:S03]  /*3030*/  SHF.L.U64.HI R15, R12, 0x7, R13 ;  /* 0x000000070c0f7819 */ /* 0x000fc6000001020d */
[----:B------:R-:W-:Y:S01]  /*3040*/  IMAD.X R45, R36, 0x1, R42, P0 ;  /* 0x00000001242d7824 */ /* 0x000fe200000e062a */
[--C-:B------:R-:W-:Y:S01]  /*3050*/  SHF.L.U64.HI R11, R6, 0x5, R7.reuse ;  /* 0x00000005060b7819 */ /* 0x100fe20000010207 */
[----:B------:R-:W-:Y:S01]  /*3060*/  IMAD.SHL.U32 R14, R12, 0x20, RZ ;  /* 0x000000200c0e7824 */ /* 0x000fe200078e00ff */
[--C-:B------:R-:W-:Y:S01]  /*3070*/  SHF.L.U64.HI R10, R6, 0x6, R7.reuse ;  /* 0x00000006060a7819 */ /* 0x100fe20000010207 */
[----:B------:R-:W-:Y:S01]  /*3080*/  IMAD.SHL.U32 R13, R12, 0x40, RZ ;  /* 0x000000400c0d7824 */ /* 0x000fe200078e00ff */
[C---:B------:R-:W-:Y:S01]  /*3090*/  SHF.L.U64.HI R9, R6.reuse, 0x7, R7 ;  /* 0x0000000706097819 */ /* 0x040fe20000010207 */
[----:B------:R-:W-:Y:S01]  /*30a0*/  IMAD.SHL.U32 R8, R6, 0x20, RZ ;  /* 0x0000002006087824 */ /* 0x000fe200078e00ff */
[----:B------:R-:W-:Y:S01]  /*30b0*/  SHF.L.U64.HI R0, R104, 0x7, R105 ;  /* 0x0000000768007819 */ /* 0x000fe20000010269 */
[C---:B------:R-:W-:Y:S01]  /*30c0*/  IMAD.SHL.U32 R7, R6.reuse, 0x40, RZ ;  /* 0x0000004006077824 */ /* 0x040fe200078e00ff */
[----:B------:R-:W-:Y:S01]  /*30d0*/  IADD3.X R105, RZ, R42, RZ, P1, !PT ;  /* 0x0000002aff697210 */ /* 0x000fe20000ffe4ff */
[----:B------:R-:W-:Y:S01]  /*30e0*/  IMAD.IADD R38, R99, 0x1, R39 ;  /* 0x0000000163267824 */ /* 0x000fe200078e0227 */
[----:B------:R-:W-:Y:S01]  /*30f0*/  SHF.L.U32 R6, R6, 0x7, RZ ;  /* 0x0000000706067819 */ /* 0x000fe200000006ff */
[----:B------:R-:W-:Y:S01]  /*3100*/  IMAD.IADD R106, R95, 0x1, R107 ;  /* 0x000000015f6a7824 */ /* 0x000fe200078e026b */
[----:B------:R-:W-:Y:S01]  /*3110*/  ISETP.GE.AND P0, PT, R16, UR4, PT ;  /* 0x0000000410007c0c */ /* 0x000fe2000bf06270 */
[----:B------:R-:W-:Y:S01]  /*3120*/  IMAD.SHL.U32 R12, R12, 0x80, RZ ;  /* 0x000000800c0c7824 */ /* 0x000fe200078e00ff */
[----:B------:R-:W-:Y:S01]  /*3130*/  ISETP.GE.AND P1, PT, R5, UR4, PT ;  /* 0x0000000405007c0c */ /* 0x000fe2000bf26270 */
[----:B------:R-:W-:Y:S01]  /*3140*/  IMAD.SHL.U32 R35, R35, 0x2, RZ ;  /* 0x0000000223237824 */ /* 0x000fe200078e00ff */
[----:B------:R-:W-:Y:S01]  /*3150*/  SHF.R.S32.HI R108, RZ, 0x4, R108 ;  /* 0x00000004ff6c7819 */ /* 0x000fe2000001146c */
[----:B------:R-:W-:Y:S01]  /*3160*/  IMAD.IADD R39, R39, 0x1, R97 ;  /* 0x0000000127277824 */ /* 0x000fe200078e0261 */
[----:B------:R-:W-:Y:S01]  /*3170*/  SHF.R.S32.HI R109, RZ, 0x1f, R41 ;  /* 0x0000001fff6d7819 */ /* 0x000fe20000011429 */
[----:B------:R-:W-:-:S02]  /*3180*/  IMAD.IADD R107, R107, 0x1, R93 ;  /* 0x000000016b6b7824 */ /* 0x000fc400078e025d */
[----:B------:R-:W-:Y:S02]  /*3190*/  IMAD.X R110, RZ, RZ, R45, P2 ;  /* 0x000000ffff6e7224 */ /* 0x000fe400010e062d */
[----:B------:R-:W-:-:S07]  /*31a0*/  IMAD.IADD R111, R101, 0x1, R111 ;  /* 0x00000001656f7824 */ /* 0x000fce00078e026f */
.L_x_434:
[----:B------:R-:W2:Y:S01]  /*31b0*/  LDL R48, [R1+0x68] ;  /* 0x0000680001307983 */ /* 0x000ea20000100800 */
[----:B------:R-:W0:Y:S03]  /*31c0*/  LDC R84, c[0x0][0x3f4] ;  /* 0x0000fd00ff547b82 */ /* 0x000e260000000800 */
[----:B------:R-:W3:Y:S01]  /*31d0*/  LDL.LU R58, [R1+0x10] ;  /* 0x00001000013a7983 */ /* 0x000ee20000300800 */
[----:B------:R-:W-:Y:S01]  /*31e0*/  VIADD R26, R26, 0xffffffff ;  /* 0xffffffff1a1a7836 */ /* 0x000fe20000000000 */
[----:B------:R-:W-:Y:S05]  /*31f0*/  YIELD ;  /* 0x0000000000007946 */ /* 0x000fea0003800000 */
[----:B------:R-:W-:Y:S01]  /*3200*/  ISETP.GT.AND P3, PT, R26, R25, PT ;  /* 0x000000191a00720c */ /* 0x000fe20003f64270 */
[----:B------:R-:W-:Y:S01]  /*3210*/  BSSY B0, `(.L_x_351) ;  /* 0x0000986000007945 */ /* 0x000fe20003800000 */
[----:B0-----:R-:W-:-:S02]  /*3220*/  ISETP.GE.AND P2, PT, R84, 0x1, PT ;  /* 0x000000015400780c */ /* 0x001fc40003f46270 */
[----:B--2---:R-:W-:Y:S02]  /*3230*/  LEA R113, R232, R48, 0xf ;  /* 0x00000030e8717211 */ /* 0x004fe400078e78ff */
[----:B---3--:R-:W-:-:S03]  /*3240*/  LOP3.LUT R58, R58, 0xfffffffb, RZ, 0xc0, !PT ;  /* 0xfffffffb3a3a7812 */ /* 0x008fc600078ec0ff */
[----:B------:R-:W-:-:S04]  /*3250*/  IMAD.IADD R113, R22, 0x1, R113 ;  /* 0x0000000116717824 */ /* 0x000fc800078e0271 */
[----:B------:R-:W-:-:S05]  /*3260*/  @P3 LOP3.LUT R58, R58, 0x4, RZ, 0xfc, !PT ;  /* 0x000000043a3a3812 */ /* 0x000fca00078efcff */
[----:B------:R0:W-:Y:S01]  /*3270*/  STL [R1+0x10], R58 ;  /* 0x0000103a01007387 */ /* 0x0001e20000100800 */
[----:B------:R-:W-:Y:S05]  /*3280*/  @!P2 BRA `(.L_x_352) ;  /* 0x0000009000a8a947 */ /* 0x000fea0003800000 */
[----:B------:R-:W-:Y:S01]  /*3290*/  ULDC.U8 UR4, c[0x0][0x410] ;  /* 0x0001040000047ab9 */ /* 0x000fe20000000000 */
[----:B------:R-:W-:Y:S01]  /*32a0*/  SHF.R.S32.HI R49, RZ, 0x1f, R26 ;  /* 0x0000001fff317819 */ /* 0x000fe2000001141a */
[-C--:B------:R-:W-:Y:S01]  /*32b0*/  IMAD R48, R0, R26.reuse, RZ ;  /* 0x0000001a00307224 */ /* 0x080fe200078e02ff */
[----:B------:R-:W-:Y:S01]  /*32c0*/  ISETP.NE.AND P2, PT, RZ, UR4, PT ;  /* 0x00000004ff007c0c */ /* 0x000fe2000bf45270 */
[-C--:B------:R-:W-:Y:S02]  /*32d0*/  IMAD R50, R15, R26.reuse, RZ ;  /* 0x0000001a0f327224 */ /* 0x080fe400078e02ff */
[----:B------:R-:W-:Y:S02]  /*32e0*/  IMAD R51, R9, R26, RZ ;  /* 0x0000001a09337224 */ /* 0x000fe400078e02ff */
[C---:B------:R-:W-:Y:S02]  /*32f0*/  IMAD R85, R49.reuse, R125, R48 ;  /* 0x0000007d31557224 */ /* 0x040fe400078e0230 */
[----:B------:R-:W-:-:S02]  /*3300*/  IMAD R87, R49, R12, R50 ;  /* 0x0000000c31577224 */ /* 0x000fc400078e0232 */
[----:B------:R-:W-:Y:S02]  /*3310*/  IMAD R53, R49, R6, R51 ;  /* 0x0000000631357224 */ /* 0x000fe400078e0233 */
[----:B------:R-:W-:Y:S02]  /*3320*/  IMAD R116, R26, -0x80, R2 ;  /* 0xffffff801a747824 */ /* 0x000fe400078e0202 */
[----:B------:R-:W-:-:S03]  /*3330*/  IMAD.WIDE.U32 R120, R125, R26, RZ ;  /* 0x0000001a7d787225 */ /* 0x000fc600078e00ff */
[----:B------:R-:W-:Y:S01]  /*3340*/  VIMNMX R116, R116, 0x80, PT ;  /* 0x0000008074747848 */ /* 0x000fe20003fe0100 */
[----:B------:R-:W-:-:S04]  /*3350*/  IMAD.WIDE.U32 R48, R12, R26, RZ ;  /* 0x0000001a0c307225 */ /* 0x000fc800078e00ff */
[----:B------:R-:W-:-:S04]  /*3360*/  IMAD.WIDE.U32 R50, R6, R26, RZ ;  /* 0x0000001a06327225 */ /* 0x000fc800078e00ff */
[----:B------:R-:W-:Y:S02]  /*3370*/  IMAD.IADD R85, R121, 0x1, R85 ;  /* 0x0000000179557824 */ /* 0x000fe400078e0255 */
[----:B------:R-:W-:Y:S02]  /*3380*/  IMAD.IADD R87, R49, 0x1, R87 ;  /* 0x0000000131577824 */ /* 0x000fe400078e0257 */
[----:B------:R-:W-:Y:S01]  /*3390*/  IMAD.IADD R86, R51, 0x1, R53 ;  /* 0x0000000133567824 */ /* 0x000fe200078e0235 */
[----:B------:R-:W-:Y:S06]  /*33a0*/  @!P2 BRA `(.L_x_353) ;  /* 0x0000004400b4a947 */ /* 0x000fec0003800000 */
[----:B------:R-:W-:Y:S01]  /*33b0*/  ISETP.GE.AND P2, PT, R23, R116, PT ;  /* 0x000000741700720c */ /* 0x000fe20003f46270 */
[----:B------:R-:W-:Y:S01]  /*33c0*/  BSSY B1, `(.L_x_354) ;  /* 0x000001e000017945 */ /* 0x000fe20003800000 */
        /* <DEDUP_REMOVED lines=11> */
[----:B------:R-:W-:Y:S01]  /*3480*/  CS2R R82, SRZ ;  /* 0x0000000000527805 */ /* 0x000fe2000001ff00 */
[----:B------:R-:W-:Y:S06]  /*3490*/  @P2 BRA `(.L_x_355) ;  /* 0x0000000000402947 */ /* 0x000fec0003800000 */
[----:B------:R-:W-:Y:S01]  /*34a0*/  ULDC.64 UR4, c[0x0][0x3e8] ;  /* 0x0000fa0000047ab9 */ /* 0x000fe20000000a00 */
[----:B------:R-:W-:Y:S02]  /*34b0*/  CS2R R80, SRZ ;  /* 0x0000000000507805 */ /* 0x000fe4000001ff00 */
[----:B------:R-:W-:Y:S02]  /*34c0*/  IADD3 R56, P3, P4, R98, UR4, R48 ;  /* 0x0000000462387c10 */ /* 0x000fe4000fc7e030 */
[----:B------:R-:W-:Y:S02]  /*34d0*/  CS2R R82, SRZ ;  /* 0x0000000000527805 */ /* 0x000fe4000001ff00 */
[----:B------:R-:W-:Y:S01]  /*34e0*/  IADD3.X R57, R38, UR5, R87, P3, P4 ;  /* 0x0000000526397c10 */ /* 0x000fe20009fe8457 */
[----:B------:R-:W-:Y:S02]  /*34f0*/  ULDC.64 UR4, c[0x0][0x400] ;  /* 0x0001000000047ab9 */ /* 0x000fe40000000a00 */
[----:B------:R-:W-:-:S04]  /*3500*/  IADD3 R54, P3, P4, R94, UR4, R50 ;  /* 0x000000045e367c10 */ /* 0x000fc8000fc7e032 */
[----:B------:R-:W-:Y:S02]  /*3510*/  IADD3.X R55, R106, UR5, R86, P3, P4 ;  /* 0x000000056a377c10 */ /* 0x000fe40009fe8456 */
[----:B------:R-:W-:Y:S02]  /*3520*/  ISETP.GE.AND P3, PT, R18, R84, PT ;  /* 0x000000541200720c */ /* 0x000fe40003f66270 */
[----:B------:R-:W-:Y:S02]  /*3530*/  CS2R R76, SRZ ;  /* 0x00000000004c7805 */ /* 0x000fe4000001ff00 */
[----:B------:R-:W-:-:S09]  /*3540*/  CS2R R78, SRZ ;  /* 0x00000000004e7805 */ /* 0x000fd2000001ff00 */
[----:B------:R1:W5:Y:S04]  /*3550*/  @!P3 LDG.E.64 R80, desc[UR42][R56.64] ;  /* 0x0000002a3850b981 */ /* 0x000368000c1e1b00 */
[----:B------:R1:W5:Y:S01]  /*3560*/  @!P3 LDG.E.64 R82, desc[UR42][R54.64] ;  /* 0x0000002a3652b981 */ /* 0x000362000c1e1b00 */
[----:B------:R-:W-:-:S13]  /*3570*/  ISETP.GE.AND P3, PT, R233, R84, PT ;  /* 0x00000054e900720c */ /* 0x000fda0003f66270 */
[----:B------:R1:W5:Y:S04]  /*3580*/  @!P3 LDG.E.64 R76, desc[UR42][R56.64+0x40] ;  /* 0x0000402a384cb981 */ /* 0x000368000c1e1b00 */
[----:B------:R1:W5:Y:S02]  /*3590*/  @!P3 LDG.E.64 R78, desc[UR42][R54.64+0x40] ;  /* 0x0000402a364eb981 */ /* 0x000364000c1e1b00 */
.L_x_355:
[----:B------:R-:W-:Y:S05]  /*35a0*/  BSYNC B1 ;  /* 0x0000000000017941 */ /* 0x000fea0003800000 */
.L_x_354:
[----:B-1----:R-:W-:Y:S01]  /*35b0*/  VIADD R54, R23, 0x20 ;  /* 0x0000002017367836 */ /* 0x002fe20000000000 */
[----:B------:R-:W-:Y:S04]  /*35c0*/  BSSY B1, `(.L_x_356) ;  /* 0x0000017000017945 */ /* 0x000fe80003800000 */
[----:B------:R-:W-:-:S13]  /*35d0*/  ISETP.GE.AND P3, PT, R54, R116, PT ;  /* 0x000000743600720c */ /* 0x000fda0003f66270 */
[----:B------:R-:W-:Y:S05]  /*35e0*/  @P3 BRA `(.L_x_357) ;  /* 0x0000000000503947 */ /* 0x000fea0003800000 */
[----:B------:R-:W-:Y:S01]  /*35f0*/  IADD3 R56, P4, P5, R98, R48, R14 ;  /* 0x0000003062387210 */ /* 0x000fe20007d9e00e */
[----:B------:R-:W-:Y:S01]  /*3600*/  ULDC.64 UR4, c[0x0][0x3e8] ;  /* 0x0000fa0000047ab9 */ /* 0x000fe20000000a00 */
[----:B------:R-:W-:Y:S02]  /*3610*/  CS2R R72, SRZ ;  /* 0x0000000000487805 */ /* 0x000fe4000001ff00 */
[----:B------:R-:W-:Y:S02]  /*3620*/  CS2R R74, SRZ ;  /* 0x00000000004a7805 */ /* 0x000fe4000001ff00 */
[----:B------:R-:W-:Y:S02]  /*3630*/  IADD3.X R57, R38, R87, R21, P4, P5 ;  /* 0x0000005726397210 */ /* 0x000fe400027ea415 */
[----:B------:R-:W-:-:S04]  /*3640*/  IADD3 R54, P4, P5, R94, R50, R8 ;  /* 0x000000325e367210 */ /* 0x000fc80007d9e008 */
[----:B------:R-:W-:Y:S02]  /*3650*/  IADD3.X R55, R106, R86, R11, P4, P5 ;  /* 0x000000566a377210 */ /* 0x000fe400027ea40b */
[----:B------:R-:W-:-:S04]  /*3660*/  IADD3 R56, P4, R56, UR4, RZ ;  /* 0x0000000438387c10 */ /* 0x000fc8000ff9e0ff */
[----:B------:R-:W-:Y:S01]  /*3670*/  IADD3.X R57, R57, UR5, RZ, P4, !PT ;  /* 0x0000000539397c10 */ /* 0x000fe2000a7fe4ff */
[----:B------:R-:W-:Y:S02]  /*3680*/  ULDC.64 UR4, c[0x0][0x400] ;  /* 0x0001000000047ab9 */ /* 0x000fe40000000a00 */
[----:B------:R-:W-:-:S04]  /*3690*/  IADD3 R54, P4, R54, UR4, RZ ;  /* 0x0000000436367c10 */ /* 0x000fc8000ff9e0ff */
[----:B------:R-:W-:Y:S02]  /*36a0*/  IADD3.X R55, R55, UR5, RZ, P4, !PT ;  /* 0x0000000537377c10 */ /* 0x000fe4000a7fe4ff */
        /* <DEDUP_REMOVED lines=8> */
.L_x_357:
[----:B------:R-:W-:Y:S05]  /*3730*/  BSYNC B1 ;  /* 0x0000000000017941 */ /* 0x000fea0003800000 */
.L_x_356:
[----:B-1----:R-:W-:Y:S01]  /*3740*/  IADD3 R55, R23, 0x40, RZ ;  /* 0x0000004017377810 */ /* 0x002fe20007ffe0ff */
[----:B------:R-:W-:Y:S01]  /*3750*/  IMAD.MOV.U32 R54, RZ, RZ, R58 ;  /* 0x000000ffff367224 */ /* 0x000fe200078e003a */
[----:B------:R-:W-:Y:S01]  /*3760*/  BSSY B1, `(.L_x_358) ;  /* 0x000001b000017945 */ /* 0x000fe20003800000 */
[----:B------:R-:W-:Y:S02]  /*3770*/  CS2R R66, SRZ ;  /* 0x0000000000427805 */ /* 0x000fe4000001ff00 */
[----:B------:R-:W-:Y:S02]  /*3780*/  ISETP.GE.AND P4, PT, R55, R116, PT ;  /* 0x000000743700720c */ /* 0x000fe40003f86270 */
[----:B------:R-:W-:-:S11]  /*3790*/  LOP3.LUT R54, R54, 0xfffffffe, RZ, 0xc0, !PT ;  /* 0xfffffffe36367812 */ /* 0x000fd600078ec0ff */
[----:B------:R-:W-:-:S05]  /*37a0*/  @P4 LOP3.LUT R54, R54, 0x1, RZ, 0xfc, !PT ;  /* 0x0000000136364812 */ /* 0x000fca00078efcff */
[----:B------:R1:W-:Y:S01]  /*37b0*/  STL [R1+0x10], R54 ;  /* 0x0000103601007387 */ /* 0x0003e20000100800 */
[----:B------:R-:W-:Y:S05]  /*37c0*/  @P4 BRA `(.L_x_359) ;  /* 0x0000000000504947 */ /* 0x000fea0003800000 */
[----:B------:R-:W-:Y:S01]  /*37d0*/  IADD3 R56, P4, P5, R98, R13, R48 ;  /* 0x0000000d62387210 */ /* 0x000fe20007d9e030 */
[----:B------:R-:W-:Y:S01]  /*37e0*/  ULDC.64 UR4, c[0x0][0x3e8] ;  /* 0x0000fa0000047ab9 */ /* 0x000fe20000000a00 */
[----:B------:R-:W-:Y:S02]  /*37f0*/  CS2R R64, SRZ ;  /* 0x0000000000407805 */ /* 0x000fe4000001ff00 */
[----:B------:R-:W-:Y:S02]  /*3800*/  CS2R R66, SRZ ;  /* 0x0000000000427805 */ /* 0x000fe4000001ff00 */
[----:B------:R-:W-:Y:S02]  /*3810*/  IADD3.X R57, R38, R20, R87, P4, P5 ;  /* 0x0000001426397210 */ /* 0x000fe400027ea457 */
[----:B-1----:R-:W-:-:S04]  /*3820*/  IADD3 R54, P4, P5, R94, R7, R50 ;  /* 0x000000075e367210 */ /* 0x002fc80007d9e032 */
        /* <DEDUP_REMOVED lines=14> */
.L_x_359:
[----:B------:R-:W-:Y:S05]  /*3910*/  BSYNC B1 ;  /* 0x0000000000017941 */ /* 0x000fea0003800000 */
.L_x_358:
[----:B------:R-:W-:Y:S01]  /*3920*/  VIADD R112, R23, 0x60 ;  /* 0x0000006017707836 */ /* 0x000fe20000000000 */
[----:B------:R-:W-:Y:S01]  /*3930*/  BSSY B1, `(.L_x_360) ;  /* 0x0000020000017945 */ /* 0x000fe20003800000 */
[----:B--2---:R-:W-:Y:S02]  /*3940*/  CS2R R56, SRZ ;  /* 0x0000000000387805 */ /* 0x004fe4000001ff00 */
[----:B-1----:R-:W-:Y:S02]  /*3950*/  CS2R R54, SRZ ;  /* 0x0000000000367805 */ /* 0x002fe4000001ff00 */
[----:B0-----:R-:W-:Y:S02]  /*3960*/  CS2R R58, SRZ ;  /* 0x00000000003a7805 */ /* 0x001fe4000001ff00 */
[----:B------:R-:W-:-:S13]  /*3970*/  ISETP.GE.AND P4, PT, R112, R116, PT ;  /* 0x000000747000720c */ /* 0x000fda0003f86270 */
[----:B------:R-:W-:Y:S05]  /*3980*/  @P4 BRA `(.L_x_361) ;  /* 0x0000000000684947 */ /* 0x000fea0003800000 */
[----:B------:R-:W0:Y:S01]  /*3990*/  LDC.64 R52, c[0x0][0x3f8] ;  /* 0x0000fe00ff347b82 */ /* 0x000e220000000a00 */
[----:B------:R-:W-:Y:S01]  /*39a0*/  IMAD.MOV.U32 R49, RZ, RZ, R87 ;  /* 0x000000ffff317224 */ /* 0x000fe200078e0057 */
[----:B------:R-:W-:Y:S01]  /*39b0*/  ULDC.64 UR4, c[0x0][0x3e8] ;  /* 0x0000fa0000047ab9 */ /* 0x000fe20000000a00 */
[----:B------:R-:W-:Y:S01]  /*39c0*/  IMAD.MOV.U32 R51, RZ, RZ, R86 ;  /* 0x000000ffff337224 */ /* 0x000fe200078e0056 */
[----:B------:R-:W-:Y:S02]  /*39d0*/  CS2R R56, SRZ ;  /* 0x0000000000387805 */ /* 0x000fe4000001ff00 */
[----:B------:R-:W-:Y:S01]  /*39e0*/  CS2R R58, SRZ ;  /* 0x00000000003a7805 */ /* 0x000fe2000001ff00 */
[----:B0-----:R-:W-:Y:S02]  /*39f0*/  IMAD R53, R53, 0x60, RZ ;  /* 0x0000006035357824 */ /* 0x001fe400078e02ff */
[----:B------:R-:W-:-:S04]  /*3a00*/  IMAD.WIDE.U32 R48, R52, 0x60, R48 ;  /* 0x0000006034307825 */ /* 0x000fc800078e0030 */
[----:B------:R-:W-:Y:S01]  /*3a10*/  IMAD.IADD R49, R49, 0x1, R53 ;  /* 0x0000000131317824 */ /* 0x000fe200078e0235 */
[----:B------:R-:W-:Y:S01]  /*3a20*/  IADD3 R48, P5, P6, R98, UR4, R48 ;  /* 0x0000000462307c10 */ /* 0x000fe2000febe030 */
[----:B------:R-:W0:Y:S03]  /*3a30*/  LDC.64 R52, c[0x0][0x408] ;  /* 0x00010200ff347b82 */ /* 0x000e260000000a00 */
[----:B------:R-:W-:Y:S01]  /*3a40*/  IADD3.X R49, R38, UR5, R49, P5, P6 ;  /* 0x0000000526317c10 */ /* 0x000fe2000afec431 */
[----:B------:R-:W-:Y:S01]  /*3a50*/  ULDC.64 UR4, c[0x0][0x400] ;  /* 0x0001000000047ab9 */ /* 0x000fe20000000a00 */
[----:B0-----:R-:W-:-:S04]  /*3a60*/  IMAD.WIDE.U32 R50, R52, 0x60, R50 ;  /* 0x0000006034327825 */ /* 0x001fc800078e0032 */
[----:B------:R-:W-:Y:S01]  /*3a70*/  IMAD R53, R53, 0x60, RZ ;  /* 0x0000006035357824 */ /* 0x000fe200078e02ff */
[----:B------:R-:W-:-:S04]  /*3a80*/  IADD3 R50, P5, P6, R94, UR4, R50 ;  /* 0x000000045e327c10 */ /* 0x000fc8000febe032 */
[----:B------:R-:W-:-:S04]  /*3a90*/  IADD3 R51, R51, R53, RZ ;  /* 0x0000003533337210 */ /* 0x000fc80007ffe0ff */
        /* <DEDUP_REMOVED lines=9> */
.L_x_361:
[----:B------:R-:W-:Y:S05]  /*3b30*/  BSYNC B1 ;  /* 0x0000000000017941 */ /* 0x000fea0003800000 */
.L_x_360:
[----:B------:R-:W-:Y:S01]  /*3b40*/  UISETP.NE.AND UP0, UPT, UR46, 0x3, UPT ;  /* 0x000000032e00788c */ /* 0x000fe2000bf05270 */
[----:B-----5:R-:W-:Y:S01]  /*3b50*/  IMAD.MOV.U32 R139, RZ, RZ, R76 ;  /* 0x000000ffff8b7224 */ /* 0x020fe200078e004c */
[----:B------:R-:W-:Y:S01]  /*3b60*/  MOV R136, R72 ;  /* 0x0000004800887202 */ /* 0x000fe20000000f00 */
[----:B------:R-:W-:Y:S01]  /*3b70*/  IMAD.MOV.U32 R142, RZ, RZ, R80 ;  /* 0x000000ffff8e7224 */ /* 0x000fe200078e0050 */
[----:B------:R-:W-:Y:S01]  /*3b80*/  MOV R133, R66 ;  /* 0x0000004200857202 */ /* 0x000fe20000000f00 */
[----:B------:R-:W-:Y:S01]  /*3b90*/  IMAD.MOV.U32 R140, RZ, RZ, R78 ;  /* 0x000000ffff8c7224 */ /* 0x000fe200078e004e */
[----:B------:R-:W-:Y:S01]  /*3ba0*/  PLOP3.LUT P5, PT, PT, PT, UP0, 0x80, 0x0 ;  /* 0x000000000000781c */ /* 0x000fe20003faf008 */
[----:B------:R-:W-:Y:S02]  /*3bb0*/  IMAD.MOV.U32 R143, RZ, RZ, R82 ;  /* 0x000000ffff8f7224 */ /* 0x000fe400078e0052 */
[----:B------:R-:W-:Y:S02]  /*3bc0*/  IMAD.MOV.U32 R134, RZ, RZ, R68 ;  /* 0x000000ffff867224 */ /* 0x000fe400078e0044 */
        /* <DEDUP_REMOVED lines=9> */
[----:B------:R-:W-:Y:S06]  /*3c60*/  @!P5 BRA `(.L_x_362) ;  /* 0x000000000004d947 */ /* 0x000fec0003800000 */
[----:B------:R-:W-:Y:S01]  /*3c70*/  BPT.TRAP 0x1 ;  /* 0x000000040000795c */ /* 0x000fe20000300000 */
.L_x_362:
[----:B------:R-:W-:Y:S01]  /*3c80*/  IMAD R112, R232, 0x8, R22 ;  /* 0x00000008e8707824 */ /* 0x000fe200078e0216 */
[----:B------:R-:W-:Y:S01]  /*3c90*/  SHF.L.U32 R126, R234, 0x1f, RZ ;  /* 0x0000001fea7e7819 */ /* 0x000fe200000006ff */
[----:B------:R-:W-:Y:S03]  /*3ca0*/  BSSY B1, `(.L_x_363) ;  /* 0x0000003000017945 */ /* 0x000fe60003800000 */
[----:B------:R-:W1:Y:S02]  /*3cb0*/  SYNCS.PHASECHK.TRANS64.TRYWAIT P6, [R112+URZ+0x38890], R126 ;  /* 0x0388907e700075a7 */ /* 0x000e6400080c017f */
[----:B-1----:R-:W-:Y:S05]  /*3cc0*/  @!P6 BRA `(.L_x_364) ;  /* 0x000002700018e947 */ /* 0x002fea0003800000 */
.L_x_671:
[----:B------:R-:W-:Y:S05]  /*3cd0*/  BSYNC B1 ;  /* 0x0000000000017941 */ /* 0x000fea0003800000 */
.L_x_363:
[----:B------:R-:W-:Y:S04]  /*3ce0*/  BSSY B1, `(.L_x_365) ;  /* 0x00000f8000017945 */ /* 0x000fe80003800000 */
[----:B------:R-:W-:Y:S05]  /*3cf0*/  @P2 BRA `(.L_x_366) ;  /* 0x0000000c00d82947 */ /* 0x000fea0003800000 */
[----:B------:R-:W-:Y:S01]  /*3d00*/  IADD3 R141, P2, R46, R120, RZ ;  /* 0x000000782e8d7210 */ /* 0x000fe20007f5e0ff */
[----:B------:R-:W-:Y:S03]  /*3d10*/  BSSY B2, `(.L_x_367) ;  /* 0x000007b000027945 */ /* 0x000fe60003800000 */
[----:B------:R-:W-:Y:S01]  /*3d20*/  IADD3.X R138, R85, R36, RZ, P2, !PT ;  /* 0x00000024558a7210 */ /* 0x000fe200017fe4ff */
[----:B------:R-:W-:Y:S08]  /*3d30*/  @P0 BRA `(.L_x_368) ;  /* 0x0000000400e00947 */ /* 0x000ff00003800000 */
[----:B0-----:R0:W2:Y:S01]  /*3d40*/  LDS.128 R48, [R113+0x28400] ;  /* 0x0284000071307984 */ /* 0x0010a20000000c00 */
[----:B------:R-:W-:Y:S01]  /*3d50*/  ISETP.GE.AND P2, PT, R18, R84, PT ;  /* 0x000000541200720c */ /* 0x000fe20003f46270 */
[----:B------:R-:W-:-:S12]  /*3d60*/  BSSY B3, `(.L_x_369) ;  /* 0x0000071000037945 */ /* 0x000fd80003800000 */
[----:B0-----:R-:W-:Y:S05]  /*3d70*/  @P2 BRA `(.L_x_370) ;  /* 0x0000000400bc2947 */ /* 0x001fea0003800000 */
[--C-:B------:R-:W-:Y:S02]  /*3d80*/  SHF.R.U32.HI R144, RZ, 0x8, R81.reuse ;  /* 0x00000008ff907819 */ /* 0x100fe40000011651 */
[--C-:B------:R-:W-:Y:S02]  /*3d90*/  SHF.R.U32.HI R82, RZ, 0x10, R81.reuse ;  /* 0x00000010ff527819 */ /* 0x100fe40000011651 */
[----:B------:R-:W-:Y:S01]  /*3da0*/  LOP3.LUT R145, R81, 0xff, RZ, 0xc0, !PT ;  /* 0x000000ff51917812 */ /* 0x000fe200078ec0ff */
[----:B------:R-:W-:Y:S01]  /*3db0*/  IMAD.SHL.U32 R144, R144, 0x100, RZ ;  /* 0x0000010090907824 */ /* 0x000fe200078e00ff */
[----:B------:R-:W-:Y:S01]  /*3dc0*/  SHF.R.U32.HI R81, RZ, 0x18, R81 ;  /* 0x00000018ff517819 */ /* 0x000fe20000011651 */
[----:B------:R-:W-:Y:S01]  /*3dd0*/  IMAD.U32 R82, R82, 0x10000, RZ ;  /* 0x0001000052527824 */ /* 0x000fe200078e00ff */
[----:B------:R-:W-:Y:S02]  /*3de0*/  SHF.R.U32.HI R146, RZ, 0x8, R83 ;  /* 0x00000008ff927819 */ /* 0x000fe40000011653 */
[----:B------:R-:W-:-:S02]  /*3df0*/  PRMT R81, R81, 0x654, R145 ;  /* 0x0000065451517816 */ /* 0x000fc40000000091 */
[--C-:B------:R-:W-:Y:S01]  /*3e00*/  SHF.R.U32.HI R80, RZ, 0x10, R83.reuse ;  /* 0x00000010ff507819 */ /* 0x100fe20000011653 */
[----:B------:R-:W-:Y:S01]  /*3e10*/  IMAD.SHL.U32 R146, R146, 0x100, RZ ;  /* 0x0000010092927824 */ /* 0x000fe200078e00ff */
[----:B------:R-:W-:Y:S02]  /*3e20*/  LOP3.LUT R147, R83, 0xff, RZ, 0xc0, !PT ;  /* 0x000000ff53937812 */ /* 0x000fe400078ec0ff */
[----:B------:R-:W-:Y:S02]  /*3e30*/  LOP3.LUT R81, R81, 0xff00, R144, 0xf8, !PT ;  /* 0x0000ff0051517812 */ /* 0x000fe400078ef890 */
[----:B------:R-:W-:Y:S02]  /*3e40*/  SHF.R.U32.HI R83, RZ, 0x18, R83 ;  /* 0x00000018ff537819 */ /* 0x000fe40000011653 */
[----:B------:R-:W-:Y:S02]  /*3e50*/  LOP3.LUT R81, R81, 0xff0000, R82, 0xf8, !PT ;  /* 0x00ff000051517812 */ /* 0x000fe400078ef852 */
[----:B------:R-:W-:-:S02]  /*3e60*/  PRMT R83, R83, 0x654, R147 ;  /* 0x0000065453537816 */ /* 0x000fc40000000093 */
[----:B------:R-:W-:Y:S02]  /*3e70*/  F2FP.F16.E4M3.UNPACK_B R82, R143.H1 ;  /* 0x0000008fff52723e */ /* 0x000fe400030006ff */
[----:B--2---:R-:W-:Y:S02]  /*3e80*/  F2FP.F16.E4M3.UNPACK_B R144, R49 ;  /* 0x00000031ff90723e */ /* 0x004fe400020006ff */
[----:B------:R-:W-:Y:S01]  /*3e90*/  LOP3.LUT R146, R83, 0xff00, R146, 0xf8, !PT ;  /* 0x0000ff0053927812 */ /* 0x000fe200078ef892 */
[----:B------:R-:W-:Y:S01]  /*3ea0*/  HADD2.F32 R148, -RZ, R82.H0_H0 ;  /* 0x20000052ff947230 */ /* 0x000fe20000004100 */
[-C--:B------:R-:W-:Y:S01]  /*3eb0*/  F2FP.F16.E4M3.UNPACK_B R145, R142.reuse.H1 ;  /* 0x0000008eff91723e */ /* 0x080fe200030006ff */
[--C-:B------:R-:W-:Y:S01]  /*3ec0*/  HADD2.F32 R83, -RZ, R144.reuse.H1_H1 ;  /* 0x30000090ff537230 */ /* 0x100fe20000004100 */
[----:B------:R-:W-:Y:S01]  /*3ed0*/  F2FP.F16.E4M3.UNPACK_B R143, R143 ;  /* 0x0000008fff8f723e */ /* 0x000fe200020006ff */
[----:B------:R-:W-:Y:S01]  /*3ee0*/  HADD2.F32 R144, -RZ, R144.H0_H0 ;  /* 0x20000090ff907230 */ /* 0x000fe20000004100 */
[----:B------:R-:W-:Y:S01]  /*3ef0*/  F2FP.F16.E4M3.UNPACK_B R142, R142 ;  /* 0x0000008eff8e723e */ /* 0x000fe200020006ff */
[----:B------:R-:W-:-:S02]  /*3f00*/  HADD2.F32 R147, -RZ, R145.H0_H0 ;  /* 0x20000091ff937230 */ /* 0x000fc40000004100 */
[-C--:B------:R-:W-:Y:S01]  /*3f10*/  FMUL.FTZ R149, R83, R148.reuse ;  /* 0x0000009453957220 */ /* 0x080fe20000410000 */
[----:B------:R-:W-:Y:S02]  /*3f20*/  HADD2.F32 R145, -RZ, R145.H1_H1 ;  /* 0x30000091ff917230 */ /* 0x000fe40000004100 */
[C---:B------:R-:W-:Y:S01]  /*3f30*/  FMUL.FTZ R148, R144.reuse, R148 ;  /* 0x0000009490947220 */ /* 0x040fe20000410000 */
[----:B------:R-:W-:-:S03]  /*3f40*/  FFMA.FTZ R144, R144, R147, -R149 ;  /* 0x0000009390907223 */ /* 0x000fc60000010895 */
[----:B------:R-:W-:Y:S01]  /*3f50*/  FFMA.FTZ R83, R83, R147, R148 ;  /* 0x0000009353537223 */ /* 0x000fe20000010094 */
[----:B------:R-:W-:Y:S01]  /*3f60*/  F2FP.F16.E4M3.UNPACK_B R148, R49.H1 ;  /* 0x00000031ff94723e */ /* 0x000fe200030006ff */
[----:B------:R-:W-:-:S04]  /*3f70*/  HADD2.F32 R147, -RZ, R82.H1_H1 ;  /* 0x30000052ff937230 */ /* 0x000fc80000004100 */
[--C-:B------:R-:W-:Y:S02]  /*3f80*/  HADD2.F32 R49, -RZ, R148.reuse.H1_H1 ;  /* 0x30000094ff317230 */ /* 0x100fe40000004100 */
[----:B------:R-:W-:-:S03]  /*3f90*/  HADD2.F32 R82, -RZ, R148.H0_H0 ;  /* 0x20000094ff527230 */ /* 0x000fc60000004100 */
[CC--:B------:R-:W-:Y:S02]  /*3fa0*/  FMUL.FTZ R148, R49.reuse, R147.reuse ;  /* 0x0000009331947220 */ /* 0x0c0fe40000410000 */
[C---:B------:R-:W-:Y:S02]  /*3fb0*/  FMUL.FTZ R147, R82.reuse, R147 ;  /* 0x0000009352937220 */ /* 0x040fe40000410000 */
[-C--:B------:R-:W-:Y:S02]  /*3fc0*/  FFMA.FTZ R82, R82, R145.reuse, -R148 ;  /* 0x0000009152527223 */ /* 0x080fe40000010894 */
[----:B------:R-:W-:Y:S01]  /*3fd0*/  FFMA.FTZ R145, R49, R145, R147 ;  /* 0x0000009131917223 */ /* 0x000fe20000010093 */
[----:B------:R-:W-:Y:S02]  /*3fe0*/  IMAD.U32 R49, R80, 0x10000, RZ ;  /* 0x0001000050317824 */ /* 0x000fe400078e00ff */
[----:B------:R-:W-:Y:S01]  /*3ff0*/  IMAD.MOV.U32 R80, RZ, RZ, R51 ;  /* 0x000000ffff507224 */ /* 0x000fe200078e0033 */
[----:B------:R-:W-:-:S02]  /*4000*/  F2FP.F16.E4M3.UNPACK_B R51, R81.H1 ;  /* 0x00000051ff33723e */ /* 0x000fc400030006ff */
[----:B------:R-:W-:Y:S02]  /*4010*/  LOP3.LUT R49, R146, 0xff0000, R49, 0xf8, !PT ;  /* 0x00ff000092317812 */ /* 0x000fe400078ef831 */
[-C--:B------:R-:W-:Y:S01]  /*4020*/  F2FP.F16.E4M3.UNPACK_B R149, R80.reuse ;  /* 0x00000050ff95723e */ /* 0x080fe200020006ff */
[--C-:B------:R-:W-:Y:S01]  /*4030*/  HADD2.F32 R148, -RZ, R51.reuse.H0_H0 ;  /* 0x20000033ff947230 */ /* 0x100fe20000004100 */
[-C--:B------:R-:W-:Y:S01]  /*4040*/  F2FP.F16.E4M3.UNPACK_B R146, R49.reuse.H1 ;  /* 0x00000031ff92723e */ /* 0x080fe200030006ff */
[----:B------:R-:W-:Y:S01]  /*4050*/  HADD2.F32 R51, -RZ, R51.H1_H1 ;  /* 0x30000033ff337230 */ /* 0x000fe20000004100 */
[----:B------:R-:W-:Y:S01]  /*4060*/  F2FP.F16.E4M3.UNPACK_B R80, R80.H1 ;  /* 0x00000050ff50723e */ /* 0x000fe200030006ff */
[--C-:B------:R-:W-:Y:S01]  /*4070*/  HADD2.F32 R147, -RZ, R149.reuse.H1_H1 ;  /* 0x30000095ff937230 */ /* 0x100fe20000004100 */
[----:B------:R-:W-:Y:S01]  /*4080*/  F2FP.SATFINITE.E4M3.F32.PACK_AB_MERGE_C R82, R145, R82, RZ ;  /* 0x000000529152723e */ /* 0x000fe200048070ff */
[--C-:B------:R-:W-:Y:S01]  /*4090*/  HADD2.F32 R150, -RZ, R146.reuse.H0_H0 ;  /* 0x20000092ff967230 */ /* 0x100fe20000004100 */
[----:B------:R-:W-:Y:S01]  /*40a0*/  F2FP.F16.E4M3.UNPACK_B R49, R49 ;  /* 0x00000031ff31723e */ /* 0x000fe200020006ff */
[----:B------:R-:W-:Y:S01]  /*40b0*/  HADD2.F32 R149, -RZ, R149.H0_H0 ;  /* 0x20000095ff957230 */ /* 0x000fe20000004100 */
[----:B------:R-:W-:Y:S01]  /*40c0*/  F2FP.SATFINITE.E4M3.F32.PACK_AB_MERGE_C R83, R83, R144, R82 ;  /* 0x000000905353723e */ /* 0x000fe20004807052 */
[----:B------:R-:W-:-:S02]  /*40d0*/  HADD2.F32 R146, -RZ, R146.H1_H1 ;  /* 0x30000092ff927230 */ /* 0x000fc40000004100 */
[----:B------:R-:W-:Y:S01]  /*40e0*/  FMUL.FTZ R151, R147, R150 ;  /* 0x0000009693977220 */ /* 0x000fe20000410000 */
[----:B------:R-:W-:Y:S02]  /*40f0*/  F2FP.F16.E4M3.UNPACK_B R82, R50 ;  /* 0x00000032ff52723e */ /* 0x000fe400020006ff */
[----:B------:R-:W-:Y:S01]  /*4100*/  F2FP.F16.E4M3.UNPACK_B R81, R81 ;  /* 0x00000051ff51723e */ /* 0x000fe200020006ff */
[C---:B------:R-:W-:Y:S01]  /*4110*/  FFMA.FTZ R151, R149.reuse, R148, -R151 ;  /* 0x0000009495977223 */ /* 0x040fe20000010897 */
[----:B------:R-:W-:Y:S01]  /*4120*/  FMUL.FTZ R149, R149, R150 ;  /* 0x0000009695957220 */ /* 0x000fe20000410000 */
[----:B------:R-:W-:Y:S02]  /*4130*/  F2FP.F16.E4M3.UNPACK_B R50, R50.H1 ;  /* 0x00000032ff32723e */ /* 0x000fe400030006ff */
[----:B------:R-:W-:Y:S02]  /*4140*/  HADD2.F32 R144, -RZ, R81.H0_H0 ;  /* 0x20000051ff907230 */ /* 0x000fe40000004100 */
[----:B------:R-:W-:Y:S01]  /*4150*/  FFMA.FTZ R149, R147, R148, R149 ;  /* 0x0000009493957223 */ /* 0x000fe20000010095 */
[----:B------:R-:W-:-:S02]  /*4160*/  HADD2.F32 R147, -RZ, R80.H1_H1 ;  /* 0x30000050ff937230 */ /* 0x000fc40000004100 */
[----:B------:R-:W-:Y:S02]  /*4170*/  HADD2.F32 R80, -RZ, R80.H0_H0 ;  /* 0x20000050ff507230 */ /* 0x000fe40000004100 */
[----:B------:R-:W-:Y:S02]  /*4180*/  HADD2.F32 R81, -RZ, R81.H1_H1 ;  /* 0x30000051ff517230 */ /* 0x000fe40000004100 */
[----:B------:R-:W-:-:S04]  /*4190*/  FMUL.FTZ R148, R147, R146 ;  /* 0x0000009293947220 */ /* 0x000fc80000410000 */
[CC--:B------:R-:W-:Y:S01]  /*41a0*/  FFMA.FTZ R148, R80.reuse, R51.reuse, -R148 ;  /* 0x0000003350947223 */ /* 0x0c0fe20000010894 */
[----:B------:R-:W-:Y:S01]  /*41b0*/  FMUL.FTZ R80, R80, R146 ;  /* 0x0000009250507220 */ /* 0x000fe20000410000 */
[--C-:B------:R-:W-:Y:S02]  /*41c0*/  HADD2.F32 R146, -RZ, R49.reuse.H0_H0 ;  /* 0x20000031ff927230 */ /* 0x100fe40000004100 */
[----:B------:R-:W-:Y:S02]  /*41d0*/  HADD2.F32 R49, -RZ, R49.H1_H1 ;  /* 0x30000031ff317230 */ /* 0x000fe40000004100 */
[----:B------:R-:W-:Y:S01]  /*41e0*/  FFMA.FTZ R80, R147, R51, R80 ;  /* 0x0000003393507223 */ /* 0x000fe20000010050 */
[--C-:B------:R-:W-:Y:S02]  /*41f0*/  HADD2.F32 R51, -RZ, R82.reuse.H1_H1 ;  /* 0x30000052ff337230 */ /* 0x100fe40000004100 */
[----:B------:R-:W-:Y:S02]  /*4200*/  HADD2.F32 R82, -RZ, R82.H0_H0 ;  /* 0x20000052ff527230 */ /* 0x000fe40000004100 */
[----:B------:R-:W-:-:S02]  /*4210*/  HADD2.F32 R147, -RZ, R143.H1_H1 ;  /* 0x3000008fff937230 */ /* 0x000fc40000004100 */
[CC--:B------:R-:W-:Y:S01]  /*4220*/  FMUL.FTZ R145, R51.reuse, R146.reuse ;  /* 0x0000009233917220 */ /* 0x0c0fe20000410000 */
[----:B------:R-:W-:Y:S02]  /*4230*/  HADD2.F32 R143, -RZ, R143.H0_H0 ;  /* 0x2000008fff8f7230 */ /* 0x000fe40000004100 */
[----:B------:R-:W-:Y:S01]  /*4240*/  FMUL.FTZ R146, R82, R146 ;  /* 0x0000009252927220 */ /* 0x000fe20000410000 */
[----:B------:R-:W-:Y:S01]  /*4250*/  F2FP.SATFINITE.E4M3.F32.PACK_AB_MERGE_C R80, R80, R148, RZ ;  /* 0x000000945050723e */ /* 0x000fe200048070ff */
[-C--:B------:R-:W-:Y:S02]  /*4260*/  FFMA.FTZ R145, R82, R144.reuse, -R145 ;  /* 0x0000009052917223 */ /* 0x080fe40000010891 */
[----:B------:R-:W-:Y:S01]  /*4270*/  FFMA.FTZ R146, R51, R144, R146 ;  /* 0x0000009033927223 */ /* 0x000fe20000010092 */
[--C-:B------:R-:W-:Y:S01]  /*4280*/  HADD2.F32 R51, -RZ, R50.reuse.H1_H1 ;  /* 0x30000032ff337230 */ /* 0x100fe20000004100 */
[----:B------:R-:W-:Y:S01]  /*4290*/  F2FP.SATFINITE.E4M3.F32.PACK_AB_MERGE_C R80, R149, R151, R80 ;  /* 0x000000979550723e */ /* 0x000fe20004807050 */
[----:B------:R-:W-:-:S03]  /*42a0*/  HADD2.F32 R50, -RZ, R50.H0_H0 ;  /* 0x20000032ff327230 */ /* 0x000fc60000004100 */
[CC--:B------:R-:W-:Y:S02]  /*42b0*/  FMUL.FTZ R82, R51.reuse, R49.reuse ;  /* 0x0000003133527220 */ /* 0x0c0fe40000410000 */
[C---:B------:R-:W-:Y:S02]  /*42c0*/  FMUL.FTZ R144, R50.reuse, R49 ;  /* 0x0000003132907220 */ /* 0x040fe40000410000 */
[-C--:B------:R-:W-:Y:S01]  /*42d0*/  FFMA.FTZ R49, R50, R81.reuse, -R82 ;  /* 0x0000005132317223 */ /* 0x080fe20000010852 */
[----:B------:R-:W-:Y:S01]  /*42e0*/  F2FP.F16.E4M3.UNPACK_B R82, R48.H1 ;  /* 0x00000030ff52723e */ /* 0x000fe200030006ff */
[----:B------:R-:W-:Y:S01]  /*42f0*/  FFMA.FTZ R50, R51, R81, R144 ;  /* 0x0000005133327223 */ /* 0x000fe20000010090 */
[--C-:B------:R-:W-:Y:S02]  /*4300*/  HADD2.F32 R81, -RZ, R142.reuse.H1_H1 ;  /* 0x3000008eff517230 */ /* 0x100fe40000004100 */
[----:B------:R-:W-:Y:S02]  /*4310*/  HADD2.F32 R142, -RZ, R142.H0_H0 ;  /* 0x2000008eff8e7230 */ /* 0x000fe40000004100 */
[--C-:B------:R-:W-:Y:S01]  /*4320*/  HADD2.F32 R51, -RZ, R82.reuse.H1_H1 ;  /* 0x30000052ff337230 */ /* 0x100fe20000004100 */
[----:B------:R-:W-:Y:S01]  /*4330*/  F2FP.SATFINITE.E4M3.F32.PACK_AB_MERGE_C R49, R50, R49, RZ ;  /* 0x000000313231723e */ /* 0x000fe200048070ff */
[----:B------:R-:W-:-:S03]  /*4340*/  HADD2.F32 R82, -RZ, R82.H0_H0 ;  /* 0x20000052ff527230 */ /* 0x000fc60000004100 */
[C---:B------:R-:W-:Y:S01]  /*4350*/  FMUL.FTZ R144, R51.reuse, R147 ;  /* 0x0000009333907220 */ /* 0x040fe20000410000 */
[----:B------:R-:W-:Y:S01]  /*4360*/  F2FP.SATFINITE.E4M3.F32.PACK_AB_MERGE_C R145, R146, R145, R49 ;  /* 0x000000919291723e */ /* 0x000fe20004807031 */
[C---:B------:R-:W-:Y:S01]  /*4370*/  FMUL.FTZ R147, R82.reuse, R147 ;  /* 0x0000009352937220 */ /* 0x040fe20000410000 */
[----:B------:R-:W-:Y:S02]  /*4380*/  IMAD.MOV.U32 R49, RZ, RZ, R83 ;  /* 0x000000ffff317224 */ /* 0x000fe400078e0053 */
[-C--:B------:R-:W-:Y:S01]  /*4390*/  FFMA.FTZ R144, R82, R81.reuse, -R144 ;  /* 0x0000005152907223 */ /* 0x080fe20000010890 */
[----:B------:R-:W-:Y:S01]  /*43a0*/  FFMA.FTZ R147, R51, R81, R147 ;  /* 0x0000005133937223 */ /* 0x000fe20000010093 */
[----:B------:R-:W-:Y:S01]  /*43b0*/  F2FP.F16.E4M3.UNPACK_B R51, R48 ;  /* 0x00000030ff33723e */ /* 0x000fe200020006ff */
[----:B------:R-:W-:-:S03]  /*43c0*/  IMAD.MOV.U32 R50, RZ, RZ, R145 ;  /* 0x000000ffff327224 */ /* 0x000fc600078e0091 */
[----:B------:R-:W-:Y:S01]  /*43d0*/  F2FP.SATFINITE.E4M3.F32.PACK_AB_MERGE_C R144, R147, R144, RZ ;  /* 0x000000909390723e */ /* 0x000fe200048070ff */
[--C-:B------:R-:W-:Y:S02]  /*43e0*/  HADD2.F32 R48, -RZ, R51.reuse.H1_H1 ;  /* 0x30000033ff307230 */ /* 0x100fe40000004100 */
[----:B------:R-:W-:-:S03]  /*43f0*/  HADD2.F32 R51, -RZ, R51.H0_H0 ;  /* 0x20000033ff337230 */ /* 0x000fc60000004100 */
[CC--:B------:R-:W-:Y:S02]  /*4400*/  FMUL.FTZ R81, R48.reuse, R143.reuse ;  /* 0x0000008f30517220 */ /* 0x0c0fe40000410000 */
[C---:B------:R-:W-:Y:S02]  /*4410*/  FMUL.FTZ R143, R51.reuse, R143 ;  /* 0x0000008f338f7220 */ /* 0x040fe40000410000 */
[-C--:B------:R-:W-:Y:S01]  /*4420*/  FFMA.FTZ R81, R51, R142.reuse, -R81 ;  /* 0x0000008e33517223 */ /* 0x080fe20000010851 */
[----:B------:R-:W-:Y:S02]  /*4430*/  IMAD.MOV.U32 R51, RZ, RZ, R80 ;  /* 0x000000ffff337224 */ /* 0x000fe400078e0050 */
[----:B------:R-:W-:-:S05]  /*4440*/  FFMA.FTZ R143, R48, R142, R143 ;  /* 0x0000008e308f7223 */ /* 0x000fca000001008f */
[----:B------:R-:W-:-:S04]  /*4450*/  F2FP.SATFINITE.E4M3.F32.PACK_AB_MERGE_C R81, R143, R81, R144 ;  /* 0x000000518f51723e */ /* 0x000fc80004807090 */
[----:B------:R-:W-:-:S07]  /*4460*/  MOV R48, R81 ;  /* 0x0000005100307202 */ /* 0x000fce0000000f00 */
.L_x_370:
[----:B------:R-:W-:Y:S05]  /*4470*/  BSYNC B3 ;  /* 0x0000000000037941 */ /* 0x000fea0003800000 */
.L_x_369:
[----:B------:R-:W-:Y:S02]  /*4480*/  ULDC.64 UR4, c[0x0][0x2e8] ;  /* 0x0000ba0000047ab9 */ /* 0x000fe40000000a00 */
[----:B------:R-:W-:-:S04]  /*4490*/  IADD3 R80, P2, P6, R141, UR4, R102 ;  /* 0x000000048d507c10 */ /* 0x000fc8000fe5e066 */
[----:B------:R-:W-:-:S05]  /*44a0*/  IADD3.X R81, R138, UR5, R42, P2, P6 ;  /* 0x000000058a517c10 */ /* 0x000fca00097ec42a */
[----:B--2---:R2:W-:Y:S04]  /*44b0*/  STG.E.128 desc[UR42][R80.64], R48 ;  /* 0x0000003050007986 */ /* 0x0045e8000c101d2a */
.L_x_368:
[----:B------:R-:W-:Y:S05]  /*44c0*/  BSYNC B2 ;  /* 0x0000000000027941 */ /* 0x000fea0003800000 */
.L_x_367:
[----:B------:R-:W-:Y:S05]  /*44d0*/  @P1 BRA `(.L_x_366) ;  /* 0x0000000400e01947 */ /* 0x000fea0003800000 */
[----:B0-2---:R0:W2:Y:S01]  /*44e0*/  LDS.128 R48, [R113+0x2c400] ;  /* 0x02c4000071307984 */ /* 0x0050a20000000c00 */
[----:B------:R-:W-:Y:S01]  /*44f0*/  ISETP.GE.AND P2, PT, R233, R84, PT ;  /* 0x00000054e900720c */ /* 0x000fe20003f46270 */
[----:B------:R-:W-:-:S12]  /*4500*/  BSSY B2, `(.L_x_371) ;  /* 0x0000071000027945 */ /* 0x000fd80003800000 */
[----:B0-----:R-:W-:Y:S05]  /*4510*/  @P2 BRA `(.L_x_372) ;  /* 0x0000000400bc2947 */ /* 0x001fea0003800000 */
[--C-:B------:R-:W-:Y:S02]  /*4520*/  SHF.R.U32.HI R80, RZ, 0x8, R77.reuse ;  /* 0x00000008ff507819 */ /* 0x100fe4000001164d */
[--C-:B------:R-:W-:Y:S02]  /*4530*/  SHF.R.U32.HI R81, RZ, 0x18, R77.reuse ;  /* 0x00000018ff517819 */ /* 0x100fe4000001164d */
[----:B------:R-:W-:Y:S01]  /*4540*/  LOP3.LUT R78, R77, 0xff, RZ, 0xc0, !PT ;  /* 0x000000ff4d4e7812 */ /* 0x000fe200078ec0ff */
[----:B------:R-:W-:Y:S01]  /*4550*/  IMAD.SHL.U32 R80, R80, 0x100, RZ ;  /* 0x0000010050507824 */ /* 0x000fe200078e00ff */
[----:B------:R-:W-:Y:S02]  /*4560*/  SHF.R.U32.HI R77, RZ, 0x10, R77 ;  /* 0x00000010ff4d7819 */ /* 0x000fe4000001164d */
[----:B------:R-:W-:Y:S02]  /*4570*/  PRMT R78, R81, 0x654, R78 ;  /* 0x00000654514e7816 */ /* 0x000fe4000000004e */
[----:B------:R-:W-:-:S02]  /*4580*/  SHF.R.U32.HI R142, RZ, 0x8, R79 ;  /* 0x00000008ff8e7819 */ /* 0x000fc4000001164f */
[----:B------:R-:W-:Y:S02]  /*4590*/  LOP3.LUT R78, R78, 0xff00, R80, 0xf8, !PT ;  /* 0x0000ff004e4e7812 */ /* 0x000fe400078ef850 */
[----:B------:R-:W-:Y:S01]  /*45a0*/  SHF.L.U32 R77, R77, 0x10, RZ ;  /* 0x000000104d4d7819 */ /* 0x000fe200000006ff */
[----:B------:R-:W-:Y:S01]  /*45b0*/  IMAD.SHL.U32 R142, R142, 0x100, RZ ;  /* 0x000001008e8e7824 */ /* 0x000fe200078e00ff */
[----:B------:R-:W-:Y:S02]  /*45c0*/  SHF.R.U32.HI R82, RZ, 0x18, R79 ;  /* 0x00000018ff527819 */ /* 0x000fe4000001164f */
[----:B------:R-:W-:Y:S02]  /*45d0*/  LOP3.LUT R83, R79, 0xff, RZ, 0xc0, !PT ;  /* 0x000000ff4f537812 */ /* 0x000fe400078ec0ff */
[----:B------:R-:W-:Y:S02]  /*45e0*/  LOP3.LUT R77, R78, 0xff0000, R77, 0xf8, !PT ;  /* 0x00ff00004e4d7812 */ /* 0x000fe400078ef84d */
[----:B------:R-:W-:-:S02]  /*45f0*/  PRMT R82, R82, 0x654, R83 ;  /* 0x0000065452527816 */ /* 0x000fc40000000053 */
[-C--:B------:R-:W-:Y:S02]  /*4600*/  F2FP.F16.E4M3.UNPACK_B R78, R140.reuse.H1 ;  /* 0x0000008cff4e723e */ /* 0x080fe400030006ff */
[----:B--2---:R-:W-:Y:S02]  /*4610*/  F2FP.F16.E4M3.UNPACK_B R80, R49 ;  /* 0x00000031ff50723e */ /* 0x004fe400020006ff */
[----:B------:R-:W-:Y:S02]  /*4620*/  SHF.R.U32.HI R76, RZ, 0x10, R79 ;  /* 0x00000010ff4c7819 */ /* 0x000fe4000001164f */
        /* <DEDUP_REMOVED lines=90> */
[----:B------:R-:W-:Y:S01]  /*4bd0*/  MOV R51, R76 ;  /* 0x0000004c00337202 */ /* 0x000fe20000000f00 */
[----:B------:R-:W-:-:S05]  /*4be0*/  FFMA.FTZ R140, R48, R139, R140 ;  /* 0x0000008b308c7223 */ /* 0x000fca000001008c */
[----:B------:R-:W-:-:S05]  /*4bf0*/  F2FP.SATFINITE.E4M3.F32.PACK_AB_MERGE_C R77, R140, R77, R80 ;  /* 0x0000004d8c4d723e */ /* 0x000fca0004807050 */
[----:B------:R-:W-:-:S07]  /*4c00*/  IMAD.MOV.U32 R48, RZ, RZ, R77 ;  /* 0x000000ffff307224 */ /* 0x000fce00078e004d */
.L_x_372:
[----:B------:R-:W-:Y:S05]  /*4c10*/  BSYNC B2 ;  /* 0x0000000000027941 */ /* 0x000fea0003800000 */
.L_x_371:
[----:B------:R-:W-:Y:S02]  /*4c20*/  ULDC.64 UR4, c[0x0][0x2e8] ;  /* 0x0000ba0000047ab9 */ /* 0x000fe40000000a00 */
[----:B------:R-:W-:-:S04]  /*4c30*/  IADD3 R76, P2, P6, R43, UR4, R141 ;  /* 0x000000042b4c7c10 */ /* 0x000fc8000fe5e08d */
[----:B------:R-:W-:-:S05]  /*4c40*/  IADD3.X R77, R105, UR5, R138, P2, P6 ;  /* 0x00000005694d7c10 */ /* 0x000fca00097ec48a */
[----:B--2---:R3:W-:Y:S04]  /*4c50*/  STG.E.128 desc[UR42][R76.64], R48 ;  /* 0x000000304c007986 */ /* 0x0047e8000c101d2a */
.L_x_366:
[----:B------:R-:W-:Y:S05]  /*4c60*/  BSYNC B1 ;  /* 0x0000000000017941 */ /* 0x000fea0003800000 */
.L_x_365:
[----:B------:R-:W-:Y:S04]  /*4c70*/  BSSY B1, `(.L_x_373) ;  /* 0x00000f4000017945 */ /* 0x000fe80003800000 */
[----:B------:R-:W-:Y:S05]  /*4c80*/  @P3 BRA `(.L_x_374) ;  /* 0x0000000c00c83947 */ /* 0x000fea0003800000 */
[----:B---3--:R-:W-:Y:S01]  /*4c90*/  IADD3 R77, P2, P3, R128, R120, R16 ;  /* 0x00000078804d7210 */ /* 0x008fe20007b5e010 */
[----:B------:R-:W-:Y:S03]  /*4ca0*/  BSSY B2, `(.L_x_375) ;  /* 0x000007a000027945 */ /* 0x000fe60003800000 */
[----:B------:R-:W-:Y:S01]  /*4cb0*/  IADD3.X R76, R4, R85, R17, P2, P3 ;  /* 0x00000055044c7210 */ /* 0x000fe200017e6411 */
[----:B------:R-:W-:Y:S08]  /*4cc0*/  @P0 BRA `(.L_x_376) ;  /* 0x0000000400dc0947 */ /* 0x000ff00003800000 */
        /* <DEDUP_REMOVED lines=10> */
[----:B------:R-:W-:Y:S01]  /*4d70*/  SHF.R.U32.HI R82, RZ, 0x8, R75 ;  /* 0x00000008ff527819 */ /* 0x000fe2000001164b */
[----:B------:R-:W-:Y:S01]  /*4d80*/  IMAD.U32 R73, R73, 0x10000, RZ ;  /* 0x0001000049497824 */ /* 0x000fe200078e00ff */
[----:B------:R-:W-:-:S02]  /*4d90*/  LOP3.LUT R74, R74, 0xff00, R78, 0xf8, !PT ;  /* 0x0000ff004a4a7812 */ /* 0x000fc400078ef84e */
[----:B------:R-:W-:Y:S01]  /*4da0*/  SHF.R.U32.HI R80, RZ, 0x18, R75 ;  /* 0x00000018ff507819 */ /* 0x000fe2000001164b */
[----:B------:R-:W-:Y:S01]  /*4db0*/  IMAD.SHL.U32 R82, R82, 0x100, RZ ;  /* 0x0000010052527824 */ /* 0x000fe200078e00ff */
[----:B------:R-:W-:Y:S02]  /*4dc0*/  LOP3.LUT R81, R75, 0xff, RZ, 0xc0, !PT ;  /* 0x000000ff4b517812 */ /* 0x000fe400078ec0ff */
[----:B------:R-:W-:Y:S02]  /*4dd0*/  LOP3.LUT R73, R74, 0xff0000, R73, 0xf8, !PT ;  /* 0x00ff00004a497812 */ /* 0x000fe400078ef849 */
[----:B------:R-:W-:Y:S02]  /*4de0*/  PRMT R80, R80, 0x654, R81 ;  /* 0x0000065450507816 */ /* 0x000fe40000000051 */
[----:B------:R-:W-:Y:S02]  /*4df0*/  F2FP.F16.E4M3.UNPACK_B R74, R137.H1 ;  /* 0x00000089ff4a723e */ /* 0x000fe400030006ff */
[----:B--2---:R-:W-:-:S02]  /*4e00*/  F2FP.F16.E4M3.UNPACK_B R78, R49 ;  /* 0x00000031ff4e723e */ /* 0x004fc400020006ff */
        /* <DEDUP_REMOVED lines=8> */
[--C-:B------:R-:W-:Y:S02]  /*4e90*/  HADD2.F32 R81, -RZ, R79.reuse.H0_H0 ;  /* 0x2000004fff517230 */ /* 0x100fe40000004100 */
[----:B------:R-:W-:Y:S01]  /*4ea0*/  FMUL.FTZ R83, R75, R82 ;  /* 0x000000524b537220 */ /* 0x000fe20000410000 */
[----:B------:R-:W-:-:S02]  /*4eb0*/  HADD2.F32 R79, -RZ, R79.H1_H1 ;  /* 0x3000004fff4f7230 */ /* 0x000fc40000004100 */
        /* <DEDUP_REMOVED lines=53> */
[--C-:B------:R-:W-:Y:S02]  /*5210*/  HADD2.F32 R51, -RZ, R50.reuse.H1_H1 ;  /* 0x30000032ff337230 */ /* 0x100fe40000004100 */
        /* <DEDUP_REMOVED lines=25> */
[----:B------:R-:W-:Y:S01]  /*53b0*/  F2FP.SATFINITE.E4M3.F32.PACK_AB_MERGE_C R51, R83, R139, R72 ;  /* 0x0000008b5333723e */ /* 0x000fe20004807048 */
[----:B------:R-:W-:-:S05]  /*53c0*/  FFMA.FTZ R137, R48, R136, R137 ;  /* 0x0000008830897223 */ /* 0x000fca0000010089 */
[----:B------:R-:W-:-:S04]  /*53d0*/  F2FP.SATFINITE.E4M3.F32.PACK_AB_MERGE_C R73, R137, R73, R78 ;  /* 0x000000498949723e */ /* 0x000fc8000480704e */
[----:B------:R-:W-:-:S07]  /*53e0*/  MOV R48, R73 ;  /* 0x0000004900307202 */ /* 0x000fce0000000f00 */
.L_x_378:
[----:B------:R-:W-:Y:S05]  /*53f0*/  BSYNC B3 ;  /* 0x0000000000037941 */ /* 0x000fea0003800000 */
.L_x_377:
[----:B------:R-:W-:Y:S02]  /*5400*/  ULDC.64 UR4, c[0x0][0x2e8] ;  /* 0x0000ba0000047ab9 */ /* 0x000fe40000000a00 */
[----:B------:R-:W-:-:S04]  /*5410*/  IADD3 R72, P2, P3, R77, UR4, R102 ;  /* 0x000000044d487c10 */ /* 0x000fc8000fb5e066 */
[----:B------:R-:W-:-:S05]  /*5420*/  IADD3.X R73, R76, UR5, R42, P2, P3 ;  /* 0x000000054c497c10 */ /* 0x000fca00097e642a */
[----:B--2---:R3:W-:Y:S04]  /*5430*/  STG.E.128 desc[UR42][R72.64], R48 ;  /* 0x0000003048007986 */ /* 0x0047e8000c101d2a */
.L_x_376:
[----:B------:R-:W-:Y:S05]  /*5440*/  BSYNC B2 ;  /* 0x0000000000027941 */ /* 0x000fea0003800000 */
.L_x_375:
[----:B------:R-:W-:Y:S05]  /*5450*/  @P1 BRA `(.L_x_374) ;  /* 0x0000000400d41947 */ /* 0x000fea0003800000 */
[----:B0-23--:R0:W2:Y:S01]  /*5460*/  LDS.128 R48, [R113+0x2d400] ;  /* 0x02d4000071307984 */ /* 0x00d0a20000000c00 */
        /* <DEDUP_REMOVED lines=41> */
[----:B------:R-:W-:Y:S01]  /*5700*/  SHF.L.U32 R49, R68, 0x10, RZ ;  /* 0x0000001044317819 */ /* 0x000fe200000006ff */
[----:B------:R-:W-:Y:S01]  /*5710*/  IMAD.MOV.U32 R68, RZ, RZ, R51 ;  /* 0x000000ffff447224 */ /* 0x000fe200078e0033 */
[----:B------:R-:W-:Y:S02]  /*5720*/  F2FP.F16.E4M3.UNPACK_B R51, R69.H1 ;  /* 0x00000045ff33723e */ /* 0x000fe400030006ff */
[----:B------:R-:W-:-:S02]  /*5730*/  LOP3.LUT R49, R74, 0xff0000, R49, 0xf8, !PT ;  /* 0x00ff00004a317812 */ /* 0x000fc400078ef831 */
        /* <DEDUP_REMOVED lines=56> */
[----:B------:R-:W-:-:S04]  /*5ac0*/  F2FP.F16.E4M3.UNPACK_B R51, R48 ;  /* 0x00000030ff33723e */ /* 0x000fc800020006ff */
        /* <DEDUP_REMOVED lines=8> */
[----:B------:R-:W-:-:S07]  /*5b50*/  F2FP.SATFINITE.E4M3.F32.PACK_AB_MERGE_C R48, R48, R69, R72 ;  /* 0x000000453030723e */ /* 0x000fce0004807048 */
.L_x_380:
[----:B------:R-:W-:Y:S05]  /*5b60*/  BSYNC B2 ;  /* 0x0000000000027941 */ /* 0x000fea0003800000 */
.L_x_379:
[----:B------:R-:W-:Y:S02]  /*5b70*/  ULDC.64 UR4, c[0x0][0x2e8] ;  /* 0x0000ba0000047ab9 */ /* 0x000fe40000000a00 */
[----:B------:R-:W-:-:S04]  /*5b80*/  IADD3 R68, P2, P3, R43, UR4, R77 ;  /* 0x000000042b447c10 */ /* 0x000fc8000fb5e04d */
[----:B------:R-:W-:-:S05]  /*5b90*/  IADD3.X R69, R105, UR5, R76, P2, P3 ;  /* 0x0000000569457c10 */ /* 0x000fca00097e644c */
[----:B--2---:R4:W-:Y:S04]  /*5ba0*/  STG.E.128 desc[UR42][R68.64], R48 ;  /* 0x0000003044007986 */ /* 0x0049e8000c101d2a */
.L_x_374:
[----:B------:R-:W-:Y:S05]  /*5bb0*/  BSYNC B1 ;  /* 0x0000000000017941 */ /* 0x000fea0003800000 */
.L_x_373:
[----:B0-234-:R-:W2:Y:S01]  /*5bc0*/  LDL R48, [R1+0x10] ;  /* 0x0000100001307983 */ /* 0x01dea20000100800 */
[----:B------:R-:W-:Y:S01]  /*5bd0*/  BSSY B1, `(.L_x_381) ;  /* 0x00000f7000017945 */ /* 0x000fe20003800000 */
[----:B--2---:R-:W-:-:S13]  /*5be0*/  LOP3.LUT P2, RZ, R48, 0x1, RZ, 0xc0, !PT ;  /* 0x0000000130ff7812 */ /* 0x004fda000784c0ff */
[----:B------:R-:W-:Y:S05]  /*5bf0*/  @P2 BRA `(.L_x_382) ;  /* 0x0000000c00d02947 */ /* 0x000fea0003800000 */
[----:B------:R-:W-:Y:S01]  /*5c00*/  IADD3 R69, P2, P3, R3, R120, R16 ;  /* 0x0000007803457210 */ /* 0x000fe20007b5e010 */
[----:B------:R-:W-:Y:S03]  /*5c10*/  BSSY B2, `(.L_x_383) ;  /* 0x0000079000027945 */ /* 0x000fe60003800000 */
[----:B------:R-:W-:Y:S01]  /*5c20*/  IADD3.X R68, R33, R85, R17, P2, P3 ;  /* 0x0000005521447210 */ /* 0x000fe200017e6411 */
[----:B------:R-:W-:Y:S08]  /*5c30*/  @P0 BRA `(.L_x_384) ;  /* 0x0000000400d80947 */ /* 0x000ff00003800000 */
[----:B------:R0:W2:Y:S01]  /*5c40*/  LDS.128 R48, [R113+0x2a400] ;  /* 0x02a4000071307984 */ /* 0x0000a20000000c00 */
[----:B------:R-:W-:Y:S01]  /*5c50*/  ISETP.GE.AND P2, PT, R18, R84, PT ;  /* 0x000000541200720c */ /* 0x000fe20003f46270 */
[----:B------:R-:W-:-:S12]  /*5c60*/  BSSY B3, `(.L_x_385) ;  /* 0x000006f000037945 */ /* 0x000fd80003800000 */
[----:B0-----:R-:W-:Y:S05]  /*5c70*/  @P2 BRA `(.L_x_386) ;  /* 0x0000000400b42947 */ /* 0x001fea0003800000 */
[----:B------:R-:W-:Y:S02]  /*5c80*/  SHF.R.U32.HI R64, RZ, 0x8, R65 ;  /* 0x00000008ff407819 */ /* 0x000fe40000011641 */
[----:B------:R-:W-:Y:S02]  /*5c90*/  LOP3.LUT R71, R67, 0xff, RZ, 0xc0, !PT ;  /* 0x000000ff43477812 */ /* 0x000fe400078ec0ff */
[--C-:B------:R-:W-:Y:S01]  /*5ca0*/  SHF.R.U32.HI R72, RZ, 0x18, R67.reuse ;  /* 0x00000018ff487819 */ /* 0x100fe20000011643 */
[----:B------:R-:W-:Y:S01]  /*5cb0*/  IMAD.SHL.U32 R64, R64, 0x100, RZ ;  /* 0x0000010040407824 */ /* 0x000fe200078e00ff */
[----:B------:R-:W-:Y:S02]  /*5cc0*/  SHF.R.U32.HI R73, RZ, 0x8, R67 ;  /* 0x00000008ff497819 */ /* 0x000fe40000011643 */
[----:B------:R-:W-:Y:S02]  /*5cd0*/  LOP3.LUT R70, R65, 0xff, RZ, 0xc0, !PT ;  /* 0x000000ff41467812 */ /* 0x000fe400078ec0ff */
[----:B------:R-:W-:-:S02]  /*5ce0*/  SHF.R.U32.HI R75, RZ, 0x18, R65 ;  /* 0x00000018ff4b7819 */ /* 0x000fc40000011641 */
[----:B------:R-:W-:Y:S02]  /*5cf0*/  SHF.R.U32.HI R66, RZ, 0x10, R65 ;  /* 0x00000010ff427819 */ /* 0x000fe40000011641 */
[----:B------:R-:W-:Y:S02]  /*5d00*/  SHF.R.U32.HI R65, RZ, 0x10, R67 ;  /* 0x00000010ff417819 */ /* 0x000fe40000011643 */
[----:B------:R-:W-:Y:S01]  /*5d10*/  PRMT R72, R72, 0x654, R71 ;  /* 0x0000065448487816 */ /* 0x000fe20000000047 */
[----:B------:R-:W-:Y:S01]  /*5d20*/  IMAD.SHL.U32 R71, R73, 0x100, RZ ;  /* 0x0000010049477824 */ /* 0x000fe200078e00ff */
[----:B------:R-:W-:Y:S01]  /*5d30*/  PRMT R67, R75, 0x654, R70 ;  /* 0x000006544b437816 */ /* 0x000fe20000000046 */
[----:B--2---:R-:W-:Y:S01]  /*5d40*/  IMAD.MOV.U32 R73, RZ, RZ, R49 ;  /* 0x000000ffff497224 */ /* 0x004fe200078e0031 */
[----:B------:R-:W-:Y:S02]  /*5d50*/  F2FP.F16.E4M3.UNPACK_B R49, R132.H1 ;  /* 0x00000084ff31723e */ /* 0x000fe400030006ff */
[----:B------:R-:W-:-:S02]  /*5d60*/  LOP3.LUT R70, R67, 0xff00, R64, 0xf8, !PT ;  /* 0x0000ff0043467812 */ /* 0x000fc400078ef840 */
[----:B------:R-:W-:Y:S01]  /*5d70*/  LOP3.LUT R67, R72, 0xff00, R71, 0xf8, !PT ;  /* 0x0000ff0048437812 */ /* 0x000fe200078ef847 */
[--C-:B------:R-:W-:Y:S01]  /*5d80*/  HADD2.F32 R74, -RZ, R49.reuse.H0_H0 ;  /* 0x20000031ff4a7230 */ /* 0x100fe20000004100 */
[----:B------:R-:W-:Y:S01]  /*5d90*/  F2FP.F16.E4M3.UNPACK_B R64, R133.H1 ;  /* 0x00000085ff40723e */ /* 0x000fe200030006ff */
[----:B------:R-:W-:Y:S01]  /*5da0*/  HADD2.F32 R49, -RZ, R49.H1_H1 ;  /* 0x30000031ff317230 */ /* 0x000fe20000004100 */
[----:B------:R-:W-:Y:S02]  /*5db0*/  F2FP.F16.E4M3.UNPACK_B R72, R73 ;  /* 0x00000049ff48723e */ /* 0x000fe400020006ff */
[----:B------:R-:W-:Y:S01]  /*5dc0*/  F2FP.F16.E4M3.UNPACK_B R78, R51.H1 ;  /* 0x00000033ff4e723e */ /* 0x000fe200030006ff */
[----:B------:R-:W-:Y:S01]  /*5dd0*/  HADD2.F32 R76, -RZ, R64.H0_H0 ;  /* 0x20000040ff4c7230 */ /* 0x000fe20000004100 */
[----:B------:R-:W-:Y:S01]  /*5de0*/  F2FP.F16.E4M3.UNPACK_B R133, R133 ;  /* 0x00000085ff85723e */ /* 0x000fe200020006ff */
[--C-:B------:R-:W-:Y:S01]  /*5df0*/  HADD2.F32 R71, -RZ, R72.reuse.H1_H1 ;  /* 0x30000048ff477230 */ /* 0x100fe20000004100 */
[----:B------:R-:W-:Y:S01]  /*5e00*/  F2FP.F16.E4M3.UNPACK_B R132, R132 ;  /* 0x00000084ff84723e */ /* 0x000fe200020006ff */
[----:B------:R-:W-:-:S02]  /*5e10*/  HADD2.F32 R75, -RZ, R72.H0_H0 ;  /* 0x20000048ff4b7230 */ /* 0x000fc40000004100 */
[----:B------:R-:W-:Y:S02]  /*5e20*/  HADD2.F32 R64, -RZ, R64.H1_H1 ;  /* 0x30000040ff407230 */ /* 0x000fe40000004100 */
[-C--:B------:R-:W-:Y:S01]  /*5e30*/  FMUL.FTZ R72, R71, R76.reuse ;  /* 0x0000004c47487220 */ /* 0x080fe20000410000 */
[----:B------:R-:W-:-:S03]  /*5e40*/  FMUL.FTZ R76, R75, R76 ;  /* 0x0000004c4b4c7220 */ /* 0x000fc60000410000 */
[-C--:B------:R-:W-:Y:S01]  /*5e50*/  FFMA.FTZ R72, R75, R74.reuse, -R72 ;  /* 0x0000004a4b487223 */ /* 0x080fe20000010848 */
[----:B------:R-:W-:Y:S01]  /*5e60*/  FFMA.FTZ R71, R71, R74, R76 ;  /* 0x0000004a47477223 */ /* 0x000fe2000001004c */
[----:B------:R-:W-:-:S05]  /*5e70*/  F2FP.F16.E4M3.UNPACK_B R74, R73.H1 ;  /* 0x00000049ff4a723e */ /* 0x000fca00030006ff */
[--C-:B------:R-:W-:Y:S02]  /*5e80*/  HADD2.F32 R73, -RZ, R74.reuse.H1_H1 ;  /* 0x3000004aff497230 */ /* 0x100fe40000004100 */
[----:B------:R-:W-:-:S03]  /*5e90*/  HADD2.F32 R74, -RZ, R74.H0_H0 ;  /* 0x2000004aff4a7230 */ /* 0x000fc60000004100 */
[CC--:B------:R-:W-:Y:S02]  /*5ea0*/  FMUL.FTZ R75, R73.reuse, R64.reuse ;  /* 0x00000040494b7220 */ /* 0x0c0fe40000410000 */
[C---:B------:R-:W-:Y:S02]  /*5eb0*/  FMUL.FTZ R76, R74.reuse, R64 ;  /* 0x000000404a4c7220 */ /* 0x040fe40000410000 */
[----:B------:R-:W-:Y:S01]  /*5ec0*/  FFMA.FTZ R64, R74, R49, -R75 ;  /* 0x000000314a407223 */ /* 0x000fe2000001084b */
[----:B------:R-:W-:Y:S01]  /*5ed0*/  F2FP.F16.E4M3.UNPACK_B R75, R51 ;  /* 0x00000033ff4b723e */ /* 0x000fe200020006ff */
[----:B------:R-:W-:Y:S01]  /*5ee0*/  FFMA.FTZ R49, R73, R49, R76 ;  /* 0x0000003149317223 */ /* 0x000fe2000001004c */
[----:B------:R-:W-:Y:S01]  /*5ef0*/  SHF.L.U32 R73, R66, 0x10, RZ ;  /* 0x0000001042497819 */ /* 0x000fe200000006ff */
[----:B------:R-:W-:-:S03]  /*5f00*/  IMAD.U32 R66, R65, 0x10000, RZ ;  /* 0x0001000041427824 */ /* 0x000fc600078e00ff */
[----:B------:R-:W-:Y:S01]  /*5f10*/  LOP3.LUT R65, R70, 0xff0000, R73, 0xf8, !PT ;  /* 0x00ff000046417812 */ /* 0x000fe200078ef849 */
[--C-:B------:R-:W-:Y:S01]  /*5f20*/  HADD2.F32 R73, -RZ, R75.reuse.H1_H1 ;  /* 0x3000004bff497230 */ /* 0x100fe20000004100 */
[----:B------:R-:W-:Y:S01]  /*5f30*/  LOP3.LUT R66, R67, 0xff0000, R66, 0xf8, !PT ;  /* 0x00ff000043427812 */ /* 0x000fe200078ef842 */
[----:B------:R-:W-:Y:S01]  /*5f40*/  HADD2.F32 R75, -RZ, R75.H0_H0 ;  /* 0x2000004bff4b7230 */ /* 0x000fe20000004100 */
[----:B------:R-:W-:Y:S02]  /*5f50*/  F2FP.F16.E4M3.UNPACK_B R70, R65.H1 ;  /* 0x00000041ff46723e */ /* 0x000fe400030006ff */
[----:B------:R-:W-:Y:S02]  /*5f60*/  F2FP.F16.E4M3.UNPACK_B R67, R66.H1 ;  /* 0x00000042ff43723e */ /* 0x000fe400030006ff */
[----:B------:R-:W-:Y:S01]  /*5f70*/  F2FP.SATFINITE.E4M3.F32.PACK_AB_MERGE_C R49, R49, R64, RZ ;  /* 0x000000403131723e */ /* 0x000fe200048070ff */
[----:B------:R-:W-:Y:S01]  /*5f80*/  HADD2.F32 R74, -RZ, R70.H0_H0 ;  /* 0x20000046ff4a7230 */ /* 0x000fe20000004100 */
[----:B------:R-:W-:Y:S01]  /*5f90*/  F2FP.F16.E4M3.UNPACK_B R66, R66 ;  /* 0x00000042ff42723e */ /* 0x000fe200020006ff */
[--C-:B------:R-:W-:Y:S01]  /*5fa0*/  HADD2.F32 R76, -RZ, R67.reuse.H0_H0 ;  /* 0x20000043ff4c7230 */ /* 0x100fe20000004100 */
[----:B------:R-:W-:Y:S01]  /*5fb0*/  F2FP.SATFINITE.E4M3.F32.PACK_AB_MERGE_C R49, R71, R72, R49 ;  /* 0x000000484731723e */ /* 0x000fe20004807031 */
[----:B------:R-:W-:-:S02]  /*5fc0*/  HADD2.F32 R67, -RZ, R67.H1_H1 ;  /* 0x30000043ff437230 */ /* 0x000fc40000004100 */
[----:B------:R-:W-:Y:S02]  /*5fd0*/  IMAD.MOV.U32 R64, RZ, RZ, R50 ;  /* 0x000000ffff407224 */ /* 0x000fe400078e0032 */
[-C--:B------:R-:W-:Y:S01]  /*5fe0*/  FMUL.FTZ R77, R73, R76.reuse ;  /* 0x0000004c494d7220 */ /* 0x080fe20000410000 */
[C---:B------:R-:W-:Y:S01]  /*5ff0*/  FMUL.FTZ R76, R75.reuse, R76 ;  /* 0x0000004c4b4c7220 */ /* 0x040fe20000410000 */
[----:B------:R-:W-:Y:S02]  /*6000*/  HADD2.F32 R72, -RZ, R133.H1_H1 ;  /* 0x30000085ff487230 */ /* 0x000fe40000004100 */
[-C--:B------:R-:W-:Y:S01]  /*6010*/  FFMA.FTZ R77, R75, R74.reuse, -R77 ;  /* 0x0000004a4b4d7223 */ /* 0x080fe2000001084d */
[----:B------:R-:W-:Y:S01]  /*6020*/  FFMA.FTZ R74, R73, R74, R76 ;  /* 0x0000004a494a7223 */ /* 0x000fe2000001004c */
[--C-:B------:R-:W-:Y:S02]  /*6030*/  HADD2.F32 R76, -RZ, R78.reuse.H1_H1 ;  /* 0x3000004eff4c7230 */ /* 0x100fe40000004100 */
[----:B------:R-:W-:-:S02]  /*6040*/  HADD2.F32 R78, -RZ, R78.H0_H0 ;  /* 0x2000004eff4e7230 */ /* 0x000fc40000004100 */
[----:B------:R-:W-:Y:S02]  /*6050*/  HADD2.F32 R73, -RZ, R70.H1_H1 ;  /* 0x30000046ff497230 */ /* 0x000fe40000004100 */
[-C--:B------:R-:W-:Y:S01]  /*6060*/  FMUL.FTZ R51, R76, R67.reuse ;  /* 0x000000434c337220 */ /* 0x080fe20000410000 */
[----:B------:R-:W-:Y:S01]  /*6070*/  F2FP.F16.E4M3.UNPACK_B R70, R64 ;  /* 0x00000040ff46723e */ /* 0x000fe200020006ff */
[C---:B------:R-:W-:Y:S01]  /*6080*/  FMUL.FTZ R67, R78.reuse, R67 ;  /* 0x000000434e437220 */ /* 0x040fe20000410000 */
[----:B------:R-:W-:Y:S02]  /*6090*/  HADD2.F32 R133, -RZ, R133.H0_H0 ;  /* 0x20000085ff857230 */ /* 0x000fe40000004100 */
[-C--:B------:R-:W-:Y:S01]  /*60a0*/  FFMA.FTZ R51, R78, R73.reuse, -R51 ;  /* 0x000000494e337223 */ /* 0x080fe20000010833 */
[----:B------:R-:W-:Y:S01]  /*60b0*/  FFMA.FTZ R76, R76, R73, R67 ;  /* 0x000000494c4c7223 */ /* 0x000fe20000010043 */
[----:B------:R-:W-:Y:S01]  /*60c0*/  F2FP.F16.E4M3.UNPACK_B R67, R65 ;  /* 0x00000041ff43723e */ /* 0x000fe200020006ff */
[----:B------:R-:W-:-:S02]  /*60d0*/  HADD2.F32 R50, -RZ, R70.H1_H1 ;  /* 0x30000046ff327230 */ /* 0x000fc40000004100 */
[----:B------:R-:W-:Y:S01]  /*60e0*/  HADD2.F32 R65, -RZ, R66.H0_H0 ;  /* 0x20000042ff417230 */ /* 0x000fe20000004100 */
[----:B------:R-:W-:Y:S01]  /*60f0*/  F2FP.SATFINITE.E4M3.F32.PACK_AB_MERGE_C R51, R76, R51, RZ ;  /* 0x000000334c33723e */ /* 0x000fe200048070ff */
[----:B------:R-:W-:Y:S02]  /*6100*/  HADD2.F32 R70, -RZ, R70.H0_H0 ;  /* 0x20000046ff467230 */ /* 0x000fe40000004100 */
[--C-:B------:R-:W-:Y:S02]  /*6110*/  HADD2.F32 R71, -RZ, R67.reuse.H0_H0 ;  /* 0x20000043ff477230 */ /* 0x100fe40000004100 */
[-C--:B------:R-:W-:Y:S01]  /*6120*/  FMUL.FTZ R73, R50, R65.reuse ;  /* 0x0000004132497220 */ /* 0x080fe20000410000 */
[----:B------:R-:W-:Y:S02]  /*6130*/  HADD2.F32 R67, -RZ, R67.H1_H1 ;  /* 0x30000043ff437230 */ /* 0x000fe40000004100 */
[----:B------:R-:W-:Y:S01]  /*6140*/  FMUL.FTZ R75, R70, R65 ;  /* 0x00000041464b7220 */ /* 0x000fe20000410000 */
[----:B------:R-:W-:Y:S01]  /*6150*/  F2FP.SATFINITE.E4M3.F32.PACK_AB_MERGE_C R51, R74, R77, R51 ;  /* 0x0000004d4a33723e */ /* 0x000fe20004807033 */
[-C--:B------:R-:W-:Y:S01]  /*6160*/  FFMA.FTZ R65, R70, R71.reuse, -R73 ;  /* 0x0000004746417223 */ /* 0x080fe20000010849 */
[----:B------:R-:W-:Y:S01]  /*6170*/  F2FP.F16.E4M3.UNPACK_B R70, R64.H1 ;  /* 0x00000040ff46723e */ /* 0x000fe200030006ff */
[----:B------:R-:W-:Y:S01]  /*6180*/  FFMA.FTZ R50, R50, R71, R75 ;  /* 0x0000004732327223 */ /* 0x000fe2000001004b */
[----:B------:R-:W-:-:S02]  /*6190*/  HADD2.F32 R71, -RZ, R66.H1_H1 ;  /* 0x30000042ff477230 */ /* 0x000fc40000004100 */
[----:B------:R-:W-:Y:S02]  /*61a0*/  IMAD.MOV.U32 R64, RZ, RZ, R48 ;  /* 0x000000ffff407224 */ /* 0x000fe400078e0030 */
[--C-:B------:R-:W-:Y:S02]  /*61b0*/  HADD2.F32 R66, -RZ, R70.reuse.H1_H1 ;  /* 0x30000046ff427230 */ /* 0x100fe40000004100 */
[----:B------:R-:W-:-:S03]  /*61c0*/  HADD2.F32 R70, -RZ, R70.H0_H0 ;  /* 0x20000046ff467230 */ /* 0x000fc60000004100 */
[-C--:B------:R-:W-:Y:S02]  /*61d0*/  FMUL.FTZ R73, R66, R71.reuse ;  /* 0x0000004742497220 */ /* 0x080fe40000410000 */
[C---:B------:R-:W-:Y:S02]  /*61e0*/  FMUL.FTZ R71, R70.reuse, R71 ;  /* 0x0000004746477220 */ /* 0x040fe40000410000 */
[-C--:B------:R-:W-:Y:S01]  /*61f0*/  FFMA.FTZ R48, R70, R67.reuse, -R73 ;  /* 0x0000004346307223 */ /* 0x080fe20000010849 */
[----:B------:R-:W-:Y:S02]  /*6200*/  HADD2.F32 R70, -RZ, R132.H1_H1 ;  /* 0x30000084ff467230 */ /* 0x000fe40000004100 */
[----:B------:R-:W-:Y:S01]  /*6210*/  FFMA.FTZ R67, R66, R67, R71 ;  /* 0x0000004342437223 */ /* 0x000fe20000010047 */
[----:B------:R-:W-:-:S04]  /*6220*/  F2FP.F16.E4M3.UNPACK_B R66, R64.H1 ;  /* 0x00000040ff42723e */ /* 0x000fc800030006ff */
[----:B------:R-:W-:Y:S01]  /*6230*/  F2FP.SATFINITE.E4M3.F32.PACK_AB_MERGE_C R67, R67, R48, RZ ;  /* 0x000000304343723e */ /* 0x000fe200048070ff */
[--C-:B------:R-:W-:Y:S02]  /*6240*/  HADD2.F32 R71, -RZ, R66.reuse.H1_H1 ;  /* 0x30000042ff477230 */ /* 0x100fe40000004100 */
[----:B------:R-:W-:Y:S01]  /*6250*/  HADD2.F32 R66, -RZ, R66.H0_H0 ;  /* 0x20000042ff427230 */ /* 0x000fe20000004100 */
[----:B------:R-:W-:Y:S02]  /*6260*/  F2FP.SATFINITE.E4M3.F32.PACK_AB_MERGE_C R50, R50, R65, R67 ;  /* 0x000000413232723e */ /* 0x000fe40004807043 */
[-C--:B------:R-:W-:Y:S02]  /*6270*/  FMUL.FTZ R73, R71, R72.reuse ;  /* 0x0000004847497220 */ /* 0x080fe40000410000 */
[C---:B------:R-:W-:Y:S02]  /*6280*/  FMUL.FTZ R72, R66.reuse, R72 ;  /* 0x0000004842487220 */ /* 0x040fe40000410000 */
[----:B------:R-:W-:Y:S01]  /*6290*/  FFMA.FTZ R66, R66, R70, -R73 ;  /* 0x0000004642427223 */ /* 0x000fe20000010849 */
[----:B------:R-:W-:-:S02]  /*62a0*/  HADD2.F32 R73, -RZ, R132.H0_H0 ;  /* 0x20000084ff497230 */ /* 0x000fc40000004100 */
[----:B------:R-:W-:Y:S01]  /*62b0*/  FFMA.FTZ R71, R71, R70, R72 ;  /* 0x0000004647477223 */ /* 0x000fe20000010048 */
[----:B------:R-:W-:-:S04]  /*62c0*/  F2FP.F16.E4M3.UNPACK_B R70, R64 ;  /* 0x00000040ff46723e */ /* 0x000fc800020006ff */
[----:B------:R-:W-:Y:S01]  /*62d0*/  F2FP.SATFINITE.E4M3.F32.PACK_AB_MERGE_C R66, R71, R66, RZ ;  /* 0x000000424742723e */ /* 0x000fe200048070ff */
[--C-:B------:R-:W-:Y:S02]  /*62e0*/  HADD2.F32 R64, -RZ, R70.reuse.H1_H1 ;  /* 0x30000046ff407230 */ /* 0x100fe40000004100 */
[----:B------:R-:W-:-:S03]  /*62f0*/  HADD2.F32 R70, -RZ, R70.H0_H0 ;  /* 0x20000046ff467230 */ /* 0x000fc60000004100 */
[-C--:B------:R-:W-:Y:S02]  /*6300*/  FMUL.FTZ R75, R64, R133.reuse ;  /* 0x00000085404b7220 */ /* 0x080fe40000410000 */
[C---:B------:R-:W-:Y:S02]  /*6310*/  FMUL.FTZ R133, R70.reuse, R133 ;  /* 0x0000008546857220 */ /* 0x040fe40000410000 */
[-C--:B------:R-:W-:Y:S02]  /*6320*/  FFMA.FTZ R75, R70, R73.reuse, -R75 ;  /* 0x00000049464b7223 */ /* 0x080fe4000001084b */
[----:B------:R-:W-:-:S05]  /*6330*/  FFMA.FTZ R64, R64, R73, R133 ;  /* 0x0000004940407223 */ /* 0x000fca0000010085 */
[----:B------:R-:W-:-:S07]  /*6340*/  F2FP.SATFINITE.E4M3.F32.PACK_AB_MERGE_C R48, R64, R75, R66 ;  /* 0x0000004b4030723e */ /* 0x000fce0004807042 */
.L_x_386:
[----:B------:R-:W-:Y:S05]  /*6350*/  BSYNC B3 ;  /* 0x0000000000037941 */ /* 0x000fea0003800000 */
.L_x_385:
[----:B------:R-:W-:Y:S02]  /*6360*/  ULDC.64 UR4, c[0x0][0x2e8] ;  /* 0x0000ba0000047ab9 */ /* 0x000fe40000000a00 */
[----:B------:R-:W-:-:S04]  /*6370*/  IADD3 R64, P2, P3, R69, UR4, R102 ;  /* 0x0000000445407c10 */ /* 0x000fc8000fb5e066 */
[----:B------:R-:W-:-:S05]  /*6380*/  IADD3.X R65, R68, UR5, R42, P2, P3 ;  /* 0x0000000544417c10 */ /* 0x000fca00097e642a */
[----:B--2---:R0:W-:Y:S04]  /*6390*/  STG.E.128 desc[UR42][R64.64], R48 ;  /* 0x0000003040007986 */ /* 0x0041e8000c101d2a */
.L_x_384:
[----:B------:R-:W-:Y:S05]  /*63a0*/  BSYNC B2 ;  /* 0x0000000000027941 */ /* 0x000fea0003800000 */
.L_x_383:
[----:B------:R-:W-:Y:S05]  /*63b0*/  @P1 BRA `(.L_x_382) ;  /* 0x0000000400e01947 */ /* 0x000fea0003800000 */
[----:B0-----:R0:W2:Y:S01]  /*63c0*/  LDS.128 R48, [R113+0x2e400] ;  /* 0x02e4000071307984 */ /* 0x0010a20000000c00 */
[----:B------:R-:W-:Y:S01]  /*63d0*/  ISETP.GE.AND P2, PT, R233, R84, PT ;  /* 0x00000054e900720c */ /* 0x000fe20003f46270 */
[----:B------:R-:W-:-:S12]  /*63e0*/  BSSY B2, `(.L_x_387) ;  /* 0x0000071000027945 */ /* 0x000fd80003800000 */
[----:B0-----:R-:W-:Y:S05]  /*63f0*/  @P2 BRA `(.L_x_388) ;  /* 0x0000000400bc2947 */ /* 0x001fea0003800000 */
[----:B--2---:R-:W-:Y:S01]  /*6400*/  IMAD.MOV.U32 R62, RZ, RZ, R49 ;  /* 0x000000ffff3e7224 */ /* 0x004fe200078e0031 */
[-C--:B------:R-:W-:Y:S02]  /*6410*/  F2FP.F16.E4M3.UNPACK_B R66, R131.reuse.H1 ;  /* 0x00000083ff42723e */ /* 0x080fe400030006ff */
[----:B------:R-:W-:Y:S02]  /*6420*/  F2FP.F16.E4M3.UNPACK_B R49, R130.H1 ;  /* 0x00000082ff31723e */ /* 0x000fe400030006ff */
[----:B------:R-:W-:Y:S01]  /*6430*/  F2FP.F16.E4M3.UNPACK_B R60, R62 ;  /* 0x0000003eff3c723e */ /* 0x000fe200020006ff */
[----:B------:R-:W-:Y:S01]  /*6440*/  HADD2.F32 R65, -RZ, R66.H0_H0 ;  /* 0x20000042ff417230 */ /* 0x000fe20000004100 */
[----:B------:R-:W-:Y:S01]  /*6450*/  F2FP.F16.E4M3.UNPACK_B R70, R131 ;  /* 0x00000083ff46723e */ /* 0x000fe200020006ff */
[----:B------:R-:W-:Y:S02]  /*6460*/  HADD2.F32 R67, -RZ, R49.H0_H0 ;  /* 0x20000031ff437230 */ /* 0x000fe40000004100 */
[----:B------:R-:W-:-:S02]  /*6470*/  HADD2.F32 R64, -RZ, R60.H1_H1 ;  /* 0x3000003cff407230 */ /* 0x000fc40000004100 */
[----:B------:R-:W-:Y:S02]  /*6480*/  HADD2.F32 R60, -RZ, R60.H0_H0 ;  /* 0x2000003cff3c7230 */ /* 0x000fe40000004100 */
[----:B------:R-:W-:Y:S02]  /*6490*/  HADD2.F32 R49, -RZ, R49.H1_H1 ;  /* 0x30000031ff317230 */ /* 0x000fe40000004100 */
[-C--:B------:R-:W-:Y:S01]  /*64a0*/  FMUL.FTZ R71, R64, R65.reuse ;  /* 0x0000004140477220 */ /* 0x080fe20000410000 */
[----:B------:R-:W-:-:S03]  /*64b0*/  FMUL.FTZ R73, R60, R65 ;  /* 0x000000413c497220 */ /* 0x000fc60000410000 */
[-C--:B------:R-:W-:Y:S01]  /*64c0*/  FFMA.FTZ R65, R60, R67.reuse, -R71 ;  /* 0x000000433c417223 */ /* 0x080fe20000010847 */
[----:B------:R-:W-:Y:S01]  /*64d0*/  FFMA.FTZ R60, R64, R67, R73 ;  /* 0x00000043403c7223 */ /* 0x000fe20000010049 */
[----:B------:R-:W-:Y:S01]  /*64e0*/  F2FP.F16.E4M3.UNPACK_B R64, R62.H1 ;  /* 0x0000003eff40723e */ /* 0x000fe200030006ff */
[----:B------:R-:W-:Y:S02]  /*64f0*/  IMAD.MOV.U32 R62, RZ, RZ, R48 ;  /* 0x000000ffff3e7224 */ /* 0x000fe400078e0030 */
[----:B------:R-:W-:Y:S01]  /*6500*/  HADD2.F32 R67, -RZ, R66.H1_H1 ;  /* 0x30000042ff437230 */ /* 0x000fe20000004100 */
[----:B------:R-:W-:Y:S01]  /*6510*/  F2FP.F16.E4M3.UNPACK_B R66, R130 ;  /* 0x00000082ff42723e */ /* 0x000fe200020006ff */
[--C-:B------:R-:W-:Y:S02]  /*6520*/  HADD2.F32 R48, -RZ, R64.reuse.H1_H1 ;  /* 0x30000040ff307230 */ /* 0x100fe40000004100 */
[----:B------:R-:W-:-:S03]  /*6530*/  HADD2.F32 R64, -RZ, R64.H0_H0 ;  /* 0x20000040ff407230 */ /* 0x000fc60000004100 */
[-C--:B------:R-:W-:Y:S02]  /*6540*/  FMUL.FTZ R71, R48, R67.reuse ;  /* 0x0000004330477220 */ /* 0x080fe40000410000 */
[C---:B------:R-:W-:Y:S02]  /*6550*/  FMUL.FTZ R67, R64.reuse, R67 ;  /* 0x0000004340437220 */ /* 0x040fe40000410000 */
[-C--:B------:R-:W-:Y:S01]  /*6560*/  FFMA.FTZ R64, R64, R49.reuse, -R71 ;  /* 0x0000003140407223 */ /* 0x080fe20000010847 */
[----:B------:R-:W-:Y:S02]  /*6570*/  HADD2.F32 R71, -RZ, R70.H1_H1 ;  /* 0x30000046ff477230 */ /* 0x000fe40000004100 */
[----:B------:R-:W-:Y:S01]  /*6580*/  FFMA.FTZ R75, R48, R49, R67 ;  /* 0x00000031304b7223 */ /* 0x000fe20000010043 */
[-C--:B------:R-:W-:Y:S01]  /*6590*/  F2FP.F16.E4M3.UNPACK_B R48, R62.reuse.H1 ;  /* 0x0000003eff30723e */ /* 0x080fe200030006ff */
[----:B------:R-:W-:Y:S01]  /*65a0*/  HADD2.F32 R67, -RZ, R66.H1_H1 ;  /* 0x30000042ff437230 */ /* 0x000fe20000004100 */
[----:B------:R-:W-:Y:S01]  /*65b0*/  F2FP.F16.E4M3.UNPACK_B R62, R62 ;  /* 0x0000003eff3e723e */ /* 0x000fe200020006ff */
[----:B------:R-:W-:Y:S01]  /*65c0*/  HADD2.F32 R70, -RZ, R70.H0_H0 ;  /* 0x20000046ff467230 */ /* 0x000fe20000004100 */
[----:B------:R-:W-:Y:S01]  /*65d0*/  F2FP.SATFINITE.E4M3.F32.PACK_AB_MERGE_C R64, R75, R64, RZ ;  /* 0x000000404b40723e */ /* 0x000fe200048070ff */
[----:B------:R-:W-:-:S02]  /*65e0*/  HADD2.F32 R49, -RZ, R48.H1_H1 ;  /* 0x30000030ff317230 */ /* 0x000fc40000004100 */
[----:B------:R-:W-:Y:S01]  /*65f0*/  HADD2.F32 R48, -RZ, R48.H0_H0 ;  /* 0x20000030ff307230 */ /* 0x000fe20000004100 */
[----:B------:R-:W-:Y:S01]  /*6600*/  F2FP.SATFINITE.E4M3.F32.PACK_AB_MERGE_C R60, R60, R65, R64 ;  /* 0x000000413c3c723e */ /* 0x000fe20004807040 */
[----:B------:R-:W-:Y:S02]  /*6610*/  HADD2.F32 R66, -RZ, R66.H0_H0 ;  /* 0x20000042ff427230 */ /* 0x000fe40000004100 */
[-C--:B------:R-:W-:Y:S01]  /*6620*/  FMUL.FTZ R73, R49, R71.reuse ;  /* 0x0000004731497220 */ /* 0x080fe20000410000 */
[----:B------:R-:W-:Y:S01]  /*6630*/  LOP3.LUT R64, R61, 0xff, RZ, 0xc0, !PT ;  /* 0x000000ff3d407812 */ /* 0x000fe200078ec0ff */
[C---:B------:R-:W-:Y:S01]  /*6640*/  FMUL.FTZ R72, R48.reuse, R71 ;  /* 0x0000004730487220 */ /* 0x040fe20000410000 */
[----:B------:R-:W-:Y:S01]  /*6650*/  SHF.R.U32.HI R65, RZ, 0x10, R63 ;  /* 0x00000010ff417819 */ /* 0x000fe2000001163f */
[-C--:B------:R-:W-:Y:S01]  /*6660*/  FFMA.FTZ R48, R48, R67.reuse, -R73 ;  /* 0x0000004330307223 */ /* 0x080fe20000010849 */
[--C-:B------:R-:W-:Y:S01]  /*6670*/  SHF.R.U32.HI R73, RZ, 0x18, R61.reuse ;  /* 0x00000018ff497819 */ /* 0x100fe2000001163d */
[----:B------:R-:W-:Y:S01]  /*6680*/  FFMA.FTZ R49, R49, R67, R72 ;  /* 0x0000004331317223 */ /* 0x000fe20000010048 */
[--C-:B------:R-:W-:Y:S01]  /*6690*/  HADD2.F32 R67, -RZ, R62.reuse.H1_H1 ;  /* 0x3000003eff437230 */ /* 0x100fe20000004100 */
[----:B------:R-:W-:Y:S01]  /*66a0*/  SHF.R.U32.HI R72, RZ, 0x8, R61 ;  /* 0x00000008ff487819 */ /* 0x000fe2000001163d */
[----:B------:R-:W-:Y:S01]  /*66b0*/  HADD2.F32 R62, -RZ, R62.H0_H0 ;  /* 0x2000003eff3e7230 */ /* 0x000fe20000004100 */
[----:B------:R-:W-:-:S02]  /*66c0*/  PRMT R64, R73, 0x654, R64 ;  /* 0x0000065449407816 */ /* 0x000fc40000000040 */
[----:B------:R-:W-:Y:S01]  /*66d0*/  FMUL.FTZ R71, R67, R70 ;  /* 0x0000004643477220 */ /* 0x000fe20000410000 */
[----:B------:R-:W-:Y:S01]  /*66e0*/  F2FP.SATFINITE.E4M3.F32.PACK_AB_MERGE_C R48, R49, R48, RZ ;  /* 0x000000303130723e */ /* 0x000fe200048070ff */
[C---:B------:R-:W-:Y:S01]  /*66f0*/  FMUL.FTZ R70, R62.reuse, R70 ;  /* 0x000000463e467220 */ /* 0x040fe20000410000 */
[----:B------:R-:W-:Y:S01]  /*6700*/  MOV R49, R60 ;  /* 0x0000003c00317202 */ /* 0x000fe20000000f00 */
[-C--:B------:R-:W-:Y:S01]  /*6710*/  FFMA.FTZ R62, R62, R66.reuse, -R71 ;  /* 0x000000423e3e7223 */ /* 0x080fe20000010847 */
[----:B------:R-:W-:Y:S01]  /*6720*/  SHF.R.U32.HI R71, RZ, 0x10, R61 ;  /* 0x00000010ff477819 */ /* 0x000fe2000001163d */
[----:B------:R-:W-:Y:S01]  /*6730*/  FFMA.FTZ R67, R67, R66, R70 ;  /* 0x0000004243437223 */ /* 0x000fe20000010046 */
[--C-:B------:R-:W-:Y:S02]  /*6740*/  SHF.R.U32.HI R66, RZ, 0x8, R63.reuse ;  /* 0x00000008ff427819 */ /* 0x100fe4000001163f */
[----:B------:R-:W-:Y:S02]  /*6750*/  SHF.R.U32.HI R70, RZ, 0x18, R63 ;  /* 0x00000018ff467819 */ /* 0x000fe4000001163f */
[----:B------:R-:W-:Y:S01]  /*6760*/  LOP3.LUT R61, R63, 0xff, RZ, 0xc0, !PT ;  /* 0x000000ff3f3d7812 */ /* 0x000fe200078ec0ff */
[----:B------:R-:W-:Y:S01]  /*6770*/  IMAD.SHL.U32 R66, R66, 0x100, RZ ;  /* 0x0000010042427824 */ /* 0x000fe200078e00ff */
[----:B------:R-:W-:-:S02]  /*6780*/  F2FP.SATFINITE.E4M3.F32.PACK_AB_MERGE_C R48, R67, R62, R48 ;  /* 0x0000003e4330723e */ /* 0x000fc40004807030 */
[----:B------:R-:W-:Y:S02]  /*6790*/  PRMT R63, R70, 0x654, R61 ;  /* 0x00000654463f7816 */ /* 0x000fe4000000003d */
[----:B------:R-:W-:Y:S02]  /*67a0*/  SHF.L.U32 R61, R72, 0x8, RZ ;  /* 0x00000008483d7819 */ /* 0x000fe400000006ff */
[----:B------:R-:W-:Y:S01]  /*67b0*/  LOP3.LUT R63, R63, 0xff00, R66, 0xf8, !PT ;  /* 0x0000ff003f3f7812 */ /* 0x000fe200078ef842 */
[----:B------:R-:W-:Y:S01]  /*67c0*/  IMAD.U32 R66, R65, 0x10000, RZ ;  /* 0x0001000041427824 */ /* 0x000fe200078e00ff */
[----:B------:R-:W-:Y:S01]  /*67d0*/  LOP3.LUT R61, R64, 0xff00, R61, 0xf8, !PT ;  /* 0x0000ff00403d7812 */ /* 0x000fe200078ef83d */
[----:B------:R-:W-:-:S03]  /*67e0*/  IMAD.U32 R64, R71, 0x10000, RZ ;  /* 0x0001000047407824 */ /* 0x000fc600078e00ff */
[----:B------:R-:W-:Y:S01]  /*67f0*/  LOP3.LUT R65, R63, 0xff0000, R66, 0xf8, !PT ;  /* 0x00ff00003f417812 */ /* 0x000fe200078ef842 */
[----:B------:R-:W-:Y:S01]  /*6800*/  IMAD.MOV.U32 R63, RZ, RZ, R51 ;  /* 0x000000ffff3f7224 */ /* 0x000fe200078e0033 */
[----:B------:R-:W-:Y:S02]  /*6810*/  LOP3.LUT R61, R61, 0xff0000, R64, 0xf8, !PT ;  /* 0x00ff00003d3d7812 */ /* 0x000fe400078ef840 */
[----:B------:R-:W-:Y:S02]  /*6820*/  F2FP.F16.E4M3.UNPACK_B R71, R65.H1 ;  /* 0x00000041ff47723e */ /* 0x000fe400030006ff */
[----:B------:R-:W-:Y:S02]  /*6830*/  F2FP.F16.E4M3.UNPACK_B R51, R63 ;  /* 0x0000003fff33723e */ /* 0x000fe400020006ff */
[----:B------:R-:W-:Y:S01]  /*6840*/  F2FP.F16.E4M3.UNPACK_B R66, R61.H1 ;  /* 0x0000003dff42723e */ /* 0x000fe200030006ff */
[----:B------:R-:W-:Y:S02]  /*6850*/  HADD2.F32 R72, -RZ, R71.H0_H0 ;  /* 0x20000047ff487230 */ /* 0x000fe40000004100 */
[----:B------:R-:W-:-:S02]  /*6860*/  HADD2.F32 R64, -RZ, R51.H1_H1 ;  /* 0x30000033ff407230 */ /* 0x000fc40000004100 */
[----:B------:R-:W-:Y:S02]  /*6870*/  HADD2.F32 R51, -RZ, R51.H0_H0 ;  /* 0x20000033ff337230 */ /* 0x000fe40000004100 */
[--C-:B------:R-:W-:Y:S02]  /*6880*/  HADD2.F32 R70, -RZ, R66.reuse.H0_H0 ;  /* 0x20000042ff467230 */ /* 0x100fe40000004100 */
[-C--:B------:R-:W-:Y:S01]  /*6890*/  FMUL.FTZ R74, R64, R72.reuse ;  /* 0x00000048404a7220 */ /* 0x080fe20000410000 */
[----:B------:R-:W-:Y:S02]  /*68a0*/  HADD2.F32 R66, -RZ, R66.H1_H1 ;  /* 0x30000042ff427230 */ /* 0x000fe40000004100 */
[C---:B------:R-:W-:Y:S01]  /*68b0*/  FMUL.FTZ R73, R51.reuse, R72 ;  /* 0x0000004833497220 */ /* 0x040fe20000410000 */
[----:B------:R-:W-:-:S03]  /*68c0*/  FFMA.FTZ R51, R51, R70, -R74 ;  /* 0x0000004633337223 */ /* 0x000fc6000001084a */
[----:B------:R-:W-:Y:S01]  /*68d0*/  FFMA.FTZ R64, R64, R70, R73 ;  /* 0x0000004640407223 */ /* 0x000fe20000010049 */
[----:B------:R-:W-:Y:S01]  /*68e0*/  F2FP.F16.E4M3.UNPACK_B R70, R63.H1 ;  /* 0x0000003fff46723e */ /* 0x000fe200030006ff */
[----:B------:R-:W-:Y:S02]  /*68f0*/  IMAD.MOV.U32 R63, RZ, RZ, R50 ;  /* 0x000000ffff3f7224 */ /* 0x000fe400078e0032 */
[----:B------:R-:W-:Y:S02]  /*6900*/  HADD2.F32 R50, -RZ, R71.H1_H1 ;  /* 0x30000047ff327230 */ /* 0x000fe40000004100 */
[--C-:B------:R-:W-:Y:S02]  /*6910*/  HADD2.F32 R71, -RZ, R70.reuse.H1_H1 ;  /* 0x30000046ff477230 */ /* 0x100fe40000004100 */
[----:B------:R-:W-:-:S03]  /*6920*/  HADD2.F32 R70, -RZ, R70.H0_H0 ;  /* 0x20000046ff467230 */ /* 0x000fc60000004100 */
[CC--:B------:R-:W-:Y:S02]  /*6930*/  FMUL.FTZ R73, R71.reuse, R50.reuse ;  /* 0x0000003247497220 */ /* 0x0c0fe40000410000 */
[C---:B------:R-:W-:Y:S02]  /*6940*/  FMUL.FTZ R72, R70.reuse, R50 ;  /* 0x0000003246487220 */ /* 0x040fe40000410000 */
[-C--:B------:R-:W-:Y:S01]  /*6950*/  FFMA.FTZ R50, R70, R66.reuse, -R73 ;  /* 0x0000004246327223 */ /* 0x080fe20000010849 */
[----:B------:R-:W-:Y:S01]  /*6960*/  F2FP.F16.E4M3.UNPACK_B R73, R65 ;  /* 0x00000041ff49723e */ /* 0x000fe200020006ff */
[----:B------:R-:W-:Y:S01]  /*6970*/  FFMA.FTZ R71, R71, R66, R72 ;  /* 0x0000004247477223 */ /* 0x000fe20000010048 */
[----:B------:R-:W-:Y:S02]  /*6980*/  F2FP.F16.E4M3.UNPACK_B R65, R63.H1 ;  /* 0x0000003fff41723e */ /* 0x000fe400030006ff */
[----:B------:R-:W-:Y:S01]  /*6990*/  F2FP.F16.E4M3.UNPACK_B R70, R61 ;  /* 0x0000003dff46723e */ /* 0x000fe200020006ff */
[----:B------:R-:W-:Y:S01]  /*69a0*/  HADD2.F32 R61, -RZ, R73.H1_H1 ;  /* 0x30000049ff3d7230 */ /* 0x000fe20000004100 */
[----:B------:R-:W-:Y:S01]  /*69b0*/  F2FP.F16.E4M3.UNPACK_B R63, R63 ;  /* 0x0000003fff3f723e */ /* 0x000fe200020006ff */
[--C-:B------:R-:W-:Y:S01]  /*69c0*/  HADD2.F32 R66, -RZ, R65.reuse.H1_H1 ;  /* 0x30000041ff427230 */ /* 0x100fe20000004100 */
[----:B------:R-:W-:Y:S01]  /*69d0*/  F2FP.SATFINITE.E4M3.F32.PACK_AB_MERGE_C R71, R71, R50, RZ ;  /* 0x000000324747723e */ /* 0x000fe200048070ff */
[----:B------:R-:W-:-:S02]  /*69e0*/  HADD2.F32 R65, -RZ, R65.H0_H0 ;  /* 0x20000041ff417230 */ /* 0x000fc40000004100 */
[--C-:B------:R-:W-:Y:S02]  /*69f0*/  HADD2.F32 R72, -RZ, R70.reuse.H1_H1 ;  /* 0x30000046ff487230 */ /* 0x100fe40000004100 */
[-C--:B------:R-:W-:Y:S01]  /*6a00*/  FMUL.FTZ R74, R66, R61.reuse ;  /* 0x0000003d424a7220 */ /* 0x080fe20000410000 */
[----:B------:R-:W-:Y:S02]  /*6a10*/  HADD2.F32 R70, -RZ, R70.H0_H0 ;  /* 0x20000046ff467230 */ /* 0x000fe40000004100 */
[C---:B------:R-:W-:Y:S01]  /*6a20*/  FMUL.FTZ R75, R65.reuse, R61 ;  /* 0x0000003d414b7220 */ /* 0x040fe20000410000 */
[----:B------:R-:W-:Y:S01]  /*6a30*/  F2FP.SATFINITE.E4M3.F32.PACK_AB_MERGE_C R51, R64, R51, R71 ;  /* 0x000000334033723e */ /* 0x000fe20004807047 */
[-C--:B------:R-:W-:Y:S01]  /*6a40*/  FFMA.FTZ R61, R65, R72.reuse, -R74 ;  /* 0x00000048413d7223 */ /* 0x080fe2000001084a */
[----:B------:R-:W-:Y:S02]  /*6a50*/  HADD2.F32 R65, -RZ, R63.H1_H1 ;  /* 0x3000003fff417230 */ /* 0x000fe40000004100 */
[----:B------:R-:W-:Y:S01]  /*6a60*/  FFMA.FTZ R74, R66, R72, R75 ;  /* 0x00000048424a7223 */ /* 0x000fe2000001004b */
[----:B------:R-:W-:-:S02]  /*6a70*/  HADD2.F32 R66, -RZ, R73.H0_H0 ;  /* 0x20000049ff427230 */ /* 0x000fc40000004100 */
[----:B------:R-:W-:Y:S02]  /*6a80*/  HADD2.F32 R63, -RZ, R63.H0_H0 ;  /* 0x2000003fff3f7230 */ /* 0x000fe40000004100 */
[----:B------:R-:W-:Y:S01]  /*6a90*/  F2FP.SATFINITE.E4M3.F32.PACK_AB_MERGE_C R61, R74, R61, RZ ;  /* 0x0000003d4a3d723e */ /* 0x000fe200048070ff */
[-C--:B------:R-:W-:Y:S02]  /*6aa0*/  FMUL.FTZ R72, R65, R66.reuse ;  /* 0x0000004241487220 */ /* 0x080fe40000410000 */
[C---:B------:R-:W-:Y:S02]  /*6ab0*/  FMUL.FTZ R66, R63.reuse, R66 ;  /* 0x000000423f427220 */ /* 0x040fe40000410000 */
[-C--:B------:R-:W-:Y:S02]  /*6ac0*/  FFMA.FTZ R72, R63, R70.reuse, -R72 ;  /* 0x000000463f487223 */ /* 0x080fe40000010848 */
[----:B------:R-:W-:-:S05]  /*6ad0*/  FFMA.FTZ R65, R65, R70, R66 ;  /* 0x0000004641417223 */ /* 0x000fca0000010042 */
[----:B------:R-:W-:-:S07]  /*6ae0*/  F2FP.SATFINITE.E4M3.F32.PACK_AB_MERGE_C R50, R65, R72, R61 ;  /* 0x000000484132723e */ /* 0x000fce000480703d */
.L_x_388:
[----:B------:R-:W-:Y:S05]  /*6af0*/  BSYNC B2 ;  /* 0x0000000000027941 */ /* 0x000fea0003800000 */
.L_x_387:
[----:B------:R-:W-:Y:S02]  /*6b00*/  ULDC.64 UR4, c[0x0][0x2e8] ;  /* 0x0000ba0000047ab9 */ /* 0x000fe40000000a00 */
[----:B------:R-:W-:-:S04]  /*6b10*/  IADD3 R60, P2, P3, R43, UR4, R69 ;  /* 0x000000042b3c7c10 */ /* 0x000fc8000fb5e045 */
[----:B------:R-:W-:-:S05]  /*6b20*/  IADD3.X R61, R105, UR5, R68, P2, P3 ;  /* 0x00000005693d7c10 */ /* 0x000fca00097e6444 */
[----:B--2---:R2:W-:Y:S04]  /*6b30*/  STG.E.128 desc[UR42][R60.64], R48 ;  /* 0x000000303c007986 */ /* 0x0045e8000c101d2a */
.L_x_382:
[----:B------:R-:W-:Y:S05]  /*6b40*/  BSYNC B1 ;  /* 0x0000000000017941 */ /* 0x000fea0003800000 */
.L_x_381:
[----:B------:R-:W-:Y:S05]  /*6b50*/  @P4 BRA `(.L_x_389) ;  /* 0x0000005c00c44947 */ /* 0x000fea0003800000 */
[----:B------:R-:W-:Y:S01]  /*6b60*/  IADD3 R120, P2, P3, R34, R120, R16 ;  /* 0x0000007822787210 */ /* 0x000fe20007b5e010 */
[----:B------:R-:W-:Y:S03]  /*6b70*/  BSSY B1, `(.L_x_390) ;  /* 0x000007c000017945 */ /* 0x000fe60003800000 */
[----:B------:R-:W-:Y:S01]  /*6b80*/  IADD3.X R85, R37, R85, R17, P2, P3 ;  /* 0x0000005525557210 */ /* 0x000fe200017e6411 */
[----:B------:R-:W-:Y:S08]  /*6b90*/  @P0 BRA `(.L_x_391) ;  /* 0x0000000400e40947 */ /* 0x000ff00003800000 */
[----:B0-2---:R0:W2:Y:S01]  /*6ba0*/  LDS.128 R48, [R113+0x2b400] ;  /* 0x02b4000071307984 */ /* 0x0050a20000000c00 */
[----:B------:R-:W-:Y:S01]  /*6bb0*/  ISETP.GE.AND P2, PT, R18, R84, PT ;  /* 0x000000541200720c */ /* 0x000fe20003f46270 */
[----:B------:R-:W-:-:S12]  /*6bc0*/  BSSY B2, `(.L_x_392) ;  /* 0x0000072000027945 */ /* 0x000fd80003800000 */
[----:B0-----:R-:W-:Y:S05]  /*6bd0*/  @P2 BRA `(.L_x_393) ;  /* 0x0000000400c02947 */ /* 0x001fea0003800000 */
[----:B--2---:R-:W-:Y:S01]  /*6be0*/  IMAD.MOV.U32 R63, RZ, RZ, R49 ;  /* 0x000000ffff3f7224 */ /* 0x004fe200078e0031 */
[----:B------:R-:W-:Y:S02]  /*6bf0*/  F2FP.F16.E4M3.UNPACK_B R65, R123.H1 ;  /* 0x0000007bff41723e */ /* 0x000fe400030006ff */
[----:B------:R-:W-:Y:S02]  /*6c00*/  F2FP.F16.E4M3.UNPACK_B R60, R122.H1 ;  /* 0x0000007aff3c723e */ /* 0x000fe400030006ff */
[----:B------:R-:W-:Y:S01]  /*6c10*/  F2FP.F16.E4M3.UNPACK_B R49, R63 ;  /* 0x0000003fff31723e */ /* 0x000fe200020006ff */
[----:B------:R-:W-:Y:S01]  /*6c20*/  HADD2.F32 R56, -RZ, R65.H0_H0 ;  /* 0x20000041ff387230 */ /* 0x000fe20000004100 */
[--C-:B------:R-:W-:Y:S01]  /*6c30*/  SHF.R.U32.HI R71, RZ, 0x18, R57.reuse ;  /* 0x00000018ff477819 */ /* 0x100fe20000011639 */
[----:B------:R-:W-:Y:S01]  /*6c40*/  HADD2.F32 R61, -RZ, R60.H0_H0 ;  /* 0x2000003cff3d7230 */ /* 0x000fe20000004100 */
[----:B------:R-:W-:Y:S01]  /*6c50*/  LOP3.LUT R64, R57, 0xff, RZ, 0xc0, !PT ;  /* 0x000000ff39407812 */ /* 0x000fe200078ec0ff */
[--C-:B------:R-:W-:Y:S01]  /*6c60*/  HADD2.F32 R58, -RZ, R49.reuse.H1_H1 ;  /* 0x30000031ff3a7230 */ /* 0x100fe20000004100 */
[----:B------:R-:W-:Y:S01]  /*6c70*/  SHF.R.U32.HI R69, RZ, 0x8, R57 ;  /* 0x00000008ff457819 */ /* 0x000fe20000011639 */
[----:B------:R-:W-:Y:S01]  /*6c80*/  HADD2.F32 R49, -RZ, R49.H0_H0 ;  /* 0x20000031ff317230 */ /* 0x000fe20000004100 */
[----:B------:R-:W-:Y:S01]  /*6c90*/  LOP3.LUT R66, R59, 0xff, RZ, 0xc0, !PT ;  /* 0x000000ff3b427812 */ /* 0x000fe200078ec0ff */
[----:B------:R-:W-:-:S02]  /*6ca0*/  HADD2.F32 R68, -RZ, R65.H1_H1 ;  /* 0x30000041ff447230 */ /* 0x000fc40000004100 */
[CC--:B------:R-:W-:Y:S01]  /*6cb0*/  FMUL.FTZ R62, R58.reuse, R56.reuse ;  /* 0x000000383a3e7220 */ /* 0x0c0fe20000410000 */
[----:B------:R-:W-:Y:S02]  /*6cc0*/  IMAD.SHL.U32 R65, R69, 0x100, RZ ;  /* 0x0000010045417824 */ /* 0x000fe400078e00ff */
[C---:B------:R-:W-:Y:S01]  /*6cd0*/  FMUL.FTZ R67, R49.reuse, R56 ;  /* 0x0000003831437220 */ /* 0x040fe20000410000 */
[----:B------:R-:W-:Y:S01]  /*6ce0*/  F2FP.F16.E4M3.UNPACK_B R123, R123 ;  /* 0x0000007bff7b723e */ /* 0x000fe200020006ff */
[-C--:B------:R-:W-:Y:S01]  /*6cf0*/  FFMA.FTZ R56, R49, R61.reuse, -R62 ;  /* 0x0000003d31387223 */ /* 0x080fe2000001083e */
[----:B------:R-:W-:Y:S01]  /*6d00*/  SHF.R.U32.HI R62, RZ, 0x8, R59 ;  /* 0x00000008ff3e7819 */ /* 0x000fe2000001163b */
[----:B------:R-:W-:Y:S01]  /*6d10*/  FFMA.FTZ R49, R58, R61, R67 ;  /* 0x0000003d3a317223 */ /* 0x000fe20000010043 */
[----:B------:R-:W-:Y:S02]  /*6d20*/  SHF.R.U32.HI R58, RZ, 0x10, R57 ;  /* 0x00000010ff3a7819 */ /* 0x000fe40000011639 */
[----:B------:R-:W-:-:S02]  /*6d30*/  F2FP.F16.E4M3.UNPACK_B R57, R63.H1 ;  /* 0x0000003fff39723e */ /* 0x000fc400030006ff */
[--C-:B------:R-:W-:Y:S02]  /*6d40*/  SHF.R.U32.HI R67, RZ, 0x18, R59.reuse ;  /* 0x00000018ff437819 */ /* 0x100fe4000001163b */
[----:B------:R-:W-:Y:S01]  /*6d50*/  SHF.R.U32.HI R61, RZ, 0x10, R59 ;  /* 0x00000010ff3d7819 */ /* 0x000fe2000001163b */
[--C-:B------:R-:W-:Y:S01]  /*6d60*/  HADD2.F32 R63, -RZ, R57.reuse.H1_H1 ;  /* 0x30000039ff3f7230 */ /* 0x100fe20000004100 */
[----:B------:R-:W-:Y:S01]  /*6d70*/  PRMT R67, R67, 0x654, R66 ;  /* 0x0000065443437816 */ /* 0x000fe20000000042 */
[----:B------:R-:W-:Y:S01]  /*6d80*/  IMAD.MOV.U32 R59, RZ, RZ, R48 ;  /* 0x000000ffff3b7224 */ /* 0x000fe200078e0030 */
[----:B------:R-:W-:Y:S01]  /*6d90*/  PRMT R48, R71, 0x654, R64 ;  /* 0x0000065447307816 */ /* 0x000fe20000000040 */
[----:B------:R-:W-:Y:S01]  /*6da0*/  HADD2.F32 R57, -RZ, R57.H0_H0 ;  /* 0x20000039ff397230 */ /* 0x000fe20000004100 */
[----:B------:R-:W-:Y:S01]  /*6db0*/  F2FP.F16.E4M3.UNPACK_B R122, R122 ;  /* 0x0000007aff7a723e */ /* 0x000fe200020006ff */
[----:B------:R-:W-:Y:S02]  /*6dc0*/  HADD2.F32 R64, -RZ, R60.H1_H1 ;  /* 0x3000003cff407230 */ /* 0x000fe40000004100 */
[-C--:B------:R-:W-:Y:S01]  /*6dd0*/  FMUL.FTZ R60, R63, R68.reuse ;  /* 0x000000443f3c7220 */ /* 0x080fe20000410000 */
[----:B------:R-:W-:Y:S01]  /*6de0*/  LOP3.LUT R66, R48, 0xff00, R65, 0xf8, !PT ;  /* 0x0000ff0030427812 */ /* 0x000fe200078ef841 */
[----:B------:R-:W-:Y:S01]  /*6df0*/  FMUL.FTZ R68, R57, R68 ;  /* 0x0000004439447220 */ /* 0x000fe20000410000 */
[----:B------:R-:W-:-:S02]  /*6e00*/  HADD2.F32 R65, -RZ, R122.H1_H1 ;  /* 0x3000007aff417230 */ /* 0x000fc40000004100 */
[-C--:B------:R-:W-:Y:S01]  /*6e10*/  FFMA.FTZ R48, R57, R64.reuse, -R60 ;  /* 0x0000004039307223 */ /* 0x080fe2000001083c */
[----:B------:R-:W-:Y:S01]  /*6e20*/  F2FP.F16.E4M3.UNPACK_B R60, R59.H1 ;  /* 0x0000003bff3c723e */ /* 0x000fe200030006ff */
[----:B------:R-:W-:Y:S01]  /*6e30*/  FFMA.FTZ R57, R63, R64, R68 ;  /* 0x000000403f397223 */ /* 0x000fe20000010044 */
[----:B------:R-:W-:Y:S01]  /*6e40*/  IMAD.SHL.U32 R68, R62, 0x100, RZ ;  /* 0x000001003e447824 */ /* 0x000fe200078e00ff */
[----:B------:R-:W-:Y:S01]  /*6e50*/  SHF.L.U32 R61, R61, 0x10, RZ ;  /* 0x000000103d3d7819 */ /* 0x000fe200000006ff */
[----:B------:R-:W-:Y:S02]  /*6e60*/  HADD2.F32 R62, -RZ, R123.H1_H1 ;  /* 0x3000007bff3e7230 */ /* 0x000fe40000004100 */
[--C-:B------:R-:W-:Y:S01]  /*6e70*/  HADD2.F32 R64, -RZ, R60.reuse.H1_H1 ;  /* 0x3000003cff407230 */ /* 0x100fe20000004100 */
[----:B------:R-:W-:Y:S01]  /*6e80*/  LOP3.LUT R68, R67, 0xff00, R68, 0xf8, !PT ;  /* 0x0000ff0043447812 */ /* 0x000fe200078ef844 */
[----:B------:R-:W-:Y:S01]  /*6e90*/  HADD2.F32 R63, -RZ, R60.H0_H0 ;  /* 0x2000003cff3f7230 */ /* 0x000fe20000004100 */
[----:B------:R-:W-:Y:S01]  /*6ea0*/  F2FP.SATFINITE.E4M3.F32.PACK_AB_MERGE_C R57, R57, R48, RZ ;  /* 0x000000303939723e */ /* 0x000fe200048070ff */
[----:B------:R-:W-:-:S02]  /*6eb0*/  IMAD.U32 R67, R58, 0x10000, RZ ;  /* 0x000100003a437824 */ /* 0x000fc400078e00ff */
[-C--:B------:R-:W-:Y:S01]  /*6ec0*/  FMUL.FTZ R58, R64, R62.reuse ;  /* 0x0000003e403a7220 */ /* 0x080fe20000410000 */
[----:B------:R-:W-:Y:S02]  /*6ed0*/  HADD2.F32 R123, -RZ, R123.H0_H0 ;  /* 0x2000007bff7b7230 */ /* 0x000fe40000004100 */
[C---:B------:R-:W-:Y:S01]  /*6ee0*/  FMUL.FTZ R69, R63.reuse, R62 ;  /* 0x0000003e3f457220 */ /* 0x040fe20000410000 */
[----:B------:R-:W-:Y:S01]  /*6ef0*/  F2FP.F16.E4M3.UNPACK_B R62, R59 ;  /* 0x0000003bff3e723e */ /* 0x000fe200020006ff */
[-C--:B------:R-:W-:Y:S01]  /*6f00*/  FFMA.FTZ R58, R63, R65.reuse, -R58 ;  /* 0x000000413f3a7223 */ /* 0x080fe2000001083a */
[----:B------:R-:W-:Y:S01]  /*6f10*/  LOP3.LUT R60, R66, 0xff0000, R67, 0xf8, !PT ;  /* 0x00ff0000423c7812 */ /* 0x000fe200078ef843 */
[----:B------:R-:W-:Y:S01]  /*6f20*/  FFMA.FTZ R59, R64, R65, R69 ;  /* 0x00000041403b7223 */ /* 0x000fe20000010045 */
[----:B------:R-:W-:Y:S01]  /*6f30*/  IMAD.MOV.U32 R65, RZ, RZ, R51 ;  /* 0x000000ffff417224 */ /* 0x000fe200078e0033 */
[----:B------:R-:W-:Y:S01]  /*6f40*/  LOP3.LUT R63, R68, 0xff0000, R61, 0xf8, !PT ;  /* 0x00ff0000443f7812 */ /* 0x000fe200078ef83d */
[--C-:B------:R-:W-:Y:S01]  /*6f50*/  HADD2.F32 R64, -RZ, R62.reuse.H1_H1 ;  /* 0x3000003eff407230 */ /* 0x100fe20000004100 */
[----:B------:R-:W-:Y:S01]  /*6f60*/  F2FP.F16.E4M3.UNPACK_B R68, R60.H1 ;  /* 0x0000003cff44723e */ /* 0x000fe200030006ff */
[----:B------:R-:W-:Y:S01]  /*6f70*/  HADD2.F32 R62, -RZ, R62.H0_H0 ;  /* 0x2000003eff3e7230 */ /* 0x000fe20000004100 */
[----:B------:R-:W-:Y:S01]  /*6f80*/  F2FP.F16.E4M3.UNPACK_B R61, R65 ;  /* 0x00000041ff3d723e */ /* 0x000fe200020006ff */
[----:B------:R-:W-:-:S02]  /*6f90*/  HADD2.F32 R67, -RZ, R122.H0_H0 ;  /* 0x2000007aff437230 */ /* 0x000fc40000004100 */
[----:B------:R-:W-:Y:S01]  /*6fa0*/  FMUL.FTZ R51, R64, R123 ;  /* 0x0000007b40337220 */ /* 0x000fe20000410000 */
[----:B------:R-:W-:Y:S01]  /*6fb0*/  F2FP.F16.E4M3.UNPACK_B R69, R63.H1 ;  /* 0x0000003fff45723e */ /* 0x000fe200030006ff */
[C---:B------:R-:W-:Y:S01]  /*6fc0*/  FMUL.FTZ R123, R62.reuse, R123 ;  /* 0x0000007b3e7b7220 */ /* 0x040fe20000410000 */
[----:B------:R-:W-:Y:S01]  /*6fd0*/  F2FP.SATFINITE.E4M3.F32.PACK_AB_MERGE_C R58, R59, R58, RZ ;  /* 0x0000003a3b3a723e */ /* 0x000fe200048070ff */
[-C--:B------:R-:W-:Y:S01]  /*6fe0*/  FFMA.FTZ R51, R62, R67.reuse, -R51 ;  /* 0x000000433e337223 */ /* 0x080fe20000010833 */
[----:B------:R-:W-:Y:S01]  /*6ff0*/  F2FP.SATFINITE.E4M3.F32.PACK_AB_MERGE_C R49, R49, R56, R57 ;  /* 0x000000383131723e */ /* 0x000fe20004807039 */
[----:B------:R-:W-:Y:S01]  /*7000*/  FFMA.FTZ R62, R64, R67, R123 ;  /* 0x00000043403e7223 */ /* 0x000fe2000001007b */
[----:B------:R-:W-:Y:S02]  /*7010*/  HADD2.F32 R64, -RZ, R61.H1_H1 ;  /* 0x3000003dff407230 */ /* 0x000fe40000004100 */
[----:B------:R-:W-:Y:S02]  /*7020*/  HADD2.F32 R66, -RZ, R69.H0_H0 ;  /* 0x20000045ff427230 */ /* 0x000fe40000004100 */
[----:B------:R-:W-:Y:S01]  /*7030*/  HADD2.F32 R61, -RZ, R61.H0_H0 ;  /* 0x2000003dff3d7230 */ /* 0x000fe20000004100 */
[----:B------:R-:W-:Y:S01]  /*7040*/  F2FP.SATFINITE.E4M3.F32.PACK_AB_MERGE_C R51, R62, R51, R58 ;  /* 0x000000333e33723e */ /* 0x000fe2000480703a */
[----:B------:R-:W-:-:S02]  /*7050*/  HADD2.F32 R67, -RZ, R68.H0_H0 ;  /* 0x20000044ff437230 */ /* 0x000fc40000004100 */
[CC--:B------:R-:W-:Y:S01]  /*7060*/  FMUL.FTZ R70, R64.reuse, R66.reuse ;  /* 0x0000004240467220 */ /* 0x0c0fe20000410000 */
[----:B------:R-:W-:Y:S02]  /*7070*/  HADD2.F32 R69, -RZ, R69.H1_H1 ;  /* 0x30000045ff457230 */ /* 0x000fe40000004100 */
[C---:B------:R-:W-:Y:S01]  /*7080*/  FMUL.FTZ R71, R61.reuse, R66 ;  /* 0x000000423d477220 */ /* 0x040fe20000410000 */
[----:B------:R-:W-:Y:S01]  /*7090*/  F2FP.F16.E4M3.UNPACK_B R66, R65.H1 ;  /* 0x00000041ff42723e */ /* 0x000fe200030006ff */
[-C--:B------:R-:W-:Y:S01]  /*70a0*/  FFMA.FTZ R61, R61, R67.reuse, -R70 ;  /* 0x000000433d3d7223 */ /* 0x080fe20000010846 */
[----:B------:R-:W-:Y:S02]  /*70b0*/  HADD2.F32 R68, -RZ, R68.H1_H1 ;  /* 0x30000044ff447230 */ /* 0x000fe40000004100 */
[----:B------:R-:W-:Y:S01]  /*70c0*/  FFMA.FTZ R64, R64, R67, R71 ;  /* 0x0000004340407223 */ /* 0x000fe20000010047 */
[----:B------:R-:W-:Y:S02]  /*70d0*/  IMAD.MOV.U32 R65, RZ, RZ, R50 ;  /* 0x000000ffff417224 */ /* 0x000fe400078e0032 */
[----:B------:R-:W-:-:S02]  /*70e0*/  HADD2.F32 R67, -RZ, R66.H1_H1 ;  /* 0x30000042ff437230 */ /* 0x000fc40000004100 */
[----:B------:R-:W-:-:S03]  /*70f0*/  HADD2.F32 R66, -RZ, R66.H0_H0 ;  /* 0x20000042ff427230 */ /* 0x000fc60000004100 */
[CC--:B------:R-:W-:Y:S02]  /*7100*/  FMUL.FTZ R71, R67.reuse, R69.reuse ;  /* 0x0000004543477220 */ /* 0x0c0fe40000410000 */
[C---:B------:R-:W-:Y:S01]  /*7110*/  FMUL.FTZ R70, R66.reuse, R69 ;  /* 0x0000004542467220 */ /* 0x040fe20000410000 */
[----:B------:R-:W-:Y:S01]  /*7120*/  F2FP.F16.E4M3.UNPACK_B R69, R63 ;  /* 0x0000003fff45723e */ /* 0x000fe200020006ff */
[-C--:B------:R-:W-:Y:S01]  /*7130*/  FFMA.FTZ R50, R66, R68.reuse, -R71 ;  /* 0x0000004442327223 */ /* 0x080fe20000010847 */
[-C--:B------:R-:W-:Y:S01]  /*7140*/  F2FP.F16.E4M3.UNPACK_B R66, R65.reuse.H1 ;  /* 0x00000041ff42723e */ /* 0x080fe200030006ff */
[----:B------:R-:W-:Y:S01]  /*7150*/  FFMA.FTZ R63, R67, R68, R70 ;  /* 0x00000044433f7223 */ /* 0x000fe20000010046 */
[----:B------:R-:W-:Y:S01]  /*7160*/  F2FP.F16.E4M3.UNPACK_B R68, R60 ;  /* 0x0000003cff44723e */ /* 0x000fe200020006ff */
[----:B------:R-:W-:Y:S01]  /*7170*/  HADD2.F32 R70, -RZ, R69.H1_H1 ;  /* 0x30000045ff467230 */ /* 0x000fe20000004100 */
[----:B------:R-:W-:Y:S01]  /*7180*/  F2FP.F16.E4M3.UNPACK_B R65, R65 ;  /* 0x00000041ff41723e */ /* 0x000fe200020006ff */
[--C-:B------:R-:W-:Y:S01]  /*7190*/  HADD2.F32 R67, -RZ, R66.reuse.H1_H1 ;  /* 0x30000042ff437230 */ /* 0x100fe20000004100 */
[----:B------:R-:W-:Y:S01]  /*71a0*/  F2FP.SATFINITE.E4M3.F32.PACK_AB_MERGE_C R63, R63, R50, RZ ;  /* 0x000000323f3f723e */ /* 0x000fe200048070ff */
[----:B------:R-:W-:-:S02]  /*71b0*/  HADD2.F32 R66, -RZ, R66.H0_H0 ;  /* 0x20000042ff427230 */ /* 0x000fc40000004100 */
[--C-:B------:R-:W-:Y:S02]  /*71c0*/  HADD2.F32 R60, -RZ, R68.reuse.H1_H1 ;  /* 0x30000044ff3c7230 */ /* 0x100fe40000004100 */
[CC--:B------:R-:W-:Y:S01]  /*71d0*/  FMUL.FTZ R71, R67.reuse, R70.reuse ;  /* 0x0000004643477220 */ /* 0x0c0fe20000410000 */
[----:B------:R-:W-:Y:S02]  /*71e0*/  HADD2.F32 R69, -RZ, R69.H0_H0 ;  /* 0x20000045ff457230 */ /* 0x000fe40000004100 */
[C---:B------:R-:W-:Y:S01]  /*71f0*/  FMUL.FTZ R70, R66.reuse, R70 ;  /* 0x0000004642467220 */ /* 0x040fe20000410000 */
[----:B------:R-:W-:Y:S02]  /*7200*/  HADD2.F32 R68, -RZ, R68.H0_H0 ;  /* 0x20000044ff447230 */ /* 0x000fe40000004100 */
[-C--:B------:R-:W-:Y:S01]  /*7210*/  FFMA.FTZ R71, R66, R60.reuse, -R71 ;  /* 0x0000003c42477223 */ /* 0x080fe20000010847 */
[----:B------:R-:W-:Y:S01]  /*7220*/  F2FP.SATFINITE.E4M3.F32.PACK_AB_MERGE_C R61, R64, R61, R63 ;  /* 0x0000003d403d723e */ /* 0x000fe2000480703f */
[----:B------:R-:W-:Y:S01]  /*7230*/  FFMA.FTZ R70, R67, R60, R70 ;  /* 0x0000003c43467223 */ /* 0x000fe20000010046 */
[----:B------:R-:W-:-:S02]  /*7240*/  HADD2.F32 R60, -RZ, R65.H1_H1 ;  /* 0x30000041ff3c7230 */ /* 0x000fc40000004100 */
[----:B------:R-:W-:Y:S02]  /*7250*/  HADD2.F32 R65, -RZ, R65.H0_H0 ;  /* 0x20000041ff417230 */ /* 0x000fe40000004100 */
[----:B------:R-:W-:Y:S01]  /*7260*/  F2FP.SATFINITE.E4M3.F32.PACK_AB_MERGE_C R70, R70, R71, RZ ;  /* 0x000000474646723e */ /* 0x000fe200048070ff */
[CC--:B------:R-:W-:Y:S02]  /*7270*/  FMUL.FTZ R48, R60.reuse, R69.reuse ;  /* 0x000000453c307220 */ /* 0x0c0fe40000410000 */
[C---:B------:R-:W-:Y:S02]  /*7280*/  FMUL.FTZ R69, R65.reuse, R69 ;  /* 0x0000004541457220 */ /* 0x040fe40000410000 */
[-C--:B------:R-:W-:Y:S02]  /*7290*/  FFMA.FTZ R48, R65, R68.reuse, -R48 ;  /* 0x0000004441307223 */ /* 0x080fe40000010830 */
[----:B------:R-:W-:-:S05]  /*72a0*/  FFMA.FTZ R69, R60, R68, R69 ;  /* 0x000000443c457223 */ /* 0x000fca0000010045 */
[----:B------:R-:W-:Y:S01]  /*72b0*/  F2FP.SATFINITE.E4M3.F32.PACK_AB_MERGE_C R50, R69, R48, R70 ;  /* 0x000000304532723e */ /* 0x000fe20004807046 */
[----:B------:R-:W-:Y:S02]  /*72c0*/  IMAD.MOV.U32 R48, RZ, RZ, R51 ;  /* 0x000000ffff307224 */ /* 0x000fe400078e0033 */
[----:B------:R-:W-:-:S07]  /*72d0*/  IMAD.MOV.U32 R51, RZ, RZ, R61 ;  /* 0x000000ffff337224 */ /* 0x000fce00078e003d */
.L_x_393:
[----:B------:R-:W-:Y:S05]  /*72e0*/  BSYNC B2 ;  /* 0x0000000000027941 */ /* 0x000fea0003800000 */
.L_x_392:
[----:B------:R-:W-:Y:S02]  /*72f0*/  ULDC.64 UR4, c[0x0][0x2e8] ;  /* 0x0000ba0000047ab9 */ /* 0x000fe40000000a00 */
[----:B------:R-:W-:-:S04]  /*7300*/  IADD3 R56, P2, P3, R120, UR4, R102 ;  /* 0x0000000478387c10 */ /* 0x000fc8000fb5e066 */
[----:B------:R-:W-:-:S05]  /*7310*/  IADD3.X R57, R85, UR5, R42, P2, P3 ;  /* 0x0000000555397c10 */ /* 0x000fca00097e642a */
[----:B--2---:R3:W-:Y:S04]  /*7320*/  STG.E.128 desc[UR42][R56.64], R48 ;  /* 0x0000003038007986 */ /* 0x0047e8000c101d2a */
.L_x_391:
[----:B------:R-:W-:Y:S05]  /*7330*/  BSYNC B1 ;  /* 0x0000000000017941 */ /* 0x000fea0003800000 */
.L_x_390:
[----:B------:R-:W-:Y:S05]  /*7340*/  @P1 BRA `(.L_x_389) ;  /* 0x0000005400c81947 */ /* 0x000fea0003800000 */
[----:B0-23--:R0:W2:Y:S01]  /*7350*/  LDS.128 R48, [R113+0x2f400] ;  /* 0x02f4000071307984 */ /* 0x00d0a20000000c00 */
[----:B------:R-:W-:Y:S01]  /*7360*/  ISETP.GE.AND P2, PT, R233, R84, PT ;  /* 0x00000054e900720c */ /* 0x000fe20003f46270 */
[----:B------:R-:W-:-:S12]  /*7370*/  BSSY B1, `(.L_x_394) ;  /* 0x000006b000017945 */ /* 0x000fd80003800000 */
[----:B0-----:R-:W-:Y:S05]  /*7380*/  @P2 BRA `(.L_x_395) ;  /* 0x0000000400a42947 */ /* 0x001fea0003800000 */
[--C-:B------:R-:W-:Y:S02]  /*7390*/  SHF.R.U32.HI R59, RZ, 0x10, R53.reuse ;  /* 0x00000010ff3b7819 */ /* 0x100fe40000011635 */
[--C-:B------:R-:W-:Y:S02]  /*73a0*/  SHF.R.U32.HI R58, RZ, 0x8, R53.reuse ;  /* 0x00000008ff3a7819 */ /* 0x100fe40000011635 */
[----:B------:R-:W-:Y:S02]  /*73b0*/  LOP3.LUT R52, R53, 0xff, RZ, 0xc0, !PT ;  /* 0x000000ff35347812 */ /* 0x000fe400078ec0ff */
[----:B------:R-:W-:Y:S02]  /*73c0*/  SHF.R.U32.HI R53, RZ, 0x18, R53 ;  /* 0x00000018ff357819 */ /* 0x000fe40000011635 */
[--C-:B------:R-:W-:Y:S02]  /*73d0*/  SHF.R.U32.HI R54, RZ, 0x8, R55.reuse ;  /* 0x00000008ff367819 */ /* 0x100fe40000011637 */
[----:B------:R-:W-:Y:S01]  /*73e0*/  PRMT R53, R53, 0x654, R52 ;  /* 0x0000065435357816 */ /* 0x000fe20000000034 */
[----:B------:R-:W-:Y:S01]  /*73f0*/  IMAD.SHL.U32 R52, R58, 0x100, RZ ;  /* 0x000001003a347824 */ /* 0x000fe200078e00ff */
[----:B------:R-:W-:-:S02]  /*7400*/  SHF.R.U32.HI R57, RZ, 0x10, R55 ;  /* 0x00000010ff397819 */ /* 0x000fc40000011637 */
[----:B------:R-:W-:Y:S02]  /*7410*/  LOP3.LUT R56, R55, 0xff0000ff, RZ, 0xc0, !PT ;  /* 0xff0000ff37387812 */ /* 0x000fe400078ec0ff */
[----:B------:R-:W-:Y:S01]  /*7420*/  SHF.L.U32 R55, R54, 0x8, RZ ;  /* 0x0000000836377819 */ /* 0x000fe200000006ff */
[----:B--2---:R-:W-:Y:S01]  /*7430*/  IMAD.MOV.U32 R54, RZ, RZ, R48 ;  /* 0x000000ffff367224 */ /* 0x004fe200078e0030 */
[----:B------:R-:W-:Y:S01]  /*7440*/  LOP3.LUT R53, R53, 0xff00, R52, 0xf8, !PT ;  /* 0x0000ff0035357812 */ /* 0x000fe200078ef834 */
[----:B------:R-:W-:Y:S01]  /*7450*/  IMAD.U32 R52, R59, 0x10000, RZ ;  /* 0x000100003b347824 */ /* 0x000fe200078e00ff */
[----:B------:R-:W-:Y:S01]  /*7460*/  LOP3.LUT R58, R56, 0xff00, R55, 0xf8, !PT ;  /* 0x0000ff00383a7812 */ /* 0x000fe200078ef837 */
[----:B------:R-:W-:Y:S01]  /*7470*/  IMAD.U32 R55, R57, 0x10000, RZ ;  /* 0x0001000039377824 */ /* 0x000fe200078e00ff */
[----:B------:R-:W-:Y:S02]  /*7480*/  F2FP.F16.E4M3.UNPACK_B R56, R87.H1 ;  /* 0x00000057ff38723e */ /* 0x000fe400030006ff */
[----:B------:R-:W-:-:S02]  /*7490*/  F2FP.F16.E4M3.UNPACK_B R48, R49 ;  /* 0x00000031ff30723e */ /* 0x000fc400020006ff */
[----:B------:R-:W-:Y:S01]  /*74a0*/  LOP3.LUT R52, R53, 0xff0000, R52, 0xf8, !PT ;  /* 0x00ff000035347812 */ /* 0x000fe200078ef834 */
[----:B------:R-:W-:Y:S01]  /*74b0*/  HADD2.F32 R60, -RZ, R56.H0_H0 ;  /* 0x20000038ff3c7230 */ /* 0x000fe20000004100 */
[----:B------:R-:W-:Y:S01]  /*74c0*/  LOP3.LUT R53, R58, 0xff0000, R55, 0xf8, !PT ;  /* 0x00ff00003a357812 */ /* 0x000fe200078ef837 */
[--C-:B------:R-:W-:Y:S01]  /*74d0*/  HADD2.F32 R55, -RZ, R48.reuse.H1_H1 ;  /* 0x30000030ff377230 */ /* 0x100fe20000004100 */
[----:B------:R-:W-:Y:S01]  /*74e0*/  F2FP.F16.E4M3.UNPACK_B R58, R86.H1 ;  /* 0x00000056ff3a723e */ /* 0x000fe200030006ff */
[----:B------:R-:W-:Y:S01]  /*74f0*/  HADD2.F32 R48, -RZ, R48.H0_H0 ;  /* 0x20000030ff307230 */ /* 0x000fe20000004100 */
[----:B------:R-:W-:Y:S01]  /*7500*/  F2FP.F16.E4M3.UNPACK_B R49, R49.H1 ;  /* 0x00000031ff31723e */ /* 0x000fe200030006ff */
[----:B------:R-:W-:Y:S02]  /*7510*/  HADD2.F32 R61, -RZ, R56.H1_H1 ;  /* 0x30000038ff3d7230 */ /* 0x000fe40000004100 */
[----:B------:R-:W-:Y:S01]  /*7520*/  FMUL.FTZ R63, R55, R60 ;  /* 0x0000003c373f7220 */ /* 0x000fe20000410000 */
[----:B------:R-:W-:-:S02]  /*7530*/  HADD2.F32 R59, -RZ, R58.H0_H0 ;  /* 0x2000003aff3b7230 */ /* 0x000fc40000004100 */
[C---:B------:R-:W-:Y:S01]  /*7540*/  FMUL.FTZ R60, R48.reuse, R60 ;  /* 0x0000003c303c7220 */ /* 0x040fe20000410000 */
[--C-:B------:R-:W-:Y:S01]  /*7550*/  HADD2.F32 R57, -RZ, R49.reuse.H1_H1 ;  /* 0x30000031ff397230 */ /* 0x100fe20000004100 */
[----:B------:R-:W-:Y:S01]  /*7560*/  F2FP.F16.E4M3.UNPACK_B R87, R87 ;  /* 0x00000057ff57723e */ /* 0x000fe200020006ff */
[----:B------:R-:W-:Y:S02]  /*7570*/  HADD2.F32 R56, -RZ, R49.H0_H0 ;  /* 0x20000031ff387230 */ /* 0x000fe40000004100 */
[-C--:B------:R-:W-:Y:S01]  /*7580*/  FFMA.FTZ R48, R48, R59.reuse, -R63 ;  /* 0x0000003b30307223 */ /* 0x080fe2000001083f */
[----:B------:R-:W-:Y:S02]  /*7590*/  HADD2.F32 R58, -RZ, R58.H1_H1 ;  /* 0x3000003aff3a7230 */ /* 0x000fe40000004100 */
[----:B------:R-:W-:Y:S01]  /*75a0*/  FFMA.FTZ R49, R55, R59, R60 ;  /* 0x0000003b37317223 */ /* 0x000fe2000001003c */
[-C--:B------:R-:W-:Y:S01]  /*75b0*/  FMUL.FTZ R63, R57, R61.reuse ;  /* 0x0000003d393f7220 */ /* 0x080fe20000410000 */
[----:B------:R-:W-:Y:S01]  /*75c0*/  FMUL.FTZ R62, R56, R61 ;  /* 0x0000003d383e7220 */ /* 0x000fe20000410000 */
[----:B------:R-:W-:Y:S01]  /*75d0*/  F2FP.F16.E4M3.UNPACK_B R55, R54.H1 ;  /* 0x00000036ff37723e */ /* 0x000fe200030006ff */
[----:B------:R-:W-:-:S02]  /*75e0*/  HADD2.F32 R59, -RZ, R87.H1_H1 ;  /* 0x30000057ff3b7230 */ /* 0x000fc40000004100 */
[-C--:B------:R-:W-:Y:S01]  /*75f0*/  FFMA.FTZ R63, R56, R58.reuse, -R63 ;  /* 0x0000003a383f7223 */ /* 0x080fe2000001083f */
[----:B------:R-:W-:Y:S01]  /*7600*/  FFMA.FTZ R64, R57, R58, R62 ;  /* 0x0000003a39407223 */ /* 0x000fe2000001003e */
[----:B------:R-:W-:Y:S01]  /*7610*/  F2FP.F16.E4M3.UNPACK_B R54, R54 ;  /* 0x00000036ff36723e */ /* 0x000fe200020006ff */
[--C-:B------:R-:W-:Y:S01]  /*7620*/  HADD2.F32 R58, -RZ, R55.reuse.H1_H1 ;  /* 0x30000037ff3a7230 */ /* 0x100fe20000004100 */
[----:B------:R-:W-:Y:S01]  /*7630*/  F2FP.F16.E4M3.UNPACK_B R86, R86 ;  /* 0x00000056ff56723e */ /* 0x000fe200020006ff */
[----:B------:R-:W-:Y:S01]  /*7640*/  HADD2.F32 R57, -RZ, R55.H0_H0 ;  /* 0x20000037ff397230 */ /* 0x000fe20000004100 */
[----:B------:R-:W-:Y:S01]  /*7650*/  F2FP.F16.E4M3.UNPACK_B R65, R53.H1 ;  /* 0x00000035ff41723e */ /* 0x000fe200030006ff */
[--C-:B------:R-:W-:Y:S02]  /*7660*/  HADD2.F32 R55, -RZ, R54.reuse.H0_H0 ;  /* 0x20000036ff377230 */ /* 0x100fe40000004100 */
[----:B------:R-:W-:Y:S01]  /*7670*/  FMUL.FTZ R62, R58, R59 ;  /* 0x0000003b3a3e7220 */ /* 0x000fe20000410000 */
[----:B------:R-:W-:-:S02]  /*7680*/  HADD2.F32 R56, -RZ, R54.H1_H1 ;  /* 0x30000036ff387230 */ /* 0x000fc40000004100 */
[----:B------:R-:W-:Y:S01]  /*7690*/  FMUL.FTZ R59, R57, R59 ;  /* 0x0000003b393b7220 */ /* 0x000fe20000410000 */
[----:B------:R-:W-:Y:S01]  /*76a0*/  HADD2.F32 R87, -RZ, R87.H0_H0 ;  /* 0x20000057ff577230 */ /* 0x000fe20000004100 */
[----:B------:R-:W-:Y:S01]  /*76b0*/  F2FP.F16.E4M3.UNPACK_B R61, R52 ;  /* 0x00000034ff3d723e */ /* 0x000fe200020006ff */
[--C-:B------:R-:W-:Y:S02]  /*76c0*/  HADD2.F32 R54, -RZ, R86.reuse.H1_H1 ;  /* 0x30000056ff367230 */ /* 0x100fe40000004100 */
[----:B------:R-:W-:Y:S02]  /*76d0*/  HADD2.F32 R86, -RZ, R86.H0_H0 ;  /* 0x20000056ff567230 */ /* 0x000fe40000004100 */
[-C--:B------:R-:W-:Y:S01]  /*76e0*/  FMUL.FTZ R60, R56, R87.reuse ;  /* 0x00000057383c7220 */ /* 0x080fe20000410000 */
[----:B------:R-:W-:Y:S01]  /*76f0*/  FMUL.FTZ R87, R55, R87 ;  /* 0x0000005737577220 */ /* 0x000fe20000410000 */
[-C--:B------:R-:W-:Y:S01]  /*7700*/  FFMA.FTZ R58, R58, R54.reuse, R59 ;  /* 0x000000363a3a7223 */ /* 0x080fe2000001003b */
[----:B------:R-:W-:Y:S01]  /*7710*/  FFMA.FTZ R57, R57, R54, -R62 ;  /* 0x0000003639397223 */ /* 0x000fe2000001083e */
[----:B------:R-:W-:Y:S01]  /*7720*/  F2FP.F16.E4M3.UNPACK_B R59, R51.H1 ;  /* 0x00000033ff3b723e */ /* 0x000fe200030006ff */
[-C--:B------:R-:W-:Y:S01]  /*7730*/  FFMA.FTZ R54, R55, R86.reuse, -R60 ;  /* 0x0000005637367223 */ /* 0x080fe2000001083c */
[----:B------:R-:W-:Y:S01]  /*7740*/  FFMA.FTZ R55, R56, R86, R87 ;  /* 0x0000005638377223 */ /* 0x000fe20000010057 */
[----:B------:R-:W-:Y:S01]  /*7750*/  F2FP.SATFINITE.E4M3.F32.PACK_AB_MERGE_C R56, R64, R63, RZ ;  /* 0x0000003f4038723e */ /* 0x000fe200048070ff */
[----:B------:R-:W-:Y:S01]  /*7760*/  HADD2.F32 R67, -RZ, R65.H1_H1 ;  /* 0x30000041ff437230 */ /* 0x000fe20000004100 */
[----:B------:R-:W-:Y:S01]  /*7770*/  F2FP.SATFINITE.E4M3.F32.PACK_AB_MERGE_C R57, R58, R57, RZ ;  /* 0x000000393a39723e */ /* 0x000fe200048070ff */
[--C-:B------:R-:W-:Y:S01]  /*7780*/  HADD2.F32 R60, -RZ, R59.reuse.H0_H0 ;  /* 0x2000003bff3c7230 */ /* 0x100fe20000004100 */
[----:B------:R-:W-:Y:S01]  /*7790*/  F2FP.F16.E4M3.UNPACK_B R62, R52.H1 ;  /* 0x00000034ff3e723e */ /* 0x000fe200030006ff */
[----:B------:R-:W-:Y:S01]  /*77a0*/  HADD2.F32 R59, -RZ, R59.H1_H1 ;  /* 0x3000003bff3b7230 */ /* 0x000fe20000004100 */
[----:B------:R-:W-:Y:S01]  /*77b0*/  F2FP.F16.E4M3.UNPACK_B R58, R50.H1 ;  /* 0x00000032ff3a723e */ /* 0x000fe200030006ff */
[----:B------:R-:W-:Y:S01]  /*77c0*/  HADD2.F32 R65, -RZ, R65.H0_H0 ;  /* 0x20000041ff417230 */ /* 0x000fe20000004100 */
[----:B------:R-:W-:Y:S01]  /*77d0*/  F2FP.F16.E4M3.UNPACK_B R64, R53 ;  /* 0x00000035ff40723e */ /* 0x000fe200020006ff */
[----:B------:R-:W-:-:S02]  /*77e0*/  HADD2.F32 R63, -RZ, R62.H1_H1 ;  /* 0x3000003eff3f7230 */ /* 0x000fc40000004100 */
[-C--:B------:R-:W-:Y:S01]  /*77f0*/  FMUL.FTZ R69, R59, R67.reuse ;  /* 0x000000433b457220 */ /* 0x080fe20000410000 */
[----:B------:R-:W-:Y:S02]  /*7800*/  HADD2.F32 R53, -RZ, R58.H1_H1 ;  /* 0x3000003aff357230 */ /* 0x000fe40000004100 */
[C---:B------:R-:W-:Y:S01]  /*7810*/  FMUL.FTZ R68, R60.reuse, R67 ;  /* 0x000000433c447220 */ /* 0x040fe20000410000 */
[----:B------:R-:W-:Y:S02]  /*7820*/  HADD2.F32 R66, -RZ, R64.H1_H1 ;  /* 0x30000040ff427230 */ /* 0x000fe40000004100 */
[----:B------:R-:W-:Y:S01]  /*7830*/  FFMA.FTZ R52, R60, R63, -R69 ;  /* 0x0000003f3c347223 */ /* 0x000fe20000010845 */
[----:B------:R-:W-:Y:S01]  /*7840*/  HADD2.F32 R58, -RZ, R58.H0_H0 ;  /* 0x2000003aff3a7230 */ /* 0x000fe20000004100 */
[----:B------:R-:W-:Y:S01]  /*7850*/  F2FP.F16.E4M3.UNPACK_B R51, R51 ;  /* 0x00000033ff33723e */ /* 0x000fe200020006ff */
[----:B------:R-:W-:Y:S02]  /*7860*/  HADD2.F32 R60, -RZ, R61.H1_H1 ;  /* 0x3000003dff3c7230 */ /* 0x000fe40000004100 */
[----:B------:R-:W-:Y:S01]  /*7870*/  FMUL.FTZ R67, R53, R66 ;  /* 0x0000004235437220 */ /* 0x000fe20000410000 */
[----:B------:R-:W-:Y:S01]  /*7880*/  F2FP.F16.E4M3.UNPACK_B R50, R50 ;  /* 0x00000032ff32723e */ /* 0x000fe200020006ff */
[----:B------:R-:W-:Y:S01]  /*7890*/  FMUL.FTZ R66, R58, R66 ;  /* 0x000000423a427220 */ /* 0x000fe20000410000 */
[----:B------:R-:W-:-:S02]  /*78a0*/  HADD2.F32 R64, -RZ, R64.H0_H0 ;  /* 0x20000040ff407230 */ /* 0x000fc40000004100 */
[-C--:B------:R-:W-:Y:S01]  /*78b0*/  FFMA.FTZ R67, R58, R60.reuse, -R67 ;  /* 0x0000003c3a437223 */ /* 0x080fe20000010843 */
[--C-:B------:R-:W-:Y:S02]  /*78c0*/  HADD2.F32 R58, -RZ, R51.reuse.H1_H1 ;  /* 0x30000033ff3a7230 */ /* 0x100fe40000004100 */
[----:B------:R-:W-:Y:S01]  /*78d0*/  FFMA.FTZ R66, R53, R60, R66 ;  /* 0x0000003c35427223 */ /* 0x000fe20000010042 */
[----:B------:R-:W-:Y:S02]  /*78e0*/  HADD2.F32 R53, -RZ, R51.H0_H0 ;  /* 0x20000033ff357230 */ /* 0x000fe40000004100 */
[----:B------:R-:W-:Y:S01]  /*78f0*/  FFMA.FTZ R63, R59, R63, R68 ;  /* 0x0000003f3b3f7223 */ /* 0x000fe20000010044 */
[--C-:B------:R-:W-:Y:S02]  /*7900*/  HADD2.F32 R51, -RZ, R50.reuse.H0_H0 ;  /* 0x20000032ff337230 */ /* 0x100fe40000004100 */
[----:B------:R-:W-:Y:S01]  /*7910*/  FMUL.FTZ R68, R58, R65 ;  /* 0x000000413a447220 */ /* 0x000fe20000410000 */
[----:B------:R-:W-:-:S02]  /*7920*/  HADD2.F32 R50, -RZ, R50.H1_H1 ;  /* 0x30000032ff327230 */ /* 0x000fc40000004100 */
[----:B------:R-:W-:Y:S01]  /*7930*/  FMUL.FTZ R65, R53, R65 ;  /* 0x0000004135417220 */ /* 0x000fe20000410000 */
[----:B------:R-:W-:Y:S02]  /*7940*/  HADD2.F32 R62, -RZ, R62.H0_H0 ;  /* 0x2000003eff3e7230 */ /* 0x000fe40000004100 */
[-C--:B------:R-:W-:Y:S01]  /*7950*/  FMUL.FTZ R59, R51, R64.reuse ;  /* 0x00000040333b7220 */ /* 0x080fe20000410000 */
[----:B------:R-:W-:Y:S02]  /*7960*/  HADD2.F32 R61, -RZ, R61.H0_H0 ;  /* 0x2000003dff3d7230 */ /* 0x000fe40000004100 */
[----:B------:R-:W-:Y:S01]  /*7970*/  FMUL.FTZ R60, R50, R64 ;  /* 0x00000040323c7220 */ /* 0x000fe20000410000 */
[----:B------:R-:W-:Y:S01]  /*7980*/  F2FP.SATFINITE.E4M3.F32.PACK_AB_MERGE_C R66, R66, R67, RZ ;  /* 0x000000434242723e */ /* 0x000fe200048070ff */
[-C--:B------:R-:W-:Y:S01]  /*7990*/  FFMA.FTZ R68, R53, R62.reuse, -R68 ;  /* 0x0000003e35447223 */ /* 0x080fe20000010844 */
[----:B------:R-:W-:Y:S01]  /*79a0*/  FFMA.FTZ R65, R58, R62, R65 ;  /* 0x0000003e3a417223 */ /* 0x000fe20000010041 */
[-C--:B------:R-:W-:Y:S01]  /*79b0*/  FFMA.FTZ R60, R51, R61.reuse, -R60 ;  /* 0x0000003d333c7223 */ /* 0x080fe2000001083c */
[----:B------:R-:W-:Y:S01]  /*79c0*/  FFMA.FTZ R59, R50, R61, R59 ;  /* 0x0000003d323b7223 */ /* 0x000fe2000001003b */
[----:B------:R-:W-:-:S02]  /*79d0*/  F2FP.SATFINITE.E4M3.F32.PACK_AB_MERGE_C R52, R63, R52, RZ ;  /* 0x000000343f34723e */ /* 0x000fc400048070ff */
[----:B------:R-:W-:Y:S02]  /*79e0*/  F2FP.SATFINITE.E4M3.F32.PACK_AB_MERGE_C R49, R49, R48, R56 ;  /* 0x000000303131723e */ /* 0x000fe40004807038 */
[----:B------:R-:W-:Y:S02]  /*79f0*/  F2FP.SATFINITE.E4M3.F32.PACK_AB_MERGE_C R48, R55, R54, R57 ;  /* 0x000000363730723e */ /* 0x000fe40004807039 */
[----:B------:R-:W-:Y:S02]  /*7a00*/  F2FP.SATFINITE.E4M3.F32.PACK_AB_MERGE_C R50, R59, R60, R66 ;  /* 0x0000003c3b32723e */ /* 0x000fe40004807042 */
[----:B------:R-:W-:-:S07]  /*7a10*/  F2FP.SATFINITE.E4M3.F32.PACK_AB_MERGE_C R51, R65, R68, R52 ;  /* 0x000000444133723e */ /* 0x000fce0004807034 */
.L_x_395:
[----:B------:R-:W-:Y:S05]  /*7a20*/  BSYNC B1 ;  /* 0x0000000000017941 */ /* 0x000fea0003800000 */
.L_x_394:
[----:B------:R-:W-:Y:S02]  /*7a30*/  ULDC.64 UR4, c[0x0][0x2e8] ;  /* 0x0000ba0000047ab9 */ /* 0x000fe40000000a00 */
[----:B------:R-:W-:-:S04]  /*7a40*/  IADD3 R52, P2, P3, R43, UR4, R120 ;  /* 0x000000042b347c10 */ /* 0x000fc8000fb5e078 */
[----:B------:R-:W-:-:S05]  /*7a50*/  IADD3.X R53, R105, UR5, R85, P2, P3 ;  /* 0x0000000569357c10 */ /* 0x000fca00097e6455 */
[----:B--2---:R4:W-:Y:S01]  /*7a60*/  STG.E.128 desc[UR42][R52.64], R48 ;  /* 0x0000003034007986 */ /* 0x0049e2000c101d2a */
[----:B------:R-:W-:Y:S05]  /*7a70*/  BRA `(.L_x_389) ;  /* 0x0000004c00fc7947 */ /* 0x000fea0003800000 */
.L_x_353:
[C---:B------:R-:W-:Y:S01]  /*7a80*/  ISETP.GE.AND P5, PT, R23.reuse, R116, PT ;  /* 0x000000741700720c */ /* 0x040fe20003fa6270 */
[C---:B------:R-:W-:Y:S01]  /*7a90*/  VIADD R52, R23.reuse, 0x60 ;  /* 0x0000006017347836 */ /* 0x040fe20000000000 */
[----:B------:R-:W-:Y:S01]  /*7aa0*/  P2R R60, PR, RZ, 0x1 ;  /* 0x00000001ff3c7803 */ /* 0x000fe20000000000 */
[----:B------:R-:W-:Y:S01]  /*7ab0*/  VIADD R61, R23, 0x20 ;  /* 0x00000020173d7836 */ /* 0x000fe20000000000 */
[----:B------:R-:W-:-:S13]  /*7ac0*/  ISETP.GE.OR P5, PT, R16, R84, P5 ;  /* 0x000000541000720c */ /* 0x000fda0002fa6670 */
[----:B------:R-:W1:Y:S08]  /*7ad0*/  @!P5 LDC.64 R56, c[0x0][0x3e8] ;  /* 0x0000fa00ff38db82 */ /* 0x000e700000000a00 */
[----:B0-----:R-:W0:Y:S01]  /*7ae0*/  @!P5 LDC.64 R58, c[0x0][0x400] ;  /* 0x00010000ff3adb82 */ /* 0x001e220000000a00 */
[----:B-1----:R-:W-:-:S04]  /*7af0*/  @!P5 IADD3 R56, P2, P3, R96, R56, R48 ;  /* 0x000000386038d210 */ /* 0x002fc80007b5e030 */
[----:B------:R-:W-:Y:S02]  /*7b00*/  @!P5 IADD3.X R57, R39, R57, R87, P2, P3 ;  /* 0x000000392739d210 */ /* 0x000fe400017e6457 */
[----:B------:R-:W-:-:S04]  /*7b10*/  ISETP.GE.AND P2, PT, R52, R116, PT ;  /* 0x000000743400720c */ /* 0x000fc80003f46270 */
[----:B------:R-:W-:-:S13]  /*7b20*/  ISETP.GE.OR P2, PT, R16, R84, P2 ;  /* 0x000000541000720c */ /* 0x000fda0001746670 */
[----:B------:R-:W1:Y:S01]  /*7b30*/  @!P2 LDC.64 R52, c[0x0][0x3f8] ;  /* 0x0000fe00ff34ab82 */ /* 0x000e620000000a00 */
[----:B------:R-:W-:Y:S02]  /*7b40*/  @!P2 IMAD.MOV.U32 R49, RZ, RZ, R87 ;  /* 0x000000ffff31a224 */ /* 0x000fe400078e0057 */
[----:B------:R-:W-:-:S05]  /*7b50*/  @!P2 IMAD.MOV.U32 R51, RZ, RZ, R86 ;  /* 0x000000ffff33a224 */ /* 0x000fca00078e0056 */
[----:B------:R-:W2:Y:S08]  /*7b60*/  @!P2 LDC.64 R80, c[0x0][0x3e8] ;  /* 0x0000fa00ff50ab82 */ /* 0x000eb00000000a00 */
[----:B------:R-:W3:Y:S01]  /*7b70*/  @!P2 LDC.64 R82, c[0x0][0x400] ;  /* 0x00010000ff52ab82 */ /* 0x000ee20000000a00 */
[----:B-1----:R-:W-:-:S04]  /*7b80*/  @!P2 IMAD.WIDE.U32 R54, R52, 0x60, R48 ;  /* 0x000000603436a825 */ /* 0x002fc800078e0030 */
[----:B------:R-:W-:Y:S01]  /*7b90*/  @!P2 IMAD R53, R53, 0x60, RZ ;  /* 0x000000603535a824 */ /* 0x000fe200078e02ff */
[----:B--2---:R-:W-:-:S04]  /*7ba0*/  @!P2 IADD3 R80, P3, P4, R96, R80, R54 ;  /* 0x000000506050a210 */ /* 0x004fc80007c7e036 */
[----:B------:R-:W-:-:S04]  /*7bb0*/  @!P2 IADD3 R52, R55, R53, RZ ;  /* 0x000000353734a210 */ /* 0x000fc80007ffe0ff */
[----:B------:R-:W-:Y:S02]  /*7bc0*/  @!P2 IADD3.X R81, R39, R81, R52, P3, P4 ;  /* 0x000000512751a210 */ /* 0x000fe40001fe8434 */
[----:B------:R-:W1:Y:S02]  /*7bd0*/  @!P2 LDC.64 R52, c[0x0][0x408] ;  /* 0x00010200ff34ab82 */ /* 0x000e640000000a00 */
[----:B-1----:R-:W-:-:S04]  /*7be0*/  @!P2 IMAD.WIDE.U32 R54, R52, 0x60, R50 ;  /* 0x000000603436a825 */ /* 0x002fc800078e0032 */
[----:B------:R-:W-:Y:S01]  /*7bf0*/  @!P2 IMAD R53, R53, 0x60, RZ ;  /* 0x000000603535a824 */ /* 0x000fe200078e02ff */
[----:B---3--:R-:W-:-:S03]  /*7c00*/  @!P2 IADD3 R82, P3, P4, R92, R82, R54 ;  /* 0x000000525c52a210 */ /* 0x008fc60007c7e036 */
[----:B------:R-:W-:-:S05]  /*7c10*/  @!P2 IMAD.IADD R52, R55, 0x1, R53 ;  /* 0x000000013734a824 */ /* 0x000fca00078e0235 */
[----:B------:R-:W-:Y:S02]  /*7c20*/  @!P2 IADD3.X R83, R107, R83, R52, P3, P4 ;  /* 0x000000536b53a210 */ /* 0x000fe40001fe8434 */
[----:B0-----:R-:W-:-:S04]  /*7c30*/  @!P5 IADD3 R58, P3, P4, R92, R58, R50 ;  /* 0x0000003a5c3ad210 */ /* 0x001fc80007c7e032 */
[----:B------:R-:W-:Y:S02]  /*7c40*/  @!P5 IADD3.X R59, R107, R59, R86, P3, P4 ;  /* 0x0000003b6b3bd210 */ /* 0x000fe40001fe8456 */
[----:B------:R-:W-:Y:S01]  /*7c50*/  ISETP.GE.AND P4, PT, R61, R116, PT ;  /* 0x000000743d00720c */ /* 0x000fe20003f86270 */
[----:B------:R-:W-:-:S03]  /*7c60*/  VIADD R61, R23, 0x40 ;  /* 0x00000040173d7836 */ /* 0x000fc60000000000 */
[----:B------:R-:W-:-:S13]  /*7c70*/  ISETP.GE.OR P4, PT, R16, R84, P4 ;  /* 0x000000541000720c */ /* 0x000fda0002786670 */
[----:B------:R-:W-:Y:S01]  /*7c80*/  @!P4 IADD3 R55, P3, P6, R96, R48, R14 ;  /* 0x000000306037c210 */ /* 0x000fe20007e7e00e */
[----:B------:R-:W0:Y:S03]  /*7c90*/  @!P4 LDC.64 R64, c[0x0][0x3e8] ;  /* 0x0000fa00ff40cb82 */ /* 0x000e260000000a00 */
[----:B------:R-:W-:Y:S02]  /*7ca0*/  @!P4 IADD3.X R54, R39, R87, R21, P3, P6 ;  /* 0x000000572736c210 */ /* 0x000fe40001fec415 */
[----:B------:R-:W-:-:S03]  /*7cb0*/  ISETP.GE.AND P3, PT, R61, R116, PT ;  /* 0x000000743d00720c */ /* 0x000fc60003f66270 */
[----:B------:R-:W1:Y:S01]  /*7cc0*/  @!P4 LDC.64 R66, c[0x0][0x400] ;  /* 0x00010000ff42cb82 */ /* 0x000e620000000a00 */
[----:B------:R-:W-:-:S13]  /*7cd0*/  ISETP.GE.OR P3, PT, R16, R84, P3 ;  /* 0x000000541000720c */ /* 0x000fda0001f66670 */
[----:B------:R-:W-:Y:S01]  /*7ce0*/  @!P3 IADD3 R49, P0, P6, R96, R13, R48 ;  /* 0x0000000d6031b210 */ /* 0x000fe20007e1e030 */
[----:B------:R-:W2:Y:S03]  /*7cf0*/  @!P3 LDC.64 R72, c[0x0][0x3e8] ;  /* 0x0000fa00ff48bb82 */ /* 0x000ea60000000a00 */
[----:B------:R-:W-:Y:S02]  /*7d00*/  @!P3 IADD3.X R48, R39, R20, R87, P0, P6 ;  /* 0x000000142730b210 */ /* 0x000fe400007ec457 */
[----:B------:R-:W-:-:S03]  /*7d10*/  @!P4 IADD3 R53, P0, P6, R92, R50, R8 ;  /* 0x000000325c35c210 */ /* 0x000fc60007e1e008 */
[----:B------:R-:W3:Y:S01]  /*7d20*/  @!P3 LDC.64 R74, c[0x0][0x400] ;  /* 0x00010000ff4abb82 */ /* 0x000ee20000000a00 */
[----:B------:R-:W-:Y:S02]  /*7d30*/  @!P4 IADD3.X R52, R107, R86, R11, P0, P6 ;  /* 0x000000566b34c210 */ /* 0x000fe400007ec40b */
[----:B------:R-:W-:-:S04]  /*7d40*/  @!P3 IADD3 R51, P0, P6, R92, R7, R50 ;  /* 0x000000075c33b210 */ /* 0x000fc80007e1e032 */
[----:B------:R-:W-:Y:S02]  /*7d50*/  @!P3 IADD3.X R86, R107, R10, R86, P0, P6 ;  /* 0x0000000a6b56b210 */ /* 0x000fe400007ec456 */
[----:B0-----:R-:W-:Y:S02]  /*7d60*/  @!P4 IADD3 R64, P6, R55, R64, RZ ;  /* 0x000000403740c210 */ /* 0x001fe40007fde0ff */
[----:B------:R-:W-:Y:S02]  /*7d70*/  CS2R R62, SRZ ;  /* 0x00000000003e7805 */ /* 0x000fe4000001ff00 */
[----:B------:R-:W-:Y:S01]  /*7d80*/  ISETP.NE.AND P0, PT, R60, RZ, PT ;  /* 0x000000ff3c00720c */ /* 0x000fe20003f05270 */
[----:B------:R-:W-:Y:S01]  /*7d90*/  @!P4 IMAD.X R65, R54, 0x1, R65, P6 ;  /* 0x000000013641c824 */ /* 0x000fe200030e0641 */
[----:B-1----:R-:W-:Y:S02]  /*7da0*/  @!P4 IADD3 R66, P6, R53, R66, RZ ;  /* 0x000000423542c210 */ /* 0x002fe40007fde0ff */
[----:B------:R-:W-:-:S02]  /*7db0*/  CS2R R54, SRZ ;  /* 0x0000000000367805 */ /* 0x000fc4000001ff00 */
[----:B------:R-:W-:Y:S02]  /*7dc0*/  @!P4 IADD3.X R67, R52, R67, RZ, P6, !PT ;  /* 0x000000433443c210 */ /* 0x000fe400037fe4ff */
[----:B------:R-:W-:Y:S02]  /*7dd0*/  CS2R R52, SRZ ;  /* 0x0000000000347805 */ /* 0x000fe4000001ff00 */
[----:B--2---:R-:W-:-:S05]  /*7de0*/  @!P3 IADD3 R72, P6, R49, R72, RZ ;  /* 0x000000483148b210 */ /* 0x004fca0007fde0ff */
[----:B------:R-:W-:Y:S01]  /*7df0*/  @!P3 IMAD.X R73, R48, 0x1, R73, P6 ;  /* 0x000000013049b824 */ /* 0x000fe200030e0649 */
[----:B---3--:R-:W-:Y:S02]  /*7e00*/  @!P3 IADD3 R74, P6, R51, R74, RZ ;  /* 0x0000004a334ab210 */ /* 0x008fe40007fde0ff */
[----:B------:R-:W-:Y:S02]  /*7e10*/  CS2R R50, SRZ ;  /* 0x0000000000327805 */ /* 0x000fe4000001ff00 */
[----:B------:R-:W-:Y:S01]  /*7e20*/  CS2R R48, SRZ ;  /* 0x0000000000307805 */ /* 0x000fe2000001ff00 */
[----:B------:R0:W2:Y:S01]  /*7e30*/  @!P5 LDG.E.128 R52, desc[UR42][R58.64] ;  /* 0x0000002a3a34d981 */ /* 0x0000a2000c1e1d00 */
[----:B------:R-:W-:Y:S02]  /*7e40*/  CS2R R60, SRZ ;  /* 0x00000000003c7805 */ /* 0x000fe4000001ff00 */
[----:B------:R-:W-:Y:S02]  /*7e50*/  CS2R R70, SRZ ;  /* 0x0000000000467805 */ /* 0x000fe4000001ff00 */
[----:B------:R-:W-:Y:S01]  /*7e60*/  CS2R R68, SRZ ;  /* 0x0000000000447805 */ /* 0x000fe2000001ff00 */
[----:B------:R-:W-:Y:S01]  /*7e70*/  @!P3 IMAD.X R75, R86, 0x1, R75, P6 ;  /* 0x00000001564bb824 */ /* 0x000fe200030e064b */
[----:B------:R1:W3:Y:S04]  /*7e80*/  @!P5 LDG.E.128 R48, desc[UR42][R56.64] ;  /* 0x0000002a3830d981 */ /* 0x0002e8000c1e1d00 */
[----:B------:R4:W5:Y:S01]  /*7e90*/  @!P4 LDG.E.128 R60, desc[UR42][R66.64] ;  /* 0x0000002a423cc981 */ /* 0x000962000c1e1d00 */
[----:B0-----:R-:W-:-:S02]  /*7ea0*/  CS2R R58, SRZ ;  /* 0x00000000003a7805 */ /* 0x001fc4000001ff00 */
[----:B------:R-:W-:Y:S02]  /*7eb0*/  CS2R R78, SRZ ;  /* 0x00000000004e7805 */ /* 0x000fe4000001ff00 */
[----:B------:R-:W-:Y:S01]  /*7ec0*/  CS2R R76, SRZ ;  /* 0x00000000004c7805 */ /* 0x000fe2000001ff00 */
[----:B------:R0:W5:Y:S01]  /*7ed0*/  @!P3 LDG.E.128 R68, desc[UR42][R74.64] ;  /* 0x0000002a4a44b981 */ /* 0x000162000c1e1d00 */
[----:B-1----:R-:W-:-:S04]  /*7ee0*/  CS2R R56, SRZ ;  /* 0x0000000000387805 */ /* 0x002fc8000001ff00 */
[----:B------:R-:W5:Y:S01]  /*7ef0*/  @!P2 LDG.E.128 R76, desc[UR42][R82.64] ;  /* 0x0000002a524ca981 */ /* 0x000f62000c1e1d00 */
[----:B----4-:R-:W-:-:S03]  /*7f00*/  CS2R R66, SRZ ;  /* 0x0000000000427805 */ /* 0x010fc6000001ff00 */
[----:B------:R1:W4:Y:S01]  /*7f10*/  @!P4 LDG.E.128 R56, desc[UR42][R64.64] ;  /* 0x0000002a4038c981 */ /* 0x000322000c1e1d00 */
[----:B0-----:R-:W-:Y:S02]  /*7f20*/  CS2R R74, SRZ ;  /* 0x00000000004a7805 */ /* 0x001fe4000001ff00 */
[----:B-1----:R-:W-:-:S06]  /*7f30*/  CS2R R64, SRZ ;  /* 0x0000000000407805 */ /* 0x002fcc000001ff00 */
[----:B------:R0:W4:Y:S02]  /*7f40*/  @!P3 LDG.E.128 R64, desc[UR42][R72.64] ;  /* 0x0000002a4840b981 */ /* 0x000124000c1e1d00 */
[----:B0-----:R-:W-:-:S06]  /*7f50*/  CS2R R72, SRZ ;  /* 0x0000000000487805 */ /* 0x001fcc000001ff00 */
[----:B------:R-:W4:Y:S01]  /*7f60*/  @!P2 LDG.E.128 R72, desc[UR42][R80.64] ;  /* 0x0000002a5048a981 */ /* 0x000f22000c1e1d00 */
[----:B------:R-:W-:-:S06]  /*7f70*/  UISETP.NE.AND UP0, UPT, UR46, 0x3, UPT ;  /* 0x000000032e00788c */ /* 0x000fcc000bf05270 */
[----:B------:R-:W-:Y:S02]  /*7f80*/  PLOP3.LUT P5, PT, PT, PT, UP0, 0x80, 0x0 ;  /* 0x000000000000781c */ /* 0x000fe40003faf008 */
[----:B------:R-:W-:Y:S01]  /*7f90*/  ISETP.GE.AND P2, PT, R16, R84, PT ;  /* 0x000000541000720c */ /* 0x000fe20003f46270 */
[----:B--2---:R-:W-:Y:S01]  /*7fa0*/  IMAD.MOV.U32 R146, RZ, RZ, R54 ;  /* 0x000000ffff927224 */ /* 0x004fe200078e0036 */
[----:B------:R-:W-:Y:S01]  /*7fb0*/  MOV R145, R52 ;  /* 0x0000003400917202 */ /* 0x000fe20000000f00 */
[----:B---3--:R-:W-:Y:S02]  /*7fc0*/  IMAD.MOV.U32 R147, RZ, RZ, R50 ;  /* 0x000000ffff937224 */ /* 0x008fe400078e0032 */
[----:B------:R-:W-:Y:S02]  /*7fd0*/  IMAD.MOV.U32 R144, RZ, RZ, R48 ;  /* 0x000000ffff907224 */ /* 0x000fe400078e0030 */
[----:B-----5:R-:W-:Y:S02]  /*7fe0*/  IMAD.MOV.U32 R142, RZ, RZ, R62 ;  /* 0x000000ffff8e7224 */ /* 0x020fe400078e003e */
[----:B------:R-:W-:-:S02]  /*7ff0*/  IMAD.MOV.U32 R143, RZ, RZ, R60 ;  /* 0x000000ffff8f7224 */ /* 0x000fc400078e003c */
[----:B------:R-:W-:Y:S02]  /*8000*/  IMAD.MOV.U32 R138, RZ, RZ, R70 ;  /* 0x000000ffff8a7224 */ /* 0x000fe400078e0046 */
[----:B------:R-:W-:Y:S02]  /*8010*/  IMAD.MOV.U32 R139, RZ, RZ, R68 ;  /* 0x000000ffff8b7224 */ /* 0x000fe400078e0044 */
[----:B------:R-:W-:Y:S01]  /*8020*/  IMAD.MOV.U32 R132, RZ, RZ, R78 ;  /* 0x000000ffff847224 */ /* 0x000fe200078e004e */
[----:B------:R-:W-:Y:S01]  /*8030*/  MOV R133, R76 ;  /* 0x0000004c00857202 */ /* 0x000fe20000000f00 */
[----:B----4-:R-:W-:Y:S02]  /*8040*/  IMAD.MOV.U32 R140, RZ, RZ, R58 ;  /* 0x000000ffff8c7224 */ /* 0x010fe400078e003a */
[----:B------:R-:W-:Y:S02]  /*8050*/  IMAD.MOV.U32 R141, RZ, RZ, R56 ;  /* 0x000000ffff8d7224 */ /* 0x000fe400078e0038 */
[----:B------:R-:W-:Y:S01]  /*8060*/  IMAD.MOV.U32 R136, RZ, RZ, R66 ;  /* 0x000000ffff887224 */ /* 0x000fe200078e0042 */
[----:B------:R-:W-:Y:S01]  /*8070*/  MOV R137, R64 ;  /* 0x0000004000897202 */ /* 0x000fe20000000f00 */
[----:B------:R-:W-:-:S02]  /*8080*/  IMAD.MOV.U32 R130, RZ, RZ, R74 ;  /* 0x000000ffff827224 */ /* 0x000fc400078e004a */
[----:B------:R-:W-:Y:S01]  /*8090*/  IMAD.MOV.U32 R131, RZ, RZ, R72 ;  /* 0x000000ffff837224 */ /* 0x000fe200078e0048 */
[----:B------:R-:W-:Y:S06]  /*80a0*/  @!P5 BRA `(.L_x_396) ;  /* 0x000000000004d947 */ /* 0x000fec0003800000 */
[----:B------:R-:W-:Y:S01]  /*80b0*/  BPT.TRAP 0x1 ;  /* 0x000000040000795c */ /* 0x000fe20000300000 */
.L_x_396:
[----:B------:R-:W-:Y:S01]  /*80c0*/  IMAD R112, R232, 0x8, R22 ;  /* 0x00000008e8707824 */ /* 0x000fe200078e0216 */
[----:B------:R-:W-:Y:S01]  /*80d0*/  SHF.L.U32 R126, R234, 0x1f, RZ ;  /* 0x0000001fea7e7819 */ /* 0x000fe200000006ff */
[----:B------:R-:W0:Y:S01]  /*80e0*/  LDC R134, c[0x0][0x2f4] ;  /* 0x0000bd00ff867b82 */ /* 0x000e220000000800 */
[----:B------:R-:W-:Y:S01]  /*80f0*/  BSSY B1, `(.L_x_397) ;  /* 0x0000004000017945 */ /* 0x000fe20003800000 */
[----:B------:R-:W-:Y:S01]  /*8100*/  IMAD.MOV.U32 R121, RZ, RZ, R85 ;  /* 0x000000ffff797224 */ /* 0x000fe200078e0055 */
[----:B------:R-:W1:Y:S02]  /*8110*/  SYNCS.PHASECHK.TRANS64.TRYWAIT P3, [R112+URZ+0x38890], R126 ;  /* 0x0388907e700075a7 */ /* 0x000e64000806017f */
[----:B-1----:R-:W-:Y:S05]  /*8120*/  @!P3 BRA `(.L_x_398) ;  /* 0x0000022c0014b947 */ /* 0x002fea0003800000 */
.L_x_672:
[----:B------:R-:W-:Y:S05]  /*8130*/  BSYNC B1 ;  /* 0x0000000000017941 */ /* 0x000fea0003800000 */
.L_x_397:
[----:B------:R-:W2:Y:S01]  /*8140*/  LDC.64 R122, c[0x0][0x300] ;  /* 0x0000c000ff7a7b82 */ /* 0x000ea20000000a00 */
[----:B------:R-:W-:Y:S01]  /*8150*/  ISETP.GE.OR P3, PT, R23, R116, P0 ;  /* 0x000000741700720c */ /* 0x000fe20000766670 */
[----:B------:R-:W-:Y:S01]  /*8160*/  BSSY B1, `(.L_x_399) ;  /* 0x000010f000017945 */ /* 0x000fe20003800000 */
[----:B0-----:R-:W-:-:S11]  /*8170*/  IMAD.IADD R135, R134, 0x1, -R35 ;  /* 0x0000000186877824 */ /* 0x001fd600078e0a23 */
[----:B------:R-:W-:Y:S05]  /*8180*/  @P3 BRA `(.L_x_400) ;  /* 0x0000001000303947 */ /* 0x000fea0003800000 */
[----:B------:R-:W3:Y:S04]  /*8190*/  LDL R80, [R1+0x10] ;  /* 0x0000100001507983 */ /* 0x000ee80000100800 */
[----:B------:R-:W4:Y:S01]  /*81a0*/  LDL R82, [R1+0x60] ;  /* 0x0000600001527983 */ /* 0x000f220000100800 */
[C---:B------:R-:W-:Y:S01]  /*81b0*/  IMAD.SHL.U32 R83, R23.reuse, 0x80, RZ ;  /* 0x0000008017537824 */ /* 0x040fe200078e00ff */
[----:B------:R-:W-:Y:S01]  /*81c0*/  BSSY B2, `(.L_x_401) ;  /* 0x00000f6000027945 */ /* 0x000fe20003800000 */
[----:B------:R-:W-:-:S03]  /*81d0*/  IMAD.SHL.U32 R84, R23, 0x80, RZ ;  /* 0x0000008017547824 */ /* 0x000fc600078e00ff */
[----:B------:R-:W-:Y:S02]  /*81e0*/  LOP3.LUT R83, R83, 0x380, RZ, 0xc0, !PT ;  /* 0x0000038053537812 */ /* 0x000fe400078ec0ff */
[----:B------:R-:W-:Y:S02]  /*81f0*/  LOP3.LUT R84, R84, 0x380, RZ, 0xc0, !PT ;  /* 0x0000038054547812 */ /* 0x000fe400078ec0ff */
[----:B------:R-:W-:Y:S02]  /*8200*/  SHF.R.U32.HI R83, RZ, 0x3, R83 ;  /* 0x00000003ff537819 */ /* 0x000fe40000011653 */
[----:B---3--:R-:W-:-:S04]  /*8210*/  LOP3.LUT P4, RZ, R80, 0x2, RZ, 0xc0, !PT ;  /* 0x0000000250ff7812 */ /* 0x008fc8000788c0ff */
[----:B------:R-:W-:-:S04]  /*8220*/  SEL R80, R35, R135, !P4 ;  /* 0x0000008723507207 */ /* 0x000fc80006000000 */
[----:B------:R-:W-:-:S04]  /*8230*/  SHF.R.S32.HI R81, RZ, 0x1f, R80 ;  /* 0x0000001fff517819 */ /* 0x000fc80000011450 */
[----:B------:R-:W-:-:S04]  /*8240*/  LEA.HI R81, R81, R80, RZ, 0x5 ;  /* 0x0000005051517211 */ /* 0x000fc800078f28ff */
[----:B------:R-:W-:-:S04]  /*8250*/  LEA.HI.SX32 R148, R81, R108, 0x1b ;  /* 0x0000006c51947211 */ /* 0x000fc800078fdaff */
[----:B------:R-:W-:-:S04]  /*8260*/  SHF.R.S32.HI R80, RZ, 0x1f, R148 ;  /* 0x0000001fff507819 */ /* 0x000fc80000011494 */
[----:B------:R-:W-:Y:S02]  /*8270*/  LEA.HI R80, R80, R148, RZ, 0x3 ;  /* 0x0000009450507211 */ /* 0x000fe400078f18ff */
[----:B------:R-:W-:-:S03]  /*8280*/  SHF.L.U32 R148, R148, 0x4, RZ ;  /* 0x0000000494947819 */ /* 0x000fc600000006ff */
[----:B------:R-:W-:Y:S01]  /*8290*/  IMAD.SHL.U32 R80, R80, 0x800, RZ ;  /* 0x0000080050507824 */ /* 0x000fe200078e00ff */
[----:B------:R-:W-:-:S04]  /*82a0*/  LOP3.LUT R81, R84, 0x70, R148, 0xf8, !PT ;  /* 0x0000007054517812 */ /* 0x000fc800078ef894 */
[----:B------:R-:W-:Y:S02]  /*82b0*/  LOP3.LUT R81, R81, R83, RZ, 0x3c, !PT ;  /* 0x0000005351517212 */ /* 0x000fe400078e3cff */
[----:B------:R-:W-:-:S04]  /*82c0*/  LOP3.LUT R80, R80, 0xffffc000, RZ, 0xc0, !PT ;  /* 0xffffc00050507812 */ /* 0x000fc800078ec0ff */
[----:B----4-:R-:W-:-:S05]  /*82d0*/  IADD3 R80, R81, R80, R82 ;  /* 0x0000005051507210 */ /* 0x010fca0007ffe052 */
[C---:B------:R-:W-:Y:S02]  /*82e0*/  IMAD R84, R232.reuse, 0x8000, R80 ;  /* 0x00008000e8547824 */ /* 0x040fe400078e0250 */
[----:B------:R-:W-:Y:S02]  /*82f0*/  IMAD R80, R232, 0x8000, R31 ;  /* 0x00008000e8507824 */ /* 0x000fe400078e021f */
[C---:B------:R-:W-:Y:S02]  /*8300*/  IMAD.IADD R84, R22.reuse, 0x1, R84 ;  /* 0x0000000116547824 */ /* 0x040fe400078e0254 */
[----:B------:R-:W-:-:S04]  /*8310*/  IMAD.IADD R80, R22, 0x1, R80 ;  /* 0x0000000116507824 */ /* 0x000fc800078e0250 */
[----:B------:R-:W0:Y:S04]  /*8320*/  LDS.128 R84, [R84+0x28400] ;  /* 0x0284000054547984 */ /* 0x000e280000000c00 */
[----:B------:R-:W3:Y:S01]  /*8330*/  LDS.128 R80, [R80+0x28400] ;  /* 0x0284000050507984 */ /* 0x000ee20000000c00 */
[----:B------:R-:W-:Y:S05]  /*8340*/  @P2 BRA `(.L_x_402) ;  /* 0x0000000c00742947 */ /* 0x000fea0003800000 */
[----:B------:R-:W-:Y:S02]  /*8350*/  SHF.R.U32.HI R153, RZ, 0x8, R53 ;  /* 0x00000008ff997819 */ /* 0x000fe40000011635 */
[--C-:B------:R-:W-:Y:S02]  /*8360*/  SHF.R.U32.HI R151, RZ, 0x18, R49.reuse ;  /* 0x00000018ff977819 */ /* 0x100fe40000011631 */
[----:B------:R-:W-:Y:S01]  /*8370*/  LOP3.LUT R50, R49, 0xff, RZ, 0xc0, !PT ;  /* 0x000000ff31327812 */ /* 0x000fe200078ec0ff */
[----:B------:R-:W-:Y:S01]  /*8380*/  IMAD.SHL.U32 R153, R153, 0x100, RZ ;  /* 0x0000010099997824 */ /* 0x000fe200078e00ff */
[----:B------:R-:W-:Y:S02]  /*8390*/  SHF.R.U32.HI R52, RZ, 0x8, R49 ;  /* 0x00000008ff347819 */ /* 0x000fe40000011631 */
[----:B------:R-:W-:Y:S02]  /*83a0*/  SHF.R.U32.HI R149, RZ, 0x8, R51 ;  /* 0x00000008ff957819 */ /* 0x000fe40000011633 */
[----:B------:R-:W-:-:S02]  /*83b0*/  SHF.R.U32.HI R154, RZ, 0x18, R53 ;  /* 0x00000018ff9a7819 */ /* 0x000fc40000011635 */
[----:B------:R-:W-:Y:S01]  /*83c0*/  LOP3.LUT R155, R53, 0xff, RZ, 0xc0, !PT ;  /* 0x000000ff359b7812 */ /* 0x000fe200078ec0ff */
[----:B------:R-:W-:Y:S01]  /*83d0*/  IMAD.SHL.U32 R149, R149, 0x100, RZ ;  /* 0x0000010095957824 */ /* 0x000fe200078e00ff */
[----:B------:R-:W-:Y:S02]  /*83e0*/  SHF.R.U32.HI R48, RZ, 0x10, R49 ;  /* 0x00000010ff307819 */ /* 0x000fe40000011631 */
[----:B------:R-:W-:Y:S02]  /*83f0*/  SHF.R.U32.HI R150, RZ, 0x18, R51 ;  /* 0x00000018ff967819 */ /* 0x000fe40000011633 */
[----:B------:R-:W-:Y:S01]  /*8400*/  LOP3.LUT R54, R51, 0xff, RZ, 0xc0, !PT ;  /* 0x000000ff33367812 */ /* 0x000fe200078ec0ff */
[----:B------:R-:W-:Y:S01]  /*8410*/  IMAD.U32 R48, R48, 0x10000, RZ ;  /* 0x0001000030307824 */ /* 0x000fe200078e00ff */
[----:B------:R-:W-:Y:S02]  /*8420*/  SHF.R.U32.HI R53, RZ, 0x10, R53 ;  /* 0x00000010ff357819 */ /* 0x000fe40000011635 */
[----:B------:R-:W-:-:S02]  /*8430*/  PRMT R151, R151, 0x654, R50 ;  /* 0x0000065497977816 */ /* 0x000fc40000000032 */
[----:B------:R-:W-:Y:S01]  /*8440*/  SHF.L.U32 R52, R52, 0x8, RZ ;  /* 0x0000000834347819 */ /* 0x000fe200000006ff */
[----:B------:R-:W-:Y:S01]  /*8450*/  IMAD.U32 R53, R53, 0x10000, RZ ;  /* 0x0001000035357824 */ /* 0x000fe200078e00ff */
[----:B------:R-:W-:Y:S02]  /*8460*/  SHF.R.U32.HI R49, RZ, 0x10, R51 ;  /* 0x00000010ff317819 */ /* 0x000fe40000011633 */
[----:B------:R-:W-:Y:S02]  /*8470*/  PRMT R154, R154, 0x654, R155 ;  /* 0x000006549a9a7816 */ /* 0x000fe4000000009b */
[--C-:B------:R-:W-:Y:S02]  /*8480*/  SHF.R.U32.HI R156, RZ, 0x18, R55.reuse ;  /* 0x00000018ff9c7819 */ /* 0x100fe40000011637 */
[----:B------:R-:W-:Y:S02]  /*8490*/  LOP3.LUT R157, R55, 0xff, RZ, 0xc0, !PT ;  /* 0x000000ff379d7812 */ /* 0x000fe400078ec0ff */
[----:B------:R-:W-:-:S02]  /*84a0*/  SHF.R.U32.HI R50, RZ, 0x8, R55 ;  /* 0x00000008ff327819 */ /* 0x000fc40000011637 */
[----:B------:R-:W-:Y:S02]  /*84b0*/  SHF.R.U32.HI R51, RZ, 0x10, R55 ;  /* 0x00000010ff337819 */ /* 0x000fe40000011637 */
[----:B------:R-:W-:Y:S01]  /*84c0*/  PRMT R55, R150, 0x654, R54 ;  /* 0x0000065496377816 */ /* 0x000fe20000000036 */
[----:B------:R-:W-:Y:S01]  /*84d0*/  IMAD.SHL.U32 R50, R50, 0x100, RZ ;  /* 0x0000010032327824 */ /* 0x000fe200078e00ff */
[----:B------:R-:W-:Y:S01]  /*84e0*/  LOP3.LUT R52, R151, 0xff00, R52, 0xf8, !PT ;  /* 0x0000ff0097347812 */ /* 0x000fe200078ef834 */
[----:B------:R-:W-:Y:S01]  /*84f0*/  IMAD.U32 R51, R51, 0x10000, RZ ;  /* 0x0001000033337824 */ /* 0x000fe200078e00ff */
[----:B------:R-:W-:Y:S02]  /*8500*/  LOP3.LUT R153, R154, 0xff00, R153, 0xf8, !PT ;  /* 0x0000ff009a997812 */ /* 0x000fe400078ef899 */
[----:B------:R-:W-:Y:S02]  /*8510*/  LOP3.LUT R55, R55, 0xff00, R149, 0xf8, !PT ;  /* 0x0000ff0037377812 */ /* 0x000fe400078ef895 */
[----:B------:R-:W-:-:S02]  /*8520*/  LOP3.LUT R149, R52, 0xff0000, R48, 0xf8, !PT ;  /* 0x00ff000034957812 */ /* 0x000fc400078ef830 */
[----:B------:R-:W-:Y:S02]  /*8530*/  LOP3.LUT R48, R153, 0xff0000, R53, 0xf8, !PT ;  /* 0x00ff000099307812 */ /* 0x000fe400078ef835 */
[----:B0-----:R-:W-:Y:S02]  /*8540*/  F2FP.F16.E4M3.UNPACK_B R150, R85 ;  /* 0x00000055ff96723e */ /* 0x001fe400020006ff */
[----:B------:R-:W-:Y:S02]  /*8550*/  F2FP.F16.E4M3.UNPACK_B R153, R48 ;  /* 0x00000030ff99723e */ /* 0x000fe400020006ff */
[----:B---3--:R-:W-:Y:S01]  /*8560*/  F2FP.F16.E4M3.UNPACK_B R52, R81 ;  /* 0x00000051ff34723e */ /* 0x008fe200020006ff */
[----:B------:R-:W-:Y:S01]  /*8570*/  HADD2.F32 R53, -RZ, R150.H0_H0 ;  /* 0x20000096ff357230 */ /* 0x000fe20000004100 */
[----:B------:R-:W-:Y:S01]  /*8580*/  PRMT R54, R156, 0x654, R157 ;  /* 0x000006549c367816 */ /* 0x000fe2000000009d */
[--C-:B------:R-:W-:Y:S01]  /*8590*/  HADD2.F32 R156, -RZ, R153.reuse.H0_H0 ;  /* 0x20000099ff9c7230 */ /* 0x100fe20000004100 */
[----:B------:R-:W-:Y:S01]  /*85a0*/  F2FP.F16.E4M3.UNPACK_B R154, R149 ;  /* 0x00000095ff9a723e */ /* 0x000fe200020006ff */
[----:B------:R-:W-:Y:S01]  /*85b0*/  HADD2.F32 R151, -RZ, R52.H0_H0 ;  /* 0x20000034ff977230 */ /* 0x000fe20000004100 */
[----:B------:R-:W-:Y:S01]  /*85c0*/  F2FP.F16.E4M3.UNPACK_B R85, R85.H1 ;  /* 0x00000055ff55723e */ /* 0x000fe200030006ff */
[----:B------:R-:W-:-:S02]  /*85d0*/  HADD2.F32 R153, -RZ, R153.H1_H1 ;  /* 0x30000099ff997230 */ /* 0x000fc40000004100 */
[-C--:B------:R-:W-:Y:S01]  /*85e0*/  FMUL.FTZ R157, R53, R156.reuse ;  /* 0x0000009c359d7220 */ /* 0x080fe20000410000 */
[----:B------:R-:W-:Y:S02]  /*85f0*/  HADD2.F32 R155, -RZ, R154.H0_H0 ;  /* 0x2000009aff9b7230 */ /* 0x000fe40000004100 */
[C---:B------:R-:W-:Y:S01]  /*8600*/  FMUL.FTZ R156, R151.reuse, R156 ;  /* 0x0000009c979c7220 */ /* 0x040fe20000410000 */
[----:B------:R-:W-:Y:S01]  /*8610*/  HADD2.F32 R52, -RZ, R52.H1_H1 ;  /* 0x30000034ff347230 */ /* 0x000fe20000004100 */
[----:B------:R-:W-:Y:S01]  /*8620*/  F2FP.F16.E4M3.UNPACK_B R149, R149.H1 ;  /* 0x00000095ff95723e */ /* 0x000fe200030006ff */
[----:B------:R-:W-:Y:S02]  /*8630*/  HADD2.F32 R154, -RZ, R154.H1_H1 ;  /* 0x3000009aff9a7230 */ /* 0x000fe40000004100 */
[-C--:B------:R-:W-:Y:S01]  /*8640*/  FFMA.FTZ R151, R151, R155.reuse, -R157 ;  /* 0x0000009b97977223 */ /* 0x080fe2000001089d */
[----:B------:R-:W-:Y:S01]  /*8650*/  FFMA.FTZ R53, R53, R155, R156 ;  /* 0x0000009b35357223 */ /* 0x000fe2000001009c */
[----:B------:R-:W-:Y:S01]  /*8660*/  HADD2.F32 R155, -RZ, R150.H1_H1 ;  /* 0x30000096ff9b7230 */ /* 0x000fe20000004100 */
[----:B------:R-:W-:-:S02]  /*8670*/  SHF.L.U32 R49, R49, 0x10, RZ ;  /* 0x0000001031317819 */ /* 0x000fc400000006ff */
[----:B------:R-:W-:Y:S01]  /*8680*/  LOP3.LUT R54, R54, 0xff00, R50, 0xf8, !PT ;  /* 0x0000ff0036367812 */ /* 0x000fe200078ef832 */
[----:B------:R-:W-:Y:S02]  /*8690*/  IMAD.MOV.U32 R50, RZ, RZ, R87 ;  /* 0x000000ffff327224 */ /* 0x000fe400078e0057 */
[-C--:B------:R-:W-:Y:S01]  /*86a0*/  FMUL.FTZ R150, R155, R153.reuse ;  /* 0x000000999b967220 */ /* 0x080fe20000410000 */
[----:B------:R-:W-:-:S03]  /*86b0*/  FMUL.FTZ R153, R52, R153 ;  /* 0x0000009934997220 */ /* 0x000fc60000410000 */
[-C--:B------:R-:W-:Y:S01]  /*86c0*/  FFMA.FTZ R150, R52, R154.reuse, -R150 ;  /* 0x0000009a34967223 */ /* 0x080fe20000010896 */
[----:B------:R-:W-:Y:S01]  /*86d0*/  FFMA.FTZ R52, R155, R154, R153 ;  /* 0x0000009a9b347223 */ /* 0x000fe20000010099 */
[----:B------:R-:W-:Y:S01]  /*86e0*/  F2FP.F16.E4M3.UNPACK_B R153, R48.H1 ;  /* 0x00000030ff99723e */ /* 0x000fe200030006ff */
[----:B------:R-:W-:Y:S01]  /*86f0*/  HADD2.F32 R48, -RZ, R85.H0_H0 ;  /* 0x20000055ff307230 */ /* 0x000fe20000004100 */
[----:B------:R-:W-:Y:S01]  /*8700*/  F2FP.F16.E4M3.UNPACK_B R154, R81.H1 ;  /* 0x00000051ff9a723e */ /* 0x000fe200030006ff */
[----:B------:R-:W-:Y:S02]  /*8710*/  HADD2.F32 R155, -RZ, R149.H0_H0 ;  /* 0x20000095ff9b7230 */ /* 0x000fe40000004100 */
[----:B------:R-:W-:Y:S02]  /*8720*/  HADD2.F32 R156, -RZ, R153.H0_H0 ;  /* 0x20000099ff9c7230 */ /* 0x000fe40000004100 */
[----:B------:R-:W-:Y:S02]  /*8730*/  HADD2.F32 R81, -RZ, R154.H0_H0 ;  /* 0x2000009aff517230 */ /* 0x000fe40000004100 */
[----:B------:R-:W-:-:S02]  /*8740*/  HADD2.F32 R85, -RZ, R85.H1_H1 ;  /* 0x30000055ff557230 */ /* 0x000fc40000004100 */
[CC--:B------:R-:W-:Y:S01]  /*8750*/  FMUL.FTZ R157, R48.reuse, R156.reuse ;  /* 0x0000009c309d7220 */ /* 0x0c0fe20000410000 */
[----:B------:R-:W-:Y:S02]  /*8760*/  HADD2.F32 R153, -RZ, R153.H1_H1 ;  /* 0x30000099ff997230 */ /* 0x000fe40000004100 */
[C---:B------:R-:W-:Y:S01]  /*8770*/  FMUL.FTZ R156, R81.reuse, R156 ;  /* 0x0000009c519c7220 */ /* 0x040fe20000410000 */
[----:B------:R-:W-:Y:S02]  /*8780*/  HADD2.F32 R154, -RZ, R154.H1_H1 ;  /* 0x3000009aff9a7230 */ /* 0x000fe40000004100 */
[-C--:B------:R-:W-:Y:S01]  /*8790*/  FFMA.FTZ R81, R81, R155.reuse, -R157 ;  /* 0x0000009b51517223 */ /* 0x080fe2000001089d */
[----:B------:R-:W-:Y:S02]  /*87a0*/  HADD2.F32 R149, -RZ, R149.H1_H1 ;  /* 0x30000095ff957230 */ /* 0x000fe40000004100 */
[----:B------:R-:W-:Y:S01]  /*87b0*/  FFMA.FTZ R48, R48, R155, R156 ;  /* 0x0000009b30307223 */ /* 0x000fe2000001009c */
[-C--:B------:R-:W-:Y:S01]  /*87c0*/  FMUL.FTZ R155, R85, R153.reuse ;  /* 0x00000099559b7220 */ /* 0x080fe20000410000 */
[----:B------:R-:W-:-:S03]  /*87d0*/  FMUL.FTZ R156, R154, R153 ;  /* 0x000000999a9c7220 */ /* 0x000fc60000410000 */
[-C--:B------:R-:W-:Y:S01]  /*87e0*/  FFMA.FTZ R153, R154, R149.reuse, -R155 ;  /* 0x000000959a997223 */ /* 0x080fe2000001089b */
[----:B------:R-:W-:Y:S01]  /*87f0*/  FFMA.FTZ R149, R85, R149, R156 ;  /* 0x0000009555957223 */ /* 0x000fe2000001009c */
[----:B------:R-:W-:Y:S02]  /*8800*/  LOP3.LUT R85, R55, 0xff0000, R49, 0xf8, !PT ;  /* 0x00ff000037557812 */ /* 0x000fe400078ef831 */
[----:B------:R-:W-:Y:S02]  /*8810*/  LOP3.LUT R49, R54, 0xff0000, R51, 0xf8, !PT ;  /* 0x00ff000036317812 */ /* 0x000fe400078ef833 */
[-C--:B------:R-:W-:Y:S02]  /*8820*/  F2FP.F16.E4M3.UNPACK_B R51, R50.reuse ;  /* 0x00000032ff33723e */ /* 0x080fe400020006ff */
[----:B------:R-:W-:Y:S02]  /*8830*/  F2FP.F16.E4M3.UNPACK_B R87, R49 ;  /* 0x00000031ff57723e */ /* 0x000fe400020006ff */
[----:B------:R-:W-:Y:S01]  /*8840*/  F2FP.F16.E4M3.UNPACK_B R54, R83 ;  /* 0x00000053ff36723e */ /* 0x000fe200020006ff */
[----:B------:R-:W-:Y:S01]  /*8850*/  HADD2.F32 R155, -RZ, R51.H0_H0 ;  /* 0x20000033ff9b7230 */ /* 0x000fe20000004100 */
[----:B------:R-:W-:Y:S01]  /*8860*/  F2FP.F16.E4M3.UNPACK_B R154, R85 ;  /* 0x00000055ff9a723e */ /* 0x000fe200020006ff */
[----:B------:R-:W-:Y:S01]  /*8870*/  HADD2.F32 R55, -RZ, R87.H0_H0 ;  /* 0x20000057ff377230 */ /* 0x000fe20000004100 */
[----:B------:R-:W-:Y:S01]  /*8880*/  F2FP.F16.E4M3.UNPACK_B R50, R50.H1 ;  /* 0x00000032ff32723e */ /* 0x000fe200030006ff */
[----:B------:R-:W-:Y:S01]  /*8890*/  HADD2.F32 R157, -RZ, R54.H0_H0 ;  /* 0x20000036ff9d7230 */ /* 0x000fe20000004100 */
[----:B------:R-:W-:Y:S01]  /*88a0*/  F2FP.F16.E4M3.UNPACK_B R49, R49.H1 ;  /* 0x00000031ff31723e */ /* 0x000fe200030006ff */
[----:B------:R-:W-:-:S02]  /*88b0*/  HADD2.F32 R156, -RZ, R154.H0_H0 ;  /* 0x2000009aff9c7230 */ /* 0x000fc40000004100 */
[-C--:B------:R-:W-:Y:S01]  /*88c0*/  FMUL.FTZ R158, R155, R55.reuse ;  /* 0x000000379b9e7220 */ /* 0x080fe20000410000 */
[----:B------:R-:W-:Y:S02]  /*88d0*/  HADD2.F32 R51, -RZ, R51.H1_H1 ;  /* 0x30000033ff337230 */ /* 0x000fe40000004100 */
[C---:B------:R-:W-:Y:S01]  /*88e0*/  FMUL.FTZ R55, R157.reuse, R55 ;  /* 0x000000379d377220 */ /* 0x040fe20000410000 */
[----:B------:R-:W-:Y:S02]  /*88f0*/  HADD2.F32 R87, -RZ, R87.H1_H1 ;  /* 0x30000057ff577230 */ /* 0x000fe40000004100 */
[-C--:B------:R-:W-:Y:S01]  /*8900*/  FFMA.FTZ R158, R157, R156.reuse, -R158 ;  /* 0x0000009c9d9e7223 */ /* 0x080fe2000001089e */
[----:B------:R-:W-:Y:S02]  /*8910*/  HADD2.F32 R154, -RZ, R154.H1_H1 ;  /* 0x3000009aff9a7230 */ /* 0x000fe40000004100 */
[----:B------:R-:W-:Y:S01]  /*8920*/  FFMA.FTZ R155, R155, R156, R55 ;  /* 0x0000009c9b9b7223 */ /* 0x000fe20000010037 */
[----:B------:R-:W-:-:S02]  /*8930*/  HADD2.F32 R55, -RZ, R54.H1_H1 ;  /* 0x30000036ff377230 */ /* 0x000fc40000004100 */
[----:B------:R-:W-:Y:S01]  /*8940*/  FMUL.FTZ R54, R51, R87 ;  /* 0x0000005733367220 */ /* 0x000fe20000410000 */
[----:B------:R-:W-:Y:S01]  /*8950*/  F2FP.F16.E4M3.UNPACK_B R85, R85.H1 ;  /* 0x00000055ff55723e */ /* 0x000fe200030006ff */
[----:B------:R-:W-:Y:S01]  /*8960*/  HADD2.F32 R156, -RZ, R49.H0_H0 ;  /* 0x20000031ff9c7230 */ /* 0x000fe20000004100 */
[----:B------:R-:W-:Y:S01]  /*8970*/  F2FP.SATFINITE.E4M3.F32.PACK_AB_MERGE_C R81, R153, R81, RZ ;  /* 0x000000519951723e */ /* 0x000fe200048070ff */
[CC--:B------:R-:W-:Y:S01]  /*8980*/  FFMA.FTZ R54, R55.reuse, R154.reuse, -R54 ;  /* 0x0000009a37367223 */ /* 0x0c0fe20000010836 */
[----:B------:R-:W-:Y:S01]  /*8990*/  FMUL.FTZ R55, R55, R87 ;  /* 0x0000005737377220 */ /* 0x000fe20000410000 */
[----:B------:R-:W-:Y:S01]  /*89a0*/  HADD2.F32 R87, -RZ, R85.H0_H0 ;  /* 0x20000055ff577230 */ /* 0x000fe20000004100 */
[----:B------:R-:W-:Y:S01]  /*89b0*/  F2FP.SATFINITE.E4M3.F32.PACK_AB_MERGE_C R150, R150, R151, R81 ;  /* 0x000000979696723e */ /* 0x000fe20004807051 */
[----:B------:R-:W-:Y:S02]  /*89c0*/  HADD2.F32 R49, -RZ, R49.H1_H1 ;  /* 0x30000031ff317230 */ /* 0x000fe40000004100 */
[----:B------:R-:W-:Y:S01]  /*89d0*/  FFMA.FTZ R51, R51, R154, R55 ;  /* 0x0000009a33337223 */ /* 0x000fe20000010037 */
[----:B------:R-:W-:Y:S01]  /*89e0*/  F2FP.F16.E4M3.UNPACK_B R55, R83.H1 ;  /* 0x00000053ff37723e */ /* 0x000fe200030006ff */
[--C-:B------:R-:W-:Y:S01]  /*89f0*/  HADD2.F32 R83, -RZ, R50.reuse.H0_H0 ;  /* 0x20000032ff537230 */ /* 0x100fe20000004100 */
[----:B------:R-:W-:Y:S01]  /*8a00*/  F2FP.F16.E4M3.UNPACK_B R81, R84.H1 ;  /* 0x00000054ff51723e */ /* 0x000fe200030006ff */
[----:B------:R-:W-:Y:S01]  /*8a10*/  HADD2.F32 R50, -RZ, R50.H1_H1 ;  /* 0x30000032ff327230 */ /* 0x000fe20000004100 */
[----:B------:R-:W-:Y:S01]  /*8a20*/  F2FP.SATFINITE.E4M3.F32.PACK_AB_MERGE_C R48, R149, R48, RZ ;  /* 0x000000309530723e */ /* 0x000fe200048070ff */
[----:B------:R-:W-:-:S02]  /*8a30*/  HADD2.F32 R154, -RZ, R55.H0_H0 ;  /* 0x20000037ff9a7230 */ /* 0x000fc40000004100 */
[----:B------:R-:W-:Y:S01]  /*8a40*/  FMUL.FTZ R157, R83, R156 ;  /* 0x0000009c539d7220 */ /* 0x000fe20000410000 */
[----:B------:R-:W-:Y:S01]  /*8a50*/  HADD2.F32 R55, -RZ, R55.H1_H1 ;  /* 0x30000037ff377230 */ /* 0x000fe20000004100 */
[----:B------:R-:W-:Y:S01]  /*8a60*/  F2FP.F16.E4M3.UNPACK_B R84, R84 ;  /* 0x00000054ff54723e */ /* 0x000fe200020006ff */
[----:B------:R-:W-:Y:S02]  /*8a70*/  HADD2.F32 R85, -RZ, R85.H1_H1 ;  /* 0x30000055ff557230 */ /* 0x000fe40000004100 */
[C---:B------:R-:W-:Y:S01]  /*8a80*/  FFMA.FTZ R157, R154.reuse, R87, -R157 ;  /* 0x000000579a9d7223 */ /* 0x040fe2000001089d */
[----:B------:R-:W-:Y:S01]  /*8a90*/  FMUL.FTZ R154, R154, R156 ;  /* 0x0000009c9a9a7220 */ /* 0x000fe20000410000 */
[----:B------:R-:W-:-:S03]  /*8aa0*/  F2FP.SATFINITE.E4M3.F32.PACK_AB_MERGE_C R48, R52, R53, R48 ;  /* 0x000000353430723e */ /* 0x000fc60004807030 */
[----:B------:R-:W-:Y:S01]  /*8ab0*/  FFMA.FTZ R154, R83, R87, R154 ;  /* 0x00000057539a7223 */ /* 0x000fe2000001009a */
[CC--:B------:R-:W-:Y:S01]  /*8ac0*/  FMUL.FTZ R83, R50.reuse, R49.reuse ;  /* 0x0000003132537220 */ /* 0x0c0fe20000410000 */
[C---:B------:R-:W-:Y:S01]  /*8ad0*/  FMUL.FTZ R49, R55.reuse, R49 ;  /* 0x0000003137317220 */ /* 0x040fe20000410000 */
[-C--:B------:R-:W-:Y:S02]  /*8ae0*/  F2FP.F16.E4M3.UNPACK_B R87, R144.reuse.H1 ;  /* 0x00000090ff57723e */ /* 0x080fe400030006ff */
[-C--:B------:R-:W-:Y:S01]  /*8af0*/  FFMA.FTZ R83, R55, R85.reuse, -R83 ;  /* 0x0000005537537223 */ /* 0x080fe20000010853 */
[----:B------:R-:W-:Y:S01]  /*8b00*/  FFMA.FTZ R50, R50, R85, R49 ;  /* 0x0000005532327223 */ /* 0x000fe20000010031 */
[----:B------:R-:W-:Y:S01]  /*8b10*/  IMAD.MOV.U32 R49, RZ, RZ, R80 ;  /* 0x000000ffff317224 */ /* 0x000fe200078e0050 */
[-C--:B------:R-:W-:Y:S01]  /*8b20*/  F2FP.F16.E4M3.UNPACK_B R55, R145.reuse.H1 ;  /* 0x00000091ff37723e */ /* 0x080fe200030006ff */
[----:B------:R-:W-:Y:S01]  /*8b30*/  HADD2.F32 R85, -RZ, R81.H0_H0 ;  /* 0x20000051ff557230 */ /* 0x000fe20000004100 */
[----:B------:R-:W-:Y:S01]  /*8b40*/  F2FP.F16.E4M3.UNPACK_B R145, R145 ;  /* 0x00000091ff91723e */ /* 0x000fe200020006ff */
[----:B------:R-:W-:Y:S01]  /*8b50*/  HADD2.F32 R151, -RZ, R87.H0_H0 ;  /* 0x20000057ff977230 */ /* 0x000fe20000004100 */
[-C--:B------:R-:W-:Y:S01]  /*8b60*/  F2FP.F16.E4M3.UNPACK_B R80, R49.reuse.H1 ;  /* 0x00000031ff50723e */ /* 0x080fe200030006ff */
[--C-:B------:R-:W-:Y:S01]  /*8b70*/  HADD2.F32 R156, -RZ, R55.reuse.H0_H0 ;  /* 0x20000037ff9c7230 */ /* 0x100fe20000004100 */
[----:B------:R-:W-:Y:S01]  /*8b80*/  F2FP.F16.E4M3.UNPACK_B R49, R49 ;  /* 0x00000031ff31723e */ /* 0x000fe200020006ff */
[----:B------:R-:W-:Y:S01]  /*8b90*/  HADD2.F32 R55, -RZ, R55.H1_H1 ;  /* 0x30000037ff377230 */ /* 0x000fe20000004100 */
[----:B------:R-:W-:Y:S01]  /*8ba0*/  F2FP.F16.E4M3.UNPACK_B R144, R144 ;  /* 0x00000090ff90723e */ /* 0x000fe200020006ff */
[----:B------:R-:W-:-:S02]  /*8bb0*/  HADD2.F32 R149, -RZ, R80.H0_H0 ;  /* 0x20000050ff957230 */ /* 0x000fc40000004100 */
[-C--:B------:R-:W-:Y:S01]  /*8bc0*/  FMUL.FTZ R153, R85, R156.reuse ;  /* 0x0000009c55997220 */ /* 0x080fe20000410000 */
[----:B------:R-:W-:Y:S01]  /*8bd0*/  HADD2.F32 R81, -RZ, R81.H1_H1 ;  /* 0x30000051ff517230 */ /* 0x000fe20000004100 */
[----:B------:R-:W-:Y:S01]  /*8be0*/  F2FP.SATFINITE.E4M3.F32.PACK_AB_MERGE_C R83, R83, R157, RZ ;  /* 0x0000009d5353723e */ /* 0x000fe200048070ff */
[----:B------:R-:W-:Y:S02]  /*8bf0*/  HADD2.F32 R80, -RZ, R80.H1_H1 ;  /* 0x30000050ff507230 */ /* 0x000fe40000004100 */
[C---:B------:R-:W-:Y:S01]  /*8c00*/  FMUL.FTZ R156, R149.reuse, R156 ;  /* 0x0000009c959c7220 */ /* 0x040fe20000410000 */
[----:B------:R-:W-:Y:S02]  /*8c10*/  HADD2.F32 R87, -RZ, R87.H1_H1 ;  /* 0x30000057ff577230 */ /* 0x000fe40000004100 */
[-C--:B------:R-:W-:Y:S01]  /*8c20*/  FFMA.FTZ R153, R149, R151.reuse, -R153 ;  /* 0x0000009795997223 */ /* 0x080fe20000010899 */
[----:B------:R-:W-:Y:S01]  /*8c30*/  F2FP.SATFINITE.E4M3.F32.PACK_AB_MERGE_C R50, R50, R154, RZ ;  /* 0x0000009a3232723e */ /* 0x000fe200048070ff */
[----:B------:R-:W-:Y:S01]  /*8c40*/  FFMA.FTZ R156, R85, R151, R156 ;  /* 0x00000097559c7223 */ /* 0x000fe2000001009c */
[-C--:B------:R-:W-:Y:S01]  /*8c50*/  FMUL.FTZ R85, R81, R55.reuse ;  /* 0x0000003751557220 */ /* 0x080fe20000410000 */
[C---:B------:R-:W-:Y:S01]  /*8c60*/  FMUL.FTZ R55, R80.reuse, R55 ;  /* 0x0000003750377220 */ /* 0x040fe20000410000 */
[----:B------:R-:W-:Y:S01]  /*8c70*/  HADD2.F32 R151, -RZ, R145.H0_H0 ;  /* 0x20000091ff977230 */ /* 0x000fe20000004100 */
[----:B------:R-:W-:Y:S01]  /*8c80*/  F2FP.SATFINITE.E4M3.F32.PACK_AB_MERGE_C R50, R51, R155, R50 ;  /* 0x0000009b3332723e */ /* 0x000fe20004807032 */
[-C--:B------:R-:W-:Y:S01]  /*8c90*/  FFMA.FTZ R80, R80, R87.reuse, -R85 ;  /* 0x0000005750507223 */ /* 0x080fe20000010855 */
[----:B------:R-:W-:Y:S01]  /*8ca0*/  FFMA.FTZ R55, R81, R87, R55 ;  /* 0x0000005751377223 */ /* 0x000fe20000010037 */
[----:B------:R-:W-:Y:S01]  /*8cb0*/  HADD2.F32 R81, -RZ, R84.H0_H0 ;  /* 0x20000054ff517230 */ /* 0x000fe20000004100 */
[----:B------:R-:W-:Y:S01]  /*8cc0*/  F2FP.SATFINITE.E4M3.F32.PACK_AB_MERGE_C R83, R54, R158, R83 ;  /* 0x0000009e3653723e */ /* 0x000fe20004807053 */
[----:B------:R-:W-:Y:S01]  /*8cd0*/  HADD2.F32 R87, -RZ, R49.H0_H0 ;  /* 0x20000031ff577230 */ /* 0x000fe20000004100 */
[----:B------:R-:W-:Y:S01]  /*8ce0*/  F2FP.SATFINITE.E4M3.F32.PACK_AB_MERGE_C R80, R80, R153, RZ ;  /* 0x000000995050723e */ /* 0x000fe200048070ff */
        /* <DEDUP_REMOVED lines=9> */
[C---:B------:R-:W-:Y:S01]  /*8d80*/  FMUL.FTZ R81, R84.reuse, R145 ;  /* 0x0000009154517220 */ /* 0x040fe20000410000 */
[----:B------:R-:W-:Y:S01]  /*8d90*/  F2FP.F16.E4M3.UNPACK_B R87, R147.H1 ;  /* 0x00000093ff57723e */ /* 0x000fe200030006ff */
[C---:B------:R-:W-:Y:S01]  /*8da0*/  FMUL.FTZ R145, R49.reuse, R145 ;  /* 0x0000009131917220 */ /* 0x040fe20000410000 */
[----:B------:R-:W-:Y:S01]  /*8db0*/  F2FP.F16.E4M3.UNPACK_B R147, R147 ;  /* 0x00000093ff93723e */ /* 0x000fe200020006ff */
[----:B------:R-:W-:Y:S01]  /*8dc0*/  FFMA.FTZ R81, R49, R144, -R81 ;  /* 0x0000009031517223 */ /* 0x000fe20000010851 */
[----:B------:R-:W-:Y:S01]  /*8dd0*/  F2FP.SATFINITE.E4M3.F32.PACK_AB_MERGE_C R55, R55, R156, RZ ;  /* 0x0000009c3737723e */ /* 0x000fe200048070ff */
[----:B------:R-:W-:Y:S01]  /*8de0*/  FFMA.FTZ R49, R84, R144, R145 ;  /* 0x0000009054317223 */ /* 0x000fe20000010091 */
[----:B------:R-:W-:Y:S01]  /*8df0*/  F2FP.F16.E4M3.UNPACK_B R84, R86.H1 ;  /* 0x00000056ff54723e */ /* 0x000fe200030006ff */
[--C-:B------:R-:W-:Y:S01]  /*8e00*/  HADD2.F32 R145, -RZ, R87.reuse.H0_H0 ;  /* 0x20000057ff917230 */ /* 0x100fe20000004100 */
[----:B------:R-:W-:Y:S01]  /*8e10*/  F2FP.SATFINITE.E4M3.F32.PACK_AB_MERGE_C R149, R81, R149, R80 ;  /* 0x000000955195723e */ /* 0x000fe20004807050 */
[----:B------:R-:W-:Y:S01]  /*8e20*/  HADD2.F32 R87, -RZ, R87.H1_H1 ;  /* 0x30000057ff577230 */ /* 0x000fe20000004100 */
[----:B------:R-:W-:Y:S01]  /*8e30*/  F2FP.F16.E4M3.UNPACK_B R80, R146.H1 ;  /* 0x00000092ff50723e */ /* 0x000fe200030006ff */
[--C-:B------:R-:W-:Y:S01]  /*8e40*/  HADD2.F32 R85, -RZ, R84.reuse.H0_H0 ;  /* 0x20000054ff557230 */ /* 0x100fe20000004100 */
[----:B------:R-:W-:Y:S01]  /*8e50*/  F2FP.F16.E4M3.UNPACK_B R81, R82.H1 ;  /* 0x00000052ff51723e */ /* 0x000fe200030006ff */
[----:B------:R-:W-:Y:S01]  /*8e60*/  HADD2.F32 R84, -RZ, R84.H1_H1 ;  /* 0x30000054ff547230 */ /* 0x000fe20000004100 */
[----:B------:R-:W-:Y:S01]  /*8e70*/  F2FP.F16.E4M3.UNPACK_B R146, R146 ;  /* 0x00000092ff92723e */ /* 0x000fe200020006ff */
[--C-:B------:R-:W-:Y:S01]  /*8e80*/  HADD2.F32 R157, -RZ, R80.reuse.H0_H0 ;  /* 0x20000050ff9d7230 */ /* 0x100fe20000004100 */
[----:B------:R-:W-:Y:S01]  /*8e90*/  F2FP.F16.E4M3.UNPACK_B R86, R86 ;  /* 0x00000056ff56723e */ /* 0x000fe200020006ff */
[----:B------:R-:W-:Y:S01]  /*8ea0*/  HADD2.F32 R144, -RZ, R81.H0_H0 ;  /* 0x20000051ff907230 */ /* 0x000fe20000004100 */
[----:B------:R-:W-:Y:S01]  /*8eb0*/  F2FP.F16.E4M3.UNPACK_B R82, R82 ;  /* 0x00000052ff52723e */ /* 0x000fe200020006ff */
[----:B------:R-:W-:-:S02]  /*8ec0*/  HADD2.F32 R80, -RZ, R80.H1_H1 ;  /* 0x30000050ff507230 */ /* 0x000fc40000004100 */
[-C--:B------:R-:W-:Y:S01]  /*8ed0*/  FMUL.FTZ R153, R85, R157.reuse ;  /* 0x0000009d55997220 */ /* 0x080fe20000410000 */
[----:B------:R-:W-:Y:S02]  /*8ee0*/  HADD2.F32 R81, -RZ, R81.H1_H1 ;  /* 0x30000051ff517230 */ /* 0x000fe40000004100 */
[C---:B------:R-:W-:Y:S01]  /*8ef0*/  FMUL.FTZ R157, R144.reuse, R157 ;  /* 0x0000009d909d7220 */ /* 0x040fe20000410000 */
[----:B------:R-:W-:Y:S01]  /*8f00*/  F2FP.SATFINITE.E4M3.F32.PACK_AB_MERGE_C R49, R49, R151, R55 ;  /* 0x000000973131723e */ /* 0x000fe20004807037 */
[-C--:B------:R-:W-:Y:S02]  /*8f10*/  FFMA.FTZ R153, R144, R145.reuse, -R153 ;  /* 0x0000009190997223 */ /* 0x080fe40000010899 */
[----:B------:R-:W-:Y:S01]  /*8f20*/  FFMA.FTZ R157, R85, R145, R157 ;  /* 0x00000091559d7223 */ /* 0x000fe2000001009d */
[-C--:B------:R-:W-:Y:S01]  /*8f30*/  FMUL.FTZ R85, R84, R80.reuse ;  /* 0x0000005054557220 */ /* 0x080fe20000410000 */
[----:B------:R-:W-:Y:S01]  /*8f40*/  FMUL.FTZ R80, R81, R80 ;  /* 0x0000005051507220 */ /* 0x000fe20000410000 */
[----:B------:R-:W-:-:S02]  /*8f50*/  HADD2.F32 R145, -RZ, R146.H0_H0 ;  /* 0x20000092ff917230 */ /* 0x000fc40000004100 */
[-C--:B------:R-:W-:Y:S01]  /*8f60*/  FFMA.FTZ R81, R81, R87.reuse, -R85 ;  /* 0x0000005751517223 */ /* 0x080fe20000010855 */
[----:B------:R-:W-:Y:S01]  /*8f70*/  FFMA.FTZ R80, R84, R87, R80 ;  /* 0x0000005754507223 */ /* 0x000fe20000010050 */
[----:B------:R-:W-:Y:S02]  /*8f80*/  HADD2.F32 R84, -RZ, R86.H0_H0 ;  /* 0x20000056ff547230 */ /* 0x000fe40000004100 */
[----:B------:R-:W-:Y:S01]  /*8f90*/  HADD2.F32 R87, -RZ, R82.H0_H0 ;  /* 0x20000052ff577230 */ /* 0x000fe20000004100 */
[----:B------:R-:W-:Y:S01]  /*8fa0*/  F2FP.SATFINITE.E4M3.F32.PACK_AB_MERGE_C R81, R81, R153, RZ ;  /* 0x000000995151723e */ /* 0x000fe200048070ff */
[----:B------:R-:W-:Y:S02]  /*8fb0*/  HADD2.F32 R85, -RZ, R147.H0_H0 ;  /* 0x20000093ff557230 */ /* 0x000fe40000004100 */
[-C--:B------:R-:W-:Y:S01]  /*8fc0*/  FMUL.FTZ R144, R84, R145.reuse ;  /* 0x0000009154907220 */ /* 0x080fe20000410000 */
[----:B------:R-:W-:Y:S02]  /*8fd0*/  HADD2.F32 R146, -RZ, R146.H1_H1 ;  /* 0x30000092ff927230 */ /* 0x000fe40000004100 */
[----:B------:R-:W-:Y:S01]  /*8fe0*/  FMUL.FTZ R145, R87, R145 ;  /* 0x0000009157917220 */ /* 0x000fe20000410000 */
[----:B------:R-:W-:-:S02]  /*8ff0*/  HADD2.F32 R86, -RZ, R86.H1_H1 ;  /* 0x30000056ff567230 */ /* 0x000fc40000004100 */
[-C--:B------:R-:W-:Y:S01]  /*9000*/  FFMA.FTZ R144, R87, R85.reuse, -R144 ;  /* 0x0000005557907223 */ /* 0x080fe20000010890 */
[----:B------:R-:W-:Y:S02]  /*9010*/  HADD2.F32 R82, -RZ, R82.H1_H1 ;  /* 0x30000052ff527230 */ /* 0x000fe40000004100 */
[----:B------:R-:W-:Y:S01]  /*9020*/  FFMA.FTZ R145, R84, R85, R145 ;  /* 0x0000005554917223 */ /* 0x000fe20000010091 */
[----:B------:R-:W-:Y:S02]  /*9030*/  HADD2.F32 R147, -RZ, R147.H1_H1 ;  /* 0x30000093ff937230 */ /* 0x000fe40000004100 */
[-C--:B------:R-:W-:Y:S01]  /*9040*/  FMUL.FTZ R84, R86, R146.reuse ;  /* 0x0000009256547220 */ /* 0x080fe20000410000 */
[----:B------:R-:W-:Y:S01]  /*9050*/  F2FP.SATFINITE.E4M3.F32.PACK_AB_MERGE_C R80, R80, R157, RZ ;  /* 0x0000009d5050723e */ /* 0x000fe200048070ff */
[C---:B------:R-:W-:Y:S01]  /*9060*/  FMUL.FTZ R146, R82.reuse, R146 ;  /* 0x0000009252927220 */ /* 0x040fe20000410000 */
[----:B------:R-:W-:Y:S02]  /*9070*/  IMAD.MOV.U32 R85, RZ, RZ, R48 ;  /* 0x000000ffff557224 */ /* 0x000fe400078e0030 */
[----:B------:R-:W-:Y:S01]  /*9080*/  FFMA.FTZ R84, R82, R147, -R84 ;  /* 0x0000009352547223 */ /* 0x000fe20000010854 */
[----:B------:R-:W-:-:S02]  /*9090*/  IMAD.MOV.U32 R87, RZ, RZ, R50 ;  /* 0x000000ffff577224 */ /* 0x000fc400078e0032 */
[----:B------:R-:W-:Y:S02]  /*90a0*/  FFMA.FTZ R146, R86, R147, R146 ;  /* 0x0000009356927223 */ /* 0x000fe40000010092 */
[----:B------:R-:W-:Y:S01]  /*90b0*/  F2FP.SATFINITE.E4M3.F32.PACK_AB_MERGE_C R144, R84, R144, R81 ;  /* 0x000000905490723e */ /* 0x000fe20004807051 */
[----:B------:R-:W-:Y:S02]  /*90c0*/  IMAD.MOV.U32 R81, RZ, RZ, R150 ;  /* 0x000000ffff517224 */ /* 0x000fe400078e0096 */
[----:B------:R-:W-:Y:S01]  /*90d0*/  F2FP.SATFINITE.E4M3.F32.PACK_AB_MERGE_C R145, R146, R145, R80 ;  /* 0x000000919291723e */ /* 0x000fe20004807050 */
[----:B------:R-:W-:Y:S01]  /*90e0*/  IMAD.MOV.U32 R80, RZ, RZ, R149 ;  /* 0x000000ffff507224 */ /* 0x000fe200078e0095 */
[----:B------:R-:W-:Y:S01]  /*90f0*/  MOV R84, R49 ;  /* 0x0000003100547202 */ /* 0x000fe20000000f00 */
[----:B------:R-:W-:Y:S02]  /*9100*/  IMAD.MOV.U32 R82, RZ, RZ, R144 ;  /* 0x000000ffff527224 */ /* 0x000fe400078e0090 */
[----:B------:R-:W-:-:S07]  /*9110*/  IMAD.MOV.U32 R86, RZ, RZ, R145 ;  /* 0x000000ffff567224 */ /* 0x000fce00078e0091 */
.L_x_402:
[----:B------:R-:W-:Y:S05]  /*9120*/  BSYNC B2 ;  /* 0x0000000000027941 */ /* 0x000fea0003800000 */
.L_x_401:
[----:B------:R-:W-:Y:S01]  /*9130*/  SHF.R.S32.HI R48, RZ, 0x1f, R23 ;  /* 0x0000001fff307819 */ /* 0x000fe20000011417 */
[----:B------:R-:W-:Y:S01]  /*9140*/  ULDC.64 UR4, c[0x0][0x2e8] ;  /* 0x0000ba0000047ab9 */ /* 0x000fe20000000a00 */
[----:B------:R-:W-:-:S03]  /*9150*/  ISETP.GE.AND P3, PT, R148, R134, PT ;  /* 0x000000869400720c */ /* 0x000fc60003f66270 */
[-C--:B--2---:R-:W-:Y:S02]  /*9160*/  IMAD R50, R48, R122.reuse, RZ ;  /* 0x0000007a30327224 */ /* 0x084fe400078e02ff */
[----:B------:R-:W-:-:S04]  /*9170*/  IMAD.WIDE.U32 R48, R23, R122, R120 ;  /* 0x0000007a17307225 */ /* 0x000fc800078e0078 */
[----:B------:R-:W-:-:S04]  /*9180*/  IMAD R50, R23, R123, R50 ;  /* 0x0000007b17327224 */ /* 0x000fc800078e0232 */
[----:B------:R-:W-:Y:S01]  /*9190*/  IMAD.IADD R49, R50, 0x1, R49 ;  /* 0x0000000132317824 */ /* 0x000fe200078e0231 */
[--C-:B------:R-:W-:Y:S02]  /*91a0*/  @!P3 SHF.R.S32.HI R51, RZ, 0x1f, R148.reuse ;  /* 0x0000001fff33b819 */ /* 0x100fe40000011494 */
[----:B------:R-:W-:-:S04]  /*91b0*/  @!P3 IADD3 R50, P4, P6, R102, R48, R148 ;  /* 0x000000306632b210 */ /* 0x000fc80007e9e094 */
[----:B------:R-:W-:Y:S02]  /*91c0*/  @!P3 IADD3.X R51, R42, R49, R51, P4, P6 ;  /* 0x000000312a33b210 */ /* 0x000fe400027ec433 */
[----:B------:R-:W-:-:S04]  /*91d0*/  IADD3 R48, P4, P6, R102, R48, R41 ;  /* 0x0000003066307210 */ /* 0x000fc80007e9e029 */
[----:B------:R-:W-:Y:S02]  /*91e0*/  IADD3.X R49, R42, R49, R109, P4, P6 ;  /* 0x000000312a317210 */ /* 0x000fe400027ec46d */
[----:B------:R-:W-:-:S04]  /*91f0*/  IADD3 R48, P4, R48, UR4, RZ ;  /* 0x0000000430307c10 */ /* 0x000fc8000ff9e0ff */
[----:B------:R-:W-:Y:S02]  /*9200*/  IADD3.X R49, R49, UR5, RZ, P4, !PT ;  /* 0x0000000531317c10 */ /* 0x000fe4000a7fe4ff */
[----:B------:R-:W-:-:S03]  /*9210*/  @!P3 IADD3 R50, P4, R50, UR4, RZ ;  /* 0x000000043232bc10 */ /* 0x000fc6000ff9e0ff */
[----:B---3--:R3:W-:Y:S01]  /*9220*/  STG.E.128 desc[UR42][R48.64], R80 ;  /* 0x0000005030007986 */ /* 0x0087e2000c101d2a */
[----:B------:R-:W-:-:S05]  /*9230*/  @!P3 IADD3.X R51, R51, UR5, RZ, P4, !PT ;  /* 0x000000053333bc10 */ /* 0x000fca000a7fe4ff */
[----:B0-----:R3:W-:Y:S04]  /*9240*/  @!P3 STG.E.128 desc[UR42][R50.64], R84 ;  /* 0x000000543200b986 */ /* 0x0017e8000c101d2a */
.L_x_400:
[----:B------:R-:W-:Y:S05]  /*9250*/  BSYNC B1 ;  /* 0x0000000000017941 */ /* 0x000fea0003800000 */
.L_x_399:
[----:B------:R-:W-:Y:S01]  /*9260*/  IADD3 R146, R23, 0x20, RZ ;  /* 0x0000002017927810 */ /* 0x000fe20007ffe0ff */
[----:B------:R-:W-:Y:S03]  /*9270*/  BSSY B1, `(.L_x_403) ;  /* 0x0000110000017945 */ /* 0x000fe60003800000 */
[----:B------:R-:W-:-:S13]  /*9280*/  ISETP.GE.OR P3, PT, R146, R116, P0 ;  /* 0x000000749200720c */ /* 0x000fda0000766670 */
[----:B------:R-:W-:Y:S05]  /*9290*/  @P3 BRA `(.L_x_404) ;  /* 0x0000001000343947 */ /* 0x000fea0003800000 */
[----:B---3--:R-:W3:Y:S04]  /*92a0*/  LDL R48, [R1+0x10] ;  /* 0x0000100001307983 */ /* 0x008ee80000100800 */
[----:B------:R-:W4:Y:S01]  /*92b0*/  LDL R50, [R1+0x5c] ;  /* 0x00005c0001327983 */ /* 0x000f220000100800 */
[C---:B------:R-:W-:Y:S01]  /*92c0*/  VIADD R51, R23.reuse, 0x20 ;  /* 0x0000002017337836 */ /* 0x040fe20000000000 */
[----:B------:R-:W-:Y:S01]  /*92d0*/  BSSY B2, `(.L_x_405) ;  /* 0x00000f8000027945 */ /* 0x000fe20003800000 */
[----:B------:R-:W-:Y:S02]  /*92e0*/  VIADD R52, R23, 0x20 ;  /* 0x0000002017347836 */ /* 0x000fe40000000000 */
[----:B------:R-:W-:Y:S02]  /*92f0*/  IMAD.SHL.U32 R51, R51, 0x80, RZ ;  /* 0x0000008033337824 */ /* 0x000fe400078e00ff */
        /* <DEDUP_REMOVED lines=10> */
[----:B------:R-:W-:Y:S01]  /*93a0*/  LEA.HI R48, R48, R80, RZ, 0x3 ;  /* 0x0000005030307211 */ /* 0x000fe200078f18ff */
[----:B------:R-:W-:-:S03]  /*93b0*/  IMAD.SHL.U32 R80, R80, 0x10, RZ ;  /* 0x0000001050507824 */ /* 0x000fc600078e00ff */
[----:B------:R-:W-:Y:S02]  /*93c0*/  SHF.L.U32 R48, R48, 0xb, RZ ;  /* 0x0000000b30307819 */ /* 0x000fe400000006ff */
[----:B------:R-:W-:Y:S02]  /*93d0*/  LOP3.LUT R49, R52, 0x70, R80, 0xf8, !PT ;  /* 0x0000007034317812 */ /* 0x000fe400078ef850 */
[----:B------:R-:W-:Y:S02]  /*93e0*/  LOP3.LUT R48, R48, 0xffffc000, RZ, 0xc0, !PT ;  /* 0xffffc00030307812 */ /* 0x000fe400078ec0ff */
[----:B------:R-:W-:-:S04]  /*93f0*/  LOP3.LUT R49, R49, R51, RZ, 0x3c, !PT ;  /* 0x0000003331317212 */ /* 0x000fc800078e3cff */
        /* <DEDUP_REMOVED lines=9> */
[----:B------:R-:W-:Y:S02]  /*9490*/  SHF.R.U32.HI R83, RZ, 0x8, R61 ;  /* 0x00000008ff537819 */ /* 0x000fe4000001163d */
[----:B------:R-:W-:Y:S01]  /*94a0*/  LOP3.LUT R62, R57, 0xff, RZ, 0xc0, !PT ;  /* 0x000000ff393e7812 */ /* 0x000fe200078ec0ff */
[----:B------:R-:W-:Y:S01]  /*94b0*/  IMAD.SHL.U32 R60, R60, 0x100, RZ ;  /* 0x000001003c3c7824 */ /* 0x000fe200078e00ff */
[----:B------:R-:W-:Y:S01]  /*94c0*/  SHF.R.U32.HI R84, RZ, 0x18, R57 ;  /* 0x00000018ff547819 */ /* 0x000fe20000011639 */
[----:B------:R-:W-:Y:S01]  /*94d0*/  IMAD.SHL.U32 R83, R83, 0x100, RZ ;  /* 0x0000010053537824 */ /* 0x000fe200078e00ff */
[----:B------:R-:W-:Y:S02]  /*94e0*/  LOP3.LUT R86, R61, 0xff, RZ, 0xc0, !PT ;  /* 0x000000ff3d567812 */ /* 0x000fe400078ec0ff */
[----:B------:R-:W-:-:S02]  /*94f0*/  SHF.R.U32.HI R87, RZ, 0x18, R61 ;  /* 0x00000018ff577819 */ /* 0x000fc4000001163d */
[----:B------:R-:W-:Y:S02]  /*9500*/  SHF.R.U32.HI R82, RZ, 0x10, R61 ;  /* 0x00000010ff527819 */ /* 0x000fe4000001163d */
[----:B------:R-:W-:Y:S02]  /*9510*/  PRMT R62, R84, 0x654, R62 ;  /* 0x00000654543e7816 */ /* 0x000fe4000000003e */
[----:B------:R-:W-:Y:S01]  /*9520*/  PRMT R86, R87, 0x654, R86 ;  /* 0x0000065457567816 */ /* 0x000fe20000000056 */
[----:B------:R-:W-:Y:S01]  /*9530*/  IMAD.U32 R82, R82, 0x10000, RZ ;  /* 0x0001000052527824 */ /* 0x000fe200078e00ff */
[----:B------:R-:W-:Y:S02]  /*9540*/  SHF.R.U32.HI R58, RZ, 0x10, R57 ;  /* 0x00000010ff3a7819 */ /* 0x000fe40000011639 */
[--C-:B------:R-:W-:Y:S02]  /*9550*/  SHF.R.U32.HI R57, RZ, 0x8, R59.reuse ;  /* 0x00000008ff397819 */ /* 0x100fe4000001163b */
[----:B------:R-:W-:Y:S01]  /*9560*/  LOP3.LUT R81, R59, 0xff, RZ, 0xc0, !PT ;  /* 0x000000ff3b517812 */ /* 0x000fe200078ec0ff */
[----:B------:R-:W-:Y:S01]  /*9570*/  IMAD.U32 R58, R58, 0x10000, RZ ;  /* 0x000100003a3a7824 */ /* 0x000fe200078e00ff */
[----:B------:R-:W-:-:S02]  /*9580*/  SHF.R.U32.HI R85, RZ, 0x18, R59 ;  /* 0x00000018ff557819 */ /* 0x000fc4000001163b */
[----:B------:R-:W-:Y:S02]  /*9590*/  LOP3.LUT R62, R62, 0xff00, R60, 0xf8, !PT ;  /* 0x0000ff003e3e7812 */ /* 0x000fe400078ef83c */
[----:B------:R-:W-:Y:S02]  /*95a0*/  SHF.R.U32.HI R56, RZ, 0x10, R59 ;  /* 0x00000010ff387819 */ /* 0x000fe4000001163b */
[----:B------:R-:W-:Y:S02]  /*95b0*/  LOP3.LUT R60, R86, 0xff00, R83, 0xf8, !PT ;  /* 0x0000ff00563c7812 */ /* 0x000fe400078ef853 */
[--C-:B------:R-:W-:Y:S01]  /*95c0*/  SHF.R.U32.HI R59, RZ, 0x10, R63.reuse ;  /* 0x00000010ff3b7819 */ /* 0x100fe2000001163f */
[----:B------:R-:W-:Y:S01]  /*95d0*/  IMAD.U32 R56, R56, 0x10000, RZ ;  /* 0x0001000038387824 */ /* 0x000fe200078e00ff */
[----:B------:R-:W-:Y:S02]  /*95e0*/  SHF.R.U32.HI R61, RZ, 0x8, R63 ;  /* 0x00000008ff3d7819 */ /* 0x000fe4000001163f */
[----:B------:R-:W-:-:S02]  /*95f0*/  LOP3.LUT R84, R63, 0xff, RZ, 0xc0, !PT ;  /* 0x000000ff3f547812 */ /* 0x000fc400078ec0ff */
[----:B------:R-:W-:Y:S02]  /*9600*/  SHF.R.U32.HI R63, RZ, 0x18, R63 ;  /* 0x00000018ff3f7819 */ /* 0x000fe4000001163f */
[----:B------:R-:W-:Y:S02]  /*9610*/  PRMT R81, R85, 0x654, R81 ;  /* 0x0000065455517816 */ /* 0x000fe40000000051 */
[----:B------:R-:W-:Y:S02]  /*9620*/  SHF.L.U32 R57, R57, 0x8, RZ ;  /* 0x0000000839397819 */ /* 0x000fe400000006ff */
[----:B------:R-:W-:Y:S02]  /*9630*/  LOP3.LUT R60, R60, 0xff0000, R82, 0xf8, !PT ;  /* 0x00ff00003c3c7812 */ /* 0x000fe400078ef852 */
[----:B------:R-:W-:Y:S02]  /*9640*/  PRMT R63, R63, 0x654, R84 ;  /* 0x000006543f3f7816 */ /* 0x000fe40000000054 */
[----:B------:R-:W-:-:S02]  /*9650*/  LOP3.LUT R84, R81, 0xff00, R57, 0xf8, !PT ;  /* 0x0000ff0051547812 */ /* 0x000fc400078ef839 */
[----:B0-----:R-:W-:Y:S02]  /*9660*/  F2FP.F16.E4M3.UNPACK_B R81, R53 ;  /* 0x00000035ff51723e */ /* 0x001fe400020006ff */
[----:B------:R-:W-:Y:S02]  /*9670*/  F2FP.F16.E4M3.UNPACK_B R83, R60 ;  /* 0x0000003cff53723e */ /* 0x000fe400020006ff */
[----:B------:R-:W-:Y:S01]  /*9680*/  LOP3.LUT R62, R62, 0xff0000, R58, 0xf8, !PT ;  /* 0x00ff00003e3e7812 */ /* 0x000fe200078ef83a */
[----:B------:R-:W-:Y:S01]  /*9690*/  HADD2.F32 R58, -RZ, R81.H0_H0 ;  /* 0x20000051ff3a7230 */ /* 0x000fe20000004100 */
[----:B---3--:R-:W-:Y:S01]  /*96a0*/  F2FP.F16.E4M3.UNPACK_B R57, R49 ;  /* 0x00000031ff39723e */ /* 0x008fe200020006ff */
[--C-:B------:R-:W-:Y:S01]  /*96b0*/  HADD2.F32 R87, -RZ, R83.reuse.H0_H0 ;  /* 0x20000053ff577230 */ /* 0x100fe20000004100 */
[----:B------:R-:W-:Y:S01]  /*96c0*/  F2FP.F16.E4M3.UNPACK_B R85, R62 ;  /* 0x0000003eff55723e */ /* 0x000fe200020006ff */
[----:B------:R-:W-:Y:S01]  /*96d0*/  HADD2.F32 R83, -RZ, R83.H1_H1 ;  /* 0x30000053ff537230 */ /* 0x000fe20000004100 */
[----:B------:R-:W-:Y:S01]  /*96e0*/  F2FP.F16.E4M3.UNPACK_B R53, R53.H1 ;  /* 0x00000035ff35723e */ /* 0x000fe200030006ff */
[----:B------:R-:W-:-:S02]  /*96f0*/  HADD2.F32 R82, -RZ, R57.H0_H0 ;  /* 0x20000039ff527230 */ /* 0x000fc40000004100 */
[-C--:B------:R-:W-:Y:S01]  /*9700*/  FMUL.FTZ R144, R58, R87.reuse ;  /* 0x000000573a907220 */ /* 0x080fe20000410000 */
[----:B------:R-:W-:Y:S01]  /*9710*/  HADD2.F32 R86, -RZ, R85.H0_H0 ;  /* 0x20000055ff567230 */ /* 0x000fe20000004100 */
[----:B------:R-:W-:Y:S01]  /*9720*/  F2FP.F16.E4M3.UNPACK_B R62, R62.H1 ;  /* 0x0000003eff3e723e */ /* 0x000fe200030006ff */
[----:B------:R-:W-:Y:S02]  /*9730*/  HADD2.F32 R57, -RZ, R57.H1_H1 ;  /* 0x30000039ff397230 */ /* 0x000fe40000004100 */
[C---:B------:R-:W-:Y:S01]  /*9740*/  FMUL.FTZ R87, R82.reuse, R87 ;  /* 0x0000005752577220 */ /* 0x040fe20000410000 */
[----:B------:R-:W-:Y:S02]  /*9750*/  HADD2.F32 R85, -RZ, R85.H1_H1 ;  /* 0x30000055ff557230 */ /* 0x000fe40000004100 */
[-C--:B------:R-:W-:Y:S01]  /*9760*/  FFMA.FTZ R82, R82, R86.reuse, -R144 ;  /* 0x0000005652527223 */ /* 0x080fe20000010890 */
[----:B------:R-:W-:Y:S01]  /*9770*/  SHF.L.U32 R59, R59, 0x10, RZ ;  /* 0x000000103b3b7819 */ /* 0x000fe200000006ff */
[----:B------:R-:W-:Y:S01]  /*9780*/  FFMA.FTZ R58, R58, R86, R87 ;  /* 0x000000563a3a7223 */ /* 0x000fe20000010057 */
[----:B------:R-:W-:-:S05]  /*9790*/  HADD2.F32 R86, -RZ, R81.H1_H1 ;  /* 0x30000051ff567230 */ /* 0x000fca0000004100 */
        /* <DEDUP_REMOVED lines=22> */
[----:B------:R-:W-:Y:S01]  /*9900*/  IMAD.SHL.U32 R53, R61, 0x100, RZ ;  /* 0x000001003d357824 */ /* 0x000fe200078e00ff */
[----:B------:R-:W-:Y:S02]  /*9910*/  LOP3.LUT R61, R84, 0xff0000, R56, 0xf8, !PT ;  /* 0x00ff0000543d7812 */ /* 0x000fe400078ef838 */
[----:B------:R-:W-:Y:S02]  /*9920*/  F2FP.F16.E4M3.UNPACK_B R56, R55 ;  /* 0x00000037ff38723e */ /* 0x000fe400020006ff */
[----:B------:R-:W-:Y:S01]  /*9930*/  LOP3.LUT R53, R63, 0xff00, R53, 0xf8, !PT ;  /* 0x0000ff003f357812 */ /* 0x000fe200078ef835 */
[----:B------:R-:W-:Y:S01]  /*9940*/  IMAD.MOV.U32 R63, RZ, RZ, R51 ;  /* 0x000000ffff3f7224 */ /* 0x000fe200078e0033 */
[----:B------:R-:W-:Y:S01]  /*9950*/  F2FP.F16.E4M3.UNPACK_B R85, R61 ;  /* 0x0000003dff55723e */ /* 0x000fe200020006ff */
[----:B------:R-:W-:Y:S01]  /*9960*/  HADD2.F32 R86, -RZ, R56.H0_H0 ;  /* 0x20000038ff567230 */ /* 0x000fe20000004100 */
[----:B------:R-:W-:-:S02]  /*9970*/  LOP3.LUT R53, R53, 0xff0000, R59, 0xf8, !PT ;  /* 0x00ff000035357812 */ /* 0x000fc400078ef83b */
[----:B------:R-:W-:Y:S01]  /*9980*/  F2FP.F16.E4M3.UNPACK_B R51, R63 ;  /* 0x0000003fff33723e */ /* 0x000fe200020006ff */
[--C-:B------:R-:W-:Y:S01]  /*9990*/  HADD2.F32 R87, -RZ, R85.reuse.H0_H0 ;  /* 0x20000055ff577230 */ /* 0x100fe20000004100 */
[----:B------:R-:W-:Y:S01]  /*99a0*/  F2FP.F16.E4M3.UNPACK_B R84, R53 ;  /* 0x00000035ff54723e */ /* 0x000fe200020006ff */
[----:B------:R-:W-:Y:S01]  /*99b0*/  HADD2.F32 R85, -RZ, R85.H1_H1 ;  /* 0x30000055ff557230 */ /* 0x000fe20000004100 */
[----:B------:R-:W-:Y:S01]  /*99c0*/  F2FP.F16.E4M3.UNPACK_B R55, R55.H1 ;  /* 0x00000037ff37723e */ /* 0x000fe200030006ff */
[--C-:B------:R-:W-:Y:S01]  /*99d0*/  HADD2.F32 R144, -RZ, R51.reuse.H0_H0 ;  /* 0x20000033ff907230 */ /* 0x100fe20000004100 */
[----:B------:R-:W-:Y:S01]  /*99e0*/  F2FP.F16.E4M3.UNPACK_B R53, R53.H1 ;  /* 0x00000035ff35723e */ /* 0x000fe200030006ff */
[--C-:B------:R-:W-:Y:S01]  /*99f0*/  HADD2.F32 R59, -RZ, R84.reuse.H0_H0 ;  /* 0x20000054ff3b7230 */ /* 0x100fe20000004100 */
[----:B------:R-:W-:Y:S01]  /*9a00*/  F2FP.F16.E4M3.UNPACK_B R61, R61.H1 ;  /* 0x0000003dff3d723e */ /* 0x000fe200030006ff */
[----:B------:R-:W-:Y:S01]  /*9a10*/  HADD2.F32 R84, -RZ, R84.H1_H1 ;  /* 0x30000054ff547230 */ /* 0x000fe20000004100 */
[----:B------:R-:W-:Y:S01]  /*9a20*/  F2FP.SATFINITE.E4M3.F32.PACK_AB_MERGE_C R60, R83, R60, RZ ;  /* 0x0000003c533c723e */ /* 0x000fe200048070ff */
[----:B------:R-:W-:-:S02]  /*9a30*/  HADD2.F32 R51, -RZ, R51.H1_H1 ;  /* 0x30000033ff337230 */ /* 0x000fc40000004100 */
[-C--:B------:R-:W-:Y:S01]  /*9a40*/  FMUL.FTZ R145, R86, R59.reuse ;  /* 0x0000003b56917220 */ /* 0x080fe20000410000 */
[C---:B------:R-:W-:Y:S01]  /*9a50*/  FMUL.FTZ R59, R144.reuse, R59 ;  /* 0x0000003b903b7220 */ /* 0x040fe20000410000 */
[----:B------:R-:W-:Y:S02]  /*9a60*/  F2FP.SATFINITE.E4M3.F32.PACK_AB_MERGE_C R81, R81, R82, R60 ;  /* 0x000000525151723e */ /* 0x000fe4000480703c */
[-C--:B------:R-:W-:Y:S01]  /*9a70*/  FFMA.FTZ R145, R144, R87.reuse, -R145 ;  /* 0x0000005790917223 */ /* 0x080fe20000010891 */
[----:B------:R-:W-:Y:S01]  /*9a80*/  FFMA.FTZ R86, R86, R87, R59 ;  /* 0x0000005756567223 */ /* 0x000fe2000001003b */
[----:B------:R-:W-:Y:S01]  /*9a90*/  HADD2.F32 R59, -RZ, R56.H1_H1 ;  /* 0x30000038ff3b7230 */ /* 0x000fe20000004100 */
[----:B------:R-:W-:Y:S01]  /*9aa0*/  F2FP.F16.E4M3.UNPACK_B R60, R52.H1 ;  /* 0x00000034ff3c723e */ /* 0x000fe200030006ff */
[--C-:B------:R-:W-:Y:S01]  /*9ab0*/  HADD2.F32 R87, -RZ, R53.reuse.H0_H0 ;  /* 0x20000035ff577230 */ /* 0x100fe20000004100 */
[----:B------:R-:W-:Y:S01]  /*9ac0*/  F2FP.SATFINITE.E4M3.F32.PACK_AB_MERGE_C R49, R62, R49, RZ ;  /* 0x000000313e31723e */ /* 0x000fe200048070ff */
[----:B------:R-:W-:-:S02]  /*9ad0*/  HADD2.F32 R53, -RZ, R53.H1_H1 ;  /* 0x30000035ff357230 */ /* 0x000fc40000004100 */
[----:B------:R-:W-:Y:S01]  /*9ae0*/  FMUL.FTZ R56, R59, R84 ;  /* 0x000000543b387220 */ /* 0x000fe20000410000 */
[----:B------:R-:W-:Y:S02]  /*9af0*/  F2FP.F16.E4M3.UNPACK_B R62, R141.H1 ;  /* 0x0000008dff3e723e */ /* 0x000fe400030006ff */
[----:B------:R-:W-:Y:S01]  /*9b00*/  F2FP.F16.E4M3.UNPACK_B R52, R52 ;  /* 0x00000034ff34723e */ /* 0x000fe200020006ff */
[C---:B------:R-:W-:Y:S01]  /*9b10*/  FFMA.FTZ R56, R51.reuse, R85, -R56 ;  /* 0x0000005533387223 */ /* 0x040fe20000010838 */
[----:B------:R-:W-:Y:S01]  /*9b20*/  FMUL.FTZ R51, R51, R84 ;  /* 0x0000005433337220 */ /* 0x000fe20000410000 */
[--C-:B------:R-:W-:Y:S01]  /*9b30*/  HADD2.F32 R84, -RZ, R61.reuse.H0_H0 ;  /* 0x2000003dff547230 */ /* 0x100fe20000004100 */
[----:B------:R-:W-:Y:S01]  /*9b40*/  F2FP.F16.E4M3.UNPACK_B R141, R141 ;  /* 0x0000008dff8d723e */ /* 0x000fe200020006ff */
[----:B------:R-:W-:Y:S02]  /*9b50*/  HADD2.F32 R61, -RZ, R61.H1_H1 ;  /* 0x3000003dff3d7230 */ /* 0x000fe40000004100 */
[----:B------:R-:W-:Y:S01]  /*9b60*/  FFMA.FTZ R51, R59, R85, R51 ;  /* 0x000000553b337223 */ /* 0x000fe20000010033 */
[----:B------:R-:W-:Y:S01]  /*9b70*/  F2FP.F16.E4M3.UNPACK_B R59, R63.H1 ;  /* 0x0000003fff3b723e */ /* 0x000fe200030006ff */
[--C-:B------:R-:W-:Y:S01]  /*9b80*/  HADD2.F32 R63, -RZ, R55.reuse.H0_H0 ;  /* 0x20000037ff3f7230 */ /* 0x100fe20000004100 */
[----:B------:R-:W-:Y:S01]  /*9b90*/  F2FP.SATFINITE.E4M3.F32.PACK_AB_MERGE_C R57, R57, R58, R49 ;  /* 0x0000003a3939723e */ /* 0x000fe20004807031 */
[----:B------:R-:W-:-:S02]  /*9ba0*/  HADD2.F32 R55, -RZ, R55.H1_H1 ;  /* 0x30000037ff377230 */ /* 0x000fc40000004100 */
[--C-:B------:R-:W-:Y:S02]  /*9bb0*/  HADD2.F32 R85, -RZ, R59.reuse.H0_H0 ;  /* 0x2000003bff557230 */ /* 0x100fe40000004100 */
[-C--:B------:R-:W-:Y:S01]  /*9bc0*/  FMUL.FTZ R144, R63, R87.reuse ;  /* 0x000000573f907220 */ /* 0x080fe20000410000 */
[----:B------:R-:W-:Y:S02]  /*9bd0*/  HADD2.F32 R59, -RZ, R59.H1_H1 ;  /* 0x3000003bff3b7230 */ /* 0x000fe40000004100 */
[--C-:B------:R-:W-:Y:S02]  /*9be0*/  HADD2.F32 R83, -RZ, R62.reuse.H0_H0 ;  /* 0x2000003eff537230 */ /* 0x100fe40000004100 */
[C---:B------:R-:W-:Y:S01]  /*9bf0*/  FFMA.FTZ R144, R85.reuse, R84, -R144 ;  /* 0x0000005455907223 */ /* 0x040fe20000010890 */
[----:B------:R-:W-:Y:S01]  /*9c00*/  FMUL.FTZ R85, R85, R87 ;  /* 0x0000005755557220 */ /* 0x000fe20000410000 */
[----:B------:R-:W-:Y:S02]  /*9c10*/  HADD2.F32 R62, -RZ, R62.H1_H1 ;  /* 0x3000003eff3e7230 */ /* 0x000fe40000004100 */
[----:B------:R-:W-:-:S02]  /*9c20*/  IMAD.MOV.U32 R49, RZ, RZ, R81 ;  /* 0x000000ffff317224 */ /* 0x000fc400078e0051 */
[----:B------:R-:W-:Y:S01]  /*9c30*/  FFMA.FTZ R85, R63, R84, R85 ;  /* 0x000000543f557223 */ /* 0x000fe20000010055 */
[-C--:B------:R-:W-:Y:S01]  /*9c40*/  FMUL.FTZ R63, R55, R53.reuse ;  /* 0x00000035373f7220 */ /* 0x080fe20000410000 */
[----:B------:R-:W-:-:S03]  /*9c50*/  FMUL.FTZ R53, R59, R53 ;  /* 0x000000353b357220 */ /* 0x000fc60000410000 */
[-C--:B------:R-:W-:Y:S01]  /*9c60*/  FFMA.FTZ R63, R59, R61.reuse, -R63 ;  /* 0x0000003d3b3f7223 */ /* 0x080fe2000001083f */
[----:B------:R-:W-:Y:S01]  /*9c70*/  FFMA.FTZ R55, R55, R61, R53 ;  /* 0x0000003d37377223 */ /* 0x000fe20000010035 */
[-C--:B------:R-:W-:Y:S01]  /*9c80*/  F2FP.F16.E4M3.UNPACK_B R53, R143.reuse.H1 ;  /* 0x0000008fff35723e */ /* 0x080fe200030006ff */
[--C-:B------:R-:W-:Y:S01]  /*9c90*/  HADD2.F32 R61, -RZ, R60.reuse.H0_H0 ;  /* 0x2000003cff3d7230 */ /* 0x100fe20000004100 */
[-C--:B------:R-:W-:Y:S01]  /*9ca0*/  F2FP.F16.E4M3.UNPACK_B R59, R48.reuse.H1 ;  /* 0x00000030ff3b723e */ /* 0x080fe200030006ff */
[----:B------:R-:W-:Y:S01]  /*9cb0*/  HADD2.F32 R60, -RZ, R60.H1_H1 ;  /* 0x3000003cff3c7230 */ /* 0x000fe20000004100 */
[----:B------:R-:W-:Y:S01]  /*9cc0*/  F2FP.F16.E4M3.UNPACK_B R143, R143 ;  /* 0x0000008fff8f723e */ /* 0x000fe200020006ff */
[----:B------:R-:W-:Y:S01]  /*9cd0*/  HADD2.F32 R87, -RZ, R53.H0_H0 ;  /* 0x20000035ff577230 */ /* 0x000fe20000004100 */
[----:B------:R-:W-:Y:S01]  /*9ce0*/  F2FP.F16.E4M3.UNPACK_B R48, R48 ;  /* 0x00000030ff30723e */ /* 0x000fe200020006ff */
[----:B------:R-:W-:Y:S01]  /*9cf0*/  HADD2.F32 R82, -RZ, R59.H0_H0 ;  /* 0x2000003bff527230 */ /* 0x000fe20000004100 */
[----:B------:R-:W-:Y:S01]  /*9d00*/  F2FP.SATFINITE.E4M3.F32.PACK_AB_MERGE_C R63, R63, R144, RZ ;  /* 0x000000903f3f723e */ /* 0x000fe200048070ff */
[----:B------:R-:W-:-:S02]  /*9d10*/  HADD2.F32 R53, -RZ, R53.H1_H1 ;  /* 0x30000035ff357230 */ /* 0x000fc40000004100 */
[-C--:B------:R-:W-:Y:S01]  /*9d20*/  FMUL.FTZ R84, R61, R87.reuse ;  /* 0x000000573d547220 */ /* 0x080fe20000410000 */
[----:B------:R-:W-:Y:S02]  /*9d30*/  HADD2.F32 R59, -RZ, R59.H1_H1 ;  /* 0x3000003bff3b7230 */ /* 0x000fe40000004100 */
[C---:B------:R-:W-:Y:S01]  /*9d40*/  FMUL.FTZ R87, R82.reuse, R87 ;  /* 0x0000005752577220 */ /* 0x040fe20000410000 */
[----:B------:R-:W-:Y:S01]  /*9d50*/  F2FP.SATFINITE.E4M3.F32.PACK_AB_MERGE_C R55, R55, R85, RZ ;  /* 0x000000553737723e */ /* 0x000fe200048070ff */
[----:B------:R-:W-:Y:S01]  /*9d60*/  FFMA.FTZ R84, R82, R83, -R84 ;  /* 0x0000005352547223 */ /* 0x000fe20000010854 */
[----:B------:R-:W-:Y:S01]  /*9d70*/  F2FP.SATFINITE.E4M3.F32.PACK_AB_MERGE_C R56, R56, R145, R63 ;  /* 0x000000913838723e */ /* 0x000fe2000480703f */
[----:B------:R-:W-:Y:S01]  /*9d80*/  FFMA.FTZ R87, R61, R83, R87 ;  /* 0x000000533d577223 */ /* 0x000fe20000010057 */
[CC--:B------:R-:W-:Y:S01]  /*9d90*/  FMUL.FTZ R61, R60.reuse, R53.reuse ;  /* 0x000000353c3d7220 */ /* 0x0c0fe20000410000 */
[----:B------:R-:W-:Y:S01]  /*9da0*/  FMUL.FTZ R53, R59, R53 ;  /* 0x000000353b357220 */ /* 0x000fe20000410000 */
[----:B------:R-:W-:Y:S01]  /*9db0*/  HADD2.F32 R83, -RZ, R143.H0_H0 ;  /* 0x2000008fff537230 */ /* 0x000fe20000004100 */
[----:B------:R-:W-:Y:S01]  /*9dc0*/  F2FP.SATFINITE.E4M3.F32.PACK_AB_MERGE_C R55, R51, R86, R55 ;  /* 0x000000563337723e */ /* 0x000fe20004807037 */
[-C--:B------:R-:W-:Y:S01]  /*9dd0*/  FFMA.FTZ R59, R59, R62.reuse, -R61 ;  /* 0x0000003e3b3b7223 */ /* 0x080fe2000001083d */
[----:B------:R-:W-:Y:S01]  /*9de0*/  FFMA.FTZ R53, R60, R62, R53 ;  /* 0x0000003e3c357223 */ /* 0x000fe20000010035 */
[----:B------:R-:W-:-:S02]  /*9df0*/  HADD2.F32 R60, -RZ, R52.H0_H0 ;  /* 0x20000034ff3c7230 */ /* 0x000fc40000004100 */
[----:B------:R-:W-:Y:S01]  /*9e00*/  HADD2.F32 R62, -RZ, R48.H0_H0 ;  /* 0x20000030ff3e7230 */ /* 0x000fe20000004100 */
[----:B------:R-:W-:Y:S01]  /*9e10*/  F2FP.SATFINITE.E4M3.F32.PACK_AB_MERGE_C R59, R59, R84, RZ ;  /* 0x000000543b3b723e */ /* 0x000fe200048070ff */
[----:B------:R-:W-:Y:S02]  /*9e20*/  HADD2.F32 R61, -RZ, R141.H0_H0 ;  /* 0x2000008dff3d7230 */ /* 0x000fe40000004100 */
[-C--:B------:R-:W-:Y:S01]  /*9e30*/  FMUL.FTZ R82, R60, R83.reuse ;  /* 0x000000533c527220 */ /* 0x080fe20000410000 */
[----:B------:R-:W-:Y:S02]  /*9e40*/  HADD2.F32 R143, -RZ, R143.H1_H1 ;  /* 0x3000008fff8f7230 */ /* 0x000fe40000004100 */
[C---:B------:R-:W-:Y:S01]  /*9e50*/  FMUL.FTZ R83, R62.reuse, R83 ;  /* 0x000000533e537220 */ /* 0x040fe20000410000 */
[----:B------:R-:W-:Y:S02]  /*9e60*/  HADD2.F32 R52, -RZ, R52.H1_H1 ;  /* 0x30000034ff347230 */ /* 0x000fe40000004100 */
[----:B------:R-:W-:Y:S01]  /*9e70*/  FFMA.FTZ R82, R62, R61, -R82 ;  /* 0x0000003d3e527223 */ /* 0x000fe20000010852 */
[----:B------:R-:W-:-:S02]  /*9e80*/  HADD2.F32 R48, -RZ, R48.H1_H1 ;  /* 0x30000030ff307230 */ /* 0x000fc40000004100 */
[----:B------:R-:W-:Y:S01]  /*9e90*/  FFMA.FTZ R83, R60, R61, R83 ;  /* 0x0000003d3c537223 */ /* 0x000fe20000010053 */
[----:B------:R-:W-:Y:S02]  /*9ea0*/  HADD2.F32 R141, -RZ, R141.H1_H1 ;  /* 0x3000008dff8d7230 */ /* 0x000fe40000004100 */
[-C--:B------:R-:W-:Y:S01]  /*9eb0*/  FMUL.FTZ R60, R52, R143.reuse ;  /* 0x0000008f343c7220 */ /* 0x080fe20000410000 */
[-C--:B------:R-:W-:Y:S01]  /*9ec0*/  F2FP.F16.E4M3.UNPACK_B R62, R140.reuse.H1 ;  /* 0x0000008cff3e723e */ /* 0x080fe200030006ff */
[C---:B------:R-:W-:Y:S01]  /*9ed0*/  FMUL.FTZ R143, R48.reuse, R143 ;  /* 0x0000008f308f7220 */ /* 0x040fe20000410000 */
[----:B------:R-:W-:Y:S01]  /*9ee0*/  F2FP.F16.E4M3.UNPACK_B R140, R140 ;  /* 0x0000008cff8c723e */ /* 0x000fe200020006ff */
[----:B------:R-:W-:Y:S01]  /*9ef0*/  FFMA.FTZ R60, R48, R141, -R60 ;  /* 0x0000008d303c7223 */ /* 0x000fe2000001083c */
[----:B------:R-:W-:Y:S01]  /*9f00*/  F2FP.SATFINITE.E4M3.F32.PACK_AB_MERGE_C R53, R53, R87, RZ ;  /* 0x000000573535723e */ /* 0x000fe200048070ff */
[----:B------:R-:W-:Y:S01]  /*9f10*/  FFMA.FTZ R48, R52, R141, R143 ;  /* 0x0000008d34307223 */ /* 0x000fe2000001008f */
[----:B------:R-:W-:Y:S01]  /*9f20*/  IMAD.MOV.U32 R52, RZ, RZ, R50 ;  /* 0x000000ffff347224 */ /* 0x000fe200078e0032 */
        /* <DEDUP_REMOVED lines=14> */
[CC--:B------:R-:W-:Y:S01]  /*a010*/  FMUL.FTZ R143, R61.reuse, R144.reuse ;  /* 0x000000903d8f7220 */ /* 0x0c0fe20000410000 */
[----:B------:R-:W-:Y:S02]  /*a020*/  HADD2.F32 R59, -RZ, R59.H1_H1 ;  /* 0x3000003bff3b7230 */ /* 0x000fe40000004100 */
[----:B------:R-:W-:Y:S01]  /*a030*/  FMUL.FTZ R144, R84, R144 ;  /* 0x0000009054907220 */ /* 0x000fe20000410000 */
[----:B------:R-:W-:Y:S01]  /*a040*/  F2FP.SATFINITE.E4M3.F32.PACK_AB_MERGE_C R53, R48, R83, R53 ;  /* 0x000000533035723e */ /* 0x000fe20004807035 */
[-C--:B------:R-:W-:Y:S01]  /*a050*/  FFMA.FTZ R143, R84, R141.reuse, -R143 ;  /* 0x0000008d548f7223 */ /* 0x080fe2000001088f */
[----:B------:R-:W-:Y:S02]  /*a060*/  IMAD.MOV.U32 R48, RZ, RZ, R82 ;  /* 0x000000ffff307224 */ /* 0x000fe400078e0052 */
        /* <DEDUP_REMOVED lines=18> */
[----:B------:R-:W-:Y:S01]  /*a190*/  FMUL.FTZ R60, R54, R142 ;  /* 0x0000008e363c7220 */ /* 0x000fe20000410000 */
[----:B------:R-:W-:Y:S01]  /*a1a0*/  F2FP.SATFINITE.E4M3.F32.PACK_AB_MERGE_C R50, R50, R144, RZ ;  /* 0x000000903232723e */ /* 0x000fe200048070ff */
[C---:B------:R-:W-:Y:S01]  /*a1b0*/  FMUL.FTZ R142, R52.reuse, R142 ;  /* 0x0000008e348e7220 */ /* 0x040fe20000410000 */
[----:B------:R-:W-:Y:S02]  /*a1c0*/  IMAD.MOV.U32 R51, RZ, RZ, R56 ;  /* 0x000000ffff337224 */ /* 0x000fe400078e0038 */
[----:B------:R-:W-:Y:S01]  /*a1d0*/  FFMA.FTZ R60, R52, R140, -R60 ;  /* 0x0000008c343c7223 */ /* 0x000fe2000001083c */
[----:B------:R-:W-:-:S02]  /*a1e0*/  IMAD.MOV.U32 R52, RZ, RZ, R53 ;  /* 0x000000ffff347224 */ /* 0x000fc400078e0035 */
[----:B------:R-:W-:Y:S01]  /*a1f0*/  FFMA.FTZ R142, R54, R140, R142 ;  /* 0x0000008c368e7223 */ /* 0x000fe2000001008e */
[----:B------:R-:W-:Y:S02]  /*a200*/  MOV R53, R57 ;  /* 0x0000003900357202 */ /* 0x000fe40000000f00 */
[----:B------:R-:W-:Y:S02]  /*a210*/  F2FP.SATFINITE.E4M3.F32.PACK_AB_MERGE_C R59, R60, R84, R59 ;  /* 0x000000543c3b723e */ /* 0x000fe4000480703b */
[----:B------:R-:W-:-:S03]  /*a220*/  F2FP.SATFINITE.E4M3.F32.PACK_AB_MERGE_C R141, R142, R141, R50 ;  /* 0x0000008d8e8d723e */ /* 0x000fc60004807032 */
[----:B------:R-:W-:Y:S02]  /*a230*/  IMAD.MOV.U32 R50, RZ, RZ, R59 ;  /* 0x000000ffff327224 */ /* 0x000fe400078e003b */
[----:B------:R-:W-:-:S07]  /*a240*/  IMAD.MOV.U32 R54, RZ, RZ, R141 ;  /* 0x000000ffff367224 */ /* 0x000fce00078e008d */
.L_x_406:
[----:B------:R-:W-:Y:S05]  /*a250*/  BSYNC B2 ;  /* 0x0000000000027941 */ /* 0x000fea0003800000 */
.L_x_405:
[----:B------:R-:W-:Y:S01]  /*a260*/  ISETP.GE.AND P3, PT, R80, R134, PT ;  /* 0x000000865000720c */ /* 0x000fe20003f66270 */
[----:B--2---:R-:W-:Y:S01]  /*a270*/  IMAD R56, R117, R122, RZ ;  /* 0x0000007a75387224 */ /* 0x004fe200078e02ff */
[----:B------:R-:W-:-:S03]  /*a280*/  ULDC.64 UR4, c[0x0][0x2e8] ;  /* 0x0000ba0000047ab9 */ /* 0x000fc60000000a00 */
[C---:B------:R-:W-:Y:S02]  /*a290*/  IMAD R59, R146.reuse, R123, R56 ;  /* 0x0000007b923b7224 */ /* 0x040fe400078e0238 */
[----:B------:R-:W-:-:S04]  /*a2a0*/  IMAD.WIDE.U32 R56, R146, R122, R120 ;  /* 0x0000007a92387225 */ /* 0x000fc800078e0078 */
[----:B------:R-:W-:Y:S02]  /*a2b0*/  IMAD.IADD R57, R57, 0x1, R59 ;  /* 0x0000000139397824 */ /* 0x000fe400078e023b */
        /* <DEDUP_REMOVED lines=11> */
.L_x_404:
[----:B------:R-:W-:Y:S05]  /*a370*/  BSYNC B1 ;  /* 0x0000000000017941 */ /* 0x000fea0003800000 */
.L_x_403:
[----:B---3--:R-:W-:Y:S01]  /*a380*/  VIADD R84, R23, 0x40 ;  /* 0x0000004017547836 */ /* 0x008fe20000000000 */
[----:B------:R-:W-:Y:S04]  /*a390*/  BSSY B1, `(.L_x_407) ;  /* 0x000010c000017945 */ /* 0x000fe80003800000 */
[----:B------:R-:W-:-:S13]  /*a3a0*/  ISETP.GE.OR P3, PT, R84, R116, P0 ;  /* 0x000000745400720c */ /* 0x000fda0000766670 */
[----:B------:R-:W-:Y:S05]  /*a3b0*/  @P3 BRA `(.L_x_408) ;  /* 0x0000001000243947 */ /* 0x000fea0003800000 */
[----:B----4-:R-:W3:Y:S04]  /*a3c0*/  LDL R48, [R1+0x10] ;  /* 0x0000100001307983 */ /* 0x010ee80000100800 */
[----:B------:R-:W4:Y:S01]  /*a3d0*/  LDL R50, [R1+0x58] ;  /* 0x0000580001327983 */ /* 0x000f220000100800 */
[C---:B------:R-:W-:Y:S01]  /*a3e0*/  IADD3 R51, R23.reuse, 0x40, RZ ;  /* 0x0000004017337810 */ /* 0x040fe20007ffe0ff */
[----:B------:R-:W-:Y:S01]  /*a3f0*/  VIADD R52, R23, 0x40 ;  /* 0x0000004017347836 */ /* 0x000fe20000000000 */
[----:B------:R-:W-:Y:S03]  /*a400*/  BSSY B2, `(.L_x_409) ;  /* 0x00000f3000027945 */ /* 0x000fe60003800000 */
[----:B------:R-:W-:-:S02]  /*a410*/  IMAD.SHL.U32 R51, R51, 0x80, RZ ;  /* 0x0000008033337824 */ /* 0x000fc400078e00ff */
        /* <DEDUP_REMOVED lines=9> */
[----:B------:R-:W-:Y:S01]  /*a4b0*/  SHF.R.S32.HI R48, RZ, 0x1f, R49 ;  /* 0x0000001fff307819 */ /* 0x000fe20000011431 */
[----:B------:R-:W-:-:S03]  /*a4c0*/  IMAD.SHL.U32 R58, R49, 0x10, RZ ;  /* 0x00000010313a7824 */ /* 0x000fc600078e00ff */
[----:B------:R-:W-:-:S05]  /*a4d0*/  LEA.HI R48, R48, R49, RZ, 0x3 ;  /* 0x0000003130307211 */ /* 0x000fca00078f18ff */
[----:B------:R-:W-:Y:S01]  /*a4e0*/  IMAD.SHL.U32 R49, R48, 0x800, RZ ;  /* 0x0000080030317824 */ /* 0x000fe200078e00ff */
[----:B------:R-:W-:-:S04]  /*a4f0*/  LOP3.LUT R48, R52, 0x70, R58, 0xf8, !PT ;  /* 0x0000007034307812 */ /* 0x000fc800078ef83a */
[----:B------:R-:W-:Y:S02]  /*a500*/  LOP3.LUT R48, R48, R51, RZ, 0x3c, !PT ;  /* 0x0000003330307212 */ /* 0x000fe400078e3cff */
[----:B------:R-:W-:-:S04]  /*a510*/  LOP3.LUT R49, R49, 0xffffc000, RZ, 0xc0, !PT ;  /* 0xffffc00031317812 */ /* 0x000fc800078ec0ff */
[----:B----4-:R-:W-:-:S04]  /*a520*/  IADD3 R49, R48, R49, R50 ;  /* 0x0000003130317210 */ /* 0x010fc80007ffe032 */
[C---:B------:R-:W-:Y:S01]  /*a530*/  LEA R51, R232.reuse, R49, 0xf ;  /* 0x00000031e8337211 */ /* 0x040fe200078e78ff */
[----:B------:R-:W-:-:S04]  /*a540*/  IMAD R49, R232, 0x8000, R28 ;  /* 0x00008000e8317824 */ /* 0x000fc800078e021c */
[C---:B------:R-:W-:Y:S02]  /*a550*/  IMAD.IADD R49, R22.reuse, 0x1, R49 ;  /* 0x0000000116317824 */ /* 0x040fe400078e0231 */
[----:B------:R-:W-:-:S04]  /*a560*/  IMAD.IADD R52, R22, 0x1, R51 ;  /* 0x0000000116347824 */ /* 0x000fc800078e0233 */
[----:B------:R-:W0:Y:S04]  /*a570*/  LDS.128 R48, [R49+0x28400] ;  /* 0x0284000031307984 */ /* 0x000e280000000c00 */
[----:B------:R-:W3:Y:S01]  /*a580*/  LDS.128 R52, [R52+0x28400] ;  /* 0x0284000034347984 */ /* 0x000ee20000000c00 */
[----:B------:R-:W-:Y:S05]  /*a590*/  @P2 BRA `(.L_x_410) ;  /* 0x0000000c00642947 */ /* 0x000fea0003800000 */
[--C-:B------:R-:W-:Y:S02]  /*a5a0*/  SHF.R.U32.HI R59, RZ, 0x8, R65.reuse ;  /* 0x00000008ff3b7819 */ /* 0x100fe40000011641 */
[--C-:B------:R-:W-:Y:S02]  /*a5b0*/  SHF.R.U32.HI R62, RZ, 0x18, R65.reuse ;  /* 0x00000018ff3e7819 */ /* 0x100fe40000011641 */
[----:B------:R-:W-:Y:S01]  /*a5c0*/  LOP3.LUT R60, R65, 0xff, RZ, 0xc0, !PT ;  /* 0x000000ff413c7812 */ /* 0x000fe200078ec0ff */
[----:B------:R-:W-:Y:S01]  /*a5d0*/  IMAD.SHL.U32 R59, R59, 0x100, RZ ;  /* 0x000001003b3b7824 */ /* 0x000fe200078e00ff */
[----:B------:R-:W-:Y:S02]  /*a5e0*/  SHF.R.U32.HI R57, RZ, 0x10, R65 ;  /* 0x00000010ff397819 */ /* 0x000fe40000011641 */
[----:B------:R-:W-:Y:S02]  /*a5f0*/  SHF.R.U32.HI R64, RZ, 0x18, R67 ;  /* 0x00000018ff407819 */ /* 0x000fe40000011643 */
[----:B------:R-:W-:-:S02]  /*a600*/  LOP3.LUT R63, R67, 0xff, RZ, 0xc0, !PT ;  /* 0x000000ff433f7812 */ /* 0x000fc400078ec0ff */
[--C-:B------:R-:W-:Y:S02]  /*a610*/  SHF.R.U32.HI R61, RZ, 0x8, R67.reuse ;  /* 0x00000008ff3d7819 */ /* 0x100fe40000011643 */
[----:B------:R-:W-:Y:S02]  /*a620*/  SHF.R.U32.HI R56, RZ, 0x10, R67 ;  /* 0x00000010ff387819 */ /* 0x000fe40000011643 */
[--C-:B------:R-:W-:Y:S02]  /*a630*/  SHF.R.U32.HI R66, RZ, 0x18, R69.reuse ;  /* 0x00000018ff427819 */ /* 0x100fe40000011645 */
[----:B------:R-:W-:Y:S01]  /*a640*/  LOP3.LUT R67, R69, 0xff, RZ, 0xc0, !PT ;  /* 0x000000ff45437812 */ /* 0x000fe200078ec0ff */
[----:B------:R-:W-:Y:S01]  /*a650*/  IMAD.U32 R56, R56, 0x10000, RZ ;  /* 0x0001000038387824 */ /* 0x000fe200078e00ff */
[--C-:B------:R-:W-:Y:S02]  /*a660*/  SHF.R.U32.HI R65, RZ, 0x8, R69.reuse ;  /* 0x00000008ff417819 */ /* 0x100fe40000011645 */
[----:B------:R-:W-:-:S02]  /*a670*/  SHF.R.U32.HI R69, RZ, 0x10, R69 ;  /* 0x00000010ff457819 */ /* 0x000fc40000011645 */
[----:B------:R-:W-:Y:S02]  /*a680*/  PRMT R68, R62, 0x654, R60 ;  /* 0x000006543e447816 */ /* 0x000fe4000000003c */
[----:B------:R-:W-:Y:S02]  /*a690*/  SHF.R.U32.HI R70, RZ, 0x18, R71 ;  /* 0x00000018ff467819 */ /* 0x000fe40000011647 */
[----:B------:R-:W-:Y:S02]  /*a6a0*/  LOP3.LUT R80, R71, 0xff, RZ, 0xc0, !PT ;  /* 0x000000ff47507812 */ /* 0x000fe400078ec0ff */
[----:B------:R-:W-:Y:S02]  /*a6b0*/  PRMT R66, R66, 0x654, R67 ;  /* 0x0000065442427816 */ /* 0x000fe40000000043 */
[----:B------:R-:W-:Y:S02]  /*a6c0*/  SHF.L.U32 R65, R65, 0x8, RZ ;  /* 0x0000000841417819 */ /* 0x000fe400000006ff */
[----:B------:R-:W-:-:S02]  /*a6d0*/  PRMT R63, R64, 0x654, R63 ;  /* 0x00000654403f7816 */ /* 0x000fc4000000003f */
[----:B------:R-:W-:Y:S01]  /*a6e0*/  PRMT R64, R70, 0x654, R80 ;  /* 0x0000065446407816 */ /* 0x000fe20000000050 */
[----:B------:R-:W-:Y:S01]  /*a6f0*/  IMAD.U32 R70, R69, 0x10000, RZ ;  /* 0x0001000045467824 */ /* 0x000fe200078e00ff */
[----:B------:R-:W-:Y:S01]  /*a700*/  LOP3.LUT R59, R68, 0xff00, R59, 0xf8, !PT ;  /* 0x0000ff00443b7812 */ /* 0x000fe200078ef83b */
[----:B------:R-:W-:Y:S01]  /*a710*/  IMAD.SHL.U32 R68, R61, 0x100, RZ ;  /* 0x000001003d447824 */ /* 0x000fe200078e00ff */
[----:B------:R-:W-:Y:S01]  /*a720*/  LOP3.LUT R61, R66, 0xff00, R65, 0xf8, !PT ;  /* 0x0000ff00423d7812 */ /* 0x000fe200078ef841 */
[----:B------:R-:W-:Y:S01]  /*a730*/  IMAD.U32 R66, R57, 0x10000, RZ ;  /* 0x0001000039427824 */ /* 0x000fe200078e00ff */
[----:B---3--:R-:W-:Y:S02]  /*a740*/  F2FP.F16.E4M3.UNPACK_B R65, R53 ;  /* 0x00000035ff41723e */ /* 0x008fe400020006ff */
[----:B------:R-:W-:Y:S02]  /*a750*/  LOP3.LUT R61, R61, 0xff0000, R70, 0xf8, !PT ;  /* 0x00ff00003d3d7812 */ /* 0x000fe400078ef846 */
[----:B------:R-:W-:-:S02]  /*a760*/  LOP3.LUT R68, R63, 0xff00, R68, 0xf8, !PT ;  /* 0x0000ff003f447812 */ /* 0x000fc400078ef844 */
[----:B------:R-:W-:Y:S02]  /*a770*/  F2FP.F16.E4M3.UNPACK_B R67, R61 ;  /* 0x0000003dff43723e */ /* 0x000fe400020006ff */
[----:B------:R-:W-:Y:S01]  /*a780*/  LOP3.LUT R63, R59, 0xff0000, R66, 0xf8, !PT ;  /* 0x00ff00003b3f7812 */ /* 0x000fe200078ef842 */
[----:B------:R-:W-:Y:S01]  /*a790*/  HADD2.F32 R59, -RZ, R65.H0_H0 ;  /* 0x20000041ff3b7230 */ /* 0x000fe20000004100 */
[----:B0-----:R-:W-:Y:S02]  /*a7a0*/  F2FP.F16.E4M3.UNPACK_B R57, R49 ;  /* 0x00000031ff39723e */ /* 0x001fe400020006ff */
[--C-:B------:R-:W-:Y:S02]  /*a7b0*/  SHF.R.U32.HI R60, RZ, 0x8, R71.reuse ;  /* 0x00000008ff3c7819 */ /* 0x100fe40000011647 */
[----:B------:R-:W-:Y:S01]  /*a7c0*/  SHF.R.U32.HI R62, RZ, 0x10, R71 ;  /* 0x00000010ff3e7819 */ /* 0x000fe20000011647 */
[----:B------:R-:W-:Y:S01]  /*a7d0*/  HADD2.F32 R71, -RZ, R67.H0_H0 ;  /* 0x20000043ff477230 */ /* 0x000fe20000004100 */
[----:B------:R-:W-:Y:S01]  /*a7e0*/  F2FP.F16.E4M3.UNPACK_B R69, R63 ;  /* 0x0000003fff45723e */ /* 0x000fe200020006ff */
[----:B------:R-:W-:Y:S01]  /*a7f0*/  HADD2.F32 R66, -RZ, R57.H0_H0 ;  /* 0x20000039ff427230 */ /* 0x000fe20000004100 */
[----:B------:R-:W-:Y:S01]  /*a800*/  F2FP.F16.E4M3.UNPACK_B R53, R53.H1 ;  /* 0x00000035ff35723e */ /* 0x000fe200030006ff */
[----:B------:R-:W-:-:S02]  /*a810*/  HADD2.F32 R67, -RZ, R67.H1_H1 ;  /* 0x30000043ff437230 */ /* 0x000fc40000004100 */
[CC--:B------:R-:W-:Y:S01]  /*a820*/  FMUL.FTZ R80, R59.reuse, R71.reuse ;  /* 0x000000473b507220 */ /* 0x0c0fe20000410000 */
[----:B------:R-:W-:Y:S02]  /*a830*/  HADD2.F32 R70, -RZ, R69.H0_H0 ;  /* 0x20000045ff467230 */ /* 0x000fe40000004100 */
[C---:B------:R-:W-:Y:S01]  /*a840*/  FMUL.FTZ R71, R66.reuse, R71 ;  /* 0x0000004742477220 */ /* 0x040fe20000410000 */
[----:B------:R-:W-:Y:S01]  /*a850*/  HADD2.F32 R57, -RZ, R57.H1_H1 ;  /* 0x30000039ff397230 */ /* 0x000fe20000004100 */
[----:B------:R-:W-:Y:S01]  /*a860*/  F2FP.F16.E4M3.UNPACK_B R63, R63.H1 ;  /* 0x0000003fff3f723e */ /* 0x000fe200030006ff */
[----:B------:R-:W-:Y:S02]  /*a870*/  HADD2.F32 R69, -RZ, R69.H1_H1 ;  /* 0x30000045ff457230 */ /* 0x000fe40000004100 */
[-C--:B------:R-:W-:Y:S01]  /*a880*/  FFMA.FTZ R66, R66, R70.reuse, -R80 ;  /* 0x0000004642427223 */ /* 0x080fe20000010850 */
        /* <DEDUP_REMOVED lines=13> */
[-C--:B------:R-:W-:Y:S01]  /*a960*/  FMUL.FTZ R80, R49, R71.reuse ;  /* 0x0000004731507220 */ /* 0x080fe20000410000 */
        /* <DEDUP_REMOVED lines=10> */
[----:B------:R-:W-:Y:S02]  /*aa10*/  IMAD.SHL.U32 R53, R60, 0x100, RZ ;  /* 0x000001003c357824 */ /* 0x000fe400078e00ff */
[----:B------:R-:W-:Y:S01]  /*aa20*/  IMAD.U32 R60, R62, 0x10000, RZ ;  /* 0x000100003e3c7824 */ /* 0x000fe200078e00ff */
[----:B------:R-:W-:Y:S02]  /*aa30*/  LOP3.LUT R62, R68, 0xff0000, R56, 0xf8, !PT ;  /* 0x00ff0000443e7812 */ /* 0x000fe400078ef838 */
[----:B------:R-:W-:Y:S02]  /*aa40*/  LOP3.LUT R53, R64, 0xff00, R53, 0xf8, !PT ;  /* 0x0000ff0040357812 */ /* 0x000fe400078ef835 */
[----:B------:R-:W-:Y:S02]  /*aa50*/  MOV R64, R51 ;  /* 0x0000003300407202 */ /* 0x000fe40000000f00 */
[----:B------:R-:W-:-:S02]  /*aa60*/  LOP3.LUT R53, R53, 0xff0000, R60, 0xf8, !PT ;  /* 0x00ff000035357812 */ /* 0x000fc400078ef83c */
[----:B------:R-:W-:Y:S02]  /*aa70*/  F2FP.F16.E4M3.UNPACK_B R56, R55 ;  /* 0x00000037ff38723e */ /* 0x000fe400020006ff */
        /* <DEDUP_REMOVED lines=16> */
[----:B------:R-:W-:Y:S01]  /*ab80*/  HADD2.F32 R60, -RZ, R56.H1_H1 ;  /* 0x30000038ff3c7230 */ /* 0x000fe20000004100 */
[----:B------:R-:W-:Y:S01]  /*ab90*/  F2FP.F16.E4M3.UNPACK_B R62, R62.H1 ;  /* 0x0000003eff3e723e */ /* 0x000fe200030006ff */
[--C-:B------:R-:W-:Y:S01]  /*aba0*/  HADD2.F32 R71, -RZ, R53.reuse.H0_H0 ;  /* 0x20000035ff477230 */ /* 0x100fe20000004100 */
[----:B------:R-:W-:Y:S01]  /*abb0*/  F2FP.SATFINITE.E4M3.F32.PACK_AB_MERGE_C R61, R67, R61, RZ ;  /* 0x0000003d433d723e */ /* 0x000fe200048070ff */
[----:B------:R-:W-:-:S02]  /*abc0*/  HADD2.F32 R53, -RZ, R53.H1_H1 ;  /* 0x30000035ff357230 */ /* 0x000fc40000004100 */
[C---:B------:R-:W-:Y:S01]  /*abd0*/  FMUL.FTZ R56, R60.reuse, R68 ;  /* 0x000000443c387220 */ /* 0x040fe20000410000 */
[----:B------:R-:W-:Y:S02]  /*abe0*/  F2FP.SATFINITE.E4M3.F32.PACK_AB_MERGE_C R49, R63, R49, RZ ;  /* 0x000000313f31723e */ /* 0x000fe400048070ff */
[----:B------:R-:W-:Y:S01]  /*abf0*/  F2FP.SATFINITE.E4M3.F32.PACK_AB_MERGE_C R65, R65, R66, R61 ;  /* 0x000000424141723e */ /* 0x000fe2000480703d */
[CC--:B------:R-:W-:Y:S01]  /*ac00*/  FFMA.FTZ R56, R51.reuse, R69.reuse, -R56 ;  /* 0x0000004533387223 */ /* 0x0c0fe20000010838 */
[----:B------:R-:W-:Y:S01]  /*ac10*/  FMUL.FTZ R51, R51, R68 ;  /* 0x0000004433337220 */ /* 0x000fe20000410000 */
[--C-:B------:R-:W-:Y:S01]  /*ac20*/  HADD2.F32 R68, -RZ, R62.reuse.H0_H0 ;  /* 0x2000003eff447230 */ /* 0x100fe20000004100 */
[----:B------:R-:W-:Y:S01]  /*ac30*/  F2FP.F16.E4M3.UNPACK_B R61, R52.H1 ;  /* 0x00000034ff3d723e */ /* 0x000fe200030006ff */
[----:B------:R-:W-:Y:S02]  /*ac40*/  HADD2.F32 R62, -RZ, R62.H1_H1 ;  /* 0x3000003eff3e7230 */ /* 0x000fe40000004100 */
[----:B------:R-:W-:Y:S01]  /*ac50*/  FFMA.FTZ R51, R60, R69, R51 ;  /* 0x000000453c337223 */ /* 0x000fe20000010033 */
[----:B------:R-:W-:Y:S01]  /*ac60*/  F2FP.F16.E4M3.UNPACK_B R60, R64.H1 ;  /* 0x00000040ff3c723e */ /* 0x000fe200030006ff */
[--C-:B------:R-:W-:Y:S01]  /*ac70*/  HADD2.F32 R64, -RZ, R55.reuse.H0_H0 ;  /* 0x20000037ff407230 */ /* 0x100fe20000004100 */
[----:B------:R-:W-:Y:S01]  /*ac80*/  F2FP.F16.E4M3.UNPACK_B R63, R137.H1 ;  /* 0x00000089ff3f723e */ /* 0x000fe200030006ff */
[----:B------:R-:W-:Y:S01]  /*ac90*/  HADD2.F32 R55, -RZ, R55.H1_H1 ;  /* 0x30000037ff377230 */ /* 0x000fe20000004100 */
[----:B------:R-:W-:Y:S01]  /*aca0*/  F2FP.F16.E4M3.UNPACK_B R52, R52 ;  /* 0x00000034ff34723e */ /* 0x000fe200020006ff */
[----:B------:R-:W-:-:S02]  /*acb0*/  HADD2.F32 R69, -RZ, R60.H0_H0 ;  /* 0x2000003cff457230 */ /* 0x000fc40000004100 */
[----:B------:R-:W-:Y:S01]  /*acc0*/  FMUL.FTZ R80, R64, R71 ;  /* 0x0000004740507220 */ /* 0x000fe20000410000 */
[----:B------:R-:W-:Y:S01]  /*acd0*/  HADD2.F32 R60, -RZ, R60.H1_H1 ;  /* 0x3000003cff3c7230 */ /* 0x000fe20000004100 */
[----:B------:R-:W-:Y:S01]  /*ace0*/  F2FP.F16.E4M3.UNPACK_B R137, R137 ;  /* 0x00000089ff89723e */ /* 0x000fe200020006ff */
[--C-:B------:R-:W-:Y:S02]  /*acf0*/  HADD2.F32 R67, -RZ, R63.reuse.H0_H0 ;  /* 0x2000003fff437230 */ /* 0x100fe40000004100 */
[C---:B------:R-:W-:Y:S01]  /*ad00*/  FFMA.FTZ R80, R69.reuse, R68, -R80 ;  /* 0x0000004445507223 */ /* 0x040fe20000010850 */
[----:B------:R-:W-:Y:S01]  /*ad10*/  FMUL.FTZ R69, R69, R71 ;  /* 0x0000004745457220 */ /* 0x000fe20000410000 */
[----:B------:R-:W-:-:S03]  /*ad20*/  HADD2.F32 R63, -RZ, R63.H1_H1 ;  /* 0x3000003fff3f7230 */ /* 0x000fc60000004100 */
        /* <DEDUP_REMOVED lines=10> */
[--C-:B------:R-:W-:Y:S01]  /*add0*/  HADD2.F32 R71, -RZ, R53.reuse.H0_H0 ;  /* 0x20000035ff477230 */ /* 0x100fe20000004100 */
        /* <DEDUP_REMOVED lines=11> */
[-C--:B------:R-:W-:Y:S01]  /*ae90*/  FMUL.FTZ R62, R61, R53.reuse ;  /* 0x000000353d3e7220 */ /* 0x080fe20000410000 */
[C---:B------:R-:W-:Y:S01]  /*aea0*/  FMUL.FTZ R53, R60.reuse, R53 ;  /* 0x000000353c357220 */ /* 0x040fe20000410000 */
        /* <DEDUP_REMOVED lines=41> */
[----:B------:R-:W-:Y:S02]  /*b140*/  IMAD.MOV.U32 R51, RZ, RZ, R81 ;  /* 0x000000ffff337224 */ /* 0x000fe400078e0051 */
[-C--:B------:R-:W-:Y:S01]  /*b150*/  FFMA.FTZ R82, R68, R80.reuse, -R82 ;  /* 0x0000005044527223 */ /* 0x080fe20000010852 */
        /* <DEDUP_REMOVED lines=19> */
[----:B------:R-:W-:-:S03]  /*b290*/  FMUL.FTZ R138, R52, R138 ;  /* 0x0000008a348a7220 */ /* 0x000fc60000410000 */
[-C--:B------:R-:W-:Y:S01]  /*b2a0*/  FFMA.FTZ R61, R52, R136.reuse, -R61 ;  /* 0x00000088343d7223 */ /* 0x080fe2000001083d */
[----:B------:R-:W-:Y:S01]  /*b2b0*/  F2FP.SATFINITE.E4M3.F32.PACK_AB_MERGE_C R52, R48, R67, R53 ;  /* 0x000000433034723e */ /* 0x000fe20004807035 */
[----:B------:R-:W-:Y:S01]  /*b2c0*/  FFMA.FTZ R63, R54, R136, R138 ;  /* 0x00000088363f7223 */ /* 0x000fe2000001008a */
[----:B------:R-:W-:Y:S01]  /*b2d0*/  F2FP.SATFINITE.E4M3.F32.PACK_AB_MERGE_C R54, R50, R83, RZ ;  /* 0x000000533236723e */ /* 0x000fe200048070ff */
[----:B------:R-:W-:Y:S01]  /*b2e0*/  IMAD.MOV.U32 R48, RZ, RZ, R66 ;  /* 0x000000ffff307224 */ /* 0x000fe200078e0042 */
[----:B------:R-:W-:Y:S01]  /*b2f0*/  F2FP.SATFINITE.E4M3.F32.PACK_AB_MERGE_C R53, R57, R59, R49 ;  /* 0x0000003b3935723e */ /* 0x000fe20004807031 */
[----:B------:R-:W-:Y:S01]  /*b300*/  IMAD.MOV.U32 R49, RZ, RZ, R65 ;  /* 0x000000ffff317224 */ /* 0x000fe200078e0041 */
[----:B------:R-:W-:Y:S02]  /*b310*/  F2FP.SATFINITE.E4M3.F32.PACK_AB_MERGE_C R50, R61, R68, R60 ;  /* 0x000000443d32723e */ /* 0x000fe4000480703c */
[----:B------:R-:W-:-:S07]  /*b320*/  F2FP.SATFINITE.E4M3.F32.PACK_AB_MERGE_C R54, R63, R80, R54 ;  /* 0x000000503f36723e */ /* 0x000fce0004807036 */
.L_x_410:
[----:B------:R-:W-:Y:S05]  /*b330*/  BSYNC B2 ;  /* 0x0000000000027941 */ /* 0x000fea0003800000 */
.L_x_409:
        /* <DEDUP_REMOVED lines=14> */
[----:B0-----:R0:W-:Y:S01]  /*b420*/  STG.E.128 desc[UR42][R56.64], R48 ;  /* 0x0000003038007986 */ /* 0x0011e2000c101d2a */
[----:B------:R-:W-:-:S05]  /*b430*/  @!P3 IADD3.X R59, R59, UR5, RZ, P4, !PT ;  /* 0x000000053b3bbc10 */ /* 0x000fca000a7fe4ff */
[----:B---3--:R0:W-:Y:S04]  /*b440*/  @!P3 STG.E.128 desc[UR42][R58.64], R52 ;  /* 0x000000343a00b986 */ /* 0x0081e8000c101d2a */
.L_x_408:
[----:B------:R-:W-:Y:S05]  /*b450*/  BSYNC B1 ;  /* 0x0000000000017941 */ /* 0x000fea0003800000 */
.L_x_407:
[----:B0---4-:R-:W-:Y:S01]  /*b460*/  IADD3 R49, R23, 0x60, RZ ;  /* 0x0000006017317810 */ /* 0x011fe20007ffe0ff */
[----:B--2---:R-:W-:-:S03]  /*b470*/  IMAD R48, R114, R122, RZ ;  /* 0x0000007a72307224 */ /* 0x004fc600078e02ff */
[C---:B------:R-:W-:Y:S01]  /*b480*/  ISETP.GE.OR P3, PT, R49.reuse, R116, P0 ;  /* 0x000000743100720c */ /* 0x040fe20000766670 */
[----:B------:R-:W-:-:S04]  /*b490*/  IMAD.WIDE.U32 R120, R49, R122, R120 ;  /* 0x0000007a31787225 */ /* 0x000fc800078e0078 */
[----:B------:R-:W-:-:S08]  /*b4a0*/  IMAD R61, R49, R123, R48 ;  /* 0x0000007b313d7224 */ /* 0x000fd000078e0230 */
[----:B------:R-:W-:Y:S05]  /*b4b0*/  @P3 BRA `(.L_x_389) ;  /* 0x00000014006c3947 */ /* 0x000fea0003800000 */
[----:B------:R-:W2:Y:S01]  /*b4c0*/  LDL R50, [R1+0x10] ;  /* 0x0000100001327983 */ /* 0x000ea20000100800 */
[----:B------:R-:W0:Y:S03]  /*b4d0*/  LDC.64 R56, c[0x0][0x2e8] ;  /* 0x0000ba00ff387b82 */ /* 0x000e260000000a00 */
[----:B------:R-:W3:Y:S01]  /*b4e0*/  LDL R49, [R1+0x54] ;  /* 0x0000540001317983 */ /* 0x000ee20000100800 */
[----:B------:R-:W-:Y:S01]  /*b4f0*/  IMAD.IADD R61, R121, 0x1, R61 ;  /* 0x00000001793d7824 */ /* 0x000fe200078e023d */
[----:B------:R-:W-:Y:S01]  /*b500*/  IADD3 R59, P3, P4, R102, R120, R41 ;  /* 0x00000078663b7210 */ /* 0x000fe20007c7e029 */
[----:B------:R-:W-:Y:S01]  /*b510*/  BSSY B1, `(.L_x_411) ;  /* 0x00000f7000017945 */ /* 0x000fe20003800000 */
[----:B------:R-:W-:Y:S02]  /*b520*/  IADD3 R51, R23, 0x60, RZ ;  /* 0x0000006017337810 */ /* 0x000fe40007ffe0ff */
[----:B------:R-:W-:-:S03]  /*b530*/  IADD3.X R48, R42, R61, R109, P3, P4 ;  /* 0x0000003d2a307210 */ /* 0x000fc60001fe846d */
[----:B------:R-:W-:-:S05]  /*b540*/  IMAD.SHL.U32 R51, R51, 0x80, RZ ;  /* 0x0000008033337824 */ /* 0x000fca00078e00ff */
[----:B------:R-:W-:Y:S02]  /*b550*/  LOP3.LUT R51, R51, 0x380, RZ, 0xc0, !PT ;  /* 0x0000038033337812 */ /* 0x000fe400078ec0ff */
[----:B0-----:R-:W-:-:S05]  /*b560*/  IADD3 R58, P3, R59, R56, RZ ;  /* 0x000000383b3a7210 */ /* 0x001fca0007f7e0ff */
[----:B------:R-:W-:Y:S01]  /*b570*/  IMAD.X R59, R48, 0x1, R57, P3 ;  /* 0x00000001303b7824 */ /* 0x000fe200018e0639 */
[----:B--2---:R-:W-:Y:S01]  /*b580*/  LOP3.LUT P6, RZ, R50, 0x2, RZ, 0xc0, !PT ;  /* 0x0000000232ff7812 */ /* 0x004fe200078cc0ff */
[----:B------:R-:W-:-:S03]  /*b590*/  VIADD R50, R23, 0x60 ;  /* 0x0000006017327836 */ /* 0x000fc60000000000 */
[----:B------:R-:W-:Y:S01]  /*b5a0*/  SEL R135, R35, R135, !P6 ;  /* 0x0000008723877207 */ /* 0x000fe20007000000 */
[----:B------:R-:W-:-:S03]  /*b5b0*/  IMAD.SHL.U32 R50, R50, 0x80, RZ ;  /* 0x0000008032327824 */ /* 0x000fc600078e00ff */
[----:B------:R-:W-:Y:S02]  /*b5c0*/  SHF.R.S32.HI R48, RZ, 0x1f, R135 ;  /* 0x0000001fff307819 */ /* 0x000fe40000011487 */
[----:B------:R-:W-:Y:S02]  /*b5d0*/  LOP3.LUT R50, R50, 0x380, RZ, 0xc0, !PT ;  /* 0x0000038032327812 */ /* 0x000fe400078ec0ff */
[----:B------:R-:W-:Y:S02]  /*b5e0*/  LEA.HI R135, R48, R135, RZ, 0x5 ;  /* 0x0000008730877211 */ /* 0x000fe400078f28ff */
[----:B------:R-:W-:Y:S02]  /*b5f0*/  SHF.R.U32.HI R50, RZ, 0x3, R50 ;  /* 0x00000003ff327819 */ /* 0x000fe40000011632 */
[----:B------:R-:W-:-:S04]  /*b600*/  LEA.HI.SX32 R135, R135, R108, 0x1b ;  /* 0x0000006c87877211 */ /* 0x000fc800078fdaff */
[----:B------:R-:W-:Y:S01]  /*b610*/  SHF.R.S32.HI R48, RZ, 0x1f, R135 ;  /* 0x0000001fff307819 */ /* 0x000fe20000011487 */
[----:B------:R-:W-:-:S03]  /*b620*/  IMAD.SHL.U32 R63, R135, 0x10, RZ ;  /* 0x00000010873f7824 */ /* 0x000fc600078e00ff */
[----:B------:R-:W-:Y:S02]  /*b630*/  LEA.HI R135, R48, R135, RZ, 0x3 ;  /* 0x0000008730877211 */ /* 0x000fe400078f18ff */
[----:B------:R-:W-:-:S03]  /*b640*/  LOP3.LUT R48, R51, 0x70, R63, 0xf8, !PT ;  /* 0x0000007033307812 */ /* 0x000fc600078ef83f */
[----:B------:R-:W-:Y:S01]  /*b650*/  IMAD.SHL.U32 R135, R135, 0x800, RZ ;  /* 0x0000080087877824 */ /* 0x000fe200078e00ff */
[----:B------:R-:W-:-:S04]  /*b660*/  LOP3.LUT R48, R48, R50, RZ, 0x3c, !PT ;  /* 0x0000003230307212 */ /* 0x000fc800078e3cff */
[----:B------:R-:W-:-:S04]  /*b670*/  LOP3.LUT R51, R135, 0xffffc000, RZ, 0xc0, !PT ;  /* 0xffffc00087337812 */ /* 0x000fc800078ec0ff */
[----:B---3--:R-:W-:Y:S01]  /*b680*/  IADD3 R51, R48, R51, R49 ;  /* 0x0000003330337210 */ /* 0x008fe20007ffe031 */
[----:B------:R-:W-:-:S04]  /*b690*/  IMAD R49, R232, 0x8000, R27 ;  /* 0x00008000e8317824 */ /* 0x000fc800078e021b */
[----:B------:R-:W-:Y:S02]  /*b6a0*/  IMAD R51, R232, 0x8000, R51 ;  /* 0x00008000e8337824 */ /* 0x000fe400078e0233 */
[----:B------:R-:W-:-:S03]  /*b6b0*/  IMAD.IADD R49, R22, 0x1, R49 ;  /* 0x0000000116317824 */ /* 0x000fc600078e0231 */
[----:B------:R-:W-:-:S03]  /*b6c0*/  IADD3 R52, R22, R51, RZ ;  /* 0x0000003316347210 */ /* 0x000fc60007ffe0ff */
[----:B------:R-:W0:Y:S04]  /*b6d0*/  LDS.128 R48, [R49+0x28400] ;  /* 0x0284000031307984 */ /* 0x000e280000000c00 */
[----:B------:R-:W2:Y:S01]  /*b6e0*/  LDS.128 R52, [R52+0x28400] ;  /* 0x0284000034347984 */ /* 0x000ea20000000c00 */
[----:B------:R-:W-:Y:S05]  /*b6f0*/  @P2 BRA `(.L_x_412) ;  /* 0x0000000c00602947 */ /* 0x000fea0003800000 */
[----:B------:R-:W-:Y:S02]  /*b700*/  LOP3.LUT R62, R77, 0xff, RZ, 0xc0, !PT ;  /* 0x000000ff4d3e7812 */ /* 0x000fe400078ec0ff */
[--C-:B------:R-:W-:Y:S02]  /*b710*/  SHF.R.U32.HI R67, RZ, 0x18, R77.reuse ;  /* 0x00000018ff437819 */ /* 0x100fe4000001164d */
[--C-:B------:R-:W-:Y:S02]  /*b720*/  SHF.R.U32.HI R64, RZ, 0x8, R77.reuse ;  /* 0x00000008ff407819 */ /* 0x100fe4000001164d */
[----:B------:R-:W-:Y:S02]  /*b730*/  SHF.R.U32.HI R66, RZ, 0x10, R77 ;  /* 0x00000010ff427819 */ /* 0x000fe4000001164d */
[----:B------:R-:W-:Y:S01]  /*b740*/  PRMT R67, R67, 0x654, R62 ;  /* 0x0000065443437816 */ /* 0x000fe2000000003e */
[----:B------:R-:W-:Y:S01]  /*b750*/  IMAD.SHL.U32 R62, R64, 0x100, RZ ;  /* 0x00000100403e7824 */ /* 0x000fe200078e00ff */
[----:B------:R-:W-:Y:S01]  /*b760*/  SHF.R.U32.HI R68, RZ, 0x8, R73 ;  /* 0x00000008ff447819 */ /* 0x000fe20000011649 */
[----:B------:R-:W-:Y:S01]  /*b770*/  IMAD.U32 R66, R66, 0x10000, RZ ;  /* 0x0001000042427824 */ /* 0x000fe200078e00ff */
[----:B------:R-:W-:-:S02]  /*b780*/  LOP3.LUT R60, R73, 0xff, RZ, 0xc0, !PT ;  /* 0x000000ff493c7812 */ /* 0x000fc400078ec0ff */
[--C-:B------:R-:W-:Y:S02]  /*b790*/  SHF.R.U32.HI R65, RZ, 0x18, R73.reuse ;  /* 0x00000018ff417819 */ /* 0x100fe40000011649 */
[----:B------:R-:W-:Y:S02]  /*b7a0*/  LOP3.LUT R67, R67, 0xff00, R62, 0xf8, !PT ;  /* 0x0000ff0043437812 */ /* 0x000fe400078ef83e */
[----:B------:R-:W-:Y:S02]  /*b7b0*/  SHF.R.U32.HI R69, RZ, 0x10, R73 ;  /* 0x00000010ff457819 */ /* 0x000fe40000011649 */
[----:B------:R-:W-:Y:S01]  /*b7c0*/  PRMT R65, R65, 0x654, R60 ;  /* 0x0000065441417816 */ /* 0x000fe2000000003c */
[----:B------:R-:W-:Y:S01]  /*b7d0*/  IMAD.SHL.U32 R60, R68, 0x100, RZ ;  /* 0x00000100443c7824 */ /* 0x000fe200078e00ff */
[----:B------:R-:W-:Y:S01]  /*b7e0*/  LOP3.LUT R66, R67, 0xff0000, R66, 0xf8, !PT ;  /* 0x00ff000043427812 */ /* 0x000fe200078ef842 */
[----:B--2---:R-:W-:Y:S01]  /*b7f0*/  IMAD.MOV.U32 R67, RZ, RZ, R53 ;  /* 0x000000ffff437224 */ /* 0x004fe200078e0035 */
[----:B0-----:R-:W-:Y:S01]  /*b800*/  F2FP.F16.E4M3.UNPACK_B R62, R49 ;  /* 0x00000031ff3e723e */ /* 0x001fe200020006ff */
[----:B------:R-:W-:Y:S01]  /*b810*/  IMAD.U32 R64, R69, 0x10000, RZ ;  /* 0x0001000045407824 */ /* 0x000fe200078e00ff */
[----:B------:R-:W-:-:S02]  /*b820*/  LOP3.LUT R65, R65, 0xff00, R60, 0xf8, !PT ;  /* 0x0000ff0041417812 */ /* 0x000fc400078ef83c */
[-C--:B------:R-:W-:Y:S02]  /*b830*/  F2FP.F16.E4M3.UNPACK_B R68, R67.reuse ;  /* 0x00000043ff44723e */ /* 0x080fe400020006ff */
[----:B------:R-:W-:Y:S02]  /*b840*/  F2FP.F16.E4M3.UNPACK_B R70, R66 ;  /* 0x00000042ff46723e */ /* 0x000fe400020006ff */
[----:B------:R-:W-:Y:S01]  /*b850*/  LOP3.LUT R64, R65, 0xff0000, R64, 0xf8, !PT ;  /* 0x00ff000041407812 */ /* 0x000fe200078ef840 */
[----:B------:R-:W-:Y:S01]  /*b860*/  HADD2.F32 R60, -RZ, R68.H0_H0 ;  /* 0x20000044ff3c7230 */ /* 0x000fe20000004100 */
[----:B------:R-:W-:Y:S01]  /*b870*/  F2FP.F16.E4M3.UNPACK_B R67, R67.H1 ;  /* 0x00000043ff43723e */ /* 0x000fe200030006ff */
[----:B------:R-:W-:Y:S01]  /*b880*/  HADD2.F32 R71, -RZ, R70.H0_H0 ;  /* 0x20000046ff477230 */ /* 0x000fe20000004100 */
[-C--:B------:R-:W-:Y:S01]  /*b890*/  F2FP.F16.E4M3.UNPACK_B R53, R64.reuse ;  /* 0x00000040ff35723e */ /* 0x080fe200020006ff */
[----:B------:R-:W-:Y:S01]  /*b8a0*/  HADD2.F32 R65, -RZ, R62.H0_H0 ;  /* 0x2000003eff417230 */ /* 0x000fe20000004100 */
[----:B------:R-:W-:Y:S01]  /*b8b0*/  F2FP.F16.E4M3.UNPACK_B R64, R64.H1 ;  /* 0x00000040ff40723e */ /* 0x000fe200030006ff */
[----:B------:R-:W-:-:S02]  /*b8c0*/  HADD2.F32 R68, -RZ, R68.H1_H1 ;  /* 0x30000044ff447230 */ /* 0x000fc40000004100 */
[CC--:B------:R-:W-:Y:S01]  /*b8d0*/  FMUL.FTZ R72, R60.reuse, R71.reuse ;  /* 0x000000473c487220 */ /* 0x0c0fe20000410000 */
[--C-:B------:R-:W-:Y:S02]  /*b8e0*/  HADD2.F32 R69, -RZ, R53.reuse.H0_H0 ;  /* 0x20000035ff457230 */ /* 0x100fe40000004100 */
[----:B------:R-:W-:Y:S01]  /*b8f0*/  FMUL.FTZ R71, R65, R71 ;  /* 0x0000004741477220 */ /* 0x000fe20000410000 */
[----:B------:R-:W-:Y:S01]  /*b900*/  HADD2.F32 R62, -RZ, R62.H1_H1 ;  /* 0x3000003eff3e7230 */ /* 0x000fe20000004100 */
[----:B------:R-:W-:Y:S01]  /*b910*/  LOP3.LUT R73, R79, 0xff0000ff, RZ, 0xc0, !PT ;  /* 0xff0000ff4f497812 */ /* 0x000fe200078ec0ff */
[----:B------:R-:W-:Y:S02]  /*b920*/  HADD2.F32 R53, -RZ, R53.H1_H1 ;  /* 0x30000035ff357230 */ /* 0x000fe40000004100 */
[-C--:B------:R-:W-:Y:S01]  /*b930*/  FFMA.FTZ R65, R65, R69.reuse, -R72 ;  /* 0x0000004541417223 */ /* 0x080fe20000010848 */
[----:B------:R-:W-:Y:S01]  /*b940*/  FFMA.FTZ R60, R60, R69, R71 ;  /* 0x000000453c3c7223 */ /* 0x000fe20000010047 */
[----:B------:R-:W-:-:S02]  /*b950*/  HADD2.F32 R69, -RZ, R70.H1_H1 ;  /* 0x30000046ff457230 */ /* 0x000fc40000004100 */
[--C-:B------:R-:W-:Y:S02]  /*b960*/  HADD2.F32 R70, -RZ, R64.reuse.H0_H0 ;  /* 0x20000040ff467230 */ /* 0x100fe40000004100 */
[----:B------:R-:W-:Y:S02]  /*b970*/  HADD2.F32 R64, -RZ, R64.H1_H1 ;  /* 0x30000040ff407230 */ /* 0x000fe40000004100 */
[-C--:B------:R-:W-:Y:S01]  /*b980*/  FMUL.FTZ R71, R68, R69.reuse ;  /* 0x0000004544477220 */ /* 0x080fe20000410000 */
[----:B------:R-:W-:-:S03]  /*b990*/  FMUL.FTZ R69, R62, R69 ;  /* 0x000000453e457220 */ /* 0x000fc60000410000 */
[-C--:B------:R-:W-:Y:S01]  /*b9a0*/  FFMA.FTZ R62, R62, R53.reuse, -R71 ;  /* 0x000000353e3e7223 */ /* 0x080fe20000010847 */
[----:B------:R-:W-:Y:S01]  /*b9b0*/  FFMA.FTZ R53, R68, R53, R69 ;  /* 0x0000003544357223 */ /* 0x000fe20000010045 */
[----:B------:R-:W-:Y:S02]  /*b9c0*/  F2FP.F16.E4M3.UNPACK_B R68, R66.H1 ;  /* 0x00000042ff44723e */ /* 0x000fe400030006ff */
[----:B------:R-:W-:Y:S01]  /*b9d0*/  F2FP.F16.E4M3.UNPACK_B R66, R49.H1 ;  /* 0x00000031ff42723e */ /* 0x000fe200030006ff */
[--C-:B------:R-:W-:Y:S02]  /*b9e0*/  HADD2.F32 R49, -RZ, R67.reuse.H0_H0 ;  /* 0x20000043ff317230 */ /* 0x100fe40000004100 */
[----:B------:R-:W-:Y:S02]  /*b9f0*/  HADD2.F32 R72, -RZ, R68.H0_H0 ;  /* 0x20000044ff487230 */ /* 0x000fe40000004100 */
[----:B------:R-:W-:Y:S02]  /*ba00*/  HADD2.F32 R71, -RZ, R66.H0_H0 ;  /* 0x20000042ff477230 */ /* 0x000fe40000004100 */
[----:B------:R-:W-:-:S02]  /*ba10*/  HADD2.F32 R67, -RZ, R67.H1_H1 ;  /* 0x30000043ff437230 */ /* 0x000fc40000004100 */
[-C--:B------:R-:W-:Y:S01]  /*ba20*/  FMUL.FTZ R74, R49, R72.reuse ;  /* 0x00000048314a7220 */ /* 0x080fe20000410000 */
[----:B------:R-:W-:Y:S02]  /*ba30*/  HADD2.F32 R68, -RZ, R68.H1_H1 ;  /* 0x30000044ff447230 */ /* 0x000fe40000004100 */
[C---:B------:R-:W-:Y:S01]  /*ba40*/  FMUL.FTZ R72, R71.reuse, R72 ;  /* 0x0000004847487220 */ /* 0x040fe20000410000 */
[----:B------:R-:W-:Y:S02]  /*ba50*/  HADD2.F32 R66, -RZ, R66.H1_H1 ;  /* 0x30000042ff427230 */ /* 0x000fe40000004100 */
[----:B------:R-:W-:Y:S01]  /*ba60*/  FFMA.FTZ R71, R71, R70, -R74 ;  /* 0x0000004647477223 */ /* 0x000fe2000001084a */
[----:B------:R-:W-:Y:S01]  /*ba70*/  FMUL.FTZ R69, R67, R68 ;  /* 0x0000004443457220 */ /* 0x000fe20000410000 */
[----:B------:R-:W-:Y:S01]  /*ba80*/  FFMA.FTZ R49, R49, R70, R72 ;  /* 0x0000004631317223 */ /* 0x000fe20000010048 */
[C---:B------:R-:W-:Y:S01]  /*ba90*/  FMUL.FTZ R68, R66.reuse, R68 ;  /* 0x0000004442447220 */ /* 0x040fe20000410000 */
[----:B------:R-:W-:Y:S01]  /*baa0*/  SHF.R.U32.HI R70, RZ, 0x8, R79 ;  /* 0x00000008ff467819 */ /* 0x000fe2000001164f */
[-C--:B------:R-:W-:Y:S01]  /*bab0*/  FFMA.FTZ R74, R66, R64.reuse, -R69 ;  /* 0x00000040424a7223 */ /* 0x080fe20000010845 */
[----:B------:R-:W-:Y:S01]  /*bac0*/  SHF.R.U32.HI R69, RZ, 0x18, R75 ;  /* 0x00000018ff457819 */ /* 0x000fe2000001164b */
[----:B------:R-:W-:Y:S01]  /*bad0*/  FFMA.FTZ R64, R67, R64, R68 ;  /* 0x0000004043407223 */ /* 0x000fe20000010044 */
[----:B------:R-:W-:Y:S01]  /*bae0*/  LOP3.LUT R68, R75, 0xff, RZ, 0xc0, !PT ;  /* 0x000000ff4b447812 */ /* 0x000fe200078ec0ff */
[----:B------:R-:W-:Y:S01]  /*baf0*/  IMAD.SHL.U32 R70, R70, 0x100, RZ ;  /* 0x0000010046467824 */ /* 0x000fe200078e00ff */
[----:B------:R-:W-:-:S02]  /*bb00*/  SHF.R.U32.HI R67, RZ, 0x10, R79 ;  /* 0x00000010ff437819 */ /* 0x000fc4000001164f */
[--C-:B------:R-:W-:Y:S02]  /*bb10*/  SHF.R.U32.HI R72, RZ, 0x8, R75.reuse ;  /* 0x00000008ff487819 */ /* 0x100fe4000001164b */
[----:B------:R-:W-:Y:S01]  /*bb20*/  PRMT R69, R69, 0x654, R68 ;  /* 0x0000065445457816 */ /* 0x000fe20000000044 */
[----:B------:R-:W-:Y:S01]  /*bb30*/  IMAD.U32 R67, R67, 0x10000, RZ ;  /* 0x0001000043437824 */ /* 0x000fe200078e00ff */
[----:B------:R-:W-:Y:S02]  /*bb40*/  SHF.R.U32.HI R66, RZ, 0x10, R75 ;  /* 0x00000010ff427819 */ /* 0x000fe4000001164b */
[----:B------:R-:W-:Y:S02]  /*bb50*/  SHF.L.U32 R68, R72, 0x8, RZ ;  /* 0x0000000848447819 */ /* 0x000fe400000006ff */
[----:B------:R-:W-:Y:S01]  /*bb60*/  LOP3.LUT R72, R73, 0xff00, R70, 0xf8, !PT ;  /* 0x0000ff0049487812 */ /* 0x000fe200078ef846 */
[----:B------:R-:W-:Y:S01]  /*bb70*/  IMAD.U32 R66, R66, 0x10000, RZ ;  /* 0x0001000042427824 */ /* 0x000fe200078e00ff */
[----:B------:R-:W-:-:S02]  /*bb80*/  LOP3.LUT R69, R69, 0xff00, R68, 0xf8, !PT ;  /* 0x0000ff0045457812 */ /* 0x000fc400078ef844 */
[----:B------:R-:W-:Y:S02]  /*bb90*/  LOP3.LUT R72, R72, 0xff0000, R67, 0xf8, !PT ;  /* 0x00ff000048487812 */ /* 0x000fe400078ef843 */
[----:B------:R-:W-:Y:S02]  /*bba0*/  F2FP.F16.E4M3.UNPACK_B R75, R55 ;  /* 0x00000037ff4b723e */ /* 0x000fe400020006ff */
[----:B------:R-:W-:Y:S02]  /*bbb0*/  F2FP.F16.E4M3.UNPACK_B R68, R72 ;  /* 0x00000048ff44723e */ /* 0x000fe400020006ff */
[----:B------:R-:W-:Y:S01]  /*bbc0*/  LOP3.LUT R70, R69, 0xff0000, R66, 0xf8, !PT ;  /* 0x00ff000045467812 */ /* 0x000fe200078ef842 */
[--C-:B------:R-:W-:Y:S01]  /*bbd0*/  HADD2.F32 R67, -RZ, R75.reuse.H0_H0 ;  /* 0x2000004bff437230 */ /* 0x100fe20000004100 */
[----:B------:R-:W-:Y:S01]  /*bbe0*/  F2FP.F16.E4M3.UNPACK_B R73, R51 ;  /* 0x00000033ff49723e */ /* 0x000fe200020006ff */
[----:B------:R-:W-:Y:S01]  /*bbf0*/  HADD2.F32 R78, -RZ, R68.H0_H0 ;  /* 0x20000044ff4e7230 */ /* 0x000fe20000004100 */
[----:B------:R-:W-:Y:S01]  /*bc00*/  F2FP.F16.E4M3.UNPACK_B R66, R70 ;  /* 0x00000046ff42723e */ /* 0x000fe200020006ff */
[----:B------:R-:W-:Y:S01]  /*bc10*/  HADD2.F32 R75, -RZ, R75.H1_H1 ;  /* 0x3000004bff4b7230 */ /* 0x000fe20000004100 */
[----:B------:R-:W-:Y:S01]  /*bc20*/  F2FP.F16.E4M3.UNPACK_B R72, R72.H1 ;  /* 0x00000048ff48723e */ /* 0x000fe200030006ff */
[----:B------:R-:W-:-:S02]  /*bc30*/  HADD2.F32 R69, -RZ, R73.H0_H0 ;  /* 0x20000049ff457230 */ /* 0x000fc40000004100 */
[----:B------:R-:W-:Y:S01]  /*bc40*/  FMUL.FTZ R80, R67, R78 ;  /* 0x0000004e43507220 */ /* 0x000fe20000410000 */
[----:B------:R-:W-:Y:S01]  /*bc50*/  HADD2.F32 R76, -RZ, R66.H0_H0 ;  /* 0x20000042ff4c7230 */ /* 0x000fe20000004100 */
[----:B------:R-:W-:Y:S01]  /*bc60*/  F2FP.F16.E4M3.UNPACK_B R70, R70.H1 ;  /* 0x00000046ff46723e */ /* 0x000fe200030006ff */
[----:B------:R-:W-:Y:S02]  /*bc70*/  HADD2.F32 R68, -RZ, R68.H1_H1 ;  /* 0x30000044ff447230 */ /* 0x000fe40000004100 */
[C---:B------:R-:W-:Y:S01]  /*bc80*/  FMUL.FTZ R78, R69.reuse, R78 ;  /* 0x0000004e454e7220 */ /* 0x040fe20000410000 */
[----:B------:R-:W-:Y:S02]  /*bc90*/  HADD2.F32 R73, -RZ, R73.H1_H1 ;  /* 0x30000049ff497230 */ /* 0x000fe40000004100 */
[-C--:B------:R-:W-:Y:S01]  /*bca0*/  FFMA.FTZ R69, R69, R76.reuse, -R80 ;  /* 0x0000004c45457223 */ /* 0x080fe20000010850 */
[----:B------:R-:W-:Y:S02]  /*bcb0*/  HADD2.F32 R66, -RZ, R66.H1_H1 ;  /* 0x30000042ff427230 */ /* 0x000fe40000004100 */
[----:B------:R-:W-:Y:S01]  /*bcc0*/  FFMA.FTZ R67, R67, R76, R78 ;  /* 0x0000004c43437223 */ /* 0x000fe2000001004e */
[-C--:B------:R-:W-:Y:S01]  /*bcd0*/  FMUL.FTZ R76, R75, R68.reuse ;  /* 0x000000444b4c7220 */ /* 0x080fe20000410000 */
[----:B------:R-:W-:Y:S01]  /*bce0*/  FMUL.FTZ R78, R73, R68 ;  /* 0x00000044494e7220 */ /* 0x000fe20000410000 */
[----:B------:R-:W-:-:S02]  /*bcf0*/  F2FP.SATFINITE.E4M3.F32.PACK_AB_MERGE_C R64, R64, R49, RZ ;  /* 0x000000314040723e */ /* 0x000fc400048070ff */
[-C--:B------:R-:W-:Y:S01]  /*bd00*/  FFMA.FTZ R68, R73, R66.reuse, -R76 ;  /* 0x0000004249447223 */ /* 0x080fe2000001084c */
[----:B------:R-:W-:Y:S01]  /*bd10*/  FFMA.FTZ R66, R75, R66, R78 ;  /* 0x000000424b427223 */ /* 0x000fe2000001004e */
[----:B------:R-:W-:Y:S01]  /*bd20*/  F2FP.F16.E4M3.UNPACK_B R73, R55.H1 ;  /* 0x00000037ff49723e */ /* 0x000fe200030006ff */
[----:B------:R-:W-:Y:S01]  /*bd30*/  HADD2.F32 R78, -RZ, R72.H0_H0 ;  /* 0x20000048ff4e7230 */ /* 0x000fe20000004100 */
[----:B------:R-:W-:Y:S01]  /*bd40*/  F2FP.F16.E4M3.UNPACK_B R75, R51.H1 ;  /* 0x00000033ff4b723e */ /* 0x000fe200030006ff */
[----:B------:R-:W-:Y:S01]  /*bd50*/  HADD2.F32 R76, -RZ, R70.H0_H0 ;  /* 0x20000046ff4c7230 */ /* 0x000fe20000004100 */
[----:B------:R-:W-:Y:S01]  /*bd60*/  F2FP.SATFINITE.E4M3.F32.PACK_AB_MERGE_C R53, R53, R60, R64 ;  /* 0x0000003c3535723e */ /* 0x000fe20004807040 */
        /* <DEDUP_REMOVED lines=13> */
[----:B------:R-:W-:Y:S01]  /*be40*/  IMAD.MOV.U32 R75, RZ, RZ, R52 ;  /* 0x000000ffff4b7224 */ /* 0x000fe200078e0034 */
[----:B------:R-:W-:Y:S01]  /*be50*/  F2FP.F16.E4M3.UNPACK_B R52, R133.H1 ;  /* 0x00000085ff34723e */ /* 0x000fe200030006ff */
[----:B------:R-:W-:Y:S01]  /*be60*/  IMAD.MOV.U32 R76, RZ, RZ, R48 ;  /* 0x000000ffff4c7224 */ /* 0x000fe200078e0030 */
[----:B------:R-:W-:Y:S01]  /*be70*/  F2FP.SATFINITE.E4M3.F32.PACK_AB_MERGE_C R48, R74, R71, RZ ;  /* 0x000000474a30723e */ /* 0x000fe200048070ff */
[----:B------:R-:W-:Y:S01]  /*be80*/  FFMA.FTZ R70, R73, R70, R78 ;  /* 0x0000004649467223 */ /* 0x000fe2000001004e */
[----:B------:R-:W-:Y:S01]  /*be90*/  F2FP.F16.E4M3.UNPACK_B R74, R75.H1 ;  /* 0x0000004bff4a723e */ /* 0x000fe200030006ff */
[--C-:B------:R-:W-:Y:S01]  /*bea0*/  HADD2.F32 R82, -RZ, R52.reuse.H0_H0 ;  /* 0x20000034ff527230 */ /* 0x100fe20000004100 */
[----:B------:R-:W-:Y:S01]  /*beb0*/  F2FP.F16.E4M3.UNPACK_B R77, R76.H1 ;  /* 0x0000004cff4d723e */ /* 0x000fe200030006ff */
[----:B------:R-:W-:Y:S01]  /*bec0*/  HADD2.F32 R79, -RZ, R52.H1_H1 ;  /* 0x30000034ff4f7230 */ /* 0x000fe20000004100 */
[----:B------:R-:W-:Y:S01]  /*bed0*/  F2FP.F16.E4M3.UNPACK_B R78, R131.H1 ;  /* 0x00000083ff4e723e */ /* 0x000fe200030006ff */
[--C-:B------:R-:W-:Y:S01]  /*bee0*/  HADD2.F32 R52, -RZ, R74.reuse.H1_H1 ;  /* 0x3000004aff347230 */ /* 0x100fe20000004100 */
[----:B------:R-:W-:Y:S01]  /*bef0*/  F2FP.F16.E4M3.UNPACK_B R133, R133 ;  /* 0x00000085ff85723e */ /* 0x000fe200020006ff */
[----:B------:R-:W-:Y:S01]  /*bf00*/  HADD2.F32 R71, -RZ, R74.H0_H0 ;  /* 0x2000004aff477230 */ /* 0x000fe20000004100 */
[----:B------:R-:W-:Y:S01]  /*bf10*/  F2FP.F16.E4M3.UNPACK_B R75, R75 ;  /* 0x0000004bff4b723e */ /* 0x000fe200020006ff */
[----:B------:R-:W-:-:S02]  /*bf20*/  HADD2.F32 R73, -RZ, R77.H0_H0 ;  /* 0x2000004dff497230 */ /* 0x000fc40000004100 */
[-C--:B------:R-:W-:Y:S01]  /*bf30*/  FMUL.FTZ R81, R52, R79.reuse ;  /* 0x0000004f34517220 */ /* 0x080fe20000410000 */
[----:B------:R-:W-:Y:S02]  /*bf40*/  HADD2.F32 R74, -RZ, R77.H1_H1 ;  /* 0x3000004dff4a7230 */ /* 0x000fe40000004100 */
[-C--:B------:R-:W-:Y:S01]  /*bf50*/  FMUL.FTZ R84, R71, R82.reuse ;  /* 0x0000005247547220 */ /* 0x080fe20000410000 */
[--C-:B------:R-:W-:Y:S02]  /*bf60*/  HADD2.F32 R77, -RZ, R78.reuse.H1_H1 ;  /* 0x3000004eff4d7230 */ /* 0x100fe40000004100 */
[----:B------:R-:W-:Y:S01]  /*bf70*/  FMUL.FTZ R82, R73, R82 ;  /* 0x0000005249527220 */ /* 0x000fe20000410000 */
[----:B------:R-:W-:Y:S02]  /*bf80*/  HADD2.F32 R80, -RZ, R78.H0_H0 ;  /* 0x2000004eff507230 */ /* 0x000fe40000004100 */
[C---:B------:R-:W-:Y:S01]  /*bf90*/  FMUL.FTZ R79, R74.reuse, R79 ;  /* 0x0000004f4a4f7220 */ /* 0x040fe20000410000 */
[----:B------:R-:W-:Y:S01]  /*bfa0*/  F2FP.F16.E4M3.UNPACK_B R76, R76 ;  /* 0x0000004cff4c723e */ /* 0x000fe200020006ff */
[----:B------:R-:W-:Y:S01]  /*bfb0*/  FFMA.FTZ R74, R74, R77, -R81 ;  /* 0x0000004d4a4a7223 */ /* 0x000fe20000010851 */
[----:B------:R-:W-:Y:S01]  /*bfc0*/  F2FP.F16.E4M3.UNPACK_B R131, R131 ;  /* 0x00000083ff83723e */ /* 0x000fe200020006ff */
[----:B------:R-:W-:-:S02]  /*bfd0*/  HADD2.F32 R81, -RZ, R133.H0_H0 ;  /* 0x20000085ff517230 */ /* 0x000fc40000004100 */
[-C--:B------:R-:W-:Y:S01]  /*bfe0*/  FFMA.FTZ R73, R73, R80.reuse, -R84 ;  /* 0x0000005049497223 */ /* 0x080fe20000010854 */
[----:B------:R-:W-:Y:S02]  /*bff0*/  HADD2.F32 R78, -RZ, R75.H0_H0 ;  /* 0x2000004bff4e7230 */ /* 0x000fe40000004100 */
[----:B------:R-:W-:Y:S01]  /*c000*/  FFMA.FTZ R71, R71, R80, R82 ;  /* 0x0000005047477223 */ /* 0x000fe20000010052 */
[----:B------:R-:W-:Y:S01]  /*c010*/  FFMA.FTZ R52, R52, R77, R79 ;  /* 0x0000004d34347223 */ /* 0x000fe2000001004f */
[----:B------:R-:W-:Y:S01]  /*c020*/  HADD2.F32 R80, -RZ, R76.H0_H0 ;  /* 0x2000004cff507230 */ /* 0x000fe20000004100 */
[----:B------:R-:W-:Y:S01]  /*c030*/  F2FP.SATFINITE.E4M3.F32.PACK_AB_MERGE_C R74, R74, R73, RZ ;  /* 0x000000494a4a723e */ /* 0x000fe200048070ff */
[----:B------:R-:W-:Y:S02]  /*c040*/  HADD2.F32 R79, -RZ, R131.H0_H0 ;  /* 0x20000083ff4f7230 */ /* 0x000fe40000004100 */
[----:B------:R-:W-:Y:S01]  /*c050*/  FMUL.FTZ R77, R78, R81 ;  /* 0x000000514e4d7220 */ /* 0x000fe20000410000 */
[----:B------:R-:W-:-:S02]  /*c060*/  HADD2.F32 R133, -RZ, R133.H1_H1 ;  /* 0x30000085ff857230 */ /* 0x000fc40000004100 */
[C---:B------:R-:W-:Y:S01]  /*c070*/  FMUL.FTZ R81, R80.reuse, R81 ;  /* 0x0000005150517220 */ /* 0x040fe20000410000 */
[----:B------:R-:W-:Y:S02]  /*c080*/  HADD2.F32 R76, -RZ, R76.H1_H1 ;  /* 0x3000004cff4c7230 */ /* 0x000fe40000004100 */
[-C--:B------:R-:W-:Y:S01]  /*c090*/  FFMA.FTZ R77, R80, R79.reuse, -R77 ;  /* 0x0000004f504d7223 */ /* 0x080fe2000001084d */
[----:B------:R-:W-:Y:S02]  /*c0a0*/  HADD2.F32 R80, -RZ, R75.H1_H1 ;  /* 0x3000004bff507230 */ /* 0x000fe40000004100 */
[----:B------:R-:W-:Y:S01]  /*c0b0*/  FFMA.FTZ R78, R78, R79, R81 ;  /* 0x0000004f4e4e7223 */ /* 0x000fe20000010051 */
[----:B------:R-:W-:Y:S01]  /*c0c0*/  HADD2.F32 R131, -RZ, R131.H1_H1 ;  /* 0x30000083ff837230 */ /* 0x000fe20000004100 */
[-C--:B------:R-:W-:Y:S01]  /*c0d0*/  F2FP.F16.E4M3.UNPACK_B R81, R132.reuse.H1 ;  /* 0x00000084ff51723e */ /* 0x080fe200030006ff */
[-C--:B------:R-:W-:Y:S01]  /*c0e0*/  FMUL.FTZ R75, R80, R133.reuse ;  /* 0x00000085504b7220 */ /* 0x080fe20000410000 */
[----:B------:R-:W-:Y:S01]  /*c0f0*/  FMUL.FTZ R133, R76, R133 ;  /* 0x000000854c857220 */ /* 0x000fe20000410000 */
[----:B------:R-:W-:-:S02]  /*c100*/  F2FP.F16.E4M3.UNPACK_B R132, R132 ;  /* 0x00000084ff84723e */ /* 0x000fc400020006ff */
[--C-:B------:R-:W-:Y:S02]  /*c110*/  HADD2.F32 R85, -RZ, R81.reuse.H0_H0 ;  /* 0x20000051ff557230 */ /* 0x100fe40000004100 */
[-C--:B------:R-:W-:Y:S01]  /*c120*/  FFMA.FTZ R76, R76, R131.reuse, -R75 ;  /* 0x000000834c4c7223 */ /* 0x080fe2000001084b */
[----:B------:R-:W-:Y:S01]  /*c130*/  FFMA.FTZ R73, R80, R131, R133 ;  /* 0x0000008350497223 */ /* 0x000fe20000010085 */
[-C--:B------:R-:W-:Y:S01]  /*c140*/  F2FP.F16.E4M3.UNPACK_B R75, R130.reuse.H1 ;  /* 0x00000082ff4b723e */ /* 0x080fe200030006ff */
[----:B------:R-:W-:Y:S01]  /*c150*/  HADD2.F32 R81, -RZ, R81.H1_H1 ;  /* 0x30000051ff517230 */ /* 0x000fe20000004100 */
[----:B------:R-:W-:Y:S02]  /*c160*/  F2FP.F16.E4M3.UNPACK_B R130, R130 ;  /* 0x00000082ff82723e */ /* 0x000fe400020006ff */
[----:B------:R-:W-:Y:S01]  /*c170*/  F2FP.SATFINITE.E4M3.F32.PACK_AB_MERGE_C R77, R76, R77, R74 ;  /* 0x0000004d4c4d723e */ /* 0x000fe2000480704a */
[----:B------:R-:W-:Y:S01]  /*c180*/  IMAD.MOV.U32 R76, RZ, RZ, R50 ;  /* 0x000000ffff4c7224 */ /* 0x000fe200078e0032 */
[----:B------:R-:W-:Y:S01]  /*c190*/  MOV R74, R54 ;  /* 0x00000036004a7202 */ /* 0x000fe20000000f00 */
[--C-:B------:R-:W-:Y:S01]  /*c1a0*/  HADD2.F32 R83, -RZ, R75.reuse.H0_H0 ;  /* 0x2000004bff537230 */ /* 0x100fe20000004100 */
[----:B------:R-:W-:Y:S01]  /*c1b0*/  F2FP.SATFINITE.E4M3.F32.PACK_AB_MERGE_C R55, R72, R55, RZ ;  /* 0x000000374837723e */ /* 0x000fe200048070ff */
[----:B------:R-:W-:Y:S01]  /*c1c0*/  HADD2.F32 R75, -RZ, R75.H1_H1 ;  /* 0x3000004bff4b7230 */ /* 0x000fe20000004100 */
[----:B------:R-:W-:-:S02]  /*c1d0*/  F2FP.F16.E4M3.UNPACK_B R80, R74.H1 ;  /* 0x0000004aff50723e */ /* 0x000fc400030006ff */
[----:B------:R-:W-:Y:S02]  /*c1e0*/  F2FP.F16.E4M3.UNPACK_B R79, R76.H1 ;  /* 0x0000004cff4f723e */ /* 0x000fe400030006ff */
[----:B------:R-:W-:Y:S01]  /*c1f0*/  F2FP.F16.E4M3.UNPACK_B R74, R74 ;  /* 0x0000004aff4a723e */ /* 0x000fe200020006ff */
[--C-:B------:R-:W-:Y:S01]  /*c200*/  HADD2.F32 R54, -RZ, R80.reuse.H0_H0 ;  /* 0x20000050ff367230 */ /* 0x100fe20000004100 */
[----:B------:R-:W-:Y:S01]  /*c210*/  F2FP.F16.E4M3.UNPACK_B R76, R76 ;  /* 0x0000004cff4c723e */ /* 0x000fe200020006ff */
[--C-:B------:R-:W-:Y:S01]  /*c220*/  HADD2.F32 R50, -RZ, R79.reuse.H0_H0 ;  /* 0x2000004fff327230 */ /* 0x100fe20000004100 */
[----:B------:R-:W-:Y:S01]  /*c230*/  F2FP.SATFINITE.E4M3.F32.PACK_AB_MERGE_C R52, R52, R71, RZ ;  /* 0x000000473434723e */ /* 0x000fe200048070ff */
[----:B------:R-:W-:Y:S02]  /*c240*/  HADD2.F32 R80, -RZ, R80.H1_H1 ;  /* 0x30000050ff507230 */ /* 0x000fe40000004100 */
[----:B------:R-:W-:Y:S01]  /*c250*/  FMUL.FTZ R87, R54, R85 ;  /* 0x0000005536577220 */ /* 0x000fe20000410000 */
[----:B------:R-:W-:-:S02]  /*c260*/  HADD2.F32 R79, -RZ, R79.H1_H1 ;  /* 0x3000004fff4f7230 */ /* 0x000fc40000004100 */
[----:B------:R-:W-:Y:S01]  /*c270*/  FMUL.FTZ R85, R50, R85 ;  /* 0x0000005532557220 */ /* 0x000fe20000410000 */
[----:B------:R-:W-:Y:S01]  /*c280*/  F2FP.SATFINITE.E4M3.F32.PACK_AB_MERGE_C R70, R70, R51, RZ ;  /* 0x000000334646723e */ /* 0x000fe200048070ff */
[----:B------:R-:W-:Y:S01]  /*c290*/  FMUL.FTZ R82, R80, R81 ;  /* 0x0000005150527220 */ /* 0x000fe20000410000 */
[----:B------:R-:W-:Y:S01]  /*c2a0*/  FFMA.FTZ R50, R50, R83, -R87 ;  /* 0x0000005332327223 */ /* 0x000fe20000010857 */
[C---:B------:R-:W-:Y:S01]  /*c2b0*/  FMUL.FTZ R81, R79.reuse, R81 ;  /* 0x000000514f517220 */ /* 0x040fe20000410000 */
[----:B------:R-:W-:Y:S01]  /*c2c0*/  FFMA.FTZ R54, R54, R83, R85 ;  /* 0x0000005336367223 */ /* 0x000fe20000010055 */
[-C--:B------:R-:W-:Y:S01]  /*c2d0*/  FFMA.FTZ R79, R79, R75.reuse, -R82 ;  /* 0x0000004b4f4f7223 */ /* 0x080fe20000010852 */
[----:B------:R-:W-:Y:S02]  /*c2e0*/  HADD2.F32 R83, -RZ, R76.H0_H0 ;  /* 0x2000004cff537230 */ /* 0x000fe40000004100 */
        /* <DEDUP_REMOVED lines=10> */
[-C--:B------:R-:W-:Y:S01]  /*c390*/  FFMA.FTZ R81, R81, R82.reuse, R86 ;  /* 0x0000005251517223 */ /* 0x080fe20000010056 */
[----:B------:R-:W-:Y:S02]  /*c3a0*/  HADD2.F32 R85, -RZ, R130.H1_H1 ;  /* 0x30000082ff557230 */ /* 0x000fe40000004100 */
[----:B------:R-:W-:Y:S01]  /*c3b0*/  FFMA.FTZ R80, R83, R82, -R84 ;  /* 0x0000005253507223 */ /* 0x000fe20000010854 */
[----:B------:R-:W-:Y:S01]  /*c3c0*/  HADD2.F32 R83, -RZ, R132.H1_H1 ;  /* 0x30000084ff537230 */ /* 0x000fe20000004100 */
[----:B------:R-:W-:Y:S01]  /*c3d0*/  F2FP.SATFINITE.E4M3.F32.PACK_AB_MERGE_C R54, R75, R54, RZ ;  /* 0x000000364b36723e */ /* 0x000fe200048070ff */
[----:B------:R-:W-:Y:S01]  /*c3e0*/  IMAD.MOV.U32 R48, RZ, RZ, R77 ;  /* 0x000000ffff307224 */ /* 0x000fe200078e004d */
[----:B------:R-:W-:-:S02]  /*c3f0*/  F2FP.SATFINITE.E4M3.F32.PACK_AB_MERGE_C R51, R68, R69, R55 ;  /* 0x000000454433723e */ /* 0x000fc40004807037 */
[-C--:B------:R-:W-:Y:S01]  /*c400*/  FMUL.FTZ R87, R74, R83.reuse ;  /* 0x000000534a577220 */ /* 0x080fe20000410000 */
[C---:B------:R-:W-:Y:S01]  /*c410*/  FMUL.FTZ R123, R76.reuse, R83 ;  /* 0x000000534c7b7220 */ /* 0x040fe20000410000 */
[----:B------:R-:W-:Y:S02]  /*c420*/  F2FP.SATFINITE.E4M3.F32.PACK_AB_MERGE_C R52, R73, R78, R52 ;  /* 0x0000004e4934723e */ /* 0x000fe40004807034 */
[-C--:B------:R-:W-:Y:S01]  /*c430*/  FFMA.FTZ R83, R76, R85.reuse, -R87 ;  /* 0x000000554c537223 */ /* 0x080fe20000010857 */
[----:B------:R-:W-:Y:S01]  /*c440*/  FFMA.FTZ R74, R74, R85, R123 ;  /* 0x000000554a4a7223 */ /* 0x000fe2000001007b */
[----:B------:R-:W-:-:S03]  /*c450*/  F2FP.SATFINITE.E4M3.F32.PACK_AB_MERGE_C R55, R66, R67, R70 ;  /* 0x000000434237723e */ /* 0x000fc60004807046 */
[----:B------:R-:W-:Y:S02]  /*c460*/  F2FP.SATFINITE.E4M3.F32.PACK_AB_MERGE_C R50, R83, R80, R50 ;  /* 0x000000505332723e */ /* 0x000fe40004807032 */
[----:B------:R-:W-:-:S07]  /*c470*/  F2FP.SATFINITE.E4M3.F32.PACK_AB_MERGE_C R54, R74, R81, R54 ;  /* 0x000000514a36723e */ /* 0x000fce0004807036 */
.L_x_412:
[----:B------:R-:W-:Y:S05]  /*c480*/  BSYNC B1 ;  /* 0x0000000000017941 */ /* 0x000fea0003800000 */
.L_x_411:
[----:B0-----:R0:W-:Y:S01]  /*c490*/  STG.E.128 desc[UR42][R58.64], R48 ;  /* 0x000000303a007986 */ /* 0x0011e2000c101d2a */
[----:B------:R-:W-:-:S13]  /*c4a0*/  ISETP.GE.AND P2, PT, R63, R134, PT ;  /* 0x000000863f00720c */ /* 0x000fda0003f46270 */
[----:B------:R-:W-:Y:S05]  /*c4b0*/  @P2 BRA `(.L_x_389) ;  /* 0x00000004006c2947 */ /* 0x000fea0003800000 */
[--C-:B0-----:R-:W-:Y:S02]  /*c4c0*/  SHF.R.S32.HI R48, RZ, 0x1f, R63.reuse ;  /* 0x0000001fff307819 */ /* 0x101fe4000001143f */
[----:B------:R-:W-:-:S04]  /*c4d0*/  IADD3 R63, P2, P3, R102, R120, R63 ;  /* 0x00000078663f7210 */ /* 0x000fc80007b5e03f */
[----:B------:R-:W-:Y:S02]  /*c4e0*/  IADD3.X R48, R42, R61, R48, P2, P3 ;  /* 0x0000003d2a307210 */ /* 0x000fe400017e6430 */
[----:B------:R-:W-:-:S05]  /*c4f0*/  IADD3 R56, P2, R63, R56, RZ ;  /* 0x000000383f387210 */ /* 0x000fca0007f5e0ff */
[----:B------:R-:W-:-:S05]  /*c500*/  IMAD.X R57, R48, 0x1, R57, P2 ;  /* 0x0000000130397824 */ /* 0x000fca00010e0639 */
[----:B--2---:R0:W-:Y:S01]  /*c510*/  STG.E.128 desc[UR42][R56.64], R52 ;  /* 0x0000003438007986 */ /* 0x0041e2000c101d2a */
[----:B------:R-:W-:Y:S05]  /*c520*/  BRA `(.L_x_389) ;  /* 0x0000000400507947 */ /* 0x000fea0003800000 */
.L_x_352:
[----:B------:R-:W-:-:S06]  /*c530*/  UISETP.NE.AND UP0, UPT, UR46, 0x3, UPT ;  /* 0x000000032e00788c */ /* 0x000fcc000bf05270 */
[----:B------:R-:W-:-:S13]  /*c540*/  PLOP3.LUT P5, PT, PT, PT, UP0, 0x80, 0x0 ;  /* 0x000000000000781c */ /* 0x000fda0003faf008 */
[----:B------:R-:W-:Y:S05]  /*c550*/  @!P5 BRA `(.L_x_413) ;  /* 0x000000000004d947 */ /* 0x000fea0003800000 */
[----:B------:R-:W-:Y:S01]  /*c560*/  BPT.TRAP 0x1 ;  /* 0x000000040000795c */ /* 0x000fe20000300000 */
.L_x_413:
[----:B------:R-:W-:Y:S01]  /*c570*/  IMAD R112, R232, 0x8, R22 ;  /* 0x00000008e8707824 */ /* 0x000fe200078e0216 */
[----:B------:R-:W-:Y:S01]  /*c580*/  SHF.L.U32 R126, R234, 0x1f, RZ ;  /* 0x0000001fea7e7819 */ /* 0x000fe200000006ff */
[-C--:B------:R-:W-:Y:S01]  /*c590*/  IMAD R49, R0, R26.reuse, RZ ;  /* 0x0000001a00317224 */ /* 0x080fe200078e02ff */
[----:B------:R-:W-:Y:S01]  /*c5a0*/  SHF.R.S32.HI R48, RZ, 0x1f, R26 ;  /* 0x0000001fff307819 */ /* 0x000fe2000001141a */
[----:B------:R-:W-:Y:S01]  /*c5b0*/  IMAD R116, R26, -0x80, R2 ;  /* 0xffffff801a747824 */ /* 0x000fe200078e0202 */
[----:B------:R-:W1:Y:S01]  /*c5c0*/  SYNCS.PHASECHK.TRANS64.TRYWAIT P2, [R112+URZ+0x38890], R126 ;  /* 0x0388907e700075a7 */ /* 0x000e62000804017f */
[----:B------:R-:W-:Y:S01]  /*c5d0*/  IMAD.WIDE.U32 R56, R125, R26, RZ ;  /* 0x0000001a7d387225 */ /* 0x000fe200078e00ff */
[----:B------:R-:W-:Y:S02]  /*c5e0*/  BSSY B1, `(.L_x_414) ;  /* 0x0000005000017945 */ /* 0x000fe40003800000 */
[----:B------:R-:W-:Y:S01]  /*c5f0*/  VIMNMX R116, R116, 0x80, PT ;  /* 0x0000008074747848 */ /* 0x000fe20003fe0100 */
[----:B------:R-:W-:-:S04]  /*c600*/  IMAD R49, R48, R125, R49 ;  /* 0x0000007d30317224 */ /* 0x000fc800078e0231 */
[----:B------:R-:W-:Y:S01]  /*c610*/  IMAD.IADD R62, R49, 0x1, R57 ;  /* 0x00000001313e7824 */ /* 0x000fe200078e0239 */
[----:B-1----:R-:W-:Y:S06]  /*c620*/  @!P2 BRA `(.L_x_415) ;  /* 0x000001e400e8a947 */ /* 0x002fec0003800000 */
.L_x_673:
[----:B------:R-:W-:Y:S05]  /*c630*/  BSYNC B1 ;  /* 0x0000000000017941 */ /* 0x000fea0003800000 */
.L_x_414:
[----:B------:R-:W-:Y:S01]  /*c640*/  ISETP.GE.AND P2, PT, R23, R116, PT ;  /* 0x000000741700720c */ /* 0x000fe20003f46270 */
[----:B------:R-:W-:-:S12]  /*c650*/  BSSY B1, `(.L_x_416) ;  /* 0x000000c000017945 */ /* 0x000fd80003800000 */
[----:B------:R-:W-:Y:S05]  /*c660*/  @P2 BRA `(.L_x_417) ;  /* 0x0000000000282947 */ /* 0x000fea0003800000 */
[----:B------:R-:W2:Y:S01]  /*c670*/  @!P0 LDS.128 R48, [R113+0x28400] ;  /* 0x0284000071308984 */ /* 0x000ea20000000c00 */
[----:B0-----:R-:W0:Y:S03]  /*c680*/  @!P0 LDC.64 R58, c[0x0][0x2e8] ;  /* 0x0000ba00ff3a8b82 */ /* 0x001e260000000a00 */
[----:B------:R-:W3:Y:S05]  /*c690*/  @!P1 LDS.128 R52, [R113+0x2c400] ;  /* 0x02c4000071349984 */ /* 0x000eea0000000c00 */
[----:B------:R-:W4:Y:S01]  /*c6a0*/  @!P1 LDC.64 R60, c[0x0][0x2e8] ;  /* 0x0000ba00ff3c9b82 */ /* 0x000f220000000a00 */
[----:B0-----:R-:W-:-:S04]  /*c6b0*/  @!P0 IADD3 R58, P2, P3, R56, R58, R40 ;  /* 0x0000003a383a8210 */ /* 0x001fc80007b5e028 */
[----:B------:R-:W-:Y:S02]  /*c6c0*/  @!P0 IADD3.X R59, R62, R59, R45, P2, P3 ;  /* 0x0000003b3e3b8210 */ /* 0x000fe400017e642d */
[----:B----4-:R-:W-:-:S04]  /*c6d0*/  @!P1 IADD3 R60, P2, P3, R44, R60, R56 ;  /* 0x0000003c2c3c9210 */ /* 0x010fc80007b5e038 */
[----:B------:R-:W-:Y:S01]  /*c6e0*/  @!P1 IADD3.X R61, R110, R61, R62, P2, P3 ;  /* 0x0000003d6e3d9210 */ /* 0x000fe200017e643e */
[----:B--2---:R2:W-:Y:S04]  /*c6f0*/  @!P0 STG.E.128 desc[UR42][R58.64], R48 ;  /* 0x000000303a008986 */ /* 0x0045e8000c101d2a */
[----:B---3--:R2:W-:Y:S04]  /*c700*/  @!P1 STG.E.128 desc[UR42][R60.64], R52 ;  /* 0x000000343c009986 */ /* 0x0085e8000c101d2a */
.L_x_417:
[----:B------:R-:W-:Y:S05]  /*c710*/  BSYNC B1 ;  /* 0x0000000000017941 */ /* 0x000fea0003800000 */
.L_x_416:
[----:B--2---:R-:W-:Y:S01]  /*c720*/  IADD3 R48, R23, 0x20, RZ ;  /* 0x0000002017307810 */ /* 0x004fe20007ffe0ff */
[----:B------:R-:W-:Y:S03]  /*c730*/  BSSY B1, `(.L_x_418) ;  /* 0x000000f000017945 */ /* 0x000fe60003800000 */
[----:B------:R-:W-:-:S13]  /*c740*/  ISETP.GE.AND P2, PT, R48, R116, PT ;  /* 0x000000743000720c */ /* 0x000fda0003f46270 */
[----:B------:R-:W-:Y:S05]  /*c750*/  @P2 BRA `(.L_x_419) ;  /* 0x0000000000302947 */ /* 0x000fea0003800000 */
[----:B0-----:R-:W0:Y:S01]  /*c760*/  @!P0 LDC.64 R58, c[0x0][0x2e8] ;  /* 0x0000ba00ff3a8b82 */ /* 0x001e220000000a00 */
[----:B------:R-:W-:Y:S01]  /*c770*/  IADD3 R49, P2, R90, R56, RZ ;  /* 0x000000385a317210 */ /* 0x000fe20007f5e0ff */
[----:B------:R-:W-:Y:S04]  /*c780*/  @!P1 LDS.128 R52, [R113+0x2d400] ;  /* 0x02d4000071349984 */ /* 0x000fe80000000c00 */
[----:B------:R-:W-:Y:S02]  /*c790*/  IMAD.X R48, R62, 0x1, R91, P2 ;  /* 0x000000013e307824 */ /* 0x000fe400010e065b */
[----:B------:R-:W2:Y:S01]  /*c7a0*/  @!P1 LDC.64 R60, c[0x0][0x2e8] ;  /* 0x0000ba00ff3c9b82 */ /* 0x000ea20000000a00 */
[----:B0-----:R-:W-:-:S04]  /*c7b0*/  @!P0 IADD3 R58, P2, P3, R49, R58, R40 ;  /* 0x0000003a313a8210 */ /* 0x001fc80007b5e028 */
[----:B------:R-:W-:Y:S02]  /*c7c0*/  @!P0 IADD3.X R59, R48, R59, R45, P2, P3 ;  /* 0x0000003b303b8210 */ /* 0x000fe400017e642d */
[----:B--2---:R-:W-:-:S04]  /*c7d0*/  @!P1 IADD3 R60, P2, P3, R44, R60, R49 ;  /* 0x0000003c2c3c9210 */ /* 0x004fc80007b5e031 */
[----:B------:R-:W-:Y:S02]  /*c7e0*/  @!P1 IADD3.X R61, R110, R61, R48, P2, P3 ;  /* 0x0000003d6e3d9210 */ /* 0x000fe400017e6430 */
[----:B------:R-:W0:Y:S04]  /*c7f0*/  @!P0 LDS.128 R48, [R113+0x29400] ;  /* 0x0294000071308984 */ /* 0x000e280000000c00 */
[----:B0-----:R2:W-:Y:S04]  /*c800*/  @!P0 STG.E.128 desc[UR42][R58.64], R48 ;  /* 0x000000303a008986 */ /* 0x0015e8000c101d2a */
[----:B------:R2:W-:Y:S02]  /*c810*/  @!P1 STG.E.128 desc[UR42][R60.64], R52 ;  /* 0x000000343c009986 */ /* 0x0005e4000c101d2a */
.L_x_419:
[----:B------:R-:W-:Y:S05]  /*c820*/  BSYNC B1 ;  /* 0x0000000000017941 */ /* 0x000fea0003800000 */
.L_x_418:
[----:B--2---:R-:W-:Y:S01]  /*c830*/  VIADD R48, R23, 0x40 ;  /* 0x0000004017307836 */ /* 0x004fe20000000000 */
[----:B------:R-:W-:Y:S04]  /*c840*/  BSSY B1, `(.L_x_420) ;  /* 0x000000f000017945 */ /* 0x000fe80003800000 */
[----:B------:R-:W-:-:S13]  /*c850*/  ISETP.GE.AND P2, PT, R48, R116, PT ;  /* 0x000000743000720c */ /* 0x000fda0003f46270 */
[----:B------:R-:W-:Y:S05]  /*c860*/  @P2 BRA `(.L_x_421) ;  /* 0x0000000000302947 */ /* 0x000fea0003800000 */
[----:B0-----:R-:W0:Y:S01]  /*c870*/  @!P0 LDC.64 R58, c[0x0][0x2e8] ;  /* 0x0000ba00ff3a8b82 */ /* 0x001e220000000a00 */
[----:B------:R-:W-:Y:S01]  /*c880*/  LEA R49, P2, R104, R56, 0x6 ;  /* 0x0000003868317211 */ /* 0x000fe200078430ff */
        /* <DEDUP_REMOVED lines=10> */
.L_x_421:
[----:B------:R-:W-:Y:S05]  /*c930*/  BSYNC B1 ;  /* 0x0000000000017941 */ /* 0x000fea0003800000 */
.L_x_420:
[----:B--2---:R-:W-:-:S05]  /*c940*/  VIADD R48, R23, 0x60 ;  /* 0x0000006017307836 */ /* 0x004fca0000000000 */
[----:B------:R-:W-:-:S13]  /*c950*/  ISETP.GE.AND P2, PT, R48, R116, PT ;  /* 0x000000743000720c */ /* 0x000fda0003f46270 */
[----:B------:R-:W-:Y:S05]  /*c960*/  @P2 BRA `(.L_x_389) ;  /* 0x0000000000402947 */ /* 0x000fea0003800000 */
[----:B------:R-:W2:Y:S01]  /*c970*/  LDC.64 R50, c[0x0][0x300] ;  /* 0x0000c000ff327b82 */ /* 0x000ea20000000a00 */
[----:B------:R-:W-:Y:S01]  /*c980*/  MOV R59, R62 ;  /* 0x0000003e003b7202 */ /* 0x000fe20000000f00 */
[----:B0-----:R-:W-:Y:S01]  /*c990*/  IMAD.MOV.U32 R58, RZ, RZ, R56 ;  /* 0x000000ffff3a7224 */ /* 0x001fe200078e0038 */
[----:B------:R-:W-:Y:S05]  /*c9a0*/  @!P1 LDS.128 R52, [R113+0x2f400] ;  /* 0x02f4000071349984 */ /* 0x000fea0000000c00 */
[----:B------:R-:W0:Y:S01]  /*c9b0*/  @!P0 LDC.64 R48, c[0x0][0x2e8] ;  /* 0x0000ba00ff308b82 */ /* 0x000e220000000a00 */
[----:B--2---:R-:W-:-:S04]  /*c9c0*/  IMAD.WIDE.U32 R58, R50, 0x60, R58 ;  /* 0x00000060323a7825 */ /* 0x004fc800078e003a */
[----:B------:R-:W-:-:S04]  /*c9d0*/  IMAD R51, R51, 0x60, RZ ;  /* 0x0000006033337824 */ /* 0x000fc800078e02ff */
[----:B------:R-:W-:Y:S01]  /*c9e0*/  IMAD.IADD R50, R59, 0x1, R51 ;  /* 0x000000013b327824 */ /* 0x000fe200078e0233 */
[----:B0-----:R-:W-:-:S04]  /*c9f0*/  @!P0 IADD3 R56, P2, P3, R58, R48, R40 ;  /* 0x000000303a388210 */ /* 0x001fc80007b5e028 */
[----:B------:R-:W-:Y:S02]  /*ca00*/  @!P0 IADD3.X R57, R50, R49, R45, P2, P3 ;  /* 0x0000003132398210 */ /* 0x000fe400017e642d */
[----:B------:R-:W0:Y:S02]  /*ca10*/  @!P1 LDC.64 R48, c[0x0][0x2e8] ;  /* 0x0000ba00ff309b82 */ /* 0x000e240000000a00 */
[----:B0-----:R-:W-:-:S04]  /*ca20*/  @!P1 IADD3 R58, P2, P3, R44, R48, R58 ;  /* 0x000000302c3a9210 */ /* 0x001fc80007b5e03a */
[----:B------:R-:W-:Y:S02]  /*ca30*/  @!P1 IADD3.X R59, R110, R49, R50, P2, P3 ;  /* 0x000000316e3b9210 */ /* 0x000fe400017e6432 */
[----:B------:R-:W0:Y:S04]  /*ca40*/  @!P0 LDS.128 R48, [R113+0x2b400] ;  /* 0x02b4000071308984 */ /* 0x000e280000000c00 */
[----:B0-----:R2:W-:Y:S04]  /*ca50*/  @!P0 STG.E.128 desc[UR42][R56.64], R48 ;  /* 0x0000003038008986 */ /* 0x0015e8000c101d2a */
[----:B------:R2:W-:Y:S02]  /*ca60*/  @!P1 STG.E.128 desc[UR42][R58.64], R52 ;  /* 0x000000343a009986 */ /* 0x0005e4000c101d2a */
.L_x_389:
[----:B------:R-:W-:Y:S05]  /*ca70*/  BSYNC B0 ;  /* 0x0000000000007941 */ /* 0x000fea0003800000 */
.L_x_351:
[----:B0-234-:R-:W0:Y:S01]  /*ca80*/  S2R R48, SR_TID.X ;  /* 0x0000000000307919 */ /* 0x01de220000002100 */
[----:B------:R-:W-:Y:S01]  /*ca90*/  @!PT LDS RZ, [RZ] ;  /* 0x00000000fffff984 */ /* 0x000fe20000000800 */
[----:B------:R-:W-:Y:S01]  /*caa0*/  @!PT LDS RZ, [RZ] ;  /* 0x00000000fffff984 */ /* 0x000fe20000000800 */
[----:B------:R-:W-:Y:S01]  /*cab0*/  @!PT LDS RZ, [RZ] ;  /* 0x00000000fffff984 */ /* 0x000fe20000000800 */
[----:B------:R-:W-:Y:S01]  /*cac0*/  @!PT LDS RZ, [RZ] ;  /* 0x00000000fffff984 */ /* 0x000fe20000000800 */
[----:B------:R2:W-:Y:S06]  /*cad0*/  MEMBAR.ALL.CTA ;  /* 0x0000000000007992 */ /* 0x0005ec0000008000 */
[----:B--2---:R-:W2:Y:S01]  /*cae0*/  FENCE.VIEW.ASYNC.S ;  /* 0x00000000000073c6 */ /* 0x004ea20000000000 */
[----:B------:R-:W-:Y:S05]  /*caf0*/  WARPSYNC.ALL ;  /* 0x0000000000007948 */ /* 0x000fea0003800000 */
[----:B------:R-:W-:Y:S01]  /*cb00*/  BSSY B0, `(.L_x_422) ;  /* 0x0000009000007945 */ /* 0x000fe20003800000 */
[----:B0-----:R-:W-:Y:S01]  /*cb10*/  LOP3.LUT R48, R48, 0x7f, RZ, 0xc0, !PT ;  /* 0x0000007f30307812 */ /* 0x001fe200078ec0ff */
[----:B--2---:R0:W-:Y:S03]  /*cb20*/  BAR.SYNC.DEFER_BLOCKING R124, 0x80 ;  /* 0x0002007c0000751d */ /* 0x0041e60000010000 */
[----:B------:R-:W-:-:S13]  /*cb30*/  ISETP.NE.AND P2, PT, R48, RZ, PT ;  /* 0x000000ff3000720c */ /* 0x000fda0003f45270 */
[----:B------:R-:W-:-:S05]  /*cb40*/  @!P2 VIADD R48, R112, 0x388a0 ;  /* 0x000388a07030a836 */ /* 0x000fca0000000000 */
[----:B------:R-:W-:-:S04]  /*cb50*/  @!P2 PRMT R48, RZ, 0x654, R48 ;  /* 0x00000654ff30a816 */ /* 0x000fc80000000030 */
[----:B------:R0:W-:Y:S01]  /*cb60*/  @!P2 SYNCS.ARRIVE.TRANS64.RED.A1T0 RZ, [R48+URZ], RZ ;  /* 0x000000ff30ffa9a7 */ /* 0x0001e2000810043f */
[----:B------:R-:W-:Y:S05]  /*cb70*/  @!P5 BRA `(.L_x_423) ;  /* 0x000000000004d947 */ /* 0x000fea0003800000 */
[----:B------:R-:W-:Y:S01]  /*cb80*/  BPT.TRAP 0x1 ;  /* 0x000000040000795c */ /* 0x000fe20000300000 */
.L_x_423:
[----:B------:R-:W-:Y:S05]  /*cb90*/  BSYNC B0 ;  /* 0x0000000000007941 */ /* 0x000fea0003800000 */
.L_x_422:
[----:B------:R-:W2:Y:S01]  /*cba0*/  SYNCS.PHASECHK.TRANS64.TRYWAIT P3, [R112+URZ+0x388b0], R126 ;  /* 0x0388b07e700075a7 */ /* 0x000ea2000806017f */
[----:B------:R-:W-:Y:S01]  /*cbb0*/  ULDC UR38, c[0x0][0x2f4] ;  /* 0x0000bd0000267ab9 */ /* 0x000fe20000000800 */
[----:B------:R-:W-:Y:S01]  /*cbc0*/  ULDC.64 UR44, c[0x0][0x328] ;  /* 0x0000ca00002c7ab9 */ /* 0x000fe20000000a00 */
[----:B------:R-:W-:Y:S01]  /*cbd0*/  ULDC.64 UR40, c[0x0][0x318] ;  /* 0x0000c60000287ab9 */ /* 0x000fe20000000a00 */
[----:B------:R-:W-:Y:S01]  /*cbe0*/  BSSY B0, `(.L_x_424) ;  /* 0x0000003000007945 */ /* 0x000fe20003800000 */
[----:B------:R-:W-:-:S03]  /*cbf0*/  IMAD.WIDE R52, R26, 0x80, R88 ;  /* 0x000000801a347825 */ /* 0x000fc600078e0258 */
[----:B--2---:R-:W-:Y:S05]  /*cc00*/  @!P3 BRA `(.L_x_425) ;  /* 0x000001e00084b947 */ /* 0x004fea0003800000 */
.L_x_674:
[----:B------:R-:W-:Y:S05]  /*cc10*/  BSYNC B0 ;  /* 0x0000000000007941 */ /* 0x000fea0003800000 */
.L_x_424:
[----:B------:R-:W-:Y:S01]  /*cc20*/  ISETP.GE.AND P3, PT, R23, R116, PT ;  /* 0x000000741700720c */ /* 0x000fe20003f66270 */
[----:B------:R-:W-:-:S12]  /*cc30*/  BSSY B0, `(.L_x_426) ;  /* 0x000000f000007945 */ /* 0x000fd80003800000 */
[----:B------:R-:W-:Y:S05]  /*cc40*/  @P3 BRA `(.L_x_427) ;  /* 0x0000000000343947 */ /* 0x000fea0003800000 */
[----:B0-----:R-:W-:Y:S02]  /*cc50*/  IMAD.MOV.U32 R48, RZ, RZ, R100 ;  /* 0x000000ffff307224 */ /* 0x001fe400078e0064 */
[----:B------:R-:W-:Y:S02]  /*cc60*/  IMAD.MOV.U32 R49, RZ, RZ, R111 ;  /* 0x000000ffff317224 */ /* 0x000fe400078e006f */
[----:B------:R-:W-:Y:S02]  /*cc70*/  IMAD R51, R53, UR44, RZ ;  /* 0x0000002c35337c24 */ /* 0x000fe4000f8e02ff */
[----:B------:R-:W-:-:S04]  /*cc80*/  IMAD.WIDE.U32 R48, R52, UR44, R48 ;  /* 0x0000002c34307c25 */ /* 0x000fc8000f8e0030 */
[----:B------:R-:W-:Y:S01]  /*cc90*/  IMAD R51, R52, UR45, R51 ;  /* 0x0000002d34337c24 */ /* 0x000fe2000f8e0233 */
[----:B------:R-:W-:-:S04]  /*cca0*/  IADD3 R54, P3, R48, UR40, RZ ;  /* 0x0000002830367c10 */ /* 0x000fc8000ff7e0ff */
[----:B------:R-:W-:Y:S02]  /*ccb0*/  IADD3.X R55, R49, UR41, R51, P3, !PT ;  /* 0x0000002931377c10 */ /* 0x000fe40009ffe433 */
[----:B------:R-:W-:-:S13]  /*ccc0*/  ISETP.GE.AND P3, PT, R16, UR38, PT ;  /* 0x0000002610007c0c */ /* 0x000fda000bf66270 */
[----:B------:R-:W0:Y:S04]  /*ccd0*/  @!P3 LDS.128 R48, [R113+0x10400] ;  /* 0x010400007130b984 */ /* 0x000e280000000c00 */
[----:B0-----:R-:W-:Y:S01]  /*cce0*/  @!P3 STG.E.128 desc[UR42][R54.64], R48 ;  /* 0x000000303600b986 */ /* 0x001fe2000c101d2a */
[----:B------:R-:W-:-:S13]  /*ccf0*/  ISETP.GE.AND P3, PT, R5, UR38, PT ;  /* 0x0000002605007c0c */ /* 0x000fda000bf66270 */
[----:B------:R-:W0:Y:S04]  /*cd00*/  @!P3 LDS.128 R48, [R113+0x14400] ;  /* 0x014400007130b984 */ /* 0x000e280000000c00 */
[----:B0-----:R3:W-:Y:S02]  /*cd10*/  @!P3 STG.E.128 desc[UR42][R54.64+0x80], R48 ;  /* 0x000080303600b986 */ /* 0x0017e4000c101d2a */
.L_x_427:
[----:B------:R-:W-:Y:S05]  /*cd20*/  BSYNC B0 ;  /* 0x0000000000007941 */ /* 0x000fea0003800000 */
.L_x_426:
[----:B0--3--:R-:W-:Y:S01]  /*cd30*/  VIADD R48, R23, 0x20 ;  /* 0x0000002017307836 */ /* 0x009fe20000000000 */
[----:B------:R-:W-:Y:S04]  /*cd40*/  BSSY B0, `(.L_x_428) ;  /* 0x0000012000007945 */ /* 0x000fe80003800000 */
[----:B------:R-:W-:-:S13]  /*cd50*/  ISETP.GE.AND P3, PT, R48, R116, PT ;  /* 0x000000743000720c */ /* 0x000fda0003f66270 */
[----:B------:R-:W-:Y:S05]  /*cd60*/  @P3 BRA `(.L_x_429) ;  /* 0x00000000003c3947 */ /* 0x000fea0003800000 */
[----:B------:R-:W-:Y:S01]  /*cd70*/  IADD3 R51, P3, R52, 0x20, RZ ;  /* 0x0000002034337810 */ /* 0x000fe20007f7e0ff */
[----:B------:R-:W-:Y:S02]  /*cd80*/  IMAD.MOV.U32 R48, RZ, RZ, R100 ;  /* 0x000000ffff307224 */ /* 0x000fe400078e0064 */
[----:B------:R-:W-:Y:S01]  /*cd90*/  IMAD.MOV.U32 R49, RZ, RZ, R111 ;  /* 0x000000ffff317224 */ /* 0x000fe200078e006f */
[----:B------:R-:W-:Y:S01]  /*cda0*/  IADD3.X R50, RZ, R53, RZ, P3, !PT ;  /* 0x00000035ff327210 */ /* 0x000fe20001ffe4ff */
[----:B------:R-:W-:-:S04]  /*cdb0*/  IMAD.WIDE.U32 R48, R51, UR44, R48 ;  /* 0x0000002c33307c25 */ /* 0x000fc8000f8e0030 */
[----:B------:R-:W-:Y:S01]  /*cdc0*/  IMAD R50, R50, UR44, RZ ;  /* 0x0000002c32327c24 */ /* 0x000fe2000f8e02ff */
[----:B------:R-:W-:-:S03]  /*cdd0*/  IADD3 R54, P3, R48, UR40, RZ ;  /* 0x0000002830367c10 */ /* 0x000fc6000ff7e0ff */
[----:B------:R-:W-:-:S05]  /*cde0*/  IMAD R51, R51, UR45, R50 ;  /* 0x0000002d33337c24 */ /* 0x000fca000f8e0232 */
[----:B------:R-:W-:Y:S02]  /*cdf0*/  IADD3.X R55, R49, UR41, R51, P3, !PT ;  /* 0x0000002931377c10 */ /* 0x000fe40009ffe433 */
[----:B------:R-:W-:-:S13]  /*ce00*/  ISETP.GE.AND P3, PT, R16, UR38, PT ;  /* 0x0000002610007c0c */ /* 0x000fda000bf66270 */
[----:B------:R-:W0:Y:S04]  /*ce10*/  @!P3 LDS.128 R48, [R113+0x11400] ;  /* 0x011400007130b984 */ /* 0x000e280000000c00 */
[----:B0-----:R-:W-:Y:S01]  /*ce20*/  @!P3 STG.E.128 desc[UR42][R54.64], R48 ;  /* 0x000000303600b986 */ /* 0x001fe2000c101d2a */
[----:B------:R-:W-:-:S13]  /*ce30*/  ISETP.GE.AND P3, PT, R5, UR38, PT ;  /* 0x0000002605007c0c */ /* 0x000fda000bf66270 */
[----:B------:R-:W0:Y:S04]  /*ce40*/  @!P3 LDS.128 R48, [R113+0x15400] ;  /* 0x015400007130b984 */ /* 0x000e280000000c00 */
[----:B0-----:R0:W-:Y:S02]  /*ce50*/  @!P3 STG.E.128 desc[UR42][R54.64+0x80], R48 ;  /* 0x000080303600b986 */ /* 0x0011e4000c101d2a */
.L_x_429:
[----:B------:R-:W-:Y:S05]  /*ce60*/  BSYNC B0 ;  /* 0x0000000000007941 */ /* 0x000fea0003800000 */
.L_x_428:
[----:B0-----:R-:W-:Y:S01]  /*ce70*/  VIADD R48, R23, 0x40 ;  /* 0x0000004017307836 */ /* 0x001fe20000000000 */
[----:B------:R-:W-:Y:S04]  /*ce80*/  BSSY B0, `(.L_x_430) ;  /* 0x0000012000007945 */ /* 0x000fe80003800000 */
[----:B------:R-:W-:-:S13]  /*ce90*/  ISETP.GE.AND P3, PT, R48, R116, PT ;  /* 0x000000743000720c */ /* 0x000fda0003f66270 */
[----:B------:R-:W-:Y:S05]  /*cea0*/  @P3 BRA `(.L_x_431) ;  /* 0x00000000003c3947 */ /* 0x000fea0003800000 */
[----:B------:R-:W-:Y:S01]  /*ceb0*/  IADD3 R51, P3, R52, 0x40, RZ ;  /* 0x0000004034337810 */ /* 0x000fe20007f7e0ff */
[----:B------:R-:W-:Y:S01]  /*cec0*/  IMAD.MOV.U32 R48, RZ, RZ, R100 ;  /* 0x000000ffff307224 */ /* 0x000fe200078e0064 */
[----:B------:R-:W-:-:S03]  /*ced0*/  MOV R49, R111 ;  /* 0x0000006f00317202 */ /* 0x000fc60000000f00 */
[----:B------:R-:W-:Y:S02]  /*cee0*/  IMAD.X R50, RZ, RZ, R53, P3 ;  /* 0x000000ffff327224 */ /* 0x000fe400018e0635 */
        /* <DEDUP_REMOVED lines=11> */
.L_x_431:
[----:B------:R-:W-:Y:S05]  /*cfa0*/  BSYNC B0 ;  /* 0x0000000000007941 */ /* 0x000fea0003800000 */
.L_x_430:
[----:B0-----:R-:W-:Y:S01]  /*cfb0*/  VIADD R48, R23, 0x60 ;  /* 0x0000006017307836 */ /* 0x001fe20000000000 */
[----:B------:R-:W-:Y:S04]  /*cfc0*/  BSSY B0, `(.L_x_432) ;  /* 0x0000012000007945 */ /* 0x000fe80003800000 */
[----:B------:R-:W-:-:S13]  /*cfd0*/  ISETP.GE.AND P3, PT, R48, R116, PT ;  /* 0x000000743000720c */ /* 0x000fda0003f66270 */
[----:B------:R-:W-:Y:S05]  /*cfe0*/  @P3 BRA `(.L_x_433) ;  /* 0x00000000003c3947 */ /* 0x000fea0003800000 */
[----:B------:R-:W-:Y:S01]  /*cff0*/  IADD3 R51, P3, R52, 0x60, RZ ;  /* 0x0000006034337810 */ /* 0x000fe20007f7e0ff */
[----:B------:R-:W-:Y:S02]  /*d000*/  IMAD.MOV.U32 R48, RZ, RZ, R100 ;  /* 0x000000ffff307224 */ /* 0x000fe400078e0064 */
[----:B------:R-:W-:Y:S02]  /*d010*/  IMAD.MOV.U32 R49, RZ, RZ, R111 ;  /* 0x000000ffff317224 */ /* 0x000fe400078e006f */
[----:B------:R-:W-:Y:S02]  /*d020*/  IMAD.X R52, RZ, RZ, R53, P3 ;  /* 0x000000ffff347224 */ /* 0x000fe400018e0635 */
[----:B------:R-:W-:-:S04]  /*d030*/  IMAD.WIDE.U32 R48, R51, UR44, R48 ;  /* 0x0000002c33307c25 */ /* 0x000fc8000f8e0030 */
[----:B------:R-:W-:-:S04]  /*d040*/  IMAD R52, R52, UR44, RZ ;  /* 0x0000002c34347c24 */ /* 0x000fc8000f8e02ff */
        /* <DEDUP_REMOVED lines=9> */
.L_x_433:
[----:B------:R-:W-:Y:S05]  /*d0e0*/  BSYNC B0 ;  /* 0x0000000000007941 */ /* 0x000fea0003800000 */
.L_x_432:
[----:B0-----:R-:W3:Y:S01]  /*d0f0*/  LDL R48, [R1+0x10] ;  /* 0x0000100001307983 */ /* 0x001ee20000100800 */
[----:B-12---:R-:W-:Y:S01]  /*d100*/  @!P2 VIADD R112, R112, 0x388c0 ;  /* 0x000388c07070a836 */ /* 0x006fe20000000000 */
[----:B------:R-:W-:Y:S01]  /*d110*/  IADD3 R232, R232, 0x1, RZ ;  /* 0x00000001e8e87810 */ /* 0x000fe20007ffe0ff */
[----:B------:R-:W-:Y:S01]  /*d120*/  @!PT LDS RZ, [RZ] ;  /* 0x00000000fffff984 */ /* 0x000fe20000000800 */
[----:B------:R-:W-:Y:S01]  /*d130*/  @!PT LDS RZ, [RZ] ;  /* 0x00000000fffff984 */ /* 0x000fe20000000800 */
[----:B------:R-:W-:Y:S01]  /*d140*/  @!PT LDS RZ, [RZ] ;  /* 0x00000000fffff984 */ /* 0x000fe20000000800 */
[----:B------:R-:W-:Y:S01]  /*d150*/  @!PT LDS RZ, [RZ] ;  /* 0x00000000fffff984 */ /* 0x000fe20000000800 */
[----:B------:R0:W-:Y:S06]  /*d160*/  MEMBAR.ALL.CTA ;  /* 0x0000000000007992 */ /* 0x0001ec0000008000 */
[----:B0-----:R-:W0:Y:S01]  /*d170*/  FENCE.VIEW.ASYNC.S ;  /* 0x00000000000073c6 */ /* 0x001e220000000000 */
[----:B------:R-:W-:Y:S01]  /*d180*/  @!P2 PRMT R112, RZ, 0x654, R112 ;  /* 0x00000654ff70a816 */ /* 0x000fe20000000070 */
[----:B0-----:R0:W-:Y:S06]  /*d190*/  BAR.SYNC.DEFER_BLOCKING R124, 0x80 ;  /* 0x0002007c0000751d */ /* 0x0011ec0000010000 */
[----:B------:R0:W-:Y:S01]  /*d1a0*/  @!P2 SYNCS.ARRIVE.TRANS64.RED.A1T0 RZ, [R112+URZ], RZ ;  /* 0x000000ff70ffa9a7 */ /* 0x0001e2000810043f */
[----:B------:R-:W-:-:S04]  /*d1b0*/  ISETP.NE.AND P2, PT, R232, 0x2, PT ;  /* 0x00000002e800780c */ /* 0x000fc80003f45270 */
[----:B------:R-:W-:Y:S02]  /*d1c0*/  SEL R49, RZ, 0x1, P2 ;  /* 0x00000001ff317807 */ /* 0x000fe40001000000 */
[----:B------:R-:W-:Y:S02]  /*d1d0*/  SEL R232, R232, RZ, P2 ;  /* 0x000000ffe8e87207 */ /* 0x000fe40001000000 */
[----:B------:R-:W-:Y:S02]  /*d1e0*/  LOP3.LUT R234, R234, R49, RZ, 0x3c, !PT ;  /* 0x00000031eaea7212 */ /* 0x000fe400078e3cff */
[----:B---3--:R-:W-:-:S13]  /*d1f0*/  LOP3.LUT P3, RZ, R48, 0x4, RZ, 0xc0, !PT ;  /* 0x0000000430ff7812 */ /* 0x008fda000786c0ff */
[----:B0-----:R-:W-:Y:S05]  /*d200*/  @P3 BRA `(.L_x_434) ;  /* 0xffffff5c00e83947 */ /* 0x001fea000383ffff */
[----:B------:R-:W0:Y:S01]  /*d210*/  S2R R48, SR_TID.X ;  /* 0x0000000000307919 */ /* 0x000e220000002100 */
[----:B------:R-:W-:Y:S02]  /*d220*/  PLOP3.LUT P0, PT, PT, PT, PT, 0x8, 0x0 ;  /* 0x000000000000781c */ /* 0x000fe40003f0e170 */
[----:B0-----:R-:W-:-:S04]  /*d230*/  SHF.R.U32.HI R48, RZ, 0x7, R48 ;  /* 0x00000007ff307819 */ /* 0x001fc80000011630 */
[----:B------:R-:W-:-:S13]  /*d240*/  ISETP.NE.AND P3, PT, R48, 0x1, PT ;  /* 0x000000013000780c */ /* 0x000fda0003f65270 */
[----:B------:R-:W-:Y:S06]  /*d250*/  @!P3 BAR.ARV 0x9, 0x100 ;  /* 0x024400000000bb1d */ /* 0x000fec0000002000 */
.L_x_346:
[----:B------:R-:W-:Y:S05]  /*d260*/  @P0 BRA `(.L_x_435) ;  /* 0x00000000000c0947 */ /* 0x000fea0003800000 */
[----:B------:R-:W1:Y:S01]  /*d270*/  FENCE.VIEW.ASYNC.G ;  /* 0x00000000000073c6 */ /* 0x000e620000000100 */
[----:B------:R-:W-:Y:S05]  /*d280*/  WARPSYNC.ALL ;  /* 0x0000000000007948 */ /* 0x000fea0003800000 */
[----:B-1----:R-:W-:Y:S06]  /*d290*/  BAR.ARV 0xc, 0x180 ;  /* 0x0306000000007b1d */ /* 0x002fec0000002000 */
.L_x_435:
[----:B------:R-:W2:Y:S01]  /*d2a0*/  LDL R0, [R1+0x10] ;  /* 0x0000100001007983 */ /* 0x000ea20000100800 */
[----:B------:R-:W-:Y:S01]  /*d2b0*/  ULDC.64 UR4, c[0x0][0x990] ;  /* 0x0002640000047ab9 */ /* 0x000fe20000000a00 */
[----:B------:R-:W-:Y:S02]  /*d2c0*/  ULDC.64 UR6, c[0x0][0x998] ;  /* 0x0002660000067ab9 */ /* 0x000fe40000000a00 */
[----:B------:R-:W3:Y:S04]  /*d2d0*/  LDL R10, [R1+0x7c] ;  /* 0x00007c00010a7983 */ /* 0x000ee80000100800 */
[----:B------:R-:W4:Y:S04]  /*d2e0*/  LDL R14, [R1+0x6c] ;  /* 0x00006c00010e7983 */ /* 0x000f280000100800 */
[----:B0-----:R-:W4:Y:S01]  /*d2f0*/  LDL R12, [R1+0x50] ;  /* 0x00005000010c7983 */ /* 0x001f220000100800 */
[----:B------:R-:W-:-:S02]  /*d300*/  ISETP.NE.U32.AND P0, PT, RZ, UR4, PT ;  /* 0x00000004ff007c0c */ /* 0x000fc4000bf05070 */
[----:B------:R-:W-:Y:S02]  /*d310*/  ISETP.NE.U32.AND P1, PT, RZ, UR6, PT ;  /* 0x00000006ff007c0c */ /* 0x000fe4000bf25070 */
[----:B------:R-:W-:Y:S02]  /*d320*/  ISETP.NE.AND.EX P0, PT, RZ, UR5, PT, P0 ;  /* 0x00000005ff007c0c */ /* 0x000fe4000bf05300 */
[----:B------:R-:W-:-:S11]  /*d330*/  ISETP.NE.AND.EX P1, PT, RZ, UR7, PT, P1 ;  /* 0x00000007ff007c0c */ /* 0x000fd6000bf25310 */
[----:B------:R-:W3:Y:S08]  /*d340*/  @P0 LDC.64 R6, c[0x0][0x9a8] ;  /* 0x00026a00ff060b82 */ /* 0x000ef00000000a00 */
[----:B------:R-:W0:Y:S08]  /*d350*/  @P1 LDC.64 R8, c[0x0][0x9b8] ;  /* 0x00026e00ff081b82 */ /* 0x000e300000000a00 */
[----:B------:R-:W1:Y:S08]  /*d360*/  @P0 LDC.64 R4, c[0x0][0x9b0] ;  /* 0x00026c00ff040b82 */ /* 0x000e700000000a00 */
[----:B------:R-:W1:Y:S01]  /*d370*/  @P1 LDC.64 R2, c[0x0][0x9c0] ;  /* 0x00027000ff021b82 */ /* 0x000e620000000a00 */
[----:B--2---:R-:W-:Y:S01]  /*d380*/  LOP3.LUT P4, RZ, R0, 0x8, RZ, 0xc0, !PT ;  /* 0x0000000800ff7812 */ /* 0x004fe2000788c0ff */
[----:B---3--:R-:W-:-:S02]  /*d390*/  @P0 IMAD R0, R10, R6, RZ ;  /* 0x000000060a000224 */ /* 0x008fc400078e02ff */
[----:B0-----:R-:W-:Y:S02]  /*d3a0*/  @P1 IMAD R10, R10, R8, RZ ;  /* 0x000000080a0a1224 */ /* 0x001fe400078e02ff */
[C---:B----4-:R-:W-:Y:S02]  /*d3b0*/  @P0 IMAD R11, R14.reuse, R7, R0 ;  /* 0x000000070e0b0224 */ /* 0x050fe400078e0200 */
[----:B------:R-:W-:-:S04]  /*d3c0*/  @P0 IMAD.WIDE.U32 R6, R14, R6, RZ ;  /* 0x000000060e060225 */ /* 0x000fc800078e00ff */
[C---:B------:R-:W-:Y:S02]  /*d3d0*/  @P1 IMAD R13, R14.reuse, R9, R10 ;  /* 0x000000090e0d1224 */ /* 0x040fe400078e020a */
[----:B------:R-:W-:-:S04]  /*d3e0*/  @P1 IMAD.WIDE.U32 R8, R14, R8, RZ ;  /* 0x000000080e081225 */ /* 0x000fc800078e00ff */
[----:B------:R-:W-:Y:S02]  /*d3f0*/  @P0 IMAD.IADD R7, R7, 0x1, R11 ;  /* 0x0000000107070824 */ /* 0x000fe400078e020b */
[----:B------:R-:W-:Y:S02]  /*d400*/  @P1 IMAD.IADD R9, R9, 0x1, R13 ;  /* 0x0000000109091824 */ /* 0x000fe400078e020d */
[----:B-1----:R-:W-:-:S04]  /*d410*/  @P0 IMAD.WIDE.U32 R6, R12, R4, R6 ;  /* 0x000000040c060225 */ /* 0x002fc800078e0006 */
[----:B------:R-:W-:Y:S01]  /*d420*/  @P1 IMAD.WIDE.U32 R8, R12, R2, R8 ;  /* 0x000000020c081225 */ /* 0x000fe200078e0008 */
[----:B------:R-:W-:Y:S01]  /*d430*/  @P0 LEA R2, P2, R6, UR4, 0x2 ;  /* 0x0000000406020c11 */ /* 0x000fe2000f8410ff */
[----:B------:R-:W-:Y:S02]  /*d440*/  ULDC UR4, c[0x0][0x988] ;  /* 0x0002620000047ab9 */ /* 0x000fe40000000800 */
[----:B------:R-:W-:Y:S01]  /*d450*/  @P0 IMAD R7, R12, R5, R7 ;  /* 0x000000050c070224 */ /* 0x000fe200078e0207 */
[----:B------:R-:W-:Y:S01]  /*d460*/  @P1 LEA R4, P3, R8, UR6, 0x2 ;  /* 0x0000000608041c11 */ /* 0x000fe2000f8610ff */
[----:B------:R-:W-:Y:S02]  /*d470*/  @P1 IMAD R5, R12, R3, R9 ;  /* 0x000000030c051224 */ /* 0x000fe400078e0209 */
[----:B------:R-:W-:Y:S01]  /*d480*/  IMAD.MOV.U32 R0, RZ, RZ, 0x3f800000 ;  /* 0x3f800000ff007424 */ /* 0x000fe200078e00ff */
[----:B------:R-:W-:Y:S01]  /*d490*/  @P0 LEA.HI.X R3, R6, UR5, R7, 0x2, P2 ;  /* 0x0000000506030c11 */ /* 0x000fe200090f1407 */
[----:B------:R-:W-:Y:S01]  /*d4a0*/  IMAD.MOV.U32 R7, RZ, RZ, 0x3f800000 ;  /* 0x3f800000ff077424 */ /* 0x000fe200078e00ff */
[----:B------:R-:W-:-:S05]  /*d4b0*/  @P1 LEA.HI.X R5, R8, UR7, R5, 0x2, P3 ;  /* 0x0000000708051c11 */ /* 0x000fca00098f1405 */
[----:B------:R-:W2:Y:S04]  /*d4c0*/  @P0 LDG.E R7, desc[UR42][R2.64] ;  /* 0x0000002a02070981 */ /* 0x000ea8000c1e1900 */
[----:B------:R-:W2:Y:S01]  /*d4d0*/  @P1 LDG.E R0, desc[UR42][R4.64] ;  /* 0x0000002a04001981 */ /* 0x000ea2000c1e1900 */
[----:B------:R-:W-:Y:S01]  /*d4e0*/  BSSY B0, `(.L_x_436) ;  /* 0x0000023000007945 */ /* 0x000fe20003800000 */
[----:B--2---:R-:W-:Y:S01]  /*d4f0*/  FMUL.FTZ R0, R7, R0 ;  /* 0x0000000007007220 */ /* 0x004fe20000410000 */
[----:B------:R-:W-:-:S03]  /*d500*/  IMAD.MOV.U32 R7, RZ, RZ, RZ ;  /* 0x000000ffff077224 */ /* 0x000fc600078e00ff */
[----:B------:R-:W-:Y:S01]  /*d510*/  FMUL.FTZ R2, R0, UR4 ;  /* 0x0000000400027c20 */ /* 0x000fe20008410000 */
[----:B------:R-:W-:Y:S06]  /*d520*/  @!P4 BRA `(.L_x_437) ;  /* 0x000000000078c947 */ /* 0x000fec0003800000 */
[----:B------:R-:W2:Y:S01]  /*d530*/  LDL R12, [R1+0x70] ;  /* 0x00007000010c7983 */ /* 0x000ea20000100800 */
[----:B------:R-:W-:Y:S01]  /*d540*/  ULDC UR4, c[0x0][0x9f0] ;  /* 0x00027c0000047ab9 */ /* 0x000fe20000000800 */
[----:B--2---:R-:W-:-:S04]  /*d550*/  ISETP.NE.AND P0, PT, R12, RZ, PT ;  /* 0x000000ff0c00720c */ /* 0x004fc80003f05270 */
[----:B------:R-:W-:-:S04]  /*d560*/  SEL R9, R12, UR4, P0 ;  /* 0x000000040c097c07 */ /* 0x000fc80008000000 */
        /* <DEDUP_REMOVED lines=8> */
[----:B0-----:R-:W-:Y:S01]  /*d5f0*/  IADD3 R4, R3, 0xffffffe, RZ ;  /* 0x0ffffffe03047810 */ /* 0x001fe20007ffe0ff */
[----:B------:R-:W-:-:S05]  /*d600*/  IMAD.MOV R3, RZ, RZ, -R10 ;  /* 0x000000ffff037224 */ /* 0x000fca00078e0a0a */
[----:B------:R0:W1:Y:S02]  /*d610*/  F2I.FTZ.U32.TRUNC.NTZ R5, R4 ;  /* 0x0000000400057305 */ /* 0x000064000021f000 */
[----:B0-----:R-:W-:Y:S02]  /*d620*/  IMAD.MOV.U32 R4, RZ, RZ, RZ ;  /* 0x000000ffff047224 */ /* 0x001fe400078e00ff */
        /* <DEDUP_REMOVED lines=10> */
[----:B------:R-:W-:-:S05]  /*d6d0*/  @P0 IADD3 R5, R5, 0x1, RZ ;  /* 0x0000000105050810 */ /* 0x000fca0007ffe0ff */
[----:B------:R-:W-:Y:S01]  /*d6e0*/  @!P2 IMAD.MOV R5, RZ, RZ, -R5 ;  /* 0x000000ffff05a224 */ /* 0x000fe200078e0a05 */
[----:B------:R-:W-:-:S05]  /*d6f0*/  @!P1 LOP3.LUT R5, RZ, R9, RZ, 0x33, !PT ;  /* 0x00000009ff059212 */ /* 0x000fca00078e33ff */
[----:B------:R-:W-:-:S07]  /*d700*/  IMAD.MOV.U32 R7, RZ, RZ, R5 ;  /* 0x000000ffff077224 */ /* 0x000fce00078e0005 */
.L_x_437:
[----:B------:R-:W-:Y:S05]  /*d710*/  BSYNC B0 ;  /* 0x0000000000007941 */ /* 0x000fea0003800000 */
.L_x_436:
[----:B------:R-:W2:Y:S01]  /*d720*/  LDL R0, [R1+0x8c] ;  /* 0x00008c0001007983 */ /* 0x000ea20000100800 */
[----:B------:R-:W-:Y:S01]  /*d730*/  PLOP3.LUT P0, PT, PT, PT, PT, 0x80, 0x0 ;  /* 0x000000000000781c */ /* 0x000fe20003f0f070 */
[----:B------:R-:W-:Y:S01]  /*d740*/  IMAD.MOV.U32 R3, RZ, RZ, RZ ;  /* 0x000000ffff037224 */ /* 0x000fe200078e00ff */
[----:B------:R-:W-:Y:S01]  /*d750*/  CS2R R170, SRZ ;  /* 0x0000000000aa7805 */ /* 0x000fe2000001ff00 */
[----:B------:R-:W-:Y:S01]  /*d760*/  IMAD.MOV.U32 R172, RZ, RZ, RZ ;  /* 0x000000ffffac7224 */ /* 0x000fe200078e00ff */
        /* <DEDUP_REMOVED lines=15> */
[----:B------:R-:W-:Y:S01]  /*d860*/  CS2R R140, SRZ ;  /* 0x00000000008c7805 */ /* 0x000fe2000001ff00 */
[----:B------:R-:W-:Y:S01]  /*d870*/  IMAD.MOV.U32 R25, RZ, RZ, RZ ;  /* 0x000000ffff197224 */ /* 0x000fe200078e00ff */
        /* <DEDUP_REMOVED lines=46> */
[----:B------:R-:W-:Y:S01]  /*db60*/  CS2R R150, SRZ ;  /* 0x0000000000967805 */ /* 0x000fe2000001ff00 */
[----:B--2---:R-:W-:Y:S01]  /*db70*/  IMAD R4, R0, R7, RZ ;  /* 0x0000000700047224 */ /* 0x004fe200078e02ff */
[----:B------:R-:W-:-:S04]  /*db80*/  MOV R0, RZ ;  /* 0x000000ff00007202 */ /* 0x000fc80000000f00 */
[----:B------:R0:W-:Y:S01]  /*db90*/  STL [R1+0x14], R4 ;  /* 0x0000140401007387 */ /* 0x0001e20000100800 */
[----:B------:R-:W-:Y:S02]  /*dba0*/  VIADDMNMX R118, R4, R7, R118, PT ;  /* 0x0000000704767246 */ /* 0x000fe40003800176 */
[----:B------:R-:W-:Y:S02]  /*dbb0*/  CS2R R6, SRZ ;  /* 0x0000000000067805 */ /* 0x000fe4000001ff00 */
[----:B------:R-:W-:-:S13]  /*dbc0*/  ISETP.GT.AND P1, PT, R118, R4, PT ;  /* 0x000000047600720c */ /* 0x000fda0003f24270 */
[----:B0-----:R-:W-:Y:S05]  /*dbd0*/  @!P1 BRA `(.L_x_438) ;  /* 0x000000d800709947 */ /* 0x001fea0003800000 */
[----:B------:R-:W0:Y:S01]  /*dbe0*/  S2R R4, SR_TID.X ;  /* 0x0000000000047919 */ /* 0x000e220000002100 */
[----:B------:R-:W-:Y:S01]  /*dbf0*/  UMOV UR4, 0xffffffff ;  /* 0xffffffff00047882 */ /* 0x000fe20000000000 */
[----:B------:R-:W-:Y:S01]  /*dc00*/  IADD3 R0, R22, 0x20400, RZ ;  /* 0x0002040016007810 */ /* 0x000fe20007ffe0ff */
[----:B0-----:R-:W-:-:S05]  /*dc10*/  VIADD R33, R4, 0xffffff80 ;  /* 0xffffff8004217836 */ /* 0x001fca0000000000 */
[----:B------:R-:W-:-:S04]  /*dc20*/  SHF.R.S32.HI R32, RZ, 0x1f, R33 ;  /* 0x0000001fff207819 */ /* 0x000fc80000011421 */
[----:B------:R-:W-:-:S04]  /*dc30*/  LEA.HI R13, R32, R33, RZ, 0x7 ;  /* 0x00000021200d7211 */ /* 0x000fc800078f38ff */
[----:B------:R-:W-:Y:S01]  /*dc40*/  SHF.R.S32.HI R13, RZ, 0x7, R13 ;  /* 0x00000007ff0d7819 */ /* 0x000fe2000001140d */
[----:B------:R-:W-:Y:S06]  /*dc50*/  BRA.DIV UR4, `(.L_x_439) ;  /* 0x000001d204847947 */ /* 0x000fec000b800000 */
[----:B------:R-:W0:Y:S04]  /*dc60*/  SHFL.IDX PT, R3, R13, RZ, 0x1f ;  /* 0x00001fff0d037589 */ /* 0x000e2800000e0000 */
[----:B0-----:R0:W-:Y:S02]  /*dc70*/  STL [R1+0x30], R3 ;  /* 0x0000300301007387 */ /* 0x0011e40000100800 */
.L_x_677:
[----:B------:R-:W0:Y:S01]  /*dc80*/  LDL R4, [R1+0x30] ;  /* 0x0000300001047983 */ /* 0x000e220000100800 */
[----:B------:R-:W-:Y:S01]  /*dc90*/  LOP3.LUT P0, RZ, R0, 0x3ff, RZ, 0xc0, !PT ;  /* 0x000003ff00ff7812 */ /* 0x000fe2000780c0ff */
[----:B------:R-:W-:Y:S03]  /*dca0*/  BSSY B6, `(.L_x_440) ;  /* 0x0000019000067945 */ /* 0x000fe60003800000 */
[----:B------:R-:W-:Y:S02]  /*dcb0*/  P2R R26, PR, RZ, 0x1 ;  /* 0x00000001ff1a7803 */ /* 0x000fe40000000000 */
[----:B0-----:R-:W-:-:S04]  /*dcc0*/  LEA.HI R3, R4, R4, RZ, 0x1 ;  /* 0x0000000404037211 */ /* 0x001fc800078f08ff */
[----:B------:R-:W-:-:S05]  /*dcd0*/  LOP3.LUT R3, R3, 0x1e, RZ, 0xc0, !PT ;  /* 0x0000001e03037812 */ /* 0x000fca00078ec0ff */
[----:B------:R-:W-:-:S04]  /*dce0*/  IMAD.IADD R3, R4, 0x1, -R3 ;  /* 0x0000000104037824 */ /* 0x000fc800078e0a03 */
[----:B------:R-:W-:-:S05]  /*dcf0*/  IMAD R3, R3, 0x2000, R0 ;  /* 0x0000200003037824 */ /* 0x000fca00078e0200 */
[----:B------:R-:W-:-:S04]  /*dd00*/  SHF.R.U32.HI R3, RZ, 0x4, R3 ;  /* 0x00000004ff037819 */ /* 0x000fc80000011603 */
[----:B------:R-:W-:Y:S01]  /*dd10*/  LOP3.LUT R25, R3, 0x3fff, RZ, 0xc0, !PT ;  /* 0x00003fff03197812 */ /* 0x000fe200078ec0ff */
[----:B------:R-:W-:Y:S06]  /*dd20*/  @!P0 BRA `(.L_x_441) ;  /* 0x0000000000408947 */ /* 0x000fec0003800000 */
[----:B-1----:R-:W-:Y:S01]  /*dd30*/  MOV R14, 0x0 ;  /* 0x00000000000e7802 */ /* 0x002fe20000000f00 */
[----:B------:R-:W-:Y:S01]  /*dd40*/  ULDC.64 UR4, c[0x4][0x198] ;  /* 0x0100660000047ab9 */ /* 0x000fe20000000a00 */
[----:B------:R-:W-:Y:S01]  /*dd50*/  ULDC.64 UR6, c[0x4][0x1a0] ;  /* 0x0100680000067ab9 */ /* 0x000fe20000000a00 */
[----:B------:R-:W-:Y:S01]  /*dd60*/  IMAD.U32 R4, RZ, RZ, UR4 ;  /* 0x00000004ff047e24 */ /* 0x000fe2000f8e00ff */
[----:B------:R-:W-:Y:S01]  /*dd70*/  MOV R7, UR7 ;  /* 0x0000000700077c02 */ /* 0x000fe20008000f00 */
[----:B------:R-:W-:Y:S01]  /*dd80*/  IMAD.U32 R5, RZ, RZ, UR5 ;  /* 0x00000005ff057e24 */ /* 0x000fe2000f8e00ff */
[----:B------:R-:W0:Y:S01]  /*dd90*/  LDC.64 R14, c[0x4][R14] ;  /* 0x010000000e0e7b82 */ /* 0x000e220000000a00 */
[----:B------:R-:W-:Y:S01]  /*dda0*/  ULDC.64 UR4, c[0x4][0x98] ;  /* 0x0100260000047ab9 */ /* 0x000fe20000000a00 */
[----:B------:R-:W-:Y:S02]  /*ddb0*/  IMAD.U32 R6, RZ, RZ, UR6 ;  /* 0x00000006ff067e24 */ /* 0x000fe4000f8e00ff */
[----:B------:R-:W-:-:S02]  /*ddc0*/  IMAD.U32 R10, RZ, RZ, UR4 ;  /* 0x00000004ff0a7e24 */ /* 0x000fc4000f8e00ff */
[----:B------:R-:W-:Y:S02]  /*ddd0*/  IMAD.U32 R11, RZ, RZ, UR5 ;  /* 0x00000005ff0b7e24 */ /* 0x000fe4000f8e00ff */
[----:B------:R-:W-:Y:S02]  /*dde0*/  IMAD.MOV.U32 R8, RZ, RZ, 0x70 ;  /* 0x00000070ff087424 */ /* 0x000fe400078e00ff */
[----:B------:R-:W-:Y:S02]  /*ddf0*/  IMAD.MOV.U32 R12, RZ, RZ, 0x1 ;  /* 0x00000001ff0c7424 */ /* 0x000fe400078e00ff */
[----:B------:R-:W-:-:S07]  /*de00*/  IMAD.MOV.U32 R13, RZ, RZ, RZ ;  /* 0x000000ffff0d7224 */ /* 0x000fce00078e00ff */
[----:B------:R-:W-:-:S07]  /*de10*/  LEPC R20, `(.L_x_441) ;  /* 0x000000001014794e */ /* 0x000fce0000000000 */
[----:B0----5:R-:W-:Y:S05]  /*de20*/  CALL.ABS.NOINC R14 ;  /* 0x000000000e007343 */ /* 0x021fea0003c00000 */
.L_x_441:
[----:B------:R-:W-:Y:S05]  /*de30*/  BSYNC B6 ;  /* 0x0000000000067941 */ /* 0x000fea0003800000 */
.L_x_440:
[----:B------:R-:W-:Y:S02]  /*de40*/  ULDC UR4, c[0x0][0x3f4] ;  /* 0x0000fd0000047ab9 */ /* 0x000fe40000000800 */
[----:B------:R-:W-:-:S13]  /*de50*/  ISETP.LT.AND P0, PT, RZ, UR4, PT ;  /* 0x00000004ff007c0c */ /* 0x000fda000bf01270 */
[----:B------:R-:W-:Y:S05]  /*de60*/  @P0 BRA `(.L_x_442) ;  /* 0x0000000000400947 */ /* 0x000fea0003800000 */
[----:B------:R-:W-:-:S04]  /*de70*/  ULEA.HI UR4, UR39, UR39, URZ, 0x1 ;  /* 0x0000002727047291 */ /* 0x000fc8000f8f083f */
[----:B------:R-:W-:-:S04]  /*de80*/  ULOP3.LUT UR4, UR4, 0xfffffffe, URZ, 0xc0, !UPT ;  /* 0xfffffffe04047892 */ /* 0x000fc8000f8ec03f */
[----:B------:R-:W-:-:S06]  /*de90*/  UIADD3 UR4, UR39, -UR4, URZ ;  /* 0x8000000427047290 */ /* 0x000fcc000fffe03f */
[----:B------:R-:W-:-:S04]  /*dea0*/  MOV R3, UR4 ;  /* 0x0000000400037c02 */ /* 0x000fc80008000f00 */
[----:B------:R-:W-:-:S04]  /*deb0*/  SHF.L.U32 R3, R3, 0x1f, RZ ;  /* 0x0000001f03037819 */ /* 0x000fc800000006ff */
[----:B------:R0:W2:Y:S03]  /*dec0*/  SYNCS.PHASECHK.TRANS64.TRYWAIT P0, [R22+URZ+0x38800], R3 ;  /* 0x03880003160075a7 */ /* 0x0000a6000800017f */
[----:B--2---:R-:W-:Y:S05]  /*ded0*/  @!P0 NANOSLEEP.SYNCS 0x989680 ;  /* 0x009896800000895d */ /* 0x004fea0003900000 */
[----:B------:R-:W2:Y:S01]  /*dee0*/  @!P0 SYNCS.PHASECHK.TRANS64 P0, [R22+URZ+0x38800], R3 ;  /* 0x03880003160085a7 */ /* 0x000ea2000800007f */
[----:B------:R-:W-:Y:S04]  /*def0*/  BSSY B0, `(.L_x_443) ;  /* 0x0000006000007945 */ /* 0x000fe80003800000 */
[----:B--2---:R-:W-:Y:S05]  /*df00*/  @P0 BRA `(.L_x_444) ;  /* 0x0000000000100947 */ /* 0x004fea0003800000 */
.L_x_445:
[----:B--2---:R2:W3:Y:S02]  /*df10*/  SYNCS.PHASECHK.TRANS64.TRYWAIT P0, [R22+URZ+0x38800], R3 ;  /* 0x03880003160075a7 */ /* 0x0044e4000800017f */
[----:B---3--:R-:W-:Y:S05]  /*df20*/  @!P0 NANOSLEEP.SYNCS 0x989680 ;  /* 0x009896800000895d */ /* 0x008fea0003900000 */
[----:B------:R-:W3:Y:S02]  /*df30*/  @!P0 SYNCS.PHASECHK.TRANS64 P0, [R22+URZ+0x38800], R3 ;  /* 0x03880003160085a7 */ /* 0x000ee4000800007f */
[----:B---3--:R-:W-:Y:S05]  /*df40*/  @!P0 BRA `(.L_x_445) ;  /* 0xfffffffc00f08947 */ /* 0x008fea000383ffff */
.L_x_444:
[----:B------:R-:W-:Y:S05]  /*df50*/  BSYNC B0 ;  /* 0x0000000000007941 */ /* 0x000fea0003800000 */
.L_x_443:
[----:B------:R-:W-:Y:S05]  /*df60*/  BRA `(.L_x_446) ;  /* 0x0000007000b07947 */ /* 0x000fea0003800000 */
.L_x_442:
[----:B------:R-:W-:Y:S01]  /*df70*/  ISETP.NE.AND P0, PT, R26, RZ, PT ;  /* 0x000000ff1a00720c */ /* 0x000fe20003f05270 */
[----:B------:R-:W0:Y:S01]  /*df80*/  LDC.64 R30, c[0x0][0x400] ;  /* 0x00010000ff1e7b82 */ /* 0x000e220000000a00 */
[----:B-----5:R-:W-:Y:S01]  /*df90*/  SHF.R.S32.HI R0, RZ, 0x1f, R24 ;  /* 0x0000001fff007819 */ /* 0x020fe20000011418 */
[----:B------:R-:W-:Y:S01]  /*dfa0*/  ULDC.64 UR4, c[0x0][0x3f8] ;  /* 0x0000fe0000047ab9 */ /* 0x000fe20000000a00 */
[----:B------:R-:W-:Y:S01]  /*dfb0*/  ULDC.64 UR6, c[0x0][0x408] ;  /* 0x0001020000067ab9 */ /* 0x000fe20000000a00 */
[----:B------:R-:W-:Y:S02]  /*dfc0*/  BSSY B6, `(.L_x_447) ;  /* 0x000001b000067945 */ /* 0x000fe40003800000 */
[C---:B------:R-:W-:Y:S02]  /*dfd0*/  IMAD R3, R0.reuse, UR4, RZ ;  /* 0x0000000400037c24 */ /* 0x040fe4000f8e02ff */
[----:B------:R-:W2:Y:S01]  /*dfe0*/  LDC.64 R26, c[0x0][0x3e8] ;  /* 0x0000fa00ff1a7b82 */ /* 0x000ea20000000a00 */
[----:B------:R-:W-:-:S02]  /*dff0*/  IMAD R5, R0, UR6, RZ ;  /* 0x0000000600057c24 */ /* 0x000fc4000f8e02ff */
[C---:B------:R-:W-:Y:S02]  /*e000*/  IMAD R3, R24.reuse, UR5, R3 ;  /* 0x0000000518037c24 */ /* 0x040fe4000f8e0203 */
[C---:B------:R-:W-:Y:S02]  /*e010*/  IMAD R5, R24.reuse, UR7, R5 ;  /* 0x0000000718057c24 */ /* 0x040fe4000f8e0205 */
[----:B0-----:R-:W-:-:S04]  /*e020*/  IMAD.WIDE.U32 R30, R24, UR6, R30 ;  /* 0x00000006181e7c25 */ /* 0x001fc8000f8e001e */
[----:B------:R-:W-:Y:S02]  /*e030*/  IMAD.IADD R28, R5, 0x1, R31 ;  /* 0x00000001051c7824 */ /* 0x000fe400078e021f */
[----:B--2---:R-:W-:-:S04]  /*e040*/  IMAD.WIDE.U32 R26, R24, UR4, R26 ;  /* 0x00000004181a7c25 */ /* 0x004fc8000f8e001a */
[----:B------:R-:W-:Y:S01]  /*e050*/  IMAD.IADD R24, R3, 0x1, R27 ;  /* 0x0000000103187824 */ /* 0x000fe200078e021b */
        /* <DEDUP_REMOVED lines=16> */
[----:B0-----:R-:W-:Y:S05]  /*e160*/  CALL.ABS.NOINC R14 ;  /* 0x000000000e007343 */ /* 0x001fea0003c00000 */
.L_x_448:
[----:B------:R-:W-:Y:S05]  /*e170*/  BSYNC B6 ;  /* 0x0000000000067941 */ /* 0x000fea0003800000 */
.L_x_447:
[----:B------:R-:W-:Y:S01]  /*e180*/  ULDC.U8 UR4, c[0x0][0x410] ;  /* 0x0001040000047ab9 */ /* 0x000fe20000000000 */
[----:B------:R-:W-:Y:S01]  /*e190*/  BSSY B0, `(.L_x_449) ;  /* 0x0000701000007945 */ /* 0x000fe20003800000 */
[----:B------:R-:W-:Y:S02]  /*e1a0*/  ISETP.NE.AND P0, PT, RZ, UR4, PT ;  /* 0x00000004ff007c0c */ /* 0x000fe4000bf05270 */
[----:B------:R-:W-:-:S11]  /*e1b0*/  LEA R0, R29, R23, 0x7 ;  /* 0x000000171d007211 */ /* 0x000fd600078e38ff */
[----:B------:R-:W-:Y:S05]  /*e1c0*/  @!P0 BRA `(.L_x_450) ;  /* 0x00000034009c8947 */ /* 0x000fea0003800000 */
[----:B------:R-:W-:-:S03]  /*e1d0*/  UMOV UR4, 0xffffffff ;  /* 0xffffffff00047882 */ /* 0x000fc60000000000 */
[----:B------:R-:W-:Y:S05]  /*e1e0*/  BRA.DIV UR4, `(.L_x_451) ;  /* 0x000001ce04487947 */ /* 0x000fea000b800000 */
[----:B------:R-:W0:Y:S04]  /*e1f0*/  SHFL.IDX PT, R26, R26, RZ, 0x181f ;  /* 0x00181fff1a1a7589 */ /* 0x000e2800000e0000 */
[----:B------:R2:W3:Y:S04]  /*e200*/  SHFL.IDX PT, R20, R30, RZ, 0x181f ;  /* 0x00181fff1e147589 */ /* 0x0004e800000e0000 */
[----:B------:R2:W4:Y:S04]  /*e210*/  SHFL.IDX PT, R3, R24, RZ, 0x181f ;  /* 0x00181fff18037589 */ /* 0x00052800000e0000 */
[----:B------:R2:W0:Y:S02]  /*e220*/  SHFL.IDX PT, R27, R28, RZ, 0x181f ;  /* 0x00181fff1c1b7589 */ /* 0x00042400000e0000 */
.L_x_683:
[----:B------:R-:W-:Y:S01]  /*e230*/  ULDC UR4, c[0x0][0x448] ;  /* 0x0001120000047ab9 */ /* 0x000fe20000000800 */
[----:B------:R-:W-:Y:S01]  /*e240*/  BSSY B1, `(.L_x_452) ;  /* 0x000001a000017945 */ /* 0x000fe20003800000 */
[----:B------:R-:W-:Y:S01]  /*e250*/  IMAD R119, R119, UR4, RZ ;  /* 0x0000000477777c24 */ /* 0x000fe2000f8e02ff */
[----:B------:R-:W-:Y:S02]  /*e260*/  CS2R R4, SRZ ;  /* 0x0000000000047805 */ /* 0x000fe4000001ff00 */
[----:B------:R-:W-:Y:S02]  /*e270*/  CS2R R6, SRZ ;  /* 0x0000000000067805 */ /* 0x000fe4000001ff00 */
[----:B------:R-:W-:Y:S02]  /*e280*/  CS2R R8, SRZ ;  /* 0x0000000000087805 */ /* 0x000fe4000001ff00 */
[----:B------:R-:W-:Y:S02]  /*e290*/  CS2R R10, SRZ ;  /* 0x00000000000a7805 */ /* 0x000fe4000001ff00 */
[----:B------:R-:W-:-:S13]  /*e2a0*/  ISETP.GE.AND P0, PT, R0, R119, PT ;  /* 0x000000770000720c */ /* 0x000fda0003f06270 */
[----:B------:R-:W-:Y:S05]  /*e2b0*/  @P0 BRA `(.L_x_453) ;  /* 0x0000000000480947 */ /* 0x000fea0003800000 */
[----:B------:R-:W-:Y:S01]  /*e2c0*/  ULDC UR4, c[0x0][0x3f4] ;  /* 0x0000fd0000047ab9 */ /* 0x000fe20000000800 */
[----:B------:R-:W-:Y:S02]  /*e2d0*/  SHF.R.S32.HI R0, RZ, 0x1f, R233 ;  /* 0x0000001fff007819 */ /* 0x000fe400000114e9 */
[----:B------:R-:W-:Y:S02]  /*e2e0*/  ISETP.GE.AND P4, PT, R18, UR4, PT ;  /* 0x0000000412007c0c */ /* 0x000fe4000bf86270 */
[----:B------:R-:W-:-:S11]  /*e2f0*/  ISETP.GE.AND P5, PT, R233, UR4, PT ;  /* 0x00000004e9007c0c */ /* 0x000fd6000bfa6270 */
[C---:B0-----:R-:W-:Y:S02]  /*e300*/  @!P4 IADD3 R4, P0, R18.reuse, R26, RZ ;  /* 0x0000001a1204c210 */ /* 0x041fe40007f1e0ff */
[----:B-1-3--:R-:W-:Y:S02]  /*e310*/  @!P4 IADD3 R14, P1, R18, R20, RZ ;  /* 0x00000014120ec210 */ /* 0x00afe40007f3e0ff */
[----:B------:R-:W-:Y:S01]  /*e320*/  @!P5 IADD3 R12, P2, R233, R26, RZ ;  /* 0x0000001ae90cd210 */ /* 0x000fe20007f5e0ff */
[--C-:B----4-:R-:W-:Y:S01]  /*e330*/  @!P4 IMAD.X R5, R3, 0x1, R19.reuse, P0 ;  /* 0x000000010305c824 */ /* 0x110fe200000e0613 */
[----:B------:R-:W-:Y:S02]  /*e340*/  @!P5 IADD3 R20, P3, R233, R20, RZ ;  /* 0x00000014e914d210 */ /* 0x000fe40007f7e0ff */
[----:B------:R-:W-:Y:S01]  /*e350*/  CS2R R8, SRZ ;  /* 0x0000000000087805 */ /* 0x000fe2000001ff00 */
[----:B------:R-:W-:Y:S01]  /*e360*/  @!P4 IMAD.X R15, R27, 0x1, R19, P1 ;  /* 0x000000011b0fc824 */ /* 0x000fe200008e0613 */
[----:B------:R0:W5:Y:S01]  /*e370*/  @!P4 LD.E.64 R6, desc[UR42][R4.64] ;  /* 0x0000002a0406c980 */ /* 0x000162000c101b00 */
[----:B------:R-:W-:-:S02]  /*e380*/  @!P5 IMAD.X R13, R3, 0x1, R0, P2 ;  /* 0x00000001030dd824 */ /* 0x000fc400010e0600 */
[----:B------:R-:W-:Y:S01]  /*e390*/  @!P5 IMAD.X R21, R27, 0x1, R0, P3 ;  /* 0x000000011b15d824 */ /* 0x000fe200018e0600 */
[----:B------:R1:W5:Y:S04]  /*e3a0*/  @!P4 LD.E.64 R10, desc[UR42][R14.64] ;  /* 0x0000002a0e0ac980 */ /* 0x000368000c101b00 */
[----:B------:R1:W5:Y:S01]  /*e3b0*/  @!P5 LD.E.64 R8, desc[UR42][R20.64] ;  /* 0x0000002a1408d980 */ /* 0x000362000c101b00 */
[----:B0-----:R-:W-:-:S06]  /*e3c0*/  CS2R R4, SRZ ;  /* 0x0000000000047805 */ /* 0x001fcc000001ff00 */
[----:B------:R1:W5:Y:S02]  /*e3d0*/  @!P5 LD.E.64 R4, desc[UR42][R12.64] ;  /* 0x0000002a0c04d980 */ /* 0x000364000c101b00 */
.L_x_453:
[----:B------:R-:W-:Y:S05]  /*e3e0*/  BSYNC B1 ;  /* 0x0000000000017941 */ /* 0x000fea0003800000 */
.L_x_452:
[----:B------:R-:W-:Y:S01]  /*e3f0*/  ULEA.HI UR4, UR39, UR39, URZ, 0x1 ;  /* 0x0000002727047291 */ /* 0x000fe2000f8f083f */
[----:B-----5:R-:W-:Y:S01]  /*e400*/  SHF.R.U32.HI R0, RZ, 0x8, R6 ;  /* 0x00000008ff007819 */ /* 0x020fe20000011606 */
[----:B0-----:R-:W-:Y:S01]  /*e410*/  IMAD R26, R29, -0x80, R119 ;  /* 0xffffff801d1a7824 */ /* 0x001fe200078e0277 */
[----:B-1----:R-:W-:Y:S01]  /*e420*/  SHF.R.U32.HI R15, RZ, 0x8, R7 ;  /* 0x00000008ff0f7819 */ /* 0x002fe20000011607 */
[----:B------:R-:W-:Y:S01]  /*e430*/  ULOP3.LUT UR4, UR4, 0xfffffffe, URZ, 0xc0, !UPT ;  /* 0xfffffffe04047892 */ /* 0x000fe2000f8ec03f */
[----:B----4-:R-:W-:Y:S01]  /*e440*/  LOP3.LUT R3, R6, 0xff, RZ, 0xc0, !PT ;  /* 0x000000ff06037812 */ /* 0x010fe200078ec0ff */
[----:B------:R-:W-:Y:S01]  /*e450*/  BSSY B1, `(.L_x_454) ;  /* 0x000003b000017945 */ /* 0x000fe20003800000 */
[----:B------:R-:W-:Y:S01]  /*e460*/  LOP3.LUT R0, R0, 0xff, RZ, 0xc0, !PT ;  /* 0x000000ff00007812 */ /* 0x000fe200078ec0ff */
[----:B------:R-:W-:Y:S01]  /*e470*/  UIADD3 UR4, UR39, -UR4, URZ ;  /* 0x8000000427047290 */ /* 0x000fe2000fffe03f */
[----:B------:R-:W-:Y:S02]  /*e480*/  LOP3.LUT R12, R7, 0xff, RZ, 0xc0, !PT ;  /* 0x000000ff070c7812 */ /* 0x000fe400078ec0ff */
[----:B------:R-:W-:-:S02]  /*e490*/  LOP3.LUT R15, R15, 0xff, RZ, 0xc0, !PT ;  /* 0x000000ff0f0f7812 */ /* 0x000fc400078ec0ff */
[----:B------:R-:W-:Y:S01]  /*e4a0*/  PRMT R13, R0, 0x7604, R3 ;  /* 0x00007604000d7816 */ /* 0x000fe20000000003 */
[----:B------:R-:W-:Y:S01]  /*e4b0*/  IMAD.U32 R35, RZ, RZ, UR4 ;  /* 0x00000004ff237e24 */ /* 0x000fe2000f8e00ff */
[----:B------:R-:W-:Y:S02]  /*e4c0*/  SHF.R.U32.HI R0, RZ, 0x8, R4 ;  /* 0x00000008ff007819 */ /* 0x000fe40000011604 */
[----:B------:R-:W-:Y:S02]  /*e4d0*/  PRMT R12, R15, 0x7604, R12 ;  /* 0x000076040f0c7816 */ /* 0x000fe4000000000c */
[----:B------:R-:W-:Y:S02]  /*e4e0*/  SHF.L.U32 R35, R35, 0x1f, RZ ;  /* 0x0000001f23237819 */ /* 0x000fe400000006ff */
[----:B------:R-:W-:Y:S02]  /*e4f0*/  SHF.R.U32.HI R21, RZ, 0x8, R5 ;  /* 0x00000008ff157819 */ /* 0x000fe40000011605 */
[----:B------:R-:W0:Y:S01]  /*e500*/  SYNCS.PHASECHK.TRANS64.TRYWAIT P0, [R22+URZ+0x38800], R35 ;  /* 0x03880023160075a7 */ /* 0x000e22000800017f */
[----:B------:R-:W-:-:S02]  /*e510*/  SHF.R.U32.HI R3, RZ, 0x8, R10 ;  /* 0x00000008ff037819 */ /* 0x000fc4000001160a */
[----:B------:R-:W-:Y:S02]  /*e520*/  LOP3.LUT R14, R4, 0xff, RZ, 0xc0, !PT ;  /* 0x000000ff040e7812 */ /* 0x000fe400078ec0ff */
[----:B------:R-:W-:Y:S02]  /*e530*/  LOP3.LUT R15, R0, 0xff, RZ, 0xc0, !PT ;  /* 0x000000ff000f7812 */ /* 0x000fe400078ec0ff */
[----:B---3--:R-:W-:Y:S02]  /*e540*/  LOP3.LUT R20, R5, 0xff, RZ, 0xc0, !PT ;  /* 0x000000ff05147812 */ /* 0x008fe400078ec0ff */
[----:B--2---:R-:W-:Y:S02]  /*e550*/  LOP3.LUT R24, R10, 0xff, RZ, 0xc0, !PT ;  /* 0x000000ff0a187812 */ /* 0x004fe400078ec0ff */
[----:B------:R-:W-:Y:S02]  /*e560*/  LOP3.LUT R21, R21, 0xff, RZ, 0xc0, !PT ;  /* 0x000000ff15157812 */ /* 0x000fe400078ec0ff */
[----:B------:R-:W-:-:S02]  /*e570*/  LOP3.LUT R3, R3, 0xff, RZ, 0xc0, !PT ;  /* 0x000000ff03037812 */ /* 0x000fc400078ec0ff */
[----:B------:R-:W-:Y:S02]  /*e580*/  PRMT R15, R15, 0x7604, R14 ;  /* 0x000076040f0f7816 */ /* 0x000fe4000000000e */
[----:B------:R-:W-:Y:S02]  /*e590*/  SHF.R.U32.HI R0, RZ, 0x8, R8 ;  /* 0x00000008ff007819 */ /* 0x000fe40000011608 */
[----:B------:R-:W-:Y:S02]  /*e5a0*/  SHF.R.U32.HI R29, RZ, 0x8, R9 ;  /* 0x00000008ff1d7819 */ /* 0x000fe40000011609 */
[----:B------:R-:W-:Y:S02]  /*e5b0*/  SHF.R.U32.HI R14, RZ, 0x8, R11 ;  /* 0x00000008ff0e7819 */ /* 0x000fe4000001160b */
[----:B------:R-:W-:Y:S02]  /*e5c0*/  PRMT R20, R21, 0x7604, R20 ;  /* 0x0000760415147816 */ /* 0x000fe40000000014 */
[----:B------:R-:W-:-:S02]  /*e5d0*/  PRMT R27, R3, 0x7604, R24 ;  /* 0x00007604031b7816 */ /* 0x000fc40000000018 */
[----:B------:R-:W-:Y:S02]  /*e5e0*/  LOP3.LUT R21, R8, 0xff, RZ, 0xc0, !PT ;  /* 0x000000ff08157812 */ /* 0x000fe400078ec0ff */
[----:B------:R-:W-:Y:S02]  /*e5f0*/  LOP3.LUT R24, R9, 0xff, RZ, 0xc0, !PT ;  /* 0x000000ff09187812 */ /* 0x000fe400078ec0ff */
[----:B------:R-:W-:Y:S02]  /*e600*/  LOP3.LUT R0, R0, 0xff, RZ, 0xc0, !PT ;  /* 0x000000ff00007812 */ /* 0x000fe400078ec0ff */
[----:B------:R-:W-:Y:S02]  /*e610*/  LOP3.LUT R29, R29, 0xff, RZ, 0xc0, !PT ;  /* 0x000000ff1d1d7812 */ /* 0x000fe400078ec0ff */
[----:B------:R-:W-:Y:S02]  /*e620*/  LOP3.LUT R3, R11, 0xff, RZ, 0xc0, !PT ;  /* 0x000000ff0b037812 */ /* 0x000fe400078ec0ff */
[----:B------:R-:W-:-:S02]  /*e630*/  LOP3.LUT R14, R14, 0xff, RZ, 0xc0, !PT ;  /* 0x000000ff0e0e7812 */ /* 0x000fc400078ec0ff */
[----:B------:R-:W-:Y:S02]  /*e640*/  PRMT R31, R0, 0x7604, R21 ;  /* 0x00007604001f7816 */ /* 0x000fe40000000015 */
[----:B------:R-:W-:Y:S02]  /*e650*/  PRMT R24, R29, 0x7604, R24 ;  /* 0x000076041d187816 */ /* 0x000fe40000000018 */
[----:B------:R-:W-:Y:S02]  /*e660*/  PRMT R14, R14, 0x7604, R3 ;  /* 0x000076040e0e7816 */ /* 0x000fe40000000003 */
[----:B------:R-:W-:Y:S02]  /*e670*/  SHF.R.U32.HI R21, RZ, 0x10, R5 ;  /* 0x00000010ff157819 */ /* 0x000fe40000011605 */
[----:B------:R-:W-:Y:S02]  /*e680*/  SHF.R.U32.HI R29, RZ, 0x10, R11 ;  /* 0x00000010ff1d7819 */ /* 0x000fe4000001160b */
[----:B------:R-:W-:Y:S01]  /*e690*/  SHF.R.U32.HI R3, RZ, 0x10, R7 ;  /* 0x00000010ff037819 */ /* 0x000fe20000011607 */
[----:B------:R-:W-:Y:S01]  /*e6a0*/  IMAD.U32 R21, R21, 0x10000, RZ ;  /* 0x0001000015157824 */ /* 0x000fe200078e00ff */
[----:B------:R-:W-:Y:S01]  /*e6b0*/  SHF.R.U32.HI R33, RZ, 0x10, R9 ;  /* 0x00000010ff217819 */ /* 0x000fe20000011609 */
[----:B------:R-:W-:Y:S01]  /*e6c0*/  IMAD.U32 R29, R29, 0x10000, RZ ;  /* 0x000100001d1d7824 */ /* 0x000fe200078e00ff */
[----:B------:R-:W-:-:S02]  /*e6d0*/  SHF.L.U32 R3, R3, 0x10, RZ ;  /* 0x0000001003037819 */ /* 0x000fc400000006ff */
[----:B------:R-:W-:Y:S01]  /*e6e0*/  LOP3.LUT R21, R20, 0xff0000, R21, 0xf8, !PT ;  /* 0x00ff000014157812 */ /* 0x000fe200078ef815 */
[----:B------:R-:W-:Y:S01]  /*e6f0*/  IMAD.U32 R33, R33, 0x10000, RZ ;  /* 0x0001000021217824 */ /* 0x000fe200078e00ff */
[----:B------:R-:W-:Y:S02]  /*e700*/  LOP3.LUT R3, R12, 0xff0000, R3, 0xf8, !PT ;  /* 0x00ff00000c037812 */ /* 0x000fe400078ef803 */
[----:B------:R-:W-:Y:S02]  /*e710*/  VIMNMX R0, R26, 0x80, PT ;  /* 0x000000801a007848 */ /* 0x000fe40003fe0100 */
[----:B------:R-:W-:Y:S02]  /*e720*/  LOP3.LUT R29, R14, 0xff0000, R29, 0xf8, !PT ;  /* 0x00ff00000e1d7812 */ /* 0x000fe400078ef81d */
[----:B------:R-:W-:Y:S02]  /*e730*/  LOP3.LUT R13, R13, 0xff0000, R6, 0xf8, !PT ;  /* 0x00ff00000d0d7812 */ /* 0x000fe400078ef806 */
[----:B------:R-:W-:-:S02]  /*e740*/  LOP3.LUT R15, R15, 0xff0000, R4, 0xf8, !PT ;  /* 0x00ff00000f0f7812 */ /* 0x000fc400078ef804 */
[----:B------:R-:W-:Y:S02]  /*e750*/  LOP3.LUT R27, R27, 0xff0000, R10, 0xf8, !PT ;  /* 0x00ff00001b1b7812 */ /* 0x000fe400078ef80a */
[----:B------:R-:W-:Y:S02]  /*e760*/  LOP3.LUT R14, R3, 0xff000000, R7, 0xf8, !PT ;  /* 0xff000000030e7812 */ /* 0x000fe400078ef807 */
[----:B------:R-:W-:Y:S02]  /*e770*/  LOP3.LUT R33, R24, 0xff0000, R33, 0xf8, !PT ;  /* 0x00ff000018217812 */ /* 0x000fe400078ef821 */
[----:B------:R-:W-:Y:S02]  /*e780*/  ISETP.GE.AND P1, PT, R23, R0, PT ;  /* 0x000000001700720c */ /* 0x000fe40003f26270 */
[----:B------:R-:W-:Y:S02]  /*e790*/  LOP3.LUT R13, R13, 0xff000000, R6, 0xf8, !PT ;  /* 0xff0000000d0d7812 */ /* 0x000fe400078ef806 */
[----:B------:R-:W-:-:S02]  /*e7a0*/  LOP3.LUT R3, R15, 0xff000000, R4, 0xf8, !PT ;  /* 0xff0000000f037812 */ /* 0x000fc400078ef804 */
[----:B------:R-:W-:Y:S02]  /*e7b0*/  LOP3.LUT R12, R21, 0xff000000, R5, 0xf8, !PT ;  /* 0xff000000150c7812 */ /* 0x000fe400078ef805 */
[----:B------:R-:W-:Y:S02]  /*e7c0*/  LOP3.LUT R10, R27, 0xff000000, R10, 0xf8, !PT ;  /* 0xff0000001b0a7812 */ /* 0x000fe400078ef80a */
[----:B------:R-:W-:Y:S02]  /*e7d0*/  LOP3.LUT R11, R29, 0xff000000, R11, 0xf8, !PT ;  /* 0xff0000001d0b7812 */ /* 0x000fe400078ef80b */
[----:B------:R-:W-:Y:S01]  /*e7e0*/  LOP3.LUT R31, R31, 0xff0000, R8, 0xf8, !PT ;  /* 0x00ff00001f1f7812 */ /* 0x000fe200078ef808 */
[----:B0-----:R-:W-:Y:S06]  /*e7f0*/  @!P0 BRA `(.L_x_455) ;  /* 0x000001c800388947 */ /* 0x001fec0003800000 */
.L_x_684:
[----:B------:R-:W-:Y:S05]  /*e800*/  BSYNC B1 ;  /* 0x0000000000017941 */ /* 0x000fea0003800000 */
.L_x_454:
[----:B------:R-:W-:Y:S01]  /*e810*/  BSSY B1, `(.L_x_456) ;  /* 0x00000c0000017945 */ /* 0x000fe20003800000 */
[----:B------:R-:W-:Y:S02]  /*e820*/  LOP3.LUT R8, R31, 0xff000000, R8, 0xf8, !PT ;  /* 0xff0000001f087812 */ /* 0x000fe400078ef808 */
[----:B------:R-:W-:Y:S01]  /*e830*/  LOP3.LUT R9, R33, 0xff000000, R9, 0xf8, !PT ;  /* 0xff00000021097812 */ /* 0x000fe200078ef809 */
[----:B------:R-:W-:Y:S06]  /*e840*/  @P1 BRA `(.L_x_457) ;  /* 0x0000000800f01947 */ /* 0x000fec0003800000 */
[----:B------:R1:W5:Y:S01]  /*e850*/  LDL R42, [R1+0x64] ;  /* 0x00006400012a7983 */ /* 0x0003620000100800 */
[----:B------:R-:W2:Y:S01]  /*e860*/  LDC R4, c[0x0][0x3f4] ;  /* 0x0000fd00ff047b82 */ /* 0x000ea20000000800 */
[----:B------:R-:W-:Y:S01]  /*e870*/  BSSY B2, `(.L_x_458) ;  /* 0x000005e000027945 */ /* 0x000fe20003800000 */
[-C--:B--2---:R-:W-:Y:S02]  /*e880*/  ISETP.GE.AND P0, PT, R18, R4.reuse, PT ;  /* 0x000000041200720c */ /* 0x084fe40003f06270 */
[----:B------:R-:W-:-:S11]  /*e890*/  ISETP.GE.AND P1, PT, R233, R4, PT ;  /* 0x00000004e900720c */ /* 0x000fd60003f26270 */
[----:B-1----:R-:W-:Y:S05]  /*e8a0*/  @P0 BRA `(.L_x_459) ;  /* 0x0000000400680947 */ /* 0x002fea0003800000 */
[----:B-----5:R-:W1:Y:S01]  /*e8b0*/  LDS.128 R4, [R42+0x20400] ;  /* 0x020400002a047984 */ /* 0x020e620000000c00 */
[----:B------:R-:W-:Y:S02]  /*e8c0*/  F2FP.F16.E4M3.UNPACK_B R29, R10 ;  /* 0x0000000aff1d723e */ /* 0x000fe400020006ff */
[----:B------:R-:W-:-:S03]  /*e8d0*/  F2FP.F16.E4M3.UNPACK_B R27, R13 ;  /* 0x0000000dff1b723e */ /* 0x000fc600020006ff */
[----:B------:R-:W-:Y:S02]  /*e8e0*/  HADD2.F32 R30, -RZ, R29.H1_H1 ;  /* 0x3000001dff1e7230 */ /* 0x000fe40000004100 */
[----:B------:R-:W-:Y:S02]  /*e8f0*/  HADD2.F32 R28, -RZ, R27.H1_H1 ;  /* 0x3000001bff1c7230 */ /* 0x000fe40000004100 */
[----:B------:R-:W-:Y:S02]  /*e900*/  HADD2.F32 R29, -RZ, R29.H0_H0 ;  /* 0x2000001dff1d7230 */ /* 0x000fe40000004100 */
[----:B------:R-:W-:Y:S01]  /*e910*/  HADD2.F32 R27, -RZ, R27.H0_H0 ;  /* 0x2000001bff1b7230 */ /* 0x000fe20000004100 */
[-C--:B-1----:R-:W-:Y:S02]  /*e920*/  F2FP.F16.E4M3.UNPACK_B R15, R4.reuse.H1 ;  /* 0x00000004ff0f723e */ /* 0x082fe400030006ff */
[-C--:B------:R-:W-:Y:S02]  /*e930*/  F2FP.F16.E4M3.UNPACK_B R21, R5.reuse ;  /* 0x00000005ff15723e */ /* 0x080fe400020006ff */
[----:B------:R-:W-:Y:S01]  /*e940*/  F2FP.F16.E4M3.UNPACK_B R24, R5.H1 ;  /* 0x00000005ff18723e */ /* 0x000fe200030006ff */
[--C-:B------:R-:W-:Y:S01]  /*e950*/  HADD2.F32 R20, -RZ, R15.reuse.H0_H0 ;  /* 0x2000000fff147230 */ /* 0x100fe20000004100 */
[----:B------:R-:W-:Y:S01]  /*e960*/  F2FP.F16.E4M3.UNPACK_B R4, R4 ;  /* 0x00000004ff04723e */ /* 0x000fe200020006ff */
[----:B------:R-:W-:Y:S01]  /*e970*/  HADD2.F32 R15, -RZ, R15.H1_H1 ;  /* 0x3000000fff0f7230 */ /* 0x000fe20000004100 */
[----:B------:R-:W-:-:S02]  /*e980*/  F2FP.F16.E4M3.UNPACK_B R26, R6 ;  /* 0x00000006ff1a723e */ /* 0x000fc400020006ff */
[----:B------:R-:W-:Y:S02]  /*e990*/  F2FP.F16.E4M3.UNPACK_B R6, R6.H1 ;  /* 0x00000006ff06723e */ /* 0x000fe400030006ff */
[C---:B------:R-:W-:Y:S01]  /*e9a0*/  FMUL.FTZ R5, R15.reuse, R30 ;  /* 0x0000001e0f057220 */ /* 0x040fe20000410000 */
[-C--:B------:R-:W-:Y:S01]  /*e9b0*/  FMUL.FTZ R31, R15, R28.reuse ;  /* 0x0000001c0f1f7220 */ /* 0x080fe20000410000 */
[----:B------:R-:W-:Y:S02]  /*e9c0*/  F2FP.F16.E4M3.UNPACK_B R15, R7 ;  /* 0x00000007ff0f723e */ /* 0x000fe400020006ff */
[C---:B------:R-:W-:Y:S01]  /*e9d0*/  FFMA.FTZ R33, R20.reuse, R28, -R5 ;  /* 0x0000001c14217223 */ /* 0x040fe20000010805 */
[--C-:B------:R-:W-:Y:S01]  /*e9e0*/  HADD2.F32 R5, -RZ, R4.reuse.H1_H1 ;  /* 0x30000004ff057230 */ /* 0x100fe20000004100 */
[----:B------:R-:W-:Y:S01]  /*e9f0*/  F2FP.F16.E4M3.UNPACK_B R28, R10.H1 ;  /* 0x0000000aff1c723e */ /* 0x000fe200030006ff */
[----:B------:R-:W-:Y:S01]  /*ea00*/  FFMA.FTZ R34, R20, R30, R31 ;  /* 0x0000001e14227223 */ /* 0x000fe2000001001f */
[----:B------:R-:W-:Y:S01]  /*ea10*/  HADD2.F32 R4, -RZ, R4.H0_H0 ;  /* 0x20000004ff047230 */ /* 0x000fe20000004100 */
[----:B------:R-:W-:Y:S01]  /*ea20*/  F2FP.F16.E4M3.UNPACK_B R20, R13.H1 ;  /* 0x0000000dff14723e */ /* 0x000fe200030006ff */
[C---:B------:R-:W-:Y:S01]  /*ea30*/  FMUL.FTZ R31, R5.reuse, R29 ;  /* 0x0000001d051f7220 */ /* 0x040fe20000410000 */
[----:B------:R-:W-:Y:S01]  /*ea40*/  FMUL.FTZ R32, R5, R27 ;  /* 0x0000001b05207220 */ /* 0x000fe20000410000 */
[----:B------:R-:W-:Y:S01]  /*ea50*/  HADD2.F32 R30, -RZ, R28.H1_H1 ;  /* 0x3000001cff1e7230 */ /* 0x000fe20000004100 */
[----:B------:R-:W-:Y:S01]  /*ea60*/  F2FP.F16.E4M3.UNPACK_B R7, R7.H1 ;  /* 0x00000007ff07723e */ /* 0x000fe200030006ff */
[----:B------:R-:W-:-:S02]  /*ea70*/  HADD2.F32 R5, -RZ, R24.H1_H1 ;  /* 0x30000018ff057230 */ /* 0x000fc40000004100 */
[C---:B------:R-:W-:Y:S01]  /*ea80*/  FFMA.FTZ R31, R4.reuse, R27, -R31 ;  /* 0x0000001b041f7223 */ /* 0x040fe2000001081f */
[----:B------:R-:W-:Y:S01]  /*ea90*/  FFMA.FTZ R32, R4, R29, R32 ;  /* 0x0000001d04207223 */ /* 0x000fe20000010020 */
[----:B------:R-:W-:Y:S02]  /*eaa0*/  HADD2.F32 R27, -RZ, R20.H1_H1 ;  /* 0x30000014ff1b7230 */ /* 0x000fe40000004100 */
[----:B------:R-:W-:Y:S02]  /*eab0*/  HADD2.F32 R24, -RZ, R24.H0_H0 ;  /* 0x20000018ff187230 */ /* 0x000fe40000004100 */
[C---:B------:R-:W-:Y:S01]  /*eac0*/  FMUL.FTZ R29, R5.reuse, R30 ;  /* 0x0000001e051d7220 */ /* 0x040fe20000410000 */
[----:B------:R-:W-:Y:S02]  /*ead0*/  HADD2.F32 R28, -RZ, R28.H0_H0 ;  /* 0x2000001cff1c7230 */ /* 0x000fe40000004100 */
[----:B------:R-:W-:Y:S01]  /*eae0*/  FMUL.FTZ R5, R5, R27 ;  /* 0x0000001b05057220 */ /* 0x000fe20000410000 */
[----:B------:R-:W-:-:S02]  /*eaf0*/  HADD2.F32 R4, -RZ, R21.H1_H1 ;  /* 0x30000015ff047230 */ /* 0x000fc40000004100 */
[C---:B------:R-:W-:Y:S01]  /*eb00*/  FFMA.FTZ R37, R24.reuse, R27, -R29 ;  /* 0x0000001b18257223 */ /* 0x040fe2000001081d */
[----:B------:R-:W-:Y:S01]  /*eb10*/  F2FP.F16.E4M3.UNPACK_B R27, R11 ;  /* 0x0000000bff1b723e */ /* 0x000fe200020006ff */
[----:B------:R-:W-:Y:S02]  /*eb20*/  HADD2.F32 R20, -RZ, R20.H0_H0 ;  /* 0x20000014ff147230 */ /* 0x000fe40000004100 */
[----:B------:R-:W-:Y:S01]  /*eb30*/  FFMA.FTZ R30, R24, R30, R5 ;  /* 0x0000001e181e7223 */ /* 0x000fe20000010005 */
[----:B------:R-:W-:Y:S02]  /*eb40*/  HADD2.F32 R21, -RZ, R21.H0_H0 ;  /* 0x20000015ff157230 */ /* 0x000fe40000004100 */
[C---:B------:R-:W-:Y:S01]  /*eb50*/  FMUL.FTZ R36, R4.reuse, R28 ;  /* 0x0000001c04247220 */ /* 0x040fe20000410000 */
[----:B------:R-:W-:Y:S01]  /*eb60*/  F2FP.F16.E4M3.UNPACK_B R24, R14 ;  /* 0x0000000eff18723e */ /* 0x000fe200020006ff */
[----:B------:R-:W-:Y:S02]  /*eb70*/  HADD2.F32 R29, -RZ, R27.H1_H1 ;  /* 0x3000001bff1d7230 */ /* 0x000fe40000004100 */
[----:B0-----:R-:W-:Y:S01]  /*eb80*/  FMUL.FTZ R35, R4, R20 ;  /* 0x0000001404237220 */ /* 0x001fe20000410000 */
[----:B------:R-:W-:-:S02]  /*eb90*/  HADD2.F32 R5, -RZ, R6.H1_H1 ;  /* 0x30000006ff057230 */ /* 0x000fc40000004100 */
[C---:B------:R-:W-:Y:S01]  /*eba0*/  FFMA.FTZ R36, R21.reuse, R20, -R36 ;  /* 0x0000001415247223 */ /* 0x040fe20000010824 */
[----:B------:R-:W-:Y:S02]  /*ebb0*/  HADD2.F32 R20, -RZ, R24.H1_H1 ;  /* 0x30000018ff147230 */ /* 0x000fe40000004100 */
[----:B------:R-:W-:Y:S01]  /*ebc0*/  FFMA.FTZ R35, R21, R28, R35 ;  /* 0x0000001c15237223 */ /* 0x000fe20000010023 */
[----:B------:R-:W-:Y:S02]  /*ebd0*/  HADD2.F32 R6, -RZ, R6.H0_H0 ;  /* 0x20000006ff067230 */ /* 0x000fe40000004100 */
[C---:B------:R-:W-:Y:S01]  /*ebe0*/  FMUL.FTZ R39, R5.reuse, R29 ;  /* 0x0000001d05277220 */ /* 0x040fe20000410000 */
[----:B------:R-:W-:Y:S02]  /*ebf0*/  HADD2.F32 R27, -RZ, R27.H0_H0 ;  /* 0x2000001bff1b7230 */ /* 0x000fe40000004100 */
[----:B------:R-:W-:Y:S01]  /*ec00*/  FMUL.FTZ R41, R5, R20 ;  /* 0x0000001405297220 */ /* 0x000fe20000410000 */
[----:B------:R-:W-:-:S02]  /*ec10*/  HADD2.F32 R4, -RZ, R26.H1_H1 ;  /* 0x3000001aff047230 */ /* 0x000fc40000004100 */
[----:B------:R-:W-:Y:S01]  /*ec20*/  FFMA.FTZ R28, R6, R20, -R39 ;  /* 0x00000014061c7223 */ /* 0x000fe20000010827 */
[----:B------:R-:W-:Y:S01]  /*ec30*/  HADD2.F32 R21, -RZ, R24.H0_H0 ;  /* 0x20000018ff157230 */ /* 0x000fe20000004100 */
[----:B------:R-:W-:Y:S01]  /*ec40*/  F2FP.F16.E4M3.UNPACK_B R5, R14.H1 ;  /* 0x0000000eff05723e */ /* 0x000fe200030006ff */
[----:B------:R-:W-:Y:S02]  /*ec50*/  HADD2.F32 R26, -RZ, R26.H0_H0 ;  /* 0x2000001aff1a7230 */ /* 0x000fe40000004100 */
[----:B------:R-:W-:Y:S01]  /*ec60*/  FMUL.FTZ R39, R4, R27 ;  /* 0x0000001b04277220 */ /* 0x000fe20000410000 */
[----:B------:R-:W-:Y:S01]  /*ec70*/  FFMA.FTZ R41, R6, R29, R41 ;  /* 0x0000001d06297223 */ /* 0x000fe20000010029 */
[----:B------:R-:W-:Y:S01]  /*ec80*/  FMUL.FTZ R20, R4, R21 ;  /* 0x0000001504147220 */ /* 0x000fe20000410000 */
[----:B------:R-:W-:Y:S01]  /*ec90*/  F2FP.F16.E4M3.UNPACK_B R4, R11.H1 ;  /* 0x0000000bff04723e */ /* 0x000fe200030006ff */
[----:B------:R-:W-:Y:S01]  /*eca0*/  FFMA.FTZ R39, R26, R21, -R39 ;  /* 0x000000151a277223 */ /* 0x000fe20000010827 */
[----:B------:R-:W-:-:S02]  /*ecb0*/  HADD2.F32 R6, -RZ, R5.H0_H0 ;  /* 0x20000005ff067230 */ /* 0x000fc40000004100 */
[----:B------:R-:W-:Y:S01]  /*ecc0*/  FFMA.FTZ R26, R26, R27, R20 ;  /* 0x0000001b1a1a7223 */ /* 0x000fe20000010014 */
[----:B------:R-:W-:Y:S01]  /*ecd0*/  HADD2.F32 R20, -RZ, R5.H1_H1 ;  /* 0x30000005ff147230 */ /* 0x000fe20000004100 */
[----:B------:R-:W-:Y:S01]  /*ece0*/  F2FP.SATFINITE.E4M3.F32.PACK_AB_MERGE_C R30, R30, R37, RZ ;  /* 0x000000251e1e723e */ /* 0x000fe200048070ff */
[--C-:B------:R-:W-:Y:S02]  /*ecf0*/  HADD2.F32 R24, -RZ, R4.reuse.H1_H1 ;  /* 0x30000004ff187230 */ /* 0x100fe40000004100 */
[----:B------:R-:W-:Y:S02]  /*ed00*/  HADD2.F32 R5, -RZ, R7.H1_H1 ;  /* 0x30000007ff057230 */ /* 0x000fe40000004100 */
[----:B------:R-:W-:Y:S02]  /*ed10*/  HADD2.F32 R21, -RZ, R4.H0_H0 ;  /* 0x20000004ff157230 */ /* 0x000fe40000004100 */
[----:B------:R-:W-:Y:S02]  /*ed20*/  HADD2.F32 R4, -RZ, R15.H1_H1 ;  /* 0x3000000fff047230 */ /* 0x000fe40000004100 */
[----:B------:R-:W-:Y:S01]  /*ed30*/  FMUL.FTZ R40, R5, R24 ;  /* 0x0000001805287220 */ /* 0x000fe20000410000 */
[----:B------:R-:W-:-:S02]  /*ed40*/  HADD2.F32 R7, -RZ, R7.H0_H0 ;  /* 0x20000007ff077230 */ /* 0x000fc40000004100 */
[----:B------:R-:W-:Y:S01]  /*ed50*/  FMUL.FTZ R5, R5, R20 ;  /* 0x0000001405057220 */ /* 0x000fe20000410000 */
[----:B------:R-:W-:Y:S02]  /*ed60*/  HADD2.F32 R15, -RZ, R15.H0_H0 ;  /* 0x2000000fff0f7230 */ /* 0x000fe40000004100 */
[CC--:B------:R-:W-:Y:S01]  /*ed70*/  FMUL.FTZ R38, R4.reuse, R21.reuse ;  /* 0x0000001504267220 */ /* 0x0c0fe20000410000 */
[----:B------:R-:W-:Y:S01]  /*ed80*/  FMUL.FTZ R4, R4, R6 ;  /* 0x0000000604047220 */ /* 0x000fe20000410000 */
[C---:B------:R-:W-:Y:S01]  /*ed90*/  FFMA.FTZ R40, R7.reuse, R20, -R40 ;  /* 0x0000001407287223 */ /* 0x040fe20000010828 */
[----:B------:R-:W-:Y:S01]  /*eda0*/  FFMA.FTZ R5, R7, R24, R5 ;  /* 0x0000001807057223 */ /* 0x000fe20000010005 */
[C---:B------:R-:W-:Y:S01]  /*edb0*/  FFMA.FTZ R7, R15.reuse, R6, -R38 ;  /* 0x000000060f077223 */ /* 0x040fe20000010826 */
[----:B------:R-:W-:Y:S01]  /*edc0*/  FFMA.FTZ R20, R15, R21, R4 ;  /* 0x000000150f147223 */ /* 0x000fe20000010004 */
[----:B------:R-:W-:Y:S02]  /*edd0*/  F2FP.SATFINITE.E4M3.F32.PACK_AB_MERGE_C R4, R34, R33, RZ ;  /* 0x000000212204723e */ /* 0x000fe400048070ff */
[----:B------:R-:W-:-:S02]  /*ede0*/  F2FP.SATFINITE.E4M3.F32.PACK_AB_MERGE_C R6, R41, R28, RZ ;  /* 0x0000001c2906723e */ /* 0x000fc400048070ff */
[----:B------:R-:W-:Y:S02]  /*edf0*/  F2FP.SATFINITE.E4M3.F32.PACK_AB_MERGE_C R40, R5, R40, RZ ;  /* 0x000000280528723e */ /* 0x000fe400048070ff */
[----:B------:R-:W-:Y:S02]  /*ee00*/  F2FP.SATFINITE.E4M3.F32.PACK_AB_MERGE_C R4, R32, R31, R4 ;  /* 0x0000001f2004723e */ /* 0x000fe40004807004 */
[----:B------:R-:W-:Y:S02]  /*ee10*/  F2FP.SATFINITE.E4M3.F32.PACK_AB_MERGE_C R5, R35, R36, R30 ;  /* 0x000000242305723e */ /* 0x000fe4000480701e */
[----:B------:R-:W-:Y:S02]  /*ee20*/  F2FP.SATFINITE.E4M3.F32.PACK_AB_MERGE_C R6, R26, R39, R6 ;  /* 0x000000271a06723e */ /* 0x000fe40004807006 */
[----:B------:R-:W-:-:S05]  /*ee30*/  F2FP.SATFINITE.E4M3.F32.PACK_AB_MERGE_C R7, R20, R7, R40 ;  /* 0x000000071407723e */ /* 0x000fca0004807028 */
[----:B------:R1:W-:Y:S02]  /*ee40*/  STS.128 [R42+0x20400], R4 ;  /* 0x020400042a007388 */ /* 0x0003e40000000c00 */
.L_x_459:
[----:B------:R-:W-:Y:S05]  /*ee50*/  BSYNC B2 ;  /* 0x0000000000027941 */ /* 0x000fea0003800000 */
.L_x_458:
[----:B------:R-:W-:Y:S05]  /*ee60*/  @P1 BRA `(.L_x_457) ;  /* 0x0000000400681947 */ /* 0x000fea0003800000 */
[----:B-1---5:R-:W1:Y:S01]  /*ee70*/  LDS.128 R4, [R42+0x24400] ;  /* 0x024400002a047984 */ /* 0x022e620000000c00 */
        /* <DEDUP_REMOVED lines=89> */
.L_x_457:
[----:B------:R-:W-:Y:S05]  /*f410*/  BSYNC B1 ;  /* 0x0000000000017941 */ /* 0x000fea0003800000 */
.L_x_456:
[----:B-12---:R-:W-:Y:S01]  /*f420*/  VIADD R4, R23, 0x20 ;  /* 0x0000002017047836 */ /* 0x006fe20000000000 */
[----:B------:R-:W-:Y:S04]  /*f430*/  BSSY B1, `(.L_x_460) ;  /* 0x00000bf000017945 */ /* 0x000fe80003800000 */
[----:B------:R-:W-:-:S13]  /*f440*/  ISETP.GE.AND P0, PT, R4, R0, PT ;  /* 0x000000000400720c */ /* 0x000fda0003f06270 */
[----:B------:R-:W-:Y:S05]  /*f450*/  @P0 BRA `(.L_x_461) ;  /* 0x0000000800f00947 */ /* 0x000fea0003800000 */
[----:B-----5:R1:W5:Y:S01]  /*f460*/  LDL R42, [R1+0x64] ;  /* 0x00006400012a7983 */ /* 0x0203620000100800 */
[----:B------:R-:W2:Y:S01]  /*f470*/  LDC R4, c[0x0][0x3f4] ;  /* 0x0000fd00ff047b82 */ /* 0x000ea20000000800 */
[----:B------:R-:W-:Y:S01]  /*f480*/  BSSY B2, `(.L_x_462) ;  /* 0x000005e000027945 */ /* 0x000fe20003800000 */
[-C--:B--2---:R-:W-:Y:S02]  /*f490*/  ISETP.GE.AND P0, PT, R18, R4.reuse, PT ;  /* 0x000000041200720c */ /* 0x084fe40003f06270 */
[----:B------:R-:W-:-:S11]  /*f4a0*/  ISETP.GE.AND P1, PT, R233, R4, PT ;  /* 0x00000004e900720c */ /* 0x000fd60003f26270 */
[----:B-1----:R-:W-:Y:S05]  /*f4b0*/  @P0 BRA `(.L_x_463) ;  /* 0x0000000400680947 */ /* 0x002fea0003800000 */
[----:B-----5:R-:W1:Y:S01]  /*f4c0*/  LDS.128 R4, [R42+0x21400] ;  /* 0x021400002a047984 */ /* 0x020e620000000c00 */
[----:B------:R-:W-:Y:S02]  /*f4d0*/  F2FP.F16.E4M3.UNPACK_B R29, R13 ;  /* 0x0000000dff1d723e */ /* 0x000fe400020006ff */
[-C--:B------:R-:W-:Y:S02]  /*f4e0*/  F2FP.F16.E4M3.UNPACK_B R30, R10.reuse ;  /* 0x0000000aff1e723e */ /* 0x080fe400020006ff */
[----:B------:R-:W-:Y:S01]  /*f4f0*/  F2FP.F16.E4M3.UNPACK_B R33, R10.H1 ;  /* 0x0000000aff21723e */ /* 0x000fe200030006ff */
[----:B------:R-:W-:Y:S01]  /*f500*/  HADD2.F32 R28, -RZ, R29.H1_H1 ;  /* 0x3000001dff1c7230 */ /* 0x000fe20000004100 */
[----:B------:R-:W-:Y:S01]  /*f510*/  F2FP.F16.E4M3.UNPACK_B R37, R11 ;  /* 0x0000000bff25723e */ /* 0x000fe200020006ff */
[----:B------:R-:W-:Y:S02]  /*f520*/  HADD2.F32 R32, -RZ, R30.H1_H1 ;  /* 0x3000001eff207230 */ /* 0x000fe40000004100 */
[----:B------:R-:W-:-:S02]  /*f530*/  HADD2.F32 R34, -RZ, R33.H1_H1 ;  /* 0x30000021ff227230 */ /* 0x000fc40000004100 */
[----:B0-----:R-:W-:Y:S02]  /*f540*/  HADD2.F32 R35, -RZ, R33.H0_H0 ;  /* 0x20000021ff237230 */ /* 0x001fe40000004100 */
[--C-:B------:R-:W-:Y:S02]  /*f550*/  HADD2.F32 R40, -RZ, R37.reuse.H1_H1 ;  /* 0x30000025ff287230 */ /* 0x100fe40000004100 */
        /* <DEDUP_REMOVED lines=9> */
[-C--:B------:R-:W-:Y:S01]  /*f5f0*/  FMUL.FTZ R5, R32, R15.reuse ;  /* 0x0000000f20057220 */ /* 0x080fe20000410000 */
[C---:B------:R-:W-:Y:S01]  /*f600*/  FMUL.FTZ R27, R28.reuse, R15 ;  /* 0x0000000f1c1b7220 */ /* 0x040fe20000410000 */
[----:B------:R-:W-:Y:S02]  /*f610*/  F2FP.F16.E4M3.UNPACK_B R15, R7 ;  /* 0x00000007ff0f723e */ /* 0x000fe400020006ff */
[-C--:B------:R-:W-:Y:S01]  /*f620*/  FFMA.FTZ R28, R28, R20.reuse, -R5 ;  /* 0x000000141c1c7223 */ /* 0x080fe20000010805 */
[----:B------:R-:W-:Y:S01]  /*f630*/  FFMA.FTZ R31, R32, R20, R27 ;  /* 0x00000014201f7223 */ /* 0x000fe2000001001b */
[----:B------:R-:W-:Y:S01]  /*f640*/  HADD2.F32 R32, -RZ, R30.H0_H0 ;  /* 0x2000001eff207230 */ /* 0x000fe20000004100 */
[----:B------:R-:W-:Y:S01]  /*f650*/  F2FP.F16.E4M3.UNPACK_B R30, R13.H1 ;  /* 0x0000000dff1e723e */ /* 0x000fe200030006ff */
[----:B------:R-:W-:Y:S01]  /*f660*/  HADD2.F32 R5, -RZ, R4.H1_H1 ;  /* 0x30000004ff057230 */ /* 0x000fe20000004100 */
[----:B------:R-:W-:Y:S01]  /*f670*/  F2FP.F16.E4M3.UNPACK_B R7, R7.H1 ;  /* 0x00000007ff07723e */ /* 0x000fe200030006ff */
[----:B------:R-:W-:-:S02]  /*f680*/  HADD2.F32 R20, -RZ, R29.H0_H0 ;  /* 0x2000001dff147230 */ /* 0x000fc40000004100 */
[----:B------:R-:W-:Y:S02]  /*f690*/  HADD2.F32 R4, -RZ, R4.H0_H0 ;  /* 0x20000004ff047230 */ /* 0x000fe40000004100 */
[-C--:B------:R-:W-:Y:S01]  /*f6a0*/  FMUL.FTZ R27, R32, R5.reuse ;  /* 0x00000005201b7220 */ /* 0x080fe20000410000 */
[----:B------:R-:W-:Y:S02]  /*f6b0*/  HADD2.F32 R33, -RZ, R30.H0_H0 ;  /* 0x2000001eff217230 */ /* 0x000fe40000004100 */
[C---:B------:R-:W-:Y:S01]  /*f6c0*/  FMUL.FTZ R29, R20.reuse, R5 ;  /* 0x00000005141d7220 */ /* 0x040fe20000410000 */
[--C-:B------:R-:W-:Y:S02]  /*f6d0*/  HADD2.F32 R5, -RZ, R24.reuse.H1_H1 ;  /* 0x30000018ff057230 */ /* 0x100fe40000004100 */
[-C--:B------:R-:W-:Y:S01]  /*f6e0*/  FFMA.FTZ R27, R20, R4.reuse, -R27 ;  /* 0x00000004141b7223 */ /* 0x080fe2000001081b */
[----:B------:R-:W-:Y:S02]  /*f6f0*/  HADD2.F32 R24, -RZ, R24.H0_H0 ;  /* 0x20000018ff187230 */ /* 0x000fe40000004100 */
[----:B------:R-:W-:Y:S01]  /*f700*/  FFMA.FTZ R20, R32, R4, R29 ;  /* 0x0000000420147223 */ /* 0x000fe2000001001d */
[----:B------:R-:W-:-:S02]  /*f710*/  HADD2.F32 R32, -RZ, R30.H1_H1 ;  /* 0x3000001eff207230 */ /* 0x000fc40000004100 */
[-C--:B------:R-:W-:Y:S01]  /*f720*/  FMUL.FTZ R29, R34, R5.reuse ;  /* 0x00000005221d7220 */ /* 0x080fe20000410000 */
[--C-:B------:R-:W-:Y:S02]  /*f730*/  HADD2.F32 R4, -RZ, R21.reuse.H1_H1 ;  /* 0x30000015ff047230 */ /* 0x100fe40000004100 */
[----:B------:R-:W-:Y:S02]  /*f740*/  HADD2.F32 R21, -RZ, R21.H0_H0 ;  /* 0x20000015ff157230 */ /* 0x000fe40000004100 */
[C---:B------:R-:W-:Y:S01]  /*f750*/  FMUL.FTZ R5, R32.reuse, R5 ;  /* 0x0000000520057220 */ /* 0x040fe20000410000 */
[----:B------:R-:W-:Y:S01]  /*f760*/  FFMA.FTZ R29, R32, R24, -R29 ;  /* 0x00000018201d7223 */ /* 0x000fe2000001081d */
[----:B------:R-:W-:Y:S01]  /*f770*/  FMUL.FTZ R30, R35, R4 ;  /* 0x00000004231e7220 */ /* 0x000fe20000410000 */
[----:B------:R-:W-:Y:S01]  /*f780*/  F2FP.F16.E4M3.UNPACK_B R32, R14 ;  /* 0x0000000eff20723e */ /* 0x000fe200020006ff */
[----:B------:R-:W-:Y:S01]  /*f790*/  FFMA.FTZ R24, R34, R24, R5 ;  /* 0x0000001822187223 */ /* 0x000fe20000010005 */
[----:B------:R-:W-:Y:S01]  /*f7a0*/  FMUL.FTZ R4, R33, R4 ;  /* 0x0000000421047220 */ /* 0x000fe20000410000 */
[----:B------:R-:W-:-:S02]  /*f7b0*/  HADD2.F32 R5, -RZ, R6.H1_H1 ;  /* 0x30000006ff057230 */ /* 0x000fc40000004100 */
[-C--:B------:R-:W-:Y:S01]  /*f7c0*/  FFMA.FTZ R30, R33, R21.reuse, -R30 ;  /* 0x00000015211e7223 */ /* 0x080fe2000001081e */
[----:B------:R-:W-:Y:S02]  /*f7d0*/  HADD2.F32 R34, -RZ, R32.H1_H1 ;  /* 0x30000020ff227230 */ /* 0x000fe40000004100 */
[----:B------:R-:W-:Y:S01]  /*f7e0*/  FFMA.FTZ R21, R35, R21, R4 ;  /* 0x0000001523157223 */ /* 0x000fe20000010004 */
[----:B------:R-:W-:Y:S02]  /*f7f0*/  HADD2.F32 R6, -RZ, R6.H0_H0 ;  /* 0x20000006ff067230 */ /* 0x000fe40000004100 */
[-C--:B------:R-:W-:Y:S01]  /*f800*/  FMUL.FTZ R33, R40, R5.reuse ;  /* 0x0000000528217220 */ /* 0x080fe20000410000 */
[----:B------:R-:W-:Y:S02]  /*f810*/  HADD2.F32 R36, -RZ, R32.H0_H0 ;  /* 0x20000020ff247230 */ /* 0x000fe40000004100 */
[----:B------:R-:W-:Y:S01]  /*f820*/  FMUL.FTZ R35, R34, R5 ;  /* 0x0000000522237220 */ /* 0x000fe20000410000 */
[----:B------:R-:W-:-:S02]  /*f830*/  HADD2.F32 R4, -RZ, R26.H1_H1 ;  /* 0x3000001aff047230 */ /* 0x000fc40000004100 */
[----:B------:R-:W-:Y:S01]  /*f840*/  FFMA.FTZ R32, R34, R6, -R33 ;  /* 0x0000000622207223 */ /* 0x000fe20000010821 */
[----:B------:R-:W-:Y:S01]  /*f850*/  HADD2.F32 R26, -RZ, R26.H0_H0 ;  /* 0x2000001aff1a7230 */ /* 0x000fe20000004100 */
[----:B------:R-:W-:Y:S01]  /*f860*/  F2FP.F16.E4M3.UNPACK_B R34, R14.H1 ;  /* 0x0000000eff22723e */ /* 0x000fe200030006ff */
[----:B------:R-:W-:Y:S01]  /*f870*/  FFMA.FTZ R35, R40, R6, R35 ;  /* 0x0000000628237223 */ /* 0x000fe20000010023 */
[-C--:B------:R-:W-:Y:S01]  /*f880*/  FMUL.FTZ R5, R38, R4.reuse ;  /* 0x0000000426057220 */ /* 0x080fe20000410000 */
[C---:B------:R-:W-:Y:S01]  /*f890*/  FMUL.FTZ R33, R36.reuse, R4 ;  /* 0x0000000424217220 */ /* 0x040fe20000410000 */
[----:B------:R-:W-:Y:S01]  /*f8a0*/  F2FP.F16.E4M3.UNPACK_B R4, R11.H1 ;  /* 0x0000000bff04723e */ /* 0x000fe200030006ff */
[----:B------:R-:W-:Y:S02]  /*f8b0*/  HADD2.F32 R39, -RZ, R34.H1_H1 ;  /* 0x30000022ff277230 */ /* 0x000fe40000004100 */
[----:B------:R-:W-:Y:S01]  /*f8c0*/  FFMA.FTZ R6, R36, R26, -R5 ;  /* 0x0000001a24067223 */ /* 0x000fe20000010805 */
[----:B------:R-:W-:-:S02]  /*f8d0*/  HADD2.F32 R5, -RZ, R7.H1_H1 ;  /* 0x30000007ff057230 */ /* 0x000fc40000004100 */
[----:B------:R-:W-:Y:S01]  /*f8e0*/  FFMA.FTZ R33, R38, R26, R33 ;  /* 0x0000001a26217223 */ /* 0x000fe20000010021 */
[--C-:B------:R-:W-:Y:S01]  /*f8f0*/  HADD2.F32 R43, -RZ, R4.reuse.H1_H1 ;  /* 0x30000004ff2b7230 */ /* 0x100fe20000004100 */
[----:B------:R-:W-:Y:S01]  /*f900*/  F2FP.SATFINITE.E4M3.F32.PACK_AB_MERGE_C R24, R24, R29, RZ ;  /* 0x0000001d1818723e */ /* 0x000fe200048070ff */
[----:B------:R-:W-:Y:S02]  /*f910*/  HADD2.F32 R41, -RZ, R4.H0_H0 ;  /* 0x20000004ff297230 */ /* 0x000fe40000004100 */
[-C--:B------:R-:W-:Y:S01]  /*f920*/  FMUL.FTZ R36, R39, R5.reuse ;  /* 0x0000000527247220 */ /* 0x080fe20000410000 */
[----:B------:R-:W-:Y:S01]  /*f930*/  HADD2.F32 R4, -RZ, R15.H1_H1 ;  /* 0x3000000fff047230 */ /* 0x000fe20000004100 */
[----:B------:R-:W-:Y:S01]  /*f940*/  F2FP.SATFINITE.E4M3.F32.PACK_AB_MERGE_C R32, R35, R32, RZ ;  /* 0x000000202320723e */ /* 0x000fe200048070ff */
[----:B------:R-:W-:Y:S02]  /*f950*/  HADD2.F32 R37, -RZ, R34.H0_H0 ;  /* 0x20000022ff257230 */ /* 0x000fe40000004100 */
[----:B------:R-:W-:Y:S01]  /*f960*/  FMUL.FTZ R34, R43, R5 ;  /* 0x000000052b227220 */ /* 0x000fe20000410000 */
[----:B------:R-:W-:-:S02]  /*f970*/  HADD2.F32 R7, -RZ, R7.H0_H0 ;  /* 0x20000007ff077230 */ /* 0x000fc40000004100 */
[-C--:B------:R-:W-:Y:S01]  /*f980*/  FMUL.FTZ R26, R41, R4.reuse ;  /* 0x00000004291a7220 */ /* 0x080fe20000410000 */
[----:B------:R-:W-:Y:S02]  /*f990*/  HADD2.F32 R15, -RZ, R15.H0_H0 ;  /* 0x2000000fff0f7230 */ /* 0x000fe40000004100 */
[----:B------:R-:W-:Y:S01]  /*f9a0*/  FMUL.FTZ R4, R37, R4 ;  /* 0x0000000425047220 */ /* 0x000fe20000410000 */
[----:B------:R-:W-:Y:S01]  /*f9b0*/  F2FP.SATFINITE.E4M3.F32.PACK_AB_MERGE_C R6, R33, R6, R32 ;  /* 0x000000062106723e */ /* 0x000fe20004807020 */
[-C--:B------:R-:W-:Y:S01]  /*f9c0*/  FFMA.FTZ R34, R39, R7.reuse, -R34 ;  /* 0x0000000727227223 */ /* 0x080fe20000010822 */
[----:B------:R-:W-:Y:S01]  /*f9d0*/  FFMA.FTZ R5, R43, R7, R36 ;  /* 0x000000072b057223 */ /* 0x000fe20000010024 */
[-C--:B------:R-:W-:Y:S01]  /*f9e0*/  FFMA.FTZ R7, R37, R15.reuse, -R26 ;  /* 0x0000000f25077223 */ /* 0x080fe2000001081a */
[----:B------:R-:W-:Y:S01]  /*f9f0*/  FFMA.FTZ R26, R41, R15, R4 ;  /* 0x0000000f291a7223 */ /* 0x000fe20000010004 */
[----:B------:R-:W-:Y:S02]  /*fa00*/  F2FP.SATFINITE.E4M3.F32.PACK_AB_MERGE_C R4, R31, R28, RZ ;  /* 0x0000001c1f04723e */ /* 0x000fe400048070ff */
[----:B------:R-:W-:-:S02]  /*fa10*/  F2FP.SATFINITE.E4M3.F32.PACK_AB_MERGE_C R34, R5, R34, RZ ;  /* 0x000000220522723e */ /* 0x000fc400048070ff */
[----:B------:R-:W-:Y:S02]  /*fa20*/  F2FP.SATFINITE.E4M3.F32.PACK_AB_MERGE_C R4, R20, R27, R4 ;  /* 0x0000001b1404723e */ /* 0x000fe40004807004 */
[----:B------:R-:W-:Y:S02]  /*fa30*/  F2FP.SATFINITE.E4M3.F32.PACK_AB_MERGE_C R5, R21, R30, R24 ;  /* 0x0000001e1505723e */ /* 0x000fe40004807018 */
[----:B------:R-:W-:-:S05]  /*fa40*/  F2FP.SATFINITE.E4M3.F32.PACK_AB_MERGE_C R7, R26, R7, R34 ;  /* 0x000000071a07723e */ /* 0x000fca0004807022 */
[----:B------:R1:W-:Y:S02]  /*fa50*/  STS.128 [R42+0x21400], R4 ;  /* 0x021400042a007388 */ /* 0x0003e40000000c00 */
.L_x_463:
[----:B------:R-:W-:Y:S05]  /*fa60*/  BSYNC B2 ;  /* 0x0000000000027941 */ /* 0x000fea0003800000 */
.L_x_462:
[----:B------:R-:W-:Y:S05]  /*fa70*/  @P1 BRA `(.L_x_461) ;  /* 0x0000000400681947 */ /* 0x000fea0003800000 */
[----:B-1---5:R-:W1:Y:S01]  /*fa80*/  LDS.128 R4, [R42+0x25400] ;  /* 0x025400002a047984 */ /* 0x022e620000000c00 */
        /* <DEDUP_REMOVED lines=89> */
.L_x_461:
[----:B------:R-:W-:Y:S05]  /*10020*/  BSYNC B1 ;  /* 0x0000000000017941 */ /* 0x000fea0003800000 */
.L_x_460:
        /* <DEDUP_REMOVED lines=100> */
.L_x_467:
[----:B------:R-:W-:Y:S05]  /*10670*/  BSYNC B2 ;  /* 0x0000000000027941 */ /* 0x000fea0003800000 */
.L_x_466:
        /* <DEDUP_REMOVED lines=91> */
.L_x_465:
[----:B------:R-:W-:Y:S05]  /*10c30*/  BSYNC B1 ;  /* 0x0000000000017941 */ /* 0x000fea0003800000 */
.L_x_464:
[----:B-12---:R-:W-:-:S04]  /*10c40*/  IADD3 R4, R23, 0x60, RZ ;  /* 0x0000006017047810 */ /* 0x006fc80007ffe0ff */
[----:B------:R-:W-:-:S13]  /*10c50*/  ISETP.GE.AND P0, PT, R4, R0, PT ;  /* 0x000000000400720c */ /* 0x000fda0003f06270 */
[----:B------:R-:W-:Y:S05]  /*10c60*/  @P0 BRA `(.L_x_468) ;  /* 0x00000044004c0947 */ /* 0x000fea0003800000 */
        /* <DEDUP_REMOVED lines=8> */
[----:B------:R-:W-:Y:S02]  /*10cf0*/  F2FP.F16.E4M3.UNPACK_B R29, R13 ;  /* 0x0000000dff1d723e */ /* 0x000fe400020006ff */
[----:B------:R-:W-:Y:S01]  /*10d00*/  F2FP.F16.E4M3.UNPACK_B R34, R11 ;  /* 0x0000000bff22723e */ /* 0x000fe200020006ff */
[--C-:B------:R-:W-:Y:S02]  /*10d10*/  HADD2.F32 R31, -RZ, R30.reuse.H1_H1 ;  /* 0x3000001eff1f7230 */ /* 0x100fe40000004100 */
[----:B------:R-:W-:Y:S02]  /*10d20*/  HADD2.F32 R27, -RZ, R29.H1_H1 ;  /* 0x3000001dff1b7230 */ /* 0x000fe40000004100 */
[----:B------:R-:W-:-:S02]  /*10d30*/  HADD2.F32 R32, -RZ, R30.H0_H0 ;  /* 0x2000001eff207230 */ /* 0x000fc40000004100 */
[----:B------:R-:W-:Y:S01]  /*10d40*/  HADD2.F32 R30, -RZ, R29.H0_H0 ;  /* 0x2000001dff1e7230 */ /* 0x000fe20000004100 */
[----:B------:R-:W-:Y:S01]  /*10d50*/  F2FP.F16.E4M3.UNPACK_B R29, R13.H1 ;  /* 0x0000000dff1d723e */ /* 0x000fe200030006ff */
[--C-:B------:R-:W-:Y:S02]  /*10d60*/  HADD2.F32 R36, -RZ, R34.reuse.H1_H1 ;  /* 0x30000022ff247230 */ /* 0x100fe40000004100 */
[----:B0-----:R-:W-:Y:S01]  /*10d70*/  HADD2.F32 R35, -RZ, R34.H0_H0 ;  /* 0x20000022ff237230 */ /* 0x001fe20000004100 */
[----:B-1----:R-:W-:Y:S02]  /*10d80*/  F2FP.F16.E4M3.UNPACK_B R0, R4.H1 ;  /* 0x00000004ff00723e */ /* 0x002fe400030006ff */
        /* <DEDUP_REMOVED lines=12> */
[--C-:B------:R-:W-:Y:S01]  /*10e50*/  HADD2.F32 R0, -RZ, R4.reuse.H1_H1 ;  /* 0x30000004ff007230 */ /* 0x100fe20000004100 */
[----:B------:R-:W-:Y:S01]  /*10e60*/  F2FP.F16.E4M3.UNPACK_B R31, R10.H1 ;  /* 0x0000000aff1f723e */ /* 0x000fe200030006ff */
[----:B------:R-:W-:Y:S01]  /*10e70*/  HADD2.F32 R4, -RZ, R4.H0_H0 ;  /* 0x20000004ff047230 */ /* 0x000fe20000004100 */
[----:B------:R-:W-:Y:S01]  /*10e80*/  F2FP.F16.E4M3.UNPACK_B R7, R7.H1 ;  /* 0x00000007ff07723e */ /* 0x000fe200030006ff */
[----:B------:R-:W-:-:S02]  /*10e90*/  HADD2.F32 R6, -RZ, R5.H1_H1 ;  /* 0x30000005ff067230 */ /* 0x000fc40000004100 */
[-C--:B------:R-:W-:Y:S01]  /*10ea0*/  FMUL.FTZ R15, R30, R0.reuse ;  /* 0x000000001e0f7220 */ /* 0x080fe20000410000 */
[C---:B------:R-:W-:Y:S01]  /*10eb0*/  FMUL.FTZ R13, R32.reuse, R0 ;  /* 0x00000000200d7220 */ /* 0x040fe20000410000 */
[----:B------:R-:W-:Y:S02]  /*10ec0*/  HADD2.F32 R33, -RZ, R31.H1_H1 ;  /* 0x3000001fff217230 */ /* 0x000fe40000004100 */
[-C--:B------:R-:W-:Y:S01]  /*10ed0*/  FFMA.FTZ R10, R32, R4.reuse, R15 ;  /* 0x00000004200a7223 */ /* 0x080fe2000001000f */
[----:B------:R-:W-:Y:S02]  /*10ee0*/  HADD2.F32 R15, -RZ, R29.H1_H1 ;  /* 0x3000001dff0f7230 */ /* 0x000fe40000004100 */
[----:B------:R-:W-:Y:S01]  /*10ef0*/  FFMA.FTZ R13, R30, R4, -R13 ;  /* 0x000000041e0d7223 */ /* 0x000fe2000001080d */
[----:B------:R-:W-:Y:S02]  /*10f00*/  HADD2.F32 R5, -RZ, R5.H0_H0 ;  /* 0x20000005ff057230 */ /* 0x000fe40000004100 */
[----:B------:R-:W-:Y:S01]  /*10f10*/  FMUL.FTZ R4, R33, R6 ;  /* 0x0000000621047220 */ /* 0x000fe20000410000 */
[----:B------:R-:W-:-:S02]  /*10f20*/  HADD2.F32 R32, -RZ, R31.H0_H0 ;  /* 0x2000001fff207230 */ /* 0x000fc40000004100 */
[C---:B------:R-:W-:Y:S01]  /*10f30*/  FMUL.FTZ R30, R15.reuse, R6 ;  /* 0x000000060f1e7220 */ /* 0x040fe20000410000 */
[--C-:B------:R-:W-:Y:S02]  /*10f40*/  HADD2.F32 R0, -RZ, R20.reuse.H1_H1 ;  /* 0x30000014ff007230 */ /* 0x100fe40000004100 */
[-C--:B------:R-:W-:Y:S01]  /*10f50*/  FFMA.FTZ R6, R15, R5.reuse, -R4 ;  /* 0x000000050f067223 */ /* 0x080fe20000010804 */
[----:B------:R-:W-:Y:S02]  /*10f60*/  HADD2.F32 R4, -RZ, R29.H0_H0 ;  /* 0x2000001dff047230 */ /* 0x000fe40000004100 */
[----:B------:R-:W-:Y:S01]  /*10f70*/  FFMA.FTZ R31, R33, R5, R30 ;  /* 0x00000005211f7223 */ /* 0x000fe2000001001e */
[----:B------:R-:W-:Y:S02]  /*10f80*/  HADD2.F32 R20, -RZ, R20.H0_H0 ;  /* 0x20000014ff147230 */ /* 0x000fe40000004100 */
[----:B------:R-:W-:Y:S01]  /*10f90*/  FMUL.FTZ R15, R32, R0 ;  /* 0x00000000200f7220 */ /* 0x000fe20000410000 */
[----:B------:R-:W-:Y:S01]  /*10fa0*/  F2FP.F16.E4M3.UNPACK_B R30, R14 ;  /* 0x0000000eff1e723e */ /* 0x000fe200020006ff */
[----:B------:R-:W-:Y:S01]  /*10fb0*/  FMUL.FTZ R29, R4, R0 ;  /* 0x00000000041d7220 */ /* 0x000fe20000410000 */
[----:B------:R-:W-:-:S02]  /*10fc0*/  HADD2.F32 R0, -RZ, R21.H1_H1 ;  /* 0x30000015ff007230 */ /* 0x000fc40000004100 */
[-C--:B------:R-:W-:Y:S01]  /*10fd0*/  FFMA.FTZ R5, R4, R20.reuse, -R15 ;  /* 0x0000001404057223 */ /* 0x080fe2000001080f */
[----:B------:R-:W-:Y:S02]  /*10fe0*/  HADD2.F32 R4, -RZ, R24.H1_H1 ;  /* 0x30000018ff047230 */ /* 0x000fe40000004100 */
[----:B------:R-:W-:Y:S01]  /*10ff0*/  FFMA.FTZ R20, R32, R20, R29 ;  /* 0x0000001420147223 */ /* 0x000fe2000001001d */
[----:B------:R-:W-:Y:S01]  /*11000*/  HADD2.F32 R32, -RZ, R30.H1_H1 ;  /* 0x3000001eff207230 */ /* 0x000fe20000004100 */
[----:B------:R-:W-:Y:S01]  /*11010*/  F2FP.SATFINITE.E4M3.F32.PACK_AB_MERGE_C R6, R31, R6, RZ ;  /* 0x000000061f06723e */ /* 0x000fe200048070ff */
[----:B------:R-:W-:Y:S02]  /*11020*/  HADD2.F32 R24, -RZ, R24.H0_H0 ;  /* 0x20000018ff187230 */ /* 0x000fe40000004100 */
[-C--:B------:R-:W-:Y:S01]  /*11030*/  FMUL.FTZ R15, R36, R4.reuse ;  /* 0x00000004240f7220 */ /* 0x080fe20000410000 */
[----:B------:R-:W-:Y:S02]  /*11040*/  HADD2.F32 R33, -RZ, R30.H0_H0 ;  /* 0x2000001eff217230 */ /* 0x000fe40000004100 */
[----:B------:R-:W-:Y:S01]  /*11050*/  FMUL.FTZ R29, R32, R4 ;  /* 0x00000004201d7220 */ /* 0x000fe20000410000 */
[----:B------:R-:W-:-:S02]  /*11060*/  HADD2.F32 R21, -RZ, R21.H0_H0 ;  /* 0x20000015ff157230 */ /* 0x000fc40000004100 */
[----:B------:R-:W-:Y:S01]  /*11070*/  FFMA.FTZ R15, R32, R24, -R15 ;  /* 0x00000018200f7223 */ /* 0x000fe2000001080f */
[----:B------:R-:W-:Y:S01]  /*11080*/  FMUL.FTZ R4, R35, R0 ;  /* 0x0000000023047220 */ /* 0x000fe20000410000 */
[----:B------:R-:W-:Y:S01]  /*11090*/  FFMA.FTZ R24, R36, R24, R29 ;  /* 0x0000001824187223 */ /* 0x000fe2000001001d */
[C---:B------:R-:W-:Y:S01]  /*110a0*/  FMUL.FTZ R0, R33.reuse, R0 ;  /* 0x0000000021007220 */ /* 0x040fe20000410000 */
[----:B------:R-:W-:Y:S01]  /*110b0*/  F2FP.F16.E4M3.UNPACK_B R29, R11.H1 ;  /* 0x0000000bff1d723e */ /* 0x000fe200030006ff */
[-C--:B------:R-:W-:Y:S01]  /*110c0*/  FFMA.FTZ R11, R33, R21.reuse, -R4 ;  /* 0x00000015210b7223 */ /* 0x080fe20000010804 */
[----:B------:R-:W-:Y:S01]  /*110d0*/  F2FP.F16.E4M3.UNPACK_B R30, R14.H1 ;  /* 0x0000000eff1e723e */ /* 0x000fe200030006ff */
[----:B------:R-:W-:Y:S01]  /*110e0*/  FFMA.FTZ R14, R35, R21, R0 ;  /* 0x00000015230e7223 */ /* 0x000fe20000010000 */
[----:B------:R-:W-:Y:S01]  /*110f0*/  HADD2.F32 R4, -RZ, R7.H1_H1 ;  /* 0x30000007ff047230 */ /* 0x000fe20000004100 */
[----:B------:R-:W-:Y:S01]  /*11100*/  F2FP.SATFINITE.E4M3.F32.PACK_AB_MERGE_C R15, R24, R15, RZ ;  /* 0x0000000f180f723e */ /* 0x000fe200048070ff */
[----:B------:R-:W-:Y:S01]  /*11110*/  HADD2.F32 R35, -RZ, R29.H1_H1 ;  /* 0x3000001dff237230 */ /* 0x000fe20000004100 */
[----:B------:R-:W-:Y:S01]  /*11120*/  F2FP.SATFINITE.E4M3.F32.PACK_AB_MERGE_C R5, R20, R5, R6 ;  /* 0x000000051405723e */ /* 0x000fe20004807006 */
[--C-:B------:R-:W-:Y:S01]  /*11130*/  HADD2.F32 R33, -RZ, R30.reuse.H1_H1 ;  /* 0x3000001eff217230 */ /* 0x100fe20000004100 */
[----:B------:R-:W-:Y:S01]  /*11140*/  F2FP.SATFINITE.E4M3.F32.PACK_AB_MERGE_C R6, R14, R11, R15 ;  /* 0x0000000b0e06723e */ /* 0x000fe2000480700f */
[----:B------:R-:W-:-:S02]  /*11150*/  HADD2.F32 R32, -RZ, R30.H0_H0 ;  /* 0x2000001eff207230 */ /* 0x000fc40000004100 */
[-C--:B------:R-:W-:Y:S01]  /*11160*/  FMUL.FTZ R30, R35, R4.reuse ;  /* 0x00000004231e7220 */ /* 0x080fe20000410000 */
[----:B------:R-:W-:Y:S02]  /*11170*/  HADD2.F32 R34, -RZ, R29.H0_H0 ;  /* 0x2000001dff227230 */ /* 0x000fe40000004100 */
[C---:B------:R-:W-:Y:S01]  /*11180*/  FMUL.FTZ R4, R33.reuse, R4 ;  /* 0x0000000421047220 */ /* 0x040fe20000410000 */
[--C-:B------:R-:W-:Y:S02]  /*11190*/  HADD2.F32 R0, -RZ, R26.reuse.H1_H1 ;  /* 0x3000001aff007230 */ /* 0x100fe40000004100 */
[----:B------:R-:W-:Y:S02]  /*111a0*/  HADD2.F32 R7, -RZ, R7.H0_H0 ;  /* 0x20000007ff077230 */ /* 0x000fe40000004100 */
[----:B------:R-:W-:Y:S02]  /*111b0*/  HADD2.F32 R26, -RZ, R26.H0_H0 ;  /* 0x2000001aff1a7230 */ /* 0x000fe40000004100 */
[-C--:B------:R-:W-:Y:S01]  /*111c0*/  FMUL.FTZ R21, R34, R0.reuse ;  /* 0x0000000022157220 */ /* 0x080fe20000410000 */
[C---:B------:R-:W-:Y:S01]  /*111d0*/  FMUL.FTZ R29, R32.reuse, R0 ;  /* 0x00000000201d7220 */ /* 0x040fe20000410000 */
[-C--:B------:R-:W-:Y:S01]  /*111e0*/  FFMA.FTZ R30, R33, R7.reuse, -R30 ;  /* 0x00000007211e7223 */ /* 0x080fe2000001081e */
[----:B------:R-:W-:Y:S01]  /*111f0*/  FFMA.FTZ R33, R35, R7, R4 ;  /* 0x0000000723217223 */ /* 0x000fe20000010004 */
[-C--:B------:R-:W-:Y:S01]  /*11200*/  FFMA.FTZ R7, R32, R26.reuse, -R21 ;  /* 0x0000001a20077223 */ /* 0x080fe20000010815 */
[----:B------:R-:W-:Y:S01]  /*11210*/  FFMA.FTZ R26, R34, R26, R29 ;  /* 0x0000001a221a7223 */ /* 0x000fe2000001001d */
[----:B------:R-:W-:-:S02]  /*11220*/  F2FP.SATFINITE.E4M3.F32.PACK_AB_MERGE_C R4, R28, R27, RZ ;  /* 0x0000001b1c04723e */ /* 0x000fc400048070ff */
[----:B------:R-:W-:Y:S02]  /*11230*/  F2FP.SATFINITE.E4M3.F32.PACK_AB_MERGE_C R30, R33, R30, RZ ;  /* 0x0000001e211e723e */ /* 0x000fe400048070ff */
[----:B------:R-:W-:Y:S02]  /*11240*/  F2FP.SATFINITE.E4M3.F32.PACK_AB_MERGE_C R4, R10, R13, R4 ;  /* 0x0000000d0a04723e */ /* 0x000fe40004807004 */
[----:B------:R-:W-:-:S05]  /*11250*/  F2FP.SATFINITE.E4M3.F32.PACK_AB_MERGE_C R7, R26, R7, R30 ;  /* 0x000000071a07723e */ /* 0x000fca000480701e */
[----:B------:R1:W-:Y:S02]  /*11260*/  STS.128 [R37+0x23400], R4 ;  /* 0x0234000425007388 */ /* 0x0003e40000000c00 */
.L_x_470:
[----:B------:R-:W-:Y:S05]  /*11270*/  BSYNC B1 ;  /* 0x0000000000017941 */ /* 0x000fea0003800000 */
.L_x_469:
[----:B------:R-:W-:Y:S05]  /*11280*/  @P1 BRA `(.L_x_468) ;  /* 0x0000003c00c41947 */ /* 0x000fea0003800000 */
[----:B-1---5:R-:W1:Y:S01]  /*11290*/  LDS.128 R4, [R37+0x27400] ;  /* 0x0274000025047984 */ /* 0x022e620000000c00 */
[----:B------:R-:W-:Y:S02]  /*112a0*/  F2FP.F16.E4M3.UNPACK_B R24, R3 ;  /* 0x00000003ff18723e */ /* 0x000fe400020006ff */
[----:B------:R-:W-:-:S03]  /*112b0*/  F2FP.F16.E4M3.UNPACK_B R26, R8 ;  /* 0x00000008ff1a723e */ /* 0x000fc600020006ff */
[----:B------:R-:W-:Y:S02]  /*112c0*/  HADD2.F32 R20, -RZ, R24.H1_H1 ;  /* 0x30000018ff147230 */ /* 0x000fe40000004100 */
[----:B------:R-:W-:Y:S02]  /*112d0*/  HADD2.F32 R28, -RZ, R26.H1_H1 ;  /* 0x3000001aff1c7230 */ /* 0x000fe40000004100 */
[----:B------:R-:W-:Y:S01]  /*112e0*/  HADD2.F32 R24, -RZ, R24.H0_H0 ;  /* 0x20000018ff187230 */ /* 0x000fe20000004100 */
[-C--:B-1----:R-:W-:Y:S02]  /*112f0*/  F2FP.F16.E4M3.UNPACK_B R0, R4.reuse.H1 ;  /* 0x00000004ff00723e */ /* 0x082fe400030006ff */
[----:B------:R-:W-:Y:S02]  /*11300*/  F2FP.F16.E4M3.UNPACK_B R4, R4 ;  /* 0x00000004ff04723e */ /* 0x000fe400020006ff */
[-C--:B------:R-:W-:Y:S01]  /*11310*/  F2FP.F16.E4M3.UNPACK_B R11, R5.reuse ;  /* 0x00000005ff0b723e */ /* 0x080fe200020006ff */
[--C-:B------:R-:W-:Y:S01]  /*11320*/  HADD2.F32 R10, -RZ, R0.reuse.H0_H0 ;  /* 0x20000000ff0a7230 */ /* 0x100fe20000004100 */
[----:B------:R-:W-:Y:S01]  /*11330*/  F2FP.F16.E4M3.UNPACK_B R5, R5.H1 ;  /* 0x00000005ff05723e */ /* 0x000fe200030006ff */
[----:B------:R-:W-:Y:S01]  /*11340*/  HADD2.F32 R0, -RZ, R0.H1_H1 ;  /* 0x30000000ff007230 */ /* 0x000fe20000004100 */
[----:B------:R-:W-:-:S02]  /*11350*/  F2FP.F16.E4M3.UNPACK_B R13, R6 ;  /* 0x00000006ff0d723e */ /* 0x000fc400020006ff */
[----:B------:R-:W-:Y:S02]  /*11360*/  F2FP.F16.E4M3.UNPACK_B R6, R6.H1 ;  /* 0x00000006ff06723e */ /* 0x000fe400030006ff */
[-C--:B------:R-:W-:Y:S01]  /*11370*/  FMUL.FTZ R21, R20, R0.reuse ;  /* 0x0000000014157220 */ /* 0x080fe20000410000 */
[C---:B------:R-:W-:Y:S01]  /*11380*/  FMUL.FTZ R15, R28.reuse, R0 ;  /* 0x000000001c0f7220 */ /* 0x040fe20000410000 */
[----:B------:R-:W-:Y:S01]  /*11390*/  HADD2.F32 R0, -RZ, R4.H1_H1 ;  /* 0x30000004ff007230 */ /* 0x000fe20000004100 */
[----:B------:R-:W-:Y:S01]  /*113a0*/  F2FP.F16.E4M3.UNPACK_B R14, R7 ;  /* 0x00000007ff0e723e */ /* 0x000fe200020006ff */
[-C--:B------:R-:W-:Y:S01]  /*113b0*/  FFMA.FTZ R27, R28, R10.reuse, R21 ;  /* 0x0000000a1c1b7223 */ /* 0x080fe20000010015 */
[----:B------:R-:W-:Y:S02]  /*113c0*/  HADD2.F32 R28, -RZ, R26.H0_H0 ;  /* 0x2000001aff1c7230 */ /* 0x000fe40000004100 */
[----:B------:R-:W-:Y:S01]  /*113d0*/  FFMA.FTZ R20, R20, R10, -R15 ;  /* 0x0000000a14147223 */ /* 0x000fe2000001080f */
[----:B------:R-:W-:Y:S01]  /*113e0*/  F2FP.F16.E4M3.UNPACK_B R10, R8.H1 ;  /* 0x00000008ff0a723e */ /* 0x000fe200030006ff */
[----:B------:R-:W-:Y:S01]  /*113f0*/  HADD2.F32 R4, -RZ, R4.H0_H0 ;  /* 0x20000004ff047230 */ /* 0x000fe20000004100 */
[----:B------:R-:W-:Y:S01]  /*11400*/  F2FP.F16.E4M3.UNPACK_B R26, R3.H1 ;  /* 0x00000003ff1a723e */ /* 0x000fe200030006ff */
[-C--:B------:R-:W-:Y:S01]  /*11410*/  FMUL.FTZ R15, R28, R0.reuse ;  /* 0x000000001c0f7220 */ /* 0x080fe20000410000 */
[----:B------:R-:W-:Y:S01]  /*11420*/  FMUL.FTZ R21, R24, R0 ;  /* 0x0000000018157220 */ /* 0x000fe20000410000 */
[----:B------:R-:W-:Y:S01]  /*11430*/  HADD2.F32 R31, -RZ, R10.H1_H1 ;  /* 0x3000000aff1f7230 */ /* 0x000fe20000004100 */
[----:B------:R-:W-:Y:S01]  /*11440*/  F2FP.F16.E4M3.UNPACK_B R7, R7.H1 ;  /* 0x00000007ff07723e */ /* 0x000fe200030006ff */
[----:B------:R-:W-:-:S02]  /*11450*/  HADD2.F32 R3, -RZ, R5.H1_H1 ;  /* 0x30000005ff037230 */ /* 0x000fc40000004100 */
[-C--:B------:R-:W-:Y:S01]  /*11460*/  FFMA.FTZ R15, R24, R4.reuse, -R15 ;  /* 0x00000004180f7223 */ /* 0x080fe2000001080f */
[----:B------:R-:W-:Y:S01]  /*11470*/  FFMA.FTZ R4, R28, R4, R21 ;  /* 0x000000041c047223 */ /* 0x000fe20000010015 */
[----:B------:R-:W-:Y:S01]  /*11480*/  HADD2.F32 R21, -RZ, R26.H1_H1 ;  /* 0x3000001aff157230 */ /* 0x000fe20000004100 */
[----:B------:R-:W-:Y:S01]  /*11490*/  F2FP.F16.E4M3.UNPACK_B R28, R9 ;  /* 0x00000009ff1c723e */ /* 0x000fe200020006ff */
[----:B------:R-:W-:Y:S02]  /*114a0*/  HADD2.F32 R5, -RZ, R5.H0_H0 ;  /* 0x20000005ff057230 */ /* 0x000fe40000004100 */
[-C--:B------:R-:W-:Y:S01]  /*114b0*/  FMUL.FTZ R8, R31, R3.reuse ;  /* 0x000000031f087220 */ /* 0x080fe20000410000 */
[----:B------:R-:W-:Y:S02]  /*114c0*/  HADD2.F32 R29, -RZ, R10.H0_H0 ;  /* 0x2000000aff1d7230 */ /* 0x000fe40000004100 */
[----:B------:R-:W-:Y:S01]  /*114d0*/  FMUL.FTZ R24, R21, R3 ;  /* 0x0000000315187220 */ /* 0x000fe20000410000 */
[----:B------:R-:W-:-:S02]  /*114e0*/  HADD2.F32 R0, -RZ, R11.H1_H1 ;  /* 0x3000000bff007230 */ /* 0x000fc40000004100 */
[-C--:B------:R-:W-:Y:S01]  /*114f0*/  FFMA.FTZ R10, R21, R5.reuse, -R8 ;  /* 0x00000005150a7223 */ /* 0x080fe20000010808 */
[----:B------:R-:W-:Y:S02]  /*11500*/  HADD2.F32 R3, -RZ, R26.H0_H0 ;  /* 0x2000001aff037230 */ /* 0x000fe40000004100 */
[----:B------:R-:W-:Y:S01]  /*11510*/  FFMA.FTZ R21, R31, R5, R24 ;  /* 0x000000051f157223 */ /* 0x000fe20000010018 */
[----:B------:R-:W-:Y:S02]  /*11520*/  HADD2.F32 R11, -RZ, R11.H0_H0 ;  /* 0x2000000bff0b7230 */ /* 0x000fe40000004100 */
[----:B------:R-:W-:Y:S01]  /*11530*/  FMUL.FTZ R8, R29, R0 ;  /* 0x000000001d087220 */ /* 0x000fe20000410000 */
[----:B------:R-:W-:Y:S01]  /*11540*/  F2FP.F16.E4M3.UNPACK_B R24, R12 ;  /* 0x0000000cff18723e */ /* 0x000fe200020006ff */
[C---:B------:R-:W-:Y:S01]  /*11550*/  FMUL.FTZ R0, R3.reuse, R0 ;  /* 0x0000000003007220 */ /* 0x040fe20000410000 */
[----:B------:R-:W-:Y:S02]  /*11560*/  HADD2.F32 R30, -RZ, R28.H1_H1 ;  /* 0x3000001cff1e7230 */ /* 0x000fe40000004100 */
[----:B------:R-:W-:Y:S01]  /*11570*/  FFMA.FTZ R5, R3, R11, -R8 ;  /* 0x0000000b03057223 */ /* 0x000fe20000010808 */
[----:B------:R-:W-:-:S02]  /*11580*/  HADD2.F32 R3, -RZ, R6.H1_H1 ;  /* 0x30000006ff037230 */ /* 0x000fc40000004100 */
[----:B------:R-:W-:Y:S01]  /*11590*/  FFMA.FTZ R8, R29, R11, R0 ;  /* 0x0000000b1d087223 */ /* 0x000fe20000010000 */
[----:B------:R-:W-:Y:S01]  /*115a0*/  HADD2.F32 R26, -RZ, R24.H1_H1 ;  /* 0x30000018ff1a7230 */ /* 0x000fe20000004100 */
[----:B------:R-:W-:Y:S01]  /*115b0*/  F2FP.F16.E4M3.UNPACK_B R9, R9.H1 ;  /* 0x00000009ff09723e */ /* 0x000fe200030006ff */
[----:B------:R-:W-:Y:S02]  /*115c0*/  HADD2.F32 R6, -RZ, R6.H0_H0 ;  /* 0x20000006ff067230 */ /* 0x000fe40000004100 */
[-C--:B------:R-:W-:Y:S01]  /*115d0*/  FMUL.FTZ R11, R30, R3.reuse ;  /* 0x000000031e0b7220 */ /* 0x080fe20000410000 */
[----:B------:R-:W-:Y:S02]  /*115e0*/  HADD2.F32 R31, -RZ, R28.H0_H0 ;  /* 0x2000001cff1f7230 */ /* 0x000fe40000004100 */
[C---:B------:R-:W-:Y:S01]  /*115f0*/  FMUL.FTZ R3, R26.reuse, R3 ;  /* 0x000000031a037220 */ /* 0x040fe20000410000 */
[--C-:B------:R-:W-:Y:S02]  /*11600*/  HADD2.F32 R0, -RZ, R13.reuse.H1_H1 ;  /* 0x3000000dff007230 */ /* 0x100fe40000004100 */
[----:B------:R-:W-:Y:S01]  /*11610*/  FFMA.FTZ R11, R26, R6, -R11 ;  /* 0x000000061a0b7223 */ /* 0x000fe2000001080b */
[----:B------:R-:W-:Y:S01]  /*11620*/  HADD2.F32 R29, -RZ, R24.H0_H0 ;  /* 0x20000018ff1d7230 */ /* 0x000fe20000004100 */
[----:B------:R-:W-:Y:S01]  /*11630*/  F2FP.F16.E4M3.UNPACK_B R26, R12.H1 ;  /* 0x0000000cff1a723e */ /* 0x000fe200030006ff */
[----:B------:R-:W-:-:S02]  /*11640*/  HADD2.F32 R13, -RZ, R13.H0_H0 ;  /* 0x2000000dff0d7230 */ /* 0x000fc40000004100 */
[----:B------:R-:W-:Y:S01]  /*11650*/  FMUL.FTZ R12, R31, R0 ;  /* 0x000000001f0c7220 */ /* 0x000fe20000410000 */
[----:B------:R-:W-:Y:S01]  /*11660*/  FFMA.FTZ R24, R30, R6, R3 ;  /* 0x000000061e187223 */ /* 0x000fe20000010003 */
[C---:B------:R-:W-:Y:S01]  /*11670*/  FMUL.FTZ R0, R29.reuse, R0 ;  /* 0x000000001d007220 */ /* 0x040fe20000410000 */
[----:B------:R-:W-:Y:S02]  /*11680*/  HADD2.F32 R3, -RZ, R7.H1_H1 ;  /* 0x30000007ff037230 */ /* 0x000fe40000004100 */
[-C--:B------:R-:W-:Y:S01]  /*11690*/  FFMA.FTZ R6, R29, R13.reuse, -R12 ;  /* 0x0000000d1d067223 */ /* 0x080fe2000001080c */
[----:B------:R-:W-:Y:S02]  /*116a0*/  HADD2.F32 R29, -RZ, R26.H1_H1 ;  /* 0x3000001aff1d7230 */ /* 0x000fe40000004100 */
[----:B------:R-:W-:Y:S01]  /*116b0*/  FFMA.FTZ R13, R31, R13, R0 ;  /* 0x0000000d1f0d7223 */ /* 0x000fe20000010000 */
[--C-:B------:R-:W-:Y:S01]  /*116c0*/  HADD2.F32 R31, -RZ, R9.reuse.H1_H1 ;  /* 0x30000009ff1f7230 */ /* 0x100fe20000004100 */
[----:B------:R-:W-:Y:S01]  /*116d0*/  F2FP.SATFINITE.E4M3.F32.PACK_AB_MERGE_C R20, R27, R20, RZ ;  /* 0x000000141b14723e */ /* 0x000fe200048070ff */
[----:B------:R-:W-:Y:S01]  /*116e0*/  HADD2.F32 R30, -RZ, R9.H0_H0 ;  /* 0x20000009ff1e7230 */ /* 0x000fe20000004100 */
[----:B------:R-:W-:Y:S01]  /*116f0*/  F2FP.SATFINITE.E4M3.F32.PACK_AB_MERGE_C R10, R21, R10, RZ ;  /* 0x0000000a150a723e */ /* 0x000fe200048070ff */
[----:B------:R-:W-:-:S02]  /*11700*/  HADD2.F32 R0, -RZ, R14.H1_H1 ;  /* 0x3000000eff007230 */ /* 0x000fc40000004100 */
[----:B------:R-:W-:Y:S01]  /*11710*/  FMUL.FTZ R12, R31, R3 ;  /* 0x000000031f0c7220 */ /* 0x000fe20000410000 */
[----:B------:R-:W-:Y:S01]  /*11720*/  HADD2.F32 R7, -RZ, R7.H0_H0 ;  /* 0x20000007ff077230 */ /* 0x000fe20000004100 */
[----:B------:R-:W-:Y:S01]  /*11730*/  F2FP.SATFINITE.E4M3.F32.PACK_AB_MERGE_C R11, R24, R11, RZ ;  /* 0x0000000b180b723e */ /* 0x000fe200048070ff */
[----:B------:R-:W-:Y:S02]  /*11740*/  HADD2.F32 R28, -RZ, R26.H0_H0 ;  /* 0x2000001aff1c7230 */ /* 0x000fe40000004100 */
[C---:B------:R-:W-:Y:S01]  /*11750*/  FMUL.FTZ R26, R29.reuse, R3 ;  /* 0x000000031d1a7220 */ /* 0x040fe20000410000 */
[----:B------:R-:W-:Y:S02]  /*11760*/  HADD2.F32 R14, -RZ, R14.H0_H0 ;  /* 0x2000000eff0e7230 */ /* 0x000fe40000004100 */
[-C--:B------:R-:W-:Y:S01]  /*11770*/  FMUL.FTZ R3, R30, R0.reuse ;  /* 0x000000001e037220 */ /* 0x080fe20000410000 */
[-C--:B------:R-:W-:Y:S01]  /*11780*/  FFMA.FTZ R12, R29, R7.reuse, -R12 ;  /* 0x000000071d0c7223 */ /* 0x080fe2000001080c */
[C---:B------:R-:W-:Y:S01]  /*11790*/  FMUL.FTZ R9, R28.reuse, R0 ;  /* 0x000000001c097220 */ /* 0x040fe20000410000 */
[----:B------:R-:W-:Y:S01]  /*117a0*/  FFMA.FTZ R7, R31, R7, R26 ;  /* 0x000000071f077223 */ /* 0x000fe2000001001a */
[-C--:B------:R-:W-:Y:S01]  /*117b0*/  FFMA.FTZ R3, R28, R14.reuse, -R3 ;  /* 0x0000000e1c037223 */ /* 0x080fe20000010803 */
[----:B------:R-:W-:Y:S01]  /*117c0*/  F2FP.SATFINITE.E4M3.F32.PACK_AB_MERGE_C R4, R4, R15, R20 ;  /* 0x0000000f0404723e */ /* 0x000fe20004807014 */
[----:B------:R-:W-:Y:S01]  /*117d0*/  FFMA.FTZ R14, R30, R14, R9 ;  /* 0x0000000e1e0e7223 */ /* 0x000fe20000010009 */
[----:B------:R-:W-:-:S02]  /*117e0*/  F2FP.SATFINITE.E4M3.F32.PACK_AB_MERGE_C R5, R8, R5, R10 ;  /* 0x000000050805723e */ /* 0x000fc4000480700a */
[----:B------:R-:W-:Y:S02]  /*117f0*/  F2FP.SATFINITE.E4M3.F32.PACK_AB_MERGE_C R7, R7, R12, RZ ;  /* 0x0000000c0707723e */ /* 0x000fe400048070ff */
[----:B------:R-:W-:Y:S02]  /*11800*/  F2FP.SATFINITE.E4M3.F32.PACK_AB_MERGE_C R6, R13, R6, R11 ;  /* 0x000000060d06723e */ /* 0x000fe4000480700b */
[----:B------:R-:W-:-:S05]  /*11810*/  F2FP.SATFINITE.E4M3.F32.PACK_AB_MERGE_C R7, R14, R3, R7 ;  /* 0x000000030e07723e */ /* 0x000fca0004807007 */
[----:B------:R1:W-:Y:S01]  /*11820*/  STS.128 [R37+0x27400], R4 ;  /* 0x0274000425007388 */ /* 0x0003e20000000c00 */
[----:B------:R-:W-:Y:S05]  /*11830*/  BRA `(.L_x_468) ;  /* 0x0000003800587947 */ /* 0x000fea0003800000 */
.L_x_450:
[----:B------:R-:W-:-:S03]  /*11840*/  UMOV UR4, 0xffffffff ;  /* 0xffffffff00047882 */ /* 0x000fc60000000000 */
[----:B------:R-:W-:Y:S05]  /*11850*/  BRA.DIV UR4, `(.L_x_471) ;  /* 0x0000019a04347947 */ /* 0x000fea000b800000 */
[----:B------:R0:W2:Y:S04]  /*11860*/  SHFL.IDX PT, R27, R26, RZ, 0x181f ;  /* 0x00181fff1a1b7589 */ /* 0x0000a800000e0000 */
[----:B-1----:R0:W1:Y:S04]  /*11870*/  SHFL.IDX PT, R14, R30, RZ, 0x181f ;  /* 0x00181fff1e0e7589 */ /* 0x00206800000e0000 */
[----:B------:R0:W3:Y:S04]  /*11880*/  SHFL.IDX PT, R3, R24, RZ, 0x181f ;  /* 0x00181fff18037589 */ /* 0x0000e800000e0000 */
[----:B------:R0:W4:Y:S02]  /*11890*/  SHFL.IDX PT, R21, R28, RZ, 0x181f ;  /* 0x00181fff1c157589 */ /* 0x00012400000e0000 */
.L_x_690:
[----:B------:R-:W-:Y:S01]  /*118a0*/  ULDC UR4, c[0x0][0x448] ;  /* 0x0001120000047ab9 */ /* 0x000fe20000000800 */
[----:B------:R-:W-:Y:S01]  /*118b0*/  BSSY B1, `(.L_x_472) ;  /* 0x0000012000017945 */ /* 0x000fe20003800000 */
[----:B0-----:R-:W-:Y:S01]  /*118c0*/  IMAD R26, R119, UR4, RZ ;  /* 0x00000004771a7c24 */ /* 0x001fe2000f8e02ff */
[----:B------:R-:W-:Y:S02]  /*118d0*/  CS2R R4, SRZ ;  /* 0x0000000000047805 */ /* 0x000fe4000001ff00 */
[----:B------:R-:W-:Y:S02]  /*118e0*/  CS2R R6, SRZ ;  /* 0x0000000000067805 */ /* 0x000fe4000001ff00 */
[----:B------:R-:W-:Y:S02]  /*118f0*/  CS2R R8, SRZ ;  /* 0x0000000000087805 */ /* 0x000fe4000001ff00 */
[----:B------:R-:W-:Y:S02]  /*11900*/  CS2R R10, SRZ ;  /* 0x00000000000a7805 */ /* 0x000fe4000001ff00 */
[----:B------:R-:W-:-:S13]  /*11910*/  ISETP.GE.AND P0, PT, R0, R26, PT ;  /* 0x0000001a0000720c */ /* 0x000fda0003f06270 */
[----:B------:R-:W-:Y:S05]  /*11920*/  @P0 BRA `(.L_x_473) ;  /* 0x0000000000280947 */ /* 0x000fea0003800000 */
[----:B------:R-:W-:Y:S01]  /*11930*/  ULDC UR4, c[0x0][0x3f4] ;  /* 0x0000fd0000047ab9 */ /* 0x000fe20000000800 */
[C---:B--2---:R-:W-:Y:S02]  /*11940*/  IADD3 R12, P0, R16.reuse, R27, RZ ;  /* 0x0000001b100c7210 */ /* 0x044fe40007f1e0ff */
[----:B------:R-:W-:Y:S02]  /*11950*/  CS2R R4, SRZ ;  /* 0x0000000000047805 */ /* 0x000fe4000001ff00 */
[C---:B------:R-:W-:Y:S02]  /*11960*/  ISETP.GE.AND P2, PT, R16.reuse, UR4, PT ;  /* 0x0000000410007c0c */ /* 0x040fe4000bf46270 */
[----:B-1----:R-:W-:Y:S01]  /*11970*/  IADD3 R14, P1, R16, R14, RZ ;  /* 0x0000000e100e7210 */ /* 0x002fe20007f3e0ff */
[----:B---3--:R-:W-:-:S04]  /*11980*/  IMAD.X R13, R3, 0x1, R17, P0 ;  /* 0x00000001030d7824 */ /* 0x008fc800000e0611 */
[----:B----4-:R-:W-:-:S06]  /*11990*/  IMAD.X R15, R21, 0x1, R17, P1 ;  /* 0x00000001150f7824 */ /* 0x010fcc00008e0611 */
[----:B------:R-:W-:Y:S05]  /*119a0*/  @P2 BRA `(.L_x_473) ;  /* 0x0000000000082947 */ /* 0x000fea0003800000 */
[----:B------:R0:W5:Y:S04]  /*119b0*/  LD.E.128 R4, desc[UR42][R12.64] ;  /* 0x0000002a0c047980 */ /* 0x000168000c101d00 */
[----:B------:R0:W5:Y:S02]  /*119c0*/  LD.E.128 R8, desc[UR42][R14.64] ;  /* 0x0000002a0e087980 */ /* 0x000164000c101d00 */
.L_x_473:
[----:B------:R-:W-:Y:S05]  /*119d0*/  BSYNC B1 ;  /* 0x0000000000017941 */ /* 0x000fea0003800000 */
.L_x_472:
[----:B------:R-:W-:Y:S01]  /*119e0*/  ULEA.HI UR4, UR39, UR39, URZ, 0x1 ;  /* 0x0000002727047291 */ /* 0x000fe2000f8f083f */
[----:B-----5:R-:W-:Y:S01]  /*119f0*/  SHF.R.U32.HI R0, RZ, 0x8, R4 ;  /* 0x00000008ff007819 */ /* 0x020fe20000011604 */
[----:B--2---:R-:W2:Y:S01]  /*11a00*/  LDC R27, c[0x0][0x3f4] ;  /* 0x0000fd00ff1b7b82 */ /* 0x004ea20000000800 */
[----:B0-----:R-:W-:Y:S01]  /*11a10*/  SHF.R.U32.HI R15, RZ, 0x8, R5 ;  /* 0x00000008ff0f7819 */ /* 0x001fe20000011605 */
[----:B------:R-:W-:Y:S01]  /*11a20*/  ULOP3.LUT UR4, UR4, 0xfffffffe, URZ, 0xc0, !UPT ;  /* 0xfffffffe04047892 */ /* 0x000fe2000f8ec03f */
[----:B---3--:R-:W-:Y:S01]  /*11a30*/  LOP3.LUT R3, R4, 0xff, RZ, 0xc0, !PT ;  /* 0x000000ff04037812 */ /* 0x008fe200078ec0ff */
[----:B------:R-:W-:Y:S01]  /*11a40*/  IMAD R26, R29, -0x80, R26 ;  /* 0xffffff801d1a7824 */ /* 0x000fe200078e021a */
[----:B------:R-:W-:Y:S01]  /*11a50*/  LOP3.LUT R0, R0, 0xff, RZ, 0xc0, !PT ;  /* 0x000000ff00007812 */ /* 0x000fe200078ec0ff */
[----:B------:R-:W-:Y:S01]  /*11a60*/  UIADD3 UR4, UR39, -UR4, URZ ;  /* 0x8000000427047290 */ /* 0x000fe2000fffe03f */
[----:B------:R-:W-:Y:S01]  /*11a70*/  LOP3.LUT R12, R5, 0xff, RZ, 0xc0, !PT ;  /* 0x000000ff050c7812 */ /* 0x000fe200078ec0ff */
[----:B------:R-:W-:Y:S01]  /*11a80*/  VIADD R34, R23, 0x20 ;  /* 0x0000002017227836 */ /* 0x000fe20000000000 */
[----:B------:R-:W-:Y:S01]  /*11a90*/  LOP3.LUT R15, R15, 0xff, RZ, 0xc0, !PT ;  /* 0x000000ff0f0f7812 */ /* 0x000fe200078ec0ff */
[C---:B------:R-:W-:Y:S01]  /*11aa0*/  VIADD R30, R23.reuse, 0x40 ;  /* 0x00000040171e7836 */ /* 0x040fe20000000000 */
[----:B------:R-:W-:Y:S01]  /*11ab0*/  PRMT R13, R0, 0x7604, R3 ;  /* 0x00007604000d7816 */ /* 0x000fe20000000003 */
[----:B------:R-:W-:Y:S01]  /*11ac0*/  IMAD.U32 R39, RZ, RZ, UR4 ;  /* 0x00000004ff277e24 */ /* 0x000fe2000f8e00ff */
[----:B------:R-:W-:Y:S01]  /*11ad0*/  SHF.R.U32.HI R0, RZ, 0x8, R6 ;  /* 0x00000008ff007819 */ /* 0x000fe20000011606 */
[----:B------:R-:W-:Y:S01]  /*11ae0*/  VIADD R28, R23, 0x60 ;  /* 0x00000060171c7836 */ /* 0x000fe20000000000 */
[----:B------:R-:W-:Y:S01]  /*11af0*/  PRMT R12, R15, 0x7604, R12 ;  /* 0x000076040f0c7816 */ /* 0x000fe2000000000c */
[----:B------:R-:W-:Y:S01]  /*11b00*/  BSSY B1, `(.L_x_474) ;  /* 0x0000039000017945 */ /* 0x000fe20003800000 */
[----:B------:R-:W-:-:S02]  /*11b10*/  SHF.L.U32 R39, R39, 0x1f, RZ ;  /* 0x0000001f27277819 */ /* 0x000fc400000006ff */
[----:B-1----:R-:W-:Y:S02]  /*11b20*/  LOP3.LUT R14, R6, 0xff, RZ, 0xc0, !PT ;  /* 0x000000ff060e7812 */ /* 0x002fe400078ec0ff */
[----:B------:R-:W0:Y:S01]  /*11b30*/  SYNCS.PHASECHK.TRANS64.TRYWAIT P4, [R22+URZ+0x38800], R39 ;  /* 0x03880027160075a7 */ /* 0x000e22000808017f */
[----:B------:R-:W-:Y:S02]  /*11b40*/  SHF.R.U32.HI R3, RZ, 0x8, R8 ;  /* 0x00000008ff037819 */ /* 0x000fe40000011608 */
[----:B------:R-:W-:Y:S02]  /*11b50*/  LOP3.LUT R15, R0, 0xff, RZ, 0xc0, !PT ;  /* 0x000000ff000f7812 */ /* 0x000fe400078ec0ff */
[----:B----4-:R-:W-:Y:S02]  /*11b60*/  SHF.R.U32.HI R21, RZ, 0x8, R7 ;  /* 0x00000008ff157819 */ /* 0x010fe40000011607 */
[----:B------:R-:W-:Y:S02]  /*11b70*/  LOP3.LUT R24, R8, 0xff, RZ, 0xc0, !PT ;  /* 0x000000ff08187812 */ /* 0x000fe400078ec0ff */
[----:B------:R-:W-:-:S02]  /*11b80*/  LOP3.LUT R3, R3, 0xff, RZ, 0xc0, !PT ;  /* 0x000000ff03037812 */ /* 0x000fc400078ec0ff */
[----:B------:R-:W-:Y:S02]  /*11b90*/  PRMT R15, R15, 0x7604, R14 ;  /* 0x000076040f0f7816 */ /* 0x000fe4000000000e */
[----:B------:R-:W-:Y:S02]  /*11ba0*/  SHF.R.U32.HI R14, RZ, 0x8, R9 ;  /* 0x00000008ff0e7819 */ /* 0x000fe40000011609 */
[----:B------:R-:W-:Y:S02]  /*11bb0*/  LOP3.LUT R20, R7, 0xff, RZ, 0xc0, !PT ;  /* 0x000000ff07147812 */ /* 0x000fe400078ec0ff */
[----:B------:R-:W-:Y:S02]  /*11bc0*/  LOP3.LUT R21, R21, 0xff, RZ, 0xc0, !PT ;  /* 0x000000ff15157812 */ /* 0x000fe400078ec0ff */
[----:B------:R-:W-:Y:S02]  /*11bd0*/  PRMT R29, R3, 0x7604, R24 ;  /* 0x00007604031d7816 */ /* 0x000fe40000000018 */
[----:B------:R-:W-:-:S02]  /*11be0*/  SHF.R.U32.HI R0, RZ, 0x8, R10 ;  /* 0x00000008ff007819 */ /* 0x000fc4000001160a */
[----:B------:R-:W-:Y:S02]  /*11bf0*/  LOP3.LUT R3, R9, 0xff, RZ, 0xc0, !PT ;  /* 0x000000ff09037812 */ /* 0x000fe400078ec0ff */
[----:B------:R-:W-:Y:S02]  /*11c00*/  LOP3.LUT R14, R14, 0xff, RZ, 0xc0, !PT ;  /* 0x000000ff0e0e7812 */ /* 0x000fe400078ec0ff */
[----:B------:R-:W-:Y:S02]  /*11c10*/  PRMT R20, R21, 0x7604, R20 ;  /* 0x0000760415147816 */ /* 0x000fe40000000014 */
[----:B------:R-:W-:Y:S02]  /*11c20*/  LOP3.LUT R21, R10, 0xff, RZ, 0xc0, !PT ;  /* 0x000000ff0a157812 */ /* 0x000fe400078ec0ff */
[----:B------:R-:W-:Y:S02]  /*11c30*/  LOP3.LUT R0, R0, 0xff, RZ, 0xc0, !PT ;  /* 0x000000ff00007812 */ /* 0x000fe400078ec0ff */
[----:B------:R-:W-:-:S02]  /*11c40*/  PRMT R14, R14, 0x7604, R3 ;  /* 0x000076040e0e7816 */ /* 0x000fc40000000003 */
[----:B------:R-:W-:Y:S02]  /*11c50*/  SHF.R.U32.HI R3, RZ, 0x8, R11 ;  /* 0x00000008ff037819 */ /* 0x000fe4000001160b */
[----:B------:R-:W-:Y:S02]  /*11c60*/  PRMT R35, R0, 0x7604, R21 ;  /* 0x0000760400237816 */ /* 0x000fe40000000015 */
[----:B------:R-:W-:Y:S02]  /*11c70*/  SHF.R.U32.HI R21, RZ, 0x10, R7 ;  /* 0x00000010ff157819 */ /* 0x000fe40000011607 */
[----:B------:R-:W-:Y:S02]  /*11c80*/  LOP3.LUT R0, R11, 0xff, RZ, 0xc0, !PT ;  /* 0x000000ff0b007812 */ /* 0x000fe400078ec0ff */
[----:B------:R-:W-:Y:S01]  /*11c90*/  LOP3.LUT R3, R3, 0xff, RZ, 0xc0, !PT ;  /* 0x000000ff03037812 */ /* 0x000fe200078ec0ff */
[----:B------:R-:W-:Y:S01]  /*11ca0*/  IMAD.U32 R21, R21, 0x10000, RZ ;  /* 0x0001000015157824 */ /* 0x000fe200078e00ff */
[----:B------:R-:W-:-:S02]  /*11cb0*/  SHF.R.U32.HI R24, RZ, 0x10, R5 ;  /* 0x00000010ff187819 */ /* 0x000fc40000011605 */
[----:B------:R-:W-:Y:S02]  /*11cc0*/  SHF.R.U32.HI R37, RZ, 0x10, R11 ;  /* 0x00000010ff257819 */ /* 0x000fe4000001160b */
[----:B------:R-:W-:Y:S02]  /*11cd0*/  SHF.R.U32.HI R31, RZ, 0x10, R9 ;  /* 0x00000010ff1f7819 */ /* 0x000fe40000011609 */
[----:B------:R-:W-:Y:S01]  /*11ce0*/  PRMT R0, R3, 0x7604, R0 ;  /* 0x0000760403007816 */ /* 0x000fe20000000000 */
[----:B------:R-:W-:Y:S01]  /*11cf0*/  IMAD.U32 R3, R24, 0x10000, RZ ;  /* 0x0001000018037824 */ /* 0x000fe200078e00ff */
[----:B------:R-:W-:Y:S01]  /*11d00*/  SHF.L.U32 R31, R31, 0x10, RZ ;  /* 0x000000101f1f7819 */ /* 0x000fe200000006ff */
[----:B------:R-:W-:Y:S01]  /*11d10*/  IMAD.U32 R37, R37, 0x10000, RZ ;  /* 0x0001000025257824 */ /* 0x000fe200078e00ff */
[----:B------:R-:W-:Y:S02]  /*11d20*/  LOP3.LUT R13, R13, 0xff0000, R4, 0xf8, !PT ;  /* 0x00ff00000d0d7812 */ /* 0x000fe400078ef804 */
[----:B------:R-:W-:-:S02]  /*11d30*/  LOP3.LUT R21, R20, 0xff0000, R21, 0xf8, !PT ;  /* 0x00ff000014157812 */ /* 0x000fc400078ef815 */
[----:B--2---:R-:W-:Y:S02]  /*11d40*/  ISETP.GE.AND P0, PT, R16, R27, PT ;  /* 0x0000001b1000720c */ /* 0x004fe40003f06270 */
[----:B------:R-:W-:Y:S02]  /*11d50*/  VIMNMX R26, R26, 0x80, PT ;  /* 0x000000801a1a7848 */ /* 0x000fe40003fe0100 */
[----:B------:R-:W-:Y:S02]  /*11d60*/  LOP3.LUT R15, R15, 0xff0000, R6, 0xf8, !PT ;  /* 0x00ff00000f0f7812 */ /* 0x000fe400078ef806 */
[----:B------:R-:W-:Y:S02]  /*11d70*/  LOP3.LUT R3, R12, 0xff0000, R3, 0xf8, !PT ;  /* 0x00ff00000c037812 */ /* 0x000fe400078ef803 */
[----:B------:R-:W-:Y:S02]  /*11d80*/  LOP3.LUT R31, R14, 0xff0000, R31, 0xf8, !PT ;  /* 0x00ff00000e1f7812 */ /* 0x000fe400078ef81f */
[----:B------:R-:W-:-:S02]  /*11d90*/  LOP3.LUT R37, R0, 0xff0000, R37, 0xf8, !PT ;  /* 0x00ff000000257812 */ /* 0x000fc400078ef825 */
[----:B------:R-:W-:Y:S02]  /*11da0*/  LOP3.LUT R29, R29, 0xff0000, R8, 0xf8, !PT ;  /* 0x00ff00001d1d7812 */ /* 0x000fe400078ef808 */
[----:B------:R-:W-:Y:S02]  /*11db0*/  LOP3.LUT R35, R35, 0xff0000, R10, 0xf8, !PT ;  /* 0x00ff000023237812 */ /* 0x000fe400078ef80a */
[----:B------:R-:W-:Y:S02]  /*11dc0*/  LOP3.LUT R0, R13, 0xff000000, R4, 0xf8, !PT ;  /* 0xff0000000d007812 */ /* 0x000fe400078ef804 */
[-C--:B------:R-:W-:Y:S02]  /*11dd0*/  ISETP.GE.OR P3, PT, R23, R26.reuse, P0 ;  /* 0x0000001a1700720c */ /* 0x080fe40000766670 */
[-C--:B------:R-:W-:Y:S02]  /*11de0*/  ISETP.GE.OR P2, PT, R34, R26.reuse, P0 ;  /* 0x0000001a2200720c */ /* 0x080fe40000746670 */
[----:B------:R-:W-:-:S02]  /*11df0*/  ISETP.GE.OR P1, PT, R30, R26, P0 ;  /* 0x0000001a1e00720c */ /* 0x000fc40000726670 */
[----:B------:R-:W-:Y:S02]  /*11e00*/  LOP3.LUT R12, R15, 0xff000000, R6, 0xf8, !PT ;  /* 0xff0000000f0c7812 */ /* 0x000fe400078ef806 */
[----:B------:R-:W-:Y:S02]  /*11e10*/  LOP3.LUT R13, R21, 0xff000000, R7, 0xf8, !PT ;  /* 0xff000000150d7812 */ /* 0x000fe400078ef807 */
[----:B------:R-:W-:Y:S02]  /*11e20*/  LOP3.LUT R3, R3, 0xff000000, R5, 0xf8, !PT ;  /* 0xff00000003037812 */ /* 0x000fe400078ef805 */
[----:B------:R-:W-:Y:S02]  /*11e30*/  ISETP.GE.OR P0, PT, R28, R26, P0 ;  /* 0x0000001a1c00720c */ /* 0x000fe40000706670 */
[----:B------:R-:W-:Y:S02]  /*11e40*/  LOP3.LUT R14, R29, 0xff000000, R8, 0xf8, !PT ;  /* 0xff0000001d0e7812 */ /* 0x000fe400078ef808 */
[----:B------:R-:W-:-:S02]  /*11e50*/  LOP3.LUT R15, R31, 0xff000000, R9, 0xf8, !PT ;  /* 0xff0000001f0f7812 */ /* 0x000fc400078ef809 */
[----:B------:R-:W-:Y:S02]  /*11e60*/  LOP3.LUT R20, R35, 0xff000000, R10, 0xf8, !PT ;  /* 0xff00000023147812 */ /* 0x000fe400078ef80a */
[----:B------:R-:W-:Y:S01]  /*11e70*/  LOP3.LUT R21, R37, 0xff000000, R11, 0xf8, !PT ;  /* 0xff00000025157812 */ /* 0x000fe200078ef80b */
[----:B0-----:R-:W-:Y:S06]  /*11e80*/  @!P4 BRA `(.L_x_475) ;  /* 0x000001940018c947 */ /* 0x001fec0003800000 */
.L_x_691:
[----:B------:R-:W-:Y:S05]  /*11e90*/  BSYNC B1 ;  /* 0x0000000000017941 */ /* 0x000fea0003800000 */
.L_x_474:
[----:B------:R-:W-:Y:S04]  /*11ea0*/  BSSY B1, `(.L_x_476) ;  /* 0x00000ca000017945 */ /* 0x000fe80003800000 */
[----:B------:R-:W-:Y:S05]  /*11eb0*/  @P3 BRA `(.L_x_477) ;  /* 0x0000000c00203947 */ /* 0x000fea0003800000 */
[----:B------:R-:W2:Y:S04]  /*11ec0*/  LDL R6, [R1+0x60] ;  /* 0x0000600001067983 */ /* 0x000ea80000100800 */
[----:B------:R-:W3:Y:S01]  /*11ed0*/  LDL R60, [R1+0x64] ;  /* 0x00006400013c7983 */ /* 0x000ee20000100800 */
[----:B------:R-:W-:Y:S01]  /*11ee0*/  LEA.HI R4, R32, R33, RZ, 0x3 ;  /* 0x0000002120047211 */ /* 0x000fe200078f18ff */
[C---:B------:R-:W-:Y:S01]  /*11ef0*/  IMAD.SHL.U32 R8, R23.reuse, 0x80, RZ ;  /* 0x0000008017087824 */ /* 0x040fe200078e00ff */
[----:B------:R-:W-:Y:S01]  /*11f00*/  F2FP.F16.E4M3.UNPACK_B R46, R14.H1 ;  /* 0x0000000eff2e723e */ /* 0x000fe200030006ff */
[----:B------:R-:W-:Y:S01]  /*11f10*/  IMAD.SHL.U32 R9, R23, 0x80, RZ ;  /* 0x0000008017097824 */ /* 0x000fe200078e00ff */
[----:B------:R-:W-:Y:S02]  /*11f20*/  LOP3.LUT R4, R4, 0xfffffff8, RZ, 0xc0, !PT ;  /* 0xfffffff804047812 */ /* 0x000fe400078ec0ff */
[----:B------:R-:W-:Y:S01]  /*11f30*/  LOP3.LUT R8, R8, 0x380, RZ, 0xc0, !PT ;  /* 0x0000038008087812 */ /* 0x000fe200078ec0ff */
[--C-:B------:R-:W-:Y:S01]  /*11f40*/  HADD2.F32 R44, -RZ, R46.reuse.H0_H0 ;  /* 0x2000002eff2c7230 */ /* 0x100fe20000004100 */
[----:B------:R-:W-:Y:S01]  /*11f50*/  LOP3.LUT R9, R9, 0x380, RZ, 0xc0, !PT ;  /* 0x0000038009097812 */ /* 0x000fe200078ec0ff */
[----:B------:R-:W-:Y:S01]  /*11f60*/  IMAD.IADD R4, R33, 0x1, -R4 ;  /* 0x0000000121047824 */ /* 0x000fe200078e0a04 */
[----:B------:R-:W-:Y:S01]  /*11f70*/  SHF.R.U32.HI R8, RZ, 0x3, R8 ;  /* 0x00000003ff087819 */ /* 0x000fe20000011608 */
[----:B------:R-:W-:Y:S01]  /*11f80*/  HADD2.F32 R49, -RZ, R46.H1_H1 ;  /* 0x3000002eff317230 */ /* 0x000fe20000004100 */
[----:B------:R-:W-:-:S02]  /*11f90*/  F2FP.F16.E4M3.UNPACK_B R37, R0.H1 ;  /* 0x00000000ff25723e */ /* 0x000fc400030006ff */
[----:B------:R-:W-:-:S03]  /*11fa0*/  LEA.HI R4, R27, R4, RZ, 0x1c ;  /* 0x000000041b047211 */ /* 0x000fc600078fe0ff */
[--C-:B------:R-:W-:Y:S01]  /*11fb0*/  HADD2.F32 R40, -RZ, R37.reuse.H0_H0 ;  /* 0x20000025ff287230 */ /* 0x100fe20000004100 */
[----:B------:R-:W-:Y:S01]  /*11fc0*/  SHF.R.S32.HI R7, RZ, 0x1f, R4 ;  /* 0x0000001fff077819 */ /* 0x000fe20000011404 */
[----:B------:R-:W-:Y:S01]  /*11fd0*/  HADD2.F32 R41, -RZ, R37.H1_H1 ;  /* 0x30000025ff297230 */ /* 0x000fe20000004100 */
[----:B------:R-:W-:Y:S02]  /*11fe0*/  SHF.L.U32 R5, R4, 0x4, RZ ;  /* 0x0000000404057819 */ /* 0x000fe400000006ff */
[----:B------:R-:W-:Y:S02]  /*11ff0*/  LEA.HI R7, R7, R4, RZ, 0x3 ;  /* 0x0000000407077211 */ /* 0x000fe400078f18ff */
[----:B------:R-:W-:Y:S02]  /*12000*/  LOP3.LUT R5, R9, 0x70, R5, 0xf8, !PT ;  /* 0x0000007009057812 */ /* 0x000fe400078ef805 */
[----:B------:R-:W-:Y:S01]  /*12010*/  F2FP.F16.E4M3.UNPACK_B R37, R0 ;  /* 0x00000000ff25723e */ /* 0x000fe200020006ff */
[----:B------:R-:W-:Y:S01]  /*12020*/  IMAD.SHL.U32 R7, R7, 0x800, RZ ;  /* 0x0000080007077824 */ /* 0x000fe200078e00ff */
[----:B------:R-:W-:-:S04]  /*12030*/  LOP3.LUT R4, R5, R8, RZ, 0x3c, !PT ;  /* 0x0000000805047212 */ /* 0x000fc800078e3cff */
[----:B------:R-:W-:-:S04]  /*12040*/  LOP3.LUT R7, R7, 0xffffc000, RZ, 0xc0, !PT ;  /* 0xffffc00007077812 */ /* 0x000fc800078ec0ff */
[----:B--2---:R-:W-:Y:S02]  /*12050*/  IADD3 R9, R4, R7, R6 ;  /* 0x0000000704097210 */ /* 0x004fe40007ffe006 */
[----:B---3--:R-:W1:Y:S03]  /*12060*/  LDS.128 R4, [R60+0x20400] ;  /* 0x020400003c047984 */ /* 0x008e660000000c00 */
[----:B------:R-:W-:-:S05]  /*12070*/  IMAD.IADD R24, R22, 0x1, R9 ;  /* 0x0000000116187824 */ /* 0x000fca00078e0209 */
[----:B------:R-:W2:Y:S01]  /*12080*/  LDS.128 R8, [R24+0x20400] ;  /* 0x0204000018087984 */ /* 0x000ea20000000c00 */
[----:B-1----:R-:W-:Y:S02]  /*12090*/  F2FP.F16.E4M3.UNPACK_B R30, R4.H1 ;  /* 0x00000004ff1e723e */ /* 0x002fe400030006ff */
[-C--:B------:R-:W-:Y:S02]  /*120a0*/  F2FP.F16.E4M3.UNPACK_B R42, R5.reuse ;  /* 0x00000005ff2a723e */ /* 0x080fe400020006ff */
[----:B------:R-:W-:Y:S02]  /*120b0*/  F2FP.F16.E4M3.UNPACK_B R38, R5.H1 ;  /* 0x00000005ff26723e */ /* 0x000fe400030006ff */
[----:B--2---:R-:W-:Y:S02]  /*120c0*/  F2FP.F16.E4M3.UNPACK_B R36, R8.H1 ;  /* 0x00000008ff24723e */ /* 0x004fe400030006ff */
[----:B------:R-:W-:Y:S02]  /*120d0*/  F2FP.F16.E4M3.UNPACK_B R31, R4 ;  /* 0x00000004ff1f723e */ /* 0x000fe400020006ff */
[-C--:B------:R-:W-:Y:S01]  /*120e0*/  F2FP.F16.E4M3.UNPACK_B R4, R7.reuse ;  /* 0x00000007ff04723e */ /* 0x080fe200020006ff */
[----:B------:R-:W-:Y:S01]  /*120f0*/  HADD2.F32 R5, -RZ, R36.H0_H0 ;  /* 0x20000024ff057230 */ /* 0x000fe20000004100 */
[----:B------:R-:W-:Y:S01]  /*12100*/  F2FP.F16.E4M3.UNPACK_B R26, R7.H1 ;  /* 0x00000007ff1a723e */ /* 0x000fe200030006ff */
[----:B------:R-:W-:Y:S01]  /*12110*/  HADD2.F32 R7, -RZ, R30.H0_H0 ;  /* 0x2000001eff077230 */ /* 0x000fe20000004100 */
[----:B------:R-:W-:Y:S01]  /*12120*/  F2FP.F16.E4M3.UNPACK_B R34, R8 ;  /* 0x00000008ff22723e */ /* 0x000fe200020006ff */
[----:B------:R-:W-:Y:S01]  /*12130*/  HADD2.F32 R36, -RZ, R36.H1_H1 ;  /* 0x30000024ff247230 */ /* 0x000fe20000004100 */
[-C--:B------:R-:W-:Y:S01]  /*12140*/  F2FP.F16.E4M3.UNPACK_B R43, R9.reuse ;  /* 0x00000009ff2b723e */ /* 0x080fe200020006ff */
[C---:B------:R-:W-:Y:S01]  /*12150*/  FMUL.FTZ R8, R5.reuse, R44 ;  /* 0x0000002c05087220 */ /* 0x040fe20000410000 */
[----:B0-----:R-:W-:Y:S01]  /*12160*/  F2FP.F16.E4M3.UNPACK_B R39, R9.H1 ;  /* 0x00000009ff27723e */ /* 0x001fe200030006ff */
[----:B------:R-:W-:Y:S01]  /*12170*/  FMUL.FTZ R9, R5, R40 ;  /* 0x0000002805097220 */ /* 0x000fe20000410000 */
[----:B------:R-:W-:Y:S01]  /*12180*/  F2FP.F16.E4M3.UNPACK_B R29, R10 ;  /* 0x0000000aff1d723e */ /* 0x000fe200020006ff */
[C---:B------:R-:W-:Y:S01]  /*12190*/  FFMA.FTZ R5, R7.reuse, R40, -R8 ;  /* 0x0000002807057223 */ /* 0x040fe20000010808 */
[----:B------:R-:W-:Y:S01]  /*121a0*/  F2FP.F16.E4M3.UNPACK_B R45, R10.H1 ;  /* 0x0000000aff2d723e */ /* 0x000fe200030006ff */
[----:B------:R-:W-:Y:S01]  /*121b0*/  FFMA.FTZ R7, R7, R44, R9 ;  /* 0x0000002c07077223 */ /* 0x000fe20000010009 */
[----:B------:R-:W-:Y:S01]  /*121c0*/  F2FP.F16.E4M3.UNPACK_B R44, R14 ;  /* 0x0000000eff2c723e */ /* 0x000fe200020006ff */
[----:B------:R-:W-:-:S02]  /*121d0*/  HADD2.F32 R8, -RZ, R34.H0_H0 ;  /* 0x20000022ff087230 */ /* 0x000fc40000004100 */
[C---:B------:R-:W-:Y:S01]  /*121e0*/  FMUL.FTZ R53, R36.reuse, R49 ;  /* 0x0000003124357220 */ /* 0x040fe20000410000 */
[----:B------:R-:W-:Y:S02]  /*121f0*/  HADD2.F32 R9, -RZ, R37.H0_H0 ;  /* 0x20000025ff097230 */ /* 0x000fe40000004100 */
[----:B------:R-:W-:Y:S01]  /*12200*/  FMUL.FTZ R40, R36, R41 ;  /* 0x0000002924287220 */ /* 0x000fe20000410000 */
[----:B------:R-:W-:Y:S01]  /*12210*/  HADD2.F32 R47, -RZ, R44.H0_H0 ;  /* 0x2000002cff2f7230 */ /* 0x000fe20000004100 */
[----:B------:R-:W-:Y:S01]  /*12220*/  F2FP.F16.E4M3.UNPACK_B R35, R6.H1 ;  /* 0x00000006ff23723e */ /* 0x000fe200030006ff */
[----:B------:R-:W-:Y:S02]  /*12230*/  HADD2.F32 R10, -RZ, R30.H1_H1 ;  /* 0x3000001eff0a7230 */ /* 0x000fe40000004100 */
[C---:B------:R-:W-:Y:S01]  /*12240*/  FMUL.FTZ R36, R8.reuse, R9 ;  /* 0x0000000908247220 */ /* 0x040fe20000410000 */
[----:B------:R-:W-:Y:S02]  /*12250*/  HADD2.F32 R30, -RZ, R31.H0_H0 ;  /* 0x2000001fff1e7230 */ /* 0x000fe40000004100 */
[----:B------:R-:W-:Y:S01]  /*12260*/  FMUL.FTZ R51, R8, R47 ;  /* 0x0000002f08337220 */ /* 0x000fe20000410000 */
[----:B------:R-:W-:-:S02]  /*12270*/  HADD2.F32 R46, -RZ, R44.H1_H1 ;  /* 0x3000002cff2e7230 */ /* 0x000fc40000004100 */
[C---:B------:R-:W-:Y:S01]  /*12280*/  FFMA.FTZ R8, R10.reuse, R41, -R53 ;  /* 0x000000290a087223 */ /* 0x040fe20000010835 */
[----:B------:R-:W-:Y:S01]  /*12290*/  FFMA.FTZ R10, R10, R49, R40 ;  /* 0x000000310a0a7223 */ /* 0x000fe20000010028 */
[----:B------:R-:W-:Y:S01]  /*122a0*/  F2FP.F16.E4M3.UNPACK_B R49, R15.H1 ;  /* 0x0000000fff31723e */ /* 0x000fe200030006ff */
[C---:B------:R-:W-:Y:S01]  /*122b0*/  FFMA.FTZ R9, R30.reuse, R9, -R51 ;  /* 0x000000091e097223 */ /* 0x040fe20000010833 */
[----:B------:R-:W-:Y:S01]  /*122c0*/  F2FP.F16.E4M3.UNPACK_B R41, R3.H1 ;  /* 0x00000003ff29723e */ /* 0x000fe200030006ff */
[----:B------:R-:W-:Y:S01]  /*122d0*/  FFMA.FTZ R30, R30, R47, R36 ;  /* 0x0000002f1e1e7223 */ /* 0x000fe20000010024 */
[----:B------:R-:W-:Y:S01]  /*122e0*/  HADD2.F32 R34, -RZ, R34.H1_H1 ;  /* 0x30000022ff227230 */ /* 0x000fe20000004100 */
[----:B------:R-:W-:Y:S01]  /*122f0*/  F2FP.F16.E4M3.UNPACK_B R28, R6 ;  /* 0x00000006ff1c723e */ /* 0x000fe200020006ff */
[----:B------:R-:W-:Y:S01]  /*12300*/  HADD2.F32 R47, -RZ, R49.H0_H0 ;  /* 0x20000031ff2f7230 */ /* 0x000fe20000004100 */
[----:B------:R-:W-:Y:S01]  /*12310*/  F2FP.F16.E4M3.UNPACK_B R6, R11 ;  /* 0x0000000bff06723e */ /* 0x000fe200020006ff */
[----:B------:R-:W-:-:S02]  /*12320*/  HADD2.F32 R36, -RZ, R39.H0_H0 ;  /* 0x20000027ff247230 */ /* 0x000fc40000004100 */
[----:B------:R-:W-:Y:S01]  /*12330*/  FMUL.FTZ R48, R34, R46 ;  /* 0x0000002e22307220 */ /* 0x000fe20000410000 */
[----:B------:R-:W-:Y:S01]  /*12340*/  HADD2.F32 R40, -RZ, R37.H1_H1 ;  /* 0x30000025ff287230 */ /* 0x000fe20000004100 */
[----:B------:R-:W-:Y:S01]  /*12350*/  F2FP.F16.E4M3.UNPACK_B R11, R11.H1 ;  /* 0x0000000bff0b723e */ /* 0x000fe200030006ff */
[----:B------:R-:W-:Y:S02]  /*12360*/  HADD2.F32 R31, -RZ, R31.H1_H1 ;  /* 0x3000001fff1f7230 */ /* 0x000fe40000004100 */
[----:B------:R-:W-:Y:S01]  /*12370*/  FMUL.FTZ R50, R36, R47 ;  /* 0x0000002f24327220 */ /* 0x000fe20000410000 */
[----:B------:R-:W-:Y:S02]  /*12380*/  HADD2.F32 R44, -RZ, R41.H0_H0 ;  /* 0x20000029ff2c7230 */ /* 0x000fe40000004100 */
[-C--:B------:R-:W-:Y:S01]  /*12390*/  FMUL.FTZ R51, R34, R40.reuse ;  /* 0x0000002822337220 */ /* 0x080fe20000410000 */
[----:B------:R-:W-:Y:S02]  /*123a0*/  HADD2.F32 R37, -RZ, R38.H0_H0 ;  /* 0x20000026ff257230 */ /* 0x000fe40000004100 */
[----:B------:R-:W-:Y:S01]  /*123b0*/  FFMA.FTZ R34, R31, R40, -R48 ;  /* 0x000000281f227223 */ /* 0x000fe20000010830 */
[----:B------:R-:W-:Y:S01]  /*123c0*/  F2FP.F16.E4M3.UNPACK_B R48, R15 ;  /* 0x0000000fff30723e */ /* 0x000fe200020006ff */
[----:B------:R-:W-:Y:S01]  /*123d0*/  FMUL.FTZ R52, R36, R44 ;  /* 0x0000002c24347220 */ /* 0x000fe20000410000 */
[----:B------:R-:W-:-:S02]  /*123e0*/  HADD2.F32 R49, -RZ, R49.H1_H1 ;  /* 0x30000031ff317230 */ /* 0x000fc40000004100 */
[C---:B------:R-:W-:Y:S01]  /*123f0*/  FFMA.FTZ R36, R37.reuse, R44, -R50 ;  /* 0x0000002c25247223 */ /* 0x040fe20000010832 */
[----:B------:R-:W-:Y:S01]  /*12400*/  F2FP.F16.E4M3.UNPACK_B R44, R3 ;  /* 0x00000003ff2c723e */ /* 0x000fe200020006ff */
[----:B------:R-:W-:Y:S01]  /*12410*/  FFMA.FTZ R37, R37, R47, R52 ;  /* 0x0000002f25257223 */ /* 0x000fe20000010034 */
[----:B------:R-:W-:Y:S02]  /*12420*/  HADD2.F32 R40, -RZ, R39.H1_H1 ;  /* 0x30000027ff287230 */ /* 0x000fe40000004100 */
[----:B------:R-:W-:Y:S01]  /*12430*/  FFMA.FTZ R31, R31, R46, R51 ;  /* 0x0000002e1f1f7223 */ /* 0x000fe20000010033 */
[----:B------:R-:W-:Y:S02]  /*12440*/  HADD2.F32 R47, -RZ, R41.H1_H1 ;  /* 0x30000029ff2f7230 */ /* 0x000fe40000004100 */
[----:B------:R-:W-:Y:S02]  /*12450*/  HADD2.F32 R50, -RZ, R48.H0_H0 ;  /* 0x20000030ff327230 */ /* 0x000fe40000004100 */
[----:B------:R-:W-:Y:S01]  /*12460*/  FMUL.FTZ R53, R40, R49 ;  /* 0x0000003128357220 */ /* 0x000fe20000410000 */
[----:B------:R-:W-:-:S02]  /*12470*/  HADD2.F32 R39, -RZ, R43.H0_H0 ;  /* 0x2000002bff277230 */ /* 0x000fc40000004100 */
[-C--:B------:R-:W-:Y:S01]  /*12480*/  FMUL.FTZ R40, R40, R47.reuse ;  /* 0x0000002f28287220 */ /* 0x080fe20000410000 */
[----:B------:R-:W-:Y:S02]  /*12490*/  HADD2.F32 R46, -RZ, R44.H0_H0 ;  /* 0x2000002cff2e7230 */ /* 0x000fe40000004100 */
[----:B------:R-:W-:Y:S02]  /*124a0*/  HADD2.F32 R38, -RZ, R38.H1_H1 ;  /* 0x30000026ff267230 */ /* 0x000fe40000004100 */
[C---:B------:R-:W-:Y:S01]  /*124b0*/  FMUL.FTZ R52, R39.reuse, R50 ;  /* 0x0000003227347220 */ /* 0x040fe20000410000 */
[----:B------:R-:W-:Y:S02]  /*124c0*/  HADD2.F32 R41, -RZ, R42.H0_H0 ;  /* 0x2000002aff297230 */ /* 0x000fe40000004100 */
[-C--:B------:R-:W-:Y:S01]  /*124d0*/  FMUL.FTZ R51, R39, R46.reuse ;  /* 0x0000002e27337220 */ /* 0x080fe20000410000 */
[----:B------:R-:W-:Y:S02]  /*124e0*/  HADD2.F32 R43, -RZ, R43.H1_H1 ;  /* 0x3000002bff2b7230 */ /* 0x000fe40000004100 */
[C---:B------:R-:W-:Y:S01]  /*124f0*/  FFMA.FTZ R39, R38.reuse, R47, -R53 ;  /* 0x0000002f26277223 */ /* 0x040fe20000010835 */
[----:B------:R-:W-:Y:S01]  /*12500*/  FFMA.FTZ R40, R38, R49, R40 ;  /* 0x0000003126287223 */ /* 0x000fe20000010028 */
[C---:B------:R-:W-:Y:S01]  /*12510*/  FFMA.FTZ R38, R41.reuse, R46, -R52 ;  /* 0x0000002e29267223 */ /* 0x040fe20000010834 */
[----:B------:R-:W-:Y:S01]  /*12520*/  FFMA.FTZ R41, R41, R50, R51 ;  /* 0x0000003229297223 */ /* 0x000fe20000010033 */
[----:B------:R-:W-:Y:S01]  /*12530*/  HADD2.F32 R50, -RZ, R48.H1_H1 ;  /* 0x30000030ff327230 */ /* 0x000fe20000004100 */
[----:B------:R-:W-:Y:S01]  /*12540*/  F2FP.F16.E4M3.UNPACK_B R51, R20.H1 ;  /* 0x00000014ff33723e */ /* 0x000fe200030006ff */
[----:B------:R-:W-:Y:S01]  /*12550*/  HADD2.F32 R47, -RZ, R44.H1_H1 ;  /* 0x3000002cff2f7230 */ /* 0x000fe20000004100 */
[----:B------:R-:W-:Y:S01]  /*12560*/  F2FP.F16.E4M3.UNPACK_B R48, R12.H1 ;  /* 0x0000000cff30723e */ /* 0x000fe200030006ff */
[----:B------:R-:W-:-:S02]  /*12570*/  HADD2.F32 R42, -RZ, R42.H1_H1 ;  /* 0x3000002aff2a7230 */ /* 0x000fc40000004100 */
[CC--:B------:R-:W-:Y:S01]  /*12580*/  FMUL.FTZ R55, R43.reuse, R50.reuse ;  /* 0x000000322b377220 */ /* 0x0c0fe20000410000 */
[----:B------:R-:W-:Y:S02]  /*12590*/  HADD2.F32 R53, -RZ, R51.H0_H0 ;  /* 0x20000033ff357230 */ /* 0x000fe40000004100 */
[-C--:B------:R-:W-:Y:S01]  /*125a0*/  FMUL.FTZ R57, R43, R47.reuse ;  /* 0x0000002f2b397220 */ /* 0x080fe20000410000 */
[----:B------:R-:W-:Y:S02]  /*125b0*/  HADD2.F32 R46, -RZ, R45.H0_H0 ;  /* 0x2000002dff2e7230 */ /* 0x000fe40000004100 */
[C---:B------:R-:W-:Y:S01]  /*125c0*/  FFMA.FTZ R43, R42.reuse, R47, -R55 ;  /* 0x0000002f2a2b7223 */ /* 0x040fe20000010837 */
[----:B------:R-:W-:Y:S02]  /*125d0*/  HADD2.F32 R49, -RZ, R48.H0_H0 ;  /* 0x20000030ff317230 */ /* 0x000fe40000004100 */
[----:B------:R-:W-:Y:S01]  /*125e0*/  FFMA.FTZ R42, R42, R50, R57 ;  /* 0x000000322a2a7223 */ /* 0x000fe20000010039 */
[----:B------:R-:W-:-:S02]  /*125f0*/  HADD2.F32 R44, -RZ, R35.H0_H0 ;  /* 0x20000023ff2c7230 */ /* 0x000fc40000004100 */
[C---:B------:R-:W-:Y:S01]  /*12600*/  FMUL.FTZ R59, R46.reuse, R53 ;  /* 0x000000352e3b7220 */ /* 0x040fe20000410000 */
[----:B------:R-:W-:Y:S02]  /*12610*/  HADD2.F32 R50, -RZ, R51.H1_H1 ;  /* 0x30000033ff327230 */ /* 0x000fe40000004100 */
[----:B------:R-:W-:Y:S01]  /*12620*/  FMUL.FTZ R46, R46, R49 ;  /* 0x000000312e2e7220 */ /* 0x000fe20000410000 */
[----:B------:R-:W-:Y:S01]  /*12630*/  HADD2.F32 R45, -RZ, R45.H1_H1 ;  /* 0x3000002dff2d7230 */ /* 0x000fe20000004100 */
[----:B------:R-:W-:Y:S01]  /*12640*/  F2FP.F16.E4M3.UNPACK_B R47, R20 ;  /* 0x00000014ff2f723e */ /* 0x000fe200020006ff */
[----:B------:R-:W-:Y:S02]  /*12650*/  HADD2.F32 R48, -RZ, R48.H1_H1 ;  /* 0x30000030ff307230 */ /* 0x000fe40000004100 */
[C---:B------:R-:W-:Y:S01]  /*12660*/  FFMA.FTZ R53, R44.reuse, R53, R46 ;  /* 0x000000352c357223 */ /* 0x040fe2000001002e */
[----:B------:R-:W-:Y:S02]  /*12670*/  HADD2.F32 R35, -RZ, R35.H1_H1 ;  /* 0x30000023ff237230 */ /* 0x000fe40000004100 */
[C---:B------:R-:W-:Y:S01]  /*12680*/  FMUL.FTZ R52, R45.reuse, R50 ;  /* 0x000000322d347220 */ /* 0x040fe20000410000 */
[----:B------:R-:W-:Y:S01]  /*12690*/  F2FP.F16.E4M3.UNPACK_B R46, R12 ;  /* 0x0000000cff2e723e */ /* 0x000fe200020006ff */
[----:B------:R-:W-:Y:S01]  /*126a0*/  FMUL.FTZ R45, R45, R48 ;  /* 0x000000302d2d7220 */ /* 0x000fe20000410000 */
[----:B------:R-:W-:Y:S01]  /*126b0*/  FFMA.FTZ R59, R44, R49, -R59 ;  /* 0x000000312c3b7223 */ /* 0x000fe2000001083b */
[----:B------:R-:W-:-:S02]  /*126c0*/  HADD2.F32 R49, -RZ, R47.H0_H0 ;  /* 0x2000002fff317230 */ /* 0x000fc40000004100 */
[C---:B------:R-:W-:Y:S01]  /*126d0*/  FFMA.FTZ R52, R35.reuse, R48, -R52 ;  /* 0x0000003023347223 */ /* 0x040fe20000010834 */
[----:B------:R-:W-:Y:S02]  /*126e0*/  HADD2.F32 R44, -RZ, R29.H0_H0 ;  /* 0x2000001dff2c7230 */ /* 0x000fe40000004100 */
[----:B------:R-:W-:Y:S01]  /*126f0*/  FFMA.FTZ R54, R35, R50, R45 ;  /* 0x0000003223367223 */ /* 0x000fe2000001002d */
[----:B------:R-:W-:Y:S01]  /*12700*/  HADD2.F32 R45, -RZ, R46.H0_H0 ;  /* 0x2000002eff2d7230 */ /* 0x000fe20000004100 */
[----:B------:R-:W-:Y:S01]  /*12710*/  F2FP.SATFINITE.E4M3.F32.PACK_AB_MERGE_C R37, R40, R37, RZ ;  /* 0x000000252825723e */ /* 0x000fe200048070ff */
[----:B------:R-:W-:Y:S02]  /*12720*/  HADD2.F32 R35, -RZ, R28.H0_H0 ;  /* 0x2000001cff237230 */ /* 0x000fe40000004100 */
[C---:B------:R-:W-:Y:S01]  /*12730*/  FMUL.FTZ R48, R44.reuse, R49 ;  /* 0x000000312c307220 */ /* 0x040fe20000410000 */
[----:B------:R-:W-:Y:S02]  /*12740*/  HADD2.F32 R47, -RZ, R47.H1_H1 ;  /* 0x3000002fff2f7230 */ /* 0x000fe40000004100 */
[----:B------:R-:W-:Y:S01]  /*12750*/  FMUL.FTZ R44, R44, R45 ;  /* 0x0000002d2c2c7220 */ /* 0x000fe20000410000 */
[----:B------:R-:W-:-:S02]  /*12760*/  HADD2.F32 R29, -RZ, R29.H1_H1 ;  /* 0x3000001dff1d7230 */ /* 0x000fc40000004100 */
[----:B------:R-:W-:Y:S01]  /*12770*/  FFMA.FTZ R48, R35, R45, -R48 ;  /* 0x0000002d23307223 */ /* 0x000fe20000010830 */
[----:B------:R-:W-:Y:S01]  /*12780*/  HADD2.F32 R46, -RZ, R46.H1_H1 ;  /* 0x3000002eff2e7230 */ /* 0x000fe20000004100 */
[----:B------:R-:W-:Y:S01]  /*12790*/  F2FP.F16.E4M3.UNPACK_B R45, R21.H1 ;  /* 0x00000015ff2d723e */ /* 0x000fe200030006ff */
[----:B------:R-:W-:Y:S02]  /*127a0*/  HADD2.F32 R28, -RZ, R28.H1_H1 ;  /* 0x3000001cff1c7230 */ /* 0x000fe40000004100 */
[----:B------:R-:W-:Y:S01]  /*127b0*/  FMUL.FTZ R51, R29, R47 ;  /* 0x0000002f1d337220 */ /* 0x000fe20000410000 */
[----:B------:R-:W-:Y:S01]  /*127c0*/  FFMA.FTZ R49, R35, R49, R44 ;  /* 0x0000003123317223 */ /* 0x000fe2000001002c */
[----:B------:R-:W-:Y:S01]  /*127d0*/  F2FP.F16.E4M3.UNPACK_B R35, R13.H1 ;  /* 0x0000000dff23723e */ /* 0x000fe200030006ff */
[-C--:B------:R-:W-:Y:S01]  /*127e0*/  FMUL.FTZ R44, R29, R46.reuse ;  /* 0x0000002e1d2c7220 */ /* 0x080fe20000410000 */
[----:B------:R-:W-:Y:S01]  /*127f0*/  FFMA.FTZ R51, R28, R46, -R51 ;  /* 0x0000002e1c337223 */ /* 0x000fe20000010833 */
[----:B------:R-:W-:-:S02]  /*12800*/  HADD2.F32 R46, -RZ, R45.H0_H0 ;  /* 0x2000002dff2e7230 */ /* 0x000fc40000004100 */
[----:B------:R-:W-:Y:S02]  /*12810*/  HADD2.F32 R29, -RZ, R11.H0_H0 ;  /* 0x2000000bff1d7230 */ /* 0x000fe40000004100 */
[----:B------:R-:W-:Y:S01]  /*12820*/  FFMA.FTZ R50, R28, R47, R44 ;  /* 0x0000002f1c327223 */ /* 0x000fe2000001002c */
[--C-:B------:R-:W-:Y:S02]  /*12830*/  HADD2.F32 R44, -RZ, R35.reuse.H0_H0 ;  /* 0x20000023ff2c7230 */ /* 0x100fe40000004100 */
[----:B------:R-:W-:Y:S02]  /*12840*/  HADD2.F32 R28, -RZ, R26.H0_H0 ;  /* 0x2000001aff1c7230 */ /* 0x000fe40000004100 */
[C---:B------:R-:W-:Y:S01]  /*12850*/  FMUL.FTZ R47, R29.reuse, R46 ;  /* 0x0000002e1d2f7220 */ /* 0x040fe20000410000 */
[----:B------:R-:W-:Y:S02]  /*12860*/  HADD2.F32 R35, -RZ, R35.H1_H1 ;  /* 0x30000023ff237230 */ /* 0x000fe40000004100 */
[----:B------:R-:W-:Y:S01]  /*12870*/  FMUL.FTZ R55, R29, R44 ;  /* 0x0000002c1d377220 */ /* 0x000fe20000410000 */
[----:B------:R-:W-:-:S02]  /*12880*/  HADD2.F32 R45, -RZ, R45.H1_H1 ;  /* 0x3000002dff2d7230 */ /* 0x000fc40000004100 */
[C---:B------:R-:W-:Y:S01]  /*12890*/  FFMA.FTZ R56, R28.reuse, R44, -R47 ;  /* 0x0000002c1c387223 */ /* 0x040fe2000001082f */
[----:B------:R-:W-:Y:S01]  /*128a0*/  HADD2.F32 R11, -RZ, R11.H1_H1 ;  /* 0x3000000bff0b7230 */ /* 0x000fe20000004100 */
[----:B------:R-:W-:Y:S01]  /*128b0*/  F2FP.F16.E4M3.UNPACK_B R29, R13 ;  /* 0x0000000dff1d723e */ /* 0x000fe200020006ff */
[----:B------:R-:W-:Y:S01]  /*128c0*/  HADD2.F32 R26, -RZ, R26.H1_H1 ;  /* 0x3000001aff1a7230 */ /* 0x000fe20000004100 */
[----:B------:R-:W-:Y:S01]  /*128d0*/  F2FP.F16.E4M3.UNPACK_B R44, R21 ;  /* 0x00000015ff2c723e */ /* 0x000fe200020006ff */
[----:B------:R-:W-:Y:S01]  /*128e0*/  FFMA.FTZ R57, R28, R46, R55 ;  /* 0x0000002e1c397223 */ /* 0x000fe20000010037 */
[C---:B------:R-:W-:Y:S01]  /*128f0*/  FMUL.FTZ R47, R11.reuse, R45 ;  /* 0x0000002d0b2f7220 */ /* 0x040fe20000410000 */
[-C--:B------:R-:W-:Y:S01]  /*12900*/  FMUL.FTZ R58, R11, R35.reuse ;  /* 0x000000230b3a7220 */ /* 0x080fe20000410000 */
[--C-:B------:R-:W-:Y:S02]  /*12910*/  HADD2.F32 R28, -RZ, R29.reuse.H0_H0 ;  /* 0x2000001dff1c7230 */ /* 0x100fe40000004100 */
[C---:B------:R-:W-:Y:S01]  /*12920*/  FFMA.FTZ R61, R26.reuse, R35, -R47 ;  /* 0x000000231a3d7223 */ /* 0x040fe2000001082f */
[----:B------:R-:W-:Y:S01]  /*12930*/  FFMA.FTZ R58, R26, R45, R58 ;  /* 0x0000002d1a3a7223 */ /* 0x000fe2000001003a */
[----:B------:R-:W-:-:S02]  /*12940*/  HADD2.F32 R29, -RZ, R29.H1_H1 ;  /* 0x3000001dff1d7230 */ /* 0x000fc40000004100 */
[----:B------:R-:W-:Y:S02]  /*12950*/  HADD2.F32 R45, -RZ, R44.H1_H1 ;  /* 0x3000002cff2d7230 */ /* 0x000fe40000004100 */
[----:B------:R-:W-:Y:S01]  /*12960*/  HADD2.F32 R26, -RZ, R6.H1_H1 ;  /* 0x30000006ff1a7230 */ /* 0x000fe20000004100 */
[----:B------:R-:W-:Y:S01]  /*12970*/  F2FP.SATFINITE.E4M3.F32.PACK_AB_MERGE_C R57, R58, R57, RZ ;  /* 0x000000393a39723e */ /* 0x000fe200048070ff */
[----:B------:R-:W-:Y:S02]  /*12980*/  HADD2.F32 R35, -RZ, R44.H0_H0 ;  /* 0x2000002cff237230 */ /* 0x000fe40000004100 */
[----:B------:R-:W-:Y:S02]  /*12990*/  HADD2.F32 R11, -RZ, R6.H0_H0 ;  /* 0x20000006ff0b7230 */ /* 0x000fe40000004100 */
[C---:B------:R-:W-:Y:S01]  /*129a0*/  FMUL.FTZ R55, R26.reuse, R45 ;  /* 0x0000002d1a377220 */ /* 0x040fe20000410000 */
[--C-:B------:R-:W-:Y:S02]  /*129b0*/  HADD2.F32 R6, -RZ, R4.reuse.H0_H0 ;  /* 0x20000004ff067230 */ /* 0x100fe40000004100 */
[----:B------:R-:W-:Y:S01]  /*129c0*/  FMUL.FTZ R46, R26, R29 ;  /* 0x0000001d1a2e7220 */ /* 0x000fe20000410000 */
[----:B------:R-:W-:-:S02]  /*129d0*/  HADD2.F32 R4, -RZ, R4.H1_H1 ;  /* 0x30000004ff047230 */ /* 0x000fc40000004100 */
[C---:B------:R-:W-:Y:S01]  /*129e0*/  FMUL.FTZ R47, R11.reuse, R35 ;  /* 0x000000230b2f7220 */ /* 0x040fe20000410000 */
[-C--:B------:R-:W-:Y:S02]  /*129f0*/  FMUL.FTZ R44, R11, R28.reuse ;  /* 0x0000001c0b2c7220 */ /* 0x080fe40000410000 */
[C---:B------:R-:W-:Y:S01]  /*12a00*/  FFMA.FTZ R26, R4.reuse, R29, -R55 ;  /* 0x0000001d041a7223 */ /* 0x040fe20000010837 */
[----:B------:R-:W-:Y:S01]  /*12a10*/  FFMA.FTZ R46, R4, R45, R46 ;  /* 0x0000002d042e7223 */ /* 0x000fe2000001002e */
[----:B------:R-:W-:Y:S01]  /*12a20*/  F2FP.SATFINITE.E4M3.F32.PACK_AB_MERGE_C R4, R8, R5, RZ ;  /* 0x000000050804723e */ /* 0x000fe200048070ff */
[C---:B------:R-:W-:Y:S01]  /*12a30*/  FFMA.FTZ R47, R6.reuse, R28, -R47 ;  /* 0x0000001c062f7223 */ /* 0x040fe2000001082f */
[----:B------:R-:W-:Y:S01]  /*12a40*/  FFMA.FTZ R11, R6, R35, R44 ;  /* 0x00000023060b7223 */ /* 0x000fe2000001002c */
[----:B------:R-:W-:Y:S02]  /*12a50*/  F2FP.SATFINITE.E4M3.F32.PACK_AB_MERGE_C R8, R10, R7, RZ ;  /* 0x000000070a08723e */ /* 0x000fe400048070ff */
[----:B------:R-:W-:-:S02]  /*12a60*/  F2FP.SATFINITE.E4M3.F32.PACK_AB_MERGE_C R5, R39, R36, RZ ;  /* 0x000000242705723e */ /* 0x000fc400048070ff */
[----:B------:R-:W-:Y:S02]  /*12a70*/  F2FP.SATFINITE.E4M3.F32.PACK_AB_MERGE_C R6, R52, R59, RZ ;  /* 0x0000003b3406723e */ /* 0x000fe400048070ff */
[----:B------:R-:W-:Y:S02]  /*12a80*/  F2FP.SATFINITE.E4M3.F32.PACK_AB_MERGE_C R7, R61, R56, RZ ;  /* 0x000000383d07723e */ /* 0x000fe400048070ff */
[----:B------:R-:W-:Y:S02]  /*12a90*/  F2FP.SATFINITE.E4M3.F32.PACK_AB_MERGE_C R10, R54, R53, RZ ;  /* 0x00000035360a723e */ /* 0x000fe400048070ff */
[----:B------:R-:W-:Y:S02]  /*12aa0*/  F2FP.SATFINITE.E4M3.F32.PACK_AB_MERGE_C R4, R34, R9, R4 ;  /* 0x000000092204723e */ /* 0x000fe40004807004 */
[----:B------:R-:W-:Y:S02]  /*12ab0*/  F2FP.SATFINITE.E4M3.F32.PACK_AB_MERGE_C R5, R43, R38, R5 ;  /* 0x000000262b05723e */ /* 0x000fe40004807005 */
[----:B------:R-:W-:-:S02]  /*12ac0*/  F2FP.SATFINITE.E4M3.F32.PACK_AB_MERGE_C R6, R51, R48, R6 ;  /* 0x000000303306723e */ /* 0x000fc40004807006 */
[----:B------:R-:W-:Y:S02]  /*12ad0*/  F2FP.SATFINITE.E4M3.F32.PACK_AB_MERGE_C R7, R26, R47, R7 ;  /* 0x0000002f1a07723e */ /* 0x000fe40004807007 */
[----:B------:R-:W-:Y:S02]  /*12ae0*/  F2FP.SATFINITE.E4M3.F32.PACK_AB_MERGE_C R8, R31, R30, R8 ;  /* 0x0000001e1f08723e */ /* 0x000fe40004807008 */
[----:B------:R-:W-:Y:S01]  /*12af0*/  F2FP.SATFINITE.E4M3.F32.PACK_AB_MERGE_C R9, R42, R41, R37 ;  /* 0x000000292a09723e */ /* 0x000fe20004807025 */
[----:B------:R1:W-:Y:S01]  /*12b00*/  STS.128 [R60+0x20400], R4 ;  /* 0x020400043c007388 */ /* 0x0003e20000000c00 */
[----:B------:R-:W-:Y:S02]  /*12b10*/  F2FP.SATFINITE.E4M3.F32.PACK_AB_MERGE_C R10, R50, R49, R10 ;  /* 0x00000031320a723e */ /* 0x000fe4000480700a */
[----:B------:R-:W-:-:S05]  /*12b20*/  F2FP.SATFINITE.E4M3.F32.PACK_AB_MERGE_C R11, R46, R11, R57 ;  /* 0x0000000b2e0b723e */ /* 0x000fca0004807039 */
[----:B------:R1:W-:Y:S02]  /*12b30*/  STS.128 [R24+0x20400], R8 ;  /* 0x0204000818007388 */ /* 0x0003e40000000c00 */
.L_x_477:
[----:B------:R-:W-:Y:S05]  /*12b40*/  BSYNC B1 ;  /* 0x0000000000017941 */ /* 0x000fea0003800000 */
.L_x_476:
[----:B------:R-:W-:Y:S04]  /*12b50*/  BSSY B1, `(.L_x_478) ;  /* 0x00000cc000017945 */ /* 0x000fe80003800000 */
[----:B------:R-:W-:Y:S05]  /*12b60*/  @P2 BRA `(.L_x_479) ;  /* 0x0000000c00282947 */ /* 0x000fea0003800000 */
[----:B-1----:R-:W2:Y:S04]  /*12b70*/  LDL R6, [R1+0x5c] ;  /* 0x00005c0001067983 */ /* 0x002ea80000100800 */
[----:B------:R-:W3:Y:S01]  /*12b80*/  LDL R59, [R1+0x198] ;  /* 0x00019800013b7983 */ /* 0x000ee20000100800 */
[----:B------:R-:W-:Y:S01]  /*12b90*/  LEA.HI R4, R32, R33, RZ, 0x3 ;  /* 0x0000002120047211 */ /* 0x000fe200078f18ff */
[C---:B------:R-:W-:Y:S01]  /*12ba0*/  VIADD R8, R23.reuse, 0x20 ;  /* 0x0000002017087836 */ /* 0x040fe20000000000 */
[----:B------:R-:W-:Y:S01]  /*12bb0*/  F2FP.F16.E4M3.UNPACK_B R42, R14.H1 ;  /* 0x0000000eff2a723e */ /* 0x000fe200030006ff */
[----:B------:R-:W-:Y:S01]  /*12bc0*/  VIADD R9, R23, 0x20 ;  /* 0x0000002017097836 */ /* 0x000fe20000000000 */
[----:B------:R-:W-:Y:S01]  /*12bd0*/  LOP3.LUT R4, R4, 0xfffffff8, RZ, 0xc0, !PT ;  /* 0xfffffff804047812 */ /* 0x000fe200078ec0ff */
[----:B------:R-:W-:Y:S01]  /*12be0*/  IMAD.SHL.U32 R8, R8, 0x80, RZ ;  /* 0x0000008008087824 */ /* 0x000fe200078e00ff */
[----:B0-----:R-:W-:Y:S01]  /*12bf0*/  F2FP.F16.E4M3.UNPACK_B R39, R0.H1 ;  /* 0x00000000ff27723e */ /* 0x001fe200030006ff */
[----:B------:R-:W-:Y:S01]  /*12c00*/  IMAD.SHL.U32 R9, R9, 0x80, RZ ;  /* 0x0000008009097824 */ /* 0x000fe200078e00ff */
[----:B------:R-:W-:Y:S01]  /*12c10*/  F2FP.F16.E4M3.UNPACK_B R48, R14 ;  /* 0x0000000eff30723e */ /* 0x000fe200020006ff */
[----:B------:R-:W-:Y:S01]  /*12c20*/  IMAD.IADD R4, R33, 0x1, -R4 ;  /* 0x0000000121047824 */ /* 0x000fe200078e0a04 */
[----:B------:R-:W-:Y:S01]  /*12c30*/  LOP3.LUT R8, R8, 0x380, RZ, 0xc0, !PT ;  /* 0x0000038008087812 */ /* 0x000fe200078ec0ff */
[--C-:B------:R-:W-:Y:S01]  /*12c40*/  HADD2.F32 R47, -RZ, R42.reuse.H0_H0 ;  /* 0x2000002aff2f7230 */ /* 0x100fe20000004100 */
[----:B------:R-:W-:Y:S01]  /*12c50*/  LOP3.LUT R9, R9, 0x380, RZ, 0xc0, !PT ;  /* 0x0000038009097812 */ /* 0x000fe200078ec0ff */
[----:B------:R-:W-:Y:S01]  /*12c60*/  HADD2.F32 R43, -RZ, R39.H0_H0 ;  /* 0x20000027ff2b7230 */ /* 0x000fe20000004100 */
[----:B------:R-:W-:Y:S01]  /*12c70*/  LEA.HI R4, R27, R4, RZ, 0x1c ;  /* 0x000000041b047211 */ /* 0x000fe200078fe0ff */
[----:B------:R-:W-:Y:S01]  /*12c80*/  HADD2.F32 R52, -RZ, R42.H1_H1 ;  /* 0x3000002aff347230 */ /* 0x000fe20000004100 */
[----:B------:R-:W-:Y:S01]  /*12c90*/  SHF.R.U32.HI R8, RZ, 0x3, R8 ;  /* 0x00000003ff087819 */ /* 0x000fe20000011608 */
[--C-:B------:R-:W-:Y:S01]  /*12ca0*/  HADD2.F32 R50, -RZ, R48.reuse.H0_H0 ;  /* 0x20000030ff327230 */ /* 0x100fe20000004100 */
[----:B------:R-:W-:Y:S01]  /*12cb0*/  SHF.R.S32.HI R7, RZ, 0x1f, R4 ;  /* 0x0000001fff077819 */ /* 0x000fe20000011404 */
[----:B------:R-:W-:Y:S01]  /*12cc0*/  HADD2.F32 R49, -RZ, R48.H1_H1 ;  /* 0x30000030ff317230 */ /* 0x000fe20000004100 */
[----:B------:R-:W-:-:S02]  /*12cd0*/  SHF.L.U32 R5, R4, 0x4, RZ ;  /* 0x0000000404057819 */ /* 0x000fc400000006ff */
[----:B------:R-:W-:Y:S02]  /*12ce0*/  LEA.HI R7, R7, R4, RZ, 0x3 ;  /* 0x0000000407077211 */ /* 0x000fe400078f18ff */
[----:B------:R-:W-:Y:S02]  /*12cf0*/  LOP3.LUT R4, R9, 0x70, R5, 0xf8, !PT ;  /* 0x0000007009047812 */ /* 0x000fe400078ef805 */
[----:B------:R-:W-:Y:S01]  /*12d00*/  F2FP.F16.E4M3.UNPACK_B R42, R0 ;  /* 0x00000000ff2a723e */ /* 0x000fe200020006ff */
[----:B------:R-:W-:Y:S01]  /*12d10*/  IMAD.SHL.U32 R7, R7, 0x800, RZ ;  /* 0x0000080007077824 */ /* 0x000fe200078e00ff */
[----:B------:R-:W-:Y:S02]  /*12d20*/  LOP3.LUT R4, R4, R8, RZ, 0x3c, !PT ;  /* 0x0000000804047212 */ /* 0x000fe400078e3cff */
[----:B------:R-:W-:Y:S01]  /*12d30*/  F2FP.F16.E4M3.UNPACK_B R51, R15.H1 ;  /* 0x0000000fff33723e */ /* 0x000fe200030006ff */
[----:B------:R-:W-:Y:S01]  /*12d40*/  HADD2.F32 R46, -RZ, R42.H0_H0 ;  /* 0x2000002aff2e7230 */ /* 0x000fe20000004100 */
[----:B------:R-:W-:-:S02]  /*12d50*/  LOP3.LUT R7, R7, 0xffffc000, RZ, 0xc0, !PT ;  /* 0xffffc00007077812 */ /* 0x000fc400078ec0ff */
[----:B------:R-:W-:Y:S01]  /*12d60*/  F2FP.F16.E4M3.UNPACK_B R55, R20.H1 ;  /* 0x00000014ff37723e */ /* 0x000fe200030006ff */
[--C-:B------:R-:W-:Y:S02]  /*12d70*/  HADD2.F32 R53, -RZ, R51.reuse.H0_H0 ;  /* 0x20000033ff357230 */ /* 0x100fe40000004100 */
[----:B------:R-:W-:Y:S01]  /*12d80*/  HADD2.F32 R56, -RZ, R51.H1_H1 ;  /* 0x30000033ff387230 */ /* 0x000fe20000004100 */
[----:B--2---:R-:W-:-:S04]  /*12d90*/  IADD3 R9, R4, R7, R6 ;  /* 0x0000000704097210 */ /* 0x004fc80007ffe006 */
[----:B------:R-:W-:Y:S01]  /*12da0*/  IADD3 R24, R22, R9, RZ ;  /* 0x0000000916187210 */ /* 0x000fe20007ffe0ff */
[----:B---3--:R-:W0:Y:S04]  /*12db0*/  LDS.128 R4, [R59+0x20400] ;  /* 0x020400003b047984 */ /* 0x008e280000000c00 */
[----:B------:R-:W1:Y:S01]  /*12dc0*/  LDS.128 R8, [R24+0x20400] ;  /* 0x0204000018087984 */ /* 0x000e620000000c00 */
[-C--:B0-----:R-:W-:Y:S02]  /*12dd0*/  F2FP.F16.E4M3.UNPACK_B R31, R6.reuse ;  /* 0x00000006ff1f723e */ /* 0x081fe400020006ff */
[----:B------:R-:W-:Y:S02]  /*12de0*/  F2FP.F16.E4M3.UNPACK_B R40, R6.H1 ;  /* 0x00000006ff28723e */ /* 0x000fe400030006ff */
[----:B------:R-:W-:-:S02]  /*12df0*/  F2FP.F16.E4M3.UNPACK_B R6, R7 ;  /* 0x00000007ff06723e */ /* 0x000fc400020006ff */
[----:B------:R-:W-:Y:S02]  /*12e00*/  F2FP.F16.E4M3.UNPACK_B R28, R7.H1 ;  /* 0x00000007ff1c723e */ /* 0x000fe400030006ff */
[----:B-1----:R-:W-:Y:S02]  /*12e10*/  F2FP.F16.E4M3.UNPACK_B R7, R8.H1 ;  /* 0x00000008ff07723e */ /* 0x002fe400030006ff */
[-C--:B------:R-:W-:Y:S02]  /*12e20*/  F2FP.F16.E4M3.UNPACK_B R30, R4.reuse ;  /* 0x00000004ff1e723e */ /* 0x080fe400020006ff */
[----:B------:R-:W-:Y:S01]  /*12e30*/  F2FP.F16.E4M3.UNPACK_B R34, R4.H1 ;  /* 0x00000004ff22723e */ /* 0x000fe200030006ff */
[--C-:B------:R-:W-:Y:S01]  /*12e40*/  HADD2.F32 R4, -RZ, R7.reuse.H0_H0 ;  /* 0x20000007ff047230 */ /* 0x100fe20000004100 */
[-C--:B------:R-:W-:Y:S02]  /*12e50*/  F2FP.F16.E4M3.UNPACK_B R41, R5.reuse ;  /* 0x00000005ff29723e */ /* 0x080fe400020006ff */
[----:B------:R-:W-:Y:S01]  /*12e60*/  F2FP.F16.E4M3.UNPACK_B R36, R5.H1 ;  /* 0x00000005ff24723e */ /* 0x000fe200030006ff */
[--C-:B------:R-:W-:Y:S01]  /*12e70*/  HADD2.F32 R5, -RZ, R34.reuse.H0_H0 ;  /* 0x20000022ff057230 */ /* 0x100fe20000004100 */
[----:B------:R-:W-:Y:S01]  /*12e80*/  F2FP.F16.E4M3.UNPACK_B R35, R8 ;  /* 0x00000008ff23723e */ /* 0x000fe200020006ff */
[----:B------:R-:W-:Y:S01]  /*12e90*/  FMUL.FTZ R8, R47, R4 ;  /* 0x000000042f087220 */ /* 0x000fe20000410000 */
[-C--:B------:R-:W-:Y:S01]  /*12ea0*/  F2FP.F16.E4M3.UNPACK_B R37, R10.reuse ;  /* 0x0000000aff25723e */ /* 0x080fe200020006ff */
[----:B------:R-:W-:Y:S01]  /*12eb0*/  HADD2.F32 R34, -RZ, R34.H1_H1 ;  /* 0x30000022ff227230 */ /* 0x000fe20000004100 */
[----:B------:R-:W-:Y:S01]  /*12ec0*/  F2FP.F16.E4M3.UNPACK_B R45, R10.H1 ;  /* 0x0000000aff2d723e */ /* 0x000fe200030006ff */
[C---:B------:R-:W-:Y:S01]  /*12ed0*/  FMUL.FTZ R10, R43.reuse, R4 ;  /* 0x000000042b0a7220 */ /* 0x040fe20000410000 */
[----:B------:R-:W-:Y:S01]  /*12ee0*/  F2FP.F16.E4M3.UNPACK_B R44, R9 ;  /* 0x00000009ff2c723e */ /* 0x000fe200020006ff */
[----:B------:R-:W-:Y:S01]  /*12ef0*/  FFMA.FTZ R4, R43, R5, -R8 ;  /* 0x000000052b047223 */ /* 0x000fe20000010808 */
[----:B------:R-:W-:Y:S01]  /*12f00*/  F2FP.F16.E4M3.UNPACK_B R38, R9.H1 ;  /* 0x00000009ff26723e */ /* 0x000fe200030006ff */
[----:B------:R-:W-:-:S02]  /*12f10*/  HADD2.F32 R9, -RZ, R7.H1_H1 ;  /* 0x30000007ff097230 */ /* 0x000fc40000004100 */
[----:B------:R-:W-:Y:S01]  /*12f20*/  FFMA.FTZ R5, R47, R5, R10 ;  /* 0x000000052f057223 */ /* 0x000fe2000001000a */
[----:B------:R-:W-:Y:S01]  /*12f30*/  HADD2.F32 R7, -RZ, R35.H0_H0 ;  /* 0x20000023ff077230 */ /* 0x000fe20000004100 */
[-C--:B------:R-:W-:Y:S01]  /*12f40*/  F2FP.F16.E4M3.UNPACK_B R26, R11.reuse ;  /* 0x0000000bff1a723e */ /* 0x080fe200020006ff */
[----:B------:R-:W-:Y:S01]  /*12f50*/  HADD2.F32 R10, -RZ, R39.H1_H1 ;  /* 0x30000027ff0a7230 */ /* 0x000fe20000004100 */
[----:B------:R-:W-:Y:S01]  /*12f60*/  F2FP.F16.E4M3.UNPACK_B R29, R11.H1 ;  /* 0x0000000bff1d723e */ /* 0x000fe200030006ff */
[--C-:B------:R-:W-:Y:S02]  /*12f70*/  HADD2.F32 R8, -RZ, R30.reuse.H0_H0 ;  /* 0x2000001eff087230 */ /* 0x100fe40000004100 */
[----:B------:R-:W-:Y:S01]  /*12f80*/  FMUL.FTZ R43, R52, R9 ;  /* 0x00000009342b7220 */ /* 0x000fe20000410000 */
[----:B------:R-:W-:Y:S01]  /*12f90*/  FMUL.FTZ R11, R50, R7 ;  /* 0x00000007320b7220 */ /* 0x000fe20000410000 */
[----:B------:R-:W-:Y:S01]  /*12fa0*/  FMUL.FTZ R47, R10, R9 ;  /* 0x000000090a2f7220 */ /* 0x000fe20000410000 */
[----:B------:R-:W-:Y:S01]  /*12fb0*/  FMUL.FTZ R39, R46, R7 ;  /* 0x000000072e277220 */ /* 0x000fe20000410000 */
[----:B------:R-:W-:Y:S01]  /*12fc0*/  FFMA.FTZ R9, R10, R34, -R43 ;  /* 0x000000220a097223 */ /* 0x000fe2000001082b */
[----:B------:R-:W-:Y:S01]  /*12fd0*/  FFMA.FTZ R7, R46, R8, -R11 ;  /* 0x000000082e077223 */ /* 0x000fe2000001080b */
[----:B------:R-:W-:Y:S01]  /*12fe0*/  F2FP.F16.E4M3.UNPACK_B R43, R3.H1 ;  /* 0x00000003ff2b723e */ /* 0x000fe200030006ff */
[----:B------:R-:W-:-:S02]  /*12ff0*/  HADD2.F32 R11, -RZ, R30.H1_H1 ;  /* 0x3000001eff0b7230 */ /* 0x000fc40000004100 */
[----:B------:R-:W-:Y:S01]  /*13000*/  FFMA.FTZ R8, R50, R8, R39 ;  /* 0x0000000832087223 */ /* 0x000fe20000010027 */
[----:B------:R-:W-:Y:S02]  /*13010*/  HADD2.F32 R30, -RZ, R35.H1_H1 ;  /* 0x30000023ff1e7230 */ /* 0x000fe40000004100 */
[----:B------:R-:W-:Y:S01]  /*13020*/  FFMA.FTZ R10, R52, R34, R47 ;  /* 0x00000022340a7223 */ /* 0x000fe2000001002f */
[----:B------:R-:W-:Y:S01]  /*13030*/  HADD2.F32 R39, -RZ, R42.H1_H1 ;  /* 0x3000002aff277230 */ /* 0x000fe20000004100 */
[----:B------:R-:W-:Y:S01]  /*13040*/  F2FP.F16.E4M3.UNPACK_B R52, R15 ;  /* 0x0000000fff34723e */ /* 0x000fe200020006ff */
[----:B------:R-:W-:Y:S02]  /*13050*/  HADD2.F32 R34, -RZ, R38.H0_H0 ;  /* 0x20000026ff227230 */ /* 0x000fe40000004100 */
[-C--:B------:R-:W-:Y:S01]  /*13060*/  FMUL.FTZ R42, R49, R30.reuse ;  /* 0x0000001e312a7220 */ /* 0x080fe20000410000 */
[----:B------:R-:W-:Y:S02]  /*13070*/  HADD2.F32 R47, -RZ, R43.H0_H0 ;  /* 0x2000002bff2f7230 */ /* 0x000fe40000004100 */
[----:B------:R-:W-:Y:S01]  /*13080*/  FMUL.FTZ R46, R39, R30 ;  /* 0x0000001e272e7220 */ /* 0x000fe20000410000 */
[----:B------:R-:W-:-:S02]  /*13090*/  HADD2.F32 R35, -RZ, R36.H0_H0 ;  /* 0x20000024ff237230 */ /* 0x000fc40000004100 */
[-C--:B------:R-:W-:Y:S01]  /*130a0*/  FMUL.FTZ R48, R53, R34.reuse ;  /* 0x0000002235307220 */ /* 0x080fe20000410000 */
[-C--:B------:R-:W-:Y:S01]  /*130b0*/  FFMA.FTZ R30, R39, R11.reuse, -R42 ;  /* 0x0000000b271e7223 */ /* 0x080fe2000001082a */
[----:B------:R-:W-:Y:S01]  /*130c0*/  FMUL.FTZ R50, R47, R34 ;  /* 0x000000222f327220 */ /* 0x000fe20000410000 */
[----:B------:R-:W-:Y:S01]  /*130d0*/  FFMA.FTZ R11, R49, R11, R46 ;  /* 0x0000000b310b7223 */ /* 0x000fe2000001002e */
[----:B------:R-:W-:Y:S01]  /*130e0*/  FFMA.FTZ R34, R47, R35, -R48 ;  /* 0x000000232f227223 */ /* 0x000fe20000010830 */
[----:B------:R-:W-:Y:S01]  /*130f0*/  F2FP.F16.E4M3.UNPACK_B R46, R3 ;  /* 0x00000003ff2e723e */ /* 0x000fe200020006ff */
[----:B------:R-:W-:Y:S01]  /*13100*/  FFMA.FTZ R35, R53, R35, R50 ;  /* 0x0000002335237223 */ /* 0x000fe20000010032 */
[----:B------:R-:W-:Y:S01]  /*13110*/  HADD2.F32 R50, -RZ, R43.H1_H1 ;  /* 0x3000002bff327230 */ /* 0x000fe20000004100 */
[----:B------:R-:W-:Y:S01]  /*13120*/  F2FP.SATFINITE.E4M3.F32.PACK_AB_MERGE_C R4, R9, R4, RZ ;  /* 0x000000040904723e */ /* 0x000fe200048070ff */
[----:B------:R-:W-:Y:S01]  /*13130*/  HADD2.F32 R42, -RZ, R38.H1_H1 ;  /* 0x30000026ff2a7230 */ /* 0x000fe20000004100 */
[----:B------:R-:W-:Y:S01]  /*13140*/  F2FP.SATFINITE.E4M3.F32.PACK_AB_MERGE_C R10, R10, R5, RZ ;  /* 0x000000050a0a723e */ /* 0x000fe200048070ff */
[----:B------:R-:W-:Y:S01]  /*13150*/  HADD2.F32 R54, -RZ, R52.H0_H0 ;  /* 0x20000034ff367230 */ /* 0x000fe20000004100 */
[----:B------:R-:W-:Y:S01]  /*13160*/  F2FP.SATFINITE.E4M3.F32.PACK_AB_MERGE_C R4, R30, R7, R4 ;  /* 0x000000071e04723e */ /* 0x000fe20004807004 */
[----:B------:R-:W-:-:S02]  /*13170*/  HADD2.F32 R39, -RZ, R44.H0_H0 ;  /* 0x2000002cff277230 */ /* 0x000fc40000004100 */
[-C--:B------:R-:W-:Y:S01]  /*13180*/  FMUL.FTZ R49, R56, R42.reuse ;  /* 0x0000002a38317220 */ /* 0x080fe20000410000 */
[----:B------:R-:W-:Y:S02]  /*13190*/  HADD2.F32 R48, -RZ, R46.H0_H0 ;  /* 0x2000002eff307230 */ /* 0x000fe40000004100 */
[----:B------:R-:W-:Y:S01]  /*131a0*/  FMUL.FTZ R51, R50, R42 ;  /* 0x0000002a32337220 */ /* 0x000fe20000410000 */
[----:B------:R-:W-:Y:S02]  /*131b0*/  HADD2.F32 R36, -RZ, R36.H1_H1 ;  /* 0x30000024ff247230 */ /* 0x000fe40000004100 */
[-C--:B------:R-:W-:Y:S01]  /*131c0*/  FMUL.FTZ R43, R54, R39.reuse ;  /* 0x00000027362b7220 */ /* 0x080fe20000410000 */
[----:B------:R-:W-:Y:S02]  /*131d0*/  HADD2.F32 R38, -RZ, R41.H0_H0 ;  /* 0x20000029ff267230 */ /* 0x000fe40000004100 */
[----:B------:R-:W-:Y:S01]  /*131e0*/  FMUL.FTZ R47, R48, R39 ;  /* 0x00000027302f7220 */ /* 0x000fe20000410000 */
[----:B------:R-:W-:-:S02]  /*131f0*/  HADD2.F32 R53, -RZ, R52.H1_H1 ;  /* 0x30000034ff357230 */ /* 0x000fc40000004100 */
[-C--:B------:R-:W-:Y:S01]  /*13200*/  FFMA.FTZ R39, R50, R36.reuse, -R49 ;  /* 0x0000002432277223 */ /* 0x080fe20000010831 */
[----:B------:R-:W-:Y:S01]  /*13210*/  FFMA.FTZ R42, R56, R36, R51 ;  /* 0x00000024382a7223 */ /* 0x000fe20000010033 */
[----:B------:R-:W-:Y:S01]  /*13220*/  FFMA.FTZ R36, R48, R38, -R43 ;  /* 0x0000002630247223 */ /* 0x000fe2000001082b */
[----:B------:R-:W-:Y:S01]  /*13230*/  HADD2.F32 R43, -RZ, R41.H1_H1 ;  /* 0x30000029ff2b7230 */ /* 0x000fe20000004100 */
[----:B------:R-:W-:Y:S01]  /*13240*/  F2FP.F16.E4M3.UNPACK_B R52, R12.H1 ;  /* 0x0000000cff34723e */ /* 0x000fe200030006ff */
[----:B------:R-:W-:Y:S02]  /*13250*/  HADD2.F32 R41, -RZ, R44.H1_H1 ;  /* 0x3000002cff297230 */ /* 0x000fe40000004100 */
[----:B------:R-:W-:Y:S01]  /*13260*/  FFMA.FTZ R38, R54, R38, R47 ;  /* 0x0000002636267223 */ /* 0x000fe2000001002f */
[----:B------:R-:W-:Y:S01]  /*13270*/  HADD2.F32 R51, -RZ, R46.H1_H1 ;  /* 0x3000002eff337230 */ /* 0x000fe20000004100 */
[----:B------:R-:W-:Y:S01]  /*13280*/  F2FP.SATFINITE.E4M3.F32.PACK_AB_MERGE_C R5, R39, R34, RZ ;  /* 0x000000222705723e */ /* 0x000fe200048070ff */
[----:B------:R-:W-:-:S02]  /*13290*/  HADD2.F32 R56, -RZ, R55.H0_H0 ;  /* 0x20000037ff387230 */ /* 0x000fc40000004100 */
[-C--:B------:R-:W-:Y:S01]  /*132a0*/  FMUL.FTZ R48, R53, R41.reuse ;  /* 0x0000002935307220 */ /* 0x080fe20000410000 */
[----:B------:R-:W-:Y:S02]  /*132b0*/  HADD2.F32 R46, -RZ, R45.H0_H0 ;  /* 0x2000002dff2e7230 */ /* 0x000fe40000004100 */
[C---:B------:R-:W-:Y:S01]  /*132c0*/  FMUL.FTZ R50, R51.reuse, R41 ;  /* 0x0000002933327220 */ /* 0x040fe20000410000 */
[----:B------:R-:W-:Y:S02]  /*132d0*/  HADD2.F32 R54, -RZ, R52.H0_H0 ;  /* 0x20000034ff367230 */ /* 0x000fe40000004100 */
[----:B------:R-:W-:Y:S01]  /*132e0*/  FFMA.FTZ R41, R51, R43, -R48 ;  /* 0x0000002b33297223 */ /* 0x000fe20000010830 */
[----:B------:R-:W-:Y:S02]  /*132f0*/  HADD2.F32 R44, -RZ, R40.H0_H0 ;  /* 0x20000028ff2c7230 */ /* 0x000fe40000004100 */
[----:B------:R-:W-:Y:S01]  /*13300*/  FMUL.FTZ R47, R56, R46 ;  /* 0x0000002e382f7220 */ /* 0x000fe20000410000 */
[----:B------:R-:W-:-:S02]  /*13310*/  HADD2.F32 R48, -RZ, R55.H1_H1 ;  /* 0x30000037ff307230 */ /* 0x000fc40000004100 */
[----:B------:R-:W-:Y:S01]  /*13320*/  FFMA.FTZ R43, R53, R43, R50 ;  /* 0x0000002b352b7223 */ /* 0x000fe20000010032 */
[----:B------:R-:W-:Y:S02]  /*13330*/  HADD2.F32 R45, -RZ, R45.H1_H1 ;  /* 0x3000002dff2d7230 */ /* 0x000fe40000004100 */
[C---:B------:R-:W-:Y:S01]  /*13340*/  FMUL.FTZ R49, R54.reuse, R46 ;  /* 0x0000002e36317220 */ /* 0x040fe20000410000 */
[----:B------:R-:W-:Y:S01]  /*13350*/  HADD2.F32 R52, -RZ, R52.H1_H1 ;  /* 0x30000034ff347230 */ /* 0x000fe20000004100 */
[----:B------:R-:W-:Y:S01]  /*13360*/  F2FP.F16.E4M3.UNPACK_B R53, R20 ;  /* 0x00000014ff35723e */ /* 0x000fe200020006ff */
[-C--:B------:R-:W-:Y:S01]  /*13370*/  FFMA.FTZ R46, R54, R44.reuse, -R47 ;  /* 0x0000002c362e7223 */ /* 0x080fe2000001082f */
[----:B------:R-:W-:Y:S02]  /*13380*/  HADD2.F32 R40, -RZ, R40.H1_H1 ;  /* 0x30000028ff287230 */ /* 0x000fe40000004100 */
[-C--:B------:R-:W-:Y:S01]  /*13390*/  FMUL.FTZ R47, R48, R45.reuse ;  /* 0x0000002d302f7220 */ /* 0x080fe20000410000 */
[----:B------:R-:W-:Y:S01]  /*133a0*/  FFMA.FTZ R49, R56, R44, R49 ;  /* 0x0000002c38317223 */ /* 0x000fe20000010031 */
[----:B------:R-:W-:Y:S01]  /*133b0*/  F2FP.F16.E4M3.UNPACK_B R50, R12 ;  /* 0x0000000cff32723e */ /* 0x000fe200020006ff */
[----:B------:R-:W-:Y:S01]  /*133c0*/  FMUL.FTZ R45, R52, R45 ;  /* 0x0000002d342d7220 */ /* 0x000fe20000410000 */
[----:B------:R-:W-:-:S02]  /*133d0*/  HADD2.F32 R54, -RZ, R53.H0_H0 ;  /* 0x20000035ff367230 */ /* 0x000fc40000004100 */
[-C--:B------:R-:W-:Y:S01]  /*133e0*/  FFMA.FTZ R51, R52, R40.reuse, -R47 ;  /* 0x0000002834337223 */ /* 0x080fe2000001082f */
[----:B------:R-:W-:Y:S02]  /*133f0*/  HADD2.F32 R44, -RZ, R37.H0_H0 ;  /* 0x20000025ff2c7230 */ /* 0x000fe40000004100 */
[----:B------:R-:W-:Y:S01]  /*13400*/  FFMA.FTZ R48, R48, R40, R45 ;  /* 0x0000002830307223 */ /* 0x000fe2000001002d */
        /* <DEDUP_REMOVED lines=8> */
[----:B------:R-:W-:Y:S01]  /*13490*/  HADD2.F32 R53, -RZ, R50.H1_H1 ;  /* 0x30000032ff357230 */ /* 0x000fe20000004100 */
[----:B------:R-:W-:Y:S01]  /*134a0*/  F2FP.F16.E4M3.UNPACK_B R52, R21.H1 ;  /* 0x00000015ff34723e */ /* 0x000fe200030006ff */
[----:B------:R-:W-:Y:S02]  /*134b0*/  HADD2.F32 R31, -RZ, R31.H1_H1 ;  /* 0x3000001fff1f7230 */ /* 0x000fe40000004100 */
[----:B------:R-:W-:Y:S01]  /*134c0*/  FMUL.FTZ R44, R55, R37 ;  /* 0x00000025372c7220 */ /* 0x000fe20000410000 */
[----:B------:R-:W-:Y:S01]  /*134d0*/  F2FP.F16.E4M3.UNPACK_B R50, R13.H1 ;  /* 0x0000000dff32723e */ /* 0x000fe200030006ff */
[----:B------:R-:W-:Y:S01]  /*134e0*/  FFMA.FTZ R47, R54, R40, R47 ;  /* 0x00000028362f7223 */ /* 0x000fe2000001002f */
[C---:B------:R-:W-:Y:S01]  /*134f0*/  FMUL.FTZ R40, R53.reuse, R37 ;  /* 0x0000002535287220 */ /* 0x040fe20000410000 */
[----:B------:R-:W-:Y:S01]  /*13500*/  FFMA.FTZ R44, R53, R31, -R44 ;  /* 0x0000001f352c7223 */ /* 0x000fe2000001082c */
[----:B------:R-:W-:Y:S01]  /*13510*/  HADD2.F32 R57, -RZ, R52.H0_H0 ;  /* 0x20000034ff397230 */ /* 0x000fe20000004100 */
[----:B------:R-:W-:Y:S01]  /*13520*/  F2FP.SATFINITE.E4M3.F32.PACK_AB_MERGE_C R48, R48, R49, RZ ;  /* 0x000000313030723e */ /* 0x000fe200048070ff */
[----:B------:R-:W-:-:S02]  /*13530*/  HADD2.F32 R37, -RZ, R29.H0_H0 ;  /* 0x2000001dff257230 */ /* 0x000fc40000004100 */
[----:B------:R-:W-:Y:S01]  /*13540*/  FFMA.FTZ R40, R55, R31, R40 ;  /* 0x0000001f37287223 */ /* 0x000fe20000010028 */
[--C-:B------:R-:W-:Y:S01]  /*13550*/  HADD2.F32 R53, -RZ, R50.reuse.H0_H0 ;  /* 0x20000032ff357230 */ /* 0x100fe20000004100 */
[----:B------:R-:W-:Y:S01]  /*13560*/  F2FP.SATFINITE.E4M3.F32.PACK_AB_MERGE_C R8, R11, R8, R10 ;  /* 0x000000080b08723e */ /* 0x000fe2000480700a */
[----:B------:R-:W-:Y:S02]  /*13570*/  HADD2.F32 R54, -RZ, R50.H1_H1 ;  /* 0x30000032ff367230 */ /* 0x000fe40000004100 */
[-C--:B------:R-:W-:Y:S01]  /*13580*/  FMUL.FTZ R50, R57, R37.reuse ;  /* 0x0000002539327220 */ /* 0x080fe20000410000 */
[----:B------:R-:W-:Y:S01]  /*13590*/  HADD2.F32 R31, -RZ, R28.H0_H0 ;  /* 0x2000001cff1f7230 */ /* 0x000fe20000004100 */
[----:B------:R-:W-:Y:S01]  /*135a0*/  F2FP.SATFINITE.E4M3.F32.PACK_AB_MERGE_C R5, R41, R36, R5 ;  /* 0x000000242905723e */ /* 0x000fe20004807005 */
[----:B------:R-:W-:Y:S02]  /*135b0*/  HADD2.F32 R56, -RZ, R52.H1_H1 ;  /* 0x30000034ff387230 */ /* 0x000fe40000004100 */
[----:B------:R-:W-:Y:S01]  /*135c0*/  FMUL.FTZ R52, R53, R37 ;  /* 0x0000002535347220 */ /* 0x000fe20000410000 */
[----:B------:R-:W-:-:S02]  /*135d0*/  HADD2.F32 R29, -RZ, R29.H1_H1 ;  /* 0x3000001dff1d7230 */ /* 0x000fc40000004100 */
[-C--:B------:R-:W-:Y:S01]  /*135e0*/  FFMA.FTZ R50, R53, R31.reuse, -R50 ;  /* 0x0000001f35327223 */ /* 0x080fe20000010832 */
[----:B------:R-:W-:Y:S02]  /*135f0*/  HADD2.F32 R28, -RZ, R28.H1_H1 ;  /* 0x3000001cff1c7230 */ /* 0x000fe40000004100 */
[----:B------:R-:W-:Y:S01]  /*13600*/  FFMA.FTZ R52, R57, R31, R52 ;  /* 0x0000001f39347223 */ /* 0x000fe20000010034 */
[----:B------:R-:W-:Y:S01]  /*13610*/  F2FP.F16.E4M3.UNPACK_B R53, R13 ;  /* 0x0000000dff35723e */ /* 0x000fe200020006ff */
[-C--:B------:R-:W-:Y:S01]  /*13620*/  FMUL.FTZ R37, R56, R29.reuse ;  /* 0x0000001d38257220 */ /* 0x080fe20000410000 */
[C---:B------:R-:W-:Y:S01]  /*13630*/  FMUL.FTZ R29, R54.reuse, R29 ;  /* 0x0000001d361d7220 */ /* 0x040fe20000410000 */
[----:B------:R-:W-:Y:S02]  /*13640*/  F2FP.F16.E4M3.UNPACK_B R31, R21 ;  /* 0x00000015ff1f723e */ /* 0x000fe400020006ff */
[-C--:B------:R-:W-:Y:S01]  /*13650*/  FFMA.FTZ R55, R54, R28.reuse, -R37 ;  /* 0x0000001c36377223 */ /* 0x080fe20000010825 */
[----:B------:R-:W-:Y:S01]  /*13660*/  FFMA.FTZ R57, R56, R28, R29 ;  /* 0x0000001c38397223 */ /* 0x000fe2000001001d */
[----:B------:R-:W-:Y:S01]  /*13670*/  HADD2.F32 R54, -RZ, R53.H0_H0 ;  /* 0x20000035ff367230 */ /* 0x000fe20000004100 */
[----:B------:R-:W-:Y:S01]  /*13680*/  F2FP.SATFINITE.E4M3.F32.PACK_AB_MERGE_C R9, R43, R38, R9 ;  /* 0x000000262b09723e */ /* 0x000fe20004807009 */
[--C-:B------:R-:W-:Y:S01]  /*13690*/  HADD2.F32 R58, -RZ, R31.reuse.H0_H0 ;  /* 0x2000001fff3a7230 */ /* 0x100fe20000004100 */
[----:B------:R-:W-:Y:S01]  /*136a0*/  F2FP.SATFINITE.E4M3.F32.PACK_AB_MERGE_C R50, R55, R50, RZ ;  /* 0x000000323732723e */ /* 0x000fe200048070ff */
[--C-:B------:R-:W-:Y:S01]  /*136b0*/  HADD2.F32 R28, -RZ, R26.reuse.H0_H0 ;  /* 0x2000001aff1c7230 */ /* 0x100fe20000004100 */
[----:B------:R-:W-:Y:S01]  /*136c0*/  F2FP.SATFINITE.E4M3.F32.PACK_AB_MERGE_C R52, R57, R52, RZ ;  /* 0x000000343934723e */ /* 0x000fe200048070ff */
[----:B------:R-:W-:Y:S01]  /*136d0*/  HADD2.F32 R60, -RZ, R31.H1_H1 ;  /* 0x3000001fff3c7230 */ /* 0x000fe20000004100 */
[----:B------:R-:W-:Y:S01]  /*136e0*/  F2FP.SATFINITE.E4M3.F32.PACK_AB_MERGE_C R10, R40, R47, R48 ;  /* 0x0000002f280a723e */ /* 0x000fe20004807030 */
[----:B------:R-:W-:-:S02]  /*136f0*/  HADD2.F32 R29, -RZ, R26.H1_H1 ;  /* 0x3000001aff1d7230 */ /* 0x000fc40000004100 */
[-C--:B------:R-:W-:Y:S01]  /*13700*/  FMUL.FTZ R31, R58, R28.reuse ;  /* 0x0000001c3a1f7220 */ /* 0x080fe20000410000 */
[----:B------:R-:W-:Y:S02]  /*13710*/  HADD2.F32 R56, -RZ, R53.H1_H1 ;  /* 0x30000035ff387230 */ /* 0x000fe40000004100 */
[----:B------:R-:W-:Y:S01]  /*13720*/  FMUL.FTZ R37, R54, R28 ;  /* 0x0000001c36257220 */ /* 0x000fe20000410000 */
[--C-:B------:R-:W-:Y:S02]  /*13730*/  HADD2.F32 R26, -RZ, R6.reuse.H0_H0 ;  /* 0x20000006ff1a7230 */ /* 0x100fe40000004100 */
[-C--:B------:R-:W-:Y:S01]  /*13740*/  FMUL.FTZ R53, R60, R29.reuse ;  /* 0x0000001d3c357220 */ /* 0x080fe20000410000 */
[----:B------:R-:W-:Y:S02]  /*13750*/  HADD2.F32 R6, -RZ, R6.H1_H1 ;  /* 0x30000006ff067230 */ /* 0x000fe40000004100 */
[----:B------:R-:W-:Y:S01]  /*13760*/  FMUL.FTZ R29, R56, R29 ;  /* 0x0000001d381d7220 */ /* 0x000fe20000410000 */
[-C--:B------:R-:W-:Y:S01]  /*13770*/  FFMA.FTZ R31, R54, R26.reuse, -R31 ;  /* 0x0000001a361f7223 */ /* 0x080fe2000001081f */
[----:B------:R-:W-:Y:S01]  /*13780*/  FFMA.FTZ R37, R58, R26, R37 ;  /* 0x0000001a3a257223 */ /* 0x000fe20000010025 */
[-C--:B------:R-:W-:Y:S01]  /*13790*/  FFMA.FTZ R26, R56, R6.reuse, -R53 ;  /* 0x00000006381a7223 */ /* 0x080fe20000010835 */
[----:B------:R-:W-:Y:S01]  /*137a0*/  FFMA.FTZ R28, R60, R6, R29 ;  /* 0x000000063c1c7223 */ /* 0x000fe2000001001d */
[----:B------:R-:W-:-:S03]  /*137b0*/  F2FP.SATFINITE.E4M3.F32.PACK_AB_MERGE_C R6, R51, R46, RZ ;  /* 0x0000002e3306723e */ /* 0x000fc600048070ff */
[----:B------:R-:W-:Y:S02]  /*137c0*/  F2FP.SATFINITE.E4M3.F32.PACK_AB_MERGE_C R7, R26, R31, R50 ;  /* 0x0000001f1a07723e */ /* 0x000fe40004807032 */
[----:B------:R-:W-:Y:S02]  /*137d0*/  F2FP.SATFINITE.E4M3.F32.PACK_AB_MERGE_C R6, R44, R45, R6 ;  /* 0x0000002d2c06723e */ /* 0x000fe40004807006 */
[----:B------:R-:W-:-:S03]  /*137e0*/  F2FP.SATFINITE.E4M3.F32.PACK_AB_MERGE_C R11, R28, R37, R52 ;  /* 0x000000251c0b723e */ /* 0x000fc60004807034 */
[----:B------:R2:W-:Y:S04]  /*137f0*/  STS.128 [R59+0x20400], R4 ;  /* 0x020400043b007388 */ /* 0x0005e80000000c00 */
[----:B------:R2:W-:Y:S02]  /*13800*/  STS.128 [R24+0x20400], R8 ;  /* 0x0204000818007388 */ /* 0x0005e40000000c00 */
.L_x_479:
[----:B------:R-:W-:Y:S05]  /*13810*/  BSYNC B1 ;  /* 0x0000000000017941 */ /* 0x000fea0003800000 */
.L_x_478:
[----:B------:R-:W-:Y:S04]  /*13820*/  BSSY B1, `(.L_x_480) ;  /* 0x00000cc000017945 */ /* 0x000fe80003800000 */
[----:B------:R-:W-:Y:S05]  /*13830*/  @P1 BRA `(.L_x_481) ;  /* 0x0000000c00281947 */ /* 0x000fea0003800000 */
[----:B-12---:R-:W2:Y:S04]  /*13840*/  LDL R6, [R1+0x58] ;  /* 0x0000580001067983 */ /* 0x006ea80000100800 */
        /* <DEDUP_REMOVED lines=8> */
[--C-:B------:R-:W-:Y:S01]  /*138d0*/  HADD2.F32 R47, -RZ, R42.reuse.H0_H0 ;  /* 0x2000002aff2f7230 */ /* 0x100fe20000004100 */
[----:B------:R-:W-:Y:S01]  /*138e0*/  SHF.L.U32 R9, R9, 0x7, RZ ;  /* 0x0000000709097819 */ /* 0x000fe200000006ff */
[----:B------:R-:W-:Y:S01]  /*138f0*/  IMAD.IADD R4, R33, 0x1, -R4 ;  /* 0x0000000121047824 */ /* 0x000fe200078e0a04 */
[----:B------:R-:W-:Y:S01]  /*13900*/  LOP3.LUT R8, R8, 0x380, RZ, 0xc0, !PT ;  /* 0x0000038008087812 */ /* 0x000fe200078ec0ff */
[----:B------:R-:W-:Y:S01]  /*13910*/  HADD2.F32 R43, -RZ, R39.H0_H0 ;  /* 0x20000027ff2b7230 */ /* 0x000fe20000004100 */
[----:B------:R-:W-:Y:S01]  /*13920*/  LOP3.LUT R9, R9, 0x380, RZ, 0xc0, !PT ;  /* 0x0000038009097812 */ /* 0x000fe200078ec0ff */
[----:B------:R-:W-:Y:S01]  /*13930*/  HADD2.F32 R52, -RZ, R42.H1_H1 ;  /* 0x3000002aff347230 */ /* 0x000fe20000004100 */
[----:B------:R-:W-:-:S02]  /*13940*/  LEA.HI R4, R27, R4, RZ, 0x1c ;  /* 0x000000041b047211 */ /* 0x000fc400078fe0ff */
[----:B------:R-:W-:Y:S02]  /*13950*/  SHF.R.U32.HI R8, RZ, 0x3, R8 ;  /* 0x00000003ff087819 */ /* 0x000fe40000011608 */
[----:B------:R-:W-:Y:S01]  /*13960*/  SHF.R.S32.HI R7, RZ, 0x1f, R4 ;  /* 0x0000001fff077819 */ /* 0x000fe20000011404 */
[----:B------:R-:W-:Y:S01]  /*13970*/  IMAD.SHL.U32 R5, R4, 0x10, RZ ;  /* 0x0000001004057824 */ /* 0x000fe200078e00ff */
[----:B------:R-:W-:Y:S02]  /*13980*/  F2FP.F16.E4M3.UNPACK_B R48, R14 ;  /* 0x0000000eff30723e */ /* 0x000fe400020006ff */
[----:B------:R-:W-:Y:S02]  /*13990*/  LEA.HI R7, R7, R4, RZ, 0x3 ;  /* 0x0000000407077211 */ /* 0x000fe400078f18ff */
[----:B------:R-:W-:Y:S01]  /*139a0*/  LOP3.LUT R4, R9, 0x70, R5, 0xf8, !PT ;  /* 0x0000007009047812 */ /* 0x000fe200078ef805 */
[--C-:B------:R-:W-:Y:S01]  /*139b0*/  HADD2.F32 R50, -RZ, R48.reuse.H0_H0 ;  /* 0x20000030ff327230 */ /* 0x100fe20000004100 */
[----:B------:R-:W-:Y:S01]  /*139c0*/  F2FP.F16.E4M3.UNPACK_B R42, R0 ;  /* 0x00000000ff2a723e */ /* 0x000fe200020006ff */
[----:B------:R-:W-:Y:S01]  /*139d0*/  IMAD.SHL.U32 R7, R7, 0x800, RZ ;  /* 0x0000080007077824 */ /* 0x000fe200078e00ff */
[----:B------:R-:W-:Y:S01]  /*139e0*/  LOP3.LUT R4, R4, R8, RZ, 0x3c, !PT ;  /* 0x0000000804047212 */ /* 0x000fe200078e3cff */
[----:B------:R-:W-:Y:S01]  /*139f0*/  HADD2.F32 R49, -RZ, R48.H1_H1 ;  /* 0x30000030ff317230 */ /* 0x000fe20000004100 */
[----:B------:R-:W-:Y:S01]  /*13a00*/  F2FP.F16.E4M3.UNPACK_B R51, R15.H1 ;  /* 0x0000000fff33723e */ /* 0x000fe200030006ff */
[----:B------:R-:W-:Y:S01]  /*13a10*/  HADD2.F32 R46, -RZ, R42.H0_H0 ;  /* 0x2000002aff2e7230 */ /* 0x000fe20000004100 */
[----:B------:R-:W-:-:S02]  /*13a20*/  LOP3.LUT R7, R7, 0xffffc000, RZ, 0xc0, !PT ;  /* 0xffffc00007077812 */ /* 0x000fc400078ec0ff */
[----:B------:R-:W-:Y:S01]  /*13a30*/  F2FP.F16.E4M3.UNPACK_B R55, R20.H1 ;  /* 0x00000014ff37723e */ /* 0x000fe200030006ff */
[--C-:B------:R-:W-:Y:S02]  /*13a40*/  HADD2.F32 R53, -RZ, R51.reuse.H0_H0 ;  /* 0x20000033ff357230 */ /* 0x100fe40000004100 */
[----:B------:R-:W-:Y:S01]  /*13a50*/  HADD2.F32 R56, -RZ, R51.H1_H1 ;  /* 0x30000033ff387230 */ /* 0x000fe20000004100 */
[----:B--2---:R-:W-:Y:S02]  /*13a60*/  IADD3 R9, R4, R7, R6 ;  /* 0x0000000704097210 */ /* 0x004fe40007ffe006 */
[----:B---3--:R-:W0:Y:S03]  /*13a70*/  LDS.128 R4, [R59+0x20400] ;  /* 0x020400003b047984 */ /* 0x008e260000000c00 */
[----:B------:R-:W-:-:S05]  /*13a80*/  IMAD.IADD R24, R22, 0x1, R9 ;  /* 0x0000000116187824 */ /* 0x000fca00078e0209 */
[----:B------:R-:W1:Y:S01]  /*13a90*/  LDS.128 R8, [R24+0x20400] ;  /* 0x0204000018087984 */ /* 0x000e620000000c00 */
[-C--:B0-----:R-:W-:Y:S02]  /*13aa0*/  F2FP.F16.E4M3.UNPACK_B R31, R6.reuse ;  /* 0x00000006ff1f723e */ /* 0x081fe400020006ff */
[----:B------:R-:W-:Y:S02]  /*13ab0*/  F2FP.F16.E4M3.UNPACK_B R40, R6.H1 ;  /* 0x00000006ff28723e */ /* 0x000fe400030006ff */
[-C--:B------:R-:W-:Y:S02]  /*13ac0*/  F2FP.F16.E4M3.UNPACK_B R6, R7.reuse ;  /* 0x00000007ff06723e */ /* 0x080fe400020006ff */
[----:B------:R-:W-:Y:S02]  /*13ad0*/  F2FP.F16.E4M3.UNPACK_B R28, R7.H1 ;  /* 0x00000007ff1c723e */ /* 0x000fe400030006ff */
[----:B-1----:R-:W-:Y:S02]  /*13ae0*/  F2FP.F16.E4M3.UNPACK_B R7, R8.H1 ;  /* 0x00000008ff07723e */ /* 0x002fe400030006ff */
[----:B------:R-:W-:-:S02]  /*13af0*/  F2FP.F16.E4M3.UNPACK_B R30, R4 ;  /* 0x00000004ff1e723e */ /* 0x000fc400020006ff */
        /* <DEDUP_REMOVED lines=158> */
.L_x_481:
[----:B------:R-:W-:Y:S05]  /*144e0*/  BSYNC B1 ;  /* 0x0000000000017941 */ /* 0x000fea0003800000 */
.L_x_480:
[----:B------:R-:W-:Y:S05]  /*144f0*/  @P0 BRA `(.L_x_468) ;  /* 0x0000000c00280947 */ /* 0x000fea0003800000 */
[----:B-123--:R-:W2:Y:S04]  /*14500*/  LDL R5, [R1+0x54] ;  /* 0x0000540001057983 */ /* 0x00eea80000100800 */
[----:B------:R-:W3:Y:S01]  /*14510*/  LDL R51, [R1+0x190] ;  /* 0x0001900001337983 */ /* 0x000ee20000100800 */
[----:B------:R-:W-:Y:S01]  /*14520*/  LEA.HI R32, R32, R33, RZ, 0x3 ;  /* 0x0000002120207211 */ /* 0x000fe200078f18ff */
[C---:B------:R-:W-:Y:S01]  /*14530*/  VIADD R7, R23.reuse, 0x60 ;  /* 0x0000006017077836 */ /* 0x040fe20000000000 */
[----:B------:R-:W-:Y:S01]  /*14540*/  F2FP.F16.E4M3.UNPACK_B R43, R14.H1 ;  /* 0x0000000eff2b723e */ /* 0x000fe200030006ff */
[----:B------:R-:W-:Y:S01]  /*14550*/  VIADD R8, R23, 0x60 ;  /* 0x0000006017087836 */ /* 0x000fe20000000000 */
[----:B------:R-:W-:Y:S02]  /*14560*/  LOP3.LUT R32, R32, 0xfffffff8, RZ, 0xc0, !PT ;  /* 0xfffffff820207812 */ /* 0x000fe400078ec0ff */
[----:B------:R-:W-:Y:S01]  /*14570*/  SHF.L.U32 R7, R7, 0x7, RZ ;  /* 0x0000000707077819 */ /* 0x000fe200000006ff */
[----:B------:R-:W-:Y:S01]  /*14580*/  IMAD.SHL.U32 R8, R8, 0x80, RZ ;  /* 0x0000008008087824 */ /* 0x000fe200078e00ff */
[----:B------:R-:W-:Y:S01]  /*14590*/  F2FP.F16.E4M3.UNPACK_B R40, R0.H1 ;  /* 0x00000000ff28723e */ /* 0x000fe200030006ff */
[----:B------:R-:W-:Y:S01]  /*145a0*/  IMAD.IADD R32, R33, 0x1, -R32 ;  /* 0x0000000121207824 */ /* 0x000fe200078e0a20 */
[----:B------:R-:W-:Y:S01]  /*145b0*/  LOP3.LUT R7, R7, 0x380, RZ, 0xc0, !PT ;  /* 0x0000038007077812 */ /* 0x000fe200078ec0ff */
[--C-:B------:R-:W-:Y:S01]  /*145c0*/  HADD2.F32 R45, -RZ, R43.reuse.H0_H0 ;  /* 0x2000002bff2d7230 */ /* 0x100fe20000004100 */
[----:B------:R-:W-:Y:S01]  /*145d0*/  LOP3.LUT R8, R8, 0x380, RZ, 0xc0, !PT ;  /* 0x0000038008087812 */ /* 0x000fe200078ec0ff */
[----:B------:R-:W-:Y:S01]  /*145e0*/  HADD2.F32 R41, -RZ, R40.H0_H0 ;  /* 0x20000028ff297230 */ /* 0x000fe20000004100 */
[----:B------:R-:W-:Y:S01]  /*145f0*/  LEA.HI R27, R27, R32, RZ, 0x1c ;  /* 0x000000201b1b7211 */ /* 0x000fe200078fe0ff */
[----:B------:R-:W-:Y:S01]  /*14600*/  HADD2.F32 R46, -RZ, R43.H1_H1 ;  /* 0x3000002bff2e7230 */ /* 0x000fe20000004100 */
[----:B------:R-:W-:-:S02]  /*14610*/  SHF.R.U32.HI R7, RZ, 0x3, R7 ;  /* 0x00000003ff077819 */ /* 0x000fc40000011607 */
[----:B------:R-:W-:Y:S01]  /*14620*/  SHF.R.S32.HI R6, RZ, 0x1f, R27 ;  /* 0x0000001fff067819 */ /* 0x000fe2000001141b */
[----:B------:R-:W-:Y:S01]  /*14630*/  IMAD.SHL.U32 R4, R27, 0x10, RZ ;  /* 0x000000101b047824 */ /* 0x000fe200078e00ff */
[----:B------:R-:W-:Y:S02]  /*14640*/  F2FP.F16.E4M3.UNPACK_B R42, R14 ;  /* 0x0000000eff2a723e */ /* 0x000fe400020006ff */
[----:B------:R-:W-:Y:S02]  /*14650*/  LEA.HI R6, R6, R27, RZ, 0x3 ;  /* 0x0000001b06067211 */ /* 0x000fe400078f18ff */
[----:B------:R-:W-:Y:S01]  /*14660*/  LOP3.LUT R4, R8, 0x70, R4, 0xf8, !PT ;  /* 0x0000007008047812 */ /* 0x000fe200078ef804 */
[----:B------:R-:W-:Y:S01]  /*14670*/  HADD2.F32 R44, -RZ, R42.H0_H0 ;  /* 0x2000002aff2c7230 */ /* 0x000fe20000004100 */
        /* <DEDUP_REMOVED lines=8> */
[-C--:B-1----:R-:W-:Y:S02]  /*14700*/  F2FP.F16.E4M3.UNPACK_B R27, R4.reuse ;  /* 0x00000004ff1b723e */ /* 0x082fe400020006ff */
[----:B------:R-:W-:Y:S02]  /*14710*/  F2FP.F16.E4M3.UNPACK_B R30, R4.H1 ;  /* 0x00000004ff1e723e */ /* 0x000fe400030006ff */
[-C--:B------:R-:W-:Y:S02]  /*14720*/  F2FP.F16.E4M3.UNPACK_B R32, R5.reuse ;  /* 0x00000005ff20723e */ /* 0x080fe400020006ff */
[-C--:B--2---:R-:W-:Y:S02]  /*14730*/  F2FP.F16.E4M3.UNPACK_B R36, R8.reuse.H1 ;  /* 0x00000008ff24723e */ /* 0x084fe400030006ff */
[----:B------:R-:W-:Y:S01]  /*14740*/  F2FP.F16.E4M3.UNPACK_B R33, R5.H1 ;  /* 0x00000005ff21723e */ /* 0x000fe200030006ff */
[----:B------:R-:W-:Y:S01]  /*14750*/  HADD2.F32 R5, -RZ, R30.H0_H0 ;  /* 0x2000001eff057230 */ /* 0x000fe20000004100 */
[----:B------:R-:W-:Y:S01]  /*14760*/  F2FP.F16.E4M3.UNPACK_B R35, R8 ;  /* 0x00000008ff23723e */ /* 0x000fe200020006ff */
[--C-:B------:R-:W-:Y:S01]  /*14770*/  HADD2.F32 R4, -RZ, R36.reuse.H0_H0 ;  /* 0x20000024ff047230 */ /* 0x100fe20000004100 */
[-C--:B------:R-:W-:Y:S01]  /*14780*/  F2FP.F16.E4M3.UNPACK_B R31, R10.reuse ;  /* 0x0000000aff1f723e */ /* 0x080fe200020006ff */
[----:B------:R-:W-:Y:S01]  /*14790*/  HADD2.F32 R36, -RZ, R36.H1_H1 ;  /* 0x30000024ff247230 */ /* 0x000fe20000004100 */
[----:B0-----:R-:W-:Y:S01]  /*147a0*/  F2FP.F16.E4M3.UNPACK_B R39, R10.H1 ;  /* 0x0000000aff27723e */ /* 0x001fe200030006ff */
[----:B------:R-:W-:-:S02]  /*147b0*/  HADD2.F32 R0, -RZ, R35.H0_H0 ;  /* 0x20000023ff007230 */ /* 0x000fc40000004100 */
[-C--:B------:R-:W-:Y:S01]  /*147c0*/  FMUL.FTZ R8, R45, R4.reuse ;  /* 0x000000042d087220 */ /* 0x080fe20000410000 */
[C---:B------:R-:W-:Y:S01]  /*147d0*/  FMUL.FTZ R10, R41.reuse, R4 ;  /* 0x00000004290a7220 */ /* 0x040fe20000410000 */
[-C--:B------:R-:W-:Y:S01]  /*147e0*/  F2FP.F16.E4M3.UNPACK_B R29, R6.reuse ;  /* 0x00000006ff1d723e */ /* 0x080fe200020006ff */
[----:B------:R-:W-:Y:S02]  /*147f0*/  HADD2.F32 R30, -RZ, R30.H1_H1 ;  /* 0x3000001eff1e7230 */ /* 0x000fe40000004100 */
[-C--:B------:R-:W-:Y:S01]  /*14800*/  FFMA.FTZ R4, R41, R5.reuse, -R8 ;  /* 0x0000000529047223 */ /* 0x080fe20000010808 */
[----:B------:R-:W-:Y:S01]  /*14810*/  FFMA.FTZ R5, R45, R5, R10 ;  /* 0x000000052d057223 */ /* 0x000fe2000001000a */
[----:B------:R-:W-:Y:S01]  /*14820*/  HADD2.F32 R10, -RZ, R40.H1_H1 ;  /* 0x30000028ff0a7230 */ /* 0x000fe20000004100 */
[----:B------:R-:W-:Y:S01]  /*14830*/  F2FP.F16.E4M3.UNPACK_B R34, R6.H1 ;  /* 0x00000006ff22723e */ /* 0x000fe200030006ff */
[--C-:B------:R-:W-:Y:S01]  /*14840*/  HADD2.F32 R40, -RZ, R14.reuse.H0_H0 ;  /* 0x2000000eff287230 */ /* 0x100fe20000004100 */
[-C--:B------:R-:W-:Y:S01]  /*14850*/  F2FP.F16.E4M3.UNPACK_B R37, R9.reuse ;  /* 0x00000009ff25723e */ /* 0x080fe200020006ff */
[----:B------:R-:W-:Y:S01]  /*14860*/  HADD2.F32 R8, -RZ, R27.H0_H0 ;  /* 0x2000001bff087230 */ /* 0x000fe20000004100 */
[----:B------:R-:W-:Y:S01]  /*14870*/  F2FP.F16.E4M3.UNPACK_B R38, R9.H1 ;  /* 0x00000009ff26723e */ /* 0x000fe200030006ff */
[-C--:B------:R-:W-:Y:S01]  /*14880*/  FMUL.FTZ R9, R46, R36.reuse ;  /* 0x000000242e097220 */ /* 0x080fe20000410000 */
[-C--:B------:R-:W-:Y:S01]  /*14890*/  F2FP.F16.E4M3.UNPACK_B R6, R7.reuse ;  /* 0x00000007ff06723e */ /* 0x080fe200020006ff */
[C---:B------:R-:W-:Y:S01]  /*148a0*/  FMUL.FTZ R43, R10.reuse, R36 ;  /* 0x000000240a2b7220 */ /* 0x040fe20000410000 */
[----:B------:R-:W-:Y:S01]  /*148b0*/  F2FP.F16.E4M3.UNPACK_B R26, R7.H1 ;  /* 0x00000007ff1a723e */ /* 0x000fe200030006ff */
[----:B------:R-:W-:Y:S01]  /*148c0*/  FFMA.FTZ R9, R10, R30, -R9 ;  /* 0x0000001e0a097223 */ /* 0x000fe20000010809 */
[-C--:B------:R-:W-:Y:S01]  /*148d0*/  F2FP.F16.E4M3.UNPACK_B R7, R11.reuse ;  /* 0x0000000bff07723e */ /* 0x080fe200020006ff */
[-C--:B------:R-:W-:Y:S01]  /*148e0*/  FMUL.FTZ R41, R40, R0.reuse ;  /* 0x0000000028297220 */ /* 0x080fe20000410000 */
[----:B------:R-:W-:Y:S01]  /*148f0*/  F2FP.F16.E4M3.UNPACK_B R28, R11.H1 ;  /* 0x0000000bff1c723e */ /* 0x000fe200030006ff */
[----:B------:R-:W-:Y:S01]  /*14900*/  FMUL.FTZ R11, R44, R0 ;  /* 0x000000002c0b7220 */ /* 0x000fe20000410000 */
[----:B------:R-:W-:Y:S01]  /*14910*/  FFMA.FTZ R10, R46, R30, R43 ;  /* 0x0000001e2e0a7223 */ /* 0x000fe2000001002b */
[----:B------:R-:W-:Y:S01]  /*14920*/  F2FP.F16.E4M3.UNPACK_B R46, R15.H1 ;  /* 0x0000000fff2e723e */ /* 0x000fe200030006ff */
[----:B------:R-:W-:-:S02]  /*14930*/  HADD2.F32 R43, -RZ, R14.H1_H1 ;  /* 0x3000000eff2b7230 */ /* 0x000fc40000004100 */
[-C--:B------:R-:W-:Y:S01]  /*14940*/  FFMA.FTZ R0, R40, R8.reuse, -R11 ;  /* 0x0000000828007223 */ /* 0x080fe2000001080b */
[----:B------:R-:W-:Y:S01]  /*14950*/  F2FP.F16.E4M3.UNPACK_B R40, R3.H1 ;  /* 0x00000003ff28723e */ /* 0x000fe200030006ff */
[----:B------:R-:W-:Y:S01]  /*14960*/  FFMA.FTZ R8, R44, R8, R41 ;  /* 0x000000082c087223 */ /* 0x000fe20000010029 */
[----:B------:R-:W-:Y:S01]  /*14970*/  HADD2.F32 R45, -RZ, R42.H1_H1 ;  /* 0x3000002aff2d7230 */ /* 0x000fe20000004100 */
[----:B------:R-:W-:Y:S01]  /*14980*/  F2FP.SATFINITE.E4M3.F32.PACK_AB_MERGE_C R10, R10, R5, RZ ;  /* 0x000000050a0a723e */ /* 0x000fe200048070ff */
[----:B------:R-:W-:Y:S01]  /*14990*/  HADD2.F32 R35, -RZ, R35.H1_H1 ;  /* 0x30000023ff237230 */ /* 0x000fe20000004100 */
[----:B------:R-:W-:Y:S01]  /*149a0*/  F2FP.SATFINITE.E4M3.F32.PACK_AB_MERGE_C R4, R9, R4, RZ ;  /* 0x000000040904723e */ /* 0x000fe200048070ff */
[----:B------:R-:W-:Y:S02]  /*149b0*/  HADD2.F32 R44, -RZ, R46.H0_H0 ;  /* 0x2000002eff2c7230 */ /* 0x000fe40000004100 */
[----:B------:R-:W-:Y:S02]  /*149c0*/  HADD2.F32 R11, -RZ, R38.H0_H0 ;  /* 0x20000026ff0b7230 */ /* 0x000fe40000004100 */
[----:B------:R-:W-:Y:S01]  /*149d0*/  FMUL.FTZ R14, R45, R35 ;  /* 0x000000232d0e7220 */ /* 0x000fe20000410000 */
[----:B------:R-:W-:-:S02]  /*149e0*/  HADD2.F32 R42, -RZ, R40.H0_H0 ;  /* 0x20000028ff2a7230 */ /* 0x000fc40000004100 */
[C---:B------:R-:W-:Y:S01]  /*149f0*/  FMUL.FTZ R36, R43.reuse, R35 ;  /* 0x000000232b247220 */ /* 0x040fe20000410000 */
[----:B------:R-:W-:Y:S02]  /*14a00*/  HADD2.F32 R27, -RZ, R27.H1_H1 ;  /* 0x3000001bff1b7230 */ /* 0x000fe40000004100 */
[-C--:B------:R-:W-:Y:S01]  /*14a10*/  FMUL.FTZ R35, R44, R11.reuse ;  /* 0x0000000b2c237220 */ /* 0x080fe20000410000 */
[----:B------:R-:W-:Y:S02]  /*14a20*/  HADD2.F32 R30, -RZ, R33.H0_H0 ;  /* 0x20000021ff1e7230 */ /* 0x000fe40000004100 */
[C---:B------:R-:W-:Y:S01]  /*14a30*/  FMUL.FTZ R41, R42.reuse, R11 ;  /* 0x0000000b2a297220 */ /* 0x040fe20000410000 */
[----:B------:R-:W-:Y:S02]  /*14a40*/  HADD2.F32 R49, -RZ, R46.H1_H1 ;  /* 0x3000002eff317230 */ /* 0x000fe40000004100 */
[-C--:B------:R-:W-:Y:S01]  /*14a50*/  FFMA.FTZ R11, R43, R27.reuse, -R14 ;  /* 0x0000001b2b0b7223 */ /* 0x080fe2000001080e */
[----:B------:R-:W-:Y:S01]  /*14a60*/  FFMA.FTZ R27, R45, R27, R36 ;  /* 0x0000001b2d1b7223 */ /* 0x000fe20000010024 */
[-C--:B------:R-:W-:Y:S01]  /*14a70*/  FFMA.FTZ R14, R42, R30.reuse, -R35 ;  /* 0x0000001e2a0e7223 */ /* 0x080fe20000010823 */
[----:B------:R-:W-:Y:S01]  /*14a80*/  FFMA.FTZ R30, R44, R30, R41 ;  /* 0x0000001e2c1e7223 */ /* 0x000fe20000010029 */
[----:B------:R-:W-:Y:S01]  /*14a90*/  F2FP.F16.E4M3.UNPACK_B R44, R15 ;  /* 0x0000000fff2c723e */ /* 0x000fe200020006ff */
[----:B------:R-:W-:Y:S01]  /*14aa0*/  HADD2.F32 R45, -RZ, R40.H1_H1 ;  /* 0x30000028ff2d7230 */ /* 0x000fe20000004100 */
[----:B------:R-:W-:Y:S01]  /*14ab0*/  F2FP.F16.E4M3.UNPACK_B R41, R3 ;  /* 0x00000003ff29723e */ /* 0x000fe200020006ff */
[----:B------:R-:W-:Y:S01]  /*14ac0*/  HADD2.F32 R38, -RZ, R38.H1_H1 ;  /* 0x30000026ff267230 */ /* 0x000fe20000004100 */
[----:B------:R-:W-:Y:S01]  /*14ad0*/  F2FP.SATFINITE.E4M3.F32.PACK_AB_MERGE_C R4, R11, R0, R4 ;  /* 0x000000000b04723e */ /* 0x000fe20004807004 */
        /* <DEDUP_REMOVED lines=13> */
[-C--:B------:R-:W-:Y:S01]  /*14bb0*/  FFMA.FTZ R3, R43, R15.reuse, -R36 ;  /* 0x0000000f2b037223 */ /* 0x080fe20000010824 */
[----:B------:R-:W-:Y:S01]  /*14bc0*/  FFMA.FTZ R15, R47, R15, R38 ;  /* 0x0000000f2f0f7223 */ /* 0x000fe20000010026 */
[----:B------:R-:W-:Y:S01]  /*14bd0*/  F2FP.F16.E4M3.UNPACK_B R47, R20.H1 ;  /* 0x00000014ff2f723e */ /* 0x000fe200030006ff */
[----:B------:R-:W-:Y:S01]  /*14be0*/  HADD2.F32 R37, -RZ, R37.H1_H1 ;  /* 0x30000025ff257230 */ /* 0x000fe20000004100 */
[----:B------:R-:W-:Y:S01]  /*14bf0*/  F2FP.F16.E4M3.UNPACK_B R42, R12.H1 ;  /* 0x0000000cff2a723e */ /* 0x000fe200030006ff */
[----:B------:R-:W-:Y:S01]  /*14c00*/  HADD2.F32 R40, -RZ, R41.H1_H1 ;  /* 0x30000029ff287230 */ /* 0x000fe20000004100 */
[----:B------:R-:W-:Y:S01]  /*14c10*/  F2FP.SATFINITE.E4M3.F32.PACK_AB_MERGE_C R5, R33, R14, RZ ;  /* 0x0000000e2105723e */ /* 0x000fe200048070ff */
[----:B------:R-:W-:Y:S02]  /*14c20*/  HADD2.F32 R48, -RZ, R47.H0_H0 ;  /* 0x2000002fff307230 */ /* 0x000fe40000004100 */
[----:B------:R-:W-:Y:S01]  /*14c30*/  FMUL.FTZ R41, R46, R37 ;  /* 0x000000252e297220 */ /* 0x000fe20000410000 */
[----:B------:R-:W-:-:S02]  /*14c40*/  HADD2.F32 R38, -RZ, R39.H0_H0 ;  /* 0x20000027ff267230 */ /* 0x000fc40000004100 */
[----:B------:R-:W-:Y:S01]  /*14c50*/  FMUL.FTZ R37, R40, R37 ;  /* 0x0000002528257220 */ /* 0x000fe20000410000 */
[----:B------:R-:W-:Y:S01]  /*14c60*/  HADD2.F32 R44, -RZ, R42.H0_H0 ;  /* 0x2000002aff2c7230 */ /* 0x000fe20000004100 */
[----:B------:R-:W-:Y:S01]  /*14c70*/  F2FP.SATFINITE.E4M3.F32.PACK_AB_MERGE_C R9, R35, R30, RZ ;  /* 0x0000001e2309723e */ /* 0x000fe200048070ff */
[----:B------:R-:W-:Y:S02]  /*14c80*/  HADD2.F32 R32, -RZ, R32.H1_H1 ;  /* 0x30000020ff207230 */ /* 0x000fe40000004100 */
[-C--:B------:R-:W-:Y:S01]  /*14c90*/  FMUL.FTZ R43, R48, R38.reuse ;  /* 0x00000026302b7220 */ /* 0x080fe20000410000 */
[----:B------:R-:W-:Y:S02]  /*14ca0*/  HADD2.F32 R36, -RZ, R34.H0_H0 ;  /* 0x20000022ff247230 */ /* 0x000fe40000004100 */
[----:B------:R-:W-:Y:S01]  /*14cb0*/  FMUL.FTZ R45, R44, R38 ;  /* 0x000000262c2d7220 */ /* 0x000fe20000410000 */
[----:B------:R-:W-:Y:S02]  /*14cc0*/  HADD2.F32 R39, -RZ, R39.H1_H1 ;  /* 0x30000027ff277230 */ /* 0x000fe40000004100 */
[-C--:B------:R-:W-:Y:S01]  /*14cd0*/  FFMA.FTZ R38, R40, R32.reuse, -R41 ;  /* 0x0000002028267223 */ /* 0x080fe20000010829 */
[----:B------:R-:W-:Y:S01]  /*14ce0*/  FFMA.FTZ R32, R46, R32, R37 ;  /* 0x000000202e207223 */ /* 0x000fe20000010025 */
[----:B------:R-:W-:-:S02]  /*14cf0*/  HADD2.F32 R46, -RZ, R47.H1_H1 ;  /* 0x3000002fff2e7230 */ /* 0x000fc40000004100 */
[-C--:B------:R-:W-:Y:S01]  /*14d00*/  FFMA.FTZ R43, R44, R36.reuse, -R43 ;  /* 0x000000242c2b7223 */ /* 0x080fe2000001082b */
[----:B------:R-:W-:Y:S02]  /*14d10*/  HADD2.F32 R42, -RZ, R42.H1_H1 ;  /* 0x3000002aff2a7230 */ /* 0x000fe40000004100 */
[----:B------:R-:W-:Y:S01]  /*14d20*/  FFMA.FTZ R45, R48, R36, R45 ;  /* 0x00000024302d7223 */ /* 0x000fe2000001002d */
[----:B------:R-:W-:Y:S02]  /*14d30*/  HADD2.F32 R34, -RZ, R34.H1_H1 ;  /* 0x30000022ff227230 */ /* 0x000fe40000004100 */
[-C--:B------:R-:W-:Y:S01]  /*14d40*/  FMUL.FTZ R37, R46, R39.reuse ;  /* 0x000000272e257220 */ /* 0x080fe20000410000 */
[----:B------:R-:W-:Y:S01]  /*14d50*/  F2FP.F16.E4M3.UNPACK_B R36, R12 ;  /* 0x0000000cff24723e */ /* 0x000fe200020006ff */
[C---:B------:R-:W-:Y:S01]  /*14d60*/  FMUL.FTZ R39, R42.reuse, R39 ;  /* 0x000000272a277220 */ /* 0x040fe20000410000 */
[----:B------:R-:W-:Y:S01]  /*14d70*/  F2FP.F16.E4M3.UNPACK_B R41, R20 ;  /* 0x00000014ff29723e */ /* 0x000fe200020006ff */
[----:B------:R-:W-:Y:S01]  /*14d80*/  FFMA.FTZ R40, R42, R34, -R37 ;  /* 0x000000222a287223 */ /* 0x000fe20000010825 */
[----:B------:R-:W-:-:S02]  /*14d90*/  HADD2.F32 R20, -RZ, R31.H0_H0 ;  /* 0x2000001fff147230 */ /* 0x000fc40000004100 */
[----:B------:R-:W-:Y:S01]  /*14da0*/  FFMA.FTZ R42, R46, R34, R39 ;  /* 0x000000222e2a7223 */ /* 0x000fe20000010027 */
[----:B------:R-:W-:Y:S01]  /*14db0*/  HADD2.F32 R34, -RZ, R36.H0_H0 ;  /* 0x20000024ff227230 */ /* 0x000fe20000004100 */
[-C--:B------:R-:W-:Y:S01]  /*14dc0*/  F2FP.F16.E4M3.UNPACK_B R48, R21.reuse.H1 ;  /* 0x00000015ff30723e */ /* 0x080fe200030006ff */
[----:B------:R-:W-:Y:S01]  /*14dd0*/  HADD2.F32 R44, -RZ, R41.H0_H0 ;  /* 0x20000029ff2c7230 */ /* 0x000fe20000004100 */
[----:B------:R-:W-:Y:S01]  /*14de0*/  F2FP.F16.E4M3.UNPACK_B R21, R21 ;  /* 0x00000015ff15723e */ /* 0x000fe200020006ff */
[----:B------:R-:W-:Y:S02]  /*14df0*/  HADD2.F32 R12, -RZ, R29.H0_H0 ;  /* 0x2000001dff0c7230 */ /* 0x000fe40000004100 */
[-C--:B------:R-:W-:Y:S01]  /*14e00*/  FMUL.FTZ R39, R34, R20.reuse ;  /* 0x0000001422277220 */ /* 0x080fe20000410000 */
[----:B------:R-:W-:Y:S02]  /*14e10*/  HADD2.F32 R47, -RZ, R41.H1_H1 ;  /* 0x30000029ff2f7230 */ /* 0x000fe40000004100 */
[----:B------:R-:W-:Y:S01]  /*14e20*/  FMUL.FTZ R37, R44, R20 ;  /* 0x000000142c257220 */ /* 0x000fe20000410000 */
[----:B------:R-:W-:-:S02]  /*14e30*/  HADD2.F32 R31, -RZ, R31.H1_H1 ;  /* 0x3000001fff1f7230 */ /* 0x000fc40000004100 */
[-C--:B------:R-:W-:Y:S01]  /*14e40*/  FFMA.FTZ R39, R44, R12.reuse, R39 ;  /* 0x0000000c2c277223 */ /* 0x080fe20000010027 */
[----:B------:R-:W-:Y:S01]  /*14e50*/  HADD2.F32 R41, -RZ, R36.H1_H1 ;  /* 0x30000024ff297230 */ /* 0x000fe20000004100 */
[----:B------:R-:W-:Y:S01]  /*14e60*/  F2FP.F16.E4M3.UNPACK_B R44, R13.H1 ;  /* 0x0000000dff2c723e */ /* 0x000fe200030006ff */
[----:B------:R-:W-:Y:S02]  /*14e70*/  HADD2.F32 R29, -RZ, R29.H1_H1 ;  /* 0x3000001dff1d7230 */ /* 0x000fe40000004100 */
[-C--:B------:R-:W-:Y:S01]  /*14e80*/  FMUL.FTZ R20, R47, R31.reuse ;  /* 0x0000001f2f147220 */ /* 0x080fe20000410000 */
[----:B------:R-:W-:Y:S01]  /*14e90*/  FFMA.FTZ R37, R34, R12, -R37 ;  /* 0x0000000c22257223 */ /* 0x000fe20000010825 */
[C---:B------:R-:W-:Y:S01]  /*14ea0*/  FMUL.FTZ R12, R41.reuse, R31 ;  /* 0x0000001f290c7220 */ /* 0x040fe20000410000 */
[----:B------:R-:W-:Y:S02]  /*14eb0*/  HADD2.F32 R50, -RZ, R48.H0_H0 ;  /* 0x20000030ff327230 */ /* 0x000fe40000004100 */
[----:B------:R-:W-:Y:S01]  /*14ec0*/  FFMA.FTZ R34, R41, R29, -R20 ;  /* 0x0000001d29227223 */ /* 0x000fe20000010814 */
[----:B------:R-:W-:-:S02]  /*14ed0*/  HADD2.F32 R20, -RZ, R28.H0_H0 ;  /* 0x2000001cff147230 */ /* 0x000fc40000004100 */
[----:B------:R-:W-:Y:S01]  /*14ee0*/  FFMA.FTZ R36, R47, R29, R12 ;  /* 0x0000001d2f247223 */ /* 0x000fe2000001000c */
[----:B------:R-:W-:Y:S01]  /*14ef0*/  HADD2.F32 R46, -RZ, R44.H0_H0 ;  /* 0x2000002cff2e7230 */ /* 0x000fe20000004100 */
[----:B------:R-:W-:Y:S01]  /*14f00*/  F2FP.SATFINITE.E4M3.F32.PACK_AB_MERGE_C R42, R42, R45, RZ ;  /* 0x0000002d2a2a723e */ /* 0x000fe200048070ff */
[----:B------:R-:W-:Y:S02]  /*14f10*/  HADD2.F32 R48, -RZ, R48.H1_H1 ;  /* 0x30000030ff307230 */ /* 0x000fe40000004100 */
[-C--:B------:R-:W-:Y:S01]  /*14f20*/  FMUL.FTZ R29, R50, R20.reuse ;  /* 0x00000014321d7220 */ /* 0x080fe20000410000 */
[----:B------:R-:W-:Y:S02]  /*14f30*/  HADD2.F32 R28, -RZ, R28.H1_H1 ;  /* 0x3000001cff1c7230 */ /* 0x000fe40000004100 */
[----:B------:R-:W-:Y:S01]  /*14f40*/  FMUL.FTZ R31, R46, R20 ;  /* 0x000000142e1f7220 */ /* 0x000fe20000410000 */
[----:B------:R-:W-:Y:S01]  /*14f50*/  HADD2.F32 R44, -RZ, R44.H1_H1 ;  /* 0x3000002cff2c7230 */ /* 0x000fe20000004100 */
[----:B------:R-:W-:Y:S01]  /*14f60*/  F2FP.F16.E4M3.UNPACK_B R20, R13 ;  /* 0x0000000dff14723e */ /* 0x000fe200020006ff */
[----:B------:R-:W-:-:S02]  /*14f70*/  HADD2.F32 R12, -RZ, R26.H0_H0 ;  /* 0x2000001aff0c7230 */ /* 0x000fc40000004100 */
[-C--:B------:R-:W-:Y:S01]  /*14f80*/  FMUL.FTZ R13, R48, R28.reuse ;  /* 0x0000001c300d7220 */ /* 0x080fe20000410000 */
[----:B------:R-:W-:Y:S02]  /*14f90*/  HADD2.F32 R26, -RZ, R26.H1_H1 ;  /* 0x3000001aff1a7230 */ /* 0x000fe40000004100 */
[----:B------:R-:W-:Y:S01]  /*14fa0*/  FMUL.FTZ R41, R44, R28 ;  /* 0x0000001c2c297220 */ /* 0x000fe20000410000 */
[----:B------:R-:W-:Y:S02]  /*14fb0*/  HADD2.F32 R47, -RZ, R21.H0_H0 ;  /* 0x20000015ff2f7230 */ /* 0x000fe40000004100 */
[-C--:B------:R-:W-:Y:S01]  /*14fc0*/  FFMA.FTZ R29, R46, R12.reuse, -R29 ;  /* 0x0000000c2e1d7223 */ /* 0x080fe2000001081d */
[----:B------:R-:W-:Y:S01]  /*14fd0*/  FFMA.FTZ R31, R50, R12, R31 ;  /* 0x0000000c321f7223 */ /* 0x000fe2000001001f */
[-C--:B------:R-:W-:Y:S01]  /*14fe0*/  FFMA.FTZ R28, R44, R26.reuse, -R13 ;  /* 0x0000001a2c1c7223 */ /* 0x080fe2000001080d */
[----:B------:R-:W-:Y:S01]  /*14ff0*/  FFMA.FTZ R26, R48, R26, R41 ;  /* 0x0000001a301a7223 */ /* 0x000fe20000010029 */
[----:B------:R-:W-:Y:S01]  /*15000*/  HADD2.F32 R12, -RZ, R7.H0_H0 ;  /* 0x20000007ff0c7230 */ /* 0x000fe20000004100 */
[----:B------:R-:W-:Y:S01]  /*15010*/  F2FP.SATFINITE.E4M3.F32.PACK_AB_MERGE_C R5, R38, R3, R5 ;  /* 0x000000032605723e */ /* 0x000fe20004807005 */
[--C-:B------:R-:W-:Y:S01]  /*15020*/  HADD2.F32 R41, -RZ, R20.reuse.H0_H0 ;  /* 0x20000014ff297230 */ /* 0x100fe20000004100 */
[----:B------:R-:W-:Y:S01]  /*15030*/  F2FP.SATFINITE.E4M3.F32.PACK_AB_MERGE_C R28, R28, R29, RZ ;  /* 0x0000001d1c1c723e */ /* 0x000fe200048070ff */
[----:B------:R-:W-:Y:S01]  /*15040*/  HADD2.F32 R46, -RZ, R21.H1_H1 ;  /* 0x30000015ff2e7230 */ /* 0x000fe20000004100 */
[----:B------:R-:W-:Y:S01]  /*15050*/  F2FP.SATFINITE.E4M3.F32.PACK_AB_MERGE_C R26, R26, R31, RZ ;  /* 0x0000001f1a1a723e */ /* 0x000fe200048070ff */
[----:B------:R-:W-:Y:S01]  /*15060*/  HADD2.F32 R13, -RZ, R7.H1_H1 ;  /* 0x30000007ff0d7230 */ /* 0x000fe20000004100 */
[----:B------:R-:W-:Y:S01]  /*15070*/  F2FP.SATFINITE.E4M3.F32.PACK_AB_MERGE_C R9, R32, R15, R9 ;  /* 0x0000000f2009723e */ /* 0x000fe20004807009 */
[----:B------:R-:W-:-:S02]  /*15080*/  HADD2.F32 R44, -RZ, R20.H1_H1 ;  /* 0x30000014ff2c7230 */ /* 0x000fc40000004100 */
[-C--:B------:R-:W-:Y:S01]  /*15090*/  FMUL.FTZ R20, R47, R12.reuse ;  /* 0x0000000c2f147220 */ /* 0x080fe20000410000 */
[--C-:B------:R-:W-:Y:S02]  /*150a0*/  HADD2.F32 R7, -RZ, R6.reuse.H0_H0 ;  /* 0x20000006ff077230 */ /* 0x100fe40000004100 */
[C---:B------:R-:W-:Y:S01]  /*150b0*/  FMUL.FTZ R12, R41.reuse, R12 ;  /* 0x0000000c290c7220 */ /* 0x040fe20000410000 */
[----:B------:R-:W-:Y:S02]  /*150c0*/  HADD2.F32 R6, -RZ, R6.H1_H1 ;  /* 0x30000006ff067230 */ /* 0x000fe40000004100 */
[-C--:B------:R-:W-:Y:S01]  /*150d0*/  FMUL.FTZ R21, R46, R13.reuse ;  /* 0x0000000d2e157220 */ /* 0x080fe20000410000 */
[C---:B------:R-:W-:Y:S01]  /*150e0*/  FMUL.FTZ R13, R44.reuse, R13 ;  /* 0x0000000d2c0d7220 */ /* 0x040fe20000410000 */
        /* <DEDUP_REMOVED lines=8> */
[----:B------:R-:W-:-:S03]  /*15170*/  F2FP.SATFINITE.E4M3.F32.PACK_AB_MERGE_C R11, R13, R12, R26 ;  /* 0x0000000c0d0b723e */ /* 0x000fc6000480701a */
[----:B------:R4:W-:Y:S04]  /*15180*/  STS.128 [R51+0x20400], R4 ;  /* 0x0204000433007388 */ /* 0x0009e80000000c00 */
[----:B------:R4:W-:Y:S02]  /*15190*/  STS.128 [R24+0x20400], R8 ;  /* 0x0204000818007388 */ /* 0x0009e40000000c00 */
.L_x_468:
[----:B------:R-:W-:Y:S05]  /*151a0*/  BSYNC B0 ;  /* 0x0000000000007941 */ /* 0x000fea0003800000 */
.L_x_449:
[----:B------:R-:W-:Y:S01]  /*151b0*/  @!PT LDS RZ, [RZ] ;  /* 0x00000000fffff984 */ /* 0x000fe20000000800 */
[----:B------:R-:W-:Y:S01]  /*151c0*/  @!PT LDS RZ, [RZ] ;  /* 0x00000000fffff984 */ /* 0x000fe20000000800 */
[----:B------:R-:W-:Y:S01]  /*151d0*/  @!PT LDS RZ, [RZ] ;  /* 0x00000000fffff984 */ /* 0x000fe20000000800 */
[----:B------:R-:W-:Y:S01]  /*151e0*/  @!PT LDS RZ, [RZ] ;  /* 0x00000000fffff984 */ /* 0x000fe20000000800 */
[----:B------:R0:W-:Y:S06]  /*151f0*/  MEMBAR.ALL.CTA ;  /* 0x0000000000007992 */ /* 0x0001ec0000008000 */
[----:B0-----:R-:W0:Y:S01]  /*15200*/  FENCE.VIEW.ASYNC.S ;  /* 0x00000000000073c6 */ /* 0x001e220000000000 */
[----:B------:R-:W-:Y:S05]  /*15210*/  WARPSYNC.ALL ;  /* 0x0000000000007948 */ /* 0x000fea0003800000 */
[----:B0-----:R-:W-:Y:S06]  /*15220*/  BAR.SYNC.DEFER_BLOCKING 0xd, 0x100 ;  /* 0x0344000000007b1d */ /* 0x001fec0000010000 */
.L_x_446:
[----:B------:R-:W-:-:S05]  /*15230*/  IMAD.U32 R0, RZ, RZ, UR46 ;  /* 0x0000002eff007e24 */ /* 0x000fca000f8e00ff */
[----:B------:R-:W-:-:S13]  /*15240*/  ISETP.NE.AND P0, PT, R0, 0x3, PT ;  /* 0x000000030000780c */ /* 0x000fda0003f05270 */
[----:B------:R-:W-:Y:S05]  /*15250*/  @!P0 BRA `(.L_x_482) ;  /* 0x0000000000048947 */ /* 0x000fea0003800000 */
[----:B------:R-:W-:Y:S01]  /*15260*/  BPT.TRAP 0x1 ;  /* 0x000000040000795c */ /* 0x000fe20000300000 */
.L_x_482:
[----:B0-2---:R-:W-:Y:S02]  /*15270*/  LEA R3, R152, R22, 0x3 ;  /* 0x0000001698037211 */ /* 0x005fe400078e18ff */
[----:B-1-34-:R-:W-:-:S04]  /*15280*/  SHF.L.U32 R6, R235, 0x1f, RZ ;  /* 0x0000001feb067819 */ /* 0x01afc800000006ff */
[----:B------:R0:W1:Y:S01]  /*15290*/  SYNCS.PHASECHK.TRANS64.TRYWAIT P1, [R3+URZ+0x38830], R6 ;  /* 0x03883006030075a7 */ /* 0x000062000802017f */
[----:B------:R-:W-:Y:S05]  /*152a0*/  @!P0 BRA `(.L_x_483) ;  /* 0x0000000000048947 */ /* 0x000fea0003800000 */
[----:B------:R-:W-:Y:S01]  /*152b0*/  BPT.TRAP 0x1 ;  /* 0x000000040000795c */ /* 0x000fe20000300000 */
.L_x_483:
[----:B------:R-:W-:Y:S01]  /*152c0*/  VIADD R0, R22, 0x28400 ;  /* 0x0002840016007836 */ /* 0x000fe20000000000 */
[----:B------:R-:W-:Y:S01]  /*152d0*/  LOP3.LUT R4, R25, 0x10000, RZ, 0xfc, !PT ;  /* 0x0001000019047812 */ /* 0x000fe200078efcff */
[----:B------:R-:W-:-:S03]  /*152e0*/  IMAD.MOV.U32 R5, RZ, RZ, 0x40000040 ;  /* 0x40000040ff057424 */ /* 0x000fc600078e00ff */
[----:B------:R-:W-:-:S04]  /*152f0*/  SHF.R.U32.HI R0, RZ, 0x4, R0 ;  /* 0x00000004ff007819 */ /* 0x000fc80000011600 */
[----:B------:R-:W-:-:S04]  /*15300*/  LOP3.LUT R0, R0, 0x3fff, RZ, 0xc0, !PT ;  /* 0x00003fff00007812 */ /* 0x000fc800078ec0ff */
[----:B------:R-:W-:-:S05]  /*15310*/  LOP3.LUT R0, R0, 0x10000, RZ, 0xfc, !PT ;  /* 0x0001000000007812 */ /* 0x000fca00078efcff */
[----:B------:R2:W-:Y:S01]  /*15320*/  STL [R1+0x34], R0 ;  /* 0x0000340001007387 */ /* 0x0005e20000100800 */
[----:B-1----:R-:W-:Y:S05]  /*15330*/  @P1 BRA `(.L_x_484) ;  /* 0x0000000000081947 */ /* 0x002fea0003800000 */
[----:B------:R-:W1:Y:S02]  /*15340*/  SYNCS.PHASECHK.TRANS64.TRYWAIT P1, [R3+URZ+0x38830], R6 ;  /* 0x03883006030075a7 */ /* 0x000e64000802017f */
[----:B-1----:R-:W-:Y:S05]  /*15350*/  @!P1 BRA `(.L_x_485) ;  /* 0x0000015c00f89947 */ /* 0x002fea0003800000 */
.L_x_484:
[----:B--2---:R-:W0:Y:S01]  /*15360*/  LDL R0, [R1+0x34] ;  /* 0x0000340001007983 */ /* 0x004e220000100800 */
[----:B------:R-:W-:Y:S01]  /*15370*/  IMAD.MOV.U32 R7, RZ, RZ, 0x40000040 ;  /* 0x40000040ff077424 */ /* 0x000fe200078e00ff */
[----:B------:R-:W-:Y:S05]  /*15380*/  WARPSYNC.ALL ;  /* 0x0000000000007948 */ /* 0x000fea0003800000 */
[C---:B------:R-:W-:Y:S01]  /*15390*/  R2UR UR4, R4.reuse ;  /* 0x00000000040472ca */ /* 0x040fe200000e0000 */
[----:B-----5:R-:W-:Y:S01]  /*153a0*/  WARPGROUP.ARRIVE ;  /* 0x00000000000079c5 */ /* 0x020fe20000000000 */
[----:B------:R-:W-:Y:S01]  /*153b0*/  R2UR UR5, R5 ;  /* 0x00000000050572ca */ /* 0x000fe200000e0000 */
[----:B------:R-:W-:Y:S01]  /*153c0*/  VIADD R92, R4, 0x2 ;  /* 0x00000002045c7836 */ /* 0x000fe20000000000 */
[----:B------:R-:W-:Y:S01]  /*153d0*/  R2UR UR7, R7 ;  /* 0x00000000070772ca */ /* 0x000fe200000e0000 */
[----:B------:R-:W-:Y:S01]  /*153e0*/  IMAD.MOV.U32 R93, RZ, RZ, 0x40000040 ;  /* 0x40000040ff5d7424 */ /* 0x000fe200078e00ff */
[----:B------:R-:W-:Y:S01]  /*153f0*/  P2R R10, PR, RZ, 0x1 ;  /* 0x00000001ff0a7803 */ /* 0x000fe20000000000 */
[----:B------:R-:W-:-:S02]  /*15400*/  IMAD.MOV.U32 R9, RZ, RZ, 0x40000040 ;  /* 0x40000040ff097424 */ /* 0x000fc400078e00ff */
[C---:B------:R-:W-:Y:S01]  /*15410*/  VIADD R90, R4.reuse, 0x4 ;  /* 0x00000004045a7836 */ /* 0x040fe20000000000 */
[----:B------:R-:W-:Y:S01]  /*15420*/  STL.64 [R1+0x28], R92 ;  /* 0x0000285c01007387 */ /* 0x000fe20000100a00 */
[----:B------:R-:W-:Y:S02]  /*15430*/  IMAD.MOV.U32 R91, RZ, RZ, 0x40000040 ;  /* 0x40000040ff5b7424 */ /* 0x000fe400078e00ff */
[C---:B------:R-:W-:Y:S02]  /*15440*/  VIADD R88, R4.reuse, 0x6 ;  /* 0x0000000604587836 */ /* 0x040fe40000000000 */
[----:B------:R-:W-:Y:S01]  /*15450*/  IMAD.MOV.U32 R89, RZ, RZ, 0x40000040 ;  /* 0x40000040ff597424 */ /* 0x000fe200078e00ff */
[----:B------:R-:W-:Y:S01]  /*15460*/  STL.64 [R1+0x20], R90 ;  /* 0x0000205a01007387 */ /* 0x000fe20000100a00 */
[----:B------:R-:W-:Y:S02]  /*15470*/  VIADD R14, R4, 0x400 ;  /* 0x00000400040e7836 */ /* 0x000fe40000000000 */
[----:B------:R-:W-:Y:S01]  /*15480*/  IMAD.MOV.U32 R15, RZ, RZ, 0x40000040 ;  /* 0x40000040ff0f7424 */ /* 0x000fe200078e00ff */
[----:B------:R-:W-:Y:S01]  /*15490*/  STL.64 [R1+0x18], R88 ;  /* 0x0000185801007387 */ /* 0x000fe20000100a00 */
[----:B01----:R-:W-:-:S02]  /*154a0*/  IMAD R6, R152, 0x800, R0 ;  /* 0x0000080098067824 */ /* 0x003fc400078e0200 */
[----:B------:R-:W-:Y:S01]  /*154b0*/  VIADD R12, R4, 0x402 ;  /* 0x00000402040c7836 */ /* 0x000fe20000000000 */
[----:B------:R-:W2:Y:S02]  /*154c0*/  LDL R0, [R1+0x90] ;  /* 0x0000900001007983 */ /* 0x000ea40000100800 */
[C---:B------:R-:W-:Y:S02]  /*154d0*/  R2UR UR6, R6.reuse ;  /* 0x00000000060672ca */ /* 0x040fe400000e0000 */
[----:B------:R-:W-:-:S11]  /*154e0*/  IADD3 R8, R6, 0x2, RZ ;  /* 0x0000000206087810 */ /* 0x000fd60007ffe0ff */
[----:B------:R-:W-:Y:S01]  /*154f0*/  QGMMA.64x128x32.F32.E4M3.E4M3 R24, gdesc[UR4], RZ, !UPT, gsb0 ;  /* 0x01e00000041879f3 */ /* 0x000fe2000c0008ff */
[----:B------:R-:W-:Y:S02]  /*15500*/  R2UR UR4, R92 ;  /* 0x000000005c0472ca */ /* 0x000fe400000e0000 */
[----:B------:R-:W-:Y:S02]  /*15510*/  R2UR UR5, R93 ;  /* 0x000000005d0572ca */ /* 0x000fe400000e0000 */
[----:B------:R-:W-:Y:S01]  /*15520*/  R2UR UR6, R8 ;  /* 0x00000000080672ca */ /* 0x000fe200000e0000 */
[----:B------:R-:W-:Y:S01]  /*15530*/  VIADD R8, R6, 0x4 ;  /* 0x0000000406087836 */ /* 0x000fe20000000000 */
[----:B------:R-:W-:Y:S02]  /*15540*/  R2UR UR7, R9 ;  /* 0x00000000090772ca */ /* 0x000fe400000e0000 */
[----:B------:R-:W-:Y:S01]  /*15550*/  MOV R9, 0x40000040 ;  /* 0x4000004000097802 */ /* 0x000fe20000000f00 */
[----:B------:R-:W-:-:S02]  /*15560*/  WARPGROUP.DEPBAR.LE gsb0, 0x0 ;  /* 0x00008000000079c5 */ /* 0x000fc40000010000 */
[----:B------:R-:W-:-:S08]  /*15570*/  WARPGROUP.ARRIVE ;  /* 0x00000000000079c5 */ /* 0x000fd00000000000 */
[----:B------:R-:W-:Y:S01]  /*15580*/  QGMMA.64x128x32.F32.E4M3.E4M3 R24, gdesc[UR4], R24, gsb0 ;  /* 0x01e00000041879f3 */ /* 0x000fe20008000818 */
[----:B------:R-:W-:Y:S02]  /*15590*/  R2UR UR4, R90 ;  /* 0x000000005a0472ca */ /* 0x000fe400000e0000 */
[----:B------:R-:W-:Y:S02]  /*155a0*/  R2UR UR5, R91 ;  /* 0x000000005b0572ca */ /* 0x000fe400000e0000 */
[----:B------:R-:W-:Y:S01]  /*155b0*/  R2UR UR6, R8 ;  /* 0x00000000080672ca */ /* 0x000fe200000e0000 */
[----:B------:R-:W-:Y:S01]  /*155c0*/  VIADD R8, R6, 0x6 ;  /* 0x0000000606087836 */ /* 0x000fe20000000000 */
[----:B------:R-:W-:Y:S01]  /*155d0*/  R2UR UR7, R9 ;  /* 0x00000000090772ca */ /* 0x000fe200000e0000 */
[----:B------:R-:W-:Y:S01]  /*155e0*/  IMAD.MOV.U32 R9, RZ, RZ, 0x40000040 ;  /* 0x40000040ff097424 */ /* 0x000fe200078e00ff */
[----:B------:R-:W-:Y:S02]  /*155f0*/  WARPGROUP.DEPBAR.LE gsb0, 0x0 ;  /* 0x00008000000079c5 */ /* 0x000fe40000010000 */
[----:B------:R-:W-:-:S09]  /*15600*/  WARPGROUP.ARRIVE ;  /* 0x00000000000079c5 */ /* 0x000fd20000000000 */
[----:B------:R-:W-:Y:S01]  /*15610*/  QGMMA.64x128x32.F32.E4M3.E4M3 R24, gdesc[UR4], R24, gsb0 ;  /* 0x01e00000041879f3 */ /* 0x000fe20008000818 */
[----:B------:R-:W-:Y:S02]  /*15620*/  R2UR UR4, R88 ;  /* 0x00000000580472ca */ /* 0x000fe400000e0000 */
[----:B------:R-:W-:Y:S02]  /*15630*/  R2UR UR5, R89 ;  /* 0x00000000590572ca */ /* 0x000fe400000e0000 */
[----:B------:R-:W-:Y:S02]  /*15640*/  R2UR UR6, R8 ;  /* 0x00000000080672ca */ /* 0x000fe400000e0000 */
[----:B------:R-:W-:Y:S01]  /*15650*/  R2UR UR7, R9 ;  /* 0x00000000090772ca */ /* 0x000fe200000e0000 */
[----:B------:R-:W-:Y:S01]  /*15660*/  IMAD.MOV.U32 R9, RZ, RZ, 0x40000040 ;  /* 0x40000040ff097424 */ /* 0x000fe200078e00ff */
[----:B------:R-:W-:Y:S01]  /*15670*/  IADD3 R8, R6, 0x400, RZ ;  /* 0x0000040006087810 */ /* 0x000fe20007ffe0ff */
[----:B------:R-:W-:-:S02]  /*15680*/  WARPGROUP.DEPBAR.LE gsb0, 0x0 ;  /* 0x00008000000079c5 */ /* 0x000fc40000010000 */
[----:B------:R-:W-:-:S08]  /*15690*/  WARPGROUP.ARRIVE ;  /* 0x00000000000079c5 */ /* 0x000fd00000000000 */
[----:B------:R-:W-:Y:S01]  /*156a0*/  QGMMA.64x128x32.F32.E4M3.E4M3 R24, gdesc[UR4], R24, gsb0 ;  /* 0x01e00000041879f3 */ /* 0x000fe20008000818 */
[----:B------:R-:W-:Y:S02]  /*156b0*/  R2UR UR4, R14 ;  /* 0x000000000e0472ca */ /* 0x000fe400000e0000 */
[----:B------:R-:W-:Y:S02]  /*156c0*/  R2UR UR5, R15 ;  /* 0x000000000f0572ca */ /* 0x000fe400000e0000 */
[----:B------:R-:W-:Y:S02]  /*156d0*/  R2UR UR6, R8 ;  /* 0x00000000080672ca */ /* 0x000fe400000e0000 */
[----:B------:R-:W-:Y:S01]  /*156e0*/  R2UR UR7, R9 ;  /* 0x00000000090772ca */ /* 0x000fe200000e0000 */
[----:B------:R-:W-:Y:S01]  /*156f0*/  VIADD R8, R6, 0x402 ;  /* 0x0000040206087836 */ /* 0x000fe20000000000 */
[----:B------:R-:W-:Y:S01]  /*15700*/  MOV R9, 0x40000040 ;  /* 0x4000004000097802 */ /* 0x000fe20000000f00 */
[----:B------:R-:W-:Y:S01]  /*15710*/  IMAD.MOV.U32 R13, RZ, RZ, 0x40000040 ;  /* 0x40000040ff0d7424 */ /* 0x000fe200078e00ff */
[----:B------:R-:W-:-:S02]  /*15720*/  WARPGROUP.DEPBAR.LE gsb0, 0x0 ;  /* 0x00008000000079c5 */ /* 0x000fc40000010000 */
[----:B------:R-:W-:-:S07]  /*15730*/  WARPGROUP.ARRIVE ;  /* 0x00000000000079c5 */ /* 0x000fce0000000000 */
[----:B------:R-:W-:Y:S01]  /*15740*/  QGMMA.64x128x32.F32.E4M3.E4M3 R24, gdesc[UR4], R24, gsb0 ;  /* 0x01e00000041879f3 */ /* 0x000fe20008000818 */
[----:B------:R-:W-:Y:S02]  /*15750*/  R2UR UR4, R12 ;  /* 0x000000000c0472ca */ /* 0x000fe400000e0000 */
[----:B------:R-:W-:Y:S02]  /*15760*/  R2UR UR5, R13 ;  /* 0x000000000d0572ca */ /* 0x000fe400000e0000 */
[----:B------:R-:W-:Y:S02]  /*15770*/  R2UR UR6, R8 ;  /* 0x00000000080672ca */ /* 0x000fe400000e0000 */
[----:B------:R-:W-:Y:S01]  /*15780*/  R2UR UR7, R9 ;  /* 0x00000000090772ca */ /* 0x000fe200000e0000 */
[----:B------:R-:W-:Y:S02]  /*15790*/  VIADD R236, R4, 0x404 ;  /* 0x0000040404ec7836 */ /* 0x000fe40000000000 */
[----:B------:R-:W-:-:S02]  /*157a0*/  VIADD R8, R6, 0x404 ;  /* 0x0000040406087836 */ /* 0x000fc40000000000 */
[----:B------:R-:W-:Y:S02]  /*157b0*/  IMAD.MOV.U32 R237, RZ, RZ, 0x40000040 ;  /* 0x40000040ffed7424 */ /* 0x000fe400078e00ff */
[----:B------:R-:W-:Y:S01]  /*157c0*/  IMAD.MOV.U32 R9, RZ, RZ, 0x40000040 ;  /* 0x40000040ff097424 */ /* 0x000fe200078e00ff */
[----:B------:R-:W-:Y:S02]  /*157d0*/  WARPGROUP.DEPBAR.LE gsb0, 0x0 ;  /* 0x00008000000079c5 */ /* 0x000fe40000010000 */
[----:B------:R-:W-:-:S06]  /*157e0*/  WARPGROUP.ARRIVE ;  /* 0x00000000000079c5 */ /* 0x000fcc0000000000 */
[----:B------:R-:W-:Y:S01]  /*157f0*/  QGMMA.64x128x32.F32.E4M3.E4M3 R24, gdesc[UR4], R24, gsb0 ;  /* 0x01e00000041879f3 */ /* 0x000fe20008000818 */
[----:B------:R-:W-:Y:S02]  /*15800*/  R2UR UR4, R236 ;  /* 0x00000000ec0472ca */ /* 0x000fe400000e0000 */
[----:B------:R-:W-:Y:S02]  /*15810*/  R2UR UR5, R237 ;  /* 0x00000000ed0572ca */ /* 0x000fe400000e0000 */
[----:B------:R-:W-:Y:S02]  /*15820*/  R2UR UR6, R8 ;  /* 0x00000000080672ca */ /* 0x000fe400000e0000 */
[----:B------:R-:W-:Y:S01]  /*15830*/  R2UR UR7, R9 ;  /* 0x00000000090772ca */ /* 0x000fe200000e0000 */
[----:B------:R-:W-:Y:S01]  /*15840*/  VIADD R20, R4, 0x406 ;  /* 0x0000040604147836 */ /* 0x000fe20000000000 */
[----:B------:R-:W-:Y:S01]  /*15850*/  IADD3 R6, R6, 0x406, RZ ;  /* 0x0000040606067810 */ /* 0x000fe20007ffe0ff */
[----:B------:R-:W-:-:S02]  /*15860*/  IMAD.MOV.U32 R21, RZ, RZ, 0x40000040 ;  /* 0x40000040ff157424 */ /* 0x000fc400078e00ff */
[----:B------:R-:W-:Y:S01]  /*15870*/  IMAD.MOV.U32 R7, RZ, RZ, 0x40000040 ;  /* 0x40000040ff077424 */ /* 0x000fe200078e00ff */
[----:B------:R-:W-:Y:S02]  /*15880*/  WARPGROUP.DEPBAR.LE gsb0, 0x0 ;  /* 0x00008000000079c5 */ /* 0x000fe40000010000 */
[----:B------:R-:W-:-:S06]  /*15890*/  WARPGROUP.ARRIVE ;  /* 0x00000000000079c5 */ /* 0x000fcc0000000000 */
[----:B------:R-:W-:Y:S01]  /*158a0*/  QGMMA.64x128x32.F32.E4M3.E4M3 R24, gdesc[UR4], R24, gsb0 ;  /* 0x01e00000041879f3 */ /* 0x000fe20008000818 */
[----:B------:R-:W-:Y:S02]  /*158b0*/  R2UR UR4, R20 ;  /* 0x00000000140472ca */ /* 0x000fe400000e0000 */
[----:B------:R-:W-:Y:S02]  /*158c0*/  R2UR UR5, R21 ;  /* 0x00000000150572ca */ /* 0x000fe400000e0000 */
[----:B------:R-:W-:Y:S02]  /*158d0*/  R2UR UR6, R6 ;  /* 0x00000000060672ca */ /* 0x000fe400000e0000 */
[----:B------:R-:W-:Y:S02]  /*158e0*/  R2UR UR7, R7 ;  /* 0x00000000070772ca */ /* 0x000fe400000e0000 */
[----:B--2---:R-:W-:-:S05]  /*158f0*/  IADD3 R127, R127, 0x80, -R0 ;  /* 0x000000807f7f7810 */ /* 0x004fca0007ffe800 */
[----:B------:R-:W-:-:S05]  /*15900*/  IMAD R6, R118, -0x80, R127 ;  /* 0xffffff8076067824 */ /* 0x000fca00078e027f */
[C---:B------:R-:W-:Y:S02]  /*15910*/  ISETP.GT.AND P3, PT, R6.reuse, RZ, PT ;  /* 0x000000ff0600720c */ /* 0x040fe40003f64270 */
[----:B------:R-:W-:Y:S01]  /*15920*/  ISETP.GT.AND P1, PT, R6, 0x1, PT ;  /* 0x000000010600780c */ /* 0x000fe20003f24270 */
[----:B------:R-:W-:Y:S02]  /*15930*/  WARPGROUP.DEPBAR.LE gsb0, 0x0 ;  /* 0x00008000000079c5 */ /* 0x000fe40000010000 */
[----:B------:R-:W-:-:S06]  /*15940*/  WARPGROUP.ARRIVE ;  /* 0x00000000000079c5 */ /* 0x000fcc0000000000 */
[----:B------:R-:W-:Y:S01]  /*15950*/  QGMMA.64x128x32.F32.E4M3.E4M3 R24, gdesc[UR4], R24, gsb0 ;  /* 0x01e00000041879f3 */ /* 0x000fe20008000818 */
[C---:B------:R-:W-:Y:S02]  /*15960*/  ISETP.GT.AND P2, PT, R6.reuse, 0x8, PT ;  /* 0x000000080600780c */ /* 0x040fe40003f44270 */
[C---:B------:R-:W-:Y:S02]  /*15970*/  ISETP.GT.AND P5, PT, R6.reuse, 0x9, PT ;  /* 0x000000090600780c */ /* 0x040fe40003fa4270 */
[C---:B------:R-:W-:Y:S01]  /*15980*/  ISETP.GT.AND P4, PT, R6.reuse, 0x10, PT ;  /* 0x000000100600780c */ /* 0x040fe20003f84270 */
[----:B------:R-:W-:Y:S04]  /*15990*/  STL.64 [R1+0x8], R14 ;  /* 0x0000080e01007387 */ /* 0x000fe80000100a00 */
[----:B------:R0:W-:Y:S01]  /*159a0*/  STL.64 [R1], R12 ;  /* 0x0000000c01007387 */ /* 0x0001e20000100a00 */
[----:B------:R-:W-:-:S02]  /*159b0*/  ISETP.GT.AND P0, PT, R6, 0x59, PT ;  /* 0x000000590600780c */ /* 0x000fc40003f04270 */
[----:B------:R-:W-:Y:S01]  /*159c0*/  ISETP.GT.AND P6, PT, R6, 0x60, PT ;  /* 0x000000600600780c */ /* 0x000fe20003fc4270 */
[----:B------:R-:W-:Y:S02]  /*159d0*/  WARPGROUP.DEPBAR.LE gsb0, 0x0 ;  /* 0x00008000000079c5 */ /* 0x000fe40000010000 */
[----:B------:R-:W-:Y:S02]  /*159e0*/  FSEL R7, R24, -INF , P3 ;  /* 0xff80000018077808 */ /* 0x000fe40001800000 */
[----:B------:R-:W-:Y:S02]  /*159f0*/  FSEL R25, R25, -INF , P1 ;  /* 0xff80000019197808 */ /* 0x000fe40000800000 */
[----:B------:R-:W-:Y:S02]  /*15a00*/  FSEL R9, R28, -INF , P2 ;  /* 0xff8000001c097808 */ /* 0x000fe40001000000 */
[----:B------:R-:W-:Y:S02]  /*15a10*/  FMNMX.FTZ R0, R7, R25, !PT ;  /* 0x0000001907007209 */ /* 0x000fe40007810000 */
[----:B------:R-:W-:-:S02]  /*15a20*/  FSEL R29, R29, -INF , P5 ;  /* 0xff8000001d1d7808 */ /* 0x000fc40002800000 */
[----:B------:R-:W-:Y:S02]  /*15a30*/  FMNMX.FTZ R0, R9, R0, !PT ;  /* 0x0000000009007209 */ /* 0x000fe40007810000 */
[----:B------:R-:W-:Y:S02]  /*15a40*/  FSEL R11, R26, -INF , P3 ;  /* 0xff8000001a0b7808 */ /* 0x000fe40001800000 */
[----:B------:R-:W-:Y:S02]  /*15a50*/  ISETP.GT.AND P3, PT, R6, 0x11, PT ;  /* 0x000000110600780c */ /* 0x000fe40003f64270 */
[----:B0-----:R-:W-:Y:S02]  /*15a60*/  FSEL R13, R32, -INF , P4 ;  /* 0xff800000200d7808 */ /* 0x001fe40002000000 */
[----:B------:R-:W-:Y:S02]  /*15a70*/  FMNMX.FTZ R0, R29, R0, !PT ;  /* 0x000000001d007209 */ /* 0x000fe40007810000 */
[----:B------:R-:W-:-:S02]  /*15a80*/  FSEL R27, R27, -INF , P1 ;  /* 0xff8000001b1b7808 */ /* 0x000fc40000800000 */
        /* <DEDUP_REMOVED lines=68> */
[----:B------:R-:W-:Y:S02]  /*15ed0*/  FMNMX.FTZ R0, R119, R0, !PT ;  /* 0x0000000077007209 */ /* 0x000fe40007810000 */
[----:B------:R-:W-:Y:S02]  /*15ee0*/  FSEL R123, R69, -INF , P0 ;  /* 0xff800000457b7808 */ /* 0x000fe40000000000 */
[----:B------:R-:W-:Y:S02]  /*15ef0*/  FMNMX.FTZ R0, R121, R0, !PT ;  /* 0x0000000079007209 */ /* 0x000fe40007810000 */
        /* <DEDUP_REMOVED lines=12> */
[----:B------:R-:W-:-:S02]  /*15fc0*/  FSEL R12, R77, -INF , P2 ;  /* 0xff8000004d0c7808 */ /* 0x000fc40001000000 */
[----:B------:R-:W-:Y:S02]  /*15fd0*/  FMNMX.FTZ R77, R129, R0, !PT ;  /* 0x00000000814d7209 */ /* 0x000fe40007810000 */
[C---:B------:R-:W-:Y:S02]  /*15fe0*/  ISETP.GT.AND P3, PT, R6.reuse, 0x70, PT ;  /* 0x000000700600780c */ /* 0x040fe40003f64270 */
[----:B------:R-:W-:Y:S02]  /*15ff0*/  FSEL R63, R63, -INF , P4 ;  /* 0xff8000003f3f7808 */ /* 0x000fe40002000000 */
[----:B------:R-:W-:Y:S02]  /*16000*/  ISETP.GT.AND P4, PT, R6, 0x71, PT ;  /* 0x000000710600780c */ /* 0x000fe40003f84270 */
[----:B------:R-:W-:Y:S02]  /*16010*/  FSEL R80, R80, -INF , P3 ;  /* 0xff80000050507808 */ /* 0x000fe40001800000 */
[----:B------:R-:W-:-:S02]  /*16020*/  FMNMX.FTZ R77, R12, R77, !PT ;  /* 0x0000004d0c4d7209 */ /* 0x000fc40007810000 */
[----:B------:R-:W-:Y:S02]  /*16030*/  FSEL R65, R62, -INF , P5 ;  /* 0xff8000003e417808 */ /* 0x000fe40002800000 */
[----:B------:R-:W-:Y:S02]  /*16040*/  FSEL R8, R81, -INF , P4 ;  /* 0xff80000051087808 */ /* 0x000fe40002000000 */
[----:B------:R-:W-:Y:S02]  /*16050*/  FMNMX.FTZ R81, R80, R77, !PT ;  /* 0x0000004d50517209 */ /* 0x000fe40007810000 */
[----:B------:R-:W-:Y:S02]  /*16060*/  ISETP.GT.AND P5, PT, R6, 0x78, PT ;  /* 0x000000780600780c */ /* 0x000fe40003fa4270 */
[----:B------:R-:W-:Y:S02]  /*16070*/  FMNMX.FTZ R0, R8, R81, !PT ;  /* 0x0000005108007209 */ /* 0x000fe40007810000 */
[----:B------:R-:W-:-:S02]  /*16080*/  FSEL R77, R84, -INF , P5 ;  /* 0xff800000544d7808 */ /* 0x000fc40002800000 */
[C---:B------:R-:W-:Y:S02]  /*16090*/  ISETP.GT.AND P6, PT, R6.reuse, 0x79, PT ;  /* 0x000000790600780c */ /* 0x040fe40003fc4270 */
[----:B------:R-:W-:Y:S02]  /*160a0*/  P2R R30, PR, RZ, 0x1 ;  /* 0x00000001ff1e7803 */ /* 0x000fe40000000000 */
[----:B------:R-:W-:Y:S02]  /*160b0*/  ISETP.GT.AND P0, PT, R6, 0x60, PT ;  /* 0x000000600600780c */ /* 0x000fe40003f04270 */
[----:B------:R-:W-:Y:S02]  /*160c0*/  FSEL R85, R85, -INF , P6 ;  /* 0xff80000055557808 */ /* 0x000fe40003000000 */
[----:B------:R-:W-:Y:S02]  /*160d0*/  FMNMX.FTZ R0, R77, R0, !PT ;  /* 0x000000004d007209 */ /* 0x000fe40007810000 */
[----:B------:R-:W-:-:S02]  /*160e0*/  FSEL R131, R74, -INF , P0 ;  /* 0xff8000004a837808 */ /* 0x000fc40000000000 */
[----:B------:R-:W-:Y:S02]  /*160f0*/  FMNMX.FTZ R14, R85, R0, !PT ;  /* 0x00000000550e7209 */ /* 0x000fe40007810000 */
[----:B------:R-:W-:-:S03]  /*16100*/  ISETP.NE.AND P0, PT, R30, RZ, PT ;  /* 0x000000ff1e00720c */ /* 0x000fc60003f05270 */
[----:B------:R-:W0:Y:S01]  /*16110*/  SHFL.BFLY PT, R81, R14, 0x2, 0x1f ;  /* 0x0c401f000e517f89 */ /* 0x000e2200000e0000 */
[----:B------:R-:W-:Y:S02]  /*16120*/  FSEL R75, R75, -INF , P0 ;  /* 0xff8000004b4b7808 */ /* 0x000fe40000000000 */
[----:B------:R-:W-:Y:S02]  /*16130*/  ISETP.NE.AND P0, PT, R10, RZ, PT ;  /* 0x000000ff0a00720c */ /* 0x000fe40003f05270 */
[----:B------:R-:W-:-:S04]  /*16140*/  FMNMX.FTZ R10, R11, R27, !PT ;  /* 0x0000001b0b0a7209 */ /* 0x000fc80007810000 */
[----:B------:R-:W-:-:S04]  /*16150*/  FMNMX.FTZ R10, R15, R10, !PT ;  /* 0x0000000a0f0a7209 */ /* 0x000fc80007810000 */
[----:B------:R-:W-:-:S04]  /*16160*/  FMNMX.FTZ R10, R31, R10, !PT ;  /* 0x0000000a1f0a7209 */ /* 0x000fc80007810000 */
[----:B------:R-:W-:-:S04]  /*16170*/  FMNMX.FTZ R10, R37, R10, !PT ;  /* 0x0000000a250a7209 */ /* 0x000fc80007810000 */
[----:B------:R-:W-:-:S04]  /*16180*/  FMNMX.FTZ R10, R35, R10, !PT ;  /* 0x0000000a230a7209 */ /* 0x000fc80007810000 */
[----:B------:R-:W-:Y:S02]  /*16190*/  FMNMX.FTZ R10, R41, R10, !PT ;  /* 0x0000000a290a7209 */ /* 0x000fe40007810000 */
[----:B0-----:R-:W-:Y:S02]  /*161a0*/  FMNMX.FTZ R24, R14, R81, !PT ;  /* 0x000000510e187209 */ /* 0x001fe40007810000 */
[----:B------:R-:W-:-:S04]  /*161b0*/  FMNMX.FTZ R14, R39, R10, !PT ;  /* 0x0000000a270e7209 */ /* 0x000fc80007810000 */
[----:B------:R-:W-:Y:S01]  /*161c0*/  FMNMX.FTZ R14, R45, R14, !PT ;  /* 0x0000000e2d0e7209 */ /* 0x000fe20007810000 */
[----:B------:R-:W0:Y:S03]  /*161d0*/  SHFL.BFLY PT, R81, R24, 0x1, 0x1f ;  /* 0x0c201f0018517f89 */ /* 0x000e2600000e0000 */
        /* <DEDUP_REMOVED lines=8> */
[----:B------:R-:W-:-:S04]  /*16260*/  FMNMX.FTZ R24, R115, R24, !PT ;  /* 0x0000001873187209 */ /* 0x000fc80007810000 */
[----:B------:R-:W-:-:S04]  /*16270*/  FMNMX.FTZ R24, R59, R24, !PT ;  /* 0x000000183b187209 */ /* 0x000fc80007810000 */
[----:B------:R-:W-:-:S04]  /*16280*/  FMNMX.FTZ R24, R65, R24, !PT ;  /* 0x0000001841187209 */ /* 0x000fc80007810000 */
[----:B------:R-:W-:-:S04]  /*16290*/  FMNMX.FTZ R24, R63, R24, !PT ;  /* 0x000000183f187209 */ /* 0x000fc80007810000 */
[----:B------:R-:W-:Y:S02]  /*162a0*/  FMNMX.FTZ R24, R69, R24, !PT ;  /* 0x0000001845187209 */ /* 0x000fe40007810000 */
[----:B------:R-:W-:Y:S01]  /*162b0*/  P2R R28, PR, RZ, 0x2 ;  /* 0x00000002ff1c7803 */ /* 0x000fe20000000000 */
[----:B------:R-:W-:-:S01]  /*162c0*/  FFMA.FTZ R81, R2, R0, -8 ;  /* 0xc100000002517423 */ /* 0x000fc20000010000 */
[----:B------:R-:W-:Y:S02]  /*162d0*/  ISETP.GT.AND P1, PT, R6, 0x59, PT ;  /* 0x000000590600780c */ /* 0x000fe40003f24270 */
[----:B------:R-:W-:Y:S02]  /*162e0*/  FMNMX.FTZ R24, R67, R24, !PT ;  /* 0x0000001843187209 */ /* 0x000fe40007810000 */
[----:B------:R-:W-:Y:S02]  /*162f0*/  P2R R26, PR, RZ, 0x4 ;  /* 0x00000004ff1a7803 */ /* 0x000fe40000000000 */
[----:B------:R-:W-:-:S02]  /*16300*/  FSETP.NEU.FTZ.AND P2, PT, R0, -INF , PT ;  /* 0xff8000000000780b */ /* 0x000fc40003f5d000 */
[----:B------:R-:W-:Y:S02]  /*16310*/  FSEL R71, R71, -INF , P1 ;  /* 0xff80000047477808 */ /* 0x000fe40000800000 */
[----:B------:R-:W-:Y:S02]  /*16320*/  FMNMX.FTZ R24, R73, R24, !PT ;  /* 0x0000001849187209 */ /* 0x000fe40007810000 */
[----:B------:R-:W-:Y:S02]  /*16330*/  FSEL R81, R81, RZ, P2 ;  /* 0x000000ff51517208 */ /* 0x000fe40001000000 */
[----:B------:R-:W-:Y:S02]  /*16340*/  ISETP.NE.AND P2, PT, R26, RZ, PT ;  /* 0x000000ff1a00720c */ /* 0x000fe40003f45270 */
[----:B------:R-:W-:Y:S02]  /*16350*/  FMNMX.FTZ R26, R71, R24, !PT ;  /* 0x00000018471a7209 */ /* 0x000fe40007810000 */
[----:B------:R-:W-:-:S02]  /*16360*/  ISETP.NE.AND P1, PT, R28, RZ, PT ;  /* 0x000000ff1c00720c */ /* 0x000fc40003f25270 */
[----:B------:R-:W-:Y:S02]  /*16370*/  FMNMX.FTZ R26, R131, R26, !PT ;  /* 0x0000001a831a7209 */ /* 0x000fe40007810000 */
[----:B------:R-:W-:Y:S02]  /*16380*/  FSEL R133, R78, -INF , P1 ;  /* 0xff8000004e857808 */ /* 0x000fe40000800000 */
[----:B------:R-:W-:Y:S01]  /*16390*/  FMNMX.FTZ R26, R75, R26, !PT ;  /* 0x0000001a4b1a7209 */ /* 0x000fe20007810000 */
[----:B------:R-:W-:-:S01]  /*163a0*/  FFMA.FTZ R6, R2, R9, -R81 ;  /* 0x0000000902067223 */ /* 0x000fc20000010851 */
[----:B------:R-:W-:Y:S02]  /*163b0*/  FSEL R79, R79, -INF , P2 ;  /* 0xff8000004f4f7808 */ /* 0x000fe40001000000 */
[----:B------:R-:W-:Y:S01]  /*163c0*/  FMNMX.FTZ R26, R133, R26, !PT ;  /* 0x0000001a851a7209 */ /* 0x000fe20007810000 */
[C-C-:B------:R-:W-:Y:S01]  /*163d0*/  FFMA.FTZ R9, R2.reuse, R29, -R81.reuse ;  /* 0x0000001d02097223 */ /* 0x140fe20000010851 */
[----:B------:R-:W-:-:S01]  /*163e0*/  FFMA.FTZ R29, R2, R91, -R81 ;  /* 0x0000005b021d7223 */ /* 0x000fc20000010851 */
[----:B------:R-:W-:-:S02]  /*163f0*/  FSEL R91, R82, -INF , P3 ;  /* 0xff800000525b7808 */ /* 0x000fc40001800000 */
[----:B------:R-:W-:Y:S02]  /*16400*/  FMNMX.FTZ R26, R79, R26, !PT ;  /* 0x0000001a4f1a7209 */ /* 0x000fe40007810000 */
[----:B------:R-:W-:Y:S02]  /*16410*/  FSEL R83, R83, -INF , P4 ;  /* 0xff80000053537808 */ /* 0x000fe40002000000 */
[----:B------:R-:W-:Y:S01]  /*16420*/  FMNMX.FTZ R26, R91, R26, !PT ;  /* 0x0000001a5b1a7209 */ /* 0x000fe20007810000 */
[--C-:B------:R-:W-:Y:S01]  /*16430*/  FFMA.FTZ R224, R2, R93, -R81.reuse ;  /* 0x0000005d02e07223 */ /* 0x100fe20000010851 */
[----:B------:R-:W-:Y:S01]  /*16440*/  FSEL R93, R86, -INF , P5 ;  /* 0xff800000565d7808 */ /* 0x000fe20002800000 */
[C-C-:B------:R-:W-:Y:S01]  /*16450*/  FFMA.FTZ R230, R2.reuse, R13, -R81.reuse ;  /* 0x0000000d02e67223 */ /* 0x140fe20000010851 */
[----:B------:R-:W-:Y:S01]  /*16460*/  FMNMX.FTZ R26, R83, R26, !PT ;  /* 0x0000001a531a7209 */ /* 0x000fe20007810000 */
[C-C-:B------:R-:W-:Y:S01]  /*16470*/  FFMA.FTZ R13, R2.reuse, R33, -R81.reuse ;  /* 0x00000021020d7223 */ /* 0x140fe20000010851 */
[----:B------:R-:W-:-:S01]  /*16480*/  FFMA.FTZ R33, R2, R103, -R81 ;  /* 0x0000006702217223 */ /* 0x000fc20000010851 */
[----:B------:R-:W-:-:S02]  /*16490*/  FSEL R103, R87, -INF , P6 ;  /* 0xff80000057677808 */ /* 0x000fc40003000000 */
[----:B------:R-:W-:Y:S01]  /*164a0*/  FMNMX.FTZ R26, R93, R26, !PT ;  /* 0x0000001a5d1a7209 */ /* 0x000fe20007810000 */
[----:B------:R-:W-:-:S03]  /*164b0*/  FFMA.FTZ R105, R2, R105, -R81 ;  /* 0x0000006902697223 */ /* 0x000fc60000010851 */
[----:B------:R-:W-:Y:S01]  /*164c0*/  FMNMX.FTZ R26, R103, R26, !PT ;  /* 0x0000001a671a7209 */ /* 0x000fe20007810000 */
[----:B------:R0:W-:Y:S02]  /*164d0*/  MUFU.EX2 R24, R105 ;  /* 0x0000006900187308 */ /* 0x0001e40000000800 */
[----:B0-----:R-:W-:-:S02]  /*164e0*/  FFMA.FTZ R105, R2, R61, -R81 ;  /* 0x0000003d02697223 */ /* 0x001fc40000010851 */
[----:B------:R-:W0:Y:S02]  /*164f0*/  SHFL.BFLY PT, R61, R26, 0x2, 0x1f ;  /* 0x0c401f001a3d7f89 */ /* 0x000e2400000e0000 */
[----:B0-----:R-:W-:-:S05]  /*16500*/  FMNMX.FTZ R61, R26, R61, !PT ;  /* 0x0000003d1a3d7209 */ /* 0x001fca0007810000 */
[----:B------:R-:W0:Y:S01]  /*16510*/  SHFL.BFLY PT, R26, R61, 0x1, 0x1f ;  /* 0x0c201f003d1a7f89 */ /* 0x000e2200000e0000 */
[----:B------:R-:W-:-:S01]  /*16520*/  FFMA.FTZ R36, R2, R8, -R81 ;  /* 0x0000000802247223 */ /* 0x000fc20000010851 */
[----:B0-----:R-:W-:-:S04]  /*16530*/  FMNMX.FTZ R8, R61, R26, !PT ;  /* 0x0000001a3d087209 */ /* 0x001fc80007810000 */
[----:B------:R-:W-:Y:S01]  /*16540*/  FSETP.NEU.FTZ.AND P1, PT, R8, -INF , PT ;  /* 0xff8000000800780b */ /* 0x000fe20003f3d000 */
[----:B------:R-:W-:-:S05]  /*16550*/  FFMA.FTZ R42, R2, R8, -8 ;  /* 0xc1000000022a7423 */ /* 0x000fca0000010008 */
[----:B------:R-:W-:-:S05]  /*16560*/  FSEL R42, R42, RZ, P1 ;  /* 0x000000ff2a2a7208 */ /* 0x000fca0000800000 */
[C---:B------:R-:W-:Y:S02]  /*16570*/  FFMA.FTZ R40, R2.reuse, R43, -R42 ;  /* 0x0000002b02287223 */ /* 0x040fe4000001082a */
[----:B------:R-:W2:Y:S01]  /*16580*/  LDL R43, [R1+0x14] ;  /* 0x00001400012b7983 */ /* 0x000ea20000100800 */
[----:B------:R-:W-:-:S01]  /*16590*/  FFMA.FTZ R228, R2, R7, -R81 ;  /* 0x0000000702e47223 */ /* 0x000fc20000010851 */
[C---:B------:R-:W-:Y:S01]  /*165a0*/  FFMA.FTZ R7, R2.reuse, R25, -R81 ;  /* 0x0000001902077223 */ /* 0x040fe20000010851 */
[----:B------:R-:W-:-:S01]  /*165b0*/  FFMA.FTZ R229, R2, R11, -R42 ;  /* 0x0000000b02e57223 */ /* 0x000fc2000001082a */
[C-C-:B------:R-:W-:Y:S01]  /*165c0*/  FFMA.FTZ R27, R2.reuse, R27, -R42.reuse ;  /* 0x0000001b021b7223 */ /* 0x140fe2000001082a */
[----:B------:R-:W-:-:S01]  /*165d0*/  FFMA.FTZ R11, R2, R15, -R42 ;  /* 0x0000000f020b7223 */ /* 0x000fc2000001082a */
[----:B------:R-:W-:Y:S01]  /*165e0*/  MUFU.EX2 R26, R36 ;  /* 0x00000024001a7308 */ /* 0x000fe20000000800 */
[----:B------:R-:W-:-:S07]  /*165f0*/  FFMA.FTZ R44, R2, R31, -R42 ;  /* 0x0000001f022c7223 */ /* 0x000fce000001082a */
[----:B------:R-:W-:Y:S01]  /*16600*/  MUFU.EX2 R228, R228 ;  /* 0x000000e400e47308 */ /* 0x000fe20000000800 */
[----:B------:R-:W-:-:S07]  /*16610*/  FFMA.FTZ R231, R2, R37, -R42 ;  /* 0x0000002502e77223 */ /* 0x000fce000001082a */
[----:B------:R-:W0:Y:S08]  /*16620*/  MUFU.EX2 R7, R7 ;  /* 0x0000000700077308 */ /* 0x000e300000000800 */
[----:B------:R-:W-:Y:S08]  /*16630*/  MUFU.EX2 R229, R229 ;  /* 0x000000e500e57308 */ /* 0x000ff00000000800 */
[----:B------:R-:W1:Y:S01]  /*16640*/  MUFU.EX2 R36, R27 ;  /* 0x0000001b00247308 */ /* 0x000e620000000800 */
[----:B------:R-:W-:-:S07]  /*16650*/  FFMA.FTZ R38, R2, R35, -R42 ;  /* 0x0000002302267223 */ /* 0x000fce000001082a */
[----:B------:R-:W3:Y:S08]  /*16660*/  MUFU.EX2 R6, R6 ;  /* 0x0000000600067308 */ /* 0x000ef00000000800 */
[----:B------:R-:W4:Y:S01]  /*16670*/  MUFU.EX2 R11, R11 ;  /* 0x0000000b000b7308 */ /* 0x000f220000000800 */
[----:B------:R-:W-:-:S07]  /*16680*/  FFMA.FTZ R15, R2, R41, -R42 ;  /* 0x00000029020f7223 */ /* 0x000fce000001082a */
[----:B------:R-:W4:Y:S01]  /*16690*/  MUFU.EX2 R9, R9 ;  /* 0x0000000900097308 */ /* 0x000f220000000800 */
[----:B------:R-:W-:-:S07]  /*166a0*/  FFMA.FTZ R89, R2, R89, -R81 ;  /* 0x0000005902597223 */ /* 0x000fce0000010851 */
[----:B------:R-:W4:Y:S01]  /*166b0*/  MUFU.EX2 R44, R44 ;  /* 0x0000002c002c7308 */ /* 0x000f220000000800 */
[----:B0-----:R-:W-:-:S01]  /*166c0*/  FADD.FTZ R37, R228, R7 ;  /* 0x00000007e4257221 */ /* 0x001fc20000010000 */
[----:B-1----:R-:W-:-:S06]  /*166d0*/  FADD.FTZ R56, R229, R36 ;  /* 0x00000024e5387221 */ /* 0x002fcc0000010000 */
[----:B------:R-:W0:Y:S01]  /*166e0*/  MUFU.EX2 R230, R230 ;  /* 0x000000e600e67308 */ /* 0x000e220000000800 */
[----:B------:R-:W-:-:S07]  /*166f0*/  FFMA.FTZ R48, R2, R39, -R42 ;  /* 0x0000002702307223 */ /* 0x000fce000001082a */
[----:B------:R-:W1:Y:S01]  /*16700*/  MUFU.EX2 R231, R231 ;  /* 0x000000e700e77308 */ /* 0x000e620000000800 */
[----:B------:R-:W1:Y:S01]  /*16710*/  S2R R88, SR_TID.X ;  /* 0x0000000000587919 */ /* 0x000e620000002100 */
[----:B---3--:R-:W-:-:S06]  /*16720*/  FADD.FTZ R60, R6, R37 ;  /* 0x00000025063c7221 */ /* 0x008fcc0000010000 */
[----:B------:R-:W3:Y:S01]  /*16730*/  MUFU.EX2 R13, R13 ;  /* 0x0000000d000d7308 */ /* 0x000ee20000000800 */
[----:B----4-:R-:W-:-:S01]  /*16740*/  FADD.FTZ R37, R11, R56 ;  /* 0x000000380b257221 */ /* 0x010fc20000010000 */
[----:B------:R-:W-:-:S06]  /*16750*/  FFMA.FTZ R225, R2, R45, -R42 ;  /* 0x0000002d02e17223 */ /* 0x000fcc000001082a */
[----:B------:R-:W4:Y:S01]  /*16760*/  MUFU.EX2 R38, R38 ;  /* 0x0000002600267308 */ /* 0x000f220000000800 */
[----:B------:R-:W-:-:S01]  /*16770*/  FADD.FTZ R39, R9, R60 ;  /* 0x0000003c09277221 */ /* 0x000fc20000010000 */
[----:B------:R-:W-:-:S06]  /*16780*/  FFMA.FTZ R25, R2, R95, -R81 ;  /* 0x0000005f02197223 */ /* 0x000fcc0000010851 */
[----:B------:R4:W4:Y:S01]  /*16790*/  MUFU.EX2 R10, R89 ;  /* 0x00000059000a7308 */ /* 0x0009220000000800 */
[----:B------:R-:W-:-:S07]  /*167a0*/  FADD.FTZ R60, R44, R37 ;  /* 0x000000252c3c7221 */ /* 0x000fce0000010000 */
[----:B------:R-:W4:Y:S01]  /*167b0*/  MUFU.EX2 R15, R15 ;  /* 0x0000000f000f7308 */ /* 0x000f220000000800 */
[----:B0-----:R-:W-:-:S01]  /*167c0*/  FADD.FTZ R62, R230, R39 ;  /* 0x00000027e63e7221 */ /* 0x001fc20000010000 */
[----:B-1----:R-:W-:-:S06]  /*167d0*/  FADD.FTZ R37, R231, R60 ;  /* 0x0000003ce7257221 */ /* 0x002fcc0000010000 */
[----:B------:R-:W0:Y:S01]  /*167e0*/  MUFU.EX2 R29, R29 ;  /* 0x0000001d001d7308 */ /* 0x000e220000000800 */
[----:B------:R-:W-:-:S07]  /*167f0*/  FFMA.FTZ R27, R2, R49, -R42 ;  /* 0x00000031021b7223 */ /* 0x000fce000001082a */
[----:B------:R-:W1:Y:S01]  /*16800*/  MUFU.EX2 R48, R48 ;  /* 0x0000003000307308 */ /* 0x000e620000000800 */
[----:B------:R-:W-:-:S01]  /*16810*/  FFMA.FTZ R97, R2, R97, -R81 ;  /* 0x0000006102617223 */ /* 0x000fc20000010851 */
[----:B---3--:R-:W-:-:S06]  /*16820*/  FADD.FTZ R39, R13, R62 ;  /* 0x0000003e0d277221 */ /* 0x008fcc0000010000 */
[----:B------:R-:W3:Y:S01]  /*16830*/  MUFU.EX2 R224, R224 ;  /* 0x000000e000e07308 */ /* 0x000ee20000000800 */
[----:B----4-:R-:W-:-:S01]  /*16840*/  FFMA.FTZ R89, R2, R99, -R81 ;  /* 0x0000006302597223 */ /* 0x010fc20000010851 */
[----:B------:R-:W-:-:S06]  /*16850*/  FADD.FTZ R62, R38, R37 ;  /* 0x00000025263e7221 */ /* 0x000fcc0000010000 */
[----:B------:R-:W4:Y:S01]  /*16860*/  MUFU.EX2 R225, R225 ;  /* 0x000000e100e17308 */ /* 0x000f220000000800 */
[----:B------:R-:W-:-:S01]  /*16870*/  FFMA.FTZ R52, R2, R47, -R42 ;  /* 0x0000002f02347223 */ /* 0x000fc2000001082a */
[----:B------:R-:W-:-:S06]  /*16880*/  FADD.FTZ R64, R10, R39 ;  /* 0x000000270a407221 */ /* 0x000fcc0000010000 */
[----:B------:R-:W4:Y:S01]  /*16890*/  MUFU.EX2 R25, R25 ;  /* 0x0000001900197308 */ /* 0x000f220000000800 */
[----:B------:R-:W-:-:S01]  /*168a0*/  FFMA.FTZ R226, R2, R101, -R81 ;  /* 0x0000006502e27223 */ /* 0x000fc20000010851 */
[----:B------:R-:W-:-:S06]  /*168b0*/  FADD.FTZ R37, R15, R62 ;  /* 0x0000003e0f257221 */ /* 0x000fcc0000010000 */
[----:B------:R-:W4:Y:S01]  /*168c0*/  MUFU.EX2 R40, R40 ;  /* 0x0000002800287308 */ /* 0x000f220000000800 */
[----:B------:R-:W-:-:S01]  /*168d0*/  FFMA.FTZ R227, R2, R107, -R42 ;  /* 0x0000006b02e37223 */ /* 0x000fc2000001082a */
[----:B0-----:R-:W-:-:S06]  /*168e0*/  FADD.FTZ R39, R29, R64 ;  /* 0x000000401d277221 */ /* 0x001fcc0000010000 */
[----:B------:R-:W0:Y:S01]  /*168f0*/  MUFU.EX2 R14, R97 ;  /* 0x00000061000e7308 */ /* 0x000e220000000800 */
[----:B-1----:R-:W-:-:S01]  /*16900*/  FADD.FTZ R62, R48, R37 ;  /* 0x00000025303e7221 */ /* 0x002fc20000010000 */
[----:B------:R-:W-:-:S06]  /*16910*/  FFMA.FTZ R46, R2, R51, -R42 ;  /* 0x00000033022e7223 */ /* 0x000fcc000001082a */
[----:B------:R-:W1:Y:S01]  /*16920*/  MUFU.EX2 R27, R27 ;  /* 0x0000001b001b7308 */ /* 0x000e620000000800 */
[----:B---3--:R-:W-:-:S01]  /*16930*/  FADD.FTZ R64, R224, R39 ;  /* 0x00000027e0407221 */ /* 0x008fc20000010000 */
[----:B----4-:R-:W-:-:S06]  /*16940*/  FADD.FTZ R37, R225, R62 ;  /* 0x0000003ee1257221 */ /* 0x010fcc0000010000 */
[----:B------:R-:W3:Y:S01]  /*16950*/  MUFU.EX2 R89, R89 ;  /* 0x0000005900597308 */ /* 0x000ee20000000800 */
[----:B------:R-:W-:-:S07]  /*16960*/  FFMA.FTZ R31, R2, R111, -R42 ;  /* 0x0000006f021f7223 */ /* 0x000fce000001082a */
[----:B------:R-:W4:Y:S01]  /*16970*/  MUFU.EX2 R52, R52 ;  /* 0x0000003400347308 */ /* 0x000f220000000800 */
[----:B------:R-:W-:-:S01]  /*16980*/  FFMA.FTZ R53, R2, R53, -R81 ;  /* 0x0000003502357223 */ /* 0x000fc20000010851 */
[----:B------:R-:W-:-:S06]  /*16990*/  FADD.FTZ R39, R25, R64 ;  /* 0x0000004019277221 */ /* 0x000fcc0000010000 */
[----:B------:R-:W4:Y:S01]  /*169a0*/  MUFU.EX2 R226, R226 ;  /* 0x000000e200e27308 */ /* 0x000f220000000800 */
[----:B------:R-:W-:-:S01]  /*169b0*/  FADD.FTZ R62, R40, R37 ;  /* 0x00000025283e7221 */ /* 0x000fc20000010000 */
[----:B------:R-:W-:-:S06]  /*169c0*/  FFMA.FTZ R54, R2, R55, -R42 ;  /* 0x0000003702367223 */ /* 0x000fcc000001082a */
[----:B------:R-:W4:Y:S01]  /*169d0*/  MUFU.EX2 R227, R227 ;  /* 0x000000e300e37308 */ /* 0x000f220000000800 */
[----:B------:R-:W-:Y:S01]  /*169e0*/  LOP3.LUT R88, R88, 0x7f, RZ, 0xc0, !PT ;  /* 0x0000007f58587812 */ /* 0x000fe200078ec0ff */
[----:B0-----:R-:W-:-:S06]  /*169f0*/  FADD.FTZ R64, R14, R39 ;  /* 0x000000270e407221 */ /* 0x001fcc0000010000 */
[----:B------:R-:W0:Y:S01]  /*16a00*/  MUFU.EX2 R33, R33 ;  /* 0x0000002100217308 */ /* 0x000e220000000800 */
[----:B-1----:R-:W-:-:S01]  /*16a10*/  FADD.FTZ R37, R27, R62 ;  /* 0x0000003e1b257221 */ /* 0x002fc20000010000 */
[----:B------:R-:W-:-:S06]  /*16a20*/  FFMA.FTZ R217, R2, R115, -R42 ;  /* 0x0000007302d97223 */ /* 0x000fcc000001082a */
[----:B------:R-:W1:Y:S01]  /*16a30*/  MUFU.EX2 R46, R46 ;  /* 0x0000002e002e7308 */ /* 0x000e620000000800 */
[----:B------:R-:W-:Y:S01]  /*16a40*/  ISETP.NE.AND P1, PT, R88, RZ, PT ;  /* 0x000000ff5800720c */ /* 0x000fe20003f25270 */
[----:B---3--:R-:W-:Y:S01]  /*16a50*/  FADD.FTZ R39, R89, R64 ;  /* 0x0000004059277221 */ /* 0x008fe20000010000 */
[----:B------:R-:W-:-:S05]  /*16a60*/  FFMA.FTZ R216, R2, R109, -R81 ;  /* 0x0000006d02d87223 */ /* 0x000fca0000010851 */
[----:B------:R-:W3:Y:S01]  /*16a70*/  MUFU.EX2 R31, R31 ;  /* 0x0000001f001f7308 */ /* 0x000ee20000000800 */
[----:B----4-:R-:W-:-:S01]  /*16a80*/  FADD.FTZ R62, R52, R37 ;  /* 0x00000025343e7221 */ /* 0x010fc20000010000 */
[----:B------:R-:W-:-:S06]  /*16a90*/  FFMA.FTZ R50, R2, R59, -R42 ;  /* 0x0000003b02327223 */ /* 0x000fcc000001082a */
[----:B------:R-:W4:Y:S01]  /*16aa0*/  MUFU.EX2 R53, R53 ;  /* 0x0000003500357308 */ /* 0x000f220000000800 */
[----:B------:R-:W-:Y:S01]  /*16ab0*/  F2FP.SATFINITE.E4M3.F32.PACK_AB_MERGE_C R41, R9, R6, RZ ;  /* 0x000000060929723e */ /* 0x000fe200048070ff */
[----:B------:R-:W-:Y:S01]  /*16ac0*/  FADD.FTZ R64, R226, R39 ;  /* 0x00000027e2407221 */ /* 0x000fe20000010000 */
[----:B------:R-:W-:-:S05]  /*16ad0*/  FFMA.FTZ R57, R2, R57, -R81 ;  /* 0x0000003902397223 */ /* 0x000fca0000010851 */
[----:B------:R-:W4:Y:S01]  /*16ae0*/  MUFU.EX2 R54, R54 ;  /* 0x0000003600367308 */ /* 0x000f220000000800 */
[----:B------:R-:W-:-:S01]  /*16af0*/  FADD.FTZ R9, R227, R62 ;  /* 0x0000003ee3097221 */ /* 0x000fc20000010000 */
[----:B------:R-:W-:Y:S01]  /*16b00*/  FFMA.FTZ R35, R2, R65, -R42 ;  /* 0x0000004102237223 */ /* 0x000fe2000001082a */
[----:B------:R-:W-:Y:S01]  /*16b10*/  F2FP.SATFINITE.E4M3.F32.PACK_AB_MERGE_C R37, R29, R10, RZ ;  /* 0x0000000a1d25723e */ /* 0x000fe200048070ff */
[----:B0-----:R-:W-:-:S04]  /*16b20*/  FADD.FTZ R29, R33, R64 ;  /* 0x00000040211d7221 */ /* 0x001fc80000010000 */
[----:B------:R-:W0:Y:S01]  /*16b30*/  MUFU.EX2 R217, R217 ;  /* 0x000000d900d97308 */ /* 0x000e220000000800 */
[----:B------:R-:W-:-:S01]  /*16b40*/  FFMA.FTZ R30, R2, R113, -R81 ;  /* 0x00000071021e7223 */ /* 0x000fc20000010851 */
[----:B------:R-:W-:Y:S01]  /*16b50*/  FFMA.FTZ R58, R2, R63, -R42 ;  /* 0x0000003f023a7223 */ /* 0x000fe2000001082a */
[----:B-1----:R-:W-:-:S01]  /*16b60*/  FADD.FTZ R10, R46, R9 ;  /* 0x000000092e0a7221 */ /* 0x002fc20000010000 */
[----:B------:R-:W-:-:S04]  /*16b70*/  F2FP.SATFINITE.E4M3.F32.PACK_AB_MERGE_C R89, R89, R14, RZ ;  /* 0x0000000e5959723e */ /* 0x000fc800048070ff */
[----:B------:R-:W1:Y:S01]  /*16b80*/  MUFU.EX2 R216, R216 ;  /* 0x000000d800d87308 */ /* 0x000e620000000800 */
[----:B------:R-:W-:Y:S01]  /*16b90*/  @!P1 VIADD R3, R3, 0x38840 ;  /* 0x0003884003039836 */ /* 0x000fe20000000000 */
[----:B------:R-:W-:Y:S01]  /*16ba0*/  F2FP.SATFINITE.E4M3.F32.PACK_AB_MERGE_C R44, R44, R11, RZ ;  /* 0x0000000b2c2c723e */ /* 0x000fe200048070ff */
[----:B------:R-:W-:-:S05]  /*16bb0*/  FADD.FTZ R14, R24, R29 ;  /* 0x0000001d180e7221 */ /* 0x000fca0000010000 */
[----:B------:R-:W2:Y:S01]  /*16bc0*/  MUFU.EX2 R50, R50 ;  /* 0x0000003200327308 */ /* 0x000ea20000000800 */
[----:B---3--:R-:W-:-:S01]  /*16bd0*/  FADD.FTZ R11, R31, R10 ;  /* 0x0000000a1f0b7221 */ /* 0x008fc20000010000 */
[----:B------:R-:W-:Y:S01]  /*16be0*/  FFMA.FTZ R219, R2, R69, -R42 ;  /* 0x0000004502db7223 */ /* 0x000fe2000001082a */
[----:B----4-:R-:W-:-:S05]  /*16bf0*/  F2FP.SATFINITE.E4M3.F32.PACK_AB_MERGE_C R29, R53, R24, RZ ;  /* 0x00000018351d723e */ /* 0x010fca00048070ff */
[----:B------:R-:W3:Y:S01]  /*16c00*/  MUFU.EX2 R57, R57 ;  /* 0x0000003900397308 */ /* 0x000ee20000000800 */
[----:B------:R-:W-:-:S01]  /*16c10*/  FADD.FTZ R53, R53, R14 ;  /* 0x0000000e35357221 */ /* 0x000fc20000010000 */
[----:B------:R-:W-:Y:S01]  /*16c20*/  FFMA.FTZ R218, R2, R117, -R81 ;  /* 0x0000007502da7223 */ /* 0x000fe20000010851 */
[----:B------:R-:W-:-:S05]  /*16c30*/  @!P1 PRMT R3, RZ, 0x654, R3 ;  /* 0x00000654ff039816 */ /* 0x000fca0000000003 */
[----:B------:R-:W4:Y:S01]  /*16c40*/  MUFU.EX2 R35, R35 ;  /* 0x0000002300237308 */ /* 0x000f220000000800 */
[----:B------:R-:W-:-:S01]  /*16c50*/  FADD.FTZ R14, R54, R11 ;  /* 0x0000000b360e7221 */ /* 0x000fc20000010000 */
[C---:B------:R-:W-:Y:S01]  /*16c60*/  FFMA.FTZ R56, R2.reuse, R67, -R42 ;  /* 0x0000004302387223 */ /* 0x040fe2000001082a */
[----:B------:R-:W-:-:S01]  /*16c70*/  FFMA.FTZ R101, R2, R121, -R81 ;  /* 0x0000007902657223 */ /* 0x000fc20000010851 */
[C-C-:B------:R-:W-:Y:S01]  /*16c80*/  FFMA.FTZ R34, R2.reuse, R123, -R81.reuse ;  /* 0x0000007b02227223 */ /* 0x140fe20000010851 */
[----:B------:R-:W-:-:S01]  /*16c90*/  FFMA.FTZ R99, R2, R119, -R81 ;  /* 0x0000007702637223 */ /* 0x000fc20000010851 */
[----:B------:R1:W-:Y:S02]  /*16ca0*/  @!P1 SYNCS.ARRIVE.TRANS64.RED.A1T0 RZ, [R3+URZ], RZ ;  /* 0x000000ff03ff99a7 */ /* 0x0003e4000810043f */
[----:B------:R-:W4:Y:S01]  /*16cb0*/  MUFU.EX2 R30, R30 ;  /* 0x0000001e001e7308 */ /* 0x000f220000000800 */
[----:B0-----:R-:W-:-:S07]  /*16cc0*/  FADD.FTZ R11, R217, R14 ;  /* 0x0000000ed90b7221 */ /* 0x001fce0000010000 */
[----:B------:R-:W0:Y:S01]  /*16cd0*/  MUFU.EX2 R58, R58 ;  /* 0x0000003a003a7308 */ /* 0x000e220000000800 */
[----:B-1----:R-:W-:-:S01]  /*16ce0*/  FFMA.FTZ R3, R2, R73, -R42 ;  /* 0x0000004902037223 */ /* 0x002fc2000001082a */
[----:B------:R-:W-:-:S06]  /*16cf0*/  FADD.FTZ R24, R216, R53 ;  /* 0x00000035d8187221 */ /* 0x000fcc0000010000 */
[----:B------:R-:W1:Y:S01]  /*16d00*/  MUFU.EX2 R105, R105 ;  /* 0x0000006900697308 */ /* 0x000e620000000800 */
[----:B------:R-:W-:-:S01]  /*16d10*/  FFMA.FTZ R60, R2, R71, -R42 ;  /* 0x00000047023c7223 */ /* 0x000fc2000001082a */
[----:B--2---:R-:W-:-:S06]  /*16d20*/  FADD.FTZ R14, R50, R11 ;  /* 0x0000000b320e7221 */ /* 0x004fcc0000010000 */
[----:B------:R-:W2:Y:S01]  /*16d30*/  MUFU.EX2 R219, R219 ;  /* 0x000000db00db7308 */ /* 0x000ea20000000800 */
[----:B------:R-:W-:Y:S01]  /*16d40*/  F2FP.SATFINITE.E4M3.F32.PACK_AB_MERGE_C R48, R48, R15, RZ ;  /* 0x0000000f3030723e */ /* 0x000fe200048070ff */
[----:B---3--:R-:W-:Y:S01]  /*16d50*/  FADD.FTZ R15, R57, R24 ;  /* 0x00000018390f7221 */ /* 0x008fe20000010000 */
[----:B------:R-:W-:-:S05]  /*16d60*/  F2FP.SATFINITE.E4M3.F32.PACK_AB_MERGE_C R228, R7, R228, R41 ;  /* 0x000000e407e4723e */ /* 0x000fca0004807029 */
[----:B------:R-:W3:Y:S01]  /*16d70*/  MUFU.EX2 R218, R218 ;  /* 0x000000da00da7308 */ /* 0x000ee20000000800 */
[----:B----4-:R-:W-:-:S01]  /*16d80*/  FADD.FTZ R7, R35, R14 ;  /* 0x0000000e23077221 */ /* 0x010fc20000010000 */
[----:B------:R-:W-:-:S06]  /*16d90*/  FFMA.FTZ R221, R2, R131, -R42 ;  /* 0x0000008302dd7223 */ /* 0x000fcc000001082a */
[----:B------:R-:W4:Y:S01]  /*16da0*/  MUFU.EX2 R56, R56 ;  /* 0x0000003800387308 */ /* 0x000f220000000800 */
[----:B------:R-:W-:-:S01]  /*16db0*/  FFMA.FTZ R95, R2, R129, -R81 ;  /* 0x00000081025f7223 */ /* 0x000fc20000010851 */
[----:B------:R-:W-:-:S06]  /*16dc0*/  FFMA.FTZ R28, R2, R12, -R81 ;  /* 0x0000000c021c7223 */ /* 0x000fcc0000010851 */
[----:B------:R-:W-:Y:S01]  /*16dd0*/  MUFU.EX2 R101, R101 ;  /* 0x0000006500657308 */ /* 0x000fe20000000800 */
[----:B------:R-:W-:-:S01]  /*16de0*/  FADD.FTZ R24, R30, R15 ;  /* 0x0000000f1e187221 */ /* 0x000fc20000010000 */
[----:B0-----:R-:W-:-:S06]  /*16df0*/  F2FP.SATFINITE.E4M3.F32.PACK_AB_MERGE_C R35, R58, R35, RZ ;  /* 0x000000233a23723e */ /* 0x001fcc00048070ff */
[----:B------:R-:W0:Y:S01]  /*16e00*/  MUFU.EX2 R34, R34 ;  /* 0x0000002200227308 */ /* 0x000e220000000800 */
[----:B------:R-:W-:-:S01]  /*16e10*/  FFMA.FTZ R97, R2, R125, -R81 ;  /* 0x0000007d02617223 */ /* 0x000fc20000010851 */
[----:B------:R-:W-:-:S06]  /*16e20*/  FADD.FTZ R58, R58, R7 ;  /* 0x000000073a3a7221 */ /* 0x000fcc0000010000 */
[----:B------:R-:W0:Y:S01]  /*16e30*/  MUFU.EX2 R99, R99 ;  /* 0x0000006300637308 */ /* 0x000e220000000800 */
[----:B-1----:R-:W-:-:S07]  /*16e40*/  F2FP.SATFINITE.E4M3.F32.PACK_AB_MERGE_C R30, R105, R30, RZ ;  /* 0x0000001e691e723e */ /* 0x002fce00048070ff */
[----:B------:R-:W1:Y:S01]  /*16e50*/  MUFU.EX2 R3, R3 ;  /* 0x0000000300037308 */ /* 0x000e620000000800 */
[----:B------:R-:W-:-:S01]  /*16e60*/  FFMA.FTZ R32, R2, R127, -R81 ;  /* 0x0000007f02207223 */ /* 0x000fc20000010851 */
[----:B------:R-:W-:Y:S01]  /*16e70*/  FFMA.FTZ R75, R2, R75, -R42 ;  /* 0x0000004b024b7223 */ /* 0x000fe2000001082a */
[----:B------:R-:W-:-:S05]  /*16e80*/  FADD.FTZ R105, R105, R24 ;  /* 0x0000001869697221 */ /* 0x000fca0000010000 */
[----:B------:R-:W1:Y:S01]  /*16e90*/  MUFU.EX2 R60, R60 ;  /* 0x0000003c003c7308 */ /* 0x000e620000000800 */
[----:B--2---:R-:W-:-:S01]  /*16ea0*/  FADD.FTZ R7, R219, R58 ;  /* 0x0000003adb077221 */ /* 0x004fc20000010000 */
[----:B------:R-:W-:Y:S01]  /*16eb0*/  FFMA.FTZ R133, R2, R133, -R42 ;  /* 0x0000008502857223 */ /* 0x000fe2000001082a */
[----:B---3--:R-:W-:-:S05]  /*16ec0*/  FADD.FTZ R14, R218, R105 ;  /* 0x00000069da0e7221 */ /* 0x008fca0000010000 */
[----:B------:R-:W2:Y:S01]  /*16ed0*/  MUFU.EX2 R221, R221 ;  /* 0x000000dd00dd7308 */ /* 0x000ea20000000800 */
[----:B----4-:R-:W-:-:S01]  /*16ee0*/  FADD.FTZ R24, R56, R7 ;  /* 0x0000000738187221 */ /* 0x010fc20000010000 */
[----:B------:R-:W-:Y:S01]  /*16ef0*/  FFMA.FTZ R79, R2, R79, -R42 ;  /* 0x0000004f024f7223 */ /* 0x000fe2000001082a */
[----:B0-----:R-:W-:-:S05]  /*16f00*/  F2FP.SATFINITE.E4M3.F32.PACK_AB_MERGE_C R11, R34, R101, RZ ;  /* 0x00000065220b723e */ /* 0x001fca00048070ff */
[----:B------:R-:W-:Y:S01]  /*16f10*/  MUFU.EX2 R95, R95 ;  /* 0x0000005f005f7308 */ /* 0x000fe20000000800 */
[----:B------:R-:W-:-:S07]  /*16f20*/  FADD.FTZ R14, R99, R14 ;  /* 0x0000000e630e7221 */ /* 0x000fce0000010000 */
[----:B------:R-:W0:Y:S01]  /*16f30*/  MUFU.EX2 R28, R28 ;  /* 0x0000001c001c7308 */ /* 0x000e220000000800 */
[----:B-1----:R-:W-:-:S07]  /*16f40*/  FADD.FTZ R7, R3, R24 ;  /* 0x0000001803077221 */ /* 0x002fce0000010000 */
[----:B------:R-:W1:Y:S01]  /*16f50*/  MUFU.EX2 R97, R97 ;  /* 0x0000006100617308 */ /* 0x000e620000000800 */
[----:B------:R-:W-:-:S07]  /*16f60*/  FFMA.FTZ R91, R2, R91, -R42 ;  /* 0x0000005b025b7223 */ /* 0x000fce000001082a */
[----:B------:R-:W3:Y:S01]  /*16f70*/  MUFU.EX2 R6, R75 ;  /* 0x0000004b00067308 */ /* 0x000ee20000000800 */
[----:B------:R-:W-:Y:S01]  /*16f80*/  F2FP.SATFINITE.E4M3.F32.PACK_AB_MERGE_C R218, R99, R218, R11 ;  /* 0x000000da63da723e */ /* 0x000fe2000480700b */
[----:B------:R-:W-:-:S06]  /*16f90*/  FADD.FTZ R101, R101, R14 ;  /* 0x0000000e65657221 */ /* 0x000fcc0000010000 */
[----:B------:R-:W4:Y:S01]  /*16fa0*/  MUFU.EX2 R32, R32 ;  /* 0x0000002000207308 */ /* 0x000f220000000800 */
[C---:B------:R-:W-:Y:S01]  /*16fb0*/  F2FP.SATFINITE.E4M3.F32.PACK_AB_MERGE_C R11, R60.reuse, R3, RZ ;  /* 0x000000033c0b723e */ /* 0x040fe200048070ff */
[----:B------:R-:W-:-:S06]  /*16fc0*/  FADD.FTZ R60, R60, R7 ;  /* 0x000000073c3c7221 */ /* 0x000fcc0000010000 */
[----:B------:R-:W4:Y:S01]  /*16fd0*/  MUFU.EX2 R9, R133 ;  /* 0x0000008500097308 */ /* 0x000f220000000800 */
[----:B------:R-:W-:-:S01]  /*16fe0*/  FFMA.FTZ R83, R2, R83, -R42 ;  /* 0x0000005302537223 */ /* 0x000fc2000001082a */
[----:B------:R-:W-:-:S06]  /*16ff0*/  FADD.FTZ R34, R34, R101 ;  /* 0x0000006522227221 */ /* 0x000fcc0000010000 */
[----:B------:R-:W4:Y:S01]  /*17000*/  MUFU.EX2 R10, R79 ;  /* 0x0000004f000a7308 */ /* 0x000f220000000800 */
[----:B--2---:R-:W-:-:S01]  /*17010*/  FADD.FTZ R7, R221, R60 ;  /* 0x0000003cdd077221 */ /* 0x004fc20000010000 */
[----:B0-----:R-:W-:Y:S01]  /*17020*/  F2FP.SATFINITE.E4M3.F32.PACK_AB_MERGE_C R220, R28, R95, RZ ;  /* 0x0000005f1cdc723e */ /* 0x001fe200048070ff */
[----:B-1----:R-:W-:-:S05]  /*17030*/  FADD.FTZ R3, R97, R34 ;  /* 0x0000002261037221 */ /* 0x002fca0000010000 */
[----:B------:R-:W0:Y:S01]  /*17040*/  MUFU.EX2 R91, R91 ;  /* 0x0000005b005b7308 */ /* 0x000e220000000800 */
[----:B---3--:R-:W-:-:S01]  /*17050*/  FADD.FTZ R24, R6, R7 ;  /* 0x0000000706187221 */ /* 0x008fc20000010000 */
[C-C-:B------:R-:W-:Y:S01]  /*17060*/  FFMA.FTZ R61, R2.reuse, R77, -R81.reuse ;  /* 0x0000004d023d7223 */ /* 0x140fe20000010851 */
[----:B------:R-:W-:-:S01]  /*17070*/  FFMA.FTZ R12, R2, R85, -R81 ;  /* 0x00000055020c7223 */ /* 0x000fc20000010851 */
[----:B------:R-:W-:Y:S01]  /*17080*/  FFMA.FTZ R87, R2, R80, -R81 ;  /* 0x0000005002577223 */ /* 0x000fe20000010851 */
[----:B----4-:R-:W-:-:S03]  /*17090*/  F2FP.SATFINITE.E4M3.F32.PACK_AB_MERGE_C R220, R32, R97, R220 ;  /* 0x0000006120dc723e */ /* 0x010fc600048070dc */
[----:B------:R-:W1:Y:S01]  /*170a0*/  MUFU.EX2 R14, R83 ;  /* 0x00000053000e7308 */ /* 0x000e620000000800 */
[----:B------:R-:W-:-:S01]  /*170b0*/  FADD.FTZ R32, R32, R3 ;  /* 0x0000000320207221 */ /* 0x000fc20000010000 */
[----:B------:R-:W-:Y:S01]  /*170c0*/  FADD.FTZ R3, R9, R24 ;  /* 0x0000001809037221 */ /* 0x000fe20000010000 */
[----:B------:R-:W-:-:S01]  /*170d0*/  FFMA.FTZ R93, R2, R93, -R42 ;  /* 0x0000005d025d7223 */ /* 0x000fc2000001082a */
[----:B------:R-:W-:Y:S01]  /*170e0*/  F2FP.SATFINITE.E4M3.F32.PACK_AB_MERGE_C R9, R10, R9, RZ ;  /* 0x000000090a09723e */ /* 0x000fe200048070ff */
[----:B------:R-:W-:-:S01]  /*170f0*/  FFMA.FTZ R42, R2, R103, -R42 ;  /* 0x00000067022a7223 */ /* 0x000fc2000001082a */
[----:B------:R-:W-:Y:S02]  /*17100*/  FADD.FTZ R10, R10, R3 ;  /* 0x000000030a0a7221 */ /* 0x000fe40000010000 */
[----:B------:R-:W-:Y:S02]  /*17110*/  MUFU.EX2 R61, R61 ;  /* 0x0000003d003d7308 */ /* 0x000fe40000000800 */
[----:B0-----:R-:W-:-:S06]  /*17120*/  FADD.FTZ R7, R91, R10 ;  /* 0x0000000a5b077221 */ /* 0x001fcc0000010000 */
[----:B------:R-:W-:Y:S08]  /*17130*/  MUFU.EX2 R12, R12 ;  /* 0x0000000c000c7308 */ /* 0x000ff00000000800 */
[----:B------:R-:W0:Y:S01]  /*17140*/  MUFU.EX2 R87, R87 ;  /* 0x0000005700577308 */ /* 0x000e220000000800 */
[----:B-1----:R-:W-:-:S01]  /*17150*/  FADD.FTZ R10, R14, R7 ;  /* 0x000000070e0a7221 */ /* 0x002fc20000010000 */
[----:B------:R-:W-:Y:S01]  /*17160*/  FADD.FTZ R95, R95, R32 ;  /* 0x000000205f5f7221 */ /* 0x000fe20000010000 */
[----:B------:R-:W-:-:S05]  /*17170*/  VIADD R7, R118, 0xfffffffe ;  /* 0xfffffffe76077836 */ /* 0x000fca0000000000 */
[----:B------:R-:W-:Y:S01]  /*17180*/  MUFU.EX2 R93, R93 ;  /* 0x0000005d005d7308 */ /* 0x000fe20000000800 */
[----:B------:R-:W-:-:S07]  /*17190*/  FADD.FTZ R28, R28, R95 ;  /* 0x0000005f1c1c7221 */ /* 0x000fce0000010000 */
[----:B------:R-:W1:Y:S01]  /*171a0*/  MUFU.EX2 R42, R42 ;  /* 0x0000002a002a7308 */ /* 0x000e620000000800 */
[----:B------:R-:W-:Y:S01]  /*171b0*/  ISETP.GE.AND P1, PT, R7, R43, PT ;  /* 0x0000002b0700720c */ /* 0x000fe20003f26270 */
[----:B0-----:R-:W-:Y:S01]  /*171c0*/  FADD.FTZ R3, R87, R28 ;  /* 0x0000001c57037221 */ /* 0x001fe20000010000 */
[----:B------:R-:W-:-:S04]  /*171d0*/  F2FP.SATFINITE.E4M3.F32.PACK_AB_MERGE_C R222, R12, R61, RZ ;  /* 0x0000003d0cde723e */ /* 0x000fc800048070ff */
[C---:B------:R-:W-:Y:S01]  /*171e0*/  F2FP.SATFINITE.E4M3.F32.PACK_AB_MERGE_C R222, R26.reuse, R87, R222 ;  /* 0x000000571ade723e */ /* 0x040fe200048070de */
[----:B------:R-:W-:-:S01]  /*171f0*/  FADD.FTZ R26, R26, R3 ;  /* 0x000000031a1a7221 */ /* 0x000fc20000010000 */
[----:B------:R-:W-:Y:S01]  /*17200*/  F2FP.SATFINITE.E4M3.F32.PACK_AB_MERGE_C R224, R25, R224, R89 ;  /* 0x000000e019e0723e */ /* 0x000fe20004807059 */
[----:B------:R-:W-:Y:S01]  /*17210*/  IMAD.MOV.U32 R25, RZ, RZ, RZ ;  /* 0x000000ffff197224 */ /* 0x000fe200078e00ff */
[----:B------:R-:W-:Y:S01]  /*17220*/  F2FP.SATFINITE.E4M3.F32.PACK_AB_MERGE_C R27, R52, R27, RZ ;  /* 0x0000001b341b723e */ /* 0x000fe200048070ff */
[----:B------:R-:W-:-:S01]  /*17230*/  FADD.FTZ R3, R61, R26 ;  /* 0x0000001a3d037221 */ /* 0x000fc20000010000 */
[----:B------:R-:W-:Y:S02]  /*17240*/  F2FP.SATFINITE.E4M3.F32.PACK_AB_MERGE_C R31, R54, R31, RZ ;  /* 0x0000001f361f723e */ /* 0x000fe400048070ff */
[----:B-1----:R-:W-:Y:S01]  /*17250*/  F2FP.SATFINITE.E4M3.F32.PACK_AB_MERGE_C R223, R42, R93, RZ ;  /* 0x0000005d2adf723e */ /* 0x002fe200048070ff */
[----:B------:R-:W-:Y:S01]  /*17260*/  FADD.FTZ R93, R93, R10 ;  /* 0x0000000a5d5d7221 */ /* 0x000fe20000010000 */
[----:B------:R-:W-:Y:S01]  /*17270*/  F2FP.SATFINITE.E4M3.F32.PACK_AB_MERGE_C R221, R6, R221, R9 ;  /* 0x000000dd06dd723e */ /* 0x000fe20004807009 */
[----:B------:R-:W-:Y:S01]  /*17280*/  FADD.FTZ R3, R12, R3 ;  /* 0x000000030c037221 */ /* 0x000fe20000010000 */
[----:B------:R-:W-:Y:S01]  /*17290*/  F2FP.SATFINITE.E4M3.F32.PACK_AB_MERGE_C R230, R13, R230, R37 ;  /* 0x000000e60de6723e */ /* 0x000fe20004807025 */
[----:B------:R-:W-:Y:S01]  /*172a0*/  FADD.FTZ R6, R42, R93 ;  /* 0x0000005d2a067221 */ /* 0x000fe20000010000 */
[----:B------:R-:W-:Y:S01]  /*172b0*/  F2FP.SATFINITE.E4M3.F32.PACK_AB_MERGE_C R226, R33, R226, R29 ;  /* 0x000000e221e2723e */ /* 0x000fe2000480701d */
[--C-:B------:R-:W-:Y:S01]  /*172c0*/  IMAD.MOV.U32 R26, RZ, RZ, R25.reuse ;  /* 0x000000ffff1a7224 */ /* 0x100fe200078e0019 */
[----:B------:R-:W-:Y:S01]  /*172d0*/  F2FP.SATFINITE.E4M3.F32.PACK_AB_MERGE_C R216, R57, R216, R30 ;  /* 0x000000d839d8723e */ /* 0x000fe2000480701e */
[--C-:B------:R-:W-:Y:S01]  /*172e0*/  IMAD.MOV.U32 R29, RZ, RZ, R25.reuse ;  /* 0x000000ffff1d7224 */ /* 0x100fe200078e0019 */
[----:B------:R-:W-:Y:S01]  /*172f0*/  F2FP.SATFINITE.E4M3.F32.PACK_AB_MERGE_C R229, R36, R229, R44 ;  /* 0x000000e524e5723e */ /* 0x000fe2000480702c */
[--C-:B------:R-:W-:Y:S01]  /*17300*/  IMAD.MOV.U32 R28, RZ, RZ, R25.reuse ;  /* 0x000000ffff1c7224 */ /* 0x100fe200078e0019 */
        /* <DEDUP_REMOVED lines=11> */
[--C-:B------:R-:W-:Y:S01]  /*173c0*/  IMAD.MOV.U32 R34, RZ, RZ, R25.reuse ;  /* 0x000000ffff227224 */ /* 0x100fe200078e0019 */
[-C--:B------:R-:W-:Y:S01]  /*173d0*/  MOV R24, R25.reuse ;  /* 0x0000001900187202 */ /* 0x080fe20000000f00 */
        /* <DEDUP_REMOVED lines=41> */
[----:B------:R-:W-:Y:S01]  /*17670*/  MOV R150, R25 ;  /* 0x0000001900967202 */ /* 0x000fe20000000f00 */
        /* <DEDUP_REMOVED lines=79> */
[----:B------:R-:W-:Y:S01]  /*17b70*/  CS2R R148, SRZ ;  /* 0x0000000000947805 */ /* 0x000fe2000001ff00 */
[----:B------:R-:W-:Y:S01]  /*17b80*/  IMAD.MOV.U32 R9, RZ, RZ, R235 ;  /* 0x000000ffff097224 */ /* 0x000fe200078e00eb */
[----:B------:R-:W-:Y:S01]  /*17b90*/  CS2R R146, SRZ ;  /* 0x0000000000927805 */ /* 0x000fe2000001ff00 */
[----:B------:R-:W-:Y:S01]  /*17ba0*/  IMAD.MOV.U32 R14, RZ, RZ, R152 ;  /* 0x000000ffff0e7224 */ /* 0x000fe200078e0098 */
        /* <DEDUP_REMOVED lines=60> */
[----:B------:R-:W-:-:S07]  /*17f70*/  CS2R R24, SRZ ;  /* 0x0000000000187805 */ /* 0x000fce000001ff00 */
.L_x_497:
[----:B------:R-:W2:Y:S01]  /*17f80*/  LDL R0, [R1+0x30] ;  /* 0x0000300001007983 */ /* 0x000ea20000100800 */
[----:B------:R-:W-:Y:S01]  /*17f90*/  ISETP.NE.AND P1, PT, R14, 0x1, PT ;  /* 0x000000010e00780c */ /* 0x000fe20003f25270 */
[----:B------:R-:W-:Y:S05]  /*17fa0*/  YIELD ;  /* 0x0000000000007946 */ /* 0x000fea0003800000 */
[----:B------:R-:W-:-:S04]  /*17fb0*/  SEL R235, RZ, 0x1, P1 ;  /* 0x00000001ffeb7807 */ /* 0x000fc80000800000 */
[----:B------:R-:W-:Y:S02]  /*17fc0*/  LOP3.LUT R235, R9, R235, RZ, 0x3c, !PT ;  /* 0x000000eb09eb7212 */ /* 0x000fe400078e3cff */
[----:B--2---:R-:W-:-:S13]  /*17fd0*/  ISETP.NE.AND P1, PT, R0, RZ, PT ;  /* 0x000000ff0000720c */ /* 0x004fda0003f25270 */
[----:B------:R-:W-:Y:S05]  /*17fe0*/  @P1 BRA `(.L_x_487) ;  /* 0x00000000003c1947 */ /* 0x000fea0003800000 */
[----:B------:R-:W-:Y:S05]  /*17ff0*/  @!P0 BRA `(.L_x_488) ;  /* 0x0000000000048947 */ /* 0x000fea0003800000 */
[----:B------:R-:W-:Y:S01]  /*18000*/  BPT.TRAP 0x1 ;  /* 0x000000040000795c */ /* 0x000fe20000300000 */
.L_x_488:
[----:B------:R-:W-:Y:S01]  /*18010*/  VIADD R0, R14, 0x1 ;  /* 0x000000010e007836 */ /* 0x000fe20000000000 */
[----:B------:R-:W-:-:S04]  /*18020*/  SHF.L.U32 R8, R235, 0x1f, RZ ;  /* 0x0000001feb087819 */ /* 0x000fc800000006ff */
[----:B------:R-:W-:-:S04]  /*18030*/  ISETP.NE.AND P2, PT, R0, 0x2, PT ;  /* 0x000000020000780c */ /* 0x000fc80003f45270 */
[----:B------:R-:W-:-:S04]  /*18040*/  SEL R0, R0, RZ, P2 ;  /* 0x000000ff00007207 */ /* 0x000fc80001000000 */
[----:B------:R-:W-:-:S04]  /*18050*/  LEA R0, R0, R22, 0x3 ;  /* 0x0000001600007211 */ /* 0x000fc800078e18ff */
[----:B------:R0:W1:Y:S01]  /*18060*/  SYNCS.PHASECHK.TRANS64.TRYWAIT P2, [R0+URZ+0x38830], R8 ;  /* 0x03883008000075a7 */ /* 0x000062000804017f */
[----:B------:R-:W-:Y:S05]  /*18070*/  @!P0 BRA `(.L_x_489) ;  /* 0x0000000000048947 */ /* 0x000fea0003800000 */
[----:B------:R-:W-:Y:S01]  /*18080*/  BPT.TRAP 0x1 ;  /* 0x000000040000795c */ /* 0x000fe20000300000 */
.L_x_489:
[----:B------:R-:W-:Y:S04]  /*18090*/  BSSY B0, `(.L_x_487) ;  /* 0x0000004000007945 */ /* 0x000fe80003800000 */
[----:B-1----:R-:W-:Y:S05]  /*180a0*/  @P2 BRA `(.L_x_490) ;  /* 0x0000000000082947 */ /* 0x002fea0003800000 */
[----:B------:R-:W1:Y:S02]  /*180b0*/  SYNCS.PHASECHK.TRANS64.TRYWAIT P2, [R0+URZ+0x38830], R8 ;  /* 0x03883008000075a7 */ /* 0x000e64000804017f */
[----:B-1----:R-:W-:Y:S05]  /*180c0*/  @!P2 BRA `(.L_x_491) ;  /* 0x0000013000b0a947 */ /* 0x002fea0003800000 */
.L_x_490:
[----:B------:R-:W-:Y:S05]  /*180d0*/  BSYNC B0 ;  /* 0x0000000000007941 */ /* 0x000fea0003800000 */
.L_x_487:
[----:B01----:R-:W2:Y:S01]  /*180e0*/  LDL R8, [R1+0x34] ;  /* 0x0000340001087983 */ /* 0x003ea20000100800 */
[----:B------:R-:W-:-:S03]  /*180f0*/  VIADD R15, R14, 0x1 ;  /* 0x000000010e0f7836 */ /* 0x000fc60000000000 */
[----:B------:R0:W-:Y:S02]  /*18100*/  STL.64 [R1+0x1c0], R12 ;  /* 0x0001c00c01007387 */ /* 0x0001e40000100a00 */
[C---:B------:R-:W-:Y:S02]  /*18110*/  ISETP.NE.AND P2, PT, R15.reuse, 0x2, PT ;  /* 0x000000020f00780c */ /* 0x040fe40003f45270 */
[----:B------:R-:W-:Y:S02]  /*18120*/  STL [R1+0x1b8], R9 ;  /* 0x0001b80901007387 */ /* 0x000fe40000100800 */
[----:B------:R-:W-:Y:S02]  /*18130*/  SEL R15, R15, RZ, P2 ;  /* 0x000000ff0f0f7207 */ /* 0x000fe40001000000 */
[----:B------:R1:W-:Y:S04]  /*18140*/  STL.64 [R1+0x1b0], R6 ;  /* 0x0001b00601007387 */ /* 0x0003e80000100a00 */
[----:B------:R3:W-:Y:S04]  /*18150*/  STL.64 [R1+0x1a8], R2 ;  /* 0x0001a80201007387 */ /* 0x0007e80000100a00 */
[----:B0-----:R-:W4:Y:S01]  /*18160*/  LDL.64 R12, [R1+0x28] ;  /* 0x00002800010c7983 */ /* 0x001f220000100a00 */
[----:B------:R-:W0:Y:S01]  /*18170*/  S2R R0, SR_TID.X ;  /* 0x0000000000007919 */ /* 0x000e220000002100 */
[----:B------:R-:W-:Y:S05]  /*18180*/  WARPSYNC.ALL ;  /* 0x0000000000007948 */ /* 0x000fea0003800000 */
[----:B------:R-:W-:Y:S01]  /*18190*/  MOV R11, 0x40000040 ;  /* 0x40000040000b7802 */ /* 0x000fe20000000f00 */
[----:B------:R-:W-:Y:S01]  /*181a0*/  IMAD.MOV.U32 R155, RZ, RZ, 0x40000040 ;  /* 0x40000040ff9b7424 */ /* 0x000fe200078e00ff */
[----:B-1----:R-:W4:Y:S01]  /*181b0*/  LDL.64 R6, [R1+0x18] ;  /* 0x0000180001067983 */ /* 0x002f220000100a00 */
[----:B------:R-:W-:-:S02]  /*181c0*/  IMAD.MOV.U32 R153, RZ, RZ, 0x40000040 ;  /* 0x40000040ff997424 */ /* 0x000fc400078e00ff */
[----:B------:R-:W-:Y:S01]  /*181d0*/  IMAD.MOV.U32 R157, RZ, RZ, 0x40000040 ;  /* 0x40000040ff9d7424 */ /* 0x000fe200078e00ff */
[----:B---3--:R-:W3:Y:S01]  /*181e0*/  LDL.64 R2, [R1+0x8] ;  /* 0x0000080001027983 */ /* 0x008ee20000100a00 */
[----:B0-----:R-:W-:-:S05]  /*181f0*/  SHF.R.U32.HI R0, RZ, 0x7, R0 ;  /* 0x00000007ff007819 */ /* 0x001fca0000011600 */
[----:B------:R-:W-:Y:S01]  /*18200*/  VIADD R0, R0, 0x8 ;  /* 0x0000000800007836 */ /* 0x000fe20000000000 */
[----:B------:R-:W-:Y:S02]  /*18210*/  R2UR UR7, R11 ;  /* 0x000000000b0772ca */ /* 0x000fe400000e0000 */
[----:B------:R-:W-:Y:S02]  /*18220*/  R2UR UR4, R4 ;  /* 0x00000000040472ca */ /* 0x000fe400000e0000 */
[----:B------:R-:W-:Y:S02]  /*18230*/  R2UR UR5, R5 ;  /* 0x00000000050572ca */ /* 0x000fe400000e0000 */
[----:B------:R-:W-:Y:S02]  /*18240*/  R2UR UR11, R155 ;  /* 0x000000009b0b72ca */ /* 0x000fe400000e0000 */
[----:B------:R-:W-:Y:S02]  /*18250*/  R2UR UR15, R153 ;  /* 0x00000000990f72ca */ /* 0x000fe400000e0000 */
[----:B------:R-:W-:-:S02]  /*18260*/  R2UR UR19, R155 ;  /* 0x000000009b1372ca */ /* 0x000fc400000e0000 */
[----:B------:R-:W-:Y:S02]  /*18270*/  R2UR UR23, R153 ;  /* 0x00000000991772ca */ /* 0x000fe400000e0000 */
[----:B------:R-:W-:Y:S02]  /*18280*/  R2UR UR27, R155 ;  /* 0x000000009b1b72ca */ /* 0x000fe400000e0000 */
[----:B------:R-:W-:Y:S01]  /*18290*/  R2UR UR31, R157 ;  /* 0x000000009d1f72ca */ /* 0x000fe200000e0000 */
[----:B------:R0:W-:Y:S01]  /*182a0*/  BAR.SYNC.DEFER_BLOCKING R0, 0x100 ;  /* 0x000400000000751d */ /* 0x0001e20000010000 */
[----:B--2---:R-:W-:-:S05]  /*182b0*/  IMAD R10, R15, 0x800, R8 ;  /* 0x000008000f0a7824 */ /* 0x004fca00078e0208 */
[----:B------:R-:W2:Y:S01]  /*182c0*/  LDL.64 R8, [R1+0x20] ;  /* 0x0000200001087983 */ /* 0x000ea20000100a00 */
[C---:B------:R-:W-:Y:S02]  /*182d0*/  VIADD R154, R10.reuse, 0x2 ;  /* 0x000000020a9a7836 */ /* 0x040fe40000000000 */
[----:B------:R-:W-:-:S03]  /*182e0*/  VIADD R152, R10, 0x4 ;  /* 0x000000040a987836 */ /* 0x000fc60000000000 */
[----:B------:R-:W-:Y:S01]  /*182f0*/  R2UR UR10, R154 ;  /* 0x000000009a0a72ca */ /* 0x000fe200000e0000 */
[C---:B------:R-:W-:Y:S01]  /*18300*/  VIADD R154, R10.reuse, 0x6 ;  /* 0x000000060a9a7836 */ /* 0x040fe20000000000 */
[----:B------:R-:W-:Y:S02]  /*18310*/  R2UR UR6, R10 ;  /* 0x000000000a0672ca */ /* 0x000fe400000e0000 */
[----:B------:R-:W-:Y:S01]  /*18320*/  R2UR UR14, R152 ;  /* 0x00000000980e72ca */ /* 0x000fe200000e0000 */
[----:B------:R-:W-:Y:S01]  /*18330*/  VIADD R152, R10, 0x400 ;  /* 0x000004000a987836 */ /* 0x000fe20000000000 */
[----:B------:R-:W-:Y:S01]  /*18340*/  R2UR UR18, R154 ;  /* 0x000000009a1272ca */ /* 0x000fe200000e0000 */
[C---:B------:R-:W-:Y:S01]  /*18350*/  VIADD R154, R10.reuse, 0x402 ;  /* 0x000004020a9a7836 */ /* 0x040fe20000000000 */
[----:B------:R-:W-:Y:S02]  /*18360*/  IADD3 R156, R10, 0x404, RZ ;  /* 0x000004040a9c7810 */ /* 0x000fe40007ffe0ff */
[----:B------:R-:W-:-:S02]  /*18370*/  R2UR UR22, R152 ;  /* 0x00000000981672ca */ /* 0x000fc400000e0000 */
[----:B------:R-:W-:Y:S02]  /*18380*/  R2UR UR26, R154 ;  /* 0x000000009a1a72ca */ /* 0x000fe400000e0000 */
[----:B------:R-:W-:Y:S02]  /*18390*/  R2UR UR30, R156 ;  /* 0x000000009c1e72ca */ /* 0x000fe400000e0000 */
[----:B------:R-:W-:-:S06]  /*183a0*/  WARPGROUP.ARRIVE ;  /* 0x00000000000079c5 */ /* 0x000fcc0000000000 */
[----:B------:R-:W-:Y:S01]  /*183b0*/  QGMMA.64x128x32.F32.E4M3.E4M3 R152, gdesc[UR4], RZ, !UPT, gsb0 ;  /* 0x01e00000049879f3 */ /* 0x000fe2000c0008ff */
[----:B----4-:R-:W-:Y:S02]  /*183c0*/  R2UR UR8, R12 ;  /* 0x000000000c0872ca */ /* 0x010fe400000e0000 */
[----:B------:R-:W-:Y:S01]  /*183d0*/  R2UR UR9, R13 ;  /* 0x000000000d0972ca */ /* 0x000fe200000e0000 */
[----:B------:R-:W-:Y:S02]  /*183e0*/  WARPGROUP.DEPBAR.LE gsb0, 0x0 ;  /* 0x00008000000079c5 */ /* 0x000fe40000010000 */
[----:B------:R-:W-:-:S10]  /*183f0*/  WARPGROUP.ARRIVE ;  /* 0x00000000000079c5 */ /* 0x000fd40000000000 */
[----:B------:R-:W-:Y:S01]  /*18400*/  QGMMA.64x128x32.F32.E4M3.E4M3 R152, gdesc[UR8], R152, gsb0 ;  /* 0x01e00000089879f3 */ /* 0x000fe20008000898 */
[----:B------:R-:W-:Y:S01]  /*18410*/  VIADD R10, R10, 0x406 ;  /* 0x000004060a0a7836 */ /* 0x000fe20000000000 */
[----:B------:R-:W-:-:S04]  /*18420*/  R2UR UR35, R11 ;  /* 0x000000000b2372ca */ /* 0x000fc800000e0000 */
[----:B------:R-:W-:Y:S02]  /*18430*/  R2UR UR34, R10 ;  /* 0x000000000a2272ca */ /* 0x000fe400000e0000 */
[----:B------:R-:W4:Y:S01]  /*18440*/  LDL.64 R10, [R1] ;  /* 0x00000000010a7983 */ /* 0x000f220000100a00 */
[----:B------:R-:W-:Y:S02]  /*18450*/  R2UR UR16, R6 ;  /* 0x00000000061072ca */ /* 0x000fe400000e0000 */
[----:B------:R-:W-:Y:S01]  /*18460*/  R2UR UR17, R7 ;  /* 0x00000000071172ca */ /* 0x000fe200000e0000 */
[----:B------:R0:W5:Y:S01]  /*18470*/  LDL.LU.64 R12, [R1+0x1c0] ;  /* 0x0001c000010c7983 */ /* 0x0001620000300a00 */
[----:B--2---:R-:W-:Y:S02]  /*18480*/  R2UR UR12, R8 ;  /* 0x00000000080c72ca */ /* 0x004fe400000e0000 */
[----:B------:R-:W-:Y:S02]  /*18490*/  R2UR UR13, R9 ;  /* 0x00000000090d72ca */ /* 0x000fe400000e0000 */
[----:B---3--:R-:W-:Y:S01]  /*184a0*/  R2UR UR20, R2 ;  /* 0x00000000021472ca */ /* 0x008fe200000e0000 */
[----:B------:R-:W-:-:S02]  /*184b0*/  WARPGROUP.DEPBAR.LE gsb0, 0x0 ;  /* 0x00008000000079c5 */ /* 0x000fc40000010000 */
[----:B------:R-:W-:Y:S01]  /*184c0*/  WARPGROUP.ARRIVE ;  /* 0x00000000000079c5 */ /* 0x000fe20000000000 */
[----:B------:R-:W-:Y:S01]  /*184d0*/  R2UR UR21, R3 ;  /* 0x00000000031572ca */ /* 0x000fe200000e0000 */
[----:B------:R0:W5:Y:S04]  /*184e0*/  LDL.LU R9, [R1+0x1b8] ;  /* 0x0001b80001097983 */ /* 0x0001680000300800 */
[----:B------:R0:W5:Y:S02]  /*184f0*/  LDL.LU.64 R6, [R1+0x1b0] ;  /* 0x0001b00001067983 */ /* 0x0001640000300a00 */
[----:B------:R-:W-:Y:S02]  /*18500*/  QGMMA.64x128x32.F32.E4M3.E4M3 R152, gdesc[UR12], R152, gsb0 ;  /* 0x01e000000c9879f3 */ /* 0x000fe40008000898 */
[----:B------:R0:W5:Y:S01]  /*18510*/  LDL.LU.64 R2, [R1+0x1a8] ;  /* 0x0001a80001027983 */ /* 0x0001620000300a00 */
[----:B------:R-:W-:-:S02]  /*18520*/  WARPGROUP.DEPBAR.LE gsb0, 0x0 ;  /* 0x00008000000079c5 */ /* 0x000fc40000010000 */
[----:B------:R-:W-:-:S07]  /*18530*/  WARPGROUP.ARRIVE ;  /* 0x00000000000079c5 */ /* 0x000fce0000000000 */
[----:B------:R-:W-:Y:S01]  /*18540*/  QGMMA.64x128x32.F32.E4M3.E4M3 R152, gdesc[UR16], R152, gsb0 ;  /* 0x01e00000109879f3 */ /* 0x000fe20008000898 */
[----:B----4-:R-:W-:Y:S02]  /*18550*/  R2UR UR24, R10 ;  /* 0x000000000a1872ca */ /* 0x010fe400000e0000 */
[----:B------:R-:W-:Y:S01]  /*18560*/  R2UR UR25, R11 ;  /* 0x000000000b1972ca */ /* 0x000fe200000e0000 */
[----:B------:R-:W-:Y:S02]  /*18570*/  WARPGROUP.DEPBAR.LE gsb0, 0x0 ;  /* 0x00008000000079c5 */ /* 0x000fe40000010000 */
[----:B------:R-:W-:-:S06]  /*18580*/  WARPGROUP.ARRIVE ;  /* 0x00000000000079c5 */ /* 0x000fcc0000000000 */
[----:B------:R-:W-:Y:S01]  /*18590*/  QGMMA.64x128x32.F32.E4M3.E4M3 R152, gdesc[UR20], R152, gsb0 ;  /* 0x01e00000149879f3 */ /* 0x000fe20008000898 */
[----:B------:R-:W-:Y:S02]  /*185a0*/  R2UR UR28, R236 ;  /* 0x00000000ec1c72ca */ /* 0x000fe400000e0000 */
        /* <DEDUP_REMOVED lines=16> */
.L_x_493:
[----:B-----5:R-:W-:Y:S01]  /*186b0*/  SHF.L.U32 R0, R9, 0x1f, RZ ;  /* 0x0000001f09007819 */ /* 0x020fe200000006ff */
[----:B------:R-:W-:-:S04]  /*186c0*/  IMAD R8, R14, 0x8, R22 ;  /* 0x000000080e087824 */ /* 0x000fc800078e0216 */
[----:B------:R0:W1:Y:S01]  /*186d0*/  SYNCS.PHASECHK.TRANS64.TRYWAIT P1, [R8+URZ+0x38850], R0 ;  /* 0x03885000080075a7 */ /* 0x000062000802017f */
[----:B------:R-:W-:Y:S05]  /*186e0*/  @!P0 BRA `(.L_x_494) ;  /* 0x0000000000048947 */ /* 0x000fea0003800000 */
[----:B------:R-:W-:Y:S01]  /*186f0*/  BPT.TRAP 0x1 ;  /* 0x000000040000795c */ /* 0x000fe20000300000 */
.L_x_494:
[----:B-1----:R-:W-:Y:S05]  /*18700*/  @P1 BRA `(.L_x_492) ;  /* 0x0000000000081947 */ /* 0x002fea0003800000 */
[----:B------:R-:W1:Y:S02]  /*18710*/  SYNCS.PHASECHK.TRANS64.TRYWAIT P1, [R8+URZ+0x38850], R0 ;  /* 0x03885000080075a7 */ /* 0x000e64000802017f */
[----:B-1----:R-:W-:Y:S05]  /*18720*/  @!P1 BRA `(.L_x_495) ;  /* 0x0000012c002c9947 */ /* 0x002fea0003800000 */
.L_x_492:
[----:B01----:R-:W-:Y:S01]  /*18730*/  VIADD R0, R22, 0x400 ;  /* 0x0000040016007836 */ /* 0x003fe20000000000 */
[----:B-----5:R-:W-:Y:S01]  /*18740*/  MOV R9, 0x40000040 ;  /* 0x4000004000097802 */ /* 0x020fe20000000f00 */
[----:B------:R-:W-:Y:S05]  /*18750*/  WARPSYNC.ALL ;  /* 0x0000000000007948 */ /* 0x000fea0003800000 */
[----:B------:R-:W-:Y:S01]  /*18760*/  SHF.R.U32.HI R0, RZ, 0x4, R0 ;  /* 0x00000004ff007819 */ /* 0x000fe20000011600 */
[----:B------:R-:W-:Y:S01]  /*18770*/  WARPGROUP.ARRIVE ;  /* 0x00000000000079c5 */ /* 0x000fe20000000000 */
[----:B------:R-:W-:Y:S01]  /*18780*/  R2UR UR7, R9 ;  /* 0x00000000090772ca */ /* 0x000fe200000e0000 */
[----:B------:R-:W-:Y:S01]  /*18790*/  IMAD.MOV.U32 R11, RZ, RZ, 0x40000040 ;  /* 0x40000040ff0b7424 */ /* 0x000fe200078e00ff */
[----:B------:R-:W-:-:S04]  /*187a0*/  LOP3.LUT R0, R0, 0x3fff, RZ, 0xc0, !PT ;  /* 0x00003fff00007812 */ /* 0x000fc800078ec0ff */
[----:B------:R-:W-:-:S05]  /*187b0*/  LOP3.LUT R0, R0, 0x10000, RZ, 0xfc, !PT ;  /* 0x0001000000007812 */ /* 0x000fca00078efcff */
[----:B------:R-:W-:Y:S01]  /*187c0*/  IMAD R8, R14, 0x800, R0 ;  /* 0x000008000e087824 */ /* 0x000fe200078e0200 */
[----:B------:R-:W-:-:S03]  /*187d0*/  FMNMX.FTZ R0, R152, R13, !PT ;  /* 0x0000000d98007209 */ /* 0x000fc60007810000 */
[C---:B------:R-:W-:Y:S01]  /*187e0*/  VIADD R10, R8.reuse, 0x2 ;  /* 0x00000002080a7836 */ /* 0x040fe20000000000 */
[----:B------:R-:W-:Y:S02]  /*187f0*/  R2UR UR6, R8 ;  /* 0x00000000080672ca */ /* 0x000fe400000e0000 */
[----:B------:R-:W-:-:S04]  /*18800*/  FMNMX.FTZ R0, R153, R0, !PT ;  /* 0x0000000099007209 */ /* 0x000fc80007810000 */
[----:B------:R-:W-:-:S04]  /*18810*/  FMNMX.FTZ R0, R156, R0, !PT ;  /* 0x000000009c007209 */ /* 0x000fc80007810000 */
[----:B------:R-:W-:-:S03]  /*18820*/  FMNMX.FTZ R0, R157, R0, !PT ;  /* 0x000000009d007209 */ /* 0x000fc60007810000 */
[----:B------:R-:W-:Y:S01]  /*18830*/  QGMMA.64x256x32.F32.E4M3.E4M3 R24, R228, gdesc[UR4], R24, gsb0 ;  /* 0x03e00004e4187df3 */ /* 0x000fe20008000818 */
[----:B------:R-:W-:Y:S01]  /*18840*/  R2UR UR6, R10 ;  /* 0x000000000a0672ca */ /* 0x000fe200000e0000 */
[----:B------:R-:W-:Y:S01]  /*18850*/  VIADD R10, R8, 0x4 ;  /* 0x00000004080a7836 */ /* 0x000fe20000000000 */
[----:B------:R-:W-:Y:S01]  /*18860*/  R2UR UR7, R11 ;  /* 0x000000000b0772ca */ /* 0x000fe200000e0000 */
[----:B------:R-:W-:Y:S01]  /*18870*/  IMAD.MOV.U32 R11, RZ, RZ, 0x40000040 ;  /* 0x40000040ff0b7424 */ /* 0x000fe200078e00ff */
[----:B------:R-:W-:Y:S01]  /*18880*/  FMNMX.FTZ R0, R160, R0, !PT ;  /* 0x00000000a0007209 */ /* 0x000fe20007810000 */
[----:B------:R-:W-:-:S03]  /*18890*/  VIADD R8, R8, 0x6 ;  /* 0x0000000608087836 */ /* 0x000fc60000000000 */
[----:B------:R-:W-:-:S04]  /*188a0*/  FMNMX.FTZ R0, R161, R0, !PT ;  /* 0x00000000a1007209 */ /* 0x000fc80007810000 */
        /* <DEDUP_REMOVED lines=25> */
[----:B------:R-:W-:-:S05]  /*18a40*/  FMNMX.FTZ R0, R213, R0, !PT ;  /* 0x00000000d5007209 */ /* 0x000fca0007810000 */
[----:B------:R-:W0:Y:S02]  /*18a50*/  SHFL.BFLY PT, R9, R0, 0x2, 0x1f ;  /* 0x0c401f0000097f89 */ /* 0x000e2400000e0000 */
[----:B0-----:R-:W-:Y:S02]  /*18a60*/  FMNMX.FTZ R0, R0, R9, !PT ;  /* 0x0000000900007209 */ /* 0x001fe40007810000 */
[----:B------:R-:W-:Y:S01]  /*18a70*/  MOV R9, 0x40000040 ;  /* 0x4000004000097802 */ /* 0x000fe20000000f00 */
[----:B------:R-:W-:Y:S02]  /*18a80*/  WARPGROUP.DEPBAR.LE gsb0, 0x0 ;  /* 0x00008000000079c5 */ /* 0x000fe40000010000 */
[----:B------:R-:W-:-:S06]  /*18a90*/  WARPGROUP.ARRIVE ;  /* 0x00000000000079c5 */ /* 0x000fcc0000000000 */
[----:B------:R-:W0:Y:S01]  /*18aa0*/  S2R R231, SR_TID.X ;  /* 0x0000000000e77919 */ /* 0x000e220000002100 */
[----:B------:R-:W-:Y:S01]  /*18ab0*/  QGMMA.64x256x32.F32.E4M3.E4M3 R24, R224, gdesc[UR4], R24, gsb0 ;  /* 0x03e00004e0187df3 */ /* 0x000fe20008000818 */
[----:B------:R-:W-:Y:S02]  /*18ac0*/  R2UR UR6, R10 ;  /* 0x000000000a0672ca */ /* 0x000fe400000e0000 */
[----:B------:R-:W-:Y:S02]  /*18ad0*/  FMNMX.FTZ R10, R154, R12, !PT ;  /* 0x0000000c9a0a7209 */ /* 0x000fe40007810000 */
[----:B------:R-:W-:Y:S02]  /*18ae0*/  R2UR UR7, R11 ;  /* 0x000000000b0772ca */ /* 0x000fe400000e0000 */
[----:B------:R-:W-:-:S04]  /*18af0*/  FMNMX.FTZ R10, R155, R10, !PT ;  /* 0x0000000a9b0a7209 */ /* 0x000fc80007810000 */
[----:B------:R-:W-:-:S04]  /*18b00*/  FMNMX.FTZ R10, R158, R10, !PT ;  /* 0x0000000a9e0a7209 */ /* 0x000fc80007810000 */
[----:B------:R-:W-:-:S04]  /*18b10*/  FMNMX.FTZ R10, R159, R10, !PT ;  /* 0x0000000a9f0a7209 */ /* 0x000fc80007810000 */
[----:B------:R-:W-:-:S04]  /*18b20*/  FMNMX.FTZ R10, R162, R10, !PT ;  /* 0x0000000aa20a7209 */ /* 0x000fc80007810000 */
[----:B------:R-:W-:-:S04]  /*18b30*/  FMNMX.FTZ R10, R163, R10, !PT ;  /* 0x0000000aa30a7209 */ /* 0x000fc80007810000 */
[----:B------:R-:W-:Y:S02]  /*18b40*/  FMNMX.FTZ R10, R166, R10, !PT ;  /* 0x0000000aa60a7209 */ /* 0x000fe40007810000 */
[----:B0-----:R-:W-:Y:S02]  /*18b50*/  LOP3.LUT R231, R231, 0x7f, RZ, 0xc0, !PT ;  /* 0x0000007fe7e77812 */ /* 0x001fe400078ec0ff */
[----:B------:R-:W-:Y:S02]  /*18b60*/  FMNMX.FTZ R10, R167, R10, !PT ;  /* 0x0000000aa70a7209 */ /* 0x000fe40007810000 */
[----:B------:R-:W-:Y:S02]  /*18b70*/  ISETP.NE.AND P1, PT, R231, RZ, PT ;  /* 0x000000ffe700720c */ /* 0x000fe40003f25270 */
[----:B------:R-:W-:Y:S01]  /*18b80*/  FMNMX.FTZ R10, R170, R10, !PT ;  /* 0x0000000aaa0a7209 */ /* 0x000fe20007810000 */
[----:B------:R-:W0:Y:S03]  /*18b90*/  S2R R231, SR_TID.X ;  /* 0x0000000000e77919 */ /* 0x000e260000002100 */
[----:B------:R-:W-:-:S04]  /*18ba0*/  FMNMX.FTZ R10, R171, R10, !PT ;  /* 0x0000000aab0a7209 */ /* 0x000fc80007810000 */
[----:B------:R-:W-:-:S04]  /*18bb0*/  FMNMX.FTZ R10, R174, R10, !PT ;  /* 0x0000000aae0a7209 */ /* 0x000fc80007810000 */
[----:B------:R-:W-:-:S04]  /*18bc0*/  FMNMX.FTZ R10, R175, R10, !PT ;  /* 0x0000000aaf0a7209 */ /* 0x000fc80007810000 */
[----:B------:R-:W-:-:S04]  /*18bd0*/  FMNMX.FTZ R10, R178, R10, !PT ;  /* 0x0000000ab20a7209 */ /* 0x000fc80007810000 */
[----:B------:R-:W-:-:S04]  /*18be0*/  FMNMX.FTZ R10, R179, R10, !PT ;  /* 0x0000000ab30a7209 */ /* 0x000fc80007810000 */
[----:B------:R-:W-:-:S04]  /*18bf0*/  FMNMX.FTZ R10, R182, R10, !PT ;  /* 0x0000000ab60a7209 */ /* 0x000fc80007810000 */
[----:B------:R-:W-:-:S04]  /*18c00*/  FMNMX.FTZ R10, R183, R10, !PT ;  /* 0x0000000ab70a7209 */ /* 0x000fc80007810000 */
[----:B------:R-:W-:Y:S02]  /*18c10*/  FMNMX.FTZ R10, R186, R10, !PT ;  /* 0x0000000aba0a7209 */ /* 0x000fe40007810000 */
[----:B0-----:R-:W-:Y:S02]  /*18c20*/  SHF.R.U32.HI R231, RZ, 0x7, R231 ;  /* 0x00000007ffe77819 */ /* 0x001fe400000116e7 */
        /* <DEDUP_REMOVED lines=16> */
[----:B0-----:R-:W-:Y:S01]  /*18d30*/  FMNMX.FTZ R11, R10, R11, !PT ;  /* 0x0000000b0a0b7209 */ /* 0x001fe20007810000 */
[----:B------:R-:W-:Y:S02]  /*18d40*/  WARPGROUP.DEPBAR.LE gsb0, 0x0 ;  /* 0x00008000000079c5 */ /* 0x000fe40000010000 */
[----:B------:R-:W-:-:S06]  /*18d50*/  WARPGROUP.ARRIVE ;  /* 0x00000000000079c5 */ /* 0x000fcc0000000000 */
[----:B------:R-:W-:Y:S01]  /*18d60*/  QGMMA.64x256x32.F32.E4M3.E4M3 R24, R216, gdesc[UR4], R24, gsb0 ;  /* 0x03e00004d8187df3 */ /* 0x000fe20008000818 */
[----:B------:R-:W-:Y:S02]  /*18d70*/  R2UR UR7, R9 ;  /* 0x00000000090772ca */ /* 0x000fe400000e0000 */
[----:B------:R-:W0:Y:S01]  /*18d80*/  SHFL.BFLY PT, R9, R0, 0x1, 0x1f ;  /* 0x0c201f0000097f89 */ /* 0x000e2200000e0000 */
[----:B------:R-:W-:-:S03]  /*18d90*/  R2UR UR6, R8 ;  /* 0x00000000080672ca */ /* 0x000fc600000e0000 */
[----:B------:R-:W1:Y:S01]  /*18da0*/  SHFL.BFLY PT, R8, R11, 0x1, 0x1f ;  /* 0x0c201f000b087f89 */ /* 0x000e6200000e0000 */
[----:B0-----:R-:W-:Y:S02]  /*18db0*/  FMNMX.FTZ R0, R0, R9, !PT ;  /* 0x0000000900007209 */ /* 0x001fe40007810000 */
[----:B-1----:R-:W-:-:S03]  /*18dc0*/  FMNMX.FTZ R8, R11, R8, !PT ;  /* 0x000000080b087209 */ /* 0x002fc60007810000 */
[----:B------:R-:W-:Y:S01]  /*18dd0*/  FADD.FTZ R10, -R0, R13 ;  /* 0x0000000d000a7221 */ /* 0x000fe20000010100 */
[----:B------:R-:W-:-:S01]  /*18de0*/  FFMA.FTZ R13, R2, R0, -8 ;  /* 0xc1000000020d7423 */ /* 0x000fc20000010000 */
[----:B------:R-:W-:-:S03]  /*18df0*/  FADD.FTZ R9, -R8, R12 ;  /* 0x0000000c08097221 */ /* 0x000fc60000010100 */
[C-C-:B------:R-:W-:Y:S01]  /*18e00*/  FFMA.FTZ R12, R2.reuse, R153, -R13.reuse ;  /* 0x00000099020c7223 */ /* 0x140fe2000001080d */
[----:B------:R-:W-:-:S01]  /*18e10*/  FFMA.FTZ R153, R2, R157, -R13 ;  /* 0x0000009d02997223 */ /* 0x000fc2000001080d */
        /* <DEDUP_REMOVED lines=12> */
[C---:B------:R-:W-:Y:S01]  /*18ee0*/  FFMA.FTZ R205, R2.reuse, R209, -R13 ;  /* 0x000000d102cd7223 */ /* 0x040fe2000001080d */
[----:B------:R-:W-:-:S01]  /*18ef0*/  FFMA.FTZ R209, R2, R8, -8 ;  /* 0xc100000002d17423 */ /* 0x000fc20000010008 */
[C---:B------:R-:W-:Y:S01]  /*18f00*/  FMUL.FTZ R10, R2.reuse, R10 ;  /* 0x0000000a020a7220 */ /* 0x040fe20000410000 */
[C---:B------:R-:W-:Y:S01]  /*18f10*/  FMUL.FTZ R9, R2.reuse, R9 ;  /* 0x0000000902097220 */ /* 0x040fe20000410000 */
[C---:B------:R-:W-:Y:S01]  /*18f20*/  FFMA.FTZ R11, R2.reuse, R152, -R13 ;  /* 0x00000098020b7223 */ /* 0x040fe2000001080d */
[----:B------:R-:W-:-:S01]  /*18f30*/  FFMA.FTZ R154, R2, R154, -R209 ;  /* 0x0000009a029a7223 */ /* 0x000fc200000108d1 */
[C---:B------:R-:W-:Y:S01]  /*18f40*/  FFMA.FTZ R155, R2.reuse, R155, -R209 ;  /* 0x0000009b029b7223 */ /* 0x040fe200000108d1 */
[----:B------:R-:W-:-:S01]  /*18f50*/  FFMA.FTZ R152, R2, R156, -R13 ;  /* 0x0000009c02987223 */ /* 0x000fc2000001080d */
[----:B------:R-:W-:Y:S01]  /*18f60*/  MUFU.EX2 R10, R10 ;  /* 0x0000000a000a7308 */ /* 0x000fe20000000800 */
[----:B------:R-:W-:-:S01]  /*18f70*/  FFMA.FTZ R158, R2, R158, -R209 ;  /* 0x0000009e029e7223 */ /* 0x000fc200000108d1 */
[C---:B------:R-:W-:Y:S01]  /*18f80*/  FFMA.FTZ R159, R2.reuse, R159, -R209 ;  /* 0x0000009f029f7223 */ /* 0x040fe200000108d1 */
[----:B------:R-:W-:-:S01]  /*18f90*/  FFMA.FTZ R156, R2, R160, -R13 ;  /* 0x000000a0029c7223 */ /* 0x000fc2000001080d */
[C-C-:B------:R-:W-:Y:S01]  /*18fa0*/  FFMA.FTZ R162, R2.reuse, R162, -R209.reuse ;  /* 0x000000a202a27223 */ /* 0x140fe200000108d1 */
[----:B------:R-:W-:-:S01]  /*18fb0*/  FFMA.FTZ R163, R2, R163, -R209 ;  /* 0x000000a302a37223 */ /* 0x000fc200000108d1 */
[C---:B------:R-:W-:Y:S01]  /*18fc0*/  FFMA.FTZ R160, R2.reuse, R164, -R13 ;  /* 0x000000a402a07223 */ /* 0x040fe2000001080d */
[----:B------:R-:W-:-:S01]  /*18fd0*/  FFMA.FTZ R166, R2, R166, -R209 ;  /* 0x000000a602a67223 */ /* 0x000fc200000108d1 */
[----:B------:R-:W-:Y:S01]  /*18fe0*/  MUFU.EX2 R9, R9 ;  /* 0x0000000900097308 */ /* 0x000fe20000000800 */
[----:B------:R-:W-:-:S01]  /*18ff0*/  FFMA.FTZ R167, R2, R167, -R209 ;  /* 0x000000a702a77223 */ /* 0x000fc200000108d1 */
[C---:B------:R-:W-:Y:S01]  /*19000*/  FFMA.FTZ R164, R2.reuse, R168, -R13 ;  /* 0x000000a802a47223 */ /* 0x040fe2000001080d */
[----:B------:R-:W-:-:S01]  /*19010*/  FFMA.FTZ R170, R2, R170, -R209 ;  /* 0x000000aa02aa7223 */ /* 0x000fc200000108d1 */
[C---:B------:R-:W-:Y:S01]  /*19020*/  FFMA.FTZ R171, R2.reuse, R171, -R209 ;  /* 0x000000ab02ab7223 */ /* 0x040fe200000108d1 */
[----:B------:R-:W-:-:S01]  /*19030*/  FFMA.FTZ R168, R2, R172, -R13 ;  /* 0x000000ac02a87223 */ /* 0x000fc2000001080d */
[C-C-:B------:R-:W-:Y:S01]  /*19040*/  FFMA.FTZ R174, R2.reuse, R174, -R209.reuse ;  /* 0x000000ae02ae7223 */ /* 0x140fe200000108d1 */
[----:B------:R-:W-:-:S01]  /*19050*/  FFMA.FTZ R175, R2, R175, -R209 ;  /* 0x000000af02af7223 */ /* 0x000fc200000108d1 */
[----:B------:R-:W0:Y:S01]  /*19060*/  MUFU.EX2 R11, R11 ;  /* 0x0000000b000b7308 */ /* 0x000e220000000800 */
[----:B------:R-:W-:-:S01]  /*19070*/  FFMA.FTZ R172, R2, R176, -R13 ;  /* 0x000000b002ac7223 */ /* 0x000fc2000001080d */
[C-C-:B------:R-:W-:Y:S01]  /*19080*/  FFMA.FTZ R178, R2.reuse, R178, -R209.reuse ;  /* 0x000000b202b27223 */ /* 0x140fe200000108d1 */
[----:B------:R-:W-:-:S01]  /*19090*/  FFMA.FTZ R179, R2, R179, -R209 ;  /* 0x000000b302b37223 */ /* 0x000fc200000108d1 */
[C---:B------:R-:W-:Y:S01]  /*190a0*/  FFMA.FTZ R176, R2.reuse, R180, -R13 ;  /* 0x000000b402b07223 */ /* 0x040fe2000001080d */
[----:B------:R-:W-:-:S01]  /*190b0*/  FFMA.FTZ R182, R2, R182, -R209 ;  /* 0x000000b602b67223 */ /* 0x000fc200000108d1 */
[C---:B------:R-:W-:Y:S01]  /*190c0*/  FFMA.FTZ R183, R2.reuse, R183, -R209 ;  /* 0x000000b702b77223 */ /* 0x040fe200000108d1 */
[----:B------:R-:W-:-:S01]  /*190d0*/  FFMA.FTZ R180, R2, R184, -R13 ;  /* 0x000000b802b47223 */ /* 0x000fc2000001080d */
[----:B------:R-:W1:Y:S01]  /*190e0*/  MUFU.EX2 R154, R154 ;  /* 0x0000009a009a7308 */ /* 0x000e620000000800 */
[----:B------:R-:W-:-:S01]  /*190f0*/  FFMA.FTZ R186, R2, R186, -R209 ;  /* 0x000000ba02ba7223 */ /* 0x000fc200000108d1 */
[C---:B------:R-:W-:Y:S01]  /*19100*/  FFMA.FTZ R187, R2.reuse, R187, -R209 ;  /* 0x000000bb02bb7223 */ /* 0x040fe200000108d1 */
[----:B------:R-:W-:-:S01]  /*19110*/  FFMA.FTZ R184, R2, R188, -R13 ;  /* 0x000000bc02b87223 */ /* 0x000fc2000001080d */
[C-C-:B------:R-:W-:Y:S01]  /*19120*/  FFMA.FTZ R190, R2.reuse, R190, -R209.reuse ;  /* 0x000000be02be7223 */ /* 0x140fe200000108d1 */
[----:B------:R-:W-:-:S01]  /*19130*/  FFMA.FTZ R191, R2, R191, -R209 ;  /* 0x000000bf02bf7223 */ /* 0x000fc200000108d1 */
[C---:B------:R-:W-:Y:S01]  /*19140*/  FFMA.FTZ R188, R2.reuse, R192, -R13 ;  /* 0x000000c002bc7223 */ /* 0x040fe2000001080d */
[----:B------:R-:W-:-:S01]  /*19150*/  FFMA.FTZ R194, R2, R194, -R209 ;  /* 0x000000c202c27223 */ /* 0x000fc200000108d1 */
[----:B------:R-:W2:Y:S01]  /*19160*/  MUFU.EX2 R12, R12 ;  /* 0x0000000c000c7308 */ /* 0x000ea20000000800 */
[----:B0-----:R-:W-:-:S01]  /*19170*/  FFMA.FTZ R3, R10, R3, R11 ;  /* 0x000000030a037223 */ /* 0x001fc2000001000b */
[C---:B------:R-:W-:Y:S01]  /*19180*/  FFMA.FTZ R195, R2.reuse, R195, -R209 ;  /* 0x000000c302c37223 */ /* 0x040fe200000108d1 */
[----:B------:R-:W-:-:S01]  /*19190*/  FFMA.FTZ R192, R2, R196, -R13 ;  /* 0x000000c402c07223 */ /* 0x000fc2000001080d */
[C-C-:B------:R-:W-:Y:S01]  /*191a0*/  FFMA.FTZ R198, R2.reuse, R198, -R209.reuse ;  /* 0x000000c602c67223 */ /* 0x140fe200000108d1 */
[----:B------:R-:W-:-:S01]  /*191b0*/  FFMA.FTZ R199, R2, R199, -R209 ;  /* 0x000000c702c77223 */ /* 0x000fc200000108d1 */
[C---:B------:R-:W-:Y:S01]  /*191c0*/  FFMA.FTZ R196, R2.reuse, R200, -R13 ;  /* 0x000000c802c47223 */ /* 0x040fe2000001080d */
[----:B------:R-:W-:-:S01]  /*191d0*/  FFMA.FTZ R202, R2, R202, -R209 ;  /* 0x000000ca02ca7223 */ /* 0x000fc200000108d1 */
[----:B------:R-:W0:Y:S01]  /*191e0*/  MUFU.EX2 R155, R155 ;  /* 0x0000009b009b7308 */ /* 0x000e220000000800 */
[----:B-1----:R-:W-:-:S01]  /*191f0*/  FFMA.FTZ R6, R9, R6, R154 ;  /* 0x0000000609067223 */ /* 0x002fc2000001009a */
[C---:B------:R-:W-:Y:S01]  /*19200*/  FFMA.FTZ R203, R2.reuse, R203, -R209 ;  /* 0x000000cb02cb7223 */ /* 0x040fe200000108d1 */
[----:B------:R-:W-:-:S01]  /*19210*/  FFMA.FTZ R200, R2, R204, -R13 ;  /* 0x000000cc02c87223 */ /* 0x000fc2000001080d */
[C-C-:B------:R-:W-:Y:S01]  /*19220*/  FFMA.FTZ R206, R2.reuse, R206, -R209.reuse ;  /* 0x000000ce02ce7223 */ /* 0x140fe200000108d1 */
[----:B------:R-:W-:-:S01]  /*19230*/  FFMA.FTZ R207, R2, R207, -R209 ;  /* 0x000000cf02cf7223 */ /* 0x000fc200000108d1 */
[C---:B------:R-:W-:Y:S01]  /*19240*/  FFMA.FTZ R204, R2.reuse, R208, -R13 ;  /* 0x000000d002cc7223 */ /* 0x040fe2000001080d */
[----:B------:R-:W-:-:S01]  /*19250*/  FFMA.FTZ R210, R2, R210, -R209 ;  /* 0x000000d202d27223 */ /* 0x000fc200000108d1 */
[----:B------:R-:W1:Y:S01]  /*19260*/  MUFU.EX2 R152, R152 ;  /* 0x0000009800987308 */ /* 0x000e620000000800 */
[----:B--2---:R-:W-:-:S01]  /*19270*/  FADD.FTZ R3, R12, R3 ;  /* 0x000000030c037221 */ /* 0x004fc20000010000 */
[C---:B------:R-:W-:Y:S01]  /*19280*/  FFMA.FTZ R211, R2.reuse, R211, -R209 ;  /* 0x000000d302d37223 */ /* 0x040fe200000108d1 */
[----:B------:R-:W-:-:S01]  /*19290*/  FFMA.FTZ R208, R2, R212, -R13 ;  /* 0x000000d402d07223 */ /* 0x000fc2000001080d */
[C---:B------:R-:W-:Y:S01]  /*192a0*/  FFMA.FTZ R214, R2.reuse, R214, -R209 ;  /* 0x000000d602d67223 */ /* 0x040fe200000108d1 */
[----:B------:R-:W-:-:S01]  /*192b0*/  FFMA.FTZ R13, R2, R213, -R13 ;  /* 0x000000d5020d7223 */ /* 0x000fc2000001080d */
[----:B------:R-:W-:Y:S01]  /*192c0*/  FFMA.FTZ R209, R2, R215, -R209 ;  /* 0x000000d702d17223 */ /* 0x000fe200000108d1 */
[----:B------:R-:W-:Y:S01]  /*192d0*/  @!P1 IMAD R212, R15, 0x8, R22 ;  /* 0x000000080fd49824 */ /* 0x000fe200078e0216 */
[----:B------:R-:W2:Y:S01]  /*192e0*/  MUFU.EX2 R158, R158 ;  /* 0x0000009e009e7308 */ /* 0x000ea20000000800 */
[----:B0-----:R-:W-:-:S01]  /*192f0*/  FADD.FTZ R6, R155, R6 ;  /* 0x000000069b067221 */ /* 0x001fc20000010000 */
[----:B------:R-:W-:Y:S01]  /*19300*/  IADD3 R213, -R231, 0xb, RZ ;  /* 0x0000000be7d57810 */ /* 0x000fe20007ffe1ff */
[----:B------:R-:W-:-:S05]  /*19310*/  @!P1 VIADD R212, R212, 0x38840 ;  /* 0x00038840d4d49836 */ /* 0x000fca0000000000 */
[----:B------:R-:W0:Y:S01]  /*19320*/  MUFU.EX2 R153, R153 ;  /* 0x0000009900997308 */ /* 0x000e220000000800 */
[----:B-1----:R-:W-:-:S01]  /*19330*/  FADD.FTZ R3, R152, R3 ;  /* 0x0000000398037221 */ /* 0x002fc20000010000 */
[----:B------:R-:W-:-:S06]  /*19340*/  @!P1 PRMT R212, RZ, 0x654, R212 ;  /* 0x00000654ffd49816 */ /* 0x000fcc00000000d4 */
[----:B------:R-:W1:Y:S01]  /*19350*/  MUFU.EX2 R159, R159 ;  /* 0x0000009f009f7308 */ /* 0x000e620000000800 */
[----:B--2---:R-:W-:-:S07]  /*19360*/  FADD.FTZ R6, R158, R6 ;  /* 0x000000069e067221 */ /* 0x004fce0000010000 */
        /* <DEDUP_REMOVED lines=33> */
[----:B-1----:R-:W-:-:S01]  /*19580*/  FADD.FTZ R3, R169, R3 ;  /* 0x00000003a9037221 */ /* 0x002fc20000010000 */
[----:B------:R-:W-:Y:S02]  /*19590*/  WARPGROUP.DEPBAR.LE gsb0, 0x0 ;  /* 0x00008000000079c5 */ /* 0x000fe40000010000 */
[----:B------:R-:W-:-:S04]  /*195a0*/  WARPGROUP.ARRIVE ;  /* 0x00000000000079c5 */ /* 0x000fc80000000000 */
[----:B------:R-:W1:Y:S01]  /*195b0*/  MUFU.EX2 R178, R178 ;  /* 0x000000b200b27308 */ /* 0x000e620000000800 */
[----:B--2---:R-:W-:-:S01]  /*195c0*/  FADD.FTZ R6, R175, R6 ;  /* 0x00000006af067221 */ /* 0x004fc20000010000 */
[----:B------:R-:W-:Y:S06]  /*195d0*/  QGMMA.64x256x32.F32.E4M3.E4M3 R24, R220, gdesc[UR4], R24, gsb0 ;  /* 0x03e00004dc187df3 */ /* 0x000fec0008000818 */
        /* <DEDUP_REMOVED lines=67> */
[----:B0-----:R-:W-:-:S01]  /*19a10*/  FADD.FTZ R6, R210, R6 ;  /* 0x00000006d2067221 */ /* 0x001fc20000010000 */
[----:B------:R-:W-:Y:S02]  /*19a20*/  WARPGROUP.DEPBAR.LE gsb0, 0x0 ;  /* 0x00008000000079c5 */ /* 0x000fe40000010000 */
[----:B------:R0:W-:Y:S06]  /*19a30*/  BAR.ARV R213, 0x100 ;  /* 0x000400d50000751d */ /* 0x0001ec0000002000 */
[----:B------:R-:W3:Y:S01]  /*19a40*/  MUFU.EX2 R208, R208 ;  /* 0x000000d000d07308 */ /* 0x000ee20000000800 */
[----:B-1----:R-:W-:-:S01]  /*19a50*/  FADD.FTZ R3, R205, R3 ;  /* 0x00000003cd037221 */ /* 0x002fc20000010000 */
[----:B------:R0:W-:Y:S01]  /*19a60*/  @!P1 SYNCS.ARRIVE.TRANS64.RED.A1T0 RZ, [R212+URZ], RZ ;  /* 0x000000ffd4ff99a7 */ /* 0x0001e2000810043f */
[----:B--2---:R-:W-:-:S05]  /*19a70*/  FADD.FTZ R6, R211, R6 ;  /* 0x00000006d3067221 */ /* 0x004fca0000010000 */
[----:B------:R-:W1:Y:S08]  /*19a80*/  MUFU.EX2 R214, R214 ;  /* 0x000000d600d67308 */ /* 0x000e700000000800 */
[----:B------:R-:W2:Y:S01]  /*19a90*/  MUFU.EX2 R13, R13 ;  /* 0x0000000d000d7308 */ /* 0x000ea20000000800 */
[----:B---3--:R-:W-:-:S07]  /*19aa0*/  FADD.FTZ R3, R208, R3 ;  /* 0x00000003d0037221 */ /* 0x008fce0000010000 */
[----:B------:R-:W3:Y:S01]  /*19ab0*/  MUFU.EX2 R209, R209 ;  /* 0x000000d100d17308 */ /* 0x000ee20000000800 */
[----:B-1----:R-:W-:-:S01]  /*19ac0*/  FADD.FTZ R6, R214, R6 ;  /* 0x00000006d6067221 */ /* 0x002fc20000010000 */
[----:B--2---:R-:W-:-:S03]  /*19ad0*/  FADD.FTZ R3, R13, R3 ;  /* 0x000000030d037221 */ /* 0x004fc60000010000 */
[----:B---3--:R-:W-:Y:S01]  /*19ae0*/  FADD.FTZ R6, R209, R6 ;  /* 0x00000006d1067221 */ /* 0x008fe20000010000 */
[----:B0-----:R-:W-:Y:S06]  /*19af0*/  @!P0 BRA `(.L_x_496) ;  /* 0x0000000000048947 */ /* 0x001fec0003800000 */
[----:B------:R-:W-:Y:S01]  /*19b00*/  BPT.TRAP 0x1 ;  /* 0x000000040000795c */ /* 0x000fe20000300000 */
.L_x_496:
[----:B------:R-:W2:Y:S01]  /*19b10*/  LDL R213, [R1+0x14] ;  /* 0x0000140001d57983 */ /* 0x000ea20000100800 */
[----:B------:R-:W-:Y:S01]  /*19b20*/  IMAD R14, R14, 0x8, R22 ;  /* 0x000000080e0e7824 */ /* 0x000fe200078e0216 */
[----:B------:R-:W-:Y:S01]  /*19b30*/  F2FP.SATFINITE.E4M3.F32.PACK_AB_MERGE_C R152, R153, R152, RZ ;  /* 0x000000989998723e */ /* 0x000fe200048070ff */
[----:B------:R-:W-:Y:S01]  /*19b40*/  IMAD.U32 R212, RZ, RZ, UR36 ;  /* 0x00000024ffd47e24 */ /* 0x000fe2000f8e00ff */
[----:B------:R-:W-:Y:S01]  /*19b50*/  F2FP.SATFINITE.E4M3.F32.PACK_AB_MERGE_C R160, R161, R160, RZ ;  /* 0x000000a0a1a0723e */ /* 0x000fe200048070ff */
[----:B------:R-:W-:Y:S01]  /*19b60*/  VIADD R14, R14, 0x38860 ;  /* 0x000388600e0e7836 */ /* 0x000fe20000000000 */
        /* <DEDUP_REMOVED lines=28> */
[----:B------:R-:W-:Y:S01]  /*19d30*/  PRMT R14, R212, 0x654, R14 ;  /* 0x00000654d40e7816 */ /* 0x000fe2000000000e */
[----:B------:R-:W-:Y:S01]  /*19d40*/  FMUL.FTZ R54, R54, R9 ;  /* 0x0000000936367220 */ /* 0x000fe20000410000 */
[----:B------:R-:W-:Y:S01]  /*19d50*/  F2FP.SATFINITE.E4M3.F32.PACK_AB_MERGE_C R11, R12, R11, R152 ;  /* 0x0000000b0c0b723e */ /* 0x000fe20004807098 */
[-C--:B------:R-:W-:Y:S01]  /*19d60*/  FMUL.FTZ R55, R55, R9.reuse ;  /* 0x0000000937377220 */ /* 0x080fe20000410000 */
[----:B------:R-:W-:Y:S01]  /*19d70*/  F2FP.SATFINITE.E4M3.F32.PACK_AB_MERGE_C R160, R157, R156, R160 ;  /* 0x0000009c9da0723e */ /* 0x000fe200048070a0 */
[----:B------:R0:W-:Y:S01]  /*19d80*/  SYNCS.ARRIVE.TRANS64.RED.A1T0 RZ, [R14+URZ], RZ ;  /* 0x000000ff0eff79a7 */ /* 0x0001e2000810043f */
        /* <DEDUP_REMOVED lines=126> */
[----:B------:R-:W-:Y:S01]  /*1a570*/  IMAD.MOV.U32 R12, RZ, RZ, R8 ;  /* 0x000000ffff0c7224 */ /* 0x000fe200078e0008 */
[----:B------:R-:W-:Y:S01]  /*1a580*/  MOV R229, R158 ;  /* 0x0000009e00e57202 */ /* 0x000fe20000000f00 */
[----:B------:R-:W-:Y:S01]  /*1a590*/  IMAD.MOV.U32 R13, RZ, RZ, R0 ;  /* 0x000000ffff0d7224 */ /* 0x000fe200078e0000 */
[----:B------:R-:W-:Y:S01]  /*1a5a0*/  MOV R227, R182 ;  /* 0x000000b600e37202 */ /* 0x000fe20000000f00 */
[----:B------:R-:W-:Y:S01]  /*1a5b0*/  IMAD.MOV.U32 R9, RZ, RZ, R235 ;  /* 0x000000ffff097224 */ /* 0x000fe200078e00eb */
[----:B------:R-:W-:Y:S01]  /*1a5c0*/  MOV R221, R206 ;  /* 0x000000ce00dd7202 */ /* 0x000fe20000000f00 */
[----:B0-----:R-:W-:-:S02]  /*1a5d0*/  IMAD.MOV.U32 R14, RZ, RZ, R15 ;  /* 0x000000ffff0e7224 */ /* 0x001fc400078e000f */
[----:B------:R-:W-:Y:S02]  /*1a5e0*/  IMAD.MOV.U32 R228, RZ, RZ, R11 ;  /* 0x000000ffffe47224 */ /* 0x000fe400078e000b */
[----:B------:R-:W-:Y:S02]  /*1a5f0*/  IMAD.MOV.U32 R230, RZ, RZ, R160 ;  /* 0x000000ffffe67224 */ /* 0x000fe400078e00a0 */
[----:B------:R-:W-:Y:S02]  /*1a600*/  IMAD.MOV.U32 R231, RZ, RZ, R166 ;  /* 0x000000ffffe77224 */ /* 0x000fe400078e00a6 */
        /* <DEDUP_REMOVED lines=9> */
[----:B------:R-:W-:Y:S01]  /*1a6a0*/  IMAD.MOV.U32 R223, RZ, RZ, R209 ;  /* 0x000000ffffdf7224 */ /* 0x000fe200078e00d1 */
[C---:B--2---:R-:W-:Y:S02]  /*1a6b0*/  ISETP.GT.AND P1, PT, R7.reuse, R213, PT ;  /* 0x000000d50700720c */ /* 0x044fe40003f24270 */
[----:B------:R-:W-:-:S11]  /*1a6c0*/  IADD3 R7, R7, -0x1, RZ ;  /* 0xffffffff07077810 */ /* 0x000fd60007ffe0ff */
[----:B------:R-:W-:Y:S05]  /*1a6d0*/  @P1 BRA `(.L_x_497) ;  /* 0xffffffd800281947 */ /* 0x000fea000383ffff */
[----:B------:R-:W-:-:S07]  /*1a6e0*/  IMAD.MOV.U32 R152, RZ, RZ, R15 ;  /* 0x000000ffff987224 */ /* 0x000fce00078e000f */
.L_x_486:
[----:B------:R-:W-:Y:S05]  /*1a6f0*/  WARPSYNC.ALL ;  /* 0x0000000000007948 */ /* 0x000fea0003800000 */
[----:B------:R-:W-:Y:S06]  /*1a700*/  BAR.ARV 0x8, 0x180 ;  /* 0x0206000000007b1d */ /* 0x000fec0000002000 */
[----:B------:R-:W-:Y:S05]  /*1a710*/  @!P0 BRA `(.L_x_498) ;  /* 0x0000000000048947 */ /* 0x000fea0003800000 */
[----:B------:R-:W-:Y:S01]  /*1a720*/  BPT.TRAP 0x1 ;  /* 0x000000040000795c */ /* 0x000fe20000300000 */
.L_x_498:
[----:B------:R-:W-:Y:S01]  /*1a730*/  IMAD R7, R152, 0x8, R22 ;  /* 0x0000000898077824 */ /* 0x000fe200078e0216 */
[----:B------:R-:W-:-:S04]  /*1a740*/  SHF.L.U32 R4, R235, 0x1f, RZ ;  /* 0x0000001feb047819 */ /* 0x000fc800000006ff */
[----:B------:R0:W1:Y:S01]  /*1a750*/  SYNCS.PHASECHK.TRANS64.TRYWAIT P1, [R7+URZ+0x38850], R4 ;  /* 0x03885004070075a7 */ /* 0x000062000802017f */
[----:B------:R-:W-:Y:S05]  /*1a760*/  @!P0 BRA `(.L_x_499) ;  /* 0x0000000000048947 */ /* 0x000fea0003800000 */
[----:B------:R-:W-:Y:S01]  /*1a770*/  BPT.TRAP 0x1 ;  /* 0x000000040000795c */ /* 0x000fe20000300000 */
.L_x_499:
[----:B-1----:R-:W-:Y:S05]  /*1a780*/  @P1 BRA `(.L_x_500) ;  /* 0x0000000000081947 */ /* 0x002fea0003800000 */
[----:B------:R-:W1:Y:S02]  /*1a790*/  SYNCS.PHASECHK.TRANS64.TRYWAIT P1, [R7+URZ+0x38850], R4 ;  /* 0x03885004070075a7 */ /* 0x000e64000802017f */
[----:B-1----:R-:W-:Y:S05]  /*1a7a0*/  @!P1 BRA `(.L_x_501) ;  /* 0x0000010c00209947 */ /* 0x002fea0003800000 */
.L_x_500:
[----:B------:R-:W-:Y:S01]  /*1a7b0*/  VIADD R22, R22, 0x400 ;  /* 0x0000040016167836 */ /* 0x000fe20000000000 */
[----:B------:R-:W2:Y:S04]  /*1a7c0*/  LDL R15, [R1+0x7c] ;  /* 0x00007c00010f7983 */ /* 0x000ea80000100800 */
[----:B------:R-:W-:Y:S01]  /*1a7d0*/  SHF.R.U32.HI R22, RZ, 0x4, R22 ;  /* 0x00000004ff167819 */ /* 0x000fe20000011616 */
[----:B------:R-:W3:Y:S03]  /*1a7e0*/  LDL R14, [R1+0x6c] ;  /* 0x00006c00010e7983 */ /* 0x000ee60000100800 */
[----:B------:R-:W-:Y:S01]  /*1a7f0*/  LOP3.LUT R22, R22, 0x3fff, RZ, 0xc0, !PT ;  /* 0x00003fff16167812 */ /* 0x000fe200078ec0ff */
[----:B------:R-:W-:Y:S01]  /*1a800*/  IMAD.MOV.U32 R5, RZ, RZ, 0x40000040 ;  /* 0x40000040ff057424 */ /* 0x000fe200078e00ff */
[----:B------:R-:W4:Y:S01]  /*1a810*/  LDL R9, [R1+0x50] ;  /* 0x0000500001097983 */ /* 0x000f220000100800 */
[----:B------:R-:W-:Y:S05]  /*1a820*/  WARPSYNC.ALL ;  /* 0x0000000000007948 */ /* 0x000fea0003800000 */
[----:B------:R-:W-:Y:S01]  /*1a830*/  LOP3.LUT R22, R22, 0x10000, RZ, 0xfc, !PT ;  /* 0x0001000016167812 */ /* 0x000fe200078efcff */
[----:B------:R-:W-:Y:S01]  /*1a840*/  WARPGROUP.ARRIVE ;  /* 0x00000000000079c5 */ /* 0x000fe20000000000 */
[----:B------:R-:W-:Y:S01]  /*1a850*/  R2UR UR7, R5 ;  /* 0x00000000050772ca */ /* 0x000fe200000e0000 */
[----:B------:R-:W-:Y:S01]  /*1a860*/  IMAD.MOV.U32 R11, RZ, RZ, 0x40000040 ;  /* 0x40000040ff0b7424 */ /* 0x000fe200078e00ff */
[----:B01----:R-:W-:Y:S01]  /*1a870*/  LEA R4, R152, R22, 0xb ;  /* 0x0000001698047211 */ /* 0x003fe200078e58ff */
[----:B------:R-:W-:-:S02]  /*1a880*/  ULDC.64 UR4, c[0x0][0x9a0] ;  /* 0x0002680000047ab9 */ /* 0x000fc40000000a00 */
[----:B------:R-:W-:Y:S02]  /*1a890*/  ISETP.NE.U32.AND P1, PT, RZ, UR4, PT ;  /* 0x00000004ff007c0c */ /* 0x000fe4000bf25070 */
[C---:B------:R-:W-:Y:S01]  /*1a8a0*/  R2UR UR6, R4.reuse ;  /* 0x00000000040672ca */ /* 0x040fe200000e0000 */
[----:B------:R-:W-:Y:S01]  /*1a8b0*/  VIADD R10, R4, 0x2 ;  /* 0x00000002040a7836 */ /* 0x000fe20000000000 */
[----:B------:R-:W-:-:S11]  /*1a8c0*/  ISETP.NE.AND.EX P1, PT, RZ, UR5, PT, P1 ;  /* 0x00000005ff007c0c */ /* 0x000fd6000bf25310 */
[----:B------:R-:W-:Y:S01]  /*1a8d0*/  QGMMA.64x256x32.F32.E4M3.E4M3 R24, R228, gdesc[UR4], R24, gsb0 ;  /* 0x03e00004e4187df3 */ /* 0x000fe20008000818 */
[----:B------:R-:W-:Y:S01]  /*1a8e0*/  R2UR UR6, R10 ;  /* 0x000000000a0672ca */ /* 0x000fe200000e0000 */
[----:B------:R-:W-:Y:S01]  /*1a8f0*/  VIADD R10, R4, 0x4 ;  /* 0x00000004040a7836 */ /* 0x000fe20000000000 */
[----:B------:R-:W-:Y:S01]  /*1a900*/  R2UR UR7, R11 ;  /* 0x000000000b0772ca */ /* 0x000fe200000e0000 */
[----:B------:R-:W-:Y:S01]  /*1a910*/  IMAD.MOV.U32 R11, RZ, RZ, 0x40000040 ;  /* 0x40000040ff0b7424 */ /* 0x000fe200078e00ff */
[----:B------:R-:W4:Y:S01]  /*1a920*/  @P1 LDC.64 R12, c[0x0][0x9d0] ;  /* 0x00027400ff0c1b82 */ /* 0x000f220000000a00 */
[----:B------:R-:W-:Y:S02]  /*1a930*/  WARPGROUP.DEPBAR.LE gsb0, 0x0 ;  /* 0x00008000000079c5 */ /* 0x000fe40000010000 */
[----:B------:R-:W-:-:S15]  /*1a940*/  WARPGROUP.ARRIVE ;  /* 0x00000000000079c5 */ /* 0x000fde0000000000 */
[----:B------:R-:W-:-:S05]  /*1a950*/  NOP ;  /* 0x0000000000007918 */ /* 0x000fca0000000000 */
[----:B------:R-:W-:Y:S01]  /*1a960*/  QGMMA.64x256x32.F32.E4M3.E4M3 R24, R224, gdesc[UR4], R24, gsb0 ;  /* 0x03e00004e0187df3 */ /* 0x000fe20008000818 */
[----:B------:R-:W-:Y:S02]  /*1a970*/  R2UR UR6, R10 ;  /* 0x000000000a0672ca */ /* 0x000fe400000e0000 */
[----:B------:R-:W-:Y:S02]  /*1a980*/  R2UR UR7, R11 ;  /* 0x000000000b0772ca */ /* 0x000fe400000e0000 */
[----:B------:R-:W2:Y:S02]  /*1a990*/  @P1 LDC.64 R10, c[0x0][0x9c8] ;  /* 0x00027200ff0a1b82 */ /* 0x000ea40000000a00 */
[----:B--2---:R-:W-:-:S04]  /*1a9a0*/  @P1 IMAD R5, R15, R10, RZ ;  /* 0x0000000a0f051224 */ /* 0x004fc800078e02ff */
[C---:B---3--:R-:W-:Y:S02]  /*1a9b0*/  @P1 IMAD R5, R14.reuse, R11, R5 ;  /* 0x0000000b0e051224 */ /* 0x048fe400078e0205 */
[----:B------:R-:W-:-:S05]  /*1a9c0*/  @P1 IMAD.WIDE.U32 R10, R14, R10, RZ ;  /* 0x0000000a0e0a1225 */ /* 0x000fca00078e00ff */
[----:B------:R-:W-:-:S03]  /*1a9d0*/  @P1 IADD3 R11, R11, R5, RZ ;  /* 0x000000050b0b1210 */ /* 0x000fc60007ffe0ff */
[----:B----4-:R-:W-:-:S04]  /*1a9e0*/  @P1 IMAD.WIDE.U32 R10, R9, R12, R10 ;  /* 0x0000000c090a1225 */ /* 0x010fc800078e000a */
[----:B------:R-:W-:Y:S01]  /*1a9f0*/  @P1 IMAD R13, R9, R13, R11 ;  /* 0x0000000d090d1224 */ /* 0x000fe200078e020b */
[----:B------:R-:W-:Y:S01]  /*1aa00*/  @P1 LEA R12, P2, R10, UR4, 0x2 ;  /* 0x000000040a0c1c11 */ /* 0x000fe2000f8410ff */
[----:B------:R-:W-:-:S03]  /*1aa10*/  IMAD.MOV.U32 R9, RZ, RZ, 0x3f800000 ;  /* 0x3f800000ff097424 */ /* 0x000fc600078e00ff */
[----:B------:R-:W-:-:S05]  /*1aa20*/  @P1 LEA.HI.X R13, R10, UR5, R13, 0x2, P2 ;  /* 0x000000050a0d1c11 */ /* 0x000fca00090f140d */
[----:B------:R-:W2:Y:S01]  /*1aa30*/  @P1 LDG.E R9, desc[UR42][R12.64] ;  /* 0x0000002a0c091981 */ /* 0x000ea2000c1e1900 */
[----:B------:R-:W-:Y:S02]  /*1aa40*/  VIADD R4, R4, 0x6 ;  /* 0x0000000604047836 */ /* 0x000fe40000000000 */
[----:B------:R-:W-:Y:S01]  /*1aa50*/  IMAD.MOV.U32 R5, RZ, RZ, 0x40000040 ;  /* 0x40000040ff057424 */ /* 0x000fe200078e00ff */
[----:B------:R-:W-:Y:S02]  /*1aa60*/  WARPGROUP.DEPBAR.LE gsb0, 0x0 ;  /* 0x00008000000079c5 */ /* 0x000fe40000010000 */
[----:B------:R-:W-:-:S06]  /*1aa70*/  WARPGROUP.ARRIVE ;  /* 0x00000000000079c5 */ /* 0x000fcc0000000000 */
[----:B------:R-:W-:Y:S01]  /*1aa80*/  QGMMA.64x256x32.F32.E4M3.E4M3 R24, R216, gdesc[UR4], R24, gsb0 ;  /* 0x03e00004d8187df3 */ /* 0x000fe20008000818 */
[----:B------:R-:W-:Y:S02]  /*1aa90*/  R2UR UR6, R4 ;  /* 0x00000000040672ca */ /* 0x000fe400000e0000 */
[----:B------:R-:W-:Y:S01]  /*1aaa0*/  R2UR UR7, R5 ;  /* 0x00000000050772ca */ /* 0x000fe200000e0000 */
[----:B------:R-:W0:Y:S04]  /*1aab0*/  SHFL.BFLY PT, R4, R3, 0x2, 0x1f ;  /* 0x0c401f0003047f89 */ /* 0x000e2800000e0000 */
[----:B------:R-:W1:Y:S01]  /*1aac0*/  SHFL.BFLY PT, R10, R6, 0x2, 0x1f ;  /* 0x0c401f00060a7f89 */ /* 0x000e6200000e0000 */
[----:B0-----:R-:W-:-:S05]  /*1aad0*/  FADD.FTZ R4, R4, R3 ;  /* 0x0000000304047221 */ /* 0x001fca0000010000 */
[----:B------:R-:W0:Y:S01]  /*1aae0*/  SHFL.BFLY PT, R5, R4, 0x1, 0x1f ;  /* 0x0c201f0004057f89 */ /* 0x000e2200000e0000 */
[----:B-1----:R-:W-:-:S05]  /*1aaf0*/  FADD.FTZ R6, R10, R6 ;  /* 0x000000060a067221 */ /* 0x002fca0000010000 */
[----:B------:R-:W1:Y:S01]  /*1ab00*/  SHFL.BFLY PT, R3, R6, 0x1, 0x1f ;  /* 0x0c201f0006037f89 */ /* 0x000e6200000e0000 */
[----:B0-----:R-:W-:-:S05]  /*1ab10*/  FADD.FTZ R10, R4, R5 ;  /* 0x00000005040a7221 */ /* 0x001fca0000010000 */
[----:B------:R-:W-:Y:S01]  /*1ab20*/  FSETP.NE.FTZ.AND P1, PT, R10, RZ, PT ;  /* 0x000000ff0a00720b */ /* 0x000fe20003f35000 */
[----:B-1----:R-:W-:-:S01]  /*1ab30*/  FADD.FTZ R6, R6, R3 ;  /* 0x0000000306067221 */ /* 0x002fc20000010000 */
[----:B------:R-:W-:Y:S02]  /*1ab40*/  IMAD.MOV.U32 R4, RZ, RZ, RZ ;  /* 0x000000ffff047224 */ /* 0x000fe400078e00ff */
[----:B------:R-:W-:Y:S01]  /*1ab50*/  FMUL.FTZ R5, R10, 0.00390625 ;  /* 0x3b8000000a057820 */ /* 0x000fe20000410000 */
[----:B------:R-:W-:-:S05]  /*1ab60*/  FMUL.FTZ R3, R6, 0.00390625 ;  /* 0x3b80000006037820 */ /* 0x000fca0000410000 */
[----:B------:R-:W-:-:S03]  /*1ab70*/  FSETP.NE.FTZ.AND P3, PT, R3, RZ, PT ;  /* 0x000000ff0300720b */ /* 0x000fc60003f75000 */
[----:B------:R-:W-:Y:S01]  /*1ab80*/  @P1 MUFU.RCP R4, R10 ;  /* 0x0000000a00041308 */ /* 0x000fe20000001000 */
[----:B------:R-:W-:Y:S02]  /*1ab90*/  FSETP.NE.FTZ.AND P1, PT, R5, RZ, PT ;  /* 0x000000ff0500720b */ /* 0x000fe40003f35000 */
[----:B------:R-:W-:-:S11]  /*1aba0*/  FSETP.NE.FTZ.AND P2, PT, R6, RZ, PT ;  /* 0x000000ff0600720b */ /* 0x000fd60003f55000 */
[----:B------:R-:W0:Y:S08]  /*1abb0*/  @P1 MUFU.LG2 R10, R5 ;  /* 0x00000005000a1308 */ /* 0x000e300000000c00 */
[----:B------:R1:W3:Y:S02]  /*1abc0*/  @P3 MUFU.LG2 R5, R3 ;  /* 0x0000000300053308 */ /* 0x0002e40000000c00 */
[----:B-1----:R-:W-:-:S06]  /*1abd0*/  IMAD.MOV.U32 R3, RZ, RZ, RZ ;  /* 0x000000ffff037224 */ /* 0x002fcc00078e00ff */
[----:B------:R0:W1:Y:S01]  /*1abe0*/  @P2 MUFU.RCP R3, R6 ;  /* 0x0000000600032308 */ /* 0x0000620000001000 */
[----:B------:R-:W-:Y:S02]  /*1abf0*/  WARPGROUP.DEPBAR.LE gsb0, 0x0 ;  /* 0x00008000000079c5 */ /* 0x000fe40000010000 */
[----:B------:R-:W-:-:S06]  /*1ac00*/  WARPGROUP.ARRIVE ;  /* 0x00000000000079c5 */ /* 0x000fcc0000000000 */
[----:B------:R-:W-:Y:S01]  /*1ac10*/  QGMMA.64x256x32.F32.E4M3.E4M3 R24, R220, gdesc[UR4], R24, gsb0 ;  /* 0x03e00004dc187df3 */ /* 0x000fe20008000818 */
[----:B0-----:R-:W-:Y:S01]  /*1ac20*/  @P1 FMUL.FTZ R6, R10, 0.69314718246459960938 ;  /* 0x3f3172180a061820 */ /* 0x001fe20000410000 */
[C---:B------:R-:W-:Y:S01]  /*1ac30*/  @P1 FMUL.FTZ R10, R2.reuse, 0.69314718246459960938 ;  /* 0x3f317218020a1820 */ /* 0x040fe20000410000 */
[----:B------:R-:W-:Y:S01]  /*1ac40*/  @P3 FMUL.FTZ R2, R2, 0.69314718246459960938 ;  /* 0x3f31721802023820 */ /* 0x000fe20000410000 */
[----:B---3--:R-:W-:Y:S01]  /*1ac50*/  @P3 FMUL.FTZ R5, R5, 0.69314718246459960938 ;  /* 0x3f31721805053820 */ /* 0x008fe20000410000 */
[----:B------:R-:W-:Y:S01]  /*1ac60*/  IMAD.MOV.U32 R171, RZ, RZ, -0x800000 ;  /* 0xff800000ffab7424 */ /* 0x000fe200078e00ff */
[----:B------:R-:W-:Y:S01]  /*1ac70*/  MOV R172, 0xff800000 ;  /* 0xff80000000ac7802 */ /* 0x000fe20000000f00 */
[----:B------:R-:W-:-:S01]  /*1ac80*/  @P1 FFMA.FTZ R172, R10, R0, R6 ;  /* 0x000000000aac1223 */ /* 0x000fc20000010006 */
[----:B------:R-:W-:Y:S01]  /*1ac90*/  @P3 FFMA.FTZ R171, R2, R8, R5 ;  /* 0x0000000802ab3223 */ /* 0x000fe20000010005 */
[-C--:B--2---:R-:W-:Y:S01]  /*1aca0*/  FMUL.FTZ R4, R4, R9.reuse ;  /* 0x0000000904047220 */ /* 0x084fe20000410000 */
[----:B-1----:R-:W-:Y:S01]  /*1acb0*/  FMUL.FTZ R2, R3, R9 ;  /* 0x0000000903027220 */ /* 0x002fe20000410000 */
[----:B------:R-:W-:-:S02]  /*1acc0*/  WARPGROUP.DEPBAR.LE gsb0, 0x0 ;  /* 0x00008000000079c5 */ /* 0x000fc40000010000 */
[----:B------:R-:W-:Y:S05]  /*1acd0*/  @!P0 BRA `(.L_x_502) ;  /* 0x0000000000048947 */ /* 0x000fea0003800000 */
[----:B------:R-:W-:Y:S01]  /*1ace0*/  BPT.TRAP 0x1 ;  /* 0x000000040000795c */ /* 0x000fe20000300000 */
.L_x_502:
[----:B------:R-:W-:Y:S02]  /*1acf0*/  VIADD R7, R7, 0x38860 ;  /* 0x0003886007077836 */ /* 0x000fe40000000000 */
[-C--:B------:R-:W-:Y:S01]  /*1ad00*/  FMUL.FTZ R20, R45, R4.reuse ;  /* 0x000000042d147220 */ /* 0x080fe20000410000 */
[----:B------:R-:W-:Y:S02]  /*1ad10*/  IMAD.U32 R0, RZ, RZ, UR36 ;  /* 0x00000024ff007e24 */ /* 0x000fe4000f8e00ff */
[-C--:B------:R-:W-:Y:S01]  /*1ad20*/  FMUL.FTZ R11, R53, R4.reuse ;  /* 0x00000004350b7220 */ /* 0x080fe20000410000 */
[----:B------:R-:W-:Y:S02]  /*1ad30*/  VIADD R152, R152, 0x1 ;  /* 0x0000000198987836 */ /* 0x000fe40000000000 */
[-C--:B------:R-:W-:Y:S01]  /*1ad40*/  FMUL.FTZ R12, R56, R4.reuse ;  /* 0x00000004380c7220 */ /* 0x080fe20000410000 */
[-C--:B------:R-:W-:Y:S01]  /*1ad50*/  FMUL.FTZ R13, R61, R4.reuse ;  /* 0x000000043d0d7220 */ /* 0x080fe20000410000 */
[----:B------:R-:W-:Y:S01]  /*1ad60*/  PRMT R0, R0, 0x654, R7 ;  /* 0x0000065400007816 */ /* 0x000fe20000000007 */
        /* <DEDUP_REMOVED lines=10> */
[----:B------:R-:W-:Y:S01]  /*1ae10*/  ISETP.NE.AND P1, PT, R152, 0x2, PT ;  /* 0x000000029800780c */ /* 0x000fe20003f25270 */
        /* <DEDUP_REMOVED lines=80> */
[----:B------:R-:W-:Y:S01]  /*1b320*/  SEL R2, RZ, 0x1, P1 ;  /* 0x00000001ff027807 */ /* 0x000fe20000800000 */
        /* <DEDUP_REMOVED lines=8> */
[-C--:B0-----:R-:W-:Y:S01]  /*1b3b0*/  FMUL.FTZ R0, R29, R4.reuse ;  /* 0x000000041d007220 */ /* 0x081fe20000410000 */
        /* <DEDUP_REMOVED lines=27> */
[----:B------:R-:W-:Y:S01]  /*1b570*/  UIADD3 UR39, UR39, 0x1, URZ ;  /* 0x0000000127277890 */ /* 0x000fe2000fffe03f */
[----:B------:R-:W-:-:S02]  /*1b580*/  LOP3.LUT R235, R235, R2, RZ, 0x3c, !PT ;  /* 0x00000002ebeb7212 */ /* 0x000fc400078e3cff */
[----:B------:R-:W-:-:S09]  /*1b590*/  SEL R152, R152, RZ, P1 ;  /* 0x000000ff98987207 */ /* 0x000fd20000800000 */
.L_x_438:
[----:B------:R-:W-:Y:S05]  /*1b5a0*/  WARPSYNC.ALL ;  /* 0x0000000000007948 */ /* 0x000fea0003800000 */
[----:B------:R-:W2:Y:S01]  /*1b5b0*/  LDL R228, [R1+0x70] ;  /* 0x0000700001e47983 */ /* 0x000ea20000100800 */
[----:B------:R-:W0:Y:S01]  /*1b5c0*/  S2UR UR36, SR_CgaCtaId ;  /* 0x00000000002479c3 */ /* 0x000e220000008800 */
[----:B------:R-:W-:Y:S01]  /*1b5d0*/  UMOV UR4, 0x400 ;  /* 0x0000040000047882 */ /* 0x000fe20000000000 */
[----:B------:R-:W-:Y:S01]  /*1b5e0*/  BSSY B0, `(.L_x_503) ;  /* 0x0000777000007945 */ /* 0x000fe20003800000 */
[----:B0-----:R-:W-:-:S06]  /*1b5f0*/  ULEA UR4, UR36, UR4, 0x18 ;  /* 0x0000000424047291 */ /* 0x001fcc000f8ec03f */
[----:B------:R-:W-:Y:S01]  /*1b600*/  IMAD.U32 R22, RZ, RZ, UR4 ;  /* 0x00000004ff167e24 */ /* 0x000fe2000f8e00ff */
[----:B------:R-:W-:Y:S06]  /*1b610*/  BAR.SYNC.DEFER_BLOCKING 0x5, 0x180 ;  /* 0x0146000000007b1d */ /* 0x000fec0000010000 */
[----:B------:R0:W1:Y:S02]  /*1b620*/  LDS.128 R28, [R22+0x388d0] ;  /* 0x0388d000161c7984 */ /* 0x0000640000000c00 */
[----:B------:R-:W-:Y:S06]  /*1b630*/  BAR.ARV 0x4, 0x180 ;  /* 0x0106000000007b1d */ /* 0x000fec0000002000 */
[----:B--2---:R-:W-:-:S13]  /*1b640*/  ISETP.NE.AND P1, PT, R228, RZ, PT ;  /* 0x000000ffe400720c */ /* 0x004fda0003f25270 */
[----:B------:R-:W2:Y:S02]  /*1b650*/  @!P1 LDC R228, c[0x0][0xad4] ;  /* 0x0002b500ffe49b82 */ /* 0x000ea40000000800 */
[----:B--2---:R0:W-:Y:S01]  /*1b660*/  @!P1 STL [R1+0x70], R228 ;  /* 0x000070e401009387 */ /* 0x0041e20000100800 */
[----:B-1----:R-:W-:Y:S05]  /*1b670*/  @P0 BRA `(.L_x_504) ;  /* 0x0000006400c00947 */ /* 0x002fea0003800000 */
[----:B------:R-:W2:Y:S01]  /*1b680*/  LDL R4, [R1+0x1a4] ;  /* 0x0001a40001047983 */ /* 0x000ea20000100800 */
[----:B------:R-:W-:Y:S01]  /*1b690*/  ULDC.64 UR4, c[0x4][0x110] ;  /* 0x0100440000047ab9 */ /* 0x000fe20000000a00 */
[----:B------:R-:W1:Y:S01]  /*1b6a0*/  S2R R2, SR_SWINHI ;  /* 0x0000000000027919 */ /* 0x000e620000002f00 */
[----:B------:R-:W3:Y:S01]  /*1b6b0*/  S2R R229, SR_TID.X ;  /* 0x0000000000e57919 */ /* 0x000ee20000002100 */
[----:B------:R-:W-:Y:S02]  /*1b6c0*/  MOV R40, R22 ;  /* 0x0000001600287202 */ /* 0x000fe40000000f00 */
[----:B-1----:R-:W-:-:S03]  /*1b6d0*/  MOV R41, R2 ;  /* 0x0000000200297202 */ /* 0x002fc60000000f00 */
[----:B--2---:R-:W-:-:S03]  /*1b6e0*/  IMAD.WIDE R26, R4, 0x2, R40 ;  /* 0x00000002041a7825 */ /* 0x004fc600078e0228 */
[C---:B------:R-:W-:Y:S02]  /*1b6f0*/  IADD3 R62, P5, R26.reuse, 0xc000, RZ ;  /* 0x0000c0001a3e7810 */ /* 0x040fe40007fbe0ff */
[----:B------:R-:W-:Y:S02]  /*1b700*/  IADD3 R66, P1, R26, 0xc060, RZ ;  /* 0x0000c0601a427810 */ /* 0x000fe40007f3e0ff */
[----:B------:R-:W-:Y:S02]  /*1b710*/  LOP3.LUT R63, R62, 0x380, RZ, 0xc0, !PT ;  /* 0x000003803e3f7812 */ /* 0x000fe400078ec0ff */
[----:B------:R-:W-:Y:S02]  /*1b720*/  LOP3.LUT R2, R66, 0x380, RZ, 0xc0, !PT ;  /* 0x0000038042027812 */ /* 0x000fe400078ec0ff */
[----:B------:R-:W-:Y:S02]  /*1b730*/  SHF.R.U64 R63, R63, 0x3, RZ ;  /* 0x000000033f3f7819 */ /* 0x000fe400000012ff */
[----:B------:R-:W-:-:S02]  /*1b740*/  IADD3 R50, P4, R26, 0x8060, RZ ;  /* 0x000080601a327810 */ /* 0x000fc40007f9e0ff */
[----:B------:R-:W-:Y:S01]  /*1b750*/  LOP3.LUT R62, R63, R62, RZ, 0x3c, !PT ;  /* 0x0000003e3f3e7212 */ /* 0x000fe200078e3cff */
[----:B------:R-:W-:Y:S01]  /*1b760*/  IMAD.X R63, RZ, RZ, R27, P5 ;  /* 0x000000ffff3f7224 */ /* 0x000fe200028e061b */
[----:B------:R-:W-:Y:S02]  /*1b770*/  SHF.R.U64 R2, R2, 0x3, RZ ;  /* 0x0000000302027819 */ /* 0x000fe400000012ff */
[----:B------:R-:W-:Y:S02]  /*1b780*/  IADD3 R58, P3, R26, 0xc020, RZ ;  /* 0x0000c0201a3a7810 */ /* 0x000fe40007f7e0ff */
[----:B------:R-:W-:Y:S02]  /*1b790*/  LOP3.LUT R51, R50, 0x380, RZ, 0xc0, !PT ;  /* 0x0000038032337812 */ /* 0x000fe400078ec0ff */
[----:B------:R-:W-:Y:S02]  /*1b7a0*/  IADD3 R46, P5, R26, 0x4040, RZ ;  /* 0x000040401a2e7810 */ /* 0x000fe40007fbe0ff */
[----:B------:R-:W-:-:S02]  /*1b7b0*/  LOP3.LUT R66, R2, R66, RZ, 0x3c, !PT ;  /* 0x0000004202427212 */ /* 0x000fc400078e3cff */
[----:B------:R-:W-:Y:S01]  /*1b7c0*/  LOP3.LUT R59, R58, 0x380, RZ, 0xc0, !PT ;  /* 0x000003803a3b7812 */ /* 0x000fe200078ec0ff */
[----:B------:R-:W-:Y:S01]  /*1b7d0*/  IMAD.X R47, RZ, RZ, R27, P5 ;  /* 0x000000ffff2f7224 */ /* 0x000fe200028e061b */
[----:B------:R-:W-:Y:S02]  /*1b7e0*/  SHF.R.U64 R51, R51, 0x3, RZ ;  /* 0x0000000333337819 */ /* 0x000fe400000012ff */
[----:B------:R-:W-:Y:S02]  /*1b7f0*/  IADD3 R54, P2, R26, 0x8040, RZ ;  /* 0x000080401a367810 */ /* 0x000fe40007f5e0ff */
[----:B------:R-:W-:Y:S02]  /*1b800*/  IADD3.X R67, RZ, R27, RZ, P1, !PT ;  /* 0x0000001bff437210 */ /* 0x000fe40000ffe4ff */
[----:B------:R-:W-:Y:S02]  /*1b810*/  LOP3.LUT R2, R46, 0x380, RZ, 0xc0, !PT ;  /* 0x000003802e027812 */ /* 0x000fe400078ec0ff */
[----:B------:R-:W-:-:S02]  /*1b820*/  SHF.R.U64 R59, R59, 0x3, RZ ;  /* 0x000000033b3b7819 */ /* 0x000fc400000012ff */
[----:B------:R-:W-:Y:S01]  /*1b830*/  LOP3.LUT R50, R51, R50, RZ, 0x3c, !PT ;  /* 0x0000003233327212 */ /* 0x000fe200078e3cff */
[----:B------:R-:W-:Y:S01]  /*1b840*/  IMAD.X R51, RZ, RZ, R27, P4 ;  /* 0x000000ffff337224 */ /* 0x000fe200020e061b */
[----:B------:R-:W-:Y:S02]  /*1b850*/  IADD3 R70, P0, R26, 0xc040, RZ ;  /* 0x0000c0401a467810 */ /* 0x000fe40007f1e0ff */
[----:B------:R-:W-:Y:S02]  /*1b860*/  LOP3.LUT R55, R54, 0x380, RZ, 0xc0, !PT ;  /* 0x0000038036377812 */ /* 0x000fe400078ec0ff */
[----:B------:R-:W-:Y:S02]  /*1b870*/  SHF.R.U64 R2, R2, 0x3, RZ ;  /* 0x0000000302027819 */ /* 0x000fe400000012ff */
[----:B------:R-:W-:Y:S02]  /*1b880*/  MOV R227, R66 ;  /* 0x0000004200e37202 */ /* 0x000fe40000000f00 */
[----:B------:R-:W-:-:S02]  /*1b890*/  IADD3 R66, P4, R26, 0x4020, RZ ;  /* 0x000040201a427810 */ /* 0x000fc40007f9e0ff */
[----:B------:R-:W-:Y:S01]  /*1b8a0*/  LOP3.LUT R58, R59, R58, RZ, 0x3c, !PT ;  /* 0x0000003a3b3a7212 */ /* 0x000fe200078e3cff */
[--C-:B------:R-:W-:Y:S01]  /*1b8b0*/  IMAD.X R59, RZ, RZ, R27.reuse, P3 ;  /* 0x000000ffff3b7224 */ /* 0x100fe200018e061b */
[----:B------:R-:W-:Y:S01]  /*1b8c0*/  LOP3.LUT R71, R70, 0x380, RZ, 0xc0, !PT ;  /* 0x0000038046477812 */ /* 0x000fe200078ec0ff */
[----:B------:R-:W-:Y:S01]  /*1b8d0*/  IMAD.X R67, RZ, RZ, R27, P4 ;  /* 0x000000ffff437224 */ /* 0x000fe200020e061b */
[----:B------:R-:W-:Y:S02]  /*1b8e0*/  SHF.R.U64 R55, R55, 0x3, RZ ;  /* 0x0000000337377819 */ /* 0x000fe400000012ff */
[----:B------:R-:W-:Y:S02]  /*1b8f0*/  LOP3.LUT R46, R2, R46, RZ, 0x3c, !PT ;  /* 0x0000002e022e7212 */ /* 0x000fe400078e3cff */
[----:B------:R-:W-:Y:S02]  /*1b900*/  IADD3 R34, P1, R26, 0x8020, RZ ;  /* 0x000080201a227810 */ /* 0x000fe40007f3e0ff */
[----:B------:R-:W-:-:S02]  /*1b910*/  LOP3.LUT R2, R66, 0x380, RZ, 0xc0, !PT ;  /* 0x0000038042027812 */ /* 0x000fc400078ec0ff */
[----:B------:R-:W-:Y:S02]  /*1b920*/  SHF.R.U64 R71, R71, 0x3, RZ ;  /* 0x0000000347477819 */ /* 0x000fe400000012ff */
[----:B------:R-:W-:Y:S01]  /*1b930*/  LOP3.LUT R54, R55, R54, RZ, 0x3c, !PT ;  /* 0x0000003637367212 */ /* 0x000fe200078e3cff */
[----:B------:R-:W-:Y:S01]  /*1b940*/  IMAD.X R55, RZ, RZ, R27, P2 ;  /* 0x000000ffff377224 */ /* 0x000fe200010e061b */
[----:B------:R-:W-:Y:S02]  /*1b950*/  LOP3.LUT R35, R34, 0x380, RZ, 0xc0, !PT ;  /* 0x0000038022237812 */ /* 0x000fe400078ec0ff */
[----:B------:R-:W-:Y:S02]  /*1b960*/  SHF.R.U64 R2, R2, 0x3, RZ ;  /* 0x0000000302027819 */ /* 0x000fe400000012ff */
[----:B------:R-:W-:Y:S02]  /*1b970*/  MOV R225, R58 ;  /* 0x0000003a00e17202 */ /* 0x000fe40000000f00 */
[----:B------:R-:W-:-:S02]  /*1b980*/  IADD3 R58, P2, R26, 0x4000, RZ ;  /* 0x000040001a3a7810 */ /* 0x000fc40007f5e0ff */
[----:B------:R-:W-:Y:S01]  /*1b990*/  LOP3.LUT R70, R71, R70, RZ, 0x3c, !PT ;  /* 0x0000004647467212 */ /* 0x000fe200078e3cff */
[--C-:B------:R-:W-:Y:S01]  /*1b9a0*/  IMAD.X R71, RZ, RZ, R27.reuse, P0 ;  /* 0x000000ffff477224 */ /* 0x100fe200000e061b */
[----:B------:R-:W-:Y:S01]  /*1b9b0*/  SHF.R.U64 R35, R35, 0x3, RZ ;  /* 0x0000000323237819 */ /* 0x000fe200000012ff */
[----:B------:R-:W-:Y:S01]  /*1b9c0*/  IMAD.X R59, RZ, RZ, R27, P2 ;  /* 0x000000ffff3b7224 */ /* 0x000fe200010e061b */
[----:B------:R-:W-:Y:S02]  /*1b9d0*/  LOP3.LUT R66, R2, R66, RZ, 0x3c, !PT ;  /* 0x0000004202427212 */ /* 0x000fe400078e3cff */
[----:B------:R-:W-:Y:S02]  /*1b9e0*/  IADD3 R38, P0, R26, 0x8000, RZ ;  /* 0x000080001a267810 */ /* 0x000fe40007f1e0ff */
[----:B------:R-:W-:Y:S02]  /*1b9f0*/  LOP3.LUT R2, R58, 0x380, RZ, 0xc0, !PT ;  /* 0x000003803a027812 */ /* 0x000fe400078ec0ff */
[----:B------:R-:W-:-:S02]  /*1ba00*/  LOP3.LUT R34, R35, R34, RZ, 0x3c, !PT ;  /* 0x0000002223227212 */ /* 0x000fc400078e3cff */
[----:B------:R-:W-:Y:S02]  /*1ba10*/  LOP3.LUT R39, R38, 0x380, RZ, 0xc0, !PT ;  /* 0x0000038026277812 */ /* 0x000fe400078ec0ff */
[----:B------:R-:W-:Y:S02]  /*1ba20*/  SHF.R.U64 R2, R2, 0x3, RZ ;  /* 0x0000000302027819 */ /* 0x000fe400000012ff */
[----:B------:R-:W-:Y:S02]  /*1ba30*/  MOV R223, R50 ;  /* 0x0000003200df7202 */ /* 0x000fe40000000f00 */
[----:B------:R-:W-:Y:S02]  /*1ba40*/  IADD3.X R35, RZ, R27, RZ, P1, !PT ;  /* 0x0000001bff237210 */ /* 0x000fe40000ffe4ff */
[----:B------:R-:W-:Y:S02]  /*1ba50*/  IADD3 R50, P1, R26, 0x60, RZ ;  /* 0x000000601a327810 */ /* 0x000fe40007f3e0ff */
[----:B------:R-:W-:-:S02]  /*1ba60*/  SHF.R.U64 R39, R39, 0x3, RZ ;  /* 0x0000000327277819 */ /* 0x000fc400000012ff */
[----:B------:R-:W-:Y:S02]  /*1ba70*/  LOP3.LUT R58, R2, R58, RZ, 0x3c, !PT ;  /* 0x0000003a023a7212 */ /* 0x000fe400078e3cff */
[----:B------:R-:W-:Y:S02]  /*1ba80*/  LOP3.LUT R2, R50, 0x380, RZ, 0xc0, !PT ;  /* 0x0000038032027812 */ /* 0x000fe400078ec0ff */
[----:B------:R-:W-:Y:S01]  /*1ba90*/  LOP3.LUT R38, R39, R38, RZ, 0x3c, !PT ;  /* 0x0000002627267212 */ /* 0x000fe200078e3cff */
[----:B------:R-:W-:Y:S01]  /*1baa0*/  IMAD.X R39, RZ, RZ, R27, P0 ;  /* 0x000000ffff277224 */ /* 0x000fe200000e061b */
[----:B------:R-:W-:Y:S02]  /*1bab0*/  SHF.R.U64 R2, R2, 0x3, RZ ;  /* 0x0000000302027819 */ /* 0x000fe400000012ff */
[----:B------:R-:W-:Y:S02]  /*1bac0*/  MOV R221, R34 ;  /* 0x0000002200dd7202 */ /* 0x000fe40000000f00 */
[----:B------:R-:W-:-:S02]  /*1bad0*/  IADD3 R34, P0, R26, 0x40, RZ ;  /* 0x000000401a227810 */ /* 0x000fc40007f1e0ff */
[----:B------:R-:W-:Y:S02]  /*1bae0*/  LOP3.LUT R50, R2, R50, RZ, 0x3c, !PT ;  /* 0x0000003202327212 */ /* 0x000fe400078e3cff */
[----:B------:R-:W-:Y:S01]  /*1baf0*/  LOP3.LUT R2, R34, 0x380, RZ, 0xc0, !PT ;  /* 0x0000038022027812 */ /* 0x000fe200078ec0ff */
[----:B------:R-:W-:Y:S01]  /*1bb00*/  IMAD.X R35, RZ, RZ, R27, P0 ;  /* 0x000000ffff237224 */ /* 0x000fe200000e061b */
[----:B------:R-:W-:Y:S02]  /*1bb10*/  IADD3 R42, P3, R26, 0x4060, RZ ;  /* 0x000040601a2a7810 */ /* 0x000fe40007f7e0ff */
[----:B------:R-:W-:Y:S02]  /*1bb20*/  SHF.R.U64 R2, R2, 0x3, RZ ;  /* 0x0000000302027819 */ /* 0x000fe400000012ff */
[----:B------:R-:W-:Y:S02]  /*1bb30*/  IADD3.X R51, RZ, R27, RZ, P1, !PT ;  /* 0x0000001bff337210 */ /* 0x000fe40000ffe4ff */
[----:B------:R-:W-:-:S02]  /*1bb40*/  LOP3.LUT R34, R2, R34, RZ, 0x3c, !PT ;  /* 0x0000002202227212 */ /* 0x000fc400078e3cff */
[----:B------:R-:W-:Y:S02]  /*1bb50*/  MOV R222, R54 ;  /* 0x0000003600de7202 */ /* 0x000fe40000000f00 */
[----:B------:R-:W-:Y:S02]  /*1bb60*/  MOV R214, R34 ;  /* 0x0000002200d67202 */ /* 0x000fe40000000f00 */
[----:B------:R-:W-:Y:S02]  /*1bb70*/  IADD3 R34, P0, R26, 0x20, RZ ;  /* 0x000000201a227810 */ /* 0x000fe40007f1e0ff */
[----:B------:R-:W-:Y:S02]  /*1bb80*/  LOP3.LUT R43, R42, 0x380, RZ, 0xc0, !PT ;  /* 0x000003802a2b7812 */ /* 0x000fe400078ec0ff */
[----:B------:R-:W-:Y:S01]  /*1bb90*/  LOP3.LUT R2, R34, 0x380, RZ, 0xc0, !PT ;  /* 0x0000038022027812 */ /* 0x000fe200078ec0ff */
[----:B------:R-:W-:Y:S01]  /*1bba0*/  IMAD.X R35, RZ, RZ, R27, P0 ;  /* 0x000000ffff237224 */ /* 0x000fe200000e061b */
[----:B------:R-:W-:-:S02]  /*1bbb0*/  SHF.R.U64 R43, R43, 0x3, RZ ;  /* 0x000000032b2b7819 */ /* 0x000fc400000012ff */
[----:B------:R-:W-:Y:S02]  /*1bbc0*/  SHF.R.U64 R2, R2, 0x3, RZ ;  /* 0x0000000302027819 */ /* 0x000fe400000012ff */
[----:B------:R-:W-:Y:S01]  /*1bbd0*/  LOP3.LUT R42, R43, R42, RZ, 0x3c, !PT ;  /* 0x0000002a2b2a7212 */ /* 0x000fe200078e3cff */
[----:B------:R-:W-:Y:S01]  /*1bbe0*/  IMAD.X R43, RZ, RZ, R27, P3 ;  /* 0x000000ffff2b7224 */ /* 0x000fe200018e061b */
[----:B------:R-:W-:Y:S02]  /*1bbf0*/  LOP3.LUT R34, R2, R34, RZ, 0x3c, !PT ;  /* 0x0000002202227212 */ /* 0x000fe400078e3cff */
[----:B------:R-:W-:Y:S02]  /*1bc00*/  LOP3.LUT R2, R26, 0x380, RZ, 0xc0, !PT ;  /* 0x000003801a027812 */ /* 0x000fe400078ec0ff */
[----:B------:R-:W-:Y:S02]  /*1bc10*/  MOV R226, R70 ;  /* 0x0000004600e27202 */ /* 0x000fe40000000f00 */
[----:B------:R-:W-:-:S02]  /*1bc20*/  SHF.R.U64 R2, R2, 0x3, RZ ;  /* 0x0000000302027819 */ /* 0x000fc400000012ff */
[----:B------:R-:W-:Y:S02]  /*1bc30*/  MOV R224, R62 ;  /* 0x0000003e00e07202 */ /* 0x000fe40000000f00 */
[----:B------:R-:W-:Y:S02]  /*1bc40*/  LOP3.LUT R26, R2, R26, RZ, 0x3c, !PT ;  /* 0x0000001a021a7212 */ /* 0x000fe400078e3cff */
[C---:B---3--:R-:W-:Y:S02]  /*1bc50*/  LOP3.LUT P0, R2, R229.reuse, 0x3, RZ, 0xc0, !PT ;  /* 0x00000003e5027812 */ /* 0x048fe4000780c0ff */
[----:B------:R-:W-:Y:S02]  /*1bc60*/  MOV R220, R38 ;  /* 0x0000002600dc7202 */ /* 0x000fe40000000f00 */
[----:B------:R-:W-:Y:S01]  /*1bc70*/  ISETP.EQ.OR P0, PT, R2, 0x3, !P0 ;  /* 0x000000030200780c */ /* 0x000fe20004702670 */
[----:B------:R-:W-:Y:S01]  /*1bc80*/  IMAD.SHL.U32 R2, R229, 0x4, RZ ;  /* 0x00000004e5027824 */ /* 0x000fe200078e00ff */
[----:B------:R-:W-:-:S02]  /*1bc90*/  MOV R219, R42 ;  /* 0x0000002a00db7202 */ /* 0x000fc40000000f00 */
[----:B------:R-:W-:Y:S02]  /*1bca0*/  SEL R4, R5, R6, P0 ;  /* 0x0000000605047207 */ /* 0x000fe40000000000 */
[----:B------:R-:W-:Y:S02]  /*1bcb0*/  LOP3.LUT R2, R2, 0xc, RZ, 0xc0, !PT ;  /* 0x0000000c02027812 */ /* 0x000fe400078ec0ff */
[----:B------:R-:W-:Y:S02]  /*1bcc0*/  SEL R5, R6, R5, P0 ;  /* 0x0000000506057207 */ /* 0x000fe40000000000 */
[----:B------:R-:W-:Y:S02]  /*1bcd0*/  IADD3 R2, P1, R2, UR4, RZ ;  /* 0x0000000402027c10 */ /* 0x000fe4000ff3e0ff */
[----:B------:R-:W-:Y:S02]  /*1bce0*/  SEL R55, R3, R0, P0 ;  /* 0x0000000003377207 */ /* 0x000fe40000000000 */
[----:B------:R-:W-:Y:S01]  /*1bcf0*/  SEL R6, R0, R3, P0 ;  /* 0x0000000300067207 */ /* 0x000fe20000000000 */
[----:B------:R-:W-:Y:S01]  /*1bd00*/  IMAD.X R3, RZ, RZ, UR5, P1 ;  /* 0x00000005ff037e24 */ /* 0x000fe200088e06ff */
[----:B------:R-:W-:-:S02]  /*1bd10*/  MOV R218, R46 ;  /* 0x0000002e00da7202 */ /* 0x000fc40000000f00 */
[----:B------:R-:W-:Y:S02]  /*1bd20*/  MOV R217, R66 ;  /* 0x0000004200d97202 */ /* 0x000fe40000000f00 */
[----:B------:R1:W5:Y:S01]  /*1bd30*/  LDG.E.CONSTANT R0, desc[UR42][R2.64] ;  /* 0x0000002a02007981 */ /* 0x000362000c1e9900 */
[----:B------:R-:W-:Y:S01]  /*1bd40*/  UMOV UR4, 0xffffffff ;  /* 0xffffffff00047882 */ /* 0x000fe20000000000 */
[----:B------:R-:W-:Y:S02]  /*1bd50*/  MOV R216, R58 ;  /* 0x0000003a00d87202 */ /* 0x000fe40000000f00 */
[----:B------:R-:W-:Y:S02]  /*1bd60*/  MOV R215, R50 ;  /* 0x0000003200d77202 */ /* 0x000fe40000000f00 */
[----:B------:R-:W-:Y:S02]  /*1bd70*/  MOV R213, R34 ;  /* 0x0000002200d57202 */ /* 0x000fe40000000f00 */
[----:B------:R-:W-:Y:S01]  /*1bd80*/  MOV R212, R26 ;  /* 0x0000001a00d47202 */ /* 0x000fe20000000f00 */
[----:B------:R-:W-:Y:S06]  /*1bd90*/  BRA.DIV UR4, `(.L_x_505) ;  /* 0x000000f604b87947 */ /* 0x000fec000b800000 */
[----:B------:R-:W-:Y:S01]  /*1bda0*/  SEL R27, R53, R81, P0 ;  /* 0x00000051351b7207 */ /* 0x000fe20000000000 */
[----:B-1---5:R-:W-:Y:S01]  /*1bdb0*/  SHFL.IDX PT, R3, R55, R0, 0x1c1f ;  /* 0x001c1f0037037589 */ /* 0x022fe200000e0000 */
[----:B------:R-:W-:Y:S02]  /*1bdc0*/  SEL R26, R81, R53, P0 ;  /* 0x00000035511a7207 */ /* 0x000fe40000000000 */
[----:B------:R-:W-:Y:S01]  /*1bdd0*/  SEL R70, R101, R129, P0 ;  /* 0x0000008165467207 */ /* 0x000fe20000000000 */
[----:B------:R-:W-:Y:S01]  /*1bde0*/  SHFL.IDX PT, R4, R4, R0, 0x1c1f ;  /* 0x001c1f0004047589 */ /* 0x000fe200000e0000 */
[----:B------:R-:W-:Y:S02]  /*1bdf0*/  SEL R21, R32, R25, P0 ;  /* 0x0000001920157207 */ /* 0x000fe40000000000 */
[----:B------:R-:W-:Y:S01]  /*1be00*/  SEL R24, R25, R32, P0 ;  /* 0x0000002019187207 */ /* 0x000fe20000000000 */
[----:B------:R-:W-:Y:S01]  /*1be10*/  SHFL.IDX PT, R27, R27, R0, 0x1c1f ;  /* 0x001c1f001b1b7589 */ /* 0x000fe200000e0000 */
[----:B------:R-:W-:-:S02]  /*1be20*/  SEL R101, R129, R101, P0 ;  /* 0x0000006581657207 */ /* 0x000fc40000000000 */
[----:B------:R-:W-:Y:S01]  /*1be30*/  SEL R81, R117, R145, P0 ;  /* 0x0000009175517207 */ /* 0x000fe20000000000 */
[----:B------:R-:W-:Y:S01]  /*1be40*/  SHFL.IDX PT, R21, R21, R0, 0x1c1f ;  /* 0x001c1f0015157589 */ /* 0x000fe200000e0000 */
        /* <DEDUP_REMOVED lines=28> */
[----:B------:R-:W-:Y:S01]  /*1c010*/  LOP3.LUT R2, R0, 0x2, RZ, 0x3c, !PT ;  /* 0x0000000200027812 */ /* 0x000fe200078e3cff */
[----:B------:R-:W-:Y:S01]  /*1c020*/  SHFL.IDX PT, R74, R74, R0, 0x1c1f ;  /* 0x001c1f004a4a7589 */ /* 0x000fe200000e0000 */
[----:B------:R-:W-:Y:S02]  /*1c030*/  SEL R39, R9, R8, P0 ;  /* 0x0000000809277207 */ /* 0x000fe40000000000 */
[----:B------:R-:W-:Y:S01]  /*1c040*/  SEL R38, R37, R49, P0 ;  /* 0x0000003125267207 */ /* 0x000fe20000000000 */
[----:B------:R-:W1:Y:S01]  /*1c050*/  SHFL.IDX PT, R61, R61, R2, 0x1c1f ;  /* 0x001c1f023d3d7589 */ /* 0x000e6200000e0000 */
        /* <DEDUP_REMOVED lines=113> */
[----:B------:R-:W2:Y:S01]  /*1c770*/  SHFL.IDX PT, R54, R127, R0, 0x1c1f ;  /* 0x001c1f007f367589 */ /* 0x000ea200000e0000 */
[----:B------:R-:W-:Y:S02]  /*1c780*/  SEL R128, R161, R128, P0 ;  /* 0x00000080a1807207 */ /* 0x000fe40000000000 */
[----:B------:R-:W-:Y:S01]  /*1c790*/  SEL R133, R133, R160, P0 ;  /* 0x000000a085857207 */ /* 0x000fe20000000000 */
[----:B------:R-:W-:Y:S01]  /*1c7a0*/  SHFL.IDX PT, R129, R123, R0, 0x1c1f ;  /* 0x001c1f007b817589 */ /* 0x000fe200000e0000 */
[----:B------:R-:W-:-:S02]  /*1c7b0*/  SEL R141, R141, R162, P0 ;  /* 0x000000a28d8d7207 */ /* 0x000fc40000000000 */
[----:B------:R-:W-:Y:S01]  /*1c7c0*/  SEL R144, R165, R144, P0 ;  /* 0x00000090a5907207 */ /* 0x000fe20000000000 */
[----:B------:R-:W3:Y:S01]  /*1c7d0*/  SHFL.IDX PT, R24, R24, R2, 0x1c1f ;  /* 0x001c1f0218187589 */ /* 0x000ee200000e0000 */
[----:B------:R-:W-:Y:S02]  /*1c7e0*/  SEL R149, R149, R164, P0 ;  /* 0x000000a495957207 */ /* 0x000fe40000000000 */
[----:B------:R-:W-:Y:S01]  /*1c7f0*/  SEL R153, R167, R153, P0 ;  /* 0x00000099a7997207 */ /* 0x000fe20000000000 */
[----:B------:R-:W4:Y:S01]  /*1c800*/  SHFL.IDX PT, R25, R51, R2, 0x1c1f ;  /* 0x001c1f0233197589 */ /* 0x000f2200000e0000 */
[----:B------:R-:W-:Y:S02]  /*1c810*/  SEL R154, R154, R166, P0 ;  /* 0x000000a69a9a7207 */ /* 0x000fe40000000000 */
[----:B------:R-:W-:Y:S01]  /*1c820*/  SEL R155, R169, R155, P0 ;  /* 0x0000009ba99b7207 */ /* 0x000fe20000000000 */
[----:B------:R-:W0:Y:S01]  /*1c830*/  SHFL.IDX PT, R52, R52, R2, 0x1c1f ;  /* 0x001c1f0234347589 */ /* 0x000e2200000e0000 */
[----:B------:R-:W-:-:S02]  /*1c840*/  SEL R156, R156, R168, P0 ;  /* 0x000000a89c9c7207 */ /* 0x000fc40000000000 */
[----:B------:R-:W-:Y:S01]  /*1c850*/  SEL R102, R103, R102, P0 ;  /* 0x0000006667667207 */ /* 0x000fe20000000000 */
[----:B------:R-:W0:Y:S01]  /*1c860*/  SHFL.IDX PT, R28, R28, R2, 0x1c1f ;  /* 0x001c1f021c1c7589 */ /* 0x000e2200000e0000 */
[----:B------:R-:W-:Y:S02]  /*1c870*/  SEL R107, R107, R106, P0 ;  /* 0x0000006a6b6b7207 */ /* 0x000fe40000000000 */
[----:B------:R-:W-:Y:S01]  /*1c880*/  SEL R115, R115, R114, P0 ;  /* 0x0000007273737207 */ /* 0x000fe20000000000 */
[----:B------:R-:W0:Y:S01]  /*1c890*/  SHFL.IDX PT, R26, R26, R2, 0x1c1f ;  /* 0x001c1f021a1a7589 */ /* 0x000e2200000e0000 */
        /* <DEDUP_REMOVED lines=8> */
[----:B------:R-:W0:Y:S01]  /*1c920*/  SHFL.IDX PT, R56, R56, R2, 0x1c1f ;  /* 0x001c1f0238387589 */ /* 0x000e2200000e0000 */
[----:B------:R-:W-:Y:S02]  /*1c930*/  SEL R103, R150, R151, P0 ;  /* 0x0000009796677207 */ /* 0x000fe40000000000 */
[----:B------:R-:W-:Y:S01]  /*1c940*/  SEL R150, R151, R150, P0 ;  /* 0x0000009697967207 */ /* 0x000fe20000000000 */
[----:B------:R-:W-:Y:S01]  /*1c950*/  SHFL.IDX PT, R53, R53, R0, 0x1c1f ;  /* 0x001c1f0035357589 */ /* 0x000fe200000e0000 */
[----:B-1----:R-:W-:-:S02]  /*1c960*/  SEL R177, R42, R61, P0 ;  /* 0x0000003d2ab17207 */ /* 0x002fc40000000000 */
[----:B------:R-:W-:Y:S01]  /*1c970*/  SEL R176, R61, R42, P0 ;  /* 0x0000002a3db07207 */ /* 0x000fe20000000000 */
[----:B------:R-:W1:Y:S01]  /*1c980*/  SHFL.IDX PT, R69, R69, R2, 0x1c1f ;  /* 0x001c1f0245457589 */ /* 0x000e6200000e0000 */
[----:B--2---:R-:W-:Y:S02]  /*1c990*/  SEL R61, R54, R55, P0 ;  /* 0x00000037363d7207 */ /* 0x004fe40000000000 */
        /* <DEDUP_REMOVED lines=13> */
[----:B------:R-:W2:Y:S01]  /*1ca70*/  SHFL.IDX PT, R104, R104, R2, 0x1c1f ;  /* 0x001c1f0268687589 */ /* 0x000ea200000e0000 */
        /* <DEDUP_REMOVED lines=11> */
[----:B------:R-:W2:Y:S01]  /*1cb30*/  SHFL.IDX PT, R112, R112, R2, 0x1c1f ;  /* 0x001c1f0270707589 */ /* 0x000ea200000e0000 */
        /* <DEDUP_REMOVED lines=11> */
[----:B------:R-:W-:Y:S01]  /*1cbf0*/  SHFL.IDX PT, R119, R119, R0, 0x1c1f ;  /* 0x001c1f0077777589 */ /* 0x000fe200000e0000 */
[----:B------:R-:W-:Y:S02]  /*1cc00*/  SEL R60, R74, R78, P0 ;  /* 0x0000004e4a3c7207 */ /* 0x000fe40000000000 */
[----:B------:R-:W-:Y:S01]  /*1cc10*/  SEL R55, R79, R86, P0 ;  /* 0x000000564f377207 */ /* 0x000fe20000000000 */
[----:B------:R-:W2:Y:S01]  /*1cc20*/  SHFL.IDX PT, R159, R159, R2, 0x1c1f ;  /* 0x001c1f029f9f7589 */ /* 0x000ea200000e0000 */
[----:B------:R-:W-:-:S02]  /*1cc30*/  SEL R64, R82, R90, P0 ;  /* 0x0000005a52407207 */ /* 0x000fc40000000000 */
[----:B------:R-:W-:Y:S01]  /*1cc40*/  SEL R68, R83, R94, P0 ;  /* 0x0000005e53447207 */ /* 0x000fe20000000000 */
[----:B------:R-:W-:Y:S01]  /*1cc50*/  SHFL.IDX PT, R65, R65, R0, 0x1c1f ;  /* 0x001c1f0041417589 */ /* 0x000fe200000e0000 */
[----:B---3--:R-:W-:Y:S02]  /*1cc60*/  SEL R200, R21, R24, P0 ;  /* 0x0000001815c87207 */ /* 0x008fe40000000000 */
[----:B------:R-:W-:Y:S01]  /*1cc70*/  SEL R201, R24, R21, P0 ;  /* 0x0000001518c97207 */ /* 0x000fe20000000000 */
[----:B------:R-:W3:Y:S01]  /*1cc80*/  SHFL.IDX PT, R125, R125, R2, 0x1c1f ;  /* 0x001c1f027d7d7589 */ /* 0x000ee200000e0000 */
[----:B----4-:R-:W-:Y:S02]  /*1cc90*/  SEL R198, R20, R25, P0 ;  /* 0x0000001914c67207 */ /* 0x010fe40000000000 */
[----:B------:R-:W-:Y:S01]  /*1cca0*/  SEL R199, R25, R20, P0 ;  /* 0x0000001419c77207 */ /* 0x000fe20000000000 */
[----:B------:R-:W-:Y:S01]  /*1ccb0*/  SHFL.IDX PT, R89, R89, R0, 0x1c1f ;  /* 0x001c1f0059597589 */ /* 0x000fe200000e0000 */
[----:B0-----:R-:W-:-:S02]  /*1ccc0*/  SEL R194, R39, R52, P0 ;  /* 0x0000003427c27207 */ /* 0x001fc40000000000 */
[----:B------:R-:W-:Y:S01]  /*1ccd0*/  SEL R195, R52, R39, P0 ;  /* 0x0000002734c37207 */ /* 0x000fe20000000000 */
[----:B------:R-:W0:Y:S01]  /*1cce0*/  SHFL.IDX PT, R128, R128, R2, 0x1c1f ;  /* 0x001c1f0280807589 */ /* 0x000e2200000e0000 */
[----:B------:R-:W-:Y:S02]  /*1ccf0*/  SEL R185, R32, R28, P0 ;  /* 0x0000001c20b97207 */ /* 0x000fe40000000000 */
[----:B------:R-:W-:Y:S01]  /*1cd00*/  SEL R184, R28, R32, P0 ;  /* 0x000000201cb87207 */ /* 0x000fe20000000000 */
[----:B------:R-:W-:Y:S01]  /*1cd10*/  SHFL.IDX PT, R92, R92, R0, 0x1c1f ;  /* 0x001c1f005c5c7589 */ /* 0x000fe200000e0000 */
[----:B------:R-:W-:Y:S02]  /*1cd20*/  SEL R181, R27, R26, P0 ;  /* 0x0000001a1bb57207 */ /* 0x000fe40000000000 */
[----:B------:R-:W-:Y:S01]  /*1cd30*/  SEL R180, R26, R27, P0 ;  /* 0x0000001b1ab47207 */ /* 0x000fe20000000000 */
[----:B------:R-:W4:Y:S01]  /*1cd40*/  SHFL.IDX PT, R133, R133, R2, 0x1c1f ;  /* 0x001c1f0285857589 */ /* 0x000f2200000e0000 */
[----:B------:R-:W-:-:S02]  /*1cd50*/  SEL R179, R43, R56, P0 ;  /* 0x000000382bb37207 */ /* 0x000fc40000000000 */
[----:B------:R-:W-:Y:S01]  /*1cd60*/  SEL R178, R56, R43, P0 ;  /* 0x0000002b38b27207 */ /* 0x000fe20000000000 */
[----:B------:R-:W-:Y:S01]  /*1cd70*/  SHFL.IDX PT, R97, R97, R0, 0x1c1f ;  /* 0x001c1f0061617589 */ /* 0x000fe200000e0000 */
[----:B-1----:R-:W-:Y:S02]  /*1cd80*/  SEL R173, R53, R69, P0 ;  /* 0x0000004535ad7207 */ /* 0x002fe40000000000 */
[----:B------:R-:W-:Y:S01]  /*1cd90*/  SEL R147, R69, R53, P0 ;  /* 0x0000003545937207 */ /* 0x000fe20000000000 */
[----:B------:R-:W1:Y:S01]  /*1cda0*/  SHFL.IDX PT, R141, R141, R2, 0x1c1f ;  /* 0x001c1f028d8d7589 */ /* 0x000e6200000e0000 */
[----:B------:R-:W-:Y:S02]  /*1cdb0*/  SEL R57, R72, R57, P0 ;  /* 0x0000003948397207 */ /* 0x000fe40000000000 */
[----:B------:R-:W-:Y:S01]  /*1cdc0*/  SEL R58, R77, R58, P0 ;  /* 0x0000003a4d3a7207 */ /* 0x000fe20000000000 */
[----:B------:R-:W-:Y:S01]  /*1cdd0*/  SHFL.IDX PT, R121, R121, R0, 0x1c1f ;  /* 0x001c1f0079797589 */ /* 0x000fe200000e0000 */
[----:B------:R-:W-:-:S02]  /*1cde0*/  SEL R59, R80, R59, P0 ;  /* 0x0000003b503b7207 */ /* 0x000fc40000000000 */
[----:B------:R-:W-:Y:S01]  /*1cdf0*/  SEL R62, R85, R62, P0 ;  /* 0x0000003e553e7207 */ /* 0x000fe20000000000 */
[----:B------:R-:W1:Y:S01]  /*1ce00*/  SHFL.IDX PT, R144, R144, R2, 0x1c1f ;  /* 0x001c1f0290907589 */ /* 0x000e6200000e0000 */
[----:B------:R-:W-:Y:S02]  /*1ce10*/  SEL R63, R88, R63, P0 ;  /* 0x0000003f583f7207 */ /* 0x000fe40000000000 */
[----:B------:R-:W-:Y:S01]  /*1ce20*/  SEL R66, R93, R66, P0 ;  /* 0x000000425d427207 */ /* 0x000fe20000000000 */
        /* <DEDUP_REMOVED lines=9> */
[----:B------:R-:W1:Y:S01]  /*1cec0*/  SHFL.IDX PT, R153, R153, R2, 0x1c1f ;  /* 0x001c1f0299997589 */ /* 0x000e6200000e0000 */
[----:B--2---:R-:W-:Y:S02]  /*1ced0*/  SEL R10, R70, R101, P0 ;  /* 0x00000065460a7207 */ /* 0x004fe40000000000 */
        /* <DEDUP_REMOVED lines=9> */
[----:B---3--:R-:W-:Y:S01]  /*1cf70*/  SEL R28, R65, R125, P0 ;  /* 0x0000007d411c7207 */ /* 0x008fe20000000000 */
[----:B------:R-:W3:Y:S01]  /*1cf80*/  SHFL.IDX PT, R155, R155, R2, 0x1c1f ;  /* 0x001c1f029b9b7589 */ /* 0x000ee200000e0000 */
[----:B0-----:R-:W-:-:S02]  /*1cf90*/  SEL R42, R89, R128, P0 ;  /* 0x00000080592a7207 */ /* 0x001fc40000000000 */
[----:B----4-:R-:W-:Y:S01]  /*1cfa0*/  SEL R43, R92, R133, P0 ;  /* 0x000000855c2b7207 */ /* 0x010fe20000000000 */
[----:B------:R-:W-:Y:S01]  /*1cfb0*/  SHFL.IDX PT, R116, R116, R0, 0x1c1f ;  /* 0x001c1f0074747589 */ /* 0x000fe200000e0000 */
[----:B-1----:R-:W-:Y:S02]  /*1cfc0*/  SEL R45, R97, R141, P0 ;  /* 0x0000008d612d7207 */ /* 0x002fe40000000000 */
[----:B------:R-:W-:Y:S01]  /*1cfd0*/  SEL R46, R121, R144, P0 ;  /* 0x00000090792e7207 */ /* 0x000fe20000000000 */
[----:B------:R-:W0:Y:S01]  /*1cfe0*/  SHFL.IDX PT, R156, R156, R2, 0x1c1f ;  /* 0x001c1f029c9c7589 */ /* 0x000e2200000e0000 */
[----:B------:R-:W-:Y:S02]  /*1cff0*/  SEL R47, R100, R149, P0 ;  /* 0x00000095642f7207 */ /* 0x000fe40000000000 */
[----:B------:R-:W-:Y:S01]  /*1d000*/  SEL R48, R105, R153, P0 ;  /* 0x0000009969307207 */ /* 0x000fe20000000000 */
[----:B------:R-:W1:Y:S01]  /*1d010*/  SHFL.IDX PT, R75, R75, R2, 0x1c1f ;  /* 0x001c1f024b4b7589 */ /* 0x000e6200000e0000 */
[----:B------:R-:W-:-:S02]  /*1d020*/  SEL R80, R114, R111, P0 ;  /* 0x0000006f72507207 */ /* 0x000fc40000000000 */
[----:B------:R-:W-:Y:S01]  /*1d030*/  SEL R90, R129, R123, P0 ;  /* 0x0000007b815a7207 */ /* 0x000fe20000000000 */
[----:B------:R-:W4:Y:S01]  /*1d040*/  SHFL.IDX PT, R124, R137, R2, 0x1c1f ;  /* 0x001c1f02897c7589 */ /* 0x000f2200000e0000 */
[----:B--2---:R-:W-:Y:S02]  /*1d050*/  SEL R50, R108, R154, P0 ;  /* 0x0000009a6c327207 */ /* 0x004fe40000000000 */
[----:B------:R-:W-:Y:S01]  /*1d060*/  SEL R70, R101, R70, P0 ;  /* 0x0000004665467207 */ /* 0x000fe20000000000 */
[----:B------:R-:W-:Y:S01]  /*1d070*/  SHFL.IDX PT, R87, R87, R0, 0x1c1f ;  /* 0x001c1f0057577589 */ /* 0x000fe200000e0000 */
[----:B------:R-:W-:Y:S02]  /*1d080*/  SEL R71, R104, R71, P0 ;  /* 0x0000004768477207 */ /* 0x000fe40000000000 */
[----:B------:R-:W-:Y:S01]  /*1d090*/  SEL R73, R109, R73, P0 ;  /* 0x000000496d497207 */ /* 0x000fe20000000000 */
[----:B------:R-:W2:Y:S01]  /*1d0a0*/  SHFL.IDX PT, R102, R102, R2, 0x1c1f ;  /* 0x001c1f0266667589 */ /* 0x000ea200000e0000 */
[----:B---3--:R-:W-:-:S02]  /*1d0b0*/  SEL R52, R113, R155, P0 ;  /* 0x0000009b71347207 */ /* 0x008fc40000000000 */
[----:B------:R-:W-:Y:S01]  /*1d0c0*/  SEL R76, R112, R76, P0 ;  /* 0x0000004c704c7207 */ /* 0x000fe20000000000 */
[----:B------:R-:W-:Y:S01]  /*1d0d0*/  SHFL.IDX PT, R106, R140, R0, 0x1c1f ;  /* 0x001c1f008c6a7589 */ /* 0x000fe200000e0000 */
[----:B------:R-:W-:Y:S02]  /*1d0e0*/  SEL R81, R117, R81, P0 ;  /* 0x0000005175517207 */ /* 0x000fe40000000000 */
[----:B------:R-:W-:Y:S01]  /*1d0f0*/  SEL R84, R120, R84, P0 ;  /* 0x0000005478547207 */ /* 0x000fe20000000000 */
[----:B------:R-:W3:Y:S01]  /*1d100*/  SHFL.IDX PT, R107, R107, R2, 0x1c1f ;  /* 0x001c1f026b6b7589 */ /* 0x000ee200000e0000 */
[----:B0-----:R-:W-:Y:S02]  /*1d110*/  SEL R53, R116, R156, P0 ;  /* 0x0000009c74357207 */ /* 0x001fe40000000000 */
[----:B------:R-:W-:Y:S01]  /*1d120*/  SEL R119, R159, R119, P0 ;  /* 0x000000779f777207 */ /* 0x000fe20000000000 */
[----:B------:R-:W-:Y:S01]  /*1d130*/  SHFL.IDX PT, R91, R91, R0, 0x1c1f ;  /* 0x001c1f005b5b7589 */ /* 0x000fe200000e0000 */
[----:B-1----:R-:W-:-:S02]  /*1d140*/  SEL R56, R118, R75, P0 ;  /* 0x0000004b76387207 */ /* 0x002fc40000000000 */
[----:B------:R-:W-:Y:S01]  /*1d150*/  SEL R65, R125, R65, P0 ;  /* 0x000000417d417207 */ /* 0x000fe20000000000 */
[----:B------:R-:W0:Y:S01]  /*1d160*/  SHFL.IDX PT, R110, R110, R2, 0x1c1f ;  /* 0x001c1f026e6e7589 */ /* 0x000e2200000e0000 */
[----:B----4-:R-:W-:Y:S02]  /*1d170*/  SEL R69, R127, R124, P0 ;  /* 0x0000007c7f457207 */ /* 0x010fe40000000000 */
[----:B------:R-:W-:Y:S01]  /*1d180*/  SEL R89, R128, R89, P0 ;  /* 0x0000005980597207 */ /* 0x000fe20000000000 */
[----:B------:R-:W-:Y:S01]  /*1d190*/  SHFL.IDX PT, R95, R95, R0, 0x1c1f ;  /* 0x001c1f005f5f7589 */ /* 0x000fe200000e0000 */
[----:B------:R-:W-:Y:S02]  /*1d1a0*/  SEL R92, R133, R92, P0 ;  /* 0x0000005c855c7207 */ /* 0x000fe40000000000 */
[----:B------:R-:W-:Y:S01]  /*1d1b0*/  SEL R97, R141, R97, P0 ;  /* 0x000000618d617207 */ /* 0x000fe20000000000 */
[----:B------:R-:W1:Y:S01]  /*1d1c0*/  SHFL.IDX PT, R157, R157, R2, 0x1c1f ;  /* 0x001c1f029d9d7589 */ /* 0x000e6200000e0000 */
[----:B--2---:R-:W-:-:S02]  /*1d1d0*/  SEL R72, R87, R102, P0 ;  /* 0x0000006657487207 */ /* 0x004fc40000000000 */
[----:B------:R-:W-:Y:S01]  /*1d1e0*/  SEL R121, R144, R121, P0 ;  /* 0x0000007990797207 */ /* 0x000fe20000000000 */
[----:B------:R-:W-:Y:S01]  /*1d1f0*/  SHFL.IDX PT, R115, R145, R0, 0x1c1f ;  /* 0x001c1f0091737589 */ /* 0x000fe200000e0000 */
[----:B------:R-:W-:Y:S02]  /*1d200*/  SEL R100, R149, R100, P0 ;  /* 0x0000006495647207 */ /* 0x000fe40000000000 */
[----:B------:R-:W-:Y:S01]  /*1d210*/  SEL R105, R153, R105, P0 ;  /* 0x0000006999697207 */ /* 0x000fe20000000000 */
[----:B------:R-:W2:Y:S01]  /*1d220*/  SHFL.IDX PT, R122, R122, R2, 0x1c1f ;  /* 0x001c1f027a7a7589 */ /* 0x000ea200000e0000 */
[----:B---3--:R-:W-:Y:S02]  /*1d230*/  SEL R77, R106, R107, P0 ;  /* 0x0000006b6a4d7207 */ /* 0x008fe40000000000 */
[----:B------:R-:W-:Y:S01]  /*1d240*/  SEL R108, R154, R108, P0 ;  /* 0x0000006c9a6c7207 */ /* 0x000fe20000000000 */
[----:B------:R-:W-:Y:S01]  /*1d250*/  SHFL.IDX PT, R98, R98, R0, 0x1c1f ;  /* 0x001c1f0062627589 */ /* 0x000fe200000e0000 */
[----:B------:R-:W-:-:S02]  /*1d260*/  SEL R113, R155, R113, P0 ;  /* 0x000000719b717207 */ /* 0x000fc40000000000 */
[----:B------:R-:W-:Y:S01]  /*1d270*/  SEL R116, R156, R116, P0 ;  /* 0x000000749c747207 */ /* 0x000fe20000000000 */
[----:B------:R-:W3:Y:S01]  /*1d280*/  SHFL.IDX PT, R126, R126, R2, 0x1c1f ;  /* 0x001c1f027e7e7589 */ /* 0x000ee200000e0000 */
[----:B0-----:R-:W-:Y:S02]  /*1d290*/  SEL R78, R91, R110, P0 ;  /* 0x0000006e5b4e7207 */ /* 0x001fe40000000000 */
[----:B------:R-:W-:Y:S01]  /*1d2a0*/  SEL R75, R75, R118, P0 ;  /* 0x000000764b4b7207 */ /* 0x000fe20000000000 */
[----:B------:R-:W-:Y:S01]  /*1d2b0*/  SHFL.IDX PT, R99, R99, R0, 0x1c1f ;  /* 0x001c1f0063637589 */ /* 0x000fe200000e0000 */
[----:B------:R-:W-:Y:S02]  /*1d2c0*/  SEL R124, R124, R127, P0 ;  /* 0x0000007f7c7c7207 */ /* 0x000fe40000000000 */
[----:B------:R-:W-:Y:S01]  /*1d2d0*/  SEL R87, R102, R87, P0 ;  /* 0x0000005766577207 */ /* 0x000fe20000000000 */
[----:B------:R-:W0:Y:S01]  /*1d2e0*/  SHFL.IDX PT, R134, R134, R2, 0x1c1f ;  /* 0x001c1f0286867589 */ /* 0x000e2200000e0000 */
[----:B-1----:R-:W-:-:S02]  /*1d2f0*/  SEL R85, R95, R157, P0 ;  /* 0x0000009d5f557207 */ /* 0x002fc40000000000 */
        /* <DEDUP_REMOVED lines=11> */
[----:B---3--:R-:W-:Y:S02]  /*1d3b0*/  SEL R88, R98, R126, P0 ;  /* 0x0000007e62587207 */ /* 0x008fe40000000000 */
[----:B------:R-:W-:Y:S01]  /*1d3c0*/  SEL R98, R126, R98, P0 ;  /* 0x000000627e627207 */ /* 0x000fe20000000000 */
[----:B------:R-:W-:Y:S04]  /*1d3d0*/  SHFL.IDX PT, R38, R38, R0, 0x1c1f ;  /* 0x001c1f0026267589 */ /* 0x000fe800000e0000 */
[----:B------:R-:W3:Y:S01]  /*1d3e0*/  SHFL.IDX PT, R37, R37, R2, 0x1c1f ;  /* 0x001c1f0225257589 */ /* 0x000ee200000e0000 */
[----:B0-----:R-:W-:-:S02]  /*1d3f0*/  SEL R93, R99, R134, P0 ;  /* 0x00000086635d7207 */ /* 0x001fc40000000000 */
[----:B------:R-:W-:Y:S01]  /*1d400*/  SEL R99, R134, R99, P0 ;  /* 0x0000006386637207 */ /* 0x000fe20000000000 */
[----:B------:R-:W-:Y:S04]  /*1d410*/  SHFL.IDX PT, R36, R36, R0, 0x1c1f ;  /* 0x001c1f0024247589 */ /* 0x000fe800000e0000 */
[----:B------:R-:W0:Y:S01]  /*1d420*/  SHFL.IDX PT, R35, R35, R2, 0x1c1f ;  /* 0x001c1f0223237589 */ /* 0x000e2200000e0000 */
[----:B-1----:R-:W-:Y:S02]  /*1d430*/  SEL R94, R130, R132, P0 ;  /* 0x00000084825e7207 */ /* 0x002fe40000000000 */
[----:B------:R-:W-:Y:S01]  /*1d440*/  SEL R130, R132, R130, P0 ;  /* 0x0000008284827207 */ /* 0x000fe20000000000 */
[----:B------:R-:W-:Y:S04]  /*1d450*/  SHFL.IDX PT, R34, R34, R0, 0x1c1f ;  /* 0x001c1f0022227589 */ /* 0x000fe800000e0000 */
[----:B------:R-:W1:Y:S01]  /*1d460*/  SHFL.IDX PT, R33, R33, R2, 0x1c1f ;  /* 0x001c1f0221217589 */ /* 0x000e6200000e0000 */
[----:B--2---:R-:W-:-:S02]  /*1d470*/  SEL R96, R131, R142, P0 ;  /* 0x0000008e83607207 */ /* 0x004fc40000000000 */
[----:B------:R-:W-:Y:S01]  /*1d480*/  SEL R131, R142, R131, P0 ;  /* 0x000000838e837207 */ /* 0x000fe20000000000 */
[----:B------:R-:W2:Y:S04]  /*1d490*/  SHFL.IDX PT, R51, R210, R0, 0x1c1f ;  /* 0x001c1f00d2337589 */ /* 0x000ea800000e0000 */
[----:B------:R-:W4:Y:S01]  /*1d4a0*/  SHFL.IDX PT, R103, R103, R0, 0x1c1f ;  /* 0x001c1f0067677589 */ /* 0x000f2200000e0000 */
[----:B---3--:R-:W-:Y:S02]  /*1d4b0*/  SEL R196, R38, R37, P0 ;  /* 0x0000002526c47207 */ /* 0x008fe40000000000 */
[----:B------:R-:W-:Y:S01]  /*1d4c0*/  SEL R197, R37, R38, P0 ;  /* 0x0000002625c57207 */ /* 0x000fe20000000000 */
[----:B------:R-:W3:Y:S04]  /*1d4d0*/  SHFL.IDX PT, R0, R211, R2, 0x1c1f ;  /* 0x001c1f02d3007589 */ /* 0x000ee800000e0000 */
[----:B------:R2:W3:Y:S01]  /*1d4e0*/  SHFL.IDX PT, R150, R150, R2, 0x1c1f ;  /* 0x001c1f0296967589 */ /* 0x0004e200000e0000 */
[----:B0-----:R-:W-:-:S02]  /*1d4f0*/  SEL R192, R36, R35, P0 ;  /* 0x0000002324c07207 */ /* 0x001fc40000000000 */
[----:B------:R-:W-:Y:S02]  /*1d500*/  SEL R193, R35, R36, P0 ;  /* 0x0000002423c17207 */ /* 0x000fe40000000000 */
[----:B-1----:R-:W-:Y:S02]  /*1d510*/  SEL R189, R34, R33, P0 ;  /* 0x0000002122bd7207 */ /* 0x002fe40000000000 */
[----:B------:R-:W-:Y:S01]  /*1d520*/  SEL R188, R33, R34, P0 ;  /* 0x0000002221bc7207 */ /* 0x000fe20000000000 */
[----:B--2---:R-:W-:-:S07]  /*1d530*/  IMAD.MOV.U32 R2, RZ, RZ, RZ ;  /* 0x000000ffff027224 */ /* 0x004fce00078e00ff */
.L_x_820:
[----:B------:R-:W2:Y:S01]  /*1d540*/  LDL.LU R101, [R1+0x74] ;  /* 0x0000740001657983 */ /* 0x000ea20000300800 */
[----:B------:R-:W-:Y:S05]  /*1d550*/  WARPSYNC.ALL ;  /* 0x0000000000007948 */ /* 0x000fea0003800000 */
[----:B------:R-:W2:Y:S01]  /*1d560*/  LDL.LU R11, [R1+0x78] ;  /* 0x00007800010b7983 */ /* 0x000ea20000300800 */
[----:B------:R-:W-:Y:S01]  /*1d570*/  F2FP.BF16.F32.PACK_AB R12, R206, R208 ;  /* 0x000000d0ce0c723e */ /* 0x000fe200000010ff */
[----:B------:R-:W-:Y:S01]  /*1d580*/  ULDC.64 UR4, c[0x0][0xc00] ;  /* 0x0003000000047ab9 */ /* 0x000fe20000000a00 */
[----:B------:R-:W-:Y:S01]  /*1d590*/  F2FP.BF16.F32.PACK_AB R13, R28, R27 ;  /* 0x0000001b1c0d723e */ /* 0x000fe200000010ff */
[----:B------:R-:W-:Y:S01]  /*1d5a0*/  ULDC.64 UR6, c[0x0][0xc08] ;  /* 0x0003020000067ab9 */ /* 0x000fe20000000a00 */
[----:B------:R-:W-:Y:S01]  /*1d5b0*/  F2FP.BF16.F32.PACK_AB R14, R207, R209 ;  /* 0x000000d1cf0e723e */ /* 0x000fe200000010ff */
[----:B------:R-:W0:Y:S01]  /*1d5c0*/  LDC R112, c[0x0][0xbe8] ;  /* 0x0002fa00ff707b82 */ /* 0x000e220000000800 */
[----:B------:R-:W-:-:S07]  /*1d5d0*/  F2FP.BF16.F32.PACK_AB R15, R65, R119 ;  /* 0x00000077410f723e */ /* 0x000fce00000010ff */
[----:B------:R-:W-:Y:S01]  /*1d5e0*/  BAR.SYNC.DEFER_BLOCKING 0x1, 0x100 ;  /* 0x0044000000007b1d */ /* 0x000fe20000010000 */
[----:B------:R-:W-:Y:S02]  /*1d5f0*/  F2FP.BF16.F32.PACK_AB R32, R202, R204 ;  /* 0x000000ccca20723e */ /* 0x000fe400000010ff */
[----:B------:R-:W-:Y:S02]  /*1d600*/  F2FP.BF16.F32.PACK_AB R33, R43, R42 ;  /* 0x0000002a2b21723e */ /* 0x000fe400000010ff */
[----:B------:R-:W-:Y:S02]  /*1d610*/  F2FP.BF16.F32.PACK_AB R34, R203, R205 ;  /* 0x000000cdcb22723e */ /* 0x000fe400000010ff */
[----:B------:R-:W-:Y:S02]  /*1d620*/  F2FP.BF16.F32.PACK_AB R35, R92, R89 ;  /* 0x000000595c23723e */ /* 0x000fe400000010ff */
[----:B------:R-:W-:Y:S02]  /*1d630*/  F2FP.BF16.F32.PACK_AB R36, R198, R200 ;  /* 0x000000c8c624723e */ /* 0x000fe400000010ff */
[----:B------:R-:W-:-:S02]  /*1d640*/  F2FP.BF16.F32.PACK_AB R37, R45, R44 ;  /* 0x0000002c2d25723e */ /* 0x000fc400000010ff */
[----:B------:R-:W-:Y:S02]  /*1d650*/  F2FP.BF16.F32.PACK_AB R38, R199, R201 ;  /* 0x000000c9c726723e */ /* 0x000fe400000010ff */
[----:B------:R-:W-:Y:S01]  /*1d660*/  F2FP.BF16.F32.PACK_AB R39, R97, R49 ;  /* 0x000000316127723e */ /* 0x000fe200000010ff */
[----:B------:R1:W-:Y:S04]  /*1d670*/  STSM.16.M88.4 [R212], R12 ;  /* 0x0000000cd4007844 */ /* 0x0003e80000000200 */
[----:B------:R4:W-:Y:S04]  /*1d680*/  STSM.16.M88.4 [R213], R32 ;  /* 0x00000020d5007844 */ /* 0x0009e80000000200 */
[----:B------:R3:W-:Y:S01]  /*1d690*/  STSM.16.M88.4 [R214], R36 ;  /* 0x00000024d6007844 */ /* 0x0007e20000000200 */
[----:B-1----:R-:W-:-:S02]  /*1d6a0*/  F2FP.BF16.F32.PACK_AB R12, R194, R196 ;  /* 0x000000c4c20c723e */ /* 0x002fc400000010ff */
[----:B------:R-:W-:Y:S02]  /*1d6b0*/  F2FP.BF16.F32.PACK_AB R13, R47, R46 ;  /* 0x0000002e2f0d723e */ /* 0x000fe400000010ff */
[----:B------:R-:W-:Y:S02]  /*1d6c0*/  F2FP.BF16.F32.PACK_AB R14, R195, R197 ;  /* 0x000000c5c30e723e */ /* 0x000fe400000010ff */
[----:B------:R-:W-:Y:S02]  /*1d6d0*/  F2FP.BF16.F32.PACK_AB R15, R100, R121 ;  /* 0x00000079640f723e */ /* 0x000fe400000010ff */
[----:B----4-:R-:W-:Y:S02]  /*1d6e0*/  F2FP.BF16.F32.PACK_AB R32, R190, R192 ;  /* 0x000000c0be20723e */ /* 0x010fe400000010ff */
[----:B------:R-:W-:Y:S01]  /*1d6f0*/  F2FP.BF16.F32.PACK_AB R33, R50, R48 ;  /* 0x000000303221723e */ /* 0x000fe200000010ff */
[----:B------:R1:W-:Y:S01]  /*1d700*/  STSM.16.M88.4 [R215], R12 ;  /* 0x0000000cd7007844 */ /* 0x0003e20000000200 */
[----:B------:R-:W-:-:S02]  /*1d710*/  F2FP.BF16.F32.PACK_AB R34, R191, R193 ;  /* 0x000000c1bf22723e */ /* 0x000fc400000010ff */
[----:B------:R-:W-:Y:S02]  /*1d720*/  F2FP.BF16.F32.PACK_AB R35, R108, R105 ;  /* 0x000000696c23723e */ /* 0x000fe400000010ff */
[----:B---3--:R-:W-:Y:S02]  /*1d730*/  F2FP.BF16.F32.PACK_AB R36, R187, R189 ;  /* 0x000000bdbb24723e */ /* 0x008fe400000010ff */
[----:B------:R-:W-:Y:S01]  /*1d740*/  F2FP.BF16.F32.PACK_AB R37, R53, R52 ;  /* 0x000000343525723e */ /* 0x000fe200000010ff */
[----:B------:R3:W-:Y:S01]  /*1d750*/  STSM.16.M88.4 [R216], R32 ;  /* 0x00000020d8007844 */ /* 0x0007e20000000200 */
[----:B------:R-:W-:Y:S02]  /*1d760*/  F2FP.BF16.F32.PACK_AB R38, R186, R188 ;  /* 0x000000bcba26723e */ /* 0x000fe400000010ff */
[----:B------:R-:W-:Y:S02]  /*1d770*/  F2FP.BF16.F32.PACK_AB R39, R116, R113 ;  /* 0x000000717427723e */ /* 0x000fe400000010ff */
[----:B-1----:R-:W-:-:S03]  /*1d780*/  F2FP.BF16.F32.PACK_AB R12, R183, R185 ;  /* 0x000000b9b70c723e */ /* 0x002fc600000010ff */
[----:B------:R1:W-:Y:S01]  /*1d790*/  STSM.16.M88.4 [R217], R36 ;  /* 0x00000024d9007844 */ /* 0x0003e20000000200 */
[----:B------:R-:W-:Y:S02]  /*1d7a0*/  F2FP.BF16.F32.PACK_AB R13, R60, R56 ;  /* 0x000000383c0d723e */ /* 0x000fe400000010ff */
[----:B------:R-:W-:Y:S02]  /*1d7b0*/  F2FP.BF16.F32.PACK_AB R14, R182, R184 ;  /* 0x000000b8b60e723e */ /* 0x000fe400000010ff */
[----:B------:R-:W-:Y:S02]  /*1d7c0*/  F2FP.BF16.F32.PACK_AB R15, R74, R75 ;  /* 0x0000004b4a0f723e */ /* 0x000fe400000010ff */
[----:B---3--:R-:W-:Y:S02]  /*1d7d0*/  F2FP.BF16.F32.PACK_AB R32, R179, R181 ;  /* 0x000000b5b320723e */ /* 0x008fe400000010ff */
[----:B------:R-:W-:Y:S01]  /*1d7e0*/  F2FP.BF16.F32.PACK_AB R33, R55, R61 ;  /* 0x0000003d3721723e */ /* 0x000fe200000010ff */
[----:B------:R3:W-:Y:S01]  /*1d7f0*/  STSM.16.M88.4 [R218], R12 ;  /* 0x0000000cda007844 */ /* 0x0007e20000000200 */
[----:B------:R-:W-:-:S02]  /*1d800*/  F2FP.BF16.F32.PACK_AB R34, R178, R180 ;  /* 0x000000b4b222723e */ /* 0x000fc400000010ff */
[----:B------:R-:W-:Y:S02]  /*1d810*/  F2FP.BF16.F32.PACK_AB R35, R79, R54 ;  /* 0x000000364f23723e */ /* 0x000fe400000010ff */
[----:B-1----:R-:W-:Y:S02]  /*1d820*/  F2FP.BF16.F32.PACK_AB R36, R175, R177 ;  /* 0x000000b1af24723e */ /* 0x002fe400000010ff */
[----:B------:R-:W-:Y:S01]  /*1d830*/  F2FP.BF16.F32.PACK_AB R37, R68, R64 ;  /* 0x000000404425723e */ /* 0x000fe200000010ff */
[----:B------:R1:W-:Y:S01]  /*1d840*/  STSM.16.M88.4 [R219], R32 ;  /* 0x00000020db007844 */ /* 0x0003e20000000200 */
[----:B------:R-:W-:Y:S02]  /*1d850*/  F2FP.BF16.F32.PACK_AB R38, R174, R176 ;  /* 0x000000b0ae26723e */ /* 0x000fe400000010ff */
[----:B------:R-:W-:Y:S02]  /*1d860*/  F2FP.BF16.F32.PACK_AB R39, R83, R82 ;  /* 0x000000525327723e */ /* 0x000fe400000010ff */
[----:B---3--:R-:W-:-:S03]  /*1d870*/  F2FP.BF16.F32.PACK_AB R12, R3, R173 ;  /* 0x000000ad030c723e */ /* 0x008fc600000010ff */
[----:B------:R3:W-:Y:S01]  /*1d880*/  STSM.16.M88.4 [R220], R36 ;  /* 0x00000024dc007844 */ /* 0x0007e20000000200 */
[----:B------:R-:W-:Y:S02]  /*1d890*/  F2FP.BF16.F32.PACK_AB R13, R72, R69 ;  /* 0x00000045480d723e */ /* 0x000fe400000010ff */
[----:B------:R-:W-:Y:S02]  /*1d8a0*/  F2FP.BF16.F32.PACK_AB R14, R57, R147 ;  /* 0x00000093390e723e */ /* 0x000fe400000010ff */
[----:B------:R-:W-:Y:S02]  /*1d8b0*/  F2FP.BF16.F32.PACK_AB R15, R87, R124 ;  /* 0x0000007c570f723e */ /* 0x000fe400000010ff */
[----:B-1----:R-:W-:Y:S02]  /*1d8c0*/  F2FP.BF16.F32.PACK_AB R32, R5, R4 ;  /* 0x000000040520723e */ /* 0x002fe400000010ff */
        /* <DEDUP_REMOVED lines=26> */
[----:B------:R-:W-:Y:S01]  /*1da70*/  STSM.16.M88.4 [R226], R36 ;  /* 0x00000024e2007844 */ /* 0x000fe20000000200 */
[----:B-1----:R-:W-:-:S02]  /*1da80*/  SEL R32, R51, R0, P0 ;  /* 0x0000000033207207 */ /* 0x002fc40000000000 */
[----:B------:R-:W-:Y:S02]  /*1da90*/  SEL R34, R0, R51, P0 ;  /* 0x0000003300227207 */ /* 0x000fe40000000000 */
[----:B------:R-:W-:Y:S02]  /*1daa0*/  SEL R33, R103, R150, P0 ;  /* 0x0000009667217207 */ /* 0x000fe40000000000 */
[----:B------:R-:W-:Y:S02]  /*1dab0*/  SEL R35, R150, R103, P0 ;  /* 0x0000006796237207 */ /* 0x000fe40000000000 */
[----:B------:R-:W-:Y:S02]  /*1dac0*/  F2FP.BF16.F32.PACK_AB R13, R33, R32 ;  /* 0x00000020210d723e */ /* 0x000fe400000010ff */
[----:B------:R-:W-:Y:S02]  /*1dad0*/  F2FP.BF16.F32.PACK_AB R15, R35, R34 ;  /* 0x00000022230f723e */ /* 0x000fe400000010ff */
[----:B------:R-:W-:-:S03]  /*1dae0*/  ISETP.NE.U32.AND P0, PT, RZ, UR4, PT ;  /* 0x00000004ff007c0c */ /* 0x000fc6000bf05070 */
[----:B------:R2:W-:Y:S01]  /*1daf0*/  STSM.16.M88.4 [R227], R12 ;  /* 0x0000000ce3007844 */ /* 0x0005e20000000200 */
[----:B------:R-:W-:Y:S01]  /*1db00*/  BAR.SYNC.DEFER_BLOCKING 0x1, 0x100 ;  /* 0x0044000000007b1d */ /* 0x000fe20000010000 */
[----:B------:R-:W-:Y:S02]  /*1db10*/  ISETP.NE.AND.EX P0, PT, RZ, UR5, PT, P0 ;  /* 0x00000005ff007c0c */ /* 0x000fe4000bf05300 */
[----:B--2---:R-:W-:-:S04]  /*1db20*/  IADD3 R12, P1, R101, UR4, RZ ;  /* 0x00000004650c7c10 */ /* 0x004fc8000ff3e0ff */
[----:B------:R-:W-:-:S07]  /*1db30*/  IADD3.X R13, R11, UR5, RZ, P1, !PT ;  /* 0x000000050b0d7c10 */ /* 0x000fce0008ffe4ff */
[----:B------:R-:W5:Y:S01]  /*1db40*/  @P0 LDG.E R2, desc[UR42][R12.64] ;  /* 0x0000002a0c020981 */ /* 0x000f62000c1e1900 */
[----:B------:R-:W-:-:S04]  /*1db50*/  ISETP.NE.U32.AND P3, PT, RZ, UR6, PT ;  /* 0x00000006ff007c0c */ /* 0x000fc8000bf65070 */
[----:B------:R-:W-:Y:S01]  /*1db60*/  ISETP.NE.AND.EX P3, PT, RZ, UR7, PT, P3 ;  /* 0x00000007ff007c0c */ /* 0x000fe2000bf65330 */
[----:B------:R-:W-:Y:S01]  /*1db70*/  IMAD.MOV.U32 R102, RZ, RZ, 0x9b8 ;  /* 0x000009b8ff667424 */ /* 0x000fe200078e00ff */
[----:B------:R-:W-:-:S04]  /*1db80*/  ISETP.GT.AND P2, PT, R228, 0x1, PT ;  /* 0x00000001e400780c */ /* 0x000fc80003f44270 */
[----:B------:R-:W-:-:S07]  /*1db90*/  SEL R102, R102, 0x978, P2 ;  /* 0x0000097866667807 */ /* 0x000fce0001000000 */
[----:B------:R-:W-:Y:S01]  /*1dba0*/  @P3 IADD3 R14, P1, R101, UR6, RZ ;  /* 0x00000006650e3c10 */ /* 0x000fe2000ff3e0ff */
[----:B------:R-:W-:Y:S02]  /*1dbb0*/  ULDC UR6, c[0x0][0xa88] ;  /* 0x0002a20000067ab9 */ /* 0x000fe40000000800 */
[----:B------:R-:W-:Y:S02]  /*1dbc0*/  MOV R0, UR6 ;  /* 0x0000000600007c02 */ /* 0x000fe40008000f00 */
[----:B------:R-:W-:Y:S01]  /*1dbd0*/  @P3 IADD3.X R15, R11, UR7, RZ, P1, !PT ;  /* 0x000000070b0f3c10 */ /* 0x000fe20008ffe4ff */
[----:B------:R1:W2:Y:S04]  /*1dbe0*/  LDC.64 R36, c[0x0][R102+0x218] ;  /* 0x0000860066247b82 */ /* 0x0002a80000000a00 */
[----:B------:R3:W5:Y:S01]  /*1dbf0*/  @P3 LDG.E R0, desc[UR42][R14.64] ;  /* 0x0000002a0e003981 */ /* 0x000762000c1e1900 */
[----:B0-----:R-:W-:-:S03]  /*1dc00*/  ISETP.NE.AND P1, PT, R112, 0x1, PT ;  /* 0x000000017000780c */ /* 0x001fc60003f25270 */
[----:B------:R1:W0:Y:S08]  /*1dc10*/  LDC.64 R38, c[0x0][R102+0x228] ;  /* 0x00008a0066267b82 */ /* 0x0002300000000a00 */
[----:B---3--:R1:W3:Y:S08]  /*1dc20*/  LDC.64 R14, c[0x0][R102+0x220] ;  /* 0x00008800660e7b82 */ /* 0x0082f00000000a00 */
[----:B------:R-:W4:Y:S08]  /*1dc30*/  @P1 LDC R101, c[0x0][0xbec] ;  /* 0x0002fb00ff651b82 */ /* 0x000f300000000800 */
[----:B------:R-:W0:Y:S01]  /*1dc40*/  @P1 LDC R11, c[0x0][0xbf0] ;  /* 0x0002fc00ff0b1b82 */ /* 0x000e220000000800 */
[----:B-1----:R-:W-:Y:S05]  /*1dc50*/  @P3 BRA `(.L_x_506) ;  /* 0x0000000000103947 */ /* 0x002fea0003800000 */
[----:B------:R-:W-:Y:S05]  /*1dc60*/  @!P0 BRA `(.L_x_506) ;  /* 0x00000000000c8947 */ /* 0x000fea0003800000 */
[----:B-----5:R-:W2:Y:S04]  /*1dc70*/  LDG.E R0, desc[UR42][R12.64] ;  /* 0x0000002a0c007981 */ /* 0x020ea8000c1e1900 */
[----:B------:R-:W2:Y:S02]  /*1dc80*/  LDG.E R12, desc[UR42][R12.64+0x4] ;  /* 0x0000042a0c0c7981 */ /* 0x000ea4000c1e1900 */
[----:B--2---:R-:W-:-:S07]  /*1dc90*/  IMAD.IADD R0, R12, 0x1, -R0 ;  /* 0x000000010c007824 */ /* 0x004fce00078e0a00 */
.L_x_506:
[----:B------:R-:W2:Y:S04]  /*1dca0*/  LDL R12, [R1+0x1a0] ;  /* 0x0001a000010c7983 */ /* 0x000ea80000100800 */
[----:B------:R-:W3:Y:S04]  /*1dcb0*/  LDL.LU R13, [R1+0x6c] ;  /* 0x00006c00010d7983 */ /* 0x000ee80000300800 */
[----:B------:R-:W3:Y:S04]  /*1dcc0*/  LDL.LU R103, [R1+0x7c] ;  /* 0x00007c0001677983 */ /* 0x000ee80000300800 */
[----:B------:R-:W2:Y:S04]  /*1dcd0*/  LDL R118, [R1+0x80] ;  /* 0x0000800001767983 */ /* 0x000ea80000100800 */
[----:B------:R-:W3:Y:S04]  /*1dce0*/  LDL R114, [R1+0x8c] ;  /* 0x00008c0001727983 */ /* 0x000ee80000100800 */
[----:B------:R-:W3:Y:S04]  /*1dcf0*/  LDL R117, [R1+0x50] ;  /* 0x0000500001757983 */ /* 0x000ee80000100800 */
[----:B------:R-:W3:Y:S04]  /*1dd00*/  LDL R122, [R1+0x19c] ;  /* 0x00019c00017a7983 */ /* 0x000ee80000100800 */
[----:B------:R-:W3:Y:S01]  /*1dd10*/  LDL R120, [R1+0x110] ;  /* 0x0001100001787983 */ /* 0x000ee20000100800 */
[----:B------:R-:W-:-:S04]  /*1dd20*/  ISETP.NE.U32.AND P0, PT, RZ, UR4, PT ;  /* 0x00000004ff007c0c */ /* 0x000fc8000bf05070 */
[----:B------:R-:W-:Y:S01]  /*1dd30*/  ISETP.NE.AND.EX P0, PT, RZ, UR5, PT, P0 ;  /* 0x00000005ff007c0c */ /* 0x000fe2000bf05300 */
[----:B-----5:R-:W-:Y:S02]  /*1dd40*/  IMAD R0, R0, R112, RZ ;  /* 0x0000007000007224 */ /* 0x020fe400078e02ff */
[----:B--2---:R-:W-:-:S04]  /*1dd50*/  IMAD R51, R118, 0x80, R12 ;  /* 0x0000008076337824 */ /* 0x004fc800078e020c */
[----:B----4-:R-:W-:-:S04]  /*1dd60*/  @P1 IMAD.HI.U32 R12, R51, R101, RZ ;  /* 0x00000065330c1227 */ /* 0x010fc800078e00ff */
[----:B------:R-:W-:Y:S01]  /*1dd70*/  IMAD.MOV.U32 R101, RZ, RZ, R51 ;  /* 0x000000ffff657224 */ /* 0x000fe200078e0033 */
[----:B0-----:R-:W-:Y:S02]  /*1dd80*/  @P1 SHF.R.U32.HI R101, RZ, R11, R12 ;  /* 0x0000000bff651219 */ /* 0x001fe4000001160c */
[----:B---3--:R-:W-:Y:S02]  /*1dd90*/  SEL R11, R13, RZ, !P0 ;  /* 0x000000ff0d0b7207 */ /* 0x008fe40004000000 */
[----:B------:R0:W1:Y:S01]  /*1dda0*/  LDC.64 R12, c[0x0][R102+0x210] ;  /* 0x00008400660c7b82 */ /* 0x0000620000000a00 */
[----:B------:R-:W-:-:S07]  /*1ddb0*/  SEL R104, R103, RZ, !P0 ;  /* 0x000000ff67687207 */ /* 0x000fce0004000000 */
[----:B0-----:R-:W0:Y:S01]  /*1ddc0*/  LDC.64 R102, c[0x0][0xba8] ;  /* 0x0002ea00ff667b82 */ /* 0x001e220000000a00 */
[----:B------:R-:W-:Y:S01]  /*1ddd0*/  IMAD R15, R15, R11, RZ ;  /* 0x0000000b0f0f7224 */ /* 0x000fe200078e02ff */
[----:B------:R-:W-:Y:S01]  /*1dde0*/  SEL R110, R114, RZ, P2 ;  /* 0x000000ff726e7207 */ /* 0x000fe20001000000 */
[----:B------:R-:W-:Y:S02]  /*1ddf0*/  IMAD R107, R37, R117, RZ ;  /* 0x00000075256b7224 */ /* 0x000fe400078e02ff */
[C---:B------:R-:W-:Y:S02]  /*1de00*/  IMAD R104, R14.reuse, R104, R15 ;  /* 0x000000680e687224 */ /* 0x040fe400078e020f */
[----:B------:R-:W-:-:S04]  /*1de10*/  IMAD.WIDE.U32 R14, R14, R11, RZ ;  /* 0x0000000b0e0e7225 */ /* 0x000fc800078e00ff */
[----:B------:R-:W-:-:S04]  /*1de20*/  IMAD.WIDE.U32 R36, R36, R117, RZ ;  /* 0x0000007524247225 */ /* 0x000fc800078e00ff */
[----:B------:R-:W-:Y:S01]  /*1de30*/  IMAD R109, R39, R110, RZ ;  /* 0x0000006e276d7224 */ /* 0x000fe200078e02ff */
[--C-:B------:R-:W-:Y:S01]  /*1de40*/  IADD3 R14, P0, P3, R14, R36, R2.reuse ;  /* 0x000000240e0e7210 */ /* 0x100fe20007b1e002 */
[----:B------:R-:W-:Y:S01]  /*1de50*/  IMAD.WIDE.U32 R38, R38, R110, RZ ;  /* 0x0000006e26267225 */ /* 0x000fe200078e00ff */
[----:B------:R-:W-:Y:S02]  /*1de60*/  IADD3 R107, R37, R107, RZ ;  /* 0x0000006b256b7210 */ /* 0x000fe40007ffe0ff */
[----:B------:R-:W-:Y:S01]  /*1de70*/  SHF.R.S32.HI R36, RZ, 0x1f, R2 ;  /* 0x0000001fff247819 */ /* 0x000fe20000011402 */
[----:B------:R-:W-:Y:S01]  /*1de80*/  IMAD.IADD R104, R15, 0x1, R104 ;  /* 0x000000010f687824 */ /* 0x000fe200078e0268 */
[----:B------:R-:W-:Y:S01]  /*1de90*/  IADD3 R38, P4, P5, R101, R14, R38 ;  /* 0x0000000e65267210 */ /* 0x000fe20007d9e026 */
[----:B------:R-:W-:Y:S01]  /*1dea0*/  IMAD.IADD R109, R39, 0x1, R109 ;  /* 0x00000001276d7824 */ /* 0x000fe200078e026d */
[----:B------:R-:W-:Y:S01]  /*1deb0*/  SHF.R.S32.HI R14, RZ, 0x1f, R101 ;  /* 0x0000001fff0e7819 */ /* 0x000fe20000011465 */
[----:B0-----:R-:W0:Y:S01]  /*1dec0*/  @!P2 LDC R102, c[0x0][0xb50] ;  /* 0x0002d400ff66ab82 */ /* 0x001e220000000800 */
[----:B------:R-:W-:-:S04]  /*1ded0*/  IADD3.X R104, R104, R107, R36, P0, P3 ;  /* 0x0000006b68687210 */ /* 0x000fc800007e6424 */
[----:B------:R-:W-:Y:S01]  /*1dee0*/  IADD3.X R39, R14, R104, R109, P4, P5 ;  /* 0x000000680e277210 */ /* 0x000fe200027ea46d */
[----:B------:R-:W-:Y:S02]  /*1def0*/  IMAD.MOV R14, RZ, RZ, -R101 ;  /* 0x000000ffff0e7224 */ /* 0x000fe400078e0a65 */
[----:B------:R-:W2:Y:S02]  /*1df00*/  @!P2 LDC R103, c[0x0][0xb54] ;  /* 0x0002d500ff67ab82 */ /* 0x000ea40000000800 */
[----:B------:R-:W-:-:S05]  /*1df10*/  IMAD R14, R112, R14, R51 ;  /* 0x0000000e700e7224 */ /* 0x000fca00078e0233 */
[----:B------:R-:W-:Y:S01]  /*1df20*/  SHF.R.S32.HI R15, RZ, 0x1f, R14 ;  /* 0x0000001fff0f7819 */ /* 0x000fe2000001140e */
[-C--:B-1----:R-:W-:Y:S02]  /*1df30*/  IMAD R13, R13, R14.reuse, RZ ;  /* 0x0000000e0d0d7224 */ /* 0x082fe400078e02ff */
[----:B------:R-:W-:-:S04]  /*1df40*/  IMAD.WIDE.U32 R38, R12, R14, R38 ;  /* 0x0000000e0c267225 */ /* 0x000fc800078e0026 */
[----:B------:R-:W-:Y:S01]  /*1df50*/  IMAD R13, R12, R15, R13 ;  /* 0x0000000f0c0d7224 */ /* 0x000fe200078e020d */
[----:B0-----:R-:W-:-:S03]  /*1df60*/  LEA R102, P0, R38, R102, 0x2 ;  /* 0x0000006626667211 */ /* 0x001fc600078010ff */
[----:B------:R-:W-:-:S05]  /*1df70*/  IMAD.IADD R13, R39, 0x1, R13 ;  /* 0x00000001270d7824 */ /* 0x000fca00078e020d */
[----:B--2---:R-:W-:Y:S01]  /*1df80*/  LEA.HI.X R103, R38, R103, R13, 0x2, P0 ;  /* 0x0000006726677211 */ /* 0x004fe200000f140d */
[----:B------:R-:W-:Y:S01]  /*1df90*/  SHFL.IDX PT, R12, R102, RZ, 0x1c1f ;  /* 0x001c1fff660c7589 */ /* 0x000fe200000e0000 */
[----:B------:R-:W-:-:S03]  /*1dfa0*/  IMAD R37, R118, 0x80, R122 ;  /* 0x0000008076257824 */ /* 0x000fc600078e027a */
[----:B------:R-:W0:Y:S04]  /*1dfb0*/  SHFL.IDX PT, R13, R103, RZ, 0x1c1f ;  /* 0x001c1fff670d7589 */ /* 0x000e2800000e0000 */
[----:B------:R-:W-:Y:S04]  /*1dfc0*/  SHFL.IDX PT, R14, R102, 0x1, 0x1c1f ;  /* 0x003c1f00660e7f89 */ /* 0x000fe800000e0000 */
[----:B------:R-:W1:Y:S01]  /*1dfd0*/  SHFL.IDX PT, R15, R103, 0x1, 0x1c1f ;  /* 0x003c1f00670f7f89 */ /* 0x000e6200000e0000 */
[----:B------:R-:W-:Y:S01]  /*1dfe0*/  LOP3.LUT P0, RZ, R120, 0x3, RZ, 0xc0, !PT ;  /* 0x0000000378ff7812 */ /* 0x000fe2000780c0ff */
[----:B------:R-:W-:-:S03]  /*1dff0*/  VIADD R38, R37, 0x8 ;  /* 0x0000000825267836 */ /* 0x000fc60000000000 */
[-C--:B------:R-:W-:Y:S02]  /*1e000*/  ISETP.GE.OR P3, PT, R37, R0.reuse, P0 ;  /* 0x000000002500720c */ /* 0x080fe40000766670 */
[----:B------:R-:W-:-:S11]  /*1e010*/  ISETP.GE.OR P0, PT, R38, R0, P0 ;  /* 0x000000002600720c */ /* 0x000fd60000706670 */
[----:B0-----:R0:W-:Y:S04]  /*1e020*/  @!P3 ST.E desc[UR42][R12.64], R172 ;  /* 0x000000ac0c00b985 */ /* 0x0011e8000c10192a */
[----:B-1----:R0:W-:Y:S01]  /*1e030*/  @!P0 ST.E desc[UR42][R14.64], R171 ;  /* 0x000000ab0e008985 */ /* 0x0021e2000c10192a */
[----:B------:R-:W-:Y:S05]  /*1e040*/  @P2 BRA `(.L_x_507) ;  /* 0x0000001000402947 */ /* 0x000fea0003800000 */
[----:B------:R-:W-:Y:S01]  /*1e050*/  IADD3 R8, R229, -0x80, RZ ;  /* 0xffffff80e5087810 */ /* 0x000fe20007ffe0ff */
[----:B0-----:R-:W0:Y:S01]  /*1e060*/  @P1 LDC R13, c[0x0][0xbec] ;  /* 0x0002fb00ff0d1b82 */ /* 0x001e220000000800 */
[----:B------:R-:W-:Y:S02]  /*1e070*/  ULDC.64 UR4, c[0x0][0xaa0] ;  /* 0x0002a80000047ab9 */ /* 0x000fe40000000a00 */
[----:B------:R-:W-:-:S04]  /*1e080*/  SHF.R.S32.HI R3, RZ, 0x1f, R8 ;  /* 0x0000001fff037819 */ /* 0x000fc80000011408 */
[----:B------:R-:W-:Y:S01]  /*1e090*/  LEA.HI R3, R3, R8, RZ, 0x3 ;  /* 0x0000000803037211 */ /* 0x000fe200078f18ff */
[----:B------:R-:W1:Y:S03]  /*1e0a0*/  @P1 LDC R15, c[0x0][0xbf0] ;  /* 0x0002fc00ff0f1b82 */ /* 0x000e660000000800 */
[----:B------:R-:W-:-:S05]  /*1e0b0*/  LOP3.LUT R3, R3, 0xfffffff8, RZ, 0xc0, !PT ;  /* 0xfffffff803037812 */ /* 0x000fca00078ec0ff */
[----:B------:R-:W-:-:S04]  /*1e0c0*/  IMAD.IADD R8, R8, 0x1, -R3 ;  /* 0x0000000108087824 */ /* 0x000fc800078e0a03 */
[----:B------:R-:W-:-:S04]  /*1e0d0*/  IMAD R5, R23, 0x8, R8 ;  /* 0x0000000817057824 */ /* 0x000fc800078e0208 */
[----:B------:R-:W-:-:S04]  /*1e0e0*/  IMAD.SHL.U32 R5, R5, 0x8, RZ ;  /* 0x0000000805057824 */ /* 0x000fc800078e00ff */
[----:B------:R-:W-:-:S03]  /*1e0f0*/  IMAD.WIDE R4, R5, 0x2, R40 ;  /* 0x0000000205047825 */ /* 0x000fc600078e0228 */
[C---:B------:R-:W-:Y:S02]  /*1e100*/  IADD3 R49, P5, R4.reuse, 0x5000, RZ ;  /* 0x0000500004317810 */ /* 0x040fe40007fbe0ff */
[C---:B------:R-:W-:Y:S02]  /*1e110*/  IADD3 R25, P0, R4.reuse, 0x1000, RZ ;  /* 0x0000100004197810 */ /* 0x040fe40007f1e0ff */
[----:B------:R-:W-:Y:S02]  /*1e120*/  LOP3.LUT R48, R49, 0x380, RZ, 0xc0, !PT ;  /* 0x0000038031307812 */ /* 0x000fe400078ec0ff */
[C---:B------:R-:W-:Y:S02]  /*1e130*/  IADD3 R33, P2, R4.reuse, 0x2000, RZ ;  /* 0x0000200004217810 */ /* 0x040fe40007f5e0ff */
[C---:B------:R-:W-:Y:S02]  /*1e140*/  IADD3 R41, P3, R4.reuse, 0x3000, RZ ;  /* 0x0000300004297810 */ /* 0x040fe40007f7e0ff */
[----:B------:R-:W-:-:S02]  /*1e150*/  IADD3 R45, P4, R4, 0x4000, RZ ;  /* 0x00004000042d7810 */ /* 0x000fc40007f9e0ff */
[----:B------:R-:W-:Y:S02]  /*1e160*/  SHF.R.U64 R48, R48, 0x3, RZ ;  /* 0x0000000330307819 */ /* 0x000fe400000012ff */
[----:B------:R-:W-:Y:S02]  /*1e170*/  LOP3.LUT R24, R25, 0x380, RZ, 0xc0, !PT ;  /* 0x0000038019187812 */ /* 0x000fe400078ec0ff */
[----:B------:R-:W-:Y:S02]  /*1e180*/  LOP3.LUT R32, R33, 0x380, RZ, 0xc0, !PT ;  /* 0x0000038021207812 */ /* 0x000fe400078ec0ff */
[----:B------:R-:W-:Y:S02]  /*1e190*/  LOP3.LUT R40, R41, 0x380, RZ, 0xc0, !PT ;  /* 0x0000038029287812 */ /* 0x000fe400078ec0ff */
[----:B------:R-:W-:Y:S02]  /*1e1a0*/  LOP3.LUT R44, R45, 0x380, RZ, 0xc0, !PT ;  /* 0x000003802d2c7812 */ /* 0x000fe400078ec0ff */
[----:B------:R-:W-:Y:S01]  /*1e1b0*/  LOP3.LUT R48, R48, R49, RZ, 0x3c, !PT ;  /* 0x0000003130307212 */ /* 0x000fe200078e3cff */
[----:B------:R-:W-:Y:S01]  /*1e1c0*/  IMAD.X R49, RZ, RZ, R5, P5 ;  /* 0x000000ffff317224 */ /* 0x000fe200028e0605 */
[----:B------:R-:W-:-:S02]  /*1e1d0*/  IADD3 R69, P5, R4, 0xa000, RZ ;  /* 0x0000a00004457810 */ /* 0x000fc40007fbe0ff */
[----:B------:R-:W-:Y:S02]  /*1e1e0*/  SHF.R.U64 R24, R24, 0x3, RZ ;  /* 0x0000000318187819 */ /* 0x000fe400000012ff */
[----:B------:R-:W-:Y:S01]  /*1e1f0*/  SHF.R.U64 R32, R32, 0x3, RZ ;  /* 0x0000000320207819 */ /* 0x000fe200000012ff */
[----:B------:R-:W-:Y:S01]  /*1e200*/  IMAD R8, R8, 0x20, R23 ;  /* 0x0000002008087824 */ /* 0x000fe200078e0217 */
[----:B------:R-:W-:Y:S01]  /*1e210*/  SHF.R.U64 R40, R40, 0x3, RZ ;  /* 0x0000000328287819 */ /* 0x000fe200000012ff */
[----:B------:R-:W5:Y:S01]  /*1e220*/  LD.E.128 R48, desc[UR42][R48.64] ;  /* 0x0000002a30307980 */ /* 0x000f62000c101d00 */
[----:B------:R-:W-:Y:S02]  /*1e230*/  SHF.R.U64 R44, R44, 0x3, RZ ;  /* 0x000000032c2c7819 */ /* 0x000fe400000012ff */
[----:B------:R-:W-:Y:S02]  /*1e240*/  LOP3.LUT R68, R69, 0x380, RZ, 0xc0, !PT ;  /* 0x0000038045447812 */ /* 0x000fe400078ec0ff */
[----:B------:R-:W-:Y:S01]  /*1e250*/  LOP3.LUT R24, R24, R25, RZ, 0x3c, !PT ;  /* 0x0000001918187212 */ /* 0x000fe200078e3cff */
[--C-:B------:R-:W-:Y:S01]  /*1e260*/  IMAD.X R25, RZ, RZ, R5.reuse, P0 ;  /* 0x000000ffff197224 */ /* 0x100fe200000e0605 */
[----:B------:R-:W-:Y:S01]  /*1e270*/  LOP3.LUT R32, R32, R33, RZ, 0x3c, !PT ;  /* 0x0000002120207212 */ /* 0x000fe200078e3cff */
[----:B------:R-:W-:Y:S01]  /*1e280*/  IMAD.X R33, RZ, RZ, R5, P2 ;  /* 0x000000ffff217224 */ /* 0x000fe200010e0605 */
[----:B------:R-:W-:-:S02]  /*1e290*/  LOP3.LUT R40, R40, R41, RZ, 0x3c, !PT ;  /* 0x0000002928287212 */ /* 0x000fc400078e3cff */
[----:B------:R-:W-:Y:S01]  /*1e2a0*/  LOP3.LUT R44, R44, R45, RZ, 0x3c, !PT ;  /* 0x0000002d2c2c7212 */ /* 0x000fe200078e3cff */
[----:B------:R-:W-:Y:S01]  /*1e2b0*/  IMAD.X R45, RZ, RZ, R5, P4 ;  /* 0x000000ffff2d7224 */ /* 0x000fe200020e0605 */
[----:B------:R-:W-:Y:S02]  /*1e2c0*/  IADD3.X R41, RZ, R5, RZ, P3, !PT ;  /* 0x00000005ff297210 */ /* 0x000fe40001ffe4ff */
[----:B------:R-:W-:Y:S01]  /*1e2d0*/  LOP3.LUT R7, R4, 0x380, RZ, 0xc0, !PT ;  /* 0x0000038004077812 */ /* 0x000fe200078ec0ff */
[----:B------:R-:W-:Y:S01]  /*1e2e0*/  IMAD R12, R118, 0x80, R8 ;  /* 0x00000080760c7824 */ /* 0x000fe200078e0208 */
[C---:B------:R-:W-:Y:S01]  /*1e2f0*/  IADD3 R53, P0, R4.reuse, 0x6000, RZ ;  /* 0x0000600004357810 */ /* 0x040fe20007f1e0ff */
[----:B------:R-:W5:Y:S01]  /*1e300*/  LD.E.128 R24, desc[UR42][R24.64] ;  /* 0x0000002a18187980 */ /* 0x000f62000c101d00 */
[C---:B------:R-:W-:Y:S02]  /*1e310*/  IADD3 R57, P2, R4.reuse, 0x7000, RZ ;  /* 0x0000700004397810 */ /* 0x040fe40007f5e0ff */
[C---:B------:R-:W-:Y:S01]  /*1e320*/  IADD3 R61, P3, R4.reuse, 0x8000, RZ ;  /* 0x00008000043d7810 */ /* 0x040fe20007f7e0ff */
[----:B------:R-:W5:Y:S01]  /*1e330*/  LD.E.128 R32, desc[UR42][R32.64] ;  /* 0x0000002a20207980 */ /* 0x000f62000c101d00 */
[----:B------:R-:W-:-:S02]  /*1e340*/  IADD3 R65, P4, R4, 0x9000, RZ ;  /* 0x0000900004417810 */ /* 0x000fc40007f9e0ff */
[----:B------:R-:W-:Y:S01]  /*1e350*/  SHF.R.U64 R68, R68, 0x3, RZ ;  /* 0x0000000344447819 */ /* 0x000fe200000012ff */
[----:B------:R-:W5:Y:S01]  /*1e360*/  LD.E.128 R40, desc[UR42][R40.64] ;  /* 0x0000002a28287980 */ /* 0x000f62000c101d00 */
[----:B------:R-:W-:Y:S02]  /*1e370*/  LOP3.LUT R52, R53, 0x380, RZ, 0xc0, !PT ;  /* 0x0000038035347812 */ /* 0x000fe400078ec0ff */
[----:B------:R-:W-:Y:S01]  /*1e380*/  LOP3.LUT R56, R57, 0x380, RZ, 0xc0, !PT ;  /* 0x0000038039387812 */ /* 0x000fe200078ec0ff */
[----:B------:R-:W5:Y:S01]  /*1e390*/  LD.E.128 R44, desc[UR42][R44.64] ;  /* 0x0000002a2c2c7980 */ /* 0x000f62000c101d00 */
[----:B------:R-:W-:Y:S02]  /*1e3a0*/  LOP3.LUT R60, R61, 0x380, RZ, 0xc0, !PT ;  /* 0x000003803d3c7812 */ /* 0x000fe400078ec0ff */
[----:B------:R-:W-:Y:S02]  /*1e3b0*/  LOP3.LUT R64, R65, 0x380, RZ, 0xc0, !PT ;  /* 0x0000038041407812 */ /* 0x000fe400078ec0ff */
[----:B------:R-:W-:Y:S01]  /*1e3c0*/  LOP3.LUT R68, R68, R69, RZ, 0x3c, !PT ;  /* 0x0000004544447212 */ /* 0x000fe200078e3cff */
[----:B------:R-:W-:Y:S01]  /*1e3d0*/  IMAD.X R69, RZ, RZ, R5, P5 ;  /* 0x000000ffff457224 */ /* 0x000fe200028e0605 */
[----:B------:R-:W-:-:S02]  /*1e3e0*/  IADD3 R6, P5, R4, 0xf000, RZ ;  /* 0x0000f00004067810 */ /* 0x000fc40007fbe0ff */
[----:B------:R-:W-:Y:S02]  /*1e3f0*/  SHF.R.U64 R52, R52, 0x3, RZ ;  /* 0x0000000334347819 */ /* 0x000fe400000012ff */
[----:B------:R-:W-:Y:S01]  /*1e400*/  SHF.R.U64 R56, R56, 0x3, RZ ;  /* 0x0000000338387819 */ /* 0x000fe200000012ff */
[----:B------:R-:W5:Y:S01]  /*1e410*/  LD.E.128 R68, desc[UR42][R68.64] ;  /* 0x0000002a44447980 */ /* 0x000f62000c101d00 */
[----:B------:R-:W-:Y:S02]  /*1e420*/  SHF.R.U64 R60, R60, 0x3, RZ ;  /* 0x000000033c3c7819 */ /* 0x000fe400000012ff */
[----:B------:R-:W-:Y:S02]  /*1e430*/  SHF.R.U64 R64, R64, 0x3, RZ ;  /* 0x0000000340407819 */ /* 0x000fe400000012ff */
[----:B------:R-:W-:Y:S02]  /*1e440*/  LOP3.LUT R3, R6, 0x380, RZ, 0xc0, !PT ;  /* 0x0000038006037812 */ /* 0x000fe400078ec0ff */
[----:B------:R-:W-:Y:S01]  /*1e450*/  LOP3.LUT R52, R52, R53, RZ, 0x3c, !PT ;  /* 0x0000003534347212 */ /* 0x000fe200078e3cff */
[--C-:B------:R-:W-:Y:S01]  /*1e460*/  IMAD.X R53, RZ, RZ, R5.reuse, P0 ;  /* 0x000000ffff357224 */ /* 0x100fe200000e0605 */
[----:B------:R-:W-:Y:S01]  /*1e470*/  LOP3.LUT R56, R56, R57, RZ, 0x3c, !PT ;  /* 0x0000003938387212 */ /* 0x000fe200078e3cff */
[--C-:B------:R-:W-:Y:S01]  /*1e480*/  IMAD.X R57, RZ, RZ, R5.reuse, P2 ;  /* 0x000000ffff397224 */ /* 0x100fe200010e0605 */
[----:B------:R-:W-:Y:S01]  /*1e490*/  LOP3.LUT R60, R60, R61, RZ, 0x3c, !PT ;  /* 0x0000003d3c3c7212 */ /* 0x000fe200078e3cff */
[----:B------:R-:W-:Y:S01]  /*1e4a0*/  IMAD.X R61, RZ, RZ, R5, P3 ;  /* 0x000000ffff3d7224 */ /* 0x000fe200018e0605 */
[----:B------:R-:W-:Y:S01]  /*1e4b0*/  LOP3.LUT R64, R64, R65, RZ, 0x3c, !PT ;  /* 0x0000004140407212 */ /* 0x000fe200078e3cff */
[----:B------:R-:W5:Y:S01]  /*1e4c0*/  LD.E.128 R52, desc[UR42][R52.64] ;  /* 0x0000002a34347980 */ /* 0x000f62000c101d00 */
[----:B------:R-:W-:-:S02]  /*1e4d0*/  IADD3.X R65, RZ, R5, RZ, P4, !PT ;  /* 0x00000005ff417210 */ /* 0x000fc400027fe4ff */
[C---:B------:R-:W-:Y:S01]  /*1e4e0*/  IADD3 R73, P0, R4.reuse, 0xb000, RZ ;  /* 0x0000b00004497810 */ /* 0x040fe20007f1e0ff */
[----:B------:R-:W5:Y:S01]  /*1e4f0*/  LD.E.128 R56, desc[UR42][R56.64] ;  /* 0x0000002a38387980 */ /* 0x000f62000c101d00 */
[C---:B------:R-:W-:Y:S02]  /*1e500*/  IADD3 R77, P2, R4.reuse, 0xc000, RZ ;  /* 0x0000c000044d7810 */ /* 0x040fe40007f5e0ff */
[C---:B------:R-:W-:Y:S01]  /*1e510*/  IADD3 R81, P3, R4.reuse, 0xd000, RZ ;  /* 0x0000d00004517810 */ /* 0x040fe20007f7e0ff */
[----:B------:R-:W5:Y:S01]  /*1e520*/  LD.E.128 R60, desc[UR42][R60.64] ;  /* 0x0000002a3c3c7980 */ /* 0x000f62000c101d00 */
[----:B------:R-:W-:Y:S02]  /*1e530*/  IADD3 R85, P4, R4, 0xe000, RZ ;  /* 0x0000e00004557810 */ /* 0x000fe40007f9e0ff */
[----:B------:R-:W-:Y:S01]  /*1e540*/  SHF.R.U64 R3, R3, 0x3, RZ ;  /* 0x0000000303037819 */ /* 0x000fe200000012ff */
[----:B------:R-:W5:Y:S01]  /*1e550*/  LD.E.128 R64, desc[UR42][R64.64] ;  /* 0x0000002a40407980 */ /* 0x000f62000c101d00 */
[----:B------:R-:W-:-:S02]  /*1e560*/  LOP3.LUT R72, R73, 0x380, RZ, 0xc0, !PT ;  /* 0x0000038049487812 */ /* 0x000fc400078ec0ff */
[----:B------:R-:W-:Y:S02]  /*1e570*/  LOP3.LUT R76, R77, 0x380, RZ, 0xc0, !PT ;  /* 0x000003804d4c7812 */ /* 0x000fe400078ec0ff */
[----:B------:R-:W-:Y:S02]  /*1e580*/  LOP3.LUT R80, R81, 0x380, RZ, 0xc0, !PT ;  /* 0x0000038051507812 */ /* 0x000fe400078ec0ff */
[----:B------:R-:W-:Y:S02]  /*1e590*/  LOP3.LUT R84, R85, 0x380, RZ, 0xc0, !PT ;  /* 0x0000038055547812 */ /* 0x000fe400078ec0ff */
[----:B------:R-:W-:Y:S01]  /*1e5a0*/  LOP3.LUT R88, R3, R6, RZ, 0x3c, !PT ;  /* 0x0000000603587212 */ /* 0x000fe200078e3cff */
[----:B------:R-:W-:Y:S01]  /*1e5b0*/  IMAD R3, R36, UR4, RZ ;  /* 0x0000000424037c24 */ /* 0x000fe2000f8e02ff */
[----:B------:R-:W-:Y:S02]  /*1e5c0*/  SHF.R.U64 R72, R72, 0x3, RZ ;  /* 0x0000000348487819 */ /* 0x000fe400000012ff */
[----:B------:R-:W-:Y:S01]  /*1e5d0*/  SHF.R.U64 R76, R76, 0x3, RZ ;  /* 0x000000034c4c7819 */ /* 0x000fe200000012ff */
[----:B------:R-:W-:Y:S01]  /*1e5e0*/  IMAD R9, R2, UR5, R3 ;  /* 0x0000000502097c24 */ /* 0x000fe2000f8e0203 */
[----:B------:R-:W-:-:S02]  /*1e5f0*/  SHF.R.U64 R80, R80, 0x3, RZ ;  /* 0x0000000350507819 */ /* 0x000fc400000012ff */
[----:B------:R-:W-:Y:S01]  /*1e600*/  SHF.R.U64 R84, R84, 0x3, RZ ;  /* 0x0000000354547819 */ /* 0x000fe200000012ff */
[----:B------:R-:W-:Y:S01]  /*1e610*/  IMAD.WIDE.U32 R2, R2, UR4, RZ ;  /* 0x0000000402027c25 */ /* 0x000fe2000f8e00ff */
[----:B------:R-:W-:Y:S01]  /*1e620*/  SHF.R.U64 R7, R7, 0x3, RZ ;  /* 0x0000000307077819 */ /* 0x000fe200000012ff */
[----:B------:R-:W-:Y:S01]  /*1e630*/  ULDC.64 UR4, c[0x0][0xae8] ;  /* 0x0002ba0000047ab9 */ /* 0x000fe20000000a00 */
        /* <DEDUP_REMOVED lines=9> */
[----:B------:R-:W-:Y:S01]  /*1e6d0*/  IMAD.IADD R3, R3, 0x1, R9 ;  /* 0x0000000103037824 */ /* 0x000fe200078e0209 */
[----:B------:R-:W-:Y:S01]  /*1e6e0*/  IADD3.X R89, RZ, R5, RZ, P5, !PT ;  /* 0x00000005ff597210 */ /* 0x000fe20002ffe4ff */
[----:B------:R-:W5:Y:S01]  /*1e6f0*/  LD.E.128 R72, desc[UR42][R72.64] ;  /* 0x0000002a48487980 */ /* 0x000f62000c101d00 */
[----:B------:R-:W-:Y:S01]  /*1e700*/  IMAD.WIDE.U32 R2, R117, UR4, R2 ;  /* 0x0000000475027c25 */ /* 0x000fe2000f8e0002 */
[----:B------:R-:W-:-:S02]  /*1e710*/  SHF.R.S32.HI R10, RZ, 0x1f, R11 ;  /* 0x0000001fff0a7819 */ /* 0x000fc4000001140b */
[----:B------:R-:W5:Y:S01]  /*1e720*/  LD.E.128 R4, desc[UR42][R4.64] ;  /* 0x0000002a04047980 */ /* 0x000f62000c101d00 */
[----:B0-----:R-:W-:-:S03]  /*1e730*/  @P1 IMAD.HI.U32 R8, R12, R13, RZ ;  /* 0x0000000d0c081227 */ /* 0x001fc600078e00ff */
[----:B------:R-:W5:Y:S04]  /*1e740*/  LD.E.128 R76, desc[UR42][R76.64] ;  /* 0x0000002a4c4c7980 */ /* 0x000f68000c101d00 */
[----:B------:R-:W5:Y:S01]  /*1e750*/  LD.E.128 R80, desc[UR42][R80.64] ;  /* 0x0000002a50507980 */ /* 0x000f62000c101d00 */
[----:B------:R-:W-:Y:S01]  /*1e760*/  IMAD R3, R117, UR5, R3 ;  /* 0x0000000575037c24 */ /* 0x000fe2000f8e0203 */
[----:B------:R-:W-:Y:S02]  /*1e770*/  ULDC.64 UR4, c[0x0][0xaf0] ;  /* 0x0002bc0000047ab9 */ /* 0x000fe40000000a00 */
[----:B------:R-:W5:Y:S04]  /*1e780*/  LD.E.128 R84, desc[UR42][R84.64] ;  /* 0x0000002a54547980 */ /* 0x000f68000c101d00 */
[----:B------:R-:W5:Y:S01]  /*1e790*/  LD.E.128 R88, desc[UR42][R88.64] ;  /* 0x0000002a58587980 */ /* 0x000f62000c101d00 */
[----:B------:R-:W-:Y:S01]  /*1e7a0*/  @!PT LDS RZ, [RZ] ;  /* 0x00000000fffff984 */ /* 0x000fe20000000800 */
[----:B------:R-:W-:Y:S01]  /*1e7b0*/  @!PT LDS RZ, [RZ] ;  /* 0x00000000fffff984 */ /* 0x000fe20000000800 */
[----:B------:R-:W-:Y:S01]  /*1e7c0*/  @!PT LDS RZ, [RZ] ;  /* 0x00000000fffff984 */ /* 0x000fe20000000800 */
[----:B------:R-:W-:Y:S01]  /*1e7d0*/  @!PT LDS RZ, [RZ] ;  /* 0x00000000fffff984 */ /* 0x000fe20000000800 */
[----:B------:R0:W-:Y:S06]  /*1e7e0*/  MEMBAR.ALL.CTA ;  /* 0x0000000000007992 */ /* 0x0001ec0000008000 */
[----:B0-----:R-:W0:Y:S01]  /*1e7f0*/  FENCE.VIEW.ASYNC.S ;  /* 0x00000000000073c6 */ /* 0x001e220000000000 */
[----:B------:R-:W-:Y:S01]  /*1e800*/  IMAD.MOV.U32 R9, RZ, RZ, R12 ;  /* 0x000000ffff097224 */ /* 0x000fe200078e000c */
[----:B-1----:R-:W-:Y:S01]  /*1e810*/  @P1 SHF.R.U32.HI R9, RZ, R15, R8 ;  /* 0x0000000fff091219 */ /* 0x002fe20000011608 */
[----:B------:R-:W-:-:S02]  /*1e820*/  IMAD R10, R10, UR4, RZ ;  /* 0x000000040a0a7c24 */ /* 0x000fc4000f8e02ff */
[----:B------:R-:W-:Y:S01]  /*1e830*/  IMAD.WIDE.U32 R2, R11, UR4, R2 ;  /* 0x000000040b027c25 */ /* 0x000fe2000f8e0002 */
[----:B------:R-:W-:-:S03]  /*1e840*/  SHF.R.S32.HI R8, RZ, 0x1f, R9 ;  /* 0x0000001fff087819 */ /* 0x000fc60000011409 */
[----:B------:R-:W-:Y:S01]  /*1e850*/  IMAD R13, R11, UR5, R10 ;  /* 0x000000050b0d7c24 */ /* 0x000fe2000f8e020a */
[----:B------:R-:W-:Y:S01]  /*1e860*/  IADD3 R11, -R9, RZ, RZ ;  /* 0x000000ff090b7210 */ /* 0x000fe20007ffe1ff */
[----:B------:R-:W-:Y:S02]  /*1e870*/  ULDC.64 UR4, c[0x0][0xae0] ;  /* 0x0002b80000047ab9 */ /* 0x000fe40000000a00 */
[----:B------:R-:W-:Y:S02]  /*1e880*/  IMAD R10, R8, UR4, RZ ;  /* 0x00000004080a7c24 */ /* 0x000fe4000f8e02ff */
[----:B------:R-:W-:Y:S02]  /*1e890*/  IMAD.IADD R3, R3, 0x1, R13 ;  /* 0x0000000103037824 */ /* 0x000fe400078e020d */
[----:B------:R-:W-:Y:S02]  /*1e8a0*/  IMAD R11, R112, R11, R12 ;  /* 0x0000000b700b7224 */ /* 0x000fe400078e020c */
[----:B------:R-:W-:-:S02]  /*1e8b0*/  VIADD R8, R22, 0x38820 ;  /* 0x0003882016087836 */ /* 0x000fc40000000000 */
[----:B------:R-:W-:-:S03]  /*1e8c0*/  IMAD.WIDE.U32 R2, R9, UR4, R2 ;  /* 0x0000000409027c25 */ /* 0x000fc6000f8e0002 */
[----:B------:R-:W-:Y:S01]  /*1e8d0*/  PRMT R8, RZ, 0x654, R8 ;  /* 0x00000654ff087816 */ /* 0x000fe20000000008 */
[----:B------:R-:W-:Y:S01]  /*1e8e0*/  IMAD R13, R9, UR5, R10 ;  /* 0x00000005090d7c24 */ /* 0x000fe2000f8e020a */
[----:B------:R-:W-:Y:S01]  /*1e8f0*/  SHF.R.S32.HI R9, RZ, 0x1f, R11 ;  /* 0x0000001fff097819 */ /* 0x000fe2000001140b */
[----:B------:R-:W-:Y:S01]  /*1e900*/  ULDC.64 UR4, c[0x0][0xad8] ;  /* 0x0002b60000047ab9 */ /* 0x000fe20000000a00 */
[----:B0-----:R0:W-:Y:S01]  /*1e910*/  SYNCS.ARRIVE.TRANS64.RED.A1T0 RZ, [R8+URZ], RZ ;  /* 0x000000ff08ff79a7 */ /* 0x0011e2000810043f */
[----:B------:R-:W-:Y:S02]  /*1e920*/  IMAD.IADD R3, R3, 0x1, R13 ;  /* 0x0000000103037824 */ /* 0x000fe400078e020d */
[----:B------:R-:W-:-:S04]  /*1e930*/  IMAD.WIDE.U32 R2, R11, UR4, R2 ;  /* 0x000000040b027c25 */ /* 0x000fc8000f8e0002 */
[----:B0-----:R-:W-:-:S04]  /*1e940*/  IMAD R8, R9, UR4, RZ ;  /* 0x0000000409087c24 */ /* 0x001fc8000f8e02ff */
[----:B------:R-:W-:Y:S01]  /*1e950*/  IMAD R11, R11, UR5, R8 ;  /* 0x000000050b0b7c24 */ /* 0x000fe2000f8e0208 */
[----:B------:R-:W-:Y:S02]  /*1e960*/  ULDC.64 UR4, c[0x0][0xa80] ;  /* 0x0002a00000047ab9 */ /* 0x000fe40000000a00 */
[----:B------:R-:W-:Y:S01]  /*1e970*/  LEA R21, P0, R2, UR4, 0x1 ;  /* 0x0000000402157c11 */ /* 0x000fe2000f8008ff */
[----:B------:R-:W-:Y:S01]  /*1e980*/  IMAD.IADD R3, R3, 0x1, R11 ;  /* 0x0000000103037824 */ /* 0x000fe200078e020b */
[----:B------:R-:W-:Y:S01]  /*1e990*/  UMOV UR4, 0xffffffff ;  /* 0xffffffff00047882 */ /* 0x000fe20000000000 */
[----:B------:R-:W-:-:S03]  /*1e9a0*/  IMAD R37, R118, 0x80, R23 ;  /* 0x0000008076257824 */ /* 0x000fc600078e0217 */
[----:B------:R-:W-:Y:S01]  /*1e9b0*/  LEA.HI.X R28, R2, UR5, R3, 0x1, P0 ;  /* 0x00000005021c7c11 */ /* 0x000fe200080f0c03 */
[----:B------:R-:W-:Y:S06]  /*1e9c0*/  BRA.DIV UR4, `(.L_x_508) ;  /* 0x0000010604a07947 */ /* 0x000fec000b800000 */
[----:B------:R0:W1:Y:S04]  /*1e9d0*/  SHFL.IDX PT, R20, R28, RZ, 0x181f ;  /* 0x00181fff1c147589 */ /* 0x00006800000e0000 */
[----:B------:R0:W2:Y:S02]  /*1e9e0*/  SHFL.IDX PT, R14, R21, RZ, 0x181f ;  /* 0x00181fff150e7589 */ /* 0x0000a400000e0000 */
.L_x_823:
[----:B------:R-:W-:Y:S01]  /*1e9f0*/  ISETP.GE.AND P0, PT, R37, R0, PT ;  /* 0x000000002500720c */ /* 0x000fe20003f06270 */
[----:B------:R-:W-:-:S12]  /*1ea00*/  BSSY B1, `(.L_x_509) ;  /* 0x0000018000017945 */ /* 0x000fd80003800000 */
[----:B------:R-:W-:Y:S05]  /*1ea10*/  @P0 BRA `(.L_x_510) ;  /* 0x0000000000580947 */ /* 0x000fea0003800000 */
[----:B------:R-:W3:Y:S01]  /*1ea20*/  LDL R38, [R1+0x44] ;  /* 0x0000440001267983 */ /* 0x000ee20000100800 */
[----:B------:R-:W-:-:S03]  /*1ea30*/  ULDC UR4, c[0x0][0xac8] ;  /* 0x0002b20000047ab9 */ /* 0x000fc60000000800 */
[----:B------:R-:W4:Y:S04]  /*1ea40*/  LDL R15, [R1+0x4c] ;  /* 0x00004c00010f7983 */ /* 0x000f280000100800 */
[----:B------:R-:W4:Y:S04]  /*1ea50*/  LDL R39, [R1+0x88] ;  /* 0x0000880001277983 */ /* 0x000f280000100800 */
[----:B------:R-:W4:Y:S01]  /*1ea60*/  LDL R36, [R1+0x84] ;  /* 0x0000840001247983 */ /* 0x000f220000100800 */
[----:B------:R-:W-:Y:S02]  /*1ea70*/  ISETP.GE.AND P3, PT, R18, UR4, PT ;  /* 0x0000000412007c0c */ /* 0x000fe4000bf66270 */
[----:B------:R-:W-:-:S02]  /*1ea80*/  ISETP.GE.AND P2, PT, R233, UR4, PT ;  /* 0x00000004e9007c0c */ /* 0x000fc4000bf46270 */
[----:B------:R-:W-:-:S09]  /*1ea90*/  SHF.R.S32.HI R9, RZ, 0x1f, R233 ;  /* 0x0000001fff097819 */ /* 0x000fd200000114e9 */
[CC--:B--2---:R-:W-:Y:S02]  /*1eaa0*/  @!P3 LEA R2, P5, R18.reuse, R14.reuse, 0x1 ;  /* 0x0000000e1202b211 */ /* 0x0c4fe400078a08ff */
[C---:B------:R-:W-:Y:S02]  /*1eab0*/  @!P2 LEA R8, P4, R233.reuse, R14, 0x1 ;  /* 0x0000000ee908a211 */ /* 0x040fe400078808ff */
[-C--:B-1----:R-:W-:Y:S02]  /*1eac0*/  @!P3 LEA.HI.X R3, R18, R20.reuse, R19, 0x1, P5 ;  /* 0x000000141203b211 */ /* 0x082fe400028f0c13 */
[----:B------:R-:W-:-:S03]  /*1ead0*/  @!P2 LEA.HI.X R9, R233, R20, R9, 0x1, P4 ;  /* 0x00000014e909a211 */ /* 0x000fc600020f0c09 */
[----:B-----5:R1:W-:Y:S04]  /*1eae0*/  @!P3 ST.E.128 desc[UR42][R2.64], R4 ;  /* 0x000000040200b985 */ /* 0x0203e8000c101d2a */
[----:B------:R1:W-:Y:S01]  /*1eaf0*/  @!P2 ST.E.128 desc[UR42][R8.64], R44 ;  /* 0x0000002c0800a985 */ /* 0x0003e2000c101d2a */
[----:B---3--:R-:W-:Y:S02]  /*1eb00*/  ISETP.GE.AND P1, PT, R38, UR4, PT ;  /* 0x0000000426007c0c */ /* 0x008fe4000bf26270 */
[----:B----4-:R-:W-:-:S11]  /*1eb10*/  ISETP.GE.AND P0, PT, R15, UR4, PT ;  /* 0x000000040f007c0c */ /* 0x010fd6000bf06270 */
[CC--:B------:R-:W-:Y:S02]  /*1eb20*/  @!P1 LEA R10, P5, R38.reuse, R14.reuse, 0x1 ;  /* 0x0000000e260a9211 */ /* 0x0c0fe400078a08ff */
[C---:B------:R-:W-:Y:S02]  /*1eb30*/  @!P0 LEA R12, P4, R15.reuse, R14, 0x1 ;  /* 0x0000000e0f0c8211 */ /* 0x040fe400078808ff */
[-C--:B------:R-:W-:Y:S02]  /*1eb40*/  @!P1 LEA.HI.X R11, R38, R20.reuse, R39, 0x1, P5 ;  /* 0x00000014260b9211 */ /* 0x080fe400028f0c27 */
[----:B------:R-:W-:-:S03]  /*1eb50*/  @!P0 LEA.HI.X R13, R15, R20, R36, 0x1, P4 ;  /* 0x000000140f0d8211 */ /* 0x000fc600020f0c24 */
[----:B------:R1:W-:Y:S04]  /*1eb60*/  @!P1 ST.E.128 desc[UR42][R10.64], R60 ;  /* 0x0000003c0a009985 */ /* 0x0003e8000c101d2a */
[----:B------:R1:W-:Y:S02]  /*1eb70*/  @!P0 ST.E.128 desc[UR42][R12.64], R76 ;  /* 0x0000004c0c008985 */ /* 0x0003e4000c101d2a */
.L_x_510:
[----:B------:R-:W-:Y:S05]  /*1eb80*/  BSYNC B1 ;  /* 0x0000000000017941 */ /* 0x000fea0003800000 */
.L_x_509:
[----:B------:R-:W-:-:S03]  /*1eb90*/  UMOV UR4, 0xffffffff ;  /* 0xffffffff00047882 */ /* 0x000fc60000000000 */
[----:B------:R-:W-:Y:S05]  /*1eba0*/  BRA.DIV UR4, `(.L_x_511) ;  /* 0x00000106045c7947 */ /* 0x000fea000b800000 */
[----:B-1----:R1:W3:Y:S04]  /*1ebb0*/  SHFL.IDX PT, R9, R28, 0x1, 0x181f ;  /* 0x00381f001c097f89 */ /* 0x0022e800000e0000 */
[----:B--2---:R1:W2:Y:S02]  /*1ebc0*/  SHFL.IDX PT, R14, R21, 0x1, 0x181f ;  /* 0x00381f00150e7f89 */ /* 0x0042a400000e0000 */
.L_x_827:
[----:B------:R-:W-:Y:S01]  /*1ebd0*/  VIADD R3, R37, 0x20 ;  /* 0x0000002025037836 */ /* 0x000fe20000000000 */
[----:B------:R-:W-:Y:S04]  /*1ebe0*/  BSSY B1, `(.L_x_512) ;  /* 0x0000019000017945 */ /* 0x000fe80003800000 */
[----:B------:R-:W-:-:S13]  /*1ebf0*/  ISETP.GE.AND P0, PT, R3, R0, PT ;  /* 0x000000000300720c */ /* 0x000fda0003f06270 */
[----:B------:R-:W-:Y:S05]  /*1ec00*/  @P0 BRA `(.L_x_513) ;  /* 0x0000000000580947 */ /* 0x000fea0003800000 */
[----:B------:R-:W4:Y:S01]  /*1ec10*/  LDL R12, [R1+0x44] ;  /* 0x00004400010c7983 */ /* 0x000f220000100800 */
        /* <DEDUP_REMOVED lines=8> */
[C---:B-----5:R-:W-:Y:S02]  /*1eca0*/  @!P2 LEA R4, P4, R233.reuse, R14, 0x1 ;  /* 0x0000000ee904a211 */ /* 0x060fe400078808ff */
[-C--:B---3--:R-:W-:Y:S02]  /*1ecb0*/  @!P3 LEA.HI.X R3, R18, R9.reuse, R19, 0x1, P5 ;  /* 0x000000091203b211 */ /* 0x088fe400028f0c13 */
[----:B------:R-:W-:-:S03]  /*1ecc0*/  @!P2 LEA.HI.X R5, R233, R9, R8, 0x1, P4 ;  /* 0x00000009e905a211 */ /* 0x000fc600020f0c08 */
[----:B------:R2:W-:Y:S04]  /*1ecd0*/  @!P3 ST.E.128 desc[UR42][R2.64], R24 ;  /* 0x000000180200b985 */ /* 0x0005e8000c101d2a */
[----:B------:R2:W-:Y:S01]  /*1ece0*/  @!P2 ST.E.128 desc[UR42][R4.64], R48 ;  /* 0x000000300400a985 */ /* 0x0005e2000c101d2a */
[----:B----4-:R-:W-:Y:S02]  /*1ecf0*/  ISETP.GE.AND P1, PT, R12, UR4, PT ;  /* 0x000000040c007c0c */ /* 0x010fe4000bf26270 */
[----:B------:R-:W-:-:S11]  /*1ed00*/  ISETP.GE.AND P0, PT, R10, UR4, PT ;  /* 0x000000040a007c0c */ /* 0x000fd6000bf06270 */
[-C--:B------:R-:W-:Y:S02]  /*1ed10*/  @!P1 LEA R6, P5, R12, R14.reuse, 0x1 ;  /* 0x0000000e0c069211 */ /* 0x080fe400078a08ff */
[----:B------:R-:W-:Y:S02]  /*1ed20*/  @!P0 LEA R8, P4, R10, R14, 0x1 ;  /* 0x0000000e0a088211 */ /* 0x000fe400078808ff */
[-C--:B------:R-:W-:Y:S02]  /*1ed30*/  @!P1 LEA.HI.X R7, R12, R9.reuse, R13, 0x1, P5 ;  /* 0x000000090c079211 */ /* 0x080fe400028f0c0d */
[----:B------:R-:W-:-:S03]  /*1ed40*/  @!P0 LEA.HI.X R9, R10, R9, R11, 0x1, P4 ;  /* 0x000000090a098211 */ /* 0x000fc600020f0c0b */
[----:B------:R2:W-:Y:S04]  /*1ed50*/  @!P1 ST.E.128 desc[UR42][R6.64], R64 ;  /* 0x0000004006009985 */ /* 0x0005e8000c101d2a */
[----:B------:R2:W-:Y:S02]  /*1ed60*/  @!P0 ST.E.128 desc[UR42][R8.64], R80 ;  /* 0x0000005008008985 */ /* 0x0005e4000c101d2a */
.L_x_513:
[----:B------:R-:W-:Y:S05]  /*1ed70*/  BSYNC B1 ;  /* 0x0000000000017941 */ /* 0x000fea0003800000 */
.L_x_512:
[----:B------:R-:W-:Y:S01]  /*1ed80*/  UMOV UR4, 0xffffffff ;  /* 0xffffffff00047882 */ /* 0x000fe20000000000 */
[----:B------:R-:W-:Y:S02]  /*1ed90*/  SHF.R.S32.HI R10, RZ, 0x1f, R233 ;  /* 0x0000001fff0a7819 */ /* 0x000fe400000114e9 */
[----:B------:R-:W-:Y:S05]  /*1eda0*/  BRA.DIV UR4, `(.L_x_514) ;  /* 0x0000010604247947 */ /* 0x000fea000b800000 */
[----:B--23--:R2:W3:Y:S04]  /*1edb0*/  SHFL.IDX PT, R9, R28, 0x2, 0x181f ;  /* 0x00581f001c097f89 */ /* 0x00c4e800000e0000 */
[----:B------:R2:W4:Y:S02]  /*1edc0*/  SHFL.IDX PT, R14, R21, 0x2, 0x181f ;  /* 0x00581f00150e7f89 */ /* 0x00052400000e0000 */
.L_x_831:
[----:B------:R-:W-:Y:S01]  /*1edd0*/  IADD3 R3, R37, 0x40, RZ ;  /* 0x0000004025037810 */ /* 0x000fe20007ffe0ff */
[----:B------:R-:W-:Y:S03]  /*1ede0*/  BSSY B1, `(.L_x_515) ;  /* 0x0000018000017945 */ /* 0x000fe60003800000 */
[----:B------:R-:W-:-:S13]  /*1edf0*/  ISETP.GE.AND P0, PT, R3, R0, PT ;  /* 0x000000000300720c */ /* 0x000fda0003f06270 */
[----:B------:R-:W-:Y:S05]  /*1ee00*/  @P0 BRA `(.L_x_516) ;  /* 0x0000000000540947 */ /* 0x000fea0003800000 */
[----:B------:R-:W2:Y:S01]  /*1ee10*/  LDL R13, [R1+0x44] ;  /* 0x00004400010d7983 */ /* 0x000ea20000100800 */
[----:B------:R-:W-:-:S03]  /*1ee20*/  ULDC UR4, c[0x0][0xac8] ;  /* 0x0002b20000047ab9 */ /* 0x000fc60000000800 */
[----:B------:R-:W2:Y:S04]  /*1ee30*/  LDL R11, [R1+0x4c] ;  /* 0x00004c00010b7983 */ /* 0x000ea80000100800 */
[----:B------:R-:W2:Y:S04]  /*1ee40*/  LDL R15, [R1+0x88] ;  /* 0x00008800010f7983 */ /* 0x000ea80000100800 */
[----:B------:R-:W2:Y:S01]  /*1ee50*/  LDL R12, [R1+0x84] ;  /* 0x00008400010c7983 */ /* 0x000ea20000100800 */
[----:B------:R-:W-:Y:S02]  /*1ee60*/  ISETP.GE.AND P3, PT, R18, UR4, PT ;  /* 0x0000000412007c0c */ /* 0x000fe4000bf66270 */
[----:B------:R-:W-:-:S11]  /*1ee70*/  ISETP.GE.AND P2, PT, R233, UR4, PT ;  /* 0x00000004e9007c0c */ /* 0x000fd6000bf46270 */
[CC--:B----4-:R-:W-:Y:S02]  /*1ee80*/  @!P3 LEA R2, P5, R18.reuse, R14.reuse, 0x1 ;  /* 0x0000000e1202b211 */ /* 0x0d0fe400078a08ff */
[C---:B-----5:R-:W-:Y:S02]  /*1ee90*/  @!P2 LEA R4, P4, R233.reuse, R14, 0x1 ;  /* 0x0000000ee904a211 */ /* 0x060fe400078808ff */
[-C--:B---3--:R-:W-:Y:S02]  /*1eea0*/  @!P3 LEA.HI.X R3, R18, R9.reuse, R19, 0x1, P5 ;  /* 0x000000091203b211 */ /* 0x088fe400028f0c13 */
[----:B------:R-:W-:-:S03]  /*1eeb0*/  @!P2 LEA.HI.X R5, R233, R9, R10, 0x1, P4 ;  /* 0x00000009e905a211 */ /* 0x000fc600020f0c0a */
[----:B------:R3:W-:Y:S04]  /*1eec0*/  @!P3 ST.E.128 desc[UR42][R2.64], R32 ;  /* 0x000000200200b985 */ /* 0x0007e8000c101d2a */
[----:B------:R3:W-:Y:S01]  /*1eed0*/  @!P2 ST.E.128 desc[UR42][R4.64], R52 ;  /* 0x000000340400a985 */ /* 0x0007e2000c101d2a */
[----:B--2---:R-:W-:Y:S02]  /*1eee0*/  ISETP.GE.AND P1, PT, R13, UR4, PT ;  /* 0x000000040d007c0c */ /* 0x004fe4000bf26270 */
[----:B------:R-:W-:-:S11]  /*1eef0*/  ISETP.GE.AND P0, PT, R11, UR4, PT ;  /* 0x000000040b007c0c */ /* 0x000fd6000bf06270 */
[-C--:B------:R-:W-:Y:S02]  /*1ef00*/  @!P1 LEA R6, P5, R13, R14.reuse, 0x1 ;  /* 0x0000000e0d069211 */ /* 0x080fe400078a08ff */
[----:B------:R-:W-:Y:S02]  /*1ef10*/  @!P0 LEA R8, P4, R11, R14, 0x1 ;  /* 0x0000000e0b088211 */ /* 0x000fe400078808ff */
[-C--:B------:R-:W-:Y:S02]  /*1ef20*/  @!P1 LEA.HI.X R7, R13, R9.reuse, R15, 0x1, P5 ;  /* 0x000000090d079211 */ /* 0x080fe400028f0c0f */
[----:B------:R-:W-:-:S03]  /*1ef30*/  @!P0 LEA.HI.X R9, R11, R9, R12, 0x1, P4 ;  /* 0x000000090b098211 */ /* 0x000fc600020f0c0c */
[----:B------:R3:W-:Y:S04]  /*1ef40*/  @!P1 ST.E.128 desc[UR42][R6.64], R68 ;  /* 0x0000004406009985 */ /* 0x0007e8000c101d2a */
[----:B------:R3:W-:Y:S02]  /*1ef50*/  @!P0 ST.E.128 desc[UR42][R8.64], R84 ;  /* 0x0000005408008985 */ /* 0x0007e4000c101d2a */
.L_x_516:
[----:B------:R-:W-:Y:S05]  /*1ef60*/  BSYNC B1 ;  /* 0x0000000000017941 */ /* 0x000fea0003800000 */
.L_x_515:
[----:B------:R-:W-:-:S03]  /*1ef70*/  UMOV UR4, 0xffffffff ;  /* 0xffffffff00047882 */ /* 0x000fc60000000000 */
[----:B------:R-:W-:Y:S05]  /*1ef80*/  BRA.DIV UR4, `(.L_x_517) ;  /* 0x0000010204f47947 */ /* 0x000fea000b800000 */
[----:B---3--:R3:W0:Y:S04]  /*1ef90*/  SHFL.IDX PT, R8, R28, 0x3, 0x181f ;  /* 0x00781f001c087f89 */ /* 0x00862800000e0000 */
[----:B----4-:R3:W4:Y:S02]  /*1efa0*/  SHFL.IDX PT, R14, R21, 0x3, 0x181f ;  /* 0x00781f00150e7f89 */ /* 0x01072400000e0000 */
.L_x_835:
[----:B------:R-:W-:-:S05]  /*1efb0*/  VIADD R3, R37, 0x60 ;  /* 0x0000006025037836 */ /* 0x000fca0000000000 */
[----:B------:R-:W-:-:S13]  /*1efc0*/  ISETP.GE.AND P0, PT, R3, R0, PT ;  /* 0x000000000300720c */ /* 0x000fda0003f06270 */
[----:B------:R-:W-:Y:S05]  /*1efd0*/  @P0 BRA `(.L_x_518) ;  /* 0x0000003c005c0947 */ /* 0x000fea0003800000 */
[----:B------:R-:W2:Y:S01]  /*1efe0*/  LDL R11, [R1+0x44] ;  /* 0x00004400010b7983 */ /* 0x000ea20000100800 */
[----:B------:R-:W-:-:S03]  /*1eff0*/  ULDC UR4, c[0x0][0xac8] ;  /* 0x0002b20000047ab9 */ /* 0x000fc60000000800 */
[----:B------:R-:W3:Y:S04]  /*1f000*/  LDL R12, [R1+0x88] ;  /* 0x00008800010c7983 */ /* 0x000ee80000100800 */
[----:B------:R-:W3:Y:S01]  /*1f010*/  LDL R9, [R1+0x4c] ;  /* 0x00004c0001097983 */ /* 0x000ee20000100800 */
[----:B------:R-:W-:Y:S02]  /*1f020*/  ISETP.GE.AND P3, PT, R18, UR4, PT ;  /* 0x0000000412007c0c */ /* 0x000fe4000bf66270 */
[----:B------:R-:W-:-:S11]  /*1f030*/  ISETP.GE.AND P4, PT, R233, UR4, PT ;  /* 0x00000004e9007c0c */ /* 0x000fd6000bf86270 */
[CC--:B----4-:R-:W-:Y:S02]  /*1f040*/  @!P3 LEA R2, P0, R18.reuse, R14.reuse, 0x1 ;  /* 0x0000000e1202b211 */ /* 0x0d0fe400078008ff */
[C---:B-----5:R-:W-:Y:S02]  /*1f050*/  @!P4 LEA R4, P1, R233.reuse, R14, 0x1 ;  /* 0x0000000ee904c211 */ /* 0x060fe400078208ff */
[-C--:B0-----:R-:W-:Y:S02]  /*1f060*/  @!P3 LEA.HI.X R3, R18, R8.reuse, R19, 0x1, P0 ;  /* 0x000000081203b211 */ /* 0x081fe400000f0c13 */
[----:B------:R-:W-:-:S03]  /*1f070*/  @!P4 LEA.HI.X R5, R233, R8, R10, 0x1, P1 ;  /* 0x00000008e905c211 */ /* 0x000fc600008f0c0a */
[----:B------:R0:W-:Y:S04]  /*1f080*/  @!P3 ST.E.128 desc[UR42][R2.64], R40 ;  /* 0x000000280200b985 */ /* 0x0001e8000c101d2a */
[----:B------:R0:W-:Y:S01]  /*1f090*/  @!P4 ST.E.128 desc[UR42][R4.64], R56 ;  /* 0x000000380400c985 */ /* 0x0001e2000c101d2a */
[----:B--2---:R-:W-:-:S13]  /*1f0a0*/  ISETP.GE.AND P5, PT, R11, UR4, PT ;  /* 0x000000040b007c0c */ /* 0x004fda000bfa6270 */
[----:B------:R-:W-:-:S04]  /*1f0b0*/  @!P5 LEA R6, P2, R11, R14, 0x1 ;  /* 0x0000000e0b06d211 */ /* 0x000fc800078408ff */
[----:B---3--:R-:W-:-:S05]  /*1f0c0*/  @!P5 LEA.HI.X R7, R11, R8, R12, 0x1, P2 ;  /* 0x000000080b07d211 */ /* 0x008fca00010f0c0c */
[----:B------:R0:W-:Y:S01]  /*1f0d0*/  @!P5 ST.E.128 desc[UR42][R6.64], R72 ;  /* 0x000000480600d985 */ /* 0x0001e2000c101d2a */
[----:B------:R-:W-:-:S13]  /*1f0e0*/  ISETP.GE.AND P0, PT, R9, UR4, PT ;  /* 0x0000000409007c0c */ /* 0x000fda000bf06270 */
[----:B------:R-:W-:Y:S05]  /*1f0f0*/  @P0 BRA `(.L_x_518) ;  /* 0x0000003c00140947 */ /* 0x000fea0003800000 */
[----:B------:R-:W2:Y:S01]  /*1f100*/  LDL R11, [R1+0x84] ;  /* 0x00008400010b7983 */ /* 0x000ea20000100800 */
[----:B------:R-:W-:-:S04]  /*1f110*/  LEA R14, P0, R9, R14, 0x1 ;  /* 0x0000000e090e7211 */ /* 0x000fc800078008ff */
[----:B--2---:R-:W-:-:S05]  /*1f120*/  LEA.HI.X R15, R9, R8, R11, 0x1, P0 ;  /* 0x00000008090f7211 */ /* 0x004fca00000f0c0b */
[----:B------:R2:W-:Y:S01]  /*1f130*/  ST.E.128 desc[UR42][R14.64], R88 ;  /* 0x000000580e007985 */ /* 0x0005e2000c101d2a */
[----:B------:R-:W-:Y:S05]  /*1f140*/  BRA `(.L_x_518) ;  /* 0x0000003c00007947 */ /* 0x000fea0003800000 */
.L_x_507:
[----:B0-----:R-:W0:Y:S01]  /*1f150*/  @P1 LDC R13, c[0x0][0xbec] ;  /* 0x0002fb00ff0d1b82 */ /* 0x001e220000000800 */
[----:B------:R-:W-:Y:S01]  /*1f160*/  ULDC.64 UR4, c[0x0][0xb08] ;  /* 0x0002c20000047ab9 */ /* 0x000fe20000000a00 */
[----:B------:R-:W-:Y:S02]  /*1f170*/  IMAD.MOV.U32 R14, RZ, RZ, R51 ;  /* 0x000000ffff0e7224 */ /* 0x000fe400078e0033 */
[----:B------:R-:W-:-:S04]  /*1f180*/  IMAD R15, R36, UR4, RZ ;  /* 0x00000004240f7c24 */ /* 0x000fc8000f8e02ff */
[----:B------:R-:W1:Y:S01]  /*1f190*/  @P1 LDC R12, c[0x0][0xbf0] ;  /* 0x0002fc00ff0c1b82 */ /* 0x000e620000000800 */
[----:B------:R-:W-:Y:S02]  /*1f1a0*/  IMAD R15, R2, UR5, R15 ;  /* 0x00000005020f7c24 */ /* 0x000fe4000f8e020f */
[----:B0-----:R-:W-:-:S05]  /*1f1b0*/  @P1 IMAD.HI.U32 R13, R51, R13, RZ ;  /* 0x0000000d330d1227 */ /* 0x001fca00078e00ff */
[----:B-1----:R-:W-:Y:S01]  /*1f1c0*/  @P1 SHF.R.U32.HI R14, RZ, R12, R13 ;  /* 0x0000000cff0e1219 */ /* 0x002fe2000001160d */
[----:B------:R-:W-:Y:S01]  /*1f1d0*/  IMAD.WIDE.U32 R12, R2, UR4, RZ ;  /* 0x00000004020c7c25 */ /* 0x000fe2000f8e00ff */
[----:B------:R-:W-:Y:S01]  /*1f1e0*/  ULDC.64 UR4, c[0x0][0xb38] ;  /* 0x0002ce0000047ab9 */ /* 0x000fe20000000a00 */
[----:B------:R-:W-:Y:S02]  /*1f1f0*/  SHF.R.S32.HI R2, RZ, 0x1f, R11 ;  /* 0x0000001fff027819 */ /* 0x000fe4000001140b */
[----:B------:R-:W-:Y:S02]  /*1f200*/  IMAD.IADD R13, R13, 0x1, R15 ;  /* 0x000000010d0d7824 */ /* 0x000fe400078e020f */
[----:B------:R-:W-:-:S04]  /*1f210*/  IMAD.WIDE.U32 R12, R117, UR4, R12 ;  /* 0x00000004750c7c25 */ /* 0x000fc8000f8e000c */
[----:B------:R-:W-:Y:S01]  /*1f220*/  IMAD R13, R117, UR5, R13 ;  /* 0x00000005750d7c24 */ /* 0x000fe2000f8e020d */
[----:B------:R-:W-:Y:S02]  /*1f230*/  ULDC.64 UR4, c[0x0][0xb40] ;  /* 0x0002d00000047ab9 */ /* 0x000fe40000000a00 */
[----:B------:R-:W-:Y:S02]  /*1f240*/  IMAD R2, R2, UR4, RZ ;  /* 0x0000000402027c24 */ /* 0x000fe4000f8e02ff */
[----:B------:R-:W-:-:S04]  /*1f250*/  IMAD.WIDE.U32 R12, R11, UR4, R12 ;  /* 0x000000040b0c7c25 */ /* 0x000fc8000f8e000c */
[----:B------:R-:W-:Y:S01]  /*1f260*/  IMAD R2, R11, UR5, R2 ;  /* 0x000000050b027c24 */ /* 0x000fe2000f8e0202 */
[----:B------:R-:W-:Y:S01]  /*1f270*/  ULDC.64 UR4, c[0x0][0xb48] ;  /* 0x0002d20000047ab9 */ /* 0x000fe20000000a00 */
[----:B------:R-:W-:Y:S02]  /*1f280*/  SHF.R.S32.HI R11, RZ, 0x1f, R14 ;  /* 0x0000001fff0b7819 */ /* 0x000fe4000001140e */
[----:B------:R-:W-:Y:S02]  /*1f290*/  IMAD.IADD R13, R13, 0x1, R2 ;  /* 0x000000010d0d7824 */ /* 0x000fe400078e0202 */
[----:B------:R-:W-:Y:S02]  /*1f2a0*/  IMAD.MOV R2, RZ, RZ, -R14 ;  /* 0x000000ffff027224 */ /* 0x000fe400078e0a0e */
[----:B------:R-:W-:-:S04]  /*1f2b0*/  IMAD.WIDE.U32 R12, R114, UR4, R12 ;  /* 0x00000004720c7c25 */ /* 0x000fc8000f8e000c */
[----:B------:R-:W-:Y:S01]  /*1f2c0*/  IMAD R13, R114, UR5, R13 ;  /* 0x00000005720d7c24 */ /* 0x000fe2000f8e020d */
[----:B------:R-:W-:Y:S01]  /*1f2d0*/  ULDC.64 UR4, c[0x0][0xb30] ;  /* 0x0002cc0000047ab9 */ /* 0x000fe20000000a00 */
[----:B------:R-:W-:Y:S02]  /*1f2e0*/  IMAD R2, R112, R2, R51 ;  /* 0x0000000270027224 */ /* 0x000fe400078e0233 */
[----:B------:R-:W-:Y:S02]  /*1f2f0*/  IMAD R11, R11, UR4, RZ ;  /* 0x000000040b0b7c24 */ /* 0x000fe4000f8e02ff */
[----:B------:R-:W-:-:S04]  /*1f300*/  IMAD.WIDE.U32 R12, R14, UR4, R12 ;  /* 0x000000040e0c7c25 */ /* 0x000fc8000f8e000c */
[----:B------:R-:W-:Y:S01]  /*1f310*/  IMAD R11, R14, UR5, R11 ;  /* 0x000000050e0b7c24 */ /* 0x000fe2000f8e020b */
[----:B------:R-:W-:Y:S01]  /*1f320*/  ULDC.64 UR4, c[0x0][0xb28] ;  /* 0x0002ca0000047ab9 */ /* 0x000fe20000000a00 */
[----:B------:R-:W-:Y:S02]  /*1f330*/  IADD3 R14, R22, 0x38820, RZ ;  /* 0x00038820160e7810 */ /* 0x000fe40007ffe0ff */
[----:B------:R-:W-:Y:S01]  /*1f340*/  IMAD.IADD R13, R13, 0x1, R11 ;  /* 0x000000010d0d7824 */ /* 0x000fe200078e020b */
[----:B------:R-:W-:Y:S02]  /*1f350*/  SHF.R.S32.HI R11, RZ, 0x1f, R2 ;  /* 0x0000001fff0b7819 */ /* 0x000fe40000011402 */
[----:B------:R-:W-:Y:S01]  /*1f360*/  PRMT R14, RZ, 0x654, R14 ;  /* 0x00000654ff0e7816 */ /* 0x000fe2000000000e */
[----:B------:R-:W-:-:S03]  /*1f370*/  IMAD.WIDE.U32 R12, R2, UR4, R12 ;  /* 0x00000004020c7c25 */ /* 0x000fc6000f8e000c */
[----:B------:R0:W-:Y:S01]  /*1f380*/  SYNCS.ARRIVE.TRANS64.RED.A1T0 RZ, [R14+URZ], RZ ;  /* 0x000000ff0eff79a7 */ /* 0x0001e2000810043f */
[----:B------:R-:W-:-:S04]  /*1f390*/  IMAD R11, R11, UR4, RZ ;  /* 0x000000040b0b7c24 */ /* 0x000fc8000f8e02ff */
[----:B------:R-:W-:Y:S01]  /*1f3a0*/  IMAD R11, R2, UR5, R11 ;  /* 0x00000005020b7c24 */ /* 0x000fe2000f8e020b */
[----:B------:R-:W-:Y:S02]  /*1f3b0*/  ULDC.64 UR4, c[0x0][0xb00] ;  /* 0x0002c00000047ab9 */ /* 0x000fe40000000a00 */
[----:B------:R-:W-:Y:S01]  /*1f3c0*/  LEA R39, P0, R12, UR4, 0x2 ;  /* 0x000000040c277c11 */ /* 0x000fe2000f8010ff */
[----:B------:R-:W-:Y:S01]  /*1f3d0*/  IMAD.IADD R11, R13, 0x1, R11 ;  /* 0x000000010d0b7824 */ /* 0x000fe200078e020b */
[----:B------:R-:W-:-:S04]  /*1f3e0*/  UMOV UR4, 0xffffffff ;  /* 0xffffffff00047882 */ /* 0x000fc80000000000 */
[----:B------:R-:W-:Y:S01]  /*1f3f0*/  LEA.HI.X R40, R12, UR5, R11, 0x2, P0 ;  /* 0x000000050c287c11 */ /* 0x000fe200080f140b */
[----:B0-----:R-:W-:Y:S06]  /*1f400*/  BRA.DIV UR4, `(.L_x_519) ;  /* 0x00000102041c7947 */ /* 0x001fec000b800000 */
[----:B------:R0:W1:Y:S04]  /*1f410*/  SHFL.IDX PT, R41, R40, RZ, 0x1c1f ;  /* 0x001c1fff28297589 */ /* 0x00006800000e0000 */
[----:B------:R0:W2:Y:S02]  /*1f420*/  SHFL.IDX PT, R11, R39, RZ, 0x1c1f ;  /* 0x001c1fff270b7589 */ /* 0x0000a400000e0000 */
.L_x_838:
[----:B------:R-:W-:Y:S01]  /*1f430*/  ISETP.GE.AND P0, PT, R37, R0, PT ;  /* 0x000000002500720c */ /* 0x000fe20003f06270 */
[----:B------:R-:W-:-:S12]  /*1f440*/  BSSY B1, `(.L_x_520) ;  /* 0x00000f5000017945 */ /* 0x000fd80003800000 */
[----:B------:R-:W-:Y:S05]  /*1f450*/  @P0 BRA `(.L_x_521) ;  /* 0x0000000c00cc0947 */ /* 0x000fea0003800000 */
[----:B------:R-:W3:Y:S01]  /*1f460*/  LDL R14, [R1+0x90] ;  /* 0x00009000010e7983 */ /* 0x000ee20000100800 */
[----:B------:R-:W-:-:S03]  /*1f470*/  ULDC UR4, c[0x0][0xac8] ;  /* 0x0002b20000047ab9 */ /* 0x000fc60000000800 */
[----:B------:R-:W4:Y:S04]  /*1f480*/  LDL R109, [R1+0x10c] ;  /* 0x00010c00016d7983 */ /* 0x000f280000100800 */
[----:B------:R-:W5:Y:S04]  /*1f490*/  LDL R110, [R1+0x18c] ;  /* 0x00018c00016e7983 */ /* 0x000f680000100800 */
        /* <DEDUP_REMOVED lines=14> */
[----:B------:R-:W5:Y:S01]  /*1f580*/  LDL R122, [R1+0x148] ;  /* 0x00014800017a7983 */ /* 0x000f620000100800 */
[----:B---3--:R-:W-:-:S13]  /*1f590*/  ISETP.GE.AND P0, PT, R14, UR4, PT ;  /* 0x000000040e007c0c */ /* 0x008fda000bf06270 */
[----:B--2---:R-:W-:Y:S02]  /*1f5a0*/  @!P0 IMAD.MOV.U32 R12, RZ, RZ, R11 ;  /* 0x000000ffff0c8224 */ /* 0x004fe400078e000b */
[----:B-1----:R-:W-:Y:S01]  /*1f5b0*/  @!P0 IMAD.MOV.U32 R13, RZ, RZ, R41 ;  /* 0x000000ffff0d8224 */ /* 0x002fe200078e0029 */
[----:B------:R-:W-:Y:S01]  /*1f5c0*/  @!P0 MOV R15, R206 ;  /* 0x000000ce000f8202 */ /* 0x000fe20000000f00 */
[----:B------:R-:W-:-:S04]  /*1f5d0*/  @!P0 IMAD.WIDE R12, R14, 0x4, R12 ;  /* 0x000000040e0c8825 */ /* 0x000fc800078e020c */
[----:B------:R-:W-:-:S05]  /*1f5e0*/  @!P0 IMAD.MOV.U32 R14, RZ, RZ, R208 ;  /* 0x000000ffff0e8224 */ /* 0x000fca00078e00d0 */
[----:B------:R1:W-:Y:S01]  /*1f5f0*/  @!P0 ST.E.64 desc[UR42][R12.64], R14 ;  /* 0x0000000e0c008985 */ /* 0x0003e2000c101b2a */
[----:B----4-:R-:W-:-:S13]  /*1f600*/  ISETP.GE.AND P0, PT, R109, UR4, PT ;  /* 0x000000046d007c0c */ /* 0x010fda000bf06270 */
[C---:B-1----:R-:W-:Y:S01]  /*1f610*/  @!P0 LEA R12, P1, R109.reuse, R11, 0x2 ;  /* 0x0000000b6d0c8211 */ /* 0x042fe200078210ff */
[----:B------:R-:W-:Y:S02]  /*1f620*/  @!P0 IMAD.MOV.U32 R14, RZ, RZ, R209 ;  /* 0x000000ffff0e8224 */ /* 0x000fe400078e00d1 */
[----:B------:R-:W-:Y:S01]  /*1f630*/  @!P0 IMAD.MOV.U32 R15, RZ, RZ, R207 ;  /* 0x000000ffff0f8224 */ /* 0x000fe200078e00cf */
[----:B-----5:R-:W-:Y:S02]  /*1f640*/  @!P0 LEA.HI.X R13, R109, R41, R110, 0x2, P1 ;  /* 0x000000296d0d8211 */ /* 0x020fe400008f146e */
[----:B------:R-:W2:Y:S04]  /*1f650*/  LDL R109, [R1+0xf4] ;  /* 0x0000f400016d7983 */ /* 0x000ea80000100800 */
[----:B------:R1:W-:Y:S01]  /*1f660*/  @!P0 ST.E.64 desc[UR42][R12.64], R14 ;  /* 0x0000000e0c008985 */ /* 0x0003e2000c101b2a */
[----:B------:R-:W-:-:S02]  /*1f670*/  ISETP.GE.AND P0, PT, R102, UR4, PT ;  /* 0x0000000466007c0c */ /* 0x000fc4000bf06270 */
[----:B------:R-:W-:Y:S01]  /*1f680*/  ISETP.GE.AND P1, PT, R2, UR4, PT ;  /* 0x0000000402007c0c */ /* 0x000fe2000bf26270 */
[----:B------:R-:W3:Y:S10]  /*1f690*/  LDL R110, [R1+0x174] ;  /* 0x00017400016e7983 */ /* 0x000ef40000100800 */
[----:B-1----:R-:W-:Y:S01]  /*1f6a0*/  @!P0 LEA R12, P2, R102, R11, 0x2 ;  /* 0x0000000b660c8211 */ /* 0x002fe200078410ff */
[----:B------:R-:W-:-:S02]  /*1f6b0*/  @!P0 IMAD.MOV.U32 R14, RZ, RZ, R204 ;  /* 0x000000ffff0e8224 */ /* 0x000fc400078e00cc */
[----:B------:R-:W-:Y:S01]  /*1f6c0*/  @!P0 IMAD.MOV.U32 R15, RZ, RZ, R202 ;  /* 0x000000ffff0f8224 */ /* 0x000fe200078e00ca */
[----:B------:R-:W-:Y:S02]  /*1f6d0*/  @!P0 LEA.HI.X R13, R102, R41, R107, 0x2, P2 ;  /* 0x00000029660d8211 */ /* 0x000fe400010f146b */
[----:B------:R-:W4:Y:S04]  /*1f6e0*/  LDL R102, [R1+0xf0] ;  /* 0x0000f00001667983 */ /* 0x000f280000100800 */
[----:B------:R1:W-:Y:S04]  /*1f6f0*/  @!P0 ST.E.64 desc[UR42][R12.64], R14 ;  /* 0x0000000e0c008985 */ /* 0x0003e8000c101b2a */
[----:B------:R-:W5:Y:S01]  /*1f700*/  LDL R107, [R1+0x170] ;  /* 0x00017000016b7983 */ /* 0x000f620000100800 */
[----:B-1----:R-:W-:-:S04]  /*1f710*/  @!P1 LEA R12, P2, R2, R11, 0x2 ;  /* 0x0000000b020c9211 */ /* 0x002fc800078410ff */
[----:B------:R-:W-:Y:S02]  /*1f720*/  @!P1 LEA.HI.X R13, R2, R41, R104, 0x2, P2 ;  /* 0x00000029020d9211 */ /* 0x000fe400010f1468 */
[----:B------:R-:W5:Y:S04]  /*1f730*/  LDL R2, [R1+0xec] ;  /* 0x0000ec0001027983 */ /* 0x000f680000100800 */
[----:B------:R-:W5:Y:S01]  /*1f740*/  LDL R104, [R1+0x16c] ;  /* 0x00016c0001687983 */ /* 0x000f620000100800 */
[----:B------:R-:W-:Y:S01]  /*1f750*/  ISETP.GE.AND P0, PT, R36, UR4, PT ;  /* 0x0000000424007c0c */ /* 0x000fe2000bf06270 */
[----:B------:R-:W-:Y:S01]  /*1f760*/  @!P1 IMAD.MOV.U32 R14, RZ, RZ, R205 ;  /* 0x000000ffff0e9224 */ /* 0x000fe200078e00cd */
[----:B------:R-:W-:-:S05]  /*1f770*/  @!P1 MOV R15, R203 ;  /* 0x000000cb000f9202 */ /* 0x000fca0000000f00 */
[----:B------:R1:W-:Y:S01]  /*1f780*/  @!P1 ST.E.64 desc[UR42][R12.64], R14 ;  /* 0x0000000e0c009985 */ /* 0x0003e2000c101b2a */
[----:B------:R-:W-:-:S05]  /*1f790*/  ISETP.GE.AND P1, PT, R51, UR4, PT ;  /* 0x0000000433007c0c */ /* 0x000fca000bf26270 */
[C---:B-1----:R-:W-:Y:S01]  /*1f7a0*/  @!P0 LEA R12, P2, R36.reuse, R11, 0x2 ;  /* 0x0000000b240c8211 */ /* 0x042fe200078410ff */
[----:B------:R-:W-:Y:S02]  /*1f7b0*/  @!P0 IMAD.MOV.U32 R14, RZ, RZ, R200 ;  /* 0x000000ffff0e8224 */ /* 0x000fe400078e00c8 */
[----:B------:R-:W-:Y:S01]  /*1f7c0*/  @!P0 IMAD.MOV.U32 R15, RZ, RZ, R198 ;  /* 0x000000ffff0f8224 */ /* 0x000fe200078e00c6 */
[----:B------:R-:W-:Y:S02]  /*1f7d0*/  @!P0 LEA.HI.X R13, R36, R41, R101, 0x2, P2 ;  /* 0x00000029240d8211 */ /* 0x000fe400010f1465 */
[----:B------:R-:W5:Y:S04]  /*1f7e0*/  LDL R36, [R1+0xe8] ;  /* 0x0000e80001247983 */ /* 0x000f680000100800 */
[----:B------:R1:W-:Y:S01]  /*1f7f0*/  @!P0 ST.E.64 desc[UR42][R12.64], R14 ;  /* 0x0000000e0c008985 */ /* 0x0003e2000c101b2a */
[----:B------:R-:W-:-:S03]  /*1f800*/  ISETP.GE.AND P0, PT, R103, UR4, PT ;  /* 0x0000000467007c0c */ /* 0x000fc6000bf06270 */
[----:B------:R-:W5:Y:S01]  /*1f810*/  LDL R101, [R1+0xe4] ;  /* 0x0000e40001657983 */ /* 0x000f620000100800 */
[C---:B-1----:R-:W-:Y:S01]  /*1f820*/  @!P1 LEA R12, P2, R51.reuse, R11, 0x2 ;  /* 0x0000000b330c9211 */ /* 0x042fe200078410ff */
[----:B------:R-:W-:Y:S02]  /*1f830*/  @!P1 IMAD.MOV.U32 R14, RZ, RZ, R201 ;  /* 0x000000ffff0e9224 */ /* 0x000fe400078e00c9 */
[----:B------:R-:W-:Y:S01]  /*1f840*/  @!P1 IMAD.MOV.U32 R15, RZ, RZ, R199 ;  /* 0x000000ffff0f9224 */ /* 0x000fe200078e00c7 */
[----:B------:R-:W-:Y:S02]  /*1f850*/  @!P1 LEA.HI.X R13, R51, R41, R37, 0x2, P2 ;  /* 0x00000029330d9211 */ /* 0x000fe400010f1425 */
[----:B------:R-:W5:Y:S04]  /*1f860*/  LDL R37, [R1+0x168] ;  /* 0x0001680001257983 */ /* 0x000f680000100800 */
[----:B------:R1:W-:Y:S04]  /*1f870*/  @!P1 ST.E.64 desc[UR42][R12.64], R14 ;  /* 0x0000000e0c009985 */ /* 0x0003e8000c101b2a */
[----:B------:R-:W5:Y:S01]  /*1f880*/  LDL R51, [R1+0xdc] ;  /* 0x0000dc0001337983 */ /* 0x000f620000100800 */
[----:B-1----:R-:W-:Y:S01]  /*1f890*/  @!P0 LEA R12, P2, R103, R11, 0x2 ;  /* 0x0000000b670c8211 */ /* 0x002fe200078410ff */
[----:B------:R-:W-:Y:S01]  /*1f8a0*/  @!P0 IMAD.MOV.U32 R14, RZ, RZ, R196 ;  /* 0x000000ffff0e8224 */ /* 0x000fe200078e00c4 */
[----:B------:R-:W-:-:S02]  /*1f8b0*/  @!P0 MOV R15, R194 ;  /* 0x000000c2000f8202 */ /* 0x000fc40000000f00 */
[----:B------:R-:W-:Y:S02]  /*1f8c0*/  @!P0 LEA.HI.X R13, R103, R41, R114, 0x2, P2 ;  /* 0x00000029670d8211 */ /* 0x000fe400010f1472 */
[----:B------:R-:W5:Y:S04]  /*1f8d0*/  LDL R103, [R1+0x164] ;  /* 0x0001640001677983 */ /* 0x000f680000100800 */
[----:B------:R1:W-:Y:S04]  /*1f8e0*/  @!P0 ST.E.64 desc[UR42][R12.64], R14 ;  /* 0x0000000e0c008985 */ /* 0x0003e8000c101b2a */
[----:B------:R-:W5:Y:S01]  /*1f8f0*/  LDL R114, [R1+0xd8] ;  /* 0x0000d80001727983 */ /* 0x000f620000100800 */
[----:B--2---:R-:W-:-:S13]  /*1f900*/  ISETP.GE.AND P1, PT, R109, UR4, PT ;  /* 0x000000046d007c0c */ /* 0x004fda000bf26270 */
[C---:B-1----:R-:W-:Y:S01]  /*1f910*/  @!P1 LEA R12, P2, R109.reuse, R11, 0x2 ;  /* 0x0000000b6d0c9211 */ /* 0x042fe200078410ff */
[----:B------:R-:W-:Y:S02]  /*1f920*/  @!P1 IMAD.MOV.U32 R14, RZ, RZ, R197 ;  /* 0x000000ffff0e9224 */ /* 0x000fe400078e00c5 */
[----:B------:R-:W-:Y:S01]  /*1f930*/  @!P1 IMAD.MOV.U32 R15, RZ, RZ, R195 ;  /* 0x000000ffff0f9224 */ /* 0x000fe200078e00c3 */
[----:B---3--:R-:W-:Y:S02]  /*1f940*/  @!P1 LEA.HI.X R13, R109, R41, R110, 0x2, P2 ;  /* 0x000000296d0d9211 */ /* 0x008fe400010f146e */
[----:B------:R-:W2:Y:S01]  /*1f950*/  LDL R109, [R1+0xd4] ;  /* 0x0000d400016d7983 */ /* 0x000ea20000100800 */
[----:B----4-:R-:W-:-:S03]  /*1f960*/  ISETP.GE.AND P0, PT, R102, UR4, PT ;  /* 0x0000000466007c0c */ /* 0x010fc6000bf06270 */
[----:B------:R1:W-:Y:S04]  /*1f970*/  @!P1 ST.E.64 desc[UR42][R12.64], R14 ;  /* 0x0000000e0c009985 */ /* 0x0003e8000c101b2a */
[----:B------:R-:W3:Y:S06]  /*1f980*/  LDL R110, [R1+0x154] ;  /* 0x00015400016e7983 */ /* 0x000eec0000100800 */
[----:B-1----:R-:W-:Y:S01]  /*1f990*/  @!P0 LEA R12, P1, R102, R11, 0x2 ;  /* 0x0000000b660c8211 */ /* 0x002fe200078210ff */
[----:B------:R-:W-:Y:S01]  /*1f9a0*/  @!P0 IMAD.MOV.U32 R14, RZ, RZ, R192 ;  /* 0x000000ffff0e8224 */ /* 0x000fe200078e00c0 */
[----:B-----5:R-:W-:Y:S01]  /*1f9b0*/  ISETP.GE.AND P2, PT, R2, UR4, PT ;  /* 0x0000000402007c0c */ /* 0x020fe2000bf46270 */
[----:B------:R-:W-:Y:S01]  /*1f9c0*/  @!P0 IMAD.MOV.U32 R15, RZ, RZ, R190 ;  /* 0x000000ffff0f8224 */ /* 0x000fe200078e00be */
[----:B------:R-:W-:-:S02]  /*1f9d0*/  @!P0 LEA.HI.X R13, R102, R41, R107, 0x2, P1 ;  /* 0x00000029660d8211 */ /* 0x000fc400008f146b */
[----:B------:R-:W4:Y:S04]  /*1f9e0*/  LDL R102, [R1+0x15c] ;  /* 0x00015c0001667983 */ /* 0x000f280000100800 */
[----:B------:R1:W-:Y:S04]  /*1f9f0*/  @!P0 ST.E.64 desc[UR42][R12.64], R14 ;  /* 0x0000000e0c008985 */ /* 0x0003e8000c101b2a */
[----:B------:R-:W5:Y:S01]  /*1fa00*/  LDL R107, [R1+0x150] ;  /* 0x00015000016b7983 */ /* 0x000f620000100800 */
[----:B-1----:R-:W-:-:S04]  /*1fa10*/  @!P2 LEA R12, P1, R2, R11, 0x2 ;  /* 0x0000000b020ca211 */ /* 0x002fc800078210ff */
[----:B------:R-:W-:Y:S02]  /*1fa20*/  @!P2 LEA.HI.X R13, R2, R41, R104, 0x2, P1 ;  /* 0x00000029020da211 */ /* 0x000fe400008f1468 */
[----:B------:R-:W3:Y:S01]  /*1fa30*/  LDL R104, [R1+0xd0] ;  /* 0x0000d00001687983 */ /* 0x000ee20000100800 */
[----:B------:R-:W-:Y:S01]  /*1fa40*/  ISETP.GE.AND P0, PT, R36, UR4, PT ;  /* 0x0000000424007c0c */ /* 0x000fe2000bf06270 */
[----:B------:R-:W-:Y:S01]  /*1fa50*/  @!P2 IMAD.MOV.U32 R14, RZ, RZ, R193 ;  /* 0x000000ffff0ea224 */ /* 0x000fe200078e00c1 */
[----:B------:R-:W-:Y:S01]  /*1fa60*/  @!P2 MOV R15, R191 ;  /* 0x000000bf000fa202 */ /* 0x000fe20000000f00 */
[----:B------:R-:W5:Y:S01]  /*1fa70*/  LDL R2, [R1+0xcc] ;  /* 0x0000cc0001027983 */ /* 0x000f620000100800 */
[----:B------:R-:W-:-:S03]  /*1fa80*/  ISETP.GE.AND P1, PT, R101, UR4, PT ;  /* 0x0000000465007c0c */ /* 0x000fc6000bf26270 */
[----:B------:R1:W-:Y:S01]  /*1fa90*/  @!P2 ST.E.64 desc[UR42][R12.64], R14 ;  /* 0x0000000e0c00a985 */ /* 0x0003e2000c101b2a */
[----:B------:R-:W-:-:S05]  /*1faa0*/  ISETP.GE.AND P2, PT, R112, UR4, PT ;  /* 0x0000000470007c0c */ /* 0x000fca000bf46270 */
[----:B-1----:R-:W-:-:S04]  /*1fab0*/  @!P0 LEA R14, P3, R36, R11, 0x2 ;  /* 0x0000000b240e8211 */ /* 0x002fc800078610ff */
[----:B------:R-:W-:Y:S01]  /*1fac0*/  @!P0 LEA.HI.X R15, R36, R41, R37, 0x2, P3 ;  /* 0x00000029240f8211 */ /* 0x000fe200018f1425 */
[----:B------:R-:W-:Y:S02]  /*1fad0*/  @!P0 IMAD.MOV.U32 R36, RZ, RZ, R189 ;  /* 0x000000ffff248224 */ /* 0x000fe400078e00bd */
[----:B------:R-:W-:Y:S01]  /*1fae0*/  @!P0 IMAD.MOV.U32 R37, RZ, RZ, R187 ;  /* 0x000000ffff258224 */ /* 0x000fe200078e00bb */
[----:B------:R-:W-:Y:S02]  /*1faf0*/  ISETP.GE.AND P3, PT, R51, UR4, PT ;  /* 0x0000000433007c0c */ /* 0x000fe4000bf66270 */
[C---:B------:R-:W-:Y:S02]  /*1fb00*/  @!P1 LEA R12, P4, R101.reuse, R11, 0x2 ;  /* 0x0000000b650c9211 */ /* 0x040fe400078810ff */
[----:B------:R1:W-:Y:S02]  /*1fb10*/  @!P0 ST.E.64 desc[UR42][R14.64], R36 ;  /* 0x000000240e008985 */ /* 0x0003e4000c101b2a */
[----:B------:R-:W-:Y:S01]  /*1fb20*/  @!P1 LEA.HI.X R13, R101, R41, R103, 0x2, P4 ;  /* 0x00000029650d9211 */ /* 0x000fe200020f1467 */
[----:B-1----:R-:W-:Y:S01]  /*1fb30*/  @!P1 IMAD.MOV.U32 R36, RZ, RZ, R188 ;  /* 0x000000ffff249224 */ /* 0x002fe200078e00bc */
[----:B------:R-:W5:Y:S01]  /*1fb40*/  LDL R101, [R1+0xc4] ;  /* 0x0000c40001657983 */ /* 0x000f620000100800 */
[----:B------:R-:W-:Y:S01]  /*1fb50*/  @!P1 IMAD.MOV.U32 R37, RZ, RZ, R186 ;  /* 0x000000ffff259224 */ /* 0x000fe200078e00ba */
[----:B------:R-:W-:-:S02]  /*1fb60*/  @!P2 LEA R14, P4, R112, R11, 0x2 ;  /* 0x0000000b700ea211 */ /* 0x000fc400078810ff */
[----:B------:R-:W5:Y:S01]  /*1fb70*/  LDL R103, [R1+0x14c] ;  /* 0x00014c0001677983 */ /* 0x000f620000100800 */
[----:B------:R-:W-:-:S03]  /*1fb80*/  ISETP.GE.AND P0, PT, R114, UR4, PT ;  /* 0x0000000472007c0c */ /* 0x000fc6000bf06270 */
[----:B------:R1:W-:Y:S01]  /*1fb90*/  @!P1 ST.E.64 desc[UR42][R12.64], R36 ;  /* 0x000000240c009985 */ /* 0x0003e2000c101b2a */
[----:B------:R-:W-:-:S03]  /*1fba0*/  @!P2 LEA.HI.X R15, R112, R41, R120, 0x2, P4 ;  /* 0x00000029700fa211 */ /* 0x000fc600020f1478 */
[----:B------:R-:W5:Y:S04]  /*1fbb0*/  LDL R112, [R1+0x144] ;  /* 0x0001440001707983 */ /* 0x000f680000100800 */
[----:B------:R-:W5:Y:S01]  /*1fbc0*/  LDL R120, [R1+0x138] ;  /* 0x0001380001787983 */ /* 0x000f620000100800 */
[----:B-1----:R-:W-:Y:S01]  /*1fbd0*/  @!P3 LEA R12, P5, R51, R11, 0x2 ;  /* 0x0000000b330cb211 */ /* 0x002fe200078a10ff */
[----:B------:R-:W-:Y:S01]  /*1fbe0*/  @!P2 IMAD.MOV.U32 R36, RZ, RZ, R185 ;  /* 0x000000ffff24a224 */ /* 0x000fe200078e00b9 */
[----:B------:R-:W-:-:S05]  /*1fbf0*/  @!P2 MOV R37, R183 ;  /* 0x000000b70025a202 */ /* 0x000fca0000000f00 */
[----:B------:R1:W-:Y:S02]  /*1fc00*/  @!P2 ST.E.64 desc[UR42][R14.64], R36 ;  /* 0x000000240e00a985 */ /* 0x0003e4000c101b2a */
[----:B-1----:R-:W-:Y:S02]  /*1fc10*/  @!P3 IMAD.MOV.U32 R36, RZ, RZ, R184 ;  /* 0x000000ffff24b224 */ /* 0x002fe400078e00b8 */
[----:B------:R-:W-:Y:S01]  /*1fc20*/  @!P3 IMAD.MOV.U32 R37, RZ, RZ, R182 ;  /* 0x000000ffff25b224 */ /* 0x000fe200078e00b6 */
[----:B------:R-:W-:-:S04]  /*1fc30*/  @!P0 LEA R14, P4, R114, R11, 0x2 ;  /* 0x0000000b720e8211 */ /* 0x000fc800078810ff */
[-C--:B------:R-:W-:Y:S02]  /*1fc40*/  @!P0 LEA.HI.X R15, R114, R41.reuse, R118, 0x2, P4 ;  /* 0x00000029720f8211 */ /* 0x080fe400020f1476 */
[----:B------:R-:W5:Y:S04]  /*1fc50*/  LDL R118, [R1+0xb8] ;  /* 0x0000b80001767983 */ /* 0x000f680000100800 */
[----:B------:R-:W5:Y:S01]  /*1fc60*/  LDL R114, [R1+0xb4] ;  /* 0x0000b40001727983 */ /* 0x000f620000100800 */
[----:B--2---:R-:W-:Y:S02]  /*1fc70*/  ISETP.GE.AND P1, PT, R109, UR4, PT ;  /* 0x000000046d007c0c */ /* 0x004fe4000bf26270 */
[----:B----4-:R-:W-:Y:S02]  /*1fc80*/  @!P3 LEA.HI.X R13, R51, R41, R102, 0x2, P5 ;  /* 0x00000029330db211 */ /* 0x010fe400028f1466 */
[----:B------:R-:W2:Y:S04]  /*1fc90*/  LDL R51, [R1+0xc0] ;  /* 0x0000c00001337983 */ /* 0x000ea80000100800 */
[----:B------:R-:W4:Y:S04]  /*1fca0*/  LDL R102, [R1+0xbc] ;  /* 0x0000bc0001667983 */ /* 0x000f280000100800 */
[----:B------:R1:W-:Y:S01]  /*1fcb0*/  @!P3 ST.E.64 desc[UR42][R12.64], R36 ;  /* 0x000000240c00b985 */ /* 0x0003e2000c101b2a */
[----:B---3--:R-:W-:Y:S01]  /*1fcc0*/  ISETP.GE.AND P2, PT, R104, UR4, PT ;  /* 0x0000000468007c0c */ /* 0x008fe2000bf46270 */
[----:B-1----:R-:W-:Y:S01]  /*1fcd0*/  @!P0 IMAD.MOV.U32 R36, RZ, RZ, R181 ;  /* 0x000000ffff248224 */ /* 0x002fe200078e00b5 */
[----:B------:R-:W-:Y:S01]  /*1fce0*/  @!P1 LEA R12, P5, R109, R11, 0x2 ;  /* 0x0000000b6d0c9211 */ /* 0x000fe200078a10ff */
[----:B------:R-:W-:-:S03]  /*1fcf0*/  @!P0 IMAD.MOV.U32 R37, RZ, RZ, R179 ;  /* 0x000000ffff258224 */ /* 0x000fc600078e00b3 */
[----:B------:R-:W-:Y:S02]  /*1fd00*/  @!P1 LEA.HI.X R13, R109, R41, R110, 0x2, P5 ;  /* 0x000000296d0d9211 */ /* 0x000fe400028f146e */
[----:B------:R-:W3:Y:S04]  /*1fd10*/  LDL R109, [R1+0x140] ;  /* 0x00014000016d7983 */ /* 0x000ee80000100800 */
[----:B------:R1:W-:Y:S01]  /*1fd20*/  @!P0 ST.E.64 desc[UR42][R14.64], R36 ;  /* 0x000000240e008985 */ /* 0x0003e2000c101b2a */
[----:B-----5:R-:W-:-:S03]  /*1fd30*/  ISETP.GE.AND P3, PT, R2, UR4, PT ;  /* 0x0000000402007c0c */ /* 0x020fc6000bf66270 */
[----:B------:R-:W5:Y:S01]  /*1fd40*/  LDL R110, [R1+0xb0] ;  /* 0x0000b000016e7983 */ /* 0x000f620000100800 */
[----:B-1----:R-:W-:-:S04]  /*1fd50*/  @!P2 LEA R14, P4, R104, R11, 0x2 ;  /* 0x0000000b680ea211 */ /* 0x002fc800078810ff */
[----:B------:R-:W-:Y:S02]  /*1fd60*/  @!P2 LEA.HI.X R15, R104, R41, R107, 0x2, P4 ;  /* 0x00000029680fa211 */ /* 0x000fe400020f146b */
[----:B------:R-:W5:Y:S01]  /*1fd70*/  LDL R104, [R1+0x13c] ;  /* 0x00013c0001687983 */ /* 0x000f620000100800 */
[----:B------:R-:W-:Y:S01]  /*1fd80*/  @!P1 IMAD.MOV.U32 R36, RZ, RZ, R180 ;  /* 0x000000ffff249224 */ /* 0x000fe200078e00b4 */
[----:B------:R-:W-:Y:S02]  /*1fd90*/  @!P1 MOV R37, R178 ;  /* 0x000000b200259202 */ /* 0x000fe40000000f00 */
[----:B------:R-:W-:Y:S01]  /*1fda0*/  ISETP.GE.AND P0, PT, R117, UR4, PT ;  /* 0x0000000475007c0c */ /* 0x000fe2000bf06270 */
[----:B------:R-:W5:Y:S04]  /*1fdb0*/  LDL R107, [R1+0xac] ;  /* 0x0000ac00016b7983 */ /* 0x000f680000100800 */
[----:B------:R1:W-:Y:S01]  /*1fdc0*/  @!P1 ST.E.64 desc[UR42][R12.64], R36 ;  /* 0x000000240c009985 */ /* 0x0003e2000c101b2a */
[----:B------:R-:W-:Y:S01]  /*1fdd0*/  ISETP.GE.AND P1, PT, R101, UR4, PT ;  /* 0x0000000465007c0c */ /* 0x000fe2000bf26270 */
[----:B-1----:R-:W-:-:S02]  /*1fde0*/  @!P2 IMAD.MOV.U32 R36, RZ, RZ, R177 ;  /* 0x000000ffff24a224 */ /* 0x002fc400078e00b1 */
[----:B------:R-:W-:Y:S01]  /*1fdf0*/  @!P2 IMAD.MOV.U32 R37, RZ, RZ, R175 ;  /* 0x000000ffff25a224 */ /* 0x000fe200078e00af */
[----:B------:R-:W-:-:S04]  /*1fe00*/  @!P3 LEA R12, P5, R2, R11, 0x2 ;  /* 0x0000000b020cb211 */ /* 0x000fc800078a10ff */
[----:B------:R1:W-:Y:S01]  /*1fe10*/  @!P2 ST.E.64 desc[UR42][R14.64], R36 ;  /* 0x000000240e00a985 */ /* 0x0003e2000c101b2a */
[----:B------:R-:W-:-:S03]  /*1fe20*/  @!P3 LEA.HI.X R13, R2, R41, R103, 0x2, P5 ;  /* 0x00000029020db211 */ /* 0x000fc600028f1467 */
[----:B------:R-:W5:Y:S01]  /*1fe30*/  LDL R103, [R1+0xa8] ;  /* 0x0000a80001677983 */ /* 0x000f620000100800 */
[----:B-1----:R-:W-:Y:S01]  /*1fe40*/  @!P3 IMAD.MOV.U32 R14, RZ, RZ, R176 ;  /* 0x000000ffff0eb224 */ /* 0x002fe200078e00b0 */
[----:B------:R-:W-:Y:S01]  /*1fe50*/  @!P0 LEA R36, P5, R117, R11, 0x2 ;  /* 0x0000000b75248211 */ /* 0x000fe200078a10ff */
[----:B------:R-:W-:-:S03]  /*1fe60*/  @!P3 IMAD.MOV.U32 R15, RZ, RZ, R174 ;  /* 0x000000ffff0fb224 */ /* 0x000fc600078e00ae */
[----:B------:R-:W-:Y:S02]  /*1fe70*/  @!P0 LEA.HI.X R37, R117, R41, R122, 0x2, P5 ;  /* 0x0000002975258211 */ /* 0x000fe400028f147a */
[----:B------:R1:W-:Y:S01]  /*1fe80*/  @!P3 ST.E.64 desc[UR42][R12.64], R14 ;  /* 0x0000000e0c00b985 */ /* 0x0003e2000c101b2a */
[----:B------:R-:W-:-:S03]  /*1fe90*/  @!P1 LEA R2, P3, R101, R11, 0x2 ;  /* 0x0000000b65029211 */ /* 0x000fc600078610ff */
[----:B------:R-:W5:Y:S01]  /*1fea0*/  LDL R117, [R1+0x134] ;  /* 0x0001340001757983 */ /* 0x000f620000100800 */
[----:B-1----:R-:W-:Y:S01]  /*1feb0*/  @!P0 IMAD.MOV.U32 R12, RZ, RZ, R173 ;  /* 0x000000ffff0c8224 */ /* 0x002fe200078e00ad */
[----:B------:R-:W-:Y:S02]  /*1fec0*/  @!P0 MOV R13, R3 ;  /* 0x00000003000d8202 */ /* 0x000fe40000000f00 */
[----:B------:R-:W-:Y:S02]  /*1fed0*/  @!P1 LEA.HI.X R3, R101, R41, R112, 0x2, P3 ;  /* 0x0000002965039211 */ /* 0x000fe400018f1470 */
[----:B------:R-:W5:Y:S04]  /*1fee0*/  LDL R112, [R1+0x130] ;  /* 0x0001300001707983 */ /* 0x000f680000100800 */
[----:B------:R1:W-:Y:S04]  /*1fef0*/  @!P0 ST.E.64 desc[UR42][R36.64], R12 ;  /* 0x0000000c24008985 */ /* 0x0003e8000c101b2a */
[----:B------:R-:W5:Y:S01]  /*1ff00*/  LDL R101, [R1+0xa4] ;  /* 0x0000a40001657983 */ /* 0x000f620000100800 */
[----:B-1----:R-:W-:-:S03]  /*1ff10*/  @!P1 IMAD.MOV.U32 R12, RZ, RZ, R147 ;  /* 0x000000ffff0c9224 */ /* 0x002fc600078e0093 */
[----:B------:R-:W5:Y:S01]  /*1ff20*/  LDL R37, [R1+0x9c] ;  /* 0x00009c0001257983 */ /* 0x000f620000100800 */
[----:B------:R-:W-:-:S03]  /*1ff30*/  @!P1 IMAD.MOV.U32 R13, RZ, RZ, R57 ;  /* 0x000000ffff0d9224 */ /* 0x000fc600078e0039 */
[----:B------:R-:W5:Y:S04]  /*1ff40*/  LDL R36, [R1+0x98] ;  /* 0x0000980001247983 */ /* 0x000f680000100800 */
[----:B------:R1:W-:Y:S04]  /*1ff50*/  @!P1 ST.E.64 desc[UR42][R2.64], R12 ;  /* 0x0000000c02009985 */ /* 0x0003e8000c101b2a */
[----:B------:R-:W5:Y:S04]  /*1ff60*/  LDL R57, [R1+0x120] ;  /* 0x0001200001397983 */ /* 0x000f680000100800 */
[----:B-1----:R-:W5:Y:S04]  /*1ff70*/  LDL R12, [R1+0x94] ;  /* 0x00009400010c7983 */ /* 0x002f680000100800 */
[----:B------:R-:W5:Y:S01]  /*1ff80*/  LDL R13, [R1+0x114] ;  /* 0x00011400010d7983 */ /* 0x000f620000100800 */
[----:B--2---:R-:W-:-:S02]  /*1ff90*/  ISETP.GE.AND P2, PT, R51, UR4, PT ;  /* 0x0000000433007c0c */ /* 0x004fc4000bf46270 */
[----:B----4-:R-:W-:-:S11]  /*1ffa0*/  ISETP.GE.AND P4, PT, R102, UR4, PT ;  /* 0x0000000466007c0c */ /* 0x010fd6000bf86270 */
[CC--:B------:R-:W-:Y:S02]  /*1ffb0*/  @!P2 LEA R14, P3, R51.reuse, R11.reuse, 0x2 ;  /* 0x0000000b330ea211 */ /* 0x0c0fe400078610ff */
[C---:B------:R-:W-:Y:S02]  /*1ffc0*/  @!P4 LEA R2, P5, R102.reuse, R11, 0x2 ;  /* 0x0000000b6602c211 */ /* 0x040fe400078a10ff */
[-C--:B---3--:R-:W-:Y:S02]  /*1ffd0*/  @!P2 LEA.HI.X R15, R51, R41.reuse, R109, 0x2, P3 ;  /* 0x00000029330fa211 */ /* 0x088fe400018f146d */
[----:B------:R-:W2:Y:S04]  /*1ffe0*/  LDL R109, [R1+0x12c] ;  /* 0x00012c00016d7983 */ /* 0x000ea80000100800 */
[----:B------:R-:W3:Y:S01]  /*1fff0*/  LDL R51, [R1+0xa0] ;  /* 0x0000a00001337983 */ /* 0x000ee20000100800 */
[----:B-----5:R-:W-:-:S03]  /*20000*/  @!P4 LEA.HI.X R3, R102, R41, R104, 0x2, P5 ;  /* 0x000000296603c211 */ /* 0x020fc600028f1468 */
[----:B------:R-:W4:Y:S04]  /*20010*/  LDL R104, [R1+0x128] ;  /* 0x0001280001687983 */ /* 0x000f280000100800 */
[----:B------:R-:W5:Y:S04]  /*20020*/  LDL R102, [R1+0x124] ;  /* 0x0001240001667983 */ /* 0x000f680000100800 */
[----:B------:R1:W-:Y:S04]  /*20030*/  @!P2 ST.E.64 desc[UR42][R14.64], R4 ;  /* 0x000000040e00a985 */ /* 0x0003e8000c101b2a */
[----:B-1----:R-:W5:Y:S04]  /*20040*/  LDL R15, [R1+0x11c] ;  /* 0x00011c00010f7983 */ /* 0x002f680000100800 */
[----:B------:R-:W5:Y:S01]  /*20050*/  LDL R14, [R1+0x118] ;  /* 0x00011800010e7983 */ /* 0x000f620000100800 */
[----:B------:R-:W-:-:S02]  /*20060*/  ISETP.GE.AND P0, PT, R118, UR4, PT ;  /* 0x0000000476007c0c */ /* 0x000fc4000bf06270 */
[----:B------:R-:W-:Y:S02]  /*20070*/  ISETP.GE.AND P1, PT, R114, UR4, PT ;  /* 0x0000000472007c0c */ /* 0x000fe4000bf26270 */
[----:B------:R-:W-:Y:S01]  /*20080*/  ISETP.GE.AND P2, PT, R110, UR4, PT ;  /* 0x000000046e007c0c */ /* 0x000fe2000bf46270 */
[----:B------:R1:W-:Y:S01]  /*20090*/  @!P4 ST.E.64 desc[UR42][R2.64], R58 ;  /* 0x0000003a0200c985 */ /* 0x0003e2000c101b2a */
[----:B------:R-:W-:-:S07]  /*200a0*/  ISETP.GE.AND P4, PT, R107, UR4, PT ;  /* 0x000000046b007c0c */ /* 0x000fce000bf86270 */
[----:B------:R-:W-:-:S04]  /*200b0*/  @!P0 LEA R4, P3, R118, R11, 0x2 ;  /* 0x0000000b76048211 */ /* 0x000fc800078610ff */
[----:B------:R-:W-:Y:S02]  /*200c0*/  @!P0 LEA.HI.X R5, R118, R41, R120, 0x2, P3 ;  /* 0x0000002976058211 */ /* 0x000fe400018f1478 */
[C---:B-1----:R-:W-:Y:S02]  /*200d0*/  @!P1 LEA R2, P5, R114.reuse, R11, 0x2 ;  /* 0x0000000b72029211 */ /* 0x042fe400078a10ff */
[----:B------:R-:W-:Y:S01]  /*200e0*/  ISETP.GE.AND P3, PT, R103, UR4, PT ;  /* 0x0000000467007c0c */ /* 0x000fe2000bf66270 */
[----:B------:R1:W-:Y:S01]  /*200f0*/  @!P0 ST.E.64 desc[UR42][R4.64], R6 ;  /* 0x0000000604008985 */ /* 0x0003e2000c101b2a */
[----:B------:R-:W-:-:S05]  /*20100*/  @!P1 LEA.HI.X R3, R114, R41, R117, 0x2, P5 ;  /* 0x0000002972039211 */ /* 0x000fca00028f1475 */
[----:B------:R0:W-:Y:S01]  /*20110*/  @!P1 ST.E.64 desc[UR42][R2.64], R62 ;  /* 0x0000003e02009985 */ /* 0x0001e2000c101b2a */
[----:B-1----:R-:W-:-:S04]  /*20120*/  @!P2 LEA R4, P0, R110, R11, 0x2 ;  /* 0x0000000b6e04a211 */ /* 0x002fc800078010ff */
[----:B------:R-:W-:Y:S02]  /*20130*/  @!P2 LEA.HI.X R5, R110, R41, R112, 0x2, P0 ;  /* 0x000000296e05a211 */ /* 0x000fe400000f1470 */
[-C--:B0-----:R-:W-:Y:S02]  /*20140*/  @!P4 LEA R2, P1, R107, R11.reuse, 0x2 ;  /* 0x0000000b6b02c211 */ /* 0x081fe400078210ff */
[----:B------:R-:W-:Y:S01]  /*20150*/  ISETP.GE.AND P0, PT, R101, UR4, PT ;  /* 0x0000000465007c0c */ /* 0x000fe2000bf06270 */
[----:B------:R0:W-:Y:S01]  /*20160*/  @!P2 ST.E.64 desc[UR42][R4.64], R8 ;  /* 0x000000080400a985 */ /* 0x0001e2000c101b2a */
[----:B------:R-:W-:-:S11]  /*20170*/  @!P3 LEA R6, P5, R103, R11, 0x2 ;  /* 0x0000000b6706b211 */ /* 0x000fd600078a10ff */
[----:B0-----:R-:W-:Y:S02]  /*20180*/  @!P0 LEA R4, P2, R101, R11, 0x2 ;  /* 0x0000000b65048211 */ /* 0x001fe400078410ff */
[----:B--2---:R-:W-:Y:S02]  /*20190*/  @!P4 LEA.HI.X R3, R107, R41, R109, 0x2, P1 ;  /* 0x000000296b03c211 */ /* 0x004fe400008f146d */
[----:B---3--:R-:W-:-:S03]  /*201a0*/  ISETP.GE.AND P1, PT, R51, UR4, PT ;  /* 0x0000000433007c0c */ /* 0x008fc6000bf26270 */
[----:B------:R0:W-:Y:S01]  /*201b0*/  @!P4 ST.E.64 desc[UR42][R2.64], R66 ;  /* 0x000000420200c985 */ /* 0x0001e2000c101b2a */
[----:B------:R-:W-:Y:S01]  /*201c0*/  ISETP.GE.AND P4, PT, R37, UR4, PT ;  /* 0x0000000425007c0c */ /* 0x000fe2000bf86270 */
[----:B0-----:R-:W-:Y:S02]  /*201d0*/  @!P3 IMAD.MOV.U32 R2, RZ, RZ, R10 ;  /* 0x000000ffff02b224 */ /* 0x001fe400078e000a */
[----:B------:R-:W-:Y:S01]  /*201e0*/  @!P3 IMAD.MOV.U32 R3, RZ, RZ, R20 ;  /* 0x000000ffff03b224 */ /* 0x000fe200078e0014 */
[-C--:B----4-:R-:W-:Y:S02]  /*201f0*/  @!P3 LEA.HI.X R7, R103, R41.reuse, R104, 0x2, P5 ;  /* 0x000000296707b211 */ /* 0x090fe400028f1468 */
[----:B------:R-:W-:Y:S02]  /*20200*/  ISETP.GE.AND P5, PT, R36, UR4, PT ;  /* 0x0000000424007c0c */ /* 0x000fe4000bfa6270 */
[----:B-----5:R-:W-:Y:S01]  /*20210*/  @!P0 LEA.HI.X R5, R101, R41, R102, 0x2, P2 ;  /* 0x0000002965058211 */ /* 0x020fe200010f1466 */
[----:B------:R0:W-:Y:S01]  /*20220*/  @!P3 ST.E.64 desc[UR42][R6.64], R2 ;  /* 0x000000020600b985 */ /* 0x0001e2000c101b2a */
[----:B------:R-:W-:-:S03]  /*20230*/  ISETP.GE.AND P3, PT, R12, UR4, PT ;  /* 0x000000040c007c0c */ /* 0x000fc6000bf66270 */
[----:B------:R1:W-:Y:S01]  /*20240*/  @!P0 ST.E.64 desc[UR42][R4.64], R70 ;  /* 0x0000004604008985 */ /* 0x0003e2000c101b2a */
[----:B------:R-:W-:Y:S01]  /*20250*/  @!P4 IMAD.MOV.U32 R8, RZ, RZ, R73 ;  /* 0x000000ffff08c224 */ /* 0x000fe200078e0049 */
[-C--:B0-----:R-:W-:Y:S02]  /*20260*/  @!P1 LEA R2, P2, R51, R11.reuse, 0x2 ;  /* 0x0000000b33029211 */ /* 0x081fe400078410ff */
[----:B------:R-:W-:Y:S02]  /*20270*/  @!P4 LEA R6, P0, R37, R11, 0x2 ;  /* 0x0000000b2506c211 */ /* 0x000fe400078010ff */
[-C--:B------:R-:W-:Y:S01]  /*20280*/  @!P1 LEA.HI.X R3, R51, R41.reuse, R57, 0x2, P2 ;  /* 0x0000002933039211 */ /* 0x080fe200010f1439 */
[----:B-1----:R-:W-:Y:S01]  /*20290*/  @!P1 IMAD.MOV.U32 R4, RZ, RZ, R21 ;  /* 0x000000ffff049224 */ /* 0x002fe200078e0015 */
[----:B------:R-:W-:Y:S01]  /*202a0*/  @!P1 MOV R5, R24 ;  /* 0x0000001800059202 */ /* 0x000fe20000000f00 */
[----:B------:R-:W-:Y:S01]  /*202b0*/  @!P4 IMAD.MOV.U32 R9, RZ, RZ, R76 ;  /* 0x000000ffff09c224 */ /* 0x000fe200078e004c */
[----:B------:R-:W-:-:S03]  /*202c0*/  @!P4 LEA.HI.X R7, R37, R41, R15, 0x2, P0 ;  /* 0x000000292507c211 */ /* 0x000fc600000f140f */
[----:B------:R0:W-:Y:S04]  /*202d0*/  @!P1 ST.E.64 desc[UR42][R2.64], R4 ;  /* 0x0000000402009985 */ /* 0x0001e8000c101b2a */
[----:B------:R1:W-:Y:S01]  /*202e0*/  @!P4 ST.E.64 desc[UR42][R6.64], R8 ;  /* 0x000000080600c985 */ /* 0x0003e2000c101b2a */
[-C--:B0-----:R-:W-:Y:S02]  /*202f0*/  @!P5 LEA R2, P1, R36, R11.reuse, 0x2 ;  /* 0x0000000b2402d211 */ /* 0x081fe400078210ff */
[----:B------:R-:W-:Y:S02]  /*20300*/  @!P3 LEA R4, P2, R12, R11, 0x2 ;  /* 0x0000000b0c04b211 */ /* 0x000fe400078410ff */
[-C--:B------:R-:W-:Y:S01]  /*20310*/  @!P5 LEA.HI.X R3, R36, R41.reuse, R14, 0x2, P1 ;  /* 0x000000292403d211 */ /* 0x080fe200008f140e */
[----:B-1----:R-:W-:Y:S01]  /*20320*/  @!P5 IMAD.MOV.U32 R6, RZ, RZ, R25 ;  /* 0x000000ffff06d224 */ /* 0x002fe200078e0019 */
[----:B------:R-:W-:Y:S01]  /*20330*/  @!P3 LEA.HI.X R5, R12, R41, R13, 0x2, P2 ;  /* 0x000000290c05b211 */ /* 0x000fe200010f140d */
[----:B------:R-:W-:Y:S01]  /*20340*/  @!P5 IMAD.MOV.U32 R7, RZ, RZ, R26 ;  /* 0x000000ffff07d224 */ /* 0x000fe200078e001a */
[----:B------:R-:W-:Y:S01]  /*20350*/  @!P3 MOV R9, R84 ;  /* 0x000000540009b202 */ /* 0x000fe20000000f00 */
[----:B------:R-:W-:-:S03]  /*20360*/  @!P3 IMAD.MOV.U32 R8, RZ, RZ, R81 ;  /* 0x000000ffff08b224 */ /* 0x000fc600078e0051 */
[----:B------:R3:W-:Y:S04]  /*20370*/  @!P5 ST.E.64 desc[UR42][R2.64], R6 ;  /* 0x000000060200d985 */ /* 0x0007e8000c101b2a */
[----:B------:R3:W-:Y:S02]  /*20380*/  @!P3 ST.E.64 desc[UR42][R4.64], R8 ;  /* 0x000000080400b985 */ /* 0x0007e4000c101b2a */
.L_x_521:
[----:B------:R-:W-:Y:S05]  /*20390*/  BSYNC B1 ;  /* 0x0000000000017941 */ /* 0x000fea0003800000 */
.L_x_520:
[----:B------:R-:W-:-:S03]  /*203a0*/  UMOV UR4, 0xffffffff ;  /* 0xffffffff00047882 */ /* 0x000fc60000000000 */
[----:B------:R-:W-:Y:S05]  /*203b0*/  BRA.DIV UR4, `(.L_x_522) ;  /* 0x000000f204687947 */ /* 0x000fea000b800000 */
[----:B0-----:R-:W0:Y:S04]  /*203c0*/  SHFL.IDX PT, R40, R40, 0x1, 0x1c1f ;  /* 0x003c1f0028287f89 */ /* 0x001e2800000e0000 */
[----:B------:R-:W4:Y:S02]  /*203d0*/  SHFL.IDX PT, R39, R39, 0x1, 0x1c1f ;  /* 0x003c1f0027277f89 */ /* 0x000f2400000e0000 */
.L_x_842:
[----:B------:R-:W-:-:S13]  /*203e0*/  ISETP.GE.AND P0, PT, R38, R0, PT ;  /* 0x000000002600720c */ /* 0x000fda0003f06270 */
[----:B------:R-:W-:Y:S05]  /*203f0*/  @P0 BRA `(.L_x_518) ;  /* 0x0000002800540947 */ /* 0x000fea0003800000 */
[----:B------:R-:W5:Y:S01]  /*20400*/  LDL R66, [R1+0xf4] ;  /* 0x0000f40001427983 */ /* 0x000f620000100800 */
[----:B------:R-:W-:-:S03]  /*20410*/  ULDC UR4, c[0x0][0xac8] ;  /* 0x0002b20000047ab9 */ /* 0x000fc60000000800 */
[----:B------:R-:W4:Y:S04]  /*20420*/  LDL R62, [R1+0xe8] ;  /* 0x0000e800013e7983 */ /* 0x000f280000100800 */
[----:B------:R-:W4:Y:S04]  /*20430*/  LDL R58, [R1+0xe0] ;  /* 0x0000e000013a7983 */ /* 0x000f280000100800 */
[----:B------:R-:W4:Y:S04]  /*20440*/  LDL R51, [R1+0xd8] ;  /* 0x0000d80001337983 */ /* 0x000f280000100800 */
[----:B------:R-:W4:Y:S04]  /*20450*/  LDL R37, [R1+0xd4] ;  /* 0x0000d40001257983 */ /* 0x000f280000100800 */
[----:B------:R-:W4:Y:S04]  /*20460*/  LDL R25, [R1+0x160] ;  /* 0x0001600001197983 */ /* 0x000f280000100800 */
[----:B------:R-:W4:Y:S04]  /*20470*/  LDL R21, [R1+0xd0] ;  /* 0x0000d00001157983 */ /* 0x000f280000100800 */
[----:B---3--:R-:W3:Y:S04]  /*20480*/  LDL R7, [R1+0x15c] ;  /* 0x00015c0001077983 */ /* 0x008ee80000100800 */
[----:B------:R-:W3:Y:S04]  /*20490*/  LDL R6, [R1+0x170] ;  /* 0x0001700001067983 */ /* 0x000ee80000100800 */
        /* <DEDUP_REMOVED lines=9> */
[----:B-1----:R-:W3:Y:S04]  /*20530*/  LDL R41, [R1+0x178] ;  /* 0x0001780001297983 */ /* 0x002ee80000100800 */
        /* <DEDUP_REMOVED lines=14> */
[----:B--2---:R-:W2:Y:S04]  /*20620*/  LDL R11, [R1+0x11c] ;  /* 0x00011c00010b7983 */ /* 0x004ea80000100800 */
[----:B------:R-:W2:Y:S04]  /*20630*/  LDL R14, [R1+0xac] ;  /* 0x0000ac00010e7983 */ /* 0x000ea80000100800 */
[----:B------:R-:W2:Y:S04]  /*20640*/  LDL R9, [R1+0xb4] ;  /* 0x0000b40001097983 */ /* 0x000ea80000100800 */
[----:B------:R-:W2:Y:S04]  /*20650*/  LDL R8, [R1+0x94] ;  /* 0x0000940001087983 */ /* 0x000ea80000100800 */
[----:B------:R-:W2:Y:S01]  /*20660*/  LDL R10, [R1+0xa4] ;  /* 0x0000a400010a7983 */ /* 0x000ea20000100800 */
[----:B-----5:R-:W-:-:S02]  /*20670*/  IMAD.MOV.U32 R101, RZ, RZ, R66 ;  /* 0x000000ffff657224 */ /* 0x020fc400078e0042 */
[----:B----4-:R-:W-:Y:S02]  /*20680*/  IMAD.MOV.U32 R66, RZ, RZ, R62 ;  /* 0x000000ffff427224 */ /* 0x010fe400078e003e */
[----:B------:R-:W-:Y:S02]  /*20690*/  IMAD.MOV.U32 R62, RZ, RZ, R58 ;  /* 0x000000ffff3e7224 */ /* 0x000fe400078e003a */
[----:B------:R-:W-:Y:S02]  /*206a0*/  IMAD.MOV.U32 R58, RZ, RZ, R51 ;  /* 0x000000ffff3a7224 */ /* 0x000fe400078e0033 */
[----:B------:R-:W-:Y:S02]  /*206b0*/  IMAD.MOV.U32 R51, RZ, RZ, R37 ;  /* 0x000000ffff337224 */ /* 0x000fe400078e0025 */
[----:B------:R-:W-:Y:S02]  /*206c0*/  IMAD.MOV.U32 R37, RZ, RZ, R25 ;  /* 0x000000ffff257224 */ /* 0x000fe400078e0019 */
[----:B------:R-:W-:-:S02]  /*206d0*/  IMAD.MOV.U32 R25, RZ, RZ, R21 ;  /* 0x000000ffff197224 */ /* 0x000fc400078e0015 */
[----:B---3--:R-:W-:Y:S02]  /*206e0*/  IMAD.MOV.U32 R21, RZ, RZ, R7 ;  /* 0x000000ffff157224 */ /* 0x008fe400078e0007 */
[----:B------:R-:W-:Y:S01]  /*206f0*/  IMAD.MOV.U32 R7, RZ, RZ, R6 ;  /* 0x000000ffff077224 */ /* 0x000fe200078e0006 */
[----:B------:R-:W-:Y:S01]  /*20700*/  MOV R6, R5 ;  /* 0x0000000500067202 */ /* 0x000fe20000000f00 */
[----:B------:R-:W-:Y:S02]  /*20710*/  IMAD.MOV.U32 R5, RZ, RZ, R4 ;  /* 0x000000ffff057224 */ /* 0x000fe400078e0004 */
[----:B------:R-:W-:Y:S02]  /*20720*/  IMAD.MOV.U32 R4, RZ, RZ, R3 ;  /* 0x000000ffff047224 */ /* 0x000fe400078e0003 */
[----:B------:R-:W-:Y:S02]  /*20730*/  IMAD.MOV.U32 R3, RZ, RZ, R2 ;  /* 0x000000ffff037224 */ /* 0x000fe400078e0002 */
[----:B------:R-:W3:Y:S01]  /*20740*/  LDL R2, [R1+0x154] ;  /* 0x0001540001027983 */ /* 0x000ee20000100800 */
[----:B------:R-:W-:-:S02]  /*20750*/  IMAD.MOV.U32 R103, RZ, RZ, R67 ;  /* 0x000000ffff677224 */ /* 0x000fc400078e0043 */
[----:B------:R-:W-:Y:S01]  /*20760*/  IMAD.MOV.U32 R67, RZ, RZ, R63 ;  /* 0x000000ffff437224 */ /* 0x000fe200078e003f */
[----:B------:R-:W-:-:S03]  /*20770*/  MOV R63, R59 ;  /* 0x0000003b003f7202 */ /* 0x000fc60000000f00 */
[----:B------:R-:W-:Y:S02]  /*20780*/  IMAD.MOV.U32 R71, RZ, RZ, R67 ;  /* 0x000000ffff477224 */ /* 0x000fe400078e0043 */
[----:B------:R-:W-:Y:S01]  /*20790*/  IMAD.MOV.U32 R102, RZ, RZ, R70 ;  /* 0x000000ffff667224 */ /* 0x000fe200078e0046 */
[----:B------:R-:W-:Y:S01]  /*207a0*/  MOV R67, R63 ;  /* 0x0000003f00437202 */ /* 0x000fe20000000f00 */
[----:B------:R-:W-:Y:S02]  /*207b0*/  IMAD.MOV.U32 R70, RZ, RZ, R66 ;  /* 0x000000ffff467224 */ /* 0x000fe400078e0042 */
[----:B------:R-:W-:Y:S01]  /*207c0*/  IMAD.MOV.U32 R59, RZ, RZ, R57 ;  /* 0x000000ffff3b7224 */ /* 0x000fe200078e0039 */
[----:B------:R-:W-:Y:S01]  /*207d0*/  MOV R107, R71 ;  /* 0x00000047006b7202 */ /* 0x000fe20000000f00 */
[----:B------:R-:W-:Y:S02]  /*207e0*/  IMAD.MOV.U32 R66, RZ, RZ, R62 ;  /* 0x000000ffff427224 */ /* 0x000fe400078e003e */
[----:B------:R-:W-:-:S02]  /*207f0*/  IMAD.MOV.U32 R57, RZ, RZ, R41 ;  /* 0x000000ffff397224 */ /* 0x000fc400078e0029 */
[----:B------:R-:W-:Y:S01]  /*20800*/  IMAD.MOV.U32 R63, RZ, RZ, R59 ;  /* 0x000000ffff3f7224 */ /* 0x000fe200078e003b */
[----:B------:R-:W-:Y:S01]  /*20810*/  MOV R41, R36 ;  /* 0x0000002400297202 */ /* 0x000fe20000000f00 */
[----:B------:R-:W-:Y:S01]  /*20820*/  IMAD.MOV.U32 R62, RZ, RZ, R58 ;  /* 0x000000ffff3e7224 */ /* 0x000fe200078e003a */
[----:B------:R-:W-:Y:S01]  /*20830*/  ISETP.GE.AND P0, PT, R73, UR4, PT ;  /* 0x0000000449007c0c */ /* 0x000fe2000bf06270 */
[----:B------:R-:W-:Y:S02]  /*20840*/  IMAD.MOV.U32 R59, RZ, RZ, R57 ;  /* 0x000000ffff3b7224 */ /* 0x000fe400078e0039 */
[----:B------:R-:W-:Y:S01]  /*20850*/  IMAD.MOV.U32 R71, RZ, RZ, R70 ;  /* 0x000000ffff477224 */ /* 0x000fe200078e0046 */
[----:B------:R-:W-:Y:S01]  /*20860*/  MOV R57, R41 ;  /* 0x0000002900397202 */ /* 0x000fe20000000f00 */
[----:B------:R-:W-:Y:S02]  /*20870*/  IMAD.MOV.U32 R36, RZ, RZ, R24 ;  /* 0x000000ffff247224 */ /* 0x000fe400078e0018 */
[----:B------:R-:W-:Y:S01]  /*20880*/  IMAD.MOV.U32 R70, RZ, RZ, R67 ;  /* 0x000000ffff467224 */ /* 0x000fe200078e0043 */
[----:B------:R-:W-:Y:S01]  /*20890*/  ISETP.GE.AND P1, PT, R114, UR4, PT ;  /* 0x0000000472007c0c */ /* 0x000fe2000bf26270 */
[----:B------:R-:W-:Y:S01]  /*208a0*/  IMAD.MOV.U32 R58, RZ, RZ, R51 ;  /* 0x000000ffff3a7224 */ /* 0x000fe200078e0033 */
[----:B------:R-:W4:Y:S01]  /*208b0*/  LDL R24, [R1+0x120] ;  /* 0x0001200001187983 */ /* 0x000f220000100800 */
[----:B------:R-:W-:-:S02]  /*208c0*/  IMAD.MOV.U32 R67, RZ, RZ, R66 ;  /* 0x000000ffff437224 */ /* 0x000fc400078e0042 */
[----:B------:R-:W-:Y:S02]  /*208d0*/  IMAD.MOV.U32 R66, RZ, RZ, R63 ;  /* 0x000000ffff427224 */ /* 0x000fe400078e003f */
[----:B------:R-:W-:Y:S02]  /*208e0*/  IMAD.MOV.U32 R51, RZ, RZ, R37 ;  /* 0x000000ffff337224 */ /* 0x000fe400078e0025 */
[----:B------:R-:W-:Y:S01]  /*208f0*/  IMAD.MOV.U32 R63, RZ, RZ, R62 ;  /* 0x000000ffff3f7224 */ /* 0x000fe200078e003e */
[----:B------:R-:W-:Y:S01]  /*20900*/  MOV R62, R59 ;  /* 0x0000003b003e7202 */ /* 0x000fe20000000f00 */
[----:B------:R-:W-:Y:S02]  /*20910*/  IMAD.MOV.U32 R41, RZ, RZ, R36 ;  /* 0x000000ffff297224 */ /* 0x000fe400078e0024 */
[----:B------:R-:W-:Y:S02]  /*20920*/  IMAD.MOV.U32 R37, RZ, RZ, R25 ;  /* 0x000000ffff257224 */ /* 0x000fe400078e0019 */
[----:B------:R-:W-:-:S02]  /*20930*/  IMAD.MOV.U32 R59, RZ, RZ, R58 ;  /* 0x000000ffff3b7224 */ /* 0x000fc400078e003a */
[----:B------:R-:W-:Y:S02]  /*20940*/  IMAD.MOV.U32 R58, RZ, RZ, R57 ;  /* 0x000000ffff3a7224 */ /* 0x000fe400078e0039 */
[----:B------:R-:W-:Y:S01]  /*20950*/  IMAD.MOV.U32 R36, RZ, RZ, R7 ;  /* 0x000000ffff247224 */ /* 0x000fe200078e0007 */
[----:B------:R-:W-:Y:S01]  /*20960*/  MOV R7, R5 ;  /* 0x0000000500077202 */ /* 0x000fe20000000f00 */
[----:B------:R-:W-:Y:S02]  /*20970*/  IMAD.MOV.U32 R25, RZ, RZ, R6 ;  /* 0x000000ffff197224 */ /* 0x000fe400078e0006 */
[----:B------:R-:W-:Y:S02]  /*20980*/  IMAD.MOV.U32 R57, RZ, RZ, R51 ;  /* 0x000000ffff397224 */ /* 0x000fe400078e0033 */
[----:B------:R-:W-:Y:S02]  /*20990*/  IMAD.MOV.U32 R6, RZ, RZ, R4 ;  /* 0x000000ffff067224 */ /* 0x000fe400078e0004 */
[----:B------:R-:W-:-:S02]  /*209a0*/  IMAD.MOV.U32 R51, RZ, RZ, R41 ;  /* 0x000000ffff337224 */ /* 0x000fc400078e0029 */
[----:B------:R-:W-:Y:S02]  /*209b0*/  IMAD.MOV.U32 R5, RZ, RZ, R3 ;  /* 0x000000ffff057224 */ /* 0x000fe400078e0003 */
[----:B------:R-:W-:Y:S02]  /*209c0*/  IMAD.MOV.U32 R41, RZ, RZ, R37 ;  /* 0x000000ffff297224 */ /* 0x000fe400078e0025 */
[----:B0-----:R-:W-:Y:S02]  /*209d0*/  @!P0 IMAD.MOV.U32 R3, RZ, RZ, R40 ;  /* 0x000000ffff038224 */ /* 0x001fe400078e0028 */
[----:B------:R-:W-:Y:S02]  /*209e0*/  IMAD.MOV.U32 R76, RZ, RZ, R67 ;  /* 0x000000ffff4c7224 */ /* 0x000fe400078e0043 */
[----:B------:R-:W-:Y:S02]  /*209f0*/  IMAD.MOV.U32 R67, RZ, RZ, R59 ;  /* 0x000000ffff437224 */ /* 0x000fe400078e003b */
[----:B------:R-:W-:-:S02]  /*20a00*/  IMAD.MOV.U32 R59, RZ, RZ, R41 ;  /* 0x000000ffff3b7224 */ /* 0x000fc400078e0029 */
[----:B------:R-:W-:Y:S01]  /*20a10*/  IMAD.MOV.U32 R41, RZ, RZ, R6 ;  /* 0x000000ffff297224 */ /* 0x000fe200078e0006 */
[----:B------:R-:W-:Y:S01]  /*20a20*/  @!P1 LEA R6, P4, R114, R39, 0x2 ;  /* 0x0000002772069211 */ /* 0x000fe200078810ff */
[----:B---3--:R-:W-:Y:S02]  /*20a30*/  IMAD.MOV.U32 R4, RZ, RZ, R2 ;  /* 0x000000ffff047224 */ /* 0x008fe400078e0002 */
[----:B------:R-:W-:-:S04]  /*20a40*/  @!P0 IMAD.MOV.U32 R2, RZ, RZ, R39 ;  /* 0x000000ffff028224 */ /* 0x000fc800078e0027 */
[----:B------:R-:W-:-:S04]  /*20a50*/  @!P0 IMAD.WIDE R2, R73, 0x4, R2 ;  /* 0x0000000449028825 */ /* 0x000fc800078e0202 */
[----:B------:R-:W-:Y:S02]  /*20a60*/  IMAD.MOV.U32 R73, RZ, RZ, R66 ;  /* 0x000000ffff497224 */ /* 0x000fe400078e0042 */
[----:B------:R-:W-:Y:S02]  /*20a70*/  IMAD.MOV.U32 R66, RZ, RZ, R57 ;  /* 0x000000ffff427224 */ /* 0x000fe400078e0039 */
[----:B------:R-:W-:Y:S02]  /*20a80*/  IMAD.MOV.U32 R57, RZ, RZ, R25 ;  /* 0x000000ffff397224 */ /* 0x000fe400078e0019 */
[----:B------:R-:W-:Y:S01]  /*20a90*/  IMAD.MOV.U32 R25, RZ, RZ, R7 ;  /* 0x000000ffff197224 */ /* 0x000fe200078e0007 */
[----:B------:R-:W-:Y:S02]  /*20aa0*/  @!P1 LEA.HI.X R7, R114, R40, R117, 0x2, P4 ;  /* 0x0000002872079211 */ /* 0x000fe400020f1475 */
[----:B------:R-:W3:Y:S01]  /*20ab0*/  LDL R114, [R1+0x188] ;  /* 0x0001880001727983 */ /* 0x000ee20000100800 */
[----:B------:R-:W-:Y:S01]  /*20ac0*/  ISETP.GE.AND P3, PT, R112, UR4, PT ;  /* 0x0000000470007c0c */ /* 0x000fe2000bf66270 */
[----:B------:R-:W-:Y:S01]  /*20ad0*/  IMAD.MOV.U32 R84, RZ, RZ, R71 ;  /* 0x000000ffff547224 */ /* 0x000fe200078e0047 */
[----:B------:R-:W-:Y:S01]  /*20ae0*/  MOV R37, R36 ;  /* 0x0000002400257202 */ /* 0x000fe20000000f00 */
[----:B------:R-:W-:Y:S01]  /*20af0*/  IMAD.MOV.U32 R81, RZ, RZ, R70 ;  /* 0x000000ffff517224 */ /* 0x000fe200078e0046 */
[----:B------:R-:W-:Y:S01]  /*20b00*/  MOV R70, R62 ;  /* 0x0000003e00467202 */ /* 0x000fe20000000f00 */
[----:B------:R-:W-:Y:S01]  /*20b10*/  IMAD.MOV.U32 R71, RZ, RZ, R63 ;  /* 0x000000ffff477224 */ /* 0x000fe200078e003f */
[----:B------:R-:W5:Y:S01]  /*20b20*/  LDL R36, [R1+0x130] ;  /* 0x0001300001247983 */ /* 0x000f620000100800 */
[----:B------:R-:W-:Y:S01]  /*20b30*/  IMAD.MOV.U32 R63, RZ, RZ, R58 ;  /* 0x000000ffff3f7224 */ /* 0x000fe200078e003a */
[----:B------:R-:W-:Y:S01]  /*20b40*/  MOV R58, R37 ;  /* 0x00000025003a7202 */ /* 0x000fe20000000f00 */
[----:B------:R-:W-:-:S02]  /*20b50*/  IMAD.MOV.U32 R62, RZ, RZ, R51 ;  /* 0x000000ffff3e7224 */ /* 0x000fc400078e0033 */
[----:B------:R-:W-:Y:S02]  /*20b60*/  IMAD.MOV.U32 R51, RZ, RZ, R5 ;  /* 0x000000ffff337224 */ /* 0x000fe400078e0005 */
[----:B------:R-:W-:Y:S01]  /*20b70*/  IMAD.MOV.U32 R37, RZ, RZ, R4 ;  /* 0x000000ffff257224 */ /* 0x000fe200078e0004 */
[----:B------:R-:W-:Y:S01]  /*20b80*/  @!P0 MOV R4, R27 ;  /* 0x0000001b00048202 */ /* 0x000fe20000000f00 */
[----:B------:R-:W-:-:S05]  /*20b90*/  @!P0 IMAD.MOV.U32 R5, RZ, RZ, R28 ;  /* 0x000000ffff058224 */ /* 0x000fca00078e001c */
[----:B------:R0:W-:Y:S02]  /*20ba0*/  @!P0 ST.E.64 desc[UR42][R2.64], R4 ;  /* 0x0000000402008985 */ /* 0x0001e4000c101b2a */
[----:B0-----:R-:W-:-:S04]  /*20bb0*/  @!P3 LEA R2, P5, R112, R39, 0x2 ;  /* 0x000000277002b211 */ /* 0x001fc800078a10ff */
[----:B---3--:R-:W-:Y:S02]  /*20bc0*/  @!P3 LEA.HI.X R3, R112, R40, R114, 0x2, P5 ;  /* 0x000000287003b211 */ /* 0x008fe400028f1472 */
[----:B------:R-:W3:Y:S01]  /*20bd0*/  LDL R112, [R1+0x184] ;  /* 0x0001840001707983 */ /* 0x000ee20000100800 */
[----:B------:R-:W-:Y:S01]  /*20be0*/  ISETP.GE.AND P2, PT, R110, UR4, PT ;  /* 0x000000046e007c0c */ /* 0x000fe2000bf46270 */
[----:B------:R-:W-:Y:S02]  /*20bf0*/  @!P1 IMAD.MOV.U32 R4, RZ, RZ, R119 ;  /* 0x000000ffff049224 */ /* 0x000fe400078e0077 */
[----:B------:R-:W-:-:S05]  /*20c00*/  @!P1 IMAD.MOV.U32 R5, RZ, RZ, R65 ;  /* 0x000000ffff059224 */ /* 0x000fca00078e0041 */
[----:B------:R0:W-:Y:S01]  /*20c10*/  @!P1 ST.E.64 desc[UR42][R6.64], R4 ;  /* 0x0000000406009985 */ /* 0x0001e2000c101b2a */
[----:B------:R-:W-:Y:S01]  /*20c20*/  IMAD.MOV.U32 R118, RZ, RZ, R84 ;  /* 0x000000ffff767224 */ /* 0x000fe200078e0054 */
[----:B------:R-:W-:Y:S01]  /*20c30*/  MOV R84, R76 ;  /* 0x0000004c00547202 */ /* 0x000fe20000000f00 */
[----:B------:R-:W-:Y:S02]  /*20c40*/  IMAD.MOV.U32 R117, RZ, RZ, R81 ;  /* 0x000000ffff757224 */ /* 0x000fe400078e0051 */
[----:B------:R-:W-:Y:S02]  /*20c50*/  IMAD.MOV.U32 R76, RZ, RZ, R71 ;  /* 0x000000ffff4c7224 */ /* 0x000fe400078e0047 */
[----:B------:R-:W-:Y:S01]  /*20c60*/  IMAD.MOV.U32 R81, RZ, RZ, R73 ;  /* 0x000000ffff517224 */ /* 0x000fe200078e0049 */
[----:B0-----:R-:W-:Y:S01]  /*20c70*/  @!P2 LEA R4, P4, R110, R39, 0x2 ;  /* 0x000000276e04a211 */ /* 0x001fe200078810ff */
[----:B------:R-:W-:Y:S01]  /*20c80*/  IMAD.MOV.U32 R71, RZ, RZ, R67 ;  /* 0x000000ffff477224 */ /* 0x000fe200078e0043 */
[----:B------:R-:W-:Y:S01]  /*20c90*/  MOV R67, R59 ;  /* 0x0000003b00437202 */ /* 0x000fe20000000f00 */
[----:B------:R-:W-:-:S02]  /*20ca0*/  IMAD.MOV.U32 R73, RZ, RZ, R70 ;  /* 0x000000ffff497224 */ /* 0x000fc400078e0046 */
[----:B------:R-:W-:Y:S02]  /*20cb0*/  IMAD.MOV.U32 R70, RZ, RZ, R62 ;  /* 0x000000ffff467224 */ /* 0x000fe400078e003e */
[----:B------:R-:W-:Y:S02]  /*20cc0*/  IMAD.MOV.U32 R59, RZ, RZ, R57 ;  /* 0x000000ffff3b7224 */ /* 0x000fe400078e0039 */
[----:B------:R-:W-:Y:S02]  /*20cd0*/  IMAD.MOV.U32 R62, RZ, RZ, R58 ;  /* 0x000000ffff3e7224 */ /* 0x000fe400078e003a */
[----:B------:R-:W-:Y:S02]  /*20ce0*/  IMAD.MOV.U32 R57, RZ, RZ, R51 ;  /* 0x000000ffff397224 */ /* 0x000fe400078e0033 */
[----:B------:R-:W-:Y:S02]  /*20cf0*/  IMAD.MOV.U32 R58, RZ, RZ, R37 ;  /* 0x000000ffff3a7224 */ /* 0x000fe400078e0025 */
[----:B-----5:R-:W-:Y:S01]  /*20d00*/  IMAD.MOV.U32 R51, RZ, RZ, R36 ;  /* 0x000000ffff337224 */ /* 0x020fe200078e0024 */
[----:B------:R-:W5:Y:S04]  /*20d10*/  LDL R37, [R1+0xbc] ;  /* 0x0000bc0001257983 */ /* 0x000f680000100800 */
[----:B------:R-:W2:Y:S01]  /*20d20*/  LDL R36, [R1+0xb8] ;  /* 0x0000b80001247983 */ /* 0x000ea20000100800 */
[----:B---3--:R-:W-:-:S03]  /*20d30*/  @!P2 LEA.HI.X R5, R110, R40, R112, 0x2, P4 ;  /* 0x000000286e05a211 */ /* 0x008fc600020f1470 */
[----:B------:R-:W3:Y:S01]  /*20d40*/  LDL R110, [R1+0x180] ;  /* 0x00018000016e7983 */ /* 0x000ee20000100800 */
[----:B------:R-:W-:-:S03]  /*20d50*/  ISETP.GE.AND P0, PT, R109, UR4, PT ;  /* 0x000000046d007c0c */ /* 0x000fc6000bf06270 */
[----:B------:R0:W-:Y:S01]  /*20d60*/  @!P3 ST.E.64 desc[UR42][R2.64], R42 ;  /* 0x0000002a0200b985 */ /* 0x0001e2000c101b2a */
[----:B------:R-:W-:Y:S02]  /*20d70*/  IMAD.MOV.U32 R112, RZ, RZ, R84 ;  /* 0x000000ffff707224 */ /* 0x000fe400078e0054 */
[----:B------:R-:W-:Y:S01]  /*20d80*/  IMAD.MOV.U32 R84, RZ, RZ, R76 ;  /* 0x000000ffff547224 */ /* 0x000fe200078e004c */
[----:B------:R-:W-:Y:S01]  /*20d90*/  MOV R76, R71 ;  /* 0x00000047004c7202 */ /* 0x000fe20000000f00 */
[----:B------:R-:W-:Y:S02]  /*20da0*/  IMAD.MOV.U32 R114, RZ, RZ, R81 ;  /* 0x000000ffff727224 */ /* 0x000fe400078e0051 */
[----:B------:R-:W-:-:S03]  /*20db0*/  IMAD.MOV.U32 R81, RZ, RZ, R73 ;  /* 0x000000ffff517224 */ /* 0x000fc600078e0049 */
[----:B0-----:R-:W-:Y:S01]  /*20dc0*/  @!P0 LEA R2, P5, R109, R39, 0x2 ;  /* 0x000000276d028211 */ /* 0x001fe200078a10ff */
[----:B------:R-:W-:Y:S02]  /*20dd0*/  IMAD.MOV.U32 R71, RZ, RZ, R67 ;  /* 0x000000ffff477224 */ /* 0x000fe400078e0043 */
[----:B------:R-:W-:Y:S02]  /*20de0*/  IMAD.MOV.U32 R73, RZ, RZ, R70 ;  /* 0x000000ffff497224 */ /* 0x000fe400078e0046 */
[----:B------:R-:W-:Y:S02]  /*20df0*/  IMAD.MOV.U32 R67, RZ, RZ, R59 ;  /* 0x000000ffff437224 */ /* 0x000fe400078e003b */
[----:B------:R-:W-:Y:S02]  /*20e00*/  IMAD.MOV.U32 R70, RZ, RZ, R62 ;  /* 0x000000ffff467224 */ /* 0x000fe400078e003e */
[----:B------:R-:W-:Y:S01]  /*20e10*/  IMAD.MOV.U32 R59, RZ, RZ, R58 ;  /* 0x000000ffff3b7224 */ /* 0x000fe200078e003a */
[----:B-----5:R-:W-:-:S02]  /*20e20*/  MOV R62, R37 ;  /* 0x00000025003e7202 */ /* 0x020fc40000000f00 */
[----:B------:R-:W5:Y:S01]  /*20e30*/  LDL R37, [R1+0x16c] ;  /* 0x00016c0001257983 */ /* 0x000f620000100800 */
[----:B--2---:R-:W-:-:S03]  /*20e40*/  IMAD.MOV.U32 R58, RZ, RZ, R36 ;  /* 0x000000ffff3a7224 */ /* 0x004fc600078e0024 */
[----:B------:R-:W2:Y:S01]  /*20e50*/  LDL R36, [R1+0xc8] ;  /* 0x0000c80001247983 */ /* 0x000ea20000100800 */
[----:B---3--:R-:W-:-:S03]  /*20e60*/  @!P0 LEA.HI.X R3, R109, R40, R110, 0x2, P5 ;  /* 0x000000286d038211 */ /* 0x008fc600028f146e */
[----:B------:R-:W3:Y:S01]  /*20e70*/  LDL R109, [R1+0x17c] ;  /* 0x00017c00016d7983 */ /* 0x000ee20000100800 */
[----:B------:R-:W-:Y:S01]  /*20e80*/  ISETP.GE.AND P1, PT, R104, UR4, PT ;  /* 0x0000000468007c0c */ /* 0x000fe2000bf26270 */
[----:B------:R-:W-:Y:S01]  /*20e90*/  @!P2 IMAD.MOV.U32 R7, RZ, RZ, R92 ;  /* 0x000000ffff07a224 */ /* 0x000fe200078e005c */
[----:B------:R-:W-:Y:S02]  /*20ea0*/  ISETP.GE.AND P3, PT, R102, UR4, PT ;  /* 0x0000000466007c0c */ /* 0x000fe4000bf66270 */
[----:B------:R-:W-:-:S05]  /*20eb0*/  @!P2 MOV R6, R89 ;  /* 0x000000590006a202 */ /* 0x000fca0000000f00 */
[----:B------:R0:W-:Y:S01]  /*20ec0*/  @!P2 ST.E.64 desc[UR42][R4.64], R6 ;  /* 0x000000060400a985 */ /* 0x0001e2000c101b2a */
[----:B------:R-:W-:-:S03]  /*20ed0*/  IMAD.MOV.U32 R110, RZ, RZ, R84 ;  /* 0x000000ffff6e7224 */ /* 0x000fc600078e0054 */
[----:B------:R1:W-:Y:S01]  /*20ee0*/  @!P0 ST.E.64 desc[UR42][R2.64], R44 ;  /* 0x0000002c02008985 */ /* 0x0003e2000c101b2a */
[----:B------:R-:W-:Y:S01]  /*20ef0*/  IMAD.MOV.U32 R84, RZ, RZ, R76 ;  /* 0x000000ffff547224 */ /* 0x000fe200078e004c */
[----:B------:R-:W-:Y:S02]  /*20f00*/  MOV R76, R71 ;  /* 0x00000047004c7202 */ /* 0x000fe40000000f00 */
[-C--:B0-----:R-:W-:Y:S01]  /*20f10*/  @!P1 LEA R4, P4, R104, R39.reuse, 0x2 ;  /* 0x0000002768049211 */ /* 0x081fe200078810ff */
[----:B------:R-:W-:Y:S01]  /*20f20*/  IMAD.MOV.U32 R71, RZ, RZ, R67 ;  /* 0x000000ffff477224 */ /* 0x000fe200078e0043 */
[----:B-1----:R-:W-:Y:S01]  /*20f30*/  @!P3 LEA R2, P5, R102, R39, 0x2 ;  /* 0x000000276602b211 */ /* 0x002fe200078a10ff */
[----:B--2---:R-:W-:Y:S01]  /*20f40*/  IMAD.MOV.U32 R67, RZ, RZ, R36 ;  /* 0x000000ffff437224 */ /* 0x004fe200078e0024 */
[----:B---3--:R-:W-:Y:S01]  /*20f50*/  @!P1 LEA.HI.X R5, R104, R40, R109, 0x2, P4 ;  /* 0x0000002868059211 */ /* 0x008fe200020f146d */
[----:B------:R-:W-:Y:S02]  /*20f60*/  IMAD.MOV.U32 R104, RZ, RZ, R81 ;  /* 0x000000ffff687224 */ /* 0x000fe400078e0051 */
[----:B------:R-:W-:-:S02]  /*20f70*/  IMAD.MOV.U32 R81, RZ, RZ, R73 ;  /* 0x000000ffff517224 */ /* 0x000fc400078e0049 */
[----:B------:R-:W-:Y:S01]  /*20f80*/  IMAD.MOV.U32 R73, RZ, RZ, R70 ;  /* 0x000000ffff497224 */ /* 0x000fe200078e0046 */
[----:B------:R-:W-:Y:S01]  /*20f90*/  @!P3 LEA.HI.X R3, R102, R40, R104, 0x2, P5 ;  /* 0x000000286603b211 */ /* 0x000fe200028f1468 */
[----:B-----5:R-:W-:Y:S01]  /*20fa0*/  IMAD.MOV.U32 R70, RZ, RZ, R37 ;  /* 0x000000ffff467224 */ /* 0x020fe200078e0025 */
[----:B------:R-:W-:Y:S01]  /*20fb0*/  MOV R102, R81 ;  /* 0x0000005100667202 */ /* 0x000fe20000000f00 */
[----:B------:R-:W-:Y:S02]  /*20fc0*/  IMAD.MOV.U32 R37, RZ, RZ, R26 ;  /* 0x000000ffff257224 */ /* 0x000fe400078e001a */
[----:B------:R-:W-:Y:S02]  /*20fd0*/  IMAD.MOV.U32 R104, RZ, RZ, R84 ;  /* 0x000000ffff687224 */ /* 0x000fe400078e0054 */
[----:B------:R-:W-:Y:S02]  /*20fe0*/  IMAD.MOV.U32 R81, RZ, RZ, R73 ;  /* 0x000000ffff517224 */ /* 0x000fe400078e0049 */
[----:B------:R-:W-:-:S02]  /*20ff0*/  IMAD.MOV.U32 R84, RZ, RZ, R76 ;  /* 0x000000ffff547224 */ /* 0x000fc400078e004c */
[----:B------:R-:W-:Y:S01]  /*21000*/  IMAD.MOV.U32 R76, RZ, RZ, R71 ;  /* 0x000000ffff4c7224 */ /* 0x000fe200078e0047 */
[----:B------:R-:W-:Y:S01]  /*21010*/  MOV R71, R67 ;  /* 0x0000004300477202 */ /* 0x000fe20000000f00 */
[----:B------:R-:W-:Y:S01]  /*21020*/  IMAD.MOV.U32 R73, RZ, RZ, R70 ;  /* 0x000000ffff497224 */ /* 0x000fe200078e0046 */
[----:B------:R-:W2:Y:S01]  /*21030*/  LDL R67, [R1+0x164] ;  /* 0x0001640001437983 */ /* 0x000ea20000100800 */
[----:B------:R-:W-:Y:S01]  /*21040*/  IMAD.MOV.U32 R70, RZ, RZ, R37 ;  /* 0x000000ffff467224 */ /* 0x000fe200078e0025 */
[----:B------:R-:W-:Y:S01]  /*21050*/  MOV R109, R81 ;  /* 0x00000051006d7202 */ /* 0x000fe20000000f00 */
[----:B------:R-:W-:Y:S02]  /*21060*/  IMAD.MOV.U32 R81, RZ, RZ, R76 ;  /* 0x000000ffff517224 */ /* 0x000fe400078e004c */
[----:B------:R-:W-:Y:S02]  /*21070*/  IMAD.MOV.U32 R76, RZ, RZ, R70 ;  /* 0x000000ffff4c7224 */ /* 0x000fe400078e0046 */
[----:B------:R-:W-:-:S02]  /*21080*/  IMAD.MOV.U32 R70, RZ, RZ, R66 ;  /* 0x000000ffff467224 */ /* 0x000fc400078e0042 */
[----:B------:R-:W-:Y:S02]  /*21090*/  IMAD.MOV.U32 R66, RZ, RZ, R63 ;  /* 0x000000ffff427224 */ /* 0x000fe400078e003f */
[----:B------:R-:W3:Y:S01]  /*210a0*/  LDL R63, [R1+0x144] ;  /* 0x00014400013f7983 */ /* 0x000ee20000100800 */
[----:B------:R-:W-:Y:S01]  /*210b0*/  ISETP.GE.AND P2, PT, R101, UR4, PT ;  /* 0x0000000465007c0c */ /* 0x000fe2000bf46270 */
[----:B------:R-:W-:Y:S01]  /*210c0*/  @!P1 IMAD.MOV.U32 R6, RZ, RZ, R49 ;  /* 0x000000ffff069224 */ /* 0x000fe200078e0031 */
[----:B------:R-:W-:Y:S01]  /*210d0*/  ISETP.GE.AND P0, PT, R103, UR4, PT ;  /* 0x0000000467007c0c */ /* 0x000fe2000bf06270 */
[----:B------:R-:W-:-:S05]  /*210e0*/  @!P1 IMAD.MOV.U32 R7, RZ, RZ, R97 ;  /* 0x000000ffff079224 */ /* 0x000fca00078e0061 */
[----:B------:R0:W-:Y:S01]  /*210f0*/  @!P1 ST.E.64 desc[UR42][R4.64], R6 ;  /* 0x0000000604009985 */ /* 0x0001e2000c101b2a */
[----:B------:R-:W-:-:S03]  /*21100*/  ISETP.GE.AND P1, PT, R107, UR4, PT ;  /* 0x000000046b007c0c */ /* 0x000fc6000bf26270 */
[----:B------:R1:W-:Y:S01]  /*21110*/  @!P3 ST.E.64 desc[UR42][R2.64], R46 ;  /* 0x0000002e0200b985 */ /* 0x0003e2000c101b2a */
[----:B0-----:R-:W-:-:S04]  /*21120*/  @!P2 LEA R4, P4, R101, R39, 0x2 ;  /* 0x000000276504a211 */ /* 0x001fc800078810ff */
[----:B------:R-:W-:Y:S01]  /*21130*/  @!P2 LEA.HI.X R5, R101, R40, R102, 0x2, P4 ;  /* 0x000000286505a211 */ /* 0x000fe200020f1466 */
[----:B------:R-:W-:Y:S01]  /*21140*/  IMAD.MOV.U32 R102, RZ, RZ, R84 ;  /* 0x000000ffff667224 */ /* 0x000fe200078e0054 */
[C---:B-1----:R-:W-:Y:S01]  /*21150*/  @!P0 LEA R2, P5, R103.reuse, R39, 0x2 ;  /* 0x0000002767028211 */ /* 0x042fe200078a10ff */
[----:B------:R-:W-:Y:S01]  /*21160*/  IMAD.MOV.U32 R84, RZ, RZ, R73 ;  /* 0x000000ffff547224 */ /* 0x000fe200078e0049 */
[----:B------:R-:W-:Y:S01]  /*21170*/  @!P2 MOV R101, R100 ;  /* 0x000000640065a202 */ /* 0x000fe20000000f00 */
[----:B------:R-:W-:Y:S02]  /*21180*/  IMAD.MOV.U32 R73, RZ, RZ, R71 ;  /* 0x000000ffff497224 */ /* 0x000fe400078e0047 */
[----:B------:R-:W-:Y:S01]  /*21190*/  @!P2 IMAD.MOV.U32 R100, RZ, RZ, R121 ;  /* 0x000000ffff64a224 */ /* 0x000fe200078e0079 */
[----:B------:R-:W-:Y:S01]  /*211a0*/  @!P0 LEA.HI.X R3, R103, R40, R109, 0x2, P5 ;  /* 0x0000002867038211 */ /* 0x000fe200028f146d */
[----:B------:R-:W-:Y:S02]  /*211b0*/  IMAD.MOV.U32 R109, RZ, RZ, R84 ;  /* 0x000000ffff6d7224 */ /* 0x000fe400078e0054 */
[----:B------:R-:W-:Y:S01]  /*211c0*/  IMAD.MOV.U32 R103, RZ, RZ, R76 ;  /* 0x000000ffff677224 */ /* 0x000fe200078e004c */
[----:B------:R0:W-:Y:S01]  /*211d0*/  @!P2 ST.E.64 desc[UR42][R4.64], R100 ;  /* 0x000000640400a985 */ /* 0x0001e2000c101b2a */
[----:B------:R-:W-:-:S02]  /*211e0*/  MOV R76, R70 ;  /* 0x00000046004c7202 */ /* 0x000fc40000000f00 */
[----:B0-----:R-:W-:-:S04]  /*211f0*/  @!P1 LEA R4, P4, R107, R39, 0x2 ;  /* 0x000000276b049211 */ /* 0x001fc800078810ff */
[----:B------:R-:W-:Y:S02]  /*21200*/  @!P1 LEA.HI.X R5, R107, R40, R109, 0x2, P4 ;  /* 0x000000286b059211 */ /* 0x000fe400020f146d */
[----:B--2---:R-:W-:Y:S01]  /*21210*/  MOV R71, R67 ;  /* 0x0000004300477202 */ /* 0x004fe20000000f00 */
[----:B------:R-:W-:-:S04]  /*21220*/  IMAD.MOV.U32 R67, RZ, RZ, R13 ;  /* 0x000000ffff437224 */ /* 0x000fc800078e000d */
[----:B------:R-:W-:Y:S02]  /*21230*/  IMAD.MOV.U32 R84, RZ, RZ, R71 ;  /* 0x000000ffff547224 */ /* 0x000fe400078e0047 */
[----:B------:R-:W-:Y:S02]  /*21240*/  IMAD.MOV.U32 R70, RZ, RZ, R67 ;  /* 0x000000ffff467224 */ /* 0x000fe400078e0043 */
[----:B---3--:R-:W-:Y:S02]  /*21250*/  IMAD.MOV.U32 R71, RZ, RZ, R63 ;  /* 0x000000ffff477224 */ /* 0x008fe400078e003f */
[----:B------:R-:W2:Y:S01]  /*21260*/  LDL R63, [R1+0x158] ;  /* 0x00015800013f7983 */ /* 0x000ea20000100800 */
[----:B------:R-:W-:Y:S02]  /*21270*/  IMAD.MOV.U32 R67, RZ, RZ, R21 ;  /* 0x000000ffff437224 */ /* 0x000fe400078e0015 */
[----:B------:R-:W-:Y:S01]  /*21280*/  IMAD.MOV.U32 R107, RZ, RZ, R84 ;  /* 0x000000ffff6b7224 */ /* 0x000fe200078e0054 */
[----:B------:R-:W-:Y:S01]  /*21290*/  ISETP.GE.AND P3, PT, R118, UR4, PT ;  /* 0x0000000476007c0c */ /* 0x000fe2000bf66270 */
[----:B------:R-:W-:Y:S01]  /*212a0*/  IMAD.MOV.U32 R84, RZ, RZ, R67 ;  /* 0x000000ffff547224 */ /* 0x000fe200078e0043 */
[----:B------:R-:W-:Y:S01]  /*212b0*/  MOV R67, R59 ;  /* 0x0000003b00437202 */ /* 0x000fe20000000f00 */
[----:B------:R-:W-:-:S02]  /*212c0*/  IMAD.MOV.U32 R59, RZ, RZ, R41 ;  /* 0x000000ffff3b7224 */ /* 0x000fc400078e0029 */
[----:B------:R-:W-:Y:S01]  /*212d0*/  @!P0 IMAD.MOV.U32 R49, RZ, RZ, R50 ;  /* 0x000000ffff318224 */ /* 0x000fe200078e0032 */
[----:B------:R-:W3:Y:S01]  /*212e0*/  LDL R41, [R1+0x148] ;  /* 0x0001480001297983 */ /* 0x000ee20000100800 */
[----:B------:R-:W-:-:S03]  /*212f0*/  MOV R120, R103 ;  /* 0x0000006700787202 */ /* 0x000fc60000000f00 */
[----:B------:R0:W-:Y:S01]  /*21300*/  @!P0 ST.E.64 desc[UR42][R2.64], R48 ;  /* 0x0000003002008985 */ /* 0x0001e2000c101b2a */
[----:B------:R-:W-:Y:S01]  /*21310*/  IMAD.MOV.U32 R103, RZ, RZ, R76 ;  /* 0x000000ffff677224 */ /* 0x000fe200078e004c */
[----:B------:R-:W-:Y:S02]  /*21320*/  MOV R26, R20 ;  /* 0x00000014001a7202 */ /* 0x000fe40000000f00 */
[----:B------:R-:W5:Y:S01]  /*21330*/  LDL R20, [R1+0x138] ;  /* 0x0001380001147983 */ /* 0x000f620000100800 */
[----:B------:R-:W-:Y:S01]  /*21340*/  ISETP.GE.AND P2, PT, R117, UR4, PT ;  /* 0x0000000475007c0c */ /* 0x000fe2000bf46270 */
[----:B------:R-:W-:Y:S02]  /*21350*/  @!P1 IMAD.MOV.U32 R109, RZ, RZ, R108 ;  /* 0x000000ffff6d9224 */ /* 0x000fe400078e006c */
[----:B------:R-:W-:Y:S01]  /*21360*/  IMAD.MOV.U32 R13, RZ, RZ, R12 ;  /* 0x000000ffff0d7224 */ /* 0x000fe200078e000c */
[----:B------:R-:W4:Y:S01]  /*21370*/  LDL R21, [R1+0xa0] ;  /* 0x0000a00001157983 */ /* 0x000f220000100800 */
[----:B0-----:R-:W-:-:S03]  /*21380*/  @!P3 LEA R2, P5, R118, R39, 0x2 ;  /* 0x000000277602b211 */ /* 0x001fc600078a10ff */
[----:B------:R-:W4:Y:S01]  /*21390*/  LDL R12, [R1+0x134] ;  /* 0x00013400010c7983 */ /* 0x000f220000100800 */
[----:B------:R-:W-:Y:S01]  /*213a0*/  @!P3 LEA.HI.X R3, R118, R40, R120, 0x2, P5 ;  /* 0x000000287603b211 */ /* 0x000fe200028f1478 */
[----:B------:R-:W-:Y:S02]  /*213b0*/  IMAD.MOV.U32 R118, RZ, RZ, R107 ;  /* 0x000000ffff767224 */ /* 0x000fe400078e006b */
[----:B------:R-:W-:Y:S02]  /*213c0*/  IMAD.MOV.U32 R107, RZ, RZ, R103 ;  /* 0x000000ffff6b7224 */ /* 0x000fe400078e0067 */
[----:B------:R-:W-:Y:S02]  /*213d0*/  IMAD.MOV.U32 R103, RZ, RZ, R84 ;  /* 0x000000ffff677224 */ /* 0x000fe400078e0054 */
[----:B--2---:R-:W-:Y:S02]  /*213e0*/  IMAD.MOV.U32 R76, RZ, RZ, R63 ;  /* 0x000000ffff4c7224 */ /* 0x004fe400078e003f */
[----:B------:R-:W-:-:S02]  /*213f0*/  IMAD.MOV.U32 R63, RZ, RZ, R57 ;  /* 0x000000ffff3f7224 */ /* 0x000fc400078e0039 */
[----:B------:R-:W-:Y:S02]  /*21400*/  IMAD.MOV.U32 R57, RZ, RZ, R25 ;  /* 0x000000ffff397224 */ /* 0x000fe400078e0019 */
[----:B------:R-:W-:Y:S01]  /*21410*/  IMAD.MOV.U32 R84, RZ, RZ, R76 ;  /* 0x000000ffff547224 */ /* 0x000fe200078e004c */
[----:B------:R-:W-:Y:S01]  /*21420*/  MOV R76, R67 ;  /* 0x00000043004c7202 */ /* 0x000fe20000000f00 */
[----:B------:R-:W-:Y:S01]  /*21430*/  IMAD.MOV.U32 R67, RZ, RZ, R63 ;  /* 0x000000ffff437224 */ /* 0x000fe200078e003f */
[----:B------:R-:W-:Y:S01]  /*21440*/  @!P1 MOV R108, R105 ;  /* 0x00000069006c9202 */ /* 0x000fe20000000f00 */
[----:B------:R-:W-:Y:S01]  /*21450*/  IMAD.MOV.U32 R63, RZ, RZ, R59 ;  /* 0x000000ffff3f7224 */ /* 0x000fe200078e003b */
[----:B------:R-:W-:Y:S01]  /*21460*/  ISETP.GE.AND P0, PT, R112, UR4, PT ;  /* 0x0000000470007c0c */ /* 0x000fe2000bf06270 */
[----:B------:R-:W-:Y:S01]  /*21470*/  IMAD.MOV.U32 R59, RZ, RZ, R57 ;  /* 0x000000ffff3b7224 */ /* 0x000fe200078e0039 */
[----:B------:R-:W2:Y:S01]  /*21480*/  LDL R25, [R1+0xa8] ;  /* 0x0000a80001197983 */ /* 0x000ea20000100800 */
[----:B---3--:R-:W-:-:S03]  /*21490*/  IMAD.MOV.U32 R57, RZ, RZ, R41 ;  /* 0x000000ffff397224 */ /* 0x008fc600078e0029 */
[----:B------:R-:W3:Y:S04]  /*214a0*/  LDL R41, [R1+0x13c] ;  /* 0x00013c0001297983 */ /* 0x000ee80000100800 */
[----:B------:R0:W-:Y:S01]  /*214b0*/  @!P1 ST.E.64 desc[UR42][R4.64], R108 ;  /* 0x0000006c04009985 */ /* 0x0001e2000c101b2a */
[----:B-----5:R-:W-:-:S03]  /*214c0*/  IMAD.MOV.U32 R37, RZ, RZ, R20 ;  /* 0x000000ffff257224 */ /* 0x020fc600078e0014 */
[----:B------:R1:W-:Y:S01]  /*214d0*/  @!P3 ST.E.64 desc[UR42][R2.64], R52 ;  /* 0x000000340200b985 */ /* 0x0003e2000c101b2a */
[----:B0-----:R-:W-:-:S04]  /*214e0*/  @!P2 LEA R4, P4, R117, R39, 0x2 ;  /* 0x000000277504a211 */ /* 0x001fc800078810ff */
[----:B------:R-:W-:Y:S02]  /*214f0*/  @!P2 LEA.HI.X R5, R117, R40, R118, 0x2, P4 ;  /* 0x000000287505a211 */ /* 0x000fe400020f1476 */
[----:B------:R-:W-:Y:S01]  /*21500*/  MOV R118, R107 ;  /* 0x0000006b00767202 */ /* 0x000fe20000000f00 */
[----:B------:R-:W-:Y:S02]  /*21510*/  IMAD.MOV.U32 R107, RZ, RZ, R103 ;  /* 0x000000ffff6b7224 */ /* 0x000fe400078e0067 */
[----:B------:R-:W-:Y:S02]  /*21520*/  IMAD.MOV.U32 R103, RZ, RZ, R84 ;  /* 0x000000ffff677224 */ /* 0x000fe400078e0054 */
[----:B------:R-:W-:Y:S01]  /*21530*/  IMAD.MOV.U32 R84, RZ, RZ, R76 ;  /* 0x000000ffff547224 */ /* 0x000fe200078e004c */
[----:B-1----:R-:W-:Y:S01]  /*21540*/  @!P0 LEA R2, P5, R112, R39, 0x2 ;  /* 0x0000002770028211 */ /* 0x002fe200078a10ff */
[----:B------:R-:W-:Y:S01]  /*21550*/  IMAD.MOV.U32 R76, RZ, RZ, R67 ;  /* 0x000000ffff4c7224 */ /* 0x000fe200078e0043 */
[----:B------:R-:W-:Y:S01]  /*21560*/  MOV R67, R63 ;  /* 0x0000003f00437202 */ /* 0x000fe20000000f00 */
[----:B------:R-:W-:-:S02]  /*21570*/  IMAD.MOV.U32 R63, RZ, RZ, R59 ;  /* 0x000000ffff3f7224 */ /* 0x000fc400078e003b */
[----:B------:R-:W-:Y:S01]  /*21580*/  IMAD.MOV.U32 R59, RZ, RZ, R57 ;  /* 0x000000ffff3b7224 */ /* 0x000fe200078e0039 */
[----:B------:R-:W-:Y:S01]  /*21590*/  @!P0 LEA.HI.X R3, R112, R40, R118, 0x2, P5 ;  /* 0x0000002870038211 */ /* 0x000fe200028f1476 */
[----:B------:R-:W-:Y:S01]  /*215a0*/  IMAD.MOV.U32 R118, RZ, RZ, R107 ;  /* 0x000000ffff767224 */ /* 0x000fe200078e006b */
[----:B------:R-:W-:Y:S01]  /*215b0*/  MOV R107, R84 ;  /* 0x00000054006b7202 */ /* 0x000fe20000000f00 */
[----:B------:R-:W-:Y:S02]  /*215c0*/  IMAD.MOV.U32 R84, RZ, RZ, R76 ;  /* 0x000000ffff547224 */ /* 0x000fe400078e004c */
[----:B------:R-:W-:Y:S02]  /*215d0*/  IMAD.MOV.U32 R76, RZ, RZ, R59 ;  /* 0x000000ffff4c7224 */ /* 0x000fe400078e003b */
[----:B------:R-:W-:Y:S02]  /*215e0*/  IMAD.MOV.U32 R20, RZ, RZ, R11 ;  /* 0x000000ffff147224 */ /* 0x000fe400078e000b */
[----:B------:R-:W5:Y:S01]  /*215f0*/  LDL R11, [R1+0x124] ;  /* 0x00012400010b7983 */ /* 0x000f620000100800 */
[----:B------:R-:W-:-:S03]  /*21600*/  IMAD.MOV.U32 R36, RZ, RZ, R14 ;  /* 0x000000ffff247224 */ /* 0x000fc600078e000e */
[----:B------:R-:W5:Y:S01]  /*21610*/  LDL R14, [R1+0x118] ;  /* 0x00011800010e7983 */ /* 0x000f620000100800 */
[----:B------:R-:W-:Y:S01]  /*21620*/  ISETP.GE.AND P1, PT, R114, UR4, PT ;  /* 0x0000000472007c0c */ /* 0x000fe2000bf26270 */
[----:B------:R-:W-:Y:S01]  /*21630*/  @!P2 IMAD.MOV.U32 R117, RZ, RZ, R116 ;  /* 0x000000ffff75a224 */ /* 0x000fe200078e0074 */
[----:B------:R-:W-:Y:S01]  /*21640*/  ISETP.GE.AND P3, PT, R110, UR4, PT ;  /* 0x000000046e007c0c */ /* 0x000fe2000bf66270 */
[----:B------:R-:W-:Y:S02]  /*21650*/  @!P2 IMAD.MOV.U32 R116, RZ, RZ, R113 ;  /* 0x000000ffff74a224 */ /* 0x000fe400078e0071 */
[----:B------:R-:W-:Y:S02]  /*21660*/  IMAD.MOV.U32 R112, RZ, RZ, R103 ;  /* 0x000000ffff707224 */ /* 0x000fe400078e0067 */
[----:B------:R-:W-:Y:S01]  /*21670*/  IMAD.MOV.U32 R103, RZ, RZ, R63 ;  /* 0x000000ffff677224 */ /* 0x000fe200078e003f */
[----:B------:R0:W-:Y:S05]  /*21680*/  @!P2 ST.E.64 desc[UR42][R4.64], R116 ;  /* 0x000000740400a985 */ /* 0x0001ea000c101b2a */
[----:B------:R-:W-:-:S02]  /*21690*/  @!P1 LOP3.LUT R75, R75, R74, RZ, 0x3c, !PT ;  /* 0x0000004a4b4b9212 */ /* 0x000fc400078e3cff */
[----:B------:R-:W-:Y:S02]  /*216a0*/  ISETP.GE.AND P2, PT, R104, UR4, PT ;  /* 0x0000000468007c0c */ /* 0x000fe4000bf46270 */
[----:B------:R-:W-:Y:S01]  /*216b0*/  @!P1 LOP3.LUT R74, R75, R74, RZ, 0x3c, !PT ;  /* 0x0000004a4b4a9212 */ /* 0x000fe200078e3cff */
[----:B---3--:R-:W-:Y:S02]  /*216c0*/  IMAD.MOV.U32 R57, RZ, RZ, R41 ;  /* 0x000000ffff397224 */ /* 0x008fe400078e0029 */
[----:B------:R-:W-:Y:S01]  /*216d0*/  IMAD.MOV.U32 R41, RZ, RZ, R37 ;  /* 0x000000ffff297224 */ /* 0x000fe200078e0025 */
[----:B------:R-:W-:Y:S02]  /*216e0*/  MOV R37, R26 ;  /* 0x0000001a00257202 */ /* 0x000fe40000000f00 */
[----:B------:R-:W3:Y:S02]  /*216f0*/  LDL R26, [R1+0x128] ;  /* 0x00012800011a7983 */ /* 0x000ee40000100800 */
[----:B------:R-:W-:Y:S01]  /*21700*/  MOV R59, R41 ;  /* 0x00000029003b7202 */ /* 0x000fe20000000f00 */
[----:B------:R-:W-:-:S02]  /*21710*/  IMAD.MOV.U32 R41, RZ, RZ, R37 ;  /* 0x000000ffff297224 */ /* 0x000fc400078e0025 */
[----:B------:R-:W-:Y:S02]  /*21720*/  IMAD.MOV.U32 R37, RZ, RZ, R15 ;  /* 0x000000ffff257224 */ /* 0x000fe400078e000f */
[----:B------:R-:W5:Y:S01]  /*21730*/  LDL R15, [R1+0x9c] ;  /* 0x00009c00010f7983 */ /* 0x000f620000100800 */
[----:B------:R-:W-:Y:S01]  /*21740*/  IMAD.MOV.U32 R63, RZ, RZ, R57 ;  /* 0x000000ffff3f7224 */ /* 0x000fe200078e0039 */
[C---:B0-----:R-:W-:Y:S01]  /*21750*/  @!P1 LEA R4, P4, R114.reuse, R39, 0x2 ;  /* 0x0000002772049211 */ /* 0x041fe200078810ff */
[----:B------:R-:W-:Y:S01]  /*21760*/  @!P0 IMAD.MOV.U32 R57, RZ, RZ, R60 ;  /* 0x000000ffff398224 */ /* 0x000fe200078e003c */
[----:B------:R-:W-:Y:S02]  /*21770*/  @!P1 LOP3.LUT R75, R75, R74, RZ, 0x3c, !PT ;  /* 0x0000004a4b4b9212 */ /* 0x000fe400078e3cff */
[----:B------:R-:W-:Y:S02]  /*21780*/  @!P1 LEA.HI.X R5, R114, R40, R118, 0x2, P4 ;  /* 0x0000002872059211 */ /* 0x000fe400020f1476 */
[----:B------:R0:W-:Y:S01]  /*21790*/  @!P0 ST.E.64 desc[UR42][R2.64], R56 ;  /* 0x0000003802008985 */ /* 0x0001e2000c101b2a */
[----:B------:R-:W-:-:S03]  /*217a0*/  ISETP.GE.AND P0, PT, R102, UR4, PT ;  /* 0x0000000466007c0c */ /* 0x000fc6000bf06270 */
[----:B------:R1:W-:Y:S01]  /*217b0*/  @!P1 ST.E.64 desc[UR42][R4.64], R74 ;  /* 0x0000004a04009985 */ /* 0x0003e2000c101b2a */
[----:B------:R-:W-:Y:S02]  /*217c0*/  ISETP.GE.AND P1, PT, R81, UR4, PT ;  /* 0x0000000451007c0c */ /* 0x000fe4000bf26270 */
[----:B0-----:R-:W-:-:S04]  /*217d0*/  @!P3 LEA R2, P5, R110, R39, 0x2 ;  /* 0x000000276e02b211 */ /* 0x001fc800078a10ff */
[----:B------:R-:W-:Y:S01]  /*217e0*/  @!P3 LEA.HI.X R3, R110, R40, R112, 0x2, P5 ;  /* 0x000000286e03b211 */ /* 0x000fe200028f1470 */
[----:B-1----:R-:W-:Y:S01]  /*217f0*/  @!P3 IMAD.MOV.U32 R4, RZ, RZ, R61 ;  /* 0x000000ffff04b224 */ /* 0x002fe200078e003d */
[----:B------:R-:W-:Y:S02]  /*21800*/  @!P3 MOV R5, R55 ;  /* 0x000000370005b202 */ /* 0x000fe40000000f00 */
[----:B------:R-:W-:-:S03]  /*21810*/  @!P2 LEA R6, P4, R104, R39, 0x2 ;  /* 0x000000276806a211 */ /* 0x000fc600078810ff */
[----:B------:R0:W-:Y:S01]  /*21820*/  @!P3 ST.E.64 desc[UR42][R2.64], R4 ;  /* 0x000000040200b985 */ /* 0x0001e2000c101b2a */
[----:B------:R-:W-:Y:S01]  /*21830*/  ISETP.GE.AND P3, PT, R73, UR4, PT ;  /* 0x0000000449007c0c */ /* 0x000fe2000bf66270 */
[----:B------:R-:W-:Y:S01]  /*21840*/  @!P2 IMAD.MOV.U32 R55, RZ, RZ, R79 ;  /* 0x000000ffff37a224 */ /* 0x000fe200078e004f */
[----:B------:R-:W-:Y:S01]  /*21850*/  @!P2 LEA.HI.X R7, R104, R40, R107, 0x2, P4 ;  /* 0x000000286807a211 */ /* 0x000fe200020f146b */
[----:B------:R-:W-:-:S04]  /*21860*/  @!P0 IMAD.MOV.U32 R65, RZ, RZ, R68 ;  /* 0x000000ffff418224 */ /* 0x000fc800078e0044 */
[----:B------:R-:W-:Y:S01]  /*21870*/  @!P2 ST.E.64 desc[UR42][R6.64], R54 ;  /* 0x000000360600a985 */ /* 0x000fe2000c101b2a */
[-C--:B0-----:R-:W-:Y:S02]  /*21880*/  @!P0 LEA R2, P5, R102, R39.reuse, 0x2 ;  /* 0x0000002766028211 */ /* 0x081fe400078a10ff */
[----:B------:R-:W-:Y:S02]  /*21890*/  ISETP.GE.AND P2, PT, R70, UR4, PT ;  /* 0x0000000446007c0c */ /* 0x000fe4000bf46270 */
[----:B------:R-:W-:Y:S02]  /*218a0*/  @!P0 LEA.HI.X R3, R102, R40, R103, 0x2, P5 ;  /* 0x0000002866038211 */ /* 0x000fe400028f1467 */
[----:B------:R-:W-:-:S03]  /*218b0*/  @!P1 LEA R4, P4, R81, R39, 0x2 ;  /* 0x0000002751049211 */ /* 0x000fc600078810ff */
[----:B------:R0:W-:Y:S01]  /*218c0*/  @!P0 ST.E.64 desc[UR42][R2.64], R64 ;  /* 0x0000004002008985 */ /* 0x0001e2000c101b2a */
[----:B------:R-:W-:Y:S02]  /*218d0*/  ISETP.GE.AND P0, PT, R66, UR4, PT ;  /* 0x0000000442007c0c */ /* 0x000fe4000bf06270 */
[----:B------:R-:W-:Y:S02]  /*218e0*/  @!P1 LEA.HI.X R5, R81, R40, R84, 0x2, P4 ;  /* 0x0000002851059211 */ /* 0x000fe400020f1454 */
[----:B0-----:R-:W-:-:S03]  /*218f0*/  @!P3 LEA R2, P5, R73, R39, 0x2 ;  /* 0x000000274902b211 */ /* 0x001fc600078a10ff */
[----:B------:R0:W-:Y:S01]  /*21900*/  @!P1 ST.E.64 desc[UR42][R4.64], R82 ;  /* 0x0000005204009985 */ /* 0x0001e2000c101b2a */
[----:B------:R-:W-:Y:S01]  /*21910*/  @!P3 LEA.HI.X R3, R73, R40, R76, 0x2, P5 ;  /* 0x000000284903b211 */ /* 0x000fe200028f144c */
[----:B------:R-:W-:Y:S02]  /*21920*/  @!P3 IMAD.MOV.U32 R73, RZ, RZ, R72 ;  /* 0x000000ffff49b224 */ /* 0x000fe400078e0048 */
[----:B------:R-:W-:Y:S01]  /*21930*/  @!P3 IMAD.MOV.U32 R72, RZ, RZ, R69 ;  /* 0x000000ffff48b224 */ /* 0x000fe200078e0045 */
[----:B------:R-:W-:Y:S02]  /*21940*/  ISETP.GE.AND P1, PT, R62, UR4, PT ;  /* 0x000000043e007c0c */ /* 0x000fe4000bf26270 */
[----:B------:R-:W-:Y:S02]  /*21950*/  @!P2 MOV R125, R87 ;  /* 0x00000057007da202 */ /* 0x000fe40000000f00 */
[----:B------:R1:W-:Y:S01]  /*21960*/  @!P3 ST.E.64 desc[UR42][R2.64], R72 ;  /* 0x000000480200b985 */ /* 0x0003e2000c101b2a */
[----:B0-----:R-:W-:-:S02]  /*21970*/  @!P2 LEA R4, P4, R70, R39, 0x2 ;  /* 0x000000274604a211 */ /* 0x001fc400078810ff */
[----:B------:R-:W-:Y:S02]  /*21980*/  ISETP.GE.AND P3, PT, R58, UR4, PT ;  /* 0x000000043a007c0c */ /* 0x000fe4000bf66270 */
[-C--:B------:R-:W-:Y:S01]  /*21990*/  @!P2 LEA.HI.X R5, R70, R40.reuse, R71, 0x2, P4 ;  /* 0x000000284605a211 */ /* 0x080fe200020f1447 */
[----:B------:R-:W-:Y:S02]  /*219a0*/  @!P0 IMAD.MOV.U32 R79, RZ, RZ, R78 ;  /* 0x000000ffff4f8224 */ /* 0x000fe400078e004e */
[----:B------:R-:W-:Y:S01]  /*219b0*/  @!P0 IMAD.MOV.U32 R78, RZ, RZ, R77 ;  /* 0x000000ffff4e8224 */ /* 0x000fe200078e004d */
[C---:B-1----:R-:W-:Y:S01]  /*219c0*/  @!P0 LEA R2, P5, R66.reuse, R39, 0x2 ;  /* 0x0000002742028211 */ /* 0x042fe200078a10ff */
[----:B------:R0:W-:Y:S01]  /*219d0*/  @!P2 ST.E.64 desc[UR42][R4.64], R124 ;  /* 0x0000007c0400a985 */ /* 0x0001e2000c101b2a */
[----:B------:R-:W-:Y:S02]  /*219e0*/  ISETP.GE.AND P2, PT, R9, UR4, PT ;  /* 0x0000000409007c0c */ /* 0x000fe4000bf46270 */
[----:B------:R-:W-:Y:S01]  /*219f0*/  @!P0 LEA.HI.X R3, R66, R40, R67, 0x2, P5 ;  /* 0x0000002842038211 */ /* 0x000fe200028f1443 */
[----:B------:R-:W-:-:S04]  /*21a00*/  @!P1 IMAD.MOV.U32 R107, RZ, RZ, R91 ;  /* 0x000000ffff6b9224 */ /* 0x000fc800078e005b */
[----:B------:R1:W-:Y:S01]  /*21a10*/  @!P0 ST.E.64 desc[UR42][R2.64], R78 ;  /* 0x0000004e02008985 */ /* 0x0003e2000c101b2a */
[----:B------:R-:W-:Y:S02]  /*21a20*/  ISETP.GE.AND P0, PT, R41, UR4, PT ;  /* 0x0000000429007c0c */ /* 0x000fe4000bf06270 */
[----:B0-----:R-:W-:-:S04]  /*21a30*/  @!P1 LEA R4, P4, R62, R39, 0x2 ;  /* 0x000000273e049211 */ /* 0x001fc800078810ff */
[-C--:B------:R-:W-:Y:S02]  /*21a40*/  @!P1 LEA.HI.X R5, R62, R40.reuse, R63, 0x2, P4 ;  /* 0x000000283e059211 */ /* 0x080fe400020f143f */
[-C--:B-1----:R-:W-:Y:S01]  /*21a50*/  @!P3 LEA R2, P5, R58, R39.reuse, 0x2 ;  /* 0x000000273a02b211 */ /* 0x082fe200078a10ff */
[----:B------:R-:W-:Y:S01]  /*21a60*/  @!P3 IMAD.MOV.U32 R81, RZ, RZ, R85 ;  /* 0x000000ffff51b224 */ /* 0x000fe200078e0055 */
[----:B------:R-:W-:Y:S01]  /*21a70*/  ISETP.GE.AND P4, PT, R36, UR4, PT ;  /* 0x0000000424007c0c */ /* 0x000fe2000bf86270 */
[----:B------:R0:W-:Y:S01]  /*21a80*/  @!P1 ST.E.64 desc[UR42][R4.64], R106 ;  /* 0x0000006a04009985 */ /* 0x0001e2000c101b2a */
[----:B------:R-:W-:Y:S01]  /*21a90*/  @!P3 LEA.HI.X R3, R58, R40, R59, 0x2, P5 ;  /* 0x000000283a03b211 */ /* 0x000fe200028f143b */
[----:B------:R-:W-:Y:S02]  /*21aa0*/  @!P2 IMAD.MOV.U32 R6, RZ, RZ, R111 ;  /* 0x000000ffff06a224 */ /* 0x000fe400078e006f */
[----:B------:R-:W-:Y:S02]  /*21ab0*/  @!P2 IMAD.MOV.U32 R7, RZ, RZ, R95 ;  /* 0x000000ffff07a224 */ /* 0x000fe400078e005f */
[----:B------:R1:W-:Y:S01]  /*21ac0*/  @!P3 ST.E.64 desc[UR42][R2.64], R80 ;  /* 0x000000500200b985 */ /* 0x0003e2000c101b2a */
[----:B0-----:R-:W-:-:S04]  /*21ad0*/  @!P2 LEA R4, P1, R9, R39, 0x2 ;  /* 0x000000270904a211 */ /* 0x001fc800078210ff */
[-C--:B----4-:R-:W-:Y:S02]  /*21ae0*/  @!P2 LEA.HI.X R5, R9, R40.reuse, R12, 0x2, P1 ;  /* 0x000000280905a211 */ /* 0x090fe400008f140c */
[-C--:B-1----:R-:W-:Y:S02]  /*21af0*/  @!P0 LEA R2, P5, R41, R39.reuse, 0x2 ;  /* 0x0000002729028211 */ /* 0x082fe400078a10ff */
[----:B--2---:R-:W-:Y:S01]  /*21b00*/  ISETP.GE.AND P1, PT, R25, UR4, PT ;  /* 0x0000000419007c0c */ /* 0x004fe2000bf26270 */
[----:B------:R-:W-:Y:S01]  /*21b10*/  @!P0 IMAD.MOV.U32 R87, RZ, RZ, R88 ;  /* 0x000000ffff578224 */ /* 0x000fe200078e0058 */
[----:B------:R-:W-:Y:S01]  /*21b20*/  @!P0 LEA.HI.X R3, R41, R40, R51, 0x2, P5 ;  /* 0x0000002829038211 */ /* 0x000fe200028f1433 */
[----:B------:R0:W-:Y:S01]  /*21b30*/  @!P2 ST.E.64 desc[UR42][R4.64], R6 ;  /* 0x000000060400a985 */ /* 0x0001e2000c101b2a */
[----:B------:R-:W-:Y:S02]  /*21b40*/  MOV R12, R8 ;  /* 0x00000008000c7202 */ /* 0x000fe40000000f00 */
[----:B------:R-:W-:-:S02]  /*21b50*/  @!P4 LEA R8, P3, R36, R39, 0x2 ;  /* 0x000000272408c211 */ /* 0x000fc400078610ff */
[----:B------:R-:W-:Y:S01]  /*21b60*/  ISETP.GE.AND P2, PT, R10, UR4, PT ;  /* 0x000000040a007c0c */ /* 0x000fe2000bf46270 */
[----:B------:R1:W-:Y:S01]  /*21b70*/  @!P0 ST.E.64 desc[UR42][R2.64], R86 ;  /* 0x0000005602008985 */ /* 0x0003e2000c101b2a */
[----:B------:R-:W-:Y:S02]  /*21b80*/  @!P4 LEA.HI.X R9, R36, R40, R37, 0x2, P3 ;  /* 0x000000282409c211 */ /* 0x000fe400018f1425 */
[----:B------:R-:W-:Y:S02]  /*21b90*/  ISETP.GE.AND P3, PT, R21, UR4, PT ;  /* 0x0000000415007c0c */ /* 0x000fe4000bf66270 */
[----:B0-----:R-:W-:Y:S01]  /*21ba0*/  @!P1 LEA R4, P0, R25, R39, 0x2 ;  /* 0x0000002719049211 */ /* 0x001fe200078010ff */
[----:B-1----:R-:W-:Y:S01]  /*21bb0*/  @!P4 IMAD.MOV.U32 R2, RZ, RZ, R115 ;  /* 0x000000ffff02c224 */ /* 0x002fe200078e0073 */
[----:B------:R-:W-:-:S05]  /*21bc0*/  @!P4 MOV R3, R98 ;  /* 0x000000620003c202 */ /* 0x000fca0000000f00 */
[----:B------:R0:W-:Y:S01]  /*21bd0*/  @!P4 ST.E.64 desc[UR42][R8.64], R2 ;  /* 0x000000020800c985 */ /* 0x0001e2000c101b2a */
[----:B------:R-:W-:Y:S01]  /*21be0*/  ISETP.GE.AND P4, PT, R13, UR4, PT ;  /* 0x000000040d007c0c */ /* 0x000fe2000bf86270 */
[----:B------:R-:W-:Y:S02]  /*21bf0*/  @!P1 IMAD.MOV.U32 R91, RZ, RZ, R93 ;  /* 0x000000ffff5b9224 */ /* 0x000fe400078e005d */
[----:B------:R-:W-:Y:S02]  /*21c00*/  @!P2 IMAD.MOV.U32 R98, RZ, RZ, R123 ;  /* 0x000000ffff62a224 */ /* 0x000fe400078e007b */
[----:B------:R-:W-:Y:S01]  /*21c10*/  @!P3 IMAD.MOV.U32 R95, RZ, RZ, R96 ;  /* 0x000000ffff5fb224 */ /* 0x000fe200078e0060 */
[----:B---3--:R-:W-:Y:S02]  /*21c20*/  @!P1 LEA.HI.X R5, R25, R40, R26, 0x2, P0 ;  /* 0x0000002819059211 */ /* 0x008fe400000f141a */
[----:B0-----:R-:W-:Y:S02]  /*21c30*/  @!P2 LEA R2, P0, R10, R39, 0x2 ;  /* 0x000000270a02a211 */ /* 0x001fe400078010ff */
[----:B-----5:R-:W-:-:S02]  /*21c40*/  ISETP.GE.AND P5, PT, R15, UR4, PT ;  /* 0x000000040f007c0c */ /* 0x020fc4000bfa6270 */
[----:B------:R-:W-:Y:S01]  /*21c50*/  @!P2 LEA.HI.X R3, R10, R40, R11, 0x2, P0 ;  /* 0x000000280a03a211 */ /* 0x000fe200000f140b */
[----:B------:R0:W-:Y:S01]  /*21c60*/  @!P1 ST.E.64 desc[UR42][R4.64], R90 ;  /* 0x0000005a04009985 */ /* 0x0001e2000c101b2a */
[----:B------:R-:W-:-:S03]  /*21c70*/  @!P3 LEA R6, P0, R21, R39, 0x2 ;  /* 0x000000271506b211 */ /* 0x000fc600078010ff */
[----:B------:R0:W-:Y:S01]  /*21c80*/  @!P2 ST.E.64 desc[UR42][R2.64], R98 ;  /* 0x000000620200a985 */ /* 0x0001e2000c101b2a */
[----:B------:R-:W-:Y:S02]  /*21c90*/  @!P4 LEA R8, P2, R13, R39, 0x2 ;  /* 0x000000270d08c211 */ /* 0x000fe400078410ff */
[----:B------:R-:W-:-:S03]  /*21ca0*/  @!P3 LEA.HI.X R7, R21, R40, R24, 0x2, P0 ;  /* 0x000000281507b211 */ /* 0x000fc600000f1418 */
[----:B------:R-:W-:Y:S02]  /*21cb0*/  @!P5 LEA R10, P1, R15, R39, 0x2 ;  /* 0x000000270f0ad211 */ /* 0x000fe400078210ff */
[-C--:B------:R-:W-:Y:S02]  /*21cc0*/  @!P4 LEA.HI.X R9, R13, R40.reuse, R14, 0x2, P2 ;  /* 0x000000280d09c211 */ /* 0x080fe400010f140e */
[----:B------:R-:W-:Y:S01]  /*21cd0*/  @!P5 LEA.HI.X R11, R15, R40, R20, 0x2, P1 ;  /* 0x000000280f0bd211 */ /* 0x000fe200008f1414 */
[----:B------:R0:W-:Y:S04]  /*21ce0*/  @!P3 ST.E.64 desc[UR42][R6.64], R94 ;  /* 0x0000005e0600b985 */ /* 0x0001e8000c101b2a */
[----:B------:R0:W-:Y:S04]  /*21cf0*/  @!P5 ST.E.64 desc[UR42][R10.64], R130 ;  /* 0x000000820a00d985 */ /* 0x0001e8000c101b2a */
[----:B------:R0:W-:Y:S01]  /*21d00*/  @!P4 ST.E.64 desc[UR42][R8.64], R32 ;  /* 0x000000200800c985 */ /* 0x0001e2000c101b2a */
[----:B------:R-:W-:-:S13]  /*21d10*/  ISETP.GE.AND P0, PT, R12, UR4, PT ;  /* 0x000000040c007c0c */ /* 0x000fda000bf06270 */
[----:B0-----:R-:W-:Y:S05]  /*21d20*/  @P0 BRA `(.L_x_518) ;  /* 0x0000001000080947 */ /* 0x001fea0003800000 */
[----:B------:R-:W2:Y:S01]  /*21d30*/  LDL R13, [R1+0x114] ;  /* 0x00011400010d7983 */ /* 0x000ea20000100800 */
[----:B------:R-:W-:-:S04]  /*21d40*/  LEA R2, P0, R12, R39, 0x2 ;  /* 0x000000270c027211 */ /* 0x000fc800078010ff */
[----:B--2---:R-:W-:-:S05]  /*21d50*/  LEA.HI.X R3, R12, R40, R13, 0x2, P0 ;  /* 0x000000280c037211 */ /* 0x004fca00000f140d */
[----:B------:R0:W-:Y:S01]  /*21d60*/  ST.E.64 desc[UR42][R2.64], R34 ;  /* 0x0000002202007985 */ /* 0x0001e2000c101b2a */
[----:B------:R-:W-:Y:S05]  /*21d70*/  BRA `(.L_x_518) ;  /* 0x0000000c00f47947 */ /* 0x000fea0003800000 */
.L_x_504:
[----:B------:R-:W2:Y:S01]  /*21d80*/  LDL.LU R4, [R1+0x74] ;  /* 0x0000740001047983 */ /* 0x000ea20000300800 */
[----:B------:R-:W-:Y:S01]  /*21d90*/  ULDC.64 UR6, c[0x0][0xc08] ;  /* 0x0003020000067ab9 */ /* 0x000fe20000000a00 */
[----:B------:R-:W-:Y:S02]  /*21da0*/  ULDC.64 UR4, c[0x0][0xc00] ;  /* 0x0003000000047ab9 */ /* 0x000fe40000000a00 */
[----:B------:R-:W3:Y:S01]  /*21db0*/  LDL.LU R0, [R1+0x78] ;  /* 0x0000780001007983 */ /* 0x000ee20000300800 */
[----:B------:R-:W-:Y:S01]  /*21dc0*/  ISETP.NE.U32.AND P1, PT, RZ, UR6, PT ;  /* 0x00000006ff007c0c */ /* 0x000fe2000bf25070 */
[----:B------:R-:W-:Y:S01]  /*21dd0*/  IMAD.MOV.U32 R15, RZ, RZ, RZ ;  /* 0x000000ffff0f7224 */ /* 0x000fe200078e00ff */
[----:B------:R-:W-:Y:S02]  /*21de0*/  ISETP.NE.U32.AND P0, PT, RZ, UR4, PT ;  /* 0x00000004ff007c0c */ /* 0x000fe4000bf05070 */
[----:B------:R-:W-:Y:S02]  /*21df0*/  ISETP.NE.AND.EX P1, PT, RZ, UR7, PT, P1 ;  /* 0x00000007ff007c0c */ /* 0x000fe4000bf25310 */
[----:B------:R-:W-:Y:S01]  /*21e00*/  ISETP.NE.AND.EX P0, PT, RZ, UR5, PT, P0 ;  /* 0x00000005ff007c0c */ /* 0x000fe2000bf05300 */
[----:B------:R-:W1:Y:S01]  /*21e10*/  S2R R28, SR_TID.X ;  /* 0x00000000001c7919 */ /* 0x000e620000002100 */
[----:B--2---:R-:W-:Y:S01]  /*21e20*/  IADD3 R2, P2, R4, UR4, RZ ;  /* 0x0000000404027c10 */ /* 0x004fe2000ff5e0ff */
[----:B------:R-:W-:-:S03]  /*21e30*/  ULDC UR4, c[0x0][0xa88] ;  /* 0x0002a20000047ab9 */ /* 0x000fc60000000800 */
[----:B---3--:R-:W-:-:S05]  /*21e40*/  IADD3.X R3, R0, UR5, RZ, P2, !PT ;  /* 0x0000000500037c10 */ /* 0x008fca00097fe4ff */
[----:B------:R-:W-:Y:S02]  /*21e50*/  @P1 IADD3 R4, P2, R4, UR6, RZ ;  /* 0x0000000604041c10 */ /* 0x000fe4000ff5e0ff */
[----:B------:R-:W-:Y:S01]  /*21e60*/  MOV R20, UR4 ;  /* 0x0000000400147c02 */ /* 0x000fe20008000f00 */
[----:B------:R2:W5:Y:S01]  /*21e70*/  @P0 LDG.E R15, desc[UR42][R2.64] ;  /* 0x0000002a020f0981 */ /* 0x000562000c1e1900 */
[----:B------:R-:W-:-:S05]  /*21e80*/  @P1 IADD3.X R5, R0, UR7, RZ, P2, !PT ;  /* 0x0000000700051c10 */ /* 0x000fca00097fe4ff */
[----:B------:R2:W5:Y:S01]  /*21e90*/  @P1 LDG.E R20, desc[UR42][R4.64] ;  /* 0x0000002a04141981 */ /* 0x000562000c1e1900 */
[----:B-1----:R-:W-:Y:S01]  /*21ea0*/  VIADD R0, R28, 0xffffff80 ;  /* 0xffffff801c007836 */ /* 0x002fe20000000000 */
[----:B------:R-:W-:-:S04]  /*21eb0*/  ISETP.GT.AND P2, PT, R228, 0x1, PT ;  /* 0x00000001e400780c */ /* 0x000fc80003f44270 */
[----:B------:R-:W-:Y:S01]  /*21ec0*/  ISETP.GT.AND P3, PT, R0, 0x7f, PT ;  /* 0x0000007f0000780c */ /* 0x000fe20003f64270 */
[----:B------:R-:W-:-:S12]  /*21ed0*/  @P1 BRA `(.L_x_523) ;  /* 0x0000000000101947 */ /* 0x000fd80003800000 */
[----:B------:R-:W-:Y:S05]  /*21ee0*/  @!P0 BRA `(.L_x_523) ;  /* 0x00000000000c8947 */ /* 0x000fea0003800000 */
[----:B--2---:R-:W2:Y:S04]  /*21ef0*/  LDG.E R5, desc[UR42][R2.64] ;  /* 0x0000002a02057981 */ /* 0x004ea8000c1e1900 */
[----:B-----5:R-:W2:Y:S02]  /*21f00*/  LDG.E R20, desc[UR42][R2.64+0x4] ;  /* 0x0000042a02147981 */ /* 0x020ea4000c1e1900 */
[----:B--2---:R-:W-:-:S07]  /*21f10*/  IMAD.IADD R20, R20, 0x1, -R5 ;  /* 0x0000000114147824 */ /* 0x004fce00078e0a05 */
.L_x_523:
[----:B--2---:R-:W2:Y:S04]  /*21f20*/  LDL.LU R2, [R1+0x6c] ;  /* 0x00006c0001027983 */ /* 0x004ea80000300800 */
[----:B------:R-:W3:Y:S01]  /*21f30*/  LDL.LU R0, [R1+0x7c] ;  /* 0x00007c0001007983 */ /* 0x000ee20000300800 */
[----:B------:R-:W-:Y:S01]  /*21f40*/  BSSY B1, `(.L_x_524) ;  /* 0x0000039000017945 */ /* 0x000fe20003800000 */
[----:B-----5:R-:W-:Y:S02]  /*21f50*/  SHF.R.S32.HI R14, RZ, 0x1f, R15 ;  /* 0x0000001fff0e7819 */ /* 0x020fe4000001140f */
[----:B--2---:R-:W-:Y:S02]  /*21f60*/  SEL R25, R2, RZ, !P0 ;  /* 0x000000ff02197207 */ /* 0x004fe40004000000 */
[----:B---3--:R-:W-:Y:S01]  /*21f70*/  SEL R24, R0, RZ, !P0 ;  /* 0x000000ff00187207 */ /* 0x008fe20004000000 */
[----:B------:R-:W-:Y:S06]  /*21f80*/  @P3 BRA `(.L_x_525) ;  /* 0x0000000000d03947 */ /* 0x000fec0003800000 */
[----:B------:R-:W2:Y:S01]  /*21f90*/  LDL R0, [R1+0x80] ;  /* 0x0000800001007983 */ /* 0x000ea20000100800 */
[----:B------:R-:W1:Y:S02]  /*21fa0*/  LDC R33, c[0x0][0xbe8] ;  /* 0x0002fa00ff217b82 */ /* 0x000e640000000800 */
[----:B-1----:R-:W-:Y:S02]  /*21fb0*/  IMAD R2, R20, R33, RZ ;  /* 0x0000002114027224 */ /* 0x002fe400078e02ff */
[----:B--2---:R-:W-:-:S04]  /*21fc0*/  IMAD R0, R0, 0x80, R28 ;  /* 0x0000008000007824 */ /* 0x004fc800078e021c */
[----:B------:R-:W-:-:S05]  /*21fd0*/  VIADD R27, R0, 0xffffff80 ;  /* 0xffffff80001b7836 */ /* 0x000fca0000000000 */
[----:B------:R-:W-:-:S13]  /*21fe0*/  ISETP.GE.AND P0, PT, R27, R2, PT ;  /* 0x000000021b00720c */ /* 0x000fda0003f06270 */
[----:B------:R-:W-:Y:S05]  /*21ff0*/  @P0 BRA `(.L_x_525) ;  /* 0x0000000000b40947 */ /* 0x000fea0003800000 */
[----:B------:R-:W2:Y:S01]  /*22000*/  LDL R12, [R1+0x50] ;  /* 0x00005000010c7983 */ /* 0x000ea20000100800 */
[----:B------:R-:W-:Y:S01]  /*22010*/  ISETP.GT.AND P3, PT, R228, 0x1, PT ;  /* 0x00000001e400780c */ /* 0x000fe20003f64270 */
[----:B------:R-:W1:Y:S02]  /*22020*/  LDC.64 R2, c[0x0][0xba8] ;  /* 0x0002ea00ff027b82 */ /* 0x000e640000000a00 */
[----:B------:R-:W3:Y:S01]  /*22030*/  LDL.LU R32, [R1+0x8c] ;  /* 0x00008c0001207983 */ /* 0x000ee20000300800 */
[----:B------:R-:W-:Y:S01]  /*22040*/  MOV R0, 0x9b8 ;  /* 0x000009b800007802 */ /* 0x000fe20000000f00 */
[----:B------:R-:W-:Y:S01]  /*22050*/  IMAD.MOV.U32 R21, RZ, RZ, R27 ;  /* 0x000000ffff157224 */ /* 0x000fe200078e001b */
[----:B------:R-:W-:Y:S02]  /*22060*/  ISETP.NE.AND P0, PT, R33, 0x1, PT ;  /* 0x000000012100780c */ /* 0x000fe40003f05270 */
[----:B------:R-:W-:-:S04]  /*22070*/  SEL R26, R0, 0x978, P3 ;  /* 0x00000978001a7807 */ /* 0x000fc80001800000 */
[----:B------:R-:W2:Y:S08]  /*22080*/  LDC.64 R10, c[0x0][R26+0x218] ;  /* 0x000086001a0a7b82 */ /* 0x000eb00000000a00 */
[----:B------:R-:W4:Y:S08]  /*22090*/  LDC.64 R6, c[0x0][R26+0x220] ;  /* 0x000088001a067b82 */ /* 0x000f300000000a00 */
[----:B------:R-:W5:Y:S08]  /*220a0*/  LDC.64 R8, c[0x0][R26+0x228] ;  /* 0x00008a001a087b82 */ /* 0x000f700000000a00 */
[----:B------:R-:W0:Y:S08]  /*220b0*/  LDC.64 R4, c[0x0][R26+0x210] ;  /* 0x000084001a047b82 */ /* 0x000e300000000a00 */
[----:B------:R-:W4:Y:S08]  /*220c0*/  @P0 LDC R0, c[0x0][0xbec] ;  /* 0x0002fb00ff000b82 */ /* 0x000f300000000800 */
[----:B------:R-:W5:Y:S08]  /*220d0*/  @P0 LDC R37, c[0x0][0xbf0] ;  /* 0x0002fc00ff250b82 */ /* 0x000f700000000800 */
[----:B-1----:R-:W1:Y:S01]  /*220e0*/  @!P3 LDC R2, c[0x0][0xb50] ;  /* 0x0002d400ff02bb82 */ /* 0x002e620000000800 */
[----:B----4-:R-:W-:-:S07]  /*220f0*/  @P0 IMAD.HI.U32 R0, R27, R0, RZ ;  /* 0x000000001b000227 */ /* 0x010fce00078e00ff */
[----:B------:R-:W4:Y:S01]  /*22100*/  @!P3 LDC R3, c[0x0][0xb54] ;  /* 0x0002d500ff03bb82 */ /* 0x000f220000000800 */
[----:B------:R-:W-:Y:S01]  /*22110*/  IMAD R7, R7, R25, RZ ;  /* 0x0000001907077224 */ /* 0x000fe200078e02ff */
[----:B-----5:R-:W-:-:S03]  /*22120*/  @P0 SHF.R.U32.HI R21, RZ, R37, R0 ;  /* 0x00000025ff150219 */ /* 0x020fc60000011600 */
[----:B------:R-:W-:Y:S02]  /*22130*/  IMAD R7, R6, R24, R7 ;  /* 0x0000001806077224 */ /* 0x000fe400078e0207 */
[----:B------:R-:W-:Y:S02]  /*22140*/  IMAD.MOV R0, RZ, RZ, -R21 ;  /* 0x000000ffff007224 */ /* 0x000fe400078e0a15 */
[-C--:B--2---:R-:W-:Y:S02]  /*22150*/  IMAD R35, R11, R12.reuse, RZ ;  /* 0x0000000c0b237224 */ /* 0x084fe400078e02ff */
[----:B------:R-:W-:Y:S01]  /*22160*/  IMAD.WIDE.U32 R10, R10, R12, RZ ;  /* 0x0000000c0a0a7225 */ /* 0x000fe200078e00ff */
[----:B---3--:R-:W-:-:S03]  /*22170*/  SEL R37, R32, RZ, P3 ;  /* 0x000000ff20257207 */ /* 0x008fc60001800000 */
[----:B------:R-:W-:-:S04]  /*22180*/  IMAD.WIDE.U32 R12, R6, R25, RZ ;  /* 0x00000019060c7225 */ /* 0x000fc800078e00ff */
[----:B------:R-:W-:Y:S01]  /*22190*/  IMAD.IADD R11, R35, 0x1, R11 ;  /* 0x00000001230b7824 */ /* 0x000fe200078e020b */
[----:B------:R-:W-:Y:S01]  /*221a0*/  IADD3 R10, P0, P1, R12, R10, R15 ;  /* 0x0000000a0c0a7210 */ /* 0x000fe2000791e00f */
[----:B------:R-:W-:Y:S02]  /*221b0*/  IMAD.IADD R12, R13, 0x1, R7 ;  /* 0x000000010d0c7824 */ /* 0x000fe400078e0207 */
[----:B------:R-:W-:-:S04]  /*221c0*/  IMAD.WIDE.U32 R6, R8, R37, RZ ;  /* 0x0000002508067225 */ /* 0x000fc800078e00ff */
[----:B------:R-:W-:Y:S02]  /*221d0*/  IMAD R13, R9, R37, RZ ;  /* 0x00000025090d7224 */ /* 0x000fe400078e02ff */
[----:B------:R-:W-:Y:S01]  /*221e0*/  IMAD R9, R33, R0, R27 ;  /* 0x0000000021097224 */ /* 0x000fe200078e021b */
[----:B------:R-:W-:Y:S02]  /*221f0*/  IADD3.X R0, R12, R11, R14, P0, P1 ;  /* 0x0000000b0c007210 */ /* 0x000fe400007e240e */
[----:B------:R-:W-:Y:S02]  /*22200*/  IADD3 R6, P0, P1, R21, R10, R6 ;  /* 0x0000000a15067210 */ /* 0x000fe4000791e006 */
[----:B------:R-:W-:Y:S02]  /*22210*/  IADD3 R7, R13, R7, RZ ;  /* 0x000000070d077210 */ /* 0x000fe40007ffe0ff */
[----:B------:R-:W-:Y:S02]  /*22220*/  SHF.R.S32.HI R21, RZ, 0x1f, R21 ;  /* 0x0000001fff157819 */ /* 0x000fe40000011415 */
[----:B------:R-:W-:-:S02]  /*22230*/  SHF.R.S32.HI R11, RZ, 0x1f, R9 ;  /* 0x0000001fff0b7819 */ /* 0x000fc40000011409 */
[----:B------:R-:W-:Y:S01]  /*22240*/  IADD3.X R7, R21, R0, R7, P0, P1 ;  /* 0x0000000015077210 */ /* 0x000fe200007e2407 */
[----:B0-----:R-:W-:Y:S02]  /*22250*/  IMAD R0, R5, R9, RZ ;  /* 0x0000000905007224 */ /* 0x001fe400078e02ff */
[----:B------:R-:W-:Y:S02]  /*22260*/  IMAD.MOV.U32 R5, RZ, RZ, -0x800000 ;  /* 0xff800000ff057424 */ /* 0x000fe400078e00ff */
[C---:B------:R-:W-:Y:S02]  /*22270*/  IMAD R11, R4.reuse, R11, R0 ;  /* 0x0000000b040b7224 */ /* 0x040fe400078e0200 */
[----:B------:R-:W-:-:S04]  /*22280*/  IMAD.WIDE.U32 R6, R4, R9, R6 ;  /* 0x0000000904067225 */ /* 0x000fc800078e0006 */
[----:B------:R-:W-:Y:S01]  /*22290*/  IMAD.IADD R0, R7, 0x1, R11 ;  /* 0x0000000107007824 */ /* 0x000fe200078e020b */
[----:B-1----:R-:W-:-:S04]  /*222a0*/  LEA R2, P0, R6, R2, 0x2 ;  /* 0x0000000206027211 */ /* 0x002fc800078010ff */
[----:B----4-:R-:W-:-:S05]  /*222b0*/  LEA.HI.X R3, R6, R3, R0, 0x2, P0 ;  /* 0x0000000306037211 */ /* 0x010fca00000f1400 */
[----:B------:R1:W-:Y:S04]  /*222c0*/  STG.E desc[UR42][R2.64], R5 ;  /* 0x0000000502007986 */ /* 0x0003e8000c10192a */
.L_x_525:
[----:B------:R-:W-:Y:S05]  /*222d0*/  BSYNC B1 ;  /* 0x0000000000017941 */ /* 0x000fea0003800000 */
.L_x_524:
[----:B------:R-:W-:Y:S05]  /*222e0*/  @P2 BRA `(.L_x_518) ;  /* 0x0000000800982947 */ /* 0x000fea0003800000 */
[----:B------:R-:W2:Y:S01]  /*222f0*/  LDL.LU R10, [R1+0x50] ;  /* 0x00005000010a7983 */ /* 0x000ea20000300800 */
[----:B------:R-:W3:Y:S01]  /*22300*/  LDC R9, c[0x0][0xbe8] ;  /* 0x0002fa00ff097b82 */ /* 0x000ee20000000800 */
[----:B------:R-:W-:Y:S01]  /*22310*/  VIADD R4, R28, 0xffffff80 ;  /* 0xffffff801c047836 */ /* 0x000fe20000000000 */
[----:B------:R-:W-:Y:S01]  /*22320*/  ULDC.64 UR4, c[0x0][0xaa0] ;  /* 0x0002a80000047ab9 */ /* 0x000fe20000000a00 */
[----:B------:R-:W4:Y:S01]  /*22330*/  LDL.LU R8, [R1+0x80] ;  /* 0x0000800001087983 */ /* 0x000f220000300800 */
[----:B------:R-:W-:Y:S02]  /*22340*/  IMAD R0, R14, UR4, RZ ;  /* 0x000000040e007c24 */ /* 0x000fe4000f8e02ff */
[----:B------:R-:W-:Y:S01]  /*22350*/  SHF.R.S32.HI R11, RZ, 0x1f, R4 ;  /* 0x0000001fff0b7819 */ /* 0x000fe20000011404 */
[----:B-1----:R-:W-:-:S04]  /*22360*/  IMAD.WIDE.U32 R2, R15, UR4, RZ ;  /* 0x000000040f027c25 */ /* 0x002fc8000f8e00ff */
[----:B------:R-:W-:Y:S01]  /*22370*/  IMAD R5, R15, UR5, R0 ;  /* 0x000000050f057c24 */ /* 0x000fe2000f8e0200 */
[----:B------:R-:W-:Y:S01]  /*22380*/  LEA.HI R0, R11, R4, RZ, 0x3 ;  /* 0x000000040b007211 */ /* 0x000fe200078f18ff */
[----:B------:R-:W-:Y:S02]  /*22390*/  ULDC.64 UR4, c[0x0][0xae8] ;  /* 0x0002ba0000047ab9 */ /* 0x000fe40000000a00 */
[----:B------:R-:W-:Y:S01]  /*223a0*/  IMAD.IADD R3, R3, 0x1, R5 ;  /* 0x0000000103037824 */ /* 0x000fe200078e0205 */
[----:B------:R-:W-:-:S04]  /*223b0*/  LOP3.LUT R13, R0, 0xfffffff8, RZ, 0xc0, !PT ;  /* 0xfffffff8000d7812 */ /* 0x000fc800078ec0ff */
[----:B------:R-:W-:Y:S02]  /*223c0*/  IADD3 R0, R4, -R13, RZ ;  /* 0x8000000d04007210 */ /* 0x000fe40007ffe0ff */
[----:B---3--:R-:W-:-:S03]  /*223d0*/  ISETP.NE.AND P0, PT, R9, 0x1, PT ;  /* 0x000000010900780c */ /* 0x008fc60003f05270 */
[----:B------:R-:W-:-:S10]  /*223e0*/  IMAD R0, R0, 0x20, R23 ;  /* 0x0000002000007824 */ /* 0x000fd400078e0217 */
[----:B------:R-:W1:Y:S08]  /*223f0*/  @P0 LDC R7, c[0x0][0xbec] ;  /* 0x0002fb00ff070b82 */ /* 0x000e700000000800 */
[----:B------:R-:W3:Y:S01]  /*22400*/  @P0 LDC R11, c[0x0][0xbf0] ;  /* 0x0002fc00ff0b0b82 */ /* 0x000ee20000000800 */
[----:B--2---:R-:W-:-:S04]  /*22410*/  IMAD.WIDE.U32 R2, R10, UR4, R2 ;  /* 0x000000040a027c25 */ /* 0x004fc8000f8e0002 */
[----:B----4-:R-:W-:Y:S02]  /*22420*/  IMAD R6, R8, 0x80, R0 ;  /* 0x0000008008067824 */ /* 0x010fe400078e0200 */
[----:B------:R-:W-:Y:S01]  /*22430*/  IMAD R3, R10, UR5, R3 ;  /* 0x000000050a037c24 */ /* 0x000fe2000f8e0203 */
[----:B------:R-:W-:Y:S01]  /*22440*/  ULDC.64 UR4, c[0x0][0xaf0] ;  /* 0x0002bc0000047ab9 */ /* 0x000fe20000000a00 */
[----:B-1----:R-:W-:-:S04]  /*22450*/  @P0 IMAD.HI.U32 R0, R6, R7, RZ ;  /* 0x0000000706000227 */ /* 0x002fc800078e00ff */
[----:B------:R-:W-:Y:S02]  /*22460*/  IMAD R4, R24, UR4, RZ ;  /* 0x0000000418047c24 */ /* 0x000fe4000f8e02ff */
[----:B------:R-:W-:Y:S01]  /*22470*/  IMAD.MOV.U32 R5, RZ, RZ, R6 ;  /* 0x000000ffff057224 */ /* 0x000fe200078e0006 */
[----:B---3--:R-:W-:Y:S01]  /*22480*/  @P0 SHF.R.U32.HI R5, RZ, R11, R0 ;  /* 0x0000000bff050219 */ /* 0x008fe20000011600 */
[C---:B------:R-:W-:Y:S02]  /*22490*/  IMAD R7, R25.reuse, UR5, R4 ;  /* 0x0000000519077c24 */ /* 0x040fe4000f8e0204 */
[----:B------:R-:W-:Y:S01]  /*224a0*/  IMAD.WIDE.U32 R2, R25, UR4, R2 ;  /* 0x0000000419027c25 */ /* 0x000fe2000f8e0002 */
[----:B------:R-:W-:Y:S01]  /*224b0*/  SHF.R.S32.HI R0, RZ, 0x1f, R5 ;  /* 0x0000001fff007819 */ /* 0x000fe20000011405 */
[----:B------:R-:W-:Y:S02]  /*224c0*/  ULDC.64 UR4, c[0x0][0xae0] ;  /* 0x0002b80000047ab9 */ /* 0x000fe40000000a00 */
[----:B------:R-:W-:Y:S01]  /*224d0*/  IMAD.IADD R3, R3, 0x1, R7 ;  /* 0x0000000103037824 */ /* 0x000fe200078e0207 */
[----:B------:R-:W-:Y:S01]  /*224e0*/  IADD3 R7, -R5, RZ, RZ ;  /* 0x000000ff05077210 */ /* 0x000fe20007ffe1ff */
[----:B------:R-:W-:-:S02]  /*224f0*/  IMAD R0, R0, UR4, RZ ;  /* 0x0000000400007c24 */ /* 0x000fc4000f8e02ff */
[----:B------:R-:W-:-:S04]  /*22500*/  IMAD.WIDE.U32 R2, R5, UR4, R2 ;  /* 0x0000000405027c25 */ /* 0x000fc8000f8e0002 */
[----:B------:R-:W-:Y:S01]  /*22510*/  IMAD R7, R9, R7, R6 ;  /* 0x0000000709077224 */ /* 0x000fe200078e0206 */
[----:B------:R-:W-:Y:S01]  /*22520*/  SHF.R.S32.HI R6, RZ, 0x1f, R233 ;  /* 0x0000001fff067819 */ /* 0x000fe200000114e9 */
[----:B------:R-:W-:Y:S01]  /*22530*/  IMAD R5, R5, UR5, R0 ;  /* 0x0000000505057c24 */ /* 0x000fe2000f8e0200 */
[----:B------:R-:W-:Y:S02]  /*22540*/  ULDC.64 UR4, c[0x0][0xad8] ;  /* 0x0002b60000047ab9 */ /* 0x000fe40000000a00 */
[----:B------:R-:W-:Y:S01]  /*22550*/  SHF.R.S32.HI R0, RZ, 0x1f, R7 ;  /* 0x0000001fff007819 */ /* 0x000fe20000011407 */
[----:B------:R-:W-:-:S04]  /*22560*/  IMAD.IADD R3, R3, 0x1, R5 ;  /* 0x0000000103037824 */ /* 0x000fc800078e0205 */
[----:B------:R-:W-:Y:S02]  /*22570*/  IMAD R0, R0, UR4, RZ ;  /* 0x0000000400007c24 */ /* 0x000fe4000f8e02ff */
[----:B------:R-:W-:-:S04]  /*22580*/  IMAD.WIDE.U32 R4, R7, UR4, R2 ;  /* 0x0000000407047c25 */ /* 0x000fc8000f8e0002 */
        /* <DEDUP_REMOVED lines=8> */
[----:B------:R1:W2:Y:S04]  /*22610*/  SHFL.IDX PT, R0, R3, RZ, 0x181f ;  /* 0x00181fff03007589 */ /* 0x0002a800000e0000 */
[----:B------:R1:W3:Y:S02]  /*22620*/  SHFL.IDX PT, R14, R2, RZ, 0x181f ;  /* 0x00181fff020e7589 */ /* 0x0002e400000e0000 */
.L_x_845:
[----:B------:R-:W-:Y:S01]  /*22630*/  IMAD R9, R20, R9, RZ ;  /* 0x0000000914097224 */ /* 0x000fe200078e02ff */
[----:B------:R-:W-:Y:S04]  /*22640*/  BSSY B1, `(.L_x_527) ;  /* 0x0000018000017945 */ /* 0x000fe80003800000 */
[----:B------:R-:W-:-:S13]  /*22650*/  ISETP.GE.AND P0, PT, R5, R9, PT ;  /* 0x000000090500720c */ /* 0x000fda0003f06270 */
[----:B------:R-:W-:Y:S05]  /*22660*/  @P0 BRA `(.L_x_528) ;  /* 0x0000000000540947 */ /* 0x000fea0003800000 */
[----:B------:R-:W4:Y:S01]  /*22670*/  LDL R8, [R1+0x44] ;  /* 0x0000440001087983 */ /* 0x000f220000100800 */
[----:B------:R-:W-:-:S03]  /*22680*/  ULDC UR4, c[0x0][0xac8] ;  /* 0x0002b20000047ab9 */ /* 0x000fc60000000800 */
[----:B------:R-:W5:Y:S04]  /*22690*/  LDL R4, [R1+0x4c] ;  /* 0x00004c0001047983 */ /* 0x000f680000100800 */
[----:B------:R-:W5:Y:S04]  /*226a0*/  LDL R24, [R1+0x88] ;  /* 0x0000880001187983 */ /* 0x000f680000100800 */
[----:B------:R-:W5:Y:S01]  /*226b0*/  LDL R7, [R1+0x84] ;  /* 0x0000840001077983 */ /* 0x000f620000100800 */
[----:B------:R-:W-:Y:S02]  /*226c0*/  ISETP.GE.AND P3, PT, R18, UR4, PT ;  /* 0x0000000412007c0c */ /* 0x000fe4000bf66270 */
[----:B------:R-:W-:-:S11]  /*226d0*/  ISETP.GE.AND P2, PT, R233, UR4, PT ;  /* 0x00000004e9007c0c */ /* 0x000fd6000bf46270 */
[CC--:B---3--:R-:W-:Y:S02]  /*226e0*/  @!P3 LEA R10, P5, R18.reuse, R14.reuse, 0x1 ;  /* 0x0000000e120ab211 */ /* 0x0c8fe400078a08ff */
[C---:B------:R-:W-:Y:S02]  /*226f0*/  @!P2 LEA R12, P4, R233.reuse, R14, 0x1 ;  /* 0x0000000ee90ca211 */ /* 0x040fe400078808ff */
[-C--:B--2---:R-:W-:Y:S02]  /*22700*/  @!P3 LEA.HI.X R11, R18, R0.reuse, R19, 0x1, P5 ;  /* 0x00000000120bb211 */ /* 0x084fe400028f0c13 */
[----:B------:R-:W-:-:S03]  /*22710*/  @!P2 LEA.HI.X R13, R233, R0, R6, 0x1, P4 ;  /* 0x00000000e90da211 */ /* 0x000fc600020f0c06 */
[----:B------:R2:W-:Y:S04]  /*22720*/  @!P3 ST.E.128 desc[UR42][R10.64], RZ ;  /* 0x000000ff0a00b985 */ /* 0x0005e8000c101d2a */
[----:B------:R2:W-:Y:S01]  /*22730*/  @!P2 ST.E.128 desc[UR42][R12.64], RZ ;  /* 0x000000ff0c00a985 */ /* 0x0005e2000c101d2a */
[----:B----4-:R-:W-:Y:S02]  /*22740*/  ISETP.GE.AND P1, PT, R8, UR4, PT ;  /* 0x0000000408007c0c */ /* 0x010fe4000bf26270 */
[----:B-----5:R-:W-:-:S11]  /*22750*/  ISETP.GE.AND P0, PT, R4, UR4, PT ;  /* 0x0000000404007c0c */ /* 0x020fd6000bf06270 */
[-C--:B------:R-:W-:Y:S02]  /*22760*/  @!P1 LEA R20, P5, R8, R14.reuse, 0x1 ;  /* 0x0000000e08149211 */ /* 0x080fe400078a08ff */
[----:B------:R-:W-:Y:S02]  /*22770*/  @!P0 LEA R14, P4, R4, R14, 0x1 ;  /* 0x0000000e040e8211 */ /* 0x000fe400078808ff */
[-C--:B------:R-:W-:Y:S02]  /*22780*/  @!P1 LEA.HI.X R21, R8, R0.reuse, R24, 0x1, P5 ;  /* 0x0000000008159211 */ /* 0x080fe400028f0c18 */
[----:B------:R-:W-:-:S03]  /*22790*/  @!P0 LEA.HI.X R15, R4, R0, R7, 0x1, P4 ;  /* 0x00000000040f8211 */ /* 0x000fc600020f0c07 */
[----:B------:R2:W-:Y:S04]  /*227a0*/  @!P1 ST.E.128 desc[UR42][R20.64], RZ ;  /* 0x000000ff14009985 */ /* 0x0005e8000c101d2a */
[----:B------:R2:W-:Y:S02]  /*227b0*/  @!P0 ST.E.128 desc[UR42][R14.64], RZ ;  /* 0x000000ff0e008985 */ /* 0x0005e4000c101d2a */
.L_x_528:
[----:B------:R-:W-:Y:S05]  /*227c0*/  BSYNC B1 ;  /* 0x0000000000017941 */ /* 0x000fea0003800000 */
.L_x_527:
[----:B------:R-:W-:-:S03]  /*227d0*/  UMOV UR4, 0xffffffff ;  /* 0xffffffff00047882 */ /* 0x000fc60000000000 */
[----:B------:R-:W-:Y:S05]  /*227e0*/  BRA.DIV UR4, `(.L_x_529) ;  /* 0x000000ce04dc7947 */ /* 0x000fea000b800000 */
[----:B--2---:R2:W4:Y:S04]  /*227f0*/  SHFL.IDX PT, R0, R3, 0x1, 0x181f ;  /* 0x00381f0003007f89 */ /* 0x00452800000e0000 */
[----:B---3--:R2:W3:Y:S02]  /*22800*/  SHFL.IDX PT, R14, R2, 0x1, 0x181f ;  /* 0x00381f00020e7f89 */ /* 0x0084e400000e0000 */
.L_x_849:
[----:B------:R-:W-:Y:S01]  /*22810*/  VIADD R4, R5, 0x20 ;  /* 0x0000002005047836 */ /* 0x000fe20000000000 */
[----:B------:R-:W-:Y:S04]  /*22820*/  BSSY B1, `(.L_x_530) ;  /* 0x0000018000017945 */ /* 0x000fe80003800000 */
[----:B------:R-:W-:-:S13]  /*22830*/  ISETP.GE.AND P0, PT, R4, R9, PT ;  /* 0x000000090400720c */ /* 0x000fda0003f06270 */
[----:B------:R-:W-:Y:S05]  /*22840*/  @P0 BRA `(.L_x_531) ;  /* 0x0000000000540947 */ /* 0x000fea0003800000 */
[----:B------:R-:W5:Y:S01]  /*22850*/  LDL R24, [R1+0x44] ;  /* 0x0000440001187983 */ /* 0x000f620000100800 */
[----:B------:R-:W-:-:S03]  /*22860*/  ULDC UR4, c[0x0][0xac8] ;  /* 0x0002b20000047ab9 */ /* 0x000fc60000000800 */
[----:B------:R-:W2:Y:S04]  /*22870*/  LDL R7, [R1+0x4c] ;  /* 0x00004c0001077983 */ /* 0x000ea80000100800 */
[----:B------:R-:W2:Y:S04]  /*22880*/  LDL R25, [R1+0x88] ;  /* 0x0000880001197983 */ /* 0x000ea80000100800 */
[----:B------:R-:W2:Y:S01]  /*22890*/  LDL R8, [R1+0x84] ;  /* 0x0000840001087983 */ /* 0x000ea20000100800 */
[----:B------:R-:W-:Y:S02]  /*228a0*/  ISETP.GE.AND P3, PT, R18, UR4, PT ;  /* 0x0000000412007c0c */ /* 0x000fe4000bf66270 */
[----:B------:R-:W-:-:S11]  /*228b0*/  ISETP.GE.AND P2, PT, R233, UR4, PT ;  /* 0x00000004e9007c0c */ /* 0x000fd6000bf46270 */
[CC--:B---3--:R-:W-:Y:S02]  /*228c0*/  @!P3 LEA R10, P5, R18.reuse, R14.reuse, 0x1 ;  /* 0x0000000e120ab211 */ /* 0x0c8fe400078a08ff */
[C---:B------:R-:W-:Y:S02]  /*228d0*/  @!P2 LEA R12, P4, R233.reuse, R14, 0x1 ;  /* 0x0000000ee90ca211 */ /* 0x040fe400078808ff */
[-C--:B----4-:R-:W-:Y:S02]  /*228e0*/  @!P3 LEA.HI.X R11, R18, R0.reuse, R19, 0x1, P5 ;  /* 0x00000000120bb211 */ /* 0x090fe400028f0c13 */
[----:B------:R-:W-:-:S03]  /*228f0*/  @!P2 LEA.HI.X R13, R233, R0, R6, 0x1, P4 ;  /* 0x00000000e90da211 */ /* 0x000fc600020f0c06 */
[----:B------:R3:W-:Y:S04]  /*22900*/  @!P3 ST.E.128 desc[UR42][R10.64], RZ ;  /* 0x000000ff0a00b985 */ /* 0x0007e8000c101d2a */
[----:B------:R3:W-:Y:S01]  /*22910*/  @!P2 ST.E.128 desc[UR42][R12.64], RZ ;  /* 0x000000ff0c00a985 */ /* 0x0007e2000c101d2a */
[----:B-----5:R-:W-:Y:S02]  /*22920*/  ISETP.GE.AND P1, PT, R24, UR4, PT ;  /* 0x0000000418007c0c */ /* 0x020fe4000bf26270 */
[----:B--2---:R-:W-:-:S11]  /*22930*/  ISETP.GE.AND P0, PT, R7, UR4, PT ;  /* 0x0000000407007c0c */ /* 0x004fd6000bf06270 */
[CC--:B------:R-:W-:Y:S02]  /*22940*/  @!P1 LEA R20, P5, R24.reuse, R14.reuse, 0x1 ;  /* 0x0000000e18149211 */ /* 0x0c0fe400078a08ff */
[C---:B------:R-:W-:Y:S02]  /*22950*/  @!P0 LEA R14, P4, R7.reuse, R14, 0x1 ;  /* 0x0000000e070e8211 */ /* 0x040fe400078808ff */
[-C--:B------:R-:W-:Y:S02]  /*22960*/  @!P1 LEA.HI.X R21, R24, R0.reuse, R25, 0x1, P5 ;  /* 0x0000000018159211 */ /* 0x080fe400028f0c19 */
[----:B------:R-:W-:-:S03]  /*22970*/  @!P0 LEA.HI.X R15, R7, R0, R8, 0x1, P4 ;  /* 0x00000000070f8211 */ /* 0x000fc600020f0c08 */
[----:B------:R3:W-:Y:S04]  /*22980*/  @!P1 ST.E.128 desc[UR42][R20.64], RZ ;  /* 0x000000ff14009985 */ /* 0x0007e8000c101d2a */
[----:B------:R3:W-:Y:S02]  /*22990*/  @!P0 ST.E.128 desc[UR42][R14.64], RZ ;  /* 0x000000ff0e008985 */ /* 0x0007e4000c101d2a */
.L_x_531:
[----:B------:R-:W-:Y:S05]  /*229a0*/  BSYNC B1 ;  /* 0x0000000000017941 */ /* 0x000fea0003800000 */
.L_x_530:
[----:B------:R-:W-:-:S03]  /*229b0*/  UMOV UR4, 0xffffffff ;  /* 0xffffffff00047882 */ /* 0x000fc60000000000 */
[----:B------:R-:W-:Y:S05]  /*229c0*/  BRA.DIV UR4, `(.L_x_532) ;  /* 0x000000ce04ac7947 */ /* 0x000fea000b800000 */
[----:B----4-:R4:W0:Y:S04]  /*229d0*/  SHFL.IDX PT, R0, R3, 0x2, 0x181f ;  /* 0x00581f0003007f89 */ /* 0x01082800000e0000 */
[----:B---3--:R4:W3:Y:S02]  /*229e0*/  SHFL.IDX PT, R14, R2, 0x2, 0x181f ;  /* 0x00581f00020e7f89 */ /* 0x0088e400000e0000 */
.L_x_853:
[----:B------:R-:W-:Y:S01]  /*229f0*/  IADD3 R4, R5, 0x40, RZ ;  /* 0x0000004005047810 */ /* 0x000fe20007ffe0ff */
[----:B------:R-:W-:Y:S03]  /*22a00*/  BSSY B1, `(.L_x_533) ;  /* 0x0000018000017945 */ /* 0x000fe60003800000 */
[----:B------:R-:W-:-:S13]  /*22a10*/  ISETP.GE.AND P0, PT, R4, R9, PT ;  /* 0x000000090400720c */ /* 0x000fda0003f06270 */
[----:B------:R-:W-:Y:S05]  /*22a20*/  @P0 BRA `(.L_x_534) ;  /* 0x0000000000540947 */ /* 0x000fea0003800000 */
[----:B------:R-:W5:Y:S01]  /*22a30*/  LDL R24, [R1+0x44] ;  /* 0x0000440001187983 */ /* 0x000f620000100800 */
[----:B------:R-:W-:-:S03]  /*22a40*/  ULDC UR4, c[0x0][0xac8] ;  /* 0x0002b20000047ab9 */ /* 0x000fc60000000800 */
[----:B------:R-:W2:Y:S04]  /*22a50*/  LDL R7, [R1+0x4c] ;  /* 0x00004c0001077983 */ /* 0x000ea80000100800 */
[----:B------:R-:W4:Y:S04]  /*22a60*/  LDL R25, [R1+0x88] ;  /* 0x0000880001197983 */ /* 0x000f280000100800 */
[----:B------:R-:W4:Y:S01]  /*22a70*/  LDL R8, [R1+0x84] ;  /* 0x0000840001087983 */ /* 0x000f220000100800 */
[----:B------:R-:W-:Y:S02]  /*22a80*/  ISETP.GE.AND P3, PT, R18, UR4, PT ;  /* 0x0000000412007c0c */ /* 0x000fe4000bf66270 */
[----:B------:R-:W-:-:S11]  /*22a90*/  ISETP.GE.AND P2, PT, R233, UR4, PT ;  /* 0x00000004e9007c0c */ /* 0x000fd6000bf46270 */
[CC--:B---3--:R-:W-:Y:S02]  /*22aa0*/  @!P3 LEA R10, P5, R18.reuse, R14.reuse, 0x1 ;  /* 0x0000000e120ab211 */ /* 0x0c8fe400078a08ff */
[C---:B------:R-:W-:Y:S02]  /*22ab0*/  @!P2 LEA R12, P4, R233.reuse, R14, 0x1 ;  /* 0x0000000ee90ca211 */ /* 0x040fe400078808ff */
[-C--:B0-----:R-:W-:Y:S02]  /*22ac0*/  @!P3 LEA.HI.X R11, R18, R0.reuse, R19, 0x1, P5 ;  /* 0x00000000120bb211 */ /* 0x081fe400028f0c13 */
[----:B------:R-:W-:-:S03]  /*22ad0*/  @!P2 LEA.HI.X R13, R233, R0, R6, 0x1, P4 ;  /* 0x00000000e90da211 */ /* 0x000fc600020f0c06 */
[----:B------:R0:W-:Y:S04]  /*22ae0*/  @!P3 ST.E.128 desc[UR42][R10.64], RZ ;  /* 0x000000ff0a00b985 */ /* 0x0001e8000c101d2a */
[----:B------:R0:W-:Y:S01]  /*22af0*/  @!P2 ST.E.128 desc[UR42][R12.64], RZ ;  /* 0x000000ff0c00a985 */ /* 0x0001e2000c101d2a */
[----:B-----5:R-:W-:Y:S02]  /*22b00*/  ISETP.GE.AND P1, PT, R24, UR4, PT ;  /* 0x0000000418007c0c */ /* 0x020fe4000bf26270 */
[----:B--2---:R-:W-:-:S11]  /*22b10*/  ISETP.GE.AND P0, PT, R7, UR4, PT ;  /* 0x0000000407007c0c */ /* 0x004fd6000bf06270 */
[CC--:B------:R-:W-:Y:S02]  /*22b20*/  @!P1 LEA R20, P5, R24.reuse, R14.reuse, 0x1 ;  /* 0x0000000e18149211 */ /* 0x0c0fe400078a08ff */
[C---:B------:R-:W-:Y:S02]  /*22b30*/  @!P0 LEA R14, P4, R7.reuse, R14, 0x1 ;  /* 0x0000000e070e8211 */ /* 0x040fe400078808ff */
[-C--:B----4-:R-:W-:Y:S02]  /*22b40*/  @!P1 LEA.HI.X R21, R24, R0.reuse, R25, 0x1, P5 ;  /* 0x0000000018159211 */ /* 0x090fe400028f0c19 */
[----:B------:R-:W-:-:S03]  /*22b50*/  @!P0 LEA.HI.X R15, R7, R0, R8, 0x1, P4 ;  /* 0x00000000070f8211 */ /* 0x000fc600020f0c08 */
[----:B------:R0:W-:Y:S04]  /*22b60*/  @!P1 ST.E.128 desc[UR42][R20.64], RZ ;  /* 0x000000ff14009985 */ /* 0x0001e8000c101d2a */
[----:B------:R0:W-:Y:S02]  /*22b70*/  @!P0 ST.E.128 desc[UR42][R14.64], RZ ;  /* 0x000000ff0e008985 */ /* 0x0001e4000c101d2a */
.L_x_534:
[----:B------:R-:W-:Y:S05]  /*22b80*/  BSYNC B1 ;  /* 0x0000000000017941 */ /* 0x000fea0003800000 */
.L_x_533:
[----:B------:R-:W-:-:S03]  /*22b90*/  UMOV UR4, 0xffffffff ;  /* 0xffffffff00047882 */ /* 0x000fc60000000000 */
[----:B------:R-:W-:Y:S05]  /*22ba0*/  BRA.DIV UR4, `(.L_x_535) ;  /* 0x000000ce047c7947 */ /* 0x000fea000b800000 */
[----:B0-----:R0:W0:Y:S04]  /*22bb0*/  SHFL.IDX PT, R0, R3, 0x3, 0x181f ;  /* 0x00781f0003007f89 */ /* 0x00102800000e0000 */
[----:B---3--:R3:W0:Y:S02]  /*22bc0*/  SHFL.IDX PT, R14, R2, 0x3, 0x181f ;  /* 0x00781f00020e7f89 */ /* 0x00862400000e0000 */
.L_x_857:
[----:B-1234-:R-:W-:-:S05]  /*22bd0*/  VIADD R2, R5, 0x60 ;  /* 0x0000006005027836 */ /* 0x01efca0000000000 */
[----:B------:R-:W-:-:S13]  /*22be0*/  ISETP.GE.AND P0, PT, R2, R9, PT ;  /* 0x000000090200720c */ /* 0x000fda0003f06270 */
[----:B------:R-:W-:Y:S05]  /*22bf0*/  @P0 BRA `(.L_x_518) ;  /* 0x0000000000540947 */ /* 0x000fea0003800000 */
[----:B------:R-:W2:Y:S01]  /*22c00*/  LDL R11, [R1+0x44] ;  /* 0x00004400010b7983 */ /* 0x000ea20000100800 */
[----:B------:R-:W-:-:S03]  /*22c10*/  ULDC UR4, c[0x0][0xac8] ;  /* 0x0002b20000047ab9 */ /* 0x000fc60000000800 */
[----:B------:R-:W3:Y:S04]  /*22c20*/  LDL R7, [R1+0x4c] ;  /* 0x00004c0001077983 */ /* 0x000ee80000100800 */
[----:B------:R-:W4:Y:S04]  /*22c30*/  LDL R12, [R1+0x88] ;  /* 0x00008800010c7983 */ /* 0x000f280000100800 */
[----:B------:R-:W5:Y:S01]  /*22c40*/  LDL R10, [R1+0x84] ;  /* 0x00008400010a7983 */ /* 0x000f620000100800 */
[----:B------:R-:W-:Y:S02]  /*22c50*/  ISETP.GE.AND P3, PT, R18, UR4, PT ;  /* 0x0000000412007c0c */ /* 0x000fe4000bf66270 */
[----:B------:R-:W-:-:S11]  /*22c60*/  ISETP.GE.AND P2, PT, R233, UR4, PT ;  /* 0x00000004e9007c0c */ /* 0x000fd6000bf46270 */
[CC--:B0-----:R-:W-:Y:S02]  /*22c70*/  @!P3 LEA R2, P5, R18.reuse, R14.reuse, 0x1 ;  /* 0x0000000e1202b211 */ /* 0x0c1fe400078a08ff */
[C---:B------:R-:W-:Y:S02]  /*22c80*/  @!P2 LEA R4, P4, R233.reuse, R14, 0x1 ;  /* 0x0000000ee904a211 */ /* 0x040fe400078808ff */
[-C--:B------:R-:W-:Y:S02]  /*22c90*/  @!P3 LEA.HI.X R3, R18, R0.reuse, R19, 0x1, P5 ;  /* 0x000000001203b211 */ /* 0x080fe400028f0c13 */
[----:B------:R-:W-:-:S03]  /*22ca0*/  @!P2 LEA.HI.X R5, R233, R0, R6, 0x1, P4 ;  /* 0x00000000e905a211 */ /* 0x000fc600020f0c06 */
[----:B------:R0:W-:Y:S04]  /*22cb0*/  @!P3 ST.E.128 desc[UR42][R2.64], RZ ;  /* 0x000000ff0200b985 */ /* 0x0001e8000c101d2a */
[----:B------:R0:W-:Y:S01]  /*22cc0*/  @!P2 ST.E.128 desc[UR42][R4.64], RZ ;  /* 0x000000ff0400a985 */ /* 0x0001e2000c101d2a */
[----:B--2---:R-:W-:Y:S02]  /*22cd0*/  ISETP.GE.AND P1, PT, R11, UR4, PT ;  /* 0x000000040b007c0c */ /* 0x004fe4000bf26270 */
[----:B---3--:R-:W-:-:S11]  /*22ce0*/  ISETP.GE.AND P0, PT, R7, UR4, PT ;  /* 0x0000000407007c0c */ /* 0x008fd6000bf06270 */
[-C--:B------:R-:W-:Y:S02]  /*22cf0*/  @!P1 LEA R8, P5, R11, R14.reuse, 0x1 ;  /* 0x0000000e0b089211 */ /* 0x080fe400078a08ff */
[----:B------:R-:W-:Y:S02]  /*22d00*/  @!P0 LEA R14, P4, R7, R14, 0x1 ;  /* 0x0000000e070e8211 */ /* 0x000fe400078808ff */
[-C--:B----4-:R-:W-:Y:S02]  /*22d10*/  @!P1 LEA.HI.X R9, R11, R0.reuse, R12, 0x1, P5 ;  /* 0x000000000b099211 */ /* 0x090fe400028f0c0c */
[----:B-----5:R-:W-:-:S03]  /*22d20*/  @!P0 LEA.HI.X R15, R7, R0, R10, 0x1, P4 ;  /* 0x00000000070f8211 */ /* 0x020fc600020f0c0a */
[----:B------:R0:W-:Y:S04]  /*22d30*/  @!P1 ST.E.128 desc[UR42][R8.64], RZ ;  /* 0x000000ff08009985 */ /* 0x0001e8000c101d2a */
[----:B------:R0:W-:Y:S02]  /*22d40*/  @!P0 ST.E.128 desc[UR42][R14.64], RZ ;  /* 0x000000ff0e008985 */ /* 0x0001e4000c101d2a */
.L_x_518:
[----:B------:R-:W-:Y:S05]  /*22d50*/  BSYNC B0 ;  /* 0x0000000000007941 */ /* 0x000fea0003800000 */
.L_x_503:
[----:B------:R-:W-:Y:S02]  /*22d60*/  ULDC UR4, c[0x0][0xc3c] ;  /* 0x00030f0000047ab9 */ /* 0x000fe40000000800 */
[----:B------:R-:W-:-:S13]  /*22d70*/  ISETP.GE.AND P0, PT, R31, UR4, PT ;  /* 0x000000041f007c0c */ /* 0x000fda000bf06270 */
[----:B------:R-:W-:Y:S05]  /*22d80*/  @!P0 BRA `(.L_x_536) ;  /* 0xfffffdec00488947 */ /* 0x000fea000383ffff */
[----:B------:R-:W-:Y:S05]  /*22d90*/  BRA `(.L_x_340) ;  /* 0x0000007c00dc7947 */ /* 0x000fea0003800000 */
.L_x_338:
        /* <DEDUP_REMOVED lines=16> */
[----:B-1----:R1:W-:Y:S04]  /*22ea0*/  STL.64 [R1], R4 ;  /* 0x0000000401007387 */ /* 0x0023e80000100a00 */
[----:B------:R1:W-:Y:S01]  /*22eb0*/  STL.64 [R1+0x8], R6 ;  /* 0x0000080601007387 */ /* 0x0003e20000100a00 */
[----:B------:R-:W-:Y:S06]  /*22ec0*/  BAR.ARV 0x4, 0x180 ;  /* 0x0106000000007b1d */ /* 0x000fec0000002000 */
[----:B------:R-:W-:Y:S05]  /*22ed0*/  BRA `(.L_x_538) ;  /* 0x0000000800a87947 */ /* 0x000fea0003800000 */
.L_x_537:
[----:B------:R-:W1:Y:S01]  /*22ee0*/  S2R R0, SR_TID.X ;  /* 0x0000000000007919 */ /* 0x000e620000002100 */
[----:B------:R-:W-:Y:S01]  /*22ef0*/  ULDC UR4, c[0x0][0xc3c] ;  /* 0x00030f0000047ab9 */ /* 0x000fe20000000800 */
[----:B------:R-:W-:Y:S01]  /*22f00*/  IMAD.MOV.U32 R9, RZ, RZ, RZ ;  /* 0x000000ffff097224 */ /* 0x000fe200078e00ff */
[----:B------:R-:W2:Y:S01]  /*22f10*/  S2UR UR6, SR_CTAID.X ;  /* 0x00000000000679c3 */ /* 0x000ea20000002500 */
[----:B------:R-:W-:Y:S01]  /*22f20*/  ULDC UR5, c[0x0][0xc38] ;  /* 0x00030e0000057ab9 */ /* 0x000fe20000000800 */
[----:B-1----:R-:W-:-:S04]  /*22f30*/  LOP3.LUT R0, R0, 0x1f, RZ, 0xc0, !PT ;  /* 0x0000001f00007812 */ /* 0x002fc800078ec0ff */
[----:B------:R-:W-:-:S04]  /*22f40*/  ISETP.NE.AND P0, PT, R0, 0x1f, PT ;  /* 0x0000001f0000780c */ /* 0x000fc80003f05270 */
[----:B------:R-:W-:-:S13]  /*22f50*/  ISETP.GE.OR P1, PT, R0, UR4, !P0 ;  /* 0x0000000400007c0c */ /* 0x000fda000c726670 */
[----:B0-----:R-:W0:Y:S08]  /*22f60*/  @!P1 LDC.64 R2, c[0x0][0xc80] ;  /* 0x00032000ff029b82 */ /* 0x001e300000000a00 */
[----:B------:R-:W1:Y:S01]  /*22f70*/  @!P1 LDC.64 R4, c[0x0][0xc78] ;  /* 0x00031e00ff049b82 */ /* 0x000e620000000a00 */
[----:B0-----:R-:W-:-:S05]  /*22f80*/  @!P1 IMAD.WIDE.U32 R2, R0, 0x4, R2 ;  /* 0x0000000400029825 */ /* 0x001fca00078e0002 */
[----:B------:R1:W3:Y:S02]  /*22f90*/  @!P1 LDG.E R6, desc[UR42][R2.64] ;  /* 0x0000002a02069981 */ /* 0x0002e4000c1e1900 */
[----:B-1----:R-:W-:-:S05]  /*22fa0*/  @!P1 IMAD.WIDE.U32 R2, R0, 0x4, R4 ;  /* 0x0000000400029825 */ /* 0x002fca00078e0004 */
[----:B------:R-:W3:Y:S01]  /*22fb0*/  @!P1 LDG.E R9, desc[UR42][R2.64] ;  /* 0x0000002a02099981 */ /* 0x000ee2000c1e1900 */
[C---:B------:R-:W-:Y:S01]  /*22fc0*/  ISETP.NE.AND P1, PT, R0.reuse, RZ, PT ;  /* 0x000000ff0000720c */ /* 0x040fe20003f25270 */
[----:B------:R-:W-:Y:S01]  /*22fd0*/  UMOV UR4, URZ ;  /* 0x0000003f00047c82 */ /* 0x000fe20008000000 */
[C---:B------:R-:W-:Y:S02]  /*22fe0*/  ISETP.GE.U32.AND P2, PT, R0.reuse, 0x2, PT ;  /* 0x000000020000780c */ /* 0x040fe40003f46070 */
[C---:B------:R-:W-:Y:S02]  /*22ff0*/  ISETP.GE.U32.AND P3, PT, R0.reuse, 0x4, PT ;  /* 0x000000040000780c */ /* 0x040fe40003f66070 */
[C---:B------:R-:W-:Y:S02]  /*23000*/  ISETP.GE.U32.AND P4, PT, R0.reuse, 0x8, PT ;  /* 0x000000080000780c */ /* 0x040fe40003f86070 */
[----:B------:R-:W-:Y:S01]  /*23010*/  ISETP.GE.U32.AND P5, PT, R0, 0x10, PT ;  /* 0x000000100000780c */ /* 0x000fe20003fa6070 */
[----:B---3--:R-:W-:-:S05]  /*23020*/  IMAD R4, R6, R9, RZ ;  /* 0x0000000906047224 */ /* 0x008fca00078e02ff */
[----:B------:R-:W0:Y:S02]  /*23030*/  SHFL.UP PT, R5, R4, 0x1, RZ ;  /* 0x0420000004057989 */ /* 0x000e2400000e00ff */
[----:B0-----:R-:W-:-:S05]  /*23040*/  SEL R5, R5, RZ, P1 ;  /* 0x000000ff05057207 */ /* 0x001fca0000800000 */
[----:B------:R-:W-:-:S05]  /*23050*/  IMAD.IADD R5, R4, 0x1, R5 ;  /* 0x0000000104057824 */ /* 0x000fca00078e0205 */
[----:B------:R-:W0:Y:S02]  /*23060*/  SHFL.UP PT, R7, R5, 0x2, RZ ;  /* 0x0440000005077989 */ /* 0x000e2400000e00ff */
[----:B0-----:R-:W-:-:S04]  /*23070*/  SEL R8, R7, RZ, P2 ;  /* 0x000000ff07087207 */ /* 0x001fc80001000000 */
[----:B------:R-:W-:-:S05]  /*23080*/  IADD3 R8, R5, R8, RZ ;  /* 0x0000000805087210 */ /* 0x000fca0007ffe0ff */
        /* <DEDUP_REMOVED lines=9> */
[----:B------:R-:W0:Y:S02]  /*23120*/  SHFL.IDX PT, R4, R2, 0x1f, 0x1f ;  /* 0x03e01f0002047f89 */ /* 0x000e2400000e0000 */
[----:B0-----:R-:W-:-:S04]  /*23130*/  IMAD R7, R4, UR5, RZ ;  /* 0x0000000504077c24 */ /* 0x001fc8000f8e02ff */
[----:B------:R-:W-:Y:S01]  /*23140*/  IMAD.MOV.U32 R4, RZ, RZ, R7 ;  /* 0x000000ffff047224 */ /* 0x000fe200078e0007 */
[----:B--2---:R-:W-:-:S13]  /*23150*/  ISETP.GT.AND P6, PT, R7, UR6, PT ;  /* 0x0000000607007c0c */ /* 0x004fda000bfc4270 */
[----:B------:R-:W-:Y:S05]  /*23160*/  @P6 BRA `(.L_x_539) ;  /* 0x0000000000a46947 */ /* 0x000fea0003800000 */
[----:B------:R-:W-:Y:S01]  /*23170*/  MOV R7, R4 ;  /* 0x0000000400077202 */ /* 0x000fe20000000f00 */
[----:B------:R-:W-:Y:S01]  /*23180*/  UMOV UR4, URZ ;  /* 0x0000003f00047c82 */ /* 0x000fe20008000000 */
[----:B------:R-:W-:-:S05]  /*23190*/  ULDC UR5, c[0x0][0xc38] ;  /* 0x00030e0000057ab9 */ /* 0x000fca0000000800 */
.L_x_541:
[----:B------:R-:W0:Y:S01]  /*231a0*/  LDC R2, c[0x0][0xc3c] ;  /* 0x00030f00ff027b82 */ /* 0x000e220000000800 */
[----:B------:R-:W-:Y:S01]  /*231b0*/  ULDC UR7, c[0x0][0xc3c] ;  /* 0x00030f0000077ab9 */ /* 0x000fe20000000800 */
[----:B------:R-:W-:Y:S01]  /*231c0*/  UIADD3 UR4, UR4, 0x1f, URZ ;  /* 0x0000001f04047890 */ /* 0x000fe2000fffe03f */
[----:B------:R-:W-:-:S05]  /*231d0*/  IMAD.U32 R3, RZ, RZ, UR7 ;  /* 0x00000007ff037e24 */ /* 0x000fca000f8e00ff */
[----:B------:R1:W-:Y:S01]  /*231e0*/  STL [R1+0xc], R3 ;  /* 0x00000c0301007387 */ /* 0x0003e20000100800 */
[----:B0-----:R-:W-:-:S13]  /*231f0*/  ISETP.LE.AND P6, PT, R2, UR4, PT ;  /* 0x0000000402007c0c */ /* 0x001fda000bfc3270 */
[----:B-1----:R-:W-:Y:S05]  /*23200*/  @P6 BRA `(.L_x_540) ;  /* 0x0000000400a46947 */ /* 0x002fea0003800000 */
[----:B------:R-:W-:Y:S02]  /*23210*/  VIADD R9, R0, UR4 ;  /* 0x0000000400097c36 */ /* 0x000fe40008000000 */
[----:B------:R-:W-:-:S03]  /*23220*/  IMAD.MOV.U32 R6, RZ, RZ, RZ ;  /* 0x000000ffff067224 */ /* 0x000fc600078e00ff */
[----:B------:R-:W-:-:S13]  /*23230*/  ISETP.GE.OR P6, PT, R9, R2, !P0 ;  /* 0x000000020900720c */ /* 0x000fda00047c6670 */
        /* <DEDUP_REMOVED lines=24> */
[----:B0-----:R-:W-:-:S05]  /*233c0*/  IMAD R4, R4, UR5, RZ ;  /* 0x0000000504047c24 */ /* 0x001fca000f8e02ff */
[----:B------:R-:W-:-:S04]  /*233d0*/  IADD3 R7, R4, R7, RZ ;  /* 0x0000000704077210 */ /* 0x000fc80007ffe0ff */
[----:B------:R-:W-:-:S13]  /*233e0*/  ISETP.GT.AND P6, PT, R7, UR6, PT ;  /* 0x0000000607007c0c */ /* 0x000fda000bfc4270 */
[----:B------:R-:W-:Y:S05]  /*233f0*/  @!P6 BRA `(.L_x_541) ;  /* 0xfffffffc0068e947 */ /* 0x000fea000383ffff */
.L_x_539:
[----:B------:R-:W-:-:S04]  /*23400*/  IMAD.IADD R11, R7, 0x1, -R4 ;  /* 0x00000001070b7824 */ /* 0x000fc800078e0a04 */
[----:B------:R-:W-:-:S05]  /*23410*/  IMAD R3, R2, UR5, R11 ;  /* 0x0000000502037c24 */ /* 0x000fca000f8e020b */
[----:B------:R-:W-:-:S13]  /*23420*/  ISETP.GT.AND P0, PT, R3, UR6, PT ;  /* 0x0000000603007c0c */ /* 0x000fda000bf04270 */
[----:B------:R-:W-:-:S04]  /*23430*/  VOTE.ANY R10, PT, !P0 ;  /* 0x00000000000a7806 */ /* 0x000fc800040e0100 */
[----:B------:R0:W1:Y:S01]  /*23440*/  POPC R5, R10 ;  /* 0x0000000a00057309 */ /* 0x0000620000000000 */
[----:B------:R-:W-:Y:S01]  /*23450*/  ISETP.NE.AND P0, PT, R10, RZ, PT ;  /* 0x000000ff0a00720c */ /* 0x000fe20003f05270 */
[----:B0-----:R-:W-:Y:S01]  /*23460*/  IMAD.MOV.U32 R10, RZ, RZ, RZ ;  /* 0x000000ffff0a7224 */ /* 0x001fe200078e00ff */
[----:B-1----:R-:W0:Y:S04]  /*23470*/  SHFL.IDX PT, R6, R6, R5, 0x1f ;  /* 0x00001f0506067589 */ /* 0x002e2800000e0000 */
[----:B------:R-:W1:Y:S01]  /*23480*/  SHFL.IDX PT, R8, R9, R5, 0x1f ;  /* 0x00001f0509087589 */ /* 0x000e6200000e0000 */
[----:B0-----:R-:W-:-:S04]  /*23490*/  IABS R4, R6 ;  /* 0x0000000600047213 */ /* 0x001fc80000000000 */
[----:B------:R-:W0:Y:S01]  /*234a0*/  I2F.RP R13, R4 ;  /* 0x00000004000d7306 */ /* 0x000e220000209400 */
[----:B-1----:R-:W-:-:S07]  /*234b0*/  IABS R7, R8 ;  /* 0x0000000800077213 */ /* 0x002fce0000000000 */
[----:B------:R-:W-:Y:S08]  /*234c0*/  I2F.RP R12, R7 ;  /* 0x00000007000c7306 */ /* 0x000ff00000209400 */
[----:B0-----:R-:W0:Y:S02]  /*234d0*/  MUFU.RCP R13, R13 ;  /* 0x0000000d000d7308 */ /* 0x001e240000001000 */
[----:B0-----:R-:W-:-:S06]  /*234e0*/  VIADD R3, R13, 0xffffffe ;  /* 0x0ffffffe0d037836 */ /* 0x001fcc0000000000 */
[----:B------:R-:W0:Y:S02]  /*234f0*/  F2I.FTZ.U32.TRUNC.NTZ R3, R3 ;  /* 0x0000000300037305 */ /* 0x000e24000021f000 */
[----:B0-----:R-:W-:Y:S01]  /*23500*/  IMAD.MOV R15, RZ, RZ, -R3 ;  /* 0x000000ffff0f7224 */ /* 0x001fe200078e0a03 */
[----:B------:R-:W-:Y:S06]  /*23510*/  @!P0 BRA `(.L_x_542) ;  /* 0x0000000000088947 */ /* 0x000fec0003800000 */
[----:B------:R-:W-:-:S05]  /*23520*/  IADD3 R9, R5, -0x1, RZ ;  /* 0xffffffff05097810 */ /* 0x000fca0007ffe0ff */
[----:B------:R0:W1:Y:S02]  /*23530*/  SHFL.IDX PT, R10, R2, R9, 0x1f ;  /* 0x00001f09020a7589 */ /* 0x00006400000e0000 */
.L_x_542:
[----:B-1----:R-:W-:Y:S01]  /*23540*/  IMAD R10, R10, UR5, R11 ;  /* 0x000000050a0a7c24 */ /* 0x002fe2000f8e020b */
[----:B------:R-:W1:Y:S01]  /*23550*/  MUFU.RCP R12, R12 ;  /* 0x0000000c000c7308 */ /* 0x000e620000001000 */
[----:B0-----:R-:W-:Y:S02]  /*23560*/  IMAD R9, R15, R4, RZ ;  /* 0x000000040f097224 */ /* 0x001fe400078e02ff */
[----:B------:R-:W-:Y:S01]  /*23570*/  IMAD.MOV.U32 R2, RZ, RZ, RZ ;  /* 0x000000ffff027224 */ /* 0x000fe200078e00ff */
[----:B------:R0:W-:Y:S03]  /*23580*/  STL [R1], R10 ;  /* 0x0000000a01007387 */ /* 0x0001e60000100800 */
[----:B------:R-:W-:Y:S01]  /*23590*/  IMAD.HI.U32 R2, R3, R9, R2 ;  /* 0x0000000903027227 */ /* 0x000fe200078e0002 */
[----:B------:R-:W-:Y:S02]  /*235a0*/  IADD3 R9, -R10, UR6, RZ ;  /* 0x000000060a097c10 */ /* 0x000fe4000fffe1ff */
[----:B------:R-:W-:-:S02]  /*235b0*/  IABS R3, R6 ;  /* 0x0000000600037213 */ /* 0x000fc40000000000 */
[----:B------:R-:W-:-:S03]  /*235c0*/  IABS R11, R9 ;  /* 0x00000009000b7213 */ /* 0x000fc60000000000 */
[----:B------:R-:W-:Y:S02]  /*235d0*/  IMAD.MOV R3, RZ, RZ, -R3 ;  /* 0x000000ffff037224 */ /* 0x000fe400078e0a03 */
[----:B0-----:R-:W-:-:S04]  /*235e0*/  IMAD.HI.U32 R10, R2, R11, RZ ;  /* 0x0000000b020a7227 */ /* 0x001fc800078e00ff */
[----:B------:R-:W-:Y:S02]  /*235f0*/  IMAD R11, R10, R3, R11 ;  /* 0x000000030a0b7224 */ /* 0x000fe400078e020b */
[----:B-1----:R-:W-:-:S03]  /*23600*/  VIADD R3, R12, 0xffffffe ;  /* 0x0ffffffe0c037836 */ /* 0x002fc60000000000 */
[----:B------:R-:W-:-:S03]  /*23610*/  ISETP.GT.U32.AND P1, PT, R4, R11, PT ;  /* 0x0000000b0400720c */ /* 0x000fc60003f24070 */
[----:B------:R-:W0:Y:S10]  /*23620*/  F2I.FTZ.U32.TRUNC.NTZ R3, R3 ;  /* 0x0000000300037305 */ /* 0x000e34000021f000 */
[----:B------:R-:W-:-:S02]  /*23630*/  @!P1 IMAD.IADD R11, R11, 0x1, -R4 ;  /* 0x000000010b0b9824 */ /* 0x000fc400078e0a04 */
[----:B------:R-:W-:Y:S01]  /*23640*/  @!P1 VIADD R10, R10, 0x1 ;  /* 0x000000010a0a9836 */ /* 0x000fe20000000000 */
[----:B------:R-:W-:Y:S02]  /*23650*/  ISETP.NE.AND P1, PT, R6, RZ, PT ;  /* 0x000000ff0600720c */ /* 0x000fe40003f25270 */
[----:B0-----:R-:W-:Y:S02]  /*23660*/  IADD3 R2, RZ, -R3, RZ ;  /* 0x80000003ff027210 */ /* 0x001fe40007ffe0ff */
[----:B------:R-:W-:-:S03]  /*23670*/  ISETP.GE.U32.AND P0, PT, R11, R4, PT ;  /* 0x000000040b00720c */ /* 0x000fc60003f06070 */
[----:B------:R-:W-:Y:S02]  /*23680*/  IMAD R11, R2, R7, RZ ;  /* 0x00000007020b7224 */ /* 0x000fe400078e02ff */
[----:B------:R-:W-:-:S04]  /*23690*/  IMAD.MOV.U32 R2, RZ, RZ, RZ ;  /* 0x000000ffff027224 */ /* 0x000fc800078e00ff */
[----:B------:R-:W-:Y:S01]  /*236a0*/  IMAD.HI.U32 R4, R3, R11, R2 ;  /* 0x0000000b03047227 */ /* 0x000fe200078e0002 */
[----:B------:R-:W-:-:S03]  /*236b0*/  LOP3.LUT R2, R9, R6, RZ, 0x3c, !PT ;  /* 0x0000000609027212 */ /* 0x000fc600078e3cff */
[----:B------:R-:W-:Y:S01]  /*236c0*/  @P0 VIADD R10, R10, 0x1 ;  /* 0x000000010a0a0836 */ /* 0x000fe20000000000 */
[----:B------:R-:W-:Y:S02]  /*236d0*/  ISETP.GE.AND P2, PT, R2, RZ, PT ;  /* 0x000000ff0200720c */ /* 0x000fe40003f46270 */
[----:B------:R-:W-:-:S04]  /*236e0*/  IABS R2, R8 ;  /* 0x0000000800027213 */ /* 0x000fc80000000000 */
[----:B------:R-:W-:-:S07]  /*236f0*/  IADD3 R2, RZ, -R2, RZ ;  /* 0x80000002ff027210 */ /* 0x000fce0007ffe0ff */
        /* <DEDUP_REMOVED lines=10> */
[----:B------:R-:W-:Y:S02]  /*237a0*/  ISETP.GE.U32.AND P0, PT, R2, R7, PT ;  /* 0x000000070200720c */ /* 0x000fe40003f06070 */
[----:B------:R-:W-:-:S04]  /*237b0*/  LOP3.LUT R2, R10, R8, RZ, 0x3c, !PT ;  /* 0x000000080a027212 */ /* 0x000fc800078e3cff */
[----:B------:R-:W-:Y:S01]  /*237c0*/  ISETP.GE.AND P2, PT, R2, RZ, PT ;  /* 0x000000ff0200720c */ /* 0x000fe20003f46270 */
[----:B------:R-:W-:-:S06]  /*237d0*/  VIADD R2, R5, UR4 ;  /* 0x0000000405027c36 */ /* 0x000fcc0008000000 */
[----:B------:R-:W-:-:S06]  /*237e0*/  @P0 VIADD R4, R4, 0x1 ;  /* 0x0000000104040836 */ /* 0x000fcc0000000000 */
[----:B------:R-:W-:Y:S01]  /*237f0*/  @!P2 IMAD.MOV R4, RZ, RZ, -R4 ;  /* 0x000000ffff04a224 */ /* 0x000fe200078e0a04 */
[----:B------:R-:W-:-:S04]  /*23800*/  @!P1 LOP3.LUT R4, RZ, R8, RZ, 0x33, !PT ;  /* 0x00000008ff049212 */ /* 0x000fc800078e33ff */
[----:B------:R-:W-:-:S05]  /*23810*/  IADD3 R3, -R4, RZ, RZ ;  /* 0x000000ff04037210 */ /* 0x000fca0007ffe1ff */
[C---:B------:R-:W-:Y:S02]  /*23820*/  IMAD R10, R8.reuse, R3, R10 ;  /* 0x00000003080a7224 */ /* 0x040fe400078e020a */
[----:B------:R-:W-:Y:S02]  /*23830*/  IMAD R3, R8, 0x1000000, R4 ;  /* 0x0100000008037824 */ /* 0x000fe400078e0204 */
[----:B------:R-:W-:Y:S02]  /*23840*/  IMAD.IADD R4, R9, 0x1, -R6 ;  /* 0x0000000109047824 */ /* 0x000fe400078e0a06 */
[----:B------:R-:W-:-:S03]  /*23850*/  IMAD R3, R10, 0x10000, R3 ;  /* 0x000100000a037824 */ /* 0x000fc600078e0203 */
[----:B------:R1:W-:Y:S04]  /*23860*/  STL [R1+0x4], R4 ;  /* 0x0000040401007387 */ /* 0x0003e80000100800 */
[----:B------:R1:W-:Y:S04]  /*23870*/  STL [R1+0xc], R2 ;  /* 0x00000c0201007387 */ /* 0x0003e80000100800 */
[----:B------:R1:W-:Y:S01]  /*23880*/  STL [R1+0x8], R3 ;  /* 0x0000080301007387 */ /* 0x0003e20000100800 */
[----:B------:R-:W-:Y:S05]  /*23890*/  BRA `(.L_x_543) ;  /* 0x0000000000107947 */ /* 0x000fea0003800000 */
.L_x_540:
[----:B------:R-:W-:Y:S01]  /*238a0*/  MOV R2, UR6 ;  /* 0x0000000600027c02 */ /* 0x000fe20008000f00 */
[----:B------:R0:W-:Y:S04]  /*238b0*/  STL [R1+0x4], RZ ;  /* 0x000004ff01007387 */ /* 0x0001e80000100800 */
[----:B------:R0:W-:Y:S04]  /*238c0*/  STL [R1+0x8], RZ ;  /* 0x000008ff01007387 */ /* 0x0001e80000100800 */
[----:B------:R0:W-:Y:S02]  /*238d0*/  STL [R1], R2 ;  /* 0x0000000201007387 */ /* 0x0001e40000100800 */
.L_x_543:
[----:B-1----:R-:W2:Y:S04]  /*238e0*/  LDL R4, [R1] ;  /* 0x0000000001047983 */ /* 0x002ea80000100800 */
[----:B------:R-:W2:Y:S04]  /*238f0*/  LDL R5, [R1+0x4] ;  /* 0x0000040001057983 */ /* 0x000ea80000100800 */
[----:B------:R-:W2:Y:S04]  /*23900*/  LDL R6, [R1+0x8] ;  /* 0x0000080001067983 */ /* 0x000ea80000100800 */
[----:B------:R-:W2:Y:S01]  /*23910*/  LDL R7, [R1+0xc] ;  /* 0x00000c0001077983 */ /* 0x000ea20000100800 */
[----:B------:R-:W-:-:S13]  /*23920*/  ISETP.NE.AND P0, PT, R0, RZ, PT ;  /* 0x000000ff0000720c */ /* 0x000fda0003f05270 */
[----:B------:R-:W1:Y:S01]  /*23930*/  @!P0 S2R R3, SR_CgaCtaId ;  /* 0x0000000000038919 */ /* 0x000e620000008800 */
[----:B------:R-:W-:-:S04]  /*23940*/  @!P0 MOV R0, 0x400 ;  /* 0x0000040000008802 */ /* 0x000fc80000000f00 */
[----:B-1----:R-:W-:-:S05]  /*23950*/  @!P0 LEA R0, R3, R0, 0x18 ;  /* 0x0000000003008211 */ /* 0x002fca00078ec0ff */
[----:B--2---:R2:W-:Y:S01]  /*23960*/  @!P0 STS.128 [R0+0x388d0], R4 ;  /* 0x0388d00400008388 */ /* 0x0045e20000000c00 */
[----:B------:R-:W-:Y:S06]  /*23970*/  BAR.ARV 0x5, 0x180 ;  /* 0x0146000000007b1d */ /* 0x000fec0000002000 */
.L_x_538:
[----:B--2---:R-:W2:Y:S01]  /*23980*/  LDL R0, [R1+0xc] ;  /* 0x00000c0001007983 */ /* 0x004ea20000100800 */
[----:B------:R-:W-:-:S03]  /*23990*/  ULDC UR4, c[0x0][0xc3c] ;  /* 0x00030f0000047ab9 */ /* 0x000fc60000000800 */
[----:B------:R3:W-:Y:S01]  /*239a0*/  STL [R1+0x1c], RZ ;  /* 0x00001cff01007387 */ /* 0x0007e20000100800 */
[----:B--2---:R-:W-:Y:S01]  /*239b0*/  ISETP.GE.AND P0, PT, R0, UR4, PT ;  /* 0x0000000400007c0c */ /* 0x004fe2000bf06270 */
[----:B------:R-:W-:-:S05]  /*239c0*/  IMAD.MOV.U32 R0, RZ, RZ, 0x1 ;  /* 0x00000001ff007424 */ /* 0x000fca00078e00ff */
[----:B------:R3:W-:Y:S04]  /*239d0*/  STL [R1+0x28], R0 ;  /* 0x0000280001007387 */ /* 0x0007e80000100800 */
[----:B------:R3:W-:Y:S03]  /*239e0*/  STL [R1+0x70], RZ ;  /* 0x000070ff01007387 */ /* 0x0007e60000100800 */
[----:B------:R-:W-:Y:S05]  /*239f0*/  @P0 BRA `(.L_x_544) ;  /* 0x0000006c00c00947 */ /* 0x000fea0003800000 */
[----:B------:R-:W2:Y:S01]  /*23a00*/  S2R R9, SR_TID.X ;  /* 0x0000000000097919 */ /* 0x000ea20000002100 */
[----:B------:R-:W4:Y:S01]  /*23a10*/  S2UR UR5, SR_CgaCtaId ;  /* 0x00000000000579c3 */ /* 0x000f220000008800 */
[----:B------:R-:W-:Y:S01]  /*23a20*/  UMOV UR4, 0x400 ;  /* 0x0000040000047882 */ /* 0x000fe20000000000 */
[----:B------:R-:W-:Y:S01]  /*23a30*/  BSSY B7, `(.L_x_544) ;  /* 0x00006ec000077945 */ /* 0x000fe20003800000 */
[----:B------:R-:W-:Y:S01]  /*23a40*/  ULDC.64 UR40, c[0x0][0x198] ;  /* 0x0000660000287ab9 */ /* 0x000fe20000000a00 */
[----:B------:R-:W-:Y:S02]  /*23a50*/  ULOP3.LUT UR36, UR37, 0x1, URZ, 0xfc, !UPT ;  /* 0x0000000125247892 */ /* 0x000fe4000f8efc3f */
[----:B------:R-:W-:Y:S01]  /*23a60*/  ULOP3.LUT UR39, UR37, 0x2, URZ, 0xfc, !UPT ;  /* 0x0000000225277892 */ /* 0x000fe2000f8efc3f */
[----:B------:R-:W-:Y:S01]  /*23a70*/  ULDC UR38, c[0x0][0xc] ;  /* 0x0000030000267ab9 */ /* 0x000fe20000000800 */
[----:B----4-:R-:W-:-:S06]  /*23a80*/  ULEA UR4, UR5, UR4, 0x18 ;  /* 0x0000000405047291 */ /* 0x010fcc000f8ec03f */
[----:B------:R-:W-:Y:S01]  /*23a90*/  IMAD.U32 R18, RZ, RZ, UR4 ;  /* 0x00000004ff127e24 */ /* 0x000fe2000f8e00ff */
[C---:B--2---:R-:W-:Y:S01]  /*23aa0*/  LOP3.LUT R8, R9.reuse, 0x7f, RZ, 0xc0, !PT ;  /* 0x0000007f09087812 */ /* 0x044fe200078ec0ff */
[C---:B0-----:R-:W-:Y:S01]  /*23ab0*/  IMAD.SHL.U32 R2, R9.reuse, 0x80, RZ ;  /* 0x0000008009027824 */ /* 0x041fe200078e00ff */
[----:B------:R-:W-:-:S03]  /*23ac0*/  R2P PR, R9, 0x6 ;  /* 0x0000000609007804 */ /* 0x000fc60000000000 */
[----:B------:R-:W-:Y:S01]  /*23ad0*/  IMAD.SHL.U32 R3, R8, 0x40, RZ ;  /* 0x0000004008037824 */ /* 0x000fe200078e00ff */
[----:B---3--:R-:W-:-:S04]  /*23ae0*/  LOP3.LUT R0, R2, 0x400, RZ, 0xc0, !PT ;  /* 0x0000040002007812 */ /* 0x008fc800078ec0ff */
[----:B-1----:R-:W-:Y:S02]  /*23af0*/  LOP3.LUT R4, R0, 0x1800, R3, 0xf8, !PT ;  /* 0x0000180000047812 */ /* 0x002fe400078ef803 */
[----:B------:R-:W-:Y:S02]  /*23b00*/  SHF.R.U32.HI R3, RZ, 0x1, R9 ;  /* 0x00000001ff037819 */ /* 0x000fe40000011609 */
[----:B------:R-:W-:-:S04]  /*23b10*/  LOP3.LUT R0, R2, 0x380, RZ, 0xc0, !PT ;  /* 0x0000038002007812 */ /* 0x000fc800078ec0ff */
[C---:B------:R-:W-:Y:S02]  /*23b20*/  LOP3.LUT R3, R0.reuse, 0x30, R3, 0xf8, !PT ;  /* 0x0000003000037812 */ /* 0x040fe400078ef803 */
[----:B------:R-:W-:Y:S01]  /*23b30*/  LOP3.LUT R5, R0, 0x10, R9, 0xf8, !PT ;  /* 0x0000001000057812 */ /* 0x000fe200078ef809 */
[----:B------:R-:W-:-:S05]  /*23b40*/  IMAD.SHL.U32 R0, R9, 0x10, RZ ;  /* 0x0000001009007824 */ /* 0x000fca00078e00ff */
[--C-:B------:R-:W-:Y:S02]  /*23b50*/  LOP3.LUT R3, R3, 0x70, R0.reuse, 0x78, !PT ;  /* 0x0000007003037812 */ /* 0x100fe400078e7800 */
[----:B------:R-:W-:Y:S02]  /*23b60*/  LOP3.LUT R5, R5, 0x70, R0, 0x78, !PT ;  /* 0x0000007005057812 */ /* 0x000fe400078e7800 */
[----:B------:R-:W-:Y:S02]  /*23b70*/  LOP3.LUT R7, R3, 0xc00, R2, 0xf8, !PT ;  /* 0x00000c0003077812 */ /* 0x000fe400078ef802 */
[----:B------:R-:W-:Y:S02]  /*23b80*/  SHF.L.U32 R3, R9, 0x1, RZ ;  /* 0x0000000109037819 */ /* 0x000fe400000006ff */
[----:B------:R-:W-:Y:S01]  /*23b90*/  LOP3.LUT R2, R0, 0x3f0, RZ, 0xc0, !PT ;  /* 0x000003f000027812 */ /* 0x000fe200078ec0ff */
[----:B------:R-:W-:Y:S01]  /*23ba0*/  STL [R1+0x14], R7 ;  /* 0x0000140701007387 */ /* 0x000fe20000100800 */
[----:B------:R-:W-:Y:S01]  /*23bb0*/  LOP3.LUT R6, R4, R5, RZ, 0xfc, !PT ;  /* 0x0000000504067212 */ /* 0x000fe200078efcff */
[----:B------:R-:W-:Y:S01]  /*23bc0*/  IMAD.MOV.U32 R4, RZ, RZ, 0x20 ;  /* 0x00000020ff047424 */ /* 0x000fe200078e00ff */
[----:B------:R-:W-:Y:S01]  /*23bd0*/  LOP3.LUT R3, R2, 0x70, R3, 0x78, !PT ;  /* 0x0000007002037812 */ /* 0x000fe200078e7803 */
[----:B------:R-:W-:Y:S01]  /*23be0*/  IMAD.SHL.U32 R2, R8, 0x10, RZ ;  /* 0x0000001008027824 */ /* 0x000fe200078e00ff */
[----:B------:R-:W-:Y:S01]  /*23bf0*/  SHF.R.U32.HI R8, RZ, 0x3, R8 ;  /* 0x00000003ff087819 */ /* 0x000fe20000011608 */
[----:B------:R-:W-:Y:S01]  /*23c00*/  STL [R1+0x18], R6 ;  /* 0x0000180601007387 */ /* 0x000fe20000100800 */
[----:B------:R-:W-:-:S02]  /*23c10*/  SEL R5, R4, 0xffffffe0, !P1 ;  /* 0xffffffe004057807 */ /* 0x000fc40004800000 */
[----:B------:R-:W-:Y:S01]  /*23c20*/  LOP3.LUT R3, R3, 0x400, R2, 0xf8, !PT ;  /* 0x0000040003037812 */ /* 0x000fe200078ef802 */
[----:B------:R-:W-:Y:S01]  /*23c30*/  IMAD.MOV.U32 R2, RZ, RZ, 0x40 ;  /* 0x00000040ff027424 */ /* 0x000fe200078e00ff */
[----:B------:R-:W-:Y:S02]  /*23c40*/  LOP3.LUT R4, R0, 0x70, RZ, 0xc0, !PT ;  /* 0x0000007000047812 */ /* 0x000fe400078ec0ff */
[----:B------:R-:W-:Y:S02]  /*23c50*/  IADD3 R3, R18, R3, RZ ;  /* 0x0000000312037210 */ /* 0x000fe40007ffe0ff */
[----:B------:R-:W-:Y:S02]  /*23c60*/  SEL R2, R2, 0xffffffc0, !P2 ;  /* 0xffffffc002027807 */ /* 0x000fe40005000000 */
[----:B------:R-:W-:Y:S01]  /*23c70*/  LOP3.LUT R8, R8, 0x70, R0, 0xf8, !PT ;  /* 0x0000007008087812 */ /* 0x000fe200078ef800 */
[----:B------:R-:W-:Y:S02]  /*23c80*/  IMAD.MOV.U32 R0, RZ, RZ, 0x1 ;  /* 0x00000001ff007424 */ /* 0x000fe400078e00ff */
[----:B------:R-:W-:Y:S01]  /*23c90*/  STL [R1+0x44], R2 ;  /* 0x0000440201007387 */ /* 0x000fe20000100800 */
[----:B------:R-:W-:-:S03]  /*23ca0*/  IMAD.MOV.U32 R8, RZ, RZ, 0x1 ;  /* 0x00000001ff087424 */ /* 0x000fc600078e00ff */
[----:B------:R-:W-:Y:S04]  /*23cb0*/  STL [R1+0x48], R5 ;  /* 0x0000480501007387 */ /* 0x000fe80000100800 */
[----:B------:R0:W-:Y:S04]  /*23cc0*/  STL [R1+0x54], R3 ;  /* 0x0000540301007387 */ /* 0x0001e80000100800 */
[----:B------:R-:W-:Y:S04]  /*23cd0*/  STL [R1+0x70], RZ ;  /* 0x000070ff01007387 */ /* 0x000fe80000100800 */
[----:B------:R1:W-:Y:S01]  /*23ce0*/  STL [R1+0x2c], R0 ;  /* 0x00002c0001007387 */ /* 0x0003e20000100800 */
[----:B0-----:R-:W-:-:S03]  /*23cf0*/  LOP3.LUT R3, R4, 0x80, RZ, 0xfc, !PT ;  /* 0x0000008004037812 */ /* 0x001fc600078efcff */
[----:B------:R-:W-:Y:S04]  /*23d00*/  STL [R1+0x20], RZ ;  /* 0x000020ff01007387 */ /* 0x000fe80000100800 */
[----:B------:R-:W-:Y:S01]  /*23d10*/  STL [R1+0x1c], RZ ;  /* 0x00001cff01007387 */ /* 0x000fe20000100800 */
[----:B-1----:R-:W-:-:S03]  /*23d20*/  IMAD.IADD R0, R2, 0x1, R5 ;  /* 0x0000000102007824 */ /* 0x002fc600078e0205 */
[----:B------:R-:W-:Y:S01]  /*23d30*/  STL [R1+0x28], R8 ;  /* 0x0000280801007387 */ /* 0x000fe20000100800 */
[----:B------:R-:W-:-:S03]  /*23d40*/  IMAD.IADD R2, R2, 0x1, R7 ;  /* 0x0000000102027824 */ /* 0x000fc600078e0207 */
[----:B------:R0:W-:Y:S04]  /*23d50*/  STL [R1+0x4c], R0 ;  /* 0x00004c0001007387 */ /* 0x0001e80000100800 */
[----:B------:R1:W-:Y:S01]  /*23d60*/  STL [R1+0x50], R2 ;  /* 0x0000500201007387 */ /* 0x0003e20000100800 */
[----:B0-----:R-:W-:-:S05]  /*23d70*/  LOP3.LUT R0, R6, 0x2000, RZ, 0xfc, !PT ;  /* 0x0000200006007812 */ /* 0x001fca00078efcff */
[----:B------:R1:W-:Y:S02]  /*23d80*/  STL [R1+0x30], R0 ;  /* 0x0000300001007387 */ /* 0x0003e40000100800 */
.L_x_656:
[----:B-12---:R-:W2:Y:S01]  /*23d90*/  LDL R0, [R1+0xc] ;  /* 0x00000c0001007983 */ /* 0x006ea20000100800 */
[----:B------:R-:W2:Y:S01]  /*23da0*/  LDC.64 R2, c[0x0][0xc88] ;  /* 0x00032200ff027b82 */ /* 0x000ea20000000a00 */
[----:B------:R-:W-:Y:S05]  /*23db0*/  YIELD ;  /* 0x0000000000007946 */ /* 0x000fea0003800000 */
[----:B------:R-:W-:Y:S01]  /*23dc0*/  ULDC.64 UR4, c[0x0][0xa28] ;  /* 0x00028a0000047ab9 */ /* 0x000fe20000000a00 */
[----:B------:R-:W-:Y:S01]  /*23dd0*/  IMAD.MOV.U32 R8, RZ, RZ, RZ ;  /* 0x000000ffff087224 */ /* 0x000fe200078e00ff */
[----:B------:R-:W-:Y:S01]  /*23de0*/  ISETP.NE.U32.AND P0, PT, RZ, UR4, PT ;  /* 0x00000004ff007c0c */ /* 0x000fe2000bf05070 */
[----:B------:R-:W-:Y:S01]  /*23df0*/  ULDC.64 UR10, c[0x0][0xa18] ;  /* 0x00028600000a7ab9 */ /* 0x000fe20000000a00 */
[----:B------:R-:W-:Y:S01]  /*23e00*/  ULDC.64 UR8, c[0x0][0xa10] ;  /* 0x0002840000087ab9 */ /* 0x000fe20000000a00 */
[----:B------:R-:W-:Y:S01]  /*23e10*/  ULDC.64 UR6, c[0x0][0xa08] ;  /* 0x0002820000067ab9 */ /* 0x000fe20000000a00 */
[----:B--2---:R-:W-:-:S05]  /*23e20*/  IMAD.WIDE R2, R0, 0x4, R2 ;  /* 0x0000000400027825 */ /* 0x004fca00078e0202 */
[----:B------:R-:W2:Y:S01]  /*23e30*/  LDG.E R15, desc[UR42][R2.64] ;  /* 0x0000002a020f7981 */ /* 0x000ea2000c1e1900 */
[----:B------:R-:W-:Y:S02]  /*23e40*/  ISETP.NE.AND.EX P0, PT, RZ, UR5, PT, P0 ;  /* 0x00000005ff007c0c */ /* 0x000fe4000bf05300 */
[----:B------:R-:W-:Y:S02]  /*23e50*/  MOV R0, RZ ;  /* 0x000000ff00007202 */ /* 0x000fe40000000f00 */
[----:B--2---:R-:W-:Y:S01]  /*23e60*/  SHF.R.S32.HI R4, RZ, 0x1f, R15 ;  /* 0x0000001fff047819 */ /* 0x004fe2000001140f */
[----:B------:R-:W-:-:S08]  /*23e70*/  IMAD.SHL.U32 R14, R15, 0x4, RZ ;  /* 0x000000040f0e7824 */ /* 0x000fd000078e00ff */
[C---:B------:R-:W-:Y:S01]  /*23e80*/  @P0 LEA R2, P1, R15.reuse, UR4, 0x2 ;  /* 0x000000040f020c11 */ /* 0x040fe2000f8210ff */
[----:B------:R-:W-:Y:S03]  /*23e90*/  STL [R1+0x24], R15 ;  /* 0x0000240f01007387 */ /* 0x000fe60000100800 */
[C-C-:B------:R-:W-:Y:S01]  /*23ea0*/  @P0 LEA.HI.X R3, R15.reuse, UR5, R4.reuse, 0x2, P1 ;  /* 0x000000050f030c11 */ /* 0x140fe200088f1404 */
[----:B------:R-:W-:Y:S01]  /*23eb0*/  ULDC.64 UR4, c[0x0][0xa00] ;  /* 0x0002800000047ab9 */ /* 0x000fe20000000a00 */
[----:B------:R-:W-:Y:S01]  /*23ec0*/  SHF.L.U64.HI R13, R15, 0x2, R4 ;  /* 0x000000020f0d7819 */ /* 0x000fe20000010204 */
[----:B0-----:R0:W-:Y:S01]  /*23ed0*/  STL [R1+0x60], R4 ;  /* 0x0000600401007387 */ /* 0x0011e20000100800 */
[----:B------:R-:W-:-:S03]  /*23ee0*/  ISETP.NE.U32.AND P1, PT, RZ, UR4, PT ;  /* 0x00000004ff007c0c */ /* 0x000fc6000bf25070 */
[----:B------:R1:W5:Y:S01]  /*23ef0*/  @P0 LDG.E R0, desc[UR42][R2.64] ;  /* 0x0000002a02000981 */ /* 0x000362000c1e1900 */
[----:B------:R-:W-:Y:S02]  /*23f00*/  ISETP.NE.AND.EX P1, PT, RZ, UR5, PT, P1 ;  /* 0x00000005ff007c0c */ /* 0x000fe4000bf25310 */
[----:B------:R-:W-:Y:S02]  /*23f10*/  CS2R R10, SRZ ;  /* 0x00000000000a7805 */ /* 0x000fe4000001ff00 */
[----:B------:R-:W-:Y:S01]  /*23f20*/  ISETP.NE.U32.AND P3, PT, RZ, UR10, PT ;  /* 0x0000000aff007c0c */ /* 0x000fe2000bf65070 */
[----:B------:R-:W-:Y:S01]  /*23f30*/  STL [R1+0x3c], R14 ;  /* 0x00003c0e01007387 */ /* 0x000fe20000100800 */
[----:B------:R-:W-:Y:S02]  /*23f40*/  ISETP.NE.U32.AND P0, PT, RZ, UR6, PT ;  /* 0x00000006ff007c0c */ /* 0x000fe4000bf05070 */
[----:B------:R-:W-:Y:S01]  /*23f50*/  ISETP.NE.U32.AND P2, PT, RZ, UR8, PT ;  /* 0x00000008ff007c0c */ /* 0x000fe2000bf45070 */
[----:B------:R-:W-:Y:S01]  /*23f60*/  STL [R1+0x58], R13 ;  /* 0x0000580d01007387 */ /* 0x000fe20000100800 */
[----:B------:R-:W-:-:S02]  /*23f70*/  IADD3 R6, P5, R14, UR6, RZ ;  /* 0x000000060e067c10 */ /* 0x000fc4000ffbe0ff */
[C---:B-1----:R-:W-:Y:S02]  /*23f80*/  IADD3 R2, P4, R14.reuse, UR4, RZ ;  /* 0x000000040e027c10 */ /* 0x042fe4000ff9e0ff */
[----:B------:R-:W-:Y:S02]  /*23f90*/  ISETP.NE.AND.EX P3, PT, RZ, UR11, PT, P3 ;  /* 0x0000000bff007c0c */ /* 0x000fe4000bf65330 */
[C---:B------:R-:W-:Y:S02]  /*23fa0*/  IADD3.X R3, R13.reuse, UR5, RZ, P4, !PT ;  /* 0x000000050d037c10 */ /* 0x040fe4000a7fe4ff */
[----:B0-----:R-:W-:Y:S02]  /*23fb0*/  IADD3 R4, P4, R14, UR8, RZ ;  /* 0x000000080e047c10 */ /* 0x001fe4000ff9e0ff */
[----:B------:R-:W-:Y:S01]  /*23fc0*/  ISETP.NE.AND.EX P0, PT, RZ, UR7, PT, P0 ;  /* 0x00000007ff007c0c */ /* 0x000fe2000bf05300 */
[----:B------:R-:W2:Y:S01]  /*23fd0*/  @P1 LDG.E R8, desc[UR42][R2.64] ;  /* 0x0000002a02081981 */ /* 0x000ea2000c1e1900 */
[C---:B------:R-:W-:Y:S01]  /*23fe0*/  IADD3.X R5, R13.reuse, UR9, RZ, P4, !PT ;  /* 0x000000090d057c10 */ /* 0x040fe2000a7fe4ff */
[----:B------:R-:W-:Y:S01]  /*23ff0*/  ULDC UR4, c[0x0][0x288] ;  /* 0x0000a20000047ab9 */ /* 0x000fe20000000800 */
[----:B------:R-:W-:Y:S01]  /*24000*/  ISETP.NE.AND.EX P2, PT, RZ, UR9, PT, P2 ;  /* 0x00000009ff007c0c */ /* 0x000fe2000bf45320 */
[----:B----4-:R-:W-:Y:S01]  /*24010*/  IMAD.U32 R12, RZ, RZ, UR4 ;  /* 0x00000004ff0c7e24 */ /* 0x010fe2000f8e00ff */
[----:B------:R-:W-:Y:S01]  /*24020*/  IADD3.X R7, R13, UR7, RZ, P5, !PT ;  /* 0x000000070d077c10 */ /* 0x000fe2000affe4ff */
[----:B------:R-:W-:-:S06]  /*24030*/  ULDC.64 UR4, c[0x0][0x418] ;  /* 0x0001060000047ab9 */ /* 0x000fcc0000000a00 */
[----:B------:R-:W5:Y:S04]  /*24040*/  @P0 LDG.E R11, desc[UR42][R6.64] ;  /* 0x0000002a060b0981 */ /* 0x000f68000c1e1900 */
[----:B------:R-:W5:Y:S04]  /*24050*/  @P2 LDG.E R10, desc[UR42][R4.64] ;  /* 0x0000002a040a2981 */ /* 0x000f68000c1e1900 */
[----:B--2---:R0:W-:Y:S02]  /*24060*/  STL [R1+0x5c], R8 ;  /* 0x00005c0801007387 */ /* 0x0041e40000100800 */
[----:B0-----:R-:W-:-:S04]  /*24070*/  @P3 IADD3 R8, P4, R14, UR10, RZ ;  /* 0x0000000a0e083c10 */ /* 0x001fc8000ff9e0ff */
[----:B------:R-:W-:-:S05]  /*24080*/  @P3 IADD3.X R9, R13, UR11, RZ, P4, !PT ;  /* 0x0000000b0d093c10 */ /* 0x000fca000a7fe4ff */
[----:B------:R0:W2:Y:S01]  /*24090*/  @P3 LDG.E R12, desc[UR42][R8.64] ;  /* 0x0000002a080c3981 */ /* 0x0000a2000c1e1900 */
[----:B------:R-:W-:-:S03]  /*240a0*/  UISETP.NE.U32.AND UP0, UPT, UR4, URZ, UPT ;  /* 0x0000003f0400728c */ /* 0x000fc6000bf05070 */
[----:B------:R-:W-:Y:S01]  /*240b0*/  ULDC UR4, c[0x0][0x424] ;  /* 0x0001090000047ab9 */ /* 0x000fe20000000800 */
[----:B------:R-:W-:-:S03]  /*240c0*/  UISETP.NE.AND.EX UP0, UPT, UR5, URZ, UPT, UP0 ;  /* 0x0000003f0500728c */ /* 0x000fc6000bf05300 */
[----:B------:R-:W-:Y:S01]  /*240d0*/  ULDC UR5, c[0x0][0x2f0] ;  /* 0x0000bc0000057ab9 */ /* 0x000fe20000000800 */
[----:B------:R-:W-:-:S04]  /*240e0*/  USEL UR4, UR4, 0x1, UP0 ;  /* 0x0000000104047887 */ /* 0x000fc80008000000 */
[----:B------:R-:W-:-:S03]  /*240f0*/  UIMAD UR4, UR4, UR5, URZ ;  /* 0x00000005040472a4 */ /* 0x000fc6000f8e023f */
[----:B------:R-:W-:Y:S02]  /*24100*/  ULDC UR5, c[0x0][0x348] ;  /* 0x0000d20000057ab9 */ /* 0x000fe40000000800 */
[----:B0-----:R-:W-:Y:S01]  /*24110*/  IMAD.U32 R9, RZ, RZ, UR5 ;  /* 0x00000005ff097e24 */ /* 0x001fe2000f8e00ff */
[----:B------:R-:W-:Y:S01]  /*24120*/  MOV R8, UR4 ;  /* 0x0000000400087c02 */ /* 0x000fe20008000f00 */
[----:B--2---:R0:W-:Y:S01]  /*24130*/  STL [R1+0x64], R12 ;  /* 0x0000640c01007387 */ /* 0x0041e20000100800 */
[----:B------:R-:W-:Y:S05]  /*24140*/  @P3 BRA `(.L_x_545) ;  /* 0x0000000000143947 */ /* 0x000fea0003800000 */
[----:B------:R-:W-:Y:S05]  /*24150*/  @!P1 BRA `(.L_x_545) ;  /* 0x0000000000109947 */ /* 0x000fea0003800000 */
[----:B0-----:R-:W2:Y:S04]  /*24160*/  LDG.E R12, desc[UR42][R2.64] ;  /* 0x0000002a020c7981 */ /* 0x001ea8000c1e1900 */
[----:B------:R-:W2:Y:S02]  /*24170*/  LDG.E R2, desc[UR42][R2.64+0x4] ;  /* 0x0000042a02027981 */ /* 0x000ea4000c1e1900 */
[----:B--2---:R-:W-:-:S05]  /*24180*/  IMAD.IADD R2, R2, 0x1, -R12 ;  /* 0x0000000102027824 */ /* 0x004fca00078e0a0c */
[----:B------:R1:W-:Y:S02]  /*24190*/  STL [R1+0x64], R2 ;  /* 0x0000640201007387 */ /* 0x0003e40000100800 */
.L_x_545:
[----:B------:R-:W2:Y:S01]  /*241a0*/  LDL.LU R3, [R1+0x8] ;  /* 0x0000080001037983 */ /* 0x000ea20000300800 */
[----:B0-----:R-:W-:Y:S01]  /*241b0*/  IMAD.MOV.U32 R12, RZ, RZ, R15 ;  /* 0x000000ffff0c7224 */ /* 0x001fe200078e000f */
[----:B------:R-:W-:Y:S02]  /*241c0*/  ULDC.64 UR4, c[0x0][0xa20] ;  /* 0x0002880000047ab9 */ /* 0x000fe40000000a00 */
[----:B------:R-:W-:Y:S02]  /*241d0*/  ISETP.NE.U32.AND P1, PT, RZ, UR4, PT ;  /* 0x00000004ff007c0c */ /* 0x000fe4000bf25070 */
[----:B------:R0:W-:Y:S02]  /*241e0*/  STL [R1+0x34], R12 ;  /* 0x0000340c01007387 */ /* 0x0001e40000100800 */
[----:B------:R-:W-:Y:S02]  /*241f0*/  ISETP.NE.AND.EX P1, PT, RZ, UR5, PT, P1 ;  /* 0x00000005ff007c0c */ /* 0x000fe4000bf25310 */
[----:B--2---:R-:W-:-:S02]  /*24200*/  LOP3.LUT R17, R3, 0xff000000, RZ, 0xc0, !PT ;  /* 0xff00000003117812 */ /* 0x004fc400078ec0ff */
[C---:B-1----:R-:W-:Y:S02]  /*24210*/  LOP3.LUT R2, R3.reuse, 0xff0000, RZ, 0xc0, !PT ;  /* 0x00ff000003027812 */ /* 0x042fe400078ec0ff */
[----:B------:R-:W-:Y:S02]  /*24220*/  SHF.R.U32.HI R17, RZ, 0x8, R17 ;  /* 0x00000008ff117819 */ /* 0x000fe40000011611 */
[----:B------:R-:W-:Y:S02]  /*24230*/  LOP3.LUT R16, R3, 0xffff, RZ, 0xc0, !PT ;  /* 0x0000ffff03107812 */ /* 0x000fe400078ec0ff */
[----:B------:R-:W-:Y:S01]  /*24240*/  LEA.HI R17, R2, R17, RZ, 0x10 ;  /* 0x0000001102117211 */ /* 0x000fe200078f80ff */
[----:B-----5:R-:W-:-:S05]  /*24250*/  IMAD.IADD R2, R11, 0x1, R0 ;  /* 0x000000010b027824 */ /* 0x020fca00078e0200 */
[----:B------:R0:W-:Y:S01]  /*24260*/  STL [R1+0x40], R2 ;  /* 0x0000400201007387 */ /* 0x0001e20000100800 */
[----:B------:R-:W-:Y:S05]  /*24270*/  @!P1 BRA `(.L_x_546) ;  /* 0x0000000000109947 */ /* 0x000fea0003800000 */
[----:B0-----:R-:W-:-:S04]  /*24280*/  IADD3 R2, P0, R14, UR4, RZ ;  /* 0x000000040e027c10 */ /* 0x001fc8000ff1e0ff */
[----:B------:R-:W-:-:S05]  /*24290*/  IADD3.X R3, R13, UR5, RZ, P0, !PT ;  /* 0x000000050d037c10 */ /* 0x000fca00087fe4ff */
[----:B------:R0:W5:Y:S01]  /*242a0*/  LDG.E R8, desc[UR42][R2.64] ;  /* 0x0000002a02087981 */ /* 0x000162000c1e1900 */
[----:B------:R-:W-:Y:S05]  /*242b0*/  BRA `(.L_x_547) ;  /* 0x0000000000107947 */ /* 0x000fea0003800000 */
.L_x_546:
[----:B------:R-:W-:Y:S05]  /*242c0*/  @!P0 BRA `(.L_x_547) ;  /* 0x00000000000c8947 */ /* 0x000fea0003800000 */
[----:B------:R-:W2:Y:S04]  /*242d0*/  LDG.E R8, desc[UR42][R6.64] ;  /* 0x0000002a06087981 */ /* 0x000ea8000c1e1900 */
[----:B------:R-:W2:Y:S02]  /*242e0*/  LDG.E R6, desc[UR42][R6.64+0x4] ;  /* 0x0000042a06067981 */ /* 0x000ea4000c1e1900 */
[----:B--2---:R-:W-:-:S07]  /*242f0*/  IMAD.IADD R8, R6, 0x1, -R8 ;  /* 0x0000000106087824 */ /* 0x004fce00078e0a08 */
.L_x_547:
[----:B-----5:R-:W-:Y:S02]  /*24300*/  IADD3 R6, -R0, R8, RZ ;  /* 0x0000000800067210 */ /* 0x020fe40007ffe1ff */
[----:B------:R-:W2:Y:S04]  /*24310*/  @P2 LDG.E R0, desc[UR42][R4.64] ;  /* 0x0000002a04002981 */ /* 0x000ea8000c1e1900 */
[----:B------:R-:W2:Y:S01]  /*24320*/  @P2 LDG.E R4, desc[UR42][R4.64+0x4] ;  /* 0x0000042a04042981 */ /* 0x000ea2000c1e1900 */
[----:B------:R-:W-:Y:S01]  /*24330*/  BSSY B0, `(.L_x_548) ;  /* 0x0000029000007945 */ /* 0x000fe20003800000 */
[----:B------:R-:W-:Y:S02]  /*24340*/  LOP3.LUT R20, R17, 0xff, RZ, 0xc0, !PT ;  /* 0x000000ff11147812 */ /* 0x000fe400078ec0ff */
[----:B------:R-:W-:Y:S01]  /*24350*/  SHF.R.U32.HI R17, RZ, 0x10, R17 ;  /* 0x00000010ff117819 */ /* 0x000fe20000011611 */
[----:B--2---:R-:W-:-:S04]  /*24360*/  @P2 IMAD.IADD R9, R4, 0x1, -R0 ;  /* 0x0000000104092824 */ /* 0x004fc800078e0a00 */
[----:B0-----:R-:W-:-:S04]  /*24370*/  IMAD.IADD R2, R6, 0x1, R9 ;  /* 0x0000000106027824 */ /* 0x001fc800078e0209 */
[C---:B------:R-:W-:Y:S01]  /*24380*/  VIADD R0, R2.reuse, 0x7f ;  /* 0x0000007f02007836 */ /* 0x040fe20000000000 */
[----:B------:R-:W-:-:S04]  /*24390*/  ISETP.GE.AND P1, PT, R2, 0x1, PT ;  /* 0x000000010200780c */ /* 0x000fc80003f26270 */
[----:B------:R-:W-:-:S04]  /*243a0*/  SHF.R.S32.HI R2, RZ, 0x1f, R0 ;  /* 0x0000001fff027819 */ /* 0x000fc80000011400 */
[----:B------:R-:W-:Y:S01]  /*243b0*/  LEA.HI R2, R2, R0, RZ, 0x7 ;  /* 0x0000000002027211 */ /* 0x000fe200078f38ff */
[----:B------:R-:W-:-:S03]  /*243c0*/  IMAD.MOV.U32 R0, RZ, RZ, RZ ;  /* 0x000000ffff007224 */ /* 0x000fc600078e00ff */
[----:B------:R-:W-:Y:S01]  /*243d0*/  SHF.R.S32.HI R19, RZ, 0x7, R2 ;  /* 0x00000007ff137819 */ /* 0x000fe20000011402 */
[----:B------:R-:W-:Y:S06]  /*243e0*/  @!P1 BRA `(.L_x_549) ;  /* 0x0000000000749947 */ /* 0x000fec0003800000 */
[----:B------:R-:W-:Y:S01]  /*243f0*/  ISETP.NE.AND P0, PT, R17, RZ, PT ;  /* 0x000000ff1100720c */ /* 0x000fe20003f05270 */
[----:B------:R-:W-:-:S03]  /*24400*/  ULDC UR4, c[0x0][0x9f0] ;  /* 0x00027c0000047ab9 */ /* 0x000fc60000000800 */
[----:B------:R-:W-:-:S04]  /*24410*/  SEL R2, R17, UR4, P0 ;  /* 0x0000000411027c07 */ /* 0x000fc80008000000 */
[----:B------:R-:W-:Y:S02]  /*24420*/  IABS R3, R2 ;  /* 0x0000000200037213 */ /* 0x000fe40000000000 */
[----:B------:R-:W-:Y:S02]  /*24430*/  IADD3 R0, R2, -0x1, R19 ;  /* 0xffffffff02007810 */ /* 0x000fe40007ffe013 */
[----:B------:R-:W0:Y:S08]  /*24440*/  I2F.RP R4, R3 ;  /* 0x0000000300047306 */ /* 0x000e300000209400 */
[----:B0-----:R-:W0:Y:S02]  /*24450*/  MUFU.RCP R4, R4 ;  /* 0x0000000400047308 */ /* 0x001e240000001000 */
[----:B0-----:R-:W-:-:S06]  /*24460*/  IADD3 R4, R4, 0xffffffe, RZ ;  /* 0x0ffffffe04047810 */ /* 0x001fcc0007ffe0ff */
[----:B------:R0:W1:Y:S02]  /*24470*/  F2I.FTZ.U32.TRUNC.NTZ R5, R4 ;  /* 0x0000000400057305 */ /* 0x000064000021f000 */
[----:B0-----:R-:W-:-:S04]  /*24480*/  LOP3.LUT R4, R0, R2, RZ, 0x3c, !PT ;  /* 0x0000000200047212 */ /* 0x001fc800078e3cff */
[----:B------:R-:W-:Y:S01]  /*24490*/  ISETP.GE.AND P4, PT, R4, RZ, PT ;  /* 0x000000ff0400720c */ /* 0x000fe20003f86270 */
[----:B-1----:R-:W-:-:S04]  /*244a0*/  IMAD.MOV R4, RZ, RZ, -R5 ;  /* 0x000000ffff047224 */ /* 0x002fc800078e0a05 */
[----:B------:R-:W-:Y:S02]  /*244b0*/  IMAD R7, R4, R3, RZ ;  /* 0x0000000304077224 */ /* 0x000fe400078e02ff */
[----:B------:R-:W-:-:S04]  /*244c0*/  IMAD.MOV.U32 R4, RZ, RZ, RZ ;  /* 0x000000ffff047224 */ /* 0x000fc800078e00ff */
[----:B------:R-:W-:Y:S01]  /*244d0*/  IMAD.HI.U32 R7, R5, R7, R4 ;  /* 0x0000000705077227 */ /* 0x000fe200078e0004 */
[----:B------:R-:W-:Y:S02]  /*244e0*/  IABS R4, R0 ;  /* 0x0000000000047213 */ /* 0x000fe40000000000 */
[----:B------:R-:W-:-:S05]  /*244f0*/  IABS R0, R2 ;  /* 0x0000000200007213 */ /* 0x000fca0000000000 */
[----:B------:R-:W-:-:S04]  /*24500*/  IMAD.MOV R0, RZ, RZ, -R0 ;  /* 0x000000ffff007224 */ /* 0x000fc800078e0a00 */
[----:B------:R-:W-:Y:S02]  /*24510*/  IMAD.MOV.U32 R5, RZ, RZ, R0 ;  /* 0x000000ffff057224 */ /* 0x000fe400078e0000 */
[----:B------:R-:W-:-:S04]  /*24520*/  IMAD.HI.U32 R0, R7, R4, RZ ;  /* 0x0000000407007227 */ /* 0x000fc800078e00ff */
[----:B------:R-:W-:-:S05]  /*24530*/  IMAD R4, R0, R5, R4 ;  /* 0x0000000500047224 */ /* 0x000fca00078e0204 */
[----:B------:R-:W-:-:S13]  /*24540*/  ISETP.GT.U32.AND P3, PT, R3, R4, PT ;  /* 0x000000040300720c */ /* 0x000fda0003f64070 */
[-C--:B------:R-:W-:Y:S01]  /*24550*/  @!P3 IADD3 R4, R4, -R3.reuse, RZ ;  /* 0x800000030404b210 */ /* 0x080fe20007ffe0ff */
[----:B------:R-:W-:Y:S01]  /*24560*/  @!P3 VIADD R0, R0, 0x1 ;  /* 0x000000010000b836 */ /* 0x000fe20000000000 */
[----:B------:R-:W-:Y:S02]  /*24570*/  ISETP.NE.AND P3, PT, R2, RZ, PT ;  /* 0x000000ff0200720c */ /* 0x000fe40003f65270 */
[----:B------:R-:W-:-:S13]  /*24580*/  ISETP.GE.U32.AND P0, PT, R4, R3, PT ;  /* 0x000000030400720c */ /* 0x000fda0003f06070 */
[----:B------:R-:W-:-:S04]  /*24590*/  @P0 VIADD R0, R0, 0x1 ;  /* 0x0000000100000836 */ /* 0x000fc80000000000 */
[----:B------:R-:W-:Y:S01]  /*245a0*/  @!P4 IMAD.MOV R0, RZ, RZ, -R0 ;  /* 0x000000ffff00c224 */ /* 0x000fe200078e0a00 */
[----:B------:R-:W-:-:S07]  /*245b0*/  @!P3 LOP3.LUT R0, RZ, R2, RZ, 0x33, !PT ;  /* 0x00000002ff00b212 */ /* 0x000fce00078e33ff */
.L_x_549:
[----:B------:R-:W-:Y:S05]  /*245c0*/  BSYNC B0 ;  /* 0x0000000000007941 */ /* 0x000fea0003800000 */
.L_x_548:
[-C--:B------:R-:W-:Y:S01]  /*245d0*/  IMAD R2, R20, R0.reuse, RZ ;  /* 0x0000000014027224 */ /* 0x080fe200078e02ff */
[----:B------:R-:W-:Y:S04]  /*245e0*/  BSSY B0, `(.L_x_550) ;  /* 0x0000120000007945 */ /* 0x000fe80003800000 */
[C---:B------:R-:W-:Y:S01]  /*245f0*/  VIADDMNMX R0, R2.reuse, R0, R19, PT ;  /* 0x0000000002007246 */ /* 0x040fe20003800113 */
[----:B------:R-:W-:-:S03]  /*24600*/  IMAD R2, R2, 0x80, -R6 ;  /* 0x0000008002027824 */ /* 0x000fc600078e0a06 */
[----:B------:R-:W-:Y:S02]  /*24610*/  LEA R6, R0, -R6, 0x7 ;  /* 0x8000000600067211 */ /* 0x000fe400078e38ff */
[----:B------:R-:W-:Y:S02]  /*24620*/  VIMNMX R2, RZ, R2, !PT ;  /* 0x00000002ff027248 */ /* 0x000fe40007fe0100 */
[----:B------:R-:W-:-:S04]  /*24630*/  VIMNMX R9, R6, R9, PT ;  /* 0x0000000906097248 */ /* 0x000fc80003fe0100 */
[----:B------:R-:W-:-:S13]  /*24640*/  ISETP.GT.AND P0, PT, R9, R2, PT ;  /* 0x000000020900720c */ /* 0x000fda0003f04270 */
[----:B------:R-:W-:Y:S01]  /*24650*/  @P0 VIADD R0, R9, 0x7f ;  /* 0x0000007f09000836 */ /* 0x000fe20000000000 */
[----:B------:R-:W-:-:S04]  /*24660*/  SHF.R.U32.HI R9, RZ, 0x7, R2 ;  /* 0x00000007ff097819 */ /* 0x000fc80000011602 */
[----:B------:R-:W-:Y:S01]  /*24670*/  @P0 SHF.R.S32.HI R2, RZ, 0x1f, R0 ;  /* 0x0000001fff020819 */ /* 0x000fe20000011400 */
[----:B------:R-:W-:-:S03]  /*24680*/  IMAD.MOV.U32 R6, RZ, RZ, R9 ;  /* 0x000000ffff067224 */ /* 0x000fc600078e0009 */
[----:B------:R-:W-:-:S04]  /*24690*/  @P0 LEA.HI R0, R2, R0, RZ, 0x7 ;  /* 0x0000000002000211 */ /* 0x000fc800078f38ff */
[----:B------:R-:W-:Y:S02]  /*246a0*/  @P0 SHF.R.S32.HI R6, RZ, 0x7, R0 ;  /* 0x00000007ff060819 */ /* 0x000fe40000011400 */
[----:B------:R-:W-:Y:S02]  /*246b0*/  PLOP3.LUT P0, PT, PT, PT, PT, 0x80, 0x0 ;  /* 0x000000000000781c */ /* 0x000fe40003f0f070 */
[----:B------:R-:W-:-:S13]  /*246c0*/  ISETP.GT.AND P3, PT, R6, R9, PT ;  /* 0x000000090600720c */ /* 0x000fda0003f64270 */
[----:B------:R-:W-:Y:S05]  /*246d0*/  @!P3 BRA `(.L_x_551) ;  /* 0x000000100040b947 */ /* 0x000fea0003800000 */
[----:B------:R-:W-:Y:S01]  /*246e0*/  UMOV UR4, 0xffffffff ;  /* 0xffffffff00047882 */ /* 0x000fe20000000000 */
[----:B------:R-:W-:Y:S02]  /*246f0*/  SEL R0, R12, RZ, !P2 ;  /* 0x000000ff0c007207 */ /* 0x000fe40005000000 */
[----:B------:R-:W-:Y:S05]  /*24700*/  BRA.DIV UR4, `(.L_x_552) ;  /* 0x000000b204ec7947 */ /* 0x000fea000b800000 */
[----:B------:R-:W0:Y:S02]  /*24710*/  S2R R2, SR_TID.X ;  /* 0x0000000000027919 */ /* 0x000e240000002100 */
[----:B0-----:R-:W-:-:S04]  /*24720*/  SHF.R.U32.HI R2, RZ, 0x5, R2 ;  /* 0x00000005ff027819 */ /* 0x001fc80000011602 */
[----:B------:R-:W-:-:S05]  /*24730*/  LOP3.LUT R2, R2, 0x3, RZ, 0xc0, !PT ;  /* 0x0000000302027812 */ /* 0x000fca00078ec0ff */
[----:B------:R0:W1:Y:S02]  /*24740*/  SHFL.IDX PT, R14, R2, RZ, 0x1f ;  /* 0x00001fff020e7589 */ /* 0x00006400000e0000 */
.L_x_860:
[----:B-1----:R-:W-:Y:S02]  /*24750*/  ISETP.NE.AND P0, PT, R14, RZ, PT ;  /* 0x000000ff0e00720c */ /* 0x002fe40003f05270 */
[----:B------:R-:W-:-:S11]  /*24760*/  PLOP3.LUT P6, PT, PT, PT, PT, 0x8, 0x0 ;  /* 0x000000000000781c */ /* 0x000fd60003fce170 */
[----:B------:R-:W-:Y:S05]  /*24770*/  @P0 BRA `(.L_x_553) ;  /* 0x00000000000c0947 */ /* 0x000fea0003800000 */
[----:B------:R-:W-:-:S03]  /*24780*/  UMOV UR4, 0xffffffff ;  /* 0xffffffff00047882 */ /* 0x000fc60000000000 */
[----:B------:R-:W-:Y:S05]  /*24790*/  BRA.DIV UR4, `(.L_x_554) ;  /* 0x000000b204fc7947 */ /* 0x000fea000b800000 */
[----:B------:R-:W-:-:S13]  /*247a0*/  ELECT P6, URZ, PT ;  /* 0x00000000003f782f */ /* 0x000fda00038c0000 */
.L_x_553:
[----:B0-----:R-:W2:Y:S01]  /*247b0*/  LDL R2, [R1+0x70] ;  /* 0x0000700001027983 */ /* 0x001ea20000100800 */
[----:B------:R-:W-:Y:S01]  /*247c0*/  BSSY B1, `(.L_x_555) ;  /* 0x0000008000017945 */ /* 0x000fe20003800000 */
[----:B--2---:R-:W-:-:S05]  /*247d0*/  VIADD R2, R2, 0x1 ;  /* 0x0000000102027836 */ /* 0x004fca0000000000 */
[----:B------:R-:W-:-:S04]  /*247e0*/  LEA.HI R3, R2, R2, RZ, 0x1 ;  /* 0x0000000202037211 */ /* 0x000fc800078f08ff */
[----:B------:R-:W-:-:S05]  /*247f0*/  LOP3.LUT R3, R3, 0xfffffffe, RZ, 0xc0, !PT ;  /* 0xfffffffe03037812 */ /* 0x000fca00078ec0ff */
[----:B------:R-:W-:-:S05]  /*24800*/  IMAD.IADD R2, R2, 0x1, -R3 ;  /* 0x0000000102027824 */ /* 0x000fca00078e0a03 */
[----:B------:R-:W-:-:S04]  /*24810*/  SHF.L.U32 R2, R2, 0x1f, RZ ;  /* 0x0000001f02027819 */ /* 0x000fc800000006ff */
[----:B------:R-:W0:Y:S02]  /*24820*/  SYNCS.PHASECHK.TRANS64.TRYWAIT P0, [R18+URZ+0x38820], R2 ;  /* 0x03882002120075a7 */ /* 0x000e24000800017f */
[----:B0-----:R-:W-:Y:S05]  /*24830*/  @!P0 BRA `(.L_x_556) ;  /* 0x000000b000f48947 */ /* 0x001fea0003800000 */
.L_x_863:
[----:B------:R-:W-:Y:S05]  /*24840*/  BSYNC B1 ;  /* 0x0000000000017941 */ /* 0x000fea0003800000 */
.L_x_555:
[----:B------:R-:W-:Y:S04]  /*24850*/  BSSY B1, `(.L_x_557) ;  /* 0x000006f000017945 */ /* 0x000fe80003800000 */
[----:B------:R-:W-:Y:S05]  /*24860*/  @!P6 BRA `(.L_x_558) ;  /* 0x0000000400b4e947 */ /* 0x000fea0003800000 */
[----:B------:R-:W2:Y:S04]  /*24870*/  LDL R5, [R1+0x20] ;  /* 0x0000200001057983 */ /* 0x000ea80000100800 */
[----:B------:R-:W3:Y:S01]  /*24880*/  LDL R4, [R1+0x2c] ;  /* 0x00002c0001047983 */ /* 0x000ee20000100800 */
[----:B------:R-:W1:Y:S01]  /*24890*/  S2R R3, SR_TID.X ;  /* 0x0000000000037919 */ /* 0x000e620000002100 */
[----:B------:R-:W-:Y:S01]  /*248a0*/  BSSY B2, `(.L_x_559) ;  /* 0x0000007000027945 */ /* 0x000fe20003800000 */
[----:B-1----:R-:W-:-:S04]  /*248b0*/  LOP3.LUT R3, R3, 0x7f, RZ, 0xc0, !PT ;  /* 0x0000007f03037812 */ /* 0x002fc800078ec0ff */
[----:B------:R-:W-:Y:S02]  /*248c0*/  ISETP.NE.AND P2, PT, R3, RZ, PT ;  /* 0x000000ff0300720c */ /* 0x000fe40003f45270 */
[----:B--2---:R-:W-:Y:S02]  /*248d0*/  LEA R5, R5, R18, 0x3 ;  /* 0x0000001205057211 */ /* 0x004fe400078e18ff */
[----:B---3--:R-:W-:-:S04]  /*248e0*/  SHF.L.U32 R8, R4, 0x1f, RZ ;  /* 0x0000001f04087819 */ /* 0x008fc800000006ff */
[----:B------:R-:W1:Y:S02]  /*248f0*/  SYNCS.PHASECHK.TRANS64.TRYWAIT P0, [R5+URZ+0x388a0], R8 ;  /* 0x0388a008050075a7 */ /* 0x000e64000800017f */
[----:B-1----:R-:W-:Y:S05]  /*24900*/  @!P0 BRA `(.L_x_560) ;  /* 0x000000b000d48947 */ /* 0x002fea0003800000 */
.L_x_864:
[----:B------:R-:W-:Y:S05]  /*24910*/  BSYNC B2 ;  /* 0x0000000000027941 */ /* 0x000fea0003800000 */
.L_x_559:
[----:B------:R-:W-:Y:S04]  /*24920*/  BSSY B2, `(.L_x_561) ;  /* 0x0000009000027945 */ /* 0x000fe80003800000 */
[----:B------:R-:W-:Y:S05]  /*24930*/  @P2 BRA `(.L_x_562) ;  /* 0x00000000001c2947 */ /* 0x000fea0003800000 */
[----:B0-----:R-:W0:Y:S02]  /*24940*/  S2R R2, SR_TID.X ;  /* 0x0000000000027919 */ /* 0x001e240000002100 */
[----:B0-----:R-:W-:Y:S01]  /*24950*/  LOP3.LUT R3, R2, 0x1f, RZ, 0xc0, !PT ;  /* 0x0000001f02037812 */ /* 0x001fe200078ec0ff */
[----:B------:R-:W-:-:S03]  /*24960*/  IMAD.MOV.U32 R2, RZ, RZ, 0x8000 ;  /* 0x00008000ff027424 */ /* 0x000fc600078e00ff */
[----:B------:R-:W-:Y:S01]  /*24970*/  ISETP.NE.AND P0, PT, R3, RZ, PT ;  /* 0x000000ff0300720c */ /* 0x000fe20003f05270 */
[----:B------:R2:W-:-:S12]  /*24980*/  SYNCS.ARRIVE.TRANS64 RZ, [R5+URZ+0x38890], R2 ;  /* 0x0388900205ff79a7 */ /* 0x0005d8000800003f */
[----:B--2---:R-:W-:Y:S05]  /*24990*/  @!P0 BRA `(.L_x_562) ;  /* 0x0000000000048947 */ /* 0x004fea0003800000 */
[----:B------:R-:W-:Y:S01]  /*249a0*/  BPT.TRAP 0x1 ;  /* 0x000000040000795c */ /* 0x000fe20000300000 */
.L_x_562:
[----:B------:R-:W-:Y:S05]  /*249b0*/  BSYNC B2 ;  /* 0x0000000000027941 */ /* 0x000fea0003800000 */
.L_x_561:
[----:B0-----:R-:W2:Y:S01]  /*249c0*/  LDL R2, [R1+0x20] ;  /* 0x0000200001027983 */ /* 0x001ea20000100800 */
[----:B------:R-:W-:Y:S01]  /*249d0*/  IMAD.MOV.U32 R14, RZ, RZ, RZ ;  /* 0x000000ffff0e7224 */ /* 0x000fe200078e00ff */
[----:B------:R-:W-:Y:S01]  /*249e0*/  UIADD3 UR4, UP0, UR40, 0x570, URZ ;  /* 0x0000057028047890 */ /* 0x000fe2000ff1e03f */
[----:B------:R-:W-:Y:S01]  /*249f0*/  IMAD R3, R6, 0x80, R10 ;  /* 0x0000008006037824 */ /* 0x000fe200078e020a */
[----:B------:R-:W-:Y:S01]  /*24a00*/  PLOP3.LUT P0, PT, PT, PT, PT, 0x80, 0x0 ;  /* 0x000000000000781c */ /* 0x000fe20003f0f070 */
[----:B------:R-:W-:Y:S01]  /*24a10*/  UMOV UR6, 0x0 ;  /* 0x0000000000067882 */ /* 0x000fe20000000000 */
[----:B------:R-:W-:Y:S01]  /*24a20*/  R2UR UR10, R14 ;  /* 0x000000000e0a72ca */ /* 0x000fe200000e0000 */
[----:B------:R-:W-:Y:S01]  /*24a30*/  UIADD3.X UR5, URZ, UR41, URZ, UP0, !UPT ;  /* 0x000000293f057290 */ /* 0x000fe200087fe43f */
[----:B------:R-:W-:Y:S01]  /*24a40*/  IADD3 R3, R3, -0x80, RZ ;  /* 0xffffff8003037810 */ /* 0x000fe20007ffe0ff */
[----:B------:R-:W-:Y:S01]  /*24a50*/  UMOV UR7, 0x12f00000 ;  /* 0x12f0000000077882 */ /* 0x000fe20000000000 */
[----:B--2---:R-:W-:-:S02]  /*24a60*/  IMAD R7, R2, 0x8000, R18 ;  /* 0x0000800002077824 */ /* 0x004fc400078e0212 */
[----:B------:R-:W-:Y:S02]  /*24a70*/  VIADD R2, R5, 0x38890 ;  /* 0x0003889005027836 */ /* 0x000fe40000000000 */
[----:B------:R-:W-:-:S07]  /*24a80*/  VIADD R4, R7, 0x28400 ;  /* 0x0002840007047836 */ /* 0x000fce0000000000 */
.L_x_563:
[----:B------:R-:W-:-:S13]  /*24a90*/  @P0 ELECT P3, URZ, PT ;  /* 0x00000000003f082f */ /* 0x000fda0003860000 */
[----:B------:R-:W-:Y:S02]  /*24aa0*/  @P3 R2UR UR13, R0 ;  /* 0x00000000000d32ca */ /* 0x000fe400000e0000 */
[----:B------:R-:W-:Y:S02]  /*24ab0*/  @P3 R2UR UR12, R16 ;  /* 0x00000000100c32ca */ /* 0x000fe400000e0000 */
[----:B------:R-:W-:Y:S02]  /*24ac0*/  @P3 R2UR UR11, R3 ;  /* 0x00000000030b32ca */ /* 0x000fe400000e0000 */
[----:B------:R-:W-:Y:S02]  /*24ad0*/  @P3 R2UR UR9, R2 ;  /* 0x00000000020932ca */ /* 0x000fe400000e0000 */
[----:B------:R-:W-:Y:S02]  /*24ae0*/  @P3 R2UR UR8, R4 ;  /* 0x00000000040832ca */ /* 0x000fe400000e0000 */
[----:B------:R-:W-:-:S02]  /*24af0*/  @P3 PLOP3.LUT P0, PT, P3, PT, PT, 0x8, 0x0 ;  /* 0x000000000000381c */ /* 0x000fc40001f0e170 */
[----:B------:R-:W-:-:S09]  /*24b00*/  PLOP3.LUT P3, PT, PT, PT, PT, 0x8, 0x0 ;  /* 0x000000000000781c */ /* 0x000fd20003f6e170 */
[----:B------:R0:W-:Y:S02]  /*24b10*/  UTMALDG.4D [UR8], [UR4], desc[UR6] ;  /* 0x00000608040075b4 */ /* 0x0001e40008019000 */
[----:B0-----:R-:W-:Y:S05]  /*24b20*/  @P0 BRA.U.ANY `(.L_x_563) ;  /* 0xfffffffd00d80947 */ /* 0x001fea000393ffff */
[----:B------:R-:W-:Y:S01]  /*24b30*/  IMAD.MOV.U32 R11, RZ, RZ, 0x80 ;  /* 0x00000080ff0b7424 */ /* 0x000fe200078e00ff */
[----:B------:R-:W-:Y:S01]  /*24b40*/  PLOP3.LUT P0, PT, PT, PT, PT, 0x80, 0x0 ;  /* 0x000000000000781c */ /* 0x000fe20003f0f070 */
[----:B------:R-:W-:Y:S01]  /*24b50*/  VIADD R4, R7, 0x2c400 ;  /* 0x0002c40007047836 */ /* 0x000fe20000000000 */
[----:B------:R-:W-:Y:S01]  /*24b60*/  UMOV UR6, 0x0 ;  /* 0x0000000000067882 */ /* 0x000fe20000000000 */
[----:B------:R-:W-:Y:S01]  /*24b70*/  UMOV UR7, 0x12f00000 ;  /* 0x12f0000000077882 */ /* 0x000fe20000000000 */
[----:B------:R-:W-:-:S15]  /*24b80*/  R2UR UR10, R11 ;  /* 0x000000000b0a72ca */ /* 0x000fde00000e0000 */
.L_x_564:
        /* <DEDUP_REMOVED lines=10> */
[----:B------:R-:W0:Y:S01]  /*24c30*/  SYNCS.PHASECHK.TRANS64.TRYWAIT P0, [R5+URZ+0x388c0], R8 ;  /* 0x0388c008050075a7 */ /* 0x000e22000800017f */
[----:B------:R-:W-:Y:S04]  /*24c40*/  BSSY B2, `(.L_x_565) ;  /* 0x0000002000027945 */ /* 0x000fe80003800000 */
[----:B0-----:R-:W-:Y:S05]  /*24c50*/  @!P0 BRA `(.L_x_566) ;  /* 0x000000b000148947 */ /* 0x001fea0003800000 */
.L_x_865:
[----:B------:R-:W-:Y:S05]  /*24c60*/  BSYNC B2 ;  /* 0x0000000000027941 */ /* 0x000fea0003800000 */
.L_x_565:
[----:B------:R-:W-:Y:S01]  /*24c70*/  BSSY B2, `(.L_x_567) ;  /* 0x000000b000027945 */ /* 0x000fe20003800000 */
[----:B------:R-:W-:Y:S01]  /*24c80*/  MOV R12, 0x0 ;  /* 0x00000000000c7802 */ /* 0x000fe20000000f00 */
[----:B------:R-:W-:Y:S02]  /*24c90*/  IMAD.MOV.U32 R13, RZ, RZ, 0x12f00000 ;  /* 0x12f00000ff0d7424 */ /* 0x000fe400078e00ff */
[----:B------:R-:W-:Y:S05]  /*24ca0*/  @P2 BRA `(.L_x_568) ;  /* 0x00000000001c2947 */ /* 0x000fea0003800000 */
[----:B------:R-:W2:Y:S02]  /*24cb0*/  S2R R2, SR_TID.X ;  /* 0x0000000000027919 */ /* 0x000ea40000002100 */
[----:B--2---:R-:W-:Y:S01]  /*24cc0*/  LOP3.LUT R4, R2, 0x1f, RZ, 0xc0, !PT ;  /* 0x0000001f02047812 */ /* 0x004fe200078ec0ff */
[----:B------:R-:W-:-:S03]  /*24cd0*/  IMAD.MOV.U32 R2, RZ, RZ, 0x8000 ;  /* 0x00008000ff027424 */ /* 0x000fc600078e00ff */
[----:B------:R-:W-:Y:S01]  /*24ce0*/  ISETP.NE.AND P0, PT, R4, RZ, PT ;  /* 0x000000ff0400720c */ /* 0x000fe20003f05270 */
[----:B------:R2:W-:-:S12]  /*24cf0*/  SYNCS.ARRIVE.TRANS64 RZ, [R5+URZ+0x388b0], R2 ;  /* 0x0388b00205ff79a7 */ /* 0x0005d8000800003f */
[----:B--2---:R-:W-:Y:S05]  /*24d00*/  @!P0 BRA `(.L_x_568) ;  /* 0x0000000000048947 */ /* 0x004fea0003800000 */
[----:B------:R-:W-:Y:S01]  /*24d10*/  BPT.TRAP 0x1 ;  /* 0x000000040000795c */ /* 0x000fe20000300000 */
.L_x_568:
[----:B------:R-:W-:Y:S05]  /*24d20*/  BSYNC B2 ;  /* 0x0000000000027941 */ /* 0x000fea0003800000 */
.L_x_567:
[----:B------:R-:W-:Y:S01]  /*24d30*/  R2UR UR10, R14 ;  /* 0x000000000e0a72ca */ /* 0x000fe200000e0000 */
[----:B------:R-:W-:Y:S01]  /*24d40*/  UIADD3 UR4, UP0, UR40, 0x670, URZ ;  /* 0x0000067028047890 */ /* 0x000fe2000ff1e03f */
[----:B------:R-:W-:Y:S01]  /*24d50*/  R2UR UR6, R12 ;  /* 0x000000000c0672ca */ /* 0x000fe200000e0000 */
[----:B------:R-:W-:Y:S01]  /*24d60*/  VIADD R2, R5, 0x388b0 ;  /* 0x000388b005027836 */ /* 0x000fe20000000000 */
[----:B------:R-:W-:Y:S01]  /*24d70*/  R2UR UR7, R13 ;  /* 0x000000000d0772ca */ /* 0x000fe200000e0000 */
[----:B------:R-:W-:Y:S01]  /*24d80*/  VIADD R4, R7, 0x10400 ;  /* 0x0001040007047836 */ /* 0x000fe20000000000 */
[----:B------:R-:W-:Y:S01]  /*24d90*/  PLOP3.LUT P0, PT, PT, PT, PT, 0x80, 0x0 ;  /* 0x000000000000781c */ /* 0x000fe20003f0f070 */
[----:B------:R-:W-:-:S12]  /*24da0*/  UIADD3.X UR5, URZ, UR41, URZ, UP0, !UPT ;  /* 0x000000293f057290 */ /* 0x000fd800087fe43f */
.L_x_569:
        /* <DEDUP_REMOVED lines=9> */
[----:B--2---:R-:W-:Y:S05]  /*24e40*/  @P0 BRA.U.ANY `(.L_x_569) ;  /* 0xfffffffd00d80947 */ /* 0x004fea000393ffff */
[----:B------:R-:W-:Y:S02]  /*24e50*/  R2UR UR10, R11 ;  /* 0x000000000b0a72ca */ /* 0x000fe400000e0000 */
[----:B------:R-:W-:Y:S02]  /*24e60*/  R2UR UR6, R12 ;  /* 0x000000000c0672ca */ /* 0x000fe400000e0000 */
[----:B------:R-:W-:Y:S02]  /*24e70*/  R2UR UR7, R13 ;  /* 0x000000000d0772ca */ /* 0x000fe400000e0000 */
[----:B------:R-:W-:Y:S02]  /*24e80*/  PLOP3.LUT P0, PT, PT, PT, PT, 0x80, 0x0 ;  /* 0x000000000000781c */ /* 0x000fe40003f0f070 */
[----:B------:R-:W-:-:S11]  /*24e90*/  IADD3 R4, R7, 0x14400, RZ ;  /* 0x0001440007047810 */ /* 0x000fd60007ffe0ff */
.L_x_570:
        /* <DEDUP_REMOVED lines=10> */
.L_x_558:
[----:B------:R-:W-:Y:S05]  /*24f40*/  BSYNC B1 ;  /* 0x0000000000017941 */ /* 0x000fea0003800000 */
.L_x_557:
[----:B------:R-:W2:Y:S04]  /*24f50*/  LDL.LU R7, [R1+0x20] ;  /* 0x0000200001077983 */ /* 0x000ea80000300800 */
[----:B01----:R-:W3:Y:S01]  /*24f60*/  LDL.LU R5, [R1+0x2c] ;  /* 0x00002c0001057983 */ /* 0x003ee20000300800 */
[----:B------:R-:W-:Y:S01]  /*24f70*/  PLOP3.LUT P0, PT, PT, PT, PT, 0x8, 0x0 ;  /* 0x000000000000781c */ /* 0x000fe20003f0e170 */
[----:B--2---:R-:W-:Y:S02]  /*24f80*/  VIADD R2, R7, 0x1 ;  /* 0x0000000107027836 */ /* 0x004fe40000000000 */
[----:B------:R-:W-:-:S03]  /*24f90*/  VIADD R7, R6, 0xfffffffe ;  /* 0xfffffffe06077836 */ /* 0x000fc60000000000 */
[C---:B------:R-:W-:Y:S02]  /*24fa0*/  ISETP.NE.AND P2, PT, R2.reuse, 0x2, PT ;  /* 0x000000020200780c */ /* 0x040fe40003f45270 */
[----:B------:R-:W-:Y:S02]  /*24fb0*/  ISETP.GE.AND P3, PT, R7, R9, PT ;  /* 0x000000090700720c */ /* 0x000fe40003f66270 */
[----:B------:R-:W-:Y:S02]  /*24fc0*/  SEL R3, RZ, 0x1, P2 ;  /* 0x00000001ff037807 */ /* 0x000fe40001000000 */
[----:B------:R-:W-:Y:S02]  /*24fd0*/  SEL R2, R2, RZ, P2 ;  /* 0x000000ff02027207 */ /* 0x000fe40001000000 */
[----:B---3--:R-:W-:-:S03]  /*24fe0*/  LOP3.LUT R5, R5, R3, RZ, 0x3c, !PT ;  /* 0x0000000305057212 */ /* 0x008fc600078e3cff */
[----:B------:R0:W-:Y:S04]  /*24ff0*/  STL [R1+0x20], R2 ;  /* 0x0000200201007387 */ /* 0x0001e80000100800 */
[----:B------:R0:W-:Y:S01]  /*25000*/  STL [R1+0x2c], R5 ;  /* 0x00002c0501007387 */ /* 0x0001e20000100800 */
[----:B------:R-:W-:Y:S05]  /*25010*/  @!P3 BRA `(.L_x_551) ;  /* 0x0000000400f0b947 */ /* 0x000fea0003800000 */
.L_x_585:
[----:B------:R-:W-:Y:S05]  /*25020*/  YIELD ;  /* 0x0000000000007946 */ /* 0x000fea0003800000 */
[----:B------:R-:W-:Y:S04]  /*25030*/  BSSY B1, `(.L_x_571) ;  /* 0x000006e000017945 */ /* 0x000fe80003800000 */
[----:B-1----:R-:W-:Y:S05]  /*25040*/  @!P6 BRA `(.L_x_572) ;  /* 0x0000000400b0e947 */ /* 0x002fea0003800000 */
[----:B------:R-:W2:Y:S04]  /*25050*/  LDL R4, [R1+0x20] ;  /* 0x0000200001047983 */ /* 0x000ea80000100800 */
[----:B------:R-:W3:Y:S01]  /*25060*/  LDL R3, [R1+0x2c] ;  /* 0x00002c0001037983 */ /* 0x000ee20000100800 */
[----:B0-----:R-:W0:Y:S01]  /*25070*/  S2R R2, SR_TID.X ;  /* 0x0000000000027919 */ /* 0x001e220000002100 */
[----:B------:R-:W-:Y:S01]  /*25080*/  BSSY B2, `(.L_x_573) ;  /* 0x0000007000027945 */ /* 0x000fe20003800000 */
[----:B0-----:R-:W-:-:S04]  /*25090*/  LOP3.LUT R2, R2, 0x7f, RZ, 0xc0, !PT ;  /* 0x0000007f02027812 */ /* 0x001fc800078ec0ff */
[----:B------:R-:W-:Y:S01]  /*250a0*/  ISETP.NE.AND P3, PT, R2, RZ, PT ;  /* 0x000000ff0200720c */ /* 0x000fe20003f65270 */
[----:B--2---:R-:W-:Y:S01]  /*250b0*/  IMAD R6, R4, 0x8, R18 ;  /* 0x0000000804067824 */ /* 0x004fe200078e0212 */
[----:B---3--:R-:W-:-:S04]  /*250c0*/  SHF.L.U32 R5, R3, 0x1f, RZ ;  /* 0x0000001f03057819 */ /* 0x008fc800000006ff */
[----:B------:R-:W0:Y:S02]  /*250d0*/  SYNCS.PHASECHK.TRANS64.TRYWAIT P2, [R6+URZ+0x388a0], R5 ;  /* 0x0388a005060075a7 */ /* 0x000e24000804017f */
[----:B0-----:R-:W-:Y:S05]  /*250e0*/  @!P2 BRA `(.L_x_574) ;  /* 0x000000ac0004a947 */ /* 0x001fea0003800000 */
.L_x_866:
[----:B------:R-:W-:Y:S05]  /*250f0*/  BSYNC B2 ;  /* 0x0000000000027941 */ /* 0x000fea0003800000 */
.L_x_573:
        /* <DEDUP_REMOVED lines=9> */
.L_x_576:
[----:B------:R-:W-:Y:S05]  /*25190*/  BSYNC B2 ;  /* 0x0000000000027941 */ /* 0x000fea0003800000 */
.L_x_575:
[----:B------:R-:W2:Y:S01]  /*251a0*/  LDL R2, [R1+0x20] ;  /* 0x0000200001027983 */ /* 0x000ea20000100800 */
[----:B------:R-:W-:Y:S01]  /*251b0*/  MOV R11, RZ ;  /* 0x000000ff000b7202 */ /* 0x000fe20000000f00 */
[----:B------:R-:W-:Y:S01]  /*251c0*/  UIADD3 UR4, UP0, UR40, 0x570, URZ ;  /* 0x0000057028047890 */ /* 0x000fe2000ff1e03f */
[----:B------:R-:W-:Y:S01]  /*251d0*/  PLOP3.LUT P2, PT, PT, PT, PT, 0x80, 0x0 ;  /* 0x000000000000781c */ /* 0x000fe20003f4f070 */
[----:B------:R-:W-:Y:S01]  /*251e0*/  IMAD R3, R7, 0x80, R10 ;  /* 0x0000008007037824 */ /* 0x000fe200078e020a */
[----:B------:R-:W-:Y:S01]  /*251f0*/  R2UR UR10, R11 ;  /* 0x000000000b0a72ca */ /* 0x000fe200000e0000 */
[----:B------:R-:W-:Y:S01]  /*25200*/  UIADD3.X UR5, URZ, UR41, URZ, UP0, !UPT ;  /* 0x000000293f057290 */ /* 0x000fe200087fe43f */
[----:B------:R-:W-:Y:S01]  /*25210*/  UMOV UR6, 0x0 ;  /* 0x0000000000067882 */ /* 0x000fe20000000000 */
[----:B------:R-:W-:Y:S01]  /*25220*/  UMOV UR7, 0x12f00000 ;  /* 0x12f0000000077882 */ /* 0x000fe20000000000 */
[----:B--2---:R-:W-:Y:S02]  /*25230*/  IMAD R4, R2, 0x8000, R18 ;  /* 0x0000800002047824 */ /* 0x004fe400078e0212 */
[----:B------:R-:W-:-:S02]  /*25240*/  VIADD R2, R6, 0x38890 ;  /* 0x0003889006027836 */ /* 0x000fc40000000000 */
[----:B------:R-:W-:-:S07]  /*25250*/  VIADD R8, R4, 0x28400 ;  /* 0x0002840004087836 */ /* 0x000fce0000000000 */
.L_x_577:
        /* <DEDUP_REMOVED lines=9> */
[----:B-1----:R-:W-:Y:S05]  /*252f0*/  @P2 BRA.U.ANY `(.L_x_577) ;  /* 0xfffffffd00d82947 */ /* 0x002fea000393ffff */
[----:B------:R-:W-:Y:S01]  /*25300*/  MOV R14, 0x80 ;  /* 0x00000080000e7802 */ /* 0x000fe20000000f00 */
[----:B------:R-:W-:Y:S01]  /*25310*/  VIADD R8, R4, 0x2c400 ;  /* 0x0002c40004087836 */ /* 0x000fe20000000000 */
[----:B------:R-:W-:Y:S01]  /*25320*/  PLOP3.LUT P2, PT, PT, PT, PT, 0x80, 0x0 ;  /* 0x000000000000781c */ /* 0x000fe20003f4f070 */
[----:B------:R-:W-:Y:S01]  /*25330*/  UMOV UR6, 0x0 ;  /* 0x0000000000067882 */ /* 0x000fe20000000000 */
[----:B------:R-:W-:Y:S01]  /*25340*/  R2UR UR10, R14 ;  /* 0x000000000e0a72ca */ /* 0x000fe200000e0000 */
[----:B------:R-:W-:-:S14]  /*25350*/  UMOV UR7, 0x12f00000 ;  /* 0x12f0000000077882 */ /* 0x000fdc0000000000 */
.L_x_578:
        /* <DEDUP_REMOVED lines=10> */
[----:B------:R-:W1:Y:S01]  /*25400*/  SYNCS.PHASECHK.TRANS64.TRYWAIT P2, [R6+URZ+0x388c0], R5 ;  /* 0x0388c005060075a7 */ /* 0x000e62000804017f */
[----:B------:R-:W-:Y:S04]  /*25410*/  BSSY B2, `(.L_x_579) ;  /* 0x0000002000027945 */ /* 0x000fe80003800000 */
[----:B-1----:R-:W-:Y:S05]  /*25420*/  @!P2 BRA `(.L_x_580) ;  /* 0x000000a80048a947 */ /* 0x002fea0003800000 */
.L_x_867:
[----:B------:R-:W-:Y:S05]  /*25430*/  BSYNC B2 ;  /* 0x0000000000027941 */ /* 0x000fea0003800000 */
.L_x_579:
[----:B------:R-:W-:Y:S01]  /*25440*/  BSSY B2, `(.L_x_581) ;  /* 0x000000b000027945 */ /* 0x000fe20003800000 */
[----:B------:R-:W-:Y:S02]  /*25450*/  IMAD.MOV.U32 R12, RZ, RZ, 0x0 ;  /* 0x00000000ff0c7424 */ /* 0x000fe400078e00ff */
[----:B------:R-:W-:Y:S01]  /*25460*/  IMAD.MOV.U32 R13, RZ, RZ, 0x12f00000 ;  /* 0x12f00000ff0d7424 */ /* 0x000fe200078e00ff */
[----:B------:R-:W-:Y:S06]  /*25470*/  @P3 BRA `(.L_x_582) ;  /* 0x00000000001c3947 */ /* 0x000fec0003800000 */
[----:B------:R-:W2:Y:S02]  /*25480*/  S2R R2, SR_TID.X ;  /* 0x0000000000027919 */ /* 0x000ea40000002100 */
[----:B--2---:R-:W-:Y:S01]  /*25490*/  LOP3.LUT R8, R2, 0x1f, RZ, 0xc0, !PT ;  /* 0x0000001f02087812 */ /* 0x004fe200078ec0ff */
[----:B------:R-:W-:-:S03]  /*254a0*/  IMAD.MOV.U32 R2, RZ, RZ, 0x8000 ;  /* 0x00008000ff027424 */ /* 0x000fc600078e00ff */
[----:B------:R-:W-:Y:S01]  /*254b0*/  ISETP.NE.AND P2, PT, R8, RZ, PT ;  /* 0x000000ff0800720c */ /* 0x000fe20003f45270 */
[----:B------:R2:W-:-:S12]  /*254c0*/  SYNCS.ARRIVE.TRANS64 RZ, [R6+URZ+0x388b0], R2 ;  /* 0x0388b00206ff79a7 */ /* 0x0005d8000800003f */
[----:B--2---:R-:W-:Y:S05]  /*254d0*/  @!P2 BRA `(.L_x_582) ;  /* 0x000000000004a947 */ /* 0x004fea0003800000 */
[----:B------:R-:W-:Y:S01]  /*254e0*/  BPT.TRAP 0x1 ;  /* 0x000000040000795c */ /* 0x000fe20000300000 */
.L_x_582:
[----:B------:R-:W-:Y:S05]  /*254f0*/  BSYNC B2 ;  /* 0x0000000000027941 */ /* 0x000fea0003800000 */
.L_x_581:
[----:B------:R-:W-:Y:S01]  /*25500*/  R2UR UR10, R11 ;  /* 0x000000000b0a72ca */ /* 0x000fe200000e0000 */
[----:B------:R-:W-:Y:S01]  /*25510*/  UIADD3 UR4, UP0, UR40, 0x670, URZ ;  /* 0x0000067028047890 */ /* 0x000fe2000ff1e03f */
[----:B------:R-:W-:Y:S01]  /*25520*/  R2UR UR6, R12 ;  /* 0x000000000c0672ca */ /* 0x000fe200000e0000 */
[----:B------:R-:W-:Y:S01]  /*25530*/  VIADD R2, R4, 0x10400 ;  /* 0x0001040004027836 */ /* 0x000fe20000000000 */
[----:B------:R-:W-:Y:S01]  /*25540*/  R2UR UR7, R13 ;  /* 0x000000000d0772ca */ /* 0x000fe200000e0000 */
[----:B------:R-:W-:Y:S01]  /*25550*/  UIADD3.X UR5, URZ, UR41, URZ, UP0, !UPT ;  /* 0x000000293f057290 */ /* 0x000fe200087fe43f */
[----:B------:R-:W-:Y:S02]  /*25560*/  PLOP3.LUT P2, PT, PT, PT, PT, 0x80, 0x0 ;  /* 0x000000000000781c */ /* 0x000fe40003f4f070 */
[----:B01----:R-:W-:-:S11]  /*25570*/  IADD3 R6, R6, 0x388b0, RZ ;  /* 0x000388b006067810 */ /* 0x003fd60007ffe0ff */
.L_x_583:
        /* <DEDUP_REMOVED lines=10> */
[----:B------:R-:W-:Y:S01]  /*25620*/  R2UR UR10, R14 ;  /* 0x000000000e0a72ca */ /* 0x000fe200000e0000 */
[----:B------:R-:W-:Y:S01]  /*25630*/  VIADD R4, R4, 0x14400 ;  /* 0x0001440004047836 */ /* 0x000fe20000000000 */
[----:B------:R-:W-:Y:S02]  /*25640*/  R2UR UR6, R12 ;  /* 0x000000000c0672ca */ /* 0x000fe400000e0000 */
[----:B------:R-:W-:Y:S02]  /*25650*/  R2UR UR7, R13 ;  /* 0x000000000d0772ca */ /* 0x000fe400000e0000 */
[----:B------:R-:W-:-:S13]  /*25660*/  PLOP3.LUT P2, PT, PT, PT, PT, 0x80, 0x0 ;  /* 0x000000000000781c */ /* 0x000fda0003f4f070 */
.L_x_584:
        /* <DEDUP_REMOVED lines=10> */
.L_x_572:
[----:B------:R-:W-:Y:S05]  /*25710*/  BSYNC B1 ;  /* 0x0000000000017941 */ /* 0x000fea0003800000 */
.L_x_571:
[----:B0-----:R-:W2:Y:S04]  /*25720*/  LDL.LU R2, [R1+0x20] ;  /* 0x0000200001027983 */ /* 0x001ea80000300800 */
[----:B------:R-:W3:Y:S01]  /*25730*/  LDL.LU R5, [R1+0x2c] ;  /* 0x00002c0001057983 */ /* 0x000ee20000300800 */
[C---:B------:R-:W-:Y:S01]  /*25740*/  ISETP.GT.AND P3, PT, R7.reuse, R9, PT ;  /* 0x000000090700720c */ /* 0x040fe20003f64270 */
[----:B------:R-:W-:Y:S02]  /*25750*/  VIADD R7, R7, 0xffffffff ;  /* 0xffffffff07077836 */ /* 0x000fe40000000000 */
[----:B--2---:R-:W-:-:S05]  /*25760*/  VIADD R2, R2, 0x1 ;  /* 0x0000000102027836 */ /* 0x004fca0000000000 */
[----:B------:R-:W-:-:S04]  /*25770*/  ISETP.NE.AND P2, PT, R2, 0x2, PT ;  /* 0x000000020200780c */ /* 0x000fc80003f45270 */
[----:B------:R-:W-:Y:S02]  /*25780*/  SEL R3, RZ, 0x1, P2 ;  /* 0x00000001ff037807 */ /* 0x000fe40001000000 */
[----:B------:R-:W-:Y:S02]  /*25790*/  SEL R2, R2, RZ, P2 ;  /* 0x000000ff02027207 */ /* 0x000fe40001000000 */
[----:B---3--:R-:W-:-:S05]  /*257a0*/  LOP3.LUT R5, R5, R3, RZ, 0x3c, !PT ;  /* 0x0000000305057212 */ /* 0x008fca00078e3cff */
[----:B------:R1:W-:Y:S04]  /*257b0*/  STL [R1+0x2c], R5 ;  /* 0x00002c0501007387 */ /* 0x0003e80000100800 */
[----:B------:R1:W-:Y:S01]  /*257c0*/  STL [R1+0x20], R2 ;  /* 0x0000200201007387 */ /* 0x0003e20000100800 */
[----:B------:R-:W-:Y:S05]  /*257d0*/  @P3 BRA `(.L_x_585) ;  /* 0xfffffff800103947 */ /* 0x000fea000383ffff */
.L_x_551:
[----:B------:R-:W-:Y:S05]  /*257e0*/  BSYNC B0 ;  /* 0x0000000000007941 */ /* 0x000fea0003800000 */
.L_x_550:
[----:B------:R-:W-:Y:S05]  /*257f0*/  @!P0 WARPSYNC.ALL ;  /* 0x0000000000008948 */ /* 0x000fea0003800000 */
[----:B------:R-:W-:Y:S01]  /*25800*/  @!P0 BAR.SYNC.DEFER_BLOCKING 0xc, 0x180 ;  /* 0x0306000000008b1d */ /* 0x000fe20000010000 */
[----:B------:R-:W-:-:S05]  /*25810*/  MOV R0, RZ ;  /* 0x000000ff00007202 */ /* 0x000fca0000000f00 */
[----:B------:R-:W-:Y:S04]  /*25820*/  BSSY B0, `(.L_x_586) ;  /* 0x000001e000007945 */ /* 0x000fe80003800000 */
[----:B------:R-:W-:Y:S05]  /*25830*/  @!P1 BRA `(.L_x_587) ;  /* 0x0000000000709947 */ /* 0x000fea0003800000 */
[----:B------:R-:W-:-:S13]  /*25840*/  ISETP.NE.AND P0, PT, R17, RZ, PT ;  /* 0x000000ff1100720c */ /* 0x000fda0003f05270 */
[----:B------:R-:W0:Y:S02]  /*25850*/  @!P0 LDC R17, c[0x0][0x9f0] ;  /* 0x00027c00ff118b82 */ /* 0x000e240000000800 */
[----:B01----:R-:W-:-:S04]  /*25860*/  IABS R2, R17 ;  /* 0x0000001100027213 */ /* 0x003fc80000000000 */
[----:B------:R-:W0:Y:S08]  /*25870*/  I2F.RP R4, R2 ;  /* 0x0000000200047306 */ /* 0x000e300000209400 */
[----:B0-----:R-:W0:Y:S02]  /*25880*/  MUFU.RCP R4, R4 ;  /* 0x0000000400047308 */ /* 0x001e240000001000 */
[----:B0-----:R-:W-:-:S06]  /*25890*/  VIADD R4, R4, 0xffffffe ;  /* 0x0ffffffe04047836 */ /* 0x001fcc0000000000 */
[----:B------:R0:W1:Y:S02]  /*258a0*/  F2I.FTZ.U32.TRUNC.NTZ R5, R4 ;  /* 0x0000000400057305 */ /* 0x000064000021f000 */
[----:B0-----:R-:W-:Y:S02]  /*258b0*/  IMAD.MOV.U32 R4, RZ, RZ, RZ ;  /* 0x000000ffff047224 */ /* 0x001fe400078e00ff */
[----:B-1----:R-:W-:-:S04]  /*258c0*/  IMAD.MOV R0, RZ, RZ, -R5 ;  /* 0x000000ffff007224 */ /* 0x002fc800078e0a05 */
[----:B------:R-:W-:-:S04]  /*258d0*/  IMAD R0, R0, R2, RZ ;  /* 0x0000000200007224 */ /* 0x000fc800078e02ff */
[----:B------:R-:W-:Y:S01]  /*258e0*/  IMAD.HI.U32 R6, R5, R0, R4 ;  /* 0x0000000005067227 */ /* 0x000fe200078e0004 */
[----:B------:R-:W-:Y:S02]  /*258f0*/  IABS R0, R17 ;  /* 0x0000001100007213 */ /* 0x000fe40000000000 */
[----:B------:R-:W-:-:S03]  /*25900*/  IADD3 R4, R19, -0x1, R17 ;  /* 0xffffffff13047810 */ /* 0x000fc60007ffe011 */
[----:B------:R-:W-:Y:S01]  /*25910*/  IMAD.MOV R0, RZ, RZ, -R0 ;  /* 0x000000ffff007224 */ /* 0x000fe200078e0a00 */
[----:B------:R-:W-:Y:S02]  /*25920*/  IABS R3, R4 ;  /* 0x0000000400037213 */ /* 0x000fe40000000000 */
[----:B------:R-:W-:Y:S02]  /*25930*/  LOP3.LUT R4, R4, R17, RZ, 0x3c, !PT ;  /* 0x0000001104047212 */ /* 0x000fe400078e3cff */
[----:B------:R-:W-:Y:S01]  /*25940*/  MOV R5, R0 ;  /* 0x0000000000057202 */ /* 0x000fe20000000f00 */
[----:B------:R-:W-:Y:S01]  /*25950*/  IMAD.HI.U32 R0, R6, R3, RZ ;  /* 0x0000000306007227 */ /* 0x000fe200078e00ff */
[----:B------:R-:W-:-:S03]  /*25960*/  ISETP.GE.AND P2, PT, R4, RZ, PT ;  /* 0x000000ff0400720c */ /* 0x000fc60003f46270 */
        /* <DEDUP_REMOVED lines=8> */
[----:B------:R-:W-:-:S07]  /*259f0*/  @!P1 LOP3.LUT R0, RZ, R17, RZ, 0x33, !PT ;  /* 0x00000011ff009212 */ /* 0x000fce00078e33ff */
.L_x_587:
[----:B------:R-:W-:Y:S05]  /*25a00*/  BSYNC B0 ;  /* 0x0000000000007941 */ /* 0x000fea0003800000 */
.L_x_586:
[----:B------:R-:W-:-:S05]  /*25a10*/  IMAD R3, R20, R0, RZ ;  /* 0x0000000014037224 */ /* 0x000fca00078e02ff */
[----:B01----:R-:W-:Y:S01]  /*25a20*/  VIADDMNMX R2, R3, R0, R19, PT ;  /* 0x0000000003027246 */ /* 0x003fe20003800113 */
[----:B------:R0:W-:Y:S03]  /*25a30*/  STL [R1+0x38], R3 ;  /* 0x0000380301007387 */ /* 0x0001e60000100800 */
[----:B------:R-:W-:Y:S01]  /*25a40*/  ISETP.GT.AND P0, PT, R2, R3, PT ;  /* 0x000000030200720c */ /* 0x000fe20003f04270 */
[----:B------:R0:W-:-:S12]  /*25a50*/  STL [R1+0x8], R2 ;  /* 0x0000080201007387 */ /* 0x0001d80000100800 */
[----:B0-----:R-:W-:Y:S05]  /*25a60*/  @P0 BRA `(.L_x_588) ;  /* 0x0000000000480947 */ /* 0x001fea0003800000 */
[----:B------:R-:W0:Y:S02]  /*25a70*/  S2R R2, SR_TID.X ;  /* 0x0000000000027919 */ /* 0x000e240000002100 */
[----:B0-----:R-:W-:-:S04]  /*25a80*/  LOP3.LUT R2, R2, 0x7f, RZ, 0xc0, !PT ;  /* 0x0000007f02027812 */ /* 0x001fc800078ec0ff */
[----:B------:R-:W-:-:S13]  /*25a90*/  ISETP.NE.AND P0, PT, R2, RZ, PT ;  /* 0x000000ff0200720c */ /* 0x000fda0003f05270 */
[----:B------:R-:W-:Y:S05]  /*25aa0*/  @P0 BRA `(.L_x_589) ;  /* 0x0000004000180947 */ /* 0x000fea0003800000 */
[----:B------:R-:W0:Y:S01]  /*25ab0*/  S2R R2, SR_LANEID ;  /* 0x0000000000027919 */ /* 0x000e220000000000 */
[----:B------:R-:W-:Y:S01]  /*25ac0*/  VOTEU.ANY UR4, UPT, PT ;  /* 0x0000000000047886 */ /* 0x000fe200038e0100 */
[----:B------:R-:W1:Y:S01]  /*25ad0*/  LDC.64 R4, c[0x0][0xc60] ;  /* 0x00031800ff047b82 */ /* 0x000e620000000a00 */
[----:B------:R-:W0:Y:S02]  /*25ae0*/  FLO.U32 R0, UR4 ;  /* 0x0000000400007d00 */ /* 0x000e2400080e0000 */
[----:B0-----:R-:W-:-:S06]  /*25af0*/  ISETP.EQ.U32.AND P0, PT, R0, R2, PT ;  /* 0x000000020000720c */ /* 0x001fcc0003f02070 */
[----:B------:R-:W1:Y:S07]  /*25b00*/  POPC R2, UR4 ;  /* 0x0000000400027d09 */ /* 0x000e6e0008000000 */
[----:B-1----:R-:W2:Y:S04]  /*25b10*/  @P0 ATOMG.E.ADD.STRONG.GPU PT, R2, desc[UR42][R4.64], R2 ;  /* 0x00000002040209a8 */ /* 0x002ea800081ee1ea */
[----:B--2---:R0:W1:Y:S02]  /*25b20*/  SHFL.IDX PT, R2, R2, R0, 0x1f ;  /* 0x00001f0002027589 */ /* 0x00406400000e0000 */
[----:B0-----:R-:W0:Y:S02]  /*25b30*/  S2R R0, SR_LTMASK ;  /* 0x0000000000007919 */ /* 0x001e240000003900 */
[----:B0-----:R-:W-:-:S06]  /*25b40*/  LOP3.LUT R0, R0, UR4, RZ, 0xc0, !PT ;  /* 0x0000000400007c12 */ /* 0x001fcc000f8ec0ff */
[----:B------:R-:W1:Y:S02]  /*25b50*/  POPC R0, R0 ;  /* 0x0000000000007309 */ /* 0x000e640000000000 */
[----:B-1----:R-:W-:-:S05]  /*25b60*/  IADD3 R0, R2, UR38, R0 ;  /* 0x0000002602007c10 */ /* 0x002fca000fffe000 */
[----:B------:R2:W-:Y:S01]  /*25b70*/  STL [R1], R0 ;  /* 0x0000000001007387 */ /* 0x0005e20000100800 */
[----:B------:R-:W-:Y:S05]  /*25b80*/  BRA `(.L_x_589) ;  /* 0x0000003c00e07947 */ /* 0x000fea0003800000 */
.L_x_588:
[----:B------:R-:W-:Y:S01]  /*25b90*/  IADD3 R0, R18, 0x28400, RZ ;  /* 0x0002840012007810 */ /* 0x000fe20007ffe0ff */
[----:B------:R-:W-:Y:S03]  /*25ba0*/  BSSY B6, `(.L_x_590) ;  /* 0x0000013000067945 */ /* 0x000fe60003800000 */
[----:B------:R-:W-:-:S13]  /*25bb0*/  LOP3.LUT P0, RZ, R0, 0x3ff, RZ, 0xc0, !PT ;  /* 0x000003ff00ff7812 */ /* 0x000fda000780c0ff */
[----:B------:R-:W-:Y:S05]  /*25bc0*/  @!P0 BRA `(.L_x_591) ;  /* 0x0000000000408947 */ /* 0x000fea0003800000 */
[----:B------:R-:W-:Y:S01]  /*25bd0*/  MOV R2, 0x0 ;  /* 0x0000000000027802 */ /* 0x000fe20000000f00 */
[----:B------:R-:W-:Y:S01]  /*25be0*/  ULDC.64 UR6, c[0x4][0x198] ;  /* 0x0100660000067ab9 */ /* 0x000fe20000000a00 */
[----:B------:R-:W-:Y:S01]  /*25bf0*/  ULDC.64 UR8, c[0x4][0x1a0] ;  /* 0x0100680000087ab9 */ /* 0x000fe20000000a00 */
[----:B------:R-:W-:Y:S01]  /*25c00*/  ULDC.64 UR4, c[0x4][0xe8] ;  /* 0x01003a0000047ab9 */ /* 0x000fe20000000a00 */
[----:B------:R-:W-:Y:S01]  /*25c10*/  IMAD.U32 R4, RZ, RZ, UR6 ;  /* 0x00000006ff047e24 */ /* 0x000fe2000f8e00ff */
[----:B------:R-:W-:Y:S01]  /*25c20*/  MOV R10, UR4 ;  /* 0x00000004000a7c02 */ /* 0x000fe20008000f00 */
[----:B------:R-:W0:Y:S01]  /*25c30*/  LDC.64 R2, c[0x4][R2] ;  /* 0x0100000002027b82 */ /* 0x000e220000000a00 */
[----:B------:R-:W-:Y:S02]  /*25c40*/  IMAD.U32 R5, RZ, RZ, UR7 ;  /* 0x00000007ff057e24 */ /* 0x000fe4000f8e00ff */
        /* <DEDUP_REMOVED lines=8> */
.L_x_591:
[----:B------:R-:W-:Y:S05]  /*25cd0*/  BSYNC B6 ;  /* 0x0000000000067941 */ /* 0x000fea0003800000 */
.L_x_590:
[----:B------:R-:W2:Y:S01]  /*25ce0*/  LDL.LU R17, [R1+0x10] ;  /* 0x0000100001117983 */ /* 0x000ea20000300800 */
[----:B------:R-:W-:Y:S01]  /*25cf0*/  IADD3 R0, R18, 0x10400, RZ ;  /* 0x0001040012007810 */ /* 0x000fe20007ffe0ff */
[----:B------:R-:W-:Y:S03]  /*25d00*/  BSSY B6, `(.L_x_592) ;  /* 0x0000016000067945 */ /* 0x000fe60003800000 */
        /* <DEDUP_REMOVED lines=9> */
[----:B------:R-:W-:Y:S01]  /*25da0*/  IMAD.U32 R4, RZ, RZ, UR6 ;  /* 0x00000006ff047e24 */ /* 0x000fe2000f8e00ff */
[----:B------:R-:W-:Y:S01]  /*25db0*/  MOV R10, UR4 ;  /* 0x00000004000a7c02 */ /* 0x000fe20008000f00 */
[----:B------:R-:W1:Y:S01]  /*25dc0*/  LDC.64 R2, c[0x4][R2] ;  /* 0x0100000002027b82 */ /* 0x000e620000000a00 */
        /* <DEDUP_REMOVED lines=8> */
[----:B01----:R-:W-:Y:S05]  /*25e50*/  CALL.ABS.NOINC R2 ;  /* 0x0000000002007343 */ /* 0x003fea0003c00000 */
.L_x_593:
[----:B------:R-:W-:Y:S05]  /*25e60*/  BSYNC B6 ;  /* 0x0000000000067941 */ /* 0x000fea0003800000 */
.L_x_592:
        /* <DEDUP_REMOVED lines=20> */
.L_x_595:
[----:B------:R-:W-:Y:S05]  /*25fb0*/  BSYNC B6 ;  /* 0x0000000000067941 */ /* 0x000fea0003800000 */
.L_x_594:
[----:B------:R-:W-:Y:S01]  /*25fc0*/  LOP3.LUT P6, RZ, R17, 0x1, RZ, 0xc0, !PT ;  /* 0x0000000111ff7812 */ /* 0x000fe200078cc0ff */
[----:B------:R-:W-:-:S12]  /*25fd0*/  BSSY B6, `(.L_x_596) ;  /* 0x0000012000067945 */ /* 0x000fd80003800000 */
[----:B------:R-:W-:Y:S05]  /*25fe0*/  @!P6 BRA `(.L_x_597) ;  /* 0x000000000040e947 */ /* 0x000fea0003800000 */
[----:B------:R-:W-:Y:S01]  /*25ff0*/  MOV R2, 0x0 ;  /* 0x0000000000027802 */ /* 0x000fe20000000f00 */
[----:B------:R-:W-:Y:S01]  /*26000*/  ULDC.64 UR4, c[0x4][0x198] ;  /* 0x0100660000047ab9 */ /* 0x000fe20000000a00 */
[----:B------:R-:W-:Y:S01]  /*26010*/  ULDC.64 UR6, c[0x4][0x1a0] ;  /* 0x0100680000067ab9 */ /* 0x000fe20000000a00 */
[----:B------:R-:W-:Y:S01]  /*26020*/  ULDC.64 UR8, c[0x4][0x100] ;  /* 0x0100400000087ab9 */ /* 0x000fe20000000a00 */
[----:B------:R-:W-:Y:S01]  /*26030*/  MOV R4, UR4 ;  /* 0x0000000400047c02 */ /* 0x000fe20008000f00 */
[----:B------:R-:W-:Y:S01]  /*26040*/  IMAD.U32 R5, RZ, RZ, UR5 ;  /* 0x00000005ff057e24 */ /* 0x000fe2000f8e00ff */
[----:B------:R-:W1:Y:S01]  /*26050*/  LDC.64 R2, c[0x4][R2] ;  /* 0x0100000002027b82 */ /* 0x000e620000000a00 */
[----:B------:R-:W-:Y:S01]  /*26060*/  IMAD.U32 R6, RZ, RZ, UR6 ;  /* 0x00000006ff067e24 */ /* 0x000fe2000f8e00ff */
[----:B------:R-:W-:Y:S01]  /*26070*/  MOV R11, UR9 ;  /* 0x00000009000b7c02 */ /* 0x000fe20008000f00 */
[----:B------:R-:W-:Y:S02]  /*26080*/  IMAD.U32 R7, RZ, RZ, UR7 ;  /* 0x00000007ff077e24 */ /* 0x000fe4000f8e00ff */
[----:B------:R-:W-:-:S02]  /*26090*/  IMAD.U32 R10, RZ, RZ, UR8 ;  /* 0x00000008ff0a7e24 */ /* 0x000fc4000f8e00ff */
[----:B------:R-:W-:Y:S02]  /*260a0*/  IMAD.MOV.U32 R8, RZ, RZ, 0x70 ;  /* 0x00000070ff087424 */ /* 0x000fe400078e00ff */
[----:B------:R-:W-:Y:S02]  /*260b0*/  IMAD.MOV.U32 R12, RZ, RZ, 0x1 ;  /* 0x00000001ff0c7424 */ /* 0x000fe400078e00ff */
[----:B------:R-:W-:-:S07]  /*260c0*/  IMAD.MOV.U32 R13, RZ, RZ, RZ ;  /* 0x000000ffff0d7224 */ /* 0x000fce00078e00ff */
[----:B------:R-:W-:-:S07]  /*260d0*/  LEPC R20, `(.L_x_597) ;  /* 0x000000001014794e */ /* 0x000fce0000000000 */
[----:B01----:R-:W-:Y:S05]  /*260e0*/  CALL.ABS.NOINC R2 ;  /* 0x0000000002007343 */ /* 0x003fea0003c00000 */
.L_x_597:
[----:B------:R-:W-:Y:S05]  /*260f0*/  BSYNC B6 ;  /* 0x0000000000067941 */ /* 0x000fea0003800000 */
.L_x_596:
[----:B------:R-:W2:Y:S01]  /*26100*/  LDL.LU R2, [R1+0x3c] ;  /* 0x00003c0001027983 */ /* 0x000ea20000300800 */
[----:B------:R-:W-:-:S03]  /*26110*/  ULDC.64 UR4, c[0x0][0x9f8] ;  /* 0x00027e0000047ab9 */ /* 0x000fc60000000a00 */
[----:B0-----:R-:W3:Y:S04]  /*26120*/  LDL.LU R17, [R1+0x58] ;  /* 0x0000580001117983 */ /* 0x001ee80000300800 */
[----:B------:R-:W4:Y:S01]  /*26130*/  LDL R9, [R1+0x34] ;  /* 0x0000340001097983 */ /* 0x000f220000100800 */
[----:B------:R-:W-:-:S04]  /*26140*/  ISETP.NE.U32.AND P0, PT, RZ, UR4, PT ;  /* 0x00000004ff007c0c */ /* 0x000fc8000bf05070 */
[----:B------:R-:W-:-:S13]  /*26150*/  ISETP.NE.AND.EX P0, PT, RZ, UR5, PT, P0 ;  /* 0x00000005ff007c0c */ /* 0x000fda000bf05300 */
[----:B--2---:R-:W-:-:S04]  /*26160*/  @P0 IADD3 R2, P1, R2, UR4, RZ ;  /* 0x0000000402020c10 */ /* 0x004fc8000ff3e0ff */
[----:B---3--:R-:W-:Y:S01]  /*26170*/  @P0 IADD3.X R3, R17, UR5, RZ, P1, !PT ;  /* 0x0000000511030c10 */ /* 0x008fe20008ffe4ff */
[----:B------:R-:W-:-:S04]  /*26180*/  ULDC.64 UR4, c[0x0][0xa08] ;  /* 0x0002820000047ab9 */ /* 0x000fc80000000a00 */
[----:B----4-:R0:W2:Y:S02]  /*26190*/  @P0 LDG.E R9, desc[UR42][R2.64] ;  /* 0x0000002a02090981 */ /* 0x0100a4000c1e1900 */
[----:B0-----:R-:W0:Y:S01]  /*261a0*/  LDC.64 R2, c[0x0][0x418] ;  /* 0x00010600ff027b82 */ /* 0x001e220000000a00 */
[----:B--2---:R-:W-:Y:S01]  /*261b0*/  SHF.R.S32.HI R10, RZ, 0x1f, R9 ;  /* 0x0000001fff0a7819 */ /* 0x004fe20000011409 */
[----:B------:R1:W-:Y:S01]  /*261c0*/  @P0 STL [R1+0x34], R9 ;  /* 0x0000340901000387 */ /* 0x0003e20000100800 */
[----:B0-----:R-:W-:Y:S01]  /*261d0*/  LOP3.LUT P0, RZ, R2, UR4, RZ, 0xfc, !PT ;  /* 0x0000000402ff7c12 */ /* 0x001fe2000f80fcff */
[----:B------:R-:W-:Y:S02]  /*261e0*/  UMOV UR4, 0xffffffff ;  /* 0xffffffff00047882 */ /* 0x000fe40000000000 */
[----:B------:R1:W-:Y:S01]  /*261f0*/  STL [R1+0x3c], R10 ;  /* 0x00003c0a01007387 */ /* 0x0003e20000100800 */
[----:B------:R-:W-:-:S04]  /*26200*/  LOP3.LUT P0, RZ, R3, UR5, RZ, 0xfc, P0 ;  /* 0x0000000503ff7c12 */ /* 0x000fc8000800fcff */
[----:B------:R-:W-:Y:S01]  /*26210*/  SEL R17, R9, RZ, !P0 ;  /* 0x000000ff09117207 */ /* 0x000fe20004000000 */
[----:B------:R-:W-:Y:S08]  /*26220*/  BRA.DIV UR4, `(.L_x_598) ;  /* 0x0000009a04dc7947 */ /* 0x000ff0000b800000 */
[----:B------:R-:W0:Y:S02]  /*26230*/  S2R R0, SR_TID.X ;  /* 0x0000000000007919 */ /* 0x000e240000002100 */
[----:B0-----:R-:W-:-:S04]  /*26240*/  SHF.R.U32.HI R0, RZ, 0x5, R0 ;  /* 0x00000005ff007819 */ /* 0x001fc80000011600 */
[----:B------:R-:W-:-:S05]  /*26250*/  LOP3.LUT R0, R0, 0x3, RZ, 0xc0, !PT ;  /* 0x0000000300007812 */ /* 0x000fca00078ec0ff */
[----:B------:R0:W2:Y:S02]  /*26260*/  SHFL.IDX PT, R14, R0, RZ, 0x1f ;  /* 0x00001fff000e7589 */ /* 0x0000a400000e0000 */
.L_x_870:
[----:B0-----:R-:W3:Y:S01]  /*26270*/  LDL.LU R0, [R1+0x10] ;  /* 0x0000100001007983 */ /* 0x001ee20000300800 */
[----:B------:R-:W-:Y:S02]  /*26280*/  PLOP3.LUT P1, PT, PT, PT, PT, 0x8, 0x0 ;  /* 0x000000000000781c */ /* 0x000fe40003f2e170 */
[----:B--2---:R-:W-:Y:S02]  /*26290*/  ISETP.NE.AND P0, PT, R14, RZ, PT ;  /* 0x000000ff0e00720c */ /* 0x004fe40003f05270 */
[----:B---3--:R-:W-:-:S09]  /*262a0*/  LOP3.LUT R0, R0, 0xfffffffe, RZ, 0xc0, !PT ;  /* 0xfffffffe00007812 */ /* 0x008fd200078ec0ff */
[----:B------:R-:W-:-:S05]  /*262b0*/  @P1 LOP3.LUT R0, R0, 0x1, RZ, 0xfc, !PT ;  /* 0x0000000100001812 */ /* 0x000fca00078efcff */
[----:B------:R0:W-:Y:S01]  /*262c0*/  STL [R1+0x10], R0 ;  /* 0x0000100001007387 */ /* 0x0001e20000100800 */
[----:B------:R-:W-:Y:S05]  /*262d0*/  @P0 BRA `(.L_x_599) ;  /* 0x0000000400900947 */ /* 0x000fea0003800000 */
[----:B------:R-:W-:-:S03]  /*262e0*/  UMOV UR4, 0xffffffff ;  /* 0xffffffff00047882 */ /* 0x000fc60000000000 */
[----:B------:R-:W-:Y:S05]  /*262f0*/  BRA.DIV UR4, `(.L_x_600) ;  /* 0x0000009a04dc7947 */ /* 0x000fea000b800000 */
[----:B------:R-:W-:-:S13]  /*26300*/  ELECT P6, URZ, PT ;  /* 0x00000000003f782f */ /* 0x000fda00038c0000 */
.L_x_873:
[----:B------:R-:W-:Y:S05]  /*26310*/  @!P6 BRA `(.L_x_599) ;  /* 0x000000040080e947 */ /* 0x000fea0003800000 */
[----:B0-----:R-:W2:Y:S01]  /*26320*/  LDL R0, [R1+0x8] ;  /* 0x0000080001007983 */ /* 0x001ea20000100800 */
[----:B------:R-:W-:-:S04]  /*26330*/  ISETP.NE.U32.AND P0, PT, R2, RZ, PT ;  /* 0x000000ff0200720c */ /* 0x000fc80003f05070 */
[----:B------:R-:W-:Y:S01]  /*26340*/  ISETP.NE.AND.EX P0, PT, R3, RZ, PT, P0 ;  /* 0x000000ff0300720c */ /* 0x000fe20003f05300 */
[----:B--2---:R-:W-:-:S12]  /*26350*/  VIADD R4, R0, 0xffffffff ;  /* 0xffffffff00047836 */ /* 0x004fd80000000000 */
[----:B------:R-:W-:Y:S05]  /*26360*/  @!P0 BRA `(.L_x_601) ;  /* 0x0000000000488947 */ /* 0x000fea0003800000 */
[----:B------:R-:W0:Y:S01]  /*26370*/  LDC R8, c[0x0][0x43c] ;  /* 0x00010f00ff087b82 */ /* 0x000e220000000800 */
[----:B------:R-:W-:Y:S01]  /*26380*/  MOV R0, R4 ;  /* 0x0000000400007202 */ /* 0x000fe20000000f00 */
[----:B------:R-:W-:Y:S01]  /*26390*/  ULDC.64 UR4, c[0x0][0x428] ;  /* 0x00010a0000047ab9 */ /* 0x000fe20000000a00 */
[----:B0-----:R-:W-:-:S13]  /*263a0*/  ISETP.NE.AND P0, PT, R8, 0x1, PT ;  /* 0x000000010800780c */ /* 0x001fda0003f05270 */
[----:B------:R-:W0:Y:S02]  /*263b0*/  @P0 LDC.64 R6, c[0x0][0x440] ;  /* 0x00011000ff060b82 */ /* 0x000e240000000a00 */
[----:B0-----:R-:W-:-:S05]  /*263c0*/  @P0 IMAD.HI.U32 R6, R4, R6, RZ ;  /* 0x0000000604060227 */ /* 0x001fca00078e00ff */
[----:B------:R-:W-:-:S04]  /*263d0*/  @P0 SHF.R.U32.HI R0, RZ, R7, R6 ;  /* 0x00000007ff000219 */ /* 0x000fc80000011606 */
[--C-:B------:R-:W-:Y:S01]  /*263e0*/  SHF.R.S32.HI R7, RZ, 0x1f, R0.reuse ;  /* 0x0000001fff077819 */ /* 0x100fe20000011400 */
[--C-:B------:R-:W-:Y:S02]  /*263f0*/  IMAD.MOV R5, RZ, RZ, -R0.reuse ;  /* 0x000000ffff057224 */ /* 0x100fe400078e0a00 */
[----:B------:R-:W-:Y:S02]  /*26400*/  IMAD.MOV.U32 R6, RZ, RZ, R0 ;  /* 0x000000ffff067224 */ /* 0x000fe400078e0000 */
[----:B------:R-:W-:Y:S02]  /*26410*/  IMAD R4, R8, R5, R4 ;  /* 0x0000000508047224 */ /* 0x000fe400078e0204 */
[----:B------:R-:W-:Y:S02]  /*26420*/  IMAD R5, R10, UR4, RZ ;  /* 0x000000040a057c24 */ /* 0x000fe4000f8e02ff */
[----:B------:R-:W-:-:S04]  /*26430*/  IMAD.WIDE.U32 R6, R9, UR4, R6 ;  /* 0x0000000409067c25 */ /* 0x000fc8000f8e0006 */
[----:B------:R-:W-:Y:S01]  /*26440*/  IMAD R0, R9, UR5, R5 ;  /* 0x0000000509007c24 */ /* 0x000fe2000f8e0205 */
[----:B------:R-:W-:-:S03]  /*26450*/  LEA R2, P0, R6, R2, 0x2 ;  /* 0x0000000206027211 */ /* 0x000fc600078010ff */
[----:B------:R-:W-:-:S05]  /*26460*/  IMAD.IADD R0, R7, 0x1, R0 ;  /* 0x0000000107007824 */ /* 0x000fca00078e0200 */
[----:B------:R-:W-:-:S05]  /*26470*/  LEA.HI.X R3, R6, R3, R0, 0x2, P0 ;  /* 0x0000000306037211 */ /* 0x000fca00000f1400 */
[----:B------:R0:W5:Y:S02]  /*26480*/  LDG.E R17, desc[UR42][R2.64] ;  /* 0x0000002a02117981 */ /* 0x000164000c1e1900 */
.L_x_601:
[----:B------:R-:W2:Y:S04]  /*26490*/  LDL R0, [R1+0x1c] ;  /* 0x00001c0001007983 */ /* 0x000ea80000100800 */
[----:B0-----:R-:W3:Y:S01]  /*264a0*/  LDL R2, [R1+0x28] ;  /* 0x0000280001027983 */ /* 0x001ee20000100800 */
[----:B-1----:R-:W0:Y:S02]  /*264b0*/  S2R R9, SR_TID.X ;  /* 0x0000000000097919 */ /* 0x002e240000002100 */
[----:B0-----:R-:W-:-:S04]  /*264c0*/  LOP3.LUT R9, R9, 0x7f, RZ, 0xc0, !PT ;  /* 0x0000007f09097812 */ /* 0x001fc800078ec0ff */
[----:B------:R-:W-:Y:S01]  /*264d0*/  ISETP.NE.AND P1, PT, R9, RZ, PT ;  /* 0x000000ff0900720c */ /* 0x000fe20003f25270 */
[----:B--2---:R-:W-:Y:S01]  /*264e0*/  IMAD R0, R0, 0x8, R18 ;  /* 0x0000000800007824 */ /* 0x004fe200078e0212 */
[----:B---3--:R-:W-:-:S04]  /*264f0*/  SHF.L.U32 R3, R2, 0x1f, RZ ;  /* 0x0000001f02037819 */ /* 0x008fc800000006ff */
[----:B------:R-:W0:Y:S02]  /*26500*/  SYNCS.PHASECHK.TRANS64.TRYWAIT P0, [R0+URZ+0x38880], R3 ;  /* 0x03888003000075a7 */ /* 0x000e24000800017f */
[----:B0-----:R-:W-:Y:S05]  /*26510*/  @!P0 BRA `(.L_x_602) ;  /* 0x0000009800748947 */ /* 0x001fea0003800000 */
.L_x_874:
[----:B------:R-:W-:Y:S05]  /*26520*/  @P1 BRA `(.L_x_603) ;  /* 0x00000000001c1947 */ /* 0x000fea0003800000 */
[----:B------:R-:W1:Y:S02]  /*26530*/  S2R R2, SR_TID.X ;  /* 0x0000000000027919 */ /* 0x000e640000002100 */
[----:B-1----:R-:W-:Y:S02]  /*26540*/  LOP3.LUT R5, R2, 0x1f, RZ, 0xc0, !PT ;  /* 0x0000001f02057812 */ /* 0x002fe400078ec0ff */
[----:B------:R-:W-:Y:S02]  /*26550*/  MOV R2, 0x8000 ;  /* 0x0000800000027802 */ /* 0x000fe40000000f00 */
[----:B------:R-:W-:Y:S02]  /*26560*/  ISETP.NE.AND P0, PT, R5, RZ, PT ;  /* 0x000000ff0500720c */ /* 0x000fe40003f05270 */
[----:B------:R1:W-:Y:S11]  /*26570*/  SYNCS.ARRIVE.TRANS64 RZ, [R0+URZ+0x38870], R2 ;  /* 0x0388700200ff79a7 */ /* 0x0003f6000800003f */
[----:B-1----:R-:W-:Y:S05]  /*26580*/  @!P0 BRA `(.L_x_603) ;  /* 0x0000000000048947 */ /* 0x002fea0003800000 */
[----:B------:R-:W-:Y:S01]  /*26590*/  BPT.TRAP 0x1 ;  /* 0x000000040000795c */ /* 0x000fe20000300000 */
.L_x_603:
[----:B------:R-:W2:Y:S04]  /*265a0*/  LDL R2, [R1+0x1c] ;  /* 0x00001c0001027983 */ /* 0x000ea80000100800 */
[----:B------:R-:W3:Y:S01]  /*265b0*/  LDL R5, [R1+0x40] ;  /* 0x0000400001057983 */ /* 0x000ee20000100800 */
[----:B------:R-:W-:Y:S01]  /*265c0*/  R2UR UR9, R0 ;  /* 0x00000000000972ca */ /* 0x000fe200000e0000 */
[----:B------:R-:W-:Y:S01]  /*265d0*/  UIADD3 UR4, UP0, UR40, 0x470, URZ ;  /* 0x0000047028047890 */ /* 0x000fe2000ff1e03f */
[----:B------:R-:W-:Y:S01]  /*265e0*/  R2UR UR12, R16 ;  /* 0x00000000100c72ca */ /* 0x000fe200000e0000 */
[----:B------:R-:W-:Y:S01]  /*265f0*/  UMOV UR10, URZ ;  /* 0x0000003f000a7c82 */ /* 0x000fe20008000000 */
[----:B-----5:R-:W-:Y:S01]  /*26600*/  R2UR UR13, R17 ;  /* 0x00000000110d72ca */ /* 0x020fe200000e0000 */
[----:B------:R-:W-:Y:S01]  /*26610*/  UIADD3.X UR5, URZ, UR41, URZ, UP0, !UPT ;  /* 0x000000293f057290 */ /* 0x000fe200087fe43f */
[----:B------:R-:W-:Y:S01]  /*26620*/  UMOV UR6, 0x0 ;  /* 0x0000000000067882 */ /* 0x000fe20000000000 */
[----:B------:R-:W-:Y:S01]  /*26630*/  UMOV UR7, 0x14f00000 ;  /* 0x14f0000000077882 */ /* 0x000fe20000000000 */
[----:B------:R-:W-:-:S05]  /*26640*/  UMOV UR15, 0x80 ;  /* 0x00000080000f7882 */ /* 0x000fca0000000000 */
[----:B------:R-:W-:Y:S01]  /*26650*/  UIADD3 UR9, UR9, 0x38870, URZ ;  /* 0x0003887009097890 */ /* 0x000fe2000fffe03f */
[----:B--2---:R-:W-:Y:S02]  /*26660*/  IMAD R2, R2, 0x8000, R18 ;  /* 0x0000800002027824 */ /* 0x004fe400078e0212 */
[----:B---3--:R-:W-:-:S03]  /*26670*/  IMAD R4, R4, 0x80, R5 ;  /* 0x0000008004047824 */ /* 0x008fc600078e0205 */
[----:B------:R-:W-:Y:S02]  /*26680*/  R2UR UR14, R2 ;  /* 0x00000000020e72ca */ /* 0x000fe400000e0000 */
[----:B------:R-:W-:-:S11]  /*26690*/  R2UR UR11, R4 ;  /* 0x00000000040b72ca */ /* 0x000fd600000e0000 */
[----:B------:R-:W-:Y:S02]  /*266a0*/  UIADD3 UR8, UR14, 0x10400, URZ ;  /* 0x000104000e087890 */ /* 0x000fe4000fffe03f */
[----:B------:R-:W-:-:S07]  /*266b0*/  UIADD3 UR14, UR14, 0x14400, URZ ;  /* 0x000144000e0e7890 */ /* 0x000fce000fffe03f */
[----:B------:R1:W-:Y:S02]  /*266c0*/  UTMALDG.4D [UR8], [UR4], desc[UR6] ;  /* 0x00000608040075b4 */ /* 0x0003e40008019000 */
[----:B-1----:R-:W-:Y:S01]  /*266d0*/  UMOV UR8, UR14 ;  /* 0x0000000e00087c82 */ /* 0x002fe20008000000 */
[----:B------:R-:W-:Y:S02]  /*266e0*/  UMOV UR10, UR15 ;  /* 0x0000000f000a7c82 */ /* 0x000fe40008000000 */
[----:B------:R1:W-:Y:S01]  /*266f0*/  UTMALDG.4D [UR8], [UR4], desc[UR6] ;  /* 0x00000608040075b4 */ /* 0x0003e20008019000 */
[----:B------:R-:W2:Y:S02]  /*26700*/  SYNCS.PHASECHK.TRANS64.TRYWAIT P0, [R0+URZ+0x38840], R3 ;  /* 0x03884003000075a7 */ /* 0x000ea4000800017f */
[----:B-12---:R-:W-:Y:S05]  /*26710*/  @!P0 BRA `(.L_x_604) ;  /* 0x0000009800088947 */ /* 0x006fea0003800000 */
.L_x_875:
        /* <DEDUP_REMOVED lines=8> */
.L_x_605:
[----:B01----:R-:W2:Y:S01]  /*267a0*/  LDL.LU R3, [R1+0x10] ;  /* 0x0000100001037983 */ /* 0x003ea20000300800 */
[----:B------:R-:W-:Y:S01]  /*267b0*/  R2UR UR14, R2 ;  /* 0x00000000020e72ca */ /* 0x000fe200000e0000 */
[----:B------:R-:W-:Y:S01]  /*267c0*/  UIADD3 UR4, UP0, UR40, 0x370, URZ ;  /* 0x0000037028047890 */ /* 0x000fe2000ff1e03f */
[----:B------:R-:W-:Y:S01]  /*267d0*/  R2UR UR9, R0 ;  /* 0x00000000000972ca */ /* 0x000fe200000e0000 */
[----:B------:R-:W-:Y:S01]  /*267e0*/  UMOV UR10, URZ ;  /* 0x0000003f000a7c82 */ /* 0x000fe20008000000 */
[----:B------:R-:W-:Y:S01]  /*267f0*/  PLOP3.LUT P0, PT, PT, PT, PT, 0x80, 0x0 ;  /* 0x000000000000781c */ /* 0x000fe20003f0f070 */
[----:B------:R-:W-:Y:S01]  /*26800*/  UIADD3.X UR5, URZ, UR41, URZ, UP0, !UPT ;  /* 0x000000293f057290 */ /* 0x000fe200087fe43f */
[----:B------:R-:W-:Y:S01]  /*26810*/  R2UR UR11, R4 ;  /* 0x00000000040b72ca */ /* 0x000fe200000e0000 */
[----:B------:R-:W-:Y:S01]  /*26820*/  UMOV UR6, 0x0 ;  /* 0x0000000000067882 */ /* 0x000fe20000000000 */
[----:B------:R-:W-:Y:S01]  /*26830*/  R2UR UR12, R16 ;  /* 0x00000000100c72ca */ /* 0x000fe200000e0000 */
[----:B------:R-:W-:Y:S01]  /*26840*/  UMOV UR7, 0x14f00000 ;  /* 0x14f0000000077882 */ /* 0x000fe20000000000 */
[----:B------:R-:W-:Y:S01]  /*26850*/  R2UR UR13, R17 ;  /* 0x00000000110d72ca */ /* 0x000fe200000e0000 */
[----:B------:R-:W-:-:S02]  /*26860*/  UMOV UR15, 0x80 ;  /* 0x00000080000f7882 */ /* 0x000fc40000000000 */
[----:B------:R-:W-:Y:S02]  /*26870*/  UIADD3 UR8, UR14, 0x28400, URZ ;  /* 0x000284000e087890 */ /* 0x000fe4000fffe03f */
[----:B------:R-:W-:Y:S02]  /*26880*/  UIADD3 UR9, UR9, 0x38830, URZ ;  /* 0x0003883009097890 */ /* 0x000fe4000fffe03f */
[----:B------:R-:W-:-:S07]  /*26890*/  UIADD3 UR14, UR14, 0x2c400, URZ ;  /* 0x0002c4000e0e7890 */ /* 0x000fce000fffe03f */
[----:B------:R0:W-:Y:S02]  /*268a0*/  UTMALDG.4D [UR8], [UR4], desc[UR6] ;  /* 0x00000608040075b4 */ /* 0x0001e40008019000 */
[----:B0-----:R-:W-:Y:S01]  /*268b0*/  UMOV UR8, UR14 ;  /* 0x0000000e00087c82 */ /* 0x001fe20008000000 */
[----:B------:R-:W-:Y:S02]  /*268c0*/  UMOV UR10, UR15 ;  /* 0x0000000f000a7c82 */ /* 0x000fe40008000000 */
[----:B------:R3:W-:Y:S01]  /*268d0*/  UTMALDG.4D [UR8], [UR4], desc[UR6] ;  /* 0x00000608040075b4 */ /* 0x0007e20008019000 */
[----:B--2---:R-:W-:-:S04]  /*268e0*/  LOP3.LUT R3, R3, 0xfffffffe, RZ, 0xc0, !PT ;  /* 0xfffffffe03037812 */ /* 0x004fc800078ec0ff */
[----:B------:R-:W-:-:S05]  /*268f0*/  @P0 LOP3.LUT R3, R3, 0x1, RZ, 0xfc, !PT ;  /* 0x0000000103030812 */ /* 0x000fca00078efcff */
[----:B------:R3:W-:Y:S01]  /*26900*/  STL [R1+0x10], R3 ;  /* 0x0000100301007387 */ /* 0x0007e20000100800 */
[----:B------:R-:W-:Y:S01]  /*26910*/  NOP ;  /* 0x0000000000007918 */ /* 0x000fe20000000000 */
.L_x_599:
[----:B---3--:R-:W0:Y:S04]  /*26920*/  LDL.LU R3, [R1+0x5c] ;  /* 0x00005c0001037983 */ /* 0x008e280000300800 */
[----:B------:R-:W2:Y:S04]  /*26930*/  LDL.LU R5, [R1+0x24] ;  /* 0x0000240001057983 */ /* 0x000ea80000300800 */
[----:B------:R-:W3:Y:S01]  /*26940*/  LDL.LU R4, [R1+0x60] ;  /* 0x0000600001047983 */ /* 0x000ee20000300800 */
[----:B------:R-:W-:Y:S05]  /*26950*/  WARPSYNC.ALL ;  /* 0x0000000000007948 */ /* 0x000fea0003800000 */
[----:B------:R-:W-:Y:S01]  /*26960*/  ULDC.64 UR4, c[0x0][0x298] ;  /* 0x0000a60000047ab9 */ /* 0x000fe20000000a00 */
[----:B------:R-:W-:Y:S01]  /*26970*/  ULDC.64 UR6, c[0x0][0xa00] ;  /* 0x0002800000067ab9 */ /* 0x000fe20000000a00 */
[----:B------:R-:W-:Y:S01]  /*26980*/  VIADD R2, R18, 0x20400 ;  /* 0x0002040012027836 */ /* 0x000fe20000000000 */
[----:B------:R-:W-:Y:S01]  /*26990*/  BAR.SYNC.DEFER_BLOCKING 0x8, 0x180 ;  /* 0x0206000000007b1d */ /* 0x000fe20000010000 */
[----:B------:R-:W-:-:S03]  /*269a0*/  ISETP.NE.U32.AND P0, PT, RZ, UR6, PT ;  /* 0x00000006ff007c0c */ /* 0x000fc6000bf05070 */
[----:B------:R-:W-:Y:S02]  /*269b0*/  LOP3.LUT P1, RZ, R2, 0x3ff, RZ, 0xc0, !PT ;  /* 0x000003ff02ff7812 */ /* 0x000fe4000782c0ff */
[----:B------:R-:W-:Y:S01]  /*269c0*/  ISETP.NE.AND.EX P0, PT, RZ, UR7, PT, P0 ;  /* 0x00000007ff007c0c */ /* 0x000fe2000bf05300 */
[----:B------:R-:W-:Y:S01]  /*269d0*/  BSSY B6, `(.L_x_606) ;  /* 0x000001d000067945 */ /* 0x000fe20003800000 */
[----:B0-----:R-:W-:Y:S02]  /*269e0*/  SHF.R.S32.HI R0, RZ, 0x1f, R3 ;  /* 0x0000001fff007819 */ /* 0x001fe40000011403 */
[----:B--2---:R-:W-:-:S03]  /*269f0*/  SEL R5, R5, RZ, !P0 ;  /* 0x000000ff05057207 */ /* 0x004fc60004000000 */
[----:B------:R-:W-:Y:S01]  /*26a00*/  IMAD R0, R0, UR4, RZ ;  /* 0x0000000400007c24 */ /* 0x000fe2000f8e02ff */
[----:B---3--:R-:W-:-:S03]  /*26a10*/  SEL R4, R4, RZ, !P0 ;  /* 0x000000ff04047207 */ /* 0x008fc60004000000 */
[C---:B------:R-:W-:Y:S02]  /*26a20*/  IMAD R0, R3.reuse, UR5, R0 ;  /* 0x0000000503007c24 */ /* 0x040fe4000f8e0200 */
[----:B------:R-:W-:-:S05]  /*26a30*/  IMAD.WIDE.U32 R2, R3, UR4, RZ ;  /* 0x0000000403027c25 */ /* 0x000fca000f8e00ff */
[----:B------:R-:W-:Y:S01]  /*26a40*/  IADD3 R0, R3, R0, RZ ;  /* 0x0000000003007210 */ /* 0x000fe20007ffe0ff */
[----:B------:R0:W-:Y:S04]  /*26a50*/  STL.64 [R1+0x58], R2 ;  /* 0x0000580201007387 */ /* 0x0001e80000100a00 */
[----:B------:R0:W-:Y:S04]  /*26a60*/  STL [R1+0x24], R5 ;  /* 0x0000240501007387 */ /* 0x0001e80000100800 */
[----:B------:R0:W-:Y:S04]  /*26a70*/  STL [R1+0x68], R4 ;  /* 0x0000680401007387 */ /* 0x0001e80000100800 */
[----:B------:R0:W-:Y:S01]  /*26a80*/  STL [R1+0x60], R0 ;  /* 0x0000600001007387 */ /* 0x0001e20000100800 */
[----:B------:R-:W-:Y:S05]  /*26a90*/  @!P1 BRA `(.L_x_607) ;  /* 0x0000000000409947 */ /* 0x000fea0003800000 */
[----:B0-----:R-:W-:Y:S01]  /*26aa0*/  MOV R2, 0x0 ;  /* 0x0000000000027802 */ /* 0x001fe20000000f00 */
[----:B------:R-:W-:Y:S01]  /*26ab0*/  ULDC.64 UR4, c[0x4][0x198] ;  /* 0x0100660000047ab9 */ /* 0x000fe20000000a00 */
[----:B------:R-:W-:Y:S01]  /*26ac0*/  ULDC.64 UR6, c[0x4][0x1a0] ;  /* 0x0100680000067ab9 */ /* 0x000fe20000000a00 */
[----:B------:R-:W-:Y:S01]  /*26ad0*/  ULDC.64 UR8, c[0x4][0x108] ;  /* 0x0100420000087ab9 */ /* 0x000fe20000000a00 */
[----:B------:R-:W-:Y:S01]  /*26ae0*/  IMAD.U32 R4, RZ, RZ, UR4 ;  /* 0x00000004ff047e24 */ /* 0x000fe2000f8e00ff */
[----:B-1----:R-:W-:Y:S01]  /*26af0*/  MOV R10, UR8 ;  /* 0x00000008000a7c02 */ /* 0x002fe20008000f00 */
        /* <DEDUP_REMOVED lines=10> */
.L_x_607:
[----:B------:R-:W-:Y:S05]  /*26ba0*/  BSYNC B6 ;  /* 0x0000000000067941 */ /* 0x000fea0003800000 */
.L_x_606:
[----:B0-----:R-:W2:Y:S01]  /*26bb0*/  LDL.LU R0, [R1+0x68] ;  /* 0x0000680001007983 */ /* 0x001ea20000300800 */
[----:B------:R-:W0:Y:S01]  /*26bc0*/  LDC R8, c[0x0][0x448] ;  /* 0x00011200ff087b82 */ /* 0x000e220000000800 */
[----:B------:R-:W-:Y:S01]  /*26bd0*/  ULDC.64 UR4, c[0x0][0x2d8] ;  /* 0x0000b60000047ab9 */ /* 0x000fe20000000a00 */
[----:B------:R-:W-:Y:S01]  /*26be0*/  ULDC.64 UR6, c[0x0][0x280] ;  /* 0x0000a00000067ab9 */ /* 0x000fe20000000a00 */
[----:B------:R-:W3:Y:S04]  /*26bf0*/  LDL.LU R4, [R1+0x60] ;  /* 0x0000600001047983 */ /* 0x000ee80000300800 */
[----:B------:R-:W3:Y:S04]  /*26c00*/  LDL.LU.64 R2, [R1+0x58] ;  /* 0x0000580001027983 */ /* 0x000ee80000300a00 */
[----:B------:R-:W4:Y:S04]  /*26c10*/  LDL.LU R6, [R1+0x24] ;  /* 0x0000240001067983 */ /* 0x000f280000300800 */
[----:B------:R-:W4:Y:S01]  /*26c20*/  LDL.LU R5, [R1+0x4] ;  /* 0x0000040001057983 */ /* 0x000f220000300800 */
[----:B0-----:R-:W-:Y:S01]  /*26c30*/  ISETP.NE.AND P0, PT, R8, 0x1, PT ;  /* 0x000000010800780c */ /* 0x001fe20003f05270 */
[----:B-1----:R-:W0:-:S12]  /*26c40*/  S2R R9, SR_TID.X ;  /* 0x0000000000097919 */ /* 0x002e180000002100 */
[----:B------:R-:W1:Y:S01]  /*26c50*/  @P0 LDC R7, c[0x0][0x450] ;  /* 0x00011400ff070b82 */ /* 0x000e620000000800 */
[----:B0-----:R-:W-:-:S05]  /*26c60*/  IMAD.SHL.U32 R9, R9, 0x10, RZ ;  /* 0x0000001009097824 */ /* 0x001fca00078e00ff */
[----:B------:R-:W-:-:S04]  /*26c70*/  LOP3.LUT R9, R9, 0x70, RZ, 0xc0, !PT ;  /* 0x0000007009097812 */ /* 0x000fc800078ec0ff */
[----:B------:R-:W-:Y:S02]  /*26c80*/  LOP3.LUT R9, R9, 0x80, RZ, 0xfc, !PT ;  /* 0x0000008009097812 */ /* 0x000fe400078efcff */
[----:B---3--:R-:W-:Y:S02]  /*26c90*/  MOV R3, R4 ;  /* 0x0000000400037202 */ /* 0x008fe40000000f00 */
[----:B------:R-:W0:Y:S01]  /*26ca0*/  S2R R4, SR_TID.X ;  /* 0x0000000000047919 */ /* 0x000e220000002100 */
[----:B------:R-:W-:-:S04]  /*26cb0*/  IMAD.WIDE.U32 R2, R16, UR4, R2 ;  /* 0x0000000410027c25 */ /* 0x000fc8000f8e0002 */
[----:B------:R-:W-:Y:S01]  /*26cc0*/  IMAD R3, R16, UR5, R3 ;  /* 0x0000000510037c24 */ /* 0x000fe2000f8e0203 */
[----:B------:R-:W-:Y:S02]  /*26cd0*/  ULDC.64 UR4, c[0x0][0x2e0] ;  /* 0x0000b80000047ab9 */ /* 0x000fe40000000a00 */
[----:B--2---:R-:W-:Y:S02]  /*26ce0*/  IMAD R0, R0, UR4, RZ ;  /* 0x0000000400007c24 */ /* 0x004fe4000f8e02ff */
[----:B----4-:R-:W-:-:S04]  /*26cf0*/  IMAD.WIDE.U32 R2, R6, UR4, R2 ;  /* 0x0000000406027c25 */ /* 0x010fc8000f8e0002 */
[----:B------:R-:W-:Y:S01]  /*26d00*/  IMAD R0, R6, UR5, R0 ;  /* 0x0000000506007c24 */ /* 0x000fe2000f8e0200 */
[----:B------:R-:W-:Y:S01]  /*26d10*/  ULDC.64 UR4, c[0x0][0x2d0] ;  /* 0x0000b40000047ab9 */ /* 0x000fe20000000a00 */
[C---:B0-----:R-:W-:Y:S01]  /*26d20*/  LOP3.LUT R6, R4.reuse, 0x7f, RZ, 0xc0, !PT ;  /* 0x0000007f04067812 */ /* 0x041fe200078ec0ff */
[----:B------:R-:W-:-:S03]  /*26d30*/  IMAD.SHL.U32 R4, R4, 0x10, RZ ;  /* 0x0000001004047824 */ /* 0x000fc600078e00ff */
[----:B------:R-:W-:-:S04]  /*26d40*/  SHF.R.U32.HI R6, RZ, 0x3, R6 ;  /* 0x00000003ff067819 */ /* 0x000fc80000011606 */
[----:B------:R-:W-:Y:S02]  /*26d50*/  LOP3.LUT R4, R6, 0x70, R4, 0xf8, !PT ;  /* 0x0000007006047812 */ /* 0x000fe400078ef804 */
[----:B------:R-:W0:Y:S01]  /*26d60*/  @P0 LDC R6, c[0x0][0x44c] ;  /* 0x00011300ff060b82 */ /* 0x000e220000000800 */
[----:B------:R-:W-:-:S05]  /*26d70*/  IMAD.SHL.U32 R5, R5, 0x80, RZ ;  /* 0x0000008005057824 */ /* 0x000fca00078e00ff */
[----:B------:R-:W-:Y:S01]  /*26d80*/  LOP3.LUT R4, R4, R5, RZ, 0xfc, !PT ;  /* 0x0000000504047212 */ /* 0x000fe200078efcff */
[----:B------:R-:W-:-:S04]  /*26d90*/  IMAD.IADD R3, R3, 0x1, R0 ;  /* 0x0000000103037824 */ /* 0x000fc800078e0200 */
[----:B------:R-:W-:Y:S02]  /*26da0*/  IMAD.MOV.U32 R0, RZ, RZ, R4 ;  /* 0x000000ffff007224 */ /* 0x000fe400078e0004 */
[----:B0-----:R-:W-:-:S05]  /*26db0*/  @P0 IMAD.HI.U32 R6, R4, R6, RZ ;  /* 0x0000000604060227 */ /* 0x001fca00078e00ff */
[----:B-1----:R-:W-:-:S04]  /*26dc0*/  @P0 SHF.R.U32.HI R0, RZ, R7, R6 ;  /* 0x00000007ff000219 */ /* 0x002fc80000011606 */
[----:B------:R-:W-:-:S05]  /*26dd0*/  IADD3 R6, -R0, RZ, RZ ;  /* 0x000000ff00067210 */ /* 0x000fca0007ffe1ff */
[----:B------:R-:W-:Y:S01]  /*26de0*/  IMAD R4, R8, R6, R4 ;  /* 0x0000000608047224 */ /* 0x000fe200078e0204 */
[----:B------:R-:W-:Y:S01]  /*26df0*/  SHF.R.S32.HI R6, RZ, 0x1f, R0 ;  /* 0x0000001fff067819 */ /* 0x000fe20000011400 */
[----:B------:R-:W-:-:S04]  /*26e00*/  IMAD.WIDE.U32 R2, R0, UR4, R2 ;  /* 0x0000000400027c25 */ /* 0x000fc8000f8e0002 */
[----:B------:R-:W-:-:S04]  /*26e10*/  IMAD R6, R6, UR4, RZ ;  /* 0x0000000406067c24 */ /* 0x000fc8000f8e02ff */
[----:B------:R-:W-:Y:S01]  /*26e20*/  IMAD R0, R0, UR5, R6 ;  /* 0x0000000500007c24 */ /* 0x000fe2000f8e0206 */
[----:B------:R-:W-:-:S03]  /*26e30*/  ULDC.64 UR4, c[0x0][0x2c8] ;  /* 0x0000b20000047ab9 */ /* 0x000fc60000000a00 */
[----:B------:R-:W-:Y:S01]  /*26e40*/  IMAD.IADD R3, R3, 0x1, R0 ;  /* 0x0000000103037824 */ /* 0x000fe200078e0200 */
[----:B------:R-:W-:Y:S01]  /*26e50*/  SHF.R.S32.HI R0, RZ, 0x1f, R4 ;  /* 0x0000001fff007819 */ /* 0x000fe20000011404 */
[----:B------:R-:W-:-:S04]  /*26e60*/  IMAD.WIDE.U32 R2, R4, UR4, R2 ;  /* 0x0000000404027c25 */ /* 0x000fc8000f8e0002 */
[----:B------:R-:W-:Y:S01]  /*26e70*/  IMAD R0, R0, UR4, RZ ;  /* 0x0000000400007c24 */ /* 0x000fe2000f8e02ff */
[----:B------:R-:W-:Y:S02]  /*26e80*/  ULDC UR4, c[0x0][0x2b8] ;  /* 0x0000ae0000047ab9 */ /* 0x000fe40000000800 */
[----:B------:R-:W-:Y:S02]  /*26e90*/  ISETP.GE.AND P1, PT, R9, UR4, PT ;  /* 0x0000000409007c0c */ /* 0x000fe4000bf26270 */
[----:B------:R0:W5:Y:S01]  /*26ea0*/  LDL R9, [R1+0x54] ;  /* 0x0000540001097983 */ /* 0x0001620000100800 */
[----:B------:R-:W1:Y:S01]  /*26eb0*/  S2R R7, SR_TID.X ;  /* 0x0000000000077919 */ /* 0x000e620000002100 */
[----:B------:R-:W-:Y:S01]  /*26ec0*/  IMAD R0, R4, UR5, R0 ;  /* 0x0000000504007c24 */ /* 0x000fe2000f8e0200 */
[----:B------:R-:W-:-:S04]  /*26ed0*/  IADD3 R4, P2, R2, UR6, RZ ;  /* 0x0000000602047c10 */ /* 0x000fc8000ff5e0ff */
[----:B------:R-:W-:Y:S01]  /*26ee0*/  IADD3.X R3, R3, UR7, R0, P2, !PT ;  /* 0x0000000703037c10 */ /* 0x000fe200097fe400 */
[----:B-1----:R-:W-:-:S05]  /*26ef0*/  IMAD.SHL.U32 R10, R7, 0x10, RZ ;  /* 0x00000010070a7824 */ /* 0x002fca00078e00ff */
[----:B------:R-:W-:-:S04]  /*26f00*/  LOP3.LUT R10, R10, 0x70, RZ, 0xc0, !PT ;  /* 0x000000700a0a7812 */ /* 0x000fc800078ec0ff */
[----:B------:R-:W-:Y:S01]  /*26f10*/  ISETP.GE.AND P0, PT, R10, UR4, PT ;  /* 0x000000040a007c0c */ /* 0x000fe2000bf06270 */
[----:B------:R-:W-:-:S03]  /*26f20*/  UMOV UR4, 0xffffffff ;  /* 0xffffffff00047882 */ /* 0x000fc60000000000 */
[----:B0-----:R-:W-:Y:S09]  /*26f30*/  BRA.DIV UR4, `(.L_x_608) ;  /* 0x0000009204147947 */ /* 0x001ff2000b800000 */
[----:B------:R-:W0:Y:S02]  /*26f40*/  S2R R6, SR_TID.X ;  /* 0x0000000000067919 */ /* 0x000e240000002100 */
[----:B0-----:R-:W-:-:S04]  /*26f50*/  LOP3.LUT R6, R6, 0x7f, RZ, 0xc0, !PT ;  /* 0x0000007f06067812 */ /* 0x001fc800078ec0ff */
[----:B------:R-:W-:Y:S02]  /*26f60*/  SHF.R.U32.HI R7, RZ, 0x3, R6 ;  /* 0x00000003ff077819 */ /* 0x000fe40000011606 */
[----:B------:R-:W2:Y:S03]  /*26f70*/  LDL.LU R6, [R1+0x64] ;  /* 0x0000640001067983 */ /* 0x000ea60000300800 */
[----:B------:R-:W-:Y:S02]  /*26f80*/  IMAD.IADD R0, R7, 0x1, R5 ;  /* 0x0000000107007824 */ /* 0x000fe400078e0205 */
[----:B------:R-:W0:Y:S03]  /*26f90*/  SHFL.IDX PT, R7, R4, RZ, 0x181f ;  /* 0x00181fff04077589 */ /* 0x000e2600000e0000 */
[----:B------:R-:W-:Y:S01]  /*26fa0*/  IADD3 R5, R0, 0x10, RZ ;  /* 0x0000001000057810 */ /* 0x000fe20007ffe0ff */
[----:B--2---:R-:W-:-:S02]  /*26fb0*/  IMAD R2, R6, R8, RZ ;  /* 0x0000000806027224 */ /* 0x004fc400078e02ff */
[----:B------:R-:W1:Y:S03]  /*26fc0*/  SHFL.IDX PT, R6, R3, RZ, 0x181f ;  /* 0x00181fff03067589 */ /* 0x000e6600000e0000 */
[-C--:B------:R-:W-:Y:S01]  /*26fd0*/  ISETP.GE.AND P4, PT, R0, R2.reuse, PT ;  /* 0x000000020000720c */ /* 0x080fe20003f86270 */
[----:B------:R-:W-:Y:S01]  /*26fe0*/  SHFL.IDX PT, R8, R3, 0x1, 0x181f ;  /* 0x00381f0003087f89 */ /* 0x000fe200000e0000 */
        /* <DEDUP_REMOVED lines=21> */
[----:B0-----:R-:W-:-:S05]  /*27140*/  @!P2 IMAD.X R6, RZ, RZ, R6, P3 ;  /* 0x000000ffff06a224 */ /* 0x001fca00018e0606 */
[----:B------:R-:W-:Y:S01]  /*27150*/  @!P2 MOV R7, R6 ;  /* 0x000000060007a202 */ /* 0x000fe20000000f00 */
        /* <DEDUP_REMOVED lines=9> */
[----:B------:R-:W-:Y:S01]  /*271f0*/  @!P2 IMAD.MOV.U32 R7, RZ, RZ, R6 ;  /* 0x000000ffff07a224 */ /* 0x000fe200078e0006 */
[----:B------:R-:W-:Y:S01]  /*27200*/  @!P2 MOV R6, R5 ;  /* 0x000000050006a202 */ /* 0x000fe20000000f00 */
[----:B------:R-:W-:-:S04]  /*27210*/  VIADD R5, R0, 0x40 ;  /* 0x0000004000057836 */ /* 0x000fc80000000000 */
        /* <DEDUP_REMOVED lines=8> */
[----:B------:R-:W-:Y:S01]  /*272a0*/  @!P2 IMAD.MOV.U32 R6, RZ, RZ, R5 ;  /* 0x000000ffff06a224 */ /* 0x000fe200078e0005 */
[----:B------:R-:W-:-:S04]  /*272b0*/  IADD3 R5, R0, 0x50, RZ ;  /* 0x0000005000057810 */ /* 0x000fc80007ffe0ff */
        /* <DEDUP_REMOVED lines=15> */
[----:B-1----:R-:W-:-:S04]  /*273b0*/  @!P2 IADD3 R5, P3, R10, R5, RZ ;  /* 0x000000050a05a210 */ /* 0x002fc80007f7e0ff */
[----:B0-----:R-:W-:-:S05]  /*273c0*/  @!P2 IADD3.X R6, RZ, R6, RZ, P3, !PT ;  /* 0x00000006ff06a210 */ /* 0x001fca0001ffe4ff */
[----:B------:R-:W-:Y:S02]  /*273d0*/  @!P2 IMAD.MOV.U32 R7, RZ, RZ, R6 ;  /* 0x000000ffff07a224 */ /* 0x000fe400078e0006 */
[----:B------:R-:W-:Y:S02]  /*273e0*/  @!P2 IMAD.MOV.U32 R6, RZ, RZ, R5 ;  /* 0x000000ffff06a224 */ /* 0x000fe400078e0005 */
[----:B------:R0:W1:Y:S04]  /*273f0*/  SHFL.IDX PT, R5, R3, 0x7, 0x181f ;  /* 0x00f81f0003057f89 */ /* 0x00006800000e0000 */
[----:B------:R0:W-:Y:S04]  /*27400*/  @!P2 LDGSTS.E.BYPASS.LTC128B.128 [R9+0x23400], desc[UR42][R6.64], !P0 ;  /* 0x234000000609afae */ /* 0x0001e8000c101d6a */
[----:B------:R0:W-:Y:S04]  /*27410*/  @!P2 LDGSTS.E.BYPASS.LTC128B.128 [R9+0x27400], desc[UR42][R6.64+0x80], !P1 ;  /* 0x274000800609afae */ /* 0x0001e8000c901d6a */
[----:B------:R0:W2:Y:S02]  /*27420*/  SHFL.IDX PT, R3, R4, 0x7, 0x181f ;  /* 0x00f81f0004037f89 */ /* 0x0000a400000e0000 */
.L_x_892:
[----:B------:R-:W-:Y:S01]  /*27430*/  VIADD R0, R0, 0x70 ;  /* 0x0000007000007836 */ /* 0x000fe20000000000 */
[----:B------:R-:W-:Y:S04]  /*27440*/  BSSY B0, `(.L_x_609) ;  /* 0x000000a000007945 */ /* 0x000fe80003800000 */
[----:B------:R-:W-:-:S13]  /*27450*/  ISETP.GE.AND P2, PT, R0, R2, PT ;  /* 0x000000020000720c */ /* 0x000fda0003f46270 */
[----:B------:R-:W-:Y:S05]  /*27460*/  @P2 BRA `(.L_x_610) ;  /* 0x00000000001c2947 */ /* 0x000fea0003800000 */
[----:B--2---:R-:W-:-:S05]  /*27470*/  IADD3 R2, P2, R10, R3, RZ ;  /* 0x000000030a027210 */ /* 0x004fca0007f5e0ff */
[----:B01----:R-:W-:-:S05]  /*27480*/  IMAD.X R3, RZ, RZ, R5, P2 ;  /* 0x000000ffff037224 */ /* 0x003fca00010e0605 */
[----:B------:R-:W-:Y:S01]  /*27490*/  @!PT LDS RZ, [RZ] ;  /* 0x00000000fffff984 */ /* 0x000fe20000000800 */
[----:B------:R-:W-:Y:S01]  /*274a0*/  @!PT LDS RZ, [RZ] ;  /* 0x00000000fffff984 */ /* 0x000fe20000000800 */
[----:B------:R-:W-:Y:S01]  /*274b0*/  @!PT LDS RZ, [RZ] ;  /* 0x00000000fffff984 */ /* 0x000fe20000000800 */
[----:B------:R3:W-:Y:S04]  /*274c0*/  LDGSTS.E.BYPASS.LTC128B.128 [R9+0x23c00], desc[UR42][R2.64], !P0 ;  /* 0x23c0000002097fae */ /* 0x0007e8000c101d6a */
[----:B------:R3:W-:Y:S02]  /*274d0*/  LDGSTS.E.BYPASS.LTC128B.128 [R9+0x27c00], desc[UR42][R2.64+0x80], !P1 ;  /* 0x27c0008002097fae */ /* 0x0007e4000c901d6a */
.L_x_610:
[----:B------:R-:W-:Y:S05]  /*274e0*/  BSYNC B0 ;  /* 0x0000000000007941 */ /* 0x000fea0003800000 */
.L_x_609:
[----:B------:R-:W-:Y:S01]  /*274f0*/  NOP ;  /* 0x0000000000007918 */ /* 0x000fe20000000000 */
[----:B------:R-:W-:-:S13]  /*27500*/  PLOP3.LUT P0, PT, PT, PT, PT, 0x80, 0x0 ;  /* 0x000000000000781c */ /* 0x000fda0003f0f070 */
.L_x_611:
[----:B------:R-:W-:Y:S02]  /*27510*/  PLOP3.LUT P1, PT, P1, P0, PT, 0xa2, 0x0 ;  /* 0x000000000000781c */ /* 0x000fe40000f21472 */
[----:B------:R-:W-:-:S08]  /*27520*/  @P0 R2UR P1, UR4, R18 ;  /* 0x00000000120402ca */ /* 0x000fd00000020000 */
[----:B------:R-:W-:-:S05]  /*27530*/  @P0 PLOP3.LUT P0, PT, P1, PT, PT, 0x80, 0x0 ;  /* 0x000000000000081c */ /* 0x000fca0000f0f070 */
[----:B------:R-:W-:Y:S01]  /*27540*/  @!P1 SYNCS.ARRIVE.TRANS64.RED.A0T1 RZ, [UR4+0x38800], RZ ;  /* 0x038800ffffff99a7 */ /* 0x000fe20008200404 */
[----:B------:R-:W-:Y:S07]  /*27550*/  @!P1 ARRIVES.LDGSTSBAR.64.TRANSCNT [UR4+0x38800] ;  /* 0x03880000ff0099b0 */ /* 0x000fee0008000a84 */
[----:B------:R-:W-:Y:S05]  /*27560*/  @P0 BRA.U.ANY `(.L_x_611) ;  /* 0xfffffffd00e80947 */ /* 0x000fea000393ffff */
[----:B---3--:R-:W3:Y:S02]  /*27570*/  LDL.LU R2, [R1+0x70] ;  /* 0x0000700001027983 */ /* 0x008ee40000300800 */
[----:B---3--:R-:W-:-:S04]  /*27580*/  IADD3 R2, R2, 0x1, RZ ;  /* 0x0000000102027810 */ /* 0x008fc80007ffe0ff */
[----:B------:R-:W-:Y:S01]  /*27590*/  LEA.HI R0, R2, R2, RZ, 0x1 ;  /* 0x0000000202007211 */ /* 0x000fe200078f08ff */
[----:B------:R3:W-:Y:S03]  /*275a0*/  STL [R1+0x70], R2 ;  /* 0x0000700201007387 */ /* 0x0007e60000100800 */
[----:B------:R-:W-:-:S05]  /*275b0*/  LOP3.LUT R0, R0, 0xfffffffe, RZ, 0xc0, !PT ;  /* 0xfffffffe00007812 */ /* 0x000fca00078ec0ff */
[----:B------:R-:W-:-:S05]  /*275c0*/  IMAD.IADD R0, R2, 0x1, -R0 ;  /* 0x0000000102007824 */ /* 0x000fca00078e0a00 */
[----:B------:R-:W-:Y:S01]  /*275d0*/  SHF.L.U32 R0, R0, 0x1f, RZ ;  /* 0x0000001f00007819 */ /* 0x000fe200000006ff */
[----:B------:R-:W-:Y:S01]  /*275e0*/  NOP ;  /* 0x0000000000007918 */ /* 0x000fe20000000000 */
[----:B------:R3:W-:Y:S01]  /*275f0*/  SYNCS.ARRIVE.TRANS64.A1T0 RZ, [R18+URZ+0x38800], RZ ;  /* 0x038800ff12ff79a7 */ /* 0x0007e2000810003f */
[----:B------:R-:W-:Y:S01]  /*27600*/  BSSY B0, `(.L_x_612) ;  /* 0x0000003000007945 */ /* 0x000fe20003800000 */
[----:B------:R-:W4:Y:S03]  /*27610*/  SYNCS.PHASECHK.TRANS64.TRYWAIT P0, [R18+URZ+0x38820], R0 ;  /* 0x03882000120075a7 */ /* 0x000f26000800017f */
[----:B---34-:R-:W-:Y:S05]  /*27620*/  @!P0 BRA `(.L_x_613) ;  /* 0x00000094001c8947 */ /* 0x018fea0003800000 */
.L_x_893:
[----:B------:R-:W-:Y:S05]  /*27630*/  BSYNC B0 ;  /* 0x0000000000007941 */ /* 0x000fea0003800000 */
.L_x_612:
[----:B------:R-:W4:Y:S04]  /*27640*/  LDL.LU R2, [R1+0x8] ;  /* 0x0000080001027983 */ /* 0x000f280000300800 */
[----:B0-2---:R-:W2:Y:S01]  /*27650*/  LDL R3, [R1+0x38] ;  /* 0x0000380001037983 */ /* 0x005ea20000100800 */
[----:B----4-:R-:W-:-:S05]  /*27660*/  VIADD R2, R2, 0xfffffffe ;  /* 0xfffffffe02027836 */ /* 0x010fca0000000000 */
[----:B--2---:R-:W-:-:S13]  /*27670*/  ISETP.GE.AND P0, PT, R2, R3, PT ;  /* 0x000000030200720c */ /* 0x004fda0003f06270 */
[----:B------:R-:W-:Y:S05]  /*27680*/  @!P0 BRA `(.L_x_614) ;  /* 0x0000001400988947 */ /* 0x000fea0003800000 */
[----:B---3--:R0:W5:Y:S04]  /*27690*/  LDL.LU R0, [R1+0x1c] ;  /* 0x00001c0001007983 */ /* 0x0081680000300800 */
[----:B------:R0:W5:Y:S02]  /*276a0*/  LDL.LU R8, [R1+0x28] ;  /* 0x0000280001087983 */ /* 0x0001640000300800 */
.L_x_636:
[----:B------:R-:W2:Y:S01]  /*276b0*/  LDL R3, [R1+0x10] ;  /* 0x0000100001037983 */ /* 0x000ea20000100800 */
[----:B-----5:R-:W-:Y:S01]  /*276c0*/  VIADD R4, R0, 0x1 ;  /* 0x0000000100047836 */ /* 0x020fe20000000000 */
        /* <DEDUP_REMOVED lines=15> */
[----:B------:R-:W3:Y:S01]  /*277c0*/  LDL R11, [R1+0x3c] ;  /* 0x00003c00010b7983 */ /* 0x000ee20000100800 */
[----:B------:R-:W4:Y:S01]  /*277d0*/  LDC R6, c[0x0][0x43c] ;  /* 0x00010f00ff067b82 */ /* 0x000f220000000800 */
[----:B------:R-:W-:Y:S02]  /*277e0*/  ULDC.64 UR6, c[0x0][0x428] ;  /* 0x00010a0000067ab9 */ /* 0x000fe40000000a00 */
[----:B------:R-:W2:Y:S01]  /*277f0*/  LDL R7, [R1+0x34] ;  /* 0x0000340001077983 */ /* 0x000ea20000100800 */
[----:B----4-:R-:W-:-:S13]  /*27800*/  ISETP.NE.AND P0, PT, R6, 0x1, PT ;  /* 0x000000010600780c */ /* 0x010fda0003f05270 */
[----:B-1----:R-:W1:Y:S02]  /*27810*/  @P0 LDC.64 R4, c[0x0][0x440] ;  /* 0x00011000ff040b82 */ /* 0x002e640000000a00 */
[----:B-1----:R-:W-:Y:S01]  /*27820*/  @P0 IMAD.HI.U32 R3, R2, R4, RZ ;  /* 0x0000000402030227 */ /* 0x002fe200078e00ff */
[----:B------:R-:W-:-:S04]  /*27830*/  MOV R4, R2 ;  /* 0x0000000200047202 */ /* 0x000fc80000000f00 */
[----:B------:R-:W-:-:S04]  /*27840*/  @P0 SHF.R.U32.HI R4, RZ, R5, R3 ;  /* 0x00000005ff040219 */ /* 0x000fc80000011603 */
[--C-:B------:R-:W-:Y:S01]  /*27850*/  SHF.R.S32.HI R5, RZ, 0x1f, R4.reuse ;  /* 0x0000001fff057819 */ /* 0x100fe20000011404 */
[----:B------:R-:W-:-:S04]  /*27860*/  IMAD.MOV R3, RZ, RZ, -R4 ;  /* 0x000000ffff037224 */ /* 0x000fc800078e0a04 */
[----:B------:R-:W-:Y:S02]  /*27870*/  IMAD R3, R6, R3, R2 ;  /* 0x0000000306037224 */ /* 0x000fe400078e0202 */
[----:B---3--:R-:W-:-:S04]  /*27880*/  IMAD R6, R11, UR6, RZ ;  /* 0x000000060b067c24 */ /* 0x008fc8000f8e02ff */
[C---:B--2---:R-:W-:Y:S02]  /*27890*/  IMAD R6, R7.reuse, UR7, R6 ;  /* 0x0000000707067c24 */ /* 0x044fe4000f8e0206 */
[----:B------:R-:W-:-:S04]  /*278a0*/  IMAD.WIDE.U32 R4, R7, UR6, R4 ;  /* 0x0000000607047c25 */ /* 0x000fc8000f8e0004 */
[----:B------:R-:W-:Y:S01]  /*278b0*/  IMAD.IADD R5, R6, 0x1, R5 ;  /* 0x0000000106057824 */ /* 0x000fe200078e0205 */
[----:B------:R-:W-:-:S04]  /*278c0*/  LEA R6, P0, R4, UR4, 0x2 ;  /* 0x0000000404067c11 */ /* 0x000fc8000f8010ff */
[----:B------:R-:W-:-:S05]  /*278d0*/  LEA.HI.X R7, R4, UR5, R5, 0x2, P0 ;  /* 0x0000000504077c11 */ /* 0x000fca00080f1405 */
[----:B------:R3:W5:Y:S04]  /*278e0*/  LDG.E R17, desc[UR42][R6.64] ;  /* 0x0000002a06117981 */ /* 0x000768000c1e1900 */
.L_x_617:
[----:B---3--:R-:W-:Y:S01]  /*278f0*/  IMAD R6, R10, 0x8, R18 ;  /* 0x000000080a067824 */ /* 0x008fe200078e0212 */
[----:B-1----:R-:W-:Y:S01]  /*27900*/  SHF.L.U32 R5, R9, 0x1f, RZ ;  /* 0x0000001f09057819 */ /* 0x002fe200000006ff */
[----:B------:R-:W1:Y:S01]  /*27910*/  S2R R4, SR_TID.X ;  /* 0x0000000000047919 */ /* 0x000e620000002100 */
[----:B------:R-:W-:Y:S02]  /*27920*/  BSSY B1, `(.L_x_618) ;  /* 0x0000005000017945 */ /* 0x000fe40003800000 */
[----:B------:R-:W3:Y:S01]  /*27930*/  SYNCS.PHASECHK.TRANS64.TRYWAIT P0, [R6+URZ+0x38880], R5 ;  /* 0x03888005060075a7 */ /* 0x000ee2000800017f */
[----:B-1----:R-:W-:-:S04]  /*27940*/  LOP3.LUT R4, R4, 0x7f, RZ, 0xc0, !PT ;  /* 0x0000007f04047812 */ /* 0x002fc800078ec0ff */
[----:B------:R-:W-:Y:S01]  /*27950*/  ISETP.NE.AND P1, PT, R4, RZ, PT ;  /* 0x000000ff0400720c */ /* 0x000fe20003f25270 */
[----:B---3--:R-:W-:-:S12]  /*27960*/  @!P0 BRA `(.L_x_619) ;  /* 0x0000009000608947 */ /* 0x008fd80003800000 */
.L_x_894:
[----:B------:R-:W-:Y:S05]  /*27970*/  BSYNC B1 ;  /* 0x0000000000017941 */ /* 0x000fea0003800000 */
.L_x_618:
        /* <DEDUP_REMOVED lines=9> */
.L_x_621:
[----:B------:R-:W-:Y:S05]  /*27a10*/  BSYNC B1 ;  /* 0x0000000000017941 */ /* 0x000fea0003800000 */
.L_x_620:
[----:B------:R-:W3:Y:S04]  /*27a20*/  LDL R4, [R1+0x1c] ;  /* 0x00001c0001047983 */ /* 0x000ee80000100800 */
[----:B------:R-:W4:Y:S01]  /*27a30*/  LDL R7, [R1+0x40] ;  /* 0x0000400001077983 */ /* 0x000f220000100800 */
[----:B------:R-:W-:Y:S01]  /*27a40*/  MOV R13, RZ ;  /* 0x000000ff000d7202 */ /* 0x000fe20000000f00 */
[----:B------:R-:W-:Y:S01]  /*27a50*/  UIADD3 UR4, UP0, UR40, 0x470, URZ ;  /* 0x0000047028047890 */ /* 0x000fe2000ff1e03f */
[----:B------:R-:W-:Y:S01]  /*27a60*/  PLOP3.LUT P0, PT, PT, PT, PT, 0x80, 0x0 ;  /* 0x000000000000781c */ /* 0x000fe20003f0f070 */
[----:B------:R-:W-:Y:S01]  /*27a70*/  UMOV UR6, 0x0 ;  /* 0x0000000000067882 */ /* 0x000fe20000000000 */
[----:B------:R-:W-:Y:S01]  /*27a80*/  R2UR UR10, R13 ;  /* 0x000000000d0a72ca */ /* 0x000fe200000e0000 */
[----:B------:R-:W-:Y:S01]  /*27a90*/  UIADD3.X UR5, URZ, UR41, URZ, UP0, !UPT ;  /* 0x000000293f057290 */ /* 0x000fe200087fe43f */
[----:B------:R-:W-:Y:S01]  /*27aa0*/  UMOV UR7, 0x14f00000 ;  /* 0x14f0000000077882 */ /* 0x000fe20000000000 */
[----:B---3--:R-:W-:-:S02]  /*27ab0*/  IMAD R4, R4, 0x8000, R18 ;  /* 0x0000800004047824 */ /* 0x008fc400078e0212 */
[----:B----4-:R-:W-:Y:S02]  /*27ac0*/  IMAD R7, R3, 0x80, R7 ;  /* 0x0000008003077824 */ /* 0x010fe400078e0207 */
[----:B------:R-:W-:Y:S02]  /*27ad0*/  VIADD R3, R6, 0x38870 ;  /* 0x0003887006037836 */ /* 0x000fe40000000000 */
[----:B--2---:R-:W-:-:S07]  /*27ae0*/  VIADD R9, R4, 0x10400 ;  /* 0x0001040004097836 */ /* 0x004fce0000000000 */
.L_x_622:
[----:B------:R-:W-:-:S13]  /*27af0*/  @P0 ELECT P2, URZ, PT ;  /* 0x00000000003f082f */ /* 0x000fda0003840000 */
[----:B-----5:R-:W-:Y:S02]  /*27b00*/  @P2 R2UR UR13, R17 ;  /* 0x00000000110d22ca */ /* 0x020fe400000e0000 */
        /* <DEDUP_REMOVED lines=8> */
[----:B------:R-:W-:Y:S01]  /*27b90*/  MOV R12, 0x80 ;  /* 0x00000080000c7802 */ /* 0x000fe20000000f00 */
[----:B------:R-:W-:Y:S01]  /*27ba0*/  VIADD R9, R4, 0x14400 ;  /* 0x0001440004097836 */ /* 0x000fe20000000000 */
[----:B------:R-:W-:Y:S01]  /*27bb0*/  PLOP3.LUT P0, PT, PT, PT, PT, 0x80, 0x0 ;  /* 0x000000000000781c */ /* 0x000fe20003f0f070 */
[----:B------:R-:W-:Y:S01]  /*27bc0*/  UMOV UR6, 0x0 ;  /* 0x0000000000067882 */ /* 0x000fe20000000000 */
[----:B------:R-:W-:Y:S01]  /*27bd0*/  R2UR UR10, R12 ;  /* 0x000000000c0a72ca */ /* 0x000fe200000e0000 */
[----:B------:R-:W-:-:S14]  /*27be0*/  UMOV UR7, 0x14f00000 ;  /* 0x14f0000000077882 */ /* 0x000fdc0000000000 */
.L_x_623:
        /* <DEDUP_REMOVED lines=10> */
[----:B------:R-:W2:Y:S01]  /*27c90*/  SYNCS.PHASECHK.TRANS64.TRYWAIT P0, [R6+URZ+0x38840], R5 ;  /* 0x03884005060075a7 */ /* 0x000ea2000800017f */
[----:B------:R-:W-:Y:S04]  /*27ca0*/  BSSY B1, `(.L_x_624) ;  /* 0x0000002000017945 */ /* 0x000fe80003800000 */
[----:B--2---:R-:W-:Y:S05]  /*27cb0*/  @!P0 BRA `(.L_x_625) ;  /* 0x0000008c00a08947 */ /* 0x004fea0003800000 */
.L_x_895:
[----:B------:R-:W-:Y:S05]  /*27cc0*/  BSYNC B1 ;  /* 0x0000000000017941 */ /* 0x000fea0003800000 */
.L_x_624:
[----:B------:R-:W-:Y:S01]  /*27cd0*/  BSSY B1, `(.L_x_626) ;  /* 0x000000b000017945 */ /* 0x000fe20003800000 */
[----:B------:R-:W-:Y:S02]  /*27ce0*/  IMAD.MOV.U32 R10, RZ, RZ, 0x0 ;  /* 0x00000000ff0a7424 */ /* 0x000fe400078e00ff */
[----:B------:R-:W-:Y:S01]  /*27cf0*/  IMAD.MOV.U32 R11, RZ, RZ, 0x14f00000 ;  /* 0x14f00000ff0b7424 */ /* 0x000fe200078e00ff */
[----:B------:R-:W-:Y:S06]  /*27d00*/  @P1 BRA `(.L_x_627) ;  /* 0x00000000001c1947 */ /* 0x000fec0003800000 */
[----:B------:R-:W3:Y:S02]  /*27d10*/  S2R R3, SR_TID.X ;  /* 0x0000000000037919 */ /* 0x000ee40000002100 */
[----:B---3--:R-:W-:Y:S01]  /*27d20*/  LOP3.LUT R9, R3, 0x1f, RZ, 0xc0, !PT ;  /* 0x0000001f03097812 */ /* 0x008fe200078ec0ff */
[----:B------:R-:W-:-:S03]  /*27d30*/  IMAD.MOV.U32 R3, RZ, RZ, 0x8000 ;  /* 0x00008000ff037424 */ /* 0x000fc600078e00ff */
[----:B------:R-:W-:Y:S01]  /*27d40*/  ISETP.NE.AND P0, PT, R9, RZ, PT ;  /* 0x000000ff0900720c */ /* 0x000fe20003f05270 */
[----:B------:R3:W-:-:S12]  /*27d50*/  SYNCS.ARRIVE.TRANS64 RZ, [R6+URZ+0x38830], R3 ;  /* 0x0388300306ff79a7 */ /* 0x0007d8000800003f */
[----:B---3--:R-:W-:Y:S05]  /*27d60*/  @!P0 BRA `(.L_x_627) ;  /* 0x0000000000048947 */ /* 0x008fea0003800000 */
[----:B------:R-:W-:Y:S01]  /*27d70*/  BPT.TRAP 0x1 ;  /* 0x000000040000795c */ /* 0x000fe20000300000 */
.L_x_627:
[----:B------:R-:W-:Y:S05]  /*27d80*/  BSYNC B1 ;  /* 0x0000000000017941 */ /* 0x000fea0003800000 */
.L_x_626:
[----:B------:R-:W-:Y:S01]  /*27d90*/  R2UR UR10, R13 ;  /* 0x000000000d0a72ca */ /* 0x000fe200000e0000 */
[----:B------:R-:W-:Y:S01]  /*27da0*/  UIADD3 UR4, UP0, UR40, 0x370, URZ ;  /* 0x0000037028047890 */ /* 0x000fe2000ff1e03f */
[----:B------:R-:W-:Y:S01]  /*27db0*/  R2UR UR6, R10 ;  /* 0x000000000a0672ca */ /* 0x000fe200000e0000 */
[----:B------:R-:W-:Y:S01]  /*27dc0*/  VIADD R3, R4, 0x28400 ;  /* 0x0002840004037836 */ /* 0x000fe20000000000 */
[----:B------:R-:W-:Y:S01]  /*27dd0*/  R2UR UR7, R11 ;  /* 0x000000000b0772ca */ /* 0x000fe200000e0000 */
[----:B------:R-:W-:Y:S01]  /*27de0*/  UIADD3.X UR5, URZ, UR41, URZ, UP0, !UPT ;  /* 0x000000293f057290 */ /* 0x000fe200087fe43f */
[----:B------:R-:W-:Y:S02]  /*27df0*/  PLOP3.LUT P0, PT, PT, PT, PT, 0x80, 0x0 ;  /* 0x000000000000781c */ /* 0x000fe40003f0f070 */
[----:B-12---:R-:W-:-:S11]  /*27e00*/  IADD3 R6, R6, 0x38830, RZ ;  /* 0x0003883006067810 */ /* 0x006fd60007ffe0ff */
.L_x_628:
        /* <DEDUP_REMOVED lines=15> */
.L_x_629:
        /* <DEDUP_REMOVED lines=9> */
[----:B---3--:R-:W-:Y:S05]  /*27f90*/  @P0 BRA.U.ANY `(.L_x_629) ;  /* 0xfffffffd00d80947 */ /* 0x008fea000393ffff */
.L_x_616:
[----:B------:R-:W-:Y:S05]  /*27fa0*/  BSYNC B0 ;  /* 0x0000000000007941 */ /* 0x000fea0003800000 */
.L_x_615:
[----:B------:R-:W-:-:S06]  /*27fb0*/  UISETP.NE.AND UP0, UPT, UR36, 0x3, UPT ;  /* 0x000000032400788c */ /* 0x000fcc000bf05270 */
[----:B------:R-:W-:-:S13]  /*27fc0*/  PLOP3.LUT P0, PT, PT, PT, UP0, 0x80, 0x0 ;  /* 0x000000000000781c */ /* 0x000fda0003f0f008 */
[----:B------:R-:W-:Y:S05]  /*27fd0*/  @!P0 BRA `(.L_x_630) ;  /* 0x0000000000048947 */ /* 0x000fea0003800000 */
[----:B------:R-:W-:Y:S01]  /*27fe0*/  BPT.TRAP 0x1 ;  /* 0x000000040000795c */ /* 0x000fe20000300000 */
.L_x_630:
[----:B------:R-:W-:Y:S01]  /*27ff0*/  IMAD.U32 R3, RZ, RZ, UR39 ;  /* 0x00000027ff037e24 */ /* 0x000fe2000f8e00ff */
[----:B------:R-:W-:Y:S01]  /*28000*/  LOP3.LUT R4, R8, 0x1, RZ, 0x3c, !PT ;  /* 0x0000000108047812 */ /* 0x000fe200078e3cff */
[----:B------:R-:W-:Y:S03]  /*28010*/  BSSY B0, `(.L_x_631) ;  /* 0x0000006000007945 */ /* 0x000fe60003800000 */
[----:B------:R-:W-:Y:S01]  /*28020*/  ISETP.NE.AND P1, PT, R3, 0x3, PT ;  /* 0x000000030300780c */ /* 0x000fe20003f25270 */
[----:B------:R-:W-:Y:S01]  /*28030*/  IMAD R3, R0, 0x8, R18 ;  /* 0x0000000800037824 */ /* 0x000fe200078e0212 */
[----:B------:R-:W-:-:S04]  /*28040*/  SHF.L.U32 R4, R4, 0x1f, RZ ;  /* 0x0000001f04047819 */ /* 0x000fc800000006ff */
[----:B------:R-:W3:Y:S02]  /*28050*/  SYNCS.PHASECHK.TRANS64.TRYWAIT P0, [R3+URZ+0x38870], R4 ;  /* 0x03887004030075a7 */ /* 0x000ee4000800017f */
[----:B---3--:R-:W-:Y:S05]  /*28060*/  @!P0 BRA `(.L_x_632) ;  /* 0x0000008800c88947 */ /* 0x008fea0003800000 */
.L_x_896:
[----:B------:R-:W-:Y:S05]  /*28070*/  BSYNC B0 ;  /* 0x0000000000007941 */ /* 0x000fea0003800000 */
.L_x_631:
[----:B------:R-:W-:Y:S05]  /*28080*/  @!P1 BRA `(.L_x_633) ;  /* 0x0000000000049947 */ /* 0x000fea0003800000 */
[----:B------:R-:W-:Y:S01]  /*28090*/  BPT.TRAP 0x1 ;  /* 0x000000040000795c */ /* 0x000fe20000300000 */
.L_x_633:
[----:B---3--:R-:W-:Y:S02]  /*280a0*/  SHF.L.U32 R4, R8, 0x1f, RZ ;  /* 0x0000001f08047819 */ /* 0x008fe400000006ff */
[----:B------:R-:W-:Y:S02]  /*280b0*/  SHF.L.U32 R0, R0, 0xf, RZ ;  /* 0x0000000f00007819 */ /* 0x000fe400000006ff */
[----:B------:R-:W3:Y:S02]  /*280c0*/  SYNCS.PHASECHK.TRANS64.TRYWAIT P0, [R3+URZ+0x38860], R4 ;  /* 0x03886004030075a7 */ /* 0x000ee4000800017f */
[----:B---3--:R-:W-:Y:S05]  /*280d0*/  @!P0 BRA `(.L_x_634) ;  /* 0x0000008800c08947 */ /* 0x008fea0003800000 */
.L_x_897:
[----:B------:R-:W4:Y:S04]  /*280e0*/  LDL R14, [R1+0x14] ;  /* 0x00001400010e7983 */ /* 0x000f280000100800 */
[----:B-1----:R-:W2:Y:S04]  /*280f0*/  LDL R5, [R1+0x50] ;  /* 0x0000500001057983 */ /* 0x002ea80000100800 */
[----:B------:R3:W-:Y:S04]  /*28100*/  STL [R1+0x1ac], R3 ;  /* 0x0001ac0301007387 */ /* 0x0007e80000100800 */
[----:B---3--:R-:W3:Y:S01]  /*28110*/  LDL R3, [R1+0x18] ;  /* 0x0000180001037983 */ /* 0x008ee20000100800 */
[----:B------:R-:W-:Y:S05]  /*28120*/  WARPSYNC.ALL ;  /* 0x0000000000007948 */ /* 0x000fea0003800000 */
[----:B------:R1:W-:Y:S04]  /*28130*/  STL [R1+0x1a8], R2 ;  /* 0x0001a80201007387 */ /* 0x0003e80000100800 */
[----:B-1----:R-:W3:Y:S01]  /*28140*/  LDL R2, [R1+0x30] ;  /* 0x0000300001027983 */ /* 0x002ee20000100800 */
[----:B----4-:R-:W-:-:S05]  /*28150*/  LOP3.LUT R4, R0, R14, RZ, 0xfc, !PT ;  /* 0x0000000e00047212 */ /* 0x010fca00078efcff */
[----:B------:R-:W-:-:S05]  /*28160*/  IMAD.IADD R4, R18, 0x1, R4 ;  /* 0x0000000112047824 */ /* 0x000fca00078e0204 */
[----:B--2---:R-:W1:Y:S01]  /*28170*/  LDSM.16.MT88.4 R8, [R4+0x10400] ;  /* 0x010400000408783b */ /* 0x004e620000004200 */
[----:B------:R-:W-:-:S05]  /*28180*/  IADD3 R20, R18, R5, R0 ;  /* 0x0000000512147210 */ /* 0x000fca0007ffe000 */
[----:B------:R-:W2:Y:S01]  /*28190*/  LDSM.16.MT88.4 R4, [R20+0x10400] ;  /* 0x010400001404783b */ /* 0x000ea20000004200 */
[C-C-:B-1----:R-:W-:Y:S02]  /*281a0*/  PRMT R12, R8.reuse, 0x6420, R9.reuse ;  /* 0x00006420080c7816 */ /* 0x142fe40000000009 */
[----:B------:R-:W-:Y:S02]  /*281b0*/  PRMT R13, R8, 0x7531, R9 ;  /* 0x00007531080d7816 */ /* 0x000fe40000000009 */
[----:B---3--:R-:W-:Y:S01]  /*281c0*/  LOP3.LUT R8, R0, R3, RZ, 0xfc, !PT ;  /* 0x0000000300087212 */ /* 0x008fe200078efcff */
[----:B------:R-:W-:Y:S01]  /*281d0*/  IMAD.MOV.U32 R9, RZ, RZ, R14 ;  /* 0x000000ffff097224 */ /* 0x000fe200078e000e */
[C-C-:B------:R-:W-:Y:S02]  /*281e0*/  PRMT R14, R10.reuse, 0x6420, R11.reuse ;  /* 0x000064200a0e7816 */ /* 0x140fe4000000000b */
[----:B------:R-:W-:Y:S01]  /*281f0*/  PRMT R15, R10, 0x7531, R11 ;  /* 0x000075310a0f7816 */ /* 0x000fe2000000000b */
[----:B------:R-:W-:-:S05]  /*28200*/  IMAD.IADD R8, R19, 0x1, R8 ;  /* 0x0000000113087824 */ /* 0x000fca00078e0208 */
[----:B------:R1:W-:Y:S01]  /*28210*/  STSM.16.M88.4 [R8], R12 ;  /* 0x0000000c08007844 */ /* 0x0003e20000000200 */
[C-C-:B--2---:R-:W-:Y:S02]  /*28220*/  PRMT R10, R6.reuse, 0x6420, R7.reuse ;  /* 0x00006420060a7816 */ /* 0x144fe40000000007 */
[----:B------:R-:W-:Y:S02]  /*28230*/  PRMT R11, R6, 0x7531, R7 ;  /* 0x00007531060b7816 */ /* 0x000fe40000000007 */
[----:B-1----:R-:W-:Y:S01]  /*28240*/  IADD3 R12, R0, 0x2000, RZ ;  /* 0x00002000000c7810 */ /* 0x002fe20007ffe0ff */
[----:B------:R-:W-:Y:S01]  /*28250*/  IMAD.MOV.U32 R15, RZ, RZ, R9 ;  /* 0x000000ffff0f7224 */ /* 0x000fe200078e0009 */
[C-C-:B------:R-:W-:Y:S02]  /*28260*/  PRMT R8, R4.reuse, 0x6420, R5.reuse ;  /* 0x0000642004087816 */ /* 0x140fe40000000005 */
[----:B------:R-:W-:Y:S02]  /*28270*/  PRMT R9, R4, 0x7531, R5 ;  /* 0x0000753104097816 */ /* 0x000fe40000000005 */
[----:B------:R-:W-:-:S05]  /*28280*/  LOP3.LUT R4, R12, R3, RZ, 0xfc, !PT ;  /* 0x000000030c047212 */ /* 0x000fca00078efcff */
[----:B------:R-:W-:-:S05]  /*28290*/  IMAD.IADD R4, R19, 0x1, R4 ;  /* 0x0000000113047824 */ /* 0x000fca00078e0204 */
[----:B------:R1:W-:Y:S02]  /*282a0*/  STSM.16.M88.4 [R4], R8 ;  /* 0x0000000804007844 */ /* 0x0003e40000000200 */
[----:B-1----:R-:W-:Y:S02]  /*282b0*/  IMAD.MOV.U32 R11, RZ, RZ, R15 ;  /* 0x000000ffff0b7224 */ /* 0x002fe400078e000f */
[----:B------:R-:W-:-:S05]  /*282c0*/  VIADD R8, R0, 0x4000 ;  /* 0x0000400000087836 */ /* 0x000fca0000000000 */
[----:B------:R-:W-:-:S05]  /*282d0*/  LOP3.LUT R4, R8, R11, RZ, 0xfc, !PT ;  /* 0x0000000b08047212 */ /* 0x000fca00078efcff */
[----:B------:R-:W-:-:S06]  /*282e0*/  IMAD.IADD R4, R18, 0x1, R4 ;  /* 0x0000000112047824 */ /* 0x000fcc00078e0204 */
[----:B------:R-:W1:Y:S01]  /*282f0*/  LDSM.16.MT88.4 R4, [R4+0x10400] ;  /* 0x010400000404783b */ /* 0x000e620000004200 */
[----:B------:R-:W-:-:S04]  /*28300*/  LOP3.LUT R8, R8, R3, RZ, 0xfc, !PT ;  /* 0x0000000308087212 */ /* 0x000fc800078efcff */
[----:B------:R-:W-:Y:S02]  /*28310*/  IADD3 R8, R19, R8, RZ ;  /* 0x0000000813087210 */ /* 0x000fe40007ffe0ff */
[C-C-:B-1----:R-:W-:Y:S02]  /*28320*/  PRMT R12, R4.reuse, 0x6420, R5.reuse ;  /* 0x00006420040c7816 */ /* 0x142fe40000000005 */
[----:B------:R-:W-:Y:S02]  /*28330*/  PRMT R13, R4, 0x7531, R5 ;  /* 0x00007531040d7816 */ /* 0x000fe40000000005 */
[C-C-:B------:R-:W-:Y:S02]  /*28340*/  PRMT R14, R6.reuse, 0x6420, R7.reuse ;  /* 0x00006420060e7816 */ /* 0x140fe40000000007 */
[----:B------:R-:W-:Y:S02]  /*28350*/  PRMT R15, R6, 0x7531, R7 ;  /* 0x00007531060f7816 */ /* 0x000fe40000000007 */
[----:B------:R-:W1:Y:S04]  /*28360*/  LDSM.16.MT88.4 R4, [R20+0x14400] ;  /* 0x014400001404783b */ /* 0x000e680000004200 */
[----:B------:R2:W-:Y:S02]  /*28370*/  STSM.16.M88.4 [R8], R12 ;  /* 0x0000000c08007844 */ /* 0x0005e40000000200 */
[----:B--2---:R-:W-:-:S02]  /*28380*/  VIADD R12, R0, 0x6000 ;  /* 0x00006000000c7836 */ /* 0x004fc40000000000 */
[----:B------:R-:W-:Y:S01]  /*28390*/  IMAD.MOV.U32 R15, RZ, RZ, R11 ;  /* 0x000000ffff0f7224 */ /* 0x000fe200078e000b */
[C-C-:B-1----:R-:W-:Y:S02]  /*283a0*/  PRMT R8, R4.reuse, 0x6420, R5.reuse ;  /* 0x0000642004087816 */ /* 0x142fe40000000005 */
[----:B------:R-:W-:Y:S02]  /*283b0*/  PRMT R9, R4, 0x7531, R5 ;  /* 0x0000753104097816 */ /* 0x000fe40000000005 */
[----:B------:R-:W-:Y:S02]  /*283c0*/  LOP3.LUT R4, R12, R3, RZ, 0xfc, !PT ;  /* 0x000000030c047212 */ /* 0x000fe400078efcff */
[C-C-:B------:R-:W-:Y:S02]  /*283d0*/  PRMT R10, R6.reuse, 0x6420, R7.reuse ;  /* 0x00006420060a7816 */ /* 0x140fe40000000007 */
[----:B------:R-:W-:Y:S01]  /*283e0*/  PRMT R11, R6, 0x7531, R7 ;  /* 0x00007531060b7816 */ /* 0x000fe20000000007 */
[----:B------:R-:W-:-:S05]  /*283f0*/  IMAD.IADD R4, R19, 0x1, R4 ;  /* 0x0000000113047824 */ /* 0x000fca00078e0204 */
[----:B------:R1:W-:Y:S04]  /*28400*/  STSM.16.M88.4 [R4], R8 ;  /* 0x0000000804007844 */ /* 0x0003e80000000200 */
[----:B-1----:R-:W2:Y:S01]  /*28410*/  LDL R10, [R1+0x48] ;  /* 0x00004800010a7983 */ /* 0x002ea20000100800 */
[----:B------:R-:W-:Y:S01]  /*28420*/  IMAD.MOV.U32 R11, RZ, RZ, R15 ;  /* 0x000000ffff0b7224 */ /* 0x000fe200078e000f */
[----:B------:R-:W-:-:S04]  /*28430*/  IADD3 R4, R0, 0x1000, RZ ;  /* 0x0000100000047810 */ /* 0x000fc80007ffe0ff */
[----:B------:R-:W-:-:S05]  /*28440*/  LOP3.LUT R4, R4, R11, RZ, 0xfc, !PT ;  /* 0x0000000b04047212 */ /* 0x000fca00078efcff */
[----:B------:R-:W-:-:S06]  /*28450*/  IMAD.IADD R4, R18, 0x1, R4 ;  /* 0x0000000112047824 */ /* 0x000fcc00078e0204 */
[----:B------:R-:W1:Y:S02]  /*28460*/  LDSM.16.MT88.4 R4, [R4+0x10400] ;  /* 0x010400000404783b */ /* 0x000e640000004200 */
[C-C-:B-1----:R-:W-:Y:S02]  /*28470*/  PRMT R12, R4.reuse, 0x6420, R5.reuse ;  /* 0x00006420040c7816 */ /* 0x142fe40000000005 */
[----:B------:R-:W-:Y:S02]  /*28480*/  PRMT R13, R4, 0x7531, R5 ;  /* 0x00007531040d7816 */ /* 0x000fe40000000005 */
[C-C-:B------:R-:W-:Y:S02]  /*28490*/  PRMT R14, R6.reuse, 0x6420, R7.reuse ;  /* 0x00006420060e7816 */ /* 0x140fe40000000007 */
[----:B------:R-:W-:Y:S02]  /*284a0*/  PRMT R15, R6, 0x7531, R7 ;  /* 0x00007531060f7816 */ /* 0x000fe40000000007 */
[----:B------:R-:W1:Y:S02]  /*284b0*/  LDSM.16.MT88.4 R4, [R20+0x11400] ;  /* 0x011400001404783b */ /* 0x000e640000004200 */
[----:B-1----:R-:W-:Y:S01]  /*284c0*/  PRMT R9, R4, 0x7531, R5 ;  /* 0x0000753104097816 */ /* 0x002fe20000000005 */
[----:B--2---:R-:W-:-:S05]  /*284d0*/  IMAD.IADD R21, R10, 0x1, R0 ;  /* 0x000000010a157824 */ /* 0x004fca00078e0200 */
[----:B------:R-:W-:Y:S02]  /*284e0*/  IADD3 R8, R19, R21, R3 ;  /* 0x0000001513087210 */ /* 0x000fe40007ffe003 */
[----:B------:R-:W-:-:S03]  /*284f0*/  PRMT R10, R6, 0x6420, R7 ;  /* 0x00006420060a7816 */ /* 0x000fc60000000007 */
[----:B------:R1:W-:Y:S02]  /*28500*/  STSM.16.M88.4 [R8], R12 ;  /* 0x0000000c08007844 */ /* 0x0003e40000000200 */
[----:B-1----:R-:W-:Y:S01]  /*28510*/  IMAD.MOV.U32 R15, RZ, RZ, R11 ;  /* 0x000000ffff0f7224 */ /* 0x002fe200078e000b */
[C---:B------:R-:W-:Y:S02]  /*28520*/  IADD3 R14, R19.reuse, R21, R3 ;  /* 0x00000015130e7210 */ /* 0x040fe40007ffe003 */
[----:B------:R-:W-:Y:S02]  /*28530*/  PRMT R8, R4, 0x6420, R5 ;  /* 0x0000642004087816 */ /* 0x000fe40000000005 */
[----:B------:R-:W-:Y:S02]  /*28540*/  PRMT R11, R6, 0x7531, R7 ;  /* 0x00007531060b7816 */ /* 0x000fe40000000007 */
[----:B------:R-:W-:Y:S01]  /*28550*/  IADD3 R21, R19, R2, R21 ;  /* 0x0000000213157210 */ /* 0x000fe20007ffe015 */
[----:B------:R-:W-:-:S04]  /*28560*/  VIADD R4, R0, 0x5000 ;  /* 0x0000500000047836 */ /* 0x000fc80000000000 */
[----:B------:R1:W-:Y:S02]  /*28570*/  STSM.16.M88.4 [R21], R8 ;  /* 0x0000000815007844 */ /* 0x0003e40000000200 */
[----:B-1----:R-:W-:-:S04]  /*28580*/  MOV R11, R15 ;  /* 0x0000000f000b7202 */ /* 0x002fc80000000f00 */
[----:B------:R-:W-:-:S05]  /*28590*/  LOP3.LUT R4, R4, R11, RZ, 0xfc, !PT ;  /* 0x0000000b04047212 */ /* 0x000fca00078efcff */
[----:B------:R-:W-:-:S06]  /*285a0*/  IMAD.IADD R4, R18, 0x1, R4 ;  /* 0x0000000112047824 */ /* 0x000fcc00078e0204 */
[----:B------:R-:W1:Y:S01]  /*285b0*/  LDSM.16.MT88.4 R4, [R4+0x10400] ;  /* 0x010400000404783b */ /* 0x000e620000004200 */
[----:B------:R-:W-:Y:S01]  /*285c0*/  IMAD.MOV.U32 R10, RZ, RZ, R14 ;  /* 0x000000ffff0a7224 */ /* 0x000fe200078e000e */
[C-C-:B-1----:R-:W-:Y:S02]  /*285d0*/  PRMT R12, R4.reuse, 0x6420, R5.reuse ;  /* 0x00006420040c7816 */ /* 0x142fe40000000005 */
[----:B------:R-:W-:Y:S02]  /*285e0*/  PRMT R13, R4, 0x7531, R5 ;  /* 0x00007531040d7816 */ /* 0x000fe40000000005 */
[C-C-:B------:R-:W-:Y:S02]  /*285f0*/  PRMT R14, R6.reuse, 0x6420, R7.reuse ;  /* 0x00006420060e7816 */ /* 0x140fe40000000007 */
[----:B------:R-:W-:Y:S02]  /*28600*/  PRMT R15, R6, 0x7531, R7 ;  /* 0x00007531060f7816 */ /* 0x000fe40000000007 */
[----:B------:R-:W1:Y:S04]  /*28610*/  LDSM.16.MT88.4 R4, [R20+0x15400] ;  /* 0x015400001404783b */ /* 0x000e680000004200 */
[----:B------:R2:W-:Y:S02]  /*28620*/  STSM.16.M88.4 [R10+0x4000], R12 ;  /* 0x0040000c0a007844 */ /* 0x0005e40000000200 */
[----:B--2---:R-:W-:Y:S01]  /*28630*/  IMAD.MOV.U32 R14, RZ, RZ, R11 ;  /* 0x000000ffff0e7224 */ /* 0x004fe200078e000b */
[----:B-1----:R-:W-:-:S02]  /*28640*/  PRMT R8, R4, 0x6420, R5 ;  /* 0x0000642004087816 */ /* 0x002fc40000000005 */
[----:B------:R-:W-:Y:S02]  /*28650*/  PRMT R9, R4, 0x7531, R5 ;  /* 0x0000753104097816 */ /* 0x000fe40000000005 */
[C-C-:B------:R-:W-:Y:S02]  /*28660*/  PRMT R10, R6.reuse, 0x6420, R7.reuse ;  /* 0x00006420060a7816 */ /* 0x140fe40000000007 */
[----:B------:R-:W-:-:S05]  /*28670*/  PRMT R11, R6, 0x7531, R7 ;  /* 0x00007531060b7816 */ /* 0x000fca0000000007 */
[----:B------:R1:W-:Y:S04]  /*28680*/  STSM.16.M88.4 [R21+0x4000], R8 ;  /* 0x0040000815007844 */ /* 0x0003e80000000200 */
[----:B-1----:R-:W2:Y:S01]  /*28690*/  LDL R10, [R1+0x44] ;  /* 0x00004400010a7983 */ /* 0x002ea20000100800 */
[----:B------:R-:W-:Y:S01]  /*286a0*/  VIADD R15, R0, 0x2000 ;  /* 0x00002000000f7836 */ /* 0x000fe20000000000 */
[----:B------:R-:W-:-:S04]  /*286b0*/  MOV R11, R14 ;  /* 0x0000000e000b7202 */ /* 0x000fc80000000f00 */
        /* <DEDUP_REMOVED lines=20> */
[----:B-1----:R-:W-:-:S05]  /*28800*/  IMAD.MOV.U32 R11, RZ, RZ, R14 ;  /* 0x000000ffff0b7224 */ /* 0x002fca00078e000e */
[----:B------:R-:W-:-:S05]  /*28810*/  LOP3.LUT R4, R15, R11, RZ, 0xfc, !PT ;  /* 0x0000000b0f047212 */ /* 0x000fca00078efcff */
[----:B------:R-:W-:-:S06]  /*28820*/  IMAD.IADD R4, R18, 0x1, R4 ;  /* 0x0000000112047824 */ /* 0x000fcc00078e0204 */
[----:B------:R-:W1:Y:S01]  /*28830*/  LDSM.16.MT88.4 R4, [R4+0x10400] ;  /* 0x010400000404783b */ /* 0x000e620000004200 */
[----:B------:R-:W-:Y:S02]  /*28840*/  MOV R10, R13 ;  /* 0x0000000d000a7202 */ /* 0x000fe40000000f00 */
        /* <DEDUP_REMOVED lines=8> */
[----:B------:R-:W-:Y:S01]  /*288d0*/  PRMT R9, R4, 0x7531, R5 ;  /* 0x0000753104097816 */ /* 0x000fe20000000005 */
[----:B------:R-:W-:Y:S01]  /*288e0*/  VIADD R4, R0, 0x3000 ;  /* 0x0000300000047836 */ /* 0x000fe20000000000 */
[----:B------:R-:W-:-:S04]  /*288f0*/  PRMT R10, R6, 0x6420, R7 ;  /* 0x00006420060a7816 */ /* 0x000fc80000000007 */
[----:B------:R-:W-:Y:S02]  /*28900*/  LOP3.LUT R4, R4, R15, RZ, 0xfc, !PT ;  /* 0x0000000f04047212 */ /* 0x000fe400078efcff */
[----:B------:R-:W-:Y:S02]  /*28910*/  PRMT R11, R6, 0x7531, R7 ;  /* 0x00007531060b7816 */ /* 0x000fe40000000007 */
[----:B------:R-:W-:-:S03]  /*28920*/  IADD3 R4, R18, R4, RZ ;  /* 0x0000000412047210 */ /* 0x000fc60007ffe0ff */
[----:B------:R-:W-:Y:S04]  /*28930*/  STSM.16.M88.4 [R21+0x4000], R8 ;  /* 0x0040000815007844 */ /* 0x000fe80000000200 */
[----:B------:R-:W1:Y:S04]  /*28940*/  LDSM.16.MT88.4 R8, [R4+0x10400] ;  /* 0x010400000408783b */ /* 0x000e680000004200 */
[----:B------:R-:W2:Y:S01]  /*28950*/  LDSM.16.MT88.4 R4, [R20+0x13400] ;  /* 0x013400001404783b */ /* 0x000ea20000004200 */
[C-C-:B-1----:R-:W-:Y:S02]  /*28960*/  PRMT R12, R8.reuse, 0x6420, R9.reuse ;  /* 0x00006420080c7816 */ /* 0x142fe40000000009 */
[----:B------:R-:W-:-:S02]  /*28970*/  PRMT R13, R8, 0x7531, R9 ;  /* 0x00007531080d7816 */ /* 0x000fc40000000009 */
[----:B------:R-:W3:Y:S01]  /*28980*/  LDL R8, [R1+0x4c] ;  /* 0x00004c0001087983 */ /* 0x000ee20000100800 */
[----:B------:R-:W-:Y:S01]  /*28990*/  IMAD.MOV.U32 R9, RZ, RZ, R15 ;  /* 0x000000ffff097224 */ /* 0x000fe200078e000f */
[C-C-:B------:R-:W-:Y:S02]  /*289a0*/  PRMT R14, R10.reuse, 0x6420, R11.reuse ;  /* 0x000064200a0e7816 */ /* 0x140fe4000000000b */
[----:B------:R-:W-:Y:S02]  /*289b0*/  PRMT R15, R10, 0x7531, R11 ;  /* 0x000075310a0f7816 */ /* 0x000fe4000000000b */
[C-C-:B--2---:R-:W-:Y:S02]  /*289c0*/  PRMT R10, R6.reuse, 0x6420, R7.reuse ;  /* 0x00006420060a7816 */ /* 0x144fe40000000007 */
[----:B------:R-:W-:Y:S01]  /*289d0*/  PRMT R11, R6, 0x7531, R7 ;  /* 0x00007531060b7816 */ /* 0x000fe20000000007 */
[----:B---3--:R-:W-:-:S05]  /*289e0*/  IMAD.IADD R21, R8, 0x1, R0 ;  /* 0x0000000108157824 */ /* 0x008fca00078e0200 */
[C---:B------:R-:W-:Y:S02]  /*289f0*/  IADD3 R8, R19.reuse, R21, R3 ;  /* 0x0000001513087210 */ /* 0x040fe40007ffe003 */
[----:B------:R1:W5:Y:S01]  /*28a00*/  LDL.LU R3, [R1+0x1ac] ;  /* 0x0001ac0001037983 */ /* 0x0003620000300800 */
[----:B------:R-:W-:-:S03]  /*28a10*/  IADD3 R21, R19, R2, R21 ;  /* 0x0000000213157210 */ /* 0x000fc60007ffe015 */
[----:B------:R1:W5:Y:S01]  /*28a20*/  LDL.LU R2, [R1+0x1a8] ;  /* 0x0001a80001027983 */ /* 0x0003620000300800 */
[----:B------:R-:W-:-:S03]  /*28a30*/  IADD3 R0, R0, 0x7000, RZ ;  /* 0x0000700000007810 */ /* 0x000fc60007ffe0ff */
[----:B------:R2:W-:Y:S02]  /*28a40*/  STSM.16.M88.4 [R8], R12 ;  /* 0x0000000c08007844 */ /* 0x0005e40000000200 */
[----:B--2---:R-:W-:Y:S01]  /*28a50*/  IMAD.MOV.U32 R14, RZ, RZ, R9 ;  /* 0x000000ffff0e7224 */ /* 0x004fe200078e0009 */
[----:B------:R-:W-:Y:S01]  /*28a60*/  PRMT R9, R4, 0x7531, R5 ;  /* 0x0000753104097816 */ /* 0x000fe20000000005 */
[----:B------:R-:W-:-:S03]  /*28a70*/  IMAD.MOV.U32 R15, RZ, RZ, R8 ;  /* 0x000000ffff0f7224 */ /* 0x000fc600078e0008 */
[----:B------:R-:W-:Y:S02]  /*28a80*/  LOP3.LUT R0, R0, R14, RZ, 0xfc, !PT ;  /* 0x0000000e00007212 */ /* 0x000fe400078efcff */
[----:B------:R-:W-:-:S03]  /*28a90*/  PRMT R8, R4, 0x6420, R5 ;  /* 0x0000642004087816 */ /* 0x000fc60000000005 */
[----:B------:R-:W-:Y:S02]  /*28aa0*/  IMAD.IADD R0, R18, 0x1, R0 ;  /* 0x0000000112007824 */ /* 0x000fe400078e0200 */
[----:B------:R-:W-:Y:S04]  /*28ab0*/  STSM.16.M88.4 [R21], R8 ;  /* 0x0000000815007844 */ /* 0x000fe80000000200 */
[----:B------:R2:W3:Y:S04]  /*28ac0*/  LDSM.16.MT88.4 R8, [R0+0x10400] ;  /* 0x010400000008783b */ /* 0x0004e80000004200 */
[----:B------:R-:W4:Y:S01]  /*28ad0*/  LDSM.16.MT88.4 R4, [R20+0x17400] ;  /* 0x017400001404783b */ /* 0x000f220000004200 */
[----:B--2---:R-:W-:Y:S01]  /*28ae0*/  IMAD.MOV.U32 R0, RZ, RZ, R15 ;  /* 0x000000ffff007224 */ /* 0x004fe200078e000f */
[----:B---3--:R-:W-:-:S02]  /*28af0*/  PRMT R12, R8, 0x6420, R9 ;  /* 0x00006420080c7816 */ /* 0x008fc40000000009 */
[----:B------:R-:W-:Y:S02]  /*28b00*/  PRMT R13, R8, 0x7531, R9 ;  /* 0x00007531080d7816 */ /* 0x000fe40000000009 */
[C-C-:B------:R-:W-:Y:S02]  /*28b10*/  PRMT R14, R10.reuse, 0x6420, R11.reuse ;  /* 0x000064200a0e7816 */ /* 0x140fe4000000000b */
[----:B------:R-:W-:Y:S02]  /*28b20*/  PRMT R15, R10, 0x7531, R11 ;  /* 0x000075310a0f7816 */ /* 0x000fe4000000000b */
[C-C-:B----4-:R-:W-:Y:S02]  /*28b30*/  PRMT R8, R4.reuse, 0x6420, R5.reuse ;  /* 0x0000642004087816 */ /* 0x150fe40000000005 */
[----:B------:R-:W-:Y:S02]  /*28b40*/  PRMT R9, R4, 0x7531, R5 ;  /* 0x0000753104097816 */ /* 0x000fe40000000005 */
[----:B------:R-:W-:-:S02]  /*28b50*/  PRMT R10, R6, 0x6420, R7 ;  /* 0x00006420060a7816 */ /* 0x000fc40000000007 */
[----:B------:R-:W-:Y:S01]  /*28b60*/  PRMT R11, R6, 0x7531, R7 ;  /* 0x00007531060b7816 */ /* 0x000fe20000000007 */
[----:B------:R1:W-:Y:S04]  /*28b70*/  STSM.16.M88.4 [R0+0x4000], R12 ;  /* 0x0040000c00007844 */ /* 0x0003e80000000200 */
        /* <DEDUP_REMOVED lines=9> */
.L_x_635:
[----:B-1----:R-:W1:Y:S01]  /*28c10*/  S2R R0, SR_TID.X ;  /* 0x0000000000007919 */ /* 0x002e620000002100 */
[----:B--2--5:R2:W-:Y:S01]  /*28c20*/  SYNCS.ARRIVE.TRANS64.A1T0 RZ, [R3+URZ+0x38850], RZ ;  /* 0x038850ff03ff79a7 */ /* 0x0245e2000810003f */
[----:B------:R4:W5:Y:S01]  /*28c30*/  LDL R8, [R1+0x28] ;  /* 0x0000280001087983 */ /* 0x0009620000100800 */
[----:B-1----:R-:W-:-:S03]  /*28c40*/  LOP3.LUT R4, R0, 0x7f, RZ, 0xc0, !PT ;  /* 0x0000007f00047812 */ /* 0x002fc600078ec0ff */
[----:B------:R-:W3:Y:S01]  /*28c50*/  LDL R0, [R1+0x38] ;  /* 0x0000380001007983 */ /* 0x000ee20000100800 */
[----:B------:R-:W-:Y:S01]  /*28c60*/  BAR.SYNC.DEFER_BLOCKING 0x2, 0x80 ;  /* 0x0082000000007b1d */ /* 0x000fe20000010000 */
[----:B------:R-:W-:-:S13]  /*28c70*/  ISETP.NE.AND P0, PT, R4, RZ, PT ;  /* 0x000000ff0400720c */ /* 0x000fda0003f05270 */
[----:B--2---:R-:W-:-:S05]  /*28c80*/  @!P0 VIADD R3, R3, 0x38880 ;  /* 0x0003888003038836 */ /* 0x004fca0000000000 */
[----:B------:R-:W-:-:S04]  /*28c90*/  @!P0 PRMT R3, RZ, 0x654, R3 ;  /* 0x00000654ff038816 */ /* 0x000fc80000000003 */
[----:B------:R4:W-:Y:S01]  /*28ca0*/  @!P0 SYNCS.ARRIVE.TRANS64.RED.A1T0 RZ, [R3+URZ], RZ ;  /* 0x000000ff03ff89a7 */ /* 0x0009e2000810043f */
[C---:B---3--:R-:W-:Y:S01]  /*28cb0*/  ISETP.GT.AND P0, PT, R2.reuse, R0, PT ;  /* 0x000000000200720c */ /* 0x048fe20003f04270 */
[----:B------:R-:W-:Y:S01]  /*28cc0*/  VIADD R2, R2, 0xffffffff ;  /* 0xffffffff02027836 */ /* 0x000fe20000000000 */
[----:B------:R4:W5:Y:S11]  /*28cd0*/  LDL R0, [R1+0x1c] ;  /* 0x00001c0001007983 */ /* 0x0009760000100800 */
[----:B----4-:R-:W-:Y:S05]  /*28ce0*/  @P0 BRA `(.L_x_636) ;  /* 0xffffffe800700947 */ /* 0x010fea000383ffff */
.L_x_614:
        /* <DEDUP_REMOVED lines=8> */
[----:B---3-5:R-:W2:Y:S02]  /*28d70*/  FLO.U32 R0, UR4 ;  /* 0x0000000400007d00 */ /* 0x028ea400080e0000 */
[----:B--2---:R-:W-:-:S06]  /*28d80*/  ISETP.EQ.U32.AND P1, PT, R0, R2, PT ;  /* 0x000000020000720c */ /* 0x004fcc0003f22070 */
[----:B------:R-:W1:Y:S07]  /*28d90*/  POPC R2, UR4 ;  /* 0x0000000400027d09 */ /* 0x000e6e0008000000 */
[----:B-1----:R-:W2:Y:S04]  /*28da0*/  @P1 ATOMG.E.ADD.STRONG.GPU PT, R2, desc[UR42][R4.64], R2 ;  /* 0x00000002040219a8 */ /* 0x002ea800081ee1ea */
[----:B--2---:R1:W2:Y:S02]  /*28db0*/  SHFL.IDX PT, R2, R2, R0, 0x1f ;  /* 0x00001f0002027589 */ /* 0x0042a400000e0000 */
[----:B-1----:R-:W1:Y:S02]  /*28dc0*/  S2R R0, SR_LTMASK ;  /* 0x0000000000007919 */ /* 0x002e640000003900 */
[----:B-1----:R-:W-:-:S06]  /*28dd0*/  LOP3.LUT R0, R0, UR4, RZ, 0xc0, !PT ;  /* 0x0000000400007c12 */ /* 0x002fcc000f8ec0ff */
[----:B------:R-:W2:Y:S02]  /*28de0*/  POPC R0, R0 ;  /* 0x0000000000007309 */ /* 0x000ea40000000000 */
[----:B--2---:R-:W-:-:S05]  /*28df0*/  IADD3 R0, R2, UR38, R0 ;  /* 0x0000002602007c10 */ /* 0x004fca000fffe000 */
[----:B------:R2:W-:Y:S02]  /*28e00*/  STL [R1], R0 ;  /* 0x0000000001007387 */ /* 0x0005e40000100800 */
.L_x_638:
[----:B------:R-:W-:Y:S05]  /*28e10*/  BSYNC B0 ;  /* 0x0000000000007941 */ /* 0x000fea0003800000 */
.L_x_637:
[----:B------:R-:W-:-:S06]  /*28e20*/  UISETP.NE.AND UP0, UPT, UR36, 0x3, UPT ;  /* 0x000000032400788c */ /* 0x000fcc000bf05270 */
[----:B------:R-:W-:-:S13]  /*28e30*/  PLOP3.LUT P1, PT, PT, PT, UP0, 0x80, 0x0 ;  /* 0x000000000000781c */ /* 0x000fda0003f2f008 */
[----:B------:R-:W-:Y:S05]  /*28e40*/  @!P1 BRA `(.L_x_639) ;  /* 0x0000000000049947 */ /* 0x000fea0003800000 */
[----:B------:R-:W-:Y:S01]  /*28e50*/  BPT.TRAP 0x1 ;  /* 0x000000040000795c */ /* 0x000fe20000300000 */
.L_x_639:
[----:B------:R-:W4:Y:S04]  /*28e60*/  LDL R2, [R1+0x28] ;  /* 0x0000280001027983 */ /* 0x000f280000100800 */
[----:B------:R-:W4:Y:S01]  /*28e70*/  LDL R3, [R1+0x1c] ;  /* 0x00001c0001037983 */ /* 0x000f220000100800 */
[----:B--23-5:R-:W-:Y:S01]  /*28e80*/  MOV R0, UR39 ;  /* 0x0000002700007c02 */ /* 0x02cfe20008000f00 */
[----:B------:R-:W-:Y:S03]  /*28e90*/  BSSY B0, `(.L_x_640) ;  /* 0x0000007000007945 */ /* 0x000fe60003800000 */
[----:B------:R-:W-:Y:S02]  /*28ea0*/  ISETP.NE.AND P2, PT, R0, 0x3, PT ;  /* 0x000000030000780c */ /* 0x000fe40003f45270 */
[----:B----4-:R-:W-:-:S04]  /*28eb0*/  LOP3.LUT R2, R2, 0x1, RZ, 0x3c, !PT ;  /* 0x0000000102027812 */ /* 0x010fc800078e3cff */
[----:B------:R-:W-:Y:S01]  /*28ec0*/  SHF.L.U32 R2, R2, 0x1f, RZ ;  /* 0x0000001f02027819 */ /* 0x000fe200000006ff */
[----:B------:R-:W-:-:S04]  /*28ed0*/  IMAD R0, R3, 0x8, R18 ;  /* 0x0000000803007824 */ /* 0x000fc800078e0212 */
[----:B------:R-:W2:Y:S02]  /*28ee0*/  SYNCS.PHASECHK.TRANS64.TRYWAIT P1, [R0+URZ+0x38870], R2 ;  /* 0x03887002000075a7 */ /* 0x000ea4000802017f */
[----:B--2---:R-:W-:Y:S05]  /*28ef0*/  @!P1 BRA `(.L_x_641) ;  /* 0x0000007c004c9947 */ /* 0x004fea0003800000 */
.L_x_898:
[----:B------:R-:W-:Y:S05]  /*28f00*/  BSYNC B0 ;  /* 0x0000000000007941 */ /* 0x000fea0003800000 */
.L_x_640:
[----:B------:R-:W-:Y:S05]  /*28f10*/  @!P2 BRA `(.L_x_642) ;  /* 0x000000000004a947 */ /* 0x000fea0003800000 */
[----:B------:R-:W-:Y:S01]  /*28f20*/  BPT.TRAP 0x1 ;  /* 0x000000040000795c */ /* 0x000fe20000300000 */
.L_x_642:
[----:B--2---:R-:W2:Y:S02]  /*28f30*/  LDL R2, [R1+0x28] ;  /* 0x0000280001027983 */ /* 0x004ea40000100800 */
[----:B--2---:R-:W-:-:S04]  /*28f40*/  SHF.L.U32 R2, R2, 0x1f, RZ ;  /* 0x0000001f02027819 */ /* 0x004fc800000006ff */
[----:B------:R-:W2:Y:S02]  /*28f50*/  SYNCS.PHASECHK.TRANS64.TRYWAIT P1, [R0+URZ+0x38860], R2 ;  /* 0x03886002000075a7 */ /* 0x000ea4000802017f */
[----:B--2---:R-:W-:Y:S05]  /*28f60*/  @!P1 BRA `(.L_x_643) ;  /* 0x0000007c00449947 */ /* 0x004fea0003800000 */
.L_x_899:
[----:B-1----:R-:W3:Y:S04]  /*28f70*/  LDL R5, [R1+0x1c] ;  /* 0x00001c0001057983 */ /* 0x002ee80000100800 */
[----:B------:R-:W4:Y:S04]  /*28f80*/  LDL R3, [R1+0x14] ;  /* 0x0000140001037983 */ /* 0x000f280000100800 */
[----:B------:R-:W4:Y:S04]  /*28f90*/  LDL R4, [R1+0x50] ;  /* 0x0000500001047983 */ /* 0x000f280000100800 */
[----:B------:R-:W4:Y:S01]  /*28fa0*/  LDL R16, [R1+0x18] ;  /* 0x0000180001107983 */ /* 0x000f220000100800 */
[----:B------:R-:W-:Y:S05]  /*28fb0*/  WARPSYNC.ALL ;  /* 0x0000000000007948 */ /* 0x000fea0003800000 */
[----:B------:R2:W-:Y:S04]  /*28fc0*/  STL [R1+0x1a8], R0 ;  /* 0x0001a80001007387 */ /* 0x0005e80000100800 */
[----:B--2---:R-:W2:Y:S01]  /*28fd0*/  LDL R0, [R1+0x30] ;  /* 0x0000300001007983 */ /* 0x004ea20000100800 */
[----:B---3--:R-:W-:-:S05]  /*28fe0*/  IMAD.SHL.U32 R17, R5, 0x8000, RZ ;  /* 0x0000800005117824 */ /* 0x008fca00078e00ff */
[----:B----4-:R-:W-:-:S05]  /*28ff0*/  LOP3.LUT R2, R17, R3, RZ, 0xfc, !PT ;  /* 0x0000000311027212 */ /* 0x010fca00078efcff */
[----:B------:R-:W-:-:S05]  /*29000*/  IMAD.IADD R2, R18, 0x1, R2 ;  /* 0x0000000112027824 */ /* 0x000fca00078e0202 */
[----:B------:R1:W3:Y:S02]  /*29010*/  LDSM.16.MT88.4 R8, [R2+0x10400] ;  /* 0x010400000208783b */ /* 0x0002e40000004200 */
[----:B-1----:R-:W-:-:S05]  /*29020*/  IADD3 R2, R18, R4, R17 ;  /* 0x0000000412027210 */ /* 0x002fca0007ffe011 */
[----:B------:R-:W1:Y:S01]  /*29030*/  LDSM.16.MT88.4 R4, [R2+0x10400] ;  /* 0x010400000204783b */ /* 0x000e620000004200 */
[C---:B------:R-:W-:Y:S01]  /*29040*/  VIADD R21, R17.reuse, 0x2000 ;  /* 0x0000200011157836 */ /* 0x040fe20000000000 */
[C-C-:B---3--:R-:W-:Y:S02]  /*29050*/  PRMT R12, R8.reuse, 0x6420, R9.reuse ;  /* 0x00006420080c7816 */ /* 0x148fe40000000009 */
[----:B------:R-:W-:Y:S01]  /*29060*/  PRMT R13, R8, 0x7531, R9 ;  /* 0x00007531080d7816 */ /* 0x000fe20000000009 */
[----:B------:R-:W-:Y:S01]  /*29070*/  IMAD.MOV.U32 R9, RZ, RZ, R3 ;  /* 0x000000ffff097224 */ /* 0x000fe200078e0003 */
[----:B------:R-:W-:Y:S02]  /*29080*/  LOP3.LUT R3, R17, R16, RZ, 0xfc, !PT ;  /* 0x0000001011037212 */ /* 0x000fe400078efcff */
[C-C-:B------:R-:W-:Y:S02]  /*29090*/  PRMT R14, R10.reuse, 0x6420, R11.reuse ;  /* 0x000064200a0e7816 */ /* 0x140fe4000000000b */
[----:B------:R-:W-:-:S02]  /*290a0*/  PRMT R15, R10, 0x7531, R11 ;  /* 0x000075310a0f7816 */ /* 0x000fc4000000000b */
[----:B------:R-:W-:-:S05]  /*290b0*/  IADD3 R3, R19, R3, RZ ;  /* 0x0000000313037210 */ /* 0x000fca0007ffe0ff */
[----:B------:R3:W-:Y:S01]  /*290c0*/  STSM.16.M88.4 [R3], R12 ;  /* 0x0000000c03007844 */ /* 0x0007e20000000200 */
[----:B-1----:R-:W-:Y:S02]  /*290d0*/  PRMT R8, R4, 0x6420, R5 ;  /* 0x0000642004087816 */ /* 0x002fe40000000005 */
[C-C-:B------:R-:W-:Y:S02]  /*290e0*/  PRMT R10, R6.reuse, 0x6420, R7.reuse ;  /* 0x00006420060a7816 */ /* 0x140fe40000000007 */
[----:B------:R-:W-:Y:S02]  /*290f0*/  PRMT R11, R6, 0x7531, R7 ;  /* 0x00007531060b7816 */ /* 0x000fe40000000007 */
[----:B---3--:R-:W-:Y:S01]  /*29100*/  LOP3.LUT R3, R21, R16, RZ, 0xfc, !PT ;  /* 0x0000001015037212 */ /* 0x008fe200078efcff */
[----:B------:R-:W-:Y:S01]  /*29110*/  IMAD.MOV.U32 R15, RZ, RZ, R9 ;  /* 0x000000ffff0f7224 */ /* 0x000fe200078e0009 */
[----:B------:R-:W-:-:S03]  /*29120*/  PRMT R9, R4, 0x7531, R5 ;  /* 0x0000753104097816 */ /* 0x000fc60000000005 */
[----:B------:R-:W-:-:S05]  /*29130*/  IMAD.IADD R3, R19, 0x1, R3 ;  /* 0x0000000113037824 */ /* 0x000fca00078e0203 */
[----:B------:R1:W-:Y:S02]  /*29140*/  STSM.16.M88.4 [R3], R8 ;  /* 0x0000000803007844 */ /* 0x0003e40000000200 */
[----:B-1----:R-:W-:Y:S01]  /*29150*/  IMAD.MOV.U32 R11, RZ, RZ, R15 ;  /* 0x000000ffff0b7224 */ /* 0x002fe200078e000f */
[----:B------:R-:W-:-:S04]  /*29160*/  IADD3 R8, R17, 0x4000, RZ ;  /* 0x0000400011087810 */ /* 0x000fc80007ffe0ff */
[----:B------:R-:W-:-:S05]  /*29170*/  LOP3.LUT R3, R8, R11, RZ, 0xfc, !PT ;  /* 0x0000000b08037212 */ /* 0x000fca00078efcff */
[----:B------:R-:W-:-:S05]  /*29180*/  IMAD.IADD R3, R18, 0x1, R3 ;  /* 0x0000000112037824 */ /* 0x000fca00078e0203 */
[----:B------:R1:W3:Y:S01]  /*29190*/  LDSM.16.MT88.4 R4, [R3+0x10400] ;  /* 0x010400000304783b */ /* 0x0002e20000004200 */
[----:B------:R-:W-:Y:S01]  /*291a0*/  VIADD R20, R17, 0x6000 ;  /* 0x0000600011147836 */ /* 0x000fe20000000000 */
[----:B-1----:R-:W-:Y:S02]  /*291b0*/  LOP3.LUT R3, R8, R16, RZ, 0xfc, !PT ;  /* 0x0000001008037212 */ /* 0x002fe400078efcff */
[C-C-:B---3--:R-:W-:Y:S02]  /*291c0*/  PRMT R12, R4.reuse, 0x6420, R5.reuse ;  /* 0x00006420040c7816 */ /* 0x148fe40000000005 */
[----:B------:R-:W-:Y:S02]  /*291d0*/  PRMT R13, R4, 0x7531, R5 ;  /* 0x00007531040d7816 */ /* 0x000fe40000000005 */
[C-C-:B------:R-:W-:Y:S02]  /*291e0*/  PRMT R14, R6.reuse, 0x6420, R7.reuse ;  /* 0x00006420060e7816 */ /* 0x140fe40000000007 */
[----:B------:R-:W-:-:S02]  /*291f0*/  PRMT R15, R6, 0x7531, R7 ;  /* 0x00007531060f7816 */ /* 0x000fc40000000007 */
[----:B------:R-:W1:Y:S01]  /*29200*/  LDSM.16.MT88.4 R4, [R2+0x14400] ;  /* 0x014400000204783b */ /* 0x000e620000004200 */
[----:B------:R-:W-:-:S05]  /*29210*/  IMAD.IADD R3, R19, 0x1, R3 ;  /* 0x0000000113037824 */ /* 0x000fca00078e0203 */
[----:B------:R3:W-:Y:S02]  /*29220*/  STSM.16.M88.4 [R3], R12 ;  /* 0x0000000c03007844 */ /* 0x0007e40000000200 */
[----:B---3--:R-:W-:Y:S01]  /*29230*/  LOP3.LUT R3, R20, R16, RZ, 0xfc, !PT ;  /* 0x0000001014037212 */ /* 0x008fe200078efcff */
[----:B------:R-:W-:-:S03]  /*29240*/  IMAD.MOV.U32 R15, RZ, RZ, R11 ;  /* 0x000000ffff0f7224 */ /* 0x000fc600078e000b */
[----:B------:R-:W-:Y:S02]  /*29250*/  IADD3 R3, R19, R3, RZ ;  /* 0x0000000313037210 */ /* 0x000fe40007ffe0ff */
[C-C-:B-1----:R-:W-:Y:S02]  /*29260*/  PRMT R8, R4.reuse, 0x6420, R5.reuse ;  /* 0x0000642004087816 */ /* 0x142fe40000000005 */
[----:B------:R-:W-:Y:S02]  /*29270*/  PRMT R9, R4, 0x7531, R5 ;  /* 0x0000753104097816 */ /* 0x000fe40000000005 */
[C-C-:B------:R-:W-:Y:S02]  /*29280*/  PRMT R10, R6.reuse, 0x6420, R7.reuse ;  /* 0x00006420060a7816 */ /* 0x140fe40000000007 */
[----:B------:R-:W-:-:S05]  /*29290*/  PRMT R11, R6, 0x7531, R7 ;  /* 0x00007531060b7816 */ /* 0x000fca0000000007 */
[----:B------:R1:W-:Y:S04]  /*292a0*/  STSM.16.M88.4 [R3], R8 ;  /* 0x0000000803007844 */ /* 0x0003e80000000200 */
[----:B-1----:R-:W3:Y:S01]  /*292b0*/  LDL R10, [R1+0x48] ;  /* 0x00004800010a7983 */ /* 0x002ee20000100800 */
[----:B------:R-:W-:Y:S02]  /*292c0*/  IMAD.MOV.U32 R11, RZ, RZ, R15 ;  /* 0x000000ffff0b7224 */ /* 0x000fe400078e000f */
[----:B------:R-:W-:-:S05]  /*292d0*/  VIADD R3, R17, 0x1000 ;  /* 0x0000100011037836 */ /* 0x000fca0000000000 */
        /* <DEDUP_REMOVED lines=9> */
[----:B------:R-:W-:Y:S01]  /*29370*/  PRMT R9, R4, 0x7531, R5 ;  /* 0x0000753104097816 */ /* 0x000fe20000000005 */
[----:B------:R-:W-:Y:S02]  /*29380*/  VIADD R4, R17, 0x5000 ;  /* 0x0000500011047836 */ /* 0x000fe40000000000 */
[----:B---3--:R-:W-:-:S05]  /*29390*/  IMAD.IADD R3, R10, 0x1, R17 ;  /* 0x000000010a037824 */ /* 0x008fca00078e0211 */
[----:B------:R-:W-:Y:S02]  /*293a0*/  IADD3 R16, R19, R3, R16 ;  /* 0x0000000313107210 */ /* 0x000fe40007ffe010 */
[----:B------:R-:W-:-:S03]  /*293b0*/  PRMT R10, R6, 0x6420, R7 ;  /* 0x00006420060a7816 */ /* 0x000fc60000000007 */
[----:B------:R1:W-:Y:S01]  /*293c0*/  STSM.16.M88.4 [R16], R12 ;  /* 0x0000000c10007844 */ /* 0x0003e20000000200 */
[----:B--2---:R-:W-:Y:S02]  /*293d0*/  IADD3 R3, R19, R0, R3 ;  /* 0x0000000013037210 */ /* 0x004fe40007ffe003 */
[----:B-1----:R-:W-:Y:S02]  /*293e0*/  MOV R15, R11 ;  /* 0x0000000b000f7202 */ /* 0x002fe40000000f00 */
[----:B------:R-:W-:-:S05]  /*293f0*/  PRMT R11, R6, 0x7531, R7 ;  /* 0x00007531060b7816 */ /* 0x000fca0000000007 */
[----:B------:R1:W-:Y:S02]  /*29400*/  STSM.16.M88.4 [R3], R8 ;  /* 0x0000000803007844 */ /* 0x0003e40000000200 */
[----:B-1----:R-:W-:-:S05]  /*29410*/  IMAD.MOV.U32 R11, RZ, RZ, R15 ;  /* 0x000000ffff0b7224 */ /* 0x002fca00078e000f */
[----:B------:R-:W-:-:S05]  /*29420*/  LOP3.LUT R4, R4, R11, RZ, 0xfc, !PT ;  /* 0x0000000b04047212 */ /* 0x000fca00078efcff */
[----:B------:R-:W-:-:S06]  /*29430*/  IMAD.IADD R4, R18, 0x1, R4 ;  /* 0x0000000112047824 */ /* 0x000fcc00078e0204 */
[----:B------:R-:W1:Y:S02]  /*29440*/  LDSM.16.MT88.4 R4, [R4+0x10400] ;  /* 0x010400000404783b */ /* 0x000e640000004200 */
[C-C-:B-1----:R-:W-:Y:S02]  /*29450*/  PRMT R12, R4.reuse, 0x6420, R5.reuse ;  /* 0x00006420040c7816 */ /* 0x142fe40000000005 */
[----:B------:R-:W-:Y:S02]  /*29460*/  PRMT R13, R4, 0x7531, R5 ;  /* 0x00007531040d7816 */ /* 0x000fe40000000005 */
[C-C-:B------:R-:W-:Y:S02]  /*29470*/  PRMT R14, R6.reuse, 0x6420, R7.reuse ;  /* 0x00006420060e7816 */ /* 0x140fe40000000007 */
[----:B------:R-:W-:Y:S02]  /*29480*/  PRMT R15, R6, 0x7531, R7 ;  /* 0x00007531060f7816 */ /* 0x000fe40000000007 */
[----:B------:R-:W1:Y:S04]  /*29490*/  LDSM.16.MT88.4 R4, [R2+0x15400] ;  /* 0x015400000204783b */ /* 0x000e680000004200 */
[----:B------:R2:W-:Y:S02]  /*294a0*/  STSM.16.M88.4 [R16+0x4000], R12 ;  /* 0x0040000c10007844 */ /* 0x0005e40000000200 */
[----:B--2---:R-:W-:-:S02]  /*294b0*/  IMAD.MOV.U32 R15, RZ, RZ, R11 ;  /* 0x000000ffff0f7224 */ /* 0x004fc400078e000b */
[----:B------:R-:W2:Y:S01]  /*294c0*/  LDL R16, [R1+0x18] ;  /* 0x0000180001107983 */ /* 0x000ea20000100800 */
[C-C-:B-1----:R-:W-:Y:S02]  /*294d0*/  PRMT R8, R4.reuse, 0x6420, R5.reuse ;  /* 0x0000642004087816 */ /* 0x142fe40000000005 */
[----:B------:R-:W-:Y:S02]  /*294e0*/  PRMT R9, R4, 0x7531, R5 ;  /* 0x0000753104097816 */ /* 0x000fe40000000005 */
[C-C-:B------:R-:W-:Y:S02]  /*294f0*/  PRMT R10, R6.reuse, 0x6420, R7.reuse ;  /* 0x00006420060a7816 */ /* 0x140fe40000000007 */
[----:B------:R-:W-:-:S05]  /*29500*/  PRMT R11, R6, 0x7531, R7 ;  /* 0x00007531060b7816 */ /* 0x000fca0000000007 */
[----:B------:R1:W-:Y:S04]  /*29510*/  STSM.16.M88.4 [R3+0x4000], R8 ;  /* 0x0040000803007844 */ /* 0x0003e80000000200 */
[----:B-1----:R-:W3:Y:S01]  /*29520*/  LDL R10, [R1+0x44] ;  /* 0x00004400010a7983 */ /* 0x002ee20000100800 */
[----:B------:R-:W-:-:S04]  /*29530*/  MOV R11, R15 ;  /* 0x0000000f000b7202 */ /* 0x000fc80000000f00 */
        /* <DEDUP_REMOVED lines=10> */
[----:B---3--:R-:W-:-:S05]  /*295e0*/  IMAD.IADD R3, R10, 0x1, R17 ;  /* 0x000000010a037824 */ /* 0x008fca00078e0211 */
[----:B--2---:R-:W-:Y:S02]  /*295f0*/  IADD3 R16, R19, R3, R16 ;  /* 0x0000000313107210 */ /* 0x004fe40007ffe010 */
[----:B------:R-:W-:-:S03]  /*29600*/  PRMT R10, R6, 0x6420, R7 ;  /* 0x00006420060a7816 */ /* 0x000fc60000000007 */
[----:B------:R1:W-:Y:S01]  /*29610*/  STSM.16.M88.4 [R16], R12 ;  /* 0x0000000c10007844 */ /* 0x0003e20000000200 */
[----:B------:R-:W-:Y:S01]  /*29620*/  IADD3 R3, R19, R0, R3 ;  /* 0x0000000013037210 */ /* 0x000fe20007ffe003 */
[----:B-1----:R-:W-:Y:S01]  /*29630*/  IMAD.MOV.U32 R15, RZ, RZ, R11 ;  /* 0x000000ffff0f7224 */ /* 0x002fe200078e000b */
[----:B------:R-:W-:-:S05]  /*29640*/  PRMT R11, R6, 0x7531, R7 ;  /* 0x00007531060b7816 */ /* 0x000fca0000000007 */
[----:B------:R1:W-:Y:S02]  /*29650*/  STSM.16.M88.4 [R3], R8 ;  /* 0x0000000803007844 */ /* 0x0003e40000000200 */
[----:B-1----:R-:W-:-:S05]  /*29660*/  IMAD.MOV.U32 R11, RZ, RZ, R15 ;  /* 0x000000ffff0b7224 */ /* 0x002fca00078e000f */
[----:B------:R-:W-:-:S04]  /*29670*/  LOP3.LUT R4, R20, R11, RZ, 0xfc, !PT ;  /* 0x0000000b14047212 */ /* 0x000fc800078efcff */
[----:B------:R-:W-:-:S06]  /*29680*/  IADD3 R4, R18, R4, RZ ;  /* 0x0000000412047210 */ /* 0x000fcc0007ffe0ff */
[----:B------:R-:W1:Y:S02]  /*29690*/  LDSM.16.MT88.4 R4, [R4+0x10400] ;  /* 0x010400000404783b */ /* 0x000e640000004200 */
[C-C-:B-1----:R-:W-:Y:S02]  /*296a0*/  PRMT R12, R4.reuse, 0x6420, R5.reuse ;  /* 0x00006420040c7816 */ /* 0x142fe40000000005 */
[----:B------:R-:W-:Y:S02]  /*296b0*/  PRMT R13, R4, 0x7531, R5 ;  /* 0x00007531040d7816 */ /* 0x000fe40000000005 */
[C-C-:B------:R-:W-:Y:S02]  /*296c0*/  PRMT R14, R6.reuse, 0x6420, R7.reuse ;  /* 0x00006420060e7816 */ /* 0x140fe40000000007 */
[----:B------:R-:W-:Y:S02]  /*296d0*/  PRMT R15, R6, 0x7531, R7 ;  /* 0x00007531060f7816 */ /* 0x000fe40000000007 */
[----:B------:R-:W1:Y:S04]  /*296e0*/  LDSM.16.MT88.4 R4, [R2+0x16400] ;  /* 0x016400000204783b */ /* 0x000e680000004200 */
[----:B------:R2:W-:Y:S04]  /*296f0*/  STSM.16.M88.4 [R16+0x4000], R12 ;  /* 0x0040000c10007844 */ /* 0x0005e80000000200 */
[----:B--2---:R-:W2:Y:S04]  /*29700*/  LDL R14, [R1+0x4c] ;  /* 0x00004c00010e7983 */ /* 0x004ea80000100800 */
[----:B------:R-:W3:Y:S01]  /*29710*/  LDL R16, [R1+0x18] ;  /* 0x0000180001107983 */ /* 0x000ee20000100800 */
[----:B------:R-:W-:Y:S01]  /*29720*/  IMAD.MOV.U32 R15, RZ, RZ, R11 ;  /* 0x000000ffff0f7224 */ /* 0x000fe200078e000b */
[----:B-1----:R-:W-:-:S02]  /*29730*/  PRMT R8, R4, 0x6420, R5 ;  /* 0x0000642004087816 */ /* 0x002fc40000000005 */
[----:B------:R-:W-:Y:S02]  /*29740*/  PRMT R9, R4, 0x7531, R5 ;  /* 0x0000753104097816 */ /* 0x000fe40000000005 */
[C-C-:B------:R-:W-:Y:S02]  /*29750*/  PRMT R10, R6.reuse, 0x6420, R7.reuse ;  /* 0x00006420060a7816 */ /* 0x140fe40000000007 */
[----:B------:R-:W-:-:S05]  /*29760*/  PRMT R11, R6, 0x7531, R7 ;  /* 0x00007531060b7816 */ /* 0x000fca0000000007 */
[----:B------:R1:W-:Y:S02]  /*29770*/  STSM.16.M88.4 [R3+0x4000], R8 ;  /* 0x0040000803007844 */ /* 0x0003e40000000200 */
[----:B-1----:R-:W-:-:S05]  /*29780*/  VIADD R3, R17, 0x3000 ;  /* 0x0000300011037836 */ /* 0x002fca0000000000 */
[----:B------:R-:W-:-:S05]  /*29790*/  LOP3.LUT R3, R3, R15, RZ, 0xfc, !PT ;  /* 0x0000000f03037212 */ /* 0x000fca00078efcff */
[----:B------:R-:W-:-:S05]  /*297a0*/  IMAD.IADD R3, R18, 0x1, R3 ;  /* 0x0000000112037824 */ /* 0x000fca00078e0203 */
[----:B------:R-:W1:Y:S02]  /*297b0*/  LDSM.16.MT88.4 R4, [R3+0x10400] ;  /* 0x010400000304783b */ /* 0x000e640000004200 */
[C-C-:B-1----:R-:W-:Y:S02]  /*297c0*/  PRMT R12, R4.reuse, 0x6420, R5.reuse ;  /* 0x00006420040c7816 */ /* 0x142fe40000000005 */
[----:B------:R-:W-:Y:S01]  /*297d0*/  PRMT R13, R4, 0x7531, R5 ;  /* 0x00007531040d7816 */ /* 0x000fe20000000005 */
[----:B--2---:R-:W-:-:S05]  /*297e0*/  IMAD.IADD R3, R14, 0x1, R17 ;  /* 0x000000010e037824 */ /* 0x004fca00078e0211 */
[C---:B---3--:R-:W-:Y:S02]  /*297f0*/  IADD3 R16, R19.reuse, R3, R16 ;  /* 0x0000000313107210 */ /* 0x048fe40007ffe010 */
[----:B------:R-:W-:Y:S02]  /*29800*/  IADD3 R3, R19, R0, R3 ;  /* 0x0000000013037210 */ /* 0x000fe40007ffe003 */
[----:B------:R1:W5:Y:S01]  /*29810*/  LDL.LU R0, [R1+0x1a8] ;  /* 0x0001a80001007983 */ /* 0x0003620000300800 */
[----:B------:R-:W-:Y:S02]  /*29820*/  MOV R19, R15 ;  /* 0x0000000f00137202 */ /* 0x000fe40000000f00 */
[C-C-:B------:R-:W-:Y:S02]  /*29830*/  PRMT R14, R6.reuse, 0x6420, R7.reuse ;  /* 0x00006420060e7816 */ /* 0x140fe40000000007 */
[----:B------:R-:W-:Y:S02]  /*29840*/  PRMT R15, R6, 0x7531, R7 ;  /* 0x00007531060f7816 */ /* 0x000fe40000000007 */
[----:B------:R-:W2:Y:S04]  /*29850*/  LDSM.16.MT88.4 R4, [R2+0x13400] ;  /* 0x013400000204783b */ /* 0x000ea80000004200 */
[----:B------:R-:W-:Y:S01]  /*29860*/  STSM.16.M88.4 [R16], R12 ;  /* 0x0000000c10007844 */ /* 0x000fe20000000200 */
[----:B--2---:R-:W-:-:S02]  /*29870*/  PRMT R8, R4, 0x6420, R5 ;  /* 0x0000642004087816 */ /* 0x004fc40000000005 */
[----:B------:R-:W-:Y:S01]  /*29880*/  PRMT R9, R4, 0x7531, R5 ;  /* 0x0000753104097816 */ /* 0x000fe20000000005 */
[----:B------:R-:W-:Y:S01]  /*29890*/  VIADD R4, R17, 0x7000 ;  /* 0x0000700011047836 */ /* 0x000fe20000000000 */
[----:B------:R-:W-:-:S04]  /*298a0*/  PRMT R10, R6, 0x6420, R7 ;  /* 0x00006420060a7816 */ /* 0x000fc80000000007 */
[----:B------:R-:W-:Y:S02]  /*298b0*/  LOP3.LUT R4, R4, R19, RZ, 0xfc, !PT ;  /* 0x0000001304047212 */ /* 0x000fe400078efcff */
[----:B------:R-:W-:-:S03]  /*298c0*/  PRMT R11, R6, 0x7531, R7 ;  /* 0x00007531060b7816 */ /* 0x000fc60000000007 */
[----:B------:R-:W-:Y:S02]  /*298d0*/  IMAD.IADD R4, R18, 0x1, R4 ;  /* 0x0000000112047824 */ /* 0x000fe400078e0204 */
[----:B------:R-:W-:Y:S04]  /*298e0*/  STSM.16.M88.4 [R3], R8 ;  /* 0x0000000803007844 */ /* 0x000fe80000000200 */
[----:B------:R-:W2:Y:S04]  /*298f0*/  LDSM.16.MT88.4 R8, [R4+0x10400] ;  /* 0x010400000408783b */ /* 0x000ea80000004200 */
[----:B------:R-:W3:Y:S01]  /*29900*/  LDSM.16.MT88.4 R4, [R2+0x17400] ;  /* 0x017400000204783b */ /* 0x000ee20000004200 */
[----:B--2---:R-:W-:-:S02]  /*29910*/  PRMT R12, R8, 0x6420, R9 ;  /* 0x00006420080c7816 */ /* 0x004fc40000000009 */
[----:B------:R-:W-:Y:S02]  /*29920*/  PRMT R13, R8, 0x7531, R9 ;  /* 0x00007531080d7816 */ /* 0x000fe40000000009 */
[C-C-:B------:R-:W-:Y:S02]  /*29930*/  PRMT R14, R10.reuse, 0x6420, R11.reuse ;  /* 0x000064200a0e7816 */ /* 0x140fe4000000000b */
[----:B------:R-:W-:Y:S02]  /*29940*/  PRMT R15, R10, 0x7531, R11 ;  /* 0x000075310a0f7816 */ /* 0x000fe4000000000b */
[C-C-:B---3--:R-:W-:Y:S02]  /*29950*/  PRMT R8, R4.reuse, 0x6420, R5.reuse ;  /* 0x0000642004087816 */ /* 0x148fe40000000005 */
        /* <DEDUP_REMOVED lines=13> */
.L_x_644:
[----:B------:R-:W3:Y:S01]  /*29a30*/  LDL.LU R2, [R1+0x1c] ;  /* 0x00001c0001027983 */ /* 0x000ee20000300800 */
[----:B--2--5:R2:W-:Y:S03]  /*29a40*/  SYNCS.ARRIVE.TRANS64.A1T0 RZ, [R0+URZ+0x38850], RZ ;  /* 0x038850ff00ff79a7 */ /* 0x0245e6000810003f */
[----:B-1----:R-:W4:Y:S01]  /*29a50*/  LDL.LU R3, [R1+0x28] ;  /* 0x0000280001037983 */ /* 0x002f220000300800 */
[----:B--2---:R-:W-:-:S05]  /*29a60*/  @!P0 VIADD R0, R0, 0x38880 ;  /* 0x0003888000008836 */ /* 0x004fca0000000000 */
[----:B------:R-:W-:Y:S01]  /*29a70*/  @!P0 PRMT R0, RZ, 0x654, R0 ;  /* 0x00000654ff008816 */ /* 0x000fe20000000000 */
[----:B------:R-:W-:Y:S06]  /*29a80*/  BAR.SYNC.DEFER_BLOCKING 0x2, 0x80 ;  /* 0x0082000000007b1d */ /* 0x000fec0000010000 */
[----:B------:R3:W-:Y:S02]  /*29a90*/  @!P0 SYNCS.ARRIVE.TRANS64.RED.A1T0 RZ, [R0+URZ], RZ ;  /* 0x000000ff00ff89a7 */ /* 0x0007e4000810043f */
[----:B---3--:R-:W-:-:S05]  /*29aa0*/  VIADD R0, R2, 0x1 ;  /* 0x0000000102007836 */ /* 0x008fca0000000000 */
[----:B------:R-:W-:-:S04]  /*29ab0*/  ISETP.NE.AND P0, PT, R0, 0x2, PT ;  /* 0x000000020000780c */ /* 0x000fc80003f05270 */
[----:B------:R-:W-:Y:S02]  /*29ac0*/  SEL R2, RZ, 0x1, P0 ;  /* 0x00000001ff027807 */ /* 0x000fe40000000000 */
[----:B------:R-:W-:Y:S02]  /*29ad0*/  SEL R0, R0, RZ, P0 ;  /* 0x000000ff00007207 */ /* 0x000fe40000000000 */
[----:B----4-:R-:W-:-:S03]  /*29ae0*/  LOP3.LUT R3, R3, R2, RZ, 0x3c, !PT ;  /* 0x0000000203037212 */ /* 0x010fc600078e3cff */
[----:B------:R1:W-:Y:S04]  /*29af0*/  STL [R1+0x1c], R0 ;  /* 0x00001c0001007387 */ /* 0x0003e80000100800 */
[----:B------:R1:W-:Y:S02]  /*29b00*/  STL [R1+0x28], R3 ;  /* 0x0000280301007387 */ /* 0x0003e40000100800 */
.L_x_589:
[----:B-12---:R-:W2:Y:S02]  /*29b10*/  LDL R0, [R1+0x10] ;  /* 0x0000100001007983 */ /* 0x006ea40000100800 */
[----:B--2---:R-:W-:-:S13]  /*29b20*/  LOP3.LUT P0, RZ, R0, 0x2, RZ, 0xc0, !PT ;  /* 0x0000000200ff7812 */ /* 0x004fda000780c0ff */
[----:B------:R-:W-:Y:S05]  /*29b30*/  @!P0 BRA `(.L_x_645) ;  /* 0x00000000002c8947 */ /* 0x000fea0003800000 */
[----:B------:R-:W-:Y:S05]  /*29b40*/  WARPSYNC.ALL ;  /* 0x0000000000007948 */ /* 0x000fea0003800000 */
[----:B------:R-:W1:Y:S08]  /*29b50*/  S2UR UR5, SR_CgaCtaId ;  /* 0x00000000000579c3 */ /* 0x000e700000008800 */
[----:B------:R-:W-:Y:S06]  /*29b60*/  BAR.SYNC.DEFER_BLOCKING 0x5, 0x180 ;  /* 0x0146000000007b1d */ /* 0x000fec0000010000 */
[----:B------:R-:W-:-:S02]  /*29b70*/  UMOV UR4, 0x400 ;  /* 0x0000040000047882 */ /* 0x000fc40000000000 */
[----:B-1----:R-:W-:-:S06]  /*29b80*/  ULEA UR4, UR5, UR4, 0x18 ;  /* 0x0000000405047291 */ /* 0x002fcc000f8ec03f */
[----:B------:R-:W-:-:S05]  /*29b90*/  MOV R18, UR4 ;  /* 0x0000000400127c02 */ /* 0x000fca0008000f00 */
[----:B------:R-:W1:Y:S04]  /*29ba0*/  LDS.128 R4, [R18+0x388d0] ;  /* 0x0388d00012047984 */ /* 0x000e680000000c00 */
[----:B-1----:R2:W-:Y:S04]  /*29bb0*/  STL.64 [R1], R4 ;  /* 0x0000000401007387 */ /* 0x0025e80000100a00 */
[----:B------:R2:W-:Y:S01]  /*29bc0*/  STL.64 [R1+0x8], R6 ;  /* 0x0000080601007387 */ /* 0x0005e20000100a00 */
[----:B------:R-:W-:Y:S06]  /*29bd0*/  BAR.ARV 0x4, 0x180 ;  /* 0x0106000000007b1d */ /* 0x000fec0000002000 */
[----:B------:R-:W-:Y:S05]  /*29be0*/  BRA `(.L_x_646) ;  /* 0x0000000c00307947 */ /* 0x000fea0003800000 */
.L_x_645:
[----:B------:R-:W1:Y:S01]  /*29bf0*/  S2R R0, SR_TID.X ;  /* 0x0000000000007919 */ /* 0x000e620000002100 */
[----:B------:R-:W-:Y:S01]  /*29c00*/  UMOV UR4, 0xffffffff ;  /* 0xffffffff00047882 */ /* 0x000fe20000000000 */
[----:B-1----:R-:W-:-:S04]  /*29c10*/  LOP3.LUT R16, R0, 0x1f, RZ, 0xc0, !PT ;  /* 0x0000001f00107812 */ /* 0x002fc800078ec0ff */
[----:B------:R-:W-:Y:S01]  /*29c20*/  ISETP.NE.AND P0, PT, R16, 0x1f, PT ;  /* 0x0000001f1000780c */ /* 0x000fe20003f05270 */
[----:B------:R-:W-:-:S12]  /*29c30*/  BRA.DIV UR4, `(.L_x_647) ;  /* 0x0000007204247947 */ /* 0x000fd8000b800000 */
[----:B------:R-:W2:Y:S01]  /*29c40*/  LDL.LU R0, [R1] ;  /* 0x0000000001007983 */ /* 0x000ea20000300800 */
[----:B------:R-:W-:-:S03]  /*29c50*/  ULDC UR4, c[0x0][0xc3c] ;  /* 0x00030f0000047ab9 */ /* 0x000fc60000000800 */
[----:B------:R-:W3:Y:S01]  /*29c60*/  LDL R2, [R1+0xc] ;  /* 0x00000c0001027983 */ /* 0x000ee20000100800 */
[----:B--2---:R-:W-:Y:S02]  /*29c70*/  IMAD.MOV.U32 R10, RZ, RZ, R0 ;  /* 0x000000ffff0a7224 */ /* 0x004fe400078e0000 */
[----:B---3--:R-:W-:-:S05]  /*29c80*/  IMAD.IADD R6, R2, 0x1, R16 ;  /* 0x0000000102067824 */ /* 0x008fca00078e0210 */
[----:B------:R-:W-:-:S13]  /*29c90*/  ISETP.GE.OR P1, PT, R6, UR4, !P0 ;  /* 0x0000000406007c0c */ /* 0x000fda000c726670 */
[----:B------:R-:W1:Y:S08]  /*29ca0*/  @!P1 LDC.64 R2, c[0x0][0xc80] ;  /* 0x00032000ff029b82 */ /* 0x000e700000000a00 */
[----:B------:R-:W2:Y:S01]  /*29cb0*/  @!P1 LDC.64 R4, c[0x0][0xc78] ;  /* 0x00031e00ff049b82 */ /* 0x000ea20000000a00 */
[----:B-1----:R-:W-:-:S05]  /*29cc0*/  @!P1 IMAD.WIDE R2, R6, 0x4, R2 ;  /* 0x0000000406029825 */ /* 0x002fca00078e0202 */
[----:B------:R2:W3:Y:S02]  /*29cd0*/  @!P1 LDG.E R0, desc[UR42][R2.64] ;  /* 0x0000002a02009981 */ /* 0x0004e4000c1e1900 */
[----:B--2---:R-:W-:-:S06]  /*29ce0*/  @!P1 IMAD.WIDE R2, R6, 0x4, R4 ;  /* 0x0000000406029825 */ /* 0x004fcc00078e0204 */
[----:B------:R-:W2:Y:S01]  /*29cf0*/  @!P1 LDG.E R2, desc[UR42][R2.64] ;  /* 0x0000002a02029981 */ /* 0x000ea2000c1e1900 */
[----:B------:R-:W-:Y:S02]  /*29d00*/  CS2R R4, SRZ ;  /* 0x0000000000047805 */ /* 0x000fe4000001ff00 */
[C---:B------:R-:W-:Y:S02]  /*29d10*/  ISETP.GE.U32.AND P2, PT, R16.reuse, 0x2, PT ;  /* 0x000000021000780c */ /* 0x040fe40003f46070 */
[C---:B------:R-:W-:Y:S01]  /*29d20*/  ISETP.GE.U32.AND P3, PT, R16.reuse, 0x4, PT ;  /* 0x000000041000780c */ /* 0x040fe20003f66070 */
[----:B------:R-:W-:Y:S01]  /*29d30*/  SHFL.IDX PT, R6, R10, RZ, 0x1f ;  /* 0x00001fff0a067589 */ /* 0x000fe200000e0000 */
[C---:B------:R-:W-:Y:S02]  /*29d40*/  ISETP.GE.U32.AND P4, PT, R16.reuse, 0x8, PT ;  /* 0x000000081000780c */ /* 0x040fe40003f86070 */
[----:B------:R-:W-:Y:S01]  /*29d50*/  ISETP.GE.U32.AND P5, PT, R16, 0x10, PT ;  /* 0x000000101000780c */ /* 0x000fe20003fa6070 */
[----:B------:R-:W-:Y:S01]  /*29d60*/  SHFL.IDX PT, R8, R10, 0x1, 0x1f ;  /* 0x00201f000a087f89 */ /* 0x000fe200000e0000 */
[----:B------:R-:W-:Y:S01]  /*29d70*/  MOV R9, RZ ;  /* 0x000000ff00097202 */ /* 0x000fe20000000f00 */
[----:B---3--:R-:W-:-:S02]  /*29d80*/  @!P1 IMAD.MOV.U32 R4, RZ, RZ, R0 ;  /* 0x000000ffff049224 */ /* 0x008fc400078e0000 */
[----:B--2---:R-:W-:Y:S01]  /*29d90*/  @!P1 IMAD.MOV.U32 R5, RZ, RZ, R2 ;  /* 0x000000ffff059224 */ /* 0x004fe200078e0002 */
[----:B------:R-:W-:-:S03]  /*29da0*/  ISETP.NE.AND P1, PT, R16, RZ, PT ;  /* 0x000000ff1000720c */ /* 0x000fc60003f25270 */
[----:B------:R-:W-:-:S05]  /*29db0*/  IMAD R0, R5, R4, RZ ;  /* 0x0000000405007224 */ /* 0x000fca00078e02ff */
[----:B------:R-:W1:Y:S02]  /*29dc0*/  SHFL.UP PT, R2, R0, 0x1, RZ ;  /* 0x0420000000027989 */ /* 0x000e6400000e00ff */
[----:B-1----:R-:W-:-:S04]  /*29dd0*/  SEL R2, R2, RZ, P1 ;  /* 0x000000ff02027207 */ /* 0x002fc80000800000 */
[----:B------:R-:W-:-:S05]  /*29de0*/  IADD3 R0, R0, R2, RZ ;  /* 0x0000000200007210 */ /* 0x000fca0007ffe0ff */
[----:B------:R-:W1:Y:S02]  /*29df0*/  SHFL.UP PT, R2, R0, 0x2, RZ ;  /* 0x0440000000027989 */ /* 0x000e6400000e00ff */
[----:B-1----:R-:W-:-:S05]  /*29e00*/  SEL R2, R2, RZ, P2 ;  /* 0x000000ff02027207 */ /* 0x002fca0001000000 */
[----:B------:R-:W-:-:S05]  /*29e10*/  IMAD.IADD R0, R0, 0x1, R2 ;  /* 0x0000000100007824 */ /* 0x000fca00078e0202 */
        /* <DEDUP_REMOVED lines=9> */
[----:B------:R1:W2:Y:S02]  /*29eb0*/  SHFL.IDX PT, R7, R3, 0x1f, 0x1f ;  /* 0x03e01f0003077f89 */ /* 0x0002a400000e0000 */
.L_x_909:
[----:B------:R-:W-:Y:S02]  /*29ec0*/  ULDC UR4, c[0x0][0xc38] ;  /* 0x00030e0000047ab9 */ /* 0x000fe40000000800 */
[----:B------:R-:W-:-:S04]  /*29ed0*/  IMAD.U32 R2, RZ, RZ, UR4 ;  /* 0x00000004ff027e24 */ /* 0x000fc8000f8e00ff */
[----:B--2---:R-:W-:-:S04]  /*29ee0*/  IMAD R7, R7, R2, RZ ;  /* 0x0000000207077224 */ /* 0x004fc800078e02ff */
[----:B------:R-:W-:Y:S02]  /*29ef0*/  IMAD.IADD R0, R8, 0x1, R7 ;  /* 0x0000000108007824 */ /* 0x000fe400078e0207 */
[----:B------:R-:W-:-:S03]  /*29f00*/  IMAD.MOV.U32 R8, RZ, RZ, R3 ;  /* 0x000000ffff087224 */ /* 0x000fc600078e0003 */
[----:B------:R-:W-:-:S13]  /*29f10*/  ISETP.GT.AND P6, PT, R0, R6, PT ;  /* 0x000000060000720c */ /* 0x000fda0003fc4270 */
[----:B------:R-:W-:Y:S05]  /*29f20*/  @P6 BRA `(.L_x_648) ;  /* 0x0000000000b06947 */ /* 0x000fea0003800000 */
.L_x_651:
[----:B-1----:R-:W2:Y:S01]  /*29f30*/  LDL.LU R3, [R1+0xc] ;  /* 0x00000c0001037983 */ /* 0x002ea20000300800 */
[----:B------:R-:W1:Y:S01]  /*29f40*/  LDC R2, c[0x0][0xc3c] ;  /* 0x00030f00ff027b82 */ /* 0x000e620000000800 */
[----:B--2---:R-:W-:-:S05]  /*29f50*/  VIADD R3, R3, 0x1f ;  /* 0x0000001f03037836 */ /* 0x004fca0000000000 */
[----:B-1----:R-:W-:-:S13]  /*29f60*/  ISETP.GE.AND P6, PT, R3, R2, PT ;  /* 0x000000020300720c */ /* 0x002fda0003fc6270 */
[----:B------:R-:W-:Y:S05]  /*29f70*/  @P6 BRA `(.L_x_649) ;  /* 0x0000000400e46947 */ /* 0x000fea0003800000 */
[----:B------:R-:W1:Y:S01]  /*29f80*/  S2R R4, SR_TID.X ;  /* 0x0000000000047919 */ /* 0x000e620000002100 */
[----:B------:R2:W-:Y:S01]  /*29f90*/  STL [R1+0xc], R3 ;  /* 0x00000c0301007387 */ /* 0x0005e20000100800 */
[----:B-1----:R-:W-:-:S04]  /*29fa0*/  LOP3.LUT R4, R4, 0x1f, RZ, 0xc0, !PT ;  /* 0x0000001f04047812 */ /* 0x002fc800078ec0ff */
[----:B------:R-:W-:Y:S01]  /*29fb0*/  IADD3 R5, R3, R4, RZ ;  /* 0x0000000403057210 */ /* 0x000fe20007ffe0ff */
[----:B------:R-:W-:-:S03]  /*29fc0*/  IMAD.MOV.U32 R4, RZ, RZ, RZ ;  /* 0x000000ffff047224 */ /* 0x000fc600078e00ff */
[----:B------:R-:W-:-:S13]  /*29fd0*/  ISETP.GE.OR P6, PT, R5, R2, !P0 ;  /* 0x000000020500720c */ /* 0x000fda00047c6670 */
[----:B--2---:R-:W1:Y:S02]  /*29fe0*/  @!P6 LDC.64 R2, c[0x0][0xc80] ;  /* 0x00032000ff02eb82 */ /* 0x004e640000000a00 */
[----:B-1----:R-:W-:-:S05]  /*29ff0*/  @!P6 IMAD.WIDE R2, R5, 0x4, R2 ;  /* 0x000000040502e825 */ /* 0x002fca00078e0202 */
[----:B------:R1:W2:Y:S02]  /*2a000*/  @!P6 LDG.E R4, desc[UR42][R2.64] ;  /* 0x0000002a0204e981 */ /* 0x0002a4000c1e1900 */
[----:B-1----:R-:W1:Y:S02]  /*2a010*/  @!P6 LDC.64 R2, c[0x0][0xc78] ;  /* 0x00031e00ff02eb82 */ /* 0x002e640000000a00 */
[----:B-1----:R-:W-:-:S04]  /*2a020*/  @!P6 IMAD.WIDE R2, R5, 0x4, R2 ;  /* 0x000000040502e825 */ /* 0x002fc800078e0202 */
[----:B------:R-:W-:-:S06]  /*2a030*/  IMAD.MOV.U32 R5, RZ, RZ, RZ ;  /* 0x000000ffff057224 */ /* 0x000fcc00078e00ff */
[----:B------:R-:W2:Y:S01]  /*2a040*/  @!P6 LDG.E R5, desc[UR42][R2.64] ;  /* 0x0000002a0205e981 */ /* 0x000ea2000c1e1900 */
[----:B------:R-:W-:Y:S01]  /*2a050*/  UMOV UR4, 0xffffffff ;  /* 0xffffffff00047882 */ /* 0x000fe20000000000 */
[----:B--2---:R-:W-:Y:S02]  /*2a060*/  IMAD R2, R5, R4, RZ ;  /* 0x0000000405027224 */ /* 0x004fe400078e02ff */
[----:B------:R-:W-:Y:S05]  /*2a070*/  BRA.DIV UR4, `(.L_x_650) ;  /* 0x0000007204707947 */ /* 0x000fea000b800000 */
[----:B------:R-:W1:Y:S02]  /*2a080*/  SHFL.UP PT, R3, R2, 0x1, RZ ;  /* 0x0420000002037989 */ /* 0x000e6400000e00ff */
[----:B-1----:R-:W-:-:S05]  /*2a090*/  SEL R3, R3, RZ, P1 ;  /* 0x000000ff03037207 */ /* 0x002fca0000800000 */
[----:B------:R-:W-:-:S05]  /*2a0a0*/  IMAD.IADD R2, R2, 0x1, R3 ;  /* 0x0000000102027824 */ /* 0x000fca00078e0203 */
[----:B------:R-:W1:Y:S02]  /*2a0b0*/  SHFL.UP PT, R3, R2, 0x2, RZ ;  /* 0x0440000002037989 */ /* 0x000e6400000e00ff */
[----:B-1----:R-:W-:-:S05]  /*2a0c0*/  SEL R3, R3, RZ, P2 ;  /* 0x000000ff03037207 */ /* 0x002fca0001000000 */
[----:B------:R-:W-:-:S05]  /*2a0d0*/  IMAD.IADD R2, R2, 0x1, R3 ;  /* 0x0000000102027824 */ /* 0x000fca00078e0203 */
        /* <DEDUP_REMOVED lines=9> */
[----:B------:R1:W2:Y:S02]  /*2a170*/  SHFL.IDX PT, R7, R3, 0x1f, 0x1f ;  /* 0x03e01f0003077f89 */ /* 0x0002a400000e0000 */
.L_x_917:
[----:B------:R-:W-:Y:S02]  /*2a180*/  ULDC UR4, c[0x0][0xc38] ;  /* 0x00030e0000047ab9 */ /* 0x000fe40000000800 */
[----:B------:R-:W-:-:S04]  /*2a190*/  IMAD.U32 R2, RZ, RZ, UR4 ;  /* 0x00000004ff027e24 */ /* 0x000fc8000f8e00ff */
[----:B--2---:R-:W-:-:S04]  /*2a1a0*/  IMAD R7, R7, R2, RZ ;  /* 0x0000000207077224 */ /* 0x004fc800078e02ff */
[----:B------:R-:W-:-:S05]  /*2a1b0*/  IMAD.IADD R0, R7, 0x1, R0 ;  /* 0x0000000107007824 */ /* 0x000fca00078e0200 */
[----:B------:R-:W-:-:S13]  /*2a1c0*/  ISETP.GT.AND P6, PT, R0, R6, PT ;  /* 0x000000060000720c */ /* 0x000fda0003fc4270 */
[----:B------:R-:W-:Y:S05]  /*2a1d0*/  @!P6 BRA `(.L_x_651) ;  /* 0xfffffffc0054e947 */ /* 0x000fea000383ffff */
[----:B------:R-:W-:-:S07]  /*2a1e0*/  MOV R8, R3 ;  /* 0x0000000300087202 */ /* 0x000fce0000000f00 */
.L_x_648:
[----:B------:R-:W-:Y:S01]  /*2a1f0*/  IMAD.IADD R7, R0, 0x1, -R7 ;  /* 0x0000000100077824 */ /* 0x000fe200078e0a07 */
[----:B------:R-:W-:-:S03]  /*2a200*/  UMOV UR4, 0xffffffff ;  /* 0xffffffff00047882 */ /* 0x000fc60000000000 */
[----:B------:R-:W-:-:S05]  /*2a210*/  IMAD R0, R8, R2, R7 ;  /* 0x0000000208007224 */ /* 0x000fca00078e0207 */
[----:B------:R-:W-:Y:S01]  /*2a220*/  ISETP.GT.AND P6, PT, R0, R6, PT ;  /* 0x000000060000720c */ /* 0x000fe20003fc4270 */
[----:B------:R-:W-:-:S12]  /*2a230*/  BRA.DIV UR4, `(.L_x_652) ;  /* 0x0000007204d87947 */ /* 0x000fd8000b800000 */
[----:B-1----:R-:W-:-:S04]  /*2a240*/  VOTE.ANY R3, PT, !P6 ;  /* 0x0000000000037806 */ /* 0x002fc800070e0100 */
[----:B------:R-:W1:Y:S02]  /*2a250*/  POPC R0, R3 ;  /* 0x0000000300007309 */ /* 0x000e640000000000 */
[----:B-1----:R1:W2:Y:S04]  /*2a260*/  SHFL.IDX PT, R4, R4, R0, 0x1f ;  /* 0x00001f0004047589 */ /* 0x0022a800000e0000 */
[----:B------:R1:W3:Y:S02]  /*2a270*/  SHFL.IDX PT, R5, R5, R0, 0x1f ;  /* 0x00001f0005057589 */ /* 0x0002e400000e0000 */
.L_x_922:
[----:B------:R-:W-:-:S13]  /*2a280*/  ISETP.NE.AND P0, PT, R3, RZ, PT ;  /* 0x000000ff0300720c */ /* 0x000fda0003f05270 */
[----:B------:R-:W-:Y:S05]  /*2a290*/  @!P0 BRA `(.L_x_653) ;  /* 0x0000000000148947 */ /* 0x000fea0003800000 */
[----:B------:R-:W-:Y:S01]  /*2a2a0*/  UMOV UR4, 0xffffffff ;  /* 0xffffffff00047882 */ /* 0x000fe20000000000 */
[----:B------:R-:W-:Y:S02]  /*2a2b0*/  VIADD R12, R0, 0xffffffff ;  /* 0xffffffff000c7836 */ /* 0x000fe40000000000 */
[----:B------:R-:W-:Y:S05]  /*2a2c0*/  BRA.DIV UR4, `(.L_x_654) ;  /* 0x0000007604107947 */ /* 0x000fea000b800000 */
[----:B------:R4:W0:Y:S02]  /*2a2d0*/  SHFL.IDX PT, R8, R8, R12, 0x1f ;  /* 0x00001f0c08087589 */ /* 0x00082400000e0000 */
.L_x_925:
[----:B0-----:R-:W-:-:S07]  /*2a2e0*/  IMAD.MOV.U32 R9, RZ, RZ, R8 ;  /* 0x000000ffff097224 */ /* 0x001fce00078e0008 */
.L_x_653:
[----:B------:R-:W5:Y:S01]  /*2a2f0*/  LDL.LU R10, [R1+0xc] ;  /* 0x00000c00010a7983 */ /* 0x000f620000300800 */
[----:B------:R-:W-:Y:S01]  /*2a300*/  IMAD R7, R9, R2, R7 ;  /* 0x0000000209077224 */ /* 0x000fe200078e0207 */
[----:B--2---:R-:W-:-:S04]  /*2a310*/  IABS R2, R4 ;  /* 0x0000000400027213 */ /* 0x004fc80000000000 */
[----:B------:R-:W2:Y:S01]  /*2a320*/  I2F.RP R8, R2 ;  /* 0x0000000200087306 */ /* 0x000ea20000209400 */
[----:B------:R0:W-:Y:S07]  /*2a330*/  STL [R1], R7 ;  /* 0x0000000701007387 */ /* 0x0001ee0000100800 */
[----:B--2---:R-:W2:Y:S02]  /*2a340*/  MUFU.RCP R8, R8 ;  /* 0x0000000800087308 */ /* 0x004ea40000001000 */
[----:B--2---:R-:W-:-:S06]  /*2a350*/  VIADD R8, R8, 0xffffffe ;  /* 0x0ffffffe08087836 */ /* 0x004fcc0000000000 */
[----:B------:R2:W1:Y:S02]  /*2a360*/  F2I.FTZ.U32.TRUNC.NTZ R9, R8 ;  /* 0x0000000800097305 */ /* 0x000464000021f000 */
[----:B--2---:R-:W-:Y:S01]  /*2a370*/  IMAD.MOV.U32 R8, RZ, RZ, RZ ;  /* 0x000000ffff087224 */ /* 0x004fe200078e00ff */
[----:B-1----:R-:W-:-:S05]  /*2a380*/  IADD3 R3, RZ, -R9, RZ ;  /* 0x80000009ff037210 */ /* 0x002fca0007ffe0ff */
[----:B------:R-:W-:-:S04]  /*2a390*/  IMAD R3, R3, R2, RZ ;  /* 0x0000000203037224 */ /* 0x000fc800078e02ff */
[----:B------:R-:W-:Y:S01]  /*2a3a0*/  IMAD.HI.U32 R9, R9, R3, R8 ;  /* 0x0000000309097227 */ /* 0x000fe200078e0008 */
[----:B------:R-:W-:-:S03]  /*2a3b0*/  IABS R3, R4 ;  /* 0x0000000400037213 */ /* 0x000fc60000000000 */
[----:B------:R-:W-:Y:S02]  /*2a3c0*/  IMAD.IADD R8, R6, 0x1, -R7 ;  /* 0x0000000106087824 */ /* 0x000fe400078e0a07 */
[----:B------:R-:W-:-:S03]  /*2a3d0*/  IMAD.MOV R3, RZ, RZ, -R3 ;  /* 0x000000ffff037224 */ /* 0x000fc600078e0a03 */
[----:B------:R-:W-:Y:S02]  /*2a3e0*/  IABS R6, R8 ;  /* 0x0000000800067213 */ /* 0x000fe40000000000 */
[----:B0-----:R-:W-:-:S03]  /*2a3f0*/  MOV R7, R3 ;  /* 0x0000000300077202 */ /* 0x001fc60000000f00 */
[----:B------:R-:W-:-:S04]  /*2a400*/  IMAD.HI.U32 R3, R9, R6, RZ ;  /* 0x0000000609037227 */ /* 0x000fc800078e00ff */
[----:B------:R-:W-:-:S05]  /*2a410*/  IMAD R6, R3, R7, R6 ;  /* 0x0000000703067224 */ /* 0x000fca00078e0206 */
[----:B------:R-:W-:-:S13]  /*2a420*/  ISETP.GT.U32.AND P1, PT, R2, R6, PT ;  /* 0x000000060200720c */ /* 0x000fda0003f24070 */
[----:B------:R-:W-:Y:S01]  /*2a430*/  @!P1 IMAD.IADD R6, R6, 0x1, -R2 ;  /* 0x0000000106069824 */ /* 0x000fe200078e0a02 */
[----:B------:R-:W-:Y:S02]  /*2a440*/  @!P1 IADD3 R3, R3, 0x1, RZ ;  /* 0x0000000103039810 */ /* 0x000fe40007ffe0ff */
[----:B------:R-:W-:Y:S02]  /*2a450*/  ISETP.NE.AND P1, PT, R4, RZ, PT ;  /* 0x000000ff0400720c */ /* 0x000fe40003f25270 */
[----:B------:R-:W-:Y:S02]  /*2a460*/  ISETP.GE.U32.AND P0, PT, R6, R2, PT ;  /* 0x000000020600720c */ /* 0x000fe40003f06070 */
[----:B---3--:R-:W-:-:S04]  /*2a470*/  IABS R2, R5 ;  /* 0x0000000500027213 */ /* 0x008fc80000000000 */
[----:B------:R-:W0:Y:S07]  /*2a480*/  I2F.RP R6, R2 ;  /* 0x0000000200067306 */ /* 0x000e2e0000209400 */
[----:B------:R-:W-:Y:S01]  /*2a490*/  @P0 VIADD R3, R3, 0x1 ;  /* 0x0000000103030836 */ /* 0x000fe20000000000 */
[----:B0-----:R-:W0:Y:S02]  /*2a4a0*/  MUFU.RCP R6, R6 ;  /* 0x0000000600067308 */ /* 0x001e240000001000 */
[----:B0-----:R-:W-:-:S06]  /*2a4b0*/  VIADD R6, R6, 0xffffffe ;  /* 0x0ffffffe06067836 */ /* 0x001fcc0000000000 */
[----:B------:R-:W0:Y:S02]  /*2a4c0*/  F2I.FTZ.U32.TRUNC.NTZ R7, R6 ;  /* 0x0000000600077305 */ /* 0x000e24000021f000 */
[----:B0-----:R-:W-:-:S04]  /*2a4d0*/  IMAD.MOV R6, RZ, RZ, -R7 ;  /* 0x000000ffff067224 */ /* 0x001fc800078e0a07 */
[----:B------:R-:W-:Y:S02]  /*2a4e0*/  IMAD R9, R6, R2, RZ ;  /* 0x0000000206097224 */ /* 0x000fe400078e02ff */
[----:B------:R-:W-:Y:S02]  /*2a4f0*/  IMAD.MOV.U32 R6, RZ, RZ, RZ ;  /* 0x000000ffff067224 */ /* 0x000fe400078e00ff */
[----:B-----5:R-:W-:Y:S02]  /*2a500*/  IMAD.MOV.U32 R11, RZ, RZ, R10 ;  /* 0x000000ffff0b7224 */ /* 0x020fe400078e000a */
[----:B------:R-:W-:Y:S01]  /*2a510*/  IMAD.HI.U32 R10, R7, R9, R6 ;  /* 0x00000009070a7227 */ /* 0x000fe200078e0006 */
[----:B------:R-:W-:-:S03]  /*2a520*/  LOP3.LUT R6, R8, R4, RZ, 0x3c, !PT ;  /* 0x0000000408067212 */ /* 0x000fc600078e3cff */
[----:B------:R-:W-:Y:S01]  /*2a530*/  IMAD.IADD R11, R0, 0x1, R11 ;  /* 0x00000001000b7824 */ /* 0x000fe200078e020b */
[----:B------:R-:W-:Y:S02]  /*2a540*/  ISETP.GE.AND P2, PT, R6, RZ, PT ;  /* 0x000000ff0600720c */ /* 0x000fe40003f46270 */
[----:B------:R-:W-:-:S05]  /*2a550*/  IABS R6, R5 ;  /* 0x0000000500067213 */ /* 0x000fca0000000000 */
[----:B------:R-:W-:-:S04]  /*2a560*/  IMAD.MOV R6, RZ, RZ, -R6 ;  /* 0x000000ffff067224 */ /* 0x000fc800078e0a06 */
[----:B------:R-:W-:Y:S02]  /*2a570*/  IMAD.MOV.U32 R9, RZ, RZ, R6 ;  /* 0x000000ffff097224 */ /* 0x000fe400078e0006 */
[----:B------:R-:W-:Y:S01]  /*2a580*/  @!P2 IMAD.MOV R3, RZ, RZ, -R3 ;  /* 0x000000ffff03a224 */ /* 0x000fe200078e0a03 */
[----:B------:R-:W-:-:S04]  /*2a590*/  @!P1 LOP3.LUT R3, RZ, R4, RZ, 0x33, !PT ;  /* 0x00000004ff039212 */ /* 0x000fc800078e33ff */
[-C--:B------:R-:W-:Y:S01]  /*2a5a0*/  IABS R7, R3.reuse ;  /* 0x0000000300077213 */ /* 0x080fe20000000000 */
[----:B------:R-:W-:-:S04]  /*2a5b0*/  IMAD R4, R4, R3, RZ ;  /* 0x0000000304047224 */ /* 0x000fc800078e02ff */
[----:B------:R-:W-:-:S04]  /*2a5c0*/  IMAD.HI.U32 R6, R10, R7, RZ ;  /* 0x000000070a067227 */ /* 0x000fc800078e00ff */
[----:B------:R-:W-:-:S05]  /*2a5d0*/  IMAD R7, R6, R9, R7 ;  /* 0x0000000906077224 */ /* 0x000fca00078e0207 */
[----:B------:R-:W-:-:S13]  /*2a5e0*/  ISETP.GT.U32.AND P1, PT, R2, R7, PT ;  /* 0x000000070200720c */ /* 0x000fda0003f24070 */
[-C--:B------:R-:W-:Y:S01]  /*2a5f0*/  @!P1 IADD3 R7, R7, -R2.reuse, RZ ;  /* 0x8000000207079210 */ /* 0x080fe20007ffe0ff */
[----:B------:R-:W-:Y:S01]  /*2a600*/  @!P1 VIADD R6, R6, 0x1 ;  /* 0x0000000106069836 */ /* 0x000fe20000000000 */
[----:B------:R-:W-:Y:S02]  /*2a610*/  ISETP.NE.AND P1, PT, R5, RZ, PT ;  /* 0x000000ff0500720c */ /* 0x000fe40003f25270 */
[----:B------:R-:W-:Y:S02]  /*2a620*/  ISETP.GE.U32.AND P0, PT, R7, R2, PT ;  /* 0x000000020700720c */ /* 0x000fe40003f06070 */
[----:B------:R-:W-:-:S04]  /*2a630*/  LOP3.LUT R2, R3, R5, RZ, 0x3c, !PT ;  /* 0x0000000503027212 */ /* 0x000fc800078e3cff */
[----:B------:R-:W-:-:S07]  /*2a640*/  ISETP.GE.AND P2, PT, R2, RZ, PT ;  /* 0x000000ff0200720c */ /* 0x000fce0003f46270 */
[----:B------:R-:W-:-:S06]  /*2a650*/  @P0 VIADD R6, R6, 0x1 ;  /* 0x0000000106060836 */ /* 0x000fcc0000000000 */
[----:B------:R-:W-:Y:S01]  /*2a660*/  @!P2 IMAD.MOV R6, RZ, RZ, -R6 ;  /* 0x000000ffff06a224 */ /* 0x000fe200078e0a06 */
[----:B------:R-:W-:-:S05]  /*2a670*/  @!P1 LOP3.LUT R6, RZ, R5, RZ, 0x33, !PT ;  /* 0x00000005ff069212 */ /* 0x000fca00078e33ff */
[----:B------:R-:W-:-:S04]  /*2a680*/  IMAD.MOV R2, RZ, RZ, -R6 ;  /* 0x000000ffff027224 */ /* 0x000fc800078e0a06 */
[C---:B------:R-:W-:Y:S01]  /*2a690*/  IMAD R3, R5.reuse, R2, R3 ;  /* 0x0000000205037224 */ /* 0x040fe200078e0203 */
[----:B------:R-:W-:Y:S01]  /*2a6a0*/  LEA R5, R5, R6, 0x18 ;  /* 0x0000000605057211 */ /* 0x000fe200078ec0ff */
[----:B------:R-:W-:-:S04]  /*2a6b0*/  IMAD.IADD R2, R8, 0x1, -R4 ;  /* 0x0000000108027824 */ /* 0x000fc800078e0a04 */
[----:B------:R-:W-:-:S05]  /*2a6c0*/  IMAD R0, R3, 0x10000, R5 ;  /* 0x0001000003007824 */ /* 0x000fca00078e0205 */
[----:B------:R2:W-:Y:S04]  /*2a6d0*/  STL [R1+0x8], R0 ;  /* 0x0000080001007387 */ /* 0x0005e80000100800 */
[----:B------:R2:W-:Y:S04]  /*2a6e0*/  STL [R1+0xc], R11 ;  /* 0x00000c0b01007387 */ /* 0x0005e80000100800 */
[----:B------:R2:W-:Y:S01]  /*2a6f0*/  STL [R1+0x4], R2 ;  /* 0x0000040201007387 */ /* 0x0005e20000100800 */
[----:B------:R-:W-:Y:S05]  /*2a700*/  BRA `(.L_x_655) ;  /* 0x0000000000287947 */ /* 0x000fea0003800000 */
.L_x_649:
[----:B------:R-:W-:Y:S01]  /*2a710*/  UMOV UR4, URZ ;  /* 0x0000003f00047c82 */ /* 0x000fe20008000000 */
[----:B------:R-:W-:Y:S01]  /*2a720*/  ULDC UR6, c[0x0][0xc3c] ;  /* 0x00030f0000067ab9 */ /* 0x000fe20000000800 */
[----:B------:R-:W-:Y:S01]  /*2a730*/  UMOV UR5, URZ ;  /* 0x0000003f00057c82 */ /* 0x000fe20008000000 */
[----:B------:R-:W-:Y:S01]  /*2a740*/  IMAD.U32 R3, RZ, RZ, UR4 ;  /* 0x00000004ff037e24 */ /* 0x000fe2000f8e00ff */
[----:B------:R-:W-:Y:S01]  /*2a750*/  MOV R2, UR5 ;  /* 0x0000000500027c02 */ /* 0x000fe20008000f00 */
[----:B------:R-:W-:Y:S01]  /*2a760*/  IMAD.U32 R0, RZ, RZ, UR6 ;  /* 0x00000006ff007e24 */ /* 0x000fe2000f8e00ff */
[----:B------:R1:W-:Y:S04]  /*2a770*/  STL [R1], R6 ;  /* 0x0000000601007387 */ /* 0x0003e80000100800 */
[----:B------:R1:W-:Y:S04]  /*2a780*/  STL [R1+0x4], R3 ;  /* 0x0000040301007387 */ /* 0x0003e80000100800 */
[----:B------:R1:W-:Y:S04]  /*2a790*/  STL [R1+0xc], R0 ;  /* 0x00000c0001007387 */ /* 0x0003e80000100800 */
[----:B------:R1:W-:Y:S02]  /*2a7a0*/  STL [R1+0x8], R2 ;  /* 0x0000080201007387 */ /* 0x0003e40000100800 */
.L_x_655:
[----:B-12---:R-:W2:Y:S04]  /*2a7b0*/  LDL R2, [R1+0xc] ;  /* 0x00000c0001027983 */ /* 0x006ea80000100800 */
[----:B------:R-:W3:Y:S04]  /*2a7c0*/  LDL R3, [R1+0x8] ;  /* 0x0000080001037983 */ /* 0x000ee80000100800 */
[----:B------:R-:W5:Y:S04]  /*2a7d0*/  LDL R4, [R1] ;  /* 0x0000000001047983 */ /* 0x000f680000100800 */
[----:B------:R-:W5:Y:S01]  /*2a7e0*/  LDL R5, [R1+0x4] ;  /* 0x0000040001057983 */ /* 0x000f620000100800 */
[----:B------:R-:W1:Y:S01]  /*2a7f0*/  S2R R0, SR_TID.X ;  /* 0x0000000000007919 */ /* 0x000e620000002100 */
[----:B------:R-:W-:Y:S05]  /*2a800*/  WARPSYNC.ALL ;  /* 0x0000000000007948 */ /* 0x000fea0003800000 */
[----:B-1----:R-:W-:Y:S01]  /*2a810*/  LOP3.LUT R0, R0, 0x1f, RZ, 0xc0, !PT ;  /* 0x0000001f00007812 */ /* 0x002fe200078ec0ff */
[----:B------:R-:W-:Y:S03]  /*2a820*/  BAR.SYNC.DEFER_BLOCKING 0x4, 0x180 ;  /* 0x0106000000007b1d */ /* 0x000fe60000010000 */
[----:B------:R-:W-:-:S13]  /*2a830*/  ISETP.NE.AND P0, PT, R0, RZ, PT ;  /* 0x000000ff0000720c */ /* 0x000fda0003f05270 */
[----:B------:R-:W1:Y:S01]  /*2a840*/  @!P0 S2R R0, SR_CgaCtaId ;  /* 0x0000000000008919 */ /* 0x000e620000008800 */
[----:B--2---:R-:W-:Y:S01]  /*2a850*/  IMAD.MOV.U32 R7, RZ, RZ, R2 ;  /* 0x000000ffff077224 */ /* 0x004fe200078e0002 */
[----:B------:R-:W-:Y:S01]  /*2a860*/  @!P0 MOV R2, 0x400 ;  /* 0x0000040000028802 */ /* 0x000fe20000000f00 */
[----:B---3--:R-:W-:-:S03]  /*2a870*/  IMAD.MOV.U32 R6, RZ, RZ, R3 ;  /* 0x000000ffff067224 */ /* 0x008fc600078e0003 */
[----:B-1----:R-:W-:-:S05]  /*2a880*/  @!P0 LEA R18, R0, R2, 0x18 ;  /* 0x0000000200128211 */ /* 0x002fca00078ec0ff */
[----:B-----5:R1:W-:Y:S01]  /*2a890*/  @!P0 STS.128 [R18+0x388d0], R4 ;  /* 0x0388d00412008388 */ /* 0x0203e20000000c00 */
[----:B------:R-:W-:Y:S06]  /*2a8a0*/  BAR.ARV 0x5, 0x180 ;  /* 0x0146000000007b1d */ /* 0x000fec0000002000 */
.L_x_646:
[----:B------:R-:W3:Y:S01]  /*2a8b0*/  LDL R0, [R1+0xc] ;  /* 0x00000c0001007983 */ /* 0x000ee20000100800 */
[----:B------:R-:W-:Y:S02]  /*2a8c0*/  ULDC UR4, c[0x0][0xc3c] ;  /* 0x00030f0000047ab9 */ /* 0x000fe40000000800 */
[----:B---3--:R-:W-:-:S13]  /*2a8d0*/  ISETP.GE.AND P0, PT, R0, UR4, PT ;  /* 0x0000000400007c0c */ /* 0x008fda000bf06270 */
[----:B------:R-:W-:Y:S05]  /*2a8e0*/  @!P0 BRA `(.L_x_656) ;  /* 0xffffff9400288947 */ /* 0x000fea000383ffff */
[----:B------:R-:W-:Y:S05]  /*2a8f0*/  BSYNC B7 ;  /* 0x0000000000077941 */ /* 0x000fea0003800000 */
.L_x_544:
[----:B---3--:R-:W3:Y:S01]  /*2a900*/  LDL.LU R0, [R1+0x70] ;  /* 0x0000700001007983 */ /* 0x008ee20000300800 */
[----:B------:R-:W-:Y:S01]  /*2a910*/  BSSY B0, `(.L_x_657) ;  /* 0x000000b000007945 */ /* 0x000fe20003800000 */
[----:B-12---:R-:W1:Y:S01]  /*2a920*/  S2R R5, SR_CgaCtaId ;  /* 0x0000000000057919 */ /* 0x006e620000008800 */
[----:B---3--:R-:W-:-:S05]  /*2a930*/  VIADD R0, R0, 0x1 ;  /* 0x0000000100007836 */ /* 0x008fca0000000000 */
[----:B0-----:R-:W-:-:S04]  /*2a940*/  LEA.HI R2, R0, R0, RZ, 0x1 ;  /* 0x0000000000027211 */ /* 0x001fc800078f08ff */
[----:B------:R-:W-:-:S04]  /*2a950*/  LOP3.LUT R3, R2, 0xfffffffe, RZ, 0xc0, !PT ;  /* 0xfffffffe02037812 */ /* 0x000fc800078ec0ff */
[----:B------:R-:W-:Y:S02]  /*2a960*/  IADD3 R3, R0, -R3, RZ ;  /* 0x8000000300037210 */ /* 0x000fe40007ffe0ff */
[----:B------:R-:W-:Y:S02]  /*2a970*/  MOV R0, 0x400 ;  /* 0x0000040000007802 */ /* 0x000fe40000000f00 */
[----:B------:R-:W-:Y:S02]  /*2a980*/  SHF.L.U32 R3, R3, 0x1f, RZ ;  /* 0x0000001f03037819 */ /* 0x000fe400000006ff */
[----:B-1----:R-:W-:-:S04]  /*2a990*/  LEA R0, R5, R0, 0x18 ;  /* 0x0000000005007211 */ /* 0x002fc800078ec0ff */
[----:B------:R-:W0:Y:S02]  /*2a9a0*/  SYNCS.PHASECHK.TRANS64.TRYWAIT P0, [R0+URZ+0x38820], R3 ;  /* 0x03882003000075a7 */ /* 0x000e24000800017f */
[----:B0-----:R-:W-:Y:S05]  /*2a9b0*/  @!P0 BRA `(.L_x_658) ;  /* 0x0000006c007c8947 */ /* 0x001fea0003800000 */
.L_x_926:
[----:B------:R-:W-:Y:S05]  /*2a9c0*/  BSYNC B0 ;  /* 0x0000000000007941 */ /* 0x000fea0003800000 */
.L_x_657:
[----:B------:R-:W-:-:S03]  /*2a9d0*/  UMOV UR4, 0xffffffff ;  /* 0xffffffff00047882 */ /* 0x000fc60000000000 */
[----:B------:R-:W-:Y:S05]  /*2a9e0*/  BRA.DIV UR4, `(.L_x_659) ;  /* 0x0000006e04847947 */ /* 0x000fea000b800000 */
[----:B------:R-:W1:Y:S02]  /*2a9f0*/  S2R R2, SR_TID.X ;  /* 0x0000000000027919 */ /* 0x000e640000002100 */
[----:B-1----:R-:W-:-:S04]  /*2aa00*/  SHF.R.U32.HI R2, RZ, 0x5, R2 ;  /* 0x00000005ff027819 */ /* 0x002fc80000011602 */
[----:B------:R-:W-:-:S05]  /*2aa10*/  LOP3.LUT R2, R2, 0x3, RZ, 0xc0, !PT ;  /* 0x0000000302027812 */ /* 0x000fca00078ec0ff */
[----:B------:R1:W2:Y:S02]  /*2aa20*/  SHFL.IDX PT, R14, R2, RZ, 0x1f ;  /* 0x00001fff020e7589 */ /* 0x0002a400000e0000 */
.L_x_929:
[----:B--2---:R-:W-:-:S13]  /*2aa30*/  ISETP.NE.AND P0, PT, R14, RZ, PT ;  /* 0x000000ff0e00720c */ /* 0x004fda0003f05270 */
[----:B------:R-:W-:Y:S05]  /*2aa40*/  @P0 BRA `(.L_x_340) ;  /* 0x0000000000b00947 */ /* 0x000fea0003800000 */
[----:B------:R-:W-:-:S03]  /*2aa50*/  UMOV UR4, 0xffffffff ;  /* 0xffffffff00047882 */ /* 0x000fc60000000000 */
[----:B------:R-:W-:Y:S05]  /*2aa60*/  BRA.DIV UR4, `(.L_x_660) ;  /* 0x0000006e04987947 */ /* 0x000fea000b800000 */
[----:B------:R-:W-:-:S13]  /*2aa70*/  ELECT P6, URZ, PT ;  /* 0x00000000003f782f */ /* 0x000fda00038c0000 */
.L_x_932:
[----:B------:R-:W-:Y:S05]  /*2aa80*/  @!P6 BRA `(.L_x_340) ;  /* 0x0000000000a0e947 */ /* 0x000fea0003800000 */
[----:B------:R-:W-:-:S06]  /*2aa90*/  ULOP3.LUT UR4, UR37, 0x2, URZ, 0xfc, !UPT ;  /* 0x0000000225047892 */ /* 0x000fcc000f8efc3f */
[----:B-1----:R-:W-:-:S05]  /*2aaa0*/  IMAD.U32 R2, RZ, RZ, UR4 ;  /* 0x00000004ff027e24 */ /* 0x002fca000f8e00ff */
[----:B------:R-:W-:-:S13]  /*2aab0*/  ISETP.NE.AND P0, PT, R2, 0x3, PT ;  /* 0x000000030200780c */ /* 0x000fda0003f05270 */
[----:B------:R-:W-:Y:S05]  /*2aac0*/  @!P0 BRA `(.L_x_661) ;  /* 0x0000000000048947 */ /* 0x000fea0003800000 */
[----:B------:R-:W-:Y:S01]  /*2aad0*/  BPT.TRAP 0x1 ;  /* 0x000000040000795c */ /* 0x000fe20000300000 */
.L_x_661:
        /* <DEDUP_REMOVED lines=10> */
[----:B------:R-:W-:Y:S02]  /*2ab80*/  LOP3.LUT R4, R7, R4, RZ, 0x3c, !PT ;  /* 0x0000000407047212 */ /* 0x000fe400078e3cff */
[----:B------:R-:W-:-:S02]  /*2ab90*/  LEA R7, R3, R2, 0x3 ;  /* 0x0000000203077211 */ /* 0x000fc400078e18ff */
[----:B------:R-:W-:Y:S01]  /*2aba0*/  SHF.L.U32 R2, R4, 0x1f, RZ ;  /* 0x0000001f04027819 */ /* 0x000fe200000006ff */
[----:B0-----:R-:W-:Y:S06]  /*2abb0*/  @!P1 BRA `(.L_x_662) ;  /* 0x0000006c00649947 */ /* 0x001fec0003800000 */
.L_x_933:
[----:B------:R-:W1:Y:S02]  /*2abc0*/  SYNCS.PHASECHK.TRANS64.TRYWAIT P1, [R7+URZ], R2 ;  /* 0x00000002070075a7 */ /* 0x000e64000802017f */
[----:B-1----:R-:W-:Y:S05]  /*2abd0*/  @!P1 BRA `(.L_x_663) ;  /* 0x0000006c00709947 */ /* 0x002fea0003800000 */
.L_x_934:
[----:B------:R-:W-:Y:S05]  /*2abe0*/  @!P0 BRA `(.L_x_664) ;  /* 0x0000000000048947 */ /* 0x000fea0003800000 */
[----:B------:R-:W-:Y:S01]  /*2abf0*/  BPT.TRAP 0x1 ;  /* 0x000000040000795c */ /* 0x000fe20000300000 */
.L_x_664:
[----:B------:R-:W2:Y:S02]  /*2ac00*/  LDL.LU R4, [R1+0x1c] ;  /* 0x00001c0001047983 */ /* 0x000ea40000300800 */
[----:B--2---:R-:W-:-:S04]  /*2ac10*/  IMAD R4, R4, 0x8, R0 ;  /* 0x0000000804047824 */ /* 0x004fc800078e0200 */
[----:B------:R-:W2:Y:S02]  /*2ac20*/  SYNCS.PHASECHK.TRANS64.TRYWAIT P1, [R4+URZ+0x38860], R5 ;  /* 0x03886005040075a7 */ /* 0x000ea4000802017f */
[----:B--2---:R-:W-:Y:S05]  /*2ac30*/  @!P1 BRA `(.L_x_665) ;  /* 0x0000006c006c9947 */ /* 0x004fea0003800000 */
.L_x_935:
[----:B------:R-:W-:Y:S05]  /*2ac40*/  @!P0 BRA `(.L_x_666) ;  /* 0x0000000000048947 */ /* 0x000fea0003800000 */
[----:B------:R-:W-:Y:S01]  /*2ac50*/  BPT.TRAP 0x1 ;  /* 0x000000040000795c */ /* 0x000fe20000300000 */
.L_x_666:
[----:B------:R-:W-:-:S04]  /*2ac60*/  IMAD R3, R3, 0x8, R0 ;  /* 0x0000000803037824 */ /* 0x000fc800078e0200 */
[----:B------:R-:W3:Y:S02]  /*2ac70*/  SYNCS.PHASECHK.TRANS64.TRYWAIT P1, [R3+URZ+0x38860], R2 ;  /* 0x03886002030075a7 */ /* 0x000ee4000802017f */
[----:B---3--:R-:W-:Y:S05]  /*2ac80*/  @!P1 BRA `(.L_x_667) ;  /* 0x0000006c006c9947 */ /* 0x008fea0003800000 */
.L_x_936:
[----:B------:R-:W-:Y:S05]  /*2ac90*/  @!P0 BRA `(.L_x_668) ;  /* 0x0000000000048947 */ /* 0x000fea0003800000 */
[----:B------:R-:W-:Y:S01]  /*2aca0*/  BPT.TRAP 0x1 ;  /* 0x000000040000795c */ /* 0x000fe20000300000 */
.L_x_668:
[----:B------:R-:W5:Y:S02]  /*2acb0*/  SYNCS.PHASECHK.TRANS64.TRYWAIT P0, [R4+URZ+0x38880], R5 ;  /* 0x03888005040075a7 */ /* 0x000f64000800017f */
[----:B-----5:R-:W-:Y:S05]  /*2acc0*/  @!P0 BRA `(.L_x_669) ;  /* 0x0000006c00708947 */ /* 0x020fea0003800000 */
.L_x_670:
[----:B------:R0:W0:Y:S02]  /*2acd0*/  SYNCS.PHASECHK.TRANS64.TRYWAIT P0, [R3+URZ+0x38880], R2 ;  /* 0x03888002030075a7 */ /* 0x000024000800017f */
[----:B0-----:R-:W-:Y:S05]  /*2ace0*/  @!P0 NANOSLEEP.SYNCS 0x989680 ;  /* 0x009896800000895d */ /* 0x001fea0003900000 */
[----:B------:R-:W0:Y:S02]  /*2acf0*/  @!P0 SYNCS.PHASECHK.TRANS64 P0, [R3+URZ+0x38880], R2 ;  /* 0x03888002030085a7 */ /* 0x000e24000800007f */
[----:B0-----:R-:W-:Y:S05]  /*2ad00*/  @!P0 BRA `(.L_x_670) ;  /* 0xfffffffc00f08947 */ /* 0x001fea000383ffff */
.L_x_340:
[----:B------:R-:W-:Y:S05]  /*2ad10*/  BSYNC B8 ;  /* 0x0000000000087941 */ /* 0x000fea0003800000 */
.L_x_337:
[----:B------:R-:W-:Y:S05]  /*2ad20*/  EXIT ;  /* 0x000000000000794d */ /* 0x000fea0003800000 */
.L_x_364:
[----:B-1----:R1:W2:Y:S02]  /*2ad30*/  SYNCS.PHASECHK.TRANS64.TRYWAIT P6, [R112+URZ+0x38890], R126 ;  /* 0x0388907e700075a7 */ /* 0x0022a400080c017f */
[----:B--2---:R-:W-:Y:S05]  /*2ad40*/  @!P6 NANOSLEEP.SYNCS 0x989680 ;  /* 0x009896800000e95d */ /* 0x004fea0003900000 */
[----:B------:R-:W2:Y:S02]  /*2ad50*/  @!P6 SYNCS.PHASECHK.TRANS64 P6, [R112+URZ+0x38890], R126 ;  /* 0x0388907e7000e5a7 */ /* 0x000ea400080c007f */
[----:B--2---:R-:W-:Y:S05]  /*2ad60*/  @!P6 BRA `(.L_x_364) ;  /* 0xfffffffc00f0e947 */ /* 0x004fea000383ffff */
[----:B------:R-:W-:Y:S05]  /*2ad70*/  BRA `(.L_x_671) ;  /* 0xfffffd8c00d47947 */ /* 0x000fea000383ffff */
.L_x_398:
[----:B-1----:R1:W2:Y:S02]  /*2ad80*/  SYNCS.PHASECHK.TRANS64.TRYWAIT P3, [R112+URZ+0x38890], R126 ;  /* 0x0388907e700075a7 */ /* 0x0022a4000806017f */
[----:B--2---:R-:W-:Y:S05]  /*2ad90*/  @!P3 NANOSLEEP.SYNCS 0x989680 ;  /* 0x009896800000b95d */ /* 0x004fea0003900000 */
[----:B------:R-:W2:Y:S02]  /*2ada0*/  @!P3 SYNCS.PHASECHK.TRANS64 P3, [R112+URZ+0x38890], R126 ;  /* 0x0388907e7000b5a7 */ /* 0x000ea4000806007f */
[----:B--2---:R-:W-:Y:S05]  /*2adb0*/  @!P3 BRA `(.L_x_398) ;  /* 0xfffffffc00f0b947 */ /* 0x004fea000383ffff */
[----:B------:R-:W-:Y:S05]  /*2adc0*/  BRA `(.L_x_672) ;  /* 0xfffffdd000d87947 */ /* 0x000fea000383ffff */
.L_x_415:
[----:B-1----:R1:W2:Y:S02]  /*2add0*/  SYNCS.PHASECHK.TRANS64.TRYWAIT P2, [R112+URZ+0x38890], R126 ;  /* 0x0388907e700075a7 */ /* 0x0022a4000804017f */
[----:B--2---:R-:W-:Y:S05]  /*2ade0*/  @!P2 NANOSLEEP.SYNCS 0x989680 ;  /* 0x009896800000a95d */ /* 0x004fea0003900000 */
[----:B------:R-:W2:Y:S02]  /*2adf0*/  @!P2 SYNCS.PHASECHK.TRANS64 P2, [R112+URZ+0x38890], R126 ;  /* 0x0388907e7000a5a7 */ /* 0x000ea4000804007f */
[----:B--2---:R-:W-:Y:S05]  /*2ae00*/  @!P2 BRA `(.L_x_415) ;  /* 0xfffffffc00f0a947 */ /* 0x004fea000383ffff */
[----:B------:R-:W-:Y:S05]  /*2ae10*/  BRA `(.L_x_673) ;  /* 0xfffffe1800047947 */ /* 0x000fea000383ffff */
.L_x_425:
[----:B--2---:R2:W3:Y:S02]  /*2ae20*/  SYNCS.PHASECHK.TRANS64.TRYWAIT P3, [R112+URZ+0x388b0], R126 ;  /* 0x0388b07e700075a7 */ /* 0x0044e4000806017f */
[----:B---3--:R-:W-:Y:S05]  /*2ae30*/  @!P3 NANOSLEEP.SYNCS 0x989680 ;  /* 0x009896800000b95d */ /* 0x008fea0003900000 */
[----:B------:R-:W3:Y:S02]  /*2ae40*/  @!P3 SYNCS.PHASECHK.TRANS64 P3, [R112+URZ+0x388b0], R126 ;  /* 0x0388b07e7000b5a7 */ /* 0x000ee4000806007f */
[----:B---3--:R-:W-:Y:S05]  /*2ae50*/  @!P3 BRA `(.L_x_425) ;  /* 0xfffffffc00f0b947 */ /* 0x008fea000383ffff */
[----:B------:R-:W-:Y:S05]  /*2ae60*/  BRA `(.L_x_674) ;  /* 0xfffffe1c00687947 */ /* 0x000fea000383ffff */
.L_x_439:
[----:B------:R-:W-:Y:S01]  /*2ae70*/  BSSY B0, `(.L_x_675) ;  /* 0x0000007000007945 */ /* 0x000fe20003800000 */
[----:B------:R-:W-:Y:S01]  /*2ae80*/  IMAD.MOV.U32 R12, RZ, RZ, RZ ;  /* 0x000000ffff0c7224 */ /* 0x000fe200078e00ff */
[----:B------:R-:W-:Y:S01]  /*2ae90*/  MOV R15, 0xffffffff ;  /* 0xffffffff000f7802 */ /* 0x000fe20000000f00 */
[----:B------:R-:W-:-:S07]  /*2aea0*/  IMAD.MOV.U32 R11, RZ, RZ, 0x1f ;  /* 0x0000001fff0b7424 */ /* 0x000fce00078e00ff */
[----:B-----5:R-:W-:Y:S05]  /*2aeb0*/  WARPSYNC.COLLECTIVE R15, `(.L_x_676) ;  /* 0x000000000f087348 */ /* 0x020fea0003c00000 */
[----:B------:R0:W1:Y:S02]  /*2aec0*/  SHFL.IDX P6, R14, R13, R12, R11 ;  /* 0x0000000c0d0e7389 */ /* 0x00006400000c000b */
[----:B01---5:R-:W-:Y:S01]  /*2aed0*/  ENDCOLLECTIVE ;  /* 0x000000000000791b */ /* 0x023fe20003800000 */
.L_x_676:
[----:B------:R-:W-:Y:S05]  /*2aee0*/  BSYNC B0 ;  /* 0x0000000000007941 */ /* 0x000fea0003800000 */
.L_x_675:
[----:B------:R1:W-:Y:S01]  /*2aef0*/  STL [R1+0x30], R14 ;  /* 0x0000300e01007387 */ /* 0x0003e20000100800 */
[----:B------:R-:W-:Y:S05]  /*2af00*/  BRA `(.L_x_677) ;  /* 0xfffffe2c005c7947 */ /* 0x000fea000383ffff */
.L_x_451:
[----:B------:R-:W-:Y:S01]  /*2af10*/  BSSY B1, `(.L_x_678) ;  /* 0x0000008000017945 */ /* 0x000fe20003800000 */
[----:B------:R-:W-:Y:S02]  /*2af20*/  IMAD.MOV.U32 R13, RZ, RZ, R24 ;  /* 0x000000ffff0d7224 */ /* 0x000fe400078e0018 */
[----:B------:R-:W-:Y:S02]  /*2af30*/  IMAD.MOV.U32 R12, RZ, RZ, RZ ;  /* 0x000000ffff0c7224 */ /* 0x000fe400078e00ff */
[----:B------:R-:W-:Y:S02]  /*2af40*/  IMAD.MOV.U32 R11, RZ, RZ, 0x181f ;  /* 0x0000181fff0b7424 */ /* 0x000fe400078e00ff */
[----:B------:R-:W-:-:S07]  /*2af50*/  IMAD.MOV.U32 R15, RZ, RZ, -0x1 ;  /* 0xffffffffff0f7424 */ /* 0x000fce00078e00ff */
[----:B-1----:R-:W-:Y:S05]  /*2af60*/  WARPSYNC.COLLECTIVE R15, `(.L_x_679) ;  /* 0x000000000f087348 */ /* 0x002fea0003c00000 */
[----:B-1----:R0:W1:Y:S02]  /*2af70*/  SHFL.IDX P6, R14, R13, R12, R11 ;  /* 0x0000000c0d0e7389 */ /* 0x00206400000c000b */
[----:B01----:R-:W-:Y:S01]  /*2af80*/  ENDCOLLECTIVE ;  /* 0x000000000000791b */ /* 0x003fe20003800000 */
.L_x_679:
[----:B------:R-:W-:Y:S05]  /*2af90*/  BSYNC B1 ;  /* 0x0000000000017941 */ /* 0x000fea0003800000 */
.L_x_678:
[----:B------:R-:W-:Y:S01]  /*2afa0*/  IMAD.MOV.U32 R13, RZ, RZ, R26 ;  /* 0x000000ffff0d7224 */ /* 0x000fe200078e001a */
[----:B------:R-:W-:Y:S01]  /*2afb0*/  MOV R3, R14 ;  /* 0x0000000e00037202 */ /* 0x000fe20000000f00 */
[----:B------:R-:W-:Y:S02]  /*2afc0*/  IMAD.MOV.U32 R12, RZ, RZ, RZ ;  /* 0x000000ffff0c7224 */ /* 0x000fe400078e00ff */
[----:B------:R-:W-:Y:S02]  /*2afd0*/  IMAD.MOV.U32 R11, RZ, RZ, 0x181f ;  /* 0x0000181fff0b7424 */ /* 0x000fe400078e00ff */
[----:B------:R-:W-:-:S07]  /*2afe0*/  IMAD.MOV.U32 R15, RZ, RZ, -0x1 ;  /* 0xffffffffff0f7424 */ /* 0x000fce00078e00ff */
[----:B------:R-:W-:Y:S05]  /*2aff0*/  WARPSYNC.COLLECTIVE R15, `(.L_x_680) ;  /* 0x000000000f087348 */ /* 0x000fea0003c00000 */
[----:B------:R0:W1:Y:S02]  /*2b000*/  SHFL.IDX P6, R14, R13, R12, R11 ;  /* 0x0000000c0d0e7389 */ /* 0x00006400000c000b */
[----:B01----:R-:W-:Y:S01]  /*2b010*/  ENDCOLLECTIVE ;  /* 0x000000000000791b */ /* 0x003fe20003800000 */
.L_x_680:
[----:B------:R-:W-:Y:S01]  /*2b020*/  IMAD.MOV.U32 R13, RZ, RZ, R28 ;  /* 0x000000ffff0d7224 */ /* 0x000fe200078e001c */
[----:B------:R-:W-:-:S07]  /*2b030*/  MOV R26, R14 ;  /* 0x0000000e001a7202 */ /* 0x000fce0000000f00 */
[----:B------:R-:W-:Y:S05]  /*2b040*/  WARPSYNC.COLLECTIVE R15, `(.L_x_681) ;  /* 0x000000000f087348 */ /* 0x000fea0003c00000 */
[----:B------:R0:W1:Y:S02]  /*2b050*/  SHFL.IDX P6, R14, R13, R12, R11 ;  /* 0x0000000c0d0e7389 */ /* 0x00006400000c000b */
[----:B01----:R-:W-:Y:S01]  /*2b060*/  ENDCOLLECTIVE ;  /* 0x000000000000791b */ /* 0x003fe20003800000 */
.L_x_681:
[----:B------:R-:W-:Y:S02]  /*2b070*/  IMAD.MOV.U32 R13, RZ, RZ, R30 ;  /* 0x000000ffff0d7224 */ /* 0x000fe400078e001e */
[----:B------:R-:W-:-:S07]  /*2b080*/  IMAD.MOV.U32 R27, RZ, RZ, R14 ;  /* 0x000000ffff1b7224 */ /* 0x000fce00078e000e */
[----:B------:R-:W-:Y:S05]  /*2b090*/  WARPSYNC.COLLECTIVE R15, `(.L_x_682) ;  /* 0x000000000f087348 */ /* 0x000fea0003c00000 */
[----:B------:R0:W1:Y:S02]  /*2b0a0*/  SHFL.IDX P6, R14, R13, R12, R11 ;  /* 0x0000000c0d0e7389 */ /* 0x00006400000c000b */
[----:B01----:R-:W-:Y:S01]  /*2b0b0*/  ENDCOLLECTIVE ;  /* 0x000000000000791b */ /* 0x003fe20003800000 */
.L_x_682:
[----:B------:R-:W-:Y:S01]  /*2b0c0*/  IMAD.MOV.U32 R20, RZ, RZ, R14 ;  /* 0x000000ffff147224 */ /* 0x000fe200078e000e */
[----:B------:R-:W-:Y:S06]  /*2b0d0*/  BRA `(.L_x_683) ;  /* 0xfffffe3000547947 */ /* 0x000fec000383ffff */
.L_x_455:
[----:B0-----:R0:W1:Y:S02]  /*2b0e0*/  SYNCS.PHASECHK.TRANS64.TRYWAIT P0, [R22+URZ+0x38800], R35 ;  /* 0x03880023160075a7 */ /* 0x001064000800017f */
[----:B-1----:R-:W-:Y:S05]  /*2b0f0*/  @!P0 NANOSLEEP.SYNCS 0x989680 ;  /* 0x009896800000895d */ /* 0x002fea0003900000 */
[----:B------:R-:W1:Y:S02]  /*2b100*/  @!P0 SYNCS.PHASECHK.TRANS64 P0, [R22+URZ+0x38800], R35 ;  /* 0x03880023160085a7 */ /* 0x000e64000800007f */
[----:B-1----:R-:W-:Y:S05]  /*2b110*/  @!P0 BRA `(.L_x_455) ;  /* 0xfffffffc00f08947 */ /* 0x002fea000383ffff */
[----:B------:R-:W-:Y:S05]  /*2b120*/  BRA `(.L_x_684) ;  /* 0xfffffe3400b47947 */ /* 0x000fea000383ffff */
.L_x_471:
[----:B------:R-:W-:Y:S01]  /*2b130*/  BSSY B1, `(.L_x_685) ;  /* 0x0000008000017945 */ /* 0x000fe20003800000 */
[----:B------:R-:W-:Y:S01]  /*2b140*/  MOV R13, R24 ;  /* 0x00000018000d7202 */ /* 0x000fe20000000f00 */
[----:B------:R-:W-:Y:S02]  /*2b150*/  IMAD.MOV.U32 R12, RZ, RZ, RZ ;  /* 0x000000ffff0c7224 */ /* 0x000fe400078e00ff */
[----:B------:R-:W-:Y:S02]  /*2b160*/  IMAD.MOV.U32 R11, RZ, RZ, 0x181f ;  /* 0x0000181fff0b7424 */ /* 0x000fe400078e00ff */
[----:B------:R-:W-:-:S07]  /*2b170*/  IMAD.MOV.U32 R15, RZ, RZ, -0x1 ;  /* 0xffffffffff0f7424 */ /* 0x000fce00078e00ff */
[----:B-1----:R-:W-:Y:S05]  /*2b180*/  WARPSYNC.COLLECTIVE R15, `(.L_x_686) ;  /* 0x000000000f087348 */ /* 0x002fea0003c00000 */
[----:B-1----:R0:W1:Y:S02]  /*2b190*/  SHFL.IDX P6, R14, R13, R12, R11 ;  /* 0x0000000c0d0e7389 */ /* 0x00206400000c000b */
[----:B01----:R-:W-:Y:S01]  /*2b1a0*/  ENDCOLLECTIVE ;  /* 0x000000000000791b */ /* 0x003fe20003800000 */
.L_x_686:
[----:B------:R-:W-:Y:S05]  /*2b1b0*/  BSYNC B1 ;  /* 0x0000000000017941 */ /* 0x000fea0003800000 */
.L_x_685:
[----:B------:R-:W-:Y:S01]  /*2b1c0*/  MOV R13, R26 ;  /* 0x0000001a000d7202 */ /* 0x000fe20000000f00 */
[----:B------:R-:W-:Y:S02]  /*2b1d0*/  IMAD.MOV.U32 R12, RZ, RZ, RZ ;  /* 0x000000ffff0c7224 */ /* 0x000fe400078e00ff */
[----:B------:R-:W-:Y:S02]  /*2b1e0*/  IMAD.MOV.U32 R11, RZ, RZ, 0x181f ;  /* 0x0000181fff0b7424 */ /* 0x000fe400078e00ff */
[----:B------:R-:W-:Y:S02]  /*2b1f0*/  IMAD.MOV.U32 R15, RZ, RZ, -0x1 ;  /* 0xffffffffff0f7424 */ /* 0x000fe400078e00ff */
[----:B------:R-:W-:-:S07]  /*2b200*/  IMAD.MOV.U32 R3, RZ, RZ, R14 ;  /* 0x000000ffff037224 */ /* 0x000fce00078e000e */
[----:B------:R-:W-:Y:S05]  /*2b210*/  WARPSYNC.COLLECTIVE R15, `(.L_x_687) ;  /* 0x000000000f087348 */ /* 0x000fea0003c00000 */
[----:B------:R0:W1:Y:S02]  /*2b220*/  SHFL.IDX P6, R14, R13, R12, R11 ;  /* 0x0000000c0d0e7389 */ /* 0x00006400000c000b */
[----:B01----:R-:W-:Y:S01]  /*2b230*/  ENDCOLLECTIVE ;  /* 0x000000000000791b */ /* 0x003fe20003800000 */
.L_x_687:
[----:B------:R-:W-:Y:S01]  /*2b240*/  MOV R13, R28 ;  /* 0x0000001c000d7202 */ /* 0x000fe20000000f00 */
[----:B------:R-:W-:-:S07]  /*2b250*/  IMAD.MOV.U32 R27, RZ, RZ, R14 ;  /* 0x000000ffff1b7224 */ /* 0x000fce00078e000e */
[----:B------:R-:W-:Y:S05]  /*2b260*/  WARPSYNC.COLLECTIVE R15, `(.L_x_688) ;  /* 0x000000000f087348 */ /* 0x000fea0003c00000 */
[----:B------:R0:W1:Y:S02]  /*2b270*/  SHFL.IDX P6, R14, R13, R12, R11 ;  /* 0x0000000c0d0e7389 */ /* 0x00006400000c000b */
[----:B01----:R-:W-:Y:S01]  /*2b280*/  ENDCOLLECTIVE ;  /* 0x000000000000791b */ /* 0x003fe20003800000 */
.L_x_688:
[----:B------:R-:W-:Y:S02]  /*2b290*/  IMAD.MOV.U32 R13, RZ, RZ, R30 ;  /* 0x000000ffff0d7224 */ /* 0x000fe400078e001e */
[----:B------:R-:W-:-:S07]  /*2b2a0*/  IMAD.MOV.U32 R21, RZ, RZ, R14 ;  /* 0x000000ffff157224 */ /* 0x000fce00078e000e */
[----:B------:R-:W-:Y:S05]  /*2b2b0*/  WARPSYNC.COLLECTIVE R15, `(.L_x_689) ;  /* 0x000000000f087348 */ /* 0x000fea0003c00000 */
[----:B------:R0:W1:Y:S02]  /*2b2c0*/  SHFL.IDX P6, R14, R13, R12, R11 ;  /* 0x0000000c0d0e7389 */ /* 0x00006400000c000b */
[----:B01----:R-:W-:Y:S01]  /*2b2d0*/  ENDCOLLECTIVE ;  /* 0x000000000000791b */ /* 0x003fe20003800000 */
.L_x_689:
[----:B------:R-:W-:Y:S05]  /*2b2e0*/  BRA `(.L_x_690) ;  /* 0xfffffe64006c7947 */ /* 0x000fea000383ffff */
.L_x_475:
[----:B0-----:R0:W1:Y:S02]  /*2b2f0*/  SYNCS.PHASECHK.TRANS64.TRYWAIT P4, [R22+URZ+0x38800], R39 ;  /* 0x03880027160075a7 */ /* 0x001064000808017f */
[----:B-1----:R-:W-:Y:S05]  /*2b300*/  @!P4 NANOSLEEP.SYNCS 0x989680 ;  /* 0x009896800000c95d */ /* 0x002fea0003900000 */
[----:B------:R-:W1:Y:S02]  /*2b310*/  @!P4 SYNCS.PHASECHK.TRANS64 P4, [R22+URZ+0x38800], R39 ;  /* 0x038800271600c5a7 */ /* 0x000e64000808007f */
[----:B-1----:R-:W-:Y:S05]  /*2b320*/  @!P4 BRA `(.L_x_475) ;  /* 0xfffffffc00f0c947 */ /* 0x002fea000383ffff */
[----:B------:R-:W-:Y:S05]  /*2b330*/  BRA `(.L_x_691) ;  /* 0xfffffe6800d47947 */ /* 0x000fea000383ffff */
.L_x_485:
[----:B-1----:R1:W3:Y:S02]  /*2b340*/  SYNCS.PHASECHK.TRANS64.TRYWAIT P1, [R3+URZ+0x38830], R6 ;  /* 0x03883006030075a7 */ /* 0x0022e4000802017f */
[----:B---3--:R-:W-:Y:S05]  /*2b350*/  @!P1 NANOSLEEP.SYNCS 0x989680 ;  /* 0x009896800000995d */ /* 0x008fea0003900000 */
[----:B------:R-:W3:Y:S02]  /*2b360*/  @!P1 SYNCS.PHASECHK.TRANS64 P1, [R3+URZ+0x38830], R6 ;  /* 0x03883006030095a7 */ /* 0x000ee4000802007f */
[----:B---3--:R-:W-:Y:S05]  /*2b370*/  @!P1 BRA `(.L_x_485) ;  /* 0xfffffffc00f09947 */ /* 0x008fea000383ffff */
[----:B------:R-:W-:Y:S05]  /*2b380*/  BRA `(.L_x_484) ;  /* 0xfffffe9c00f47947 */ /* 0x000fea000383ffff */
.L_x_491:
[----:B-1----:R1:W2:Y:S02]  /*2b390*/  SYNCS.PHASECHK.TRANS64.TRYWAIT P2, [R0+URZ+0x38830], R8 ;  /* 0x03883008000075a7 */ /* 0x0022a4000804017f */
[----:B--2---:R-:W-:Y:S05]  /*2b3a0*/  @!P2 NANOSLEEP.SYNCS 0x989680 ;  /* 0x009896800000a95d */ /* 0x004fea0003900000 */
[----:B------:R-:W2:Y:S02]  /*2b3b0*/  @!P2 SYNCS.PHASECHK.TRANS64 P2, [R0+URZ+0x38830], R8 ;  /* 0x038830080000a5a7 */ /* 0x000ea4000804007f */
[----:B--2---:R-:W-:Y:S05]  /*2b3c0*/  @!P2 BRA `(.L_x_491) ;  /* 0xfffffffc00f0a947 */ /* 0x004fea000383ffff */
[----:B------:R-:W-:Y:S05]  /*2b3d0*/  BRA `(.L_x_490) ;  /* 0xfffffecc003c7947 */ /* 0x000fea000383ffff */
.L_x_495:
[----:B-1----:R1:W2:Y:S02]  /*2b3e0*/  SYNCS.PHASECHK.TRANS64.TRYWAIT P1, [R8+URZ+0x38850], R0 ;  /* 0x03885000080075a7 */ /* 0x0022a4000802017f */
[----:B--2---:R-:W-:Y:S05]  /*2b3f0*/  @!P1 NANOSLEEP.SYNCS 0x989680 ;  /* 0x009896800000995d */ /* 0x004fea0003900000 */
[----:B------:R-:W2:Y:S02]  /*2b400*/  @!P1 SYNCS.PHASECHK.TRANS64 P1, [R8+URZ+0x38850], R0 ;  /* 0x03885000080095a7 */ /* 0x000ea4000802007f */
[----:B--2---:R-:W-:Y:S05]  /*2b410*/  @!P1 BRA `(.L_x_495) ;  /* 0xfffffffc00f09947 */ /* 0x004fea000383ffff */
[----:B------:R-:W-:Y:S05]  /*2b420*/  BRA `(.L_x_492) ;  /* 0xfffffed000c07947 */ /* 0x000fea000383ffff */
.L_x_501:
[----:B-1----:R1:W2:Y:S02]  /*2b430*/  SYNCS.PHASECHK.TRANS64.TRYWAIT P1, [R7+URZ+0x38850], R4 ;  /* 0x03885004070075a7 */ /* 0x0022a4000802017f */
[----:B--2---:R-:W-:Y:S05]  /*2b440*/  @!P1 NANOSLEEP.SYNCS 0x989680 ;  /* 0x009896800000995d */ /* 0x004fea0003900000 */
[----:B------:R-:W2:Y:S02]  /*2b450*/  @!P1 SYNCS.PHASECHK.TRANS64 P1, [R7+URZ+0x38850], R4 ;  /* 0x03885004070095a7 */ /* 0x000ea4000802007f */
[----:B--2---:R-:W-:Y:S05]  /*2b460*/  @!P1 BRA `(.L_x_501) ;  /* 0xfffffffc00f09947 */ /* 0x004fea000383ffff */
[----:B------:R-:W-:Y:S05]  /*2b470*/  BRA `(.L_x_500) ;  /* 0xfffffef000cc7947 */ /* 0x000fea000383ffff */
.L_x_505:
        /* <DEDUP_REMOVED lines=10> */
[----:B-----5:R-:W-:Y:S01]  /*2b520*/  IMAD.MOV.U32 R12, RZ, RZ, R0 ;  /* 0x000000ffff0c7224 */ /* 0x020fe200078e0000 */
[----:B------:R-:W-:Y:S01]  /*2b530*/  SEL R60, R13, R60, P0 ;  /* 0x0000003c0d3c7207 */ /* 0x000fe20000000000 */
[----:B------:R-:W-:Y:S01]  /*2b540*/  IMAD.MOV.U32 R13, RZ, RZ, R55 ;  /* 0x000000ffff0d7224 */ /* 0x000fe200078e0037 */
[----:B------:R-:W-:Y:S01]  /*2b550*/  SEL R68, R15, R68, P0 ;  /* 0x000000440f447207 */ /* 0x000fe20000000000 */
[----:B------:R-:W-:Y:S01]  /*2b560*/  IMAD.MOV.U32 R15, RZ, RZ, -0x1 ;  /* 0xffffffffff0f7424 */ /* 0x000fe200078e00ff */
[----:B------:R-:W-:-:S02]  /*2b570*/  MOV R11, 0x1c1f ;  /* 0x00001c1f000b7802 */ /* 0x000fc40000000f00 */
[----:B------:R-:W-:Y:S02]  /*2b580*/  SEL R34, R14, R33, P0 ;  /* 0x000000210e227207 */ /* 0x000fe40000000000 */
[----:B------:R-:W-:-:S07]  /*2b590*/  SEL R33, R33, R14, P0 ;  /* 0x0000000e21217207 */ /* 0x000fce0000000000 */
[----:B01----:R-:W-:Y:S05]  /*2b5a0*/  WARPSYNC.COLLECTIVE R15, `(.L_x_692) ;  /* 0x000000000f087348 */ /* 0x003fea0003c00000 */
[----:B------:R2:W3:Y:S02]  /*2b5b0*/  SHFL.IDX P6, R14, R13, R12, R11 ;  /* 0x0000000c0d0e7389 */ /* 0x0004e400000c000b */
[----:B0123--:R-:W-:Y:S01]  /*2b5c0*/  ENDCOLLECTIVE ;  /* 0x000000000000791b */ /* 0x00ffe20003800000 */
.L_x_692:
[----:B------:R-:W-:Y:S02]  /*2b5d0*/  LOP3.LUT R2, R0, 0x2, RZ, 0x3c, !PT ;  /* 0x0000000200027812 */ /* 0x000fe400078e3cff */
[----:B------:R-:W-:Y:S02]  /*2b5e0*/  SEL R39, R9, R8, P0 ;  /* 0x0000000809277207 */ /* 0x000fe40000000000 */
[----:B------:R-:W-:Y:S02]  /*2b5f0*/  SEL R9, R8, R9, P0 ;  /* 0x0000000908097207 */ /* 0x000fe40000000000 */
[----:B------:R-:W-:Y:S02]  /*2b600*/  SEL R210, R10, R147, P0 ;  /* 0x000000930ad27207 */ /* 0x000fe40000000000 */
[----:B------:R-:W-:Y:S02]  /*2b610*/  SEL R211, R147, R10, P0 ;  /* 0x0000000a93d37207 */ /* 0x000fe40000000000 */
[----:B------:R-:W-:-:S02]  /*2b620*/  SEL R21, R32, R25, P0 ;  /* 0x0000001920157207 */ /* 0x000fc40000000000 */
[----:B------:R-:W-:Y:S01]  /*2b630*/  SEL R24, R25, R32, P0 ;  /* 0x0000002019187207 */ /* 0x000fe20000000000 */
[----:B------:R-:W-:Y:S01]  /*2b640*/  IMAD.MOV.U32 R13, RZ, RZ, R4 ;  /* 0x000000ffff0d7224 */ /* 0x000fe200078e0004 */
[----:B------:R-:W-:Y:S02]  /*2b650*/  SEL R25, R44, R20, P0 ;  /* 0x000000142c197207 */ /* 0x000fe40000000000 */
[----:B------:R-:W-:Y:S02]  /*2b660*/  SEL R51, R20, R44, P0 ;  /* 0x0000002c14337207 */ /* 0x000fe40000000000 */
[----:B------:R-:W-:Y:S02]  /*2b670*/  SEL R44, R76, R48, P0 ;  /* 0x000000304c2c7207 */ /* 0x000fe40000000000 */
[----:B------:R-:W-:Y:S02]  /*2b680*/  SEL R32, R45, R73, P0 ;  /* 0x000000492d207207 */ /* 0x000fe40000000000 */
[----:B------:R-:W-:Y:S01]  /*2b690*/  SEL R48, R48, R76, P0 ;  /* 0x0000004c30307207 */ /* 0x000fe20000000000 */
[----:B------:R-:W-:Y:S01]  /*2b6a0*/  IMAD.MOV.U32 R3, RZ, RZ, R14 ;  /* 0x000000ffff037224 */ /* 0x000fe200078e000e */
[----:B------:R-:W-:-:S07]  /*2b6b0*/  SEL R28, R73, R45, P0 ;  /* 0x0000002d491c7207 */ /* 0x000fce0000000000 */
[----:B------:R-:W-:Y:S05]  /*2b6c0*/  WARPSYNC.COLLECTIVE R15, `(.L_x_693) ;  /* 0x000000000f087348 */ /* 0x000fea0003c00000 */
[----:B------:R0:W1:Y:S02]  /*2b6d0*/  SHFL.IDX P6, R14, R13, R12, R11 ;  /* 0x0000000c0d0e7389 */ /* 0x00006400000c000b */
[----:B01----:R-:W-:Y:S01]  /*2b6e0*/  ENDCOLLECTIVE ;  /* 0x000000000000791b */ /* 0x003fe20003800000 */
.L_x_693:
[----:B------:R-:W-:Y:S02]  /*2b6f0*/  SEL R43, R84, R56, P0 ;  /* 0x00000038542b7207 */ /* 0x000fe40000000000 */
[----:B------:R-:W-:Y:S02]  /*2b700*/  SEL R27, R53, R81, P0 ;  /* 0x00000051351b7207 */ /* 0x000fe40000000000 */
[----:B------:R-:W-:Y:S02]  /*2b710*/  SEL R56, R56, R84, P0 ;  /* 0x0000005438387207 */ /* 0x000fe40000000000 */
[----:B------:R-:W-:Y:S02]  /*2b720*/  SEL R26, R81, R53, P0 ;  /* 0x00000035511a7207 */ /* 0x000fe40000000000 */
[----:B------:R-:W-:Y:S02]  /*2b730*/  SEL R45, R92, R64, P0 ;  /* 0x000000405c2d7207 */ /* 0x000fe40000000000 */
[----:B------:R-:W-:-:S02]  /*2b740*/  SEL R42, R61, R89, P0 ;  /* 0x000000593d2a7207 */ /* 0x000fc40000000000 */
[----:B------:R-:W-:Y:S01]  /*2b750*/  SEL R64, R64, R92, P0 ;  /* 0x0000005c40407207 */ /* 0x000fe20000000000 */
[----:B------:R-:W-:Y:S01]  /*2b760*/  IMAD.MOV.U32 R12, RZ, RZ, R2 ;  /* 0x000000ffff0c7224 */ /* 0x000fe200078e0002 */
[----:B------:R-:W-:Y:S02]  /*2b770*/  MOV R13, R6 ;  /* 0x00000006000d7202 */ /* 0x000fe40000000f00 */
        /* <DEDUP_REMOVED lines=9> */
.L_x_694:
        /* <DEDUP_REMOVED lines=18> */
.L_x_695:
        /* <DEDUP_REMOVED lines=18> */
.L_x_696:
        /* <DEDUP_REMOVED lines=18> */
.L_x_697:
        /* <DEDUP_REMOVED lines=18> */
.L_x_698:
        /* <DEDUP_REMOVED lines=18> */
.L_x_699:
        /* <DEDUP_REMOVED lines=18> */
.L_x_700:
        /* <DEDUP_REMOVED lines=18> */
.L_x_701:
[----:B------:R-:W-:Y:S02]  /*2bff0*/  SEL R206, R3, R6, P0 ;  /* 0x0000000603ce7207 */ /* 0x000fe40000000000 */
[----:B------:R-:W-:Y:S02]  /*2c000*/  SEL R207, R6, R3, P0 ;  /* 0x0000000306cf7207 */ /* 0x000fe40000000000 */
[----:B------:R-:W-:Y:S02]  /*2c010*/  SEL R204, R8, R9, P0 ;  /* 0x0000000908cc7207 */ /* 0x000fe40000000000 */
[----:B------:R-:W-:Y:S02]  /*2c020*/  SEL R205, R9, R8, P0 ;  /* 0x0000000809cd7207 */ /* 0x000fe40000000000 */
[----:B------:R-:W-:Y:S02]  /*2c030*/  SEL R202, R7, R10, P0 ;  /* 0x0000000a07ca7207 */ /* 0x000fe40000000000 */
[----:B------:R-:W-:-:S02]  /*2c040*/  SEL R203, R10, R7, P0 ;  /* 0x000000070acb7207 */ /* 0x000fc40000000000 */
[----:B------:R-:W-:Y:S01]  /*2c050*/  MOV R13, R51 ;  /* 0x00000033000d7202 */ /* 0x000fe20000000f00 */
[----:B------:R-:W-:Y:S02]  /*2c060*/  IMAD.MOV.U32 R12, RZ, RZ, R2 ;  /* 0x000000ffff0c7224 */ /* 0x000fe400078e0002 */
[----:B------:R-:W-:-:S07]  /*2c070*/  IMAD.MOV.U32 R21, RZ, RZ, R14 ;  /* 0x000000ffff157224 */ /* 0x000fce00078e000e */
[----:B------:R-:W-:Y:S05]  /*2c080*/  WARPSYNC.COLLECTIVE R15, `(.L_x_702) ;  /* 0x000000000f087348 */ /* 0x000fea0003c00000 */
[----:B------:R0:W1:Y:S02]  /*2c090*/  SHFL.IDX P6, R14, R13, R12, R11 ;  /* 0x0000000c0d0e7389 */ /* 0x00006400000c000b */
[----:B01----:R-:W-:Y:S01]  /*2c0a0*/  ENDCOLLECTIVE ;  /* 0x000000000000791b */ /* 0x003fe20003800000 */
.L_x_702:
[----:B------:R-:W-:Y:S02]  /*2c0b0*/  IMAD.MOV.U32 R13, RZ, RZ, R24 ;  /* 0x000000ffff0d7224 */ /* 0x000fe400078e0018 */
[----:B------:R-:W-:-:S07]  /*2c0c0*/  IMAD.MOV.U32 R25, RZ, RZ, R14 ;  /* 0x000000ffff197224 */ /* 0x000fce00078e000e */
[----:B------:R-:W-:Y:S05]  /*2c0d0*/  WARPSYNC.COLLECTIVE R15, `(.L_x_703) ;  /* 0x000000000f087348 */ /* 0x000fea0003c00000 */
[----:B------:R0:W1:Y:S02]  /*2c0e0*/  SHFL.IDX P6, R14, R13, R12, R11 ;  /* 0x0000000c0d0e7389 */ /* 0x00006400000c000b */
[----:B01----:R-:W-:Y:S01]  /*2c0f0*/  ENDCOLLECTIVE ;  /* 0x000000000000791b */ /* 0x003fe20003800000 */
.L_x_703:
[----:B------:R-:W-:Y:S02]  /*2c100*/  SEL R198, R20, R25, P0 ;  /* 0x0000001914c67207 */ /* 0x000fe40000000000 */
[----:B------:R-:W-:Y:S02]  /*2c110*/  SEL R199, R25, R20, P0 ;  /* 0x0000001419c77207 */ /* 0x000fe40000000000 */
[----:B------:R-:W-:Y:S01]  /*2c120*/  MOV R13, R49 ;  /* 0x00000031000d7202 */ /* 0x000fe20000000f00 */
[----:B------:R-:W-:Y:S02]  /*2c130*/  IMAD.MOV.U32 R12, RZ, RZ, R0 ;  /* 0x000000ffff0c7224 */ /* 0x000fe400078e0000 */
[----:B------:R-:W-:-:S07]  /*2c140*/  IMAD.MOV.U32 R24, RZ, RZ, R14 ;  /* 0x000000ffff187224 */ /* 0x000fce00078e000e */
[----:B------:R-:W-:Y:S05]  /*2c150*/  WARPSYNC.COLLECTIVE R15, `(.L_x_704) ;  /* 0x000000000f087348 */ /* 0x000fea0003c00000 */
[----:B------:R0:W1:Y:S02]  /*2c160*/  SHFL.IDX P6, R14, R13, R12, R11 ;  /* 0x0000000c0d0e7389 */ /* 0x00006400000c000b */
[----:B01----:R-:W-:Y:S01]  /*2c170*/  ENDCOLLECTIVE ;  /* 0x000000000000791b */ /* 0x003fe20003800000 */
.L_x_704:
[----:B------:R-:W-:Y:S02]  /*2c180*/  SEL R200, R21, R24, P0 ;  /* 0x0000001815c87207 */ /* 0x000fe40000000000 */
[----:B------:R-:W-:Y:S01]  /*2c190*/  SEL R201, R24, R21, P0 ;  /* 0x0000001518c97207 */ /* 0x000fe20000000000 */
[----:B------:R-:W-:Y:S02]  /*2c1a0*/  IMAD.MOV.U32 R13, RZ, RZ, R38 ;  /* 0x000000ffff0d7224 */ /* 0x000fe400078e0026 */
[----:B------:R-:W-:-:S07]  /*2c1b0*/  IMAD.MOV.U32 R39, RZ, RZ, R14 ;  /* 0x000000ffff277224 */ /* 0x000fce00078e000e */
[----:B------:R-:W-:Y:S05]  /*2c1c0*/  WARPSYNC.COLLECTIVE R15, `(.L_x_705) ;  /* 0x000000000f087348 */ /* 0x000fea0003c00000 */
[----:B------:R0:W1:Y:S02]  /*2c1d0*/  SHFL.IDX P6, R14, R13, R12, R11 ;  /* 0x0000000c0d0e7389 */ /* 0x00006400000c000b */
[----:B01----:R-:W-:Y:S01]  /*2c1e0*/  ENDCOLLECTIVE ;  /* 0x000000000000791b */ /* 0x003fe20003800000 */
.L_x_705:
[----:B------:R-:W-:Y:S01]  /*2c1f0*/  MOV R13, R52 ;  /* 0x00000034000d7202 */ /* 0x000fe20000000f00 */
[----:B------:R-:W-:Y:S02]  /*2c200*/  IMAD.MOV.U32 R12, RZ, RZ, R2 ;  /* 0x000000ffff0c7224 */ /* 0x000fe400078e0002 */
[----:B------:R-:W-:-:S07]  /*2c210*/  IMAD.MOV.U32 R38, RZ, RZ, R14 ;  /* 0x000000ffff267224 */ /* 0x000fce00078e000e */
[----:B------:R-:W-:Y:S05]  /*2c220*/  WARPSYNC.COLLECTIVE R15, `(.L_x_706) ;  /* 0x000000000f087348 */ /* 0x000fea0003c00000 */
[----:B------:R0:W1:Y:S02]  /*2c230*/  SHFL.IDX P6, R14, R13, R12, R11 ;  /* 0x0000000c0d0e7389 */ /* 0x00006400000c000b */
[----:B01----:R-:W-:Y:S01]  /*2c240*/  ENDCOLLECTIVE ;  /* 0x000000000000791b */ /* 0x003fe20003800000 */
.L_x_706:
[----:B------:R-:W-:Y:S02]  /*2c250*/  IMAD.MOV.U32 R13, RZ, RZ, R37 ;  /* 0x000000ffff0d7224 */ /* 0x000fe400078e0025 */
[----:B------:R-:W-:-:S07]  /*2c260*/  IMAD.MOV.U32 R52, RZ, RZ, R14 ;  /* 0x000000ffff347224 */ /* 0x000fce00078e000e */
[----:B------:R-:W-:Y:S05]  /*2c270*/  WARPSYNC.COLLECTIVE R15, `(.L_x_707) ;  /* 0x000000000f087348 */ /* 0x000fea0003c00000 */
[----:B------:R0:W1:Y:S02]  /*2c280*/  SHFL.IDX P6, R14, R13, R12, R11 ;  /* 0x0000000c0d0e7389 */ /* 0x00006400000c000b */
[----:B01----:R-:W-:Y:S01]  /*2c290*/  ENDCOLLECTIVE ;  /* 0x000000000000791b */ /* 0x003fe20003800000 */
.L_x_707:
        /* <DEDUP_REMOVED lines=8> */
.L_x_708:
[----:B------:R-:W-:Y:S02]  /*2c320*/  SEL R196, R38, R37, P0 ;  /* 0x0000002526c47207 */ /* 0x000fe40000000000 */
[----:B------:R-:W-:Y:S01]  /*2c330*/  SEL R197, R37, R38, P0 ;  /* 0x0000002625c57207 */ /* 0x000fe20000000000 */
[----:B------:R-:W-:Y:S02]  /*2c340*/  IMAD.MOV.U32 R13, RZ, RZ, R36 ;  /* 0x000000ffff0d7224 */ /* 0x000fe400078e0024 */
[----:B------:R-:W-:-:S07]  /*2c350*/  IMAD.MOV.U32 R47, RZ, RZ, R14 ;  /* 0x000000ffff2f7224 */ /* 0x000fce00078e000e */
[----:B------:R-:W-:Y:S05]  /*2c360*/  WARPSYNC.COLLECTIVE R15, `(.L_x_709) ;  /* 0x000000000f087348 */ /* 0x000fea0003c00000 */
[----:B------:R0:W1:Y:S02]  /*2c370*/  SHFL.IDX P6, R14, R13, R12, R11 ;  /* 0x0000000c0d0e7389 */ /* 0x00006400000c000b */
[----:B01----:R-:W-:Y:S01]  /*2c380*/  ENDCOLLECTIVE ;  /* 0x000000000000791b */ /* 0x003fe20003800000 */
.L_x_709:
[----:B------:R-:W-:Y:S01]  /*2c390*/  MOV R13, R60 ;  /* 0x0000003c000d7202 */ /* 0x000fe20000000f00 */
[----:B------:R-:W-:Y:S02]  /*2c3a0*/  IMAD.MOV.U32 R12, RZ, RZ, R2 ;  /* 0x000000ffff0c7224 */ /* 0x000fe400078e0002 */
[----:B------:R-:W-:-:S07]  /*2c3b0*/  IMAD.MOV.U32 R36, RZ, RZ, R14 ;  /* 0x000000ffff247224 */ /* 0x000fce00078e000e */
[----:B------:R-:W-:Y:S05]  /*2c3c0*/  WARPSYNC.COLLECTIVE R15, `(.L_x_710) ;  /* 0x000000000f087348 */ /* 0x000fea0003c00000 */
[----:B------:R0:W1:Y:S02]  /*2c3d0*/  SHFL.IDX P6, R14, R13, R12, R11 ;  /* 0x0000000c0d0e7389 */ /* 0x00006400000c000b */
[----:B01----:R-:W-:Y:S01]  /*2c3e0*/  ENDCOLLECTIVE ;  /* 0x000000000000791b */ /* 0x003fe20003800000 */
.L_x_710:
[----:B------:R-:W-:Y:S02]  /*2c3f0*/  IMAD.MOV.U32 R13, RZ, RZ, R35 ;  /* 0x000000ffff0d7224 */ /* 0x000fe400078e0023 */
[----:B------:R-:W-:-:S07]  /*2c400*/  IMAD.MOV.U32 R60, RZ, RZ, R14 ;  /* 0x000000ffff3c7224 */ /* 0x000fce00078e000e */
[----:B------:R-:W-:Y:S05]  /*2c410*/  WARPSYNC.COLLECTIVE R15, `(.L_x_711) ;  /* 0x000000000f087348 */ /* 0x000fea0003c00000 */
[----:B------:R0:W1:Y:S02]  /*2c420*/  SHFL.IDX P6, R14, R13, R12, R11 ;  /* 0x0000000c0d0e7389 */ /* 0x00006400000c000b */
[----:B01----:R-:W-:Y:S01]  /*2c430*/  ENDCOLLECTIVE ;  /* 0x000000000000791b */ /* 0x003fe20003800000 */
.L_x_711:
        /* <DEDUP_REMOVED lines=8> */
.L_x_712:
[----:B------:R-:W-:Y:S02]  /*2c4c0*/  SEL R192, R36, R35, P0 ;  /* 0x0000002324c07207 */ /* 0x000fe40000000000 */
[----:B------:R-:W-:Y:S01]  /*2c4d0*/  SEL R193, R35, R36, P0 ;  /* 0x0000002423c17207 */ /* 0x000fe20000000000 */
[----:B------:R-:W-:Y:S02]  /*2c4e0*/  IMAD.MOV.U32 R13, RZ, RZ, R34 ;  /* 0x000000ffff0d7224 */ /* 0x000fe400078e0022 */
[----:B------:R-:W-:-:S07]  /*2c4f0*/  IMAD.MOV.U32 R46, RZ, RZ, R14 ;  /* 0x000000ffff2e7224 */ /* 0x000fce00078e000e */
[----:B------:R-:W-:Y:S05]  /*2c500*/  WARPSYNC.COLLECTIVE R15, `(.L_x_713) ;  /* 0x000000000f087348 */ /* 0x000fea0003c00000 */
[----:B------:R0:W1:Y:S02]  /*2c510*/  SHFL.IDX P6, R14, R13, R12, R11 ;  /* 0x0000000c0d0e7389 */ /* 0x00006400000c000b */
[----:B01----:R-:W-:Y:S01]  /*2c520*/  ENDCOLLECTIVE ;  /* 0x000000000000791b */ /* 0x003fe20003800000 */
.L_x_713:
[----:B------:R-:W-:Y:S01]  /*2c530*/  MOV R13, R68 ;  /* 0x00000044000d7202 */ /* 0x000fe20000000f00 */
[----:B------:R-:W-:Y:S02]  /*2c540*/  IMAD.MOV.U32 R12, RZ, RZ, R2 ;  /* 0x000000ffff0c7224 */ /* 0x000fe400078e0002 */
[----:B------:R-:W-:-:S07]  /*2c550*/  IMAD.MOV.U32 R34, RZ, RZ, R14 ;  /* 0x000000ffff227224 */ /* 0x000fce00078e000e */
[----:B------:R-:W-:Y:S05]  /*2c560*/  WARPSYNC.COLLECTIVE R15, `(.L_x_714) ;  /* 0x000000000f087348 */ /* 0x000fea0003c00000 */
[----:B------:R0:W1:Y:S02]  /*2c570*/  SHFL.IDX P6, R14, R13, R12, R11 ;  /* 0x0000000c0d0e7389 */ /* 0x00006400000c000b */
[----:B01----:R-:W-:Y:S01]  /*2c580*/  ENDCOLLECTIVE ;  /* 0x000000000000791b */ /* 0x003fe20003800000 */
.L_x_714:
[----:B------:R-:W-:Y:S02]  /*2c590*/  IMAD.MOV.U32 R13, RZ, RZ, R33 ;  /* 0x000000ffff0d7224 */ /* 0x000fe400078e0021 */
[----:B------:R-:W-:-:S07]  /*2c5a0*/  IMAD.MOV.U32 R68, RZ, RZ, R14 ;  /* 0x000000ffff447224 */ /* 0x000fce00078e000e */
[----:B------:R-:W-:Y:S05]  /*2c5b0*/  WARPSYNC.COLLECTIVE R15, `(.L_x_715) ;  /* 0x000000000f087348 */ /* 0x000fea0003c00000 */
[----:B------:R0:W1:Y:S02]  /*2c5c0*/  SHFL.IDX P6, R14, R13, R12, R11 ;  /* 0x0000000c0d0e7389 */ /* 0x00006400000c000b */
[----:B01----:R-:W-:Y:S01]  /*2c5d0*/  ENDCOLLECTIVE ;  /* 0x000000000000791b */ /* 0x003fe20003800000 */
.L_x_715:
        /* <DEDUP_REMOVED lines=8> */
.L_x_716:
[----:B------:R-:W-:Y:S02]  /*2c660*/  SEL R189, R34, R33, P0 ;  /* 0x0000002122bd7207 */ /* 0x000fe40000000000 */
[----:B------:R-:W-:Y:S01]  /*2c670*/  SEL R188, R33, R34, P0 ;  /* 0x0000002221bc7207 */ /* 0x000fe20000000000 */
[----:B------:R-:W-:Y:S02]  /*2c680*/  IMAD.MOV.U32 R13, RZ, RZ, R32 ;  /* 0x000000ffff0d7224 */ /* 0x000fe400078e0020 */
[----:B------:R-:W-:-:S07]  /*2c690*/  IMAD.MOV.U32 R44, RZ, RZ, R14 ;  /* 0x000000ffff2c7224 */ /* 0x000fce00078e000e */
[----:B------:R-:W-:Y:S05]  /*2c6a0*/  WARPSYNC.COLLECTIVE R15, `(.L_x_717) ;  /* 0x000000000f087348 */ /* 0x000fea0003c00000 */
[----:B------:R0:W1:Y:S02]  /*2c6b0*/  SHFL.IDX P6, R14, R13, R12, R11 ;  /* 0x0000000c0d0e7389 */ /* 0x00006400000c000b */
[----:B01----:R-:W-:Y:S01]  /*2c6c0*/  ENDCOLLECTIVE ;  /* 0x000000000000791b */ /* 0x003fe20003800000 */
.L_x_717:
[----:B------:R-:W-:Y:S01]  /*2c6d0*/  MOV R13, R48 ;  /* 0x00000030000d7202 */ /* 0x000fe20000000f00 */
[----:B------:R-:W-:Y:S02]  /*2c6e0*/  IMAD.MOV.U32 R12, RZ, RZ, R2 ;  /* 0x000000ffff0c7224 */ /* 0x000fe400078e0002 */
[----:B------:R-:W-:-:S07]  /*2c6f0*/  IMAD.MOV.U32 R32, RZ, RZ, R14 ;  /* 0x000000ffff207224 */ /* 0x000fce00078e000e */
[----:B------:R-:W-:Y:S05]  /*2c700*/  WARPSYNC.COLLECTIVE R15, `(.L_x_718) ;  /* 0x000000000f087348 */ /* 0x000fea0003c00000 */
[----:B------:R0:W1:Y:S02]  /*2c710*/  SHFL.IDX P6, R14, R13, R12, R11 ;  /* 0x0000000c0d0e7389 */ /* 0x00006400000c000b */
[----:B01----:R-:W-:Y:S01]  /*2c720*/  ENDCOLLECTIVE ;  /* 0x000000000000791b */ /* 0x003fe20003800000 */
.L_x_718:
[----:B------:R-:W-:Y:S02]  /*2c730*/  IMAD.MOV.U32 R13, RZ, RZ, R28 ;  /* 0x000000ffff0d7224 */ /* 0x000fe400078e001c */
[----:B------:R-:W-:-:S07]  /*2c740*/  IMAD.MOV.U32 R48, RZ, RZ, R14 ;  /* 0x000000ffff307224 */ /* 0x000fce00078e000e */
[----:B------:R-:W-:Y:S05]  /*2c750*/  WARPSYNC.COLLECTIVE R15, `(.L_x_719) ;  /* 0x000000000f087348 */ /* 0x000fea0003c00000 */
[----:B------:R0:W1:Y:S02]  /*2c760*/  SHFL.IDX P6, R14, R13, R12, R11 ;  /* 0x0000000c0d0e7389 */ /* 0x00006400000c000b */
[----:B01----:R-:W-:Y:S01]  /*2c770*/  ENDCOLLECTIVE ;  /* 0x000000000000791b */ /* 0x003fe20003800000 */
.L_x_719:
        /* <DEDUP_REMOVED lines=8> */
.L_x_720:
[----:B------:R-:W-:Y:S02]  /*2c800*/  SEL R185, R32, R28, P0 ;  /* 0x0000001c20b97207 */ /* 0x000fe40000000000 */
[----:B------:R-:W-:Y:S01]  /*2c810*/  SEL R184, R28, R32, P0 ;  /* 0x000000201cb87207 */ /* 0x000fe20000000000 */
[----:B------:R-:W-:Y:S02]  /*2c820*/  IMAD.MOV.U32 R13, RZ, RZ, R27 ;  /* 0x000000ffff0d7224 */ /* 0x000fe400078e001b */
[----:B------:R-:W-:-:S07]  /*2c830*/  IMAD.MOV.U32 R43, RZ, RZ, R14 ;  /* 0x000000ffff2b7224 */ /* 0x000fce00078e000e */
[----:B------:R-:W-:Y:S05]  /*2c840*/  WARPSYNC.COLLECTIVE R15, `(.L_x_721) ;  /* 0x000000000f087348 */ /* 0x000fea0003c00000 */
[----:B------:R0:W1:Y:S02]  /*2c850*/  SHFL.IDX P6, R14, R13, R12, R11 ;  /* 0x0000000c0d0e7389 */ /* 0x00006400000c000b */
[----:B01----:R-:W-:Y:S01]  /*2c860*/  ENDCOLLECTIVE ;  /* 0x000000000000791b */ /* 0x003fe20003800000 */
.L_x_721:
[----:B------:R-:W-:Y:S01]  /*2c870*/  MOV R13, R56 ;  /* 0x00000038000d7202 */ /* 0x000fe20000000f00 */
[----:B------:R-:W-:Y:S02]  /*2c880*/  IMAD.MOV.U32 R12, RZ, RZ, R2 ;  /* 0x000000ffff0c7224 */ /* 0x000fe400078e0002 */
[----:B------:R-:W-:-:S07]  /*2c890*/  IMAD.MOV.U32 R27, RZ, RZ, R14 ;  /* 0x000000ffff1b7224 */ /* 0x000fce00078e000e */
[----:B------:R-:W-:Y:S05]  /*2c8a0*/  WARPSYNC.COLLECTIVE R15, `(.L_x_722) ;  /* 0x000000000f087348 */ /* 0x000fea0003c00000 */
[----:B------:R0:W1:Y:S02]  /*2c8b0*/  SHFL.IDX P6, R14, R13, R12, R11 ;  /* 0x0000000c0d0e7389 */ /* 0x00006400000c000b */
[----:B01----:R-:W-:Y:S01]  /*2c8c0*/  ENDCOLLECTIVE ;  /* 0x000000000000791b */ /* 0x003fe20003800000 */
.L_x_722:
[----:B------:R-:W-:Y:S02]  /*2c8d0*/  IMAD.MOV.U32 R13, RZ, RZ, R26 ;  /* 0x000000ffff0d7224 */ /* 0x000fe400078e001a */
[----:B------:R-:W-:-:S07]  /*2c8e0*/  IMAD.MOV.U32 R56, RZ, RZ, R14 ;  /* 0x000000ffff387224 */ /* 0x000fce00078e000e */
[----:B------:R-:W-:Y:S05]  /*2c8f0*/  WARPSYNC.COLLECTIVE R15, `(.L_x_723) ;  /* 0x000000000f087348 */ /* 0x000fea0003c00000 */
[----:B------:R0:W1:Y:S02]  /*2c900*/  SHFL.IDX P6, R14, R13, R12, R11 ;  /* 0x0000000c0d0e7389 */ /* 0x00006400000c000b */
[----:B01----:R-:W-:Y:S01]  /*2c910*/  ENDCOLLECTIVE ;  /* 0x000000000000791b */ /* 0x003fe20003800000 */
.L_x_723:
        /* <DEDUP_REMOVED lines=8> */
.L_x_724:
[----:B------:R-:W-:Y:S02]  /*2c9a0*/  SEL R181, R27, R26, P0 ;  /* 0x0000001a1bb57207 */ /* 0x000fe40000000000 */
[----:B------:R-:W-:Y:S01]  /*2c9b0*/  SEL R180, R26, R27, P0 ;  /* 0x0000001b1ab47207 */ /* 0x000fe20000000000 */
[----:B------:R-:W-:Y:S02]  /*2c9c0*/  IMAD.MOV.U32 R13, RZ, RZ, R42 ;  /* 0x000000ffff0d7224 */ /* 0x000fe400078e002a */
[----:B------:R-:W-:-:S07]  /*2c9d0*/  IMAD.MOV.U32 R45, RZ, RZ, R14 ;  /* 0x000000ffff2d7224 */ /* 0x000fce00078e000e */
[----:B------:R-:W-:Y:S05]  /*2c9e0*/  WARPSYNC.COLLECTIVE R15, `(.L_x_725) ;  /* 0x000000000f087348 */ /* 0x000fea0003c00000 */
[----:B------:R0:W1:Y:S02]  /*2c9f0*/  SHFL.IDX P6, R14, R13, R12, R11 ;  /* 0x0000000c0d0e7389 */ /* 0x00006400000c000b */
[----:B01----:R-:W-:Y:S01]  /*2ca00*/  ENDCOLLECTIVE ;  /* 0x000000000000791b */ /* 0x003fe20003800000 */
.L_x_725:
[----:B------:R-:W-:Y:S01]  /*2ca10*/  MOV R13, R64 ;  /* 0x00000040000d7202 */ /* 0x000fe20000000f00 */
[----:B------:R-:W-:Y:S02]  /*2ca20*/  IMAD.MOV.U32 R12, RZ, RZ, R2 ;  /* 0x000000ffff0c7224 */ /* 0x000fe400078e0002 */
[----:B------:R-:W-:-:S07]  /*2ca30*/  IMAD.MOV.U32 R42, RZ, RZ, R14 ;  /* 0x000000ffff2a7224 */ /* 0x000fce00078e000e */
[----:B------:R-:W-:Y:S05]  /*2ca40*/  WARPSYNC.COLLECTIVE R15, `(.L_x_726) ;  /* 0x000000000f087348 */ /* 0x000fea0003c00000 */
[----:B------:R0:W1:Y:S02]  /*2ca50*/  SHFL.IDX P6, R14, R13, R12, R11 ;  /* 0x0000000c0d0e7389 */ /* 0x00006400000c000b */
[----:B01----:R-:W-:Y:S01]  /*2ca60*/  ENDCOLLECTIVE ;  /* 0x000000000000791b */ /* 0x003fe20003800000 */
.L_x_726:
[----:B------:R-:W-:Y:S02]  /*2ca70*/  IMAD.MOV.U32 R13, RZ, RZ, R61 ;  /* 0x000000ffff0d7224 */ /* 0x000fe400078e003d */
[----:B------:R-:W-:-:S07]  /*2ca80*/  IMAD.MOV.U32 R64, RZ, RZ, R14 ;  /* 0x000000ffff407224 */ /* 0x000fce00078e000e */
[----:B------:R-:W-:Y:S05]  /*2ca90*/  WARPSYNC.COLLECTIVE R15, `(.L_x_727) ;  /* 0x000000000f087348 */ /* 0x000fea0003c00000 */
[----:B------:R0:W1:Y:S02]  /*2caa0*/  SHFL.IDX P6, R14, R13, R12, R11 ;  /* 0x0000000c0d0e7389 */ /* 0x00006400000c000b */
[----:B01----:R-:W-:Y:S01]  /*2cab0*/  ENDCOLLECTIVE ;  /* 0x000000000000791b */ /* 0x003fe20003800000 */
.L_x_727:
        /* <DEDUP_REMOVED lines=8> */
.L_x_728:
[----:B------:R-:W-:Y:S02]  /*2cb40*/  SEL R177, R42, R61, P0 ;  /* 0x0000003d2ab17207 */ /* 0x000fe40000000000 */
[----:B------:R-:W-:Y:S01]  /*2cb50*/  SEL R176, R61, R42, P0 ;  /* 0x0000002a3db07207 */ /* 0x000fe20000000000 */
[----:B------:R-:W-:Y:S02]  /*2cb60*/  IMAD.MOV.U32 R13, RZ, RZ, R53 ;  /* 0x000000ffff0d7224 */ /* 0x000fe400078e0035 */
[----:B------:R-:W-:-:S07]  /*2cb70*/  IMAD.MOV.U32 R57, RZ, RZ, R14 ;  /* 0x000000ffff397224 */ /* 0x000fce00078e000e */
[----:B------:R-:W-:Y:S05]  /*2cb80*/  WARPSYNC.COLLECTIVE R15, `(.L_x_729) ;  /* 0x000000000f087348 */ /* 0x000fea0003c00000 */
[----:B------:R0:W1:Y:S02]  /*2cb90*/  SHFL.IDX P6, R14, R13, R12, R11 ;  /* 0x0000000c0d0e7389 */ /* 0x00006400000c000b */
[----:B01----:R-:W-:Y:S01]  /*2cba0*/  ENDCOLLECTIVE ;  /* 0x000000000000791b */ /* 0x003fe20003800000 */
.L_x_729:
[----:B------:R-:W-:Y:S01]  /*2cbb0*/  MOV R13, R72 ;  /* 0x00000048000d7202 */ /* 0x000fe20000000f00 */
[----:B------:R-:W-:Y:S02]  /*2cbc0*/  IMAD.MOV.U32 R12, RZ, RZ, R2 ;  /* 0x000000ffff0c7224 */ /* 0x000fe400078e0002 */
[----:B------:R-:W-:-:S07]  /*2cbd0*/  IMAD.MOV.U32 R53, RZ, RZ, R14 ;  /* 0x000000ffff357224 */ /* 0x000fce00078e000e */
[----:B------:R-:W-:Y:S05]  /*2cbe0*/  WARPSYNC.COLLECTIVE R15, `(.L_x_730) ;  /* 0x000000000f087348 */ /* 0x000fea0003c00000 */
[----:B------:R0:W1:Y:S02]  /*2cbf0*/  SHFL.IDX P6, R14, R13, R12, R11 ;  /* 0x0000000c0d0e7389 */ /* 0x00006400000c000b */
[----:B01----:R-:W-:Y:S01]  /*2cc00*/  ENDCOLLECTIVE ;  /* 0x000000000000791b */ /* 0x003fe20003800000 */
.L_x_730:
[----:B------:R-:W-:Y:S02]  /*2cc10*/  IMAD.MOV.U32 R13, RZ, RZ, R69 ;  /* 0x000000ffff0d7224 */ /* 0x000fe400078e0045 */
[----:B------:R-:W-:-:S07]  /*2cc20*/  IMAD.MOV.U32 R72, RZ, RZ, R14 ;  /* 0x000000ffff487224 */ /* 0x000fce00078e000e */
[----:B------:R-:W-:Y:S05]  /*2cc30*/  WARPSYNC.COLLECTIVE R15, `(.L_x_731) ;  /* 0x000000000f087348 */ /* 0x000fea0003c00000 */
[----:B------:R0:W1:Y:S02]  /*2cc40*/  SHFL.IDX P6, R14, R13, R12, R11 ;  /* 0x0000000c0d0e7389 */ /* 0x00006400000c000b */
[----:B01----:R-:W-:Y:S01]  /*2cc50*/  ENDCOLLECTIVE ;  /* 0x000000000000791b */ /* 0x003fe20003800000 */
.L_x_731:
        /* <DEDUP_REMOVED lines=8> */
.L_x_732:
[----:B------:R-:W-:Y:S02]  /*2cce0*/  SEL R173, R53, R69, P0 ;  /* 0x0000004535ad7207 */ /* 0x000fe40000000000 */
[----:B------:R-:W-:Y:S01]  /*2ccf0*/  SEL R147, R69, R53, P0 ;  /* 0x0000003545937207 */ /* 0x000fe20000000000 */
[----:B------:R-:W-:Y:S02]  /*2cd00*/  IMAD.MOV.U32 R13, RZ, RZ, R58 ;  /* 0x000000ffff0d7224 */ /* 0x000fe400078e003a */
[----:B------:R-:W-:-:S07]  /*2cd10*/  IMAD.MOV.U32 R59, RZ, RZ, R14 ;  /* 0x000000ffff3b7224 */ /* 0x000fce00078e000e */
[----:B------:R-:W-:Y:S05]  /*2cd20*/  WARPSYNC.COLLECTIVE R15, `(.L_x_733) ;  /* 0x000000000f087348 */ /* 0x000fea0003c00000 */
[----:B------:R0:W1:Y:S02]  /*2cd30*/  SHFL.IDX P6, R14, R13, R12, R11 ;  /* 0x0000000c0d0e7389 */ /* 0x00006400000c000b */
[----:B01----:R-:W-:Y:S01]  /*2cd40*/  ENDCOLLECTIVE ;  /* 0x000000000000791b */ /* 0x003fe20003800000 */
.L_x_733:
[----:B------:R-:W-:Y:S01]  /*2cd50*/  MOV R13, R80 ;  /* 0x00000050000d7202 */ /* 0x000fe20000000f00 */
[----:B------:R-:W-:Y:S02]  /*2cd60*/  IMAD.MOV.U32 R12, RZ, RZ, R2 ;  /* 0x000000ffff0c7224 */ /* 0x000fe400078e0002 */
[----:B------:R-:W-:-:S07]  /*2cd70*/  IMAD.MOV.U32 R58, RZ, RZ, R14 ;  /* 0x000000ffff3a7224 */ /* 0x000fce00078e000e */
[----:B------:R-:W-:Y:S05]  /*2cd80*/  WARPSYNC.COLLECTIVE R15, `(.L_x_734) ;  /* 0x000000000f087348 */ /* 0x000fea0003c00000 */
[----:B------:R0:W1:Y:S02]  /*2cd90*/  SHFL.IDX P6, R14, R13, R12, R11 ;  /* 0x0000000c0d0e7389 */ /* 0x00006400000c000b */
[----:B01----:R-:W-:Y:S01]  /*2cda0*/  ENDCOLLECTIVE ;  /* 0x000000000000791b */ /* 0x003fe20003800000 */
.L_x_734:
[----:B------:R-:W-:Y:S02]  /*2cdb0*/  IMAD.MOV.U32 R13, RZ, RZ, R77 ;  /* 0x000000ffff0d7224 */ /* 0x000fe400078e004d */
[----:B------:R-:W-:-:S07]  /*2cdc0*/  IMAD.MOV.U32 R80, RZ, RZ, R14 ;  /* 0x000000ffff507224 */ /* 0x000fce00078e000e */
[----:B------:R-:W-:Y:S05]  /*2cdd0*/  WARPSYNC.COLLECTIVE R15, `(.L_x_735) ;  /* 0x000000000f087348 */ /* 0x000fea0003c00000 */
[----:B------:R0:W1:Y:S02]  /*2cde0*/  SHFL.IDX P6, R14, R13, R12, R11 ;  /* 0x0000000c0d0e7389 */ /* 0x00006400000c000b */
[----:B01----:R-:W-:Y:S01]  /*2cdf0*/  ENDCOLLECTIVE ;  /* 0x000000000000791b */ /* 0x003fe20003800000 */
.L_x_735:
        /* <DEDUP_REMOVED lines=8> */
.L_x_736:
[----:B------:R-:W-:Y:S02]  /*2ce80*/  SEL R4, R58, R77, P0 ;  /* 0x0000004d3a047207 */ /* 0x000fe40000000000 */
[----:B------:R-:W-:Y:S01]  /*2ce90*/  SEL R58, R77, R58, P0 ;  /* 0x0000003a4d3a7207 */ /* 0x000fe20000000000 */
[----:B------:R-:W-:Y:S02]  /*2cea0*/  IMAD.MOV.U32 R13, RZ, RZ, R62 ;  /* 0x000000ffff0d7224 */ /* 0x000fe400078e003e */
[----:B------:R-:W-:-:S07]  /*2ceb0*/  IMAD.MOV.U32 R63, RZ, RZ, R14 ;  /* 0x000000ffff3f7224 */ /* 0x000fce00078e000e */
[----:B------:R-:W-:Y:S05]  /*2cec0*/  WARPSYNC.COLLECTIVE R15, `(.L_x_737) ;  /* 0x000000000f087348 */ /* 0x000fea0003c00000 */
[----:B------:R0:W1:Y:S02]  /*2ced0*/  SHFL.IDX P6, R14, R13, R12, R11 ;  /* 0x0000000c0d0e7389 */ /* 0x00006400000c000b */
[----:B01----:R-:W-:Y:S01]  /*2cee0*/  ENDCOLLECTIVE ;  /* 0x000000000000791b */ /* 0x003fe20003800000 */
.L_x_737:
[----:B------:R-:W-:Y:S01]  /*2cef0*/  MOV R13, R88 ;  /* 0x00000058000d7202 */ /* 0x000fe20000000f00 */
[----:B------:R-:W-:Y:S02]  /*2cf00*/  IMAD.MOV.U32 R12, RZ, RZ, R2 ;  /* 0x000000ffff0c7224 */ /* 0x000fe400078e0002 */
[----:B------:R-:W-:-:S07]  /*2cf10*/  IMAD.MOV.U32 R62, RZ, RZ, R14 ;  /* 0x000000ffff3e7224 */ /* 0x000fce00078e000e */
[----:B------:R-:W-:Y:S05]  /*2cf20*/  WARPSYNC.COLLECTIVE R15, `(.L_x_738) ;  /* 0x000000000f087348 */ /* 0x000fea0003c00000 */
[----:B------:R0:W1:Y:S02]  /*2cf30*/  SHFL.IDX P6, R14, R13, R12, R11 ;  /* 0x0000000c0d0e7389 */ /* 0x00006400000c000b */
[----:B01----:R-:W-:Y:S01]  /*2cf40*/  ENDCOLLECTIVE ;  /* 0x000000000000791b */ /* 0x003fe20003800000 */
.L_x_738:
[----:B------:R-:W-:Y:S02]  /*2cf50*/  IMAD.MOV.U32 R13, RZ, RZ, R85 ;  /* 0x000000ffff0d7224 */ /* 0x000fe400078e0055 */
[----:B------:R-:W-:-:S07]  /*2cf60*/  IMAD.MOV.U32 R88, RZ, RZ, R14 ;  /* 0x000000ffff587224 */ /* 0x000fce00078e000e */
[----:B------:R-:W-:Y:S05]  /*2cf70*/  WARPSYNC.COLLECTIVE R15, `(.L_x_739) ;  /* 0x000000000f087348 */ /* 0x000fea0003c00000 */
[----:B------:R0:W1:Y:S02]  /*2cf80*/  SHFL.IDX P6, R14, R13, R12, R11 ;  /* 0x0000000c0d0e7389 */ /* 0x00006400000c000b */
[----:B01----:R-:W-:Y:S01]  /*2cf90*/  ENDCOLLECTIVE ;  /* 0x000000000000791b */ /* 0x003fe20003800000 */
.L_x_739:
        /* <DEDUP_REMOVED lines=8> */
.L_x_740:
[----:B------:R-:W-:Y:S02]  /*2d020*/  SEL R6, R62, R85, P0 ;  /* 0x000000553e067207 */ /* 0x000fe40000000000 */
[----:B------:R-:W-:Y:S01]  /*2d030*/  SEL R62, R85, R62, P0 ;  /* 0x0000003e553e7207 */ /* 0x000fe20000000000 */
[----:B------:R-:W-:Y:S02]  /*2d040*/  IMAD.MOV.U32 R13, RZ, RZ, R66 ;  /* 0x000000ffff0d7224 */ /* 0x000fe400078e0042 */
[----:B------:R-:W-:-:S07]  /*2d050*/  IMAD.MOV.U32 R67, RZ, RZ, R14 ;  /* 0x000000ffff437224 */ /* 0x000fce00078e000e */
[----:B------:R-:W-:Y:S05]  /*2d060*/  WARPSYNC.COLLECTIVE R15, `(.L_x_741) ;  /* 0x000000000f087348 */ /* 0x000fea0003c00000 */
[----:B------:R0:W1:Y:S02]  /*2d070*/  SHFL.IDX P6, R14, R13, R12, R11 ;  /* 0x0000000c0d0e7389 */ /* 0x00006400000c000b */
[----:B01----:R-:W-:Y:S01]  /*2d080*/  ENDCOLLECTIVE ;  /* 0x000000000000791b */ /* 0x003fe20003800000 */
.L_x_741:
[----:B------:R-:W-:Y:S01]  /*2d090*/  MOV R13, R96 ;  /* 0x00000060000d7202 */ /* 0x000fe20000000f00 */
[----:B------:R-:W-:Y:S02]  /*2d0a0*/  IMAD.MOV.U32 R12, RZ, RZ, R2 ;  /* 0x000000ffff0c7224 */ /* 0x000fe400078e0002 */
[----:B------:R-:W-:-:S07]  /*2d0b0*/  IMAD.MOV.U32 R66, RZ, RZ, R14 ;  /* 0x000000ffff427224 */ /* 0x000fce00078e000e */
[----:B------:R-:W-:Y:S05]  /*2d0c0*/  WARPSYNC.COLLECTIVE R15, `(.L_x_742) ;  /* 0x000000000f087348 */ /* 0x000fea0003c00000 */
[----:B------:R0:W1:Y:S02]  /*2d0d0*/  SHFL.IDX P6, R14, R13, R12, R11 ;  /* 0x0000000c0d0e7389 */ /* 0x00006400000c000b */
[----:B01----:R-:W-:Y:S01]  /*2d0e0*/  ENDCOLLECTIVE ;  /* 0x000000000000791b */ /* 0x003fe20003800000 */
.L_x_742:
[----:B------:R-:W-:Y:S02]  /*2d0f0*/  IMAD.MOV.U32 R13, RZ, RZ, R93 ;  /* 0x000000ffff0d7224 */ /* 0x000fe400078e005d */
[----:B------:R-:W-:-:S07]  /*2d100*/  IMAD.MOV.U32 R96, RZ, RZ, R14 ;  /* 0x000000ffff607224 */ /* 0x000fce00078e000e */
[----:B------:R-:W-:Y:S05]  /*2d110*/  WARPSYNC.COLLECTIVE R15, `(.L_x_743) ;  /* 0x000000000f087348 */ /* 0x000fea0003c00000 */
[----:B------:R0:W1:Y:S02]  /*2d120*/  SHFL.IDX P6, R14, R13, R12, R11 ;  /* 0x0000000c0d0e7389 */ /* 0x00006400000c000b */
[----:B01----:R-:W-:Y:S01]  /*2d130*/  ENDCOLLECTIVE ;  /* 0x000000000000791b */ /* 0x003fe20003800000 */
.L_x_743:
        /* <DEDUP_REMOVED lines=8> */
.L_x_744:
[----:B------:R-:W-:Y:S02]  /*2d1c0*/  SEL R8, R66, R93, P0 ;  /* 0x0000005d42087207 */ /* 0x000fe40000000000 */
[----:B------:R-:W-:Y:S01]  /*2d1d0*/  SEL R66, R93, R66, P0 ;  /* 0x000000425d427207 */ /* 0x000fe20000000000 */
[----:B------:R-:W-:Y:S02]  /*2d1e0*/  IMAD.MOV.U32 R13, RZ, RZ, R70 ;  /* 0x000000ffff0d7224 */ /* 0x000fe400078e0046 */
[----:B------:R-:W-:-:S07]  /*2d1f0*/  IMAD.MOV.U32 R71, RZ, RZ, R14 ;  /* 0x000000ffff477224 */ /* 0x000fce00078e000e */
[----:B------:R-:W-:Y:S05]  /*2d200*/  WARPSYNC.COLLECTIVE R15, `(.L_x_745) ;  /* 0x000000000f087348 */ /* 0x000fea0003c00000 */
[----:B------:R0:W1:Y:S02]  /*2d210*/  SHFL.IDX P6, R14, R13, R12, R11 ;  /* 0x0000000c0d0e7389 */ /* 0x00006400000c000b */
[----:B01----:R-:W-:Y:S01]  /*2d220*/  ENDCOLLECTIVE ;  /* 0x000000000000791b */ /* 0x003fe20003800000 */
.L_x_745:
[----:B------:R-:W-:Y:S01]  /*2d230*/  MOV R13, R104 ;  /* 0x00000068000d7202 */ /* 0x000fe20000000f00 */
[----:B------:R-:W-:Y:S02]  /*2d240*/  IMAD.MOV.U32 R12, RZ, RZ, R2 ;  /* 0x000000ffff0c7224 */ /* 0x000fe400078e0002 */
[----:B------:R-:W-:-:S07]  /*2d250*/  IMAD.MOV.U32 R70, RZ, RZ, R14 ;  /* 0x000000ffff467224 */ /* 0x000fce00078e000e */
[----:B------:R-:W-:Y:S05]  /*2d260*/  WARPSYNC.COLLECTIVE R15, `(.L_x_746) ;  /* 0x000000000f087348 */ /* 0x000fea0003c00000 */
[----:B------:R0:W1:Y:S02]  /*2d270*/  SHFL.IDX P6, R14, R13, R12, R11 ;  /* 0x0000000c0d0e7389 */ /* 0x00006400000c000b */
[----:B01----:R-:W-:Y:S01]  /*2d280*/  ENDCOLLECTIVE ;  /* 0x000000000000791b */ /* 0x003fe20003800000 */
.L_x_746:
[----:B------:R-:W-:Y:S02]  /*2d290*/  IMAD.MOV.U32 R13, RZ, RZ, R101 ;  /* 0x000000ffff0d7224 */ /* 0x000fe400078e0065 */
[----:B------:R-:W-:-:S07]  /*2d2a0*/  IMAD.MOV.U32 R104, RZ, RZ, R14 ;  /* 0x000000ffff687224 */ /* 0x000fce00078e000e */
[----:B------:R-:W-:Y:S05]  /*2d2b0*/  WARPSYNC.COLLECTIVE R15, `(.L_x_747) ;  /* 0x000000000f087348 */ /* 0x000fea0003c00000 */
[----:B------:R0:W1:Y:S02]  /*2d2c0*/  SHFL.IDX P6, R14, R13, R12, R11 ;  /* 0x0000000c0d0e7389 */ /* 0x00006400000c000b */
[----:B01----:R-:W-:Y:S01]  /*2d2d0*/  ENDCOLLECTIVE ;  /* 0x000000000000791b */ /* 0x003fe20003800000 */
.L_x_747:
        /* <DEDUP_REMOVED lines=8> */
.L_x_748:
[----:B------:R-:W-:Y:S02]  /*2d360*/  SEL R10, R70, R101, P0 ;  /* 0x00000065460a7207 */ /* 0x000fe40000000000 */
[----:B------:R-:W-:Y:S01]  /*2d370*/  SEL R70, R101, R70, P0 ;  /* 0x0000004665467207 */ /* 0x000fe20000000000 */
[----:B------:R-:W-:Y:S02]  /*2d380*/  IMAD.MOV.U32 R13, RZ, RZ, R73 ;  /* 0x000000ffff0d7224 */ /* 0x000fe400078e0049 */
[----:B------:R-:W-:-:S07]  /*2d390*/  IMAD.MOV.U32 R76, RZ, RZ, R14 ;  /* 0x000000ffff4c7224 */ /* 0x000fce00078e000e */
[----:B------:R-:W-:Y:S05]  /*2d3a0*/  WARPSYNC.COLLECTIVE R15, `(.L_x_749) ;  /* 0x000000000f087348 */ /* 0x000fea0003c00000 */
[----:B------:R0:W1:Y:S02]  /*2d3b0*/  SHFL.IDX P6, R14, R13, R12, R11 ;  /* 0x0000000c0d0e7389 */ /* 0x00006400000c000b */
[----:B01----:R-:W-:Y:S01]  /*2d3c0*/  ENDCOLLECTIVE ;  /* 0x000000000000791b */ /* 0x003fe20003800000 */
.L_x_749:
[----:B------:R-:W-:Y:S01]  /*2d3d0*/  MOV R13, R112 ;  /* 0x00000070000d7202 */ /* 0x000fe20000000f00 */
[----:B------:R-:W-:Y:S02]  /*2d3e0*/  IMAD.MOV.U32 R12, RZ, RZ, R2 ;  /* 0x000000ffff0c7224 */ /* 0x000fe400078e0002 */
[----:B------:R-:W-:-:S07]  /*2d3f0*/  IMAD.MOV.U32 R73, RZ, RZ, R14 ;  /* 0x000000ffff497224 */ /* 0x000fce00078e000e */
[----:B------:R-:W-:Y:S05]  /*2d400*/  WARPSYNC.COLLECTIVE R15, `(.L_x_750) ;  /* 0x000000000f087348 */ /* 0x000fea0003c00000 */
[----:B------:R0:W1:Y:S02]  /*2d410*/  SHFL.IDX P6, R14, R13, R12, R11 ;  /* 0x0000000c0d0e7389 */ /* 0x00006400000c000b */
[----:B01----:R-:W-:Y:S01]  /*2d420*/  ENDCOLLECTIVE ;  /* 0x000000000000791b */ /* 0x003fe20003800000 */
.L_x_750:
[----:B------:R-:W-:Y:S02]  /*2d430*/  IMAD.MOV.U32 R13, RZ, RZ, R109 ;  /* 0x000000ffff0d7224 */ /* 0x000fe400078e006d */
[----:B------:R-:W-:-:S07]  /*2d440*/  IMAD.MOV.U32 R112, RZ, RZ, R14 ;  /* 0x000000ffff707224 */ /* 0x000fce00078e000e */
[----:B------:R-:W-:Y:S05]  /*2d450*/  WARPSYNC.COLLECTIVE R15, `(.L_x_751) ;  /* 0x000000000f087348 */ /* 0x000fea0003c00000 */
[----:B------:R0:W1:Y:S02]  /*2d460*/  SHFL.IDX P6, R14, R13, R12, R11 ;  /* 0x0000000c0d0e7389 */ /* 0x00006400000c000b */
[----:B01----:R-:W-:Y:S01]  /*2d470*/  ENDCOLLECTIVE ;  /* 0x000000000000791b */ /* 0x003fe20003800000 */
.L_x_751:
        /* <DEDUP_REMOVED lines=8> */
.L_x_752:
[----:B------:R-:W-:Y:S02]  /*2d500*/  SEL R21, R73, R109, P0 ;  /* 0x0000006d49157207 */ /* 0x000fe40000000000 */
[----:B------:R-:W-:Y:S01]  /*2d510*/  SEL R73, R109, R73, P0 ;  /* 0x000000496d497207 */ /* 0x000fe20000000000 */
[----:B------:R-:W-:Y:S02]  /*2d520*/  IMAD.MOV.U32 R13, RZ, RZ, R81 ;  /* 0x000000ffff0d7224 */ /* 0x000fe400078e0051 */
[----:B------:R-:W-:-:S07]  /*2d530*/  IMAD.MOV.U32 R84, RZ, RZ, R14 ;  /* 0x000000ffff547224 */ /* 0x000fce00078e000e */
[----:B------:R-:W-:Y:S05]  /*2d540*/  WARPSYNC.COLLECTIVE R15, `(.L_x_753) ;  /* 0x000000000f087348 */ /* 0x000fea0003c00000 */
[----:B------:R0:W1:Y:S02]  /*2d550*/  SHFL.IDX P6, R14, R13, R12, R11 ;  /* 0x0000000c0d0e7389 */ /* 0x00006400000c000b */
[----:B01----:R-:W-:Y:S01]  /*2d560*/  ENDCOLLECTIVE ;  /* 0x000000000000791b */ /* 0x003fe20003800000 */
.L_x_753:
[----:B------:R-:W-:Y:S01]  /*2d570*/  MOV R13, R120 ;  /* 0x00000078000d7202 */ /* 0x000fe20000000f00 */
[----:B------:R-:W-:Y:S02]  /*2d580*/  IMAD.MOV.U32 R12, RZ, RZ, R2 ;  /* 0x000000ffff0c7224 */ /* 0x000fe400078e0002 */
[----:B------:R-:W-:-:S07]  /*2d590*/  IMAD.MOV.U32 R81, RZ, RZ, R14 ;  /* 0x000000ffff517224 */ /* 0x000fce00078e000e */
[----:B------:R-:W-:Y:S05]  /*2d5a0*/  WARPSYNC.COLLECTIVE R15, `(.L_x_754) ;  /* 0x000000000f087348 */ /* 0x000fea0003c00000 */
[----:B------:R0:W1:Y:S02]  /*2d5b0*/  SHFL.IDX P6, R14, R13, R12, R11 ;  /* 0x0000000c0d0e7389 */ /* 0x00006400000c000b */
[----:B01----:R-:W-:Y:S01]  /*2d5c0*/  ENDCOLLECTIVE ;  /* 0x000000000000791b */ /* 0x003fe20003800000 */
.L_x_754:
[----:B------:R-:W-:Y:S02]  /*2d5d0*/  IMAD.MOV.U32 R13, RZ, RZ, R117 ;  /* 0x000000ffff0d7224 */ /* 0x000fe400078e0075 */
[----:B------:R-:W-:-:S07]  /*2d5e0*/  IMAD.MOV.U32 R120, RZ, RZ, R14 ;  /* 0x000000ffff787224 */ /* 0x000fce00078e000e */
[----:B------:R-:W-:Y:S05]  /*2d5f0*/  WARPSYNC.COLLECTIVE R15, `(.L_x_755) ;  /* 0x000000000f087348 */ /* 0x000fea0003c00000 */
[----:B------:R0:W1:Y:S02]  /*2d600*/  SHFL.IDX P6, R14, R13, R12, R11 ;  /* 0x0000000c0d0e7389 */ /* 0x00006400000c000b */
[----:B01----:R-:W-:Y:S01]  /*2d610*/  ENDCOLLECTIVE ;  /* 0x000000000000791b */ /* 0x003fe20003800000 */
.L_x_755:
        /* <DEDUP_REMOVED lines=8> */
.L_x_756:
[----:B------:R-:W-:Y:S02]  /*2d6a0*/  SEL R25, R81, R117, P0 ;  /* 0x0000007551197207 */ /* 0x000fe40000000000 */
[----:B------:R-:W-:Y:S01]  /*2d6b0*/  SEL R81, R117, R81, P0 ;  /* 0x0000005175517207 */ /* 0x000fe20000000000 */
[----:B------:R-:W-:Y:S02]  /*2d6c0*/  IMAD.MOV.U32 R13, RZ, RZ, R119 ;  /* 0x000000ffff0d7224 */ /* 0x000fe400078e0077 */
[----:B------:R-:W-:-:S07]  /*2d6d0*/  IMAD.MOV.U32 R65, RZ, RZ, R14 ;  /* 0x000000ffff417224 */ /* 0x000fce00078e000e */
[----:B------:R-:W-:Y:S05]  /*2d6e0*/  WARPSYNC.COLLECTIVE R15, `(.L_x_757) ;  /* 0x000000000f087348 */ /* 0x000fea0003c00000 */
[----:B------:R0:W1:Y:S02]  /*2d6f0*/  SHFL.IDX P6, R14, R13, R12, R11 ;  /* 0x0000000c0d0e7389 */ /* 0x00006400000c000b */
[----:B01----:R-:W-:Y:S01]  /*2d700*/  ENDCOLLECTIVE ;  /* 0x000000000000791b */ /* 0x003fe20003800000 */
.L_x_757:
[----:B------:R-:W-:Y:S01]  /*2d710*/  MOV R13, R125 ;  /* 0x0000007d000d7202 */ /* 0x000fe20000000f00 */
[----:B------:R-:W-:Y:S02]  /*2d720*/  IMAD.MOV.U32 R12, RZ, RZ, R2 ;  /* 0x000000ffff0c7224 */ /* 0x000fe400078e0002 */
[----:B------:R-:W-:-:S07]  /*2d730*/  IMAD.MOV.U32 R119, RZ, RZ, R14 ;  /* 0x000000ffff777224 */ /* 0x000fce00078e000e */
[----:B------:R-:W-:Y:S05]  /*2d740*/  WARPSYNC.COLLECTIVE R15, `(.L_x_758) ;  /* 0x000000000f087348 */ /* 0x000fea0003c00000 */
[----:B------:R0:W1:Y:S02]  /*2d750*/  SHFL.IDX P6, R14, R13, R12, R11 ;  /* 0x0000000c0d0e7389 */ /* 0x00006400000c000b */
[----:B01----:R-:W-:Y:S01]  /*2d760*/  ENDCOLLECTIVE ;  /* 0x000000000000791b */ /* 0x003fe20003800000 */
.L_x_758:
[----:B------:R-:W-:Y:S02]  /*2d770*/  IMAD.MOV.U32 R13, RZ, RZ, R159 ;  /* 0x000000ffff0d7224 */ /* 0x000fe400078e009f */
[----:B------:R-:W-:-:S07]  /*2d780*/  IMAD.MOV.U32 R125, RZ, RZ, R14 ;  /* 0x000000ffff7d7224 */ /* 0x000fce00078e000e */
[----:B------:R-:W-:Y:S05]  /*2d790*/  WARPSYNC.COLLECTIVE R15, `(.L_x_759) ;  /* 0x000000000f087348 */ /* 0x000fea0003c00000 */
[----:B------:R0:W1:Y:S02]  /*2d7a0*/  SHFL.IDX P6, R14, R13, R12, R11 ;  /* 0x0000000c0d0e7389 */ /* 0x00006400000c000b */
[----:B01----:R-:W-:Y:S01]  /*2d7b0*/  ENDCOLLECTIVE ;  /* 0x000000000000791b */ /* 0x003fe20003800000 */
.L_x_759:
        /* <DEDUP_REMOVED lines=8> */
.L_x_760:
[----:B------:R-:W-:Y:S02]  /*2d840*/  SEL R27, R119, R159, P0 ;  /* 0x0000009f771b7207 */ /* 0x000fe40000000000 */
[----:B------:R-:W-:Y:S01]  /*2d850*/  SEL R119, R159, R119, P0 ;  /* 0x000000779f777207 */ /* 0x000fe20000000000 */
[----:B------:R-:W-:Y:S02]  /*2d860*/  IMAD.MOV.U32 R13, RZ, RZ, R89 ;  /* 0x000000ffff0d7224 */ /* 0x000fe400078e0059 */
[----:B------:R-:W-:-:S07]  /*2d870*/  IMAD.MOV.U32 R92, RZ, RZ, R14 ;  /* 0x000000ffff5c7224 */ /* 0x000fce00078e000e */
[----:B------:R-:W-:Y:S05]  /*2d880*/  WARPSYNC.COLLECTIVE R15, `(.L_x_761) ;  /* 0x000000000f087348 */ /* 0x000fea0003c00000 */
[----:B------:R0:W1:Y:S02]  /*2d890*/  SHFL.IDX P6, R14, R13, R12, R11 ;  /* 0x0000000c0d0e7389 */ /* 0x00006400000c000b */
[----:B01----:R-:W-:Y:S01]  /*2d8a0*/  ENDCOLLECTIVE ;  /* 0x000000000000791b */ /* 0x003fe20003800000 */
.L_x_761:
[----:B------:R-:W-:Y:S01]  /*2d8b0*/  MOV R13, R133 ;  /* 0x00000085000d7202 */ /* 0x000fe20000000f00 */
[----:B------:R-:W-:Y:S02]  /*2d8c0*/  IMAD.MOV.U32 R12, RZ, RZ, R2 ;  /* 0x000000ffff0c7224 */ /* 0x000fe400078e0002 */
[----:B------:R-:W-:-:S07]  /*2d8d0*/  IMAD.MOV.U32 R89, RZ, RZ, R14 ;  /* 0x000000ffff597224 */ /* 0x000fce00078e000e */
[----:B------:R-:W-:Y:S05]  /*2d8e0*/  WARPSYNC.COLLECTIVE R15, `(.L_x_762) ;  /* 0x000000000f087348 */ /* 0x000fea0003c00000 */
[----:B------:R0:W1:Y:S02]  /*2d8f0*/  SHFL.IDX P6, R14, R13, R12, R11 ;  /* 0x0000000c0d0e7389 */ /* 0x00006400000c000b */
[----:B01----:R-:W-:Y:S01]  /*2d900*/  ENDCOLLECTIVE ;  /* 0x000000000000791b */ /* 0x003fe20003800000 */
.L_x_762:
[----:B------:R-:W-:Y:S02]  /*2d910*/  IMAD.MOV.U32 R13, RZ, RZ, R128 ;  /* 0x000000ffff0d7224 */ /* 0x000fe400078e0080 */
[----:B------:R-:W-:-:S07]  /*2d920*/  IMAD.MOV.U32 R133, RZ, RZ, R14 ;  /* 0x000000ffff857224 */ /* 0x000fce00078e000e */
[----:B------:R-:W-:Y:S05]  /*2d930*/  WARPSYNC.COLLECTIVE R15, `(.L_x_763) ;  /* 0x000000000f087348 */ /* 0x000fea0003c00000 */
[----:B------:R0:W1:Y:S02]  /*2d940*/  SHFL.IDX P6, R14, R13, R12, R11 ;  /* 0x0000000c0d0e7389 */ /* 0x00006400000c000b */
[----:B01----:R-:W-:Y:S01]  /*2d950*/  ENDCOLLECTIVE ;  /* 0x000000000000791b */ /* 0x003fe20003800000 */
.L_x_763:
        /* <DEDUP_REMOVED lines=8> */
.L_x_764:
[----:B------:R-:W-:Y:S02]  /*2d9e0*/  SEL R42, R89, R128, P0 ;  /* 0x00000080592a7207 */ /* 0x000fe40000000000 */
[----:B------:R-:W-:Y:S01]  /*2d9f0*/  SEL R89, R128, R89, P0 ;  /* 0x0000005980597207 */ /* 0x000fe20000000000 */
[----:B------:R-:W-:Y:S02]  /*2da00*/  IMAD.MOV.U32 R13, RZ, RZ, R124 ;  /* 0x000000ffff0d7224 */ /* 0x000fe400078e007c */
[----:B------:R-:W-:-:S07]  /*2da10*/  IMAD.MOV.U32 R97, RZ, RZ, R14 ;  /* 0x000000ffff617224 */ /* 0x000fce00078e000e */
[----:B------:R-:W-:Y:S05]  /*2da20*/  WARPSYNC.COLLECTIVE R15, `(.L_x_765) ;  /* 0x000000000f087348 */ /* 0x000fea0003c00000 */
[----:B------:R0:W1:Y:S02]  /*2da30*/  SHFL.IDX P6, R14, R13, R12, R11 ;  /* 0x0000000c0d0e7389 */ /* 0x00006400000c000b */
[----:B01----:R-:W-:Y:S01]  /*2da40*/  ENDCOLLECTIVE ;  /* 0x000000000000791b */ /* 0x003fe20003800000 */
.L_x_765:
[----:B------:R-:W-:Y:S01]  /*2da50*/  MOV R13, R141 ;  /* 0x0000008d000d7202 */ /* 0x000fe20000000f00 */
[----:B------:R-:W-:Y:S02]  /*2da60*/  IMAD.MOV.U32 R12, RZ, RZ, R2 ;  /* 0x000000ffff0c7224 */ /* 0x000fe400078e0002 */
[----:B------:R-:W-:-:S07]  /*2da70*/  IMAD.MOV.U32 R50, RZ, RZ, R14 ;  /* 0x000000ffff327224 */ /* 0x000fce00078e000e */
[----:B------:R-:W-:Y:S05]  /*2da80*/  WARPSYNC.COLLECTIVE R15, `(.L_x_766) ;  /* 0x000000000f087348 */ /* 0x000fea0003c00000 */
[----:B------:R0:W1:Y:S02]  /*2da90*/  SHFL.IDX P6, R14, R13, R12, R11 ;  /* 0x0000000c0d0e7389 */ /* 0x00006400000c000b */
[----:B01----:R-:W-:Y:S01]  /*2daa0*/  ENDCOLLECTIVE ;  /* 0x000000000000791b */ /* 0x003fe20003800000 */
.L_x_766:
[----:B------:R-:W-:Y:S02]  /*2dab0*/  IMAD.MOV.U32 R13, RZ, RZ, R136 ;  /* 0x000000ffff0d7224 */ /* 0x000fe400078e0088 */
[----:B------:R-:W-:-:S07]  /*2dac0*/  IMAD.MOV.U32 R141, RZ, RZ, R14 ;  /* 0x000000ffff8d7224 */ /* 0x000fce00078e000e */
[----:B------:R-:W-:Y:S05]  /*2dad0*/  WARPSYNC.COLLECTIVE R15, `(.L_x_767) ;  /* 0x000000000f087348 */ /* 0x000fea0003c00000 */
[----:B------:R0:W1:Y:S02]  /*2dae0*/  SHFL.IDX P6, R14, R13, R12, R11 ;  /* 0x0000000c0d0e7389 */ /* 0x00006400000c000b */
[----:B01----:R-:W-:Y:S01]  /*2daf0*/  ENDCOLLECTIVE ;  /* 0x000000000000791b */ /* 0x003fe20003800000 */
.L_x_767:
        /* <DEDUP_REMOVED lines=8> */
.L_x_768:
[----:B------:R-:W-:Y:S02]  /*2db80*/  SEL R44, R50, R49, P0 ;  /* 0x00000031322c7207 */ /* 0x000fe40000000000 */
[----:B------:R-:W-:Y:S01]  /*2db90*/  SEL R49, R49, R50, P0 ;  /* 0x0000003231317207 */ /* 0x000fe20000000000 */
[----:B------:R-:W-:Y:S02]  /*2dba0*/  IMAD.MOV.U32 R13, RZ, RZ, R121 ;  /* 0x000000ffff0d7224 */ /* 0x000fe400078e0079 */
[----:B------:R-:W-:-:S07]  /*2dbb0*/  IMAD.MOV.U32 R100, RZ, RZ, R14 ;  /* 0x000000ffff647224 */ /* 0x000fce00078e000e */
[----:B------:R-:W-:Y:S05]  /*2dbc0*/  WARPSYNC.COLLECTIVE R15, `(.L_x_769) ;  /* 0x000000000f087348 */ /* 0x000fea0003c00000 */
[----:B------:R0:W1:Y:S02]  /*2dbd0*/  SHFL.IDX P6, R14, R13, R12, R11 ;  /* 0x0000000c0d0e7389 */ /* 0x00006400000c000b */
[----:B01----:R-:W-:Y:S01]  /*2dbe0*/  ENDCOLLECTIVE ;  /* 0x000000000000791b */ /* 0x003fe20003800000 */
.L_x_769:
[----:B------:R-:W-:Y:S01]  /*2dbf0*/  MOV R13, R149 ;  /* 0x00000095000d7202 */ /* 0x000fe20000000f00 */
[----:B------:R-:W-:Y:S02]  /*2dc00*/  IMAD.MOV.U32 R12, RZ, RZ, R2 ;  /* 0x000000ffff0c7224 */ /* 0x000fe400078e0002 */
[----:B------:R-:W-:-:S07]  /*2dc10*/  IMAD.MOV.U32 R121, RZ, RZ, R14 ;  /* 0x000000ffff797224 */ /* 0x000fce00078e000e */
[----:B------:R-:W-:Y:S05]  /*2dc20*/  WARPSYNC.COLLECTIVE R15, `(.L_x_770) ;  /* 0x000000000f087348 */ /* 0x000fea0003c00000 */
[----:B------:R0:W1:Y:S02]  /*2dc30*/  SHFL.IDX P6, R14, R13, R12, R11 ;  /* 0x0000000c0d0e7389 */ /* 0x00006400000c000b */
[----:B01----:R-:W-:Y:S01]  /*2dc40*/  ENDCOLLECTIVE ;  /* 0x000000000000791b */ /* 0x003fe20003800000 */
.L_x_770:
[----:B------:R-:W-:Y:S02]  /*2dc50*/  IMAD.MOV.U32 R13, RZ, RZ, R144 ;  /* 0x000000ffff0d7224 */ /* 0x000fe400078e0090 */
[----:B------:R-:W-:-:S07]  /*2dc60*/  IMAD.MOV.U32 R149, RZ, RZ, R14 ;  /* 0x000000ffff957224 */ /* 0x000fce00078e000e */
[----:B------:R-:W-:Y:S05]  /*2dc70*/  WARPSYNC.COLLECTIVE R15, `(.L_x_771) ;  /* 0x000000000f087348 */ /* 0x000fea0003c00000 */
[----:B------:R0:W1:Y:S02]  /*2dc80*/  SHFL.IDX P6, R14, R13, R12, R11 ;  /* 0x0000000c0d0e7389 */ /* 0x00006400000c000b */
[----:B01----:R-:W-:Y:S01]  /*2dc90*/  ENDCOLLECTIVE ;  /* 0x000000000000791b */ /* 0x003fe20003800000 */
.L_x_771:
        /* <DEDUP_REMOVED lines=8> */
.L_x_772:
[----:B------:R-:W-:Y:S02]  /*2dd20*/  SEL R46, R121, R144, P0 ;  /* 0x00000090792e7207 */ /* 0x000fe40000000000 */
[----:B------:R-:W-:Y:S01]  /*2dd30*/  SEL R121, R144, R121, P0 ;  /* 0x0000007990797207 */ /* 0x000fe20000000000 */
[----:B------:R-:W-:Y:S02]  /*2dd40*/  IMAD.MOV.U32 R13, RZ, RZ, R105 ;  /* 0x000000ffff0d7224 */ /* 0x000fe400078e0069 */
[----:B------:R-:W-:-:S07]  /*2dd50*/  IMAD.MOV.U32 R108, RZ, RZ, R14 ;  /* 0x000000ffff6c7224 */ /* 0x000fce00078e000e */
[----:B------:R-:W-:Y:S05]  /*2dd60*/  WARPSYNC.COLLECTIVE R15, `(.L_x_773) ;  /* 0x000000000f087348 */ /* 0x000fea0003c00000 */
[----:B------:R0:W1:Y:S02]  /*2dd70*/  SHFL.IDX P6, R14, R13, R12, R11 ;  /* 0x0000000c0d0e7389 */ /* 0x00006400000c000b */
[----:B01----:R-:W-:Y:S01]  /*2dd80*/  ENDCOLLECTIVE ;  /* 0x000000000000791b */ /* 0x003fe20003800000 */
.L_x_773:
[----:B------:R-:W-:Y:S01]  /*2dd90*/  MOV R13, R154 ;  /* 0x0000009a000d7202 */ /* 0x000fe20000000f00 */
[----:B------:R-:W-:Y:S02]  /*2dda0*/  IMAD.MOV.U32 R12, RZ, RZ, R2 ;  /* 0x000000ffff0c7224 */ /* 0x000fe400078e0002 */
[----:B------:R-:W-:-:S07]  /*2ddb0*/  IMAD.MOV.U32 R105, RZ, RZ, R14 ;  /* 0x000000ffff697224 */ /* 0x000fce00078e000e */
[----:B------:R-:W-:Y:S05]  /*2ddc0*/  WARPSYNC.COLLECTIVE R15, `(.L_x_774) ;  /* 0x000000000f087348 */ /* 0x000fea0003c00000 */
[----:B------:R0:W1:Y:S02]  /*2ddd0*/  SHFL.IDX P6, R14, R13, R12, R11 ;  /* 0x0000000c0d0e7389 */ /* 0x00006400000c000b */
[----:B01----:R-:W-:Y:S01]  /*2dde0*/  ENDCOLLECTIVE ;  /* 0x000000000000791b */ /* 0x003fe20003800000 */
.L_x_774:
[----:B------:R-:W-:Y:S02]  /*2ddf0*/  IMAD.MOV.U32 R13, RZ, RZ, R153 ;  /* 0x000000ffff0d7224 */ /* 0x000fe400078e0099 */
[----:B------:R-:W-:-:S07]  /*2de00*/  IMAD.MOV.U32 R154, RZ, RZ, R14 ;  /* 0x000000ffff9a7224 */ /* 0x000fce00078e000e */
[----:B------:R-:W-:Y:S05]  /*2de10*/  WARPSYNC.COLLECTIVE R15, `(.L_x_775) ;  /* 0x000000000f087348 */ /* 0x000fea0003c00000 */
[----:B------:R0:W1:Y:S02]  /*2de20*/  SHFL.IDX P6, R14, R13, R12, R11 ;  /* 0x0000000c0d0e7389 */ /* 0x00006400000c000b */
[----:B01----:R-:W-:Y:S01]  /*2de30*/  ENDCOLLECTIVE ;  /* 0x000000000000791b */ /* 0x003fe20003800000 */
.L_x_775:
        /* <DEDUP_REMOVED lines=8> */
.L_x_776:
[----:B------:R-:W-:Y:S02]  /*2dec0*/  SEL R48, R105, R153, P0 ;  /* 0x0000009969307207 */ /* 0x000fe40000000000 */
[----:B------:R-:W-:Y:S01]  /*2ded0*/  SEL R105, R153, R105, P0 ;  /* 0x0000006999697207 */ /* 0x000fe20000000000 */
[----:B------:R-:W-:Y:S02]  /*2dee0*/  IMAD.MOV.U32 R13, RZ, RZ, R113 ;  /* 0x000000ffff0d7224 */ /* 0x000fe400078e0071 */
[----:B------:R-:W-:-:S07]  /*2def0*/  IMAD.MOV.U32 R116, RZ, RZ, R14 ;  /* 0x000000ffff747224 */ /* 0x000fce00078e000e */
[----:B------:R-:W-:Y:S05]  /*2df00*/  WARPSYNC.COLLECTIVE R15, `(.L_x_777) ;  /* 0x000000000f087348 */ /* 0x000fea0003c00000 */
[----:B------:R0:W1:Y:S02]  /*2df10*/  SHFL.IDX P6, R14, R13, R12, R11 ;  /* 0x0000000c0d0e7389 */ /* 0x00006400000c000b */
[----:B01----:R-:W-:Y:S01]  /*2df20*/  ENDCOLLECTIVE ;  /* 0x000000000000791b */ /* 0x003fe20003800000 */
.L_x_777:
[----:B------:R-:W-:Y:S01]  /*2df30*/  MOV R13, R156 ;  /* 0x0000009c000d7202 */ /* 0x000fe20000000f00 */
[----:B------:R-:W-:Y:S02]  /*2df40*/  IMAD.MOV.U32 R12, RZ, RZ, R2 ;  /* 0x000000ffff0c7224 */ /* 0x000fe400078e0002 */
[----:B------:R-:W-:-:S07]  /*2df50*/  IMAD.MOV.U32 R113, RZ, RZ, R14 ;  /* 0x000000ffff717224 */ /* 0x000fce00078e000e */
[----:B------:R-:W-:Y:S05]  /*2df60*/  WARPSYNC.COLLECTIVE R15, `(.L_x_778) ;  /* 0x000000000f087348 */ /* 0x000fea0003c00000 */
[----:B------:R0:W1:Y:S02]  /*2df70*/  SHFL.IDX P6, R14, R13, R12, R11 ;  /* 0x0000000c0d0e7389 */ /* 0x00006400000c000b */
[----:B01----:R-:W-:Y:S01]  /*2df80*/  ENDCOLLECTIVE ;  /* 0x000000000000791b */ /* 0x003fe20003800000 */
.L_x_778:
[----:B------:R-:W-:Y:S02]  /*2df90*/  IMAD.MOV.U32 R13, RZ, RZ, R155 ;  /* 0x000000ffff0d7224 */ /* 0x000fe400078e009b */
[----:B------:R-:W-:-:S07]  /*2dfa0*/  IMAD.MOV.U32 R156, RZ, RZ, R14 ;  /* 0x000000ffff9c7224 */ /* 0x000fce00078e000e */
[----:B------:R-:W-:Y:S05]  /*2dfb0*/  WARPSYNC.COLLECTIVE R15, `(.L_x_779) ;  /* 0x000000000f087348 */ /* 0x000fea0003c00000 */
[----:B------:R0:W1:Y:S02]  /*2dfc0*/  SHFL.IDX P6, R14, R13, R12, R11 ;  /* 0x0000000c0d0e7389 */ /* 0x00006400000c000b */
[----:B01----:R-:W-:Y:S01]  /*2dfd0*/  ENDCOLLECTIVE ;  /* 0x000000000000791b */ /* 0x003fe20003800000 */
.L_x_779:
        /* <DEDUP_REMOVED lines=8> */
.L_x_780:
[----:B------:R-:W-:Y:S02]  /*2e060*/  SEL R52, R113, R155, P0 ;  /* 0x0000009b71347207 */ /* 0x000fe40000000000 */
[----:B------:R-:W-:Y:S01]  /*2e070*/  SEL R113, R155, R113, P0 ;  /* 0x000000719b717207 */ /* 0x000fe20000000000 */
[----:B------:R-:W-:Y:S02]  /*2e080*/  IMAD.MOV.U32 R13, RZ, RZ, R118 ;  /* 0x000000ffff0d7224 */ /* 0x000fe400078e0076 */
[----:B------:R-:W-:-:S07]  /*2e090*/  IMAD.MOV.U32 R74, RZ, RZ, R14 ;  /* 0x000000ffff4a7224 */ /* 0x000fce00078e000e */
[----:B------:R-:W-:Y:S05]  /*2e0a0*/  WARPSYNC.COLLECTIVE R15, `(.L_x_781) ;  /* 0x000000000f087348 */ /* 0x000fea0003c00000 */
[----:B------:R0:W1:Y:S02]  /*2e0b0*/  SHFL.IDX P6, R14, R13, R12, R11 ;  /* 0x0000000c0d0e7389 */ /* 0x00006400000c000b */
[----:B01----:R-:W-:Y:S01]  /*2e0c0*/  ENDCOLLECTIVE ;  /* 0x000000000000791b */ /* 0x003fe20003800000 */
.L_x_781:
[----:B------:R-:W-:Y:S01]  /*2e0d0*/  MOV R13, R78 ;  /* 0x0000004e000d7202 */ /* 0x000fe20000000f00 */
[----:B------:R-:W-:Y:S02]  /*2e0e0*/  IMAD.MOV.U32 R12, RZ, RZ, R2 ;  /* 0x000000ffff0c7224 */ /* 0x000fe400078e0002 */
[----:B------:R-:W-:-:S07]  /*2e0f0*/  IMAD.MOV.U32 R118, RZ, RZ, R14 ;  /* 0x000000ffff767224 */ /* 0x000fce00078e000e */
[----:B------:R-:W-:Y:S05]  /*2e100*/  WARPSYNC.COLLECTIVE R15, `(.L_x_782) ;  /* 0x000000000f087348 */ /* 0x000fea0003c00000 */
[----:B------:R0:W1:Y:S02]  /*2e110*/  SHFL.IDX P6, R14, R13, R12, R11 ;  /* 0x0000000c0d0e7389 */ /* 0x00006400000c000b */
[----:B01----:R-:W-:Y:S01]  /*2e120*/  ENDCOLLECTIVE ;  /* 0x000000000000791b */ /* 0x003fe20003800000 */
.L_x_782:
[----:B------:R-:W-:Y:S02]  /*2e130*/  IMAD.MOV.U32 R13, RZ, RZ, R75 ;  /* 0x000000ffff0d7224 */ /* 0x000fe400078e004b */
[----:B------:R-:W-:-:S07]  /*2e140*/  IMAD.MOV.U32 R78, RZ, RZ, R14 ;  /* 0x000000ffff4e7224 */ /* 0x000fce00078e000e */
[----:B------:R-:W-:Y:S05]  /*2e150*/  WARPSYNC.COLLECTIVE R15, `(.L_x_783) ;  /* 0x000000000f087348 */ /* 0x000fea0003c00000 */
[----:B------:R0:W1:Y:S02]  /*2e160*/  SHFL.IDX P6, R14, R13, R12, R11 ;  /* 0x0000000c0d0e7389 */ /* 0x00006400000c000b */
[----:B01----:R-:W-:Y:S01]  /*2e170*/  ENDCOLLECTIVE ;  /* 0x000000000000791b */ /* 0x003fe20003800000 */
.L_x_783:
        /* <DEDUP_REMOVED lines=8> */
.L_x_784:
[----:B------:R-:W-:Y:S02]  /*2e200*/  SEL R56, R118, R75, P0 ;  /* 0x0000004b76387207 */ /* 0x000fe40000000000 */
[----:B------:R-:W-:Y:S01]  /*2e210*/  SEL R75, R75, R118, P0 ;  /* 0x000000764b4b7207 */ /* 0x000fe20000000000 */
[----:B------:R-:W-:Y:S02]  /*2e220*/  IMAD.MOV.U32 R13, RZ, RZ, R127 ;  /* 0x000000ffff0d7224 */ /* 0x000fe400078e007f */
[----:B------:R-:W-:-:S07]  /*2e230*/  IMAD.MOV.U32 R79, RZ, RZ, R14 ;  /* 0x000000ffff4f7224 */ /* 0x000fce00078e000e */
[----:B------:R-:W-:Y:S05]  /*2e240*/  WARPSYNC.COLLECTIVE R15, `(.L_x_785) ;  /* 0x000000000f087348 */ /* 0x000fea0003c00000 */
[----:B------:R0:W1:Y:S02]  /*2e250*/  SHFL.IDX P6, R14, R13, R12, R11 ;  /* 0x0000000c0d0e7389 */ /* 0x00006400000c000b */
[----:B01----:R-:W-:Y:S01]  /*2e260*/  ENDCOLLECTIVE ;  /* 0x000000000000791b */ /* 0x003fe20003800000 */
.L_x_785:
[----:B------:R-:W-:Y:S01]  /*2e270*/  MOV R13, R86 ;  /* 0x00000056000d7202 */ /* 0x000fe20000000f00 */
[----:B------:R-:W-:Y:S02]  /*2e280*/  IMAD.MOV.U32 R12, RZ, RZ, R2 ;  /* 0x000000ffff0c7224 */ /* 0x000fe400078e0002 */
[----:B------:R-:W-:-:S07]  /*2e290*/  IMAD.MOV.U32 R54, RZ, RZ, R14 ;  /* 0x000000ffff367224 */ /* 0x000fce00078e000e */
[----:B------:R-:W-:Y:S05]  /*2e2a0*/  WARPSYNC.COLLECTIVE R15, `(.L_x_786) ;  /* 0x000000000f087348 */ /* 0x000fea0003c00000 */
[----:B------:R0:W1:Y:S02]  /*2e2b0*/  SHFL.IDX P6, R14, R13, R12, R11 ;  /* 0x0000000c0d0e7389 */ /* 0x00006400000c000b */
[----:B01----:R-:W-:Y:S01]  /*2e2c0*/  ENDCOLLECTIVE ;  /* 0x000000000000791b */ /* 0x003fe20003800000 */
.L_x_786:
[----:B------:R-:W-:Y:S02]  /*2e2d0*/  IMAD.MOV.U32 R13, RZ, RZ, R129 ;  /* 0x000000ffff0d7224 */ /* 0x000fe400078e0081 */
[----:B------:R-:W-:-:S07]  /*2e2e0*/  IMAD.MOV.U32 R86, RZ, RZ, R14 ;  /* 0x000000ffff567224 */ /* 0x000fce00078e000e */
[----:B------:R-:W-:Y:S05]  /*2e2f0*/  WARPSYNC.COLLECTIVE R15, `(.L_x_787) ;  /* 0x000000000f087348 */ /* 0x000fea0003c00000 */
[----:B------:R0:W1:Y:S02]  /*2e300*/  SHFL.IDX P6, R14, R13, R12, R11 ;  /* 0x0000000c0d0e7389 */ /* 0x00006400000c000b */
[----:B01----:R-:W-:Y:S01]  /*2e310*/  ENDCOLLECTIVE ;  /* 0x000000000000791b */ /* 0x003fe20003800000 */
.L_x_787:
[----:B------:R-:W-:Y:S01]  /*2e320*/  MOV R13, R83 ;  /* 0x00000053000d7202 */ /* 0x000fe20000000f00 */
[----:B------:R-:W-:Y:S02]  /*2e330*/  IMAD.MOV.U32 R12, RZ, RZ, R0 ;  /* 0x000000ffff0c7224 */ /* 0x000fe400078e0000 */
[----:B------:R-:W-:-:S07]  /*2e340*/  IMAD.MOV.U32 R55, RZ, RZ, R14 ;  /* 0x000000ffff377224 */ /* 0x000fce00078e000e */
[----:B------:R-:W-:Y:S05]  /*2e350*/  WARPSYNC.COLLECTIVE R15, `(.L_x_788) ;  /* 0x000000000f087348 */ /* 0x000fea0003c00000 */
[----:B------:R0:W1:Y:S02]  /*2e360*/  SHFL.IDX P6, R14, R13, R12, R11 ;  /* 0x0000000c0d0e7389 */ /* 0x00006400000c000b */
[----:B01----:R-:W-:Y:S01]  /*2e370*/  ENDCOLLECTIVE ;  /* 0x000000000000791b */ /* 0x003fe20003800000 */
.L_x_788:
[----:B------:R-:W-:Y:S02]  /*2e380*/  SEL R61, R54, R55, P0 ;  /* 0x00000037363d7207 */ /* 0x000fe40000000000 */
[----:B------:R-:W-:Y:S02]  /*2e390*/  SEL R54, R55, R54, P0 ;  /* 0x0000003637367207 */ /* 0x000fe40000000000 */
[----:B------:R-:W-:Y:S02]  /*2e3a0*/  SEL R55, R79, R86, P0 ;  /* 0x000000564f377207 */ /* 0x000fe40000000000 */
[----:B------:R-:W-:Y:S01]  /*2e3b0*/  SEL R79, R86, R79, P0 ;  /* 0x0000004f564f7207 */ /* 0x000fe20000000000 */
[----:B------:R-:W-:Y:S02]  /*2e3c0*/  IMAD.MOV.U32 R13, RZ, RZ, R82 ;  /* 0x000000ffff0d7224 */ /* 0x000fe400078e0052 */
[----:B------:R-:W-:-:S07]  /*2e3d0*/  IMAD.MOV.U32 R83, RZ, RZ, R14 ;  /* 0x000000ffff537224 */ /* 0x000fce00078e000e */
[----:B------:R-:W-:Y:S05]  /*2e3e0*/  WARPSYNC.COLLECTIVE R15, `(.L_x_789) ;  /* 0x000000000f087348 */ /* 0x000fea0003c00000 */
[----:B------:R0:W1:Y:S02]  /*2e3f0*/  SHFL.IDX P6, R14, R13, R12, R11 ;  /* 0x0000000c0d0e7389 */ /* 0x00006400000c000b */
[----:B01----:R-:W-:Y:S01]  /*2e400*/  ENDCOLLECTIVE ;  /* 0x000000000000791b */ /* 0x003fe20003800000 */
.L_x_789:
[----:B------:R-:W-:Y:S01]  /*2e410*/  MOV R13, R94 ;  /* 0x0000005e000d7202 */ /* 0x000fe20000000f00 */
[----:B------:R-:W-:Y:S02]  /*2e420*/  IMAD.MOV.U32 R12, RZ, RZ, R2 ;  /* 0x000000ffff0c7224 */ /* 0x000fe400078e0002 */
[----:B------:R-:W-:-:S07]  /*2e430*/  IMAD.MOV.U32 R82, RZ, RZ, R14 ;  /* 0x000000ffff527224 */ /* 0x000fce00078e000e */
[----:B------:R-:W-:Y:S05]  /*2e440*/  WARPSYNC.COLLECTIVE R15, `(.L_x_790) ;  /* 0x000000000f087348 */ /* 0x000fea0003c00000 */
[----:B------:R0:W1:Y:S02]  /*2e450*/  SHFL.IDX P6, R14, R13, R12, R11 ;  /* 0x0000000c0d0e7389 */ /* 0x00006400000c000b */
[----:B01----:R-:W-:Y:S01]  /*2e460*/  ENDCOLLECTIVE ;  /* 0x000000000000791b */ /* 0x003fe20003800000 */
.L_x_790:
[----:B------:R-:W-:Y:S02]  /*2e470*/  IMAD.MOV.U32 R13, RZ, RZ, R90 ;  /* 0x000000ffff0d7224 */ /* 0x000fe400078e005a */
[----:B------:R-:W-:-:S07]  /*2e480*/  IMAD.MOV.U32 R94, RZ, RZ, R14 ;  /* 0x000000ffff5e7224 */ /* 0x000fce00078e000e */
[----:B------:R-:W-:Y:S05]  /*2e490*/  WARPSYNC.COLLECTIVE R15, `(.L_x_791) ;  /* 0x000000000f087348 */ /* 0x000fea0003c00000 */
[----:B------:R0:W1:Y:S02]  /*2e4a0*/  SHFL.IDX P6, R14, R13, R12, R11 ;  /* 0x0000000c0d0e7389 */ /* 0x00006400000c000b */
[----:B01----:R-:W-:Y:S01]  /*2e4b0*/  ENDCOLLECTIVE ;  /* 0x000000000000791b */ /* 0x003fe20003800000 */
.L_x_791:
        /* <DEDUP_REMOVED lines=8> */
.L_x_792:
[----:B------:R-:W-:Y:S02]  /*2e540*/  SEL R64, R82, R90, P0 ;  /* 0x0000005a52407207 */ /* 0x000fe40000000000 */
[----:B------:R-:W-:Y:S01]  /*2e550*/  SEL R82, R90, R82, P0 ;  /* 0x000000525a527207 */ /* 0x000fe20000000000 */
[----:B------:R-:W-:Y:S02]  /*2e560*/  IMAD.MOV.U32 R13, RZ, RZ, R132 ;  /* 0x000000ffff0d7224 */ /* 0x000fe400078e0084 */
[----:B------:R-:W-:-:S07]  /*2e570*/  IMAD.MOV.U32 R87, RZ, RZ, R14 ;  /* 0x000000ffff577224 */ /* 0x000fce00078e000e */
[----:B------:R-:W-:Y:S05]  /*2e580*/  WARPSYNC.COLLECTIVE R15, `(.L_x_793) ;  /* 0x000000000f087348 */ /* 0x000fea0003c00000 */
[----:B------:R0:W1:Y:S02]  /*2e590*/  SHFL.IDX P6, R14, R13, R12, R11 ;  /* 0x0000000c0d0e7389 */ /* 0x00006400000c000b */
[----:B01----:R-:W-:Y:S01]  /*2e5a0*/  ENDCOLLECTIVE ;  /* 0x000000000000791b */ /* 0x003fe20003800000 */
.L_x_793:
[----:B------:R-:W-:Y:S01]  /*2e5b0*/  MOV R13, R102 ;  /* 0x00000066000d7202 */ /* 0x000fe20000000f00 */
[----:B------:R-:W-:Y:S02]  /*2e5c0*/  IMAD.MOV.U32 R12, RZ, RZ, R2 ;  /* 0x000000ffff0c7224 */ /* 0x000fe400078e0002 */
[----:B------:R-:W-:-:S07]  /*2e5d0*/  IMAD.MOV.U32 R127, RZ, RZ, R14 ;  /* 0x000000ffff7f7224 */ /* 0x000fce00078e000e */
[----:B------:R-:W-:Y:S05]  /*2e5e0*/  WARPSYNC.COLLECTIVE R15, `(.L_x_794) ;  /* 0x000000000f087348 */ /* 0x000fea0003c00000 */
[----:B------:R0:W1:Y:S02]  /*2e5f0*/  SHFL.IDX P6, R14, R13, R12, R11 ;  /* 0x0000000c0d0e7389 */ /* 0x00006400000c000b */
[----:B01----:R-:W-:Y:S01]  /*2e600*/  ENDCOLLECTIVE ;  /* 0x000000000000791b */ /* 0x003fe20003800000 */
.L_x_794:
[----:B------:R-:W-:Y:S02]  /*2e610*/  IMAD.MOV.U32 R13, RZ, RZ, R137 ;  /* 0x000000ffff0d7224 */ /* 0x000fe400078e0089 */
[----:B------:R-:W-:-:S07]  /*2e620*/  IMAD.MOV.U32 R102, RZ, RZ, R14 ;  /* 0x000000ffff667224 */ /* 0x000fce00078e000e */
[----:B------:R-:W-:Y:S05]  /*2e630*/  WARPSYNC.COLLECTIVE R15, `(.L_x_795) ;  /* 0x000000000f087348 */ /* 0x000fea0003c00000 */
[----:B------:R0:W1:Y:S02]  /*2e640*/  SHFL.IDX P6, R14, R13, R12, R11 ;  /* 0x0000000c0d0e7389 */ /* 0x00006400000c000b */
[----:B01----:R-:W-:Y:S01]  /*2e650*/  ENDCOLLECTIVE ;  /* 0x000000000000791b */ /* 0x003fe20003800000 */
.L_x_795:
        /* <DEDUP_REMOVED lines=8> */
.L_x_796:
[----:B------:R-:W-:Y:S02]  /*2e6e0*/  SEL R69, R127, R124, P0 ;  /* 0x0000007c7f457207 */ /* 0x000fe40000000000 */
[----:B------:R-:W-:Y:S01]  /*2e6f0*/  SEL R124, R124, R127, P0 ;  /* 0x0000007f7c7c7207 */ /* 0x000fe20000000000 */
[----:B------:R-:W-:Y:S02]  /*2e700*/  IMAD.MOV.U32 R13, RZ, RZ, R140 ;  /* 0x000000ffff0d7224 */ /* 0x000fe400078e008c */
[----:B------:R-:W-:-:S07]  /*2e710*/  IMAD.MOV.U32 R91, RZ, RZ, R14 ;  /* 0x000000ffff5b7224 */ /* 0x000fce00078e000e */
[----:B------:R-:W-:Y:S05]  /*2e720*/  WARPSYNC.COLLECTIVE R15, `(.L_x_797) ;  /* 0x000000000f087348 */ /* 0x000fea0003c00000 */
[----:B------:R0:W1:Y:S02]  /*2e730*/  SHFL.IDX P6, R14, R13, R12, R11 ;  /* 0x0000000c0d0e7389 */ /* 0x00006400000c000b */
[----:B01----:R-:W-:Y:S01]  /*2e740*/  ENDCOLLECTIVE ;  /* 0x000000000000791b */ /* 0x003fe20003800000 */
.L_x_797:
[----:B------:R-:W-:Y:S01]  /*2e750*/  MOV R13, R110 ;  /* 0x0000006e000d7202 */ /* 0x000fe20000000f00 */
[----:B------:R-:W-:Y:S02]  /*2e760*/  IMAD.MOV.U32 R12, RZ, RZ, R2 ;  /* 0x000000ffff0c7224 */ /* 0x000fe400078e0002 */
[----:B------:R-:W-:-:S07]  /*2e770*/  IMAD.MOV.U32 R106, RZ, RZ, R14 ;  /* 0x000000ffff6a7224 */ /* 0x000fce00078e000e */
[----:B------:R-:W-:Y:S05]  /*2e780*/  WARPSYNC.COLLECTIVE R15, `(.L_x_798) ;  /* 0x000000000f087348 */ /* 0x000fea0003c00000 */
[----:B------:R0:W1:Y:S02]  /*2e790*/  SHFL.IDX P6, R14, R13, R12, R11 ;  /* 0x0000000c0d0e7389 */ /* 0x00006400000c000b */
[----:B01----:R-:W-:Y:S01]  /*2e7a0*/  ENDCOLLECTIVE ;  /* 0x000000000000791b */ /* 0x003fe20003800000 */
.L_x_798:
[----:B------:R-:W-:Y:S02]  /*2e7b0*/  IMAD.MOV.U32 R13, RZ, RZ, R107 ;  /* 0x000000ffff0d7224 */ /* 0x000fe400078e006b */
[----:B------:R-:W-:-:S07]  /*2e7c0*/  IMAD.MOV.U32 R110, RZ, RZ, R14 ;  /* 0x000000ffff6e7224 */ /* 0x000fce00078e000e */
[----:B------:R-:W-:Y:S05]  /*2e7d0*/  WARPSYNC.COLLECTIVE R15, `(.L_x_799) ;  /* 0x000000000f087348 */ /* 0x000fea0003c00000 */
[----:B------:R0:W1:Y:S02]  /*2e7e0*/  SHFL.IDX P6, R14, R13, R12, R11 ;  /* 0x0000000c0d0e7389 */ /* 0x00006400000c000b */
[----:B01----:R-:W-:Y:S01]  /*2e7f0*/  ENDCOLLECTIVE ;  /* 0x000000000000791b */ /* 0x003fe20003800000 */
.L_x_799:
        /* <DEDUP_REMOVED lines=8> */
.L_x_800:
[----:B------:R-:W-:Y:S02]  /*2e880*/  SEL R77, R106, R107, P0 ;  /* 0x0000006b6a4d7207 */ /* 0x000fe40000000000 */
[----:B------:R-:W-:Y:S01]  /*2e890*/  SEL R106, R107, R106, P0 ;  /* 0x0000006a6b6a7207 */ /* 0x000fe20000000000 */
[----:B------:R-:W-:Y:S02]  /*2e8a0*/  IMAD.MOV.U32 R13, RZ, RZ, R111 ;  /* 0x000000ffff0d7224 */ /* 0x000fe400078e006f */
[----:B------:R-:W-:-:S07]  /*2e8b0*/  IMAD.MOV.U32 R95, RZ, RZ, R14 ;  /* 0x000000ffff5f7224 */ /* 0x000fce00078e000e */
[----:B------:R-:W-:Y:S05]  /*2e8c0*/  WARPSYNC.COLLECTIVE R15, `(.L_x_801) ;  /* 0x000000000f087348 */ /* 0x000fea0003c00000 */
[----:B------:R0:W1:Y:S02]  /*2e8d0*/  SHFL.IDX P6, R14, R13, R12, R11 ;  /* 0x0000000c0d0e7389 */ /* 0x00006400000c000b */
[----:B01----:R-:W-:Y:S01]  /*2e8e0*/  ENDCOLLECTIVE ;  /* 0x000000000000791b */ /* 0x003fe20003800000 */
.L_x_801:
[----:B------:R-:W-:Y:S01]  /*2e8f0*/  MOV R13, R157 ;  /* 0x0000009d000d7202 */ /* 0x000fe20000000f00 */
[----:B------:R-:W-:Y:S02]  /*2e900*/  IMAD.MOV.U32 R12, RZ, RZ, R2 ;  /* 0x000000ffff0c7224 */ /* 0x000fe400078e0002 */
[----:B------:R-:W-:-:S07]  /*2e910*/  IMAD.MOV.U32 R114, RZ, RZ, R14 ;  /* 0x000000ffff727224 */ /* 0x000fce00078e000e */
[----:B------:R-:W-:Y:S05]  /*2e920*/  WARPSYNC.COLLECTIVE R15, `(.L_x_802) ;  /* 0x000000000f087348 */ /* 0x000fea0003c00000 */
[----:B------:R0:W1:Y:S02]  /*2e930*/  SHFL.IDX P6, R14, R13, R12, R11 ;  /* 0x0000000c0d0e7389 */ /* 0x00006400000c000b */
[----:B01----:R-:W-:Y:S01]  /*2e940*/  ENDCOLLECTIVE ;  /* 0x000000000000791b */ /* 0x003fe20003800000 */
.L_x_802:
[----:B------:R-:W-:Y:S02]  /*2e950*/  IMAD.MOV.U32 R13, RZ, RZ, R115 ;  /* 0x000000ffff0d7224 */ /* 0x000fe400078e0073 */
[----:B------:R-:W-:-:S07]  /*2e960*/  IMAD.MOV.U32 R157, RZ, RZ, R14 ;  /* 0x000000ffff9d7224 */ /* 0x000fce00078e000e */
[----:B------:R-:W-:Y:S05]  /*2e970*/  WARPSYNC.COLLECTIVE R15, `(.L_x_803) ;  /* 0x000000000f087348 */ /* 0x000fea0003c00000 */
[----:B------:R0:W1:Y:S02]  /*2e980*/  SHFL.IDX P6, R14, R13, R12, R11 ;  /* 0x0000000c0d0e7389 */ /* 0x00006400000c000b */
[----:B01----:R-:W-:Y:S01]  /*2e990*/  ENDCOLLECTIVE ;  /* 0x000000000000791b */ /* 0x003fe20003800000 */
.L_x_803:
        /* <DEDUP_REMOVED lines=8> */
.L_x_804:
[----:B------:R-:W-:Y:S02]  /*2ea20*/  SEL R80, R114, R111, P0 ;  /* 0x0000006f72507207 */ /* 0x000fe40000000000 */
[----:B------:R-:W-:Y:S01]  /*2ea30*/  SEL R111, R111, R114, P0 ;  /* 0x000000726f6f7207 */ /* 0x000fe20000000000 */
[----:B------:R-:W-:Y:S02]  /*2ea40*/  IMAD.MOV.U32 R13, RZ, RZ, R145 ;  /* 0x000000ffff0d7224 */ /* 0x000fe400078e0091 */
[----:B------:R-:W-:-:S07]  /*2ea50*/  IMAD.MOV.U32 R98, RZ, RZ, R14 ;  /* 0x000000ffff627224 */ /* 0x000fce00078e000e */
[----:B------:R-:W-:Y:S05]  /*2ea60*/  WARPSYNC.COLLECTIVE R15, `(.L_x_805) ;  /* 0x000000000f087348 */ /* 0x000fea0003c00000 */
[----:B------:R0:W1:Y:S02]  /*2ea70*/  SHFL.IDX P6, R14, R13, R12, R11 ;  /* 0x0000000c0d0e7389 */ /* 0x00006400000c000b */
[----:B01----:R-:W-:Y:S01]  /*2ea80*/  ENDCOLLECTIVE ;  /* 0x000000000000791b */ /* 0x003fe20003800000 */
.L_x_805:
[----:B------:R-:W-:Y:S01]  /*2ea90*/  MOV R13, R126 ;  /* 0x0000007e000d7202 */ /* 0x000fe20000000f00 */
[----:B------:R-:W-:Y:S02]  /*2eaa0*/  IMAD.MOV.U32 R12, RZ, RZ, R2 ;  /* 0x000000ffff0c7224 */ /* 0x000fe400078e0002 */
[----:B------:R-:W-:-:S07]  /*2eab0*/  IMAD.MOV.U32 R115, RZ, RZ, R14 ;  /* 0x000000ffff737224 */ /* 0x000fce00078e000e */
[----:B------:R-:W-:Y:S05]  /*2eac0*/  WARPSYNC.COLLECTIVE R15, `(.L_x_806) ;  /* 0x000000000f087348 */ /* 0x000fea0003c00000 */
[----:B------:R0:W1:Y:S02]  /*2ead0*/  SHFL.IDX P6, R14, R13, R12, R11 ;  /* 0x0000000c0d0e7389 */ /* 0x00006400000c000b */
[----:B01----:R-:W-:Y:S01]  /*2eae0*/  ENDCOLLECTIVE ;  /* 0x000000000000791b */ /* 0x003fe20003800000 */
.L_x_806:
[----:B------:R-:W-:Y:S02]  /*2eaf0*/  IMAD.MOV.U32 R13, RZ, RZ, R122 ;  /* 0x000000ffff0d7224 */ /* 0x000fe400078e007a */
[----:B------:R-:W-:-:S07]  /*2eb00*/  IMAD.MOV.U32 R126, RZ, RZ, R14 ;  /* 0x000000ffff7e7224 */ /* 0x000fce00078e000e */
[----:B------:R-:W-:Y:S05]  /*2eb10*/  WARPSYNC.COLLECTIVE R15, `(.L_x_807) ;  /* 0x000000000f087348 */ /* 0x000fea0003c00000 */
[----:B------:R0:W1:Y:S02]  /*2eb20*/  SHFL.IDX P6, R14, R13, R12, R11 ;  /* 0x0000000c0d0e7389 */ /* 0x00006400000c000b */
[----:B01----:R-:W-:Y:S01]  /*2eb30*/  ENDCOLLECTIVE ;  /* 0x000000000000791b */ /* 0x003fe20003800000 */
.L_x_807:
        /* <DEDUP_REMOVED lines=8> */
.L_x_808:
[----:B------:R-:W-:Y:S02]  /*2ebc0*/  SEL R86, R115, R122, P0 ;  /* 0x0000007a73567207 */ /* 0x000fe40000000000 */
[----:B------:R-:W-:Y:S01]  /*2ebd0*/  SEL R115, R122, R115, P0 ;  /* 0x000000737a737207 */ /* 0x000fe20000000000 */
[----:B------:R-:W-:Y:S02]  /*2ebe0*/  IMAD.MOV.U32 R13, RZ, RZ, R123 ;  /* 0x000000ffff0d7224 */ /* 0x000fe400078e007b */
[----:B------:R-:W-:-:S07]  /*2ebf0*/  IMAD.MOV.U32 R99, RZ, RZ, R14 ;  /* 0x000000ffff637224 */ /* 0x000fce00078e000e */
[----:B------:R-:W-:Y:S05]  /*2ec00*/  WARPSYNC.COLLECTIVE R15, `(.L_x_809) ;  /* 0x000000000f087348 */ /* 0x000fea0003c00000 */
[----:B------:R0:W1:Y:S02]  /*2ec10*/  SHFL.IDX P6, R14, R13, R12, R11 ;  /* 0x0000000c0d0e7389 */ /* 0x00006400000c000b */
[----:B01----:R-:W-:Y:S01]  /*2ec20*/  ENDCOLLECTIVE ;  /* 0x000000000000791b */ /* 0x003fe20003800000 */
.L_x_809:
[----:B------:R-:W-:Y:S01]  /*2ec30*/  MOV R13, R134 ;  /* 0x00000086000d7202 */ /* 0x000fe20000000f00 */
[----:B------:R-:W-:Y:S02]  /*2ec40*/  IMAD.MOV.U32 R12, RZ, RZ, R2 ;  /* 0x000000ffff0c7224 */ /* 0x000fe400078e0002 */
[----:B------:R-:W-:-:S07]  /*2ec50*/  IMAD.MOV.U32 R129, RZ, RZ, R14 ;  /* 0x000000ffff817224 */ /* 0x000fce00078e000e */
[----:B------:R-:W-:Y:S05]  /*2ec60*/  WARPSYNC.COLLECTIVE R15, `(.L_x_810) ;  /* 0x000000000f087348 */ /* 0x000fea0003c00000 */
[----:B------:R0:W1:Y:S02]  /*2ec70*/  SHFL.IDX P6, R14, R13, R12, R11 ;  /* 0x0000000c0d0e7389 */ /* 0x00006400000c000b */
[----:B01----:R-:W-:Y:S01]  /*2ec80*/  ENDCOLLECTIVE ;  /* 0x000000000000791b */ /* 0x003fe20003800000 */
.L_x_810:
[----:B------:R-:W-:Y:S02]  /*2ec90*/  IMAD.MOV.U32 R13, RZ, RZ, R130 ;  /* 0x000000ffff0d7224 */ /* 0x000fe400078e0082 */
[----:B------:R-:W-:-:S07]  /*2eca0*/  IMAD.MOV.U32 R134, RZ, RZ, R14 ;  /* 0x000000ffff867224 */ /* 0x000fce00078e000e */
[----:B------:R-:W-:Y:S05]  /*2ecb0*/  WARPSYNC.COLLECTIVE R15, `(.L_x_811) ;  /* 0x000000000f087348 */ /* 0x000fea0003c00000 */
[----:B------:R0:W1:Y:S02]  /*2ecc0*/  SHFL.IDX P6, R14, R13, R12, R11 ;  /* 0x0000000c0d0e7389 */ /* 0x00006400000c000b */
[----:B01----:R-:W-:Y:S01]  /*2ecd0*/  ENDCOLLECTIVE ;  /* 0x000000000000791b */ /* 0x003fe20003800000 */
.L_x_811:
        /* <DEDUP_REMOVED lines=8> */
.L_x_812:
[----:B------:R-:W-:Y:S02]  /*2ed60*/  SEL R90, R129, R123, P0 ;  /* 0x0000007b815a7207 */ /* 0x000fe40000000000 */
[----:B------:R-:W-:Y:S01]  /*2ed70*/  SEL R123, R123, R129, P0 ;  /* 0x000000817b7b7207 */ /* 0x000fe20000000000 */
[----:B------:R-:W-:Y:S02]  /*2ed80*/  IMAD.MOV.U32 R13, RZ, RZ, R135 ;  /* 0x000000ffff0d7224 */ /* 0x000fe400078e0087 */
[----:B------:R-:W-:-:S07]  /*2ed90*/  IMAD.MOV.U32 R131, RZ, RZ, R14 ;  /* 0x000000ffff837224 */ /* 0x000fce00078e000e */
[----:B------:R-:W-:Y:S05]  /*2eda0*/  WARPSYNC.COLLECTIVE R15, `(.L_x_813) ;  /* 0x000000000f087348 */ /* 0x000fea0003c00000 */
[----:B------:R0:W1:Y:S02]  /*2edb0*/  SHFL.IDX P6, R14, R13, R12, R11 ;  /* 0x0000000c0d0e7389 */ /* 0x00006400000c000b */
[----:B01----:R-:W-:Y:S01]  /*2edc0*/  ENDCOLLECTIVE ;  /* 0x000000000000791b */ /* 0x003fe20003800000 */
.L_x_813:
[----:B------:R-:W-:Y:S01]  /*2edd0*/  MOV R13, R142 ;  /* 0x0000008e000d7202 */ /* 0x000fe20000000f00 */
[----:B------:R-:W-:Y:S02]  /*2ede0*/  IMAD.MOV.U32 R12, RZ, RZ, R2 ;  /* 0x000000ffff0c7224 */ /* 0x000fe400078e0002 */
[----:B------:R-:W-:-:S07]  /*2edf0*/  IMAD.MOV.U32 R130, RZ, RZ, R14 ;  /* 0x000000ffff827224 */ /* 0x000fce00078e000e */
[----:B------:R-:W-:Y:S05]  /*2ee00*/  WARPSYNC.COLLECTIVE R15, `(.L_x_814) ;  /* 0x000000000f087348 */ /* 0x000fea0003c00000 */
[----:B------:R0:W1:Y:S02]  /*2ee10*/  SHFL.IDX P6, R14, R13, R12, R11 ;  /* 0x0000000c0d0e7389 */ /* 0x00006400000c000b */
[----:B01----:R-:W-:Y:S01]  /*2ee20*/  ENDCOLLECTIVE ;  /* 0x000000000000791b */ /* 0x003fe20003800000 */
.L_x_814:
[----:B------:R-:W-:Y:S02]  /*2ee30*/  IMAD.MOV.U32 R13, RZ, RZ, R138 ;  /* 0x000000ffff0d7224 */ /* 0x000fe400078e008a */
[----:B------:R-:W-:-:S07]  /*2ee40*/  IMAD.MOV.U32 R142, RZ, RZ, R14 ;  /* 0x000000ffff8e7224 */ /* 0x000fce00078e000e */
[----:B------:R-:W-:Y:S05]  /*2ee50*/  WARPSYNC.COLLECTIVE R15, `(.L_x_815) ;  /* 0x000000000f087348 */ /* 0x000fea0003c00000 */
[----:B------:R0:W1:Y:S02]  /*2ee60*/  SHFL.IDX P6, R14, R13, R12, R11 ;  /* 0x0000000c0d0e7389 */ /* 0x00006400000c000b */
[----:B01----:R-:W-:Y:S01]  /*2ee70*/  ENDCOLLECTIVE ;  /* 0x000000000000791b */ /* 0x003fe20003800000 */
.L_x_815:
        /* <DEDUP_REMOVED lines=8> */
.L_x_816:
[----:B------:R-:W-:Y:S02]  /*2ef00*/  SEL R94, R130, R132, P0 ;  /* 0x00000084825e7207 */ /* 0x000fe40000000000 */
[----:B------:R-:W-:Y:S01]  /*2ef10*/  SEL R130, R132, R130, P0 ;  /* 0x0000008284827207 */ /* 0x000fe20000000000 */
[----:B------:R-:W-:Y:S02]  /*2ef20*/  IMAD.MOV.U32 R13, RZ, RZ, R210 ;  /* 0x000000ffff0d7224 */ /* 0x000fe400078e00d2 */
[----:B------:R-:W-:-:S07]  /*2ef30*/  IMAD.MOV.U32 R103, RZ, RZ, R14 ;  /* 0x000000ffff677224 */ /* 0x000fce00078e000e */
[----:B------:R-:W-:Y:S05]  /*2ef40*/  WARPSYNC.COLLECTIVE R15, `(.L_x_817) ;  /* 0x000000000f087348 */ /* 0x000fea0003c00000 */
[----:B------:R0:W1:Y:S02]  /*2ef50*/  SHFL.IDX P6, R14, R13, R12, R11 ;  /* 0x0000000c0d0e7389 */ /* 0x00006400000c000b */
[----:B01----:R-:W-:Y:S01]  /*2ef60*/  ENDCOLLECTIVE ;  /* 0x000000000000791b */ /* 0x003fe20003800000 */
.L_x_817:
[----:B------:R-:W-:Y:S01]  /*2ef70*/  MOV R13, R150 ;  /* 0x00000096000d7202 */ /* 0x000fe20000000f00 */
[----:B------:R-:W-:Y:S01]  /*2ef80*/  IMAD.MOV.U32 R12, RZ, RZ, R2 ;  /* 0x000000ffff0c7224 */ /* 0x000fe200078e0002 */
[----:B------:R-:W-:Y:S01]  /*2ef90*/  MOV R2, RZ ;  /* 0x000000ff00027202 */ /* 0x000fe20000000f00 */
[----:B------:R-:W-:-:S07]  /*2efa0*/  IMAD.MOV.U32 R51, RZ, RZ, R14 ;  /* 0x000000ffff337224 */ /* 0x000fce00078e000e */
[----:B------:R-:W-:Y:S05]  /*2efb0*/  WARPSYNC.COLLECTIVE R15, `(.L_x_818) ;  /* 0x000000000f087348 */ /* 0x000fea0003c00000 */
[----:B------:R0:W1:Y:S02]  /*2efc0*/  SHFL.IDX P6, R14, R13, R12, R11 ;  /* 0x0000000c0d0e7389 */ /* 0x00006400000c000b */
[----:B01----:R-:W-:Y:S01]  /*2efd0*/  ENDCOLLECTIVE ;  /* 0x000000000000791b */ /* 0x003fe20003800000 */
.L_x_818:
[----:B------:R-:W-:Y:S02]  /*2efe0*/  IMAD.MOV.U32 R13, RZ, RZ, R211 ;  /* 0x000000ffff0d7224 */ /* 0x000fe400078e00d3 */
[----:B------:R-:W-:-:S07]  /*2eff0*/  IMAD.MOV.U32 R150, RZ, RZ, R14 ;  /* 0x000000ffff967224 */ /* 0x000fce00078e000e */
[----:B------:R-:W-:Y:S05]  /*2f000*/  WARPSYNC.COLLECTIVE R15, `(.L_x_819) ;  /* 0x000000000f087348 */ /* 0x000fea0003c00000 */
[----:B------:R0:W1:Y:S02]  /*2f010*/  SHFL.IDX P6, R14, R13, R12, R11 ;  /* 0x0000000c0d0e7389 */ /* 0x00006400000c000b */
[----:B01----:R-:W-:Y:S01]  /*2f020*/  ENDCOLLECTIVE ;  /* 0x000000000000791b */ /* 0x003fe20003800000 */
.L_x_819:
[----:B------:R-:W-:Y:S01]  /*2f030*/  IMAD.MOV.U32 R0, RZ, RZ, R14 ;  /* 0x000000ffff007224 */ /* 0x000fe200078e000e */
[----:B------:R-:W-:Y:S06]  /*2f040*/  BRA `(.L_x_820) ;  /* 0xfffffee4003c7947 */ /* 0x000fec000383ffff */
.L_x_508:
[----:B------:R-:W-:Y:S02]  /*2f050*/  IMAD.MOV.U32 R13, RZ, RZ, R28 ;  /* 0x000000ffff0d7224 */ /* 0x000fe400078e001c */
[----:B------:R-:W-:Y:S02]  /*2f060*/  IMAD.MOV.U32 R12, RZ, RZ, RZ ;  /* 0x000000ffff0c7224 */ /* 0x000fe400078e00ff */
[----:B------:R-:W-:Y:S02]  /*2f070*/  IMAD.MOV.U32 R11, RZ, RZ, 0x181f ;  /* 0x0000181fff0b7424 */ /* 0x000fe400078e00ff */
[----:B------:R-:W-:-:S07]  /*2f080*/  IMAD.MOV.U32 R15, RZ, RZ, -0x1 ;  /* 0xffffffffff0f7424 */ /* 0x000fce00078e00ff */
[----:B-----5:R-:W-:Y:S05]  /*2f090*/  WARPSYNC.COLLECTIVE R15, `(.L_x_821) ;  /* 0x000000000f087348 */ /* 0x020fea0003c00000 */
[----:B------:R0:W1:Y:S02]  /*2f0a0*/  SHFL.IDX P6, R14, R13, R12, R11 ;  /* 0x0000000c0d0e7389 */ /* 0x00006400000c000b */
[----:B01---5:R-:W-:Y:S01]  /*2f0b0*/  ENDCOLLECTIVE ;  /* 0x000000000000791b */ /* 0x023fe20003800000 */
.L_x_821:
[----:B------:R-:W-:Y:S01]  /*2f0c0*/  IMAD.MOV.U32 R13, RZ, RZ, R21 ;  /* 0x000000ffff0d7224 */ /* 0x000fe200078e0015 */
[----:B------:R-:W-:-:S07]  /*2f0d0*/  MOV R20, R14 ;  /* 0x0000000e00147202 */ /* 0x000fce0000000f00 */
[----:B------:R-:W-:Y:S05]  /*2f0e0*/  WARPSYNC.COLLECTIVE R15, `(.L_x_822) ;  /* 0x000000000f087348 */ /* 0x000fea0003c00000 */
[----:B------:R0:W1:Y:S02]  /*2f0f0*/  SHFL.IDX P6, R14, R13, R12, R11 ;  /* 0x0000000c0d0e7389 */ /* 0x00006400000c000b */
[----:B01----:R-:W-:Y:S01]  /*2f100*/  ENDCOLLECTIVE ;  /* 0x000000000000791b */ /* 0x003fe20003800000 */
.L_x_822:
[----:B------:R-:W-:Y:S05]  /*2f110*/  BRA `(.L_x_823) ;  /* 0xfffffef800347947 */ /* 0x000fea000383ffff */
.L_x_511:
[----:B------:R-:W-:Y:S01]  /*2f120*/  BSSY B1, `(.L_x_824) ;  /* 0x0000008000017945 */ /* 0x000fe20003800000 */
[----:B-1----:R-:W-:Y:S01]  /*2f130*/  IMAD.MOV.U32 R13, RZ, RZ, R28 ;  /* 0x000000ffff0d7224 */ /* 0x002fe200078e001c */
[----:B------:R-:W-:Y:S01]  /*2f140*/  MOV R15, 0xffffffff ;  /* 0xffffffff000f7802 */ /* 0x000fe20000000f00 */
[----:B------:R-:W-:Y:S02]  /*2f150*/  IMAD.MOV.U32 R12, RZ, RZ, 0x1 ;  /* 0x00000001ff0c7424 */ /* 0x000fe400078e00ff */
[----:B------:R-:W-:-:S07]  /*2f160*/  IMAD.MOV.U32 R11, RZ, RZ, 0x181f ;  /* 0x0000181fff0b7424 */ /* 0x000fce00078e00ff */
[----:B0-2--5:R-:W-:Y:S05]  /*2f170*/  WARPSYNC.COLLECTIVE R15, `(.L_x_825) ;  /* 0x000000000f087348 */ /* 0x025fea0003c00000 */
[----:B--2---:R1:W2:Y:S02]  /*2f180*/  SHFL.IDX P6, R14, R13, R12, R11 ;  /* 0x0000000c0d0e7389 */ /* 0x0042a400000c000b */
[----:B012--5:R-:W-:Y:S01]  /*2f190*/  ENDCOLLECTIVE ;  /* 0x000000000000791b */ /* 0x027fe20003800000 */
.L_x_825:
[----:B------:R-:W-:Y:S05]  /*2f1a0*/  BSYNC B1 ;  /* 0x0000000000017941 */ /* 0x000fea0003800000 */
.L_x_824:
[----:B------:R-:W-:Y:S01]  /*2f1b0*/  IMAD.MOV.U32 R13, RZ, RZ, R21 ;  /* 0x000000ffff0d7224 */ /* 0x000fe200078e0015 */
[----:B------:R-:W-:Y:S01]  /*2f1c0*/  MOV R15, 0xffffffff ;  /* 0xffffffff000f7802 */ /* 0x000fe20000000f00 */
[----:B------:R-:W-:Y:S02]  /*2f1d0*/  IMAD.MOV.U32 R12, RZ, RZ, 0x1 ;  /* 0x00000001ff0c7424 */ /* 0x000fe400078e00ff */
[----:B------:R-:W-:Y:S02]  /*2f1e0*/  IMAD.MOV.U32 R11, RZ, RZ, 0x181f ;  /* 0x0000181fff0b7424 */ /* 0x000fe400078e00ff */
[----:B------:R-:W-:-:S07]  /*2f1f0*/  IMAD.MOV.U32 R9, RZ, RZ, R14 ;  /* 0x000000ffff097224 */ /* 0x000fce00078e000e */
[----:B------:R-:W-:Y:S05]  /*2f200*/  WARPSYNC.COLLECTIVE R15, `(.L_x_826) ;  /* 0x000000000f087348 */ /* 0x000fea0003c00000 */
[----:B------:R0:W1:Y:S02]  /*2f210*/  SHFL.IDX P6, R14, R13, R12, R11 ;  /* 0x0000000c0d0e7389 */ /* 0x00006400000c000b */
[----:B01----:R-:W-:Y:S01]  /*2f220*/  ENDCOLLECTIVE ;  /* 0x000000000000791b */ /* 0x003fe20003800000 */
.L_x_826:
[----:B------:R-:W-:Y:S05]  /*2f230*/  BRA `(.L_x_827) ;  /* 0xfffffef800647947 */ /* 0x000fea000383ffff */
.L_x_514:
[----:B------:R-:W-:Y:S01]  /*2f240*/  BSSY B1, `(.L_x_828) ;  /* 0x0000008000017945 */ /* 0x000fe20003800000 */
[----:B------:R-:W-:Y:S02]  /*2f250*/  IMAD.MOV.U32 R13, RZ, RZ, R28 ;  /* 0x000000ffff0d7224 */ /* 0x000fe400078e001c */
[----:B------:R-:W-:Y:S02]  /*2f260*/  IMAD.MOV.U32 R12, RZ, RZ, 0x2 ;  /* 0x00000002ff0c7424 */ /* 0x000fe400078e00ff */
[----:B------:R-:W-:Y:S02]  /*2f270*/  IMAD.MOV.U32 R11, RZ, RZ, 0x181f ;  /* 0x0000181fff0b7424 */ /* 0x000fe400078e00ff */
[----:B------:R-:W-:-:S07]  /*2f280*/  IMAD.MOV.U32 R15, RZ, RZ, -0x1 ;  /* 0xffffffffff0f7424 */ /* 0x000fce00078e00ff */
[----:B0123-5:R-:W-:Y:S05]  /*2f290*/  WARPSYNC.COLLECTIVE R15, `(.L_x_829) ;  /* 0x000000000f087348 */ /* 0x02ffea0003c00000 */
[----:B--2---:R2:W4:Y:S02]  /*2f2a0*/  SHFL.IDX P6, R14, R13, R12, R11 ;  /* 0x0000000c0d0e7389 */ /* 0x00452400000c000b */
[----:B012345:R-:W-:Y:S01]  /*2f2b0*/  ENDCOLLECTIVE ;  /* 0x000000000000791b */ /* 0x03ffe20003800000 */
.L_x_829:
[----:B------:R-:W-:Y:S05]  /*2f2c0*/  BSYNC B1 ;  /* 0x0000000000017941 */ /* 0x000fea0003800000 */
.L_x_828:
[----:B------:R-:W-:Y:S01]  /*2f2d0*/  IMAD.MOV.U32 R13, RZ, RZ, R21 ;  /* 0x000000ffff0d7224 */ /* 0x000fe200078e0015 */
[----:B------:R-:W-:Y:S01]  /*2f2e0*/  MOV R9, R14 ;  /* 0x0000000e00097202 */ /* 0x000fe20000000f00 */
[----:B------:R-:W-:Y:S02]  /*2f2f0*/  IMAD.MOV.U32 R12, RZ, RZ, 0x2 ;  /* 0x00000002ff0c7424 */ /* 0x000fe400078e00ff */
[----:B------:R-:W-:Y:S02]  /*2f300*/  IMAD.MOV.U32 R11, RZ, RZ, 0x181f ;  /* 0x0000181fff0b7424 */ /* 0x000fe400078e00ff */
[----:B------:R-:W-:-:S07]  /*2f310*/  IMAD.MOV.U32 R15, RZ, RZ, -0x1 ;  /* 0xffffffffff0f7424 */ /* 0x000fce00078e00ff */
[----:B------:R-:W-:Y:S05]  /*2f320*/  WARPSYNC.COLLECTIVE R15, `(.L_x_830) ;  /* 0x000000000f087348 */ /* 0x000fea0003c00000 */
[----:B------:R0:W1:Y:S02]  /*2f330*/  SHFL.IDX P6, R14, R13, R12, R11 ;  /* 0x0000000c0d0e7389 */ /* 0x00006400000c000b */
[----:B01----:R-:W-:Y:S01]  /*2f340*/  ENDCOLLECTIVE ;  /* 0x000000000000791b */ /* 0x003fe20003800000 */
.L_x_830:
[----:B------:R-:W-:Y:S05]  /*2f350*/  BRA `(.L_x_831) ;  /* 0xfffffef8009c7947 */ /* 0x000fea000383ffff */
.L_x_517:
[----:B------:R-:W-:Y:S01]  /*2f360*/  BSSY B1, `(.L_x_832) ;  /* 0x0000008000017945 */ /* 0x000fe20003800000 */
[----:B------:R-:W-:Y:S01]  /*2f370*/  MOV R13, R28 ;  /* 0x0000001c000d7202 */ /* 0x000fe20000000f00 */
[----:B------:R-:W-:Y:S02]  /*2f380*/  IMAD.MOV.U32 R12, RZ, RZ, 0x3 ;  /* 0x00000003ff0c7424 */ /* 0x000fe400078e00ff */
[----:B------:R-:W-:Y:S02]  /*2f390*/  IMAD.MOV.U32 R11, RZ, RZ, 0x181f ;  /* 0x0000181fff0b7424 */ /* 0x000fe400078e00ff */
[----:B------:R-:W-:-:S07]  /*2f3a0*/  IMAD.MOV.U32 R15, RZ, RZ, -0x1 ;  /* 0xffffffffff0f7424 */ /* 0x000fce00078e00ff */
[----:B012345:R-:W-:Y:S05]  /*2f3b0*/  WARPSYNC.COLLECTIVE R15, `(.L_x_833) ;  /* 0x000000000f087348 */ /* 0x03ffea0003c00000 */
[----:B----4-:R4:W0:Y:S02]  /*2f3c0*/  SHFL.IDX P6, R14, R13, R12, R11 ;  /* 0x0000000c0d0e7389 */ /* 0x01082400000c000b */
[----:B012345:R-:W-:Y:S01]  /*2f3d0*/  ENDCOLLECTIVE ;  /* 0x000000000000791b */ /* 0x03ffe20003800000 */
.L_x_833:
[----:B------:R-:W-:Y:S05]  /*2f3e0*/  BSYNC B1 ;  /* 0x0000000000017941 */ /* 0x000fea0003800000 */
.L_x_832:
[----:B------:R-:W-:Y:S01]  /*2f3f0*/  MOV R13, R21 ;  /* 0x00000015000d7202 */ /* 0x000fe20000000f00 */
[----:B------:R-:W-:Y:S02]  /*2f400*/  IMAD.MOV.U32 R12, RZ, RZ, 0x3 ;  /* 0x00000003ff0c7424 */ /* 0x000fe400078e00ff */
[----:B------:R-:W-:Y:S02]  /*2f410*/  IMAD.MOV.U32 R11, RZ, RZ, 0x181f ;  /* 0x0000181fff0b7424 */ /* 0x000fe400078e00ff */
[----:B------:R-:W-:Y:S02]  /*2f420*/  IMAD.MOV.U32 R15, RZ, RZ, -0x1 ;  /* 0xffffffffff0f7424 */ /* 0x000fe400078e00ff */
[----:B------:R-:W-:-:S07]  /*2f430*/  IMAD.MOV.U32 R8, RZ, RZ, R14 ;  /* 0x000000ffff087224 */ /* 0x000fce00078e000e */
[----:B------:R-:W-:Y:S05]  /*2f440*/  WARPSYNC.COLLECTIVE R15, `(.L_x_834) ;  /* 0x000000000f087348 */ /* 0x000fea0003c00000 */
[----:B------:R0:W1:Y:S02]  /*2f450*/  SHFL.IDX P6, R14, R13, R12, R11 ;  /* 0x0000000c0d0e7389 */ /* 0x00006400000c000b */
[----:B01----:R-:W-:Y:S01]  /*2f460*/  ENDCOLLECTIVE ;  /* 0x000000000000791b */ /* 0x003fe20003800000 */
.L_x_834:
[----:B------:R-:W-:Y:S05]  /*2f470*/  BRA `(.L_x_835) ;  /* 0xfffffef800cc7947 */ /* 0x000fea000383ffff */
.L_x_519:
[----:B------:R-:W-:Y:S01]  /*2f480*/  IMAD.MOV.U32 R13, RZ, RZ, R40 ;  /* 0x000000ffff0d7224 */ /* 0x000fe200078e0028 */
[----:B------:R-:W-:Y:S01]  /*2f490*/  MOV R12, RZ ;  /* 0x000000ff000c7202 */ /* 0x000fe20000000f00 */
[----:B------:R-:W-:Y:S02]  /*2f4a0*/  IMAD.MOV.U32 R11, RZ, RZ, 0x1c1f ;  /* 0x00001c1fff0b7424 */ /* 0x000fe400078e00ff */
[----:B------:R-:W-:-:S07]  /*2f4b0*/  IMAD.MOV.U32 R15, RZ, RZ, -0x1 ;  /* 0xffffffffff0f7424 */ /* 0x000fce00078e00ff */
[----:B------:R-:W-:Y:S05]  /*2f4c0*/  WARPSYNC.COLLECTIVE R15, `(.L_x_836) ;  /* 0x000000000f087348 */ /* 0x000fea0003c00000 */
[----:B------:R0:W1:Y:S02]  /*2f4d0*/  SHFL.IDX P6, R14, R13, R12, R11 ;  /* 0x0000000c0d0e7389 */ /* 0x00006400000c000b */
[----:B01----:R-:W-:Y:S01]  /*2f4e0*/  ENDCOLLECTIVE ;  /* 0x000000000000791b */ /* 0x003fe20003800000 */
.L_x_836:
[----:B------:R-:W-:Y:S02]  /*2f4f0*/  IMAD.MOV.U32 R13, RZ, RZ, R39 ;  /* 0x000000ffff0d7224 */ /* 0x000fe400078e0027 */
[----:B------:R-:W-:-:S07]  /*2f500*/  IMAD.MOV.U32 R41, RZ, RZ, R14 ;  /* 0x000000ffff297224 */ /* 0x000fce00078e000e */
[----:B------:R-:W-:Y:S05]  /*2f510*/  WARPSYNC.COLLECTIVE R15, `(.L_x_837) ;  /* 0x000000000f087348 */ /* 0x000fea0003c00000 */
[----:B------:R0:W1:Y:S02]  /*2f520*/  SHFL.IDX P6, R14, R13, R12, R11 ;  /* 0x0000000c0d0e7389 */ /* 0x00006400000c000b */
[----:B01----:R-:W-:Y:S01]  /*2f530*/  ENDCOLLECTIVE ;  /* 0x000000000000791b */ /* 0x003fe20003800000 */
.L_x_837:
[----:B------:R-:W-:Y:S01]  /*2f540*/  MOV R11, R14 ;  /* 0x0000000e000b7202 */ /* 0x000fe20000000f00 */
[----:B------:R-:W-:Y:S06]  /*2f550*/  BRA `(.L_x_838) ;  /* 0xfffffefc00b47947 */ /* 0x000fec000383ffff */
.L_x_522:
[----:B------:R-:W-:Y:S01]  /*2f560*/  BSSY B1, `(.L_x_839) ;  /* 0x0000008000017945 */ /* 0x000fe20003800000 */
[----:B------:R-:W-:Y:S02]  /*2f570*/  IMAD.MOV.U32 R13, RZ, RZ, R40 ;  /* 0x000000ffff0d7224 */ /* 0x000fe400078e0028 */
[----:B------:R-:W-:Y:S02]  /*2f580*/  IMAD.MOV.U32 R12, RZ, RZ, 0x1 ;  /* 0x00000001ff0c7424 */ /* 0x000fe400078e00ff */
[----:B--2---:R-:W-:Y:S02]  /*2f590*/  IMAD.MOV.U32 R11, RZ, RZ, 0x1c1f ;  /* 0x00001c1fff0b7424 */ /* 0x004fe400078e00ff */
[----:B------:R-:W-:-:S07]  /*2f5a0*/  IMAD.MOV.U32 R15, RZ, RZ, -0x1 ;  /* 0xffffffffff0f7424 */ /* 0x000fce00078e00ff */
[----:B01-3--:R-:W-:Y:S05]  /*2f5b0*/  WARPSYNC.COLLECTIVE R15, `(.L_x_840) ;  /* 0x000000000f087348 */ /* 0x00bfea0003c00000 */
[----:B------:R2:W4:Y:S02]  /*2f5c0*/  SHFL.IDX P6, R14, R13, R12, R11 ;  /* 0x0000000c0d0e7389 */ /* 0x00052400000c000b */
[----:B01234-:R-:W-:Y:S01]  /*2f5d0*/  ENDCOLLECTIVE ;  /* 0x000000000000791b */ /* 0x01ffe20003800000 */
.L_x_840:
[----:B------:R-:W-:Y:S05]  /*2f5e0*/  BSYNC B1 ;  /* 0x0000000000017941 */ /* 0x000fea0003800000 */
.L_x_839:
        /* <DEDUP_REMOVED lines=8> */
.L_x_841:
[----:B------:R-:W-:Y:S01]  /*2f670*/  MOV R39, R14 ;  /* 0x0000000e00277202 */ /* 0x000fe20000000f00 */
[----:B------:R-:W-:Y:S06]  /*2f680*/  BRA `(.L_x_842) ;  /* 0xffffff0c00547947 */ /* 0x000fec000383ffff */
.L_x_526:
[----:B------:R-:W-:Y:S02]  /*2f690*/  IMAD.MOV.U32 R13, RZ, RZ, R3 ;  /* 0x000000ffff0d7224 */ /* 0x000fe400078e0003 */
[----:B------:R-:W-:Y:S02]  /*2f6a0*/  IMAD.MOV.U32 R12, RZ, RZ, RZ ;  /* 0x000000ffff0c7224 */ /* 0x000fe400078e00ff */
[----:B------:R-:W-:Y:S02]  /*2f6b0*/  IMAD.MOV.U32 R11, RZ, RZ, 0x181f ;  /* 0x0000181fff0b7424 */ /* 0x000fe400078e00ff */
[----:B------:R-:W-:-:S07]  /*2f6c0*/  IMAD.MOV.U32 R15, RZ, RZ, -0x1 ;  /* 0xffffffffff0f7424 */ /* 0x000fce00078e00ff */
[----:B0-----:R-:W-:Y:S05]  /*2f6d0*/  WARPSYNC.COLLECTIVE R15, `(.L_x_843) ;  /* 0x000000000f087348 */ /* 0x001fea0003c00000 */
[----:B------:R1:W2:Y:S02]  /*2f6e0*/  SHFL.IDX P6, R14, R13, R12, R11 ;  /* 0x0000000c0d0e7389 */ /* 0x0002a400000c000b */
[----:B012---:R-:W-:Y:S01]  /*2f6f0*/  ENDCOLLECTIVE ;  /* 0x000000000000791b */ /* 0x007fe20003800000 */
.L_x_843:
[----:B------:R-:W-:Y:S01]  /*2f700*/  IMAD.MOV.U32 R13, RZ, RZ, R2 ;  /* 0x000000ffff0d7224 */ /* 0x000fe200078e0002 */
[----:B------:R-:W-:-:S07]  /*2f710*/  MOV R0, R14 ;  /* 0x0000000e00007202 */ /* 0x000fce0000000f00 */
[----:B------:R-:W-:Y:S05]  /*2f720*/  WARPSYNC.COLLECTIVE R15, `(.L_x_844) ;  /* 0x000000000f087348 */ /* 0x000fea0003c00000 */
[----:B------:R0:W1:Y:S02]  /*2f730*/  SHFL.IDX P6, R14, R13, R12, R11 ;  /* 0x0000000c0d0e7389 */ /* 0x00006400000c000b */
[----:B01----:R-:W-:Y:S01]  /*2f740*/  ENDCOLLECTIVE ;  /* 0x000000000000791b */ /* 0x003fe20003800000 */
.L_x_844:
[----:B------:R-:W-:Y:S05]  /*2f750*/  BRA `(.L_x_845) ;  /* 0xffffff2c00b47947 */ /* 0x000fea000383ffff */
.L_x_529:
[----:B------:R-:W-:Y:S01]  /*2f760*/  BSSY B1, `(.L_x_846) ;  /* 0x0000008000017945 */ /* 0x000fe20003800000 */
[----:B--2---:R-:W-:Y:S01]  /*2f770*/  IMAD.MOV.U32 R13, RZ, RZ, R3 ;  /* 0x000000ffff0d7224 */ /* 0x004fe200078e0003 */
[----:B------:R-:W-:Y:S01]  /*2f780*/  MOV R15, 0xffffffff ;  /* 0xffffffff000f7802 */ /* 0x000fe20000000f00 */
[----:B------:R-:W-:Y:S02]  /*2f790*/  IMAD.MOV.U32 R12, RZ, RZ, 0x1 ;  /* 0x00000001ff0c7424 */ /* 0x000fe400078e00ff */
[----:B------:R-:W-:-:S07]  /*2f7a0*/  IMAD.MOV.U32 R11, RZ, RZ, 0x181f ;  /* 0x0000181fff0b7424 */ /* 0x000fce00078e00ff */
[----:B01-3--:R-:W-:Y:S05]  /*2f7b0*/  WARPSYNC.COLLECTIVE R15, `(.L_x_847) ;  /* 0x000000000f087348 */ /* 0x00bfea0003c00000 */
[----:B---3--:R2:W3:Y:S02]  /*2f7c0*/  SHFL.IDX P6, R14, R13, R12, R11 ;  /* 0x0000000c0d0e7389 */ /* 0x0084e400000c000b */
[----:B0123--:R-:W-:Y:S01]  /*2f7d0*/  ENDCOLLECTIVE ;  /* 0x000000000000791b */ /* 0x00ffe20003800000 */
.L_x_847:
[----:B------:R-:W-:Y:S05]  /*2f7e0*/  BSYNC B1 ;  /* 0x0000000000017941 */ /* 0x000fea0003800000 */
.L_x_846:
        /* <DEDUP_REMOVED lines=8> */
.L_x_848:
[----:B------:R-:W-:Y:S05]  /*2f870*/  BRA `(.L_x_849) ;  /* 0xffffff2c00e47947 */ /* 0x000fea000383ffff */
.L_x_532:
[----:B------:R-:W-:Y:S01]  /*2f880*/  BSSY B1, `(.L_x_850) ;  /* 0x0000008000017945 */ /* 0x000fe20003800000 */
[----:B---3--:R-:W-:Y:S02]  /*2f890*/  IMAD.MOV.U32 R13, RZ, RZ, R3 ;  /* 0x000000ffff0d7224 */ /* 0x008fe400078e0003 */
[----:B------:R-:W-:Y:S02]  /*2f8a0*/  IMAD.MOV.U32 R12, RZ, RZ, 0x2 ;  /* 0x00000002ff0c7424 */ /* 0x000fe400078e00ff */
[----:B------:R-:W-:Y:S02]  /*2f8b0*/  IMAD.MOV.U32 R11, RZ, RZ, 0x181f ;  /* 0x0000181fff0b7424 */ /* 0x000fe400078e00ff */
[----:B------:R-:W-:-:S07]  /*2f8c0*/  IMAD.MOV.U32 R15, RZ, RZ, -0x1 ;  /* 0xffffffffff0f7424 */ /* 0x000fce00078e00ff */
[----:B012-4-:R-:W-:Y:S05]  /*2f8d0*/  WARPSYNC.COLLECTIVE R15, `(.L_x_851) ;  /* 0x000000000f087348 */ /* 0x017fea0003c00000 */
[----:B------:R3:W0:Y:S02]  /*2f8e0*/  SHFL.IDX P6, R14, R13, R12, R11 ;  /* 0x0000000c0d0e7389 */ /* 0x00062400000c000b */
[----:B01234-:R-:W-:Y:S01]  /*2f8f0*/  ENDCOLLECTIVE ;  /* 0x000000000000791b */ /* 0x01ffe20003800000 */
.L_x_851:
[----:B------:R-:W-:Y:S05]  /*2f900*/  BSYNC B1 ;  /* 0x0000000000017941 */ /* 0x000fea0003800000 */
.L_x_850:
        /* <DEDUP_REMOVED lines=8> */
.L_x_852:
[----:B------:R-:W-:Y:S05]  /*2f990*/  BRA `(.L_x_853) ;  /* 0xffffff3000147947 */ /* 0x000fea000383ffff */
.L_x_535:
[----:B------:R-:W-:Y:S01]  /*2f9a0*/  BSSY B1, `(.L_x_854) ;  /* 0x0000008000017945 */ /* 0x000fe20003800000 */
[----:B0-----:R-:W-:Y:S01]  /*2f9b0*/  MOV R13, R3 ;  /* 0x00000003000d7202 */ /* 0x001fe20000000f00 */
[----:B------:R-:W-:Y:S02]  /*2f9c0*/  IMAD.MOV.U32 R12, RZ, RZ, 0x3 ;  /* 0x00000003ff0c7424 */ /* 0x000fe400078e00ff */
[----:B------:R-:W-:Y:S02]  /*2f9d0*/  IMAD.MOV.U32 R11, RZ, RZ, 0x181f ;  /* 0x0000181fff0b7424 */ /* 0x000fe400078e00ff */
[----:B------:R-:W-:-:S07]  /*2f9e0*/  IMAD.MOV.U32 R15, RZ, RZ, -0x1 ;  /* 0xffffffffff0f7424 */ /* 0x000fce00078e00ff */
[----:B-1234-:R-:W-:Y:S05]  /*2f9f0*/  WARPSYNC.COLLECTIVE R15, `(.L_x_855) ;  /* 0x000000000f087348 */ /* 0x01efea0003c00000 */
[----:B---3--:R0:W3:Y:S02]  /*2fa00*/  SHFL.IDX P6, R14, R13, R12, R11 ;  /* 0x0000000c0d0e7389 */ /* 0x0080e400000c000b */
[----:B01234-:R-:W-:Y:S01]  /*2fa10*/  ENDCOLLECTIVE ;  /* 0x000000000000791b */ /* 0x01ffe20003800000 */
.L_x_855:
[----:B------:R-:W-:Y:S05]  /*2fa20*/  BSYNC B1 ;  /* 0x0000000000017941 */ /* 0x000fea0003800000 */
.L_x_854:
        /* <DEDUP_REMOVED lines=8> */
.L_x_856:
[----:B------:R-:W-:Y:S05]  /*2fab0*/  BRA `(.L_x_857) ;  /* 0xffffff3000447947 */ /* 0x000fea000383ffff */
.L_x_552:
[----:B------:R-:W0:Y:S01]  /*2fac0*/  S2R R3, SR_TID.X ;  /* 0x0000000000037919 */ /* 0x000e220000002100 */
[----:B------:R-:W-:Y:S01]  /*2fad0*/  BSSY B1, `(.L_x_858) ;  /* 0x000000a000017945 */ /* 0x000fe20003800000 */
[----:B------:R-:W-:Y:S01]  /*2fae0*/  MOV R12, RZ ;  /* 0x000000ff000c7202 */ /* 0x000fe20000000f00 */
[----:B------:R-:W-:Y:S02]  /*2faf0*/  IMAD.MOV.U32 R11, RZ, RZ, 0x1f ;  /* 0x0000001fff0b7424 */ /* 0x000fe400078e00ff */
[----:B------:R-:W-:Y:S01]  /*2fb00*/  IMAD.MOV.U32 R15, RZ, RZ, -0x1 ;  /* 0xffffffffff0f7424 */ /* 0x000fe200078e00ff */
[----:B0-----:R-:W-:-:S04]  /*2fb10*/  SHF.R.U32.HI R3, RZ, 0x5, R3 ;  /* 0x00000005ff037819 */ /* 0x001fc80000011603 */
[----:B------:R-:W-:-:S05]  /*2fb20*/  LOP3.LUT R3, R3, 0x3, RZ, 0xc0, !PT ;  /* 0x0000000303037812 */ /* 0x000fca00078ec0ff */
[----:B------:R-:W-:-:S07]  /*2fb30*/  IMAD.MOV.U32 R13, RZ, RZ, R3 ;  /* 0x000000ffff0d7224 */ /* 0x000fce00078e0003 */
[----:B------:R-:W-:Y:S05]  /*2fb40*/  WARPSYNC.COLLECTIVE R15, `(.L_x_859) ;  /* 0x000000000f087348 */ /* 0x000fea0003c00000 */
[----:B------:R0:W1:Y:S02]  /*2fb50*/  SHFL.IDX P6, R14, R13, R12, R11 ;  /* 0x0000000c0d0e7389 */ /* 0x00006400000c000b */
[----:B01----:R-:W-:Y:S01]  /*2fb60*/  ENDCOLLECTIVE ;  /* 0x000000000000791b */ /* 0x003fe20003800000 */
.L_x_859:
[----:B------:R-:W-:Y:S05]  /*2fb70*/  BSYNC B1 ;  /* 0x0000000000017941 */ /* 0x000fea0003800000 */
.L_x_858:
[----:B------:R-:W-:Y:S05]  /*2fb80*/  BRA `(.L_x_860) ;  /* 0xffffff4800f07947 */ /* 0x000fea000383ffff */
.L_x_554:
[----:B------:R-:W-:Y:S01]  /*2fb90*/  BSSY B1, `(.L_x_861) ;  /* 0x0000006000017945 */ /* 0x000fe20003800000 */
[----:B------:R-:W-:-:S07]  /*2fba0*/  IMAD.MOV.U32 R15, RZ, RZ, -0x1 ;  /* 0xffffffffff0f7424 */ /* 0x000fce00078e00ff */
[----:B0-----:R-:W-:Y:S05]  /*2fbb0*/  WARPSYNC.COLLECTIVE R15, `(.L_x_862) ;  /* 0x000000000f0c7348 */ /* 0x001fea0003c00000 */
[----:B------:R-:W-:Y:S02]  /*2fbc0*/  ELECT P6, UR62, PT ;  /* 0x00000000003e782f */ /* 0x000fe400038c0000 */
[----:B------:R-:W-:Y:S01]  /*2fbd0*/  MOV R14, UR62 ;  /* 0x0000003e000e7c02 */ /* 0x000fe20008000f00 */
[----:B0-----:R-:W-:Y:S10]  /*2fbe0*/  ENDCOLLECTIVE ;  /* 0x000000000000791b */ /* 0x001ff40003800000 */
.L_x_862:
[----:B------:R-:W-:Y:S05]  /*2fbf0*/  BSYNC B1 ;  /* 0x0000000000017941 */ /* 0x000fea0003800000 */
.L_x_861:
[----:B------:R-:W-:Y:S05]  /*2fc00*/  BRA `(.L_x_553) ;  /* 0xffffff4800e87947 */ /* 0x000fea000383ffff */
.L_x_556:
[----:B0-----:R0:W1:Y:S02]  /*2fc10*/  SYNCS.PHASECHK.TRANS64.TRYWAIT P0, [R18+URZ+0x38820], R2 ;  /* 0x03882002120075a7 */ /* 0x001064000800017f */
[----:B-1----:R-:W-:Y:S05]  /*2fc20*/  @!P0 NANOSLEEP.SYNCS 0x989680 ;  /* 0x009896800000895d */ /* 0x002fea0003900000 */
[----:B------:R-:W1:Y:S02]  /*2fc30*/  @!P0 SYNCS.PHASECHK.TRANS64 P0, [R18+URZ+0x38820], R2 ;  /* 0x03882002120085a7 */ /* 0x000e64000800007f */
[----:B-1----:R-:W-:Y:S05]  /*2fc40*/  @!P0 BRA `(.L_x_556) ;  /* 0xfffffffc00f08947 */ /* 0x002fea000383ffff */
[----:B------:R-:W-:Y:S05]  /*2fc50*/  BRA `(.L_x_863) ;  /* 0xffffff4800f87947 */ /* 0x000fea000383ffff */
.L_x_560:
[----:B-1----:R1:W2:Y:S02]  /*2fc60*/  SYNCS.PHASECHK.TRANS64.TRYWAIT P0, [R5+URZ+0x388a0], R8 ;  /* 0x0388a008050075a7 */ /* 0x0022a4000800017f */
[----:B--2---:R-:W-:Y:S05]  /*2fc70*/  @!P0 NANOSLEEP.SYNCS 0x989680 ;  /* 0x009896800000895d */ /* 0x004fea0003900000 */
[----:B------:R-:W2:Y:S02]  /*2fc80*/  @!P0 SYNCS.PHASECHK.TRANS64 P0, [R5+URZ+0x388a0], R8 ;  /* 0x0388a008050085a7 */ /* 0x000ea4000800007f */
[----:B--2---:R-:W-:Y:S05]  /*2fc90*/  @!P0 BRA `(.L_x_560) ;  /* 0xfffffffc00f08947 */ /* 0x004fea000383ffff */
[----:B------:R-:W-:Y:S05]  /*2fca0*/  BRA `(.L_x_864) ;  /* 0xffffff4c00187947 */ /* 0x000fea000383ffff */
.L_x_566:
[----:B0-----:R0:W2:Y:S02]  /*2fcb0*/  SYNCS.PHASECHK.TRANS64.TRYWAIT P0, [R5+URZ+0x388c0], R8 ;  /* 0x0388c008050075a7 */ /* 0x0010a4000800017f */
[----:B--2---:R-:W-:Y:S05]  /*2fcc0*/  @!P0 NANOSLEEP.SYNCS 0x989680 ;  /* 0x009896800000895d */ /* 0x004fea0003900000 */
[----:B------:R-:W2:Y:S02]  /*2fcd0*/  @!P0 SYNCS.PHASECHK.TRANS64 P0, [R5+URZ+0x388c0], R8 ;  /* 0x0388c008050085a7 */ /* 0x000ea4000800007f */
[----:B--2---:R-:W-:Y:S05]  /*2fce0*/  @!P0 BRA `(.L_x_566) ;  /* 0xfffffffc00f08947 */ /* 0x004fea000383ffff */
[----:B------:R-:W-:Y:S05]  /*2fcf0*/  BRA `(.L_x_865) ;  /* 0xffffff4c00d87947 */ /* 0x000fea000383ffff */
.L_x_574:
[----:B0-----:R0:W1:Y:S02]  /*2fd00*/  SYNCS.PHASECHK.TRANS64.TRYWAIT P2, [R6+URZ+0x388a0], R5 ;  /* 0x0388a005060075a7 */ /* 0x001064000804017f */
[----:B-1----:R-:W-:Y:S05]  /*2fd10*/  @!P2 NANOSLEEP.SYNCS 0x989680 ;  /* 0x009896800000a95d */ /* 0x002fea0003900000 */
[----:B------:R-:W1:Y:S02]  /*2fd20*/  @!P2 SYNCS.PHASECHK.TRANS64 P2, [R6+URZ+0x388a0], R5 ;  /* 0x0388a0050600a5a7 */ /* 0x000e64000804007f */
[----:B-1----:R-:W-:Y:S05]  /*2fd30*/  @!P2 BRA `(.L_x_574) ;  /* 0xfffffffc00f0a947 */ /* 0x002fea000383ffff */
[----:B------:R-:W-:Y:S05]  /*2fd40*/  BRA `(.L_x_866) ;  /* 0xffffff5000e87947 */ /* 0x000fea000383ffff */
.L_x_580:
[----:B-1----:R1:W2:Y:S02]  /*2fd50*/  SYNCS.PHASECHK.TRANS64.TRYWAIT P2, [R6+URZ+0x388c0], R5 ;  /* 0x0388c005060075a7 */ /* 0x0022a4000804017f */
[----:B--2---:R-:W-:Y:S05]  /*2fd60*/  @!P2 NANOSLEEP.SYNCS 0x989680 ;  /* 0x009896800000a95d */ /* 0x004fea0003900000 */
[----:B------:R-:W2:Y:S02]  /*2fd70*/  @!P2 SYNCS.PHASECHK.TRANS64 P2, [R6+URZ+0x388c0], R5 ;  /* 0x0388c0050600a5a7 */ /* 0x000ea4000804007f */
[----:B--2---:R-:W-:Y:S05]  /*2fd80*/  @!P2 BRA `(.L_x_580) ;  /* 0xfffffffc00f0a947 */ /* 0x004fea000383ffff */
[----:B------:R-:W-:Y:S05]  /*2fd90*/  BRA `(.L_x_867) ;  /* 0xffffff5400a47947 */ /* 0x000fea000383ffff */
.L_x_598:
        /* <DEDUP_REMOVED lines=8> */
[----:B-1----:R-:W-:Y:S05]  /*2fe20*/  WARPSYNC.COLLECTIVE R15, `(.L_x_869) ;  /* 0x000000000f087348 */ /* 0x002fea0003c00000 */
[----:B------:R0:W2:Y:S02]  /*2fe30*/  SHFL.IDX P6, R14, R13, R12, R11 ;  /* 0x0000000c0d0e7389 */ /* 0x0000a400000c000b */
[----:B012---:R-:W-:Y:S01]  /*2fe40*/  ENDCOLLECTIVE ;  /* 0x000000000000791b */ /* 0x007fe20003800000 */
.L_x_869:
[----:B------:R-:W-:Y:S05]  /*2fe50*/  BSYNC B0 ;  /* 0x0000000000007941 */ /* 0x000fea0003800000 */
.L_x_868:
[----:B------:R-:W-:Y:S05]  /*2fe60*/  BRA `(.L_x_870) ;  /* 0xffffff6400007947 */ /* 0x000fea000383ffff */
.L_x_600:
[----:B------:R-:W-:Y:S01]  /*2fe70*/  BSSY B0, `(.L_x_871) ;  /* 0x0000006000007945 */ /* 0x000fe20003800000 */
[----:B------:R-:W-:-:S07]  /*2fe80*/  IMAD.MOV.U32 R15, RZ, RZ, -0x1 ;  /* 0xffffffffff0f7424 */ /* 0x000fce00078e00ff */
[----:B01----:R-:W-:Y:S05]  /*2fe90*/  WARPSYNC.COLLECTIVE R15, `(.L_x_872) ;  /* 0x000000000f0c7348 */ /* 0x003fea0003c00000 */
[----:B------:R-:W-:Y:S02]  /*2fea0*/  ELECT P6, UR62, PT ;  /* 0x00000000003e782f */ /* 0x000fe400038c0000 */
[----:B------:R-:W-:Y:S01]  /*2feb0*/  MOV R14, UR62 ;  /* 0x0000003e000e7c02 */ /* 0x000fe20008000f00 */
[----:B01----:R-:W-:Y:S10]  /*2fec0*/  ENDCOLLECTIVE ;  /* 0x000000000000791b */ /* 0x003ff40003800000 */
.L_x_872:
[----:B------:R-:W-:Y:S05]  /*2fed0*/  BSYNC B0 ;  /* 0x0000000000007941 */ /* 0x000fea0003800000 */
.L_x_871:
[----:B------:R-:W-:Y:S05]  /*2fee0*/  BRA `(.L_x_873) ;  /* 0xffffff6400087947 */ /* 0x000fea000383ffff */
.L_x_602:
[----:B0-----:R0:W1:Y:S02]  /*2fef0*/  SYNCS.PHASECHK.TRANS64.TRYWAIT P0, [R0+URZ+0x38880], R3 ;  /* 0x03888003000075a7 */ /* 0x001064000800017f */
[----:B-1----:R-:W-:Y:S05]  /*2ff00*/  @!P0 NANOSLEEP.SYNCS 0x989680 ;  /* 0x009896800000895d */ /* 0x002fea0003900000 */
[----:B------:R-:W1:Y:S02]  /*2ff10*/  @!P0 SYNCS.PHASECHK.TRANS64 P0, [R0+URZ+0x38880], R3 ;  /* 0x03888003000085a7 */ /* 0x000e64000800007f */
[----:B-1----:R-:W-:Y:S05]  /*2ff20*/  @!P0 BRA `(.L_x_602) ;  /* 0xfffffffc00f08947 */ /* 0x002fea000383ffff */
[----:B------:R-:W-:Y:S05]  /*2ff30*/  BRA `(.L_x_874) ;  /* 0xffffff6400787947 */ /* 0x000fea000383ffff */
.L_x_604:
[----:B-1----:R1:W2:Y:S02]  /*2ff40*/  SYNCS.PHASECHK.TRANS64.TRYWAIT P0, [R0+URZ+0x38840], R3 ;  /* 0x03884003000075a7 */ /* 0x0022a4000800017f */
[----:B--2---:R-:W-:Y:S05]  /*2ff50*/  @!P0 NANOSLEEP.SYNCS 0x989680 ;  /* 0x009896800000895d */ /* 0x004fea0003900000 */
[----:B------:R-:W2:Y:S02]  /*2ff60*/  @!P0 SYNCS.PHASECHK.TRANS64 P0, [R0+URZ+0x38840], R3 ;  /* 0x03884003000085a7 */ /* 0x000ea4000800007f */
[----:B--2---:R-:W-:Y:S05]  /*2ff70*/  @!P0 BRA `(.L_x_604) ;  /* 0xfffffffc00f08947 */ /* 0x004fea000383ffff */
[----:B------:R-:W-:Y:S05]  /*2ff80*/  BRA `(.L_x_875) ;  /* 0xffffff6400e47947 */ /* 0x000fea000383ffff */
.L_x_608:
[----:B------:R-:W2:Y:S01]  /*2ff90*/  LDL.LU R11, [R1+0x64] ;  /* 0x00006400010b7983 */ /* 0x000ea20000300800 */
[----:B------:R-:W-:Y:S01]  /*2ffa0*/  IMAD.MOV.U32 R13, RZ, RZ, R3 ;  /* 0x000000ffff0d7224 */ /* 0x000fe200078e0003 */
[----:B------:R-:W-:Y:S01]  /*2ffb0*/  MOV R12, RZ ;  /* 0x000000ff000c7202 */ /* 0x000fe20000000f00 */
[----:B------:R-:W-:Y:S01]  /*2ffc0*/  IMAD.MOV.U32 R15, RZ, RZ, -0x1 ;  /* 0xffffffffff0f7424 */ /* 0x000fe200078e00ff */
[----:B------:R-:W-:-:S04]  /*2ffd0*/  LOP3.LUT R7, R7, 0x7f, RZ, 0xc0, !PT ;  /* 0x0000007f07077812 */ /* 0x000fc800078ec0ff */
[----:B------:R-:W-:-:S05]  /*2ffe0*/  SHF.R.U32.HI R0, RZ, 0x3, R7 ;  /* 0x00000003ff007819 */ /* 0x000fca0000011607 */
[----:B------:R-:W-:-:S04]  /*2fff0*/  IMAD.IADD R0, R0, 0x1, R5 ;  /* 0x0000000100007824 */ /* 0x000fc800078e0205 */
[----:B------:R-:W-:Y:S02]  /*30000*/  VIADD R5, R0, 0x10 ;  /* 0x0000001000057836 */ /* 0x000fe40000000000 */
[----:B--2---:R-:W-:Y:S02]  /*30010*/  IMAD R2, R11, R8, RZ ;  /* 0x000000080b027224 */ /* 0x004fe400078e02ff */
[----:B------:R-:W-:-:S03]  /*30020*/  IMAD.MOV.U32 R11, RZ, RZ, 0x181f ;  /* 0x0000181fff0b7424 */ /* 0x000fc600078e00ff */
[----:B------:R-:W-:-:S13]  /*30030*/  ISETP.GE.AND P2, PT, R0, R2, PT ;  /* 0x000000020000720c */ /* 0x000fda0003f46270 */
[----:B-----5:R-:W-:Y:S05]  /*30040*/  WARPSYNC.COLLECTIVE R15, `(.L_x_876) ;  /* 0x000000000f087348 */ /* 0x020fea0003c00000 */
[----:B------:R0:W1:Y:S02]  /*30050*/  SHFL.IDX P6, R14, R13, R12, R11 ;  /* 0x0000000c0d0e7389 */ /* 0x00006400000c000b */
[----:B01---5:R-:W-:Y:S01]  /*30060*/  ENDCOLLECTIVE ;  /* 0x000000000000791b */ /* 0x023fe20003800000 */
.L_x_876:
[----:B------:R-:W-:Y:S02]  /*30070*/  IMAD.MOV.U32 R13, RZ, RZ, R4 ;  /* 0x000000ffff0d7224 */ /* 0x000fe400078e0004 */
[----:B------:R-:W-:-:S07]  /*30080*/  IMAD.MOV.U32 R6, RZ, RZ, R14 ;  /* 0x000000ffff067224 */ /* 0x000fce00078e000e */
[----:B------:R-:W-:Y:S05]  /*30090*/  WARPSYNC.COLLECTIVE R15, `(.L_x_877) ;  /* 0x000000000f087348 */ /* 0x000fea0003c00000 */
[----:B------:R0:W1:Y:S02]  /*300a0*/  SHFL.IDX P6, R14, R13, R12, R11 ;  /* 0x0000000c0d0e7389 */ /* 0x00006400000c000b */
[----:B01----:R-:W-:Y:S01]  /*300b0*/  ENDCOLLECTIVE ;  /* 0x000000000000791b */ /* 0x003fe20003800000 */
.L_x_877:
[----:B------:R-:W-:Y:S01]  /*300c0*/  IMAD.MOV.U32 R13, RZ, RZ, R3 ;  /* 0x000000ffff0d7224 */ /* 0x000fe200078e0003 */
[----:B------:R-:W-:Y:S02]  /*300d0*/  MOV R12, 0x1 ;  /* 0x00000001000c7802 */ /* 0x000fe40000000f00 */
[----:B------:R-:W-:-:S07]  /*300e0*/  MOV R7, R14 ;  /* 0x0000000e00077202 */ /* 0x000fce0000000f00 */
[----:B------:R-:W-:Y:S05]  /*300f0*/  WARPSYNC.COLLECTIVE R15, `(.L_x_878) ;  /* 0x000000000f087348 */ /* 0x000fea0003c00000 */
[----:B------:R0:W1:Y:S02]  /*30100*/  SHFL.IDX P6, R14, R13, R12, R11 ;  /* 0x0000000c0d0e7389 */ /* 0x00006400000c000b */
[----:B01----:R-:W-:Y:S01]  /*30110*/  ENDCOLLECTIVE ;  /* 0x000000000000791b */ /* 0x003fe20003800000 */
.L_x_878:
[----:B------:R-:W-:-:S05]  /*30120*/  @!P2 IADD3 R7, P3, R10, R7, RZ ;  /* 0x000000070a07a210 */ /* 0x000fca0007f7e0ff */
[----:B------:R-:W-:-:S05]  /*30130*/  @!P2 IMAD.X R6, RZ, RZ, R6, P3 ;  /* 0x000000ffff06a224 */ /* 0x000fca00018e0606 */
[----:B------:R-:W-:Y:S01]  /*30140*/  @!P2 LOP3.LUT R7, R7, R6, RZ, 0x3c, !PT ;  /* 0x000000060707a212 */ /* 0x000fe200078e3cff */
[----:B------:R-:W-:-:S03]  /*30150*/  IMAD.MOV.U32 R13, RZ, RZ, R4 ;  /* 0x000000ffff0d7224 */ /* 0x000fc600078e0004 */
[----:B------:R-:W-:-:S04]  /*30160*/  @!P2 LOP3.LUT R6, R7, R6, RZ, 0x3c, !PT ;  /* 0x000000060706a212 */ /* 0x000fc800078e3cff */
[----:B------:R-:W-:Y:S01]  /*30170*/  @!P2 LOP3.LUT R7, R7, R6, RZ, 0x3c, !PT ;  /* 0x000000060707a212 */ /* 0x000fe200078e3cff */
[----:B------:R-:W-:-:S04]  /*30180*/  IMAD.MOV.U32 R8, RZ, RZ, R14 ;  /* 0x000000ffff087224 */ /* 0x000fc800078e000e */
[----:B------:R-:W-:Y:S01]  /*30190*/  @!PT LDS RZ, [RZ] ;  /* 0x00000000fffff984 */ /* 0x000fe20000000800 */
[----:B------:R-:W-:Y:S01]  /*301a0*/  @!PT LDS RZ, [RZ] ;  /* 0x00000000fffff984 */ /* 0x000fe20000000800 */
[----:B------:R-:W-:Y:S01]  /*301b0*/  @!PT LDS RZ, [RZ] ;  /* 0x00000000fffff984 */ /* 0x000fe20000000800 */
[----:B------:R0:W-:Y:S03]  /*301c0*/  @!P2 LDGSTS.E.BYPASS.LTC128B.128 [R9+0x20400], desc[UR42][R6.64], !P0 ;  /* 0x204000000609afae */ /* 0x0001e6000c101d6a */
[----:B0-----:R-:W-:Y:S05]  /*301d0*/  WARPSYNC.COLLECTIVE R15, `(.L_x_879) ;  /* 0x000000000f087348 */ /* 0x001fea0003c00000 */
[----:B------:R1:W2:Y:S02]  /*301e0*/  SHFL.IDX P6, R14, R13, R12, R11 ;  /* 0x0000000c0d0e7389 */ /* 0x0002a400000c000b */
[----:B012---:R-:W-:Y:S01]  /*301f0*/  ENDCOLLECTIVE ;  /* 0x000000000000791b */ /* 0x007fe20003800000 */
.L_x_879:
[----:B------:R-:W-:Y:S01]  /*30200*/  @!PT LDS RZ, [RZ] ;  /* 0x00000000fffff984 */ /* 0x000fe20000000800 */
[----:B------:R-:W-:Y:S01]  /*30210*/  @!PT LDS RZ, [RZ] ;  /* 0x00000000fffff984 */ /* 0x000fe20000000800 */
[----:B------:R-:W-:Y:S01]  /*30220*/  @!PT LDS RZ, [RZ] ;  /* 0x00000000fffff984 */ /* 0x000fe20000000800 */
        /* <DEDUP_REMOVED lines=8> */
.L_x_880:
[----:B------:R-:W-:Y:S02]  /*302b0*/  @!P2 IADD3 R7, P3, R10, R5, RZ ;  /* 0x000000050a07a210 */ /* 0x000fe40007f7e0ff */
[----:B------:R-:W-:-:S03]  /*302c0*/  IADD3 R5, R0, 0x20, RZ ;  /* 0x0000002000057810 */ /* 0x000fc60007ffe0ff */
        /* <DEDUP_REMOVED lines=15> */
.L_x_881:
[----:B------:R-:W-:Y:S01]  /*303c0*/  MOV R13, R3 ;  /* 0x00000003000d7202 */ /* 0x000fe20000000f00 */
[----:B------:R-:W-:Y:S01]  /*303d0*/  IMAD.MOV.U32 R12, RZ, RZ, 0x3 ;  /* 0x00000003ff0c7424 */ /* 0x000fe200078e00ff */
[----:B------:R-:W-:-:S07]  /*303e0*/  MOV R5, R14 ;  /* 0x0000000e00057202 */ /* 0x000fce0000000f00 */
[----:B------:R-:W-:Y:S05]  /*303f0*/  WARPSYNC.COLLECTIVE R15, `(.L_x_882) ;  /* 0x000000000f087348 */ /* 0x000fea0003c00000 */
[----:B------:R0:W1:Y:S02]  /*30400*/  SHFL.IDX P6, R14, R13, R12, R11 ;  /* 0x0000000c0d0e7389 */ /* 0x00006400000c000b */
[----:B01----:R-:W-:Y:S01]  /*30410*/  ENDCOLLECTIVE ;  /* 0x000000000000791b */ /* 0x003fe20003800000 */
.L_x_882:
        /* <DEDUP_REMOVED lines=16> */
.L_x_883:
[----:B------:R-:W-:Y:S01]  /*30520*/  IMAD.MOV.U32 R13, RZ, RZ, R3 ;  /* 0x000000ffff0d7224 */ /* 0x000fe200078e0003 */
[----:B------:R-:W-:Y:S01]  /*30530*/  MOV R12, 0x4 ;  /* 0x00000004000c7802 */ /* 0x000fe20000000f00 */
[----:B------:R-:W-:-:S07]  /*30540*/  IMAD.MOV.U32 R5, RZ, RZ, R14 ;  /* 0x000000ffff057224 */ /* 0x000fce00078e000e */
[----:B------:R-:W-:Y:S05]  /*30550*/  WARPSYNC.COLLECTIVE R15, `(.L_x_884) ;  /* 0x000000000f087348 */ /* 0x000fea0003c00000 */
[----:B------:R0:W1:Y:S02]  /*30560*/  SHFL.IDX P6, R14, R13, R12, R11 ;  /* 0x0000000c0d0e7389 */ /* 0x00006400000c000b */
[----:B01----:R-:W-:Y:S01]  /*30570*/  ENDCOLLECTIVE ;  /* 0x000000000000791b */ /* 0x003fe20003800000 */
.L_x_884:
[----:B------:R-:W-:-:S04]  /*30580*/  @!P2 IADD3 R5, P3, R10, R5, RZ ;  /* 0x000000050a05a210 */ /* 0x000fc80007f7e0ff */
[----:B------:R-:W-:-:S05]  /*30590*/  @!P2 IADD3.X R6, RZ, R6, RZ, P3, !PT ;  /* 0x00000006ff06a210 */ /* 0x000fca0001ffe4ff */
        /* <DEDUP_REMOVED lines=14> */
.L_x_885:
[----:B------:R-:W-:Y:S02]  /*30680*/  IMAD.MOV.U32 R13, RZ, RZ, R3 ;  /* 0x000000ffff0d7224 */ /* 0x000fe400078e0003 */
[----:B------:R-:W-:Y:S02]  /*30690*/  IMAD.MOV.U32 R12, RZ, RZ, 0x5 ;  /* 0x00000005ff0c7424 */ /* 0x000fe400078e00ff */
[----:B------:R-:W-:-:S07]  /*306a0*/  IMAD.MOV.U32 R5, RZ, RZ, R14 ;  /* 0x000000ffff057224 */ /* 0x000fce00078e000e */
[----:B------:R-:W-:Y:S05]  /*306b0*/  WARPSYNC.COLLECTIVE R15, `(.L_x_886) ;  /* 0x000000000f087348 */ /* 0x000fea0003c00000 */
[----:B------:R0:W1:Y:S02]  /*306c0*/  SHFL.IDX P6, R14, R13, R12, R11 ;  /* 0x0000000c0d0e7389 */ /* 0x00006400000c000b */
[----:B01----:R-:W-:Y:S01]  /*306d0*/  ENDCOLLECTIVE ;  /* 0x000000000000791b */ /* 0x003fe20003800000 */
.L_x_886:
[----:B------:R-:W-:-:S05]  /*306e0*/  @!P2 IADD3 R5, P3, R10, R5, RZ ;  /* 0x000000050a05a210 */ /* 0x000fca0007f7e0ff */
[----:B------:R-:W-:-:S05]  /*306f0*/  @!P2 IMAD.X R6, RZ, RZ, R6, P3 ;  /* 0x000000ffff06a224 */ /* 0x000fca00018e0606 */
[----:B------:R-:W-:Y:S01]  /*30700*/  @!P2 MOV R7, R6 ;  /* 0x000000060007a202 */ /* 0x000fe20000000f00 */
        /* <DEDUP_REMOVED lines=8> */
[----:B------:R-:W-:-:S02]  /*30790*/  ISETP.GE.AND P2, PT, R5, R2, PT ;  /* 0x000000020500720c */ /* 0x000fc40003f46270 */
[----:B0-----:R-:W-:-:S11]  /*307a0*/  MOV R6, R14 ;  /* 0x0000000e00067202 */ /* 0x001fd60000000f00 */
[----:B------:R-:W-:Y:S05]  /*307b0*/  WARPSYNC.COLLECTIVE R15, `(.L_x_887) ;  /* 0x000000000f087348 */ /* 0x000fea0003c00000 */
[----:B------:R0:W1:Y:S02]  /*307c0*/  SHFL.IDX P6, R14, R13, R12, R11 ;  /* 0x0000000c0d0e7389 */ /* 0x00006400000c000b */
[----:B01----:R-:W-:Y:S01]  /*307d0*/  ENDCOLLECTIVE ;  /* 0x000000000000791b */ /* 0x003fe20003800000 */
.L_x_887:
[----:B------:R-:W-:Y:S02]  /*307e0*/  IMAD.MOV.U32 R13, RZ, RZ, R3 ;  /* 0x000000ffff0d7224 */ /* 0x000fe400078e0003 */
[----:B------:R-:W-:Y:S02]  /*307f0*/  IMAD.MOV.U32 R12, RZ, RZ, 0x6 ;  /* 0x00000006ff0c7424 */ /* 0x000fe400078e00ff */
[----:B------:R-:W-:-:S07]  /*30800*/  IMAD.MOV.U32 R5, RZ, RZ, R14 ;  /* 0x000000ffff057224 */ /* 0x000fce00078e000e */
[----:B------:R-:W-:Y:S05]  /*30810*/  WARPSYNC.COLLECTIVE R15, `(.L_x_888) ;  /* 0x000000000f087348 */ /* 0x000fea0003c00000 */
[----:B------:R0:W1:Y:S02]  /*30820*/  SHFL.IDX P6, R14, R13, R12, R11 ;  /* 0x0000000c0d0e7389 */ /* 0x00006400000c000b */
[----:B01----:R-:W-:Y:S01]  /*30830*/  ENDCOLLECTIVE ;  /* 0x000000000000791b */ /* 0x003fe20003800000 */
.L_x_888:
[----:B------:R-:W-:-:S05]  /*30840*/  @!P2 IADD3 R5, P3, R10, R5, RZ ;  /* 0x000000050a05a210 */ /* 0x000fca0007f7e0ff */
[----:B------:R-:W-:-:S04]  /*30850*/  @!P2 IMAD.X R6, RZ, RZ, R6, P3 ;  /* 0x000000ffff06a224 */ /* 0x000fc800018e0606 */
[----:B------:R-:W-:Y:S01]  /*30860*/  @!P2 IMAD.MOV.U32 R7, RZ, RZ, R6 ;  /* 0x000000ffff07a224 */ /* 0x000fe200078e0006 */
[----:B------:R-:W-:Y:S01]  /*30870*/  @!P2 MOV R6, R5 ;  /* 0x000000050006a202 */ /* 0x000fe20000000f00 */
[----:B------:R-:W-:-:S04]  /*30880*/  IMAD.MOV.U32 R13, RZ, RZ, R4 ;  /* 0x000000ffff0d7224 */ /* 0x000fc800078e0004 */
        /* <DEDUP_REMOVED lines=9> */
.L_x_889:
[----:B------:R-:W-:-:S05]  /*30920*/  VIADD R7, R0, 0x60 ;  /* 0x0000006000077836 */ /* 0x000fca0000000000 */
[----:B------:R-:W-:Y:S02]  /*30930*/  ISETP.GE.AND P2, PT, R7, R2, PT ;  /* 0x000000020700720c */ /* 0x000fe40003f46270 */
[----:B------:R-:W-:Y:S01]  /*30940*/  MOV R13, R3 ;  /* 0x00000003000d7202 */ /* 0x000fe20000000f00 */
[----:B------:R-:W-:Y:S01]  /*30950*/  IMAD.MOV.U32 R12, RZ, RZ, 0x7 ;  /* 0x00000007ff0c7424 */ /* 0x000fe200078e00ff */
[----:B------:R-:W-:-:S09]  /*30960*/  MOV R5, R14 ;  /* 0x0000000e00057202 */ /* 0x000fd20000000f00 */
[----:B------:R-:W-:Y:S05]  /*30970*/  WARPSYNC.COLLECTIVE R15, `(.L_x_890) ;  /* 0x000000000f087348 */ /* 0x000fea0003c00000 */
[----:B------:R0:W1:Y:S02]  /*30980*/  SHFL.IDX P6, R14, R13, R12, R11 ;  /* 0x0000000c0d0e7389 */ /* 0x00006400000c000b */
[----:B01----:R-:W-:Y:S01]  /*30990*/  ENDCOLLECTIVE ;  /* 0x000000000000791b */ /* 0x003fe20003800000 */
.L_x_890:
        /* <DEDUP_REMOVED lines=8> */
[----:B------:R0:W-:Y:S04]  /*30a20*/  @!P2 LDGSTS.E.BYPASS.LTC128B.128 [R9+0x23400], desc[UR42][R6.64], !P0 ;  /* 0x234000000609afae */ /* 0x0001e8000c101d6a */
[----:B------:R0:W-:Y:S01]  /*30a30*/  @!P2 LDGSTS.E.BYPASS.LTC128B.128 [R9+0x27400], desc[UR42][R6.64+0x80], !P1 ;  /* 0x274000800609afae */ /* 0x0001e2000c901d6a */
[----:B------:R-:W-:-:S07]  /*30a40*/  IMAD.MOV.U32 R5, RZ, RZ, R14 ;  /* 0x000000ffff057224 */ /* 0x000fce00078e000e */
[----:B0-----:R-:W-:Y:S05]  /*30a50*/  WARPSYNC.COLLECTIVE R15, `(.L_x_891) ;  /* 0x000000000f087348 */ /* 0x001fea0003c00000 */
[----:B------:R1:W2:Y:S02]  /*30a60*/  SHFL.IDX P6, R14, R13, R12, R11 ;  /* 0x0000000c0d0e7389 */ /* 0x0002a400000c000b */
[----:B012---:R-:W-:Y:S01]  /*30a70*/  ENDCOLLECTIVE ;  /* 0x000000000000791b */ /* 0x007fe20003800000 */
.L_x_891:
[----:B------:R-:W-:Y:S01]  /*30a80*/  IMAD.MOV.U32 R3, RZ, RZ, R14 ;  /* 0x000000ffff037224 */ /* 0x000fe200078e000e */
[----:B------:R-:W-:Y:S06]  /*30a90*/  BRA `(.L_x_892) ;  /* 0xffffff6800647947 */ /* 0x000fec000383ffff */
.L_x_613:
[----:B---3--:R3:W4:Y:S02]  /*30aa0*/  SYNCS.PHASECHK.TRANS64.TRYWAIT P0, [R18+URZ+0x38820], R0 ;  /* 0x03882000120075a7 */ /* 0x008724000800017f */
[----:B----4-:R-:W-:Y:S05]  /*30ab0*/  @!P0 NANOSLEEP.SYNCS 0x989680 ;  /* 0x009896800000895d */ /* 0x010fea0003900000 */
[----:B------:R-:W4:Y:S02]  /*30ac0*/  @!P0 SYNCS.PHASECHK.TRANS64 P0, [R18+URZ+0x38820], R0 ;  /* 0x03882000120085a7 */ /* 0x000f24000800007f */
[----:B----4-:R-:W-:Y:S05]  /*30ad0*/  @!P0 BRA `(.L_x_613) ;  /* 0xfffffffc00f08947 */ /* 0x010fea000383ffff */
[----:B------:R-:W-:Y:S05]  /*30ae0*/  BRA `(.L_x_893) ;  /* 0xffffff6800d07947 */ /* 0x000fea000383ffff */
.L_x_619:
[----:B-1----:R1:W3:Y:S02]  /*30af0*/  SYNCS.PHASECHK.TRANS64.TRYWAIT P0, [R6+URZ+0x38880], R5 ;  /* 0x03888005060075a7 */ /* 0x0022e4000800017f */
[----:B---3--:R-:W-:Y:S05]  /*30b00*/  @!P0 NANOSLEEP.SYNCS 0x989680 ;  /* 0x009896800000895d */ /* 0x008fea0003900000 */
[----:B------:R-:W3:Y:S02]  /*30b10*/  @!P0 SYNCS.PHASECHK.TRANS64 P0, [R6+URZ+0x38880], R5 ;  /* 0x03888005060085a7 */ /* 0x000ee4000800007f */
[----:B---3--:R-:W-:Y:S05]  /*30b20*/  @!P0 BRA `(.L_x_619) ;  /* 0xfffffffc00f08947 */ /* 0x008fea000383ffff */
[----:B------:R-:W-:Y:S05]  /*30b30*/  BRA `(.L_x_894) ;  /* 0xffffff6c008c7947 */ /* 0x000fea000383ffff */
.L_x_625:
[----:B--2---:R2:W3:Y:S02]  /*30b40*/  SYNCS.PHASECHK.TRANS64.TRYWAIT P0, [R6+URZ+0x38840], R5 ;  /* 0x03884005060075a7 */ /* 0x0044e4000800017f */
[----:B---3--:R-:W-:Y:S05]  /*30b50*/  @!P0 NANOSLEEP.SYNCS 0x989680 ;  /* 0x009896800000895d */ /* 0x008fea0003900000 */
[----:B------:R-:W3:Y:S02]  /*30b60*/  @!P0 SYNCS.PHASECHK.TRANS64 P0, [R6+URZ+0x38840], R5 ;  /* 0x03884005060085a7 */ /* 0x000ee4000800007f */
[----:B---3--:R-:W-:Y:S05]  /*30b70*/  @!P0 BRA `(.L_x_625) ;  /* 0xfffffffc00f08947 */ /* 0x008fea000383ffff */
[----:B------:R-:W-:Y:S05]  /*30b80*/  BRA `(.L_x_895) ;  /* 0xffffff70004c7947 */ /* 0x000fea000383ffff */
.L_x_632:
[----:B---3--:R3:W4:Y:S02]  /*30b90*/  SYNCS.PHASECHK.TRANS64.TRYWAIT P0, [R3+URZ+0x38870], R4 ;  /* 0x03887004030075a7 */ /* 0x008724000800017f */
[----:B----4-:R-:W-:Y:S05]  /*30ba0*/  @!P0 NANOSLEEP.SYNCS 0x989680 ;  /* 0x009896800000895d */ /* 0x010fea0003900000 */
[----:B------:R-:W4:Y:S02]  /*30bb0*/  @!P0 SYNCS.PHASECHK.TRANS64 P0, [R3+URZ+0x38870], R4 ;  /* 0x03887004030085a7 */ /* 0x000f24000800007f */
[----:B----4-:R-:W-:Y:S05]  /*30bc0*/  @!P0 BRA `(.L_x_632) ;  /* 0xfffffffc00f08947 */ /* 0x010fea000383ffff */
[----:B------:R-:W-:Y:S05]  /*30bd0*/  BRA `(.L_x_896) ;  /* 0xffffff7400247947 */ /* 0x000fea000383ffff */
.L_x_634:
[----:B---3--:R3:W4:Y:S02]  /*30be0*/  SYNCS.PHASECHK.TRANS64.TRYWAIT P0, [R3+URZ+0x38860], R4 ;  /* 0x03886004030075a7 */ /* 0x008724000800017f */
[----:B----4-:R-:W-:Y:S05]  /*30bf0*/  @!P0 NANOSLEEP.SYNCS 0x989680 ;  /* 0x009896800000895d */ /* 0x010fea0003900000 */
[----:B------:R-:W4:Y:S02]  /*30c00*/  @!P0 SYNCS.PHASECHK.TRANS64 P0, [R3+URZ+0x38860], R4 ;  /* 0x03886004030085a7 */ /* 0x000f24000800007f */
[----:B----4-:R-:W-:Y:S05]  /*30c10*/  @!P0 BRA `(.L_x_634) ;  /* 0xfffffffc00f08947 */ /* 0x010fea000383ffff */
[----:B------:R-:W-:Y:S05]  /*30c20*/  BRA `(.L_x_897) ;  /* 0xffffff74002c7947 */ /* 0x000fea000383ffff */
.L_x_641:
[----:B--2---:R2:W3:Y:S02]  /*30c30*/  SYNCS.PHASECHK.TRANS64.TRYWAIT P1, [R0+URZ+0x38870], R2 ;  /* 0x03887002000075a7 */ /* 0x0044e4000802017f */
[----:B---3--:R-:W-:Y:S05]  /*30c40*/  @!P1 NANOSLEEP.SYNCS 0x989680 ;  /* 0x009896800000995d */ /* 0x008fea0003900000 */
[----:B------:R-:W3:Y:S02]  /*30c50*/  @!P1 SYNCS.PHASECHK.TRANS64 P1, [R0+URZ+0x38870], R2 ;  /* 0x03887002000095a7 */ /* 0x000ee4000802007f */
[----:B---3--:R-:W-:Y:S05]  /*30c60*/  @!P1 BRA `(.L_x_641) ;  /* 0xfffffffc00f09947 */ /* 0x008fea000383ffff */
[----:B------:R-:W-:Y:S05]  /*30c70*/  BRA `(.L_x_898) ;  /* 0xffffff8000a07947 */ /* 0x000fea000383ffff */
.L_x_643:
[----:B--2---:R2:W3:Y:S02]  /*30c80*/  SYNCS.PHASECHK.TRANS64.TRYWAIT P1, [R0+URZ+0x38860], R2 ;  /* 0x03886002000075a7 */ /* 0x0044e4000802017f */
[----:B---3--:R-:W-:Y:S05]  /*30c90*/  @!P1 NANOSLEEP.SYNCS 0x989680 ;  /* 0x009896800000995d */ /* 0x008fea0003900000 */
[----:B------:R-:W3:Y:S02]  /*30ca0*/  @!P1 SYNCS.PHASECHK.TRANS64 P1, [R0+URZ+0x38860], R2 ;  /* 0x03886002000095a7 */ /* 0x000ee4000802007f */
[----:B---3--:R-:W-:Y:S05]  /*30cb0*/  @!P1 BRA `(.L_x_643) ;  /* 0xfffffffc00f09947 */ /* 0x008fea000383ffff */
[----:B------:R-:W-:Y:S05]  /*30cc0*/  BRA `(.L_x_899) ;  /* 0xffffff8000a87947 */ /* 0x000fea000383ffff */
.L_x_647:
[----:B------:R-:W2:Y:S01]  /*30cd0*/  LDL R2, [R1] ;  /* 0x0000000001027983 */ /* 0x000ea20000100800 */
[----:B------:R-:W-:Y:S01]  /*30ce0*/  BSSY B0, `(.L_x_900) ;  /* 0x0000008000007945 */ /* 0x000fe20003800000 */
[----:B------:R-:W-:Y:S02]  /*30cf0*/  IMAD.MOV.U32 R12, RZ, RZ, RZ ;  /* 0x000000ffff0c7224 */ /* 0x000fe400078e00ff */
[----:B------:R-:W-:Y:S02]  /*30d00*/  IMAD.MOV.U32 R11, RZ, RZ, 0x1f ;  /* 0x0000001fff0b7424 */ /* 0x000fe400078e00ff */
[----:B------:R-:W-:Y:S01]  /*30d10*/  IMAD.MOV.U32 R15, RZ, RZ, -0x1 ;  /* 0xffffffffff0f7424 */ /* 0x000fe200078e00ff */
[----:B--2---:R-:W-:-:S07]  /*30d20*/  MOV R13, R2 ;  /* 0x00000002000d7202 */ /* 0x004fce0000000f00 */
[----:B0-----:R-:W-:Y:S05]  /*30d30*/  WARPSYNC.COLLECTIVE R15, `(.L_x_901) ;  /* 0x000000000f087348 */ /* 0x001fea0003c00000 */
[----:B------:R1:W2:Y:S02]  /*30d40*/  SHFL.IDX P6, R14, R13, R12, R11 ;  /* 0x0000000c0d0e7389 */ /* 0x0002a400000c000b */
[----:B012---:R-:W-:Y:S01]  /*30d50*/  ENDCOLLECTIVE ;  /* 0x000000000000791b */ /* 0x007fe20003800000 */
.L_x_901:
[----:B------:R-:W-:Y:S05]  /*30d60*/  BSYNC B0 ;  /* 0x0000000000007941 */ /* 0x000fea0003800000 */
.L_x_900:
[----:B------:R0:W5:Y:S01]  /*30d70*/  LDL R0, [R1+0xc] ;  /* 0x00000c0001007983 */ /* 0x0001620000100800 */
[----:B------:R-:W-:Y:S01]  /*30d80*/  MOV R13, R2 ;  /* 0x00000002000d7202 */ /* 0x000fe20000000f00 */
[----:B------:R-:W-:Y:S02]  /*30d90*/  IMAD.MOV.U32 R12, RZ, RZ, 0x1 ;  /* 0x00000001ff0c7424 */ /* 0x000fe400078e00ff */
[----:B------:R-:W-:Y:S02]  /*30da0*/  IMAD.MOV.U32 R11, RZ, RZ, 0x1f ;  /* 0x0000001fff0b7424 */ /* 0x000fe400078e00ff */
[----:B------:R-:W-:Y:S02]  /*30db0*/  IMAD.MOV.U32 R15, RZ, RZ, -0x1 ;  /* 0xffffffffff0f7424 */ /* 0x000fe400078e00ff */
[----:B0-----:R-:W-:-:S07]  /*30dc0*/  IMAD.MOV.U32 R6, RZ, RZ, R14 ;  /* 0x000000ffff067224 */ /* 0x001fce00078e000e */
[----:B-----5:R-:W-:Y:S05]  /*30dd0*/  WARPSYNC.COLLECTIVE R15, `(.L_x_902) ;  /* 0x000000000f087348 */ /* 0x020fea0003c00000 */
[----:B------:R0:W1:Y:S02]  /*30de0*/  SHFL.IDX P6, R14, R13, R12, R11 ;  /* 0x0000000c0d0e7389 */ /* 0x00006400000c000b */
[----:B01---5:R-:W-:Y:S01]  /*30df0*/  ENDCOLLECTIVE ;  /* 0x000000000000791b */ /* 0x023fe20003800000 */
.L_x_902:
[----:B------:R-:W-:Y:S01]  /*30e00*/  ULDC UR4, c[0x0][0xc3c] ;  /* 0x00030f0000047ab9 */ /* 0x000fe20000000800 */
[----:B------:R-:W-:Y:S01]  /*30e10*/  IADD3 R7, R0, R16, RZ ;  /* 0x0000001000077210 */ /* 0x000fe20007ffe0ff */
[----:B------:R-:W-:Y:S02]  /*30e20*/  IMAD.MOV.U32 R11, RZ, RZ, RZ ;  /* 0x000000ffff0b7224 */ /* 0x000fe400078e00ff */
[----:B------:R-:W-:Y:S01]  /*30e30*/  IMAD.MOV.U32 R8, RZ, RZ, R14 ;  /* 0x000000ffff087224 */ /* 0x000fe200078e000e */
[----:B------:R-:W-:-:S13]  /*30e40*/  ISETP.GE.OR P1, PT, R7, UR4, !P0 ;  /* 0x0000000407007c0c */ /* 0x000fda000c726670 */
[----:B------:R-:W0:Y:S08]  /*30e50*/  @!P1 LDC.64 R2, c[0x0][0xc80] ;  /* 0x00032000ff029b82 */ /* 0x000e300000000a00 */
[----:B------:R-:W1:Y:S01]  /*30e60*/  @!P1 LDC.64 R4, c[0x0][0xc78] ;  /* 0x00031e00ff049b82 */ /* 0x000e620000000a00 */
[----:B0-----:R-:W-:-:S05]  /*30e70*/  @!P1 IMAD.WIDE R2, R7, 0x4, R2 ;  /* 0x0000000407029825 */ /* 0x001fca00078e0202 */
[----:B------:R1:W2:Y:S02]  /*30e80*/  @!P1 LDG.E R0, desc[UR42][R2.64] ;  /* 0x0000002a02009981 */ /* 0x0002a4000c1e1900 */
[----:B-1----:R-:W-:-:S06]  /*30e90*/  @!P1 IMAD.WIDE R2, R7, 0x4, R4 ;  /* 0x0000000407029825 */ /* 0x002fcc00078e0204 */
[----:B------:R-:W3:Y:S01]  /*30ea0*/  @!P1 LDG.E R2, desc[UR42][R2.64] ;  /* 0x0000002a02029981 */ /* 0x000ee2000c1e1900 */
[----:B------:R-:W-:Y:S02]  /*30eb0*/  CS2R R4, SRZ ;  /* 0x0000000000047805 */ /* 0x000fe4000001ff00 */
[C---:B------:R-:W-:Y:S01]  /*30ec0*/  ISETP.GE.U32.AND P2, PT, R16.reuse, 0x2, PT ;  /* 0x000000021000780c */ /* 0x040fe20003f46070 */
[----:B------:R-:W-:Y:S01]  /*30ed0*/  IMAD.MOV.U32 R9, RZ, RZ, RZ ;  /* 0x000000ffff097224 */ /* 0x000fe200078e00ff */
[C---:B------:R-:W-:Y:S02]  /*30ee0*/  ISETP.GE.U32.AND P3, PT, R16.reuse, 0x4, PT ;  /* 0x000000041000780c */ /* 0x040fe40003f66070 */
[C---:B------:R-:W-:Y:S02]  /*30ef0*/  ISETP.GE.U32.AND P4, PT, R16.reuse, 0x8, PT ;  /* 0x000000081000780c */ /* 0x040fe40003f86070 */
[----:B------:R-:W-:Y:S01]  /*30f00*/  ISETP.GE.U32.AND P5, PT, R16, 0x10, PT ;  /* 0x000000101000780c */ /* 0x000fe20003fa6070 */
[----:B--2---:R-:W-:-:S02]  /*30f10*/  @!P1 IMAD.MOV.U32 R4, RZ, RZ, R0 ;  /* 0x000000ffff049224 */ /* 0x004fc400078e0000 */
[----:B---3--:R-:W-:Y:S01]  /*30f20*/  @!P1 IMAD.MOV.U32 R5, RZ, RZ, R2 ;  /* 0x000000ffff059224 */ /* 0x008fe200078e0002 */
[----:B------:R-:W-:-:S03]  /*30f30*/  ISETP.NE.AND P1, PT, R16, RZ, PT ;  /* 0x000000ff1000720c */ /* 0x000fc60003f25270 */
[----:B------:R-:W-:-:S04]  /*30f40*/  IMAD R0, R5, R4, RZ ;  /* 0x0000000405007224 */ /* 0x000fc800078e02ff */
[----:B------:R-:W-:-:S07]  /*30f50*/  IMAD.MOV.U32 R13, RZ, RZ, R0 ;  /* 0x000000ffff0d7224 */ /* 0x000fce00078e0000 */
[----:B------:R-:W-:Y:S05]  /*30f60*/  WARPSYNC.COLLECTIVE R15, `(.L_x_903) ;  /* 0x000000000f087348 */ /* 0x000fea0003c00000 */
[----:B------:R0:W1:Y:S02]  /*30f70*/  SHFL.UP P6, R14, R13, R12, R11 ;  /* 0x0400000c0d0e7389 */ /* 0x00006400000c000b */
[----:B01----:R-:W-:Y:S01]  /*30f80*/  ENDCOLLECTIVE ;  /* 0x000000000000791b */ /* 0x003fe20003800000 */
.L_x_903:
[----:B------:R-:W-:Y:S01]  /*30f90*/  IMAD.MOV.U32 R12, RZ, RZ, 0x2 ;  /* 0x00000002ff0c7424 */ /* 0x000fe200078e00ff */
[----:B------:R-:W-:-:S04]  /*30fa0*/  MOV R2, R14 ;  /* 0x0000000e00027202 */ /* 0x000fc80000000f00 */
[----:B------:R-:W-:-:S05]  /*30fb0*/  SEL R2, R2, RZ, P1 ;  /* 0x000000ff02027207 */ /* 0x000fca0000800000 */
[----:B------:R-:W-:-:S04]  /*30fc0*/  IMAD.IADD R0, R0, 0x1, R2 ;  /* 0x0000000100007824 */ /* 0x000fc800078e0202 */
[----:B------:R-:W-:-:S07]  /*30fd0*/  IMAD.MOV.U32 R13, RZ, RZ, R0 ;  /* 0x000000ffff0d7224 */ /* 0x000fce00078e0000 */
[----:B------:R-:W-:Y:S05]  /*30fe0*/  WARPSYNC.COLLECTIVE R15, `(.L_x_904) ;  /* 0x000000000f087348 */ /* 0x000fea0003c00000 */
[----:B------:R0:W1:Y:S02]  /*30ff0*/  SHFL.UP P6, R14, R13, R12, R11 ;  /* 0x0400000c0d0e7389 */ /* 0x00006400000c000b */
[----:B01----:R-:W-:Y:S01]  /*31000*/  ENDCOLLECTIVE ;  /* 0x000000000000791b */ /* 0x003fe20003800000 */
.L_x_904:
[----:B------:R-:W-:Y:S02]  /*31010*/  IMAD.MOV.U32 R12, RZ, RZ, 0x4 ;  /* 0x00000004ff0c7424 */ /* 0x000fe400078e00ff */
[----:B------:R-:W-:-:S05]  /*31020*/  IMAD.MOV.U32 R2, RZ, RZ, R14 ;  /* 0x000000ffff027224 */ /* 0x000fca00078e000e */
[----:B------:R-:W-:-:S04]  /*31030*/  SEL R2, R2, RZ, P2 ;  /* 0x000000ff02027207 */ /* 0x000fc80001000000 */
[----:B------:R-:W-:-:S05]  /*31040*/  IADD3 R0, R0, R2, RZ ;  /* 0x0000000200007210 */ /* 0x000fca0007ffe0ff */
[----:B------:R-:W-:-:S07]  /*31050*/  IMAD.MOV.U32 R13, RZ, RZ, R0 ;  /* 0x000000ffff0d7224 */ /* 0x000fce00078e0000 */
[----:B------:R-:W-:Y:S05]  /*31060*/  WARPSYNC.COLLECTIVE R15, `(.L_x_905) ;  /* 0x000000000f087348 */ /* 0x000fea0003c00000 */
[----:B------:R0:W1:Y:S02]  /*31070*/  SHFL.UP P6, R14, R13, R12, R11 ;  /* 0x0400000c0d0e7389 */ /* 0x00006400000c000b */
[----:B01----:R-:W-:Y:S01]  /*31080*/  ENDCOLLECTIVE ;  /* 0x000000000000791b */ /* 0x003fe20003800000 */
.L_x_905:
[----:B------:R-:W-:Y:S02]  /*31090*/  IMAD.MOV.U32 R12, RZ, RZ, 0x8 ;  /* 0x00000008ff0c7424 */ /* 0x000fe400078e00ff */
[----:B------:R-:W-:-:S05]  /*310a0*/  IMAD.MOV.U32 R2, RZ, RZ, R14 ;  /* 0x000000ffff027224 */ /* 0x000fca00078e000e */
[----:B------:R-:W-:-:S05]  /*310b0*/  SEL R2, R2, RZ, P3 ;  /* 0x000000ff02027207 */ /* 0x000fca0001800000 */
[----:B------:R-:W-:-:S05]  /*310c0*/  IMAD.IADD R0, R0, 0x1, R2 ;  /* 0x0000000100007824 */ /* 0x000fca00078e0202 */
[----:B------:R-:W-:-:S07]  /*310d0*/  MOV R13, R0 ;  /* 0x00000000000d7202 */ /* 0x000fce0000000f00 */
[----:B------:R-:W-:Y:S05]  /*310e0*/  WARPSYNC.COLLECTIVE R15, `(.L_x_906) ;  /* 0x000000000f087348 */ /* 0x000fea0003c00000 */
[----:B------:R0:W1:Y:S02]  /*310f0*/  SHFL.UP P6, R14, R13, R12, R11 ;  /* 0x0400000c0d0e7389 */ /* 0x00006400000c000b */
[----:B01----:R-:W-:Y:S01]  /*31100*/  ENDCOLLECTIVE ;  /* 0x000000000000791b */ /* 0x003fe20003800000 */
.L_x_906:
[----:B------:R-:W-:Y:S01]  /*31110*/  MOV R12, 0x10 ;  /* 0x00000010000c7802 */ /* 0x000fe20000000f00 */
[----:B------:R-:W-:-:S05]  /*31120*/  IMAD.MOV.U32 R2, RZ, RZ, R14 ;  /* 0x000000ffff027224 */ /* 0x000fca00078e000e */
[----:B------:R-:W-:-:S05]  /*31130*/  SEL R2, R2, RZ, P4 ;  /* 0x000000ff02027207 */ /* 0x000fca0002000000 */
[----:B------:R-:W-:-:S04]  /*31140*/  IMAD.IADD R0, R0, 0x1, R2 ;  /* 0x0000000100007824 */ /* 0x000fc800078e0202 */
[----:B------:R-:W-:-:S07]  /*31150*/  IMAD.MOV.U32 R13, RZ, RZ, R0 ;  /* 0x000000ffff0d7224 */ /* 0x000fce00078e0000 */
[----:B------:R-:W-:Y:S05]  /*31160*/  WARPSYNC.COLLECTIVE R15, `(.L_x_907) ;  /* 0x000000000f087348 */ /* 0x000fea0003c00000 */
[----:B------:R0:W1:Y:S02]  /*31170*/  SHFL.UP P6, R14, R13, R12, R11 ;  /* 0x0400000c0d0e7389 */ /* 0x00006400000c000b */
[----:B01----:R-:W-:Y:S01]  /*31180*/  ENDCOLLECTIVE ;  /* 0x000000000000791b */ /* 0x003fe20003800000 */
.L_x_907:
[----:B------:R-:W-:Y:S01]  /*31190*/  IMAD.MOV.U32 R12, RZ, RZ, 0x1f ;  /* 0x0000001fff0c7424 */ /* 0x000fe200078e00ff */
[----:B------:R-:W-:Y:S01]  /*311a0*/  MOV R11, 0x1f ;  /* 0x0000001f000b7802 */ /* 0x000fe20000000f00 */
[----:B------:R-:W-:-:S05]  /*311b0*/  IMAD.MOV.U32 R2, RZ, RZ, R14 ;  /* 0x000000ffff027224 */ /* 0x000fca00078e000e */
[----:B------:R-:W-:-:S05]  /*311c0*/  SEL R2, R2, RZ, P5 ;  /* 0x000000ff02027207 */ /* 0x000fca0002800000 */
[----:B------:R-:W-:-:S04]  /*311d0*/  IMAD.IADD R3, R0, 0x1, R2 ;  /* 0x0000000100037824 */ /* 0x000fc800078e0202 */
[----:B------:R-:W-:-:S07]  /*311e0*/  IMAD.MOV.U32 R13, RZ, RZ, R3 ;  /* 0x000000ffff0d7224 */ /* 0x000fce00078e0003 */
[----:B------:R-:W-:Y:S05]  /*311f0*/  WARPSYNC.COLLECTIVE R15, `(.L_x_908) ;  /* 0x000000000f087348 */ /* 0x000fea0003c00000 */
[----:B------:R0:W1:Y:S02]  /*31200*/  SHFL.IDX P6, R14, R13, R12, R11 ;  /* 0x0000000c0d0e7389 */ /* 0x00006400000c000b */
[----:B01----:R-:W-:Y:S01]  /*31210*/  ENDCOLLECTIVE ;  /* 0x000000000000791b */ /* 0x003fe20003800000 */
.L_x_908:
[----:B------:R-:W-:Y:S01]  /*31220*/  IMAD.MOV.U32 R7, RZ, RZ, R14 ;  /* 0x000000ffff077224 */ /* 0x000fe200078e000e */
[----:B------:R-:W-:Y:S06]  /*31230*/  BRA `(.L_x_909) ;  /* 0xffffff8c00207947 */ /* 0x000fec000383ffff */
.L_x_650:
[----:B------:R-:W-:Y:S01]  /*31240*/  BSSY B0, `(.L_x_910) ;  /* 0x0000008000007945 */ /* 0x000fe20003800000 */
[----:B------:R-:W-:Y:S01]  /*31250*/  IMAD.MOV.U32 R13, RZ, RZ, R2 ;  /* 0x000000ffff0d7224 */ /* 0x000fe200078e0002 */
[----:B------:R-:W-:Y:S01]  /*31260*/  MOV R11, RZ ;  /* 0x000000ff000b7202 */ /* 0x000fe20000000f00 */
[----:B------:R-:W-:Y:S02]  /*31270*/  IMAD.MOV.U32 R12, RZ, RZ, 0x1 ;  /* 0x00000001ff0c7424 */ /* 0x000fe400078e00ff */
[----:B------:R-:W-:-:S07]  /*31280*/  IMAD.MOV.U32 R15, RZ, RZ, -0x1 ;  /* 0xffffffffff0f7424 */ /* 0x000fce00078e00ff */
[----:B0-----:R-:W-:Y:S05]  /*31290*/  WARPSYNC.COLLECTIVE R15, `(.L_x_911) ;  /* 0x000000000f087348 */ /* 0x001fea0003c00000 */
[----:B------:R1:W2:Y:S02]  /*312a0*/  SHFL.UP P6, R14, R13, R12, R11 ;  /* 0x0400000c0d0e7389 */ /* 0x0002a400000c000b */
[----:B012---:R-:W-:Y:S01]  /*312b0*/  ENDCOLLECTIVE ;  /* 0x000000000000791b */ /* 0x007fe20003800000 */
.L_x_911:
[----:B------:R-:W-:Y:S05]  /*312c0*/  BSYNC B0 ;  /* 0x0000000000007941 */ /* 0x000fea0003800000 */
.L_x_910:
[----:B------:R-:W-:Y:S01]  /*312d0*/  IMAD.MOV.U32 R3, RZ, RZ, R14 ;  /* 0x000000ffff037224 */ /* 0x000fe200078e000e */
[----:B------:R-:W-:Y:S01]  /*312e0*/  MOV R12, 0x2 ;  /* 0x00000002000c7802 */ /* 0x000fe20000000f00 */
[----:B------:R-:W-:Y:S02]  /*312f0*/  IMAD.MOV.U32 R11, RZ, RZ, RZ ;  /* 0x000000ffff0b7224 */ /* 0x000fe400078e00ff */
[----:B------:R-:W-:Y:S01]  /*31300*/  IMAD.MOV.U32 R15, RZ, RZ, -0x1 ;  /* 0xffffffffff0f7424 */ /* 0x000fe200078e00ff */
[----:B------:R-:W-:-:S05]  /*31310*/  SEL R3, R3, RZ, P1 ;  /* 0x000000ff03037207 */ /* 0x000fca0000800000 */
[----:B------:R-:W-:-:S04]  /*31320*/  IMAD.IADD R2, R2, 0x1, R3 ;  /* 0x0000000102027824 */ /* 0x000fc800078e0203 */
[----:B------:R-:W-:-:S07]  /*31330*/  IMAD.MOV.U32 R13, RZ, RZ, R2 ;  /* 0x000000ffff0d7224 */ /* 0x000fce00078e0002 */
[----:B------:R-:W-:Y:S05]  /*31340*/  WARPSYNC.COLLECTIVE R15, `(.L_x_912) ;  /* 0x000000000f087348 */ /* 0x000fea0003c00000 */
[----:B------:R0:W1:Y:S02]  /*31350*/  SHFL.UP P6, R14, R13, R12, R11 ;  /* 0x0400000c0d0e7389 */ /* 0x00006400000c000b */
[----:B01----:R-:W-:Y:S01]  /*31360*/  ENDCOLLECTIVE ;  /* 0x000000000000791b */ /* 0x003fe20003800000 */
.L_x_912:
        /* <DEDUP_REMOVED lines=8> */
.L_x_913:
        /* <DEDUP_REMOVED lines=8> */
.L_x_914:
[----:B------:R-:W-:Y:S02]  /*31470*/  IMAD.MOV.U32 R12, RZ, RZ, 0x10 ;  /* 0x00000010ff0c7424 */ /* 0x000fe400078e00ff */
[----:B------:R-:W-:-:S05]  /*31480*/  IMAD.MOV.U32 R3, RZ, RZ, R14 ;  /* 0x000000ffff037224 */ /* 0x000fca00078e000e */
[----:B------:R-:W-:-:S05]  /*31490*/  SEL R3, R3, RZ, P4 ;  /* 0x000000ff03037207 */ /* 0x000fca0002000000 */
[----:B------:R-:W-:-:S04]  /*314a0*/  IMAD.IADD R2, R2, 0x1, R3 ;  /* 0x0000000102027824 */ /* 0x000fc800078e0203 */
[----:B------:R-:W-:-:S07]  /*314b0*/  IMAD.MOV.U32 R13, RZ, RZ, R2 ;  /* 0x000000ffff0d7224 */ /* 0x000fce00078e0002 */
[----:B------:R-:W-:Y:S05]  /*314c0*/  WARPSYNC.COLLECTIVE R15, `(.L_x_915) ;  /* 0x000000000f087348 */ /* 0x000fea0003c00000 */
[----:B------:R0:W1:Y:S02]  /*314d0*/  SHFL.UP P6, R14, R13, R12, R11 ;  /* 0x0400000c0d0e7389 */ /* 0x00006400000c000b */
[----:B01----:R-:W-:Y:S01]  /*314e0*/  ENDCOLLECTIVE ;  /* 0x000000000000791b */ /* 0x003fe20003800000 */
.L_x_915:
[----:B------:R-:W-:Y:S02]  /*314f0*/  IMAD.MOV.U32 R12, RZ, RZ, 0x1f ;  /* 0x0000001fff0c7424 */ /* 0x000fe400078e00ff */
[----:B------:R-:W-:Y:S01]  /*31500*/  IMAD.MOV.U32 R11, RZ, RZ, 0x1f ;  /* 0x0000001fff0b7424 */ /* 0x000fe200078e00ff */
[----:B------:R-:W-:-:S04]  /*31510*/  MOV R3, R14 ;  /* 0x0000000e00037202 */ /* 0x000fc80000000f00 */
[----:B------:R-:W-:-:S05]  /*31520*/  SEL R3, R3, RZ, P5 ;  /* 0x000000ff03037207 */ /* 0x000fca0002800000 */
[----:B------:R-:W-:-:S04]  /*31530*/  IMAD.IADD R3, R2, 0x1, R3 ;  /* 0x0000000102037824 */ /* 0x000fc800078e0203 */
[----:B------:R-:W-:-:S07]  /*31540*/  IMAD.MOV.U32 R13, RZ, RZ, R3 ;  /* 0x000000ffff0d7224 */ /* 0x000fce00078e0003 */
[----:B------:R-:W-:Y:S05]  /*31550*/  WARPSYNC.COLLECTIVE R15, `(.L_x_916) ;  /* 0x000000000f087348 */ /* 0x000fea0003c00000 */
[----:B------:R0:W1:Y:S02]  /*31560*/  SHFL.IDX P6, R14, R13, R12, R11 ;  /* 0x0000000c0d0e7389 */ /* 0x00006400000c000b */
[----:B01----:R-:W-:Y:S01]  /*31570*/  ENDCOLLECTIVE ;  /* 0x000000000000791b */ /* 0x003fe20003800000 */
.L_x_916:
[----:B------:R-:W-:Y:S01]  /*31580*/  MOV R7, R14 ;  /* 0x0000000e00077202 */ /* 0x000fe20000000f00 */
[----:B------:R-:W-:Y:S06]  /*31590*/  BRA `(.L_x_917) ;  /* 0xffffff8800f87947 */ /* 0x000fec000383ffff */
.L_x_652:
[----:B------:R-:W-:Y:S01]  /*315a0*/  BSSY B0, `(.L_x_918) ;  /* 0x0000006000007945 */ /* 0x000fe20003800000 */
[----:B------:R-:W-:Y:S01]  /*315b0*/  PLOP3.LUT P6, PT, P6, PT, PT, 0x8, 0x0 ;  /* 0x000000000000781c */ /* 0x000fe200037ce170 */
[----:B------:R-:W-:-:S12]  /*315c0*/  IMAD.MOV.U32 R15, RZ, RZ, -0x1 ;  /* 0xffffffffff0f7424 */ /* 0x000fd800078e00ff */
[----:B01----:R-:W-:Y:S05]  /*315d0*/  WARPSYNC.COLLECTIVE R15, `(.L_x_919) ;  /* 0x000000000f087348 */ /* 0x003fea0003c00000 */
[----:B------:R-:W-:Y:S01]  /*315e0*/  VOTE.ANY R14, PT, P6 ;  /* 0x00000000000e7806 */ /* 0x000fe200030e0100 */
[----:B01----:R-:W-:Y:S06]  /*315f0*/  ENDCOLLECTIVE ;  /* 0x000000000000791b */ /* 0x003fec0003800000 */
.L_x_919:
[----:B------:R-:W-:Y:S05]  /*31600*/  BSYNC B0 ;  /* 0x0000000000007941 */ /* 0x000fea0003800000 */
.L_x_918:
[----:B------:R-:W-:Y:S01]  /*31610*/  IMAD.MOV.U32 R3, RZ, RZ, R14 ;  /* 0x000000ffff037224 */ /* 0x000fe200078e000e */
[----:B------:R-:W-:Y:S01]  /*31620*/  MOV R11, 0x1f ;  /* 0x0000001f000b7802 */ /* 0x000fe20000000f00 */
[----:B------:R-:W-:Y:S02]  /*31630*/  IMAD.MOV.U32 R13, RZ, RZ, R4 ;  /* 0x000000ffff0d7224 */ /* 0x000fe400078e0004 */
[----:B------:R-:W0:Y:S01]  /*31640*/  POPC R0, R3 ;  /* 0x0000000300007309 */ /* 0x000e220000000000 */
[----:B------:R-:W-:Y:S02]  /*31650*/  IMAD.MOV.U32 R15, RZ, RZ, -0x1 ;  /* 0xffffffffff0f7424 */ /* 0x000fe400078e00ff */
[----:B0-----:R-:W-:-:S07]  /*31660*/  IMAD.MOV.U32 R12, RZ, RZ, R0 ;  /* 0x000000ffff0c7224 */ /* 0x001fce00078e0000 */
[----:B------:R-:W-:Y:S05]  /*31670*/  WARPSYNC.COLLECTIVE R15, `(.L_x_920) ;  /* 0x000000000f087348 */ /* 0x000fea0003c00000 */
[----:B------:R0:W1:Y:S02]  /*31680*/  SHFL.IDX P6, R14, R13, R12, R11 ;  /* 0x0000000c0d0e7389 */ /* 0x00006400000c000b */
[----:B01----:R-:W-:Y:S01]  /*31690*/  ENDCOLLECTIVE ;  /* 0x000000000000791b */ /* 0x003fe20003800000 */
.L_x_920:
[----:B------:R-:W-:Y:S02]  /*316a0*/  IMAD.MOV.U32 R13, RZ, RZ, R5 ;  /* 0x000000ffff0d7224 */ /* 0x000fe400078e0005 */
[----:B------:R-:W-:-:S07]  /*316b0*/  IMAD.MOV.U32 R4, RZ, RZ, R14 ;  /* 0x000000ffff047224 */ /* 0x000fce00078e000e */
[----:B------:R-:W-:Y:S05]  /*316c0*/  WARPSYNC.COLLECTIVE R15, `(.L_x_921) ;  /* 0x000000000f087348 */ /* 0x000fea0003c00000 */
[----:B------:R0:W1:Y:S02]  /*316d0*/  SHFL.IDX P6, R14, R13, R12, R11 ;  /* 0x0000000c0d0e7389 */ /* 0x00006400000c000b */
[----:B01----:R-:W-:Y:S01]  /*316e0*/  ENDCOLLECTIVE ;  /* 0x000000000000791b */ /* 0x003fe20003800000 */
.L_x_921:
[----:B------:R-:W-:Y:S01]  /*316f0*/  IMAD.MOV.U32 R5, RZ, RZ, R14 ;  /* 0x000000ffff057224 */ /* 0x000fe200078e000e */
[----:B------:R-:W-:Y:S06]  /*31700*/  BRA `(.L_x_922) ;  /* 0xffffff8800dc7947 */ /* 0x000fec000383ffff */
.L_x_654:
[----:B------:R-:W-:Y:S01]  /*31710*/  BSSY B0, `(.L_x_923) ;  /* 0x0000007000007945 */ /* 0x000fe20003800000 */
[----:B------:R-:W-:Y:S01]  /*31720*/  MOV R13, R8 ;  /* 0x00000008000d7202 */ /* 0x000fe20000000f00 */
[----:B------:R-:W-:Y:S02]  /*31730*/  IMAD.MOV.U32 R11, RZ, RZ, 0x1f ;  /* 0x0000001fff0b7424 */ /* 0x000fe400078e00ff */
[----:B------:R-:W-:-:S07]  /*31740*/  IMAD.MOV.U32 R15, RZ, RZ, -0x1 ;  /* 0xffffffffff0f7424 */ /* 0x000fce00078e00ff */
[----:B0123--:R-:W-:Y:S05]  /*31750*/  WARPSYNC.COLLECTIVE R15, `(.L_x_924) ;  /* 0x000000000f087348 */ /* 0x00ffea0003c00000 */
[----:B------:R4:W0:Y:S02]  /*31760*/  SHFL.IDX P6, R14, R13, R12, R11 ;  /* 0x0000000c0d0e7389 */ /* 0x00082400000c000b */
[----:B01234-:R-:W-:Y:S01]  /*31770*/  ENDCOLLECTIVE ;  /* 0x000000000000791b */ /* 0x01ffe20003800000 */
.L_x_924:
[----:B------:R-:W-:Y:S05]  /*31780*/  BSYNC B0 ;  /* 0x0000000000007941 */ /* 0x000fea0003800000 */
.L_x_923:
[----:B------:R-:W-:Y:S01]  /*31790*/  IMAD.MOV.U32 R8, RZ, RZ, R14 ;  /* 0x000000ffff087224 */ /* 0x000fe200078e000e */
[----:B------:R-:W-:Y:S06]  /*317a0*/  BRA `(.L_x_925) ;  /* 0xffffff8800cc7947 */ /* 0x000fec000383ffff */
.L_x_658:
[----:B0-----:R0:W1:Y:S02]  /*317b0*/  SYNCS.PHASECHK.TRANS64.TRYWAIT P0, [R0+URZ+0x38820], R3 ;  /* 0x03882003000075a7 */ /* 0x001064000800017f */
[----:B-1----:R-:W-:Y:S05]  /*317c0*/  @!P0 NANOSLEEP.SYNCS 0x989680 ;  /* 0x009896800000895d */ /* 0x002fea0003900000 */
[----:B------:R-:W1:Y:S02]  /*317d0*/  @!P0 SYNCS.PHASECHK.TRANS64 P0, [R0+URZ+0x38820], R3 ;  /* 0x03882003000085a7 */ /* 0x000e64000800007f */
[----:B-1----:R-:W-:Y:S05]  /*317e0*/  @!P0 BRA `(.L_x_658) ;  /* 0xfffffffc00f08947 */ /* 0x002fea000383ffff */
[----:B------:R-:W-:Y:S05]  /*317f0*/  BRA `(.L_x_926) ;  /* 0xffffff9000707947 */ /* 0x000fea000383ffff */
.L_x_659:
[----:B------:R-:W1:Y:S01]  /*31800*/  S2R R2, SR_TID.X ;  /* 0x0000000000027919 */ /* 0x000e620000002100 */
[----:B------:R-:W-:Y:S01]  /*31810*/  BSSY B0, `(.L_x_927) ;  /* 0x000000a000007945 */ /* 0x000fe20003800000 */
[----:B----4-:R-:W-:Y:S01]  /*31820*/  MOV R12, RZ ;  /* 0x000000ff000c7202 */ /* 0x010fe20000000f00 */
        /* <DEDUP_REMOVED lines=8> */
.L_x_928:
[----:B------:R-:W-:Y:S05]  /*318b0*/  BSYNC B0 ;  /* 0x0000000000007941 */ /* 0x000fea0003800000 */
.L_x_927:
[----:B------:R-:W-:Y:S05]  /*318c0*/  BRA `(.L_x_929) ;  /* 0xffffff9000587947 */ /* 0x000fea000383ffff */
.L_x_660:
[----:B------:R-:W-:Y:S01]  /*318d0*/  BSSY B0, `(.L_x_930) ;  /* 0x0000006000007945 */ /* 0x000fe20003800000 */
[----:B------:R-:W-:-:S07]  /*318e0*/  IMAD.MOV.U32 R15, RZ, RZ, -0x1 ;  /* 0xffffffffff0f7424 */ /* 0x000fce00078e00ff */
[----:B01--4-:R-:W-:Y:S05]  /*318f0*/  WARPSYNC.COLLECTIVE R15, `(.L_x_931) ;  /* 0x000000000f0c7348 */ /* 0x013fea0003c00000 */
[----:B------:R-:W-:Y:S02]  /*31900*/  ELECT P6, UR62, PT ;  /* 0x00000000003e782f */ /* 0x000fe400038c0000 */
[----:B------:R-:W-:Y:S01]  /*31910*/  MOV R14, UR62 ;  /* 0x0000003e000e7c02 */ /* 0x000fe20008000f00 */
[----:B01--4-:R-:W-:Y:S10]  /*31920*/  ENDCOLLECTIVE ;  /* 0x000000000000791b */ /* 0x013ff40003800000 */
.L_x_931:
[----:B------:R-:W-:Y:S05]  /*31930*/  BSYNC B0 ;  /* 0x0000000000007941 */ /* 0x000fea0003800000 */
.L_x_930:
[----:B------:R-:W-:Y:S05]  /*31940*/  BRA `(.L_x_932) ;  /* 0xffffff90004c7947 */ /* 0x000fea000383ffff */
.L_x_662:
[----:B0-----:R0:W1:Y:S02]  /*31950*/  SYNCS.PHASECHK.TRANS64.TRYWAIT P1, [R6+URZ], R5 ;  /* 0x00000005060075a7 */ /* 0x001064000802017f */
[----:B-1----:R-:W-:Y:S05]  /*31960*/  @!P1 NANOSLEEP.SYNCS 0x989680 ;  /* 0x009896800000995d */ /* 0x002fea0003900000 */
[----:B------:R-:W1:Y:S02]  /*31970*/  @!P1 SYNCS.PHASECHK.TRANS64 P1, [R6+URZ], R5 ;  /* 0x00000005060095a7 */ /* 0x000e64000802007f */
[----:B-1----:R-:W-:Y:S05]  /*31980*/  @!P1 BRA `(.L_x_662) ;  /* 0xfffffffc00f09947 */ /* 0x002fea000383ffff */
[----:B------:R-:W-:Y:S05]  /*31990*/  BRA `(.L_x_933) ;  /* 0xffffff9000887947 */ /* 0x000fea000383ffff */
.L_x_663:
[----:B-1----:R1:W2:Y:S02]  /*319a0*/  SYNCS.PHASECHK.TRANS64.TRYWAIT P1, [R7+URZ], R2 ;  /* 0x00000002070075a7 */ /* 0x0022a4000802017f */
[----:B--2---:R-:W-:Y:S05]  /*319b0*/  @!P1 NANOSLEEP.SYNCS 0x989680 ;  /* 0x009896800000995d */ /* 0x004fea0003900000 */
[----:B------:R-:W2:Y:S02]  /*319c0*/  @!P1 SYNCS.PHASECHK.TRANS64 P1, [R7+URZ], R2 ;  /* 0x00000002070095a7 */ /* 0x000ea4000802007f */
[----:B--2---:R-:W-:Y:S05]  /*319d0*/  @!P1 BRA `(.L_x_663) ;  /* 0xfffffffc00f09947 */ /* 0x004fea000383ffff */
[----:B------:R-:W-:Y:S05]  /*319e0*/  BRA `(.L_x_934) ;  /* 0xffffff90007c7947 */ /* 0x000fea000383ffff */
.L_x_665:
[----:B--2---:R2:W3:Y:S02]  /*319f0*/  SYNCS.PHASECHK.TRANS64.TRYWAIT P1, [R4+URZ+0x38860], R5 ;  /* 0x03886005040075a7 */ /* 0x0044e4000802017f */
[----:B---3--:R-:W-:Y:S05]  /*31a00*/  @!P1 NANOSLEEP.SYNCS 0x989680 ;  /* 0x009896800000995d */ /* 0x008fea0003900000 */
[----:B------:R-:W3:Y:S02]  /*31a10*/  @!P1 SYNCS.PHASECHK.TRANS64 P1, [R4+URZ+0x38860], R5 ;  /* 0x03886005040095a7 */ /* 0x000ee4000802007f */
[----:B---3--:R-:W-:Y:S05]  /*31a20*/  @!P1 BRA `(.L_x_665) ;  /* 0xfffffffc00f09947 */ /* 0x008fea000383ffff */
[----:B------:R-:W-:Y:S05]  /*31a30*/  BRA `(.L_x_935) ;  /* 0xffffff9000807947 */ /* 0x000fea000383ffff */
.L_x_667:
[----:B---3--:R3:W0:Y:S02]  /*31a40*/  SYNCS.PHASECHK.TRANS64.TRYWAIT P1, [R3+URZ+0x38860], R2 ;  /* 0x03886002030075a7 */ /* 0x008624000802017f */
[----:B0-----:R-:W-:Y:S05]  /*31a50*/  @!P1 NANOSLEEP.SYNCS 0x989680 ;  /* 0x009896800000995d */ /* 0x001fea0003900000 */
[----:B------:R-:W0:Y:S02]  /*31a60*/  @!P1 SYNCS.PHASECHK.TRANS64 P1, [R3+URZ+0x38860], R2 ;  /* 0x03886002030095a7 */ /* 0x000e24000802007f */
[----:B0-----:R-:W-:Y:S05]  /*31a70*/  @!P1 BRA `(.L_x_667) ;  /* 0xfffffffc00f09947 */ /* 0x001fea000383ffff */
[----:B------:R-:W-:Y:S05]  /*31a80*/  BRA `(.L_x_936) ;  /* 0xffffff9000807947 */ /* 0x000fea000383ffff */
.L_x_669:
[----:B------:R0:W0:Y:S02]  /*31a90*/  SYNCS.PHASECHK.TRANS64.TRYWAIT P0, [R4+URZ+0x38880], R5 ;  /* 0x03888005040075a7 */ /* 0x000024000800017f */
[----:B0-----:R-:W-:Y:S05]  /*31aa0*/  @!P0 NANOSLEEP.SYNCS 0x989680 ;  /* 0x009896800000895d */ /* 0x001fea0003900000 */
[----:B------:R-:W0:Y:S02]  /*31ab0*/  @!P0 SYNCS.PHASECHK.TRANS64 P0, [R4+URZ+0x38880], R5 ;  /* 0x03888005040085a7 */ /* 0x000e24000800007f */
[----:B0-----:R-:W-:Y:S05]  /*31ac0*/  @!P0 BRA `(.L_x_669) ;  /* 0xfffffffc00f08947 */ /* 0x001fea000383ffff */
[----:B------:R-:W-:Y:S05]  /*31ad0*/  BRA `(.L_x_670) ;  /* 0xffffff90007c7947 */ /* 0x000fea000383ffff */
.L_x_937:
        /* <DEDUP_REMOVED lines=10> */
.L_x_13259:


//--------------------- .text._ZN7cutlass13device_kernelIN5flash11enable_sm90INS1_16FlashAttnFwdSm90INS1_25CollectiveMainloopFwdSm90ILi2EN4cute5tupleIJNS5_1CILi1EEES8_S8_EEENS6_IJNS7_ILi128EEENS7_ILi64EEENS7_ILi256EEEEEELi256ENS_12float_e4m3_tEfNS_4arch4Sm90ELb0ELb1ELb0ELb0ELb0ELb0ELb0ELb1ELb1ELb1ELb1ELb0EEENS1_21CollectiveEpilogueFwdINS6_IJSA_SC_SB_EEES9_NS_10bfloat16_tESG_Li256ELb0ELb1ELb1ELb1EEENS1_19SingleTileSchedulerILb0ELb1ELb1ELi128EEEEEEEEEvNT_6ParamsE --------------------------
	.section	.text._ZN7cutlass13device_kernelIN5flash11enable_sm90INS1_16FlashAttnFwdSm90INS1_25CollectiveMainloopFwdSm90ILi2EN4cute5tupleIJNS5_1CILi1EEES8_S8_EEENS6_IJNS7_ILi128EEENS7_ILi64EEENS7_ILi256EEEEEELi256ENS_12float_e4m3_tEfNS_4arch4Sm90ELb0ELb1ELb0ELb0ELb0ELb0ELb0ELb1ELb1ELb1ELb1ELb0EEENS1_21CollectiveEpilogueFwdINS6_IJSA_SC_SB_EEES9_NS_10bfloat16_tESG_Li256ELb0ELb1ELb1ELb1EEENS1_19SingleTileSchedulerILb0ELb1ELb1ELi128EEEEEEEEEvNT_6ParamsE,"ax",@progbits
	.align	128
.text._ZN7cutlass13device_kernelIN5flash11enable_sm90INS1_16FlashAttnFwdSm90INS1_25CollectiveMainloopFwdSm90ILi2EN4cute5tupleIJNS5_1CILi1EEES8_S8_EEENS6_IJNS7_ILi128EEENS7_ILi64EEENS7_ILi256EEEEEELi256ENS_12float_e4m3_tEfNS_4arch4Sm90ELb0ELb1ELb0ELb0ELb0ELb0ELb0ELb1ELb1ELb1ELb1ELb0EEENS1_21CollectiveEpilogueFwdINS6_IJSA_SC_SB_EEES9_NS_10bfloat16_tESG_Li256ELb0ELb1ELb1ELb1EEENS1_19SingleTileSchedulerILb0ELb1ELb1ELi128EEEEEEEEEvNT_6ParamsE:
        .type           _ZN7cutlass13device_kernelIN5flash11enable_sm90INS1_16FlashAttnFwdSm90INS1_25CollectiveMainloopFwdSm90ILi2EN4cute5tupleIJNS5_1CILi1EEES8_S8_EEENS6_IJNS7_ILi128EEENS7_ILi64EEENS7_ILi256EEEEEELi256ENS_12float_e4m3_tEfNS_4arch4Sm90ELb0ELb1ELb0ELb0ELb0ELb0ELb0ELb1ELb1ELb1ELb1ELb0EEENS1_21CollectiveEpilogueFwdINS6_IJSA_SC_SB_EEES9_NS_10bfloat16_tESG_Li256ELb0ELb1ELb1ELb1EEENS1_19SingleTileSchedulerILb0ELb1ELb1ELi128EEEEEEEEEvNT_6ParamsE,@function
        .size           _ZN7cutlass13device_kernelIN5flash11enable_sm90INS1_16FlashAttnFwdSm90INS1_25CollectiveMainloopFwdSm90ILi2EN4cute5tupleIJNS5_1CILi1EEES8_S8_EEENS6_IJNS7_ILi128EEENS7_ILi64EEENS7_ILi256EEEEEELi256ENS_12float_e4m3_tEfNS_4arch4Sm90ELb0ELb1ELb0ELb0ELb0ELb0ELb0ELb1ELb1ELb1ELb1ELb0EEENS1_21CollectiveEpilogueFwdINS6_IJSA_SC_SB_EEES9_NS_10bfloat16_tESG_Li256ELb0ELb1ELb1ELb1EEENS1_19SingleTileSchedulerILb0ELb1ELb1ELi128EEEEEEEEEvNT_6ParamsE,(.L_x_13260 - _ZN7cutlass13device_kernelIN5flash11enable_sm90INS1_16FlashAttnFwdSm90INS1_25CollectiveMainloopFwdSm90ILi2EN4cute5tupleIJNS5_1CILi1EEES8_S8_EEENS6_IJNS7_ILi128EEENS7_ILi64EEENS7_ILi256EEEEEELi256ENS_12float_e4m3_tEfNS_4arch4Sm90ELb0ELb1ELb0ELb0ELb0ELb0ELb0ELb1ELb1ELb1ELb1ELb0EEENS1_21CollectiveEpilogueFwdINS6_IJSA_SC_SB_EEES9_NS_10bfloat16_tESG_Li256ELb0ELb1ELb1ELb1EEENS1_19SingleTileSchedulerILb0ELb1ELb1ELi128EEEEEEEEEvNT_6ParamsE)
        .other          _ZN7cutlass13device_kernelIN5flash11enable_sm90INS1_16FlashAttnFwdSm90INS1_25CollectiveMainloopFwdSm90ILi2EN4cute5tupleIJNS5_1CILi1EEES8_S8_EEENS6_IJNS7_ILi128EEENS7_ILi64EEENS7_ILi256EEEEEELi256ENS_12float_e4m3_tEfNS_4arch4Sm90ELb0ELb1ELb0ELb0ELb0ELb0ELb0ELb1ELb1ELb1ELb1ELb0EEENS1_21CollectiveEpilogueFwdINS6_IJSA_SC_SB_EEES9_NS_10bfloat16_tESG_Li256ELb0ELb1ELb1ELb1EEENS1_19SingleTileSchedulerILb0ELb1ELb1ELi128EEEEEEEEEvNT_6ParamsE,@"STO_CUDA_ENTRY STV_DEFAULT"
_ZN7cutlass13device_kernelIN5flash11enable_sm90INS1_16FlashAttnFwdSm90INS1_25CollectiveMainloopFwdSm90ILi2EN4cute5tupleIJNS5_1CILi1EEES8_S8_EEENS6_IJNS7_ILi128EEENS7_ILi64EEENS7_ILi256EEEEEELi256ENS_12float_e4m3_tEfNS_4arch4Sm90ELb0ELb1ELb0ELb0ELb0ELb0ELb0ELb1ELb1ELb1ELb1ELb0EEENS1_21CollectiveEpilogueFwdINS6_IJSA_SC_SB_EEES9_NS_10bfloat16_tESG_Li256ELb0ELb1ELb1ELb1EEENS1_19SingleTileSchedulerILb0ELb1ELb1ELi128EEEEEEEEEvNT_6ParamsE:
        /* <DEDUP_REMOVED lines=18> */
.L_x_939:
[----:B------:R-:W-:Y:S05]  /*0120*/  BSYNC B0 ;  /* 0x0000000000007941 */ /* 0x000fea0003800000 */
.L_x_938:
        /* <DEDUP_REMOVED lines=41> */
.L_x_940:
        /* <DEDUP_REMOVED lines=22> */
.L_x_941:
        /* <DEDUP_REMOVED lines=18> */
.L_x_942:
        /* <DEDUP_REMOVED lines=22> */
.L_x_943:
        /* <DEDUP_REMOVED lines=22> */
.L_x_944:
        /* <DEDUP_REMOVED lines=8> */
.L_x_947:
[----:B------:R-:W-:-:S08]  /*0980*/  NOP ;  /* 0x0000000000007918 */ /* 0x000fd00000000000 */
[----:B------:R-:W0:Y:S02]  /*0990*/  USETMAXREG.TRY_ALLOC.CTAPOOL UP0, 0xf0 ;  /* 0x000000f0000079c8 */ /* 0x000e240008000600 */
[----:B0-----:R-:W-:-:S13]  /*09a0*/  PLOP3.LUT P0, PT, PT, PT, UP0, 0x80, 0x0 ;  /* 0x000000000000781c */ /* 0x001fda0003f0f008 */
[----:B------:R-:W-:Y:S05]  /*09b0*/  @!P0 BRA `(.L_x_947) ;  /* 0xfffffffc00f08947 */ /* 0x000fea000383ffff */
[----:B------:R-:W0:Y:S01]  /*09c0*/  S2R R4, SR_TID.X ;  /* 0x0000000000047919 */ /* 0x000e220000002100 */
[----:B------:R-:W1:Y:S01]  /*09d0*/  S2UR UR6, SR_CTAID.Y ;  /* 0x00000000000679c3 */ /* 0x000e620000002600 */
[----:B------:R-:W-:Y:S02]  /*09e0*/  ULDC UR7, c[0x0][0xc50] ;  /* 0x0003140000077ab9 */ /* 0x000fe40000000800 */
[----:B------:R-:W-:-:S05]  /*09f0*/  UISETP.NE.AND UP0, UPT, UR7, 0x1, UPT ;  /* 0x000000010700788c */ /* 0x000fca000bf05270 */
[----:B------:R-:W2:Y:S06]  /*0a00*/  S2UR UR36, SR_CTAID.Z ;  /* 0x00000000002479c3 */ /* 0x000eac0000002700 */
[----:B------:R-:W-:Y:S01]  /*0a10*/  @UP0 ULDC UR4, c[0x0][0xc54] ;  /* 0x0003150000040ab9 */ /* 0x000fe20000000800 */
[----:B------:R-:W-:Y:S01]  /*0a20*/  @UP0 ULDC UR8, c[0x0][0xc58] ;  /* 0x0003160000080ab9 */ /* 0x000fe20000000800 */
[----:B-1----:R-:W-:Y:S02]  /*0a30*/  UIMAD.WIDE.U32 UR4, UR6, UR4, URZ ;  /* 0x00000004060472a5 */ /* 0x002fe4000f8e003f */
[----:B------:R-:W-:-:S02]  /*0a40*/  UMOV UR42, UR6 ;  /* 0x00000006002a7c82 */ /* 0x000fc40008000000 */
[----:B------:R-:W-:Y:S01]  /*0a50*/  @UP0 USHF.R.U32.HI UR42, URZ, UR8, UR5 ;  /* 0x000000083f2a0299 */ /* 0x000fe20008011605 */
[----:B0-----:R-:W-:-:S03]  /*0a60*/  LOP3.LUT R0, R4, 0xffffff80, RZ, 0xc0, !PT ;  /* 0xffffff8004007812 */ /* 0x001fc600078ec0ff */
[----:B------:R-:W-:Y:S01]  /*0a70*/  UIADD3 UR4, -UR42, URZ, URZ ;  /* 0x0000003f2a047290 */ /* 0x000fe2000fffe13f */
[----:B------:R-:W-:Y:S06]  /*0a80*/  BAR.ARV 0x8, 0x180 ;  /* 0x0206000000007b1d */ /* 0x000fec0000002000 */
[----:B------:R-:W-:Y:S01]  /*0a90*/  ISETP.NE.AND P0, PT, R0, 0x80, PT ;  /* 0x000000800000780c */ /* 0x000fe20003f05270 */
[----:B------:R-:W-:-:S12]  /*0aa0*/  UIMAD UR6, UR7, UR4, UR6 ;  /* 0x00000004070672a4 */ /* 0x000fd8000f8e0206 */
[----:B------:R-:W-:Y:S06]  /*0ab0*/  @!P0 BAR.ARV 0x9, 0x100 ;  /* 0x0244000000008b1d */ /* 0x000fec0000002000 */
[----:B--2---:R-:W-:-:S13]  /*0ac0*/  ISETP.LE.AND P0, PT, RZ, UR36, PT ;  /* 0x00000024ff007c0c */ /* 0x004fda000bf03270 */
[----:B------:R-:W-:Y:S05]  /*0ad0*/  @!P0 BRA `(.L_x_948) ;  /* 0x0000012800608947 */ /* 0x000fea0003800000 */
[----:B------:R-:W-:Y:S01]  /*0ae0*/  ULDC.64 UR4, c[0x0][0x990] ;  /* 0x0002640000047ab9 */ /* 0x000fe20000000a00 */
[----:B------:R-:W-:Y:S01]  /*0af0*/  ULDC.64 UR8, c[0x0][0x998] ;  /* 0x0002660000087ab9 */ /* 0x000fe20000000a00 */
[----:B------:R-:W-:Y:S01]  /*0b00*/  UISETP.NE.U32.AND UP0, UPT, UR4, URZ, UPT ;  /* 0x0000003f0400728c */ /* 0x000fe2000bf05070 */
[----:B------:R-:W-:Y:S01]  /*0b10*/  IMAD.MOV.U32 R5, RZ, RZ, 0x3f800000 ;  /* 0x3f800000ff057424 */ /* 0x000fe200078e00ff */
[----:B------:R-:W-:Y:S01]  /*0b20*/  UISETP.NE.U32.AND UP1, UPT, UR8, URZ, UPT ;  /* 0x0000003f0800728c */ /* 0x000fe2000bf25070 */
[----:B------:R-:W-:Y:S01]  /*0b30*/  IMAD.MOV.U32 R0, RZ, RZ, 0x3f800000 ;  /* 0x3f800000ff007424 */ /* 0x000fe200078e00ff */
[----:B------:R-:W-:Y:S02]  /*0b40*/  UISETP.NE.AND.EX UP0, UPT, UR5, URZ, UPT, UP0 ;  /* 0x0000003f0500728c */ /* 0x000fe4000bf05300 */
[----:B------:R-:W-:Y:S02]  /*0b50*/  UISETP.NE.AND.EX UP1, UPT, UR9, URZ, UPT, UP1 ;  /* 0x0000003f0900728c */ /* 0x000fe4000bf25310 */
[----:B------:R-:W-:-:S02]  /*0b60*/  USHF.R.S32.HI UR37, URZ, 0x1f, UR36 ;  /* 0x0000001f3f257899 */ /* 0x000fc40008011424 */
[----:B------:R-:W-:Y:S01]  /*0b70*/  PLOP3.LUT P0, PT, PT, PT, UP0, 0x80, 0x0 ;  /* 0x000000000000781c */ /* 0x000fe20003f0f008 */
[----:B------:R-:W0:Y:S01]  /*0b80*/  S2UR UR47, SR_CTAID.X ;  /* 0x00000000002f79c3 */ /* 0x000e220000002500 */
[----:B------:R-:W-:Y:S01]  /*0b90*/  PLOP3.LUT P1, PT, PT, PT, UP1, 0x80, 0x0 ;  /* 0x000000000000781c */ /* 0x000fe20003f2f018 */
[----:B------:R-:W-:Y:S01]  /*0ba0*/  ULDC UR39, c[0x0][0x424] ;  /* 0x0001090000277ab9 */ /* 0x000fe20000000800 */
[----:B------:R-:W-:Y:S01]  /*0bb0*/  ULDC UR43, c[0x0][0x288] ;  /* 0x0000a200002b7ab9 */ /* 0x000fe20000000800 */
[----:B------:R-:W-:Y:S02]  /*0bc0*/  @UP0 ULDC.64 UR12, c[0x0][0x9a8] ;  /* 0x00026a00000c0ab9 */ /* 0x000fe40000000a00 */
[----:B------:R-:W-:Y:S01]  /*0bd0*/  @UP1 ULDC.64 UR16, c[0x0][0x9b8] ;  /* 0x00026e0000101ab9 */ /* 0x000fe20000000a00 */
[----:B------:R-:W-:Y:S02]  /*0be0*/  @UP0 UIMAD UR7, UR37, UR12, URZ ;  /* 0x0000000c250702a4 */ /* 0x000fe4000f8e023f */
[----:B------:R-:W-:-:S02]  /*0bf0*/  @UP1 UIMAD UR15, UR37, UR16, URZ ;  /* 0x00000010250f12a4 */ /* 0x000fc4000f8e023f */
[----:B------:R-:W-:Y:S02]  /*0c00*/  @UP0 UIMAD UR14, UR36, UR13, UR7 ;  /* 0x0000000d240e02a4 */ /* 0x000fe4000f8e0207 */
[----:B------:R-:W-:Y:S02]  /*0c10*/  @UP0 UIMAD.WIDE.U32 UR10, UR36, UR12, URZ ;  /* 0x0000000c240a02a5 */ /* 0x000fe4000f8e003f */
[----:B------:R-:W-:Y:S02]  /*0c20*/  @UP0 USHF.R.S32.HI UR7, URZ, 0x1f, UR42 ;  /* 0x0000001f3f070899 */ /* 0x000fe4000801142a */
[----:B------:R-:W-:Y:S02]  /*0c30*/  @UP1 UIMAD.WIDE.U32 UR12, UR36, UR16, URZ ;  /* 0x00000010240c12a5 */ /* 0x000fe4000f8e003f */
[----:B------:R-:W-:Y:S02]  /*0c40*/  @UP1 UIMAD UR15, UR36, UR17, UR15 ;  /* 0x00000011240f12a4 */ /* 0x000fe4000f8e020f */
[----:B------:R-:W-:Y:S01]  /*0c50*/  @UP1 USHF.R.S32.HI UR20, URZ, 0x1f, UR42 ;  /* 0x0000001f3f141899 */ /* 0x000fe2000801142a */
[----:B------:R-:W-:Y:S01]  /*0c60*/  @UP0 ULDC.64 UR16, c[0x0][0x9b0] ;  /* 0x00026c0000100ab9 */ /* 0x000fe20000000a00 */
[----:B------:R-:W-:Y:S01]  /*0c70*/  @UP1 ULDC.64 UR18, c[0x0][0x9c0] ;  /* 0x0002700000121ab9 */ /* 0x000fe20000000a00 */
[----:B------:R-:W-:-:S02]  /*0c80*/  @UP0 UIMAD UR7, UR7, UR16, URZ ;  /* 0x00000010070702a4 */ /* 0x000fc4000f8e023f */
[----:B------:R-:W-:Y:S02]  /*0c90*/  @UP0 UIADD3 UR11, UR11, UR14, URZ ;  /* 0x0000000e0b0b0290 */ /* 0x000fe4000fffe03f */
[----:B------:R-:W-:Y:S02]  /*0ca0*/  @UP1 UIMAD UR14, UR20, UR18, URZ ;  /* 0x00000012140e12a4 */ /* 0x000fe4000f8e023f */
[----:B------:R-:W-:Y:S02]  /*0cb0*/  @UP1 UIADD3 UR13, UR13, UR15, URZ ;  /* 0x0000000f0d0d1290 */ /* 0x000fe4000fffe03f */
[----:B------:R-:W-:Y:S02]  /*0cc0*/  @UP0 UIMAD UR7, UR42, UR17, UR7 ;  /* 0x000000112a0702a4 */ /* 0x000fe4000f8e0207 */
[----:B------:R-:W-:Y:S02]  /*0cd0*/  @UP0 UIMAD.WIDE.U32 UR10, UR42, UR16, UR10 ;  /* 0x000000102a0a02a5 */ /* 0x000fe4000f8e000a */
[----:B------:R-:W-:-:S02]  /*0ce0*/  @UP1 UIMAD UR14, UR42, UR19, UR14 ;  /* 0x000000132a0e12a4 */ /* 0x000fc4000f8e020e */
[----:B------:R-:W-:Y:S02]  /*0cf0*/  @UP1 UIMAD.WIDE.U32 UR12, UR42, UR18, UR12 ;  /* 0x000000122a0c12a5 */ /* 0x000fe4000f8e000c */
[----:B------:R-:W-:Y:S02]  /*0d00*/  @UP0 UIADD3 UR11, UR11, UR7, URZ ;  /* 0x000000070b0b0290 */ /* 0x000fe4000fffe03f */
[----:B------:R-:W-:Y:S02]  /*0d10*/  @UP0 ULEA UR4, UP2, UR10, UR4, 0x2 ;  /* 0x000000040a040291 */ /* 0x000fe4000f84103f */
[----:B------:R-:W-:Y:S02]  /*0d20*/  @UP1 UIADD3 UR7, UR13, UR14, URZ ;  /* 0x0000000e0d071290 */ /* 0x000fe4000fffe03f */
[----:B------:R-:W-:Y:S02]  /*0d30*/  @UP1 ULEA UR8, UP3, UR12, UR8, 0x2 ;  /* 0x000000080c081291 */ /* 0x000fe4000f86103f */
[----:B------:R-:W-:Y:S01]  /*0d40*/  @UP0 ULEA.HI.X UR5, UR10, UR5, UR11, 0x2, UP2 ;  /* 0x000000050a050291 */ /* 0x000fe200090f140b */
[----:B------:R-:W-:Y:S01]  /*0d50*/  IMAD.U32 R2, RZ, RZ, UR4 ;  /* 0x00000004ff027e24 */ /* 0x000fe2000f8e00ff */
[----:B------:R-:W-:-:S02]  /*0d60*/  @UP1 ULEA.HI.X UR9, UR12, UR9, UR7, 0x2, UP3 ;  /* 0x000000090c091291 */ /* 0x000fc400098f1407 */
[----:B------:R-:W-:Y:S01]  /*0d70*/  IMAD.U32 R6, RZ, RZ, UR8 ;  /* 0x00000008ff067e24 */ /* 0x000fe2000f8e00ff */
[----:B------:R-:W-:Y:S01]  /*0d80*/  ULDC UR7, c[0x0][0x448] ;  /* 0x0001120000077ab9 */ /* 0x000fe20000000800 */
[----:B------:R-:W-:Y:S01]  /*0d90*/  IMAD.U32 R3, RZ, RZ, UR5 ;  /* 0x00000005ff037e24 */ /* 0x000fe2000f8e00ff */
[----:B------:R-:W-:Y:S01]  /*0da0*/  ULDC.64 UR4, c[0x0][0x418] ;  /* 0x0001060000047ab9 */ /* 0x000fe20000000a00 */
[----:B------:R-:W-:Y:S01]  /*0db0*/  IMAD.U32 R7, RZ, RZ, UR9 ;  /* 0x00000009ff077e24 */ /* 0x000fe2000f8e00ff */
[----:B0-----:R-:W-:Y:S02]  /*0dc0*/  USHF.L.U32 UR47, UR47, 0x7, URZ ;  /* 0x000000072f2f7899 */ /* 0x001fe4000800063f */
[----:B------:R-:W2:Y:S01]  /*0dd0*/  @P0 LDG.E R5, desc[UR44][R2.64] ;  /* 0x0000002c02050981 */ /* 0x000ea2000c1e1900 */
[----:B------:R-:W-:-:S03]  /*0de0*/  ULDC UR13, c[0x0][0x2f0] ;  /* 0x0000bc00000d7ab9 */ /* 0x000fc60000000800 */
[----:B------:R-:W2:Y:S01]  /*0df0*/  @P1 LDG.E R0, desc[UR44][R6.64] ;  /* 0x0000002c06001981 */ /* 0x000ea2000c1e1900 */
[----:B------:R-:W-:Y:S01]  /*0e00*/  UISETP.NE.AND UP1, UPT, UR7, 0x1, UPT ;  /* 0x000000010700788c */ /* 0x000fe2000bf25270 */
[----:B------:R-:W-:Y:S01]  /*0e10*/  VIADD R18, R4, 0xffffff80 ;  /* 0xffffff8004127836 */ /* 0x000fe20000000000 */
[----:B------:R-:W-:Y:S02]  /*0e20*/  UISETP.NE.U32.AND UP0, UPT, UR4, URZ, UPT ;  /* 0x0000003f0400728c */ /* 0x000fe4000bf05070 */
[----:B------:R-:W-:Y:S02]  /*0e30*/  UIADD3 UR10, -UR43, 0x1, URZ ;  /* 0x000000012b0a7890 */ /* 0x000fe4000fffe13f */
[----:B------:R-:W-:Y:S02]  /*0e40*/  UISETP.NE.AND.EX UP0, UPT, UR5, URZ, UPT, UP0 ;  /* 0x0000003f0500728c */ /* 0x000fe4000bf05300 */
[----:B------:R-:W-:Y:S01]  /*0e50*/  UIADD3 UR7, UR47, 0x7f, URZ ;  /* 0x0000007f2f077890 */ /* 0x000fe2000fffe03f */
[----:B------:R-:W-:Y:S01]  /*0e60*/  ULDC.64 UR4, c[0x0][0x9e0] ;  /* 0x0002780000047ab9 */ /* 0x000fe20000000a00 */
[----:B------:R-:W-:-:S02]  /*0e70*/  USEL UR39, UR39, 0x1, UP0 ;  /* 0x0000000127277887 */ /* 0x000fc40008000000 */
[----:B------:R-:W-:Y:S02]  /*0e80*/  UISETP.GE.AND UP0, UPT, UR5, 0x1, UPT ;  /* 0x000000010500788c */ /* 0x000fe4000bf06270 */
[----:B------:R-:W-:Y:S01]  /*0e90*/  @UP1 UIADD3 UR8, UR47, 0x7f, URZ ;  /* 0x0000007f2f081890 */ /* 0x000fe2000fffe03f */
[----:B------:R-:W-:Y:S01]  /*0ea0*/  @UP1 ULDC UR9, c[0x0][0x44c] ;  /* 0x0001130000091ab9 */ /* 0x000fe20000000800 */
[----:B------:R-:W-:Y:S02]  /*0eb0*/  @UP1 ULDC UR11, c[0x0][0x450] ;  /* 0x00011400000b1ab9 */ /* 0x000fe40000000800 */
[----:B------:R-:W-:Y:S01]  /*0ec0*/  UIMAD.WIDE.U32 UR8, UR8, UR9, URZ ;  /* 0x00000009080872a5 */ /* 0x000fe2000f8e003f */
[----:B------:R-:W-:Y:S01]  /*0ed0*/  PLOP3.LUT P1, PT, PT, PT, UP0, 0x80, 0x0 ;  /* 0x000000000000781c */ /* 0x000fe20003f2f008 */
[----:B------:R-:W-:Y:S02]  /*0ee0*/  UIMAD UR10, UR39, UR13, UR10 ;  /* 0x0000000d270a72a4 */ /* 0x000fe4000f8e020a */
[----:B------:R-:W-:-:S04]  /*0ef0*/  @UP1 USHF.R.U32.HI UR7, URZ, UR11, UR9 ;  /* 0x0000000b3f071299 */ /* 0x000fc80008011609 */
[----:B------:R-:W-:-:S03]  /*0f00*/  UIADD3 UR10, UR10, UR7, URZ ;  /* 0x000000070a0a7290 */ /* 0x000fc6000fffe03f */
[----:B------:R-:W-:Y:S01]  /*0f10*/  ULDC UR7, c[0x0][0x988] ;  /* 0x0002620000077ab9 */ /* 0x000fe20000000800 */
[----:B------:R-:W-:Y:S01]  /*0f20*/  UIADD3 UR4, UR10, UR4, URZ ;  /* 0x000000040a047290 */ /* 0x000fe2000fffe03f */
[----:B--2---:R-:W-:-:S04]  /*0f30*/  FMUL.FTZ R0, R5, R0 ;  /* 0x0000000005007220 */ /* 0x004fc80000410000 */
[----:B------:R-:W-:Y:S01]  /*0f40*/  FMUL.FTZ R2, R0, UR7 ;  /* 0x0000000700027c20 */ /* 0x000fe20008410000 */
[----:B------:R-:W-:Y:S06]  /*0f50*/  @!P1 BRA `(.L_x_949) ;  /* 0x0000000000449947 */ /* 0x000fec0003800000 */
[----:B------:R-:W-:Y:S01]  /*0f60*/  ISETP.LT.AND P0, PT, RZ, UR10, PT ;  /* 0x0000000aff007c0c */ /* 0x000fe2000bf01270 */
[----:B------:R-:W-:-:S12]  /*0f70*/  UIADD3 UR7, UR10, -0x1, URZ ;  /* 0xffffffff0a077890 */ /* 0x000fd8000fffe03f */
[----:B------:R-:W-:Y:S05]  /*0f80*/  @P0 BRA `(.L_x_950) ;  /* 0x00000000001c0947 */ /* 0x000fea0003800000 */
[----:B------:R-:W-:Y:S02]  /*0f90*/  UISETP.NE.AND UP0, UPT, UR5, 0x1, UPT ;  /* 0x000000010500788c */ /* 0x000fe4000bf05270 */
[----:B------:R-:W-:-:S09]  /*0fa0*/  UIADD3 UR7, -UR10, URZ, URZ ;  /* 0x0000003f0a077290 */ /* 0x000fd2000fffe13f */
[----:B------:R-:W-:Y:S02]  /*0fb0*/  @UP0 ULDC.64 UR10, c[0x0][0x9e8] ;  /* 0x00027a00000a0ab9 */ /* 0x000fe40000000a00 */
[----:B------:R-:W-:-:S04]  /*0fc0*/  UIMAD.WIDE.U32 UR8, UR7, UR10, URZ ;  /* 0x0000000a070872a5 */ /* 0x000fc8000f8e003f */
[----:B------:R-:W-:-:S04]  /*0fd0*/  @UP0 USHF.R.U32.HI UR7, URZ, UR11, UR9 ;  /* 0x0000000b3f070299 */ /* 0x000fc80008011609 */
[----:B------:R-:W-:Y:S01]  /*0fe0*/  ULOP3.LUT UR7, URZ, UR7, URZ, 0x33, !UPT ;  /* 0x000000073f077292 */ /* 0x000fe2000f8e333f */
[----:B------:R-:W-:Y:S11]  /*0ff0*/  BRA `(.L_x_951) ;  /* 0x0000000000107947 */ /* 0x000ff60003800000 */
.L_x_950:
[----:B------:R-:W-:-:S11]  /*1000*/  UISETP.NE.AND UP0, UPT, UR5, 0x1, UPT ;  /* 0x000000010500788c */ /* 0x000fd6000bf05270 */
[----:B------:R-:W-:Y:S02]  /*1010*/  @UP0 ULDC.64 UR10, c[0x0][0x9e8] ;  /* 0x00027a00000a0ab9 */ /* 0x000fe40000000a00 */
[----:B------:R-:W-:-:S04]  /*1020*/  UIMAD.WIDE.U32 UR8, UR7, UR10, URZ ;  /* 0x0000000a070872a5 */ /* 0x000fc8000f8e003f */
[----:B------:R-:W-:-:S12]  /*1030*/  @UP0 USHF.R.U32.HI UR7, URZ, UR11, UR9 ;  /* 0x0000000b3f070299 */ /* 0x000fd80008011609 */
.L_x_951:
[----:B------:R-:W-:-:S04]  /*1040*/  UIMAD UR7, UR7, UR5, UR5 ;  /* 0x00000005070772a4 */ /* 0x000fc8000f8e0205 */
[----:B------:R-:W-:-:S04]  /*1050*/  UISETP.LT.AND UP0, UPT, UR4, UR7, UPT ;  /* 0x000000070400728c */ /* 0x000fc8000bf01270 */
[----:B------:R-:W-:-:S12]  /*1060*/  USEL UR4, UR4, UR7, UP0 ;  /* 0x0000000704047287 */ /* 0x000fd80008000000 */
.L_x_949:
[----:B------:R-:W-:Y:S02]  /*1070*/  UIMAD UR7, UR39, UR13, 0x3f ;  /* 0x0000003f270774a4 */ /* 0x000fe4000f8e020d */
[----:B------:R-:W-:Y:S01]  /*1080*/  UIADD3 UR10, UR4, 0x3f, URZ ;  /* 0x0000003f040a7890 */ /* 0x000fe2000fffe03f */
[----:B------:R-:W-:Y:S01]  /*1090*/  @UP1 ULDC UR8, c[0x0][0x44c] ;  /* 0x0001130000081ab9 */ /* 0x000fe20000000800 */
[----:B------:R-:W-:Y:S01]  /*10a0*/  @UP1 ULDC UR14, c[0x0][0x450] ;  /* 0x00011400000e1ab9 */ /* 0x000fe20000000800 */
[----:B------:R-:W-:Y:S02]  /*10b0*/  UIMAD.WIDE.U32 UR8, UR47, UR8, URZ ;  /* 0x000000082f0872a5 */ /* 0x000fe4000f8e003f */
[----:B------:R-:W-:Y:S02]  /*10c0*/  USHF.R.S32.HI UR4, URZ, 0x1f, UR7 ;  /* 0x0000001f3f047899 */ /* 0x000fe40008011407 */
[----:B------:R-:W-:Y:S01]  /*10d0*/  USHF.R.S32.HI UR11, URZ, 0x1f, UR10 ;  /* 0x0000001f3f0b7899 */ /* 0x000fe2000801140a */
[----:B------:R-:W-:Y:S01]  /*10e0*/  UMOV UR12, UR47 ;  /* 0x0000002f000c7c82 */ /* 0x000fe20008000000 */
[----:B------:R-:W-:-:S02]  /*10f0*/  UIMAD UR43, UR39, UR13, -UR43 ;  /* 0x0000000d272b72a4 */ /* 0x000fc4000f8e0a2b */
[----:B------:R-:W-:Y:S02]  /*1100*/  @UP1 USHF.R.U32.HI UR12, URZ, UR14, UR9 ;  /* 0x0000000e3f0c1299 */ /* 0x000fe40008011609 */
[----:B------:R-:W-:Y:S02]  /*1110*/  ULEA.HI UR4, UR4, UR7, URZ, 0x6 ;  /* 0x0000000704047291 */ /* 0x000fe4000f8f303f */
[----:B------:R-:W-:Y:S02]  /*1120*/  ULEA.HI UR11, UR11, UR10, URZ, 0x6 ;  /* 0x0000000a0b0b7291 */ /* 0x000fe4000f8f303f */
[----:B------:R-:W-:Y:S02]  /*1130*/  UIADD3 UR7, UR43, UR12, URZ ;  /* 0x0000000c2b077290 */ /* 0x000fe4000fffe03f */
[----:B------:R-:W-:Y:S02]  /*1140*/  USHF.R.S32.HI UR4, URZ, 0x6, UR4 ;  /* 0x000000063f047899 */ /* 0x000fe40008011404 */
[----:B------:R-:W-:Y:S01]  /*1150*/  USHF.R.S32.HI UR11, URZ, 0x6, UR11 ;  /* 0x000000063f0b7899 */ /* 0x000fe2000801140b */
[----:B------:R-:W-:-:S02]  /*1160*/  ULDC UR8, c[0x0][0x9dc] ;  /* 0x0002770000087ab9 */ /* 0x000fc40000000800 */
[----:B------:R-:W-:Y:S02]  /*1170*/  UIADD3 UR8, UR7, -UR8, URZ ;  /* 0x8000000807087290 */ /* 0x000fe4000fffe03f */
[----:B------:R-:W-:-:S04]  /*1180*/  UISETP.LT.AND UP0, UPT, UR4, UR11, UPT ;  /* 0x0000000b0400728c */ /* 0x000fc8000bf01270 */
[----:B------:R-:W-:Y:S01]  /*1190*/  USEL UR4, UR4, UR11, UP0 ;  /* 0x0000000b04047287 */ /* 0x000fe20008000000 */
[----:B------:R-:W-:Y:S01]  /*11a0*/  IMAD.U32 R0, RZ, RZ, UR8 ;  /* 0x00000008ff007e24 */ /* 0x000fe2000f8e00ff */
[----:B------:R-:W-:Y:S10]  /*11b0*/  @!P1 BRA `(.L_x_952) ;  /* 0x0000000000409947 */ /* 0x000ff40003800000 */
[----:B------:R-:W-:-:S06]  /*11c0*/  UISETP.GT.AND UP0, UPT, UR7, -0x1, UPT ;  /* 0xffffffff0700788c */ /* 0x000fcc000bf04270 */
[----:B------:R-:W-:-:S13]  /*11d0*/  PLOP3.LUT P0, PT, PT, PT, UP0, 0x80, 0x0 ;  /* 0x000000000000781c */ /* 0x000fda0003f0f008 */
[----:B------:R-:W-:Y:S05]  /*11e0*/  @P0 BRA `(.L_x_953) ;  /* 0x00000000001c0947 */ /* 0x000fea0003800000 */
[----:B------:R-:W-:Y:S02]  /*11f0*/  UISETP.NE.AND UP0, UPT, UR5, 0x1, UPT ;  /* 0x000000010500788c */ /* 0x000fe4000bf05270 */
[----:B------:R-:W-:-:S09]  /*1200*/  ULOP3.LUT UR7, URZ, UR7, URZ, 0x33, !UPT ;  /* 0x000000073f077292 */ /* 0x000fd2000f8e333f */
[----:B------:R-:W-:Y:S02]  /*1210*/  @UP0 ULDC.64 UR10, c[0x0][0x9e8] ;  /* 0x00027a00000a0ab9 */ /* 0x000fe40000000a00 */
[----:B------:R-:W-:-:S04]  /*1220*/  UIMAD.WIDE.U32 UR8, UR7, UR10, URZ ;  /* 0x0000000a070872a5 */ /* 0x000fc8000f8e003f */
[----:B------:R-:W-:-:S04]  /*1230*/  @UP0 USHF.R.U32.HI UR7, URZ, UR11, UR9 ;  /* 0x0000000b3f070299 */ /* 0x000fc80008011609 */
[----:B------:R-:W-:Y:S01]  /*1240*/  ULOP3.LUT UR7, URZ, UR7, URZ, 0x33, !UPT ;  /* 0x000000073f077292 */ /* 0x000fe2000f8e333f */
[----:B------:R-:W-:Y:S11]  /*1250*/  BRA `(.L_x_954) ;  /* 0x0000000000107947 */ /* 0x000ff60003800000 */
.L_x_953:
[----:B------:R-:W-:-:S11]  /*1260*/  UISETP.NE.AND UP0, UPT, UR5, 0x1, UPT ;  /* 0x000000010500788c */ /* 0x000fd6000bf05270 */
[----:B------:R-:W-:Y:S02]  /*1270*/  @UP0 ULDC.64 UR10, c[0x0][0x9e8] ;  /* 0x00027a00000a0ab9 */ /* 0x000fe40000000a00 */
[----:B------:R-:W-:-:S04]  /*1280*/  UIMAD.WIDE.U32 UR8, UR7, UR10, URZ ;  /* 0x0000000a070872a5 */ /* 0x000fc8000f8e003f */
[----:B------:R-:W-:-:S12]  /*1290*/  @UP0 USHF.R.U32.HI UR7, URZ, UR11, UR9 ;  /* 0x0000000b3f070299 */ /* 0x000fd80008011609 */
.L_x_954:
[----:B------:R-:W-:-:S06]  /*12a0*/  UIMAD UR5, UR7, UR5, URZ ;  /* 0x00000005070572a4 */ /* 0x000fcc000f8e023f */
[----:B------:R-:W-:-:S07]  /*12b0*/  VIMNMX R0, R0, UR5, !PT ;  /* 0x0000000500007c48 */ /* 0x000fce000ffe0100 */
.L_x_952:
[----:B------:R-:W-:Y:S01]  /*12c0*/  SHF.R.S32.HI R3, RZ, 0x1f, R0 ;  /* 0x0000001fff037819 */ /* 0x000fe20000011400 */
[----:B------:R-:W-:Y:S02]  /*12d0*/  USHF.R.U32.HI UR5, URZ, 0x10, UR6 ;  /* 0x000000103f057899 */ /* 0x000fe40008011606 */
[----:B------:R-:W-:Y:S01]  /*12e0*/  ULOP3.LUT UR6, UR6, 0xffff, URZ, 0xc0, !UPT ;  /* 0x0000ffff06067892 */ /* 0x000fe2000f8ec03f */
[----:B------:R-:W-:Y:S01]  /*12f0*/  LEA.HI R3, R3, R0, RZ, 0x6 ;  /* 0x0000000003037211 */ /* 0x000fe200078f30ff */
[----:B------:R-:W-:-:S03]  /*1300*/  UISETP.NE.AND UP0, UPT, UR5, URZ, UPT ;  /* 0x0000003f0500728c */ /* 0x000fc6000bf05270 */
[----:B------:R-:W-:-:S04]  /*1310*/  SHF.R.S32.HI R3, RZ, 0x6, R3 ;  /* 0x00000006ff037819 */ /* 0x000fc80000011403 */
[----:B------:R-:W-:Y:S01]  /*1320*/  VIMNMX R16, RZ, R3, !PT ;  /* 0x00000003ff107248 */ /* 0x000fe20007fe0100 */
[----:B------:R-:W-:-:S03]  /*1330*/  IMAD.MOV.U32 R3, RZ, RZ, RZ ;  /* 0x000000ffff037224 */ /* 0x000fc600078e00ff */
[----:B------:R-:W-:Y:S01]  /*1340*/  ISETP.LT.AND P0, PT, R16, UR4, PT ;  /* 0x0000000410007c0c */ /* 0x000fe2000bf01270 */
[----:B------:R-:W-:-:S12]  /*1350*/  @!UP0 ULDC UR5, c[0x0][0x9f0] ;  /* 0x00027c0000058ab9 */ /* 0x000fd80000000800 */
[----:B------:R-:W-:Y:S05]  /*1360*/  @!P0 BRA `(.L_x_955) ;  /* 0x0000000000748947 */ /* 0x000fea0003800000 */
[----:B------:R-:W-:Y:S01]  /*1370*/  IMAD.U32 R7, RZ, RZ, UR5 ;  /* 0x00000005ff077e24 */ /* 0x000fe2000f8e00ff */
[----:B------:R-:W-:-:S04]  /*1380*/  UIADD3 UR7, UR5, -0x1, UR4 ;  /* 0xffffffff05077890 */ /* 0x000fc8000fffe004 */
[-C--:B------:R-:W-:Y:S02]  /*1390*/  IABS R6, R7.reuse ;  /* 0x0000000700067213 */ /* 0x080fe40000000000 */
[----:B------:R-:W-:Y:S02]  /*13a0*/  IADD3 R0, -R16, UR7, RZ ;  /* 0x0000000710007c10 */ /* 0x000fe4000fffe1ff */
[----:B------:R-:W0:Y:S01]  /*13b0*/  I2F.RP R3, R6 ;  /* 0x0000000600037306 */ /* 0x000e220000209400 */
[----:B------:R-:W-:Y:S02]  /*13c0*/  IABS R10, R7 ;  /* 0x00000007000a7213 */ /* 0x000fe40000000000 */
[----:B------:R-:W-:Y:S02]  /*13d0*/  IABS R8, R0 ;  /* 0x0000000000087213 */ /* 0x000fe40000000000 */
[----:B------:R-:W-:-:S04]  /*13e0*/  LOP3.LUT R0, R0, UR5, RZ, 0x3c, !PT ;  /* 0x0000000500007c12 */ /* 0x000fc8000f8e3cff */
[----:B------:R-:W-:Y:S01]  /*13f0*/  ISETP.GE.AND P2, PT, R0, RZ, PT ;  /* 0x000000ff0000720c */ /* 0x000fe20003f46270 */
[----:B0-----:R-:W0:Y:S02]  /*1400*/  MUFU.RCP R3, R3 ;  /* 0x0000000300037308 */ /* 0x001e240000001000 */
[----:B0-----:R-:W-:Y:S02]  /*1410*/  VIADD R4, R3, 0xffffffe ;  /* 0x0ffffffe03047836 */ /* 0x001fe40000000000 */
[----:B------:R-:W-:-:S04]  /*1420*/  IMAD.MOV R3, RZ, RZ, -R10 ;  /* 0x000000ffff037224 */ /* 0x000fc800078e0a0a */
[----:B------:R0:W1:Y:S02]  /*1430*/  F2I.FTZ.U32.TRUNC.NTZ R5, R4 ;  /* 0x0000000400057305 */ /* 0x000064000021f000 */
[----:B0-----:R-:W-:Y:S02]  /*1440*/  IMAD.MOV.U32 R4, RZ, RZ, RZ ;  /* 0x000000ffff047224 */ /* 0x001fe400078e00ff */
[----:B-1----:R-:W-:-:S04]  /*1450*/  IMAD.MOV R9, RZ, RZ, -R5 ;  /* 0x000000ffff097224 */ /* 0x002fc800078e0a05 */
[----:B------:R-:W-:-:S04]  /*1460*/  IMAD R7, R9, R6, RZ ;  /* 0x0000000609077224 */ /* 0x000fc800078e02ff */
[----:B------:R-:W-:-:S04]  /*1470*/  IMAD.HI.U32 R5, R5, R7, R4 ;  /* 0x0000000705057227 */ /* 0x000fc800078e0004 */
[----:B------:R-:W-:-:S04]  /*1480*/  IMAD.MOV.U32 R4, RZ, RZ, R8 ;  /* 0x000000ffff047224 */ /* 0x000fc800078e0008 */
        /* <DEDUP_REMOVED lines=8> */
[----:B------:R-:W-:-:S04]  /*1510*/  IMAD.MOV.U32 R3, RZ, RZ, R5 ;  /* 0x000000ffff037224 */ /* 0x000fc800078e0005 */
[----:B------:R-:W-:Y:S01]  /*1520*/  @!P2 IMAD.MOV R3, RZ, RZ, -R3 ;  /* 0x000000ffff03a224 */ /* 0x000fe200078e0a03 */
[----:B------:R-:W-:-:S07]  /*1530*/  @!P1 LOP3.LUT R3, RZ, UR5, RZ, 0x33, !PT ;  /* 0x00000005ff039c12 */ /* 0x000fce000f8e33ff */
.L_x_955:
[----:B------:R-:W-:Y:S01]  /*1540*/  IMAD R16, R3, UR6, R16 ;  /* 0x0000000603107c24 */ /* 0x000fe2000f8e0210 */
[----:B------:R-:W-:Y:S02]  /*1550*/  PLOP3.LUT P0, PT, PT, PT, PT, 0x80, 0x0 ;  /* 0x000000000000781c */ /* 0x000fe40003f0f070 */
[----:B------:R-:W-:Y:S01]  /*1560*/  CS2R R28, SRZ ;  /* 0x00000000001c7805 */ /* 0x000fe2000001ff00 */
[----:B------:R-:W-:Y:S01]  /*1570*/  IMAD.MOV.U32 R0, RZ, RZ, RZ ;  /* 0x000000ffff007224 */ /* 0x000fe200078e00ff */
[----:B------:R-:W-:Y:S02]  /*1580*/  CS2R R24, SRZ ;  /* 0x0000000000187805 */ /* 0x000fe4000001ff00 */
[----:B------:R-:W-:Y:S02]  /*1590*/  VIADDMNMX R3, R16, R3, UR4, PT ;  /* 0x0000000410037e46 */ /* 0x000fe4000b800103 */
[----:B------:R-:W-:Y:S01]  /*15a0*/  CS2R R30, SRZ ;  /* 0x00000000001e7805 */ /* 0x000fe2000001ff00 */
[----:B------:R-:W-:Y:S01]  /*15b0*/  IMAD.MOV.U32 R26, RZ, RZ, RZ ;  /* 0x000000ffff1a7224 */ /* 0x000fe200078e00ff */
[----:B------:R-:W-:-:S02]  /*15c0*/  CS2R R8, SRZ ;  /* 0x0000000000087805 */ /* 0x000fc4000001ff00 */
[----:B------:R-:W-:Y:S01]  /*15d0*/  R2UR UR50, R3 ;  /* 0x00000000033272ca */ /* 0x000fe200000e0000 */
[----:B------:R-:W-:Y:S01]  /*15e0*/  IMAD.MOV.U32 R3, RZ, RZ, RZ ;  /* 0x000000ffff037224 */ /* 0x000fe200078e00ff */
        /* <DEDUP_REMOVED lines=9> */
[----:B------:R-:W-:Y:S02]  /*1680*/  CS2R R52, SRZ ;  /* 0x0000000000347805 */ /* 0x000fe4000001ff00 */
[----:B------:R-:W-:Y:S02]  /*1690*/  CS2R R48, SRZ ;  /* 0x0000000000307805 */ /* 0x000fe4000001ff00 */
[----:B------:R-:W-:Y:S02]  /*16a0*/  ISETP.LT.AND P1, PT, R16, UR50, PT ;  /* 0x0000003210007c0c */ /* 0x000fe4000bf21270 */
        /* <DEDUP_REMOVED lines=50> */
[----:B------:R-:W-:Y:S06]  /*19d0*/  @!P1 BRA `(.L_x_956) ;  /* 0x0000009c00a09947 */ /* 0x000fec0003800000 */
[----:B------:R-:W-:Y:S01]  /*19e0*/  SHF.R.S32.HI R19, RZ, 0x1f, R18 ;  /* 0x0000001fff137819 */ /* 0x000fe20000011412 */
[----:B------:R-:W0:Y:S01]  /*19f0*/  S2UR UR5, SR_CgaCtaId ;  /* 0x00000000000579c3 */ /* 0x000e220000008800 */
[----:B------:R-:W-:Y:S02]  /*1a00*/  UMOV UR41, 0x400 ;  /* 0x0000040000297882 */ /* 0x000fe40000000000 */
[----:B------:R-:W-:-:S04]  /*1a10*/  LEA.HI R22, R19, R18, RZ, 0x7 ;  /* 0x0000001213167211 */ /* 0x000fc800078f38ff */
[----:B------:R-:W-:-:S05]  /*1a20*/  SHF.R.S32.HI R23, RZ, 0x7, R22 ;  /* 0x00000007ff177819 */ /* 0x000fca0000011416 */
        /* <DEDUP_REMOVED lines=29> */
.L_x_957:
[----:B------:R-:W-:-:S04]  /*1c00*/  SHF.L.U32 R0, RZ, 0x1f, RZ ;  /* 0x0000001fff007819 */ /* 0x000fc800000006ff */
[----:B------:R-:W0:Y:S02]  /*1c10*/  SYNCS.PHASECHK.TRANS64.TRYWAIT P0, [UR41+0x20800], R0 ;  /* 0x02080000ff0075a7 */ /* 0x000e240008000169 */
[----:B0-----:R-:W-:Y:S05]  /*1c20*/  @!P0 BRA `(.L_x_958) ;  /* 0x0000011800148947 */ /* 0x001fea0003800000 */
.L_x_1099:
[----:B------:R-:W-:-:S06]  /*1c30*/  ULOP3.LUT UR4, UR38, 0x1, URZ, 0xfc, !UPT ;  /* 0x0000000126047892 */ /* 0x000fcc000f8efc3f */
[----:B0-----:R-:W-:-:S05]  /*1c40*/  IMAD.U32 R3, RZ, RZ, UR4 ;  /* 0x00000004ff037e24 */ /* 0x001fca000f8e00ff */
[----:B------:R-:W-:-:S13]  /*1c50*/  ISETP.NE.AND P4, PT, R3, 0x3, PT ;  /* 0x000000030300780c */ /* 0x000fda0003f85270 */
[----:B------:R-:W-:Y:S05]  /*1c60*/  @!P4 BRA `(.L_x_959) ;  /* 0x000000000004c947 */ /* 0x000fea0003800000 */
[----:B------:R-:W-:Y:S01]  /*1c70*/  BPT.TRAP 0x1 ;  /* 0x000000040000795c */ /* 0x000fe20000300000 */
.L_x_959:
[----:B------:R0:W1:Y:S01]  /*1c80*/  SYNCS.PHASECHK.TRANS64.TRYWAIT P0, [UR41+0x20830], R0 ;  /* 0x02083000ff0075a7 */ /* 0x0000620008000169 */
[----:B------:R-:W-:Y:S05]  /*1c90*/  @!P4 BRA `(.L_x_960) ;  /* 0x000000000004c947 */ /* 0x000fea0003800000 */
[----:B------:R-:W-:Y:S01]  /*1ca0*/  BPT.TRAP 0x1 ;  /* 0x000000040000795c */ /* 0x000fe20000300000 */
.L_x_960:
[----:B------:R-:W2:Y:S01]  /*1cb0*/  S2R R3, SR_TID.X ;  /* 0x0000000000037919 */ /* 0x000ea20000002100 */
[----:B------:R-:W-:-:S05]  /*1cc0*/  IMAD.U32 R4, RZ, RZ, UR46 ;  /* 0x0000002eff047e24 */ /* 0x000fca000f8e00ff */
[----:B------:R-:W-:Y:S02]  /*1cd0*/  LOP3.LUT R4, R4, 0x10000, RZ, 0xfc, !PT ;  /* 0x0001000004047812 */ /* 0x000fe400078efcff */
[----:B--2---:R-:W-:-:S04]  /*1ce0*/  LOP3.LUT R3, R3, 0x7f, RZ, 0xc0, !PT ;  /* 0x0000007f03037812 */ /* 0x004fc800078ec0ff */
[----:B------:R-:W-:Y:S01]  /*1cf0*/  ISETP.NE.AND P5, PT, R3, RZ, PT ;  /* 0x000000ff0300720c */ /* 0x000fe20003fa5270 */
[----:B-1----:R-:W-:-:S12]  /*1d00*/  @P0 BRA `(.L_x_961) ;  /* 0x0000000000080947 */ /* 0x002fd80003800000 */
[----:B------:R-:W1:Y:S02]  /*1d10*/  SYNCS.PHASECHK.TRANS64.TRYWAIT P0, [UR41+0x20830], R0 ;  /* 0x02083000ff0075a7 */ /* 0x000e640008000169 */
[----:B-1----:R-:W-:Y:S05]  /*1d20*/  @!P0 BRA `(.L_x_962) ;  /* 0x0000011400ec8947 */ /* 0x002fea0003800000 */
.L_x_961:
[----:B------:R-:W-:Y:S05]  /*1d30*/  WARPSYNC.ALL ;  /* 0x0000000000007948 */ /* 0x000fea0003800000 */
[----:B------:R-:W-:Y:S01]  /*1d40*/  IMAD.MOV.U32 R5, RZ, RZ, 0x40000040 ;  /* 0x40000040ff057424 */ /* 0x000fe200078e00ff */
[----:B------:R-:W-:Y:S01]  /*1d50*/  UIADD3 UR4, UR41, 0x18400, URZ ;  /* 0x0001840029047890 */ /* 0x000fe2000fffe03f */
[C---:B------:R-:W-:Y:S01]  /*1d60*/  R2UR UR8, R4.reuse ;  /* 0x00000000040872ca */ /* 0x040fe200000e0000 */
[----:B------:R-:W-:Y:S02]  /*1d70*/  WARPGROUP.ARRIVE ;  /* 0x00000000000079c5 */ /* 0x000fe40000000000 */
[----:B------:R-:W-:Y:S01]  /*1d80*/  R2UR UR9, R5 ;  /* 0x00000000050972ca */ /* 0x000fe200000e0000 */
[----:B------:R-:W-:Y:S01]  /*1d90*/  USHF.R.U32.HI UR4, URZ, 0x4, UR4 ;  /* 0x000000043f047899 */ /* 0x000fe20008011604 */
[----:B------:R-:W-:Y:S01]  /*1da0*/  R2UR UR28, R4 ;  /* 0x00000000041c72ca */ /* 0x000fe200000e0000 */
[----:B------:R-:W-:Y:S01]  /*1db0*/  UMOV UR11, 0x40000040 ;  /* 0x40000040000b7882 */ /* 0x000fe20000000000 */
[----:B------:R-:W-:Y:S01]  /*1dc0*/  UMOV UR5, 0x40000040 ;  /* 0x4000004000057882 */ /* 0x000fe20000000000 */
[----:B------:R-:W-:Y:S01]  /*1dd0*/  ULOP3.LUT UR4, UR4, 0x3fff, URZ, 0xc0, !UPT ;  /* 0x00003fff04047892 */ /* 0x000fe2000f8ec03f */
[----:B-1----:R-:W-:Y:S01]  /*1de0*/  LOP3.LUT R3, R22, 0xffffff80, RZ, 0xc0, !PT ;  /* 0xffffff8016037812 */ /* 0x002fe200078ec0ff */
[----:B------:R-:W-:Y:S01]  /*1df0*/  UMOV UR7, 0x40000040 ;  /* 0x4000004000077882 */ /* 0x000fe20000000000 */
[----:B------:R-:W-:Y:S01]  /*1e00*/  UMOV UR13, 0x40000040 ;  /* 0x40000040000d7882 */ /* 0x000fe20000000000 */
[----:B------:R-:W-:Y:S01]  /*1e10*/  ULOP3.LUT UR46, UR4, 0x10000, URZ, 0xfc, !UPT ;  /* 0x00010000042e7892 */ /* 0x000fe2000f8efc3f */
[----:B------:R-:W-:Y:S01]  /*1e20*/  LEA.HI R19, R19, R18, RZ, 0x2 ;  /* 0x0000001213137211 */ /* 0x000fe200078f10ff */
[----:B------:R-:W-:Y:S01]  /*1e30*/  UMOV UR15, 0x40000040 ;  /* 0x40000040000f7882 */ /* 0x000fe20000000000 */
[----:B------:R-:W-:Y:S01]  /*1e40*/  UMOV UR17, 0x40000040 ;  /* 0x4000004000117882 */ /* 0x000fe20000000000 */
[----:B------:R-:W-:Y:S01]  /*1e50*/  UIADD3 UR6, UR46, 0x2, URZ ;  /* 0x000000022e067890 */ /* 0x000fe2000fffe03f */
[C---:B------:R-:W-:Y:S01]  /*1e60*/  IMAD.IADD R3, R18.reuse, 0x1, -R3 ;  /* 0x0000000112037824 */ /* 0x040fe200078e0a03 */
[----:B------:R-:W-:Y:S01]  /*1e70*/  UIADD3 UR4, UR28, 0x2, URZ ;  /* 0x000000021c047890 */ /* 0x000fe2000fffe03f */
[----:B------:R-:W-:Y:S01]  /*1e80*/  LOP3.LUT R19, R19, 0xfffffffc, RZ, 0xc0, !PT ;  /* 0xfffffffc13137812 */ /* 0x000fe200078ec0ff */
[----:B------:R-:W-:Y:S01]  /*1e90*/  UMOV UR10, UR46 ;  /* 0x0000002e000a7c82 */ /* 0x000fe20008000000 */
[----:B------:R-:W-:Y:S01]  /*1ea0*/  UIADD3 UR12, UR28, 0x6, URZ ;  /* 0x000000061c0c7890 */ /* 0x000fe2000fffe03f */
[----:B------:R-:W-:Y:S01]  /*1eb0*/  QGMMA.64x64x32.F32.E4M3.E4M3 R24, gdesc[UR8], RZ, !UPT, gsb0 ;  /* 0x00e00000081879f3 */ /* 0x000fe2000c0008ff */
[----:B------:R-:W-:Y:S01]  /*1ec0*/  UIADD3 UR8, UR28, 0x4, URZ ;  /* 0x000000041c087890 */ /* 0x000fe2000fffe03f */
[----:B0-----:R-:W-:Y:S01]  /*1ed0*/  SHF.R.S32.HI R0, RZ, 0x1f, R3 ;  /* 0x0000001fff007819 */ /* 0x001fe20000011403 */
[----:B------:R-:W-:Y:S01]  /*1ee0*/  UIADD3 UR10, UR46, 0x4, URZ ;  /* 0x000000042e0a7890 */ /* 0x000fe2000fffe03f */
[----:B------:R-:W-:Y:S01]  /*1ef0*/  IMAD.IADD R19, R18, 0x1, -R19 ;  /* 0x0000000112137824 */ /* 0x000fe200078e0a13 */
[----:B------:R-:W-:Y:S01]  /*1f00*/  UMOV UR9, 0x40000040 ;  /* 0x4000004000097882 */ /* 0x000fe20000000000 */
[----:B------:R-:W-:Y:S01]  /*1f10*/  UMOV UR11, 0x40000040 ;  /* 0x40000040000b7882 */ /* 0x000fe20000000000 */
[----:B------:R-:W-:Y:S01]  /*1f20*/  UIADD3 UR14, UR46, 0x6, URZ ;  /* 0x000000062e0e7890 */ /* 0x000fe2000fffe03f */
[CC--:B------:R-:W-:Y:S01]  /*1f30*/  LEA.HI R6, R0.reuse, R3.reuse, RZ, 0x2 ;  /* 0x0000000300067211 */ /* 0x0c0fe200078f10ff */
[----:B------:R-:W-:Y:S01]  /*1f40*/  UIADD3 UR16, UR28, 0x400, URZ ;  /* 0x000004001c107890 */ /* 0x000fe2000fffe03f */
[----:B------:R-:W-:Y:S01]  /*1f50*/  LEA.HI R7, R0, R3, RZ, 0x5 ;  /* 0x0000000300077211 */ /* 0x000fe200078f28ff */
[----:B------:R-:W-:Y:S01]  /*1f60*/  UIADD3 UR18, UR46, 0x200, URZ ;  /* 0x000002002e127890 */ /* 0x000fe2000fffe03f */
[--C-:B------:R-:W-:Y:S01]  /*1f70*/  SHF.R.S32.HI R0, RZ, 0x2, R6.reuse ;  /* 0x00000002ff007819 */ /* 0x100fe20000011406 */
[----:B------:R-:W-:Y:S01]  /*1f80*/  UMOV UR19, 0x40000040 ;  /* 0x4000004000137882 */ /* 0x000fe20000000000 */
[----:B------:R-:W-:Y:S01]  /*1f90*/  UIADD3 UR20, UR28, 0x402, URZ ;  /* 0x000004021c147890 */ /* 0x000fe2000fffe03f */
[----:B------:R-:W-:Y:S01]  /*1fa0*/  SHF.R.S32.HI R9, RZ, 0x1f, R6 ;  /* 0x0000001fff097819 */ /* 0x000fe20000011406 */
[----:B------:R-:W-:Y:S01]  /*1fb0*/  UIADD3 UR22, UR46, 0x202, URZ ;  /* 0x000002022e167890 */ /* 0x000fe2000fffe03f */
[----:B------:R-:W-:Y:S01]  /*1fc0*/  LEA.HI R8, R23, R23, RZ, 0x1 ;  /* 0x0000001717087211 */ /* 0x000fe200078f08ff */
[----:B------:R-:W-:Y:S01]  /*1fd0*/  UMOV UR21, 0x40000040 ;  /* 0x4000004000157882 */ /* 0x000fe20000000000 */
[----:B------:R-:W-:Y:S01]  /*1fe0*/  UMOV UR23, 0x40000040 ;  /* 0x4000004000177882 */ /* 0x000fe20000000000 */
[----:B------:R-:W-:Y:S01]  /*1ff0*/  UIADD3 UR24, UR28, 0x404, URZ ;  /* 0x000004041c187890 */ /* 0x000fe2000fffe03f */
[----:B------:R-:W-:Y:S01]  /*2000*/  SHF.R.S32.HI R7, RZ, 0x5, R7 ;  /* 0x00000005ff077819 */ /* 0x000fe20000011407 */
[----:B------:R-:W-:Y:S01]  /*2010*/  UIADD3 UR26, UR46, 0x204, URZ ;  /* 0x000002042e1a7890 */ /* 0x000fe2000fffe03f */
[-C--:B------:R-:W-:Y:S01]  /*2020*/  LEA.HI R9, R9, R0.reuse, RZ, 0x3 ;  /* 0x0000000009097211 */ /* 0x080fe200078f18ff */
[----:B------:R-:W-:Y:S01]  /*2030*/  UMOV UR25, 0x40000040 ;  /* 0x4000004000197882 */ /* 0x000fe20000000000 */
[----:B------:R-:W-:Y:S01]  /*2040*/  UMOV UR27, 0x40000040 ;  /* 0x40000040001b7882 */ /* 0x000fe20000000000 */
[----:B------:R-:W-:Y:S01]  /*2050*/  UIADD3 UR28, UR28, 0x406, URZ ;  /* 0x000004061c1c7890 */ /* 0x000fe2000fffe03f */
[----:B------:R-:W-:Y:S01]  /*2060*/  LOP3.LUT R8, R8, 0x3fffffe, RZ, 0xc0, !PT ;  /* 0x03fffffe08087812 */ /* 0x000fe200078ec0ff */
[----:B------:R-:W-:Y:S01]  /*2070*/  UIADD3 UR30, UR46, 0x206, URZ ;  /* 0x000002062e1e7890 */ /* 0x000fe2000fffe03f */
[----:B------:R-:W-:Y:S01]  /*2080*/  LEA.HI R10, R19, R19, RZ, 0x1 ;  /* 0x00000013130a7211 */ /* 0x000fe200078f08ff */
[----:B------:R-:W-:Y:S01]  /*2090*/  UMOV UR29, 0x40000040 ;  /* 0x40000040001d7882 */ /* 0x000fe20000000000 */
[----:B------:R-:W-:Y:S01]  /*20a0*/  UMOV UR31, 0x40000040 ;  /* 0x40000040001f7882 */ /* 0x000fe20000000000 */
[----:B------:R-:W-:Y:S01]  /*20b0*/  LEA R7, R7, UR47, 0x4 ;  /* 0x0000002f07077c11 */ /* 0x000fe2000f8e20ff */
[----:B------:R-:W-:Y:S01]  /*20c0*/  IMAD.IADD R8, R23, 0x1, -R8 ;  /* 0x0000000117087824 */ /* 0x000fe200078e0a08 */
[----:B------:R-:W-:Y:S01]  /*20d0*/  LOP3.LUT R9, R9, 0xfffffff8, RZ, 0xc0, !PT ;  /* 0xfffffff809097812 */ /* 0x000fe200078ec0ff */
[----:B------:R-:W0:Y:S01]  /*20e0*/  LDC.64 R12, c[0x0][0x9e0] ;  /* 0x00027800ff0c7b82 */ /* 0x000e220000000a00 */
[----:B------:R-:W-:Y:S01]  /*20f0*/  LOP3.LUT R10, R10, 0x1ffffffe, RZ, 0xc0, !PT ;  /* 0x1ffffffe0a0a7812 */ /* 0x000fe200078ec0ff */
[----:B------:R-:W-:Y:S01]  /*2100*/  ULDC UR54, c[0x0][0x2f0] ;  /* 0x0000bc0000367ab9 */ /* 0x000fe20000000800 */
[----:B------:R-:W-:Y:S01]  /*2110*/  IADD3 R9, R7, R0, -R9 ;  /* 0x0000000007097210 */ /* 0x000fe20007ffe809 */
[----:B------:R-:W-:Y:S01]  /*2120*/  IMAD.U32 R14, RZ, RZ, UR54 ;  /* 0x00000036ff0e7e24 */ /* 0x000fe2000f8e00ff */
[----:B------:R-:W-:Y:S01]  /*2130*/  LOP3.LUT R6, R6, 0x7ffffffc, RZ, 0xc0, !PT ;  /* 0x7ffffffc06067812 */ /* 0x000fe200078ec0ff */
[----:B------:R-:W-:Y:S01]  /*2140*/  IMAD.IADD R7, R19, 0x1, -R10 ;  /* 0x0000000113077824 */ /* 0x000fe200078e0a0a */
[----:B------:R-:W-:Y:S01]  /*2150*/  ULDC UR48, c[0x0][0x9dc] ;  /* 0x0002770000307ab9 */ /* 0x000fe20000000800 */
[----:B------:R-:W-:Y:S01]  /*2160*/  IMAD R8, R8, 0x40, R9 ;  /* 0x0000004008087824 */ /* 0x000fe200078e0209 */
[----:B------:R-:W-:Y:S01]  /*2170*/  ULDC UR53, c[0x0][0x288] ;  /* 0x0000a20000357ab9 */ /* 0x000fe20000000800 */
[----:B------:R-:W-:Y:S01]  /*2180*/  IMAD.IADD R6, R3, 0x1, -R6 ;  /* 0x0000000103067824 */ /* 0x000fe200078e0a06 */
[----:B------:R-:W-:Y:S01]  /*2190*/  ULOP3.LUT UR48, URZ, UR48, URZ, 0x33, !UPT ;  /* 0x000000303f307292 */ /* 0x000fe2000f8e333f */
[----:B------:R-:W-:-:S02]  /*21a0*/  IMAD R7, R7, 0x8, R8 ;  /* 0x0000000807077824 */ /* 0x000fc400078e0208 */
[----:B------:R-:W-:Y:S02]  /*21b0*/  IMAD.U32 R0, RZ, RZ, UR41 ;  /* 0x00000029ff007e24 */ /* 0x000fe4000f8e00ff */
[----:B------:R-:W-:Y:S02]  /*21c0*/  IMAD.MOV.U32 R8, RZ, RZ, R7 ;  /* 0x000000ffff087224 */ /* 0x000fe400078e0007 */
[----:B------:R-:W-:-:S05]  /*21d0*/  @!P5 VIADD R0, R0, 0x20840 ;  /* 0x000208400000d836 */ /* 0x000fca0000000000 */
[----:B------:R-:W-:Y:S02]  /*21e0*/  @!P5 PRMT R0, RZ, 0x654, R0 ;  /* 0x00000654ff00d816 */ /* 0x000fe40000000000 */
[----:B0-----:R-:W-:Y:S01]  /*21f0*/  ISETP.GE.AND P6, PT, R13, 0x1, PT ;  /* 0x000000010d00780c */ /* 0x001fe20003fc6270 */
[----:B------:R-:W-:Y:S02]  /*2200*/  WARPGROUP.DEPBAR.LE gsb0, 0x0 ;  /* 0x00008000000079c5 */ /* 0x000fe40000010000 */
[----:B------:R-:W-:-:S06]  /*2210*/  WARPGROUP.ARRIVE ;  /* 0x00000000000079c5 */ /* 0x000fcc0000000000 */
[----:B------:R-:W-:Y:S01]  /*2220*/  QGMMA.64x64x32.F32.E4M3.E4M3 R24, gdesc[UR4], R24, gsb0 ;  /* 0x00e00000041879f3 */ /* 0x000fe20008000818 */
[----:B------:R-:W-:Y:S02]  /*2230*/  ULDC UR6, c[0x0][0x448] ;  /* 0x0001120000067ab9 */ /* 0x000fe40000000800 */
[----:B------:R-:W-:-:S03]  /*2240*/  UISETP.NE.AND UP0, UPT, UR6, 0x1, UPT ;  /* 0x000000010600788c */ /* 0x000fc6000bf05270 */
[----:B------:R-:W-:Y:S02]  /*2250*/  UMOV UR6, 0xffffffc0 ;  /* 0xffffffc000067882 */ /* 0x000fe40000000000 */
[----:B------:R-:W-:Y:S01]  /*2260*/  UIMAD UR6, UR50, UR6, 0x40 ;  /* 0x00000040320674a4 */ /* 0x000fe2000f8e0206 */
[----:B------:R-:W-:Y:S02]  /*2270*/  PLOP3.LUT P0, PT, PT, PT, UP0, 0x80, 0x0 ;  /* 0x000000000000781c */ /* 0x000fe40003f0f008 */
[----:B------:R-:W-:-:S03]  /*2280*/  PLOP3.LUT P1, PT, PT, PT, UP0, 0x80, 0x0 ;  /* 0x000000000000781c */ /* 0x000fc60003f2f008 */
[----:B------:R-:W-:-:S08]  /*2290*/  @UP0 ULDC UR7, c[0x0][0x44c] ;  /* 0x0001130000070ab9 */ /* 0x000fd00000000800 */
[----:B------:R-:W-:Y:S01]  /*22a0*/  @P0 IMAD.HI.U32 R9, R7, UR7, RZ ;  /* 0x0000000707090c27 */ /* 0x000fe2000f8e00ff */
[----:B------:R-:W-:-:S06]  /*22b0*/  UIADD3 UR7, UR6, 0x1, URZ ;  /* 0x0000000106077890 */ /* 0x000fcc000fffe03f */
[----:B------:R-:W-:Y:S01]  /*22c0*/  IMAD.U32 R3, RZ, RZ, UR7 ;  /* 0x00000007ff037e24 */ /* 0x000fe2000f8e00ff */
[----:B------:R-:W-:-:S03]  /*22d0*/  UIMAD UR7, UR39, UR54, UR6 ;  /* 0x00000036270772a4 */ /* 0x000fc6000f8e0206 */
[----:B------:R-:W-:-:S03]  /*22e0*/  IMAD R3, R6, -0x2, R3 ;  /* 0xfffffffe06037824 */ /* 0x000fc600078e0203 */
[----:B------:R-:W-:Y:S02]  /*22f0*/  IMAD.U32 R11, RZ, RZ, UR7 ;  /* 0x00000007ff0b7e24 */ /* 0x000fe4000f8e00ff */
[----:B------:R-:W-:Y:S02]  /*2300*/  IMAD R3, R14, UR39, R3 ;  /* 0x000000270e037c24 */ /* 0x000fe4000f8e0203 */
[----:B------:R-:W-:Y:S02]  /*2310*/  IMAD R11, R6, -0x2, R11 ;  /* 0xfffffffe060b7824 */ /* 0x000fe400078e020b */
[----:B------:R-:W-:-:S04]  /*2320*/  VIADD R3, R3, -UR53 ;  /* 0x8000003503037c36 */ /* 0x000fc80008000000 */
[C---:B------:R-:W-:Y:S02]  /*2330*/  IMAD.IADD R14, R3.reuse, 0x1, R12 ;  /* 0x00000001030e7824 */ /* 0x040fe400078e020c */
[----:B------:R-:W-:Y:S01]  /*2340*/  VIADD R15, R3, UR48 ;  /* 0x00000030030f7c36 */ /* 0x000fe20008000000 */
[----:B------:R-:W-:Y:S02]  /*2350*/  WARPGROUP.DEPBAR.LE gsb0, 0x0 ;  /* 0x00008000000079c5 */ /* 0x000fe40000010000 */
[----:B------:R-:W-:-:S06]  /*2360*/  WARPGROUP.ARRIVE ;  /* 0x00000000000079c5 */ /* 0x000fcc0000000000 */
[----:B------:R-:W-:Y:S01]  /*2370*/  QGMMA.64x64x32.F32.E4M3.E4M3 R24, gdesc[UR8], R24, gsb0 ;  /* 0x00e00000081879f3 */ /* 0x000fe20008000818 */
[----:B------:R-:W-:Y:S02]  /*2380*/  @UP0 ULDC UR10, c[0x0][0x450] ;  /* 0x00011400000a0ab9 */ /* 0x000fe40000000800 */
[----:B------:R-:W-:-:S05]  /*2390*/  @P1 SHF.R.U32.HI R8, RZ, UR10, R9 ;  /* 0x0000000aff081c19 */ /* 0x000fca0008011609 */
[----:B------:R-:W0:Y:S02]  /*23a0*/  SHFL.IDX PT, R10, R8, RZ, 0x1c1f ;  /* 0x001c1fff080a7589 */ /* 0x000e2400000e0000 */
[----:B0-----:R-:W-:Y:S01]  /*23b0*/  IMAD.IADD R3, R15, 0x1, R10 ;  /* 0x000000010f037824 */ /* 0x001fe200078e020a */
[----:B------:R-:W-:Y:S02]  /*23c0*/  WARPGROUP.DEPBAR.LE gsb0, 0x0 ;  /* 0x00008000000079c5 */ /* 0x000fe40000010000 */
[----:B------:R-:W-:-:S06]  /*23d0*/  WARPGROUP.ARRIVE ;  /* 0x00000000000079c5 */ /* 0x000fcc0000000000 */
[----:B------:R-:W-:Y:S01]  /*23e0*/  QGMMA.64x64x32.F32.E4M3.E4M3 R24, gdesc[UR12], R24, gsb0 ;  /* 0x00e000000c1879f3 */ /* 0x000fe20008000818 */
[----:B------:R-:W-:Y:S02]  /*23f0*/  ULEA UR14, UR50, 0xffffffc0, 0x6 ;  /* 0xffffffc0320e7891 */ /* 0x000fe4000f8e303f */
[----:B------:R-:W-:Y:S02]  /*2400*/  WARPGROUP.DEPBAR.LE gsb0, 0x0 ;  /* 0x00008000000079c5 */ /* 0x000fe40000010000 */
[----:B------:R-:W-:-:S06]  /*2410*/  WARPGROUP.ARRIVE ;  /* 0x00000000000079c5 */ /* 0x000fcc0000000000 */
[----:B------:R-:W-:Y:S03]  /*2420*/  QGMMA.64x64x32.F32.E4M3.E4M3 R24, gdesc[UR16], R24, gsb0 ;  /* 0x00e00000101879f3 */ /* 0x000fe60008000818 */
        /* <DEDUP_REMOVED lines=10> */
[----:B------:R0:W-:Y:S02]  /*24d0*/  @!P5 SYNCS.ARRIVE.TRANS64.RED.A1T0 RZ, [R0+URZ], RZ ;  /* 0x000000ff00ffd9a7 */ /* 0x0001e4000810043f */
[----:B0-----:R-:W-:Y:S01]  /*24e0*/  VIADDMNMX R0, R10, R14, R11, PT ;  /* 0x0000000e0a007246 */ /* 0x001fe2000380010b */
[----:B------:R-:W-:Y:S06]  /*24f0*/  @!P6 BRA `(.L_x_963) ;  /* 0x000000000058e947 */ /* 0x000fec0003800000 */
[----:B------:R-:W-:Y:S01]  /*2500*/  IMAD.U32 R9, RZ, RZ, UR54 ;  /* 0x00000036ff097e24 */ /* 0x000fe2000f8e00ff */
[----:B------:R-:W-:Y:S03]  /*2510*/  BSSY B0, `(.L_x_964) ;  /* 0x0000010000007945 */ /* 0x000fe60003800000 */
[----:B------:R-:W-:-:S04]  /*2520*/  IMAD R9, R9, UR39, R10 ;  /* 0x0000002709097c24 */ /* 0x000fc8000f8e020a */
[----:B------:R-:W-:-:S05]  /*2530*/  VIADD R9, R9, -UR53 ;  /* 0x8000003509097c36 */ /* 0x000fca0008000000 */
[----:B------:R-:W-:-:S13]  /*2540*/  ISETP.GT.AND P0, PT, R9, -0x1, PT ;  /* 0xffffffff0900780c */ /* 0x000fda0003f04270 */
[----:B------:R-:W-:Y:S05]  /*2550*/  @P0 BRA `(.L_x_965) ;  /* 0x00000000001c0947 */ /* 0x000fea0003800000 */
[----:B------:R-:W-:Y:S02]  /*2560*/  ISETP.NE.AND P0, PT, R13, 0x1, PT ;  /* 0x000000010d00780c */ /* 0x000fe40003f05270 */
[----:B------:R-:W-:-:S11]  /*2570*/  LOP3.LUT R9, RZ, R9, RZ, 0x33, !PT ;  /* 0x00000009ff097212 */ /* 0x000fd600078e33ff */
[----:B------:R-:W0:Y:S02]  /*2580*/  @P0 LDC.64 R18, c[0x0][0x9e8] ;  /* 0x00027a00ff120b82 */ /* 0x000e240000000a00 */
[----:B0-----:R-:W-:-:S05]  /*2590*/  @P0 IMAD.HI.U32 R10, R9, R18, RZ ;  /* 0x00000012090a0227 */ /* 0x001fca00078e00ff */
[----:B------:R-:W-:-:S04]  /*25a0*/  @P0 SHF.R.U32.HI R9, RZ, R19, R10 ;  /* 0x00000013ff090219 */ /* 0x000fc8000001160a */
[----:B------:R-:W-:Y:S01]  /*25b0*/  LOP3.LUT R9, RZ, R9, RZ, 0x33, !PT ;  /* 0x00000009ff097212 */ /* 0x000fe200078e33ff */
[----:B------:R-:W-:Y:S06]  /*25c0*/  BRA `(.L_x_966) ;  /* 0x0000000000107947 */ /* 0x000fec0003800000 */
.L_x_965:
[----:B------:R-:W-:-:S13]  /*25d0*/  ISETP.NE.AND P0, PT, R13, 0x1, PT ;  /* 0x000000010d00780c */ /* 0x000fda0003f05270 */
[----:B------:R-:W0:Y:S02]  /*25e0*/  @P0 LDC.64 R18, c[0x0][0x9e8] ;  /* 0x00027a00ff120b82 */ /* 0x000e240000000a00 */
[----:B0-----:R-:W-:-:S05]  /*25f0*/  @P0 IMAD.HI.U32 R10, R9, R18, RZ ;  /* 0x00000012090a0227 */ /* 0x001fca00078e00ff */
[----:B------:R-:W-:-:S07]  /*2600*/  @P0 SHF.R.U32.HI R9, RZ, R19, R10 ;  /* 0x00000013ff090219 */ /* 0x000fce000001160a */
.L_x_966:
[----:B------:R-:W-:Y:S05]  /*2610*/  BSYNC B0 ;  /* 0x0000000000007941 */ /* 0x000fea0003800000 */
.L_x_964:
[----:B------:R-:W-:-:S04]  /*2620*/  IMAD R9, R9, R13, -UR14 ;  /* 0x8000000e09097e24 */ /* 0x000fc8000f8e020d */
[----:B------:R-:W-:-:S05]  /*2630*/  IMAD R10, R6, -0x2, R9 ;  /* 0xfffffffe060a7824 */ /* 0x000fca00078e0209 */
[----:B------:R-:W-:Y:S02]  /*2640*/  VIMNMX R3, R3, R10, !PT ;  /* 0x0000000a03037248 */ /* 0x000fe40007fe0100 */
[----:B------:R-:W-:-:S07]  /*2650*/  VIADDMNMX R0, R10, R13, R0, PT ;  /* 0x0000000d0a007246 */ /* 0x000fce0003800100 */
.L_x_963:
[----:B------:R-:W-:Y:S01]  /*2660*/  UISETP.GE.AND UP1, UPT, UR6, 0x2, UPT ;  /* 0x000000020600788c */ /* 0x000fe2000bf26270 */
[----:B------:R-:W0:Y:S01]  /*2670*/  SHFL.IDX PT, R8, R8, 0x1, 0x1c1f ;  /* 0x003c1f0008087f89 */ /* 0x000e2200000e0000 */
[----:B------:R-:W-:Y:S02]  /*2680*/  UISETP.GE.AND UP4, UPT, UR6, 0x9, UPT ;  /* 0x000000090600788c */ /* 0x000fe4000bf86270 */
[----:B------:R-:W-:Y:S02]  /*2690*/  UISETP.GE.AND UP2, UPT, UR6, 0x1, UPT ;  /* 0x000000010600788c */ /* 0x000fe4000bf46270 */
[----:B------:R-:W-:Y:S01]  /*26a0*/  PLOP3.LUT P1, PT, PT, PT, UP1, 0x40, 0x0 ;  /* 0x000000000000781c */ /* 0x000fe20003f2e818 */
[----:B------:R-:W-:Y:S01]  /*26b0*/  UP2UR UR10, UPR, URZ, 0x2 ;  /* 0x000000023f0a7883 */ /* 0x000fe20008000000 */
[----:B------:R-:W-:Y:S01]  /*26c0*/  PLOP3.LUT P0, PT, PT, PT, UP4, 0x40, 0x0 ;  /* 0x000000000000781c */ /* 0x000fe20003f0e848 */
[----:B------:R-:W-:Y:S01]  /*26d0*/  UISETP.GE.AND UP1, UPT, UR6, 0x12, UPT ;  /* 0x000000120600788c */ /* 0x000fe2000bf26270 */
[C---:B------:R-:W-:Y:S01]  /*26e0*/  ISETP.GT.AND P1, PT, R3.reuse, 0x1, P1 ;  /* 0x000000010300780c */ /* 0x040fe20000f24270 */
[----:B------:R-:W-:Y:S01]  /*26f0*/  UISETP.GE.AND UP3, UPT, UR6, 0xa, UPT ;  /* 0x0000000a0600788c */ /* 0x000fe2000bf66270 */
[----:B------:R-:W-:Y:S01]  /*2700*/  PLOP3.LUT P2, PT, PT, PT, UP2, 0x40, 0x0 ;  /* 0x000000000000781c */ /* 0x000fe20003f4e828 */
[----:B------:R-:W-:Y:S01]  /*2710*/  UP2UR UR19, UPR, URZ, 0x2 ;  /* 0x000000023f137883 */ /* 0x000fe20008000000 */
[C---:B------:R-:W-:Y:S01]  /*2720*/  ISETP.LT.OR P1, PT, R0.reuse, 0x2, P1 ;  /* 0x000000020000780c */ /* 0x040fe20000f21670 */
[----:B------:R-:W-:Y:S01]  /*2730*/  UP2UR UR11, UPR, URZ, 0x4 ;  /* 0x000000043f0b7883 */ /* 0x000fe20008000000 */
[C---:B------:R-:W-:Y:S01]  /*2740*/  ISETP.GT.AND P0, PT, R3.reuse, 0x8, P0 ;  /* 0x000000080300780c */ /* 0x040fe20000704270 */
[----:B------:R-:W-:Y:S01]  /*2750*/  UISETP.GE.AND UP2, UPT, UR6, 0x11, UPT ;  /* 0x000000110600788c */ /* 0x000fe2000bf46270 */
[----:B------:R-:W-:Y:S01]  /*2760*/  ISETP.GT.AND P2, PT, R3, RZ, P2 ;  /* 0x000000ff0300720c */ /* 0x000fe20001744270 */
[----:B------:R-:W-:Y:S01]  /*2770*/  UP2UR UR7, UPR, URZ, 0x10 ;  /* 0x000000103f077883 */ /* 0x000fe20008000000 */
[----:B------:R-:W-:Y:S01]  /*2780*/  FSEL R57, R25, -INF , !P1 ;  /* 0xff80000019397808 */ /* 0x000fe20004800000 */
[----:B------:R-:W-:Y:S01]  /*2790*/  UP2UR UR18, UPR, URZ, 0x4 ;  /* 0x000000043f127883 */ /* 0x000fe20008000000 */
[----:B------:R-:W-:Y:S01]  /*27a0*/  PLOP3.LUT P1, PT, PT, PT, UP1, 0x40, 0x0 ;  /* 0x000000000000781c */ /* 0x000fe20003f2e818 */
[----:B------:R-:W-:Y:S01]  /*27b0*/  UISETP.GE.AND UP1, UPT, UR6, 0x19, UPT ;  /* 0x000000190600788c */ /* 0x000fe2000bf26270 */
[----:B------:R-:W-:Y:S01]  /*27c0*/  PLOP3.LUT P3, PT, PT, PT, UP3, 0x40, 0x0 ;  /* 0x000000000000781c */ /* 0x000fe20003f6e838 */
[----:B------:R-:W-:Y:S01]  /*27d0*/  UP2UR UR15, UPR, URZ, 0x8 ;  /* 0x000000083f0f7883 */ /* 0x000fe20008000000 */
[C---:B------:R-:W-:Y:S01]  /*27e0*/  ISETP.LT.OR P0, PT, R0.reuse, 0x9, P0 ;  /* 0x000000090000780c */ /* 0x040fe20000701670 */
[----:B------:R-:W-:Y:S01]  /*27f0*/  UP2UR UR22, UPR, URZ, 0x2 ;  /* 0x000000023f167883 */ /* 0x000fe20008000000 */
[----:B------:R-:W-:Y:S01]  /*2800*/  ISETP.LT.OR P2, PT, R0, 0x1, P2 ;  /* 0x000000010000780c */ /* 0x000fe20001741670 */
[----:B------:R-:W-:Y:S01]  /*2810*/  UISETP.GE.AND UP3, UPT, UR6, 0x31, UPT ;  /* 0x000000310600788c */ /* 0x000fe2000bf66270 */
[C---:B------:R-:W-:Y:S01]  /*2820*/  ISETP.GT.AND P3, PT, R3.reuse, 0x9, P3 ;  /* 0x000000090300780c */ /* 0x040fe20001f64270 */
[----:B------:R-:W-:Y:S01]  /*2830*/  UISETP.GE.AND UP4, UPT, UR6, 0x32, UPT ;  /* 0x000000320600788c */ /* 0x000fe2000bf86270 */
[----:B------:R-:W-:Y:S01]  /*2840*/  FSEL R59, R28, -INF , !P0 ;  /* 0xff8000001c3b7808 */ /* 0x000fe20004000000 */
[----:B------:R-:W-:Y:S01]  /*2850*/  UISETP.GE.AND UP5, UPT, UR6, 0x39, UPT ;  /* 0x000000390600788c */ /* 0x000fe2000bfa6270 */
[----:B------:R-:W-:Y:S01]  /*2860*/  FSEL R24, R24, -INF , !P2 ;  /* 0xff80000018187808 */ /* 0x000fe20005000000 */
[----:B------:R-:W-:Y:S01]  /*2870*/  UISETP.GE.AND UP6, UPT, UR6, 0x3a, UPT ;  /* 0x0000003a0600788c */ /* 0x000fe2000bfc6270 */
[----:B------:R-:W-:Y:S01]  /*2880*/  PLOP3.LUT P0, PT, PT, PT, UP1, 0x40, 0x0 ;  /* 0x000000000000781c */ /* 0x000fe20003f0e818 */
[----:B------:R-:W-:Y:S01]  /*2890*/  UISETP.GE.AND UP1, UPT, UR6, 0x1a, UPT ;  /* 0x0000001a0600788c */ /* 0x000fe2000bf26270 */
[----:B------:R-:W-:Y:S01]  /*28a0*/  PLOP3.LUT P2, PT, PT, PT, UP2, 0x40, 0x0 ;  /* 0x000000000000781c */ /* 0x000fe20003f4e828 */
[----:B------:R-:W-:Y:S01]  /*28b0*/  UISETP.GE.AND UP2, UPT, UR6, 0x2a, UPT ;  /* 0x0000002a0600788c */ /* 0x000fe2000bf46270 */
[----:B------:R-:W-:Y:S01]  /*28c0*/  ISETP.LT.OR P3, PT, R0, 0xa, P3 ;  /* 0x0000000a0000780c */ /* 0x000fe20001f61670 */
[----:B------:R-:W-:Y:S01]  /*28d0*/  UP2UR UR23, UPR, URZ, 0x2 ;  /* 0x000000023f177883 */ /* 0x000fe20008000000 */
[----:B------:R-:W-:-:S02]  /*28e0*/  ISETP.GT.AND P2, PT, R3, 0x10, P2 ;  /* 0x000000100300780c */ /* 0x000fc40001744270 */
[----:B------:R-:W-:Y:S02]  /*28f0*/  FSEL R61, R29, -INF , !P3 ;  /* 0xff8000001d3d7808 */ /* 0x000fe40005800000 */
[----:B------:R-:W-:Y:S01]  /*2900*/  PLOP3.LUT P3, PT, PT, PT, UP1, 0x40, 0x0 ;  /* 0x000000000000781c */ /* 0x000fe20003f6e818 */
[----:B------:R-:W-:Y:S01]  /*2910*/  UISETP.GE.AND UP1, UPT, UR6, 0x21, UPT ;  /* 0x000000210600788c */ /* 0x000fe2000bf26270 */
[----:B------:R-:W-:Y:S02]  /*2920*/  ISETP.LT.OR P2, PT, R0, 0x11, P2 ;  /* 0x000000110000780c */ /* 0x000fe40001741670 */
[----:B------:R-:W-:Y:S01]  /*2930*/  ISETP.GT.AND P1, PT, R3, 0x11, P1 ;  /* 0x000000110300780c */ /* 0x000fe20000f24270 */
[----:B------:R-:W-:Y:S01]  /*2940*/  UP2UR UR26, UPR, URZ, 0x2 ;  /* 0x000000023f1a7883 */ /* 0x000fe20008000000 */
[----:B------:R-:W-:Y:S02]  /*2950*/  FSEL R22, R32, -INF , !P2 ;  /* 0xff80000020167808 */ /* 0x000fe40005000000 */
[----:B------:R-:W-:Y:S01]  /*2960*/  PLOP3.LUT P2, PT, PT, PT, UP1, 0x40, 0x0 ;  /* 0x000000000000781c */ /* 0x000fe20003f4e818 */
[----:B------:R-:W-:Y:S01]  /*2970*/  UISETP.GE.AND UP1, UPT, UR6, 0x22, UPT ;  /* 0x000000220600788c */ /* 0x000fe2000bf26270 */
[----:B------:R-:W-:-:S02]  /*2980*/  ISETP.LT.OR P1, PT, R0, 0x12, P1 ;  /* 0x000000120000780c */ /* 0x000fc40000f21670 */
[C---:B------:R-:W-:Y:S01]  /*2990*/  ISETP.GT.AND P0, PT, R3.reuse, 0x18, P0 ;  /* 0x000000180300780c */ /* 0x040fe20000704270 */
[----:B------:R-:W-:Y:S01]  /*29a0*/  UP2UR UR27, UPR, URZ, 0x2 ;  /* 0x000000023f1b7883 */ /* 0x000fe20008000000 */
[----:B------:R-:W-:Y:S02]  /*29b0*/  ISETP.GT.AND P3, PT, R3, 0x19, P3 ;  /* 0x000000190300780c */ /* 0x000fe40001f64270 */
[----:B------:R-:W-:Y:S02]  /*29c0*/  FSEL R28, R33, -INF , !P1 ;  /* 0xff800000211c7808 */ /* 0x000fe40004800000 */
[----:B------:R-:W-:Y:S01]  /*29d0*/  PLOP3.LUT P1, PT, PT, PT, UP1, 0x40, 0x0 ;  /* 0x000000000000781c */ /* 0x000fe20003f2e818 */
[----:B------:R-:W-:Y:S01]  /*29e0*/  UISETP.GE.AND UP1, UPT, UR6, 0x29, UPT ;  /* 0x000000290600788c */ /* 0x000fe2000bf26270 */
[C---:B------:R-:W-:Y:S02]  /*29f0*/  ISETP.LT.OR P0, PT, R0.reuse, 0x19, P0 ;  /* 0x000000190000780c */ /* 0x040fe40000701670 */
[----:B------:R-:W-:-:S02]  /*2a00*/  ISETP.LT.OR P3, PT, R0, 0x1a, P3 ;  /* 0x0000001a0000780c */ /* 0x000fc40001f61670 */
[----:B------:R-:W-:Y:S02]  /*2a10*/  FSEL R36, R36, -INF , !P0 ;  /* 0xff80000024247808 */ /* 0x000fe40004000000 */
[----:B------:R-:W-:Y:S02]  /*2a20*/  FSEL R32, R37, -INF , !P3 ;  /* 0xff80000025207808 */ /* 0x000fe40005800000 */
[----:B------:R-:W-:Y:S02]  /*2a30*/  PLOP3.LUT P0, PT, PT, PT, UP1, 0x40, 0x0 ;  /* 0x000000000000781c */ /* 0x000fe40003f0e818 */
[----:B------:R-:W-:Y:S02]  /*2a40*/  PLOP3.LUT P3, PT, PT, PT, UP2, 0x40, 0x0 ;  /* 0x000000000000781c */ /* 0x000fe40003f6e828 */
[C---:B------:R-:W-:Y:S02]  /*2a50*/  ISETP.GT.AND P2, PT, R3.reuse, 0x20, P2 ;  /* 0x000000200300780c */ /* 0x040fe40001744270 */
[----:B------:R-:W-:-:S02]  /*2a60*/  ISETP.GT.AND P1, PT, R3, 0x21, P1 ;  /* 0x000000210300780c */ /* 0x000fc40000f24270 */
[C---:B------:R-:W-:Y:S02]  /*2a70*/  ISETP.GT.AND P0, PT, R3.reuse, 0x28, P0 ;  /* 0x000000280300780c */ /* 0x040fe40000704270 */
[----:B------:R-:W-:Y:S02]  /*2a80*/  ISETP.GT.AND P3, PT, R3, 0x29, P3 ;  /* 0x000000290300780c */ /* 0x000fe40001f64270 */
[C---:B------:R-:W-:Y:S02]  /*2a90*/  ISETP.LT.OR P2, PT, R0.reuse, 0x21, P2 ;  /* 0x000000210000780c */ /* 0x040fe40001741670 */
[C---:B------:R-:W-:Y:S02]  /*2aa0*/  ISETP.LT.OR P1, PT, R0.reuse, 0x22, P1 ;  /* 0x000000220000780c */ /* 0x040fe40000f21670 */
[C---:B------:R-:W-:Y:S02]  /*2ab0*/  ISETP.LT.OR P0, PT, R0.reuse, 0x29, P0 ;  /* 0x000000290000780c */ /* 0x040fe40000701670 */
[----:B------:R-:W-:-:S02]  /*2ac0*/  ISETP.LT.OR P3, PT, R0, 0x2a, P3 ;  /* 0x0000002a0000780c */ /* 0x000fc40001f61670 */
[----:B------:R-:W-:Y:S02]  /*2ad0*/  FSEL R40, R40, -INF , !P2 ;  /* 0xff80000028287808 */ /* 0x000fe40005000000 */
[----:B------:R-:W-:Y:S02]  /*2ae0*/  FSEL R56, R41, -INF , !P1 ;  /* 0xff80000029387808 */ /* 0x000fe40004800000 */
[----:B------:R-:W-:Y:S02]  /*2af0*/  FSEL R44, R44, -INF , !P0 ;  /* 0xff8000002c2c7808 */ /* 0x000fe40004000000 */
[----:B------:R-:W-:Y:S02]  /*2b00*/  FSEL R58, R45, -INF , !P3 ;  /* 0xff8000002d3a7808 */ /* 0x000fe40005800000 */
[----:B------:R-:W-:Y:S02]  /*2b10*/  PLOP3.LUT P2, PT, PT, PT, UP3, 0x40, 0x0 ;  /* 0x000000000000781c */ /* 0x000fe40003f4e838 */
[----:B------:R-:W-:-:S02]  /*2b20*/  PLOP3.LUT P1, PT, PT, PT, UP4, 0x40, 0x0 ;  /* 0x000000000000781c */ /* 0x000fc40003f2e848 */
[----:B------:R-:W-:Y:S02]  /*2b30*/  PLOP3.LUT P0, PT, PT, PT, UP5, 0x40, 0x0 ;  /* 0x000000000000781c */ /* 0x000fe40003f0e858 */
[----:B------:R-:W-:Y:S02]  /*2b40*/  PLOP3.LUT P3, PT, PT, PT, UP6, 0x40, 0x0 ;  /* 0x000000000000781c */ /* 0x000fe40003f6e868 */
[C---:B------:R-:W-:Y:S02]  /*2b50*/  ISETP.GT.AND P2, PT, R3.reuse, 0x30, P2 ;  /* 0x000000300300780c */ /* 0x040fe40001744270 */
[C---:B------:R-:W-:Y:S02]  /*2b60*/  ISETP.GT.AND P1, PT, R3.reuse, 0x31, P1 ;  /* 0x000000310300780c */ /* 0x040fe40000f24270 */
[C---:B------:R-:W-:Y:S02]  /*2b70*/  ISETP.GT.AND P0, PT, R3.reuse, 0x38, P0 ;  /* 0x000000380300780c */ /* 0x040fe40000704270 */
[----:B------:R-:W-:Y:S01]  /*2b80*/  ISETP.GT.AND P3, PT, R3, 0x39, P3 ;  /* 0x000000390300780c */ /* 0x000fe20001f64270 */
[----:B0-----:R-:W-:Y:S01]  /*2b90*/  IMAD.IADD R3, R15, 0x1, R8 ;  /* 0x000000010f037824 */ /* 0x001fe200078e0208 */
[----:B------:R-:W-:-:S02]  /*2ba0*/  ISETP.LT.OR P2, PT, R0, 0x31, P2 ;  /* 0x000000310000780c */ /* 0x000fc40001741670 */
[C---:B------:R-:W-:Y:S02]  /*2bb0*/  ISETP.LT.OR P1, PT, R0.reuse, 0x32, P1 ;  /* 0x000000320000780c */ /* 0x040fe40000f21670 */
[C---:B------:R-:W-:Y:S02]  /*2bc0*/  ISETP.LT.OR P0, PT, R0.reuse, 0x39, P0 ;  /* 0x000000390000780c */ /* 0x040fe40000701670 */
[----:B------:R-:W-:Y:S02]  /*2bd0*/  ISETP.LT.OR P3, PT, R0, 0x3a, P3 ;  /* 0x0000003a0000780c */ /* 0x000fe40001f61670 */
[----:B------:R-:W-:Y:S02]  /*2be0*/  VIADDMNMX R0, R8, R14, R11, PT ;  /* 0x0000000e08007246 */ /* 0x000fe4000380010b */
[----:B------:R-:W-:Y:S02]  /*2bf0*/  FSEL R48, R48, -INF , !P2 ;  /* 0xff80000030307808 */ /* 0x000fe40005000000 */
[----:B------:R-:W-:-:S02]  /*2c00*/  FSEL R60, R49, -INF , !P1 ;  /* 0xff800000313c7808 */ /* 0x000fc40004800000 */
[----:B------:R-:W-:Y:S02]  /*2c10*/  FSEL R52, R52, -INF , !P0 ;  /* 0xff80000034347808 */ /* 0x000fe40004000000 */
[----:B------:R-:W-:Y:S01]  /*2c20*/  FSEL R62, R53, -INF , !P3 ;  /* 0xff800000353e7808 */ /* 0x000fe20005800000 */
        /* <DEDUP_REMOVED lines=14> */
.L_x_969:
[----:B------:R-:W-:-:S13]  /*2d10*/  ISETP.NE.AND P0, PT, R13, 0x1, PT ;  /* 0x000000010d00780c */ /* 0x000fda0003f05270 */
[----:B------:R-:W0:Y:S02]  /*2d20*/  @P0 LDC.64 R10, c[0x0][0x9e8] ;  /* 0x00027a00ff0a0b82 */ /* 0x000e240000000a00 */
[----:B0-----:R-:W-:-:S05]  /*2d30*/  @P0 IMAD.HI.U32 R10, R8, R10, RZ ;  /* 0x0000000a080a0227 */ /* 0x001fca00078e00ff */
[----:B------:R-:W-:-:S07]  /*2d40*/  @P0 SHF.R.U32.HI R8, RZ, R11, R10 ;  /* 0x0000000bff080219 */ /* 0x000fce000001160a */
.L_x_970:
[----:B------:R-:W-:Y:S05]  /*2d50*/  BSYNC B0 ;  /* 0x0000000000007941 */ /* 0x000fea0003800000 */
.L_x_968:
[----:B------:R-:W-:-:S04]  /*2d60*/  IMAD R9, R8, R13, -UR14 ;  /* 0x8000000e08097e24 */ /* 0x000fc8000f8e020d */
[----:B------:R-:W-:-:S05]  /*2d70*/  IMAD R8, R6, -0x2, R9 ;  /* 0xfffffffe06087824 */ /* 0x000fca00078e0209 */
[----:B------:R-:W-:Y:S02]  /*2d80*/  VIMNMX R3, R3, R8, !PT ;  /* 0x0000000803037248 */ /* 0x000fe40007fe0100 */
[----:B------:R-:W-:-:S07]  /*2d90*/  VIADDMNMX R0, R8, R13, R0, PT ;  /* 0x0000000d08007246 */ /* 0x000fce0003800100 */
.L_x_967:
[----:B------:R-:W-:Y:S01]  /*2da0*/  FMNMX.FTZ R8, R24, R57, !PT ;  /* 0x0000003918087209 */ /* 0x000fe20007810000 */
[----:B------:R-:W-:Y:S02]  /*2db0*/  UP2UR UR6, UPR, URZ, 0x8 ;  /* 0x000000083f067883 */ /* 0x000fe40008000000 */
[----:B------:R-:W-:Y:S01]  /*2dc0*/  UISETP.NE.AND UP3, UPT, UR7, URZ, UPT ;  /* 0x0000003f0700728c */ /* 0x000fe2000bf65270 */
[----:B------:R-:W-:Y:S01]  /*2dd0*/  FMNMX.FTZ R8, R59, R8, !PT ;  /* 0x000000083b087209 */ /* 0x000fe20007810000 */
[----:B------:R-:W-:Y:S02]  /*2de0*/  UP2UR UR7, UPR, URZ, 0x10 ;  /* 0x000000103f077883 */ /* 0x000fe40008000000 */
[----:B------:R-:W-:Y:S01]  /*2df0*/  UISETP.NE.AND UP4, UPT, UR10, URZ, UPT ;  /* 0x0000003f0a00728c */ /* 0x000fe2000bf85270 */
[----:B------:R-:W-:Y:S01]  /*2e00*/  FMNMX.FTZ R8, R61, R8, !PT ;  /* 0x000000083d087209 */ /* 0x000fe20007810000 */
[----:B------:R-:W-:Y:S01]  /*2e10*/  UP2UR UR10, UPR, URZ, 0x20 ;  /* 0x000000203f0a7883 */ /* 0x000fe20008000000 */
[----:B------:R-:W-:Y:S01]  /*2e20*/  PLOP3.LUT P2, PT, PT, PT, UP3, 0x40, 0x0 ;  /* 0x000000000000781c */ /* 0x000fe20003f4e838 */
[----:B------:R-:W-:Y:S01]  /*2e30*/  UISETP.NE.AND UP5, UPT, UR11, URZ, UPT ;  /* 0x0000003f0b00728c */ /* 0x000fe2000bfa5270 */
[----:B------:R-:W-:Y:S01]  /*2e40*/  FMNMX.FTZ R8, R22, R8, !PT ;  /* 0x0000000816087209 */ /* 0x000fe20007810000 */
[----:B------:R-:W-:Y:S01]  /*2e50*/  UP2UR UR14, UPR, URZ, 0x1 ;  /* 0x000000013f0e7883 */ /* 0x000fe20008000000 */
[----:B------:R-:W-:Y:S01]  /*2e60*/  PLOP3.LUT P1, PT, PT, PT, UP4, 0x40, 0x0 ;  /* 0x000000000000781c */ /* 0x000fe20003f2e848 */
[----:B------:R-:W-:Y:S01]  /*2e70*/  UISETP.NE.AND UP0, UPT, UR18, URZ, UPT ;  /* 0x0000003f1200728c */ /* 0x000fe2000bf05270 */
[----:B------:R-:W-:Y:S01]  /*2e80*/  FMNMX.FTZ R8, R28, R8, !PT ;  /* 0x000000081c087209 */ /* 0x000fe20007810000 */
[----:B------:R-:W-:Y:S01]  /*2e90*/  UISETP.NE.AND UP3, UPT, UR19, URZ, UPT ;  /* 0x0000003f1300728c */ /* 0x000fe2000bf65270 */
[----:B------:R-:W-:Y:S01]  /*2ea0*/  PLOP3.LUT P3, PT, PT, PT, UP5, 0x40, 0x0 ;  /* 0x000000000000781c */ /* 0x000fe20003f6e858 */
[----:B------:R-:W-:Y:S01]  /*2eb0*/  UISETP.NE.AND UP5, UPT, UR15, URZ, UPT ;  /* 0x0000003f0f00728c */ /* 0x000fe2000bfa5270 */
[----:B------:R-:W-:Y:S01]  /*2ec0*/  FMNMX.FTZ R8, R36, R8, !PT ;  /* 0x0000000824087209 */ /* 0x000fe20007810000 */
[----:B------:R-:W-:Y:S01]  /*2ed0*/  UISETP.NE.AND UP4, UPT, UR22, URZ, UPT ;  /* 0x0000003f1600728c */ /* 0x000fe2000bf85270 */
[C---:B------:R-:W-:Y:S01]  /*2ee0*/  ISETP.GT.AND P3, PT, R3.reuse, RZ, P3 ;  /* 0x000000ff0300720c */ /* 0x040fe20001f64270 */
[----:B------:R-:W-:Y:S01]  /*2ef0*/  UP2UR UR11, UPR, URZ, 0x40 ;  /* 0x000000403f0b7883 */ /* 0x000fe20008000000 */
[----:B------:R-:W-:Y:S01]  /*2f00*/  FMNMX.FTZ R8, R32, R8, !PT ;  /* 0x0000000820087209 */ /* 0x000fe20007810000 */
[----:B------:R-:W-:Y:S01]  /*2f10*/  UISETP.NE.AND UP6, UPT, UR26, URZ, UPT ;  /* 0x0000003f1a00728c */ /* 0x000fe2000bfc5270 */
[----:B------:R-:W-:Y:S01]  /*2f20*/  ISETP.GT.AND P1, PT, R3, 0x1, P1 ;  /* 0x000000010300780c */ /* 0x000fe20000f24270 */
[----:B------:R-:W-:Y:S01]  /*2f30*/  UIADD3 UR50, UR50, -0x2, URZ ;  /* 0xfffffffe32327890 */ /* 0x000fe2000fffe03f */
[----:B------:R-:W-:-:S02]  /*2f40*/  FMNMX.FTZ R8, R40, R8, !PT ;  /* 0x0000000828087209 */ /* 0x000fc40007810000 */
[----:B------:R-:W-:Y:S02]  /*2f50*/  ISETP.LT.OR P3, PT, R0, 0x1, P3 ;  /* 0x000000010000780c */ /* 0x000fe40001f61670 */
[----:B------:R-:W-:Y:S02]  /*2f60*/  FMNMX.FTZ R8, R56, R8, !PT ;  /* 0x0000000838087209 */ /* 0x000fe40007810000 */
[----:B------:R-:W-:Y:S02]  /*2f70*/  ISETP.LT.OR P1, PT, R0, 0x2, P1 ;  /* 0x000000020000780c */ /* 0x000fe40000f21670 */
[----:B------:R-:W-:Y:S02]  /*2f80*/  FMNMX.FTZ R8, R44, R8, !PT ;  /* 0x000000082c087209 */ /* 0x000fe40007810000 */
[----:B------:R-:W-:Y:S02]  /*2f90*/  ISETP.GT.AND P2, PT, R3, 0x8, P2 ;  /* 0x000000080300780c */ /* 0x000fe40001744270 */
[----:B------:R-:W-:-:S02]  /*2fa0*/  FMNMX.FTZ R8, R58, R8, !PT ;  /* 0x000000083a087209 */ /* 0x000fc40007810000 */
[----:B------:R-:W-:Y:S02]  /*2fb0*/  FSEL R15, R26, -INF , !P3 ;  /* 0xff8000001a0f7808 */ /* 0x000fe40005800000 */
[----:B------:R-:W-:Y:S02]  /*2fc0*/  FMNMX.FTZ R8, R48, R8, !PT ;  /* 0x0000000830087209 */ /* 0x000fe40007810000 */
[----:B------:R-:W-:Y:S01]  /*2fd0*/  PLOP3.LUT P3, PT, PT, PT, UP0, 0x40, 0x0 ;  /* 0x000000000000781c */ /* 0x000fe20003f6e808 */
[----:B------:R-:W-:Y:S01]  /*2fe0*/  UISETP.NE.AND UP0, UPT, UR27, URZ, UPT ;  /* 0x0000003f1b00728c */ /* 0x000fe2000bf05270 */
[----:B------:R-:W-:Y:S02]  /*2ff0*/  FMNMX.FTZ R8, R60, R8, !PT ;  /* 0x000000083c087209 */ /* 0x000fe40007810000 */
[----:B------:R-:W-:Y:S02]  /*3000*/  FSEL R27, R27, -INF , !P1 ;  /* 0xff8000001b1b7808 */ /* 0x000fe40004800000 */
[----:B------:R-:W-:-:S02]  /*3010*/  FMNMX.FTZ R8, R52, R8, !PT ;  /* 0x0000000834087209 */ /* 0x000fc40007810000 */
[----:B------:R-:W-:Y:S02]  /*3020*/  ISETP.LT.OR P2, PT, R0, 0x9, P2 ;  /* 0x000000090000780c */ /* 0x000fe40001741670 */
[----:B------:R-:W-:Y:S02]  /*3030*/  FMNMX.FTZ R8, R62, R8, !PT ;  /* 0x000000083e087209 */ /* 0x000fe40007810000 */
[----:B------:R-:W-:Y:S01]  /*3040*/  PLOP3.LUT P1, PT, PT, PT, UP3, 0x40, 0x0 ;  /* 0x000000000000781c */ /* 0x000fe20003f2e838 */
[----:B------:R-:W-:Y:S01]  /*3050*/  UISETP.NE.AND UP3, UPT, UR6, URZ, UPT ;  /* 0x0000003f0600728c */ /* 0x000fe2000bf65270 */
[----:B------:R-:W-:Y:S01]  /*3060*/  FSEL R19, R30, -INF , !P2 ;  /* 0xff8000001e137808 */ /* 0x000fe20005000000 */
[----:B------:R-:W0:Y:S01]  /*3070*/  SHFL.BFLY PT, R9, R8, 0x2, 0x1f ;  /* 0x0c401f0008097f89 */ /* 0x000e2200000e0000 */
[----:B------:R-:W-:Y:S02]  /*3080*/  ISETP.GT.AND P3, PT, R3, 0x10, P3 ;  /* 0x000000100300780c */ /* 0x000fe40001f64270 */
[----:B------:R-:W-:Y:S01]  /*3090*/  PLOP3.LUT P2, PT, PT, PT, UP4, 0x40, 0x0 ;  /* 0x000000000000781c */ /* 0x000fe20003f4e848 */
[----:B------:R-:W-:Y:S01]  /*30a0*/  UISETP.NE.AND UP4, UPT, UR7, URZ, UPT ;  /* 0x0000003f0700728c */ /* 0x000fe2000bf85270 */
[----:B------:R-:W-:-:S02]  /*30b0*/  ISETP.LT.OR P3, PT, R0, 0x11, P3 ;  /* 0x000000110000780c */ /* 0x000fc40001f61670 */
[C---:B------:R-:W-:Y:S02]  /*30c0*/  ISETP.GT.AND P1, PT, R3.reuse, 0x11, P1 ;  /* 0x000000110300780c */ /* 0x040fe40000f24270 */
[----:B------:R-:W-:Y:S02]  /*30d0*/  FSEL R21, R34, -INF , !P3 ;  /* 0xff80000022157808 */ /* 0x000fe40005800000 */
[----:B------:R-:W-:Y:S02]  /*30e0*/  ISETP.LT.OR P1, PT, R0, 0x12, P1 ;  /* 0x000000120000780c */ /* 0x000fe40000f21670 */
[----:B------:R-:W-:Y:S02]  /*30f0*/  ISETP.GT.AND P2, PT, R3, 0x18, P2 ;  /* 0x000000180300780c */ /* 0x000fe40001744270 */
[----:B------:R-:W-:Y:S01]  /*3100*/  PLOP3.LUT P3, PT, PT, PT, UP6, 0x40, 0x0 ;  /* 0x000000000000781c */ /* 0x000fe20003f6e868 */
[----:B------:R-:W-:Y:S01]  /*3110*/  UISETP.NE.AND UP6, UPT, UR11, URZ, UPT ;  /* 0x0000003f0b00728c */ /* 0x000fe2000bfc5270 */
[----:B------:R-:W-:-:S02]  /*3120*/  FSEL R35, R35, -INF , !P1 ;  /* 0xff80000023237808 */ /* 0x000fc40004800000 */
[----:B------:R-:W-:Y:S02]  /*3130*/  ISETP.LT.OR P2, PT, R0, 0x19, P2 ;  /* 0x000000190000780c */ /* 0x000fe40001741670 */
[----:B------:R-:W-:Y:S01]  /*3140*/  PLOP3.LUT P1, PT, PT, PT, UP0, 0x40, 0x0 ;  /* 0x000000000000781c */ /* 0x000fe20003f2e808 */
[----:B------:R-:W-:Y:S01]  /*3150*/  UISETP.NE.AND UP0, UPT, UR14, URZ, UPT ;  /* 0x0000003f0e00728c */ /* 0x000fe2000bf05270 */
[----:B------:R-:W-:Y:S02]  /*3160*/  ISETP.GT.AND P3, PT, R3, 0x20, P3 ;  /* 0x000000200300780c */ /* 0x000fe40001f64270 */
[----:B0-----:R-:W-:Y:S02]  /*3170*/  FMNMX.FTZ R10, R8, R9, !PT ;  /* 0x00000009080a7209 */ /* 0x001fe40007810000 */
[----:B------:R-:W-:Y:S02]  /*3180*/  FMNMX.FTZ R8, R15, R27, !PT ;  /* 0x0000001b0f087209 */ /* 0x000fe40007810000 */
[----:B------:R-:W-:Y:S01]  /*3190*/  FSEL R23, R38, -INF , !P2 ;  /* 0xff80000026177808 */ /* 0x000fe20005000000 */
[----:B------:R-:W0:Y:S01]  /*31a0*/  SHFL.BFLY PT, R9, R10, 0x1, 0x1f ;  /* 0x0c201f000a097f89 */ /* 0x000e2200000e0000 */
[----:B------:R-:W-:-:S02]  /*31b0*/  FMNMX.FTZ R8, R19, R8, !PT ;  /* 0x0000000813087209 */ /* 0x000fc40007810000 */
[----:B------:R-:W-:Y:S01]  /*31c0*/  PLOP3.LUT P2, PT, PT, PT, UP1, 0x40, 0x0 ;  /* 0x000000000000781c */ /* 0x000fe20003f4e818 */
[----:B------:R-:W-:Y:S01]  /*31d0*/  @UP0 ULDC UR6, c[0x0][0x44c] ;  /* 0x0001130000060ab9 */ /* 0x000fe20000000800 */
[----:B------:R-:W-:Y:S01]  /*31e0*/  ISETP.LT.OR P3, PT, R0, 0x21, P3 ;  /* 0x000000210000780c */ /* 0x000fe20001f61670 */
[----:B------:R-:W-:Y:S01]  /*31f0*/  UIMAD.WIDE.U32 UR6, UR47, UR6, URZ ;  /* 0x000000062f0672a5 */ /* 0x000fe2000f8e003f */
[C---:B------:R-:W-:Y:S02]  /*3200*/  ISETP.GT.AND P1, PT, R3.reuse, 0x21, P1 ;  /* 0x000000210300780c */ /* 0x040fe40000f24270 */
[----:B------:R-:W-:Y:S02]  /*3210*/  FSEL R25, R42, -INF , !P3 ;  /* 0xff8000002a197808 */ /* 0x000fe40005800000 */
[----:B------:R-:W-:Y:S02]  /*3220*/  ISETP.GT.AND P2, PT, R3, 0x28, P2 ;  /* 0x000000280300780c */ /* 0x000fe40001744270 */
[----:B------:R-:W-:-:S02]  /*3230*/  ISETP.LT.OR P1, PT, R0, 0x22, P1 ;  /* 0x000000220000780c */ /* 0x000fc40000f21670 */
[----:B------:R-:W-:Y:S02]  /*3240*/  PLOP3.LUT P3, PT, PT, PT, UP3, 0x40, 0x0 ;  /* 0x000000000000781c */ /* 0x000fe40003f6e838 */
[----:B------:R-:W-:Y:S02]  /*3250*/  ISETP.LT.OR P2, PT, R0, 0x29, P2 ;  /* 0x000000290000780c */ /* 0x000fe40001741670 */
[----:B------:R-:W-:Y:S02]  /*3260*/  FSEL R43, R43, -INF , !P1 ;  /* 0xff8000002b2b7808 */ /* 0x000fe40004800000 */
[----:B------:R-:W-:Y:S02]  /*3270*/  PLOP3.LUT P1, PT, PT, PT, UP4, 0x40, 0x0 ;  /* 0x000000000000781c */ /* 0x000fe40003f2e848 */
[----:B------:R-:W-:Y:S02]  /*3280*/  FSEL R29, R46, -INF , !P2 ;  /* 0xff8000002e1d7808 */ /* 0x000fe40005000000 */
[----:B0-----:R-:W-:-:S02]  /*3290*/  FMNMX.FTZ R9, R10, R9, !PT ;  /* 0x000000090a097209 */ /* 0x001fc40007810000 */
[----:B------:R-:W-:Y:S02]  /*32a0*/  ISETP.GT.AND P3, PT, R3, 0x30, P3 ;  /* 0x000000300300780c */ /* 0x000fe40001f64270 */
[----:B------:R-:W-:Y:S01]  /*32b0*/  FSETP.NEU.FTZ.AND P0, PT, R9, -INF , PT ;  /* 0xff8000000900780b */ /* 0x000fe20003f1d000 */
[----:B------:R-:W-:Y:S01]  /*32c0*/  FFMA.FTZ R11, R2, R9, -8 ;  /* 0xc1000000020b7423 */ /* 0x000fe20000010009 */
[----:B------:R-:W-:Y:S02]  /*32d0*/  ISETP.GT.AND P1, PT, R3, 0x31, P1 ;  /* 0x000000310300780c */ /* 0x000fe40000f24270 */
[C---:B------:R-:W-:Y:S02]  /*32e0*/  ISETP.LT.OR P3, PT, R0.reuse, 0x31, P3 ;  /* 0x000000310000780c */ /* 0x040fe40001f61670 */
[----:B------:R-:W-:Y:S02]  /*32f0*/  FSEL R37, R11, RZ, P0 ;  /* 0x000000ff0b257208 */ /* 0x000fe40000000000 */
[----:B------:R-:W-:Y:S01]  /*3300*/  PLOP3.LUT P0, PT, PT, PT, UP5, 0x40, 0x0 ;  /* 0x000000000000781c */ /* 0x000fe20003f0e858 */
[----:B------:R-:W-:Y:S01]  /*3310*/  UISETP.NE.AND UP5, UPT, UR23, URZ, UPT ;  /* 0x0000003f1700728c */ /* 0x000fe2000bfa5270 */
[----:B------:R-:W-:Y:S01]  /*3320*/  ISETP.LT.OR P1, PT, R0, 0x32, P1 ;  /* 0x000000320000780c */ /* 0x000fe20000f21670 */
[C-C-:B------:R-:W-:Y:S01]  /*3330*/  FFMA.FTZ R14, R2.reuse, R57, -R37.reuse ;  /* 0x00000039020e7223 */ /* 0x140fe20000010825 */
[----:B------:R-:W-:Y:S01]  /*3340*/  ISETP.GT.AND P0, PT, R3, 0x9, P0 ;  /* 0x000000090300780c */ /* 0x000fe20000704270 */
[C-C-:B------:R-:W-:Y:S01]  /*3350*/  FFMA.FTZ R10, R2.reuse, R24, -R37.reuse ;  /* 0x00000018020a7223 */ /* 0x140fe20000010825 */
[----:B------:R-:W-:Y:S01]  /*3360*/  FSEL R51, R51, -INF , !P1 ;  /* 0xff80000033337808 */ /* 0x000fe20004800000 */
[--C-:B------:R-:W-:Y:S01]  /*3370*/  FFMA.FTZ R20, R2, R61, -R37.reuse ;  /* 0x0000003d02147223 */ /* 0x100fe20000010825 */
[----:B------:R-:W-:Y:S01]  /*3380*/  ISETP.LT.OR P0, PT, R0, 0xa, P0 ;  /* 0x0000000a0000780c */ /* 0x000fe20000701670 */
[----:B------:R0:W-:Y:S01]  /*3390*/  MUFU.EX2 R41, R14 ;  /* 0x0000000e00297308 */ /* 0x0001e20000000800 */
[C-C-:B------:R-:W-:Y:S01]  /*33a0*/  FFMA.FTZ R22, R2.reuse, R22, -R37.reuse ;  /* 0x0000001602167223 */ /* 0x140fe20000010825 */
[C-C-:B------:R-:W-:Y:S01]  /*33b0*/  FFMA.FTZ R30, R2.reuse, R60, -R37.reuse ;  /* 0x0000003c021e7223 */ /* 0x140fe20000010825 */
[----:B------:R-:W-:Y:S01]  /*33c0*/  FSEL R31, R31, -INF , !P0 ;  /* 0xff8000001f1f7808 */ /* 0x000fe20004000000 */
[C-C-:B------:R-:W-:Y:S01]  /*33d0*/  FFMA.FTZ R24, R2.reuse, R36, -R37.reuse ;  /* 0x0000002402187223 */ /* 0x140fe20000010825 */
[----:B------:R-:W-:Y:S01]  /*33e0*/  PLOP3.LUT P0, PT, PT, PT, UP5, 0x40, 0x0 ;  /* 0x000000000000781c */ /* 0x000fe20003f0e858 */
[----:B------:R-:W-:Y:S01]  /*33f0*/  UISETP.NE.AND UP5, UPT, UR10, URZ, UPT ;  /* 0x0000003f0a00728c */ /* 0x000fe2000bfa5270 */
[----:B------:R-:W-:Y:S01]  /*3400*/  FMNMX.FTZ R8, R31, R8, !PT ;  /* 0x000000081f087209 */ /* 0x000fe20007810000 */
[----:B------:R1:W-:Y:S01]  /*3410*/  MUFU.EX2 R45, R20 ;  /* 0x00000014002d7308 */ /* 0x0003e20000000800 */
[----:B------:R-:W-:Y:S01]  /*3420*/  ISETP.GT.AND P0, PT, R3, 0x19, P0 ;  /* 0x000000190300780c */ /* 0x000fe20000704270 */
[C-C-:B0-----:R-:W-:Y:S01]  /*3430*/  FFMA.FTZ R14, R2.reuse, R28, -R37.reuse ;  /* 0x0000001c020e7223 */ /* 0x141fe20000010825 */
[----:B------:R-:W-:Y:S01]  /*3440*/  FMNMX.FTZ R8, R21, R8, !PT ;  /* 0x0000000815087209 */ /* 0x000fe20007810000 */
[--C-:B------:R-:W-:Y:S01]  /*3450*/  FFMA.FTZ R26, R2, R32, -R37.reuse ;  /* 0x00000020021a7223 */ /* 0x100fe20000010825 */
[----:B------:R-:W-:Y:S01]  /*3460*/  ISETP.LT.OR P0, PT, R0, 0x1a, P0 ;  /* 0x0000001a0000780c */ /* 0x000fe20000701670 */
[C-C-:B------:R-:W-:Y:S01]  /*3470*/  FFMA.FTZ R28, R2.reuse, R40, -R37.reuse ;  /* 0x00000028021c7223 */ /* 0x140fe20000010825 */
[----:B------:R-:W-:Y:S01]  /*3480*/  FMNMX.FTZ R8, R35, R8, !PT ;  /* 0x0000000823087209 */ /* 0x000fe20007810000 */
[----:B------:R-:W0:Y:S01]  /*3490*/  MUFU.EX2 R10, R10 ;  /* 0x0000000a000a7308 */ /* 0x000e220000000800 */
[----:B------:R-:W-:Y:S01]  /*34a0*/  FSEL R39, R39, -INF , !P0 ;  /* 0xff80000027277808 */ /* 0x000fe20004000000 */
[----:B-1----:R-:W-:Y:S01]  /*34b0*/  FFMA.FTZ R20, R2, R58, -R37 ;  /* 0x0000003a02147223 */ /* 0x002fe20000010825 */
[----:B------:R-:W-:Y:S01]  /*34c0*/  FMNMX.FTZ R8, R23, R8, !PT ;  /* 0x0000000817087209 */ /* 0x000fe20007810000 */
[----:B------:R-:W-:Y:S01]  /*34d0*/  @UP0 ULDC UR10, c[0x0][0x450] ;  /* 0x00011400000a0ab9 */ /* 0x000fe20000000800 */
[----:B------:R-:W-:Y:S01]  /*34e0*/  PLOP3.LUT P0, PT, PT, PT, UP2, 0x40, 0x0 ;  /* 0x000000000000781c */ /* 0x000fe20003f0e828 */
[----:B------:R-:W-:Y:S01]  /*34f0*/  @UP0 USHF.R.U32.HI UR47, URZ, UR10, UR7 ;  /* 0x0000000a3f2f0299 */ /* 0x000fe20008011607 */
[----:B------:R-:W-:Y:S01]  /*3500*/  FMNMX.FTZ R8, R39, R8, !PT ;  /* 0x0000000827087209 */ /* 0x000fe20007810000 */
[----:B------:R-:W-:Y:S01]  /*3510*/  MUFU.EX2 R22, R22 ;  /* 0x0000001600167308 */ /* 0x000fe20000000800 */
[----:B------:R-:W-:Y:S01]  /*3520*/  ISETP.GT.AND P0, PT, R3, 0x29, P0 ;  /* 0x000000290300780c */ /* 0x000fe20000704270 */
[----:B------:R-:W-:Y:S01]  /*3530*/  UIADD3 UR43, UR43, UR47, URZ ;  /* 0x0000002f2b2b7290 */ /* 0x000fe2000fffe03f */
[----:B------:R-:W-:-:S02]  /*3540*/  FMNMX.FTZ R8, R25, R8, !PT ;  /* 0x0000000819087209 */ /* 0x000fc40007810000 */
[----:B------:R-:W-:Y:S02]  /*3550*/  ISETP.LT.OR P0, PT, R0, 0x2a, P0 ;  /* 0x0000002a0000780c */ /* 0x000fe40000701670 */
[----:B------:R-:W-:Y:S01]  /*3560*/  FMNMX.FTZ R8, R43, R8, !PT ;  /* 0x000000082b087209 */ /* 0x000fe20007810000 */
[----:B------:R-:W-:Y:S01]  /*3570*/  MUFU.EX2 R61, R30 ;  /* 0x0000001e003d7308 */ /* 0x000fe20000000800 */
[----:B------:R-:W-:Y:S01]  /*3580*/  FSEL R47, R47, -INF , !P0 ;  /* 0xff8000002f2f7808 */ /* 0x000fe20004000000 */
[----:B------:R-:W-:Y:S01]  /*3590*/  VIADD R12, R12, UR43 ;  /* 0x0000002b0c0c7c36 */ /* 0x000fe20008000000 */
[----:B------:R-:W-:Y:S02]  /*35a0*/  PLOP3.LUT P2, PT, PT, PT, UP5, 0x40, 0x0 ;  /* 0x000000000000781c */ /* 0x000fe40003f4e858 */
[----:B------:R-:W-:Y:S02]  /*35b0*/  PLOP3.LUT P0, PT, PT, PT, UP6, 0x40, 0x0 ;  /* 0x000000000000781c */ /* 0x000fe40003f0e868 */
[----:B------:R-:W-:Y:S01]  /*35c0*/  FMNMX.FTZ R8, R29, R8, !PT ;  /* 0x000000081d087209 */ /* 0x000fe20007810000 */
[----:B------:R1:W-:Y:S01]  /*35d0*/  MUFU.EX2 R49, R14 ;  /* 0x0000000e00317308 */ /* 0x0003e20000000800 */
[----:B------:R-:W-:-:S02]  /*35e0*/  ISETP.GT.AND P2, PT, R3, 0x38, P2 ;  /* 0x000000380300780c */ /* 0x000fc40001744270 */
[----:B------:R-:W-:Y:S02]  /*35f0*/  ISETP.GT.AND P0, PT, R3, 0x39, P0 ;  /* 0x000000390300780c */ /* 0x000fe40000704270 */
[----:B------:R-:W-:Y:S02]  /*3600*/  FSEL R3, R50, -INF , !P3 ;  /* 0xff80000032037808 */ /* 0x000fe40005800000 */
[----:B------:R-:W-:Y:S01]  /*3610*/  FMNMX.FTZ R8, R47, R8, !PT ;  /* 0x000000082f087209 */ /* 0x000fe20007810000 */
[----:B------:R-:W-:Y:S01]  /*3620*/  MUFU.EX2 R24, R24 ;  /* 0x0000001800187308 */ /* 0x000fe20000000800 */
[----:B------:R-:W-:Y:S01]  /*3630*/  ISETP.LT.OR P2, PT, R0, 0x39, P2 ;  /* 0x000000390000780c */ /* 0x000fe20001741670 */
[--C-:B-1----:R-:W-:Y:S01]  /*3640*/  FFMA.FTZ R14, R2, R44, -R37.reuse ;  /* 0x0000002c020e7223 */ /* 0x102fe20000010825 */
[----:B------:R-:W-:Y:S02]  /*3650*/  FMNMX.FTZ R8, R3, R8, !PT ;  /* 0x0000000803087209 */ /* 0x000fe40007810000 */
[----:B------:R-:W-:Y:S01]  /*3660*/  ISETP.LT.OR P0, PT, R0, 0x3a, P0 ;  /* 0x0000003a0000780c */ /* 0x000fe20000701670 */
[----:B------:R-:W-:Y:S01]  /*3670*/  FFMA.FTZ R0, R2, R59, -R37 ;  /* 0x0000003b02007223 */ /* 0x000fe20000010825 */
[----:B------:R-:W-:Y:S01]  /*3680*/  FSEL R33, R54, -INF , !P2 ;  /* 0xff80000036217808 */ /* 0x000fe20005000000 */
[----:B------:R-:W-:Y:S01]  /*3690*/  MUFU.EX2 R59, R20 ;  /* 0x00000014003b7308 */ /* 0x000fe20000000800 */
[----:B------:R-:W-:-:S02]  /*36a0*/  FMNMX.FTZ R8, R51, R8, !PT ;  /* 0x0000000833087209 */ /* 0x000fc40007810000 */
[----:B------:R-:W-:Y:S02]  /*36b0*/  FSEL R55, R55, -INF , !P0 ;  /* 0xff80000037377808 */ /* 0x000fe40004000000 */
[----:B------:R-:W-:-:S03]  /*36c0*/  FMNMX.FTZ R8, R33, R8, !PT ;  /* 0x0000000821087209 */ /* 0x000fc60007810000 */
[----:B------:R-:W1:Y:S01]  /*36d0*/  MUFU.EX2 R18, R0 ;  /* 0x0000000000127308 */ /* 0x000e620000000800 */
[----:B------:R-:W-:-:S05]  /*36e0*/  FMNMX.FTZ R8, R55, R8, !PT ;  /* 0x0000000837087209 */ /* 0x000fca0007810000 */
[----:B------:R-:W2:Y:S02]  /*36f0*/  SHFL.BFLY PT, R11, R8, 0x2, 0x1f ;  /* 0x0c401f00080b7f89 */ /* 0x000ea400000e0000 */
[----:B------:R3:W-:Y:S08]  /*3700*/  MUFU.EX2 R53, R26 ;  /* 0x0000001a00357308 */ /* 0x0007f00000000800 */
[----:B------:R-:W-:Y:S01]  /*3710*/  MUFU.EX2 R14, R14 ;  /* 0x0000000e000e7308 */ /* 0x000fe20000000800 */
[----:B---3--:R-:W-:-:S07]  /*3720*/  FFMA.FTZ R26, R2, R48, -R37 ;  /* 0x00000030021a7223 */ /* 0x008fce0000010825 */
[----:B------:R-:W-:Y:S01]  /*3730*/  MUFU.EX2 R28, R28 ;  /* 0x0000001c001c7308 */ /* 0x000fe20000000800 */
[----:B--2---:R-:W-:Y:S01]  /*3740*/  FMNMX.FTZ R0, R8, R11, !PT ;  /* 0x0000000b08007209 */ /* 0x004fe20007810000 */
[----:B------:R-:W-:-:S06]  /*3750*/  FFMA.FTZ R8, R2, R56, -R37 ;  /* 0x0000003802087223 */ /* 0x000fcc0000010825 */
[----:B------:R-:W-:Y:S01]  /*3760*/  MUFU.EX2 R26, R26 ;  /* 0x0000001a001a7308 */ /* 0x000fe20000000800 */
[----:B------:R-:W2:Y:S07]  /*3770*/  SHFL.BFLY PT, R11, R0, 0x1, 0x1f ;  /* 0x0c201f00000b7f89 */ /* 0x000eae00000e0000 */
[----:B------:R3:W-:Y:S01]  /*3780*/  MUFU.EX2 R57, R8 ;  /* 0x0000000800397308 */ /* 0x0007e20000000800 */
[----:B--2---:R-:W-:Y:S01]  /*3790*/  FMNMX.FTZ R11, R0, R11, !PT ;  /* 0x0000000b000b7209 */ /* 0x004fe20007810000 */
[C-C-:B------:R-:W-:Y:S01]  /*37a0*/  FFMA.FTZ R0, R2.reuse, R52, -R37.reuse ;  /* 0x0000003402007223 */ /* 0x140fe20000010825 */
[----:B------:R-:W-:-:S02]  /*37b0*/  FFMA.FTZ R37, R2, R62, -R37 ;  /* 0x0000003e02257223 */ /* 0x000fc40000010825 */
[----:B------:R-:W-:Y:S01]  /*37c0*/  FSETP.NEU.FTZ.AND P0, PT, R11, -INF , PT ;  /* 0xff8000000b00780b */ /* 0x000fe20003f1d000 */
[----:B---3--:R-:W-:Y:S02]  /*37d0*/  FFMA.FTZ R8, R2, R11, -8 ;  /* 0xc100000002087423 */ /* 0x008fe4000001000b */
[----:B------:R-:W-:Y:S03]  /*37e0*/  MUFU.EX2 R0, R0 ;  /* 0x0000000000007308 */ /* 0x000fe60000000800 */
[----:B------:R-:W-:-:S05]  /*37f0*/  FSEL R8, R8, RZ, P0 ;  /* 0x000000ff08087208 */ /* 0x000fca0000000000 */
        /* <DEDUP_REMOVED lines=14> */
[----:B0-----:R-:W-:Y:S01]  /*38e0*/  FADD.FTZ R27, R10, R41 ;  /* 0x000000290a1b7221 */ /* 0x001fe20000010000 */
[C-C-:B------:R-:W-:Y:S01]  /*38f0*/  FFMA.FTZ R3, R2.reuse, R3, -R8.reuse ;  /* 0x0000000302037223 */ /* 0x140fe20000010808 */
[C-C-:B------:R-:W-:Y:S01]  /*3900*/  FFMA.FTZ R51, R2.reuse, R51, -R8.reuse ;  /* 0x0000003302337223 */ /* 0x140fe20000010808 */
[--C-:B------:R-:W-:Y:S01]  /*3910*/  FFMA.FTZ R33, R2, R33, -R8.reuse ;  /* 0x0000002102217223 */ /* 0x100fe20000010808 */
[----:B-1----:R-:W-:Y:S01]  /*3920*/  FADD.FTZ R40, R18, R27 ;  /* 0x0000001b12287221 */ /* 0x002fe20000010000 */
[C---:B------:R-:W-:Y:S01]  /*3930*/  F2FP.SATFINITE.E4M3.F32.PACK_AB_MERGE_C R27, R45.reuse, R18, RZ ;  /* 0x000000122d1b723e */ /* 0x040fe200048070ff */
[----:B------:R-:W-:Y:S01]  /*3940*/  FFMA.FTZ R8, R2, R55, -R8 ;  /* 0x0000003702087223 */ /* 0x000fe20000010808 */
[----:B------:R-:W0:Y:S01]  /*3950*/  MUFU.EX2 R19, R19 ;  /* 0x0000001300137308 */ /* 0x000e220000000800 */
[----:B------:R-:W-:Y:S01]  /*3960*/  FADD.FTZ R45, R45, R40 ;  /* 0x000000282d2d7221 */ /* 0x000fe20000010000 */
[----:B------:R-:W-:-:S06]  /*3970*/  F2FP.SATFINITE.E4M3.F32.PACK_AB_MERGE_C R188, R41, R10, R27 ;  /* 0x0000000a29bc723e */ /* 0x000fcc000480701b */
[----:B------:R1:W3:Y:S01]  /*3980*/  MUFU.EX2 R30, R31 ;  /* 0x0000001f001e7308 */ /* 0x0002e20000000800 */
[----:B--2---:R-:W-:-:S07]  /*3990*/  FADD.FTZ R38, R15, R20 ;  /* 0x000000140f267221 */ /* 0x004fce0000010000 */
[----:B------:R-:W2:Y:S01]  /*39a0*/  MUFU.EX2 R21, R21 ;  /* 0x0000001500157308 */ /* 0x000ea20000000800 */
[----:B0-----:R-:W-:Y:S01]  /*39b0*/  FADD.FTZ R27, R19, R38 ;  /* 0x00000026131b7221 */ /* 0x001fe20000010000 */
[----:B------:R-:W-:-:S04]  /*39c0*/  FADD.FTZ R38, R22, R45 ;  /* 0x0000002d16267221 */ /* 0x000fc80000010000 */
[----:B-1----:R-:W-:Y:S02]  /*39d0*/  FADD.FTZ R31, R49, R38 ;  /* 0x00000026311f7221 */ /* 0x002fe40000010000 */
[----:B------:R0:W1:Y:S01]  /*39e0*/  MUFU.EX2 R32, R35 ;  /* 0x0000002300207308 */ /* 0x0000620000000800 */
[C---:B---3--:R-:W-:Y:S01]  /*39f0*/  FADD.FTZ R10, R30.reuse, R27 ;  /* 0x0000001b1e0a7221 */ /* 0x048fe20000010000 */
[----:B------:R-:W-:-:S04]  /*3a00*/  F2FP.SATFINITE.E4M3.F32.PACK_AB_MERGE_C R30, R30, R19, RZ ;  /* 0x000000131e1e723e */ /* 0x000fc800048070ff */
[----:B------:R-:W-:Y:S02]  /*3a10*/  F2FP.SATFINITE.E4M3.F32.PACK_AB_MERGE_C R189, R20, R15, R30 ;  /* 0x0000000f14bd723e */ /* 0x000fe4000480701e */
[----:B------:R-:W3:Y:S01]  /*3a20*/  MUFU.EX2 R23, R23 ;  /* 0x0000001700177308 */ /* 0x000ee20000000800 */
[----:B0-----:R-:W-:Y:S01]  /*3a30*/  F2FP.SATFINITE.E4M3.F32.PACK_AB_MERGE_C R35, R53, R24, RZ ;  /* 0x000000183523723e */ /* 0x001fe200048070ff */
[----:B--2---:R-:W-:Y:S01]  /*3a40*/  FADD.FTZ R27, R21, R10 ;  /* 0x0000000a151b7221 */ /* 0x004fe20000010000 */
[----:B------:R-:W-:Y:S01]  /*3a50*/  FADD.FTZ R24, R24, R31 ;  /* 0x0000001f18187221 */ /* 0x000fe20000010000 */
[----:B------:R-:W-:Y:S02]  /*3a60*/  F2FP.SATFINITE.E4M3.F32.PACK_AB_MERGE_C R31, R59, R14, RZ ;  /* 0x0000000e3b1f723e */ /* 0x000fe400048070ff */
[----:B------:R-:W-:Y:S01]  /*3a70*/  F2FP.SATFINITE.E4M3.F32.PACK_AB_MERGE_C R190, R49, R22, R35 ;  /* 0x0000001631be723e */ /* 0x000fe20004807023 */
[----:B------:R-:W-:Y:S01]  /*3a80*/  FADD.FTZ R53, R53, R24 ;  /* 0x0000001835357221 */ /* 0x000fe20000010000 */
[----:B------:R-:W0:Y:S01]  /*3a90*/  MUFU.EX2 R34, R39 ;  /* 0x0000002700227308 */ /* 0x000e220000000800 */
[----:B-1----:R-:W-:Y:S01]  /*3aa0*/  FADD.FTZ R22, R32, R27 ;  /* 0x0000001b20167221 */ /* 0x002fe20000010000 */
[----:B------:R-:W-:Y:S01]  /*3ab0*/  F2FP.SATFINITE.E4M3.F32.PACK_AB_MERGE_C R184, R57, R28, R31 ;  /* 0x0000001c39b8723e */ /* 0x000fe2000480701f */
[----:B------:R-:W-:-:S04]  /*3ac0*/  FADD.FTZ R28, R28, R53 ;  /* 0x000000351c1c7221 */ /* 0x000fc80000010000 */
[----:B------:R-:W-:Y:S01]  /*3ad0*/  FADD.FTZ R57, R57, R28 ;  /* 0x0000001c39397221 */ /* 0x000fe20000010000 */
[----:B------:R-:W1:Y:S01]  /*3ae0*/  MUFU.EX2 R25, R25 ;  /* 0x0000001900197308 */ /* 0x000e620000000800 */
[----:B---3--:R-:W-:-:S07]  /*3af0*/  FADD.FTZ R27, R23, R22 ;  /* 0x00000016171b7221 */ /* 0x008fce0000010000 */
[----:B------:R-:W2:Y:S01]  /*3b00*/  MUFU.EX2 R36, R43 ;  /* 0x0000002b00247308 */ /* 0x000ea20000000800 */
[C---:B0-----:R-:W-:Y:S01]  /*3b10*/  FADD.FTZ R22, R34.reuse, R27 ;  /* 0x0000001b22167221 */ /* 0x041fe20000010000 */
[----:B------:R-:W-:-:S04]  /*3b20*/  F2FP.SATFINITE.E4M3.F32.PACK_AB_MERGE_C R23, R34, R23, RZ ;  /* 0x000000172217723e */ /* 0x000fc800048070ff */
[----:B------:R-:W-:Y:S02]  /*3b30*/  F2FP.SATFINITE.E4M3.F32.PACK_AB_MERGE_C R191, R32, R21, R23 ;  /* 0x0000001520bf723e */ /* 0x000fe40004807017 */
[----:B------:R-:W0:Y:S01]  /*3b40*/  MUFU.EX2 R29, R29 ;  /* 0x0000001d001d7308 */ /* 0x000e220000000800 */
[----:B-1----:R-:W-:Y:S01]  /*3b50*/  FADD.FTZ R19, R25, R22 ;  /* 0x0000001619137221 */ /* 0x002fe20000010000 */
[----:B------:R-:W-:-:S04]  /*3b60*/  FADD.FTZ R22, R14, R57 ;  /* 0x000000390e167221 */ /* 0x000fc80000010000 */
[----:B------:R-:W-:Y:S02]  /*3b70*/  FADD.FTZ R59, R59, R22 ;  /* 0x000000163b3b7221 */ /* 0x000fe40000010000 */
[----:B------:R-:W1:Y:S01]  /*3b80*/  MUFU.EX2 R37, R37 ;  /* 0x0000002500257308 */ /* 0x000e620000000800 */
[----:B--2---:R-:W-:-:S07]  /*3b90*/  FADD.FTZ R14, R36, R19 ;  /* 0x00000013240e7221 */ /* 0x004fce0000010000 */
[----:B------:R-:W2:Y:S01]  /*3ba0*/  MUFU.EX2 R18, R47 ;  /* 0x0000002f00127308 */ /* 0x000ea20000000800 */
[----:B0-----:R-:W-:-:S07]  /*3bb0*/  FADD.FTZ R19, R29, R14 ;  /* 0x0000000e1d137221 */ /* 0x001fce0000010000 */
[----:B------:R-:W0:Y:S01]  /*3bc0*/  MUFU.EX2 R3, R3 ;  /* 0x0000000300037308 */ /* 0x000e220000000800 */
[----:B-1----:R-:W-:-:S04]  /*3bd0*/  F2FP.SATFINITE.E4M3.F32.PACK_AB_MERGE_C R24, R37, R0, RZ ;  /* 0x000000002518723e */ /* 0x002fc800048070ff */
[C---:B------:R-:W-:Y:S01]  /*3be0*/  F2FP.SATFINITE.E4M3.F32.PACK_AB_MERGE_C R186, R61.reuse, R26, R24 ;  /* 0x0000001a3dba723e */ /* 0x040fe20004807018 */
[----:B------:R-:W-:Y:S02]  /*3bf0*/  FADD.FTZ R26, R26, R59 ;  /* 0x0000003b1a1a7221 */ /* 0x000fe40000010000 */
[----:B------:R-:W1:Y:S01]  /*3c00*/  MUFU.EX2 R10, R51 ;  /* 0x00000033000a7308 */ /* 0x000e620000000800 */
[C---:B--2---:R-:W-:Y:S01]  /*3c10*/  F2FP.SATFINITE.E4M3.F32.PACK_AB_MERGE_C R29, R18.reuse, R29, RZ ;  /* 0x0000001d121d723e */ /* 0x044fe200048070ff */
[----:B------:R-:W-:Y:S01]  /*3c20*/  FADD.FTZ R18, R18, R19 ;  /* 0x0000001312127221 */ /* 0x000fe20000010000 */
[----:B------:R-:W-:Y:S02]  /*3c30*/  FADD.FTZ R61, R61, R26 ;  /* 0x0000001a3d3d7221 */ /* 0x000fe40000010000 */
[----:B------:R-:W-:Y:S02]  /*3c40*/  F2FP.SATFINITE.E4M3.F32.PACK_AB_MERGE_C R185, R36, R25, R29 ;  /* 0x0000001924b9723e */ /* 0x000fe4000480701d */
[----:B------:R-:W-:Y:S01]  /*3c50*/  FADD.FTZ R0, R0, R61 ;  /* 0x0000003d00007221 */ /* 0x000fe20000010000 */
[----:B------:R-:W-:Y:S01]  /*3c60*/  MUFU.EX2 R33, R33 ;  /* 0x0000002100217308 */ /* 0x000fe20000000800 */
[----:B0-----:R-:W-:-:S02]  /*3c70*/  FADD.FTZ R15, R3, R18 ;  /* 0x00000012030f7221 */ /* 0x001fc40000010000 */
[----:B------:R-:W-:-:S05]  /*3c80*/  FADD.FTZ R0, R37, R0 ;  /* 0x0000000025007221 */ /* 0x000fca0000010000 */
[----:B------:R-:W0:Y:S01]  /*3c90*/  MUFU.EX2 R8, R8 ;  /* 0x0000000800087308 */ /* 0x000e220000000800 */
[----:B-1----:R-:W-:Y:S01]  /*3ca0*/  FADD.FTZ R14, R10, R15 ;  /* 0x0000000f0a0e7221 */ /* 0x002fe20000010000 */
[----:B0-----:R-:W-:-:S03]  /*3cb0*/  F2FP.SATFINITE.E4M3.F32.PACK_AB_MERGE_C R15, R8, R33, RZ ;  /* 0x00000021080f723e */ /* 0x001fc600048070ff */
[----:B------:R-:W-:Y:S01]  /*3cc0*/  FADD.FTZ R33, R33, R14 ;  /* 0x0000000e21217221 */ /* 0x000fe20000010000 */
[----:B------:R-:W-:-:S03]  /*3cd0*/  F2FP.SATFINITE.E4M3.F32.PACK_AB_MERGE_C R187, R10, R3, R15 ;  /* 0x000000030abb723e */ /* 0x000fc6000480700f */
[----:B------:R-:W-:Y:S01]  /*3ce0*/  FADD.FTZ R3, R8, R33 ;  /* 0x0000002108037221 */ /* 0x000fe20000010000 */
[----:B------:R-:W-:Y:S06]  /*3cf0*/  @!P6 BRA `(.L_x_971) ;  /* 0x000000000044e947 */ /* 0x000fec0003800000 */
[----:B------:R-:W-:Y:S01]  /*3d00*/  ISETP.LT.AND P0, PT, RZ, UR43, PT ;  /* 0x0000002bff007c0c */ /* 0x000fe2000bf01270 */
[----:B------:R-:W-:-:S06]  /*3d10*/  UIADD3 UR6, UR43, -0x1, URZ ;  /* 0xffffffff2b067890 */ /* 0x000fcc000fffe03f */
[----:B------:R-:W-:-:S06]  /*3d20*/  IMAD.U32 R8, RZ, RZ, UR6 ;  /* 0x00000006ff087e24 */ /* 0x000fcc000f8e00ff */
[----:B------:R-:W-:Y:S05]  /*3d30*/  @P0 BRA `(.L_x_972) ;  /* 0x00000000001c0947 */ /* 0x000fea0003800000 */
[----:B------:R-:W-:Y:S01]  /*3d40*/  ISETP.NE.AND P0, PT, R13, 0x1, PT ;  /* 0x000000010d00780c */ /* 0x000fe20003f05270 */
[----:B------:R-:W-:-:S12]  /*3d50*/  IMAD R15, RZ, RZ, -UR43 ;  /* 0x8000002bff0f7e24 */ /* 0x000fd8000f8e02ff */
[----:B------:R-:W0:Y:S02]  /*3d60*/  @P0 LDC.64 R18, c[0x0][0x9e8] ;  /* 0x00027a00ff120b82 */ /* 0x000e240000000a00 */
[----:B0-----:R-:W-:-:S05]  /*3d70*/  @P0 IMAD.HI.U32 R8, R15, R18, RZ ;  /* 0x000000120f080227 */ /* 0x001fca00078e00ff */
[----:B------:R-:W-:-:S04]  /*3d80*/  @P0 SHF.R.U32.HI R15, RZ, R19, R8 ;  /* 0x00000013ff0f0219 */ /* 0x000fc80000011608 */
[----:B------:R-:W-:Y:S01]  /*3d90*/  LOP3.LUT R8, RZ, R15, RZ, 0x33, !PT ;  /* 0x0000000fff087212 */ /* 0x000fe200078e33ff */
[----:B------:R-:W-:Y:S06]  /*3da0*/  BRA `(.L_x_973) ;  /* 0x0000000000107947 */ /* 0x000fec0003800000 */
.L_x_972:
[----:B------:R-:W-:-:S13]  /*3db0*/  ISETP.NE.AND P0, PT, R13, 0x1, PT ;  /* 0x000000010d00780c */ /* 0x000fda0003f05270 */
[----:B------:R-:W0:Y:S02]  /*3dc0*/  @P0 LDC.64 R14, c[0x0][0x9e8] ;  /* 0x00027a00ff0e0b82 */ /* 0x000e240000000a00 */
[----:B0-----:R-:W-:-:S05]  /*3dd0*/  @P0 IMAD.HI.U32 R10, R8, R14, RZ ;  /* 0x0000000e080a0227 */ /* 0x001fca00078e00ff */
[----:B------:R-:W-:-:S07]  /*3de0*/  @P0 SHF.R.U32.HI R8, RZ, R15, R10 ;  /* 0x0000000fff080219 */ /* 0x000fce000001160a */
.L_x_973:
[----:B------:R-:W-:-:S05]  /*3df0*/  IMAD R13, R8, R13, R13 ;  /* 0x0000000d080d7224 */ /* 0x000fca00078e020d */
[----:B------:R-:W-:-:S07]  /*3e00*/  VIMNMX R12, R12, R13, PT ;  /* 0x0000000d0c0c7248 */ /* 0x000fce0003fe0100 */
.L_x_971:
[----:B------:R-:W-:Y:S01]  /*3e10*/  SHF.R.S32.HI R13, RZ, 0x1f, R12 ;  /* 0x0000001fff0d7819 */ /* 0x000fe2000001140c */
[----:B------:R-:W0:Y:S01]  /*3e20*/  S2UR UR43, SR_CgaCtaId ;  /* 0x00000000002b79c3 */ /* 0x000e220000008800 */
[----:B------:R-:W-:Y:S01]  /*3e30*/  UMOV UR49, URZ ;  /* 0x0000003f00317c82 */ /* 0x000fe20008000000 */
[----:B------:R-:W-:Y:S01]  /*3e40*/  UMOV UR47, URZ ;  /* 0x0000003f002f7c82 */ /* 0x000fe20008000000 */
[----:B------:R-:W-:Y:S02]  /*3e50*/  LEA.HI R13, R13, R12, RZ, 0x6 ;  /* 0x0000000c0d0d7211 */ /* 0x000fe400078f30ff */
[----:B------:R-:W-:Y:S02]  /*3e60*/  CS2R R24, SRZ ;  /* 0x0000000000187805 */ /* 0x000fe4000001ff00 */
[----:B------:R-:W-:Y:S02]  /*3e70*/  CS2R R26, SRZ ;  /* 0x00000000001a7805 */ /* 0x000fe4000001ff00 */
[----:B------:R-:W-:-:S02]  /*3e80*/  CS2R R28, SRZ ;  /* 0x00000000001c7805 */ /* 0x000fc4000001ff00 */
[----:B------:R-:W-:Y:S02]  /*3e90*/  SHF.R.S32.HI R13, RZ, 0x6, R13 ;  /* 0x00000006ff0d7819 */ /* 0x000fe4000001140d */
[----:B------:R-:W-:Y:S02]  /*3ea0*/  CS2R R30, SRZ ;  /* 0x00000000001e7805 */ /* 0x000fe4000001ff00 */
[----:B------:R-:W-:Y:S02]  /*3eb0*/  CS2R R32, SRZ ;  /* 0x0000000000207805 */ /* 0x000fe4000001ff00 */
[----:B------:R-:W-:Y:S02]  /*3ec0*/  CS2R R34, SRZ ;  /* 0x0000000000227805 */ /* 0x000fe4000001ff00 */
[----:B------:R-:W-:Y:S02]  /*3ed0*/  VIMNMX R8, R16, R13, !PT ;  /* 0x0000000d10087248 */ /* 0x000fe40007fe0100 */
[----:B------:R-:W-:-:S02]  /*3ee0*/  CS2R R36, SRZ ;  /* 0x0000000000247805 */ /* 0x000fc4000001ff00 */
[----:B------:R-:W-:Y:S02]  /*3ef0*/  CS2R R38, SRZ ;  /* 0x0000000000267805 */ /* 0x000fe4000001ff00 */
[----:B------:R-:W-:Y:S02]  /*3f00*/  CS2R R40, SRZ ;  /* 0x0000000000287805 */ /* 0x000fe4000001ff00 */
[----:B------:R-:W-:Y:S02]  /*3f10*/  ISETP.LE.AND P0, PT, R8, UR50, PT ;  /* 0x0000003208007c0c */ /* 0x000fe4000bf03270 */
        /* <DEDUP_REMOVED lines=55> */
[----:B0-----:R-:W-:Y:S06]  /*4290*/  @!P0 BRA `(.L_x_974) ;  /* 0x00000028001c8947 */ /* 0x001fec0003800000 */
        /* <DEDUP_REMOVED lines=64> */
[----:B------:R-:W-:Y:S01]  /*46a0*/  UMOV UR52, URZ ;  /* 0x0000003f00347c82 */ /* 0x000fe20008000000 */
[----:B------:R-:W-:Y:S01]  /*46b0*/  UMOV UR51, URZ ;  /* 0x0000003f00337c82 */ /* 0x000fe20008000000 */
[----:B------:R-:W-:Y:S01]  /*46c0*/  ULDC UR55, c[0x0][0x9e4] ;  /* 0x0002790000377ab9 */ /* 0x000fe20000000800 */
[----:B------:R-:W-:Y:S01]  /*46d0*/  ULDC UR53, c[0x0][0x288] ;  /* 0x0000a20000357ab9 */ /* 0x000fe20000000800 */
[----:B------:R-:W-:Y:S01]  /*46e0*/  ULDC UR54, c[0x0][0x2f0] ;  /* 0x0000bc0000367ab9 */ /* 0x000fe20000000800 */
[----:B------:R-:W-:-:S05]  /*46f0*/  ULDC UR56, c[0x0][0x9e0] ;  /* 0x0002780000387ab9 */ /* 0x000fca0000000800 */
.L_x_992:
[----:B------:R-:W-:Y:S01]  /*4700*/  UIADD3 UR49, UR51, 0x1, URZ ;  /* 0x0000000133317890 */ /* 0x000fe2000fffe03f */
[----:B------:R-:W-:-:S03]  /*4710*/  ISETP.NE.AND P1, PT, RZ, UR40, PT ;  /* 0x00000028ff007c0c */ /* 0x000fc6000bf25270 */
[----:B------:R-:W-:-:S04]  /*4720*/  UISETP.NE.AND UP1, UPT, UR49, 0x2, UPT ;  /* 0x000000023100788c */ /* 0x000fc8000bf25270 */
[----:B------:R-:W-:Y:S02]  /*4730*/  USEL UR47, URZ, 0x1, UP1 ;  /* 0x000000013f2f7887 */ /* 0x000fe40008800000 */
[----:B------:R-:W-:Y:S02]  /*4740*/  USEL UR49, UR49, URZ, UP1 ;  /* 0x0000003f31317287 */ /* 0x000fe40008800000 */
[----:B------:R-:W-:Y:S02]  /*4750*/  ULOP3.LUT UR47, UR52, UR47, URZ, 0x3c, !UPT ;  /* 0x0000002f342f7292 */ /* 0x000fe4000f8e3c3f */
[----:B------:R-:W-:Y:S10]  /*4760*/  @P1 BRA `(.L_x_975) ;  /* 0x00000000002c1947 */ /* 0x000ff40003800000 */
[----:B------:R-:W-:Y:S05]  /*4770*/  @!P4 BRA `(.L_x_976) ;  /* 0x000000000004c947 */ /* 0x000fea0003800000 */
[----:B------:R-:W-:Y:S01]  /*4780*/  BPT.TRAP 0x1 ;  /* 0x000000040000795c */ /* 0x000fe20000300000 */
.L_x_976:
[----:B------:R-:W-:Y:S01]  /*4790*/  ULEA UR6, UR49, UR41, 0x3 ;  /* 0x0000002931067291 */ /* 0x000fe2000f8e183f */
[----:B------:R-:W-:-:S05]  /*47a0*/  IMAD.U32 R10, RZ, RZ, UR47 ;  /* 0x0000002fff0a7e24 */ /* 0x000fca000f8e00ff */
[----:B------:R-:W-:-:S04]  /*47b0*/  SHF.L.U32 R10, R10, 0x1f, RZ ;  /* 0x0000001f0a0a7819 */ /* 0x000fc800000006ff */
[----:B------:R0:W1:Y:S01]  /*47c0*/  SYNCS.PHASECHK.TRANS64.TRYWAIT P0, [UR6+0x20830], R10 ;  /* 0x0208300aff0075a7 */ /* 0x0000620008000146 */
[----:B------:R-:W-:Y:S05]  /*47d0*/  @!P4 BRA `(.L_x_977) ;  /* 0x000000000004c947 */ /* 0x000fea0003800000 */
[----:B------:R-:W-:Y:S01]  /*47e0*/  BPT.TRAP 0x1 ;  /* 0x000000040000795c */ /* 0x000fe20000300000 */
.L_x_977:
[----:B-1----:R-:W-:Y:S05]  /*47f0*/  @P0 BRA `(.L_x_975) ;  /* 0x0000000000080947 */ /* 0x002fea0003800000 */
[----:B------:R-:W1:Y:S02]  /*4800*/  SYNCS.PHASECHK.TRANS64.TRYWAIT P0, [UR6+0x20830], R10 ;  /* 0x0208300aff0075a7 */ /* 0x000e640008000146 */
[----:B-1----:R-:W-:Y:S05]  /*4810*/  @!P0 BRA `(.L_x_978) ;  /* 0x000000ec00488947 */ /* 0x002fea0003800000 */
.L_x_975:
[----:B01----:R-:W-:Y:S01]  /*4820*/  VIADD R10, R17, 0x8 ;  /* 0x00000008110a7836 */ /* 0x003fe20000000000 */
[----:B------:R-:W-:Y:S01]  /*4830*/  R2UR UR32, R4 ;  /* 0x00000000042072ca */ /* 0x000fe200000e0000 */
[----:B------:R-:W-:Y:S01]  /*4840*/  ULEA UR34, UR49, UR46, 0xa ;  /* 0x0000002e31227291 */ /* 0x000fe2000f8e503f */
[----:B------:R-:W-:Y:S01]  /*4850*/  R2UR UR33, R5 ;  /* 0x00000000052172ca */ /* 0x000fe200000e0000 */
[----:B------:R-:W-:Y:S01]  /*4860*/  UMOV UR35, 0x40000040 ;  /* 0x4000004000237882 */ /* 0x000fe20000000000 */
[----:B------:R0:W-:Y:S01]  /*4870*/  BAR.SYNC.DEFER_BLOCKING R10, 0x100 ;  /* 0x0004000a0000751d */ /* 0x0001e20000010000 */
[----:B------:R-:W-:Y:S02]  /*4880*/  UIADD3 UR6, UR34, 0x2, URZ ;  /* 0x0000000222067890 */ /* 0x000fe4000fffe03f */
[----:B------:R-:W-:Y:S02]  /*4890*/  UIADD3 UR10, UR34, 0x4, URZ ;  /* 0x00000004220a7890 */ /* 0x000fe4000fffe03f */
[----:B------:R-:W-:Y:S01]  /*48a0*/  UIADD3 UR14, UR34, 0x6, URZ ;  /* 0x00000006220e7890 */ /* 0x000fe2000fffe03f */
[----:B------:R-:W-:Y:S01]  /*48b0*/  UMOV UR7, 0x40000040 ;  /* 0x4000004000077882 */ /* 0x000fe20000000000 */
[----:B------:R-:W-:Y:S01]  /*48c0*/  UMOV UR11, 0x40000040 ;  /* 0x40000040000b7882 */ /* 0x000fe20000000000 */
[----:B------:R-:W-:Y:S01]  /*48d0*/  UMOV UR15, 0x40000040 ;  /* 0x40000040000f7882 */ /* 0x000fe20000000000 */
[----:B------:R-:W-:Y:S01]  /*48e0*/  UIADD3 UR18, UR34, 0x200, URZ ;  /* 0x0000020022127890 */ /* 0x000fe2000fffe03f */
[----:B------:R-:W-:Y:S01]  /*48f0*/  UMOV UR19, 0x40000040 ;  /* 0x4000004000137882 */ /* 0x000fe20000000000 */
[----:B------:R-:W-:Y:S01]  /*4900*/  UIADD3 UR22, UR34, 0x202, URZ ;  /* 0x0000020222167890 */ /* 0x000fe2000fffe03f */
[----:B------:R-:W-:Y:S01]  /*4910*/  UMOV UR23, 0x40000040 ;  /* 0x4000004000177882 */ /* 0x000fe20000000000 */
[----:B------:R-:W-:Y:S01]  /*4920*/  UIADD3 UR26, UR34, 0x204, URZ ;  /* 0x00000204221a7890 */ /* 0x000fe2000fffe03f */
[----:B------:R-:W-:Y:S01]  /*4930*/  UMOV UR27, 0x40000040 ;  /* 0x40000040001b7882 */ /* 0x000fe20000000000 */
[----:B------:R-:W-:Y:S01]  /*4940*/  UIADD3 UR30, UR34, 0x206, URZ ;  /* 0x00000206221e7890 */ /* 0x000fe2000fffe03f */
[----:B------:R-:W-:Y:S01]  /*4950*/  UMOV UR31, 0x40000040 ;  /* 0x40000040001f7882 */ /* 0x000fe20000000000 */
[----:B------:R-:W-:-:S06]  /*4960*/  WARPGROUP.ARRIVE ;  /* 0x00000000000079c5 */ /* 0x000fcc0000000000 */
[----:B------:R-:W-:Y:S03]  /*4970*/  QGMMA.64x64x32.F32.E4M3.E4M3 R152, gdesc[UR32], RZ, !UPT, gsb0 ;  /* 0x00e00000209879f3 */ /* 0x000fe6000c0008ff */
        /* <DEDUP_REMOVED lines=22> */
[----:B0-----:R-:W-:Y:S05]  /*4ae0*/  @P1 BRA `(.L_x_979) ;  /* 0x00000000002c1947 */ /* 0x001fea0003800000 */
[----:B------:R-:W-:Y:S05]  /*4af0*/  @!P4 BRA `(.L_x_980) ;  /* 0x000000000004c947 */ /* 0x000fea0003800000 */
[----:B------:R-:W-:Y:S01]  /*4b00*/  BPT.TRAP 0x1 ;  /* 0x000000040000795c */ /* 0x000fe20000300000 */
.L_x_980:
[----:B------:R-:W-:Y:S01]  /*4b10*/  ULEA UR6, UR51, UR41, 0x3 ;  /* 0x0000002933067291 */ /* 0x000fe2000f8e183f */
[----:B------:R-:W-:-:S05]  /*4b20*/  IMAD.U32 R10, RZ, RZ, UR52 ;  /* 0x00000034ff0a7e24 */ /* 0x000fca000f8e00ff */
[----:B------:R-:W-:-:S04]  /*4b30*/  SHF.L.U32 R10, R10, 0x1f, RZ ;  /* 0x0000001f0a0a7819 */ /* 0x000fc800000006ff */
[----:B------:R0:W1:Y:S01]  /*4b40*/  SYNCS.PHASECHK.TRANS64.TRYWAIT P0, [UR6+0x20850], R10 ;  /* 0x0208500aff0075a7 */ /* 0x0000620008000146 */
[----:B------:R-:W-:Y:S05]  /*4b50*/  @!P4 BRA `(.L_x_981) ;  /* 0x000000000004c947 */ /* 0x000fea0003800000 */
[----:B------:R-:W-:Y:S01]  /*4b60*/  BPT.TRAP 0x1 ;  /* 0x000000040000795c */ /* 0x000fe20000300000 */
.L_x_981:
[----:B-1----:R-:W-:Y:S05]  /*4b70*/  @P0 BRA `(.L_x_979) ;  /* 0x0000000000080947 */ /* 0x002fea0003800000 */
[----:B------:R-:W1:Y:S02]  /*4b80*/  SYNCS.PHASECHK.TRANS64.TRYWAIT P0, [UR6+0x20850], R10 ;  /* 0x0208500aff0075a7 */ /* 0x000e640008000146 */
[----:B-1----:R-:W-:Y:S05]  /*4b90*/  @!P0 BRA `(.L_x_982) ;  /* 0x000000e800808947 */ /* 0x002fea0003800000 */
.L_x_979:
[----:B------:R-:W-:Y:S01]  /*4ba0*/  UIADD3 UR6, UR41, 0x400, URZ ;  /* 0x0000040029067890 */ /* 0x000fe2000fffe03f */
[----:B------:R-:W-:Y:S01]  /*4bb0*/  WARPGROUP.ARRIVE ;  /* 0x00000000000079c5 */ /* 0x000fe20000000000 */
[----:B------:R-:W-:Y:S01]  /*4bc0*/  UMOV UR7, 0x80000020 ;  /* 0x8000002000077882 */ /* 0x000fe20000000000 */
[----:B------:R-:W-:Y:S01]  /*4bd0*/  PLOP3.LUT P0, PT, PT, PT, UP0, 0x80, 0x0 ;  /* 0x000000000000781c */ /* 0x000fe20003f0f008 */
[----:B------:R-:W-:Y:S01]  /*4be0*/  USHF.R.U32.HI UR6, URZ, 0x4, UR6 ;  /* 0x000000043f067899 */ /* 0x000fe20008011606 */
[----:B------:R-:W-:Y:S01]  /*4bf0*/  PLOP3.LUT P1, PT, PT, PT, UP0, 0x80, 0x0 ;  /* 0x000000000000781c */ /* 0x000fe20003f2f008 */
[----:B------:R-:W-:Y:S01]  /*4c00*/  @UP0 ULDC UR10, c[0x0][0x450] ;  /* 0x00011400000a0ab9 */ /* 0x000fe20000000800 */
[----:B------:R-:W-:Y:S01]  /*4c10*/  IMAD.MOV.U32 R14, RZ, RZ, R7 ;  /* 0x000000ffff0e7224 */ /* 0x000fe200078e0007 */
[----:B------:R-:W-:Y:S01]  /*4c20*/  ULOP3.LUT UR6, UR6, 0x3fff, URZ, 0xc0, !UPT ;  /* 0x00003fff06067892 */ /* 0x000fe2000f8ec03f */
[----:B------:R-:W-:Y:S02]  /*4c30*/  IMAD.U32 R12, RZ, RZ, UR49 ;  /* 0x00000031ff0c7e24 */ /* 0x000fe4000f8e00ff */
[----:B------:R-:W-:Y:S01]  /*4c40*/  IMAD.U32 R18, RZ, RZ, UR54 ;  /* 0x00000036ff127e24 */ /* 0x000fe2000f8e00ff */
[----:B------:R-:W-:-:S02]  /*4c50*/  ULOP3.LUT UR6, UR6, 0x10000, URZ, 0xfc, !UPT ;  /* 0x0001000006067892 */ /* 0x000fc4000f8efc3f */
[----:B------:R-:W-:Y:S02]  /*4c60*/  @!P5 LEA R12, R12, UR41, 0x3 ;  /* 0x000000290c0cdc11 */ /* 0x000fe4000f8e18ff */
[----:B------:R-:W-:-:S03]  /*4c70*/  ULEA UR6, UR51, UR6, 0xa ;  /* 0x0000000633067291 */ /* 0x000fc6000f8e503f */
[----:B------:R-:W-:-:S05]  /*4c80*/  @!P5 VIADD R12, R12, 0x20840 ;  /* 0x000208400c0cd836 */ /* 0x000fca0000000000 */
[----:B------:R-:W-:Y:S01]  /*4c90*/  @!P5 PRMT R12, RZ, 0x654, R12 ;  /* 0x00000654ff0cd816 */ /* 0x000fe2000000000c */
[----:B------:R-:W-:Y:S01]  /*4ca0*/  QGMMA.64x256x32.F32.E4M3.E4M3 R24, R188, gdesc[UR4], R24, gsb0 ;  /* 0x03e00004bc187df3 */ /* 0x000fe20008000818 */
[----:B------:R-:W-:Y:S01]  /*4cb0*/  UIADD3 UR6, UR6, 0x2, URZ ;  /* 0x0000000206067890 */ /* 0x000fe2000fffe03f */
[----:B------:R-:W-:Y:S01]  /*4cc0*/  UMOV UR7, 0x80000020 ;  /* 0x8000002000077882 */ /* 0x000fe20000000000 */
[----:B------:R-:W-:Y:S02]  /*4cd0*/  WARPGROUP.DEPBAR.LE gsb0, 0x0 ;  /* 0x00008000000079c5 */ /* 0x000fe40000010000 */
[----:B------:R-:W-:-:S15]  /*4ce0*/  WARPGROUP.ARRIVE ;  /* 0x00000000000079c5 */ /* 0x000fde0000000000 */
[----:B------:R-:W-:-:S08]  /*4cf0*/  NOP ;  /* 0x0000000000007918 */ /* 0x000fd00000000000 */
[----:B------:R-:W-:Y:S01]  /*4d00*/  QGMMA.64x256x32.F32.E4M3.E4M3 R24, R184, gdesc[UR4], R24, gsb0 ;  /* 0x03e00004b8187df3 */ /* 0x000fe20008000818 */
[----:B------:R-:W-:Y:S01]  /*4d10*/  @UP0 ULDC UR6, c[0x0][0x44c] ;  /* 0x0001130000060ab9 */ /* 0x000fe20000000800 */
[----:B------:R-:W-:Y:S01]  /*4d20*/  USHF.L.U32 UR7, UR50, 0x6, URZ ;  /* 0x0000000632077899 */ /* 0x000fe2000800063f */
[----:B01----:R-:W-:-:S03]  /*4d30*/  @P0 IMAD.HI.U32 R10, R7, UR6, RZ ;  /* 0x00000006070a0c27 */ /* 0x003fc6000f8e00ff */
[----:B------:R-:W-:Y:S02]  /*4d40*/  UIADD3 UR6, -UR7, 0x1, URZ ;  /* 0x0000000107067890 */ /* 0x000fe4000fffe13f */
[----:B------:R-:W-:Y:S02]  /*4d50*/  @P1 SHF.R.U32.HI R14, RZ, UR10, R10 ;  /* 0x0000000aff0e1c19 */ /* 0x000fe4000801160a */
[----:B------:R-:W-:Y:S02]  /*4d60*/  IADD3 R10, -R17, 0xb, RZ ;  /* 0x0000000b110a7810 */ /* 0x000fe40007ffe1ff */
[----:B------:R-:W-:Y:S01]  /*4d70*/  IMAD.U32 R13, RZ, RZ, UR6 ;  /* 0x00000006ff0d7e24 */ /* 0x000fe2000f8e00ff */
[----:B------:R-:W0:Y:S03]  /*4d80*/  SHFL.IDX PT, R15, R14, RZ, 0x1c1f ;  /* 0x001c1fff0e0f7589 */ /* 0x000e2600000e0000 */
[----:B------:R-:W-:-:S04]  /*4d90*/  IMAD R13, R6, -0x2, R13 ;  /* 0xfffffffe060d7824 */ /* 0x000fc800078e020d */
[----:B------:R-:W-:-:S04]  /*4da0*/  IMAD R13, R18, UR39, R13 ;  /* 0x00000027120d7c24 */ /* 0x000fc8000f8e020d */
[----:B------:R-:W-:-:S04]  /*4db0*/  VIADD R13, R13, -UR53 ;  /* 0x800000350d0d7c36 */ /* 0x000fc80008000000 */
[C---:B------:R-:W-:Y:S02]  /*4dc0*/  VIADD R20, R13.reuse, UR56 ;  /* 0x000000380d147c36 */ /* 0x040fe40008000000 */
[----:B------:R-:W-:-:S04]  /*4dd0*/  VIADD R22, R13, UR48 ;  /* 0x000000300d167c36 */ /* 0x000fc80008000000 */
[--C-:B0-----:R-:W-:Y:S01]  /*4de0*/  IMAD.IADD R18, R22, 0x1, R15.reuse ;  /* 0x0000000116127824 */ /* 0x101fe200078e020f */
[----:B------:R-:W-:Y:S02]  /*4df0*/  WARPGROUP.DEPBAR.LE gsb0, 0x0 ;  /* 0x00008000000079c5 */ /* 0x000fe40000010000 */
[----:B------:R0:W-:Y:S06]  /*4e00*/  BAR.ARV R10, 0x100 ;  /* 0x0004000a0000751d */ /* 0x0001ec0000002000 */
[----:B------:R1:W-:Y:S02]  /*4e10*/  @!P5 SYNCS.ARRIVE.TRANS64.RED.A1T0 RZ, [R12+URZ], RZ ;  /* 0x000000ff0cffd9a7 */ /* 0x0003e4000810043f */
[----:B-1----:R-:W-:Y:S01]  /*4e20*/  IMAD.IADD R12, R20, 0x1, R15 ;  /* 0x00000001140c7824 */ /* 0x002fe200078e020f */
[----:B0-----:R-:W-:Y:S06]  /*4e30*/  @!P6 BRA `(.L_x_983) ;  /* 0x000000000060e947 */ /* 0x001fec0003800000 */
[----:B------:R-:W-:Y:S01]  /*4e40*/  IMAD.U32 R10, RZ, RZ, UR54 ;  /* 0x00000036ff0a7e24 */ /* 0x000fe2000f8e00ff */
[----:B------:R-:W-:Y:S03]  /*4e50*/  BSSY B0, `(.L_x_984) ;  /* 0x0000012000007945 */ /* 0x000fe60003800000 */
[----:B------:R-:W-:-:S04]  /*4e60*/  IMAD R10, R10, UR39, R15 ;  /* 0x000000270a0a7c24 */ /* 0x000fc8000f8e020f */
[----:B------:R-:W-:-:S05]  /*4e70*/  VIADD R13, R10, -UR53 ;  /* 0x800000350a0d7c36 */ /* 0x000fca0008000000 */
[----:B------:R-:W-:-:S13]  /*4e80*/  ISETP.GT.AND P0, PT, R13, -0x1, PT ;  /* 0xffffffff0d00780c */ /* 0x000fda0003f04270 */
[----:B------:R-:W-:Y:S05]  /*4e90*/  @P0 BRA `(.L_x_985) ;  /* 0x0000000000200947 */ /* 0x000fea0003800000 */
[----:B------:R-:W-:Y:S01]  /*4ea0*/  IMAD.U32 R184, RZ, RZ, UR55 ;  /* 0x00000037ffb87e24 */ /* 0x000fe2000f8e00ff */
[----:B------:R-:W-:-:S04]  /*4eb0*/  LOP3.LUT R13, RZ, R13, RZ, 0x33, !PT ;  /* 0x0000000dff0d7212 */ /* 0x000fc800078e33ff */
[----:B------:R-:W-:-:S13]  /*4ec0*/  ISETP.NE.AND P0, PT, R184, 0x1, PT ;  /* 0x00000001b800780c */ /* 0x000fda0003f05270 */
[----:B------:R-:W0:Y:S02]  /*4ed0*/  @P0 LDC.64 R186, c[0x0][0x9e8] ;  /* 0x00027a00ffba0b82 */ /* 0x000e240000000a00 */
[----:B0-----:R-:W-:-:S05]  /*4ee0*/  @P0 IMAD.HI.U32 R10, R13, R186, RZ ;  /* 0x000000ba0d0a0227 */ /* 0x001fca00078e00ff */
[----:B------:R-:W-:-:S04]  /*4ef0*/  @P0 SHF.R.U32.HI R13, RZ, R187, R10 ;  /* 0x000000bbff0d0219 */ /* 0x000fc8000001160a */
[----:B------:R-:W-:Y:S01]  /*4f00*/  LOP3.LUT R13, RZ, R13, RZ, 0x33, !PT ;  /* 0x0000000dff0d7212 */ /* 0x000fe200078e33ff */
[----:B------:R-:W-:Y:S06]  /*4f10*/  BRA `(.L_x_986) ;  /* 0x0000000000147947 */ /* 0x000fec0003800000 */
.L_x_985:
[----:B------:R-:W-:-:S05]  /*4f20*/  IMAD.U32 R184, RZ, RZ, UR55 ;  /* 0x00000037ffb87e24 */ /* 0x000fca000f8e00ff */
[----:B------:R-:W-:-:S13]  /*4f30*/  ISETP.NE.AND P0, PT, R184, 0x1, PT ;  /* 0x00000001b800780c */ /* 0x000fda0003f05270 */
[----:B------:R-:W0:Y:S02]  /*4f40*/  @P0 LDC.64 R186, c[0x0][0x9e8] ;  /* 0x00027a00ffba0b82 */ /* 0x000e240000000a00 */
[----:B0-----:R-:W-:-:S05]  /*4f50*/  @P0 IMAD.HI.U32 R10, R13, R186, RZ ;  /* 0x000000ba0d0a0227 */ /* 0x001fca00078e00ff */
[----:B------:R-:W-:-:S07]  /*4f60*/  @P0 SHF.R.U32.HI R13, RZ, R187, R10 ;  /* 0x000000bbff0d0219 */ /* 0x000fce000001160a */
.L_x_986:
[----:B------:R-:W-:Y:S05]  /*4f70*/  BSYNC B0 ;  /* 0x0000000000007941 */ /* 0x000fea0003800000 */
.L_x_984:
[----:B------:R-:W-:-:S04]  /*4f80*/  IMAD R13, R13, R184, -UR7 ;  /* 0x800000070d0d7e24 */ /* 0x000fc8000f8e02b8 */
[----:B------:R-:W-:-:S05]  /*4f90*/  IMAD R13, R6, -0x2, R13 ;  /* 0xfffffffe060d7824 */ /* 0x000fca00078e020d */
[----:B------:R-:W-:Y:S02]  /*4fa0*/  VIADDMNMX R12, R13, R184, R12, PT ;  /* 0x000000b80d0c7246 */ /* 0x000fe4000380010c */
[----:B------:R-:W-:-:S07]  /*4fb0*/  VIMNMX R18, R18, R13, !PT ;  /* 0x0000000d12127248 */ /* 0x000fce0007fe0100 */
.L_x_983:
[----:B------:R-:W-:Y:S01]  /*4fc0*/  UISETP.GT.AND UP1, UPT, UR50, -0x1, UPT ;  /* 0xffffffff3200788c */ /* 0x000fe2000bf24270 */
[----:B------:R-:W0:Y:S05]  /*4fd0*/  SHFL.IDX PT, R189, R14, 0x1, 0x1c1f ;  /* 0x003c1f000ebd7f89 */ /* 0x000e2a00000e0000 */
[----:B------:R-:W-:-:S04]  /*4fe0*/  PLOP3.LUT P0, PT, PT, PT, UP1, 0x80, 0x0 ;  /* 0x000000000000781c */ /* 0x000fc80003f0f018 */
[C---:B------:R-:W-:Y:S02]  /*4ff0*/  ISETP.GT.AND P1, PT, R18.reuse, RZ, P0 ;  /* 0x000000ff1200720c */ /* 0x040fe40000724270 */
[----:B------:R-:W-:Y:S02]  /*5000*/  ISETP.GT.AND P3, PT, R18, 0x1, P0 ;  /* 0x000000011200780c */ /* 0x000fe40000764270 */
[----:B------:R-:W-:Y:S02]  /*5010*/  ISETP.LT.OR P2, PT, R12, 0x1, P1 ;  /* 0x000000010c00780c */ /* 0x000fe40000f41670 */
[----:B------:R-:W-:Y:S02]  /*5020*/  ISETP.GT.AND P1, PT, R18, 0x8, P0 ;  /* 0x000000081200780c */ /* 0x000fe40000724270 */
[----:B------:R-:W-:Y:S02]  /*5030*/  FSEL R152, R152, -INF , !P2 ;  /* 0xff80000098987808 */ /* 0x000fe40005000000 */
[----:B------:R-:W-:-:S02]  /*5040*/  ISETP.GT.AND P2, PT, R18, 0x9, P0 ;  /* 0x000000091200780c */ /* 0x000fc40000744270 */
[C---:B------:R-:W-:Y:S02]  /*5050*/  ISETP.LT.OR P3, PT, R12.reuse, 0x2, P3 ;  /* 0x000000020c00780c */ /* 0x040fe40001f61670 */
[----:B------:R-:W-:Y:S01]  /*5060*/  ISETP.LT.OR P1, PT, R12, 0x9, P1 ;  /* 0x000000090c00780c */ /* 0x000fe20000f21670 */
[--C-:B0-----:R-:W-:Y:S01]  /*5070*/  IMAD.IADD R10, R20, 0x1, R189.reuse ;  /* 0x00000001140a7824 */ /* 0x101fe200078e02bd */
[----:B------:R-:W-:Y:S01]  /*5080*/  ISETP.LT.OR P2, PT, R12, 0xa, P2 ;  /* 0x0000000a0c00780c */ /* 0x000fe20001741670 */
[----:B------:R-:W-:Y:S01]  /*5090*/  IMAD.IADD R14, R22, 0x1, R189 ;  /* 0x00000001160e7824 */ /* 0x000fe200078e02bd */
[----:B------:R-:W-:Y:S02]  /*50a0*/  FSEL R187, R153, -INF , !P3 ;  /* 0xff80000099bb7808 */ /* 0x000fe40005800000 */
[----:B------:R-:W-:Y:S02]  /*50b0*/  FSEL R185, R156, -INF , !P1 ;  /* 0xff8000009cb97808 */ /* 0x000fe40004800000 */
[----:B------:R-:W-:-:S02]  /*50c0*/  FSEL R157, R157, -INF , !P2 ;  /* 0xff8000009d9d7808 */ /* 0x000fc40005000000 */
[C---:B------:R-:W-:Y:S02]  /*50d0*/  ISETP.GT.AND P3, PT, R18.reuse, 0x10, P0 ;  /* 0x000000101200780c */ /* 0x040fe40000764270 */
[C---:B------:R-:W-:Y:S02]  /*50e0*/  ISETP.GT.AND P1, PT, R18.reuse, 0x11, P0 ;  /* 0x000000111200780c */ /* 0x040fe40000724270 */
[----:B------:R-:W-:Y:S02]  /*50f0*/  ISETP.GT.AND P2, PT, R18, 0x18, P0 ;  /* 0x000000181200780c */ /* 0x000fe40000744270 */
[C---:B------:R-:W-:Y:S02]  /*5100*/  ISETP.LT.OR P3, PT, R12.reuse, 0x11, P3 ;  /* 0x000000110c00780c */ /* 0x040fe40001f61670 */
[C---:B------:R-:W-:Y:S02]  /*5110*/  ISETP.LT.OR P1, PT, R12.reuse, 0x12, P1 ;  /* 0x000000120c00780c */ /* 0x040fe40000f21670 */
[----:B------:R-:W-:-:S02]  /*5120*/  ISETP.LT.OR P2, PT, R12, 0x19, P2 ;  /* 0x000000190c00780c */ /* 0x000fc40001741670 */
[----:B------:R-:W-:Y:S02]  /*5130*/  FSEL R15, R160, -INF , !P3 ;  /* 0xff800000a00f7808 */ /* 0x000fe40005800000 */
[----:B------:R-:W-:Y:S02]  /*5140*/  FSEL R161, R161, -INF , !P1 ;  /* 0xff800000a1a17808 */ /* 0x000fe40004800000 */
[----:B------:R-:W-:Y:S02]  /*5150*/  FSEL R13, R164, -INF , !P2 ;  /* 0xff800000a40d7808 */ /* 0x000fe40005000000 */
[C---:B------:R-:W-:Y:S02]  /*5160*/  ISETP.GT.AND P3, PT, R18.reuse, 0x19, P0 ;  /* 0x000000191200780c */ /* 0x040fe40000764270 */
[C---:B------:R-:W-:Y:S02]  /*5170*/  ISETP.GT.AND P1, PT, R18.reuse, 0x20, P0 ;  /* 0x000000201200780c */ /* 0x040fe40000724270 */
[----:B------:R-:W-:-:S02]  /*5180*/  ISETP.GT.AND P2, PT, R18, 0x21, P0 ;  /* 0x000000211200780c */ /* 0x000fc40000744270 */
[C---:B------:R-:W-:Y:S02]  /*5190*/  ISETP.LT.OR P3, PT, R12.reuse, 0x1a, P3 ;  /* 0x0000001a0c00780c */ /* 0x040fe40001f61670 */
[C---:B------:R-:W-:Y:S02]  /*51a0*/  ISETP.LT.OR P1, PT, R12.reuse, 0x21, P1 ;  /* 0x000000210c00780c */ /* 0x040fe40000f21670 */
[----:B------:R-:W-:Y:S02]  /*51b0*/  ISETP.LT.OR P2, PT, R12, 0x22, P2 ;  /* 0x000000220c00780c */ /* 0x000fe40001741670 */
        /* <DEDUP_REMOVED lines=36> */
.L_x_989:
[----:B------:R-:W-:-:S05]  /*5400*/  IMAD.U32 R18, RZ, RZ, UR55 ;  /* 0x00000037ff127e24 */ /* 0x000fca000f8e00ff */
[----:B------:R-:W-:-:S13]  /*5410*/  ISETP.NE.AND P1, PT, R18, 0x1, PT ;  /* 0x000000011200780c */ /* 0x000fda0003f25270 */
[----:B------:R-:W0:Y:S02]  /*5420*/  @P1 LDC.64 R190, c[0x0][0x9e8] ;  /* 0x00027a00ffbe1b82 */ /* 0x000e240000000a00 */
[----:B0-----:R-:W-:-:S05]  /*5430*/  @P1 IMAD.HI.U32 R12, R189, R190, RZ ;  /* 0x000000bebd0c1227 */ /* 0x001fca00078e00ff */
[----:B------:R-:W-:-:S07]  /*5440*/  @P1 SHF.R.U32.HI R189, RZ, R191, R12 ;  /* 0x000000bfffbd1219 */ /* 0x000fce000001160c */
.L_x_990:
[----:B------:R-:W-:Y:S05]  /*5450*/  BSYNC B0 ;  /* 0x0000000000007941 */ /* 0x000fea0003800000 */
.L_x_988:
[----:B------:R-:W-:-:S04]  /*5460*/  IMAD R189, R189, R18, -UR7 ;  /* 0x80000007bdbd7e24 */ /* 0x000fc8000f8e0212 */
[----:B------:R-:W-:-:S05]  /*5470*/  IMAD R189, R6, -0x2, R189 ;  /* 0xfffffffe06bd7824 */ /* 0x000fca00078e02bd */
[----:B------:R-:W-:Y:S02]  /*5480*/  VIADDMNMX R10, R189, R18, R10, PT ;  /* 0x00000012bd0a7246 */ /* 0x000fe4000380010a */
[----:B------:R-:W-:-:S07]  /*5490*/  VIMNMX R14, R14, R189, !PT ;  /* 0x000000bd0e0e7248 */ /* 0x000fce0007fe0100 */
.L_x_987:
[----:B------:R-:W-:Y:S02]  /*54a0*/  FMNMX.FTZ R12, R152, R9, !PT ;  /* 0x00000009980c7209 */ /* 0x000fe40007810000 */
[----:B------:R-:W-:Y:S02]  /*54b0*/  ISETP.GT.AND P1, PT, R14, 0x1, P0 ;  /* 0x000000010e00780c */ /* 0x000fe40000724270 */
[----:B------:R-:W-:Y:S02]  /*54c0*/  FMNMX.FTZ R12, R187, R12, !PT ;  /* 0x0000000cbb0c7209 */ /* 0x000fe40007810000 */
[----:B------:R-:W-:Y:S02]  /*54d0*/  ISETP.LT.OR P1, PT, R10, 0x2, P1 ;  /* 0x000000020a00780c */ /* 0x000fe40000f21670 */
[----:B------:R-:W-:Y:S02]  /*54e0*/  FMNMX.FTZ R12, R185, R12, !PT ;  /* 0x0000000cb90c7209 */ /* 0x000fe40007810000 */
[----:B------:R-:W-:-:S02]  /*54f0*/  ISETP.GT.AND P2, PT, R14, 0x8, P0 ;  /* 0x000000080e00780c */ /* 0x000fc40000744270 */
[----:B------:R-:W-:Y:S02]  /*5500*/  FMNMX.FTZ R12, R157, R12, !PT ;  /* 0x0000000c9d0c7209 */ /* 0x000fe40007810000 */
[----:B------:R-:W-:Y:S02]  /*5510*/  ISETP.LT.OR P2, PT, R10, 0x9, P2 ;  /* 0x000000090a00780c */ /* 0x000fe40001741670 */
[----:B------:R-:W-:Y:S02]  /*5520*/  FMNMX.FTZ R12, R15, R12, !PT ;  /* 0x0000000c0f0c7209 */ /* 0x000fe40007810000 */
[----:B------:R-:W-:Y:S02]  /*5530*/  ISETP.GT.AND P3, PT, R14, 0x9, P0 ;  /* 0x000000090e00780c */ /* 0x000fe40000764270 */
[----:B------:R-:W-:Y:S02]  /*5540*/  FMNMX.FTZ R12, R161, R12, !PT ;  /* 0x0000000ca10c7209 */ /* 0x000fe40007810000 */
[----:B------:R-:W-:-:S02]  /*5550*/  FSEL R191, R158, -INF , !P2 ;  /* 0xff8000009ebf7808 */ /* 0x000fc40005000000 */
        /* <DEDUP_REMOVED lines=11> */
[----:B------:R-:W-:-:S02]  /*5610*/  ISETP.LT.OR P3, PT, R10, 0x12, P3 ;  /* 0x000000120a00780c */ /* 0x000fc40001f61670 */
[----:B------:R-:W-:Y:S02]  /*5620*/  FMNMX.FTZ R12, R23, R12, !PT ;  /* 0x0000000c170c7209 */ /* 0x000fe40007810000 */
[----:B------:R-:W-:Y:S02]  /*5630*/  FSEL R163, R163, -INF , !P3 ;  /* 0xff800000a3a37808 */ /* 0x000fe40005800000 */
[----:B------:R-:W-:Y:S02]  /*5640*/  FMNMX.FTZ R12, R177, R12, !PT ;  /* 0x0000000cb10c7209 */ /* 0x000fe40007810000 */
[----:B------:R-:W-:Y:S02]  /*5650*/  ISETP.GT.AND P3, PT, R14, 0x20, P0 ;  /* 0x000000200e00780c */ /* 0x000fe40000764270 */
[----:B------:R-:W-:Y:S02]  /*5660*/  FMNMX.FTZ R12, R153, R12, !PT ;  /* 0x0000000c990c7209 */ /* 0x000fe40007810000 */
[----:B------:R-:W-:-:S02]  /*5670*/  ISETP.LT.OR P3, PT, R10, 0x21, P3 ;  /* 0x000000210a00780c */ /* 0x000fc40001f61670 */
[----:B------:R-:W-:Y:S02]  /*5680*/  FMNMX.FTZ R12, R181, R12, !PT ;  /* 0x0000000cb50c7209 */ /* 0x000fe40007810000 */
[----:B------:R-:W-:-:S03]  /*5690*/  FSEL R197, R170, -INF , !P3 ;  /* 0xff800000aac57808 */ /* 0x000fc60005800000 */
[----:B------:R-:W0:Y:S02]  /*56a0*/  SHFL.BFLY PT, R189, R12, 0x2, 0x1f ;  /* 0x0c401f000cbd7f89 */ /* 0x000e2400000e0000 */
[----:B0-----:R-:W-:Y:S02]  /*56b0*/  FMNMX.FTZ R18, R12, R189, !PT ;  /* 0x000000bd0c127209 */ /* 0x001fe40007810000 */
[----:B------:R-:W-:Y:S02]  /*56c0*/  FSEL R189, R155, -INF , !P1 ;  /* 0xff8000009bbd7808 */ /* 0x000fe40004800000 */
[----:B------:R-:W-:Y:S01]  /*56d0*/  ISETP.GT.AND P1, PT, R14, RZ, P0 ;  /* 0x000000ff0e00720c */ /* 0x000fe20000724270 */
[----:B------:R-:W0:Y:S03]  /*56e0*/  SHFL.BFLY PT, R193, R18, 0x1, 0x1f ;  /* 0x0c201f0012c17f89 */ /* 0x000e2600000e0000 */
[----:B------:R-:W-:-:S04]  /*56f0*/  ISETP.LT.OR P1, PT, R10, 0x1, P1 ;  /* 0x000000010a00780c */ /* 0x000fc80000f21670 */
[----:B------:R-:W-:Y:S02]  /*5700*/  FSEL R154, R154, -INF , !P1 ;  /* 0xff8000009a9a7808 */ /* 0x000fe40004800000 */
[----:B------:R-:W-:Y:S02]  /*5710*/  ISETP.GT.AND P1, PT, R14, 0x18, P0 ;  /* 0x000000180e00780c */ /* 0x000fe40000724270 */
[----:B------:R-:W-:Y:S02]  /*5720*/  FMNMX.FTZ R12, R154, R11, !PT ;  /* 0x0000000b9a0c7209 */ /* 0x000fe40007810000 */
[----:B------:R-:W-:Y:S02]  /*5730*/  ISETP.LT.OR P1, PT, R10, 0x19, P1 ;  /* 0x000000190a00780c */ /* 0x000fe40000f21670 */
[----:B------:R-:W-:Y:S02]  /*5740*/  FMNMX.FTZ R12, R189, R12, !PT ;  /* 0x0000000cbd0c7209 */ /* 0x000fe40007810000 */
[----:B------:R-:W-:-:S02]  /*5750*/  FSEL R195, R166, -INF , !P1 ;  /* 0xff800000a6c37808 */ /* 0x000fc40004800000 */
[----:B------:R-:W-:Y:S02]  /*5760*/  FMNMX.FTZ R12, R191, R12, !PT ;  /* 0x0000000cbf0c7209 */ /* 0x000fe40007810000 */
[----:B------:R-:W-:Y:S02]  /*5770*/  ISETP.GT.AND P1, PT, R14, 0x21, P0 ;  /* 0x000000210e00780c */ /* 0x000fe40000724270 */
[----:B------:R-:W-:Y:S02]  /*5780*/  FMNMX.FTZ R12, R159, R12, !PT ;  /* 0x0000000c9f0c7209 */ /* 0x000fe40007810000 */
[----:B0-----:R-:W-:Y:S02]  /*5790*/  FMNMX.FTZ R155, R18, R193, !PT ;  /* 0x000000c1129b7209 */ /* 0x001fe40007810000 */
[----:B------:R-:W-:Y:S02]  /*57a0*/  FSEL R193, R162, -INF , !P2 ;  /* 0xff800000a2c17808 */ /* 0x000fe40005000000 */
[----:B------:R-:W-:Y:S01]  /*57b0*/  ISETP.GT.AND P2, PT, R14, 0x19, P0 ;  /* 0x000000190e00780c */ /* 0x000fe20000744270 */
[----:B------:R-:W-:-:S01]  /*57c0*/  FFMA.FTZ R18, R2, R155, -8 ;  /* 0xc100000002127423 */ /* 0x000fc2000001009b */
[----:B------:R-:W-:-:S02]  /*57d0*/  FMNMX.FTZ R12, R193, R12, !PT ;  /* 0x0000000cc10c7209 */ /* 0x000fc40007810000 */
[----:B------:R-:W-:Y:S02]  /*57e0*/  ISETP.LT.OR P2, PT, R10, 0x1a, P2 ;  /* 0x0000001a0a00780c */ /* 0x000fe40001741670 */
[----:B------:R-:W-:Y:S02]  /*57f0*/  FMNMX.FTZ R12, R163, R12, !PT ;  /* 0x0000000ca30c7209 */ /* 0x000fe40007810000 */
[----:B------:R-:W-:Y:S02]  /*5800*/  FSEL R167, R167, -INF , !P2 ;  /* 0xff800000a7a77808 */ /* 0x000fe40005000000 */
[----:B------:R-:W-:Y:S02]  /*5810*/  FMNMX.FTZ R12, R195, R12, !PT ;  /* 0x0000000cc30c7209 */ /* 0x000fe40007810000 */
[----:B------:R-:W-:Y:S02]  /*5820*/  ISETP.GT.AND P2, PT, R14, 0x28, P0 ;  /* 0x000000280e00780c */ /* 0x000fe40000744270 */
[----:B------:R-:W-:-:S02]  /*5830*/  ISETP.LT.OR P1, PT, R10, 0x22, P1 ;  /* 0x000000220a00780c */ /* 0x000fc40000f21670 */
[----:B------:R-:W-:Y:S02]  /*5840*/  FMNMX.FTZ R12, R167, R12, !PT ;  /* 0x0000000ca70c7209 */ /* 0x000fe40007810000 */
[----:B------:R-:W-:Y:S02]  /*5850*/  ISETP.LT.OR P2, PT, R10, 0x29, P2 ;  /* 0x000000290a00780c */ /* 0x000fe40001741670 */
[----:B------:R-:W-:Y:S02]  /*5860*/  FSEL R171, R171, -INF , !P1 ;  /* 0xff800000abab7808 */ /* 0x000fe40004800000 */
[----:B------:R-:W-:Y:S02]  /*5870*/  FSETP.NEU.FTZ.AND P3, PT, R155, -INF , PT ;  /* 0xff8000009b00780b */ /* 0x000fe40003f7d000 */
[----:B------:R-:W-:Y:S02]  /*5880*/  ISETP.GT.AND P1, PT, R14, 0x29, P0 ;  /* 0x000000290e00780c */ /* 0x000fe40000724270 */
[----:B------:R-:W-:-:S02]  /*5890*/  FMNMX.FTZ R12, R197, R12, !PT ;  /* 0x0000000cc50c7209 */ /* 0x000fc40007810000 */
[----:B------:R-:W-:Y:S02]  /*58a0*/  FSEL R199, R174, -INF , !P2 ;  /* 0xff800000aec77808 */ /* 0x000fe40005000000 */
[----:B------:R-:W-:Y:S02]  /*58b0*/  FSEL R162, R18, RZ, P3 ;  /* 0x000000ff12a27208 */ /* 0x000fe40001800000 */
[----:B------:R-:W-:Y:S02]  /*58c0*/  ISETP.GT.AND P2, PT, R14, 0x30, P0 ;  /* 0x000000300e00780c */ /* 0x000fe40000744270 */
[----:B------:R-:W-:Y:S01]  /*58d0*/  ISETP.LT.OR P1, PT, R10, 0x2a, P1 ;  /* 0x0000002a0a00780c */ /* 0x000fe20000f21670 */
[----:B------:R-:W-:-:S01]  /*58e0*/  FFMA.FTZ R20, R2, R187, -R162 ;  /* 0x000000bb02147223 */ /* 0x000fc200000108a2 */
[----:B------:R-:W-:Y:S01]  /*58f0*/  FMNMX.FTZ R18, R171, R12, !PT ;  /* 0x0000000cab127209 */ /* 0x000fe20007810000 */
[----:B------:R-:W-:-:S01]  /*5900*/  FFMA.FTZ R156, R2, R153, -R162 ;  /* 0x00000099029c7223 */ /* 0x000fc200000108a2 */
[----:B------:R-:W-:Y:S01]  /*5910*/  ISETP.LT.OR P2, PT, R10, 0x31, P2 ;  /* 0x000000310a00780c */ /* 0x000fe20001741670 */
[----:B------:R-:W-:-:S01]  /*5920*/  FFMA.FTZ R201, R2, R152, -R162 ;  /* 0x0000009802c97223 */ /* 0x000fc200000108a2 */
[----:B------:R-:W-:Y:S01]  /*5930*/  FSEL R175, R175, -INF , !P1 ;  /* 0xff800000afaf7808 */ /* 0x000fe20004800000 */
[----:B------:R0:W-:Y:S01]  /*5940*/  MUFU.EX2 R12, R20 ;  /* 0x00000014000c7308 */ /* 0x0001e20000000800 */
[----:B------:R-:W-:Y:S01]  /*5950*/  ISETP.GT.AND P1, PT, R14, 0x31, P0 ;  /* 0x000000310e00780c */ /* 0x000fe20000724270 */
[C-C-:B------:R-:W-:Y:S01]  /*5960*/  FFMA.FTZ R157, R2.reuse, R157, -R162.reuse ;  /* 0x0000009d029d7223 */ /* 0x140fe200000108a2 */
[----:B------:R-:W-:Y:S01]  /*5970*/  FMNMX.FTZ R18, R199, R18, !PT ;  /* 0x00000012c7127209 */ /* 0x000fe20007810000 */
[--C-:B------:R-:W-:Y:S01]  /*5980*/  FFMA.FTZ R13, R2, R13, -R162.reuse ;  /* 0x0000000d020d7223 */ /* 0x100fe200000108a2 */
[----:B------:R-:W-:Y:S01]  /*5990*/  FSEL R187, R178, -INF , !P2 ;  /* 0xff800000b2bb7808 */ /* 0x000fe20005000000 */
[--C-:B------:R-:W-:Y:S01]  /*59a0*/  FFMA.FTZ R19, R2, R19, -R162.reuse ;  /* 0x0000001302137223 */ /* 0x100fe200000108a2 */
[----:B------:R-:W-:Y:S01]  /*59b0*/  ISETP.GT.AND P2, PT, R14, 0x38, P0 ;  /* 0x000000380e00780c */ /* 0x000fe20000744270 */
[--C-:B------:R-:W-:Y:S01]  /*59c0*/  FFMA.FTZ R21, R2, R21, -R162.reuse ;  /* 0x0000001502157223 */ /* 0x100fe200000108a2 */
[----:B------:R-:W-:Y:S01]  /*59d0*/  ISETP.LT.OR P1, PT, R10, 0x32, P1 ;  /* 0x000000320a00780c */ /* 0x000fe20000f21670 */
[C-C-:B0-----:R-:W-:Y:S01]  /*59e0*/  FFMA.FTZ R20, R2.reuse, R169, -R162.reuse ;  /* 0x000000a902147223 */ /* 0x141fe200000108a2 */
[----:B------:R-:W-:Y:S01]  /*59f0*/  FMNMX.FTZ R18, R175, R18, !PT ;  /* 0x00000012af127209 */ /* 0x000fe20007810000 */
[--C-:B------:R-:W-:Y:S01]  /*5a00*/  FFMA.FTZ R23, R2, R23, -R162.reuse ;  /* 0x0000001702177223 */ /* 0x100fe200000108a2 */
[----:B------:R-:W-:Y:S01]  /*5a10*/  ISETP.GT.AND P0, PT, R14, 0x39, P0 ;  /* 0x000000390e00780c */ /* 0x000fe20000704270 */
[--C-:B------:R-:W-:Y:S01]  /*5a20*/  FFMA.FTZ R14, R2, R185, -R162.reuse ;  /* 0x000000b9020e7223 */ /* 0x100fe200000108a2 */
[----:B------:R-:W-:Y:S01]  /*5a30*/  ISETP.LT.OR P2, PT, R10, 0x39, P2 ;  /* 0x000000390a00780c */ /* 0x000fe20001741670 */
[----:B------:R-:W-:Y:S01]  /*5a40*/  FFMA.FTZ R152, R2, R177, -R162 ;  /* 0x000000b102987223 */ /* 0x000fe200000108a2 */
[----:B------:R-:W-:Y:S01]  /*5a50*/  FSEL R179, R179, -INF , !P1 ;  /* 0xff800000b3b37808 */ /* 0x000fe20004800000 */
[----:B------:R-:W-:Y:S01]  /*5a60*/  MUFU.EX2 R201, R201 ;  /* 0x000000c900c97308 */ /* 0x000fe20000000800 */
[----:B------:R-:W-:-:S02]  /*5a70*/  FMNMX.FTZ R18, R187, R18, !PT ;  /* 0x00000012bb127209 */ /* 0x000fc40007810000 */
[----:B------:R-:W-:Y:S01]  /*5a80*/  ISETP.LT.OR P0, PT, R10, 0x3a, P0 ;  /* 0x0000003a0a00780c */ /* 0x000fe20000701670 */
[----:B------:R-:W-:-:S01]  /*5a90*/  FFMA.FTZ R10, R2, R15, -R162 ;  /* 0x0000000f020a7223 */ /* 0x000fc200000108a2 */
[----:B------:R-:W-:Y:S01]  /*5aa0*/  FSEL R185, R182, -INF , !P2 ;  /* 0xff800000b6b97808 */ /* 0x000fe20005000000 */
[----:B------:R-:W-:-:S01]  /*5ab0*/  FFMA.FTZ R15, R2, R161, -R162 ;  /* 0x000000a1020f7223 */ /* 0x000fc200000108a2 */
[----:B------:R-:W-:Y:S01]  /*5ac0*/  FMNMX.FTZ R18, R179, R18, !PT ;  /* 0x00000012b3127209 */ /* 0x000fe20007810000 */
[----:B------:R-:W-:Y:S01]  /*5ad0*/  MUFU.EX2 R14, R14 ;  /* 0x0000000e000e7308 */ /* 0x000fe20000000800 */
[----:B------:R-:W-:Y:S02]  /*5ae0*/  FSEL R183, R183, -INF , !P0 ;  /* 0xff800000b7b77808 */ /* 0x000fe40004000000 */
[----:B------:R-:W-:Y:S02]  /*5af0*/  FMNMX.FTZ R18, R185, R18, !PT ;  /* 0x00000012b9127209 */ /* 0x000fe40007810000 */
[----:B------:R-:W-:-:S02]  /*5b00*/  FSEL R160, R155, RZ, P3 ;  /* 0x000000ff9ba07208 */ /* 0x000fc40001800000 */
[----:B------:R-:W-:Y:S01]  /*5b10*/  FMNMX.FTZ R22, R183, R18, !PT ;  /* 0x00000012b7167209 */ /* 0x000fe20007810000 */
[----:B------:R-:W-:-:S01]  /*5b20*/  FFMA.FTZ R18, R2, R165, -R162 ;  /* 0x000000a502127223 */ /* 0x000fc200000108a2 */
[----:B------:R-:W-:Y:S03]  /*5b30*/  MUFU.EX2 R157, R157 ;  /* 0x0000009d009d7308 */ /* 0x000fe60000000800 */
[----:B------:R-:W0:Y:S05]  /*5b40*/  SHFL.BFLY PT, R161, R22, 0x2, 0x1f ;  /* 0x0c401f0016a17f89 */ /* 0x000e2a00000e0000 */
[----:B------:R-:W-:Y:S08]  /*5b50*/  MUFU.EX2 R10, R10 ;  /* 0x0000000a000a7308 */ /* 0x000ff00000000800 */
[----:B------:R-:W-:Y:S08]  /*5b60*/  MUFU.EX2 R15, R15 ;  /* 0x0000000f000f7308 */ /* 0x000ff00000000800 */
[----:B------:R-:W-:Y:S01]  /*5b70*/  MUFU.EX2 R13, R13 ;  /* 0x0000000d000d7308 */ /* 0x000fe20000000800 */
[----:B0-----:R-:W-:Y:S01]  /*5b80*/  FMNMX.FTZ R161, R22, R161, !PT ;  /* 0x000000a116a17209 */ /* 0x001fe20007810000 */
[C-C-:B------:R-:W-:Y:S01]  /*5b90*/  FFMA.FTZ R22, R2.reuse, R173, -R162.reuse ;  /* 0x000000ad02167223 */ /* 0x140fe200000108a2 */
[----:B------:R-:W-:-:S03]  /*5ba0*/  FFMA.FTZ R162, R2, R181, -R162 ;  /* 0x000000b502a27223 */ /* 0x000fc600000108a2 */
[----:B------:R-:W0:Y:S02]  /*5bb0*/  SHFL.BFLY PT, R158, R161, 0x1, 0x1f ;  /* 0x0c201f00a19e7f89 */ /* 0x000e2400000e0000 */
[----:B------:R-:W-:Y:S08]  /*5bc0*/  MUFU.EX2 R18, R18 ;  /* 0x0000001200127308 */ /* 0x000ff00000000800 */
[----:B------:R-:W-:Y:S08]  /*5bd0*/  MUFU.EX2 R19, R19 ;  /* 0x0000001300137308 */ /* 0x000ff00000000800 */
[----:B------:R-:W-:Y:S01]  /*5be0*/  MUFU.EX2 R20, R20 ;  /* 0x0000001400147308 */ /* 0x000fe20000000800 */
[----:B0-----:R-:W-:Y:S01]  /*5bf0*/  FMNMX.FTZ R153, R161, R158, !PT ;  /* 0x0000009ea1997209 */ /* 0x001fe20007810000 */
[----:B------:R-:W-:-:S06]  /*5c00*/  FADD.FTZ R161, -R160, R9 ;  /* 0x00000009a0a17221 */ /* 0x000fcc0000010100 */
[----:B------:R-:W-:Y:S01]  /*5c10*/  MUFU.EX2 R21, R21 ;  /* 0x0000001500157308 */ /* 0x000fe20000000800 */
[----:B------:R-:W-:Y:S01]  /*5c20*/  FSETP.NEU.FTZ.AND P0, PT, R153, -INF , PT ;  /* 0xff8000009900780b */ /* 0x000fe20003f1d000 */
[C---:B------:R-:W-:Y:S01]  /*5c30*/  FFMA.FTZ R160, R2.reuse, R153, -8 ;  /* 0xc100000002a07423 */ /* 0x040fe20000010099 */
[----:B------:R-:W-:-:S05]  /*5c40*/  FMUL.FTZ R158, R2, R161 ;  /* 0x000000a1029e7220 */ /* 0x000fca0000410000 */
[----:B------:R0:W-:Y:S01]  /*5c50*/  MUFU.EX2 R9, R162 ;  /* 0x000000a200097308 */ /* 0x0001e20000000800 */
[----:B------:R-:W-:-:S05]  /*5c60*/  FSEL R164, R160, RZ, P0 ;  /* 0x000000ffa0a47208 */ /* 0x000fca0000000000 */
[C-C-:B------:R-:W-:Y:S01]  /*5c70*/  FFMA.FTZ R154, R2.reuse, R154, -R164.reuse ;  /* 0x0000009a029a7223 */ /* 0x140fe200000108a4 */
[----:B------:R-:W-:-:S01]  /*5c80*/  FFMA.FTZ R161, R2, R189, -R164 ;  /* 0x000000bd02a17223 */ /* 0x000fc200000108a4 */
[----:B------:R-:W1:Y:S01]  /*5c90*/  MUFU.EX2 R158, R158 ;  /* 0x0000009e009e7308 */ /* 0x000e620000000800 */
[----:B0-----:R-:W-:Y:S01]  /*5ca0*/  FSEL R162, R153, RZ, P0 ;  /* 0x000000ff99a27208 */ /* 0x001fe20000000000 */
[C-C-:B------:R-:W-:Y:S01]  /*5cb0*/  FFMA.FTZ R191, R2.reuse, R191, -R164.reuse ;  /* 0x000000bf02bf7223 */ /* 0x140fe200000108a4 */
[----:B------:R-:W-:-:S01]  /*5cc0*/  FFMA.FTZ R165, R2, R159, -R164 ;  /* 0x0000009f02a57223 */ /* 0x000fc200000108a4 */
[C-C-:B------:R-:W-:Y:S01]  /*5cd0*/  FFMA.FTZ R159, R2.reuse, R193, -R164.reuse ;  /* 0x000000c1029f7223 */ /* 0x140fe200000108a4 */
[----:B------:R-:W-:-:S01]  /*5ce0*/  FFMA.FTZ R160, R2, R163, -R164 ;  /* 0x000000a302a07223 */ /* 0x000fc200000108a4 */
[----:B------:R-:W-:Y:S01]  /*5cf0*/  FADD.FTZ R11, -R162, R11 ;  /* 0x0000000ba20b7221 */ /* 0x000fe20000010100 */
[----:B------:R-:W-:-:S01]  /*5d00*/  FFMA.FTZ R195, R2, R195, -R164 ;  /* 0x000000c302c37223 */ /* 0x000fc200000108a4 */
[----:B------:R-:W-:Y:S01]  /*5d10*/  MUFU.EX2 R154, R154 ;  /* 0x0000009a009a7308 */ /* 0x000fe20000000800 */
[----:B------:R-:W-:-:S01]  /*5d20*/  FFMA.FTZ R167, R2, R167, -R164 ;  /* 0x000000a702a77223 */ /* 0x000fc200000108a4 */
[C---:B------:R-:W-:Y:S01]  /*5d30*/  FMUL.FTZ R11, R2.reuse, R11 ;  /* 0x0000000b020b7220 */ /* 0x040fe20000410000 */
[----:B------:R-:W-:-:S01]  /*5d40*/  FFMA.FTZ R197, R2, R197, -R164 ;  /* 0x000000c502c57223 */ /* 0x000fc200000108a4 */
[C-C-:B------:R-:W-:Y:S01]  /*5d50*/  FFMA.FTZ R171, R2.reuse, R171, -R164.reuse ;  /* 0x000000ab02ab7223 */ /* 0x140fe200000108a4 */
[----:B------:R-:W-:-:S01]  /*5d60*/  FFMA.FTZ R199, R2, R199, -R164 ;  /* 0x000000c702c77223 */ /* 0x000fc200000108a4 */
[C-C-:B------:R-:W-:Y:S01]  /*5d70*/  FFMA.FTZ R175, R2.reuse, R175, -R164.reuse ;  /* 0x000000af02af7223 */ /* 0x140fe200000108a4 */
[----:B------:R-:W-:-:S01]  /*5d80*/  FFMA.FTZ R187, R2, R187, -R164 ;  /* 0x000000bb02bb7223 */ /* 0x000fc200000108a4 */
[----:B------:R-:W0:Y:S01]  /*5d90*/  MUFU.EX2 R11, R11 ;  /* 0x0000000b000b7308 */ /* 0x000e220000000800 */
[----:B-1----:R-:W-:-:S01]  /*5da0*/  FFMA.FTZ R163, R158, R0, R201 ;  /* 0x000000009ea37223 */ /* 0x002fc200000100c9 */
[C-C-:B------:R-:W-:Y:S01]  /*5db0*/  FFMA.FTZ R179, R2.reuse, R179, -R164.reuse ;  /* 0x000000b302b37223 */ /* 0x140fe200000108a4 */
[----:B------:R-:W-:-:S01]  /*5dc0*/  FFMA.FTZ R185, R2, R185, -R164 ;  /* 0x000000b902b97223 */ /* 0x000fc200000108a4 */
[----:B------:R-:W-:Y:S01]  /*5dd0*/  FFMA.FTZ R164, R2, R183, -R164 ;  /* 0x000000b702a47223 */ /* 0x000fe200000108a4 */
[----:B------:R-:W-:-:S03]  /*5de0*/  FADD.FTZ R163, R12, R163 ;  /* 0x000000a30ca37221 */ /* 0x000fc60000010000 */
[----:B------:R-:W1:Y:S01]  /*5df0*/  MUFU.EX2 R161, R161 ;  /* 0x000000a100a17308 */ /* 0x000e620000000800 */
[----:B------:R-:W-:-:S07]  /*5e00*/  FADD.FTZ R162, R14, R163 ;  /* 0x000000a30ea27221 */ /* 0x000fce0000010000 */
[----:B------:R-:W2:Y:S01]  /*5e10*/  MUFU.EX2 R191, R191 ;  /* 0x000000bf00bf7308 */ /* 0x000ea20000000800 */
[----:B0-----:R-:W-:-:S01]  /*5e20*/  FFMA.FTZ R0, R11, R3, R154 ;  /* 0x000000030b007223 */ /* 0x001fc2000001009a */
[----:B------:R-:W-:-:S04]  /*5e30*/  FADD.FTZ R3, R157, R162 ;  /* 0x000000a29d037221 */ /* 0x000fc80000010000 */
[----:B------:R-:W-:Y:S02]  /*5e40*/  FADD.FTZ R162, R10, R3 ;  /* 0x000000030aa27221 */ /* 0x000fe40000010000 */
[----:B------:R-:W0:Y:S01]  /*5e50*/  MUFU.EX2 R165, R165 ;  /* 0x000000a500a57308 */ /* 0x000e220000000800 */
[----:B-1----:R-:W-:-:S01]  /*5e60*/  FADD.FTZ R0, R161, R0 ;  /* 0x00000000a1007221 */ /* 0x002fc20000010000 */
[----:B------:R-:W-:-:S04]  /*5e70*/  FADD.FTZ R162, R15, R162 ;  /* 0x000000a20fa27221 */ /* 0x000fc80000010000 */
[----:B------:R-:W-:Y:S02]  /*5e80*/  FADD.FTZ R163, R13, R162 ;  /* 0x000000a20da37221 */ /* 0x000fe40000010000 */
[----:B------:R-:W1:Y:S01]  /*5e90*/  MUFU.EX2 R159, R159 ;  /* 0x0000009f009f7308 */ /* 0x000e620000000800 */
[----:B--2---:R-:W-:-:S07]  /*5ea0*/  FADD.FTZ R0, R191, R0 ;  /* 0x00000000bf007221 */ /* 0x004fce0000010000 */
[----:B------:R-:W2:Y:S01]  /*5eb0*/  MUFU.EX2 R160, R160 ;  /* 0x000000a000a07308 */ /* 0x000ea20000000800 */
[----:B0-----:R-:W-:-:S07]  /*5ec0*/  FADD.FTZ R0, R165, R0 ;  /* 0x00000000a5007221 */ /* 0x001fce0000010000 */
[----:B------:R-:W0:Y:S01]  /*5ed0*/  MUFU.EX2 R166, R195 ;  /* 0x000000c300a67308 */ /* 0x000e220000000800 */
[----:B-1----:R-:W-:-:S01]  /*5ee0*/  FADD.FTZ R3, R159, R0 ;  /* 0x000000009f037221 */ /* 0x002fc20000010000 */
[----:B------:R-:W-:-:S04]  /*5ef0*/  FADD.FTZ R0, R18, R163 ;  /* 0x000000a312007221 */ /* 0x000fc80000010000 */
[----:B------:R-:W-:Y:S02]  /*5f00*/  FADD.FTZ R163, R19, R0 ;  /* 0x0000000013a37221 */ /* 0x000fe40000010000 */
[----:B------:R-:W1:Y:S01]  /*5f10*/  MUFU.EX2 R167, R167 ;  /* 0x000000a700a77308 */ /* 0x000e620000000800 */
[----:B--2---:R-:W-:-:S01]  /*5f20*/  FADD.FTZ R3, R160, R3 ;  /* 0x00000003a0037221 */ /* 0x004fc20000010000 */
[----:B------:R-:W-:-:S04]  /*5f30*/  FADD.FTZ R0, R20, R163 ;  /* 0x000000a314007221 */ /* 0x000fc80000010000 */
[----:B------:R-:W-:Y:S02]  /*5f40*/  FADD.FTZ R163, R21, R0 ;  /* 0x0000000015a37221 */ /* 0x000fe40000010000 */
        /* <DEDUP_REMOVED lines=23> */
[----:B--2---:R-:W-:-:S04]  /*60c0*/  FADD.FTZ R0, R156, R163 ;  /* 0x000000a39c007221 */ /* 0x004fc80000010000 */
[----:B------:R-:W-:Y:S01]  /*60d0*/  FADD.FTZ R0, R9, R0 ;  /* 0x0000000009007221 */ /* 0x000fe20000010000 */
[----:B0-----:R-:W-:-:S04]  /*60e0*/  FADD.FTZ R3, R172, R3 ;  /* 0x00000003ac037221 */ /* 0x001fc80000010000 */
[----:B-1----:R-:W-:Y:S01]  /*60f0*/  FADD.FTZ R3, R164, R3 ;  /* 0x00000003a4037221 */ /* 0x002fe20000010000 */
[----:B------:R-:W-:Y:S06]  /*6100*/  @!P4 BRA `(.L_x_991) ;  /* 0x000000000004c947 */ /* 0x000fec0003800000 */
[----:B------:R-:W-:Y:S01]  /*6110*/  BPT.TRAP 0x1 ;  /* 0x000000040000795c */ /* 0x000fe20000300000 */
.L_x_991:
[----:B------:R-:W-:Y:S01]  /*6120*/  ULEA UR6, UR51, UR41, 0x3 ;  /* 0x0000002933067291 */ /* 0x000fe2000f8e183f */
[----:B------:R-:W-:Y:S01]  /*6130*/  ISETP.LT.AND P0, PT, R8, UR50, PT ;  /* 0x0000003208007c0c */ /* 0x000fe2000bf01270 */
[----:B------:R-:W-:Y:S01]  /*6140*/  UMOV UR52, UR47 ;  /* 0x0000002f00347c82 */ /* 0x000fe20008000000 */
[----:B------:R-:W-:Y:S01]  /*6150*/  F2FP.SATFINITE.E4M3.F32.PACK_AB_MERGE_C R14, R157, R14, RZ ;  /* 0x0000000e9d0e723e */ /* 0x000fe200048070ff */
[----:B------:R-:W-:Y:S01]  /*6160*/  UIADD3 UR6, UR6, 0x20860, URZ ;  /* 0x0002086006067890 */ /* 0x000fe2000fffe03f */
[----:B------:R-:W-:Y:S01]  /*6170*/  F2FP.SATFINITE.E4M3.F32.PACK_AB_MERGE_C R13, R18, R13, RZ ;  /* 0x0000000d120d723e */ /* 0x000fe200048070ff */
[----:B------:R-:W-:Y:S01]  /*6180*/  UMOV UR51, UR49 ;  /* 0x0000003100337c82 */ /* 0x000fe20008000000 */
[----:B------:R-:W-:Y:S01]  /*6190*/  F2FP.SATFINITE.E4M3.F32.PACK_AB_MERGE_C R21, R22, R21, RZ ;  /* 0x000000151615723e */ /* 0x000fe200048070ff */
[----:B------:R-:W-:Y:S01]  /*61a0*/  UPRMT UR6, UR43, 0x654, UR6 ;  /* 0x000006542b067896 */ /* 0x000fe20008000006 */
[----:B------:R-:W-:Y:S01]  /*61b0*/  F2FP.SATFINITE.E4M3.F32.PACK_AB_MERGE_C R9, R9, R156, RZ ;  /* 0x0000009c0909723e */ /* 0x000fe200048070ff */
[----:B------:R-:W-:Y:S01]  /*61c0*/  FMUL.FTZ R26, R26, R11 ;  /* 0x0000000b1a1a7220 */ /* 0x000fe20000410000 */
[----:B------:R-:W-:Y:S01]  /*61d0*/  F2FP.SATFINITE.E4M3.F32.PACK_AB_MERGE_C R157, R165, R191, RZ ;  /* 0x000000bfa59d723e */ /* 0x000fe200048070ff */
[-C--:B------:R-:W-:Y:S01]  /*61e0*/  FMUL.FTZ R27, R27, R11.reuse ;  /* 0x0000000b1b1b7220 */ /* 0x080fe20000410000 */
[----:B------:R-:W-:Y:S01]  /*61f0*/  F2FP.SATFINITE.E4M3.F32.PACK_AB_MERGE_C R18, R167, R166, RZ ;  /* 0x000000a6a712723e */ /* 0x000fe200048070ff */
[-C--:B------:R-:W-:Y:S01]  /*6200*/  FMUL.FTZ R30, R30, R11.reuse ;  /* 0x0000000b1e1e7220 */ /* 0x080fe20000410000 */
[----:B------:R-:W-:Y:S01]  /*6210*/  F2FP.SATFINITE.E4M3.F32.PACK_AB_MERGE_C R22, R175, R170, RZ ;  /* 0x000000aaaf16723e */ /* 0x000fe200048070ff */
[-C--:B------:R-:W-:Y:S01]  /*6220*/  FMUL.FTZ R31, R31, R11.reuse ;  /* 0x0000000b1f1f7220 */ /* 0x080fe20000410000 */
[----:B------:R-:W-:Y:S01]  /*6230*/  SYNCS.ARRIVE.TRANS64.RED.A1T0 RZ, [UR6], RZ ;  /* 0x000000ffffff79a7 */ /* 0x000fe20008100406 */
[----:B------:R-:W-:Y:S01]  /*6240*/  UIADD3 UR6, UR50, -0x1, URZ ;  /* 0xffffffff32067890 */ /* 0x000fe2000fffe03f */
[----:B------:R-:W-:Y:S01]  /*6250*/  F2FP.SATFINITE.E4M3.F32.PACK_AB_MERGE_C R156, R164, R172, RZ ;  /* 0x000000aca49c723e */ /* 0x000fe200048070ff */
[----:B------:R-:W-:Y:S01]  /*6260*/  FMUL.FTZ R34, R34, R11 ;  /* 0x0000000b22227220 */ /* 0x000fe20000410000 */
[----:B------:R-:W-:Y:S01]  /*6270*/  F2FP.SATFINITE.E4M3.F32.PACK_AB_MERGE_C R186, R152, R23, R9 ;  /* 0x0000001798ba723e */ /* 0x000fe20004807009 */
[-C--:B------:R-:W-:Y:S01]  /*6280*/  FMUL.FTZ R35, R35, R11.reuse ;  /* 0x0000000b23237220 */ /* 0x080fe20000410000 */
[-C--:B------:R-:W-:Y:S01]  /*6290*/  FMUL.FTZ R38, R38, R11.reuse ;  /* 0x0000000b26267220 */ /* 0x080fe20000410000 */
[-C--:B------:R-:W-:Y:S01]  /*62a0*/  FMUL.FTZ R39, R39, R11.reuse ;  /* 0x0000000b27277220 */ /* 0x080fe20000410000 */
[----:B------:R-:W-:Y:S01]  /*62b0*/  UMOV UR50, UR6 ;  /* 0x0000000600327c82 */ /* 0x000fe20008000000 */
        /* <DEDUP_REMOVED lines=57> */
[----:B------:R-:W-:Y:S01]  /*6650*/  FMUL.FTZ R24, R24, R158 ;  /* 0x0000009e18187220 */ /* 0x000fe20000410000 */
[----:B------:R-:W-:Y:S01]  /*6660*/  F2FP.SATFINITE.E4M3.F32.PACK_AB_MERGE_C R189, R161, R154, R157 ;  /* 0x0000009aa1bd723e */ /* 0x000fe2000480709d */
        /* <DEDUP_REMOVED lines=68> */
[----:B------:R-:W-:-:S02]  /*6ab0*/  IMAD.MOV.U32 R11, RZ, RZ, R153 ;  /* 0x000000ffff0b7224 */ /* 0x000fc400078e0099 */
[----:B------:R-:W-:Y:S01]  /*6ac0*/  IMAD.MOV.U32 R9, RZ, RZ, R155 ;  /* 0x000000ffff097224 */ /* 0x000fe200078e009b */
[----:B------:R-:W-:Y:S06]  /*6ad0*/  @P0 BRA `(.L_x_992) ;  /* 0xffffffdc00080947 */ /* 0x000fec000383ffff */
[----:B------:R-:W-:Y:S01]  /*6ae0*/  IMAD.MOV.U32 R11, RZ, RZ, R153 ;  /* 0x000000ffff0b7224 */ /* 0x000fe200078e0099 */
[----:B------:R-:W-:Y:S01]  /*6af0*/  UMOV UR50, UR6 ;  /* 0x0000000600327c82 */ /* 0x000fe20008000000 */
[----:B------:R-:W-:-:S07]  /*6b00*/  IMAD.MOV.U32 R9, RZ, RZ, R155 ;  /* 0x000000ffff097224 */ /* 0x000fce00078e009b */
.L_x_974:
[----:B------:R-:W0:Y:S01]  /*6b10*/  LDC R8, c[0x0][0x448] ;  /* 0x00011200ff087b82 */ /* 0x000e220000000800 */
[----:B------:R-:W-:-:S04]  /*6b20*/  UIADD3 UR53, -UR53, 0x1, URZ ;  /* 0x0000000135357890 */ /* 0x000fc8000fffe13f */
[----:B------:R-:W-:-:S03]  /*6b30*/  UIMAD UR53, UR39, UR54, UR53 ;  /* 0x00000036273572a4 */ /* 0x000fc6000f8e0235 */
[----:B------:R-:W1:Y:S08]  /*6b40*/  S2UR UR6, SR_CTAID.X ;  /* 0x00000000000679c3 */ /* 0x000e700000002500 */
[----:B------:R-:W2:Y:S01]  /*6b50*/  LDC R15, c[0x0][0x9e4] ;  /* 0x00027900ff0f7b82 */ /* 0x000ea20000000800 */
[----:B0-----:R-:W-:Y:S01]  /*6b60*/  ISETP.NE.AND P3, PT, R8, 0x1, PT ;  /* 0x000000010800780c */ /* 0x001fe20003f65270 */
[----:B-1----:R-:W-:-:S12]  /*6b70*/  ULEA UR6, UR6, 0x7f, 0x7 ;  /* 0x0000007f06067891 */ /* 0x002fd8000f8e383f */
[----:B------:R-:W0:Y:S01]  /*6b80*/  @P3 LDC R10, c[0x0][0x44c] ;  /* 0x00011300ff0a3b82 */ /* 0x000e220000000800 */
[----:B------:R-:W-:Y:S01]  /*6b90*/  IMAD.U32 R8, RZ, RZ, UR6 ;  /* 0x00000006ff087e24 */ /* 0x000fe2000f8e00ff */
[----:B--2---:R-:W-:-:S06]  /*6ba0*/  ISETP.GE.AND P6, PT, R15, 0x1, PT ;  /* 0x000000010f00780c */ /* 0x004fcc0003fc6270 */
[----:B------:R-:W1:Y:S01]  /*6bb0*/  @P3 LDC R13, c[0x0][0x450] ;  /* 0x00011400ff0d3b82 */ /* 0x000e620000000800 */
[----:B0-----:R-:W-:Y:S01]  /*6bc0*/  @P3 IMAD.HI.U32 R10, R10, UR6, RZ ;  /* 0x000000060a0a3c27 */ /* 0x001fe2000f8e00ff */
[----:B------:R-:W-:-:S04]  /*6bd0*/  ULDC UR6, c[0x0][0x9dc] ;  /* 0x0002770000067ab9 */ /* 0x000fc80000000800 */
[----:B-1----:R-:W-:-:S05]  /*6be0*/  @P3 SHF.R.U32.HI R8, RZ, R13, R10 ;  /* 0x0000000dff083219 */ /* 0x002fca000001160a */
[----:B------:R-:W-:-:S04]  /*6bf0*/  VIADD R8, R8, UR53 ;  /* 0x0000003508087c36 */ /* 0x000fc80008000000 */
[----:B------:R-:W-:Y:S01]  /*6c00*/  VIADD R10, R8, -UR6 ;  /* 0x80000006080a7c36 */ /* 0x000fe20008000000 */
[----:B------:R-:W-:Y:S06]  /*6c10*/  @!P6 BRA `(.L_x_993) ;  /* 0x00000000003ce947 */ /* 0x000fec0003800000 */
        /* <DEDUP_REMOVED lines=9> */
.L_x_994:
[----:B------:R-:W-:-:S13]  /*6cb0*/  ISETP.NE.AND P0, PT, R15, 0x1, PT ;  /* 0x000000010f00780c */ /* 0x000fda0003f05270 */
[----:B------:R-:W0:Y:S02]  /*6cc0*/  @P0 LDC.64 R12, c[0x0][0x9e8] ;  /* 0x00027a00ff0c0b82 */ /* 0x000e240000000a00 */
[----:B0-----:R-:W-:-:S05]  /*6cd0*/  @P0 IMAD.HI.U32 R12, R8, R12, RZ ;  /* 0x0000000c080c0227 */ /* 0x001fca00078e00ff */
[----:B------:R-:W-:-:S07]  /*6ce0*/  @P0 SHF.R.U32.HI R8, RZ, R13, R12 ;  /* 0x0000000dff080219 */ /* 0x000fce000001160c */
.L_x_995:
[----:B------:R-:W-:-:S05]  /*6cf0*/  IMAD R13, R8, R15, RZ ;  /* 0x0000000f080d7224 */ /* 0x000fca00078e02ff */
[----:B------:R-:W-:-:S07]  /*6d00*/  VIMNMX R10, R10, R13, !PT ;  /* 0x0000000d0a0a7248 */ /* 0x000fce0007fe0100 */
.L_x_993:
[----:B------:R-:W-:-:S05]  /*6d10*/  VIADD R10, R10, 0x3f ;  /* 0x0000003f0a0a7836 */ /* 0x000fca0000000000 */
[----:B------:R-:W-:-:S04]  /*6d20*/  SHF.R.S32.HI R13, RZ, 0x1f, R10 ;  /* 0x0000001fff0d7819 */ /* 0x000fc8000001140a */
[----:B------:R-:W-:-:S04]  /*6d30*/  LEA.HI R13, R13, R10, RZ, 0x6 ;  /* 0x0000000a0d0d7211 */ /* 0x000fc800078f30ff */
[----:B------:R-:W-:-:S04]  /*6d40*/  SHF.R.S32.HI R13, RZ, 0x6, R13 ;  /* 0x00000006ff0d7819 */ /* 0x000fc8000001140d */
[----:B------:R-:W-:-:S04]  /*6d50*/  VIMNMX R8, R16, R13, !PT ;  /* 0x0000000d10087248 */ /* 0x000fc80007fe0100 */
[----:B------:R-:W-:-:S13]  /*6d60*/  ISETP.LE.AND P0, PT, R8, UR50, PT ;  /* 0x0000003208007c0c */ /* 0x000fda000bf03270 */
[----:B------:R-:W-:Y:S05]  /*6d70*/  @!P0 BRA `(.L_x_996) ;  /* 0x0000001800588947 */ /* 0x000fea0003800000 */
[----:B------:R-:W-:Y:S01]  /*6d80*/  IMAD.MOV.U32 R10, RZ, RZ, R11 ;  /* 0x000000ffff0a7224 */ /* 0x000fe200078e000b */
[----:B------:R-:W-:Y:S01]  /*6d90*/  UMOV UR52, UR47 ;  /* 0x0000002f00347c82 */ /* 0x000fe20008000000 */
[----:B------:R-:W-:Y:S01]  /*6da0*/  IMAD.MOV.U32 R12, RZ, RZ, R9 ;  /* 0x000000ffff0c7224 */ /* 0x000fe200078e0009 */
[----:B------:R-:W-:-:S06]  /*6db0*/  UMOV UR51, UR49 ;  /* 0x0000003100337c82 */ /* 0x000fcc0008000000 */
.L_x_1006:
[----:B------:R-:W-:Y:S01]  /*6dc0*/  ISETP.NE.AND P0, PT, RZ, UR40, PT ;  /* 0x00000028ff007c0c */ /* 0x000fe2000bf05270 */
[----:B------:R-:W-:-:S04]  /*6dd0*/  UISETP.NE.AND UP0, UPT, UR51, 0x1, UPT ;  /* 0x000000013300788c */ /* 0x000fc8000bf05270 */
[----:B------:R-:W-:-:S04]  /*6de0*/  USEL UR47, URZ, 0x1, UP0 ;  /* 0x000000013f2f7887 */ /* 0x000fc80008000000 */
[----:B------:R-:W-:-:S04]  /*6df0*/  ULOP3.LUT UR47, UR52, UR47, URZ, 0x3c, !UPT ;  /* 0x0000002f342f7292 */ /* 0x000fc8000f8e3c3f */
[----:B------:R-:W-:Y:S08]  /*6e00*/  @P0 BRA `(.L_x_997) ;  /* 0x0000000000380947 */ /* 0x000ff00003800000 */
[----:B------:R-:W-:Y:S05]  /*6e10*/  @!P4 BRA `(.L_x_998) ;  /* 0x000000000004c947 */ /* 0x000fea0003800000 */
[----:B------:R-:W-:Y:S01]  /*6e20*/  BPT.TRAP 0x1 ;  /* 0x000000040000795c */ /* 0x000fe20000300000 */
.L_x_998:
[----:B------:R-:W-:Y:S01]  /*6e30*/  UIADD3 UR6, UR51, 0x1, URZ ;  /* 0x0000000133067890 */ /* 0x000fe2000fffe03f */
[----:B------:R-:W-:-:S03]  /*6e40*/  IMAD.U32 R9, RZ, RZ, UR47 ;  /* 0x0000002fff097e24 */ /* 0x000fc6000f8e00ff */
[----:B------:R-:W-:Y:S02]  /*6e50*/  UISETP.NE.AND UP0, UPT, UR6, 0x2, UPT ;  /* 0x000000020600788c */ /* 0x000fe4000bf05270 */
[----:B------:R-:W-:Y:S02]  /*6e60*/  SHF.L.U32 R9, R9, 0x1f, RZ ;  /* 0x0000001f09097819 */ /* 0x000fe400000006ff */
[----:B------:R-:W-:-:S04]  /*6e70*/  USEL UR6, UR6, URZ, UP0 ;  /* 0x0000003f06067287 */ /* 0x000fc80008000000 */
[----:B------:R-:W-:-:S09]  /*6e80*/  ULEA UR6, UR6, UR41, 0x3 ;  /* 0x0000002906067291 */ /* 0x000fd2000f8e183f */
[----:B------:R0:W1:Y:S01]  /*6e90*/  SYNCS.PHASECHK.TRANS64.TRYWAIT P1, [UR6+0x20830], R9 ;  /* 0x02083009ff0075a7 */ /* 0x0000620008020146 */
[----:B------:R-:W-:Y:S05]  /*6ea0*/  @!P4 BRA `(.L_x_999) ;  /* 0x000000000004c947 */ /* 0x000fea0003800000 */
[----:B------:R-:W-:Y:S01]  /*6eb0*/  BPT.TRAP 0x1 ;  /* 0x000000040000795c */ /* 0x000fe20000300000 */
.L_x_999:
[----:B-1----:R-:W-:Y:S05]  /*6ec0*/  @P1 BRA `(.L_x_997) ;  /* 0x0000000000081947 */ /* 0x002fea0003800000 */
[----:B------:R-:W1:Y:S02]  /*6ed0*/  SYNCS.PHASECHK.TRANS64.TRYWAIT P1, [UR6+0x20830], R9 ;  /* 0x02083009ff0075a7 */ /* 0x000e640008020146 */
[----:B-1----:R-:W-:Y:S05]  /*6ee0*/  @!P1 BRA `(.L_x_1000) ;  /* 0x000000c400c49947 */ /* 0x002fea0003800000 */
.L_x_997:
        /* <DEDUP_REMOVED lines=23> */
[----:B------:R-:W-:Y:S01]  /*7060*/  QGMMA.64x64x32.F32.E4M3.E4M3 R152, gdesc[UR32], RZ, !UPT, gsb0 ;  /* 0x00e00000209879f3 */ /* 0x000fe2000c0008ff */
[----:B------:R-:W-:Y:S02]  /*7070*/  UMOV UR31, 0x40000040 ;  /* 0x40000040001f7882 */ /* 0x000fe40000000000 */
        /* <DEDUP_REMOVED lines=25> */
.L_x_1002:
[----:B------:R-:W-:Y:S01]  /*7210*/  ULEA UR6, UR51, UR41, 0x3 ;  /* 0x0000002933067291 */ /* 0x000fe2000f8e183f */
[----:B------:R-:W-:-:S05]  /*7220*/  IMAD.U32 R9, RZ, RZ, UR52 ;  /* 0x00000034ff097e24 */ /* 0x000fca000f8e00ff */
[----:B------:R-:W-:-:S04]  /*7230*/  SHF.L.U32 R9, R9, 0x1f, RZ ;  /* 0x0000001f09097819 */ /* 0x000fc800000006ff */
[----:B------:R0:W1:Y:S01]  /*7240*/  SYNCS.PHASECHK.TRANS64.TRYWAIT P0, [UR6+0x20850], R9 ;  /* 0x02085009ff0075a7 */ /* 0x0000620008000146 */
[----:B------:R-:W-:Y:S05]  /*7250*/  @!P4 BRA `(.L_x_1003) ;  /* 0x000000000004c947 */ /* 0x000fea0003800000 */
[----:B------:R-:W-:Y:S01]  /*7260*/  BPT.TRAP 0x1 ;  /* 0x000000040000795c */ /* 0x000fe20000300000 */
.L_x_1003:
[----:B-1----:R-:W-:Y:S05]  /*7270*/  @P0 BRA `(.L_x_1001) ;  /* 0x0000000000080947 */ /* 0x002fea0003800000 */
[----:B------:R-:W1:Y:S02]  /*7280*/  SYNCS.PHASECHK.TRANS64.TRYWAIT P0, [UR6+0x20850], R9 ;  /* 0x02085009ff0075a7 */ /* 0x000e640008000146 */
[----:B-1----:R-:W-:Y:S05]  /*7290*/  @!P0 BRA `(.L_x_1004) ;  /* 0x000000c000f08947 */ /* 0x002fea0003800000 */
.L_x_1001:
[----:B------:R-:W-:Y:S01]  /*72a0*/  UIADD3 UR6, UR41, 0x400, URZ ;  /* 0x0000040029067890 */ /* 0x000fe2000fffe03f */
[----:B------:R-:W-:Y:S01]  /*72b0*/  WARPGROUP.ARRIVE ;  /* 0x00000000000079c5 */ /* 0x000fe20000000000 */
[----:B------:R-:W-:Y:S01]  /*72c0*/  UMOV UR7, 0x80000020 ;  /* 0x8000002000077882 */ /* 0x000fe20000000000 */
[----:B-1----:R-:W-:Y:S01]  /*72d0*/  FMNMX.FTZ R14, R152, R12, !PT ;  /* 0x0000000c980e7209 */ /* 0x002fe20007810000 */
[----:B------:R-:W-:Y:S01]  /*72e0*/  USHF.R.U32.HI UR6, URZ, 0x4, UR6 ;  /* 0x000000043f067899 */ /* 0x000fe20008011606 */
[----:B------:R-:W-:Y:S02]  /*72f0*/  FMNMX.FTZ R18, R154, R10, !PT ;  /* 0x0000000a9a127209 */ /* 0x000fe40007810000 */
[----:B0-----:R-:W-:Y:S01]  /*7300*/  FMNMX.FTZ R9, R153, R14, !PT ;  /* 0x0000000e99097209 */ /* 0x001fe20007810000 */
[----:B------:R-:W-:Y:S01]  /*7310*/  ULOP3.LUT UR6, UR6, 0x3fff, URZ, 0xc0, !UPT ;  /* 0x00003fff06067892 */ /* 0x000fe2000f8ec03f */
[----:B------:R-:W-:Y:S02]  /*7320*/  FMNMX.FTZ R11, R155, R18, !PT ;  /* 0x000000129b0b7209 */ /* 0x000fe40007810000 */
[----:B------:R-:W-:Y:S01]  /*7330*/  FMNMX.FTZ R14, R156, R9, !PT ;  /* 0x000000099c0e7209 */ /* 0x000fe20007810000 */
[----:B------:R-:W-:Y:S01]  /*7340*/  ULOP3.LUT UR6, UR6, 0x10000, URZ, 0xfc, !UPT ;  /* 0x0001000006067892 */ /* 0x000fe2000f8efc3f */
[----:B------:R-:W-:-:S02]  /*7350*/  FMNMX.FTZ R18, R158, R11, !PT ;  /* 0x0000000b9e127209 */ /* 0x000fc40007810000 */
[----:B------:R-:W-:Y:S01]  /*7360*/  FMNMX.FTZ R9, R157, R14, !PT ;  /* 0x0000000e9d097209 */ /* 0x000fe20007810000 */
[----:B------:R-:W-:Y:S01]  /*7370*/  ULEA UR6, UR51, UR6, 0xa ;  /* 0x0000000633067291 */ /* 0x000fe2000f8e503f */
[----:B------:R-:W-:Y:S02]  /*7380*/  FMNMX.FTZ R11, R159, R18, !PT ;  /* 0x000000129f0b7209 */ /* 0x000fe40007810000 */
[----:B------:R-:W-:Y:S02]  /*7390*/  FMNMX.FTZ R14, R160, R9, !PT ;  /* 0x00000009a00e7209 */ /* 0x000fe40007810000 */
[----:B------:R-:W-:Y:S02]  /*73a0*/  FMNMX.FTZ R18, R162, R11, !PT ;  /* 0x0000000ba2127209 */ /* 0x000fe40007810000 */
[----:B------:R-:W-:Y:S02]  /*73b0*/  FMNMX.FTZ R9, R161, R14, !PT ;  /* 0x0000000ea1097209 */ /* 0x000fe40007810000 */
[----:B------:R-:W-:Y:S01]  /*73c0*/  QGMMA.64x256x32.F32.E4M3.E4M3 R24, R188, gdesc[UR4], R24, gsb0 ;  /* 0x03e00004bc187df3 */ /* 0x000fe20008000818 */
[----:B------:R-:W-:Y:S01]  /*73d0*/  FMNMX.FTZ R11, R163, R18, !PT ;  /* 0x00000012a30b7209 */ /* 0x000fe20007810000 */
        /* <DEDUP_REMOVED lines=30> */
[----:B------:R-:W-:Y:S02]  /*75c0*/  FADD.FTZ R13, -R9, R12 ;  /* 0x0000000c090d7221 */ /* 0x000fe40000010100 */
[----:B------:R-:W-:-:S02]  /*75d0*/  FADD.FTZ R21, -R11, R10 ;  /* 0x0000000a0b157221 */ /* 0x000fc40000010100 */
[C---:B------:R-:W-:Y:S02]  /*75e0*/  FMUL.FTZ R13, R2.reuse, R13 ;  /* 0x0000000d020d7220 */ /* 0x040fe40000410000 */
[----:B------:R-:W-:-:S04]  /*75f0*/  FMUL.FTZ R10, R2, R21 ;  /* 0x00000015020a7220 */ /* 0x000fc80000410000 */
[----:B------:R-:W-:Y:S08]  /*7600*/  MUFU.EX2 R13, R13 ;  /* 0x0000000d000d7308 */ /* 0x000ff00000000800 */
[----:B------:R-:W-:Y:S01]  /*7610*/  MUFU.EX2 R10, R10 ;  /* 0x0000000a000a7308 */ /* 0x000fe20000000800 */
[----:B------:R-:W-:Y:S02]  /*7620*/  WARPGROUP.DEPBAR.LE gsb0, 0x0 ;  /* 0x00008000000079c5 */ /* 0x000fe40000010000 */
[----:B------:R-:W-:Y:S01]  /*7630*/  WARPGROUP.ARRIVE ;  /* 0x00000000000079c5 */ /* 0x000fe20000000000 */
[----:B------:R-:W-:-:S04]  /*7640*/  FFMA.FTZ R189, R2, R9, -8 ;  /* 0xc100000002bd7423 */ /* 0x000fc80000010009 */
[C-C-:B------:R-:W-:Y:S01]  /*7650*/  FFMA.FTZ R19, R2.reuse, R157, -R189.reuse ;  /* 0x0000009d02137223 */ /* 0x140fe200000108bd */
[----:B------:R-:W-:Y:S01]  /*7660*/  QGMMA.64x256x32.F32.E4M3.E4M3 R24, R184, gdesc[UR4], R24, gsb0 ;  /* 0x03e00004b8187df3 */ /* 0x000fe20008000818 */
[----:B------:R-:W-:-:S01]  /*7670*/  FFMA.FTZ R157, R2, R173, -R189 ;  /* 0x000000ad029d7223 */ /* 0x000fc200000108bd */
[C---:B------:R-:W-:Y:S01]  /*7680*/  FFMA.FTZ R173, R2.reuse, R11, -8 ;  /* 0xc100000002ad7423 */ /* 0x040fe2000001000b */
[----:B------:R-:W-:-:S01]  /*7690*/  FFMA.FTZ R12, R2, R152, -R189 ;  /* 0x00000098020c7223 */ /* 0x000fc200000108bd */
[C-C-:B------:R-:W-:Y:S01]  /*76a0*/  FFMA.FTZ R23, R2.reuse, R165, -R189.reuse ;  /* 0x000000a502177223 */ /* 0x140fe200000108bd */
[----:B------:R-:W-:-:S01]  /*76b0*/  FFMA.FTZ R15, R2, R153, -R189 ;  /* 0x00000099020f7223 */ /* 0x000fc200000108bd */
[C-C-:B------:R-:W-:Y:S01]  /*76c0*/  FFMA.FTZ R165, R2.reuse, R154, -R173.reuse ;  /* 0x0000009a02a57223 */ /* 0x140fe200000108ad */
[----:B------:R-:W-:-:S01]  /*76d0*/  FFMA.FTZ R154, R2, R155, -R173 ;  /* 0x0000009b029a7223 */ /* 0x000fc200000108ad */
[C-C-:B------:R-:W-:Y:S01]  /*76e0*/  FFMA.FTZ R14, R2.reuse, R156, -R189.reuse ;  /* 0x0000009c020e7223 */ /* 0x140fe200000108bd */
        /* <DEDUP_REMOVED lines=16> */
[----:B------:R-:W-:Y:S01]  /*77f0*/  MUFU.EX2 R15, R15 ;  /* 0x0000000f000f7308 */ /* 0x000fe20000000800 */
        /* <DEDUP_REMOVED lines=9> */
[C---:B------:R-:W-:Y:S01]  /*7890*/  FFMA.FTZ R160, R2.reuse, R180, -R189 ;  /* 0x000000b402a07223 */ /* 0x040fe200000108bd */
[----:B------:R-:W-:-:S01]  /*78a0*/  FFMA.FTZ R182, R2, R182, -R173 ;  /* 0x000000b602b67223 */ /* 0x000fc200000108ad */
[C---:B------:R-:W-:Y:S01]  /*78b0*/  FFMA.FTZ R169, R2.reuse, R181, -R189 ;  /* 0x000000b502a97223 */ /* 0x040fe200000108bd */
[----:B------:R-:W-:-:S01]  /*78c0*/  FFMA.FTZ R173, R2, R183, -R173 ;  /* 0x000000b702ad7223 */ /* 0x000fc200000108ad */
[----:B------:R-:W-:-:S02]  /*78d0*/  IADD3 R163, -R17, 0xb, RZ ;  /* 0x0000000b11a37810 */ /* 0x000fc40007ffe1ff */
[----:B------:R-:W-:Y:S08]  /*78e0*/  MUFU.EX2 R14, R14 ;  /* 0x0000000e000e7308 */ /* 0x000ff00000000800 */
[----:B------:R-:W1:Y:S01]  /*78f0*/  MUFU.EX2 R164, R164 ;  /* 0x000000a400a47308 */ /* 0x000e620000000800 */
[----:B0-----:R-:W-:-:S07]  /*7900*/  FADD.FTZ R3, R154, R3 ;  /* 0x000000039a037221 */ /* 0x001fce0000010000 */
[----:B------:R-:W0:Y:S08]  /*7910*/  MUFU.EX2 R19, R19 ;  /* 0x0000001300137308 */ /* 0x000e300000000800 */
[----:B------:R2:W3:Y:S01]  /*7920*/  MUFU.EX2 R168, R159 ;  /* 0x0000009f00a87308 */ /* 0x0004e20000000800 */
[----:B-1----:R-:W-:-:S07]  /*7930*/  FADD.FTZ R3, R164, R3 ;  /* 0x00000003a4037221 */ /* 0x002fce0000010000 */
[----:B------:R-:W1:Y:S01]  /*7940*/  MUFU.EX2 R18, R18 ;  /* 0x0000001200127308 */ /* 0x000e620000000800 */
[----:B--2---:R-:W-:-:S04]  /*7950*/  FADD.FTZ R159, R15, R0 ;  /* 0x000000000f9f7221 */ /* 0x004fc80000010000 */
[----:B------:R-:W-:-:S03]  /*7960*/  FADD.FTZ R0, R14, R159 ;  /* 0x0000009f0e007221 */ /* 0x000fc60000010000 */
[----:B------:R-:W2:Y:S01]  /*7970*/  MUFU.EX2 R155, R155 ;  /* 0x0000009b009b7308 */ /* 0x000ea20000000800 */
[----:B0-----:R-:W-:-:S01]  /*7980*/  FADD.FTZ R159, R19, R0 ;  /* 0x00000000139f7221 */ /* 0x001fc20000010000 */
[----:B---3--:R-:W-:-:S06]  /*7990*/  FADD.FTZ R0, R168, R3 ;  /* 0x00000003a8007221 */ /* 0x008fcc0000010000 */
[----:B------:R-:W0:Y:S01]  /*79a0*/  MUFU.EX2 R21, R21 ;  /* 0x0000001500157308 */ /* 0x000e220000000800 */
[----:B-1----:R-:W-:-:S07]  /*79b0*/  FADD.FTZ R162, R18, R159 ;  /* 0x0000009f12a27221 */ /* 0x002fce0000010000 */
[----:B------:R-:W1:Y:S01]  /*79c0*/  MUFU.EX2 R158, R158 ;  /* 0x0000009e009e7308 */ /* 0x000e620000000800 */
[----:B--2---:R-:W-:-:S07]  /*79d0*/  FADD.FTZ R3, R155, R0 ;  /* 0x000000009b037221 */ /* 0x004fce0000010000 */
[----:B------:R-:W2:Y:S01]  /*79e0*/  MUFU.EX2 R20, R20 ;  /* 0x0000001400147308 */ /* 0x000ea20000000800 */
[----:B0-----:R-:W-:-:S01]  /*79f0*/  FADD.FTZ R159, R21, R162 ;  /* 0x000000a2159f7221 */ /* 0x001fc20000010000 */
[----:B------:R-:W-:-:S06]  /*7a00*/  IMAD.U32 R162, RZ, RZ, UR49 ;  /* 0x00000031ffa27e24 */ /* 0x000fcc000f8e00ff */
        /* <DEDUP_REMOVED lines=8> */
[----:B------:R-:W-:-:S05]  /*7a90*/  @!P5 LEA R0, R162, UR41, 0x3 ;  /* 0x00000029a200dc11 */ /* 0x000fca000f8e18ff */
[----:B------:R-:W-:Y:S01]  /*7aa0*/  @!P5 VIADD R0, R0, 0x20840 ;  /* 0x000208400000d836 */ /* 0x000fe20000000000 */
[----:B------:R-:W1:Y:S01]  /*7ab0*/  MUFU.EX2 R170, R170 ;  /* 0x000000aa00aa7308 */ /* 0x000e620000000800 */
[----:B--2---:R-:W-:-:S03]  /*7ac0*/  FADD.FTZ R3, R167, R3 ;  /* 0x00000003a7037221 */ /* 0x004fc60000010000 */
[----:B------:R-:W-:-:S04]  /*7ad0*/  @!P5 PRMT R0, RZ, 0x654, R0 ;  /* 0x00000654ff00d816 */ /* 0x000fc80000000000 */
        /* <DEDUP_REMOVED lines=12> */
[----:B------:R-:W-:Y:S01]  /*7ba0*/  MUFU.EX2 R156, R156 ;  /* 0x0000009c009c7308 */ /* 0x000fe20000000800 */
[----:B0-----:R-:W-:-:S07]  /*7bb0*/  FADD.FTZ R159, R157, R162 ;  /* 0x000000a29d9f7221 */ /* 0x001fce0000010000 */
        /* <DEDUP_REMOVED lines=10> */
[----:B0-----:R-:W-:-:S01]  /*7c60*/  FADD.FTZ R3, R182, R3 ;  /* 0x00000003b6037221 */ /* 0x001fc20000010000 */
[----:B------:R-:W-:-:S02]  /*7c70*/  WARPGROUP.DEPBAR.LE gsb0, 0x0 ;  /* 0x00008000000079c5 */ /* 0x000fc40000010000 */
[----:B------:R0:W-:Y:S06]  /*7c80*/  BAR.ARV R163, 0x100 ;  /* 0x000400a30000751d */ /* 0x0001ec0000002000 */
[----:B------:R2:W-:Y:S01]  /*7c90*/  @!P5 SYNCS.ARRIVE.TRANS64.RED.A1T0 RZ, [R0+URZ], RZ ;  /* 0x000000ff00ffd9a7 */ /* 0x0005e2000810043f */
[----:B-1----:R-:W-:-:S01]  /*7ca0*/  FADD.FTZ R3, R173, R3 ;  /* 0x00000003ad037221 */ /* 0x002fc20000010000 */
[----:B--2---:R-:W-:-:S04]  /*7cb0*/  FADD.FTZ R0, R156, R159 ;  /* 0x0000009f9c007221 */ /* 0x004fc80000010000 */
[----:B------:R-:W-:-:S04]  /*7cc0*/  FADD.FTZ R159, R161, R0 ;  /* 0x00000000a19f7221 */ /* 0x000fc80000010000 */
[----:B------:R-:W-:-:S04]  /*7cd0*/  FADD.FTZ R0, R160, R159 ;  /* 0x0000009fa0007221 */ /* 0x000fc80000010000 */
[----:B------:R-:W-:Y:S01]  /*7ce0*/  FADD.FTZ R0, R169, R0 ;  /* 0x00000000a9007221 */ /* 0x000fe20000010000 */
[----:B0-----:R-:W-:Y:S06]  /*7cf0*/  @!P4 BRA `(.L_x_1005) ;  /* 0x000000000004c947 */ /* 0x001fec0003800000 */
[----:B------:R-:W-:Y:S01]  /*7d00*/  BPT.TRAP 0x1 ;  /* 0x000000040000795c */ /* 0x000fe20000300000 */
.L_x_1005:
        /* <DEDUP_REMOVED lines=156> */
[----:B------:R-:W-:-:S05]  /*86d0*/  UMOV UR50, UR6 ;  /* 0x0000000600327c82 */ /* 0x000fca0008000000 */
.L_x_996:
[----:B------:R-:W-:-:S13]  /*86e0*/  ISETP.LE.AND P0, PT, R16, UR50, PT ;  /* 0x0000003210007c0c */ /* 0x000fda000bf03270 */
[----:B------:R-:W-:Y:S05]  /*86f0*/  @!P0 BRA `(.L_x_1007) ;  /* 0x0000002400048947 */ /* 0x000fea0003800000 */
[C---:B------:R-:W-:Y:S01]  /*8700*/  VIADD R8, R17.reuse, 0x8 ;  /* 0x0000000811087836 */ /* 0x040fe20000000000 */
[----:B------:R-:W-:Y:S01]  /*8710*/  IADD3 R17, -R17, 0xb, RZ ;  /* 0x0000000b11117810 */ /* 0x000fe20007ffe1ff */
[----:B------:R-:W-:Y:S01]  /*8720*/  IMAD.MOV.U32 R10, RZ, RZ, R11 ;  /* 0x000000ffff0a7224 */ /* 0x000fe200078e000b */
[----:B------:R-:W-:Y:S01]  /*8730*/  UMOV UR56, UR47 ;  /* 0x0000002f00387c82 */ /* 0x000fe20008000000 */
[----:B------:R-:W-:Y:S01]  /*8740*/  IMAD.MOV.U32 R12, RZ, RZ, R9 ;  /* 0x000000ffff0c7224 */ /* 0x000fe200078e0009 */
[----:B------:R-:W-:Y:S01]  /*8750*/  UMOV UR55, UR49 ;  /* 0x0000003100377c82 */ /* 0x000fe20008000000 */
[----:B------:R-:W-:Y:S01]  /*8760*/  ULDC UR51, c[0x0][0x9e4] ;  /* 0x0002790000337ab9 */ /* 0x000fe20000000800 */
[----:B------:R-:W-:Y:S01]  /*8770*/  ULDC UR53, c[0x0][0x288] ;  /* 0x0000a20000357ab9 */ /* 0x000fe20000000800 */
[----:B------:R-:W-:Y:S01]  /*8780*/  ULDC UR54, c[0x0][0x2f0] ;  /* 0x0000bc0000367ab9 */ /* 0x000fe20000000800 */
[----:B------:R-:W-:-:S05]  /*8790*/  ULDC UR52, c[0x0][0x9e0] ;  /* 0x0002780000347ab9 */ /* 0x000fca0000000800 */
.L_x_1025:
        /* <DEDUP_REMOVED lines=9> */
.L_x_1009:
[----:B------:R-:W-:Y:S01]  /*8830*/  ULEA UR6, UR49, UR41, 0x3 ;  /* 0x0000002931067291 */ /* 0x000fe2000f8e183f */
[----:B------:R-:W-:-:S05]  /*8840*/  IMAD.U32 R9, RZ, RZ, UR47 ;  /* 0x0000002fff097e24 */ /* 0x000fca000f8e00ff */
[----:B------:R-:W-:-:S04]  /*8850*/  SHF.L.U32 R9, R9, 0x1f, RZ ;  /* 0x0000001f09097819 */ /* 0x000fc800000006ff */
[----:B------:R0:W1:Y:S01]  /*8860*/  SYNCS.PHASECHK.TRANS64.TRYWAIT P1, [UR6+0x20830], R9 ;  /* 0x02083009ff0075a7 */ /* 0x0000620008020146 */
[----:B------:R-:W-:Y:S05]  /*8870*/  @!P4 BRA `(.L_x_1010) ;  /* 0x000000000004c947 */ /* 0x000fea0003800000 */
[----:B------:R-:W-:Y:S01]  /*8880*/  BPT.TRAP 0x1 ;  /* 0x000000040000795c */ /* 0x000fe20000300000 */
.L_x_1010:
[----:B-1----:R-:W-:Y:S05]  /*8890*/  @P1 BRA `(.L_x_1008) ;  /* 0x0000000000081947 */ /* 0x002fea0003800000 */
[----:B------:R-:W1:Y:S02]  /*88a0*/  SYNCS.PHASECHK.TRANS64.TRYWAIT P1, [UR6+0x20830], R9 ;  /* 0x02083009ff0075a7 */ /* 0x000e640008020146 */
[----:B-1----:R-:W-:Y:S05]  /*88b0*/  @!P1 BRA `(.L_x_1011) ;  /* 0x000000ac00809947 */ /* 0x002fea0003800000 */
.L_x_1008:
[----:B------:R2:W-:Y:S01]  /*88c0*/  BAR.SYNC.DEFER_BLOCKING R8, 0x100 ;  /* 0x000400080000751d */ /* 0x0005e20000010000 */
[----:B------:R-:W-:Y:S01]  /*88d0*/  R2UR UR32, R4 ;  /* 0x00000000042072ca */ /* 0x000fe200000e0000 */
[----:B------:R-:W-:Y:S01]  /*88e0*/  ULEA UR34, UR49, UR46, 0xa ;  /* 0x0000002e31227291 */ /* 0x000fe2000f8e503f */
[----:B------:R-:W-:-:S03]  /*88f0*/  R2UR UR33, R5 ;  /* 0x00000000052172ca */ /* 0x000fc600000e0000 */
        /* <DEDUP_REMOVED lines=12> */
[----:B------:R-:W-:Y:S01]  /*89c0*/  WARPGROUP.ARRIVE ;  /* 0x00000000000079c5 */ /* 0x000fe20000000000 */
[----:B------:R-:W-:Y:S01]  /*89d0*/  UMOV UR27, 0x40000040 ;  /* 0x40000040001b7882 */ /* 0x000fe20000000000 */
[----:B------:R-:W-:Y:S01]  /*89e0*/  UIADD3 UR30, UR34, 0x206, URZ ;  /* 0x00000206221e7890 */ /* 0x000fe2000fffe03f */
[----:B------:R-:W-:-:S03]  /*89f0*/  UMOV UR31, 0x40000040 ;  /* 0x40000040001f7882 */ /* 0x000fc60000000000 */
        /* <DEDUP_REMOVED lines=23> */
[----:B--2---:R-:W-:Y:S05]  /*8b70*/  @P0 BRA `(.L_x_1012) ;  /* 0x00000000002c0947 */ /* 0x004fea0003800000 */
[----:B------:R-:W-:Y:S05]  /*8b80*/  @!P4 BRA `(.L_x_1013) ;  /* 0x000000000004c947 */ /* 0x000fea0003800000 */
[----:B------:R-:W-:Y:S01]  /*8b90*/  BPT.TRAP 0x1 ;  /* 0x000000040000795c */ /* 0x000fe20000300000 */
.L_x_1013:
[----:B------:R-:W-:Y:S01]  /*8ba0*/  ULEA UR6, UR55, UR41, 0x3 ;  /* 0x0000002937067291 */ /* 0x000fe2000f8e183f */
[----:B01----:R-:W-:-:S05]  /*8bb0*/  IMAD.U32 R9, RZ, RZ, UR56 ;  /* 0x00000038ff097e24 */ /* 0x003fca000f8e00ff */
[----:B------:R-:W-:-:S04]  /*8bc0*/  SHF.L.U32 R9, R9, 0x1f, RZ ;  /* 0x0000001f09097819 */ /* 0x000fc800000006ff */
[----:B------:R0:W1:Y:S01]  /*8bd0*/  SYNCS.PHASECHK.TRANS64.TRYWAIT P0, [UR6+0x20850], R9 ;  /* 0x02085009ff0075a7 */ /* 0x0000620008000146 */
[----:B------:R-:W-:Y:S05]  /*8be0*/  @!P4 BRA `(.L_x_1014) ;  /* 0x000000000004c947 */ /* 0x000fea0003800000 */
[----:B------:R-:W-:Y:S01]  /*8bf0*/  BPT.TRAP 0x1 ;  /* 0x000000040000795c */ /* 0x000fe20000300000 */
.L_x_1014:
[----:B-1----:R-:W-:Y:S05]  /*8c00*/  @P0 BRA `(.L_x_1012) ;  /* 0x0000000000080947 */ /* 0x002fea0003800000 */
[----:B------:R-:W1:Y:S02]  /*8c10*/  SYNCS.PHASECHK.TRANS64.TRYWAIT P0, [UR6+0x20850], R9 ;  /* 0x02085009ff0075a7 */ /* 0x000e640008000146 */
[----:B-1----:R-:W-:Y:S05]  /*8c20*/  @!P0 BRA `(.L_x_1015) ;  /* 0x000000a800bc8947 */ /* 0x002fea0003800000 */
.L_x_1012:
[----:B------:R-:W-:Y:S01]  /*8c30*/  UIADD3 UR6, UR41, 0x400, URZ ;  /* 0x0000040029067890 */ /* 0x000fe2000fffe03f */
[----:B------:R-:W-:Y:S01]  /*8c40*/  WARPGROUP.ARRIVE ;  /* 0x00000000000079c5 */ /* 0x000fe20000000000 */
[----:B------:R-:W-:Y:S01]  /*8c50*/  UMOV UR7, 0x80000020 ;  /* 0x8000002000077882 */ /* 0x000fe20000000000 */
[----:B-1----:R-:W1:Y:S01]  /*8c60*/  @P3 LDC R14, c[0x0][0x44c] ;  /* 0x00011300ff0e3b82 */ /* 0x002e620000000800 */
[----:B------:R-:W-:Y:S01]  /*8c70*/  USHF.R.U32.HI UR6, URZ, 0x4, UR6 ;  /* 0x000000043f067899 */ /* 0x000fe20008011606 */
[----:B------:R-:W-:Y:S02]  /*8c80*/  IMAD.U32 R11, RZ, RZ, UR49 ;  /* 0x00000031ff0b7e24 */ /* 0x000fe4000f8e00ff */
[----:B0-----:R-:W-:Y:S01]  /*8c90*/  IMAD.MOV.U32 R9, RZ, RZ, R7 ;  /* 0x000000ffff097224 */ /* 0x001fe200078e0007 */
[----:B------:R-:W-:Y:S02]  /*8ca0*/  ULOP3.LUT UR6, UR6, 0x3fff, URZ, 0xc0, !UPT ;  /* 0x00003fff06067892 */ /* 0x000fe4000f8ec03f */
[----:B------:R-:W-:Y:S01]  /*8cb0*/  @!P5 LEA R11, R11, UR41, 0x3 ;  /* 0x000000290b0bdc11 */ /* 0x000fe2000f8e18ff */
[----:B------:R-:W0:Y:S01]  /*8cc0*/  @P3 LDC R13, c[0x0][0x450] ;  /* 0x00011400ff0d3b82 */ /* 0x000e220000000800 */
[----:B------:R-:W-:-:S03]  /*8cd0*/  ULOP3.LUT UR6, UR6, 0x10000, URZ, 0xfc, !UPT ;  /* 0x0001000006067892 */ /* 0x000fc6000f8efc3f */
[----:B------:R-:W-:Y:S01]  /*8ce0*/  @!P5 VIADD R11, R11, 0x20840 ;  /* 0x000208400b0bd836 */ /* 0x000fe20000000000 */
[----:B------:R-:W-:-:S09]  /*8cf0*/  ULEA UR6, UR55, UR6, 0xa ;  /* 0x0000000637067291 */ /* 0x000fd2000f8e503f */
[----:B------:R-:W-:Y:S01]  /*8d00*/  QGMMA.64x256x32.F32.E4M3.E4M3 R24, R188, gdesc[UR4], R24, gsb0 ;  /* 0x03e00004bc187df3 */ /* 0x000fe20008000818 */
[----:B------:R-:W-:Y:S01]  /*8d10*/  UIADD3 UR6, UR6, 0x2, URZ ;  /* 0x0000000206067890 */ /* 0x000fe2000fffe03f */
[----:B-1----:R-:W-:Y:S01]  /*8d20*/  @P3 IMAD.HI.U32 R14, R7, R14, RZ ;  /* 0x0000000e070e3227 */ /* 0x002fe200078e00ff */
[----:B------:R-:W-:-:S04]  /*8d30*/  UMOV UR7, 0x80000020 ;  /* 0x8000002000077882 */ /* 0x000fc80000000000 */
[----:B0-----:R-:W-:Y:S02]  /*8d40*/  @P3 SHF.R.U32.HI R9, RZ, R13, R14 ;  /* 0x0000000dff093219 */ /* 0x001fe4000001160e */
[----:B------:R-:W-:-:S03]  /*8d50*/  @!P5 PRMT R14, RZ, 0x654, R11 ;  /* 0x00000654ff0ed816 */ /* 0x000fc6000000000b */
[----:B------:R-:W0:Y:S01]  /*8d60*/  SHFL.IDX PT, R13, R9, RZ, 0x1c1f ;  /* 0x001c1fff090d7589 */ /* 0x000e2200000e0000 */
[----:B------:R-:W-:Y:S02]  /*8d70*/  WARPGROUP.DEPBAR.LE gsb0, 0x0 ;  /* 0x00008000000079c5 */ /* 0x000fe40000010000 */
[----:B------:R-:W-:-:S13]  /*8d80*/  WARPGROUP.ARRIVE ;  /* 0x00000000000079c5 */ /* 0x000fda0000000000 */
[----:B------:R-:W-:Y:S01]  /*8d90*/  QGMMA.64x256x32.F32.E4M3.E4M3 R24, R184, gdesc[UR4], R24, gsb0 ;  /* 0x03e00004b8187df3 */ /* 0x000fe20008000818 */
[----:B------:R-:W-:-:S04]  /*8da0*/  USHF.L.U32 UR7, UR50, 0x6, URZ ;  /* 0x0000000632077899 */ /* 0x000fc8000800063f */
[----:B------:R-:W-:-:S06]  /*8db0*/  UIADD3 UR6, -UR7, 0x1, URZ ;  /* 0x0000000107067890 */ /* 0x000fcc000fffe13f */
[----:B------:R-:W-:-:S04]  /*8dc0*/  IMAD.U32 R15, RZ, RZ, UR6 ;  /* 0x00000006ff0f7e24 */ /* 0x000fc8000f8e00ff */
[----:B------:R-:W-:Y:S01]  /*8dd0*/  IMAD R11, R6, -0x2, R15 ;  /* 0xfffffffe060b7824 */ /* 0x000fe200078e020f */
[----:B------:R-:W-:Y:S02]  /*8de0*/  WARPGROUP.DEPBAR.LE gsb0, 0x0 ;  /* 0x00008000000079c5 */ /* 0x000fe40000010000 */
[----:B------:R-:W-:Y:S01]  /*8df0*/  IMAD.U32 R186, RZ, RZ, UR54 ;  /* 0x00000036ffba7e24 */ /* 0x000fe2000f8e00ff */
[----:B------:R1:W-:Y:S06]  /*8e00*/  BAR.ARV R17, 0x100 ;  /* 0x000400110000751d */ /* 0x0003ec0000002000 */
[----:B------:R-:W-:Y:S01]  /*8e10*/  IMAD R11, R186, UR39, R11 ;  /* 0x00000027ba0b7c24 */ /* 0x000fe2000f8e020b */
[----:B------:R0:W-:Y:S03]  /*8e20*/  @!P5 SYNCS.ARRIVE.TRANS64.RED.A1T0 RZ, [R14+URZ], RZ ;  /* 0x000000ff0effd9a7 */ /* 0x0001e6000810043f */
[----:B------:R-:W-:-:S04]  /*8e30*/  VIADD R11, R11, -UR53 ;  /* 0x800000350b0b7c36 */ /* 0x000fc80008000000 */
[C---:B------:R-:W-:Y:S02]  /*8e40*/  VIADD R22, R11.reuse, UR52 ;  /* 0x000000340b167c36 */ /* 0x040fe40008000000 */
[----:B------:R-:W-:Y:S02]  /*8e50*/  VIADD R23, R11, UR48 ;  /* 0x000000300b177c36 */ /* 0x000fe40008000000 */
[--C-:B0-----:R-:W-:Y:S02]  /*8e60*/  IMAD.IADD R14, R22, 0x1, R13.reuse ;  /* 0x00000001160e7824 */ /* 0x101fe400078e020d */
[----:B------:R-:W-:Y:S01]  /*8e70*/  IMAD.IADD R18, R23, 0x1, R13 ;  /* 0x0000000117127824 */ /* 0x000fe200078e020d */
[----:B-1----:R-:W-:Y:S06]  /*8e80*/  @!P6 BRA `(.L_x_1016) ;  /* 0x00000000005ce947 */ /* 0x002fec0003800000 */
[----:B------:R-:W-:Y:S01]  /*8e90*/  IMAD R11, R186, UR39, R13 ;  /* 0x00000027ba0b7c24 */ /* 0x000fe2000f8e020d */
[----:B------:R-:W-:Y:S03]  /*8ea0*/  BSSY B0, `(.L_x_1017) ;  /* 0x0000011000007945 */ /* 0x000fe60003800000 */
        /* <DEDUP_REMOVED lines=11> */
.L_x_1018:
[----:B------:R-:W-:-:S05]  /*8f60*/  IMAD.U32 R184, RZ, RZ, UR51 ;  /* 0x00000033ffb87e24 */ /* 0x000fca000f8e00ff */
[----:B------:R-:W-:-:S13]  /*8f70*/  ISETP.NE.AND P0, PT, R184, 0x1, PT ;  /* 0x00000001b800780c */ /* 0x000fda0003f05270 */
[----:B------:R-:W0:Y:S02]  /*8f80*/  @P0 LDC.64 R20, c[0x0][0x9e8] ;  /* 0x00027a00ff140b82 */ /* 0x000e240000000a00 */
[----:B0-----:R-:W-:-:S05]  /*8f90*/  @P0 IMAD.HI.U32 R20, R11, R20, RZ ;  /* 0x000000140b140227 */ /* 0x001fca00078e00ff */
[----:B------:R-:W-:-:S07]  /*8fa0*/  @P0 SHF.R.U32.HI R11, RZ, R21, R20 ;  /* 0x00000015ff0b0219 */ /* 0x000fce0000011614 */
.L_x_1019:
[----:B------:R-:W-:Y:S05]  /*8fb0*/  BSYNC B0 ;  /* 0x0000000000007941 */ /* 0x000fea0003800000 */
.L_x_1017:
[----:B------:R-:W-:-:S04]  /*8fc0*/  IMAD R11, R11, R184, -UR7 ;  /* 0x800000070b0b7e24 */ /* 0x000fc8000f8e02b8 */
[----:B------:R-:W-:-:S05]  /*8fd0*/  IMAD R11, R6, -0x2, R11 ;  /* 0xfffffffe060b7824 */ /* 0x000fca00078e020b */
[----:B------:R-:W-:Y:S02]  /*8fe0*/  VIADDMNMX R14, R11, R184, R14, PT ;  /* 0x000000b80b0e7246 */ /* 0x000fe4000380010e */
[----:B------:R-:W-:-:S07]  /*8ff0*/  VIMNMX R18, R18, R11, !PT ;  /* 0x0000000b12127248 */ /* 0x000fce0007fe0100 */
.L_x_1016:
[----:B------:R-:W-:Y:S01]  /*9000*/  UISETP.GT.AND UP0, UPT, UR50, -0x1, UPT ;  /* 0xffffffff3200788c */ /* 0x000fe2000bf04270 */
[----:B------:R-:W0:Y:S05]  /*9010*/  SHFL.IDX PT, R9, R9, 0x1, 0x1c1f ;  /* 0x003c1f0009097f89 */ /* 0x000e2a00000e0000 */
[----:B------:R-:W-:-:S04]  /*9020*/  PLOP3.LUT P0, PT, PT, PT, UP0, 0x80, 0x0 ;  /* 0x000000000000781c */ /* 0x000fc80003f0f008 */
[C---:B------:R-:W-:Y:S02]  /*9030*/  ISETP.GT.AND P2, PT, R18.reuse, RZ, P0 ;  /* 0x000000ff1200720c */ /* 0x040fe40000744270 */
[----:B------:R-:W-:Y:S02]  /*9040*/  ISETP.GT.AND P1, PT, R18, 0x1, P0 ;  /* 0x000000011200780c */ /* 0x000fe40000724270 */
[C---:B------:R-:W-:Y:S02]  /*9050*/  ISETP.LT.OR P2, PT, R14.reuse, 0x1, P2 ;  /* 0x000000010e00780c */ /* 0x040fe40001741670 */
[----:B------:R-:W-:Y:S02]  /*9060*/  ISETP.LT.OR P1, PT, R14, 0x2, P1 ;  /* 0x000000020e00780c */ /* 0x000fe40000f21670 */
[----:B------:R-:W-:Y:S02]  /*9070*/  FSEL R187, R152, -INF , !P2 ;  /* 0xff80000098bb7808 */ /* 0x000fe40005000000 */
[----:B------:R-:W-:-:S02]  /*9080*/  FSEL R185, R153, -INF , !P1 ;  /* 0xff80000099b97808 */ /* 0x000fc40004800000 */
[C---:B------:R-:W-:Y:S02]  /*9090*/  ISETP.GT.AND P2, PT, R18.reuse, 0x8, P0 ;  /* 0x000000081200780c */ /* 0x040fe40000744270 */
[----:B------:R-:W-:Y:S01]  /*90a0*/  ISETP.GT.AND P1, PT, R18, 0x9, P0 ;  /* 0x000000091200780c */ /* 0x000fe20000724270 */
[----:B0-----:R-:W-:Y:S01]  /*90b0*/  IMAD.IADD R20, R23, 0x1, R9 ;  /* 0x0000000117147824 */ /* 0x001fe200078e0209 */
[C---:B------:R-:W-:Y:S02]  /*90c0*/  ISETP.LT.OR P2, PT, R14.reuse, 0x9, P2 ;  /* 0x000000090e00780c */ /* 0x040fe40001741670 */
[----:B------:R-:W-:Y:S02]  /*90d0*/  ISETP.LT.OR P1, PT, R14, 0xa, P1 ;  /* 0x0000000a0e00780c */ /* 0x000fe40000f21670 */
[----:B------:R-:W-:Y:S02]  /*90e0*/  FSEL R153, R156, -INF , !P2 ;  /* 0xff8000009c997808 */ /* 0x000fe40005000000 */
[----:B------:R-:W-:-:S02]  /*90f0*/  FSEL R157, R157, -INF , !P1 ;  /* 0xff8000009d9d7808 */ /* 0x000fc40004800000 */
[C---:B------:R-:W-:Y:S02]  /*9100*/  ISETP.GT.AND P2, PT, R18.reuse, 0x10, P0 ;  /* 0x000000101200780c */ /* 0x040fe40000744270 */
[----:B------:R-:W-:Y:S02]  /*9110*/  ISETP.GT.AND P1, PT, R18, 0x11, P0 ;  /* 0x000000111200780c */ /* 0x000fe40000724270 */
        /* <DEDUP_REMOVED lines=31> */
[----:B------:R-:W-:Y:S01]  /*9310*/  ISETP.LT.OR P1, PT, R14, 0x3a, P1 ;  /* 0x0000003a0e00780c */ /* 0x000fe20000f21670 */
[----:B------:R-:W-:Y:S01]  /*9320*/  IMAD.IADD R14, R22, 0x1, R9 ;  /* 0x00000001160e7824 */ /* 0x000fe200078e0209 */
[----:B------:R-:W-:Y:S02]  /*9330*/  FSEL R23, R180, -INF , !P2 ;  /* 0xff800000b4177808 */ /* 0x000fe40005000000 */
[----:B------:R-:W-:Y:S01]  /*9340*/  FSEL R181, R181, -INF , !P1 ;  /* 0xff800000b5b57808 */ /* 0x000fe20004800000 */
[----:B------:R-:W-:Y:S08]  /*9350*/  @!P6 BRA `(.L_x_1020) ;  /* 0x00000000005ce947 */ /* 0x000ff00003800000 */
        /* <DEDUP_REMOVED lines=13> */
.L_x_1022:
[----:B------:R-:W-:-:S05]  /*9430*/  IMAD.U32 R22, RZ, RZ, UR51 ;  /* 0x00000033ff167e24 */ /* 0x000fca000f8e00ff */
[----:B------:R-:W-:-:S13]  /*9440*/  ISETP.NE.AND P1, PT, R22, 0x1, PT ;  /* 0x000000011600780c */ /* 0x000fda0003f25270 */
[----:B------:R-:W0:Y:S02]  /*9450*/  @P1 LDC.64 R188, c[0x0][0x9e8] ;  /* 0x00027a00ffbc1b82 */ /* 0x000e240000000a00 */
[----:B0-----:R-:W-:-:S05]  /*9460*/  @P1 IMAD.HI.U32 R18, R9, R188, RZ ;  /* 0x000000bc09121227 */ /* 0x001fca00078e00ff */
[----:B------:R-:W-:-:S07]  /*9470*/  @P1 SHF.R.U32.HI R9, RZ, R189, R18 ;  /* 0x000000bdff091219 */ /* 0x000fce0000011612 */
.L_x_1023:
[----:B------:R-:W-:Y:S05]  /*9480*/  BSYNC B0 ;  /* 0x0000000000007941 */ /* 0x000fea0003800000 */
.L_x_1021:
[----:B------:R-:W-:-:S04]  /*9490*/  IMAD R9, R9, R22, -UR7 ;  /* 0x8000000709097e24 */ /* 0x000fc8000f8e0216 */
[----:B------:R-:W-:-:S05]  /*94a0*/  IMAD R9, R6, -0x2, R9 ;  /* 0xfffffffe06097824 */ /* 0x000fca00078e0209 */
[----:B------:R-:W-:Y:S02]  /*94b0*/  VIADDMNMX R14, R9, R22, R14, PT ;  /* 0x00000016090e7246 */ /* 0x000fe4000380010e */
[----:B------:R-:W-:-:S07]  /*94c0*/  VIMNMX R20, R20, R9, !PT ;  /* 0x0000000914147248 */ /* 0x000fce0007fe0100 */
.L_x_1020:
[----:B------:R-:W-:Y:S02]  /*94d0*/  FMNMX.FTZ R18, R187, R12, !PT ;  /* 0x0000000cbb127209 */ /* 0x000fe40007810000 */
[----:B------:R-:W-:Y:S02]  /*94e0*/  ISETP.GT.AND P2, PT, R20, 0x1, P0 ;  /* 0x000000011400780c */ /* 0x000fe40000744270 */
[----:B------:R-:W-:Y:S02]  /*94f0*/  FMNMX.FTZ R18, R185, R18, !PT ;  /* 0x00000012b9127209 */ /* 0x000fe40007810000 */
[----:B------:R-:W-:Y:S02]  /*9500*/  ISETP.LT.OR P2, PT, R14, 0x2, P2 ;  /* 0x000000020e00780c */ /* 0x000fe40001741670 */
[----:B------:R-:W-:Y:S02]  /*9510*/  FMNMX.FTZ R18, R153, R18, !PT ;  /* 0x0000001299127209 */ /* 0x000fe40007810000 */
[----:B------:R-:W-:-:S02]  /*9520*/  FSEL R155, R155, -INF , !P2 ;  /* 0xff8000009b9b7808 */ /* 0x000fc40005000000 */
[----:B------:R-:W-:Y:S02]  /*9530*/  FMNMX.FTZ R18, R157, R18, !PT ;  /* 0x000000129d127209 */ /* 0x000fe40007810000 */
[C---:B------:R-:W-:Y:S02]  /*9540*/  ISETP.GT.AND P2, PT, R20.reuse, 0x9, P0 ;  /* 0x000000091400780c */ /* 0x040fe40000744270 */
[----:B------:R-:W-:Y:S02]  /*9550*/  FMNMX.FTZ R18, R15, R18, !PT ;  /* 0x000000120f127209 */ /* 0x000fe40007810000 */
[----:B------:R-:W-:Y:S02]  /*9560*/  ISETP.GT.AND P1, PT, R20, 0x8, P0 ;  /* 0x000000081400780c */ /* 0x000fe40000724270 */
[----:B------:R-:W-:Y:S02]  /*9570*/  FMNMX.FTZ R18, R161, R18, !PT ;  /* 0x00000012a1127209 */ /* 0x000fe40007810000 */
[----:B------:R-:W-:-:S02]  /*9580*/  ISETP.LT.OR P2, PT, R14, 0xa, P2 ;  /* 0x0000000a0e00780c */ /* 0x000fc40001741670 */
[----:B------:R-:W-:Y:S02]  /*9590*/  FMNMX.FTZ R18, R11, R18, !PT ;  /* 0x000000120b127209 */ /* 0x000fe40007810000 */
[----:B------:R-:W-:Y:S02]  /*95a0*/  ISETP.LT.OR P1, PT, R14, 0x9, P1 ;  /* 0x000000090e00780c */ /* 0x000fe40000f21670 */
[----:B------:R-:W-:Y:S02]  /*95b0*/  FMNMX.FTZ R18, R165, R18, !PT ;  /* 0x00000012a5127209 */ /* 0x000fe40007810000 */
[----:B------:R-:W-:Y:S02]  /*95c0*/  FSEL R159, R159, -INF , !P2 ;  /* 0xff8000009f9f7808 */ /* 0x000fe40005000000 */
[----:B------:R-:W-:Y:S02]  /*95d0*/  FMNMX.FTZ R18, R13, R18, !PT ;  /* 0x000000120d127209 */ /* 0x000fe40007810000 */
[----:B------:R-:W-:-:S02]  /*95e0*/  ISETP.GT.AND P2, PT, R20, 0x11, P0 ;  /* 0x000000111400780c */ /* 0x000fc40000744270 */
[----:B------:R-:W-:Y:S02]  /*95f0*/  FMNMX.FTZ R18, R169, R18, !PT ;  /* 0x00000012a9127209 */ /* 0x000fe40007810000 */
[----:B------:R-:W-:Y:S02]  /*9600*/  FSEL R189, R158, -INF , !P1 ;  /* 0xff8000009ebd7808 */ /* 0x000fe40004800000 */
        /* <DEDUP_REMOVED lines=9> */
[----:B------:R-:W-:-:S02]  /*96a0*/  ISETP.GT.AND P2, PT, R20, RZ, P0 ;  /* 0x000000ff1400720c */ /* 0x000fc40000744270 */
[----:B------:R-:W-:Y:S02]  /*96b0*/  FMNMX.FTZ R18, R181, R18, !PT ;  /* 0x00000012b5127209 */ /* 0x000fe40007810000 */
[----:B------:R-:W-:Y:S02]  /*96c0*/  FSEL R191, R162, -INF , !P1 ;  /* 0xff800000a2bf7808 */ /* 0x000fe40004800000 */
[----:B------:R-:W-:Y:S01]  /*96d0*/  ISETP.GT.AND P1, PT, R20, 0x18, P0 ;  /* 0x000000181400780c */ /* 0x000fe20000724270 */
[----:B------:R-:W0:Y:S01]  /*96e0*/  SHFL.BFLY PT, R9, R18, 0x2, 0x1f ;  /* 0x0c401f0012097f89 */ /* 0x000e2200000e0000 */
[C---:B------:R-:W-:Y:S02]  /*96f0*/  ISETP.LT.OR P2, PT, R14.reuse, 0x1, P2 ;  /* 0x000000010e00780c */ /* 0x040fe40001741670 */
[----:B------:R-:W-:Y:S02]  /*9700*/  ISETP.LT.OR P1, PT, R14, 0x19, P1 ;  /* 0x000000190e00780c */ /* 0x000fe40000f21670 */
[----:B------:R-:W-:-:S02]  /*9710*/  FSEL R197, R154, -INF , !P2 ;  /* 0xff8000009ac57808 */ /* 0x000fc40005000000 */
[----:B------:R-:W-:Y:S02]  /*9720*/  FSEL R163, R166, -INF , !P1 ;  /* 0xff800000a6a37808 */ /* 0x000fe40004800000 */
[C---:B------:R-:W-:Y:S02]  /*9730*/  ISETP.GT.AND P1, PT, R20.reuse, 0x19, P0 ;  /* 0x000000191400780c */ /* 0x040fe40000724270 */
[----:B------:R-:W-:Y:S02]  /*9740*/  ISETP.GT.AND P2, PT, R20, 0x20, P0 ;  /* 0x000000201400780c */ /* 0x000fe40000744270 */
[C---:B------:R-:W-:Y:S02]  /*9750*/  ISETP.LT.OR P1, PT, R14.reuse, 0x1a, P1 ;  /* 0x0000001a0e00780c */ /* 0x040fe40000f21670 */
[----:B------:R-:W-:Y:S02]  /*9760*/  ISETP.LT.OR P2, PT, R14, 0x21, P2 ;  /* 0x000000210e00780c */ /* 0x000fe40001741670 */
[----:B------:R-:W-:-:S02]  /*9770*/  FSEL R167, R167, -INF , !P1 ;  /* 0xff800000a7a77808 */ /* 0x000fc40004800000 */
[----:B------:R-:W-:Y:S02]  /*9780*/  ISETP.GT.AND P1, PT, R20, 0x21, P0 ;  /* 0x000000211400780c */ /* 0x000fe40000724270 */
[----:B------:R-:W-:Y:S02]  /*9790*/  FSEL R195, R170, -INF , !P2 ;  /* 0xff800000aac37808 */ /* 0x000fe40005000000 */
[----:B------:R-:W-:Y:S02]  /*97a0*/  ISETP.LT.OR P1, PT, R14, 0x22, P1 ;  /* 0x000000220e00780c */ /* 0x000fe40000f21670 */
[----:B0-----:R-:W-:Y:S02]  /*97b0*/  FMNMX.FTZ R9, R18, R9, !PT ;  /* 0x0000000912097209 */ /* 0x001fe40007810000 */
[----:B------:R-:W-:Y:S02]  /*97c0*/  FMNMX.FTZ R18, R197, R10, !PT ;  /* 0x0000000ac5127209 */ /* 0x000fe40007810000 */
[----:B------:R-:W-:Y:S01]  /*97d0*/  ISETP.GT.AND P2, PT, R20, 0x28, P0 ;  /* 0x000000281400780c */ /* 0x000fe20000744270 */
[----:B------:R-:W0:Y:S01]  /*97e0*/  SHFL.BFLY PT, R22, R9, 0x1, 0x1f ;  /* 0x0c201f0009167f89 */ /* 0x000e2200000e0000 */
[----:B------:R-:W-:-:S02]  /*97f0*/  FMNMX.FTZ R18, R155, R18, !PT ;  /* 0x000000129b127209 */ /* 0x000fc40007810000 */
[----:B------:R-:W-:Y:S02]  /*9800*/  FSEL R171, R171, -INF , !P1 ;  /* 0xff800000abab7808 */ /* 0x000fe40004800000 */
[----:B------:R-:W-:Y:S02]  /*9810*/  FMNMX.FTZ R18, R189, R18, !PT ;  /* 0x00000012bd127209 */ /* 0x000fe40007810000 */
[----:B------:R-:W-:Y:S02]  /*9820*/  ISETP.GT.AND P1, PT, R20, 0x29, P0 ;  /* 0x000000291400780c */ /* 0x000fe40000724270 */
[----:B------:R-:W-:Y:S02]  /*9830*/  FMNMX.FTZ R18, R159, R18, !PT ;  /* 0x000000129f127209 */ /* 0x000fe40007810000 */
[----:B------:R-:W-:Y:S02]  /*9840*/  ISETP.LT.OR P2, PT, R14, 0x29, P2 ;  /* 0x000000290e00780c */ /* 0x000fe40001741670 */
[----:B------:R-:W-:-:S02]  /*9850*/  FMNMX.FTZ R18, R191, R18, !PT ;  /* 0x00000012bf127209 */ /* 0x000fc40007810000 */
[----:B------:R-:W-:Y:S02]  /*9860*/  ISETP.LT.OR P1, PT, R14, 0x2a, P1 ;  /* 0x0000002a0e00780c */ /* 0x000fe40000f21670 */
[----:B------:R-:W-:Y:S02]  /*9870*/  FMNMX.FTZ R18, R193, R18, !PT ;  /* 0x00000012c1127209 */ /* 0x000fe40007810000 */
[----:B------:R-:W-:Y:S02]  /*9880*/  FSEL R199, R174, -INF , !P2 ;  /* 0xff800000aec77808 */ /* 0x000fe40005000000 */
[----:B------:R-:W-:Y:S02]  /*9890*/  FMNMX.FTZ R18, R163, R18, !PT ;  /* 0x00000012a3127209 */ /* 0x000fe40007810000 */
[----:B------:R-:W-:Y:S02]  /*98a0*/  FSEL R175, R175, -INF , !P1 ;  /* 0xff800000afaf7808 */ /* 0x000fe40004800000 */
[----:B0-----:R-:W-:-:S02]  /*98b0*/  FMNMX.FTZ R9, R9, R22, !PT ;  /* 0x0000001609097209 */ /* 0x001fc40007810000 */
[----:B------:R-:W-:Y:S02]  /*98c0*/  ISETP.GT.AND P1, PT, R20, 0x30, P0 ;  /* 0x000000301400780c */ /* 0x000fe40000724270 */
[----:B------:R-:W-:Y:S01]  /*98d0*/  FSETP.NEU.FTZ.AND P2, PT, R9, -INF , PT ;  /* 0xff8000000900780b */ /* 0x000fe20003f5d000 */
[----:B------:R-:W-:-:S01]  /*98e0*/  FFMA.FTZ R22, R2, R9, -8 ;  /* 0xc100000002167423 */ /* 0x000fc20000010009 */
[----:B------:R-:W-:Y:S02]  /*98f0*/  FMNMX.FTZ R18, R167, R18, !PT ;  /* 0x00000012a7127209 */ /* 0x000fe40007810000 */
[----:B------:R-:W-:Y:S02]  /*9900*/  ISETP.LT.OR P1, PT, R14, 0x31, P1 ;  /* 0x000000310e00780c */ /* 0x000fe40000f21670 */
[----:B------:R-:W-:Y:S02]  /*9910*/  FSEL R160, R22, RZ, P2 ;  /* 0x000000ff16a07208 */ /* 0x000fe40001000000 */
[----:B------:R-:W-:-:S03]  /*9920*/  FMNMX.FTZ R18, R195, R18, !PT ;  /* 0x00000012c3127209 */ /* 0x000fc60007810000 */
[--C-:B------:R-:W-:Y:S01]  /*9930*/  FFMA.FTZ R201, R2, R187, -R160.reuse ;  /* 0x000000bb02c97223 */ /* 0x100fe200000108a0 */
[----:B------:R-:W-:Y:S01]  /*9940*/  FSEL R187, R178, -INF , !P1 ;  /* 0xff800000b2bb7808 */ /* 0x000fe20004800000 */
[--C-:B------:R-:W-:Y:S01]  /*9950*/  FFMA.FTZ R152, R2, R153, -R160.reuse ;  /* 0x0000009902987223 */ /* 0x100fe200000108a0 */
[----:B------:R-:W-:Y:S01]  /*9960*/  ISETP.GT.AND P1, PT, R20, 0x31, P0 ;  /* 0x000000311400780c */ /* 0x000fe20000724270 */
[C-C-:B------:R-:W-:Y:S01]  /*9970*/  FFMA.FTZ R185, R2.reuse, R185, -R160.reuse ;  /* 0x000000b902b97223 */ /* 0x140fe200000108a0 */
[----:B------:R-:W-:Y:S01]  /*9980*/  FMNMX.FTZ R22, R171, R18, !PT ;  /* 0x00000012ab167209 */ /* 0x000fe20007810000 */
[--C-:B------:R-:W-:Y:S01]  /*9990*/  FFMA.FTZ R157, R2, R157, -R160.reuse ;  /* 0x0000009d029d7223 */ /* 0x100fe200000108a0 */
[----:B------:R-:W-:Y:S01]  /*99a0*/  ISETP.LT.OR P1, PT, R14, 0x32, P1 ;  /* 0x000000320e00780c */ /* 0x000fe20000f21670 */
[----:B------:R-:W-:Y:S01]  /*99b0*/  MUFU.EX2 R18, R185 ;  /* 0x000000b900127308 */ /* 0x000fe20000000800 */
[----:B------:R-:W-:Y:S01]  /*99c0*/  FMNMX.FTZ R22, R199, R22, !PT ;  /* 0x00000016c7167209 */ /* 0x000fe20007810000 */
[C-C-:B------:R-:W-:Y:S01]  /*99d0*/  FFMA.FTZ R13, R2.reuse, R13, -R160.reuse ;  /* 0x0000000d020d7223 */ /* 0x140fe200000108a0 */
[----:B------:R-:W-:Y:S01]  /*99e0*/  FSEL R179, R179, -INF , !P1 ;  /* 0xff800000b3b37808 */ /* 0x000fe20004800000 */
[--C-:B------:R-:W-:Y:S01]  /*99f0*/  FFMA.FTZ R19, R2, R19, -R160.reuse ;  /* 0x0000001302137223 */ /* 0x100fe200000108a0 */
[----:B------:R-:W-:Y:S01]  /*9a00*/  ISETP.GT.AND P1, PT, R20, 0x38, P0 ;  /* 0x000000381400780c */ /* 0x000fe20000724270 */
[C-C-:B------:R-:W-:Y:S01]  /*9a10*/  FFMA.FTZ R21, R2.reuse, R21, -R160.reuse ;  /* 0x0000001502157223 */ /* 0x140fe200000108a0 */
[----:B------:R-:W-:Y:S01]  /*9a20*/  FMNMX.FTZ R22, R175, R22, !PT ;  /* 0x00000016af167209 */ /* 0x000fe20007810000 */
[--C-:B------:R-:W-:Y:S01]  /*9a30*/  FFMA.FTZ R156, R2, R177, -R160.reuse ;  /* 0x000000b1029c7223 */ /* 0x100fe200000108a0 */
[----:B------:R-:W-:Y:S01]  /*9a40*/  ISETP.GT.AND P0, PT, R20, 0x39, P0 ;  /* 0x000000391400780c */ /* 0x000fe20000704270 */
[--C-:B------:R-:W-:Y:S01]  /*9a50*/  FFMA.FTZ R23, R2, R23, -R160.reuse ;  /* 0x0000001702177223 */ /* 0x100fe200000108a0 */
[----:B------:R-:W-:Y:S01]  /*9a60*/  ISETP.LT.OR P1, PT, R14, 0x39, P1 ;  /* 0x000000390e00780c */ /* 0x000fe20000f21670 */
[----:B------:R0:W-:Y:S01]  /*9a70*/  MUFU.EX2 R20, R152 ;  /* 0x0000009800147308 */ /* 0x0001e20000000800 */
[----:B------:R-:W-:Y:S01]  /*9a80*/  FMNMX.FTZ R22, R187, R22, !PT ;  /* 0x00000016bb167209 */ /* 0x000fe20007810000 */
[--C-:B------:R-:W-:Y:S01]  /*9a90*/  FFMA.FTZ R181, R2, R181, -R160.reuse ;  /* 0x000000b502b57223 */ /* 0x100fe200000108a0 */
[----:B------:R-:W-:Y:S01]  /*9aa0*/  ISETP.LT.OR P0, PT, R14, 0x3a, P0 ;  /* 0x0000003a0e00780c */ /* 0x000fe20000701670 */
[--C-:B------:R-:W-:Y:S01]  /*9ab0*/  FFMA.FTZ R14, R2, R15, -R160.reuse ;  /* 0x0000000f020e7223 */ /* 0x100fe200000108a0 */
[----:B------:R-:W-:Y:S01]  /*9ac0*/  FSEL R153, R182, -INF , !P1 ;  /* 0xff800000b6997808 */ /* 0x000fe20004800000 */
[C-C-:B------:R-:W-:Y:S01]  /*9ad0*/  FFMA.FTZ R15, R2.reuse, R161, -R160.reuse ;  /* 0x000000a1020f7223 */ /* 0x140fe200000108a0 */
[----:B------:R-:W-:Y:S01]  /*9ae0*/  FMNMX.FTZ R22, R179, R22, !PT ;  /* 0x00000016b3167209 */ /* 0x000fe20007810000 */
[C-C-:B------:R-:W-:Y:S01]  /*9af0*/  FFMA.FTZ R161, R2.reuse, R165, -R160.reuse ;  /* 0x000000a502a17223 */ /* 0x140fe200000108a0 */
[----:B------:R-:W-:Y:S01]  /*9b00*/  FSEL R183, R183, -INF , !P0 ;  /* 0xff800000b7b77808 */ /* 0x000fe20004000000 */
[----:B0-----:R-:W-:Y:S01]  /*9b10*/  FFMA.FTZ R152, R2, R169, -R160 ;  /* 0x000000a902987223 */ /* 0x001fe200000108a0 */
[----:B------:R-:W-:Y:S01]  /*9b20*/  FMNMX.FTZ R22, R153, R22, !PT ;  /* 0x0000001699167209 */ /* 0x000fe20007810000 */
[----:B------:R-:W-:Y:S01]  /*9b30*/  MUFU.EX2 R201, R201 ;  /* 0x000000c900c97308 */ /* 0x000fe20000000800 */
[----:B------:R-:W-:-:S02]  /*9b40*/  FSEL R165, R9, RZ, P2 ;  /* 0x000000ff09a57208 */ /* 0x000fc40001000000 */
[----:B------:R-:W-:Y:S01]  /*9b50*/  FMNMX.FTZ R154, R183, R22, !PT ;  /* 0x00000016b79a7209 */ /* 0x000fe20007810000 */
[----:B------:R-:W-:-:S02]  /*9b60*/  FFMA.FTZ R22, R2, R11, -R160 ;  /* 0x0000000b02167223 */ /* 0x000fc400000108a0 */
[----:B------:R-:W-:Y:S02]  /*9b70*/  FADD.FTZ R165, -R165, R12 ;  /* 0x0000000ca5a57221 */ /* 0x000fe40000010100 */
[----:B------:R-:W0:Y:S01]  /*9b80*/  SHFL.BFLY PT, R185, R154, 0x2, 0x1f ;  /* 0x0c401f009ab97f89 */ /* 0x000e2200000e0000 */
[----:B------:R-:W-:Y:S01]  /*9b90*/  MUFU.EX2 R157, R157 ;  /* 0x0000009d009d7308 */ /* 0x000fe20000000800 */
[----:B------:R-:W-:-:S07]  /*9ba0*/  FMUL.FTZ R12, R2, R165 ;  /* 0x000000a5020c7220 */ /* 0x000fce0000410000 */
[----:B------:R-:W1:Y:S08]  /*9bb0*/  MUFU.EX2 R12, R12 ;  /* 0x0000000c000c7308 */ /* 0x000e700000000800 */
[----:B------:R-:W-:Y:S01]  /*9bc0*/  MUFU.EX2 R14, R14 ;  /* 0x0000000e000e7308 */ /* 0x000fe20000000800 */
[----:B0-----:R-:W-:Y:S01]  /*9bd0*/  FMNMX.FTZ R185, R154, R185, !PT ;  /* 0x000000b99ab97209 */ /* 0x001fe20007810000 */
[----:B------:R-:W-:-:S06]  /*9be0*/  FFMA.FTZ R154, R2, R173, -R160 ;  /* 0x000000ad029a7223 */ /* 0x000fcc00000108a0 */
[----:B------:R-:W-:Y:S01]  /*9bf0*/  MUFU.EX2 R15, R15 ;  /* 0x0000000f000f7308 */ /* 0x000fe20000000800 */
[----:B------:R-:W0:Y:S07]  /*9c00*/  SHFL.BFLY PT, R158, R185, 0x1, 0x1f ;  /* 0x0c201f00b99e7f89 */ /* 0x000e2e00000e0000 */
[----:B------:R-:W-:Y:S08]  /*9c10*/  MUFU.EX2 R22, R22 ;  /* 0x0000001600167308 */ /* 0x000ff00000000800 */
[----:B------:R-:W-:Y:S08]  /*9c20*/  MUFU.EX2 R161, R161 ;  /* 0x000000a100a17308 */ /* 0x000ff00000000800 */
[----:B------:R-:W-:Y:S01]  /*9c30*/  MUFU.EX2 R13, R13 ;  /* 0x0000000d000d7308 */ /* 0x000fe20000000800 */
[----:B0-----:R-:W-:-:S04]  /*9c40*/  FMNMX.FTZ R11, R185, R158, !PT ;  /* 0x0000009eb90b7209 */ /* 0x001fc80007810000 */
[----:B------:R-:W-:Y:S01]  /*9c50*/  FSETP.NEU.FTZ.AND P0, PT, R11, -INF , PT ;  /* 0xff8000000b00780b */ /* 0x000fe20003f1d000 */
[----:B------:R-:W-:-:S02]  /*9c60*/  FFMA.FTZ R160, R2, R11, -8 ;  /* 0xc100000002a07423 */ /* 0x000fc4000001000b */
[----:B------:R-:W-:Y:S01]  /*9c70*/  MUFU.EX2 R152, R152 ;  /* 0x0000009800987308 */ /* 0x000fe20000000800 */
[----:B------:R-:W-:Y:S02]  /*9c80*/  FSEL R165, R11, RZ, P0 ;  /* 0x000000ff0ba57208 */ /* 0x000fe40000000000 */
[----:B------:R-:W-:-:S03]  /*9c90*/  FSEL R164, R160, RZ, P0 ;  /* 0x000000ffa0a47208 */ /* 0x000fc60000000000 */
[----:B------:R-:W-:Y:S02]  /*9ca0*/  FADD.FTZ R165, -R165, R10 ;  /* 0x0000000aa5a57221 */ /* 0x000fe40000010100 */
[----:B------:R-:W-:Y:S01]  /*9cb0*/  MUFU.EX2 R19, R19 ;  /* 0x0000001300137308 */ /* 0x000fe20000000800 */
[----:B------:R-:W-:-:S01]  /*9cc0*/  FFMA.FTZ R168, R2, R163, -R164 ;  /* 0x000000a302a87223 */ /* 0x000fc200000108a4 */
[C-C-:B------:R-:W-:Y:S01]  /*9cd0*/  FFMA.FTZ R160, R2.reuse, R197, -R164.reuse ;  /* 0x000000c502a07223 */ /* 0x140fe200000108a4 */
[C---:B------:R-:W-:Y:S01]  /*9ce0*/  FMUL.FTZ R163, R2.reuse, R165 ;  /* 0x000000a502a37220 */ /* 0x040fe20000410000 */
[C-C-:B------:R-:W-:Y:S01]  /*9cf0*/  FFMA.FTZ R155, R2.reuse, R155, -R164.reuse ;  /* 0x0000009b029b7223 */ /* 0x140fe200000108a4 */
[----:B------:R-:W-:-:S01]  /*9d00*/  FFMA.FTZ R189, R2, R189, -R164 ;  /* 0x000000bd02bd7223 */ /* 0x000fc200000108a4 */
[C-C-:B------:R-:W-:Y:S01]  /*9d10*/  FFMA.FTZ R166, R2.reuse, R159, -R164.reuse ;  /* 0x0000009f02a67223 */ /* 0x140fe200000108a4 */
[----:B------:R-:W-:-:S01]  /*9d20*/  FFMA.FTZ R159, R2, R191, -R164 ;  /* 0x000000bf029f7223 */ /* 0x000fc200000108a4 */
[----:B------:R-:W-:Y:S01]  /*9d30*/  MUFU.EX2 R160, R160 ;  /* 0x000000a000a07308 */ /* 0x000fe20000000800 */
[----:B------:R-:W-:-:S01]  /*9d40*/  FFMA.FTZ R162, R2, R193, -R164 ;  /* 0x000000c102a27223 */ /* 0x000fc200000108a4 */
[----:B-1----:R-:W-:Y:S01]  /*9d50*/  FFMA.FTZ R165, R12, R0, R201 ;  /* 0x000000000ca57223 */ /* 0x002fe200000100c9 */
[----:B------:R-:W-:-:S01]  /*9d60*/  FFMA.FTZ R167, R2, R167, -R164 ;  /* 0x000000a702a77223 */ /* 0x000fc200000108a4 */
[C-C-:B------:R-:W-:Y:S01]  /*9d70*/  FFMA.FTZ R195, R2.reuse, R195, -R164.reuse ;  /* 0x000000c302c37223 */ /* 0x140fe200000108a4 */
[----:B------:R-:W-:-:S01]  /*9d80*/  FFMA.FTZ R171, R2, R171, -R164 ;  /* 0x000000ab02ab7223 */ /* 0x000fc200000108a4 */
[----:B------:R-:W-:Y:S01]  /*9d90*/  FADD.FTZ R165, R18, R165 ;  /* 0x000000a512a57221 */ /* 0x000fe20000010000 */
[----:B------:R-:W-:-:S01]  /*9da0*/  FFMA.FTZ R199, R2, R199, -R164 ;  /* 0x000000c702c77223 */ /* 0x000fc200000108a4 */
[----:B------:R-:W0:Y:S01]  /*9db0*/  MUFU.EX2 R163, R163 ;  /* 0x000000a300a37308 */ /* 0x000e220000000800 */
[----:B------:R-:W-:-:S01]  /*9dc0*/  FFMA.FTZ R175, R2, R175, -R164 ;  /* 0x000000af02af7223 */ /* 0x000fc200000108a4 */
[----:B------:R-:W-:Y:S01]  /*9dd0*/  FADD.FTZ R10, R20, R165 ;  /* 0x000000a5140a7221 */ /* 0x000fe20000010000 */
[----:B------:R-:W-:-:S01]  /*9de0*/  FFMA.FTZ R187, R2, R187, -R164 ;  /* 0x000000bb02bb7223 */ /* 0x000fc200000108a4 */
[C-C-:B------:R-:W-:Y:S01]  /*9df0*/  FFMA.FTZ R179, R2.reuse, R179, -R164.reuse ;  /* 0x000000b302b37223 */ /* 0x140fe200000108a4 */
[----:B------:R-:W-:-:S01]  /*9e00*/  FFMA.FTZ R153, R2, R153, -R164 ;  /* 0x0000009902997223 */ /* 0x000fc200000108a4 */
[----:B------:R-:W-:-:S02]  /*9e10*/  FFMA.FTZ R164, R2, R183, -R164 ;  /* 0x000000b702a47223 */ /* 0x000fc400000108a4 */
[----:B------:R-:W1:Y:S08]  /*9e20*/  MUFU.EX2 R155, R155 ;  /* 0x0000009b009b7308 */ /* 0x000e700000000800 */
[----:B------:R-:W2:Y:S01]  /*9e30*/  MUFU.EX2 R189, R189 ;  /* 0x000000bd00bd7308 */ /* 0x000ea20000000800 */
[----:B0-----:R-:W-:-:S01]  /*9e40*/  FFMA.FTZ R0, R163, R3, R160 ;  /* 0x00000003a3007223 */ /* 0x001fc200000100a0 */
[----:B------:R-:W-:-:S04]  /*9e50*/  FADD.FTZ R3, R157, R10 ;  /* 0x0000000a9d037221 */ /* 0x000fc80000010000 */
[----:B------:R-:W-:Y:S02]  /*9e60*/  FADD.FTZ R10, R14, R3 ;  /* 0x000000030e0a7221 */ /* 0x000fe40000010000 */
[----:B------:R-:W0:Y:S01]  /*9e70*/  MUFU.EX2 R166, R166 ;  /* 0x000000a600a67308 */ /* 0x000e220000000800 */
[----:B-1----:R-:W-:-:S01]  /*9e80*/  FADD.FTZ R0, R155, R0 ;  /* 0x000000009b007221 */ /* 0x002fc20000010000 */
[----:B------:R-:W-:-:S06]  /*9e90*/  FADD.FTZ R165, R15, R10 ;  /* 0x0000000a0fa57221 */ /* 0x000fcc0000010000 */
        /* <DEDUP_REMOVED lines=13> */
[----:B0-----:R-:W-:-:S01]  /*9f70*/  FADD.FTZ R3, R168, R3 ;  /* 0x00000003a8037221 */ /* 0x001fc20000010000 */
[----:B------:R-:W-:-:S06]  /*9f80*/  FADD.FTZ R165, R19, R0 ;  /* 0x0000000013a57221 */ /* 0x000fcc0000010000 */
        /* <DEDUP_REMOVED lines=18> */
[----:B------:R2:W0:Y:S01]  /*a0b0*/  MUFU.EX2 R178, R153 ;  /* 0x0000009900b27308 */ /* 0x0004220000000800 */
[----:B-1----:R-:W-:-:S07]  /*a0c0*/  FADD.FTZ R3, R176, R3 ;  /* 0x00000003b0037221 */ /* 0x002fce0000010000 */
[----:B------:R-:W1:Y:S01]  /*a0d0*/  MUFU.EX2 R158, R181 ;  /* 0x000000b5009e7308 */ /* 0x000e620000000800 */
[----:B--2---:R-:W-:-:S07]  /*a0e0*/  FADD.FTZ R153, R23, R0 ;  /* 0x0000000017997221 */ /* 0x004fce0000010000 */
[----:B------:R-:W2:Y:S01]  /*a0f0*/  MUFU.EX2 R164, R164 ;  /* 0x000000a400a47308 */ /* 0x000ea20000000800 */
[----:B0-----:R-:W-:-:S01]  /*a100*/  FADD.FTZ R3, R178, R3 ;  /* 0x00000003b2037221 */ /* 0x001fc20000010000 */
[----:B-1----:R-:W-:-:S03]  /*a110*/  FADD.FTZ R0, R158, R153 ;  /* 0x000000999e007221 */ /* 0x002fc60000010000 */
[----:B--2---:R-:W-:Y:S01]  /*a120*/  FADD.FTZ R3, R164, R3 ;  /* 0x00000003a4037221 */ /* 0x004fe20000010000 */
[----:B------:R-:W-:Y:S06]  /*a130*/  @!P4 BRA `(.L_x_1024) ;  /* 0x000000000004c947 */ /* 0x000fec0003800000 */
[----:B------:R-:W-:Y:S01]  /*a140*/  BPT.TRAP 0x1 ;  /* 0x000000040000795c */ /* 0x000fe20000300000 */
.L_x_1024:
        /* <DEDUP_REMOVED lines=14> */
[-C--:B------:R-:W-:Y:S01]  /*a230*/  FMUL.FTZ R28, R28, R12.reuse ;  /* 0x0000000c1c1c7220 */ /* 0x080fe20000410000 */
        /* <DEDUP_REMOVED lines=141> */
.L_x_1007:
[----:B------:R-:W-:Y:S06]  /*ab10*/  BAR.ARV 0x8, 0x180 ;  /* 0x0206000000007b1d */ /* 0x000fec0000002000 */
[----:B------:R-:W-:Y:S05]  /*ab20*/  @!P4 BRA `(.L_x_1026) ;  /* 0x000000000004c947 */ /* 0x000fea0003800000 */
[----:B------:R-:W-:Y:S01]  /*ab30*/  BPT.TRAP 0x1 ;  /* 0x000000040000795c */ /* 0x000fe20000300000 */
.L_x_1026:
[----:B------:R-:W-:Y:S01]  /*ab40*/  ULEA UR14, UR49, UR41, 0x3 ;  /* 0x00000029310e7291 */ /* 0x000fe2000f8e183f */
[----:B------:R-:W-:-:S05]  /*ab50*/  IMAD.U32 R4, RZ, RZ, UR47 ;  /* 0x0000002fff047e24 */ /* 0x000fca000f8e00ff */
[----:B------:R-:W-:-:S04]  /*ab60*/  SHF.L.U32 R4, R4, 0x1f, RZ ;  /* 0x0000001f04047819 */ /* 0x000fc800000006ff */
[----:B------:R0:W1:Y:S01]  /*ab70*/  SYNCS.PHASECHK.TRANS64.TRYWAIT P0, [UR14+0x20850], R4 ;  /* 0x02085004ff0075a7 */ /* 0x000062000800014e */
[----:B------:R-:W-:Y:S05]  /*ab80*/  @!P4 BRA `(.L_x_1027) ;  /* 0x000000000004c947 */ /* 0x000fea0003800000 */
[----:B------:R-:W-:Y:S01]  /*ab90*/  BPT.TRAP 0x1 ;  /* 0x000000040000795c */ /* 0x000fe20000300000 */
.L_x_1027:
[----:B-1----:R-:W-:Y:S05]  /*aba0*/  @P0 BRA `(.L_x_1028) ;  /* 0x0000000000080947 */ /* 0x002fea0003800000 */
[----:B------:R-:W1:Y:S02]  /*abb0*/  SYNCS.PHASECHK.TRANS64.TRYWAIT P0, [UR14+0x20850], R4 ;  /* 0x02085004ff0075a7 */ /* 0x000e64000800014e */
[----:B-1----:R-:W-:Y:S05]  /*abc0*/  @!P0 BRA `(.L_x_1029) ;  /* 0x0000008800ec8947 */ /* 0x002fea0003800000 */
.L_x_1028:
[----:B------:R-:W-:Y:S01]  /*abd0*/  ULDC.64 UR10, c[0x0][0x9a0] ;  /* 0x00026800000a7ab9 */ /* 0x000fe20000000a00 */
[----:B------:R-:W-:Y:S01]  /*abe0*/  UIADD3 UR41, UR41, 0x400, URZ ;  /* 0x0000040029297890 */ /* 0x000fe2000fffe03f */
[----:B------:R-:W-:Y:S01]  /*abf0*/  WARPGROUP.ARRIVE ;  /* 0x00000000000079c5 */ /* 0x000fe20000000000 */
[----:B------:R-:W-:Y:S01]  /*ac00*/  UISETP.NE.U32.AND UP0, UPT, UR10, URZ, UPT ;  /* 0x0000003f0a00728c */ /* 0x000fe2000bf05070 */
[----:B------:R-:W-:Y:S01]  /*ac10*/  IMAD.MOV.U32 R6, RZ, RZ, 0x3f800000 ;  /* 0x3f800000ff067424 */ /* 0x000fe200078e00ff */
[----:B------:R-:W-:Y:S02]  /*ac20*/  USHF.R.U32.HI UR41, URZ, 0x4, UR41 ;  /* 0x000000043f297899 */ /* 0x000fe40008011629 */
[----:B------:R-:W-:Y:S02]  /*ac30*/  UISETP.NE.AND.EX UP0, UPT, UR11, URZ, UPT, UP0 ;  /* 0x0000003f0b00728c */ /* 0x000fe4000bf05300 */
[----:B------:R-:W-:Y:S01]  /*ac40*/  ULOP3.LUT UR41, UR41, 0x3fff, URZ, 0xc0, !UPT ;  /* 0x00003fff29297892 */ /* 0x000fe2000f8ec03f */
[----:B------:R-:W-:-:S03]  /*ac50*/  UMOV UR19, 0x80000020 ;  /* 0x8000002000137882 */ /* 0x000fc60000000000 */
[----:B------:R-:W-:-:S05]  /*ac60*/  PLOP3.LUT P0, PT, PT, PT, UP0, 0x80, 0x0 ;  /* 0x000000000000781c */ /* 0x000fca0003f0f008 */
[----:B------:R-:W-:Y:S01]  /*ac70*/  @UP0 ULDC.64 UR8, c[0x0][0x9c8] ;  /* 0x0002720000080ab9 */ /* 0x000fe20000000a00 */
[----:B------:R-:W-:Y:S02]  /*ac80*/  @UP0 USHF.R.S32.HI UR7, URZ, 0x1f, UR42 ;  /* 0x0000001f3f070899 */ /* 0x000fe4000801142a */
[----:B------:R-:W-:Y:S02]  /*ac90*/  @UP0 UIMAD UR6, UR37, UR8, URZ ;  /* 0x00000008250602a4 */ /* 0x000fe4000f8e023f */
[----:B------:R-:W-:Y:S02]  /*aca0*/  @UP0 UIMAD.WIDE.U32 UR4, UR36, UR8, URZ ;  /* 0x00000008240402a5 */ /* 0x000fe4000f8e003f */
[----:B------:R-:W-:Y:S02]  /*acb0*/  ULOP3.LUT UR8, UR41, 0x10000, URZ, 0xfc, !UPT ;  /* 0x0001000029087892 */ /* 0x000fe4000f8efc3f */
[----:B------:R-:W-:Y:S02]  /*acc0*/  @UP0 UIMAD UR6, UR36, UR9, UR6 ;  /* 0x00000009240602a4 */ /* 0x000fe4000f8e0206 */
[----:B------:R-:W-:Y:S01]  /*acd0*/  ULEA UR8, UR49, UR8, 0xa ;  /* 0x0000000831087291 */ /* 0x000fe2000f8e503f */
[----:B------:R-:W-:Y:S01]  /*ace0*/  @UP0 ULDC.64 UR12, c[0x0][0x9d0] ;  /* 0x00027400000c0ab9 */ /* 0x000fe20000000a00 */
[----:B------:R-:W-:-:S02]  /*acf0*/  @UP0 UIADD3 UR5, UR5, UR6, URZ ;  /* 0x0000000605050290 */ /* 0x000fc4000fffe03f */
[----:B------:R-:W-:-:S03]  /*ad00*/  @UP0 UIMAD UR6, UR7, UR12, URZ ;  /* 0x0000000c070602a4 */ /* 0x000fc6000f8e023f */
[----:B------:R-:W-:Y:S01]  /*ad10*/  UMOV UR18, UR8 ;  /* 0x0000000800127c82 */ /* 0x000fe20008000000 */
[----:B------:R-:W-:Y:S01]  /*ad20*/  @UP0 UIMAD.WIDE.U32 UR4, UR42, UR12, UR4 ;  /* 0x0000000c2a0402a5 */ /* 0x000fe2000f8e0004 */
[----:B------:R-:W-:Y:S01]  /*ad30*/  QGMMA.64x256x32.F32.E4M3.E4M3 R24, R188, gdesc[UR16], R24, gsb0 ;  /* 0x03e00010bc187df3 */ /* 0x000fe20008000818 */
[----:B------:R-:W-:-:S04]  /*ad40*/  @UP0 UIMAD UR6, UR42, UR13, UR6 ;  /* 0x0000000d2a0602a4 */ /* 0x000fc8000f8e0206 */
[----:B------:R-:W-:Y:S02]  /*ad50*/  @UP0 UIADD3 UR5, UR5, UR6, URZ ;  /* 0x0000000605050290 */ /* 0x000fe4000fffe03f */
[----:B------:R-:W-:-:S04]  /*ad60*/  @UP0 ULEA UR6, UP1, UR4, UR10, 0x2 ;  /* 0x0000000a04060291 */ /* 0x000fc8000f82103f */
[----:B------:R-:W-:Y:S02]  /*ad70*/  @UP0 ULEA.HI.X UR7, UR4, UR11, UR5, 0x2, UP1 ;  /* 0x0000000b04070291 */ /* 0x000fe400088f1405 */
[----:B01----:R-:W-:-:S04]  /*ad80*/  IMAD.U32 R4, RZ, RZ, UR6 ;  /* 0x00000006ff047e24 */ /* 0x003fc8000f8e00ff */
[----:B------:R-:W-:-:S05]  /*ad90*/  IMAD.U32 R5, RZ, RZ, UR7 ;  /* 0x00000007ff057e24 */ /* 0x000fca000f8e00ff */
[----:B------:R0:W2:Y:S01]  /*ada0*/  @P0 LDG.E R6, desc[UR44][R4.64] ;  /* 0x0000002c04060981 */ /* 0x0000a2000c1e1900 */
[----:B------:R-:W-:Y:S01]  /*adb0*/  UIADD3 UR8, UR8, 0x2, URZ ;  /* 0x0000000208087890 */ /* 0x000fe2000fffe03f */
[----:B------:R-:W-:-:S06]  /*adc0*/  UMOV UR7, 0x80000020 ;  /* 0x8000002000077882 */ /* 0x000fcc0000000000 */
[----:B------:R-:W-:Y:S01]  /*add0*/  UMOV UR6, UR8 ;  /* 0x0000000800067c82 */ /* 0x000fe20008000000 */
[----:B------:R-:W1:Y:S04]  /*ade0*/  SHFL.BFLY PT, R7, R0, 0x2, 0x1f ;  /* 0x0c401f0000077f89 */ /* 0x000e6800000e0000 */
[----:B------:R-:W3:Y:S01]  /*adf0*/  SHFL.BFLY PT, R10, R3, 0x2, 0x1f ;  /* 0x0c401f00030a7f89 */ /* 0x000ee200000e0000 */
        /* <DEDUP_REMOVED lines=16> */
[----:B------:R-:W1:Y:S01]  /*af00*/  @P2 MUFU.LG2 R8, R16 ;  /* 0x0000001000082308 */ /* 0x000e620000000c00 */
[----:B------:R-:W-:Y:S02]  /*af10*/  WARPGROUP.DEPBAR.LE gsb0, 0x0 ;  /* 0x00008000000079c5 */ /* 0x000fe40000010000 */
[----:B------:R-:W-:-:S06]  /*af20*/  WARPGROUP.ARRIVE ;  /* 0x00000000000079c5 */ /* 0x000fcc0000000000 */
[----:B------:R-:W-:Y:S01]  /*af30*/  QGMMA.64x256x32.F32.E4M3.E4M3 R24, R184, gdesc[UR4], R24, gsb0 ;  /* 0x03e00004b8187df3 */ /* 0x000fe20008000818 */
[----:B------:R-:W3:Y:S01]  /*af40*/  @P0 MUFU.RCP R13, R14 ;  /* 0x0000000e000d0308 */ /* 0x000ee20000001000 */
[C---:B------:R-:W-:Y:S01]  /*af50*/  @P1 FMUL.FTZ R4, R2.reuse, 0.69314718246459960938 ;  /* 0x3f31721802041820 */ /* 0x040fe20000410000 */
[----:B------:R-:W-:Y:S01]  /*af60*/  @P2 FMUL.FTZ R17, R2, 0.69314718246459960938 ;  /* 0x3f31721802112820 */ /* 0x000fe20000410000 */
[----:B0-----:R-:W-:Y:S01]  /*af70*/  @P1 FMUL.FTZ R7, R7, 0.69314718246459960938 ;  /* 0x3f31721807071820 */ /* 0x001fe20000410000 */
[----:B-1----:R-:W-:Y:S01]  /*af80*/  @P2 FMUL.FTZ R8, R8, 0.69314718246459960938 ;  /* 0x3f31721808082820 */ /* 0x002fe20000410000 */
[----:B------:R-:W-:Y:S02]  /*af90*/  IMAD.MOV.U32 R0, RZ, RZ, -0x800000 ;  /* 0xff800000ff007424 */ /* 0x000fe400078e00ff */
[----:B------:R-:W-:Y:S02]  /*afa0*/  IMAD.MOV.U32 R3, RZ, RZ, -0x800000 ;  /* 0xff800000ff037424 */ /* 0x000fe400078e00ff */
[----:B------:R-:W-:Y:S01]  /*afb0*/  @P1 FFMA.FTZ R0, R4, R9, R7 ;  /* 0x0000000904001223 */ /* 0x000fe20000010007 */
[----:B------:R-:W-:Y:S01]  /*afc0*/  @P2 FFMA.FTZ R3, R17, R11, R8 ;  /* 0x0000000b11032223 */ /* 0x000fe20000010008 */
[-C--:B--2---:R-:W-:Y:S01]  /*afd0*/  FMUL.FTZ R5, R5, R6.reuse ;  /* 0x0000000605057220 */ /* 0x084fe20000410000 */
[----:B---3--:R-:W-:Y:S01]  /*afe0*/  FMUL.FTZ R2, R13, R6 ;  /* 0x000000060d027220 */ /* 0x008fe20000410000 */
[----:B------:R-:W-:-:S02]  /*aff0*/  WARPGROUP.DEPBAR.LE gsb0, 0x0 ;  /* 0x00008000000079c5 */ /* 0x000fc40000010000 */
[----:B------:R-:W-:Y:S05]  /*b000*/  @!P4 BRA `(.L_x_1030) ;  /* 0x000000000004c947 */ /* 0x000fea0003800000 */
[----:B------:R-:W-:Y:S01]  /*b010*/  BPT.TRAP 0x1 ;  /* 0x000000040000795c */ /* 0x000fe20000300000 */
.L_x_1030:
        /* <DEDUP_REMOVED lines=132> */
.L_x_956:
[----:B------:R-:W-:Y:S05]  /*b860*/  @P0 BRA `(.L_x_1031) ;  /* 0x00000038006c0947 */ /* 0x000fea0003800000 */
[----:B------:R-:W0:Y:S01]  /*b870*/  S2R R6, SR_TID.X ;  /* 0x0000000000067919 */ /* 0x000e220000002100 */
[----:B------:R-:W-:Y:S01]  /*b880*/  ULDC.64 UR4, c[0x4][0x110] ;  /* 0x0100440000047ab9 */ /* 0x000fe20000000a00 */
[----:B------:R-:W-:Y:S01]  /*b890*/  ULDC.64 UR8, c[0x0][0xbd0] ;  /* 0x0002f40000087ab9 */ /* 0x000fe20000000a00 */
[----:B------:R-:W-:Y:S01]  /*b8a0*/  USHF.R.S32.HI UR7, URZ, 0x1f, UR42 ;  /* 0x0000001f3f077899 */ /* 0x000fe2000801142a */
[----:B------:R-:W1:Y:S01]  /*b8b0*/  S2R R12, SR_CTAID.X ;  /* 0x00000000000c7919 */ /* 0x000e620000002500 */
[----:B------:R-:W-:Y:S01]  /*b8c0*/  ULDC.64 UR10, c[0x0][0xb38] ;  /* 0x0002ce00000a7ab9 */ /* 0x000fe20000000a00 */
[----:B0-----:R-:W-:-:S05]  /*b8d0*/  IMAD.SHL.U32 R2, R6, 0x4, RZ ;  /* 0x0000000406027824 */ /* 0x001fca00078e00ff */
[----:B------:R-:W-:Y:S01]  /*b8e0*/  LOP3.LUT R2, R2, 0xc, RZ, 0xc0, !PT ;  /* 0x0000000c02027812 */ /* 0x000fe200078ec0ff */
[----:B------:R-:W-:Y:S03]  /*b8f0*/  BAR.SYNC.DEFER_BLOCKING 0x1, 0x100 ;  /* 0x0044000000007b1d */ /* 0x000fe60000010000 */
[----:B------:R-:W-:-:S05]  /*b900*/  IADD3 R4, P0, R2, UR4, RZ ;  /* 0x0000000402047c10 */ /* 0x000fca000ff1e0ff */
[----:B------:R-:W-:-:S05]  /*b910*/  IMAD.X R5, RZ, RZ, UR5, P0 ;  /* 0x00000005ff057e24 */ /* 0x000fca00080e06ff */
[----:B------:R0:W2:Y:S01]  /*b920*/  LDG.E.CONSTANT R2, desc[UR44][R4.64] ;  /* 0x0000002c04027981 */ /* 0x0000a2000c1e9900 */
[C---:B------:R-:W-:Y:S01]  /*b930*/  LOP3.LUT P0, R10, R6.reuse, 0x3, RZ, 0xc0, !PT ;  /* 0x00000003060a7812 */ /* 0x040fe2000780c0ff */
[----:B------:R-:W-:Y:S01]  /*b940*/  VIADD R6, R6, 0xffffff80 ;  /* 0xffffff8006067836 */ /* 0x000fe20000000000 */
[----:B------:R-:W-:Y:S01]  /*b950*/  UIMAD.WIDE.U32 UR4, UR42, UR8, URZ ;  /* 0x000000082a0472a5 */ /* 0x000fe2000f8e003f */
[----:B------:R-:W-:Y:S01]  /*b960*/  BSSY B0, `(.L_x_1032) ;  /* 0x00002b1000007945 */ /* 0x000fe20003800000 */
[----:B------:R-:W-:Y:S01]  /*b970*/  ISETP.EQ.OR P0, PT, R10, 0x3, !P0 ;  /* 0x000000030a00780c */ /* 0x000fe20004702670 */
[----:B------:R-:W-:Y:S02]  /*b980*/  UIMAD UR6, UR7, UR8, URZ ;  /* 0x00000008070672a4 */ /* 0x000fe4000f8e023f */
[----:B------:R-:W-:Y:S01]  /*b990*/  UIMAD UR8, UR7, UR10, URZ ;  /* 0x0000000a070872a4 */ /* 0x000fe2000f8e023f */
[----:B------:R-:W-:Y:S01]  /*b9a0*/  SEL R13, R24, R25, P0 ;  /* 0x00000019180d7207 */ /* 0x000fe20000000000 */
[----:B------:R-:W-:Y:S01]  /*b9b0*/  UIMAD UR9, UR42, UR9, UR6 ;  /* 0x000000092a0972a4 */ /* 0x000fe2000f8e0206 */
[----:B------:R-:W-:Y:S01]  /*b9c0*/  SEL R24, R25, R24, P0 ;  /* 0x0000001819187207 */ /* 0x000fe20000000000 */
[----:B------:R-:W-:Y:S01]  /*b9d0*/  UIMAD.WIDE.U32 UR6, UR42, UR10, URZ ;  /* 0x0000000a2a0672a5 */ /* 0x000fe2000f8e003f */
[----:B0-----:R-:W-:Y:S01]  /*b9e0*/  SHF.R.S32.HI R5, RZ, 0x1f, R6 ;  /* 0x0000001fff057819 */ /* 0x001fe20000011406 */
[----:B------:R-:W-:Y:S01]  /*b9f0*/  UIADD3 UR9, UR5, UR9, URZ ;  /* 0x0000000905097290 */ /* 0x000fe2000fffe03f */
[----:B------:R-:W-:Y:S01]  /*ba00*/  SEL R25, R44, R45, P0 ;  /* 0x0000002d2c197207 */ /* 0x000fe20000000000 */
[----:B------:R-:W-:Y:S01]  /*ba10*/  UIMAD UR8, UR42, UR11, UR8 ;  /* 0x0000000b2a0872a4 */ /* 0x000fe2000f8e0208 */
[----:B------:R-:W-:-:S02]  /*ba20*/  SEL R153, R112, R113, P0 ;  /* 0x0000007170997207 */ /* 0x000fc40000000000 */
[----:B------:R-:W-:Y:S01]  /*ba30*/  SEL R35, R56, R57, P0 ;  /* 0x0000003938237207 */ /* 0x000fe20000000000 */
[----:B------:R-:W-:Y:S01]  /*ba40*/  UIADD3 UR8, UR7, UR8, URZ ;  /* 0x0000000807087290 */ /* 0x000fe2000fffe03f */
[----:B------:R-:W-:Y:S02]  /*ba50*/  SEL R112, R113, R112, P0 ;  /* 0x0000007071707207 */ /* 0x000fe40000000000 */
[----:B------:R-:W-:Y:S02]  /*ba60*/  SEL R56, R57, R56, P0 ;  /* 0x0000003839387207 */ /* 0x000fe40000000000 */
[----:B------:R-:W-:Y:S02]  /*ba70*/  SEL R113, R120, R121, P0 ;  /* 0x0000007978717207 */ /* 0x000fe40000000000 */
[----:B------:R-:W-:Y:S02]  /*ba80*/  LEA.HI R4, R5, R6, RZ, 0x7 ;  /* 0x0000000605047211 */ /* 0x000fe400078f38ff */
        /* <DEDUP_REMOVED lines=52> */
[----:B------:R-:W-:Y:S02]  /*bdd0*/  SHF.R.S32.HI R7, RZ, 0x1f, R18 ;  /* 0x0000001fff077819 */ /* 0x000fe40000011412 */
[----:B------:R-:W-:Y:S02]  /*bde0*/  SEL R88, R89, R88, P0 ;  /* 0x0000005859587207 */ /* 0x000fe40000000000 */
[----:B------:R-:W-:Y:S02]  /*bdf0*/  SEL R26, R9, R26, P0 ;  /* 0x0000001a091a7207 */ /* 0x000fe40000000000 */
[----:B------:R-:W-:-:S02]  /*be00*/  SEL R207, R138, R139, P0 ;  /* 0x0000008b8acf7207 */ /* 0x000fc40000000000 */
[----:B------:R-:W-:Y:S02]  /*be10*/  SEL R89, R116, R117, P0 ;  /* 0x0000007574597207 */ /* 0x000fe40000000000 */
[----:B------:R-:W-:Y:S02]  /*be20*/  SEL R138, R139, R138, P0 ;  /* 0x0000008a8b8a7207 */ /* 0x000fe40000000000 */
[----:B------:R-:W-:Y:S02]  /*be30*/  SHF.R.S32.HI R9, RZ, 0x7, R4 ;  /* 0x00000007ff097819 */ /* 0x000fe40000011404 */
[----:B------:R-:W-:Y:S02]  /*be40*/  SEL R116, R117, R116, P0 ;  /* 0x0000007475747207 */ /* 0x000fe40000000000 */
[----:B------:R-:W-:Y:S02]  /*be50*/  LEA.HI R5, R5, R6, RZ, 0x2 ;  /* 0x0000000605057211 */ /* 0x000fe400078f10ff */
[----:B------:R-:W-:-:S02]  /*be60*/  SEL R72, R73, R72, P0 ;  /* 0x0000004849487207 */ /* 0x000fc40000000000 */
[----:B------:R-:W-:Y:S02]  /*be70*/  LEA.HI R11, R7, R18, RZ, 0x2 ;  /* 0x00000012070b7211 */ /* 0x000fe400078f10ff */
[----:B------:R-:W-:Y:S02]  /*be80*/  SEL R73, R84, R85, P0 ;  /* 0x0000005554497207 */ /* 0x000fe40000000000 */
[----:B------:R-:W-:Y:S02]  /*be90*/  SEL R117, R38, R39, P0 ;  /* 0x0000002726757207 */ /* 0x000fe40000000000 */
[----:B------:R-:W-:Y:S02]  /*bea0*/  SEL R179, R74, R75, P0 ;  /* 0x0000004b4ab37207 */ /* 0x000fe40000000000 */
[----:B------:R-:W-:Y:S02]  /*beb0*/  SEL R84, R85, R84, P0 ;  /* 0x0000005455547207 */ /* 0x000fe40000000000 */
[----:B------:R-:W-:-:S02]  /*bec0*/  SEL R155, R124, R125, P0 ;  /* 0x0000007d7c9b7207 */ /* 0x000fc40000000000 */
[----:B------:R-:W-:Y:S02]  /*bed0*/  SEL R16, R39, R38, P0 ;  /* 0x0000002627107207 */ /* 0x000fe40000000000 */
[----:B------:R-:W-:Y:S02]  /*bee0*/  SEL R74, R75, R74, P0 ;  /* 0x0000004a4b4a7207 */ /* 0x000fe40000000000 */
[----:B------:R-:W-:Y:S02]  /*bef0*/  LEA.HI R4, R4, R9, RZ, 0x1 ;  /* 0x0000000904047211 */ /* 0x000fe400078f08ff */
[----:B------:R-:W-:Y:S02]  /*bf00*/  SEL R85, R96, R97, P0 ;  /* 0x0000006160557207 */ /* 0x000fe40000000000 */
[----:B------:R-:W-:Y:S02]  /*bf10*/  SEL R124, R125, R124, P0 ;  /* 0x0000007c7d7c7207 */ /* 0x000fe40000000000 */
[----:B------:R-:W-:-:S02]  /*bf20*/  LOP3.LUT R75, R5, 0xfffffffc, RZ, 0xc0, !PT ;  /* 0xfffffffc054b7812 */ /* 0x000fc400078ec0ff */
[----:B------:R-:W-:Y:S02]  /*bf30*/  SEL R15, R28, R29, P0 ;  /* 0x0000001d1c0f7207 */ /* 0x000fe40000000000 */
[----:B------:R-:W-:Y:S01]  /*bf40*/  SEL R96, R97, R96, P0 ;  /* 0x0000006061607207 */ /* 0x000fe20000000000 */
[----:B------:R-:W-:Y:S01]  /*bf50*/  IMAD.IADD R75, R6, 0x1, -R75 ;  /* 0x00000001064b7824 */ /* 0x000fe200078e0a4b */
[----:B------:R-:W-:Y:S02]  /*bf60*/  SEL R163, R144, R145, P0 ;  /* 0x0000009190a37207 */ /* 0x000fe40000000000 */
[----:B------:R-:W-:Y:S02]  /*bf70*/  SEL R39, R42, R43, P0 ;  /* 0x0000002b2a277207 */ /* 0x000fe40000000000 */
[----:B------:R-:W-:Y:S02]  /*bf80*/  SEL R14, R43, R42, P0 ;  /* 0x0000002a2b0e7207 */ /* 0x000fe40000000000 */
[----:B------:R-:W-:-:S02]  /*bf90*/  SEL R209, R142, R143, P0 ;  /* 0x0000008f8ed17207 */ /* 0x000fc40000000000 */
[--C-:B------:R-:W-:Y:S02]  /*bfa0*/  SHF.R.S32.HI R5, RZ, 0x2, R11.reuse ;  /* 0x00000002ff057819 */ /* 0x100fe4000001140b */
[----:B------:R-:W-:Y:S02]  /*bfb0*/  SHF.R.S32.HI R10, RZ, 0x1f, R11 ;  /* 0x0000001fff0a7819 */ /* 0x000fe4000001140b */
        /* <DEDUP_REMOVED lines=20> */
[----:B------:R-:W-:Y:S02]  /*c100*/  LOP3.LUT R4, R4, 0x3fffffe, RZ, 0xc0, !PT ;  /* 0x03fffffe04047812 */ /* 0x000fe400078ec0ff */
[----:B------:R-:W-:-:S02]  /*c110*/  SEL R157, R128, R129, P0 ;  /* 0x00000081809d7207 */ /* 0x000fc40000000000 */
[----:B------:R-:W-:Y:S01]  /*c120*/  SEL R181, R78, R79, P0 ;  /* 0x0000004f4eb57207 */ /* 0x000fe20000000000 */
[----:B------:R-:W-:Y:S01]  /*c130*/  IMAD.IADD R9, R9, 0x1, -R4 ;  /* 0x0000000109097824 */ /* 0x000fe200078e0a04 */
        /* <DEDUP_REMOVED lines=8> */
[----:B------:R-:W-:Y:S02]  /*c1c0*/  LEA.HI R10, R10, R5, RZ, 0x3 ;  /* 0x000000050a0a7211 */ /* 0x000fe400078f18ff */
        /* <DEDUP_REMOVED lines=9> */
[----:B------:R-:W-:Y:S02]  /*c260*/  LOP3.LUT R4, R10, 0xfffffff8, RZ, 0xc0, !PT ;  /* 0xfffffff80a047812 */ /* 0x000fe400078ec0ff */
[----:B------:R-:W-:Y:S02]  /*c270*/  LEA.HI R7, R7, R18, RZ, 0x5 ;  /* 0x0000001207077211 */ /* 0x000fe400078f28ff */
[----:B------:R-:W-:Y:S01]  /*c280*/  SEL R45, R45, R44, P0 ;  /* 0x0000002c2d2d7207 */ /* 0x000fe20000000000 */
[----:B------:R-:W-:Y:S01]  /*c290*/  IMAD.IADD R4, R5, 0x1, -R4 ;  /* 0x0000000105047824 */ /* 0x000fe200078e0a04 */
[----:B------:R-:W-:Y:S01]  /*c2a0*/  SEL R62, R63, R62, P0 ;  /* 0x0000003e3f3e7207 */ /* 0x000fe20000000000 */
[----:B------:R-:W-:Y:S01]  /*c2b0*/  IMAD.U32 R5, RZ, RZ, UR5 ;  /* 0x00000005ff057e24 */ /* 0x000fe2000f8e00ff */
[----:B------:R-:W-:Y:S01]  /*c2c0*/  SEL R63, R83, R82, P0 ;  /* 0x00000052533f7207 */ /* 0x000fe20000000000 */
[----:B------:R-:W-:Y:S01]  /*c2d0*/  IMAD.U32 R5, RZ, RZ, UR9 ;  /* 0x00000009ff057e24 */ /* 0x000fe2000f8e00ff */
[----:B------:R-:W-:-:S02]  /*c2e0*/  SEL R47, R50, R51, P0 ;  /* 0x00000033322f7207 */ /* 0x000fc40000000000 */
[----:B------:R-:W-:Y:S02]  /*c2f0*/  SEL R51, R82, R83, P0 ;  /* 0x0000005352337207 */ /* 0x000fe40000000000 */
[----:B------:R-:W-:Y:S02]  /*c300*/  SHF.R.S32.HI R7, RZ, 0x5, R7 ;  /* 0x00000005ff077819 */ /* 0x000fe40000011407 */
[----:B------:R-:W-:Y:S02]  /*c310*/  SEL R183, R86, R87, P0 ;  /* 0x0000005756b77207 */ /* 0x000fe40000000000 */
[----:B------:R-:W-:Y:S01]  /*c320*/  SEL R86, R87, R86, P0 ;  /* 0x0000005657567207 */ /* 0x000fe20000000000 */
[----:B------:R-:W-:Y:S01]  /*c330*/  IMAD R10, R7, 0x10, R4 ;  /* 0x00000010070a7824 */ /* 0x000fe200078e0204 */
[----:B------:R-:W-:Y:S01]  /*c340*/  LEA.HI R6, R75, R75, RZ, 0x1 ;  /* 0x0000004b4b067211 */ /* 0x000fe200078f08ff */
[----:B------:R-:W-:Y:S01]  /*c350*/  IMAD.U32 R4, RZ, RZ, UR4 ;  /* 0x00000004ff047e24 */ /* 0x000fe2000f8e00ff */
[----:B------:R-:W0:Y:S01]  /*c360*/  S2UR UR4, SR_CTAID.Y ;  /* 0x00000000000479c3 */ /* 0x000e220000002600 */
[----:B------:R-:W-:Y:S01]  /*c370*/  IMAD R10, R9, 0x40, R10 ;  /* 0x00000040090a7824 */ /* 0x000fe200078e020a */
[----:B------:R-:W-:Y:S01]  /*c380*/  LOP3.LUT R36, R6, 0x1ffffffe, RZ, 0xc0, !PT ;  /* 0x1ffffffe06247812 */ /* 0x000fe200078ec0ff */
[----:B------:R-:W-:Y:S01]  /*c390*/  IMAD.U32 R7, RZ, RZ, UR7 ;  /* 0x00000007ff077e24 */ /* 0x000fe2000f8e00ff */
[----:B------:R-:W-:Y:S01]  /*c3a0*/  LOP3.LUT R9, R11, 0x7ffffffc, RZ, 0xc0, !PT ;  /* 0x7ffffffc0b097812 */ /* 0x000fe200078ec0ff */
[----:B--2---:R2:W-:Y:S01]  /*c3b0*/  SHFL.IDX PT, R127, R25, R2, 0x1c1f ;  /* 0x001c1f02197f7589 */ /* 0x0045e200000e0000 */
[----:B------:R-:W-:Y:S01]  /*c3c0*/  SEL R191, R106, R107, P0 ;  /* 0x0000006b6abf7207 */ /* 0x000fe20000000000 */
[----:B------:R-:W-:Y:S01]  /*c3d0*/  IMAD.IADD R75, R75, 0x1, -R36 ;  /* 0x000000014b4b7824 */ /* 0x000fe200078e0a24 */
[----:B------:R-:W-:Y:S01]  /*c3e0*/  SEL R125, R107, R106, P0 ;  /* 0x0000006a6b7d7207 */ /* 0x000fe20000000000 */
[----:B------:R-:W-:Y:S01]  /*c3f0*/  SHFL.IDX PT, R131, R23, R2, 0x1c1f ;  /* 0x001c1f0217837589 */ /* 0x000fe200000e0000 */
[----:B------:R-:W-:Y:S01]  /*c400*/  LOP3.LUT P1, RZ, R18, 0x3, RZ, 0xc0, !PT ;  /* 0x0000000312ff7812 */ /* 0x000fe2000782c0ff */
[----:B------:R-:W-:-:S02]  /*c410*/  IMAD R11, R75, 0x8, R10 ;  /* 0x000000084b0b7824 */ /* 0x000fc400078e020a */
[----:B------:R-:W-:Y:S01]  /*c420*/  SHFL.IDX PT, R134, R21, R2, 0x1c1f ;  /* 0x001c1f0215867589 */ /* 0x000fe200000e0000 */
[----:B------:R-:W-:Y:S01]  /*c430*/  IMAD.IADD R9, R18, 0x1, -R9 ;  /* 0x0000000112097824 */ /* 0x000fe200078e0a09 */
[----:B--2---:R-:W-:Y:S01]  /*c440*/  LOP3.LUT R25, R2, 0x2, RZ, 0x3c, !PT ;  /* 0x0000000202197812 */ /* 0x004fe200078e3cff */
[C---:B-1----:R-:W-:Y:S01]  /*c450*/  IMAD R10, R12.reuse, 0x80, R10 ;  /* 0x000000800c0a7824 */ /* 0x042fe200078e020a */
[----:B------:R-:W-:Y:S01]  /*c460*/  SHFL.IDX PT, R135, R19, R2, 0x1c1f ;  /* 0x001c1f0213877589 */ /* 0x000fe200000e0000 */
[----:B------:R-:W-:Y:S02]  /*c470*/  IMAD R11, R12, 0x80, R11 ;  /* 0x000000800c0b7824 */ /* 0x000fe400078e020b */
[----:B------:R-:W-:Y:S01]  /*c480*/  IMAD.U32 R6, RZ, RZ, UR6 ;  /* 0x00000006ff067e24 */ /* 0x000fe2000f8e00ff */
[----:B------:R-:W1:Y:S01]  /*c490*/  SHFL.IDX PT, R23, R37, R25, 0x1c1f ;  /* 0x001c1f1925177589 */ /* 0x000e6200000e0000 */
[----:B------:R-:W-:Y:S01]  /*c4a0*/  IMAD.U32 R7, RZ, RZ, UR8 ;  /* 0x00000008ff077e24 */ /* 0x000fe2000f8e00ff */
[----:B------:R-:W-:Y:S01]  /*c4b0*/  ULDC.64 UR6, c[0x0][0xb48] ;  /* 0x0002d20000067ab9 */ /* 0x000fe20000000a00 */
[----:B------:R-:W-:Y:S01]  /*c4c0*/  ULDC.64 UR8, c[0x0][0xb28] ;  /* 0x0002ca0000087ab9 */ /* 0x000fe20000000a00 */
[----:B------:R-:W-:Y:S01]  /*c4d0*/  SHFL.IDX PT, R32, R32, R25, 0x1c1f ;  /* 0x001c1f1920207589 */ /* 0x000fe200000e0000 */
[----:B------:R-:W-:-:S03]  /*c4e0*/  IMAD.SHL.U32 R9, R9, 0x2, RZ ;  /* 0x0000000209097824 */ /* 0x000fc600078e00ff */
[----:B------:R-:W-:Y:S04]  /*c4f0*/  SHFL.IDX PT, R114, R61, R2, 0x1c1f ;  /* 0x001c1f023d727589 */ /* 0x000fe800000e0000 */
[----:B------:R-:W-:Y:S04]  /*c500*/  SHFL.IDX PT, R126, R27, R2, 0x1c1f ;  /* 0x001c1f021b7e7589 */ /* 0x000fe800000e0000 */
[----:B------:R-:W-:Y:S04]  /*c510*/  SHFL.IDX PT, R162, R53, R25, 0x1c1f ;  /* 0x001c1f1935a27589 */ /* 0x000fe800000e0000 */
[----:B------:R-:W-:Y:S04]  /*c520*/  SHFL.IDX PT, R61, R48, R25, 0x1c1f ;  /* 0x001c1f19303d7589 */ /* 0x000fe800000e0000 */
[----:B------:R-:W-:Y:S01]  /*c530*/  SHFL.IDX PT, R115, R57, R2, 0x1c1f ;  /* 0x001c1f0239737589 */ /* 0x000fe200000e0000 */
[----:B-1----:R-:W-:-:S02]  /*c540*/  SEL R21, R134, R23, P0 ;  /* 0x0000001786157207 */ /* 0x002fc40000000000 */
[----:B------:R-:W-:Y:S01]  /*c550*/  SEL R23, R23, R134, P0 ;  /* 0x0000008617177207 */ /* 0x000fe20000000000 */
[----:B------:R-:W-:Y:S04]  /*c560*/  SHFL.IDX PT, R68, R68, R25, 0x1c1f ;  /* 0x001c1f1944447589 */ /* 0x000fe800000e0000 */
[----:B------:R1:W-:Y:S04]  /*c570*/  SHFL.IDX PT, R53, R8, R25, 0x1c1f ;  /* 0x001c1f1908357589 */ /* 0x0003e800000e0000 */
[----:B------:R-:W-:Y:S04]  /*c580*/  SHFL.IDX PT, R119, R169, R2, 0x1c1f ;  /* 0x001c1f02a9777589 */ /* 0x000fe800000e0000 */
[----:B------:R-:W-:Y:S01]  /*c590*/  SHFL.IDX PT, R152, R31, R25, 0x1c1f ;  /* 0x001c1f191f987589 */ /* 0x000fe200000e0000 */
[----:B-1----:R-:W1:Y:S03]  /*c5a0*/  LDC R8, c[0x0][0xbe8] ;  /* 0x0002fa00ff087b82 */ /* 0x002e660000000800 */
[----:B------:R-:W-:Y:S04]  /*c5b0*/  SHFL.IDX PT, R139, R13, R2, 0x1c1f ;  /* 0x001c1f020d8b7589 */ /* 0x000fe800000e0000 */
[----:B------:R-:W-:Y:S04]  /*c5c0*/  SHFL.IDX PT, R24, R24, R25, 0x1c1f ;  /* 0x001c1f1918187589 */ /* 0x000fe800000e0000 */
[----:B------:R-:W-:Y:S04]  /*c5d0*/  SHFL.IDX PT, R168, R116, R25, 0x1c1f ;  /* 0x001c1f1974a87589 */ /* 0x000fe800000e0000 */
[----:B------:R-:W-:Y:S04]  /*c5e0*/  SHFL.IDX PT, R121, R121, R2, 0x1c1f ;  /* 0x001c1f0279797589 */ /* 0x000fe800000e0000 */
[----:B------:R-:W-:Y:S04]  /*c5f0*/  SHFL.IDX PT, R116, R34, R25, 0x1c1f ;  /* 0x001c1f1922747589 */ /* 0x000fe800000e0000 */
[----:B------:R-:W2:Y:S01]  /*c600*/  SHFL.IDX PT, R33, R33, R2, 0x1c1f ;  /* 0x001c1f0221217589 */ /* 0x000ea200000e0000 */
[----:B-1----:R-:W-:-:S03]  /*c610*/  ISETP.NE.AND P2, PT, R8, 0x1, PT ;  /* 0x000000010800780c */ /* 0x002fc60003f45270 */
[----:B------:R-:W-:Y:S04]  /*c620*/  SHFL.IDX PT, R35, R35, R2, 0x1c1f ;  /* 0x001c1f0223237589 */ /* 0x000fe800000e0000 */
[----:B------:R-:W1:Y:S04]  /*c630*/  SHFL.IDX PT, R164, R56, R25, 0x1c1f ;  /* 0x001c1f1938a47589 */ /* 0x000e6800000e0000 */
[----:B------:R-:W-:Y:S04]  /*c640*/  SHFL.IDX PT, R170, R112, R25, 0x1c1f ;  /* 0x001c1f1970aa7589 */ /* 0x000fe800000e0000 */
[----:B------:R-:W-:Y:S04]  /*c650*/  SHFL.IDX PT, R123, R41, R2, 0x1c1f ;  /* 0x001c1f02297b7589 */ /* 0x000fe800000e0000 */
[----:B------:R-:W-:Y:S04]  /*c660*/  SHFL.IDX PT, R105, R65, R2, 0x1c1f ;  /* 0x001c1f0241697589 */ /* 0x000fe800000e0000 */
[----:B------:R-:W-:Y:S01]  /*c670*/  SHFL.IDX PT, R117, R117, R2, 0x1c1f ;  /* 0x001c1f0275757589 */ /* 0x000fe200000e0000 */
[----:B--2---:R-:W-:-:S03]  /*c680*/  SEL R31, R162, R33, P0 ;  /* 0x00000021a21f7207 */ /* 0x004fc60000000000 */
[----:B------:R-:W2:Y:S04]  /*c690*/  SHFL.IDX PT, R60, R60, R25, 0x1c1f ;  /* 0x001c1f193c3c7589 */ /* 0x000ea800000e0000 */
[----:B------:R3:W-:Y:S01]  /*c6a0*/  SHFL.IDX PT, R112, R16, R25, 0x1c1f ;  /* 0x001c1f1910707589 */ /* 0x0007e200000e0000 */
[----:B-1----:R-:W-:-:S03]  /*c6b0*/  SEL R34, R164, R35, P0 ;  /* 0x00000023a4227207 */ /* 0x002fc60000000000 */
[----:B------:R-:W-:Y:S04]  /*c6c0*/  SHFL.IDX PT, R122, R49, R2, 0x1c1f ;  /* 0x001c1f02317a7589 */ /* 0x000fe800000e0000 */
[----:B------:R-:W-:Y:S01]  /*c6d0*/  SHFL.IDX PT, R79, R93, R2, 0x1c1f ;  /* 0x001c1f025d4f7589 */ /* 0x000fe200000e0000 */
[----:B---3--:R-:W-:-:S03]  /*c6e0*/  SEL R16, R139, R24, P0 ;  /* 0x000000188b107207 */ /* 0x008fc60000000000 */
        /* <DEDUP_REMOVED lines=8> */
[----:B------:R1:W-:Y:S04]  /*c770*/  SHFL.IDX PT, R124, R14, R25, 0x1c1f ;  /* 0x001c1f190e7c7589 */ /* 0x0003e800000e0000 */
[----:B------:R-:W-:Y:S04]  /*c780*/  SHFL.IDX PT, R103, R43, R2, 0x1c1f ;  /* 0x001c1f022b677589 */ /* 0x000fe800000e0000 */
[----:B------:R-:W-:Y:S01]  /*c790*/  SHFL.IDX PT, R167, R144, R25, 0x1c1f ;  /* 0x001c1f1990a77589 */ /* 0x000fe200000e0000 */
[----:B-1----:R-:W-:-:S03]  /*c7a0*/  SEL R14, R24, R139, P0 ;  /* 0x0000008b180e7207 */ /* 0x002fc60000000000 */
[----:B------:R1:W-:Y:S04]  /*c7b0*/  SHFL.IDX PT, R96, R22, R25, 0x1c1f ;  /* 0x001c1f1916607589 */ /* 0x0003e800000e0000 */
[----:B------:R-:W-:Y:S04]  /*c7c0*/  SHFL.IDX PT, R91, R173, R2, 0x1c1f ;  /* 0x001c1f02ad5b7589 */ /* 0x000fe800000e0000 */
[----:B------:R3:W-:Y:S01]  /*c7d0*/  SHFL.IDX PT, R144, R28, R25, 0x1c1f ;  /* 0x001c1f191c907589 */ /* 0x0007e200000e0000 */
[----:B-1----:R-:W-:-:S03]  /*c7e0*/  SEL R22, R32, R135, P0 ;  /* 0x0000008720167207 */ /* 0x002fc60000000000 */
[----:B------:R-:W-:Y:S04]  /*c7f0*/  SHFL.IDX PT, R99, R157, R2, 0x1c1f ;  /* 0x001c1f029d637589 */ /* 0x000fe800000e0000 */
[----:B------:R-:W-:Y:S01]  /*c800*/  SHFL.IDX PT, R13, R143, R2, 0x1c1f ;  /* 0x001c1f028f0d7589 */ /* 0x000fe200000e0000 */
[----:B---3--:R-:W-:-:S03]  /*c810*/  SEL R28, R126, R61, P0 ;  /* 0x0000003d7e1c7207 */ /* 0x008fc60000000000 */
[----:B------:R-:W1:Y:S04]  /*c820*/  SHFL.IDX PT, R150, R150, R25, 0x1c1f ;  /* 0x001c1f1996967589 */ /* 0x000e6800000e0000 */
[----:B------:R3:W-:Y:S04]  /*c830*/  SHFL.IDX PT, R157, R20, R25, 0x1c1f ;  /* 0x001c1f19149d7589 */ /* 0x0007e800000e0000 */
[----:B------:R-:W-:Y:S04]  /*c840*/  SHFL.IDX PT, R82, R97, R2, 0x1c1f ;  /* 0x001c1f0261527589 */ /* 0x000fe800000e0000 */
[----:B------:R-:W-:Y:S01]  /*c850*/  SHFL.IDX PT, R166, R84, R25, 0x1c1f ;  /* 0x001c1f1954a67589 */ /* 0x000fe200000e0000 */
[----:B---3--:R-:W-:-:S02]  /*c860*/  SEL R20, R135, R32, P0 ;  /* 0x0000002087147207 */ /* 0x008fc40000000000 */
[----:B------:R-:W3:Y:S01]  /*c870*/  LDC.64 R134, c[0x0][0xbd8] ;  /* 0x0002f600ff867b82 */ /* 0x000ee20000000a00 */
[----:B------:R-:W-:Y:S01]  /*c880*/  SHFL.IDX PT, R95, R155, R2, 0x1c1f ;  /* 0x001c1f029b5f7589 */ /* 0x000fe200000e0000 */
[----:B------:R-:W-:Y:S02]  /*c890*/  SEL R32, R35, R164, P0 ;  /* 0x000000a423207207 */ /* 0x000fe40000000000 */
[----:B--2---:R-:W-:Y:S01]  /*c8a0*/  SEL R35, R60, R123, P0 ;  /* 0x0000007b3c237207 */ /* 0x004fe20000000000 */
[----:B------:R-:W-:Y:S01]  /*c8b0*/  SHFL.IDX PT, R97, R171, R2, 0x1c1f ;  /* 0x001c1f02ab617589 */ /* 0x000fe200000e0000 */
[----:B-1----:R-:W-:-:S03]  /*c8c0*/  SEL R19, R13, R150, P0 ;  /* 0x000000960d137207 */ /* 0x002fc60000000000 */
[----:B------:R-:W-:Y:S01]  /*c8d0*/  SHFL.IDX PT, R158, R45, R25, 0x1c1f ;  /* 0x001c1f192d9e7589 */ /* 0x000fe200000e0000 */
[----:B------:R-:W-:Y:S02]  /*c8e0*/  SEL R13, R150, R13, P0 ;  /* 0x0000000d960d7207 */ /* 0x000fe40000000000 */
[----:B------:R-:W1:Y:S01]  /*c8f0*/  @P2 LDC R150, c[0x0][0xbf0] ;  /* 0x0002fc00ff962b82 */ /* 0x000e620000000800 */
[----:B------:R-:W2:Y:S04]  /*c900*/  SHFL.IDX PT, R160, R40, R25, 0x1c1f ;  /* 0x001c1f1928a07589 */ /* 0x000ea800000e0000 */
[----:B------:R-:W-:Y:S04]  /*c910*/  SHFL.IDX PT, R176, R128, R25, 0x1c1f ;  /* 0x001c1f1980b07589 */ /* 0x000fe800000e0000 */
[----:B------:R4:W5:Y:S04]  /*c920*/  SHFL.IDX PT, R84, R30, R25, 0x1c1f ;  /* 0x001c1f191e547589 */ /* 0x00096800000e0000 */
[----:B------:R-:W-:Y:S04]  /*c930*/  SHFL.IDX PT, R78, R85, R2, 0x1c1f ;  /* 0x001c1f02554e7589 */ /* 0x000fe800000e0000 */
[----:B------:R-:W-:Y:S01]  /*c940*/  SHFL.IDX PT, R90, R175, R2, 0x1c1f ;  /* 0x001c1f02af5a7589 */ /* 0x000fe200000e0000 */
[----:B----4-:R-:W-:-:S03]  /*c950*/  SEL R30, R61, R126, P0 ;  /* 0x0000007e3d1e7207 */ /* 0x010fc60000000000 */
[----:B------:R-:W-:Y:S01]  /*c960*/  SHFL.IDX PT, R154, R140, R25, 0x1c1f ;  /* 0x001c1f198c9a7589 */ /* 0x000fe200000e0000 */
[----:B------:R-:W-:Y:S02]  /*c970*/  SEL R61, R115, R68, P0 ;  /* 0x00000044733d7207 */ /* 0x000fe40000000000 */
[----:B------:R-:W-:Y:S01]  /*c980*/  SEL R126, R144, R91, P0 ;  /* 0x0000005b907e7207 */ /* 0x000fe20000000000 */
[----:B------:R4:W-:Y:S01]  /*c990*/  SHFL.IDX PT, R155, R62, R25, 0x1c1f ;  /* 0x001c1f193e9b7589 */ /* 0x0009e200000e0000 */
[----:B--2---:R-:W-:Y:S02]  /*c9a0*/  SEL R24, R131, R160, P0 ;  /* 0x000000a083187207 */ /* 0x004fe40000000000 */
[----:B------:R-:W-:Y:S01]  /*c9b0*/  SEL R27, R158, R127, P0 ;  /* 0x0000007f9e1b7207 */ /* 0x000fe20000000000 */
[----:B------:R2:W-:Y:S04]  /*c9c0*/  SHFL.IDX PT, R128, R63, R25, 0x1c1f ;  /* 0x001c1f193f807589 */ /* 0x0005e800000e0000 */
[----:B------:R-:W-:Y:S01]  /*c9d0*/  SHFL.IDX PT, R85, R177, R2, 0x1c1f ;  /* 0x001c1f02b1557589 */ /* 0x000fe200000e0000 */
[----:B----4-:R-:W-:-:S03]  /*c9e0*/  SEL R62, R65, R122, P0 ;  /* 0x0000007a413e7207 */ /* 0x010fc60000000000 */
[----:B------:R-:W-:Y:S01]  /*c9f0*/  SHFL.IDX PT, R140, R66, R25, 0x1c1f ;  /* 0x001c1f19428c7589 */ /* 0x000fe200000e0000 */
[----:B--2---:R-:W-:-:S03]  /*ca00*/  SEL R63, R68, R115, P0 ;  /* 0x00000073443f7207 */ /* 0x004fc60000000000 */
[----:B------:R-:W-:Y:S01]  /*ca10*/  SHFL.IDX PT, R59, R59, R2, 0x1c1f ;  /* 0x001c1f023b3b7589 */ /* 0x000fe200000e0000 */
[----:B------:R-:W-:Y:S02]  /*ca20*/  SEL R115, R119, R152, P0 ;  /* 0x0000009877737207 */ /* 0x000fe40000000000 */
[----:B------:R-:W-:Y:S01]  /*ca30*/  SEL R119, R152, R119, P0 ;  /* 0x0000007798777207 */ /* 0x000fe20000000000 */
[----:B------:R-:W-:Y:S01]  /*ca40*/  SHFL.IDX PT, R165, R136, R25, 0x1c1f ;  /* 0x001c1f1988a57589 */ /* 0x000fe200000e0000 */
[----:B------:R-:W0:Y:S03]  /*ca50*/  LDC R152, c[0x0][0xc50] ;  /* 0x00031400ff987b82 */ /* 0x000e260000000800 */
[----:B------:R-:W2:Y:S04]  /*ca60*/  SHFL.IDX PT, R48, R70, R25, 0x1c1f ;  /* 0x001c1f1946307589 */ /* 0x000ea800000e0000 */
[----:B------:R-:W-:Y:S04]  /*ca70*/  SHFL.IDX PT, R87, R153, R2, 0x1c1f ;  /* 0x001c1f0299577589 */ /* 0x000fe800000e0000 */
[----:B------:R-:W-:Y:S04]  /*ca80*/  SHFL.IDX PT, R49, R179, R2, 0x1c1f ;  /* 0x001c1f02b3317589 */ /* 0x000fe800000e0000 */
[----:B------:R-:W-:Y:S04]  /*ca90*/  SHFL.IDX PT, R136, R74, R25, 0x1c1f ;  /* 0x001c1f194a887589 */ /* 0x000fe800000e0000 */
[----:B------:R-:W-:Y:S04]  /*caa0*/  SHFL.IDX PT, R50, R181, R2, 0x1c1f ;  /* 0x001c1f02b5327589 */ /* 0x000fe800000e0000 */
[----:B------:R-:W-:Y:S04]  /*cab0*/  SHFL.IDX PT, R153, R67, R25, 0x1c1f ;  /* 0x001c1f1943997589 */ /* 0x000fe800000e0000 */
[----:B------:R4:W-:Y:S04]  /*cac0*/  SHFL.IDX PT, R37, R138, R25, 0x1c1f ;  /* 0x001c1f198a257589 */ /* 0x0009e800000e0000 */
[----:B------:R-:W-:Y:S04]  /*cad0*/  SHFL.IDX PT, R110, R163, R2, 0x1c1f ;  /* 0x001c1f02a36e7589 */ /* 0x000fe800000e0000 */
[----:B------:R5:W-:Y:S01]  /*cae0*/  SHFL.IDX PT, R163, R120, R25, 0x1c1f ;  /* 0x001c1f1978a37589 */ /* 0x000be200000e0000 */
[----:B----4-:R-:W4:Y:S03]  /*caf0*/  LDC.64 R138, c[0x0][0xb40] ;  /* 0x0002d000ff8a7b82 */ /* 0x010f260000000a00 */
[----:B------:R3:W-:Y:S04]  /*cb00*/  SHFL.IDX PT, R156, R29, R25, 0x1c1f ;  /* 0x001c1f191d9c7589 */ /* 0x0007e800000e0000 */
[----:B------:R1:W-:Y:S01]  /*cb10*/  SHFL.IDX PT, R56, R109, R25, 0x1c1f ;  /* 0x001c1f196d387589 */ /* 0x0003e200000e0000 */
[----:B-----5:R-:W-:-:S02]  /*cb20*/  SEL R120, R121, R116, P0 ;  /* 0x0000007479787207 */ /* 0x020fc40000000000 */
[----:B------:R-:W-:Y:S01]  /*cb30*/  SEL R116, R116, R121, P0 ;  /* 0x0000007974747207 */ /* 0x000fe20000000000 */
[----:B------:R-:W5:Y:S01]  /*cb40*/  SHFL.IDX PT, R102, R47, R2, 0x1c1f ;  /* 0x001c1f022f667589 */ /* 0x000f6200000e0000 */
[----:B---3--:R-:W-:Y:S02]  /*cb50*/  SEL R29, R33, R162, P0 ;  /* 0x000000a2211d7207 */ /* 0x008fe40000000000 */
[----:B------:R-:W-:Y:S01]  /*cb60*/  SEL R33, R123, R60, P0 ;  /* 0x0000003c7b217207 */ /* 0x000fe20000000000 */
[----:B------:R3:W-:Y:S01]  /*cb70*/  SHFL.IDX PT, R45, R142, R25, 0x1c1f ;  /* 0x001c1f198e2d7589 */ /* 0x0007e200000e0000 */
[----:B------:R-:W-:Y:S02]  /*cb80*/  SEL R121, R117, R112, P0 ;  /* 0x0000007075797207 */ /* 0x000fe40000000000 */
[----:B------:R-:W-:Y:S01]  /*cb90*/  SEL R60, R122, R65, P0 ;  /* 0x000000417a3c7207 */ /* 0x000fe20000000000 */
[----:B------:R-:W-:Y:S01]  /*cba0*/  SHFL.IDX PT, R12, R17, R2, 0x1c1f ;  /* 0x001c1f02110c7589 */ /* 0x000fe200000e0000 */
[----:B-1----:R-:W-:-:S02]  /*cbb0*/  SEL R109, R111, R148, P0 ;  /* 0x000000946f6d7207 */ /* 0x002fc40000000000 */
[----:B------:R-:W-:Y:S01]  /*cbc0*/  SEL R117, R112, R117, P0 ;  /* 0x0000007570757207 */ /* 0x000fe20000000000 */
[----:B------:R-:W1:Y:S01]  /*cbd0*/  SHFL.IDX PT, R15, R15, R2, 0x1c1f ;  /* 0x001c1f020f0f7589 */ /* 0x000e6200000e0000 */
[----:B------:R-:W-:Y:S01]  /*cbe0*/  SEL R111, R148, R111, P0 ;  /* 0x0000006f946f7207 */ /* 0x000fe20000000000 */
[----:B---3--:R-:W-:Y:S01]  /*cbf0*/  IMAD R142, R134, UR37, RZ ;  /* 0x00000025868e7c24 */ /* 0x008fe2000f8e02ff */
[----:B------:R-:W-:Y:S01]  /*cc00*/  SEL R112, R113, R124, P0 ;  /* 0x0000007c71707207 */ /* 0x000fe20000000000 */
[----:B------:R-:W3:Y:S01]  /*cc10*/  @P2 LDC R148, c[0x0][0xbec] ;  /* 0x0002fb00ff942b82 */ /* 0x000ee20000000800 */
[----:B------:R-:W-:Y:S01]  /*cc20*/  SEL R122, R124, R113, P0 ;  /* 0x000000717c7a7207 */ /* 0x000fe20000000000 */
[----:B------:R-:W-:Y:S01]  /*cc30*/  SHFL.IDX PT, R69, R69, R2, 0x1c1f ;  /* 0x001c1f0245457589 */ /* 0x000fe200000e0000 */
[----:B------:R-:W-:Y:S01]  /*cc40*/  SEL R113, R103, R96, P0 ;  /* 0x0000006067717207 */ /* 0x000fe20000000000 */
[----:B----4-:R-:W-:Y:S01]  /*cc50*/  IMAD.WIDE.U32 R6, R138, UR36, R6 ;  /* 0x000000248a067c25 */ /* 0x010fe2000f8e0006 */
[----:B------:R-:W-:Y:S01]  /*cc60*/  SEL R123, R96, R103, P0 ;  /* 0x00000067607b7207 */ /* 0x000fe20000000000 */
[----:B------:R-:W-:Y:S01]  /*cc70*/  SHFL.IDX PT, R73, R73, R2, 0x1c1f ;  /* 0x001c1f0249497589 */ /* 0x000fe200000e0000 */
[----:B------:R-:W-:-:S02]  /*cc80*/  SEL R96, R91, R144, P0 ;  /* 0x000000905b607207 */ /* 0x000fc40000000000 */
[----:B------:R-:W4:Y:S01]  /*cc90*/  @P2 LDC R144, c[0x0][0xbec] ;  /* 0x0002fb00ff902b82 */ /* 0x000f220000000800 */
[----:B------:R-:W-:Y:S01]  /*cca0*/  SHFL.IDX PT, R77, R77, R2, 0x1c1f ;  /* 0x001c1f024d4d7589 */ /* 0x000fe200000e0000 */
[----:B------:R-:W-:Y:S02]  /*ccb0*/  SEL R103, R84, R97, P0 ;  /* 0x0000006154677207 */ /* 0x000fe40000000000 */
[----:B--2---:R-:W-:Y:S01]  /*ccc0*/  SEL R91, R48, R59, P0 ;  /* 0x0000003b305b7207 */ /* 0x004fe20000000000 */
[----:B------:R-:W-:Y:S01]  /*ccd0*/  SHFL.IDX PT, R75, R81, R2, 0x1c1f ;  /* 0x001c1f02514b7589 */ /* 0x000fe200000e0000 */
[----:B-----5:R-:W-:Y:S02]  /*cce0*/  SEL R124, R102, R157, P0 ;  /* 0x0000009d667c7207 */ /* 0x020fe40000000000 */
[----:B------:R-:W-:Y:S01]  /*ccf0*/  SEL R102, R157, R102, P0 ;  /* 0x000000669d667207 */ /* 0x000fe20000000000 */
[----:B------:R-:W-:Y:S01]  /*cd00*/  SHFL.IDX PT, R83, R147, R2, 0x1c1f ;  /* 0x001c1f0293537589 */ /* 0x000fe200000e0000 */
[----:B-1----:R-:W-:-:S03]  /*cd10*/  SEL R17, R15, R156, P0 ;  /* 0x0000009c0f117207 */ /* 0x002fc60000000000 */
[----:B------:R-:W-:Y:S01]  /*cd20*/  SHFL.IDX PT, R89, R89, R2, 0x1c1f ;  /* 0x001c1f0259597589 */ /* 0x000fe200000e0000 */
[----:B------:R-:W-:-:S03]  /*cd30*/  SEL R15, R156, R15, P0 ;  /* 0x0000000f9c0f7207 */ /* 0x000fc60000000000 */
[----:B------:R-:W-:Y:S04]  /*cd40*/  SHFL.IDX PT, R101, R101, R2, 0x1c1f ;  /* 0x001c1f0265657589 */ /* 0x000fe800000e0000 */
[----:B------:R-:W-:Y:S01]  /*cd50*/  SHFL.IDX PT, R106, R159, R2, 0x1c1f ;  /* 0x001c1f029f6a7589 */ /* 0x000fe200000e0000 */
[----:B----4-:R-:W-:-:S03]  /*cd60*/  @P2 IMAD.HI.U32 R144, R11, R144, RZ ;  /* 0x000000900b902227 */ /* 0x010fc600078e00ff */
        /* <DEDUP_REMOVED lines=19> */
[----:B------:R-:W2:Y:S04]  /*cea0*/  SHFL.IDX PT, R76, R76, R25, 0x1c1f ;  /* 0x001c1f194c4c7589 */ /* 0x000ea800000e0000 */
[----:B------:R-:W4:Y:S01]  /*ceb0*/  SHFL.IDX PT, R81, R72, R25, 0x1c1f ;  /* 0x001c1f1948517589 */ /* 0x000f2200000e0000 */
[----:B-1----:R-:W1:Y:S03]  /*cec0*/  @P2 LDC R141, c[0x0][0xbf0] ;  /* 0x0002fc00ff8d2b82 */ /* 0x002e660000000800 */
[----:B------:R-:W5:Y:S04]  /*ced0*/  SHFL.IDX PT, R80, R80, R25, 0x1c1f ;  /* 0x001c1f1950507589 */ /* 0x000f6800000e0000 */
[----:B------:R-:W-:Y:S04]  /*cee0*/  SHFL.IDX PT, R92, R92, R25, 0x1c1f ;  /* 0x001c1f195c5c7589 */ /* 0x000fe800000e0000 */
[----:B------:R-:W0:Y:S04]  /*cef0*/  SHFL.IDX PT, R88, R88, R25, 0x1c1f ;  /* 0x001c1f1958587589 */ /* 0x000e2800000e0000 */
[----:B------:R-:W3:Y:S04]  /*cf00*/  SHFL.IDX PT, R100, R100, R25, 0x1c1f ;  /* 0x001c1f1964647589 */ /* 0x000ee800000e0000 */
[----:B------:R-:W1:Y:S01]  /*cf10*/  SHFL.IDX PT, R108, R108, R25, 0x1c1f ;  /* 0x001c1f196c6c7589 */ /* 0x000e6200000e0000 */
[----:B--2---:R-:W-:-:S02]  /*cf20*/  SEL R65, R105, R76, P0 ;  /* 0x0000004c69417207 */ /* 0x004fc40000000000 */
[----:B------:R-:W-:Y:S01]  /*cf30*/  SEL R67, R76, R105, P0 ;  /* 0x000000694c437207 */ /* 0x000fe20000000000 */
[----:B------:R-:W2:Y:S01]  /*cf40*/  SHFL.IDX PT, R161, R104, R25, 0x1c1f ;  /* 0x001c1f1968a17589 */ /* 0x000ea200000e0000 */
[----:B----4-:R-:W-:Y:S02]  /*cf50*/  SEL R64, R114, R81, P0 ;  /* 0x0000005172407207 */ /* 0x010fe40000000000 */
[----:B------:R-:W-:Y:S01]  /*cf60*/  SEL R66, R81, R114, P0 ;  /* 0x0000007251427207 */ /* 0x000fe20000000000 */
[----:B------:R4:W2:Y:S01]  /*cf70*/  SHFL.IDX PT, R159, R26, R25, 0x1c1f ;  /* 0x001c1f191a9f7589 */ /* 0x0008a200000e0000 */
[----:B-----5:R-:W-:Y:S02]  /*cf80*/  SEL R68, R69, R80, P0 ;  /* 0x0000005045447207 */ /* 0x020fe40000000000 */
[----:B------:R-:W-:Y:S01]  /*cf90*/  SEL R70, R80, R69, P0 ;  /* 0x0000004550467207 */ /* 0x000fe20000000000 */
[----:B------:R-:W-:Y:S01]  /*cfa0*/  SHFL.IDX PT, R147, R86, R25, 0x1c1f ;  /* 0x001c1f1956937589 */ /* 0x000fe200000e0000 */
[----:B------:R-:W-:-:S02]  /*cfb0*/  SEL R69, R73, R166, P0 ;  /* 0x000000a649457207 */ /* 0x000fc40000000000 */
[----:B------:R-:W-:Y:S01]  /*cfc0*/  SEL R76, R78, R93, P0 ;  /* 0x0000005d4e4c7207 */ /* 0x000fe20000000000 */
[----:B------:R5:W2:Y:S01]  /*cfd0*/  SHFL.IDX PT, R151, R71, R25, 0x1c1f ;  /* 0x001c1f1947977589 */ /* 0x000aa200000e0000 */
[----:B0-----:R-:W-:Y:S02]  /*cfe0*/  SEL R72, R77, R88, P0 ;  /* 0x000000584d487207 */ /* 0x001fe40000000000 */
[----:B----4-:R-:W-:Y:S01]  /*cff0*/  SEL R26, R160, R131, P0 ;  /* 0x00000083a01a7207 */ /* 0x010fe20000000000 */
[----:B------:R0:W-:Y:S01]  /*d000*/  SHFL.IDX PT, R143, R129, R25, 0x1c1f ;  /* 0x001c1f19818f7589 */ /* 0x0001e200000e0000 */
[----:B------:R-:W-:Y:S01]  /*d010*/  IMAD R131, RZ, RZ, -UR42 ;  /* 0x8000002aff837e24 */ /* 0x000fe2000f8e02ff */
[----:B------:R-:W-:Y:S02]  /*d020*/  SEL R74, R88, R77, P0 ;  /* 0x0000004d584a7207 */ /* 0x000fe40000000000 */
[----:B------:R-:W4:Y:S01]  /*d030*/  SHFL.IDX PT, R132, R98, R25, 0x1c1f ;  /* 0x001c1f1962847589 */ /* 0x000f2200000e0000 */
[----:B------:R-:W-:Y:S01]  /*d040*/  IMAD R152, R152, R131, UR4 ;  /* 0x0000000498987e24 */ /* 0x000fe2000f8e0283 */
[----:B------:R-:W-:Y:S01]  /*d050*/  ULDC.64 UR4, c[0x0][0xbe0] ;  /* 0x0002f80000047ab9 */ /* 0x000fe20000000a00 */
[----:B-----5:R-:W-:Y:S01]  /*d060*/  SEL R71, R166, R73, P0 ;  /* 0x00000049a6477207 */ /* 0x020fe20000000000 */
[----:B------:R-:W-:Y:S01]  /*d070*/  SHFL.IDX PT, R137, R137, R25, 0x1c1f ;  /* 0x001c1f1989897589 */ /* 0x000fe200000e0000 */
[----:B---3--:R-:W-:Y:S01]  /*d080*/  SEL R77, R79, R100, P0 ;  /* 0x000000644f4d7207 */ /* 0x008fe20000000000 */
[----:B0-----:R-:W-:Y:S01]  /*d090*/  IMAD R129, R135, UR36, R142 ;  /* 0x0000002487817c24 */ /* 0x001fe2000f8e028e */
[----:B------:R-:W-:Y:S01]  /*d0a0*/  SHF.R.S32.HI R131, RZ, 0x1f, R152 ;  /* 0x0000001fff837819 */ /* 0x000fe20000011498 */
[----:B------:R0:W-:Y:S01]  /*d0b0*/  SHFL.IDX PT, R2, R125, R25, 0x1c1f ;  /* 0x001c1f197d027589 */ /* 0x0001e200000e0000 */
[----:B------:R-:W-:Y:S01]  /*d0c0*/  IMAD.WIDE.U32 R134, R134, UR36, R4 ;  /* 0x0000002486867c25 */ /* 0x000fe2000f8e0004 */
[----:B------:R-:W-:-:S02]  /*d0d0*/  SEL R4, R49, R136, P0 ;  /* 0x0000008831047207 */ /* 0x000fc40000000000 */
[----:B------:R-:W-:Y:S01]  /*d0e0*/  SHFL.IDX PT, R133, R133, R25, 0x1c1f ;  /* 0x001c1f1985857589 */ /* 0x000fe200000e0000 */
[----:B------:R-:W-:Y:S01]  /*d0f0*/  SEL R5, R50, R153, P0 ;  /* 0x0000009932057207 */ /* 0x000fe20000000000 */
[----:B------:R-:W-:Y:S01]  /*d100*/  IMAD.IADD R135, R135, 0x1, R129 ;  /* 0x0000000187877824 */ /* 0x000fe200078e0281 */
[----:B------:R-:W-:Y:S01]  /*d110*/  SEL R73, R75, R92, P0 ;  /* 0x0000005c4b497207 */ /* 0x000fe20000000000 */
[----:B------:R-:W-:Y:S01]  /*d120*/  SHFL.IDX PT, R146, R146, R25, 0x1c1f ;  /* 0x001c1f1992927589 */ /* 0x000fe200000e0000 */
[----:B------:R-:W-:Y:S01]  /*d130*/  @P2 IMAD.HI.U32 R129, R11, R148, RZ ;  /* 0x000000940b812227 */ /* 0x000fe200078e00ff */
[----:B0-----:R-:W-:Y:S02]  /*d140*/  SEL R125, R97, R84, P0 ;  /* 0x00000054617d7207 */ /* 0x001fe40000000000 */
[----:B------:R-:W-:Y:S01]  /*d150*/  SHFL.IDX PT, R145, R145, R25, 0x1c1f ;  /* 0x001c1f1991917589 */ /* 0x000fe200000e0000 */
[----:B------:R-:W-:Y:S02]  /*d160*/  SEL R97, R90, R155, P0 ;  /* 0x0000009b5a617207 */ /* 0x000fe40000000000 */
[----:B------:R-:W-:Y:S01]  /*d170*/  SEL R84, R85, R140, P0 ;  /* 0x0000008c55547207 */ /* 0x000fe20000000000 */
[----:B------:R-:W-:Y:S01]  /*d180*/  SHFL.IDX PT, R149, R149, R25, 0x1c1f ;  /* 0x001c1f1995957589 */ /* 0x000fe200000e0000 */
[----:B------:R-:W-:-:S02]  /*d190*/  SEL R79, R100, R79, P0 ;  /* 0x0000004f644f7207 */ /* 0x000fc40000000000 */
[----:B-1----:R-:W-:Y:S01]  /*d1a0*/  SEL R81, R83, R108, P0 ;  /* 0x0000006c53517207 */ /* 0x002fe20000000000 */
[----:B------:R0:W-:Y:S01]  /*d1b0*/  SHFL.IDX PT, R130, R130, R25, 0x1c1f ;  /* 0x001c1f1982827589 */ /* 0x0001e200000e0000 */
[----:B------:R-:W-:Y:S02]  /*d1c0*/  SEL R75, R92, R75, P0 ;  /* 0x0000004b5c4b7207 */ /* 0x000fe40000000000 */
[----:B------:R-:W-:Y:S02]  /*d1d0*/  SEL R78, R93, R78, P0 ;  /* 0x0000004e5d4e7207 */ /* 0x000fe40000000000 */
[----:B------:R-:W-:Y:S02]  /*d1e0*/  SEL R83, R108, R83, P0 ;  /* 0x000000536c537207 */ /* 0x000fe40000000000 */
[----:B------:R-:W-:Y:S02]  /*d1f0*/  SEL R86, R87, R170, P0 ;  /* 0x000000aa57567207 */ /* 0x000fe40000000000 */
[----:B------:R-:W-:-:S02]  /*d200*/  SEL R88, R170, R87, P0 ;  /* 0x00000057aa587207 */ /* 0x000fc40000000000 */
[----:B0-----:R-:W-:Y:S02]  /*d210*/  SEL R25, R127, R158, P0 ;  /* 0x0000009e7f197207 */ /* 0x001fe40000000000 */
[----:B------:R-:W-:Y:S02]  /*d220*/  SEL R127, R155, R90, P0 ;  /* 0x0000005a9b7f7207 */ /* 0x000fe40000000000 */
[----:B------:R-:W-:Y:S02]  /*d230*/  SEL R90, R140, R85, P0 ;  /* 0x000000558c5a7207 */ /* 0x000fe40000000000 */
[----:B------:R-:W-:Y:S01]  /*d240*/  SEL R85, R59, R48, P0 ;  /* 0x000000303b557207 */ /* 0x000fe20000000000 */
[----:B------:R-:W-:Y:S01]  /*d250*/  IMAD.MOV.U32 R59, RZ, RZ, R11 ;  /* 0x000000ffff3b7224 */ /* 0x000fe200078e000b */
[----:B------:R-:W-:Y:S02]  /*d260*/  SEL R48, R136, R49, P0 ;  /* 0x0000003188307207 */ /* 0x000fe40000000000 */
[----:B------:R-:W-:Y:S01]  /*d270*/  SEL R49, R153, R50, P0 ;  /* 0x0000003299317207 */ /* 0x000fe20000000000 */
[----:B------:R-:W-:Y:S01]  /*d280*/  IMAD R50, R138, UR37, RZ ;  /* 0x000000258a327c24 */ /* 0x000fe2000f8e02ff */
[----:B------:R-:W-:Y:S01]  /*d290*/  @P2 SHF.R.U32.HI R59, RZ, R150, R129 ;  /* 0x00000096ff3b2219 */ /* 0x000fe20000011681 */
[----:B------:R-:W-:Y:S01]  /*d2a0*/  IMAD.MOV.U32 R138, RZ, RZ, R6 ;  /* 0x000000ffff8a7224 */ /* 0x000fe200078e0006 */
[----:B------:R-:W-:Y:S01]  /*d2b0*/  SEL R98, R99, R176, P0 ;  /* 0x000000b063627207 */ /* 0x000fe20000000000 */
[----:B------:R-:W-:Y:S01]  /*d2c0*/  IMAD R139, R139, UR36, R50 ;  /* 0x000000248b8b7c24 */ /* 0x000fe2000f8e0232 */
[----:B------:R-:W-:Y:S01]  /*d2d0*/  SEL R100, R176, R99, P0 ;  /* 0x00000063b0647207 */ /* 0x000fe20000000000 */
[----:B------:R-:W-:Y:S01]  /*d2e0*/  IMAD.MOV.U32 R129, RZ, RZ, R11 ;  /* 0x000000ffff817224 */ /* 0x000fe200078e000b */
[----:B------:R-:W-:Y:S01]  /*d2f0*/  @P2 SHF.R.U32.HI R129, RZ, R141, R144 ;  /* 0x0000008dff812219 */ /* 0x000fe20000011690 */
[----:B------:R-:W-:Y:S01]  /*d300*/  IMAD.IADD R139, R7, 0x1, R139 ;  /* 0x00000001078b7824 */ /* 0x000fe200078e028b */
[----:B--2---:R-:W-:Y:S01]  /*d310*/  SEL R80, R82, R161, P0 ;  /* 0x000000a152507207 */ /* 0x004fe20000000000 */
[----:B------:R-:W-:Y:S01]  /*d320*/  IMAD R7, R131, UR4, RZ ;  /* 0x0000000483077c24 */ /* 0x000fe2000f8e02ff */
[----:B------:R-:W-:Y:S01]  /*d330*/  SEL R87, R89, R168, P0 ;  /* 0x000000a859577207 */ /* 0x000fe20000000000 */
[----:B------:R-:W-:Y:S01]  /*d340*/  IMAD R131, R131, UR6, RZ ;  /* 0x0000000683837c24 */ /* 0x000fe2000f8e02ff */
[----:B------:R-:W-:Y:S01]  /*d350*/  SEL R92, R94, R163, P0 ;  /* 0x000000a35e5c7207 */ /* 0x000fe20000000000 */
[C---:B------:R-:W-:Y:S01]  /*d360*/  IMAD R50, R152.reuse, UR5, R7 ;  /* 0x0000000598327c24 */ /* 0x040fe2000f8e0207 */
[----:B------:R-:W-:Y:S01]  /*d370*/  SEL R93, R95, R172, P0 ;  /* 0x000000ac5f5d7207 */ /* 0x000fe20000000000 */
[----:B------:R-:W-:Y:S01]  /*d380*/  IMAD.WIDE.U32 R6, R152, UR4, R134 ;  /* 0x0000000498067c25 */ /* 0x000fe2000f8e0086 */
[----:B------:R-:W-:Y:S01]  /*d390*/  ULDC.64 UR4, c[0x0][0xb30] ;  /* 0x0002cc0000047ab9 */ /* 0x000fe20000000a00 */
[----:B------:R-:W-:-:S02]  /*d3a0*/  SEL R99, R101, R174, P0 ;  /* 0x000000ae65637207 */ /* 0x000fc40000000000 */
[C---:B------:R-:W-:Y:S01]  /*d3b0*/  IMAD R135, R152.reuse, UR7, R131 ;  /* 0x0000000798877c24 */ /* 0x040fe2000f8e0283 */
[----:B------:R-:W-:Y:S01]  /*d3c0*/  SHF.R.S32.HI R131, RZ, 0x1f, R59 ;  /* 0x0000001fff837819 */ /* 0x000fe2000001143b */
[----:B------:R-:W-:Y:S01]  /*d3d0*/  IMAD.WIDE.U32 R138, R152, UR6, R138 ;  /* 0x00000006988a7c25 */ /* 0x000fe2000f8e008a */
[----:B------:R-:W-:Y:S01]  /*d3e0*/  IADD3 R134, P2, R59, R6, RZ ;  /* 0x000000063b867210 */ /* 0x000fe20007f5e0ff */
[----:B------:R-:W-:Y:S01]  /*d3f0*/  ULDC.64 UR6, c[0x0][0xbc8] ;  /* 0x0002f20000067ab9 */ /* 0x000fe20000000a00 */
[----:B------:R-:W-:Y:S01]  /*d400*/  SHF.R.S32.HI R6, RZ, 0x1f, R129 ;  /* 0x0000001fff067819 */ /* 0x000fe20000011481 */
[----:B------:R-:W-:Y:S01]  /*d410*/  IMAD.MOV R59, RZ, RZ, -R59 ;  /* 0x000000ffff3b7224 */ /* 0x000fe200078e0a3b */
[----:B------:R-:W-:Y:S01]  /*d420*/  SEL R104, R106, R165, P0 ;  /* 0x000000a56a687207 */ /* 0x000fe20000000000 */
[----:B------:R-:W-:Y:S01]  /*d430*/  IMAD.MOV R136, RZ, RZ, -R129 ;  /* 0x000000ffff887224 */ /* 0x000fe200078e0a81 */
[----:B------:R-:W-:Y:S01]  /*d440*/  SEL R105, R107, R154, P0 ;  /* 0x0000009a6b697207 */ /* 0x000fe20000000000 */
[----:B------:R-:W-:Y:S01]  /*d450*/  IMAD R59, R8, R59, R11 ;  /* 0x0000003b083b7224 */ /* 0x000fe200078e020b */
[----:B------:R-:W-:Y:S01]  /*d460*/  SEL R108, R110, R167, P0 ;  /* 0x000000a76e6c7207 */ /* 0x000fe20000000000 */
[----:B------:R-:W-:Y:S01]  /*d470*/  IMAD R6, R6, UR4, RZ ;  /* 0x0000000406067c24 */ /* 0x000fe2000f8e02ff */
[----:B------:R-:W-:Y:S01]  /*d480*/  SEL R114, R118, R159, P0 ;  /* 0x0000009f76727207 */ /* 0x000fe20000000000 */
[----:B------:R-:W-:Y:S01]  /*d490*/  IMAD.IADD R139, R139, 0x1, R135 ;  /* 0x000000018b8b7824 */ /* 0x000fe200078e0287 */
[----:B------:R-:W-:Y:S01]  /*d4a0*/  IADD3.X R135, R131, R7, R50, P2, !PT ;  /* 0x0000000783877210 */ /* 0x000fe200017fe432 */
[----:B------:R-:W-:Y:S01]  /*d4b0*/  IMAD R11, R8, R136, R11 ;  /* 0x00000088080b7224 */ /* 0x000fe200078e020b */
[----:B------:R-:W-:Y:S01]  /*d4c0*/  SHF.R.S32.HI R50, RZ, 0x1f, R59 ;  /* 0x0000001fff327819 */ /* 0x000fe2000001143b */
[C---:B------:R-:W-:Y:S01]  /*d4d0*/  IMAD R131, R129.reuse, UR5, R6 ;  /* 0x0000000581837c24 */ /* 0x040fe2000f8e0206 */
[----:B------:R-:W0:Y:S01]  /*d4e0*/  S2UR UR5, SR_CgaCtaId ;  /* 0x00000000000579c3 */ /* 0x000e220000008800 */
[----:B------:R-:W-:Y:S01]  /*d4f0*/  IMAD.WIDE.U32 R6, R129, UR4, R138 ;  /* 0x0000000481067c25 */ /* 0x000fe2000f8e008a */
[----:B------:R-:W-:Y:S01]  /*d500*/  SHF.R.S32.HI R129, RZ, 0x1f, R11 ;  /* 0x0000001fff817819 */ /* 0x000fe2000001140b */
[----:B------:R-:W-:Y:S01]  /*d510*/  UMOV UR4, 0x400 ;  /* 0x0000040000047882 */ /* 0x000fe20000000000 */
[----:B------:R-:W-:Y:S01]  /*d520*/  SEL R82, R161, R82, P0 ;  /* 0x00000052a1527207 */ /* 0x000fe20000000000 */
[----:B------:R-:W-:Y:S01]  /*d530*/  IMAD R50, R50, UR6, RZ ;  /* 0x0000000632327c24 */ /* 0x000fe2000f8e02ff */
[----:B------:R-:W-:Y:S01]  /*d540*/  SEL R89, R168, R89, P0 ;  /* 0x00000059a8597207 */ /* 0x000fe20000000000 */
[----:B------:R-:W-:Y:S01]  /*d550*/  IMAD.IADD R7, R7, 0x1, R131 ;  /* 0x0000000107077824 */ /* 0x000fe200078e0283 */
        /* <DEDUP_REMOVED lines=8> */
[----:B------:R-:W-:Y:S01]  /*d5e0*/  IMAD.WIDE.U32 R138, R11, UR8, R6 ;  /* 0x000000080b8a7c25 */ /* 0x000fe2000f8e0006 */
[----:B------:R-:W-:Y:S02]  /*d5f0*/  SEL R6, R51, R128, P0 ;  /* 0x0000008033067207 */ /* 0x000fe40000000000 */
[----:B------:R-:W-:Y:S01]  /*d600*/  SEL R128, R54, R151, P0 ;  /* 0x0000009736807207 */ /* 0x000fe20000000000 */
[----:B------:R-:W-:Y:S01]  /*d610*/  IMAD R131, R11, UR9, R136 ;  /* 0x000000090b837c24 */ /* 0x000fe2000f8e0288 */
[----:B------:R-:W-:Y:S01]  /*d620*/  LEA R136, P2, R134, UR6, 0x2 ;  /* 0x0000000686887c11 */ /* 0x000fe2000f8410ff */
[----:B------:R-:W-:Y:S01]  /*d630*/  IMAD.IADD R7, R135, 0x1, R129 ;  /* 0x0000000187077824 */ /* 0x000fe200078e0281 */
[----:B------:R-:W-:Y:S01]  /*d640*/  ULDC UR6, c[0x0][0xa88] ;  /* 0x0002a20000067ab9 */ /* 0x000fe20000000800 */
[----:B0-----:R-:W-:Y:S01]  /*d650*/  ULEA UR4, UR5, UR4, 0x18 ;  /* 0x0000000405047291 */ /* 0x001fe2000f8ec03f */
[----:B------:R-:W-:Y:S01]  /*d660*/  IMAD R11, R8, UR6, RZ ;  /* 0x00000006080b7c24 */ /* 0x000fe2000f8e02ff */
[----:B------:R-:W-:Y:S01]  /*d670*/  SHFL.IDX PT, R140, R136, RZ, 0x1c1f ;  /* 0x001c1fff888c7589 */ /* 0x000fe200000e0000 */
[----:B------:R-:W-:Y:S01]  /*d680*/  LEA.HI.X R134, R134, UR7, R7, 0x2, P2 ;  /* 0x0000000786867c11 */ /* 0x000fe200090f1407 */
[C---:B------:R-:W-:Y:S01]  /*d690*/  VIADD R8, R10.reuse, 0x8 ;  /* 0x000000080a087836 */ /* 0x040fe20000000000 */
[----:B------:R-:W-:Y:S01]  /*d6a0*/  UIADD3 UR4, UR4, 0x20820, URZ ;  /* 0x0002082004047890 */ /* 0x000fe2000fffe03f */
[----:B------:R-:W-:Y:S01]  /*d6b0*/  SHFL.IDX PT, R152, R136, 0x1, 0x1c1f ;  /* 0x003c1f0088987f89 */ /* 0x000fe200000e0000 */
[-C--:B------:R-:W-:Y:S01]  /*d6c0*/  ISETP.GE.OR P2, PT, R10, R11.reuse, P1 ;  /* 0x0000000b0a00720c */ /* 0x080fe20000f46670 */
[----:B------:R-:W-:Y:S01]  /*d6d0*/  ULDC.64 UR8, c[0x0][0xb00] ;  /* 0x0002c00000087ab9 */ /* 0x000fe20000000a00 */
[----:B------:R-:W-:Y:S01]  /*d6e0*/  ISETP.GE.OR P1, PT, R8, R11, P1 ;  /* 0x0000000b0800720c */ /* 0x000fe20000f26670 */
[----:B------:R-:W0:Y:S01]  /*d6f0*/  SHFL.IDX PT, R141, R134, RZ, 0x1c1f ;  /* 0x001c1fff868d7589 */ /* 0x000e2200000e0000 */
[----:B------:R-:W-:Y:S01]  /*d700*/  UPRMT UR4, URZ, 0x654, UR4 ;  /* 0x000006543f047896 */ /* 0x000fe20008000004 */
[----:B------:R-:W-:Y:S01]  /*d710*/  IMAD.IADD R131, R139, 0x1, R131 ;  /* 0x000000018b837824 */ /* 0x000fe200078e0283 */
[----:B------:R-:W-:Y:S01]  /*d720*/  LEA R59, P3, R138, UR8, 0x2 ;  /* 0x000000088a3b7c11 */ /* 0x000fe2000f8610ff */
[----:B------:R1:W2:Y:S01]  /*d730*/  SHFL.IDX PT, R153, R134, 0x1, 0x1c1f ;  /* 0x003c1f0086997f89 */ /* 0x0002a200000e0000 */
[----:B------:R-:W-:-:S02]  /*d740*/  SEL R129, R55, R56, P0 ;  /* 0x0000003837817207 */ /* 0x000fc40000000000 */
[----:B------:R-:W-:Y:S02]  /*d750*/  LEA.HI.X R131, R138, UR9, R131, 0x2, P3 ;  /* 0x000000098a837c11 */ /* 0x000fe400098f1483 */
[----:B------:R-:W-:Y:S01]  /*d760*/  ISETP.GE.AND P3, PT, R10, R11, PT ;  /* 0x0000000b0a00720c */ /* 0x000fe20003f66270 */
[----:B------:R-:W-:Y:S01]  /*d770*/  SYNCS.ARRIVE.TRANS64.RED.A1T0 RZ, [UR4], RZ ;  /* 0x000000ffffff79a7 */ /* 0x000fe20008100404 */
[----:B------:R3:W3:Y:S01]  /*d780*/  SHFL.IDX PT, R138, R59, RZ, 0x1c1f ;  /* 0x001c1fff3b8a7589 */ /* 0x0006e200000e0000 */
[----:B------:R-:W-:Y:S02]  /*d790*/  SEL R55, R56, R55, P0 ;  /* 0x0000003738377207 */ /* 0x000fe40000000000 */
[----:B----4-:R-:W-:Y:S01]  /*d7a0*/  SEL R56, R57, R132, P0 ;  /* 0x0000008439387207 */ /* 0x010fe20000000000 */
[----:B------:R4:W3:Y:S01]  /*d7b0*/  SHFL.IDX PT, R139, R131, RZ, 0x1c1f ;  /* 0x001c1fff838b7589 */ /* 0x0008e200000e0000 */
[----:B-1----:R-:W-:Y:S02]  /*d7c0*/  SEL R134, R132, R57, P0 ;  /* 0x0000003984867207 */ /* 0x002fe40000000000 */
[----:B------:R-:W-:-:S02]  /*d7d0*/  SEL R106, R165, R106, P0 ;  /* 0x0000006aa56a7207 */ /* 0x000fc40000000000 */
[----:B------:R-:W-:Y:S02]  /*d7e0*/  SEL R107, R154, R107, P0 ;  /* 0x0000006b9a6b7207 */ /* 0x000fe40000000000 */
[----:B------:R-:W-:Y:S01]  /*d7f0*/  SEL R110, R167, R110, P0 ;  /* 0x0000006ea76e7207 */ /* 0x000fe20000000000 */
[----:B0-----:R4:W-:Y:S01]  /*d800*/  @!P2 ST.E desc[UR44][R140.64], R0 ;  /* 0x000000008c00a985 */ /* 0x0019e2000c10192c */
[----:B------:R-:W-:Y:S02]  /*d810*/  SEL R118, R159, R118, P0 ;  /* 0x000000769f767207 */ /* 0x000fe40000000000 */
[----:B------:R-:W-:Y:S01]  /*d820*/  SEL R7, R52, R147, P0 ;  /* 0x0000009334077207 */ /* 0x000fe20000000000 */
[----:B--2---:R4:W-:Y:S01]  /*d830*/  @!P1 ST.E desc[UR44][R152.64], R3 ;  /* 0x0000000398009985 */ /* 0x0049e2000c10192c */
[----:B------:R-:W-:Y:S02]  /*d840*/  SEL R51, R147, R52, P0 ;  /* 0x0000003493337207 */ /* 0x000fe40000000000 */
[----:B------:R-:W-:-:S02]  /*d850*/  SEL R54, R151, R54, P0 ;  /* 0x0000003697367207 */ /* 0x000fc40000000000 */
[----:B------:R-:W-:Y:S02]  /*d860*/  SEL R57, R58, R143, P0 ;  /* 0x0000008f3a397207 */ /* 0x000fe40000000000 */
[----:B------:R-:W-:Y:S01]  /*d870*/  SEL R135, R143, R58, P0 ;  /* 0x0000003a8f877207 */ /* 0x000fe20000000000 */
[----:B------:R-:W-:Y:S06]  /*d880*/  @P3 BRA `(.L_x_1033) ;  /* 0x0000000800f83947 */ /* 0x000fec0003800000 */
[----:B------:R-:W-:Y:S01]  /*d890*/  ULDC UR4, c[0x0][0xac8] ;  /* 0x0002b20000047ab9 */ /* 0x000fe20000000800 */
[C---:B----4-:R-:W-:Y:S01]  /*d8a0*/  VIADD R0, R9.reuse, 0x8 ;  /* 0x0000000809007836 */ /* 0x050fe20000000000 */
[C---:B------:R-:W-:Y:S01]  /*d8b0*/  ISETP.GE.AND P1, PT, R9.reuse, UR4, PT ;  /* 0x0000000409007c0c */ /* 0x040fe2000bf26270 */
[C---:B------:R-:W-:Y:S02]  /*d8c0*/  VIADD R3, R9.reuse, 0x10 ;  /* 0x0000001009037836 */ /* 0x040fe40000000000 */
[C---:B------:R-:W-:Y:S01]  /*d8d0*/  VIADD R52, R9.reuse, 0x18 ;  /* 0x0000001809347836 */ /* 0x040fe20000000000 */
[----:B------:R-:W-:Y:S01]  /*d8e0*/  ISETP.GE.AND P4, PT, R0, UR4, PT ;  /* 0x0000000400007c0c */ /* 0x000fe2000bf86270 */
[----:B------:R-:W-:Y:S01]  /*d8f0*/  VIADD R58, R9, 0x20 ;  /* 0x00000020093a7836 */ /* 0x000fe20000000000 */
[----:B------:R-:W-:Y:S01]  /*d900*/  ISETP.GE.AND P5, PT, R3, UR4, PT ;  /* 0x0000000403007c0c */ /* 0x000fe2000bfa6270 */
[C---:B------:R-:W-:Y:S01]  /*d910*/  VIADD R132, R9.reuse, 0x28 ;  /* 0x0000002809847836 */ /* 0x040fe20000000000 */
[----:B------:R-:W-:Y:S01]  /*d920*/  ISETP.GE.AND P6, PT, R52, UR4, PT ;  /* 0x0000000434007c0c */ /* 0x000fe2000bfc6270 */
[----:B------:R-:W-:-:S03]  /*d930*/  VIADD R136, R9, 0x30 ;  /* 0x0000003009887836 */ /* 0x000fc60000000000 */
[----:B------:R-:W-:Y:S01]  /*d940*/  ISETP.GE.AND P2, PT, R132, UR4, PT ;  /* 0x0000000484007c0c */ /* 0x000fe2000bf46270 */
[----:B---3--:R-:W-:Y:S01]  /*d950*/  @!P1 IMAD.WIDE R140, R9, 0x4, R138 ;  /* 0x00000004098c9825 */ /* 0x008fe200078e028a */
[----:B------:R-:W-:-:S03]  /*d960*/  ISETP.GE.AND P3, PT, R136, UR4, PT ;  /* 0x0000000488007c0c */ /* 0x000fc6000bf66270 */
[----:B------:R-:W-:Y:S01]  /*d970*/  @!P4 LEA.HI R0, R0, R0, RZ, 0x1 ;  /* 0x000000000000c211 */ /* 0x000fe200078f08ff */
[----:B------:R0:W-:Y:S01]  /*d980*/  @!P1 ST.E.64 desc[UR44][R140.64], R16 ;  /* 0x000000108c009985 */ /* 0x0001e2000c101b2c */
[----:B------:R-:W-:Y:S02]  /*d990*/  ISETP.GE.AND P1, PT, R58, UR4, PT ;  /* 0x000000043a007c0c */ /* 0x000fe4000bf26270 */
[----:B------:R-:W-:Y:S02]  /*d9a0*/  @!P5 LEA.HI R10, R3, R3, RZ, 0x1 ;  /* 0x00000003030ad211 */ /* 0x000fe400078f08ff */
[----:B------:R-:W-:Y:S01]  /*d9b0*/  @!P4 LOP3.LUT R3, R0, 0xfffffffe, RZ, 0xc0, !PT ;  /* 0xfffffffe0003c812 */ /* 0x000fe200078ec0ff */
[C---:B------:R-:W-:Y:S01]  /*d9c0*/  VIADD R0, R9.reuse, 0x38 ;  /* 0x0000003809007836 */ /* 0x040fe20000000000 */
[----:B------:R-:W-:Y:S01]  /*d9d0*/  @!P5 LOP3.LUT R143, R10, 0xfffffffe, RZ, 0xc0, !PT ;  /* 0xfffffffe0a8fd812 */ /* 0x000fe200078ec0ff */
[----:B------:R-:W-:Y:S01]  /*d9e0*/  VIADD R10, R9, 0x40 ;  /* 0x00000040090a7836 */ /* 0x000fe20000000000 */
[----:B------:R-:W-:-:S02]  /*d9f0*/  @!P6 LEA.HI R52, R52, R52, RZ, 0x1 ;  /* 0x000000343434e211 */ /* 0x000fc400078f08ff */
[----:B------:R-:W-:Y:S02]  /*da00*/  @!P2 LEA.HI R132, R132, R132, RZ, 0x1 ;  /* 0x000000848484a211 */ /* 0x000fe400078f08ff */
[----:B------:R-:W-:Y:S01]  /*da10*/  @!P6 LOP3.LUT R147, R52, 0xfffffffe, RZ, 0xc0, !PT ;  /* 0xfffffffe3493e812 */ /* 0x000fe200078ec0ff */
[--C-:B0-----:R-:W-:Y:S01]  /*da20*/  @!P4 IMAD.WIDE R16, R3, 0x4, R138.reuse ;  /* 0x000000040310c825 */ /* 0x101fe200078e028a */
[----:B------:R-:W-:Y:S02]  /*da30*/  @!P1 LEA.HI R58, R58, R58, RZ, 0x1 ;  /* 0x0000003a3a3a9211 */ /* 0x000fe400078f08ff */
[----:B------:R-:W-:Y:S01]  /*da40*/  @!P3 LEA.HI R136, R136, R136, RZ, 0x1 ;  /* 0x000000888888b211 */ /* 0x000fe200078f08ff */
[--C-:B------:R-:W-:Y:S01]  /*da50*/  @!P5 IMAD.WIDE R140, R143, 0x4, R138.reuse ;  /* 0x000000048f8cd825 */ /* 0x100fe200078e028a */
[----:B------:R0:W-:Y:S01]  /*da60*/  @!P4 ST.E.64 desc[UR44][R16.64], R14 ;  /* 0x0000000e1000c985 */ /* 0x0001e2000c101b2c */
[----:B------:R-:W-:Y:S02]  /*da70*/  @!P1 LOP3.LUT R3, R58, 0xfffffffe, RZ, 0xc0, !PT ;  /* 0xfffffffe3a039812 */ /* 0x000fe400078ec0ff */
[----:B------:R-:W-:Y:S01]  /*da80*/  @!P6 IMAD.WIDE R142, R147, 0x4, R138 ;  /* 0x00000004938ee825 */ /* 0x000fe200078e028a */
[----:B------:R1:W-:Y:S01]  /*da90*/  @!P5 ST.E.64 desc[UR44][R140.64], R20 ;  /* 0x000000148c00d985 */ /* 0x0003e2000c101b2c */
[----:B------:R-:W-:-:S02]  /*daa0*/  ISETP.GE.AND P4, PT, R0, UR4, PT ;  /* 0x0000000400007c0c */ /* 0x000fc4000bf86270 */
[C---:B------:R-:W-:Y:S01]  /*dab0*/  VIADD R52, R9.reuse, 0x48 ;  /* 0x0000004809347836 */ /* 0x040fe20000000000 */
[----:B------:R2:W-:Y:S01]  /*dac0*/  @!P6 ST.E.64 desc[UR44][R142.64], R22 ;  /* 0x000000168e00e985 */ /* 0x0005e2000c101b2c */
[----:B------:R-:W-:Y:S01]  /*dad0*/  ISETP.GE.AND P5, PT, R10, UR4, PT ;  /* 0x000000040a007c0c */ /* 0x000fe2000bfa6270 */
[----:B------:R-:W-:Y:S02]  /*dae0*/  VIADD R58, R9, 0x58 ;  /* 0x00000058093a7836 */ /* 0x000fe40000000000 */
[----:B------:R-:W-:Y:S02]  /*daf0*/  ISETP.GE.AND P6, PT, R52, UR4, PT ;  /* 0x0000000434007c0c */ /* 0x000fe4000bfc6270 */
[----:B0-----:R-:W-:Y:S01]  /*db00*/  @!P2 LOP3.LUT R17, R132, 0xfffffffe, RZ, 0xc0, !PT ;  /* 0xfffffffe8411a812 */ /* 0x001fe200078ec0ff */
[----:B------:R-:W-:Y:S01]  /*db10*/  @!P1 IMAD.WIDE R14, R3, 0x4, R138 ;  /* 0x00000004030e9825 */ /* 0x000fe200078e028a */
[----:B-1----:R-:W-:-:S03]  /*db20*/  @!P3 LOP3.LUT R21, R136, 0xfffffffe, RZ, 0xc0, !PT ;  /* 0xfffffffe8815b812 */ /* 0x002fc600078ec0ff */
[--C-:B------:R-:W-:Y:S01]  /*db30*/  @!P2 IMAD.WIDE R16, R17, 0x4, R138.reuse ;  /* 0x000000041110a825 */ /* 0x100fe200078e028a */
[----:B------:R0:W-:Y:S01]  /*db40*/  @!P1 ST.E.64 desc[UR44][R14.64], R24 ;  /* 0x000000180e009985 */ /* 0x0001e2000c101b2c */
[----:B------:R-:W-:Y:S02]  /*db50*/  @!P4 LEA.HI R0, R0, R0, RZ, 0x1 ;  /* 0x000000000000c211 */ /* 0x000fe400078f08ff */
[--C-:B------:R-:W-:Y:S01]  /*db60*/  @!P3 IMAD.WIDE R20, R21, 0x4, R138.reuse ;  /* 0x000000041514b825 */ /* 0x100fe200078e028a */
[----:B------:R1:W-:Y:S01]  /*db70*/  @!P2 ST.E.64 desc[UR44][R16.64], R26 ;  /* 0x0000001a1000a985 */ /* 0x0003e2000c101b2c */
[----:B------:R-:W-:Y:S02]  /*db80*/  @!P5 LEA.HI R10, R10, R10, RZ, 0x1 ;  /* 0x0000000a0a0ad211 */ /* 0x000fe400078f08ff */
[C---:B--2---:R-:W-:Y:S01]  /*db90*/  VIADD R22, R9.reuse, 0x50 ;  /* 0x0000005009167836 */ /* 0x044fe20000000000 */
[----:B------:R2:W-:Y:S01]  /*dba0*/  @!P3 ST.E.64 desc[UR44][R20.64], R28 ;  /* 0x0000001c1400b985 */ /* 0x0005e2000c101b2c */
[----:B------:R-:W-:Y:S01]  /*dbb0*/  @!P4 LOP3.LUT R3, R0, 0xfffffffe, RZ, 0xc0, !PT ;  /* 0xfffffffe0003c812 */ /* 0x000fe200078ec0ff */
[C---:B------:R-:W-:Y:S01]  /*dbc0*/  VIADD R132, R9.reuse, 0x60 ;  /* 0x0000006009847836 */ /* 0x040fe20000000000 */
[----:B------:R-:W-:Y:S01]  /*dbd0*/  @!P6 LEA.HI R52, R52, R52, RZ, 0x1 ;  /* 0x000000343434e211 */ /* 0x000fe200078f08ff */
[----:B------:R-:W-:Y:S01]  /*dbe0*/  VIADD R0, R9, 0x68 ;  /* 0x0000006809007836 */ /* 0x000fe20000000000 */
[----:B------:R-:W-:Y:S01]  /*dbf0*/  ISETP.GE.AND P3, PT, R22, UR4, PT ;  /* 0x0000000416007c0c */ /* 0x000fe2000bf66270 */
[----:B0-----:R-:W-:Y:S01]  /*dc00*/  @!P4 IMAD.WIDE R14, R3, 0x4, R138 ;  /* 0x00000004030ec825 */ /* 0x001fe200078e028a */
[----:B------:R-:W-:-:S02]  /*dc10*/  @!P5 LOP3.LUT R23, R10, 0xfffffffe, RZ, 0xc0, !PT ;  /* 0xfffffffe0a17d812 */ /* 0x000fc400078ec0ff */
[----:B------:R-:W-:Y:S01]  /*dc20*/  ISETP.GE.AND P1, PT, R58, UR4, PT ;  /* 0x000000043a007c0c */ /* 0x000fe2000bf26270 */
[----:B------:R-:W-:Y:S01]  /*dc30*/  VIADD R10, R9, 0x70 ;  /* 0x00000070090a7836 */ /* 0x000fe20000000000 */
[----:B------:R-:W-:Y:S01]  /*dc40*/  ISETP.GE.AND P2, PT, R132, UR4, PT ;  /* 0x0000000484007c0c */ /* 0x000fe2000bf46270 */
[--C-:B-1----:R-:W-:Y:S01]  /*dc50*/  @!P5 IMAD.WIDE R16, R23, 0x4, R138.reuse ;  /* 0x000000041710d825 */ /* 0x102fe200078e028a */
[----:B------:R0:W-:Y:S01]  /*dc60*/  @!P4 ST.E.64 desc[UR44][R14.64], R30 ;  /* 0x0000001e0e00c985 */ /* 0x0001e2000c101b2c */
[----:B--2---:R-:W-:Y:S02]  /*dc70*/  @!P6 LOP3.LUT R21, R52, 0xfffffffe, RZ, 0xc0, !PT ;  /* 0xfffffffe3415e812 */ /* 0x004fe400078ec0ff */
[----:B------:R-:W-:Y:S01]  /*dc80*/  ISETP.GE.AND P4, PT, R0, UR4, PT ;  /* 0x0000000400007c0c */ /* 0x000fe2000bf86270 */
[----:B------:R1:W-:Y:S01]  /*dc90*/  @!P5 ST.E.64 desc[UR44][R16.64], R32 ;  /* 0x000000201000d985 */ /* 0x0003e2000c101b2c */
[----:B------:R-:W-:Y:S01]  /*dca0*/  @!P3 LEA.HI R22, R22, R22, RZ, 0x1 ;  /* 0x000000161616b211 */ /* 0x000fe200078f08ff */
[----:B------:R-:W-:Y:S01]  /*dcb0*/  @!P6 IMAD.WIDE R20, R21, 0x4, R138 ;  /* 0x000000041514e825 */ /* 0x000fe200078e028a */
[----:B------:R-:W-:-:S02]  /*dcc0*/  ISETP.GE.AND P5, PT, R10, UR4, PT ;  /* 0x000000040a007c0c */ /* 0x000fc4000bfa6270 */
[----:B------:R-:W-:Y:S01]  /*dcd0*/  @!P3 LOP3.LUT R3, R22, 0xfffffffe, RZ, 0xc0, !PT ;  /* 0xfffffffe1603b812 */ /* 0x000fe200078ec0ff */
[C---:B------:R-:W-:Y:S01]  /*dce0*/  VIADD R22, R9.reuse, 0x78 ;  /* 0x0000007809167836 */ /* 0x040fe20000000000 */
[----:B------:R2:W-:Y:S01]  /*dcf0*/  @!P6 ST.E.64 desc[UR44][R20.64], R34 ;  /* 0x000000221400e985 */ /* 0x0005e2000c101b2c */
[----:B------:R-:W-:Y:S01]  /*dd00*/  @!P1 LEA.HI R58, R58, R58, RZ, 0x1 ;  /* 0x0000003a3a3a9211 */ /* 0x000fe200078f08ff */
[----:B------:R-:W-:Y:S01]  /*dd10*/  VIADD R24, R9, 0x88 ;  /* 0x0000008809187836 */ /* 0x000fe20000000000 */
[----:B------:R-:W-:Y:S01]  /*dd20*/  @!P2 LEA.HI R132, R132, R132, RZ, 0x1 ;  /* 0x000000848484a211 */ /* 0x000fe200078f08ff */
[--C-:B0-----:R-:W-:Y:S01]  /*dd30*/  @!P3 IMAD.WIDE R14, R3, 0x4, R138.reuse ;  /* 0x00000004030eb825 */ /* 0x101fe200078e028a */
[----:B------:R-:W-:Y:S02]  /*dd40*/  @!P1 LOP3.LUT R23, R58, 0xfffffffe, RZ, 0xc0, !PT ;  /* 0xfffffffe3a179812 */ /* 0x000fe400078ec0ff */
[----:B------:R-:W-:Y:S01]  /*dd50*/  @!P4 LEA.HI R0, R0, R0, RZ, 0x1 ;  /* 0x000000000000c211 */ /* 0x000fe200078f08ff */
[----:B------:R-:W-:Y:S01]  /*dd60*/  VIADD R25, R9, 0xa0 ;  /* 0x000000a009197836 */ /* 0x000fe20000000000 */
[----:B------:R0:W-:Y:S01]  /*dd70*/  @!P3 ST.E.64 desc[UR44][R14.64], R60 ;  /* 0x0000003c0e00b985 */ /* 0x0001e2000c101b2c */
[----:B------:R-:W-:Y:S01]  /*dd80*/  ISETP.GE.AND P3, PT, R22, UR4, PT ;  /* 0x0000000416007c0c */ /* 0x000fe2000bf66270 */
[----:B-1----:R-:W-:Y:S01]  /*dd90*/  @!P1 IMAD.WIDE R16, R23, 0x4, R138 ;  /* 0x0000000417109825 */ /* 0x002fe200078e028a */
[----:B------:R-:W-:-:S02]  /*dda0*/  @!P5 LEA.HI R10, R10, R10, RZ, 0x1 ;  /* 0x0000000a0a0ad211 */ /* 0x000fc400078f08ff */
[----:B--2---:R-:W-:Y:S01]  /*ddb0*/  @!P2 LOP3.LUT R21, R132, 0xfffffffe, RZ, 0xc0, !PT ;  /* 0xfffffffe8415a812 */ /* 0x004fe200078ec0ff */
[C---:B------:R-:W-:Y:S01]  /*ddc0*/  VIADD R23, R9.reuse, 0x80 ;  /* 0x0000008009177836 */ /* 0x040fe20000000000 */
[----:B------:R1:W-:Y:S01]  /*ddd0*/  @!P1 ST.E.64 desc[UR44][R16.64], R62 ;  /* 0x0000003e10009985 */ /* 0x0003e2000c101b2c */
[----:B------:R-:W-:Y:S01]  /*dde0*/  @!P4 LOP3.LUT R3, R0, 0xfffffffe, RZ, 0xc0, !PT ;  /* 0xfffffffe0003c812 */ /* 0x000fe200078ec0ff */
[----:B------:R-:W-:Y:S01]  /*ddf0*/  VIADD R0, R9, 0x90 ;  /* 0x0000009009007836 */ /* 0x000fe20000000000 */
[----:B------:R-:W-:Y:S01]  /*de00*/  ISETP.GE.AND P1, PT, R24, UR4, PT ;  /* 0x0000000418007c0c */ /* 0x000fe2000bf26270 */
[--C-:B------:R-:W-:Y:S01]  /*de10*/  @!P2 IMAD.WIDE R20, R21, 0x4, R138.reuse ;  /* 0x000000041514a825 */ /* 0x100fe200078e028a */
[----:B------:R-:W-:Y:S02]  /*de20*/  ISETP.GE.AND P6, PT, R23, UR4, PT ;  /* 0x0000000417007c0c */ /* 0x000fe4000bfc6270 */
[----:B------:R-:W-:Y:S01]  /*de30*/  @!P3 LEA.HI R22, R22, R22, RZ, 0x1 ;  /* 0x000000161616b211 */ /* 0x000fe200078f08ff */
[----:B0-----:R-:W-:Y:S01]  /*de40*/  @!P4 IMAD.WIDE R14, R3, 0x4, R138 ;  /* 0x00000004030ec825 */ /* 0x001fe200078e028a */
[----:B------:R0:W-:Y:S01]  /*de50*/  @!P2 ST.E.64 desc[UR44][R20.64], R64 ;  /* 0x000000401400a985 */ /* 0x0001e2000c101b2c */
[----:B------:R-:W-:-:S03]  /*de60*/  ISETP.GE.AND P2, PT, R0, UR4, PT ;  /* 0x0000000400007c0c */ /* 0x000fc6000bf46270 */
[----:B------:R2:W-:Y:S01]  /*de70*/  @!P4 ST.E.64 desc[UR44][R14.64], R66 ;  /* 0x000000420e00c985 */ /* 0x0005e2000c101b2c */
[----:B-1----:R-:W-:Y:S01]  /*de80*/  @!P5 LOP3.LUT R17, R10, 0xfffffffe, RZ, 0xc0, !PT ;  /* 0xfffffffe0a11d812 */ /* 0x002fe200078ec0ff */
[----:B------:R-:W-:Y:S01]  /*de90*/  VIADD R10, R9, 0x98 ;  /* 0x00000098090a7836 */ /* 0x000fe20000000000 */
[----:B------:R-:W-:Y:S02]  /*dea0*/  @!P1 LEA.HI R24, R24, R24, RZ, 0x1 ;  /* 0x0000001818189211 */ /* 0x000fe400078f08ff */
[----:B------:R-:W-:Y:S01]  /*deb0*/  @!P6 LEA.HI R23, R23, R23, RZ, 0x1 ;  /* 0x000000171717e211 */ /* 0x000fe200078f08ff */
[--C-:B------:R-:W-:Y:S01]  /*dec0*/  @!P5 IMAD.WIDE R16, R17, 0x4, R138.reuse ;  /* 0x000000041110d825 */ /* 0x100fe200078e028a */
[----:B------:R-:W-:Y:S02]  /*ded0*/  ISETP.GE.AND P4, PT, R25, UR4, PT ;  /* 0x0000000419007c0c */ /* 0x000fe4000bf86270 */
[----:B------:R-:W-:Y:S02]  /*dee0*/  @!P6 LOP3.LUT R23, R23, 0xfffffffe, RZ, 0xc0, !PT ;  /* 0xfffffffe1717e812 */ /* 0x000fe400078ec0ff */
[----:B0-----:R-:W-:Y:S01]  /*def0*/  @!P3 LOP3.LUT R21, R22, 0xfffffffe, RZ, 0xc0, !PT ;  /* 0xfffffffe1615b812 */ /* 0x001fe200078ec0ff */
[----:B------:R0:W-:Y:S01]  /*df00*/  @!P5 ST.E.64 desc[UR44][R16.64], R68 ;  /* 0x000000441000d985 */ /* 0x0001e2000c101b2c */
[----:B------:R-:W-:Y:S01]  /*df10*/  @!P2 LEA.HI R0, R0, R0, RZ, 0x1 ;  /* 0x000000000000a211 */ /* 0x000fe200078f08ff */
[----:B------:R-:W-:Y:S01]  /*df20*/  @!P6 IMAD.WIDE R22, R23, 0x4, R138 ;  /* 0x000000041716e825 */ /* 0x000fe200078e028a */
[----:B--2---:R-:W-:-:S02]  /*df30*/  @!P1 LOP3.LUT R15, R24, 0xfffffffe, RZ, 0xc0, !PT ;  /* 0xfffffffe180f9812 */ /* 0x004fc400078ec0ff */
[----:B------:R-:W-:Y:S01]  /*df40*/  @!P2 LOP3.LUT R3, R0, 0xfffffffe, RZ, 0xc0, !PT ;  /* 0xfffffffe0003a812 */ /* 0x000fe200078ec0ff */
[--C-:B------:R-:W-:Y:S02]  /*df50*/  @!P3 IMAD.WIDE R20, R21, 0x4, R138.reuse ;  /* 0x000000041514b825 */ /* 0x100fe400078e028a */
[----:B------:R-:W-:Y:S02]  /*df60*/  @!P4 LEA.HI R25, R25, R25, RZ, 0x1 ;  /* 0x000000191919c211 */ /* 0x000fe400078f08ff */
[--C-:B------:R-:W-:Y:S01]  /*df70*/  @!P1 IMAD.WIDE R14, R15, 0x4, R138.reuse ;  /* 0x000000040f0e9825 */ /* 0x100fe200078e028a */
[----:B------:R1:W-:Y:S01]  /*df80*/  @!P3 ST.E.64 desc[UR44][R20.64], R70 ;  /* 0x000000461400b985 */ /* 0x0003e2000c101b2c */
[----:B------:R-:W-:Y:S02]  /*df90*/  ISETP.GE.AND P3, PT, R10, UR4, PT ;  /* 0x000000040a007c0c */ /* 0x000fe4000bf66270 */
[----:B------:R-:W-:Y:S01]  /*dfa0*/  VIADD R0, R9, 0xa8 ;  /* 0x000000a809007836 */ /* 0x000fe20000000000 */
[----:B------:R2:W-:Y:S01]  /*dfb0*/  @!P6 ST.E.64 desc[UR44][R22.64], R72 ;  /* 0x000000481600e985 */ /* 0x0005e2000c101b2c */
[----:B0-----:R-:W-:-:S03]  /*dfc0*/  @!P2 IMAD.WIDE R16, R3, 0x4, R138 ;  /* 0x000000040310a825 */ /* 0x001fc600078e028a */
[----:B------:R0:W-:Y:S01]  /*dfd0*/  @!P1 ST.E.64 desc[UR44][R14.64], R74 ;  /* 0x0000004a0e009985 */ /* 0x0001e2000c101b2c */
[----:B------:R-:W-:Y:S01]  /*dfe0*/  ISETP.GE.AND P1, PT, R0, UR4, PT ;  /* 0x0000000400007c0c */ /* 0x000fe2000bf26270 */
[C---:B------:R-:W-:Y:S02]  /*dff0*/  VIADD R24, R9.reuse, 0xb8 ;  /* 0x000000b809187836 */ /* 0x040fe40000000000 */
[----:B------:R3:W-:Y:S02]  /*e000*/  @!P2 ST.E.64 desc[UR44][R16.64], R76 ;  /* 0x0000004c1000a985 */ /* 0x0007e4000c101b2c */
[----:B------:R-:W-:Y:S01]  /*e010*/  @!P3 LEA.HI R10, R10, R10, RZ, 0x1 ;  /* 0x0000000a0a0ab211 */ /* 0x000fe200078f08ff */
[C---:B-1----:R-:W-:Y:S01]  /*e020*/  VIADD R20, R9.reuse, 0xb0 ;  /* 0x000000b009147836 */ /* 0x042fe20000000000 */
[----:B------:R-:W-:Y:S02]  /*e030*/  ISETP.GE.AND P5, PT, R24, UR4, PT ;  /* 0x0000000418007c0c */ /* 0x000fe4000bfa6270 */
[----:B------:R-:W-:Y:S01]  /*e040*/  @!P3 LOP3.LUT R3, R10, 0xfffffffe, RZ, 0xc0, !PT ;  /* 0xfffffffe0a03b812 */ /* 0x000fe200078ec0ff */
[C---:B--2---:R-:W-:Y:S01]  /*e050*/  VIADD R22, R9.reuse, 0xc0 ;  /* 0x000000c009167836 */ /* 0x044fe20000000000 */
[----:B------:R-:W-:Y:S01]  /*e060*/  ISETP.GE.AND P6, PT, R20, UR4, PT ;  /* 0x0000000414007c0c */ /* 0x000fe2000bfc6270 */
[----:B------:R-:W-:Y:S01]  /*e070*/  VIADD R10, R9, 0xc8 ;  /* 0x000000c8090a7836 */ /* 0x000fe20000000000 */
[----:B------:R-:W-:Y:S01]  /*e080*/  @!P1 LEA.HI R0, R0, R0, RZ, 0x1 ;  /* 0x0000000000009211 */ /* 0x000fe200078f08ff */
[----:B0-----:R-:W-:Y:S01]  /*e090*/  @!P3 IMAD.WIDE R14, R3, 0x4, R138 ;  /* 0x00000004030eb825 */ /* 0x001fe200078e028a */
[----:B------:R-:W-:-:S02]  /*e0a0*/  ISETP.GE.AND P2, PT, R22, UR4, PT ;  /* 0x0000000416007c0c */ /* 0x000fc4000bf46270 */
[----:B------:R-:W-:Y:S02]  /*e0b0*/  @!P1 LOP3.LUT R21, R0, 0xfffffffe, RZ, 0xc0, !PT ;  /* 0xfffffffe00159812 */ /* 0x000fe400078ec0ff */
[----:B------:R0:W-:Y:S01]  /*e0c0*/  @!P3 ST.E.64 desc[UR44][R14.64], R78 ;  /* 0x0000004e0e00b985 */ /* 0x0001e2000c101b2c */
[----:B------:R-:W-:Y:S02]  /*e0d0*/  ISETP.GE.AND P3, PT, R10, UR4, PT ;  /* 0x000000040a007c0c */ /* 0x000fe4000bf66270 */
[----:B---3--:R-:W-:Y:S02]  /*e0e0*/  @!P4 LOP3.LUT R17, R25, 0xfffffffe, RZ, 0xc0, !PT ;  /* 0xfffffffe1911c812 */ /* 0x008fe400078ec0ff */
[----:B------:R-:W-:Y:S01]  /*e0f0*/  @!P6 LEA.HI R0, R20, R20, RZ, 0x1 ;  /* 0x000000141400e211 */ /* 0x000fe200078f08ff */
[--C-:B------:R-:W-:Y:S01]  /*e100*/  @!P1 IMAD.WIDE R20, R21, 0x4, R138.reuse ;  /* 0x0000000415149825 */ /* 0x100fe200078e028a */
[----:B------:R-:W-:Y:S02]  /*e110*/  @!P5 LEA.HI R24, R24, R24, RZ, 0x1 ;  /* 0x000000181818d211 */ /* 0x000fe400078f08ff */
[----:B------:R-:W-:Y:S01]  /*e120*/  @!P6 LOP3.LUT R3, R0, 0xfffffffe, RZ, 0xc0, !PT ;  /* 0xfffffffe0003e812 */ /* 0x000fe200078ec0ff */
[----:B------:R-:W-:Y:S01]  /*e130*/  @!P4 IMAD.WIDE R16, R17, 0x4, R138 ;  /* 0x000000041110c825 */ /* 0x000fe200078e028a */
[----:B------:R-:W-:-:S02]  /*e140*/  @!P2 LEA.HI R22, R22, R22, RZ, 0x1 ;  /* 0x000000161616a211 */ /* 0x000fc400078f08ff */
[----:B------:R-:W-:Y:S01]  /*e150*/  @!P5 LOP3.LUT R23, R24, 0xfffffffe, RZ, 0xc0, !PT ;  /* 0xfffffffe1817d812 */ /* 0x000fe200078ec0ff */
[--C-:B0-----:R-:W-:Y:S01]  /*e160*/  @!P6 IMAD.WIDE R14, R3, 0x4, R138.reuse ;  /* 0x00000004030ee825 */ /* 0x101fe200078e028a */
[----:B------:R-:W-:Y:S01]  /*e170*/  @!P3 LEA.HI R10, R10, R10, RZ, 0x1 ;  /* 0x0000000a0a0ab211 */ /* 0x000fe200078f08ff */
[----:B------:R0:W-:Y:S01]  /*e180*/  @!P4 ST.E.64 desc[UR44][R16.64], R80 ;  /* 0x000000501000c985 */ /* 0x0001e2000c101b2c */
[----:B------:R-:W-:Y:S01]  /*e190*/  @!P2 LOP3.LUT R3, R22, 0xfffffffe, RZ, 0xc0, !PT ;  /* 0xfffffffe1603a812 */ /* 0x000fe200078ec0ff */
[----:B------:R-:W-:Y:S01]  /*e1a0*/  @!P5 IMAD.WIDE R22, R23, 0x4, R138 ;  /* 0x000000041716d825 */ /* 0x000fe200078e028a */
[----:B------:R-:W-:Y:S01]  /*e1b0*/  @!P3 LOP3.LUT R25, R10, 0xfffffffe, RZ, 0xc0, !PT ;  /* 0xfffffffe0a19b812 */ /* 0x000fe200078ec0ff */
[----:B------:R1:W-:Y:S02]  /*e1c0*/  @!P1 ST.E.64 desc[UR44][R20.64], R82 ;  /* 0x0000005214009985 */ /* 0x0003e4000c101b2c */
[C---:B------:R-:W-:Y:S02]  /*e1d0*/  VIADD R0, R9.reuse, 0xd0 ;  /* 0x000000d009007836 */ /* 0x040fe40000000000 */
[----:B------:R2:W-:Y:S01]  /*e1e0*/  @!P6 ST.E.64 desc[UR44][R14.64], R86 ;  /* 0x000000560e00e985 */ /* 0x0005e2000c101b2c */
[----:B------:R-:W-:-:S02]  /*e1f0*/  VIADD R10, R9, 0xe0 ;  /* 0x000000e0090a7836 */ /* 0x000fc40000000000 */
[----:B------:R-:W-:Y:S01]  /*e200*/  VIADD R24, R9, 0xe8 ;  /* 0x000000e809187836 */ /* 0x000fe20000000000 */
[----:B------:R-:W-:Y:S01]  /*e210*/  @!P5 ST.E.64 desc[UR44][R22.64], R88 ;  /* 0x000000581600d985 */ /* 0x000fe2000c101b2c */
[----:B------:R-:W-:Y:S01]  /*e220*/  ISETP.GE.AND P1, PT, R0, UR4, PT ;  /* 0x0000000400007c0c */ /* 0x000fe2000bf26270 */
[--C-:B0-----:R-:W-:Y:S02]  /*e230*/  @!P2 IMAD.WIDE R16, R3, 0x4, R138.reuse ;  /* 0x000000040310a825 */ /* 0x101fe400078e028a */
[----:B------:R-:W-:Y:S02]  /*e240*/  ISETP.GE.AND P4, PT, R24, UR4, PT ;  /* 0x0000000418007c0c */ /* 0x000fe4000bf86270 */
[----:B-1----:R-:W-:Y:S01]  /*e250*/  @!P3 IMAD.WIDE R20, R25, 0x4, R138 ;  /* 0x000000041914b825 */ /* 0x002fe200078e028a */
[----:B------:R0:W-:Y:S03]  /*e260*/  @!P2 ST.E.64 desc[UR44][R16.64], R92 ;  /* 0x0000005c1000a985 */ /* 0x0001e6000c101b2c */
[C---:B------:R-:W-:Y:S01]  /*e270*/  VIADD R3, R9.reuse, 0xd8 ;  /* 0x000000d809037836 */ /* 0x040fe20000000000 */
[----:B------:R1:W-:Y:S01]  /*e280*/  @!P3 ST.E.64 desc[UR44][R20.64], R94 ;  /* 0x0000005e1400b985 */ /* 0x0003e2000c101b2c */
[C---:B--2---:R-:W-:Y:S01]  /*e290*/  VIADD R15, R9.reuse, 0xf8 ;  /* 0x000000f8090f7836 */ /* 0x044fe20000000000 */
[----:B------:R-:W-:Y:S01]  /*e2a0*/  ISETP.GE.AND P3, PT, R10, UR4, PT ;  /* 0x000000040a007c0c */ /* 0x000fe2000bf66270 */
[----:B------:R-:W-:Y:S01]  /*e2b0*/  VIADD R14, R9, 0xf0 ;  /* 0x000000f0090e7836 */ /* 0x000fe20000000000 */
[----:B------:R-:W-:-:S02]  /*e2c0*/  ISETP.GE.AND P2, PT, R3, UR4, PT ;  /* 0x0000000403007c0c */ /* 0x000fc4000bf46270 */
[----:B------:R-:W-:Y:S02]  /*e2d0*/  ISETP.GE.AND P6, PT, R15, UR4, PT ;  /* 0x000000040f007c0c */ /* 0x000fe4000bfc6270 */
        /* <DEDUP_REMOVED lines=25> */
.L_x_1033:
[----:B------:R-:W-:Y:S05]  /*e470*/  BSYNC B0 ;  /* 0x0000000000007941 */ /* 0x000fea0003800000 */
.L_x_1032:
[----:B------:R-:W-:Y:S01]  /*e480*/  ISETP.GE.AND P1, PT, R8, R11, PT ;  /* 0x0000000b0800720c */ /* 0x000fe20003f26270 */
[----:B0-----:R0:W1:Y:S01]  /*e490*/  SHFL.IDX PT, R15, R131, 0x1, 0x1c1f ;  /* 0x003c1f00830f7f89 */ /* 0x00106200000e0000 */
[----:B------:R-:W-:Y:S02]  /*e4a0*/  SEL R10, R36, R37, P0 ;  /* 0x00000025240a7207 */ /* 0x000fe40000000000 */
[----:B------:R-:W-:Y:S01]  /*e4b0*/  SEL R36, R37, R36, P0 ;  /* 0x0000002425247207 */ /* 0x000fe20000000000 */
[----:B------:R2:W0:Y:S01]  /*e4c0*/  SHFL.IDX PT, R14, R59, 0x1, 0x1c1f ;  /* 0x003c1f003b0e7f89 */ /* 0x00042200000e0000 */
        /* <DEDUP_REMOVED lines=10> */
[----:B----4-:R-:W-:Y:S02]  /*e570*/  SEL R3, R137, R46, P0 ;  /* 0x0000002e89037207 */ /* 0x010fe40000000000 */
[----:B------:R-:W-:Y:S02]  /*e580*/  SEL R20, R44, R133, P0 ;  /* 0x000000852c147207 */ /* 0x000fe40000000000 */
[----:B------:R-:W-:Y:S02]  /*e590*/  SEL R24, R133, R44, P0 ;  /* 0x0000002c85187207 */ /* 0x000fe40000000000 */
[----:B------:R-:W-:Y:S02]  /*e5a0*/  SEL R42, R145, R42, P0 ;  /* 0x0000002a912a7207 */ /* 0x000fe40000000000 */
[----:B------:R-:W-:-:S02]  /*e5b0*/  SEL R23, R41, R146, P0 ;  /* 0x0000009229177207 */ /* 0x000fc40000000000 */
[----:B------:R-:W-:Y:S02]  /*e5c0*/  SEL R43, R146, R41, P0 ;  /* 0x00000029922b7207 */ /* 0x000fe40000000000 */
[----:B------:R-:W-:Y:S02]  /*e5d0*/  SEL R130, R130, R39, P0 ;  /* 0x0000002782827207 */ /* 0x000fe40000000000 */
[----:B------:R-:W-:Y:S02]  /*e5e0*/  SEL R27, R38, R149, P0 ;  /* 0x00000095261b7207 */ /* 0x000fe40000000000 */
[----:B0-----:R-:W-:Y:S02]  /*e5f0*/  SEL R131, R149, R38, P0 ;  /* 0x0000002695837207 */ /* 0x001fe40000000000 */
[----:B------:R-:W-:Y:S01]  /*e600*/  SEL R12, R53, R12, P0 ;  /* 0x0000000c350c7207 */ /* 0x000fe20000000000 */
[----:B-12---:R-:W-:Y:S06]  /*e610*/  @P1 BRA `(.L_x_948) ;  /* 0x0000004c00901947 */ /* 0x006fec0003800000 */
        /* <DEDUP_REMOVED lines=12> */
[----:B------:R-:W-:Y:S01]  /*e6e0*/  VIADD R41, R9, 0x40 ;  /* 0x0000004009297836 */ /* 0x000fe20000000000 */
[----:B------:R-:W-:-:S03]  /*e6f0*/  ISETP.GE.AND P2, PT, R38, UR4, PT ;  /* 0x0000000426007c0c */ /* 0x000fc6000bf46270 */
[C-C-:B------:R-:W-:Y:S02]  /*e700*/  @!P3 IMAD.WIDE R28, R9.reuse, 0x4, R14.reuse ;  /* 0x00000004091cb825 */ /* 0x140fe400078e020e */
[----:B------:R-:W-:Y:S02]  /*e710*/  @!P4 LEA.HI R0, R0, R0, RZ, 0x1 ;  /* 0x000000000000c211 */ /* 0x000fe400078f08ff */
[----:B------:R-:W-:Y:S01]  /*e720*/  @!P5 LEA.HI R8, R8, R8, RZ, 0x1 ;  /* 0x000000080808d211 */ /* 0x000fe200078f08ff */
[----:B------:R0:W-:Y:S01]  /*e730*/  @!P3 ST.E.64 desc[UR44][R28.64], R114 ;  /* 0x000000721c00b985 */ /* 0x0001e2000c101b2c */
[----:B------:R-:W-:Y:S02]  /*e740*/  @!P4 LOP3.LUT R31, R0, 0xfffffffe, RZ, 0xc0, !PT ;  /* 0xfffffffe001fc812 */ /* 0x000fe400078ec0ff */
[----:B------:R-:W-:Y:S01]  /*e750*/  @!P5 LOP3.LUT R33, R8, 0xfffffffe, RZ, 0xc0, !PT ;  /* 0xfffffffe0821d812 */ /* 0x000fe200078ec0ff */
[----:B------:R-:W-:Y:S01]  /*e760*/  VIADD R8, R9, 0x30 ;  /* 0x0000003009087836 */ /* 0x000fe20000000000 */
[----:B------:R-:W-:Y:S01]  /*e770*/  @!P0 LEA.HI R34, R34, R34, RZ, 0x1 ;  /* 0x0000002222228211 */ /* 0x000fe200078f08ff */
[----:B------:R-:W-:Y:S01]  /*e780*/  @!P4 IMAD.WIDE R30, R31, 0x4, R14 ;  /* 0x000000041f1ec825 */ /* 0x000fe200078e020e */
[----:B------:R-:W-:-:S02]  /*e790*/  @!P1 LEA.HI R0, R35, R35, RZ, 0x1 ;  /* 0x0000002323009211 */ /* 0x000fc400078f08ff */
[----:B------:R-:W-:Y:S01]  /*e7a0*/  @!P0 LOP3.LUT R35, R34, 0xfffffffe, RZ, 0xc0, !PT ;  /* 0xfffffffe22238812 */ /* 0x000fe200078ec0ff */
[--C-:B------:R-:W-:Y:S01]  /*e7b0*/  @!P5 IMAD.WIDE R32, R33, 0x4, R14.reuse ;  /* 0x000000042120d825 */ /* 0x100fe200078e020e */
[----:B------:R-:W-:Y:S01]  /*e7c0*/  ISETP.GE.AND P3, PT, R8, UR4, PT ;  /* 0x0000000408007c0c */ /* 0x000fe2000bf66270 */
[----:B------:R1:W-:Y:S01]  /*e7d0*/  @!P4 ST.E.64 desc[UR44][R30.64], R118 ;  /* 0x000000761e00c985 */ /* 0x0003e2000c101b2c */
[----:B------:R-:W-:Y:S01]  /*e7e0*/  @!P1 LOP3.LUT R39, R0, 0xfffffffe, RZ, 0xc0, !PT ;  /* 0xfffffffe00279812 */ /* 0x000fe200078ec0ff */
[----:B0-----:R-:W-:Y:S01]  /*e7f0*/  @!P0 IMAD.WIDE R28, R35, 0x4, R14 ;  /* 0x00000004231c8825 */ /* 0x001fe200078e020e */
[----:B------:R-:W-:Y:S01]  /*e800*/  ISETP.GE.AND P4, PT, R40, UR4, PT ;  /* 0x0000000428007c0c */ /* 0x000fe2000bf86270 */
[----:B------:R0:W-:Y:S01]  /*e810*/  @!P5 ST.E.64 desc[UR44][R32.64], R120 ;  /* 0x000000782000d985 */ /* 0x0001e2000c101b2c */
[----:B------:R-:W-:Y:S01]  /*e820*/  ISETP.GE.AND P5, PT, R41, UR4, PT ;  /* 0x0000000429007c0c */ /* 0x000fe2000bfa6270 */
[C---:B------:R-:W-:Y:S01]  /*e830*/  VIADD R0, R9.reuse, 0x48 ;  /* 0x0000004809007836 */ /* 0x040fe20000000000 */
[----:B------:R-:W-:Y:S01]  /*e840*/  @!P2 LEA.HI R38, R38, R38, RZ, 0x1 ;  /* 0x000000262626a211 */ /* 0x000fe200078f08ff */
[----:B------:R-:W-:Y:S01]  /*e850*/  VIADD R34, R9, 0x50 ;  /* 0x0000005009227836 */ /* 0x000fe20000000000 */
[----:B------:R2:W-:Y:S02]  /*e860*/  @!P0 ST.E.64 desc[UR44][R28.64], R116 ;  /* 0x000000741c008985 */ /* 0x0005e4000c101b2c */
[----:B------:R-:W-:-:S02]  /*e870*/  ISETP.GE.AND P0, PT, R0, UR4, PT ;  /* 0x0000000400007c0c */ /* 0x000fc4000bf06270 */
[----:B------:R-:W-:Y:S01]  /*e880*/  @!P3 LEA.HI R8, R8, R8, RZ, 0x1 ;  /* 0x000000080808b211 */ /* 0x000fe200078f08ff */
[--C-:B-1----:R-:W-:Y:S02]  /*e890*/  @!P1 IMAD.WIDE R30, R39, 0x4, R14.reuse ;  /* 0x00000004271e9825 */ /* 0x102fe400078e020e */
[----:B------:R-:W-:Y:S02]  /*e8a0*/  @!P4 LEA.HI R40, R40, R40, RZ, 0x1 ;  /* 0x000000282828c211 */ /* 0x000fe400078f08ff */
[----:B0-----:R-:W-:Y:S01]  /*e8b0*/  @!P2 LOP3.LUT R33, R38, 0xfffffffe, RZ, 0xc0, !PT ;  /* 0xfffffffe2621a812 */ /* 0x001fe200078ec0ff */
[----:B------:R0:W-:Y:S01]  /*e8c0*/  @!P1 ST.E.64 desc[UR44][R30.64], R112 ;  /* 0x000000701e009985 */ /* 0x0001e2000c101b2c */
[----:B------:R-:W-:Y:S01]  /*e8d0*/  ISETP.GE.AND P1, PT, R34, UR4, PT ;  /* 0x0000000422007c0c */ /* 0x000fe2000bf26270 */
[----:B------:R-:W-:Y:S01]  /*e8e0*/  VIADD R38, R9, 0x58 ;  /* 0x0000005809267836 */ /* 0x000fe20000000000 */
[----:B------:R-:W-:Y:S01]  /*e8f0*/  @!P5 LEA.HI R41, R41, R41, RZ, 0x1 ;  /* 0x000000292929d211 */ /* 0x000fe200078f08ff */
[----:B------:R-:W-:Y:S01]  /*e900*/  @!P2 IMAD.WIDE R32, R33, 0x4, R14 ;  /* 0x000000042120a825 */ /* 0x000fe200078e020e */
[----:B------:R-:W-:-:S02]  /*e910*/  @!P3 LOP3.LUT R35, R8, 0xfffffffe, RZ, 0xc0, !PT ;  /* 0xfffffffe0823b812 */ /* 0x000fc400078ec0ff */
[----:B------:R-:W-:Y:S01]  /*e920*/  @!P4 LOP3.LUT R39, R40, 0xfffffffe, RZ, 0xc0, !PT ;  /* 0xfffffffe2827c812 */ /* 0x000fe200078ec0ff */
[----:B------:R-:W-:Y:S01]  /*e930*/  VIADD R8, R9, 0x60 ;  /* 0x0000006009087836 */ /* 0x000fe20000000000 */
[----:B------:R1:W-:Y:S01]  /*e940*/  @!P2 ST.E.64 desc[UR44][R32.64], R122 ;  /* 0x0000007a2000a985 */ /* 0x0003e2000c101b2c */
[----:B------:R-:W-:Y:S01]  /*e950*/  ISETP.GE.AND P2, PT, R38, UR4, PT ;  /* 0x0000000426007c0c */ /* 0x000fe2000bf46270 */
[--C-:B--2---:R-:W-:Y:S01]  /*e960*/  @!P3 IMAD.WIDE R28, R35, 0x4, R14.reuse ;  /* 0x00000004231cb825 */ /* 0x104fe200078e020e */
[----:B------:R-:W-:Y:S02]  /*e970*/  @!P0 LEA.HI R0, R0, R0, RZ, 0x1 ;  /* 0x0000000000008211 */ /* 0x000fe400078f08ff */
[----:B------:R-:W-:Y:S01]  /*e980*/  @!P1 LEA.HI R34, R34, R34, RZ, 0x1 ;  /* 0x0000002222229211 */ /* 0x000fe200078f08ff */
[----:B0-----:R-:W-:Y:S01]  /*e990*/  @!P4 IMAD.WIDE R30, R39, 0x4, R14 ;  /* 0x00000004271ec825 */ /* 0x001fe200078e020e */
[----:B------:R0:W-:Y:S01]  /*e9a0*/  @!P3 ST.E.64 desc[UR44][R28.64], R124 ;  /* 0x0000007c1c00b985 */ /* 0x0001e2000c101b2c */
[----:B------:R-:W-:-:S02]  /*e9b0*/  @!P0 LOP3.LUT R35, R0, 0xfffffffe, RZ, 0xc0, !PT ;  /* 0xfffffffe00238812 */ /* 0x000fc400078ec0ff */
[C---:B------:R-:W-:Y:S01]  /*e9c0*/  VIADD R40, R9.reuse, 0x68 ;  /* 0x0000006809287836 */ /* 0x040fe20000000000 */
[----:B------:R-:W-:Y:S01]  /*e9d0*/  ISETP.GE.AND P3, PT, R8, UR4, PT ;  /* 0x0000000408007c0c */ /* 0x000fe2000bf66270 */
[----:B------:R2:W-:Y:S01]  /*e9e0*/  @!P4 ST.E.64 desc[UR44][R30.64], R102 ;  /* 0x000000661e00c985 */ /* 0x0005e2000c101b2c */
[----:B------:R-:W-:Y:S01]  /*e9f0*/  @!P1 LOP3.LUT R39, R34, 0xfffffffe, RZ, 0xc0, !PT ;  /* 0xfffffffe22279812 */ /* 0x000fe200078ec0ff */
[----:B------:R-:W-:Y:S01]  /*ea00*/  VIADD R0, R9, 0x78 ;  /* 0x0000007809007836 */ /* 0x000fe20000000000 */
[----:B-1----:R-:W-:Y:S01]  /*ea10*/  @!P5 LOP3.LUT R33, R41, 0xfffffffe, RZ, 0xc0, !PT ;  /* 0xfffffffe2921d812 */ /* 0x002fe200078ec0ff */
[C---:B------:R-:W-:Y:S01]  /*ea20*/  VIADD R41, R9.reuse, 0x70 ;  /* 0x0000007009297836 */ /* 0x040fe20000000000 */
[----:B------:R-:W-:Y:S01]  /*ea30*/  @!P2 LEA.HI R38, R38, R38, RZ, 0x1 ;  /* 0x000000262626a211 */ /* 0x000fe200078f08ff */
[----:B------:R-:W-:Y:S01]  /*ea40*/  VIADD R34, R9, 0x80 ;  /* 0x0000008009227836 */ /* 0x000fe20000000000 */
[----:B------:R-:W-:Y:S01]  /*ea50*/  ISETP.GE.AND P6, PT, R0, UR4, PT ;  /* 0x0000000400007c0c */ /* 0x000fe2000bfc6270 */
[----:B------:R-:W-:Y:S01]  /*ea60*/  @!P5 IMAD.WIDE R32, R33, 0x4, R14 ;  /* 0x000000042120d825 */ /* 0x000fe200078e020e */
[----:B------:R-:W-:-:S03]  /*ea70*/  ISETP.GE.AND P4, PT, R41, UR4, PT ;  /* 0x0000000429007c0c */ /* 0x000fc6000bf86270 */
[--C-:B0-----:R-:W-:Y:S01]  /*ea80*/  @!P0 IMAD.WIDE R28, R35, 0x4, R14.reuse ;  /* 0x00000004231c8825 */ /* 0x101fe200078e020e */
[----:B------:R0:W-:Y:S01]  /*ea90*/  @!P5 ST.E.64 desc[UR44][R32.64], R96 ;  /* 0x000000602000d985 */ /* 0x0001e2000c101b2c */
[----:B------:R-:W-:Y:S02]  /*eaa0*/  ISETP.GE.AND P5, PT, R40, UR4, PT ;  /* 0x0000000428007c0c */ /* 0x000fe4000bfa6270 */
[----:B--2---:R-:W-:Y:S01]  /*eab0*/  @!P1 IMAD.WIDE R30, R39, 0x4, R14 ;  /* 0x00000004271e9825 */ /* 0x004fe200078e020e */
[----:B------:R1:W-:Y:S01]  /*eac0*/  @!P0 ST.E.64 desc[UR44][R28.64], R126 ;  /* 0x0000007e1c008985 */ /* 0x0003e2000c101b2c */
[----:B------:R-:W-:Y:S02]  /*ead0*/  @!P3 LEA.HI R8, R8, R8, RZ, 0x1 ;  /* 0x000000080808b211 */ /* 0x000fe400078f08ff */
[----:B------:R-:W-:Y:S01]  /*eae0*/  @!P6 LEA.HI R0, R0, R0, RZ, 0x1 ;  /* 0x000000000000e211 */ /* 0x000fe200078f08ff */
[----:B------:R2:W-:Y:S01]  /*eaf0*/  @!P1 ST.E.64 desc[UR44][R30.64], R84 ;  /* 0x000000541e009985 */ /* 0x0005e2000c101b2c */
[----:B------:R-:W-:-:S02]  /*eb00*/  ISETP.GE.AND P1, PT, R34, UR4, PT ;  /* 0x0000000422007c0c */ /* 0x000fc4000bf26270 */
[----:B------:R-:W-:Y:S01]  /*eb10*/  @!P3 LOP3.LUT R35, R8, 0xfffffffe, RZ, 0xc0, !PT ;  /* 0xfffffffe0823b812 */ /* 0x000fe200078ec0ff */
[----:B------:R-:W-:Y:S01]  /*eb20*/  VIADD R8, R9, 0x90 ;  /* 0x0000009009087836 */ /* 0x000fe20000000000 */
[----:B------:R-:W-:Y:S02]  /*eb30*/  @!P4 LEA.HI R41, R41, R41, RZ, 0x1 ;  /* 0x000000292929c211 */ /* 0x000fe400078f08ff */
[----:B0-----:R-:W-:Y:S01]  /*eb40*/  @!P2 LOP3.LUT R33, R38, 0xfffffffe, RZ, 0xc0, !PT ;  /* 0xfffffffe2621a812 */ /* 0x001fe200078ec0ff */
[----:B------:R-:W-:Y:S01]  /*eb50*/  VIADD R38, R9, 0x88 ;  /* 0x0000008809267836 */ /* 0x000fe20000000000 */
[----:B------:R-:W-:Y:S01]  /*eb60*/  @!P5 LEA.HI R40, R40, R40, RZ, 0x1 ;  /* 0x000000282828d211 */ /* 0x000fe200078f08ff */
[--C-:B-1----:R-:W-:Y:S01]  /*eb70*/  @!P3 IMAD.WIDE R28, R35, 0x4, R14.reuse ;  /* 0x00000004231cb825 */ /* 0x102fe200078e020e */
[----:B------:R-:W-:Y:S02]  /*eb80*/  @!P6 LOP3.LUT R35, R0, 0xfffffffe, RZ, 0xc0, !PT ;  /* 0xfffffffe0023e812 */ /* 0x000fe400078ec0ff */
[----:B------:R-:W-:Y:S01]  /*eb90*/  ISETP.GE.AND P0, PT, R38, UR4, PT ;  /* 0x0000000426007c0c */ /* 0x000fe2000bf06270 */
[----:B------:R-:W-:Y:S01]  /*eba0*/  @!P2 IMAD.WIDE R32, R33, 0x4, R14 ;  /* 0x000000042120a825 */ /* 0x000fe200078e020e */
[----:B------:R-:W-:-:S02]  /*ebb0*/  @!P5 LOP3.LUT R39, R40, 0xfffffffe, RZ, 0xc0, !PT ;  /* 0xfffffffe2827d812 */ /* 0x000fc400078ec0ff */
[----:B------:R-:W-:Y:S01]  /*ebc0*/  @!P1 LEA.HI R34, R34, R34, RZ, 0x1 ;  /* 0x0000002222229211 */ /* 0x000fe200078f08ff */
[----:B------:R-:W-:Y:S01]  /*ebd0*/  VIADD R0, R9, 0x98 ;  /* 0x0000009809007836 */ /* 0x000fe20000000000 */
[----:B------:R0:W-:Y:S01]  /*ebe0*/  @!P2 ST.E.64 desc[UR44][R32.64], R90 ;  /* 0x0000005a2000a985 */ /* 0x0001e2000c101b2c */
[----:B--2---:R-:W-:Y:S01]  /*ebf0*/  @!P5 IMAD.WIDE R30, R39, 0x4, R14 ;  /* 0x00000004271ed825 */ /* 0x004fe200078e020e */
[----:B------:R-:W-:Y:S02]  /*ec00*/  ISETP.GE.AND P2, PT, R8, UR4, PT ;  /* 0x0000000408007c0c */ /* 0x000fe4000bf46270 */
[----:B------:R1:W-:Y:S01]  /*ec10*/  @!P3 ST.E.64 desc[UR44][R28.64], R4 ;  /* 0x000000041c00b985 */ /* 0x0003e2000c101b2c */
[----:B------:R-:W-:Y:S01]  /*ec20*/  VIADD R39, R9, 0xa0 ;  /* 0x000000a009277836 */ /* 0x000fe20000000000 */
[----:B------:R-:W-:Y:S02]  /*ec30*/  ISETP.GE.AND P3, PT, R0, UR4, PT ;  /* 0x0000000400007c0c */ /* 0x000fe4000bf66270 */
[----:B------:R-:W-:Y:S01]  /*ec40*/  @!P0 LEA.HI R38, R38, R38, RZ, 0x1 ;  /* 0x0000002626268211 */ /* 0x000fe200078f08ff */
[----:B------:R2:W-:Y:S01]  /*ec50*/  @!P5 ST.E.64 desc[UR44][R30.64], R48 ;  /* 0x000000301e00d985 */ /* 0x0005e2000c101b2c */
[----:B0-----:R-:W-:-:S05]  /*ec60*/  @!P4 LOP3.LUT R33, R41, 0xfffffffe, RZ, 0xc0, !PT ;  /* 0xfffffffe2921c812 */ /* 0x001fca00078ec0ff */
[----:B------:R-:W-:Y:S02]  /*ec70*/  @!P2 LEA.HI R8, R8, R8, RZ, 0x1 ;  /* 0x000000080808a211 */ /* 0x000fe400078f08ff */
[----:B-1----:R-:W-:Y:S01]  /*ec80*/  @!P1 LOP3.LUT R29, R34, 0xfffffffe, RZ, 0xc0, !PT ;  /* 0xfffffffe221d9812 */ /* 0x002fe200078ec0ff */
[--C-:B------:R-:W-:Y:S01]  /*ec90*/  @!P4 IMAD.WIDE R32, R33, 0x4, R14.reuse ;  /* 0x000000042120c825 */ /* 0x100fe200078e020e */
[----:B------:R-:W-:Y:S02]  /*eca0*/  @!P3 LEA.HI R0, R0, R0, RZ, 0x1 ;  /* 0x000000000000b211 */ /* 0x000fe400078f08ff */
[----:B--2---:R-:W-:Y:S02]  /*ecb0*/  @!P0 LOP3.LUT R31, R38, 0xfffffffe, RZ, 0xc0, !PT ;  /* 0xfffffffe261f8812 */ /* 0x004fe400078ec0ff */
[----:B------:R0:W-:Y:S01]  /*ecc0*/  @!P4 ST.E.64 desc[UR44][R32.64], R6 ;  /* 0x000000062000c985 */ /* 0x0001e2000c101b2c */
[----:B------:R-:W-:Y:S01]  /*ecd0*/  @!P6 IMAD.WIDE R4, R35, 0x4, R14 ;  /* 0x000000042304e825 */ /* 0x000fe200078e020e */
[----:B------:R-:W-:-:S03]  /*ece0*/  ISETP.GE.AND P4, PT, R39, UR4, PT ;  /* 0x0000000427007c0c */ /* 0x000fc6000bf86270 */
[----:B------:R-:W-:Y:S01]  /*ecf0*/  VIADD R30, R9, 0xa8 ;  /* 0x000000a8091e7836 */ /* 0x000fe20000000000 */
[----:B------:R1:W-:Y:S04]  /*ed00*/  @!P6 ST.E.64 desc[UR44][R4.64], R50 ;  /* 0x000000320400e985 */ /* 0x0003e8000c101b2c */
[----:B------:R-:W-:Y:S01]  /*ed10*/  ISETP.GE.AND P5, PT, R30, UR4, PT ;  /* 0x000000041e007c0c */ /* 0x000fe2000bfa6270 */
[----:B0-----:R-:W-:-:S04]  /*ed20*/  @!P1 IMAD.WIDE R6, R29, 0x4, R14 ;  /* 0x000000041d069825 */ /* 0x001fc800078e020e */
[----:B------:R-:W-:Y:S01]  /*ed30*/  @!P4 LEA.HI R39, R39, R39, RZ, 0x1 ;  /* 0x000000272727c211 */ /* 0x000fe200078f08ff */
[----:B------:R-:W-:Y:S01]  /*ed40*/  VIADD R32, R9, 0xb0 ;  /* 0x000000b009207836 */ /* 0x000fe20000000000 */
[----:B------:R0:W-:Y:S01]  /*ed50*/  @!P1 ST.E.64 desc[UR44][R6.64], R128 ;  /* 0x0000008006009985 */ /* 0x0001e2000c101b2c */
[--C-:B------:R-:W-:Y:S01]  /*ed60*/  @!P0 IMAD.WIDE R28, R31, 0x4, R14.reuse ;  /* 0x000000041f1c8825 */ /* 0x100fe200078e020e */
[----:B-1----:R-:W-:Y:S02]  /*ed70*/  @!P2 LOP3.LUT R5, R8, 0xfffffffe, RZ, 0xc0, !PT ;  /* 0xfffffffe0805a812 */ /* 0x002fe400078ec0ff */
[----:B------:R-:W-:Y:S01]  /*ed80*/  ISETP.GE.AND P1, PT, R32, UR4, PT ;  /* 0x0000000420007c0c */ /* 0x000fe2000bf26270 */
[----:B------:R-:W-:Y:S01]  /*ed90*/  VIADD R33, R9, 0xb8 ;  /* 0x000000b809217836 */ /* 0x000fe20000000000 */
[----:B------:R1:W-:Y:S01]  /*eda0*/  @!P0 ST.E.64 desc[UR44][R28.64], R54 ;  /* 0x000000361c008985 */ /* 0x0003e2000c101b2c */
[----:B------:R-:W-:Y:S01]  /*edb0*/  @!P5 LEA.HI R30, R30, R30, RZ, 0x1 ;  /* 0x0000001e1e1ed211 */ /* 0x000fe200078f08ff */
[----:B------:R-:W-:-:S02]  /*edc0*/  @!P2 IMAD.WIDE R4, R5, 0x4, R14 ;  /* 0x000000040504a825 */ /* 0x000fc400078e020e */
[----:B------:R-:W-:Y:S02]  /*edd0*/  ISETP.GE.AND P0, PT, R33, UR4, PT ;  /* 0x0000000421007c0c */ /* 0x000fe4000bf06270 */
[----:B------:R-:W-:Y:S01]  /*ede0*/  @!P5 LOP3.LUT R31, R30, 0xfffffffe, RZ, 0xc0, !PT ;  /* 0xfffffffe1e1fd812 */ /* 0x000fe200078ec0ff */
[----:B------:R-:W-:Y:S01]  /*edf0*/  VIADD R8, R9, 0xc0 ;  /* 0x000000c009087836 */ /* 0x000fe20000000000 */
[----:B0-----:R-:W-:Y:S01]  /*ee00*/  @!P3 LOP3.LUT R7, R0, 0xfffffffe, RZ, 0xc0, !PT ;  /* 0xfffffffe0007b812 */ /* 0x001fe200078ec0ff */
[----:B------:R0:W-:Y:S02]  /*ee10*/  @!P2 ST.E.64 desc[UR44][R4.64], R56 ;  /* 0x000000380400a985 */ /* 0x0001e4000c101b2c */
[----:B------:R-:W-:Y:S01]  /*ee20*/  @!P1 LEA.HI R32, R32, R32, RZ, 0x1 ;  /* 0x0000002020209211 */ /* 0x000fe200078f08ff */
[--C-:B------:R-:W-:Y:S01]  /*ee30*/  @!P5 IMAD.WIDE R30, R31, 0x4, R14.reuse ;  /* 0x000000041f1ed825 */ /* 0x100fe200078e020e */
[----:B------:R-:W-:Y:S02]  /*ee40*/  ISETP.GE.AND P2, PT, R8, UR4, PT ;  /* 0x0000000408007c0c */ /* 0x000fe4000bf46270 */
[----:B-1----:R-:W-:Y:S01]  /*ee50*/  @!P4 LOP3.LUT R29, R39, 0xfffffffe, RZ, 0xc0, !PT ;  /* 0xfffffffe271dc812 */ /* 0x002fe200078ec0ff */
[----:B------:R-:W-:Y:S01]  /*ee60*/  @!P3 IMAD.WIDE R6, R7, 0x4, R14 ;  /* 0x000000040706b825 */ /* 0x000fe200078e020e */
[----:B------:R-:W-:-:S02]  /*ee70*/  @!P0 LEA.HI R0, R33, R33, RZ, 0x1 ;  /* 0x0000002121008211 */ /* 0x000fc400078f08ff */
[----:B------:R-:W-:Y:S01]  /*ee80*/  @!P1 LOP3.LUT R33, R32, 0xfffffffe, RZ, 0xc0, !PT ;  /* 0xfffffffe20219812 */ /* 0x000fe200078ec0ff */
[--C-:B------:R-:W-:Y:S01]  /*ee90*/  @!P4 IMAD.WIDE R28, R29, 0x4, R14.reuse ;  /* 0x000000041d1cc825 */ /* 0x100fe200078e020e */
[----:B------:R-:W-:Y:S01]  /*eea0*/  @!P0 LOP3.LUT R35, R0, 0xfffffffe, RZ, 0xc0, !PT ;  /* 0xfffffffe00238812 */ /* 0x000fe200078ec0ff */
[----:B------:R1:W-:Y:S02]  /*eeb0*/  @!P3 ST.E.64 desc[UR44][R6.64], R134 ;  /* 0x000000860600b985 */ /* 0x0003e4000c101b2c */
[----:B0-----:R-:W-:Y:S02]  /*eec0*/  @!P1 IMAD.WIDE R4, R33, 0x4, R14 ;  /* 0x0000000421049825 */ /* 0x001fe400078e020e */
[----:B------:R0:W-:Y:S01]  /*eed0*/  @!P4 ST.E.64 desc[UR44][R28.64], R16 ;  /* 0x000000101c00c985 */ /* 0x0001e2000c101b2c */
[----:B------:R-:W-:Y:S01]  /*eee0*/  @!P2 LEA.HI R8, R8, R8, RZ, 0x1 ;  /* 0x000000080808a211 */ /* 0x000fe200078f08ff */
[C---:B------:R-:W-:Y:S02]  /*eef0*/  VIADD R32, R9.reuse, 0xc8 ;  /* 0x000000c809207836 */ /* 0x040fe40000000000 */
[----:B------:R-:W-:Y:S01]  /*ef00*/  VIADD R0, R9, 0xd0 ;  /* 0x000000d009007836 */ /* 0x000fe20000000000 */
[----:B------:R2:W-:Y:S02]  /*ef10*/  @!P5 ST.E.64 desc[UR44][R30.64], R2 ;  /* 0x000000021e00d985 */ /* 0x0005e4000c101b2c */
[----:B------:R-:W-:-:S02]  /*ef20*/  ISETP.GE.AND P3, PT, R32, UR4, PT ;  /* 0x0000000420007c0c */ /* 0x000fc4000bf66270 */
[----:B------:R4:W-:Y:S01]  /*ef30*/  @!P1 ST.E.64 desc[UR44][R4.64], R20 ;  /* 0x0000001404009985 */ /* 0x0009e2000c101b2c */
[----:B-1----:R-:W-:Y:S01]  /*ef40*/  @!P0 IMAD.WIDE R6, R35, 0x4, R14 ;  /* 0x0000000423068825 */ /* 0x002fe200078e020e */
[----:B------:R-:W-:-:S03]  /*ef50*/  ISETP.GE.AND P1, PT, R0, UR4, PT ;  /* 0x0000000400007c0c */ /* 0x000fc6000bf26270 */
[C---:B0-----:R-:W-:Y:S01]  /*ef60*/  VIADD R16, R9.reuse, 0xd8 ;  /* 0x000000d809107836 */ /* 0x041fe20000000000 */
[----:B------:R0:W-:Y:S01]  /*ef70*/  @!P0 ST.E.64 desc[UR44][R6.64], R24 ;  /* 0x0000001806008985 */ /* 0x0001e2000c101b2c */
[C---:B------:R-:W-:Y:S02]  /*ef80*/  VIADD R17, R9.reuse, 0xe0 ;  /* 0x000000e009117836 */ /* 0x040fe40000000000 */
[C---:B------:R-:W-:Y:S01]  /*ef90*/  VIADD R28, R9.reuse, 0xe8 ;  /* 0x000000e8091c7836 */ /* 0x040fe20000000000 */
[----:B------:R-:W-:Y:S01]  /*efa0*/  ISETP.GE.AND P0, PT, R16, UR4, PT ;  /* 0x0000000410007c0c */ /* 0x000fe2000bf06270 */
[----:B------:R-:W-:Y:S01]  /*efb0*/  VIADD R29, R9, 0xf0 ;  /* 0x000000f0091d7836 */ /* 0x000fe20000000000 */
[----:B------:R-:W-:Y:S01]  /*efc0*/  ISETP.GE.AND P4, PT, R17, UR4, PT ;  /* 0x0000000411007c0c */ /* 0x000fe2000bf86270 */
[----:B------:R-:W-:Y:S01]  /*efd0*/  VIADD R9, R9, 0xf8 ;  /* 0x000000f809097836 */ /* 0x000fe20000000000 */
[----:B------:R-:W-:Y:S02]  /*efe0*/  ISETP.GE.AND P5, PT, R28, UR4, PT ;  /* 0x000000041c007c0c */ /* 0x000fe4000bfa6270 */
[----:B------:R-:W-:-:S02]  /*eff0*/  ISETP.GE.AND P6, PT, R29, UR4, PT ;  /* 0x000000041d007c0c */ /* 0x000fc4000bfc6270 */
[----:B--2---:R-:W-:Y:S02]  /*f000*/  @!P2 LOP3.LUT R3, R8, 0xfffffffe, RZ, 0xc0, !PT ;  /* 0xfffffffe0803a812 */ /* 0x004fe400078ec0ff */
[----:B------:R-:W-:Y:S02]  /*f010*/  @!P3 LEA.HI R32, R32, R32, RZ, 0x1 ;  /* 0x000000202020b211 */ /* 0x000fe400078f08ff */
[----:B------:R-:W-:Y:S01]  /*f020*/  @!P1 LEA.HI R0, R0, R0, RZ, 0x1 ;  /* 0x0000000000009211 */ /* 0x000fe200078f08ff */
[--C-:B------:R-:W-:Y:S01]  /*f030*/  @!P2 IMAD.WIDE R2, R3, 0x4, R14.reuse ;  /* 0x000000040302a825 */ /* 0x100fe200078e020e */
[----:B----4-:R-:W-:Y:S02]  /*f040*/  @!P3 LOP3.LUT R5, R32, 0xfffffffe, RZ, 0xc0, !PT ;  /* 0xfffffffe2005b812 */ /* 0x010fe400078ec0ff */
[----:B0-----:R-:W-:Y:S02]  /*f050*/  @!P1 LOP3.LUT R7, R0, 0xfffffffe, RZ, 0xc0, !PT ;  /* 0xfffffffe00079812 */ /* 0x001fe400078ec0ff */
[----:B------:R-:W-:Y:S01]  /*f060*/  @!P0 LEA.HI R16, R16, R16, RZ, 0x1 ;  /* 0x0000001010108211 */ /* 0x000fe200078f08ff */
[--C-:B------:R-:W-:Y:S01]  /*f070*/  @!P3 IMAD.WIDE R4, R5, 0x4, R14.reuse ;  /* 0x000000040504b825 */ /* 0x100fe200078e020e */
[----:B------:R-:W-:Y:S01]  /*f080*/  @!P4 LEA.HI R0, R17, R17, RZ, 0x1 ;  /* 0x000000111100c211 */ /* 0x000fe200078f08ff */
[----:B------:R0:W-:Y:S01]  /*f090*/  @!P2 ST.E.64 desc[UR44][R2.64], R22 ;  /* 0x000000160200a985 */ /* 0x0001e2000c101b2c */
[----:B------:R-:W-:Y:S01]  /*f0a0*/  @!P5 LEA.HI R28, R28, R28, RZ, 0x1 ;  /* 0x0000001c1c1cd211 */ /* 0x000fe200078f08ff */
[----:B------:R-:W-:Y:S01]  /*f0b0*/  @!P1 IMAD.WIDE R6, R7, 0x4, R14 ;  /* 0x0000000407069825 */ /* 0x000fe200078e020e */
[----:B------:R-:W-:Y:S01]  /*f0c0*/  @!P6 LEA.HI R29, R29, R29, RZ, 0x1 ;  /* 0x0000001d1d1de211 */ /* 0x000fe200078f08ff */
[----:B------:R1:W-:Y:S01]  /*f0d0*/  @!P3 ST.E.64 desc[UR44][R4.64], R42 ;  /* 0x0000002a0400b985 */ /* 0x0003e2000c101b2c */
[----:B------:R-:W-:-:S02]  /*f0e0*/  @!P0 LOP3.LUT R17, R16, 0xfffffffe, RZ, 0xc0, !PT ;  /* 0xfffffffe10118812 */ /* 0x000fc400078ec0ff */
[----:B------:R-:W-:Y:S01]  /*f0f0*/  @!P4 LOP3.LUT R21, R0, 0xfffffffe, RZ, 0xc0, !PT ;  /* 0xfffffffe0015c812 */ /* 0x000fe200078ec0ff */
[----:B------:R2:W-:Y:S01]  /*f100*/  @!P1 ST.E.64 desc[UR44][R6.64], R26 ;  /* 0x0000001a06009985 */ /* 0x0005e2000c101b2c */
[----:B------:R-:W-:Y:S01]  /*f110*/  @!P6 LOP3.LUT R29, R29, 0xfffffffe, RZ, 0xc0, !PT ;  /* 0xfffffffe1d1de812 */ /* 0x000fe200078ec0ff */
[----:B------:R-:W-:Y:S01]  /*f120*/  @!P0 IMAD.WIDE R16, R17, 0x4, R14 ;  /* 0x0000000411108825 */ /* 0x000fe200078e020e */
[----:B0-----:R-:W-:-:S03]  /*f130*/  @!P5 LOP3.LUT R23, R28, 0xfffffffe, RZ, 0xc0, !PT ;  /* 0xfffffffe1c17d812 */ /* 0x001fc600078ec0ff */
[--C-:B------:R-:W-:Y:S01]  /*f140*/  @!P4 IMAD.WIDE R2, R21, 0x4, R14.reuse ;  /* 0x000000041502c825 */ /* 0x100fe200078e020e */
[----:B------:R2:W-:Y:S01]  /*f150*/  @!P0 ST.E.64 desc[UR44][R16.64], R130 ;  /* 0x0000008210008985 */ /* 0x0005e2000c101b2c */
[----:B------:R-:W-:Y:S02]  /*f160*/  ISETP.GE.AND P0, PT, R9, UR4, PT ;  /* 0x0000000409007c0c */ /* 0x000fe4000bf06270 */
        /* <DEDUP_REMOVED lines=11> */
.L_x_1031:
        /* <DEDUP_REMOVED lines=14> */
[----:B------:R-:W-:Y:S01]  /*f300*/  USHF.R.S32.HI UR6, URZ, 0x1f, UR42 ;  /* 0x0000001f3f067899 */ /* 0x000fe2000801142a */
[----:B------:R-:W-:Y:S01]  /*f310*/  IMAD.MOV.U32 R5, RZ, RZ, R0 ;  /* 0x000000ffff057224 */ /* 0x000fe200078e0000 */
[----:B------:R-:W-:Y:S02]  /*f320*/  ULDC.64 UR8, c[0x0][0xbd0] ;  /* 0x0002f40000087ab9 */ /* 0x000fe40000000a00 */
[----:B------:R-:W-:Y:S02]  /*f330*/  UIMAD UR6, UR6, UR8, URZ ;  /* 0x00000008060672a4 */ /* 0x000fe4000f8e023f */
[----:B------:R-:W-:Y:S01]  /*f340*/  UIMAD.WIDE.U32 UR4, UR42, UR8, URZ ;  /* 0x000000082a0472a5 */ /* 0x000fe2000f8e003f */
[----:B------:R-:W1:Y:S01]  /*f350*/  S2UR UR7, SR_CTAID.Y ;  /* 0x00000000000779c3 */ /* 0x000e620000002600 */
[----:B------:R-:W-:-:S04]  /*f360*/  UIMAD UR6, UR42, UR9, UR6 ;  /* 0x000000092a0672a4 */ /* 0x000fc8000f8e0206 */
[----:B------:R-:W-:Y:S02]  /*f370*/  UIADD3 UR6, UR5, UR6, URZ ;  /* 0x0000000605067290 */ /* 0x000fe4000fffe03f */
[----:B------:R-:W-:Y:S01]  /*f380*/  IMAD.U32 R3, RZ, RZ, UR5 ;  /* 0x00000005ff037e24 */ /* 0x000fe2000f8e00ff */
[----:B------:R-:W2:Y:S01]  /*f390*/  @P0 LDC R7, c[0x0][0xbec] ;  /* 0x0002fb00ff070b82 */ /* 0x000ea20000000800 */
[----:B------:R-:W-:Y:S01]  /*f3a0*/  IMAD.U32 R2, RZ, RZ, UR4 ;  /* 0x00000004ff027e24 */ /* 0x000fe2000f8e00ff */
[----:B------:R-:W-:Y:S01]  /*f3b0*/  ULDC.64 UR4, c[0x0][0xbe0] ;  /* 0x0002f80000047ab9 */ /* 0x000fe20000000a00 */
[----:B------:R-:W-:-:S05]  /*f3c0*/  IMAD.U32 R3, RZ, RZ, UR6 ;  /* 0x00000006ff037e24 */ /* 0x000fca000f8e00ff */
[----:B------:R-:W3:Y:S01]  /*f3d0*/  @P0 LDC R9, c[0x0][0xbf0] ;  /* 0x0002fc00ff090b82 */ /* 0x000ee20000000800 */
[C---:B0-----:R-:W-:Y:S02]  /*f3e0*/  IMAD R12, R10.reuse, UR37, RZ ;  /* 0x000000250a0c7c24 */ /* 0x041fe4000f8e02ff */
[----:B------:R-:W-:-:S04]  /*f3f0*/  IMAD.WIDE.U32 R2, R10, UR36, R2 ;  /* 0x000000240a027c25 */ /* 0x000fc8000f8e0002 */
[----:B------:R-:W-:Y:S01]  /*f400*/  IMAD R11, R11, UR36, R12 ;  /* 0x000000240b0b7c24 */ /* 0x000fe2000f8e020c */
[----:B------:R-:W1:Y:S03]  /*f410*/  LDC R8, c[0x0][0xc50] ;  /* 0x00031400ff087b82 */ /* 0x000e660000000800 */
[----:B------:R-:W-:Y:S02]  /*f420*/  IMAD.IADD R3, R11, 0x1, R3 ;  /* 0x000000010b037824 */ /* 0x000fe400078e0203 */
[----:B--2---:R-:W-:-:S04]  /*f430*/  @P0 IMAD.HI.U32 R4, R0, R7, RZ ;  /* 0x0000000700040227 */ /* 0x004fc800078e00ff */
[----:B------:R-:W-:Y:S01]  /*f440*/  IMAD R7, RZ, RZ, -UR42 ;  /* 0x8000002aff077e24 */ /* 0x000fe2000f8e02ff */
[----:B---3--:R-:W-:-:S03]  /*f450*/  @P0 SHF.R.U32.HI R5, RZ, R9, R4 ;  /* 0x00000009ff050219 */ /* 0x008fc60000011604 */
[----:B-1----:R-:W-:Y:S02]  /*f460*/  IMAD R9, R8, R7, UR7 ;  /* 0x0000000708097e24 */ /* 0x002fe4000f8e0207 */
[----:B------:R-:W-:Y:S02]  /*f470*/  IMAD.MOV R7, RZ, RZ, -R5 ;  /* 0x000000ffff077224 */ /* 0x000fe400078e0a05 */
[----:B------:R-:W-:Y:S01]  /*f480*/  IMAD.WIDE.U32 R2, R9, UR4, R2 ;  /* 0x0000000409027c25 */ /* 0x000fe2000f8e0002 */
[----:B------:R-:W-:-:S03]  /*f490*/  SHF.R.S32.HI R4, RZ, 0x1f, R9 ;  /* 0x0000001fff047819 */ /* 0x000fc60000011409 */
[----:B------:R-:W-:Y:S01]  /*f4a0*/  IMAD R7, R6, R7, R0 ;  /* 0x0000000706077224 */ /* 0x000fe200078e0200 */
[----:B------:R-:W-:Y:S01]  /*f4b0*/  IADD3 R2, P0, R5, R2, RZ ;  /* 0x0000000205027210 */ /* 0x000fe20007f1e0ff */
[----:B------:R-:W-:-:S03]  /*f4c0*/  IMAD R4, R4, UR4, RZ ;  /* 0x0000000404047c24 */ /* 0x000fc6000f8e02ff */
[----:B------:R-:W-:Y:S01]  /*f4d0*/  SHF.R.S32.HI R0, RZ, 0x1f, R7 ;  /* 0x0000001fff007819 */ /* 0x000fe20000011407 */
[----:B------:R-:W-:Y:S01]  /*f4e0*/  IMAD R4, R9, UR5, R4 ;  /* 0x0000000509047c24 */ /* 0x000fe2000f8e0204 */
[----:B------:R-:W-:Y:S01]  /*f4f0*/  SHF.R.S32.HI R9, RZ, 0x1f, R5 ;  /* 0x0000001fff097819 */ /* 0x000fe20000011405 */
[----:B------:R-:W-:Y:S02]  /*f500*/  ULDC.64 UR4, c[0x0][0xbc8] ;  /* 0x0002f20000047ab9 */ /* 0x000fe40000000a00 */
[----:B------:R-:W-:Y:S01]  /*f510*/  IMAD R0, R0, UR4, RZ ;  /* 0x0000000400007c24 */ /* 0x000fe2000f8e02ff */
[----:B------:R-:W-:-:S03]  /*f520*/  IADD3.X R3, R9, R3, R4, P0, !PT ;  /* 0x0000000309037210 */ /* 0x000fc600007fe404 */
[C---:B------:R-:W-:Y:S02]  /*f530*/  IMAD R5, R7.reuse, UR5, R0 ;  /* 0x0000000507057c24 */ /* 0x040fe4000f8e0200 */
[----:B------:R-:W-:Y:S01]  /*f540*/  IMAD.WIDE.U32 R2, R7, UR4, R2 ;  /* 0x0000000407027c25 */ /* 0x000fe2000f8e0002 */
[----:B------:R-:W-:-:S03]  /*f550*/  ULDC.64 UR4, c[0x0][0xba8] ;  /* 0x0002ea0000047ab9 */ /* 0x000fc60000000a00 */
[----:B------:R-:W-:Y:S01]  /*f560*/  IMAD.IADD R3, R3, 0x1, R5 ;  /* 0x0000000103037824 */ /* 0x000fe200078e0205 */
[----:B------:R-:W-:-:S04]  /*f570*/  LEA R4, P0, R2, UR4, 0x2 ;  /* 0x0000000402047c11 */ /* 0x000fc8000f8010ff */
[----:B------:R-:W-:Y:S01]  /*f580*/  LEA.HI.X R5, R2, UR5, R3, 0x2, P0 ;  /* 0x0000000502057c11 */ /* 0x000fe200080f1403 */
[----:B------:R-:W-:-:S05]  /*f590*/  IMAD.MOV.U32 R3, RZ, RZ, -0x800000 ;  /* 0xff800000ff037424 */ /* 0x000fca00078e00ff */
[----:B------:R1:W-:Y:S01]  /*f5a0*/  STG.E desc[UR44][R4.64], R3 ;  /* 0x0000000304007986 */ /* 0x0003e2000c10192c */
[----:B------:R-:W-:Y:S05]  /*f5b0*/  BRA `(.L_x_948) ;  /* 0x0000003c00a87947 */ /* 0x000fea0003800000 */
.L_x_946:
[----:B------:R-:W-:-:S08]  /*f5c0*/  NOP ;  /* 0x0000000000007918 */ /* 0x000fd00000000000 */
[----:B------:R-:W0:-:S00]  /*f5d0*/  USETMAXREG.DEALLOC.CTAPOOL 0x18 ;  /* 0x00000018000079c8 */ /* 0x000e0000080e0500 */
        /* <DEDUP_REMOVED lines=16> */
.L_x_1034:
[----:B------:R-:W-:Y:S01]  /*f6e0*/  ULDC UR8, c[0x0][0xc50] ;  /* 0x0003140000087ab9 */ /* 0x000fe20000000800 */
[----:B------:R-:W-:Y:S01]  /*f6f0*/  UMOV UR36, UR7 ;  /* 0x0000000700247c82 */ /* 0x000fe20008000000 */
[----:B------:R-:W-:-:S11]  /*f700*/  UISETP.NE.AND UP0, UPT, UR8, 0x1, UPT ;  /* 0x000000010800788c */ /* 0x000fd6000bf05270 */
[----:B------:R-:W-:Y:S01]  /*f710*/  @UP0 ULDC UR4, c[0x0][0xc54] ;  /* 0x0003150000040ab9 */ /* 0x000fe20000000800 */
[----:B------:R-:W-:Y:S01]  /*f720*/  @UP0 ULDC UR6, c[0x0][0xc58] ;  /* 0x0003160000060ab9 */ /* 0x000fe20000000800 */
[----:B------:R-:W-:-:S04]  /*f730*/  UIMAD.WIDE.U32 UR4, UR7, UR4, URZ ;  /* 0x00000004070472a5 */ /* 0x000fc8000f8e003f */
[----:B------:R-:W-:-:S12]  /*f740*/  @UP0 USHF.R.U32.HI UR36, URZ, UR6, UR5 ;  /* 0x000000063f240299 */ /* 0x000fd80008011605 */
.L_x_1035:
[----:B------:R-:W-:Y:S01]  /*f750*/  ISETP.GE.AND P0, PT, R18, RZ, PT ;  /* 0x000000ff1200720c */ /* 0x000fe20003f06270 */
[----:B------:R-:W-:Y:S01]  /*f760*/  UIADD3 UR6, -UR36, URZ, URZ ;  /* 0x0000003f24067290 */ /* 0x000fe2000fffe13f */
[----:B------:R-:W-:Y:S02]  /*f770*/  IMAD.MOV.U32 R20, RZ, RZ, 0x1 ;  /* 0x00000001ff147424 */ /* 0x000fe400078e00ff */
[----:B------:R-:W-:Y:S01]  /*f780*/  IMAD.MOV.U32 R0, RZ, RZ, RZ ;  /* 0x000000ffff007224 */ /* 0x000fe200078e00ff */
[----:B------:R-:W-:Y:S01]  /*f790*/  UIMAD UR6, UR8, UR6, UR7 ;  /* 0x00000006080672a4 */ /* 0x000fe2000f8e0207 */
[----:B------:R-:W-:-:S07]  /*f7a0*/  IMAD.MOV.U32 R2, RZ, RZ, 0x1 ;  /* 0x00000001ff027424 */ /* 0x000fce00078e00ff */
[----:B------:R-:W-:Y:S05]  /*f7b0*/  @!P0 BRA `(.L_x_1036) ;  /* 0x00000038005c8947 */ /* 0x000fea0003800000 */
[----:B------:R-:W0:Y:S01]  /*f7c0*/  S2UR UR40, SR_CTAID.X ;  /* 0x00000000002879c3 */ /* 0x000e220000002500 */
[----:B------:R-:W-:Y:S01]  /*f7d0*/  ULDC.64 UR4, c[0x0][0x418] ;  /* 0x0001060000047ab9 */ /* 0x000fe20000000a00 */
[----:B------:R-:W-:Y:S01]  /*f7e0*/  ULDC UR7, c[0x0][0x448] ;  /* 0x0001120000077ab9 */ /* 0x000fe20000000800 */
[----:B------:R-:W-:Y:S02]  /*f7f0*/  UISETP.NE.U32.AND UP0, UPT, UR4, URZ, UPT ;  /* 0x0000003f0400728c */ /* 0x000fe4000bf05070 */
[----:B------:R-:W-:Y:S02]  /*f800*/  UISETP.NE.AND UP1, UPT, UR7, 0x1, UPT ;  /* 0x000000010700788c */ /* 0x000fe4000bf25270 */
[----:B------:R-:W-:Y:S01]  /*f810*/  UISETP.NE.AND.EX UP0, UPT, UR5, URZ, UPT, UP0 ;  /* 0x0000003f0500728c */ /* 0x000fe2000bf05300 */
[----:B------:R-:W-:Y:S01]  /*f820*/  ULDC UR4, c[0x0][0x424] ;  /* 0x0001090000047ab9 */ /* 0x000fe20000000800 */
[----:B------:R-:W-:Y:S02]  /*f830*/  ULDC UR12, c[0x0][0x288] ;  /* 0x0000a200000c7ab9 */ /* 0x000fe40000000800 */
[----:B------:R-:W-:-:S02]  /*f840*/  USEL UR11, UR4, 0x1, UP0 ;  /* 0x00000001040b7887 */ /* 0x000fc40008000000 */
[----:B------:R-:W-:Y:S01]  /*f850*/  UIADD3 UR10, -UR12, 0x1, URZ ;  /* 0x000000010c0a7890 */ /* 0x000fe2000fffe13f */
[----:B------:R-:W-:Y:S02]  /*f860*/  ULDC.64 UR4, c[0x0][0x9e0] ;  /* 0x0002780000047ab9 */ /* 0x000fe40000000a00 */
[----:B------:R-:W-:Y:S01]  /*f870*/  @UP1 ULDC UR8, c[0x0][0x44c] ;  /* 0x0001130000081ab9 */ /* 0x000fe20000000800 */
[----:B------:R-:W-:Y:S01]  /*f880*/  UISETP.GE.AND UP0, UPT, UR5, 0x1, UPT ;  /* 0x000000010500788c */ /* 0x000fe2000bf06270 */
[----:B------:R-:W-:Y:S01]  /*f890*/  ULDC UR13, c[0x0][0x2f0] ;  /* 0x0000bc00000d7ab9 */ /* 0x000fe20000000800 */
[----:B------:R-:W-:Y:S01]  /*f8a0*/  @UP1 ULDC UR14, c[0x0][0x450] ;  /* 0x00011400000e1ab9 */ /* 0x000fe20000000800 */
[----:B------:R-:W-:-:S03]  /*f8b0*/  UIMAD UR10, UR11, UR13, UR10 ;  /* 0x0000000d0b0a72a4 */ /* 0x000fc6000f8e020a */
[----:B------:R-:W-:Y:S01]  /*f8c0*/  PLOP3.LUT P1, PT, PT, PT, UP0, 0x80, 0x0 ;  /* 0x000000000000781c */ /* 0x000fe20003f2f008 */
[----:B0-----:R-:W-:-:S04]  /*f8d0*/  USHF.L.U32 UR40, UR40, 0x7, URZ ;  /* 0x0000000728287899 */ /* 0x001fc8000800063f */
[----:B------:R-:W-:-:S04]  /*f8e0*/  UIADD3 UR7, UR40, 0x7f, URZ ;  /* 0x0000007f28077890 */ /* 0x000fc8000fffe03f */
[----:B------:R-:W-:-:S04]  /*f8f0*/  UIMAD.WIDE.U32 UR8, UR7, UR8, URZ ;  /* 0x00000008070872a5 */ /* 0x000fc8000f8e003f */
[----:B------:R-:W-:-:S04]  /*f900*/  @UP1 USHF.R.U32.HI UR7, URZ, UR14, UR9 ;  /* 0x0000000e3f071299 */ /* 0x000fc80008011609 */
[----:B------:R-:W-:-:S04]  /*f910*/  UIADD3 UR8, UR10, UR7, URZ ;  /* 0x000000070a087290 */ /* 0x000fc8000fffe03f */
[----:B------:R-:W-:Y:S01]  /*f920*/  UIADD3 UR4, UR8, UR4, URZ ;  /* 0x0000000408047290 */ /* 0x000fe2000fffe03f */
[----:B------:R-:W-:Y:S11]  /*f930*/  @!P1 BRA `(.L_x_1037) ;  /* 0x0000000000449947 */ /* 0x000ff60003800000 */
        /* <DEDUP_REMOVED lines=10> */
.L_x_1038:
[----:B------:R-:W-:-:S11]  /*f9e0*/  UISETP.NE.AND UP0, UPT, UR5, 0x1, UPT ;  /* 0x000000010500788c */ /* 0x000fd6000bf05270 */
[----:B------:R-:W-:Y:S02]  /*f9f0*/  @UP0 ULDC.64 UR14, c[0x0][0x9e8] ;  /* 0x00027a00000e0ab9 */ /* 0x000fe40000000a00 */
[----:B------:R-:W-:-:S04]  /*fa00*/  UIMAD.WIDE.U32 UR8, UR7, UR14, URZ ;  /* 0x0000000e070872a5 */ /* 0x000fc8000f8e003f */
[----:B------:R-:W-:-:S12]  /*fa10*/  @UP0 USHF.R.U32.HI UR7, URZ, UR15, UR9 ;  /* 0x0000000f3f070299 */ /* 0x000fd80008011609 */
.L_x_1039:
[----:B------:R-:W-:-:S04]  /*fa20*/  UIMAD UR7, UR7, UR5, UR5 ;  /* 0x00000005070772a4 */ /* 0x000fc8000f8e0205 */
[----:B------:R-:W-:-:S04]  /*fa30*/  UISETP.LT.AND UP0, UPT, UR4, UR7, UPT ;  /* 0x000000070400728c */ /* 0x000fc8000bf01270 */
[----:B------:R-:W-:-:S12]  /*fa40*/  USEL UR4, UR4, UR7, UP0 ;  /* 0x0000000704047287 */ /* 0x000fd80008000000 */
.L_x_1037:
[----:B------:R-:W-:Y:S02]  /*fa50*/  UIMAD UR14, UR11, UR13, 0x3f ;  /* 0x0000003f0b0e74a4 */ /* 0x000fe4000f8e020d */
[----:B------:R-:W-:Y:S02]  /*fa60*/  UIADD3 UR4, UR4, 0x3f, URZ ;  /* 0x0000003f04047890 */ /* 0x000fe4000fffe03f */
[----:B------:R-:W-:Y:S02]  /*fa70*/  USHF.R.S32.HI UR15, URZ, 0x1f, UR14 ;  /* 0x0000001f3f0f7899 */ /* 0x000fe4000801140e */
[----:B------:R-:W-:Y:S01]  /*fa80*/  USHF.R.S32.HI UR7, URZ, 0x1f, UR4 ;  /* 0x0000001f3f077899 */ /* 0x000fe20008011404 */
[----:B------:R-:W-:Y:S01]  /*fa90*/  @UP1 ULDC UR8, c[0x0][0x44c] ;  /* 0x0001130000081ab9 */ /* 0x000fe20000000800 */
[----:B------:R-:W-:Y:S02]  /*faa0*/  ULEA.HI UR15, UR15, UR14, URZ, 0x6 ;  /* 0x0000000e0f0f7291 */ /* 0x000fe4000f8f303f */
[----:B------:R-:W-:-:S02]  /*fab0*/  ULEA.HI UR7, UR7, UR4, URZ, 0x6 ;  /* 0x0000000407077291 */ /* 0x000fc4000f8f303f */
[----:B------:R-:W-:Y:S01]  /*fac0*/  UIMAD.WIDE.U32 UR8, UR40, UR8, URZ ;  /* 0x00000008280872a5 */ /* 0x000fe2000f8e003f */
[----:B------:R-:W-:Y:S01]  /*fad0*/  @UP1 ULDC UR16, c[0x0][0x450] ;  /* 0x0001140000101ab9 */ /* 0x000fe20000000800 */
[----:B------:R-:W-:Y:S01]  /*fae0*/  UMOV UR10, UR40 ;  /* 0x00000028000a7c82 */ /* 0x000fe20008000000 */
[----:B------:R-:W-:Y:S02]  /*faf0*/  USHF.R.S32.HI UR15, URZ, 0x6, UR15 ;  /* 0x000000063f0f7899 */ /* 0x000fe4000801140f */
[----:B------:R-:W-:Y:S02]  /*fb00*/  USHF.R.S32.HI UR7, URZ, 0x6, UR7 ;  /* 0x000000063f077899 */ /* 0x000fe40008011407 */
[----:B------:R-:W-:Y:S02]  /*fb10*/  UIMAD UR4, UR11, UR13, -UR12 ;  /* 0x0000000d0b0472a4 */ /* 0x000fe4000f8e0a0c */
[----:B------:R-:W-:Y:S02]  /*fb20*/  @UP1 USHF.R.U32.HI UR10, URZ, UR16, UR9 ;  /* 0x000000103f0a1299 */ /* 0x000fe40008011609 */
[----:B------:R-:W-:-:S02]  /*fb30*/  UISETP.LT.AND UP0, UPT, UR15, UR7, UPT ;  /* 0x000000070f00728c */ /* 0x000fc4000bf01270 */
[----:B------:R-:W-:Y:S01]  /*fb40*/  UIADD3 UR4, UR4, UR10, URZ ;  /* 0x0000000a04047290 */ /* 0x000fe2000fffe03f */
[----:B------:R-:W-:Y:S01]  /*fb50*/  ULDC UR8, c[0x0][0x9dc] ;  /* 0x0002770000087ab9 */ /* 0x000fe20000000800 */
[----:B------:R-:W-:Y:S02]  /*fb60*/  USEL UR10, UR15, UR7, UP0 ;  /* 0x000000070f0a7287 */ /* 0x000fe40008000000 */
[----:B------:R-:W-:Y:S01]  /*fb70*/  UIADD3 UR7, UR4, -UR8, URZ ;  /* 0x8000000804077290 */ /* 0x000fe2000fffe03f */
[----:B------:R-:W-:Y:S11]  /*fb80*/  @!P1 BRA `(.L_x_1040) ;  /* 0x0000000000449947 */ /* 0x000ff60003800000 */
        /* <DEDUP_REMOVED lines=10> */
.L_x_1041:
[----:B------:R-:W-:-:S11]  /*fc30*/  UISETP.NE.AND UP0, UPT, UR5, 0x1, UPT ;  /* 0x000000010500788c */ /* 0x000fd6000bf05270 */
[----:B------:R-:W-:Y:S02]  /*fc40*/  @UP0 ULDC.64 UR12, c[0x0][0x9e8] ;  /* 0x00027a00000c0ab9 */ /* 0x000fe40000000a00 */
[----:B------:R-:W-:-:S04]  /*fc50*/  UIMAD.WIDE.U32 UR8, UR4, UR12, URZ ;  /* 0x0000000c040872a5 */ /* 0x000fc8000f8e003f */
[----:B------:R-:W-:-:S12]  /*fc60*/  @UP0 USHF.R.U32.HI UR4, URZ, UR13, UR9 ;  /* 0x0000000d3f040299 */ /* 0x000fd80008011609 */
.L_x_1042:
[----:B------:R-:W-:-:S04]  /*fc70*/  UIMAD UR4, UR4, UR5, URZ ;  /* 0x00000005040472a4 */ /* 0x000fc8000f8e023f */
[----:B------:R-:W-:-:S04]  /*fc80*/  UISETP.LT.AND UP0, UPT, UR7, UR4, UPT ;  /* 0x000000040700728c */ /* 0x000fc8000bf01270 */
[----:B------:R-:W-:-:S12]  /*fc90*/  USEL UR7, UR7, UR4, !UP0 ;  /* 0x0000000407077287 */ /* 0x000fd8000c000000 */
.L_x_1040:
[----:B------:R-:W-:Y:S02]  /*fca0*/  USHF.R.S32.HI UR4, URZ, 0x1f, UR7 ;  /* 0x0000001f3f047899 */ /* 0x000fe40008011407 */
[----:B------:R-:W-:Y:S02]  /*fcb0*/  USHF.R.U32.HI UR12, URZ, 0x10, UR6 ;  /* 0x000000103f0c7899 */ /* 0x000fe40008011606 */
[----:B------:R-:W-:Y:S02]  /*fcc0*/  ULEA.HI UR4, UR4, UR7, URZ, 0x6 ;  /* 0x0000000704047291 */ /* 0x000fe4000f8f303f */
[----:B------:R-:W-:Y:S02]  /*fcd0*/  ULOP3.LUT UR41, UR6, 0xffff, URZ, 0xc0, !UPT ;  /* 0x0000ffff06297892 */ /* 0x000fe4000f8ec03f */
[----:B------:R-:W-:-:S04]  /*fce0*/  USHF.R.S32.HI UR4, URZ, 0x6, UR4 ;  /* 0x000000063f047899 */ /* 0x000fc80008011404 */
[----:B------:R-:W-:-:S04]  /*fcf0*/  UISETP.LT.AND UP0, UPT, URZ, UR4, UPT ;  /* 0x000000043f00728c */ /* 0x000fc8000bf01270 */
[----:B------:R-:W-:Y:S02]  /*fd00*/  USEL UR11, URZ, UR4, !UP0 ;  /* 0x000000043f0b7287 */ /* 0x000fe4000c000000 */
[----:B------:R-:W-:Y:S02]  /*fd10*/  UISETP.NE.AND UP0, UPT, UR12, URZ, UPT ;  /* 0x0000003f0c00728c */ /* 0x000fe4000bf05270 */
[----:B------:R-:W-:Y:S01]  /*fd20*/  UISETP.GT.AND UP1, UPT, UR10, UR11, UPT ;  /* 0x0000000b0a00728c */ /* 0x000fe2000bf24270 */
[----:B------:R-:W-:-:S05]  /*fd30*/  UMOV UR4, URZ ;  /* 0x0000003f00047c82 */ /* 0x000fca0008000000 */
[----:B------:R-:W-:-:S03]  /*fd40*/  PLOP3.LUT P0, PT, PT, PT, UP1, 0x80, 0x0 ;  /* 0x000000000000781c */ /* 0x000fc60003f0f018 */
[----:B------:R-:W-:-:S10]  /*fd50*/  @!UP0 ULDC UR12, c[0x0][0x9f0] ;  /* 0x00027c00000c8ab9 */ /* 0x000fd40000000800 */
[----:B------:R-:W-:Y:S05]  /*fd60*/  @!P0 BRA `(.L_x_1043) ;  /* 0x0000000000808947 */ /* 0x000fea0003800000 */
[----:B------:R-:W-:Y:S01]  /*fd70*/  IMAD.U32 R3, RZ, RZ, UR12 ;  /* 0x0000000cff037e24 */ /* 0x000fe2000f8e00ff */
[----:B------:R-:W-:-:S04]  /*fd80*/  UIADD3 UR4, UR12, -0x1, UR10 ;  /* 0xffffffff0c047890 */ /* 0x000fc8000fffe00a */
[-C--:B------:R-:W-:Y:S01]  /*fd90*/  IABS R0, R3.reuse ;  /* 0x0000000300007213 */ /* 0x080fe20000000000 */
[----:B------:R-:W-:Y:S01]  /*fda0*/  UIADD3 UR6, -UR11, UR4, URZ ;  /* 0x000000040b067290 */ /* 0x000fe2000fffe13f */
[----:B------:R-:W-:Y:S02]  /*fdb0*/  IABS R3, R3 ;  /* 0x0000000300037213 */ /* 0x000fe40000000000 */
[----:B------:R-:W-:Y:S01]  /*fdc0*/  R2UR UR13, R0 ;  /* 0x00000000000d72ca */ /* 0x000fe200000e0000 */
[----:B------:R-:W-:Y:S02]  /*fdd0*/  UMOV UR4, URZ ;  /* 0x0000003f00047c82 */ /* 0x000fe40008000000 */
[----:B------:R-:W-:-:S05]  /*fde0*/  IMAD.MOV R3, RZ, RZ, -R3 ;  /* 0x000000ffff037224 */ /* 0x000fca00078e0a03 */
[----:B------:R-:W-:-:S05]  /*fdf0*/  R2UR UR9, R3 ;  /* 0x00000000030972ca */ /* 0x000fca00000e0000 */
[----:B------:R-:W0:Y:S08]  /*fe00*/  I2F.RP R0, UR13 ;  /* 0x0000000d00007d06 */ /* 0x000e300008209400 */
[----:B0-----:R-:W0:Y:S02]  /*fe10*/  MUFU.RCP R0, R0 ;  /* 0x0000000000007308 */ /* 0x001e240000001000 */
[----:B0-----:R-:W-:Y:S01]  /*fe20*/  VIADD R2, R0, 0xffffffe ;  /* 0x0ffffffe00027836 */ /* 0x001fe20000000000 */
[----:B------:R-:W-:Y:S01]  /*fe30*/  IABS R0, UR6 ;  /* 0x0000000600007c13 */ /* 0x000fe20008000000 */
[----:B------:R-:W-:-:S03]  /*fe40*/  ULOP3.LUT UR6, UR6, UR12, URZ, 0x3c, !UPT ;  /* 0x0000000c06067292 */ /* 0x000fc6000f8e3c3f */
[----:B------:R-:W-:Y:S01]  /*fe50*/  R2UR UR8, R0 ;  /* 0x00000000000872ca */ /* 0x000fe200000e0000 */
[----:B------:R-:W0:Y:S02]  /*fe60*/  F2I.FTZ.U32.TRUNC.NTZ R2, R2 ;  /* 0x0000000200027305 */ /* 0x000e24000021f000 */
[----:B0-----:R-:W-:-:S13]  /*fe70*/  R2UR UR5, R2 ;  /* 0x00000000020572ca */ /* 0x001fda00000e0000 */
[----:B------:R-:W-:-:S04]  /*fe80*/  UIADD3 UR7, URZ, -UR5, URZ ;  /* 0x800000053f077290 */ /* 0x000fc8000fffe03f */
[----:B------:R-:W-:-:S04]  /*fe90*/  UIMAD UR7, UR7, UR13, URZ ;  /* 0x0000000d070772a4 */ /* 0x000fc8000f8e023f */
[----:B------:R-:W-:-:S04]  /*fea0*/  UIMAD.WIDE.U32 UR4, UR5, UR7, UR4 ;  /* 0x00000007050472a5 */ /* 0x000fc8000f8e0004 */
[----:B------:R-:W-:-:S04]  /*feb0*/  UIMAD.WIDE.U32 UR4, UR5, UR8, URZ ;  /* 0x00000008050472a5 */ /* 0x000fc8000f8e003f */
        /* <DEDUP_REMOVED lines=11> */
.L_x_1043:
[----:B------:R-:W-:Y:S01]  /*ff70*/  UIMAD UR41, UR41, UR4, UR11 ;  /* 0x00000004292972a4 */ /* 0x000fe2000f8e020b */
[----:B------:R-:W-:Y:S02]  /*ff80*/  IMAD.U32 R17, RZ, RZ, UR10 ;  /* 0x0000000aff117e24 */ /* 0x000fe4000f8e00ff */
[----:B------:R-:W-:Y:S02]  /*ff90*/  IMAD.MOV.U32 R20, RZ, RZ, 0x1 ;  /* 0x00000001ff147424 */ /* 0x000fe400078e00ff */
[----:B------:R-:W-:Y:S02]  /*ffa0*/  IMAD.MOV.U32 R2, RZ, RZ, 0x1 ;  /* 0x00000001ff027424 */ /* 0x000fe400078e00ff */
[----:B------:R-:W-:-:S05]  /*ffb0*/  IMAD.U32 R0, RZ, RZ, UR41 ;  /* 0x00000029ff007e24 */ /* 0x000fca000f8e00ff */
[----:B------:R-:W-:Y:S01]  /*ffc0*/  VIADDMNMX R17, R0, UR4, R17, PT ;  /* 0x0000000400117c46 */ /* 0x000fe2000b800111 */
[----:B------:R-:W-:-:S03]  /*ffd0*/  IMAD.MOV.U32 R0, RZ, RZ, RZ ;  /* 0x000000ffff007224 */ /* 0x000fc600078e00ff */
[----:B------:R-:W-:-:S13]  /*ffe0*/  ISETP.GT.AND P0, PT, R17, UR41, PT ;  /* 0x0000002911007c0c */ /* 0x000fda000bf04270 */
        /* <DEDUP_REMOVED lines=24> */
.L_x_1044:
        /* <DEDUP_REMOVED lines=20> */
.L_x_1045:
        /* <DEDUP_REMOVED lines=20> */
.L_x_1046:
        /* <DEDUP_REMOVED lines=18> */
.L_x_1047:
[----:B------:R-:W0:Y:S01]  /*10510*/  LDC.64 R2, c[0x0][0x9f8] ;  /* 0x00027e00ff027b82 */ /* 0x000e220000000a00 */
[----:B------:R-:W-:Y:S01]  /*10520*/  IMAD.MOV.U32 R9, RZ, RZ, R18 ;  /* 0x000000ffff097224 */ /* 0x000fe200078e0012 */
[----:B------:R-:W1:Y:S01]  /*10530*/  S2R R6, SR_TID.X ;  /* 0x0000000000067919 */ /* 0x000e620000002100 */
[----:B0-----:R-:W-:-:S04]  /*10540*/  ISETP.NE.U32.AND P0, PT, R2, RZ, PT ;  /* 0x000000ff0200720c */ /* 0x001fc80003f05070 */
[----:B------:R-:W-:-:S13]  /*10550*/  ISETP.NE.AND.EX P0, PT, R3, RZ, PT, P0 ;  /* 0x000000ff0300720c */ /* 0x000fda0003f05300 */
[----:B------:R-:W0:Y:S02]  /*10560*/  @P0 LDC.64 R2, c[0x0][0x9f8] ;  /* 0x00027e00ff020b82 */ /* 0x000e240000000a00 */
[----:B0-----:R-:W-:-:S05]  /*10570*/  @P0 IMAD.WIDE R2, R18, 0x4, R2 ;  /* 0x0000000412020825 */ /* 0x001fca00078e0202 */
[----:B------:R0:W2:Y:S01]  /*10580*/  @P0 LDG.E R9, desc[UR44][R2.64] ;  /* 0x0000002c02090981 */ /* 0x0000a2000c1e1900 */
[C---:B-1----:R-:W-:Y:S01]  /*10590*/  IMAD.SHL.U32 R0, R6.reuse, 0x40, RZ ;  /* 0x0000004006007824 */ /* 0x042fe200078e00ff */
[C---:B------:R-:W-:Y:S01]  /*105a0*/  LOP3.LUT R8, R6.reuse, 0x7f, RZ, 0xc0, !PT ;  /* 0x0000007f06087812 */ /* 0x040fe200078ec0ff */
[C---:B------:R-:W-:Y:S01]  /*105b0*/  IMAD.SHL.U32 R5, R6.reuse, 0x8, RZ ;  /* 0x0000000806057824 */ /* 0x040fe200078e00ff */
[C---:B------:R-:W-:Y:S01]  /*105c0*/  LOP3.LUT P1, RZ, R6.reuse, 0x4, RZ, 0xc0, !PT ;  /* 0x0000000406ff7812 */ /* 0x040fe2000782c0ff */
[----:B------:R-:W-:Y:S01]  /*105d0*/  IMAD.SHL.U32 R18, R6, 0x10, RZ ;  /* 0x0000001006127824 */ /* 0x000fe200078e00ff */
[----:B------:R-:W-:Y:S01]  /*105e0*/  LOP3.LUT R4, R0, 0x180, RZ, 0xc0, !PT ;  /* 0x0000018000047812 */ /* 0x000fe200078ec0ff */
[----:B------:R-:W-:-:S03]  /*105f0*/  UMOV UR4, 0xffffffff ;  /* 0xffffffff00047882 */ /* 0x000fc60000000000 */
[----:B------:R-:W-:Y:S01]  /*10600*/  LOP3.LUT R4, R4, 0x10, R6, 0xf8, !PT ;  /* 0x0000001004047812 */ /* 0x000fe200078ef806 */
[----:B0-----:R-:W0:Y:S01]  /*10610*/  LDC.64 R2, c[0x0][0x418] ;  /* 0x00010600ff027b82 */ /* 0x001e220000000a00 */
[----:B------:R-:W-:Y:S02]  /*10620*/  LOP3.LUT R18, R18, 0x70, RZ, 0xc0, !PT ;  /* 0x0000007012127812 */ /* 0x000fe400078ec0ff */
[----:B------:R-:W-:Y:S02]  /*10630*/  LOP3.LUT R7, R4, 0x30, R5, 0x78, !PT ;  /* 0x0000003004077812 */ /* 0x000fe400078e7805 */
[----:B------:R-:W-:Y:S02]  /*10640*/  SHF.R.U32.HI R5, RZ, 0x5, R8 ;  /* 0x00000005ff057819 */ /* 0x000fe40000011608 */
[C---:B------:R-:W-:Y:S02]  /*10650*/  LOP3.LUT R4, R0.reuse, 0x40, RZ, 0xc0, !PT ;  /* 0x0000004000047812 */ /* 0x040fe400078ec0ff */
[----:B------:R-:W-:-:S03]  /*10660*/  LOP3.LUT R0, R0, 0x200, RZ, 0xc0, !PT ;  /* 0x0000020000007812 */ /* 0x000fc600078ec0ff */
[----:B------:R-:W-:-:S05]  /*10670*/  IMAD R4, R5, 0x400, R4 ;  /* 0x0000040005047824 */ /* 0x000fca00078e0204 */
[----:B------:R-:W-:Y:S01]  /*10680*/  IADD3 R4, R7, R4, R0 ;  /* 0x0000000407047210 */ /* 0x000fe20007ffe000 */
[----:B------:R-:W-:Y:S01]  /*10690*/  IMAD.SHL.U32 R0, R6, 0x80, RZ ;  /* 0x0000008006007824 */ /* 0x000fe200078e00ff */
[----:B------:R-:W-:-:S03]  /*106a0*/  SHF.R.U32.HI R6, RZ, 0x5, R6 ;  /* 0x00000005ff067819 */ /* 0x000fc60000011606 */
[----:B------:R1:W-:Y:S01]  /*106b0*/  STL [R1+0x8], R4 ;  /* 0x0000080401007387 */ /* 0x0003e20000100800 */
[----:B------:R-:W-:Y:S02]  /*106c0*/  LOP3.LUT R6, R6, 0x3, RZ, 0xc0, !PT ;  /* 0x0000000306067812 */ /* 0x000fe400078ec0ff */
[----:B0-----:R-:W-:-:S04]  /*106d0*/  ISETP.NE.U32.AND P0, PT, R2, RZ, PT ;  /* 0x000000ff0200720c */ /* 0x001fc80003f05070 */
[----:B------:R-:W-:Y:S02]  /*106e0*/  ISETP.NE.AND.EX P2, PT, R3, RZ, PT, P0 ;  /* 0x000000ff0300720c */ /* 0x000fe40003f45300 */
[----:B-1----:R-:W-:-:S05]  /*106f0*/  LOP3.LUT R4, R0, 0x380, RZ, 0xc0, !PT ;  /* 0x0000038000047812 */ /* 0x002fca00078ec0ff */
[----:B------:R-:W-:Y:S02]  /*10700*/  IMAD R5, R5, 0x10, R4 ;  /* 0x0000001005057824 */ /* 0x000fe400078e0204 */
[----:B------:R-:W-:-:S03]  /*10710*/  IMAD.MOV.U32 R4, RZ, RZ, 0x20 ;  /* 0x00000020ff047424 */ /* 0x000fc600078e00ff */
[----:B------:R-:W-:-:S04]  /*10720*/  LOP3.LUT R5, R5, R18, RZ, 0x3c, !PT ;  /* 0x0000001205057212 */ /* 0x000fc800078e3cff */
[----:B------:R-:W-:Y:S02]  /*10730*/  LOP3.LUT R0, R5, 0xc00, R0, 0xf8, !PT ;  /* 0x00000c0005007812 */ /* 0x000fe400078ef800 */
[----:B------:R-:W-:-:S03]  /*10740*/  P2R R5, PR, RZ, 0x4 ;  /* 0x00000004ff057803 */ /* 0x000fc60000000000 */
[----:B------:R0:W-:Y:S02]  /*10750*/  STL [R1], R0 ;  /* 0x0000000001007387 */ /* 0x0001e40000100800 */
[----:B0-----:R-:W-:-:S05]  /*10760*/  IMAD.MOV.U32 R0, RZ, RZ, 0x40 ;  /* 0x00000040ff007424 */ /* 0x001fca00078e00ff */
[----:B------:R-:W-:Y:S02]  /*10770*/  SEL R7, R0, 0xffffffc0, !P1 ;  /* 0xffffffc000077807 */ /* 0x000fe40004800000 */
[----:B------:R-:W-:Y:S02]  /*10780*/  SEL R0, R4, 0xffffffe0, !P1 ;  /* 0xffffffe004007807 */ /* 0x000fe40004800000 */
[----:B--2---:R-:W-:Y:S01]  /*10790*/  SHF.R.S32.HI R10, RZ, 0x1f, R9 ;  /* 0x0000001fff0a7819 */ /* 0x004fe20000011409 */
[----:B------:R0:W-:Y:S01]  /*107a0*/  STL [R1+0x4], R9 ;  /* 0x0000040901007387 */ /* 0x0001e20000100800 */
[----:B------:R-:W-:-:S03]  /*107b0*/  SEL R16, R9, RZ, !P2 ;  /* 0x000000ff09107207 */ /* 0x000fc60005000000 */
[----:B------:R0:W-:Y:S04]  /*107c0*/  STL [R1+0x14], R5 ;  /* 0x0000140501007387 */ /* 0x0001e80000100800 */
[----:B------:R0:W-:Y:S01]  /*107d0*/  STL [R1+0xc], R10 ;  /* 0x00000c0a01007387 */ /* 0x0001e20000100800 */
[----:B------:R-:W-:Y:S05]  /*107e0*/  BRA.DIV UR4, `(.L_x_1048) ;  /* 0x0000002e04fc7947 */ /* 0x000fea000b800000 */
[----:B------:R1:W2:Y:S02]  /*107f0*/  SHFL.IDX PT, R14, R6, RZ, 0x1f ;  /* 0x00001fff060e7589 */ /* 0x0002a400000e0000 */
.L_x_1101:
[----:B------:R-:W-:Y:S02]  /*10800*/  PLOP3.LUT P1, PT, PT, PT, PT, 0x8, 0x0 ;  /* 0x000000000000781c */ /* 0x000fe40003f2e170 */
[----:B--2---:R-:W-:Y:S02]  /*10810*/  ISETP.NE.AND P0, PT, R14, RZ, PT ;  /* 0x000000ff0e00720c */ /* 0x004fe40003f05270 */
[----:B------:R-:W-:-:S05]  /*10820*/  P2R R0, PR, RZ, 0x2 ;  /* 0x00000002ff007803 */ /* 0x000fca0000000000 */
[----:B------:R2:W-:Y:S06]  /*10830*/  STL [R1+0x10], R0 ;  /* 0x0000100001007387 */ /* 0x0005ec0000100800 */
[----:B------:R-:W-:Y:S05]  /*10840*/  @P0 BRA `(.L_x_1049) ;  /* 0x0000000400580947 */ /* 0x000fea0003800000 */
[----:B------:R-:W-:Y:S01]  /*10850*/  UMOV UR4, 0xffffffff ;  /* 0xffffffff00047882 */ /* 0x000fe20000000000 */
[----:B--2---:R-:W-:Y:S02]  /*10860*/  VIADD R0, R17, 0xffffffff ;  /* 0xffffffff11007836 */ /* 0x004fe40000000000 */
[----:B------:R-:W-:Y:S05]  /*10870*/  BRA.DIV UR4, `(.L_x_1050) ;  /* 0x0000002e04f87947 */ /* 0x000fea000b800000 */
[----:B------:R-:W-:-:S13]  /*10880*/  ELECT P6, URZ, PT ;  /* 0x00000000003f782f */ /* 0x000fda00038c0000 */
.L_x_1104:
[----:B------:R-:W-:Y:S05]  /*10890*/  @!P6 BRA `(.L_x_1049) ;  /* 0x000000040044e947 */ /* 0x000fea0003800000 */
[----:B------:R-:W-:Y:S01]  /*108a0*/  IMAD.MOV.U32 R16, RZ, RZ, R9 ;  /* 0x000000ffff107224 */ /* 0x000fe200078e0009 */
[----:B------:R-:W-:Y:S06]  /*108b0*/  @!P2 BRA `(.L_x_1051) ;  /* 0x000000000044a947 */ /* 0x000fec0003800000 */
[----:B------:R-:W2:Y:S01]  /*108c0*/  LDC R7, c[0x0][0x43c] ;  /* 0x00010f00ff077b82 */ /* 0x000ea20000000800 */
[----:B------:R-:W-:Y:S01]  /*108d0*/  ULDC.64 UR4, c[0x0][0x428] ;  /* 0x00010a0000047ab9 */ /* 0x000fe20000000a00 */
[----:B--2---:R-:W-:-:S13]  /*108e0*/  ISETP.NE.AND P0, PT, R7, 0x1, PT ;  /* 0x000000010700780c */ /* 0x004fda0003f05270 */
[----:B0-----:R-:W1:Y:S02]  /*108f0*/  @P0 LDC.64 R4, c[0x0][0x440] ;  /* 0x00011000ff040b82 */ /* 0x001e640000000a00 */
        /* <DEDUP_REMOVED lines=13> */
.L_x_1051:
[----:B--2---:R-:W-:Y:S01]  /*109d0*/  IMAD.MOV.U32 R2, RZ, RZ, 0x1 ;  /* 0x00000001ff027424 */ /* 0x004fe200078e00ff */
[----:B------:R-:W-:-:S04]  /*109e0*/  ISETP.NE.AND P1, PT, R8, RZ, PT ;  /* 0x000000ff0800720c */ /* 0x000fc80003f25270 */
[----:B------:R-:W-:-:S04]  /*109f0*/  SHF.L.U32 R2, R2, 0x1f, RZ ;  /* 0x0000001f02027819 */ /* 0x000fc800000006ff */
[----:B------:R-:W2:Y:S02]  /*10a00*/  SYNCS.PHASECHK.TRANS64.TRYWAIT P0, [UR39+0x20880], R2 ;  /* 0x02088002ff0075a7 */ /* 0x000ea40008000167 */
[----:B--2---:R-:W-:Y:S05]  /*10a10*/  @!P0 BRA `(.L_x_1052) ;  /* 0x0000002c00b08947 */ /* 0x004fea0003800000 */
.L_x_1105:
[----:B------:R-:W-:Y:S05]  /*10a20*/  @P1 BRA `(.L_x_1053) ;  /* 0x0000000000181947 */ /* 0x000fea0003800000 */
[----:B------:R-:W3:Y:S01]  /*10a30*/  S2R R4, SR_TID.X ;  /* 0x0000000000047919 */ /* 0x000ee20000002100 */
[----:B------:R-:W-:-:S04]  /*10a40*/  IMAD.MOV.U32 R3, RZ, RZ, 0x4000 ;  /* 0x00004000ff037424 */ /* 0x000fc800078e00ff */
[----:B------:R4:W-:Y:S01]  /*10a50*/  SYNCS.ARRIVE.TRANS64 RZ, [UR39+0x20870], R3 ;  /* 0x02087003ffff79a7 */ /* 0x0009e20008000027 */
[----:B---3--:R-:W-:-:S13]  /*10a60*/  LOP3.LUT P0, RZ, R4, 0x1f, RZ, 0xc0, !PT ;  /* 0x0000001f04ff7812 */ /* 0x008fda000780c0ff */
[----:B----4-:R-:W-:Y:S05]  /*10a70*/  @!P0 BRA `(.L_x_1053) ;  /* 0x0000000000048947 */ /* 0x010fea0003800000 */
[----:B------:R-:W-:Y:S01]  /*10a80*/  BPT.TRAP 0x1 ;  /* 0x000000040000795c */ /* 0x000fe20000300000 */
.L_x_1053:
        /* <DEDUP_REMOVED lines=19> */
[----:B------:R-:W4:Y:S02]  /*10bc0*/  SYNCS.PHASECHK.TRANS64.TRYWAIT P0, [UR39+0x20840], R2 ;  /* 0x02084002ff0075a7 */ /* 0x000f240008000167 */
[----:B---34-:R-:W-:Y:S05]  /*10bd0*/  @!P0 BRA `(.L_x_1054) ;  /* 0x0000002c00548947 */ /* 0x018fea0003800000 */
.L_x_1106:
[----:B------:R-:W-:Y:S05]  /*10be0*/  @P1 BRA `(.L_x_1055) ;  /* 0x0000000000181947 */ /* 0x000fea0003800000 */
[----:B------:R-:W4:Y:S01]  /*10bf0*/  S2R R3, SR_TID.X ;  /* 0x0000000000037919 */ /* 0x000f220000002100 */
[----:B--23--:R-:W-:-:S04]  /*10c00*/  IMAD.MOV.U32 R2, RZ, RZ, 0x4000 ;  /* 0x00004000ff027424 */ /* 0x00cfc800078e00ff */
[----:B------:R2:W-:Y:S01]  /*10c10*/  SYNCS.ARRIVE.TRANS64 RZ, [UR39+0x20830], R2 ;  /* 0x02083002ffff79a7 */ /* 0x0005e20008000027 */
[----:B----4-:R-:W-:-:S13]  /*10c20*/  LOP3.LUT P0, RZ, R3, 0x1f, RZ, 0xc0, !PT ;  /* 0x0000001f03ff7812 */ /* 0x010fda000780c0ff */
[----:B--2---:R-:W-:Y:S05]  /*10c30*/  @!P0 BRA `(.L_x_1055) ;  /* 0x0000000000048947 */ /* 0x004fea0003800000 */
[----:B------:R-:W-:Y:S01]  /*10c40*/  BPT.TRAP 0x1 ;  /* 0x000000040000795c */ /* 0x000fe20000300000 */
.L_x_1055:
[----:B------:R-:W-:Y:S01]  /*10c50*/  ULDC.64 UR4, c[0x0][0x198] ;  /* 0x0000660000047ab9 */ /* 0x000fe20000000a00 */
[----:B------:R-:W-:Y:S01]  /*10c60*/  R2UR UR11, R0 ;  /* 0x00000000000b72ca */ /* 0x000fe200000e0000 */
[----:B------:R-:W-:Y:S01]  /*10c70*/  UIADD3 UR4, UP0, UR4, 0x370, URZ ;  /* 0x0000037004047890 */ /* 0x000fe2000ff1e03f */
[----:B------:R-:W-:Y:S01]  /*10c80*/  R2UR UR13, R16 ;  /* 0x00000000100d72ca */ /* 0x000fe200000e0000 */
[----:B------:R-:W-:Y:S01]  /*10c90*/  UIADD3 UR8, UR39, 0x18400, URZ ;  /* 0x0001840027087890 */ /* 0x000fe2000fffe03f */
[----:B------:R-:W-:Y:S01]  /*10ca0*/  PLOP3.LUT P0, PT, PT, PT, PT, 0x80, 0x0 ;  /* 0x000000000000781c */ /* 0x000fe20003f0f070 */
[----:B------:R-:W-:Y:S02]  /*10cb0*/  UIADD3 UR9, UR39, 0x20830, URZ ;  /* 0x0002083027097890 */ /* 0x000fe4000fffe03f */
[----:B------:R-:W-:Y:S01]  /*10cc0*/  UIADD3.X UR5, URZ, UR5, URZ, UP0, !UPT ;  /* 0x000000053f057290 */ /* 0x000fe200087fe43f */
[----:B------:R-:W-:Y:S01]  /*10cd0*/  P2R R0, PR, RZ, 0x1 ;  /* 0x00000001ff007803 */ /* 0x000fe20000000000 */
        /* <DEDUP_REMOVED lines=11> */
[----:B------:R4:W-:Y:S01]  /*10d90*/  STL [R1+0x10], R0 ;  /* 0x0000100001007387 */ /* 0x0009e20000100800 */
[----:B------:R-:W-:Y:S01]  /*10da0*/  NOP ;  /* 0x0000000000007918 */ /* 0x000fe20000000000 */
.L_x_1049:
[----:B------:R-:W-:Y:S05]  /*10db0*/  WARPSYNC.ALL ;  /* 0x0000000000007948 */ /* 0x000fea0003800000 */
[----:B----4-:R-:W-:Y:S01]  /*10dc0*/  UIADD3 UR4, UR39, 0x10400, URZ ;  /* 0x0001040027047890 */ /* 0x010fe2000fffe03f */
[----:B------:R-:W-:Y:S03]  /*10dd0*/  BAR.SYNC.DEFER_BLOCKING 0x8, 0x180 ;  /* 0x0206000000007b1d */ /* 0x000fe60000010000 */
[----:B------:R-:W-:-:S06]  /*10de0*/  ULOP3.LUT UP0, URZ, UR4, 0x3ff, URZ, 0xc0, !UPT ;  /* 0x000003ff043f7892 */ /* 0x000fcc000f80c03f */
[----:B------:R-:W-:-:S13]  /*10df0*/  PLOP3.LUT P0, PT, PT, PT, UP0, 0x80, 0x0 ;  /* 0x000000000000781c */ /* 0x000fda0003f0f008 */
[----:B------:R-:W-:Y:S05]  /*10e00*/  @!P0 BRA `(.L_x_1056) ;  /* 0x0000000000408947 */ /* 0x000fea0003800000 */
[----:B--23--:R-:W-:Y:S01]  /*10e10*/  MOV R2, 0x0 ;  /* 0x0000000000027802 */ /* 0x00cfe20000000f00 */
[----:B------:R-:W-:Y:S01]  /*10e20*/  ULDC.64 UR6, c[0x4][0x198] ;  /* 0x0100660000067ab9 */ /* 0x000fe20000000a00 */
[----:B------:R-:W-:Y:S01]  /*10e30*/  ULDC.64 UR8, c[0x4][0x1a0] ;  /* 0x0100680000087ab9 */ /* 0x000fe20000000a00 */
[----:B------:R-:W-:Y:S01]  /*10e40*/  ULDC.64 UR4, c[0x4][0x108] ;  /* 0x0100420000047ab9 */ /* 0x000fe20000000a00 */
[----:B------:R-:W-:Y:S02]  /*10e50*/  IMAD.U32 R4, RZ, RZ, UR6 ;  /* 0x00000006ff047e24 */ /* 0x000fe4000f8e00ff */
[----:B------:R-:W2:Y:S01]  /*10e60*/  LDC.64 R2, c[0x4][R2] ;  /* 0x0100000002027b82 */ /* 0x000ea20000000a00 */
[----:B0-----:R-:W-:Y:S02]  /*10e70*/  IMAD.U32 R5, RZ, RZ, UR7 ;  /* 0x00000007ff057e24 */ /* 0x001fe4000f8e00ff */
        /* <DEDUP_REMOVED lines=8> */
[----:B--2---:R-:W-:Y:S05]  /*10f00*/  CALL.ABS.NOINC R2 ;  /* 0x0000000002007343 */ /* 0x004fea0003c00000 */
.L_x_1056:
[----:B------:R-:W0:Y:S01]  /*10f10*/  S2R R4, SR_CTAID.Z ;  /* 0x0000000000047919 */ /* 0x000e220000002700 */
[----:B------:R-:W4:Y:S01]  /*10f20*/  LDC R8, c[0x0][0x448] ;  /* 0x00011200ff087b82 */ /* 0x000f220000000800 */
[----:B------:R-:W-:Y:S01]  /*10f30*/  USHF.R.S32.HI UR4, URZ, 0x1f, UR36 ;  /* 0x0000001f3f047899 */ /* 0x000fe20008011424 */
[----:B------:R-:W5:Y:S01]  /*10f40*/  S2R R7, SR_TID.X ;  /* 0x0000000000077919 */ /* 0x000f620000002100 */
[----:B------:R-:W-:Y:S02]  /*10f50*/  ULDC.64 UR8, c[0x0][0x2d8] ;  /* 0x0000b60000087ab9 */ /* 0x000fe40000000a00 */
[----:B------:R-:W-:-:S03]  /*10f60*/  UIMAD UR6, UR4, UR8, URZ ;  /* 0x00000008040672a4 */ /* 0x000fc6000f8e023f */
[----:B--23--:R-:W2:Y:S01]  /*10f70*/  LDC.64 R2, c[0x0][0x2e0] ;  /* 0x0000b800ff027b82 */ /* 0x00cea20000000a00 */
[----:B------:R-:W-:Y:S02]  /*10f80*/  UIMAD.WIDE.U32 UR4, UR36, UR8, URZ ;  /* 0x00000008240472a5 */ /* 0x000fe4000f8e003f */
[----:B------:R-:W-:-:S04]  /*10f90*/  UIMAD UR6, UR36, UR9, UR6 ;  /* 0x00000009240672a4 */ /* 0x000fc8000f8e0206 */
[----:B------:R-:W-:Y:S01]  /*10fa0*/  UIADD3 UR5, UR5, UR6, URZ ;  /* 0x0000000605057290 */ /* 0x000fe2000fffe03f */
[----:B----4-:R-:W-:Y:S02]  /*10fb0*/  ISETP.NE.AND P0, PT, R8, 0x1, PT ;  /* 0x000000010800780c */ /* 0x010fe40003f05270 */
[----:B0-----:R-:W-:Y:S02]  /*10fc0*/  SHF.R.S32.HI R5, RZ, 0x1f, R4 ;  /* 0x0000001fff057819 */ /* 0x001fe40000011404 */
[----:B-----5:R-:W-:-:S03]  /*10fd0*/  LOP3.LUT R9, R7, 0x7f, RZ, 0xc0, !PT ;  /* 0x0000007f07097812 */ /* 0x020fc600078ec0ff */
[----:B--2---:R-:W-:-:S06]  /*10fe0*/  IMAD R0, R5, R2, RZ ;  /* 0x0000000205007224 */ /* 0x004fcc00078e02ff */
        /* <DEDUP_REMOVED lines=8> */
[----:B------:R-:W-:-:S04]  /*11070*/  VIADD R5, R5, UR40 ;  /* 0x0000002805057c36 */ /* 0x000fc80008000000 */
        /* <DEDUP_REMOVED lines=11> */
[----:B------:R-:W-:Y:S02]  /*11130*/  IMAD.IADD R3, R3, 0x1, R5 ;  /* 0x0000000103037824 */ /* 0x000fe400078e0205 */
[----:B------:R-:W-:Y:S02]  /*11140*/  IMAD R4, R4, UR4, RZ ;  /* 0x0000000404047c24 */ /* 0x000fe4000f8e02ff */
[----:B------:R-:W-:-:S04]  /*11150*/  IMAD.WIDE.U32 R2, R0, UR4, R2 ;  /* 0x0000000400027c25 */ /* 0x000fc8000f8e0002 */
[----:B------:R-:W-:Y:S01]  /*11160*/  IMAD R4, R0, UR5, R4 ;  /* 0x0000000500047c24 */ /* 0x000fe2000f8e0204 */
[----:B------:R-:W-:Y:S02]  /*11170*/  ULDC.64 UR4, c[0x0][0x280] ;  /* 0x0000a00000047ab9 */ /* 0x000fe40000000a00 */
[----:B------:R-:W-:Y:S01]  /*11180*/  IADD3 R0, P0, R2, UR4, RZ ;  /* 0x0000000402007c10 */ /* 0x000fe2000ff1e0ff */
[----:B------:R-:W-:Y:S01]  /*11190*/  ULDC UR4, c[0x0][0x2b8] ;  /* 0x0000ae0000047ab9 */ /* 0x000fe20000000800 */
[----:B------:R-:W-:Y:S02]  /*111a0*/  LOP3.LUT R2, R18, 0x80, RZ, 0xfc, !PT ;  /* 0x0000008012027812 */ /* 0x000fe400078efcff */
[----:B------:R-:W-:Y:S01]  /*111b0*/  IADD3.X R5, R3, UR5, R4, P0, !PT ;  /* 0x0000000503057c10 */ /* 0x000fe200087fe404 */
[C---:B------:R-:W-:Y:S01]  /*111c0*/  IMAD.SHL.U32 R3, R7.reuse, 0x80, RZ ;  /* 0x0000008007037824 */ /* 0x040fe200078e00ff */
[----:B------:R-:W-:Y:S01]  /*111d0*/  ISETP.GE.AND P0, PT, R2, UR4, PT ;  /* 0x0000000402007c0c */ /* 0x000fe2000bf06270 */
[----:B------:R-:W-:Y:S01]  /*111e0*/  IMAD.SHL.U32 R2, R7, 0x10, RZ ;  /* 0x0000001007027824 */ /* 0x000fe200078e00ff */
[C---:B------:R-:W-:Y:S01]  /*111f0*/  ISETP.GE.AND P1, PT, R18.reuse, UR4, PT ;  /* 0x0000000412007c0c */ /* 0x040fe2000bf26270 */
[----:B------:R-:W-:Y:S01]  /*11200*/  UMOV UR4, 0xffffffff ;  /* 0xffffffff00047882 */ /* 0x000fe20000000000 */
[----:B------:R-:W-:-:S04]  /*11210*/  LOP3.LUT R3, R18, 0x380, R3, 0xf8, !PT ;  /* 0x0000038012037812 */ /* 0x000fc800078ef803 */
[----:B------:R-:W-:Y:S01]  /*11220*/  LOP3.LUT R2, R3, 0x70, R2, 0x78, !PT ;  /* 0x0000007003027812 */ /* 0x000fe200078e7802 */
[----:B------:R-:W-:-:S05]  /*11230*/  IMAD.SHL.U32 R3, R9, 0x10, RZ ;  /* 0x0000001009037824 */ /* 0x000fca00078e00ff */
[----:B------:R-:W-:Y:S01]  /*11240*/  LOP3.LUT R4, R2, 0x400, R3, 0xf8, !PT ;  /* 0x0000040002047812 */ /* 0x000fe200078ef803 */
[----:B------:R-:W-:Y:S06]  /*11250*/  BRA.DIV UR4, `(.L_x_1057) ;  /* 0x0000002604c87947 */ /* 0x000fec000b800000 */
[----:B------:R-:W0:Y:S01]  /*11260*/  SHFL.IDX PT, R7, R0, RZ, 0x181f ;  /* 0x00181fff00077589 */ /* 0x000e2200000e0000 */
[----:B------:R-:W-:Y:S01]  /*11270*/  ULDC UR4, c[0x0][0x288] ;  /* 0x0000a20000047ab9 */ /* 0x000fe20000000800 */
[----:B------:R-:W-:Y:S01]  /*11280*/  LEA.HI R2, R9, UR40, RZ, 0x1d ;  /* 0x0000002809027c11 */ /* 0x000fe2000f8fe8ff */
[----:B------:R-:W-:Y:S01]  /*11290*/  IMAD R3, R8, UR4, RZ ;  /* 0x0000000408037c24 */ /* 0x000fe2000f8e02ff */
[----:B------:R-:W1:Y:S04]  /*112a0*/  SHFL.IDX PT, R6, R5, RZ, 0x181f ;  /* 0x00181fff05067589 */ /* 0x000e6800000e0000 */
[----:B------:R-:W-:Y:S01]  /*112b0*/  ISETP.GE.AND P2, PT, R2, R3, PT ;  /* 0x000000030200720c */ /* 0x000fe20003f46270 */
[----:B------:R-:W-:-:S12]  /*112c0*/  SHFL.IDX PT, R14, R0, 0x7, 0x181f ;  /* 0x00f81f00000e7f89 */ /* 0x000fd800000e0000 */
        /* <DEDUP_REMOVED lines=71> */
[----:B------:R-:W1:Y:S04]  /*11740*/  SHFL.IDX PT, R6, R5, 0x6, 0x181f ;  /* 0x00d81f0005067f89 */ /* 0x000e6800000e0000 */
[----:B------:R-:W2:Y:S07]  /*11750*/  SHFL.IDX PT, R5, R5, 0x7, 0x181f ;  /* 0x00f81f0005057f89 */ /* 0x000eae00000e0000 */
[----:B------:R-:W-:Y:S01]  /*11760*/  @!P2 VIADD R8, R4, UR39 ;  /* 0x000000270408ac36 */ /* 0x000fe20008000000 */
[----:B0-----:R-:W-:-:S05]  /*11770*/  @!P2 IADD3 R7, P3, R18, R7, RZ ;  /* 0x000000071207a210 */ /* 0x001fca0007f7e0ff */
[----:B-1----:R-:W-:-:S05]  /*11780*/  @!P2 IMAD.X R6, RZ, RZ, R6, P3 ;  /* 0x000000ffff06a224 */ /* 0x002fca00018e0606 */
[----:B------:R-:W-:-:S04]  /*11790*/  @!P2 LOP3.LUT R7, R7, R6, RZ, 0x3c, !PT ;  /* 0x000000060707a212 */ /* 0x000fc800078e3cff */
[----:B------:R-:W-:-:S04]  /*117a0*/  @!P2 LOP3.LUT R6, R7, R6, RZ, 0x3c, !PT ;  /* 0x000000060706a212 */ /* 0x000fc800078e3cff */
[----:B------:R-:W-:-:S05]  /*117b0*/  @!P2 LOP3.LUT R7, R7, R6, RZ, 0x3c, !PT ;  /* 0x000000060707a212 */ /* 0x000fca00078e3cff */
[----:B------:R0:W-:Y:S04]  /*117c0*/  @!P2 LDGSTS.E.BYPASS.LTC128B.128 [R8+0x13400], desc[UR44][R6.64], !P1 ;  /* 0x134000000608afae */ /* 0x0001e8000c901d6c */
[----:B--2---:R0:W-:Y:S02]  /*117d0*/  @!P2 LDGSTS.E.BYPASS.LTC128B.128 [R8+0x17400], desc[UR44][R6.64+0x80], !P0 ;  /* 0x174000800608afae */ /* 0x0041e4000c101d6c */
.L_x_1123:
[----:B------:R-:W-:Y:S01]  /*117e0*/  VIADD R2, R2, 0x70 ;  /* 0x0000007002027836 */ /* 0x000fe20000000000 */
[----:B------:R-:W-:Y:S04]  /*117f0*/  BSSY B0, `(.L_x_1058) ;  /* 0x000000b000007945 */ /* 0x000fe80003800000 */
[----:B------:R-:W-:-:S13]  /*11800*/  ISETP.GE.AND P2, PT, R2, R3, PT ;  /* 0x000000030200720c */ /* 0x000fda0003f46270 */
[----:B------:R-:W-:Y:S05]  /*11810*/  @P2 BRA `(.L_x_1059) ;  /* 0x0000000000202947 */ /* 0x000fea0003800000 */
[----:B------:R-:W-:-:S05]  /*11820*/  IADD3 R2, P2, R18, R14, RZ ;  /* 0x0000000e12027210 */ /* 0x000fca0007f5e0ff */
[----:B------:R-:W-:Y:S02]  /*11830*/  IMAD.X R3, RZ, RZ, R5, P2 ;  /* 0x000000ffff037224 */ /* 0x000fe400010e0605 */
[----:B------:R-:W-:-:S05]  /*11840*/  VIADD R5, R4, UR39 ;  /* 0x0000002704057c36 */ /* 0x000fca0008000000 */
[----:B------:R-:W-:Y:S01]  /*11850*/  @!PT LDS RZ, [RZ] ;  /* 0x00000000fffff984 */ /* 0x000fe20000000800 */
[----:B------:R-:W-:Y:S01]  /*11860*/  @!PT LDS RZ, [RZ] ;  /* 0x00000000fffff984 */ /* 0x000fe20000000800 */
[----:B------:R-:W-:Y:S01]  /*11870*/  @!PT LDS RZ, [RZ] ;  /* 0x00000000fffff984 */ /* 0x000fe20000000800 */
[----:B------:R1:W-:Y:S04]  /*11880*/  LDGSTS.E.BYPASS.LTC128B.128 [R5+0x13c00], desc[UR44][R2.64], !P1 ;  /* 0x13c0000002057fae */ /* 0x0003e8000c901d6c */
[----:B------:R1:W-:Y:S02]  /*11890*/  LDGSTS.E.BYPASS.LTC128B.128 [R5+0x17c00], desc[UR44][R2.64+0x80], !P0 ;  /* 0x17c0008002057fae */ /* 0x0003e4000c101d6c */
.L_x_1059:
[----:B------:R-:W-:Y:S05]  /*118a0*/  BSYNC B0 ;  /* 0x0000000000007941 */ /* 0x000fea0003800000 */
.L_x_1058:
[----:B------:R-:W-:Y:S01]  /*118b0*/  NOP ;  /* 0x0000000000007918 */ /* 0x000fe20000000000 */
[----:B------:R-:W-:Y:S01]  /*118c0*/  SYNCS.ARRIVE.TRANS64.RED.A0T1 RZ, [UR39+0x20800], RZ ;  /* 0x020800ffffff79a7 */ /* 0x000fe20008200427 */
[----:B------:R-:W-:Y:S01]  /*118d0*/  IMAD.MOV.U32 R0, RZ, RZ, 0x1 ;  /* 0x00000001ff007424 */ /* 0x000fe200078e00ff */
[----:B------:R-:W-:Y:S04]  /*118e0*/  ARRIVES.LDGSTSBAR.64.TRANSCNT [UR39+0x20800] ;  /* 0x02080000ff0079b0 */ /* 0x000fe80008000aa7 */
[----:B------:R-:W-:Y:S01]  /*118f0*/  SHF.L.U32 R0, R0, 0x1f, RZ ;  /* 0x0000001f00007819 */ /* 0x000fe200000006ff */
[----:B------:R-:W-:Y:S01]  /*11900*/  NOP ;  /* 0x0000000000007918 */ /* 0x000fe20000000000 */
[----:B------:R-:W-:Y:S02]  /*11910*/  SYNCS.ARRIVE.TRANS64.A1T0 RZ, [UR39+0x20800], RZ ;  /* 0x020800ffffff79a7 */ /* 0x000fe40008100027 */
[----:B------:R-:W2:Y:S02]  /*11920*/  SYNCS.PHASECHK.TRANS64.TRYWAIT P0, [UR39+0x20820], R0 ;  /* 0x02082000ff0075a7 */ /* 0x000ea40008000167 */
[----:B--2---:R-:W-:Y:S05]  /*11930*/  @!P0 BRA `(.L_x_1060) ;  /* 0x0000002800ec8947 */ /* 0x004fea0003800000 */
.L_x_1124:
[----:B-1----:R-:W-:Y:S02]  /*11940*/  VIADD R2, R17, 0xfffffffe ;  /* 0xfffffffe11027836 */ /* 0x002fe40000000000 */
[----:B------:R-:W-:-:S03]  /*11950*/  IMAD.MOV.U32 R20, RZ, RZ, 0x1 ;  /* 0x00000001ff147424 */ /* 0x000fc600078e00ff */
[----:B------:R-:W-:-:S13]  /*11960*/  ISETP.GE.AND P0, PT, R2, UR41, PT ;  /* 0x0000002902007c0c */ /* 0x000fda000bf06270 */
[----:B------:R-:W-:Y:S05]  /*11970*/  @!P0 BRA `(.L_x_1061) ;  /* 0x0000001000088947 */ /* 0x000fea0003800000 */
[----:B------:R-:W3:Y:S01]  /*11980*/  LDL R5, [R1] ;  /* 0x0000000001057983 */ /* 0x000ee20000100800 */
[----:B--2---:R-:W-:Y:S02]  /*11990*/  IMAD.MOV.U32 R0, RZ, RZ, 0x1 ;  /* 0x00000001ff007424 */ /* 0x004fe400078e00ff */
[----:B------:R-:W-:Y:S01]  /*119a0*/  IMAD.MOV.U32 R3, RZ, RZ, RZ ;  /* 0x000000ffff037224 */ /* 0x000fe200078e00ff */
[----:B------:R-:W1:Y:S02]  /*119b0*/  S2R R4, SR_TID.X ;  /* 0x0000000000047919 */ /* 0x000e640000002100 */
[----:B-1----:R-:W-:Y:S01]  /*119c0*/  LOP3.LUT P1, RZ, R4, 0x4, RZ, 0xc0, !PT ;  /* 0x0000000404ff7812 */ /* 0x002fe2000782c0ff */
[----:B------:R-:W-:-:S05]  /*119d0*/  IMAD.MOV.U32 R4, RZ, RZ, 0x40 ;  /* 0x00000040ff047424 */ /* 0x000fca00078e00ff */
[----:B------:R-:W-:-:S05]  /*119e0*/  SEL R4, R4, 0xffffffc0, !P1 ;  /* 0xffffffc004047807 */ /* 0x000fca0004800000 */
[----:B---3--:R-:W-:-:S07]  /*119f0*/  IMAD.IADD R21, R4, 0x1, R5 ;  /* 0x0000000104157824 */ /* 0x008fce00078e0205 */
.L_x_1080:
[----:B------:R-:W2:Y:S01]  /*11a00*/  LDL R4, [R1+0x10] ;  /* 0x0000100001047983 */ /* 0x000ea20000100800 */
[----:B------:R-:W-:Y:S01]  /*11a10*/  VIADD R19, R3, 0x1 ;  /* 0x0000000103137836 */ /* 0x000fe20000000000 */
[----:B------:R-:W-:Y:S04]  /*11a20*/  BSSY B0, `(.L_x_1062) ;  /* 0x0000082000007945 */ /* 0x000fe80003800000 */
[----:B------:R-:W-:-:S04]  /*11a30*/  ISETP.NE.AND P0, PT, R19, 0x2, PT ;  /* 0x000000021300780c */ /* 0x000fc80003f05270 */
[----:B------:R-:W-:Y:S02]  /*11a40*/  SEL R5, RZ, 0x1, P0 ;  /* 0x00000001ff057807 */ /* 0x000fe40000000000 */
[----:B------:R-:W-:Y:S02]  /*11a50*/  SEL R19, R19, RZ, P0 ;  /* 0x000000ff13137207 */ /* 0x000fe40000000000 */
[----:B------:R-:W-:Y:S02]  /*11a60*/  LOP3.LUT R20, R0, R5, RZ, 0x3c, !PT ;  /* 0x0000000500147212 */ /* 0x000fe400078e3cff */
[----:B--2---:R-:W-:-:S13]  /*11a70*/  ISETP.NE.AND P1, PT, R4, RZ, PT ;  /* 0x000000ff0400720c */ /* 0x004fda0003f25270 */
[----:B------:R-:W-:Y:S05]  /*11a80*/  @!P1 BRA `(.L_x_1063) ;  /* 0x0000000400ec9947 */ /* 0x000fea0003800000 */
[----:B------:R-:W2:Y:S01]  /*11a90*/  LDL R4, [R1+0x14] ;  /* 0x0000140001047983 */ /* 0x000ea20000100800 */
[----:B0-----:R-:W-:Y:S01]  /*11aa0*/  IMAD.MOV.U32 R6, RZ, RZ, R2 ;  /* 0x000000ffff067224 */ /* 0x001fe200078e0002 */
[----:B--2---:R-:W-:-:S13]  /*11ab0*/  ISETP.NE.AND P1, PT, R4, RZ, PT ;  /* 0x000000ff0400720c */ /* 0x004fda0003f25270 */
[----:B------:R-:W-:Y:S05]  /*11ac0*/  @!P1 BRA `(.L_x_1064) ;  /* 0x0000000000509947 */ /* 0x000fea0003800000 */
[----:B------:R-:W2:Y:S01]  /*11ad0*/  LDL R9, [R1+0xc] ;  /* 0x00000c0001097983 */ /* 0x000ea20000100800 */
[----:B------:R-:W0:Y:S01]  /*11ae0*/  LDC R6, c[0x0][0x43c] ;  /* 0x00010f00ff067b82 */ /* 0x000e220000000800 */
[----:B------:R-:W-:Y:S02]  /*11af0*/  ULDC.64 UR4, c[0x0][0x428] ;  /* 0x00010a0000047ab9 */ /* 0x000fe40000000a00 */
[----:B------:R-:W3:Y:S05]  /*11b00*/  LDL R8, [R1+0x4] ;  /* 0x0000040001087983 */ /* 0x000eea0000100800 */
[----:B------:R-:W1:Y:S01]  /*11b10*/  LDC.64 R16, c[0x0][0x418] ;  /* 0x00010600ff107b82 */ /* 0x000e620000000a00 */
[----:B0-----:R-:W-:-:S13]  /*11b20*/  ISETP.NE.AND P0, PT, R6, 0x1, PT ;  /* 0x000000010600780c */ /* 0x001fda0003f05270 */
[----:B------:R-:W0:Y:S02]  /*11b30*/  @P0 LDC.64 R4, c[0x0][0x440] ;  /* 0x00011000ff040b82 */ /* 0x000e240000000a00 */
[----:B0-----:R-:W-:-:S04]  /*11b40*/  @P0 IMAD.HI.U32 R7, R2, R4, RZ ;  /* 0x0000000402070227 */ /* 0x001fc800078e00ff */
[----:B------:R-:W-:Y:S01]  /*11b50*/  IMAD.MOV.U32 R4, RZ, RZ, R2 ;  /* 0x000000ffff047224 */ /* 0x000fe200078e0002 */
[----:B------:R-:W-:-:S05]  /*11b60*/  @P0 SHF.R.U32.HI R4, RZ, R5, R7 ;  /* 0x00000005ff040219 */ /* 0x000fca0000011607 */
[----:B------:R-:W-:-:S04]  /*11b70*/  IMAD.MOV R5, RZ, RZ, -R4 ;  /* 0x000000ffff057224 */ /* 0x000fc800078e0a04 */
[----:B------:R-:W-:Y:S01]  /*11b80*/  IMAD R6, R6, R5, R2 ;  /* 0x0000000506067224 */ /* 0x000fe200078e0202 */
[----:B------:R-:W-:Y:S01]  /*11b90*/  SHF.R.S32.HI R5, RZ, 0x1f, R4 ;  /* 0x0000001fff057819 */ /* 0x000fe20000011404 */
[----:B--2---:R-:W-:-:S04]  /*11ba0*/  IMAD R7, R9, UR4, RZ ;  /* 0x0000000409077c24 */ /* 0x004fc8000f8e02ff */
[C---:B---3--:R-:W-:Y:S02]  /*11bb0*/  IMAD R7, R8.reuse, UR5, R7 ;  /* 0x0000000508077c24 */ /* 0x048fe4000f8e0207 */
[----:B------:R-:W-:-:S04]  /*11bc0*/  IMAD.WIDE.U32 R4, R8, UR4, R4 ;  /* 0x0000000408047c25 */ /* 0x000fc8000f8e0004 */
[----:B------:R-:W-:Y:S01]  /*11bd0*/  IMAD.IADD R7, R7, 0x1, R5 ;  /* 0x0000000107077824 */ /* 0x000fe200078e0205 */
[----:B-1----:R-:W-:-:S04]  /*11be0*/  LEA R16, P0, R4, R16, 0x2 ;  /* 0x0000001004107211 */ /* 0x002fc800078010ff */
[----:B------:R-:W-:-:S05]  /*11bf0*/  LEA.HI.X R17, R4, R17, R7, 0x2, P0 ;  /* 0x0000001104117211 */ /* 0x000fca00000f1407 */
[----:B------:R0:W5:Y:S04]  /*11c00*/  LDG.E R16, desc[UR44][R16.64] ;  /* 0x0000002c10107981 */ /* 0x000168000c1e1900 */
.L_x_1064:
[----:B------:R-:W-:Y:S01]  /*11c10*/  LEA R7, R19, UR39, 0x3 ;  /* 0x0000002713077c11 */ /* 0x000fe2000f8e18ff */
[----:B------:R-:W1:Y:S01]  /*11c20*/  S2R R4, SR_TID.X ;  /* 0x0000000000047919 */ /* 0x000e620000002100 */
[----:B------:R-:W-:-:S04]  /*11c30*/  SHF.L.U32 R5, R20, 0x1f, RZ ;  /* 0x0000001f14057819 */ /* 0x000fc800000006ff */
[----:B------:R-:W2:Y:S01]  /*11c40*/  SYNCS.PHASECHK.TRANS64.TRYWAIT P0, [R7+URZ+0x20880], R5 ;  /* 0x02088005070075a7 */ /* 0x000ea2000800017f */
[----:B-1----:R-:W-:-:S04]  /*11c50*/  LOP3.LUT R4, R4, 0x7f, RZ, 0xc0, !PT ;  /* 0x0000007f04047812 */ /* 0x002fc800078ec0ff */
[----:B------:R-:W-:Y:S01]  /*11c60*/  ISETP.NE.AND P1, PT, R4, RZ, PT ;  /* 0x000000ff0400720c */ /* 0x000fe20003f25270 */
[----:B--2---:R-:W-:-:S12]  /*11c70*/  @!P0 BRA `(.L_x_1065) ;  /* 0x0000002800308947 */ /* 0x004fd80003800000 */
.L_x_1125:
[----:B------:R-:W-:Y:S04]  /*11c80*/  BSSY B1, `(.L_x_1066) ;  /* 0x0000009000017945 */ /* 0x000fe80003800000 */
        /* <DEDUP_REMOVED lines=8> */
.L_x_1067:
[----:B------:R-:W-:Y:S05]  /*11d10*/  BSYNC B1 ;  /* 0x0000000000017941 */ /* 0x000fea0003800000 */
.L_x_1066:
        /* <DEDUP_REMOVED lines=15> */
.L_x_1068:
[----:B------:R-:W-:-:S13]  /*11e10*/  @P0 ELECT P2, URZ, PT ;  /* 0x00000000003f082f */ /* 0x000fda0003840000 */
[----:B-----5:R-:W-:Y:S02]  /*11e20*/  @P2 R2UR UR37, R16 ;  /* 0x00000000102522ca */ /* 0x020fe400000e0000 */
[----:B------:R-:W-:-:S11]  /*11e30*/  @P2 PLOP3.LUT P0, PT, P2, PT, PT, 0x8, 0x0 ;  /* 0x000000000000281c */ /* 0x000fd6000170e170 */
[----:B------:R2:W-:Y:S01]  /*11e40*/  UTMALDG.4D [UR32], [UR4], desc[UR6] ;  /* 0x00000620040075b4 */ /* 0x0005e20008019000 */
[----:B------:R-:W-:Y:S01]  /*11e50*/  PLOP3.LUT P2, PT, PT, PT, PT, 0x8, 0x0 ;  /* 0x000000000000781c */ /* 0x000fe20003f4e170 */
[----:B--2---:R-:W-:-:S12]  /*11e60*/  @P0 BRA.U.ANY `(.L_x_1068) ;  /* 0xfffffffd00e80947 */ /* 0x004fd8000393ffff */
[----:B------:R-:W-:Y:S01]  /*11e70*/  IMAD.MOV.U32 R10, RZ, RZ, 0x80 ;  /* 0x00000080ff0a7424 */ /* 0x000fe200078e00ff */
[----:B------:R-:W-:Y:S01]  /*11e80*/  R2UR UR11, R6 ;  /* 0x00000000060b72ca */ /* 0x000fe200000e0000 */
[----:B------:R-:W-:Y:S01]  /*11e90*/  UIADD3 UR8, UR8, 0xa400, URZ ;  /* 0x0000a40008087890 */ /* 0x000fe2000fffe03f */
[----:B------:R-:W-:Y:S01]  /*11ea0*/  PLOP3.LUT P0, PT, PT, PT, PT, 0x80, 0x0 ;  /* 0x000000000000781c */ /* 0x000fe20003f0f070 */
[----:B------:R-:W-:Y:S01]  /*11eb0*/  UMOV UR6, 0x0 ;  /* 0x0000000000067882 */ /* 0x000fe20000000000 */
[----:B------:R-:W-:Y:S01]  /*11ec0*/  R2UR UR10, R10 ;  /* 0x000000000a0a72ca */ /* 0x000fe200000e0000 */
[----:B------:R-:W-:-:S14]  /*11ed0*/  UMOV UR7, 0x14f00000 ;  /* 0x14f0000000077882 */ /* 0x000fdc0000000000 */
.L_x_1069:
[----:B------:R-:W-:-:S13]  /*11ee0*/  @P0 ELECT P2, URZ, PT ;  /* 0x00000000003f082f */ /* 0x000fda0003840000 */
[----:B------:R-:W-:Y:S01]  /*11ef0*/  @P2 R2UR UR13, R16 ;  /* 0x00000000100d22ca */ /* 0x000fe200000e0000 */
[----:B------:R-:W-:Y:S01]  /*11f00*/  UMOV UR9, UR33 ;  /* 0x0000002100097c82 */ /* 0x000fe20008000000 */
[----:B------:R-:W-:Y:S01]  /*11f10*/  UMOV UR12, UR36 ;  /* 0x00000024000c7c82 */ /* 0x000fe20008000000 */
[----:B------:R-:W-:-:S10]  /*11f20*/  @P2 PLOP3.LUT P0, PT, P2, PT, PT, 0x8, 0x0 ;  /* 0x000000000000281c */ /* 0x000fd4000170e170 */
[----:B------:R2:W-:Y:S01]  /*11f30*/  UTMALDG.4D [UR8], [UR4], desc[UR6] ;  /* 0x00000608040075b4 */ /* 0x0005e20008019000 */
[----:B------:R-:W-:Y:S02]  /*11f40*/  PLOP3.LUT P2, PT, PT, PT, PT, 0x8, 0x0 ;  /* 0x000000000000781c */ /* 0x000fe40003f4e170 */
[----:B--2---:R-:W-:Y:S11]  /*11f50*/  @P0 BRA.U.ANY `(.L_x_1069) ;  /* 0xfffffffd00e00947 */ /* 0x004ff6000393ffff */
[----:B------:R-:W2:Y:S02]  /*11f60*/  SYNCS.PHASECHK.TRANS64.TRYWAIT P0, [R7+URZ+0x20840], R5 ;  /* 0x02084005070075a7 */ /* 0x000ea4000800017f */
[----:B--2---:R-:W-:Y:S05]  /*11f70*/  @!P0 BRA `(.L_x_1070) ;  /* 0x0000002400848947 */ /* 0x004fea0003800000 */
.L_x_1126:
        /* <DEDUP_REMOVED lines=11> */
.L_x_1072:
[----:B------:R-:W-:Y:S05]  /*12030*/  BSYNC B1 ;  /* 0x0000000000017941 */ /* 0x000fea0003800000 */
.L_x_1071:
        /* <DEDUP_REMOVED lines=12> */
.L_x_1073:
[----:B------:R-:W-:-:S13]  /*12100*/  @P0 ELECT P1, URZ, PT ;  /* 0x00000000003f082f */ /* 0x000fda0003820000 */
[----:B------:R-:W-:Y:S01]  /*12110*/  @P1 R2UR UR13, R16 ;  /* 0x00000000100d12ca */ /* 0x000fe200000e0000 */
[----:B------:R-:W-:Y:S01]  /*12120*/  UMOV UR12, UR36 ;  /* 0x00000024000c7c82 */ /* 0x000fe20008000000 */
[----:B------:R-:W-:-:S11]  /*12130*/  @P1 PLOP3.LUT P0, PT, P1, PT, PT, 0x8, 0x0 ;  /* 0x000000000000181c */ /* 0x000fd60000f0e170 */
[----:B------:R3:W-:Y:S01]  /*12140*/  UTMALDG.4D [UR8], [UR6], desc[UR14] ;  /* 0x00000e08060075b4 */ /* 0x0007e20008019000 */
[----:B------:R-:W-:Y:S01]  /*12150*/  PLOP3.LUT P1, PT, PT, PT, PT, 0x8, 0x0 ;  /* 0x000000000000781c */ /* 0x000fe20003f2e170 */
[----:B---3--:R-:W-:-:S12]  /*12160*/  @P0 BRA.U.ANY `(.L_x_1073) ;  /* 0xfffffffd00e40947 */ /* 0x008fd8000393ffff */
[----:B------:R-:W-:Y:S01]  /*12170*/  R2UR UR10, R10 ;  /* 0x000000000a0a72ca */ /* 0x000fe200000e0000 */
[----:B------:R-:W-:Y:S01]  /*12180*/  UIADD3 UR8, UR4, 0x1a400, URZ ;  /* 0x0001a40004087890 */ /* 0x000fe2000fffe03f */
[----:B------:R-:W-:Y:S02]  /*12190*/  R2UR UR14, R8 ;  /* 0x00000000080e72ca */ /* 0x000fe400000e0000 */
[----:B------:R-:W-:Y:S02]  /*121a0*/  R2UR UR15, R9 ;  /* 0x00000000090f72ca */ /* 0x000fe400000e0000 */
[----:B------:R-:W-:Y:S02]  /*121b0*/  R2UR UR11, R6 ;  /* 0x00000000060b72ca */ /* 0x000fe400000e0000 */
[----:B------:R-:W-:-:S13]  /*121c0*/  PLOP3.LUT P0, PT, PT, PT, PT, 0x80, 0x0 ;  /* 0x000000000000781c */ /* 0x000fda0003f0f070 */
.L_x_1074:
[----:B------:R-:W-:-:S13]  /*121d0*/  @P0 ELECT P1, URZ, PT ;  /* 0x00000000003f082f */ /* 0x000fda0003820000 */
[----:B------:R-:W-:Y:S01]  /*121e0*/  @P1 R2UR UR13, R16 ;  /* 0x00000000100d12ca */ /* 0x000fe200000e0000 */
[----:B------:R-:W-:Y:S01]  /*121f0*/  UMOV UR12, UR36 ;  /* 0x00000024000c7c82 */ /* 0x000fe20008000000 */
[----:B------:R-:W-:-:S11]  /*12200*/  @P1 PLOP3.LUT P0, PT, P1, PT, PT, 0x8, 0x0 ;  /* 0x000000000000181c */ /* 0x000fd60000f0e170 */
[----:B------:R3:W-:Y:S01]  /*12210*/  UTMALDG.4D [UR8], [UR6], desc[UR14] ;  /* 0x00000e08060075b4 */ /* 0x0007e20008019000 */
[----:B------:R-:W-:Y:S01]  /*12220*/  PLOP3.LUT P1, PT, PT, PT, PT, 0x8, 0x0 ;  /* 0x000000000000781c */ /* 0x000fe20003f2e170 */
[----:B---3--:R-:W-:-:S12]  /*12230*/  @P0 BRA.U.ANY `(.L_x_1074) ;  /* 0xfffffffd00e40947 */ /* 0x008fd8000393ffff */
.L_x_1063:
[----:B------:R-:W-:Y:S05]  /*12240*/  BSYNC B0 ;  /* 0x0000000000007941 */ /* 0x000fea0003800000 */
.L_x_1062:
[----:B------:R-:W-:-:S05]  /*12250*/  IMAD.U32 R4, RZ, RZ, UR38 ;  /* 0x00000026ff047e24 */ /* 0x000fca000f8e00ff */
[----:B------:R-:W-:-:S04]  /*12260*/  LOP3.LUT R4, R4, 0x1, RZ, 0xfc, !PT ;  /* 0x0000000104047812 */ /* 0x000fc800078efcff */
[----:B------:R-:W-:-:S13]  /*12270*/  ISETP.NE.AND P0, PT, R4, 0x3, PT ;  /* 0x000000030400780c */ /* 0x000fda0003f05270 */
[----:B------:R-:W-:Y:S05]  /*12280*/  @!P0 BRA `(.L_x_1075) ;  /* 0x0000000000048947 */ /* 0x000fea0003800000 */
[----:B------:R-:W-:Y:S01]  /*12290*/  BPT.TRAP 0x1 ;  /* 0x000000040000795c */ /* 0x000fe20000300000 */
.L_x_1075:
[----:B------:R-:W-:Y:S01]  /*122a0*/  LOP3.LUT R4, R0, 0x1, RZ, 0x3c, !PT ;  /* 0x0000000100047812 */ /* 0x000fe200078e3cff */
[----:B-12---:R-:W-:Y:S01]  /*122b0*/  IMAD.U32 R5, RZ, RZ, UR38 ;  /* 0x00000026ff057e24 */ /* 0x006fe2000f8e00ff */
[----:B------:R-:W-:Y:S02]  /*122c0*/  LEA R18, R3, UR39, 0x3 ;  /* 0x0000002703127c11 */ /* 0x000fe4000f8e18ff */
[----:B------:R-:W-:Y:S02]  /*122d0*/  SHF.L.U32 R4, R4, 0x1f, RZ ;  /* 0x0000001f04047819 */ /* 0x000fe400000006ff */
[----:B------:R-:W-:Y:S02]  /*122e0*/  LOP3.LUT R5, R5, 0x2, RZ, 0xfc, !PT ;  /* 0x0000000205057812 */ /* 0x000fe400078efcff */
[----:B------:R-:W1:Y:S02]  /*122f0*/  SYNCS.PHASECHK.TRANS64.TRYWAIT P0, [R18+URZ+0x20870], R4 ;  /* 0x02087004120075a7 */ /* 0x000e64000800017f */
[----:B------:R-:W-:Y:S01]  /*12300*/  ISETP.NE.AND P1, PT, R5, 0x3, PT ;  /* 0x000000030500780c */ /* 0x000fe20003f25270 */
[----:B-1----:R-:W-:-:S12]  /*12310*/  @!P0 BRA `(.L_x_1076) ;  /* 0x0000002000b08947 */ /* 0x002fd80003800000 */
.L_x_1127:
[----:B------:R-:W-:Y:S05]  /*12320*/  @!P1 BRA `(.L_x_1077) ;  /* 0x0000000000049947 */ /* 0x000fea0003800000 */
[----:B------:R-:W-:Y:S01]  /*12330*/  BPT.TRAP 0x1 ;  /* 0x000000040000795c */ /* 0x000fe20000300000 */
.L_x_1077:
[----:B-1----:R-:W-:Y:S01]  /*12340*/  SHF.L.U32 R4, R0, 0x1f, RZ ;  /* 0x0000001f00047819 */ /* 0x002fe200000006ff */
[----:B------:R-:W-:-:S03]  /*12350*/  IMAD.SHL.U32 R0, R3, 0x4000, RZ ;  /* 0x0000400003007824 */ /* 0x000fc600078e00ff */
[----:B------:R-:W1:Y:S02]  /*12360*/  SYNCS.PHASECHK.TRANS64.TRYWAIT P0, [R18+URZ+0x20860], R4 ;  /* 0x02086004120075a7 */ /* 0x000e64000800017f */
[----:B-1----:R-:W-:Y:S05]  /*12370*/  @!P0 BRA `(.L_x_1078) ;  /* 0x0000002000ac8947 */ /* 0x002fea0003800000 */
.L_x_1128:
[----:B------:R-:W2:Y:S04]  /*12380*/  LDL R12, [R1+0x8] ;  /* 0x00000800010c7983 */ /* 0x000ea80000100800 */
[----:B------:R3:W-:Y:S04]  /*12390*/  STL [R1+0x18], R2 ;  /* 0x0000180201007387 */ /* 0x0007e80000100800 */
[----:B---3--:R-:W3:Y:S01]  /*123a0*/  LDL R2, [R1] ;  /* 0x0000000001027983 */ /* 0x008ee20000100800 */
[----:B------:R-:W-:Y:S05]  /*123b0*/  WARPSYNC.ALL ;  /* 0x0000000000007948 */ /* 0x000fea0003800000 */
[----:B0-----:R-:W-:Y:S01]  /*123c0*/  IADD3 R17, R21, UR39, R0 ;  /* 0x0000002715117c10 */ /* 0x001fe2000fffe000 */
[----:B------:R-:W-:-:S04]  /*123d0*/  IMAD.U32 R3, RZ, RZ, UR39 ;  /* 0x00000027ff037e24 */ /* 0x000fc8000f8e00ff */
[----:B------:R-:W-:-:S05]  /*123e0*/  VIADD R3, R3, 0x400 ;  /* 0x0000040003037836 */ /* 0x000fca0000000000 */
[----:B--2---:R-:W-:Y:S02]  /*123f0*/  IADD3 R3, R3, R0, R12 ;  /* 0x0000000003037210 */ /* 0x004fe40007ffe00c */
[----:B---3--:R-:W-:-:S06]  /*12400*/  LOP3.LUT R8, R0, R2, RZ, 0xfc, !PT ;  /* 0x0000000200087212 */ /* 0x008fcc00078efcff */
[----:B------:R-:W1:Y:S02]  /*12410*/  LDSM.16.MT88.4 R8, [R8+UR39+0x8400] ;  /* 0x008400270808783b */ /* 0x000e640008004200 */
[C-C-:B-1----:R-:W-:Y:S02]  /*12420*/  PRMT R4, R8.reuse, 0x6420, R9.reuse ;  /* 0x0000642008047816 */ /* 0x142fe40000000009 */
[----:B------:R-:W-:Y:S02]  /*12430*/  PRMT R5, R8, 0x7531, R9 ;  /* 0x0000753108057816 */ /* 0x000fe40000000009 */
[C-C-:B------:R-:W-:Y:S02]  /*12440*/  PRMT R6, R10.reuse, 0x6420, R11.reuse ;  /* 0x000064200a067816 */ /* 0x140fe4000000000b */
[----:B------:R-:W-:Y:S02]  /*12450*/  PRMT R7, R10, 0x7531, R11 ;  /* 0x000075310a077816 */ /* 0x000fe4000000000b */
[----:B------:R-:W0:Y:S04]  /*12460*/  LDSM.16.MT88.4 R8, [R17+0x8400] ;  /* 0x008400001108783b */ /* 0x000e280000004200 */
[----:B------:R1:W-:Y:S02]  /*12470*/  STSM.16.M88.4 [R3], R4 ;  /* 0x0000000403007844 */ /* 0x0003e40000000200 */
[----:B-1----:R-:W-:-:S02]  /*12480*/  VIADD R4, R0, 0x2000 ;  /* 0x0000200000047836 */ /* 0x002fc40000000000 */
[----:B------:R-:W-:-:S03]  /*12490*/  IMAD.MOV.U32 R7, RZ, RZ, R12 ;  /* 0x000000ffff077224 */ /* 0x000fc600078e000c */
[----:B------:R-:W-:Y:S02]  /*124a0*/  LOP3.LUT R4, R4, R2, RZ, 0xfc, !PT ;  /* 0x0000000204047212 */ /* 0x000fe400078efcff */
[C-C-:B0-----:R-:W-:Y:S02]  /*124b0*/  PRMT R12, R8.reuse, 0x6420, R9.reuse ;  /* 0x00006420080c7816 */ /* 0x141fe40000000009 */
[----:B------:R-:W-:Y:S02]  /*124c0*/  PRMT R13, R8, 0x7531, R9 ;  /* 0x00007531080d7816 */ /* 0x000fe40000000009 */
[C-C-:B------:R-:W-:Y:S02]  /*124d0*/  PRMT R14, R10.reuse, 0x6420, R11.reuse ;  /* 0x000064200a0e7816 */ /* 0x140fe4000000000b */
        /* <DEDUP_REMOVED lines=15> */
[----:B------:R0:W-:Y:S02]  /*125d0*/  STSM.16.M88.4 [R3+0x3000], R12 ;  /* 0x0030000c03007844 */ /* 0x0001e40000000200 */
[----:B0-----:R-:W-:Y:S02]  /*125e0*/  IMAD.MOV.U32 R14, RZ, RZ, R7 ;  /* 0x000000ffff0e7224 */ /* 0x001fe400078e0007 */
[----:B------:R-:W0:Y:S01]  /*125f0*/  S2R R7, SR_TID.X ;  /* 0x0000000000077919 */ /* 0x000e220000002100 */
[----:B------:R-:W-:Y:S02]  /*12600*/  VIADD R3, R0, 0x1000 ;  /* 0x0000100000037836 */ /* 0x000fe40000000000 */
[----:B------:R-:W-:Y:S02]  /*12610*/  IMAD.MOV.U32 R13, RZ, RZ, 0x20 ;  /* 0x00000020ff0d7424 */ /* 0x000fe400078e00ff */
[----:B------:R-:W-:Y:S01]  /*12620*/  IMAD.U32 R15, RZ, RZ, UR39 ;  /* 0x00000027ff0f7e24 */ /* 0x000fe2000f8e00ff */
[----:B------:R-:W-:-:S03]  /*12630*/  LOP3.LUT R3, R3, R2, RZ, 0xfc, !PT ;  /* 0x0000000203037212 */ /* 0x000fc600078efcff */
[----:B------:R-:W-:Y:S02]  /*12640*/  VIADD R15, R15, 0x400 ;  /* 0x000004000f0f7836 */ /* 0x000fe40000000000 */
[----:B------:R1:W2:Y:S01]  /*12650*/  LDSM.16.MT88.4 R8, [R3+UR39+0x8400] ;  /* 0x008400270308783b */ /* 0x0002a20008004200 */
[----:B0-----:R-:W-:-:S04]  /*12660*/  LOP3.LUT P0, RZ, R7, 0x4, RZ, 0xc0, !PT ;  /* 0x0000000407ff7812 */ /* 0x001fc8000780c0ff */
[----:B------:R-:W-:-:S04]  /*12670*/  SEL R13, R13, 0xffffffe0, !P0 ;  /* 0xffffffe00d0d7807 */ /* 0x000fc80004000000 */
[----:B-1----:R-:W-:Y:S01]  /*12680*/  IADD3 R3, R14, R0, R13 ;  /* 0x000000000e037210 */ /* 0x002fe20007ffe00d */
[----:B------:R-:W-:-:S04]  /*12690*/  VIADD R0, R0, 0x3000 ;  /* 0x0000300000007836 */ /* 0x000fc80000000000 */
[----:B------:R-:W-:Y:S01]  /*126a0*/  IMAD.IADD R3, R3, 0x1, R15 ;  /* 0x0000000103037824 */ /* 0x000fe200078e020f */
[----:B------:R-:W-:Y:S02]  /*126b0*/  LOP3.LUT R0, R0, R2, RZ, 0xfc, !PT ;  /* 0x0000000200007212 */ /* 0x000fe400078efcff */
[----:B------:R0:W5:Y:S01]  /*126c0*/  LDL.LU R2, [R1+0x18] ;  /* 0x0000180001027983 */ /* 0x0001620000300800 */
[C-C-:B--2---:R-:W-:Y:S02]  /*126d0*/  PRMT R4, R8.reuse, 0x6420, R9.reuse ;  /* 0x0000642008047816 */ /* 0x144fe40000000009 */
[----:B------:R-:W-:Y:S02]  /*126e0*/  PRMT R5, R8, 0x7531, R9 ;  /* 0x0000753108057816 */ /* 0x000fe40000000009 */
[C-C-:B------:R-:W-:Y:S02]  /*126f0*/  PRMT R6, R10.reuse, 0x6420, R11.reuse ;  /* 0x000064200a067816 */ /* 0x140fe4000000000b */
[----:B------:R-:W-:-:S02]  /*12700*/  PRMT R7, R10, 0x7531, R11 ;  /* 0x000075310a077816 */ /* 0x000fc4000000000b */
[----:B------:R-:W1:Y:S04]  /*12710*/  LDSM.16.MT88.4 R8, [R17+0x9400] ;  /* 0x009400001108783b */ /* 0x000e680000004200 */
[----:B------:R1:W-:Y:S02]  /*12720*/  STSM.16.M88.4 [R3], R4 ;  /* 0x0000000403007844 */ /* 0x0003e40000000200 */
[C-C-:B-1----:R-:W-:Y:S02]  /*12730*/  PRMT R4, R8.reuse, 0x6420, R9.reuse ;  /* 0x0000642008047816 */ /* 0x142fe40000000009 */
[----:B------:R-:W-:Y:S02]  /*12740*/  PRMT R5, R8, 0x7531, R9 ;  /* 0x0000753108057816 */ /* 0x000fe40000000009 */
[----:B------:R-:W-:-:S02]  /*12750*/  PRMT R6, R10, 0x6420, R11 ;  /* 0x000064200a067816 */ /* 0x000fc4000000000b */
[----:B------:R-:W-:-:S05]  /*12760*/  PRMT R7, R10, 0x7531, R11 ;  /* 0x000075310a077816 */ /* 0x000fca000000000b */
[----:B------:R-:W-:Y:S04]  /*12770*/  STSM.16.M88.4 [R3+0x1000], R4 ;  /* 0x0010000403007844 */ /* 0x000fe80000000200 */
[----:B------:R-:W1:Y:S02]  /*12780*/  LDSM.16.MT88.4 R8, [R0+UR39+0x8400] ;  /* 0x008400270008783b */ /* 0x000e640008004200 */
        /* <DEDUP_REMOVED lines=19> */
.L_x_1079:
[----:B------:R-:W2:Y:S01]  /*128c0*/  S2R R0, SR_TID.X ;  /* 0x0000000000007919 */ /* 0x000ea20000002100 */
[----:B-1----:R1:W-:Y:S01]  /*128d0*/  SYNCS.ARRIVE.TRANS64.A1T0 RZ, [R18+URZ+0x20850], RZ ;  /* 0x020850ff12ff79a7 */ /* 0x0023e2000810003f */
[----:B0-----:R-:W-:Y:S01]  /*128e0*/  IMAD.MOV.U32 R3, RZ, RZ, R19 ;  /* 0x000000ffff037224 */ /* 0x001fe200078e0013 */
[----:B--2---:R-:W-:Y:S01]  /*128f0*/  LOP3.LUT R0, R0, 0x7f, RZ, 0xc0, !PT ;  /* 0x0000007f00007812 */ /* 0x004fe200078ec0ff */
[----:B------:R-:W-:Y:S03]  /*12900*/  BAR.SYNC.DEFER_BLOCKING 0x2, 0x80 ;  /* 0x0082000000007b1d */ /* 0x000fe60000010000 */
[----:B------:R-:W-:Y:S01]  /*12910*/  ISETP.NE.AND P0, PT, R0, RZ, PT ;  /* 0x000000ff0000720c */ /* 0x000fe20003f05270 */
[----:B------:R-:W-:-:S12]  /*12920*/  IMAD.MOV.U32 R0, RZ, RZ, R20 ;  /* 0x000000ffff007224 */ /* 0x000fd800078e0014 */
[----:B-1----:R-:W-:-:S05]  /*12930*/  @!P0 VIADD R18, R18, 0x20880 ;  /* 0x0002088012128836 */ /* 0x002fca0000000000 */
[----:B------:R-:W-:-:S04]  /*12940*/  @!P0 PRMT R18, RZ, 0x654, R18 ;  /* 0x00000654ff128816 */ /* 0x000fc80000000012 */
[----:B------:R1:W-:Y:S01]  /*12950*/  @!P0 SYNCS.ARRIVE.TRANS64.RED.A1T0 RZ, [R18+URZ], RZ ;  /* 0x000000ff12ff89a7 */ /* 0x0003e2000810043f */
[C---:B-----5:R-:W-:Y:S01]  /*12960*/  ISETP.GT.AND P0, PT, R2.reuse, UR41, PT ;  /* 0x0000002902007c0c */ /* 0x060fe2000bf04270 */
[----:B------:R-:W-:-:S12]  /*12970*/  VIADD R2, R2, 0xffffffff ;  /* 0xffffffff02027836 */ /* 0x000fd80000000000 */
[----:B-1----:R-:W-:Y:S05]  /*12980*/  @P0 BRA `(.L_x_1080) ;  /* 0xfffffff0001c0947 */ /* 0x002fea000383ffff */
[----:B------:R-:W-:Y:S05]  /*12990*/  BRA `(.L_x_1081) ;  /* 0x0000000000047947 */ /* 0x000fea0003800000 */
.L_x_1061:
[----:B--2---:R-:W-:-:S07]  /*129a0*/  IMAD.MOV.U32 R19, RZ, RZ, RZ ;  /* 0x000000ffff137224 */ /* 0x004fce00078e00ff */
.L_x_1081:
[----:B------:R-:W-:-:S04]  /*129b0*/  ULOP3.LUT UR4, UR38, 0x1, URZ, 0xfc, !UPT ;  /* 0x0000000126047892 */ /* 0x000fc8000f8efc3f */
[----:B------:R-:W-:-:S06]  /*129c0*/  UISETP.NE.AND UP0, UPT, UR4, 0x3, UPT ;  /* 0x000000030400788c */ /* 0x000fcc000bf05270 */
[----:B------:R-:W-:-:S13]  /*129d0*/  PLOP3.LUT P0, PT, PT, PT, UP0, 0x80, 0x0 ;  /* 0x000000000000781c */ /* 0x000fda0003f0f008 */
[----:B------:R-:W-:Y:S05]  /*129e0*/  @!P0 BRA `(.L_x_1082) ;  /* 0x0000000000048947 */ /* 0x000fea0003800000 */
[----:B------:R-:W-:Y:S01]  /*129f0*/  BPT.TRAP 0x1 ;  /* 0x000000040000795c */ /* 0x000fe20000300000 */
.L_x_1082:
[----:B------:R-:W-:Y:S01]  /*12a00*/  LOP3.LUT R0, R20, 0x1, RZ, 0x3c, !PT ;  /* 0x0000000114007812 */ /* 0x000fe200078e3cff */
[----:B------:R-:W-:Y:S01]  /*12a10*/  BSSY B0, `(.L_x_1083) ;  /* 0x0000005000007945 */ /* 0x000fe20003800000 */
[----:B------:R-:W-:Y:S02]  /*12a20*/  LEA R3, R19, UR39, 0x3 ;  /* 0x0000002713037c11 */ /* 0x000fe4000f8e18ff */
[----:B------:R-:W-:-:S04]  /*12a30*/  SHF.L.U32 R0, R0, 0x1f, RZ ;  /* 0x0000001f00007819 */ /* 0x000fc800000006ff */
[----:B------:R-:W1:Y:S02]  /*12a40*/  SYNCS.PHASECHK.TRANS64.TRYWAIT P0, [R3+URZ+0x20870], R0 ;  /* 0x02087000030075a7 */ /* 0x000e64000800017f */
[----:B-1----:R-:W-:Y:S05]  /*12a50*/  @!P0 BRA `(.L_x_1084) ;  /* 0x0000001c00088947 */ /* 0x002fea0003800000 */
.L_x_1129:
[----:B------:R-:W-:Y:S05]  /*12a60*/  BSYNC B0 ;  /* 0x0000000000007941 */ /* 0x000fea0003800000 */
.L_x_1083:
[----:B------:R-:W-:-:S06]  /*12a70*/  ULOP3.LUT UR4, UR38, 0x2, URZ, 0xfc, !UPT ;  /* 0x0000000226047892 */ /* 0x000fcc000f8efc3f */
[----:B-1----:R-:W-:-:S05]  /*12a80*/  IMAD.U32 R0, RZ, RZ, UR4 ;  /* 0x00000004ff007e24 */ /* 0x002fca000f8e00ff */
[----:B------:R-:W-:-:S13]  /*12a90*/  ISETP.NE.AND P1, PT, R0, 0x3, PT ;  /* 0x000000030000780c */ /* 0x000fda0003f25270 */
[----:B------:R-:W-:Y:S05]  /*12aa0*/  @!P1 BRA `(.L_x_1085) ;  /* 0x0000000000049947 */ /* 0x000fea0003800000 */
[----:B------:R-:W-:Y:S01]  /*12ab0*/  BPT.TRAP 0x1 ;  /* 0x000000040000795c */ /* 0x000fe20000300000 */
.L_x_1085:
[----:B------:R-:W-:-:S04]  /*12ac0*/  SHF.L.U32 R0, R20, 0x1f, RZ ;  /* 0x0000001f14007819 */ /* 0x000fc800000006ff */
[----:B------:R-:W1:Y:S02]  /*12ad0*/  SYNCS.PHASECHK.TRANS64.TRYWAIT P0, [R3+URZ+0x20860], R0 ;  /* 0x02086000030075a7 */ /* 0x000e64000800017f */
[----:B-1----:R-:W-:Y:S05]  /*12ae0*/  @!P0 BRA `(.L_x_1086) ;  /* 0x0000001800f88947 */ /* 0x002fea0003800000 */
.L_x_1130:
[----:B------:R-:W2:Y:S04]  /*12af0*/  LDL.LU R13, [R1] ;  /* 0x00000000010d7983 */ /* 0x000ea80000300800 */
[----:B------:R-:W1:Y:S01]  /*12b00*/  LDL.LU R18, [R1+0x8] ;  /* 0x0000080001127983 */ /* 0x000e620000300800 */
[----:B------:R-:W-:Y:S01]  /*12b10*/  IMAD.SHL.U32 R16, R19, 0x4000, RZ ;  /* 0x0000400013107824 */ /* 0x000fe200078e00ff */
[----:B------:R-:W-:Y:S05]  /*12b20*/  WARPSYNC.ALL ;  /* 0x0000000000007948 */ /* 0x000fea0003800000 */
[----:B------:R-:W3:Y:S01]  /*12b30*/  S2R R2, SR_TID.X ;  /* 0x0000000000027919 */ /* 0x000ee20000002100 */
[----:B------:R-:W-:-:S04]  /*12b40*/  IMAD.U32 R14, RZ, RZ, UR39 ;  /* 0x00000027ff0e7e24 */ /* 0x000fc8000f8e00ff */
[----:B------:R-:W-:Y:S01]  /*12b50*/  VIADD R14, R14, 0x400 ;  /* 0x000004000e0e7836 */ /* 0x000fe20000000000 */
[----:B---3--:R-:W-:Y:S01]  /*12b60*/  LOP3.LUT P0, RZ, R2, 0x4, RZ, 0xc0, !PT ;  /* 0x0000000402ff7812 */ /* 0x008fe2000780c0ff */
[----:B------:R-:W-:-:S05]  /*12b70*/  IMAD.MOV.U32 R2, RZ, RZ, 0x40 ;  /* 0x00000040ff027424 */ /* 0x000fca00078e00ff */
[----:B------:R-:W-:Y:S02]  /*12b80*/  SEL R2, R2, 0xffffffc0, !P0 ;  /* 0xffffffc002027807 */ /* 0x000fe40004000000 */
[CC--:B--2---:R-:W-:Y:S02]  /*12b90*/  LOP3.LUT R12, R16.reuse, R13.reuse, RZ, 0xfc, !PT ;  /* 0x0000000d100c7212 */ /* 0x0c4fe400078efcff */
[----:B------:R-:W-:Y:S02]  /*12ba0*/  IADD3 R2, R16, R13, R2 ;  /* 0x0000000d10027210 */ /* 0x000fe40007ffe002 */
[----:B-1----:R-:W-:Y:S01]  /*12bb0*/  IADD3 R0, R14, R16, R18 ;  /* 0x000000100e007210 */ /* 0x002fe20007ffe012 */
[----:B0-----:R-:W0:Y:S02]  /*12bc0*/  LDSM.16.MT88.4 R4, [R12+UR39+0x8400] ;  /* 0x008400270c04783b */ /* 0x001e240008004200 */
[C-C-:B0-----:R-:W-:Y:S02]  /*12bd0*/  PRMT R8, R4.reuse, 0x6420, R5.reuse ;  /* 0x0000642004087816 */ /* 0x141fe40000000005 */
[----:B------:R-:W-:-:S02]  /*12be0*/  PRMT R9, R4, 0x7531, R5 ;  /* 0x0000753104097816 */ /* 0x000fc40000000005 */
        /* <DEDUP_REMOVED lines=8> */
[----:B------:R-:W-:-:S05]  /*12c70*/  PRMT R11, R6, 0x7531, R7 ;  /* 0x00007531060b7816 */ /* 0x000fca0000000007 */
[----:B------:R0:W-:Y:S02]  /*12c80*/  STSM.16.M88.4 [R0+0x1000], R8 ;  /* 0x0010000800007844 */ /* 0x0001e40000000200 */
[----:B0-----:R-:W-:-:S05]  /*12c90*/  IMAD.MOV.U32 R11, RZ, RZ, R13 ;  /* 0x000000ffff0b7224 */ /* 0x001fca00078e000d */
[----:B------:R-:W-:-:S05]  /*12ca0*/  LOP3.LUT R17, R4, R11, RZ, 0xfc, !PT ;  /* 0x0000000b04117212 */ /* 0x000fca00078efcff */
[----:B------:R0:W1:Y:S02]  /*12cb0*/  LDSM.16.MT88.4 R4, [R17+UR39+0x8400] ;  /* 0x008400271104783b */ /* 0x0000640008004200 */
[----:B0-----:R-:W0:Y:S01]  /*12cc0*/  S2R R17, SR_TID.X ;  /* 0x0000000000117919 */ /* 0x001e220000002100 */
[C-C-:B-1----:R-:W-:Y:S02]  /*12cd0*/  PRMT R12, R4.reuse, 0x6420, R5.reuse ;  /* 0x00006420040c7816 */ /* 0x142fe40000000005 */
[----:B------:R-:W-:Y:S02]  /*12ce0*/  PRMT R13, R4, 0x7531, R5 ;  /* 0x00007531040d7816 */ /* 0x000fe40000000005 */
[C-C-:B------:R-:W-:Y:S02]  /*12cf0*/  PRMT R14, R6.reuse, 0x6420, R7.reuse ;  /* 0x00006420060e7816 */ /* 0x140fe40000000007 */
[----:B------:R-:W-:Y:S02]  /*12d00*/  PRMT R15, R6, 0x7531, R7 ;  /* 0x00007531060f7816 */ /* 0x000fe40000000007 */
[----:B------:R-:W1:Y:S01]  /*12d10*/  LDSM.16.MT88.4 R4, [R2+UR39+0xa400] ;  /* 0x00a400270204783b */ /* 0x000e620008004200 */
[----:B0-----:R-:W-:-:S03]  /*12d20*/  LOP3.LUT P0, RZ, R17, 0x4, RZ, 0xc0, !PT ;  /* 0x0000000411ff7812 */ /* 0x001fc6000780c0ff */
[----:B------:R0:W-:Y:S02]  /*12d30*/  STSM.16.M88.4 [R0+0x2000], R12 ;  /* 0x0020000c00007844 */ /* 0x0001e40000000200 */
[----:B0-----:R-:W-:Y:S02]  /*12d40*/  IMAD.MOV.U32 R14, RZ, RZ, R11 ;  /* 0x000000ffff0e7224 */ /* 0x001fe400078e000b */
[----:B------:R-:W-:-:S05]  /*12d50*/  IMAD.MOV.U32 R15, RZ, RZ, 0x20 ;  /* 0x00000020ff0f7424 */ /* 0x000fca00078e00ff */
[----:B------:R-:W-:-:S04]  /*12d60*/  SEL R15, R15, 0xffffffe0, !P0 ;  /* 0xffffffe00f0f7807 */ /* 0x000fc80004000000 */
[----:B------:R-:W-:Y:S01]  /*12d70*/  IADD3 R18, R18, R16, R15 ;  /* 0x0000001012127210 */ /* 0x000fe20007ffe00f */
[----:B------:R-:W-:-:S04]  /*12d80*/  IMAD.U32 R15, RZ, RZ, UR39 ;  /* 0x00000027ff0f7e24 */ /* 0x000fc8000f8e00ff */
[----:B------:R-:W-:Y:S01]  /*12d90*/  VIADD R15, R15, 0x400 ;  /* 0x000004000f0f7836 */ /* 0x000fe20000000000 */
[C-C-:B-1----:R-:W-:Y:S02]  /*12da0*/  PRMT R8, R4.reuse, 0x6420, R5.reuse ;  /* 0x0000642004087816 */ /* 0x142fe40000000005 */
[----:B------:R-:W-:Y:S01]  /*12db0*/  PRMT R9, R4, 0x7531, R5 ;  /* 0x0000753104097816 */ /* 0x000fe20000000005 */
[----:B------:R-:W-:Y:S01]  /*12dc0*/  VIADD R4, R16, 0x1000 ;  /* 0x0000100010047836 */ /* 0x000fe20000000000 */
[--C-:B------:R-:W-:Y:S01]  /*12dd0*/  PRMT R10, R6, 0x6420, R7.reuse ;  /* 0x00006420060a7816 */ /* 0x100fe20000000007 */
[----:B------:R-:W-:Y:S01]  /*12de0*/  VIADD R16, R16, 0x3000 ;  /* 0x0000300010107836 */ /* 0x000fe20000000000 */
[----:B------:R-:W-:Y:S02]  /*12df0*/  PRMT R11, R6, 0x7531, R7 ;  /* 0x00007531060b7816 */ /* 0x000fe40000000007 */
[----:B------:R-:W-:-:S03]  /*12e00*/  LOP3.LUT R17, R4, R14, RZ, 0xfc, !PT ;  /* 0x0000000e04117212 */ /* 0x000fc600078efcff */
[----:B------:R-:W-:Y:S04]  /*12e10*/  STSM.16.M88.4 [R0+0x3000], R8 ;  /* 0x0030000800007844 */ /* 0x000fe80000000200 */
[----:B------:R0:W1:Y:S04]  /*12e20*/  LDSM.16.MT88.4 R8, [R17+UR39+0x8400] ;  /* 0x008400271108783b */ /* 0x0000680008004200 */
[----:B------:R-:W2:Y:S01]  /*12e30*/  LDSM.16.MT88.4 R4, [R2+UR39+0x9400] ;  /* 0x009400270204783b */ /* 0x000ea20008004200 */
[----:B0-----:R-:W-:Y:S02]  /*12e40*/  IMAD.MOV.U32 R17, RZ, RZ, R14 ;  /* 0x000000ffff117224 */ /* 0x001fe400078e000e */
[----:B------:R-:W-:-:S03]  /*12e50*/  IMAD.IADD R0, R18, 0x1, R15 ;  /* 0x0000000112007824 */ /* 0x000fc600078e020f */
[----:B------:R-:W-:Y:S02]  /*12e60*/  LOP3.LUT R16, R16, R17, RZ, 0xfc, !PT ;  /* 0x0000001110107212 */ /* 0x000fe400078efcff */
[C-C-:B-1----:R-:W-:Y:S02]  /*12e70*/  PRMT R12, R8.reuse, 0x6420, R9.reuse ;  /* 0x00006420080c7816 */ /* 0x142fe40000000009 */
[----:B------:R-:W-:Y:S02]  /*12e80*/  PRMT R13, R8, 0x7531, R9 ;  /* 0x00007531080d7816 */ /* 0x000fe40000000009 */
[C-C-:B------:R-:W-:Y:S02]  /*12e90*/  PRMT R14, R10.reuse, 0x6420, R11.reuse ;  /* 0x000064200a0e7816 */ /* 0x140fe4000000000b */
[----:B------:R-:W-:Y:S02]  /*12ea0*/  PRMT R15, R10, 0x7531, R11 ;  /* 0x000075310a0f7816 */ /* 0x000fe4000000000b */
[----:B--2---:R-:W-:-:S02]  /*12eb0*/  PRMT R8, R4, 0x6420, R5 ;  /* 0x0000642004087816 */ /* 0x004fc40000000005 */
[----:B------:R-:W-:Y:S01]  /*12ec0*/  PRMT R9, R4, 0x7531, R5 ;  /* 0x0000753104097816 */ /* 0x000fe20000000005 */
[----:B------:R-:W-:Y:S01]  /*12ed0*/  STSM.16.M88.4 [R0], R12 ;  /* 0x0000000c00007844 */ /* 0x000fe20000000200 */
[C-C-:B------:R-:W-:Y:S02]  /*12ee0*/  PRMT R10, R6.reuse, 0x6420, R7.reuse ;  /* 0x00006420060a7816 */ /* 0x140fe40000000007 */
        /* <DEDUP_REMOVED lines=22> */
.L_x_1087:
[----:B0-----:R-:W0:Y:S01]  /*13050*/  S2R R0, SR_TID.X ;  /* 0x0000000000007919 */ /* 0x001e220000002100 */
[----:B-1----:R-:W-:Y:S01]  /*13060*/  SYNCS.ARRIVE.TRANS64.A1T0 RZ, [R3+URZ+0x20850], RZ ;  /* 0x020850ff03ff79a7 */ /* 0x002fe2000810003f */
[----:B------:R-:W-:Y:S01]  /*13070*/  IMAD.MOV.U32 R2, RZ, RZ, RZ ;  /* 0x000000ffff027224 */ /* 0x000fe200078e00ff */
[----:B0-----:R-:W-:Y:S01]  /*13080*/  LOP3.LUT R0, R0, 0x7f, RZ, 0xc0, !PT ;  /* 0x0000007f00007812 */ /* 0x001fe200078ec0ff */
[----:B------:R-:W-:Y:S03]  /*13090*/  BAR.SYNC.DEFER_BLOCKING 0x2, 0x80 ;  /* 0x0082000000007b1d */ /* 0x000fe60000010000 */
[----:B------:R-:W-:-:S13]  /*130a0*/  ISETP.NE.AND P0, PT, R0, RZ, PT ;  /* 0x000000ff0000720c */ /* 0x000fda0003f05270 */
[----:B------:R-:W-:-:S05]  /*130b0*/  @!P0 VIADD R0, R3, 0x20880 ;  /* 0x0002088003008836 */ /* 0x000fca0000000000 */
[----:B------:R-:W-:-:S04]  /*130c0*/  @!P0 PRMT R0, RZ, 0x654, R0 ;  /* 0x00000654ff008816 */ /* 0x000fc80000000000 */
[----:B------:R0:W-:Y:S02]  /*130d0*/  @!P0 SYNCS.ARRIVE.TRANS64.RED.A1T0 RZ, [R0+URZ], RZ ;  /* 0x000000ff00ff89a7 */ /* 0x0001e4000810043f */
[----:B0-----:R-:W-:-:S05]  /*130e0*/  VIADD R0, R19, 0x1 ;  /* 0x0000000113007836 */ /* 0x001fca0000000000 */
[----:B------:R-:W-:-:S04]  /*130f0*/  ISETP.NE.AND P0, PT, R0, 0x2, PT ;  /* 0x000000020000780c */ /* 0x000fc80003f05270 */
[----:B------:R-:W-:Y:S02]  /*13100*/  SEL R3, RZ, 0x1, P0 ;  /* 0x00000001ff037807 */ /* 0x000fe40000000000 */
[----:B------:R-:W-:Y:S02]  /*13110*/  SEL R0, R0, RZ, P0 ;  /* 0x000000ff00007207 */ /* 0x000fe40000000000 */
[----:B------:R-:W-:-:S07]  /*13120*/  LOP3.LUT R20, R20, R3, RZ, 0x3c, !PT ;  /* 0x0000000314147212 */ /* 0x000fce00078e3cff */
.L_x_1036:
[----:B------:R-:W0:Y:S01]  /*13130*/  S2R R4, SR_CgaCtaId ;  /* 0x0000000000047919 */ /* 0x000e220000008800 */
[----:B------:R-:W-:Y:S02]  /*13140*/  MOV R3, 0x400 ;  /* 0x0000040000037802 */ /* 0x000fe40000000f00 */
[----:B------:R-:W-:Y:S02]  /*13150*/  SHF.L.U32 R2, R2, 0x1f, RZ ;  /* 0x0000001f02027819 */ /* 0x000fe400000006ff */
[----:B0-----:R-:W-:-:S04]  /*13160*/  LEA R9, R4, R3, 0x18 ;  /* 0x0000000304097211 */ /* 0x001fc800078ec0ff */
[----:B------:R-:W0:Y:S02]  /*13170*/  SYNCS.PHASECHK.TRANS64.TRYWAIT P0, [R9+URZ+0x20820], R2 ;  /* 0x02082002090075a7 */ /* 0x000e24000800017f */
[----:B0-----:R-:W-:Y:S05]  /*13180*/  @!P0 BRA `(.L_x_1088) ;  /* 0x0000001400648947 */ /* 0x001fea0003800000 */
.L_x_1131:
        /* <DEDUP_REMOVED lines=8> */
[----:B------:R-:W-:-:S06]  /*13210*/  ULOP3.LUT UR4, UR38, 0x2, URZ, 0xfc, !UPT ;  /* 0x0000000226047892 */ /* 0x000fcc000f8efc3f */
[----:B------:R-:W-:-:S05]  /*13220*/  IMAD.U32 R2, RZ, RZ, UR4 ;  /* 0x00000004ff027e24 */ /* 0x000fca000f8e00ff */
[----:B------:R-:W-:-:S13]  /*13230*/  ISETP.NE.AND P0, PT, R2, 0x3, PT ;  /* 0x000000030200780c */ /* 0x000fda0003f05270 */
[----:B------:R-:W-:Y:S05]  /*13240*/  @!P0 BRA `(.L_x_1089) ;  /* 0x0000000000048947 */ /* 0x000fea0003800000 */
[----:B------:R-:W-:Y:S01]  /*13250*/  BPT.TRAP 0x1 ;  /* 0x000000040000795c */ /* 0x000fe20000300000 */
.L_x_1089:
        /* <DEDUP_REMOVED lines=12> */
.L_x_1132:
[----:B------:R-:W1:Y:S02]  /*13320*/  SYNCS.PHASECHK.TRANS64.TRYWAIT P1, [R7+URZ], R2 ;  /* 0x00000002070075a7 */ /* 0x000e64000802017f */
[----:B-1----:R-:W-:Y:S05]  /*13330*/  @!P1 BRA `(.L_x_1091) ;  /* 0x0000001400209947 */ /* 0x002fea0003800000 */
.L_x_1133:
[----:B------:R-:W-:Y:S05]  /*13340*/  @!P0 BRA `(.L_x_1092) ;  /* 0x0000000000048947 */ /* 0x000fea0003800000 */
[----:B------:R-:W-:Y:S01]  /*13350*/  BPT.TRAP 0x1 ;  /* 0x000000040000795c */ /* 0x000fe20000300000 */
.L_x_1092:
[----:B0-----:R-:W-:-:S04]  /*13360*/  IMAD R5, R0, 0x8, R9 ;  /* 0x0000000800057824 */ /* 0x001fc800078e0209 */
[----:B------:R-:W0:Y:S02]  /*13370*/  SYNCS.PHASECHK.TRANS64.TRYWAIT P1, [R5+URZ+0x20860], R4 ;  /* 0x02086004050075a7 */ /* 0x000e24000802017f */
[----:B0-----:R-:W-:Y:S05]  /*13380*/  @!P1 BRA `(.L_x_1093) ;  /* 0x0000001400209947 */ /* 0x001fea0003800000 */
.L_x_1134:
[----:B------:R-:W-:Y:S05]  /*13390*/  @!P0 BRA `(.L_x_1094) ;  /* 0x0000000000048947 */ /* 0x000fea0003800000 */
[----:B------:R-:W-:Y:S01]  /*133a0*/  BPT.TRAP 0x1 ;  /* 0x000000040000795c */ /* 0x000fe20000300000 */
.L_x_1094:
[----:B------:R-:W-:-:S04]  /*133b0*/  IMAD R3, R3, 0x8, R9 ;  /* 0x0000000803037824 */ /* 0x000fc800078e0209 */
[----:B------:R-:W2:Y:S02]  /*133c0*/  SYNCS.PHASECHK.TRANS64.TRYWAIT P1, [R3+URZ+0x20860], R2 ;  /* 0x02086002030075a7 */ /* 0x000ea4000802017f */
[----:B--2---:R-:W-:Y:S05]  /*133d0*/  @!P1 BRA `(.L_x_1095) ;  /* 0x0000001400209947 */ /* 0x004fea0003800000 */
.L_x_1135:
[----:B------:R-:W-:Y:S05]  /*133e0*/  @!P0 BRA `(.L_x_1096) ;  /* 0x0000000000048947 */ /* 0x000fea0003800000 */
[----:B------:R-:W-:Y:S01]  /*133f0*/  BPT.TRAP 0x1 ;  /* 0x000000040000795c */ /* 0x000fe20000300000 */
.L_x_1096:
[----:B------:R-:W3:Y:S02]  /*13400*/  SYNCS.PHASECHK.TRANS64.TRYWAIT P0, [R5+URZ+0x20880], R4 ;  /* 0x02088004050075a7 */ /* 0x000ee4000800017f */
[----:B---3--:R-:W-:Y:S05]  /*13410*/  @!P0 BRA `(.L_x_1097) ;  /* 0x0000001400248947 */ /* 0x008fea0003800000 */
.L_x_1098:
[----:B----4-:R4:W0:Y:S02]  /*13420*/  SYNCS.PHASECHK.TRANS64.TRYWAIT P0, [R3+URZ+0x20880], R2 ;  /* 0x02088002030075a7 */ /* 0x010824000800017f */
[----:B0-----:R-:W-:Y:S05]  /*13430*/  @!P0 NANOSLEEP.SYNCS 0x989680 ;  /* 0x009896800000895d */ /* 0x001fea0003900000 */
[----:B------:R-:W0:Y:S02]  /*13440*/  @!P0 SYNCS.PHASECHK.TRANS64 P0, [R3+URZ+0x20880], R2 ;  /* 0x02088002030085a7 */ /* 0x000e24000800007f */
[----:B0-----:R-:W-:Y:S05]  /*13450*/  @!P0 BRA `(.L_x_1098) ;  /* 0xfffffffc00f08947 */ /* 0x001fea000383ffff */
.L_x_948:
[----:B------:R-:W-:Y:S05]  /*13460*/  BSYNC B6 ;  /* 0x0000000000067941 */ /* 0x000fea0003800000 */
.L_x_945:
[----:B------:R-:W-:Y:S05]  /*13470*/  EXIT ;  /* 0x000000000000794d */ /* 0x000fea0003800000 */
.L_x_958:
[----:B0-----:R-:W-:-:S04]  /*13480*/  IMAD.U32 R3, RZ, RZ, UR41 ;  /* 0x00000029ff037e24 */ /* 0x001fc8000f8e00ff */
[----:B------:R0:W1:Y:S03]  /*13490*/  SYNCS.PHASECHK.TRANS64.TRYWAIT P0, [R3+URZ+0x20800], R0 ;  /* 0x02080000030075a7 */ /* 0x000066000800017f */
[----:B-1----:R-:W-:Y:S05]  /*134a0*/  @!P0 NANOSLEEP.SYNCS 0x989680 ;  /* 0x009896800000895d */ /* 0x002fea0003900000 */
[----:B------:R-:W1:Y:S02]  /*134b0*/  @!P0 SYNCS.PHASECHK.TRANS64 P0, [R3+URZ+0x20800], R0 ;  /* 0x02080000030085a7 */ /* 0x000e64000800007f */
[----:B-1----:R-:W-:Y:S05]  /*134c0*/  @!P0 BRA `(.L_x_958) ;  /* 0xfffffffc00ec8947 */ /* 0x002fea000383ffff */
[----:B------:R-:W-:Y:S05]  /*134d0*/  BRA `(.L_x_1099) ;  /* 0xfffffee400d47947 */ /* 0x000fea000383ffff */
.L_x_962:
[----:B-1----:R-:W-:-:S04]  /*134e0*/  IMAD.U32 R3, RZ, RZ, UR41 ;  /* 0x00000029ff037e24 */ /* 0x002fc8000f8e00ff */
[----:B------:R1:W2:Y:S03]  /*134f0*/  SYNCS.PHASECHK.TRANS64.TRYWAIT P0, [R3+URZ+0x20830], R0 ;  /* 0x02083000030075a7 */ /* 0x0002a6000800017f */
[----:B--2---:R-:W-:Y:S05]  /*13500*/  @!P0 NANOSLEEP.SYNCS 0x989680 ;  /* 0x009896800000895d */ /* 0x004fea0003900000 */
[----:B------:R-:W2:Y:S02]  /*13510*/  @!P0 SYNCS.PHASECHK.TRANS64 P0, [R3+URZ+0x20830], R0 ;  /* 0x02083000030085a7 */ /* 0x000ea4000800007f */
[----:B--2---:R-:W-:Y:S05]  /*13520*/  @!P0 BRA `(.L_x_962) ;  /* 0xfffffffc00ec8947 */ /* 0x004fea000383ffff */
[----:B------:R-:W-:Y:S05]  /*13530*/  BRA `(.L_x_961) ;  /* 0xfffffee400fc7947 */ /* 0x000fea000383ffff */
.L_x_978:
[----:B-1----:R-:W-:-:S04]  /*13540*/  IMAD.U32 R13, RZ, RZ, UR6 ;  /* 0x00000006ff0d7e24 */ /* 0x002fc8000f8e00ff */
[----:B------:R1:W2:Y:S03]  /*13550*/  SYNCS.PHASECHK.TRANS64.TRYWAIT P0, [R13+URZ+0x20830], R10 ;  /* 0x0208300a0d0075a7 */ /* 0x0002a6000800017f */
[----:B--2---:R-:W-:Y:S05]  /*13560*/  @!P0 NANOSLEEP.SYNCS 0x989680 ;  /* 0x009896800000895d */ /* 0x004fea0003900000 */
[----:B------:R-:W2:Y:S02]  /*13570*/  @!P0 SYNCS.PHASECHK.TRANS64 P0, [R13+URZ+0x20830], R10 ;  /* 0x0208300a0d0085a7 */ /* 0x000ea4000800007f */
[----:B--2---:R-:W-:Y:S05]  /*13580*/  @!P0 BRA `(.L_x_978) ;  /* 0xfffffffc00ec8947 */ /* 0x004fea000383ffff */
[----:B------:R-:W-:Y:S05]  /*13590*/  BRA `(.L_x_975) ;  /* 0xffffff1000a07947 */ /* 0x000fea000383ffff */
.L_x_982:
[----:B-1----:R-:W-:-:S04]  /*135a0*/  IMAD.U32 R13, RZ, RZ, UR6 ;  /* 0x00000006ff0d7e24 */ /* 0x002fc8000f8e00ff */
[----:B------:R1:W2:Y:S03]  /*135b0*/  SYNCS.PHASECHK.TRANS64.TRYWAIT P0, [R13+URZ+0x20850], R10 ;  /* 0x0208500a0d0075a7 */ /* 0x0002a6000800017f */
[----:B--2---:R-:W-:Y:S05]  /*135c0*/  @!P0 NANOSLEEP.SYNCS 0x989680 ;  /* 0x009896800000895d */ /* 0x004fea0003900000 */
[----:B------:R-:W2:Y:S02]  /*135d0*/  @!P0 SYNCS.PHASECHK.TRANS64 P0, [R13+URZ+0x20850], R10 ;  /* 0x0208500a0d0085a7 */ /* 0x000ea4000800007f */
[----:B--2---:R-:W-:Y:S05]  /*135e0*/  @!P0 BRA `(.L_x_982) ;  /* 0xfffffffc00ec8947 */ /* 0x004fea000383ffff */
[----:B------:R-:W-:Y:S05]  /*135f0*/  BRA `(.L_x_979) ;  /* 0xffffff1400687947 */ /* 0x000fea000383ffff */
.L_x_1000:
[----:B-1----:R-:W-:-:S04]  /*13600*/  IMAD.U32 R14, RZ, RZ, UR6 ;  /* 0x00000006ff0e7e24 */ /* 0x002fc8000f8e00ff */
[----:B------:R1:W2:Y:S03]  /*13610*/  SYNCS.PHASECHK.TRANS64.TRYWAIT P1, [R14+URZ+0x20830], R9 ;  /* 0x020830090e0075a7 */ /* 0x0002a6000802017f */
[----:B--2---:R-:W-:Y:S05]  /*13620*/  @!P1 NANOSLEEP.SYNCS 0x989680 ;  /* 0x009896800000995d */ /* 0x004fea0003900000 */
[----:B------:R-:W2:Y:S02]  /*13630*/  @!P1 SYNCS.PHASECHK.TRANS64 P1, [R14+URZ+0x20830], R9 ;  /* 0x020830090e0095a7 */ /* 0x000ea4000802007f */
[----:B--2---:R-:W-:Y:S05]  /*13640*/  @!P1 BRA `(.L_x_1000) ;  /* 0xfffffffc00ec9947 */ /* 0x004fea000383ffff */
[----:B------:R-:W-:Y:S05]  /*13650*/  BRA `(.L_x_997) ;  /* 0xffffff3800247947 */ /* 0x000fea000383ffff */
.L_x_1004:
[----:B-1----:R-:W-:-:S04]  /*13660*/  IMAD.U32 R14, RZ, RZ, UR6 ;  /* 0x00000006ff0e7e24 */ /* 0x002fc8000f8e00ff */
[----:B------:R1:W2:Y:S03]  /*13670*/  SYNCS.PHASECHK.TRANS64.TRYWAIT P0, [R14+URZ+0x20850], R9 ;  /* 0x020850090e0075a7 */ /* 0x0002a6000800017f */
[----:B--2---:R-:W-:Y:S05]  /*13680*/  @!P0 NANOSLEEP.SYNCS 0x989680 ;  /* 0x009896800000895d */ /* 0x004fea0003900000 */
[----:B------:R-:W2:Y:S02]  /*13690*/  @!P0 SYNCS.PHASECHK.TRANS64 P0, [R14+URZ+0x20850], R9 ;  /* 0x020850090e0085a7 */ /* 0x000ea4000800007f */
[----:B--2---:R-:W-:Y:S05]  /*136a0*/  @!P0 BRA `(.L_x_1004) ;  /* 0xfffffffc00ec8947 */ /* 0x004fea000383ffff */
[----:B------:R-:W-:Y:S05]  /*136b0*/  BRA `(.L_x_1001) ;  /* 0xffffff3800f87947 */ /* 0x000fea000383ffff */
.L_x_1011:
[----:B-1----:R-:W-:-:S04]  /*136c0*/  IMAD.U32 R14, RZ, RZ, UR6 ;  /* 0x00000006ff0e7e24 */ /* 0x002fc8000f8e00ff */
[----:B------:R1:W2:Y:S03]  /*136d0*/  SYNCS.PHASECHK.TRANS64.TRYWAIT P1, [R14+URZ+0x20830], R9 ;  /* 0x020830090e0075a7 */ /* 0x0002a6000802017f */
[----:B--2---:R-:W-:Y:S05]  /*136e0*/  @!P1 NANOSLEEP.SYNCS 0x989680 ;  /* 0x009896800000995d */ /* 0x004fea0003900000 */
[----:B------:R-:W2:Y:S02]  /*136f0*/  @!P1 SYNCS.PHASECHK.TRANS64 P1, [R14+URZ+0x20830], R9 ;  /* 0x020830090e0095a7 */ /* 0x000ea4000802007f */
[----:B--2---:R-:W-:Y:S05]  /*13700*/  @!P1 BRA `(.L_x_1011) ;  /* 0xfffffffc00ec9947 */ /* 0x004fea000383ffff */
[----:B------:R-:W-:Y:S05]  /*13710*/  BRA `(.L_x_1008) ;  /* 0xffffff5000687947 */ /* 0x000fea000383ffff */
.L_x_1015:
[----:B-1----:R-:W-:-:S04]  /*13720*/  IMAD.U32 R14, RZ, RZ, UR6 ;  /* 0x00000006ff0e7e24 */ /* 0x002fc8000f8e00ff */
[----:B------:R1:W2:Y:S03]  /*13730*/  SYNCS.PHASECHK.TRANS64.TRYWAIT P0, [R14+URZ+0x20850], R9 ;  /* 0x020850090e0075a7 */ /* 0x0002a6000800017f */
[----:B--2---:R-:W-:Y:S05]  /*13740*/  @!P0 NANOSLEEP.SYNCS 0x989680 ;  /* 0x009896800000895d */ /* 0x004fea0003900000 */
[----:B------:R-:W2:Y:S02]  /*13750*/  @!P0 SYNCS.PHASECHK.TRANS64 P0, [R14+URZ+0x20850], R9 ;  /* 0x020850090e0085a7 */ /* 0x000ea4000800007f */
[----:B--2---:R-:W-:Y:S05]  /*13760*/  @!P0 BRA `(.L_x_1015) ;  /* 0xfffffffc00ec8947 */ /* 0x004fea000383ffff */
[----:B------:R-:W-:Y:S05]  /*13770*/  BRA `(.L_x_1012) ;  /* 0xffffff54002c7947 */ /* 0x000fea000383ffff */
.L_x_1029:
[----:B-1----:R-:W-:-:S04]  /*13780*/  IMAD.U32 R5, RZ, RZ, UR14 ;  /* 0x0000000eff057e24 */ /* 0x002fc8000f8e00ff */
[----:B------:R1:W2:Y:S03]  /*13790*/  SYNCS.PHASECHK.TRANS64.TRYWAIT P0, [R5+URZ+0x20850], R4 ;  /* 0x02085004050075a7 */ /* 0x0002a6000800017f */
[----:B--2---:R-:W-:Y:S05]  /*137a0*/  @!P0 NANOSLEEP.SYNCS 0x989680 ;  /* 0x009896800000895d */ /* 0x004fea0003900000 */
[----:B------:R-:W2:Y:S02]  /*137b0*/  @!P0 SYNCS.PHASECHK.TRANS64 P0, [R5+URZ+0x20850], R4 ;  /* 0x02085004050085a7 */ /* 0x000ea4000800007f */
[----:B--2---:R-:W-:Y:S05]  /*137c0*/  @!P0 BRA `(.L_x_1029) ;  /* 0xfffffffc00ec8947 */ /* 0x004fea000383ffff */
[----:B------:R-:W-:Y:S05]  /*137d0*/  BRA `(.L_x_1028) ;  /* 0xffffff7000fc7947 */ /* 0x000fea000383ffff */
.L_x_1048:
[----:B------:R-:W-:Y:S02]  /*137e0*/  IMAD.MOV.U32 R13, RZ, RZ, R6 ;  /* 0x000000ffff0d7224 */ /* 0x000fe400078e0006 */
[----:B------:R-:W-:Y:S02]  /*137f0*/  IMAD.MOV.U32 R12, RZ, RZ, RZ ;  /* 0x000000ffff0c7224 */ /* 0x000fe400078e00ff */
[----:B------:R-:W-:Y:S02]  /*13800*/  IMAD.MOV.U32 R11, RZ, RZ, 0x1f ;  /* 0x0000001fff0b7424 */ /* 0x000fe400078e00ff */
[----:B------:R-:W-:-:S07]  /*13810*/  IMAD.MOV.U32 R15, RZ, RZ, -0x1 ;  /* 0xffffffffff0f7424 */ /* 0x000fce00078e00ff */
[----:B0-----:R-:W-:Y:S05]  /*13820*/  WARPSYNC.COLLECTIVE R15, `(.L_x_1100) ;  /* 0x000000000f087348 */ /* 0x001fea0003c00000 */
[----:B------:R1:W2:Y:S02]  /*13830*/  SHFL.IDX P6, R14, R13, R12, R11 ;  /* 0x0000000c0d0e7389 */ /* 0x0002a400000c000b */
[----:B012---:R-:W-:Y:S01]  /*13840*/  ENDCOLLECTIVE ;  /* 0x000000000000791b */ /* 0x007fe20003800000 */
.L_x_1100:
[----:B------:R-:W-:Y:S05]  /*13850*/  BRA `(.L_x_1101) ;  /* 0xffffffcc00e87947 */ /* 0x000fea000383ffff */
.L_x_1050:
[----:B------:R-:W-:Y:S01]  /*13860*/  BSSY B0, `(.L_x_1102) ;  /* 0x0000006000007945 */ /* 0x000fe20003800000 */
[----:B------:R-:W-:-:S07]  /*13870*/  IMAD.MOV.U32 R15, RZ, RZ, -0x1 ;  /* 0xffffffffff0f7424 */ /* 0x000fce00078e00ff */
[----:B01----:R-:W-:Y:S05]  /*13880*/  WARPSYNC.COLLECTIVE R15, `(.L_x_1103) ;  /* 0x000000000f0c7348 */ /* 0x003fea0003c00000 */
[----:B------:R-:W-:Y:S02]  /*13890*/  ELECT P6, UR62, PT ;  /* 0x00000000003e782f */ /* 0x000fe400038c0000 */
[----:B------:R-:W-:Y:S01]  /*138a0*/  MOV R14, UR62 ;  /* 0x0000003e000e7c02 */ /* 0x000fe20008000f00 */
[----:B01----:R-:W-:Y:S10]  /*138b0*/  ENDCOLLECTIVE ;  /* 0x000000000000791b */ /* 0x003ff40003800000 */
.L_x_1103:
[----:B------:R-:W-:Y:S05]  /*138c0*/  BSYNC B0 ;  /* 0x0000000000007941 */ /* 0x000fea0003800000 */
.L_x_1102:
[----:B------:R-:W-:Y:S05]  /*138d0*/  BRA `(.L_x_1104) ;  /* 0xffffffcc00ec7947 */ /* 0x000fea000383ffff */
.L_x_1052:
[----:B--2---:R2:W3:Y:S02]  /*138e0*/  SYNCS.PHASECHK.TRANS64.TRYWAIT P0, [R19+URZ+0x20880], R2 ;  /* 0x02088002130075a7 */ /* 0x0044e4000800017f */
[----:B---3--:R-:W-:Y:S05]  /*138f0*/  @!P0 NANOSLEEP.SYNCS 0x989680 ;  /* 0x009896800000895d */ /* 0x008fea0003900000 */
[----:B------:R-:W3:Y:S02]  /*13900*/  @!P0 SYNCS.PHASECHK.TRANS64 P0, [R19+URZ+0x20880], R2 ;  /* 0x02088002130085a7 */ /* 0x000ee4000800007f */
[----:B---3--:R-:W-:Y:S05]  /*13910*/  @!P0 BRA `(.L_x_1052) ;  /* 0xfffffffc00f08947 */ /* 0x008fea000383ffff */
[----:B------:R-:W-:Y:S05]  /*13920*/  BRA `(.L_x_1105) ;  /* 0xffffffd0003c7947 */ /* 0x000fea000383ffff */
.L_x_1054:
[----:B---3--:R3:W4:Y:S02]  /*13930*/  SYNCS.PHASECHK.TRANS64.TRYWAIT P0, [R19+URZ+0x20840], R2 ;  /* 0x02084002130075a7 */ /* 0x008724000800017f */
[----:B----4-:R-:W-:Y:S05]  /*13940*/  @!P0 NANOSLEEP.SYNCS 0x989680 ;  /* 0x009896800000895d */ /* 0x010fea0003900000 */
[----:B------:R-:W4:Y:S02]  /*13950*/  @!P0 SYNCS.PHASECHK.TRANS64 P0, [R19+URZ+0x20840], R2 ;  /* 0x02084002130085a7 */ /* 0x000f24000800007f */
[----:B----4-:R-:W-:Y:S05]  /*13960*/  @!P0 BRA `(.L_x_1054) ;  /* 0xfffffffc00f08947 */ /* 0x010fea000383ffff */
[----:B------:R-:W-:Y:S05]  /*13970*/  BRA `(.L_x_1106) ;  /* 0xffffffd000987947 */ /* 0x000fea000383ffff */
.L_x_1057:
[----:B------:R-:W-:Y:S01]  /*13980*/  IMAD.MOV.U32 R13, RZ, RZ, R5 ;  /* 0x000000ffff0d7224 */ /* 0x000fe200078e0005 */
[----:B------:R-:W-:Y:S01]  /*13990*/  LEA.HI R2, R9, UR40, RZ, 0x1d ;  /* 0x0000002809027c11 */ /* 0x000fe2000f8fe8ff */
[----:B------:R-:W-:Y:S02]  /*139a0*/  IMAD.MOV.U32 R12, RZ, RZ, RZ ;  /* 0x000000ffff0c7224 */ /* 0x000fe400078e00ff */
[----:B------:R-:W-:Y:S02]  /*139b0*/  IMAD.MOV.U32 R11, RZ, RZ, 0x181f ;  /* 0x0000181fff0b7424 */ /* 0x000fe400078e00ff */
[----:B------:R-:W-:-:S07]  /*139c0*/  IMAD.MOV.U32 R15, RZ, RZ, -0x1 ;  /* 0xffffffffff0f7424 */ /* 0x000fce00078e00ff */
[----:B------:R-:W-:Y:S05]  /*139d0*/  WARPSYNC.COLLECTIVE R15, `(.L_x_1107) ;  /* 0x000000000f087348 */ /* 0x000fea0003c00000 */
[----:B------:R0:W1:Y:S02]  /*139e0*/  SHFL.IDX P6, R14, R13, R12, R11 ;  /* 0x0000000c0d0e7389 */ /* 0x00006400000c000b */
[----:B01----:R-:W-:Y:S01]  /*139f0*/  ENDCOLLECTIVE ;  /* 0x000000000000791b */ /* 0x003fe20003800000 */
.L_x_1107:
[----:B------:R-:W-:Y:S02]  /*13a00*/  IMAD.MOV.U32 R13, RZ, RZ, R0 ;  /* 0x000000ffff0d7224 */ /* 0x000fe400078e0000 */
[----:B------:R-:W-:-:S07]  /*13a10*/  IMAD.MOV.U32 R6, RZ, RZ, R14 ;  /* 0x000000ffff067224 */ /* 0x000fce00078e000e */
[----:B------:R-:W-:Y:S05]  /*13a20*/  WARPSYNC.COLLECTIVE R15, `(.L_x_1108) ;  /* 0x000000000f087348 */ /* 0x000fea0003c00000 */
[----:B------:R0:W1:Y:S02]  /*13a30*/  SHFL.IDX P6, R14, R13, R12, R11 ;  /* 0x0000000c0d0e7389 */ /* 0x00006400000c000b */
[----:B01----:R-:W-:Y:S01]  /*13a40*/  ENDCOLLECTIVE ;  /* 0x000000000000791b */ /* 0x003fe20003800000 */
.L_x_1108:
        /* <DEDUP_REMOVED lines=10> */
.L_x_1109:
        /* <DEDUP_REMOVED lines=17> */
.L_x_1110:
[----:B------:R-:W-:Y:S02]  /*13c00*/  @!P2 VIADD R8, R4, UR39 ;  /* 0x000000270408ac36 */ /* 0x000fe40008000000 */
[----:B------:R-:W-:Y:S02]  /*13c10*/  IMAD.MOV.U32 R13, RZ, RZ, R5 ;  /* 0x000000ffff0d7224 */ /* 0x000fe400078e0005 */
[----:B------:R-:W-:Y:S02]  /*13c20*/  IMAD.MOV.U32 R12, RZ, RZ, 0x2 ;  /* 0x00000002ff0c7424 */ /* 0x000fe400078e00ff */
[----:B------:R-:W-:-:S07]  /*13c30*/  IMAD.MOV.U32 R7, RZ, RZ, R14 ;  /* 0x000000ffff077224 */ /* 0x000fce00078e000e */
[----:B------:R-:W-:Y:S05]  /*13c40*/  WARPSYNC.COLLECTIVE R15, `(.L_x_1111) ;  /* 0x000000000f087348 */ /* 0x000fea0003c00000 */
[----:B------:R0:W1:Y:S02]  /*13c50*/  SHFL.IDX P6, R14, R13, R12, R11 ;  /* 0x0000000c0d0e7389 */ /* 0x00006400000c000b */
[----:B01----:R-:W-:Y:S01]  /*13c60*/  ENDCOLLECTIVE ;  /* 0x000000000000791b */ /* 0x003fe20003800000 */
.L_x_1111:
        /* <DEDUP_REMOVED lines=17> */
.L_x_1112:
[----:B------:R-:W-:Y:S02]  /*13d80*/  @!P2 VIADD R8, R4, UR39 ;  /* 0x000000270408ac36 */ /* 0x000fe40008000000 */
[----:B------:R-:W-:Y:S02]  /*13d90*/  IMAD.MOV.U32 R13, RZ, RZ, R5 ;  /* 0x000000ffff0d7224 */ /* 0x000fe400078e0005 */
[----:B------:R-:W-:Y:S02]  /*13da0*/  IMAD.MOV.U32 R12, RZ, RZ, 0x3 ;  /* 0x00000003ff0c7424 */ /* 0x000fe400078e00ff */
[----:B------:R-:W-:-:S07]  /*13db0*/  IMAD.MOV.U32 R7, RZ, RZ, R14 ;  /* 0x000000ffff077224 */ /* 0x000fce00078e000e */
[----:B------:R-:W-:Y:S05]  /*13dc0*/  WARPSYNC.COLLECTIVE R15, `(.L_x_1113) ;  /* 0x000000000f087348 */ /* 0x000fea0003c00000 */
[----:B------:R0:W1:Y:S02]  /*13dd0*/  SHFL.IDX P6, R14, R13, R12, R11 ;  /* 0x0000000c0d0e7389 */ /* 0x00006400000c000b */
[----:B01----:R-:W-:Y:S01]  /*13de0*/  ENDCOLLECTIVE ;  /* 0x000000000000791b */ /* 0x003fe20003800000 */
.L_x_1113:
        /* <DEDUP_REMOVED lines=17> */
.L_x_1114:
[----:B------:R-:W-:Y:S02]  /*13f00*/  @!P2 VIADD R8, R4, UR39 ;  /* 0x000000270408ac36 */ /* 0x000fe40008000000 */
[----:B------:R-:W-:Y:S02]  /*13f10*/  IMAD.MOV.U32 R13, RZ, RZ, R5 ;  /* 0x000000ffff0d7224 */ /* 0x000fe400078e0005 */
[----:B------:R-:W-:Y:S02]  /*13f20*/  IMAD.MOV.U32 R12, RZ, RZ, 0x4 ;  /* 0x00000004ff0c7424 */ /* 0x000fe400078e00ff */
[----:B------:R-:W-:-:S07]  /*13f30*/  IMAD.MOV.U32 R7, RZ, RZ, R14 ;  /* 0x000000ffff077224 */ /* 0x000fce00078e000e */
[----:B------:R-:W-:Y:S05]  /*13f40*/  WARPSYNC.COLLECTIVE R15, `(.L_x_1115) ;  /* 0x000000000f087348 */ /* 0x000fea0003c00000 */
[----:B------:R0:W1:Y:S02]  /*13f50*/  SHFL.IDX P6, R14, R13, R12, R11 ;  /* 0x0000000c0d0e7389 */ /* 0x00006400000c000b */
[----:B01----:R-:W-:Y:S01]  /*13f60*/  ENDCOLLECTIVE ;  /* 0x000000000000791b */ /* 0x003fe20003800000 */
.L_x_1115:
        /* <DEDUP_REMOVED lines=17> */
.L_x_1116:
[----:B------:R-:W-:Y:S02]  /*14080*/  @!P2 VIADD R8, R4, UR39 ;  /* 0x000000270408ac36 */ /* 0x000fe40008000000 */
[----:B------:R-:W-:Y:S02]  /*14090*/  IMAD.MOV.U32 R13, RZ, RZ, R5 ;  /* 0x000000ffff0d7224 */ /* 0x000fe400078e0005 */
[----:B------:R-:W-:Y:S02]  /*140a0*/  IMAD.MOV.U32 R12, RZ, RZ, 0x5 ;  /* 0x00000005ff0c7424 */ /* 0x000fe400078e00ff */
[----:B------:R-:W-:-:S07]  /*140b0*/  IMAD.MOV.U32 R7, RZ, RZ, R14 ;  /* 0x000000ffff077224 */ /* 0x000fce00078e000e */
[----:B------:R-:W-:Y:S05]  /*140c0*/  WARPSYNC.COLLECTIVE R15, `(.L_x_1117) ;  /* 0x000000000f087348 */ /* 0x000fea0003c00000 */
[----:B------:R0:W1:Y:S02]  /*140d0*/  SHFL.IDX P6, R14, R13, R12, R11 ;  /* 0x0000000c0d0e7389 */ /* 0x00006400000c000b */
[----:B01----:R-:W-:Y:S01]  /*140e0*/  ENDCOLLECTIVE ;  /* 0x000000000000791b */ /* 0x003fe20003800000 */
.L_x_1117:
        /* <DEDUP_REMOVED lines=17> */
.L_x_1118:
[----:B------:R-:W-:Y:S02]  /*14200*/  @!P2 VIADD R8, R4, UR39 ;  /* 0x000000270408ac36 */ /* 0x000fe40008000000 */
[----:B------:R-:W-:Y:S02]  /*14210*/  IMAD.MOV.U32 R13, RZ, RZ, R5 ;  /* 0x000000ffff0d7224 */ /* 0x000fe400078e0005 */
[----:B------:R-:W-:Y:S02]  /*14220*/  IMAD.MOV.U32 R12, RZ, RZ, 0x6 ;  /* 0x00000006ff0c7424 */ /* 0x000fe400078e00ff */
[----:B------:R-:W-:-:S07]  /*14230*/  IMAD.MOV.U32 R7, RZ, RZ, R14 ;  /* 0x000000ffff077224 */ /* 0x000fce00078e000e */
[----:B------:R-:W-:Y:S05]  /*14240*/  WARPSYNC.COLLECTIVE R15, `(.L_x_1119) ;  /* 0x000000000f087348 */ /* 0x000fea0003c00000 */
[----:B------:R0:W1:Y:S02]  /*14250*/  SHFL.IDX P6, R14, R13, R12, R11 ;  /* 0x0000000c0d0e7389 */ /* 0x00006400000c000b */
[----:B01----:R-:W-:Y:S01]  /*14260*/  ENDCOLLECTIVE ;  /* 0x000000000000791b */ /* 0x003fe20003800000 */
.L_x_1119:
        /* <DEDUP_REMOVED lines=15> */
.L_x_1120:
        /* <DEDUP_REMOVED lines=9> */
.L_x_1121:
        /* <DEDUP_REMOVED lines=10> */
[----:B------:R0:W-:Y:S04]  /*14490*/  @!P2 LDGSTS.E.BYPASS.LTC128B.128 [R8+0x13400], desc[UR44][R6.64], !P1 ;  /* 0x134000000608afae */ /* 0x0001e8000c901d6c */
[----:B------:R0:W-:Y:S02]  /*144a0*/  @!P2 LDGSTS.E.BYPASS.LTC128B.128 [R8+0x17400], desc[UR44][R6.64+0x80], !P0 ;  /* 0x174000800608afae */ /* 0x0001e4000c101d6c */
[----:B0-----:R-:W-:Y:S05]  /*144b0*/  WARPSYNC.COLLECTIVE R15, `(.L_x_1122) ;  /* 0x000000000f087348 */ /* 0x001fea0003c00000 */
[----:B------:R1:W2:Y:S02]  /*144c0*/  SHFL.IDX P6, R14, R13, R12, R11 ;  /* 0x0000000c0d0e7389 */ /* 0x0002a400000c000b */
[----:B012---:R-:W-:Y:S01]  /*144d0*/  ENDCOLLECTIVE ;  /* 0x000000000000791b */ /* 0x007fe20003800000 */
.L_x_1122:
[----:B------:R-:W-:Y:S05]  /*144e0*/  BRA `(.L_x_1123) ;  /* 0xffffffd000bc7947 */ /* 0x000fea000383ffff */
.L_x_1060:
[----:B--2---:R2:W3:Y:S02]  /*144f0*/  SYNCS.PHASECHK.TRANS64.TRYWAIT P0, [R19+URZ+0x20820], R0 ;  /* 0x02082000130075a7 */ /* 0x0044e4000800017f */
[----:B---3--:R-:W-:Y:S05]  /*14500*/  @!P0 NANOSLEEP.SYNCS 0x989680 ;  /* 0x009896800000895d */ /* 0x008fea0003900000 */
[----:B------:R-:W3:Y:S02]  /*14510*/  @!P0 SYNCS.PHASECHK.TRANS64 P0, [R19+URZ+0x20820], R0 ;  /* 0x02082000130085a7 */ /* 0x000ee4000800007f */
[----:B---3--:R-:W-:Y:S05]  /*14520*/  @!P0 BRA `(.L_x_1060) ;  /* 0xfffffffc00f08947 */ /* 0x008fea000383ffff */
[----:B------:R-:W-:Y:S05]  /*14530*/  BRA `(.L_x_1124) ;  /* 0xffffffd400007947 */ /* 0x000fea000383ffff */
.L_x_1065:
[----:B-1----:R1:W2:Y:S02]  /*14540*/  SYNCS.PHASECHK.TRANS64.TRYWAIT P0, [R7+URZ+0x20880], R5 ;  /* 0x02088005070075a7 */ /* 0x0022a4000800017f */
[----:B--2---:R-:W-:Y:S05]  /*14550*/  @!P0 NANOSLEEP.SYNCS 0x989680 ;  /* 0x009896800000895d */ /* 0x004fea0003900000 */
[----:B------:R-:W2:Y:S02]  /*14560*/  @!P0 SYNCS.PHASECHK.TRANS64 P0, [R7+URZ+0x20880], R5 ;  /* 0x02088005070085a7 */ /* 0x000ea4000800007f */
[----:B--2---:R-:W-:Y:S05]  /*14570*/  @!P0 BRA `(.L_x_1065) ;  /* 0xfffffffc00f08947 */ /* 0x004fea000383ffff */
[----:B------:R-:W-:Y:S05]  /*14580*/  BRA `(.L_x_1125) ;  /* 0xffffffd400bc7947 */ /* 0x000fea000383ffff */
.L_x_1070:
[----:B--2---:R2:W3:Y:S02]  /*14590*/  SYNCS.PHASECHK.TRANS64.TRYWAIT P0, [R7+URZ+0x20840], R5 ;  /* 0x02084005070075a7 */ /* 0x0044e4000800017f */
[----:B---3--:R-:W-:Y:S05]  /*145a0*/  @!P0 NANOSLEEP.SYNCS 0x989680 ;  /* 0x009896800000895d */ /* 0x008fea0003900000 */
[----:B------:R-:W3:Y:S02]  /*145b0*/  @!P0 SYNCS.PHASECHK.TRANS64 P0, [R7+URZ+0x20840], R5 ;  /* 0x02084005070085a7 */ /* 0x000ee4000800007f */
[----:B---3--:R-:W-:Y:S05]  /*145c0*/  @!P0 BRA `(.L_x_1070) ;  /* 0xfffffffc00f08947 */ /* 0x008fea000383ffff */
[----:B------:R-:W-:Y:S05]  /*145d0*/  BRA `(.L_x_1126) ;  /* 0xffffffd800687947 */ /* 0x000fea000383ffff */
.L_x_1076:
[----:B-1----:R1:W2:Y:S02]  /*145e0*/  SYNCS.PHASECHK.TRANS64.TRYWAIT P0, [R18+URZ+0x20870], R4 ;  /* 0x02087004120075a7 */ /* 0x0022a4000800017f */
[----:B--2---:R-:W-:Y:S05]  /*145f0*/  @!P0 NANOSLEEP.SYNCS 0x989680 ;  /* 0x009896800000895d */ /* 0x004fea0003900000 */
[----:B------:R-:W2:Y:S02]  /*14600*/  @!P0 SYNCS.PHASECHK.TRANS64 P0, [R18+URZ+0x20870], R4 ;  /* 0x02087004120085a7 */ /* 0x000ea4000800007f */
[----:B--2---:R-:W-:Y:S05]  /*14610*/  @!P0 BRA `(.L_x_1076) ;  /* 0xfffffffc00f08947 */ /* 0x004fea000383ffff */
[----:B------:R-:W-:Y:S05]  /*14620*/  BRA `(.L_x_1127) ;  /* 0xffffffdc003c7947 */ /* 0x000fea000383ffff */
.L_x_1078:
[----:B-1----:R1:W2:Y:S02]  /*14630*/  SYNCS.PHASECHK.TRANS64.TRYWAIT P0, [R18+URZ+0x20860], R4 ;  /* 0x02086004120075a7 */ /* 0x0022a4000800017f */
[----:B--2---:R-:W-:Y:S05]  /*14640*/  @!P0 NANOSLEEP.SYNCS 0x989680 ;  /* 0x009896800000895d */ /* 0x004fea0003900000 */
[----:B------:R-:W2:Y:S02]  /*14650*/  @!P0 SYNCS.PHASECHK.TRANS64 P0, [R18+URZ+0x20860], R4 ;  /* 0x02086004120085a7 */ /* 0x000ea4000800007f */
[----:B--2---:R-:W-:Y:S05]  /*14660*/  @!P0 BRA `(.L_x_1078) ;  /* 0xfffffffc00f08947 */ /* 0x004fea000383ffff */
[----:B------:R-:W-:Y:S05]  /*14670*/  BRA `(.L_x_1128) ;  /* 0xffffffdc00407947 */ /* 0x000fea000383ffff */
.L_x_1084:
[----:B-1----:R1:W2:Y:S02]  /*14680*/  SYNCS.PHASECHK.TRANS64.TRYWAIT P0, [R3+URZ+0x20870], R0 ;  /* 0x02087000030075a7 */ /* 0x0022a4000800017f */
[----:B--2---:R-:W-:Y:S05]  /*14690*/  @!P0 NANOSLEEP.SYNCS 0x989680 ;  /* 0x009896800000895d */ /* 0x004fea0003900000 */
[----:B------:R-:W2:Y:S02]  /*146a0*/  @!P0 SYNCS.PHASECHK.TRANS64 P0, [R3+URZ+0x20870], R0 ;  /* 0x02087000030085a7 */ /* 0x000ea4000800007f */
[----:B--2---:R-:W-:Y:S05]  /*146b0*/  @!P0 BRA `(.L_x_1084) ;  /* 0xfffffffc00f08947 */ /* 0x004fea000383ffff */
[----:B------:R-:W-:Y:S05]  /*146c0*/  BRA `(.L_x_1129) ;  /* 0xffffffe000e47947 */ /* 0x000fea000383ffff */
.L_x_1086:
[----:B-1----:R1:W2:Y:S02]  /*146d0*/  SYNCS.PHASECHK.TRANS64.TRYWAIT P0, [R3+URZ+0x20860], R0 ;  /* 0x02086000030075a7 */ /* 0x0022a4000800017f */
[----:B--2---:R-:W-:Y:S05]  /*146e0*/  @!P0 NANOSLEEP.SYNCS 0x989680 ;  /* 0x009896800000895d */ /* 0x004fea0003900000 */
[----:B------:R-:W2:Y:S02]  /*146f0*/  @!P0 SYNCS.PHASECHK.TRANS64 P0, [R3+URZ+0x20860], R0 ;  /* 0x02086000030085a7 */ /* 0x000ea4000800007f */
[----:B--2---:R-:W-:Y:S05]  /*14700*/  @!P0 BRA `(.L_x_1086) ;  /* 0xfffffffc00f08947 */ /* 0x004fea000383ffff */
[----:B------:R-:W-:Y:S05]  /*14710*/  BRA `(.L_x_1130) ;  /* 0xffffffe000f47947 */ /* 0x000fea000383ffff */
.L_x_1088:
[----:B0-----:R0:W1:Y:S02]  /*14720*/  SYNCS.PHASECHK.TRANS64.TRYWAIT P0, [R9+URZ+0x20820], R2 ;  /* 0x02082002090075a7 */ /* 0x001064000800017f */
[----:B-1----:R-:W-:Y:S05]  /*14730*/  @!P0 NANOSLEEP.SYNCS 0x989680 ;  /* 0x009896800000895d */ /* 0x002fea0003900000 */
[----:B------:R-:W1:Y:S02]  /*14740*/  @!P0 SYNCS.PHASECHK.TRANS64 P0, [R9+URZ+0x20820], R2 ;  /* 0x02082002090085a7 */ /* 0x000e64000800007f */
[----:B-1----:R-:W-:Y:S05]  /*14750*/  @!P0 BRA `(.L_x_1088) ;  /* 0xfffffffc00f08947 */ /* 0x002fea000383ffff */
[----:B------:R-:W-:Y:S05]  /*14760*/  BRA `(.L_x_1131) ;  /* 0xffffffe800887947 */ /* 0x000fea000383ffff */
.L_x_1090:
[----:B0-----:R0:W1:Y:S02]  /*14770*/  SYNCS.PHASECHK.TRANS64.TRYWAIT P1, [R5+URZ], R4 ;  /* 0x00000004050075a7 */ /* 0x001064000802017f */
[----:B-1----:R-:W-:Y:S05]  /*14780*/  @!P1 NANOSLEEP.SYNCS 0x989680 ;  /* 0x009896800000995d */ /* 0x002fea0003900000 */
[----:B------:R-:W1:Y:S02]  /*14790*/  @!P1 SYNCS.PHASECHK.TRANS64 P1, [R5+URZ], R4 ;  /* 0x00000004050095a7 */ /* 0x000e64000802007f */
[----:B-1----:R-:W-:Y:S05]  /*147a0*/  @!P1 BRA `(.L_x_1090) ;  /* 0xfffffffc00f09947 */ /* 0x002fea000383ffff */
[----:B------:R-:W-:Y:S05]  /*147b0*/  BRA `(.L_x_1132) ;  /* 0xffffffe800d87947 */ /* 0x000fea000383ffff */
.L_x_1091:
[----:B-1----:R1:W2:Y:S02]  /*147c0*/  SYNCS.PHASECHK.TRANS64.TRYWAIT P1, [R7+URZ], R2 ;  /* 0x00000002070075a7 */ /* 0x0022a4000802017f */
[----:B--2---:R-:W-:Y:S05]  /*147d0*/  @!P1 NANOSLEEP.SYNCS 0x989680 ;  /* 0x009896800000995d */ /* 0x004fea0003900000 */
[----:B------:R-:W2:Y:S02]  /*147e0*/  @!P1 SYNCS.PHASECHK.TRANS64 P1, [R7+URZ], R2 ;  /* 0x00000002070095a7 */ /* 0x000ea4000802007f */
[----:B--2---:R-:W-:Y:S05]  /*147f0*/  @!P1 BRA `(.L_x_1091) ;  /* 0xfffffffc00f09947 */ /* 0x004fea000383ffff */
[----:B------:R-:W-:Y:S05]  /*14800*/  BRA `(.L_x_1133) ;  /* 0xffffffe800cc7947 */ /* 0x000fea000383ffff */
.L_x_1093:
[----:B0-----:R0:W2:Y:S02]  /*14810*/  SYNCS.PHASECHK.TRANS64.TRYWAIT P1, [R5+URZ+0x20860], R4 ;  /* 0x02086004050075a7 */ /* 0x0010a4000802017f */
[----:B--2---:R-:W-:Y:S05]  /*14820*/  @!P1 NANOSLEEP.SYNCS 0x989680 ;  /* 0x009896800000995d */ /* 0x004fea0003900000 */
[----:B------:R-:W2:Y:S02]  /*14830*/  @!P1 SYNCS.PHASECHK.TRANS64 P1, [R5+URZ+0x20860], R4 ;  /* 0x02086004050095a7 */ /* 0x000ea4000802007f */
[----:B--2---:R-:W-:Y:S05]  /*14840*/  @!P1 BRA `(.L_x_1093) ;  /* 0xfffffffc00f09947 */ /* 0x004fea000383ffff */
[----:B------:R-:W-:Y:S05]  /*14850*/  BRA `(.L_x_1134) ;  /* 0xffffffe800cc7947 */ /* 0x000fea000383ffff */
.L_x_1095:
[----:B--2---:R2:W3:Y:S02]  /*14860*/  SYNCS.PHASECHK.TRANS64.TRYWAIT P1, [R3+URZ+0x20860], R2 ;  /* 0x02086002030075a7 */ /* 0x0044e4000802017f */
[----:B---3--:R-:W-:Y:S05]  /*14870*/  @!P1 NANOSLEEP.SYNCS 0x989680 ;  /* 0x009896800000995d */ /* 0x008fea0003900000 */
[----:B------:R-:W3:Y:S02]  /*14880*/  @!P1 SYNCS.PHASECHK.TRANS64 P1, [R3+URZ+0x20860], R2 ;  /* 0x02086002030095a7 */ /* 0x000ee4000802007f */
[----:B---3--:R-:W-:Y:S05]  /*14890*/  @!P1 BRA `(.L_x_1095) ;  /* 0xfffffffc00f09947 */ /* 0x008fea000383ffff */
[----:B------:R-:W-:Y:S05]  /*148a0*/  BRA `(.L_x_1135) ;  /* 0xffffffe800cc7947 */ /* 0x000fea000383ffff */
.L_x_1097:
[----:B---3--:R3:W4:Y:S02]  /*148b0*/  SYNCS.PHASECHK.TRANS64.TRYWAIT P0, [R5+URZ+0x20880], R4 ;  /* 0x02088004050075a7 */ /* 0x008724000800017f */
[----:B----4-:R-:W-:Y:S05]  /*148c0*/  @!P0 NANOSLEEP.SYNCS 0x989680 ;  /* 0x009896800000895d */ /* 0x010fea0003900000 */
[----:B------:R-:W4:Y:S02]  /*148d0*/  @!P0 SYNCS.PHASECHK.TRANS64 P0, [R5+URZ+0x20880], R4 ;  /* 0x02088004050085a7 */ /* 0x000f24000800007f */
[----:B----4-:R-:W-:Y:S05]  /*148e0*/  @!P0 BRA `(.L_x_1097) ;  /* 0xfffffffc00f08947 */ /* 0x010fea000383ffff */
[----:B------:R-:W-:Y:S05]  /*148f0*/  BRA `(.L_x_1098) ;  /* 0xffffffe800c87947 */ /* 0x000fea000383ffff */
.L_x_1136:
        /* <DEDUP_REMOVED lines=16> */
.L_x_13260:


//--------------------- .text._ZN7cutlass13device_kernelIN5flash11enable_sm90INS1_16FlashAttnFwdSm90INS1_25CollectiveMainloopFwdSm90ILi2EN4cute5tupleIJNS5_1CILi1EEES8_S8_EEENS6_IJNS7_ILi128EEENS7_ILi64EEENS7_ILi256EEEEEELi256ENS_12float_e4m3_tEfNS_4arch4Sm90ELb0ELb1ELb0ELb1ELb0ELb0ELb0ELb1ELb1ELb1ELb1ELb0EEENS1_21CollectiveEpilogueFwdINS6_IJSA_SC_SB_EEES9_NS_10bfloat16_tESG_Li256ELb1ELb1ELb1ELb1EEENS1_36VarlenDynamicPersistentTileSchedulerILi128ELi64ELi256ELi128ELb1ELb1ELb1ELb1ELb0ELb1EEEEEEEEEvNT_6ParamsE --------------------------
	.section	.text._ZN7cutlass13device_kernelIN5flash11enable_sm90INS1_16FlashAttnFwdSm90INS1_25CollectiveMainloopFwdSm90ILi2EN4cute5tupleIJNS5_1CILi1EEES8_S8_EEENS6_IJNS7_ILi128EEENS7_ILi64EEENS7_ILi256EEEEEELi256ENS_12float_e4m3_tEfNS_4arch4Sm90ELb0ELb1ELb0ELb1ELb0ELb0ELb0ELb1ELb1ELb1ELb1ELb0EEENS1_21CollectiveEpilogueFwdINS6_IJSA_SC_SB_EEES9_NS_10bfloat16_tESG_Li256ELb1ELb1ELb1ELb1EEENS1_36VarlenDynamicPersistentTileSchedulerILi128ELi64ELi256ELi128ELb1ELb1ELb1ELb1ELb0ELb1EEEEEEEEEvNT_6ParamsE,"ax",@progbits
	.align	128
.text._ZN7cutlass13device_kernelIN5flash11enable_sm90INS1_16FlashAttnFwdSm90INS1_25CollectiveMainloopFwdSm90ILi2EN4cute5tupleIJNS5_1CILi1EEES8_S8_EEENS6_IJNS7_ILi128EEENS7_ILi64EEENS7_ILi256EEEEEELi256ENS_12float_e4m3_tEfNS_4arch4Sm90ELb0ELb1ELb0ELb1ELb0ELb0ELb0ELb1ELb1ELb1ELb1ELb0EEENS1_21CollectiveEpilogueFwdINS6_IJSA_SC_SB_EEES9_NS_10bfloat16_tESG_Li256ELb1ELb1ELb1ELb1EEENS1_36VarlenDynamicPersistentTileSchedulerILi128ELi64ELi256ELi128ELb1ELb1ELb1ELb1ELb0ELb1EEEEEEEEEvNT_6ParamsE:
        .type           _ZN7cutlass13device_kernelIN5flash11enable_sm90INS1_16FlashAttnFwdSm90INS1_25CollectiveMainloopFwdSm90ILi2EN4cute5tupleIJNS5_1CILi1EEES8_S8_EEENS6_IJNS7_ILi128EEENS7_ILi64EEENS7_ILi256EEEEEELi256ENS_12float_e4m3_tEfNS_4arch4Sm90ELb0ELb1ELb0ELb1ELb0ELb0ELb0ELb1ELb1ELb1ELb1ELb0EEENS1_21CollectiveEpilogueFwdINS6_IJSA_SC_SB_EEES9_NS_10bfloat16_tESG_Li256ELb1ELb1ELb1ELb1EEENS1_36VarlenDynamicPersistentTileSchedulerILi128ELi64ELi256ELi128ELb1ELb1ELb1ELb1ELb0ELb1EEEEEEEEEvNT_6ParamsE,@function
        .size           _ZN7cutlass13device_kernelIN5flash11enable_sm90INS1_16FlashAttnFwdSm90INS1_25CollectiveMainloopFwdSm90ILi2EN4cute5tupleIJNS5_1CILi1EEES8_S8_EEENS6_IJNS7_ILi128EEENS7_ILi64EEENS7_ILi256EEEEEELi256ENS_12float_e4m3_tEfNS_4arch4Sm90ELb0ELb1ELb0ELb1ELb0ELb0ELb0ELb1ELb1ELb1ELb1ELb0EEENS1_21CollectiveEpilogueFwdINS6_IJSA_SC_SB_EEES9_NS_10bfloat16_tESG_Li256ELb1ELb1ELb1ELb1EEENS1_36VarlenDynamicPersistentTileSchedulerILi128ELi64ELi256ELi128ELb1ELb1ELb1ELb1ELb0ELb1EEEEEEEEEvNT_6ParamsE,(.L_x_13261 - _ZN7cutlass13device_kernelIN5flash11enable_sm90INS1_16FlashAttnFwdSm90INS1_25CollectiveMainloopFwdSm90ILi2EN4cute5tupleIJNS5_1CILi1EEES8_S8_EEENS6_IJNS7_ILi128EEENS7_ILi64EEENS7_ILi256EEEEEELi256ENS_12float_e4m3_tEfNS_4arch4Sm90ELb0ELb1ELb0ELb1ELb0ELb0ELb0ELb1ELb1ELb1ELb1ELb0EEENS1_21CollectiveEpilogueFwdINS6_IJSA_SC_SB_EEES9_NS_10bfloat16_tESG_Li256ELb1ELb1ELb1ELb1EEENS1_36VarlenDynamicPersistentTileSchedulerILi128ELi64ELi256ELi128ELb1ELb1ELb1ELb1ELb0ELb1EEEEEEEEEvNT_6ParamsE)
        .other          _ZN7cutlass13device_kernelIN5flash11enable_sm90INS1_16FlashAttnFwdSm90INS1_25CollectiveMainloopFwdSm90ILi2EN4cute5tupleIJNS5_1CILi1EEES8_S8_EEENS6_IJNS7_ILi128EEENS7_ILi64EEENS7_ILi256EEEEEELi256ENS_12float_e4m3_tEfNS_4arch4Sm90ELb0ELb1ELb0ELb1ELb0ELb0ELb0ELb1ELb1ELb1ELb1ELb0EEENS1_21CollectiveEpilogueFwdINS6_IJSA_SC_SB_EEES9_NS_10bfloat16_tESG_Li256ELb1ELb1ELb1ELb1EEENS1_36VarlenDynamicPersistentTileSchedulerILi128ELi64ELi256ELi128ELb1ELb1ELb1ELb1ELb0ELb1EEEEEEEEEvNT_6ParamsE,@"STO_CUDA_ENTRY STV_DEFAULT"
_ZN7cutlass13device_kernelIN5flash11enable_sm90INS1_16FlashAttnFwdSm90INS1_25CollectiveMainloopFwdSm90ILi2EN4cute5tupleIJNS5_1CILi1EEES8_S8_EEENS6_IJNS7_ILi128EEENS7_ILi64EEENS7_ILi256EEEEEELi256ENS_12float_e4m3_tEfNS_4arch4Sm90ELb0ELb1ELb0ELb1ELb0ELb0ELb0ELb1ELb1ELb1ELb1ELb0EEENS1_21CollectiveEpilogueFwdINS6_IJSA_SC_SB_EEES9_NS_10bfloat16_tESG_Li256ELb1ELb1ELb1ELb1EEENS1_36VarlenDynamicPersistentTileSchedulerILi128ELi64ELi256ELi128ELb1ELb1ELb1ELb1ELb0ELb1EEEEEEEEEvNT_6ParamsE:
        /* <DEDUP_REMOVED lines=18> */
.L_x_1138:
[----:B------:R-:W-:Y:S05]  /*0120*/  BSYNC B0 ;  /* 0x0000000000007941 */ /* 0x000fea0003800000 */
.L_x_1137:
        /* <DEDUP_REMOVED lines=41> */
.L_x_1139:
        /* <DEDUP_REMOVED lines=22> */
.L_x_1140:
        /* <DEDUP_REMOVED lines=18> */
.L_x_1141:
        /* <DEDUP_REMOVED lines=22> */
.L_x_1142:
        /* <DEDUP_REMOVED lines=22> */
.L_x_1143:
[----:B0-----:R-:W-:Y:S01]  /*0900*/  UMOV UR4, 0x1 ;  /* 0x0000000100047882 */ /* 0x001fe20000000000 */
[----:B------:R-:W-:Y:S01]  /*0910*/  PLOP3.LUT P0, PT, PT, PT, UP0, 0x80, 0x0 ;  /* 0x000000000000781c */ /* 0x000fe20003f0f008 */
[----:B------:R-:W-:Y:S01]  /*0920*/  USEL UR4, UR4, 0x2, !UP0 ;  /* 0x0000000204047887 */ /* 0x000fe2000c000000 */
[----:B------:R-:W-:Y:S01]  /*0930*/  NOP ;  /* 0x0000000000007918 */ /* 0x000fe20000000000 */
[----:B------:R-:W-:-:S04]  /*0940*/  ULDC.64 UR48, c[0x0][0x208] ;  /* 0x0000820000307ab9 */ /* 0x000fc80000000a00 */
[----:B------:R-:W-:-:S05]  /*0950*/  IMAD.U32 R2, RZ, RZ, UR4 ;  /* 0x00000004ff027e24 */ /* 0x000fca000f8e00ff */
[----:B------:R0:W-:Y:S01]  /*0960*/  STL [R1+0x3c], R2 ;  /* 0x00003c0201007387 */ /* 0x0001e20000100800 */
[----:B-12-4-:R-:W-:Y:S06]  /*0970*/  BAR.SYNC.DEFER_BLOCKING 0x0 ;  /* 0x0000000000007b1d */ /* 0x016fec0000010000 */
[----:B------:R-:W-:Y:S05]  /*0980*/  @!P0 BRA `(.L_x_1144) ;  /* 0x0000011400a88947 */ /* 0x000fea0003800000 */
.L_x_1145:
[----:B------:R-:W-:-:S08]  /*0990*/  NOP ;  /* 0x0000000000007918 */ /* 0x000fd00000000000 */
[----:B------:R-:W1:Y:S02]  /*09a0*/  USETMAXREG.TRY_ALLOC.CTAPOOL UP0, 0xf0 ;  /* 0x000000f0000079c8 */ /* 0x000e640008000600 */
[----:B-1----:R-:W-:-:S13]  /*09b0*/  PLOP3.LUT P0, PT, PT, PT, UP0, 0x80, 0x0 ;  /* 0x000000000000781c */ /* 0x002fda0003f0f008 */
[----:B------:R-:W-:Y:S05]  /*09c0*/  @!P0 BRA `(.L_x_1145) ;  /* 0xfffffffc00f08947 */ /* 0x000fea000383ffff */
[----:B0-----:R-:W0:Y:S01]  /*09d0*/  S2R R2, SR_TID.X ;  /* 0x0000000000027919 */ /* 0x001e220000002100 */
        /* <DEDUP_REMOVED lines=13> */
[----:B------:R-:W2:Y:S01]  /*0ab0*/  LDL R3, [R1+0x3c] ;  /* 0x00003c0001037983 */ /* 0x000ea20000100800 */
[----:B------:R-:W-:Y:S01]  /*0ac0*/  VIADD R0, R2, 0xffffff80 ;  /* 0xffffff8002007836 */ /* 0x000fe20000000000 */
[----:B------:R-:W-:Y:S01]  /*0ad0*/  R2UR UR5, R5 ;  /* 0x00000000050572ca */ /* 0x000fe200000e0000 */
[----:B------:R-:W-:Y:S01]  /*0ae0*/  UMOV UR60, URZ ;  /* 0x0000003f003c7c82 */ /* 0x000fe20008000000 */
[----:B------:R-:W-:Y:S01]  /*0af0*/  R2UR UR6, R6 ;  /* 0x00000000060672ca */ /* 0x000fe200000e0000 */
[----:B------:R-:W-:Y:S01]  /*0b00*/  UMOV UR36, URZ ;  /* 0x0000003f00247c82 */ /* 0x000fe20008000000 */
[----:B------:R-:W-:Y:S01]  /*0b10*/  R2UR UR52, R7 ;  /* 0x00000000073472ca */ /* 0x000fe200000e0000 */
[----:B------:R-:W-:Y:S01]  /*0b20*/  UMOV UR37, URZ ;  /* 0x0000003f00257c82 */ /* 0x000fe20008000000 */
[----:B--2---:R-:W-:Y:S02]  /*0b30*/  R2UR UR4, R3 ;  /* 0x00000000030472ca */ /* 0x004fe400000e0000 */
[----:B------:R-:W-:-:S04]  /*0b40*/  SHF.R.S32.HI R3, RZ, 0x1f, R0 ;  /* 0x0000001fff037819 */ /* 0x000fc80000011400 */
[CC--:B------:R-:W-:Y:S02]  /*0b50*/  LEA.HI R2, R3.reuse, R0.reuse, RZ, 0x7 ;  /* 0x0000000003027211 */ /* 0x0c0fe400078f38ff */
[CC--:B------:R-:W-:Y:S02]  /*0b60*/  LEA.HI R4, R3.reuse, R0.reuse, RZ, 0x5 ;  /* 0x0000000003047211 */ /* 0x0c0fe400078f28ff */
[----:B------:R-:W-:Y:S02]  /*0b70*/  LOP3.LUT R217, R2, 0xffffff80, RZ, 0xc0, !PT ;  /* 0xffffff8002d97812 */ /* 0x000fe400078ec0ff */
[CC--:B------:R-:W-:Y:S01]  /*0b80*/  LEA.HI R5, R3.reuse, R0.reuse, RZ, 0x2 ;  /* 0x0000000003057211 */ /* 0x0c0fe200078f10ff */
[----:B------:R-:W-:Y:S01]  /*0b90*/  IMAD.SHL.U32 R6, R4, 0x20, RZ ;  /* 0x0000002004067824 */ /* 0x000fe200078e00ff */
[----:B------:R-:W-:Y:S01]  /*0ba0*/  LEA.HI R3, R3, R0, RZ, 0x4 ;  /* 0x0000000003037211 */ /* 0x000fe200078f20ff */
[----:B------:R-:W-:Y:S01]  /*0bb0*/  IMAD.IADD R217, R0, 0x1, -R217 ;  /* 0x0000000100d97824 */ /* 0x000fe200078e0ad9 */
[----:B------:R-:W-:Y:S01]  /*0bc0*/  LOP3.LUT R11, R5, 0xfffffffc, RZ, 0xc0, !PT ;  /* 0xfffffffc050b7812 */ /* 0x000fe200078ec0ff */
[----:B------:R-:W-:Y:S01]  /*0bd0*/  ULOP3.LUT UR61, UR4, 0x1, URZ, 0xfc, !UPT ;  /* 0x00000001043d7892 */ /* 0x000fe2000f8efc3f */
[----:B------:R-:W-:-:S02]  /*0be0*/  LOP3.LUT R5, R3, 0x3fffff0, RZ, 0xc0, !PT ;  /* 0x03fffff003057812 */ /* 0x000fc400078ec0ff */
[----:B------:R-:W-:Y:S01]  /*0bf0*/  SHF.R.S32.HI R8, RZ, 0x1f, R217 ;  /* 0x0000001fff087819 */ /* 0x000fe200000114d9 */
[C---:B------:R-:W-:Y:S01]  /*0c00*/  IMAD.IADD R12, R0.reuse, 0x1, -R11 ;  /* 0x00000001000c7824 */ /* 0x040fe200078e0a0b */
[----:B------:R-:W-:Y:S01]  /*0c10*/  SHF.R.S32.HI R4, RZ, 0x4, R3 ;  /* 0x00000004ff047819 */ /* 0x000fe20000011403 */
[----:B------:R-:W-:Y:S01]  /*0c20*/  IMAD.IADD R5, R0, 0x1, -R5 ;  /* 0x0000000100057824 */ /* 0x000fe200078e0a05 */
[----:B------:R-:W-:Y:S02]  /*0c30*/  LEA.HI R9, R8, R217, RZ, 0x2 ;  /* 0x000000d908097211 */ /* 0x000fe400078f10ff */
[----:B------:R-:W-:Y:S02]  /*0c40*/  LEA.HI R0, R3, R4, RZ, 0x1 ;  /* 0x0000000403007211 */ /* 0x000fe400078f08ff */
[--C-:B------:R-:W-:Y:S02]  /*0c50*/  SHF.R.S32.HI R10, RZ, 0x2, R9.reuse ;  /* 0x00000002ff0a7819 */ /* 0x100fe40000011409 */
[----:B------:R-:W-:-:S02]  /*0c60*/  SHF.R.S32.HI R7, RZ, 0x1f, R9 ;  /* 0x0000001fff077819 */ /* 0x000fc40000011409 */
[----:B------:R-:W-:Y:S02]  /*0c70*/  SHF.R.S32.HI R3, RZ, 0x7, R2 ;  /* 0x00000007ff037819 */ /* 0x000fe40000011402 */
[----:B------:R-:W-:Y:S02]  /*0c80*/  LEA.HI R11, R7, R10, RZ, 0x3 ;  /* 0x0000000a070b7211 */ /* 0x000fe400078f18ff */
[----:B------:R-:W-:Y:S02]  /*0c90*/  LOP3.LUT R6, R6, 0xfffffc00, RZ, 0xc0, !PT ;  /* 0xfffffc0006067812 */ /* 0x000fe400078ec0ff */
[----:B------:R-:W-:Y:S02]  /*0ca0*/  LOP3.LUT R7, R0, 0x1ffffffe, RZ, 0xc0, !PT ;  /* 0x1ffffffe00077812 */ /* 0x000fe400078ec0ff */
[----:B------:R-:W-:Y:S01]  /*0cb0*/  LOP3.LUT R11, R11, 0xfffffff8, RZ, 0xc0, !PT ;  /* 0xfffffff80b0b7812 */ /* 0x000fe200078ec0ff */
[----:B------:R-:W-:Y:S01]  /*0cc0*/  IMAD R6, R5, 0x40, R6 ;  /* 0x0000004005067824 */ /* 0x000fe200078e0206 */
[----:B------:R-:W-:Y:S01]  /*0cd0*/  LEA.HI R2, R2, R3, RZ, 0x1 ;  /* 0x0000000302027211 */ /* 0x000fe200078f08ff */
[----:B------:R-:W-:Y:S01]  /*0ce0*/  IMAD.IADD R7, R4, 0x1, -R7 ;  /* 0x0000000104077824 */ /* 0x000fe200078e0a07 */
[----:B------:R-:W-:Y:S01]  /*0cf0*/  LEA.HI R8, R8, R217, RZ, 0x5 ;  /* 0x000000d908087211 */ /* 0x000fe200078f28ff */
[----:B------:R-:W-:Y:S01]  /*0d00*/  IMAD.IADD R11, R10, 0x1, -R11 ;  /* 0x000000010a0b7824 */ /* 0x000fe200078e0a0b */
[----:B------:R-:W-:-:S02]  /*0d10*/  LEA.HI R0, R12, R12, RZ, 0x1 ;  /* 0x0000000c0c007211 */ /* 0x000fc400078f08ff */
[----:B------:R-:W-:Y:S02]  /*0d20*/  LOP3.LUT R2, R2, 0x3fffffe, RZ, 0xc0, !PT ;  /* 0x03fffffe02027812 */ /* 0x000fe400078ec0ff */
[----:B------:R-:W-:Y:S02]  /*0d30*/  SHF.R.S32.HI R8, RZ, 0x5, R8 ;  /* 0x00000005ff087819 */ /* 0x000fe40000011408 */
[----:B------:R-:W-:Y:S01]  /*0d40*/  LOP3.LUT R5, R0, 0x1ffffffe, RZ, 0xc0, !PT ;  /* 0x1ffffffe00057812 */ /* 0x000fe200078ec0ff */
[----:B------:R-:W-:Y:S01]  /*0d50*/  IMAD R0, R7, 0x8, R6 ;  /* 0x0000000807007824 */ /* 0x000fe200078e0206 */
[----:B------:R-:W-:Y:S01]  /*0d60*/  LOP3.LUT R4, R9, 0x7ffffffc, RZ, 0xc0, !PT ;  /* 0x7ffffffc09047812 */ /* 0x000fe200078ec0ff */
[----:B------:R-:W-:Y:S02]  /*0d70*/  IMAD.IADD R3, R3, 0x1, -R2 ;  /* 0x0000000103037824 */ /* 0x000fe400078e0a02 */
[----:B------:R-:W-:Y:S01]  /*0d80*/  IMAD R8, R8, 0x10, R11 ;  /* 0x0000001008087824 */ /* 0x000fe200078e020b */
[----:B------:R0:W-:Y:S01]  /*0d90*/  STL [R1+0x2c], R0 ;  /* 0x00002c0001007387 */ /* 0x0001e20000100800 */
[----:B------:R-:W-:-:S02]  /*0da0*/  IMAD.IADD R2, R217, 0x1, -R4 ;  /* 0x00000001d9027824 */ /* 0x000fc400078e0a04 */
[----:B------:R-:W-:Y:S02]  /*0db0*/  IMAD.IADD R5, R12, 0x1, -R5 ;  /* 0x000000010c057824 */ /* 0x000fe400078e0a05 */
[----:B------:R-:W-:-:S04]  /*0dc0*/  IMAD.SHL.U32 R2, R2, 0x2, RZ ;  /* 0x0000000202027824 */ /* 0x000fc800078e00ff */
[C---:B------:R-:W-:Y:S02]  /*0dd0*/  VIADD R215, R2.reuse, 0x8 ;  /* 0x0000000802d77836 */ /* 0x040fe40000000000 */
        /* <DEDUP_REMOVED lines=57> */
[----:B------:R-:W-:Y:S01]  /*1170*/  SHF.R.S32.HI R219, RZ, 0x1f, R19 ;  /* 0x0000001fffdb7819 */ /* 0x000fe20000011413 */
[----:B------:R-:W-:Y:S01]  /*1180*/  IMAD R16, R5, 0x8, R0 ;  /* 0x0000000805107824 */ /* 0x000fe200078e0200 */
[----:B0-----:R-:W-:-:S07]  /*1190*/  SHF.R.S32.HI R218, RZ, 0x1f, R18 ;  /* 0x0000001fffda7819 */ /* 0x001fce0000011412 */
.L_x_1253:
[----:B------:R-:W-:Y:S01]  /*11a0*/  ULDC.64 UR8, c[0x0][0xa28] ;  /* 0x00028a0000087ab9 */ /* 0x000fe20000000a00 */
[----:B------:R-:W-:Y:S02]  /*11b0*/  ULOP3.LUT UR4, UR6, 0xff000000, URZ, 0xc0, !UPT ;  /* 0xff00000006047892 */ /* 0x000fe4000f8ec03f */
[----:B------:R-:W-:Y:S01]  /*11c0*/  UISETP.NE.U32.AND UP0, UPT, UR8, URZ, UPT ;  /* 0x0000003f0800728c */ /* 0x000fe2000bf05070 */
[----:B------:R-:W-:-:S03]  /*11d0*/  ULDC UR7, c[0x0][0x424] ;  /* 0x0001090000077ab9 */ /* 0x000fc60000000800 */
[----:B------:R-:W-:-:S03]  /*11e0*/  UISETP.NE.AND.EX UP0, UPT, UR9, URZ, UPT, UP0 ;  /* 0x0000003f0900728c */ /* 0x000fc6000bf05300 */
[----:B------:R-:W-:Y:S02]  /*11f0*/  ULDC.64 UR8, c[0x0][0xa18] ;  /* 0x0002860000087ab9 */ /* 0x000fe40000000a00 */
[----:B------:R-:W-:Y:S01]  /*1200*/  UISETP.NE.U32.AND UP1, UPT, UR8, URZ, UPT ;  /* 0x0000003f0800728c */ /* 0x000fe2000bf25070 */
[----:B------:R-:W-:-:S03]  /*1210*/  PLOP3.LUT P0, PT, PT, PT, UP0, 0x80, 0x0 ;  /* 0x000000000000781c */ /* 0x000fc60003f0f008 */
[----:B------:R-:W-:-:S03]  /*1220*/  UISETP.NE.AND.EX UP1, UPT, UR9, URZ, UPT, UP1 ;  /* 0x0000003f0900728c */ /* 0x000fc6000bf25310 */
[----:B------:R-:W-:Y:S02]  /*1230*/  @UP0 ULDC.64 UR8, c[0x0][0xa28] ;  /* 0x00028a0000080ab9 */ /* 0x000fe40000000a00 */
[----:B------:R-:W-:Y:S01]  /*1240*/  @UP0 UIMAD.WIDE UR8, UR52, 0x4, UR8 ;  /* 0x00000004340808a5 */ /* 0x000fe2000f8e0208 */
[----:B------:R-:W-:-:S05]  /*1250*/  PLOP3.LUT P2, PT, PT, PT, UP1, 0x80, 0x0 ;  /* 0x000000000000781c */ /* 0x000fca0003f4f018 */
[----:B------:R-:W-:Y:S01]  /*1260*/  @UP1 ULDC.64 UR10, c[0x0][0xa18] ;  /* 0x00028600000a1ab9 */ /* 0x000fe20000000a00 */
[----:B01-34-:R-:W-:Y:S02]  /*1270*/  IMAD.U32 R4, RZ, RZ, UR8 ;  /* 0x00000008ff047e24 */ /* 0x01bfe4000f8e00ff */
[----:B------:R-:W-:Y:S01]  /*1280*/  IMAD.U32 R5, RZ, RZ, UR9 ;  /* 0x00000009ff057e24 */ /* 0x000fe2000f8e00ff */
[----:B------:R-:W-:Y:S02]  /*1290*/  @UP1 UIMAD.WIDE UR8, UR52, 0x4, UR10 ;  /* 0x00000004340818a5 */ /* 0x000fe4000f8e020a */
[----:B------:R-:W-:Y:S02]  /*12a0*/  ULOP3.LUT UR54, UR6, 0xff0000, URZ, 0xc0, !UPT ;  /* 0x00ff000006367892 */ /* 0x000fe4000f8ec03f */
[----:B--2---:R-:W2:Y:S01]  /*12b0*/  @P0 LDG.E R4, desc[UR48][R4.64] ;  /* 0x0000003004040981 */ /* 0x004ea2000c1e1900 */
[----:B------:R-:W-:Y:S01]  /*12c0*/  ULDC.64 UR10, c[0x0][0xa20] ;  /* 0x00028800000a7ab9 */ /* 0x000fe20000000a00 */
[----:B------:R-:W-:-:S02]  /*12d0*/  IMAD.U32 R6, RZ, RZ, UR8 ;  /* 0x00000008ff067e24 */ /* 0x000fc4000f8e00ff */
[----:B------:R-:W-:Y:S01]  /*12e0*/  IMAD.U32 R7, RZ, RZ, UR9 ;  /* 0x00000009ff077e24 */ /* 0x000fe2000f8e00ff */
[----:B------:R-:W-:-:S04]  /*12f0*/  ULDC.64 UR8, c[0x0][0x418] ;  /* 0x0001060000087ab9 */ /* 0x000fc80000000a00 */
[----:B------:R-:W3:Y:S01]  /*1300*/  @P2 LDG.E R6, desc[UR48][R6.64] ;  /* 0x0000003006062981 */ /* 0x000ee2000c1e1900 */
[----:B------:R-:W-:Y:S01]  /*1310*/  UISETP.NE.U32.AND UP0, UPT, UR8, URZ, UPT ;  /* 0x0000003f0800728c */ /* 0x000fe2000bf05070 */
[----:B------:R-:W-:Y:S01]  /*1320*/  ISETP.NE.U32.AND P1, PT, RZ, UR10, PT ;  /* 0x0000000aff007c0c */ /* 0x000fe2000bf25070 */
[----:B------:R-:W-:Y:S02]  /*1330*/  USHF.R.U32.HI UR4, URZ, 0x8, UR4 ;  /* 0x000000083f047899 */ /* 0x000fe40008011604 */
[----:B------:R-:W-:Y:S01]  /*1340*/  UISETP.NE.AND.EX UP0, UPT, UR9, URZ, UPT, UP0 ;  /* 0x0000003f0900728c */ /* 0x000fe2000bf05300 */
[----:B------:R-:W-:Y:S01]  /*1350*/  ISETP.NE.AND.EX P1, PT, RZ, UR11, PT, P1 ;  /* 0x0000000bff007c0c */ /* 0x000fe2000bf25310 */
[----:B------:R-:W-:Y:S01]  /*1360*/  ULDC UR8, c[0x0][0x2f0] ;  /* 0x0000bc0000087ab9 */ /* 0x000fe20000000800 */
[----:B------:R-:W-:Y:S01]  /*1370*/  UMOV UR39, URZ ;  /* 0x0000003f00277c82 */ /* 0x000fe20008000000 */
[----:B------:R-:W-:Y:S02]  /*1380*/  USEL UR7, UR7, 0x1, UP0 ;  /* 0x0000000107077887 */ /* 0x000fe40008000000 */
[----:B------:R-:W-:Y:S01]  /*1390*/  ULEA.HI UR54, UR54, UR4, URZ, 0x10 ;  /* 0x0000000436367291 */ /* 0x000fe2000f8f803f */
[----:B------:R-:W-:Y:S01]  /*13a0*/  ULDC UR38, c[0x0][0x288] ;  /* 0x0000a20000267ab9 */ /* 0x000fe20000000800 */
[----:B------:R-:W-:-:S02]  /*13b0*/  UIMAD UR4, UR7, UR8, URZ ;  /* 0x00000008070472a4 */ /* 0x000fc4000f8e023f */
[----:B------:R-:W-:Y:S01]  /*13c0*/  ULOP3.LUT UR53, UR6, 0xffff, URZ, 0xc0, !UPT ;  /* 0x0000ffff06357892 */ /* 0x000fe2000f8ec03f */
[----:B--2---:R-:W-:Y:S02]  /*13d0*/  @P0 R2UR UR39, R4 ;  /* 0x00000000042702ca */ /* 0x004fe400000e0000 */
[----:B---3--:R-:W-:Y:S01]  /*13e0*/  @P2 R2UR UR38, R6 ;  /* 0x00000000062622ca */ /* 0x008fe200000e0000 */
[----:B-----5:R-:W-:-:S14]  /*13f0*/  @P2 BRA `(.L_x_1146) ;  /* 0x0000000000342947 */ /* 0x020fdc0003800000 */
        /* <DEDUP_REMOVED lines=13> */
.L_x_1146:
[----:B------:R-:W-:Y:S01]  /*14d0*/  UMOV UR56, UR52 ;  /* 0x0000003400387c82 */ /* 0x000fe20008000000 */
[----:B------:R-:W-:Y:S05]  /*14e0*/  @!P1 BRA `(.L_x_1147) ;  /* 0x00000000001c9947 */ /* 0x000fea0003800000 */
[----:B------:R-:W-:Y:S02]  /*14f0*/  ULDC.64 UR6, c[0x0][0xa20] ;  /* 0x0002880000067ab9 */ /* 0x000fe40000000a00 */
[----:B------:R-:W-:-:S06]  /*1500*/  UIMAD.WIDE UR6, UR52, 0x4, UR6 ;  /* 0x00000004340678a5 */ /* 0x000fcc000f8e0206 */
[----:B------:R-:W-:Y:S02]  /*1510*/  IMAD.U32 R4, RZ, RZ, UR6 ;  /* 0x00000006ff047e24 */ /* 0x000fe4000f8e00ff */
[----:B------:R-:W-:-:S05]  /*1520*/  IMAD.U32 R5, RZ, RZ, UR7 ;  /* 0x00000007ff057e24 */ /* 0x000fca000f8e00ff */
[----:B------:R-:W2:Y:S02]  /*1530*/  LDG.E R4, desc[UR48][R4.64] ;  /* 0x0000003004047981 */ /* 0x000ea4000c1e1900 */
[----:B--2---:R-:W-:Y:S01]  /*1540*/  R2UR UR4, R4 ;  /* 0x00000000040472ca */ /* 0x004fe200000e0000 */
[----:B------:R-:W-:-:S14]  /*1550*/  BRA `(.L_x_1148) ;  /* 0x0000000000347947 */ /* 0x000fdc0003800000 */
.L_x_1147:
        /* <DEDUP_REMOVED lines=13> */
.L_x_1148:
[----:B------:R-:W-:Y:S01]  /*1630*/  ULDC.64 UR8, c[0x0][0x990] ;  /* 0x0002640000087ab9 */ /* 0x000fe20000000a00 */
[----:B------:R-:W-:Y:S01]  /*1640*/  ULDC.64 UR6, c[0x0][0x998] ;  /* 0x0002660000067ab9 */ /* 0x000fe20000000a00 */
[----:B------:R-:W-:Y:S01]  /*1650*/  UISETP.NE.U32.AND UP0, UPT, UR8, URZ, UPT ;  /* 0x0000003f0800728c */ /* 0x000fe2000bf05070 */
[----:B------:R-:W-:Y:S01]  /*1660*/  IMAD.MOV.U32 R3, RZ, RZ, 0x3f800000 ;  /* 0x3f800000ff037424 */ /* 0x000fe200078e00ff */
[----:B------:R-:W-:Y:S01]  /*1670*/  UISETP.NE.U32.AND UP1, UPT, UR6, URZ, UPT ;  /* 0x0000003f0600728c */ /* 0x000fe2000bf25070 */
[----:B------:R-:W-:Y:S01]  /*1680*/  IMAD.MOV.U32 R0, RZ, RZ, 0x3f800000 ;  /* 0x3f800000ff007424 */ /* 0x000fe200078e00ff */
[----:B------:R-:W-:Y:S02]  /*1690*/  UISETP.NE.AND.EX UP0, UPT, UR9, URZ, UPT, UP0 ;  /* 0x0000003f0900728c */ /* 0x000fe4000bf05300 */
[----:B------:R-:W-:-:S04]  /*16a0*/  UISETP.NE.AND.EX UP1, UPT, UR7, URZ, UPT, UP1 ;  /* 0x0000003f0700728c */ /* 0x000fc8000bf25310 */
[----:B------:R-:W-:Y:S02]  /*16b0*/  PLOP3.LUT P0, PT, PT, PT, UP0, 0x80, 0x0 ;  /* 0x000000000000781c */ /* 0x000fe40003f0f008 */
[----:B------:R-:W-:-:S03]  /*16c0*/  PLOP3.LUT P1, PT, PT, PT, UP1, 0x80, 0x0 ;  /* 0x000000000000781c */ /* 0x000fc60003f2f018 */
[----:B------:R-:W-:Y:S02]  /*16d0*/  @UP0 USHF.R.S32.HI UR12, URZ, 0x1f, UR52 ;  /* 0x0000001f3f0c0899 */ /* 0x000fe40008011434 */
[----:B------:R-:W-:Y:S01]  /*16e0*/  @UP1 USHF.R.S32.HI UR15, URZ, 0x1f, UR52 ;  /* 0x0000001f3f0f1899 */ /* 0x000fe20008011434 */
[----:B------:R-:W-:Y:S01]  /*16f0*/  @UP0 ULDC.64 UR16, c[0x0][0x9a8] ;  /* 0x00026a0000100ab9 */ /* 0x000fe20000000a00 */
[----:B------:R-:W-:Y:S01]  /*1700*/  @UP1 ULDC.64 UR18, c[0x0][0x9b8] ;  /* 0x00026e0000121ab9 */ /* 0x000fe20000000a00 */
[----:B------:R-:W-:Y:S02]  /*1710*/  @UP0 UIMAD UR12, UR12, UR16, URZ ;  /* 0x000000100c0c02a4 */ /* 0x000fe4000f8e023f */
[----:B------:R-:W-:Y:S02]  /*1720*/  @UP1 UIMAD UR15, UR15, UR18, URZ ;  /* 0x000000120f0f12a4 */ /* 0x000fe4000f8e023f */
[----:B------:R-:W-:Y:S02]  /*1730*/  @UP0 UIMAD UR14, UR52, UR17, UR12 ;  /* 0x00000011340e02a4 */ /* 0x000fe4000f8e020c */
[----:B------:R-:W-:-:S02]  /*1740*/  @UP1 UIMAD UR15, UR52, UR19, UR15 ;  /* 0x00000013340f12a4 */ /* 0x000fc4000f8e020f */
[----:B------:R-:W-:Y:S02]  /*1750*/  @UP0 UIMAD.WIDE.U32 UR10, UR52, UR16, URZ ;  /* 0x00000010340a02a5 */ /* 0x000fe4000f8e003f */
[----:B------:R-:W-:Y:S02]  /*1760*/  @UP1 UIMAD.WIDE.U32 UR12, UR52, UR18, URZ ;  /* 0x00000012340c12a5 */ /* 0x000fe4000f8e003f */
[----:B------:R-:W-:Y:S02]  /*1770*/  @UP0 UIADD3 UR11, UR11, UR14, URZ ;  /* 0x0000000e0b0b0290 */ /* 0x000fe4000fffe03f */
[----:B------:R-:W-:Y:S01]  /*1780*/  @UP1 UIADD3 UR13, UR13, UR15, URZ ;  /* 0x0000000f0d0d1290 */ /* 0x000fe2000fffe03f */
[----:B------:R-:W-:Y:S02]  /*1790*/  @UP1 ULDC.64 UR16, c[0x0][0x9c0] ;  /* 0x0002700000101ab9 */ /* 0x000fe40000000a00 */
[----:B------:R-:W-:Y:S01]  /*17a0*/  @UP0 ULDC.64 UR14, c[0x0][0x9b0] ;  /* 0x00026c00000e0ab9 */ /* 0x000fe20000000a00 */
[----:B------:R-:W-:-:S02]  /*17b0*/  @UP1 UIMAD.WIDE.U32 UR12, UR53, UR16, UR12 ;  /* 0x00000010350c12a5 */ /* 0x000fc4000f8e000c */
[----:B------:R-:W-:Y:S02]  /*17c0*/  @UP0 UIMAD.WIDE.U32 UR10, UR53, UR14, UR10 ;  /* 0x0000000e350a02a5 */ /* 0x000fe4000f8e000a */
[----:B------:R-:W-:Y:S02]  /*17d0*/  @UP1 ULEA UR6, UP3, UR12, UR6, 0x2 ;  /* 0x000000060c061291 */ /* 0x000fe4000f86103f */
[----:B------:R-:W-:Y:S02]  /*17e0*/  @UP0 UIMAD UR14, UR53, UR15, UR11 ;  /* 0x0000000f350e02a4 */ /* 0x000fe4000f8e020b */
[----:B------:R-:W-:Y:S02]  /*17f0*/  @UP1 UIMAD UR11, UR53, UR17, UR13 ;  /* 0x00000011350b12a4 */ /* 0x000fe4000f8e020d */
[----:B------:R-:W-:Y:S01]  /*1800*/  @UP0 ULEA UR8, UP2, UR10, UR8, 0x2 ;  /* 0x000000080a080291 */ /* 0x000fe2000f84103f */
[----:B------:R-:W-:Y:S01]  /*1810*/  IMAD.U32 R6, RZ, RZ, UR6 ;  /* 0x00000006ff067e24 */ /* 0x000fe2000f8e00ff */
[----:B------:R-:W-:-:S02]  /*1820*/  @UP1 ULEA.HI.X UR7, UR12, UR7, UR11, 0x2, UP3 ;  /* 0x000000070c071291 */ /* 0x000fc400098f140b */
[----:B------:R-:W-:Y:S02]  /*1830*/  @UP0 ULEA.HI.X UR9, UR10, UR9, UR14, 0x2, UP2 ;  /* 0x000000090a090291 */ /* 0x000fe400090f140e */
[----:B------:R-:W-:Y:S01]  /*1840*/  IMAD.U32 R4, RZ, RZ, UR8 ;  /* 0x00000008ff047e24 */ /* 0x000fe2000f8e00ff */
[----:B------:R-:W-:Y:S01]  /*1850*/  ULDC UR6, c[0x0][0x448] ;  /* 0x0001120000067ab9 */ /* 0x000fe20000000800 */
[----:B------:R-:W-:Y:S01]  /*1860*/  IMAD.U32 R7, RZ, RZ, UR7 ;  /* 0x00000007ff077e24 */ /* 0x000fe2000f8e00ff */
[----:B------:R-:W-:Y:S01]  /*1870*/  USHF.L.U32 UR42, UR5, 0x7, URZ ;  /* 0x00000007052a7899 */ /* 0x000fe2000800063f */
[----:B------:R-:W-:Y:S01]  /*1880*/  IMAD.U32 R5, RZ, RZ, UR9 ;  /* 0x00000009ff057e24 */ /* 0x000fe2000f8e00ff */
[----:B------:R-:W-:Y:S02]  /*1890*/  UIADD3 UR39, -UR39, UR4, URZ ;  /* 0x0000000427277290 */ /* 0x000fe4000fffe13f */
[----:B------:R-:W2:Y:S01]  /*18a0*/  @P1 LDG.E R0, desc[UR48][R6.64] ;  /* 0x0000003006001981 */ /* 0x000ea2000c1e1900 */
[----:B------:R-:W-:Y:S01]  /*18b0*/  UISETP.NE.AND UP0, UPT, UR6, 0x1, UPT ;  /* 0x000000010600788c */ /* 0x000fe2000bf05270 */
[----:B------:R-:W-:-:S02]  /*18c0*/  ULDC.64 UR4, c[0x0][0x9e0] ;  /* 0x0002780000047ab9 */ /* 0x000fc40000000a00 */
[----:B------:R-:W2:Y:S01]  /*18d0*/  @P0 LDG.E R3, desc[UR48][R4.64] ;  /* 0x0000003004030981 */ /* 0x000ea2000c1e1900 */
[----:B------:R-:W-:Y:S02]  /*18e0*/  UISETP.GE.AND UP1, UPT, UR5, 0x1, UPT ;  /* 0x000000010500788c */ /* 0x000fe4000bf26270 */
[----:B------:R-:W-:Y:S01]  /*18f0*/  UIADD3 UR8, UR42, 0x7f, URZ ;  /* 0x0000007f2a087890 */ /* 0x000fe2000fffe03f */
[----:B------:R-:W-:-:S04]  /*1900*/  ULDC UR10, c[0x0][0x988] ;  /* 0x00026200000a7ab9 */ /* 0x000fc80000000800 */
[----:B------:R-:W-:Y:S01]  /*1910*/  @UP0 ULDC UR6, c[0x0][0x44c] ;  /* 0x0001130000060ab9 */ /* 0x000fe20000000800 */
[----:B------:R-:W-:Y:S01]  /*1920*/  PLOP3.LUT P1, PT, PT, PT, UP1, 0x80, 0x0 ;  /* 0x000000000000781c */ /* 0x000fe20003f2f018 */
[----:B------:R-:W-:Y:S01]  /*1930*/  UIMAD.WIDE.U32 UR6, UR8, UR6, URZ ;  /* 0x00000006080672a5 */ /* 0x000fe2000f8e003f */
[----:B------:R-:W-:Y:S01]  /*1940*/  @UP0 ULDC UR11, c[0x0][0x450] ;  /* 0x00011400000b0ab9 */ /* 0x000fe20000000800 */
[----:B------:R-:W-:Y:S02]  /*1950*/  UIADD3 UR9, UR39, 0x1, -UR38 ;  /* 0x0000000127097890 */ /* 0x000fe4000fffe826 */
[----:B------:R-:W-:-:S04]  /*1960*/  @UP0 USHF.R.U32.HI UR8, URZ, UR11, UR7 ;  /* 0x0000000b3f080299 */ /* 0x000fc80008011607 */
[----:B------:R-:W-:-:S04]  /*1970*/  UIADD3 UR9, UR9, UR8, URZ ;  /* 0x0000000809097290 */ /* 0x000fc8000fffe03f */
[----:B------:R-:W-:Y:S01]  /*1980*/  UIADD3 UR4, UR9, UR4, URZ ;  /* 0x0000000409047290 */ /* 0x000fe2000fffe03f */
[----:B--2---:R-:W-:-:S04]  /*1990*/  FMUL.FTZ R0, R3, R0 ;  /* 0x0000000003007220 */ /* 0x004fc80000410000 */
[----:B------:R-:W-:-:S05]  /*19a0*/  FMUL.FTZ R0, R0, UR10 ;  /* 0x0000000a00007c20 */ /* 0x000fca0008410000 */
[----:B------:R-:W-:Y:S01]  /*19b0*/  R2UR UR40, R0 ;  /* 0x00000000002872ca */ /* 0x000fe200000e0000 */
[----:B------:R-:W-:-:S14]  /*19c0*/  @!P1 BRA `(.L_x_1149) ;  /* 0x0000000000449947 */ /* 0x000fdc0003800000 */
        /* <DEDUP_REMOVED lines=10> */
.L_x_1150:
[----:B------:R-:W-:-:S11]  /*1a70*/  UISETP.NE.AND UP1, UPT, UR5, 0x1, UPT ;  /* 0x000000010500788c */ /* 0x000fd6000bf25270 */
[----:B------:R-:W-:Y:S02]  /*1a80*/  @UP1 ULDC.64 UR10, c[0x0][0x9e8] ;  /* 0x00027a00000a1ab9 */ /* 0x000fe40000000a00 */
[----:B------:R-:W-:-:S04]  /*1a90*/  UIMAD.WIDE.U32 UR6, UR8, UR10, URZ ;  /* 0x0000000a080672a5 */ /* 0x000fc8000f8e003f */
[----:B------:R-:W-:-:S12]  /*1aa0*/  @UP1 USHF.R.U32.HI UR8, URZ, UR11, UR7 ;  /* 0x0000000b3f081299 */ /* 0x000fd80008011607 */
.L_x_1151:
[----:B------:R-:W-:-:S04]  /*1ab0*/  UIMAD UR8, UR8, UR5, UR5 ;  /* 0x00000005080872a4 */ /* 0x000fc8000f8e0205 */
[----:B------:R-:W-:-:S04]  /*1ac0*/  UISETP.LT.AND UP1, UPT, UR4, UR8, UPT ;  /* 0x000000080400728c */ /* 0x000fc8000bf21270 */
[----:B------:R-:W-:-:S12]  /*1ad0*/  USEL UR4, UR4, UR8, UP1 ;  /* 0x0000000804047287 */ /* 0x000fd80008800000 */
.L_x_1149:
[----:B------:R-:W-:Y:S02]  /*1ae0*/  UIADD3 UR8, UR39, 0x3f, URZ ;  /* 0x0000003f27087890 */ /* 0x000fe4000fffe03f */
        /* <DEDUP_REMOVED lines=11> */
[----:B------:R-:W-:Y:S02]  /*1ba0*/  UIADD3 UR44, UR39, -UR38, URZ ;  /* 0x80000026272c7290 */ /* 0x000fe4000fffe03f */
        /* <DEDUP_REMOVED lines=17> */
.L_x_1153:
[----:B------:R-:W-:-:S11]  /*1cc0*/  UISETP.NE.AND UP0, UPT, UR5, 0x1, UPT ;  /* 0x000000010500788c */ /* 0x000fd6000bf05270 */
[----:B------:R-:W-:Y:S02]  /*1cd0*/  @UP0 ULDC.64 UR10, c[0x0][0x9e8] ;  /* 0x00027a00000a0ab9 */ /* 0x000fe40000000a00 */
[----:B------:R-:W-:-:S04]  /*1ce0*/  UIMAD.WIDE.U32 UR8, UR7, UR10, URZ ;  /* 0x0000000a070872a5 */ /* 0x000fc8000f8e003f */
[----:B------:R-:W-:-:S12]  /*1cf0*/  @UP0 USHF.R.U32.HI UR7, URZ, UR11, UR9 ;  /* 0x0000000b3f070299 */ /* 0x000fd80008011609 */
.L_x_1154:
[----:B------:R-:W-:-:S04]  /*1d00*/  UIMAD UR5, UR7, UR5, URZ ;  /* 0x00000005070572a4 */ /* 0x000fc8000f8e023f */
[----:B------:R-:W-:-:S04]  /*1d10*/  UISETP.LT.AND UP0, UPT, UR4, UR5, UPT ;  /* 0x000000050400728c */ /* 0x000fc8000bf01270 */
[----:B------:R-:W-:-:S12]  /*1d20*/  USEL UR4, UR4, UR5, !UP0 ;  /* 0x0000000504047287 */ /* 0x000fd8000c000000 */
.L_x_1152:
[----:B------:R-:W-:Y:S02]  /*1d30*/  USHF.R.S32.HI UR5, URZ, 0x1f, UR4 ;  /* 0x0000001f3f057899 */ /* 0x000fe40008011404 */
[----:B------:R-:W-:Y:S02]  /*1d40*/  ULOP3.LUT UR55, UR54, 0xff, URZ, 0xc0, !UPT ;  /* 0x000000ff36377892 */ /* 0x000fe4000f8ec03f */
[----:B------:R-:W-:Y:S02]  /*1d50*/  ULEA.HI UR5, UR5, UR4, URZ, 0x6 ;  /* 0x0000000405057291 */ /* 0x000fe4000f8f303f */
[----:B------:R-:W-:Y:S02]  /*1d60*/  USHF.R.U32.HI UR54, URZ, 0x10, UR54 ;  /* 0x000000103f367899 */ /* 0x000fe40008011636 */
[----:B------:R-:W-:Y:S01]  /*1d70*/  USHF.R.S32.HI UR5, URZ, 0x6, UR5 ;  /* 0x000000063f057899 */ /* 0x000fe20008011405 */
[----:B------:R-:W-:-:S03]  /*1d80*/  UMOV UR4, URZ ;  /* 0x0000003f00047c82 */ /* 0x000fc60008000000 */
[----:B------:R-:W-:-:S04]  /*1d90*/  UISETP.LT.AND UP0, UPT, URZ, UR5, UPT ;  /* 0x000000053f00728c */ /* 0x000fc8000bf01270 */
[----:B------:R-:W-:-:S04]  /*1da0*/  USEL UR51, URZ, UR5, !UP0 ;  /* 0x000000053f337287 */ /* 0x000fc8000c000000 */
[----:B------:R-:W-:-:S06]  /*1db0*/  UISETP.GT.AND UP0, UPT, UR6, UR51, UPT ;  /* 0x000000330600728c */ /* 0x000fcc000bf04270 */
[----:B------:R-:W-:-:S13]  /*1dc0*/  PLOP3.LUT P0, PT, PT, PT, UP0, 0x80, 0x0 ;  /* 0x000000000000781c */ /* 0x000fda0003f0f008 */
[----:B------:R-:W-:Y:S05]  /*1dd0*/  @!P0 BRA `(.L_x_1155) ;  /* 0x0000000000948947 */ /* 0x000fea0003800000 */
[----:B------:R-:W-:Y:S01]  /*1de0*/  UISETP.NE.AND UP0, UPT, UR54, URZ, UPT ;  /* 0x0000003f3600728c */ /* 0x000fe2000bf05270 */
[----:B------:R-:W-:-:S03]  /*1df0*/  ULDC UR4, c[0x0][0x9f0] ;  /* 0x00027c0000047ab9 */ /* 0x000fc60000000800 */
[----:B------:R-:W-:-:S04]  /*1e00*/  USEL UR10, UR54, UR4, UP0 ;  /* 0x00000004360a7287 */ /* 0x000fc80008000000 */
[----:B------:R-:W-:Y:S02]  /*1e10*/  UIADD3 UR4, UR10, -0x1, UR6 ;  /* 0xffffffff0a047890 */ /* 0x000fe4000fffe006 */
[----:B------:R-:W-:Y:S02]  /*1e20*/  IMAD.U32 R4, RZ, RZ, UR10 ;  /* 0x0000000aff047e24 */ /* 0x000fe4000f8e00ff */
[----:B------:R-:W-:-:S03]  /*1e30*/  UIADD3 UR7, -UR51, UR4, URZ ;  /* 0x0000000433077290 */ /* 0x000fc6000fffe13f */
[-C--:B------:R-:W-:Y:S01]  /*1e40*/  IABS R0, R4.reuse ;  /* 0x0000000400007213 */ /* 0x080fe20000000000 */
[----:B------:R-:W-:Y:S01]  /*1e50*/  UMOV UR4, URZ ;  /* 0x0000003f00047c82 */ /* 0x000fe20008000000 */
[----:B------:R-:W-:Y:S01]  /*1e60*/  IABS R6, R4 ;  /* 0x0000000400067213 */ /* 0x000fe20000000000 */
[----:B------:R-:W-:Y:S01]  /*1e70*/  IMAD.U32 R5, RZ, RZ, UR7 ;  /* 0x00000007ff057e24 */ /* 0x000fe2000f8e00ff */
[----:B------:R-:W-:Y:S01]  /*1e80*/  R2UR UR11, R0 ;  /* 0x00000000000b72ca */ /* 0x000fe200000e0000 */
[----:B------:R-:W-:-:S03]  /*1e90*/  ULOP3.LUT UR7, UR7, UR10, URZ, 0x3c, !UPT ;  /* 0x0000000a07077292 */ /* 0x000fc6000f8e3c3f */
[----:B------:R-:W-:-:S05]  /*1ea0*/  IABS R5, R5 ;  /* 0x0000000500057213 */ /* 0x000fca0000000000 */
[----:B------:R-:W-:-:S04]  /*1eb0*/  IMAD.MOV.U32 R4, RZ, RZ, R5 ;  /* 0x000000ffff047224 */ /* 0x000fc800078e0005 */
[----:B------:R-:W0:Y:S01]  /*1ec0*/  I2F.RP R0, UR11 ;  /* 0x0000000b00007d06 */ /* 0x000e220008209400 */
[----:B------:R-:W-:-:S07]  /*1ed0*/  R2UR UR9, R4 ;  /* 0x00000000040972ca */ /* 0x000fce00000e0000 */
[----:B0-----:R-:W0:Y:S02]  /*1ee0*/  MUFU.RCP R0, R0 ;  /* 0x0000000000007308 */ /* 0x001e240000001000 */
[----:B0-----:R-:W-:Y:S02]  /*1ef0*/  VIADD R3, R0, 0xffffffe ;  /* 0x0ffffffe00037836 */ /* 0x001fe40000000000 */
        /* <DEDUP_REMOVED lines=19> */
.L_x_1155:
[----:B------:R-:W-:Y:S01]  /*2030*/  UIMAD UR51, UR55, UR4, UR51 ;  /* 0x00000004373372a4 */ /* 0x000fe2000f8e0233 */
[----:B------:R-:W-:Y:S01]  /*2040*/  IMAD.U32 R146, RZ, RZ, UR6 ;  /* 0x00000006ff927e24 */ /* 0x000fe2000f8e00ff */
[----:B------:R-:W-:Y:S01]  /*2050*/  PLOP3.LUT P0, PT, PT, PT, PT, 0x80, 0x0 ;  /* 0x000000000000781c */ /* 0x000fe20003f0f070 */
[----:B------:R-:W-:Y:S01]  /*2060*/  IMAD.U32 R3, RZ, RZ, UR4 ;  /* 0x00000004ff037e24 */ /* 0x000fe2000f8e00ff */
[----:B------:R-:W-:Y:S01]  /*2070*/  CS2R R28, SRZ ;  /* 0x00000000001c7805 */ /* 0x000fe2000001ff00 */
[----:B------:R-:W-:Y:S01]  /*2080*/  IMAD.MOV.U32 R0, RZ, RZ, RZ ;  /* 0x000000ffff007224 */ /* 0x000fe200078e00ff */
[----:B------:R-:W-:Y:S02]  /*2090*/  CS2R R24, SRZ ;  /* 0x0000000000187805 */ /* 0x000fe4000001ff00 */
[----:B------:R-:W-:Y:S02]  /*20a0*/  CS2R R30, SRZ ;  /* 0x00000000001e7805 */ /* 0x000fe4000001ff00 */
[----:B------:R-:W-:Y:S01]  /*20b0*/  VIADDMNMX R146, R3, UR51, R146, PT ;  /* 0x0000003303927c46 */ /* 0x000fe2000b800192 */
[----:B------:R-:W-:Y:S01]  /*20c0*/  IMAD.MOV.U32 R3, RZ, RZ, RZ ;  /* 0x000000ffff037224 */ /* 0x000fe200078e00ff */
[----:B------:R-:W-:-:S02]  /*20d0*/  CS2R R26, SRZ ;  /* 0x00000000001a7805 */ /* 0x000fc4000001ff00 */
[----:B------:R-:W-:Y:S02]  /*20e0*/  CS2R R36, SRZ ;  /* 0x0000000000247805 */ /* 0x000fe4000001ff00 */
[----:B------:R-:W-:Y:S02]  /*20f0*/  ISETP.GT.AND P1, PT, R146, UR51, PT ;  /* 0x0000003392007c0c */ /* 0x000fe4000bf24270 */
        /* <DEDUP_REMOVED lines=58> */
[----:B------:R-:W-:-:S02]  /*24a0*/  IMAD.MOV.U32 R8, RZ, RZ, RZ ;  /* 0x000000ffff087224 */ /* 0x000fc400078e00ff */
        /* <DEDUP_REMOVED lines=38> */
.L_x_1157:
[----:B------:R-:W-:Y:S01]  /*2710*/  ULEA.HI UR4, UR60, UR60, URZ, 0x1 ;  /* 0x0000003c3c047291 */ /* 0x000fe2000f8f083f */
[----:B------:R-:W-:-:S03]  /*2720*/  IMAD.U32 R3, RZ, RZ, UR61 ;  /* 0x0000003dff037e24 */ /* 0x000fc6000f8e00ff */
[----:B------:R-:W-:Y:S02]  /*2730*/  ULOP3.LUT UR4, UR4, 0xfffffffe, URZ, 0xc0, !UPT ;  /* 0xfffffffe04047892 */ /* 0x000fe4000f8ec03f */
[----:B------:R-:W-:Y:S02]  /*2740*/  ISETP.NE.AND P0, PT, R3, 0x3, PT ;  /* 0x000000030300780c */ /* 0x000fe40003f05270 */
[----:B------:R-:W-:-:S06]  /*2750*/  UIADD3 UR4, UR60, -UR4, URZ ;  /* 0x800000043c047290 */ /* 0x000fcc000fffe03f */
[----:B------:R-:W-:-:S05]  /*2760*/  IMAD.U32 R0, RZ, RZ, UR4 ;  /* 0x00000004ff007e24 */ /* 0x000fca000f8e00ff */
[----:B------:R-:W-:-:S04]  /*2770*/  SHF.L.U32 R0, R0, 0x1f, RZ ;  /* 0x0000001f00007819 */ /* 0x000fc800000006ff */
[----:B------:R-:W0:Y:S02]  /*2780*/  SYNCS.PHASECHK.TRANS64.TRYWAIT P1, [UR41+0x28400], R0 ;  /* 0x02840000ff0075a7 */ /* 0x000e240008020169 */
[----:B0-----:R-:W-:Y:S05]  /*2790*/  @!P1 BRA `(.L_x_1158) ;  /* 0x0000016000c89947 */ /* 0x001fea0003800000 */
.L_x_1358:
[----:B------:R-:W-:Y:S05]  /*27a0*/  @!P0 BRA `(.L_x_1159) ;  /* 0x0000000000048947 */ /* 0x000fea0003800000 */
[----:B------:R-:W-:Y:S01]  /*27b0*/  BPT.TRAP 0x1 ;  /* 0x000000040000795c */ /* 0x000fe20000300000 */
.L_x_1159:
[----:B------:R-:W-:Y:S02]  /*27c0*/  IMAD.U32 R5, RZ, RZ, UR37 ;  /* 0x00000025ff057e24 */ /* 0x000fe4000f8e00ff */
[----:B0-----:R-:W-:-:S03]  /*27d0*/  IMAD.U32 R0, RZ, RZ, UR36 ;  /* 0x00000024ff007e24 */ /* 0x001fc6000f8e00ff */
[----:B------:R-:W-:Y:S02]  /*27e0*/  LEA R5, R5, UR41, 0x3 ;  /* 0x0000002905057c11 */ /* 0x000fe4000f8e18ff */
[----:B------:R-:W-:-:S04]  /*27f0*/  SHF.L.U32 R0, R0, 0x1f, RZ ;  /* 0x0000001f00007819 */ /* 0x000fc800000006ff */
[----:B------:R0:W1:Y:S01]  /*2800*/  SYNCS.PHASECHK.TRANS64.TRYWAIT P2, [R5+URZ+0x28430], R0 ;  /* 0x02843000050075a7 */ /* 0x000062000804017f */
[----:B------:R-:W-:Y:S05]  /*2810*/  @!P0 BRA `(.L_x_1160) ;  /* 0x0000000000048947 */ /* 0x000fea0003800000 */
[----:B------:R-:W-:Y:S01]  /*2820*/  BPT.TRAP 0x1 ;  /* 0x000000040000795c */ /* 0x000fe20000300000 */
.L_x_1160:
[----:B------:R-:W2:Y:S02]  /*2830*/  S2R R3, SR_TID.X ;  /* 0x0000000000037919 */ /* 0x000ea40000002100 */
[----:B--2---:R-:W-:Y:S01]  /*2840*/  LOP3.LUT P1, RZ, R3, 0x7f, RZ, 0xc0, !PT ;  /* 0x0000007f03ff7812 */ /* 0x004fe2000782c0ff */
[----:B-1----:R-:W-:-:S12]  /*2850*/  @P2 BRA `(.L_x_1161) ;  /* 0x0000000000082947 */ /* 0x002fd80003800000 */
[----:B------:R-:W1:Y:S02]  /*2860*/  SYNCS.PHASECHK.TRANS64.TRYWAIT P2, [R5+URZ+0x28430], R0 ;  /* 0x02843000050075a7 */ /* 0x000e64000804017f */
[----:B-1----:R-:W-:Y:S05]  /*2870*/  @!P2 BRA `(.L_x_1162) ;  /* 0x0000016000a8a947 */ /* 0x002fea0003800000 */
.L_x_1161:
[----:B------:R-:W-:Y:S05]  /*2880*/  WARPSYNC.ALL ;  /* 0x0000000000007948 */ /* 0x000fea0003800000 */
[----:B------:R-:W-:Y:S01]  /*2890*/  UIADD3 UR4, UR41, 0x20000, URZ ;  /* 0x0002000029047890 */ /* 0x000fe2000fffe03f */
[----:B------:R-:W-:Y:S01]  /*28a0*/  WARPGROUP.ARRIVE ;  /* 0x00000000000079c5 */ /* 0x000fe20000000000 */
[----:B------:R-:W-:Y:S01]  /*28b0*/  ULOP3.LUT UR32, UR45, 0x10000, URZ, 0xfc, !UPT ;  /* 0x000100002d207892 */ /* 0x000fe2000f8efc3f */
[----:B01----:R-:W-:Y:S01]  /*28c0*/  VIADD R0, R16, UR42 ;  /* 0x0000002a10007c36 */ /* 0x003fe20008000000 */
[----:B------:R-:W-:Y:S01]  /*28d0*/  USHF.R.U32.HI UR4, URZ, 0x4, UR4 ;  /* 0x000000043f047899 */ /* 0x000fe20008011604 */
[----:B------:R-:W-:Y:S01]  /*28e0*/  LEA R6, R146, 0xffffffc0, 0x6 ;  /* 0xffffffc092067811 */ /* 0x000fe200078e30ff */
[----:B------:R-:W-:Y:S01]  /*28f0*/  UMOV UR33, 0x40000040 ;  /* 0x4000004000217882 */ /* 0x000fe20000000000 */
[----:B------:R-:W-:Y:S01]  /*2900*/  UMOV UR35, 0x40000040 ;  /* 0x4000004000237882 */ /* 0x000fe20000000000 */
[----:B------:R-:W-:Y:S01]  /*2910*/  ULOP3.LUT UR4, UR4, 0x3fff, URZ, 0xc0, !UPT ;  /* 0x00003fff04047892 */ /* 0x000fe2000f8ec03f */
[----:B------:R-:W-:Y:S01]  /*2920*/  IMAD.MOV.U32 R3, RZ, RZ, R0 ;  /* 0x000000ffff037224 */ /* 0x000fe200078e0000 */
[----:B------:R-:W-:Y:S01]  /*2930*/  UMOV UR5, 0x40000040 ;  /* 0x4000004000057882 */ /* 0x000fe20000000000 */
[----:B------:R-:W-:Y:S01]  /*2940*/  UMOV UR7, 0x40000040 ;  /* 0x4000004000077882 */ /* 0x000fe20000000000 */
[----:B------:R-:W-:-:S02]  /*2950*/  ULOP3.LUT UR43, UR4, 0x10000, URZ, 0xfc, !UPT ;  /* 0x00010000042b7892 */ /* 0x000fc4000f8efc3f */
[----:B------:R-:W-:Y:S02]  /*2960*/  UIADD3 UR4, UR32, 0x2, URZ ;  /* 0x0000000220047890 */ /* 0x000fe4000fffe03f */
[----:B------:R-:W-:Y:S02]  /*2970*/  ULEA UR34, UR37, UR43, 0xa ;  /* 0x0000002b25227291 */ /* 0x000fe4000f8e503f */
[----:B------:R-:W-:Y:S02]  /*2980*/  UIADD3 UR8, UR32, 0x4, URZ ;  /* 0x0000000420087890 */ /* 0x000fe4000fffe03f */
[----:B------:R-:W-:Y:S02]  /*2990*/  UIADD3 UR6, UR34, 0x2, URZ ;  /* 0x0000000222067890 */ /* 0x000fe4000fffe03f */
[----:B------:R-:W-:Y:S01]  /*29a0*/  UIADD3 UR10, UR34, 0x4, URZ ;  /* 0x00000004220a7890 */ /* 0x000fe2000fffe03f */
[----:B------:R-:W-:Y:S02]  /*29b0*/  UMOV UR9, 0x40000040 ;  /* 0x4000004000097882 */ /* 0x000fe40000000000 */
[----:B------:R-:W-:Y:S01]  /*29c0*/  QGMMA.64x64x32.F32.E4M3.E4M3 R24, gdesc[UR32], RZ, !UPT, gsb0 ;  /* 0x00e00000201879f3 */ /* 0x000fe2000c0008ff */
[----:B------:R-:W-:Y:S01]  /*29d0*/  UMOV UR11, 0x40000040 ;  /* 0x40000040000b7882 */ /* 0x000fe20000000000 */
[----:B------:R-:W-:-:S02]  /*29e0*/  UIADD3 UR12, UR32, 0x6, URZ ;  /* 0x00000006200c7890 */ /* 0x000fc4000fffe03f */
[----:B------:R-:W-:Y:S01]  /*29f0*/  UIADD3 UR14, UR34, 0x6, URZ ;  /* 0x00000006220e7890 */ /* 0x000fe2000fffe03f */
[----:B------:R-:W-:Y:S01]  /*2a00*/  UMOV UR13, 0x40000040 ;  /* 0x40000040000d7882 */ /* 0x000fe20000000000 */
[----:B------:R-:W-:Y:S01]  /*2a10*/  UMOV UR15, 0x40000040 ;  /* 0x40000040000f7882 */ /* 0x000fe20000000000 */
[----:B------:R-:W-:Y:S02]  /*2a20*/  UIADD3 UR16, UR32, 0x400, URZ ;  /* 0x0000040020107890 */ /* 0x000fe4000fffe03f */
[----:B------:R-:W-:Y:S01]  /*2a30*/  UIADD3 UR18, UR34, 0x200, URZ ;  /* 0x0000020022127890 */ /* 0x000fe2000fffe03f */
[----:B------:R-:W-:Y:S01]  /*2a40*/  UMOV UR17, 0x40000040 ;  /* 0x4000004000117882 */ /* 0x000fe20000000000 */
[----:B------:R-:W-:Y:S01]  /*2a50*/  UMOV UR19, 0x40000040 ;  /* 0x4000004000137882 */ /* 0x000fe20000000000 */
[----:B------:R-:W-:Y:S02]  /*2a60*/  UIADD3 UR20, UR32, 0x402, URZ ;  /* 0x0000040220147890 */ /* 0x000fe4000fffe03f */
[----:B------:R-:W-:Y:S01]  /*2a70*/  UIADD3 UR22, UR34, 0x202, URZ ;  /* 0x0000020222167890 */ /* 0x000fe2000fffe03f */
[----:B------:R-:W-:Y:S01]  /*2a80*/  UMOV UR21, 0x40000040 ;  /* 0x4000004000157882 */ /* 0x000fe20000000000 */
        /* <DEDUP_REMOVED lines=9> */
[----:B------:R-:W-:Y:S02]  /*2b20*/  WARPGROUP.DEPBAR.LE gsb0, 0x0 ;  /* 0x00008000000079c5 */ /* 0x000fe40000010000 */
[----:B------:R-:W-:-:S06]  /*2b30*/  WARPGROUP.ARRIVE ;  /* 0x00000000000079c5 */ /* 0x000fcc0000000000 */
[----:B------:R-:W-:Y:S01]  /*2b40*/  QGMMA.64x64x32.F32.E4M3.E4M3 R24, gdesc[UR4], R24, gsb0 ;  /* 0x00e00000041879f3 */ /* 0x000fe20008000818 */
[----:B------:R-:W-:Y:S02]  /*2b50*/  ULDC UR6, c[0x0][0x448] ;  /* 0x0001120000067ab9 */ /* 0x000fe40000000800 */
[----:B------:R-:W-:-:S06]  /*2b60*/  UISETP.NE.AND UP0, UPT, UR6, 0x1, UPT ;  /* 0x000000010600788c */ /* 0x000fcc000bf05270 */
[----:B------:R-:W-:Y:S02]  /*2b70*/  PLOP3.LUT P2, PT, PT, PT, UP0, 0x80, 0x0 ;  /* 0x000000000000781c */ /* 0x000fe40003f4f008 */
[----:B------:R-:W-:-:S03]  /*2b80*/  PLOP3.LUT P3, PT, PT, PT, UP0, 0x80, 0x0 ;  /* 0x000000000000781c */ /* 0x000fc60003f6f008 */
[----:B------:R-:W-:-:S08]  /*2b90*/  @UP0 ULDC UR6, c[0x0][0x44c] ;  /* 0x0001130000060ab9 */ /* 0x000fd00000000800 */
[----:B------:R-:W-:Y:S01]  /*2ba0*/  @P2 IMAD.HI.U32 R4, R0, UR6, RZ ;  /* 0x0000000600042c27 */ /* 0x000fe2000f8e00ff */
[----:B------:R-:W-:-:S03]  /*2bb0*/  @UP0 ULDC UR6, c[0x0][0x450] ;  /* 0x0001140000060ab9 */ /* 0x000fc60000000800 */
[----:B------:R-:W-:Y:S01]  /*2bc0*/  @!P1 VIADD R0, R5, 0x28440 ;  /* 0x0002844005009836 */ /* 0x000fe20000000000 */
[----:B------:R-:W-:Y:S01]  /*2bd0*/  @P3 SHF.R.U32.HI R3, RZ, UR6, R4 ;  /* 0x00000006ff033c19 */ /* 0x000fe20008011604 */
[----:B------:R-:W-:Y:S01]  /*2be0*/  IMAD.MOV.U32 R5, RZ, RZ, -0x40 ;  /* 0xffffffc0ff057424 */ /* 0x000fe200078e00ff */
[----:B------:R-:W-:Y:S02]  /*2bf0*/  ULDC UR6, c[0x0][0x9dc] ;  /* 0x0002770000067ab9 */ /* 0x000fe40000000800 */
[----:B------:R-:W-:Y:S01]  /*2c00*/  @!P1 PRMT R0, RZ, 0x654, R0 ;  /* 0x00000654ff009816 */ /* 0x000fe20000000000 */
[----:B------:R-:W0:Y:S01]  /*2c10*/  SHFL.IDX PT, R11, R3, RZ, 0x1c1f ;  /* 0x001c1fff030b7589 */ /* 0x000e2200000e0000 */
[----:B------:R-:W-:Y:S01]  /*2c20*/  IMAD R7, R146, R5, 0x40 ;  /* 0x0000004092077424 */ /* 0x000fe200078e0205 */
[----:B------:R-:W-:Y:S01]  /*2c30*/  ULOP3.LUT UR7, URZ, UR6, URZ, 0x33, !UPT ;  /* 0x000000063f077292 */ /* 0x000fe2000f8e333f */
[----:B------:R-:W-:-:S03]  /*2c40*/  IMAD.U32 R5, RZ, RZ, UR38 ;  /* 0x00000026ff057e24 */ /* 0x000fc6000f8e00ff */
[----:B------:R-:W-:Y:S01]  /*2c50*/  IADD3 R8, -R2, UR39, R7 ;  /* 0x0000002702087c10 */ /* 0x000fe2000fffe107 */
[----:B------:R-:W-:Y:S02]  /*2c60*/  WARPGROUP.DEPBAR.LE gsb0, 0x0 ;  /* 0x00008000000079c5 */ /* 0x000fe40000010000 */
[----:B------:R-:W-:-:S06]  /*2c70*/  WARPGROUP.ARRIVE ;  /* 0x00000000000079c5 */ /* 0x000fcc0000000000 */
[----:B------:R-:W-:Y:S01]  /*2c80*/  QGMMA.64x64x32.F32.E4M3.E4M3 R24, gdesc[UR8], R24, gsb0 ;  /* 0x00e00000081879f3 */ /* 0x000fe20008000818 */
[----:B------:R-:W-:Y:S02]  /*2c90*/  ULDC.64 UR10, c[0x0][0x9e0] ;  /* 0x00027800000a7ab9 */ /* 0x000fe40000000a00 */
[----:B------:R-:W-:-:S06]  /*2ca0*/  UISETP.GE.AND UP1, UPT, UR11, 0x1, UPT ;  /* 0x000000010b00788c */ /* 0x000fcc000bf26270 */
[----:B------:R-:W-:Y:S01]  /*2cb0*/  PLOP3.LUT P2, PT, PT, PT, UP1, 0x40, 0x0 ;  /* 0x000000000000781c */ /* 0x000fe20003f4e818 */
        /* <DEDUP_REMOVED lines=17> */
[----:B-1----:R-:W-:-:S04]  /*2dd0*/  IADD3 R0, -R2, 0x1, R7 ;  /* 0x0000000102007810 */ /* 0x002fc80007ffe107 */
[----:B------:R-:W-:-:S05]  /*2de0*/  IADD3 R0, -R5, UR39, R0 ;  /* 0x0000002705007c10 */ /* 0x000fca000fffe100 */
[C---:B------:R-:W-:Y:S02]  /*2df0*/  VIADD R9, R0.reuse, UR10 ;  /* 0x0000000a00097c36 */ /* 0x040fe40008000000 */
[----:B------:R-:W-:-:S03]  /*2e00*/  VIADD R10, R0, UR7 ;  /* 0x00000007000a7c36 */ /* 0x000fc60008000000 */
[----:B0-----:R-:W-:Y:S01]  /*2e10*/  VIADDMNMX R0, R11, R9, R8, PT ;  /* 0x000000090b007246 */ /* 0x001fe20003800108 */
[----:B------:R-:W-:Y:S01]  /*2e20*/  IMAD.IADD R4, R10, 0x1, R11 ;  /* 0x000000010a047824 */ /* 0x000fe200078e020b */
[----:B------:R-:W-:Y:S06]  /*2e30*/  @P2 BRA `(.L_x_1163) ;  /* 0x00000000005c2947 */ /* 0x000fec0003800000 */
[----:B------:R-:W-:Y:S01]  /*2e40*/  IMAD.U32 R12, RZ, RZ, UR38 ;  /* 0x00000026ff0c7e24 */ /* 0x000fe2000f8e00ff */
[----:B------:R-:W-:Y:S04]  /*2e50*/  BSSY B0, `(.L_x_1164) ;  /* 0x0000011000007945 */ /* 0x000fe80003800000 */
[----:B------:R-:W-:-:S04]  /*2e60*/  IADD3 R5, -R12, UR39, R11 ;  /* 0x000000270c057c10 */ /* 0x000fc8000fffe10b */
[----:B------:R-:W-:-:S13]  /*2e70*/  ISETP.GT.AND P2, PT, R5, -0x1, PT ;  /* 0xffffffff0500780c */ /* 0x000fda0003f44270 */
[----:B------:R-:W-:Y:S05]  /*2e80*/  @P2 BRA `(.L_x_1165) ;  /* 0x0000000000202947 */ /* 0x000fea0003800000 */
[----:B------:R-:W-:Y:S01]  /*2e90*/  UISETP.NE.AND UP2, UPT, UR11, 0x1, UPT ;  /* 0x000000010b00788c */ /* 0x000fe2000bf45270 */
[----:B------:R-:W-:-:S05]  /*2ea0*/  LOP3.LUT R5, RZ, R5, RZ, 0x33, !PT ;  /* 0x00000005ff057212 */ /* 0x000fca00078e33ff */
[----:B------:R-:W-:-:S05]  /*2eb0*/  PLOP3.LUT P2, PT, PT, PT, UP2, 0x80, 0x0 ;  /* 0x000000000000781c */ /* 0x000fca0003f4f028 */
[----:B------:R-:W-:-:S08]  /*2ec0*/  @UP2 ULDC.64 UR14, c[0x0][0x9e8] ;  /* 0x00027a00000e2ab9 */ /* 0x000fd00000000a00 */
[----:B------:R-:W-:-:S05]  /*2ed0*/  @P2 IMAD.HI.U32 R11, R5, UR14, RZ ;  /* 0x0000000e050b2c27 */ /* 0x000fca000f8e00ff */
[----:B------:R-:W-:-:S04]  /*2ee0*/  @P2 SHF.R.U32.HI R5, RZ, UR15, R11 ;  /* 0x0000000fff052c19 */ /* 0x000fc8000801160b */
[----:B------:R-:W-:Y:S01]  /*2ef0*/  LOP3.LUT R5, RZ, R5, RZ, 0x33, !PT ;  /* 0x00000005ff057212 */ /* 0x000fe200078e33ff */
[----:B------:R-:W-:Y:S06]  /*2f00*/  BRA `(.L_x_1166) ;  /* 0x0000000000147947 */ /* 0x000fec0003800000 */
.L_x_1165:
[----:B------:R-:W-:-:S06]  /*2f10*/  UISETP.NE.AND UP2, UPT, UR11, 0x1, UPT ;  /* 0x000000010b00788c */ /* 0x000fcc000bf45270 */
[----:B------:R-:W-:-:S05]  /*2f20*/  PLOP3.LUT P2, PT, PT, PT, UP2, 0x80, 0x0 ;  /* 0x000000000000781c */ /* 0x000fca0003f4f028 */
[----:B------:R-:W-:-:S08]  /*2f30*/  @UP2 ULDC.64 UR14, c[0x0][0x9e8] ;  /* 0x00027a00000e2ab9 */ /* 0x000fd00000000a00 */
[----:B------:R-:W-:-:S05]  /*2f40*/  @P2 IMAD.HI.U32 R11, R5, UR14, RZ ;  /* 0x0000000e050b2c27 */ /* 0x000fca000f8e00ff */
[----:B------:R-:W-:-:S07]  /*2f50*/  @P2 SHF.R.U32.HI R5, RZ, UR15, R11 ;  /* 0x0000000fff052c19 */ /* 0x000fce000801160b */
.L_x_1166:
[----:B------:R-:W-:Y:S05]  /*2f60*/  BSYNC B0 ;  /* 0x0000000000007941 */ /* 0x000fea0003800000 */
.L_x_1164:
[----:B------:R-:W-:-:S04]  /*2f70*/  IMAD R5, R5, UR11, -R6 ;  /* 0x0000000b05057c24 */ /* 0x000fc8000f8e0a06 */
[----:B------:R-:W-:-:S05]  /*2f80*/  IMAD.IADD R5, R5, 0x1, -R2 ;  /* 0x0000000105057824 */ /* 0x000fca00078e0a02 */
[----:B------:R-:W-:Y:S02]  /*2f90*/  VIMNMX R4, R4, R5, !PT ;  /* 0x0000000504047248 */ /* 0x000fe40007fe0100 */
[----:B------:R-:W-:-:S07]  /*2fa0*/  VIADDMNMX R0, R5, UR11, R0, PT ;  /* 0x0000000b05007c46 */ /* 0x000fce000b800100 */
.L_x_1163:
[C---:B------:R-:W-:Y:S01]  /*2fb0*/  ISETP.GE.AND P2, PT, R7.reuse, 0x2, PT ;  /* 0x000000020700780c */ /* 0x040fe20003f46270 */
[----:B------:R-:W0:Y:S01]  /*2fc0*/  SHFL.IDX PT, R3, R3, 0x1, 0x1c1f ;  /* 0x003c1f0003037f89 */ /* 0x000e2200000e0000 */
[C---:B------:R-:W-:Y:S02]  /*2fd0*/  ISETP.GE.AND P6, PT, R7.reuse, 0xa, PT ;  /* 0x0000000a0700780c */ /* 0x040fe40003fc6270 */
[----:B------:R-:W-:Y:S02]  /*2fe0*/  ISETP.GT.AND P4, PT, R4, 0x1, !P2 ;  /* 0x000000010400780c */ /* 0x000fe40005784270 */
[----:B------:R-:W-:Y:S02]  /*2ff0*/  ISETP.GE.AND P3, PT, R7, 0x9, PT ;  /* 0x000000090700780c */ /* 0x000fe40003f66270 */
[----:B------:R-:W-:Y:S02]  /*3000*/  ISETP.LT.OR P4, PT, R0, 0x2, P4 ;  /* 0x000000020000780c */ /* 0x000fe40002781670 */
[----:B------:R-:W-:-:S02]  /*3010*/  P2R R13, PR, RZ, 0x40 ;  /* 0x00000040ff0d7803 */ /* 0x000fc40000000000 */
[----:B------:R-:W-:Y:S02]  /*3020*/  FSEL R12, R25, -INF , !P4 ;  /* 0xff800000190c7808 */ /* 0x000fe40006000000 */
[C---:B------:R-:W-:Y:S02]  /*3030*/  ISETP.GT.AND P4, PT, R4.reuse, 0x9, !P6 ;  /* 0x000000090400780c */ /* 0x040fe40007784270 */
[----:B------:R-:W-:Y:S02]  /*3040*/  ISETP.GT.AND P5, PT, R4, 0x8, !P3 ;  /* 0x000000080400780c */ /* 0x000fe40005fa4270 */
[----:B------:R-:W-:Y:S02]  /*3050*/  ISETP.LT.OR P4, PT, R0, 0xa, P4 ;  /* 0x0000000a0000780c */ /* 0x000fe40002781670 */
[----:B------:R-:W-:Y:S02]  /*3060*/  ISETP.GE.AND P6, PT, R7, 0x11, PT ;  /* 0x000000110700780c */ /* 0x000fe40003fc6270 */
[----:B------:R-:W-:-:S02]  /*3070*/  FSEL R14, R29, -INF , !P4 ;  /* 0xff8000001d0e7808 */ /* 0x000fc40006000000 */
[----:B------:R-:W-:Y:S01]  /*3080*/  ISETP.LT.OR P5, PT, R0, 0x9, P5 ;  /* 0x000000090000780c */ /* 0x000fe20002fa1670 */
[----:B0-----:R-:W-:Y:S01]  /*3090*/  IMAD.IADD R5, R10, 0x1, R3 ;  /* 0x000000010a057824 */ /* 0x001fe200078e0203 */
[----:B------:R-:W-:Y:S02]  /*30a0*/  ISETP.GT.AND P4, PT, R4, 0x10, !P6 ;  /* 0x000000100400780c */ /* 0x000fe40007784270 */
[----:B------:R-:W-:Y:S02]  /*30b0*/  FSEL R28, R28, -INF , !P5 ;  /* 0xff8000001c1c7808 */ /* 0x000fe40006800000 */
[----:B------:R-:W-:Y:S02]  /*30c0*/  ISETP.LT.OR P4, PT, R0, 0x11, P4 ;  /* 0x000000110000780c */ /* 0x000fe40002781670 */
[----:B------:R-:W-:Y:S02]  /*30d0*/  ISETP.GE.AND P5, PT, R7, 0x12, PT ;  /* 0x000000120700780c */ /* 0x000fe40003fa6270 */
[----:B------:R-:W-:-:S02]  /*30e0*/  FSEL R32, R32, -INF , !P4 ;  /* 0xff80000020207808 */ /* 0x000fc40006000000 */
[----:B------:R-:W-:Y:S02]  /*30f0*/  ISETP.GT.AND P4, PT, R4, 0x11, !P5 ;  /* 0x000000110400780c */ /* 0x000fe40006f84270 */
[----:B------:R-:W-:Y:S02]  /*3100*/  P2R R21, PR, RZ, 0x20 ;  /* 0x00000020ff157803 */ /* 0x000fe40000000000 */
[----:B------:R-:W-:Y:S02]  /*3110*/  ISETP.LT.OR P4, PT, R0, 0x12, P4 ;  /* 0x000000120000780c */ /* 0x000fe40002781670 */
[----:B------:R-:W-:Y:S02]  /*3120*/  ISETP.GE.AND P5, PT, R7, 0x19, PT ;  /* 0x000000190700780c */ /* 0x000fe40003fa6270 */
[----:B------:R-:W-:Y:S02]  /*3130*/  FSEL R20, R33, -INF , !P4 ;  /* 0xff80000021147808 */ /* 0x000fe40006000000 */
[----:B------:R-:W-:-:S02]  /*3140*/  ISETP.GT.AND P4, PT, R4, 0x18, !P5 ;  /* 0x000000180400780c */ /* 0x000fc40006f84270 */
[----:B------:R-:W-:Y:S02]  /*3150*/  P2R R25, PR, RZ, 0x20 ;  /* 0x00000020ff197803 */ /* 0x000fe40000000000 */
[----:B------:R-:W-:Y:S02]  /*3160*/  ISETP.LT.OR P4, PT, R0, 0x19, P4 ;  /* 0x000000190000780c */ /* 0x000fe40002781670 */
[----:B------:R-:W-:Y:S02]  /*3170*/  ISETP.GE.AND P5, PT, R7, 0x1a, PT ;  /* 0x0000001a0700780c */ /* 0x000fe40003fa6270 */
[----:B------:R-:W-:Y:S02]  /*3180*/  FSEL R36, R36, -INF , !P4 ;  /* 0xff80000024247808 */ /* 0x000fe40006000000 */
[----:B------:R-:W-:Y:S02]  /*3190*/  ISETP.GT.AND P4, PT, R4, 0x19, !P5 ;  /* 0x000000190400780c */ /* 0x000fe40006f84270 */
[----:B------:R-:W-:-:S02]  /*31a0*/  P2R R29, PR, RZ, 0x20 ;  /* 0x00000020ff1d7803 */ /* 0x000fc40000000000 */
[----:B------:R-:W-:Y:S02]  /*31b0*/  ISETP.LT.OR P4, PT, R0, 0x1a, P4 ;  /* 0x0000001a0000780c */ /* 0x000fe40002781670 */
[----:B------:R-:W-:Y:S02]  /*31c0*/  ISETP.GE.AND P5, PT, R7, 0x21, PT ;  /* 0x000000210700780c */ /* 0x000fe40003fa6270 */
[----:B------:R-:W-:Y:S02]  /*31d0*/  FSEL R56, R37, -INF , !P4 ;  /* 0xff80000025387808 */ /* 0x000fe40006000000 */
[----:B------:R-:W-:Y:S02]  /*31e0*/  ISETP.GT.AND P4, PT, R4, 0x20, !P5 ;  /* 0x000000200400780c */ /* 0x000fe40006f84270 */
[----:B------:R-:W-:Y:S02]  /*31f0*/  P2R R33, PR, RZ, 0x20 ;  /* 0x00000020ff217803 */ /* 0x000fe40000000000 */
[----:B------:R-:W-:-:S02]  /*3200*/  ISETP.LT.OR P4, PT, R0, 0x21, P4 ;  /* 0x000000210000780c */ /* 0x000fc40002781670 */
[C---:B------:R-:W-:Y:S02]  /*3210*/  ISETP.GE.AND P5, PT, R7.reuse, 0x22, PT ;  /* 0x000000220700780c */ /* 0x040fe40003fa6270 */
[----:B------:R-:W-:Y:S02]  /*3220*/  FSEL R40, R40, -INF , !P4 ;  /* 0xff80000028287808 */ /* 0x000fe40006000000 */
[----:B------:R-:W-:Y:S02]  /*3230*/  ISETP.GT.AND P4, PT, R4, 0x21, !P5 ;  /* 0x000000210400780c */ /* 0x000fe40006f84270 */
[----:B------:R-:W-:Y:S02]  /*3240*/  P2R R37, PR, RZ, 0x20 ;  /* 0x00000020ff257803 */ /* 0x000fe40000000000 */
[----:B------:R-:W-:Y:S02]  /*3250*/  ISETP.LT.OR P4, PT, R0, 0x22, P4 ;  /* 0x000000220000780c */ /* 0x000fe40002781670 */
[----:B------:R-:W-:-:S02]  /*3260*/  ISETP.GE.AND P5, PT, R7, 0x29, PT ;  /* 0x000000290700780c */ /* 0x000fc40003fa6270 */
[----:B------:R-:W-:Y:S02]  /*3270*/  FSEL R58, R41, -INF , !P4 ;  /* 0xff800000293a7808 */ /* 0x000fe40006000000 */
[----:B------:R-:W-:Y:S02]  /*3280*/  ISETP.GT.AND P4, PT, R4, 0x28, !P5 ;  /* 0x000000280400780c */ /* 0x000fe40006f84270 */
[----:B------:R-:W-:Y:S02]  /*3290*/  P2R R41, PR, RZ, 0x20 ;  /* 0x00000020ff297803 */ /* 0x000fe40000000000 */
        /* <DEDUP_REMOVED lines=11> */
[----:B------:R-:W-:Y:S02]  /*3350*/  P2R R15, PR, RZ, 0x40 ;  /* 0x00000040ff0f7803 */ /* 0x000fe40000000000 */
[----:B------:R-:W-:Y:S02]  /*3360*/  FSEL R48, R48, -INF , !P4 ;  /* 0xff80000030307808 */ /* 0x000fe40006000000 */
[----:B------:R-:W-:-:S04]  /*3370*/  ISETP.GE.AND P4, PT, R7, 0x32, PT ;  /* 0x000000320700780c */ /* 0x000fc80003f86270 */
[----:B------:R-:W-:-:S04]  /*3380*/  ISETP.GT.AND P5, PT, R4, 0x31, !P4 ;  /* 0x000000310400780c */ /* 0x000fc800067a4270 */
[----:B------:R-:W-:-:S04]  /*3390*/  ISETP.LT.OR P5, PT, R0, 0x32, P5 ;  /* 0x000000320000780c */ /* 0x000fc80002fa1670 */
[----:B------:R-:W-:Y:S02]  /*33a0*/  FSEL R62, R49, -INF , !P5 ;  /* 0xff800000313e7808 */ /* 0x000fe40006800000 */
[----:B------:R-:W-:-:S04]  /*33b0*/  ISETP.GE.AND P5, PT, R7, 0x39, PT ;  /* 0x000000390700780c */ /* 0x000fc80003fa6270 */
[----:B------:R-:W-:-:S04]  /*33c0*/  ISETP.GT.AND P6, PT, R4, 0x38, !P5 ;  /* 0x000000380400780c */ /* 0x000fc80006fc4270 */
[----:B------:R-:W-:-:S04]  /*33d0*/  ISETP.LT.OR P6, PT, R0, 0x39, P6 ;  /* 0x000000390000780c */ /* 0x000fc800037c1670 */
[----:B------:R-:W-:Y:S02]  /*33e0*/  FSEL R52, R52, -INF , !P6 ;  /* 0xff80000034347808 */ /* 0x000fe40007000000 */
[----:B------:R-:W-:-:S04]  /*33f0*/  ISETP.GE.AND P6, PT, R7, 0x1, PT ;  /* 0x000000010700780c */ /* 0x000fc80003fc6270 */
[----:B------:R-:W-:Y:S02]  /*3400*/  P2R R11, PR, RZ, 0x40 ;  /* 0x00000040ff0b7803 */ /* 0x000fe40000000000 */
[----:B------:R-:W-:-:S04]  /*3410*/  ISETP.GT.AND P6, PT, R4, RZ, !P6 ;  /* 0x000000ff0400720c */ /* 0x000fc800077c4270 */
[----:B------:R-:W-:-:S04]  /*3420*/  ISETP.LT.OR P6, PT, R0, 0x1, P6 ;  /* 0x000000010000780c */ /* 0x000fc800037c1670 */
[----:B------:R-:W-:Y:S02]  /*3430*/  FSEL R24, R24, -INF , !P6 ;  /* 0xff80000018187808 */ /* 0x000fe40007000000 */
[----:B------:R-:W-:-:S04]  /*3440*/  ISETP.GE.AND P6, PT, R7, 0x3a, PT ;  /* 0x0000003a0700780c */ /* 0x000fc80003fc6270 */
[----:B------:R-:W-:Y:S02]  /*3450*/  P2R R7, PR, RZ, 0x40 ;  /* 0x00000040ff077803 */ /* 0x000fe40000000000 */
[----:B------:R-:W-:-:S04]  /*3460*/  ISETP.GT.AND P6, PT, R4, 0x39, !P6 ;  /* 0x000000390400780c */ /* 0x000fc800077c4270 */
[----:B------:R-:W-:Y:S02]  /*3470*/  ISETP.LT.OR P6, PT, R0, 0x3a, P6 ;  /* 0x0000003a0000780c */ /* 0x000fe400037c1670 */
[----:B------:R-:W-:Y:S02]  /*3480*/  VIADDMNMX R0, R3, R9, R8, PT ;  /* 0x0000000903007246 */ /* 0x000fe40003800108 */
[----:B------:R-:W-:Y:S02]  /*3490*/  FSEL R64, R53, -INF , !P6 ;  /* 0xff80000035407808 */ /* 0x000fe40007000000 */
[----:B------:R-:W-:-:S13]  /*34a0*/  PLOP3.LUT P6, PT, PT, PT, UP1, 0x40, 0x0 ;  /* 0x000000000000781c */ /* 0x000fda0003fce818 */
[----:B------:R-:W-:Y:S05]  /*34b0*/  @P6 BRA `(.L_x_1167) ;  /* 0x0000000000646947 */ /* 0x000fea0003800000 */
        /* <DEDUP_REMOVED lines=9> */
[----:B------:R-:W-:Y:S01]  /*3550*/  @P6 IMAD.HI.U32 R4, R3, UR14, RZ ;  /* 0x0000000e03046c27 */ /* 0x000fe2000f8e00ff */
[----:B------:R-:W-:-:S13]  /*3560*/  PLOP3.LUT P6, PT, PT, PT, UP2, 0x80, 0x0 ;  /* 0x000000000000781c */ /* 0x000fda0003fcf028 */
[----:B------:R-:W-:-:S04]  /*3570*/  @P6 SHF.R.U32.HI R3, RZ, UR15, R4 ;  /* 0x0000000fff036c19 */ /* 0x000fc80008011604 */
[----:B------:R-:W-:Y:S01]  /*3580*/  LOP3.LUT R3, RZ, R3, RZ, 0x33, !PT ;  /* 0x00000003ff037212 */ /* 0x000fe200078e33ff */
[----:B------:R-:W-:Y:S06]  /*3590*/  BRA `(.L_x_1170) ;  /* 0x0000000000187947 */ /* 0x000fec0003800000 */
.L_x_1169:
[----:B------:R-:W-:-:S06]  /*35a0*/  UISETP.NE.AND UP2, UPT, UR11, 0x1, UPT ;  /* 0x000000010b00788c */ /* 0x000fcc000bf45270 */
[----:B------:R-:W-:-:S05]  /*35b0*/  PLOP3.LUT P6, PT, PT, PT, UP2, 0x80, 0x0 ;  /* 0x000000000000781c */ /* 0x000fca0003fcf028 */
[----:B------:R-:W-:-:S08]  /*35c0*/  @UP2 ULDC.64 UR14, c[0x0][0x9e8] ;  /* 0x00027a00000e2ab9 */ /* 0x000fd00000000a00 */
[----:B------:R-:W-:Y:S01]  /*35d0*/  @P6 IMAD.HI.U32 R4, R3, UR14, RZ ;  /* 0x0000000e03046c27 */ /* 0x000fe2000f8e00ff */
[----:B------:R-:W-:-:S13]  /*35e0*/  PLOP3.LUT P6, PT, PT, PT, UP2, 0x80, 0x0 ;  /* 0x000000000000781c */ /* 0x000fda0003fcf028 */
[----:B------:R-:W-:-:S07]  /*35f0*/  @P6 SHF.R.U32.HI R3, RZ, UR15, R4 ;  /* 0x0000000fff036c19 */ /* 0x000fce0008011604 */
.L_x_1170:
[----:B------:R-:W-:Y:S05]  /*3600*/  BSYNC B0 ;  /* 0x0000000000007941 */ /* 0x000fea0003800000 */
.L_x_1168:
[----:B------:R-:W-:-:S04]  /*3610*/  IMAD R3, R3, UR11, -R6 ;  /* 0x0000000b03037c24 */ /* 0x000fc8000f8e0a06 */
[----:B------:R-:W-:-:S05]  /*3620*/  IMAD.IADD R3, R3, 0x1, -R2 ;  /* 0x0000000103037824 */ /* 0x000fca00078e0a02 */
[----:B------:R-:W-:Y:S02]  /*3630*/  VIMNMX R5, R5, R3, !PT ;  /* 0x0000000305057248 */ /* 0x000fe40007fe0100 */
[----:B------:R-:W-:-:S07]  /*3640*/  VIADDMNMX R0, R3, UR11, R0, PT ;  /* 0x0000000b03007c46 */ /* 0x000fce000b800100 */
.L_x_1167:
[----:B------:R-:W-:Y:S01]  /*3650*/  ISETP.GT.AND P2, PT, R5, 0x1, !P2 ;  /* 0x000000010500780c */ /* 0x000fe20005744270 */
[----:B------:R-:W-:Y:S01]  /*3660*/  IMAD.U32 R9, RZ, RZ, UR40 ;  /* 0x00000028ff097e24 */ /* 0x000fe2000f8e00ff */
[----:B------:R-:W-:Y:S01]  /*3670*/  FMNMX.FTZ R3, R24, R12, !PT ;  /* 0x0000000c18037209 */ /* 0x000fe20007810000 */
[----:B------:R-:W-:Y:S01]  /*3680*/  @UP0 ULDC UR14, c[0x0][0x44c] ;  /* 0x00011300000e0ab9 */ /* 0x000fe20000000800 */
[----:B------:R-:W-:Y:S01]  /*3690*/  ISETP.LT.OR P2, PT, R0, 0x2, P2 ;  /* 0x000000020000780c */ /* 0x000fe20001741670 */
[----:B------:R-:W-:Y:S01]  /*36a0*/  UIMAD.WIDE.U32 UR14, UR42, UR14, URZ ;  /* 0x0000000e2a0e72a5 */ /* 0x000fe2000f8e003f */
[----:B------:R-:W-:Y:S01]  /*36b0*/  FMNMX.FTZ R3, R28, R3, !PT ;  /* 0x000000031c037209 */ /* 0x000fe20007810000 */
[----:B------:R-:W-:Y:S01]  /*36c0*/  @UP0 ULDC UR18, c[0x0][0x450] ;  /* 0x0001140000120ab9 */ /* 0x000fe20000000800 */
[----:B------:R-:W-:Y:S01]  /*36d0*/  FSEL R27, R27, -INF , !P2 ;  /* 0xff8000001b1b7808 */ /* 0x000fe20005000000 */
[----:B------:R-:W-:Y:S01]  /*36e0*/  UMOV UR7, UR42 ;  /* 0x0000002a00077c82 */ /* 0x000fe20008000000 */
[----:B------:R-:W-:Y:S01]  /*36f0*/  ISETP.NE.AND P2, PT, R13, RZ, PT ;  /* 0x000000ff0d00720c */ /* 0x000fe20003f45270 */
[----:B------:R-:W-:Y:S01]  /*3700*/  @UP0 USHF.R.U32.HI UR7, URZ, UR18, UR15 ;  /* 0x000000123f070299 */ /* 0x000fe2000801160f */
[----:B------:R-:W-:-:S02]  /*3710*/  FMNMX.FTZ R3, R14, R3, !PT ;  /* 0x000000030e037209 */ /* 0x000fc40007810000 */
[----:B------:R-:W-:Y:S01]  /*3720*/  ISETP.GT.AND P2, PT, R5, 0x9, !P2 ;  /* 0x000000090500780c */ /* 0x000fe20005744270 */
[----:B------:R-:W-:Y:S01]  /*3730*/  UIADD3 UR44, UR44, UR7, URZ ;  /* 0x000000072c2c7290 */ /* 0x000fe2000fffe03f */
[----:B------:R-:W-:Y:S02]  /*3740*/  FMNMX.FTZ R3, R32, R3, !PT ;  /* 0x0000000320037209 */ /* 0x000fe40007810000 */
[----:B------:R-:W-:Y:S01]  /*3750*/  ISETP.LT.OR P2, PT, R0, 0xa, P2 ;  /* 0x0000000a0000780c */ /* 0x000fe20001741670 */
[----:B------:R-:W-:Y:S01]  /*3760*/  UIADD3 UR10, UR44, UR10, URZ ;  /* 0x0000000a2c0a7290 */ /* 0x000fe2000fffe03f */
[----:B------:R-:W-:Y:S02]  /*3770*/  FMNMX.FTZ R3, R20, R3, !PT ;  /* 0x0000000314037209 */ /* 0x000fe40007810000 */
[----:B------:R-:W-:Y:S02]  /*3780*/  FSEL R31, R31, -INF , !P2 ;  /* 0xff8000001f1f7808 */ /* 0x000fe40005000000 */
[----:B------:R-:W-:-:S02]  /*3790*/  ISETP.NE.AND P2, PT, R15, RZ, PT ;  /* 0x000000ff0f00720c */ /* 0x000fc40003f45270 */
[----:B------:R-:W-:Y:S02]  /*37a0*/  FMNMX.FTZ R3, R36, R3, !PT ;  /* 0x0000000324037209 */ /* 0x000fe40007810000 */
[----:B------:R-:W-:Y:S02]  /*37b0*/  ISETP.GT.AND P2, PT, R5, 0x10, !P2 ;  /* 0x000000100500780c */ /* 0x000fe40005744270 */
[----:B------:R-:W-:Y:S02]  /*37c0*/  FMNMX.FTZ R3, R56, R3, !PT ;  /* 0x0000000338037209 */ /* 0x000fe40007810000 */
[----:B------:R-:W-:Y:S02]  /*37d0*/  ISETP.LT.OR P2, PT, R0, 0x11, P2 ;  /* 0x000000110000780c */ /* 0x000fe40001741670 */
[----:B------:R-:W-:Y:S02]  /*37e0*/  FMNMX.FTZ R3, R40, R3, !PT ;  /* 0x0000000328037209 */ /* 0x000fe40007810000 */
[----:B------:R-:W-:-:S02]  /*37f0*/  FSEL R34, R34, -INF , !P2 ;  /* 0xff80000022227808 */ /* 0x000fc40005000000 */
[----:B------:R-:W-:Y:S02]  /*3800*/  ISETP.NE.AND P2, PT, R21, RZ, PT ;  /* 0x000000ff1500720c */ /* 0x000fe40003f45270 */
[----:B------:R-:W-:Y:S02]  /*3810*/  FMNMX.FTZ R3, R58, R3, !PT ;  /* 0x000000033a037209 */ /* 0x000fe40007810000 */
[----:B------:R-:W-:Y:S02]  /*3820*/  ISETP.GT.AND P2, PT, R5, 0x11, !P2 ;  /* 0x000000110500780c */ /* 0x000fe40005744270 */
[----:B------:R-:W-:Y:S02]  /*3830*/  FMNMX.FTZ R3, R44, R3, !PT ;  /* 0x000000032c037209 */ /* 0x000fe40007810000 */
[----:B------:R-:W-:Y:S02]  /*3840*/  ISETP.LT.OR P2, PT, R0, 0x12, P2 ;  /* 0x000000120000780c */ /* 0x000fe40001741670 */
[----:B------:R-:W-:-:S02]  /*3850*/  FMNMX.FTZ R3, R60, R3, !PT ;  /* 0x000000033c037209 */ /* 0x000fc40007810000 */
[----:B------:R-:W-:Y:S02]  /*3860*/  FSEL R35, R35, -INF , !P2 ;  /* 0xff80000023237808 */ /* 0x000fe40005000000 */
[----:B------:R-:W-:Y:S02]  /*3870*/  ISETP.NE.AND P2, PT, R25, RZ, PT ;  /* 0x000000ff1900720c */ /* 0x000fe40003f45270 */
[----:B------:R-:W-:Y:S02]  /*3880*/  FMNMX.FTZ R3, R48, R3, !PT ;  /* 0x0000000330037209 */ /* 0x000fe40007810000 */
[----:B------:R-:W-:Y:S02]  /*3890*/  ISETP.GT.AND P2, PT, R5, 0x18, !P2 ;  /* 0x000000180500780c */ /* 0x000fe40005744270 */
[----:B------:R-:W-:Y:S02]  /*38a0*/  FMNMX.FTZ R3, R62, R3, !PT ;  /* 0x000000033e037209 */ /* 0x000fe40007810000 */
[----:B------:R-:W-:-:S02]  /*38b0*/  ISETP.LT.OR P2, PT, R0, 0x19, P2 ;  /* 0x000000190000780c */ /* 0x000fc40001741670 */
[----:B------:R-:W-:Y:S02]  /*38c0*/  ISETP.GT.AND P3, PT, R5, 0x8, !P3 ;  /* 0x000000080500780c */ /* 0x000fe40005f64270 */
[----:B------:R-:W-:Y:S02]  /*38d0*/  FSEL R38, R38, -INF , !P2 ;  /* 0xff80000026267808 */ /* 0x000fe40005000000 */
[----:B------:R-:W-:Y:S02]  /*38e0*/  ISETP.NE.AND P2, PT, R29, RZ, PT ;  /* 0x000000ff1d00720c */ /* 0x000fe40003f45270 */
[----:B------:R-:W-:Y:S02]  /*38f0*/  FMNMX.FTZ R3, R52, R3, !PT ;  /* 0x0000000334037209 */ /* 0x000fe40007810000 */
[----:B------:R-:W-:Y:S02]  /*3900*/  ISETP.GT.AND P2, PT, R5, 0x19, !P2 ;  /* 0x000000190500780c */ /* 0x000fe40005744270 */
[----:B------:R-:W-:-:S02]  /*3910*/  ISETP.LT.OR P3, PT, R0, 0x9, P3 ;  /* 0x000000090000780c */ /* 0x000fc40001f61670 */
[----:B------:R-:W-:Y:S02]  /*3920*/  ISETP.LT.OR P2, PT, R0, 0x1a, P2 ;  /* 0x0000001a0000780c */ /* 0x000fe40001741670 */
[----:B------:R-:W-:Y:S02]  /*3930*/  FMNMX.FTZ R6, R64, R3, !PT ;  /* 0x0000000340067209 */ /* 0x000fe40007810000 */
[----:B------:R-:W-:Y:S02]  /*3940*/  FSEL R39, R39, -INF , !P2 ;  /* 0xff80000027277808 */ /* 0x000fe40005000000 */
[----:B------:R-:W-:Y:S01]  /*3950*/  ISETP.NE.AND P2, PT, R33, RZ, PT ;  /* 0x000000ff2100720c */ /* 0x000fe20003f45270 */
[----:B------:R-:W0:Y:S01]  /*3960*/  SHFL.BFLY PT, R3, R6, 0x2, 0x1f ;  /* 0x0c401f0006037f89 */ /* 0x000e2200000e0000 */
[----:B------:R-:W-:Y:S02]  /*3970*/  FSEL R30, R30, -INF , !P3 ;  /* 0xff8000001e1e7808 */ /* 0x000fe40005800000 */
[----:B------:R-:W-:-:S02]  /*3980*/  ISETP.GT.AND P2, PT, R5, 0x20, !P2 ;  /* 0x000000200500780c */ /* 0x000fc40005744270 */
[----:B------:R-:W-:Y:S02]  /*3990*/  ISETP.NE.AND P3, PT, R41, RZ, PT ;  /* 0x000000ff2900720c */ /* 0x000fe40003f65270 */
[----:B------:R-:W-:Y:S02]  /*39a0*/  ISETP.LT.OR P2, PT, R0, 0x21, P2 ;  /* 0x000000210000780c */ /* 0x000fe40001741670 */
[----:B------:R-:W-:Y:S02]  /*39b0*/  ISETP.NE.AND P6, PT, R11, RZ, PT ;  /* 0x000000ff0b00720c */ /* 0x000fe40003fc5270 */
[----:B------:R-:W-:Y:S02]  /*39c0*/  FSEL R42, R42, -INF , !P2 ;  /* 0xff8000002a2a7808 */ /* 0x000fe40005000000 */
[----:B------:R-:W-:Y:S02]  /*39d0*/  ISETP.NE.AND P2, PT, R37, RZ, PT ;  /* 0x000000ff2500720c */ /* 0x000fe40003f45270 */
[----:B------:R-:W-:-:S02]  /*39e0*/  ISETP.GT.AND P4, PT, R5, 0x31, !P4 ;  /* 0x000000310500780c */ /* 0x000fc40006784270 */
[C---:B------:R-:W-:Y:S02]  /*39f0*/  ISETP.GT.AND P2, PT, R5.reuse, 0x21, !P2 ;  /* 0x000000210500780c */ /* 0x040fe40005744270 */
[----:B------:R-:W-:Y:S02]  /*3a00*/  ISETP.GT.AND P5, PT, R5, 0x38, !P5 ;  /* 0x000000380500780c */ /* 0x000fe40006fa4270 */
[C---:B------:R-:W-:Y:S02]  /*3a10*/  ISETP.LT.OR P2, PT, R0.reuse, 0x22, P2 ;  /* 0x000000220000780c */ /* 0x040fe40001741670 */
[----:B------:R-:W-:Y:S02]  /*3a20*/  ISETP.LT.OR P4, PT, R0, 0x32, P4 ;  /* 0x000000320000780c */ /* 0x000fe40002781670 */
[----:B------:R-:W-:Y:S02]  /*3a30*/  FSEL R43, R43, -INF , !P2 ;  /* 0xff8000002b2b7808 */ /* 0x000fe40005000000 */
[----:B------:R-:W-:-:S02]  /*3a40*/  ISETP.GT.AND P2, PT, R5, 0x28, !P3 ;  /* 0x000000280500780c */ /* 0x000fc40005f44270 */
[----:B------:R-:W-:Y:S02]  /*3a50*/  ISETP.NE.AND P3, PT, R45, RZ, PT ;  /* 0x000000ff2d00720c */ /* 0x000fe40003f65270 */
[----:B------:R-:W-:Y:S02]  /*3a60*/  ISETP.LT.OR P2, PT, R0, 0x29, P2 ;  /* 0x000000290000780c */ /* 0x000fe40001741670 */
[C---:B------:R-:W-:Y:S02]  /*3a70*/  ISETP.GT.AND P3, PT, R5.reuse, 0x30, !P3 ;  /* 0x000000300500780c */ /* 0x040fe40005f64270 */
[----:B------:R-:W-:Y:S02]  /*3a80*/  FSEL R46, R46, -INF , !P2 ;  /* 0xff8000002e2e7808 */ /* 0x000fe40005000000 */
[----:B------:R-:W-:Y:S02]  /*3a90*/  ISETP.GT.AND P2, PT, R5, RZ, !P6 ;  /* 0x000000ff0500720c */ /* 0x000fe40007744270 */
[----:B------:R-:W-:-:S02]  /*3aa0*/  ISETP.NE.AND P6, PT, R7, RZ, PT ;  /* 0x000000ff0700720c */ /* 0x000fc40003fc5270 */
[----:B------:R-:W-:Y:S02]  /*3ab0*/  ISETP.LT.OR P2, PT, R0, 0x1, P2 ;  /* 0x000000010000780c */ /* 0x000fe40001741670 */
[----:B0-----:R-:W-:Y:S02]  /*3ac0*/  FMNMX.FTZ R7, R6, R3, !PT ;  /* 0x0000000306077209 */ /* 0x001fe40007810000 */
[----:B------:R-:W-:Y:S02]  /*3ad0*/  FSEL R26, R26, -INF , !P2 ;  /* 0xff8000001a1a7808 */ /* 0x000fe40005000000 */
[----:B------:R-:W-:Y:S01]  /*3ae0*/  ISETP.NE.AND P2, PT, R57, RZ, PT ;  /* 0x000000ff3900720c */ /* 0x000fe20003f45270 */
[----:B------:R-:W0:Y:S01]  /*3af0*/  SHFL.BFLY PT, R8, R7, 0x1, 0x1f ;  /* 0x0c201f0007087f89 */ /* 0x000e2200000e0000 */
[----:B------:R-:W-:Y:S02]  /*3b00*/  FMNMX.FTZ R3, R26, R27, !PT ;  /* 0x0000001b1a037209 */ /* 0x000fe40007810000 */
[----:B------:R-:W-:-:S02]  /*3b10*/  ISETP.GT.AND P2, PT, R5, 0x29, !P2 ;  /* 0x000000290500780c */ /* 0x000fc40005744270 */
[----:B------:R-:W-:Y:S02]  /*3b20*/  FMNMX.FTZ R4, R30, R3, !PT ;  /* 0x000000031e047209 */ /* 0x000fe40007810000 */
[----:B------:R-:W-:Y:S02]  /*3b30*/  ISETP.LT.OR P2, PT, R0, 0x2a, P2 ;  /* 0x0000002a0000780c */ /* 0x000fe40001741670 */
[----:B------:R-:W-:Y:S02]  /*3b40*/  FMNMX.FTZ R3, R31, R4, !PT ;  /* 0x000000041f037209 */ /* 0x000fe40007810000 */
[----:B------:R-:W-:Y:S02]  /*3b50*/  FSEL R47, R47, -INF , !P2 ;  /* 0xff8000002f2f7808 */ /* 0x000fe40005000000 */
[----:B------:R-:W-:Y:S02]  /*3b60*/  FMNMX.FTZ R4, R34, R3, !PT ;  /* 0x0000000322047209 */ /* 0x000fe40007810000 */
[----:B------:R-:W-:-:S02]  /*3b70*/  ISETP.LT.OR P3, PT, R0, 0x31, P3 ;  /* 0x000000310000780c */ /* 0x000fc40001f61670 */
[----:B------:R-:W-:Y:S02]  /*3b80*/  FMNMX.FTZ R3, R35, R4, !PT ;  /* 0x0000000423037209 */ /* 0x000fe40007810000 */
[----:B------:R-:W-:Y:S02]  /*3b90*/  FSEL R50, R50, -INF , !P3 ;  /* 0xff80000032327808 */ /* 0x000fe40005800000 */
[----:B------:R-:W-:Y:S02]  /*3ba0*/  FMNMX.FTZ R6, R38, R3, !PT ;  /* 0x0000000326067209 */ /* 0x000fe40007810000 */
[----:B------:R-:W-:Y:S02]  /*3bb0*/  ISETP.LT.OR P5, PT, R0, 0x39, P5 ;  /* 0x000000390000780c */ /* 0x000fe40002fa1670 */
[----:B------:R-:W-:Y:S02]  /*3bc0*/  FMNMX.FTZ R3, R39, R6, !PT ;  /* 0x0000000627037209 */ /* 0x000fe40007810000 */
[----:B0-----:R-:W-:-:S02]  /*3bd0*/  FMNMX.FTZ R4, R7, R8, !PT ;  /* 0x0000000807047209 */ /* 0x001fc40007810000 */
[----:B------:R-:W-:Y:S02]  /*3be0*/  FMNMX.FTZ R6, R42, R3, !PT ;  /* 0x000000032a067209 */ /* 0x000fe40007810000 */
[C---:B------:R-:W-:Y:S01]  /*3bf0*/  FSETP.NEU.FTZ.AND P2, PT, R4.reuse, -INF , PT ;  /* 0xff8000000400780b */ /* 0x040fe20003f5d000 */
[----:B------:R-:W-:-:S01]  /*3c00*/  FFMA.FTZ R7, R4, R9, -8 ;  /* 0xc100000004077423 */ /* 0x000fc20000010009 */
[----:B------:R-:W-:Y:S02]  /*3c10*/  FMNMX.FTZ R3, R43, R6, !PT ;  /* 0x000000062b037209 */ /* 0x000fe40007810000 */
[----:B------:R-:W-:Y:S02]  /*3c20*/  FSEL R51, R51, -INF , !P4 ;  /* 0xff80000033337808 */ /* 0x000fe40006000000 */
[----:B------:R-:W-:Y:S02]  /*3c30*/  FMNMX.FTZ R6, R46, R3, !PT ;  /* 0x000000032e067209 */ /* 0x000fe40007810000 */
[----:B------:R-:W-:-:S02]  /*3c40*/  FSEL R7, R7, RZ, P2 ;  /* 0x000000ff07077208 */ /* 0x000fc40001000000 */
[----:B------:R-:W-:Y:S02]  /*3c50*/  FMNMX.FTZ R3, R47, R6, !PT ;  /* 0x000000062f037209 */ /* 0x000fe40007810000 */
[----:B------:R-:W-:Y:S01]  /*3c60*/  ISETP.GT.AND P2, PT, R5, 0x39, !P6 ;  /* 0x000000390500780c */ /* 0x000fe20007744270 */
[--C-:B------:R-:W-:Y:S01]  /*3c70*/  FFMA.FTZ R5, R24, UR40, -R7.reuse ;  /* 0x0000002818057c23 */ /* 0x100fe20008010807 */
[----:B------:R-:W-:Y:S01]  /*3c80*/  FMNMX.FTZ R6, R50, R3, !PT ;  /* 0x0000000332067209 */ /* 0x000fe20007810000 */
[--C-:B------:R-:W-:Y:S01]  /*3c90*/  FFMA.FTZ R9, R12, UR40, -R7.reuse ;  /* 0x000000280c097c23 */ /* 0x100fe20008010807 */
[----:B------:R-:W-:Y:S01]  /*3ca0*/  ISETP.LT.OR P2, PT, R0, 0x3a, P2 ;  /* 0x0000003a0000780c */ /* 0x000fe20001741670 */
[----:B------:R0:W-:Y:S01]  /*3cb0*/  MUFU.EX2 R8, R5 ;  /* 0x0000000500087308 */ /* 0x0001e20000000800 */
[----:B------:R-:W-:Y:S01]  /*3cc0*/  FSEL R54, R54, -INF , !P5 ;  /* 0xff80000036367808 */ /* 0x000fe20006800000 */
[--C-:B------:R-:W-:Y:S01]  /*3cd0*/  FFMA.FTZ R12, R32, UR40, -R7.reuse ;  /* 0x00000028200c7c23 */ /* 0x100fe20008010807 */
[----:B------:R-:W-:Y:S01]  /*3ce0*/  FMNMX.FTZ R3, R51, R6, !PT ;  /* 0x0000000633037209 */ /* 0x000fe20007810000 */
[----:B------:R-:W-:Y:S01]  /*3cf0*/  IMAD.U32 R32, RZ, RZ, UR40 ;  /* 0x00000028ff207e24 */ /* 0x000fe2000f8e00ff */
[----:B------:R-:W-:Y:S01]  /*3d00*/  FSEL R55, R55, -INF , !P2 ;  /* 0xff80000037377808 */ /* 0x000fe20005000000 */
[--C-:B------:R-:W-:Y:S01]  /*3d10*/  FFMA.FTZ R10, R14, UR40, -R7.reuse ;  /* 0x000000280e0a7c23 */ /* 0x100fe20008010807 */
[----:B------:R-:W-:Y:S01]  /*3d20*/  FMNMX.FTZ R0, R54, R3, !PT ;  /* 0x0000000336007209 */ /* 0x000fe20007810000 */
[----:B------:R-:W1:Y:S01]  /*3d30*/  MUFU.EX2 R9, R9 ;  /* 0x0000000900097308 */ /* 0x000e620000000800 */
[----:B0-----:R-:W-:-:S01]  /*3d40*/  FFMA.FTZ R5, R28, UR40, -R7 ;  /* 0x000000281c057c23 */ /* 0x001fc20008010807 */
[--C-:B------:R-:W-:Y:S01]  /*3d50*/  FFMA.FTZ R13, R20, UR40, -R7.reuse ;  /* 0x00000028140d7c23 */ /* 0x100fe20008010807 */
[----:B------:R-:W-:Y:S01]  /*3d60*/  FMNMX.FTZ R0, R55, R0, !PT ;  /* 0x0000000037007209 */ /* 0x000fe20007810000 */
[--C-:B------:R-:W-:Y:S01]  /*3d70*/  FFMA.FTZ R14, R36, UR40, -R7.reuse ;  /* 0x00000028240e7c23 */ /* 0x100fe20008010807 */
[----:B------:R-:W-:-:S01]  /*3d80*/  FFMA.FTZ R24, R44, UR40, -R7 ;  /* 0x000000282c187c23 */ /* 0x000fc20008010807 */
[--C-:B------:R-:W-:Y:S01]  /*3d90*/  FFMA.FTZ R25, R60, UR40, -R7.reuse ;  /* 0x000000283c197c23 */ /* 0x100fe20008010807 */
[----:B------:R-:W-:-:S01]  /*3da0*/  FFMA.FTZ R20, R40, UR40, -R7 ;  /* 0x0000002828147c23 */ /* 0x000fc20008010807 */
[----:B------:R-:W0:Y:S01]  /*3db0*/  SHFL.BFLY PT, R3, R0, 0x2, 0x1f ;  /* 0x0c401f0000037f89 */ /* 0x000e2200000e0000 */
[----:B------:R2:W3:Y:S01]  /*3dc0*/  MUFU.EX2 R6, R5 ;  /* 0x0000000500067308 */ /* 0x0004e20000000800 */
[----:B------:R-:W-:-:S01]  /*3dd0*/  FFMA.FTZ R28, R48, UR40, -R7 ;  /* 0x00000028301c7c23 */ /* 0x000fc20008010807 */
[----:B------:R-:W-:-:S06]  /*3de0*/  FFMA.FTZ R29, R62, UR40, -R7 ;  /* 0x000000283e1d7c23 */ /* 0x000fcc0008010807 */
[----:B------:R4:W5:Y:S01]  /*3df0*/  MUFU.EX2 R11, R10 ;  /* 0x0000000a000b7308 */ /* 0x0009620000000800 */
[----:B--2---:R-:W-:-:S01]  /*3e00*/  FFMA.FTZ R5, R56, UR40, -R7 ;  /* 0x0000002838057c23 */ /* 0x004fc20008010807 */
[----:B-1----:R-:W-:-:S06]  /*3e10*/  FADD.FTZ R33, R8, R9 ;  /* 0x0000000908217221 */ /* 0x002fcc0000010000 */
[----:B------:R-:W-:Y:S01]  /*3e20*/  MUFU.EX2 R15, R5 ;  /* 0x00000005000f7308 */ /* 0x000fe20000000800 */
[----:B----4-:R-:W-:-:S01]  /*3e30*/  FFMA.FTZ R10, R58, UR40, -R7 ;  /* 0x000000283a0a7c23 */ /* 0x010fc20008010807 */
[----:B0-----:R-:W-:-:S06]  /*3e40*/  FMNMX.FTZ R3, R0, R3, !PT ;  /* 0x0000000300037209 */ /* 0x001fcc0007810000 */
[----:B------:R3:W-:Y:S01]  /*3e50*/  MUFU.EX2 R21, R10 ;  /* 0x0000000a00157308 */ /* 0x0007e20000000800 */
[----:B------:R-:W0:Y:S07]  /*3e60*/  SHFL.BFLY PT, R0, R3, 0x1, 0x1f ;  /* 0x0c201f0003007f89 */ /* 0x000e2e00000e0000 */
[----:B------:R-:W1:Y:S01]  /*3e70*/  MUFU.EX2 R12, R12 ;  /* 0x0000000c000c7308 */ /* 0x000e620000000800 */
[----:B---3--:R-:W-:-:S01]  /*3e80*/  FADD.FTZ R10, R6, R33 ;  /* 0x00000021060a7221 */ /* 0x008fc20000010000 */
[----:B-----5:R-:W-:-:S03]  /*3e90*/  F2FP.SATFINITE.E4M3.F32.PACK_AB_MERGE_C R6, R11, R6, RZ ;  /* 0x000000060b06723e */ /* 0x020fc600048070ff */
[----:B------:R-:W-:Y:S01]  /*3ea0*/  FADD.FTZ R33, R11, R10 ;  /* 0x0000000a0b217221 */ /* 0x000fe20000010000 */
[----:B------:R-:W-:Y:S02]  /*3eb0*/  F2FP.SATFINITE.E4M3.F32.PACK_AB_MERGE_C R188, R9, R8, R6 ;  /* 0x0000000809bc723e */ /* 0x000fe40004807006 */
[----:B------:R-:W-:Y:S08]  /*3ec0*/  MUFU.EX2 R13, R13 ;  /* 0x0000000d000d7308 */ /* 0x000ff00000000800 */
[----:B------:R-:W2:Y:S01]  /*3ed0*/  MUFU.EX2 R14, R14 ;  /* 0x0000000e000e7308 */ /* 0x000ea20000000800 */
[----:B-1----:R-:W-:-:S01]  /*3ee0*/  FADD.FTZ R10, R12, R33 ;  /* 0x000000210c0a7221 */ /* 0x002fc20000010000 */
[----:B0-----:R-:W-:Y:S01]  /*3ef0*/  FMNMX.FTZ R5, R3, R0, !PT ;  /* 0x0000000003057209 */ /* 0x001fe20007810000 */
[----:B------:R-:W-:-:S01]  /*3f00*/  FFMA.FTZ R0, R52, UR40, -R7 ;  /* 0x0000002834007c23 */ /* 0x000fc20008010807 */
[----:B------:R-:W-:-:S02]  /*3f10*/  FFMA.FTZ R7, R64, UR40, -R7 ;  /* 0x0000002840077c23 */ /* 0x000fc40008010807 */
[C---:B------:R-:W-:Y:S01]  /*3f20*/  FSETP.NEU.FTZ.AND P2, PT, R5.reuse, -INF , PT ;  /* 0xff8000000500780b */ /* 0x040fe20003f5d000 */
[----:B------:R-:W-:Y:S01]  /*3f30*/  FFMA.FTZ R3, R5, R32, -8 ;  /* 0xc100000005037423 */ /* 0x000fe20000010020 */
[----:B------:R-:W-:Y:S04]  /*3f40*/  MUFU.EX2 R24, R24 ;  /* 0x0000001800187308 */ /* 0x000fe80000000800 */
[----:B------:R-:W-:Y:S02]  /*3f50*/  FSEL R3, R3, RZ, P2 ;  /* 0x000000ff03037208 */ /* 0x000fe40001000000 */
[----:B------:R-:W-:Y:S02]  /*3f60*/  PLOP3.LUT P2, PT, PT, PT, UP1, 0x40, 0x0 ;  /* 0x000000000000781c */ /* 0x000fe40003f4e818 */
        /* <DEDUP_REMOVED lines=14> */
[----:B--2---:R-:W-:Y:S01]  /*4050*/  F2FP.SATFINITE.E4M3.F32.PACK_AB_MERGE_C R8, R15, R14, RZ ;  /* 0x0000000e0f08723e */ /* 0x004fe200048070ff */
[----:B------:R-:W-:-:S01]  /*4060*/  FFMA.FTZ R50, R50, UR40, -R3 ;  /* 0x0000002832327c23 */ /* 0x000fc20008010803 */
[----:B------:R-:W0:Y:S01]  /*4070*/  MUFU.EX2 R27, R27 ;  /* 0x0000001b001b7308 */ /* 0x000e220000000800 */
[----:B------:R-:W-:-:S01]  /*4080*/  FFMA.FTZ R51, R51, UR40, -R3 ;  /* 0x0000002833337c23 */ /* 0x000fc20008010803 */
[----:B------:R-:W-:Y:S01]  /*4090*/  F2FP.SATFINITE.E4M3.F32.PACK_AB_MERGE_C R190, R13, R12, R8 ;  /* 0x0000000c0dbe723e */ /* 0x000fe20004807008 */
[----:B------:R-:W-:-:S01]  /*40a0*/  FFMA.FTZ R54, R54, UR40, -R3 ;  /* 0x0000002836367c23 */ /* 0x000fc20008010803 */
[----:B------:R-:W-:-:S04]  /*40b0*/  FFMA.FTZ R3, R55, UR40, -R3 ;  /* 0x0000002837037c23 */ /* 0x000fc80008010803 */
[----:B------:R-:W1:Y:S08]  /*40c0*/  MUFU.EX2 R30, R30 ;  /* 0x0000001e001e7308 */ /* 0x000e700000000800 */
[----:B------:R-:W2:Y:S01]  /*40d0*/  MUFU.EX2 R31, R31 ;  /* 0x0000001f001f7308 */ /* 0x000ea20000000800 */
[----:B0-----:R-:W-:-:S07]  /*40e0*/  FADD.FTZ R11, R26, R27 ;  /* 0x0000001b1a0b7221 */ /* 0x001fce0000010000 */
[----:B------:R-:W0:Y:S01]  /*40f0*/  MUFU.EX2 R34, R34 ;  /* 0x0000002200227308 */ /* 0x000e220000000800 */
[----:B-1----:R-:W-:-:S01]  /*4100*/  FADD.FTZ R6, R30, R11 ;  /* 0x0000000b1e067221 */ /* 0x002fc20000010000 */
[----:B------:R-:W-:Y:S01]  /*4110*/  FADD.FTZ R11, R13, R10 ;  /* 0x0000000a0d0b7221 */ /* 0x000fe20000010000 */
[----:B------:R-:W-:-:S03]  /*4120*/  F2FP.SATFINITE.E4M3.F32.PACK_AB_MERGE_C R10, R25, R24, RZ ;  /* 0x00000018190a723e */ /* 0x000fc600048070ff */
[----:B------:R-:W-:Y:S02]  /*4130*/  FADD.FTZ R14, R14, R11 ;  /* 0x0000000b0e0e7221 */ /* 0x000fe40000010000 */
[----:B------:R-:W1:Y:S01]  /*4140*/  MUFU.EX2 R35, R35 ;  /* 0x0000002300237308 */ /* 0x000e620000000800 */
[----:B--2---:R-:W-:-:S01]  /*4150*/  FADD.FTZ R9, R31, R6 ;  /* 0x000000061f097221 */ /* 0x004fc20000010000 */
[----:B------:R-:W-:Y:S01]  /*4160*/  FADD.FTZ R15, R15, R14 ;  /* 0x0000000e0f0f7221 */ /* 0x000fe20000010000 */
[----:B------:R-:W-:-:S04]  /*4170*/  F2FP.SATFINITE.E4M3.F32.PACK_AB_MERGE_C R30, R31, R30, RZ ;  /* 0x0000001e1f1e723e */ /* 0x000fc800048070ff */
[----:B------:R-:W-:Y:S01]  /*4180*/  F2FP.SATFINITE.E4M3.F32.PACK_AB_MERGE_C R189, R27, R26, R30 ;  /* 0x0000001a1bbd723e */ /* 0x000fe2000480701e */
        /* <DEDUP_REMOVED lines=8> */
[----:B------:R-:W-:-:S04]  /*4210*/  F2FP.SATFINITE.E4M3.F32.PACK_AB_MERGE_C R38, R39, R38, RZ ;  /* 0x000000262726723e */ /* 0x000fc800048070ff */
[----:B------:R-:W-:Y:S02]  /*4220*/  F2FP.SATFINITE.E4M3.F32.PACK_AB_MERGE_C R191, R35, R34, R38 ;  /* 0x0000002223bf723e */ /* 0x000fe40004807026 */
[----:B------:R-:W0:Y:S01]  /*4230*/  MUFU.EX2 R43, R43 ;  /* 0x0000002b002b7308 */ /* 0x000e220000000800 */
[----:B-1----:R-:W-:-:S01]  /*4240*/  FADD.FTZ R8, R20, R15 ;  /* 0x0000000f14087221 */ /* 0x002fc20000010000 */
[----:B------:R-:W-:-:S03]  /*4250*/  F2FP.SATFINITE.E4M3.F32.PACK_AB_MERGE_C R184, R21, R20, R10 ;  /* 0x0000001415b8723e */ /* 0x000fc6000480700a */
[----:B------:R-:W-:-:S03]  /*4260*/  FADD.FTZ R21, R21, R8 ;  /* 0x0000000815157221 */ /* 0x000fc60000010000 */
[----:B------:R-:W1:Y:S01]  /*4270*/  MUFU.EX2 R46, R46 ;  /* 0x0000002e002e7308 */ /* 0x000e620000000800 */
[----:B--2---:R-:W-:-:S01]  /*4280*/  FADD.FTZ R6, R42, R9 ;  /* 0x000000092a067221 */ /* 0x004fc20000010000 */
[----:B------:R-:W-:-:S04]  /*4290*/  FADD.FTZ R24, R24, R21 ;  /* 0x0000001518187221 */ /* 0x000fc80000010000 */
[----:B------:R-:W-:Y:S02]  /*42a0*/  FADD.FTZ R25, R25, R24 ;  /* 0x0000001819197221 */ /* 0x000fe40000010000 */
[----:B------:R-:W-:Y:S01]  /*42b0*/  MUFU.EX2 R0, R0 ;  /* 0x0000000000007308 */ /* 0x000fe20000000800 */
[----:B0-----:R-:W-:-:S07]  /*42c0*/  FADD.FTZ R9, R43, R6 ;  /* 0x000000062b097221 */ /* 0x001fce0000010000 */
[----:B------:R-:W0:Y:S01]  /*42d0*/  MUFU.EX2 R7, R7 ;  /* 0x0000000700077308 */ /* 0x000e220000000800 */
[----:B-1----:R-:W-:-:S07]  /*42e0*/  FADD.FTZ R6, R46, R9 ;  /* 0x000000092e067221 */ /* 0x002fce0000010000 */
[----:B------:R-:W1:Y:S08]  /*42f0*/  MUFU.EX2 R47, R47 ;  /* 0x0000002f002f7308 */ /* 0x000e700000000800 */
[----:B------:R-:W-:Y:S01]  /*4300*/  MUFU.EX2 R28, R28 ;  /* 0x0000001c001c7308 */ /* 0x000fe20000000800 */
[----:B0-----:R-:W-:-:S07]  /*4310*/  F2FP.SATFINITE.E4M3.F32.PACK_AB_MERGE_C R8, R7, R0, RZ ;  /* 0x000000000708723e */ /* 0x001fce00048070ff */
[----:B------:R-:W0:Y:S01]  /*4320*/  MUFU.EX2 R29, R29 ;  /* 0x0000001d001d7308 */ /* 0x000e220000000800 */
[C---:B-1----:R-:W-:Y:S01]  /*4330*/  F2FP.SATFINITE.E4M3.F32.PACK_AB_MERGE_C R46, R47.reuse, R46, RZ ;  /* 0x0000002e2f2e723e */ /* 0x042fe200048070ff */
[----:B------:R-:W-:-:S03]  /*4340*/  FADD.FTZ R47, R47, R6 ;  /* 0x000000062f2f7221 */ /* 0x000fc60000010000 */
[----:B------:R-:W-:-:S03]  /*4350*/  F2FP.SATFINITE.E4M3.F32.PACK_AB_MERGE_C R185, R43, R42, R46 ;  /* 0x0000002a2bb9723e */ /* 0x000fc6000480702e */
[----:B------:R-:W1:Y:S08]  /*4360*/  MUFU.EX2 R50, R50 ;  /* 0x0000003200327308 */ /* 0x000e700000000800 */
[----:B------:R-:W2:Y:S01]  /*4370*/  MUFU.EX2 R51, R51 ;  /* 0x0000003300337308 */ /* 0x000ea20000000800 */
[----:B0-----:R-:W-:Y:S01]  /*4380*/  F2FP.SATFINITE.E4M3.F32.PACK_AB_MERGE_C R186, R29, R28, R8 ;  /* 0x0000001c1dba723e */ /* 0x001fe20004807008 */
[----:B------:R-:W-:-:S04]  /*4390*/  FADD.FTZ R28, R28, R25 ;  /* 0x000000191c1c7221 */ /* 0x000fc80000010000 */
[----:B------:R-:W-:Y:S02]  /*43a0*/  FADD.FTZ R29, R29, R28 ;  /* 0x0000001c1d1d7221 */ /* 0x000fe40000010000 */
[----:B------:R-:W-:Y:S01]  /*43b0*/  MUFU.EX2 R54, R54 ;  /* 0x0000003600367308 */ /* 0x000fe20000000800 */
[----:B-1----:R-:W-:-:S01]  /*43c0*/  FADD.FTZ R6, R50, R47 ;  /* 0x0000002f32067221 */ /* 0x002fc20000010000 */
[----:B------:R-:W-:-:S04]  /*43d0*/  FADD.FTZ R0, R0, R29 ;  /* 0x0000001d00007221 */ /* 0x000fc80000010000 */
[----:B------:R-:W-:Y:S02]  /*43e0*/  FADD.FTZ R0, R7, R0 ;  /* 0x0000000007007221 */ /* 0x000fe40000010000 */
[----:B------:R-:W0:Y:S01]  /*43f0*/  MUFU.EX2 R3, R3 ;  /* 0x0000000300037308 */ /* 0x000e220000000800 */
[----:B--2---:R-:W-:-:S01]  /*4400*/  FADD.FTZ R9, R51, R6 ;  /* 0x0000000633097221 */ /* 0x004fc20000010000 */
[----:B0-----:R-:W-:-:S03]  /*4410*/  F2FP.SATFINITE.E4M3.F32.PACK_AB_MERGE_C R6, R3, R54, RZ ;  /* 0x000000360306723e */ /* 0x001fc600048070ff */
[----:B------:R-:W-:Y:S01]  /*4420*/  FADD.FTZ R54, R54, R9 ;  /* 0x0000000936367221 */ /* 0x000fe20000010000 */
[----:B------:R-:W-:-:S03]  /*4430*/  F2FP.SATFINITE.E4M3.F32.PACK_AB_MERGE_C R187, R51, R50, R6 ;  /* 0x0000003233bb723e */ /* 0x000fc60004807006 */
[----:B------:R-:W-:Y:S01]  /*4440*/  FADD.FTZ R3, R3, R54 ;  /* 0x0000003603037221 */ /* 0x000fe20000010000 */
[----:B------:R-:W-:Y:S01]  /*4450*/  VIADD R6, R146, 0xfffffffe ;  /* 0xfffffffe92067836 */ /* 0x000fe20000000000 */
[----:B------:R-:W-:Y:S06]  /*4460*/  @P2 BRA `(.L_x_1171) ;  /* 0x0000000000442947 */ /* 0x000fec0003800000 */
        /* <DEDUP_REMOVED lines=10> */
.L_x_1172:
[----:B------:R-:W-:-:S11]  /*4510*/  UISETP.NE.AND UP2, UPT, UR11, 0x1, UPT ;  /* 0x000000010b00788c */ /* 0x000fd6000bf45270 */
[----:B------:R-:W-:Y:S02]  /*4520*/  @UP2 ULDC.64 UR14, c[0x0][0x9e8] ;  /* 0x00027a00000e2ab9 */ /* 0x000fe40000000a00 */
[----:B------:R-:W-:-:S04]  /*4530*/  UIMAD.WIDE.U32 UR18, UR7, UR14, URZ ;  /* 0x0000000e071272a5 */ /* 0x000fc8000f8e003f */
[----:B------:R-:W-:-:S12]  /*4540*/  @UP2 USHF.R.U32.HI UR7, URZ, UR15, UR19 ;  /* 0x0000000f3f072299 */ /* 0x000fd80008011613 */
.L_x_1173:
[----:B------:R-:W-:-:S04]  /*4550*/  UIMAD UR7, UR7, UR11, UR11 ;  /* 0x0000000b070772a4 */ /* 0x000fc8000f8e020b */
[----:B------:R-:W-:-:S04]  /*4560*/  UISETP.LT.AND UP2, UPT, UR10, UR7, UPT ;  /* 0x000000070a00728c */ /* 0x000fc8000bf41270 */
[----:B------:R-:W-:-:S12]  /*4570*/  USEL UR10, UR10, UR7, UP2 ;  /* 0x000000070a0a7287 */ /* 0x000fd80009000000 */
.L_x_1171:
[----:B------:R-:W-:Y:S01]  /*4580*/  USHF.R.S32.HI UR7, URZ, 0x1f, UR10 ;  /* 0x0000001f3f077899 */ /* 0x000fe2000801140a */
[----:B------:R-:W-:Y:S02]  /*4590*/  CS2R R24, SRZ ;  /* 0x0000000000187805 */ /* 0x000fe4000001ff00 */
[----:B------:R-:W-:Y:S02]  /*45a0*/  CS2R R26, SRZ ;  /* 0x00000000001a7805 */ /* 0x000fe4000001ff00 */
[----:B------:R-:W-:Y:S01]  /*45b0*/  CS2R R28, SRZ ;  /* 0x00000000001c7805 */ /* 0x000fe2000001ff00 */
[----:B------:R-:W-:Y:S01]  /*45c0*/  ULEA.HI UR7, UR7, UR10, URZ, 0x6 ;  /* 0x0000000a07077291 */ /* 0x000fe2000f8f303f */
[----:B------:R-:W-:Y:S02]  /*45d0*/  CS2R R30, SRZ ;  /* 0x00000000001e7805 */ /* 0x000fe4000001ff00 */
[----:B------:R-:W-:Y:S02]  /*45e0*/  CS2R R32, SRZ ;  /* 0x0000000000207805 */ /* 0x000fe4000001ff00 */
[----:B------:R-:W-:Y:S01]  /*45f0*/  CS2R R34, SRZ ;  /* 0x0000000000227805 */ /* 0x000fe2000001ff00 */
[----:B------:R-:W-:Y:S01]  /*4600*/  USHF.R.S32.HI UR7, URZ, 0x6, UR7 ;  /* 0x000000063f077899 */ /* 0x000fe20008011407 */
[----:B------:R-:W-:-:S02]  /*4610*/  CS2R R36, SRZ ;  /* 0x0000000000247805 */ /* 0x000fc4000001ff00 */
[----:B------:R-:W-:Y:S02]  /*4620*/  CS2R R38, SRZ ;  /* 0x0000000000267805 */ /* 0x000fe4000001ff00 */
[----:B------:R-:W-:Y:S01]  /*4630*/  CS2R R40, SRZ ;  /* 0x0000000000287805 */ /* 0x000fe2000001ff00 */
[----:B------:R-:W-:Y:S01]  /*4640*/  UISETP.LT.AND UP2, UPT, UR51, UR7, UPT ;  /* 0x000000073300728c */ /* 0x000fe2000bf41270 */
[----:B------:R-:W-:Y:S02]  /*4650*/  CS2R R42, SRZ ;  /* 0x00000000002a7805 */ /* 0x000fe4000001ff00 */
[----:B------:R-:W-:Y:S02]  /*4660*/  CS2R R44, SRZ ;  /* 0x00000000002c7805 */ /* 0x000fe4000001ff00 */
[----:B------:R-:W-:Y:S01]  /*4670*/  CS2R R46, SRZ ;  /* 0x00000000002e7805 */ /* 0x000fe2000001ff00 */
[----:B------:R-:W-:Y:S01]  /*4680*/  USEL UR46, UR51, UR7, !UP2 ;  /* 0x00000007332e7287 */ /* 0x000fe2000d000000 */
[----:B------:R-:W-:-:S02]  /*4690*/  CS2R R48, SRZ ;  /* 0x0000000000307805 */ /* 0x000fc4000001ff00 */
[----:B------:R-:W-:Y:S02]  /*46a0*/  CS2R R50, SRZ ;  /* 0x0000000000327805 */ /* 0x000fe4000001ff00 */
[----:B------:R-:W-:Y:S02]  /*46b0*/  CS2R R52, SRZ ;  /* 0x0000000000347805 */ /* 0x000fe4000001ff00 */
[----:B------:R-:W-:Y:S02]  /*46c0*/  CS2R R54, SRZ ;  /* 0x0000000000367805 */ /* 0x000fe4000001ff00 */
[----:B------:R-:W-:Y:S02]  /*46d0*/  CS2R R56, SRZ ;  /* 0x0000000000387805 */ /* 0x000fe4000001ff00 */
[----:B------:R-:W-:Y:S02]  /*46e0*/  ISETP.GE.AND P2, PT, R6, UR46, PT ;  /* 0x0000002e06007c0c */ /* 0x000fe4000bf46270 */
        /* <DEDUP_REMOVED lines=47> */
[----:B------:R-:W-:Y:S06]  /*49e0*/  @!P2 BRA `(.L_x_1174) ;  /* 0x00000028001ca947 */ /* 0x000fec0003800000 */
        /* <DEDUP_REMOVED lines=64> */
[----:B------:R-:W-:Y:S01]  /*4df0*/  ULDC UR50, c[0x0][0x9e4] ;  /* 0x0002790000327ab9 */ /* 0x000fe20000000800 */
[----:B------:R-:W-:Y:S01]  /*4e00*/  ULDC UR58, c[0x0][0x9dc] ;  /* 0x00027700003a7ab9 */ /* 0x000fe20000000800 */
[----:B------:R-:W-:-:S05]  /*4e10*/  ULDC UR59, c[0x0][0x9e0] ;  /* 0x00027800003b7ab9 */ /* 0x000fca0000000800 */
.L_x_1192:
        /* <DEDUP_REMOVED lines=9> */
.L_x_1176:
[----:B------:R-:W-:Y:S01]  /*4eb0*/  ULEA UR6, UR44, UR41, 0x3 ;  /* 0x000000292c067291 */ /* 0x000fe2000f8e183f */
[----:B------:R-:W-:-:S05]  /*4ec0*/  IMAD.U32 R7, RZ, RZ, UR45 ;  /* 0x0000002dff077e24 */ /* 0x000fca000f8e00ff */
[----:B------:R-:W-:-:S04]  /*4ed0*/  SHF.L.U32 R7, R7, 0x1f, RZ ;  /* 0x0000001f07077819 */ /* 0x000fc800000006ff */
[----:B------:R0:W1:Y:S01]  /*4ee0*/  SYNCS.PHASECHK.TRANS64.TRYWAIT P2, [UR6+0x28430], R7 ;  /* 0x02843007ff0075a7 */ /* 0x0000620008040146 */
[----:B------:R-:W-:Y:S05]  /*4ef0*/  @!P0 BRA `(.L_x_1177) ;  /* 0x0000000000048947 */ /* 0x000fea0003800000 */
[----:B------:R-:W-:Y:S01]  /*4f00*/  BPT.TRAP 0x1 ;  /* 0x000000040000795c */ /* 0x000fe20000300000 */
.L_x_1177:
[----:B-1----:R-:W-:Y:S05]  /*4f10*/  @P2 BRA `(.L_x_1175) ;  /* 0x0000000000082947 */ /* 0x002fea0003800000 */
[----:B------:R-:W1:Y:S02]  /*4f20*/  SYNCS.PHASECHK.TRANS64.TRYWAIT P2, [UR6+0x28430], R7 ;  /* 0x02843007ff0075a7 */ /* 0x000e640008040146 */
[----:B-1----:R-:W-:Y:S05]  /*4f30*/  @!P2 BRA `(.L_x_1178) ;  /* 0x0000013c000ca947 */ /* 0x002fea0003800000 */
.L_x_1175:
[----:B-1----:R-:W1:Y:S01]  /*4f40*/  S2R R8, SR_TID.X ;  /* 0x0000000000087919 */ /* 0x002e620000002100 */
[----:B------:R-:W-:Y:S01]  /*4f50*/  ULEA UR30, UR44, UR43, 0xa ;  /* 0x0000002b2c1e7291 */ /* 0x000fe2000f8e503f */
[----:B------:R-:W-:Y:S01]  /*4f60*/  UMOV UR35, 0x40000040 ;  /* 0x4000004000237882 */ /* 0x000fe20000000000 */
[----:B------:R-:W-:Y:S02]  /*4f70*/  UMOV UR7, 0x40000040 ;  /* 0x4000004000077882 */ /* 0x000fe40000000000 */
[----:B------:R-:W-:Y:S02]  /*4f80*/  UIADD3 UR6, UR30, 0x2, URZ ;  /* 0x000000021e067890 */ /* 0x000fe4000fffe03f */
[----:B------:R-:W-:Y:S02]  /*4f90*/  UIADD3 UR10, UR30, 0x4, URZ ;  /* 0x000000041e0a7890 */ /* 0x000fe4000fffe03f */
[----:B------:R-:W-:Y:S01]  /*4fa0*/  UMOV UR34, UR30 ;  /* 0x0000001e00227c82 */ /* 0x000fe20008000000 */
        /* <DEDUP_REMOVED lines=11> */
[----:B-1----:R-:W-:-:S05]  /*5060*/  SHF.R.U32.HI R8, RZ, 0x7, R8 ;  /* 0x00000007ff087819 */ /* 0x002fca0000011608 */
[----:B0-----:R-:W-:-:S05]  /*5070*/  VIADD R7, R8, 0x8 ;  /* 0x0000000808077836 */ /* 0x001fca0000000000 */
[----:B------:R0:W-:Y:S06]  /*5080*/  BAR.SYNC.DEFER_BLOCKING R7, 0x100 ;  /* 0x000400070000751d */ /* 0x0001ec0000010000 */
        /* <DEDUP_REMOVED lines=27> */
.L_x_1180:
[----:B------:R-:W-:Y:S01]  /*5240*/  ULEA UR6, UR37, UR41, 0x3 ;  /* 0x0000002925067291 */ /* 0x000fe2000f8e183f */
[----:B------:R-:W-:-:S05]  /*5250*/  IMAD.U32 R7, RZ, RZ, UR36 ;  /* 0x00000024ff077e24 */ /* 0x000fca000f8e00ff */
[----:B------:R-:W-:-:S04]  /*5260*/  SHF.L.U32 R7, R7, 0x1f, RZ ;  /* 0x0000001f07077819 */ /* 0x000fc800000006ff */
[----:B------:R0:W1:Y:S01]  /*5270*/  SYNCS.PHASECHK.TRANS64.TRYWAIT P2, [UR6+0x28450], R7 ;  /* 0x02845007ff0075a7 */ /* 0x0000620008040146 */
[----:B------:R-:W-:Y:S05]  /*5280*/  @!P0 BRA `(.L_x_1181) ;  /* 0x0000000000048947 */ /* 0x000fea0003800000 */
[----:B------:R-:W-:Y:S01]  /*5290*/  BPT.TRAP 0x1 ;  /* 0x000000040000795c */ /* 0x000fe20000300000 */
.L_x_1181:
[----:B-1----:R-:W-:Y:S05]  /*52a0*/  @P2 BRA `(.L_x_1179) ;  /* 0x0000000000082947 */ /* 0x002fea0003800000 */
[----:B------:R-:W1:Y:S02]  /*52b0*/  SYNCS.PHASECHK.TRANS64.TRYWAIT P2, [UR6+0x28450], R7 ;  /* 0x02845007ff0075a7 */ /* 0x000e640008040146 */
[----:B-1----:R-:W-:Y:S05]  /*52c0*/  @!P2 BRA `(.L_x_1182) ;  /* 0x000001380040a947 */ /* 0x002fea0003800000 */
.L_x_1179:
[----:B------:R-:W-:Y:S01]  /*52d0*/  UIADD3 UR6, UR41, 0x8000, URZ ;  /* 0x0000800029067890 */ /* 0x000fe2000fffe03f */
[----:B------:R-:W-:Y:S01]  /*52e0*/  WARPGROUP.ARRIVE ;  /* 0x00000000000079c5 */ /* 0x000fe20000000000 */
[----:B------:R-:W-:-:S05]  /*52f0*/  UMOV UR7, 0x80000020 ;  /* 0x8000002000077882 */ /* 0x000fca0000000000 */
[----:B------:R-:W2:Y:S01]  /*5300*/  S2R R9, SR_TID.X ;  /* 0x0000000000097919 */ /* 0x000ea20000002100 */
[----:B------:R-:W-:Y:S01]  /*5310*/  USHF.R.U32.HI UR6, URZ, 0x4, UR6 ;  /* 0x000000043f067899 */ /* 0x000fe20008011606 */
[----:B------:R-:W-:Y:S01]  /*5320*/  PLOP3.LUT P2, PT, PT, PT, UP0, 0x80, 0x0 ;  /* 0x000000000000781c */ /* 0x000fe20003f4f008 */
[----:B01----:R-:W-:Y:S01]  /*5330*/  IMAD.U32 R7, RZ, RZ, UR44 ;  /* 0x0000002cff077e24 */ /* 0x003fe2000f8e00ff */
[----:B------:R-:W-:Y:S01]  /*5340*/  PLOP3.LUT P3, PT, PT, PT, UP0, 0x80, 0x0 ;  /* 0x000000000000781c */ /* 0x000fe20003f6f008 */
[----:B------:R-:W-:Y:S01]  /*5350*/  ULOP3.LUT UR6, UR6, 0x3fff, URZ, 0xc0, !UPT ;  /* 0x00003fff06067892 */ /* 0x000fe2000f8ec03f */
[----:B------:R-:W-:Y:S02]  /*5360*/  VIADD R10, R16, UR42 ;  /* 0x0000002a100a7c36 */ /* 0x000fe40008000000 */
[----:B------:R-:W-:Y:S01]  /*5370*/  @!P1 LEA R7, R7, UR41, 0x3 ;  /* 0x0000002907079c11 */ /* 0x000fe2000f8e18ff */
[----:B------:R-:W-:Y:S01]  /*5380*/  ULOP3.LUT UR6, UR6, 0x10000, URZ, 0xfc, !UPT ;  /* 0x0001000006067892 */ /* 0x000fe2000f8efc3f */
[----:B------:R-:W-:-:S03]  /*5390*/  IMAD.U32 R12, RZ, RZ, UR38 ;  /* 0x00000026ff0c7e24 */ /* 0x000fc6000f8e00ff */
[----:B------:R-:W-:Y:S01]  /*53a0*/  ULEA UR6, UR37, UR6, 0xa ;  /* 0x0000000625067291 */ /* 0x000fe2000f8e503f */
[----:B------:R-:W-:-:S05]  /*53b0*/  @!P1 VIADD R7, R7, 0x28440 ;  /* 0x0002844007079836 */ /* 0x000fca0000000000 */
[----:B------:R-:W-:-:S03]  /*53c0*/  @!P1 PRMT R7, RZ, 0x654, R7 ;  /* 0x00000654ff079816 */ /* 0x000fc60000000007 */
[----:B------:R-:W-:Y:S01]  /*53d0*/  QGMMA.64x256x32.F32.E4M3.E4M3 R24, R188, gdesc[UR4], R24, gsb0 ;  /* 0x03e00004bc187df3 */ /* 0x000fe20008000818 */
[----:B------:R-:W-:Y:S01]  /*53e0*/  UIADD3 UR6, UR6, 0x2, URZ ;  /* 0x0000000206067890 */ /* 0x000fe2000fffe03f */
[----:B------:R-:W-:Y:S01]  /*53f0*/  UMOV UR7, 0x80000020 ;  /* 0x8000002000077882 */ /* 0x000fe20000000000 */
[----:B--2---:R-:W-:Y:S01]  /*5400*/  SHF.R.U32.HI R9, RZ, 0x7, R9 ;  /* 0x00000007ff097819 */ /* 0x004fe20000011609 */
[----:B------:R-:W-:Y:S02]  /*5410*/  WARPGROUP.DEPBAR.LE gsb0, 0x0 ;  /* 0x00008000000079c5 */ /* 0x000fe40000010000 */
[----:B------:R-:W-:-:S15]  /*5420*/  WARPGROUP.ARRIVE ;  /* 0x00000000000079c5 */ /* 0x000fde0000000000 */
[----:B------:R-:W-:-:S07]  /*5430*/  NOP ;  /* 0x0000000000007918 */ /* 0x000fce0000000000 */
[----:B------:R-:W-:Y:S01]  /*5440*/  QGMMA.64x256x32.F32.E4M3.E4M3 R24, R184, gdesc[UR4], R24, gsb0 ;  /* 0x03e00004b8187df3 */ /* 0x000fe20008000818 */
[----:B------:R-:W-:Y:S02]  /*5450*/  @UP0 ULDC UR6, c[0x0][0x44c] ;  /* 0x0001130000060ab9 */ /* 0x000fe40000000800 */
[----:B------:R-:W-:Y:S01]  /*5460*/  @P2 IMAD.HI.U32 R8, R10, UR6, RZ ;  /* 0x000000060a082c27 */ /* 0x000fe2000f8e00ff */
[----:B------:R-:W-:Y:S01]  /*5470*/  @UP0 ULDC UR6, c[0x0][0x450] ;  /* 0x0001140000060ab9 */ /* 0x000fe20000000800 */
[----:B------:R-:W-:-:S03]  /*5480*/  PLOP3.LUT P2, PT, PT, PT, UP1, 0x40, 0x0 ;  /* 0x000000000000781c */ /* 0x000fc60003f4e818 */
[----:B------:R-:W-:Y:S01]  /*5490*/  @P3 SHF.R.U32.HI R10, RZ, UR6, R8 ;  /* 0x00000006ff0a3c19 */ /* 0x000fe20008011608 */
[----:B------:R-:W-:Y:S01]  /*54a0*/  UMOV UR6, UR58 ;  /* 0x0000003a00067c82 */ /* 0x000fe20008000000 */
[----:B------:R-:W-:Y:S01]  /*54b0*/  IADD3 R8, -R9, 0xb, RZ ;  /* 0x0000000b09087810 */ /* 0x000fe20007ffe1ff */
[----:B------:R-:W-:Y:S02]  /*54c0*/  ULOP3.LUT UR7, URZ, UR6, URZ, 0x33, !UPT ;  /* 0x000000063f077292 */ /* 0x000fe4000f8e333f */
[----:B------:R-:W0:Y:S01]  /*54d0*/  SHFL.IDX PT, R15, R10, RZ, 0x1c1f ;  /* 0x001c1fff0a0f7589 */ /* 0x000e2200000e0000 */
[----:B------:R-:W-:Y:S02]  /*54e0*/  WARPGROUP.DEPBAR.LE gsb0, 0x0 ;  /* 0x00008000000079c5 */ /* 0x000fe40000010000 */
[----:B------:R1:W-:Y:S06]  /*54f0*/  BAR.ARV R8, 0x100 ;  /* 0x000400080000751d */ /* 0x0003ec0000002000 */
[----:B------:R2:W-:Y:S02]  /*5500*/  @!P1 SYNCS.ARRIVE.TRANS64.RED.A1T0 RZ, [R7+URZ], RZ ;  /* 0x000000ff07ff99a7 */ /* 0x0005e4000810043f */
[----:B--2---:R-:W-:-:S05]  /*5510*/  IMAD.SHL.U32 R7, R6, 0x40, RZ ;  /* 0x0000004006077824 */ /* 0x004fca00078e00ff */
[----:B------:R-:W-:-:S04]  /*5520*/  IADD3 R9, -R2, 0x1, -R7 ;  /* 0x0000000102097810 */ /* 0x000fc80007ffe907 */
[----:B------:R-:W-:-:S05]  /*5530*/  IADD3 R9, -R12, UR39, R9 ;  /* 0x000000270c097c10 */ /* 0x000fca000fffe109 */
[C---:B------:R-:W-:Y:S02]  /*5540*/  VIADD R11, R9.reuse, UR59 ;  /* 0x0000003b090b7c36 */ /* 0x040fe40008000000 */
[----:B------:R-:W-:Y:S02]  /*5550*/  VIADD R12, R9, UR7 ;  /* 0x00000007090c7c36 */ /* 0x000fe40008000000 */
[--C-:B0-----:R-:W-:Y:S02]  /*5560*/  IMAD.IADD R13, R11, 0x1, R15.reuse ;  /* 0x000000010b0d7824 */ /* 0x101fe400078e020f */
[----:B------:R-:W-:Y:S01]  /*5570*/  IMAD.IADD R14, R12, 0x1, R15 ;  /* 0x000000010c0e7824 */ /* 0x000fe200078e020f */
[----:B-1----:R-:W-:Y:S06]  /*5580*/  @P2 BRA `(.L_x_1183) ;  /* 0x00000000005c2947 */ /* 0x002fec0003800000 */
[----:B------:R-:W-:Y:S01]  /*5590*/  IMAD.U32 R8, RZ, RZ, UR38 ;  /* 0x00000026ff087e24 */ /* 0x000fe2000f8e00ff */
[----:B------:R-:W-:Y:S04]  /*55a0*/  BSSY B0, `(.L_x_1184) ;  /* 0x0000011000007945 */ /* 0x000fe80003800000 */
[----:B------:R-:W-:-:S04]  /*55b0*/  IADD3 R15, -R8, UR39, R15 ;  /* 0x00000027080f7c10 */ /* 0x000fc8000fffe10f */
        /* <DEDUP_REMOVED lines=10> */
.L_x_1185:
[----:B------:R-:W-:-:S05]  /*5660*/  IMAD.U32 R20, RZ, RZ, UR50 ;  /* 0x00000032ff147e24 */ /* 0x000fca000f8e00ff */
[----:B------:R-:W-:-:S13]  /*5670*/  ISETP.NE.AND P2, PT, R20, 0x1, PT ;  /* 0x000000011400780c */ /* 0x000fda0003f45270 */
[----:B------:R-:W0:Y:S02]  /*5680*/  @P2 LDC.64 R8, c[0x0][0x9e8] ;  /* 0x00027a00ff082b82 */ /* 0x000e240000000a00 */
[----:B0-----:R-:W-:-:S05]  /*5690*/  @P2 IMAD.HI.U32 R8, R15, R8, RZ ;  /* 0x000000080f082227 */ /* 0x001fca00078e00ff */
[----:B------:R-:W-:-:S07]  /*56a0*/  @P2 SHF.R.U32.HI R15, RZ, R9, R8 ;  /* 0x00000009ff0f2219 */ /* 0x000fce0000011608 */
.L_x_1186:
[----:B------:R-:W-:Y:S05]  /*56b0*/  BSYNC B0 ;  /* 0x0000000000007941 */ /* 0x000fea0003800000 */
.L_x_1184:
[----:B------:R-:W-:-:S04]  /*56c0*/  IMAD R15, R15, R20, -R7 ;  /* 0x000000140f0f7224 */ /* 0x000fc800078e0a07 */
[----:B------:R-:W-:-:S05]  /*56d0*/  IMAD.IADD R15, R15, 0x1, -R2 ;  /* 0x000000010f0f7824 */ /* 0x000fca00078e0a02 */
[----:B------:R-:W-:Y:S02]  /*56e0*/  VIMNMX R14, R14, R15, !PT ;  /* 0x0000000f0e0e7248 */ /* 0x000fe40007fe0100 */
[----:B------:R-:W-:-:S07]  /*56f0*/  VIADDMNMX R13, R15, R20, R13, PT ;  /* 0x000000140f0d7246 */ /* 0x000fce000380010d */
.L_x_1183:
[----:B------:R-:W-:Y:S01]  /*5700*/  ISETP.GT.AND P2, PT, R6, -0x1, PT ;  /* 0xffffffff0600780c */ /* 0x000fe20003f44270 */
[----:B------:R-:W0:Y:S03]  /*5710*/  SHFL.IDX PT, R10, R10, 0x1, 0x1c1f ;  /* 0x003c1f000a0a7f89 */ /* 0x000e2600000e0000 */
[C---:B------:R-:W-:Y:S02]  /*5720*/  ISETP.GT.AND P5, PT, R14.reuse, RZ, P2 ;  /* 0x000000ff0e00720c */ /* 0x040fe400017a4270 */
[C---:B------:R-:W-:Y:S02]  /*5730*/  ISETP.GT.AND P4, PT, R14.reuse, 0x1, P2 ;  /* 0x000000010e00780c */ /* 0x040fe40001784270 */
[----:B------:R-:W-:Y:S02]  /*5740*/  ISETP.LT.OR P5, PT, R13, 0x1, P5 ;  /* 0x000000010d00780c */ /* 0x000fe40002fa1670 */
[----:B------:R-:W-:-:S02]  /*5750*/  ISETP.GT.AND P6, PT, R14, 0x8, P2 ;  /* 0x000000080e00780c */ /* 0x000fc400017c4270 */
[----:B------:R-:W-:Y:S02]  /*5760*/  FSEL R152, R152, -INF , !P5 ;  /* 0xff80000098987808 */ /* 0x000fe40006800000 */
[C---:B------:R-:W-:Y:S02]  /*5770*/  ISETP.GT.AND P5, PT, R14.reuse, 0x10, P2 ;  /* 0x000000100e00780c */ /* 0x040fe400017a4270 */
[----:B------:R-:W-:Y:S02]  /*5780*/  ISETP.GT.AND P3, PT, R14, 0x9, P2 ;  /* 0x000000090e00780c */ /* 0x000fe40001764270 */
[C---:B------:R-:W-:Y:S02]  /*5790*/  ISETP.LT.OR P5, PT, R13.reuse, 0x11, P5 ;  /* 0x000000110d00780c */ /* 0x040fe40002fa1670 */
[----:B------:R-:W-:Y:S02]  /*57a0*/  ISETP.LT.OR P4, PT, R13, 0x2, P4 ;  /* 0x000000020d00780c */ /* 0x000fe40002781670 */
[----:B------:R-:W-:-:S02]  /*57b0*/  FSEL R160, R160, -INF , !P5 ;  /* 0xff800000a0a07808 */ /* 0x000fc40006800000 */
[----:B------:R-:W-:Y:S01]  /*57c0*/  ISETP.GT.AND P5, PT, R14, 0x20, P2 ;  /* 0x000000200e00780c */ /* 0x000fe200017a4270 */
[--C-:B0-----:R-:W-:Y:S01]  /*57d0*/  IMAD.IADD R11, R11, 0x1, R10.reuse ;  /* 0x000000010b0b7824 */ /* 0x101fe200078e020a */
[C---:B------:R-:W-:Y:S01]  /*57e0*/  ISETP.LT.OR P6, PT, R13.reuse, 0x9, P6 ;  /* 0x000000090d00780c */ /* 0x040fe200037c1670 */
[----:B------:R-:W-:Y:S01]  /*57f0*/  IMAD.IADD R12, R12, 0x1, R10 ;  /* 0x000000010c0c7824 */ /* 0x000fe200078e020a */
[C---:B------:R-:W-:Y:S02]  /*5800*/  ISETP.LT.OR P3, PT, R13.reuse, 0xa, P3 ;  /* 0x0000000a0d00780c */ /* 0x040fe40001f61670 */
[----:B------:R-:W-:Y:S02]  /*5810*/  ISETP.LT.OR P5, PT, R13, 0x21, P5 ;  /* 0x000000210d00780c */ /* 0x000fe40002fa1670 */
[----:B------:R-:W-:Y:S02]  /*5820*/  FSEL R153, R153, -INF , !P4 ;  /* 0xff80000099997808 */ /* 0x000fe40006000000 */
[----:B------:R-:W-:-:S02]  /*5830*/  FSEL R156, R156, -INF , !P6 ;  /* 0xff8000009c9c7808 */ /* 0x000fc40007000000 */
[----:B------:R-:W-:Y:S02]  /*5840*/  FSEL R157, R157, -INF , !P3 ;  /* 0xff8000009d9d7808 */ /* 0x000fe40005800000 */
[C---:B------:R-:W-:Y:S02]  /*5850*/  ISETP.GT.AND P4, PT, R14.reuse, 0x11, P2 ;  /* 0x000000110e00780c */ /* 0x040fe40001784270 */
[C---:B------:R-:W-:Y:S02]  /*5860*/  ISETP.GT.AND P6, PT, R14.reuse, 0x18, P2 ;  /* 0x000000180e00780c */ /* 0x040fe400017c4270 */
[----:B------:R-:W-:Y:S02]  /*5870*/  ISETP.GT.AND P3, PT, R14, 0x19, P2 ;  /* 0x000000190e00780c */ /* 0x000fe40001764270 */
[----:B------:R-:W-:Y:S02]  /*5880*/  FSEL R168, R168, -INF , !P5 ;  /* 0xff800000a8a87808 */ /* 0x000fe40006800000 */
[----:B------:R-:W-:-:S02]  /*5890*/  ISETP.GT.AND P5, PT, R14, 0x30, P2 ;  /* 0x000000300e00780c */ /* 0x000fc400017a4270 */
[C---:B------:R-:W-:Y:S02]  /*58a0*/  ISETP.LT.OR P4, PT, R13.reuse, 0x12, P4 ;  /* 0x000000120d00780c */ /* 0x040fe40002781670 */
[C---:B------:R-:W-:Y:S02]  /*58b0*/  ISETP.LT.OR P6, PT, R13.reuse, 0x19, P6 ;  /* 0x000000190d00780c */ /* 0x040fe400037c1670 */
        /* <DEDUP_REMOVED lines=9> */
[----:B------:R-:W-:-:S02]  /*5950*/  PLOP3.LUT P5, PT, PT, PT, UP1, 0x40, 0x0 ;  /* 0x000000000000781c */ /* 0x000fc40003fae818 */
        /* <DEDUP_REMOVED lines=14> */
[----:B------:R-:W-:Y:S01]  /*5a40*/  FSEL R181, R181, -INF , !P3 ;  /* 0xff800000b5b57808 */ /* 0x000fe20005800000 */
[----:B------:R-:W-:Y:S06]  /*5a50*/  @P5 BRA `(.L_x_1187) ;  /* 0x00000000005c5947 */ /* 0x000fec0003800000 */
        /* <DEDUP_REMOVED lines=13> */
.L_x_1189:
[----:B------:R-:W-:-:S05]  /*5b30*/  IMAD.U32 R13, RZ, RZ, UR50 ;  /* 0x00000032ff0d7e24 */ /* 0x000fca000f8e00ff */
[----:B------:R-:W-:-:S13]  /*5b40*/  ISETP.NE.AND P3, PT, R13, 0x1, PT ;  /* 0x000000010d00780c */ /* 0x000fda0003f65270 */
[----:B------:R-:W0:Y:S02]  /*5b50*/  @P3 LDC.64 R8, c[0x0][0x9e8] ;  /* 0x00027a00ff083b82 */ /* 0x000e240000000a00 */
[----:B0-----:R-:W-:-:S05]  /*5b60*/  @P3 IMAD.HI.U32 R8, R10, R8, RZ ;  /* 0x000000080a083227 */ /* 0x001fca00078e00ff */
[----:B------:R-:W-:-:S07]  /*5b70*/  @P3 SHF.R.U32.HI R10, RZ, R9, R8 ;  /* 0x00000009ff0a3219 */ /* 0x000fce0000011608 */
.L_x_1190:
[----:B------:R-:W-:Y:S05]  /*5b80*/  BSYNC B0 ;  /* 0x0000000000007941 */ /* 0x000fea0003800000 */
.L_x_1188:
[----:B------:R-:W-:-:S04]  /*5b90*/  IMAD R7, R10, R13, -R7 ;  /* 0x0000000d0a077224 */ /* 0x000fc800078e0a07 */
[----:B------:R-:W-:-:S05]  /*5ba0*/  IMAD.IADD R8, R7, 0x1, -R2 ;  /* 0x0000000107087824 */ /* 0x000fca00078e0a02 */
[----:B------:R-:W-:Y:S02]  /*5bb0*/  VIADDMNMX R11, R8, R13, R11, PT ;  /* 0x0000000d080b7246 */ /* 0x000fe4000380010b */
[----:B------:R-:W-:-:S07]  /*5bc0*/  VIMNMX R12, R12, R8, !PT ;  /* 0x000000080c0c7248 */ /* 0x000fce0007fe0100 */
.L_x_1187:
[----:B------:R-:W-:Y:S02]  /*5bd0*/  FMNMX.FTZ R8, R152, R4, !PT ;  /* 0x0000000498087209 */ /* 0x000fe40007810000 */
        /* <DEDUP_REMOVED lines=16> */
[----:B------:R-:W-:-:S02]  /*5ce0*/  ISETP.GT.AND P5, PT, R12, 0x1, P2 ;  /* 0x000000010c00780c */ /* 0x000fc400017a4270 */
[----:B------:R-:W-:Y:S02]  /*5cf0*/  FMNMX.FTZ R7, R169, R8, !PT ;  /* 0x00000008a9077209 */ /* 0x000fe40007810000 */
[----:B------:R-:W-:Y:S02]  /*5d00*/  FSEL R170, R170, -INF , !P4 ;  /* 0xff800000aaaa7808 */ /* 0x000fe40006000000 */
[----:B------:R-:W-:Y:S02]  /*5d10*/  FMNMX.FTZ R8, R172, R7, !PT ;  /* 0x00000007ac087209 */ /* 0x000fe40007810000 */
[----:B------:R-:W-:Y:S02]  /*5d20*/  ISETP.GT.AND P4, PT, R12, RZ, P2 ;  /* 0x000000ff0c00720c */ /* 0x000fe40001784270 */
        /* <DEDUP_REMOVED lines=9> */
[----:B------:R-:W-:Y:S02]  /*5dc0*/  ISETP.GT.AND P5, PT, R12, 0x10, P2 ;  /* 0x000000100c00780c */ /* 0x000fe400017a4270 */
[----:B------:R-:W-:Y:S01]  /*5dd0*/  FSEL R154, R154, -INF , !P4 ;  /* 0xff8000009a9a7808 */ /* 0x000fe20006000000 */
        /* <DEDUP_REMOVED lines=10> */
[----:B------:R-:W-:Y:S02]  /*5e80*/  FSEL R167, R167, -INF , !P5 ;  /* 0xff800000a7a77808 */ /* 0x000fe40006800000 */
[C---:B------:R-:W-:Y:S02]  /*5e90*/  ISETP.GT.AND P3, PT, R12.reuse, 0x21, P2 ;  /* 0x000000210c00780c */ /* 0x040fe40001764270 */
[----:B------:R-:W-:Y:S02]  /*5ea0*/  ISETP.GT.AND P5, PT, R12, 0x28, P2 ;  /* 0x000000280c00780c */ /* 0x000fe400017a4270 */
[----:B0-----:R-:W-:Y:S01]  /*5eb0*/  FMNMX.FTZ R9, R8, R7, !PT ;  /* 0x0000000708097209 */ /* 0x001fe20007810000 */
[----:B------:R-:W-:Y:S01]  /*5ec0*/  IMAD.U32 R8, RZ, RZ, UR40 ;  /* 0x00000028ff087e24 */ /* 0x000fe2000f8e00ff */
[C---:B------:R-:W-:Y:S02]  /*5ed0*/  ISETP.LT.OR P3, PT, R11.reuse, 0x22, P3 ;  /* 0x000000220b00780c */ /* 0x040fe40001f61670 */
[----:B------:R-:W-:Y:S01]  /*5ee0*/  ISETP.LT.OR P5, PT, R11, 0x29, P5 ;  /* 0x000000290b00780c */ /* 0x000fe20002fa1670 */
[----:B------:R-:W0:Y:S01]  /*5ef0*/  SHFL.BFLY PT, R10, R9, 0x1, 0x1f ;  /* 0x0c201f00090a7f89 */ /* 0x000e2200000e0000 */
[----:B------:R-:W-:-:S02]  /*5f00*/  FSEL R171, R171, -INF , !P3 ;  /* 0xff800000abab7808 */ /* 0x000fc40005800000 */
[----:B------:R-:W-:Y:S02]  /*5f10*/  FSEL R174, R174, -INF , !P5 ;  /* 0xff800000aeae7808 */ /* 0x000fe40006800000 */
[C---:B------:R-:W-:Y:S02]  /*5f20*/  ISETP.GT.AND P3, PT, R12.reuse, 0x29, P2 ;  /* 0x000000290c00780c */ /* 0x040fe40001764270 */
[C---:B------:R-:W-:Y:S02]  /*5f30*/  ISETP.GT.AND P5, PT, R12.reuse, 0x30, P2 ;  /* 0x000000300c00780c */ /* 0x040fe400017a4270 */
[----:B------:R-:W-:Y:S02]  /*5f40*/  ISETP.GT.AND P4, PT, R12, 0x38, P2 ;  /* 0x000000380c00780c */ /* 0x000fe40001784270 */
[C---:B------:R-:W-:Y:S02]  /*5f50*/  ISETP.LT.OR P3, PT, R11.reuse, 0x2a, P3 ;  /* 0x0000002a0b00780c */ /* 0x040fe40001f61670 */
[----:B------:R-:W-:-:S02]  /*5f60*/  ISETP.LT.OR P5, PT, R11, 0x31, P5 ;  /* 0x000000310b00780c */ /* 0x000fc40002fa1670 */
[----:B------:R-:W-:Y:S02]  /*5f70*/  ISETP.LT.OR P4, PT, R11, 0x39, P4 ;  /* 0x000000390b00780c */ /* 0x000fe40002781670 */
[----:B------:R-:W-:Y:S02]  /*5f80*/  FSEL R175, R175, -INF , !P3 ;  /* 0xff800000afaf7808 */ /* 0x000fe40005800000 */
[----:B------:R-:W-:Y:S02]  /*5f90*/  FSEL R178, R178, -INF , !P5 ;  /* 0xff800000b2b27808 */ /* 0x000fe40006800000 */
[----:B------:R-:W-:Y:S02]  /*5fa0*/  FSEL R182, R182, -INF , !P4 ;  /* 0xff800000b6b67808 */ /* 0x000fe40006000000 */
[----:B0-----:R-:W-:Y:S02]  /*5fb0*/  FMNMX.FTZ R7, R9, R10, !PT ;  /* 0x0000000a09077209 */ /* 0x001fe40007810000 */
[----:B------:R-:W-:-:S02]  /*5fc0*/  FMNMX.FTZ R10, R154, R5, !PT ;  /* 0x000000059a0a7209 */ /* 0x000fc40007810000 */
[C---:B------:R-:W-:Y:S01]  /*5fd0*/  FSETP.NEU.FTZ.AND P6, PT, R7.reuse, -INF , PT ;  /* 0xff8000000700780b */ /* 0x040fe20003fdd000 */
[----:B------:R-:W-:-:S01]  /*5fe0*/  FFMA.FTZ R8, R7, R8, -8 ;  /* 0xc100000007087423 */ /* 0x000fc20000010008 */
[----:B------:R-:W-:Y:S02]  /*5ff0*/  FMNMX.FTZ R9, R155, R10, !PT ;  /* 0x0000000a9b097209 */ /* 0x000fe40007810000 */
[----:B------:R-:W-:Y:S02]  /*6000*/  FSEL R13, R7, RZ, P6 ;  /* 0x000000ff070d7208 */ /* 0x000fe40003000000 */
[----:B------:R-:W-:Y:S02]  /*6010*/  FMNMX.FTZ R10, R158, R9, !PT ;  /* 0x000000099e0a7209 */ /* 0x000fe40007810000 */
[----:B------:R-:W-:Y:S01]  /*6020*/  FSEL R8, R8, RZ, P6 ;  /* 0x000000ff08087208 */ /* 0x000fe20003000000 */
[----:B------:R-:W-:Y:S01]  /*6030*/  FADD.FTZ R4, -R13, R4 ;  /* 0x000000040d047221 */ /* 0x000fe20000010100 */
[----:B------:R-:W-:-:S02]  /*6040*/  FMNMX.FTZ R9, R159, R10, !PT ;  /* 0x0000000a9f097209 */ /* 0x000fc40007810000 */
[----:B------:R-:W-:Y:S01]  /*6050*/  ISETP.GT.AND P6, PT, R12, 0x31, P2 ;  /* 0x000000310c00780c */ /* 0x000fe200017c4270 */
[----:B------:R-:W-:-:S01]  /*6060*/  FFMA.FTZ R160, R160, UR40, -R8 ;  /* 0x00000028a0a07c23 */ /* 0x000fc20008010808 */
[----:B------:R-:W-:Y:S01]  /*6070*/  FMNMX.FTZ R10, R162, R9, !PT ;  /* 0x00000009a20a7209 */ /* 0x000fe20007810000 */
[----:B------:R-:W-:-:S01]  /*6080*/  FFMA.FTZ R152, R152, UR40, -R8 ;  /* 0x0000002898987c23 */ /* 0x000fc20008010808 */
[----:B------:R-:W-:Y:S01]  /*6090*/  ISETP.GT.AND P2, PT, R12, 0x39, P2 ;  /* 0x000000390c00780c */ /* 0x000fe20001744270 */
[----:B------:R-:W-:-:S01]  /*60a0*/  FFMA.FTZ R156, R156, UR40, -R8 ;  /* 0x000000289c9c7c23 */ /* 0x000fc20008010808 */
[----:B------:R-:W-:Y:S01]  /*60b0*/  FMNMX.FTZ R9, R163, R10, !PT ;  /* 0x0000000aa3097209 */ /* 0x000fe20007810000 */
[----:B------:R-:W-:-:S01]  /*60c0*/  FFMA.FTZ R20, R161, UR40, -R8 ;  /* 0x00000028a1147c23 */ /* 0x000fc20008010808 */
[----:B------:R-:W-:Y:S01]  /*60d0*/  ISETP.LT.OR P6, PT, R11, 0x32, P6 ;  /* 0x000000320b00780c */ /* 0x000fe200037c1670 */
[----:B------:R-:W-:-:S01]  /*60e0*/  FFMA.FTZ R21, R164, UR40, -R8 ;  /* 0x00000028a4157c23 */ /* 0x000fc20008010808 */
[----:B------:R-:W-:Y:S01]  /*60f0*/  FMNMX.FTZ R10, R166, R9, !PT ;  /* 0x00000009a60a7209 */ /* 0x000fe20007810000 */
[----:B------:R-:W-:-:S01]  /*6100*/  FFMA.FTZ R172, R172, UR40, -R8 ;  /* 0x00000028acac7c23 */ /* 0x000fc20008010808 */
[----:B------:R-:W-:Y:S01]  /*6110*/  ISETP.LT.OR P2, PT, R11, 0x3a, P2 ;  /* 0x0000003a0b00780c */ /* 0x000fe20001741670 */
[----:B------:R0:W-:Y:S01]  /*6120*/  MUFU.EX2 R9, R152 ;  /* 0x0000009800097308 */ /* 0x0001e20000000800 */
[----:B------:R-:W-:Y:S01]  /*6130*/  FMNMX.FTZ R11, R167, R10, !PT ;  /* 0x0000000aa70b7209 */ /* 0x000fe20007810000 */
[--C-:B------:R-:W-:Y:S01]  /*6140*/  FFMA.FTZ R10, R153, UR40, -R8.reuse ;  /* 0x00000028990a7c23 */ /* 0x100fe20008010808 */
[----:B------:R-:W-:Y:S01]  /*6150*/  FSEL R179, R179, -INF , !P6 ;  /* 0xff800000b3b37808 */ /* 0x000fe20007000000 */
[--C-:B------:R-:W-:Y:S01]  /*6160*/  FFMA.FTZ R153, R168, UR40, -R8.reuse ;  /* 0x00000028a8997c23 */ /* 0x100fe20008010808 */
[----:B------:R-:W-:Y:S01]  /*6170*/  FMNMX.FTZ R12, R170, R11, !PT ;  /* 0x0000000baa0c7209 */ /* 0x000fe20007810000 */
[--C-:B------:R-:W-:Y:S01]  /*6180*/  FFMA.FTZ R161, R176, UR40, -R8.reuse ;  /* 0x00000028b0a17c23 */ /* 0x100fe20008010808 */
[----:B------:R-:W-:Y:S01]  /*6190*/  FSEL R183, R183, -INF , !P2 ;  /* 0xff800000b7b77808 */ /* 0x000fe20005000000 */
[--C-:B------:R-:W-:Y:S01]  /*61a0*/  FFMA.FTZ R164, R177, UR40, -R8.reuse ;  /* 0x00000028b1a47c23 */ /* 0x100fe20008010808 */
[----:B------:R-:W-:Y:S01]  /*61b0*/  FMNMX.FTZ R11, R171, R12, !PT ;  /* 0x0000000cab0b7209 */ /* 0x000fe20007810000 */
[--C-:B0-----:R-:W-:Y:S01]  /*61c0*/  FFMA.FTZ R152, R165, UR40, -R8.reuse ;  /* 0x00000028a5987c23 */ /* 0x101fe20008010808 */
[----:B------:R-:W-:-:S01]  /*61d0*/  FFMA.FTZ R165, R180, UR40, -R8 ;  /* 0x00000028b4a57c23 */ /* 0x000fc20008010808 */
[--C-:B------:R-:W-:Y:S01]  /*61e0*/  FFMA.FTZ R181, R181, UR40, -R8.reuse ;  /* 0x00000028b5b57c23 */ /* 0x100fe20008010808 */
[----:B------:R-:W-:Y:S01]  /*61f0*/  FMNMX.FTZ R12, R174, R11, !PT ;  /* 0x0000000bae0c7209 */ /* 0x000fe20007810000 */
[----:B------:R-:W-:Y:S01]  /*6200*/  FMUL.FTZ R4, R4, UR40 ;  /* 0x0000002804047c20 */ /* 0x000fe20008410000 */
[----:B------:R0:W-:Y:S02]  /*6210*/  MUFU.EX2 R11, R156 ;  /* 0x0000009c000b7308 */ /* 0x0001e40000000800 */
[----:B------:R-:W-:Y:S01]  /*6220*/  FMNMX.FTZ R13, R175, R12, !PT ;  /* 0x0000000caf0d7209 */ /* 0x000fe20007810000 */
[--C-:B------:R-:W-:Y:S01]  /*6230*/  FFMA.FTZ R12, R157, UR40, -R8.reuse ;  /* 0x000000289d0c7c23 */ /* 0x100fe20008010808 */
[----:B------:R-:W-:-:S02]  /*6240*/  FFMA.FTZ R157, R173, UR40, -R8 ;  /* 0x00000028ad9d7c23 */ /* 0x000fc40008010808 */
[----:B------:R-:W-:Y:S02]  /*6250*/  FMNMX.FTZ R14, R178, R13, !PT ;  /* 0x0000000db20e7209 */ /* 0x000fe40007810000 */
[----:B------:R-:W1:Y:S01]  /*6260*/  MUFU.EX2 R4, R4 ;  /* 0x0000000400047308 */ /* 0x000e620000000800 */
[----:B0-----:R-:W-:-:S01]  /*6270*/  FFMA.FTZ R156, R169, UR40, -R8 ;  /* 0x00000028a99c7c23 */ /* 0x001fc20008010808 */
[----:B------:R-:W-:-:S04]  /*6280*/  FMNMX.FTZ R13, R179, R14, !PT ;  /* 0x0000000eb30d7209 */ /* 0x000fc80007810000 */
[----:B------:R-:W-:Y:S02]  /*6290*/  FMNMX.FTZ R14, R182, R13, !PT ;  /* 0x0000000db60e7209 */ /* 0x000fe40007810000 */
[----:B------:R0:W-:Y:S02]  /*62a0*/  MUFU.EX2 R13, R160 ;  /* 0x000000a0000d7308 */ /* 0x0001e40000000800 */
[----:B------:R-:W-:-:S05]  /*62b0*/  FMNMX.FTZ R14, R183, R14, !PT ;  /* 0x0000000eb70e7209 */ /* 0x000fca0007810000 */
[----:B------:R-:W2:Y:S01]  /*62c0*/  SHFL.BFLY PT, R15, R14, 0x2, 0x1f ;  /* 0x0c401f000e0f7f89 */ /* 0x000ea200000e0000 */
[----:B------:R-:W3:Y:S08]  /*62d0*/  MUFU.EX2 R10, R10 ;  /* 0x0000000a000a7308 */ /* 0x000ef00000000800 */
[----:B------:R-:W4:Y:S08]  /*62e0*/  MUFU.EX2 R12, R12 ;  /* 0x0000000c000c7308 */ /* 0x000f300000000800 */
[----:B------:R-:W5:Y:S01]  /*62f0*/  MUFU.EX2 R20, R20 ;  /* 0x0000001400147308 */ /* 0x000f620000000800 */
[----:B--2---:R-:W-:-:S07]  /*6300*/  FMNMX.FTZ R15, R14, R15, !PT ;  /* 0x0000000f0e0f7209 */ /* 0x004fce0007810000 */
[----:B------:R-:W-:Y:S01]  /*6310*/  MUFU.EX2 R21, R21 ;  /* 0x0000001500157308 */ /* 0x000fe20000000800 */
[----:B0-----:R-:W0:Y:S07]  /*6320*/  SHFL.BFLY PT, R160, R15, 0x1, 0x1f ;  /* 0x0c201f000fa07f89 */ /* 0x001e2e00000e0000 */
[----:B------:R-:W-:Y:S08]  /*6330*/  MUFU.EX2 R152, R152 ;  /* 0x0000009800987308 */ /* 0x000ff00000000800 */
[----:B------:R-:W-:Y:S08]  /*6340*/  MUFU.EX2 R153, R153 ;  /* 0x0000009900997308 */ /* 0x000ff00000000800 */
[----:B------:R-:W-:Y:S01]  /*6350*/  MUFU.EX2 R156, R156 ;  /* 0x0000009c009c7308 */ /* 0x000fe20000000800 */
[----:B0-----:R-:W-:Y:S01]  /*6360*/  FMNMX.FTZ R8, R15, R160, !PT ;  /* 0x000000a00f087209 */ /* 0x001fe20007810000 */
[----:B------:R-:W-:-:S03]  /*6370*/  IMAD.U32 R15, RZ, RZ, UR40 ;  /* 0x00000028ff0f7e24 */ /* 0x000fc6000f8e00ff */
[C---:B------:R-:W-:Y:S01]  /*6380*/  FSETP.NEU.FTZ.AND P2, PT, R8.reuse, -INF , PT ;  /* 0xff8000000800780b */ /* 0x040fe20003f5d000 */
[----:B------:R-:W-:-:S02]  /*6390*/  FFMA.FTZ R15, R8, R15, -8 ;  /* 0xc1000000080f7423 */ /* 0x000fc4000001000f */
[----:B------:R-:W-:Y:S01]  /*63a0*/  MUFU.EX2 R14, R172 ;  /* 0x000000ac000e7308 */ /* 0x000fe20000000800 */
[----:B------:R-:W-:Y:S02]  /*63b0*/  FSEL R168, R8, RZ, P2 ;  /* 0x000000ff08a87208 */ /* 0x000fe40001000000 */
[----:B------:R-:W-:-:S03]  /*63c0*/  FSEL R15, R15, RZ, P2 ;  /* 0x000000ff0f0f7208 */ /* 0x000fc60001000000 */
[----:B------:R-:W-:Y:S02]  /*63d0*/  FADD.FTZ R168, -R168, R5 ;  /* 0x00000005a8a87221 */ /* 0x000fe40000010100 */
[----:B------:R-:W-:Y:S01]  /*63e0*/  MUFU.EX2 R157, R157 ;  /* 0x0000009d009d7308 */ /* 0x000fe20000000800 */
[----:B------:R-:W-:-:S01]  /*63f0*/  FFMA.FTZ R5, R167, UR40, -R15 ;  /* 0x00000028a7057c23 */ /* 0x000fc2000801080f */
[--C-:B------:R-:W-:Y:S01]  /*6400*/  FFMA.FTZ R154, R154, UR40, -R15.reuse ;  /* 0x000000289a9a7c23 */ /* 0x100fe2000801080f */
[----:B------:R-:W-:Y:S01]  /*6410*/  FMUL.FTZ R167, R168, UR40 ;  /* 0x00000028a8a77c20 */ /* 0x000fe20008410000 */
[--C-:B------:R-:W-:Y:S01]  /*6420*/  FFMA.FTZ R155, R155, UR40, -R15.reuse ;  /* 0x000000289b9b7c23 */ /* 0x100fe2000801080f */
[----:B------:R-:W-:-:S01]  /*6430*/  FFMA.FTZ R158, R158, UR40, -R15 ;  /* 0x000000289e9e7c23 */ /* 0x000fc2000801080f */
[--C-:B------:R-:W-:Y:S01]  /*6440*/  FFMA.FTZ R159, R159, UR40, -R15.reuse ;  /* 0x000000289f9f7c23 */ /* 0x100fe2000801080f */
[----:B------:R-:W-:-:S01]  /*6450*/  FFMA.FTZ R162, R162, UR40, -R15 ;  /* 0x00000028a2a27c23 */ /* 0x000fc2000801080f */
[----:B------:R-:W-:Y:S01]  /*6460*/  MUFU.EX2 R154, R154 ;  /* 0x0000009a009a7308 */ /* 0x000fe20000000800 */
[----:B------:R-:W-:-:S01]  /*6470*/  FFMA.FTZ R163, R163, UR40, -R15 ;  /* 0x00000028a3a37c23 */ /* 0x000fc2000801080f */
[----:B------:R-:W-:Y:S01]  /*6480*/  FFMA.FTZ R169, R171, UR40, -R15 ;  /* 0x00000028aba97c23 */ /* 0x000fe2000801080f */
[----:B-1----:R-:W-:-:S01]  /*6490*/  FFMA.FTZ R171, R4, R0, R9 ;  /* 0x0000000004ab7223 */ /* 0x002fc20000010009 */
[--C-:B------:R-:W-:Y:S01]  /*64a0*/  FFMA.FTZ R166, R166, UR40, -R15.reuse ;  /* 0x00000028a6a67c23 */ /* 0x100fe2000801080f */
[----:B------:R-:W-:-:S01]  /*64b0*/  FFMA.FTZ R168, R170, UR40, -R15 ;  /* 0x00000028aaa87c23 */ /* 0x000fc2000801080f */
[----:B------:R-:W-:Y:S01]  /*64c0*/  FFMA.FTZ R174, R174, UR40, -R15 ;  /* 0x00000028aeae7c23 */ /* 0x000fe2000801080f */
[----:B---3--:R-:W-:-:S01]  /*64d0*/  FADD.FTZ R170, R10, R171 ;  /* 0x000000ab0aaa7221 */ /* 0x008fc20000010000 */
[----:B------:R-:W0:Y:S01]  /*64e0*/  MUFU.EX2 R167, R167 ;  /* 0x000000a700a77308 */ /* 0x000e220000000800 */
[----:B------:R-:W-:-:S01]  /*64f0*/  FFMA.FTZ R175, R175, UR40, -R15 ;  /* 0x00000028afaf7c23 */ /* 0x000fc2000801080f */
[----:B------:R-:W-:Y:S01]  /*6500*/  FFMA.FTZ R178, R178, UR40, -R15 ;  /* 0x00000028b2b27c23 */ /* 0x000fe2000801080f */
[----:B------:R-:W-:-:S01]  /*6510*/  FADD.FTZ R171, R11, R170 ;  /* 0x000000aa0bab7221 */ /* 0x000fc20000010000 */
[--C-:B------:R-:W-:Y:S01]  /*6520*/  FFMA.FTZ R179, R179, UR40, -R15.reuse ;  /* 0x00000028b3b37c23 */ /* 0x100fe2000801080f */
[----:B------:R-:W-:-:S01]  /*6530*/  FFMA.FTZ R182, R182, UR40, -R15 ;  /* 0x00000028b6b67c23 */ /* 0x000fc2000801080f */
[----:B------:R-:W-:Y:S01]  /*6540*/  FFMA.FTZ R15, R183, UR40, -R15 ;  /* 0x00000028b70f7c23 */ /* 0x000fe2000801080f */
[----:B----4-:R-:W-:-:S01]  /*6550*/  FADD.FTZ R170, R12, R171 ;  /* 0x000000ab0caa7221 */ /* 0x010fc20000010000 */
[----:B------:R-:W1:Y:S03]  /*6560*/  MUFU.EX2 R155, R155 ;  /* 0x0000009b009b7308 */ /* 0x000e660000000800 */
[----:B------:R-:W-:-:S04]  /*6570*/  FADD.FTZ R171, R13, R170 ;  /* 0x000000aa0dab7221 */ /* 0x000fc80000010000 */
[----:B-----5:R-:W-:Y:S01]  /*6580*/  FADD.FTZ R170, R20, R171 ;  /* 0x000000ab14aa7221 */ /* 0x020fe20000010000 */
[----:B------:R-:W2:Y:S01]  /*6590*/  MUFU.EX2 R158, R158 ;  /* 0x0000009e009e7308 */ /* 0x000ea20000000800 */
[----:B0-----:R-:W-:-:S02]  /*65a0*/  FFMA.FTZ R0, R167, R3, R154 ;  /* 0x00000003a7007223 */ /* 0x001fc4000001009a */
[----:B------:R-:W-:-:S04]  /*65b0*/  FADD.FTZ R171, R21, R170 ;  /* 0x000000aa15ab7221 */ /* 0x000fc80000010000 */
[----:B------:R-:W-:Y:S01]  /*65c0*/  FADD.FTZ R170, R152, R171 ;  /* 0x000000ab98aa7221 */ /* 0x000fe20000010000 */
[----:B------:R-:W0:Y:S01]  /*65d0*/  MUFU.EX2 R159, R159 ;  /* 0x0000009f009f7308 */ /* 0x000e220000000800 */
[----:B-1----:R-:W-:-:S02]  /*65e0*/  FADD.FTZ R3, R155, R0 ;  /* 0x000000009b037221 */ /* 0x002fc40000010000 */
[----:B------:R-:W-:-:S04]  /*65f0*/  FADD.FTZ R171, R153, R170 ;  /* 0x000000aa99ab7221 */ /* 0x000fc80000010000 */
[----:B------:R-:W-:Y:S01]  /*6600*/  FADD.FTZ R171, R156, R171 ;  /* 0x000000ab9cab7221 */ /* 0x000fe20000010000 */
        /* <DEDUP_REMOVED lines=16> */
[----:B------:R-:W-:-:S04]  /*6710*/  FADD.FTZ R0, R14, R171 ;  /* 0x000000ab0e007221 */ /* 0x000fc80000010000 */
[----:B------:R-:W-:Y:S02]  /*6720*/  FADD.FTZ R0, R157, R0 ;  /* 0x000000009d007221 */ /* 0x000fe40000010000 */
        /* <DEDUP_REMOVED lines=16> */
[----:B0-----:R-:W-:-:S03]  /*6830*/  FADD.FTZ R0, R160, R171 ;  /* 0x000000aba0007221 */ /* 0x001fc60000010000 */
[----:B-1----:R-:W-:Y:S01]  /*6840*/  FADD.FTZ R3, R15, R170 ;  /* 0x000000aa0f037221 */ /* 0x002fe20000010000 */
[----:B------:R-:W-:Y:S06]  /*6850*/  @!P0 BRA `(.L_x_1191) ;  /* 0x0000000000048947 */ /* 0x000fec0003800000 */
[----:B------:R-:W-:Y:S01]  /*6860*/  BPT.TRAP 0x1 ;  /* 0x000000040000795c */ /* 0x000fe20000300000 */
.L_x_1191:
[----:B------:R-:W-:Y:S01]  /*6870*/  ULEA UR7, UR37, UR41, 0x3 ;  /* 0x0000002925077291 */ /* 0x000fe2000f8e183f */
[----:B------:R-:W-:Y:S01]  /*6880*/  ISETP.GT.AND P2, PT, R6, UR46, PT ;  /* 0x0000002e06007c0c */ /* 0x000fe2000bf44270 */
        /* <DEDUP_REMOVED lines=15> */
[----:B------:R-:W-:Y:S01]  /*6980*/  F2FP.SATFINITE.E4M3.F32.PACK_AB_MERGE_C R15, R15, R182, RZ ;  /* 0x000000b60f0f723e */ /* 0x000fe200048070ff */
[----:B------:R-:W-:Y:S01]  /*6990*/  SYNCS.ARRIVE.TRANS64.RED.A1T0 RZ, [UR7], RZ ;  /* 0x000000ffffff79a7 */ /* 0x000fe20008100407 */
        /* <DEDUP_REMOVED lines=62> */
[----:B------:R-:W-:Y:S01]  /*6d80*/  VIADD R6, R6, 0xffffffff ;  /* 0xffffffff06067836 */ /* 0x000fe20000000000 */
[----:B------:R-:W-:Y:S01]  /*6d90*/  F2FP.SATFINITE.E4M3.F32.PACK_AB_MERGE_C R189, R155, R154, R189 ;  /* 0x0000009a9bbd723e */ /* 0x000fe200048070bd */
[----:B------:R-:W-:Y:S01]  /*6da0*/  FMUL.FTZ R26, R26, R167 ;  /* 0x000000a71a1a7220 */ /* 0x000fe20000410000 */
[----:B------:R-:W-:Y:S01]  /*6db0*/  F2FP.SATFINITE.E4M3.F32.PACK_AB_MERGE_C R190, R20, R13, R190 ;  /* 0x0000000d14be723e */ /* 0x000fe200048070be */
        /* <DEDUP_REMOVED lines=72> */
[----:B------:R-:W-:Y:S01]  /*7240*/  IMAD.MOV.U32 R4, RZ, RZ, R7 ;  /* 0x000000ffff047224 */ /* 0x000fe200078e0007 */
[----:B------:R-:W-:-:S06]  /*7250*/  UMOV UR36, UR45 ;  /* 0x0000002d00247c82 */ /* 0x000fcc0008000000 */
.L_x_1174:
[----:B------:R-:W-:Y:S01]  /*7260*/  ULDC UR7, c[0x0][0x448] ;  /* 0x0001120000077ab9 */ /* 0x000fe20000000800 */
[----:B------:R-:W-:Y:S01]  /*7270*/  ULDC UR14, c[0x0][0x9e4] ;  /* 0x00027900000e7ab9 */ /* 0x000fe20000000800 */
[----:B------:R-:W-:Y:S02]  /*7280*/  UISETP.NE.AND UP0, UPT, UR7, 0x1, UPT ;  /* 0x000000010700788c */ /* 0x000fe4000bf05270 */
[----:B------:R-:W-:Y:S02]  /*7290*/  UISETP.GE.AND UP1, UPT, UR14, 0x1, UPT ;  /* 0x000000010e00788c */ /* 0x000fe4000bf26270 */
[----:B------:R-:W-:Y:S02]  /*72a0*/  UIADD3 UR7, UR42, 0x7f, URZ ;  /* 0x0000007f2a077890 */ /* 0x000fe4000fffe03f */
[----:B------:R-:W-:Y:S02]  /*72b0*/  UIADD3 UR15, UR39, 0x1, -UR38 ;  /* 0x00000001270f7890 */ /* 0x000fe4000fffe826 */
[----:B------:R-:W-:-:S03]  /*72c0*/  PLOP3.LUT P5, PT, PT, PT, UP1, 0x80, 0x0 ;  /* 0x000000000000781c */ /* 0x000fc60003faf018 */
[----:B------:R-:W-:Y:S01]  /*72d0*/  @UP0 ULDC UR10, c[0x0][0x44c] ;  /* 0x00011300000a0ab9 */ /* 0x000fe20000000800 */
[----:B------:R-:W-:Y:S01]  /*72e0*/  @UP0 ULDC UR18, c[0x0][0x450] ;  /* 0x0001140000120ab9 */ /* 0x000fe20000000800 */
[----:B------:R-:W-:-:S04]  /*72f0*/  UIMAD.WIDE.U32 UR10, UR7, UR10, URZ ;  /* 0x0000000a070a72a5 */ /* 0x000fc8000f8e003f */
[----:B------:R-:W-:-:S04]  /*7300*/  @UP0 USHF.R.U32.HI UR7, URZ, UR18, UR11 ;  /* 0x000000123f070299 */ /* 0x000fc8000801160b */
[----:B------:R-:W-:-:S04]  /*7310*/  UIADD3 UR7, UR15, UR7, URZ ;  /* 0x000000070f077290 */ /* 0x000fc8000fffe03f */
[----:B------:R-:W-:Y:S01]  /*7320*/  UIADD3 UR18, UR7, -UR6, URZ ;  /* 0x8000000607127290 */ /* 0x000fe2000fffe03f */
[----:B------:R-:W-:Y:S11]  /*7330*/  @!P5 BRA `(.L_x_1193) ;  /* 0x000000000048d947 */ /* 0x000ff60003800000 */
[----:B------:R-:W-:Y:S02]  /*7340*/  UMOV UR15, UR7 ;  /* 0x00000007000f7c82 */ /* 0x000fe40008000000 */
        /* <DEDUP_REMOVED lines=10> */
.L_x_1194:
[----:B------:R-:W-:-:S11]  /*73f0*/  UISETP.NE.AND UP1, UPT, UR14, 0x1, UPT ;  /* 0x000000010e00788c */ /* 0x000fd6000bf25270 */
[----:B------:R-:W-:Y:S02]  /*7400*/  @UP1 ULDC.64 UR6, c[0x0][0x9e8] ;  /* 0x00027a0000061ab9 */ /* 0x000fe40000000a00 */
[----:B------:R-:W-:-:S04]  /*7410*/  UIMAD.WIDE.U32 UR10, UR15, UR6, URZ ;  /* 0x000000060f0a72a5 */ /* 0x000fc8000f8e003f */
[----:B------:R-:W-:-:S12]  /*7420*/  @UP1 USHF.R.U32.HI UR15, URZ, UR7, UR11 ;  /* 0x000000073f0f1299 */ /* 0x000fd8000801160b */
.L_x_1195:
[----:B------:R-:W-:-:S04]  /*7430*/  UIMAD UR14, UR15, UR14, URZ ;  /* 0x0000000e0f0e72a4 */ /* 0x000fc8000f8e023f */
[----:B------:R-:W-:-:S04]  /*7440*/  UISETP.LT.AND UP1, UPT, UR18, UR14, UPT ;  /* 0x0000000e1200728c */ /* 0x000fc8000bf21270 */
[----:B------:R-:W-:-:S12]  /*7450*/  USEL UR18, UR18, UR14, !UP1 ;  /* 0x0000000e12127287 */ /* 0x000fd8000c800000 */
.L_x_1193:
[----:B------:R-:W-:-:S04]  /*7460*/  UIADD3 UR18, UR18, 0x3f, URZ ;  /* 0x0000003f12127890 */ /* 0x000fc8000fffe03f */
[----:B------:R-:W-:-:S04]  /*7470*/  USHF.R.S32.HI UR6, URZ, 0x1f, UR18 ;  /* 0x0000001f3f067899 */ /* 0x000fc80008011412 */
[----:B------:R-:W-:-:S04]  /*7480*/  ULEA.HI UR6, UR6, UR18, URZ, 0x6 ;  /* 0x0000001206067291 */ /* 0x000fc8000f8f303f */
[----:B------:R-:W-:-:S04]  /*7490*/  USHF.R.S32.HI UR6, URZ, 0x6, UR6 ;  /* 0x000000063f067899 */ /* 0x000fc80008011406 */
[----:B------:R-:W-:-:S04]  /*74a0*/  UISETP.LT.AND UP1, UPT, UR51, UR6, UPT ;  /* 0x000000063300728c */ /* 0x000fc8000bf21270 */
[----:B------:R-:W-:-:S06]  /*74b0*/  USEL UR46, UR51, UR6, !UP1 ;  /* 0x00000006332e7287 */ /* 0x000fcc000c800000 */
[----:B------:R-:W-:-:S13]  /*74c0*/  ISETP.GE.AND P2, PT, R6, UR46, PT ;  /* 0x0000002e06007c0c */ /* 0x000fda000bf46270 */
[----:B------:R-:W-:Y:S05]  /*74d0*/  @!P2 BRA `(.L_x_1196) ;  /* 0x000000180064a947 */ /* 0x000fea0003800000 */
[----:B------:R-:W-:Y:S01]  /*74e0*/  IMAD.MOV.U32 R8, RZ, RZ, R5 ;  /* 0x000000ffff087224 */ /* 0x000fe200078e0005 */
[----:B------:R-:W-:Y:S01]  /*74f0*/  UMOV UR44, UR36 ;  /* 0x00000024002c7c82 */ /* 0x000fe20008000000 */
[----:B------:R-:W-:-:S07]  /*7500*/  IMAD.MOV.U32 R7, RZ, RZ, R4 ;  /* 0x000000ffff077224 */ /* 0x000fce00078e0004 */
.L_x_1206:
[----:B------:R-:W-:Y:S01]  /*7510*/  ISETP.NE.AND P3, PT, RZ, UR47, PT ;  /* 0x0000002fff007c0c */ /* 0x000fe2000bf65270 */
[----:B------:R-:W-:-:S04]  /*7520*/  UISETP.NE.AND UP1, UPT, UR37, 0x1, UPT ;  /* 0x000000012500788c */ /* 0x000fc8000bf25270 */
[----:B------:R-:W-:-:S04]  /*7530*/  USEL UR36, URZ, 0x1, UP1 ;  /* 0x000000013f247887 */ /* 0x000fc80008800000 */
[----:B------:R-:W-:-:S04]  /*7540*/  ULOP3.LUT UR36, UR44, UR36, URZ, 0x3c, !UPT ;  /* 0x000000242c247292 */ /* 0x000fc8000f8e3c3f */
[----:B------:R-:W-:Y:S08]  /*7550*/  @P3 BRA `(.L_x_1197) ;  /* 0x0000000000383947 */ /* 0x000ff00003800000 */
[----:B------:R-:W-:Y:S05]  /*7560*/  @!P0 BRA `(.L_x_1198) ;  /* 0x0000000000048947 */ /* 0x000fea0003800000 */
[----:B------:R-:W-:Y:S01]  /*7570*/  BPT.TRAP 0x1 ;  /* 0x000000040000795c */ /* 0x000fe20000300000 */
.L_x_1198:
        /* <DEDUP_REMOVED lines=9> */
.L_x_1199:
[----:B-1----:R-:W-:Y:S05]  /*7610*/  @P2 BRA `(.L_x_1197) ;  /* 0x0000000000082947 */ /* 0x002fea0003800000 */
[----:B------:R-:W1:Y:S02]  /*7620*/  SYNCS.PHASECHK.TRANS64.TRYWAIT P2, [UR6+0x28430], R4 ;  /* 0x02843004ff0075a7 */ /* 0x000e640008040146 */
[----:B-1----:R-:W-:Y:S05]  /*7630*/  @!P2 BRA `(.L_x_1200) ;  /* 0x00000114007ca947 */ /* 0x002fea0003800000 */
.L_x_1197:
[----:B-1----:R-:W1:Y:S01]  /*7640*/  S2R R5, SR_TID.X ;  /* 0x0000000000057919 */ /* 0x002e620000002100 */
        /* <DEDUP_REMOVED lines=14> */
[----:B------:R-:W-:Y:S01]  /*7730*/  UMOV UR34, UR30 ;  /* 0x0000001e00227c82 */ /* 0x000fe20008000000 */
[----:B------:R-:W-:Y:S02]  /*7740*/  UIADD3 UR14, UR30, 0x6, URZ ;  /* 0x000000061e0e7890 */ /* 0x000fe4000fffe03f */
[----:B------:R-:W-:-:S02]  /*7750*/  UIADD3 UR18, UR30, 0x200, URZ ;  /* 0x000002001e127890 */ /* 0x000fc4000fffe03f */
[----:B------:R-:W-:Y:S02]  /*7760*/  UIADD3 UR22, UR30, 0x202, URZ ;  /* 0x000002021e167890 */ /* 0x000fe4000fffe03f */
[----:B------:R-:W-:Y:S02]  /*7770*/  UIADD3 UR26, UR30, 0x204, URZ ;  /* 0x000002041e1a7890 */ /* 0x000fe4000fffe03f */
[----:B------:R-:W-:Y:S01]  /*7780*/  UIADD3 UR30, UR30, 0x206, URZ ;  /* 0x000002061e1e7890 */ /* 0x000fe2000fffe03f */
        /* <DEDUP_REMOVED lines=30> */
.L_x_1202:
[----:B------:R-:W-:Y:S01]  /*7970*/  ULEA UR6, UR37, UR41, 0x3 ;  /* 0x0000002925067291 */ /* 0x000fe2000f8e183f */
[----:B------:R-:W-:-:S05]  /*7980*/  IMAD.U32 R4, RZ, RZ, UR44 ;  /* 0x0000002cff047e24 */ /* 0x000fca000f8e00ff */
[----:B------:R-:W-:-:S04]  /*7990*/  SHF.L.U32 R4, R4, 0x1f, RZ ;  /* 0x0000001f04047819 */ /* 0x000fc800000006ff */
[----:B------:R0:W1:Y:S01]  /*79a0*/  SYNCS.PHASECHK.TRANS64.TRYWAIT P2, [UR6+0x28450], R4 ;  /* 0x02845004ff0075a7 */ /* 0x0000620008040146 */
[----:B------:R-:W-:Y:S05]  /*79b0*/  @!P0 BRA `(.L_x_1203) ;  /* 0x0000000000048947 */ /* 0x000fea0003800000 */
[----:B------:R-:W-:Y:S01]  /*79c0*/  BPT.TRAP 0x1 ;  /* 0x000000040000795c */ /* 0x000fe20000300000 */
.L_x_1203:
[----:B-1----:R-:W-:Y:S05]  /*79d0*/  @P2 BRA `(.L_x_1201) ;  /* 0x0000000000082947 */ /* 0x002fea0003800000 */
[----:B------:R-:W1:Y:S02]  /*79e0*/  SYNCS.PHASECHK.TRANS64.TRYWAIT P2, [UR6+0x28450], R4 ;  /* 0x02845004ff0075a7 */ /* 0x000e640008040146 */
[----:B-1----:R-:W-:Y:S05]  /*79f0*/  @!P2 BRA `(.L_x_1204) ;  /* 0x0000011000a4a947 */ /* 0x002fea0003800000 */
.L_x_1201:
[----:B------:R-:W-:Y:S01]  /*7a00*/  UIADD3 UR6, UR41, 0x8000, URZ ;  /* 0x0000800029067890 */ /* 0x000fe2000fffe03f */
[----:B------:R-:W-:Y:S01]  /*7a10*/  WARPGROUP.ARRIVE ;  /* 0x00000000000079c5 */ /* 0x000fe20000000000 */
[----:B------:R-:W-:Y:S01]  /*7a20*/  UMOV UR7, 0x80000020 ;  /* 0x8000002000077882 */ /* 0x000fe20000000000 */
[----:B01----:R-:W-:Y:S01]  /*7a30*/  FMNMX.FTZ R4, R152, R7, !PT ;  /* 0x0000000798047209 */ /* 0x003fe20007810000 */
[----:B------:R-:W-:-:S03]  /*7a40*/  USHF.R.U32.HI UR6, URZ, 0x4, UR6 ;  /* 0x000000043f067899 */ /* 0x000fc60008011606 */
[----:B------:R-:W0:Y:S01]  /*7a50*/  S2R R216, SR_TID.X ;  /* 0x0000000000d87919 */ /* 0x000e220000002100 */
[----:B------:R-:W-:Y:S01]  /*7a60*/  FMNMX.FTZ R5, R153, R4, !PT ;  /* 0x0000000499057209 */ /* 0x000fe20007810000 */
[----:B------:R-:W-:Y:S01]  /*7a70*/  ULOP3.LUT UR6, UR6, 0x3fff, URZ, 0xc0, !UPT ;  /* 0x00003fff06067892 */ /* 0x000fe2000f8ec03f */
[----:B------:R-:W-:-:S03]  /*7a80*/  FMNMX.FTZ R4, R154, R8, !PT ;  /* 0x000000089a047209 */ /* 0x000fc60007810000 */
[----:B------:R-:W-:Y:S01]  /*7a90*/  ULOP3.LUT UR6, UR6, 0x10000, URZ, 0xfc, !UPT ;  /* 0x0001000006067892 */ /* 0x000fe2000f8efc3f */
[----:B------:R-:W-:Y:S02]  /*7aa0*/  FMNMX.FTZ R9, R155, R4, !PT ;  /* 0x000000049b097209 */ /* 0x000fe40007810000 */
[----:B------:R-:W-:Y:S01]  /*7ab0*/  FMNMX.FTZ R4, R156, R5, !PT ;  /* 0x000000059c047209 */ /* 0x000fe20007810000 */
[----:B------:R-:W-:Y:S01]  /*7ac0*/  ULEA UR6, UR37, UR6, 0xa ;  /* 0x0000000625067291 */ /* 0x000fe2000f8e503f */
[----:B------:R-:W-:Y:S02]  /*7ad0*/  FMNMX.FTZ R10, R158, R9, !PT ;  /* 0x000000099e0a7209 */ /* 0x000fe40007810000 */
[----:B------:R-:W-:Y:S02]  /*7ae0*/  FMNMX.FTZ R5, R157, R4, !PT ;  /* 0x000000049d057209 */ /* 0x000fe40007810000 */
[----:B------:R-:W-:Y:S02]  /*7af0*/  FMNMX.FTZ R9, R159, R10, !PT ;  /* 0x0000000a9f097209 */ /* 0x000fe40007810000 */
[----:B------:R-:W-:-:S02]  /*7b00*/  FMNMX.FTZ R4, R160, R5, !PT ;  /* 0x00000005a0047209 */ /* 0x000fc40007810000 */
[----:B------:R-:W-:Y:S01]  /*7b10*/  QGMMA.64x256x32.F32.E4M3.E4M3 R24, R188, gdesc[UR4], R24, gsb0 ;  /* 0x03e00004bc187df3 */ /* 0x000fe20008000818 */
[----:B------:R-:W-:Y:S01]  /*7b20*/  UIADD3 UR6, UR6, 0x2, URZ ;  /* 0x0000000206067890 */ /* 0x000fe2000fffe03f */
[----:B------:R-:W-:Y:S01]  /*7b30*/  FMNMX.FTZ R10, R162, R9, !PT ;  /* 0x00000009a20a7209 */ /* 0x000fe20007810000 */
        /* <DEDUP_REMOVED lines=23> */
[----:B0-----:R-:W-:Y:S01]  /*7cb0*/  SHF.R.U32.HI R216, RZ, 0x7, R216 ;  /* 0x00000007ffd87819 */ /* 0x001fe200000116d8 */
[----:B------:R-:W0:Y:S04]  /*7cc0*/  SHFL.BFLY PT, R4, R9, 0x2, 0x1f ;  /* 0x0c401f0009047f89 */ /* 0x000e2800000e0000 */
[----:B------:R-:W1:Y:S01]  /*7cd0*/  SHFL.BFLY PT, R5, R10, 0x2, 0x1f ;  /* 0x0c401f000a057f89 */ /* 0x000e6200000e0000 */
[----:B0-----:R-:W-:Y:S01]  /*7ce0*/  FMNMX.FTZ R11, R9, R4, !PT ;  /* 0x00000004090b7209 */ /* 0x001fe20007810000 */
[----:B------:R-:W-:Y:S01]  /*7cf0*/  IMAD.U32 R9, RZ, RZ, UR40 ;  /* 0x00000028ff097e24 */ /* 0x000fe2000f8e00ff */
[----:B-1----:R-:W-:-:S03]  /*7d00*/  FMNMX.FTZ R12, R10, R5, !PT ;  /* 0x000000050a0c7209 */ /* 0x002fc60007810000 */
[----:B------:R-:W0:Y:S04]  /*7d10*/  SHFL.BFLY PT, R4, R11, 0x1, 0x1f ;  /* 0x0c201f000b047f89 */ /* 0x000e2800000e0000 */
[----:B------:R-:W1:Y:S01]  /*7d20*/  SHFL.BFLY PT, R5, R12, 0x1, 0x1f ;  /* 0x0c201f000c057f89 */ /* 0x000e6200000e0000 */
[----:B0-----:R-:W-:Y:S02]  /*7d30*/  FMNMX.FTZ R4, R11, R4, !PT ;  /* 0x000000040b047209 */ /* 0x001fe40007810000 */
[----:B-1----:R-:W-:-:S03]  /*7d40*/  FMNMX.FTZ R5, R12, R5, !PT ;  /* 0x000000050c057209 */ /* 0x002fc60007810000 */
[C---:B------:R-:W-:Y:S01]  /*7d50*/  FFMA.FTZ R9, R4.reuse, R9, -8 ;  /* 0xc100000004097423 */ /* 0x040fe20000010009 */
[----:B------:R-:W-:-:S03]  /*7d60*/  FADD.FTZ R7, -R4, R7 ;  /* 0x0000000704077221 */ /* 0x000fc60000010100 */
[--C-:B------:R-:W-:Y:S01]  /*7d70*/  FFMA.FTZ R10, R152, UR40, -R9.reuse ;  /* 0x00000028980a7c23 */ /* 0x100fe20008010809 */
[----:B------:R-:W-:-:S01]  /*7d80*/  FFMA.FTZ R152, R168, UR40, -R9 ;  /* 0x00000028a8987c23 */ /* 0x000fc20008010809 */
[----:B------:R-:W-:Y:S02]  /*7d90*/  IMAD.U32 R168, RZ, RZ, UR40 ;  /* 0x00000028ffa87e24 */ /* 0x000fe4000f8e00ff */
[----:B------:R-:W-:-:S01]  /*7da0*/  FFMA.FTZ R21, R165, UR40, -R9 ;  /* 0x00000028a5157c23 */ /* 0x000fc20008010809 */
[----:B------:R-:W-:Y:S01]  /*7db0*/  FADD.FTZ R8, -R5, R8 ;  /* 0x0000000805087221 */ /* 0x000fe20000010100 */
[----:B------:R-:W-:-:S01]  /*7dc0*/  FFMA.FTZ R11, R153, UR40, -R9 ;  /* 0x00000028990b7c23 */ /* 0x000fc20008010809 */
[----:B------:R-:W-:Y:S01]  /*7dd0*/  FFMA.FTZ R165, R5, R168, -8 ;  /* 0xc100000005a57423 */ /* 0x000fe200000100a8 */
[----:B------:R-:W-:Y:S01]  /*7de0*/  FMUL.FTZ R7, R7, UR40 ;  /* 0x0000002807077c20 */ /* 0x000fe20008410000 */
[----:B------:R-:W-:Y:S01]  /*7df0*/  FFMA.FTZ R153, R169, UR40, -R9 ;  /* 0x00000028a9997c23 */ /* 0x000fe20008010809 */
[----:B------:R-:W-:Y:S01]  /*7e00*/  FMUL.FTZ R8, R8, UR40 ;  /* 0x0000002808087c20 */ /* 0x000fe20008410000 */
[--C-:B------:R-:W-:Y:S01]  /*7e10*/  FFMA.FTZ R169, R154, UR40, -R165.reuse ;  /* 0x000000289aa97c23 */ /* 0x100fe200080108a5 */
[----:B------:R-:W-:-:S01]  /*7e20*/  FFMA.FTZ R154, R155, UR40, -R165 ;  /* 0x000000289b9a7c23 */ /* 0x000fc200080108a5 */
[--C-:B------:R-:W-:Y:S01]  /*7e30*/  FFMA.FTZ R155, R158, UR40, -R165.reuse ;  /* 0x000000289e9b7c23 */ /* 0x100fe200080108a5 */
[----:B------:R-:W-:Y:S01]  /*7e40*/  MUFU.EX2 R7, R7 ;  /* 0x0000000700077308 */ /* 0x000fe20000000800 */
[----:B------:R-:W-:-:S01]  /*7e50*/  FFMA.FTZ R158, R159, UR40, -R165 ;  /* 0x000000289f9e7c23 */ /* 0x000fc200080108a5 */
[----:B------:R-:W-:-:S02]  /*7e60*/  IMAD.U32 R168, RZ, RZ, UR45 ;  /* 0x0000002dffa87e24 */ /* 0x000fc4000f8e00ff */
[----:B------:R-:W-:-:S01]  /*7e70*/  FFMA.FTZ R159, R162, UR40, -R165 ;  /* 0x00000028a29f7c23 */ /* 0x000fc200080108a5 */
[----:B------:R-:W-:Y:S01]  /*7e80*/  FFMA.FTZ R162, R163, UR40, -R165 ;  /* 0x00000028a3a27c23 */ /* 0x000fe200080108a5 */
[----:B------:R-:W-:-:S01]  /*7e90*/  FFMA.FTZ R12, R156, UR40, -R9 ;  /* 0x000000289c0c7c23 */ /* 0x000fc20008010809 */
[--C-:B------:R-:W-:Y:S01]  /*7ea0*/  FFMA.FTZ R163, R166, UR40, -R165.reuse ;  /* 0x00000028a6a37c23 */ /* 0x100fe200080108a5 */
[----:B------:R-:W-:-:S01]  /*7eb0*/  FFMA.FTZ R166, R167, UR40, -R165 ;  /* 0x00000028a7a67c23 */ /* 0x000fc200080108a5 */
[----:B------:R-:W0:Y:S01]  /*7ec0*/  MUFU.EX2 R10, R10 ;  /* 0x0000000a000a7308 */ /* 0x000e220000000800 */
[----:B------:R-:W-:Y:S01]  /*7ed0*/  @!P1 LEA R167, R168, UR41, 0x3 ;  /* 0x00000029a8a79c11 */ /* 0x000fe2000f8e18ff */
[--C-:B------:R-:W-:Y:S01]  /*7ee0*/  FFMA.FTZ R13, R157, UR40, -R9.reuse ;  /* 0x000000289d0d7c23 */ /* 0x100fe20008010809 */
[----:B------:R-:W-:-:S01]  /*7ef0*/  FFMA.FTZ R14, R160, UR40, -R9 ;  /* 0x00000028a00e7c23 */ /* 0x000fc20008010809 */
[----:B------:R-:W-:Y:S01]  /*7f00*/  FFMA.FTZ R156, R172, UR40, -R9 ;  /* 0x00000028ac9c7c23 */ /* 0x000fe20008010809 */
[----:B------:R-:W-:Y:S01]  /*7f10*/  IADD3 R172, -R216, 0xb, RZ ;  /* 0x0000000bd8ac7810 */ /* 0x000fe20007ffe1ff */
[----:B------:R-:W-:-:S02]  /*7f20*/  @!P1 VIADD R167, R167, 0x28440 ;  /* 0x00028440a7a79836 */ /* 0x000fc40000000000 */
[----:B------:R-:W-:-:S01]  /*7f30*/  FFMA.FTZ R15, R161, UR40, -R9 ;  /* 0x00000028a10f7c23 */ /* 0x000fc20008010809 */
[----:B------:R-:W-:Y:S01]  /*7f40*/  MUFU.EX2 R8, R8 ;  /* 0x0000000800087308 */ /* 0x000fe20000000800 */
[----:B------:R-:W-:-:S01]  /*7f50*/  FFMA.FTZ R20, R164, UR40, -R9 ;  /* 0x00000028a4147c23 */ /* 0x000fc20008010809 */
[----:B------:R-:W-:Y:S01]  /*7f60*/  FFMA.FTZ R170, R170, UR40, -R165 ;  /* 0x00000028aaaa7c23 */ /* 0x000fe200080108a5 */
[----:B------:R-:W-:Y:S01]  /*7f70*/  @!P1 PRMT R168, RZ, 0x654, R167 ;  /* 0x00000654ffa89816 */ /* 0x000fe200000000a7 */
[----:B------:R-:W-:Y:S01]  /*7f80*/  FFMA.FTZ R174, R174, UR40, -R165 ;  /* 0x00000028aeae7c23 */ /* 0x000fe200080108a5 */
[----:B------:R-:W-:-:S01]  /*7f90*/  FFMA.FTZ R157, R173, UR40, -R9 ;  /* 0x00000028ad9d7c23 */ /* 0x000fc20008010809 */
[----:B------:R-:W-:Y:S01]  /*7fa0*/  FFMA.FTZ R175, R175, UR40, -R165 ;  /* 0x00000028afaf7c23 */ /* 0x000fe200080108a5 */
[----:B------:R-:W-:-:S01]  /*7fb0*/  FFMA.FTZ R160, R176, UR40, -R9 ;  /* 0x00000028b0a07c23 */ /* 0x000fc20008010809 */
[----:B------:R-:W1:Y:S01]  /*7fc0*/  MUFU.EX2 R169, R169 ;  /* 0x000000a900a97308 */ /* 0x000e620000000800 */
[----:B0-----:R-:W-:-:S01]  /*7fd0*/  FFMA.FTZ R0, R7, R0, R10 ;  /* 0x0000000007007223 */ /* 0x001fc2000001000a */
[----:B------:R-:W-:Y:S01]  /*7fe0*/  FFMA.FTZ R178, R178, UR40, -R165 ;  /* 0x00000028b2b27c23 */ /* 0x000fe200080108a5 */
[----:B------:R-:W-:-:S01]  /*7ff0*/  FFMA.FTZ R161, R177, UR40, -R9 ;  /* 0x00000028b1a17c23 */ /* 0x000fc20008010809 */
[----:B------:R-:W-:Y:S01]  /*8000*/  FFMA.FTZ R179, R179, UR40, -R165 ;  /* 0x00000028b3b37c23 */ /* 0x000fe200080108a5 */
[----:B------:R-:W-:-:S01]  /*8010*/  FFMA.FTZ R164, R180, UR40, -R9 ;  /* 0x00000028b4a47c23 */ /* 0x000fc20008010809 */
[----:B------:R-:W-:Y:S01]  /*8020*/  FFMA.FTZ R182, R182, UR40, -R165 ;  /* 0x00000028b6b67c23 */ /* 0x000fe200080108a5 */
[----:B------:R-:W-:-:S01]  /*8030*/  FFMA.FTZ R9, R181, UR40, -R9 ;  /* 0x00000028b5097c23 */ /* 0x000fc20008010809 */
[----:B------:R-:W0:Y:S08]  /*8040*/  MUFU.EX2 R11, R11 ;  /* 0x0000000b000b7308 */ /* 0x000e300000000800 */
[----:B------:R-:W2:Y:S01]  /*8050*/  MUFU.EX2 R154, R154 ;  /* 0x0000009a009a7308 */ /* 0x000ea20000000800 */
[----:B-1----:R-:W-:-:S07]  /*8060*/  FFMA.FTZ R3, R8, R3, R169 ;  /* 0x0000000308037223 */ /* 0x002fce00000100a9 */
[----:B------:R-:W1:Y:S08]  /*8070*/  MUFU.EX2 R12, R12 ;  /* 0x0000000c000c7308 */ /* 0x000e700000000800 */
[----:B------:R-:W3:Y:S08]  /*8080*/  MUFU.EX2 R155, R155 ;  /* 0x0000009b009b7308 */ /* 0x000ef00000000800 */
[----:B------:R-:W4:Y:S08]  /*8090*/  MUFU.EX2 R13, R13 ;  /* 0x0000000d000d7308 */ /* 0x000f300000000800 */
[----:B------:R-:W5:Y:S08]  /*80a0*/  MUFU.EX2 R158, R158 ;  /* 0x0000009e009e7308 */ /* 0x000f700000000800 */
[----:B------:R-:W5:Y:S08]  /*80b0*/  MUFU.EX2 R14, R14 ;  /* 0x0000000e000e7308 */ /* 0x000f700000000800 */
[----:B------:R-:W5:Y:S08]  /*80c0*/  MUFU.EX2 R159, R159 ;  /* 0x0000009f009f7308 */ /* 0x000f700000000800 */
[----:B------:R-:W5:Y:S08]  /*80d0*/  MUFU.EX2 R15, R15 ;  /* 0x0000000f000f7308 */ /* 0x000f700000000800 */
[----:B------:R-:W5:Y:S08]  /*80e0*/  MUFU.EX2 R162, R162 ;  /* 0x000000a200a27308 */ /* 0x000f700000000800 */
[----:B------:R-:W5:Y:S08]  /*80f0*/  MUFU.EX2 R20, R20 ;  /* 0x0000001400147308 */ /* 0x000f700000000800 */
[----:B------:R-:W5:Y:S08]  /*8100*/  MUFU.EX2 R163, R163 ;  /* 0x000000a300a37308 */ /* 0x000f700000000800 */
[----:B------:R1:W-:Y:S08]  /*8110*/  MUFU.EX2 R167, R170 ;  /* 0x000000aa00a77308 */ /* 0x0003f00000000800 */
[----:B------:R-:W5:Y:S08]  /*8120*/  MUFU.EX2 R21, R21 ;  /* 0x0000001500157308 */ /* 0x000f700000000800 */
[----:B------:R-:W5:Y:S01]  /*8130*/  MUFU.EX2 R166, R166 ;  /* 0x000000a600a67308 */ /* 0x000f620000000800 */
[----:B------:R-:W-:-:S02]  /*8140*/  WARPGROUP.DEPBAR.LE gsb0, 0x0 ;  /* 0x00008000000079c5 */ /* 0x000fc40000010000 */
[----:B------:R-:W-:-:S05]  /*8150*/  WARPGROUP.ARRIVE ;  /* 0x00000000000079c5 */ /* 0x000fca0000000000 */
[----:B------:R-:W5:Y:S01]  /*8160*/  MUFU.EX2 R152, R152 ;  /* 0x0000009800987308 */ /* 0x000f620000000800 */
[----:B------:R-:W-:Y:S07]  /*8170*/  QGMMA.64x256x32.F32.E4M3.E4M3 R24, R184, gdesc[UR4], R24, gsb0 ;  /* 0x03e00004b8187df3 */ /* 0x000fee0008000818 */
[----:B------:R-:W5:Y:S08]  /*8180*/  MUFU.EX2 R153, R153 ;  /* 0x0000009900997308 */ /* 0x000f700000000800 */
[----:B------:R-:W-:Y:S08]  /*8190*/  MUFU.EX2 R156, R156 ;  /* 0x0000009c009c7308 */ /* 0x000ff00000000800 */
        /* <DEDUP_REMOVED lines=9> */
[----:B------:R-:W-:Y:S01]  /*8230*/  MUFU.EX2 R9, R9 ;  /* 0x0000000900097308 */ /* 0x000fe20000000800 */
[----:B------:R-:W-:-:S02]  /*8240*/  WARPGROUP.DEPBAR.LE gsb0, 0x0 ;  /* 0x00008000000079c5 */ /* 0x000fc40000010000 */
[----:B------:R0:W-:Y:S06]  /*8250*/  BAR.ARV R172, 0x100 ;  /* 0x000400ac0000751d */ /* 0x0001ec0000002000 */
[----:B------:R2:W-:Y:S02]  /*8260*/  @!P1 SYNCS.ARRIVE.TRANS64.RED.A1T0 RZ, [R168+URZ], RZ ;  /* 0x000000ffa8ff99a7 */ /* 0x0005e4000810043f */
[----:B--2---:R-:W-:-:S01]  /*8270*/  FFMA.FTZ R168, R171, UR40, -R165 ;  /* 0x00000028aba87c23 */ /* 0x004fc200080108a5 */
[----:B0-----:R-:W-:Y:S01]  /*8280*/  FADD.FTZ R171, R11, R0 ;  /* 0x000000000bab7221 */ /* 0x001fe20000010000 */
[----:B------:R-:W-:-:S01]  /*8290*/  FADD.FTZ R0, R154, R3 ;  /* 0x000000039a007221 */ /* 0x000fc20000010000 */
[----:B------:R-:W-:-:S02]  /*82a0*/  FFMA.FTZ R165, R183, UR40, -R165 ;  /* 0x00000028b7a57c23 */ /* 0x000fc400080108a5 */
[----:B-1----:R-:W-:-:S01]  /*82b0*/  FADD.FTZ R170, R12, R171 ;  /* 0x000000ab0caa7221 */ /* 0x002fc20000010000 */
[----:B---3--:R-:W-:Y:S01]  /*82c0*/  FADD.FTZ R3, R155, R0 ;  /* 0x000000009b037221 */ /* 0x008fe20000010000 */
[----:B------:R-:W0:Y:S02]  /*82d0*/  MUFU.EX2 R168, R168 ;  /* 0x000000a800a87308 */ /* 0x000e240000000800 */
[----:B----4-:R-:W-:-:S01]  /*82e0*/  FADD.FTZ R171, R13, R170 ;  /* 0x000000aa0dab7221 */ /* 0x010fc20000010000 */
[----:B-----5:R-:W-:-:S03]  /*82f0*/  FADD.FTZ R0, R158, R3 ;  /* 0x000000039e007221 */ /* 0x020fc60000010000 */
[----:B------:R-:W-:Y:S01]  /*8300*/  FADD.FTZ R170, R14, R171 ;  /* 0x000000ab0eaa7221 */ /* 0x000fe20000010000 */
[----:B------:R-:W-:-:S01]  /*8310*/  FADD.FTZ R3, R159, R0 ;  /* 0x000000009f037221 */ /* 0x000fc20000010000 */
[----:B------:R-:W1:Y:S02]  /*8320*/  MUFU.EX2 R165, R165 ;  /* 0x000000a500a57308 */ /* 0x000e640000000800 */
[----:B------:R-:W-:-:S01]  /*8330*/  FADD.FTZ R171, R15, R170 ;  /* 0x000000aa0fab7221 */ /* 0x000fc20000010000 */
[----:B------:R-:W-:-:S03]  /*8340*/  FADD.FTZ R0, R162, R3 ;  /* 0x00000003a2007221 */ /* 0x000fc60000010000 */
[----:B------:R-:W-:Y:S01]  /*8350*/  FADD.FTZ R170, R20, R171 ;  /* 0x000000ab14aa7221 */ /* 0x000fe20000010000 */
[----:B------:R-:W-:-:S03]  /*8360*/  FADD.FTZ R3, R163, R0 ;  /* 0x00000000a3037221 */ /* 0x000fc60000010000 */
[----:B------:R-:W-:Y:S01]  /*8370*/  FADD.FTZ R171, R21, R170 ;  /* 0x000000aa15ab7221 */ /* 0x000fe20000010000 */
[----:B------:R-:W-:-:S03]  /*8380*/  FADD.FTZ R0, R166, R3 ;  /* 0x00000003a6007221 */ /* 0x000fc60000010000 */
[----:B------:R-:W-:Y:S01]  /*8390*/  FADD.FTZ R170, R152, R171 ;  /* 0x000000ab98aa7221 */ /* 0x000fe20000010000 */
[----:B------:R-:W-:-:S03]  /*83a0*/  FADD.FTZ R3, R167, R0 ;  /* 0x00000000a7037221 */ /* 0x000fc60000010000 */
[----:B------:R-:W-:Y:S01]  /*83b0*/  FADD.FTZ R171, R153, R170 ;  /* 0x000000aa99ab7221 */ /* 0x000fe20000010000 */
[----:B0-----:R-:W-:-:S03]  /*83c0*/  FADD.FTZ R3, R168, R3 ;  /* 0x00000003a8037221 */ /* 0x001fc60000010000 */
[----:B------:R-:W-:Y:S01]  /*83d0*/  FADD.FTZ R0, R156, R171 ;  /* 0x000000ab9c007221 */ /* 0x000fe20000010000 */
        /* <DEDUP_REMOVED lines=10> */
[----:B-1----:R-:W-:-:S01]  /*8480*/  FADD.FTZ R3, R165, R170 ;  /* 0x000000aaa5037221 */ /* 0x002fc20000010000 */
[----:B------:R-:W-:Y:S06]  /*8490*/  @!P0 BRA `(.L_x_1205) ;  /* 0x0000000000048947 */ /* 0x000fec0003800000 */
[----:B------:R-:W-:Y:S01]  /*84a0*/  BPT.TRAP 0x1 ;  /* 0x000000040000795c */ /* 0x000fe20000300000 */
.L_x_1205:
        /* <DEDUP_REMOVED lines=146> */
[----:B------:R-:W-:Y:S01]  /*8dd0*/  IMAD.MOV.U32 R8, RZ, RZ, R5 ;  /* 0x000000ffff087224 */ /* 0x000fe200078e0005 */
[----:B------:R-:W-:Y:S01]  /*8de0*/  F2FP.SATFINITE.E4M3.F32.PACK_AB_MERGE_C R190, R15, R14, R190 ;  /* 0x0000000e0fbe723e */ /* 0x000fe200048070be */
[----:B------:R-:W-:Y:S01]  /*8df0*/  IMAD.MOV.U32 R7, RZ, RZ, R4 ;  /* 0x000000ffff077224 */ /* 0x000fe200078e0004 */
[----:B------:R-:W-:-:S02]  /*8e00*/  F2FP.SATFINITE.E4M3.F32.PACK_AB_MERGE_C R191, R162, R159, R163 ;  /* 0x0000009fa2bf723e */ /* 0x000fc400048070a3 */
[----:B------:R-:W-:Y:S02]  /*8e10*/  F2FP.SATFINITE.E4M3.F32.PACK_AB_MERGE_C R184, R153, R152, R156 ;  /* 0x0000009899b8723e */ /* 0x000fe4000480709c */
[----:B------:R-:W-:Y:S02]  /*8e20*/  F2FP.SATFINITE.E4M3.F32.PACK_AB_MERGE_C R185, R168, R167, R174 ;  /* 0x000000a7a8b9723e */ /* 0x000fe400048070ae */
[----:B------:R-:W-:Y:S02]  /*8e30*/  F2FP.SATFINITE.E4M3.F32.PACK_AB_MERGE_C R186, R161, R160, R9 ;  /* 0x000000a0a1ba723e */ /* 0x000fe40004807009 */
[----:B------:R-:W-:Y:S01]  /*8e40*/  F2FP.SATFINITE.E4M3.F32.PACK_AB_MERGE_C R187, R179, R178, R165 ;  /* 0x000000b2b3bb723e */ /* 0x000fe200048070a5 */
[----:B------:R-:W-:Y:S06]  /*8e50*/  @P2 BRA `(.L_x_1206) ;  /* 0xffffffe400ac2947 */ /* 0x000fec000383ffff */
[----:B------:R-:W-:-:S05]  /*8e60*/  UMOV UR37, UR45 ;  /* 0x0000002d00257c82 */ /* 0x000fca0008000000 */
.L_x_1196:
[----:B------:R-:W-:-:S13]  /*8e70*/  ISETP.GE.AND P2, PT, R6, UR51, PT ;  /* 0x0000003306007c0c */ /* 0x000fda000bf46270 */
[----:B------:R-:W-:Y:S05]  /*8e80*/  @!P2 BRA `(.L_x_1207) ;  /* 0x00000024001ca947 */ /* 0x000fea0003800000 */
[----:B------:R-:W-:Y:S01]  /*8e90*/  IMAD.MOV.U32 R7, RZ, RZ, R5 ;  /* 0x000000ffff077224 */ /* 0x000fe200078e0005 */
[----:B------:R-:W-:Y:S01]  /*8ea0*/  UMOV UR44, UR36 ;  /* 0x00000024002c7c82 */ /* 0x000fe20008000000 */
[----:B------:R-:W-:Y:S01]  /*8eb0*/  IMAD.MOV.U32 R8, RZ, RZ, R4 ;  /* 0x000000ffff087224 */ /* 0x000fe200078e0004 */
[----:B------:R-:W-:Y:S01]  /*8ec0*/  ULDC UR46, c[0x0][0x9e4] ;  /* 0x00027900002e7ab9 */ /* 0x000fe20000000800 */
[----:B------:R-:W-:Y:S01]  /*8ed0*/  ULDC UR50, c[0x0][0x9dc] ;  /* 0x0002770000327ab9 */ /* 0x000fe20000000800 */
[----:B------:R-:W-:-:S05]  /*8ee0*/  ULDC UR58, c[0x0][0x9e0] ;  /* 0x00027800003a7ab9 */ /* 0x000fca0000000800 */
.L_x_1225:
[----:B------:R-:W-:Y:S01]  /*8ef0*/  ISETP.NE.AND P3, PT, RZ, UR47, PT ;  /* 0x0000002fff007c0c */ /* 0x000fe2000bf65270 */
[----:B------:R-:W-:-:S04]  /*8f00*/  UISETP.NE.AND UP1, UPT, UR37, 0x1, UPT ;  /* 0x000000012500788c */ /* 0x000fc8000bf25270 */
[----:B------:R-:W-:-:S04]  /*8f10*/  USEL UR36, URZ, 0x1, UP1 ;  /* 0x000000013f247887 */ /* 0x000fc80008800000 */
[----:B------:R-:W-:-:S04]  /*8f20*/  ULOP3.LUT UR36, UR44, UR36, URZ, 0x3c, !UPT ;  /* 0x000000242c247292 */ /* 0x000fc8000f8e3c3f */
[----:B------:R-:W-:Y:S08]  /*8f30*/  @P3 BRA `(.L_x_1208) ;  /* 0x0000000000383947 */ /* 0x000ff00003800000 */
[----:B------:R-:W-:Y:S05]  /*8f40*/  @!P0 BRA `(.L_x_1209) ;  /* 0x0000000000048947 */ /* 0x000fea0003800000 */
[----:B------:R-:W-:Y:S01]  /*8f50*/  BPT.TRAP 0x1 ;  /* 0x000000040000795c */ /* 0x000fe20000300000 */
.L_x_1209:
        /* <DEDUP_REMOVED lines=9> */
.L_x_1210:
[----:B-1----:R-:W-:Y:S05]  /*8ff0*/  @P2 BRA `(.L_x_1208) ;  /* 0x0000000000082947 */ /* 0x002fea0003800000 */
[----:B------:R-:W1:Y:S02]  /*9000*/  SYNCS.PHASECHK.TRANS64.TRYWAIT P2, [UR6+0x28430], R4 ;  /* 0x02843004ff0075a7 */ /* 0x000e640008040146 */
[----:B-1----:R-:W-:Y:S05]  /*9010*/  @!P2 BRA `(.L_x_1211) ;  /* 0x000000fc0034a947 */ /* 0x002fea0003800000 */
.L_x_1208:
        /* <DEDUP_REMOVED lines=51> */
.L_x_1213:
[----:B------:R-:W-:Y:S01]  /*9350*/  ULEA UR6, UR37, UR41, 0x3 ;  /* 0x0000002925067291 */ /* 0x000fe2000f8e183f */
[----:B------:R-:W-:-:S05]  /*9360*/  IMAD.U32 R4, RZ, RZ, UR44 ;  /* 0x0000002cff047e24 */ /* 0x000fca000f8e00ff */
[----:B------:R-:W-:-:S04]  /*9370*/  SHF.L.U32 R4, R4, 0x1f, RZ ;  /* 0x0000001f04047819 */ /* 0x000fc800000006ff */
[----:B------:R0:W1:Y:S01]  /*9380*/  SYNCS.PHASECHK.TRANS64.TRYWAIT P2, [UR6+0x28450], R4 ;  /* 0x02845004ff0075a7 */ /* 0x0000620008040146 */
[----:B------:R-:W-:Y:S05]  /*9390*/  @!P0 BRA `(.L_x_1214) ;  /* 0x0000000000048947 */ /* 0x000fea0003800000 */
[----:B------:R-:W-:Y:S01]  /*93a0*/  BPT.TRAP 0x1 ;  /* 0x000000040000795c */ /* 0x000fe20000300000 */
.L_x_1214:
[----:B-1----:R-:W-:Y:S05]  /*93b0*/  @P2 BRA `(.L_x_1212) ;  /* 0x0000000000082947 */ /* 0x002fea0003800000 */
[----:B------:R-:W1:Y:S02]  /*93c0*/  SYNCS.PHASECHK.TRANS64.TRYWAIT P2, [UR6+0x28450], R4 ;  /* 0x02845004ff0075a7 */ /* 0x000e640008040146 */
[----:B-1----:R-:W-:Y:S05]  /*93d0*/  @!P2 BRA `(.L_x_1215) ;  /* 0x000000f8005ca947 */ /* 0x002fea0003800000 */
.L_x_1212:
[----:B------:R-:W-:Y:S01]  /*93e0*/  UIADD3 UR6, UR41, 0x8000, URZ ;  /* 0x0000800029067890 */ /* 0x000fe2000fffe03f */
[----:B------:R-:W-:Y:S01]  /*93f0*/  WARPGROUP.ARRIVE ;  /* 0x00000000000079c5 */ /* 0x000fe20000000000 */
[----:B------:R-:W-:-:S05]  /*9400*/  UMOV UR7, 0x80000020 ;  /* 0x8000002000077882 */ /* 0x000fca0000000000 */
[----:B------:R-:W2:Y:S01]  /*9410*/  S2R R9, SR_TID.X ;  /* 0x0000000000097919 */ /* 0x000ea20000002100 */
[----:B------:R-:W-:Y:S01]  /*9420*/  USHF.R.U32.HI UR6, URZ, 0x4, UR6 ;  /* 0x000000043f067899 */ /* 0x000fe20008011606 */
[----:B------:R-:W-:Y:S01]  /*9430*/  PLOP3.LUT P2, PT, PT, PT, UP0, 0x80, 0x0 ;  /* 0x000000000000781c */ /* 0x000fe20003f4f008 */
[----:B------:R-:W-:Y:S02]  /*9440*/  VIADD R10, R16, UR42 ;  /* 0x0000002a100a7c36 */ /* 0x000fe40008000000 */
[----:B------:R-:W-:Y:S01]  /*9450*/  ULOP3.LUT UR6, UR6, 0x3fff, URZ, 0xc0, !UPT ;  /* 0x00003fff06067892 */ /* 0x000fe2000f8ec03f */
[----:B01----:R-:W-:Y:S02]  /*9460*/  IMAD.U32 R4, RZ, RZ, UR45 ;  /* 0x0000002dff047e24 */ /* 0x003fe4000f8e00ff */
[----:B------:R-:W-:Y:S01]  /*9470*/  IMAD.U32 R11, RZ, RZ, UR38 ;  /* 0x00000026ff0b7e24 */ /* 0x000fe2000f8e00ff */
[----:B------:R-:W-:Y:S02]  /*9480*/  ULOP3.LUT UR6, UR6, 0x10000, URZ, 0xfc, !UPT ;  /* 0x0001000006067892 */ /* 0x000fe4000f8efc3f */
[----:B------:R-:W-:-:S02]  /*9490*/  @!P1 LEA R4, R4, UR41, 0x3 ;  /* 0x0000002904049c11 */ /* 0x000fc4000f8e18ff */
[----:B------:R-:W-:-:S03]  /*94a0*/  ULEA UR6, UR37, UR6, 0xa ;  /* 0x0000000625067291 */ /* 0x000fc6000f8e503f */
[----:B------:R-:W-:-:S05]  /*94b0*/  @!P1 VIADD R4, R4, 0x28440 ;  /* 0x0002844004049836 */ /* 0x000fca0000000000 */
[----:B------:R-:W-:Y:S01]  /*94c0*/  @!P1 PRMT R4, RZ, 0x654, R4 ;  /* 0x00000654ff049816 */ /* 0x000fe20000000004 */
        /* <DEDUP_REMOVED lines=10> */
[----:B------:R-:W-:-:S04]  /*9570*/  @UP0 ULDC UR6, c[0x0][0x450] ;  /* 0x0001140000060ab9 */ /* 0x000fc80000000800 */
[----:B------:R-:W-:Y:S01]  /*9580*/  @P2 SHF.R.U32.HI R10, RZ, UR6, R5 ;  /* 0x00000006ff0a2c19 */ /* 0x000fe20008011605 */
[----:B------:R-:W-:Y:S01]  /*9590*/  ULOP3.LUT UR6, URZ, UR50, URZ, 0x33, !UPT ;  /* 0x000000323f067292 */ /* 0x000fe2000f8e333f */
[----:B------:R-:W-:Y:S01]  /*95a0*/  IADD3 R5, -R9, 0xb, RZ ;  /* 0x0000000b09057810 */ /* 0x000fe20007ffe1ff */
[----:B------:R-:W-:Y:S02]  /*95b0*/  IMAD.SHL.U32 R9, R6, 0x40, RZ ;  /* 0x0000004006097824 */ /* 0x000fe400078e00ff */
[----:B------:R-:W0:Y:S01]  /*95c0*/  SHFL.IDX PT, R15, R10, RZ, 0x1c1f ;  /* 0x001c1fff0a0f7589 */ /* 0x000e2200000e0000 */
[----:B------:R-:W-:Y:S02]  /*95d0*/  WARPGROUP.DEPBAR.LE gsb0, 0x0 ;  /* 0x00008000000079c5 */ /* 0x000fe40000010000 */
[----:B------:R1:W-:Y:S06]  /*95e0*/  BAR.ARV R5, 0x100 ;  /* 0x000400050000751d */ /* 0x0003ec0000002000 */
[----:B------:R2:W-:Y:S02]  /*95f0*/  @!P1 SYNCS.ARRIVE.TRANS64.RED.A1T0 RZ, [R4+URZ], RZ ;  /* 0x000000ff04ff99a7 */ /* 0x0005e4000810043f */
[----:B--2---:R-:W-:-:S04]  /*9600*/  IADD3 R4, -R2, 0x1, -R9 ;  /* 0x0000000102047810 */ /* 0x004fc80007ffe909 */
[----:B------:R-:W-:-:S05]  /*9610*/  IADD3 R4, -R11, UR39, R4 ;  /* 0x000000270b047c10 */ /* 0x000fca000fffe104 */
[C---:B------:R-:W-:Y:S02]  /*9620*/  VIADD R11, R4.reuse, UR58 ;  /* 0x0000003a040b7c36 */ /* 0x040fe40008000000 */
[----:B------:R-:W-:Y:S02]  /*9630*/  VIADD R12, R4, UR6 ;  /* 0x00000006040c7c36 */ /* 0x000fe40008000000 */
[--C-:B0-----:R-:W-:Y:S02]  /*9640*/  IMAD.IADD R13, R11, 0x1, R15.reuse ;  /* 0x000000010b0d7824 */ /* 0x101fe400078e020f */
[----:B------:R-:W-:Y:S01]  /*9650*/  IMAD.IADD R14, R12, 0x1, R15 ;  /* 0x000000010c0e7824 */ /* 0x000fe200078e020f */
[----:B-1----:R-:W-:Y:S06]  /*9660*/  @!P5 BRA `(.L_x_1216) ;  /* 0x00000000005cd947 */ /* 0x002fec0003800000 */
        /* <DEDUP_REMOVED lines=13> */
.L_x_1218:
[----:B------:R-:W-:-:S05]  /*9740*/  IMAD.U32 R20, RZ, RZ, UR46 ;  /* 0x0000002eff147e24 */ /* 0x000fca000f8e00ff */
[----:B------:R-:W-:-:S13]  /*9750*/  ISETP.NE.AND P2, PT, R20, 0x1, PT ;  /* 0x000000011400780c */ /* 0x000fda0003f45270 */
[----:B------:R-:W0:Y:S02]  /*9760*/  @P2 LDC.64 R4, c[0x0][0x9e8] ;  /* 0x00027a00ff042b82 */ /* 0x000e240000000a00 */
[----:B0-----:R-:W-:-:S05]  /*9770*/  @P2 IMAD.HI.U32 R4, R15, R4, RZ ;  /* 0x000000040f042227 */ /* 0x001fca00078e00ff */
[----:B------:R-:W-:-:S07]  /*9780*/  @P2 SHF.R.U32.HI R15, RZ, R5, R4 ;  /* 0x00000005ff0f2219 */ /* 0x000fce0000011604 */
.L_x_1219:
[----:B------:R-:W-:Y:S05]  /*9790*/  BSYNC B0 ;  /* 0x0000000000007941 */ /* 0x000fea0003800000 */
.L_x_1217:
[----:B------:R-:W-:-:S04]  /*97a0*/  IMAD R15, R15, R20, -R9 ;  /* 0x000000140f0f7224 */ /* 0x000fc800078e0a09 */
[----:B------:R-:W-:-:S05]  /*97b0*/  IMAD.IADD R15, R15, 0x1, -R2 ;  /* 0x000000010f0f7824 */ /* 0x000fca00078e0a02 */
[----:B------:R-:W-:Y:S02]  /*97c0*/  VIMNMX R14, R14, R15, !PT ;  /* 0x0000000f0e0e7248 */ /* 0x000fe40007fe0100 */
[----:B------:R-:W-:-:S07]  /*97d0*/  VIADDMNMX R13, R15, R20, R13, PT ;  /* 0x000000140f0d7246 */ /* 0x000fce000380010d */
.L_x_1216:
[----:B------:R-:W-:Y:S01]  /*97e0*/  ISETP.GT.AND P2, PT, R6, -0x1, PT ;  /* 0xffffffff0600780c */ /* 0x000fe20003f44270 */
[----:B------:R-:W0:Y:S03]  /*97f0*/  SHFL.IDX PT, R10, R10, 0x1, 0x1c1f ;  /* 0x003c1f000a0a7f89 */ /* 0x000e2600000e0000 */
[C---:B------:R-:W-:Y:S02]  /*9800*/  ISETP.GT.AND P3, PT, R14.reuse, RZ, P2 ;  /* 0x000000ff0e00720c */ /* 0x040fe40001764270 */
[C---:B------:R-:W-:Y:S02]  /*9810*/  ISETP.GT.AND P6, PT, R14.reuse, 0x1, P2 ;  /* 0x000000010e00780c */ /* 0x040fe400017c4270 */
[----:B------:R-:W-:Y:S02]  /*9820*/  ISETP.LT.OR P4, PT, R13, 0x1, P3 ;  /* 0x000000010d00780c */ /* 0x000fe40001f81670 */
[----:B------:R-:W-:-:S02]  /*9830*/  ISETP.GT.AND P3, PT, R14, 0x8, P2 ;  /* 0x000000080e00780c */ /* 0x000fc40001764270 */
[----:B------:R-:W-:Y:S02]  /*9840*/  FSEL R152, R152, -INF , !P4 ;  /* 0xff80000098987808 */ /* 0x000fe40006000000 */
[----:B------:R-:W-:Y:S02]  /*9850*/  ISETP.GT.AND P4, PT, R14, 0x9, P2 ;  /* 0x000000090e00780c */ /* 0x000fe40001784270 */
[C---:B------:R-:W-:Y:S02]  /*9860*/  ISETP.LT.OR P6, PT, R13.reuse, 0x2, P6 ;  /* 0x000000020d00780c */ /* 0x040fe400037c1670 */
[C---:B------:R-:W-:Y:S02]  /*9870*/  ISETP.LT.OR P3, PT, R13.reuse, 0x9, P3 ;  /* 0x000000090d00780c */ /* 0x040fe40001f61670 */
[----:B------:R-:W-:Y:S02]  /*9880*/  ISETP.LT.OR P4, PT, R13, 0xa, P4 ;  /* 0x0000000a0d00780c */ /* 0x000fe40002781670 */
[----:B------:R-:W-:-:S02]  /*9890*/  FSEL R153, R153, -INF , !P6 ;  /* 0xff80000099997808 */ /* 0x000fc40007000000 */
[----:B------:R-:W-:Y:S01]  /*98a0*/  FSEL R156, R156, -INF , !P3 ;  /* 0xff8000009c9c7808 */ /* 0x000fe20005800000 */
[--C-:B0-----:R-:W-:Y:S01]  /*98b0*/  IMAD.IADD R11, R11, 0x1, R10.reuse ;  /* 0x000000010b0b7824 */ /* 0x101fe200078e020a */
[----:B------:R-:W-:Y:S01]  /*98c0*/  FSEL R157, R157, -INF , !P4 ;  /* 0xff8000009d9d7808 */ /* 0x000fe20006000000 */
[----:B------:R-:W-:Y:S01]  /*98d0*/  IMAD.IADD R12, R12, 0x1, R10 ;  /* 0x000000010c0c7824 */ /* 0x000fe200078e020a */
[C---:B------:R-:W-:Y:S02]  /*98e0*/  ISETP.GT.AND P6, PT, R14.reuse, 0x10, P2 ;  /* 0x000000100e00780c */ /* 0x040fe400017c4270 */
[C---:B------:R-:W-:Y:S02]  /*98f0*/  ISETP.GT.AND P3, PT, R14.reuse, 0x11, P2 ;  /* 0x000000110e00780c */ /* 0x040fe40001764270 */
[----:B------:R-:W-:Y:S02]  /*9900*/  ISETP.GT.AND P4, PT, R14, 0x18, P2 ;  /* 0x000000180e00780c */ /* 0x000fe40001784270 */
[----:B------:R-:W-:-:S02]  /*9910*/  ISETP.LT.OR P6, PT, R13, 0x11, P6 ;  /* 0x000000110d00780c */ /* 0x000fc400037c1670 */
[C---:B------:R-:W-:Y:S02]  /*9920*/  ISETP.LT.OR P3, PT, R13.reuse, 0x12, P3 ;  /* 0x000000120d00780c */ /* 0x040fe40001f61670 */
[----:B------:R-:W-:Y:S02]  /*9930*/  ISETP.LT.OR P4, PT, R13, 0x19, P4 ;  /* 0x000000190d00780c */ /* 0x000fe40002781670 */
[----:B------:R-:W-:Y:S02]  /*9940*/  FSEL R160, R160, -INF , !P6 ;  /* 0xff800000a0a07808 */ /* 0x000fe40007000000 */
[----:B------:R-:W-:Y:S02]  /*9950*/  FSEL R161, R161, -INF , !P3 ;  /* 0xff800000a1a17808 */ /* 0x000fe40005800000 */
[----:B------:R-:W-:Y:S02]  /*9960*/  FSEL R164, R164, -INF , !P4 ;  /* 0xff800000a4a47808 */ /* 0x000fe40006000000 */
[----:B------:R-:W-:-:S02]  /*9970*/  ISETP.GT.AND P6, PT, R14, 0x19, P2 ;  /* 0x000000190e00780c */ /* 0x000fc400017c4270 */
[C---:B------:R-:W-:Y:S02]  /*9980*/  ISETP.GT.AND P3, PT, R14.reuse, 0x20, P2 ;  /* 0x000000200e00780c */ /* 0x040fe40001764270 */
[----:B------:R-:W-:Y:S02]  /*9990*/  ISETP.GT.AND P4, PT, R14, 0x21, P2 ;  /* 0x000000210e00780c */ /* 0x000fe40001784270 */
[C---:B------:R-:W-:Y:S02]  /*99a0*/  ISETP.LT.OR P6, PT, R13.reuse, 0x1a, P6 ;  /* 0x0000001a0d00780c */ /* 0x040fe400037c1670 */
[C---:B------:R-:W-:Y:S02]  /*99b0*/  ISETP.LT.OR P3, PT, R13.reuse, 0x21, P3 ;  /* 0x000000210d00780c */ /* 0x040fe40001f61670 */
[----:B------:R-:W-:Y:S02]  /*99c0*/  ISETP.LT.OR P4, PT, R13, 0x22, P4 ;  /* 0x000000220d00780c */ /* 0x000fe40002781670 */
[----:B------:R-:W-:-:S02]  /*99d0*/  FSEL R165, R165, -INF , !P6 ;  /* 0xff800000a5a57808 */ /* 0x000fc40007000000 */
[----:B------:R-:W-:Y:S02]  /*99e0*/  FSEL R168, R168, -INF , !P3 ;  /* 0xff800000a8a87808 */ /* 0x000fe40005800000 */
[----:B------:R-:W-:Y:S02]  /*99f0*/  FSEL R169, R169, -INF , !P4 ;  /* 0xff800000a9a97808 */ /* 0x000fe40006000000 */
        /* <DEDUP_REMOVED lines=17> */
[----:B------:R-:W-:Y:S01]  /*9b10*/  FSEL R181, R181, -INF , !P4 ;  /* 0xff800000b5b57808 */ /* 0x000fe20006000000 */
[----:B------:R-:W-:Y:S06]  /*9b20*/  @!P5 BRA `(.L_x_1220) ;  /* 0x00000000005cd947 */ /* 0x000fec0003800000 */
        /* <DEDUP_REMOVED lines=13> */
.L_x_1222:
[----:B------:R-:W-:-:S05]  /*9c00*/  IMAD.U32 R13, RZ, RZ, UR46 ;  /* 0x0000002eff0d7e24 */ /* 0x000fca000f8e00ff */
[----:B------:R-:W-:-:S13]  /*9c10*/  ISETP.NE.AND P3, PT, R13, 0x1, PT ;  /* 0x000000010d00780c */ /* 0x000fda0003f65270 */
[----:B------:R-:W0:Y:S02]  /*9c20*/  @P3 LDC.64 R4, c[0x0][0x9e8] ;  /* 0x00027a00ff043b82 */ /* 0x000e240000000a00 */
[----:B0-----:R-:W-:-:S05]  /*9c30*/  @P3 IMAD.HI.U32 R4, R10, R4, RZ ;  /* 0x000000040a043227 */ /* 0x001fca00078e00ff */
[----:B------:R-:W-:-:S07]  /*9c40*/  @P3 SHF.R.U32.HI R10, RZ, R5, R4 ;  /* 0x00000005ff0a3219 */ /* 0x000fce0000011604 */
.L_x_1223:
[----:B------:R-:W-:Y:S05]  /*9c50*/  BSYNC B0 ;  /* 0x0000000000007941 */ /* 0x000fea0003800000 */
.L_x_1221:
[----:B------:R-:W-:-:S04]  /*9c60*/  IMAD R9, R10, R13, -R9 ;  /* 0x0000000d0a097224 */ /* 0x000fc800078e0a09 */
[----:B------:R-:W-:-:S05]  /*9c70*/  IMAD.IADD R4, R9, 0x1, -R2 ;  /* 0x0000000109047824 */ /* 0x000fca00078e0a02 */
[----:B------:R-:W-:Y:S02]  /*9c80*/  VIADDMNMX R11, R4, R13, R11, PT ;  /* 0x0000000d040b7246 */ /* 0x000fe4000380010b */
[----:B------:R-:W-:-:S07]  /*9c90*/  VIMNMX R12, R12, R4, !PT ;  /* 0x000000040c0c7248 */ /* 0x000fce0007fe0100 */
.L_x_1220:
        /* <DEDUP_REMOVED lines=32> */
[----:B------:R-:W-:Y:S01]  /*9ea0*/  ISETP.GT.AND P3, PT, R12, 0x28, P2 ;  /* 0x000000280c00780c */ /* 0x000fe20001764270 */
[----:B------:R-:W0:Y:S01]  /*9eb0*/  SHFL.BFLY PT, R4, R5, 0x2, 0x1f ;  /* 0x0c401f0005047f89 */ /* 0x000e2200000e0000 */
[C---:B------:R-:W-:Y:S02]  /*9ec0*/  ISETP.LT.OR P4, PT, R11.reuse, 0xa, P4 ;  /* 0x0000000a0b00780c */ /* 0x040fe40002781670 */
[----:B------:R-:W-:Y:S02]  /*9ed0*/  ISETP.LT.OR P3, PT, R11, 0x29, P3 ;  /* 0x000000290b00780c */ /* 0x000fe40001f61670 */
[----:B------:R-:W-:-:S02]  /*9ee0*/  FSEL R159, R159, -INF , !P4 ;  /* 0xff8000009f9f7808 */ /* 0x000fc40006000000 */
[----:B------:R-:W-:Y:S02]  /*9ef0*/  ISETP.GT.AND P4, PT, R12, 0x11, P2 ;  /* 0x000000110c00780c */ /* 0x000fe40001784270 */
[----:B------:R-:W-:Y:S02]  /*9f00*/  FSEL R174, R174, -INF , !P3 ;  /* 0xff800000aeae7808 */ /* 0x000fe40005800000 */
[----:B------:R-:W-:Y:S02]  /*9f10*/  ISETP.GT.AND P3, PT, R12, RZ, P2 ;  /* 0x000000ff0c00720c */ /* 0x000fe40001764270 */
[C---:B------:R-:W-:Y:S02]  /*9f20*/  ISETP.LT.OR P4, PT, R11.reuse, 0x12, P4 ;  /* 0x000000120b00780c */ /* 0x040fe40002781670 */
[----:B------:R-:W-:Y:S02]  /*9f30*/  ISETP.LT.OR P3, PT, R11, 0x1, P3 ;  /* 0x000000010b00780c */ /* 0x000fe40001f61670 */
[----:B------:R-:W-:-:S02]  /*9f40*/  FSEL R163, R163, -INF , !P4 ;  /* 0xff800000a3a37808 */ /* 0x000fc40006000000 */
[----:B------:R-:W-:Y:S02]  /*9f50*/  ISETP.GT.AND P4, PT, R12, 0x19, P2 ;  /* 0x000000190c00780c */ /* 0x000fe40001784270 */
[----:B------:R-:W-:Y:S02]  /*9f60*/  FSEL R154, R154, -INF , !P3 ;  /* 0xff8000009a9a7808 */ /* 0x000fe40005800000 */
[----:B------:R-:W-:Y:S02]  /*9f70*/  ISETP.LT.OR P4, PT, R11, 0x1a, P4 ;  /* 0x0000001a0b00780c */ /* 0x000fe40002781670 */
[----:B0-----:R-:W-:Y:S01]  /*9f80*/  FMNMX.FTZ R9, R5, R4, !PT ;  /* 0x0000000405097209 */ /* 0x001fe20007810000 */
[----:B------:R-:W-:Y:S01]  /*9f90*/  IMAD.U32 R5, RZ, RZ, UR40 ;  /* 0x00000028ff057e24 */ /* 0x000fe2000f8e00ff */
[----:B------:R-:W-:Y:S02]  /*9fa0*/  FMNMX.FTZ R10, R154, R7, !PT ;  /* 0x000000079a0a7209 */ /* 0x000fe40007810000 */
[----:B------:R-:W-:Y:S01]  /*9fb0*/  FSEL R167, R167, -INF , !P4 ;  /* 0xff800000a7a77808 */ /* 0x000fe20006000000 */
[----:B------:R-:W0:Y:S01]  /*9fc0*/  SHFL.BFLY PT, R4, R9, 0x1, 0x1f ;  /* 0x0c201f0009047f89 */ /* 0x000e2200000e0000 */
[----:B------:R-:W-:-:S02]  /*9fd0*/  ISETP.GT.AND P4, PT, R12, 0x21, P2 ;  /* 0x000000210c00780c */ /* 0x000fc40001784270 */
[C---:B------:R-:W-:Y:S02]  /*9fe0*/  ISETP.GT.AND P3, PT, R12.reuse, 0x31, P2 ;  /* 0x000000310c00780c */ /* 0x040fe40001764270 */
[C---:B------:R-:W-:Y:S02]  /*9ff0*/  ISETP.LT.OR P4, PT, R11.reuse, 0x22, P4 ;  /* 0x000000220b00780c */ /* 0x040fe40002781670 */
[----:B------:R-:W-:Y:S02]  /*a000*/  ISETP.LT.OR P3, PT, R11, 0x32, P3 ;  /* 0x000000320b00780c */ /* 0x000fe40001f61670 */
[----:B------:R-:W-:Y:S02]  /*a010*/  FSEL R171, R171, -INF , !P4 ;  /* 0xff800000abab7808 */ /* 0x000fe40006000000 */
[----:B------:R-:W-:Y:S02]  /*a020*/  ISETP.GT.AND P4, PT, R12, 0x29, P2 ;  /* 0x000000290c00780c */ /* 0x000fe40001784270 */
[----:B------:R-:W-:-:S02]  /*a030*/  FSEL R179, R179, -INF , !P3 ;  /* 0xff800000b3b37808 */ /* 0x000fc40005800000 */
[----:B------:R-:W-:-:S04]  /*a040*/  ISETP.LT.OR P4, PT, R11, 0x2a, P4 ;  /* 0x0000002a0b00780c */ /* 0x000fc80002781670 */
[----:B------:R-:W-:Y:S02]  /*a050*/  FSEL R175, R175, -INF , !P4 ;  /* 0xff800000afaf7808 */ /* 0x000fe40006000000 */
[----:B------:R-:W-:Y:S02]  /*a060*/  ISETP.GT.AND P4, PT, R12, 0x30, P2 ;  /* 0x000000300c00780c */ /* 0x000fe40001784270 */
[----:B0-----:R-:W-:Y:S02]  /*a070*/  FMNMX.FTZ R4, R9, R4, !PT ;  /* 0x0000000409047209 */ /* 0x001fe40007810000 */
[----:B------:R-:W-:Y:S02]  /*a080*/  FMNMX.FTZ R9, R155, R10, !PT ;  /* 0x0000000a9b097209 */ /* 0x000fe40007810000 */
[C---:B------:R-:W-:Y:S01]  /*a090*/  FSETP.NEU.FTZ.AND P6, PT, R4.reuse, -INF , PT ;  /* 0xff8000000400780b */ /* 0x040fe20003fdd000 */
[----:B------:R-:W-:-:S01]  /*a0a0*/  FFMA.FTZ R5, R4, R5, -8 ;  /* 0xc100000004057423 */ /* 0x000fc20000010005 */
[----:B------:R-:W-:-:S02]  /*a0b0*/  FMNMX.FTZ R10, R158, R9, !PT ;  /* 0x000000099e0a7209 */ /* 0x000fc40007810000 */
[----:B------:R-:W-:Y:S02]  /*a0c0*/  FSEL R13, R4, RZ, P6 ;  /* 0x000000ff040d7208 */ /* 0x000fe40003000000 */
[----:B------:R-:W-:Y:S02]  /*a0d0*/  FMNMX.FTZ R9, R159, R10, !PT ;  /* 0x0000000a9f097209 */ /* 0x000fe40007810000 */
[----:B------:R-:W-:Y:S01]  /*a0e0*/  FSEL R5, R5, RZ, P6 ;  /* 0x000000ff05057208 */ /* 0x000fe20003000000 */
[----:B------:R-:W-:Y:S01]  /*a0f0*/  FADD.FTZ R8, -R13, R8 ;  /* 0x000000080d087221 */ /* 0x000fe20000010100 */
[----:B------:R-:W-:Y:S02]  /*a100*/  FMNMX.FTZ R10, R162, R9, !PT ;  /* 0x00000009a20a7209 */ /* 0x000fe40007810000 */
        /* <DEDUP_REMOVED lines=8> */
[C---:B------:R-:W-:Y:S01]  /*a190*/  ISETP.LT.OR P4, PT, R11.reuse, 0x31, P4 ;  /* 0x000000310b00780c */ /* 0x040fe20002781670 */
[----:B------:R-:W-:Y:S01]  /*a1a0*/  MUFU.EX2 R9, R152 ;  /* 0x0000009800097308 */ /* 0x000fe20000000800 */
[----:B------:R-:W-:Y:S01]  /*a1b0*/  ISETP.LT.OR P6, PT, R11, 0x39, P6 ;  /* 0x000000390b00780c */ /* 0x000fe200037c1670 */
[--C-:B------:R-:W-:Y:S01]  /*a1c0*/  FFMA.FTZ R21, R165, UR40, -R5.reuse ;  /* 0x00000028a5157c23 */ /* 0x100fe20008010805 */
[----:B------:R-:W-:Y:S01]  /*a1d0*/  ISETP.LT.OR P2, PT, R11, 0x3a, P2 ;  /* 0x0000003a0b00780c */ /* 0x000fe20001741670 */
[--C-:B------:R-:W-:Y:S01]  /*a1e0*/  FFMA.FTZ R172, R172, UR40, -R5.reuse ;  /* 0x00000028acac7c23 */ /* 0x100fe20008010805 */
        /* <DEDUP_REMOVED lines=11> */
[----:B------:R-:W-:Y:S01]  /*a2a0*/  IMAD.U32 R168, RZ, RZ, UR40 ;  /* 0x00000028ffa87e24 */ /* 0x000fe2000f8e00ff */
[----:B------:R-:W-:Y:S01]  /*a2b0*/  FMNMX.FTZ R12, R174, R11, !PT ;  /* 0x0000000bae0c7209 */ /* 0x000fe20007810000 */
[----:B------:R-:W-:Y:S01]  /*a2c0*/  FMUL.FTZ R8, R8, UR40 ;  /* 0x0000002808087c20 */ /* 0x000fe20008410000 */
[----:B------:R0:W-:Y:S02]  /*a2d0*/  MUFU.EX2 R11, R156 ;  /* 0x0000009c000b7308 */ /* 0x0001e40000000800 */
[----:B------:R-:W-:Y:S01]  /*a2e0*/  FMNMX.FTZ R13, R175, R12, !PT ;  /* 0x0000000caf0d7209 */ /* 0x000fe20007810000 */
[----:B------:R-:W-:-:S03]  /*a2f0*/  FFMA.FTZ R12, R157, UR40, -R5 ;  /* 0x000000289d0c7c23 */ /* 0x000fc60008010805 */
[----:B------:R-:W-:Y:S02]  /*a300*/  FMNMX.FTZ R14, R178, R13, !PT ;  /* 0x0000000db20e7209 */ /* 0x000fe40007810000 */
[----:B------:R-:W1:Y:S01]  /*a310*/  MUFU.EX2 R8, R8 ;  /* 0x0000000800087308 */ /* 0x000e620000000800 */
[----:B0-----:R-:W-:-:S01]  /*a320*/  FFMA.FTZ R156, R169, UR40, -R5 ;  /* 0x00000028a99c7c23 */ /* 0x001fc20008010805 */
[----:B------:R-:W-:-:S04]  /*a330*/  FMNMX.FTZ R13, R179, R14, !PT ;  /* 0x0000000eb30d7209 */ /* 0x000fc80007810000 */
[----:B------:R-:W-:Y:S02]  /*a340*/  FMNMX.FTZ R14, R182, R13, !PT ;  /* 0x0000000db60e7209 */ /* 0x000fe40007810000 */
[----:B------:R0:W-:Y:S02]  /*a350*/  MUFU.EX2 R13, R160 ;  /* 0x000000a0000d7308 */ /* 0x0001e40000000800 */
[----:B------:R-:W-:Y:S01]  /*a360*/  FMNMX.FTZ R15, R183, R14, !PT ;  /* 0x0000000eb70f7209 */ /* 0x000fe20007810000 */
[--C-:B------:R-:W-:Y:S01]  /*a370*/  FFMA.FTZ R14, R161, UR40, -R5.reuse ;  /* 0x00000028a10e7c23 */ /* 0x100fe20008010805 */
[----:B------:R-:W-:-:S03]  /*a380*/  FFMA.FTZ R161, R176, UR40, -R5 ;  /* 0x00000028b0a17c23 */ /* 0x000fc60008010805 */
[----:B------:R-:W2:Y:S01]  /*a390*/  SHFL.BFLY PT, R152, R15, 0x2, 0x1f ;  /* 0x0c401f000f987f89 */ /* 0x000ea200000e0000 */
[----:B------:R-:W3:Y:S01]  /*a3a0*/  MUFU.EX2 R10, R10 ;  /* 0x0000000a000a7308 */ /* 0x000ee20000000800 */
[----:B0-----:R-:W-:-:S07]  /*a3b0*/  FFMA.FTZ R160, R173, UR40, -R5 ;  /* 0x00000028ada07c23 */ /* 0x001fce0008010805 */
[----:B------:R-:W0:Y:S08]  /*a3c0*/  MUFU.EX2 R12, R12 ;  /* 0x0000000c000c7308 */ /* 0x000e300000000800 */
[----:B------:R-:W4:Y:S01]  /*a3d0*/  MUFU.EX2 R14, R14 ;  /* 0x0000000e000e7308 */ /* 0x000f220000000800 */
[----:B--2---:R-:W-:-:S07]  /*a3e0*/  FMNMX.FTZ R152, R15, R152, !PT ;  /* 0x000000980f987209 */ /* 0x004fce0007810000 */
[----:B------:R-:W-:Y:S01]  /*a3f0*/  MUFU.EX2 R20, R20 ;  /* 0x0000001400147308 */ /* 0x000fe20000000800 */
[----:B------:R-:W2:Y:S07]  /*a400*/  SHFL.BFLY PT, R157, R152, 0x1, 0x1f ;  /* 0x0c201f00989d7f89 */ /* 0x000eae00000e0000 */
[----:B------:R-:W-:Y:S08]  /*a410*/  MUFU.EX2 R21, R21 ;  /* 0x0000001500157308 */ /* 0x000ff00000000800 */
[----:B------:R-:W-:Y:S08]  /*a420*/  MUFU.EX2 R153, R153 ;  /* 0x0000009900997308 */ /* 0x000ff00000000800 */
[----:B------:R-:W-:Y:S01]  /*a430*/  MUFU.EX2 R156, R156 ;  /* 0x0000009c009c7308 */ /* 0x000fe20000000800 */
[----:B--2---:R-:W-:-:S04]  /*a440*/  FMNMX.FTZ R5, R152, R157, !PT ;  /* 0x0000009d98057209 */ /* 0x004fc80007810000 */
        /* <DEDUP_REMOVED lines=22> */
[----:B------:R-:W1:Y:S01]  /*a5b0*/  MUFU.EX2 R167, R167 ;  /* 0x000000a700a77308 */ /* 0x000e620000000800 */
[----:B------:R-:W-:-:S01]  /*a5c0*/  FFMA.FTZ R175, R175, UR40, -R157 ;  /* 0x00000028afaf7c23 */ /* 0x000fc2000801089d */
[----:B------:R-:W-:Y:S01]  /*a5d0*/  FFMA.FTZ R178, R178, UR40, -R157 ;  /* 0x00000028b2b27c23 */ /* 0x000fe2000801089d */
[----:B------:R-:W-:-:S01]  /*a5e0*/  FADD.FTZ R171, R11, R170 ;  /* 0x000000aa0bab7221 */ /* 0x000fc20000010000 */
[--C-:B------:R-:W-:Y:S01]  /*a5f0*/  FFMA.FTZ R179, R179, UR40, -R157.reuse ;  /* 0x00000028b3b37c23 */ /* 0x100fe2000801089d */
[----:B------:R-:W-:-:S01]  /*a600*/  FFMA.FTZ R182, R182, UR40, -R157 ;  /* 0x00000028b6b67c23 */ /* 0x000fc2000801089d */
[----:B------:R-:W-:Y:S01]  /*a610*/  FFMA.FTZ R157, R183, UR40, -R157 ;  /* 0x00000028b79d7c23 */ /* 0x000fe2000801089d */
[----:B0-----:R-:W-:-:S01]  /*a620*/  FADD.FTZ R170, R12, R171 ;  /* 0x000000ab0caa7221 */ /* 0x001fc20000010000 */
[----:B------:R-:W0:Y:S03]  /*a630*/  MUFU.EX2 R155, R155 ;  /* 0x0000009b009b7308 */ /* 0x000e260000000800 */
[----:B------:R-:W-:-:S04]  /*a640*/  FADD.FTZ R171, R13, R170 ;  /* 0x000000aa0dab7221 */ /* 0x000fc80000010000 */
[----:B----4-:R-:W-:Y:S01]  /*a650*/  FADD.FTZ R171, R14, R171 ;  /* 0x000000ab0eab7221 */ /* 0x010fe20000010000 */
[----:B------:R-:W2:Y:S01]  /*a660*/  MUFU.EX2 R158, R158 ;  /* 0x0000009e009e7308 */ /* 0x000ea20000000800 */
[----:B-1----:R-:W-:-:S07]  /*a670*/  FFMA.FTZ R0, R167, R3, R154 ;  /* 0x00000003a7007223 */ /* 0x002fce000001009a */
        /* <DEDUP_REMOVED lines=9> */
[----:B--2---:R-:W-:-:S01]  /*a710*/  FADD.FTZ R3, R163, R0 ;  /* 0x00000000a3037221 */ /* 0x004fc20000010000 */
[----:B------:R-:W-:-:S04]  /*a720*/  FADD.FTZ R0, R20, R171 ;  /* 0x000000ab14007221 */ /* 0x000fc80000010000 */
[----:B------:R-:W-:Y:S02]  /*a730*/  FADD.FTZ R0, R21, R0 ;  /* 0x0000000015007221 */ /* 0x000fe40000010000 */
[----:B------:R-:W2:Y:S01]  /*a740*/  MUFU.EX2 R168, R168 ;  /* 0x000000a800a87308 */ /* 0x000ea20000000800 */
[----:B-1----:R-:W-:-:S01]  /*a750*/  FADD.FTZ R170, R166, R3 ;  /* 0x00000003a6aa7221 */ /* 0x002fc20000010000 */
[----:B------:R-:W-:-:S06]  /*a760*/  FADD.FTZ R171, R153, R0 ;  /* 0x0000000099ab7221 */ /* 0x000fcc0000010000 */
[----:B------:R-:W1:Y:S01]  /*a770*/  MUFU.EX2 R169, R169 ;  /* 0x000000a900a97308 */ /* 0x000e620000000800 */
[----:B0-----:R-:W-:-:S01]  /*a780*/  FADD.FTZ R3, R7, R170 ;  /* 0x000000aa07037221 */ /* 0x001fc20000010000 */
[----:B------:R-:W-:-:S04]  /*a790*/  FADD.FTZ R170, R156, R171 ;  /* 0x000000ab9caa7221 */ /* 0x000fc80000010000 */
[----:B------:R-:W-:Y:S02]  /*a7a0*/  FADD.FTZ R171, R15, R170 ;  /* 0x000000aa0fab7221 */ /* 0x000fe40000010000 */
[----:B------:R-:W0:Y:S01]  /*a7b0*/  MUFU.EX2 R174, R174 ;  /* 0x000000ae00ae7308 */ /* 0x000e220000000800 */
[----:B--2---:R-:W-:-:S01]  /*a7c0*/  FADD.FTZ R0, R168, R3 ;  /* 0x00000003a8007221 */ /* 0x004fc20000010000 */
[----:B------:R-:W-:-:S06]  /*a7d0*/  FADD.FTZ R170, R160, R171 ;  /* 0x000000aba0aa7221 */ /* 0x000fcc0000010000 */
        /* <DEDUP_REMOVED lines=18> */
[----:B-1----:R-:W-:-:S03]  /*a900*/  FADD.FTZ R0, R152, R171 ;  /* 0x000000ab98007221 */ /* 0x002fc60000010000 */
[----:B0-----:R-:W-:Y:S01]  /*a910*/  FADD.FTZ R3, R157, R170 ;  /* 0x000000aa9d037221 */ /* 0x001fe20000010000 */
[----:B------:R-:W-:Y:S06]  /*a920*/  @!P0 BRA `(.L_x_1224) ;  /* 0x0000000000048947 */ /* 0x000fec0003800000 */
[----:B------:R-:W-:Y:S01]  /*a930*/  BPT.TRAP 0x1 ;  /* 0x000000040000795c */ /* 0x000fe20000300000 */
.L_x_1224:
        /* <DEDUP_REMOVED lines=156> */
.L_x_1207:
[----:B------:R-:W-:Y:S06]  /*b300*/  BAR.ARV 0x8, 0x180 ;  /* 0x0206000000007b1d */ /* 0x000fec0000002000 */
[----:B------:R-:W-:Y:S05]  /*b310*/  @!P0 BRA `(.L_x_1226) ;  /* 0x0000000000048947 */ /* 0x000fea0003800000 */
[----:B------:R-:W-:Y:S01]  /*b320*/  BPT.TRAP 0x1 ;  /* 0x000000040000795c */ /* 0x000fe20000300000 */
.L_x_1226:
[----:B------:R-:W-:Y:S01]  /*b330*/  ULEA UR14, UR37, UR41, 0x3 ;  /* 0x00000029250e7291 */ /* 0x000fe2000f8e183f */
[----:B------:R-:W-:-:S05]  /*b340*/  IMAD.U32 R6, RZ, RZ, UR36 ;  /* 0x00000024ff067e24 */ /* 0x000fca000f8e00ff */
[----:B------:R-:W-:-:S04]  /*b350*/  SHF.L.U32 R6, R6, 0x1f, RZ ;  /* 0x0000001f06067819 */ /* 0x000fc800000006ff */
[----:B------:R0:W1:Y:S01]  /*b360*/  SYNCS.PHASECHK.TRANS64.TRYWAIT P1, [UR14+0x28450], R6 ;  /* 0x02845006ff0075a7 */ /* 0x000062000802014e */
[----:B------:R-:W-:Y:S05]  /*b370*/  @!P0 BRA `(.L_x_1227) ;  /* 0x0000000000048947 */ /* 0x000fea0003800000 */
[----:B------:R-:W-:Y:S01]  /*b380*/  BPT.TRAP 0x1 ;  /* 0x000000040000795c */ /* 0x000fe20000300000 */
.L_x_1227:
[----:B-1----:R-:W-:Y:S05]  /*b390*/  @P1 BRA `(.L_x_1228) ;  /* 0x0000000000081947 */ /* 0x002fea0003800000 */
[----:B------:R-:W1:Y:S02]  /*b3a0*/  SYNCS.PHASECHK.TRANS64.TRYWAIT P1, [UR14+0x28450], R6 ;  /* 0x02845006ff0075a7 */ /* 0x000e64000802014e */
[----:B-1----:R-:W-:Y:S05]  /*b3b0*/  @!P1 BRA `(.L_x_1229) ;  /* 0x000000d8007c9947 */ /* 0x002fea0003800000 */
.L_x_1228:
[----:B------:R-:W-:Y:S01]  /*b3c0*/  ULDC.64 UR4, c[0x0][0x9a0] ;  /* 0x0002680000047ab9 */ /* 0x000fe20000000a00 */
[----:B------:R-:W-:Y:S01]  /*b3d0*/  UIADD3 UR41, UR41, 0x8000, URZ ;  /* 0x0000800029297890 */ /* 0x000fe2000fffe03f */
[----:B------:R-:W-:Y:S01]  /*b3e0*/  WARPGROUP.ARRIVE ;  /* 0x00000000000079c5 */ /* 0x000fe20000000000 */
[----:B------:R-:W-:Y:S01]  /*b3f0*/  UISETP.NE.U32.AND UP0, UPT, UR4, URZ, UPT ;  /* 0x0000003f0400728c */ /* 0x000fe2000bf05070 */
[----:B------:R-:W-:Y:S01]  /*b400*/  IMAD.MOV.U32 R8, RZ, RZ, 0x3f800000 ;  /* 0x3f800000ff087424 */ /* 0x000fe200078e00ff */
[----:B------:R-:W-:Y:S02]  /*b410*/  USHF.R.U32.HI UR41, URZ, 0x4, UR41 ;  /* 0x000000043f297899 */ /* 0x000fe40008011629 */
[----:B------:R-:W-:Y:S02]  /*b420*/  UISETP.NE.AND.EX UP0, UPT, UR5, URZ, UPT, UP0 ;  /* 0x0000003f0500728c */ /* 0x000fe4000bf05300 */
[----:B------:R-:W-:-:S04]  /*b430*/  ULOP3.LUT UR41, UR41, 0x3fff, URZ, 0xc0, !UPT ;  /* 0x00003fff29297892 */ /* 0x000fc8000f8ec03f */
[----:B------:R-:W-:-:S05]  /*b440*/  PLOP3.LUT P1, PT, PT, PT, UP0, 0x80, 0x0 ;  /* 0x000000000000781c */ /* 0x000fca0003f2f008 */
[----:B------:R-:W-:Y:S01]  /*b450*/  @UP0 USHF.R.S32.HI UR8, URZ, 0x1f, UR52 ;  /* 0x0000001f3f080899 */ /* 0x000fe20008011434 */
[----:B------:R-:W-:Y:S01]  /*b460*/  @UP0 ULDC.64 UR10, c[0x0][0x9c8] ;  /* 0x00027200000a0ab9 */ /* 0x000fe20000000a00 */
[----:B------:R-:W-:Y:S02]  /*b470*/  @UP0 ULDC.64 UR12, c[0x0][0x9d0] ;  /* 0x00027400000c0ab9 */ /* 0x000fe40000000a00 */
[----:B------:R-:W-:Y:S02]  /*b480*/  @UP0 UIMAD UR8, UR8, UR10, URZ ;  /* 0x0000000a080802a4 */ /* 0x000fe4000f8e023f */
[----:B------:R-:W-:Y:S02]  /*b490*/  @UP0 UIMAD.WIDE.U32 UR6, UR52, UR10, URZ ;  /* 0x0000000a340602a5 */ /* 0x000fe4000f8e003f */
[----:B------:R-:W-:Y:S02]  /*b4a0*/  @UP0 UIMAD UR8, UR52, UR11, UR8 ;  /* 0x0000000b340802a4 */ /* 0x000fe4000f8e0208 */
[----:B------:R-:W-:-:S02]  /*b4b0*/  ULOP3.LUT UR10, UR41, 0x10000, URZ, 0xfc, !UPT ;  /* 0x00010000290a7892 */ /* 0x000fc4000f8efc3f */
[----:B------:R-:W-:Y:S02]  /*b4c0*/  @UP0 UIADD3 UR7, UR7, UR8, URZ ;  /* 0x0000000807070290 */ /* 0x000fe4000fffe03f */
[----:B------:R-:W-:Y:S02]  /*b4d0*/  ULEA UR10, UR37, UR10, 0xa ;  /* 0x0000000a250a7291 */ /* 0x000fe4000f8e503f */
[----:B------:R-:W-:-:S03]  /*b4e0*/  @UP0 UIMAD.WIDE.U32 UR8, UR53, UR12, UR6 ;  /* 0x0000000c350802a5 */ /* 0x000fc6000f8e0006 */
[----:B------:R-:W-:Y:S01]  /*b4f0*/  UMOV UR7, 0x80000020 ;  /* 0x8000002000077882 */ /* 0x000fe20000000000 */
[----:B------:R-:W-:Y:S01]  /*b500*/  @UP0 UIMAD UR9, UR53, UR13, UR9 ;  /* 0x0000000d350902a4 */ /* 0x000fe2000f8e0209 */
[----:B------:R-:W-:Y:S01]  /*b510*/  UMOV UR6, UR10 ;  /* 0x0000000a00067c82 */ /* 0x000fe20008000000 */
[----:B------:R-:W-:-:S09]  /*b520*/  @UP0 ULEA UR4, UP1, UR8, UR4, 0x2 ;  /* 0x0000000408040291 */ /* 0x000fd2000f82103f */
[----:B------:R-:W-:Y:S01]  /*b530*/  QGMMA.64x256x32.F32.E4M3.E4M3 R24, R188, gdesc[UR4], R24, gsb0 ;  /* 0x03e00004bc187df3 */ /* 0x000fe20008000818 */
[----:B------:R-:W-:Y:S01]  /*b540*/  @UP0 ULEA.HI.X UR5, UR8, UR5, UR9, 0x2, UP1 ;  /* 0x0000000508050291 */ /* 0x000fe200088f1409 */
[----:B01----:R-:W-:-:S05]  /*b550*/  IMAD.U32 R6, RZ, RZ, UR4 ;  /* 0x00000004ff067e24 */ /* 0x003fca000f8e00ff */
[----:B------:R-:W-:-:S05]  /*b560*/  IMAD.U32 R7, RZ, RZ, UR5 ;  /* 0x00000005ff077e24 */ /* 0x000fca000f8e00ff */
[----:B------:R0:W2:Y:S01]  /*b570*/  @P1 LDG.E R8, desc[UR48][R6.64] ;  /* 0x0000003006081981 */ /* 0x0000a2000c1e1900 */
[----:B------:R-:W-:Y:S01]  /*b580*/  UIADD3 UR10, UR10, 0x2, URZ ;  /* 0x000000020a0a7890 */ /* 0x000fe2000fffe03f */
[----:B------:R-:W-:Y:S02]  /*b590*/  UMOV UR11, 0x80000020 ;  /* 0x80000020000b7882 */ /* 0x000fe40000000000 */
[----:B------:R-:W1:Y:S04]  /*b5a0*/  SHFL.BFLY PT, R9, R0, 0x2, 0x1f ;  /* 0x0c401f0000097f89 */ /* 0x000e6800000e0000 */
[----:B------:R-:W3:Y:S01]  /*b5b0*/  SHFL.BFLY PT, R12, R3, 0x2, 0x1f ;  /* 0x0c401f00030c7f89 */ /* 0x000ee200000e0000 */
[----:B-1----:R-:W-:-:S01]  /*b5c0*/  FADD.FTZ R9, R9, R0 ;  /* 0x0000000009097221 */ /* 0x002fc20000010000 */
        /* <DEDUP_REMOVED lines=17> */
[----:B------:R-:W-:-:S02]  /*b6e0*/  WARPGROUP.DEPBAR.LE gsb0, 0x0 ;  /* 0x00008000000079c5 */ /* 0x000fc40000010000 */
[----:B------:R-:W-:-:S06]  /*b6f0*/  WARPGROUP.ARRIVE ;  /* 0x00000000000079c5 */ /* 0x000fcc0000000000 */
[----:B------:R-:W-:Y:S01]  /*b700*/  QGMMA.64x256x32.F32.E4M3.E4M3 R24, R184, gdesc[UR8], R24, gsb0 ;  /* 0x03e00008b8187df3 */ /* 0x000fe20008000818 */
[----:B------:R-:W-:Y:S02]  /*b710*/  IMAD.U32 R9, RZ, RZ, UR40 ;  /* 0x00000028ff097e24 */ /* 0x000fe4000f8e00ff */
[----:B------:R-:W-:Y:S02]  /*b720*/  IMAD.U32 R12, RZ, RZ, UR40 ;  /* 0x00000028ff0c7e24 */ /* 0x000fe4000f8e00ff */
[----:B0-----:R-:W-:Y:S01]  /*b730*/  @P2 FMUL.FTZ R6, R6, 0.69314718246459960938 ;  /* 0x3f31721806062820 */ /* 0x001fe20000410000 */
[----:B------:R-:W-:Y:S01]  /*b740*/  @P2 FMUL.FTZ R9, R9, 0.69314718246459960938 ;  /* 0x3f31721809092820 */ /* 0x000fe20000410000 */
[----:B-1----:R-:W-:Y:S01]  /*b750*/  @P3 FMUL.FTZ R10, R10, 0.69314718246459960938 ;  /* 0x3f3172180a0a3820 */ /* 0x002fe20000410000 */
[----:B------:R-:W-:Y:S01]  /*b760*/  @P3 FMUL.FTZ R13, R12, 0.69314718246459960938 ;  /* 0x3f3172180c0d3820 */ /* 0x000fe20000410000 */
[----:B------:R-:W-:Y:S02]  /*b770*/  IMAD.MOV.U32 R0, RZ, RZ, -0x800000 ;  /* 0xff800000ff007424 */ /* 0x000fe400078e00ff */
[----:B------:R-:W-:Y:S01]  /*b780*/  @P2 FFMA.FTZ R0, R9, R4, R6 ;  /* 0x0000000409002223 */ /* 0x000fe20000010006 */
[----:B------:R-:W-:-:S02]  /*b790*/  IMAD.MOV.U32 R3, RZ, RZ, -0x800000 ;  /* 0xff800000ff037424 */ /* 0x000fc400078e00ff */
[----:B------:R-:W-:Y:S01]  /*b7a0*/  @P3 FFMA.FTZ R3, R13, R5, R10 ;  /* 0x000000050d033223 */ /* 0x000fe2000001000a */
[-C--:B--2---:R-:W-:Y:S01]  /*b7b0*/  FMUL.FTZ R5, R7, R8.reuse ;  /* 0x0000000807057220 */ /* 0x084fe20000410000 */
[----:B---3--:R-:W-:Y:S01]  /*b7c0*/  FMUL.FTZ R4, R11, R8 ;  /* 0x000000080b047220 */ /* 0x008fe20000410000 */
[----:B------:R-:W-:Y:S02]  /*b7d0*/  WARPGROUP.DEPBAR.LE gsb0, 0x0 ;  /* 0x00008000000079c5 */ /* 0x000fe40000010000 */
[----:B------:R-:W-:Y:S05]  /*b7e0*/  @!P0 BRA `(.L_x_1230) ;  /* 0x0000000000048947 */ /* 0x000fea0003800000 */
[----:B------:R-:W-:Y:S01]  /*b7f0*/  BPT.TRAP 0x1 ;  /* 0x000000040000795c */ /* 0x000fe20000300000 */
.L_x_1230:
[----:B------:R-:W-:Y:S01]  /*b800*/  UIADD3 UR4, UR14, 0x28460, URZ ;  /* 0x000284600e047890 */ /* 0x000fe2000fffe03f */
[-C--:B------:R-:W-:Y:S01]  /*b810*/  FMUL.FTZ R24, R24, R5.reuse ;  /* 0x0000000518187220 */ /* 0x080fe20000410000 */
[----:B------:R-:W-:Y:S01]  /*b820*/  UIADD3 UR37, UR37, 0x1, URZ ;  /* 0x0000000125257890 */ /* 0x000fe2000fffe03f */
[-C--:B------:R-:W-:Y:S01]  /*b830*/  FMUL.FTZ R29, R29, R5.reuse ;  /* 0x000000051d1d7220 */ /* 0x080fe20000410000 */
[----:B------:R-:W-:Y:S01]  /*b840*/  UPRMT UR4, UR57, 0x654, UR4 ;  /* 0x0000065439047896 */ /* 0x000fe20008000004 */
[-C--:B------:R-:W-:Y:S01]  /*b850*/  FMUL.FTZ R32, R32, R5.reuse ;  /* 0x0000000520207220 */ /* 0x080fe20000410000 */
[----:B------:R-:W-:Y:S01]  /*b860*/  UISETP.NE.AND UP0, UPT, UR37, 0x2, UPT ;  /* 0x000000022500788c */ /* 0x000fe2000bf05270 */
[-C--:B------:R-:W-:Y:S01]  /*b870*/  FMUL.FTZ R37, R37, R5.reuse ;  /* 0x0000000525257220 */ /* 0x080fe20000410000 */
[-C--:B------:R-:W-:Y:S01]  /*b880*/  FMUL.FTZ R40, R40, R5.reuse ;  /* 0x0000000528287220 */ /* 0x080fe20000410000 */
[-C--:B------:R-:W-:Y:S01]  /*b890*/  FMUL.FTZ R45, R45, R5.reuse ;  /* 0x000000052d2d7220 */ /* 0x080fe20000410000 */
[-C--:B------:R-:W-:Y:S01]  /*b8a0*/  FMUL.FTZ R48, R48, R5.reuse ;  /* 0x0000000530307220 */ /* 0x080fe20000410000 */
[-C--:B------:R-:W-:Y:S01]  /*b8b0*/  FMUL.FTZ R53, R53, R5.reuse ;  /* 0x0000000535357220 */ /* 0x080fe20000410000 */
[-C--:B------:R-:W-:Y:S01]  /*b8c0*/  FMUL.FTZ R56, R56, R5.reuse ;  /* 0x0000000538387220 */ /* 0x080fe20000410000 */
[----:B------:R-:W-:Y:S01]  /*b8d0*/  SYNCS.ARRIVE.TRANS64.RED.A1T0 RZ, [UR4], RZ ;  /* 0x000000ffffff79a7 */ /* 0x000fe20008100404 */
        /* <DEDUP_REMOVED lines=120> */
[----:B------:R-:W-:Y:S01]  /*c060*/  FMUL.FTZ R147, R147, R4 ;  /* 0x0000000493937220 */ /* 0x000fe20000410000 */
[----:B------:R-:W-:-:S02]  /*c070*/  UIADD3 UR60, UR60, 0x1, URZ ;  /* 0x000000013c3c7890 */ /* 0x000fc4000fffe03f */
[----:B------:R-:W-:Y:S02]  /*c080*/  USEL UR37, UR37, URZ, UP0 ;  /* 0x0000003f25257287 */ /* 0x000fe40008000000 */
[----:B------:R-:W-:-:S12]  /*c090*/  ULOP3.LUT UR36, UR36, UR4, URZ, 0x3c, !UPT ;  /* 0x0000000424247292 */ /* 0x000fd8000f8e3c3f */
.L_x_1156:
[----:B------:R-:W0:Y:S08]  /*c0a0*/  S2UR UR4, SR_CgaCtaId ;  /* 0x00000000000479c3 */ /* 0x000e300000008800 */
[----:B------:R-:W-:Y:S01]  /*c0b0*/  BAR.SYNC.DEFER_BLOCKING 0x5, 0x180 ;  /* 0x0146000000007b1d */ /* 0x000fe20000010000 */
[----:B------:R-:W-:-:S05]  /*c0c0*/  UISETP.NE.AND UP0, UPT, UR54, URZ, UPT ;  /* 0x0000003f3600728c */ /* 0x000fca000bf05270 */
[----:B------:R-:W-:Y:S01]  /*c0d0*/  UMOV UR7, 0x400 ;  /* 0x0000040000077882 */ /* 0x000fe20000000000 */
[----:B------:R-:W-:Y:S05]  /*c0e0*/  BSSY B0, `(.L_x_1231) ;  /* 0x00005ef000007945 */ /* 0x000fea0003800000 */
[----:B------:R-:W-:Y:S01]  /*c0f0*/  @!UP0 ULDC UR54, c[0x0][0xad4] ;  /* 0x0002b50000368ab9 */ /* 0x000fe20000000800 */
[----:B0-----:R-:W-:-:S09]  /*c100*/  ULEA UR7, UR4, UR7, 0x18 ;  /* 0x0000000704077291 */ /* 0x001fd2000f8ec03f */
[----:B------:R-:W0:Y:S02]  /*c110*/  LDS.128 R4, [UR7+0x284d0] ;  /* 0x0284d007ff047984 */ /* 0x000e240008000c00 */
[----:B0-----:R-:W-:Y:S02]  /*c120*/  R2UR UR5, R5 ;  /* 0x00000000050572ca */ /* 0x001fe400000e0000 */
[----:B------:R-:W-:Y:S02]  /*c130*/  R2UR UR6, R6 ;  /* 0x00000000060672ca */ /* 0x000fe400000e0000 */
[----:B------:R-:W-:Y:S01]  /*c140*/  R2UR UR52, R7 ;  /* 0x00000000073472ca */ /* 0x000fe200000e0000 */
[----:B------:R-:W-:Y:S06]  /*c150*/  BAR.ARV 0x4, 0x180 ;  /* 0x0106000000007b1d */ /* 0x000fec0000002000 */
[----:B------:R-:W-:Y:S08]  /*c160*/  @P0 BRA `(.L_x_1232) ;  /* 0x0000004c00d00947 */ /* 0x000ff00003800000 */
[----:B------:R-:W0:Y:S01]  /*c170*/  S2R R9, SR_TID.X ;  /* 0x0000000000097919 */ /* 0x000e220000002100 */
[----:B------:R-:W-:Y:S01]  /*c180*/  ULDC.64 UR8, c[0x4][0x110] ;  /* 0x0100440000087ab9 */ /* 0x000fe20000000a00 */
[----:B------:R-:W1:Y:S01]  /*c190*/  S2UR UR4, SR_SWINHI ;  /* 0x00000000000479c3 */ /* 0x000e620000002f00 */
[----:B------:R-:W-:Y:S01]  /*c1a0*/  ULDC.64 UR14, c[0x0][0xc00] ;  /* 0x00030000000e7ab9 */ /* 0x000fe20000000a00 */
[----:B------:R-:W-:Y:S01]  /*c1b0*/  ULDC.64 UR10, c[0x0][0xc00] ;  /* 0x00030000000a7ab9 */ /* 0x000fe20000000a00 */
[----:B------:R-:W-:-:S05]  /*c1c0*/  ULDC.64 UR12, c[0x0][0xc08] ;  /* 0x00030200000c7ab9 */ /* 0x000fca0000000a00 */
[----:B------:R-:W-:Y:S01]  /*c1d0*/  BAR.SYNC.DEFER_BLOCKING 0x1, 0x100 ;  /* 0x0044000000007b1d */ /* 0x000fe20000010000 */
[----:B------:R-:W-:-:S05]  /*c1e0*/  UISETP.GT.AND UP1, UPT, UR54, 0x1, UPT ;  /* 0x000000013600788c */ /* 0x000fca000bf24270 */
[----:B------:R-:W-:Y:S01]  /*c1f0*/  ULDC UR20, c[0x0][0xbe8] ;  /* 0x0002fa0000147ab9 */ /* 0x000fe20000000800 */
[----:B0-----:R-:W-:-:S05]  /*c200*/  IMAD.SHL.U32 R4, R9, 0x4, RZ ;  /* 0x0000000409047824 */ /* 0x001fca00078e00ff */
[----:B------:R-:W-:-:S04]  /*c210*/  LOP3.LUT R4, R4, 0xc, RZ, 0xc0, !PT ;  /* 0x0000000c04047812 */ /* 0x000fc800078ec0ff */
[----:B------:R-:W-:-:S05]  /*c220*/  IADD3 R4, P0, R4, UR8, RZ ;  /* 0x0000000804047c10 */ /* 0x000fca000ff1e0ff */
[----:B------:R-:W-:-:S05]  /*c230*/  IMAD.X R5, RZ, RZ, UR9, P0 ;  /* 0x00000009ff057e24 */ /* 0x000fca00080e06ff */
[----:B------:R0:W2:Y:S01]  /*c240*/  LDG.E.CONSTANT R7, desc[UR48][R4.64] ;  /* 0x0000003004077981 */ /* 0x0000a2000c1e9900 */
[----:B------:R-:W-:-:S03]  /*c250*/  LOP3.LUT P0, R6, R9, 0x3, RZ, 0xc0, !PT ;  /* 0x0000000309067812 */ /* 0x000fc6000780c0ff */
[----:B------:R-:W3:Y:S01]  /*c260*/  LDL R4, [R1+0x2c] ;  /* 0x00002c0001047983 */ /* 0x000ee20000100800 */
[----:B------:R-:W-:Y:S01]  /*c270*/  ISETP.EQ.OR P0, PT, R6, 0x3, !P0 ;  /* 0x000000030600780c */ /* 0x000fe20004702670 */
[----:B------:R-:W-:Y:S01]  /*c280*/  UMOV UR8, UR7 ;  /* 0x0000000700087c82 */ /* 0x000fe20008000000 */
[----:B-1----:R-:W-:Y:S01]  /*c290*/  UMOV UR9, UR4 ;  /* 0x0000000400097c82 */ /* 0x002fe20008000000 */
[----:B------:R-:W-:Y:S01]  /*c2a0*/  UIMAD.WIDE UR10, UR56, 0x4, UR10 ;  /* 0x00000004380a78a5 */ /* 0x000fe2000f8e020a */
        /* <DEDUP_REMOVED lines=16> */
[----:B------:R-:W-:Y:S01]  /*c3b0*/  IMAD.MOV.U32 R30, RZ, RZ, 0x2 ;  /* 0x00000002ff1e7424 */ /* 0x000fe200078e00ff */
        /* <DEDUP_REMOVED lines=11> */
[----:B0-----:R-:W-:Y:S02]  /*c470*/  SEL R5, R147, R8, P0 ;  /* 0x0000000893057207 */ /* 0x001fe40000000000 */
        /* <DEDUP_REMOVED lines=99> */
[----:B------:R-:W-:Y:S01]  /*cab0*/  SEL R130, R131, R130, P0 ;  /* 0x0000008283827207 */ /* 0x000fe20000000000 */
[----:B--2---:R-:W-:Y:S04]  /*cac0*/  SHFL.IDX PT, R152, R109, R7, 0x1c1f ;  /* 0x001c1f076d987589 */ /* 0x004fe800000e0000 */
[----:B------:R-:W-:Y:S04]  /*cad0*/  SHFL.IDX PT, R103, R53, R7, 0x1c1f ;  /* 0x001c1f0735677589 */ /* 0x000fe800000e0000 */
[----:B------:R-:W-:Y:S01]  /*cae0*/  SHFL.IDX PT, R114, R65, R7, 0x1c1f ;  /* 0x001c1f0741727589 */ /* 0x000fe200000e0000 */
[----:B---3--:R-:W-:-:S03]  /*caf0*/  IMAD.WIDE R30, R4, R30, UR8 ;  /* 0x00000008041e7e25 */ /* 0x008fc6000f8e021e */
[----:B------:R-:W-:Y:S01]  /*cb00*/  SHFL.IDX PT, R6, R6, R7, 0x1c1f ;  /* 0x001c1f0706067589 */ /* 0x000fe200000e0000 */
[----:B------:R-:W-:-:S03]  /*cb10*/  IADD3 R83, P2, R30, 0xc020, RZ ;  /* 0x0000c0201e537810 */ /* 0x000fc60007f5e0ff */
[----:B------:R-:W-:Y:S01]  /*cb20*/  SHFL.IDX PT, R119, R49, R7, 0x1c1f ;  /* 0x001c1f0731777589 */ /* 0x000fe200000e0000 */
[----:B------:R-:W-:Y:S02]  /*cb30*/  IADD3 R75, P4, R30, 0xc060, RZ ;  /* 0x0000c0601e4b7810 */ /* 0x000fe40007f9e0ff */
[----:B------:R-:W-:Y:S01]  /*cb40*/  LOP3.LUT R82, R83, 0x380, RZ, 0xc0, !PT ;  /* 0x0000038053527812 */ /* 0x000fe200078ec0ff */
[----:B------:R-:W-:Y:S01]  /*cb50*/  SHFL.IDX PT, R107, R57, R7, 0x1c1f ;  /* 0x001c1f07396b7589 */ /* 0x000fe200000e0000 */
[----:B------:R-:W-:Y:S02]  /*cb60*/  LOP3.LUT R74, R75, 0x380, RZ, 0xc0, !PT ;  /* 0x000003804b4a7812 */ /* 0x000fe400078ec0ff */
[----:B------:R-:W-:Y:S01]  /*cb70*/  SHF.R.U64 R82, R82, 0x3, RZ ;  /* 0x0000000352527819 */ /* 0x000fe200000012ff */
[----:B------:R-:W-:Y:S01]  /*cb80*/  SHFL.IDX PT, R111, R61, R7, 0x1c1f ;  /* 0x001c1f073d6f7589 */ /* 0x000fe200000e0000 */
[----:B------:R-:W-:Y:S02]  /*cb90*/  IADD3 R79, P3, R30, 0xc040, RZ ;  /* 0x0000c0401e4f7810 */ /* 0x000fe40007f7e0ff */
[----:B------:R-:W-:Y:S01]  /*cba0*/  LOP3.LUT R82, R82, R83, RZ, 0x3c, !PT ;  /* 0x0000005352527212 */ /* 0x000fe200078e3cff */
[----:B------:R-:W-:Y:S01]  /*cbb0*/  IMAD.X R83, RZ, RZ, R31, P2 ;  /* 0x000000ffff537224 */ /* 0x000fe200010e061f */
[----:B------:R-:W-:Y:S01]  /*cbc0*/  IADD3 R59, P2, R30, 0x4060, RZ ;  /* 0x000040601e3b7810 */ /* 0x000fe20007f5e0ff */
[----:B------:R-:W-:Y:S01]  /*cbd0*/  SHFL.IDX PT, R90, R69, R7, 0x1c1f ;  /* 0x001c1f07455a7589 */ /* 0x000fe200000e0000 */
[----:B------:R-:W-:-:S02]  /*cbe0*/  SHF.R.U64 R74, R74, 0x3, RZ ;  /* 0x000000034a4a7819 */ /* 0x000fc400000012ff */
[----:B------:R-:W-:Y:S01]  /*cbf0*/  LOP3.LUT R78, R79, 0x380, RZ, 0xc0, !PT ;  /* 0x000003804f4e7812 */ /* 0x000fe200078ec0ff */
[----:B------:R-:W-:Y:S01]  /*cc00*/  SHFL.IDX PT, R89, R89, R7, 0x1c1f ;  /* 0x001c1f0759597589 */ /* 0x000fe200000e0000 */
[----:B------:R-:W-:Y:S02]  /*cc10*/  LOP3.LUT R58, R59, 0x380, RZ, 0xc0, !PT ;  /* 0x000003803b3a7812 */ /* 0x000fe400078ec0ff */
[----:B------:R-:W-:Y:S01]  /*cc20*/  LOP3.LUT R74, R74, R75, RZ, 0x3c, !PT ;  /* 0x0000004b4a4a7212 */ /* 0x000fe200078e3cff */
[--C-:B------:R-:W-:Y:S01]  /*cc30*/  IMAD.X R75, RZ, RZ, R31.reuse, P4 ;  /* 0x000000ffff4b7224 */ /* 0x100fe200020e061f */
[----:B------:R-:W-:Y:S01]  /*cc40*/  SHF.R.U64 R78, R78, 0x3, RZ ;  /* 0x000000034e4e7819 */ /* 0x000fe200000012ff */
[----:B------:R-:W-:Y:S01]  /*cc50*/  SHFL.IDX PT, R160, R160, R7, 0x1c1f ;  /* 0x001c1f07a0a07589 */ /* 0x000fe200000e0000 */
[----:B------:R-:W-:Y:S02]  /*cc60*/  IADD3 R51, P4, R30, 0x8020, RZ ;  /* 0x000080201e337810 */ /* 0x000fe40007f9e0ff */
[----:B------:R-:W-:Y:S01]  /*cc70*/  SHF.R.U64 R58, R58, 0x3, RZ ;  /* 0x000000033a3a7819 */ /* 0x000fe200000012ff */
[----:B------:R-:W-:Y:S01]  /*cc80*/  SHFL.IDX PT, R154, R154, R7, 0x1c1f ;  /* 0x001c1f079a9a7589 */ /* 0x000fe200000e0000 */
[----:B------:R-:W-:Y:S01]  /*cc90*/  LOP3.LUT R78, R78, R79, RZ, 0x3c, !PT ;  /* 0x0000004f4e4e7212 */ /* 0x000fe200078e3cff */
[----:B------:R-:W-:Y:S01]  /*cca0*/  IMAD.X R79, RZ, RZ, R31, P3 ;  /* 0x000000ffff4f7224 */ /* 0x000fe200018e061f */
[C---:B------:R-:W-:Y:S01]  /*ccb0*/  IADD3 R47, P5, R30.reuse, 0x8040, RZ ;  /* 0x000080401e2f7810 */ /* 0x040fe20007fbe0ff */
[----:B------:R-:W-:Y:S01]  /*ccc0*/  SHFL.IDX PT, R158, R158, R7, 0x1c1f ;  /* 0x001c1f079e9e7589 */ /* 0x000fe200000e0000 */
[----:B------:R-:W-:-:S02]  /*ccd0*/  IADD3 R87, P1, R30, 0xc000, RZ ;  /* 0x0000c0001e577810 */ /* 0x000fc40007f3e0ff */
[----:B------:R-:W-:Y:S01]  /*cce0*/  IADD3 R43, P6, R30, 0x8060, RZ ;  /* 0x000080601e2b7810 */ /* 0x000fe20007fde0ff */
[----:B------:R-:W-:Y:S01]  /*ccf0*/  SHFL.IDX PT, R53, R161, R7, 0x1c1f ;  /* 0x001c1f07a1357589 */ /* 0x000fe200000e0000 */
[----:B------:R-:W-:Y:S02]  /*cd00*/  LOP3.LUT R50, R51, 0x380, RZ, 0xc0, !PT ;  /* 0x0000038033327812 */ /* 0x000fe400078ec0ff */
[----:B------:R-:W-:Y:S01]  /*cd10*/  LOP3.LUT R58, R58, R59, RZ, 0x3c, !PT ;  /* 0x0000003b3a3a7212 */ /* 0x000fe200078e3cff */
[----:B------:R-:W-:Y:S01]  /*cd20*/  IMAD.X R59, RZ, RZ, R31, P2 ;  /* 0x000000ffff3b7224 */ /* 0x000fe200010e061f */
[C---:B------:R-:W-:Y:S01]  /*cd30*/  IADD3 R55, P3, R30.reuse, 0x8000, RZ ;  /* 0x000080001e377810 */ /* 0x040fe20007f7e0ff */
[----:B------:R-:W-:Y:S01]  /*cd40*/  SHFL.IDX PT, R164, R164, R7, 0x1c1f ;  /* 0x001c1f07a4a47589 */ /* 0x000fe200000e0000 */
[----:B------:R-:W-:Y:S02]  /*cd50*/  IADD3 R35, P2, R30, 0x60, RZ ;  /* 0x000000601e237810 */ /* 0x000fe40007f5e0ff */
[----:B------:R-:W-:Y:S01]  /*cd60*/  LOP3.LUT R46, R47, 0x380, RZ, 0xc0, !PT ;  /* 0x000003802f2e7812 */ /* 0x000fe200078ec0ff */
[----:B------:R-:W-:Y:S01]  /*cd70*/  SHFL.IDX PT, R166, R166, R7, 0x1c1f ;  /* 0x001c1f07a6a67589 */ /* 0x000fe200000e0000 */
[----:B------:R-:W-:-:S02]  /*cd80*/  LOP3.LUT R86, R87, 0x380, RZ, 0xc0, !PT ;  /* 0x0000038057567812 */ /* 0x000fc400078ec0ff */
[----:B------:R-:W-:Y:S01]  /*cd90*/  LOP3.LUT R42, R43, 0x380, RZ, 0xc0, !PT ;  /* 0x000003802b2a7812 */ /* 0x000fe200078ec0ff */
[----:B------:R-:W-:Y:S01]  /*cda0*/  SHFL.IDX PT, R168, R168, R7, 0x1c1f ;  /* 0x001c1f07a8a87589 */ /* 0x000fe200000e0000 */
[----:B------:R-:W-:Y:S02]  /*cdb0*/  SHF.R.U64 R50, R50, 0x3, RZ ;  /* 0x0000000332327819 */ /* 0x000fe400000012ff */
[----:B------:R-:W-:Y:S01]  /*cdc0*/  LOP3.LUT R54, R55, 0x380, RZ, 0xc0, !PT ;  /* 0x0000038037367812 */ /* 0x000fe200078ec0ff */
[----:B------:R-:W-:Y:S01]  /*cdd0*/  SHFL.IDX PT, R170, R170, R7, 0x1c1f ;  /* 0x001c1f07aaaa7589 */ /* 0x000fe200000e0000 */
[----:B------:R-:W-:Y:S02]  /*cde0*/  LOP3.LUT R34, R35, 0x380, RZ, 0xc0, !PT ;  /* 0x0000038023227812 */ /* 0x000fe400078ec0ff */
[----:B------:R-:W-:Y:S01]  /*cdf0*/  SHF.R.U64 R46, R46, 0x3, RZ ;  /* 0x000000032e2e7819 */ /* 0x000fe200000012ff */
[----:B------:R-:W-:Y:S01]  /*ce00*/  SHFL.IDX PT, R172, R172, R7, 0x1c1f ;  /* 0x001c1f07acac7589 */ /* 0x000fe200000e0000 */
[----:B------:R-:W-:-:S02]  /*ce10*/  SHF.R.U64 R86, R86, 0x3, RZ ;  /* 0x0000000356567819 */ /* 0x000fc400000012ff */
[----:B------:R-:W-:Y:S01]  /*ce20*/  SHF.R.U64 R42, R42, 0x3, RZ ;  /* 0x000000032a2a7819 */ /* 0x000fe200000012ff */
[----:B------:R-:W-:Y:S01]  /*ce30*/  SHFL.IDX PT, R173, R173, R7, 0x1c1f ;  /* 0x001c1f07adad7589 */ /* 0x000fe200000e0000 */
        /* <DEDUP_REMOVED lines=22> */
[----:B------:R-:W-:Y:S01]  /*cfa0*/  SHFL.IDX PT, R131, R178, R7, 0x1c1f ;  /* 0x001c1f07b2837589 */ /* 0x000fe200000e0000 */
[C---:B------:R-:W-:Y:S02]  /*cfb0*/  IADD3 R39, P3, R30.reuse, 0x4000, RZ ;  /* 0x000040001e277810 */ /* 0x040fe40007f7e0ff */
[----:B------:R-:W-:Y:S02]  /*cfc0*/  LOP3.LUT R35, R30, 0x380, RZ, 0xc0, !PT ;  /* 0x000003801e237812 */ /* 0x000fe400078ec0ff */
[----:B------:R-:W-:-:S02]  /*cfd0*/  LOP3.LUT R70, R71, 0x380, RZ, 0xc0, !PT ;  /* 0x0000038047467812 */ /* 0x000fc400078ec0ff */
[----:B------:R-:W-:Y:S02]  /*cfe0*/  LOP3.LUT R62, R63, 0x380, RZ, 0xc0, !PT ;  /* 0x000003803f3e7812 */ /* 0x000fe400078ec0ff */
[----:B------:R-:W-:Y:S02]  /*cff0*/  LOP3.LUT R66, R67, 0x380, RZ, 0xc0, !PT ;  /* 0x0000038043427812 */ /* 0x000fe400078ec0ff */
[----:B------:R-:W-:Y:S02]  /*d000*/  SHF.R.U64 R80, R80, 0x3, RZ ;  /* 0x0000000350507819 */ /* 0x000fe400000012ff */
[----:B------:R-:W-:Y:S02]  /*d010*/  LOP3.LUT R38, R39, 0x380, RZ, 0xc0, !PT ;  /* 0x0000038027267812 */ /* 0x000fe400078ec0ff */
[----:B------:R-:W-:Y:S02]  /*d020*/  SHF.R.U64 R35, R35, 0x3, RZ ;  /* 0x0000000323237819 */ /* 0x000fe400000012ff */
[----:B------:R-:W-:-:S02]  /*d030*/  SHF.R.U64 R70, R70, 0x3, RZ ;  /* 0x0000000346467819 */ /* 0x000fc400000012ff */
[----:B------:R-:W-:Y:S02]  /*d040*/  SHF.R.U64 R62, R62, 0x3, RZ ;  /* 0x000000033e3e7819 */ /* 0x000fe400000012ff */
[----:B------:R-:W-:Y:S02]  /*d050*/  SHF.R.U64 R66, R66, 0x3, RZ ;  /* 0x0000000342427819 */ /* 0x000fe400000012ff */
[----:B------:R-:W-:Y:S01]  /*d060*/  LOP3.LUT R80, R80, R81, RZ, 0x3c, !PT ;  /* 0x0000005150507212 */ /* 0x000fe200078e3cff */
[--C-:B------:R-:W-:Y:S01]  /*d070*/  IMAD.X R81, RZ, RZ, R31.reuse, P4 ;  /* 0x000000ffff517224 */ /* 0x100fe200020e061f */
[----:B------:R-:W-:Y:S02]  /*d080*/  SHF.R.U64 R38, R38, 0x3, RZ ;  /* 0x0000000326267819 */ /* 0x000fe400000012ff */
[----:B------:R-:W-:Y:S01]  /*d090*/  LOP3.LUT R30, R35, R30, RZ, 0x3c, !PT ;  /* 0x0000001e231e7212 */ /* 0x000fe200078e3cff */
[----:B------:R-:W-:Y:S01]  /*d0a0*/  IMAD.X R35, RZ, RZ, R31, P2 ;  /* 0x000000ffff237224 */ /* 0x000fe200010e061f */
[----:B------:R-:W-:-:S02]  /*d0b0*/  MOV R186, R50 ;  /* 0x0000003200ba7202 */ /* 0x000fc40000000f00 */
[----:B------:R-:W-:Y:S01]  /*d0c0*/  LOP3.LUT R70, R70, R71, RZ, 0x3c, !PT ;  /* 0x0000004746467212 */ /* 0x000fe200078e3cff */
[----:B------:R0:W-:Y:S01]  /*d0d0*/  SHFL.IDX PT, R50, R21, R7, 0x1c1f ;  /* 0x001c1f0715327589 */ /* 0x0001e200000e0000 */
[----:B------:R-:W-:Y:S01]  /*d0e0*/  LOP3.LUT R62, R62, R63, RZ, 0x3c, !PT ;  /* 0x0000003f3e3e7212 */ /* 0x000fe200078e3cff */
[--C-:B------:R-:W-:Y:S01]  /*d0f0*/  IMAD.X R71, RZ, RZ, R31.reuse, P5 ;  /* 0x000000ffff477224 */ /* 0x100fe200028e061f */
[----:B------:R-:W-:Y:S01]  /*d100*/  LOP3.LUT R66, R66, R67, RZ, 0x3c, !PT ;  /* 0x0000004342427212 */ /* 0x000fe200078e3cff */
[--C-:B------:R-:W-:Y:S01]  /*d110*/  IMAD.X R63, RZ, RZ, R31.reuse, P1 ;  /* 0x000000ffff3f7224 */ /* 0x100fe200008e061f */
[----:B------:R-:W-:Y:S01]  /*d120*/  LOP3.LUT R38, R38, R39, RZ, 0x3c, !PT ;  /* 0x0000002726267212 */ /* 0x000fe200078e3cff */
[--C-:B------:R-:W-:Y:S01]  /*d130*/  IMAD.X R67, RZ, RZ, R31.reuse, P6 ;  /* 0x000000ffff437224 */ /* 0x100fe200030e061f */
[----:B------:R-:W-:Y:S01]  /*d140*/  MOV R80, R80 ;  /* 0x0000005000507202 */ /* 0x000fe20000000f00 */
[----:B------:R-:W-:Y:S01]  /*d150*/  IMAD.X R39, RZ, RZ, R31, P3 ;  /* 0x000000ffff277224 */ /* 0x000fe200018e061f */
[----:B------:R-:W-:-:S02]  /*d160*/  MOV R81, R34 ;  /* 0x0000002200517202 */ /* 0x000fc40000000f00 */
[----:B0-----:R-:W-:Y:S01]  /*d170*/  LOP3.LUT R21, R7, 0x2, RZ, 0x3c, !PT ;  /* 0x0000000207157812 */ /* 0x001fe200078e3cff */
[----:B------:R-:W-:Y:S01]  /*d180*/  SHFL.IDX PT, R35, R10, R7, 0x1c1f ;  /* 0x001c1f070a237589 */ /* 0x000fe200000e0000 */
[----:B------:R-:W-:Y:S02]  /*d190*/  MOV R191, R78 ;  /* 0x0000004e00bf7202 */ /* 0x000fe40000000f00 */
[----:B------:R-:W-:Y:S01]  /*d1a0*/  MOV R189, R86 ;  /* 0x0000005600bd7202 */ /* 0x000fe20000000f00 */
[----:B------:R-:W-:Y:S01]  /*d1b0*/  SHFL.IDX PT, R10, R24, R21, 0x1c1f ;  /* 0x001c1f15180a7589 */ /* 0x000fe200000e0000 */
[----:B------:R-:W-:Y:S02]  /*d1c0*/  MOV R188, R42 ;  /* 0x0000002a00bc7202 */ /* 0x000fe40000000f00 */
[----:B------:R-:W-:Y:S01]  /*d1d0*/  MOV R84, R70 ;  /* 0x0000004600547202 */ /* 0x000fe20000000f00 */
[----:B------:R-:W-:Y:S01]  /*d1e0*/  SHFL.IDX PT, R42, R15, R7, 0x1c1f ;  /* 0x001c1f070f2a7589 */ /* 0x000fe200000e0000 */
[----:B------:R-:W-:-:S02]  /*d1f0*/  MOV R184, R58 ;  /* 0x0000003a00b87202 */ /* 0x000fc40000000f00 */
[----:B------:R-:W-:Y:S01]  /*d200*/  MOV R183, R62 ;  /* 0x0000003e00b77202 */ /* 0x000fe20000000f00 */
        /* <DEDUP_REMOVED lines=9> */
[----:B------:R-:W0:Y:S01]  /*d2a0*/  SHFL.IDX PT, R24, R32, R21, 0x1c1f ;  /* 0x001c1f1520187589 */ /* 0x000e2200000e0000 */
[----:B------:R-:W-:-:S03]  /*d2b0*/  MOV R185, R54 ;  /* 0x0000003600b97202 */ /* 0x000fc60000000f00 */
        /* <DEDUP_REMOVED lines=28> */
[----:B0-----:R-:W-:-:S03]  /*d480*/  SEL R20, R35, R24, P0 ;  /* 0x0000001823147207 */ /* 0x001fc60000000000 */
[----:B------:R-:W-:Y:S01]  /*d490*/  SHFL.IDX PT, R73, R113, R7, 0x1c1f ;  /* 0x001c1f0771497589 */ /* 0x000fe200000e0000 */
[----:B------:R-:W-:-:S03]  /*d4a0*/  SEL R24, R24, R35, P0 ;  /* 0x0000002318187207 */ /* 0x000fc60000000000 */
        /* <DEDUP_REMOVED lines=15> */
[----:B------:R-:W0:Y:S04]  /*d5a0*/  SHFL.IDX PT, R56, R64, R21, 0x1c1f ;  /* 0x001c1f1540387589 */ /* 0x000e2800000e0000 */
[----:B------:R-:W-:Y:S04]  /*d5b0*/  SHFL.IDX PT, R127, R112, R21, 0x1c1f ;  /* 0x001c1f15707f7589 */ /* 0x000fe800000e0000 */
[----:B------:R-:W-:Y:S04]  /*d5c0*/  SHFL.IDX PT, R139, R124, R21, 0x1c1f ;  /* 0x001c1f157c8b7589 */ /* 0x000fe800000e0000 */
[----:B------:R-:W-:Y:S04]  /*d5d0*/  SHFL.IDX PT, R76, R136, R21, 0x1c1f ;  /* 0x001c1f15884c7589 */ /* 0x000fe800000e0000 */
[----:B------:R-:W1:Y:S04]  /*d5e0*/  SHFL.IDX PT, R27, R27, R21, 0x1c1f ;  /* 0x001c1f151b1b7589 */ /* 0x000e6800000e0000 */
[----:B------:R-:W-:Y:S04]  /*d5f0*/  SHFL.IDX PT, R7, R150, R21, 0x1c1f ;  /* 0x001c1f1596077589 */ /* 0x000fe800000e0000 */
[----:B------:R2:W3:Y:S01]  /*d600*/  SHFL.IDX PT, R120, R102, R21, 0x1c1f ;  /* 0x001c1f1566787589 */ /* 0x0004e200000e0000 */
[----:B0-----:R-:W-:-:S02]  /*d610*/  SEL R54, R55, R56, P0 ;  /* 0x0000003837367207 */ /* 0x001fc40000000000 */
[----:B------:R-:W-:Y:S01]  /*d620*/  SEL R56, R56, R55, P0 ;  /* 0x0000003738387207 */ /* 0x000fe20000000000 */
[----:B------:R-:W0:Y:S04]  /*d630*/  SHFL.IDX PT, R28, R28, R21, 0x1c1f ;  /* 0x001c1f151c1c7589 */ /* 0x000e2800000e0000 */
[----:B------:R-:W4:Y:S01]  /*d640*/  SHFL.IDX PT, R36, R36, R21, 0x1c1f ;  /* 0x001c1f1524247589 */ /* 0x000f2200000e0000 */
[----:B--2---:R-:W-:-:S03]  /*d650*/  SEL R102, R103, R109, P0 ;  /* 0x0000006d67667207 */ /* 0x004fc60000000000 */
[----:B------:R-:W2:Y:S04]  /*d660*/  SHFL.IDX PT, R64, R72, R21, 0x1c1f ;  /* 0x001c1f1548407589 */ /* 0x000ea800000e0000 */
[----:B------:R-:W5:Y:S01]  /*d670*/  SHFL.IDX PT, R26, R26, R21, 0x1c1f ;  /* 0x001c1f151a1a7589 */ /* 0x000f6200000e0000 */
[----:B-1----:R-:W-:Y:S02]  /*d680*/  SEL R13, R15, R27, P0 ;  /* 0x0000001b0f0d7207 */ /* 0x002fe40000000000 */
[----:B------:R-:W-:Y:S01]  /*d690*/  SEL R15, R27, R15, P0 ;  /* 0x0000000f1b0f7207 */ /* 0x000fe20000000000 */
[----:B------:R-:W1:Y:S04]  /*d6a0*/  SHFL.IDX PT, R112, R94, R21, 0x1c1f ;  /* 0x001c1f155e707589 */ /* 0x000e6800000e0000 */
[----:B------:R-:W-:Y:S01]  /*d6b0*/  SHFL.IDX PT, R124, R106, R21, 0x1c1f ;  /* 0x001c1f156a7c7589 */ /* 0x000fe200000e0000 */
[----:B---3--:R-:W-:-:S02]  /*d6c0*/  SEL R115, R117, R120, P0 ;  /* 0x0000007875737207 */ /* 0x008fc40000000000 */
[----:B------:R-:W-:Y:S01]  /*d6d0*/  SEL R117, R120, R117, P0 ;  /* 0x0000007578757207 */ /* 0x000fe20000000000 */
[----:B------:R-:W-:Y:S01]  /*d6e0*/  SHFL.IDX PT, R136, R118, R21, 0x1c1f ;  /* 0x001c1f1576887589 */ /* 0x000fe200000e0000 */
[----:B0-----:R-:W-:Y:S02]  /*d6f0*/  SEL R9, R38, R28, P0 ;  /* 0x0000001c26097207 */ /* 0x001fe40000000000 */
[----:B------:R-:W-:Y:S01]  /*d700*/  SEL R11, R28, R38, P0 ;  /* 0x000000261c0b7207 */ /* 0x000fe20000000000 */
[----:B------:R-:W0:Y:S01]  /*d710*/  SHFL.IDX PT, R146, R96, R21, 0x1c1f ;  /* 0x001c1f1560927589 */ /* 0x000e2200000e0000 */
[----:B----4-:R-:W-:Y:S02]  /*d720*/  SEL R25, R36, R30, P0 ;  /* 0x0000001e24197207 */ /* 0x010fe40000000000 */
[----:B------:R-:W-:Y:S01]  /*d730*/  SEL R38, R39, R40, P0 ;  /* 0x0000002827267207 */ /* 0x000fe20000000000 */
[----:B------:R3:W4:Y:S01]  /*d740*/  SHFL.IDX PT, R123, R104, R21, 0x1c1f ;  /* 0x001c1f15687b7589 */ /* 0x00072200000e0000 */
[----:B------:R-:W-:-:S02]  /*d750*/  SEL R40, R40, R39, P0 ;  /* 0x0000002728287207 */ /* 0x000fc40000000000 */
[----:B--2---:R-:W-:Y:S01]  /*d760*/  SEL R62, R63, R64, P0 ;  /* 0x000000403f3e7207 */ /* 0x004fe20000000000 */
[----:B------:R-:W-:Y:S01]  /*d770*/  SHFL.IDX PT, R88, R128, R21, 0x1c1f ;  /* 0x001c1f1580587589 */ /* 0x000fe200000e0000 */
[----:B-----5:R-:W-:Y:S02]  /*d780*/  SEL R12, R14, R26, P0 ;  /* 0x0000001a0e0c7207 */ /* 0x020fe40000000000 */
[----:B------:R-:W-:Y:S01]  /*d790*/  SEL R14, R26, R14, P0 ;  /* 0x0000000e1a0e7207 */ /* 0x000fe20000000000 */
[----:B------:R-:W2:Y:S01]  /*d7a0*/  SHFL.IDX PT, R72, R140, R21, 0x1c1f ;  /* 0x001c1f158c487589 */ /* 0x000ea200000e0000 */
[----:B------:R-:W-:Y:S02]  /*d7b0*/  SEL R64, R64, R63, P0 ;  /* 0x0000003f40407207 */ /* 0x000fe40000000000 */
[----:B---3--:R-:W-:Y:S01]  /*d7c0*/  SEL R104, R109, R103, P0 ;  /* 0x000000676d687207 */ /* 0x008fe20000000000 */
[----:B------:R-:W-:Y:S01]  /*d7d0*/  SHFL.IDX PT, R98, R148, R21, 0x1c1f ;  /* 0x001c1f1594627589 */ /* 0x000fe200000e0000 */
[----:B------:R-:W-:-:S02]  /*d7e0*/  SEL R103, R107, R105, P0 ;  /* 0x000000696b677207 */ /* 0x000fc40000000000 */
[----:B------:R-:W-:Y:S01]  /*d7f0*/  SEL R105, R105, R107, P0 ;  /* 0x0000006b69697207 */ /* 0x000fe20000000000 */
[----:B------:R-:W3:Y:S01]  /*d800*/  SHFL.IDX PT, R137, R137, R21, 0x1c1f ;  /* 0x001c1f1589897589 */ /* 0x000ee200000e0000 */
[----:B-1----:R-:W-:Y:S02]  /*d810*/  SEL R107, R175, R112, P0 ;  /* 0x00000070af6b7207 */ /* 0x002fe40000000000 */
[----:B------:R-:W-:Y:S01]  /*d820*/  SEL R109, R112, R175, P0 ;  /* 0x000000af706d7207 */ /* 0x000fe20000000000 */
[----:B------:R-:W1:Y:S01]  /*d830*/  SHFL.IDX PT, R129, R129, R21, 0x1c1f ;  /* 0x001c1f1581817589 */ /* 0x000e6200000e0000 */
[----:B0-----:R-:W-:Y:S02]  /*d840*/  SEL R112, R146, R111, P0 ;  /* 0x0000006f92707207 */ /* 0x001fe40000000000 */
[----:B------:R-:W-:Y:S01]  /*d850*/  SEL R63, R66, R65, P0 ;  /* 0x00000041423f7207 */ /* 0x000fe20000000000 */
[----:B------:R-:W0:Y:S01]  /*d860*/  SHFL.IDX PT, R147, R147, R21, 0x1c1f ;  /* 0x001c1f1593937589 */ /* 0x000e2200000e0000 */
[----:B----4-:R-:W-:-:S02]  /*d870*/  SEL R118, R90, R123, P0 ;  /* 0x0000007b5a767207 */ /* 0x010fc40000000000 */
[----:B------:R-:W-:Y:S01]  /*d880*/  SEL R120, R123, R90, P0 ;  /* 0x0000005a7b787207 */ /* 0x000fe20000000000 */
[----:B------:R4:W5:Y:S01]  /*d890*/  SHFL.IDX PT, R128, R110, R21, 0x1c1f ;  /* 0x001c1f156e807589 */ /* 0x00096200000e0000 */
[----:B------:R-:W-:-:S03]  /*d8a0*/  SEL R65, R65, R66, P0 ;  /* 0x0000004241417207 */ /* 0x000fc60000000000 */
[----:B------:R1:W-:Y:S01]  /*d8b0*/  SHFL.IDX PT, R140, R122, R21, 0x1c1f ;  /* 0x001c1f157a8c7589 */ /* 0x0003e200000e0000 */
[----:B--2---:R-:W-:-:S03]  /*d8c0*/  SEL R151, R73, R72, P0 ;  /* 0x0000004849977207 */ /* 0x004fc60000000000 */
[----:B------:R2:W5:Y:S01]  /*d8d0*/  SHFL.IDX PT, R148, R130, R21, 0x1c1f ;  /* 0x001c1f1582947589 */ /* 0x00056200000e0000 */
[----:B----4-:R-:W-:-:S03]  /*d8e0*/  SEL R110, R111, R146, P0 ;  /* 0x000000926f6e7207 */ /* 0x010fc60000000000 */
[----:B------:R-:W4:Y:S01]  /*d8f0*/  SHFL.IDX PT, R44, R44, R21, 0x1c1f ;  /* 0x001c1f152c2c7589 */ /* 0x000f2200000e0000 */
[----:B---3--:R-:W-:Y:S02]  /*d900*/  SEL R27, R29, R137, P0 ;  /* 0x000000891d1b7207 */ /* 0x008fe40000000000 */
[----:B-1----:R-:W-:Y:S01]  /*d910*/  SEL R122, R125, R124, P0 ;  /* 0x0000007c7d7a7207 */ /* 0x002fe20000000000 */
[----:B------:R-:W1:Y:S01]  /*d920*/  SHFL.IDX PT, R52, R52, R21, 0x1c1f ;  /* 0x001c1f1534347589 */ /* 0x000e6200000e0000 */
[----:B------:R-:W-:Y:S02]  /*d930*/  SEL R124, R124, R125, P0 ;  /* 0x0000007d7c7c7207 */ /* 0x000fe40000000000 */
[----:B--2---:R-:W-:Y:S01]  /*d940*/  SEL R130, R131, R132, P0 ;  /* 0x0000008483827207 */ /* 0x004fe20000000000 */
        /* <DEDUP_REMOVED lines=10> */
[----:B0-----:R-:W-:Y:S02]  /*d9f0*/  SEL R35, R37, R147, P0 ;  /* 0x0000009325237207 */ /* 0x001fe40000000000 */
[----:B-----5:R-:W-:Y:S01]  /*da00*/  SEL R123, R177, R128, P0 ;  /* 0x00000080b17b7207 */ /* 0x020fe20000000000 */
[----:B------:R0:W3:Y:S01]  /*da10*/  SHFL.IDX PT, R144, R126, R21, 0x1c1f ;  /* 0x001c1f157e907589 */ /* 0x0000e200000e0000 */
[----:B------:R-:W-:-:S02]  /*da20*/  SEL R125, R128, R177, P0 ;  /* 0x000000b1807d7207 */ /* 0x000fc40000000000 */
[----:B------:R-:W-:Y:S01]  /*da30*/  SEL R136, R135, R78, P0 ;  /* 0x0000004e87887207 */ /* 0x000fe20000000000 */
[----:B------:R5:W3:Y:S01]  /*da40*/  SHFL.IDX PT, R150, R134, R21, 0x1c1f ;  /* 0x001c1f1586967589 */ /* 0x000ae200000e0000 */
[----:B------:R-:W-:Y:S02]  /*da50*/  SEL R146, R149, R148, P0 ;  /* 0x0000009495927207 */ /* 0x000fe40000000000 */
[----:B----4-:R-:W-:Y:S01]  /*da60*/  SEL R33, R44, R34, P0 ;  /* 0x000000222c217207 */ /* 0x010fe20000000000 */
[----:B------:R4:W3:Y:S01]  /*da70*/  SHFL.IDX PT, R101, R41, R21, 0x1c1f ;  /* 0x001c1f1529657589 */ /* 0x0008e200000e0000 */
[----:B------:R-:W-:Y:S02]  /*da80*/  SEL R37, R147, R37, P0 ;  /* 0x0000002593257207 */ /* 0x000fe40000000000 */
[----:B-1----:R-:W-:Y:S01]  /*da90*/  SEL R39, R42, R52, P0 ;  /* 0x000000342a277207 */ /* 0x002fe20000000000 */
[----:B------:R-:W-:Y:S01]  /*daa0*/  SHFL.IDX PT, R155, R155, R21, 0x1c1f ;  /* 0x001c1f159b9b7589 */ /* 0x000fe200000e0000 */
[----:B0-----:R-:W-:-:S02]  /*dab0*/  SEL R126, R86, R127, P0 ;  /* 0x0000007f567e7207 */ /* 0x001fc40000000000 */
[----:B-----5:R-:W-:Y:S01]  /*dac0*/  SEL R134, R78, R135, P0 ;  /* 0x000000874e867207 */ /* 0x020fe20000000000 */
[----:B------:R-:W-:Y:S01]  /*dad0*/  SHFL.IDX PT, R121, R108, R21, 0x1c1f ;  /* 0x001c1f156c797589 */ /* 0x000fe200000e0000 */
[----:B------:R-:W-:Y:S02]  /*dae0*/  SEL R128, R127, R86, P0 ;  /* 0x000000567f807207 */ /* 0x000fe40000000000 */
[----:B----4-:R-:W-:Y:S01]  /*daf0*/  SEL R41, R52, R42, P0 ;  /* 0x0000002a34297207 */ /* 0x010fe20000000000 */
[----:B------:R-:W0:Y:S01]  /*db00*/  SHFL.IDX PT, R60, R60, R21, 0x1c1f ;  /* 0x001c1f153c3c7589 */ /* 0x000e2200000e0000 */
[----:B------:R-:W-:Y:S02]  /*db10*/  SEL R135, R77, R139, P0 ;  /* 0x0000008b4d877207 */ /* 0x000fe40000000000 */
[----:B------:R-:W-:Y:S01]  /*db20*/  SEL R137, R139, R77, P0 ;  /* 0x0000004d8b897207 */ /* 0x000fe20000000000 */
[----:B------:R-:W-:Y:S01]  /*db30*/  SHFL.IDX PT, R108, R91, R21, 0x1c1f ;  /* 0x001c1f155b6c7589 */ /* 0x000fe200000e0000 */
[----:B------:R-:W-:-:S02]  /*db40*/  SEL R148, R148, R149, P0 ;  /* 0x0000009594947207 */ /* 0x000fc40000000000 */
[----:B--2---:R-:W-:Y:S01]  /*db50*/  SEL R42, R154, R153, P0 ;  /* 0x000000999a2a7207 */ /* 0x004fe20000000000 */
[----:B------:R-:W1:Y:S01]  /*db60*/  SHFL.IDX PT, R51, R157, R21, 0x1c1f ;  /* 0x001c1f159d337589 */ /* 0x000e6200000e0000 */
[----:B------:R-:W-:Y:S02]  /*db70*/  SEL R127, R89, R143, P0 ;  /* 0x0000008f597f7207 */ /* 0x000fe40000000000 */
[----:B------:R-:W-:Y:S01]  /*db80*/  SEL R129, R143, R89, P0 ;  /* 0x000000598f817207 */ /* 0x000fe20000000000 */
[----:B------:R2:W-:Y:S01]  /*db90*/  SHFL.IDX PT, R91, R138, R21, 0x1c1f ;  /* 0x001c1f158a5b7589 */ /* 0x0005e200000e0000 */
[----:B---3--:R-:W-:Y:S02]  /*dba0*/  SEL R139, R99, R144, P0 ;  /* 0x00000090638b7207 */ /* 0x008fe40000000000 */
[----:B------:R-:W-:Y:S01]  /*dbb0*/  SEL R147, R79, R150, P0 ;  /* 0x000000964f937207 */ /* 0x000fe20000000000 */
[----:B------:R-:W-:Y:S01]  /*dbc0*/  SHFL.IDX PT, R159, R159, R21, 0x1c1f ;  /* 0x001c1f159f9f7589 */ /* 0x000fe200000e0000 */
[----:B------:R-:W-:-:S02]  /*dbd0*/  SEL R149, R150, R79, P0 ;  /* 0x0000004f96957207 */ /* 0x000fc40000000000 */
[----:B------:R-:W-:Y:S01]  /*dbe0*/  SEL R143, R74, R85, P0 ;  /* 0x000000554a8f7207 */ /* 0x000fe20000000000 */
[----:B------:R-:W3:Y:S01]  /*dbf0*/  SHFL.IDX PT, R68, R68, R21, 0x1c1f ;  /* 0x001c1f1544447589 */ /* 0x000ee200000e0000 */
[----:B------:R-:W-:Y:S02]  /*dc00*/  SEL R150, R152, R76, P0 ;  /* 0x0000004c98967207 */ /* 0x000fe40000000000 */
[----:B--2---:R-:W-:Y:S01]  /*dc10*/  SEL R138, R141, R140, P0 ;  /* 0x0000008c8d8a7207 */ /* 0x004fe20000000000 */
[----:B------:R-:W-:Y:S01]  /*dc20*/  SHFL.IDX PT, R163, R163, R21, 0x1c1f ;  /* 0x001c1f15a3a37589 */ /* 0x000fe200000e0000 */
[----:B------:R-:W-:Y:S02]  /*dc30*/  SEL R140, R140, R141, P0 ;  /* 0x0000008d8c8c7207 */ /* 0x000fe40000000000 */
[----:B------:R-:W-:Y:S01]  /*dc40*/  SEL R141, R144, R99, P0 ;  /* 0x00000063908d7207 */ /* 0x000fe20000000000 */
[----:B------:R-:W2:Y:S01]  /*dc50*/  SHFL.IDX PT, R162, R162, R21, 0x1c1f ;  /* 0x001c1f15a2a27589 */ /* 0x000ea200000e0000 */
[----:B------:R-:W-:-:S02]  /*dc60*/  SEL R144, R88, R75, P0 ;  /* 0x0000004b58907207 */ /* 0x000fc40000000000 */
[----:B------:R-:W-:Y:S01]  /*dc70*/  SEL R152, R76, R152, P0 ;  /* 0x000000984c987207 */ /* 0x000fe20000000000 */
[----:B------:R-:W-:Y:S01]  /*dc80*/  SHFL.IDX PT, R167, R167, R21, 0x1c1f ;  /* 0x001c1f15a7a77589 */ /* 0x000fe200000e0000 */
[----:B------:R-:W-:Y:S02]  /*dc90*/  F2FP.BF16.F32.PACK_AB R77, R27, R26 ;  /* 0x0000001a1b4d723e */ /* 0x000fe400000010ff */
[----:B------:R-:W-:Y:S01]  /*dca0*/  F2FP.BF16.F32.PACK_AB R78, R25, R24 ;  /* 0x00000018194e723e */ /* 0x000fe200000010ff */
[----:B------:R-:W4:Y:S01]  /*dcb0*/  SHFL.IDX PT, R165, R165, R21, 0x1c1f ;  /* 0x001c1f15a5a57589 */ /* 0x000f2200000e0000 */
[----:B------:R-:W-:Y:S02]  /*dcc0*/  F2FP.BF16.F32.PACK_AB R79, R29, R28 ;  /* 0x0000001c1d4f723e */ /* 0x000fe400000010ff */
[----:B------:R-:W-:Y:S01]  /*dcd0*/  SEL R70, R71, R101, P0 ;  /* 0x0000006547467207 */ /* 0x000fe20000000000 */
[----:B------:R-:W5:Y:S01]  /*dce0*/  SHFL.IDX PT, R113, R100, R21, 0x1c1f ;  /* 0x001c1f1564717589 */ /* 0x000f6200000e0000 */
[----:B------:R-:W-:-:S02]  /*dcf0*/  SEL R92, R101, R71, P0 ;  /* 0x00000047655c7207 */ /* 0x000fc40000000000 */
[----:B------:R-:W-:Y:S01]  /*dd00*/  SEL R71, R119, R93, P0 ;  /* 0x0000005d77477207 */ /* 0x000fe20000000000 */
[----:B------:R-:W-:Y:S01]  /*dd10*/  SHFL.IDX PT, R171, R171, R21, 0x1c1f ;  /* 0x001c1f15abab7589 */ /* 0x000fe200000e0000 */
[----:B------:R-:W-:Y:S02]  /*dd20*/  SEL R93, R93, R119, P0 ;  /* 0x000000775d5d7207 */ /* 0x000fe40000000000 */
[----:B0-----:R-:W-:Y:S01]  /*dd30*/  SEL R49, R60, R50, P0 ;  /* 0x000000323c317207 */ /* 0x001fe20000000000 */
[----:B------:R-:W0:Y:S01]  /*dd40*/  SHFL.IDX PT, R169, R169, R21, 0x1c1f ;  /* 0x001c1f15a9a97589 */ /* 0x000e2200000e0000 */
[----:B------:R-:W-:Y:S02]  /*dd50*/  SEL R119, R87, R121, P0 ;  /* 0x0000007957777207 */ /* 0x000fe40000000000 */
[----:B-1----:R-:W-:Y:S01]  /*dd60*/  SEL R52, R51, R158, P0 ;  /* 0x0000009e33347207 */ /* 0x002fe20000000000 */
[----:B------:R1:W0:Y:S01]  /*dd70*/  SHFL.IDX PT, R157, R142, R21, 0x1c1f ;  /* 0x001c1f158e9d7589 */ /* 0x00022200000e0000 */
[----:B------:R-:W-:-:S02]  /*dd80*/  SEL R121, R121, R87, P0 ;  /* 0x0000005779797207 */ /* 0x000fc40000000000 */
[----:B---3--:R-:W-:Y:S01]  /*dd90*/  SEL R55, R58, R68, P0 ;  /* 0x000000443a377207 */ /* 0x008fe20000000000 */
[----:B------:R-:W3:Y:S01]  /*dda0*/  SHFL.IDX PT, R116, R95, R21, 0x1c1f ;  /* 0x001c1f155f747589 */ /* 0x000ee200000e0000 */
[----:B------:R-:W-:Y:S02]  /*ddb0*/  SEL R57, R68, R58, P0 ;  /* 0x0000003a44397207 */ /* 0x000fe40000000000 */
[----:B------:R-:W-:Y:S01]  /*ddc0*/  F2FP.BF16.F32.PACK_AB R90, R41, R40 ;  /* 0x00000028295a723e */ /* 0x000fe200000010ff */
[----:B------:R4:W3:Y:S01]  /*ddd0*/  SHFL.IDX PT, R96, R5, R21, 0x1c1f ;  /* 0x001c1f1505607589 */ /* 0x0008e200000e0000 */
[----:B--2---:R-:W-:Y:S02]  /*dde0*/  SEL R58, R164, R162, P0 ;  /* 0x000000a2a43a7207 */ /* 0x004fe40000000000 */
[----:B-1----:R-:W-:Y:S02]  /*ddf0*/  SEL R142, R75, R88, P0 ;  /* 0x000000584b8e7207 */ /* 0x002fe40000000000 */
[----:B------:R-:W-:-:S02]  /*de00*/  F2FP.BF16.F32.PACK_AB R75, R15, R14 ;  /* 0x0000000e0f4b723e */ /* 0x000fc400000010ff */
[----:B------:R-:W-:Y:S02]  /*de10*/  F2FP.BF16.F32.PACK_AB R88, R39, R38 ;  /* 0x000000262758723e */ /* 0x000fe400000010ff */
[----:B------:R-:W-:Y:S02]  /*de20*/  SEL R59, R166, R163, P0 ;  /* 0x000000a3a63b7207 */ /* 0x000fe40000000000 */
[----:B----4-:R-:W-:Y:S02]  /*de30*/  SEL R5, R8, R7, P0 ;  /* 0x0000000708057207 */ /* 0x010fe40000000000 */
        /* <DEDUP_REMOVED lines=12> */
[----:B------:R-:W-:Y:S02]  /*df00*/  F2FP.BF16.F32.PACK_AB R72, R9, R8 ;  /* 0x000000080948723e */ /* 0x000fe400000010ff */
[----:B------:R-:W-:Y:S02]  /*df10*/  F2FP.BF16.F32.PACK_AB R73, R13, R12 ;  /* 0x0000000c0d49723e */ /* 0x000fe400000010ff */
[----:B------:R-:W-:-:S02]  /*df20*/  F2FP.BF16.F32.PACK_AB R74, R11, R10 ;  /* 0x0000000a0b4a723e */ /* 0x000fc400000010ff */
[----:B------:R-:W-:Y:S02]  /*df30*/  F2FP.BF16.F32.PACK_AB R76, R21, R20 ;  /* 0x00000014154c723e */ /* 0x000fe400000010ff */
[----:B------:R-:W-:Y:S01]  /*df40*/  SEL R43, R45, R155, P0 ;  /* 0x0000009b2d2b7207 */ /* 0x000fe20000000000 */
[----:B------:R-:W-:Y:S01]  /*df50*/  STSM.16.M88.4 [R83], R72 ;  /* 0x0000004853007844 */ /* 0x000fe20000000200 */
[----:B------:R-:W-:Y:S02]  /*df60*/  SEL R46, R47, R48, P0 ;  /* 0x000000302f2e7207 */ /* 0x000fe40000000000 */
[----:B------:R-:W-:Y:S01]  /*df70*/  SEL R45, R155, R45, P0 ;  /* 0x0000002d9b2d7207 */ /* 0x000fe20000000000 */
[----:B------:R1:W-:Y:S01]  /*df80*/  STSM.16.M88.4 [R84], R76 ;  /* 0x0000004c54007844 */ /* 0x0003e20000000200 */
[----:B------:R-:W-:Y:S02]  /*df90*/  SEL R48, R48, R47, P0 ;  /* 0x0000002f30307207 */ /* 0x000fe40000000000 */
[----:B------:R-:W-:-:S02]  /*dfa0*/  SEL R47, R50, R60, P0 ;  /* 0x0000003c322f7207 */ /* 0x000fc40000000000 */
[----:B------:R-:W-:Y:S02]  /*dfb0*/  SEL R50, R158, R51, P0 ;  /* 0x000000339e327207 */ /* 0x000fe40000000000 */
[----:B------:R-:W-:Y:S02]  /*dfc0*/  SEL R154, R156, R91, P0 ;  /* 0x0000005b9c9a7207 */ /* 0x000fe40000000000 */
[----:B------:R-:W-:Y:S02]  /*dfd0*/  SEL R51, R53, R159, P0 ;  /* 0x0000009f35337207 */ /* 0x000fe40000000000 */
[----:B------:R-:W-:Y:S02]  /*dfe0*/  SEL R156, R91, R156, P0 ;  /* 0x0000009c5b9c7207 */ /* 0x000fe40000000000 */
[----:B------:R-:W-:Y:S02]  /*dff0*/  F2FP.BF16.F32.PACK_AB R85, R35, R34 ;  /* 0x000000222355723e */ /* 0x000fe400000010ff */
[----:B------:R-:W-:-:S02]  /*e000*/  F2FP.BF16.F32.PACK_AB R86, R33, R32 ;  /* 0x000000202156723e */ /* 0x000fc400000010ff */
[----:B-1----:R-:W-:Y:S02]  /*e010*/  F2FP.BF16.F32.PACK_AB R84, R31, R30 ;  /* 0x0000001e1f54723e */ /* 0x002fe400000010ff */
[----:B------:R-:W-:Y:S02]  /*e020*/  F2FP.BF16.F32.PACK_AB R87, R37, R36 ;  /* 0x000000242557723e */ /* 0x000fe400000010ff */
[----:B------:R-:W-:Y:S02]  /*e030*/  SEL R53, R159, R53, P0 ;  /* 0x000000359f357207 */ /* 0x000fe40000000000 */
[----:B------:R-:W-:Y:S01]  /*e040*/  F2FP.BF16.F32.PACK_AB R91, R45, R44 ;  /* 0x0000002c2d5b723e */ /* 0x000fe200000010ff */
[----:B------:R1:W-:Y:S01]  /*e050*/  STSM.16.M88.4 [R80], R84 ;  /* 0x0000005450007844 */ /* 0x0003e20000000200 */
[----:B------:R-:W-:Y:S02]  /*e060*/  F2FP.BF16.F32.PACK_AB R89, R43, R42 ;  /* 0x0000002a2b59723e */ /* 0x000fe400000010ff */
[----:B------:R-:W-:-:S02]  /*e070*/  SEL R60, R162, R164, P0 ;  /* 0x000000a4a23c7207 */ /* 0x000fc40000000000 */
[----:B------:R-:W-:Y:S01]  /*e080*/  SEL R61, R163, R166, P0 ;  /* 0x000000a6a33d7207 */ /* 0x000fe20000000000 */
[----:B------:R2:W-:Y:S01]  /*e090*/  STSM.16.M88.4 [R81], R88 ;  /* 0x0000005851007844 */ /* 0x0005e20000000200 */
[----:B------:R-:W-:Y:S02]  /*e0a0*/  SEL R66, R168, R165, P0 ;  /* 0x000000a5a8427207 */ /* 0x000fe40000000000 */
[----:B------:R-:W-:Y:S02]  /*e0b0*/  SEL R68, R165, R168, P0 ;  /* 0x000000a8a5447207 */ /* 0x000fe40000000000 */
[----:B------:R-:W-:Y:S02]  /*e0c0*/  SEL R67, R170, R167, P0 ;  /* 0x000000a7aa437207 */ /* 0x000fe40000000000 */
[----:B------:R-:W-:Y:S02]  /*e0d0*/  SEL R69, R167, R170, P0 ;  /* 0x000000aaa7457207 */ /* 0x000fe40000000000 */
[----:B-----5:R-:W-:-:S02]  /*e0e0*/  SEL R111, R114, R113, P0 ;  /* 0x00000071726f7207 */ /* 0x020fc40000000000 */
[----:B0-----:R-:W-:Y:S02]  /*e0f0*/  SEL R94, R172, R169, P0 ;  /* 0x000000a9ac5e7207 */ /* 0x001fe40000000000 */
        /* <DEDUP_REMOVED lines=11> */
[----:B---3--:R-:W-:Y:S01]  /*e1b0*/  SEL R114, R176, R116, P0 ;  /* 0x00000074b0727207 */ /* 0x008fe20000000000 */
[----:B------:R0:W-:Y:S01]  /*e1c0*/  STSM.16.M88.4 [R4], R72 ;  /* 0x0000004804007844 */ /* 0x0001e20000000200 */
[----:B------:R-:W-:Y:S02]  /*e1d0*/  SEL R157, R157, R82, P0 ;  /* 0x000000529d9d7207 */ /* 0x000fe40000000000 */
[----:B------:R-:W-:Y:S02]  /*e1e0*/  F2FP.BF16.F32.PACK_AB R76, R55, R54 ;  /* 0x00000036374c723e */ /* 0x000fe400000010ff */
[----:B------:R-:W-:Y:S02]  /*e1f0*/  F2FP.BF16.F32.PACK_AB R78, R57, R56 ;  /* 0x00000038394e723e */ /* 0x000fe400000010ff */
[----:B------:R-:W-:Y:S02]  /*e200*/  F2FP.BF16.F32.PACK_AB R79, R61, R60 ;  /* 0x0000003c3d4f723e */ /* 0x000fe400000010ff */
[----:B------:R-:W-:-:S02]  /*e210*/  F2FP.BF16.F32.PACK_AB R77, R59, R58 ;  /* 0x0000003a3b4d723e */ /* 0x000fc400000010ff */
[----:B------:R-:W-:Y:S02]  /*e220*/  SEL R116, R116, R176, P0 ;  /* 0x000000b074747207 */ /* 0x000fe40000000000 */
[----:B-1----:R-:W-:Y:S01]  /*e230*/  F2FP.BF16.F32.PACK_AB R80, R63, R62 ;  /* 0x0000003e3f50723e */ /* 0x002fe200000010ff */
[----:B------:R-:W-:Y:S01]  /*e240*/  STSM.16.M88.4 [R182], R76 ;  /* 0x0000004cb6007844 */ /* 0x000fe20000000200 */
[----:B------:R-:W-:Y:S02]  /*e250*/  F2FP.BF16.F32.PACK_AB R82, R65, R64 ;  /* 0x000000404152723e */ /* 0x000fe400000010ff */
[----:B------:R-:W-:Y:S02]  /*e260*/  F2FP.BF16.F32.PACK_AB R83, R69, R68 ;  /* 0x000000444553723e */ /* 0x000fe400000010ff */
[----:B--2---:R-:W-:Y:S02]  /*e270*/  F2FP.BF16.F32.PACK_AB R81, R67, R66 ;  /* 0x000000424351723e */ /* 0x004fe400000010ff */
[----:B------:R-:W-:-:S02]  /*e280*/  F2FP.BF16.F32.PACK_AB R84, R71, R70 ;  /* 0x000000464754723e */ /* 0x000fc400000010ff */
[----:B------:R-:W-:Y:S01]  /*e290*/  F2FP.BF16.F32.PACK_AB R86, R93, R92 ;  /* 0x0000005c5d56723e */ /* 0x000fe200000010ff */
        /* <DEDUP_REMOVED lines=8> */
[----:B0-----:R-:W-:Y:S02]  /*e320*/  F2FP.BF16.F32.PACK_AB R72, R111, R110 ;  /* 0x0000006e6f48723e */ /* 0x001fe400000010ff */
[----:B------:R-:W-:Y:S01]  /*e330*/  F2FP.BF16.F32.PACK_AB R74, R113, R112 ;  /* 0x00000070714a723e */ /* 0x000fe200000010ff */
[----:B------:R-:W-:Y:S01]  /*e340*/  STSM.16.M88.4 [R185], R88 ;  /* 0x00000058b9007844 */ /* 0x000fe20000000200 */
[----:B------:R-:W-:Y:S02]  /*e350*/  F2FP.BF16.F32.PACK_AB R75, R117, R116 ;  /* 0x00000074754b723e */ /* 0x000fe400000010ff */
[----:B------:R-:W-:Y:S02]  /*e360*/  F2FP.BF16.F32.PACK_AB R73, R115, R114 ;  /* 0x000000727349723e */ /* 0x000fe400000010ff */
[----:B------:R-:W-:-:S02]  /*e370*/  SEL R158, R160, R161, P0 ;  /* 0x000000a1a09e7207 */ /* 0x000fc40000000000 */
[----:B-1----:R-:W-:Y:S01]  /*e380*/  F2FP.BF16.F32.PACK_AB R80, R119, R118 ;  /* 0x000000767750723e */ /* 0x002fe200000010ff */
[----:B------:R0:W-:Y:S01]  /*e390*/  STSM.16.M88.4 [R186], R72 ;  /* 0x00000048ba007844 */ /* 0x0001e20000000200 */
[----:B------:R-:W-:Y:S02]  /*e3a0*/  F2FP.BF16.F32.PACK_AB R82, R121, R120 ;  /* 0x000000787952723e */ /* 0x000fe400000010ff */
[----:B------:R-:W-:Y:S02]  /*e3b0*/  F2FP.BF16.F32.PACK_AB R83, R125, R124 ;  /* 0x0000007c7d53723e */ /* 0x000fe400000010ff */
[----:B------:R-:W-:Y:S02]  /*e3c0*/  F2FP.BF16.F32.PACK_AB R81, R123, R122 ;  /* 0x0000007a7b51723e */ /* 0x000fe400000010ff */
        /* <DEDUP_REMOVED lines=10> */
[----:B0-----:R-:W-:Y:S02]  /*e470*/  F2FP.BF16.F32.PACK_AB R72, R135, R134 ;  /* 0x000000868748723e */ /* 0x001fe400000010ff */
[----:B------:R-:W-:Y:S01]  /*e480*/  F2FP.BF16.F32.PACK_AB R74, R137, R136 ;  /* 0x00000088894a723e */ /* 0x000fe200000010ff */
[----:B------:R-:W-:Y:S01]  /*e490*/  STSM.16.M88.4 [R188], R96 ;  /* 0x00000060bc007844 */ /* 0x000fe20000000200 */
[----:B------:R-:W-:Y:S02]  /*e4a0*/  F2FP.BF16.F32.PACK_AB R75, R141, R140 ;  /* 0x0000008c8d4b723e */ /* 0x000fe400000010ff */
[----:B------:R-:W-:Y:S02]  /*e4b0*/  F2FP.BF16.F32.PACK_AB R73, R139, R138 ;  /* 0x0000008a8b49723e */ /* 0x000fe400000010ff */
[----:B------:R-:W-:Y:S02]  /*e4c0*/  F2FP.BF16.F32.PACK_AB R76, R143, R142 ;  /* 0x0000008e8f4c723e */ /* 0x000fe400000010ff */
[----:B------:R-:W-:Y:S01]  /*e4d0*/  F2FP.BF16.F32.PACK_AB R78, R145, R144 ;  /* 0x00000090914e723e */ /* 0x000fe200000010ff */
[----:B------:R0:W-:Y:S01]  /*e4e0*/  STSM.16.M88.4 [R189], R72 ;  /* 0x00000048bd007844 */ /* 0x0001e20000000200 */
[----:B------:R-:W-:-:S02]  /*e4f0*/  F2FP.BF16.F32.PACK_AB R79, R149, R148 ;  /* 0x00000094954f723e */ /* 0x000fc400000010ff */
[----:B------:R-:W-:Y:S02]  /*e500*/  F2FP.BF16.F32.PACK_AB R77, R147, R146 ;  /* 0x00000092934d723e */ /* 0x000fe400000010ff */
[----:B-1----:R-:W-:Y:S02]  /*e510*/  F2FP.BF16.F32.PACK_AB R80, R151, R150 ;  /* 0x000000969750723e */ /* 0x002fe400000010ff */
[----:B------:R-:W-:Y:S01]  /*e520*/  F2FP.BF16.F32.PACK_AB R82, R153, R152 ;  /* 0x000000989952723e */ /* 0x000fe200000010ff */
[----:B------:R-:W-:Y:S01]  /*e530*/  STSM.16.M88.4 [R190], R76 ;  /* 0x0000004cbe007844 */ /* 0x000fe20000000200 */
[----:B------:R-:W-:Y:S02]  /*e540*/  F2FP.BF16.F32.PACK_AB R83, R157, R156 ;  /* 0x0000009c9d53723e */ /* 0x000fe400000010ff */
[----:B------:R-:W-:Y:S02]  /*e550*/  F2FP.BF16.F32.PACK_AB R81, R155, R154 ;  /* 0x0000009a9b51723e */ /* 0x000fe400000010ff */
[----:B------:R-:W-:-:S02]  /*e560*/  F2FP.BF16.F32.PACK_AB R85, R5, R4 ;  /* 0x000000040555723e */ /* 0x000fc400000010ff */
[----:B------:R-:W-:Y:S01]  /*e570*/  F2FP.BF16.F32.PACK_AB R86, R161, R160 ;  /* 0x000000a0a156723e */ /* 0x000fe200000010ff */
[----:B------:R1:W-:Y:S01]  /*e580*/  STSM.16.M88.4 [R191], R80 ;  /* 0x00000050bf007844 */ /* 0x0003e20000000200 */
[----:B------:R-:W-:Y:S01]  /*e590*/  F2FP.BF16.F32.PACK_AB R87, R7, R6 ;  /* 0x000000060757723e */ /* 0x000fe200000010ff */
[----:B0-----:R-:W-:Y:S01]  /*e5a0*/  IMAD.U32 R72, RZ, RZ, UR10 ;  /* 0x0000000aff487e24 */ /* 0x001fe2000f8e00ff */
[----:B------:R-:W-:Y:S01]  /*e5b0*/  F2FP.BF16.F32.PACK_AB R84, R159, R158 ;  /* 0x0000009e9f54723e */ /* 0x000fe200000010ff */
[----:B------:R-:W-:Y:S01]  /*e5c0*/  IMAD.U32 R73, RZ, RZ, UR11 ;  /* 0x0000000bff497e24 */ /* 0x000fe2000f8e00ff */
[----:B------:R-:W-:-:S03]  /*e5d0*/  ISETP.NE.U32.AND P0, PT, RZ, UR14, PT ;  /* 0x0000000eff007c0c */ /* 0x000fc6000bf05070 */
[----:B------:R0:W-:Y:S01]  /*e5e0*/  STSM.16.M88.4 [R216], R84 ;  /* 0x00000054d8007844 */ /* 0x0001e20000000200 */
[----:B------:R-:W-:Y:S01]  /*e5f0*/  ISETP.NE.AND.EX P0, PT, RZ, UR15, PT, P0 ;  /* 0x0000000fff007c0c */ /* 0x000fe2000bf05300 */
[----:B------:R-:W-:Y:S01]  /*e600*/  BAR.SYNC.DEFER_BLOCKING 0x1, 0x100 ;  /* 0x0044000000007b1d */ /* 0x000fe20000010000 */
[----:B------:R-:W-:-:S04]  /*e610*/  UISETP.NE.U32.AND UP0, UPT, UR12, URZ, UPT ;  /* 0x0000003f0c00728c */ /* 0x000fc8000bf05070 */
[----:B------:R-:W-:-:S07]  /*e620*/  UISETP.NE.AND.EX UP0, UPT, UR13, URZ, UPT, UP0 ;  /* 0x0000003f0d00728c */ /* 0x000fce000bf05300 */
[----:B------:R2:W3:Y:S04]  /*e630*/  @P0 LDG.E R88, desc[UR48][R72.64] ;  /* 0x0000003048580981 */ /* 0x0004e8000c1e1900 */
[----:B------:R-:W-:Y:S01]  /*e640*/  @UP0 ULDC.64 UR12, c[0x0][0xc08] ;  /* 0x00030200000c0ab9 */ /* 0x000fe20000000a00 */
[----:B------:R-:W-:Y:S01]  /*e650*/  PLOP3.LUT P4, PT, PT, PT, UP0, 0x80, 0x0 ;  /* 0x000000000000781c */ /* 0x000fe20003f8f008 */
[----:B------:R-:W-:-:S06]  /*e660*/  @UP0 UIMAD.WIDE UR12, UR56, 0x4, UR12 ;  /* 0x00000004380c08a5 */ /* 0x000fcc000f8e020c */
[----:B--2---:R-:W-:Y:S02]  /*e670*/  IMAD.U32 R72, RZ, RZ, UR12 ;  /* 0x0000000cff487e24 */ /* 0x004fe4000f8e00ff */
[----:B------:R-:W-:-:S05]  /*e680*/  IMAD.U32 R73, RZ, RZ, UR13 ;  /* 0x0000000dff497e24 */ /* 0x000fca000f8e00ff */
[----:B------:R2:W4:Y:S01]  /*e690*/  @P4 LDG.E R74, desc[UR48][R72.64] ;  /* 0x00000030484a4981 */ /* 0x000522000c1e1900 */
[----:B------:R-:W-:Y:S01]  /*e6a0*/  UMOV UR22, 0x9b8 ;  /* 0x000009b800167882 */ /* 0x000fe20000000000 */
[----:B------:R-:W-:Y:S01]  /*e6b0*/  UISETP.NE.AND UP2, UPT, UR20, 0x1, UPT ;  /* 0x000000011400788c */ /* 0x000fe2000bf45270 */
[----:B-1----:R-:W-:Y:S01]  /*e6c0*/  VIADD R80, R16, UR42 ;  /* 0x0000002a10507c36 */ /* 0x002fe20008000000 */
[----:B------:R-:W-:Y:S02]  /*e6d0*/  USEL UR22, UR22, 0x978, UP1 ;  /* 0x0000097816167887 */ /* 0x000fe40008800000 */
[----:B------:R-:W-:Y:S02]  /*e6e0*/  UISETP.NE.U32.AND UP0, UPT, UR14, URZ, UPT ;  /* 0x0000003f0e00728c */ /* 0x000fe4000bf05070 */
[----:B------:R-:W-:Y:S01]  /*e6f0*/  PLOP3.LUT P1, PT, PT, PT, UP2, 0x80, 0x0 ;  /* 0x000000000000781c */ /* 0x000fe20003f2f028 */
[----:B------:R-:W-:Y:S01]  /*e700*/  UMOV UR4, URZ ;  /* 0x0000003f00047c82 */ /* 0x000fe20008000000 */
[----:B------:R-:W-:Y:S01]  /*e710*/  UISETP.NE.AND.EX UP0, UPT, UR15, URZ, UPT, UP0 ;  /* 0x0000003f0f00728c */ /* 0x000fe2000bf05300 */
[----:B--2---:R-:W-:Y:S01]  /*e720*/  IMAD.MOV.U32 R73, RZ, RZ, R80 ;  /* 0x000000ffff497224 */ /* 0x004fe200078e0050 */
[----:B------:R-:W-:-:S02]  /*e730*/  USHF.R.S32.HI UR24, URZ, 0x1f, UR56 ;  /* 0x0000001f3f187899 */ /* 0x000fc40008011438 */
[----:B------:R-:W-:Y:S02]  /*e740*/  USEL UR21, UR55, URZ, UP1 ;  /* 0x0000003f37157287 */ /* 0x000fe40008800000 */
[----:B------:R-:W-:Y:S01]  /*e750*/  ULDC.64 UR12, c[0x0][UR22+0x218] ;  /* 0x00008600160c7abb */ /* 0x000fe20008000a00 */
[----:B------:R-:W-:Y:S01]  /*e760*/  @UP2 ULDC UR26, c[0x0][0xbec] ;  /* 0x0002fb00001a2ab9 */ /* 0x000fe20000000800 */
[----:B------:R-:W-:Y:S02]  /*e770*/  UIMAD.WIDE.U32 UR14, UR12, UR53, URZ ;  /* 0x000000350c0e72a5 */ /* 0x000fe4000f8e003f */
[----:B------:R-:W-:Y:S01]  /*e780*/  USEL UR12, UR56, URZ, !UP0 ;  /* 0x0000003f380c7287 */ /* 0x000fe2000c000000 */
[----:B------:R-:W-:Y:S01]  /*e790*/  @P1 IMAD.HI.U32 R72, R80, UR26, RZ ;  /* 0x0000001a50481c27 */ /* 0x000fe2000f8e00ff */
[----:B------:R-:W-:Y:S01]  /*e7a0*/  ULDC.64 UR16, c[0x0][UR22+0x220] ;  /* 0x0000880016107abb */ /* 0x000fe20008000a00 */
[----:B------:R-:W-:Y:S01]  /*e7b0*/  ULDC.64 UR18, c[0x0][UR22+0x228] ;  /* 0x00008a0016127abb */ /* 0x000fe20008000a00 */
[----:B------:R-:W-:-:S02]  /*e7c0*/  UIMAD UR23, UR13, UR53, URZ ;  /* 0x000000350d1772a4 */ /* 0x000fc4000f8e023f */
[----:B------:R-:W-:Y:S02]  /*e7d0*/  USEL UR13, UR24, URZ, !UP0 ;  /* 0x0000003f180d7287 */ /* 0x000fe4000c000000 */
[----:B------:R-:W-:Y:S02]  /*e7e0*/  UIMAD UR17, UR17, UR12, URZ ;  /* 0x0000000c111172a4 */ /* 0x000fe4000f8e023f */
[----:B------:R-:W-:Y:S01]  /*e7f0*/  UIMAD.WIDE.U32 UR24, UR18, UR21, URZ ;  /* 0x00000015121872a5 */ /* 0x000fe2000f8e003f */
[----:B------:R-:W-:Y:S01]  /*e800*/  @UP2 ULDC UR27, c[0x0][0xbf0] ;  /* 0x0002fc00001b2ab9 */ /* 0x000fe20000000800 */
[----:B------:R-:W-:Y:S01]  /*e810*/  UIMAD UR21, UR19, UR21, URZ ;  /* 0x00000015131572a4 */ /* 0x000fe2000f8e023f */
[----:B------:R-:W-:Y:S01]  /*e820*/  @P1 SHF.R.U32.HI R73, RZ, UR27, R72 ;  /* 0x0000001bff491c19 */ /* 0x000fe20008011648 */
[----:B------:R-:W-:Y:S02]  /*e830*/  UIMAD.WIDE.U32 UR18, UR16, UR12, URZ ;  /* 0x0000000c101272a5 */ /* 0x000fe4000f8e003f */
[----:B------:R-:W-:Y:S01]  /*e840*/  IMAD.U32 R72, RZ, RZ, UR24 ;  /* 0x00000018ff487e24 */ /* 0x000fe2000f8e00ff */
[----:B------:R-:W-:-:S02]  /*e850*/  UIMAD UR17, UR16, UR13, UR17 ;  /* 0x0000000d101172a4 */ /* 0x000fc4000f8e0211 */
[----:B------:R-:W-:Y:S01]  /*e860*/  UIADD3 UR21, UR25, UR21, URZ ;  /* 0x0000001519157290 */ /* 0x000fe2000fffe03f */
[----:B------:R-:W-:Y:S01]  /*e870*/  IMAD.MOV R75, RZ, RZ, -R73 ;  /* 0x000000ffff4b7224 */ /* 0x000fe200078e0a49 */
[----:B------:R-:W-:Y:S02]  /*e880*/  UIADD3 UR13, UR15, UR23, URZ ;  /* 0x000000170f0d7290 */ /* 0x000fe4000fffe03f */
[----:B------:R-:W-:Y:S01]  /*e890*/  UIADD3 UR17, UR19, UR17, URZ ;  /* 0x0000001113117290 */ /* 0x000fe2000fffe03f */
        /* <DEDUP_REMOVED lines=10> */
[----:B------:R-:W-:Y:S01]  /*e940*/  ULDC.64 UR14, c[0x0][UR22+0x210] ;  /* 0x00008400160e7abb */ /* 0x000fe20008000a00 */
[----:B------:R-:W-:Y:S01]  /*e950*/  SHF.R.S32.HI R73, RZ, 0x1f, R73 ;  /* 0x0000001fff497819 */ /* 0x000fe20000011449 */
[----:B------:R-:W-:Y:S01]  /*e960*/  IMAD R77, R75, UR15, RZ ;  /* 0x0000000f4b4d7c24 */ /* 0x000fe2000f8e02ff */
[----:B------:R-:W-:-:S02]  /*e970*/  @!UP1 ULDC UR19, c[0x0][0xb54] ;  /* 0x0002d50000139ab9 */ /* 0x000fc40000000800 */
[----:B------:R-:W-:Y:S01]  /*e980*/  IADD3.X R73, R73, UR13, R78, P2, P3 ;  /* 0x0000000d49497c10 */ /* 0x000fe200097e644e */
[----:B------:R-:W-:Y:S01]  /*e990*/  IMAD R77, R76, UR14, R77 ;  /* 0x0000000e4c4d7c24 */ /* 0x000fe2000f8e024d */
[----:B------:R-:W-:Y:S01]  /*e9a0*/  ULDC UR13, c[0x0][0xa88] ;  /* 0x0002a200000d7ab9 */ /* 0x000fe20000000800 */
[----:B----4-:R-:W-:Y:S01]  /*e9b0*/  @P4 R2UR UR13, R74 ;  /* 0x000000004a0d42ca */ /* 0x010fe200000e0000 */
[----:B------:R-:W-:-:S04]  /*e9c0*/  IMAD.WIDE.U32 R72, R75, UR14, R72 ;  /* 0x0000000e4b487c25 */ /* 0x000fc8000f8e0048 */
[----:B------:R-:W-:Y:S01]  /*e9d0*/  IMAD.IADD R73, R73, 0x1, R77 ;  /* 0x0000000149497824 */ /* 0x000fe200078e024d */
[----:B------:R-:W-:-:S04]  /*e9e0*/  LEA R77, P2, R72, UR18, 0x2 ;  /* 0x00000012484d7c11 */ /* 0x000fc8000f8410ff */
[----:B------:R-:W-:Y:S01]  /*e9f0*/  LEA.HI.X R78, R72, UR19, R73, 0x2, P2 ;  /* 0x00000013484e7c11 */ /* 0x000fe200090f1449 */
[----:B0-----:R-:W-:Y:S08]  /*ea00*/  @P4 BRA `(.L_x_1233) ;  /* 0x0000000000284947 */ /* 0x001ff00003800000 */
        /* <DEDUP_REMOVED lines=10> */
.L_x_1233:
[----:B------:R-:W2:Y:S01]  /*eab0*/  LDL R76, [R1+0x28] ;  /* 0x00002800014c7983 */ /* 0x000ea20000100800 */
[----:B------:R-:W-:Y:S01]  /*eac0*/  UIMAD UR10, UR13, UR20, URZ ;  /* 0x000000140d0a72a4 */ /* 0x000fe2000f8e023f */
[----:B------:R-:W-:Y:S02]  /*ead0*/  LOP3.LUT P0, RZ, R217, 0x3, RZ, 0xc0, !PT ;  /* 0x00000003d9ff7812 */ /* 0x000fe4000780c0ff */
[----:B------:R-:W-:Y:S04]  /*eae0*/  SHFL.IDX PT, R72, R77, RZ, 0x1c1f ;  /* 0x001c1fff4d487589 */ /* 0x000fe800000e0000 */
[----:B------:R-:W0:Y:S04]  /*eaf0*/  SHFL.IDX PT, R73, R78, RZ, 0x1c1f ;  /* 0x001c1fff4e497589 */ /* 0x000e2800000e0000 */
[----:B------:R-:W-:Y:S04]  /*eb00*/  SHFL.IDX PT, R74, R77, 0x1, 0x1c1f ;  /* 0x003c1f004d4a7f89 */ /* 0x000fe800000e0000 */
[----:B------:R-:W1:Y:S01]  /*eb10*/  SHFL.IDX PT, R75, R78, 0x1, 0x1c1f ;  /* 0x003c1f004e4b7f89 */ /* 0x000e6200000e0000 */
[----:B--2---:R-:W-:-:S04]  /*eb20*/  VIADD R79, R76, UR42 ;  /* 0x0000002a4c4f7c36 */ /* 0x004fc80008000000 */
[C---:B------:R-:W-:Y:S01]  /*eb30*/  VIADD R76, R79.reuse, 0x8 ;  /* 0x000000084f4c7836 */ /* 0x040fe20000000000 */
[----:B------:R-:W-:-:S04]  /*eb40*/  ISETP.GE.OR P2, PT, R79, UR10, P0 ;  /* 0x0000000a4f007c0c */ /* 0x000fc80008746670 */
[----:B------:R-:W-:-:S09]  /*eb50*/  ISETP.GE.OR P0, PT, R76, UR10, P0 ;  /* 0x0000000a4c007c0c */ /* 0x000fd20008706670 */
[----:B0-----:R0:W-:Y:S04]  /*eb60*/  @!P2 ST.E desc[UR48][R72.64], R0 ;  /* 0x000000004800a985 */ /* 0x0011e8000c101930 */
[----:B-1----:R0:W-:Y:S01]  /*eb70*/  @!P0 ST.E desc[UR48][R74.64], R3 ;  /* 0x000000034a008985 */ /* 0x0021e2000c101930 */
[----:B------:R-:W-:-:S13]  /*eb80*/  PLOP3.LUT P0, PT, PT, PT, UP1, 0x80, 0x0 ;  /* 0x000000000000781c */ /* 0x000fda0003f0f018 */
[----:B0-----:R-:W-:Y:S05]  /*eb90*/  @P0 BRA `(.L_x_1234) ;  /* 0x0000001000080947 */ /* 0x001fea0003800000 */
[----:B------:R-:W0:Y:S01]  /*eba0*/  S2R R81, SR_TID.X ;  /* 0x0000000000517919 */ /* 0x000e220000002100 */
[----:B------:R-:W-:Y:S01]  /*ebb0*/  ULDC.64 UR14, c[0x0][0xaa0] ;  /* 0x0002a800000e7ab9 */ /* 0x000fe20000000a00 */
[----:B0-----:R-:W-:-:S05]  /*ebc0*/  VIADD R0, R81, 0xffffff80 ;  /* 0xffffff8051007836 */ /* 0x001fca0000000000 */
[----:B------:R-:W-:-:S04]  /*ebd0*/  SHF.R.S32.HI R3, RZ, 0x1f, R0 ;  /* 0x0000001fff037819 */ /* 0x000fc80000011400 */
[----:B------:R-:W-:-:S04]  /*ebe0*/  LEA.HI R3, R3, R0, RZ, 0x3 ;  /* 0x0000000003037211 */ /* 0x000fc800078f18ff */
[----:B------:R-:W-:Y:S02]  /*ebf0*/  LOP3.LUT R5, R3, 0xfffffff8, RZ, 0xc0, !PT ;  /* 0xfffffff803057812 */ /* 0x000fe400078ec0ff */
[----:B------:R-:W-:-:S03]  /*ec00*/  SHF.R.S32.HI R81, RZ, 0x3, R3 ;  /* 0x00000003ff517819 */ /* 0x000fc60000011403 */
[----:B------:R-:W-:Y:S02]  /*ec10*/  IMAD.IADD R20, R0, 0x1, -R5 ;  /* 0x0000000100147824 */ /* 0x000fe400078e0a05 */
[----:B------:R-:W-:Y:S02]  /*ec20*/  IMAD.MOV.U32 R5, RZ, RZ, 0x2 ;  /* 0x00000002ff057424 */ /* 0x000fe400078e00ff */
[----:B------:R-:W-:-:S04]  /*ec30*/  IMAD.SHL.U32 R0, R20, 0x8, RZ ;  /* 0x0000000814007824 */ /* 0x000fc800078e00ff */
[----:B------:R-:W-:-:S04]  /*ec40*/  IMAD R4, R81, 0x40, R0 ;  /* 0x0000004051047824 */ /* 0x000fc800078e0200 */
[----:B------:R-:W-:-:S03]  /*ec50*/  IMAD.WIDE R4, R4, R5, UR8 ;  /* 0x0000000804047e25 */ /* 0x000fc6000f8e0205 */
[C---:B------:R-:W-:Y:S01]  /*ec60*/  IADD3 R25, P2, R4.reuse, 0x3000, RZ ;  /* 0x0000300004197810 */ /* 0x040fe20007f5e0ff */
[----:B------:R-:W-:Y:S01]  /*ec70*/  UIMAD UR11, UR16, UR14, URZ ;  /* 0x0000000e100b72a4 */ /* 0x000fe2000f8e023f */
[C---:B------:R-:W-:Y:S02]  /*ec80*/  IADD3 R9, P4, R4.reuse, 0x1000, RZ ;  /* 0x0000100004097810 */ /* 0x040fe40007f9e0ff */
[----:B------:R-:W-:Y:S02]  /*ec90*/  LOP3.LUT R24, R25, 0x380, RZ, 0xc0, !PT ;  /* 0x0000038019187812 */ /* 0x000fe400078ec0ff */
[----:B------:R-:W-:Y:S02]  /*eca0*/  IADD3 R13, P3, R4, 0x2000, RZ ;  /* 0x00002000040d7810 */ /* 0x000fe40007f7e0ff */
[----:B------:R-:W-:Y:S01]  /*ecb0*/  SHF.R.U64 R24, R24, 0x3, RZ ;  /* 0x0000000318187819 */ /* 0x000fe200000012ff */
[----:B------:R-:W-:Y:S01]  /*ecc0*/  UIMAD.WIDE.U32 UR8, UR4, UR14, URZ ;  /* 0x0000000e040872a5 */ /* 0x000fe2000f8e003f */
[----:B------:R-:W-:-:S02]  /*ecd0*/  LOP3.LUT R8, R9, 0x380, RZ, 0xc0, !PT ;  /* 0x0000038009087812 */ /* 0x000fc400078ec0ff */
[----:B------:R-:W-:Y:S01]  /*ece0*/  LOP3.LUT R24, R24, R25, RZ, 0x3c, !PT ;  /* 0x0000001918187212 */ /* 0x000fe200078e3cff */
[--C-:B------:R-:W-:Y:S01]  /*ecf0*/  IMAD.X R25, RZ, RZ, R5.reuse, P2 ;  /* 0x000000ffff197224 */ /* 0x100fe200010e0605 */
[----:B------:R-:W-:Y:S01]  /*ed00*/  IADD3 R49, P2, R4, 0x9000, RZ ;  /* 0x0000900004317810 */ /* 0x000fe20007f5e0ff */
[----:B------:R-:W-:Y:S01]  /*ed10*/  UIMAD UR11, UR4, UR15, UR11 ;  /* 0x0000000f040b72a4 */ /* 0x000fe2000f8e020b */
[----:B------:R-:W-:Y:S02]  /*ed20*/  LOP3.LUT R12, R13, 0x380, RZ, 0xc0, !PT ;  /* 0x000003800d0c7812 */ /* 0x000fe400078ec0ff */
[----:B------:R-:W-:Y:S01]  /*ed30*/  LOP3.LUT R48, R49, 0x380, RZ, 0xc0, !PT ;  /* 0x0000038031307812 */ /* 0x000fe200078ec0ff */
[----:B------:R-:W-:Y:S01]  /*ed40*/  UIADD3 UR9, UR9, UR11, URZ ;  /* 0x0000000b09097290 */ /* 0x000fe2000fffe03f */
[----:B------:R-:W-:Y:S01]  /*ed50*/  SHF.R.U64 R8, R8, 0x3, RZ ;  /* 0x0000000308087819 */ /* 0x000fe200000012ff */
[----:B------:R-:W-:Y:S01]  /*ed60*/  ULDC.64 UR14, c[0x0][0xae8] ;  /* 0x0002ba00000e7ab9 */ /* 0x000fe20000000a00 */
[----:B------:R-:W-:Y:S01]  /*ed70*/  SHF.R.U64 R48, R48, 0x3, RZ ;  /* 0x0000000330307819 */ /* 0x000fe200000012ff */
[----:B------:R-:W-:Y:S01]  /*ed80*/  USHF.R.S32.HI UR4, URZ, 0x1f, UR12 ;  /* 0x0000001f3f047899 */ /* 0x000fe2000801140c */
[----:B------:R-:W-:Y:S01]  /*ed90*/  SHF.R.U64 R12, R12, 0x3, RZ ;  /* 0x000000030c0c7819 */ /* 0x000fe200000012ff */
[----:B------:R-:W-:Y:S01]  /*eda0*/  @UP2 ULDC UR11, c[0x0][0xbec] ;  /* 0x0002fb00000b2ab9 */ /* 0x000fe20000000800 */
[----:B------:R-:W-:Y:S01]  /*edb0*/  LOP3.LUT R48, R48, R49, RZ, 0x3c, !PT ;  /* 0x0000003130307212 */ /* 0x000fe200078e3cff */
[--C-:B------:R-:W-:Y:S01]  /*edc0*/  IMAD.X R49, RZ, RZ, R5.reuse, P2 ;  /* 0x000000ffff317224 */ /* 0x100fe200010e0605 */
[----:B------:R-:W-:Y:S01]  /*edd0*/  IADD3 R6, P2, R4, 0xf000, RZ ;  /* 0x0000f00004067810 */ /* 0x000fe20007f5e0ff */
[----:B------:R-:W-:Y:S01]  /*ede0*/  UIMAD.WIDE.U32 UR8, UR53, UR14, UR8 ;  /* 0x0000000e350872a5 */ /* 0x000fe2000f8e0008 */
[----:B------:R-:W-:Y:S01]  /*edf0*/  LOP3.LUT R8, R8, R9, RZ, 0x3c, !PT ;  /* 0x0000000908087212 */ /* 0x000fe200078e3cff */
[--C-:B------:R-:W-:Y:S01]  /*ee00*/  IMAD.X R9, RZ, RZ, R5.reuse, P4 ;  /* 0x000000ffff097224 */ /* 0x100fe200020e0605 */
[----:B------:R-:W-:Y:S01]  /*ee10*/  LOP3.LUT R3, R6, 0x380, RZ, 0xc0, !PT ;  /* 0x0000038006037812 */ /* 0x000fe200078ec0ff */
[--C-:B------:R-:W-:Y:S01]  /*ee20*/  IMAD.X R73, RZ, RZ, R5.reuse, P2 ;  /* 0x000000ffff497224 */ /* 0x100fe200010e0605 */
[----:B------:R-:W-:Y:S01]  /*ee30*/  LOP3.LUT R12, R12, R13, RZ, 0x3c, !PT ;  /* 0x0000000d0c0c7212 */ /* 0x000fe200078e3cff */
[----:B------:R-:W-:Y:S01]  /*ee40*/  IMAD.X R13, RZ, RZ, R5, P3 ;  /* 0x000000ffff0d7224 */ /* 0x000fe200018e0605 */
[----:B------:R-:W-:-:S02]  /*ee50*/  SHF.R.U64 R3, R3, 0x3, RZ ;  /* 0x0000000303037819 */ /* 0x000fc400000012ff */
[C---:B------:R-:W-:Y:S02]  /*ee60*/  IADD3 R29, P0, R4.reuse, 0x4000, RZ ;  /* 0x00004000041d7810 */ /* 0x040fe40007f1e0ff */
[C---:B------:R-:W-:Y:S02]  /*ee70*/  IADD3 R33, P6, R4.reuse, 0x5000, RZ ;  /* 0x0000500004217810 */ /* 0x040fe40007fde0ff */
[----:B------:R-:W-:Y:S01]  /*ee80*/  IADD3 R37, P5, R4, 0x6000, RZ ;  /* 0x0000600004257810 */ /* 0x000fe20007fbe0ff */
[----:B------:R-:W-:Y:S01]  /*ee90*/  UIMAD UR9, UR53, UR15, UR9 ;  /* 0x0000000f350972a4 */ /* 0x000fe2000f8e0209 */
[----:B------:R-:W-:Y:S01]  /*eea0*/  LOP3.LUT R72, R3, R6, RZ, 0x3c, !PT ;  /* 0x0000000603487212 */ /* 0x000fe200078e3cff */
[----:B------:R-:W-:Y:S01]  /*eeb0*/  IMAD R3, R20, 0x20, R81 ;  /* 0x0000002014037824 */ /* 0x000fe200078e0251 */
[C---:B------:R-:W-:Y:S01]  /*eec0*/  IADD3 R41, P4, R4.reuse, 0x7000, RZ ;  /* 0x0000700004297810 */ /* 0x040fe20007f9e0ff */
[----:B------:R-:W-:Y:S01]  /*eed0*/  ULDC.64 UR14, c[0x0][0xaf0] ;  /* 0x0002bc00000e7ab9 */ /* 0x000fe20000000a00 */
[----:B------:R-:W-:Y:S01]  /*eee0*/  IADD3 R45, P3, R4, 0x8000, RZ ;  /* 0x00008000042d7810 */ /* 0x000fe20007f7e0ff */
[----:B------:R-:W-:Y:S01]  /*eef0*/  VIADD R78, R3, UR42 ;  /* 0x0000002a034e7c36 */ /* 0x000fe20008000000 */
[----:B------:R-:W-:Y:S01]  /*ef00*/  LOP3.LUT R28, R29, 0x380, RZ, 0xc0, !PT ;  /* 0x000003801d1c7812 */ /* 0x000fe200078ec0ff */
[----:B------:R-:W-:Y:S01]  /*ef10*/  UIMAD UR4, UR4, UR14, URZ ;  /* 0x0000000e040472a4 */ /* 0x000fe2000f8e023f */
[----:B------:R-:W-:Y:S01]  /*ef20*/  LOP3.LUT R32, R33, 0x380, RZ, 0xc0, !PT ;  /* 0x0000038021207812 */ /* 0x000fe200078ec0ff */
[----:B------:R-:W5:Y:S01]  /*ef30*/  LD.E.128 R8, desc[UR48][R8.64] ;  /* 0x0000003008087980 */ /* 0x000f62000c101d00 */
[----:B------:R-:W-:-:S02]  /*ef40*/  LOP3.LUT R36, R37, 0x380, RZ, 0xc0, !PT ;  /* 0x0000038025247812 */ /* 0x000fc400078ec0ff */
[----:B------:R-:W-:Y:S01]  /*ef50*/  LOP3.LUT R40, R41, 0x380, RZ, 0xc0, !PT ;  /* 0x0000038029287812 */ /* 0x000fe200078ec0ff */
[----:B------:R-:W5:Y:S01]  /*ef60*/  LD.E.128 R12, desc[UR48][R12.64] ;  /* 0x000000300c0c7980 */ /* 0x000f62000c101d00 */
[----:B------:R-:W-:Y:S01]  /*ef70*/  LOP3.LUT R44, R45, 0x380, RZ, 0xc0, !PT ;  /* 0x000003802d2c7812 */ /* 0x000fe200078ec0ff */
[----:B------:R-:W-:Y:S01]  /*ef80*/  @P1 IMAD.HI.U32 R20, R78, UR11, RZ ;  /* 0x0000000b4e141c27 */ /* 0x000fe2000f8e00ff */
[----:B------:R-:W-:Y:S01]  /*ef90*/  SHF.R.U64 R28, R28, 0x3, RZ ;  /* 0x000000031c1c7819 */ /* 0x000fe200000012ff */
[----:B------:R-:W-:Y:S01]  /*efa0*/  UIMAD UR4, UR12, UR15, UR4 ;  /* 0x0000000f0c0472a4 */ /* 0x000fe2000f8e0204 */
[----:B------:R-:W-:Y:S01]  /*efb0*/  SHF.R.U64 R32, R32, 0x3, RZ ;  /* 0x0000000320207819 */ /* 0x000fe200000012ff */
[----:B------:R-:W5:Y:S01]  /*efc0*/  LD.E.128 R24, desc[UR48][R24.64] ;  /* 0x0000003018187980 */ /* 0x000f62000c101d00 */
[----:B------:R-:W-:Y:S02]  /*efd0*/  SHF.R.U64 R36, R36, 0x3, RZ ;  /* 0x0000000324247819 */ /* 0x000fe400000012ff */
[----:B------:R-:W-:Y:S01]  /*efe0*/  SHF.R.U64 R40, R40, 0x3, RZ ;  /* 0x0000000328287819 */ /* 0x000fe200000012ff */
[----:B------:R-:W5:Y:S01]  /*eff0*/  LD.E.128 R48, desc[UR48][R48.64] ;  /* 0x0000003030307980 */ /* 0x000f62000c101d00 */
[----:B------:R-:W-:Y:S01]  /*f000*/  SHF.R.U64 R44, R44, 0x3, RZ ;  /* 0x000000032c2c7819 */ /* 0x000fe200000012ff */
[----:B------:R-:W-:Y:S01]  /*f010*/  UIMAD.WIDE.U32 UR12, UR12, UR14, UR8 ;  /* 0x0000000e0c0c72a5 */ /* 0x000fe2000f8e0008 */
[----:B------:R-:W-:Y:S01]  /*f020*/  LOP3.LUT R28, R28, R29, RZ, 0x3c, !PT ;  /* 0x0000001d1c1c7212 */ /* 0x000fe200078e3cff */
[----:B------:R-:W-:Y:S01]  /*f030*/  IMAD.MOV.U32 R3, RZ, RZ, R78 ;  /* 0x000000ffff037224 */ /* 0x000fe200078e004e */
[----:B------:R-:W-:Y:S01]  /*f040*/  @UP2 ULDC UR8, c[0x0][0xbf0] ;  /* 0x0002fc0000082ab9 */ /* 0x000fe20000000800 */
        /* <DEDUP_REMOVED lines=8> */
[----:B------:R-:W-:Y:S01]  /*f0d0*/  @P1 SHF.R.U32.HI R3, RZ, UR8, R20 ;  /* 0x00000008ff031c19 */ /* 0x000fe20008011614 */
[----:B------:R-:W-:Y:S01]  /*f0e0*/  IMAD.X R45, RZ, RZ, R5, P3 ;  /* 0x000000ffff2d7224 */ /* 0x000fe200018e0605 */
[C---:B------:R-:W-:Y:S01]  /*f0f0*/  IADD3 R53, P0, R4.reuse, 0xa000, RZ ;  /* 0x0000a00004357810 */ /* 0x040fe20007f1e0ff */
[----:B------:R-:W-:Y:S01]  /*f100*/  UIADD3 UR4, UR13, UR4, URZ ;  /* 0x000000040d047290 */ /* 0x000fe2000fffe03f */
[C---:B------:R-:W-:Y:S01]  /*f110*/  IADD3 R57, P6, R4.reuse, 0xb000, RZ ;  /* 0x0000b00004397810 */ /* 0x040fe20007fde0ff */
[----:B------:R-:W-:Y:S01]  /*f120*/  ULDC.64 UR8, c[0x0][0xae0] ;  /* 0x0002b80000087ab9 */ /* 0x000fe20000000a00 */
[----:B------:R-:W-:-:S02]  /*f130*/  IADD3 R61, P5, R4, 0xc000, RZ ;  /* 0x0000c000043d7810 */ /* 0x000fc40007fbe0ff */
[C---:B------:R-:W-:Y:S01]  /*f140*/  LOP3.LUT R7, R4.reuse, 0x380, RZ, 0xc0, !PT ;  /* 0x0000038004077812 */ /* 0x040fe200078ec0ff */
[----:B------:R-:W-:Y:S01]  /*f150*/  IMAD.U32 R21, RZ, RZ, UR13 ;  /* 0x0000000dff157e24 */ /* 0x000fe2000f8e00ff */
[C---:B------:R-:W-:Y:S01]  /*f160*/  IADD3 R65, P4, R4.reuse, 0xd000, RZ ;  /* 0x0000d00004417810 */ /* 0x040fe20007f9e0ff */
[--C-:B------:R-:W-:Y:S01]  /*f170*/  IMAD.MOV R77, RZ, RZ, -R3.reuse ;  /* 0x000000ffff4d7224 */ /* 0x100fe200078e0a03 */
[----:B------:R-:W-:Y:S01]  /*f180*/  IADD3 R69, P3, R4, 0xe000, RZ ;  /* 0x0000e00004457810 */ /* 0x000fe20007f7e0ff */
[----:B------:R-:W-:Y:S01]  /*f190*/  IMAD.U32 R20, RZ, RZ, UR12 ;  /* 0x0000000cff147e24 */ /* 0x000fe2000f8e00ff */
[----:B------:R-:W-:Y:S01]  /*f1a0*/  SHF.R.S32.HI R76, RZ, 0x1f, R3 ;  /* 0x0000001fff4c7819 */ /* 0x000fe20000011403 */
[----:B------:R-:W5:Y:S01]  /*f1b0*/  LD.E.128 R28, desc[UR48][R28.64] ;  /* 0x000000301c1c7980 */ /* 0x000f62000c101d00 */
[----:B------:R-:W-:Y:S02]  /*f1c0*/  LOP3.LUT R52, R53, 0x380, RZ, 0xc0, !PT ;  /* 0x0000038035347812 */ /* 0x000fe400078ec0ff */
[----:B------:R-:W-:Y:S01]  /*f1d0*/  LOP3.LUT R56, R57, 0x380, RZ, 0xc0, !PT ;  /* 0x0000038039387812 */ /* 0x000fe200078ec0ff */
[----:B------:R-:W5:Y:S01]  /*f1e0*/  LD.E.128 R32, desc[UR48][R32.64] ;  /* 0x0000003020207980 */ /* 0x000f62000c101d00 */
[----:B------:R-:W-:-:S02]  /*f1f0*/  LOP3.LUT R60, R61, 0x380, RZ, 0xc0, !PT ;  /* 0x000003803d3c7812 */ /* 0x000fc400078ec0ff */
[----:B------:R-:W-:Y:S01]  /*f200*/  LOP3.LUT R64, R65, 0x380, RZ, 0xc0, !PT ;  /* 0x0000038041407812 */ /* 0x000fe200078ec0ff */
[----:B------:R-:W5:Y:S01]  /*f210*/  LD.E.128 R36, desc[UR48][R36.64] ;  /* 0x0000003024247980 */ /* 0x000f62000c101d00 */
[----:B------:R-:W-:Y:S01]  /*f220*/  LOP3.LUT R68, R69, 0x380, RZ, 0xc0, !PT ;  /* 0x0000038045447812 */ /* 0x000fe200078ec0ff */
[----:B------:R-:W-:Y:S01]  /*f230*/  IMAD.U32 R21, RZ, RZ, UR4 ;  /* 0x00000004ff157e24 */ /* 0x000fe2000f8e00ff */
[----:B------:R-:W-:Y:S01]  /*f240*/  SHF.R.U64 R52, R52, 0x3, RZ ;  /* 0x0000000334347819 */ /* 0x000fe200000012ff */
[----:B------:R-:W-:Y:S01]  /*f250*/  IMAD R76, R76, UR8, RZ ;  /* 0x000000084c4c7c24 */ /* 0x000fe2000f8e02ff */
[----:B------:R-:W-:Y:S01]  /*f260*/  SHF.R.U64 R56, R56, 0x3, RZ ;  /* 0x0000000338387819 */ /* 0x000fe200000012ff */
[----:B------:R-:W-:Y:S01]  /*f270*/  IMAD R77, R77, UR20, R78 ;  /* 0x000000144d4d7c24 */ /* 0x000fe2000f8e024e */
[----:B------:R-:W-:Y:S01]  /*f280*/  SHF.R.U64 R60, R60, 0x3, RZ ;  /* 0x000000033c3c7819 */ /* 0x000fe200000012ff */
[----:B------:R-:W5:Y:S01]  /*f290*/  LD.E.128 R40, desc[UR48][R40.64] ;  /* 0x0000003028287980 */ /* 0x000f62000c101d00 */
[----:B------:R-:W-:-:S02]  /*f2a0*/  SHF.R.U64 R64, R64, 0x3, RZ ;  /* 0x0000000340407819 */ /* 0x000fc400000012ff */
[----:B------:R-:W-:Y:S01]  /*f2b0*/  SHF.R.U64 R68, R68, 0x3, RZ ;  /* 0x0000000344447819 */ /* 0x000fe200000012ff */
[----:B------:R-:W5:Y:S01]  /*f2c0*/  LD.E.128 R44, desc[UR48][R44.64] ;  /* 0x000000302c2c7980 */ /* 0x000f62000c101d00 */
[----:B------:R-:W-:Y:S01]  /*f2d0*/  SHF.R.U64 R7, R7, 0x3, RZ ;  /* 0x0000000307077819 */ /* 0x000fe200000012ff */
[C---:B------:R-:W-:Y:S01]  /*f2e0*/  IMAD R79, R3.reuse, UR9, R76 ;  /* 0x00000009034f7c24 */ /* 0x040fe2000f8e024c */
[----:B------:R-:W-:Y:S01]  /*f2f0*/  LOP3.LUT R52, R52, R53, RZ, 0x3c, !PT ;  /* 0x0000003534347212 */ /* 0x000fe200078e3cff */
[----:B------:R-:W-:Y:S01]  /*f300*/  IMAD.WIDE.U32 R20, R3, UR8, R20 ;  /* 0x0000000803147c25 */ /* 0x000fe2000f8e0014 */
[----:B------:R-:W-:Y:S01]  /*f310*/  LOP3.LUT R56, R56, R57, RZ, 0x3c, !PT ;  /* 0x0000003938387212 */ /* 0x000fe200078e3cff */
        /* <DEDUP_REMOVED lines=9> */
[----:B------:R-:W-:Y:S01]  /*f3b0*/  SHF.R.S32.HI R3, RZ, 0x1f, R77 ;  /* 0x0000001fff037819 */ /* 0x000fe2000001144d */
[----:B------:R-:W-:Y:S01]  /*f3c0*/  IMAD.X R69, RZ, RZ, R5, P3 ;  /* 0x000000ffff457224 */ /* 0x000fe200018e0605 */
[----:B------:R-:W5:Y:S01]  /*f3d0*/  LD.E.128 R52, desc[UR48][R52.64] ;  /* 0x0000003034347980 */ /* 0x000f62000c101d00 */
[----:B------:R-:W-:-:S02]  /*f3e0*/  IMAD.IADD R21, R21, 0x1, R79 ;  /* 0x0000000115157824 */ /* 0x000fc400078e024f */
[----:B------:R-:W-:Y:S01]  /*f3f0*/  IMAD R76, R3, UR8, RZ ;  /* 0x00000008034c7c24 */ /* 0x000fe2000f8e02ff */
[----:B------:R-:W5:Y:S01]  /*f400*/  LD.E.128 R4, desc[UR48][R4.64] ;  /* 0x0000003004047980 */ /* 0x000f62000c101d00 */
[----:B------:R-:W-:-:S03]  /*f410*/  IMAD.WIDE.U32 R20, R77, UR8, R20 ;  /* 0x000000084d147c25 */ /* 0x000fc6000f8e0014 */
[----:B------:R-:W5:Y:S01]  /*f420*/  LD.E.128 R56, desc[UR48][R56.64] ;  /* 0x0000003038387980 */ /* 0x000f62000c101d00 */
[----:B------:R-:W-:Y:S01]  /*f430*/  IMAD R3, R77, UR9, R76 ;  /* 0x000000094d037c24 */ /* 0x000fe2000f8e024c */
[----:B------:R-:W-:Y:S02]  /*f440*/  ULDC.64 UR8, c[0x0][0xa80] ;  /* 0x0002a00000087ab9 */ /* 0x000fe40000000a00 */
[----:B------:R-:W5:Y:S04]  /*f450*/  LD.E.128 R60, desc[UR48][R60.64] ;  /* 0x000000303c3c7980 */ /* 0x000f68000c101d00 */
[----:B------:R-:W5:Y:S04]  /*f460*/  LD.E.128 R64, desc[UR48][R64.64] ;  /* 0x0000003040407980 */ /* 0x000f68000c101d00 */
        /* <DEDUP_REMOVED lines=8> */
[----:B------:R-:W-:Y:S01]  /*f4f0*/  IMAD.IADD R3, R21, 0x1, R3 ;  /* 0x0000000115037824 */ /* 0x000fe200078e0203 */
[----:B------:R-:W-:Y:S01]  /*f500*/  LEA R82, P2, R20, UR8, 0x1 ;  /* 0x0000000814527c11 */ /* 0x000fe2000f8408ff */
[----:B------:R-:W-:Y:S01]  /*f510*/  VIADD R84, R81, UR42 ;  /* 0x0000002a51547c36 */ /* 0x000fe20008000000 */
[----:B------:R-:W-:-:S02]  /*f520*/  UIADD3 UR7, UR7, 0x28420, URZ ;  /* 0x0002842007077890 */ /* 0x000fc4000fffe03f */
[----:B------:R-:W-:Y:S02]  /*f530*/  LEA.HI.X R83, R20, UR9, R3, 0x1, P2 ;  /* 0x0000000914537c11 */ /* 0x000fe400090f0c03 */
[C---:B------:R-:W-:Y:S01]  /*f540*/  ISETP.GE.AND P2, PT, R84.reuse, UR10, PT ;  /* 0x0000000a54007c0c */ /* 0x040fe2000bf46270 */
[----:B------:R-:W-:Y:S01]  /*f550*/  UPRMT UR7, URZ, 0x654, UR7 ;  /* 0x000006543f077896 */ /* 0x000fe20008000007 */
[C---:B------:R-:W-:Y:S02]  /*f560*/  VIADD R76, R84.reuse, 0x20 ;  /* 0x00000020544c7836 */ /* 0x040fe40000000000 */
[----:B------:R-:W-:Y:S02]  /*f570*/  VIADD R77, R84, 0x40 ;  /* 0x00000040544d7836 */ /* 0x000fe40000000000 */
[C---:B------:R-:W-:Y:S02]  /*f580*/  VIADD R88, R0.reuse, 0x80 ;  /* 0x0000008000587836 */ /* 0x040fe40000000000 */
[----:B------:R-:W-:-:S02]  /*f590*/  VIADD R90, R0, 0xc0 ;  /* 0x000000c0005a7836 */ /* 0x000fc40000000000 */
[----:B------:R-:W-:Y:S01]  /*f5a0*/  VIADD R86, R0, 0x40 ;  /* 0x0000004000567836 */ /* 0x000fe20000000000 */
[----:B0-----:R0:W1:Y:S01]  /*f5b0*/  SHFL.IDX PT, R81, R82, RZ, 0x181f ;  /* 0x00181fff52517589 */ /* 0x00106200000e0000 */
[----:B------:R-:W-:Y:S03]  /*f5c0*/  BSSY B1, `(.L_x_1235) ;  /* 0x000001b000017945 */ /* 0x000fe60003800000 */
[----:B------:R0:W2:Y:S01]  /*f5d0*/  SHFL.IDX PT, R3, R83, RZ, 0x181f ;  /* 0x00181fff53037589 */ /* 0x0000a200000e0000 */
[----:B------:R-:W-:Y:S01]  /*f5e0*/  SYNCS.ARRIVE.TRANS64.RED.A1T0 RZ, [UR7], RZ ;  /* 0x000000ffffff79a7 */ /* 0x000fe20008100407 */
[----:B------:R-:W-:Y:S02]  /*f5f0*/  ISETP.GE.AND P1, PT, R76, UR10, PT ;  /* 0x0000000a4c007c0c */ /* 0x000fe4000bf26270 */
[----:B------:R-:W-:Y:S02]  /*f600*/  ISETP.GE.AND P0, PT, R77, UR10, PT ;  /* 0x0000000a4d007c0c */ /* 0x000fe4000bf06270 */
[----:B------:R-:W-:-:S02]  /*f610*/  SHF.R.S32.HI R91, RZ, 0x1f, R0 ;  /* 0x0000001fff5b7819 */ /* 0x000fc40000011400 */
        /* <DEDUP_REMOVED lines=21> */
.L_x_1236:
[----:B------:R-:W-:Y:S05]  /*f770*/  BSYNC B1 ;  /* 0x0000000000017941 */ /* 0x000fea0003800000 */
.L_x_1235:
[----:B--2---:R2:W3:Y:S01]  /*f780*/  SHFL.IDX PT, R3, R83, 0x1, 0x181f ;  /* 0x00381f0053037f89 */ /* 0x0044e200000e0000 */
[----:B------:R-:W-:Y:S03]  /*f790*/  BSSY B1, `(.L_x_1237) ;  /* 0x0000014000017945 */ /* 0x000fe60003800000 */
[----:B0----5:R2:W0:Y:S01]  /*f7a0*/  SHFL.IDX PT, R29, R82, 0x1, 0x181f ;  /* 0x00381f00521d7f89 */ /* 0x02142200000e0000 */
[----:B------:R-:W-:Y:S05]  /*f7b0*/  @P1 BRA `(.L_x_1238) ;  /* 0x0000000000441947 */ /* 0x000fea0003800000 */
[----:B------:R-:W-:Y:S02]  /*f7c0*/  ULDC UR4, c[0x0][0xac8] ;  /* 0x0002b20000047ab9 */ /* 0x000fe40000000800 */
[----:B------:R-:W-:Y:S02]  /*f7d0*/  ISETP.GE.AND P4, PT, R0, UR4, PT ;  /* 0x0000000400007c0c */ /* 0x000fe4000bf86270 */
[----:B------:R-:W-:Y:S02]  /*f7e0*/  ISETP.GE.AND P3, PT, R86, UR4, PT ;  /* 0x0000000456007c0c */ /* 0x000fe4000bf66270 */
[----:B------:R-:W-:Y:S02]  /*f7f0*/  ISETP.GE.AND P2, PT, R88, UR4, PT ;  /* 0x0000000458007c0c */ /* 0x000fe4000bf46270 */
[----:B------:R-:W-:-:S07]  /*f800*/  ISETP.GE.AND P1, PT, R90, UR4, PT ;  /* 0x000000045a007c0c */ /* 0x000fce000bf26270 */
[-C--:B0-----:R-:W-:Y:S02]  /*f810*/  @!P4 LEA R4, P6, R0, R29.reuse, 0x1 ;  /* 0x0000001d0004c211 */ /* 0x081fe400078c08ff */
        /* <DEDUP_REMOVED lines=11> */
.L_x_1238:
[----:B------:R-:W-:Y:S05]  /*f8d0*/  BSYNC B1 ;  /* 0x0000000000017941 */ /* 0x000fea0003800000 */
.L_x_1237:
[----:B---3--:R3:W0:Y:S01]  /*f8e0*/  SHFL.IDX PT, R3, R83, 0x2, 0x181f ;  /* 0x00581f0053037f89 */ /* 0x00862200000e0000 */
[----:B------:R-:W-:Y:S03]  /*f8f0*/  BSSY B1, `(.L_x_1239) ;  /* 0x0000014000017945 */ /* 0x000fe60003800000 */
[----:B----4-:R3:W4:Y:S01]  /*f900*/  SHFL.IDX PT, R11, R82, 0x2, 0x181f ;  /* 0x00581f00520b7f89 */ /* 0x01072200000e0000 */
        /* <DEDUP_REMOVED lines=12> */
[----:B------:R0:W-:Y:S01]  /*f9d0*/  @!P3 ST.E.128 desc[UR48][R4.64], R12 ;  /* 0x0000000c0400b985 */ /* 0x0001e2000c101d30 */
[----:B------:R-:W-:-:S02]  /*f9e0*/  @!P1 LEA.HI.X R9, R88, R3, R85, 0x1, P4 ;  /* 0x0000000358099211 */ /* 0x000fc400020f0c55 */
[----:B------:R-:W-:Y:S01]  /*f9f0*/  @!P0 LEA.HI.X R11, R90, R3, R87, 0x1, P6 ;  /* 0x000000035a0b8211 */ /* 0x000fe200030f0c57 */
[----:B------:R0:W-:Y:S04]  /*fa00*/  @!P2 ST.E.128 desc[UR48][R6.64], R36 ;  /* 0x000000240600a985 */ /* 0x0001e8000c101d30 */
[----:B------:R0:W-:Y:S04]  /*fa10*/  @!P1 ST.E.128 desc[UR48][R8.64], R52 ;  /* 0x0000003408009985 */ /* 0x0001e8000c101d30 */
[----:B------:R0:W-:Y:S02]  /*fa20*/  @!P0 ST.E.128 desc[UR48][R10.64], R68 ;  /* 0x000000440a008985 */ /* 0x0001e4000c101d30 */
.L_x_1240:
[----:B------:R-:W-:Y:S05]  /*fa30*/  BSYNC B1 ;  /* 0x0000000000017941 */ /* 0x000fea0003800000 */
.L_x_1239:
[----:B0-----:R-:W-:Y:S01]  /*fa40*/  VIADD R3, R84, 0x60 ;  /* 0x0000006054037836 */ /* 0x001fe20000000000 */
[----:B--23--:R-:W0:Y:S04]  /*fa50*/  SHFL.IDX PT, R83, R83, 0x3, 0x181f ;  /* 0x00781f0053537f89 */ /* 0x00ce2800000e0000 */
[----:B------:R-:W-:Y:S01]  /*fa60*/  ISETP.GE.AND P0, PT, R3, UR10, PT ;  /* 0x0000000a03007c0c */ /* 0x000fe2000bf06270 */
[----:B----4-:R4:W2:-:S12]  /*fa70*/  SHFL.IDX PT, R11, R82, 0x3, 0x181f ;  /* 0x00781f00520b7f89 */ /* 0x01089800000e0000 */
[----:B----4-:R-:W-:Y:S05]  /*fa80*/  @P0 BRA `(.L_x_1241) ;  /* 0x0000002400500947 */ /* 0x010fea0003800000 */
[----:B------:R-:W-:Y:S02]  /*fa90*/  ULDC UR4, c[0x0][0xac8] ;  /* 0x0002b20000047ab9 */ /* 0x000fe40000000800 */
[----:B------:R-:W-:Y:S02]  /*faa0*/  ISETP.GE.AND P3, PT, R0, UR4, PT ;  /* 0x0000000400007c0c */ /* 0x000fe4000bf66270 */
[----:B------:R-:W-:Y:S02]  /*fab0*/  ISETP.GE.AND P4, PT, R86, UR4, PT ;  /* 0x0000000456007c0c */ /* 0x000fe4000bf86270 */
[----:B------:R-:W-:-:S09]  /*fac0*/  ISETP.GE.AND P5, PT, R88, UR4, PT ;  /* 0x0000000458007c0c */ /* 0x000fd2000bfa6270 */
[-C--:B--2---:R-:W-:Y:S02]  /*fad0*/  @!P3 LEA R4, P0, R0, R11.reuse, 0x1 ;  /* 0x0000000b0004b211 */ /* 0x084fe400078008ff */
[-C--:B------:R-:W-:Y:S02]  /*fae0*/  @!P4 LEA R6, P1, R86, R11.reuse, 0x1 ;  /* 0x0000000b5606c211 */ /* 0x080fe400078208ff */
[----:B------:R-:W-:Y:S02]  /*faf0*/  @!P5 LEA R8, P2, R88, R11, 0x1 ;  /* 0x0000000b5808d211 */ /* 0x000fe400078408ff */
[-C--:B0-----:R-:W-:Y:S02]  /*fb00*/  @!P3 LEA.HI.X R5, R0, R83.reuse, R91, 0x1, P0 ;  /* 0x000000530005b211 */ /* 0x081fe400000f0c5b */
[-C--:B------:R-:W-:Y:S02]  /*fb10*/  @!P4 LEA.HI.X R7, R86, R83.reuse, R89, 0x1, P1 ;  /* 0x000000535607c211 */ /* 0x080fe400008f0c59 */
[----:B------:R-:W-:Y:S01]  /*fb20*/  @!P5 LEA.HI.X R9, R88, R83, R85, 0x1, P2 ;  /* 0x000000535809d211 */ /* 0x000fe200010f0c55 */
[----:B------:R4:W-:Y:S01]  /*fb30*/  @!P3 ST.E.128 desc[UR48][R4.64], R24 ;  /* 0x000000180400b985 */ /* 0x0009e2000c101d30 */
[----:B------:R-:W-:-:S03]  /*fb40*/  ISETP.GE.AND P0, PT, R90, UR4, PT ;  /* 0x000000045a007c0c */ /* 0x000fc6000bf06270 */
[----:B------:R4:W-:Y:S04]  /*fb50*/  @!P4 ST.E.128 desc[UR48][R6.64], R40 ;  /* 0x000000280600c985 */ /* 0x0009e8000c101d30 */
[----:B------:R4:W-:Y:S06]  /*fb60*/  @!P5 ST.E.128 desc[UR48][R8.64], R56 ;  /* 0x000000380800d985 */ /* 0x0009ec000c101d30 */
[----:B------:R-:W-:Y:S05]  /*fb70*/  @P0 BRA `(.L_x_1241) ;  /* 0x0000002400140947 */ /* 0x000fea0003800000 */
[----:B----4-:R-:W-:-:S04]  /*fb80*/  LEA R4, P0, R90, R11, 0x1 ;  /* 0x0000000b5a047211 */ /* 0x010fc800078008ff */
[----:B------:R-:W-:-:S05]  /*fb90*/  LEA.HI.X R5, R90, R83, R87, 0x1, P0 ;  /* 0x000000535a057211 */ /* 0x000fca00000f0c57 */
[----:B------:R0:W-:Y:S01]  /*fba0*/  ST.E.128 desc[UR48][R4.64], R72 ;  /* 0x0000004804007985 */ /* 0x0001e2000c101d30 */
[----:B------:R-:W-:Y:S05]  /*fbb0*/  BRA `(.L_x_1241) ;  /* 0x0000002400047947 */ /* 0x000fea0003800000 */
.L_x_1234:
[----:B------:R-:W-:Y:S01]  /*fbc0*/  ULDC.64 UR14, c[0x0][0xb08] ;  /* 0x0002c200000e7ab9 */ /* 0x000fe20000000a00 */
[----:B------:R-:W-:Y:S01]  /*fbd0*/  IMAD.MOV.U32 R3, RZ, RZ, R80 ;  /* 0x000000ffff037224 */ /* 0x000fe200078e0050 */
[----:B------:R-:W-:Y:S01]  /*fbe0*/  UIMAD UR11, UR16, UR14, URZ ;  /* 0x0000000e100b72a4 */ /* 0x000fe2000f8e023f */
[----:B------:R-:W-:Y:S01]  /*fbf0*/  ISETP.GE.AND P0, PT, R79, UR10, PT ;  /* 0x0000000a4f007c0c */ /* 0x000fe2000bf06270 */
[----:B------:R-:W-:Y:S01]  /*fc00*/  UIMAD.WIDE.U32 UR8, UR4, UR14, URZ ;  /* 0x0000000e040872a5 */ /* 0x000fe2000f8e003f */
[----:B------:R-:W-:Y:S01]  /*fc10*/  BSSY B1, `(.L_x_1242) ;  /* 0x00000bd000017945 */ /* 0x000fe20003800000 */
[----:B------:R-:W-:Y:S01]  /*fc20*/  UIMAD UR11, UR4, UR15, UR11 ;  /* 0x0000000f040b72a4 */ /* 0x000fe2000f8e020b */
[----:B------:R-:W-:Y:S01]  /*fc30*/  SHF.R.S32.HI R81, RZ, 0x1f, R208 ;  /* 0x0000001fff517819 */ /* 0x000fe200000114d0 */
[----:B------:R-:W-:Y:S01]  /*fc40*/  USHF.R.S32.HI UR4, URZ, 0x1f, UR12 ;  /* 0x0000001f3f047899 */ /* 0x000fe2000801140c */
[----:B------:R-:W-:Y:S01]  /*fc50*/  SHF.R.S32.HI R82, RZ, 0x1f, R209 ;  /* 0x0000001fff527819 */ /* 0x000fe200000114d1 */
[----:B------:R-:W-:Y:S01]  /*fc60*/  UIADD3 UR9, UR9, UR11, URZ ;  /* 0x0000000b09097290 */ /* 0x000fe2000fffe03f */
[----:B------:R-:W-:Y:S01]  /*fc70*/  SHF.R.S32.HI R83, RZ, 0x1f, R210 ;  /* 0x0000001fff537819 */ /* 0x000fe200000114d2 */
[----:B------:R-:W-:Y:S01]  /*fc80*/  ULDC.64 UR14, c[0x0][0xb38] ;  /* 0x0002ce00000e7ab9 */ /* 0x000fe20000000a00 */
[----:B------:R-:W-:Y:S01]  /*fc90*/  ULDC.64 UR16, c[0x0][0xb40] ;  /* 0x0002d00000107ab9 */ /* 0x000fe20000000a00 */
[----:B------:R-:W-:Y:S01]  /*fca0*/  UIMAD.WIDE.U32 UR8, UR53, UR14, UR8 ;  /* 0x0000000e350872a5 */ /* 0x000fe2000f8e0008 */
[----:B------:R-:W-:Y:S01]  /*fcb0*/  SHF.R.S32.HI R84, RZ, 0x1f, R211 ;  /* 0x0000001fff547819 */ /* 0x000fe200000114d3 */
[----:B------:R-:W-:Y:S01]  /*fcc0*/  UIMAD UR4, UR4, UR16, URZ ;  /* 0x00000010040472a4 */ /* 0x000fe2000f8e023f */
[----:B------:R-:W-:Y:S01]  /*fcd0*/  SHF.R.S32.HI R85, RZ, 0x1f, R212 ;  /* 0x0000001fff557819 */ /* 0x000fe200000114d4 */
[----:B------:R-:W-:Y:S01]  /*fce0*/  UIMAD UR9, UR53, UR15, UR9 ;  /* 0x0000000f350972a4 */ /* 0x000fe2000f8e0209 */
[----:B------:R-:W-:Y:S01]  /*fcf0*/  SHF.R.S32.HI R86, RZ, 0x1f, R213 ;  /* 0x0000001fff567819 */ /* 0x000fe200000114d5 */
[----:B------:R-:W-:Y:S01]  /*fd00*/  UIMAD UR4, UR12, UR17, UR4 ;  /* 0x000000110c0472a4 */ /* 0x000fe2000f8e0204 */
[----:B------:R-:W-:Y:S01]  /*fd10*/  SHF.R.S32.HI R87, RZ, 0x1f, R214 ;  /* 0x0000001fff577819 */ /* 0x000fe200000114d6 */
[----:B------:R-:W-:Y:S01]  /*fd20*/  UIMAD.WIDE.U32 UR12, UR12, UR16, UR8 ;  /* 0x000000100c0c72a5 */ /* 0x000fe2000f8e0008 */
[----:B------:R-:W-:Y:S01]  /*fd30*/  SHF.R.S32.HI R88, RZ, 0x1f, R215 ;  /* 0x0000001fff587819 */ /* 0x000fe200000114d7 */
[----:B------:R-:W-:Y:S01]  /*fd40*/  ULDC.64 UR14, c[0x0][0xb48] ;  /* 0x0002d200000e7ab9 */ /* 0x000fe20000000a00 */
[----:B------:R-:W-:Y:S01]  /*fd50*/  @UP2 ULDC UR8, c[0x0][0xbec] ;  /* 0x0002fb0000082ab9 */ /* 0x000fe20000000800 */
[----:B------:R-:W-:Y:S01]  /*fd60*/  UIADD3 UR9, UR13, UR4, URZ ;  /* 0x000000040d097290 */ /* 0x000fe2000fffe03f */
[----:B------:R-:W-:Y:S01]  /*fd70*/  @P1 IMAD.HI.U32 R0, R80, UR8, RZ ;  /* 0x0000000850001c27 */ /* 0x000fe2000f8e00ff */
[----:B------:R-:W-:Y:S01]  /*fd80*/  UIADD3 UR7, UR7, 0x28420, URZ ;  /* 0x0002842007077890 */ /* 0x000fe2000fffe03f */
[----:B------:R-:W-:Y:S01]  /*fd90*/  SHF.R.S32.HI R89, RZ, 0x1f, R2 ;  /* 0x0000001fff597819 */ /* 0x000fe20000011402 */
[----:B------:R-:W-:Y:S01]  /*fda0*/  @UP2 ULDC UR4, c[0x0][0xbf0] ;  /* 0x0002fc0000042ab9 */ /* 0x000fe20000000800 */
[----:B------:R-:W-:Y:S01]  /*fdb0*/  UMOV UR8, UR12 ;  /* 0x0000000c00087c82 */ /* 0x000fe20008000000 */
[----:B------:R-:W-:Y:S01]  /*fdc0*/  @P1 SHF.R.U32.HI R3, RZ, UR4, R0 ;  /* 0x00000004ff031c19 */ /* 0x000fe20008011600 */
[----:B------:R-:W-:Y:S01]  /*fdd0*/  UIMAD.WIDE.U32 UR8, UR55, UR14, UR8 ;  /* 0x0000000e370872a5 */ /* 0x000fe2000f8e0008 */
[----:B------:R-:W-:-:S02]  /*fde0*/  ULDC.64 UR12, c[0x0][0xb30] ;  /* 0x0002cc00000c7ab9 */ /* 0x000fc40000000a00 */
[--C-:B------:R-:W-:Y:S01]  /*fdf0*/  SHF.R.S32.HI R0, RZ, 0x1f, R3.reuse ;  /* 0x0000001fff007819 */ /* 0x100fe20000011403 */
[----:B------:R-:W-:Y:S01]  /*fe00*/  IMAD.MOV R75, RZ, RZ, -R3 ;  /* 0x000000ffff4b7224 */ /* 0x000fe200078e0a03 */
[----:B------:R-:W-:Y:S02]  /*fe10*/  UIMAD UR55, UR55, UR15, UR9 ;  /* 0x0000000f373772a4 */ /* 0x000fe4000f8e0209 */
[----:B------:R-:W-:Y:S01]  /*fe20*/  IMAD.U32 R73, RZ, RZ, UR9 ;  /* 0x00000009ff497e24 */ /* 0x000fe2000f8e00ff */
[----:B------:R-:W-:Y:S01]  /*fe30*/  UPRMT UR7, URZ, 0x654, UR7 ;  /* 0x000006543f077896 */ /* 0x000fe20008000007 */
[----:B------:R-:W-:Y:S02]  /*fe40*/  IMAD R75, R75, UR20, R80 ;  /* 0x000000144b4b7c24 */ /* 0x000fe4000f8e0250 */
[----:B------:R-:W-:Y:S02]  /*fe50*/  IMAD R0, R0, UR12, RZ ;  /* 0x0000000c00007c24 */ /* 0x000fe4000f8e02ff */
[----:B------:R-:W-:Y:S01]  /*fe60*/  IMAD.U32 R72, RZ, RZ, UR8 ;  /* 0x00000008ff487e24 */ /* 0x000fe2000f8e00ff */
[----:B------:R-:W-:Y:S01]  /*fe70*/  ULDC.64 UR8, c[0x0][0xb28] ;  /* 0x0002ca0000087ab9 */ /* 0x000fe20000000a00 */
[----:B------:R-:W-:-:S02]  /*fe80*/  IMAD.U32 R73, RZ, RZ, UR55 ;  /* 0x00000037ff497e24 */ /* 0x000fc4000f8e00ff */
[C---:B------:R-:W-:Y:S01]  /*fe90*/  IMAD R77, R3.reuse, UR13, R0 ;  /* 0x0000000d034d7c24 */ /* 0x040fe2000f8e0200 */
[----:B------:R-:W-:Y:S01]  /*fea0*/  SHF.R.S32.HI R0, RZ, 0x1f, R75 ;  /* 0x0000001fff007819 */ /* 0x000fe2000001144b */
[----:B------:R-:W-:Y:S01]  /*feb0*/  IMAD.WIDE.U32 R72, R3, UR12, R72 ;  /* 0x0000000c03487c25 */ /* 0x000fe2000f8e0048 */
[----:B------:R-:W-:Y:S03]  /*fec0*/  SYNCS.ARRIVE.TRANS64.RED.A1T0 RZ, [UR7], RZ ;  /* 0x000000ffffff79a7 */ /* 0x000fe60008100407 */
[----:B------:R-:W-:Y:S02]  /*fed0*/  IMAD R0, R0, UR8, RZ ;  /* 0x0000000800007c24 */ /* 0x000fe4000f8e02ff */
[----:B------:R-:W-:Y:S02]  /*fee0*/  IMAD.IADD R73, R73, 0x1, R77 ;  /* 0x0000000149497824 */ /* 0x000fe400078e024d */
[----:B------:R-:W-:-:S02]  /*fef0*/  IMAD R3, R75, UR9, R0 ;  /* 0x000000094b037c24 */ /* 0x000fc4000f8e0200 */
[----:B------:R-:W-:Y:S01]  /*ff00*/  IMAD.WIDE.U32 R72, R75, UR8, R72 ;  /* 0x000000084b487c25 */ /* 0x000fe2000f8e0048 */
[----:B------:R-:W-:-:S03]  /*ff10*/  ULDC.64 UR8, c[0x0][0xb00] ;  /* 0x0002c00000087ab9 */ /* 0x000fc60000000a00 */
[----:B------:R-:W-:Y:S01]  /*ff20*/  IMAD.IADD R3, R73, 0x1, R3 ;  /* 0x0000000149037824 */ /* 0x000fe200078e0203 */
[----:B------:R-:W-:-:S04]  /*ff30*/  LEA R0, P1, R72, UR8, 0x2 ;  /* 0x0000000848007c11 */ /* 0x000fc8000f8210ff */
[----:B------:R-:W-:Y:S01]  /*ff40*/  LEA.HI.X R3, R72, UR9, R3, 0x2, P1 ;  /* 0x0000000948037c11 */ /* 0x000fe200088f1403 */
[----:B------:R0:W1:Y:S04]  /*ff50*/  SHFL.IDX PT, R77, R0, RZ, 0x1c1f ;  /* 0x001c1fff004d7589 */ /* 0x00006800000e0000 */
[----:B------:R0:W2:Y:S01]  /*ff60*/  SHFL.IDX PT, R78, R3, RZ, 0x1c1f ;  /* 0x001c1fff034e7589 */ /* 0x0000a200000e0000 */
[----:B------:R-:W-:Y:S05]  /*ff70*/  @P0 BRA `(.L_x_1243) ;  /* 0x0000000800180947 */ /* 0x000fea0003800000 */
[----:B------:R-:W-:Y:S02]  /*ff80*/  ULDC UR4, c[0x0][0xac8] ;  /* 0x0002b20000047ab9 */ /* 0x000fe40000000800 */
[----:B------:R-:W-:Y:S02]  /*ff90*/  ISETP.GE.AND P2, PT, R2, UR4, PT ;  /* 0x0000000402007c0c */ /* 0x000fe4000bf46270 */
[----:B------:R-:W-:Y:S02]  /*ffa0*/  ISETP.GE.AND P1, PT, R215, UR4, PT ;  /* 0x00000004d7007c0c */ /* 0x000fe4000bf26270 */
[----:B------:R-:W-:Y:S02]  /*ffb0*/  ISETP.GE.AND P3, PT, R214, UR4, PT ;  /* 0x00000004d6007c0c */ /* 0x000fe4000bf66270 */
[----:B------:R-:W-:-:S07]  /*ffc0*/  ISETP.GE.AND P0, PT, R213, UR4, PT ;  /* 0x00000004d5007c0c */ /* 0x000fce000bf06270 */
[CC--:B-1----:R-:W-:Y:S02]  /*ffd0*/  @!P2 LEA R72, P4, R2.reuse, R77.reuse, 0x2 ;  /* 0x0000004d0248a211 */ /* 0x0c2fe400078810ff */
[C---:B------:R-:W-:Y:S02]  /*ffe0*/  @!P1 LEA R74, P5, R215.reuse, R77, 0x2 ;  /* 0x0000004dd74a9211 */ /* 0x040fe400078a10ff */
[-C--:B--2---:R-:W-:Y:S02]  /*fff0*/  @!P2 LEA.HI.X R73, R2, R78.reuse, R89, 0x2, P4 ;  /* 0x0000004e0249a211 */ /* 0x084fe400020f1459 */
[----:B------:R-:W-:Y:S02]  /*10000*/  @!P1 LEA.HI.X R75, R215, R78, R88, 0x2, P5 ;  /* 0x0000004ed74b9211 */ /* 0x000fe400028f1458 */
[----:B------:R-:W-:Y:S01]  /*10010*/  ISETP.GE.AND P4, PT, R212, UR4, PT ;  /* 0x00000004d4007c0c */ /* 0x000fe2000bf86270 */
[----:B------:R1:W-:Y:S04]  /*10020*/  @!P2 ST.E.64 desc[UR48][R72.64], R8 ;  /* 0x000000084800a985 */ /* 0x0003e8000c101b30 */
[----:B------:R2:W-:Y:S01]  /*10030*/  @!P1 ST.E.64 desc[UR48][R74.64], R10 ;  /* 0x0000000a4a009985 */ /* 0x0005e2000c101b30 */
[----:B------:R-:W-:-:S02]  /*10040*/  ISETP.GE.AND P1, PT, R211, UR4, PT ;  /* 0x00000004d3007c0c */ /* 0x000fc4000bf26270 */
[----:B-1----:R-:W-:-:S05]  /*10050*/  @!P3 LEA R8, P2, R214, R77, 0x2 ;  /* 0x0000004dd608b211 */ /* 0x002fca00078410ff */
[-C--:B------:R-:W-:Y:S02]  /*10060*/  @!P4 LEA R72, P5, R212, R77.reuse, 0x2 ;  /* 0x0000004dd448c211 */ /* 0x080fe400078a10ff */
[C---:B--2---:R-:W-:Y:S02]  /*10070*/  @!P0 LEA R10, P6, R213.reuse, R77, 0x2 ;  /* 0x0000004dd50a8211 */ /* 0x044fe400078c10ff */
[-C--:B------:R-:W-:Y:S02]  /*10080*/  @!P3 LEA.HI.X R9, R214, R78.reuse, R87, 0x2, P2 ;  /* 0x0000004ed609b211 */ /* 0x080fe400010f1457 */
[-C--:B------:R-:W-:Y:S02]  /*10090*/  @!P0 LEA.HI.X R11, R213, R78.reuse, R86, 0x2, P6 ;  /* 0x0000004ed50b8211 */ /* 0x080fe400030f1456 */
[----:B------:R-:W-:Y:S01]  /*100a0*/  ISETP.GE.AND P2, PT, R210, UR4, PT ;  /* 0x00000004d2007c0c */ /* 0x000fe2000bf46270 */
[----:B------:R1:W-:Y:S01]  /*100b0*/  @!P3 ST.E.64 desc[UR48][R8.64], R20 ;  /* 0x000000140800b985 */ /* 0x0003e2000c101b30 */
[----:B------:R-:W-:-:S02]  /*100c0*/  @!P4 LEA.HI.X R73, R212, R78, R85, 0x2, P5 ;  /* 0x0000004ed449c211 */ /* 0x000fc400028f1455 */
[----:B------:R-:W-:Y:S01]  /*100d0*/  ISETP.GE.AND P3, PT, R209, UR4, PT ;  /* 0x00000004d1007c0c */ /* 0x000fe2000bf66270 */
[----:B------:R2:W-:Y:S04]  /*100e0*/  @!P0 ST.E.64 desc[UR48][R10.64], R24 ;  /* 0x000000180a008985 */ /* 0x0005e8000c101b30 */
[----:B------:R-:W-:Y:S01]  /*100f0*/  @!P4 ST.E.64 desc[UR48][R72.64], R30 ;  /* 0x0000001e4800c985 */ /* 0x000fe2000c101b30 */
[----:B------:R-:W-:Y:S02]  /*10100*/  ISETP.GE.AND P4, PT, R208, UR4, PT ;  /* 0x00000004d0007c0c */ /* 0x000fe4000bf86270 */
[----:B-1----:R-:W-:-:S05]  /*10110*/  @!P1 LEA R8, P0, R211, R77, 0x2 ;  /* 0x0000004dd3089211 */ /* 0x002fca00078010ff */
[-C--:B------:R-:W-:Y:S02]  /*10120*/  @!P3 LEA R20, P5, R209, R77.reuse, 0x2 ;  /* 0x0000004dd114b211 */ /* 0x080fe400078a10ff */
[-C--:B------:R-:W-:Y:S02]  /*10130*/  @!P1 LEA.HI.X R9, R211, R78.reuse, R84, 0x2, P0 ;  /* 0x0000004ed3099211 */ /* 0x080fe400000f1454 */
[----:B--2---:R-:W-:Y:S02]  /*10140*/  @!P2 LEA R10, P6, R210, R77, 0x2 ;  /* 0x0000004dd20aa211 */ /* 0x004fe400078c10ff */
[----:B------:R-:W-:Y:S01]  /*10150*/  ISETP.GE.AND P0, PT, R207, UR4, PT ;  /* 0x00000004cf007c0c */ /* 0x000fe2000bf06270 */
[----:B------:R1:W-:Y:S01]  /*10160*/  @!P1 ST.E.64 desc[UR48][R8.64], R32 ;  /* 0x0000002008009985 */ /* 0x0003e2000c101b30 */
[----:B------:R-:W-:Y:S02]  /*10170*/  ISETP.GE.AND P1, PT, R206, UR4, PT ;  /* 0x00000004ce007c0c */ /* 0x000fe4000bf26270 */
[----:B------:R-:W-:-:S02]  /*10180*/  @!P2 LEA.HI.X R11, R210, R78, R83, 0x2, P6 ;  /* 0x0000004ed20ba211 */ /* 0x000fc400030f1453 */
[----:B------:R-:W-:-:S03]  /*10190*/  @!P3 LEA.HI.X R21, R209, R78, R82, 0x2, P5 ;  /* 0x0000004ed115b211 */ /* 0x000fc600028f1452 */
[----:B------:R2:W-:Y:S01]  /*101a0*/  @!P2 ST.E.64 desc[UR48][R10.64], R38 ;  /* 0x000000260a00a985 */ /* 0x0005e2000c101b30 */
[----:B------:R-:W-:-:S03]  /*101b0*/  ISETP.GE.AND P2, PT, R205, UR4, PT ;  /* 0x00000004cd007c0c */ /* 0x000fc6000bf46270 */
[----:B------:R3:W-:Y:S01]  /*101c0*/  @!P3 ST.E.64 desc[UR48][R20.64], R40 ;  /* 0x000000281400b985 */ /* 0x0007e2000c101b30 */
[----:B------:R-:W-:Y:S02]  /*101d0*/  ISETP.GE.AND P3, PT, R204, UR4, PT ;  /* 0x00000004cc007c0c */ /* 0x000fe4000bf66270 */
[----:B-1----:R-:W-:-:S04]  /*101e0*/  @!P4 LEA R8, P5, R208, R77, 0x2 ;  /* 0x0000004dd008c211 */ /* 0x002fc800078a10ff */
[----:B------:R-:W-:Y:S02]  /*101f0*/  @!P4 LEA.HI.X R9, R208, R78, R81, 0x2, P5 ;  /* 0x0000004ed009c211 */ /* 0x000fe400028f1451 */
[----:B--2---:R-:W-:-:S03]  /*10200*/  @!P0 LEA R10, P6, R207, R77, 0x2 ;  /* 0x0000004dcf0a8211 */ /* 0x004fc600078c10ff */
[----:B------:R1:W-:Y:S01]  /*10210*/  @!P4 ST.E.64 desc[UR48][R8.64], R46 ;  /* 0x0000002e0800c985 */ /* 0x0003e2000c101b30 */
[----:B------:R-:W-:Y:S02]  /*10220*/  ISETP.GE.AND P4, PT, R203, UR4, PT ;  /* 0x00000004cb007c0c */ /* 0x000fe4000bf86270 */
[C---:B---3--:R-:W-:Y:S02]  /*10230*/  @!P1 LEA R20, P5, R206.reuse, R77, 0x2 ;  /* 0x0000004dce149211 */ /* 0x048fe400078a10ff */
[-C--:B------:R-:W-:Y:S02]  /*10240*/  @!P0 LEA.HI.X R11, R207, R78.reuse, R237, 0x2, P6 ;  /* 0x0000004ecf0b8211 */ /* 0x080fe400030f14ed */
[----:B------:R-:W-:-:S03]  /*10250*/  @!P1 LEA.HI.X R21, R206, R78, R236, 0x2, P5 ;  /* 0x0000004ece159211 */ /* 0x000fc600028f14ec */
[----:B------:R2:W-:Y:S01]  /*10260*/  @!P0 ST.E.64 desc[UR48][R10.64], R48 ;  /* 0x000000300a008985 */ /* 0x0005e2000c101b30 */
[----:B-1----:R-:W-:-:S03]  /*10270*/  @!P2 LEA R8, P0, R205, R77, 0x2 ;  /* 0x0000004dcd08a211 */ /* 0x002fc600078010ff */
[----:B------:R1:W-:Y:S01]  /*10280*/  @!P1 ST.E.64 desc[UR48][R20.64], R54 ;  /* 0x0000003614009985 */ /* 0x0003e2000c101b30 */
[----:B------:R-:W-:Y:S02]  /*10290*/  ISETP.GE.AND P1, PT, R202, UR4, PT ;  /* 0x00000004ca007c0c */ /* 0x000fe4000bf26270 */
[----:B------:R-:W-:Y:S02]  /*102a0*/  @!P2 LEA.HI.X R9, R205, R78, R235, 0x2, P0 ;  /* 0x0000004ecd09a211 */ /* 0x000fe400000f14eb */
[----:B------:R-:W-:-:S03]  /*102b0*/  ISETP.GE.AND P0, PT, R201, UR4, PT ;  /* 0x00000004c9007c0c */ /* 0x000fc6000bf06270 */
[----:B------:R3:W-:Y:S01]  /*102c0*/  @!P2 ST.E.64 desc[UR48][R8.64], R56 ;  /* 0x000000380800a985 */ /* 0x0007e2000c101b30 */
[-C--:B--2---:R-:W-:Y:S02]  /*102d0*/  @!P3 LEA R10, P6, R204, R77.reuse, 0x2 ;  /* 0x0000004dcc0ab211 */ /* 0x084fe400078c10ff */
[----:B------:R-:W-:Y:S02]  /*102e0*/  ISETP.GE.AND P2, PT, R200, UR4, PT ;  /* 0x00000004c8007c0c */ /* 0x000fe4000bf46270 */
[----:B------:R-:W-:Y:S02]  /*102f0*/  @!P3 LEA.HI.X R11, R204, R78, R234, 0x2, P6 ;  /* 0x0000004ecc0bb211 */ /* 0x000fe400030f14ea */
[----:B-1----:R-:W-:-:S03]  /*10300*/  @!P4 LEA R20, P5, R203, R77, 0x2 ;  /* 0x0000004dcb14c211 */ /* 0x002fc600078a10ff */
[----:B------:R1:W-:Y:S01]  /*10310*/  @!P3 ST.E.64 desc[UR48][R10.64], R62 ;  /* 0x0000003e0a00b985 */ /* 0x0003e2000c101b30 */
[-C--:B------:R-:W-:Y:S02]  /*10320*/  @!P4 LEA.HI.X R21, R203, R78.reuse, R233, 0x2, P5 ;  /* 0x0000004ecb15c211 */ /* 0x080fe400028f14e9 */
[----:B------:R-:W-:Y:S02]  /*10330*/  ISETP.GE.AND P3, PT, R199, UR4, PT ;  /* 0x00000004c7007c0c */ /* 0x000fe4000bf66270 */
[-C--:B---3--:R-:W-:Y:S01]  /*10340*/  @!P1 LEA R8, P5, R202, R77.reuse, 0x2 ;  /* 0x0000004dca089211 */ /* 0x088fe200078a10ff */
[----:B------:R2:W-:Y:S01]  /*10350*/  @!P4 ST.E.64 desc[UR48][R20.64], R64 ;  /* 0x000000401400c985 */ /* 0x0005e2000c101b30 */
[----:B------:R-:W-:Y:S02]  /*10360*/  ISETP.GE.AND P4, PT, R198, UR4, PT ;  /* 0x00000004c6007c0c */ /* 0x000fe4000bf86270 */
[----:B------:R-:W-:Y:S02]  /*10370*/  @!P1 LEA.HI.X R9, R202, R78, R232, 0x2, P5 ;  /* 0x0000004eca099211 */ /* 0x000fe400028f14e8 */
[----:B-1----:R-:W-:-:S03]  /*10380*/  @!P0 LEA R10, P6, R201, R77, 0x2 ;  /* 0x0000004dc90a8211 */ /* 0x002fc600078c10ff */
[----:B------:R1:W-:Y:S01]  /*10390*/  @!P1 ST.E.64 desc[UR48][R8.64], R70 ;  /* 0x0000004608009985 */ /* 0x0003e2000c101b30 */
[----:B------:R-:W-:Y:S02]  /*103a0*/  ISETP.GE.AND P1, PT, R197, UR4, PT ;  /* 0x00000004c5007c0c */ /* 0x000fe4000bf26270 */
[----:B------:R-:W-:Y:S02]  /*103b0*/  @!P0 LEA.HI.X R11, R201, R78, R231, 0x2, P6 ;  /* 0x0000004ec90b8211 */ /* 0x000fe400030f14e7 */
[----:B--2---:R-:W-:-:S03]  /*103c0*/  @!P2 LEA R20, P5, R200, R77, 0x2 ;  /* 0x0000004dc814a211 */ /* 0x004fc600078a10ff */
[----:B------:R2:W-:Y:S01]  /*103d0*/  @!P0 ST.E.64 desc[UR48][R10.64], R92 ;  /* 0x0000005c0a008985 */ /* 0x0005e2000c101b30 */
[----:B------:R-:W-:-:S05]  /*103e0*/  @!P2 LEA.HI.X R21, R200, R78, R230, 0x2, P5 ;  /* 0x0000004ec815a211 */ /* 0x000fca00028f14e6 */
[----:B------:R3:W-:Y:S01]  /*103f0*/  @!P2 ST.E.64 desc[UR48][R20.64], R102 ;  /* 0x000000661400a985 */ /* 0x0007e2000c101b30 */
[CC--:B-1----:R-:W-:Y:S02]  /*10400*/  @!P3 LEA R8, P0, R199.reuse, R77.reuse, 0x2 ;  /* 0x0000004dc708b211 */ /* 0x0c2fe400078010ff */
[----:B------:R-:W-:Y:S02]  /*10410*/  ISETP.GE.AND P2, PT, R196, UR4, PT ;  /* 0x00000004c4007c0c */ /* 0x000fe4000bf46270 */
[----:B------:R-:W-:Y:S02]  /*10420*/  @!P3 LEA.HI.X R9, R199, R78, R229, 0x2, P0 ;  /* 0x0000004ec709b211 */ /* 0x000fe400000f14e5 */
[----:B------:R-:W-:Y:S02]  /*10430*/  ISETP.GE.AND P0, PT, R195, UR4, PT ;  /* 0x00000004c3007c0c */ /* 0x000fe4000bf06270 */
[----:B--2---:R-:W-:Y:S01]  /*10440*/  @!P4 LEA R10, P6, R198, R77, 0x2 ;  /* 0x0000004dc60ac211 */ /* 0x004fe200078c10ff */
[----:B------:R1:W-:Y:S01]  /*10450*/  @!P3 ST.E.64 desc[UR48][R8.64], R104 ;  /* 0x000000680800b985 */ /* 0x0003e2000c101b30 */
[----:B------:R-:W-:-:S02]  /*10460*/  ISETP.GE.AND P3, PT, R194, UR4, PT ;  /* 0x00000004c2007c0c */ /* 0x000fc4000bf66270 */
[----:B------:R-:W-:Y:S02]  /*10470*/  @!P4 LEA.HI.X R11, R198, R78, R228, 0x2, P6 ;  /* 0x0000004ec60bc211 */ /* 0x000fe400030f14e4 */
[----:B---3--:R-:W-:-:S03]  /*10480*/  @!P1 LEA R20, P5, R197, R77, 0x2 ;  /* 0x0000004dc5149211 */ /* 0x008fc600078a10ff */
[----:B------:R2:W-:Y:S01]  /*10490*/  @!P4 ST.E.64 desc[UR48][R10.64], R110 ;  /* 0x0000006e0a00c985 */ /* 0x0005e2000c101b30 */
[-C--:B------:R-:W-:Y:S02]  /*104a0*/  @!P1 LEA.HI.X R21, R197, R78.reuse, R227, 0x2, P5 ;  /* 0x0000004ec5159211 */ /* 0x080fe400028f14e3 */
[CC--:B------:R-:W-:Y:S02]  /*104b0*/  @!P2 LEA R24, P4, R196.reuse, R77.reuse, 0x2 ;  /* 0x0000004dc418a211 */ /* 0x0c0fe400078810ff */
[----:B------:R-:W-:Y:S01]  /*104c0*/  @!P0 LEA R32, P6, R195, R77, 0x2 ;  /* 0x0000004dc3208211 */ /* 0x000fe200078c10ff */
[----:B------:R3:W-:Y:S01]  /*104d0*/  @!P1 ST.E.64 desc[UR48][R20.64], R112 ;  /* 0x0000007014009985 */ /* 0x0007e2000c101b30 */
[----:B------:R-:W-:Y:S02]  /*104e0*/  ISETP.GE.AND P1, PT, R193, UR4, PT ;  /* 0x00000004c1007c0c */ /* 0x000fe4000bf26270 */
[----:B------:R-:W-:Y:S02]  /*104f0*/  @!P2 LEA.HI.X R25, R196, R78, R226, 0x2, P4 ;  /* 0x0000004ec419a211 */ /* 0x000fe400020f14e2 */
[----:B------:R-:W-:-:S02]  /*10500*/  ISETP.GE.AND P4, PT, R192, UR4, PT ;  /* 0x00000004c0007c0c */ /* 0x000fc4000bf86270 */
[-C--:B------:R-:W-:Y:S01]  /*10510*/  @!P0 LEA.HI.X R33, R195, R78.reuse, R225, 0x2, P6 ;  /* 0x0000004ec3218211 */ /* 0x080fe200030f14e1 */
[----:B------:R-:W-:Y:S01]  /*10520*/  @!P2 ST.E.64 desc[UR48][R24.64], R118 ;  /* 0x000000761800a985 */ /* 0x000fe2000c101b30 */
[----:B------:R-:W-:Y:S02]  /*10530*/  ISETP.GE.AND P2, PT, R23, UR4, PT ;  /* 0x0000000417007c0c */ /* 0x000fe4000bf46270 */
[CC--:B------:R-:W-:Y:S01]  /*10540*/  @!P3 LEA R30, P5, R194.reuse, R77.reuse, 0x2 ;  /* 0x0000004dc21eb211 */ /* 0x0c0fe200078a10ff */
[----:B------:R4:W-:Y:S02]  /*10550*/  @!P0 ST.E.64 desc[UR48][R32.64], R120 ;  /* 0x0000007820008985 */ /* 0x0009e4000c101b30 */
[C---:B-1----:R-:W-:Y:S02]  /*10560*/  @!P1 LEA R8, P0, R193.reuse, R77, 0x2 ;  /* 0x0000004dc1089211 */ /* 0x042fe400078010ff */
[-C--:B------:R-:W-:Y:S02]  /*10570*/  @!P3 LEA.HI.X R31, R194, R78.reuse, R224, 0x2, P5 ;  /* 0x0000004ec21fb211 */ /* 0x080fe400028f14e0 */
[----:B------:R-:W-:-:S02]  /*10580*/  @!P1 LEA.HI.X R9, R193, R78, R223, 0x2, P0 ;  /* 0x0000004ec1099211 */ /* 0x000fc400000f14df */
[----:B------:R-:W-:Y:S01]  /*10590*/  ISETP.GE.AND P0, PT, R22, UR4, PT ;  /* 0x0000000416007c0c */ /* 0x000fe2000bf06270 */
[----:B------:R1:W-:Y:S01]  /*105a0*/  @!P3 ST.E.64 desc[UR48][R30.64], R126 ;  /* 0x0000007e1e00b985 */ /* 0x0003e2000c101b30 */
[CC--:B--2---:R-:W-:Y:S02]  /*105b0*/  @!P4 LEA R10, P3, R192.reuse, R77.reuse, 0x2 ;  /* 0x0000004dc00ac211 */ /* 0x0c4fe400078610ff */
[C---:B---3--:R-:W-:Y:S01]  /*105c0*/  @!P2 LEA R20, P5, R23.reuse, R77, 0x2 ;  /* 0x0000004d1714a211 */ /* 0x048fe200078a10ff */
[----:B------:R2:W-:Y:S01]  /*105d0*/  @!P1 ST.E.64 desc[UR48][R8.64], R128 ;  /* 0x0000008008009985 */ /* 0x0005e2000c101b30 */
[-C--:B------:R-:W-:Y:S01]  /*105e0*/  @!P4 LEA.HI.X R11, R192, R78.reuse, R222, 0x2, P3 ;  /* 0x0000004ec00bc211 */ /* 0x080fe200018f14de */
[C---:B----4-:R-:W-:Y:S01]  /*105f0*/  VIADD R32, R2.reuse, 0xf0 ;  /* 0x000000f002207836 */ /* 0x050fe20000000000 */
[----:B------:R-:W-:Y:S01]  /*10600*/  @!P2 LEA.HI.X R21, R23, R78, R221, 0x2, P5 ;  /* 0x0000004e1715a211 */ /* 0x000fe200028f14dd */
[----:B------:R-:W-:Y:S01]  /*10610*/  VIADD R33, R2, 0xf8 ;  /* 0x000000f802217836 */ /* 0x000fe20000000000 */
[----:B------:R-:W-:Y:S01]  /*10620*/  ISETP.GE.AND P1, PT, R17, UR4, PT ;  /* 0x0000000411007c0c */ /* 0x000fe2000bf26270 */
[----:B------:R3:W-:Y:S01]  /*10630*/  @!P4 ST.E.64 desc[UR48][R10.64], R134 ;  /* 0x000000860a00c985 */ /* 0x0007e2000c101b30 */
[----:B------:R-:W-:-:S02]  /*10640*/  ISETP.GE.AND P3, PT, R32, UR4, PT ;  /* 0x0000000420007c0c */ /* 0x000fc4000bf66270 */
[----:B------:R-:W-:Y:S01]  /*10650*/  ISETP.GE.AND P5, PT, R19, UR4, PT ;  /* 0x0000000413007c0c */ /* 0x000fe2000bfa6270 */
[----:B------:R4:W-:Y:S01]  /*10660*/  @!P2 ST.E.64 desc[UR48][R20.64], R136 ;  /* 0x000000881400a985 */ /* 0x0009e2000c101b30 */
[-C--:B------:R-:W-:Y:S02]  /*10670*/  @!P0 LEA R24, P2, R22, R77.reuse, 0x2 ;  /* 0x0000004d16188211 */ /* 0x080fe400078410ff */
[----:B------:R-:W-:Y:S02]  /*10680*/  ISETP.GE.AND P4, PT, R18, UR4, PT ;  /* 0x0000000412007c0c */ /* 0x000fe4000bf86270 */
[----:B------:R-:W-:Y:S02]  /*10690*/  @!P0 LEA.HI.X R25, R22, R78, R220, 0x2, P2 ;  /* 0x0000004e16198211 */ /* 0x000fe400010f14dc */
[----:B------:R-:W-:Y:S02]  /*106a0*/  ISETP.GE.AND P2, PT, R33, UR4, PT ;  /* 0x0000000421007c0c */ /* 0x000fe4000bf46270 */
[----:B-1----:R-:W-:Y:S01]  /*106b0*/  SHF.R.S32.HI R31, RZ, 0x1f, R17 ;  /* 0x0000001fff1f7819 */ /* 0x002fe20000011411 */
[----:B------:R1:W-:Y:S01]  /*106c0*/  @!P0 ST.E.64 desc[UR48][R24.64], R142 ;  /* 0x0000008e18008985 */ /* 0x0003e2000c101b30 */
[----:B--2---:R-:W-:-:S02]  /*106d0*/  @!P1 LEA R8, P6, R17, R77, 0x2 ;  /* 0x0000004d11089211 */ /* 0x004fc400078c10ff */
[----:B---3--:R-:W-:Y:S02]  /*106e0*/  SHF.R.S32.HI R11, RZ, 0x1f, R32 ;  /* 0x0000001fff0b7819 */ /* 0x008fe40000011420 */
[CC--:B------:R-:W-:Y:S02]  /*106f0*/  @!P3 LEA R30, P0, R32.reuse, R77.reuse, 0x2 ;  /* 0x0000004d201eb211 */ /* 0x0c0fe400078010ff */
[-C--:B------:R-:W-:Y:S02]  /*10700*/  @!P1 LEA.HI.X R9, R17, R78.reuse, R31, 0x2, P6 ;  /* 0x0000004e11099211 */ /* 0x080fe400030f141f */
[C---:B------:R-:W-:Y:S02]  /*10710*/  @!P5 LEA R10, P6, R19.reuse, R77, 0x2 ;  /* 0x0000004d130ad211 */ /* 0x040fe400078c10ff */
[-C--:B------:R-:W-:Y:S02]  /*10720*/  @!P3 LEA.HI.X R31, R32, R78.reuse, R11, 0x2, P0 ;  /* 0x0000004e201fb211 */ /* 0x080fe400000f140b */
[----:B------:R-:W-:-:S02]  /*10730*/  @!P5 LEA.HI.X R11, R19, R78, R219, 0x2, P6 ;  /* 0x0000004e130bd211 */ /* 0x000fc400030f14db */
[----:B----4-:R-:W-:Y:S02]  /*10740*/  SHF.R.S32.HI R21, RZ, 0x1f, R33 ;  /* 0x0000001fff157819 */ /* 0x010fe40000011421 */
[CC--:B------:R-:W-:Y:S01]  /*10750*/  @!P2 LEA R32, P6, R33.reuse, R77.reuse, 0x2 ;  /* 0x0000004d2120a211 */ /* 0x0c0fe200078c10ff */
[----:B------:R1:W-:Y:S01]  /*10760*/  @!P5 ST.E.64 desc[UR48][R10.64], R144 ;  /* 0x000000900a00d985 */ /* 0x0003e2000c101b30 */
[C---:B------:R-:W-:Y:S02]  /*10770*/  @!P4 LEA R20, P0, R18.reuse, R77, 0x2 ;  /* 0x0000004d1214c211 */ /* 0x040fe400078010ff */
[-C--:B------:R-:W-:Y:S02]  /*10780*/  @!P2 LEA.HI.X R33, R33, R78.reuse, R21, 0x2, P6 ;  /* 0x0000004e2121a211 */ /* 0x080fe400030f1415 */
[----:B------:R-:W-:-:S05]  /*10790*/  @!P4 LEA.HI.X R21, R18, R78, R218, 0x2, P0 ;  /* 0x0000004e1215c211 */ /* 0x000fca00000f14da */
[----:B------:R1:W-:Y:S04]  /*107a0*/  @!P4 ST.E.64 desc[UR48][R20.64], R150 ;  /* 0x000000961400c985 */ /* 0x0003e8000c101b30 */
[----:B------:R1:W-:Y:S04]  /*107b0*/  @!P1 ST.E.64 desc[UR48][R8.64], R152 ;  /* 0x0000009808009985 */ /* 0x0003e8000c101b30 */
[----:B------:R1:W-:Y:S04]  /*107c0*/  @!P3 ST.E.64 desc[UR48][R30.64], R158 ;  /* 0x0000009e1e00b985 */ /* 0x0003e8000c101b30 */
[----:B------:R1:W-:Y:S02]  /*107d0*/  @!P2 ST.E.64 desc[UR48][R32.64], R160 ;  /* 0x000000a02000a985 */ /* 0x0003e4000c101b30 */
.L_x_1243:
[----:B------:R-:W-:Y:S05]  /*107e0*/  BSYNC B1 ;  /* 0x0000000000017941 */ /* 0x000fea0003800000 */
.L_x_1242:
[----:B------:R-:W-:Y:S01]  /*107f0*/  ISETP.GE.AND P0, PT, R76, UR10, PT ;  /* 0x0000000a4c007c0c */ /* 0x000fe2000bf06270 */
[----:B0-----:R-:W0:Y:S04]  /*10800*/  SHFL.IDX PT, R3, R3, 0x1, 0x1c1f ;  /* 0x003c1f0003037f89 */ /* 0x001e2800000e0000 */
[----:B------:R-:W3:Y:S08]  /*10810*/  SHFL.IDX PT, R0, R0, 0x1, 0x1c1f ;  /* 0x003c1f0000007f89 */ /* 0x000ef000000e0000 */
[----:B------:R-:W-:Y:S05]  /*10820*/  @P0 BRA `(.L_x_1241) ;  /* 0x0000001400e80947 */ /* 0x000fea0003800000 */
[----:B------:R-:W-:Y:S02]  /*10830*/  ULDC UR4, c[0x0][0xac8] ;  /* 0x0002b20000047ab9 */ /* 0x000fe40000000800 */
[----:B------:R-:W-:Y:S02]  /*10840*/  ISETP.GE.AND P5, PT, R2, UR4, PT ;  /* 0x0000000402007c0c */ /* 0x000fe4000bfa6270 */
[----:B------:R-:W-:Y:S02]  /*10850*/  ISETP.GE.AND P1, PT, R215, UR4, PT ;  /* 0x00000004d7007c0c */ /* 0x000fe4000bf26270 */
[----:B------:R-:W-:Y:S02]  /*10860*/  ISETP.GE.AND P4, PT, R214, UR4, PT ;  /* 0x00000004d6007c0c */ /* 0x000fe4000bf86270 */
[----:B------:R-:W-:-:S07]  /*10870*/  ISETP.GE.AND P3, PT, R213, UR4, PT ;  /* 0x00000004d5007c0c */ /* 0x000fce000bf66270 */
[CC--:B-1-3--:R-:W-:Y:S02]  /*10880*/  @!P5 LEA R8, P0, R2.reuse, R0.reuse, 0x2 ;  /* 0x000000000208d211 */ /* 0x0cafe400078010ff */
[CC--:B------:R-:W-:Y:S02]  /*10890*/  @!P1 LEA R10, P2, R215.reuse, R0.reuse, 0x2 ;  /* 0x00000000d70a9211 */ /* 0x0c0fe400078410ff */
[-C--:B0-----:R-:W-:Y:S02]  /*108a0*/  @!P5 LEA.HI.X R9, R2, R3.reuse, R89, 0x2, P0 ;  /* 0x000000030209d211 */ /* 0x081fe400000f1459 */
[----:B------:R-:W-:Y:S02]  /*108b0*/  @!P1 LEA.HI.X R11, R215, R3, R88, 0x2, P2 ;  /* 0x00000003d70b9211 */ /* 0x000fe400010f1458 */
[----:B------:R-:W-:Y:S01]  /*108c0*/  ISETP.GE.AND P0, PT, R212, UR4, PT ;  /* 0x00000004d4007c0c */ /* 0x000fe2000bf06270 */
[----:B------:R0:W-:Y:S01]  /*108d0*/  @!P5 ST.E.64 desc[UR48][R8.64], R12 ;  /* 0x0000000c0800d985 */ /* 0x0001e2000c101b30 */
[----:B------:R-:W-:-:S02]  /*108e0*/  @!P4 LEA R20, P2, R214, R0, 0x2 ;  /* 0x00000000d614c211 */ /* 0x000fc400078410ff */
[----:B------:R-:W-:Y:S01]  /*108f0*/  @!P3 LEA R24, P6, R213, R0, 0x2 ;  /* 0x00000000d518b211 */ /* 0x000fe200078c10ff */
[----:B------:R1:W-:Y:S01]  /*10900*/  @!P1 ST.E.64 desc[UR48][R10.64], R14 ;  /* 0x0000000e0a009985 */ /* 0x0003e2000c101b30 */
[----:B------:R-:W-:Y:S02]  /*10910*/  ISETP.GE.AND P1, PT, R211, UR4, PT ;  /* 0x00000004d3007c0c */ /* 0x000fe4000bf26270 */
[-C--:B------:R-:W-:Y:S02]  /*10920*/  @!P4 LEA.HI.X R21, R214, R3.reuse, R87, 0x2, P2 ;  /* 0x00000003d615c211 */ /* 0x080fe400010f1457 */
[----:B------:R-:W-:Y:S02]  /*10930*/  ISETP.GE.AND P2, PT, R210, UR4, PT ;  /* 0x00000004d2007c0c */ /* 0x000fe4000bf46270 */
[----:B------:R-:W-:Y:S01]  /*10940*/  @!P3 LEA.HI.X R25, R213, R3, R86, 0x2, P6 ;  /* 0x00000003d519b211 */ /* 0x000fe200030f1456 */
[----:B------:R3:W-:Y:S01]  /*10950*/  @!P4 ST.E.64 desc[UR48][R20.64], R26 ;  /* 0x0000001a1400c985 */ /* 0x0007e2000c101b30 */
[----:B------:R-:W-:-:S02]  /*10960*/  ISETP.GE.AND P4, PT, R209, UR4, PT ;  /* 0x00000004d1007c0c */ /* 0x000fc4000bf86270 */
[-C--:B------:R-:W-:Y:S01]  /*10970*/  @!P0 LEA R30, P5, R212, R0.reuse, 0x2 ;  /* 0x00000000d41e8211 */ /* 0x080fe200078a10ff */
[----:B------:R4:W-:Y:S01]  /*10980*/  @!P3 ST.E.64 desc[UR48][R24.64], R28 ;  /* 0x0000001c1800b985 */ /* 0x0009e2000c101b30 */
[----:B------:R-:W-:Y:S02]  /*10990*/  ISETP.GE.AND P3, PT, R208, UR4, PT ;  /* 0x00000004d0007c0c */ /* 0x000fe4000bf66270 */
[-C--:B------:R-:W-:Y:S02]  /*109a0*/  @!P0 LEA.HI.X R31, R212, R3.reuse, R85, 0x2, P5 ;  /* 0x00000003d41f8211 */ /* 0x080fe400028f1455 */
[CC--:B0-----:R-:W-:Y:S02]  /*109b0*/  @!P1 LEA R8, P5, R211.reuse, R0.reuse, 0x2 ;  /* 0x00000000d3089211 */ /* 0x0c1fe400078a10ff */
[----:B-1----:R-:W-:Y:S01]  /*109c0*/  @!P2 LEA R10, P6, R210, R0, 0x2 ;  /* 0x00000000d20aa211 */ /* 0x002fe200078c10ff */
[----:B------:R-:W-:Y:S01]  /*109d0*/  @!P0 ST.E.64 desc[UR48][R30.64], R34 ;  /* 0x000000221e008985 */ /* 0x000fe2000c101b30 */
[-C--:B------:R-:W-:Y:S01]  /*109e0*/  @!P1 LEA.HI.X R9, R211, R3.reuse, R84, 0x2, P5 ;  /* 0x00000003d3099211 */ /* 0x080fe200028f1454 */
[----:B---3--:R-:W-:Y:S01]  /*109f0*/  VIADD R26, R2, 0xf0 ;  /* 0x000000f0021a7836 */ /* 0x008fe20000000000 */
[----:B------:R-:W-:-:S02]  /*10a00*/  @!P2 LEA.HI.X R11, R210, R3, R83, 0x2, P6 ;  /* 0x00000003d20ba211 */ /* 0x000fc400030f1453 */
[-C--:B------:R-:W-:Y:S01]  /*10a10*/  @!P4 LEA R12, P5, R209, R0.reuse, 0x2 ;  /* 0x00000000d10cc211 */ /* 0x080fe200078a10ff */
[----:B------:R0:W-:Y:S01]  /*10a20*/  @!P1 ST.E.64 desc[UR48][R8.64], R36 ;  /* 0x0000002408009985 */ /* 0x0001e2000c101b30 */
[----:B------:R-:W-:Y:S02]  /*10a30*/  ISETP.GE.AND P0, PT, R207, UR4, PT ;  /* 0x00000004cf007c0c */ /* 0x000fe4000bf06270 */
        /* <DEDUP_REMOVED lines=11> */
[----:B----4-:R-:W-:Y:S02]  /*10af0*/  @!P1 LEA R24, P5, R206, R0, 0x2 ;  /* 0x00000000ce189211 */ /* 0x010fe400078a10ff */
[----:B------:R-:W-:-:S02]  /*10b00*/  @!P0 LEA.HI.X R21, R207, R3, R237, 0x2, P6 ;  /* 0x00000003cf158211 */ /* 0x000fc400030f14ed */
[-C--:B------:R-:W-:Y:S02]  /*10b10*/  @!P1 LEA.HI.X R25, R206, R3.reuse, R236, 0x2, P5 ;  /* 0x00000003ce199211 */ /* 0x080fe400028f14ec */
[CC--:B0-----:R-:W-:Y:S01]  /*10b20*/  @!P4 LEA R8, P5, R205.reuse, R0.reuse, 0x2 ;  /* 0x00000000cd08c211 */ /* 0x0c1fe200078a10ff */
[----:B------:R0:W-:Y:S01]  /*10b30*/  @!P0 ST.E.64 desc[UR48][R20.64], R52 ;  /* 0x0000003414008985 */ /* 0x0001e2000c101b30 */
[----:B------:R-:W-:Y:S02]  /*10b40*/  ISETP.GE.AND P0, PT, R202, UR4, PT ;  /* 0x00000004ca007c0c */ /* 0x000fe4000bf06270 */
[-C--:B-1----:R-:W-:Y:S01]  /*10b50*/  @!P2 LEA R10, P6, R204, R0.reuse, 0x2 ;  /* 0x00000000cc0aa211 */ /* 0x082fe200078c10ff */
[----:B------:R1:W-:Y:S01]  /*10b60*/  @!P1 ST.E.64 desc[UR48][R24.64], R58 ;  /* 0x0000003a18009985 */ /* 0x0003e2000c101b30 */
[----:B------:R-:W-:Y:S02]  /*10b70*/  @!P4 LEA.HI.X R9, R205, R3, R235, 0x2, P5 ;  /* 0x00000003cd09c211 */ /* 0x000fe400028f14eb */
[----:B---3--:R-:W-:-:S02]  /*10b80*/  @!P3 LEA R12, P5, R203, R0, 0x2 ;  /* 0x00000000cb0cb211 */ /* 0x008fc400078a10ff */
[-C--:B------:R-:W-:Y:S01]  /*10b90*/  @!P2 LEA.HI.X R11, R204, R3.reuse, R234, 0x2, P6 ;  /* 0x00000003cc0ba211 */ /* 0x080fe200030f14ea */
[----:B------:R3:W-:Y:S01]  /*10ba0*/  @!P4 ST.E.64 desc[UR48][R8.64], R60 ;  /* 0x0000003c0800c985 */ /* 0x0007e2000c101b30 */
[----:B------:R-:W-:Y:S02]  /*10bb0*/  @!P3 LEA.HI.X R13, R203, R3, R233, 0x2, P5 ;  /* 0x00000003cb0db211 */ /* 0x000fe400028f14e9 */
[----:B------:R-:W-:Y:S01]  /*10bc0*/  ISETP.GE.AND P1, PT, R201, UR4, PT ;  /* 0x00000004c9007c0c */ /* 0x000fe2000bf26270 */
[----:B------:R4:W-:Y:S01]  /*10bd0*/  @!P2 ST.E.64 desc[UR48][R10.64], R66 ;  /* 0x000000420a00a985 */ /* 0x0009e2000c101b30 */
[----:B------:R-:W-:Y:S02]  /*10be0*/  ISETP.GE.AND P4, PT, R200, UR4, PT ;  /* 0x00000004c8007c0c */ /* 0x000fe4000bf86270 */
[----:B-----5:R-:W-:Y:S01]  /*10bf0*/  @!P0 LEA R14, P2, R202, R0, 0x2 ;  /* 0x00000000ca0e8211 */ /* 0x020fe200078410ff */
[----:B------:R5:W-:Y:S01]  /*10c00*/  @!P3 ST.E.64 desc[UR48][R12.64], R68 ;  /* 0x000000440c00b985 */ /* 0x000be2000c101b30 */
[----:B------:R-:W-:-:S02]  /*10c10*/  ISETP.GE.AND P3, PT, R199, UR4, PT ;  /* 0x00000004c7007c0c */ /* 0x000fc4000bf66270 */
[----:B------:R-:W-:Y:S02]  /*10c20*/  @!P0 LEA.HI.X R15, R202, R3, R232, 0x2, P2 ;  /* 0x00000003ca0f8211 */ /* 0x000fe400010f14e8 */
[----:B------:R-:W-:-:S03]  /*10c30*/  ISETP.GE.AND P2, PT, R198, UR4, PT ;  /* 0x00000004c6007c0c */ /* 0x000fc6000bf46270 */
[CC--:B0-----:R-:W-:Y:S01]  /*10c40*/  @!P1 LEA R20, P6, R201.reuse, R0.reuse, 0x2 ;  /* 0x00000000c9149211 */ /* 0x0c1fe200078c10ff */
[----:B------:R0:W-:Y:S01]  /*10c50*/  @!P0 ST.E.64 desc[UR48][R14.64], R94 ;  /* 0x0000005e0e008985 */ /* 0x0001e2000c101b30 */
[CC--:B-1----:R-:W-:Y:S02]  /*10c60*/  @!P4 LEA R24, P5, R200.reuse, R0.reuse, 0x2 ;  /* 0x00000000c818c211 */ /* 0x0c2fe400078a10ff */
[-C--:B------:R-:W-:Y:S02]  /*10c70*/  @!P1 LEA.HI.X R21, R201, R3.reuse, R231, 0x2, P6 ;  /* 0x00000003c9159211 */ /* 0x080fe400030f14e7 */
[----:B------:R-:W-:Y:S02]  /*10c80*/  ISETP.GE.AND P0, PT, R197, UR4, PT ;  /* 0x00000004c5007c0c */ /* 0x000fe4000bf06270 */
[----:B------:R-:W-:Y:S01]  /*10c90*/  @!P4 LEA.HI.X R25, R200, R3, R230, 0x2, P5 ;  /* 0x00000003c819c211 */ /* 0x000fe200028f14e6 */
[----:B------:R1:W-:Y:S01]  /*10ca0*/  @!P1 ST.E.64 desc[UR48][R20.64], R100 ;  /* 0x0000006414009985 */ /* 0x0003e2000c101b30 */
[----:B---3--:R-:W-:-:S02]  /*10cb0*/  @!P3 LEA R8, P5, R199, R0, 0x2 ;  /* 0x00000000c708b211 */ /* 0x008fc400078a10ff */
[----:B------:R-:W-:Y:S01]  /*10cc0*/  ISETP.GE.AND P1, PT, R196, UR4, PT ;  /* 0x00000004c4007c0c */ /* 0x000fe2000bf26270 */
[----:B------:R3:W-:Y:S01]  /*10cd0*/  @!P4 ST.E.64 desc[UR48][R24.64], R106 ;  /* 0x0000006a1800c985 */ /* 0x0007e2000c101b30 */
[----:B------:R-:W-:Y:S02]  /*10ce0*/  @!P3 LEA.HI.X R9, R199, R3, R229, 0x2, P5 ;  /* 0x00000003c709b211 */ /* 0x000fe400028f14e5 */
[-C--:B----4-:R-:W-:Y:S02]  /*10cf0*/  @!P2 LEA R10, P6, R198, R0.reuse, 0x2 ;  /* 0x00000000c60aa211 */ /* 0x090fe400078c10ff */
[----:B------:R-:W-:Y:S01]  /*10d00*/  ISETP.GE.AND P4, PT, R195, UR4, PT ;  /* 0x00000004c3007c0c */ /* 0x000fe2000bf86270 */
[----:B------:R4:W-:Y:S01]  /*10d10*/  @!P3 ST.E.64 desc[UR48][R8.64], R108 ;  /* 0x0000006c0800b985 */ /* 0x0009e2000c101b30 */
[----:B------:R-:W-:Y:S02]  /*10d20*/  ISETP.GE.AND P3, PT, R194, UR4, PT ;  /* 0x00000004c2007c0c */ /* 0x000fe4000bf66270 */
[----:B-----5:R-:W-:-:S02]  /*10d30*/  @!P0 LEA R12, P5, R197, R0, 0x2 ;  /* 0x00000000c50c8211 */ /* 0x020fc400078a10ff */
[-C--:B------:R-:W-:Y:S02]  /*10d40*/  @!P2 LEA.HI.X R11, R198, R3.reuse, R228, 0x2, P6 ;  /* 0x00000003c60ba211 */ /* 0x080fe400030f14e4 */
[----:B------:R-:W-:-:S03]  /*10d50*/  @!P0 LEA.HI.X R13, R197, R3, R227, 0x2, P5 ;  /* 0x00000003c50d8211 */ /* 0x000fc600028f14e3 */
[----:B------:R5:W-:Y:S01]  /*10d60*/  @!P2 ST.E.64 desc[UR48][R10.64], R114 ;  /* 0x000000720a00a985 */ /* 0x000be2000c101b30 */
[CC--:B0-----:R-:W-:Y:S02]  /*10d70*/  @!P1 LEA R14, P2, R196.reuse, R0.reuse, 0x2 ;  /* 0x00000000c40e9211 */ /* 0x0c1fe400078410ff */
[-C--:B-1----:R-:W-:Y:S01]  /*10d80*/  @!P4 LEA R20, P5, R195, R0.reuse, 0x2 ;  /* 0x00000000c314c211 */ /* 0x082fe200078a10ff */
[----:B------:R0:W-:Y:S01]  /*10d90*/  @!P0 ST.E.64 desc[UR48][R12.64], R116 ;  /* 0x000000740c008985 */ /* 0x0001e2000c101b30 */
[----:B------:R-:W-:Y:S02]  /*10da0*/  ISETP.GE.AND P0, PT, R193, UR4, PT ;  /* 0x00000004c1007c0c */ /* 0x000fe4000bf06270 */
[-C--:B------:R-:W-:Y:S02]  /*10db0*/  @!P1 LEA.HI.X R15, R196, R3.reuse, R226, 0x2, P2 ;  /* 0x00000003c40f9211 */ /* 0x080fe400010f14e2 */
[----:B------:R-:W-:Y:S02]  /*10dc0*/  ISETP.GE.AND P2, PT, R192, UR4, PT ;  /* 0x00000004c0007c0c */ /* 0x000fe4000bf46270 */
[----:B---3--:R-:W-:Y:S01]  /*10dd0*/  @!P3 LEA R24, P6, R194, R0, 0x2 ;  /* 0x00000000c218b211 */ /* 0x008fe200078c10ff */
[----:B------:R1:W-:Y:S01]  /*10de0*/  @!P1 ST.E.64 desc[UR48][R14.64], R122 ;  /* 0x0000007a0e009985 */ /* 0x0003e2000c101b30 */
[----:B------:R-:W-:-:S02]  /*10df0*/  @!P4 LEA.HI.X R21, R195, R3, R225, 0x2, P5 ;  /* 0x00000003c315c211 */ /* 0x000fc400028f14e1 */
[----:B------:R-:W-:-:S03]  /*10e00*/  @!P3 LEA.HI.X R25, R194, R3, R224, 0x2, P6 ;  /* 0x00000003c219b211 */ /* 0x000fc600030f14e0 */
[----:B------:R3:W-:Y:S01]  /*10e10*/  @!P4 ST.E.64 desc[UR48][R20.64], R124 ;  /* 0x0000007c1400c985 */ /* 0x0007e2000c101b30 */
[-C--:B----4-:R-:W-:Y:S02]  /*10e20*/  @!P0 LEA R8, P1, R193, R0.reuse, 0x2 ;  /* 0x00000000c1088211 */ /* 0x090fe400078210ff */
[----:B------:R-:W-:Y:S01]  /*10e30*/  ISETP.GE.AND P4, PT, R23, UR4, PT ;  /* 0x0000000417007c0c */ /* 0x000fe2000bf86270 */
[----:B------:R4:W-:Y:S01]  /*10e40*/  @!P3 ST.E.64 desc[UR48][R24.64], R130 ;  /* 0x000000821800b985 */ /* 0x0009e2000c101b30 */
[----:B------:R-:W-:Y:S02]  /*10e50*/  ISETP.GE.AND P3, PT, R22, UR4, PT ;  /* 0x0000000416007c0c */ /* 0x000fe4000bf66270 */
[C---:B-----5:R-:W-:Y:S02]  /*10e60*/  @!P2 LEA R10, P5, R192.reuse, R0, 0x2 ;  /* 0x00000000c00aa211 */ /* 0x060fe400078a10ff */
        /* <DEDUP_REMOVED lines=10> */
[-C--:B------:R-:W-:Y:S02]  /*10f10*/  @!P3 LEA.HI.X R15, R22, R3.reuse, R220, 0x2, P6 ;  /* 0x00000003160fb211 */ /* 0x080fe400030f14dc */
[----:B------:R-:W-:Y:S01]  /*10f20*/  ISETP.GE.AND P6, PT, R17, UR4, PT ;  /* 0x0000000411007c0c */ /* 0x000fe2000bfc6270 */
[----:B------:R1:W-:Y:S01]  /*10f30*/  @!P4 ST.E.64 desc[UR48][R12.64], R140 ;  /* 0x0000008c0c00c985 */ /* 0x0003e2000c101b30 */
[----:B---3--:R-:W-:Y:S02]  /*10f40*/  SHF.R.S32.HI R20, RZ, 0x1f, R26 ;  /* 0x0000001fff147819 */ /* 0x008fe4000001141a */
[CC--:B----4-:R-:W-:Y:S01]  /*10f50*/  @!P1 LEA R24, P5, R26.reuse, R0.reuse, 0x2 ;  /* 0x000000001a189211 */ /* 0x0d0fe200078a10ff */
[----:B------:R3:W-:Y:S01]  /*10f60*/  @!P3 ST.E.64 desc[UR48][R14.64], R146 ;  /* 0x000000920e00b985 */ /* 0x0007e2000c101b30 */
[----:B-----5:R-:W-:Y:S02]  /*10f70*/  @!P2 LEA R8, P4, R19, R0, 0x2 ;  /* 0x000000001308a211 */ /* 0x020fe400078810ff */
[----:B------:R-:W-:-:S02]  /*10f80*/  @!P1 LEA.HI.X R25, R26, R3, R20, 0x2, P5 ;  /* 0x000000031a199211 */ /* 0x000fc400028f1414 */
[-C--:B0-----:R-:W-:Y:S02]  /*10f90*/  @!P0 LEA R10, P3, R18, R0.reuse, 0x2 ;  /* 0x00000000120a8211 */ /* 0x081fe400078610ff */
[-C--:B------:R-:W-:Y:S02]  /*10fa0*/  @!P2 LEA.HI.X R9, R19, R3.reuse, R219, 0x2, P4 ;  /* 0x000000031309a211 */ /* 0x080fe400020f14db */
[----:B------:R-:W-:Y:S01]  /*10fb0*/  SHF.R.S32.HI R26, RZ, 0x1f, R17 ;  /* 0x0000001fff1a7819 */ /* 0x000fe20000011411 */
[----:B-1----:R-:W-:Y:S01]  /*10fc0*/  VIADD R12, R2, 0xf8 ;  /* 0x000000f8020c7836 */ /* 0x002fe20000000000 */
[C---:B------:R-:W-:Y:S01]  /*10fd0*/  @!P6 LEA R20, P4, R17.reuse, R0, 0x2 ;  /* 0x000000001114e211 */ /* 0x040fe200078810ff */
[----:B------:R3:W-:Y:S01]  /*10fe0*/  @!P2 ST.E.64 desc[UR48][R8.64], R148 ;  /* 0x000000940800a985 */ /* 0x0007e2000c101b30 */
[-C--:B------:R-:W-:Y:S02]  /*10ff0*/  @!P0 LEA.HI.X R11, R18, R3.reuse, R218, 0x2, P3 ;  /* 0x00000003120b8211 */ /* 0x080fe400018f14da */
[----:B------:R-:W-:-:S03]  /*11000*/  @!P6 LEA.HI.X R21, R17, R3, R26, 0x2, P4 ;  /* 0x000000031115e211 */ /* 0x000fc600020f141a */
[----:B------:R3:W-:Y:S01]  /*11010*/  @!P0 ST.E.64 desc[UR48][R10.64], R154 ;  /* 0x0000009a0a008985 */ /* 0x0007e2000c101b30 */
[----:B------:R-:W-:-:S03]  /*11020*/  ISETP.GE.AND P0, PT, R12, UR4, PT ;  /* 0x000000040c007c0c */ /* 0x000fc6000bf06270 */
[----:B------:R3:W-:Y:S04]  /*11030*/  @!P6 ST.E.64 desc[UR48][R20.64], R156 ;  /* 0x0000009c1400e985 */ /* 0x0007e8000c101b30 */
[----:B------:R3:W-:Y:S06]  /*11040*/  @!P1 ST.E.64 desc[UR48][R24.64], R4 ;  /* 0x0000000418009985 */ /* 0x0007ec000c101b30 */
[----:B------:R-:W-:Y:S05]  /*11050*/  @P0 BRA `(.L_x_1241) ;  /* 0x0000000c00dc0947 */ /* 0x000fea0003800000 */
[----:B---3--:R-:W-:Y:S02]  /*11060*/  LEA R4, P0, R12, R0, 0x2 ;  /* 0x000000000c047211 */ /* 0x008fe400078010ff */
[----:B------:R-:W-:-:S04]  /*11070*/  SHF.R.S32.HI R0, RZ, 0x1f, R12 ;  /* 0x0000001fff007819 */ /* 0x000fc8000001140c */
[----:B------:R-:W-:-:S05]  /*11080*/  LEA.HI.X R5, R12, R3, R0, 0x2, P0 ;  /* 0x000000030c057211 */ /* 0x000fca00000f1400 */
[----:B------:R0:W-:Y:S01]  /*11090*/  ST.E.64 desc[UR48][R4.64], R6 ;  /* 0x0000000604007985 */ /* 0x0001e2000c101b30 */
[----:B------:R-:W-:Y:S05]  /*110a0*/  BRA `(.L_x_1241) ;  /* 0x0000000c00c87947 */ /* 0x000fea0003800000 */
.L_x_1232:
        /* <DEDUP_REMOVED lines=9> */
[----:B------:R-:W-:Y:S01]  /*11140*/  UISETP.NE.U32.AND UP1, UPT, UR8, URZ, UPT ;  /* 0x0000003f0800728c */ /* 0x000fe2000bf25070 */
[----:B------:R-:W-:Y:S02]  /*11150*/  ULDC UR4, c[0x0][0xa88] ;  /* 0x0002a20000047ab9 */ /* 0x000fe40000000800 */
[----:B------:R-:W2:Y:S01]  /*11160*/  @P1 LDG.E R3, desc[UR48][R4.64] ;  /* 0x0000003004031981 */ /* 0x000ea2000c1e1900 */
[----:B------:R-:W-:Y:S01]  /*11170*/  UISETP.NE.AND.EX UP1, UPT, UR9, URZ, UPT, UP1 ;  /* 0x0000003f0900728c */ /* 0x000fe2000bf25310 */
[----:B------:R-:W-:Y:S01]  /*11180*/  IMAD.U32 R0, RZ, RZ, UR4 ;  /* 0x00000004ff007e24 */ /* 0x000fe2000f8e00ff */
[----:B------:R-:W0:Y:S04]  /*11190*/  S2R R10, SR_TID.X ;  /* 0x00000000000a7919 */ /* 0x000e280000002100 */
[----:B------:R-:W-:-:S05]  /*111a0*/  PLOP3.LUT P2, PT, PT, PT, UP1, 0x80, 0x0 ;  /* 0x000000000000781c */ /* 0x000fca0003f4f018 */
[----:B------:R-:W-:Y:S02]  /*111b0*/  @UP1 ULDC.64 UR8, c[0x0][0xc08] ;  /* 0x0003020000081ab9 */ /* 0x000fe40000000a00 */
[----:B------:R-:W-:-:S06]  /*111c0*/  @UP1 UIMAD.WIDE UR8, UR56, 0x4, UR8 ;  /* 0x00000004380818a5 */ /* 0x000fcc000f8e0208 */
[----:B------:R-:W-:Y:S02]  /*111d0*/  IMAD.U32 R6, RZ, RZ, UR8 ;  /* 0x00000008ff067e24 */ /* 0x000fe4000f8e00ff */
[----:B------:R-:W-:-:S05]  /*111e0*/  IMAD.U32 R7, RZ, RZ, UR9 ;  /* 0x00000009ff077e24 */ /* 0x000fca000f8e00ff */
[----:B------:R1:W5:Y:S01]  /*111f0*/  @P2 LDG.E R0, desc[UR48][R6.64] ;  /* 0x0000003006002981 */ /* 0x000362000c1e1900 */
[----:B------:R-:W-:Y:S01]  /*11200*/  UMOV UR4, URZ ;  /* 0x0000003f00047c82 */ /* 0x000fe20008000000 */
[----:B0-----:R-:W-:-:S05]  /*11210*/  VIADD R8, R10, 0xffffff80 ;  /* 0xffffff800a087836 */ /* 0x001fca0000000000 */
[----:B------:R-:W-:Y:S02]  /*11220*/  ISETP.GT.AND P0, PT, R8, 0x7f, PT ;  /* 0x0000007f0800780c */ /* 0x000fe40003f04270 */
[----:B--2---:R-:W-:Y:S01]  /*11230*/  @P1 R2UR UR4, R3 ;  /* 0x00000000030412ca */ /* 0x004fe200000e0000 */
[----:B-1----:R-:W-:-:S14]  /*11240*/  @P2 BRA `(.L_x_1244) ;  /* 0x0000000000102947 */ /* 0x002fdc0003800000 */
[----:B------:R-:W-:Y:S05]  /*11250*/  @!P1 BRA `(.L_x_1244) ;  /* 0x00000000000c9947 */ /* 0x000fea0003800000 */
[----:B------:R-:W2:Y:S04]  /*11260*/  LDG.E R3, desc[UR48][R4.64] ;  /* 0x0000003004037981 */ /* 0x000ea8000c1e1900 */
[----:B-----5:R-:W2:Y:S02]  /*11270*/  LDG.E R0, desc[UR48][R4.64+0x4] ;  /* 0x0000043004007981 */ /* 0x020ea4000c1e1900 */
[----:B--2---:R-:W-:-:S07]  /*11280*/  IMAD.IADD R0, R0, 0x1, -R3 ;  /* 0x0000000100007824 */ /* 0x004fce00078e0a03 */
.L_x_1244:
[----:B------:R-:W-:Y:S01]  /*11290*/  USHF.R.S32.HI UR12, URZ, 0x1f, UR56 ;  /* 0x0000001f3f0c7899 */ /* 0x000fe20008011438 */
[----:B------:R-:W-:Y:S01]  /*112a0*/  BSSY B1, `(.L_x_1245) ;  /* 0x0000039000017945 */ /* 0x000fe20003800000 */
[----:B------:R-:W-:Y:S02]  /*112b0*/  USHF.R.S32.HI UR18, URZ, 0x1f, UR4 ;  /* 0x0000001f3f127899 */ /* 0x000fe40008011404 */
[----:B------:R-:W-:Y:S02]  /*112c0*/  USEL UR7, UR56, URZ, !UP0 ;  /* 0x0000003f38077287 */ /* 0x000fe4000c000000 */
[----:B------:R-:W-:Y:S01]  /*112d0*/  USEL UR12, UR12, URZ, !UP0 ;  /* 0x0000003f0c0c7287 */ /* 0x000fe2000c000000 */
[----:B------:R-:W-:Y:S11]  /*112e0*/  @P0 BRA `(.L_x_1246) ;  /* 0x0000000000d00947 */ /* 0x000ff60003800000 */
[----:B------:R-:W0:Y:S01]  /*112f0*/  LDC R9, c[0x0][0xbe8] ;  /* 0x0002fa00ff097b82 */ /* 0x000e220000000800 */
[----:B------:R-:W-:-:S05]  /*11300*/  IMAD.U32 R6, RZ, RZ, UR42 ;  /* 0x0000002aff067e24 */ /* 0x000fca000f8e00ff */
[----:B------:R-:W-:Y:S01]  /*11310*/  IADD3 R6, R6, -0x80, R10 ;  /* 0xffffff8006067810 */ /* 0x000fe20007ffe00a */
[----:B0----5:R-:W-:-:S05]  /*11320*/  IMAD R3, R0, R9, RZ ;  /* 0x0000000900037224 */ /* 0x021fca00078e02ff */
[----:B------:R-:W-:-:S13]  /*11330*/  ISETP.GE.AND P0, PT, R6, R3, PT ;  /* 0x000000030600720c */ /* 0x000fda0003f06270 */
[----:B------:R-:W-:Y:S05]  /*11340*/  @P0 BRA `(.L_x_1246) ;  /* 0x0000000000b80947 */ /* 0x000fea0003800000 */
[----:B------:R-:W-:Y:S01]  /*11350*/  ISETP.NE.AND P0, PT, R9, 0x1, PT ;  /* 0x000000010900780c */ /* 0x000fe20003f05270 */
[----:B------:R-:W-:Y:S01]  /*11360*/  UISETP.GT.AND UP2, UPT, UR54, 0x1, UPT ;  /* 0x000000013600788c */ /* 0x000fe2000bf44270 */
[----:B------:R-:W-:-:S03]  /*11370*/  UMOV UR8, 0x9b8 ;  /* 0x000009b800087882 */ /* 0x000fc60000000000 */
[----:B------:R-:W-:Y:S02]  /*11380*/  USEL UR19, UR8, 0x978, UP2 ;  /* 0x0000097808137887 */ /* 0x000fe40009000000 */
[----:B------:R-:W-:-:S06]  /*11390*/  USEL UR21, UR55, URZ, UP2 ;  /* 0x0000003f37157287 */ /* 0x000fcc0009000000 */
[----:B------:R-:W0:Y:S04]  /*113a0*/  @P0 LDC R3, c[0x0][0xbec] ;  /* 0x0002fb00ff030b82 */ /* 0x000e280000000800 */
[----:B------:R-:W-:Y:S01]  /*113b0*/  ULDC.64 UR8, c[0x0][UR19+0x218] ;  /* 0x0000860013087abb */ /* 0x000fe20008000a00 */
[----:B------:R-:W-:Y:S01]  /*113c0*/  ULDC.64 UR14, c[0x0][UR19+0x220] ;  /* 0x00008800130e7abb */ /* 0x000fe20008000a00 */
[----:B------:R-:W-:Y:S01]  /*113d0*/  ULDC.64 UR16, c[0x0][UR19+0x228] ;  /* 0x00008a0013107abb */ /* 0x000fe20008000a00 */
[----:B------:R-:W-:Y:S01]  /*113e0*/  UIMAD.WIDE.U32 UR10, UR8, UR53, URZ ;  /* 0x00000035080a72a5 */ /* 0x000fe2000f8e003f */
[----:B------:R-:W1:Y:S01]  /*113f0*/  @P0 LDC R5, c[0x0][0xbf0] ;  /* 0x0002fc00ff050b82 */ /* 0x000e620000000800 */
        /* <DEDUP_REMOVED lines=8> */
[----:B0-----:R-:W-:Y:S01]  /*11480*/  @P0 IMAD.HI.U32 R4, R6, R3, RZ ;  /* 0x0000000306040227 */ /* 0x001fe200078e00ff */
[----:B------:R-:W-:-:S02]  /*11490*/  UIADD3 UR11, UR20, UR11, URZ ;  /* 0x0000000b140b7290 */ /* 0x000fc4000fffe03f */
[----:B------:R-:W-:Y:S01]  /*114a0*/  UIADD3 UR13, UR9, UR13, URZ ;  /* 0x0000000d090d7290 */ /* 0x000fe2000fffe03f */
[----:B------:R-:W-:Y:S02]  /*114b0*/  IMAD.MOV.U32 R3, RZ, RZ, R6 ;  /* 0x000000ffff037224 */ /* 0x000fe400078e0006 */
[----:B------:R-:W-:Y:S01]  /*114c0*/  IMAD.U32 R10, RZ, RZ, UR8 ;  /* 0x00000008ff0a7e24 */ /* 0x000fe2000f8e00ff */
[----:B------:R-:W-:Y:S01]  /*114d0*/  ULDC.64 UR8, c[0x0][UR19+0x210] ;  /* 0x0000840013087abb */ /* 0x000fe20008000a00 */
[----:B-1----:R-:W-:Y:S01]  /*114e0*/  @P0 SHF.R.U32.HI R3, RZ, R5, R4 ;  /* 0x00000005ff030219 */ /* 0x002fe20000011604 */
[----:B------:R-:W-:Y:S02]  /*114f0*/  IMAD.U32 R4, RZ, RZ, UR22 ;  /* 0x00000016ff047e24 */ /* 0x000fe4000f8e00ff */
[----:B------:R-:W-:Y:S01]  /*11500*/  IMAD.U32 R5, RZ, RZ, UR23 ;  /* 0x00000017ff057e24 */ /* 0x000fe2000f8e00ff */
[--C-:B------:R-:W-:Y:S01]  /*11510*/  SHF.R.S32.HI R5, RZ, 0x1f, R3.reuse ;  /* 0x0000001fff057819 */ /* 0x100fe20000011403 */
[----:B------:R-:W-:Y:S01]  /*11520*/  IMAD.MOV R7, RZ, RZ, -R3 ;  /* 0x000000ffff077224 */ /* 0x000fe200078e0a03 */
[----:B------:R-:W-:Y:S01]  /*11530*/  IADD3 R4, P0, P1, R3, UR10, R4 ;  /* 0x0000000a03047c10 */ /* 0x000fe2000f91e004 */
[----:B------:R-:W-:-:S02]  /*11540*/  UIADD3.X UR10, UR13, UR11, UR18, UP0, UP1 ;  /* 0x0000000b0d0a7290 */ /* 0x000fc400087e2412 */
        /* <DEDUP_REMOVED lines=14> */
.L_x_1246:
[----:B------:R-:W-:Y:S05]  /*11630*/  BSYNC B1 ;  /* 0x0000000000017941 */ /* 0x000fea0003800000 */
.L_x_1245:
[----:B------:R-:W-:-:S06]  /*11640*/  UISETP.GT.AND UP0, UPT, UR54, 0x1, UPT ;  /* 0x000000013600788c */ /* 0x000fcc000bf04270 */
[----:B------:R-:W-:-:S13]  /*11650*/  PLOP3.LUT P0, PT, PT, PT, UP0, 0x80, 0x0 ;  /* 0x000000000000781c */ /* 0x000fda0003f0f008 */
[----:B------:R-:W-:Y:S05]  /*11660*/  @P0 BRA `(.L_x_1241) ;  /* 0x0000000800580947 */ /* 0x000fea0003800000 */
[----:B------:R-:W1:Y:S01]  /*11670*/  LDC R11, c[0x0][0xbe8] ;  /* 0x0002fa00ff0b7b82 */ /* 0x000e620000000800 */
[----:B0-----:R-:W-:Y:S01]  /*11680*/  SHF.R.S32.HI R3, RZ, 0x1f, R8 ;  /* 0x0000001fff037819 */ /* 0x001fe20000011408 */
        /* <DEDUP_REMOVED lines=9> */
[----:B------:R-:W-:-:S03]  /*11720*/  UIADD3 UR9, UR9, UR10, URZ ;  /* 0x0000000a09097290 */ /* 0x000fc6000fffe03f */
[----:B------:R-:W-:Y:S01]  /*11730*/  IMAD R3, R10, 0x20, R13 ;  /* 0x000000200a037824 */ /* 0x000fe200078e020d */
[----:B------:R-:W-:Y:S02]  /*11740*/  ULDC.64 UR10, c[0x0][0xae8] ;  /* 0x0002ba00000a7ab9 */ /* 0x000fe40000000a00 */
[----:B------:R-:W-:Y:S01]  /*11750*/  UIMAD.WIDE.U32 UR8, UR53, UR10, UR8 ;  /* 0x0000000a350872a5 */ /* 0x000fe2000f8e0008 */
[----:B------:R-:W-:Y:S01]  /*11760*/  VIADD R8, R3, UR42 ;  /* 0x0000002a03087c36 */ /* 0x000fe20008000000 */
[----:B-1----:R-:W-:Y:S02]  /*11770*/  ISETP.NE.AND P0, PT, R11, 0x1, PT ;  /* 0x000000010b00780c */ /* 0x002fe40003f05270 */
[----:B------:R-:W-:Y:S01]  /*11780*/  UIMAD UR9, UR53, UR11, UR9 ;  /* 0x0000000b350972a4 */ /* 0x000fe2000f8e0209 */
[----:B------:R-:W-:Y:S02]  /*11790*/  IMAD.MOV.U32 R3, RZ, RZ, R8 ;  /* 0x000000ffff037224 */ /* 0x000fe400078e0008 */
[----:B------:R-:W-:-:S02]  /*117a0*/  ULDC.64 UR10, c[0x0][0xaf0] ;  /* 0x0002bc00000a7ab9 */ /* 0x000fc40000000a00 */
[----:B------:R-:W-:Y:S02]  /*117b0*/  UIMAD UR12, UR12, UR10, URZ ;  /* 0x0000000a0c0c72a4 */ /* 0x000fe4000f8e023f */
[----:B------:R-:W-:Y:S02]  /*117c0*/  UIMAD.WIDE.U32 UR8, UR7, UR10, UR8 ;  /* 0x0000000a070872a5 */ /* 0x000fe4000f8e0008 */
[----:B------:R-:W-:Y:S02]  /*117d0*/  UIMAD UR4, UR7, UR11, UR12 ;  /* 0x0000000b070472a4 */ /* 0x000fe4000f8e020c */
[----:B------:R-:W0:Y:S02]  /*117e0*/  @P0 LDC R5, c[0x0][0xbec] ;  /* 0x0002fb00ff050b82 */ /* 0x000e240000000800 */
[----:B------:R-:W-:Y:S01]  /*117f0*/  UIADD3 UR4, UR9, UR4, URZ ;  /* 0x0000000409047290 */ /* 0x000fe2000fffe03f */
[----:B------:R-:W-:-:S05]  /*11800*/  ULDC.64 UR10, c[0x0][0xae0] ;  /* 0x0002b800000a7ab9 */ /* 0x000fca0000000a00 */
[----:B------:R-:W1:Y:S01]  /*11810*/  @P0 LDC R7, c[0x0][0xbf0] ;  /* 0x0002fc00ff070b82 */ /* 0x000e620000000800 */
[----:B0-----:R-:W-:-:S04]  /*11820*/  @P0 IMAD.HI.U32 R4, R8, R5, RZ ;  /* 0x0000000508040227 */ /* 0x001fc800078e00ff */
[----:B------:R-:W-:Y:S02]  /*11830*/  IMAD.U32 R5, RZ, RZ, UR9 ;  /* 0x00000009ff057e24 */ /* 0x000fe4000f8e00ff */
[----:B------:R-:W-:Y:S01]  /*11840*/  IMAD.U32 R5, RZ, RZ, UR4 ;  /* 0x00000004ff057e24 */ /* 0x000fe2000f8e00ff */
[----:B-1----:R-:W-:Y:S01]  /*11850*/  @P0 SHF.R.U32.HI R3, RZ, R7, R4 ;  /* 0x00000007ff030219 */ /* 0x002fe20000011604 */
[----:B------:R-:W-:Y:S01]  /*11860*/  IMAD.U32 R4, RZ, RZ, UR8 ;  /* 0x00000008ff047e24 */ /* 0x000fe2000f8e00ff */
[----:B------:R-:W-:Y:S02]  /*11870*/  ULDC.64 UR8, c[0x0][0xad8] ;  /* 0x0002b60000087ab9 */ /* 0x000fe40000000a00 */
[--C-:B------:R-:W-:Y:S01]  /*11880*/  SHF.R.S32.HI R6, RZ, 0x1f, R3.reuse ;  /* 0x0000001fff067819 */ /* 0x100fe20000011403 */
[----:B------:R-:W-:Y:S02]  /*11890*/  IMAD.MOV R7, RZ, RZ, -R3 ;  /* 0x000000ffff077224 */ /* 0x000fe400078e0a03 */
[----:B------:R-:W-:-:S04]  /*118a0*/  IMAD.WIDE.U32 R4, R3, UR10, R4 ;  /* 0x0000000a03047c25 */ /* 0x000fc8000f8e0004 */
[----:B------:R-:W-:Y:S02]  /*118b0*/  IMAD R7, R11, R7, R8 ;  /* 0x000000070b077224 */ /* 0x000fe400078e0208 */
[----:B------:R-:W-:Y:S02]  /*118c0*/  IMAD R6, R6, UR10, RZ ;  /* 0x0000000a06067c24 */ /* 0x000fe4000f8e02ff */
[----:B------:R-:W-:Y:S02]  /*118d0*/  VIADD R8, R13, UR42 ;  /* 0x0000002a0d087c36 */ /* 0x000fe40008000000 */
[----:B------:R-:W-:Y:S01]  /*118e0*/  IMAD R9, R3, UR11, R6 ;  /* 0x0000000b03097c24 */ /* 0x000fe2000f8e0206 */
[----:B------:R-:W-:Y:S01]  /*118f0*/  SHF.R.S32.HI R6, RZ, 0x1f, R7 ;  /* 0x0000001fff067819 */ /* 0x000fe20000011407 */
[----:B-----5:R-:W-:Y:S02]  /*11900*/  IMAD R11, R0, R11, RZ ;  /* 0x0000000b000b7224 */ /* 0x020fe400078e02ff */
[----:B------:R-:W-:-:S02]  /*11910*/  IMAD.IADD R5, R5, 0x1, R9 ;  /* 0x0000000105057824 */ /* 0x000fc400078e0209 */
[----:B------:R-:W-:Y:S02]  /*11920*/  IMAD R6, R6, UR8, RZ ;  /* 0x0000000806067c24 */ /* 0x000fe4000f8e02ff */
[----:B------:R-:W-:-:S04]  /*11930*/  IMAD.WIDE.U32 R4, R7, UR8, R4 ;  /* 0x0000000807047c25 */ /* 0x000fc8000f8e0004 */
[----:B------:R-:W-:Y:S01]  /*11940*/  IMAD R9, R7, UR9, R6 ;  /* 0x0000000907097c24 */ /* 0x000fe2000f8e0206 */
[----:B------:R-:W-:Y:S01]  /*11950*/  ULDC.64 UR8, c[0x0][0xa80] ;  /* 0x0002a00000087ab9 */ /* 0x000fe20000000a00 */
[----:B------:R-:W-:Y:S01]  /*11960*/  VIADD R3, R8, 0x40 ;  /* 0x0000004008037836 */ /* 0x000fe20000000000 */
[----:B------:R-:W-:Y:S01]  /*11970*/  LEA R6, P2, R4, UR8, 0x1 ;  /* 0x0000000804067c11 */ /* 0x000fe2000f8408ff */
[----:B------:R-:W-:Y:S02]  /*11980*/  IMAD.IADD R5, R5, 0x1, R9 ;  /* 0x0000000105057824 */ /* 0x000fe400078e0209 */
[----:B------:R-:W-:Y:S01]  /*11990*/  VIADD R0, R8, 0x20 ;  /* 0x0000002008007836 */ /* 0x000fe20000000000 */
[-C--:B------:R-:W-:Y:S01]  /*119a0*/  ISETP.GE.AND P0, PT, R3, R11.reuse, PT ;  /* 0x0000000b0300720c */ /* 0x080fe20003f06270 */
[----:B------:R-:W-:Y:S01]  /*119b0*/  IMAD.SHL.U32 R7, R10, 0x8, RZ ;  /* 0x000000080a077824 */ /* 0x000fe200078e00ff */
[----:B------:R-:W-:Y:S02]  /*119c0*/  LEA.HI.X R3, R4, UR9, R5, 0x1, P2 ;  /* 0x0000000904037c11 */ /* 0x000fe400090f0c05 */
[-C--:B------:R-:W-:Y:S01]  /*119d0*/  ISETP.GE.AND P2, PT, R8, R11.reuse, PT ;  /* 0x0000000b0800720c */ /* 0x080fe20003f46270 */
[C---:B------:R-:W-:Y:S01]  /*119e0*/  VIADD R9, R7.reuse, 0x80 ;  /* 0x0000008007097836 */ /* 0x040fe20000000000 */
[----:B------:R-:W-:Y:S01]  /*119f0*/  ISETP.GE.AND P1, PT, R0, R11, PT ;  /* 0x0000000b0000720c */ /* 0x000fe20003f26270 */
[C---:B------:R-:W-:Y:S01]  /*11a00*/  VIADD R15, R7.reuse, 0xc0 ;  /* 0x000000c0070f7836 */ /* 0x040fe20000000000 */
[----:B------:R0:W1:Y:S01]  /*11a10*/  SHFL.IDX PT, R4, R6, RZ, 0x181f ;  /* 0x00181fff06047589 */ /* 0x00006200000e0000 */
[----:B------:R-:W-:Y:S01]  /*11a20*/  VIADD R13, R7, 0x40 ;  /* 0x00000040070d7836 */ /* 0x000fe20000000000 */
[----:B------:R-:W-:-:S02]  /*11a30*/  SHF.R.S32.HI R12, RZ, 0x1f, R7 ;  /* 0x0000001fff0c7819 */ /* 0x000fc40000011407 */
[----:B------:R0:W2:Y:S01]  /*11a40*/  SHFL.IDX PT, R0, R3, RZ, 0x181f ;  /* 0x00181fff03007589 */ /* 0x0000a200000e0000 */
[----:B------:R-:W-:Y:S02]  /*11a50*/  SHF.R.S32.HI R10, RZ, 0x1f, R9 ;  /* 0x0000001fff0a7819 */ /* 0x000fe40000011409 */
[----:B------:R-:W-:Y:S02]  /*11a60*/  SHF.R.S32.HI R14, RZ, 0x1f, R15 ;  /* 0x0000001fff0e7819 */ /* 0x000fe4000001140f */
[----:B------:R-:W-:Y:S01]  /*11a70*/  SHF.R.S32.HI R20, RZ, 0x1f, R13 ;  /* 0x0000001fff147819 */ /* 0x000fe2000001140d */
[----:B------:R-:W-:Y:S06]  /*11a80*/  @P2 BRA `(.L_x_1248) ;  /* 0x0000000000442947 */ /* 0x000fec0003800000 */
        /* <DEDUP_REMOVED lines=17> */
.L_x_1248:
[----:B------:R-:W-:Y:S05]  /*11ba0*/  BSYNC B1 ;  /* 0x0000000000017941 */ /* 0x000fea0003800000 */
.L_x_1247:
[----:B--2---:R2:W4:Y:S01]  /*11bb0*/  SHFL.IDX PT, R0, R3, 0x1, 0x181f ;  /* 0x00381f0003007f89 */ /* 0x00452200000e0000 */
[----:B------:R-:W-:Y:S03]  /*11bc0*/  BSSY B1, `(.L_x_1249) ;  /* 0x0000014000017945 */ /* 0x000fe60003800000 */
[----:B-1-3--:R2:W1:Y:S01]  /*11bd0*/  SHFL.IDX PT, R4, R6, 0x1, 0x181f ;  /* 0x00381f0006047f89 */ /* 0x00a46200000e0000 */
[----:B------:R-:W-:Y:S05]  /*11be0*/  @P1 BRA `(.L_x_1250) ;  /* 0x0000000000441947 */ /* 0x000fea0003800000 */
[----:B------:R-:W-:Y:S02]  /*11bf0*/  ULDC UR4, c[0x0][0xac8] ;  /* 0x0002b20000047ab9 */ /* 0x000fe40000000800 */
[----:B------:R-:W-:Y:S02]  /*11c00*/  ISETP.GE.AND P4, PT, R7, UR4, PT ;  /* 0x0000000407007c0c */ /* 0x000fe4000bf86270 */
[----:B------:R-:W-:Y:S02]  /*11c10*/  ISETP.GE.AND P3, PT, R13, UR4, PT ;  /* 0x000000040d007c0c */ /* 0x000fe4000bf66270 */
[----:B------:R-:W-:Y:S02]  /*11c20*/  ISETP.GE.AND P2, PT, R9, UR4, PT ;  /* 0x0000000409007c0c */ /* 0x000fe4000bf46270 */
[----:B------:R-:W-:-:S07]  /*11c30*/  ISETP.GE.AND P1, PT, R15, UR4, PT ;  /* 0x000000040f007c0c */ /* 0x000fce000bf26270 */
[-C--:B-1----:R-:W-:Y:S02]  /*11c40*/  @!P4 LEA R24, P6, R7, R4.reuse, 0x1 ;  /* 0x000000040718c211 */ /* 0x082fe400078c08ff */
[----:B------:R-:W-:Y:S02]  /*11c50*/  @!P3 LEA R26, P5, R13, R4, 0x1 ;  /* 0x000000040d1ab211 */ /* 0x000fe400078a08ff */
[----:B----4-:R-:W-:Y:S02]  /*11c60*/  @!P4 LEA.HI.X R25, R7, R0, R12, 0x1, P6 ;  /* 0x000000000719c211 */ /* 0x010fe400030f0c0c */
        /* <DEDUP_REMOVED lines=9> */
.L_x_1250:
[----:B------:R-:W-:Y:S05]  /*11d00*/  BSYNC B1 ;  /* 0x0000000000017941 */ /* 0x000fea0003800000 */
.L_x_1249:
[----:B----4-:R4:W0:Y:S01]  /*11d10*/  SHFL.IDX PT, R0, R3, 0x2, 0x181f ;  /* 0x00581f0003007f89 */ /* 0x01082200000e0000 */
        /* <DEDUP_REMOVED lines=20> */
.L_x_1252:
[----:B------:R-:W-:Y:S05]  /*11e60*/  BSYNC B1 ;  /* 0x0000000000017941 */ /* 0x000fea0003800000 */
.L_x_1251:
[----:B0-----:R-:W-:Y:S01]  /*11e70*/  VIADD R0, R8, 0x60 ;  /* 0x0000006008007836 */ /* 0x001fe20000000000 */
[----:B--2-4-:R-:W2:Y:S04]  /*11e80*/  SHFL.IDX PT, R3, R3, 0x3, 0x181f ;  /* 0x00781f0003037f89 */ /* 0x014ea800000e0000 */
[----:B------:R-:W-:Y:S01]  /*11e90*/  ISETP.GE.AND P0, PT, R0, R11, PT ;  /* 0x0000000b0000720c */ /* 0x000fe20003f06270 */
[----:B-1-3--:R1:W3:-:S12]  /*11ea0*/  SHFL.IDX PT, R4, R6, 0x3, 0x181f ;  /* 0x00781f0006047f89 */ /* 0x00a2d800000e0000 */
[----:B-1----:R-:W-:Y:S05]  /*11eb0*/  @P0 BRA `(.L_x_1241) ;  /* 0x0000000000440947 */ /* 0x002fea0003800000 */
[----:B------:R-:W-:Y:S02]  /*11ec0*/  ULDC UR4, c[0x0][0xac8] ;  /* 0x0002b20000047ab9 */ /* 0x000fe40000000800 */
[----:B------:R-:W-:Y:S02]  /*11ed0*/  ISETP.GE.AND P3, PT, R7, UR4, PT ;  /* 0x0000000407007c0c */ /* 0x000fe4000bf66270 */
[----:B------:R-:W-:Y:S02]  /*11ee0*/  ISETP.GE.AND P2, PT, R13, UR4, PT ;  /* 0x000000040d007c0c */ /* 0x000fe4000bf46270 */
[----:B------:R-:W-:Y:S02]  /*11ef0*/  ISETP.GE.AND P1, PT, R9, UR4, PT ;  /* 0x0000000409007c0c */ /* 0x000fe4000bf26270 */
[----:B------:R-:W-:-:S07]  /*11f00*/  ISETP.GE.AND P0, PT, R15, UR4, PT ;  /* 0x000000040f007c0c */ /* 0x000fce000bf06270 */
[----:B---3--:R-:W-:-:S04]  /*11f10*/  @!P3 LEA R6, P4, R7, R4, 0x1 ;  /* 0x000000040706b211 */ /* 0x008fc800078808ff */
[-C--:B--2---:R-:W-:Y:S02]  /*11f20*/  @!P3 LEA.HI.X R7, R7, R3.reuse, R12, 0x1, P4 ;  /* 0x000000030707b211 */ /* 0x084fe400020f0c0c */
        /* <DEDUP_REMOVED lines=10> */
.L_x_1241:
[----:B------:R-:W-:Y:S05]  /*11fd0*/  BSYNC B0 ;  /* 0x0000000000007941 */ /* 0x000fea0003800000 */
.L_x_1231:
[----:B------:R-:W-:Y:S02]  /*11fe0*/  ULDC UR4, c[0x0][0xc3c] ;  /* 0x00030f0000047ab9 */ /* 0x000fe40000000800 */
[----:B------:R-:W-:-:S06]  /*11ff0*/  UISETP.GE.AND UP0, UPT, UR52, UR4, UPT ;  /* 0x000000043400728c */ /* 0x000fcc000bf06270 */
[----:B------:R-:W-:-:S13]  /*12000*/  PLOP3.LUT P0, PT, PT, PT, UP0, 0x80, 0x0 ;  /* 0x000000000000781c */ /* 0x000fda0003f0f008 */
[----:B------:R-:W-:Y:S05]  /*12010*/  @!P0 BRA `(.L_x_1253) ;  /* 0xfffffef000608947 */ /* 0x000fea000383ffff */
[----:B------:R-:W-:Y:S05]  /*12020*/  EXIT ;  /* 0x000000000000794d */ /* 0x000fea0003800000 */
.L_x_1144:
[----:B------:R-:W-:-:S08]  /*12030*/  NOP ;  /* 0x0000000000007918 */ /* 0x000fd00000000000 */
[----:B0-----:R-:W0:-:S00]  /*12040*/  USETMAXREG.DEALLOC.CTAPOOL 0x18 ;  /* 0x00000018000079c8 */ /* 0x001e0000080e0500 */
        /* <DEDUP_REMOVED lines=20> */
.L_x_1254:
        /* <DEDUP_REMOVED lines=21> */
[----:B------:R-:W-:Y:S02]  /*122e0*/  IMAD.IADD R7, R4, 0x1, R7 ;  /* 0x0000000104077824 */ /* 0x000fe400078e0207 */
[----:B------:R-:W0:Y:S03]  /*122f0*/  LDC R4, c[0x0][0xc38] ;  /* 0x00030e00ff047b82 */ /* 0x000e260000000800 */
[----:B------:R-:W1:Y:S02]  /*12300*/  SHFL.UP PT, R8, R7, 0x2, RZ ;  /* 0x0440000007087989 */ /* 0x000e6400000e00ff */
[----:B-1----:R-:W-:-:S05]  /*12310*/  SEL R8, R8, RZ, P2 ;  /* 0x000000ff08087207 */ /* 0x002fca0001000000 */
[----:B------:R-:W-:Y:S02]  /*12320*/  IMAD.IADD R8, R7, 0x1, R8 ;  /* 0x0000000107087824 */ /* 0x000fe400078e0208 */
[----:B------:R-:W1:Y:S03]  /*12330*/  S2R R7, SR_CTAID.X ;  /* 0x0000000000077919 */ /* 0x000e660000002500 */
[----:B------:R-:W2:Y:S02]  /*12340*/  SHFL.UP PT, R9, R8, 0x4, RZ ;  /* 0x0480000008097989 */ /* 0x000ea400000e00ff */
[----:B--2---:R-:W-:-:S05]  /*12350*/  SEL R9, R9, RZ, P3 ;  /* 0x000000ff09097207 */ /* 0x004fca0001800000 */
[----:B------:R-:W-:-:S05]  /*12360*/  IMAD.IADD R9, R8, 0x1, R9 ;  /* 0x0000000108097824 */ /* 0x000fca00078e0209 */
[----:B------:R-:W2:Y:S02]  /*12370*/  SHFL.UP PT, R2, R9, 0x8, RZ ;  /* 0x0500000009027989 */ /* 0x000ea400000e00ff */
[----:B--2---:R-:W-:-:S05]  /*12380*/  SEL R2, R2, RZ, P4 ;  /* 0x000000ff02027207 */ /* 0x004fca0002000000 */
[----:B------:R-:W-:-:S05]  /*12390*/  IMAD.IADD R2, R9, 0x1, R2 ;  /* 0x0000000109027824 */ /* 0x000fca00078e0202 */
[----:B------:R-:W2:Y:S02]  /*123a0*/  SHFL.UP PT, R3, R2, 0x10, RZ ;  /* 0x0600000002037989 */ /* 0x000ea400000e00ff */
[----:B--2---:R-:W-:-:S05]  /*123b0*/  SEL R3, R3, RZ, P5 ;  /* 0x000000ff03037207 */ /* 0x004fca0002800000 */
[----:B------:R-:W-:-:S05]  /*123c0*/  IMAD.IADD R3, R2, 0x1, R3 ;  /* 0x0000000102037824 */ /* 0x000fca00078e0203 */
[----:B------:R-:W0:Y:S02]  /*123d0*/  SHFL.IDX PT, R11, R3, 0x1f, 0x1f ;  /* 0x03e01f00030b7f89 */ /* 0x000e2400000e0000 */
[----:B0-----:R-:W-:-:S04]  /*123e0*/  IMAD R8, R11, R4, RZ ;  /* 0x000000040b087224 */ /* 0x001fc800078e02ff */
[----:B------:R-:W-:Y:S01]  /*123f0*/  IMAD.MOV.U32 R9, RZ, RZ, R8 ;  /* 0x000000ffff097224 */ /* 0x000fe200078e0008 */
[----:B-1----:R-:W-:-:S13]  /*12400*/  ISETP.GT.AND P6, PT, R8, R7, PT ;  /* 0x000000070800720c */ /* 0x002fda0003fc4270 */
[----:B------:R-:W-:Y:S05]  /*12410*/  @P6 BRA `(.L_x_1256) ;  /* 0x0000000000a86947 */ /* 0x000fea0003800000 */
[----:B------:R-:W-:Y:S01]  /*12420*/  IMAD.MOV.U32 R8, RZ, RZ, R9 ;  /* 0x000000ffff087224 */ /* 0x000fe200078e0009 */
[----:B------:R-:W-:Y:S01]  /*12430*/  UMOV UR38, URZ ;  /* 0x0000003f00267c82 */ /* 0x000fe20008000000 */
[----:B------:R-:W-:-:S05]  /*12440*/  ULDC UR5, c[0x0][0xc3c] ;  /* 0x00030f0000057ab9 */ /* 0x000fca0000000800 */
.L_x_1258:
        /* <DEDUP_REMOVED lines=22> */
[----:B------:R-:W-:Y:S02]  /*125b0*/  IMAD.IADD R9, R4, 0x1, R9 ;  /* 0x0000000104097824 */ /* 0x000fe400078e0209 */
[----:B------:R-:W0:Y:S03]  /*125c0*/  LDC R4, c[0x0][0xc38] ;  /* 0x00030e00ff047b82 */ /* 0x000e260000000800 */
        /* <DEDUP_REMOVED lines=9> */
[----:B------:R-:W0:Y:S02]  /*12660*/  SHFL.IDX PT, R11, R2, 0x1f, 0x1f ;  /* 0x03e01f00020b7f89 */ /* 0x000e2400000e0000 */
[----:B0-----:R-:W-:-:S04]  /*12670*/  IMAD R9, R11, R4, RZ ;  /* 0x000000040b097224 */ /* 0x001fc800078e02ff */
[----:B------:R-:W-:-:S05]  /*12680*/  IMAD.IADD R8, R9, 0x1, R8 ;  /* 0x0000000109087824 */ /* 0x000fca00078e0208 */
[----:B------:R-:W-:-:S13]  /*12690*/  ISETP.GT.AND P6, PT, R8, R7, PT ;  /* 0x000000070800720c */ /* 0x000fda0003fc4270 */
[----:B------:R-:W-:Y:S05]  /*126a0*/  @!P6 BRA `(.L_x_1258) ;  /* 0xfffffffc0068e947 */ /* 0x000fea000383ffff */
[----:B------:R-:W-:-:S07]  /*126b0*/  IMAD.MOV.U32 R3, RZ, RZ, R2 ;  /* 0x000000ffff037224 */ /* 0x000fce00078e0002 */
.L_x_1256:
        /* <DEDUP_REMOVED lines=8> */
[----:B------:R-:W-:-:S04]  /*12740*/  IMAD.U32 R11, RZ, RZ, UR4 ;  /* 0x00000004ff0b7e24 */ /* 0x000fc8000f8e00ff */
[----:B------:R0:W1:Y:S04]  /*12750*/  SHFL.IDX PT, R8, R5, R8, 0x1f ;  /* 0x00001f0805087589 */ /* 0x00006800000e0000 */
[----:B------:R0:W2:Y:S01]  /*12760*/  SHFL.IDX PT, R6, R6, R11, 0x1f ;  /* 0x00001f0b06067589 */ /* 0x0000a200000e0000 */
[----:B------:R-:W-:Y:S05]  /*12770*/  @!P0 BRA `(.L_x_1259) ;  /* 0x00000000000c8947 */ /* 0x000fea0003800000 */
[----:B------:R-:W-:-:S06]  /*12780*/  UIADD3 UR5, UR4, -0x1, URZ ;  /* 0xffffffff04057890 */ /* 0x000fcc000fffe03f */
[----:B------:R-:W-:-:S05]  /*12790*/  IMAD.U32 R2, RZ, RZ, UR5 ;  /* 0x00000005ff027e24 */ /* 0x000fca000f8e00ff */
[----:B------:R3:W4:Y:S02]  /*127a0*/  SHFL.IDX PT, R9, R3, R2, 0x1f ;  /* 0x00001f0203097589 */ /* 0x00072400000e0000 */
.L_x_1259:
[----:B---34-:R-:W-:Y:S01]  /*127b0*/  IMAD R2, R9, R4, R10 ;  /* 0x0000000409027224 */ /* 0x018fe200078e020a */
[----:B-1----:R-:W-:Y:S01]  /*127c0*/  ISETP.NE.AND P0, PT, R8, 0x1, PT ;  /* 0x000000010800780c */ /* 0x002fe20003f05270 */
[----:B------:R-:W-:Y:S02]  /*127d0*/  UIADD3 UR38, UR4, UR38, URZ ;  /* 0x0000002604267290 */ /* 0x000fe4000fffe03f */
[----:B0-----:R-:W-:Y:S01]  /*127e0*/  IMAD.IADD R5, R7, 0x1, -R2 ;  /* 0x0000000107057824 */ /* 0x001fe200078e0a02 */
[----:B------:R0:W-:Y:S09]  /*127f0*/  STL [R1+0x10], R2 ;  /* 0x0000100201007387 */ /* 0x0001f20000100800 */
[----:B------:R-:W-:Y:S05]  /*12800*/  @!P0 BRA `(.L_x_1260) ;  /* 0x0000000000e08947 */ /* 0x000fea0003800000 */
[----:B--2---:R-:W-:Y:S02]  /*12810*/  IABS R4, R6 ;  /* 0x0000000600047213 */ /* 0x004fe40000000000 */
[----:B------:R-:W-:Y:S02]  /*12820*/  IABS R7, R8 ;  /* 0x0000000800077213 */ /* 0x000fe40000000000 */
[----:B------:R-:W1:Y:S08]  /*12830*/  I2F.RP R9, R4 ;  /* 0x0000000400097306 */ /* 0x000e700000209400 */
[----:B------:R-:W2:Y:S08]  /*12840*/  I2F.RP R10, R7 ;  /* 0x00000007000a7306 */ /* 0x000eb00000209400 */
[----:B-1----:R-:W0:Y:S08]  /*12850*/  MUFU.RCP R9, R9 ;  /* 0x0000000900097308 */ /* 0x002e300000001000 */
[----:B--2---:R-:W-:Y:S01]  /*12860*/  MUFU.RCP R10, R10 ;  /* 0x0000000a000a7308 */ /* 0x004fe20000001000 */
[----:B0-----:R-:W-:Y:S01]  /*12870*/  VIADD R2, R9, 0xffffffe ;  /* 0x0ffffffe09027836 */ /* 0x001fe20000000000 */
[----:B------:R-:W-:-:S06]  /*12880*/  IABS R9, R6 ;  /* 0x0000000600097213 */ /* 0x000fcc0000000000 */
[----:B------:R0:W1:Y:S02]  /*12890*/  F2I.FTZ.U32.TRUNC.NTZ R3, R2 ;  /* 0x0000000200037305 */ /* 0x000064000021f000 */
[----:B0-----:R-:W-:Y:S02]  /*128a0*/  IMAD.MOV.U32 R2, RZ, RZ, RZ ;  /* 0x000000ffff027224 */ /* 0x001fe400078e00ff */
[----:B-1----:R-:W-:-:S04]  /*128b0*/  IMAD.MOV R11, RZ, RZ, -R3 ;  /* 0x000000ffff0b7224 */ /* 0x002fc800078e0a03 */
[----:B------:R-:W-:-:S04]  /*128c0*/  IMAD R11, R11, R4, RZ ;  /* 0x000000040b0b7224 */ /* 0x000fc800078e02ff */
[----:B------:R-:W-:Y:S01]  /*128d0*/  IMAD.HI.U32 R3, R3, R11, R2 ;  /* 0x0000000b03037227 */ /* 0x000fe200078e0002 */
[----:B------:R-:W-:-:S03]  /*128e0*/  IABS R2, R5 ;  /* 0x0000000500027213 */ /* 0x000fc60000000000 */
[----:B------:R-:W-:Y:S02]  /*128f0*/  IMAD.MOV R11, RZ, RZ, -R9 ;  /* 0x000000ffff0b7224 */ /* 0x000fe400078e0a09 */
[----:B------:R-:W-:-:S04]  /*12900*/  IMAD.HI.U32 R9, R3, R2, RZ ;  /* 0x0000000203097227 */ /* 0x000fc800078e00ff */
[----:B------:R-:W-:Y:S02]  /*12910*/  VIADD R3, R10, 0xffffffe ;  /* 0x0ffffffe0a037836 */ /* 0x000fe40000000000 */
[----:B------:R-:W-:-:S04]  /*12920*/  IMAD R11, R9, R11, R2 ;  /* 0x0000000b090b7224 */ /* 0x000fc800078e0202 */
[----:B------:R-:W0:Y:S01]  /*12930*/  F2I.FTZ.U32.TRUNC.NTZ R3, R3 ;  /* 0x0000000300037305 */ /* 0x000e22000021f000 */
[----:B------:R-:W-:-:S13]  /*12940*/  ISETP.GT.U32.AND P1, PT, R4, R11, PT ;  /* 0x0000000b0400720c */ /* 0x000fda0003f24070 */
[----:B------:R-:W-:Y:S02]  /*12950*/  @!P1 IMAD.IADD R11, R11, 0x1, -R4 ;  /* 0x000000010b0b9824 */ /* 0x000fe400078e0a04 */
[----:B0-----:R-:W-:Y:S02]  /*12960*/  IMAD.MOV R2, RZ, RZ, -R3 ;  /* 0x000000ffff027224 */ /* 0x001fe400078e0a03 */
[----:B------:R-:W-:Y:S01]  /*12970*/  @!P1 VIADD R9, R9, 0x1 ;  /* 0x0000000109099836 */ /* 0x000fe20000000000 */
[----:B------:R-:W-:Y:S01]  /*12980*/  ISETP.GE.U32.AND P0, PT, R11, R4, PT ;  /* 0x000000040b00720c */ /* 0x000fe20003f06070 */
[----:B------:R-:W-:Y:S01]  /*12990*/  IMAD R11, R2, R7, RZ ;  /* 0x00000007020b7224 */ /* 0x000fe200078e02ff */
[----:B------:R-:W-:Y:S01]  /*129a0*/  ISETP.NE.AND P1, PT, R6, RZ, PT ;  /* 0x000000ff0600720c */ /* 0x000fe20003f25270 */
[----:B------:R-:W-:-:S04]  /*129b0*/  IMAD.MOV.U32 R2, RZ, RZ, RZ ;  /* 0x000000ffff027224 */ /* 0x000fc800078e00ff */
[----:B------:R-:W-:Y:S01]  /*129c0*/  IMAD.HI.U32 R4, R3, R11, R2 ;  /* 0x0000000b03047227 */ /* 0x000fe200078e0002 */
[----:B------:R-:W-:-:S04]  /*129d0*/  LOP3.LUT R2, R5, R6, RZ, 0x3c, !PT ;  /* 0x0000000605027212 */ /* 0x000fc800078e3cff */
[----:B------:R-:W-:Y:S01]  /*129e0*/  ISETP.GE.AND P2, PT, R2, RZ, PT ;  /* 0x000000ff0200720c */ /* 0x000fe20003f46270 */
[----:B------:R-:W-:Y:S01]  /*129f0*/  @P0 VIADD R9, R9, 0x1 ;  /* 0x0000000109090836 */ /* 0x000fe20000000000 */
[----:B------:R-:W-:-:S05]  /*12a00*/  IABS R2, R8 ;  /* 0x0000000800027213 */ /* 0x000fca0000000000 */
[----:B------:R-:W-:-:S06]  /*12a10*/  IMAD.MOV R2, RZ, RZ, -R2 ;  /* 0x000000ffff027224 */ /* 0x000fcc00078e0a02 */
[----:B------:R-:W-:Y:S01]  /*12a20*/  @!P2 IMAD.MOV R9, RZ, RZ, -R9 ;  /* 0x000000ffff09a224 */ /* 0x000fe200078e0a09 */
[----:B------:R-:W-:-:S04]  /*12a30*/  @!P1 LOP3.LUT R9, RZ, R6, RZ, 0x33, !PT ;  /* 0x00000006ff099212 */ /* 0x000fc800078e33ff */
        /* <DEDUP_REMOVED lines=13> */
[--C-:B------:R-:W-:Y:S02]  /*12b10*/  IMAD.MOV R2, RZ, RZ, -R4.reuse ;  /* 0x000000ffff027224 */ /* 0x100fe400078e0a04 */
[C---:B------:R-:W-:Y:S02]  /*12b20*/  IMAD R3, R8.reuse, 0x1000000, R4 ;  /* 0x0100000008037824 */ /* 0x040fe400078e0204 */
[--C-:B------:R-:W-:Y:S02]  /*12b30*/  IMAD R8, R8, R2, R9.reuse ;  /* 0x0000000208087224 */ /* 0x100fe400078e0209 */
[----:B------:R-:W-:Y:S02]  /*12b40*/  IMAD.MOV R2, RZ, RZ, -R9 ;  /* 0x000000ffff027224 */ /* 0x000fe400078e0a09 */
[----:B------:R-:W-:Y:S02]  /*12b50*/  IMAD R3, R8, 0x10000, R3 ;  /* 0x0001000008037824 */ /* 0x000fe400078e0203 */
[----:B------:R-:W-:-:S03]  /*12b60*/  IMAD R2, R6, R2, R5 ;  /* 0x0000000206027224 */ /* 0x000fc600078e0205 */
[----:B------:R0:W-:Y:S01]  /*12b70*/  STL [R1+0x18], R3 ;  /* 0x0000180301007387 */ /* 0x0001e20000100800 */
[----:B------:R-:W-:Y:S05]  /*12b80*/  BRA `(.L_x_1261) ;  /* 0x0000000000fc7947 */ /* 0x000fea0003800000 */
.L_x_1260:
[----:B------:R-:W-:Y:S02]  /*12b90*/  ULDC.64 UR4, c[0x0][0xc90] ;  /* 0x0003240000047ab9 */ /* 0x000fe40000000a00 */
[----:B------:R-:W-:-:S06]  /*12ba0*/  UIMAD.WIDE UR4, UR38, 0x4, UR4 ;  /* 0x00000004260478a5 */ /* 0x000fcc000f8e0204 */
[----:B0-----:R-:W-:Y:S02]  /*12bb0*/  IMAD.U32 R2, RZ, RZ, UR4 ;  /* 0x00000004ff027e24 */ /* 0x001fe4000f8e00ff */
[----:B------:R-:W-:-:S05]  /*12bc0*/  IMAD.U32 R3, RZ, RZ, UR5 ;  /* 0x00000005ff037e24 */ /* 0x000fca000f8e00ff */
[----:B------:R0:W2:Y:S02]  /*12bd0*/  LDG.E R7, desc[UR48][R2.64] ;  /* 0x0000003002077981 */ /* 0x0000a4000c1e1900 */
[----:B0-----:R-:W-:Y:S02]  /*12be0*/  IMAD.MOV.U32 R2, RZ, RZ, RZ ;  /* 0x000000ffff027224 */ /* 0x001fe400078e00ff */
[----:B--2---:R-:W-:-:S05]  /*12bf0*/  IMAD R8, R6, R7, RZ ;  /* 0x0000000706087224 */ /* 0x004fca00078e02ff */
[----:B------:R-:W-:-:S04]  /*12c00*/  IABS R9, R8 ;  /* 0x0000000800097213 */ /* 0x000fc80000000000 */
[----:B------:R-:W0:Y:S08]  /*12c10*/  I2F.RP R10, R9 ;  /* 0x00000009000a7306 */ /* 0x000e300000209400 */
[----:B0-----:R-:W0:Y:S02]  /*12c20*/  MUFU.RCP R10, R10 ;  /* 0x0000000a000a7308 */ /* 0x001e240000001000 */
[----:B0-----:R-:W-:-:S06]  /*12c30*/  VIADD R11, R10, 0xffffffe ;  /* 0x0ffffffe0a0b7836 */ /* 0x001fcc0000000000 */
[----:B------:R-:W0:Y:S02]  /*12c40*/  F2I.FTZ.U32.TRUNC.NTZ R3, R11 ;  /* 0x0000000b00037305 */ /* 0x000e24000021f000 */
[----:B0-----:R-:W-:-:S04]  /*12c50*/  IMAD.MOV R12, RZ, RZ, -R3 ;  /* 0x000000ffff0c7224 */ /* 0x001fc800078e0a03 */
[----:B------:R-:W-:-:S04]  /*12c60*/  IMAD R13, R12, R9, RZ ;  /* 0x000000090c0d7224 */ /* 0x000fc800078e02ff */
[----:B------:R-:W-:Y:S01]  /*12c70*/  IMAD.HI.U32 R2, R3, R13, R2 ;  /* 0x0000000d03027227 */ /* 0x000fe200078e0002 */
[----:B------:R-:W-:Y:S02]  /*12c80*/  IABS R13, R5 ;  /* 0x00000005000d7213 */ /* 0x000fe40000000000 */
[----:B------:R-:W-:-:S03]  /*12c90*/  IABS R3, R8 ;  /* 0x0000000800037213 */ /* 0x000fc60000000000 */
[----:B------:R-:W-:-:S04]  /*12ca0*/  IMAD.HI.U32 R2, R2, R13, RZ ;  /* 0x0000000d02027227 */ /* 0x000fc800078e00ff */
[----:B------:R-:W-:-:S04]  /*12cb0*/  IMAD.MOV R3, RZ, RZ, -R3 ;  /* 0x000000ffff037224 */ /* 0x000fc800078e0a03 */
[----:B------:R-:W-:Y:S01]  /*12cc0*/  IMAD R10, R2, R3, R13 ;  /* 0x00000003020a7224 */ /* 0x000fe200078e020d */
[----:B------:R-:W-:-:S04]  /*12cd0*/  LOP3.LUT R3, R5, R8, RZ, 0x3c, !PT ;  /* 0x0000000805037212 */ /* 0x000fc800078e3cff */
[----:B------:R-:W-:Y:S02]  /*12ce0*/  ISETP.GT.U32.AND P1, PT, R9, R10, PT ;  /* 0x0000000a0900720c */ /* 0x000fe40003f24070 */
[----:B------:R-:W-:-:S11]  /*12cf0*/  ISETP.GE.AND P2, PT, R3, RZ, PT ;  /* 0x000000ff0300720c */ /* 0x000fd60003f46270 */
[----:B------:R-:W-:Y:S02]  /*12d00*/  @!P1 IMAD.IADD R10, R10, 0x1, -R9 ;  /* 0x000000010a0a9824 */ /* 0x000fe400078e0a09 */
[----:B------:R-:W-:Y:S01]  /*12d10*/  @!P1 VIADD R2, R2, 0x1 ;  /* 0x0000000102029836 */ /* 0x000fe20000000000 */
[----:B------:R-:W-:Y:S02]  /*12d20*/  ISETP.NE.AND P1, PT, R8, RZ, PT ;  /* 0x000000ff0800720c */ /* 0x000fe40003f25270 */
[----:B------:R-:W-:-:S13]  /*12d30*/  ISETP.GE.U32.AND P0, PT, R10, R9, PT ;  /* 0x000000090a00720c */ /* 0x000fda0003f06070 */
[----:B------:R-:W-:-:S04]  /*12d40*/  @P0 VIADD R2, R2, 0x1 ;  /* 0x0000000102020836 */ /* 0x000fc80000000000 */
[----:B------:R-:W-:Y:S01]  /*12d50*/  @!P2 IMAD.MOV R2, RZ, RZ, -R2 ;  /* 0x000000ffff02a224 */ /* 0x000fe200078e0a02 */
[----:B------:R-:W-:-:S05]  /*12d60*/  @!P1 LOP3.LUT R2, RZ, R8, RZ, 0x33, !PT ;  /* 0x00000008ff029212 */ /* 0x000fca00078e33ff */
[----:B------:R-:W-:Y:S02]  /*12d70*/  IMAD R9, R7, R2, RZ ;  /* 0x0000000207097224 */ /* 0x000fe400078e02ff */
[----:B------:R-:W-:Y:S02]  /*12d80*/  IMAD.MOV R2, RZ, RZ, -R2 ;  /* 0x000000ffff027224 */ /* 0x000fe400078e0a02 */
[----:B------:R-:W-:Y:S02]  /*12d90*/  IMAD.MOV R3, RZ, RZ, -R9 ;  /* 0x000000ffff037224 */ /* 0x000fe400078e0a09 */
[----:B------:R-:W-:-:S03]  /*12da0*/  IMAD R5, R8, R2, R5 ;  /* 0x0000000208057224 */ /* 0x000fc600078e0205 */
[----:B------:R-:W-:-:S04]  /*12db0*/  VIADDMNMX R4, R3, R4, R7, PT ;  /* 0x0000000403047246 */ /* 0x000fc80003800107 */
[-C--:B------:R-:W-:Y:S02]  /*12dc0*/  IABS R7, R4.reuse ;  /* 0x0000000400077213 */ /* 0x080fe40000000000 */
[----:B------:R-:W-:Y:S02]  /*12dd0*/  IABS R8, R4 ;  /* 0x0000000400087213 */ /* 0x000fe40000000000 */
[----:B------:R-:W0:Y:S03]  /*12de0*/  I2F.RP R10, R7 ;  /* 0x00000007000a7306 */ /* 0x000e260000209400 */
[----:B------:R-:W-:-:S05]  /*12df0*/  IMAD.MOV R8, RZ, RZ, -R8 ;  /* 0x000000ffff087224 */ /* 0x000fca00078e0a08 */
[----:B0-----:R-:W0:Y:S02]  /*12e00*/  MUFU.RCP R10, R10 ;  /* 0x0000000a000a7308 */ /* 0x001e240000001000 */
[----:B0-----:R-:W-:-:S06]  /*12e10*/  VIADD R3, R10, 0xffffffe ;  /* 0x0ffffffe0a037836 */ /* 0x001fcc0000000000 */
[----:B------:R-:W0:Y:S02]  /*12e20*/  F2I.FTZ.U32.TRUNC.NTZ R3, R3 ;  /* 0x0000000300037305 */ /* 0x000e24000021f000 */
[----:B0-----:R-:W-:-:S04]  /*12e30*/  IMAD.MOV R2, RZ, RZ, -R3 ;  /* 0x000000ffff027224 */ /* 0x001fc800078e0a03 */
[----:B------:R-:W-:Y:S02]  /*12e40*/  IMAD R11, R2, R7, RZ ;  /* 0x00000007020b7224 */ /* 0x000fe400078e02ff */
[----:B------:R-:W-:-:S04]  /*12e50*/  IMAD.MOV.U32 R2, RZ, RZ, RZ ;  /* 0x000000ffff027224 */ /* 0x000fc800078e00ff */
[----:B------:R-:W-:Y:S01]  /*12e60*/  IMAD.HI.U32 R2, R3, R11, R2 ;  /* 0x0000000b03027227 */ /* 0x000fe200078e0002 */
[----:B------:R-:W-:Y:S02]  /*12e70*/  IABS R11, R5 ;  /* 0x00000005000b7213 */ /* 0x000fe40000000000 */
[----:B------:R-:W-:Y:S02]  /*12e80*/  LOP3.LUT R3, R5, R4, RZ, 0x3c, !PT ;  /* 0x0000000405037212 */ /* 0x000fe400078e3cff */
[----:B------:R-:W-:Y:S01]  /*12e90*/  IADD3 R5, R9, 0x1000000, R5 ;  /* 0x0100000009057810 */ /* 0x000fe20007ffe005 */
        /* <DEDUP_REMOVED lines=10> */
[----:B------:R-:W-:Y:S01]  /*12f40*/  @!P1 LOP3.LUT R2, RZ, R4, RZ, 0x33, !PT ;  /* 0x00000004ff029212 */ /* 0x000fe200078e33ff */
[----:B------:R-:W-:-:S04]  /*12f50*/  IMAD.MOV R4, RZ, RZ, -R4 ;  /* 0x000000ffff047224 */ /* 0x000fc800078e0a04 */
[----:B------:R-:W-:-:S05]  /*12f60*/  IMAD R3, R2, R4, R5 ;  /* 0x0000000402037224 */ /* 0x000fca00078e0205 */
[----:B------:R1:W-:Y:S02]  /*12f70*/  STL [R1+0x18], R3 ;  /* 0x0000180301007387 */ /* 0x0003e40000100800 */
.L_x_1261:
[----:B01----:R-:W-:-:S05]  /*12f80*/  LOP3.LUT R3, RZ, R2, RZ, 0x33, !PT ;  /* 0x00000002ff037212 */ /* 0x003fca00078e33ff */
[----:B------:R-:W-:-:S05]  /*12f90*/  IMAD.IADD R2, R6, 0x1, R3 ;  /* 0x0000000106027824 */ /* 0x000fca00078e0203 */
[----:B------:R1:W-:Y:S01]  /*12fa0*/  STL [R1+0x14], R2 ;  /* 0x0000140201007387 */ /* 0x0003e20000100800 */
[----:B------:R-:W-:Y:S05]  /*12fb0*/  BRA `(.L_x_1262) ;  /* 0x00000000000c7947 */ /* 0x000fea0003800000 */
.L_x_1257:
[----:B------:R0:W-:Y:S04]  /*12fc0*/  STL [R1+0x10], R7 ;  /* 0x0000100701007387 */ /* 0x0001e80000100800 */
[----:B------:R0:W-:Y:S04]  /*12fd0*/  STL [R1+0x14], RZ ;  /* 0x000014ff01007387 */ /* 0x0001e80000100800 */
[----:B------:R0:W-:Y:S02]  /*12fe0*/  STL [R1+0x18], RZ ;  /* 0x000018ff01007387 */ /* 0x0001e40000100800 */
.L_x_1262:
[----:B------:R-:W2:Y:S04]  /*12ff0*/  LDL R4, [R1+0x10] ;  /* 0x0000100001047983 */ /* 0x000ea80000100800 */
[----:B------:R-:W2:Y:S04]  /*13000*/  LDL R5, [R1+0x14] ;  /* 0x0000140001057983 */ /* 0x000ea80000100800 */
[----:B------:R-:W2:Y:S01]  /*13010*/  LDL R6, [R1+0x18] ;  /* 0x0000180001067983 */ /* 0x000ea20000100800 */
[----:B------:R-:W-:Y:S01]  /*13020*/  ISETP.NE.AND P0, PT, R0, RZ, PT ;  /* 0x000000ff0000720c */ /* 0x000fe20003f05270 */
[----:B-1----:R-:W-:-:S12]  /*13030*/  IMAD.U32 R2, RZ, RZ, UR38 ;  /* 0x00000026ff027e24 */ /* 0x002fd8000f8e00ff */
[----:B------:R-:W1:Y:S01]  /*13040*/  @!P0 S2R R3, SR_CgaCtaId ;  /* 0x0000000000038919 */ /* 0x000e620000008800 */
[----:B------:R-:W-:Y:S01]  /*13050*/  @!P0 MOV R0, 0x400 ;  /* 0x0000040000008802 */ /* 0x000fe20000000f00 */
[----:B0-----:R-:W-:-:S03]  /*13060*/  @!P0 IMAD.MOV.U32 R7, RZ, RZ, R2 ;  /* 0x000000ffff078224 */ /* 0x001fc600078e0002 */
[----:B-1----:R-:W-:-:S05]  /*13070*/  @!P0 LEA R0, R3, R0, 0x18 ;  /* 0x0000000003008211 */ /* 0x002fca00078ec0ff */
[----:B--2---:R0:W-:Y:S01]  /*13080*/  @!P0 STS.128 [R0+0x284d0], R4 ;  /* 0x0284d00400008388 */ /* 0x0041e20000000c00 */
[----:B------:R-:W-:Y:S06]  /*13090*/  BAR.ARV 0x5, 0x180 ;  /* 0x0146000000007b1d */ /* 0x000fec0000002000 */
.L_x_1255:
[----:B0-----:R-:W-:Y:S01]  /*130a0*/  IMAD.MOV.U32 R0, RZ, RZ, 0x1 ;  /* 0x00000001ff007424 */ /* 0x001fe200078e00ff */
[----:B------:R-:W-:Y:S01]  /*130b0*/  ULDC UR4, c[0x0][0xc3c] ;  /* 0x00030f0000047ab9 */ /* 0x000fe20000000800 */
[----:B------:R0:W-:Y:S01]  /*130c0*/  STL [R1], RZ ;  /* 0x000000ff01007387 */ /* 0x0001e20000100800 */
[----:B------:R-:W-:-:S03]  /*130d0*/  UISETP.GE.AND UP0, UPT, UR38, UR4, UPT ;  /* 0x000000042600728c */ /* 0x000fc6000bf06270 */
[----:B------:R0:W-:Y:S03]  /*130e0*/  STL [R1+0x8], R0 ;  /* 0x0000080001007387 */ /* 0x0001e60000100800 */
[----:B------:R-:W-:Y:S01]  /*130f0*/  PLOP3.LUT P0, PT, PT, PT, UP0, 0x80, 0x0 ;  /* 0x000000000000781c */ /* 0x000fe20003f0f008 */
[----:B------:R0:W-:-:S12]  /*13100*/  STL [R1+0x38], RZ ;  /* 0x000038ff01007387 */ /* 0x0001d80000100800 */
[----:B0-----:R-:W-:Y:S05]  /*13110*/  @P0 BRA `(.L_x_1263) ;  /* 0x0000005400500947 */ /* 0x001fea0003800000 */
[----:B------:R-:W2:Y:S01]  /*13120*/  LDL R0, [R1+0x3c] ;  /* 0x00003c0001007983 */ /* 0x000ea20000100800 */
[----:B------:R-:W0:Y:S01]  /*13130*/  S2UR UR5, SR_CgaCtaId ;  /* 0x00000000000579c3 */ /* 0x000e220000008800 */
[----:B------:R-:W-:Y:S01]  /*13140*/  UMOV UR4, 0x400 ;  /* 0x0000040000047882 */ /* 0x000fe20000000000 */
[----:B------:R-:W-:Y:S01]  /*13150*/  ULDC UR46, c[0x0][0xc] ;  /* 0x00000300002e7ab9 */ /* 0x000fe20000000800 */
[----:B------:R-:W3:Y:S01]  /*13160*/  S2R R7, SR_TID.X ;  /* 0x0000000000077919 */ /* 0x000ee20000002100 */
[----:B------:R-:W-:Y:S01]  /*13170*/  ULDC.64 UR44, c[0x0][0x198] ;  /* 0x00006600002c7ab9 */ /* 0x000fe20000000a00 */
[----:B0-----:R-:W-:-:S06]  /*13180*/  ULEA UR4, UR5, UR4, 0x18 ;  /* 0x0000000405047291 */ /* 0x001fcc000f8ec03f */
[----:B------:R-:W-:Y:S02]  /*13190*/  IMAD.U32 R17, RZ, RZ, UR4 ;  /* 0x00000004ff117e24 */ /* 0x000fe4000f8e00ff */
[C---:B---3--:R-:W-:Y:S01]  /*131a0*/  IMAD.SHL.U32 R3, R7.reuse, 0x8, RZ ;  /* 0x0000000807037824 */ /* 0x048fe200078e00ff */
[C---:B-1----:R-:W-:Y:S02]  /*131b0*/  LOP3.LUT R4, R7.reuse, 0x7f, RZ, 0xc0, !PT ;  /* 0x0000007f07047812 */ /* 0x042fe400078ec0ff */
[C---:B------:R-:W-:Y:S02]  /*131c0*/  LOP3.LUT P0, RZ, R7.reuse, 0x4, RZ, 0xc0, !PT ;  /* 0x0000000407ff7812 */ /* 0x040fe4000780c0ff */
[----:B--2---:R-:W-:Y:S01]  /*131d0*/  R2UR UR6, R0 ;  /* 0x00000000000672ca */ /* 0x004fe200000e0000 */
[----:B------:R-:W-:-:S05]  /*131e0*/  IMAD.SHL.U32 R0, R7, 0x40, RZ ;  /* 0x0000004007007824 */ /* 0x000fca00078e00ff */
[----:B------:R-:W-:-:S04]  /*131f0*/  LOP3.LUT R2, R0, 0x180, RZ, 0xc0, !PT ;  /* 0x0000018000027812 */ /* 0x000fc800078ec0ff */
[----:B------:R-:W-:-:S03]  /*13200*/  LOP3.LUT R2, R2, 0x10, R7, 0xf8, !PT ;  /* 0x0000001002027812 */ /* 0x000fc600078ef807 */
[----:B------:R-:W-:Y:S01]  /*13210*/  ULOP3.LUT UR39, UR6, 0x1, URZ, 0xfc, !UPT ;  /* 0x0000000106277892 */ /* 0x000fe2000f8efc3f */
[----:B------:R-:W-:Y:S01]  /*13220*/  LOP3.LUT R5, R2, 0x30, R3, 0x78, !PT ;  /* 0x0000003002057812 */ /* 0x000fe200078e7803 */
[----:B------:R-:W-:Y:S01]  /*13230*/  ULOP3.LUT UR42, UR6, 0x2, URZ, 0xfc, !UPT ;  /* 0x00000002062a7892 */ /* 0x000fe2000f8efc3f */
[----:B------:R-:W-:Y:S02]  /*13240*/  SHF.R.U32.HI R3, RZ, 0x5, R4 ;  /* 0x00000005ff037819 */ /* 0x000fe40000011604 */
[C---:B------:R-:W-:Y:S02]  /*13250*/  LOP3.LUT R2, R0.reuse, 0x40, RZ, 0xc0, !PT ;  /* 0x0000004000027812 */ /* 0x040fe400078ec0ff */
[----:B------:R-:W-:-:S03]  /*13260*/  LOP3.LUT R0, R0, 0x200, RZ, 0xc0, !PT ;  /* 0x0000020000007812 */ /* 0x000fc600078ec0ff */
[----:B------:R-:W-:-:S05]  /*13270*/  IMAD R2, R3, 0x400, R2 ;  /* 0x0000040003027824 */ /* 0x000fca00078e0202 */
[----:B------:R-:W-:Y:S01]  /*13280*/  IADD3 R5, R5, R2, R0 ;  /* 0x0000000205057210 */ /* 0x000fe20007ffe000 */
[----:B------:R-:W-:-:S04]  /*13290*/  IMAD.SHL.U32 R2, R7, 0x80, RZ ;  /* 0x0000008007027824 */ /* 0x000fc800078e00ff */
[----:B------:R0:W-:Y:S01]  /*132a0*/  STL [R1+0x20], R5 ;  /* 0x0000200501007387 */ /* 0x0001e20000100800 */
[----:B------:R-:W-:-:S05]  /*132b0*/  LOP3.LUT R0, R2, 0x380, RZ, 0xc0, !PT ;  /* 0x0000038002007812 */ /* 0x000fca00078ec0ff */
[----:B------:R-:W-:Y:S02]  /*132c0*/  IMAD R3, R3, 0x10, R0 ;  /* 0x0000001003037824 */ /* 0x000fe400078e0200 */
[----:B------:R-:W-:Y:S01]  /*132d0*/  IMAD.SHL.U32 R0, R7, 0x10, RZ ;  /* 0x0000001007007824 */ /* 0x000fe200078e00ff */
[----:B0-----:R-:W-:-:S04]  /*132e0*/  SHF.R.U32.HI R5, RZ, 0x3, R4 ;  /* 0x00000003ff057819 */ /* 0x001fc80000011604 */
[----:B------:R-:W-:-:S04]  /*132f0*/  LOP3.LUT R3, R3, 0x70, R0, 0x78, !PT ;  /* 0x0000007003037812 */ /* 0x000fc800078e7800 */
[----:B------:R-:W-:Y:S01]  /*13300*/  LOP3.LUT R6, R3, 0xc00, R2, 0xf8, !PT ;  /* 0x00000c0003067812 */ /* 0x000fe200078ef802 */
[----:B------:R-:W-:Y:S01]  /*13310*/  IMAD.SHL.U32 R3, R7, 0x2, RZ ;  /* 0x0000000207037824 */ /* 0x000fe200078e00ff */
[----:B------:R-:W-:-:S03]  /*13320*/  LOP3.LUT R2, R0, 0x3f0, RZ, 0xc0, !PT ;  /* 0x000003f000027812 */ /* 0x000fc600078ec0ff */
[----:B------:R-:W-:Y:S01]  /*13330*/  STL [R1+0x4], R6 ;  /* 0x0000040601007387 */ /* 0x000fe20000100800 */
[----:B------:R-:W-:Y:S01]  /*13340*/  LOP3.LUT R3, R2, 0x70, R3, 0x78, !PT ;  /* 0x0000007002037812 */ /* 0x000fe200078e7803 */
[----:B------:R-:W-:Y:S02]  /*13350*/  IMAD.SHL.U32 R2, R4, 0x10, RZ ;  /* 0x0000001004027824 */ /* 0x000fe400078e00ff */
[C---:B------:R-:W-:Y:S02]  /*13360*/  VIADD R4, R6.reuse, 0x40 ;  /* 0x0000004006047836 */ /* 0x040fe40000000000 */
[----:B------:R-:W-:Y:S01]  /*13370*/  @P0 VIADD R4, R6, 0xffffffc0 ;  /* 0xffffffc006040836 */ /* 0x000fe20000000000 */
[----:B------:R-:W-:Y:S01]  /*13380*/  LOP3.LUT R2, R3, 0x400, R2, 0xf8, !PT ;  /* 0x0000040003027812 */ /* 0x000fe200078ef802 */
[----:B------:R-:W-:-:S04]  /*13390*/  IMAD.MOV.U32 R3, RZ, RZ, 0x20 ;  /* 0x00000020ff037424 */ /* 0x000fc800078e00ff */
[----:B------:R-:W-:Y:S01]  /*133a0*/  IMAD.IADD R2, R17, 0x1, R2 ;  /* 0x0000000111027824 */ /* 0x000fe200078e0202 */
[----:B------:R-:W-:Y:S02]  /*133b0*/  SEL R3, R3, 0xffffffe0, !P0 ;  /* 0xffffffe003037807 */ /* 0x000fe40004000000 */
[----:B------:R-:W-:Y:S02]  /*133c0*/  LOP3.LUT R3, R0, 0x70, RZ, 0xc0, !PT ;  /* 0x0000007000037812 */ /* 0x000fe400078ec0ff */
[----:B------:R-:W-:Y:S01]  /*133d0*/  LOP3.LUT R0, R5, 0x70, R0, 0xf8, !PT ;  /* 0x0000007005007812 */ /* 0x000fe200078ef800 */
[----:B------:R-:W-:Y:S01]  /*133e0*/  IMAD.MOV.U32 R0, RZ, RZ, 0x1 ;  /* 0x00000001ff007424 */ /* 0x000fe200078e00ff */
[----:B------:R-:W-:Y:S04]  /*133f0*/  STL [R1+0x30], R2 ;  /* 0x0000300201007387 */ /* 0x000fe80000100800 */
[----:B------:R-:W-:Y:S04]  /*13400*/  STL [R1+0x38], RZ ;  /* 0x000038ff01007387 */ /* 0x000fe80000100800 */
[----:B------:R-:W-:Y:S04]  /*13410*/  STL [R1+0x2c], R4 ;  /* 0x00002c0401007387 */ /* 0x000fe80000100800 */
[----:B------:R0:W-:Y:S04]  /*13420*/  STL [R1+0x8], R0 ;  /* 0x0000080001007387 */ /* 0x0001e80000100800 */
[----:B------:R1:W-:Y:S01]  /*13430*/  STL [R1], RZ ;  /* 0x000000ff01007387 */ /* 0x0003e20000100800 */
[----:B0-----:R-:W-:-:S07]  /*13440*/  LOP3.LUT R0, R3, 0x80, RZ, 0xfc, !PT ;  /* 0x0000008003007812 */ /* 0x001fce00078efcff */
.L_x_1341:
[----:B------:R-:W-:Y:S01]  /*13450*/  ULDC.64 UR8, c[0x0][0xa00] ;  /* 0x0002800000087ab9 */ /* 0x000fe20000000a00 */
[----:B------:R-:W-:Y:S01]  /*13460*/  ULDC.64 UR6, c[0x0][0xa00] ;  /* 0x0002800000067ab9 */ /* 0x000fe20000000a00 */
[----:B------:R-:W-:Y:S01]  /*13470*/  ISETP.NE.U32.AND P0, PT, RZ, UR8, PT ;  /* 0x00000008ff007c0c */ /* 0x000fe2000bf05070 */
[----:B------:R-:W-:Y:S01]  /*13480*/  UIMAD.WIDE UR6, UR38, 0x4, UR6 ;  /* 0x00000004260678a5 */ /* 0x000fe2000f8e0206 */
[----:B-1----:R-:W2:Y:S01]  /*13490*/  LDL.LU R7, [R1+0x18] ;  /* 0x0000180001077983 */ /* 0x002ea20000300800 */
[----:B------:R-:W-:Y:S01]  /*134a0*/  ULDC.64 UR4, c[0x0][0xa28] ;  /* 0x00028a0000047ab9 */ /* 0x000fe20000000a00 */
[----:B------:R-:W-:Y:S01]  /*134b0*/  ISETP.NE.AND.EX P0, PT, RZ, UR9, PT, P0 ;  /* 0x00000009ff007c0c */ /* 0x000fe2000bf05300 */
[----:B------:R-:W-:Y:S01]  /*134c0*/  UISETP.NE.U32.AND UP0, UPT, UR4, URZ, UPT ;  /* 0x0000003f0400728c */ /* 0x000fe2000bf05070 */
[----:B------:R-:W-:Y:S01]  /*134d0*/  IMAD.MOV.U32 R0, RZ, RZ, RZ ;  /* 0x000000ffff007224 */ /* 0x000fe200078e00ff */
[----:B------:R-:W-:Y:S01]  /*134e0*/  ULDC.64 UR10, c[0x0][0xa18] ;  /* 0x00028600000a7ab9 */ /* 0x000fe20000000a00 */
[----:B------:R-:W-:Y:S01]  /*134f0*/  IMAD.U32 R2, RZ, RZ, UR6 ;  /* 0x00000006ff027e24 */ /* 0x000fe2000f8e00ff */
[----:B------:R-:W-:Y:S01]  /*13500*/  UISETP.NE.AND.EX UP0, UPT, UR5, URZ, UPT, UP0 ;  /* 0x0000003f0500728c */ /* 0x000fe2000bf05300 */
[----:B------:R-:W-:Y:S01]  /*13510*/  IMAD.U32 R3, RZ, RZ, UR7 ;  /* 0x00000007ff037e24 */ /* 0x000fe2000f8e00ff */
[----:B0-----:R-:W0:Y:S01]  /*13520*/  LDC R19, c[0x0][0x288] ;  /* 0x0000a200ff137b82 */ /* 0x001e220000000800 */
[----:B------:R-:W-:-:S03]  /*13530*/  ULDC.64 UR8, c[0x0][0xa08] ;  /* 0x0002820000087ab9 */ /* 0x000fc60000000a00 */
[----:B------:R-:W-:Y:S02]  /*13540*/  PLOP3.LUT P1, PT, PT, PT, UP0, 0x80, 0x0 ;  /* 0x000000000000781c */ /* 0x000fe40003f2f008 */
[----:B------:R3:W4:Y:S01]  /*13550*/  @P0 LDG.E R5, desc[UR48][R2.64] ;  /* 0x0000003002050981 */ /* 0x000722000c1e1900 */
[----:B------:R-:W-:Y:S01]  /*13560*/  IMAD.MOV.U32 R4, RZ, RZ, RZ ;  /* 0x000000ffff047224 */ /* 0x000fe200078e00ff */
[----:B------:R-:W-:Y:S01]  /*13570*/  UMOV UR43, URZ ;  /* 0x0000003f002b7c82 */ /* 0x000fe20008000000 */
[----:B------:R-:W-:Y:S01]  /*13580*/  @UP0 ULDC.64 UR4, c[0x0][0xa28] ;  /* 0x00028a0000040ab9 */ /* 0x000fe20000000a00 */
[----:B------:R-:W1:Y:S01]  /*13590*/  LDC R6, c[0x0][0x2f0] ;  /* 0x0000bc00ff067b82 */ /* 0x000e620000000800 */
[----:B------:R-:W-:Y:S02]  /*135a0*/  @UP0 UIMAD.WIDE UR4, UR38, 0x4, UR4 ;  /* 0x00000004260408a5 */ /* 0x000fe4000f8e0204 */
[----:B------:R-:W-:-:S04]  /*135b0*/  UISETP.NE.U32.AND UP0, UPT, UR10, URZ, UPT ;  /* 0x0000003f0a00728c */ /* 0x000fc8000bf05070 */
[----:B---3--:R-:W-:Y:S02]  /*135c0*/  IMAD.U32 R2, RZ, RZ, UR4 ;  /* 0x00000004ff027e24 */ /* 0x008fe4000f8e00ff */
[----:B------:R-:W-:Y:S01]  /*135d0*/  IMAD.U32 R3, RZ, RZ, UR5 ;  /* 0x00000005ff037e24 */ /* 0x000fe2000f8e00ff */
[----:B------:R-:W-:Y:S01]  /*135e0*/  ULDC.64 UR4, c[0x0][0xa08] ;  /* 0x0002820000047ab9 */ /* 0x000fe20000000a00 */
[----:B------:R-:W-:-:S03]  /*135f0*/  UISETP.NE.AND.EX UP0, UPT, UR11, URZ, UPT, UP0 ;  /* 0x0000003f0b00728c */ /* 0x000fc6000bf05300 */
[----:B------:R3:W5:Y:S01]  /*13600*/  @P1 LDG.E R0, desc[UR48][R2.64] ;  /* 0x0000003002001981 */ /* 0x000762000c1e1900 */
[----:B------:R-:W-:Y:S01]  /*13610*/  ISETP.NE.U32.AND P1, PT, RZ, UR4, PT ;  /* 0x00000004ff007c0c */ /* 0x000fe2000bf25070 */
[----:B------:R-:W-:-:S03]  /*13620*/  UIMAD.WIDE UR8, UR38, 0x4, UR8 ;  /* 0x00000004260878a5 */ /* 0x000fc6000f8e0208 */
[----:B------:R-:W-:Y:S02]  /*13630*/  ISETP.NE.AND.EX P1, PT, RZ, UR5, PT, P1 ;  /* 0x00000005ff007c0c */ /* 0x000fe4000bf25310 */
[----:B------:R-:W-:Y:S01]  /*13640*/  PLOP3.LUT P4, PT, PT, PT, UP0, 0x80, 0x0 ;  /* 0x000000000000781c */ /* 0x000fe20003f8f008 */
[----:B------:R-:W-:Y:S01]  /*13650*/  @UP0 ULDC.64 UR4, c[0x0][0xa18] ;  /* 0x0002860000040ab9 */ /* 0x000fe20000000a00 */
[----:B---3--:R-:W-:Y:S01]  /*13660*/  IMAD.U32 R2, RZ, RZ, UR8 ;  /* 0x00000008ff027e24 */ /* 0x008fe2000f8e00ff */
[----:B------:R-:W-:Y:S01]  /*13670*/  @UP0 UIMAD.WIDE UR4, UR38, 0x4, UR4 ;  /* 0x00000004260408a5 */ /* 0x000fe2000f8e0204 */
[----:B------:R-:W-:-:S07]  /*13680*/  IMAD.U32 R3, RZ, RZ, UR9 ;  /* 0x00000009ff037e24 */ /* 0x000fce000f8e00ff */
[----:B------:R3:W5:Y:S02]  /*13690*/  @P1 LDG.E R4, desc[UR48][R2.64] ;  /* 0x0000003002041981 */ /* 0x000764000c1e1900 */
[----:B---3--:R-:W-:Y:S02]  /*136a0*/  IMAD.U32 R2, RZ, RZ, UR4 ;  /* 0x00000004ff027e24 */ /* 0x008fe4000f8e00ff */
[----:B------:R-:W-:Y:S01]  /*136b0*/  IMAD.U32 R3, RZ, RZ, UR5 ;  /* 0x00000005ff037e24 */ /* 0x000fe2000f8e00ff */
[----:B------:R-:W-:-:S04]  /*136c0*/  ULDC.64 UR4, c[0x0][0xa20] ;  /* 0x0002880000047ab9 */ /* 0x000fc80000000a00 */
[----:B0-----:R0:W5:Y:S02]  /*136d0*/  @P4 LDG.E R19, desc[UR48][R2.64] ;  /* 0x0000003002134981 */ /* 0x001164000c1e1900 */
[----:B0-----:R-:W0:Y:S01]  /*136e0*/  LDC.64 R2, c[0x0][0x418] ;  /* 0x00010600ff027b82 */ /* 0x001e220000000a00 */
[----:B------:R-:W-:-:S04]  /*136f0*/  ISETP.NE.U32.AND P3, PT, RZ, UR4, PT ;  /* 0x00000004ff007c0c */ /* 0x000fc8000bf65070 */
[----:B------:R-:W-:Y:S02]  /*13700*/  ISETP.NE.AND.EX P3, PT, RZ, UR5, PT, P3 ;  /* 0x00000005ff007c0c */ /* 0x000fe4000bf65330 */
[----:B0-----:R-:W-:-:S04]  /*13710*/  ISETP.NE.U32.AND P2, PT, R2, RZ, PT ;  /* 0x000000ff0200720c */ /* 0x001fc80003f45070 */
[----:B------:R-:W-:Y:S02]  /*13720*/  ISETP.NE.AND.EX P2, PT, R3, RZ, PT, P2 ;  /* 0x000000ff0300720c */ /* 0x000fe40003f45320 */
[----:B--2---:R-:W-:Y:S02]  /*13730*/  R2UR UR36, R7 ;  /* 0x00000000072472ca */ /* 0x004fe400000e0000 */
[----:B----4-:R-:W-:Y:S02]  /*13740*/  @P0 R2UR UR43, R5 ;  /* 0x00000000052b02ca */ /* 0x010fe400000e0000 */
[----:B------:R-:W0:Y:S01]  /*13750*/  LDC R5, c[0x0][0x424] ;  /* 0x00010900ff057b82 */ /* 0x000e220000000800 */
[----:B------:R-:W-:-:S08]  /*13760*/  LOP3.LUT R2, R7, 0xff000000, RZ, 0xc0, !PT ;  /* 0xff00000007027812 */ /* 0x000fd000078ec0ff */
[----:B------:R-:W-:Y:S01]  /*13770*/  ULOP3.LUT UR36, UR36, 0xffff, URZ, 0xc0, !UPT ;  /* 0x0000ffff24247892 */ /* 0x000fe2000f8ec03f */
[----:B------:R-:W-:Y:S02]  /*13780*/  LOP3.LUT R7, R7, 0xff0000, RZ, 0xc0, !PT ;  /* 0x00ff000007077812 */ /* 0x000fe400078ec0ff */
[----:B------:R-:W-:-:S04]  /*13790*/  SHF.R.U32.HI R2, RZ, 0x8, R2 ;  /* 0x00000008ff027819 */ /* 0x000fc80000011602 */
[----:B------:R-:W-:Y:S02]  /*137a0*/  LEA.HI R7, R7, R2, RZ, 0x10 ;  /* 0x0000000207077211 */ /* 0x000fe400078f80ff */
[----:B0-----:R-:W-:-:S05]  /*137b0*/  SEL R5, R5, 0x1, P2 ;  /* 0x0000000105057807 */ /* 0x001fca0001000000 */
[----:B-1----:R-:W-:Y:S01]  /*137c0*/  IMAD R5, R5, R6, RZ ;  /* 0x0000000605057224 */ /* 0x002fe200078e02ff */
[----:B------:R-:W-:Y:S06]  /*137d0*/  @P4 BRA `(.L_x_1264) ;  /* 0x0000000000184947 */ /* 0x000fec0003800000 */
[----:B------:R-:W-:Y:S05]  /*137e0*/  @!P0 BRA `(.L_x_1264) ;  /* 0x0000000000148947 */ /* 0x000fea0003800000 */
[----:B------:R-:W-:Y:S02]  /*137f0*/  IMAD.U32 R2, RZ, RZ, UR6 ;  /* 0x00000006ff027e24 */ /* 0x000fe4000f8e00ff */
[----:B------:R-:W-:-:S05]  /*13800*/  IMAD.U32 R3, RZ, RZ, UR7 ;  /* 0x00000007ff037e24 */ /* 0x000fca000f8e00ff */
[----:B-----5:R-:W2:Y:S04]  /*13810*/  LDG.E R19, desc[UR48][R2.64] ;  /* 0x0000003002137981 */ /* 0x020ea8000c1e1900 */
[----:B------:R-:W2:Y:S02]  /*13820*/  LDG.E R2, desc[UR48][R2.64+0x4] ;  /* 0x0000043002027981 */ /* 0x000ea4000c1e1900 */
[----:B--2---:R-:W-:-:S07]  /*13830*/  IMAD.IADD R19, R2, 0x1, -R19 ;  /* 0x0000000102137824 */ /* 0x004fce00078e0a13 */
.L_x_1264:
[----:B-----5:R-:W-:-:S05]  /*13840*/  IMAD.IADD R2, R4, 0x1, R0 ;  /* 0x0000000104027824 */ /* 0x020fca00078e0200 */
[----:B------:R0:W-:Y:S01]  /*13850*/  STL [R1+0x28], R2 ;  /* 0x0000280201007387 */ /* 0x0001e20000100800 */
[----:B------:R-:W-:Y:S05]  /*13860*/  @!P3 BRA `(.L_x_1265) ;  /* 0x000000000018b947 */ /* 0x000fea0003800000 */
[----:B------:R-:W-:Y:S02]  /*13870*/  ULDC.64 UR4, c[0x0][0xa20] ;  /* 0x0002880000047ab9 */ /* 0x000fe40000000a00 */
[----:B------:R-:W-:-:S06]  /*13880*/  UIMAD.WIDE UR4, UR38, 0x4, UR4 ;  /* 0x00000004260478a5 */ /* 0x000fcc000f8e0204 */
[----:B0-----:R-:W-:Y:S02]  /*13890*/  IMAD.U32 R2, RZ, RZ, UR4 ;  /* 0x00000004ff027e24 */ /* 0x001fe4000f8e00ff */
[----:B------:R-:W-:-:S05]  /*138a0*/  IMAD.U32 R3, RZ, RZ, UR5 ;  /* 0x00000005ff037e24 */ /* 0x000fca000f8e00ff */
[----:B------:R1:W5:Y:S01]  /*138b0*/  LDG.E R5, desc[UR48][R2.64] ;  /* 0x0000003002057981 */ /* 0x000362000c1e1900 */
[----:B------:R-:W-:Y:S05]  /*138c0*/  BRA `(.L_x_1266) ;  /* 0x0000000000187947 */ /* 0x000fea0003800000 */
.L_x_1265:
[----:B------:R-:W-:Y:S05]  /*138d0*/  @!P1 BRA `(.L_x_1266) ;  /* 0x0000000000149947 */ /* 0x000fea0003800000 */
[----:B0-----:R-:W-:Y:S02]  /*138e0*/  IMAD.U32 R2, RZ, RZ, UR8 ;  /* 0x00000008ff027e24 */ /* 0x001fe4000f8e00ff */
[----:B------:R-:W-:-:S05]  /*138f0*/  IMAD.U32 R3, RZ, RZ, UR9 ;  /* 0x00000009ff037e24 */ /* 0x000fca000f8e00ff */
[----:B------:R-:W2:Y:S04]  /*13900*/  LDG.E R5, desc[UR48][R2.64] ;  /* 0x0000003002057981 */ /* 0x000ea8000c1e1900 */
[----:B------:R-:W2:Y:S02]  /*13910*/  LDG.E R2, desc[UR48][R2.64+0x4] ;  /* 0x0000043002027981 */ /* 0x000ea4000c1e1900 */
[----:B--2---:R-:W-:-:S07]  /*13920*/  IMAD.IADD R5, R2, 0x1, -R5 ;  /* 0x0000000102057824 */ /* 0x004fce00078e0a05 */
.L_x_1266:
[----:B------:R-:W2:Y:S01]  /*13930*/  LDL.LU R4, [R1+0x14] ;  /* 0x0000140001047983 */ /* 0x000ea20000300800 */
[----:B01----:R-:W0:Y:S01]  /*13940*/  LDC R2, c[0x0][0x448] ;  /* 0x00011200ff027b82 */ /* 0x003e220000000800 */
[----:B-----5:R-:W-:Y:S01]  /*13950*/  IMAD.IADD R0, R5, 0x1, -R0 ;  /* 0x0000000105007824 */ /* 0x020fe200078e0a00 */
[----:B0-----:R-:W-:-:S13]  /*13960*/  ISETP.NE.AND P1, PT, R2, 0x1, PT ;  /* 0x000000010200780c */ /* 0x001fda0003f25270 */
[----:B------:R-:W0:Y:S08]  /*13970*/  @P1 LDC R3, c[0x0][0x44c] ;  /* 0x00011300ff031b82 */ /* 0x000e300000000800 */
[----:B------:R-:W1:Y:S01]  /*13980*/  @P1 LDC R2, c[0x0][0x450] ;  /* 0x00011400ff021b82 */ /* 0x000e620000000800 */
[----:B--2---:R-:W-:-:S04]  /*13990*/  IMAD.SHL.U32 R18, R4, 0x80, RZ ;  /* 0x0000008004127824 */ /* 0x004fc800078e00ff */
[----:B------:R-:W-:-:S04]  /*139a0*/  VIADD R4, R18, 0x7f ;  /* 0x0000007f12047836 */ /* 0x000fc80000000000 */
[----:B0-----:R-:W-:-:S04]  /*139b0*/  @P1 IMAD.HI.U32 R3, R4, R3, RZ ;  /* 0x0000000304031227 */ /* 0x001fc800078e00ff */
[----:B------:R-:W-:Y:S01]  /*139c0*/  IMAD.MOV.U32 R6, RZ, RZ, R4 ;  /* 0x000000ffff067224 */ /* 0x000fe200078e0004 */
[----:B-1----:R-:W-:Y:S02]  /*139d0*/  @P1 SHF.R.U32.HI R6, RZ, R2, R3 ;  /* 0x00000002ff061219 */ /* 0x002fe40000011603 */
[----:B------:R-:W-:-:S05]  /*139e0*/  IADD3 R2, R0, 0x1, -R19 ;  /* 0x0000000100027810 */ /* 0x000fca0007ffe813 */
[----:B------:R-:W-:Y:S02]  /*139f0*/  IMAD.IADD R6, R2, 0x1, R6 ;  /* 0x0000000102067824 */ /* 0x000fe400078e0206 */
[----:B------:R-:W0:Y:S02]  /*13a00*/  LDC.64 R2, c[0x0][0x9e0] ;  /* 0x00027800ff027b82 */ /* 0x000e240000000a00 */
[----:B0-----:R-:W-:Y:S01]  /*13a10*/  ISETP.GE.AND P2, PT, R3, 0x1, PT ;  /* 0x000000010300780c */ /* 0x001fe20003f46270 */
[----:B------:R-:W-:-:S12]  /*13a20*/  IMAD.IADD R2, R6, 0x1, R2 ;  /* 0x0000000106027824 */ /* 0x000fd800078e0202 */
[----:B------:R-:W-:Y:S05]  /*13a30*/  @!P2 BRA `(.L_x_1267) ;  /* 0x000000000040a947 */ /* 0x000fea0003800000 */
[C---:B------:R-:W-:Y:S01]  /*13a40*/  ISETP.GT.AND P0, PT, R6.reuse, RZ, PT ;  /* 0x000000ff0600720c */ /* 0x040fe20003f04270 */
[----:B------:R-:W-:-:S12]  /*13a50*/  VIADD R8, R6, 0xffffffff ;  /* 0xffffffff06087836 */ /* 0x000fd80000000000 */
[----:B------:R-:W-:Y:S05]  /*13a60*/  @P0 BRA `(.L_x_1268) ;  /* 0x00000000001c0947 */ /* 0x000fea0003800000 */
[----:B------:R-:W-:Y:S01]  /*13a70*/  ISETP.NE.AND P0, PT, R3, 0x1, PT ;  /* 0x000000010300780c */ /* 0x000fe20003f05270 */
[----:B------:R-:W-:-:S12]  /*13a80*/  IMAD.MOV R6, RZ, RZ, -R6 ;  /* 0x000000ffff067224 */ /* 0x000fd800078e0a06 */
[----:B------:R-:W0:Y:S02]  /*13a90*/  @P0 LDC.64 R4, c[0x0][0x9e8] ;  /* 0x00027a00ff040b82 */ /* 0x000e240000000a00 */
[----:B0-----:R-:W-:-:S05]  /*13aa0*/  @P0 IMAD.HI.U32 R4, R6, R4, RZ ;  /* 0x0000000406040227 */ /* 0x001fca00078e00ff */
[----:B------:R-:W-:-:S04]  /*13ab0*/  @P0 SHF.R.U32.HI R6, RZ, R5, R4 ;  /* 0x00000005ff060219 */ /* 0x000fc80000011604 */
[----:B------:R-:W-:Y:S01]  /*13ac0*/  LOP3.LUT R8, RZ, R6, RZ, 0x33, !PT ;  /* 0x00000006ff087212 */ /* 0x000fe200078e33ff */
[----:B------:R-:W-:Y:S06]  /*13ad0*/  BRA `(.L_x_1269) ;  /* 0x0000000000107947 */ /* 0x000fec0003800000 */
.L_x_1268:
[----:B------:R-:W-:-:S13]  /*13ae0*/  ISETP.NE.AND P0, PT, R3, 0x1, PT ;  /* 0x000000010300780c */ /* 0x000fda0003f05270 */
[----:B------:R-:W0:Y:S02]  /*13af0*/  @P0 LDC.64 R4, c[0x0][0x9e8] ;  /* 0x00027a00ff040b82 */ /* 0x000e240000000a00 */
[----:B0-----:R-:W-:-:S05]  /*13b00*/  @P0 IMAD.HI.U32 R4, R8, R4, RZ ;  /* 0x0000000408040227 */ /* 0x001fca00078e00ff */
[----:B------:R-:W-:-:S07]  /*13b10*/  @P0 SHF.R.U32.HI R8, RZ, R5, R4 ;  /* 0x00000005ff080219 */ /* 0x000fce0000011604 */
.L_x_1269:
[----:B------:R-:W-:-:S05]  /*13b20*/  IMAD R8, R8, R3, R3 ;  /* 0x0000000308087224 */ /* 0x000fca00078e0203 */
[----:B------:R-:W-:-:S07]  /*13b30*/  VIMNMX R2, R2, R8, PT ;  /* 0x0000000802027248 */ /* 0x000fce0003fe0100 */
.L_x_1267:
[----:B------:R-:W0:Y:S01]  /*13b40*/  @P1 LDC R4, c[0x0][0x44c] ;  /* 0x00011300ff041b82 */ /* 0x000e220000000800 */
[----:B------:R-:W-:Y:S01]  /*13b50*/  IMAD.MOV.U32 R5, RZ, RZ, R18 ;  /* 0x000000ffff057224 */ /* 0x000fe200078e0012 */
[----:B------:R-:W-:Y:S01]  /*13b60*/  ULDC UR4, c[0x0][0x9dc] ;  /* 0x0002770000047ab9 */ /* 0x000fe20000000800 */
[----:B------:R-:W-:-:S05]  /*13b70*/  VIADD R2, R2, 0x3f ;  /* 0x0000003f02027836 */ /* 0x000fca0000000000 */
[----:B------:R-:W1:Y:S01]  /*13b80*/  @P1 LDC R6, c[0x0][0x450] ;  /* 0x00011400ff061b82 */ /* 0x000e620000000800 */
[----:B0-----:R-:W-:-:S05]  /*13b90*/  @P1 IMAD.HI.U32 R4, R18, R4, RZ ;  /* 0x0000000412041227 */ /* 0x001fca00078e00ff */
[----:B-1----:R-:W-:Y:S02]  /*13ba0*/  @P1 SHF.R.U32.HI R5, RZ, R6, R4 ;  /* 0x00000006ff051219 */ /* 0x002fe40000011604 */
[----:B------:R-:W-:Y:S02]  /*13bb0*/  SHF.R.S32.HI R4, RZ, 0x1f, R2 ;  /* 0x0000001fff047819 */ /* 0x000fe40000011402 */
[----:B------:R-:W-:Y:S01]  /*13bc0*/  IADD3 R6, R5, R0, -R19 ;  /* 0x0000000005067210 */ /* 0x000fe20007ffe813 */
[----:B------:R-:W-:Y:S01]  /*13bd0*/  VIADD R0, R0, 0x3f ;  /* 0x0000003f00007836 */ /* 0x000fe20000000000 */
[----:B------:R-:W-:-:S04]  /*13be0*/  LEA.HI R4, R4, R2, RZ, 0x6 ;  /* 0x0000000204047211 */ /* 0x000fc800078f30ff */
[----:B------:R-:W-:-:S04]  /*13bf0*/  SHF.R.S32.HI R2, RZ, 0x1f, R0 ;  /* 0x0000001fff027819 */ /* 0x000fc80000011400 */
[----:B------:R-:W-:Y:S02]  /*13c00*/  LEA.HI R2, R2, R0, RZ, 0x6 ;  /* 0x0000000002027211 */ /* 0x000fe400078f30ff */
[----:B------:R-:W-:Y:S02]  /*13c10*/  SHF.R.S32.HI R0, RZ, 0x6, R4 ;  /* 0x00000006ff007819 */ /* 0x000fe40000011404 */
[----:B------:R-:W-:-:S04]  /*13c20*/  SHF.R.S32.HI R2, RZ, 0x6, R2 ;  /* 0x00000006ff027819 */ /* 0x000fc80000011402 */
[----:B------:R-:W-:Y:S01]  /*13c30*/  VIMNMX R0, R2, R0, PT ;  /* 0x0000000002007248 */ /* 0x000fe20003fe0100 */
        /* <DEDUP_REMOVED lines=11> */
.L_x_1271:
[----:B------:R-:W-:-:S13]  /*13cf0*/  ISETP.NE.AND P0, PT, R3, 0x1, PT ;  /* 0x000000010300780c */ /* 0x000fda0003f05270 */
[----:B------:R-:W0:Y:S02]  /*13d00*/  @P0 LDC.64 R4, c[0x0][0x9e8] ;  /* 0x00027a00ff040b82 */ /* 0x000e240000000a00 */
[----:B0-----:R-:W-:-:S05]  /*13d10*/  @P0 IMAD.HI.U32 R4, R6, R4, RZ ;  /* 0x0000000406040227 */ /* 0x001fca00078e00ff */
[----:B------:R-:W-:-:S07]  /*13d20*/  @P0 SHF.R.U32.HI R6, RZ, R5, R4 ;  /* 0x00000005ff060219 */ /* 0x000fce0000011604 */
.L_x_1272:
[----:B------:R-:W-:-:S05]  /*13d30*/  IMAD R3, R6, R3, RZ ;  /* 0x0000000306037224 */ /* 0x000fca00078e02ff */
[----:B------:R-:W-:-:S07]  /*13d40*/  VIMNMX R2, R2, R3, !PT ;  /* 0x0000000302027248 */ /* 0x000fce0007fe0100 */
.L_x_1270:
[----:B------:R-:W-:Y:S02]  /*13d50*/  SHF.R.U32.HI R5, RZ, 0x10, R7 ;  /* 0x00000010ff057819 */ /* 0x000fe40000011607 */
[----:B------:R-:W-:Y:S02]  /*13d60*/  SHF.R.S32.HI R3, RZ, 0x1f, R2 ;  /* 0x0000001fff037819 */ /* 0x000fe40000011402 */
[----:B------:R-:W-:Y:S02]  /*13d70*/  ISETP.NE.AND P0, PT, R5, RZ, PT ;  /* 0x000000ff0500720c */ /* 0x000fe40003f05270 */
[----:B------:R-:W-:Y:S01]  /*13d80*/  LEA.HI R3, R3, R2, RZ, 0x6 ;  /* 0x0000000203037211 */ /* 0x000fe200078f30ff */
[----:B------:R-:W-:-:S03]  /*13d90*/  IMAD.MOV.U32 R2, RZ, RZ, RZ ;  /* 0x000000ffff027224 */ /* 0x000fc600078e00ff */
[----:B------:R-:W-:-:S04]  /*13da0*/  SHF.R.S32.HI R3, RZ, 0x6, R3 ;  /* 0x00000006ff037819 */ /* 0x000fc80000011403 */
[----:B------:R-:W-:-:S03]  /*13db0*/  VIMNMX R4, RZ, R3, !PT ;  /* 0x00000003ff047248 */ /* 0x000fc60007fe0100 */
[----:B------:R-:W0:Y:S01]  /*13dc0*/  @!P0 LDC R5, c[0x0][0x9f0] ;  /* 0x00027c00ff058b82 */ /* 0x000e220000000800 */
[----:B------:R-:W-:-:S13]  /*13dd0*/  ISETP.GT.AND P1, PT, R0, R4, PT ;  /* 0x000000040000720c */ /* 0x000fda0003f24270 */
[----:B------:R-:W-:Y:S05]  /*13de0*/  @!P1 BRA `(.L_x_1273) ;  /* 0x0000000000689947 */ /* 0x000fea0003800000 */
[-C--:B0-----:R-:W-:Y:S02]  /*13df0*/  IABS R6, R5.reuse ;  /* 0x0000000500067213 */ /* 0x081fe40000000000 */
        /* <DEDUP_REMOVED lines=10> */
[----:B------:R-:W-:-:S05]  /*13ea0*/  IADD3 R8, R5, -0x1, R0 ;  /* 0xffffffff05087810 */ /* 0x000fca0007ffe000 */
[----:B------:R-:W-:-:S05]  /*13eb0*/  IMAD.IADD R8, R8, 0x1, -R4 ;  /* 0x0000000108087824 */ /* 0x000fca00078e0a04 */
[----:B------:R-:W-:Y:S02]  /*13ec0*/  IABS R3, R8 ;  /* 0x0000000800037213 */ /* 0x000fe40000000000 */
[----:B------:R-:W-:-:S03]  /*13ed0*/  LOP3.LUT R8, R8, R5, RZ, 0x3c, !PT ;  /* 0x0000000508087212 */ /* 0x000fc600078e3cff */
        /* <DEDUP_REMOVED lines=11> */
.L_x_1273:
[----:B------:R-:W-:Y:S01]  /*13f90*/  LOP3.LUT R7, R7, 0xff, RZ, 0xc0, !PT ;  /* 0x000000ff07077812 */ /* 0x000fe200078ec0ff */
[----:B------:R-:W-:Y:S04]  /*13fa0*/  BSSY B7, `(.L_x_1274) ;  /* 0x000035f000077945 */ /* 0x000fe80003800000 */
[----:B------:R-:W-:-:S05]  /*13fb0*/  IMAD R3, R7, R2, R4 ;  /* 0x0000000207037224 */ /* 0x000fca00078e0204 */
[----:B------:R-:W-:Y:S01]  /*13fc0*/  VIADDMNMX R0, R3, R2, R0, PT ;  /* 0x0000000203007246 */ /* 0x000fe20003800100 */
[----:B------:R1:W-:Y:S03]  /*13fd0*/  STL [R1+0x18], R3 ;  /* 0x0000180301007387 */ /* 0x0003e60000100800 */
[----:B------:R-:W-:Y:S01]  /*13fe0*/  ISETP.GT.AND P0, PT, R0, R3, PT ;  /* 0x000000030000720c */ /* 0x000fe20003f04270 */
[----:B------:R1:W-:-:S12]  /*13ff0*/  STL [R1+0x34], R0 ;  /* 0x0000340001007387 */ /* 0x0003d80000100800 */
[----:B-1----:R-:W-:Y:S05]  /*14000*/  @P0 BRA `(.L_x_1275) ;  /* 0x0000000000480947 */ /* 0x002fea0003800000 */
[----:B------:R-:W1:Y:S02]  /*14010*/  S2R R3, SR_TID.X ;  /* 0x0000000000037919 */ /* 0x000e640000002100 */
[----:B-1----:R-:W-:-:S04]  /*14020*/  LOP3.LUT R3, R3, 0x7f, RZ, 0xc0, !PT ;  /* 0x0000007f03037812 */ /* 0x002fc800078ec0ff */
[----:B------:R-:W-:-:S13]  /*14030*/  ISETP.NE.AND P0, PT, R3, RZ, PT ;  /* 0x000000ff0300720c */ /* 0x000fda0003f05270 */
[----:B------:R-:W-:Y:S05]  /*14040*/  @P0 BRA `(.L_x_1276) ;  /* 0x0000003400500947 */ /* 0x000fea0003800000 */
[----:B------:R-:W1:Y:S01]  /*14050*/  S2R R3, SR_LANEID ;  /* 0x0000000000037919 */ /* 0x000e620000000000 */
[----:B------:R-:W-:Y:S02]  /*14060*/  VOTEU.ANY UR4, UPT, PT ;  /* 0x0000000000047886 */ /* 0x000fe400038e0100 */
[----:B------:R-:W1:Y:S08]  /*14070*/  FLO.U32 R0, UR4 ;  /* 0x0000000400007d00 */ /* 0x000e7000080e0000 */
[----:B------:R-:W2:Y:S01]  /*14080*/  POPC R4, UR4 ;  /* 0x0000000400047d09 */ /* 0x000ea20008000000 */
[----:B-1----:R-:W-:-:S02]  /*14090*/  ISETP.EQ.U32.AND P0, PT, R0, R3, PT ;  /* 0x000000030000720c */ /* 0x002fc40003f02070 */
[----:B------:R-:W2:Y:S11]  /*140a0*/  LDC.64 R2, c[0x0][0xc60] ;  /* 0x00031800ff027b82 */ /* 0x000eb60000000a00 */
[----:B--2---:R-:W2:Y:S01]  /*140b0*/  @P0 ATOMG.E.ADD.STRONG.GPU PT, R3, desc[UR48][R2.64], R4 ;  /* 0x00000004020309a8 */ /* 0x004ea200081ee1f0 */
[----:B0-----:R-:W0:Y:S02]  /*140c0*/  S2R R5, SR_LTMASK ;  /* 0x0000000000057919 */ /* 0x001e240000003900 */
[----:B0-----:R-:W-:-:S06]  /*140d0*/  LOP3.LUT R5, R5, UR4, RZ, 0xc0, !PT ;  /* 0x0000000405057c12 */ /* 0x001fcc000f8ec0ff */
[----:B------:R-:W0:Y:S01]  /*140e0*/  POPC R5, R5 ;  /* 0x0000000500057309 */ /* 0x000e220000000000 */
[----:B--2---:R-:W0:Y:S02]  /*140f0*/  SHFL.IDX PT, R0, R3, R0, 0x1f ;  /* 0x00001f0003007589 */ /* 0x004e2400000e0000 */
[----:B0-----:R-:W-:-:S05]  /*14100*/  IADD3 R0, R0, UR46, R5 ;  /* 0x0000002e00007c10 */ /* 0x001fca000fffe005 */
[----:B------:R2:W-:Y:S01]  /*14110*/  STL [R1+0x10], R0 ;  /* 0x0000100001007387 */ /* 0x0005e20000100800 */
[----:B------:R-:W-:Y:S05]  /*14120*/  BRA `(.L_x_1276) ;  /* 0x0000003400187947 */ /* 0x000fea0003800000 */
.L_x_1275:
        /* <DEDUP_REMOVED lines=9> */
[----:B------:R-:W1:Y:S01]  /*141c0*/  LDC.64 R2, c[0x4][R2] ;  /* 0x0100000002027b82 */ /* 0x000e620000000a00 */
[----:B0-----:R-:W-:Y:S02]  /*141d0*/  IMAD.U32 R5, RZ, RZ, UR7 ;  /* 0x00000007ff057e24 */ /* 0x001fe4000f8e00ff */
        /* <DEDUP_REMOVED lines=8> */
[----:B-1----:R-:W-:Y:S05]  /*14260*/  CALL.ABS.NOINC R2 ;  /* 0x0000000002007343 */ /* 0x002fea0003c00000 */
.L_x_1278:
[----:B------:R-:W-:Y:S05]  /*14270*/  BSYNC B6 ;  /* 0x0000000000067941 */ /* 0x000fea0003800000 */
.L_x_1277:
        /* <DEDUP_REMOVED lines=13> */
[----:B------:R-:W2:Y:S01]  /*14350*/  LDC.64 R2, c[0x4][R2] ;  /* 0x0100000002027b82 */ /* 0x000ea20000000a00 */
        /* <DEDUP_REMOVED lines=9> */
[----:B-12---:R-:W-:Y:S05]  /*143f0*/  CALL.ABS.NOINC R2 ;  /* 0x0000000002007343 */ /* 0x006fea0003c00000 */
.L_x_1280:
[----:B------:R-:W-:Y:S05]  /*14400*/  BSYNC B6 ;  /* 0x0000000000067941 */ /* 0x000fea0003800000 */
.L_x_1279:
[----:B------:R-:W-:Y:S01]  /*14410*/  VIADD R0, R17, 0x8000 ;  /* 0x0000800011007836 */ /* 0x000fe20000000000 */
[----:B------:R-:W-:Y:S04]  /*14420*/  BSSY B6, `(.L_x_1281) ;  /* 0x0000014000067945 */ /* 0x000fe80003800000 */
[----:B------:R2:W-:Y:S01]  /*14430*/  STL [R1+0xc], R0 ;  /* 0x00000c0001007387 */ /* 0x0005e20000100800 */
[----:B------:R-:W-:-:S13]  /*14440*/  LOP3.LUT P0, RZ, R0, 0x1bf, RZ, 0xc0, !PT ;  /* 0x000001bf00ff7812 */ /* 0x000fda000780c0ff */
[----:B--2---:R-:W-:Y:S05]  /*14450*/  @!P0 BRA `(.L_x_1282) ;  /* 0x0000000000408947 */ /* 0x004fea0003800000 */
        /* <DEDUP_REMOVED lines=16> */
.L_x_1282:
[----:B------:R-:W-:Y:S05]  /*14560*/  BSYNC B6 ;  /* 0x0000000000067941 */ /* 0x000fea0003800000 */
.L_x_1281:
        /* <DEDUP_REMOVED lines=19> */
.L_x_1284:
[----:B------:R-:W-:Y:S05]  /*146a0*/  BSYNC B6 ;  /* 0x0000000000067941 */ /* 0x000fea0003800000 */
.L_x_1283:
[----:B------:R-:W-:Y:S01]  /*146b0*/  ULDC.64 UR4, c[0x0][0x9f8] ;  /* 0x00027e0000047ab9 */ /* 0x000fe20000000a00 */
[----:B------:R-:W-:Y:S01]  /*146c0*/  IMAD.U32 R8, RZ, RZ, UR38 ;  /* 0x00000026ff087e24 */ /* 0x000fe2000f8e00ff */
[----:B------:R-:W-:-:S04]  /*146d0*/  UISETP.NE.U32.AND UP0, UPT, UR4, URZ, UPT ;  /* 0x0000003f0400728c */ /* 0x000fc8000bf05070 */
[----:B------:R-:W-:-:S06]  /*146e0*/  UISETP.NE.AND.EX UP0, UPT, UR5, URZ, UPT, UP0 ;  /* 0x0000003f0500728c */ /* 0x000fcc000bf05300 */
[----:B------:R-:W-:-:S05]  /*146f0*/  PLOP3.LUT P0, PT, PT, PT, UP0, 0x80, 0x0 ;  /* 0x000000000000781c */ /* 0x000fca0003f0f008 */
[----:B------:R-:W-:Y:S02]  /*14700*/  @UP0 ULDC.64 UR4, c[0x0][0x9f8] ;  /* 0x00027e0000040ab9 */ /* 0x000fe40000000a00 */
[----:B------:R-:W-:-:S06]  /*14710*/  @UP0 UIMAD.WIDE UR4, UR38, 0x4, UR4 ;  /* 0x00000004260408a5 */ /* 0x000fcc000f8e0204 */
[----:B------:R-:W-:Y:S02]  /*14720*/  IMAD.U32 R2, RZ, RZ, UR4 ;  /* 0x00000004ff027e24 */ /* 0x000fe4000f8e00ff */
[----:B------:R-:W-:Y:S01]  /*14730*/  IMAD.U32 R3, RZ, RZ, UR5 ;  /* 0x00000005ff037e24 */ /* 0x000fe2000f8e00ff */
[----:B------:R-:W2:Y:S01]  /*14740*/  S2R R0, SR_TID.X ;  /* 0x0000000000007919 */ /* 0x000ea20000002100 */
[----:B------:R-:W-:-:S03]  /*14750*/  ULDC.64 UR4, c[0x0][0xa08] ;  /* 0x0002820000047ab9 */ /* 0x000fc60000000a00 */
[----:B------:R3:W4:Y:S02]  /*14760*/  @P0 LDG.E R8, desc[UR48][R2.64] ;  /* 0x0000003002080981 */ /* 0x000724000c1e1900 */
[----:B---3--:R-:W3:Y:S01]  /*14770*/  LDC.64 R2, c[0x0][0x418] ;  /* 0x00010600ff027b82 */ /* 0x008ee20000000a00 */
[----:B--2---:R-:W-:-:S04]  /*14780*/  SHF.R.U32.HI R0, RZ, 0x5, R0 ;  /* 0x00000005ff007819 */ /* 0x004fc80000011600 */
[----:B------:R-:W-:Y:S02]  /*14790*/  LOP3.LUT R0, R0, 0x3, RZ, 0xc0, !PT ;  /* 0x0000000300007812 */ /* 0x000fe400078ec0ff */
[----:B---3--:R-:W-:Y:S01]  /*147a0*/  LOP3.LUT P0, RZ, R2, UR4, RZ, 0xfc, !PT ;  /* 0x0000000402ff7c12 */ /* 0x008fe2000f80fcff */
[----:B------:R-:W-:-:S03]  /*147b0*/  UMOV UR4, 0xffffffff ;  /* 0xffffffff00047882 */ /* 0x000fc60000000000 */
[----:B------:R-:W-:Y:S02]  /*147c0*/  LOP3.LUT P0, RZ, R3, UR5, RZ, 0xfc, P0 ;  /* 0x0000000503ff7c12 */ /* 0x000fe4000800fcff */
[----:B----4-:R-:W-:Y:S01]  /*147d0*/  SHF.R.S32.HI R9, RZ, 0x1f, R8 ;  /* 0x0000001fff097819 */ /* 0x010fe20000011408 */
[----:B------:R2:W-:Y:S01]  /*147e0*/  STL [R1+0x14], R8 ;  /* 0x0000140801007387 */ /* 0x0005e20000100800 */
[----:B-1----:R-:W-:-:S03]  /*147f0*/  SEL R16, R8, RZ, !P0 ;  /* 0x000000ff08107207 */ /* 0x002fc60004000000 */
[----:B------:R2:W-:Y:S01]  /*14800*/  STL [R1+0x1c], R9 ;  /* 0x00001c0901007387 */ /* 0x0005e20000100800 */
[----:B------:R-:W-:Y:S05]  /*14810*/  BRA.DIV UR4, `(.L_x_1285) ;  /* 0x00000046047c7947 */ /* 0x000fea000b800000 */
[----:B------:R1:W3:Y:S02]  /*14820*/  SHFL.IDX PT, R14, R0, RZ, 0x1f ;  /* 0x00001fff000e7589 */ /* 0x0002e400000e0000 */
.L_x_1360:
[----:B-1----:R-:W4:Y:S01]  /*14830*/  LDL.LU R0, [R1+0x24] ;  /* 0x0000240001007983 */ /* 0x002f220000300800 */
[----:B------:R-:W-:Y:S02]  /*14840*/  PLOP3.LUT P1, PT, PT, PT, PT, 0x8, 0x0 ;  /* 0x000000000000781c */ /* 0x000fe40003f2e170 */
[----:B---3--:R-:W-:Y:S02]  /*14850*/  ISETP.NE.AND P0, PT, R14, RZ, PT ;  /* 0x000000ff0e00720c */ /* 0x008fe40003f05270 */
[----:B----4-:R-:W-:-:S09]  /*14860*/  LOP3.LUT R0, R0, 0xfffffffe, RZ, 0xc0, !PT ;  /* 0xfffffffe00007812 */ /* 0x010fd200078ec0ff */
[----:B------:R-:W-:-:S05]  /*14870*/  @P1 LOP3.LUT R0, R0, 0x1, RZ, 0xfc, !PT ;  /* 0x0000000100001812 */ /* 0x000fca00078efcff */
[----:B------:R1:W-:Y:S01]  /*14880*/  STL [R1+0x24], R0 ;  /* 0x0000240001007387 */ /* 0x0003e20000100800 */
[----:B------:R-:W-:Y:S05]  /*14890*/  @P0 BRA `(.L_x_1286) ;  /* 0x0000000400980947 */ /* 0x000fea0003800000 */
[----:B-1----:R-:W3:Y:S01]  /*148a0*/  LDL R0, [R1+0x34] ;  /* 0x0000340001007983 */ /* 0x002ee20000100800 */
[----:B------:R-:W-:Y:S01]  /*148b0*/  UMOV UR4, 0xffffffff ;  /* 0xffffffff00047882 */ /* 0x000fe20000000000 */
[----:B---3--:R-:W-:Y:S02]  /*148c0*/  VIADD R0, R0, 0xffffffff ;  /* 0xffffffff00007836 */ /* 0x008fe40000000000 */
[----:B------:R-:W-:Y:S05]  /*148d0*/  BRA.DIV UR4, `(.L_x_1287) ;  /* 0x00000046046c7947 */ /* 0x000fea000b800000 */
[----:B------:R-:W-:-:S13]  /*148e0*/  ELECT P6, URZ, PT ;  /* 0x00000000003f782f */ /* 0x000fda00038c0000 */
.L_x_1363:
[----:B------:R-:W-:Y:S05]  /*148f0*/  @!P6 BRA `(.L_x_1286) ;  /* 0x000000040080e947 */ /* 0x000fea0003800000 */
[----:B------:R-:W-:-:S04]  /*14900*/  ISETP.NE.U32.AND P0, PT, R2, RZ, PT ;  /* 0x000000ff0200720c */ /* 0x000fc80003f05070 */
[----:B------:R-:W-:-:S13]  /*14910*/  ISETP.NE.AND.EX P0, PT, R3, RZ, PT, P0 ;  /* 0x000000ff0300720c */ /* 0x000fda0003f05300 */
[----:B------:R-:W-:Y:S05]  /*14920*/  @!P0 BRA `(.L_x_1288) ;  /* 0x0000000000448947 */ /* 0x000fea0003800000 */
[----:B------:R-:W1:Y:S01]  /*14930*/  LDC R7, c[0x0][0x43c] ;  /* 0x00010f00ff077b82 */ /* 0x000e620000000800 */
[----:B------:R-:W-:Y:S01]  /*14940*/  ULDC.64 UR4, c[0x0][0x428] ;  /* 0x00010a0000047ab9 */ /* 0x000fe20000000a00 */
[----:B-1----:R-:W-:-:S13]  /*14950*/  ISETP.NE.AND P0, PT, R7, 0x1, PT ;  /* 0x000000010700780c */ /* 0x002fda0003f05270 */
[----:B0-----:R-:W0:Y:S02]  /*14960*/  @P0 LDC.64 R4, c[0x0][0x440] ;  /* 0x00011000ff040b82 */ /* 0x001e240000000a00 */
        /* <DEDUP_REMOVED lines=13> */
.L_x_1288:
[----:B-1----:R-:W3:Y:S04]  /*14a40*/  LDL R2, [R1] ;  /* 0x0000000001027983 */ /* 0x002ee80000100800 */
[----:B------:R-:W4:Y:S01]  /*14a50*/  LDL R3, [R1+0x8] ;  /* 0x0000080001037983 */ /* 0x000f220000100800 */
[----:B--2---:R-:W1:Y:S02]  /*14a60*/  S2R R8, SR_TID.X ;  /* 0x0000000000087919 */ /* 0x004e640000002100 */
[----:B-1----:R-:W-:-:S04]  /*14a70*/  LOP3.LUT R8, R8, 0x7f, RZ, 0xc0, !PT ;  /* 0x0000007f08087812 */ /* 0x002fc800078ec0ff */
[----:B------:R-:W-:Y:S01]  /*14a80*/  ISETP.NE.AND P1, PT, R8, RZ, PT ;  /* 0x000000ff0800720c */ /* 0x000fe20003f25270 */
[----:B---3--:R-:W-:Y:S01]  /*14a90*/  IMAD R2, R2, 0x8, R17 ;  /* 0x0000000802027824 */ /* 0x008fe200078e0211 */
[----:B----4-:R-:W-:-:S04]  /*14aa0*/  SHF.L.U32 R4, R3, 0x1f, RZ ;  /* 0x0000001f03047819 */ /* 0x010fc800000006ff */
[----:B------:R-:W1:Y:S02]  /*14ab0*/  SYNCS.PHASECHK.TRANS64.TRYWAIT P0, [R2+URZ+0x28480], R4 ;  /* 0x02848004020075a7 */ /* 0x000e64000800017f */
[----:B-1----:R-:W-:Y:S05]  /*14ac0*/  @!P0 BRA `(.L_x_1289) ;  /* 0x0000004400108947 */ /* 0x002fea0003800000 */
.L_x_1364:
[----:B------:R-:W-:Y:S05]  /*14ad0*/  @P1 BRA `(.L_x_1290) ;  /* 0x00000000001c1947 */ /* 0x000fea0003800000 */
[----:B------:R-:W0:Y:S02]  /*14ae0*/  S2R R3, SR_TID.X ;  /* 0x0000000000037919 */ /* 0x000e240000002100 */
[----:B0-----:R-:W-:Y:S01]  /*14af0*/  LOP3.LUT R5, R3, 0x1f, RZ, 0xc0, !PT ;  /* 0x0000001f03057812 */ /* 0x001fe200078ec0ff */
[----:B------:R-:W-:-:S03]  /*14b00*/  IMAD.MOV.U32 R3, RZ, RZ, 0x4000 ;  /* 0x00004000ff037424 */ /* 0x000fc600078e00ff */
[----:B------:R-:W-:Y:S01]  /*14b10*/  ISETP.NE.AND P0, PT, R5, RZ, PT ;  /* 0x000000ff0500720c */ /* 0x000fe20003f05270 */
[----:B------:R2:W-:-:S12]  /*14b20*/  SYNCS.ARRIVE.TRANS64 RZ, [R2+URZ+0x28470], R3 ;  /* 0x0284700302ff79a7 */ /* 0x0005d8000800003f */
[----:B--2---:R-:W-:Y:S05]  /*14b30*/  @!P0 BRA `(.L_x_1290) ;  /* 0x0000000000048947 */ /* 0x004fea0003800000 */
[----:B------:R-:W-:Y:S01]  /*14b40*/  BPT.TRAP 0x1 ;  /* 0x000000040000795c */ /* 0x000fe20000300000 */
.L_x_1290:
[----:B------:R-:W2:Y:S04]  /*14b50*/  LDL R3, [R1] ;  /* 0x0000000001037983 */ /* 0x000ea80000100800 */
[----:B0-----:R-:W3:Y:S01]  /*14b60*/  LDL R5, [R1+0x28] ;  /* 0x0000280001057983 */ /* 0x001ee20000100800 */
[----:B------:R-:W-:Y:S01]  /*14b70*/  R2UR UR33, R2 ;  /* 0x00000000022172ca */ /* 0x000fe200000e0000 */
[----:B------:R-:W-:Y:S01]  /*14b80*/  UIADD3 UR4, UP0, UR44, 0x470, URZ ;  /* 0x000004702c047890 */ /* 0x000fe2000ff1e03f */
[----:B-----5:R-:W-:Y:S01]  /*14b90*/  R2UR UR37, R16 ;  /* 0x00000000102572ca */ /* 0x020fe200000e0000 */
[----:B------:R-:W-:Y:S01]  /*14ba0*/  UMOV UR6, 0x0 ;  /* 0x0000000000067882 */ /* 0x000fe20000000000 */
[----:B------:R-:W-:Y:S01]  /*14bb0*/  UMOV UR7, 0x14f00000 ;  /* 0x14f0000000077882 */ /* 0x000fe20000000000 */
[----:B------:R-:W-:Y:S01]  /*14bc0*/  UIADD3.X UR5, URZ, UR45, URZ, UP0, !UPT ;  /* 0x0000002d3f057290 */ /* 0x000fe200087fe43f */
[----:B------:R-:W-:Y:S01]  /*14bd0*/  UMOV UR34, URZ ;  /* 0x0000003f00227c82 */ /* 0x000fe20008000000 */
[----:B------:R-:W-:Y:S01]  /*14be0*/  UMOV UR10, 0x80 ;  /* 0x00000080000a7882 */ /* 0x000fe20000000000 */
[----:B------:R-:W-:-:S05]  /*14bf0*/  UMOV UR12, UR36 ;  /* 0x00000024000c7c82 */ /* 0x000fca0008000000 */
[----:B------:R-:W-:Y:S02]  /*14c00*/  UIADD3 UR33, UR33, 0x28470, URZ ;  /* 0x0002847021217890 */ /* 0x000fe4000fffe03f */
[----:B------:R-:W-:-:S05]  /*14c10*/  UMOV UR13, UR37 ;  /* 0x00000025000d7c82 */ /* 0x000fca0008000000 */
[----:B------:R-:W-:Y:S01]  /*14c20*/  UMOV UR9, UR33 ;  /* 0x0000002100097c82 */ /* 0x000fe20008000000 */
[----:B--2---:R-:W-:Y:S02]  /*14c30*/  IMAD R3, R3, 0x4000, R17 ;  /* 0x0000400003037824 */ /* 0x004fe400078e0211 */
[----:B---3--:R-:W-:-:S03]  /*14c40*/  IMAD R0, R0, 0x40, R5 ;  /* 0x0000004000007824 */ /* 0x008fc600078e0205 */
[----:B------:R-:W-:Y:S02]  /*14c50*/  R2UR UR8, R3 ;  /* 0x00000000030872ca */ /* 0x000fe400000e0000 */
[----:B------:R-:W-:-:S11]  /*14c60*/  R2UR UR35, R0 ;  /* 0x00000000002372ca */ /* 0x000fd600000e0000 */
[----:B------:R-:W-:Y:S02]  /*14c70*/  UIADD3 UR32, UR8, 0x10000, URZ ;  /* 0x0001000008207890 */ /* 0x000fe4000fffe03f */
[----:B------:R-:W-:Y:S01]  /*14c80*/  UIADD3 UR8, UR8, 0x12000, URZ ;  /* 0x0001200008087890 */ /* 0x000fe2000fffe03f */
[----:B------:R-:W-:-:S06]  /*14c90*/  UMOV UR11, UR35 ;  /* 0x00000023000b7c82 */ /* 0x000fcc0008000000 */
[----:B------:R0:W-:Y:S02]  /*14ca0*/  UTMALDG.4D [UR32], [UR4], desc[UR6] ;  /* 0x00000620040075b4 */ /* 0x0001e40008019000 */
[----:B------:R0:W-:Y:S01]  /*14cb0*/  UTMALDG.4D [UR8], [UR4], desc[UR6] ;  /* 0x00000608040075b4 */ /* 0x0001e20008019000 */
[----:B------:R-:W2:Y:S02]  /*14cc0*/  SYNCS.PHASECHK.TRANS64.TRYWAIT P0, [R2+URZ+0x28440], R4 ;  /* 0x02844004020075a7 */ /* 0x000ea4000800017f */
[----:B0-2---:R-:W-:Y:S05]  /*14cd0*/  @!P0 BRA `(.L_x_1291) ;  /* 0x0000004000a08947 */ /* 0x005fea0003800000 */
.L_x_1365:
        /* <DEDUP_REMOVED lines=8> */
.L_x_1292:
        /* <DEDUP_REMOVED lines=26> */
.L_x_1286:
[----:B------:R-:W-:Y:S05]  /*14f00*/  WARPSYNC.ALL ;  /* 0x0000000000007948 */ /* 0x000fea0003800000 */
[----:B-1----:R-:W-:Y:S01]  /*14f10*/  VIADD R0, R17, 0x18000 ;  /* 0x0001800011007836 */ /* 0x002fe20000000000 */
[----:B---3--:R-:W-:Y:S01]  /*14f20*/  USHF.R.S32.HI UR4, URZ, 0x1f, UR43 ;  /* 0x0000001f3f047899 */ /* 0x008fe2000801142b */
[----:B------:R-:W-:Y:S03]  /*14f30*/  BAR.SYNC.DEFER_BLOCKING 0x8, 0x180 ;  /* 0x0206000000007b1d */ /* 0x000fe60000010000 */
[----:B------:R-:W-:-:S03]  /*14f40*/  LOP3.LUT P0, RZ, R0, 0x3ff, RZ, 0xc0, !PT ;  /* 0x000003ff00ff7812 */ /* 0x000fc6000780c0ff */
[----:B------:R-:W-:Y:S01]  /*14f50*/  ULDC.64 UR6, c[0x0][0x298] ;  /* 0x0000a60000067ab9 */ /* 0x000fe20000000a00 */
[----:B------:R-:W-:Y:S01]  /*14f60*/  BSSY B6, `(.L_x_1293) ;  /* 0x0000016000067945 */ /* 0x000fe20003800000 */
[----:B------:R-:W-:Y:S02]  /*14f70*/  UIMAD UR4, UR4, UR6, URZ ;  /* 0x00000006040472a4 */ /* 0x000fe4000f8e023f */
[----:B------:R-:W-:Y:S02]  /*14f80*/  UIMAD.WIDE.U32 UR40, UR43, UR6, URZ ;  /* 0x000000062b2872a5 */ /* 0x000fe4000f8e003f */
[----:B------:R-:W-:-:S04]  /*14f90*/  UIMAD UR4, UR43, UR7, UR4 ;  /* 0x000000072b0472a4 */ /* 0x000fc8000f8e0204 */
[----:B------:R-:W-:Y:S01]  /*14fa0*/  UIADD3 UR37, UR41, UR4, URZ ;  /* 0x0000000429257290 */ /* 0x000fe2000fffe03f */
[----:B------:R-:W-:Y:S11]  /*14fb0*/  @!P0 BRA `(.L_x_1294) ;  /* 0x0000000000408947 */ /* 0x000ff60003800000 */
        /* <DEDUP_REMOVED lines=15> */
[----:B-1----:R-:W-:Y:S05]  /*150b0*/  CALL.ABS.NOINC R2 ;  /* 0x0000000002007343 */ /* 0x002fea0003c00000 */
.L_x_1294:
[----:B------:R-:W-:Y:S05]  /*150c0*/  BSYNC B6 ;  /* 0x0000000000067941 */ /* 0x000fea0003800000 */
.L_x_1293:
[----:B--2---:R-:W1:Y:S01]  /*150d0*/  LDC R8, c[0x0][0x448] ;  /* 0x00011200ff087b82 */ /* 0x004e620000000800 */
[----:B------:R-:W2:Y:S01]  /*150e0*/  S2R R2, SR_TID.X ;  /* 0x0000000000027919 */ /* 0x000ea20000002100 */
[----:B------:R-:W-:Y:S01]  /*150f0*/  ULDC.64 UR8, c[0x0][0xa00] ;  /* 0x0002800000087ab9 */ /* 0x000fe20000000a00 */
[----:B------:R-:W-:Y:S01]  /*15100*/  ULDC.64 UR6, c[0x0][0x2d8] ;  /* 0x0000b60000067ab9 */ /* 0x000fe20000000a00 */
[----:B------:R-:W-:Y:S01]  /*15110*/  UISETP.NE.U32.AND UP0, UPT, UR8, URZ, UPT ;  /* 0x0000003f0800728c */ /* 0x000fe2000bf05070 */
[----:B------:R-:W3:Y:S01]  /*15120*/  S2R R9, SR_TID.X ;  /* 0x0000000000097919 */ /* 0x000ee20000002100 */
[----:B------:R-:W-:Y:S01]  /*15130*/  UMOV UR4, UR40 ;  /* 0x0000002800047c82 */ /* 0x000fe20008000000 */
[----:B------:R-:W-:Y:S01]  /*15140*/  UMOV UR5, UR37 ;  /* 0x0000002500057c82 */ /* 0x000fe20008000000 */
[----:B------:R-:W-:Y:S02]  /*15150*/  UISETP.NE.AND.EX UP0, UPT, UR9, URZ, UPT, UP0 ;  /* 0x0000003f0900728c */ /* 0x000fe4000bf05300 */
[----:B------:R-:W-:-:S02]  /*15160*/  UIMAD.WIDE.U32 UR4, UR36, UR6, UR4 ;  /* 0x00000006240472a5 */ /* 0x000fc4000f8e0004 */
[----:B------:R-:W-:Y:S01]  /*15170*/  USHF.R.S32.HI UR6, URZ, 0x1f, UR38 ;  /* 0x0000001f3f067899 */ /* 0x000fe20008011426 */
[----:B------:R-:W-:Y:S01]  /*15180*/  ULDC.64 UR8, c[0x0][0x2e0] ;  /* 0x0000b80000087ab9 */ /* 0x000fe20000000a00 */
[----:B------:R-:W-:Y:S02]  /*15190*/  UIMAD UR5, UR36, UR7, UR5 ;  /* 0x00000007240572a4 */ /* 0x000fe4000f8e0205 */
[----:B------:R-:W-:Y:S02]  /*151a0*/  USEL UR6, UR6, URZ, !UP0 ;  /* 0x0000003f06067287 */ /* 0x000fe4000c000000 */
[----:B------:R-:W-:Y:S02]  /*151b0*/  USEL UR7, UR38, URZ, !UP0 ;  /* 0x0000003f26077287 */ /* 0x000fe4000c000000 */
[----:B------:R-:W-:Y:S02]  /*151c0*/  UIMAD UR6, UR6, UR8, URZ ;  /* 0x00000008060672a4 */ /* 0x000fe4000f8e023f */
[----:B------:R-:W-:Y:S01]  /*151d0*/  UIMAD.WIDE.U32 UR4, UR7, UR8, UR4 ;  /* 0x00000008070472a5 */ /* 0x000fe2000f8e0004 */
[----:B-1----:R-:W-:Y:S01]  /*151e0*/  ISETP.NE.AND P0, PT, R8, 0x1, PT ;  /* 0x000000010800780c */ /* 0x002fe20003f05270 */
[----:B------:R-:W-:-:S04]  /*151f0*/  UIMAD UR6, UR7, UR9, UR6 ;  /* 0x00000009070672a4 */ /* 0x000fc8000f8e0206 */
[----:B------:R-:W-:Y:S01]  /*15200*/  UIADD3 UR6, UR5, UR6, URZ ;  /* 0x0000000605067290 */ /* 0x000fe2000fffe03f */
[----:B------:R-:W-:Y:S02]  /*15210*/  IMAD.U32 R6, RZ, RZ, UR4 ;  /* 0x00000004ff067e24 */ /* 0x000fe4000f8e00ff */
[----:B------:R-:W-:Y:S01]  /*15220*/  IMAD.U32 R7, RZ, RZ, UR5 ;  /* 0x00000005ff077e24 */ /* 0x000fe2000f8e00ff */
[C---:B--2---:R-:W-:Y:S01]  /*15230*/  LOP3.LUT R0, R2.reuse, 0x7f, RZ, 0xc0, !PT ;  /* 0x0000007f02007812 */ /* 0x044fe200078ec0ff */
[----:B------:R-:W-:Y:S01]  /*15240*/  IMAD.SHL.U32 R2, R2, 0x10, RZ ;  /* 0x0000001002027824 */ /* 0x000fe200078e00ff */
[----:B------:R-:W-:Y:S02]  /*15250*/  ULDC.64 UR4, c[0x0][0x2d0] ;  /* 0x0000b40000047ab9 */ /* 0x000fe40000000a00 */
[----:B------:R-:W1:Y:S01]  /*15260*/  @P0 LDC R3, c[0x0][0x44c] ;  /* 0x00011300ff030b82 */ /* 0x000e620000000800 */
[----:B------:R-:W-:Y:S01]  /*15270*/  SHF.R.U32.HI R0, RZ, 0x3, R0 ;  /* 0x00000003ff007819 */ /* 0x000fe20000011600 */
[----:B---3--:R-:W-:Y:S01]  /*15280*/  IMAD.SHL.U32 R9, R9, 0x10, RZ ;  /* 0x0000001009097824 */ /* 0x008fe200078e00ff */
[----:B------:R-:W2:Y:S02]  /*15290*/  S2R R7, SR_TID.X ;  /* 0x0000000000077919 */ /* 0x000ea40000002100 */
[----:B------:R-:W-:-:S02]  /*152a0*/  LOP3.LUT R2, R0, 0x70, R2, 0xf8, !PT ;  /* 0x0000007000027812 */ /* 0x000fc400078ef802 */
[----:B------:R-:W-:Y:S01]  /*152b0*/  LOP3.LUT R9, R9, 0x70, RZ, 0xc0, !PT ;  /* 0x0000007009097812 */ /* 0x000fe200078ec0ff */
[----:B------:R-:W3:Y:S02]  /*152c0*/  @P0 LDC R4, c[0x0][0x450] ;  /* 0x00011400ff040b82 */ /* 0x000ee40000000800 */
[----:B------:R-:W-:Y:S01]  /*152d0*/  IMAD.IADD R2, R2, 0x1, R18 ;  /* 0x0000000102027824 */ /* 0x000fe200078e0212 */
[----:B------:R-:W-:-:S03]  /*152e0*/  LOP3.LUT R9, R9, 0x80, RZ, 0xfc, !PT ;  /* 0x0000008009097812 */ /* 0x000fc600078efcff */
[----:B------:R-:W-:Y:S02]  /*152f0*/  IMAD.MOV.U32 R0, RZ, RZ, R2 ;  /* 0x000000ffff007224 */ /* 0x000fe400078e0002 */
[----:B-1----:R-:W-:-:S05]  /*15300*/  @P0 IMAD.HI.U32 R3, R2, R3, RZ ;  /* 0x0000000302030227 */ /* 0x002fca00078e00ff */
[----:B---3--:R-:W-:Y:S01]  /*15310*/  @P0 SHF.R.U32.HI R0, RZ, R4, R3 ;  /* 0x00000004ff000219 */ /* 0x008fe20000011603 */
[----:B------:R-:W-:Y:S01]  /*15320*/  IMAD.U32 R3, RZ, RZ, UR6 ;  /* 0x00000006ff037e24 */ /* 0x000fe2000f8e00ff */
[----:B------:R-:W-:Y:S01]  /*15330*/  ULDC.64 UR6, c[0x0][0x280] ;  /* 0x0000a00000067ab9 */ /* 0x000fe20000000a00 */
[----:B--2---:R-:W-:Y:S01]  /*15340*/  IMAD.SHL.U32 R10, R7, 0x10, RZ ;  /* 0x00000010070a7824 */ /* 0x004fe200078e00ff */
[--C-:B0-----:R-:W-:Y:S01]  /*15350*/  SHF.R.S32.HI R5, RZ, 0x1f, R0.reuse ;  /* 0x0000001fff057819 */ /* 0x101fe20000011400 */
[----:B------:R-:W-:-:S03]  /*15360*/  IMAD.MOV R4, RZ, RZ, -R0 ;  /* 0x000000ffff047224 */ /* 0x000fc600078e0a00 */
[----:B------:R-:W-:Y:S01]  /*15370*/  LOP3.LUT R10, R10, 0x70, RZ, 0xc0, !PT ;  /* 0x000000700a0a7812 */ /* 0x000fe200078ec0ff */
[----:B------:R-:W-:Y:S02]  /*15380*/  IMAD R4, R8, R4, R2 ;  /* 0x0000000408047224 */ /* 0x000fe400078e0202 */
[----:B------:R-:W-:Y:S02]  /*15390*/  IMAD.MOV.U32 R2, RZ, RZ, R6 ;  /* 0x000000ffff027224 */ /* 0x000fe400078e0006 */
[----:B------:R-:W-:Y:S02]  /*153a0*/  IMAD R5, R5, UR4, RZ ;  /* 0x0000000405057c24 */ /* 0x000fe4000f8e02ff */
[----:B------:R-:W-:-:S04]  /*153b0*/  IMAD.WIDE.U32 R2, R0, UR4, R2 ;  /* 0x0000000400027c25 */ /* 0x000fc8000f8e0002 */
[----:B------:R-:W-:Y:S01]  /*153c0*/  IMAD R0, R0, UR5, R5 ;  /* 0x0000000500007c24 */ /* 0x000fe2000f8e0205 */
[----:B------:R-:W-:-:S03]  /*153d0*/  ULDC.64 UR4, c[0x0][0x2c8] ;  /* 0x0000b20000047ab9 */ /* 0x000fc60000000a00 */
[----:B------:R-:W-:Y:S01]  /*153e0*/  IMAD.IADD R3, R3, 0x1, R0 ;  /* 0x0000000103037824 */ /* 0x000fe200078e0200 */
[----:B------:R-:W-:Y:S01]  /*153f0*/  SHF.R.S32.HI R0, RZ, 0x1f, R4 ;  /* 0x0000001fff007819 */ /* 0x000fe20000011404 */
[----:B------:R-:W-:-:S04]  /*15400*/  IMAD.WIDE.U32 R2, R4, UR4, R2 ;  /* 0x0000000404027c25 */ /* 0x000fc8000f8e0002 */
[----:B------:R-:W-:Y:S01]  /*15410*/  IMAD R0, R0, UR4, RZ ;  /* 0x0000000400007c24 */ /* 0x000fe2000f8e02ff */
[----:B------:R-:W-:Y:S02]  /*15420*/  ULDC UR4, c[0x0][0x2b8] ;  /* 0x0000ae0000047ab9 */ /* 0x000fe40000000800 */
[----:B------:R-:W-:Y:S01]  /*15430*/  ISETP.GE.AND P1, PT, R9, UR4, PT ;  /* 0x0000000409007c0c */ /* 0x000fe2000bf26270 */
[----:B------:R-:W-:Y:S01]  /*15440*/  IMAD R0, R4, UR5, R0 ;  /* 0x0000000504007c24 */ /* 0x000fe2000f8e0200 */
[----:B------:R0:W5:Y:S01]  /*15450*/  LDL R9, [R1+0x30] ;  /* 0x0000300001097983 */ /* 0x0001620000100800 */
[----:B------:R-:W-:Y:S02]  /*15460*/  IADD3 R4, P2, R2, UR6, RZ ;  /* 0x0000000602047c10 */ /* 0x000fe4000ff5e0ff */
[----:B------:R-:W-:Y:S01]  /*15470*/  ISETP.GE.AND P0, PT, R10, UR4, PT ;  /* 0x000000040a007c0c */ /* 0x000fe2000bf06270 */
[----:B------:R-:W-:Y:S01]  /*15480*/  UMOV UR4, 0xffffffff ;  /* 0xffffffff00047882 */ /* 0x000fe20000000000 */
[----:B------:R-:W-:-:S02]  /*15490*/  IADD3.X R3, R3, UR7, R0, P2, !PT ;  /* 0x0000000703037c10 */ /* 0x000fc400097fe400 */
[----:B------:R-:W-:Y:S09]  /*154a0*/  BRA.DIV UR4, `(.L_x_1295) ;  /* 0x0000003a04c07947 */ /* 0x000ff2000b800000 */
[----:B------:R-:W1:Y:S01]  /*154b0*/  S2R R5, SR_TID.X ;  /* 0x0000000000057919 */ /* 0x000e620000002100 */
[----:B------:R-:W-:Y:S01]  /*154c0*/  IMAD R2, R19, R8, RZ ;  /* 0x0000000813027224 */ /* 0x000fe200078e02ff */
[----:B------:R-:W2:Y:S04]  /*154d0*/  SHFL.IDX PT, R7, R4, RZ, 0x181f ;  /* 0x00181fff04077589 */ /* 0x000ea800000e0000 */
[----:B------:R-:W3:Y:S04]  /*154e0*/  SHFL.IDX PT, R6, R3, RZ, 0x181f ;  /* 0x00181fff03067589 */ /* 0x000ee800000e0000 */
[----:B------:R-:W-:Y:S01]  /*154f0*/  SHFL.IDX PT, R8, R3, 0x1, 0x181f ;  /* 0x00381f0003087f89 */ /* 0x000fe200000e0000 */
[----:B-1----:R-:W-:-:S04]  /*15500*/  LOP3.LUT R5, R5, 0x7f, RZ, 0xc0, !PT ;  /* 0x0000007f05057812 */ /* 0x002fc800078ec0ff */
[----:B------:R-:W-:-:S05]  /*15510*/  SHF.R.U32.HI R5, RZ, 0x3, R5 ;  /* 0x00000003ff057819 */ /* 0x000fca0000011605 */
[----:B------:R-:W-:-:S04]  /*15520*/  IMAD.IADD R0, R5, 0x1, R18 ;  /* 0x0000000105007824 */ /* 0x000fc800078e0212 */
[C---:B------:R-:W-:Y:S01]  /*15530*/  VIADD R5, R0.reuse, 0x10 ;  /* 0x0000001000057836 */ /* 0x040fe20000000000 */
[----:B------:R-:W-:-:S04]  /*15540*/  ISETP.GE.AND P4, PT, R0, R2, PT ;  /* 0x000000020000720c */ /* 0x000fc80003f86270 */
[----:B------:R-:W-:Y:S02]  /*15550*/  ISETP.GE.AND P2, PT, R5, R2, PT ;  /* 0x000000020500720c */ /* 0x000fe40003f46270 */
[----:B------:R-:W1:Y:S07]  /*15560*/  SHFL.IDX PT, R5, R4, 0x1, 0x181f ;  /* 0x00381f0004057f89 */ /* 0x000e6e00000e0000 */
[----:B--2---:R-:W-:-:S05]  /*15570*/  @!P4 IADD3 R7, P3, R10, R7, RZ ;  /* 0x000000070a07c210 */ /* 0x004fca0007f7e0ff */
[----:B---3--:R-:W-:-:S05]  /*15580*/  @!P4 IMAD.X R6, RZ, RZ, R6, P3 ;  /* 0x000000ffff06c224 */ /* 0x008fca00018e0606 */
[----:B------:R-:W-:-:S04]  /*15590*/  @!P4 LOP3.LUT R7, R7, R6, RZ, 0x3c, !PT ;  /* 0x000000060707c212 */ /* 0x000fc800078e3cff */
[----:B------:R-:W-:-:S04]  /*155a0*/  @!P4 LOP3.LUT R6, R7, R6, RZ, 0x3c, !PT ;  /* 0x000000060706c212 */ /* 0x000fc800078e3cff */
[----:B------:R-:W-:-:S05]  /*155b0*/  @!P4 LOP3.LUT R7, R7, R6, RZ, 0x3c, !PT ;  /* 0x000000060707c212 */ /* 0x000fca00078e3cff */
[----:B-----5:R-:W-:Y:S04]  /*155c0*/  @!P4 LDGSTS.E.BYPASS.LTC128B.128 [R9+0x18000], desc[UR48][R6.64], !P0 ;  /* 0x180000000609cfae */ /* 0x020fe8000c101d70 */
[----:B------:R1:W-:Y:S02]  /*155d0*/  @!P4 LDGSTS.E.BYPASS.LTC128B.128 [R9+0x1c000], desc[UR48][R6.64+0x80], !P1 ;  /* 0x1c0000800609cfae */ /* 0x0003e4000c901d70 */
[----:B-1----:R-:W-:Y:S01]  /*155e0*/  @!P2 IADD3 R7, P3, R10, R5, RZ ;  /* 0x000000050a07a210 */ /* 0x002fe20007f7e0ff */
        /* <DEDUP_REMOVED lines=8> */
[----:B------:R-:W2:Y:S04]  /*15670*/  SHFL.IDX PT, R5, R4, 0x2, 0x181f ;  /* 0x00581f0004057f89 */ /* 0x000ea800000e0000 */
[----:B-1----:R-:W1:Y:S06]  /*15680*/  SHFL.IDX PT, R6, R3, 0x2, 0x181f ;  /* 0x00581f0003067f89 */ /* 0x002e6c00000e0000 */
[----:B--2---:R-:W-:-:S05]  /*15690*/  @!P2 IADD3 R5, P3, R10, R5, RZ ;  /* 0x000000050a05a210 */ /* 0x004fca0007f7e0ff */
[----:B-1----:R-:W-:-:S04]  /*156a0*/  @!P2 IMAD.X R6, RZ, RZ, R6, P3 ;  /* 0x000000ffff06a224 */ /* 0x002fc800018e0606 */
[----:B------:R-:W-:Y:S02]  /*156b0*/  @!P2 IMAD.MOV.U32 R7, RZ, RZ, R6 ;  /* 0x000000ffff07a224 */ /* 0x000fe400078e0006 */
[----:B------:R-:W-:Y:S02]  /*156c0*/  @!P2 IMAD.MOV.U32 R6, RZ, RZ, R5 ;  /* 0x000000ffff06a224 */ /* 0x000fe400078e0005 */
[----:B------:R-:W-:-:S03]  /*156d0*/  VIADD R5, R0, 0x30 ;  /* 0x0000003000057836 */ /* 0x000fc60000000000 */
        /* <DEDUP_REMOVED lines=34> */
[----:B------:R-:W-:Y:S04]  /*15900*/  SHFL.IDX PT, R4, R4, 0x7, 0x181f ;  /* 0x00f81f0004047f89 */ /* 0x000fe800000e0000 */
[----:B-1----:R-:W1:Y:S04]  /*15910*/  SHFL.IDX PT, R6, R3, 0x6, 0x181f ;  /* 0x00d81f0003067f89 */ /* 0x002e6800000e0000 */
[----:B------:R-:W3:Y:S01]  /*15920*/  SHFL.IDX PT, R3, R3, 0x7, 0x181f ;  /* 0x00f81f0003037f89 */ /* 0x000ee200000e0000 */
[----:B--2---:R-:W-:-:S05]  /*15930*/  @!P2 IADD3 R5, P3, R10, R5, RZ ;  /* 0x000000050a05a210 */ /* 0x004fca0007f7e0ff */
[----:B-1----:R-:W-:-:S04]  /*15940*/  @!P2 IMAD.X R6, RZ, RZ, R6, P3 ;  /* 0x000000ffff06a224 */ /* 0x002fc800018e0606 */
[----:B------:R-:W-:Y:S02]  /*15950*/  @!P2 IMAD.MOV.U32 R7, RZ, RZ, R6 ;  /* 0x000000ffff07a224 */ /* 0x000fe400078e0006 */
[----:B------:R-:W-:-:S05]  /*15960*/  @!P2 IMAD.MOV.U32 R6, RZ, RZ, R5 ;  /* 0x000000ffff06a224 */ /* 0x000fca00078e0005 */
[----:B------:R1:W-:Y:S04]  /*15970*/  @!P2 LDGSTS.E.BYPASS.LTC128B.128 [R9+0x1b000], desc[UR48][R6.64], !P0 ;  /* 0x1b0000000609afae */ /* 0x0003e8000c101d70 */
[----:B---3--:R1:W-:Y:S02]  /*15980*/  @!P2 LDGSTS.E.BYPASS.LTC128B.128 [R9+0x1f000], desc[UR48][R6.64+0x80], !P1 ;  /* 0x1f0000800609afae */ /* 0x0083e4000c901d70 */
.L_x_1382:
[----:B------:R-:W-:Y:S01]  /*15990*/  VIADD R0, R0, 0x70 ;  /* 0x0000007000007836 */ /* 0x000fe20000000000 */
[----:B------:R-:W-:Y:S04]  /*159a0*/  BSSY B0, `(.L_x_1296) ;  /* 0x000000a000007945 */ /* 0x000fe80003800000 */
[----:B------:R-:W-:-:S13]  /*159b0*/  ISETP.GE.AND P2, PT, R0, R2, PT ;  /* 0x000000020000720c */ /* 0x000fda0003f46270 */
[----:B------:R-:W-:Y:S05]  /*159c0*/  @P2 BRA `(.L_x_1297) ;  /* 0x00000000001c2947 */ /* 0x000fea0003800000 */
[----:B------:R-:W-:-:S05]  /*159d0*/  IADD3 R2, P2, R10, R4, RZ ;  /* 0x000000040a027210 */ /* 0x000fca0007f5e0ff */
[----:B------:R-:W-:-:S05]  /*159e0*/  IMAD.X R3, RZ, RZ, R3, P2 ;  /* 0x000000ffff037224 */ /* 0x000fca00010e0603 */
[----:B------:R-:W-:Y:S01]  /*159f0*/  @!PT LDS RZ, [RZ] ;  /* 0x00000000fffff984 */ /* 0x000fe20000000800 */
[----:B------:R-:W-:Y:S01]  /*15a00*/  @!PT LDS RZ, [RZ] ;  /* 0x00000000fffff984 */ /* 0x000fe20000000800 */
[----:B------:R-:W-:Y:S01]  /*15a10*/  @!PT LDS RZ, [RZ] ;  /* 0x00000000fffff984 */ /* 0x000fe20000000800 */
[----:B------:R2:W-:Y:S04]  /*15a20*/  LDGSTS.E.BYPASS.LTC128B.128 [R9+0x1b800], desc[UR48][R2.64], !P0 ;  /* 0x1b80000002097fae */ /* 0x0005e8000c101d70 */
[----:B------:R2:W-:Y:S02]  /*15a30*/  LDGSTS.E.BYPASS.LTC128B.128 [R9+0x1f800], desc[UR48][R2.64+0x80], !P1 ;  /* 0x1f80008002097fae */ /* 0x0005e4000c901d70 */
.L_x_1297:
[----:B------:R-:W-:Y:S05]  /*15a40*/  BSYNC B0 ;  /* 0x0000000000007941 */ /* 0x000fea0003800000 */
.L_x_1296:
[----:B------:R-:W-:Y:S01]  /*15a50*/  NOP ;  /* 0x0000000000007918 */ /* 0x000fe20000000000 */
[----:B------:R-:W-:-:S13]  /*15a60*/  PLOP3.LUT P0, PT, PT, PT, PT, 0x80, 0x0 ;  /* 0x000000000000781c */ /* 0x000fda0003f0f070 */
.L_x_1298:
[----:B------:R-:W-:Y:S02]  /*15a70*/  PLOP3.LUT P1, PT, P1, P0, PT, 0xa2, 0x0 ;  /* 0x000000000000781c */ /* 0x000fe40000f21472 */
[----:B------:R-:W-:-:S08]  /*15a80*/  @P0 R2UR P1, UR4, R17 ;  /* 0x00000000110402ca */ /* 0x000fd00000020000 */
[----:B------:R-:W-:-:S05]  /*15a90*/  @P0 PLOP3.LUT P0, PT, P1, PT, PT, 0x80, 0x0 ;  /* 0x000000000000081c */ /* 0x000fca0000f0f070 */
[----:B------:R-:W-:Y:S01]  /*15aa0*/  @!P1 SYNCS.ARRIVE.TRANS64.RED.A0T1 RZ, [UR4+0x28400], RZ ;  /* 0x028400ffffff99a7 */ /* 0x000fe20008200404 */
[----:B------:R-:W-:Y:S07]  /*15ab0*/  @!P1 ARRIVES.LDGSTSBAR.64.TRANSCNT [UR4+0x28400] ;  /* 0x02840000ff0099b0 */ /* 0x000fee0008000a84 */
[----:B------:R-:W-:Y:S05]  /*15ac0*/  @P0 BRA.U.ANY `(.L_x_1298) ;  /* 0xfffffffd00e80947 */ /* 0x000fea000393ffff */
[----:B--2---:R-:W2:Y:S02]  /*15ad0*/  LDL.LU R2, [R1+0x38] ;  /* 0x0000380001027983 */ /* 0x004ea40000300800 */
        /* <DEDUP_REMOVED lines=9> */
[----:B------:R-:W3:Y:S03]  /*15b70*/  SYNCS.PHASECHK.TRANS64.TRYWAIT P0, [R17+URZ+0x28420], R0 ;  /* 0x02842000110075a7 */ /* 0x000ee6000800017f */
[----:B--23--:R-:W-:Y:S05]  /*15b80*/  @!P0 BRA `(.L_x_1300) ;  /* 0x0000003c00bc8947 */ /* 0x00cfea0003800000 */
.L_x_1383:
[----:B------:R-:W-:Y:S05]  /*15b90*/  BSYNC B0 ;  /* 0x0000000000007941 */ /* 0x000fea0003800000 */
.L_x_1299:
[----:B------:R-:W3:Y:S04]  /*15ba0*/  LDL.LU R2, [R1+0x34] ;  /* 0x0000340001027983 */ /* 0x000ee80000300800 */
[----:B------:R-:W4:Y:S01]  /*15bb0*/  LDL R3, [R1+0x18] ;  /* 0x0000180001037983 */ /* 0x000f220000100800 */
[----:B---3--:R-:W-:-:S05]  /*15bc0*/  VIADD R2, R2, 0xfffffffe ;  /* 0xfffffffe02027836 */ /* 0x008fca0000000000 */
[----:B----4-:R-:W-:-:S13]  /*15bd0*/  ISETP.GE.AND P0, PT, R2, R3, PT ;  /* 0x000000030200720c */ /* 0x010fda0003f06270 */
[----:B------:R-:W-:Y:S05]  /*15be0*/  @!P0 BRA `(.L_x_1301) ;  /* 0x0000001000388947 */ /* 0x000fea0003800000 */
[----:B--2---:R2:W5:Y:S04]  /*15bf0*/  LDL.LU R0, [R1] ;  /* 0x0000000001007983 */ /* 0x0045680000300800 */
[----:B------:R2:W5:Y:S02]  /*15c00*/  LDL.LU R3, [R1+0x8] ;  /* 0x0000080001037983 */ /* 0x0005640000300800 */
.L_x_1323:
[----:B------:R-:W3:Y:S01]  /*15c10*/  LDL R4, [R1+0x24] ;  /* 0x0000240001047983 */ /* 0x000ee20000100800 */
[----:B-----5:R-:W-:Y:S01]  /*15c20*/  VIADD R5, R0, 0x1 ;  /* 0x0000000100057836 */ /* 0x020fe20000000000 */
[----:B------:R-:W-:Y:S05]  /*15c30*/  YIELD ;  /* 0x0000000000007946 */ /* 0x000fea0003800000 */
[C---:B------:R-:W-:Y:S01]  /*15c40*/  ISETP.NE.AND P0, PT, R5.reuse, 0x2, PT ;  /* 0x000000020500780c */ /* 0x040fe20003f05270 */
[----:B------:R-:W-:Y:S03]  /*15c50*/  BSSY B0, `(.L_x_1302) ;  /* 0x000008b000007945 */ /* 0x000fe60003800000 */
[----:B------:R-:W-:-:S02]  /*15c60*/  SEL R10, R5, RZ, P0 ;  /* 0x000000ff050a7207 */ /* 0x000fc40000000000 */
[----:B---3--:R-:W-:Y:S02]  /*15c70*/  LOP3.LUT P1, RZ, R4, 0x1, RZ, 0xc0, !PT ;  /* 0x0000000104ff7812 */ /* 0x008fe4000782c0ff */
[----:B------:R-:W-:-:S04]  /*15c80*/  SEL R4, RZ, 0x1, P0 ;  /* 0x00000001ff047807 */ /* 0x000fc80000000000 */
[----:B-1----:R-:W-:-:S05]  /*15c90*/  LOP3.LUT R9, R3, R4, RZ, 0x3c, !PT ;  /* 0x0000000403097212 */ /* 0x002fca00078e3cff */
[----:B------:R1:W-:Y:S04]  /*15ca0*/  STL [R1+0x8], R9 ;  /* 0x0000080901007387 */ /* 0x0003e80000100800 */
[----:B------:R1:W-:Y:S01]  /*15cb0*/  STL [R1], R10 ;  /* 0x0000000a01007387 */ /* 0x0003e20000100800 */
        /* <DEDUP_REMOVED lines=11> */
[----:B------:R-:W4:Y:S02]  /*15d70*/  @P0 LDC.64 R4, c[0x0][0x440] ;  /* 0x00011000ff040b82 */ /* 0x000f240000000a00 */
[----:B----4-:R-:W-:-:S04]  /*15d80*/  @P0 IMAD.HI.U32 R6, R2, R4, RZ ;  /* 0x0000000402060227 */ /* 0x010fc800078e00ff */
[----:B------:R-:W-:Y:S01]  /*15d90*/  IMAD.MOV.U32 R4, RZ, RZ, R2 ;  /* 0x000000ffff047224 */ /* 0x000fe200078e0002 */
        /* <DEDUP_REMOVED lines=11> */
.L_x_1304:
[----:B---3--:R-:W-:Y:S01]  /*15e50*/  IMAD R6, R10, 0x8, R17 ;  /* 0x000000080a067824 */ /* 0x008fe200078e0211 */
[----:B------:R-:W-:Y:S01]  /*15e60*/  SHF.L.U32 R5, R9, 0x1f, RZ ;  /* 0x0000001f09057819 */ /* 0x000fe200000006ff */
[----:B------:R-:W3:Y:S01]  /*15e70*/  S2R R4, SR_TID.X ;  /* 0x0000000000047919 */ /* 0x000ee20000002100 */
[----:B------:R-:W-:Y:S02]  /*15e80*/  BSSY B1, `(.L_x_1305) ;  /* 0x0000005000017945 */ /* 0x000fe40003800000 */
[----:B------:R-:W4:Y:S01]  /*15e90*/  SYNCS.PHASECHK.TRANS64.TRYWAIT P0, [R6+URZ+0x28480], R5 ;  /* 0x02848005060075a7 */ /* 0x000f22000800017f */
[----:B---3--:R-:W-:-:S04]  /*15ea0*/  LOP3.LUT R4, R4, 0x7f, RZ, 0xc0, !PT ;  /* 0x0000007f04047812 */ /* 0x008fc800078ec0ff */
[----:B------:R-:W-:Y:S01]  /*15eb0*/  ISETP.NE.AND P1, PT, R4, RZ, PT ;  /* 0x000000ff0400720c */ /* 0x000fe20003f25270 */
[----:B----4-:R-:W-:-:S12]  /*15ec0*/  @!P0 BRA `(.L_x_1306) ;  /* 0x0000003c00008947 */ /* 0x010fd80003800000 */
.L_x_1384:
[----:B------:R-:W-:Y:S05]  /*15ed0*/  BSYNC B1 ;  /* 0x0000000000017941 */ /* 0x000fea0003800000 */
.L_x_1305:
[----:B------:R-:W-:Y:S04]  /*15ee0*/  BSSY B1, `(.L_x_1307) ;  /* 0x0000009000017945 */ /* 0x000fe80003800000 */
[----:B------:R-:W-:Y:S05]  /*15ef0*/  @P1 BRA `(.L_x_1308) ;  /* 0x00000000001c1947 */ /* 0x000fea0003800000 */
[----:B------:R-:W4:Y:S02]  /*15f00*/  S2R R4, SR_TID.X ;  /* 0x0000000000047919 */ /* 0x000f240000002100 */
[----:B----4-:R-:W-:Y:S01]  /*15f10*/  LOP3.LUT R7, R4, 0x1f, RZ, 0xc0, !PT ;  /* 0x0000001f04077812 */ /* 0x010fe200078ec0ff */
[----:B------:R-:W-:-:S03]  /*15f20*/  IMAD.MOV.U32 R4, RZ, RZ, 0x4000 ;  /* 0x00004000ff047424 */ /* 0x000fc600078e00ff */
[----:B------:R-:W-:Y:S01]  /*15f30*/  ISETP.NE.AND P0, PT, R7, RZ, PT ;  /* 0x000000ff0700720c */ /* 0x000fe20003f05270 */
[----:B------:R4:W-:-:S12]  /*15f40*/  SYNCS.ARRIVE.TRANS64 RZ, [R6+URZ+0x28470], R4 ;  /* 0x0284700406ff79a7 */ /* 0x0009d8000800003f */
[----:B----4-:R-:W-:Y:S05]  /*15f50*/  @!P0 BRA `(.L_x_1308) ;  /* 0x0000000000048947 */ /* 0x010fea0003800000 */
[----:B------:R-:W-:Y:S01]  /*15f60*/  BPT.TRAP 0x1 ;  /* 0x000000040000795c */ /* 0x000fe20000300000 */
.L_x_1308:
[----:B------:R-:W-:Y:S05]  /*15f70*/  BSYNC B1 ;  /* 0x0000000000017941 */ /* 0x000fea0003800000 */
.L_x_1307:
[----:B------:R-:W4:Y:S04]  /*15f80*/  LDL R4, [R1] ;  /* 0x0000000001047983 */ /* 0x000f280000100800 */
[----:B------:R-:W2:Y:S01]  /*15f90*/  LDL R7, [R1+0x28] ;  /* 0x0000280001077983 */ /* 0x000ea20000100800 */
[----:B------:R-:W-:Y:S01]  /*15fa0*/  IMAD.MOV.U32 R13, RZ, RZ, RZ ;  /* 0x000000ffff0d7224 */ /* 0x000fe200078e00ff */
[----:B------:R-:W-:Y:S01]  /*15fb0*/  UIADD3 UR4, UP0, UR44, 0x470, URZ ;  /* 0x000004702c047890 */ /* 0x000fe2000ff1e03f */
[----:B------:R-:W-:Y:S01]  /*15fc0*/  PLOP3.LUT P0, PT, PT, PT, PT, 0x80, 0x0 ;  /* 0x000000000000781c */ /* 0x000fe20003f0f070 */
[----:B------:R-:W-:Y:S01]  /*15fd0*/  UMOV UR6, 0x0 ;  /* 0x0000000000067882 */ /* 0x000fe20000000000 */
[----:B------:R-:W-:Y:S01]  /*15fe0*/  UMOV UR7, 0x14f00000 ;  /* 0x14f0000000077882 */ /* 0x000fe20000000000 */
[----:B------:R-:W-:Y:S01]  /*15ff0*/  R2UR UR10, R13 ;  /* 0x000000000d0a72ca */ /* 0x000fe200000e0000 */
[----:B------:R-:W-:Y:S01]  /*16000*/  UIADD3.X UR5, URZ, UR45, URZ, UP0, !UPT ;  /* 0x0000002d3f057290 */ /* 0x000fe200087fe43f */
[----:B----4-:R-:W-:-:S02]  /*16010*/  IMAD R4, R4, 0x4000, R17 ;  /* 0x0000400004047824 */ /* 0x010fc400078e0211 */
[----:B--2---:R-:W-:Y:S02]  /*16020*/  IMAD R8, R8, 0x40, R7 ;  /* 0x0000004008087824 */ /* 0x004fe400078e0207 */
[----:B------:R-:W-:Y:S02]  /*16030*/  VIADD R7, R6, 0x28470 ;  /* 0x0002847006077836 */ /* 0x000fe40000000000 */
[----:B-1----:R-:W-:-:S07]  /*16040*/  VIADD R9, R4, 0x10000 ;  /* 0x0001000004097836 */ /* 0x002fce0000000000 */
.L_x_1309:
        /* <DEDUP_REMOVED lines=16> */
.L_x_1310:
        /* <DEDUP_REMOVED lines=13> */
.L_x_1385:
[----:B------:R-:W-:Y:S05]  /*16220*/  BSYNC B1 ;  /* 0x0000000000017941 */ /* 0x000fea0003800000 */
.L_x_1311:
[----:B------:R-:W-:Y:S01]  /*16230*/  BSSY B1, `(.L_x_1313) ;  /* 0x000000b000017945 */ /* 0x000fe20003800000 */
[----:B------:R-:W-:Y:S02]  /*16240*/  IMAD.MOV.U32 R10, RZ, RZ, 0x0 ;  /* 0x00000000ff0a7424 */ /* 0x000fe400078e00ff */
[----:B------:R-:W-:Y:S01]  /*16250*/  IMAD.MOV.U32 R11, RZ, RZ, 0x14f00000 ;  /* 0x14f00000ff0b7424 */ /* 0x000fe200078e00ff */
[----:B------:R-:W-:Y:S06]  /*16260*/  @P1 BRA `(.L_x_1314) ;  /* 0x00000000001c1947 */ /* 0x000fec0003800000 */
[----:B------:R-:W2:Y:S01]  /*16270*/  S2R R7, SR_TID.X ;  /* 0x0000000000077919 */ /* 0x000ea20000002100 */
[----:B-1-3--:R-:W-:-:S04]  /*16280*/  IMAD.MOV.U32 R5, RZ, RZ, 0x4000 ;  /* 0x00004000ff057424 */ /* 0x00afc800078e00ff */
[----:B------:R4:W-:Y:S01]  /*16290*/  SYNCS.ARRIVE.TRANS64 RZ, [R6+URZ+0x28430], R5 ;  /* 0x0284300506ff79a7 */ /* 0x0009e2000800003f */
[----:B--2---:R-:W-:-:S04]  /*162a0*/  LOP3.LUT R7, R7, 0x1f, RZ, 0xc0, !PT ;  /* 0x0000001f07077812 */ /* 0x004fc800078ec0ff */
[----:B------:R-:W-:-:S13]  /*162b0*/  ISETP.NE.AND P0, PT, R7, RZ, PT ;  /* 0x000000ff0700720c */ /* 0x000fda0003f05270 */
[----:B----4-:R-:W-:Y:S05]  /*162c0*/  @!P0 BRA `(.L_x_1314) ;  /* 0x0000000000048947 */ /* 0x010fea0003800000 */
[----:B------:R-:W-:Y:S01]  /*162d0*/  BPT.TRAP 0x1 ;  /* 0x000000040000795c */ /* 0x000fe20000300000 */
.L_x_1314:
[----:B------:R-:W-:Y:S05]  /*162e0*/  BSYNC B1 ;  /* 0x0000000000017941 */ /* 0x000fea0003800000 */
.L_x_1313:
[----:B------:R-:W-:Y:S01]  /*162f0*/  R2UR UR10, R13 ;  /* 0x000000000d0a72ca */ /* 0x000fe200000e0000 */
[----:B------:R-:W-:Y:S01]  /*16300*/  UIADD3 UR4, UP0, UR44, 0x370, URZ ;  /* 0x000003702c047890 */ /* 0x000fe2000ff1e03f */
[----:B------:R-:W-:Y:S01]  /*16310*/  R2UR UR6, R10 ;  /* 0x000000000a0672ca */ /* 0x000fe200000e0000 */
[----:B-1-3--:R-:W-:Y:S01]  /*16320*/  VIADD R6, R6, 0x28430 ;  /* 0x0002843006067836 */ /* 0x00afe20000000000 */
[----:B------:R-:W-:Y:S01]  /*16330*/  R2UR UR7, R11 ;  /* 0x000000000b0772ca */ /* 0x000fe200000e0000 */
[----:B------:R-:W-:Y:S01]  /*16340*/  VIADD R5, R4, 0x20000 ;  /* 0x0002000004057836 */ /* 0x000fe20000000000 */
[----:B------:R-:W-:Y:S01]  /*16350*/  PLOP3.LUT P0, PT, PT, PT, PT, 0x80, 0x0 ;  /* 0x000000000000781c */ /* 0x000fe20003f0f070 */
[----:B------:R-:W-:-:S12]  /*16360*/  UIADD3.X UR5, URZ, UR45, URZ, UP0, !UPT ;  /* 0x0000002d3f057290 */ /* 0x000fd800087fe43f */
.L_x_1315:
        /* <DEDUP_REMOVED lines=15> */
.L_x_1316:
        /* <DEDUP_REMOVED lines=9> */
[----:B---3--:R-:W-:Y:S05]  /*164f0*/  @P0 BRA.U.ANY `(.L_x_1316) ;  /* 0xfffffffd00d80947 */ /* 0x008fea000393ffff */
.L_x_1303:
[----:B------:R-:W-:Y:S05]  /*16500*/  BSYNC B0 ;  /* 0x0000000000007941 */ /* 0x000fea0003800000 */
.L_x_1302:
[----:B------:R-:W-:-:S06]  /*16510*/  UISETP.NE.AND UP0, UPT, UR39, 0x3, UPT ;  /* 0x000000032700788c */ /* 0x000fcc000bf05270 */
[----:B------:R-:W-:-:S13]  /*16520*/  PLOP3.LUT P0, PT, PT, PT, UP0, 0x80, 0x0 ;  /* 0x000000000000781c */ /* 0x000fda0003f0f008 */
[----:B------:R-:W-:Y:S05]  /*16530*/  @!P0 BRA `(.L_x_1317) ;  /* 0x0000000000048947 */ /* 0x000fea0003800000 */
[----:B------:R-:W-:Y:S01]  /*16540*/  BPT.TRAP 0x1 ;  /* 0x000000040000795c */ /* 0x000fe20000300000 */
.L_x_1317:
[----:B------:R-:W-:Y:S01]  /*16550*/  IMAD.U32 R4, RZ, RZ, UR42 ;  /* 0x0000002aff047e24 */ /* 0x000fe2000f8e00ff */
[----:B------:R-:W-:Y:S01]  /*16560*/  BSSY B0, `(.L_x_1318) ;  /* 0x0000007000007945 */ /* 0x000fe20003800000 */
[----:B------:R-:W-:-:S03]  /*16570*/  IMAD R19, R0, 0x8, R17 ;  /* 0x0000000800137824 */ /* 0x000fc600078e0211 */
[----:B------:R-:W-:Y:S02]  /*16580*/  ISETP.NE.AND P1, PT, R4, 0x3, PT ;  /* 0x000000030400780c */ /* 0x000fe40003f25270 */
[----:B------:R-:W-:-:S04]  /*16590*/  LOP3.LUT R4, R3, 0x1, RZ, 0x3c, !PT ;  /* 0x0000000103047812 */ /* 0x000fc800078e3cff */
[----:B------:R-:W-:-:S04]  /*165a0*/  SHF.L.U32 R4, R4, 0x1f, RZ ;  /* 0x0000001f04047819 */ /* 0x000fc800000006ff */
[----:B------:R-:W3:Y:S02]  /*165b0*/  SYNCS.PHASECHK.TRANS64.TRYWAIT P0, [R19+URZ+0x28470], R4 ;  /* 0x02847004130075a7 */ /* 0x000ee4000800017f */
[----:B---3--:R-:W-:Y:S05]  /*165c0*/  @!P0 BRA `(.L_x_1319) ;  /* 0x0000003400688947 */ /* 0x008fea0003800000 */
.L_x_1386:
[----:B------:R-:W-:Y:S05]  /*165d0*/  BSYNC B0 ;  /* 0x0000000000007941 */ /* 0x000fea0003800000 */
.L_x_1318:
[----:B------:R-:W-:Y:S05]  /*165e0*/  @!P1 BRA `(.L_x_1320) ;  /* 0x0000000000049947 */ /* 0x000fea0003800000 */
[----:B------:R-:W-:Y:S01]  /*165f0*/  BPT.TRAP 0x1 ;  /* 0x000000040000795c */ /* 0x000fe20000300000 */
.L_x_1320:
[----:B------:R-:W-:Y:S01]  /*16600*/  SHF.L.U32 R3, R3, 0x1f, RZ ;  /* 0x0000001f03037819 */ /* 0x000fe200000006ff */
[----:B------:R-:W-:-:S03]  /*16610*/  IMAD.SHL.U32 R0, R0, 0x4000, RZ ;  /* 0x0000400000007824 */ /* 0x000fc600078e00ff */
[----:B------:R-:W4:Y:S02]  /*16620*/  SYNCS.PHASECHK.TRANS64.TRYWAIT P0, [R19+URZ+0x28460], R3 ;  /* 0x02846003130075a7 */ /* 0x000f24000800017f */
[----:B----4-:R-:W-:Y:S05]  /*16630*/  @!P0 BRA `(.L_x_1321) ;  /* 0x0000003400608947 */ /* 0x010fea0003800000 */
.L_x_1387:
[----:B------:R-:W4:Y:S04]  /*16640*/  LDL R12, [R1+0x4] ;  /* 0x00000400010c7983 */ /* 0x000f280000100800 */
[----:B------:R-:W2:Y:S04]  /*16650*/  LDL R14, [R1+0x2c] ;  /* 0x00002c00010e7983 */ /* 0x000ea80000100800 */
[----:B------:R-:W3:Y:S04]  /*16660*/  LDL R13, [R1+0x20] ;  /* 0x00002000010d7983 */ /* 0x000ee80000100800 */
[----:B------:R0:W-:Y:S04]  /*16670*/  STL [R1+0x40], R2 ;  /* 0x0000400201007387 */ /* 0x0001e80000100800 */
[----:B0-----:R-:W3:Y:S01]  /*16680*/  LDL R2, [R1+0xc] ;  /* 0x00000c0001027983 */ /* 0x001ee20000100800 */
[----:B------:R-:W-:Y:S05]  /*16690*/  WARPSYNC.ALL ;  /* 0x0000000000007948 */ /* 0x000fea0003800000 */
[----:B----4-:R-:W-:-:S05]  /*166a0*/  LOP3.LUT R3, R0, R12, RZ, 0xfc, !PT ;  /* 0x0000000c00037212 */ /* 0x010fca00078efcff */
[----:B------:R-:W-:-:S05]  /*166b0*/  IMAD.IADD R3, R17, 0x1, R3 ;  /* 0x0000000111037824 */ /* 0x000fca00078e0203 */
[----:B-1----:R-:W3:Y:S01]  /*166c0*/  LDSM.16.MT88.4 R8, [R3+0x10000] ;  /* 0x010000000308783b */ /* 0x002ee20000004200 */
[----:B--2---:R-:W-:Y:S02]  /*166d0*/  IADD3 R18, R17, R14, R0 ;  /* 0x0000000e11127210 */ /* 0x004fe40007ffe000 */
[C-C-:B---3--:R-:W-:Y:S02]  /*166e0*/  PRMT R4, R8.reuse, 0x6420, R9.reuse ;  /* 0x0000642008047816 */ /* 0x148fe40000000009 */
[----:B------:R-:W-:Y:S02]  /*166f0*/  PRMT R5, R8, 0x7531, R9 ;  /* 0x0000753108057816 */ /* 0x000fe40000000009 */
[C-C-:B------:R-:W-:Y:S02]  /*16700*/  PRMT R6, R10.reuse, 0x6420, R11.reuse ;  /* 0x000064200a067816 */ /* 0x140fe4000000000b */
[----:B------:R-:W-:Y:S02]  /*16710*/  PRMT R7, R10, 0x7531, R11 ;  /* 0x000075310a077816 */ /* 0x000fe4000000000b */
[----:B------:R-:W0:Y:S01]  /*16720*/  LDSM.16.MT88.4 R8, [R18+0x10000] ;  /* 0x010000001208783b */ /* 0x000e220000004200 */
[----:B------:R-:W-:-:S05]  /*16730*/  IADD3 R3, R2, R0, R13 ;  /* 0x0000000002037210 */ /* 0x000fca0007ffe00d */
[----:B------:R1:W-:Y:S02]  /*16740*/  STSM.16.M88.4 [R3], R4 ;  /* 0x0000000403007844 */ /* 0x0003e40000000200 */
[----:B-1----:R-:W-:Y:S02]  /*16750*/  IMAD.MOV.U32 R6, RZ, RZ, R13 ;  /* 0x000000ffff067224 */ /* 0x002fe400078e000d */
[----:B------:R-:W-:Y:S02]  /*16760*/  IMAD.MOV.U32 R7, RZ, RZ, R12 ;  /* 0x000000ffff077224 */ /* 0x000fe400078e000c */
[----:B------:R-:W-:Y:S01]  /*16770*/  VIADD R4, R0, 0x2000 ;  /* 0x0000200000047836 */ /* 0x000fe20000000000 */
[C-C-:B0-----:R-:W-:Y:S02]  /*16780*/  PRMT R12, R8.reuse, 0x6420, R9.reuse ;  /* 0x00006420080c7816 */ /* 0x141fe40000000009 */
[----:B------:R-:W-:Y:S02]  /*16790*/  PRMT R13, R8, 0x7531, R9 ;  /* 0x00007531080d7816 */ /* 0x000fe40000000009 */
[----:B------:R-:W-:-:S02]  /*167a0*/  PRMT R14, R10, 0x6420, R11 ;  /* 0x000064200a0e7816 */ /* 0x000fc4000000000b */
[----:B------:R-:W-:-:S05]  /*167b0*/  PRMT R15, R10, 0x7531, R11 ;  /* 0x000075310a0f7816 */ /* 0x000fca000000000b */
[----:B------:R0:W-:Y:S02]  /*167c0*/  STSM.16.M88.4 [R3+0x1000], R12 ;  /* 0x0010000c03007844 */ /* 0x0001e40000000200 */
[----:B0-----:R-:W-:-:S05]  /*167d0*/  IMAD.MOV.U32 R15, RZ, RZ, R7 ;  /* 0x000000ffff0f7224 */ /* 0x001fca00078e0007 */
[----:B------:R-:W-:-:S05]  /*167e0*/  LOP3.LUT R4, R4, R15, RZ, 0xfc, !PT ;  /* 0x0000000f04047212 */ /* 0x000fca00078efcff */
[----:B------:R-:W-:-:S05]  /*167f0*/  IMAD.IADD R4, R17, 0x1, R4 ;  /* 0x0000000111047824 */ /* 0x000fca00078e0204 */
[----:B------:R-:W0:Y:S01]  /*16800*/  LDSM.16.MT88.4 R8, [R4+0x10000] ;  /* 0x010000000408783b */ /* 0x000e220000004200 */
[----:B------:R-:W-:Y:S01]  /*16810*/  IMAD.MOV.U32 R14, RZ, RZ, R6 ;  /* 0x000000ffff0e7224 */ /* 0x000fe200078e0006 */
[C-C-:B0-----:R-:W-:Y:S02]  /*16820*/  PRMT R4, R8.reuse, 0x6420, R9.reuse ;  /* 0x0000642008047816 */ /* 0x141fe40000000009 */
[----:B------:R-:W-:Y:S02]  /*16830*/  PRMT R5, R8, 0x7531, R9 ;  /* 0x0000753108057816 */ /* 0x000fe40000000009 */
        /* <DEDUP_REMOVED lines=10> */
[----:B------:R0:W-:Y:S02]  /*168e0*/  STSM.16.M88.4 [R3+0x3000], R12 ;  /* 0x0030000c03007844 */ /* 0x0001e40000000200 */
[----:B0-----:R-:W-:Y:S02]  /*168f0*/  IMAD.MOV.U32 R15, RZ, RZ, R7 ;  /* 0x000000ffff0f7224 */ /* 0x001fe400078e0007 */
[----:B------:R-:W0:Y:S01]  /*16900*/  S2R R7, SR_TID.X ;  /* 0x0000000000077919 */ /* 0x000e220000002100 */
[----:B------:R-:W-:Y:S02]  /*16910*/  VIADD R3, R0, 0x1000 ;  /* 0x0000100000037836 */ /* 0x000fe40000000000 */
[----:B------:R-:W-:-:S03]  /*16920*/  IMAD.MOV.U32 R13, RZ, RZ, 0x20 ;  /* 0x00000020ff0d7424 */ /* 0x000fc600078e00ff */
[----:B------:R-:W-:Y:S01]  /*16930*/  LOP3.LUT R3, R3, R15, RZ, 0xfc, !PT ;  /* 0x0000000f03037212 */ /* 0x000fe200078efcff */
[----:B------:R-:W-:-:S04]  /*16940*/  IMAD.MOV.U32 R14, RZ, RZ, R6 ;  /* 0x000000ffff0e7224 */ /* 0x000fc800078e0006 */
[----:B------:R-:W-:-:S05]  /*16950*/  IMAD.IADD R3, R17, 0x1, R3 ;  /* 0x0000000111037824 */ /* 0x000fca00078e0203 */
[----:B------:R1:W2:Y:S01]  /*16960*/  LDSM.16.MT88.4 R8, [R3+0x10000] ;  /* 0x010000000308783b */ /* 0x0002a20000004200 */
[----:B0-----:R-:W-:-:S04]  /*16970*/  LOP3.LUT P0, RZ, R7, 0x4, RZ, 0xc0, !PT ;  /* 0x0000000407ff7812 */ /* 0x001fc8000780c0ff */
[----:B------:R-:W-:-:S04]  /*16980*/  SEL R13, R13, 0xffffffe0, !P0 ;  /* 0xffffffe00d0d7807 */ /* 0x000fc80004000000 */
[----:B-1----:R-:W-:-:S05]  /*16990*/  IADD3 R3, R14, R0, R13 ;  /* 0x000000000e037210 */ /* 0x002fca0007ffe00d */
[----:B------:R-:W-:Y:S02]  /*169a0*/  IMAD.IADD R3, R2, 0x1, R3 ;  /* 0x0000000102037824 */ /* 0x000fe400078e0203 */
[----:B------:R0:W5:Y:S01]  /*169b0*/  LDL.LU R2, [R1+0x40] ;  /* 0x0000400001027983 */ /* 0x0001620000300800 */
[C-C-:B--2---:R-:W-:Y:S02]  /*169c0*/  PRMT R4, R8.reuse, 0x6420, R9.reuse ;  /* 0x0000642008047816 */ /* 0x144fe40000000009 */
[----:B------:R-:W-:Y:S02]  /*169d0*/  PRMT R5, R8, 0x7531, R9 ;  /* 0x0000753108057816 */ /* 0x000fe40000000009 */
[C-C-:B------:R-:W-:Y:S02]  /*169e0*/  PRMT R6, R10.reuse, 0x6420, R11.reuse ;  /* 0x000064200a067816 */ /* 0x140fe4000000000b */
[----:B------:R-:W-:Y:S02]  /*169f0*/  PRMT R7, R10, 0x7531, R11 ;  /* 0x000075310a077816 */ /* 0x000fe4000000000b */
[----:B------:R-:W1:Y:S01]  /*16a00*/  LDSM.16.MT88.4 R8, [R18+0x11000] ;  /* 0x011000001208783b */ /* 0x000e620000004200 */
[----:B------:R-:W-:-:S03]  /*16a10*/  VIADD R0, R0, 0x3000 ;  /* 0x0000300000007836 */ /* 0x000fc60000000000 */
[----:B------:R2:W-:Y:S02]  /*16a20*/  STSM.16.M88.4 [R3], R4 ;  /* 0x0000000403007844 */ /* 0x0005e40000000200 */
[----:B--2---:R-:W-:-:S05]  /*16a30*/  IMAD.MOV.U32 R7, RZ, RZ, R15 ;  /* 0x000000ffff077224 */ /* 0x004fca00078e000f */
[----:B------:R-:W-:-:S05]  /*16a40*/  LOP3.LUT R0, R0, R7, RZ, 0xfc, !PT ;  /* 0x0000000700007212 */ /* 0x000fca00078efcff */
        /* <DEDUP_REMOVED lines=26> */
.L_x_1322:
[----:B------:R-:W0:Y:S01]  /*16bf0*/  S2R R0, SR_TID.X ;  /* 0x0000000000007919 */ /* 0x000e220000002100 */
[----:B-1----:R1:W-:Y:S01]  /*16c00*/  SYNCS.ARRIVE.TRANS64.A1T0 RZ, [R19+URZ+0x28450], RZ ;  /* 0x028450ff13ff79a7 */ /* 0x0023e2000810003f */
[----:B0-----:R-:W-:Y:S02]  /*16c10*/  LOP3.LUT R3, R0, 0x7f, RZ, 0xc0, !PT ;  /* 0x0000007f00037812 */ /* 0x001fe400078ec0ff */
[----:B------:R-:W2:Y:S01]  /*16c20*/  LDL R0, [R1+0x18] ;  /* 0x0000180001007983 */ /* 0x000ea20000100800 */
[----:B------:R-:W-:Y:S01]  /*16c30*/  BAR.SYNC.DEFER_BLOCKING 0x2, 0x80 ;  /* 0x0082000000007b1d */ /* 0x000fe20000010000 */
[----:B------:R-:W-:-:S05]  /*16c40*/  ISETP.NE.AND P0, PT, R3, RZ, PT ;  /* 0x000000ff0300720c */ /* 0x000fca0003f05270 */
[----:B------:R3:W5:Y:S08]  /*16c50*/  LDL R3, [R1+0x8] ;  /* 0x0000080001037983 */ /* 0x0007700000100800 */
[----:B-1----:R-:W-:-:S05]  /*16c60*/  @!P0 VIADD R19, R19, 0x28480 ;  /* 0x0002848013138836 */ /* 0x002fca0000000000 */
[----:B------:R-:W-:-:S04]  /*16c70*/  @!P0 PRMT R19, RZ, 0x654, R19 ;  /* 0x00000654ff138816 */ /* 0x000fc80000000013 */
[----:B------:R3:W-:Y:S01]  /*16c80*/  @!P0 SYNCS.ARRIVE.TRANS64.RED.A1T0 RZ, [R19+URZ], RZ ;  /* 0x000000ff13ff89a7 */ /* 0x0007e2000810043f */
[C---:B--2--5:R-:W-:Y:S01]  /*16c90*/  ISETP.GT.AND P0, PT, R2.reuse, R0, PT ;  /* 0x000000000200720c */ /* 0x064fe20003f04270 */
[----:B------:R-:W-:Y:S01]  /*16ca0*/  VIADD R2, R2, 0xffffffff ;  /* 0xffffffff02027836 */ /* 0x000fe20000000000 */
[----:B------:R3:W5:Y:S11]  /*16cb0*/  LDL R0, [R1] ;  /* 0x0000000001007983 */ /* 0x0007760000100800 */
[----:B---3--:R-:W-:Y:S05]  /*16cc0*/  @P0 BRA `(.L_x_1323) ;  /* 0xffffffec00d00947 */ /* 0x008fea000383ffff */
.L_x_1301:
[----:B------:R-:W3:Y:S01]  /*16cd0*/  S2R R4, SR_TID.X ;  /* 0x0000000000047919 */ /* 0x000ee20000002100 */
[----:B------:R-:W-:Y:S01]  /*16ce0*/  BSSY B0, `(.L_x_1324) ;  /* 0x0000011000007945 */ /* 0x000fe20003800000 */
[----:B---3--:R-:W-:-:S04]  /*16cf0*/  LOP3.LUT R4, R4, 0x7f, RZ, 0xc0, !PT ;  /* 0x0000007f04047812 */ /* 0x008fc800078ec0ff */
[----:B------:R-:W-:-:S13]  /*16d00*/  ISETP.NE.AND P0, PT, R4, RZ, PT ;  /* 0x000000ff0400720c */ /* 0x000fda0003f05270 */
[----:B------:R-:W-:Y:S05]  /*16d10*/  @P0 BRA `(.L_x_1325) ;  /* 0x0000000000340947 */ /* 0x000fea0003800000 */
[----:B------:R-:W3:Y:S01]  /*16d20*/  S2R R3, SR_LANEID ;  /* 0x0000000000037919 */ /* 0x000ee20000000000 */
[----:B------:R-:W-:Y:S01]  /*16d30*/  VOTEU.ANY UR4, UPT, PT ;  /* 0x0000000000047886 */ /* 0x000fe200038e0100 */
[----:B------:R-:W4:Y:S01]  /*16d40*/  LDC.64 R4, c[0x0][0xc60] ;  /* 0x00031800ff047b82 */ /* 0x000f220000000a00 */
[----:B--2--5:R-:W3:Y:S08]  /*16d50*/  FLO.U32 R0, UR4 ;  /* 0x0000000400007d00 */ /* 0x024ef000080e0000 */
[----:B------:R-:W4:Y:S01]  /*16d60*/  POPC R2, UR4 ;  /* 0x0000000400027d09 */ /* 0x000f220008000000 */
[----:B---3--:R-:W-:-:S13]  /*16d70*/  ISETP.EQ.U32.AND P1, PT, R0, R3, PT ;  /* 0x000000030000720c */ /* 0x008fda0003f22070 */
[----:B----4-:R-:W2:Y:S01]  /*16d80*/  @P1 ATOMG.E.ADD.STRONG.GPU PT, R5, desc[UR48][R4.64], R2 ;  /* 0x00000002040519a8 */ /* 0x010ea200081ee1f0 */
[----:B------:R-:W3:Y:S02]  /*16d90*/  S2R R3, SR_LTMASK ;  /* 0x0000000000037919 */ /* 0x000ee40000003900 */
[----:B---3--:R-:W-:-:S06]  /*16da0*/  LOP3.LUT R3, R3, UR4, RZ, 0xc0, !PT ;  /* 0x0000000403037c12 */ /* 0x008fcc000f8ec0ff */
[----:B------:R-:W3:Y:S01]  /*16db0*/  POPC R3, R3 ;  /* 0x0000000300037309 */ /* 0x000ee20000000000 */
[----:B--2---:R-:W3:Y:S02]  /*16dc0*/  SHFL.IDX PT, R0, R5, R0, 0x1f ;  /* 0x00001f0005007589 */ /* 0x004ee400000e0000 */
[----:B---3--:R-:W-:-:S05]  /*16dd0*/  IADD3 R0, R0, UR46, R3 ;  /* 0x0000002e00007c10 */ /* 0x008fca000fffe003 */
[----:B------:R3:W-:Y:S02]  /*16de0*/  STL [R1+0x10], R0 ;  /* 0x0000100001007387 */ /* 0x0007e40000100800 */
.L_x_1325:
[----:B------:R-:W-:Y:S05]  /*16df0*/  BSYNC B0 ;  /* 0x0000000000007941 */ /* 0x000fea0003800000 */
.L_x_1324:
[----:B------:R-:W-:-:S06]  /*16e00*/  UISETP.NE.AND UP0, UPT, UR39, 0x3, UPT ;  /* 0x000000032700788c */ /* 0x000fcc000bf05270 */
[----:B------:R-:W-:-:S13]  /*16e10*/  PLOP3.LUT P1, PT, PT, PT, UP0, 0x80, 0x0 ;  /* 0x000000000000781c */ /* 0x000fda0003f2f008 */
[----:B------:R-:W-:Y:S05]  /*16e20*/  @!P1 BRA `(.L_x_1326) ;  /* 0x0000000000049947 */ /* 0x000fea0003800000 */
[----:B------:R-:W-:Y:S01]  /*16e30*/  BPT.TRAP 0x1 ;  /* 0x000000040000795c */ /* 0x000fe20000300000 */
.L_x_1326:
[----:B------:R-:W4:Y:S04]  /*16e40*/  LDL R3, [R1+0x8] ;  /* 0x0000080001037983 */ /* 0x000f280000100800 */
[----:B------:R-:W4:Y:S01]  /*16e50*/  LDL R2, [R1] ;  /* 0x0000000001027983 */ /* 0x000f220000100800 */
[----:B--23-5:R-:W-:Y:S01]  /*16e60*/  IMAD.U32 R0, RZ, RZ, UR42 ;  /* 0x0000002aff007e24 */ /* 0x02cfe2000f8e00ff */
[----:B------:R-:W-:Y:S04]  /*16e70*/  BSSY B0, `(.L_x_1327) ;  /* 0x0000007000007945 */ /* 0x000fe80003800000 */
[----:B------:R-:W-:-:S02]  /*16e80*/  ISETP.NE.AND P2, PT, R0, 0x3, PT ;  /* 0x000000030000780c */ /* 0x000fc40003f45270 */
[----:B----4-:R-:W-:-:S04]  /*16e90*/  LOP3.LUT R0, R3, 0x1, RZ, 0x3c, !PT ;  /* 0x0000000103007812 */ /* 0x010fc800078e3cff */
[----:B------:R-:W-:Y:S01]  /*16ea0*/  SHF.L.U32 R0, R0, 0x1f, RZ ;  /* 0x0000001f00007819 */ /* 0x000fe200000006ff */
[----:B------:R-:W-:-:S04]  /*16eb0*/  IMAD R2, R2, 0x8, R17 ;  /* 0x0000000802027824 */ /* 0x000fc800078e0211 */
[----:B------:R-:W2:Y:S02]  /*16ec0*/  SYNCS.PHASECHK.TRANS64.TRYWAIT P1, [R2+URZ+0x28470], R0 ;  /* 0x02847000020075a7 */ /* 0x000ea4000802017f */
[----:B--2---:R-:W-:Y:S05]  /*16ed0*/  @!P1 BRA `(.L_x_1328) ;  /* 0x0000002c004c9947 */ /* 0x004fea0003800000 */
.L_x_1388:
[----:B------:R-:W-:Y:S05]  /*16ee0*/  BSYNC B0 ;  /* 0x0000000000007941 */ /* 0x000fea0003800000 */
.L_x_1327:
[----:B------:R-:W-:Y:S05]  /*16ef0*/  @!P2 BRA `(.L_x_1329) ;  /* 0x000000000004a947 */ /* 0x000fea0003800000 */
[----:B------:R-:W-:Y:S01]  /*16f00*/  BPT.TRAP 0x1 ;  /* 0x000000040000795c */ /* 0x000fe20000300000 */
.L_x_1329:
[----:B--2---:R-:W2:Y:S02]  /*16f10*/  LDL R0, [R1+0x8] ;  /* 0x0000080001007983 */ /* 0x004ea40000100800 */
[----:B--2---:R-:W-:-:S04]  /*16f20*/  SHF.L.U32 R0, R0, 0x1f, RZ ;  /* 0x0000001f00007819 */ /* 0x004fc800000006ff */
[----:B------:R-:W2:Y:S02]  /*16f30*/  SYNCS.PHASECHK.TRANS64.TRYWAIT P1, [R2+URZ+0x28460], R0 ;  /* 0x02846000020075a7 */ /* 0x000ea4000802017f */
[----:B--2---:R-:W-:Y:S05]  /*16f40*/  @!P1 BRA `(.L_x_1330) ;  /* 0x0000002c00449947 */ /* 0x004fea0003800000 */
.L_x_1389:
[----:B------:R-:W3:Y:S04]  /*16f50*/  LDL R3, [R1+0x2c] ;  /* 0x00002c0001037983 */ /* 0x000ee80000100800 */
[----:B------:R-:W4:Y:S04]  /*16f60*/  LDL R12, [R1+0x20] ;  /* 0x00002000010c7983 */ /* 0x000f280000100800 */
[----:B------:R2:W-:Y:S04]  /*16f70*/  STL [R1+0x40], R2 ;  /* 0x0000400201007387 */ /* 0x0005e80000100800 */
[----:B--2---:R-:W4:Y:S04]  /*16f80*/  LDL.LU R2, [R1+0xc] ;  /* 0x00000c0001027983 */ /* 0x004f280000300800 */
[----:B------:R-:W2:Y:S04]  /*16f90*/  LDL R18, [R1] ;  /* 0x0000000001127983 */ /* 0x000ea80000100800 */
[----:B------:R-:W3:Y:S01]  /*16fa0*/  LDL R19, [R1+0x4] ;  /* 0x0000040001137983 */ /* 0x000ee20000100800 */
[----:B------:R-:W-:Y:S05]  /*16fb0*/  WARPSYNC.ALL ;  /* 0x0000000000007948 */ /* 0x000fea0003800000 */
[----:B--2---:R-:W-:-:S05]  /*16fc0*/  IMAD.SHL.U32 R16, R18, 0x4000, RZ ;  /* 0x0000400012107824 */ /* 0x004fca00078e00ff */
[----:B---3--:R-:W-:-:S05]  /*16fd0*/  LOP3.LUT R0, R16, R19, RZ, 0xfc, !PT ;  /* 0x0000001310007212 */ /* 0x008fca00078efcff */
[----:B------:R-:W-:-:S05]  /*16fe0*/  IMAD.IADD R0, R17, 0x1, R0 ;  /* 0x0000000111007824 */ /* 0x000fca00078e0200 */
[----:B-1----:R-:W1:Y:S01]  /*16ff0*/  LDSM.16.MT88.4 R4, [R0+0x10000] ;  /* 0x010000000004783b */ /* 0x002e620000004200 */
[----:B------:R-:W-:Y:S02]  /*17000*/  IADD3 R3, R17, R3, R16 ;  /* 0x0000000311037210 */ /* 0x000fe40007ffe010 */
[C-C-:B-1----:R-:W-:Y:S02]  /*17010*/  PRMT R8, R4.reuse, 0x6420, R5.reuse ;  /* 0x0000642004087816 */ /* 0x142fe40000000005 */
[----:B------:R-:W-:Y:S02]  /*17020*/  PRMT R9, R4, 0x7531, R5 ;  /* 0x0000753104097816 */ /* 0x000fe40000000005 */
[C-C-:B------:R-:W-:Y:S02]  /*17030*/  PRMT R10, R6.reuse, 0x6420, R7.reuse ;  /* 0x00006420060a7816 */ /* 0x140fe40000000007 */
[----:B------:R-:W-:Y:S02]  /*17040*/  PRMT R11, R6, 0x7531, R7 ;  /* 0x00007531060b7816 */ /* 0x000fe40000000007 */
[----:B------:R-:W1:Y:S01]  /*17050*/  LDSM.16.MT88.4 R4, [R3+0x10000] ;  /* 0x010000000304783b */ /* 0x000e620000004200 */
[----:B----4-:R-:W-:-:S05]  /*17060*/  IADD3 R0, R2, R16, R12 ;  /* 0x0000001002007210 */ /* 0x010fca0007ffe00c */
[----:B------:R1:W-:Y:S02]  /*17070*/  STSM.16.M88.4 [R0], R8 ;  /* 0x0000000800007844 */ /* 0x0003e40000000200 */
[C-C-:B-1----:R-:W-:Y:S02]  /*17080*/  PRMT R8, R4.reuse, 0x6420, R5.reuse ;  /* 0x0000642004087816 */ /* 0x142fe40000000005 */
[----:B------:R-:W-:Y:S01]  /*17090*/  PRMT R9, R4, 0x7531, R5 ;  /* 0x0000753104097816 */ /* 0x000fe20000000005 */
[----:B------:R-:W-:-:S05]  /*170a0*/  VIADD R4, R16, 0x2000 ;  /* 0x0000200010047836 */ /* 0x000fca0000000000 */
[----:B------:R-:W-:Y:S02]  /*170b0*/  LOP3.LUT R4, R4, R19, RZ, 0xfc, !PT ;  /* 0x0000001304047212 */ /* 0x000fe400078efcff */
[C-C-:B------:R-:W-:Y:S02]  /*170c0*/  PRMT R10, R6.reuse, 0x6420, R7.reuse ;  /* 0x00006420060a7816 */ /* 0x140fe40000000007 */
[----:B------:R-:W-:Y:S01]  /*170d0*/  PRMT R11, R6, 0x7531, R7 ;  /* 0x00007531060b7816 */ /* 0x000fe20000000007 */
[----:B------:R-:W-:-:S04]  /*170e0*/  IMAD.IADD R4, R17, 0x1, R4 ;  /* 0x0000000111047824 */ /* 0x000fc800078e0204 */
[----:B------:R1:W-:Y:S04]  /*170f0*/  STSM.16.M88.4 [R0+0x1000], R8 ;  /* 0x0010000800007844 */ /* 0x0003e80000000200 */
[----:B------:R-:W2:Y:S01]  /*17100*/  LDSM.16.MT88.4 R4, [R4+0x10000] ;  /* 0x010000000404783b */ /* 0x000ea20000004200 */
[----:B-1----:R-:W-:Y:S01]  /*17110*/  IMAD.MOV.U32 R11, RZ, RZ, R12 ;  /* 0x000000ffff0b7224 */ /* 0x002fe200078e000c */
[C-C-:B--2---:R-:W-:Y:S02]  /*17120*/  PRMT R12, R4.reuse, 0x6420, R5.reuse ;  /* 0x00006420040c7816 */ /* 0x144fe40000000005 */
[----:B------:R-:W-:Y:S02]  /*17130*/  PRMT R13, R4, 0x7531, R5 ;  /* 0x00007531040d7816 */ /* 0x000fe40000000005 */
[----:B------:R-:W-:-:S02]  /*17140*/  PRMT R14, R6, 0x6420, R7 ;  /* 0x00006420060e7816 */ /* 0x000fc40000000007 */
[----:B------:R-:W-:Y:S02]  /*17150*/  PRMT R15, R6, 0x7531, R7 ;  /* 0x00007531060f7816 */ /* 0x000fe40000000007 */
[----:B------:R-:W1:Y:S04]  /*17160*/  LDSM.16.MT88.4 R4, [R3+0x12000] ;  /* 0x012000000304783b */ /* 0x000e680000004200 */
[----:B------:R2:W-:Y:S02]  /*17170*/  STSM.16.M88.4 [R0+0x2000], R12 ;  /* 0x0020000c00007844 */ /* 0x0005e40000000200 */
[----:B--2---:R-:W-:Y:S01]  /*17180*/  IMAD.MOV.U32 R15, RZ, RZ, R11 ;  /* 0x000000ffff0f7224 */ /* 0x004fe200078e000b */
[C-C-:B-1----:R-:W-:Y:S02]  /*17190*/  PRMT R8, R4.reuse, 0x6420, R5.reuse ;  /* 0x0000642004087816 */ /* 0x142fe40000000005 */
[----:B------:R-:W-:-:S02]  /*171a0*/  PRMT R9, R4, 0x7531, R5 ;  /* 0x0000753104097816 */ /* 0x000fc40000000005 */
[C-C-:B------:R-:W-:Y:S02]  /*171b0*/  PRMT R10, R6.reuse, 0x6420, R7.reuse ;  /* 0x00006420060a7816 */ /* 0x140fe40000000007 */
[----:B------:R-:W-:-:S05]  /*171c0*/  PRMT R11, R6, 0x7531, R7 ;  /* 0x00007531060b7816 */ /* 0x000fca0000000007 */
[----:B------:R1:W-:Y:S02]  /*171d0*/  STSM.16.M88.4 [R0+0x3000], R8 ;  /* 0x0030000800007844 */ /* 0x0003e40000000200 */
[----:B-1----:R-:W-:Y:S02]  /*171e0*/  IMAD.MOV.U32 R11, RZ, RZ, R15 ;  /* 0x000000ffff0b7224 */ /* 0x002fe400078e000f */
[----:B------:R-:W1:Y:S01]  /*171f0*/  S2R R15, SR_TID.X ;  /* 0x00000000000f7919 */ /* 0x000e620000002100 */
[----:B------:R-:W-:Y:S02]  /*17200*/  VIADD R0, R16, 0x1000 ;  /* 0x0000100010007836 */ /* 0x000fe40000000000 */
[----:B------:R-:W-:-:S03]  /*17210*/  IMAD.MOV.U32 R10, RZ, RZ, 0x20 ;  /* 0x00000020ff0a7424 */ /* 0x000fc600078e00ff */
[----:B------:R-:W-:-:S05]  /*17220*/  LOP3.LUT R0, R0, R19, RZ, 0xfc, !PT ;  /* 0x0000001300007212 */ /* 0x000fca00078efcff */
[----:B------:R-:W-:-:S05]  /*17230*/  IMAD.IADD R0, R17, 0x1, R0 ;  /* 0x0000000111007824 */ /* 0x000fca00078e0200 */
[----:B------:R2:W3:Y:S01]  /*17240*/  LDSM.16.MT88.4 R4, [R0+0x10000] ;  /* 0x010000000004783b */ /* 0x0004e20000004200 */
[----:B-1----:R-:W-:-:S04]  /*17250*/  LOP3.LUT P1, RZ, R15, 0x4, RZ, 0xc0, !PT ;  /* 0x000000040fff7812 */ /* 0x002fc8000782c0ff */
[----:B------:R-:W-:-:S04]  /*17260*/  SEL R10, R10, 0xffffffe0, !P1 ;  /* 0xffffffe00a0a7807 */ /* 0x000fc80004800000 */
[----:B--2---:R-:W-:-:S05]  /*17270*/  IADD3 R0, R11, R16, R10 ;  /* 0x000000100b007210 */ /* 0x004fca0007ffe00a */
[----:B------:R-:W-:Y:S02]  /*17280*/  IMAD.IADD R0, R2, 0x1, R0 ;  /* 0x0000000102007824 */ /* 0x000fe400078e0200 */
[----:B------:R1:W5:Y:S01]  /*17290*/  LDL.LU R2, [R1+0x40] ;  /* 0x0000400001027983 */ /* 0x0003620000300800 */
[C-C-:B---3--:R-:W-:Y:S02]  /*172a0*/  PRMT R12, R4.reuse, 0x6420, R5.reuse ;  /* 0x00006420040c7816 */ /* 0x148fe40000000005 */
[----:B------:R-:W-:Y:S02]  /*172b0*/  PRMT R13, R4, 0x7531, R5 ;  /* 0x00007531040d7816 */ /* 0x000fe40000000005 */
[C-C-:B------:R-:W-:Y:S02]  /*172c0*/  PRMT R14, R6.reuse, 0x6420, R7.reuse ;  /* 0x00006420060e7816 */ /* 0x140fe40000000007 */
[----:B------:R-:W-:Y:S02]  /*172d0*/  PRMT R15, R6, 0x7531, R7 ;  /* 0x00007531060f7816 */ /* 0x000fe40000000007 */
[----:B------:R-:W2:Y:S01]  /*172e0*/  LDSM.16.MT88.4 R4, [R3+0x11000] ;  /* 0x011000000304783b */ /* 0x000ea20000004200 */
[----:B------:R-:W-:-:S05]  /*172f0*/  VIADD R16, R16, 0x3000 ;  /* 0x0000300010107836 */ /* 0x000fca0000000000 */
[----:B------:R-:W-:Y:S01]  /*17300*/  LOP3.LUT R16, R16, R19, RZ, 0xfc, !PT ;  /* 0x0000001310107212 */ /* 0x000fe200078efcff */
[----:B------:R-:W-:Y:S01]  /*17310*/  STSM.16.M88.4 [R0], R12 ;  /* 0x0000000c00007844 */ /* 0x000fe20000000200 */
[C-C-:B--2---:R-:W-:Y:S02]  /*17320*/  PRMT R8, R4.reuse, 0x6420, R5.reuse ;  /* 0x0000642004087816 */ /* 0x144fe40000000005 */
[----:B------:R-:W-:Y:S01]  /*17330*/  PRMT R9, R4, 0x7531, R5 ;  /* 0x0000753104097816 */ /* 0x000fe20000000005 */
[----:B------:R-:W-:Y:S01]  /*17340*/  IMAD.IADD R4, R17, 0x1, R16 ;  /* 0x0000000111047824 */ /* 0x000fe200078e0210 */
[C-C-:B------:R-:W-:Y:S02]  /*17350*/  PRMT R10, R6.reuse, 0x6420, R7.reuse ;  /* 0x00006420060a7816 */ /* 0x140fe40000000007 */
[----:B------:R-:W-:-:S05]  /*17360*/  PRMT R11, R6, 0x7531, R7 ;  /* 0x00007531060b7816 */ /* 0x000fca0000000007 */
[----:B------:R-:W-:Y:S04]  /*17370*/  STSM.16.M88.4 [R0+0x1000], R8 ;  /* 0x0010000800007844 */ /* 0x000fe80000000200 */
[----:B------:R-:W2:Y:S02]  /*17380*/  LDSM.16.MT88.4 R4, [R4+0x10000] ;  /* 0x010000000404783b */ /* 0x000ea40000004200 */
[C-C-:B--2---:R-:W-:Y:S02]  /*17390*/  PRMT R12, R4.reuse, 0x6420, R5.reuse ;  /* 0x00006420040c7816 */ /* 0x144fe40000000005 */
[----:B------:R-:W-:Y:S02]  /*173a0*/  PRMT R13, R4, 0x7531, R5 ;  /* 0x00007531040d7816 */ /* 0x000fe40000000005 */
[----:B------:R-:W-:-:S02]  /*173b0*/  PRMT R14, R6, 0x6420, R7 ;  /* 0x00006420060e7816 */ /* 0x000fc40000000007 */
[----:B------:R-:W-:Y:S02]  /*173c0*/  PRMT R15, R6, 0x7531, R7 ;  /* 0x00007531060f7816 */ /* 0x000fe40000000007 */
[----:B------:R-:W2:Y:S04]  /*173d0*/  LDSM.16.MT88.4 R4, [R3+0x13000] ;  /* 0x013000000304783b */ /* 0x000ea80000004200 */
[----:B------:R1:W-:Y:S01]  /*173e0*/  STSM.16.M88.4 [R0+0x2000], R12 ;  /* 0x0020000c00007844 */ /* 0x0003e20000000200 */
[C-C-:B--2---:R-:W-:Y:S02]  /*173f0*/  PRMT R8, R4.reuse, 0x6420, R5.reuse ;  /* 0x0000642004087816 */ /* 0x144fe40000000005 */
        /* <DEDUP_REMOVED lines=12> */
.L_x_1331:
[----:B------:R-:W3:Y:S01]  /*174c0*/  LDL.LU R3, [R1+0x8] ;  /* 0x0000080001037983 */ /* 0x000ee20000300800 */
[----:B--2--5:R2:W-:Y:S01]  /*174d0*/  SYNCS.ARRIVE.TRANS64.A1T0 RZ, [R2+URZ+0x28450], RZ ;  /* 0x028450ff02ff79a7 */ /* 0x0245e2000810003f */
[----:B-1----:R-:W-:Y:S02]  /*174e0*/  VIADD R0, R18, 0x1 ;  /* 0x0000000112007836 */ /* 0x002fe40000000000 */
[----:B--2---:R-:W-:-:S05]  /*174f0*/  @!P0 VIADD R2, R2, 0x28480 ;  /* 0x0002848002028836 */ /* 0x004fca0000000000 */
[----:B------:R-:W-:Y:S01]  /*17500*/  @!P0 PRMT R2, RZ, 0x654, R2 ;  /* 0x00000654ff028816 */ /* 0x000fe20000000002 */
[----:B------:R-:W-:Y:S06]  /*17510*/  BAR.SYNC.DEFER_BLOCKING 0x2, 0x80 ;  /* 0x0082000000007b1d */ /* 0x000fec0000010000 */
[----:B------:R1:W-:Y:S01]  /*17520*/  @!P0 SYNCS.ARRIVE.TRANS64.RED.A1T0 RZ, [R2+URZ], RZ ;  /* 0x000000ff02ff89a7 */ /* 0x0003e2000810043f */
[----:B------:R-:W-:-:S04]  /*17530*/  ISETP.NE.AND P0, PT, R0, 0x2, PT ;  /* 0x000000020000780c */ /* 0x000fc80003f05270 */
[----:B------:R-:W-:Y:S02]  /*17540*/  SEL R0, R0, RZ, P0 ;  /* 0x000000ff00007207 */ /* 0x000fe40000000000 */
[----:B-1----:R-:W-:-:S03]  /*17550*/  SEL R2, RZ, 0x1, P0 ;  /* 0x00000001ff027807 */ /* 0x002fc60000000000 */
[----:B------:R1:W-:Y:S01]  /*17560*/  STL [R1], R0 ;  /* 0x0000000001007387 */ /* 0x0003e20000100800 */
[----:B---3--:R-:W-:-:S05]  /*17570*/  LOP3.LUT R3, R3, R2, RZ, 0x3c, !PT ;  /* 0x0000000203037212 */ /* 0x008fca00078e3cff */
[----:B------:R1:W-:Y:S02]  /*17580*/  STL [R1+0x8], R3 ;  /* 0x0000080301007387 */ /* 0x0003e40000100800 */
.L_x_1276:
[----:B------:R-:W-:Y:S05]  /*17590*/  BSYNC B7 ;  /* 0x0000000000077941 */ /* 0x000fea0003800000 */
.L_x_1274:
[----:B-12---:R-:W2:Y:S02]  /*175a0*/  LDL R0, [R1+0x24] ;  /* 0x0000240001007983 */ /* 0x006ea40000100800 */
[----:B--2---:R-:W-:-:S13]  /*175b0*/  LOP3.LUT P0, RZ, R0, 0x2, RZ, 0xc0, !PT ;  /* 0x0000000200ff7812 */ /* 0x004fda000780c0ff */
[----:B------:R-:W-:Y:S05]  /*175c0*/  @!P0 BRA `(.L_x_1332) ;  /* 0x0000000000308947 */ /* 0x000fea0003800000 */
[----:B------:R-:W1:Y:S08]  /*175d0*/  S2UR UR5, SR_CgaCtaId ;  /* 0x00000000000579c3 */ /* 0x000e700000008800 */
[----:B------:R-:W-:Y:S06]  /*175e0*/  BAR.SYNC.DEFER_BLOCKING 0x5, 0x180 ;  /* 0x0146000000007b1d */ /* 0x000fec0000010000 */
[----:B------:R-:W-:-:S02]  /*175f0*/  UMOV UR4, 0x400 ;  /* 0x0000040000047882 */ /* 0x000fc40000000000 */
[----:B-1----:R-:W-:-:S06]  /*17600*/  ULEA UR4, UR5, UR4, 0x18 ;  /* 0x0000000405047291 */ /* 0x002fcc000f8ec03f */
[----:B------:R-:W-:-:S05]  /*17610*/  IMAD.U32 R17, RZ, RZ, UR4 ;  /* 0x00000004ff117e24 */ /* 0x000fca000f8e00ff */
[----:B0-----:R-:W0:Y:S04]  /*17620*/  LDS.128 R4, [R17+0x284d0] ;  /* 0x0284d00011047984 */ /* 0x001e280000000c00 */
[----:B0-----:R0:W-:Y:S01]  /*17630*/  STL.64 [R1+0x10], R4 ;  /* 0x0000100401007387 */ /* 0x0011e20000100a00 */
[----:B------:R-:W-:-:S03]  /*17640*/  IMAD.MOV.U32 R0, RZ, RZ, R7 ;  /* 0x000000ffff007224 */ /* 0x000fc600078e0007 */
[----:B------:R0:W-:Y:S02]  /*17650*/  STL [R1+0x18], R6 ;  /* 0x0000180601007387 */ /* 0x0001e40000100800 */
[----:B------:R-:W-:Y:S01]  /*17660*/  R2UR UR38, R0 ;  /* 0x00000000002672ca */ /* 0x000fe200000e0000 */
[----:B------:R-:W-:Y:S06]  /*17670*/  BAR.ARV 0x4, 0x180 ;  /* 0x0106000000007b1d */ /* 0x000fec0000002000 */
[----:B------:R-:W-:Y:S08]  /*17680*/  BRA `(.L_x_1333) ;  /* 0x0000000c00e47947 */ /* 0x000ff00003800000 */
.L_x_1332:
[----:B------:R-:W2:Y:S01]  /*17690*/  LDL.LU R0, [R1+0x10] ;  /* 0x0000100001007983 */ /* 0x000ea20000300800 */
[----:B------:R-:W-:Y:S01]  /*176a0*/  ULDC UR4, c[0x0][0xc3c] ;  /* 0x00030f0000047ab9 */ /* 0x000fe20000000800 */
[----:B------:R-:W1:Y:S02]  /*176b0*/  S2R R2, SR_TID.X ;  /* 0x0000000000027919 */ /* 0x000e640000002100 */
[----:B-1----:R-:W-:-:S04]  /*176c0*/  LOP3.LUT R9, R2, 0x1f, RZ, 0xc0, !PT ;  /* 0x0000001f02097812 */ /* 0x002fc800078ec0ff */
[C---:B------:R-:W-:Y:S01]  /*176d0*/  ISETP.NE.AND P0, PT, R9.reuse, 0x1f, PT ;  /* 0x0000001f0900780c */ /* 0x040fe20003f05270 */
[----:B------:R-:W-:-:S05]  /*176e0*/  VIADD R6, R9, UR38 ;  /* 0x0000002609067c36 */ /* 0x000fca0008000000 */
[----:B------:R-:W-:Y:S01]  /*176f0*/  ISETP.GE.OR P1, PT, R6, UR4, !P0 ;  /* 0x0000000406007c0c */ /* 0x000fe2000c726670 */
[----:B------:R-:W-:Y:S02]  /*17700*/  IMAD.MOV.U32 R7, RZ, RZ, RZ ;  /* 0x000000ffff077224 */ /* 0x000fe400078e00ff */
[----:B--2---:R-:W-:-:S10]  /*17710*/  IMAD.MOV.U32 R8, RZ, RZ, R0 ;  /* 0x000000ffff087224 */ /* 0x004fd400078e0000 */
[----:B------:R-:W1:Y:S01]  /*17720*/  @!P1 LDC.64 R2, c[0x0][0xc80] ;  /* 0x00032000ff029b82 */ /* 0x000e620000000a00 */
[----:B------:R-:W-:Y:S01]  /*17730*/  IMAD.MOV.U32 R0, RZ, RZ, RZ ;  /* 0x000000ffff007224 */ /* 0x000fe200078e00ff */
[----:B------:R-:W-:Y:S01]  /*17740*/  ISETP.GE.U32.AND P2, PT, R9, 0x2, PT ;  /* 0x000000020900780c */ /* 0x000fe20003f46070 */
[----:B------:R-:W-:-:S05]  /*17750*/  ULDC UR4, c[0x0][0xc3c] ;  /* 0x00030f0000047ab9 */ /* 0x000fca0000000800 */
[----:B0-----:R-:W0:Y:S01]  /*17760*/  @!P1 LDC.64 R4, c[0x0][0xc78] ;  /* 0x00031e00ff049b82 */ /* 0x001e220000000a00 */
[----:B-1----:R-:W-:-:S05]  /*17770*/  @!P1 IMAD.WIDE R2, R6, 0x4, R2 ;  /* 0x0000000406029825 */ /* 0x002fca00078e0202 */
[----:B------:R0:W2:Y:S02]  /*17780*/  @!P1 LDG.E R0, desc[UR48][R2.64] ;  /* 0x0000003002009981 */ /* 0x0000a4000c1e1900 */
[----:B0-----:R-:W-:-:S05]  /*17790*/  @!P1 IMAD.WIDE R2, R6, 0x4, R4 ;  /* 0x0000000406029825 */ /* 0x001fca00078e0204 */
[----:B------:R-:W2:Y:S01]  /*177a0*/  @!P1 LDG.E R7, desc[UR48][R2.64] ;  /* 0x0000003002079981 */ /* 0x000ea2000c1e1900 */
[C---:B------:R-:W-:Y:S01]  /*177b0*/  ISETP.NE.AND P1, PT, R9.reuse, RZ, PT ;  /* 0x000000ff0900720c */ /* 0x040fe20003f25270 */
[----:B------:R-:W-:Y:S01]  /*177c0*/  IMAD.MOV.U32 R5, RZ, RZ, RZ ;  /* 0x000000ffff057224 */ /* 0x000fe200078e00ff */
[C---:B------:R-:W-:Y:S01]  /*177d0*/  ISETP.GE.U32.AND P3, PT, R9.reuse, 0x4, PT ;  /* 0x000000040900780c */ /* 0x040fe20003f66070 */
[----:B------:R-:W-:Y:S01]  /*177e0*/  SHFL.IDX PT, R6, R8, 0x1, 0x1f ;  /* 0x00201f0008067f89 */ /* 0x000fe200000e0000 */
[C---:B------:R-:W-:Y:S02]  /*177f0*/  ISETP.GE.U32.AND P4, PT, R9.reuse, 0x8, PT ;  /* 0x000000080900780c */ /* 0x040fe40003f86070 */
[----:B------:R-:W-:Y:S01]  /*17800*/  ISETP.GE.U32.AND P5, PT, R9, 0x10, PT ;  /* 0x000000100900780c */ /* 0x000fe20003fa6070 */
[----:B------:R-:W-:Y:S01]  /*17810*/  SHFL.IDX PT, R4, R8, RZ, 0x1f ;  /* 0x00001fff08047589 */ /* 0x000fe200000e0000 */
[----:B------:R-:W0:Y:S01]  /*17820*/  LDC R9, c[0x0][0xc38] ;  /* 0x00030e00ff097b82 */ /* 0x000e220000000800 */
[----:B--2---:R-:W-:-:S05]  /*17830*/  IMAD R2, R7, R0, RZ ;  /* 0x0000000007027224 */ /* 0x004fca00078e02ff */
        /* <DEDUP_REMOVED lines=19> */
[----:B------:R-:W-:Y:S05]  /*17970*/  @P6 BRA `(.L_x_1334) ;  /* 0x0000000000986947 */ /* 0x000fea0003800000 */
.L_x_1336:
[----:B------:R-:W-:-:S04]  /*17980*/  UIADD3 UR38, UR38, 0x1f, URZ ;  /* 0x0000001f26267890 */ /* 0x000fc8000fffe03f */
[----:B------:R-:W-:-:S06]  /*17990*/  UISETP.GE.AND UP0, UPT, UR38, UR4, UPT ;  /* 0x000000042600728c */ /* 0x000fcc000bf06270 */
[----:B------:R-:W-:-:S13]  /*179a0*/  PLOP3.LUT P6, PT, PT, PT, UP0, 0x40, 0x0 ;  /* 0x000000000000781c */ /* 0x000fda0003fce808 */
[----:B------:R-:W-:Y:S05]  /*179b0*/  @!P6 BRA `(.L_x_1335) ;  /* 0x0000000800c8e947 */ /* 0x000fea0003800000 */
[----:B------:R-:W0:Y:S01]  /*179c0*/  S2R R0, SR_TID.X ;  /* 0x0000000000007919 */ /* 0x000e220000002100 */
[----:B------:R-:W1:Y:S01]  /*179d0*/  LDC R9, c[0x0][0xc38] ;  /* 0x00030e00ff097b82 */ /* 0x000e620000000800 */
[----:B0-----:R-:W-:-:S05]  /*179e0*/  LOP3.LUT R0, R0, 0x1f, RZ, 0xc0, !PT ;  /* 0x0000001f00007812 */ /* 0x001fca00078ec0ff */
[----:B------:R-:W-:Y:S02]  /*179f0*/  VIADD R7, R0, UR38 ;  /* 0x0000002600077c36 */ /* 0x000fe40008000000 */
[----:B------:R-:W-:-:S03]  /*17a00*/  IMAD.MOV.U32 R0, RZ, RZ, RZ ;  /* 0x000000ffff007224 */ /* 0x000fc600078e00ff */
        /* <DEDUP_REMOVED lines=29> */
.L_x_1334:
        /* <DEDUP_REMOVED lines=13> */
.L_x_1337:
[----:B---34-:R-:W-:Y:S01]  /*17cb0*/  IMAD R2, R5, R9, R6 ;  /* 0x0000000905027224 */ /* 0x018fe200078e0206 */
[----:B--2---:R-:W-:Y:S01]  /*17cc0*/  ISETP.NE.AND P0, PT, R7, 0x1, PT ;  /* 0x000000010700780c */ /* 0x004fe20003f05270 */
[----:B------:R-:W-:Y:S02]  /*17cd0*/  UIADD3 UR38, UR4, UR38, URZ ;  /* 0x0000002604267290 */ /* 0x000fe4000fffe03f */
[----:B------:R-:W-:Y:S01]  /*17ce0*/  IMAD.IADD R4, R4, 0x1, -R2 ;  /* 0x0000000104047824 */ /* 0x000fe200078e0a02 */
[----:B------:R2:W-:Y:S09]  /*17cf0*/  STL [R1+0x10], R2 ;  /* 0x0000100201007387 */ /* 0x0005f20000100800 */
[----:B------:R-:W-:Y:S05]  /*17d00*/  @!P0 BRA `(.L_x_1338) ;  /* 0x0000000000e48947 */ /* 0x000fea0003800000 */
[----:B-1----:R-:W-:-:S04]  /*17d10*/  IABS R5, R0 ;  /* 0x0000000000057213 */ /* 0x002fc80000000000 */
[----:B--2---:R-:W1:Y:S08]  /*17d20*/  I2F.RP R2, R5 ;  /* 0x0000000500027306 */ /* 0x004e700000209400 */
[----:B-1----:R-:W1:Y:S02]  /*17d30*/  MUFU.RCP R2, R2 ;  /* 0x0000000200027308 */ /* 0x002e640000001000 */
[----:B-1----:R-:W-:-:S06]  /*17d40*/  VIADD R2, R2, 0xffffffe ;  /* 0x0ffffffe02027836 */ /* 0x002fcc0000000000 */
[----:B0-----:R-:W0:Y:S02]  /*17d50*/  F2I.FTZ.U32.TRUNC.NTZ R3, R2 ;  /* 0x0000000200037305 */ /* 0x001e24000021f000 */
[----:B0-----:R-:W-:-:S04]  /*17d60*/  IMAD.MOV R2, RZ, RZ, -R3 ;  /* 0x000000ffff027224 */ /* 0x001fc800078e0a03 */
        /* <DEDUP_REMOVED lines=12> */
[----:B------:R-:W-:Y:S02]  /*17e30*/  ISETP.GE.U32.AND P0, PT, R2, R5, PT ;  /* 0x000000050200720c */ /* 0x000fe40003f06070 */
[----:B------:R-:W-:-:S04]  /*17e40*/  IABS R5, R7 ;  /* 0x0000000700057213 */ /* 0x000fc80000000000 */
        /* <DEDUP_REMOVED lines=9> */
[----:B------:R-:W-:-:S03]  /*17ee0*/  LOP3.LUT R2, R4, R0, RZ, 0x3c, !PT ;  /* 0x0000000004027212 */ /* 0x000fc600078e3cff */
[----:B------:R-:W-:Y:S01]  /*17ef0*/  IMAD.MOV.U32 R3, RZ, RZ, R8 ;  /* 0x000000ffff037224 */ /* 0x000fe200078e0008 */
[----:B------:R-:W-:Y:S02]  /*17f00*/  ISETP.GE.AND P2, PT, R2, RZ, PT ;  /* 0x000000ff0200720c */ /* 0x000fe40003f46270 */
        /* <DEDUP_REMOVED lines=11> */
[----:B------:R-:W-:Y:S01]  /*17fc0*/  ISETP.GE.U32.AND P0, PT, R2, R5, PT ;  /* 0x000000050200720c */ /* 0x000fe20003f06070 */
[----:B------:R-:W-:-:S04]  /*17fd0*/  IMAD.MOV R2, RZ, RZ, -R3 ;  /* 0x000000ffff027224 */ /* 0x000fc800078e0a03 */
[----:B------:R-:W-:Y:S01]  /*17fe0*/  IMAD R4, R0, R2, R4 ;  /* 0x0000000200047224 */ /* 0x000fe200078e0204 */
[----:B------:R-:W-:-:S04]  /*17ff0*/  LOP3.LUT R2, R3, R7, RZ, 0x3c, !PT ;  /* 0x0000000703027212 */ /* 0x000fc800078e3cff */
[----:B------:R-:W-:-:S03]  /*18000*/  ISETP.GE.AND P2, PT, R2, RZ, PT ;  /* 0x000000ff0200720c */ /* 0x000fc60003f46270 */
[----:B------:R-:W-:-:S10]  /*18010*/  @P0 VIADD R6, R6, 0x1 ;  /* 0x0000000106060836 */ /* 0x000fd40000000000 */
[----:B------:R-:W-:Y:S01]  /*18020*/  @!P2 IMAD.MOV R6, RZ, RZ, -R6 ;  /* 0x000000ffff06a224 */ /* 0x000fe200078e0a06 */
[----:B------:R-:W-:-:S05]  /*18030*/  @!P1 LOP3.LUT R6, RZ, R7, RZ, 0x33, !PT ;  /* 0x00000007ff069212 */ /* 0x000fca00078e33ff */
[--C-:B------:R-:W-:Y:S02]  /*18040*/  IMAD.MOV R2, RZ, RZ, -R6.reuse ;  /* 0x000000ffff027224 */ /* 0x100fe400078e0a06 */
[C---:B------:R-:W-:Y:S02]  /*18050*/  IMAD R6, R7.reuse, 0x1000000, R6 ;  /* 0x0100000007067824 */ /* 0x040fe400078e0206 */
[----:B------:R-:W-:-:S04]  /*18060*/  IMAD R2, R7, R2, R3 ;  /* 0x0000000207027224 */ /* 0x000fc800078e0203 */
[----:B------:R-:W-:-:S05]  /*18070*/  IMAD R2, R2, 0x10000, R6 ;  /* 0x0001000002027824 */ /* 0x000fca00078e0206 */
[----:B------:R0:W-:Y:S01]  /*18080*/  STL [R1+0x18], R2 ;  /* 0x0000180201007387 */ /* 0x0001e20000100800 */
[----:B------:R-:W-:Y:S05]  /*18090*/  BRA `(.L_x_1339) ;  /* 0x0000000400007947 */ /* 0x000fea0003800000 */
.L_x_1338:
[----:B------:R-:W-:Y:S02]  /*180a0*/  ULDC.64 UR4, c[0x0][0xc90] ;  /* 0x0003240000047ab9 */ /* 0x000fe40000000a00 */
[----:B------:R-:W-:-:S06]  /*180b0*/  UIMAD.WIDE UR4, UR38, 0x4, UR4 ;  /* 0x00000004260478a5 */ /* 0x000fcc000f8e0204 */
[----:B--2---:R-:W-:Y:S02]  /*180c0*/  IMAD.U32 R2, RZ, RZ, UR4 ;  /* 0x00000004ff027e24 */ /* 0x004fe4000f8e00ff */
[----:B0-----:R-:W-:-:S05]  /*180d0*/  IMAD.U32 R3, RZ, RZ, UR5 ;  /* 0x00000005ff037e24 */ /* 0x001fca000f8e00ff */
[----:B------:R-:W1:Y:S02]  /*180e0*/  LDG.E R6, desc[UR48][R2.64] ;  /* 0x0000003002067981 */ /* 0x000e64000c1e1900 */
[----:B-1----:R-:W-:-:S05]  /*180f0*/  IMAD R5, R0, R6, RZ ;  /* 0x0000000600057224 */ /* 0x002fca00078e02ff */
[----:B------:R-:W-:-:S04]  /*18100*/  IABS R7, R5 ;  /* 0x0000000500077213 */ /* 0x000fc80000000000 */
[----:B------:R-:W0:Y:S08]  /*18110*/  I2F.RP R2, R7 ;  /* 0x0000000700027306 */ /* 0x000e300000209400 */
        /* <DEDUP_REMOVED lines=22> */
[----:B------:R-:W-:Y:S02]  /*18280*/  IMAD R7, R6, R2, RZ ;  /* 0x0000000206077224 */ /* 0x000fe400078e02ff */
[----:B------:R-:W-:Y:S02]  /*18290*/  IMAD.MOV R2, RZ, RZ, -R2 ;  /* 0x000000ffff027224 */ /* 0x000fe400078e0a02 */
[----:B------:R-:W-:Y:S02]  /*182a0*/  IMAD.MOV R3, RZ, RZ, -R7 ;  /* 0x000000ffff037224 */ /* 0x000fe400078e0a07 */
[----:B------:R-:W-:-:S03]  /*182b0*/  IMAD R4, R5, R2, R4 ;  /* 0x0000000205047224 */ /* 0x000fc600078e0204 */
[----:B------:R-:W-:-:S04]  /*182c0*/  VIADDMNMX R6, R3, R9, R6, PT ;  /* 0x0000000903067246 */ /* 0x000fc80003800106 */
        /* <DEDUP_REMOVED lines=19> */
[----:B------:R-:W-:Y:S02]  /*18400*/  LOP3.LUT R3, R4, R6, RZ, 0x3c, !PT ;  /* 0x0000000604037212 */ /* 0x000fe400078e3cff */
[----:B------:R-:W-:Y:S02]  /*18410*/  IADD3 R4, R7, 0x1000000, R4 ;  /* 0x0100000007047810 */ /* 0x000fe40007ffe004 */
[----:B------:R-:W-:-:S07]  /*18420*/  ISETP.GE.AND P2, PT, R3, RZ, PT ;  /* 0x000000ff0300720c */ /* 0x000fce0003f46270 */
[----:B------:R-:W-:-:S06]  /*18430*/  @P0 VIADD R2, R2, 0x1 ;  /* 0x0000000102020836 */ /* 0x000fcc0000000000 */
[----:B------:R-:W-:Y:S01]  /*18440*/  @!P2 IMAD.MOV R2, RZ, RZ, -R2 ;  /* 0x000000ffff02a224 */ /* 0x000fe200078e0a02 */
[----:B------:R-:W-:Y:S01]  /*18450*/  @!P1 LOP3.LUT R2, RZ, R6, RZ, 0x33, !PT ;  /* 0x00000006ff029212 */ /* 0x000fe200078e33ff */
[----:B------:R-:W-:-:S04]  /*18460*/  IMAD.MOV R6, RZ, RZ, -R6 ;  /* 0x000000ffff067224 */ /* 0x000fc800078e0a06 */
[----:B------:R-:W-:Y:S02]  /*18470*/  IMAD R3, R2, R6, R4 ;  /* 0x0000000602037224 */ /* 0x000fe400078e0204 */
[----:B------:R-:W-:-:S03]  /*18480*/  IMAD.MOV.U32 R4, RZ, RZ, R2 ;  /* 0x000000ffff047224 */ /* 0x000fc600078e0002 */
[----:B------:R1:W-:Y:S04]  /*18490*/  STL [R1+0x18], R3 ;  /* 0x0000180301007387 */ /* 0x0003e80000100800 */
.L_x_1339:
[----:B------:R-:W-:-:S05]  /*184a0*/  LOP3.LUT R4, RZ, R4, RZ, 0x33, !PT ;  /* 0x00000004ff047212 */ /* 0x000fca00078e33ff */
[----:B------:R-:W-:-:S05]  /*184b0*/  IMAD.IADD R0, R0, 0x1, R4 ;  /* 0x0000000100007824 */ /* 0x000fca00078e0204 */
[----:B------:R2:W-:Y:S01]  /*184c0*/  STL [R1+0x14], R0 ;  /* 0x0000140001007387 */ /* 0x0005e20000100800 */
[----:B------:R-:W-:Y:S05]  /*184d0*/  BRA `(.L_x_1340) ;  /* 0x0000000000107947 */ /* 0x000fea0003800000 */
.L_x_1335:
[----:B------:R0:W-:Y:S01]  /*184e0*/  STL [R1+0x10], R4 ;  /* 0x0000100401007387 */ /* 0x0001e20000100800 */
[----:B------:R-:W-:-:S03]  /*184f0*/  ULDC UR38, c[0x0][0xc3c] ;  /* 0x00030f0000267ab9 */ /* 0x000fc60000000800 */
[----:B------:R0:W-:Y:S04]  /*18500*/  STL [R1+0x14], RZ ;  /* 0x000014ff01007387 */ /* 0x0001e80000100800 */
[----:B------:R0:W-:Y:S02]  /*18510*/  STL [R1+0x18], RZ ;  /* 0x000018ff01007387 */ /* 0x0001e40000100800 */
.L_x_1340:
[----:B0-----:R-:W3:Y:S04]  /*18520*/  LDL R2, [R1+0x18] ;  /* 0x0000180001027983 */ /* 0x001ee80000100800 */
[----:B-1----:R-:W4:Y:S04]  /*18530*/  LDL R3, [R1+0x14] ;  /* 0x0000140001037983 */ /* 0x002f280000100800 */
[----:B------:R-:W5:Y:S01]  /*18540*/  LDL R4, [R1+0x10] ;  /* 0x0000100001047983 */ /* 0x000f620000100800 */
[----:B--2---:R-:W0:Y:S02]  /*18550*/  S2R R0, SR_TID.X ;  /* 0x0000000000007919 */ /* 0x004e240000002100 */
[----:B0-----:R-:W-:Y:S01]  /*18560*/  LOP3.LUT R0, R0, 0x1f, RZ, 0xc0, !PT ;  /* 0x0000001f00007812 */ /* 0x001fe200078ec0ff */
[----:B------:R-:W-:Y:S03]  /*18570*/  BAR.SYNC.DEFER_BLOCKING 0x4, 0x180 ;  /* 0x0106000000007b1d */ /* 0x000fe60000010000 */
[----:B------:R-:W-:-:S13]  /*18580*/  ISETP.NE.AND P0, PT, R0, RZ, PT ;  /* 0x000000ff0000720c */ /* 0x000fda0003f05270 */
[----:B------:R-:W0:Y:S01]  /*18590*/  @!P0 S2R R0, SR_CgaCtaId ;  /* 0x0000000000008919 */ /* 0x000e220000008800 */
[----:B---3--:R-:W-:Y:S01]  /*185a0*/  IMAD.MOV.U32 R6, RZ, RZ, R2 ;  /* 0x000000ffff067224 */ /* 0x008fe200078e0002 */
[----:B------:R-:W-:-:S04]  /*185b0*/  @!P0 MOV R2, 0x400 ;  /* 0x0000040000028802 */ /* 0x000fc80000000f00 */
[----:B0-----:R-:W-:Y:S01]  /*185c0*/  @!P0 LEA R17, R0, R2, 0x18 ;  /* 0x0000000200118211 */ /* 0x001fe200078ec0ff */
[----:B------:R-:W-:Y:S02]  /*185d0*/  IMAD.U32 R0, RZ, RZ, UR38 ;  /* 0x00000026ff007e24 */ /* 0x000fe4000f8e00ff */
[----:B----4-:R-:W-:Y:S02]  /*185e0*/  IMAD.MOV.U32 R5, RZ, RZ, R3 ;  /* 0x000000ffff057224 */ /* 0x010fe400078e0003 */
[----:B------:R-:W-:-:S05]  /*185f0*/  @!P0 IMAD.MOV.U32 R7, RZ, RZ, R0 ;  /* 0x000000ffff078224 */ /* 0x000fca00078e0000 */
[----:B-----5:R1:W-:Y:S01]  /*18600*/  @!P0 STS.128 [R17+0x284d0], R4 ;  /* 0x0284d00411008388 */ /* 0x0203e20000000c00 */
[----:B------:R-:W-:Y:S06]  /*18610*/  BAR.ARV 0x5, 0x180 ;  /* 0x0146000000007b1d */ /* 0x000fec0000002000 */
.L_x_1333:
[----:B------:R-:W-:Y:S02]  /*18620*/  ULDC UR4, c[0x0][0xc3c] ;  /* 0x00030f0000047ab9 */ /* 0x000fe40000000800 */
[----:B------:R-:W-:-:S06]  /*18630*/  UISETP.GE.AND UP0, UPT, UR38, UR4, UPT ;  /* 0x000000042600728c */ /* 0x000fcc000bf06270 */
[----:B------:R-:W-:-:S13]  /*18640*/  PLOP3.LUT P0, PT, PT, PT, UP0, 0x80, 0x0 ;  /* 0x000000000000781c */ /* 0x000fda0003f0f008 */
[----:B------:R-:W-:Y:S05]  /*18650*/  @!P0 BRA `(.L_x_1341) ;  /* 0xffffffac007c8947 */ /* 0x000fea000383ffff */
.L_x_1263:
[----:B------:R-:W2:Y:S01]  /*18660*/  LDL.LU R0, [R1+0x38] ;  /* 0x0000380001007983 */ /* 0x000ea20000300800 */
[----:B------:R-:W-:Y:S01]  /*18670*/  BSSY B0, `(.L_x_1342) ;  /* 0x000000b000007945 */ /* 0x000fe20003800000 */
[----:B01----:R-:W0:Y:S01]  /*18680*/  S2R R5, SR_CgaCtaId ;  /* 0x0000000000057919 */ /* 0x003e220000008800 */
[----:B--2---:R-:W-:-:S05]  /*18690*/  VIADD R0, R0, 0x1 ;  /* 0x0000000100007836 */ /* 0x004fca0000000000 */
[----:B------:R-:W-:-:S04]  /*186a0*/  LEA.HI R2, R0, R0, RZ, 0x1 ;  /* 0x0000000000027211 */ /* 0x000fc800078f08ff */
[----:B------:R-:W-:-:S05]  /*186b0*/  LOP3.LUT R3, R2, 0xfffffffe, RZ, 0xc0, !PT ;  /* 0xfffffffe02037812 */ /* 0x000fca00078ec0ff */
[----:B------:R-:W-:Y:S01]  /*186c0*/  IMAD.IADD R3, R0, 0x1, -R3 ;  /* 0x0000000100037824 */ /* 0x000fe200078e0a03 */
[----:B------:R-:W-:-:S04]  /*186d0*/  MOV R0, 0x400 ;  /* 0x0000040000007802 */ /* 0x000fc80000000f00 */
[----:B0-----:R-:W-:Y:S02]  /*186e0*/  LEA R0, R5, R0, 0x18 ;  /* 0x0000000005007211 */ /* 0x001fe400078ec0ff */
[----:B------:R-:W-:-:S04]  /*186f0*/  SHF.L.U32 R3, R3, 0x1f, RZ ;  /* 0x0000001f03037819 */ /* 0x000fc800000006ff */
[----:B------:R-:W0:Y:S02]  /*18700*/  SYNCS.PHASECHK.TRANS64.TRYWAIT P0, [R0+URZ+0x28420], R3 ;  /* 0x02842003000075a7 */ /* 0x000e24000800017f */
[----:B0-----:R-:W-:Y:S05]  /*18710*/  @!P0 BRA `(.L_x_1343) ;  /* 0x0000001400648947 */ /* 0x001fea0003800000 */
.L_x_1390:
[----:B------:R-:W-:Y:S05]  /*18720*/  BSYNC B0 ;  /* 0x0000000000007941 */ /* 0x000fea0003800000 */
.L_x_1342:
[----:B------:R-:W-:-:S03]  /*18730*/  UMOV UR4, 0xffffffff ;  /* 0xffffffff00047882 */ /* 0x000fc60000000000 */
[----:B------:R-:W-:Y:S05]  /*18740*/  BRA.DIV UR4, `(.L_x_1344) ;  /* 0x00000016046c7947 */ /* 0x000fea000b800000 */
[----:B------:R-:W1:Y:S02]  /*18750*/  S2R R2, SR_TID.X ;  /* 0x0000000000027919 */ /* 0x000e640000002100 */
[----:B-1----:R-:W-:-:S04]  /*18760*/  SHF.R.U32.HI R2, RZ, 0x5, R2 ;  /* 0x00000005ff027819 */ /* 0x002fc80000011602 */
[----:B------:R-:W-:-:S05]  /*18770*/  LOP3.LUT R2, R2, 0x3, RZ, 0xc0, !PT ;  /* 0x0000000302027812 */ /* 0x000fca00078ec0ff */
[----:B------:R1:W2:Y:S02]  /*18780*/  SHFL.IDX PT, R14, R2, RZ, 0x1f ;  /* 0x00001fff020e7589 */ /* 0x0002a400000e0000 */
.L_x_1393:
[----:B--2---:R-:W-:Y:S01]  /*18790*/  ISETP.NE.AND P0, PT, R14, RZ, PT ;  /* 0x000000ff0e00720c */ /* 0x004fe20003f05270 */
[----:B------:R-:W-:-:S12]  /*187a0*/  BSSY B0, `(.L_x_1345) ;  /* 0x0000030000007945 */ /* 0x000fd80003800000 */
[----:B------:R-:W-:Y:S05]  /*187b0*/  @P0 BRA `(.L_x_1346) ;  /* 0x0000000000b80947 */ /* 0x000fea0003800000 */
[----:B------:R-:W-:-:S03]  /*187c0*/  UMOV UR4, 0xffffffff ;  /* 0xffffffff00047882 */ /* 0x000fc60000000000 */
[----:B------:R-:W-:Y:S05]  /*187d0*/  BRA.DIV UR4, `(.L_x_1347) ;  /* 0x00000016047c7947 */ /* 0x000fea000b800000 */
[----:B------:R-:W-:-:S13]  /*187e0*/  ELECT P6, URZ, PT ;  /* 0x00000000003f782f */ /* 0x000fda00038c0000 */
.L_x_1396:
[----:B------:R-:W-:Y:S05]  /*187f0*/  @!P6 BRA `(.L_x_1346) ;  /* 0x0000000000a8e947 */ /* 0x000fea0003800000 */
[----:B-1----:R-:W2:Y:S02]  /*18800*/  LDL R2, [R1+0x3c] ;  /* 0x00003c0001027983 */ /* 0x002ea40000100800 */
[----:B--2---:R-:W-:-:S13]  /*18810*/  R2UR UR4, R2 ;  /* 0x00000000020472ca */ /* 0x004fda00000e0000 */
[----:B------:R-:W-:-:S06]  /*18820*/  ULOP3.LUT UR4, UR4, 0x2, URZ, 0xfc, !UPT ;  /* 0x0000000204047892 */ /* 0x000fcc000f8efc3f */
[----:B------:R-:W-:-:S05]  /*18830*/  IMAD.U32 R2, RZ, RZ, UR4 ;  /* 0x00000004ff027e24 */ /* 0x000fca000f8e00ff */
[----:B------:R-:W-:-:S13]  /*18840*/  ISETP.NE.AND P0, PT, R2, 0x3, PT ;  /* 0x000000030200780c */ /* 0x000fda0003f05270 */
[----:B------:R-:W-:Y:S05]  /*18850*/  @!P0 BRA `(.L_x_1348) ;  /* 0x0000000000048947 */ /* 0x000fea0003800000 */
[----:B------:R-:W-:Y:S01]  /*18860*/  BPT.TRAP 0x1 ;  /* 0x000000040000795c */ /* 0x000fe20000300000 */
.L_x_1348:
[----:B0-----:R-:W2:Y:S04]  /*18870*/  LDL R3, [R1] ;  /* 0x0000000001037983 */ /* 0x001ea80000100800 */
        /* <DEDUP_REMOVED lines=13> */
.L_x_1397:
[----:B------:R-:W1:Y:S02]  /*18950*/  SYNCS.PHASECHK.TRANS64.TRYWAIT P1, [R7+URZ], R2 ;  /* 0x00000002070075a7 */ /* 0x000e64000802017f */
[----:B-1----:R-:W-:Y:S05]  /*18960*/  @!P1 BRA `(.L_x_1350) ;  /* 0x00000014004c9947 */ /* 0x002fea0003800000 */
.L_x_1398:
[----:B------:R-:W-:Y:S05]  /*18970*/  @!P0 BRA `(.L_x_1351) ;  /* 0x0000000000048947 */ /* 0x000fea0003800000 */
[----:B------:R-:W-:Y:S01]  /*18980*/  BPT.TRAP 0x1 ;  /* 0x000000040000795c */ /* 0x000fe20000300000 */
.L_x_1351:
[----:B------:R-:W2:Y:S02]  /*18990*/  LDL.LU R4, [R1] ;  /* 0x0000000001047983 */ /* 0x000ea40000300800 */
[----:B--2---:R-:W-:-:S04]  /*189a0*/  IMAD R4, R4, 0x8, R0 ;  /* 0x0000000804047824 */ /* 0x004fc800078e0200 */
[----:B------:R-:W2:Y:S02]  /*189b0*/  SYNCS.PHASECHK.TRANS64.TRYWAIT P1, [R4+URZ+0x28460], R5 ;  /* 0x02846005040075a7 */ /* 0x000ea4000802017f */
[----:B--2---:R-:W-:Y:S05]  /*189c0*/  @!P1 BRA `(.L_x_1352) ;  /* 0x0000001400489947 */ /* 0x004fea0003800000 */
.L_x_1399:
[----:B------:R-:W-:Y:S05]  /*189d0*/  @!P0 BRA `(.L_x_1353) ;  /* 0x0000000000048947 */ /* 0x000fea0003800000 */
[----:B------:R-:W-:Y:S01]  /*189e0*/  BPT.TRAP 0x1 ;  /* 0x000000040000795c */ /* 0x000fe20000300000 */
.L_x_1353:
[----:B------:R-:W-:-:S04]  /*189f0*/  IMAD R3, R3, 0x8, R0 ;  /* 0x0000000803037824 */ /* 0x000fc800078e0200 */
[----:B------:R-:W3:Y:S02]  /*18a00*/  SYNCS.PHASECHK.TRANS64.TRYWAIT P1, [R3+URZ+0x28460], R2 ;  /* 0x02846002030075a7 */ /* 0x000ee4000802017f */
[----:B---3--:R-:W-:Y:S05]  /*18a10*/  @!P1 BRA `(.L_x_1354) ;  /* 0x0000001400489947 */ /* 0x008fea0003800000 */
.L_x_1400:
[----:B------:R-:W-:Y:S05]  /*18a20*/  @!P0 BRA `(.L_x_1355) ;  /* 0x0000000000048947 */ /* 0x000fea0003800000 */
[----:B------:R-:W-:Y:S01]  /*18a30*/  BPT.TRAP 0x1 ;  /* 0x000000040000795c */ /* 0x000fe20000300000 */
.L_x_1355:
[----:B------:R-:W4:Y:S02]  /*18a40*/  SYNCS.PHASECHK.TRANS64.TRYWAIT P0, [R4+URZ+0x28480], R5 ;  /* 0x02848005040075a7 */ /* 0x000f24000800017f */
[----:B----4-:R-:W-:Y:S05]  /*18a50*/  @!P0 BRA `(.L_x_1356) ;  /* 0x00000014004c8947 */ /* 0x010fea0003800000 */
.L_x_1357:
[----:B------:R0:W0:Y:S02]  /*18a60*/  SYNCS.PHASECHK.TRANS64.TRYWAIT P0, [R3+URZ+0x28480], R2 ;  /* 0x02848002030075a7 */ /* 0x000024000800017f */
[----:B0-----:R-:W-:Y:S05]  /*18a70*/  @!P0 NANOSLEEP.SYNCS 0x989680 ;  /* 0x009896800000895d */ /* 0x001fea0003900000 */
[----:B------:R-:W0:Y:S02]  /*18a80*/  @!P0 SYNCS.PHASECHK.TRANS64 P0, [R3+URZ+0x28480], R2 ;  /* 0x02848002030085a7 */ /* 0x000e24000800007f */
[----:B0-----:R-:W-:Y:S05]  /*18a90*/  @!P0 BRA `(.L_x_1357) ;  /* 0xfffffffc00f08947 */ /* 0x001fea000383ffff */
.L_x_1346:
[----:B------:R-:W-:Y:S05]  /*18aa0*/  BSYNC B0 ;  /* 0x0000000000007941 */ /* 0x000fea0003800000 */
.L_x_1345:
[----:B------:R-:W-:Y:S05]  /*18ab0*/  EXIT ;  /* 0x000000000000794d */ /* 0x000fea0003800000 */
.L_x_1158:
[----:B0-----:R-:W-:-:S04]  /*18ac0*/  IMAD.U32 R3, RZ, RZ, UR41 ;  /* 0x00000029ff037e24 */ /* 0x001fc8000f8e00ff */
[----:B------:R0:W1:Y:S03]  /*18ad0*/  SYNCS.PHASECHK.TRANS64.TRYWAIT P1, [R3+URZ+0x28400], R0 ;  /* 0x02840000030075a7 */ /* 0x000066000802017f */
[----:B-1----:R-:W-:Y:S05]  /*18ae0*/  @!P1 NANOSLEEP.SYNCS 0x989680 ;  /* 0x009896800000995d */ /* 0x002fea0003900000 */
[----:B------:R-:W1:Y:S02]  /*18af0*/  @!P1 SYNCS.PHASECHK.TRANS64 P1, [R3+URZ+0x28400], R0 ;  /* 0x02840000030095a7 */ /* 0x000e64000802007f */
[----:B-1----:R-:W-:Y:S05]  /*18b00*/  @!P1 BRA `(.L_x_1158) ;  /* 0xfffffffc00ec9947 */ /* 0x002fea000383ffff */
[----:B------:R-:W-:Y:S05]  /*18b10*/  BRA `(.L_x_1358) ;  /* 0xfffffe9c00207947 */ /* 0x000fea000383ffff */
.L_x_1162:
[----:B-1----:R1:W2:Y:S02]  /*18b20*/  SYNCS.PHASECHK.TRANS64.TRYWAIT P2, [R5+URZ+0x28430], R0 ;  /* 0x02843000050075a7 */ /* 0x0022a4000804017f */
[----:B--2---:R-:W-:Y:S05]  /*18b30*/  @!P2 NANOSLEEP.SYNCS 0x989680 ;  /* 0x009896800000a95d */ /* 0x004fea0003900000 */
[----:B------:R-:W2:Y:S02]  /*18b40*/  @!P2 SYNCS.PHASECHK.TRANS64 P2, [R5+URZ+0x28430], R0 ;  /* 0x028430000500a5a7 */ /* 0x000ea4000804007f */
[----:B--2---:R-:W-:Y:S05]  /*18b50*/  @!P2 BRA `(.L_x_1162) ;  /* 0xfffffffc00f0a947 */ /* 0x004fea000383ffff */
[----:B------:R-:W-:Y:S05]  /*18b60*/  BRA `(.L_x_1161) ;  /* 0xfffffe9c00447947 */ /* 0x000fea000383ffff */
.L_x_1178:
[----:B-1----:R-:W-:-:S04]  /*18b70*/  IMAD.U32 R8, RZ, RZ, UR6 ;  /* 0x00000006ff087e24 */ /* 0x002fc8000f8e00ff */
[----:B------:R1:W2:Y:S03]  /*18b80*/  SYNCS.PHASECHK.TRANS64.TRYWAIT P2, [R8+URZ+0x28430], R7 ;  /* 0x02843007080075a7 */ /* 0x0002a6000804017f */
[----:B--2---:R-:W-:Y:S05]  /*18b90*/  @!P2 NANOSLEEP.SYNCS 0x989680 ;  /* 0x009896800000a95d */ /* 0x004fea0003900000 */
[----:B------:R-:W2:Y:S02]  /*18ba0*/  @!P2 SYNCS.PHASECHK.TRANS64 P2, [R8+URZ+0x28430], R7 ;  /* 0x028430070800a5a7 */ /* 0x000ea4000804007f */
[----:B--2---:R-:W-:Y:S05]  /*18bb0*/  @!P2 BRA `(.L_x_1178) ;  /* 0xfffffffc00eca947 */ /* 0x004fea000383ffff */
[----:B------:R-:W-:Y:S05]  /*18bc0*/  BRA `(.L_x_1175) ;  /* 0xfffffec000dc7947 */ /* 0x000fea000383ffff */
.L_x_1182:
[----:B-1----:R-:W-:-:S04]  /*18bd0*/  IMAD.U32 R8, RZ, RZ, UR6 ;  /* 0x00000006ff087e24 */ /* 0x002fc8000f8e00ff */
[----:B------:R1:W2:Y:S03]  /*18be0*/  SYNCS.PHASECHK.TRANS64.TRYWAIT P2, [R8+URZ+0x28450], R7 ;  /* 0x02845007080075a7 */ /* 0x0002a6000804017f */
[----:B--2---:R-:W-:Y:S05]  /*18bf0*/  @!P2 NANOSLEEP.SYNCS 0x989680 ;  /* 0x009896800000a95d */ /* 0x004fea0003900000 */
[----:B------:R-:W2:Y:S02]  /*18c00*/  @!P2 SYNCS.PHASECHK.TRANS64 P2, [R8+URZ+0x28450], R7 ;  /* 0x028450070800a5a7 */ /* 0x000ea4000804007f */
[----:B--2---:R-:W-:Y:S05]  /*18c10*/  @!P2 BRA `(.L_x_1182) ;  /* 0xfffffffc00eca947 */ /* 0x004fea000383ffff */
[----:B------:R-:W-:Y:S05]  /*18c20*/  BRA `(.L_x_1179) ;  /* 0xfffffec400a87947 */ /* 0x000fea000383ffff */
.L_x_1200:
[----:B-1----:R-:W-:-:S04]  /*18c30*/  IMAD.U32 R5, RZ, RZ, UR6 ;  /* 0x00000006ff057e24 */ /* 0x002fc8000f8e00ff */
[----:B------:R1:W2:Y:S03]  /*18c40*/  SYNCS.PHASECHK.TRANS64.TRYWAIT P2, [R5+URZ+0x28430], R4 ;  /* 0x02843004050075a7 */ /* 0x0002a6000804017f */
[----:B--2---:R-:W-:Y:S05]  /*18c50*/  @!P2 NANOSLEEP.SYNCS 0x989680 ;  /* 0x009896800000a95d */ /* 0x004fea0003900000 */
[----:B------:R-:W2:Y:S02]  /*18c60*/  @!P2 SYNCS.PHASECHK.TRANS64 P2, [R5+URZ+0x28430], R4 ;  /* 0x028430040500a5a7 */ /* 0x000ea4000804007f */
[----:B--2---:R-:W-:Y:S05]  /*18c70*/  @!P2 BRA `(.L_x_1200) ;  /* 0xfffffffc00eca947 */ /* 0x004fea000383ffff */
[----:B------:R-:W-:Y:S05]  /*18c80*/  BRA `(.L_x_1197) ;  /* 0xfffffee8006c7947 */ /* 0x000fea000383ffff */
.L_x_1204:
[----:B-1----:R-:W-:-:S04]  /*18c90*/  IMAD.U32 R5, RZ, RZ, UR6 ;  /* 0x00000006ff057e24 */ /* 0x002fc8000f8e00ff */
[----:B------:R1:W2:Y:S03]  /*18ca0*/  SYNCS.PHASECHK.TRANS64.TRYWAIT P2, [R5+URZ+0x28450], R4 ;  /* 0x02845004050075a7 */ /* 0x0002a6000804017f */
[----:B--2---:R-:W-:Y:S05]  /*18cb0*/  @!P2 NANOSLEEP.SYNCS 0x989680 ;  /* 0x009896800000a95d */ /* 0x004fea0003900000 */
[----:B------:R-:W2:Y:S02]  /*18cc0*/  @!P2 SYNCS.PHASECHK.TRANS64 P2, [R5+URZ+0x28450], R4 ;  /* 0x028450040500a5a7 */ /* 0x000ea4000804007f */
[----:B--2---:R-:W-:Y:S05]  /*18cd0*/  @!P2 BRA `(.L_x_1204) ;  /* 0xfffffffc00eca947 */ /* 0x004fea000383ffff */
[----:B------:R-:W-:Y:S05]  /*18ce0*/  BRA `(.L_x_1201) ;  /* 0xfffffeec00447947 */ /* 0x000fea000383ffff */
.L_x_1211:
[----:B-1----:R-:W-:-:S04]  /*18cf0*/  IMAD.U32 R5, RZ, RZ, UR6 ;  /* 0x00000006ff057e24 */ /* 0x002fc8000f8e00ff */
[----:B------:R1:W2:Y:S03]  /*18d00*/  SYNCS.PHASECHK.TRANS64.TRYWAIT P2, [R5+URZ+0x28430], R4 ;  /* 0x02843004050075a7 */ /* 0x0002a6000804017f */
[----:B--2---:R-:W-:Y:S05]  /*18d10*/  @!P2 NANOSLEEP.SYNCS 0x989680 ;  /* 0x009896800000a95d */ /* 0x004fea0003900000 */
[----:B------:R-:W2:Y:S02]  /*18d20*/  @!P2 SYNCS.PHASECHK.TRANS64 P2, [R5+URZ+0x28430], R4 ;  /* 0x028430040500a5a7 */ /* 0x000ea4000804007f */
[----:B--2---:R-:W-:Y:S05]  /*18d30*/  @!P2 BRA `(.L_x_1211) ;  /* 0xfffffffc00eca947 */ /* 0x004fea000383ffff */
[----:B------:R-:W-:Y:S05]  /*18d40*/  BRA `(.L_x_1208) ;  /* 0xffffff0000b47947 */ /* 0x000fea000383ffff */
.L_x_1215:
[----:B-1----:R-:W-:-:S04]  /*18d50*/  IMAD.U32 R5, RZ, RZ, UR6 ;  /* 0x00000006ff057e24 */ /* 0x002fc8000f8e00ff */
[----:B------:R1:W2:Y:S03]  /*18d60*/  SYNCS.PHASECHK.TRANS64.TRYWAIT P2, [R5+URZ+0x28450], R4 ;  /* 0x02845004050075a7 */ /* 0x0002a6000804017f */
[----:B--2---:R-:W-:Y:S05]  /*18d70*/  @!P2 NANOSLEEP.SYNCS 0x989680 ;  /* 0x009896800000a95d */ /* 0x004fea0003900000 */
[----:B------:R-:W2:Y:S02]  /*18d80*/  @!P2 SYNCS.PHASECHK.TRANS64 P2, [R5+URZ+0x28450], R4 ;  /* 0x028450040500a5a7 */ /* 0x000ea4000804007f */
[----:B--2---:R-:W-:Y:S05]  /*18d90*/  @!P2 BRA `(.L_x_1215) ;  /* 0xfffffffc00eca947 */ /* 0x004fea000383ffff */
[----:B------:R-:W-:Y:S05]  /*18da0*/  BRA `(.L_x_1212) ;  /* 0xffffff04008c7947 */ /* 0x000fea000383ffff */
.L_x_1229:
[----:B-1----:R-:W-:-:S04]  /*18db0*/  IMAD.U32 R7, RZ, RZ, UR14 ;  /* 0x0000000eff077e24 */ /* 0x002fc8000f8e00ff */
[----:B------:R1:W2:Y:S03]  /*18dc0*/  SYNCS.PHASECHK.TRANS64.TRYWAIT P1, [R7+URZ+0x28450], R6 ;  /* 0x02845006070075a7 */ /* 0x0002a6000802017f */
[----:B--2---:R-:W-:Y:S05]  /*18dd0*/  @!P1 NANOSLEEP.SYNCS 0x989680 ;  /* 0x009896800000995d */ /* 0x004fea0003900000 */
[----:B------:R-:W2:Y:S02]  /*18de0*/  @!P1 SYNCS.PHASECHK.TRANS64 P1, [R7+URZ+0x28450], R6 ;  /* 0x02845006070095a7 */ /* 0x000ea4000802007f */
[----:B--2---:R-:W-:Y:S05]  /*18df0*/  @!P1 BRA `(.L_x_1229) ;  /* 0xfffffffc00ec9947 */ /* 0x004fea000383ffff */
[----:B------:R-:W-:Y:S05]  /*18e00*/  BRA `(.L_x_1228) ;  /* 0xffffff24006c7947 */ /* 0x000fea000383ffff */
.L_x_1285:
[----:B------:R-:W-:Y:S02]  /*18e10*/  IMAD.MOV.U32 R13, RZ, RZ, R0 ;  /* 0x000000ffff0d7224 */ /* 0x000fe400078e0000 */
[----:B------:R-:W-:Y:S02]  /*18e20*/  IMAD.MOV.U32 R12, RZ, RZ, RZ ;  /* 0x000000ffff0c7224 */ /* 0x000fe400078e00ff */
[----:B------:R-:W-:Y:S02]  /*18e30*/  IMAD.MOV.U32 R11, RZ, RZ, 0x1f ;  /* 0x0000001fff0b7424 */ /* 0x000fe400078e00ff */
[----:B------:R-:W-:-:S07]  /*18e40*/  IMAD.MOV.U32 R15, RZ, RZ, -0x1 ;  /* 0xffffffffff0f7424 */ /* 0x000fce00078e00ff */
[----:B0-2---:R-:W-:Y:S05]  /*18e50*/  WARPSYNC.COLLECTIVE R15, `(.L_x_1359) ;  /* 0x000000000f087348 */ /* 0x005fea0003c00000 */
[----:B------:R1:W3:Y:S02]  /*18e60*/  SHFL.IDX P6, R14, R13, R12, R11 ;  /* 0x0000000c0d0e7389 */ /* 0x0002e400000c000b */
[----:B0123--:R-:W-:Y:S01]  /*18e70*/  ENDCOLLECTIVE ;  /* 0x000000000000791b */ /* 0x00ffe20003800000 */
.L_x_1359:
[----:B------:R-:W-:Y:S05]  /*18e80*/  BRA `(.L_x_1360) ;  /* 0xffffffb800687947 */ /* 0x000fea000383ffff */
.L_x_1287:
[----:B------:R-:W-:Y:S01]  /*18e90*/  BSSY B0, `(.L_x_1361) ;  /* 0x0000006000007945 */ /* 0x000fe20003800000 */
[----:B------:R-:W-:-:S07]  /*18ea0*/  IMAD.MOV.U32 R15, RZ, RZ, -0x1 ;  /* 0xffffffffff0f7424 */ /* 0x000fce00078e00ff */
[----:B0-2---:R-:W-:Y:S05]  /*18eb0*/  WARPSYNC.COLLECTIVE R15, `(.L_x_1362) ;  /* 0x000000000f0c7348 */ /* 0x005fea0003c00000 */
[----:B------:R-:W-:Y:S02]  /*18ec0*/  ELECT P6, UR62, PT ;  /* 0x00000000003e782f */ /* 0x000fe400038c0000 */
[----:B------:R-:W-:Y:S01]  /*18ed0*/  MOV R14, UR62 ;  /* 0x0000003e000e7c02 */ /* 0x000fe20008000f00 */
[----:B0-2---:R-:W-:Y:S10]  /*18ee0*/  ENDCOLLECTIVE ;  /* 0x000000000000791b */ /* 0x005ff40003800000 */
.L_x_1362:
[----:B------:R-:W-:Y:S05]  /*18ef0*/  BSYNC B0 ;  /* 0x0000000000007941 */ /* 0x000fea0003800000 */
.L_x_1361:
[----:B------:R-:W-:Y:S05]  /*18f00*/  BRA `(.L_x_1363) ;  /* 0xffffffb800787947 */ /* 0x000fea000383ffff */
.L_x_1289:
[----:B-1----:R1:W2:Y:S02]  /*18f10*/  SYNCS.PHASECHK.TRANS64.TRYWAIT P0, [R2+URZ+0x28480], R4 ;  /* 0x02848004020075a7 */ /* 0x0022a4000800017f */
[----:B--2---:R-:W-:Y:S05]  /*18f20*/  @!P0 NANOSLEEP.SYNCS 0x989680 ;  /* 0x009896800000895d */ /* 0x004fea0003900000 */
[----:B------:R-:W2:Y:S02]  /*18f30*/  @!P0 SYNCS.PHASECHK.TRANS64 P0, [R2+URZ+0x28480], R4 ;  /* 0x02848004020085a7 */ /* 0x000ea4000800007f */
[----:B--2---:R-:W-:Y:S05]  /*18f40*/  @!P0 BRA `(.L_x_1289) ;  /* 0xfffffffc00f08947 */ /* 0x004fea000383ffff */
[----:B------:R-:W-:Y:S05]  /*18f50*/  BRA `(.L_x_1364) ;  /* 0xffffffb800dc7947 */ /* 0x000fea000383ffff */
.L_x_1291:
[----:B0-----:R0:W2:Y:S02]  /*18f60*/  SYNCS.PHASECHK.TRANS64.TRYWAIT P0, [R2+URZ+0x28440], R4 ;  /* 0x02844004020075a7 */ /* 0x0010a4000800017f */
[----:B--2---:R-:W-:Y:S05]  /*18f70*/  @!P0 NANOSLEEP.SYNCS 0x989680 ;  /* 0x009896800000895d */ /* 0x004fea0003900000 */
[----:B------:R-:W2:Y:S02]  /*18f80*/  @!P0 SYNCS.PHASECHK.TRANS64 P0, [R2+URZ+0x28440], R4 ;  /* 0x02844004020085a7 */ /* 0x000ea4000800007f */
[----:B--2---:R-:W-:Y:S05]  /*18f90*/  @!P0 BRA `(.L_x_1291) ;  /* 0xfffffffc00f08947 */ /* 0x004fea000383ffff */
[----:B------:R-:W-:Y:S05]  /*18fa0*/  BRA `(.L_x_1365) ;  /* 0xffffffbc004c7947 */ /* 0x000fea000383ffff */
.L_x_1295:
[----:B------:R-:W-:Y:S01]  /*18fb0*/  IMAD.MOV.U32 R13, RZ, RZ, R3 ;  /* 0x000000ffff0d7224 */ /* 0x000fe200078e0003 */
[----:B------:R-:W-:Y:S01]  /*18fc0*/  LOP3.LUT R7, R7, 0x7f, RZ, 0xc0, !PT ;  /* 0x0000007f07077812 */ /* 0x000fe200078ec0ff */
[----:B------:R-:W-:Y:S02]  /*18fd0*/  IMAD.MOV.U32 R12, RZ, RZ, RZ ;  /* 0x000000ffff0c7224 */ /* 0x000fe400078e00ff */
[----:B------:R-:W-:Y:S01]  /*18fe0*/  IMAD.MOV.U32 R11, RZ, RZ, 0x181f ;  /* 0x0000181fff0b7424 */ /* 0x000fe200078e00ff */
[----:B------:R-:W-:Y:S01]  /*18ff0*/  SHF.R.U32.HI R5, RZ, 0x3, R7 ;  /* 0x00000003ff057819 */ /* 0x000fe20000011607 */
[----:B------:R-:W-:Y:S02]  /*19000*/  IMAD.MOV.U32 R15, RZ, RZ, -0x1 ;  /* 0xffffffffff0f7424 */ /* 0x000fe400078e00ff */
[----:B------:R-:W-:Y:S02]  /*19010*/  IMAD R2, R19, R8, RZ ;  /* 0x0000000813027224 */ /* 0x000fe400078e02ff */
[----:B------:R-:W-:-:S07]  /*19020*/  IMAD.IADD R0, R5, 0x1, R18 ;  /* 0x0000000105007824 */ /* 0x000fce00078e0212 */
[----:B0----5:R-:W-:Y:S05]  /*19030*/  WARPSYNC.COLLECTIVE R15, `(.L_x_1366) ;  /* 0x000000000f087348 */ /* 0x021fea0003c00000 */
[----:B------:R1:W2:Y:S02]  /*19040*/  SHFL.IDX P6, R14, R13, R12, R11 ;  /* 0x0000000c0d0e7389 */ /* 0x0002a400000c000b */
[----:B012--5:R-:W-:Y:S01]  /*19050*/  ENDCOLLECTIVE ;  /* 0x000000000000791b */ /* 0x027fe20003800000 */
.L_x_1366:
[C---:B------:R-:W-:Y:S01]  /*19060*/  VIADD R5, R0.reuse, 0x10 ;  /* 0x0000001000057836 */ /* 0x040fe20000000000 */
[----:B------:R-:W-:Y:S01]  /*19070*/  ISETP.GE.AND P2, PT, R0, R2, PT ;  /* 0x000000020000720c */ /* 0x000fe20003f46270 */
[----:B------:R-:W-:Y:S02]  /*19080*/  IMAD.MOV.U32 R13, RZ, RZ, R4 ;  /* 0x000000ffff0d7224 */ /* 0x000fe400078e0004 */
[----:B------:R-:W-:-:S10]  /*19090*/  IMAD.MOV.U32 R6, RZ, RZ, R14 ;  /* 0x000000ffff067224 */ /* 0x000fd400078e000e */
[----:B------:R-:W-:Y:S05]  /*190a0*/  WARPSYNC.COLLECTIVE R15, `(.L_x_1367) ;  /* 0x000000000f087348 */ /* 0x000fea0003c00000 */
[----:B------:R0:W1:Y:S02]  /*190b0*/  SHFL.IDX P6, R14, R13, R12, R11 ;  /* 0x0000000c0d0e7389 */ /* 0x00006400000c000b */
[----:B01----:R-:W-:Y:S01]  /*190c0*/  ENDCOLLECTIVE ;  /* 0x000000000000791b */ /* 0x003fe20003800000 */
.L_x_1367:
[----:B------:R-:W-:Y:S02]  /*190d0*/  IMAD.MOV.U32 R13, RZ, RZ, R3 ;  /* 0x000000ffff0d7224 */ /* 0x000fe400078e0003 */
[----:B------:R-:W-:Y:S02]  /*190e0*/  IMAD.MOV.U32 R12, RZ, RZ, 0x1 ;  /* 0x00000001ff0c7424 */ /* 0x000fe400078e00ff */
[----:B------:R-:W-:-:S07]  /*190f0*/  IMAD.MOV.U32 R7, RZ, RZ, R14 ;  /* 0x000000ffff077224 */ /* 0x000fce00078e000e */
[----:B------:R-:W-:Y:S05]  /*19100*/  WARPSYNC.COLLECTIVE R15, `(.L_x_1368) ;  /* 0x000000000f087348 */ /* 0x000fea0003c00000 */
[----:B------:R0:W1:Y:S02]  /*19110*/  SHFL.IDX P6, R14, R13, R12, R11 ;  /* 0x0000000c0d0e7389 */ /* 0x00006400000c000b */
[----:B01----:R-:W-:Y:S01]  /*19120*/  ENDCOLLECTIVE ;  /* 0x000000000000791b */ /* 0x003fe20003800000 */
.L_x_1368:
        /* <DEDUP_REMOVED lines=10> */
.L_x_1369:
        /* <DEDUP_REMOVED lines=12> */
.L_x_1370:
        /* <DEDUP_REMOVED lines=17> */
.L_x_1371:
[----:B------:R-:W-:Y:S02]  /*193a0*/  IMAD.MOV.U32 R13, RZ, RZ, R3 ;  /* 0x000000ffff0d7224 */ /* 0x000fe400078e0003 */
[----:B------:R-:W-:Y:S02]  /*193b0*/  IMAD.MOV.U32 R12, RZ, RZ, 0x3 ;  /* 0x00000003ff0c7424 */ /* 0x000fe400078e00ff */
[----:B------:R-:W-:-:S07]  /*193c0*/  IMAD.MOV.U32 R5, RZ, RZ, R14 ;  /* 0x000000ffff057224 */ /* 0x000fce00078e000e */
[----:B------:R-:W-:Y:S05]  /*193d0*/  WARPSYNC.COLLECTIVE R15, `(.L_x_1372) ;  /* 0x000000000f087348 */ /* 0x000fea0003c00000 */
[----:B------:R0:W1:Y:S02]  /*193e0*/  SHFL.IDX P6, R14, R13, R12, R11 ;  /* 0x0000000c0d0e7389 */ /* 0x00006400000c000b */
[----:B01----:R-:W-:Y:S01]  /*193f0*/  ENDCOLLECTIVE ;  /* 0x000000000000791b */ /* 0x003fe20003800000 */
.L_x_1372:
        /* <DEDUP_REMOVED lines=16> */
.L_x_1373:
[----:B------:R-:W-:Y:S02]  /*19500*/  IMAD.MOV.U32 R13, RZ, RZ, R3 ;  /* 0x000000ffff0d7224 */ /* 0x000fe400078e0003 */
[----:B------:R-:W-:Y:S02]  /*19510*/  IMAD.MOV.U32 R12, RZ, RZ, 0x4 ;  /* 0x00000004ff0c7424 */ /* 0x000fe400078e00ff */
[----:B------:R-:W-:-:S07]  /*19520*/  IMAD.MOV.U32 R5, RZ, RZ, R14 ;  /* 0x000000ffff057224 */ /* 0x000fce00078e000e */
[----:B------:R-:W-:Y:S05]  /*19530*/  WARPSYNC.COLLECTIVE R15, `(.L_x_1374) ;  /* 0x000000000f087348 */ /* 0x000fea0003c00000 */
[----:B------:R0:W1:Y:S02]  /*19540*/  SHFL.IDX P6, R14, R13, R12, R11 ;  /* 0x0000000c0d0e7389 */ /* 0x00006400000c000b */
[----:B01----:R-:W-:Y:S01]  /*19550*/  ENDCOLLECTIVE ;  /* 0x000000000000791b */ /* 0x003fe20003800000 */
.L_x_1374:
        /* <DEDUP_REMOVED lines=16> */
.L_x_1375:
[----:B------:R-:W-:Y:S02]  /*19660*/  IMAD.MOV.U32 R13, RZ, RZ, R3 ;  /* 0x000000ffff0d7224 */ /* 0x000fe400078e0003 */
[----:B------:R-:W-:Y:S02]  /*19670*/  IMAD.MOV.U32 R12, RZ, RZ, 0x5 ;  /* 0x00000005ff0c7424 */ /* 0x000fe400078e00ff */
[----:B------:R-:W-:-:S07]  /*19680*/  IMAD.MOV.U32 R5, RZ, RZ, R14 ;  /* 0x000000ffff057224 */ /* 0x000fce00078e000e */
[----:B------:R-:W-:Y:S05]  /*19690*/  WARPSYNC.COLLECTIVE R15, `(.L_x_1376) ;  /* 0x000000000f087348 */ /* 0x000fea0003c00000 */
[----:B------:R0:W1:Y:S02]  /*196a0*/  SHFL.IDX P6, R14, R13, R12, R11 ;  /* 0x0000000c0d0e7389 */ /* 0x00006400000c000b */
[----:B01----:R-:W-:Y:S01]  /*196b0*/  ENDCOLLECTIVE ;  /* 0x000000000000791b */ /* 0x003fe20003800000 */
.L_x_1376:
        /* <DEDUP_REMOVED lines=16> */
.L_x_1377:
[----:B------:R-:W-:Y:S02]  /*197c0*/  IMAD.MOV.U32 R13, RZ, RZ, R3 ;  /* 0x000000ffff0d7224 */ /* 0x000fe400078e0003 */
[----:B------:R-:W-:Y:S02]  /*197d0*/  IMAD.MOV.U32 R12, RZ, RZ, 0x6 ;  /* 0x00000006ff0c7424 */ /* 0x000fe400078e00ff */
[----:B------:R-:W-:-:S07]  /*197e0*/  IMAD.MOV.U32 R5, RZ, RZ, R14 ;  /* 0x000000ffff057224 */ /* 0x000fce00078e000e */
[----:B------:R-:W-:Y:S05]  /*197f0*/  WARPSYNC.COLLECTIVE R15, `(.L_x_1378) ;  /* 0x000000000f087348 */ /* 0x000fea0003c00000 */
[----:B------:R0:W1:Y:S02]  /*19800*/  SHFL.IDX P6, R14, R13, R12, R11 ;  /* 0x0000000c0d0e7389 */ /* 0x00006400000c000b */
[----:B01----:R-:W-:Y:S01]  /*19810*/  ENDCOLLECTIVE ;  /* 0x000000000000791b */ /* 0x003fe20003800000 */
.L_x_1378:
        /* <DEDUP_REMOVED lines=14> */
.L_x_1379:
        /* <DEDUP_REMOVED lines=8> */
.L_x_1380:
        /* <DEDUP_REMOVED lines=14> */
.L_x_1381:
[----:B------:R-:W-:Y:S01]  /*19a60*/  IMAD.MOV.U32 R4, RZ, RZ, R14 ;  /* 0x000000ffff047224 */ /* 0x000fe200078e000e */
[----:B------:R-:W-:Y:S06]  /*19a70*/  BRA `(.L_x_1382) ;  /* 0xffffffbc00c47947 */ /* 0x000fec000383ffff */
.L_x_1300:
[----:B--2---:R2:W3:Y:S02]  /*19a80*/  SYNCS.PHASECHK.TRANS64.TRYWAIT P0, [R17+URZ+0x28420], R0 ;  /* 0x02842000110075a7 */ /* 0x0044e4000800017f */
[----:B---3--:R-:W-:Y:S05]  /*19a90*/  @!P0 NANOSLEEP.SYNCS 0x989680 ;  /* 0x009896800000895d */ /* 0x008fea0003900000 */
[----:B------:R-:W3:Y:S02]  /*19aa0*/  @!P0 SYNCS.PHASECHK.TRANS64 P0, [R17+URZ+0x28420], R0 ;  /* 0x02842000110085a7 */ /* 0x000ee4000800007f */
[----:B---3--:R-:W-:Y:S05]  /*19ab0*/  @!P0 BRA `(.L_x_1300) ;  /* 0xfffffffc00f08947 */ /* 0x008fea000383ffff */
[----:B------:R-:W-:Y:S05]  /*19ac0*/  BRA `(.L_x_1383) ;  /* 0xffffffc000307947 */ /* 0x000fea000383ffff */
.L_x_1306:
[----:B---3--:R3:W4:Y:S02]  /*19ad0*/  SYNCS.PHASECHK.TRANS64.TRYWAIT P0, [R6+URZ+0x28480], R5 ;  /* 0x02848005060075a7 */ /* 0x008724000800017f */
[----:B----4-:R-:W-:Y:S05]  /*19ae0*/  @!P0 NANOSLEEP.SYNCS 0x989680 ;  /* 0x009896800000895d */ /* 0x010fea0003900000 */
[----:B------:R-:W4:Y:S02]  /*19af0*/  @!P0 SYNCS.PHASECHK.TRANS64 P0, [R6+URZ+0x28480], R5 ;  /* 0x02848005060085a7 */ /* 0x000f24000800007f */
[----:B----4-:R-:W-:Y:S05]  /*19b00*/  @!P0 BRA `(.L_x_1306) ;  /* 0xfffffffc00f08947 */ /* 0x010fea000383ffff */
[----:B------:R-:W-:Y:S05]  /*19b10*/  BRA `(.L_x_1384) ;  /* 0xffffffc000ec7947 */ /* 0x000fea000383ffff */
.L_x_1312:
[----:B-1----:R1:W2:Y:S02]  /*19b20*/  SYNCS.PHASECHK.TRANS64.TRYWAIT P0, [R6+URZ+0x28440], R5 ;  /* 0x02844005060075a7 */ /* 0x0022a4000800017f */
[----:B--2---:R-:W-:Y:S05]  /*19b30*/  @!P0 NANOSLEEP.SYNCS 0x989680 ;  /* 0x009896800000895d */ /* 0x004fea0003900000 */
[----:B------:R-:W2:Y:S02]  /*19b40*/  @!P0 SYNCS.PHASECHK.TRANS64 P0, [R6+URZ+0x28440], R5 ;  /* 0x02844005060085a7 */ /* 0x000ea4000800007f */
[----:B--2---:R-:W-:Y:S05]  /*19b50*/  @!P0 BRA `(.L_x_1312) ;  /* 0xfffffffc00f08947 */ /* 0x004fea000383ffff */
[----:B------:R-:W-:Y:S05]  /*19b60*/  BRA `(.L_x_1385) ;  /* 0xffffffc400ac7947 */ /* 0x000fea000383ffff */
.L_x_1319:
[----:B---3--:R3:W4:Y:S02]  /*19b70*/  SYNCS.PHASECHK.TRANS64.TRYWAIT P0, [R19+URZ+0x28470], R4 ;  /* 0x02847004130075a7 */ /* 0x008724000800017f */
[----:B----4-:R-:W-:Y:S05]  /*19b80*/  @!P0 NANOSLEEP.SYNCS 0x989680 ;  /* 0x009896800000895d */ /* 0x010fea0003900000 */
[----:B------:R-:W4:Y:S02]  /*19b90*/  @!P0 SYNCS.PHASECHK.TRANS64 P0, [R19+URZ+0x28470], R4 ;  /* 0x02847004130085a7 */ /* 0x000f24000800007f */
[----:B----4-:R-:W-:Y:S05]  /*19ba0*/  @!P0 BRA `(.L_x_1319) ;  /* 0xfffffffc00f08947 */ /* 0x010fea000383ffff */
[----:B------:R-:W-:Y:S05]  /*19bb0*/  BRA `(.L_x_1386) ;  /* 0xffffffc800847947 */ /* 0x000fea000383ffff */
.L_x_1321:
[----:B----4-:R4:W0:Y:S02]  /*19bc0*/  SYNCS.PHASECHK.TRANS64.TRYWAIT P0, [R19+URZ+0x28460], R3 ;  /* 0x02846003130075a7 */ /* 0x010824000800017f */
[----:B0-----:R-:W-:Y:S05]  /*19bd0*/  @!P0 NANOSLEEP.SYNCS 0x989680 ;  /* 0x009896800000895d */ /* 0x001fea0003900000 */
[----:B------:R-:W0:Y:S02]  /*19be0*/  @!P0 SYNCS.PHASECHK.TRANS64 P0, [R19+URZ+0x28460], R3 ;  /* 0x02846003130085a7 */ /* 0x000e24000800007f */
[----:B0-----:R-:W-:Y:S05]  /*19bf0*/  @!P0 BRA `(.L_x_1321) ;  /* 0xfffffffc00f08947 */ /* 0x001fea000383ffff */
[----:B------:R-:W-:Y:S05]  /*19c00*/  BRA `(.L_x_1387) ;  /* 0xffffffc8008c7947 */ /* 0x000fea000383ffff */
.L_x_1328:
[----:B--2---:R2:W3:Y:S02]  /*19c10*/  SYNCS.PHASECHK.TRANS64.TRYWAIT P1, [R2+URZ+0x28470], R0 ;  /* 0x02847000020075a7 */ /* 0x0044e4000802017f */
[----:B---3--:R-:W-:Y:S05]  /*19c20*/  @!P1 NANOSLEEP.SYNCS 0x989680 ;  /* 0x009896800000995d */ /* 0x008fea0003900000 */
[----:B------:R-:W3:Y:S02]  /*19c30*/  @!P1 SYNCS.PHASECHK.TRANS64 P1, [R2+URZ+0x28470], R0 ;  /* 0x02847000020095a7 */ /* 0x000ee4000802007f */
[----:B---3--:R-:W-:Y:S05]  /*19c40*/  @!P1 BRA `(.L_x_1328) ;  /* 0xfffffffc00f09947 */ /* 0x008fea000383ffff */
[----:B------:R-:W-:Y:S05]  /*19c50*/  BRA `(.L_x_1388) ;  /* 0xffffffd000a07947 */ /* 0x000fea000383ffff */
.L_x_1330:
[----:B--2---:R2:W3:Y:S02]  /*19c60*/  SYNCS.PHASECHK.TRANS64.TRYWAIT P1, [R2+URZ+0x28460], R0 ;  /* 0x02846000020075a7 */ /* 0x0044e4000802017f */
[----:B---3--:R-:W-:Y:S05]  /*19c70*/  @!P1 NANOSLEEP.SYNCS 0x989680 ;  /* 0x009896800000995d */ /* 0x008fea0003900000 */
[----:B------:R-:W3:Y:S02]  /*19c80*/  @!P1 SYNCS.PHASECHK.TRANS64 P1, [R2+URZ+0x28460], R0 ;  /* 0x02846000020095a7 */ /* 0x000ee4000802007f */
[----:B---3--:R-:W-:Y:S05]  /*19c90*/  @!P1 BRA `(.L_x_1330) ;  /* 0xfffffffc00f09947 */ /* 0x008fea000383ffff */
[----:B------:R-:W-:Y:S05]  /*19ca0*/  BRA `(.L_x_1389) ;  /* 0xffffffd000a87947 */ /* 0x000fea000383ffff */
.L_x_1343:
[----:B0-----:R0:W1:Y:S02]  /*19cb0*/  SYNCS.PHASECHK.TRANS64.TRYWAIT P0, [R0+URZ+0x28420], R3 ;  /* 0x02842003000075a7 */ /* 0x001064000800017f */
[----:B-1----:R-:W-:Y:S05]  /*19cc0*/  @!P0 NANOSLEEP.SYNCS 0x989680 ;  /* 0x009896800000895d */ /* 0x002fea0003900000 */
[----:B------:R-:W1:Y:S02]  /*19cd0*/  @!P0 SYNCS.PHASECHK.TRANS64 P0, [R0+URZ+0x28420], R3 ;  /* 0x02842003000085a7 */ /* 0x000e64000800007f */
[----:B-1----:R-:W-:Y:S05]  /*19ce0*/  @!P0 BRA `(.L_x_1343) ;  /* 0xfffffffc00f08947 */ /* 0x002fea000383ffff */
[----:B------:R-:W-:Y:S05]  /*19cf0*/  BRA `(.L_x_1390) ;  /* 0xffffffe800887947 */ /* 0x000fea000383ffff */
.L_x_1344:
        /* <DEDUP_REMOVED lines=11> */
.L_x_1392:
[----:B------:R-:W-:Y:S05]  /*19db0*/  BSYNC B0 ;  /* 0x0000000000007941 */ /* 0x000fea0003800000 */
.L_x_1391:
[----:B------:R-:W-:Y:S05]  /*19dc0*/  BRA `(.L_x_1393) ;  /* 0xffffffe800707947 */ /* 0x000fea000383ffff */
.L_x_1347:
[----:B------:R-:W-:Y:S01]  /*19dd0*/  BSSY B1, `(.L_x_1394) ;  /* 0x0000006000017945 */ /* 0x000fe20003800000 */
[----:B------:R-:W-:-:S07]  /*19de0*/  IMAD.MOV.U32 R15, RZ, RZ, -0x1 ;  /* 0xffffffffff0f7424 */ /* 0x000fce00078e00ff */
[----:B01----:R-:W-:Y:S05]  /*19df0*/  WARPSYNC.COLLECTIVE R15, `(.L_x_1395) ;  /* 0x000000000f0c7348 */ /* 0x003fea0003c00000 */
[----:B------:R-:W-:Y:S02]  /*19e00*/  ELECT P6, UR62, PT ;  /* 0x00000000003e782f */ /* 0x000fe400038c0000 */
[----:B------:R-:W-:Y:S01]  /*19e10*/  MOV R14, UR62 ;  /* 0x0000003e000e7c02 */ /* 0x000fe20008000f00 */
[----:B01----:R-:W-:Y:S10]  /*19e20*/  ENDCOLLECTIVE ;  /* 0x000000000000791b */ /* 0x003ff40003800000 */
.L_x_1395:
[----:B------:R-:W-:Y:S05]  /*19e30*/  BSYNC B1 ;  /* 0x0000000000017941 */ /* 0x000fea0003800000 */
.L_x_1394:
[----:B------:R-:W-:Y:S05]  /*19e40*/  BRA `(.L_x_1396) ;  /* 0xffffffe800687947 */ /* 0x000fea000383ffff */
.L_x_1349:
[----:B0-----:R0:W1:Y:S02]  /*19e50*/  SYNCS.PHASECHK.TRANS64.TRYWAIT P1, [R6+URZ], R5 ;  /* 0x00000005060075a7 */ /* 0x001064000802017f */
[----:B-1----:R-:W-:Y:S05]  /*19e60*/  @!P1 NANOSLEEP.SYNCS 0x989680 ;  /* 0x009896800000995d */ /* 0x002fea0003900000 */
[----:B------:R-:W1:Y:S02]  /*19e70*/  @!P1 SYNCS.PHASECHK.TRANS64 P1, [R6+URZ], R5 ;  /* 0x00000005060095a7 */ /* 0x000e64000802007f */
[----:B-1----:R-:W-:Y:S05]  /*19e80*/  @!P1 BRA `(.L_x_1349) ;  /* 0xfffffffc00f09947 */ /* 0x002fea000383ffff */
[----:B------:R-:W-:Y:S05]  /*19e90*/  BRA `(.L_x_1397) ;  /* 0xffffffe800ac7947 */ /* 0x000fea000383ffff */
.L_x_1350:
[----:B-1----:R1:W2:Y:S02]  /*19ea0*/  SYNCS.PHASECHK.TRANS64.TRYWAIT P1, [R7+URZ], R2 ;  /* 0x00000002070075a7 */ /* 0x0022a4000802017f */
[----:B--2---:R-:W-:Y:S05]  /*19eb0*/  @!P1 NANOSLEEP.SYNCS 0x989680 ;  /* 0x009896800000995d */ /* 0x004fea0003900000 */
[----:B------:R-:W2:Y:S02]  /*19ec0*/  @!P1 SYNCS.PHASECHK.TRANS64 P1, [R7+URZ], R2 ;  /* 0x00000002070095a7 */ /* 0x000ea4000802007f */
[----:B--2---:R-:W-:Y:S05]  /*19ed0*/  @!P1 BRA `(.L_x_1350) ;  /* 0xfffffffc00f09947 */ /* 0x004fea000383ffff */
[----:B------:R-:W-:Y:S05]  /*19ee0*/  BRA `(.L_x_1398) ;  /* 0xffffffe800a07947 */ /* 0x000fea000383ffff */
.L_x_1352:
[----:B--2---:R2:W3:Y:S02]  /*19ef0*/  SYNCS.PHASECHK.TRANS64.TRYWAIT P1, [R4+URZ+0x28460], R5 ;  /* 0x02846005040075a7 */ /* 0x0044e4000802017f */
[----:B---3--:R-:W-:Y:S05]  /*19f00*/  @!P1 NANOSLEEP.SYNCS 0x989680 ;  /* 0x009896800000995d */ /* 0x008fea0003900000 */
[----:B------:R-:W3:Y:S02]  /*19f10*/  @!P1 SYNCS.PHASECHK.TRANS64 P1, [R4+URZ+0x28460], R5 ;  /* 0x02846005040095a7 */ /* 0x000ee4000802007f */
[----:B---3--:R-:W-:Y:S05]  /*19f20*/  @!P1 BRA `(.L_x_1352) ;  /* 0xfffffffc00f09947 */ /* 0x008fea000383ffff */
[----:B------:R-:W-:Y:S05]  /*19f30*/  BRA `(.L_x_1399) ;  /* 0xffffffe800a47947 */ /* 0x000fea000383ffff */
.L_x_1354:
[----:B---3--:R3:W4:Y:S02]  /*19f40*/  SYNCS.PHASECHK.TRANS64.TRYWAIT P1, [R3+URZ+0x28460], R2 ;  /* 0x02846002030075a7 */ /* 0x008724000802017f */
[----:B----4-:R-:W-:Y:S05]  /*19f50*/  @!P1 NANOSLEEP.SYNCS 0x989680 ;  /* 0x009896800000995d */ /* 0x010fea0003900000 */
[----:B------:R-:W4:Y:S02]  /*19f60*/  @!P1 SYNCS.PHASECHK.TRANS64 P1, [R3+URZ+0x28460], R2 ;  /* 0x02846002030095a7 */ /* 0x000f24000802007f */
[----:B----4-:R-:W-:Y:S05]  /*19f70*/  @!P1 BRA `(.L_x_1354) ;  /* 0xfffffffc00f09947 */ /* 0x010fea000383ffff */
[----:B------:R-:W-:Y:S05]  /*19f80*/  BRA `(.L_x_1400) ;  /* 0xffffffe800a47947 */ /* 0x000fea000383ffff */
.L_x_1356:
[----:B----4-:R4:W0:Y:S02]  /*19f90*/  SYNCS.PHASECHK.TRANS64.TRYWAIT P0, [R4+URZ+0x28480], R5 ;  /* 0x02848005040075a7 */ /* 0x010824000800017f */
[----:B0-----:R-:W-:Y:S05]  /*19fa0*/  @!P0 NANOSLEEP.SYNCS 0x989680 ;  /* 0x009896800000895d */ /* 0x001fea0003900000 */
[----:B------:R-:W0:Y:S02]  /*19fb0*/  @!P0 SYNCS.PHASECHK.TRANS64 P0, [R4+URZ+0x28480], R5 ;  /* 0x02848005040085a7 */ /* 0x000e24000800007f */
[----:B0-----:R-:W-:Y:S05]  /*19fc0*/  @!P0 BRA `(.L_x_1356) ;  /* 0xfffffffc00f08947 */ /* 0x001fea000383ffff */
[----:B------:R-:W-:Y:S05]  /*19fd0*/  BRA `(.L_x_1357) ;  /* 0xffffffe800a07947 */ /* 0x000fea000383ffff */
.L_x_1401:
        /* <DEDUP_REMOVED lines=10> */
.L_x_13261:


//--------------------- .text._ZN7cutlass13device_kernelIN5flash11enable_sm90INS1_16FlashAttnFwdSm90INS1_25CollectiveMainloopFwdSm90ILi2EN4cute5tupleIJNS5_1CILi1EEES8_S8_EEENS6_IJNS7_ILi128EEENS7_ILi64EEENS7_ILi256EEEEEELi256ENS_12float_e4m3_tEfNS_4arch4Sm90ELb0ELb1ELb0ELb1ELb0ELb1ELb0ELb1ELb1ELb1ELb1ELb0EEENS1_21CollectiveEpilogueFwdINS6_IJSA_SC_SB_EEES9_NS_10bfloat16_tESG_Li256ELb1ELb1ELb1ELb1EEENS1_36VarlenDynamicPersistentTileSchedulerILi128ELi64ELi256ELi128ELb1ELb1ELb1ELb1ELb0ELb1EEEEEEEEEvNT_6ParamsE --------------------------
	.section	.text._ZN7cutlass13device_kernelIN5flash11enable_sm90INS1_16FlashAttnFwdSm90INS1_25CollectiveMainloopFwdSm90ILi2EN4cute5tupleIJNS5_1CILi1EEES8_S8_EEENS6_IJNS7_ILi128EEENS7_ILi64EEENS7_ILi256EEEEEELi256ENS_12float_e4m3_tEfNS_4arch4Sm90ELb0ELb1ELb0ELb1ELb0ELb1ELb0ELb1ELb1ELb1ELb1ELb0EEENS1_21CollectiveEpilogueFwdINS6_IJSA_SC_SB_EEES9_NS_10bfloat16_tESG_Li256ELb1ELb1ELb1ELb1EEENS1_36VarlenDynamicPersistentTileSchedulerILi128ELi64ELi256ELi128ELb1ELb1ELb1ELb1ELb0ELb1EEEEEEEEEvNT_6ParamsE,"ax",@progbits
	.align	128
.text._ZN7cutlass13device_kernelIN5flash11enable_sm90INS1_16FlashAttnFwdSm90INS1_25CollectiveMainloopFwdSm90ILi2EN4cute5tupleIJNS5_1CILi1EEES8_S8_EEENS6_IJNS7_ILi128EEENS7_ILi64EEENS7_ILi256EEEEEELi256ENS_12float_e4m3_tEfNS_4arch4Sm90ELb0ELb1ELb0ELb1ELb0ELb1ELb0ELb1ELb1ELb1ELb1ELb0EEENS1_21CollectiveEpilogueFwdINS6_IJSA_SC_SB_EEES9_NS_10bfloat16_tESG_Li256ELb1ELb1ELb1ELb1EEENS1_36VarlenDynamicPersistentTileSchedulerILi128ELi64ELi256ELi128ELb1ELb1ELb1ELb1ELb0ELb1EEEEEEEEEvNT_6ParamsE:
        .type           _ZN7cutlass13device_kernelIN5flash11enable_sm90INS1_16FlashAttnFwdSm90INS1_25CollectiveMainloopFwdSm90ILi2EN4cute5tupleIJNS5_1CILi1EEES8_S8_EEENS6_IJNS7_ILi128EEENS7_ILi64EEENS7_ILi256EEEEEELi256ENS_12float_e4m3_tEfNS_4arch4Sm90ELb0ELb1ELb0ELb1ELb0ELb1ELb0ELb1ELb1ELb1ELb1ELb0EEENS1_21CollectiveEpilogueFwdINS6_IJSA_SC_SB_EEES9_NS_10bfloat16_tESG_Li256ELb1ELb1ELb1ELb1EEENS1_36VarlenDynamicPersistentTileSchedulerILi128ELi64ELi256ELi128ELb1ELb1ELb1ELb1ELb0ELb1EEEEEEEEEvNT_6ParamsE,@function
        .size           _ZN7cutlass13device_kernelIN5flash11enable_sm90INS1_16FlashAttnFwdSm90INS1_25CollectiveMainloopFwdSm90ILi2EN4cute5tupleIJNS5_1CILi1EEES8_S8_EEENS6_IJNS7_ILi128EEENS7_ILi64EEENS7_ILi256EEEEEELi256ENS_12float_e4m3_tEfNS_4arch4Sm90ELb0ELb1ELb0ELb1ELb0ELb1ELb0ELb1ELb1ELb1ELb1ELb0EEENS1_21CollectiveEpilogueFwdINS6_IJSA_SC_SB_EEES9_NS_10bfloat16_tESG_Li256ELb1ELb1ELb1ELb1EEENS1_36VarlenDynamicPersistentTileSchedulerILi128ELi64ELi256ELi128ELb1ELb1ELb1ELb1ELb0ELb1EEEEEEEEEvNT_6ParamsE,(.L_x_13262 - _ZN7cutlass13device_kernelIN5flash11enable_sm90INS1_16FlashAttnFwdSm90INS1_25CollectiveMainloopFwdSm90ILi2EN4cute5tupleIJNS5_1CILi1EEES8_S8_EEENS6_IJNS7_ILi128EEENS7_ILi64EEENS7_ILi256EEEEEELi256ENS_12float_e4m3_tEfNS_4arch4Sm90ELb0ELb1ELb0ELb1ELb0ELb1ELb0ELb1ELb1ELb1ELb1ELb0EEENS1_21CollectiveEpilogueFwdINS6_IJSA_SC_SB_EEES9_NS_10bfloat16_tESG_Li256ELb1ELb1ELb1ELb1EEENS1_36VarlenDynamicPersistentTileSchedulerILi128ELi64ELi256ELi128ELb1ELb1ELb1ELb1ELb0ELb1EEEEEEEEEvNT_6ParamsE)
        .other          _ZN7cutlass13device_kernelIN5flash11enable_sm90INS1_16FlashAttnFwdSm90INS1_25CollectiveMainloopFwdSm90ILi2EN4cute5tupleIJNS5_1CILi1EEES8_S8_EEENS6_IJNS7_ILi128EEENS7_ILi64EEENS7_ILi256EEEEEELi256ENS_12float_e4m3_tEfNS_4arch4Sm90ELb0ELb1ELb0ELb1ELb0ELb1ELb0ELb1ELb1ELb1ELb1ELb0EEENS1_21CollectiveEpilogueFwdINS6_IJSA_SC_SB_EEES9_NS_10bfloat16_tESG_Li256ELb1ELb1ELb1ELb1EEENS1_36VarlenDynamicPersistentTileSchedulerILi128ELi64ELi256ELi128ELb1ELb1ELb1ELb1ELb0ELb1EEEEEEEEEvNT_6ParamsE,@"STO_CUDA_ENTRY STV_DEFAULT"
_ZN7cutlass13device_kernelIN5flash11enable_sm90INS1_16FlashAttnFwdSm90INS1_25CollectiveMainloopFwdSm90ILi2EN4cute5tupleIJNS5_1CILi1EEES8_S8_EEENS6_IJNS7_ILi128EEENS7_ILi64EEENS7_ILi256EEEEEELi256ENS_12float_e4m3_tEfNS_4arch4Sm90ELb0ELb1ELb0ELb1ELb0ELb1ELb0ELb1ELb1ELb1ELb1ELb0EEENS1_21CollectiveEpilogueFwdINS6_IJSA_SC_SB_EEES9_NS_10bfloat16_tESG_Li256ELb1ELb1ELb1ELb1EEENS1_36VarlenDynamicPersistentTileSchedulerILi128ELi64ELi256ELi128ELb1ELb1ELb1ELb1ELb0ELb1EEEEEEEEEvNT_6ParamsE:
        /* <DEDUP_REMOVED lines=24> */
.L_x_1403:
[----:B------:R-:W-:Y:S05]  /*0180*/  BSYNC B0 ;  /* 0x0000000000007941 */ /* 0x000fea0003800000 */
.L_x_1402:
        /* <DEDUP_REMOVED lines=41> */
.L_x_1404:
        /* <DEDUP_REMOVED lines=22> */
.L_x_1405:
        /* <DEDUP_REMOVED lines=18> */
.L_x_1406:
        /* <DEDUP_REMOVED lines=22> */
.L_x_1407:
        /* <DEDUP_REMOVED lines=22> */
.L_x_1408:
        /* <DEDUP_REMOVED lines=8> */
.L_x_1411:
[----:B------:R-:W-:-:S08]  /*09e0*/  NOP ;  /* 0x0000000000007918 */ /* 0x000fd00000000000 */
[----:B------:R-:W0:Y:S02]  /*09f0*/  USETMAXREG.TRY_ALLOC.CTAPOOL UP0, 0xf0 ;  /* 0x000000f0000079c8 */ /* 0x000e240008000600 */
[----:B0-----:R-:W-:-:S13]  /*0a00*/  PLOP3.LUT P0, PT, PT, PT, UP0, 0x80, 0x0 ;  /* 0x000000000000781c */ /* 0x001fda0003f0f008 */
[----:B------:R-:W-:Y:S05]  /*0a10*/  @!P0 BRA `(.L_x_1411) ;  /* 0xfffffffc00f08947 */ /* 0x000fea000383ffff */
[----:B------:R-:W2:Y:S01]  /*0a20*/  LDL.LU R0, [R1] ;  /* 0x0000000001007983 */ /* 0x000ea20000300800 */
        /* <DEDUP_REMOVED lines=15> */
[----:B------:R1:W-:Y:S01]  /*0b20*/  STL [R1], R0 ;  /* 0x0000000001007387 */ /* 0x0003e20000100800 */
[----:B0-----:R-:W-:-:S13]  /*0b30*/  ISETP.GE.AND P0, PT, R207, UR4, PT ;  /* 0x00000004cf007c0c */ /* 0x001fda000bf06270 */
[----:B-1----:R-:W-:Y:S05]  /*0b40*/  @P0 BRA `(.L_x_1412) ;  /* 0x000002a800380947 */ /* 0x002fea0003800000 */
[----:B------:R-:W0:Y:S01]  /*0b50*/  S2R R0, SR_TID.X ;  /* 0x0000000000007919 */ /* 0x000e220000002100 */
[----:B------:R-:W-:Y:S02]  /*0b60*/  R2UR UR44, R16 ;  /* 0x00000000102c72ca */ /* 0x000fe400000e0000 */
[----:B------:R-:W-:Y:S01]  /*0b70*/  CS2R R192, SRZ ;  /* 0x0000000000c07805 */ /* 0x000fe2000001ff00 */
[----:B------:R-:W-:Y:S01]  /*0b80*/  IMAD.MOV.U32 R198, RZ, RZ, RZ ;  /* 0x000000ffffc67224 */ /* 0x000fe200078e00ff */
[----:B------:R-:W-:Y:S01]  /*0b90*/  ULOP3.LUT UR45, UR40, 0x1, URZ, 0xfc, !UPT ;  /* 0x00000001282d7892 */ /* 0x000fe2000f8efc3f */
[----:B------:R-:W-:Y:S01]  /*0ba0*/  IMAD.MOV.U32 R200, RZ, RZ, RZ ;  /* 0x000000ffffc87224 */ /* 0x000fe200078e00ff */
[----:B------:R-:W-:-:S07]  /*0bb0*/  UMOV UR43, URZ ;  /* 0x0000003f002b7c82 */ /* 0x000fce0008000000 */
[----:B------:R-:W-:Y:S01]  /*0bc0*/  UIADD3 UR44, UR44, 0x18000, URZ ;  /* 0x000180002c2c7890 */ /* 0x000fe2000fffe03f */
[----:B0-----:R-:W-:-:S05]  /*0bd0*/  VIADD R0, R0, 0xffffff80 ;  /* 0xffffff8000007836 */ /* 0x001fca0000000000 */
[----:B------:R-:W-:-:S04]  /*0be0*/  SHF.R.S32.HI R3, RZ, 0x1f, R0 ;  /* 0x0000001fff037819 */ /* 0x000fc80000011400 */
[CC--:B------:R-:W-:Y:S02]  /*0bf0*/  LEA.HI R2, R3.reuse, R0.reuse, RZ, 0x7 ;  /* 0x0000000003027211 */ /* 0x0c0fe400078f38ff */
[CC--:B------:R-:W-:Y:S02]  /*0c00*/  LEA.HI R5, R3.reuse, R0.reuse, RZ, 0x2 ;  /* 0x0000000003057211 */ /* 0x0c0fe400078f10ff */
[CC--:B------:R-:W-:Y:S02]  /*0c10*/  LEA.HI R6, R3.reuse, R0.reuse, RZ, 0x4 ;  /* 0x0000000003067211 */ /* 0x0c0fe400078f20ff */
[CC--:B------:R-:W-:Y:S02]  /*0c20*/  LEA.HI R17, R3.reuse, R0.reuse, RZ, 0x3 ;  /* 0x0000000003117211 */ /* 0x0c0fe400078f18ff */
[----:B------:R-:W-:Y:S02]  /*0c30*/  LOP3.LUT R11, R2, 0xffffff80, RZ, 0xc0, !PT ;  /* 0xffffff80020b7812 */ /* 0x000fe400078ec0ff */
[----:B------:R-:W-:-:S02]  /*0c40*/  LEA.HI R8, R3, R0, RZ, 0x5 ;  /* 0x0000000003087211 */ /* 0x000fc400078f28ff */
[----:B------:R-:W-:Y:S01]  /*0c50*/  LEA.HI R4, R3, R0, RZ, 0x6 ;  /* 0x0000000003047211 */ /* 0x000fe200078f30ff */
[----:B------:R-:W-:Y:S01]  /*0c60*/  IMAD.IADD R20, R0, 0x1, -R11 ;  /* 0x0000000100147824 */ /* 0x000fe200078e0a0b */
[----:B------:R-:W-:Y:S01]  /*0c70*/  LOP3.LUT R13, R5, 0xfffffffc, RZ, 0xc0, !PT ;  /* 0xfffffffc050d7812 */ /* 0x000fe200078ec0ff */
[----:B------:R-:W-:Y:S01]  /*0c80*/  IMAD.SHL.U32 R8, R8, 0x20, RZ ;  /* 0x0000002008087824 */ /* 0x000fe200078e00ff */
[----:B------:R-:W-:Y:S01]  /*0c90*/  LOP3.LUT R7, R6, 0x3fffff0, RZ, 0xc0, !PT ;  /* 0x03fffff006077812 */ /* 0x000fe200078ec0ff */
[----:B------:R-:W-:Y:S01]  /*0ca0*/  IMAD.SHL.U32 R4, R4, 0x10, RZ ;  /* 0x0000001004047824 */ /* 0x000fe200078e00ff */
[----:B------:R-:W-:Y:S01]  /*0cb0*/  LOP3.LUT R5, R17, 0xfffffff8, RZ, 0xc0, !PT ;  /* 0xfffffff811057812 */ /* 0x000fe200078ec0ff */
[C---:B------:R-:W-:Y:S01]  /*0cc0*/  IMAD.IADD R13, R0.reuse, 0x1, -R13 ;  /* 0x00000001000d7824 */ /* 0x040fe200078e0a0d */
[----:B------:R-:W-:Y:S01]  /*0cd0*/  SHF.R.S32.HI R3, RZ, 0x7, R2 ;  /* 0x00000007ff037819 */ /* 0x000fe20000011402 */
[C---:B------:R-:W-:Y:S01]  /*0ce0*/  IMAD.IADD R7, R0.reuse, 0x1, -R7 ;  /* 0x0000000100077824 */ /* 0x040fe200078e0a07 */
[----:B------:R-:W-:Y:S01]  /*0cf0*/  SHF.R.S32.HI R9, RZ, 0x4, R6 ;  /* 0x00000004ff097819 */ /* 0x000fe20000011406 */
[----:B------:R-:W-:Y:S01]  /*0d00*/  IMAD.IADD R5, R0, 0x1, -R5 ;  /* 0x0000000100057824 */ /* 0x000fe200078e0a05 */
[----:B------:R-:W-:Y:S01]  /*0d10*/  LEA.HI R2, R2, R3, RZ, 0x1 ;  /* 0x0000000302027211 */ /* 0x000fe200078f08ff */
[----:B------:R-:W-:Y:S01]  /*0d20*/  STL [R1+0x98], R20 ;  /* 0x0000981401007387 */ /* 0x000fe20000100800 */
[----:B------:R-:W-:Y:S01]  /*0d30*/  LEA.HI R6, R6, R9, RZ, 0x1 ;  /* 0x0000000906067211 */ /* 0x000fe200078f08ff */
[C---:B------:R-:W-:Y:S01]  /*0d40*/  IMAD.SHL.U32 R22, R5.reuse, 0x10, RZ ;  /* 0x0000001005167824 */ /* 0x040fe200078e00ff */
[----:B------:R-:W-:Y:S01]  /*0d50*/  SHF.R.S32.HI R0, RZ, 0x1f, R20 ;  /* 0x0000001fff007819 */ /* 0x000fe20000011414 */
[----:B------:R-:W-:Y:S01]  /*0d60*/  IMAD.SHL.U32 R18, R5, 0x8, RZ ;  /* 0x0000000805127824 */ /* 0x000fe200078e00ff */
[----:B------:R-:W-:-:S02]  /*0d70*/  LOP3.LUT R8, R8, 0xfffffc00, RZ, 0xc0, !PT ;  /* 0xfffffc0008087812 */ /* 0x000fc400078ec0ff */
[----:B------:R-:W-:Y:S01]  /*0d80*/  LOP3.LUT R2, R2, 0x3fffffe, RZ, 0xc0, !PT ;  /* 0x03fffffe02027812 */ /* 0x000fe200078ec0ff */
[----:B------:R-:W-:Y:S01]  /*0d90*/  VIADD R194, R18, 0x40 ;  /* 0x0000004012c27836 */ /* 0x000fe20000000000 */
[----:B------:R-:W-:Y:S01]  /*0da0*/  LOP3.LUT R6, R6, 0x1ffffffe, RZ, 0xc0, !PT ;  /* 0x1ffffffe06067812 */ /* 0x000fe200078ec0ff */
[----:B------:R-:W-:Y:S01]  /*0db0*/  IMAD R7, R7, 0x40, R8 ;  /* 0x0000004007077824 */ /* 0x000fe200078e0208 */
[-C--:B------:R-:W-:Y:S01]  /*0dc0*/  LEA.HI R10, R0, R20.reuse, RZ, 0x2 ;  /* 0x00000014000a7211 */ /* 0x080fe200078f10ff */
[----:B------:R-:W-:Y:S01]  /*0dd0*/  IMAD.IADD R2, R3, 0x1, -R2 ;  /* 0x0000000103027824 */ /* 0x000fe200078e0a02 */
[----:B------:R-:W-:Y:S01]  /*0de0*/  SHF.R.S32.HI R17, RZ, 0x3, R17 ;  /* 0x00000003ff117819 */ /* 0x000fe20000011411 */
[----:B------:R-:W-:Y:S01]  /*0df0*/  IMAD.IADD R6, R9, 0x1, -R6 ;  /* 0x0000000109067824 */ /* 0x000fe200078e0a06 */
[--C-:B------:R-:W-:Y:S01]  /*0e00*/  SHF.R.S32.HI R3, RZ, 0x2, R10.reuse ;  /* 0x00000002ff037819 */ /* 0x100fe2000001140a */
[----:B------:R-:W-:Y:S01]  /*0e10*/  VIADD R208, R18, 0x80 ;  /* 0x0000008012d07836 */ /* 0x000fe20000000000 */
[----:B------:R-:W-:Y:S01]  /*0e20*/  SHF.R.S32.HI R8, RZ, 0x1f, R10 ;  /* 0x0000001fff087819 */ /* 0x000fe2000001140a */
[----:B------:R-:W-:Y:S01]  /*0e30*/  IMAD R6, R6, 0x8, R7 ;  /* 0x0000000806067824 */ /* 0x000fe200078e0207 */
[----:B------:R-:W-:Y:S01]  /*0e40*/  LEA.HI R9, R13, R13, RZ, 0x1 ;  /* 0x0000000d0d097211 */ /* 0x000fe200078f08ff */
[C---:B------:R-:W-:Y:S01]  /*0e50*/  VIADD R7, R17.reuse, 0x40 ;  /* 0x0000004011077836 */ /* 0x040fe20000000000 */
[----:B------:R-:W-:Y:S01]  /*0e60*/  LEA.HI R8, R8, R3, RZ, 0x3 ;  /* 0x0000000308087211 */ /* 0x000fe200078f18ff */
[----:B------:R-:W-:Y:S01]  /*0e70*/  VIADD R219, R17, 0x20 ;  /* 0x0000002011db7836 */ /* 0x000fe20000000000 */
[----:B------:R-:W-:Y:S01]  /*0e80*/  LEA.HI R0, R0, R20, RZ, 0x5 ;  /* 0x0000001400007211 */ /* 0x000fe200078f28ff */
[----:B------:R0:W-:Y:S01]  /*0e90*/  STL [R1+0xac], R6 ;  /* 0x0000ac0601007387 */ /* 0x0001e20000100800 */
[----:B------:R-:W-:Y:S01]  /*0ea0*/  LOP3.LUT R8, R8, 0xfffffff8, RZ, 0xc0, !PT ;  /* 0xfffffff808087812 */ /* 0x000fe200078ec0ff */
[----:B------:R-:W-:Y:S01]  /*0eb0*/  IMAD.SHL.U32 R203, R219, 0x80, RZ ;  /* 0x00000080dbcb7824 */ /* 0x000fe200078e00ff */
[----:B------:R-:W-:Y:S01]  /*0ec0*/  SHF.R.S32.HI R0, RZ, 0x5, R0 ;  /* 0x00000005ff007819 */ /* 0x000fe20000011400 */
[----:B------:R-:W-:Y:S01]  /*0ed0*/  IMAD.SHL.U32 R209, R17, 0x80, RZ ;  /* 0x0000008011d17824 */ /* 0x000fe200078e00ff */
[----:B------:R-:W-:Y:S01]  /*0ee0*/  SHF.R.S32.HI R12, RZ, 0x1f, R7 ;  /* 0x0000001fff0c7819 */ /* 0x000fe20000011407 */
[----:B------:R-:W-:Y:S01]  /*0ef0*/  IMAD.IADD R3, R3, 0x1, -R8 ;  /* 0x0000000103037824 */ /* 0x000fe200078e0a08 */
[----:B------:R-:W-:Y:S01]  /*0f00*/  LOP3.LUT R10, R10, 0x7ffffffc, RZ, 0xc0, !PT ;  /* 0x7ffffffc0a0a7812 */ /* 0x000fe200078ec0ff */
[----:B------:R-:W-:Y:S01]  /*0f10*/  VIADD R210, R18, 0xc0 ;  /* 0x000000c012d27836 */ /* 0x000fe20000000000 */
[----:B------:R-:W-:Y:S01]  /*0f20*/  LEA.HI R12, R12, R7, RZ, 0x3 ;  /* 0x000000070c0c7211 */ /* 0x000fe200078f18ff */
[----:B------:R-:W-:Y:S01]  /*0f30*/  IMAD R3, R0, 0x10, R3 ;  /* 0x0000001000037824 */ /* 0x000fe200078e0203 */
[----:B0-----:R-:W-:Y:S01]  /*0f40*/  LOP3.LUT R6, R9, 0x1ffffffe, RZ, 0xc0, !PT ;  /* 0x1ffffffe09067812 */ /* 0x001fe200078ec0ff */
[----:B------:R-:W-:Y:S01]  /*0f50*/  VIADD R9, R17, 0x60 ;  /* 0x0000006011097836 */ /* 0x000fe20000000000 */
[----:B------:R-:W-:Y:S01]  /*0f60*/  SHF.R.S32.HI R0, RZ, 0x1f, R219 ;  /* 0x0000001fff007819 */ /* 0x000fe200000114db */
[----:B------:R-:W-:Y:S01]  /*0f70*/  IMAD.SHL.U32 R7, R7, 0x80, RZ ;  /* 0x0000008007077824 */ /* 0x000fe200078e00ff */
[----:B------:R-:W-:Y:S01]  /*0f80*/  LOP3.LUT R203, R203, 0x380, RZ, 0xc0, !PT ;  /* 0x00000380cbcb7812 */ /* 0x000fe200078ec0ff */
[----:B------:R-:W-:Y:S01]  /*0f90*/  IMAD R15, R2, 0x40, R3 ;  /* 0x00000040020f7824 */ /* 0x000fe200078e0203 */
[----:B------:R-:W-:Y:S01]  /*0fa0*/  SHF.R.S32.HI R14, RZ, 0x1f, R9 ;  /* 0x0000001fff0e7819 */ /* 0x000fe20000011409 */
[----:B------:R-:W-:Y:S01]  /*0fb0*/  IMAD.SHL.U32 R12, R12, 0x80, RZ ;  /* 0x000000800c0c7824 */ /* 0x000fe200078e00ff */
[----:B------:R-:W-:Y:S01]  /*0fc0*/  LEA.HI R2, R0, R219, RZ, 0x3 ;  /* 0x000000db00027211 */ /* 0x000fe200078f18ff */
[----:B------:R-:W-:Y:S01]  /*0fd0*/  IMAD.IADD R6, R13, 0x1, -R6 ;  /* 0x000000010d067824 */ /* 0x000fe200078e0a06 */
[----:B------:R-:W-:Y:S01]  /*0fe0*/  LEA.HI R14, R14, R9, RZ, 0x3 ;  /* 0x000000090e0e7211 */ /* 0x000fe200078f18ff */
[----:B------:R-:W-:Y:S01]  /*0ff0*/  IMAD.SHL.U32 R9, R9, 0x80, RZ ;  /* 0x0000008009097824 */ /* 0x000fe200078e00ff */
[----:B------:R-:W-:Y:S01]  /*1000*/  LOP3.LUT R7, R7, 0x380, RZ, 0xc0, !PT ;  /* 0x0000038007077812 */ /* 0x000fe200078ec0ff */
[----:B------:R-:W-:Y:S01]  /*1010*/  IMAD.SHL.U32 R2, R2, 0x80, RZ ;  /* 0x0000008002027824 */ /* 0x000fe200078e00ff */
[----:B------:R-:W-:Y:S01]  /*1020*/  LOP3.LUT R209, R209, 0x380, RZ, 0xc0, !PT ;  /* 0x00000380d1d17812 */ /* 0x000fe200078ec0ff */
[----:B------:R-:W-:Y:S01]  /*1030*/  IMAD.SHL.U32 R14, R14, 0x80, RZ ;  /* 0x000000800e0e7824 */ /* 0x000fe200078e00ff */
[----:B------:R-:W-:Y:S01]  /*1040*/  LOP3.LUT R11, R9, 0x380, RZ, 0xc0, !PT ;  /* 0x00000380090b7812 */ /* 0x000fe200078ec0ff */
[----:B------:R-:W-:Y:S01]  /*1050*/  IMAD.IADD R10, R20, 0x1, -R10 ;  /* 0x00000001140a7824 */ /* 0x000fe200078e0a0a */
[--C-:B------:R-:W-:Y:S01]  /*1060*/  LOP3.LUT R8, R7, 0x70, R22.reuse, 0xf8, !PT ;  /* 0x0000007007087812 */ /* 0x100fe200078ef816 */
[----:B------:R-:W-:Y:S01]  /*1070*/  STL [R1+0xa8], R15 ;  /* 0x0000a80f01007387 */ /* 0x000fe20000100800 */
[----:B------:R-:W-:Y:S01]  /*1080*/  SHF.R.U32.HI R9, RZ, 0x3, R7 ;  /* 0x00000003ff097819 */ /* 0x000fe20000011607 */
[----:B------:R-:W-:Y:S01]  /*1090*/  IMAD.SHL.U32 R196, R10, 0x2, RZ ;  /* 0x000000020ac47824 */ /* 0x000fe200078e00ff */
[--C-:B------:R-:W-:Y:S01]  /*10a0*/  LOP3.LUT R13, R11, 0x70, R22.reuse, 0xf8, !PT ;  /* 0x000000700b0d7812 */ /* 0x100fe200078ef816 */
[----:B------:R-:W-:Y:S01]  /*10b0*/  IMAD R202, R6, 0x8, R15 ;  /* 0x0000000806ca7824 */ /* 0x000fe200078e020f */
[----:B------:R-:W-:Y:S01]  /*10c0*/  LOP3.LUT R7, R12, 0xfffffc00, RZ, 0xc0, !PT ;  /* 0xfffffc000c077812 */ /* 0x000fe200078ec0ff */
[C---:B------:R-:W-:Y:S01]  /*10d0*/  VIADD R25, R196.reuse, 0x8 ;  /* 0x00000008c4197836 */ /* 0x040fe20000000000 */
[----:B------:R-:W-:Y:S01]  /*10e0*/  SHF.R.U32.HI R11, RZ, 0x3, R11 ;  /* 0x00000003ff0b7819 */ /* 0x000fe2000001160b */
[----:B------:R-:W-:Y:S01]  /*10f0*/  VIADD R24, R196, 0x10 ;  /* 0x00000010c4187836 */ /* 0x000fe20000000000 */
[----:B------:R-:W-:Y:S01]  /*1100*/  LOP3.LUT R14, R14, 0xfffffc00, RZ, 0xc0, !PT ;  /* 0xfffffc000e0e7812 */ /* 0x000fe200078ec0ff */
[----:B------:R-:W-:Y:S01]  /*1110*/  VIADD R20, R196, 0x20 ;  /* 0x00000020c4147836 */ /* 0x000fe20000000000 */
[----:B------:R-:W-:Y:S01]  /*1120*/  LOP3.LUT R213, R4, 0xfffffc00, RZ, 0xc0, !PT ;  /* 0xfffffc0004d57812 */ /* 0x000fe200078ec0ff */
[C---:B------:R-:W-:Y:S01]  /*1130*/  VIADD R12, R196.reuse, 0x38 ;  /* 0x00000038c40c7836 */ /* 0x040fe20000000000 */
[----:B------:R-:W-:Y:S01]  /*1140*/  SHF.R.U32.HI R4, RZ, 0x3, R203 ;  /* 0x00000003ff047819 */ /* 0x000fe200000116cb */
[C---:B------:R-:W-:Y:S01]  /*1150*/  VIADD R10, R196.reuse, 0x48 ;  /* 0x00000048c40a7836 */ /* 0x040fe20000000000 */
[--C-:B------:R-:W-:Y:S01]  /*1160*/  LOP3.LUT R3, R203, 0x70, R22.reuse, 0xf8, !PT ;  /* 0x00000070cb037812 */ /* 0x100fe200078ef816 */
[----:B------:R-:W-:Y:S01]  /*1170*/  VIADD R5, R196, 0x68 ;  /* 0x00000068c4057836 */ /* 0x000fe20000000000 */
[----:B------:R-:W-:Y:S01]  /*1180*/  LOP3.LUT R212, R2, 0xfffffc00, RZ, 0xc0, !PT ;  /* 0xfffffc0002d47812 */ /* 0x000fe200078ec0ff */
[C---:B------:R-:W-:Y:S01]  /*1190*/  VIADD R237, R196.reuse, 0x90 ;  /* 0x00000090c4ed7836 */ /* 0x040fe20000000000 */
[----:B------:R-:W-:Y:S01]  /*11a0*/  LOP3.LUT R7, R7, R8, R9, 0xf6, !PT ;  /* 0x0000000807077212 */ /* 0x000fe200078ef609 */
[C---:B------:R-:W-:Y:S01]  /*11b0*/  VIADD R9, R196.reuse, 0x50 ;  /* 0x00000050c4097836 */ /* 0x040fe20000000000 */
[----:B------:R-:W-:Y:S01]  /*11c0*/  LOP3.LUT R0, R209, 0x70, R22, 0xf8, !PT ;  /* 0x00000070d1007812 */ /* 0x000fe200078ef816 */
[C---:B------:R-:W-:Y:S01]  /*11d0*/  VIADD R8, R196.reuse, 0x58 ;  /* 0x00000058c4087836 */ /* 0x040fe20000000000 */
[----:B------:R-:W-:Y:S01]  /*11e0*/  SHF.R.U32.HI R21, RZ, 0x3, R209 ;  /* 0x00000003ff157819 */ /* 0x000fe200000116d1 */
[----:B------:R-:W-:Y:S01]  /*11f0*/  VIADD R236, R196, 0x98 ;  /* 0x00000098c4ec7836 */ /* 0x000fe20000000000 */
[----:B------:R-:W-:Y:S01]  /*1200*/  LOP3.LUT R11, R14, R13, R11, 0xf6, !PT ;  /* 0x0000000d0e0b7212 */ /* 0x000fe200078ef60b */
[----:B------:R-:W-:Y:S01]  /*1210*/  VIADD R14, R196, 0x28 ;  /* 0x00000028c40e7836 */ /* 0x000fe20000000000 */
[----:B------:R-:W-:Y:S01]  /*1220*/  LOP3.LUT R3, R212, R3, R4, 0xf6, !PT ;  /* 0x00000003d4037212 */ /* 0x000fe200078ef604 */
[----:B------:R-:W-:Y:S01]  /*1230*/  VIADD R13, R196, 0x30 ;  /* 0x00000030c40d7836 */ /* 0x000fe20000000000 */
[----:B------:R-:W-:Y:S01]  /*1240*/  LOP3.LUT R215, R213, R0, R21, 0xf6, !PT ;  /* 0x00000000d5d77212 */ /* 0x000fe200078ef615 */
[C---:B------:R-:W-:Y:S01]  /*1250*/  IMAD.IADD R0, R16.reuse, 0x1, R7 ;  /* 0x0000000110007824 */ /* 0x040fe200078e0207 */
[----:B------:R-:W-:Y:S01]  /*1260*/  SHF.R.S32.HI R27, RZ, 0x1f, R25 ;  /* 0x0000001fff1b7819 */ /* 0x000fe20000011419 */
[----:B------:R-:W-:Y:S01]  /*1270*/  IMAD.IADD R4, R16, 0x1, R11 ;  /* 0x0000000110047824 */ /* 0x000fe200078e020b */
[----:B------:R-:W-:Y:S01]  /*1280*/  SHF.R.S32.HI R26, RZ, 0x1f, R24 ;  /* 0x0000001fff1a7819 */ /* 0x000fe20000011418 */
[----:B------:R-:W-:Y:S01]  /*1290*/  VIADD R21, R196, 0x18 ;  /* 0x00000018c4157836 */ /* 0x000fe20000000000 */
[----:B------:R0:W-:Y:S01]  /*12a0*/  STL [R1+0xa0], R0 ;  /* 0x0000a00001007387 */ /* 0x0001e20000100800 */
[----:B------:R-:W-:Y:S01]  /*12b0*/  IMAD.IADD R2, R16, 0x1, R3 ;  /* 0x0000000110027824 */ /* 0x000fe200078e0203 */
[----:B------:R-:W-:Y:S01]  /*12c0*/  SHF.R.S32.HI R24, RZ, 0x1f, R20 ;  /* 0x0000001fff187819 */ /* 0x000fe20000011414 */
[C---:B------:R-:W-:Y:S01]  /*12d0*/  VIADD R11, R196.reuse, 0x40 ;  /* 0x00000040c40b7836 */ /* 0x040fe20000000000 */
[----:B------:R1:W-:Y:S01]  /*12e0*/  STL [R1+0x9c], R4 ;  /* 0x00009c0401007387 */ /* 0x0003e20000100800 */
[C---:B------:R-:W-:Y:S01]  /*12f0*/  VIADD R7, R196.reuse, 0x60 ;  /* 0x00000060c4077836 */ /* 0x040fe20000000000 */
[----:B------:R-:W-:Y:S01]  /*1300*/  SHF.R.S32.HI R25, RZ, 0x1f, R21 ;  /* 0x0000001fff197819 */ /* 0x000fe20000011415 */
[C---:B------:R-:W-:Y:S01]  /*1310*/  VIADD R3, R196.reuse, 0x78 ;  /* 0x00000078c4037836 */ /* 0x040fe20000000000 */
[----:B------:R2:W-:Y:S01]  /*1320*/  STL [R1+0xa4], R2 ;  /* 0x0000a40201007387 */ /* 0x0005e20000100800 */
[----:B------:R-:W-:Y:S01]  /*1330*/  SHF.R.S32.HI R21, RZ, 0x1f, R14 ;  /* 0x0000001fff157819 */ /* 0x000fe2000001140e */
[C---:B------:R-:W-:Y:S01]  /*1340*/  VIADD R235, R196.reuse, 0xa0 ;  /* 0x000000a0c4eb7836 */ /* 0x040fe20000000000 */
[----:B0-----:R-:W-:Y:S01]  /*1350*/  SHF.R.S32.HI R0, RZ, 0x1f, R196 ;  /* 0x0000001fff007819 */ /* 0x001fe200000114c4 */
[C---:B------:R-:W-:Y:S01]  /*1360*/  VIADD R0, R196.reuse, 0x88 ;  /* 0x00000088c4007836 */ /* 0x040fe20000000000 */
[----:B------:R-:W-:Y:S01]  /*1370*/  SHF.R.S32.HI R20, RZ, 0x1f, R13 ;  /* 0x0000001fff147819 */ /* 0x000fe2000001140d */
[C---:B-1----:R-:W-:Y:S01]  /*1380*/  VIADD R4, R196.reuse, 0x70 ;  /* 0x00000070c4047836 */ /* 0x042fe20000000000 */
[----:B------:R-:W-:Y:S01]  /*1390*/  SHF.R.S32.HI R14, RZ, 0x1f, R12 ;  /* 0x0000001fff0e7819 */ /* 0x000fe2000001140c */
[C---:B------:R-:W-:Y:S01]  /*13a0*/  VIADD R234, R196.reuse, 0xa8 ;  /* 0x000000a8c4ea7836 */ /* 0x040fe20000000000 */
[----:B------:R-:W-:Y:S01]  /*13b0*/  SHF.R.S32.HI R13, RZ, 0x1f, R11 ;  /* 0x0000001fff0d7819 */ /* 0x000fe2000001140b */
[C---:B--2---:R-:W-:Y:S01]  /*13c0*/  VIADD R2, R196.reuse, 0x80 ;  /* 0x00000080c4027836 */ /* 0x044fe20000000000 */
        /* <DEDUP_REMOVED lines=21> */
[----:B------:R-:W-:Y:S01]  /*1520*/  IMAD.IADD R214, R16, 0x1, R215 ;  /* 0x0000000110d67824 */ /* 0x000fe200078e02d7 */
[----:B------:R-:W-:-:S02]  /*1530*/  SHF.R.S32.HI R3, RZ, 0x1f, R235 ;  /* 0x0000001fff037819 */ /* 0x000fc400000114eb */
[----:B------:R-:W-:Y:S02]  /*1540*/  SHF.R.S32.HI R2, RZ, 0x1f, R234 ;  /* 0x0000001fff027819 */ /* 0x000fe400000114ea */
[----:B------:R-:W-:Y:S02]  /*1550*/  SHF.R.S32.HI R0, RZ, 0x1f, R233 ;  /* 0x0000001fff007819 */ /* 0x000fe400000114e9 */
[----:B------:R-:W-:Y:S02]  /*1560*/  SHF.R.S32.HI R3, RZ, 0x1f, R232 ;  /* 0x0000001fff037819 */ /* 0x000fe400000114e8 */
[----:B------:R-:W-:Y:S02]  /*1570*/  SHF.R.S32.HI R2, RZ, 0x1f, R231 ;  /* 0x0000001fff027819 */ /* 0x000fe400000114e7 */
[----:B------:R-:W-:Y:S02]  /*1580*/  SHF.R.S32.HI R0, RZ, 0x1f, R230 ;  /* 0x0000001fff007819 */ /* 0x000fe400000114e6 */
        /* <DEDUP_REMOVED lines=10> */
[----:B------:R-:W-:-:S07]  /*1630*/  SHF.R.S32.HI R0, RZ, 0x1f, R224 ;  /* 0x0000001fff007819 */ /* 0x000fce00000114e0 */
.L_x_1654:
[----:B------:R-:W-:Y:S05]  /*1640*/  YIELD ;  /* 0x0000000000007946 */ /* 0x000fea0003800000 */
[----:B------:R-:W-:Y:S01]  /*1650*/  ULDC.64 UR4, c[0x0][0xa28] ;  /* 0x00028a0000047ab9 */ /* 0x000fe20000000a00 */
[----:B01----:R-:W0:Y:S01]  /*1660*/  LDC.64 R4, c[0x0][0xa08] ;  /* 0x00028200ff047b82 */ /* 0x003e220000000a00 */
[----:B------:R-:W-:Y:S01]  /*1670*/  ISETP.NE.U32.AND P1, PT, RZ, UR4, PT ;  /* 0x00000004ff007c0c */ /* 0x000fe2000bf25070 */
[----:B------:R-:W-:Y:S02]  /*1680*/  IMAD.MOV.U32 R24, RZ, RZ, RZ ;  /* 0x000000ffff187224 */ /* 0x000fe400078e00ff */
[----:B------:R-:W-:Y:S01]  /*1690*/  IMAD.MOV.U32 R10, RZ, RZ, RZ ;  /* 0x000000ffff0a7224 */ /* 0x000fe200078e00ff */
[----:B------:R-:W-:Y:S01]  /*16a0*/  ISETP.NE.AND.EX P1, PT, RZ, UR5, PT, P1 ;  /* 0x00000005ff007c0c */ /* 0x000fe2000bf25310 */
[----:B------:R-:W-:-:S02]  /*16b0*/  ULDC.64 UR4, c[0x0][0xa18] ;  /* 0x0002860000047ab9 */ /* 0x000fc40000000a00 */
[----:B------:R-:W-:-:S04]  /*16c0*/  ISETP.NE.U32.AND P2, PT, RZ, UR4, PT ;  /* 0x00000004ff007c0c */ /* 0x000fc8000bf45070 */
[----:B------:R-:W-:Y:S01]  /*16d0*/  ISETP.NE.AND.EX P2, PT, RZ, UR5, PT, P2 ;  /* 0x00000005ff007c0c */ /* 0x000fe2000bf45320 */
[----:B------:R-:W-:Y:S02]  /*16e0*/  ULDC.64 UR4, c[0x0][0xa08] ;  /* 0x0002820000047ab9 */ /* 0x000fe40000000a00 */
[----:B------:R-:W-:-:S03]  /*16f0*/  ISETP.NE.U32.AND P0, PT, RZ, UR4, PT ;  /* 0x00000004ff007c0c */ /* 0x000fc6000bf05070 */
[----:B------:R-:W1:Y:S01]  /*1700*/  @P1 LDC.64 R2, c[0x0][0xa28] ;  /* 0x00028a00ff021b82 */ /* 0x000e620000000a00 */
[----:B------:R-:W-:Y:S01]  /*1710*/  ISETP.NE.AND.EX P0, PT, RZ, UR5, PT, P0 ;  /* 0x00000005ff007c0c */ /* 0x000fe2000bf05300 */
[----:B0-----:R-:W-:-:S06]  /*1720*/  IMAD.WIDE R4, R207, 0x4, R4 ;  /* 0x00000004cf047825 */ /* 0x001fcc00078e0204 */
[----:B------:R-:W0:Y:S01]  /*1730*/  @P2 LDC.64 R6, c[0x0][0xa18] ;  /* 0x00028600ff062b82 */ /* 0x000e220000000a00 */
[----:B------:R-:W-:Y:S02]  /*1740*/  ULDC UR4, c[0x0][0x288] ;  /* 0x0000a20000047ab9 */ /* 0x000fe40000000800 */
[----:B------:R-:W-:Y:S01]  /*1750*/  IMAD.U32 R195, RZ, RZ, UR4 ;  /* 0x00000004ffc37e24 */ /* 0x000fe2000f8e00ff */
[----:B------:R-:W-:Y:S02]  /*1760*/  ULDC.64 UR4, c[0x0][0x418] ;  /* 0x0001060000047ab9 */ /* 0x000fe40000000a00 */
[----:B------:R-:W5:Y:S01]  /*1770*/  @P0 LDG.E R24, desc[UR46][R4.64] ;  /* 0x0000002e04180981 */ /* 0x000f62000c1e1900 */
[----:B-1----:R-:W-:-:S04]  /*1780*/  @P1 IMAD.WIDE R2, R207, 0x4, R2 ;  /* 0x00000004cf021825 */ /* 0x002fc800078e0202 */
[----:B0-----:R-:W-:Y:S01]  /*1790*/  @P2 IMAD.WIDE R6, R207, 0x4, R6 ;  /* 0x00000004cf062825 */ /* 0x001fe200078e0206 */
[----:B------:R-:W-:Y:S01]  /*17a0*/  UISETP.NE.U32.AND UP0, UPT, UR4, URZ, UPT ;  /* 0x0000003f0400728c */ /* 0x000fe2000bf05070 */
[----:B------:R0:W5:Y:S02]  /*17b0*/  @P1 LDG.E R10, desc[UR46][R2.64] ;  /* 0x0000002e020a1981 */ /* 0x000164000c1e1900 */
[----:B------:R-:W-:Y:S02]  /*17c0*/  ULDC UR4, c[0x0][0x424] ;  /* 0x0001090000047ab9 */ /* 0x000fe40000000800 */
[----:B------:R1:W5:Y:S01]  /*17d0*/  @P2 LDG.E R195, desc[UR46][R6.64] ;  /* 0x0000002e06c32981 */ /* 0x000362000c1e1900 */
[----:B------:R-:W-:-:S03]  /*17e0*/  UISETP.NE.AND.EX UP0, UPT, UR5, URZ, UPT, UP0 ;  /* 0x0000003f0500728c */ /* 0x000fc6000bf05300 */
[----:B------:R-:W-:Y:S01]  /*17f0*/  ULDC UR5, c[0x0][0x2f0] ;  /* 0x0000bc0000057ab9 */ /* 0x000fe20000000800 */
[----:B------:R-:W-:-:S04]  /*1800*/  USEL UR4, UR4, 0x1, UP0 ;  /* 0x0000000104047887 */ /* 0x000fc80008000000 */
[----:B------:R-:W-:-:S03]  /*1810*/  UIMAD UR4, UR4, UR5, URZ ;  /* 0x00000005040472a4 */ /* 0x000fc6000f8e023f */
[----:B------:R-:W-:Y:S02]  /*1820*/  ULDC UR5, c[0x0][0x348] ;  /* 0x0000d20000057ab9 */ /* 0x000fe40000000800 */
[----:B0-----:R-:W-:Y:S02]  /*1830*/  IMAD.U32 R2, RZ, RZ, UR5 ;  /* 0x00000005ff027e24 */ /* 0x001fe4000f8e00ff */
[----:B------:R-:W-:Y:S01]  /*1840*/  IMAD.U32 R25, RZ, RZ, UR4 ;  /* 0x00000004ff197e24 */ /* 0x000fe2000f8e00ff */
[----:B-12-4-:R-:W-:Y:S06]  /*1850*/  @P2 BRA `(.L_x_1413) ;  /* 0x0000000000242947 */ /* 0x016fec0003800000 */
        /* <DEDUP_REMOVED lines=9> */
.L_x_1413:
[----:B------:R-:W-:Y:S01]  /*18f0*/  ULDC.64 UR4, c[0x0][0xa20] ;  /* 0x0002880000047ab9 */ /* 0x000fe20000000a00 */
[C---:B------:R-:W-:Y:S01]  /*1900*/  LOP3.LUT R3, R206.reuse, 0xff000000, RZ, 0xc0, !PT ;  /* 0xff000000ce037812 */ /* 0x040fe200078ec0ff */
[----:B------:R-:W-:Y:S01]  /*1910*/  IMAD.MOV.U32 R218, RZ, RZ, R207 ;  /* 0x000000ffffda7224 */ /* 0x000fe200078e00cf */
[----:B------:R-:W-:Y:S02]  /*1920*/  ISETP.NE.U32.AND P1, PT, RZ, UR4, PT ;  /* 0x00000004ff007c0c */ /* 0x000fe4000bf25070 */
[C---:B------:R-:W-:Y:S02]  /*1930*/  LOP3.LUT R0, R206.reuse, 0xff0000, RZ, 0xc0, !PT ;  /* 0x00ff0000ce007812 */ /* 0x040fe400078ec0ff */
[----:B------:R-:W-:Y:S02]  /*1940*/  ISETP.NE.AND.EX P1, PT, RZ, UR5, PT, P1 ;  /* 0x00000005ff007c0c */ /* 0x000fe4000bf25310 */
[----:B------:R-:W-:Y:S02]  /*1950*/  SHF.R.U32.HI R3, RZ, 0x8, R3 ;  /* 0x00000008ff037819 */ /* 0x000fe40000011603 */
[----:B------:R-:W-:-:S02]  /*1960*/  LOP3.LUT R211, R206, 0xffff, RZ, 0xc0, !PT ;  /* 0x0000ffffced37812 */ /* 0x000fc400078ec0ff */
[----:B------:R-:W-:-:S07]  /*1970*/  LEA.HI R217, R0, R3, RZ, 0x10 ;  /* 0x0000000300d97211 */ /* 0x000fce00078f80ff */
[----:B------:R-:W-:Y:S05]  /*1980*/  @!P1 BRA `(.L_x_1414) ;  /* 0x0000000000109947 */ /* 0x000fea0003800000 */
[----:B------:R-:W0:Y:S02]  /*1990*/  LDC.64 R4, c[0x0][0xa20] ;  /* 0x00028800ff047b82 */ /* 0x000e240000000a00 */
[----:B0-----:R-:W-:-:S05]  /*19a0*/  IMAD.WIDE R4, R207, 0x4, R4 ;  /* 0x00000004cf047825 */ /* 0x001fca00078e0204 */
[----:B------:R0:W5:Y:S01]  /*19b0*/  LDG.E R25, desc[UR46][R4.64] ;  /* 0x0000002e04197981 */ /* 0x000162000c1e1900 */
[----:B------:R-:W-:Y:S05]  /*19c0*/  BRA `(.L_x_1415) ;  /* 0x0000000000107947 */ /* 0x000fea0003800000 */
.L_x_1414:
[----:B------:R-:W-:Y:S05]  /*19d0*/  @!P0 BRA `(.L_x_1415) ;  /* 0x00000000000c8947 */ /* 0x000fea0003800000 */
[----:B------:R-:W2:Y:S04]  /*19e0*/  LDG.E R0, desc[UR46][R4.64] ;  /* 0x0000002e04007981 */ /* 0x000ea8000c1e1900 */
[----:B------:R-:W2:Y:S02]  /*19f0*/  LDG.E R25, desc[UR46][R4.64+0x4] ;  /* 0x0000042e04197981 */ /* 0x000ea4000c1e1900 */
[----:B--2---:R-:W-:-:S07]  /*1a00*/  IMAD.IADD R25, R25, 0x1, -R0 ;  /* 0x0000000119197824 */ /* 0x004fce00078e0a00 */
.L_x_1415:
[----:B------:R-:W-:Y:S01]  /*1a10*/  ULDC.64 UR4, c[0x0][0xa10] ;  /* 0x0002840000047ab9 */ /* 0x000fe20000000a00 */
[----:B0-----:R-:W0:Y:S01]  /*1a20*/  LDC R4, c[0x0][0x448] ;  /* 0x00011200ff047b82 */ /* 0x001e220000000800 */
[----:B------:R-:W-:-:S04]  /*1a30*/  ISETP.NE.U32.AND P0, PT, RZ, UR4, PT ;  /* 0x00000004ff007c0c */ /* 0x000fc8000bf05070 */
[----:B------:R-:W-:Y:S01]  /*1a40*/  ISETP.NE.AND.EX P0, PT, RZ, UR5, PT, P0 ;  /* 0x00000005ff007c0c */ /* 0x000fe2000bf05300 */
[----:B------:R-:W-:Y:S02]  /*1a50*/  ULDC.64 UR4, c[0x0][0xa30] ;  /* 0x00028c0000047ab9 */ /* 0x000fe40000000a00 */
[----:B------:R-:W-:-:S04]  /*1a60*/  ISETP.NE.U32.AND P1, PT, RZ, UR4, PT ;  /* 0x00000004ff007c0c */ /* 0x000fc8000bf25070 */
[----:B------:R-:W-:-:S06]  /*1a70*/  ISETP.NE.AND.EX P1, PT, RZ, UR5, PT, P1 ;  /* 0x00000005ff007c0c */ /* 0x000fcc000bf25310 */
[----:B------:R-:W1:Y:S08]  /*1a80*/  @P0 LDC.64 R6, c[0x0][0xa10] ;  /* 0x00028400ff060b82 */ /* 0x000e700000000a00 */
[----:B------:R-:W2:Y:S01]  /*1a90*/  @P1 LDC.64 R8, c[0x0][0xa30] ;  /* 0x00028c00ff081b82 */ /* 0x000ea20000000a00 */
[----:B-1----:R-:W-:-:S05]  /*1aa0*/  @P0 IMAD.WIDE R6, R207, 0x4, R6 ;  /* 0x00000004cf060825 */ /* 0x002fca00078e0206 */
[----:B------:R-:W3:Y:S04]  /*1ab0*/  @P0 LDG.E R0, desc[UR46][R6.64] ;  /* 0x0000002e06000981 */ /* 0x000ee8000c1e1900 */
[----:B------:R-:W3:Y:S01]  /*1ac0*/  @P0 LDG.E R3, desc[UR46][R6.64+0x4] ;  /* 0x0000042e06030981 */ /* 0x000ee2000c1e1900 */
[----:B-----5:R-:W-:Y:S02]  /*1ad0*/  IMAD.MOV.U32 R38, RZ, RZ, R25 ;  /* 0x000000ffff267224 */ /* 0x020fe400078e0019 */
[----:B--2---:R-:W-:-:S05]  /*1ae0*/  @P1 IMAD.WIDE R8, R207, 0x4, R8 ;  /* 0x00000004cf081825 */ /* 0x004fca00078e0208 */
[----:B------:R1:W5:Y:S01]  /*1af0*/  @P1 LDG.E R38, desc[UR46][R8.64] ;  /* 0x0000002e08261981 */ /* 0x000362000c1e1900 */
[----:B0-----:R-:W-:Y:S01]  /*1b00*/  ISETP.NE.AND P1, PT, R4, 0x1, PT ;  /* 0x000000010400780c */ /* 0x001fe20003f25270 */
[----:B------:R-:W-:Y:S01]  /*1b10*/  IMAD.SHL.U32 R199, R205, 0x80, RZ ;  /* 0x00000080cdc77824 */ /* 0x000fe200078e00ff */
[----:B------:R-:W0:Y:S01]  /*1b20*/  LDC.64 R4, c[0x0][0x9e0] ;  /* 0x00027800ff047b82 */ /* 0x000e220000000a00 */
[----:B------:R-:W-:-:S10]  /*1b30*/  IMAD.IADD R13, R25, 0x1, -R10 ;  /* 0x00000001190d7824 */ /* 0x000fd400078e0a0a */
[----:B------:R-:W2:Y:S08]  /*1b40*/  @P1 LDC R11, c[0x0][0x44c] ;  /* 0x00011300ff0b1b82 */ /* 0x000eb00000000800 */
[----:B------:R-:W4:Y:S01]  /*1b50*/  @P1 LDC R12, c[0x0][0x450] ;  /* 0x00011400ff0c1b82 */ /* 0x000f220000000800 */
[----:B0-----:R-:W-:Y:S01]  /*1b60*/  ISETP.GE.AND P2, PT, R5, 0x1, PT ;  /* 0x000000010500780c */ /* 0x001fe20003f46270 */
[----:B---3--:R-:W-:-:S02]  /*1b70*/  @P0 IMAD.IADD R2, R3, 0x1, -R0 ;  /* 0x0000000103020824 */ /* 0x008fc400078e0a00 */
[----:B------:R-:W-:Y:S02]  /*1b80*/  VIADD R0, R199, 0x7f ;  /* 0x0000007fc7007836 */ /* 0x000fe40000000000 */
[----:B------:R-:W-:Y:S02]  /*1b90*/  IMAD.IADD R197, R13, 0x1, R2 ;  /* 0x000000010dc57824 */ /* 0x000fe400078e0202 */
[----:B--2---:R-:W-:-:S03]  /*1ba0*/  @P1 IMAD.HI.U32 R3, R0, R11, RZ ;  /* 0x0000000b00031227 */ /* 0x004fc600078e00ff */
[C---:B------:R-:W-:Y:S01]  /*1bb0*/  IADD3 R40, R197.reuse, 0x1, -R195 ;  /* 0x00000001c5287810 */ /* 0x040fe20007ffe8c3 */
[----:B------:R-:W-:Y:S01]  /*1bc0*/  IMAD.MOV.U32 R7, RZ, RZ, R0 ;  /* 0x000000ffff077224 */ /* 0x000fe200078e0000 */
[----:B----4-:R-:W-:Y:S01]  /*1bd0*/  @P1 SHF.R.U32.HI R7, RZ, R12, R3 ;  /* 0x0000000cff071219 */ /* 0x010fe20000011603 */
[----:B------:R-:W-:-:S04]  /*1be0*/  VIADD R0, R197, 0x3f ;  /* 0x0000003fc5007836 */ /* 0x000fc80000000000 */
[----:B-1----:R-:W-:Y:S01]  /*1bf0*/  IMAD.IADD R9, R40, 0x1, R7 ;  /* 0x0000000128097824 */ /* 0x002fe200078e0207 */
[----:B------:R-:W-:-:S03]  /*1c00*/  SHF.R.S32.HI R3, RZ, 0x1f, R0 ;  /* 0x0000001fff037819 */ /* 0x000fc60000011400 */
[----:B------:R-:W-:Y:S01]  /*1c10*/  IMAD.IADD R4, R9, 0x1, R4 ;  /* 0x0000000109047824 */ /* 0x000fe200078e0204 */
[----:B------:R-:W-:-:S04]  /*1c20*/  LEA.HI R3, R3, R0, RZ, 0x6 ;  /* 0x0000000003037211 */ /* 0x000fc800078f30ff */
[----:B------:R-:W-:Y:S01]  /*1c30*/  SHF.R.S32.HI R36, RZ, 0x6, R3 ;  /* 0x00000006ff247819 */ /* 0x000fe20000011403 */
[----:B------:R-:W-:Y:S06]  /*1c40*/  @!P2 BRA `(.L_x_1416) ;  /* 0x000000000048a947 */ /* 0x000fec0003800000 */
[C---:B------:R-:W-:Y:S01]  /*1c50*/  ISETP.GT.AND P0, PT, R9.reuse, RZ, PT ;  /* 0x000000ff0900720c */ /* 0x040fe20003f04270 */
[----:B------:R-:W-:Y:S01]  /*1c60*/  BSSY B0, `(.L_x_1417) ;  /* 0x000000e000007945 */ /* 0x000fe20003800000 */
[----:B------:R-:W-:-:S11]  /*1c70*/  VIADD R0, R9, 0xffffffff ;  /* 0xffffffff09007836 */ /* 0x000fd60000000000 */
        /* <DEDUP_REMOVED lines=8> */
.L_x_1418:
[----:B------:R-:W-:-:S13]  /*1d00*/  ISETP.NE.AND P0, PT, R5, 0x1, PT ;  /* 0x000000010500780c */ /* 0x000fda0003f05270 */
[----:B------:R-:W0:Y:S02]  /*1d10*/  @P0 LDC.64 R6, c[0x0][0x9e8] ;  /* 0x00027a00ff060b82 */ /* 0x000e240000000a00 */
[----:B0-----:R-:W-:-:S05]  /*1d20*/  @P0 IMAD.HI.U32 R6, R0, R6, RZ ;  /* 0x0000000600060227 */ /* 0x001fca00078e00ff */
[----:B------:R-:W-:-:S07]  /*1d30*/  @P0 SHF.R.U32.HI R0, RZ, R7, R6 ;  /* 0x00000007ff000219 */ /* 0x000fce0000011606 */
.L_x_1419:
[----:B------:R-:W-:Y:S05]  /*1d40*/  BSYNC B0 ;  /* 0x0000000000007941 */ /* 0x000fea0003800000 */
.L_x_1417:
[----:B------:R-:W-:-:S05]  /*1d50*/  IMAD R3, R0, R5, R5 ;  /* 0x0000000500037224 */ /* 0x000fca00078e0205 */
[----:B------:R-:W-:-:S07]  /*1d60*/  VIMNMX R4, R4, R3, PT ;  /* 0x0000000304047248 */ /* 0x000fce0003fe0100 */
.L_x_1416:
[----:B------:R-:W0:Y:S01]  /*1d70*/  @P1 LDC R6, c[0x0][0x44c] ;  /* 0x00011300ff061b82 */ /* 0x000e220000000800 */
[----:B------:R-:W-:Y:S01]  /*1d80*/  VIADD R4, R4, 0x3f ;  /* 0x0000003f04047836 */ /* 0x000fe20000000000 */
[----:B------:R-:W-:Y:S01]  /*1d90*/  ULDC UR4, c[0x0][0x9dc] ;  /* 0x0002770000047ab9 */ /* 0x000fe20000000800 */
[----:B------:R-:W-:Y:S02]  /*1da0*/  IMAD.MOV.U32 R0, RZ, RZ, R199 ;  /* 0x000000ffff007224 */ /* 0x000fe400078e00c7 */
[----:B------:R-:W-:Y:S01]  /*1db0*/  IMAD.IADD R165, R197, 0x1, -R195 ;  /* 0x00000001c5a57824 */ /* 0x000fe200078e0ac3 */
[----:B------:R-:W-:Y:S02]  /*1dc0*/  SHF.R.S32.HI R3, RZ, 0x1f, R4 ;  /* 0x0000001fff037819 */ /* 0x000fe40000011404 */
[----:B------:R-:W1:Y:S02]  /*1dd0*/  @P1 LDC R7, c[0x0][0x450] ;  /* 0x00011400ff071b82 */ /* 0x000e640000000800 */
[----:B------:R-:W-:-:S04]  /*1de0*/  LEA.HI R3, R3, R4, RZ, 0x6 ;  /* 0x0000000403037211 */ /* 0x000fc800078f30ff */
[----:B------:R-:W-:-:S04]  /*1df0*/  SHF.R.S32.HI R3, RZ, 0x6, R3 ;  /* 0x00000006ff037819 */ /* 0x000fc80000011403 */
[----:B------:R-:W-:Y:S01]  /*1e00*/  VIMNMX R8, R36, R3, PT ;  /* 0x0000000324087248 */ /* 0x000fe20003fe0100 */
[----:B0-----:R-:W-:-:S05]  /*1e10*/  @P1 IMAD.HI.U32 R6, R199, R6, RZ ;  /* 0x00000006c7061227 */ /* 0x001fca00078e00ff */
[----:B-1----:R-:W-:-:S05]  /*1e20*/  @P1 SHF.R.U32.HI R0, RZ, R7, R6 ;  /* 0x00000007ff001219 */ /* 0x002fca0000011606 */
[----:B------:R-:W-:-:S04]  /*1e30*/  IMAD.IADD R0, R165, 0x1, R0 ;  /* 0x00000001a5007824 */ /* 0x000fc800078e0200 */
[----:B------:R-:W-:Y:S01]  /*1e40*/  VIADD R3, R0, -UR4 ;  /* 0x8000000400037c36 */ /* 0x000fe20008000000 */
[----:B------:R-:W-:Y:S06]  /*1e50*/  @!P2 BRA `(.L_x_1420) ;  /* 0x000000000044a947 */ /* 0x000fec0003800000 */
[----:B------:R-:W-:Y:S01]  /*1e60*/  ISETP.GT.AND P0, PT, R0, -0x1, PT ;  /* 0xffffffff0000780c */ /* 0x000fe20003f04270 */
[----:B------:R-:W-:-:S12]  /*1e70*/  BSSY B0, `(.L_x_1421) ;  /* 0x000000d000007945 */ /* 0x000fd80003800000 */
        /* <DEDUP_REMOVED lines=8> */
.L_x_1422:
[----:B------:R-:W-:-:S13]  /*1f00*/  ISETP.NE.AND P0, PT, R5, 0x1, PT ;  /* 0x000000010500780c */ /* 0x000fda0003f05270 */
[----:B------:R-:W0:Y:S02]  /*1f10*/  @P0 LDC.64 R6, c[0x0][0x9e8] ;  /* 0x00027a00ff060b82 */ /* 0x000e240000000a00 */
[----:B0-----:R-:W-:-:S05]  /*1f20*/  @P0 IMAD.HI.U32 R6, R0, R6, RZ ;  /* 0x0000000600060227 */ /* 0x001fca00078e00ff */
[----:B------:R-:W-:-:S07]  /*1f30*/  @P0 SHF.R.U32.HI R0, RZ, R7, R6 ;  /* 0x00000007ff000219 */ /* 0x000fce0000011606 */
.L_x_1423:
[----:B------:R-:W-:Y:S05]  /*1f40*/  BSYNC B0 ;  /* 0x0000000000007941 */ /* 0x000fea0003800000 */
.L_x_1421:
[----:B------:R-:W-:-:S05]  /*1f50*/  IMAD R0, R0, R5, RZ ;  /* 0x0000000500007224 */ /* 0x000fca00078e02ff */
[----:B------:R-:W-:-:S07]  /*1f60*/  VIMNMX R3, R3, R0, !PT ;  /* 0x0000000003037248 */ /* 0x000fce0007fe0100 */
.L_x_1420:
[----:B------:R-:W-:Y:S01]  /*1f70*/  SHF.R.S32.HI R0, RZ, 0x1f, R3 ;  /* 0x0000001fff007819 */ /* 0x000fe20000011403 */
[----:B------:R-:W-:Y:S01]  /*1f80*/  BSSY B0, `(.L_x_1424) ;  /* 0x0000028000007945 */ /* 0x000fe20003800000 */
[----:B------:R-:W-:Y:S02]  /*1f90*/  LOP3.LUT R222, R217, 0xff, RZ, 0xc0, !PT ;  /* 0x000000ffd9de7812 */ /* 0x000fe400078ec0ff */
[----:B------:R-:W-:Y:S01]  /*1fa0*/  LEA.HI R0, R0, R3, RZ, 0x6 ;  /* 0x0000000300007211 */ /* 0x000fe200078f30ff */
[----:B------:R-:W-:Y:S01]  /*1fb0*/  IMAD.MOV.U32 R3, RZ, RZ, RZ ;  /* 0x000000ffff037224 */ /* 0x000fe200078e00ff */
[----:B------:R-:W-:Y:S02]  /*1fc0*/  SHF.R.U32.HI R217, RZ, 0x10, R217 ;  /* 0x00000010ffd97819 */ /* 0x000fe400000116d9 */
[----:B------:R-:W-:-:S04]  /*1fd0*/  SHF.R.S32.HI R0, RZ, 0x6, R0 ;  /* 0x00000006ff007819 */ /* 0x000fc80000011400 */
[----:B------:R-:W-:-:S04]  /*1fe0*/  VIMNMX R9, RZ, R0, !PT ;  /* 0x00000000ff097248 */ /* 0x000fc80007fe0100 */
[----:B------:R-:W-:-:S13]  /*1ff0*/  ISETP.GT.AND P0, PT, R8, R9, PT ;  /* 0x000000090800720c */ /* 0x000fda0003f04270 */
[----:B------:R-:W-:Y:S05]  /*2000*/  @!P0 BRA `(.L_x_1425) ;  /* 0x00000000007c8947 */ /* 0x000fea0003800000 */
[----:B------:R-:W-:Y:S01]  /*2010*/  ISETP.NE.AND P0, PT, R217, RZ, PT ;  /* 0x000000ffd900720c */ /* 0x000fe20003f05270 */
[----:B------:R-:W-:-:S03]  /*2020*/  ULDC UR4, c[0x0][0x9f0] ;  /* 0x00027c0000047ab9 */ /* 0x000fc60000000800 */
[----:B------:R-:W-:-:S04]  /*2030*/  SEL R11, R217, UR4, P0 ;  /* 0x00000004d90b7c07 */ /* 0x000fc80008000000 */
[-C--:B------:R-:W-:Y:S02]  /*2040*/  IABS R6, R11.reuse ;  /* 0x0000000b00067213 */ /* 0x080fe40000000000 */
[----:B------:R-:W-:Y:S02]  /*2050*/  IADD3 R0, R11, -0x1, R8 ;  /* 0xffffffff0b007810 */ /* 0x000fe40007ffe008 */
[----:B------:R-:W0:Y:S01]  /*2060*/  I2F.RP R3, R6 ;  /* 0x0000000600037306 */ /* 0x000e220000209400 */
[----:B------:R-:W-:Y:S02]  /*2070*/  IABS R12, R11 ;  /* 0x0000000b000c7213 */ /* 0x000fe40000000000 */
[----:B------:R-:W-:-:S05]  /*2080*/  IMAD.IADD R0, R0, 0x1, -R9 ;  /* 0x0000000100007824 */ /* 0x000fca00078e0a09 */
[----:B------:R-:W-:Y:S02]  /*2090*/  IABS R10, R0 ;  /* 0x00000000000a7213 */ /* 0x000fe40000000000 */
[----:B------:R-:W-:-:S04]  /*20a0*/  LOP3.LUT R0, R0, R11, RZ, 0x3c, !PT ;  /* 0x0000000b00007212 */ /* 0x000fc800078e3cff */
        /* <DEDUP_REMOVED lines=21> */
.L_x_1425:
[----:B------:R-:W-:Y:S05]  /*2200*/  BSYNC B0 ;  /* 0x0000000000007941 */ /* 0x000fea0003800000 */
.L_x_1424:
[----:B------:R-:W-:-:S05]  /*2210*/  IMAD R0, R222, R3, R9 ;  /* 0x00000003de007224 */ /* 0x000fca00078e0209 */
[C---:B------:R-:W-:Y:S01]  /*2220*/  VIADDMNMX R3, R0.reuse, R3, R8, PT ;  /* 0x0000000300037246 */ /* 0x040fe20003800108 */
[----:B------:R-:W-:-:S04]  /*2230*/  IMAD R0, R0, 0x40, -R13 ;  /* 0x0000004000007824 */ /* 0x000fc800078e0a0d */
        /* <DEDUP_REMOVED lines=20> */
[----:B------:R-:W-:Y:S02]  /*2380*/  IMAD.U32 R4, RZ, RZ, UR4 ;  /* 0x00000004ff047e24 */ /* 0x000fe4000f8e00ff */
[----:B------:R-:W-:Y:S01]  /*2390*/  IMAD.U32 R5, RZ, RZ, UR5 ;  /* 0x00000005ff057e24 */ /* 0x000fe2000f8e00ff */
[----:B------:R-:W0:Y:S01]  /*23a0*/  LDC.64 R14, c[0x4][R14] ;  /* 0x010000000e0e7b82 */ /* 0x000e220000000a00 */
[----:B------:R-:W-:Y:S01]  /*23b0*/  ULDC.64 UR4, c[0x4][0x1a0] ;  /* 0x0100680000047ab9 */ /* 0x000fe20000000a00 */
        /* <DEDUP_REMOVED lines=8> */
[----:B0----5:R-:W-:Y:S05]  /*2440*/  CALL.ABS.NOINC R14 ;  /* 0x000000000e007343 */ /* 0x021fea0003c00000 */
.L_x_1428:
[----:B------:R-:W-:Y:S05]  /*2450*/  BSYNC B6 ;  /* 0x0000000000067941 */ /* 0x000fea0003800000 */
.L_x_1427:
        /* <DEDUP_REMOVED lines=20> */
.L_x_1430:
[----:B------:R-:W-:Y:S05]  /*25a0*/  BSYNC B6 ;  /* 0x0000000000067941 */ /* 0x000fea0003800000 */
.L_x_1429:
[----:B------:R-:W-:Y:S01]  /*25b0*/  ULDC.64 UR4, c[0x0][0x9f8] ;  /* 0x00027e0000047ab9 */ /* 0x000fe20000000a00 */
[----:B------:R-:W-:Y:S01]  /*25c0*/  IMAD.MOV.U32 R0, RZ, RZ, R207 ;  /* 0x000000ffff007224 */ /* 0x000fe200078e00cf */
[----:B------:R-:W-:Y:S01]  /*25d0*/  ISETP.NE.U32.AND P0, PT, RZ, UR4, PT ;  /* 0x00000004ff007c0c */ /* 0x000fe2000bf05070 */
[----:B------:R-:W0:Y:S01]  /*25e0*/  LDC.64 R8, c[0x0][0x300] ;  /* 0x0000c000ff087b82 */ /* 0x000e220000000a00 */
[----:B------:R-:W-:Y:S01]  /*25f0*/  IMAD.IADD R24, R24, 0x1, R25 ;  /* 0x0000000118187824 */ /* 0x000fe200078e0219 */
[----:B------:R-:W-:Y:S01]  /*2600*/  ULDC.64 UR6, c[0x0][0x310] ;  /* 0x0000c40000067ab9 */ /* 0x000fe20000000a00 */
[----:B------:R-:W-:Y:S01]  /*2610*/  ISETP.NE.AND.EX P0, PT, RZ, UR5, PT, P0 ;  /* 0x00000005ff007c0c */ /* 0x000fe2000bf05300 */
[----:B------:R-:W1:Y:S01]  /*2620*/  S2R R20, SR_TID.X ;  /* 0x0000000000147919 */ /* 0x000e620000002100 */
[----:B------:R-:W-:-:S03]  /*2630*/  ULDC.64 UR4, c[0x0][0xa08] ;  /* 0x0002820000047ab9 */ /* 0x000fc60000000a00 */
[----:B------:R-:W2:Y:S08]  /*2640*/  LDC R71, c[0x0][0x3f4] ;  /* 0x0000fd00ff477b82 */ /* 0x000eb00000000800 */
[----:B------:R-:W3:Y:S02]  /*2650*/  @P0 LDC.64 R6, c[0x0][0x9f8] ;  /* 0x00027e00ff060b82 */ /* 0x000ee40000000a00 */
[----:B---3--:R-:W-:-:S05]  /*2660*/  @P0 IMAD.WIDE R6, R207, 0x4, R6 ;  /* 0x00000004cf060825 */ /* 0x008fca00078e0206 */
[----:B------:R3:W4:Y:S01]  /*2670*/  @P0 LDG.E R0, desc[UR46][R6.64] ;  /* 0x0000002e06000981 */ /* 0x000722000c1e1900 */
[----:B------:R-:W-:Y:S01]  /*2680*/  SHF.R.S32.HI R14, RZ, 0x1f, R24 ;  /* 0x0000001fff0e7819 */ /* 0x000fe20000011418 */
[-C--:B0-----:R-:W-:Y:S01]  /*2690*/  IMAD.WIDE.U32 R4, R24, R8.reuse, RZ ;  /* 0x0000000818047225 */ /* 0x081fe200078e00ff */
[----:B------:R-:W-:Y:S02]  /*26a0*/  ISETP.NE.U32.AND P0, PT, RZ, UR4, PT ;  /* 0x00000004ff007c0c */ /* 0x000fe4000bf05070 */
[----:B-1----:R-:W-:Y:S01]  /*26b0*/  SHF.R.U32.HI R26, RZ, 0x7, R20 ;  /* 0x00000007ff1a7819 */ /* 0x002fe20000011614 */
[-C--:B------:R-:W-:Y:S01]  /*26c0*/  IMAD R10, R14, R8.reuse, RZ ;  /* 0x000000080e0a7224 */ /* 0x080fe200078e02ff */
[----:B------:R-:W-:Y:S01]  /*26d0*/  ISETP.NE.AND.EX P0, PT, RZ, UR5, PT, P0 ;  /* 0x00000005ff007c0c */ /* 0x000fe2000bf05300 */
[----:B------:R-:W-:Y:S01]  /*26e0*/  ULDC.64 UR4, c[0x0][0x308] ;  /* 0x0000c20000047ab9 */ /* 0x000fe20000000a00 */
[----:B------:R-:W-:Y:S01]  /*26f0*/  SHF.R.S32.HI R23, RZ, 0x1f, R22 ;  /* 0x0000001fff177819 */ /* 0x000fe20000011416 */
[----:B------:R-:W-:Y:S01]  /*2700*/  IMAD R3, R24, R9, R10 ;  /* 0x0000000918037224 */ /* 0x000fe200078e020a */
[----:B---3--:R-:W0:Y:S01]  /*2710*/  LDC.64 R6, c[0x0][0x3f8] ;  /* 0x0000fe00ff067b82 */ /* 0x008e220000000a00 */
[----:B------:R-:W-:Y:S01]  /*2720*/  ISETP.NE.AND P6, PT, R26, 0x1, PT ;  /* 0x000000011a00780c */ /* 0x000fe20003fc5270 */
[----:B------:R-:W-:Y:S01]  /*2730*/  VIADD R68, R22, 0x80 ;  /* 0x0000008016447836 */ /* 0x000fe20000000000 */
[C---:B------:R-:W-:Y:S01]  /*2740*/  SHF.L.U64.HI R56, R8.reuse, 0x6, R9 ;  /* 0x0000000608387819 */ /* 0x040fe20000010209 */
[----:B------:R-:W-:Y:S01]  /*2750*/  IMAD.IADD R5, R5, 0x1, R3 ;  /* 0x0000000105057824 */ /* 0x000fe200078e0203 */
[----:B------:R-:W-:Y:S01]  /*2760*/  SHF.L.U64.HI R57, R8, 0x5, R9 ;  /* 0x0000000508397819 */ /* 0x000fe20000010209 */
[----:B------:R-:W-:Y:S01]  /*2770*/  IMAD.WIDE.U32 R20, R17, R8, R22 ;  /* 0x0000000811147225 */ /* 0x000fe200078e0016 */
[----:B------:R-:W-:-:S02]  /*2780*/  SHF.R.U32.HI R27, RZ, 0x3, R209 ;  /* 0x00000003ff1b7819 */ /* 0x000fc400000116d1 */
[----:B------:R-:W-:Y:S01]  /*2790*/  SHF.R.U32.HI R25, RZ, 0x3, R203 ;  /* 0x00000003ff197819 */ /* 0x000fe200000116cb */
[----:B------:R-:W-:Y:S01]  /*27a0*/  IMAD.WIDE.U32 R4, R211, UR4, R4 ;  /* 0x00000004d3047c25 */ /* 0x000fe2000f8e0004 */
[----:B------:R-:W-:Y:S02]  /*27b0*/  IADD3 R54, P1, R17, R24, RZ ;  /* 0x0000001811367210 */ /* 0x000fe40007f3e0ff */
[----:B------:R-:W-:Y:S01]  /*27c0*/  SHF.R.S32.HI R69, RZ, 0x1f, R219 ;  /* 0x0000001fff457819 */ /* 0x000fe200000114db */
[----:B------:R-:W-:Y:S02]  /*27d0*/  IMAD R5, R211, UR5, R5 ;  /* 0x00000005d3057c24 */ /* 0x000fe4000f8e0205 */
[----:B------:R-:W-:Y:S02]  /*27e0*/  IMAD.X R55, R223, 0x1, R14, P1 ;  /* 0x00000001df377824 */ /* 0x000fe400008e060e */
[C---:B------:R-:W-:Y:S02]  /*27f0*/  IMAD.SHL.U32 R58, R8.reuse, 0x40, RZ ;  /* 0x00000040083a7824 */ /* 0x040fe400078e00ff */
[----:B------:R-:W-:-:S02]  /*2800*/  IMAD.SHL.U32 R59, R8, 0x20, RZ ;  /* 0x00000020083b7824 */ /* 0x000fc400078e00ff */
[----:B------:R-:W-:Y:S02]  /*2810*/  VIADD R70, R26, 0x8 ;  /* 0x000000081a467836 */ /* 0x000fe40000000000 */
[-C--:B0-----:R-:W-:Y:S01]  /*2820*/  IMAD R10, R223, R6.reuse, RZ ;  /* 0x00000006df0a7224 */ /* 0x081fe200078e02ff */
[C---:B------:R-:W-:Y:S01]  /*2830*/  SHF.L.U64.HI R60, R6.reuse, 0x5, R7 ;  /* 0x00000005063c7819 */ /* 0x040fe20000010207 */
[----:B------:R-:W-:Y:S01]  /*2840*/  IMAD.WIDE.U32 R46, R17, R6, R18 ;  /* 0x00000006112e7225 */ /* 0x000fe200078e0012 */
[----:B------:R-:W-:-:S03]  /*2850*/  SHF.L.U64.HI R61, R6, 0x6, R7 ;  /* 0x00000006063d7819 */ /* 0x000fc60000010207 */
[C---:B------:R-:W-:Y:S02]  /*2860*/  IMAD R13, R17.reuse, R7, R10 ;  /* 0x00000007110d7224 */ /* 0x040fe400078e020a */
[----:B------:R-:W-:-:S04]  /*2870*/  IMAD.WIDE.U32 R48, R17, R6, R22 ;  /* 0x0000000611307225 */ /* 0x000fc800078e0016 */
[----:B------:R-:W-:Y:S02]  /*2880*/  IMAD.IADD R47, R47, 0x1, R13 ;  /* 0x000000012f2f7824 */ /* 0x000fe400078e020d */
[----:B------:R-:W-:Y:S02]  /*2890*/  IMAD.IADD R49, R13, 0x1, R49 ;  /* 0x000000010d317824 */ /* 0x000fe400078e0231 */
[----:B-----5:R-:W-:-:S04]  /*28a0*/  IMAD.WIDE.U32 R46, R38, R6, R46 ;  /* 0x00000006262e7225 */ /* 0x020fc800078e002e */
[----:B------:R-:W-:-:S04]  /*28b0*/  IMAD.WIDE.U32 R48, R38, R6, R48 ;  /* 0x0000000626307225 */ /* 0x000fc800078e0030 */
[C---:B------:R-:W-:Y:S02]  /*28c0*/  IMAD.SHL.U32 R62, R6.reuse, 0x20, RZ ;  /* 0x00000020063e7824 */ /* 0x040fe400078e00ff */
[----:B------:R-:W-:Y:S01]  /*28d0*/  IMAD.SHL.U32 R63, R6, 0x40, RZ ;  /* 0x00000040063f7824 */ /* 0x000fe200078e00ff */
[----:B----4-:R-:W-:Y:S02]  /*28e0*/  SHF.R.S32.HI R3, RZ, 0x1f, R0 ;  /* 0x0000001fff037819 */ /* 0x010fe40000011400 */
[----:B------:R-:W-:Y:S02]  /*28f0*/  SEL R15, R0, RZ, !P0 ;  /* 0x000000ff000f7207 */ /* 0x000fe40004000000 */
[----:B------:R-:W-:-:S03]  /*2900*/  SEL R12, R3, RZ, !P0 ;  /* 0x000000ff030c7207 */ /* 0x000fc60004000000 */
[----:B------:R-:W-:Y:S02]  /*2910*/  IMAD.WIDE.U32 R44, R15, UR6, R4 ;  /* 0x000000060f2c7c25 */ /* 0x000fe4000f8e0004 */
[----:B------:R-:W0:Y:S02]  /*2920*/  LDC.64 R4, c[0x0][0x408] ;  /* 0x00010200ff047b82 */ /* 0x000e240000000a00 */
[----:B------:R-:W-:-:S04]  /*2930*/  IMAD R0, R12, UR6, RZ ;  /* 0x000000060c007c24 */ /* 0x000fc8000f8e02ff */
[----:B------:R-:W-:Y:S01]  /*2940*/  IMAD R3, R15, UR7, R0 ;  /* 0x000000070f037c24 */ /* 0x000fe2000f8e0200 */
[----:B------:R-:W-:Y:S05]  /*2950*/  @!P6 WARPSYNC.ALL ;  /* 0x000000000000e948 */ /* 0x000fea0003800000 */
[----:B------:R-:W-:Y:S01]  /*2960*/  IMAD R0, R223, R8, RZ ;  /* 0x00000008df007224 */ /* 0x000fe200078e02ff */
[----:B------:R-:W-:Y:S02]  /*2970*/  ULDC.64 UR4, c[0x0][0x330] ;  /* 0x0000cc0000047ab9 */ /* 0x000fe40000000a00 */
[----:B------:R-:W-:-:S04]  /*2980*/  IMAD.WIDE.U32 R42, R211, UR4, R22 ;  /* 0x00000004d32a7c25 */ /* 0x000fc8000f8e0016 */
[----:B------:R-:W-:Y:S02]  /*2990*/  IMAD R11, R17, R9, R0 ;  /* 0x00000009110b7224 */ /* 0x000fe400078e0200 */
[----:B------:R-:W-:Y:S01]  /*29a0*/  IMAD.IADD R0, R45, 0x1, R3 ;  /* 0x000000012d007824 */ /* 0x000fe200078e0203 */
[----:B------:R-:W-:Y:S01]  /*29b0*/  IADD3 R3, P0, R44, R20, RZ ;  /* 0x000000142c037210 */ /* 0x000fe20007f1e0ff */
[----:B------:R-:W-:Y:S01]  /*29c0*/  IMAD R43, R211, UR5, R43 ;  /* 0x00000005d32b7c24 */ /* 0x000fe2000f8e022b */
[----:B------:R-:W-:Y:S01]  /*29d0*/  ULDC.64 UR4, c[0x0][0x338] ;  /* 0x0000ce0000047ab9 */ /* 0x000fe20000000a00 */
[-C--:B0-----:R-:W-:Y:S01]  /*29e0*/  IMAD.WIDE.U32 R50, R17, R4.reuse, R18 ;  /* 0x0000000411327225 */ /* 0x081fe200078e0012 */
[----:B------:R-:W-:Y:S02]  /*29f0*/  IADD3.X R20, R0, R21, R11, P0, !PT ;  /* 0x0000001500147210 */ /* 0x000fe400007fe40b */
[----:B--2---:R-:W-:Y:S01]  /*2a00*/  ISETP.GE.AND P0, PT, R22, R71, PT ;  /* 0x000000471600720c */ /* 0x004fe20003f06270 */
[----:B------:R-:W-:Y:S01]  /*2a10*/  IMAD R10, R12, UR4, RZ ;  /* 0x000000040c0a7c24 */ /* 0x000fe2000f8e02ff */
[C-C-:B------:R-:W-:Y:S01]  /*2a20*/  SHF.L.U64.HI R64, R4.reuse, 0x5, R5.reuse ;  /* 0x0000000504407819 */ /* 0x140fe20000010205 */
[----:B------:R-:W-:Y:S01]  /*2a30*/  IMAD R12, R223, R4, RZ ;  /* 0x00000004df0c7224 */ /* 0x000fe200078e02ff */
[----:B------:R-:W-:Y:S01]  /*2a40*/  SEL R11, R71, RZ, P0 ;  /* 0x000000ff470b7207 */ /* 0x000fe20000000000 */
[C---:B------:R-:W-:Y:S01]  /*2a50*/  IMAD R87, R15.reuse, UR5, R10 ;  /* 0x000000050f577c24 */ /* 0x040fe2000f8e020a */
[----:B------:R-:W-:Y:S01]  /*2a60*/  SHF.L.U64.HI R65, R4, 0x6, R5 ;  /* 0x0000000604417819 */ /* 0x000fe20000010205 */
[----:B------:R-:W-:Y:S01]  /*2a70*/  IMAD.WIDE.U32 R42, R15, UR4, R42 ;  /* 0x000000040f2a7c25 */ /* 0x000fe2000f8e002a */
[----:B------:R-:W-:Y:S01]  /*2a80*/  SHF.R.S32.HI R15, RZ, 0x1f, R38 ;  /* 0x0000001fff0f7819 */ /* 0x000fe20000011426 */
[----:B------:R-:W-:-:S02]  /*2a90*/  ULDC UR4, c[0x0][0x2f4] ;  /* 0x0000bd0000047ab9 */ /* 0x000fc40000000800 */
[C---:B------:R-:W-:Y:S01]  /*2aa0*/  IMAD.IADD R11, R22.reuse, 0x1, R11 ;  /* 0x00000001160b7824 */ /* 0x040fe200078e020b */
[----:B------:R-:W-:Y:S01]  /*2ab0*/  ISETP.GE.AND P1, PT, R22, UR4, PT ;  /* 0x0000000416007c0c */ /* 0x000fe2000bf26270 */
[C---:B------:R-:W-:Y:S01]  /*2ac0*/  IMAD R13, R17.reuse, R5, R12 ;  /* 0x00000005110d7224 */ /* 0x040fe200078e020c */
[----:B------:R-:W-:Y:S01]  /*2ad0*/  ISETP.GE.AND P2, PT, R68, UR4, PT ;  /* 0x0000000444007c0c */ /* 0x000fe2000bf46270 */
[----:B------:R-:W-:Y:S01]  /*2ae0*/  IMAD.WIDE.U32 R52, R17, R4, R22 ;  /* 0x0000000411347225 */ /* 0x000fe200078e0016 */
[----:B------:R-:W-:-:S03]  /*2af0*/  SHF.R.S32.HI R10, RZ, 0x1f, R11 ;  /* 0x0000001fff0a7819 */ /* 0x000fc6000001140b */
[----:B------:R-:W-:Y:S01]  /*2b00*/  IMAD.IADD R51, R51, 0x1, R13 ;  /* 0x0000000133337824 */ /* 0x000fe200078e020d */
[CC--:B------:R-:W-:Y:S01]  /*2b10*/  LEA.HI R12, R10.reuse, R11.reuse, RZ, 0x7 ;  /* 0x0000000b0a0c7211 */ /* 0x0c0fe200078f38ff */
[----:B------:R-:W-:Y:S01]  /*2b20*/  IMAD.IADD R53, R13, 0x1, R53 ;  /* 0x000000010d357824 */ /* 0x000fe200078e0235 */
[----:B------:R-:W-:Y:S01]  /*2b30*/  LEA.HI R10, R10, R11, RZ, 0x4 ;  /* 0x0000000b0a0a7211 */ /* 0x000fe200078f20ff */
[----:B------:R-:W-:Y:S02]  /*2b40*/  IMAD R9, R15, R6, RZ ;  /* 0x000000060f097224 */ /* 0x000fe400078e02ff */
[----:B------:R-:W-:Y:S01]  /*2b50*/  IMAD.SHL.U32 R12, R12, 0x40, RZ ;  /* 0x000000400c0c7824 */ /* 0x000fe200078e00ff */
[--C-:B------:R-:W-:Y:S01]  /*2b60*/  LOP3.LUT R11, R209, 0x70, R10.reuse, 0xf8, !PT ;  /* 0x00000070d10b7812 */ /* 0x100fe200078ef80a */
[-C--:B------:R-:W-:Y:S01]  /*2b70*/  IMAD R15, R15, R4.reuse, RZ ;  /* 0x000000040f0f7224 */ /* 0x080fe200078e02ff */
[----:B------:R-:W-:Y:S01]  /*2b80*/  LOP3.LUT R13, R203, 0x70, R10, 0xf8, !PT ;  /* 0x00000070cb0d7812 */ /* 0x000fe200078ef80a */
[----:B------:R-:W-:Y:S01]  /*2b90*/  IMAD R9, R38, R7, R9 ;  /* 0x0000000726097224 */ /* 0x000fe200078e0209 */
[----:B------:R-:W-:Y:S01]  /*2ba0*/  LOP3.LUT R12, R12, 0xffffe000, RZ, 0xc0, !PT ;  /* 0xffffe0000c0c7812 */ /* 0x000fe200078ec0ff */
[C---:B------:R-:W-:Y:S01]  /*2bb0*/  IMAD R15, R38.reuse, R5, R15 ;  /* 0x00000005260f7224 */ /* 0x040fe200078e020f */
[----:B------:R-:W-:Y:S01]  /*2bc0*/  LOP3.LUT R11, R11, R27, RZ, 0x3c, !PT ;  /* 0x0000001b0b0b7212 */ /* 0x000fe200078e3cff */
[----:B------:R-:W-:Y:S01]  /*2bd0*/  IMAD.WIDE.U32 R50, R38, R4, R50 ;  /* 0x0000000426327225 */ /* 0x000fe200078e0032 */
[----:B------:R-:W-:-:S02]  /*2be0*/  LOP3.LUT R13, R13, R25, RZ, 0x3c, !PT ;  /* 0x000000190d0d7212 */ /* 0x000fc400078e3cff */
[----:B------:R-:W-:Y:S01]  /*2bf0*/  LOP3.LUT R74, R10, 0xfffffff0, RZ, 0xc0, !PT ;  /* 0xfffffff00a4a7812 */ /* 0x000fe200078ec0ff */
[----:B------:R-:W-:Y:S01]  /*2c00*/  IMAD.WIDE.U32 R52, R38, R4, R52 ;  /* 0x0000000426347225 */ /* 0x000fe200078e0034 */
[-C--:B------:R-:W-:Y:S02]  /*2c10*/  IADD3 R21, R11, R12.reuse, R213 ;  /* 0x0000000c0b157210 */ /* 0x080fe40007ffe0d5 */
[----:B------:R-:W-:Y:S01]  /*2c20*/  IADD3 R41, R13, R12, R212 ;  /* 0x0000000c0d297210 */ /* 0x000fe20007ffe0d4 */
[C---:B------:R-:W-:Y:S01]  /*2c30*/  IMAD.SHL.U32 R66, R4.reuse, 0x20, RZ ;  /* 0x0000002004427824 */ /* 0x040fe200078e00ff */
[----:B------:R-:W-:Y:S01]  /*2c40*/  SHF.R.S32.HI R79, RZ, 0x4, R10 ;  /* 0x00000004ff4f7819 */ /* 0x000fe2000001140a */
[----:B------:R-:W-:Y:S01]  /*2c50*/  IMAD.SHL.U32 R67, R4, 0x40, RZ ;  /* 0x0000004004437824 */ /* 0x000fe200078e00ff */
[----:B------:R-:W-:Y:S01]  /*2c60*/  SHF.R.S32.HI R86, RZ, 0x1f, R74 ;  /* 0x0000001fff567819 */ /* 0x000fe2000001144a */
[----:B------:R-:W-:Y:S02]  /*2c70*/  IMAD.SHL.U32 R71, R71, 0x2, RZ ;  /* 0x0000000247477824 */ /* 0x000fe400078e00ff */
[----:B------:R-:W-:-:S02]  /*2c80*/  IMAD.IADD R72, R47, 0x1, R9 ;  /* 0x000000012f487824 */ /* 0x000fc400078e0209 */
[----:B------:R-:W-:Y:S02]  /*2c90*/  IMAD.IADD R73, R9, 0x1, R49 ;  /* 0x0000000109497824 */ /* 0x000fe400078e0231 */
[----:B------:R-:W-:Y:S02]  /*2ca0*/  IMAD.IADD R75, R51, 0x1, R15 ;  /* 0x00000001334b7824 */ /* 0x000fe400078e020f */
[----:B------:R-:W-:Y:S02]  /*2cb0*/  IMAD.IADD R78, R15, 0x1, R53 ;  /* 0x000000010f4e7824 */ /* 0x000fe400078e0235 */
[----:B------:R-:W-:Y:S01]  /*2cc0*/  IMAD.IADD R87, R43, 0x1, R87 ;  /* 0x000000012b577824 */ /* 0x000fe200078e0257 */
[----:B------:R-:W-:Y:S06]  /*2cd0*/  @!P6 BAR.SYNC.DEFER_BLOCKING 0x9, 0x100 ;  /* 0x024400000000eb1d */ /* 0x000fec0000010000 */
.L_x_1478:
[----:B0-----:R-:W0:Y:S01]  /*2ce0*/  LDC.64 R76, c[0x0][0x2e8] ;  /* 0x0000ba00ff4c7b82 */ /* 0x001e220000000a00 */
[----:B------:R-:W-:Y:S01]  /*2cf0*/  VIADD R37, R37, 0xffffffff ;  /* 0xffffffff25257836 */ /* 0x000fe20000000000 */
[----:B------:R-:W-:Y:S05]  /*2d00*/  YIELD ;  /* 0x0000000000007946 */ /* 0x000fea0003800000 */
[----:B------:R-:W-:Y:S01]  /*2d10*/  SHF.R.S32.HI R11, RZ, 0x1f, R37 ;  /* 0x0000001fff0b7819 */ /* 0x000fe20000011425 */
[----:B------:R-:W1:Y:S01]  /*2d20*/  LDC R82, c[0x0][0x3f4] ;  /* 0x0000fd00ff527b82 */ /* 0x000e620000000800 */
[-C--:B------:R-:W-:Y:S01]  /*2d30*/  IMAD R5, R56, R37.reuse, RZ ;  /* 0x0000002538057224 */ /* 0x080fe200078e02ff */
[----:B------:R-:W-:Y:S01]  /*2d40*/  BSSY B0, `(.L_x_1431) ;  /* 0x0000487000007945 */ /* 0x000fe20003800000 */
[----:B------:R-:W-:-:S04]  /*2d50*/  IMAD.WIDE.U32 R80, R58, R37, RZ ;  /* 0x000000253a507225 */ /* 0x000fc800078e00ff */
[----:B------:R-:W-:Y:S01]  /*2d60*/  IMAD R5, R11, R58, R5 ;  /* 0x0000003a0b057224 */ /* 0x000fe200078e0205 */
[----:B------:R-:W-:Y:S01]  /*2d70*/  IADD3 R13, P3, P4, R3, R80, R59 ;  /* 0x00000050030d7210 */ /* 0x000fe20007c7e03b */
[----:B------:R-:W-:Y:S02]  /*2d80*/  IMAD R89, R192, 0x4000, R215 ;  /* 0x00004000c0597824 */ /* 0x000fe400078e02d7 */
[----:B------:R-:W-:Y:S02]  /*2d90*/  IMAD.IADD R33, R81, 0x1, R5 ;  /* 0x0000000151217824 */ /* 0x000fe400078e0205 */
[----:B------:R-:W-:-:S03]  /*2da0*/  IMAD.IADD R89, R16, 0x1, R89 ;  /* 0x0000000110597824 */ /* 0x000fc600078e0259 */
[----:B------:R-:W-:Y:S02]  /*2db0*/  IADD3.X R4, R20, R33, R57, P3, P4 ;  /* 0x0000002114047210 */ /* 0x000fe40001fe8439 */
[-C--:B0-----:R-:W-:Y:S02]  /*2dc0*/  IADD3 R14, P4, P5, R80, R76.reuse, R3 ;  /* 0x0000004c500e7210 */ /* 0x081fe40007d9e003 */
[----:B------:R-:W-:Y:S02]  /*2dd0*/  IADD3 R12, P3, R13, R76, RZ ;  /* 0x0000004c0d0c7210 */ /* 0x000fe40007f7e0ff */
[----:B------:R-:W-:Y:S02]  /*2de0*/  IADD3.X R15, R33, R77, R20, P4, P5 ;  /* 0x0000004d210f7210 */ /* 0x000fe400027ea414 */
[----:B-1----:R-:W-:Y:S01]  /*2df0*/  ISETP.GE.AND P4, PT, R82, 0x1, PT ;  /* 0x000000015200780c */ /* 0x002fe20003f86270 */
[----:B------:R-:W-:Y:S01]  /*2e00*/  IMAD.X R13, R4, 0x1, R77, P3 ;  /* 0x00000001040d7824 */ /* 0x000fe200018e064d */
[----:B------:R-:W-:-:S04]  /*2e10*/  ISETP.GT.AND P5, PT, R37, R39, PT ;  /* 0x000000272500720c */ /* 0x000fc80003fa4270 */
[----:B------:R-:W-:-:S07]  /*2e20*/  P2R R88, PR, RZ, 0x20 ;  /* 0x00000020ff587803 */ /* 0x000fce0000000000 */
[----:B----4-:R-:W-:Y:S05]  /*2e30*/  @!P4 BRA `(.L_x_1432) ;  /* 0x000000440074c947 */ /* 0x010fea0003800000 */
[----:B------:R-:W-:Y:S01]  /*2e40*/  ULDC.U8 UR4, c[0x0][0x410] ;  /* 0x0001040000047ab9 */ /* 0x000fe20000000000 */
[-C--:B------:R-:W-:Y:S01]  /*2e50*/  IMAD R4, R61, R37.reuse, RZ ;  /* 0x000000253d047224 */ /* 0x080fe200078e02ff */
[----:B------:R-:W-:Y:S01]  /*2e60*/  ISETP.NE.AND P3, PT, RZ, UR4, PT ;  /* 0x00000004ff007c0c */ /* 0x000fe2000bf65270 */
[----:B------:R-:W-:Y:S02]  /*2e70*/  IMAD R6, R65, R37, RZ ;  /* 0x0000002541067224 */ /* 0x000fe400078e02ff */
[C---:B------:R-:W-:Y:S02]  /*2e80*/  IMAD R9, R11.reuse, R63, R4 ;  /* 0x0000003f0b097224 */ /* 0x040fe400078e0204 */
[----:B------:R-:W-:Y:S02]  /*2e90*/  IMAD R11, R11, R67, R6 ;  /* 0x000000430b0b7224 */ /* 0x000fe400078e0206 */
[----:B------:R-:W-:Y:S02]  /*2ea0*/  IMAD R90, R37, -0x40, R2 ;  /* 0xffffffc0255a7824 */ /* 0x000fe400078e0202 */
[----:B------:R-:W-:-:S03]  /*2eb0*/  IMAD.WIDE.U32 R6, R63, R37, RZ ;  /* 0x000000253f067225 */ /* 0x000fc600078e00ff */
[----:B------:R-:W-:Y:S01]  /*2ec0*/  VIMNMX R90, R90, 0x40, PT ;  /* 0x000000405a5a7848 */ /* 0x000fe20003fe0100 */
[----:B------:R-:W-:-:S04]  /*2ed0*/  IMAD.WIDE.U32 R4, R67, R37, RZ ;  /* 0x0000002543047225 */ /* 0x000fc800078e00ff */
        /* <DEDUP_REMOVED lines=9> */
[----:B------:R-:W-:-:S03]  /*2f70*/  CS2R R32, SRZ ;  /* 0x0000000000207805 */ /* 0x000fc6000001ff00 */
[----:B------:R-:W-:Y:S05]  /*2f80*/  @P4 BRA `(.L_x_1435) ;  /* 0x0000000000404947 */ /* 0x000fea0003800000 */
        /* <DEDUP_REMOVED lines=16> */
.L_x_1435:
[----:B------:R-:W-:Y:S05]  /*3090*/  BSYNC B1 ;  /* 0x0000000000017941 */ /* 0x000fea0003800000 */
.L_x_1434:
[----:B------:R-:W-:Y:S01]  /*30a0*/  ISETP.GE.AND P5, PT, R219, R90, PT ;  /* 0x0000005adb00720c */ /* 0x000fe20003fa6270 */
[----:B------:R-:W-:Y:S01]  /*30b0*/  BSSY B1, `(.L_x_1436) ;  /* 0x000001b000017945 */ /* 0x000fe20003800000 */
[----:B0-----:R-:W-:Y:S02]  /*30c0*/  CS2R R24, SRZ ;  /* 0x0000000000187805 */ /* 0x001fe4000001ff00 */
[----:B------:R-:W-:Y:S01]  /*30d0*/  CS2R R10, SRZ ;  /* 0x00000000000a7805 */ /* 0x000fe2000001ff00 */
[----:B-----5:R-:W-:Y:S01]  /*30e0*/  IMAD.MOV.U32 R83, RZ, RZ, R28 ;  /* 0x000000ffff537224 */ /* 0x020fe200078e001c */
[----:B------:R-:W-:Y:S01]  /*30f0*/  CS2R R26, SRZ ;  /* 0x00000000001a7805 */ /* 0x000fe2000001ff00 */
[----:B------:R-:W-:-:S06]  /*3100*/  IMAD.MOV.U32 R85, RZ, RZ, R34 ;  /* 0x000000ffff557224 */ /* 0x000fcc00078e0022 */
        /* <DEDUP_REMOVED lines=21> */
.L_x_1437:
[----:B------:R-:W-:Y:S05]  /*3260*/  BSYNC B1 ;  /* 0x0000000000017941 */ /* 0x000fea0003800000 */
.L_x_1436:
[----:B------:R-:W-:Y:S01]  /*3270*/  UISETP.NE.AND UP0, UPT, UR45, 0x3, UPT ;  /* 0x000000032d00788c */ /* 0x000fe2000bf05270 */
[----:B------:R-:W-:Y:S02]  /*3280*/  IMAD.MOV.U32 R84, RZ, RZ, R30 ;  /* 0x000000ffff547224 */ /* 0x000fe400078e001e */
[----:B------:R-:W-:Y:S02]  /*3290*/  IMAD.MOV.U32 R101, RZ, RZ, R32 ;  /* 0x000000ffff657224 */ /* 0x000fe400078e0020 */
[----:B-----5:R-:W-:Y:S01]  /*32a0*/  IMAD.MOV.U32 R76, RZ, RZ, R8 ;  /* 0x000000ffff4c7224 */ /* 0x020fe200078e0008 */
[----:B------:R-:W-:Y:S01]  /*32b0*/  PLOP3.LUT P3, PT, PT, PT, UP0, 0x80, 0x0 ;  /* 0x000000000000781c */ /* 0x000fe20003f6f008 */
[----:B------:R-:W-:Y:S02]  /*32c0*/  IMAD.MOV.U32 R80, RZ, RZ, R24 ;  /* 0x000000ffff507224 */ /* 0x000fe400078e0018 */
[----:B------:R-:W-:Y:S02]  /*32d0*/  IMAD.MOV.U32 R77, RZ, RZ, R10 ;  /* 0x000000ffff4d7224 */ /* 0x000fe400078e000a */
[----:B------:R-:W-:-:S08]  /*32e0*/  IMAD.MOV.U32 R81, RZ, RZ, R26 ;  /* 0x000000ffff517224 */ /* 0x000fd000078e001a */
[----:B------:R-:W-:Y:S05]  /*32f0*/  @!P3 BRA `(.L_x_1438) ;  /* 0x000000000004b947 */ /* 0x000fea0003800000 */
[----:B------:R-:W-:Y:S01]  /*3300*/  BPT.TRAP 0x1 ;  /* 0x000000040000795c */ /* 0x000fe20000300000 */
.L_x_1438:
[----:B------:R-:W-:Y:S01]  /*3310*/  IMAD R91, R192, 0x8, R16 ;  /* 0x00000008c05b7824 */ /* 0x000fe200078e0210 */
[----:B------:R-:W-:Y:S01]  /*3320*/  SHF.L.U32 R92, R198, 0x1f, RZ ;  /* 0x0000001fc65c7819 */ /* 0x000fe200000006ff */
[----:B------:R-:W-:Y:S03]  /*3330*/  BSSY B1, `(.L_x_1439) ;  /* 0x0000003000017945 */ /* 0x000fe60003800000 */
[----:B------:R-:W1:Y:S02]  /*3340*/  SYNCS.PHASECHK.TRANS64.TRYWAIT P6, [R91+URZ+0x28490], R92 ;  /* 0x0284905c5b0075a7 */ /* 0x000e6400080c017f */
[----:B-1----:R-:W-:Y:S05]  /*3350*/  @!P6 BRA `(.L_x_1440) ;  /* 0x00000280003ce947 */ /* 0x002fea0003800000 */
.L_x_1809:
[----:B------:R-:W-:Y:S05]  /*3360*/  BSYNC B1 ;  /* 0x0000000000017941 */ /* 0x000fea0003800000 */
.L_x_1439:
[----:B------:R-:W-:Y:S04]  /*3370*/  BSSY B1, `(.L_x_1441) ;  /* 0x00000e9000017945 */ /* 0x000fe80003800000 */
[----:B------:R-:W-:Y:S05]  /*3380*/  @P4 BRA `(.L_x_1442) ;  /* 0x0000000c009c4947 */ /* 0x000fea0003800000 */
[----:B------:R-:W-:Y:S04]  /*3390*/  BSSY B2, `(.L_x_1443) ;  /* 0x0000073000027945 */ /* 0x000fe80003800000 */
[----:B------:R-:W-:Y:S05]  /*33a0*/  @P1 BRA `(.L_x_1444) ;  /* 0x0000000400c41947 */ /* 0x000fea0003800000 */
[----:B0-----:R0:W2:Y:S01]  /*33b0*/  LDS.128 R4, [R89+0x20000] ;  /* 0x0200000059047984 */ /* 0x0010a20000000c00 */
[----:B------:R-:W-:Y:S01]  /*33c0*/  ISETP.GE.AND P4, PT, R18, R82, PT ;  /* 0x000000521200720c */ /* 0x000fe20003f86270 */
[----:B------:R-:W-:-:S12]  /*33d0*/  BSSY B3, `(.L_x_1445) ;  /* 0x000006d000037945 */ /* 0x000fd80003800000 */
[----:B0-----:R-:W-:Y:S05]  /*33e0*/  @P4 BRA `(.L_x_1446) ;  /* 0x0000000400ac4947 */ /* 0x001fea0003800000 */
[--C-:B------:R-:W-:Y:S02]  /*33f0*/  SHF.R.U32.HI R98, RZ, 0x10, R35.reuse ;  /* 0x00000010ff627819 */ /* 0x100fe40000011623 */
[--C-:B------:R-:W-:Y:S02]  /*3400*/  SHF.R.U32.HI R96, RZ, 0x8, R35.reuse ;  /* 0x00000008ff607819 */ /* 0x100fe40000011623 */
[----:B------:R-:W-:Y:S02]  /*3410*/  LOP3.LUT R32, R35, 0xff, RZ, 0xc0, !PT ;  /* 0x000000ff23207812 */ /* 0x000fe400078ec0ff */
[----:B------:R-:W-:Y:S02]  /*3420*/  SHF.R.U32.HI R97, RZ, 0x18, R35 ;  /* 0x00000018ff617819 */ /* 0x000fe40000011623 */
[----:B------:R-:W-:Y:S02]  /*3430*/  SHF.R.U32.HI R93, RZ, 0x8, R33 ;  /* 0x00000008ff5d7819 */ /* 0x000fe40000011621 */
[----:B------:R-:W-:-:S02]  /*3440*/  LOP3.LUT R34, R33, 0xff, RZ, 0xc0, !PT ;  /* 0x000000ff21227812 */ /* 0x000fc400078ec0ff */
[--C-:B------:R-:W-:Y:S02]  /*3450*/  SHF.R.U32.HI R35, RZ, 0x18, R33.reuse ;  /* 0x00000018ff237819 */ /* 0x100fe40000011621 */
[----:B------:R-:W-:Y:S02]  /*3460*/  SHF.R.U32.HI R95, RZ, 0x10, R33 ;  /* 0x00000010ff5f7819 */ /* 0x000fe40000011621 */
[----:B------:R-:W-:Y:S01]  /*3470*/  PRMT R33, R97, 0x654, R32 ;  /* 0x0000065461217816 */ /* 0x000fe20000000020 */
[----:B------:R-:W-:Y:S01]  /*3480*/  IMAD.SHL.U32 R32, R96, 0x100, RZ ;  /* 0x0000010060207824 */ /* 0x000fe200078e00ff */
[----:B------:R-:W-:Y:S01]  /*3490*/  PRMT R94, R35, 0x654, R34 ;  /* 0x00000654235e7816 */ /* 0x000fe20000000022 */
[----:B------:R-:W-:Y:S01]  /*34a0*/  IMAD.SHL.U32 R35, R93, 0x100, RZ ;  /* 0x000001005d237824 */ /* 0x000fe200078e00ff */
[----:B------:R-:W-:Y:S01]  /*34b0*/  F2FP.F16.E4M3.UNPACK_B R93, R101.H1 ;  /* 0x00000065ff5d723e */ /* 0x000fe200030006ff */
[----:B--2---:R-:W-:Y:S01]  /*34c0*/  IMAD.MOV.U32 R34, RZ, RZ, R4 ;  /* 0x000000ffff227224 */ /* 0x004fe200078e0004 */
[----:B------:R-:W-:Y:S01]  /*34d0*/  LOP3.LUT R33, R33, 0xff00, R32, 0xf8, !PT ;  /* 0x0000ff0021217812 */ /* 0x000fe200078ef820 */
[----:B------:R-:W-:Y:S01]  /*34e0*/  IMAD.U32 R32, R98, 0x10000, RZ ;  /* 0x0001000062207824 */ /* 0x000fe200078e00ff */
[----:B------:R-:W-:Y:S01]  /*34f0*/  LOP3.LUT R94, R94, 0xff00, R35, 0xf8, !PT ;  /* 0x0000ff005e5e7812 */ /* 0x000fe200078ef823 */
[----:B------:R-:W-:Y:S01]  /*3500*/  IMAD.U32 R35, R95, 0x10000, RZ ;  /* 0x000100005f237824 */ /* 0x000fe200078e00ff */
[----:B------:R-:W-:Y:S01]  /*3510*/  F2FP.F16.E4M3.UNPACK_B R4, R5 ;  /* 0x00000005ff04723e */ /* 0x000fe200020006ff */
[--C-:B------:R-:W-:Y:S01]  /*3520*/  HADD2.F32 R97, -RZ, R93.reuse.H0_H0 ;  /* 0x2000005dff617230 */ /* 0x100fe20000004100 */
[----:B------:R-:W-:Y:S01]  /*3530*/  LOP3.LUT R32, R33, 0xff0000, R32, 0xf8, !PT ;  /* 0x00ff000021207812 */ /* 0x000fe200078ef820 */
[----:B------:R-:W-:Y:S01]  /*3540*/  HADD2.F32 R98, -RZ, R93.H1_H1 ;  /* 0x3000005dff627230 */ /* 0x000fe20000004100 */
[----:B------:R-:W-:Y:S01]  /*3550*/  LOP3.LUT R33, R94, 0xff0000, R35, 0xf8, !PT ;  /* 0x00ff00005e217812 */ /* 0x000fe200078ef823 */
[--C-:B------:R-:W-:Y:S01]  /*3560*/  HADD2.F32 R35, -RZ, R4.reuse.H1_H1 ;  /* 0x30000004ff237230 */ /* 0x100fe20000004100 */
[----:B------:R-:W-:Y:S01]  /*3570*/  F2FP.F16.E4M3.UNPACK_B R95, R85.H1 ;  /* 0x00000055ff5f723e */ /* 0x000fe200030006ff */
[----:B------:R-:W-:Y:S01]  /*3580*/  HADD2.F32 R4, -RZ, R4.H0_H0 ;  /* 0x20000004ff047230 */ /* 0x000fe20000004100 */
[----:B------:R-:W-:-:S02]  /*3590*/  F2FP.F16.E4M3.UNPACK_B R5, R5.H1 ;  /* 0x00000005ff05723e */ /* 0x000fc400030006ff */
[CC--:B------:R-:W-:Y:S01]  /*35a0*/  FMUL.FTZ R99, R35.reuse, R97.reuse ;  /* 0x0000006123637220 */ /* 0x0c0fe20000410000 */
[----:B------:R-:W-:Y:S02]  /*35b0*/  HADD2.F32 R96, -RZ, R95.H0_H0 ;  /* 0x2000005fff607230 */ /* 0x000fe40000004100 */
[C---:B------:R-:W-:Y:S01]  /*35c0*/  FMUL.FTZ R100, R4.reuse, R97 ;  /* 0x0000006104647220 */ /* 0x040fe20000410000 */
[--C-:B------:R-:W-:Y:S01]  /*35d0*/  HADD2.F32 R94, -RZ, R5.reuse.H1_H1 ;  /* 0x30000005ff5e7230 */ /* 0x100fe20000004100 */
[----:B------:R-:W-:Y:S01]  /*35e0*/  F2FP.F16.E4M3.UNPACK_B R97, R101 ;  /* 0x00000065ff61723e */ /* 0x000fe200020006ff */
[----:B------:R-:W-:Y:S02]  /*35f0*/  HADD2.F32 R93, -RZ, R5.H0_H0 ;  /* 0x20000005ff5d7230 */ /* 0x000fe40000004100 */
[-C--:B------:R-:W-:Y:S01]  /*3600*/  FFMA.FTZ R4, R4, R96.reuse, -R99 ;  /* 0x0000006004047223 */ /* 0x080fe20000010863 */
[----:B------:R-:W-:Y:S02]  /*3610*/  HADD2.F32 R95, -RZ, R95.H1_H1 ;  /* 0x3000005fff5f7230 */ /* 0x000fe40000004100 */
[----:B------:R-:W-:Y:S01]  /*3620*/  FFMA.FTZ R5, R35, R96, R100 ;  /* 0x0000006023057223 */ /* 0x000fe20000010064 */
[CC--:B------:R-:W-:Y:S01]  /*3630*/  FMUL.FTZ R102, R94.reuse, R98.reuse ;  /* 0x000000625e667220 */ /* 0x0c0fe20000410000 */
[C---:B------:R-:W-:Y:S01]  /*3640*/  FMUL.FTZ R99, R93.reuse, R98 ;  /* 0x000000625d637220 */ /* 0x040fe20000410000 */
[-C--:B------:R-:W-:Y:S01]  /*3650*/  F2FP.F16.E4M3.UNPACK_B R35, R34.reuse.H1 ;  /* 0x00000022ff23723e */ /* 0x080fe200030006ff */
[--C-:B------:R-:W-:Y:S01]  /*3660*/  HADD2.F32 R98, -RZ, R97.reuse.H0_H0 ;  /* 0x20000061ff627230 */ /* 0x100fe20000004100 */
[----:B------:R-:W-:Y:S01]  /*3670*/  F2FP.F16.E4M3.UNPACK_B R34, R34 ;  /* 0x00000022ff22723e */ /* 0x000fe200020006ff */
[-C--:B------:R-:W-:Y:S01]  /*3680*/  FFMA.FTZ R101, R93, R95.reuse, -R102 ;  /* 0x0000005f5d657223 */ /* 0x080fe20000010866 */
[----:B------:R-:W-:Y:S01]  /*3690*/  FFMA.FTZ R104, R94, R95, R99 ;  /* 0x0000005f5e687223 */ /* 0x000fe20000010063 */
[----:B------:R-:W-:Y:S01]  /*36a0*/  HADD2.F32 R99, -RZ, R97.H1_H1 ;  /* 0x30000061ff637230 */ /* 0x000fe20000004100 */
[----:B------:R-:W-:Y:S01]  /*36b0*/  F2FP.F16.E4M3.UNPACK_B R95, R85 ;  /* 0x00000055ff5f723e */ /* 0x000fe200020006ff */
[--C-:B------:R-:W-:Y:S01]  /*36c0*/  HADD2.F32 R94, -RZ, R35.reuse.H1_H1 ;  /* 0x30000023ff5e7230 */ /* 0x100fe20000004100 */
[----:B------:R-:W-:Y:S01]  /*36d0*/  F2FP.F16.E4M3.UNPACK_B R97, R32 ;  /* 0x00000020ff61723e */ /* 0x000fe200020006ff */
[----:B------:R-:W-:-:S02]  /*36e0*/  HADD2.F32 R93, -RZ, R35.H0_H0 ;  /* 0x20000023ff5d7230 */ /* 0x000fc40000004100 */
[--C-:B------:R-:W-:Y:S02]  /*36f0*/  HADD2.F32 R85, -RZ, R34.reuse.H1_H1 ;  /* 0x30000022ff557230 */ /* 0x100fe40000004100 */
[CC--:B------:R-:W-:Y:S01]  /*3700*/  FMUL.FTZ R102, R94.reuse, R99.reuse ;  /* 0x000000635e667220 */ /* 0x0c0fe20000410000 */
[----:B------:R-:W-:Y:S02]  /*3710*/  HADD2.F32 R35, -RZ, R34.H0_H0 ;  /* 0x20000022ff237230 */ /* 0x000fe40000004100 */
[----:B------:R-:W-:Y:S01]  /*3720*/  FMUL.FTZ R99, R93, R99 ;  /* 0x000000635d637220 */ /* 0x000fe20000410000 */
[--C-:B------:R-:W-:Y:S02]  /*3730*/  HADD2.F32 R34, -RZ, R95.reuse.H1_H1 ;  /* 0x3000005fff227230 */ /* 0x100fe40000004100 */
[-C--:B------:R-:W-:Y:S01]  /*3740*/  FMUL.FTZ R100, R85, R98.reuse ;  /* 0x0000006255647220 */ /* 0x080fe20000410000 */
[----:B------:R-:W-:Y:S02]  /*3750*/  HADD2.F32 R96, -RZ, R95.H0_H0 ;  /* 0x2000005fff607230 */ /* 0x000fe40000004100 */
[----:B------:R-:W-:Y:S01]  /*3760*/  FMUL.FTZ R98, R35, R98 ;  /* 0x0000006223627220 */ /* 0x000fe20000410000 */
[----:B------:R-:W-:Y:S01]  /*3770*/  F2FP.F16.E4M3.UNPACK_B R95, R7.H1 ;  /* 0x00000007ff5f723e */ /* 0x000fe200030006ff */
[-C--:B------:R-:W-:Y:S01]  /*3780*/  FFMA.FTZ R93, R93, R34.reuse, -R102 ;  /* 0x000000225d5d7223 */ /* 0x080fe20000010866 */
[----:B------:R-:W-:Y:S01]  /*3790*/  FFMA.FTZ R94, R94, R34, R99 ;  /* 0x000000225e5e7223 */ /* 0x000fe20000010063 */
[-C--:B------:R-:W-:Y:S01]  /*37a0*/  FFMA.FTZ R34, R35, R96.reuse, -R100 ;  /* 0x0000006023227223 */ /* 0x080fe20000010864 */
[----:B------:R-:W-:Y:S01]  /*37b0*/  FFMA.FTZ R35, R85, R96, R98 ;  /* 0x0000006055237223 */ /* 0x000fe20000010062 */
[----:B------:R-:W-:Y:S01]  /*37c0*/  F2FP.SATFINITE.E4M3.F32.PACK_AB_MERGE_C R85, R104, R101, RZ ;  /* 0x000000656855723e */ /* 0x000fe200048070ff */
[--C-:B------:R-:W-:Y:S01]  /*37d0*/  HADD2.F32 R96, -RZ, R95.reuse.H0_H0 ;  /* 0x2000005fff607230 */ /* 0x100fe20000004100 */
[----:B------:R-:W-:Y:S01]  /*37e0*/  F2FP.SATFINITE.E4M3.F32.PACK_AB_MERGE_C R93, R94, R93, RZ ;  /* 0x0000005d5e5d723e */ /* 0x000fe200048070ff */
[----:B------:R-:W-:Y:S01]  /*37f0*/  HADD2.F32 R95, -RZ, R95.H1_H1 ;  /* 0x3000005fff5f7230 */ /* 0x000fe20000004100 */
[----:B------:R-:W-:-:S02]  /*3800*/  F2FP.F16.E4M3.UNPACK_B R101, R33.H1 ;  /* 0x00000021ff65723e */ /* 0x000fc400030006ff */
[----:B------:R-:W-:Y:S02]  /*3810*/  F2FP.F16.E4M3.UNPACK_B R94, R6.H1 ;  /* 0x00000006ff5e723e */ /* 0x000fe400030006ff */
[----:B------:R-:W-:Y:S01]  /*3820*/  F2FP.F16.E4M3.UNPACK_B R100, R33 ;  /* 0x00000021ff64723e */ /* 0x000fe200020006ff */
[----:B------:R-:W-:Y:S01]  /*3830*/  HADD2.F32 R103, -RZ, R101.H1_H1 ;  /* 0x30000065ff677230 */ /* 0x000fe20000004100 */
[----:B------:R-:W-:Y:S01]  /*3840*/  F2FP.F16.E4M3.UNPACK_B R98, R32.H1 ;  /* 0x00000020ff62723e */ /* 0x000fe200030006ff */
[----:B------:R-:W-:Y:S01]  /*3850*/  HADD2.F32 R33, -RZ, R94.H1_H1 ;  /* 0x3000005eff217230 */ /* 0x000fe20000004100 */
[----:B------:R-:W-:Y:S01]  /*3860*/  F2FP.F16.E4M3.UNPACK_B R7, R7 ;  /* 0x00000007ff07723e */ /* 0x000fe200020006ff */
[----:B------:R-:W-:Y:S02]  /*3870*/  HADD2.F32 R102, -RZ, R100.H1_H1 ;  /* 0x30000064ff667230 */ /* 0x000fe40000004100 */
[----:B------:R-:W-:Y:S01]  /*3880*/  FMUL.FTZ R105, R95, R103 ;  /* 0x000000675f697220 */ /* 0x000fe20000410000 */
[----:B------:R-:W-:-:S02]  /*3890*/  HADD2.F32 R94, -RZ, R94.H0_H0 ;  /* 0x2000005eff5e7230 */ /* 0x000fc40000004100 */
[----:B------:R-:W-:Y:S01]  /*38a0*/  FMUL.FTZ R104, R96, R103 ;  /* 0x0000006760687220 */ /* 0x000fe20000410000 */
[----:B------:R-:W-:Y:S02]  /*38b0*/  HADD2.F32 R32, -RZ, R97.H1_H1 ;  /* 0x30000061ff207230 */ /* 0x000fe40000004100 */
[C---:B------:R-:W-:Y:S01]  /*38c0*/  FMUL.FTZ R103, R33.reuse, R102 ;  /* 0x0000006621677220 */ /* 0x040fe20000410000 */
[----:B------:R-:W-:Y:S01]  /*38d0*/  F2FP.F16.E4M3.UNPACK_B R6, R6 ;  /* 0x00000006ff06723e */ /* 0x000fe200020006ff */
[C---:B------:R-:W-:Y:S01]  /*38e0*/  FMUL.FTZ R102, R94.reuse, R102 ;  /* 0x000000665e667220 */ /* 0x040fe20000410000 */
[----:B------:R-:W-:Y:S02]  /*38f0*/  HADD2.F32 R99, -RZ, R98.H1_H1 ;  /* 0x30000062ff637230 */ /* 0x000fe40000004100 */
[-C--:B------:R-:W-:Y:S01]  /*3900*/  FFMA.FTZ R103, R94, R32.reuse, -R103 ;  /* 0x000000205e677223 */ /* 0x080fe20000010867 */
[----:B------:R-:W-:Y:S02]  /*3910*/  HADD2.F32 R101, -RZ, R101.H0_H0 ;  /* 0x20000065ff657230 */ /* 0x000fe40000004100 */
[----:B------:R-:W-:Y:S01]  /*3920*/  FFMA.FTZ R102, R33, R32, R102 ;  /* 0x0000002021667223 */ /* 0x000fe20000010066 */
[----:B------:R-:W-:-:S02]  /*3930*/  HADD2.F32 R32, -RZ, R7.H0_H0 ;  /* 0x20000007ff207230 */ /* 0x000fc40000004100 */
[-C--:B------:R-:W-:Y:S01]  /*3940*/  FFMA.FTZ R105, R96, R99.reuse, -R105 ;  /* 0x0000006360697223 */ /* 0x080fe20000010869 */
[----:B------:R-:W-:Y:S02]  /*3950*/  HADD2.F32 R33, -RZ, R7.H1_H1 ;  /* 0x30000007ff217230 */ /* 0x000fe40000004100 */
[----:B------:R-:W-:Y:S01]  /*3960*/  FFMA.FTZ R104, R95, R99, R104 ;  /* 0x000000635f687223 */ /* 0x000fe20000010068 */
[--C-:B------:R-:W-:Y:S02]  /*3970*/  HADD2.F32 R7, -RZ, R6.reuse.H0_H0 ;  /* 0x20000006ff077230 */ /* 0x100fe40000004100 */
[-C--:B------:R-:W-:Y:S01]  /*3980*/  FMUL.FTZ R96, R32, R101.reuse ;  /* 0x0000006520607220 */ /* 0x080fe20000410000 */
[----:B------:R-:W-:Y:S02]  /*3990*/  HADD2.F32 R6, -RZ, R6.H1_H1 ;  /* 0x30000006ff067230 */ /* 0x000fe40000004100 */
[----:B------:R-:W-:Y:S01]  /*39a0*/  FMUL.FTZ R99, R33, R101 ;  /* 0x0000006521637220 */ /* 0x000fe20000410000 */
[----:B------:R-:W-:Y:S01]  /*39b0*/  HADD2.F32 R100, -RZ, R100.H0_H0 ;  /* 0x20000064ff647230 */ /* 0x000fe20000004100 */
[----:B------:R-:W-:Y:S01]  /*39c0*/  F2FP.SATFINITE.E4M3.F32.PACK_AB_MERGE_C R102, R102, R103, RZ ;  /* 0x000000676666723e */ /* 0x000fe200048070ff */
[----:B------:R-:W-:Y:S01]  /*39d0*/  HADD2.F32 R98, -RZ, R98.H0_H0 ;  /* 0x20000062ff627230 */ /* 0x000fe20000004100 */
[----:B------:R-:W-:Y:S01]  /*39e0*/  F2FP.SATFINITE.E4M3.F32.PACK_AB_MERGE_C R104, R104, R105, RZ ;  /* 0x000000696868723e */ /* 0x000fe200048070ff */
[----:B------:R-:W-:-:S02]  /*39f0*/  HADD2.F32 R97, -RZ, R97.H0_H0 ;  /* 0x20000061ff617230 */ /* 0x000fc40000004100 */
[-C--:B------:R-:W-:Y:S01]  /*3a00*/  FMUL.FTZ R94, R6, R100.reuse ;  /* 0x00000064065e7220 */ /* 0x080fe20000410000 */
[----:B------:R-:W-:Y:S01]  /*3a10*/  FMUL.FTZ R95, R7, R100 ;  /* 0x00000064075f7220 */ /* 0x000fe20000410000 */
[-C--:B------:R-:W-:Y:S01]  /*3a20*/  FFMA.FTZ R99, R32, R98.reuse, -R99 ;  /* 0x0000006220637223 */ /* 0x080fe20000010863 */
[----:B------:R-:W-:Y:S01]  /*3a30*/  FFMA.FTZ R96, R33, R98, R96 ;  /* 0x0000006221607223 */ /* 0x000fe20000010060 */
[-C--:B------:R-:W-:Y:S01]  /*3a40*/  FFMA.FTZ R94, R7, R97.reuse, -R94 ;  /* 0x00000061075e7223 */ /* 0x080fe2000001085e */
[----:B------:R-:W-:Y:S01]  /*3a50*/  FFMA.FTZ R95, R6, R97, R95 ;  /* 0x00000061065f7223 */ /* 0x000fe2000001005f */
[----:B------:R-:W-:Y:S02]  /*3a60*/  F2FP.SATFINITE.E4M3.F32.PACK_AB_MERGE_C R5, R5, R4, R85 ;  /* 0x000000040505723e */ /* 0x000fe40004807055 */
[----:B------:R-:W-:Y:S02]  /*3a70*/  F2FP.SATFINITE.E4M3.F32.PACK_AB_MERGE_C R4, R35, R34, R93 ;  /* 0x000000222304723e */ /* 0x000fe4000480705d */
[----:B------:R-:W-:-:S02]  /*3a80*/  F2FP.SATFINITE.E4M3.F32.PACK_AB_MERGE_C R6, R95, R94, R102 ;  /* 0x0000005e5f06723e */ /* 0x000fc40004807066 */
[----:B------:R-:W-:-:S07]  /*3a90*/  F2FP.SATFINITE.E4M3.F32.PACK_AB_MERGE_C R7, R96, R99, R104 ;  /* 0x000000636007723e */ /* 0x000fce0004807068 */
.L_x_1446:
[----:B------:R-:W-:Y:S05]  /*3aa0*/  BSYNC B3 ;  /* 0x0000000000037941 */ /* 0x000fea0003800000 */
.L_x_1445:
[----:B--2---:R2:W-:Y:S02]  /*3ab0*/  STG.E.128 desc[UR46][R14.64], R4 ;  /* 0x000000040e007986 */ /* 0x0045e4000c101d2e */
.L_x_1444:
[----:B------:R-:W-:Y:S05]  /*3ac0*/  BSYNC B2 ;  /* 0x0000000000027941 */ /* 0x000fea0003800000 */
.L_x_1443:
[----:B------:R-:W-:Y:S05]  /*3ad0*/  @P2 BRA `(.L_x_1442) ;  /* 0x0000000400c82947 */ /* 0x000fea0003800000 */
[----:B0-2---:R0:W2:Y:S01]  /*3ae0*/  LDS.128 R4, [R89+0x22000] ;  /* 0x0220000059047984 */ /* 0x0050a20000000c00 */
        /* <DEDUP_REMOVED lines=10> */
[----:B------:R-:W-:Y:S01]  /*3b90*/  SHF.R.U32.HI R34, RZ, 0x10, R31 ;  /* 0x00000010ff227819 */ /* 0x000fe2000001161f */
[----:B------:R-:W-:Y:S01]  /*3ba0*/  IMAD.SHL.U32 R31, R30, 0x100, RZ ;  /* 0x000001001e1f7824 */ /* 0x000fe200078e00ff */
[----:B------:R-:W-:Y:S01]  /*3bb0*/  PRMT R28, R85, 0x654, R28 ;  /* 0x00000654551c7816 */ /* 0x000fe2000000001c */
[----:B------:R-:W-:Y:S01]  /*3bc0*/  IMAD.SHL.U32 R33, R33, 0x100, RZ ;  /* 0x0000010021217824 */ /* 0x000fe200078e00ff */
[----:B------:R-:W-:Y:S01]  /*3bd0*/  PRMT R32, R32, 0x654, R29 ;  /* 0x0000065420207816 */ /* 0x000fe2000000001d */
[----:B--2---:R-:W-:Y:S01]  /*3be0*/  IMAD.MOV.U32 R29, RZ, RZ, R5 ;  /* 0x000000ffff1d7224 */ /* 0x004fe200078e0005 */
[----:B------:R-:W-:Y:S01]  /*3bf0*/  LOP3.LUT R5, R28, 0xff00, R31, 0xf8, !PT ;  /* 0x0000ff001c057812 */ /* 0x000fe200078ef81f */
[----:B------:R-:W-:Y:S01]  /*3c00*/  IMAD.U32 R28, R35, 0x10000, RZ ;  /* 0x00010000231c7824 */ /* 0x000fe200078e00ff */
[----:B------:R-:W-:Y:S01]  /*3c10*/  LOP3.LUT R33, R32, 0xff00, R33, 0xf8, !PT ;  /* 0x0000ff0020217812 */ /* 0x000fe200078ef821 */
[----:B------:R-:W-:Y:S01]  /*3c20*/  IMAD.MOV.U32 R30, RZ, RZ, R4 ;  /* 0x000000ffff1e7224 */ /* 0x000fe200078e0004 */
[----:B------:R-:W-:Y:S01]  /*3c30*/  F2FP.F16.E4M3.UNPACK_B R4, R29 ;  /* 0x0000001dff04723e */ /* 0x000fe200020006ff */
[----:B------:R-:W-:Y:S01]  /*3c40*/  IMAD.U32 R34, R34, 0x10000, RZ ;  /* 0x0001000022227824 */ /* 0x000fe200078e00ff */
[----:B------:R-:W-:-:S02]  /*3c50*/  F2FP.F16.E4M3.UNPACK_B R32, R84.H1 ;  /* 0x00000054ff20723e */ /* 0x000fc400030006ff */
[----:B------:R-:W-:Y:S01]  /*3c60*/  LOP3.LUT R5, R5, 0xff0000, R28, 0xf8, !PT ;  /* 0x00ff000005057812 */ /* 0x000fe200078ef81c */
[----:B------:R-:W-:Y:S01]  /*3c70*/  HADD2.F32 R31, -RZ, R4.H1_H1 ;  /* 0x30000004ff1f7230 */ /* 0x000fe20000004100 */
[----:B------:R-:W-:Y:S01]  /*3c80*/  LOP3.LUT R28, R33, 0xff0000, R34, 0xf8, !PT ;  /* 0x00ff0000211c7812 */ /* 0x000fe200078ef822 */
[----:B------:R-:W-:Y:S01]  /*3c90*/  HADD2.F32 R85, -RZ, R32.H0_H0 ;  /* 0x20000020ff557230 */ /* 0x000fe20000004100 */
[----:B------:R-:W-:Y:S01]  /*3ca0*/  F2FP.F16.E4M3.UNPACK_B R34, R83.H1 ;  /* 0x00000053ff22723e */ /* 0x000fe200030006ff */
[----:B------:R-:W-:Y:S01]  /*3cb0*/  HADD2.F32 R4, -RZ, R4.H0_H0 ;  /* 0x20000004ff047230 */ /* 0x000fe20000004100 */
[----:B------:R-:W-:Y:S01]  /*3cc0*/  F2FP.F16.E4M3.UNPACK_B R29, R29.H1 ;  /* 0x0000001dff1d723e */ /* 0x000fe200030006ff */
[----:B------:R-:W-:Y:S02]  /*3cd0*/  HADD2.F32 R93, -RZ, R32.H1_H1 ;  /* 0x30000020ff5d7230 */ /* 0x000fe40000004100 */
[----:B------:R-:W-:Y:S01]  /*3ce0*/  FMUL.FTZ R95, R31, R85 ;  /* 0x000000551f5f7220 */ /* 0x000fe20000410000 */
[----:B------:R-:W-:-:S02]  /*3cf0*/  HADD2.F32 R35, -RZ, R34.H0_H0 ;  /* 0x20000022ff237230 */ /* 0x000fc40000004100 */
[----:B------:R-:W-:Y:S01]  /*3d00*/  FMUL.FTZ R94, R4, R85 ;  /* 0x00000055045e7220 */ /* 0x000fe20000410000 */
[--C-:B------:R-:W-:Y:S01]  /*3d10*/  HADD2.F32 R33, -RZ, R29.reuse.H1_H1 ;  /* 0x3000001dff217230 */ /* 0x100fe20000004100 */
[----:B------:R-:W-:Y:S01]  /*3d20*/  F2FP.F16.E4M3.UNPACK_B R84, R84 ;  /* 0x00000054ff54723e */ /* 0x000fe200020006ff */
[----:B------:R-:W-:Y:S02]  /*3d30*/  HADD2.F32 R32, -RZ, R29.H0_H0 ;  /* 0x2000001dff207230 */ /* 0x000fe40000004100 */
[----:B------:R-:W-:Y:S01]  /*3d40*/  FFMA.FTZ R29, R31, R35, R94 ;  /* 0x000000231f1d7223 */ /* 0x000fe2000001005e */
[----:B------:R-:W-:Y:S02]  /*3d50*/  HADD2.F32 R34, -RZ, R34.H1_H1 ;  /* 0x30000022ff227230 */ /* 0x000fe40000004100 */
[CC--:B------:R-:W-:Y:S01]  /*3d60*/  FMUL.FTZ R85, R33.reuse, R93.reuse ;  /* 0x0000005d21557220 */ /* 0x0c0fe20000410000 */
[-C--:B------:R-:W-:Y:S01]  /*3d70*/  F2FP.F16.E4M3.UNPACK_B R31, R30.reuse.H1 ;  /* 0x0000001eff1f723e */ /* 0x080fe200030006ff */
[----:B------:R-:W-:Y:S01]  /*3d80*/  FMUL.FTZ R96, R32, R93 ;  /* 0x0000005d20607220 */ /* 0x000fe20000410000 */
[----:B------:R-:W-:Y:S01]  /*3d90*/  F2FP.F16.E4M3.UNPACK_B R30, R30 ;  /* 0x0000001eff1e723e */ /* 0x000fe200020006ff */
[----:B------:R-:W-:Y:S01]  /*3da0*/  FFMA.FTZ R4, R4, R35, -R95 ;  /* 0x0000002304047223 */ /* 0x000fe2000001085f */
[-C--:B------:R-:W-:Y:S01]  /*3db0*/  FFMA.FTZ R93, R32, R34.reuse, -R85 ;  /* 0x00000022205d7223 */ /* 0x080fe20000010855 */
[----:B------:R-:W-:Y:S01]  /*3dc0*/  FFMA.FTZ R98, R33, R34, R96 ;  /* 0x0000002221627223 */ /* 0x000fe20000010060 */
[----:B------:R-:W-:Y:S01]  /*3dd0*/  F2FP.F16.E4M3.UNPACK_B R83, R83 ;  /* 0x00000053ff53723e */ /* 0x000fe200020006ff */
[----:B------:R-:W-:-:S02]  /*3de0*/  HADD2.F32 R35, -RZ, R84.H1_H1 ;  /* 0x30000054ff237230 */ /* 0x000fc40000004100 */
[--C-:B------:R-:W-:Y:S01]  /*3df0*/  HADD2.F32 R34, -RZ, R31.reuse.H1_H1 ;  /* 0x3000001fff227230 */ /* 0x100fe20000004100 */
[----:B------:R-:W-:Y:S01]  /*3e00*/  F2FP.SATFINITE.E4M3.F32.PACK_AB_MERGE_C R100, R98, R93, RZ ;  /* 0x0000005d6264723e */ /* 0x000fe200048070ff */
[----:B------:R-:W-:Y:S01]  /*3e10*/  HADD2.F32 R33, -RZ, R31.H0_H0 ;  /* 0x2000001fff217230 */ /* 0x000fe20000004100 */
[----:B------:R-:W-:Y:S01]  /*3e20*/  F2FP.F16.E4M3.UNPACK_B R93, R28.H1 ;  /* 0x0000001cff5d723e */ /* 0x000fe200030006ff */
[--C-:B------:R-:W-:Y:S02]  /*3e30*/  HADD2.F32 R31, -RZ, R30.reuse.H0_H0 ;  /* 0x2000001eff1f7230 */ /* 0x100fe40000004100 */
[-C--:B------:R-:W-:Y:S01]  /*3e40*/  FMUL.FTZ R96, R34, R35.reuse ;  /* 0x0000002322607220 */ /* 0x080fe20000410000 */
[----:B------:R-:W-:Y:S02]  /*3e50*/  HADD2.F32 R32, -RZ, R30.H1_H1 ;  /* 0x3000001eff207230 */ /* 0x000fe40000004100 */
[----:B------:R-:W-:Y:S01]  /*3e60*/  FMUL.FTZ R85, R33, R35 ;  /* 0x0000002321557220 */ /* 0x000fe20000410000 */
[----:B------:R-:W-:-:S02]  /*3e70*/  HADD2.F32 R84, -RZ, R84.H0_H0 ;  /* 0x20000054ff547230 */ /* 0x000fc40000004100 */
[--C-:B------:R-:W-:Y:S02]  /*3e80*/  HADD2.F32 R30, -RZ, R83.reuse.H1_H1 ;  /* 0x30000053ff1e7230 */ /* 0x100fe40000004100 */
[----:B------:R-:W-:Y:S02]  /*3e90*/  HADD2.F32 R83, -RZ, R83.H0_H0 ;  /* 0x20000053ff537230 */ /* 0x000fe40000004100 */
[-C--:B------:R-:W-:Y:S01]  /*3ea0*/  FMUL.FTZ R94, R32, R84.reuse ;  /* 0x00000054205e7220 */ /* 0x080fe20000410000 */
[----:B------:R-:W-:Y:S01]  /*3eb0*/  FMUL.FTZ R35, R31, R84 ;  /* 0x000000541f237220 */ /* 0x000fe20000410000 */
[-C--:B------:R-:W-:Y:S01]  /*3ec0*/  FFMA.FTZ R96, R33, R30.reuse, -R96 ;  /* 0x0000001e21607223 */ /* 0x080fe20000010860 */
[----:B------:R-:W-:Y:S01]  /*3ed0*/  FFMA.FTZ R85, R34, R30, R85 ;  /* 0x0000001e22557223 */ /* 0x000fe20000010055 */
[----:B------:R-:W-:Y:S01]  /*3ee0*/  F2FP.F16.E4M3.UNPACK_B R33, R7.H1 ;  /* 0x00000007ff21723e */ /* 0x000fe200030006ff */
[-C--:B------:R-:W-:Y:S01]  /*3ef0*/  FFMA.FTZ R30, R31, R83.reuse, -R94 ;  /* 0x000000531f1e7223 */ /* 0x080fe2000001085e */
[----:B------:R-:W-:Y:S01]  /*3f00*/  FFMA.FTZ R31, R32, R83, R35 ;  /* 0x00000053201f7223 */ /* 0x000fe20000010023 */
[-C--:B------:R-:W-:Y:S01]  /*3f10*/  F2FP.F16.E4M3.UNPACK_B R83, R5.reuse.H1 ;  /* 0x00000005ff53723e */ /* 0x080fe200030006ff */
[----:B------:R-:W-:Y:S01]  /*3f20*/  HADD2.F32 R94, -RZ, R93.H1_H1 ;  /* 0x3000005dff5e7230 */ /* 0x000fe20000004100 */
[----:B------:R-:W-:Y:S01]  /*3f30*/  F2FP.SATFINITE.E4M3.F32.PACK_AB_MERGE_C R98, R85, R96, RZ ;  /* 0x000000605562723e */ /* 0x000fe200048070ff */
[--C-:B------:R-:W-:Y:S01]  /*3f40*/  HADD2.F32 R34, -RZ, R33.reuse.H0_H0 ;  /* 0x20000021ff227230 */ /* 0x100fe20000004100 */
[----:B------:R-:W-:Y:S01]  /*3f50*/  F2FP.F16.E4M3.UNPACK_B R32, R6.H1 ;  /* 0x00000006ff20723e */ /* 0x000fe200030006ff */
[----:B------:R-:W-:Y:S01]  /*3f60*/  HADD2.F32 R33, -RZ, R33.H1_H1 ;  /* 0x30000021ff217230 */ /* 0x000fe20000004100 */
[----:B------:R-:W-:Y:S01]  /*3f70*/  F2FP.F16.E4M3.UNPACK_B R85, R28 ;  /* 0x0000001cff55723e */ /* 0x000fe200020006ff */
[----:B------:R-:W-:Y:S01]  /*3f80*/  HADD2.F32 R84, -RZ, R83.H1_H1 ;  /* 0x30000053ff547230 */ /* 0x000fe20000004100 */
[----:B------:R-:W-:Y:S01]  /*3f90*/  F2FP.F16.E4M3.UNPACK_B R35, R5 ;  /* 0x00000005ff23723e */ /* 0x000fe200020006ff */
[----:B------:R-:W-:-:S02]  /*3fa0*/  HADD2.F32 R28, -RZ, R32.H1_H1 ;  /* 0x30000020ff1c7230 */ /* 0x000fc40000004100 */
[-C--:B------:R-:W-:Y:S01]  /*3fb0*/  FMUL.FTZ R5, R33, R94.reuse ;  /* 0x0000005e21057220 */ /* 0x080fe20000410000 */
[----:B------:R-:W-:Y:S02]  /*3fc0*/  HADD2.F32 R95, -RZ, R85.H1_H1 ;  /* 0x30000055ff5f7230 */ /* 0x000fe40000004100 */
[C---:B------:R-:W-:Y:S01]  /*3fd0*/  FMUL.FTZ R96, R34.reuse, R94 ;  /* 0x0000005e22607220 */ /* 0x040fe20000410000 */
[----:B------:R-:W-:Y:S02]  /*3fe0*/  HADD2.F32 R32, -RZ, R32.H0_H0 ;  /* 0x20000020ff207230 */ /* 0x000fe40000004100 */
[----:B------:R-:W-:Y:S01]  /*3ff0*/  FFMA.FTZ R94, R34, R84, -R5 ;  /* 0x00000054225e7223 */ /* 0x000fe20000010805 */
        /* <DEDUP_REMOVED lines=8> */
[--C-:B------:R-:W-:Y:S02]  /*4080*/  HADD2.F32 R5, -RZ, R6.reuse.H0_H0 ;  /* 0x20000006ff057230 */ /* 0x100fe40000004100 */
[----:B------:R-:W-:Y:S01]  /*4090*/  FFMA.FTZ R99, R33, R84, R96 ;  /* 0x0000005421637223 */ /* 0x000fe20000010060 */
[--C-:B------:R-:W-:Y:S02]  /*40a0*/  HADD2.F32 R28, -RZ, R7.reuse.H0_H0 ;  /* 0x20000007ff1c7230 */ /* 0x100fe40000004100 */
[----:B------:R-:W-:Y:S01]  /*40b0*/  HADD2.F32 R6, -RZ, R6.H1_H1 ;  /* 0x30000006ff067230 */ /* 0x000fe20000004100 */
[----:B------:R-:W-:Y:S01]  /*40c0*/  F2FP.SATFINITE.E4M3.F32.PACK_AB_MERGE_C R34, R34, R97, RZ ;  /* 0x000000612222723e */ /* 0x000fe200048070ff */
[----:B------:R-:W-:Y:S01]  /*40d0*/  HADD2.F32 R7, -RZ, R7.H1_H1 ;  /* 0x30000007ff077230 */ /* 0x000fe20000004100 */
[----:B------:R-:W-:Y:S01]  /*40e0*/  F2FP.SATFINITE.E4M3.F32.PACK_AB_MERGE_C R94, R99, R94, RZ ;  /* 0x0000005e635e723e */ /* 0x000fe200048070ff */
[----:B------:R-:W-:-:S02]  /*40f0*/  HADD2.F32 R93, -RZ, R93.H0_H0 ;  /* 0x2000005dff5d7230 */ /* 0x000fc40000004100 */
[-C--:B------:R-:W-:Y:S01]  /*4100*/  FMUL.FTZ R32, R6, R85.reuse ;  /* 0x0000005506207220 */ /* 0x080fe20000410000 */
[----:B------:R-:W-:Y:S02]  /*4110*/  HADD2.F32 R83, -RZ, R83.H0_H0 ;  /* 0x20000053ff537230 */ /* 0x000fe40000004100 */
[----:B------:R-:W-:Y:S01]  /*4120*/  FMUL.FTZ R85, R5, R85 ;  /* 0x0000005505557220 */ /* 0x000fe20000410000 */
[----:B------:R-:W-:Y:S02]  /*4130*/  HADD2.F32 R35, -RZ, R35.H0_H0 ;  /* 0x20000023ff237230 */ /* 0x000fe40000004100 */
[-C--:B------:R-:W-:Y:S01]  /*4140*/  FMUL.FTZ R33, R7, R93.reuse ;  /* 0x0000005d07217220 */ /* 0x080fe20000410000 */
[----:B------:R-:W-:-:S03]  /*4150*/  FMUL.FTZ R84, R28, R93 ;  /* 0x0000005d1c547220 */ /* 0x000fc60000410000 */
[-C--:B------:R-:W-:Y:S01]  /*4160*/  FFMA.FTZ R33, R28, R83.reuse, -R33 ;  /* 0x000000531c217223 */ /* 0x080fe20000010821 */
[----:B------:R-:W-:Y:S01]  /*4170*/  FFMA.FTZ R84, R7, R83, R84 ;  /* 0x0000005307547223 */ /* 0x000fe20000010054 */
[-C--:B------:R-:W-:Y:S01]  /*4180*/  FFMA.FTZ R32, R5, R35.reuse, -R32 ;  /* 0x0000002305207223 */ /* 0x080fe20000010820 */
[----:B------:R-:W-:Y:S01]  /*4190*/  FFMA.FTZ R85, R6, R35, R85 ;  /* 0x0000002306557223 */ /* 0x000fe20000010055 */
[----:B------:R-:W-:Y:S02]  /*41a0*/  F2FP.SATFINITE.E4M3.F32.PACK_AB_MERGE_C R5, R29, R4, R100 ;  /* 0x000000041d05723e */ /* 0x000fe40004807064 */
[----:B------:R-:W-:Y:S02]  /*41b0*/  F2FP.SATFINITE.E4M3.F32.PACK_AB_MERGE_C R4, R31, R30, R98 ;  /* 0x0000001e1f04723e */ /* 0x000fe40004807062 */
[----:B------:R-:W-:Y:S02]  /*41c0*/  F2FP.SATFINITE.E4M3.F32.PACK_AB_MERGE_C R6, R85, R32, R34 ;  /* 0x000000205506723e */ /* 0x000fe40004807022 */
[----:B------:R-:W-:-:S07]  /*41d0*/  F2FP.SATFINITE.E4M3.F32.PACK_AB_MERGE_C R7, R84, R33, R94 ;  /* 0x000000215407723e */ /* 0x000fce000480705e */
.L_x_1448:
[----:B------:R-:W-:Y:S05]  /*41e0*/  BSYNC B2 ;  /* 0x0000000000027941 */ /* 0x000fea0003800000 */
.L_x_1447:
[----:B--2---:R3:W-:Y:S02]  /*41f0*/  STG.E.128 desc[UR46][R14.64+0x80], R4 ;  /* 0x000080040e007986 */ /* 0x0047e4000c101d2e */
.L_x_1442:
[----:B------:R-:W-:Y:S05]  /*4200*/  BSYNC B1 ;  /* 0x0000000000017941 */ /* 0x000fea0003800000 */
.L_x_1441:
[----:B------:R-:W-:Y:S05]  /*4210*/  @P5 BRA `(.L_x_1449) ;  /* 0x0000003000e45947 */ /* 0x000fea0003800000 */
[----:B------:R-:W-:Y:S04]  /*4220*/  BSSY B1, `(.L_x_1450) ;  /* 0x0000073000017945 */ /* 0x000fe80003800000 */
[----:B------:R-:W-:Y:S05]  /*4230*/  @P1 BRA `(.L_x_1451) ;  /* 0x0000000400c41947 */ /* 0x000fea0003800000 */
[----:B0-23--:R0:W2:Y:S01]  /*4240*/  LDS.128 R4, [R89+0x21000] ;  /* 0x0210000059047984 */ /* 0x00d0a20000000c00 */
[----:B------:R-:W-:Y:S01]  /*4250*/  ISETP.GE.AND P4, PT, R18, R82, PT ;  /* 0x000000521200720c */ /* 0x000fe20003f86270 */
[----:B------:R-:W-:-:S12]  /*4260*/  BSSY B2, `(.L_x_1452) ;  /* 0x000006d000027945 */ /* 0x000fd80003800000 */
[----:B0-----:R-:W-:Y:S05]  /*4270*/  @P4 BRA `(.L_x_1453) ;  /* 0x0000000400ac4947 */ /* 0x001fea0003800000 */
[--C-:B------:R-:W-:Y:S02]  /*4280*/  SHF.R.U32.HI R15, RZ, 0x18, R25.reuse ;  /* 0x00000018ff0f7819 */ /* 0x100fe40000011619 */
[----:B------:R-:W-:Y:S02]  /*4290*/  LOP3.LUT R14, R25, 0xff, RZ, 0xc0, !PT ;  /* 0x000000ff190e7812 */ /* 0x000fe400078ec0ff */
[--C-:B------:R-:W-:Y:S02]  /*42a0*/  SHF.R.U32.HI R29, RZ, 0x8, R25.reuse ;  /* 0x00000008ff1d7819 */ /* 0x100fe40000011619 */
[----:B------:R-:W-:Y:S02]  /*42b0*/  SHF.R.U32.HI R28, RZ, 0x10, R25 ;  /* 0x00000010ff1c7819 */ /* 0x000fe40000011619 */
[----:B------:R-:W-:Y:S02]  /*42c0*/  SHF.R.U32.HI R25, RZ, 0x18, R27 ;  /* 0x00000018ff197819 */ /* 0x000fe4000001161b */
[----:B------:R-:W-:-:S02]  /*42d0*/  LOP3.LUT R24, R27, 0xff, RZ, 0xc0, !PT ;  /* 0x000000ff1b187812 */ /* 0x000fc400078ec0ff */
[--C-:B------:R-:W-:Y:S02]  /*42e0*/  SHF.R.U32.HI R26, RZ, 0x8, R27.reuse ;  /* 0x00000008ff1a7819 */ /* 0x100fe4000001161b */
[----:B------:R-:W-:Y:S01]  /*42f0*/  PRMT R25, R25, 0x654, R24 ;  /* 0x0000065419197816 */ /* 0x000fe20000000018 */
[----:B------:R-:W-:Y:S01]  /*4300*/  IMAD.SHL.U32 R24, R29, 0x100, RZ ;  /* 0x000001001d187824 */ /* 0x000fe200078e00ff */
[----:B------:R-:W-:Y:S01]  /*4310*/  SHF.R.U32.HI R27, RZ, 0x10, R27 ;  /* 0x00000010ff1b7819 */ /* 0x000fe2000001161b */
[----:B------:R-:W-:Y:S01]  /*4320*/  IMAD.SHL.U32 R26, R26, 0x100, RZ ;  /* 0x000001001a1a7824 */ /* 0x000fe200078e00ff */
[----:B------:R-:W-:Y:S01]  /*4330*/  PRMT R15, R15, 0x654, R14 ;  /* 0x000006540f0f7816 */ /* 0x000fe2000000000e */
[----:B--2---:R-:W-:Y:S01]  /*4340*/  IMAD.MOV.U32 R14, RZ, RZ, R4 ;  /* 0x000000ffff0e7224 */ /* 0x004fe200078e0004 */
[----:B------:R-:W-:Y:S01]  /*4350*/  F2FP.F16.E4M3.UNPACK_B R4, R5 ;  /* 0x00000005ff04723e */ /* 0x000fe200020006ff */
[----:B------:R-:W-:Y:S01]  /*4360*/  IMAD.U32 R27, R27, 0x10000, RZ ;  /* 0x000100001b1b7824 */ /* 0x000fe200078e00ff */
[----:B------:R-:W-:Y:S01]  /*4370*/  LOP3.LUT R15, R15, 0xff00, R24, 0xf8, !PT ;  /* 0x0000ff000f0f7812 */ /* 0x000fe200078ef818 */
[----:B------:R-:W-:Y:S01]  /*4380*/  IMAD.U32 R24, R28, 0x10000, RZ ;  /* 0x000100001c187824 */ /* 0x000fe200078e00ff */
[----:B------:R-:W-:-:S02]  /*4390*/  LOP3.LUT R26, R25, 0xff00, R26, 0xf8, !PT ;  /* 0x0000ff00191a7812 */ /* 0x000fc400078ef81a */
[----:B------:R-:W-:Y:S02]  /*43a0*/  F2FP.F16.E4M3.UNPACK_B R25, R81.H1 ;  /* 0x00000051ff19723e */ /* 0x000fe400030006ff */
[----:B------:R-:W-:Y:S01]  /*43b0*/  LOP3.LUT R28, R15, 0xff0000, R24, 0xf8, !PT ;  /* 0x00ff00000f1c7812 */ /* 0x000fe200078ef818 */
[--C-:B------:R-:W-:Y:S01]  /*43c0*/  HADD2.F32 R15, -RZ, R4.reuse.H1_H1 ;  /* 0x30000004ff0f7230 */ /* 0x100fe20000004100 */
[----:B------:R-:W-:Y:S01]  /*43d0*/  LOP3.LUT R31, R26, 0xff0000, R27, 0xf8, !PT ;  /* 0x00ff00001a1f7812 */ /* 0x000fe200078ef81b */
[--C-:B------:R-:W-:Y:S01]  /*43e0*/  HADD2.F32 R29, -RZ, R25.reuse.H0_H0 ;  /* 0x20000019ff1d7230 */ /* 0x100fe20000004100 */
        /* <DEDUP_REMOVED lines=10> */
[-C--:B------:R-:W-:Y:S01]  /*4490*/  FFMA.FTZ R5, R15, R27.reuse, R32 ;  /* 0x0000001b0f057223 */ /* 0x080fe20000010020 */
[----:B------:R-:W-:Y:S02]  /*44a0*/  HADD2.F32 R26, -RZ, R26.H1_H1 ;  /* 0x3000001aff1a7230 */ /* 0x000fe40000004100 */
[C---:B------:R-:W-:Y:S01]  /*44b0*/  FMUL.FTZ R29, R25.reuse, R30 ;  /* 0x0000001e191d7220 */ /* 0x040fe20000410000 */
[----:B------:R-:W-:Y:S01]  /*44c0*/  F2FP.F16.E4M3.UNPACK_B R15, R14.H1 ;  /* 0x0000000eff0f723e */ /* 0x000fe200030006ff */
[----:B------:R-:W-:Y:S01]  /*44d0*/  FMUL.FTZ R30, R24, R30 ;  /* 0x0000001e181e7220 */ /* 0x000fe20000410000 */
[----:B------:R-:W-:Y:S01]  /*44e0*/  F2FP.F16.E4M3.UNPACK_B R14, R14 ;  /* 0x0000000eff0e723e */ /* 0x000fe200020006ff */
[----:B------:R-:W-:Y:S01]  /*44f0*/  FFMA.FTZ R4, R4, R27, -R33 ;  /* 0x0000001b04047223 */ /* 0x000fe20000010821 */
[-C--:B------:R-:W-:Y:S01]  /*4500*/  FFMA.FTZ R34, R24, R26.reuse, -R29 ;  /* 0x0000001a18227223 */ /* 0x080fe2000001081d */
[----:B------:R-:W-:Y:S01]  /*4510*/  FFMA.FTZ R35, R25, R26, R30 ;  /* 0x0000001a19237223 */ /* 0x000fe2000001001e */
[----:B------:R-:W-:Y:S01]  /*4520*/  F2FP.F16.E4M3.UNPACK_B R80, R80 ;  /* 0x00000050ff50723e */ /* 0x000fe200020006ff */
[----:B------:R-:W-:-:S02]  /*4530*/  HADD2.F32 R27, -RZ, R81.H1_H1 ;  /* 0x30000051ff1b7230 */ /* 0x000fc40000004100 */
[--C-:B------:R-:W-:Y:S01]  /*4540*/  HADD2.F32 R24, -RZ, R15.reuse.H0_H0 ;  /* 0x2000000fff187230 */ /* 0x100fe20000004100 */
[----:B------:R-:W-:Y:S01]  /*4550*/  F2FP.SATFINITE.E4M3.F32.PACK_AB_MERGE_C R83, R35, R34, RZ ;  /* 0x000000222353723e */ /* 0x000fe200048070ff */
[----:B------:R-:W-:Y:S02]  /*4560*/  HADD2.F32 R25, -RZ, R15.H1_H1 ;  /* 0x3000000fff197230 */ /* 0x000fe40000004100 */
[--C-:B------:R-:W-:Y:S02]  /*4570*/  HADD2.F32 R15, -RZ, R14.reuse.H0_H0 ;  /* 0x2000000eff0f7230 */ /* 0x100fe40000004100 */
[-C--:B------:R-:W-:Y:S01]  /*4580*/  FMUL.FTZ R32, R24, R27.reuse ;  /* 0x0000001b18207220 */ /* 0x080fe20000410000 */
[----:B------:R-:W-:Y:S02]  /*4590*/  HADD2.F32 R81, -RZ, R81.H0_H0 ;  /* 0x20000051ff517230 */ /* 0x000fe40000004100 */
[----:B------:R-:W-:Y:S01]  /*45a0*/  FMUL.FTZ R29, R25, R27 ;  /* 0x0000001b191d7220 */ /* 0x000fe20000410000 */
[----:B------:R-:W-:Y:S01]  /*45b0*/  HADD2.F32 R14, -RZ, R14.H1_H1 ;  /* 0x3000000eff0e7230 */ /* 0x000fe20000004100 */
[----:B------:R-:W-:Y:S01]  /*45c0*/  F2FP.SATFINITE.E4M3.F32.PACK_AB_MERGE_C R5, R5, R4, R83 ;  /* 0x000000040505723e */ /* 0x000fe20004807053 */
[----:B------:R-:W-:-:S02]  /*45d0*/  HADD2.F32 R26, -RZ, R80.H1_H1 ;  /* 0x30000050ff1a7230 */ /* 0x000fc40000004100 */
[----:B------:R-:W-:Y:S02]  /*45e0*/  HADD2.F32 R80, -RZ, R80.H0_H0 ;  /* 0x20000050ff507230 */ /* 0x000fe40000004100 */
[-C--:B------:R-:W-:Y:S01]  /*45f0*/  FMUL.FTZ R30, R14, R81.reuse ;  /* 0x000000510e1e7220 */ /* 0x080fe20000410000 */
[----:B------:R-:W-:Y:S01]  /*4600*/  FMUL.FTZ R81, R15, R81 ;  /* 0x000000510f517220 */ /* 0x000fe20000410000 */
[-C--:B------:R-:W-:Y:S01]  /*4610*/  FFMA.FTZ R29, R24, R26.reuse, -R29 ;  /* 0x0000001a181d7223 */ /* 0x080fe2000001081d */
[----:B------:R-:W-:Y:S01]  /*4620*/  FFMA.FTZ R32, R25, R26, R32 ;  /* 0x0000001a19207223 */ /* 0x000fe20000010020 */
[-C--:B------:R-:W-:Y:S01]  /*4630*/  FFMA.FTZ R33, R15, R80.reuse, -R30 ;  /* 0x000000500f217223 */ /* 0x080fe2000001081e */
[----:B------:R-:W-:Y:S01]  /*4640*/  FFMA.FTZ R80, R14, R80, R81 ;  /* 0x000000500e507223 */ /* 0x000fe20000010051 */
[----:B------:R-:W-:Y:S02]  /*4650*/  F2FP.F16.E4M3.UNPACK_B R15, R7.H1 ;  /* 0x00000007ff0f723e */ /* 0x000fe400030006ff */
[----:B------:R-:W-:-:S02]  /*4660*/  F2FP.SATFINITE.E4M3.F32.PACK_AB_MERGE_C R81, R32, R29, RZ ;  /* 0x0000001d2051723e */ /* 0x000fc400048070ff */
[-C--:B------:R-:W-:Y:S01]  /*4670*/  F2FP.F16.E4M3.UNPACK_B R29, R31.reuse.H1 ;  /* 0x0000001fff1d723e */ /* 0x080fe200030006ff */
[--C-:B------:R-:W-:Y:S01]  /*4680*/  HADD2.F32 R25, -RZ, R15.reuse.H1_H1 ;  /* 0x3000000fff197230 */ /* 0x100fe20000004100 */
[----:B------:R-:W-:Y:S01]  /*4690*/  F2FP.F16.E4M3.UNPACK_B R26, R28.H1 ;  /* 0x0000001cff1a723e */ /* 0x000fe200030006ff */
[----:B------:R-:W-:Y:S01]  /*46a0*/  HADD2.F32 R24, -RZ, R15.H0_H0 ;  /* 0x2000000fff187230 */ /* 0x000fe20000004100 */
[----:B------:R-:W-:Y:S01]  /*46b0*/  F2FP.F16.E4M3.UNPACK_B R14, R6.H1 ;  /* 0x00000006ff0e723e */ /* 0x000fe200030006ff */
[----:B------:R-:W-:Y:S01]  /*46c0*/  HADD2.F32 R32, -RZ, R29.H1_H1 ;  /* 0x3000001dff207230 */ /* 0x000fe20000004100 */
[----:B------:R-:W-:Y:S01]  /*46d0*/  F2FP.F16.E4M3.UNPACK_B R31, R31 ;  /* 0x0000001fff1f723e */ /* 0x000fe200020006ff */
[----:B------:R-:W-:Y:S01]  /*46e0*/  HADD2.F32 R27, -RZ, R26.H1_H1 ;  /* 0x3000001aff1b7230 */ /* 0x000fe20000004100 */
[----:B------:R-:W-:Y:S01]  /*46f0*/  F2FP.F16.E4M3.UNPACK_B R28, R28 ;  /* 0x0000001cff1c723e */ /* 0x000fe200020006ff */
[----:B------:R-:W-:Y:S02]  /*4700*/  HADD2.F32 R15, -RZ, R14.H1_H1 ;  /* 0x3000000eff0f7230 */ /* 0x000fe40000004100 */
[----:B------:R-:W-:Y:S01]  /*4710*/  FMUL.FTZ R35, R25, R32 ;  /* 0x0000002019237220 */ /* 0x000fe20000410000 */
[----:B------:R-:W-:-:S02]  /*4720*/  HADD2.F32 R30, -RZ, R31.H1_H1 ;  /* 0x3000001fff1e7230 */ /* 0x000fc40000004100 */
        /* <DEDUP_REMOVED lines=13> */
[----:B------:R-:W-:Y:S01]  /*4800*/  HADD2.F32 R15, -RZ, R7.H1_H1 ;  /* 0x30000007ff0f7230 */ /* 0x000fe20000004100 */
[----:B------:R-:W-:Y:S01]  /*4810*/  F2FP.SATFINITE.E4M3.F32.PACK_AB_MERGE_C R4, R80, R33, R81 ;  /* 0x000000215004723e */ /* 0x000fe20004807051 */
[--C-:B------:R-:W-:Y:S01]  /*4820*/  HADD2.F32 R7, -RZ, R6.reuse.H0_H0 ;  /* 0x20000006ff077230 */ /* 0x100fe20000004100 */
[----:B------:R-:W-:Y:S01]  /*4830*/  F2FP.SATFINITE.E4M3.F32.PACK_AB_MERGE_C R30, R30, R35, RZ ;  /* 0x000000231e1e723e */ /* 0x000fe200048070ff */
[----:B------:R-:W-:Y:S01]  /*4840*/  HADD2.F32 R6, -RZ, R6.H1_H1 ;  /* 0x30000006ff067230 */ /* 0x000fe20000004100 */
[----:B------:R-:W-:Y:S01]  /*4850*/  F2FP.SATFINITE.E4M3.F32.PACK_AB_MERGE_C R27, R27, R34, RZ ;  /* 0x000000221b1b723e */ /* 0x000fe200048070ff */
[----:B------:R-:W-:-:S02]  /*4860*/  HADD2.F32 R29, -RZ, R29.H0_H0 ;  /* 0x2000001dff1d7230 */ /* 0x000fc40000004100 */
[----:B------:R-:W-:Y:S02]  /*4870*/  HADD2.F32 R26, -RZ, R26.H0_H0 ;  /* 0x2000001aff1a7230 */ /* 0x000fe40000004100 */
[----:B------:R-:W-:Y:S01]  /*4880*/  FMUL.FTZ R24, R6, R31 ;  /* 0x0000001f06187220 */ /* 0x000fe20000410000 */
[----:B------:R-:W-:Y:S02]  /*4890*/  HADD2.F32 R28, -RZ, R28.H0_H0 ;  /* 0x2000001cff1c7230 */ /* 0x000fe40000004100 */
[-C--:B------:R-:W-:Y:S01]  /*48a0*/  FMUL.FTZ R25, R15, R29.reuse ;  /* 0x0000001d0f197220 */ /* 0x080fe20000410000 */
[C---:B------:R-:W-:Y:S01]  /*48b0*/  FMUL.FTZ R32, R14.reuse, R29 ;  /* 0x0000001d0e207220 */ /* 0x040fe20000410000 */
[----:B------:R-:W-:Y:S02]  /*48c0*/  FMUL.FTZ R31, R7, R31 ;  /* 0x0000001f071f7220 */ /* 0x000fe40000410000 */
[-C--:B------:R-:W-:Y:S01]  /*48d0*/  FFMA.FTZ R25, R14, R26.reuse, -R25 ;  /* 0x0000001a0e197223 */ /* 0x080fe20000010819 */
[----:B------:R-:W-:Y:S01]  /*48e0*/  FFMA.FTZ R32, R15, R26, R32 ;  /* 0x0000001a0f207223 */ /* 0x000fe20000010020 */
[-C--:B------:R-:W-:Y:S01]  /*48f0*/  FFMA.FTZ R24, R7, R28.reuse, -R24 ;  /* 0x0000001c07187223 */ /* 0x080fe20000010818 */
[----:B------:R-:W-:-:S03]  /*4900*/  FFMA.FTZ R31, R6, R28, R31 ;  /* 0x0000001c061f7223 */ /* 0x000fc6000001001f */
[----:B------:R-:W-:Y:S02]  /*4910*/  F2FP.SATFINITE.E4M3.F32.PACK_AB_MERGE_C R7, R32, R25, R27 ;  /* 0x000000192007723e */ /* 0x000fe4000480701b */
[----:B------:R-:W-:-:S07]  /*4920*/  F2FP.SATFINITE.E4M3.F32.PACK_AB_MERGE_C R6, R31, R24, R30 ;  /* 0x000000181f06723e */ /* 0x000fce000480701e */
.L_x_1453:
[----:B------:R-:W-:Y:S05]  /*4930*/  BSYNC B2 ;  /* 0x0000000000027941 */ /* 0x000fea0003800000 */
.L_x_1452:
[----:B--2---:R4:W-:Y:S02]  /*4940*/  STG.E.128 desc[UR46][R12.64], R4 ;  /* 0x000000040c007986 */ /* 0x0049e4000c101d2e */
.L_x_1451:
[----:B------:R-:W-:Y:S05]  /*4950*/  BSYNC B1 ;  /* 0x0000000000017941 */ /* 0x000fea0003800000 */
.L_x_1450:
[----:B------:R-:W-:Y:S05]  /*4960*/  @P2 BRA `(.L_x_1449) ;  /* 0x0000002c00102947 */ /* 0x000fea0003800000 */
[----:B0-234-:R0:W2:Y:S01]  /*4970*/  LDS.128 R4, [R89+0x23000] ;  /* 0x0230000059047984 */ /* 0x01d0a20000000c00 */
        /* <DEDUP_REMOVED lines=8> */
[----:B------:R-:W-:-:S02]  /*4a00*/  SHF.R.U32.HI R24, RZ, 0x10, R11 ;  /* 0x00000010ff187819 */ /* 0x000fc4000001160b */
[----:B------:R-:W-:Y:S01]  /*4a10*/  LOP3.LUT R14, R11, 0xff0000ff, RZ, 0xc0, !PT ;  /* 0xff0000ff0b0e7812 */ /* 0x000fe200078ec0ff */
[----:B------:R-:W-:Y:S01]  /*4a20*/  IMAD.SHL.U32 R11, R15, 0x100, RZ ;  /* 0x000001000f0b7824 */ /* 0x000fe200078e00ff */
[----:B------:R-:W-:Y:S01]  /*4a30*/  PRMT R10, R9, 0x654, R8 ;  /* 0x00000654090a7816 */ /* 0x000fe20000000008 */
[----:B------:R-:W-:Y:S02]  /*4a40*/  IMAD.SHL.U32 R9, R25, 0x100, RZ ;  /* 0x0000010019097824 */ /* 0x000fe400078e00ff */
[----:B--2---:R-:W-:Y:S01]  /*4a50*/  IMAD.MOV.U32 R8, RZ, RZ, R4 ;  /* 0x000000ffff087224 */ /* 0x004fe200078e0004 */
[----:B------:R-:W-:Y:S01]  /*4a60*/  LOP3.LUT R15, R14, 0xff00, R11, 0xf8, !PT ;  /* 0x0000ff000e0f7812 */ /* 0x000fe200078ef80b */
[----:B------:R-:W-:Y:S01]  /*4a70*/  IMAD.U32 R14, R24, 0x10000, RZ ;  /* 0x00010000180e7824 */ /* 0x000fe200078e00ff */
[----:B------:R-:W-:Y:S01]  /*4a80*/  LOP3.LUT R10, R10, 0xff00, R9, 0xf8, !PT ;  /* 0x0000ff000a0a7812 */ /* 0x000fe200078ef809 */
[----:B------:R-:W-:Y:S01]  /*4a90*/  IMAD.U32 R9, R26, 0x10000, RZ ;  /* 0x000100001a097824 */ /* 0x000fe200078e00ff */
[----:B------:R-:W-:-:S02]  /*4aa0*/  F2FP.F16.E4M3.UNPACK_B R4, R5 ;  /* 0x00000005ff04723e */ /* 0x000fc400020006ff */
        /* <DEDUP_REMOVED lines=20> */
[----:B------:R-:W-:Y:S01]  /*4bf0*/  FFMA.FTZ R4, R4, R15, -R29 ;  /* 0x0000000f04047223 */ /* 0x000fe2000001081d */
[----:B------:R-:W-:Y:S01]  /*4c00*/  FFMA.FTZ R30, R10, R14, -R25 ;  /* 0x0000000e0a1e7223 */ /* 0x000fe20000010819 */
[----:B------:R-:W-:Y:S01]  /*4c10*/  F2FP.F16.E4M3.UNPACK_B R8, R8 ;  /* 0x00000008ff08723e */ /* 0x000fe200020006ff */
[----:B------:R-:W-:Y:S01]  /*4c20*/  FFMA.FTZ R31, R11, R14, R26 ;  /* 0x0000000e0b1f7223 */ /* 0x000fe2000001001a */
[----:B------:R-:W-:Y:S01]  /*4c30*/  F2FP.F16.E4M3.UNPACK_B R76, R76 ;  /* 0x0000004cff4c723e */ /* 0x000fe200020006ff */
[----:B------:R-:W-:-:S02]  /*4c40*/  HADD2.F32 R15, -RZ, R77.H1_H1 ;  /* 0x3000004dff0f7230 */ /* 0x000fc40000004100 */
[--C-:B------:R-:W-:Y:S01]  /*4c50*/  HADD2.F32 R10, -RZ, R9.reuse.H0_H0 ;  /* 0x20000009ff0a7230 */ /* 0x100fe20000004100 */
[----:B------:R-:W-:Y:S01]  /*4c60*/  F2FP.SATFINITE.E4M3.F32.PACK_AB_MERGE_C R33, R31, R30, RZ ;  /* 0x0000001e1f21723e */ /* 0x000fe200048070ff */
[----:B------:R-:W-:Y:S02]  /*4c70*/  HADD2.F32 R11, -RZ, R9.H1_H1 ;  /* 0x30000009ff0b7230 */ /* 0x000fe40000004100 */
[----:B------:R-:W-:Y:S02]  /*4c80*/  HADD2.F32 R9, -RZ, R8.H0_H0 ;  /* 0x20000008ff097230 */ /* 0x000fe40000004100 */
[-C--:B------:R-:W-:Y:S01]  /*4c90*/  FMUL.FTZ R28, R10, R15.reuse ;  /* 0x0000000f0a1c7220 */ /* 0x080fe20000410000 */
[----:B------:R-:W-:Y:S02]  /*4ca0*/  HADD2.F32 R14, -RZ, R76.H1_H1 ;  /* 0x3000004cff0e7230 */ /* 0x000fe40000004100 */
[----:B------:R-:W-:Y:S01]  /*4cb0*/  FMUL.FTZ R25, R11, R15 ;  /* 0x0000000f0b197220 */ /* 0x000fe20000410000 */
[----:B------:R-:W-:Y:S01]  /*4cc0*/  HADD2.F32 R77, -RZ, R77.H0_H0 ;  /* 0x2000004dff4d7230 */ /* 0x000fe20000004100 */
[----:B------:R-:W-:Y:S01]  /*4cd0*/  F2FP.SATFINITE.E4M3.F32.PACK_AB_MERGE_C R5, R5, R4, R33 ;  /* 0x000000040505723e */ /* 0x000fe20004807021 */
[----:B------:R-:W-:-:S02]  /*4ce0*/  HADD2.F32 R8, -RZ, R8.H1_H1 ;  /* 0x30000008ff087230 */ /* 0x000fc40000004100 */
[-C--:B------:R-:W-:Y:S01]  /*4cf0*/  FFMA.FTZ R25, R10, R14.reuse, -R25 ;  /* 0x0000000e0a197223 */ /* 0x080fe20000010819 */
[----:B------:R-:W-:Y:S02]  /*4d00*/  HADD2.F32 R76, -RZ, R76.H0_H0 ;  /* 0x2000004cff4c7230 */ /* 0x000fe40000004100 */
[----:B------:R-:W-:Y:S01]  /*4d10*/  FFMA.FTZ R28, R11, R14, R28 ;  /* 0x0000000e0b1c7223 */ /* 0x000fe2000001001c */
[-C--:B------:R-:W-:Y:S01]  /*4d20*/  F2FP.F16.E4M3.UNPACK_B R14, R24.reuse.H1 ;  /* 0x00000018ff0e723e */ /* 0x080fe200030006ff */
[-C--:B------:R-:W-:Y:S01]  /*4d30*/  FMUL.FTZ R26, R8, R77.reuse ;  /* 0x0000004d081a7220 */ /* 0x080fe20000410000 */
[C---:B------:R-:W-:Y:S01]  /*4d40*/  FMUL.FTZ R77, R9.reuse, R77 ;  /* 0x0000004d094d7220 */ /* 0x040fe20000410000 */
[----:B------:R-:W-:Y:S02]  /*4d50*/  F2FP.F16.E4M3.UNPACK_B R24, R24 ;  /* 0x00000018ff18723e */ /* 0x000fe400020006ff */
[-C--:B------:R-:W-:Y:S01]  /*4d60*/  FFMA.FTZ R29, R9, R76.reuse, -R26 ;  /* 0x0000004c091d7223 */ /* 0x080fe2000001081a */
[----:B------:R-:W-:Y:S01]  /*4d70*/  F2FP.SATFINITE.E4M3.F32.PACK_AB_MERGE_C R32, R28, R25, RZ ;  /* 0x000000191c20723e */ /* 0x000fe200048070ff */
[----:B------:R-:W-:Y:S01]  /*4d80*/  FFMA.FTZ R76, R8, R76, R77 ;  /* 0x0000004c084c7223 */ /* 0x000fe2000001004d */
[----:B------:R-:W-:Y:S01]  /*4d90*/  F2FP.F16.E4M3.UNPACK_B R9, R7.H1 ;  /* 0x00000007ff09723e */ /* 0x000fe200030006ff */
[--C-:B------:R-:W-:Y:S01]  /*4da0*/  HADD2.F32 R15, -RZ, R14.reuse.H1_H1 ;  /* 0x3000000eff0f7230 */ /* 0x100fe20000004100 */
[-C--:B------:R-:W-:Y:S01]  /*4db0*/  F2FP.F16.E4M3.UNPACK_B R25, R27.reuse.H1 ;  /* 0x0000001bff19723e */ /* 0x080fe200030006ff */
[----:B------:R-:W-:Y:S01]  /*4dc0*/  HADD2.F32 R14, -RZ, R14.H0_H0 ;  /* 0x2000000eff0e7230 */ /* 0x000fe20000004100 */
[-C--:B------:R-:W-:Y:S01]  /*4dd0*/  F2FP.F16.E4M3.UNPACK_B R8, R6.reuse.H1 ;  /* 0x00000006ff08723e */ /* 0x080fe200030006ff */
[----:B------:R-:W-:Y:S01]  /*4de0*/  HADD2.F32 R11, -RZ, R9.H1_H1 ;  /* 0x30000009ff0b7230 */ /* 0x000fe20000004100 */
[----:B------:R-:W-:Y:S01]  /*4df0*/  F2FP.F16.E4M3.UNPACK_B R27, R27 ;  /* 0x0000001bff1b723e */ /* 0x000fe200020006ff */
[----:B------:R-:W-:Y:S01]  /*4e00*/  HADD2.F32 R28, -RZ, R25.H1_H1 ;  /* 0x30000019ff1c7230 */ /* 0x000fe20000004100 */
[----:B------:R-:W-:Y:S01]  /*4e10*/  F2FP.F16.E4M3.UNPACK_B R7, R7 ;  /* 0x00000007ff07723e */ /* 0x000fe200020006ff */
[----:B------:R-:W-:Y:S01]  /*4e20*/  HADD2.F32 R10, -RZ, R9.H0_H0 ;  /* 0x20000009ff0a7230 */ /* 0x000fe20000004100 */
[----:B------:R-:W-:Y:S01]  /*4e30*/  F2FP.F16.E4M3.UNPACK_B R6, R6 ;  /* 0x00000006ff06723e */ /* 0x000fe200020006ff */
[----:B------:R-:W-:-:S02]  /*4e40*/  HADD2.F32 R9, -RZ, R8.H1_H1 ;  /* 0x30000008ff097230 */ /* 0x000fc40000004100 */
[-C--:B------:R-:W-:Y:S01]  /*4e50*/  FMUL.FTZ R31, R11, R28.reuse ;  /* 0x0000001c0b1f7220 */ /* 0x080fe20000410000 */
[--C-:B------:R-:W-:Y:S02]  /*4e60*/  HADD2.F32 R26, -RZ, R27.reuse.H1_H1 ;  /* 0x3000001bff1a7230 */ /* 0x100fe40000004100 */
[C---:B------:R-:W-:Y:S01]  /*4e70*/  FMUL.FTZ R28, R10.reuse, R28 ;  /* 0x0000001c0a1c7220 */ /* 0x040fe20000410000 */
[----:B------:R-:W-:Y:S02]  /*4e80*/  HADD2.F32 R8, -RZ, R8.H0_H0 ;  /* 0x20000008ff087230 */ /* 0x000fe40000004100 */
[----:B------:R-:W-:Y:S01]  /*4e90*/  FFMA.FTZ R30, R10, R15, -R31 ;  /* 0x0000000f0a1e7223 */ /* 0x000fe2000001081f */
[----:B------:R-:W-:Y:S02]  /*4ea0*/  HADD2.F32 R10, -RZ, R24.H1_H1 ;  /* 0x30000018ff0a7230 */ /* 0x000fe40000004100 */
[----:B------:R-:W-:Y:S01]  /*4eb0*/  FMUL.FTZ R31, R9, R26 ;  /* 0x0000001a091f7220 */ /* 0x000fe20000410000 */
[----:B------:R-:W-:-:S02]  /*4ec0*/  HADD2.F32 R27, -RZ, R27.H0_H0 ;  /* 0x2000001bff1b7230 */ /* 0x000fc40000004100 */
[C---:B------:R-:W-:Y:S01]  /*4ed0*/  FMUL.FTZ R26, R8.reuse, R26 ;  /* 0x0000001a081a7220 */ /* 0x040fe20000410000 */
[----:B------:R-:W-:Y:S02]  /*4ee0*/  HADD2.F32 R25, -RZ, R25.H0_H0 ;  /* 0x20000019ff197230 */ /* 0x000fe40000004100 */
[-C--:B------:R-:W-:Y:S01]  /*4ef0*/  FFMA.FTZ R31, R8, R10.reuse, -R31 ;  /* 0x0000000a081f7223 */ /* 0x080fe2000001081f */
[--C-:B------:R-:W-:Y:S02]  /*4f00*/  HADD2.F32 R8, -RZ, R7.reuse.H0_H0 ;  /* 0x20000007ff087230 */ /* 0x100fe40000004100 */
[----:B------:R-:W-:Y:S01]  /*4f10*/  FFMA.FTZ R26, R9, R10, R26 ;  /* 0x0000000a091a7223 */ /* 0x000fe2000001001a */
[----:B------:R-:W-:Y:S02]  /*4f20*/  HADD2.F32 R9, -RZ, R7.H1_H1 ;  /* 0x30000007ff097230 */ /* 0x000fe40000004100 */
[----:B------:R-:W-:Y:S01]  /*4f30*/  FFMA.FTZ R15, R11, R15, R28 ;  /* 0x0000000f0b0f7223 */ /* 0x000fe2000001001c */
[----:B------:R-:W-:-:S02]  /*4f40*/  HADD2.F32 R7, -RZ, R6.H0_H0 ;  /* 0x20000006ff077230 */ /* 0x000fc40000004100 */
[-C--:B------:R-:W-:Y:S01]  /*4f50*/  FMUL.FTZ R28, R8, R25.reuse ;  /* 0x00000019081c7220 */ /* 0x080fe20000410000 */
[----:B------:R-:W-:Y:S02]  /*4f60*/  HADD2.F32 R6, -RZ, R6.H1_H1 ;  /* 0x30000006ff067230 */ /* 0x000fe40000004100 */
[C---:B------:R-:W-:Y:S01]  /*4f70*/  FMUL.FTZ R11, R9.reuse, R25 ;  /* 0x00000019090b7220 */ /* 0x040fe20000410000 */
[----:B------:R-:W-:Y:S02]  /*4f80*/  HADD2.F32 R24, -RZ, R24.H0_H0 ;  /* 0x20000018ff187230 */ /* 0x000fe40000004100 */
[-C--:B------:R-:W-:Y:S01]  /*4f90*/  FFMA.FTZ R28, R9, R14.reuse, R28 ;  /* 0x0000000e091c7223 */ /* 0x080fe2000001001c */
[----:B------:R-:W-:Y:S01]  /*4fa0*/  F2FP.SATFINITE.E4M3.F32.PACK_AB_MERGE_C R26, R26, R31, RZ ;  /* 0x0000001f1a1a723e */ /* 0x000fe200048070ff */
[-C--:B------:R-:W-:Y:S01]  /*4fb0*/  FMUL.FTZ R10, R6, R27.reuse ;  /* 0x0000001b060a7220 */ /* 0x080fe20000410000 */
[----:B------:R-:W-:Y:S01]  /*4fc0*/  FMUL.FTZ R27, R7, R27 ;  /* 0x0000001b071b7220 */ /* 0x000fe20000410000 */
[----:B------:R-:W-:Y:S01]  /*4fd0*/  FFMA.FTZ R11, R8, R14, -R11 ;  /* 0x0000000e080b7223 */ /* 0x000fe2000001080b */
[----:B------:R-:W-:Y:S01]  /*4fe0*/  F2FP.SATFINITE.E4M3.F32.PACK_AB_MERGE_C R15, R15, R30, RZ ;  /* 0x0000001e0f0f723e */ /* 0x000fe200048070ff */
[-C--:B------:R-:W-:Y:S01]  /*4ff0*/  FFMA.FTZ R10, R7, R24.reuse, -R10 ;  /* 0x00000018070a7223 */ /* 0x080fe2000001080a */
[----:B------:R-:W-:Y:S01]  /*5000*/  FFMA.FTZ R27, R6, R24, R27 ;  /* 0x00000018061b7223 */ /* 0x000fe2000001001b */
[----:B------:R-:W-:-:S02]  /*5010*/  F2FP.SATFINITE.E4M3.F32.PACK_AB_MERGE_C R4, R76, R29, R32 ;  /* 0x0000001d4c04723e */ /* 0x000fc40004807020 */
[----:B------:R-:W-:Y:S02]  /*5020*/  F2FP.SATFINITE.E4M3.F32.PACK_AB_MERGE_C R7, R28, R11, R15 ;  /* 0x0000000b1c07723e */ /* 0x000fe4000480700f */
[----:B------:R-:W-:-:S07]  /*5030*/  F2FP.SATFINITE.E4M3.F32.PACK_AB_MERGE_C R6, R27, R10, R26 ;  /* 0x0000000a1b06723e */ /* 0x000fce000480701a */
.L_x_1455:
[----:B------:R-:W-:Y:S05]  /*5040*/  BSYNC B1 ;  /* 0x0000000000017941 */ /* 0x000fea0003800000 */
.L_x_1454:
[----:B--2---:R0:W-:Y:S01]  /*5050*/  STG.E.128 desc[UR46][R12.64+0x80], R4 ;  /* 0x000080040c007986 */ /* 0x0041e2000c101d2e */
[----:B------:R-:W-:Y:S05]  /*5060*/  BRA `(.L_x_1449) ;  /* 0x0000002400507947 */ /* 0x000fea0003800000 */
.L_x_1433:
[----:B------:R-:W-:Y:S02]  /*5070*/  ISETP.GE.AND P3, PT, R219, R90, PT ;  /* 0x0000005adb00720c */ /* 0x000fe40003f66270 */
[----:B------:R-:W-:Y:S02]  /*5080*/  CS2R R10, SRZ ;  /* 0x00000000000a7805 */ /* 0x000fe4000001ff00 */
[----:B------:R-:W-:Y:S02]  /*5090*/  CS2R R8, SRZ ;  /* 0x0000000000087805 */ /* 0x000fe4000001ff00 */
[----:B------:R-:W-:-:S13]  /*50a0*/  ISETP.GE.OR P3, PT, R22, R82, P3 ;  /* 0x000000521600720c */ /* 0x000fda0001f66670 */
[----:B------:R-:W-:Y:S01]  /*50b0*/  @!P3 IADD3 R27, P4, P5, R48, R6, R62 ;  /* 0x00000006301bb210 */ /* 0x000fe20007d9e03e */
[----:B------:R-:W0:Y:S03]  /*50c0*/  @!P3 LDC.64 R28, c[0x0][0x3e8] ;  /* 0x0000fa00ff1cbb82 */ /* 0x000e260000000a00 */
[----:B------:R-:W-:Y:S02]  /*50d0*/  @!P3 IADD3.X R26, R73, R91, R60, P4, P5 ;  /* 0x0000005b491ab210 */ /* 0x000fe400027ea43c */
[----:B------:R-:W-:-:S03]  /*50e0*/  ISETP.GE.AND P4, PT, R17, R90, PT ;  /* 0x0000005a1100720c */ /* 0x000fc60003f86270 */
[----:B------:R-:W1:Y:S01]  /*50f0*/  @!P3 LDC.64 R30, c[0x0][0x400] ;  /* 0x00010000ff1ebb82 */ /* 0x000e620000000a00 */
[----:B------:R-:W-:-:S13]  /*5100*/  ISETP.GE.OR P4, PT, R22, R82, P4 ;  /* 0x000000521600720c */ /* 0x000fda0002786670 */
[----:B------:R-:W2:Y:S08]  /*5110*/  @!P4 LDC.64 R12, c[0x0][0x3e8] ;  /* 0x0000fa00ff0ccb82 */ /* 0x000eb00000000a00 */
[----:B------:R-:W3:Y:S01]  /*5120*/  @!P4 LDC.64 R14, c[0x0][0x400] ;  /* 0x00010000ff0ecb82 */ /* 0x000ee20000000a00 */
[----:B--2---:R-:W-:Y:S02]  /*5130*/  @!P4 IADD3 R12, P5, P6, R48, R12, R6 ;  /* 0x0000000c300cc210 */ /* 0x004fe40007ebe006 */
[----:B------:R-:W-:-:S02]  /*5140*/  CS2R R6, SRZ ;  /* 0x0000000000067805 */ /* 0x000fc4000001ff00 */
[----:B------:R-:W-:Y:S02]  /*5150*/  @!P4 IADD3.X R13, R73, R13, R91, P5, P6 ;  /* 0x0000000d490dc210 */ /* 0x000fe40002fec45b */
[----:B---3--:R-:W-:-:S04]  /*5160*/  @!P4 IADD3 R14, P5, P6, R52, R14, R4 ;  /* 0x0000000e340ec210 */ /* 0x008fc80007ebe004 */
[----:B------:R-:W-:Y:S02]  /*5170*/  @!P4 IADD3.X R15, R78, R15, R93, P5, P6 ;  /* 0x0000000f4e0fc210 */ /* 0x000fe40002fec45d */
[----:B------:R-:W-:Y:S02]  /*5180*/  @!P3 IADD3 R25, P5, P6, R52, R4, R66 ;  /* 0x000000043419b210 */ /* 0x000fe40007ebe042 */
[----:B------:R-:W-:Y:S01]  /*5190*/  CS2R R4, SRZ ;  /* 0x0000000000047805 */ /* 0x000fe2000001ff00 */
[----:B------:R2:W3:Y:S01]  /*51a0*/  @!P4 LDG.E.128 R8, desc[UR46][R14.64] ;  /* 0x0000002e0e08c981 */ /* 0x0004e2000c1e1d00 */
[----:B------:R-:W-:-:S04]  /*51b0*/  @!P3 IADD3.X R24, R78, R93, R64, P5, P6 ;  /* 0x0000005d4e18b210 */ /* 0x000fc80002fec440 */
[----:B------:R4:W5:Y:S01]  /*51c0*/  @!P4 LDG.E.128 R4, desc[UR46][R12.64] ;  /* 0x0000002e0c04c981 */ /* 0x000962000c1e1d00 */
[----:B0-----:R-:W-:-:S05]  /*51d0*/  @!P3 IADD3 R28, P4, R27, R28, RZ ;  /* 0x0000001c1b1cb210 */ /* 0x001fca0007f9e0ff */
[----:B------:R-:W-:Y:S01]  /*51e0*/  @!P3 IMAD.X R29, R26, 0x1, R29, P4 ;  /* 0x000000011a1db824 */ /* 0x000fe200020e061d */
[----:B-1----:R-:W-:Y:S02]  /*51f0*/  @!P3 IADD3 R30, P4, R25, R30, RZ ;  /* 0x0000001e191eb210 */ /* 0x002fe40007f9e0ff */
[----:B--2---:R-:W-:Y:S02]  /*5200*/  CS2R R14, SRZ ;  /* 0x00000000000e7805 */ /* 0x004fe4000001ff00 */
[----:B------:R-:W-:Y:S02]  /*5210*/  CS2R R26, SRZ ;  /* 0x00000000001a7805 */ /* 0x000fe4000001ff00 */
[----:B----4-:R-:W-:Y:S01]  /*5220*/  CS2R R12, SRZ ;  /* 0x00000000000c7805 */ /* 0x010fe2000001ff00 */
[----:B------:R-:W-:Y:S01]  /*5230*/  @!P3 IMAD.X R31, R24, 0x1, R31, P4 ;  /* 0x00000001181fb824 */ /* 0x000fe200020e061f */
[----:B------:R-:W-:-:S04]  /*5240*/  CS2R R24, SRZ ;  /* 0x0000000000187805 */ /* 0x000fc8000001ff00 */
[----:B------:R-:W2:Y:S04]  /*5250*/  @!P3 LDG.E.128 R12, desc[UR46][R28.64] ;  /* 0x0000002e1c0cb981 */ /* 0x000ea8000c1e1d00 */
[----:B------:R-:W4:Y:S01]  /*5260*/  @!P3 LDG.E.128 R24, desc[UR46][R30.64] ;  /* 0x0000002e1e18b981 */ /* 0x000f22000c1e1d00 */
[----:B------:R-:W-:-:S06]  /*5270*/  UISETP.NE.AND UP0, UPT, UR45, 0x3, UPT ;  /* 0x000000032d00788c */ /* 0x000fcc000bf05270 */
[----:B------:R-:W-:Y:S02]  /*5280*/  PLOP3.LUT P3, PT, PT, PT, UP0, 0x80, 0x0 ;  /* 0x000000000000781c */ /* 0x000fe40003f6f008 */
[----:B------:R-:W-:Y:S01]  /*5290*/  ISETP.GE.AND P4, PT, R22, R82, PT ;  /* 0x000000521600720c */ /* 0x000fe20003f86270 */
[----:B---3--:R-:W-:Y:S02]  /*52a0*/  IMAD.MOV.U32 R104, RZ, RZ, R10 ;  /* 0x000000ffff687224 */ /* 0x008fe400078e000a */
[----:B------:R-:W-:Y:S02]  /*52b0*/  IMAD.MOV.U32 R106, RZ, RZ, R8 ;  /* 0x000000ffff6a7224 */ /* 0x000fe400078e0008 */
[----:B-----5:R-:W-:Y:S02]  /*52c0*/  IMAD.MOV.U32 R103, RZ, RZ, R6 ;  /* 0x000000ffff677224 */ /* 0x020fe400078e0006 */
[----:B------:R-:W-:Y:S02]  /*52d0*/  IMAD.MOV.U32 R105, RZ, RZ, R4 ;  /* 0x000000ffff697224 */ /* 0x000fe400078e0004 */
[----:B--2---:R-:W-:-:S02]  /*52e0*/  IMAD.MOV.U32 R93, RZ, RZ, R14 ;  /* 0x000000ffff5d7224 */ /* 0x004fc400078e000e */
[----:B------:R-:W-:Y:S02]  /*52f0*/  IMAD.MOV.U32 R94, RZ, RZ, R12 ;  /* 0x000000ffff5e7224 */ /* 0x000fe400078e000c */
[----:B----4-:R-:W-:Y:S02]  /*5300*/  IMAD.MOV.U32 R95, RZ, RZ, R26 ;  /* 0x000000ffff5f7224 */ /* 0x010fe400078e001a */
[----:B------:R-:W-:Y:S01]  /*5310*/  IMAD.MOV.U32 R96, RZ, RZ, R24 ;  /* 0x000000ffff607224 */ /* 0x000fe200078e0018 */
[----:B------:R-:W-:Y:S06]  /*5320*/  @!P3 BRA `(.L_x_1456) ;  /* 0x000000000004b947 */ /* 0x000fec0003800000 */
[----:B------:R-:W-:Y:S01]  /*5330*/  BPT.TRAP 0x1 ;  /* 0x000000040000795c */ /* 0x000fe20000300000 */
.L_x_1456:
[----:B------:R-:W-:Y:S01]  /*5340*/  IMAD R91, R192, 0x8, R16 ;  /* 0x00000008c05b7824 */ /* 0x000fe200078e0210 */
[----:B------:R-:W-:Y:S01]  /*5350*/  SHF.L.U32 R92, R198, 0x1f, RZ ;  /* 0x0000001fc65c7819 */ /* 0x000fe200000006ff */
[----:B------:R-:W0:Y:S01]  /*5360*/  LDC R98, c[0x0][0x2f4] ;  /* 0x0000bd00ff627b82 */ /* 0x000e220000000800 */
[----:B------:R-:W-:Y:S01]  /*5370*/  BSSY B1, `(.L_x_1457) ;  /* 0x0000006000017945 */ /* 0x000fe20003800000 */
[----:B------:R-:W-:Y:S01]  /*5380*/  IMAD.MOV.U32 R81, RZ, RZ, R33 ;  /* 0x000000ffff517224 */ /* 0x000fe200078e0021 */
[----:B------:R-:W1:Y:S05]  /*5390*/  SYNCS.PHASECHK.TRANS64.TRYWAIT P5, [R91+URZ+0x28490], R92 ;  /* 0x0284905c5b0075a7 */ /* 0x000e6a00080a017f */
[----:B------:R-:W2:Y:S01]  /*53a0*/  LDC.64 R82, c[0x0][0x300] ;  /* 0x0000c000ff527b82 */ /* 0x000ea20000000a00 */
[----:B0-----:R-:W-:Y:S01]  /*53b0*/  IMAD.IADD R100, R98, 0x1, -R71 ;  /* 0x0000000162647824 */ /* 0x001fe200078e0a47 */
[----:B-1----:R-:W-:Y:S06]  /*53c0*/  @!P5 BRA `(.L_x_1458) ;  /* 0x000002600034d947 */ /* 0x002fec0003800000 */
.L_x_1810:
[----:B------:R-:W-:Y:S05]  /*53d0*/  BSYNC B1 ;  /* 0x0000000000017941 */ /* 0x000fea0003800000 */
.L_x_1457:
[----:B------:R-:W-:Y:S01]  /*53e0*/  ISETP.GE.OR P5, PT, R17, R90, P1 ;  /* 0x0000005a1100720c */ /* 0x000fe20000fa6670 */
[----:B------:R-:W-:-:S12]  /*53f0*/  BSSY B1, `(.L_x_1459) ;  /* 0x00000fe000017945 */ /* 0x000fd80003800000 */
[----:B------:R-:W-:Y:S05]  /*5400*/  @P5 BRA `(.L_x_1460) ;  /* 0x0000000c00f05947 */ /* 0x000fea0003800000 */
[-C--:B--2---:R-:W-:Y:S01]  /*5410*/  IMAD R28, R223, R82.reuse, RZ ;  /* 0x00000052df1c7224 */ /* 0x084fe200078e02ff */
[----:B------:R-:W-:Y:S01]  /*5420*/  SHF.R.U32.HI R30, RZ, 0x3, R209 ;  /* 0x00000003ff1e7819 */ /* 0x000fe200000116d1 */
[C---:B------:R-:W-:Y:S01]  /*5430*/  IMAD.WIDE.U32 R84, R17.reuse, R82, R80 ;  /* 0x0000005211547225 */ /* 0x040fe200078e0050 */
[----:B------:R-:W-:Y:S03]  /*5440*/  BSSY B2, `(.L_x_1461) ;  /* 0x00000ec000027945 */ /* 0x000fe60003800000 */
[----:B------:R-:W-:Y:S01]  /*5450*/  IMAD R97, R17, R83, R28 ;  /* 0x0000005311617224 */ /* 0x000fe200078e021c */
[----:B------:R-:W-:Y:S02]  /*5460*/  SEL R28, R71, R100, !P0 ;  /* 0x00000064471c7207 */ /* 0x000fe40004000000 */
[----:B------:R-:W-:Y:S01]  /*5470*/  IADD3 R99, P5, P6, R44, R84, R74 ;  /* 0x000000542c637210 */ /* 0x000fe20007ebe04a */
[----:B------:R-:W-:Y:S01]  /*5480*/  IMAD.IADD R97, R97, 0x1, R85 ;  /* 0x0000000161617824 */ /* 0x000fe200078e0255 */
[----:B------:R-:W-:-:S04]  /*5490*/  SHF.R.S32.HI R29, RZ, 0x1f, R28 ;  /* 0x0000001fff1d7819 */ /* 0x000fc8000001141c */
[----:B------:R-:W-:Y:S02]  /*54a0*/  LEA.HI R28, R29, R28, RZ, 0x5 ;  /* 0x0000001c1d1c7211 */ /* 0x000fe400078f28ff */
[----:B------:R-:W-:Y:S02]  /*54b0*/  IADD3.X R102, R0, R97, R86, P5, P6 ;  /* 0x0000006100667210 */ /* 0x000fe40002fec456 */
[----:B------:R-:W-:-:S04]  /*54c0*/  LEA.HI.SX32 R28, R28, R79, 0x1b ;  /* 0x0000004f1c1c7211 */ /* 0x000fc800078fdaff */
[----:B------:R-:W-:Y:S01]  /*54d0*/  SHF.R.S32.HI R29, RZ, 0x1f, R28 ;  /* 0x0000001fff1d7819 */ /* 0x000fe2000001141c */
[----:B------:R-:W-:-:S03]  /*54e0*/  IMAD.SHL.U32 R101, R28, 0x10, RZ ;  /* 0x000000101c657824 */ /* 0x000fc600078e00ff */
[----:B------:R-:W-:Y:S02]  /*54f0*/  LEA.HI R29, R29, R28, RZ, 0x3 ;  /* 0x0000001c1d1d7211 */ /* 0x000fe400078f18ff */
[----:B------:R-:W-:-:S03]  /*5500*/  LOP3.LUT R28, R209, 0x70, R101, 0xf8, !PT ;  /* 0x00000070d11c7812 */ /* 0x000fc600078ef865 */
[----:B------:R-:W-:Y:S01]  /*5510*/  IMAD.SHL.U32 R29, R29, 0x400, RZ ;  /* 0x000004001d1d7824 */ /* 0x000fe200078e00ff */
[----:B------:R-:W-:-:S04]  /*5520*/  LOP3.LUT R30, R28, R30, RZ, 0x3c, !PT ;  /* 0x0000001e1c1e7212 */ /* 0x000fc800078e3cff */
[----:B------:R-:W-:Y:S01]  /*5530*/  LOP3.LUT R28, R29, 0xffffe000, RZ, 0xc0, !PT ;  /* 0xffffe0001d1c7812 */ /* 0x000fe200078ec0ff */
[----:B------:R-:W-:-:S03]  /*5540*/  IMAD R29, R192, 0x4000, R21 ;  /* 0x00004000c01d7824 */ /* 0x000fc600078e0215 */
[----:B------:R-:W-:Y:S01]  /*5550*/  IADD3 R31, R30, R28, R213 ;  /* 0x0000001c1e1f7210 */ /* 0x000fe20007ffe0d5 */
[----:B------:R-:W-:-:S04]  /*5560*/  IMAD.IADD R29, R16, 0x1, R29 ;  /* 0x00000001101d7824 */ /* 0x000fc800078e021d */
[----:B------:R-:W-:-:S04]  /*5570*/  IMAD R31, R192, 0x4000, R31 ;  /* 0x00004000c01f7824 */ /* 0x000fc800078e021f */
[----:B------:R-:W-:Y:S02]  /*5580*/  IMAD.IADD R32, R16, 0x1, R31 ;  /* 0x0000000110207824 */ /* 0x000fe400078e021f */
[----:B------:R-:W1:Y:S04]  /*5590*/  LDS.128 R28, [R29+0x20000] ;  /* 0x020000001d1c7984 */ /* 0x000e680000000c00 */
[----:B------:R-:W2:Y:S01]  /*55a0*/  LDS.128 R32, [R32+0x20000] ;  /* 0x0200000020207984 */ /* 0x000ea20000000c00 */
[----:B------:R-:W-:Y:S05]  /*55b0*/  @P4 BRA `(.L_x_1462) ;  /* 0x0000000c00504947 */ /* 0x000fea0003800000 */
[--C-:B------:R-:W-:Y:S02]  /*55c0*/  SHF.R.U32.HI R115, RZ, 0x8, R5.reuse ;  /* 0x00000008ff737819 */ /* 0x100fe40000011605 */
[--C-:B------:R-:W-:Y:S02]  /*55d0*/  SHF.R.U32.HI R117, RZ, 0x18, R5.reuse ;  /* 0x00000018ff757819 */ /* 0x100fe40000011605 */
[----:B------:R-:W-:Y:S02]  /*55e0*/  LOP3.LUT R10, R5, 0xff, RZ, 0xc0, !PT ;  /* 0x000000ff050a7812 */ /* 0x000fe400078ec0ff */
[----:B------:R-:W-:Y:S02]  /*55f0*/  SHF.R.U32.HI R6, RZ, 0x10, R5 ;  /* 0x00000010ff067819 */ /* 0x000fe40000011605 */
[--C-:B------:R-:W-:Y:S02]  /*5600*/  SHF.R.U32.HI R113, RZ, 0x18, R9.reuse ;  /* 0x00000018ff717819 */ /* 0x100fe40000011609 */
[----:B------:R-:W-:Y:S01]  /*5610*/  LOP3.LUT R108, R9, 0xff, RZ, 0xc0, !PT ;  /* 0x000000ff096c7812 */ /* 0x000fe200078ec0ff */
[----:B------:R-:W-:Y:S01]  /*5620*/  IMAD.U32 R6, R6, 0x10000, RZ ;  /* 0x0001000006067824 */ /* 0x000fe200078e00ff */
[----:B------:R-:W-:-:S02]  /*5630*/  SHF.R.U32.HI R111, RZ, 0x8, R9 ;  /* 0x00000008ff6f7819 */ /* 0x000fc40000011609 */
[----:B------:R-:W-:Y:S01]  /*5640*/  SHF.R.U32.HI R5, RZ, 0x10, R9 ;  /* 0x00000010ff057819 */ /* 0x000fe20000011609 */
[----:B------:R-:W-:Y:S01]  /*5650*/  IMAD.SHL.U32 R9, R115, 0x100, RZ ;  /* 0x0000010073097824 */ /* 0x000fe200078e00ff */
[----:B------:R-:W-:Y:S02]  /*5660*/  SHF.R.U32.HI R110, RZ, 0x8, R11 ;  /* 0x00000008ff6e7819 */ /* 0x000fe4000001160b */
[----:B------:R-:W-:Y:S02]  /*5670*/  PRMT R10, R117, 0x654, R10 ;  /* 0x00000654750a7816 */ /* 0x000fe4000000000a */
[----:B------:R-:W-:Y:S02]  /*5680*/  SHF.R.U32.HI R8, RZ, 0x8, R7 ;  /* 0x00000008ff087819 */ /* 0x000fe40000011607 */
[----:B------:R-:W-:Y:S02]  /*5690*/  SHF.R.U32.HI R112, RZ, 0x18, R11 ;  /* 0x00000018ff707819 */ /* 0x000fe4000001160b */
[----:B------:R-:W-:Y:S01]  /*56a0*/  LOP3.LUT R109, R11, 0xff, RZ, 0xc0, !PT ;  /* 0x000000ff0b6d7812 */ /* 0x000fe200078ec0ff */
[----:B------:R-:W-:Y:S01]  /*56b0*/  IMAD.SHL.U32 R8, R8, 0x100, RZ ;  /* 0x0000010008087824 */ /* 0x000fe200078e00ff */
[----:B------:R-:W-:-:S02]  /*56c0*/  SHF.R.U32.HI R114, RZ, 0x18, R7 ;  /* 0x00000018ff727819 */ /* 0x000fc40000011607 */
[----:B------:R-:W-:Y:S02]  /*56d0*/  LOP3.LUT R107, R7, 0xff, RZ, 0xc0, !PT ;  /* 0x000000ff076b7812 */ /* 0x000fe400078ec0ff */
[----:B------:R-:W-:Y:S02]  /*56e0*/  SHF.R.U32.HI R4, RZ, 0x10, R7 ;  /* 0x00000010ff047819 */ /* 0x000fe40000011607 */
[----:B------:R-:W-:Y:S01]  /*56f0*/  SHF.R.U32.HI R7, RZ, 0x10, R11 ;  /* 0x00000010ff077819 */ /* 0x000fe2000001160b */
[----:B------:R-:W-:Y:S01]  /*5700*/  IMAD.SHL.U32 R11, R111, 0x100, RZ ;  /* 0x000001006f0b7824 */ /* 0x000fe200078e00ff */
[----:B------:R-:W-:Y:S01]  /*5710*/  LOP3.LUT R9, R10, 0xff00, R9, 0xf8, !PT ;  /* 0x0000ff000a097812 */ /* 0x000fe200078ef809 */
[----:B------:R-:W-:Y:S01]  /*5720*/  IMAD.SHL.U32 R10, R110, 0x100, RZ ;  /* 0x000001006e0a7824 */ /* 0x000fe200078e00ff */
[----:B------:R-:W-:Y:S02]  /*5730*/  PRMT R108, R113, 0x654, R108 ;  /* 0x00000654716c7816 */ /* 0x000fe4000000006c */
[----:B------:R-:W-:Y:S01]  /*5740*/  PRMT R109, R112, 0x654, R109 ;  /* 0x00000654706d7816 */ /* 0x000fe2000000006d */
[----:B------:R-:W-:Y:S01]  /*5750*/  IMAD.U32 R112, R5, 0x10000, RZ ;  /* 0x0001000005707824 */ /* 0x000fe200078e00ff */
[----:B------:R-:W-:Y:S01]  /*5760*/  PRMT R107, R114, 0x654, R107 ;  /* 0x00000654726b7816 */ /* 0x000fe2000000006b */
[----:B------:R-:W-:Y:S01]  /*5770*/  IMAD.U32 R114, R7, 0x10000, RZ ;  /* 0x0001000007727824 */ /* 0x000fe200078e00ff */
[----:B------:R-:W-:Y:S01]  /*5780*/  LOP3.LUT R6, R9, 0xff0000, R6, 0xf8, !PT ;  /* 0x00ff000009067812 */ /* 0x000fe200078ef806 */
[----:B------:R-:W-:Y:S01]  /*5790*/  IMAD.U32 R9, R4, 0x10000, RZ ;  /* 0x0001000004097824 */ /* 0x000fe200078e00ff */
[----:B------:R-:W-:-:S02]  /*57a0*/  LOP3.LUT R111, R108, 0xff00, R11, 0xf8, !PT ;  /* 0x0000ff006c6f7812 */ /* 0x000fc400078ef80b */
[----:B------:R-:W-:Y:S02]  /*57b0*/  LOP3.LUT R113, R109, 0xff00, R10, 0xf8, !PT ;  /* 0x0000ff006d717812 */ /* 0x000fe400078ef80a */
[----:B------:R-:W-:Y:S02]  /*57c0*/  LOP3.LUT R8, R107, 0xff00, R8, 0xf8, !PT ;  /* 0x0000ff006b087812 */ /* 0x000fe400078ef808 */
[----:B------:R-:W-:Y:S02]  /*57d0*/  F2FP.F16.E4M3.UNPACK_B R109, R106.H1 ;  /* 0x0000006aff6d723e */ /* 0x000fe400030006ff */
[----:B--2---:R-:W-:Y:S02]  /*57e0*/  F2FP.F16.E4M3.UNPACK_B R11, R32.H1 ;  /* 0x00000020ff0b723e */ /* 0x004fe400030006ff */
[----:B-1----:R-:W-:Y:S01]  /*57f0*/  F2FP.F16.E4M3.UNPACK_B R10, R28.H1 ;  /* 0x0000001cff0a723e */ /* 0x002fe200030006ff */
[----:B------:R-:W-:Y:S01]  /*5800*/  HADD2.F32 R110, -RZ, R109.H0_H0 ;  /* 0x2000006dff6e7230 */ /* 0x000fe20000004100 */
[----:B------:R-:W-:Y:S01]  /*5810*/  LOP3.LUT R4, R8, 0xff0000, R9, 0xf8, !PT ;  /* 0x00ff000008047812 */ /* 0x000fe200078ef809 */
[----:B------:R-:W-:Y:S01]  /*5820*/  HADD2.F32 R9, -RZ, R11.H0_H0 ;  /* 0x2000000bff097230 */ /* 0x000fe20000004100 */
[----:B------:R-:W-:Y:S01]  /*5830*/  F2FP.F16.E4M3.UNPACK_B R107, R105.H1 ;  /* 0x00000069ff6b723e */ /* 0x000fe200030006ff */
[----:B------:R-:W-:Y:S01]  /*5840*/  HADD2.F32 R8, -RZ, R10.H0_H0 ;  /* 0x2000000aff087230 */ /* 0x000fe20000004100 */
[----:B------:R-:W-:Y:S01]  /*5850*/  LOP3.LUT R7, R111, 0xff0000, R112, 0xf8, !PT ;  /* 0x00ff00006f077812 */ /* 0x000fe200078ef870 */
[----:B------:R-:W-:-:S02]  /*5860*/  HADD2.F32 R112, -RZ, R109.H1_H1 ;  /* 0x3000006dff707230 */ /* 0x000fc40000004100 */
[CC--:B------:R-:W-:Y:S01]  /*5870*/  FMUL.FTZ R115, R9.reuse, R110.reuse ;  /* 0x0000006e09737220 */ /* 0x0c0fe20000410000 */
[--C-:B------:R-:W-:Y:S02]  /*5880*/  HADD2.F32 R108, -RZ, R107.reuse.H0_H0 ;  /* 0x2000006bff6c7230 */ /* 0x100fe40000004100 */
[C---:B------:R-:W-:Y:S01]  /*5890*/  FMUL.FTZ R110, R8.reuse, R110 ;  /* 0x0000006e086e7220 */ /* 0x040fe20000410000 */
[----:B------:R-:W-:Y:S01]  /*58a0*/  HADD2.F32 R10, -RZ, R10.H1_H1 ;  /* 0x3000000aff0a7230 */ /* 0x000fe20000004100 */
[----:B------:R-:W-:Y:S01]  /*58b0*/  F2FP.F16.E4M3.UNPACK_B R109, R105 ;  /* 0x00000069ff6d723e */ /* 0x000fe200020006ff */
[-C--:B------:R-:W-:Y:S01]  /*58c0*/  FFMA.FTZ R8, R8, R108.reuse, -R115 ;  /* 0x0000006c08087223 */ /* 0x080fe20000010873 */
[----:B------:R-:W-:Y:S01]  /*58d0*/  FFMA.FTZ R9, R9, R108, R110 ;  /* 0x0000006c09097223 */ /* 0x000fe2000001006e */
[----:B------:R-:W-:Y:S01]  /*58e0*/  HADD2.F32 R108, -RZ, R107.H1_H1 ;  /* 0x3000006bff6c7230 */ /* 0x000fe20000004100 */
[----:B------:R-:W-:Y:S01]  /*58f0*/  F2FP.F16.E4M3.UNPACK_B R110, R106 ;  /* 0x0000006aff6e723e */ /* 0x000fe200020006ff */
[----:B------:R-:W-:Y:S01]  /*5900*/  HADD2.F32 R107, -RZ, R11.H1_H1 ;  /* 0x3000000bff6b7230 */ /* 0x000fe20000004100 */
[----:B------:R-:W-:-:S02]  /*5910*/  F2FP.F16.E4M3.UNPACK_B R32, R32 ;  /* 0x00000020ff20723e */ /* 0x000fc400020006ff */
[----:B------:R-:W-:Y:S01]  /*5920*/  F2FP.F16.E4M3.UNPACK_B R105, R28 ;  /* 0x0000001cff69723e */ /* 0x000fe200020006ff */
[----:B------:R-:W-:Y:S02]  /*5930*/  HADD2.F32 R111, -RZ, R110.H0_H0 ;  /* 0x2000006eff6f7230 */ /* 0x000fe40000004100 */
[-C--:B------:R-:W-:Y:S01]  /*5940*/  FMUL.FTZ R11, R107, R112.reuse ;  /* 0x000000706b0b7220 */ /* 0x080fe20000410000 */
[C---:B------:R-:W-:Y:S01]  /*5950*/  FMUL.FTZ R112, R10.reuse, R112 ;  /* 0x000000700a707220 */ /* 0x040fe20000410000 */
[----:B------:R-:W-:Y:S01]  /*5960*/  HADD2.F32 R106, -RZ, R32.H0_H0 ;  /* 0x20000020ff6a7230 */ /* 0x000fe20000004100 */
[----:B------:R-:W-:Y:S01]  /*5970*/  LOP3.LUT R5, R113, 0xff0000, R114, 0xf8, !PT ;  /* 0x00ff000071057812 */ /* 0x000fe200078ef872 */
[----:B------:R-:W-:Y:S02]  /*5980*/  HADD2.F32 R28, -RZ, R105.H0_H0 ;  /* 0x20000069ff1c7230 */ /* 0x000fe40000004100 */
[-C--:B------:R-:W-:Y:S01]  /*5990*/  FFMA.FTZ R11, R10, R108.reuse, -R11 ;  /* 0x0000006c0a0b7223 */ /* 0x080fe2000001080b */
[----:B------:R-:W-:Y:S01]  /*59a0*/  FFMA.FTZ R10, R107, R108, R112 ;  /* 0x0000006c6b0a7223 */ /* 0x000fe20000010070 */
[----:B------:R-:W-:-:S02]  /*59b0*/  HADD2.F32 R107, -RZ, R109.H0_H0 ;  /* 0x2000006dff6b7230 */ /* 0x000fc40000004100 */
[-C--:B------:R-:W-:Y:S01]  /*59c0*/  FMUL.FTZ R113, R106, R111.reuse ;  /* 0x0000006f6a717220 */ /* 0x080fe20000410000 */
[----:B------:R-:W-:Y:S01]  /*59d0*/  FMUL.FTZ R111, R28, R111 ;  /* 0x0000006f1c6f7220 */ /* 0x000fe20000410000 */
[----:B------:R-:W-:Y:S01]  /*59e0*/  HADD2.F32 R110, -RZ, R110.H1_H1 ;  /* 0x3000006eff6e7230 */ /* 0x000fe20000004100 */
[----:B------:R-:W-:Y:S01]  /*59f0*/  F2FP.F16.E4M3.UNPACK_B R112, R103.H1 ;  /* 0x00000067ff70723e */ /* 0x000fe200030006ff */
[----:B------:R-:W-:Y:S02]  /*5a00*/  HADD2.F32 R108, -RZ, R32.H1_H1 ;  /* 0x30000020ff6c7230 */ /* 0x000fe40000004100 */
[-C--:B------:R-:W-:Y:S01]  /*5a10*/  FFMA.FTZ R32, R106, R107.reuse, R111 ;  /* 0x0000006b6a207223 */ /* 0x080fe2000001006f */
[----:B------:R-:W-:Y:S02]  /*5a20*/  HADD2.F32 R105, -RZ, R105.H1_H1 ;  /* 0x30000069ff697230 */ /* 0x000fe40000004100 */
[----:B------:R-:W-:Y:S01]  /*5a30*/  FFMA.FTZ R28, R28, R107, -R113 ;  /* 0x0000006b1c1c7223 */ /* 0x000fe20000010871 */
[----:B------:R-:W-:-:S02]  /*5a40*/  HADD2.F32 R111, -RZ, R109.H1_H1 ;  /* 0x3000006dff6f7230 */ /* 0x000fc40000004100 */
[C---:B------:R-:W-:Y:S01]  /*5a50*/  FMUL.FTZ R106, R108.reuse, R110 ;  /* 0x0000006e6c6a7220 */ /* 0x040fe20000410000 */
[----:B------:R-:W-:Y:S01]  /*5a60*/  F2FP.F16.E4M3.UNPACK_B R113, R104.H1 ;  /* 0x00000068ff71723e */ /* 0x000fe200030006ff */
[C---:B------:R-:W-:Y:S01]  /*5a70*/  FMUL.FTZ R117, R105.reuse, R110 ;  /* 0x0000006e69757220 */ /* 0x040fe20000410000 */
[----:B------:R-:W-:Y:S01]  /*5a80*/  F2FP.F16.E4M3.UNPACK_B R109, R34.H1 ;  /* 0x00000022ff6d723e */ /* 0x000fe200030006ff */
[-C--:B------:R-:W-:Y:S01]  /*5a90*/  FFMA.FTZ R107, R105, R111.reuse, -R106 ;  /* 0x0000006f696b7223 */ /* 0x080fe2000001086a */
[-C--:B------:R-:W-:Y:S01]  /*5aa0*/  F2FP.F16.E4M3.UNPACK_B R106, R30.reuse.H1 ;  /* 0x0000001eff6a723e */ /* 0x080fe200030006ff */
[----:B------:R-:W-:Y:S02]  /*5ab0*/  HADD2.F32 R115, -RZ, R113.H0_H0 ;  /* 0x20000071ff737230 */ /* 0x000fe40000004100 */
[----:B------:R-:W-:Y:S01]  /*5ac0*/  FFMA.FTZ R105, R108, R111, R117 ;  /* 0x0000006f6c697223 */ /* 0x000fe20000010075 */
[----:B------:R-:W-:Y:S01]  /*5ad0*/  HADD2.F32 R110, -RZ, R109.H0_H0 ;  /* 0x2000006dff6e7230 */ /* 0x000fe20000004100 */
[----:B------:R-:W-:Y:S01]  /*5ae0*/  F2FP.F16.E4M3.UNPACK_B R30, R30 ;  /* 0x0000001eff1e723e */ /* 0x000fe200020006ff */
[----:B------:R-:W-:Y:S01]  /*5af0*/  HADD2.F32 R108, -RZ, R106.H0_H0 ;  /* 0x2000006aff6c7230 */ /* 0x000fe20000004100 */
[----:B------:R-:W-:Y:S01]  /*5b00*/  F2FP.SATFINITE.E4M3.F32.PACK_AB_MERGE_C R9, R10, R9, RZ ;  /* 0x000000090a09723e */ /* 0x000fe200048070ff */
[----:B------:R-:W-:-:S02]  /*5b10*/  HADD2.F32 R114, -RZ, R113.H1_H1 ;  /* 0x30000071ff727230 */ /* 0x000fc40000004100 */
[-C--:B------:R-:W-:Y:S01]  /*5b20*/  FMUL.FTZ R117, R110, R115.reuse ;  /* 0x000000736e757220 */ /* 0x080fe20000410000 */
[----:B------:R-:W-:Y:S02]  /*5b30*/  HADD2.F32 R113, -RZ, R112.H0_H0 ;  /* 0x20000070ff717230 */ /* 0x000fe40000004100 */
[C---:B------:R-:W-:Y:S01]  /*5b40*/  FMUL.FTZ R115, R108.reuse, R115 ;  /* 0x000000736c737220 */ /* 0x040fe20000410000 */
[----:B------:R-:W-:Y:S01]  /*5b50*/  HADD2.F32 R111, -RZ, R109.H1_H1 ;  /* 0x3000006dff6f7230 */ /* 0x000fe20000004100 */
[----:B------:R-:W-:Y:S01]  /*5b60*/  F2FP.SATFINITE.E4M3.F32.PACK_AB_MERGE_C R8, R11, R8, RZ ;  /* 0x000000080b08723e */ /* 0x000fe200048070ff */
[----:B------:R-:W-:Y:S02]  /*5b70*/  HADD2.F32 R109, -RZ, R106.H1_H1 ;  /* 0x3000006aff6d7230 */ /* 0x000fe40000004100 */
[-C--:B------:R-:W-:Y:S01]  /*5b80*/  FFMA.FTZ R106, R108, R113.reuse, -R117 ;  /* 0x000000716c6a7223 */ /* 0x080fe20000010875 */
[----:B------:R-:W-:Y:S02]  /*5b90*/  HADD2.F32 R112, -RZ, R112.H1_H1 ;  /* 0x30000070ff707230 */ /* 0x000fe40000004100 */
[-C--:B------:R-:W-:Y:S01]  /*5ba0*/  FMUL.FTZ R116, R111, R114.reuse ;  /* 0x000000726f747220 */ /* 0x080fe20000410000 */
[----:B------:R-:W-:Y:S01]  /*5bb0*/  FFMA.FTZ R108, R110, R113, R115 ;  /* 0x000000716e6c7223 */ /* 0x000fe20000010073 */
[C---:B------:R-:W-:Y:S01]  /*5bc0*/  FMUL.FTZ R114, R109.reuse, R114 ;  /* 0x000000726d727220 */ /* 0x040fe20000410000 */
[----:B------:R-:W-:Y:S01]  /*5bd0*/  F2FP.F16.E4M3.UNPACK_B R110, R104 ;  /* 0x00000068ff6e723e */ /* 0x000fe200020006ff */
[----:B------:R-:W-:Y:S01]  /*5be0*/  FFMA.FTZ R109, R109, R112, -R116 ;  /* 0x000000706d6d7223 */ /* 0x000fe20000010874 */
[----:B------:R-:W-:Y:S01]  /*5bf0*/  F2FP.F16.E4M3.UNPACK_B R104, R34 ;  /* 0x00000022ff68723e */ /* 0x000fe200020006ff */
[----:B------:R-:W-:Y:S01]  /*5c00*/  FFMA.FTZ R121, R111, R112, R114 ;  /* 0x000000706f797223 */ /* 0x000fe20000010072 */
[----:B------:R-:W-:Y:S01]  /*5c10*/  HADD2.F32 R34, -RZ, R30.H0_H0 ;  /* 0x2000001eff227230 */ /* 0x000fe20000004100 */
[----:B------:R-:W-:Y:S01]  /*5c20*/  F2FP.SATFINITE.E4M3.F32.PACK_AB_MERGE_C R32, R105, R32, R9 ;  /* 0x000000206920723e */ /* 0x000fe20004807009 */
[--C-:B------:R-:W-:Y:S01]  /*5c30*/  HADD2.F32 R112, -RZ, R110.reuse.H0_H0 ;  /* 0x2000006eff707230 */ /* 0x100fe20000004100 */
[----:B------:R-:W-:Y:S01]  /*5c40*/  F2FP.F16.E4M3.UNPACK_B R10, R33 ;  /* 0x00000021ff0a723e */ /* 0x000fe200020006ff */
[----:B------:R-:W-:Y:S01]  /*5c50*/  HADD2.F32 R115, -RZ, R110.H1_H1 ;  /* 0x3000006eff737230 */ /* 0x000fe20000004100 */
[----:B------:R-:W-:Y:S01]  /*5c60*/  F2FP.F16.E4M3.UNPACK_B R110, R103 ;  /* 0x00000067ff6e723e */ /* 0x000fe200020006ff */
[--C-:B------:R-:W-:Y:S01]  /*5c70*/  HADD2.F32 R103, -RZ, R104.reuse.H0_H0 ;  /* 0x20000068ff677230 */ /* 0x100fe20000004100 */
[----:B------:R-:W-:Y:S01]  /*5c80*/  F2FP.F16.E4M3.UNPACK_B R11, R7 ;  /* 0x00000007ff0b723e */ /* 0x000fe200020006ff */
[----:B------:R-:W-:Y:S01]  /*5c90*/  HADD2.F32 R104, -RZ, R104.H1_H1 ;  /* 0x30000068ff687230 */ /* 0x000fe20000004100 */
[----:B------:R-:W-:Y:S01]  /*5ca0*/  F2FP.F16.E4M3.UNPACK_B R9, R29 ;  /* 0x0000001dff09723e */ /* 0x000fe200020006ff */
[----:B------:R-:W-:-:S02]  /*5cb0*/  HADD2.F32 R30, -RZ, R30.H1_H1 ;  /* 0x3000001eff1e7230 */ /* 0x000fc40000004100 */
[-C--:B------:R-:W-:Y:S01]  /*5cc0*/  FMUL.FTZ R117, R103, R112.reuse ;  /* 0x0000007067757220 */ /* 0x080fe20000410000 */
[--C-:B------:R-:W-:Y:S02]  /*5cd0*/  HADD2.F32 R111, -RZ, R110.reuse.H0_H0 ;  /* 0x2000006eff6f7230 */ /* 0x100fe40000004100 */
[-C--:B------:R-:W-:Y:S01]  /*5ce0*/  FMUL.FTZ R119, R104, R115.reuse ;  /* 0x0000007368777220 */ /* 0x080fe20000410000 */
[----:B------:R-:W-:Y:S02]  /*5cf0*/  HADD2.F32 R113, -RZ, R110.H1_H1 ;  /* 0x3000006eff717230 */ /* 0x000fe40000004100 */
[----:B------:R-:W-:Y:S01]  /*5d00*/  FMUL.FTZ R112, R34, R112 ;  /* 0x0000007022707220 */ /* 0x000fe20000410000 */
[----:B------:R-:W-:Y:S01]  /*5d10*/  FMUL.FTZ R115, R30, R115 ;  /* 0x000000731e737220 */ /* 0x000fe20000410000 */
[-C--:B------:R-:W-:Y:S01]  /*5d20*/  FFMA.FTZ R117, R34, R111.reuse, -R117 ;  /* 0x0000006f22757223 */ /* 0x080fe20000010875 */
[----:B------:R-:W-:Y:S01]  /*5d30*/  F2FP.SATFINITE.E4M3.F32.PACK_AB_MERGE_C R109, R109, R106, RZ ;  /* 0x0000006a6d6d723e */ /* 0x000fe200048070ff */
[----:B------:R-:W-:Y:S01]  /*5d40*/  FFMA.FTZ R34, R103, R111, R112 ;  /* 0x0000006f67227223 */ /* 0x000fe20000010070 */
[----:B------:R-:W-:Y:S01]  /*5d50*/  FFMA.FTZ R115, R104, R113, R115 ;  /* 0x0000007168737223 */ /* 0x000fe20000010073 */
[----:B------:R-:W-:Y:S01]  /*5d60*/  F2FP.SATFINITE.E4M3.F32.PACK_AB_MERGE_C R28, R107, R28, R8 ;  /* 0x0000001c6b1c723e */ /* 0x000fe20004807008 */
[--C-:B------:R-:W-:Y:S01]  /*5d70*/  HADD2.F32 R103, -RZ, R10.reuse.H0_H0 ;  /* 0x2000000aff677230 */ /* 0x100fe20000004100 */
[----:B------:R-:W-:Y:S01]  /*5d80*/  F2FP.SATFINITE.E4M3.F32.PACK_AB_MERGE_C R108, R121, R108, RZ ;  /* 0x0000006c796c723e */ /* 0x000fe200048070ff */
[----:B------:R-:W-:Y:S01]  /*5d90*/  HADD2.F32 R106, -RZ, R11.H0_H0 ;  /* 0x2000000bff6a7230 */ /* 0x000fe20000004100 */
[----:B------:R-:W-:Y:S01]  /*5da0*/  F2FP.F16.E4M3.UNPACK_B R104, R6 ;  /* 0x00000006ff68723e */ /* 0x000fe200020006ff */
[----:B------:R-:W-:Y:S01]  /*5db0*/  HADD2.F32 R8, -RZ, R9.H0_H0 ;  /* 0x20000009ff087230 */ /* 0x000fe20000004100 */
[----:B------:R-:W-:Y:S01]  /*5dc0*/  F2FP.SATFINITE.E4M3.F32.PACK_AB_MERGE_C R34, R115, R34, R108 ;  /* 0x000000227322723e */ /* 0x000fe2000480706c */
[----:B------:R-:W-:-:S02]  /*5dd0*/  HADD2.F32 R10, -RZ, R10.H1_H1 ;  /* 0x3000000aff0a7230 */ /* 0x000fc40000004100 */
[CC--:B------:R-:W-:Y:S01]  /*5de0*/  FMUL.FTZ R107, R103.reuse, R106.reuse ;  /* 0x0000006a676b7220 */ /* 0x0c0fe20000410000 */
[--C-:B------:R-:W-:Y:S02]  /*5df0*/  HADD2.F32 R105, -RZ, R104.reuse.H0_H0 ;  /* 0x20000068ff697230 */ /* 0x100fe40000004100 */
[C---:B------:R-:W-:Y:S01]  /*5e00*/  FMUL.FTZ R108, R8.reuse, R106 ;  /* 0x0000006a086c7220 */ /* 0x040fe20000410000 */
[----:B------:R-:W-:Y:S01]  /*5e10*/  HADD2.F32 R106, -RZ, R11.H1_H1 ;  /* 0x3000000bff6a7230 */ /* 0x000fe20000004100 */
[----:B------:R-:W-:Y:S01]  /*5e20*/  F2FP.F16.E4M3.UNPACK_B R33, R33.H1 ;  /* 0x00000021ff21723e */ /* 0x000fe200030006ff */
[----:B------:R-:W-:Y:S02]  /*5e30*/  HADD2.F32 R11, -RZ, R9.H1_H1 ;  /* 0x30000009ff0b7230 */ /* 0x000fe40000004100 */
[-C--:B------:R-:W-:Y:S01]  /*5e40*/  FFMA.FTZ R8, R8, R105.reuse, -R107 ;  /* 0x0000006908087223 */ /* 0x080fe2000001086b */
[----:B------:R-:W-:Y:S01]  /*5e50*/  FFMA.FTZ R9, R103, R105, R108 ;  /* 0x0000006967097223 */ /* 0x000fe2000001006c */
[----:B------:R-:W-:-:S02]  /*5e60*/  HADD2.F32 R104, -RZ, R104.H1_H1 ;  /* 0x30000068ff687230 */ /* 0x000fc40000004100 */
[-C--:B------:R-:W-:Y:S01]  /*5e70*/  FMUL.FTZ R108, R10, R106.reuse ;  /* 0x0000006a0a6c7220 */ /* 0x080fe20000410000 */
[C---:B------:R-:W-:Y:S01]  /*5e80*/  FMUL.FTZ R103, R11.reuse, R106 ;  /* 0x0000006a0b677220 */ /* 0x040fe20000410000 */
[----:B------:R-:W-:Y:S01]  /*5e90*/  F2FP.F16.E4M3.UNPACK_B R105, R7.H1 ;  /* 0x00000007ff69723e */ /* 0x000fe200030006ff */
[----:B------:R-:W-:Y:S01]  /*5ea0*/  FFMA.FTZ R30, R30, R113, -R119 ;  /* 0x000000711e1e7223 */ /* 0x000fe20000010877 */
[----:B------:R-:W-:Y:S01]  /*5eb0*/  F2FP.F16.E4M3.UNPACK_B R29, R29.H1 ;  /* 0x0000001dff1d723e */ /* 0x000fe200030006ff */
[-C--:B------:R-:W-:Y:S01]  /*5ec0*/  FFMA.FTZ R11, R11, R104.reuse, -R108 ;  /* 0x000000680b0b7223 */ /* 0x080fe2000001086c */
[----:B------:R-:W-:Y:S01]  /*5ed0*/  FFMA.FTZ R10, R10, R104, R103 ;  /* 0x000000680a0a7223 */ /* 0x000fe20000010067 */
[----:B------:R-:W-:Y:S01]  /*5ee0*/  F2FP.F16.E4M3.UNPACK_B R6, R6.H1 ;  /* 0x00000006ff06723e */ /* 0x000fe200030006ff */
[----:B------:R-:W-:Y:S01]  /*5ef0*/  HADD2.F32 R103, -RZ, R33.H0_H0 ;  /* 0x20000021ff677230 */ /* 0x000fe20000004100 */
[----:B------:R-:W-:Y:S01]  /*5f00*/  F2FP.F16.E4M3.UNPACK_B R113, R5 ;  /* 0x00000005ff71723e */ /* 0x000fe200020006ff */
[----:B------:R-:W-:Y:S01]  /*5f10*/  HADD2.F32 R108, -RZ, R105.H0_H0 ;  /* 0x20000069ff6c7230 */ /* 0x000fe20000004100 */
[----:B------:R-:W-:Y:S01]  /*5f20*/  F2FP.SATFINITE.E4M3.F32.PACK_AB_MERGE_C R30, R30, R117, R109 ;  /* 0x000000751e1e723e */ /* 0x000fe2000480706d */
[----:B------:R-:W-:Y:S01]  /*5f30*/  HADD2.F32 R7, -RZ, R29.H0_H0 ;  /* 0x2000001dff077230 */ /* 0x000fe20000004100 */
[----:B------:R-:W-:Y:S01]  /*5f40*/  F2FP.F16.E4M3.UNPACK_B R114, R5.H1 ;  /* 0x00000005ff72723e */ /* 0x000fe200030006ff */
[----:B------:R-:W-:-:S02]  /*5f50*/  HADD2.F32 R106, -RZ, R6.H0_H0 ;  /* 0x20000006ff6a7230 */ /* 0x000fc40000004100 */
[-C--:B------:R-:W-:Y:S01]  /*5f60*/  FMUL.FTZ R110, R103, R108.reuse ;  /* 0x0000006c676e7220 */ /* 0x080fe20000410000 */
[----:B------:R-:W-:Y:S02]  /*5f70*/  HADD2.F32 R29, -RZ, R29.H1_H1 ;  /* 0x3000001dff1d7230 */ /* 0x000fe40000004100 */
[C---:B------:R-:W-:Y:S01]  /*5f80*/  FMUL.FTZ R108, R7.reuse, R108 ;  /* 0x0000006c076c7220 */ /* 0x040fe20000410000 */
[----:B------:R-:W-:Y:S01]  /*5f90*/  HADD2.F32 R104, -RZ, R33.H1_H1 ;  /* 0x30000021ff687230 */ /* 0x000fe20000004100 */
[-C--:B------:R-:W-:Y:S01]  /*5fa0*/  F2FP.F16.E4M3.UNPACK_B R33, R31.reuse ;  /* 0x0000001fff21723e */ /* 0x080fe200020006ff */
[----:B------:R-:W-:Y:S01]  /*5fb0*/  HADD2.F32 R105, -RZ, R105.H1_H1 ;  /* 0x30000069ff697230 */ /* 0x000fe20000004100 */
[----:B------:R-:W-:Y:S01]  /*5fc0*/  F2FP.F16.E4M3.UNPACK_B R31, R31.H1 ;  /* 0x0000001fff1f723e */ /* 0x000fe200030006ff */
[----:B------:R-:W-:Y:S02]  /*5fd0*/  HADD2.F32 R107, -RZ, R6.H1_H1 ;  /* 0x30000006ff6b7230 */ /* 0x000fe40000004100 */
[-C--:B------:R-:W-:Y:S01]  /*5fe0*/  FFMA.FTZ R6, R7, R106.reuse, -R110 ;  /* 0x0000006a07067223 */ /* 0x080fe2000001086e */
[----:B------:R-:W-:Y:S01]  /*5ff0*/  FFMA.FTZ R7, R103, R106, R108 ;  /* 0x0000006a67077223 */ /* 0x000fe2000001006c */
[CC--:B------:R-:W-:Y:S01]  /*6000*/  FMUL.FTZ R112, R104.reuse, R105.reuse ;  /* 0x0000006968707220 */ /* 0x0c0fe20000410000 */
[C---:B------:R-:W-:Y:S01]  /*6010*/  FMUL.FTZ R103, R29.reuse, R105 ;  /* 0x000000691d677220 */ /* 0x040fe20000410000 */
[-C--:B------:R-:W-:Y:S01]  /*6020*/  F2FP.F16.E4M3.UNPACK_B R105, R35.reuse ;  /* 0x00000023ff69723e */ /* 0x080fe200020006ff */
[----:B------:R-:W-:Y:S01]  /*6030*/  HADD2.F32 R5, -RZ, R114.H0_H0 ;  /* 0x20000072ff057230 */ /* 0x000fe20000004100 */
[----:B------:R-:W-:Y:S01]  /*6040*/  F2FP.F16.E4M3.UNPACK_B R106, R35.H1 ;  /* 0x00000023ff6a723e */ /* 0x000fe200030006ff */
[-C--:B------:R-:W-:Y:S01]  /*6050*/  FFMA.FTZ R29, R29, R107.reuse, -R112 ;  /* 0x0000006b1d1d7223 */ /* 0x080fe20000010870 */
[----:B------:R-:W-:Y:S01]  /*6060*/  FFMA.FTZ R104, R104, R107, R103 ;  /* 0x0000006b68687223 */ /* 0x000fe20000010067 */
[-C--:B------:R-:W-:Y:S01]  /*6070*/  F2FP.F16.E4M3.UNPACK_B R109, R4.reuse ;  /* 0x00000004ff6d723e */ /* 0x080fe200020006ff */
[----:B------:R-:W-:Y:S01]  /*6080*/  HADD2.F32 R35, -RZ, R33.H0_H0 ;  /* 0x20000021ff237230 */ /* 0x000fe20000004100 */
[----:B------:R-:W-:Y:S01]  /*6090*/  F2FP.F16.E4M3.UNPACK_B R110, R4.H1 ;  /* 0x00000004ff6e723e */ /* 0x000fe200030006ff */
[----:B------:R-:W-:Y:S01]  /*60a0*/  HADD2.F32 R107, -RZ, R105.H0_H0 ;  /* 0x20000069ff6b7230 */ /* 0x000fe20000004100 */
[----:B------:R-:W-:Y:S01]  /*60b0*/  F2FP.SATFINITE.E4M3.F32.PACK_AB_MERGE_C R6, R29, R6, RZ ;  /* 0x000000061d06723e */ /* 0x000fe200048070ff */
[----:B------:R-:W-:Y:S01]  /*60c0*/  HADD2.F32 R4, -RZ, R113.H0_H0 ;  /* 0x20000071ff047230 */ /* 0x000fe20000004100 */
        /* <DEDUP_REMOVED lines=9> */
[----:B------:R-:W-:Y:S02]  /*6160*/  HADD2.F32 R114, -RZ, R114.H1_H1 ;  /* 0x30000072ff727230 */ /* 0x000fe40000004100 */
[----:B------:R-:W-:Y:S01]  /*6170*/  FMUL.FTZ R115, R103, R5 ;  /* 0x0000000567737220 */ /* 0x000fe20000410000 */
[----:B------:R-:W-:-:S02]  /*6180*/  HADD2.F32 R31, -RZ, R31.H1_H1 ;  /* 0x3000001fff1f7230 */ /* 0x000fc40000004100 */
[-C--:B------:R-:W-:Y:S01]  /*6190*/  FFMA.FTZ R4, R35, R112.reuse, -R116 ;  /* 0x0000007023047223 */ /* 0x080fe20000010874 */
[--C-:B------:R-:W-:Y:S02]  /*61a0*/  HADD2.F32 R111, -RZ, R110.reuse.H0_H0 ;  /* 0x2000006eff6f7230 */ /* 0x100fe40000004100 */
[----:B------:R-:W-:Y:S01]  /*61b0*/  FFMA.FTZ R5, R107, R112, R118 ;  /* 0x000000706b057223 */ /* 0x000fe20000010076 */
[----:B------:R-:W-:Y:S02]  /*61c0*/  HADD2.F32 R105, -RZ, R105.H1_H1 ;  /* 0x30000069ff697230 */ /* 0x000fe40000004100 */
[-C--:B------:R-:W-:Y:S01]  /*61d0*/  FMUL.FTZ R116, R106, R114.reuse ;  /* 0x000000726a747220 */ /* 0x080fe20000410000 */
[----:B------:R-:W-:Y:S02]  /*61e0*/  HADD2.F32 R112, -RZ, R113.H1_H1 ;  /* 0x30000071ff707230 */ /* 0x000fe40000004100 */
[----:B------:R-:W-:Y:S01]  /*61f0*/  FMUL.FTZ R35, R31, R114 ;  /* 0x000000721f237220 */ /* 0x000fe20000410000 */
[----:B------:R-:W-:-:S02]  /*6200*/  HADD2.F32 R110, -RZ, R110.H1_H1 ;  /* 0x3000006eff6e7230 */ /* 0x000fc40000004100 */
[-C--:B------:R-:W-:Y:S01]  /*6210*/  FFMA.FTZ R115, R108, R111.reuse, R115 ;  /* 0x0000006f6c737223 */ /* 0x080fe20000010073 */
[----:B------:R-:W-:Y:S02]  /*6220*/  HADD2.F32 R33, -RZ, R33.H1_H1 ;  /* 0x30000021ff217230 */ /* 0x000fe40000004100 */
[----:B------:R-:W-:Y:S01]  /*6230*/  FFMA.FTZ R120, R103, R111, -R120 ;  /* 0x0000006f67787223 */ /* 0x000fe20000010878 */
[----:B------:R-:W-:Y:S02]  /*6240*/  HADD2.F32 R108, -RZ, R109.H1_H1 ;  /* 0x3000006dff6c7230 */ /* 0x000fe40000004100 */
[----:B------:R-:W-:Y:S01]  /*6250*/  FMUL.FTZ R114, R105, R112 ;  /* 0x0000007069727220 */ /* 0x000fe20000410000 */
[----:B------:R-:W-:Y:S01]  /*6260*/  FFMA.FTZ R31, R31, R110, -R116 ;  /* 0x0000006e1f1f7223 */ /* 0x000fe20000010874 */
[C---:B------:R-:W-:Y:S01]  /*6270*/  FMUL.FTZ R112, R33.reuse, R112 ;  /* 0x0000007021707220 */ /* 0x040fe20000410000 */
[----:B------:R-:W-:Y:S01]  /*6280*/  FFMA.FTZ R106, R106, R110, R35 ;  /* 0x0000006e6a6a7223 */ /* 0x000fe20000010023 */
[----:B------:R-:W-:-:S02]  /*6290*/  FFMA.FTZ R33, R33, R108, -R114 ;  /* 0x0000006c21217223 */ /* 0x000fc40000010872 */
[----:B------:R-:W-:Y:S01]  /*62a0*/  FFMA.FTZ R112, R105, R108, R112 ;  /* 0x0000006c69707223 */ /* 0x000fe20000010070 */
[----:B------:R-:W-:Y:S02]  /*62b0*/  F2FP.SATFINITE.E4M3.F32.PACK_AB_MERGE_C R31, R31, R120, RZ ;  /* 0x000000781f1f723e */ /* 0x000fe400048070ff */
[----:B------:R-:W-:Y:S02]  /*62c0*/  F2FP.SATFINITE.E4M3.F32.PACK_AB_MERGE_C R106, R106, R115, RZ ;  /* 0x000000736a6a723e */ /* 0x000fe400048070ff */
[----:B------:R-:W-:Y:S02]  /*62d0*/  F2FP.SATFINITE.E4M3.F32.PACK_AB_MERGE_C R31, R33, R4, R31 ;  /* 0x00000004211f723e */ /* 0x000fe4000480701f */
[----:B------:R-:W-:Y:S02]  /*62e0*/  F2FP.SATFINITE.E4M3.F32.PACK_AB_MERGE_C R33, R10, R9, R7 ;  /* 0x000000090a21723e */ /* 0x000fe40004807007 */
[----:B------:R-:W-:-:S07]  /*62f0*/  F2FP.SATFINITE.E4M3.F32.PACK_AB_MERGE_C R35, R112, R5, R106 ;  /* 0x000000057023723e */ /* 0x000fce000480706a */
.L_x_1462:
[----:B------:R-:W-:Y:S05]  /*6300*/  BSYNC B2 ;  /* 0x0000000000027941 */ /* 0x000fea0003800000 */
.L_x_1461:
[----:B------:R-:W-:Y:S02]  /*6310*/  ISETP.GE.AND P5, PT, R101, R98, PT ;  /* 0x000000626500720c */ /* 0x000fe40003fa6270 */
[----:B------:R-:W-:-:S11]  /*6320*/  P2R R5, PR, RZ, 0x1 ;  /* 0x00000001ff057803 */ /* 0x000fd60000000000 */
[--C-:B------:R-:W-:Y:S02]  /*6330*/  @!P5 SHF.R.S32.HI R4, RZ, 0x1f, R101.reuse ;  /* 0x0000001fff04d819 */ /* 0x100fe40000011465 */
[----:B------:R-:W-:-:S04]  /*6340*/  @!P5 IADD3 R7, P0, P6, R44, R84, R101 ;  /* 0x000000542c07d210 */ /* 0x000fc80007e1e065 */
[----:B------:R-:W-:Y:S02]  /*6350*/  @!P5 IADD3.X R8, R0, R97, R4, P0, P6 ;  /* 0x000000610008d210 */ /* 0x000fe400007ec404 */
[----:B------:R-:W-:Y:S02]  /*6360*/  IADD3 R4, P6, R99, R76, RZ ;  /* 0x0000004c63047210 */ /* 0x000fe40007fde0ff */
[----:B------:R-:W-:-:S03]  /*6370*/  ISETP.NE.AND P0, PT, R5, RZ, PT ;  /* 0x000000ff0500720c */ /* 0x000fc60003f05270 */
[----:B------:R-:W-:Y:S01]  /*6380*/  IMAD.X R5, R102, 0x1, R77, P6 ;  /* 0x0000000166057824 */ /* 0x000fe200030e064d */
[----:B------:R-:W-:-:S04]  /*6390*/  @!P5 IADD3 R6, P6, R7, R76, RZ ;  /* 0x0000004c0706d210 */ /* 0x000fc80007fde0ff */
[----:B-1----:R1:W-:Y:S01]  /*63a0*/  STG.E.128 desc[UR46][R4.64], R28 ;  /* 0x0000001c04007986 */ /* 0x0023e2000c101d2e */
[----:B------:R-:W-:-:S05]  /*63b0*/  @!P5 IMAD.X R7, R8, 0x1, R77, P6 ;  /* 0x000000010807d824 */ /* 0x000fca00030e064d */
[----:B--2---:R1:W-:Y:S03]  /*63c0*/  @!P5 STG.E.128 desc[UR46][R6.64], R32 ;  /* 0x000000200600d986 */ /* 0x0043e6000c101d2e */
.L_x_1460:
[----:B------:R-:W-:Y:S05]  /*63d0*/  BSYNC B1 ;  /* 0x0000000000017941 */ /* 0x000fea0003800000 */
.L_x_1459:
[----:B------:R-:W-:Y:S01]  /*63e0*/  ISETP.GE.OR P5, PT, R219, R90, P1 ;  /* 0x0000005adb00720c */ /* 0x000fe20000fa6670 */
[-C--:B-12---:R-:W-:Y:S02]  /*63f0*/  IMAD R4, R69, R82.reuse, RZ ;  /* 0x0000005245047224 */ /* 0x086fe400078e02ff */
[----:B------:R-:W-:-:S04]  /*6400*/  IMAD.WIDE.U32 R80, R219, R82, R80 ;  /* 0x00000052db507225 */ /* 0x000fc800078e0050 */
[----:B------:R-:W-:-:S06]  /*6410*/  IMAD R31, R219, R83, R4 ;  /* 0x00000053db1f7224 */ /* 0x000fcc00078e0204 */
[----:B------:R-:W-:Y:S05]  /*6420*/  @P5 BRA `(.L_x_1449) ;  /* 0x0000001000605947 */ /* 0x000fea0003800000 */
[----:B------:R-:W-:Y:S01]  /*6430*/  SEL R100, R71, R100, !P0 ;  /* 0x0000006447647207 */ /* 0x000fe20004000000 */
[----:B------:R-:W-:Y:S01]  /*6440*/  IMAD.IADD R31, R81, 0x1, R31 ;  /* 0x00000001511f7824 */ /* 0x000fe200078e021f */
[----:B------:R-:W-:Y:S01]  /*6450*/  IADD3 R29, P5, P6, R44, R80, R74 ;  /* 0x000000502c1d7210 */ /* 0x000fe20007ebe04a */
[----:B------:R-:W-:Y:S01]  /*6460*/  BSSY B1, `(.L_x_1463) ;  /* 0x00000f0000017945 */ /* 0x000fe20003800000 */
[----:B------:R-:W-:Y:S02]  /*6470*/  SHF.R.S32.HI R5, RZ, 0x1f, R100 ;  /* 0x0000001fff057819 */ /* 0x000fe40000011464 */
[----:B------:R-:W-:Y:S02]  /*6480*/  IADD3.X R4, R0, R31, R86, P5, P6 ;  /* 0x0000001f00047210 */ /* 0x000fe40002fec456 */
[----:B------:R-:W-:Y:S02]  /*6490*/  LEA.HI R100, R5, R100, RZ, 0x5 ;  /* 0x0000006405647211 */ /* 0x000fe400078f28ff */
[----:B------:R-:W-:-:S02]  /*64a0*/  IADD3 R28, P5, R29, R76, RZ ;  /* 0x0000004c1d1c7210 */ /* 0x000fc40007fbe0ff */
[----:B------:R-:W-:Y:S02]  /*64b0*/  LEA.HI.SX32 R100, R100, R79, 0x1b ;  /* 0x0000004f64647211 */ /* 0x000fe400078fdaff */
[----:B------:R-:W-:Y:S01]  /*64c0*/  SHF.R.U32.HI R7, RZ, 0x3, R203 ;  /* 0x00000003ff077819 */ /* 0x000fe200000116cb */
[----:B------:R-:W-:Y:S01]  /*64d0*/  IMAD.X R29, R4, 0x1, R77, P5 ;  /* 0x00000001041d7824 */ /* 0x000fe200028e064d */
[----:B------:R-:W-:Y:S01]  /*64e0*/  SHF.R.S32.HI R5, RZ, 0x1f, R100 ;  /* 0x0000001fff057819 */ /* 0x000fe20000011464 */
[----:B------:R-:W-:-:S03]  /*64f0*/  IMAD.SHL.U32 R33, R100, 0x10, RZ ;  /* 0x0000001064217824 */ /* 0x000fc600078e00ff */
[----:B------:R-:W-:Y:S02]  /*6500*/  LEA.HI R5, R5, R100, RZ, 0x3 ;  /* 0x0000006405057211 */ /* 0x000fe400078f18ff */
[----:B------:R-:W-:-:S03]  /*6510*/  LOP3.LUT R4, R203, 0x70, R33, 0xf8, !PT ;  /* 0x00000070cb047812 */ /* 0x000fc600078ef821 */
[----:B------:R-:W-:Y:S01]  /*6520*/  IMAD.SHL.U32 R6, R5, 0x400, RZ ;  /* 0x0000040005067824 */ /* 0x000fe200078e00ff */
[----:B------:R-:W-:-:S04]  /*6530*/  LOP3.LUT R5, R4, R7, RZ, 0x3c, !PT ;  /* 0x0000000704057212 */ /* 0x000fc800078e3cff */
[----:B------:R-:W-:-:S04]  /*6540*/  LOP3.LUT R6, R6, 0xffffe000, RZ, 0xc0, !PT ;  /* 0xffffe00006067812 */ /* 0x000fc800078ec0ff */
[----:B------:R-:W-:Y:S01]  /*6550*/  IADD3 R7, R5, R6, R212 ;  /* 0x0000000605077210 */ /* 0x000fe20007ffe0d4 */
[----:B------:R-:W-:-:S04]  /*6560*/  IMAD R5, R192, 0x4000, R41 ;  /* 0x00004000c0057824 */ /* 0x000fc800078e0229 */
[----:B------:R-:W-:Y:S02]  /*6570*/  IMAD R7, R192, 0x4000, R7 ;  /* 0x00004000c0077824 */ /* 0x000fe400078e0207 */
[C---:B------:R-:W-:Y:S02]  /*6580*/  IMAD.IADD R5, R16.reuse, 0x1, R5 ;  /* 0x0000000110057824 */ /* 0x040fe400078e0205 */
[----:B------:R-:W-:-:S04]  /*6590*/  IMAD.IADD R8, R16, 0x1, R7 ;  /* 0x0000000110087824 */ /* 0x000fc800078e0207 */
[----:B------:R-:W1:Y:S04]  /*65a0*/  LDS.128 R4, [R5+0x20000] ;  /* 0x0200000005047984 */ /* 0x000e680000000c00 */
[----:B------:R-:W2:Y:S01]  /*65b0*/  LDS.128 R8, [R8+0x20000] ;  /* 0x0200000008087984 */ /* 0x000ea20000000c00 */
[----:B------:R-:W-:Y:S05]  /*65c0*/  @P4 BRA `(.L_x_1464) ;  /* 0x0000000c00644947 */ /* 0x000fea0003800000 */
[----:B------:R-:W-:Y:S01]  /*65d0*/  SHF.R.U32.HI R100, RZ, 0x8, R13 ;  /* 0x00000008ff647819 */ /* 0x000fe2000001160d */
[----:B-1----:R-:W-:Y:S01]  /*65e0*/  IMAD.MOV.U32 R24, RZ, RZ, R4 ;  /* 0x000000ffff187224 */ /* 0x002fe200078e0004 */
[----:B------:R-:W-:Y:S01]  /*65f0*/  LOP3.LUT R14, R13, 0xff, RZ, 0xc0, !PT ;  /* 0x000000ff0d0e7812 */ /* 0x000fe200078ec0ff */
[----:B------:R-:W-:Y:S01]  /*6600*/  IMAD.MOV.U32 R12, RZ, RZ, R5 ;  /* 0x000000ffff0c7224 */ /* 0x000fe200078e0005 */
[----:B------:R-:W-:Y:S01]  /*6610*/  SHF.R.U32.HI R99, RZ, 0x18, R13 ;  /* 0x00000018ff637819 */ /* 0x000fe2000001160d */
[----:B------:R-:W-:Y:S01]  /*6620*/  IMAD.SHL.U32 R4, R100, 0x100, RZ ;  /* 0x0000010064047824 */ /* 0x000fe200078e00ff */
[--C-:B------:R-:W-:Y:S02]  /*6630*/  SHF.R.U32.HI R85, RZ, 0x8, R15.reuse ;  /* 0x00000008ff557819 */ /* 0x100fe4000001160f */
[----:B------:R-:W-:Y:S02]  /*6640*/  PRMT R5, R99, 0x654, R14 ;  /* 0x0000065463057816 */ /* 0x000fe4000000000e */
[----:B------:R-:W-:-:S02]  /*6650*/  SHF.R.U32.HI R97, RZ, 0x10, R15 ;  /* 0x00000010ff617819 */ /* 0x000fc4000001160f */
[----:B------:R-:W-:Y:S02]  /*6660*/  LOP3.LUT R26, R15, 0xff, RZ, 0xc0, !PT ;  /* 0x000000ff0f1a7812 */ /* 0x000fe400078ec0ff */
[----:B------:R-:W-:Y:S02]  /*6670*/  SHF.R.U32.HI R15, RZ, 0x18, R15 ;  /* 0x00000018ff0f7819 */ /* 0x000fe4000001160f */
[----:B------:R-:W-:Y:S01]  /*6680*/  LOP3.LUT R5, R5, 0xff00, R4, 0xf8, !PT ;  /* 0x0000ff0005057812 */ /* 0x000fe200078ef804 */
[----:B------:R-:W-:Y:S01]  /*6690*/  IMAD.SHL.U32 R4, R85, 0x100, RZ ;  /* 0x0000010055047824 */ /* 0x000fe200078e00ff */
[----:B------:R-:W-:Y:S02]  /*66a0*/  SHF.R.U32.HI R34, RZ, 0x8, R25 ;  /* 0x00000008ff227819 */ /* 0x000fe40000011619 */
[----:B------:R-:W-:Y:S01]  /*66b0*/  SHF.R.U32.HI R101, RZ, 0x10, R13 ;  /* 0x00000010ff657819 */ /* 0x000fe2000001160d */
[----:B------:R-:W-:Y:S01]  /*66c0*/  IMAD.MOV.U32 R13, RZ, RZ, R6 ;  /* 0x000000ffff0d7224 */ /* 0x000fe200078e0006 */
[----:B------:R-:W-:-:S02]  /*66d0*/  SHF.R.U32.HI R84, RZ, 0x10, R25 ;  /* 0x00000010ff547819 */ /* 0x000fc40000011619 */
[----:B------:R-:W-:Y:S01]  /*66e0*/  LOP3.LUT R30, R25, 0xff, RZ, 0xc0, !PT ;  /* 0x000000ff191e7812 */ /* 0x000fe200078ec0ff */
[----:B------:R-:W-:Y:S01]  /*66f0*/  IMAD.U32 R6, R101, 0x10000, RZ ;  /* 0x0001000065067824 */ /* 0x000fe200078e00ff */
[----:B------:R-:W-:Y:S01]  /*6700*/  SHF.R.U32.HI R35, RZ, 0x18, R25 ;  /* 0x00000018ff237819 */ /* 0x000fe20000011619 */
[----:B--2---:R-:W-:Y:S01]  /*6710*/  IMAD.MOV.U32 R25, RZ, RZ, R8 ;  /* 0x000000ffff197224 */ /* 0x004fe200078e0008 */
[--C-:B------:R-:W-:Y:S01]  /*6720*/  SHF.R.U32.HI R32, RZ, 0x8, R27.reuse ;  /* 0x00000008ff207819 */ /* 0x100fe2000001161b */
[----:B------:R-:W-:Y:S01]  /*6730*/  IMAD.SHL.U32 R8, R34, 0x100, RZ ;  /* 0x0000010022087824 */ /* 0x000fe200078e00ff */
[----:B------:R-:W-:Y:S02]  /*6740*/  PRMT R15, R15, 0x654, R26 ;  /* 0x000006540f0f7816 */ /* 0x000fe4000000001a */
[----:B------:R-:W-:Y:S01]  /*6750*/  SHF.R.U32.HI R82, RZ, 0x10, R27 ;  /* 0x00000010ff527819 */ /* 0x000fe2000001161b */
[----:B------:R-:W-:Y:S01]  /*6760*/  IMAD.SHL.U32 R14, R32, 0x100, RZ ;  /* 0x00000100200e7824 */ /* 0x000fe200078e00ff */
[----:B------:R-:W-:-:S02]  /*6770*/  LOP3.LUT R83, R27, 0xff0000ff, RZ, 0xc0, !PT ;  /* 0xff0000ff1b537812 */ /* 0x000fc400078ec0ff */
[----:B------:R-:W-:Y:S01]  /*6780*/  LOP3.LUT R15, R15, 0xff00, R4, 0xf8, !PT ;  /* 0x0000ff000f0f7812 */ /* 0x000fe200078ef804 */
[----:B------:R-:W-:Y:S01]  /*6790*/  IMAD.U32 R4, R97, 0x10000, RZ ;  /* 0x0001000061047824 */ /* 0x000fe200078e00ff */
[----:B------:R-:W-:Y:S01]  /*67a0*/  PRMT R27, R35, 0x654, R30 ;  /* 0x00000654231b7816 */ /* 0x000fe2000000001e */
[----:B------:R-:W-:Y:S01]  /*67b0*/  IMAD.U32 R82, R82, 0x10000, RZ ;  /* 0x0001000052527824 */ /* 0x000fe200078e00ff */
[----:B------:R-:W-:Y:S02]  /*67c0*/  F2FP.F16.E4M3.UNPACK_B R34, R96.H1 ;  /* 0x00000060ff22723e */ /* 0x000fe400030006ff */
[----:B------:R-:W-:Y:S02]  /*67d0*/  F2FP.F16.E4M3.UNPACK_B R30, R25.H1 ;  /* 0x00000019ff1e723e */ /* 0x000fe400030006ff */
[----:B------:R-:W-:Y:S02]  /*67e0*/  F2FP.F16.E4M3.UNPACK_B R26, R24.H1 ;  /* 0x00000018ff1a723e */ /* 0x000fe400030006ff */
[----:B------:R-:W-:Y:S01]  /*67f0*/  LOP3.LUT R35, R27, 0xff00, R8, 0xf8, !PT ;  /* 0x0000ff001b237812 */ /* 0x000fe200078ef808 */
[----:B------:R-:W-:Y:S01]  /*6800*/  IMAD.U32 R8, R84, 0x10000, RZ ;  /* 0x0001000054087824 */ /* 0x000fe200078e00ff */
[----:B------:R-:W-:Y:S01]  /*6810*/  LOP3.LUT R83, R83, 0xff00, R14, 0xf8, !PT ;  /* 0x0000ff0053537812 */ /* 0x000fe200078ef80e */
[----:B------:R-:W-:Y:S01]  /*6820*/  HADD2.F32 R14, -RZ, R26.H0_H0 ;  /* 0x2000001aff0e7230 */ /* 0x000fe20000004100 */
[----:B------:R-:W-:Y:S01]  /*6830*/  LOP3.LUT R6, R5, 0xff0000, R6, 0xf8, !PT ;  /* 0x00ff000005067812 */ /* 0x000fe200078ef806 */
[----:B------:R-:W-:Y:S01]  /*6840*/  HADD2.F32 R5, -RZ, R34.H0_H0 ;  /* 0x20000022ff057230 */ /* 0x000fe20000004100 */
[----:B------:R-:W-:Y:S01]  /*6850*/  LOP3.LUT R4, R15, 0xff0000, R4, 0xf8, !PT ;  /* 0x00ff00000f047812 */ /* 0x000fe200078ef804 */
[----:B------:R-:W-:Y:S01]  /*6860*/  HADD2.F32 R15, -RZ, R30.H0_H0 ;  /* 0x2000001eff0f7230 */ /* 0x000fe20000004100 */
[----:B------:R-:W-:Y:S01]  /*6870*/  F2FP.F16.E4M3.UNPACK_B R27, R94.H1 ;  /* 0x0000005eff1b723e */ /* 0x000fe200030006ff */
[----:B------:R-:W-:-:S02]  /*6880*/  HADD2.F32 R34, -RZ, R34.H1_H1 ;  /* 0x30000022ff227230 */ /* 0x000fc40000004100 */
[CC--:B------:R-:W-:Y:S01]  /*6890*/  FMUL.FTZ R84, R14.reuse, R5.reuse ;  /* 0x000000050e547220 */ /* 0x0c0fe20000410000 */
[----:B------:R-:W-:Y:S01]  /*68a0*/  LOP3.LUT R8, R35, 0xff0000, R8, 0xf8, !PT ;  /* 0x00ff000023087812 */ /* 0x000fe200078ef808 */
[----:B------:R-:W-:Y:S01]  /*68b0*/  FMUL.FTZ R85, R15, R5 ;  /* 0x000000050f557220 */ /* 0x000fe20000410000 */
[--C-:B------:R-:W-:Y:S01]  /*68c0*/  HADD2.F32 R32, -RZ, R27.reuse.H0_H0 ;  /* 0x2000001bff207230 */ /* 0x100fe20000004100 */
[----:B------:R-:W-:Y:S01]  /*68d0*/  LOP3.LUT R5, R83, 0xff0000, R82, 0xf8, !PT ;  /* 0x00ff000053057812 */ /* 0x000fe200078ef852 */
[----:B------:R-:W-:Y:S01]  /*68e0*/  HADD2.F32 R82, -RZ, R27.H1_H1 ;  /* 0x3000001bff527230 */ /* 0x000fe20000004100 */
[----:B------:R-:W-:Y:S01]  /*68f0*/  F2FP.F16.E4M3.UNPACK_B R96, R96 ;  /* 0x00000060ff60723e */ /* 0x000fe200020006ff */
[----:B------:R-:W-:Y:S02]  /*6900*/  HADD2.F32 R27, -RZ, R26.H1_H1 ;  /* 0x3000001aff1b7230 */ /* 0x000fe40000004100 */
[-C--:B------:R-:W-:Y:S01]  /*6910*/  FFMA.FTZ R14, R14, R32.reuse, -R85 ;  /* 0x000000200e0e7223 */ /* 0x080fe20000010855 */
[----:B------:R-:W-:Y:S01]  /*6920*/  FFMA.FTZ R15, R15, R32, R84 ;  /* 0x000000200f0f7223 */ /* 0x000fe20000010054 */
[----:B------:R-:W-:Y:S01]  /*6930*/  HADD2.F32 R35, -RZ, R30.H1_H1 ;  /* 0x3000001eff237230 */ /* 0x000fe20000004100 */
[----:B------:R-:W-:Y:S01]  /*6940*/  F2FP.F16.E4M3.UNPACK_B R32, R25 ;  /* 0x00000019ff20723e */ /* 0x000fe200020006ff */
[----:B------:R-:W-:Y:S01]  /*6950*/  FMUL.FTZ R84, R27, R34 ;  /* 0x000000221b547220 */ /* 0x000fe20000410000 */
[----:B------:R-:W-:Y:S01]  /*6960*/  F2FP.F16.E4M3.UNPACK_B R30, R24 ;  /* 0x00000018ff1e723e */ /* 0x000fe200020006ff */
[----:B------:R-:W-:Y:S01]  /*6970*/  HADD2.F32 R83, -RZ, R96.H0_H0 ;  /* 0x20000060ff537230 */ /* 0x000fe20000004100 */
[----:B------:R-:W-:Y:S01]  /*6980*/  F2FP.F16.E4M3.UNPACK_B R94, R94 ;  /* 0x0000005eff5e723e */ /* 0x000fe200020006ff */
[----:B------:R-:W-:Y:S01]  /*6990*/  FMUL.FTZ R24, R35, R34 ;  /* 0x0000002223187220 */ /* 0x000fe20000410000 */
[----:B------:R-:W-:-:S02]  /*69a0*/  HADD2.F32 R34, -RZ, R32.H0_H0 ;  /* 0x20000020ff227230 */ /* 0x000fc40000004100 */
[----:B------:R-:W-:Y:S02]  /*69b0*/  HADD2.F32 R26, -RZ, R30.H0_H0 ;  /* 0x2000001eff1a7230 */ /* 0x000fe40000004100 */
[-C--:B------:R-:W-:Y:S01]  /*69c0*/  FFMA.FTZ R25, R27, R82.reuse, -R24 ;  /* 0x000000521b197223 */ /* 0x080fe20000010818 */
[----:B------:R-:W-:Y:S02]  /*69d0*/  HADD2.F32 R27, -RZ, R94.H0_H0 ;  /* 0x2000005eff1b7230 */ /* 0x000fe40000004100 */
[----:B------:R-:W-:Y:S01]  /*69e0*/  FFMA.FTZ R24, R35, R82, R84 ;  /* 0x0000005223187223 */ /* 0x000fe20000010054 */
[-C--:B------:R-:W-:Y:S01]  /*69f0*/  FMUL.FTZ R85, R34, R83.reuse ;  /* 0x0000005322557220 */ /* 0x080fe20000410000 */
[----:B------:R-:W-:Y:S01]  /*6a00*/  FMUL.FTZ R83, R26, R83 ;  /* 0x000000531a537220 */ /* 0x000fe20000410000 */
[----:B------:R-:W-:Y:S01]  /*6a10*/  HADD2.F32 R35, -RZ, R96.H1_H1 ;  /* 0x30000060ff237230 */ /* 0x000fe20000004100 */
[----:B------:R-:W-:Y:S01]  /*6a20*/  F2FP.SATFINITE.E4M3.F32.PACK_AB_MERGE_C R14, R25, R14, RZ ;  /* 0x0000000e190e723e */ /* 0x000fe200048070ff */
[----:B------:R-:W-:-:S02]  /*6a30*/  HADD2.F32 R82, -RZ, R32.H1_H1 ;  /* 0x30000020ff527230 */ /* 0x000fc40000004100 */
[-C--:B------:R-:W-:Y:S01]  /*6a40*/  FFMA.FTZ R26, R26, R27.reuse, -R85 ;  /* 0x0000001b1a1a7223 */ /* 0x080fe20000010855 */
[----:B------:R-:W-:Y:S02]  /*6a50*/  HADD2.F32 R30, -RZ, R30.H1_H1 ;  /* 0x3000001eff1e7230 */ /* 0x000fe40000004100 */
[----:B------:R-:W-:Y:S01]  /*6a60*/  FFMA.FTZ R27, R34, R27, R83 ;  /* 0x0000001b221b7223 */ /* 0x000fe20000010053 */
[----:B------:R-:W-:Y:S02]  /*6a70*/  HADD2.F32 R85, -RZ, R94.H1_H1 ;  /* 0x3000005eff557230 */ /* 0x000fe40000004100 */
[-C--:B------:R-:W-:Y:S01]  /*6a80*/  FMUL.FTZ R97, R82, R35.reuse ;  /* 0x0000002352617220 */ /* 0x080fe20000410000 */
[----:B------:R-:W-:Y:S01]  /*6a90*/  F2FP.F16.E4M3.UNPACK_B R83, R10.H1 ;  /* 0x0000000aff53723e */ /* 0x000fe200030006ff */
[C---:B------:R-:W-:Y:S01]  /*6aa0*/  FMUL.FTZ R99, R30.reuse, R35 ;  /* 0x000000231e637220 */ /* 0x040fe20000410000 */
[----:B------:R-:W-:Y:S01]  /*6ab0*/  F2FP.F16.E4M3.UNPACK_B R34, R95.H1 ;  /* 0x0000005fff22723e */ /* 0x000fe200030006ff */
[----:B------:R-:W-:Y:S01]  /*6ac0*/  FFMA.FTZ R35, R30, R85, -R97 ;  /* 0x000000551e237223 */ /* 0x000fe20000010861 */
[----:B------:R-:W-:Y:S01]  /*6ad0*/  F2FP.F16.E4M3.UNPACK_B R94, R93.H1 ;  /* 0x0000005dff5e723e */ /* 0x000fe200030006ff */
[--C-:B------:R-:W-:Y:S01]  /*6ae0*/  HADD2.F32 R84, -RZ, R83.reuse.H0_H0 ;  /* 0x20000053ff547230 */ /* 0x100fe20000004100 */
[----:B------:R-:W-:Y:S01]  /*6af0*/  F2FP.F16.E4M3.UNPACK_B R32, R13.H1 ;  /* 0x0000000dff20723e */ /* 0x000fe200030006ff */
[----:B------:R-:W-:Y:S01]  /*6b00*/  FFMA.FTZ R30, R82, R85, R99 ;  /* 0x00000055521e7223 */ /* 0x000fe20000010063 */
[--C-:B------:R-:W-:Y:S01]  /*6b10*/  HADD2.F32 R82, -RZ, R34.reuse.H1_H1 ;  /* 0x30000022ff527230 */ /* 0x100fe20000004100 */
[----:B------:R-:W-:Y:S01]  /*6b20*/  F2FP.F16.E4M3.UNPACK_B R95, R95 ;  /* 0x0000005fff5f723e */ /* 0x000fe200020006ff */
[----:B------:R-:W-:Y:S01]  /*6b30*/  HADD2.F32 R83, -RZ, R83.H1_H1 ;  /* 0x30000053ff537230 */ /* 0x000fe20000004100 */
[----:B------:R-:W-:Y:S01]  /*6b40*/  F2FP.F16.E4M3.UNPACK_B R13, R13 ;  /* 0x0000000dff0d723e */ /* 0x000fe200020006ff */
[----:B------:R-:W-:Y:S01]  /*6b50*/  HADD2.F32 R97, -RZ, R34.H0_H0 ;  /* 0x20000022ff617230 */ /* 0x000fe20000004100 */
[----:B------:R-:W-:Y:S01]  /*6b60*/  F2FP.F16.E4M3.UNPACK_B R93, R93 ;  /* 0x0000005dff5d723e */ /* 0x000fe200020006ff */
[----:B------:R-:W-:-:S02]  /*6b70*/  HADD2.F32 R34, -RZ, R32.H0_H0 ;  /* 0x20000020ff227230 */ /* 0x000fc40000004100 */
[-C--:B------:R-:W-:Y:S01]  /*6b80*/  FMUL.FTZ R101, R83, R82.reuse ;  /* 0x0000005253657220 */ /* 0x080fe20000410000 */
[----:B------:R-:W-:Y:S02]  /*6b90*/  HADD2.F32 R85, -RZ, R94.H0_H0 ;  /* 0x2000005eff557230 */ /* 0x000fe40000004100 */
[-C--:B------:R-:W-:Y:S01]  /*6ba0*/  FMUL.FTZ R99, R84, R97.reuse ;  /* 0x0000006154637220 */ /* 0x080fe20000410000 */
[----:B------:R-:W-:Y:S02]  /*6bb0*/  HADD2.F32 R32, -RZ, R32.H1_H1 ;  /* 0x30000020ff207230 */ /* 0x000fe40000004100 */
[C---:B------:R-:W-:Y:S01]  /*6bc0*/  FMUL.FTZ R97, R34.reuse, R97 ;  /* 0x0000006122617220 */ /* 0x040fe20000410000 */
[----:B------:R-:W-:Y:S02]  /*6bd0*/  HADD2.F32 R94, -RZ, R94.H1_H1 ;  /* 0x3000005eff5e7230 */ /* 0x000fe40000004100 */
[----:B------:R-:W-:Y:S01]  /*6be0*/  FFMA.FTZ R99, R34, R85, -R99 ;  /* 0x0000005522637223 */ /* 0x000fe20000010863 */
[----:B------:R-:W-:Y:S01]  /*6bf0*/  F2FP.SATFINITE.E4M3.F32.PACK_AB_MERGE_C R24, R24, R15, RZ ;  /* 0x0000000f1818723e */ /* 0x000fe200048070ff */
[----:B------:R-:W-:Y:S01]  /*6c00*/  FMUL.FTZ R82, R32, R82 ;  /* 0x0000005220527220 */ /* 0x000fe20000410000 */
[----:B------:R-:W-:Y:S01]  /*6c10*/  FFMA.FTZ R84, R84, R85, R97 ;  /* 0x0000005554547223 */ /* 0x000fe20000010061 */
[----:B------:R-:W-:Y:S01]  /*6c20*/  FFMA.FTZ R96, R32, R94, -R101 ;  /* 0x0000005e20607223 */ /* 0x000fe20000010865 */
[----:B------:R-:W-:Y:S01]  /*6c30*/  F2FP.F16.E4M3.UNPACK_B R32, R10 ;  /* 0x0000000aff20723e */ /* 0x000fe200020006ff */
[----:B------:R-:W-:-:S02]  /*6c40*/  HADD2.F32 R85, -RZ, R95.H0_H0 ;  /* 0x2000005fff557230 */ /* 0x000fc40000004100 */
[----:B------:R-:W-:Y:S01]  /*6c50*/  FFMA.FTZ R101, R83, R94, R82 ;  /* 0x0000005e53657223 */ /* 0x000fe20000010052 */
[----:B------:R-:W-:Y:S01]  /*6c60*/  HADD2.F32 R95, -RZ, R95.H1_H1 ;  /* 0x3000005fff5f7230 */ /* 0x000fe20000004100 */
[----:B------:R-:W-:Y:S01]  /*6c70*/  F2FP.SATFINITE.E4M3.F32.PACK_AB_MERGE_C R15, R35, R26, R14 ;  /* 0x0000001a230f723e */ /* 0x000fe2000480700e */
[--C-:B------:R-:W-:Y:S01]  /*6c80*/  HADD2.F32 R34, -RZ, R32.reuse.H0_H0 ;  /* 0x20000020ff227230 */ /* 0x100fe20000004100 */
[----:B------:R-:W-:Y:S01]  /*6c90*/  F2FP.F16.E4M3.UNPACK_B R26, R8 ;  /* 0x00000008ff1a723e */ /* 0x000fe200020006ff */
[--C-:B------:R-:W-:Y:S01]  /*6ca0*/  HADD2.F32 R10, -RZ, R13.reuse.H0_H0 ;  /* 0x2000000dff0a7230 */ /* 0x100fe20000004100 */
[----:B------:R-:W-:Y:S01]  /*6cb0*/  F2FP.F16.E4M3.UNPACK_B R25, R12 ;  /* 0x0000000cff19723e */ /* 0x000fe200020006ff */
[----:B------:R-:W-:Y:S02]  /*6cc0*/  HADD2.F32 R32, -RZ, R32.H1_H1 ;  /* 0x30000020ff207230 */ /* 0x000fe40000004100 */
[----:B------:R-:W-:Y:S01]  /*6cd0*/  FMUL.FTZ R97, R34, R85 ;  /* 0x0000005522617220 */ /* 0x000fe20000410000 */
[----:B------:R-:W-:Y:S01]  /*6ce0*/  HADD2.F32 R13, -RZ, R13.H1_H1 ;  /* 0x3000000dff0d7230 */ /* 0x000fe20000004100 */
[----:B------:R-:W-:Y:S01]  /*6cf0*/  F2FP.SATFINITE.E4M3.F32.PACK_AB_MERGE_C R14, R30, R27, R24 ;  /* 0x0000001b1e0e723e */ /* 0x000fe20004807018 */
[----:B------:R-:W-:-:S02]  /*6d00*/  HADD2.F32 R83, -RZ, R93.H0_H0 ;  /* 0x2000005dff537230 */ /* 0x000fc40000004100 */
[-C--:B------:R-:W-:Y:S01]  /*6d10*/  FMUL.FTZ R82, R32, R95.reuse ;  /* 0x0000005f20527220 */ /* 0x080fe20000410000 */
[----:B------:R-:W-:Y:S02]  /*6d20*/  HADD2.F32 R93, -RZ, R93.H1_H1 ;  /* 0x3000005dff5d7230 */ /* 0x000fe40000004100 */
[C---:B------:R-:W-:Y:S01]  /*6d30*/  FMUL.FTZ R95, R13.reuse, R95 ;  /* 0x0000005f0d5f7220 */ /* 0x040fe20000410000 */
[C---:B------:R-:W-:Y:S01]  /*6d40*/  FMUL.FTZ R85, R10.reuse, R85 ;  /* 0x000000550a557220 */ /* 0x040fe20000410000 */
[----:B------:R-:W-:Y:S01]  /*6d50*/  F2FP.F16.E4M3.UNPACK_B R30, R6 ;  /* 0x00000006ff1e723e */ /* 0x000fe200020006ff */
[----:B------:R-:W-:Y:S01]  /*6d60*/  FFMA.FTZ R97, R10, R83, -R97 ;  /* 0x000000530a617223 */ /* 0x000fe20000010861 */
[----:B------:R-:W-:Y:S01]  /*6d70*/  FFMA.FTZ R95, R32, R93, R95 ;  /* 0x0000005d205f7223 */ /* 0x000fe2000001005f */
[----:B------:R-:W-:Y:S01]  /*6d80*/  F2FP.F16.E4M3.UNPACK_B R32, R9 ;  /* 0x00000009ff20723e */ /* 0x000fe200020006ff */
[----:B------:R-:W-:Y:S01]  /*6d90*/  FFMA.FTZ R82, R13, R93, -R82 ;  /* 0x0000005d0d527223 */ /* 0x000fe20000010852 */
[----:B------:R-:W-:Y:S01]  /*6da0*/  HADD2.F32 R35, -RZ, R26.H0_H0 ;  /* 0x2000001aff237230 */ /* 0x000fe20000004100 */
[----:B------:R-:W-:Y:S01]  /*6db0*/  F2FP.SATFINITE.E4M3.F32.PACK_AB_MERGE_C R13, R96, R99, RZ ;  /* 0x00000063600d723e */ /* 0x000fe200048070ff */
[----:B------:R-:W-:-:S02]  /*6dc0*/  HADD2.F32 R24, -RZ, R25.H0_H0 ;  /* 0x20000019ff187230 */ /* 0x000fc40000004100 */
[----:B------:R-:W-:Y:S01]  /*6dd0*/  FFMA.FTZ R10, R34, R83, R85 ;  /* 0x00000053220a7223 */ /* 0x000fe20000010055 */
[----:B------:R-:W-:Y:S01]  /*6de0*/  HADD2.F32 R27, -RZ, R32.H0_H0 ;  /* 0x20000020ff1b7230 */ /* 0x000fe20000004100 */
[----:B------:R-:W-:Y:S01]  /*6df0*/  F2FP.SATFINITE.E4M3.F32.PACK_AB_MERGE_C R13, R82, R97, R13 ;  /* 0x00000061520d723e */ /* 0x000fe2000480700d */
[----:B------:R-:W-:Y:S02]  /*6e00*/  HADD2.F32 R34, -RZ, R30.H0_H0 ;  /* 0x2000001eff227230 */ /* 0x000fe40000004100 */
[-C--:B------:R-:W-:Y:S01]  /*6e10*/  FMUL.FTZ R82, R24, R35.reuse ;  /* 0x0000002318527220 */ /* 0x080fe20000410000 */
[----:B------:R-:W-:Y:S02]  /*6e20*/  HADD2.F32 R32, -RZ, R32.H1_H1 ;  /* 0x30000020ff207230 */ /* 0x000fe40000004100 */
[----:B------:R-:W-:Y:S01]  /*6e30*/  FMUL.FTZ R85, R27, R35 ;  /* 0x000000231b557220 */ /* 0x000fe20000410000 */
[----:B------:R-:W-:Y:S01]  /*6e40*/  HADD2.F32 R83, -RZ, R26.H1_H1 ;  /* 0x3000001aff537230 */ /* 0x000fe20000004100 */
[----:B------:R-:W-:Y:S01]  /*6e50*/  F2FP.F16.E4M3.UNPACK_B R12, R12.H1 ;  /* 0x0000000cff0c723e */ /* 0x000fe200030006ff */
[----:B------:R-:W-:-:S02]  /*6e60*/  HADD2.F32 R26, -RZ, R25.H1_H1 ;  /* 0x30000019ff1a7230 */ /* 0x000fc40000004100 */
[-C--:B------:R-:W-:Y:S01]  /*6e70*/  FFMA.FTZ R24, R24, R34.reuse, -R85 ;  /* 0x0000002218187223 */ /* 0x080fe20000010855 */
[----:B------:R-:W-:Y:S01]  /*6e80*/  FFMA.FTZ R25, R27, R34, R82 ;  /* 0x000000221b197223 */ /* 0x000fe20000010052 */
[----:B------:R-:W-:Y:S02]  /*6e90*/  HADD2.F32 R35, -RZ, R30.H1_H1 ;  /* 0x3000001eff237230 */ /* 0x000fe40000004100 */
[-C--:B------:R-:W-:Y:S01]  /*6ea0*/  FMUL.FTZ R85, R32, R83.reuse ;  /* 0x0000005320557220 */ /* 0x080fe20000410000 */
[----:B------:R-:W-:Y:S01]  /*6eb0*/  FMUL.FTZ R83, R26, R83 ;  /* 0x000000531a537220 */ /* 0x000fe20000410000 */
[----:B------:R-:W-:Y:S02]  /*6ec0*/  F2FP.F16.E4M3.UNPACK_B R27, R9.H1 ;  /* 0x00000009ff1b723e */ /* 0x000fe400030006ff */
[----:B------:R-:W-:Y:S01]  /*6ed0*/  F2FP.F16.E4M3.UNPACK_B R34, R8.H1 ;  /* 0x00000008ff22723e */ /* 0x000fe200030006ff */
[-C--:B------:R-:W-:Y:S01]  /*6ee0*/  FFMA.FTZ R8, R32, R35.reuse, R83 ;  /* 0x0000002320087223 */ /* 0x080fe20000010053 */
[----:B------:R-:W-:Y:S01]  /*6ef0*/  FFMA.FTZ R9, R26, R35, -R85 ;  /* 0x000000231a097223 */ /* 0x000fe20000010855 */
[--C-:B------:R-:W-:Y:S01]  /*6f00*/  HADD2.F32 R30, -RZ, R27.reuse.H0_H0 ;  /* 0x2000001bff1e7230 */ /* 0x100fe20000004100 */
[----:B------:R-:W-:Y:S01]  /*6f10*/  F2FP.F16.E4M3.UNPACK_B R6, R6.H1 ;  /* 0x00000006ff06723e */ /* 0x000fe200030006ff */
[----:B------:R-:W-:Y:S01]  /*6f20*/  HADD2.F32 R83, -RZ, R34.H0_H0 ;  /* 0x20000022ff537230 */ /* 0x000fe20000004100 */
[----:B------:R-:W-:Y:S01]  /*6f30*/  F2FP.SATFINITE.E4M3.F32.PACK_AB_MERGE_C R84, R101, R84, RZ ;  /* 0x000000546554723e */ /* 0x000fe200048070ff */
[----:B------:R-:W-:Y:S01]  /*6f40*/  HADD2.F32 R26, -RZ, R12.H0_H0 ;  /* 0x2000000cff1a7230 */ /* 0x000fe20000004100 */
[----:B------:R-:W-:Y:S01]  /*6f50*/  F2FP.F16.E4M3.UNPACK_B R82, R5 ;  /* 0x00000005ff52723e */ /* 0x000fe200020006ff */
[----:B------:R-:W-:-:S02]  /*6f60*/  HADD2.F32 R27, -RZ, R27.H1_H1 ;  /* 0x3000001bff1b7230 */ /* 0x000fc40000004100 */
[-C--:B------:R-:W-:Y:S01]  /*6f70*/  FMUL.FTZ R85, R30, R83.reuse ;  /* 0x000000531e557220 */ /* 0x080fe20000410000 */
[----:B------:R-:W-:Y:S02]  /*6f80*/  HADD2.F32 R34, -RZ, R34.H1_H1 ;  /* 0x30000022ff227230 */ /* 0x000fe40000004100 */
[----:B------:R-:W-:Y:S01]  /*6f90*/  FMUL.FTZ R83, R26, R83 ;  /* 0x000000531a537220 */ /* 0x000fe20000410000 */
[----:B------:R-:W-:Y:S01]  /*6fa0*/  HADD2.F32 R12, -RZ, R12.H1_H1 ;  /* 0x3000000cff0c7230 */ /* 0x000fe20000004100 */
[----:B------:R-:W-:Y:S01]  /*6fb0*/  F2FP.SATFINITE.E4M3.F32.PACK_AB_MERGE_C R10, R95, R10, R84 ;  /* 0x0000000a5f0a723e */ /* 0x000fe20004807054 */
[--C-:B------:R-:W-:Y:S02]  /*6fc0*/  HADD2.F32 R35, -RZ, R6.reuse.H0_H0 ;  /* 0x20000006ff237230 */ /* 0x100fe40000004100 */
[CC--:B------:R-:W-:Y:S01]  /*6fd0*/  FMUL.FTZ R93, R27.reuse, R34.reuse ;  /* 0x000000221b5d7220 */ /* 0x0c0fe20000410000 */
[----:B------:R-:W-:Y:S02]  /*6fe0*/  HADD2.F32 R32, -RZ, R6.H1_H1 ;  /* 0x30000006ff207230 */ /* 0x000fe40000004100 */
[----:B------:R-:W-:Y:S01]  /*6ff0*/  FMUL.FTZ R34, R12, R34 ;  /* 0x000000220c227220 */ /* 0x000fe20000410000 */
[----:B------:R-:W-:Y:S01]  /*7000*/  F2FP.F16.E4M3.UNPACK_B R84, R5.H1 ;  /* 0x00000005ff54723e */ /* 0x000fe200030006ff */
[----:B------:R-:W-:Y:S01]  /*7010*/  FFMA.FTZ R94, R30, R35, R83 ;  /* 0x000000231e5e7223 */ /* 0x000fe20000010053 */
[----:B------:R-:W-:Y:S01]  /*7020*/  F2FP.F16.E4M3.UNPACK_B R30, R11 ;  /* 0x0000000bff1e723e */ /* 0x000fe200020006ff */
[-C--:B------:R-:W-:Y:S01]  /*7030*/  FFMA.FTZ R95, R12, R32.reuse, -R93 ;  /* 0x000000200c5f7223 */ /* 0x080fe2000001085d */
[----:B------:R-:W-:Y:S01]  /*7040*/  FFMA.FTZ R97, R27, R32, R34 ;  /* 0x000000201b617223 */ /* 0x000fe20000010022 */
[----:B------:R-:W-:Y:S01]  /*7050*/  F2FP.F16.E4M3.UNPACK_B R12, R7 ;  /* 0x00000007ff0c723e */ /* 0x000fe200020006ff */
[----:B------:R-:W-:Y:S01]  /*7060*/  FFMA.FTZ R6, R26, R35, -R85 ;  /* 0x000000231a067223 */ /* 0x000fe20000010855 */
[----:B------:R-:W-:Y:S01]  /*7070*/  F2FP.F16.E4M3.UNPACK_B R27, R11.H1 ;  /* 0x0000000bff1b723e */ /* 0x000fe200030006ff */
[----:B------:R-:W-:Y:S01]  /*7080*/  HADD2.F32 R32, -RZ, R30.H0_H0 ;  /* 0x2000001eff207230 */ /* 0x000fe20000004100 */
[----:B------:R-:W-:Y:S01]  /*7090*/  F2FP.F16.E4M3.UNPACK_B R7, R7.H1 ;  /* 0x00000007ff07723e */ /* 0x000fe200030006ff */
[----:B------:R-:W-:Y:S01]  /*70a0*/  HADD2.F32 R85, -RZ, R82.H0_H0 ;  /* 0x20000052ff557230 */ /* 0x000fe20000004100 */
[-C--:B------:R-:W-:Y:S01]  /*70b0*/  F2FP.F16.E4M3.UNPACK_B R5, R4.reuse ;  /* 0x00000004ff05723e */ /* 0x080fe200020006ff */
[----:B------:R-:W-:Y:S01]  /*70c0*/  HADD2.F32 R93, -RZ, R84.H0_H0 ;  /* 0x20000054ff5d7230 */ /* 0x000fe20000004100 */
[----:B------:R-:W-:Y:S01]  /*70d0*/  F2FP.F16.E4M3.UNPACK_B R34, R4.H1 ;  /* 0x00000004ff22723e */ /* 0x000fe200030006ff */
[----:B------:R-:W-:-:S02]  /*70e0*/  HADD2.F32 R4, -RZ, R27.H0_H0 ;  /* 0x2000001bff047230 */ /* 0x000fc40000004100 */
[----:B------:R-:W-:Y:S01]  /*70f0*/  FMUL.FTZ R96, R32, R85 ;  /* 0x0000005520607220 */ /* 0x000fe20000410000 */
[----:B------:R-:W-:Y:S01]  /*7100*/  HADD2.F32 R26, -RZ, R7.H0_H0 ;  /* 0x20000007ff1a7230 */ /* 0x000fe20000004100 */
[----:B------:R-:W-:Y:S01]  /*7110*/  F2FP.SATFINITE.E4M3.F32.PACK_AB_MERGE_C R6, R95, R6, RZ ;  /* 0x000000065f06723e */ /* 0x000fe200048070ff */
[----:B------:R-:W-:Y:S02]  /*7120*/  HADD2.F32 R11, -RZ, R12.H0_H0 ;  /* 0x2000000cff0b7230 */ /* 0x000fe40000004100 */
[-C--:B------:R-:W-:Y:S01]  /*7130*/  FMUL.FTZ R99, R4, R93.reuse ;  /* 0x0000005d04637220 */ /* 0x080fe20000410000 */
[----:B------:R-:W-:Y:S02]  /*7140*/  HADD2.F32 R35, -RZ, R5.H0_H0 ;  /* 0x20000005ff237230 */ /* 0x000fe40000004100 */
[----:B------:R-:W-:Y:S01]  /*7150*/  FMUL.FTZ R93, R26, R93 ;  /* 0x0000005d1a5d7220 */ /* 0x000fe20000410000 */
[----:B------:R-:W-:Y:S02]  /*7160*/  HADD2.F32 R83, -RZ, R34.H0_H0 ;  /* 0x20000022ff537230 */ /* 0x000fe40000004100 */
[----:B------:R-:W-:Y:S01]  /*7170*/  FMUL.FTZ R85, R11, R85 ;  /* 0x000000550b557220 */ /* 0x000fe20000410000 */
[----:B------:R-:W-:-:S02]  /*7180*/  HADD2.F32 R27, -RZ, R27.H1_H1 ;  /* 0x3000001bff1b7230 */ /* 0x000fc40000004100 */
[----:B------:R-:W-:Y:S01]  /*7190*/  FFMA.FTZ R96, R11, R35, -R96 ;  /* 0x000000230b607223 */ /* 0x000fe20000010860 */
[----:B------:R-:W-:Y:S02]  /*71a0*/  HADD2.F32 R84, -RZ, R84.H1_H1 ;  /* 0x30000054ff547230 */ /* 0x000fe40000004100 */
[----:B------:R-:W-:Y:S01]  /*71b0*/  FFMA.FTZ R93, R4, R83, R93 ;  /* 0x00000053045d7223 */ /* 0x000fe2000001005d */
[----:B------:R-:W-:Y:S02]  /*71c0*/  HADD2.F32 R7, -RZ, R7.H1_H1 ;  /* 0x30000007ff077230 */ /* 0x000fe40000004100 */
[----:B------:R-:W-:Y:S01]  /*71d0*/  FFMA.FTZ R85, R32, R35, R85 ;  /* 0x0000002320557223 */ /* 0x000fe20000010055 */
[----:B------:R-:W-:Y:S02]  /*71e0*/  HADD2.F32 R30, -RZ, R30.H1_H1 ;  /* 0x3000001eff1e7230 */ /* 0x000fe40000004100 */
[----:B------:R-:W-:Y:S01]  /*71f0*/  FMUL.FTZ R4, R27, R84 ;  /* 0x000000541b047220 */ /* 0x000fe20000410000 */
[----:B------:R-:W-:-:S02]  /*7200*/  HADD2.F32 R11, -RZ, R82.H1_H1 ;  /* 0x30000052ff0b7230 */ /* 0x000fc40000004100 */
[C---:B------:R-:W-:Y:S01]  /*7210*/  FMUL.FTZ R84, R7.reuse, R84 ;  /* 0x0000005407547220 */ /* 0x040fe20000410000 */
[----:B------:R-:W-:Y:S02]  /*7220*/  HADD2.F32 R34, -RZ, R34.H1_H1 ;  /* 0x30000022ff227230 */ /* 0x000fe40000004100 */
[----:B------:R-:W-:Y:S01]  /*7230*/  FFMA.FTZ R99, R26, R83, -R99 ;  /* 0x000000531a637223 */ /* 0x000fe20000010863 */
[----:B------:R-:W-:Y:S02]  /*7240*/  HADD2.F32 R12, -RZ, R12.H1_H1 ;  /* 0x3000000cff0c7230 */ /* 0x000fe40000004100 */
[-C--:B------:R-:W-:Y:S01]  /*7250*/  FMUL.FTZ R35, R30, R11.reuse ;  /* 0x0000000b1e237220 */ /* 0x080fe20000410000 */
[----:B------:R-:W-:Y:S02]  /*7260*/  HADD2.F32 R5, -RZ, R5.H1_H1 ;  /* 0x30000005ff057230 */ /* 0x000fe40000004100 */
[-C--:B------:R-:W-:Y:S01]  /*7270*/  FFMA.FTZ R4, R7, R34.reuse, -R4 ;  /* 0x0000002207047223 */ /* 0x080fe20000010804 */
[----:B------:R-:W-:Y:S01]  /*7280*/  FFMA.FTZ R84, R27, R34, R84 ;  /* 0x000000221b547223 */ /* 0x000fe20000010054 */
[C---:B------:R-:W-:Y:S01]  /*7290*/  FMUL.FTZ R11, R12.reuse, R11 ;  /* 0x0000000b0c0b7220 */ /* 0x040fe20000410000 */
[----:B------:R-:W-:Y:S01]  /*72a0*/  F2FP.SATFINITE.E4M3.F32.PACK_AB_MERGE_C R94, R97, R94, RZ ;  /* 0x0000005e615e723e */ /* 0x000fe200048070ff */
[----:B------:R-:W-:Y:S01]  /*72b0*/  FFMA.FTZ R35, R12, R5, -R35 ;  /* 0x000000050c237223 */ /* 0x000fe20000010823 */
[----:B------:R-:W-:Y:S01]  /*72c0*/  F2FP.SATFINITE.E4M3.F32.PACK_AB_MERGE_C R4, R4, R99, RZ ;  /* 0x000000630404723e */ /* 0x000fe200048070ff */
[----:B------:R-:W-:Y:S01]  /*72d0*/  FFMA.FTZ R30, R30, R5, R11 ;  /* 0x000000051e1e7223 */ /* 0x000fe2000001000b */
[----:B------:R-:W-:-:S02]  /*72e0*/  F2FP.SATFINITE.E4M3.F32.PACK_AB_MERGE_C R84, R84, R93, RZ ;  /* 0x0000005d5454723e */ /* 0x000fc400048070ff */
[----:B------:R-:W-:Y:S01]  /*72f0*/  F2FP.SATFINITE.E4M3.F32.PACK_AB_MERGE_C R5, R9, R24, R6 ;  /* 0x000000180905723e */ /* 0x000fe20004807006 */
[----:B------:R-:W-:Y:S01]  /*7300*/  IMAD.MOV.U32 R6, RZ, RZ, R13 ;  /* 0x000000ffff067224 */ /* 0x000fe200078e000d */
[----:B------:R-:W-:Y:S01]  /*7310*/  F2FP.SATFINITE.E4M3.F32.PACK_AB_MERGE_C R7, R35, R96, R4 ;  /* 0x000000602307723e */ /* 0x000fe20004807004 */
[----:B------:R-:W-:Y:S01]  /*7320*/  IMAD.MOV.U32 R4, RZ, RZ, R15 ;  /* 0x000000ffff047224 */ /* 0x000fe200078e000f */
[----:B------:R-:W-:Y:S01]  /*7330*/  F2FP.SATFINITE.E4M3.F32.PACK_AB_MERGE_C R9, R8, R25, R94 ;  /* 0x000000190809723e */ /* 0x000fe2000480705e */
[----:B------:R-:W-:Y:S01]  /*7340*/  IMAD.MOV.U32 R8, RZ, RZ, R14 ;  /* 0x000000ffff087224 */ /* 0x000fe200078e000e */
[----:B------:R-:W-:-:S07]  /*7350*/  F2FP.SATFINITE.E4M3.F32.PACK_AB_MERGE_C R11, R30, R85, R84 ;  /* 0x000000551e0b723e */ /* 0x000fce0004807054 */
.L_x_1464:
[----:B------:R-:W-:Y:S05]  /*7360*/  BSYNC B1 ;  /* 0x0000000000017941 */ /* 0x000fea0003800000 */
.L_x_1463:
[----:B-1----:R4:W-:Y:S01]  /*7370*/  STG.E.128 desc[UR46][R28.64], R4 ;  /* 0x000000041c007986 */ /* 0x0029e2000c101d2e */
[----:B------:R-:W-:-:S13]  /*7380*/  ISETP.GE.AND P4, PT, R33, R98, PT ;  /* 0x000000622100720c */ /* 0x000fda0003f86270 */
[----:B------:R-:W-:Y:S05]  /*7390*/  @P4 BRA `(.L_x_1449) ;  /* 0x0000000000844947 */ /* 0x000fea0003800000 */
[--C-:B----4-:R-:W-:Y:S02]  /*73a0*/  SHF.R.S32.HI R4, RZ, 0x1f, R33.reuse ;  /* 0x0000001fff047819 */ /* 0x110fe40000011421 */
[----:B------:R-:W-:-:S04]  /*73b0*/  IADD3 R33, P4, P5, R44, R80, R33 ;  /* 0x000000502c217210 */ /* 0x000fc80007d9e021 */
[----:B------:R-:W-:Y:S02]  /*73c0*/  IADD3.X R4, R0, R31, R4, P4, P5 ;  /* 0x0000001f00047210 */ /* 0x000fe400027ea404 */
[----:B------:R-:W-:-:S05]  /*73d0*/  IADD3 R76, P4, R33, R76, RZ ;  /* 0x0000004c214c7210 */ /* 0x000fca0007f9e0ff */
[----:B------:R-:W-:-:S05]  /*73e0*/  IMAD.X R77, R4, 0x1, R77, P4 ;  /* 0x00000001044d7824 */ /* 0x000fca00020e064d */
[----:B--2---:R1:W-:Y:S01]  /*73f0*/  STG.E.128 desc[UR46][R76.64], R8 ;  /* 0x000000084c007986 */ /* 0x0043e2000c101d2e */
[----:B------:R-:W-:Y:S05]  /*7400*/  BRA `(.L_x_1449) ;  /* 0x0000000000687947 */ /* 0x000fea0003800000 */
.L_x_1432:
[----:B------:R-:W-:-:S06]  /*7410*/  UISETP.NE.AND UP0, UPT, UR45, 0x3, UPT ;  /* 0x000000032d00788c */ /* 0x000fcc000bf05270 */
[----:B------:R-:W-:-:S13]  /*7420*/  PLOP3.LUT P3, PT, PT, PT, UP0, 0x80, 0x0 ;  /* 0x000000000000781c */ /* 0x000fda0003f6f008 */
[----:B------:R-:W-:Y:S05]  /*7430*/  @!P3 BRA `(.L_x_1465) ;  /* 0x000000000004b947 */ /* 0x000fea0003800000 */
[----:B------:R-:W-:Y:S01]  /*7440*/  BPT.TRAP 0x1 ;  /* 0x000000040000795c */ /* 0x000fe20000300000 */
.L_x_1465:
[----:B------:R-:W-:Y:S01]  /*7450*/  IMAD R91, R192, 0x8, R16 ;  /* 0x00000008c05b7824 */ /* 0x000fe200078e0210 */
[----:B------:R-:W-:Y:S01]  /*7460*/  SHF.L.U32 R92, R198, 0x1f, RZ ;  /* 0x0000001fc65c7819 */ /* 0x000fe200000006ff */
[----:B------:R-:W-:Y:S01]  /*7470*/  IMAD R90, R37, -0x40, R2 ;  /* 0xffffffc0255a7824 */ /* 0x000fe200078e0202 */
[----:B------:R-:W-:Y:S02]  /*7480*/  BSSY B1, `(.L_x_1466) ;  /* 0x0000004000017945 */ /* 0x000fe40003800000 */
[----:B------:R-:W0:Y:S02]  /*7490*/  SYNCS.PHASECHK.TRANS64.TRYWAIT P4, [R91+URZ+0x28490], R92 ;  /* 0x0284905c5b0075a7 */ /* 0x000e24000808017f */
[----:B------:R-:W-:Y:S01]  /*74a0*/  VIMNMX R90, R90, 0x40, PT ;  /* 0x000000405a5a7848 */ /* 0x000fe20003fe0100 */
[----:B0-----:R-:W-:Y:S06]  /*74b0*/  @!P4 BRA `(.L_x_1467) ;  /* 0x00000240000cc947 */ /* 0x001fec0003800000 */
.L_x_1811:
[----:B------:R-:W-:Y:S05]  /*74c0*/  BSYNC B1 ;  /* 0x0000000000017941 */ /* 0x000fea0003800000 */
.L_x_1466:
[-C--:B------:R-:W-:Y:S01]  /*74d0*/  ISETP.GE.AND P5, PT, R17, R90.reuse, PT ;  /* 0x0000005a1100720c */ /* 0x080fe20003fa6270 */
[----:B------:R-:W-:Y:S01]  /*74e0*/  BSSY B1, `(.L_x_1468) ;  /* 0x0000007000017945 */ /* 0x000fe20003800000 */
[----:B------:R-:W-:-:S11]  /*74f0*/  ISETP.GE.AND P4, PT, R219, R90, PT ;  /* 0x0000005adb00720c */ /* 0x000fd60003f86270 */
[----:B------:R-:W-:Y:S05]  /*7500*/  @P5 BRA `(.L_x_1469) ;  /* 0x0000000000105947 */ /* 0x000fea0003800000 */
[----:B------:R-:W1:Y:S04]  /*7510*/  @!P1 LDS.128 R4, [R89+0x20000] ;  /* 0x0200000059049984 */ /* 0x000e680000000c00 */
[----:B------:R-:W2:Y:S04]  /*7520*/  @!P2 LDS.128 R8, [R89+0x22000] ;  /* 0x022000005908a984 */ /* 0x000ea80000000c00 */
[----:B-1----:R1:W-:Y:S04]  /*7530*/  @!P1 STG.E.128 desc[UR46][R14.64], R4 ;  /* 0x000000040e009986 */ /* 0x0023e8000c101d2e */
[----:B--2---:R1:W-:Y:S02]  /*7540*/  @!P2 STG.E.128 desc[UR46][R14.64+0x80], R8 ;  /* 0x000080080e00a986 */ /* 0x0043e4000c101d2e */
.L_x_1469:
[----:B------:R-:W-:Y:S05]  /*7550*/  BSYNC B1 ;  /* 0x0000000000017941 */ /* 0x000fea0003800000 */
.L_x_1468:
[----:B------:R-:W-:Y:S05]  /*7560*/  @P4 BRA `(.L_x_1449) ;  /* 0x0000000000104947 */ /* 0x000fea0003800000 */
[----:B-1----:R-:W1:Y:S04]  /*7570*/  @!P1 LDS.128 R4, [R89+0x21000] ;  /* 0x0210000059049984 */ /* 0x002e680000000c00 */
[----:B------:R-:W2:Y:S04]  /*7580*/  @!P2 LDS.128 R8, [R89+0x23000] ;  /* 0x023000005908a984 */ /* 0x000ea80000000c00 */
[----:B-1----:R3:W-:Y:S04]  /*7590*/  @!P1 STG.E.128 desc[UR46][R12.64], R4 ;  /* 0x000000040c009986 */ /* 0x0027e8000c101d2e */
[----:B--2---:R3:W-:Y:S02]  /*75a0*/  @!P2 STG.E.128 desc[UR46][R12.64+0x80], R8 ;  /* 0x000080080c00a986 */ /* 0x0047e4000c101d2e */
.L_x_1449:
[----:B------:R-:W-:Y:S05]  /*75b0*/  BSYNC B0 ;  /* 0x0000000000007941 */ /* 0x000fea0003800000 */
.L_x_1431:
[----:B01234-:R-:W0:Y:S01]  /*75c0*/  S2R R4, SR_TID.X ;  /* 0x0000000000047919 */ /* 0x01fe220000002100 */
[----:B------:R-:W-:Y:S01]  /*75d0*/  @!PT LDS RZ, [RZ] ;  /* 0x00000000fffff984 */ /* 0x000fe20000000800 */
[----:B------:R-:W-:Y:S01]  /*75e0*/  @!PT LDS RZ, [RZ] ;  /* 0x00000000fffff984 */ /* 0x000fe20000000800 */
[----:B------:R-:W-:Y:S01]  /*75f0*/  @!PT LDS RZ, [RZ] ;  /* 0x00000000fffff984 */ /* 0x000fe20000000800 */
[----:B------:R-:W-:Y:S01]  /*7600*/  @!PT LDS RZ, [RZ] ;  /* 0x00000000fffff984 */ /* 0x000fe20000000800 */
[----:B------:R1:W-:Y:S06]  /*7610*/  MEMBAR.ALL.CTA ;  /* 0x0000000000007992 */ /* 0x0003ec0000008000 */
[----:B-1----:R-:W1:Y:S01]  /*7620*/  FENCE.VIEW.ASYNC.S ;  /* 0x00000000000073c6 */ /* 0x002e620000000000 */
[----:B------:R-:W-:Y:S05]  /*7630*/  WARPSYNC.ALL ;  /* 0x0000000000007948 */ /* 0x000fea0003800000 */
[----:B------:R-:W-:Y:S01]  /*7640*/  BSSY B0, `(.L_x_1470) ;  /* 0x0000009000007945 */ /* 0x000fe20003800000 */
[----:B0-----:R-:W-:Y:S01]  /*7650*/  LOP3.LUT R4, R4, 0x7f, RZ, 0xc0, !PT ;  /* 0x0000007f04047812 */ /* 0x001fe200078ec0ff */
[----:B-1----:R0:W-:Y:S03]  /*7660*/  BAR.SYNC.DEFER_BLOCKING R70, 0x80 ;  /* 0x000200460000751d */ /* 0x0021e60000010000 */
[----:B------:R-:W-:-:S13]  /*7670*/  ISETP.NE.AND P4, PT, R4, RZ, PT ;  /* 0x000000ff0400720c */ /* 0x000fda0003f85270 */
[----:B------:R-:W-:-:S05]  /*7680*/  @!P4 VIADD R4, R91, 0x284a0 ;  /* 0x000284a05b04c836 */ /* 0x000fca0000000000 */
[----:B------:R-:W-:-:S04]  /*7690*/  @!P4 PRMT R4, RZ, 0x654, R4 ;  /* 0x00000654ff04c816 */ /* 0x000fc80000000004 */
[----:B------:R0:W-:Y:S01]  /*76a0*/  @!P4 SYNCS.ARRIVE.TRANS64.RED.A1T0 RZ, [R4+URZ], RZ ;  /* 0x000000ff04ffc9a7 */ /* 0x0001e2000810043f */
[----:B------:R-:W-:Y:S05]  /*76b0*/  @!P3 BRA `(.L_x_1471) ;  /* 0x000000000004b947 */ /* 0x000fea0003800000 */
[----:B------:R-:W-:Y:S01]  /*76c0*/  BPT.TRAP 0x1 ;  /* 0x000000040000795c */ /* 0x000fe20000300000 */
.L_x_1471:
[----:B------:R-:W-:Y:S05]  /*76d0*/  BSYNC B0 ;  /* 0x0000000000007941 */ /* 0x000fea0003800000 */
.L_x_1470:
[----:B------:R-:W1:Y:S01]  /*76e0*/  SYNCS.PHASECHK.TRANS64.TRYWAIT P3, [R91+URZ+0x284b0], R92 ;  /* 0x0284b05c5b0075a7 */ /* 0x000e62000806017f */
[----:B------:R-:W-:Y:S01]  /*76f0*/  ULDC UR41, c[0x0][0x2f4] ;  /* 0x0000bd0000297ab9 */ /* 0x000fe20000000800 */
[----:B------:R-:W-:Y:S01]  /*7700*/  ULDC.64 UR36, c[0x0][0x328] ;  /* 0x0000ca0000247ab9 */ /* 0x000fe20000000a00 */
[----:B------:R-:W-:Y:S01]  /*7710*/  ULDC.64 UR38, c[0x0][0x318] ;  /* 0x0000c60000267ab9 */ /* 0x000fe20000000a00 */
[----:B------:R-:W-:Y:S04]  /*7720*/  BSSY B0, `(.L_x_1472) ;  /* 0x0000002000007945 */ /* 0x000fe80003800000 */
[----:B-1----:R-:W-:Y:S05]  /*7730*/  @!P3 BRA `(.L_x_1473) ;  /* 0x0000023c0080b947 */ /* 0x002fea0003800000 */
.L_x_1812:
[----:B------:R-:W-:Y:S05]  /*7740*/  BSYNC B0 ;  /* 0x0000000000007941 */ /* 0x000fea0003800000 */
.L_x_1472:
[----:B------:R-:W-:Y:S01]  /*7750*/  ISETP.GE.AND P3, PT, R17, R90, PT ;  /* 0x0000005a1100720c */ /* 0x000fe20003f66270 */
[----:B------:R-:W-:Y:S01]  /*7760*/  BSSY B0, `(.L_x_1474) ;  /* 0x0000010000007945 */ /* 0x000fe20003800000 */
[----:B------:R-:W-:-:S11]  /*7770*/  IMAD.WIDE R8, R37, 0x40, R54 ;  /* 0x0000004025087825 */ /* 0x000fd600078e0236 */
        /* <DEDUP_REMOVED lines=14> */
.L_x_1475:
[----:B------:R-:W-:Y:S05]  /*7860*/  BSYNC B0 ;  /* 0x0000000000007941 */ /* 0x000fea0003800000 */
.L_x_1474:
[----:B------:R-:W-:Y:S01]  /*7870*/  ISETP.GE.AND P3, PT, R219, R90, PT ;  /* 0x0000005adb00720c */ /* 0x000fe20003f66270 */
[----:B------:R-:W-:-:S12]  /*7880*/  BSSY B0, `(.L_x_1476) ;  /* 0x0000011000007945 */ /* 0x000fd80003800000 */
[----:B------:R-:W-:Y:S05]  /*7890*/  @P3 BRA `(.L_x_1477) ;  /* 0x00000000003c3947 */ /* 0x000fea0003800000 */
[----:B--2---:R-:W-:Y:S01]  /*78a0*/  IADD3 R7, P3, R8, 0x20, RZ ;  /* 0x0000002008077810 */ /* 0x004fe20007f7e0ff */
[----:B0-----:R-:W-:Y:S02]  /*78b0*/  IMAD.MOV.U32 R4, RZ, RZ, R42 ;  /* 0x000000ffff047224 */ /* 0x001fe400078e002a */
        /* <DEDUP_REMOVED lines=13> */
.L_x_1477:
[----:B------:R-:W-:Y:S05]  /*7990*/  BSYNC B0 ;  /* 0x0000000000007941 */ /* 0x000fea0003800000 */
.L_x_1476:
[----:B------:R-:W-:Y:S01]  /*79a0*/  @!PT LDS RZ, [RZ] ;  /* 0x00000000fffff984 */ /* 0x000fe20000000800 */
[----:B------:R-:W-:Y:S01]  /*79b0*/  @!PT LDS RZ, [RZ] ;  /* 0x00000000fffff984 */ /* 0x000fe20000000800 */
[----:B------:R-:W-:Y:S01]  /*79c0*/  @!PT LDS RZ, [RZ] ;  /* 0x00000000fffff984 */ /* 0x000fe20000000800 */
[----:B------:R-:W-:Y:S01]  /*79d0*/  @!PT LDS RZ, [RZ] ;  /* 0x00000000fffff984 */ /* 0x000fe20000000800 */
[----:B------:R4:W-:Y:S06]  /*79e0*/  MEMBAR.ALL.CTA ;  /* 0x0000000000007992 */ /* 0x0009ec0000008000 */
[----:B----4-:R-:W4:Y:S02]  /*79f0*/  FENCE.VIEW.ASYNC.S ;  /* 0x00000000000073c6 */ /* 0x010f240000000000 */
[----:B----4-:R4:W-:Y:S01]  /*7a00*/  BAR.SYNC.DEFER_BLOCKING R70, 0x80 ;  /* 0x000200460000751d */ /* 0x0109e20000010000 */
[----:B------:R-:W-:Y:S01]  /*7a10*/  ISETP.NE.AND P5, PT, R88, RZ, PT ;  /* 0x000000ff5800720c */ /* 0x000fe20003fa5270 */
[----:B------:R-:W-:-:S02]  /*7a20*/  VIADD R192, R192, 0x1 ;  /* 0x00000001c0c07836 */ /* 0x000fc40000000000 */
[----:B-1----:R-:W-:-:S03]  /*7a30*/  @!P4 VIADD R91, R91, 0x284c0 ;  /* 0x000284c05b5bc836 */ /* 0x002fc60000000000 */
[C---:B------:R-:W-:Y:S02]  /*7a40*/  ISETP.NE.AND P3, PT, R192.reuse, 0x2, PT ;  /* 0x00000002c000780c */ /* 0x040fe40003f65270 */
[----:B------:R-:W-:Y:S02]  /*7a50*/  @!P4 PRMT R91, RZ, 0x654, R91 ;  /* 0x00000654ff5bc816 */ /* 0x000fe4000000005b */
[----:B--23--:R-:W-:Y:S02]  /*7a60*/  SEL R5, RZ, 0x1, P3 ;  /* 0x00000001ff057807 */ /* 0x00cfe40001800000 */
[----:B------:R-:W-:Y:S02]  /*7a70*/  SEL R192, R192, RZ, P3 ;  /* 0x000000ffc0c07207 */ /* 0x000fe40001800000 */
[----:B------:R-:W-:Y:S01]  /*7a80*/  LOP3.LUT R198, R198, R5, RZ, 0x3c, !PT ;  /* 0x00000005c6c67212 */ /* 0x000fe200078e3cff */
[----:B------:R4:W-:Y:S01]  /*7a90*/  @!P4 SYNCS.ARRIVE.TRANS64.RED.A1T0 RZ, [R91+URZ], RZ ;  /* 0x000000ff5bffc9a7 */ /* 0x0009e2000810043f */
[----:B------:R-:W-:Y:S05]  /*7aa0*/  @P5 BRA `(.L_x_1478) ;  /* 0xffffffb0008c5947 */ /* 0x000fea000383ffff */
[----:B0-----:R-:W0:Y:S01]  /*7ab0*/  S2R R4, SR_TID.X ;  /* 0x0000000000047919 */ /* 0x001e220000002100 */
[----:B------:R-:W-:Y:S02]  /*7ac0*/  PLOP3.LUT P0, PT, PT, PT, PT, 0x8, 0x0 ;  /* 0x000000000000781c */ /* 0x000fe40003f0e170 */
[----:B0-----:R-:W-:-:S04]  /*7ad0*/  SHF.R.U32.HI R4, RZ, 0x7, R4 ;  /* 0x00000007ff047819 */ /* 0x001fc80000011604 */
[----:B------:R-:W-:-:S13]  /*7ae0*/  ISETP.NE.AND P5, PT, R4, 0x1, PT ;  /* 0x000000010400780c */ /* 0x000fda0003fa5270 */
[----:B------:R-:W-:Y:S06]  /*7af0*/  @!P5 BAR.ARV 0x9, 0x100 ;  /* 0x024400000000db1d */ /* 0x000fec0000002000 */
.L_x_1426:
[----:B------:R-:W-:Y:S05]  /*7b00*/  @P0 BRA `(.L_x_1479) ;  /* 0x00000000000c0947 */ /* 0x000fea0003800000 */
[----:B------:R-:W0:Y:S01]  /*7b10*/  FENCE.VIEW.ASYNC.G ;  /* 0x00000000000073c6 */ /* 0x000e220000000100 */
[----:B------:R-:W-:Y:S05]  /*7b20*/  WARPSYNC.ALL ;  /* 0x0000000000007948 */ /* 0x000fea0003800000 */
[----:B0-----:R-:W-:Y:S06]  /*7b30*/  BAR.ARV 0xc, 0x180 ;  /* 0x0306000000007b1d */ /* 0x001fec0000002000 */
.L_x_1479:
[----:B------:R-:W-:Y:S01]  /*7b40*/  ULDC.64 UR6, c[0x0][0x998] ;  /* 0x0002660000067ab9 */ /* 0x000fe20000000a00 */
[----:B------:R-:W-:Y:S01]  /*7b50*/  ULDC.64 UR4, c[0x0][0x990] ;  /* 0x0002640000047ab9 */ /* 0x000fe20000000a00 */
[----:B------:R-:W-:Y:S02]  /*7b60*/  ISETP.NE.U32.AND P1, PT, RZ, UR6, PT ;  /* 0x00000006ff007c0c */ /* 0x000fe4000bf25070 */
[----:B------:R-:W-:Y:S02]  /*7b70*/  ISETP.NE.U32.AND P0, PT, RZ, UR4, PT ;  /* 0x00000004ff007c0c */ /* 0x000fe4000bf05070 */
[----:B------:R-:W-:Y:S02]  /*7b80*/  ISETP.NE.AND.EX P1, PT, RZ, UR7, PT, P1 ;  /* 0x00000007ff007c0c */ /* 0x000fe4000bf25310 */
[----:B------:R-:W-:-:S11]  /*7b90*/  ISETP.NE.AND.EX P0, PT, RZ, UR5, PT, P0 ;  /* 0x00000005ff007c0c */ /* 0x000fd6000bf05300 */
[----:B------:R-:W0:Y:S01]  /*7ba0*/  @P1 LDC.64 R8, c[0x0][0x9b8] ;  /* 0x00026e00ff081b82 */ /* 0x000e220000000a00 */
[--C-:B------:R-:W-:Y:S02]  /*7bb0*/  @P1 SHF.R.S32.HI R13, RZ, 0x1f, R207.reuse ;  /* 0x0000001fff0d1819 */ /* 0x100fe400000114cf */
[----:B------:R-:W-:-:S05]  /*7bc0*/  @P0 SHF.R.S32.HI R11, RZ, 0x1f, R207 ;  /* 0x0000001fff0b0819 */ /* 0x000fca00000114cf */
[----:B------:R-:W1:Y:S08]  /*7bd0*/  @P0 LDC.64 R6, c[0x0][0x9a8] ;  /* 0x00026a00ff060b82 */ /* 0x000e700000000a00 */
[----:B------:R-:W2:Y:S08]  /*7be0*/  @P1 LDC.64 R4, c[0x0][0x9c0] ;  /* 0x00027000ff041b82 */ /* 0x000eb00000000a00 */
[----:B------:R-:W3:Y:S01]  /*7bf0*/  @P0 LDC.64 R2, c[0x0][0x9b0] ;  /* 0x00026c00ff020b82 */ /* 0x000ee20000000a00 */
[----:B0-----:R-:W-:-:S02]  /*7c00*/  @P1 IMAD R10, R13, R8, RZ ;  /* 0x000000080d0a1224 */ /* 0x001fc400078e02ff */
[----:B-1----:R-:W-:Y:S02]  /*7c10*/  @P0 IMAD R0, R11, R6, RZ ;  /* 0x000000060b000224 */ /* 0x002fe400078e02ff */
[C---:B------:R-:W-:Y:S02]  /*7c20*/  @P1 IMAD R11, R207.reuse, R9, R10 ;  /* 0x00000009cf0b1224 */ /* 0x040fe400078e020a */
[C---:B------:R-:W-:Y:S02]  /*7c30*/  @P0 IMAD R13, R207.reuse, R7, R0 ;  /* 0x00000007cf0d0224 */ /* 0x040fe400078e0200 */
[----:B------:R-:W-:-:S04]  /*7c40*/  @P1 IMAD.WIDE.U32 R8, R207, R8, RZ ;  /* 0x00000008cf081225 */ /* 0x000fc800078e00ff */
[----:B------:R-:W-:-:S04]  /*7c50*/  @P0 IMAD.WIDE.U32 R6, R207, R6, RZ ;  /* 0x00000006cf060225 */ /* 0x000fc800078e00ff */
[----:B------:R-:W-:Y:S02]  /*7c60*/  @P1 IMAD.IADD R11, R9, 0x1, R11 ;  /* 0x00000001090b1824 */ /* 0x000fe400078e020b */
[----:B------:R-:W-:Y:S02]  /*7c70*/  @P1 IMAD.MOV.U32 R10, RZ, RZ, R8 ;  /* 0x000000ffff0a1224 */ /* 0x000fe400078e0008 */
[----:B------:R-:W-:Y:S02]  /*7c80*/  @P0 IMAD.IADD R9, R7, 0x1, R13 ;  /* 0x0000000107090824 */ /* 0x000fe400078e020d */
[----:B------:R-:W-:Y:S02]  /*7c90*/  @P0 IMAD.MOV.U32 R8, RZ, RZ, R6 ;  /* 0x000000ffff080224 */ /* 0x000fe400078e0006 */
[----:B--2---:R-:W-:-:S04]  /*7ca0*/  @P1 IMAD.WIDE.U32 R6, R211, R4, R10 ;  /* 0x00000004d3061225 */ /* 0x004fc800078e000a */
[C---:B---3--:R-:W-:Y:S01]  /*7cb0*/  @P0 IMAD.WIDE.U32 R8, R211.reuse, R2, R8 ;  /* 0x00000002d3080225 */ /* 0x048fe200078e0008 */
[----:B------:R-:W-:Y:S01]  /*7cc0*/  @P1 LEA R4, P3, R6, UR6, 0x2 ;  /* 0x0000000606041c11 */ /* 0x000fe2000f8610ff */
[----:B------:R-:W0:Y:S02]  /*7cd0*/  LDC R2, c[0x0][0x448] ;  /* 0x00011200ff027b82 */ /* 0x000e240000000800 */
[C---:B------:R-:W-:Y:S01]  /*7ce0*/  @P1 IMAD R5, R211.reuse, R5, R7 ;  /* 0x00000005d3051224 */ /* 0x040fe200078e0207 */
[----:B------:R-:W-:Y:S01]  /*7cf0*/  @P0 LEA R10, P2, R8, UR4, 0x2 ;  /* 0x00000004080a0c11 */ /* 0x000fe2000f8410ff */
[----:B------:R-:W-:Y:S01]  /*7d00*/  @P0 IMAD R3, R211, R3, R9 ;  /* 0x00000003d3030224 */ /* 0x000fe200078e0209 */
[----:B------:R-:W-:Y:S01]  /*7d10*/  ULDC UR4, c[0x0][0x988] ;  /* 0x0002620000047ab9 */ /* 0x000fe20000000800 */
[----:B------:R-:W-:Y:S01]  /*7d20*/  IMAD.MOV.U32 R0, RZ, RZ, 0x3f800000 ;  /* 0x3f800000ff007424 */ /* 0x000fe200078e00ff */
[----:B------:R-:W-:Y:S01]  /*7d30*/  @P1 LEA.HI.X R5, R6, UR7, R5, 0x2, P3 ;  /* 0x0000000706051c11 */ /* 0x000fe200098f1405 */
[----:B------:R-:W-:Y:S01]  /*7d40*/  IMAD.MOV.U32 R7, RZ, RZ, 0x3f800000 ;  /* 0x3f800000ff077424 */ /* 0x000fe200078e00ff */
[----:B------:R-:W-:-:S03]  /*7d50*/  @P0 LEA.HI.X R11, R8, UR5, R3, 0x2, P2 ;  /* 0x00000005080b0c11 */ /* 0x000fc600090f1403 */
[----:B------:R1:W2:Y:S04]  /*7d60*/  @P1 LDG.E R0, desc[UR46][R4.64] ;  /* 0x0000002e04001981 */ /* 0x0002a8000c1e1900 */
[----:B------:R-:W2:Y:S01]  /*7d70*/  @P0 LDG.E R7, desc[UR46][R10.64] ;  /* 0x0000002e0a070981 */ /* 0x000ea2000c1e1900 */
[----:B------:R-:W-:Y:S01]  /*7d80*/  VIADD R9, R199, 0x7f ;  /* 0x0000007fc7097836 */ /* 0x000fe20000000000 */
[----:B0-----:R-:W-:Y:S02]  /*7d90*/  ISETP.NE.AND P1, PT, R2, 0x1, PT ;  /* 0x000000010200780c */ /* 0x001fe40003f25270 */
[----:B------:R-:W0:Y:S11]  /*7da0*/  LDC.64 R2, c[0x0][0x9e0] ;  /* 0x00027800ff027b82 */ /* 0x000e360000000a00 */
[----:B------:R-:W3:Y:S08]  /*7db0*/  @P1 LDC R6, c[0x0][0x44c] ;  /* 0x00011300ff061b82 */ /* 0x000ef00000000800 */
[----:B------:R-:W4:Y:S01]  /*7dc0*/  @P1 LDC R13, c[0x0][0x450] ;  /* 0x00011400ff0d1b82 */ /* 0x000f220000000800 */
[----:B0-----:R-:W-:Y:S01]  /*7dd0*/  ISETP.GE.AND P2, PT, R3, 0x1, PT ;  /* 0x000000010300780c */ /* 0x001fe20003f46270 */
[----:B---3--:R-:W-:-:S05]  /*7de0*/  @P1 IMAD.HI.U32 R6, R9, R6, RZ ;  /* 0x0000000609061227 */ /* 0x008fca00078e00ff */
[----:B----4-:R-:W-:-:S05]  /*7df0*/  @P1 SHF.R.U32.HI R9, RZ, R13, R6 ;  /* 0x0000000dff091219 */ /* 0x010fca0000011606 */
[----:B------:R-:W-:-:S04]  /*7e00*/  IMAD.IADD R9, R40, 0x1, R9 ;  /* 0x0000000128097824 */ /* 0x000fc800078e0209 */
[----:B-1----:R-:W-:Y:S02]  /*7e10*/  IMAD.IADD R4, R9, 0x1, R2 ;  /* 0x0000000109047824 */ /* 0x002fe400078e0202 */
[----:B--2---:R-:W-:-:S04]  /*7e20*/  FMUL.FTZ R0, R7, R0 ;  /* 0x0000000007007220 */ /* 0x004fc80000410000 */
[----:B------:R-:W-:Y:S01]  /*7e30*/  FMUL.FTZ R2, R0, UR4 ;  /* 0x0000000400027c20 */ /* 0x000fe20008410000 */
        /* <DEDUP_REMOVED lines=12> */
.L_x_1482:
[----:B------:R-:W-:-:S13]  /*7f00*/  ISETP.NE.AND P0, PT, R3, 0x1, PT ;  /* 0x000000010300780c */ /* 0x000fda0003f05270 */
[----:B------:R-:W0:Y:S02]  /*7f10*/  @P0 LDC.64 R6, c[0x0][0x9e8] ;  /* 0x00027a00ff060b82 */ /* 0x000e240000000a00 */
[----:B0-----:R-:W-:-:S05]  /*7f20*/  @P0 IMAD.HI.U32 R6, R0, R6, RZ ;  /* 0x0000000600060227 */ /* 0x001fca00078e00ff */
[----:B------:R-:W-:-:S07]  /*7f30*/  @P0 SHF.R.U32.HI R0, RZ, R7, R6 ;  /* 0x00000007ff000219 */ /* 0x000fce0000011606 */
.L_x_1483:
[----:B------:R-:W-:Y:S05]  /*7f40*/  BSYNC B0 ;  /* 0x0000000000007941 */ /* 0x000fea0003800000 */
.L_x_1481:
[----:B------:R-:W-:-:S05]  /*7f50*/  IMAD R5, R0, R3, R3 ;  /* 0x0000000300057224 */ /* 0x000fca00078e0203 */
[----:B------:R-:W-:-:S07]  /*7f60*/  VIMNMX R4, R4, R5, PT ;  /* 0x0000000504047248 */ /* 0x000fce0003fe0100 */
.L_x_1480:
[----:B------:R-:W0:Y:S01]  /*7f70*/  @P1 LDC R0, c[0x0][0x44c] ;  /* 0x00011300ff001b82 */ /* 0x000e220000000800 */
[----:B------:R-:W-:Y:S01]  /*7f80*/  VIADD R4, R4, 0x3f ;  /* 0x0000003f04047836 */ /* 0x000fe20000000000 */
[----:B------:R-:W-:-:S04]  /*7f90*/  ULDC UR4, c[0x0][0x9dc] ;  /* 0x0002770000047ab9 */ /* 0x000fc80000000800 */
[----:B------:R-:W-:Y:S02]  /*7fa0*/  SHF.R.S32.HI R5, RZ, 0x1f, R4 ;  /* 0x0000001fff057819 */ /* 0x000fe40000011404 */
[----:B------:R-:W1:Y:S02]  /*7fb0*/  @P1 LDC R7, c[0x0][0x450] ;  /* 0x00011400ff071b82 */ /* 0x000e640000000800 */
[----:B------:R-:W-:-:S04]  /*7fc0*/  LEA.HI R5, R5, R4, RZ, 0x6 ;  /* 0x0000000405057211 */ /* 0x000fc800078f30ff */
[----:B------:R-:W-:-:S04]  /*7fd0*/  SHF.R.S32.HI R5, RZ, 0x6, R5 ;  /* 0x00000006ff057819 */ /* 0x000fc80000011405 */
[----:B------:R-:W-:Y:S01]  /*7fe0*/  VIMNMX R36, R36, R5, PT ;  /* 0x0000000524247248 */ /* 0x000fe20003fe0100 */
[----:B0-----:R-:W-:-:S04]  /*7ff0*/  @P1 IMAD.HI.U32 R6, R199, R0, RZ ;  /* 0x00000000c7061227 */ /* 0x001fc800078e00ff */
[----:B------:R-:W-:Y:S01]  /*8000*/  IMAD.MOV.U32 R0, RZ, RZ, R199 ;  /* 0x000000ffff007224 */ /* 0x000fe200078e00c7 */
        /* <DEDUP_REMOVED lines=14> */
.L_x_1486:
[----:B------:R-:W-:-:S13]  /*80f0*/  ISETP.NE.AND P0, PT, R3, 0x1, PT ;  /* 0x000000010300780c */ /* 0x000fda0003f05270 */
[----:B------:R-:W0:Y:S02]  /*8100*/  @P0 LDC.64 R6, c[0x0][0x9e8] ;  /* 0x00027a00ff060b82 */ /* 0x000e240000000a00 */
[----:B0-----:R-:W-:-:S05]  /*8110*/  @P0 IMAD.HI.U32 R6, R0, R6, RZ ;  /* 0x0000000600060227 */ /* 0x001fca00078e00ff */
[----:B------:R-:W-:-:S07]  /*8120*/  @P0 SHF.R.U32.HI R0, RZ, R7, R6 ;  /* 0x00000007ff000219 */ /* 0x000fce0000011606 */
.L_x_1487:
[----:B------:R-:W-:Y:S05]  /*8130*/  BSYNC B0 ;  /* 0x0000000000007941 */ /* 0x000fea0003800000 */
.L_x_1485:
[----:B------:R-:W-:-:S05]  /*8140*/  IMAD R3, R0, R3, RZ ;  /* 0x0000000300037224 */ /* 0x000fca00078e02ff */
[----:B------:R-:W-:-:S07]  /*8150*/  VIMNMX R4, R4, R3, !PT ;  /* 0x0000000304047248 */ /* 0x000fce0007fe0100 */
.L_x_1484:
[----:B------:R-:W-:Y:S01]  /*8160*/  SHF.R.S32.HI R3, RZ, 0x1f, R4 ;  /* 0x0000001fff037819 */ /* 0x000fe20000011404 */
[----:B------:R-:W-:Y:S03]  /*8170*/  BSSY B0, `(.L_x_1488) ;  /* 0x0000026000007945 */ /* 0x000fe60003800000 */
[----:B------:R-:W-:-:S04]  /*8180*/  LEA.HI R3, R3, R4, RZ, 0x6 ;  /* 0x0000000403037211 */ /* 0x000fc800078f30ff */
[----:B------:R-:W-:-:S04]  /*8190*/  SHF.R.S32.HI R3, RZ, 0x6, R3 ;  /* 0x00000006ff037819 */ /* 0x000fc80000011403 */
[----:B------:R-:W-:Y:S01]  /*81a0*/  VIMNMX R9, RZ, R3, !PT ;  /* 0x00000003ff097248 */ /* 0x000fe20007fe0100 */
[----:B------:R-:W-:-:S03]  /*81b0*/  IMAD.MOV.U32 R3, RZ, RZ, RZ ;  /* 0x000000ffff037224 */ /* 0x000fc600078e00ff */
        /* <DEDUP_REMOVED lines=33> */
.L_x_1489:
[----:B------:R-:W-:Y:S05]  /*83d0*/  BSYNC B0 ;  /* 0x0000000000007941 */ /* 0x000fea0003800000 */
.L_x_1488:
[-C--:B------:R-:W-:Y:S01]  /*83e0*/  IMAD R204, R222, R3.reuse, R9 ;  /* 0x00000003decc7224 */ /* 0x080fe200078e0209 */
[----:B------:R-:W-:Y:S02]  /*83f0*/  PLOP3.LUT P0, PT, PT, PT, PT, 0x80, 0x0 ;  /* 0x000000000000781c */ /* 0x000fe40003f0f070 */
[----:B------:R-:W-:Y:S02]  /*8400*/  CS2R R28, SRZ ;  /* 0x00000000001c7805 */ /* 0x000fe4000001ff00 */
[----:B------:R-:W-:Y:S01]  /*8410*/  CS2R R162, SRZ ;  /* 0x0000000000a27805 */ /* 0x000fe2000001ff00 */
[----:B------:R-:W-:Y:S01]  /*8420*/  IMAD.MOV.U32 R5, RZ, RZ, RZ ;  /* 0x000000ffff057224 */ /* 0x000fe200078e00ff */
[----:B------:R-:W-:Y:S02]  /*8430*/  VIADDMNMX R164, R204, R3, R36, PT ;  /* 0x00000003cca47246 */ /* 0x000fe40003800124 */
[----:B------:R-:W-:Y:S02]  /*8440*/  CS2R R146, SRZ ;  /* 0x0000000000927805 */ /* 0x000fe4000001ff00 */
[----:B------:R-:W-:Y:S01]  /*8450*/  CS2R R56, SRZ ;  /* 0x0000000000387805 */ /* 0x000fe2000001ff00 */
[----:B------:R-:W-:Y:S01]  /*8460*/  IMAD.MOV.U32 R0, RZ, RZ, RZ ;  /* 0x000000ffff007224 */ /* 0x000fe200078e00ff */
[----:B------:R-:W-:Y:S01]  /*8470*/  ISETP.GT.AND P1, PT, R164, R204, PT ;  /* 0x000000cca400720c */ /* 0x000fe20003f24270 */
[----:B------:R-:W-:Y:S01]  /*8480*/  IMAD.MOV.U32 R25, RZ, RZ, RZ ;  /* 0x000000ffff197224 */ /* 0x000fe200078e00ff */
[----:B------:R-:W-:-:S02]  /*8490*/  CS2R R152, SRZ ;  /* 0x0000000000987805 */ /* 0x000fc4000001ff00 */
[----:B------:R-:W-:Y:S02]  /*84a0*/  CS2R R156, SRZ ;  /* 0x00000000009c7805 */ /* 0x000fe4000001ff00 */
[----:B------:R-:W-:Y:S02]  /*84b0*/  CS2R R36, SRZ ;  /* 0x0000000000247805 */ /* 0x000fe4000001ff00 */
[----:B------:R-:W-:Y:S02]  /*84c0*/  CS2R R6, SRZ ;  /* 0x0000000000067805 */ /* 0x000fe4000001ff00 */
        /* <DEDUP_REMOVED lines=57> */
[----:B------:R-:W0:Y:S01]  /*8860*/  S2R R4, SR_TID.X ;  /* 0x0000000000047919 */ /* 0x000e220000002100 */
[----:B------:R-:W-:Y:S01]  /*8870*/  UMOV UR4, 0xffffffff ;  /* 0xffffffff00047882 */ /* 0x000fe20000000000 */
[----:B0-----:R-:W-:-:S05]  /*8880*/  VIADD R26, R4, 0xffffff80 ;  /* 0xffffff80041a7836 */ /* 0x001fca0000000000 */
[----:B------:R-:W-:-:S04]  /*8890*/  SHF.R.S32.HI R29, RZ, 0x1f, R26 ;  /* 0x0000001fff1d7819 */ /* 0x000fc8000001141a */
[----:B------:R-:W-:-:S04]  /*88a0*/  LEA.HI R13, R29, R26, RZ, 0x7 ;  /* 0x0000001a1d0d7211 */ /* 0x000fc800078f38ff */
[----:B------:R-:W-:Y:S01]  /*88b0*/  SHF.R.S32.HI R13, RZ, 0x7, R13 ;  /* 0x00000007ff0d7819 */ /* 0x000fe2000001140d */
[----:B------:R-:W-:Y:S06]  /*88c0*/  BRA.DIV UR4, `(.L_x_1491) ;  /* 0x0000022e04307947 */ /* 0x000fec000b800000 */
[----:B------:R0:W1:Y:S02]  /*88d0*/  SHFL.IDX PT, R201, R13, RZ, 0x1f ;  /* 0x00001fff0dc97589 */ /* 0x00006400000e0000 */
.L_x_1815:
[----:B-1----:R-:W-:Y:S01]  /*88e0*/  LEA.HI R0, R201, R201, RZ, 0x1 ;  /* 0x000000c9c9007211 */ /* 0x002fe200078f08ff */
[----:B------:R-:W-:-:S03]  /*88f0*/  ULOP3.LUT UP0, URZ, UR44, 0x1bf, URZ, 0xc0, !UPT ;  /* 0x000001bf2c3f7892 */ /* 0x000fc6000f80c03f */
[----:B------:R-:W-:-:S03]  /*8900*/  LOP3.LUT R0, R0, 0x1e, RZ, 0xc0, !PT ;  /* 0x0000001e00007812 */ /* 0x000fc600078ec0ff */
[----:B------:R-:W-:Y:S02]  /*8910*/  PLOP3.LUT P0, PT, PT, PT, UP0, 0x80, 0x0 ;  /* 0x000000000000781c */ /* 0x000fe40003f0f008 */
[----:B------:R-:W-:-:S05]  /*8920*/  IMAD.IADD R0, R201, 0x1, -R0 ;  /* 0x00000001c9007824 */ /* 0x000fca00078e0a00 */
[----:B------:R-:W-:-:S04]  /*8930*/  LEA R0, R0, UR44, 0xd ;  /* 0x0000002c00007c11 */ /* 0x000fc8000f8e68ff */
[----:B------:R-:W-:-:S04]  /*8940*/  SHF.R.U32.HI R0, RZ, 0x4, R0 ;  /* 0x00000004ff007819 */ /* 0x000fc80000011600 */
[----:B------:R-:W-:Y:S01]  /*8950*/  LOP3.LUT R36, R0, 0x3fff, RZ, 0xc0, !PT ;  /* 0x00003fff00247812 */ /* 0x000fe200078ec0ff */
[----:B------:R-:W-:Y:S06]  /*8960*/  @!P0 BRA `(.L_x_1492) ;  /* 0x0000000000408947 */ /* 0x000fec0003800000 */
[----:B------:R-:W-:Y:S01]  /*8970*/  MOV R14, 0x0 ;  /* 0x00000000000e7802 */ /* 0x000fe20000000f00 */
[----:B------:R-:W-:Y:S01]  /*8980*/  ULDC.64 UR4, c[0x4][0x198] ;  /* 0x0100660000047ab9 */ /* 0x000fe20000000a00 */
[----:B------:R-:W-:Y:S01]  /*8990*/  ULDC.64 UR6, c[0x4][0x1a0] ;  /* 0x0100680000067ab9 */ /* 0x000fe20000000a00 */
[----:B------:R-:W-:Y:S02]  /*89a0*/  IMAD.U32 R4, RZ, RZ, UR4 ;  /* 0x00000004ff047e24 */ /* 0x000fe4000f8e00ff */
[----:B------:R-:W-:Y:S01]  /*89b0*/  IMAD.U32 R5, RZ, RZ, UR5 ;  /* 0x00000005ff057e24 */ /* 0x000fe2000f8e00ff */
[----:B------:R-:W1:Y:S01]  /*89c0*/  LDC.64 R14, c[0x4][R14] ;  /* 0x010000000e0e7b82 */ /* 0x000e620000000a00 */
[----:B------:R-:W-:Y:S01]  /*89d0*/  ULDC.64 UR4, c[0x4][0x138] ;  /* 0x01004e0000047ab9 */ /* 0x000fe20000000a00 */
[----:B------:R-:W-:Y:S02]  /*89e0*/  IMAD.U32 R6, RZ, RZ, UR6 ;  /* 0x00000006ff067e24 */ /* 0x000fe4000f8e00ff */
[----:B------:R-:W-:-:S02]  /*89f0*/  IMAD.U32 R7, RZ, RZ, UR7 ;  /* 0x00000007ff077e24 */ /* 0x000fc4000f8e00ff */
[----:B------:R-:W-:Y:S02]  /*8a00*/  IMAD.U32 R10, RZ, RZ, UR4 ;  /* 0x00000004ff0a7e24 */ /* 0x000fe4000f8e00ff */
[----:B------:R-:W-:Y:S02]  /*8a10*/  IMAD.U32 R11, RZ, RZ, UR5 ;  /* 0x00000005ff0b7e24 */ /* 0x000fe4000f8e00ff */
[----:B------:R-:W-:Y:S02]  /*8a20*/  IMAD.MOV.U32 R8, RZ, RZ, 0x70 ;  /* 0x00000070ff087424 */ /* 0x000fe400078e00ff */
[----:B------:R-:W-:Y:S02]  /*8a30*/  IMAD.MOV.U32 R12, RZ, RZ, 0x1 ;  /* 0x00000001ff0c7424 */ /* 0x000fe400078e00ff */
[----:B0-----:R-:W-:-:S07]  /*8a40*/  IMAD.MOV.U32 R13, RZ, RZ, RZ ;  /* 0x000000ffff0d7224 */ /* 0x001fce00078e00ff */
[----:B------:R-:W-:-:S07]  /*8a50*/  LEPC R20, `(.L_x_1492) ;  /* 0x000000001014794e */ /* 0x000fce0000000000 */
[----:B-1---5:R-:W-:Y:S05]  /*8a60*/  CALL.ABS.NOINC R14 ;  /* 0x000000000e007343 */ /* 0x022fea0003c00000 */
.L_x_1492:
[----:B------:R-:W-:Y:S02]  /*8a70*/  ULDC UR4, c[0x0][0x3f4] ;  /* 0x0000fd0000047ab9 */ /* 0x000fe40000000800 */
[----:B------:R-:W-:-:S13]  /*8a80*/  ISETP.LT.AND P0, PT, RZ, UR4, PT ;  /* 0x00000004ff007c0c */ /* 0x000fda000bf01270 */
[----:B------:R-:W-:Y:S05]  /*8a90*/  @P0 BRA `(.L_x_1493) ;  /* 0x0000000000400947 */ /* 0x000fea0003800000 */
[----:B------:R-:W-:-:S04]  /*8aa0*/  ULEA.HI UR4, UR43, UR43, URZ, 0x1 ;  /* 0x0000002b2b047291 */ /* 0x000fc8000f8f083f */
[----:B------:R-:W-:-:S04]  /*8ab0*/  ULOP3.LUT UR4, UR4, 0xfffffffe, URZ, 0xc0, !UPT ;  /* 0xfffffffe04047892 */ /* 0x000fc8000f8ec03f */
[----:B------:R-:W-:-:S06]  /*8ac0*/  UIADD3 UR4, UR43, -UR4, URZ ;  /* 0x800000042b047290 */ /* 0x000fcc000fffe03f */
[----:B------:R-:W-:-:S05]  /*8ad0*/  IMAD.U32 R3, RZ, RZ, UR4 ;  /* 0x00000004ff037e24 */ /* 0x000fca000f8e00ff */
[----:B------:R-:W-:-:S04]  /*8ae0*/  SHF.L.U32 R3, R3, 0x1f, RZ ;  /* 0x0000001f03037819 */ /* 0x000fc800000006ff */
[----:B------:R1:W2:Y:S03]  /*8af0*/  SYNCS.PHASECHK.TRANS64.TRYWAIT P0, [R16+URZ+0x28400], R3 ;  /* 0x02840003100075a7 */ /* 0x0002a6000800017f */
[----:B--2---:R-:W-:Y:S05]  /*8b00*/  @!P0 NANOSLEEP.SYNCS 0x989680 ;  /* 0x009896800000895d */ /* 0x004fea0003900000 */
[----:B------:R-:W2:Y:S01]  /*8b10*/  @!P0 SYNCS.PHASECHK.TRANS64 P0, [R16+URZ+0x28400], R3 ;  /* 0x02840003100085a7 */ /* 0x000ea2000800007f */
[----:B------:R-:W-:Y:S04]  /*8b20*/  BSSY B0, `(.L_x_1494) ;  /* 0x0000006000007945 */ /* 0x000fe80003800000 */
[----:B--2---:R-:W-:Y:S05]  /*8b30*/  @P0 BRA `(.L_x_1495) ;  /* 0x0000000000100947 */ /* 0x004fea0003800000 */
.L_x_1496:
[----:B--2---:R2:W3:Y:S02]  /*8b40*/  SYNCS.PHASECHK.TRANS64.TRYWAIT P0, [R16+URZ+0x28400], R3 ;  /* 0x02840003100075a7 */ /* 0x0044e4000800017f */
[----:B---3--:R-:W-:Y:S05]  /*8b50*/  @!P0 NANOSLEEP.SYNCS 0x989680 ;  /* 0x009896800000895d */ /* 0x008fea0003900000 */
[----:B------:R-:W3:Y:S02]  /*8b60*/  @!P0 SYNCS.PHASECHK.TRANS64 P0, [R16+URZ+0x28400], R3 ;  /* 0x02840003100085a7 */ /* 0x000ee4000800007f */
[----:B---3--:R-:W-:Y:S05]  /*8b70*/  @!P0 BRA `(.L_x_1496) ;  /* 0xfffffffc00f08947 */ /* 0x008fea000383ffff */
.L_x_1495:
[----:B------:R-:W-:Y:S05]  /*8b80*/  BSYNC B0 ;  /* 0x0000000000007941 */ /* 0x000fea0003800000 */
.L_x_1494:
[----:B------:R-:W-:Y:S05]  /*8b90*/  BRA `(.L_x_1497) ;  /* 0x00000094006c7947 */ /* 0x000fea0003800000 */
.L_x_1493:
[----:B------:R-:W-:Y:S01]  /*8ba0*/  ULOP3.LUT UP0, URZ, UR44, 0x3ff, URZ, 0xc0, !UPT ;  /* 0x000003ff2c3f7892 */ /* 0x000fe2000f80c03f */
[----:B-----5:R-:W-:Y:S01]  /*8bb0*/  SHF.R.S32.HI R0, RZ, 0x1f, R38 ;  /* 0x0000001fff007819 */ /* 0x020fe20000011426 */
[----:B------:R-:W-:Y:S01]  /*8bc0*/  ULDC.64 UR4, c[0x0][0x3f8] ;  /* 0x0000fe0000047ab9 */ /* 0x000fe20000000a00 */
[----:B------:R-:W-:Y:S01]  /*8bd0*/  ULDC.64 UR6, c[0x0][0x408] ;  /* 0x0001020000067ab9 */ /* 0x000fe20000000a00 */
[----:B------:R-:W-:Y:S02]  /*8be0*/  IMAD.WIDE.U32 R24, R38, UR4, RZ ;  /* 0x0000000426187c25 */ /* 0x000fe4000f8e00ff */
[----:B------:R-:W-:Y:S02]  /*8bf0*/  PLOP3.LUT P0, PT, PT, PT, UP0, 0x80, 0x0 ;  /* 0x000000000000781c */ /* 0x000fe40003f0f008 */
[C---:B------:R-:W-:Y:S02]  /*8c00*/  IMAD R3, R0.reuse, UR4, RZ ;  /* 0x0000000400037c24 */ /* 0x040fe4000f8e02ff */
[----:B------:R-:W-:-:S02]  /*8c10*/  IMAD R5, R0, UR6, RZ ;  /* 0x0000000600057c24 */ /* 0x000fc4000f8e02ff */
[C---:B------:R-:W-:Y:S02]  /*8c20*/  IMAD R3, R38.reuse, UR5, R3 ;  /* 0x0000000526037c24 */ /* 0x040fe4000f8e0203 */
[C---:B------:R-:W-:Y:S02]  /*8c30*/  IMAD R5, R38.reuse, UR7, R5 ;  /* 0x0000000726057c24 */ /* 0x040fe4000f8e0205 */
[----:B------:R-:W-:-:S04]  /*8c40*/  IMAD.WIDE.U32 R38, R38, UR6, RZ ;  /* 0x0000000626267c25 */ /* 0x000fc8000f8e00ff */
[----:B------:R-:W-:Y:S02]  /*8c50*/  IMAD.IADD R49, R3, 0x1, R25 ;  /* 0x0000000103317824 */ /* 0x000fe400078e0219 */
[----:B------:R-:W-:Y:S01]  /*8c60*/  IMAD.IADD R27, R5, 0x1, R39 ;  /* 0x00000001051b7824 */ /* 0x000fe200078e0227 */
        /* <DEDUP_REMOVED lines=16> */
[----:B-1----:R-:W-:Y:S05]  /*8d70*/  CALL.ABS.NOINC R14 ;  /* 0x000000000e007343 */ /* 0x002fea0003c00000 */
.L_x_1498:
[----:B------:R-:W-:Y:S01]  /*8d80*/  ULDC.U8 UR4, c[0x0][0x410] ;  /* 0x0001040000047ab9 */ /* 0x000fe20000000000 */
[----:B------:R-:W-:Y:S01]  /*8d90*/  LEA.HI R29, R29, R26, RZ, 0x3 ;  /* 0x0000001a1d1d7211 */ /* 0x000fe200078f18ff */
[----:B------:R-:W-:Y:S01]  /*8da0*/  IMAD.IADD R37, R17, 0x1, R199 ;  /* 0x0000000111257824 */ /* 0x000fe200078e02c7 */
[----:B------:R-:W-:Y:S01]  /*8db0*/  ISETP.NE.AND P0, PT, RZ, UR4, PT ;  /* 0x00000004ff007c0c */ /* 0x000fe2000bf05270 */
[----:B------:R-:W-:Y:S01]  /*8dc0*/  BSSY B0, `(.L_x_1499) ;  /* 0x0000930000007945 */ /* 0x000fe20003800000 */
[----:B------:R-:W-:-:S05]  /*8dd0*/  LOP3.LUT R29, R29, 0xfffffff8, RZ, 0xc0, !PT ;  /* 0xfffffff81d1d7812 */ /* 0x000fca00078ec0ff */
[----:B------:R-:W-:-:S04]  /*8de0*/  IMAD.IADD R0, R26, 0x1, -R29 ;  /* 0x000000011a007824 */ /* 0x000fc800078e0a1d */
[----:B------:R-:W-:Y:S02]  /*8df0*/  IMAD R3, R0, 0x20, R37 ;  /* 0x0000002000037824 */ /* 0x000fe400078e0225 */
[----:B------:R-:W-:Y:S05]  /*8e00*/  @!P0 BRA `(.L_x_1500) ;  /* 0x00000048005c8947 */ /* 0x000fea0003800000 */
[----:B------:R-:W1:Y:S01]  /*8e10*/  LDC R50, c[0x0][0x448] ;  /* 0x00011200ff327b82 */ /* 0x000e620000000800 */
[----:B------:R-:W-:Y:S01]  /*8e20*/  ULDC.64 UR4, c[0x0][0x3f8] ;  /* 0x0000fe0000047ab9 */ /* 0x000fe20000000a00 */
[----:B------:R-:W-:Y:S01]  /*8e30*/  IMAD.MOV.U32 R48, RZ, RZ, R24 ;  /* 0x000000ffff307224 */ /* 0x000fe200078e0018 */
[----:B------:R-:W-:Y:S01]  /*8e40*/  ULDC.64 UR6, c[0x0][0x408] ;  /* 0x0001020000067ab9 */ /* 0x000fe20000000a00 */
[----:B------:R-:W-:Y:S01]  /*8e50*/  IMAD.MOV.U32 R4, RZ, RZ, R38 ;  /* 0x000000ffff047224 */ /* 0x000fe200078e0026 */
[----:B------:R-:W-:Y:S01]  /*8e60*/  ULDC.64 UR8, c[0x0][0x400] ;  /* 0x0001000000087ab9 */ /* 0x000fe20000000a00 */
[----:B-1----:R-:W-:-:S13]  /*8e70*/  ISETP.NE.AND P0, PT, R50, 0x1, PT ;  /* 0x000000013200780c */ /* 0x002fda0003f05270 */
[----:B------:R-:W1:Y:S08]  /*8e80*/  @P0 LDC R0, c[0x0][0x44c] ;  /* 0x00011300ff000b82 */ /* 0x000e700000000800 */
[----:B------:R-:W2:Y:S01]  /*8e90*/  @P0 LDC R5, c[0x0][0x450] ;  /* 0x00011400ff050b82 */ /* 0x000ea20000000800 */
[----:B-1----:R-:W-:-:S05]  /*8ea0*/  @P0 IMAD.HI.U32 R0, R3, R0, RZ ;  /* 0x0000000003000227 */ /* 0x002fca00078e00ff */
[----:B--2---:R-:W-:Y:S01]  /*8eb0*/  @P0 SHF.R.U32.HI R3, RZ, R5, R0 ;  /* 0x00000005ff030219 */ /* 0x004fe20000011600 */
[----:B------:R-:W-:-:S03]  /*8ec0*/  IMAD.MOV.U32 R5, RZ, RZ, R27 ;  /* 0x000000ffff057224 */ /* 0x000fc600078e001b */
[----:B------:R-:W-:Y:S01]  /*8ed0*/  SHF.R.S32.HI R0, RZ, 0x1f, R3 ;  /* 0x0000001fff007819 */ /* 0x000fe20000011403 */
[----:B------:R-:W-:-:S04]  /*8ee0*/  IMAD.WIDE.U32 R48, R3, UR4, R48 ;  /* 0x0000000403307c25 */ /* 0x000fc8000f8e0030 */
[----:B------:R-:W-:Y:S02]  /*8ef0*/  IMAD R6, R0, UR4, RZ ;  /* 0x0000000400067c24 */ /* 0x000fe4000f8e02ff */
[----:B------:R-:W-:-:S04]  /*8f00*/  IMAD.WIDE.U32 R4, R3, UR6, R4 ;  /* 0x0000000603047c25 */ /* 0x000fc8000f8e0004 */
[C---:B------:R-:W-:Y:S01]  /*8f10*/  IMAD R7, R3.reuse, UR5, R6 ;  /* 0x0000000503077c24 */ /* 0x040fe2000f8e0206 */
[----:B------:R-:W-:Y:S01]  /*8f20*/  ULDC.64 UR4, c[0x0][0x3e8] ;  /* 0x0000fa0000047ab9 */ /* 0x000fe20000000a00 */
[----:B------:R-:W-:Y:S01]  /*8f30*/  IMAD R6, R0, UR6, RZ ;  /* 0x0000000600067c24 */ /* 0x000fe2000f8e02ff */
[----:B------:R-:W-:Y:S01]  /*8f40*/  IADD3 R0, P0, R48, UR4, RZ ;  /* 0x0000000430007c10 */ /* 0x000fe2000ff1e0ff */
[----:B------:R-:W-:Y:S01]  /*8f50*/  UMOV UR4, 0xffffffff ;  /* 0xffffffff00047882 */ /* 0x000fe20000000000 */
[----:B------:R-:W-:Y:S01]  /*8f60*/  IADD3 R51, P1, R4, UR8, RZ ;  /* 0x0000000804337c10 */ /* 0x000fe2000ff3e0ff */
[----:B------:R-:W-:Y:S01]  /*8f70*/  IMAD R3, R3, UR7, R6 ;  /* 0x0000000703037c24 */ /* 0x000fe2000f8e0206 */
[----:B------:R-:W-:-:S04]  /*8f80*/  IADD3.X R48, R49, UR5, R7, P0, !PT ;  /* 0x0000000531307c10 */ /* 0x000fc800087fe407 */
[----:B------:R-:W-:Y:S01]  /*8f90*/  IADD3.X R49, R5, UR9, R3, P1, !PT ;  /* 0x0000000905317c10 */ /* 0x000fe20008ffe403 */
[----:B------:R-:W-:Y:S06]  /*8fa0*/  BRA.DIV UR4, `(.L_x_1501) ;  /* 0x0000022604a07947 */ /* 0x000fec000b800000 */
[----:B------:R1:W2:Y:S04]  /*8fb0*/  SHFL.IDX PT, R3, R48, RZ, 0x181f ;  /* 0x00181fff30037589 */ /* 0x0002a800000e0000 */
[----:B------:R1:W3:Y:S04]  /*8fc0*/  SHFL.IDX PT, R5, R0, RZ, 0x181f ;  /* 0x00181fff00057589 */ /* 0x0002e800000e0000 */
[----:B------:R1:W4:Y:S04]  /*8fd0*/  SHFL.IDX PT, R9, R49, RZ, 0x181f ;  /* 0x00181fff31097589 */ /* 0x00032800000e0000 */
[----:B------:R1:W0:Y:S02]  /*8fe0*/  SHFL.IDX PT, R14, R51, RZ, 0x181f ;  /* 0x00181fff330e7589 */ /* 0x00022400000e0000 */
.L_x_1821:
[----:B------:R-:W-:Y:S01]  /*8ff0*/  IMAD R50, R195, R50, RZ ;  /* 0x00000032c3327224 */ /* 0x000fe200078e02ff */
[----:B------:R-:W-:Y:S01]  /*9000*/  BSSY B1, `(.L_x_1502) ;  /* 0x000001a000017945 */ /* 0x000fe20003800000 */
[----:B------:R-:W-:Y:S02]  /*9010*/  CS2R R40, SRZ ;  /* 0x0000000000287805 */ /* 0x000fe4000001ff00 */
[----:B------:R-:W-:Y:S02]  /*9020*/  CS2R R44, SRZ ;  /* 0x00000000002c7805 */ /* 0x000fe4000001ff00 */
[----:B------:R-:W-:Y:S02]  /*9030*/  CS2R R42, SRZ ;  /* 0x00000000002a7805 */ /* 0x000fe4000001ff00 */
[----:B------:R-:W-:Y:S02]  /*9040*/  ISETP.GE.AND P0, PT, R37, R50, PT ;  /* 0x000000322500720c */ /* 0x000fe40003f06270 */
[----:B------:R-:W-:-:S11]  /*9050*/  CS2R R46, SRZ ;  /* 0x00000000002e7805 */ /* 0x000fd6000001ff00 */
[----:B------:R-:W-:Y:S05]  /*9060*/  @P0 BRA `(.L_x_1503) ;  /* 0x00000000004c0947 */ /* 0x000fea0003800000 */
[----:B------:R-:W-:Y:S01]  /*9070*/  ULDC UR4, c[0x0][0x3f4] ;  /* 0x0000fd0000047ab9 */ /* 0x000fe20000000800 */
[----:B------:R-:W-:Y:S02]  /*9080*/  CS2R R40, SRZ ;  /* 0x0000000000287805 */ /* 0x000fe4000001ff00 */
[----:B------:R-:W-:Y:S02]  /*9090*/  ISETP.GE.AND P4, PT, R194, UR4, PT ;  /* 0x00000004c2007c0c */ /* 0x000fe4000bf86270 */
[----:B------:R-:W-:Y:S02]  /*90a0*/  CS2R R44, SRZ ;  /* 0x00000000002c7805 */ /* 0x000fe4000001ff00 */
[----:B------:R-:W-:Y:S02]  /*90b0*/  ISETP.GE.AND P3, PT, R18, UR4, PT ;  /* 0x0000000412007c0c */ /* 0x000fe4000bf66270 */
[----:B------:R-:W-:-:S07]  /*90c0*/  CS2R R46, SRZ ;  /* 0x00000000002e7805 */ /* 0x000fce000001ff00 */
[----:B---3--:R-:W-:-:S04]  /*90d0*/  @!P4 IADD3 R10, P0, R194, R5, RZ ;  /* 0x00000005c20ac210 */ /* 0x008fc80007f1e0ff */
[-C--:B0-----:R-:W-:Y:S02]  /*90e0*/  @!P3 IADD3 R6, P1, R18, R14.reuse, RZ ;  /* 0x0000000e1206b210 */ /* 0x081fe40007f3e0ff */
[----:B------:R-:W-:Y:S01]  /*90f0*/  @!P4 IADD3 R8, P2, R194, R14, RZ ;  /* 0x0000000ec208c210 */ /* 0x000fe20007f5e0ff */
[--C-:B--2---:R-:W-:Y:S01]  /*9100*/  @!P4 IMAD.X R11, R3, 0x1, R216.reuse, P0 ;  /* 0x00000001030bc824 */ /* 0x104fe200000e06d8 */
[----:B------:R-:W-:Y:S01]  /*9110*/  @!P3 IADD3 R4, P0, R18, R5, RZ ;  /* 0x000000051204b210 */ /* 0x000fe20007f1e0ff */
[C-C-:B----4-:R-:W-:Y:S01]  /*9120*/  @!P3 IMAD.X R7, R9.reuse, 0x1, R19.reuse, P1 ;  /* 0x000000010907b824 */ /* 0x150fe200008e0613 */
[----:B------:R-:W-:Y:S01]  /*9130*/  CS2R R42, SRZ ;  /* 0x00000000002a7805 */ /* 0x000fe2000001ff00 */
[----:B------:R-:W-:Y:S01]  /*9140*/  @!P4 IMAD.X R9, R9, 0x1, R216, P2 ;  /* 0x000000010909c824 */ /* 0x000fe200010e06d8 */
[----:B------:R0:W5:Y:S01]  /*9150*/  @!P4 LD.E.64 R40, desc[UR46][R10.64] ;  /* 0x0000002e0a28c980 */ /* 0x000162000c101b00 */
[----:B------:R-:W-:-:S03]  /*9160*/  @!P3 IMAD.X R5, R3, 0x1, R19, P0 ;  /* 0x000000010305b824 */ /* 0x000fc600000e0613 */
[----:B------:R0:W5:Y:S04]  /*9170*/  @!P3 LD.E.64 R46, desc[UR46][R6.64] ;  /* 0x0000002e062eb980 */ /* 0x000168000c101b00 */
[----:B------:R0:W5:Y:S04]  /*9180*/  @!P3 LD.E.64 R44, desc[UR46][R4.64] ;  /* 0x0000002e042cb980 */ /* 0x000168000c101b00 */
[----:B------:R0:W5:Y:S02]  /*9190*/  @!P4 LD.E.64 R42, desc[UR46][R8.64] ;  /* 0x0000002e082ac980 */ /* 0x000164000c101b00 */
.L_x_1503:
[----:B------:R-:W-:Y:S05]  /*91a0*/  BSYNC B1 ;  /* 0x0000000000017941 */ /* 0x000fea0003800000 */
.L_x_1502:
[----:B------:R-:W-:Y:S01]  /*91b0*/  UMOV UR4, 0xffffffff ;  /* 0xffffffff00047882 */ /* 0x000fe20000000000 */
[----:B------:R-:W-:Y:S02]  /*91c0*/  CS2R R30, SRZ ;  /* 0x00000000001e7805 */ /* 0x000fe4000001ff00 */
[----:B------:R-:W-:Y:S05]  /*91d0*/  BRA.DIV UR4, `(.L_x_1504) ;  /* 0x0000022604847947 */ /* 0x000fea000b800000 */
[----:B--2---:R2:W1:Y:S04]  /*91e0*/  SHFL.IDX PT, R3, R48, 0x1, 0x181f ;  /* 0x00381f0030037f89 */ /* 0x00446800000e0000 */
[----:B0--3--:R2:W0:Y:S04]  /*91f0*/  SHFL.IDX PT, R5, R0, 0x1, 0x181f ;  /* 0x00381f0000057f89 */ /* 0x00942800000e0000 */
[----:B----4-:R2:W3:Y:S04]  /*9200*/  SHFL.IDX PT, R9, R49, 0x1, 0x181f ;  /* 0x00381f0031097f89 */ /* 0x0104e800000e0000 */
[----:B------:R2:W4:Y:S02]  /*9210*/  SHFL.IDX PT, R14, R51, 0x1, 0x181f ;  /* 0x00381f00330e7f89 */ /* 0x00052400000e0000 */
.L_x_1827:
[----:B------:R-:W-:Y:S01]  /*9220*/  VIADD R4, R37, 0x20 ;  /* 0x0000002025047836 */ /* 0x000fe20000000000 */
[----:B------:R-:W-:Y:S01]  /*9230*/  BSSY B1, `(.L_x_1505) ;  /* 0x0000019000017945 */ /* 0x000fe20003800000 */
[----:B------:R-:W-:Y:S02]  /*9240*/  CS2R R34, SRZ ;  /* 0x0000000000227805 */ /* 0x000fe4000001ff00 */
[----:B------:R-:W-:Y:S02]  /*9250*/  CS2R R32, SRZ ;  /* 0x0000000000207805 */ /* 0x000fe4000001ff00 */
[----:B------:R-:W-:Y:S02]  /*9260*/  CS2R R38, SRZ ;  /* 0x0000000000267805 */ /* 0x000fe4000001ff00 */
[----:B------:R-:W-:-:S13]  /*9270*/  ISETP.GE.AND P0, PT, R4, R50, PT ;  /* 0x000000320400720c */ /* 0x000fda0003f06270 */
[----:B------:R-:W-:Y:S05]  /*9280*/  @P0 BRA `(.L_x_1506) ;  /* 0x00000000004c0947 */ /* 0x000fea0003800000 */
[----:B------:R-:W-:Y:S01]  /*9290*/  ULDC UR4, c[0x0][0x3f4] ;  /* 0x0000fd0000047ab9 */ /* 0x000fe20000000800 */
[----:B------:R-:W-:Y:S02]  /*92a0*/  CS2R R30, SRZ ;  /* 0x00000000001e7805 */ /* 0x000fe4000001ff00 */
[----:B------:R-:W-:Y:S02]  /*92b0*/  ISETP.GE.AND P4, PT, R194, UR4, PT ;  /* 0x00000004c2007c0c */ /* 0x000fe4000bf86270 */
[----:B------:R-:W-:Y:S02]  /*92c0*/  CS2R R34, SRZ ;  /* 0x0000000000227805 */ /* 0x000fe4000001ff00 */
[----:B------:R-:W-:-:S09]  /*92d0*/  ISETP.GE.AND P3, PT, R18, UR4, PT ;  /* 0x0000000412007c0c */ /* 0x000fd2000bf66270 */
[----:B0-----:R-:W-:-:S05]  /*92e0*/  @!P4 IADD3 R6, P0, R194, R5, RZ ;  /* 0x00000005c206c210 */ /* 0x001fca0007f1e0ff */
[C---:B-1----:R-:W-:Y:S01]  /*92f0*/  @!P4 IMAD.X R7, R3.reuse, 0x1, R216, P0 ;  /* 0x000000010307c824 */ /* 0x042fe200000e06d8 */
[----:B------:R-:W-:Y:S02]  /*9300*/  @!P3 IADD3 R4, P0, R18, R5, RZ ;  /* 0x000000051204b210 */ /* 0x000fe40007f1e0ff */
[----:B----4-:R-:W-:Y:S02]  /*9310*/  @!P4 IADD3 R8, P2, R194, R14, RZ ;  /* 0x0000000ec208c210 */ /* 0x010fe40007f5e0ff */
[----:B------:R0:W5:Y:S01]  /*9320*/  @!P4 LD.E.64 R30, desc[UR46][R6.64] ;  /* 0x0000002e061ec980 */ /* 0x000162000c101b00 */
[----:B------:R-:W-:Y:S02]  /*9330*/  CS2R R38, SRZ ;  /* 0x0000000000267805 */ /* 0x000fe4000001ff00 */
[----:B------:R-:W-:Y:S01]  /*9340*/  CS2R R32, SRZ ;  /* 0x0000000000207805 */ /* 0x000fe2000001ff00 */
[----:B------:R-:W-:-:S05]  /*9350*/  @!P3 IMAD.X R5, R3, 0x1, R19, P0 ;  /* 0x000000010305b824 */ /* 0x000fca00000e0613 */
[----:B------:R1:W5:Y:S01]  /*9360*/  @!P3 LD.E.64 R34, desc[UR46][R4.64] ;  /* 0x0000002e0422b980 */ /* 0x000362000c101b00 */
[----:B0-----:R-:W-:-:S05]  /*9370*/  @!P3 IADD3 R6, P1, R18, R14, RZ ;  /* 0x0000000e1206b210 */ /* 0x001fca0007f3e0ff */
[C---:B---3--:R-:W-:Y:S02]  /*9380*/  @!P3 IMAD.X R7, R9.reuse, 0x1, R19, P1 ;  /* 0x000000010907b824 */ /* 0x048fe400008e0613 */
[----:B------:R-:W-:-:S03]  /*9390*/  @!P4 IMAD.X R9, R9, 0x1, R216, P2 ;  /* 0x000000010909c824 */ /* 0x000fc600010e06d8 */
[----:B------:R1:W5:Y:S04]  /*93a0*/  @!P3 LD.E.64 R38, desc[UR46][R6.64] ;  /* 0x0000002e0626b980 */ /* 0x000368000c101b00 */
[----:B------:R1:W5:Y:S02]  /*93b0*/  @!P4 LD.E.64 R32, desc[UR46][R8.64] ;  /* 0x0000002e0820c980 */ /* 0x000364000c101b00 */
.L_x_1506:
[----:B------:R-:W-:Y:S05]  /*93c0*/  BSYNC B1 ;  /* 0x0000000000017941 */ /* 0x000fea0003800000 */
.L_x_1505:
[----:B------:R-:W-:-:S03]  /*93d0*/  UMOV UR4, 0xffffffff ;  /* 0xffffffff00047882 */ /* 0x000fc60000000000 */
[----:B------:R-:W-:Y:S05]  /*93e0*/  BRA.DIV UR4, `(.L_x_1507) ;  /* 0x0000022604707947 */ /* 0x000fea000b800000 */
[----:B-1----:R1:W1:Y:S04]  /*93f0*/  SHFL.IDX PT, R3, R48, 0x2, 0x181f ;  /* 0x00581f0030037f89 */ /* 0x00226800000e0000 */
[----:B0-----:R0:W0:Y:S04]  /*9400*/  SHFL.IDX PT, R5, R0, 0x2, 0x181f ;  /* 0x00581f0000057f89 */ /* 0x00102800000e0000 */
[----:B---3--:R3:W0:Y:S04]  /*9410*/  SHFL.IDX PT, R9, R49, 0x2, 0x181f ;  /* 0x00581f0031097f89 */ /* 0x00862800000e0000 */
[----:B----4-:R3:W4:Y:S02]  /*9420*/  SHFL.IDX PT, R14, R51, 0x2, 0x181f ;  /* 0x00581f00330e7f89 */ /* 0x01072400000e0000 */
.L_x_1833:
[----:B------:R-:W-:Y:S01]  /*9430*/  VIADD R4, R37, 0x40 ;  /* 0x0000004025047836 */ /* 0x000fe20000000000 */
        /* <DEDUP_REMOVED lines=22> */
[C---:B------:R-:W-:Y:S02]  /*95a0*/  @!P3 IMAD.X R7, R9.reuse, 0x1, R19, P1 ;  /* 0x000000010907b824 */ /* 0x040fe400008e0613 */
[----:B------:R-:W-:-:S03]  /*95b0*/  @!P4 IMAD.X R9, R9, 0x1, R216, P2 ;  /* 0x000000010909c824 */ /* 0x000fc600010e06d8 */
[----:B------:R1:W5:Y:S04]  /*95c0*/  @!P3 LD.E.64 R28, desc[UR46][R6.64] ;  /* 0x0000002e061cb980 */ /* 0x000368000c101b00 */
[----:B------:R1:W5:Y:S02]  /*95d0*/  @!P4 LD.E.64 R20, desc[UR46][R8.64] ;  /* 0x0000002e0814c980 */ /* 0x000364000c101b00 */
.L_x_1509:
[----:B------:R-:W-:Y:S05]  /*95e0*/  BSYNC B1 ;  /* 0x0000000000017941 */ /* 0x000fea0003800000 */
.L_x_1508:
[----:B------:R-:W-:Y:S01]  /*95f0*/  UMOV UR4, 0xffffffff ;  /* 0xffffffff00047882 */ /* 0x000fe20000000000 */
[----:B01----:R-:W-:Y:S02]  /*9600*/  CS2R R8, SRZ ;  /* 0x0000000000087805 */ /* 0x003fe4000001ff00 */
[----:B------:R-:W-:Y:S05]  /*9610*/  BRA.DIV UR4, `(.L_x_1510) ;  /* 0x0000022604547947 */ /* 0x000fea000b800000 */
[----:B------:R0:W1:Y:S04]  /*9620*/  SHFL.IDX PT, R3, R48, 0x3, 0x181f ;  /* 0x00781f0030037f89 */ /* 0x00006800000e0000 */
[----:B------:R0:W0:Y:S04]  /*9630*/  SHFL.IDX PT, R5, R0, 0x3, 0x181f ;  /* 0x00781f0000057f89 */ /* 0x00002800000e0000 */
[----:B--23--:R-:W2:Y:S04]  /*9640*/  SHFL.IDX PT, R49, R49, 0x3, 0x181f ;  /* 0x00781f0031317f89 */ /* 0x00cea800000e0000 */
[----:B------:R-:W3:Y:S02]  /*9650*/  SHFL.IDX PT, R51, R51, 0x3, 0x181f ;  /* 0x00781f0033337f89 */ /* 0x000ee400000e0000 */
.L_x_1839:
[----:B------:R-:W-:Y:S01]  /*9660*/  VIADD R37, R37, 0x60 ;  /* 0x0000006025257836 */ /* 0x000fe20000000000 */
[----:B------:R-:W-:Y:S01]  /*9670*/  BSSY B1, `(.L_x_1511) ;  /* 0x0000019000017945 */ /* 0x000fe20003800000 */
[----:B------:R-:W-:Y:S02]  /*9680*/  CS2R R12, SRZ ;  /* 0x00000000000c7805 */ /* 0x000fe4000001ff00 */
[----:B------:R-:W-:Y:S02]  /*9690*/  CS2R R10, SRZ ;  /* 0x00000000000a7805 */ /* 0x000fe4000001ff00 */
[----:B----4-:R-:W-:Y:S02]  /*96a0*/  CS2R R14, SRZ ;  /* 0x00000000000e7805 */ /* 0x010fe4000001ff00 */
        /* <DEDUP_REMOVED lines=10> */
[----:B---3--:R-:W-:Y:S02]  /*9750*/  @!P4 IADD3 R48, P2, R194, R51, RZ ;  /* 0x00000033c230c210 */ /* 0x008fe40007f5e0ff */
[----:B------:R0:W5:Y:S01]  /*9760*/  @!P4 LD.E.64 R8, desc[UR46][R6.64] ;  /* 0x0000002e0608c980 */ /* 0x000162000c101b00 */
[----:B------:R-:W-:Y:S02]  /*9770*/  CS2R R14, SRZ ;  /* 0x00000000000e7805 */ /* 0x000fe4000001ff00 */
[----:B------:R-:W-:Y:S01]  /*9780*/  CS2R R10, SRZ ;  /* 0x00000000000a7805 */ /* 0x000fe2000001ff00 */
[----:B------:R-:W-:-:S05]  /*9790*/  @!P3 IMAD.X R5, R3, 0x1, R19, P0 ;  /* 0x000000010305b824 */ /* 0x000fca00000e0613 */
[----:B------:R4:W5:Y:S01]  /*97a0*/  @!P3 LD.E.64 R12, desc[UR46][R4.64] ;  /* 0x0000002e040cb980 */ /* 0x000962000c101b00 */
[----:B0-----:R-:W-:-:S05]  /*97b0*/  @!P3 IADD3 R6, P1, R18, R51, RZ ;  /* 0x000000331206b210 */ /* 0x001fca0007f3e0ff */
[C---:B--2---:R-:W-:Y:S02]  /*97c0*/  @!P3 IMAD.X R7, R49.reuse, 0x1, R19, P1 ;  /* 0x000000013107b824 */ /* 0x044fe400008e0613 */
[----:B------:R-:W-:-:S03]  /*97d0*/  @!P4 IMAD.X R49, R49, 0x1, R216, P2 ;  /* 0x000000013131c824 */ /* 0x000fc600010e06d8 */
[----:B------:R4:W5:Y:S04]  /*97e0*/  @!P3 LD.E.64 R14, desc[UR46][R6.64] ;  /* 0x0000002e060eb980 */ /* 0x000968000c101b00 */
[----:B------:R4:W5:Y:S02]  /*97f0*/  @!P4 LD.E.64 R10, desc[UR46][R48.64] ;  /* 0x0000002e300ac980 */ /* 0x000964000c101b00 */
.L_x_1512:
[----:B------:R-:W-:Y:S05]  /*9800*/  BSYNC B1 ;  /* 0x0000000000017941 */ /* 0x000fea0003800000 */
.L_x_1511:
[----:B------:R-:W-:Y:S01]  /*9810*/  ULEA.HI UR4, UR43, UR43, URZ, 0x1 ;  /* 0x0000002b2b047291 */ /* 0x000fe2000f8f083f */
[----:B0-----:R-:W-:Y:S01]  /*9820*/  VIADDMNMX R0, R50, -R199, 0x80, PT ;  /* 0x0000008032007446 */ /* 0x001fe200038009c7 */
[----:B------:R-:W-:Y:S02]  /*9830*/  BSSY B1, `(.L_x_1513) ;  /* 0x0000008000017945 */ /* 0x000fe40003800000 */
[----:B------:R-:W-:Y:S01]  /*9840*/  ULOP3.LUT UR4, UR4, 0xfffffffe, URZ, 0xc0, !UPT ;  /* 0xfffffffe04047892 */ /* 0x000fe2000f8ec03f */
[----:B------:R-:W-:-:S03]  /*9850*/  ISETP.GE.AND P1, PT, R17, R0, PT ;  /* 0x000000001100720c */ /* 0x000fc60003f26270 */
[----:B------:R-:W-:-:S06]  /*9860*/  UIADD3 UR4, UR43, -UR4, URZ ;  /* 0x800000042b047290 */ /* 0x000fcc000fffe03f */
[----:B-1----:R-:W-:-:S05]  /*9870*/  IMAD.U32 R3, RZ, RZ, UR4 ;  /* 0x00000004ff037e24 */ /* 0x002fca000f8e00ff */
[----:B------:R-:W-:-:S04]  /*9880*/  SHF.L.U32 R3, R3, 0x1f, RZ ;  /* 0x0000001f03037819 */ /* 0x000fc800000006ff */
[----:B------:R-:W0:Y:S02]  /*9890*/  SYNCS.PHASECHK.TRANS64.TRYWAIT P0, [R16+URZ+0x28400], R3 ;  /* 0x02840003100075a7 */ /* 0x000e24000800017f */
[----:B0-----:R-:W-:Y:S05]  /*98a0*/  @!P0 BRA `(.L_x_1514) ;  /* 0x0000022400248947 */ /* 0x001fea0003800000 */
.L_x_1840:
[----:B------:R-:W-:Y:S05]  /*98b0*/  BSYNC B1 ;  /* 0x0000000000017941 */ /* 0x000fea0003800000 */
.L_x_1513:
[----:B------:R-:W-:Y:S04]  /*98c0*/  BSSY B1, `(.L_x_1515) ;  /* 0x00000f9000017945 */ /* 0x000fe80003800000 */
[----:B------:R-:W-:Y:S05]  /*98d0*/  @P1 BRA `(.L_x_1516) ;  /* 0x0000000c00dc1947 */ /* 0x000fea0003800000 */
[----:B0-----:R-:W0:Y:S01]  /*98e0*/  LDC R3, c[0x0][0x3f4] ;  /* 0x0000fd00ff037b82 */ /* 0x001e220000000800 */
[----:B------:R-:W-:Y:S01]  /*98f0*/  BSSY B2, `(.L_x_1517) ;  /* 0x000007a000027945 */ /* 0x000fe20003800000 */
[-C--:B0-----:R-:W-:Y:S02]  /*9900*/  ISETP.GE.AND P0, PT, R18, R3.reuse, PT ;  /* 0x000000031200720c */ /* 0x081fe40003f06270 */
[----:B------:R-:W-:-:S11]  /*9910*/  ISETP.GE.AND P1, PT, R194, R3, PT ;  /* 0x00000003c200720c */ /* 0x000fd60003f26270 */
[----:B------:R-:W-:Y:S05]  /*9920*/  @P0 BRA `(.L_x_1518) ;  /* 0x0000000400d80947 */ /* 0x000fea0003800000 */
[----:B----4-:R-:W0:Y:S01]  /*9930*/  LDS.128 R4, [R214+0x18000] ;  /* 0x01800000d6047984 */ /* 0x010e220000000c00 */
[----:B-----5:R-:W-:Y:S02]  /*9940*/  SHF.R.U32.HI R37, RZ, 0x8, R44 ;  /* 0x00000008ff257819 */ /* 0x020fe4000001162c */
[----:B------:R-:W-:Y:S02]  /*9950*/  SHF.R.U32.HI R50, RZ, 0x8, R45 ;  /* 0x00000008ff327819 */ /* 0x000fe4000001162d */
[----:B------:R-:W-:Y:S02]  /*9960*/  LOP3.LUT R3, R44, 0xff, RZ, 0xc0, !PT ;  /* 0x000000ff2c037812 */ /* 0x000fe400078ec0ff */
[----:B------:R-:W-:Y:S02]  /*9970*/  LOP3.LUT R48, R37, 0xff, RZ, 0xc0, !PT ;  /* 0x000000ff25307812 */ /* 0x000fe400078ec0ff */
[----:B------:R-:W-:Y:S02]  /*9980*/  SHF.R.U32.HI R52, RZ, 0x8, R47 ;  /* 0x00000008ff347819 */ /* 0x000fe4000001162f */
[----:B--2---:R-:W-:-:S02]  /*9990*/  LOP3.LUT R49, R45, 0xff, RZ, 0xc0, !PT ;  /* 0x000000ff2d317812 */ /* 0x004fc400078ec0ff */
[----:B------:R-:W-:Y:S02]  /*99a0*/  LOP3.LUT R50, R50, 0xff, RZ, 0xc0, !PT ;  /* 0x000000ff32327812 */ /* 0x000fe400078ec0ff */
[----:B------:R-:W-:Y:S02]  /*99b0*/  PRMT R3, R48, 0x7604, R3 ;  /* 0x0000760430037816 */ /* 0x000fe40000000003 */
[----:B------:R-:W-:Y:S02]  /*99c0*/  SHF.R.U32.HI R54, RZ, 0x10, R45 ;  /* 0x00000010ff367819 */ /* 0x000fe4000001162d */
[----:B------:R-:W-:Y:S02]  /*99d0*/  SHF.R.U32.HI R48, RZ, 0x8, R46 ;  /* 0x00000008ff307819 */ /* 0x000fe4000001162e */
[----:B------:R-:W-:Y:S02]  /*99e0*/  SHF.R.U32.HI R53, RZ, 0x10, R47 ;  /* 0x00000010ff357819 */ /* 0x000fe4000001162f */
[----:B---3--:R-:W-:-:S02]  /*99f0*/  LOP3.LUT R51, R47, 0xff, RZ, 0xc0, !PT ;  /* 0x000000ff2f337812 */ /* 0x008fc400078ec0ff */
[----:B------:R-:W-:Y:S01]  /*9a00*/  LOP3.LUT R52, R52, 0xff, RZ, 0xc0, !PT ;  /* 0x000000ff34347812 */ /* 0x000fe200078ec0ff */
[----:B------:R-:W-:Y:S01]  /*9a10*/  IMAD.U32 R53, R53, 0x10000, RZ ;  /* 0x0001000035357824 */ /* 0x000fe200078e00ff */
[----:B------:R-:W-:Y:S02]  /*9a20*/  PRMT R49, R50, 0x7604, R49 ;  /* 0x0000760432317816 */ /* 0x000fe40000000031 */
[----:B------:R-:W-:Y:S01]  /*9a30*/  LOP3.LUT R50, R48, 0xff, RZ, 0xc0, !PT ;  /* 0x000000ff30327812 */ /* 0x000fe200078ec0ff */
[----:B------:R-:W-:Y:S01]  /*9a40*/  IMAD.U32 R48, R54, 0x10000, RZ ;  /* 0x0001000036307824 */ /* 0x000fe200078e00ff */
[----:B------:R-:W-:Y:S02]  /*9a50*/  PRMT R52, R52, 0x7604, R51 ;  /* 0x0000760434347816 */ /* 0x000fe40000000033 */
[----:B------:R-:W-:Y:S02]  /*9a60*/  LOP3.LUT R37, R46, 0xff, RZ, 0xc0, !PT ;  /* 0x000000ff2e257812 */ /* 0x000fe400078ec0ff */
[----:B------:R-:W-:-:S02]  /*9a70*/  LOP3.LUT R49, R49, 0xff0000, R48, 0xf8, !PT ;  /* 0x00ff000031317812 */ /* 0x000fc400078ef830 */
[----:B------:R-:W-:Y:S02]  /*9a80*/  LOP3.LUT R53, R52, 0xff0000, R53, 0xf8, !PT ;  /* 0x00ff000034357812 */ /* 0x000fe400078ef835 */
[----:B------:R-:W-:Y:S02]  /*9a90*/  LOP3.LUT R49, R49, 0xff000000, R45, 0xf8, !PT ;  /* 0xff00000031317812 */ /* 0x000fe400078ef82d */
[----:B------:R-:W-:Y:S02]  /*9aa0*/  LOP3.LUT R53, R53, 0xff000000, R47, 0xf8, !PT ;  /* 0xff00000035357812 */ /* 0x000fe400078ef82f */
[----:B------:R-:W-:Y:S02]  /*9ab0*/  PRMT R51, R50, 0x7604, R37 ;  /* 0x0000760432337816 */ /* 0x000fe40000000025 */
[----:B------:R-:W-:Y:S02]  /*9ac0*/  LOP3.LUT R37, R3, 0xff0000, R44, 0xf8, !PT ;  /* 0x00ff000003257812 */ /* 0x000fe400078ef82c */
[----:B0-----:R-:W-:-:S02]  /*9ad0*/  F2FP.F16.E4M3.UNPACK_B R3, R6.H1 ;  /* 0x00000006ff03723e */ /* 0x001fc400030006ff */
[----:B------:R-:W-:Y:S02]  /*9ae0*/  F2FP.F16.E4M3.UNPACK_B R52, R53 ;  /* 0x00000035ff34723e */ /* 0x000fe400020006ff */
[----:B------:R-:W-:Y:S02]  /*9af0*/  F2FP.F16.E4M3.UNPACK_B R47, R49 ;  /* 0x00000031ff2f723e */ /* 0x000fe400020006ff */
[----:B------:R-:W-:Y:S01]  /*9b00*/  LOP3.LUT R48, R37, 0xff000000, R44, 0xf8, !PT ;  /* 0xff00000025307812 */ /* 0x000fe200078ef82c */
[----:B------:R-:W-:Y:S01]  /*9b10*/  HADD2.F32 R37, -RZ, R3.H1_H1 ;  /* 0x30000003ff257230 */ /* 0x000fe20000004100 */
[--C-:B------:R-:W-:Y:S01]  /*9b20*/  LOP3.LUT R51, R51, 0xff0000, R46.reuse, 0xf8, !PT ;  /* 0x00ff000033337812 */ /* 0x100fe200078ef82e */
[--C-:B------:R-:W-:Y:S01]  /*9b30*/  HADD2.F32 R54, -RZ, R52.reuse.H1_H1 ;  /* 0x30000034ff367230 */ /* 0x100fe20000004100 */
[----:B------:R-:W-:Y:S01]  /*9b40*/  F2FP.F16.E4M3.UNPACK_B R6, R6 ;  /* 0x00000006ff06723e */ /* 0x000fe200020006ff */
[----:B------:R-:W-:Y:S01]  /*9b50*/  HADD2.F32 R50, -RZ, R47.H1_H1 ;  /* 0x3000002fff327230 */ /* 0x000fe20000004100 */
[----:B------:R-:W-:Y:S01]  /*9b60*/  LOP3.LUT R51, R51, 0xff000000, R46, 0xf8, !PT ;  /* 0xff00000033337812 */ /* 0x000fe200078ef82e */
[----:B------:R-:W-:Y:S01]  /*9b70*/  HADD2.F32 R44, -RZ, R3.H0_H0 ;  /* 0x20000003ff2c7230 */ /* 0x000fe20000004100 */
[-C--:B------:R-:W-:Y:S01]  /*9b80*/  F2FP.F16.E4M3.UNPACK_B R45, R7.reuse ;  /* 0x00000007ff2d723e */ /* 0x080fe200020006ff */
[C---:B------:R-:W-:Y:S01]  /*9b90*/  FMUL.FTZ R55, R37.reuse, R54 ;  /* 0x0000003625377220 */ /* 0x040fe20000410000 */
[----:B------:R-:W-:Y:S01]  /*9ba0*/  F2FP.F16.E4M3.UNPACK_B R46, R7.H1 ;  /* 0x00000007ff2e723e */ /* 0x000fe200030006ff */
[-C--:B------:R-:W-:Y:S01]  /*9bb0*/  FMUL.FTZ R57, R37, R50.reuse ;  /* 0x0000003225397220 */ /* 0x080fe20000410000 */
[-C--:B------:R-:W-:Y:S01]  /*9bc0*/  F2FP.F16.E4M3.UNPACK_B R7, R5.reuse ;  /* 0x00000005ff07723e */ /* 0x080fe200020006ff */
[----:B------:R-:W-:Y:S01]  /*9bd0*/  HADD2.F32 R52, -RZ, R52.H0_H0 ;  /* 0x20000034ff347230 */ /* 0x000fe20000004100 */
[----:B------:R-:W-:Y:S01]  /*9be0*/  F2FP.F16.E4M3.UNPACK_B R37, R5.H1 ;  /* 0x00000005ff25723e */ /* 0x000fe200030006ff */
[--C-:B------:R-:W-:Y:S01]  /*9bf0*/  HADD2.F32 R5, -RZ, R6.reuse.H1_H1 ;  /* 0x30000006ff057230 */ /* 0x100fe20000004100 */
[----:B------:R-:W-:Y:S01]  /*9c00*/  F2FP.F16.E4M3.UNPACK_B R53, R53.H1 ;  /* 0x00000035ff35723e */ /* 0x000fe200030006ff */
[----:B------:R-:W-:Y:S01]  /*9c10*/  HADD2.F32 R47, -RZ, R47.H0_H0 ;  /* 0x2000002fff2f7230 */ /* 0x000fe20000004100 */
[----:B------:R-:W-:Y:S01]  /*9c20*/  F2FP.F16.E4M3.UNPACK_B R49, R49.H1 ;  /* 0x00000031ff31723e */ /* 0x000fe200030006ff */
[C---:B------:R-:W-:Y:S01]  /*9c30*/  FFMA.FTZ R56, R44.reuse, R50, -R55 ;  /* 0x000000322c387223 */ /* 0x040fe20000010837 */
[----:B------:R-:W-:Y:S01]  /*9c40*/  FFMA.FTZ R59, R44, R54, R57 ;  /* 0x000000362c3b7223 */ /* 0x000fe20000010039 */
[----:B------:R-:W-:-:S02]  /*9c50*/  HADD2.F32 R6, -RZ, R6.H0_H0 ;  /* 0x20000006ff067230 */ /* 0x000fc40000004100 */
[C---:B------:R-:W-:Y:S01]  /*9c60*/  FMUL.FTZ R55, R5.reuse, R52 ;  /* 0x0000003405377220 */ /* 0x040fe20000410000 */
[-C--:B------:R-:W-:Y:S01]  /*9c70*/  FMUL.FTZ R57, R5, R47.reuse ;  /* 0x0000002f05397220 */ /* 0x080fe20000410000 */
[----:B------:R-:W-:Y:S01]  /*9c80*/  HADD2.F32 R5, -RZ, R45.H1_H1 ;  /* 0x3000002dff057230 */ /* 0x000fe20000004100 */
[----:B------:R-:W-:Y:S01]  /*9c90*/  F2FP.F16.E4M3.UNPACK_B R3, R4 ;  /* 0x00000004ff03723e */ /* 0x000fe200020006ff */
[----:B------:R-:W-:Y:S02]  /*9ca0*/  HADD2.F32 R50, -RZ, R53.H0_H0 ;  /* 0x20000035ff327230 */ /* 0x000fe40000004100 */
[C---:B------:R-:W-:Y:S01]  /*9cb0*/  FFMA.FTZ R55, R6.reuse, R47, -R55 ;  /* 0x0000002f06377223 */ /* 0x040fe20000010837 */
[----:B------:R-:W-:Y:S02]  /*9cc0*/  HADD2.F32 R44, -RZ, R49.H0_H0 ;  /* 0x20000031ff2c7230 */ /* 0x000fe40000004100 */
[----:B------:R-:W-:Y:S01]  /*9cd0*/  FFMA.FTZ R54, R6, R52, R57 ;  /* 0x0000003406367223 */ /* 0x000fe20000010039 */
[----:B------:R-:W-:-:S02]  /*9ce0*/  HADD2.F32 R45, -RZ, R45.H0_H0 ;  /* 0x2000002dff2d7230 */ /* 0x000fc40000004100 */
[C---:B------:R-:W-:Y:S01]  /*9cf0*/  FMUL.FTZ R52, R5.reuse, R50 ;  /* 0x0000003205347220 */ /* 0x040fe20000410000 */
[----:B------:R-:W-:Y:S02]  /*9d00*/  HADD2.F32 R53, -RZ, R53.H1_H1 ;  /* 0x30000035ff357230 */ /* 0x000fe40000004100 */
[-C--:B------:R-:W-:Y:S01]  /*9d10*/  FMUL.FTZ R58, R5, R44.reuse ;  /* 0x0000002c053a7220 */ /* 0x080fe20000410000 */
[--C-:B------:R-:W-:Y:S02]  /*9d20*/  HADD2.F32 R6, -RZ, R46.reuse.H1_H1 ;  /* 0x3000002eff067230 */ /* 0x100fe40000004100 */
[C---:B------:R-:W-:Y:S01]  /*9d30*/  FFMA.FTZ R57, R45.reuse, R44, -R52 ;  /* 0x0000002c2d397223 */ /* 0x040fe20000010834 */
[----:B------:R-:W-:Y:S02]  /*9d40*/  HADD2.F32 R49, -RZ, R49.H1_H1 ;  /* 0x30000031ff317230 */ /* 0x000fe40000004100 */
[----:B------:R-:W-:Y:S01]  /*9d50*/  FFMA.FTZ R58, R45, R50, R58 ;  /* 0x000000322d3a7223 */ /* 0x000fe2000001003a */
[----:B------:R-:W-:-:S02]  /*9d60*/  HADD2.F32 R46, -RZ, R46.H0_H0 ;  /* 0x2000002eff2e7230 */ /* 0x000fc40000004100 */
[C---:B------:R-:W-:Y:S01]  /*9d70*/  FMUL.FTZ R47, R6.reuse, R53 ;  /* 0x00000035062f7220 */ /* 0x040fe20000410000 */
[----:B------:R-:W-:Y:S01]  /*9d80*/  F2FP.F16.E4M3.UNPACK_B R5, R51 ;  /* 0x00000033ff05723e */ /* 0x000fe200020006ff */
[-C--:B------:R-:W-:Y:S01]  /*9d90*/  FMUL.FTZ R45, R6, R49.reuse ;  /* 0x00000031062d7220 */ /* 0x080fe20000410000 */
[----:B------:R-:W-:Y:S01]  /*9da0*/  F2FP.F16.E4M3.UNPACK_B R4, R4.H1 ;  /* 0x00000004ff04723e */ /* 0x000fe200030006ff */
[C---:B------:R-:W-:Y:S01]  /*9db0*/  FFMA.FTZ R60, R46.reuse, R49, -R47 ;  /* 0x000000312e3c7223 */ /* 0x040fe2000001082f */
[-C--:B------:R-:W-:Y:S01]  /*9dc0*/  F2FP.F16.E4M3.UNPACK_B R44, R48.reuse ;  /* 0x00000030ff2c723e */ /* 0x080fe200020006ff */
[----:B------:R-:W-:Y:S01]  /*9dd0*/  FFMA.FTZ R53, R46, R53, R45 ;  /* 0x000000352e357223 */ /* 0x000fe2000001002d */
[--C-:B------:R-:W-:Y:S01]  /*9de0*/  HADD2.F32 R47, -RZ, R5.reuse.H1_H1 ;  /* 0x30000005ff2f7230 */ /* 0x100fe20000004100 */
[----:B------:R-:W-:Y:S01]  /*9df0*/  F2FP.F16.E4M3.UNPACK_B R48, R48.H1 ;  /* 0x00000030ff30723e */ /* 0x000fe200030006ff */
[----:B------:R-:W-:Y:S01]  /*9e00*/  HADD2.F32 R46, -RZ, R5.H0_H0 ;  /* 0x20000005ff2e7230 */ /* 0x000fe20000004100 */
[----:B------:R-:W-:Y:S01]  /*9e10*/  F2FP.F16.E4M3.UNPACK_B R51, R51.H1 ;  /* 0x00000033ff33723e */ /* 0x000fe200030006ff */
[----:B------:R-:W-:-:S02]  /*9e20*/  HADD2.F32 R6, -RZ, R4.H1_H1 ;  /* 0x30000004ff067230 */ /* 0x000fc40000004100 */
[----:B------:R-:W-:Y:S02]  /*9e30*/  HADD2.F32 R45, -RZ, R44.H1_H1 ;  /* 0x3000002cff2d7230 */ /* 0x000fe40000004100 */
[----:B------:R-:W-:Y:S02]  /*9e40*/  HADD2.F32 R5, -RZ, R4.H0_H0 ;  /* 0x20000004ff057230 */ /* 0x000fe40000004100 */
[C---:B------:R-:W-:Y:S01]  /*9e50*/  FMUL.FTZ R50, R6.reuse, R47 ;  /* 0x0000002f06327220 */ /* 0x040fe20000410000 */
[--C-:B------:R-:W-:Y:S02]  /*9e60*/  HADD2.F32 R4, -RZ, R3.reuse.H1_H1 ;  /* 0x30000003ff047230 */ /* 0x100fe40000004100 */
[-C--:B------:R-:W-:Y:S01]  /*9e70*/  FMUL.FTZ R52, R6, R45.reuse ;  /* 0x0000002d06347220 */ /* 0x080fe20000410000 */
[----:B------:R-:W-:Y:S02]  /*9e80*/  HADD2.F32 R44, -RZ, R44.H0_H0 ;  /* 0x2000002cff2c7230 */ /* 0x000fe40000004100 */
[----:B------:R-:W-:Y:S01]  /*9e90*/  FFMA.FTZ R50, R5, R45, -R50 ;  /* 0x0000002d05327223 */ /* 0x000fe20000010832 */
[----:B------:R-:W-:-:S02]  /*9ea0*/  HADD2.F32 R3, -RZ, R3.H0_H0 ;  /* 0x20000003ff037230 */ /* 0x000fc40000004100 */
[C---:B------:R-:W-:Y:S01]  /*9eb0*/  FMUL.FTZ R6, R4.reuse, R46 ;  /* 0x0000002e04067220 */ /* 0x040fe20000410000 */
[----:B------:R-:W-:Y:S01]  /*9ec0*/  FFMA.FTZ R47, R5, R47, R52 ;  /* 0x0000002f052f7223 */ /* 0x000fe20000010034 */
[-C--:B------:R-:W-:Y:S01]  /*9ed0*/  FMUL.FTZ R49, R4, R44.reuse ;  /* 0x0000002c04317220 */ /* 0x080fe20000410000 */
[----:B------:R-:W-:Y:S02]  /*9ee0*/  HADD2.F32 R5, -RZ, R48.H1_H1 ;  /* 0x30000030ff057230 */ /* 0x000fe40000004100 */
[C---:B------:R-:W-:Y:S01]  /*9ef0*/  FFMA.FTZ R45, R3.reuse, R44, -R6 ;  /* 0x0000002c032d7223 */ /* 0x040fe20000010806 */
[----:B------:R-:W-:Y:S02]  /*9f00*/  HADD2.F32 R4, -RZ, R37.H1_H1 ;  /* 0x30000025ff047230 */ /* 0x000fe40000004100 */
[----:B------:R-:W-:Y:S01]  /*9f10*/  FFMA.FTZ R46, R3, R46, R49 ;  /* 0x0000002e032e7223 */ /* 0x000fe20000010031 */
[--C-:B------:R-:W-:Y:S02]  /*9f20*/  HADD2.F32 R44, -RZ, R51.reuse.H1_H1 ;  /* 0x30000033ff2c7230 */ /* 0x100fe40000004100 */
[----:B------:R-:W-:-:S02]  /*9f30*/  HADD2.F32 R6, -RZ, R51.H0_H0 ;  /* 0x20000033ff067230 */ /* 0x000fc40000004100 */
[CC--:B------:R-:W-:Y:S01]  /*9f40*/  FMUL.FTZ R49, R4.reuse, R5.reuse ;  /* 0x0000000504317220 */ /* 0x0c0fe20000410000 */
[----:B------:R-:W-:Y:S02]  /*9f50*/  HADD2.F32 R3, -RZ, R7.H1_H1 ;  /* 0x30000007ff037230 */ /* 0x000fe40000004100 */
[----:B------:R-:W-:Y:S01]  /*9f60*/  FMUL.FTZ R52, R4, R44 ;  /* 0x0000002c04347220 */ /* 0x000fe20000410000 */
[----:B------:R-:W-:Y:S02]  /*9f70*/  HADD2.F32 R48, -RZ, R48.H0_H0 ;  /* 0x20000030ff307230 */ /* 0x000fe40000004100 */
[----:B------:R-:W-:Y:S02]  /*9f80*/  HADD2.F32 R37, -RZ, R37.H0_H0 ;  /* 0x20000025ff257230 */ /* 0x000fe40000004100 */
[C---:B------:R-:W-:Y:S01]  /*9f90*/  FMUL.FTZ R4, R3.reuse, R6 ;  /* 0x0000000603047220 */ /* 0x040fe20000410000 */
[----:B------:R-:W-:Y:S02]  /*9fa0*/  HADD2.F32 R7, -RZ, R7.H0_H0 ;  /* 0x20000007ff077230 */ /* 0x000fe40000004100 */
[----:B------:R-:W-:Y:S01]  /*9fb0*/  FMUL.FTZ R3, R3, R48 ;  /* 0x0000003003037220 */ /* 0x000fe20000410000 */
[C---:B------:R-:W-:Y:S01]  /*9fc0*/  FFMA.FTZ R52, R37.reuse, R5, -R52 ;  /* 0x0000000525347223 */ /* 0x040fe20000010834 */
[----:B------:R-:W-:Y:S01]  /*9fd0*/  FFMA.FTZ R49, R37, R44, R49 ;  /* 0x0000002c25317223 */ /* 0x000fe20000010031 */
[C---:B------:R-:W-:Y:S01]  /*9fe0*/  FFMA.FTZ R5, R7.reuse, R48, -R4 ;  /* 0x0000003007057223 */ /* 0x040fe20000010804 */
[----:B------:R-:W-:Y:S01]  /*9ff0*/  FFMA.FTZ R44, R7, R6, R3 ;  /* 0x00000006072c7223 */ /* 0x000fe20000010003 */
[----:B------:R-:W-:-:S02]  /*a000*/  F2FP.SATFINITE.E4M3.F32.PACK_AB_MERGE_C R6, R59, R56, RZ ;  /* 0x000000383b06723e */ /* 0x000fc400048070ff */
[----:B------:R-:W-:Y:S02]  /*a010*/  F2FP.SATFINITE.E4M3.F32.PACK_AB_MERGE_C R7, R53, R60, RZ ;  /* 0x0000003c3507723e */ /* 0x000fe400048070ff */
[----:B------:R-:W-:Y:S02]  /*a020*/  F2FP.SATFINITE.E4M3.F32.PACK_AB_MERGE_C R4, R47, R50, RZ ;  /* 0x000000322f04723e */ /* 0x000fe400048070ff */
[----:B------:R-:W-:Y:S02]  /*a030*/  F2FP.SATFINITE.E4M3.F32.PACK_AB_MERGE_C R49, R49, R52, RZ ;  /* 0x000000343131723e */ /* 0x000fe400048070ff */
[----:B------:R-:W-:Y:S02]  /*a040*/  F2FP.SATFINITE.E4M3.F32.PACK_AB_MERGE_C R6, R54, R55, R6 ;  /* 0x000000373606723e */ /* 0x000fe40004807006 */
[----:B------:R-:W-:Y:S02]  /*a050*/  F2FP.SATFINITE.E4M3.F32.PACK_AB_MERGE_C R7, R58, R57, R7 ;  /* 0x000000393a07723e */ /* 0x000fe40004807007 */
[----:B------:R-:W-:-:S02]  /*a060*/  F2FP.SATFINITE.E4M3.F32.PACK_AB_MERGE_C R4, R46, R45, R4 ;  /* 0x0000002d2e04723e */ /* 0x000fc40004807004 */
[----:B------:R-:W-:-:S05]  /*a070*/  F2FP.SATFINITE.E4M3.F32.PACK_AB_MERGE_C R5, R44, R5, R49 ;  /* 0x000000052c05723e */ /* 0x000fca0004807031 */
[----:B------:R0:W-:Y:S02]  /*a080*/  STS.128 [R214+0x18000], R4 ;  /* 0x01800004d6007388 */ /* 0x0001e40000000c00 */
.L_x_1518:
[----:B------:R-:W-:Y:S05]  /*a090*/  BSYNC B2 ;  /* 0x0000000000027941 */ /* 0x000fea0003800000 */
.L_x_1517:
[----:B------:R-:W-:Y:S05]  /*a0a0*/  @P1 BRA `(.L_x_1516) ;  /* 0x0000000400e81947 */ /* 0x000fea0003800000 */
[----:B0---4-:R-:W0:Y:S01]  /*a0b0*/  LDS.128 R4, [R214+0x1c000] ;  /* 0x01c00000d6047984 */ /* 0x011e220000000c00 */
[----:B-----5:R-:W-:Y:S02]  /*a0c0*/  SHF.R.U32.HI R45, RZ, 0x8, R42 ;  /* 0x00000008ff2d7819 */ /* 0x020fe4000001162a */
[----:B------:R-:W-:Y:S02]  /*a0d0*/  LOP3.LUT R48, R42, 0xff, RZ, 0xc0, !PT ;  /* 0x000000ff2a307812 */ /* 0x000fe400078ec0ff */
[----:B------:R-:W-:Y:S02]  /*a0e0*/  LOP3.LUT R45, R45, 0xff, RZ, 0xc0, !PT ;  /* 0x000000ff2d2d7812 */ /* 0x000fe400078ec0ff */
[----:B------:R-:W-:Y:S02]  /*a0f0*/  SHF.R.U32.HI R37, RZ, 0x8, R41 ;  /* 0x00000008ff257819 */ /* 0x000fe40000011629 */
[----:B------:R-:W-:Y:S02]  /*a100*/  SHF.R.U32.HI R47, RZ, 0x8, R43 ;  /* 0x00000008ff2f7819 */ /* 0x000fe4000001162b */
[----:B------:R-:W-:-:S02]  /*a110*/  SHF.R.U32.HI R3, RZ, 0x8, R40 ;  /* 0x00000008ff037819 */ /* 0x000fc40000011628 */
[----:B------:R-:W-:Y:S02]  /*a120*/  PRMT R48, R45, 0x7604, R48 ;  /* 0x000076042d307816 */ /* 0x000fe40000000030 */
[----:B------:R-:W-:Y:S02]  /*a130*/  LOP3.LUT R46, R41, 0xff, RZ, 0xc0, !PT ;  /* 0x000000ff292e7812 */ /* 0x000fe400078ec0ff */
[----:B------:R-:W-:Y:S02]  /*a140*/  LOP3.LUT R50, R43, 0xff, RZ, 0xc0, !PT ;  /* 0x000000ff2b327812 */ /* 0x000fe400078ec0ff */
[----:B------:R-:W-:Y:S02]  /*a150*/  LOP3.LUT R37, R37, 0xff, RZ, 0xc0, !PT ;  /* 0x000000ff25257812 */ /* 0x000fe400078ec0ff */
[----:B------:R-:W-:Y:S02]  /*a160*/  LOP3.LUT R47, R47, 0xff, RZ, 0xc0, !PT ;  /* 0x000000ff2f2f7812 */ /* 0x000fe400078ec0ff */
[----:B------:R-:W-:-:S02]  /*a170*/  SHF.R.U32.HI R45, RZ, 0x10, R41 ;  /* 0x00000010ff2d7819 */ /* 0x000fc40000011629 */
[----:B--2---:R-:W-:Y:S02]  /*a180*/  SHF.R.U32.HI R49, RZ, 0x10, R43 ;  /* 0x00000010ff317819 */ /* 0x004fe4000001162b */
[----:B------:R-:W-:Y:S02]  /*a190*/  LOP3.LUT R44, R40, 0xff, RZ, 0xc0, !PT ;  /* 0x000000ff282c7812 */ /* 0x000fe400078ec0ff */
[----:B------:R-:W-:Y:S02]  /*a1a0*/  LOP3.LUT R3, R3, 0xff, RZ, 0xc0, !PT ;  /* 0x000000ff03037812 */ /* 0x000fe400078ec0ff */
[----:B------:R-:W-:Y:S02]  /*a1b0*/  PRMT R46, R37, 0x7604, R46 ;  /* 0x00007604252e7816 */ /* 0x000fe4000000002e */
[----:B------:R-:W-:Y:S02]  /*a1c0*/  PRMT R50, R47, 0x7604, R50 ;  /* 0x000076042f327816 */ /* 0x000fe40000000032 */
[----:B------:R-:W-:-:S02]  /*a1d0*/  LOP3.LUT R45, R45, 0xff, RZ, 0xc0, !PT ;  /* 0x000000ff2d2d7812 */ /* 0x000fc400078ec0ff */
[----:B------:R-:W-:Y:S02]  /*a1e0*/  LOP3.LUT R49, R49, 0xff, RZ, 0xc0, !PT ;  /* 0x000000ff31317812 */ /* 0x000fe400078ec0ff */
[----:B------:R-:W-:Y:S02]  /*a1f0*/  PRMT R44, R3, 0x7604, R44 ;  /* 0x00007604032c7816 */ /* 0x000fe4000000002c */
[----:B------:R-:W-:Y:S02]  /*a200*/  SHF.R.U32.HI R3, RZ, 0x10, R40 ;  /* 0x00000010ff037819 */ /* 0x000fe40000011628 */
[----:B------:R-:W-:Y:S02]  /*a210*/  SHF.R.U32.HI R37, RZ, 0x10, R42 ;  /* 0x00000010ff257819 */ /* 0x000fe4000001162a */
[----:B------:R-:W-:Y:S02]  /*a220*/  PRMT R45, R45, 0x7054, R46 ;  /* 0x000070542d2d7816 */ /* 0x000fe4000000002e */
[----:B------:R-:W-:-:S02]  /*a230*/  PRMT R49, R49, 0x7054, R50 ;  /* 0x0000705431317816 */ /* 0x000fc40000000032 */
[----:B------:R-:W-:Y:S02]  /*a240*/  LOP3.LUT R3, R3, 0xff, RZ, 0xc0, !PT ;  /* 0x000000ff03037812 */ /* 0x000fe400078ec0ff */
[----:B------:R-:W-:Y:S02]  /*a250*/  LOP3.LUT R47, R37, 0xff, RZ, 0xc0, !PT ;  /* 0x000000ff252f7812 */ /* 0x000fe400078ec0ff */
[----:B------:R-:W-:Y:S02]  /*a260*/  LOP3.LUT R49, R49, 0xff000000, R43, 0xf8, !PT ;  /* 0xff00000031317812 */ /* 0x000fe400078ef82b */
[----:B------:R-:W-:Y:S02]  /*a270*/  LOP3.LUT R45, R45, 0xff000000, R41, 0xf8, !PT ;  /* 0xff0000002d2d7812 */ /* 0x000fe400078ef829 */
[----:B------:R-:W-:Y:S02]  /*a280*/  PRMT R37, R3, 0x7054, R44 ;  /* 0x0000705403257816 */ /* 0x000fe4000000002c */
[----:B------:R-:W-:-:S02]  /*a290*/  PRMT R47, R47, 0x7054, R48 ;  /* 0x000070542f2f7816 */ /* 0x000fc40000000030 */
[-C--:B0-----:R-:W-:Y:S02]  /*a2a0*/  F2FP.F16.E4M3.UNPACK_B R3, R6.reuse.H1 ;  /* 0x00000006ff03723e */ /* 0x081fe400030006ff */
[----:B------:R-:W-:Y:S02]  /*a2b0*/  F2FP.F16.E4M3.UNPACK_B R48, R49 ;  /* 0x00000031ff30723e */ /* 0x000fe400020006ff */
[----:B------:R-:W-:Y:S02]  /*a2c0*/  F2FP.F16.E4M3.UNPACK_B R43, R45 ;  /* 0x0000002dff2b723e */ /* 0x000fe400020006ff */
[----:B------:R-:W-:Y:S01]  /*a2d0*/  LOP3.LUT R44, R37, 0xff000000, R40, 0xf8, !PT ;  /* 0xff000000252c7812 */ /* 0x000fe200078ef828 */
[----:B------:R-:W-:Y:S01]  /*a2e0*/  HADD2.F32 R37, -RZ, R3.H1_H1 ;  /* 0x30000003ff257230 */ /* 0x000fe20000004100 */
[----:B------:R-:W-:Y:S01]  /*a2f0*/  F2FP.F16.E4M3.UNPACK_B R6, R6 ;  /* 0x00000006ff06723e */ /* 0x000fe200020006ff */
[--C-:B------:R-:W-:Y:S01]  /*a300*/  HADD2.F32 R50, -RZ, R48.reuse.H1_H1 ;  /* 0x30000030ff327230 */ /* 0x100fe20000004100 */
[----:B------:R-:W-:Y:S01]  /*a310*/  LOP3.LUT R47, R47, 0xff000000, R42, 0xf8, !PT ;  /* 0xff0000002f2f7812 */ /* 0x000fe200078ef82a */
[----:B------:R-:W-:Y:S01]  /*a320*/  HADD2.F32 R46, -RZ, R43.H1_H1 ;  /* 0x3000002bff2e7230 */ /* 0x000fe20000004100 */
[-C--:B------:R-:W-:Y:S01]  /*a330*/  F2FP.F16.E4M3.UNPACK_B R41, R7.reuse ;  /* 0x00000007ff29723e */ /* 0x080fe200020006ff */
[----:B------:R-:W-:Y:S01]  /*a340*/  HADD2.F32 R40, -RZ, R3.H0_H0 ;  /* 0x20000003ff287230 */ /* 0x000fe20000004100 */
[----:B------:R-:W-:Y:S01]  /*a350*/  F2FP.F16.E4M3.UNPACK_B R42, R7.H1 ;  /* 0x00000007ff2a723e */ /* 0x000fe200030006ff */
[C---:B---3--:R-:W-:Y:S01]  /*a360*/  FMUL.FTZ R51, R37.reuse, R50 ;  /* 0x0000003225337220 */ /* 0x048fe20000410000 */
        /* <DEDUP_REMOVED lines=78> */
.L_x_1516:
[----:B------:R-:W-:Y:S05]  /*a850*/  BSYNC B1 ;  /* 0x0000000000017941 */ /* 0x000fea0003800000 */
.L_x_1515:
[----:B------:R-:W-:Y:S01]  /*a860*/  ISETP.GE.AND P0, PT, R219, R0, PT ;  /* 0x00000000db00720c */ /* 0x000fe20003f06270 */
[----:B------:R-:W-:-:S12]  /*a870*/  BSSY B1, `(.L_x_1519) ;  /* 0x00000f9000017945 */ /* 0x000fd80003800000 */
[----:B------:R-:W-:Y:S05]  /*a880*/  @P0 BRA `(.L_x_1520) ;  /* 0x0000000c00dc0947 */ /* 0x000fea0003800000 */
[----:B0-----:R-:W0:Y:S01]  /*a890*/  LDC R3, c[0x0][0x3f4] ;  /* 0x0000fd00ff037b82 */ /* 0x001e220000000800 */
[----:B------:R-:W-:Y:S01]  /*a8a0*/  BSSY B2, `(.L_x_1521) ;  /* 0x000007e000027945 */ /* 0x000fe20003800000 */
[-C--:B0-----:R-:W-:Y:S02]  /*a8b0*/  ISETP.GE.AND P0, PT, R18, R3.reuse, PT ;  /* 0x000000031200720c */ /* 0x081fe40003f06270 */
[----:B------:R-:W-:-:S11]  /*a8c0*/  ISETP.GE.AND P1, PT, R194, R3, PT ;  /* 0x00000003c200720c */ /* 0x000fd60003f26270 */
[----:B------:R-:W-:Y:S05]  /*a8d0*/  @P0 BRA `(.L_x_1522) ;  /* 0x0000000400e80947 */ /* 0x000fea0003800000 */
[----:B-1--4-:R-:W0:Y:S01]  /*a8e0*/  LDS.128 R4, [R214+0x19000] ;  /* 0x01900000d6047984 */ /* 0x012e220000000c00 */
        /* <DEDUP_REMOVED lines=12> */
[----:B------:R-:W-:Y:S02]  /*a9b0*/  SHF.R.U32.HI R45, RZ, 0x10, R39 ;  /* 0x00000010ff2d7819 */ /* 0x000fe40000011627 */
        /* <DEDUP_REMOVED lines=19> */
[----:B------:R-:W-:Y:S01]  /*aaf0*/  F2FP.F16.E4M3.UNPACK_B R39, R41 ;  /* 0x00000029ff27723e */ /* 0x000fe200020006ff */
[--C-:B------:R-:W-:Y:S01]  /*ab00*/  HADD2.F32 R35, -RZ, R3.reuse.H0_H0 ;  /* 0x20000003ff237230 */ /* 0x100fe20000004100 */
[----:B------:R-:W-:Y:S01]  /*ab10*/  LOP3.LUT R40, R37, 0xff000000, R34, 0xf8, !PT ;  /* 0xff00000025287812 */ /* 0x000fe200078ef822 */
[----:B------:R-:W-:Y:S01]  /*ab20*/  HADD2.F32 R34, -RZ, R3.H1_H1 ;  /* 0x30000003ff227230 */ /* 0x000fe20000004100 */
[----:B------:R-:W-:Y:S01]  /*ab30*/  F2FP.F16.E4M3.UNPACK_B R6, R6 ;  /* 0x00000006ff06723e */ /* 0x000fe200020006ff */
[--C-:B------:R-:W-:Y:S01]  /*ab40*/  HADD2.F32 R46, -RZ, R44.reuse.H1_H1 ;  /* 0x3000002cff2e7230 */ /* 0x100fe20000004100 */
[----:B------:R-:W-:Y:S01]  /*ab50*/  LOP3.LUT R43, R43, 0xff000000, R38, 0xf8, !PT ;  /* 0xff0000002b2b7812 */ /* 0x000fe200078ef826 */
[--C-:B------:R-:W-:Y:S01]  /*ab60*/  HADD2.F32 R42, -RZ, R39.reuse.H1_H1 ;  /* 0x30000027ff2a7230 */ /* 0x100fe20000004100 */
[-C--:B------:R-:W-:Y:S01]  /*ab70*/  F2FP.F16.E4M3.UNPACK_B R37, R7.reuse ;  /* 0x00000007ff25723e */ /* 0x080fe200020006ff */
[----:B------:R-:W-:Y:S01]  /*ab80*/  HADD2.F32 R44, -RZ, R44.H0_H0 ;  /* 0x2000002cff2c7230 */ /* 0x000fe20000004100 */
[----:B------:R-:W-:Y:S01]  /*ab90*/  F2FP.F16.E4M3.UNPACK_B R38, R7.H1 ;  /* 0x00000007ff26723e */ /* 0x000fe200030006ff */
[C---:B------:R-:W-:Y:S01]  /*aba0*/  FMUL.FTZ R48, R34.reuse, R46 ;  /* 0x0000002e22307220 */ /* 0x040fe20000410000 */
[----:B------:R-:W-:Y:S01]  /*abb0*/  FMUL.FTZ R47, R34, R42 ;  /* 0x0000002a222f7220 */ /* 0x000fe20000410000 */
[-C--:B------:R-:W-:Y:S01]  /*abc0*/  F2FP.F16.E4M3.UNPACK_B R7, R5.reuse ;  /* 0x00000005ff07723e */ /* 0x080fe200020006ff */
[----:B------:R-:W-:Y:S01]  /*abd0*/  HADD2.F32 R39, -RZ, R39.H0_H0 ;  /* 0x20000027ff277230 */ /* 0x000fe20000004100 */
[----:B------:R-:W-:Y:S01]  /*abe0*/  F2FP.F16.E4M3.UNPACK_B R34, R5.H1 ;  /* 0x00000005ff22723e */ /* 0x000fe200030006ff */
[----:B------:R-:W-:-:S02]  /*abf0*/  HADD2.F32 R5, -RZ, R6.H1_H1 ;  /* 0x30000006ff057230 */ /* 0x000fc40000004100 */
[C---:B------:R-:W-:Y:S01]  /*ac00*/  FFMA.FTZ R50, R35.reuse, R42, -R48 ;  /* 0x0000002a23327223 */ /* 0x040fe20000010830 */
[----:B---3--:R-:W-:Y:S01]  /*ac10*/  FFMA.FTZ R51, R35, R46, R47 ;  /* 0x0000002e23337223 */ /* 0x008fe2000001002f */
[----:B------:R-:W-:Y:S01]  /*ac20*/  HADD2.F32 R6, -RZ, R6.H0_H0 ;  /* 0x20000006ff067230 */ /* 0x000fe20000004100 */
[----:B------:R-:W-:Y:S01]  /*ac30*/  F2FP.F16.E4M3.UNPACK_B R45, R45.H1 ;  /* 0x0000002dff2d723e */ /* 0x000fe200030006ff */
[C---:B------:R-:W-:Y:S01]  /*ac40*/  FMUL.FTZ R35, R5.reuse, R44 ;  /* 0x0000002c05237220 */ /* 0x040fe20000410000 */
[----:B------:R-:W-:Y:S01]  /*ac50*/  F2FP.F16.E4M3.UNPACK_B R41, R41.H1 ;  /* 0x00000029ff29723e */ /* 0x000fe200030006ff */
[-C--:B--2---:R-:W-:Y:S01]  /*ac60*/  FMUL.FTZ R49, R5, R39.reuse ;  /* 0x0000002705317220 */ /* 0x084fe20000410000 */
[----:B------:R-:W-:Y:S02]  /*ac70*/  HADD2.F32 R5, -RZ, R37.H1_H1 ;  /* 0x30000025ff057230 */ /* 0x000fe40000004100 */
[----:B------:R-:W-:Y:S01]  /*ac80*/  FFMA.FTZ R47, R6, R39, -R35 ;  /* 0x00000027062f7223 */ /* 0x000fe20000010823 */
[----:B------:R-:W-:-:S02]  /*ac90*/  HADD2.F32 R46, -RZ, R45.H0_H0 ;  /* 0x2000002dff2e7230 */ /* 0x000fc40000004100 */
[----:B------:R-:W-:Y:S01]  /*aca0*/  FFMA.FTZ R48, R6, R44, R49 ;  /* 0x0000002c06307223 */ /* 0x000fe20000010031 */
[----:B------:R-:W-:Y:S01]  /*acb0*/  HADD2.F32 R42, -RZ, R41.H0_H0 ;  /* 0x20000029ff2a7230 */ /* 0x000fe20000004100 */
[----:B------:R-:W-:Y:S01]  /*acc0*/  F2FP.F16.E4M3.UNPACK_B R3, R4 ;  /* 0x00000004ff03723e */ /* 0x000fe200020006ff */
[----:B------:R-:W-:Y:S02]  /*acd0*/  HADD2.F32 R45, -RZ, R45.H1_H1 ;  /* 0x3000002dff2d7230 */ /* 0x000fe40000004100 */
[C---:B------:R-:W-:Y:S01]  /*ace0*/  FMUL.FTZ R44, R5.reuse, R46 ;  /* 0x0000002e052c7220 */ /* 0x040fe20000410000 */
[----:B------:R-:W-:Y:S02]  /*acf0*/  HADD2.F32 R6, -RZ, R38.H1_H1 ;  /* 0x30000026ff067230 */ /* 0x000fe40000004100 */
[----:B------:R-:W-:Y:S01]  /*ad00*/  FMUL.FTZ R52, R5, R42 ;  /* 0x0000002a05347220 */ /* 0x000fe20000410000 */
[----:B------:R-:W-:Y:S01]  /*ad10*/  HADD2.F32 R37, -RZ, R37.H0_H0 ;  /* 0x20000025ff257230 */ /* 0x000fe20000004100 */
[----:B------:R-:W-:Y:S01]  /*ad20*/  F2FP.F16.E4M3.UNPACK_B R5, R43 ;  /* 0x0000002bff05723e */ /* 0x000fe200020006ff */
[----:B------:R-:W-:-:S02]  /*ad30*/  HADD2.F32 R41, -RZ, R41.H1_H1 ;  /* 0x30000029ff297230 */ /* 0x000fc40000004100 */
[C---:B------:R-:W-:Y:S01]  /*ad40*/  FMUL.FTZ R35, R6.reuse, R45 ;  /* 0x0000002d06237220 */ /* 0x040fe20000410000 */
[----:B------:R-:W-:Y:S02]  /*ad50*/  HADD2.F32 R38, -RZ, R38.H0_H0 ;  /* 0x20000026ff267230 */ /* 0x000fe40000004100 */
[C---:B------:R-:W-:Y:S01]  /*ad60*/  FFMA.FTZ R49, R37.reuse, R42, -R44 ;  /* 0x0000002a25317223 */ /* 0x040fe2000001082c */
[----:B------:R-:W-:Y:S01]  /*ad70*/  FFMA.FTZ R52, R37, R46, R52 ;  /* 0x0000002e25347223 */ /* 0x000fe20000010034 */
        /* <DEDUP_REMOVED lines=13> */
[----:B------:R-:W-:Y:S02]  /*ae50*/  HADD2.F32 R4, -RZ, R3.H1_H1 ;  /* 0x30000003ff047230 */ /* 0x000fe40000004100 */
[-C--:B------:R-:W-:Y:S01]  /*ae60*/  FMUL.FTZ R44, R6, R37.reuse ;  /* 0x00000025062c7220 */ /* 0x080fe20000410000 */
[----:B------:R-:W-:Y:S02]  /*ae70*/  HADD2.F32 R35, -RZ, R35.H0_H0 ;  /* 0x20000023ff237230 */ /* 0x000fe40000004100 */
[----:B------:R-:W-:Y:S01]  /*ae80*/  FFMA.FTZ R42, R5, R37, -R42 ;  /* 0x00000025052a7223 */ /* 0x000fe2000001082a */
[----:B------:R-:W-:-:S02]  /*ae90*/  HADD2.F32 R3, -RZ, R3.H0_H0 ;  /* 0x20000003ff037230 */ /* 0x000fc40000004100 */
[CC--:B------:R-:W-:Y:S01]  /*aea0*/  FMUL.FTZ R6, R4.reuse, R38.reuse ;  /* 0x0000002604067220 */ /* 0x0c0fe20000410000 */
        /* <DEDUP_REMOVED lines=8> */
[C---:B------:R-:W-:Y:S01]  /*af30*/  FMUL.FTZ R44, R4.reuse, R5 ;  /* 0x00000005042c7220 */ /* 0x040fe20000410000 */
[--C-:B------:R-:W-:Y:S02]  /*af40*/  HADD2.F32 R3, -RZ, R7.reuse.H1_H1 ;  /* 0x30000007ff037230 */ /* 0x100fe40000004100 */
[----:B------:R-:W-:Y:S01]  /*af50*/  FMUL.FTZ R41, R4, R35 ;  /* 0x0000002304297220 */ /* 0x000fe20000410000 */
[----:B------:R-:W-:Y:S02]  /*af60*/  HADD2.F32 R40, -RZ, R40.H0_H0 ;  /* 0x20000028ff287230 */ /* 0x000fe40000004100 */
[----:B------:R-:W-:Y:S02]  /*af70*/  HADD2.F32 R34, -RZ, R34.H0_H0 ;  /* 0x20000022ff227230 */ /* 0x000fe40000004100 */
[C---:B------:R-:W-:Y:S01]  /*af80*/  FMUL.FTZ R4, R3.reuse, R6 ;  /* 0x0000000603047220 */ /* 0x040fe20000410000 */
[----:B------:R-:W-:Y:S02]  /*af90*/  HADD2.F32 R7, -RZ, R7.H0_H0 ;  /* 0x20000007ff077230 */ /* 0x000fe40000004100 */
[-C--:B------:R-:W-:Y:S01]  /*afa0*/  FMUL.FTZ R3, R3, R40.reuse ;  /* 0x0000002803037220 */ /* 0x080fe20000410000 */
        /* <DEDUP_REMOVED lines=13> */
.L_x_1522:
[----:B------:R-:W-:Y:S05]  /*b080*/  BSYNC B2 ;  /* 0x0000000000027941 */ /* 0x000fea0003800000 */
.L_x_1521:
[----:B------:R-:W-:Y:S05]  /*b090*/  @P1 BRA `(.L_x_1520) ;  /* 0x0000000400d81947 */ /* 0x000fea0003800000 */
[----:B01--4-:R-:W0:Y:S01]  /*b0a0*/  LDS.128 R4, [R214+0x1d000] ;  /* 0x01d00000d6047984 */ /* 0x013e220000000c00 */
[----:B-----5:R-:W-:Y:S02]  /*b0b0*/  SHF.R.U32.HI R34, RZ, 0x8, R30 ;  /* 0x00000008ff227819 */ /* 0x020fe4000001161e */
[----:B------:R-:W-:Y:S02]  /*b0c0*/  SHF.R.U32.HI R38, RZ, 0x8, R31 ;  /* 0x00000008ff267819 */ /* 0x000fe4000001161f */
[----:B------:R-:W-:Y:S02]  /*b0d0*/  LOP3.LUT R3, R30, 0xff, RZ, 0xc0, !PT ;  /* 0x000000ff1e037812 */ /* 0x000fe400078ec0ff */
[----:B------:R-:W-:Y:S02]  /*b0e0*/  LOP3.LUT R34, R34, 0xff, RZ, 0xc0, !PT ;  /* 0x000000ff22227812 */ /* 0x000fe400078ec0ff */
[----:B------:R-:W-:Y:S02]  /*b0f0*/  SHF.R.U32.HI R40, RZ, 0x8, R33 ;  /* 0x00000008ff287819 */ /* 0x000fe40000011621 */
[----:B------:R-:W-:-:S02]  /*b100*/  LOP3.LUT R35, R31, 0xff, RZ, 0xc0, !PT ;  /* 0x000000ff1f237812 */ /* 0x000fc400078ec0ff */
[----:B------:R-:W-:Y:S02]  /*b110*/  LOP3.LUT R38, R38, 0xff, RZ, 0xc0, !PT ;  /* 0x000000ff26267812 */ /* 0x000fe400078ec0ff */
[----:B------:R-:W-:Y:S02]  /*b120*/  PRMT R3, R34, 0x7604, R3 ;  /* 0x0000760422037816 */ /* 0x000fe40000000003 */
[----:B------:R-:W-:Y:S02]  /*b130*/  SHF.R.U32.HI R42, RZ, 0x10, R31 ;  /* 0x00000010ff2a7819 */ /* 0x000fe4000001161f */
[----:B------:R-:W-:Y:S02]  /*b140*/  SHF.R.U32.HI R34, RZ, 0x8, R32 ;  /* 0x00000008ff227819 */ /* 0x000fe40000011620 */
[----:B------:R-:W-:Y:S02]  /*b150*/  SHF.R.U32.HI R41, RZ, 0x10, R33 ;  /* 0x00000010ff297819 */ /* 0x000fe40000011621 */
[----:B------:R-:W-:-:S02]  /*b160*/  LOP3.LUT R39, R33, 0xff, RZ, 0xc0, !PT ;  /* 0x000000ff21277812 */ /* 0x000fc400078ec0ff */
[----:B------:R-:W-:Y:S01]  /*b170*/  LOP3.LUT R40, R40, 0xff, RZ, 0xc0, !PT ;  /* 0x000000ff28287812 */ /* 0x000fe200078ec0ff */
[----:B------:R-:W-:Y:S01]  /*b180*/  IMAD.U32 R41, R41, 0x10000, RZ ;  /* 0x0001000029297824 */ /* 0x000fe200078e00ff */
[----:B------:R-:W-:Y:S02]  /*b190*/  PRMT R35, R38, 0x7604, R35 ;  /* 0x0000760426237816 */ /* 0x000fe40000000023 */
[----:B------:R-:W-:Y:S01]  /*b1a0*/  LOP3.LUT R38, R34, 0xff, RZ, 0xc0, !PT ;  /* 0x000000ff22267812 */ /* 0x000fe200078ec0ff */
[----:B------:R-:W-:Y:S01]  /*b1b0*/  IMAD.U32 R34, R42, 0x10000, RZ ;  /* 0x000100002a227824 */ /* 0x000fe200078e00ff */
[----:B------:R-:W-:Y:S02]  /*b1c0*/  LOP3.LUT R37, R32, 0xff, RZ, 0xc0, !PT ;  /* 0x000000ff20257812 */ /* 0x000fe400078ec0ff */
[----:B------:R-:W-:Y:S02]  /*b1d0*/  PRMT R40, R40, 0x7604, R39 ;  /* 0x0000760428287816 */ /* 0x000fe40000000027 */
[----:B------:R-:W-:-:S02]  /*b1e0*/  PRMT R39, R38, 0x7604, R37 ;  /* 0x0000760426277816 */ /* 0x000fc40000000025 */
[----:B------:R-:W-:Y:S02]  /*b1f0*/  LOP3.LUT R37, R35, 0xff0000, R34, 0xf8, !PT ;  /* 0x00ff000023257812 */ /* 0x000fe400078ef822 */
[----:B------:R-:W-:Y:S02]  /*b200*/  LOP3.LUT R41, R40, 0xff0000, R41, 0xf8, !PT ;  /* 0x00ff000028297812 */ /* 0x000fe400078ef829 */
[----:B------:R-:W-:Y:S02]  /*b210*/  LOP3.LUT R37, R37, 0xff000000, R31, 0xf8, !PT ;  /* 0xff00000025257812 */ /* 0x000fe400078ef81f */
[----:B------:R-:W-:Y:S02]  /*b220*/  LOP3.LUT R41, R41, 0xff000000, R33, 0xf8, !PT ;  /* 0xff00000029297812 */ /* 0x000fe400078ef821 */
[----:B------:R-:W-:Y:S02]  /*b230*/  LOP3.LUT R35, R3, 0xff0000, R30, 0xf8, !PT ;  /* 0x00ff000003237812 */ /* 0x000fe400078ef81e */
[----:B0-----:R-:W-:-:S02]  /*b240*/  F2FP.F16.E4M3.UNPACK_B R3, R6.H1 ;  /* 0x00000006ff03723e */ /* 0x001fc400030006ff */
[----:B------:R-:W-:Y:S02]  /*b250*/  F2FP.F16.E4M3.UNPACK_B R40, R41 ;  /* 0x00000029ff28723e */ /* 0x000fe400020006ff */
[----:B------:R-:W-:Y:S01]  /*b260*/  F2FP.F16.E4M3.UNPACK_B R34, R37 ;  /* 0x00000025ff22723e */ /* 0x000fe200020006ff */
[--C-:B------:R-:W-:Y:S01]  /*b270*/  HADD2.F32 R31, -RZ, R3.reuse.H0_H0 ;  /* 0x20000003ff1f7230 */ /* 0x100fe20000004100 */
[----:B------:R-:W-:Y:S01]  /*b280*/  LOP3.LUT R35, R35, 0xff000000, R30, 0xf8, !PT ;  /* 0xff00000023237812 */ /* 0x000fe200078ef81e */
[----:B------:R-:W-:Y:S01]  /*b290*/  HADD2.F32 R30, -RZ, R3.H1_H1 ;  /* 0x30000003ff1e7230 */ /* 0x000fe20000004100 */
[--C-:B------:R-:W-:Y:S01]  /*b2a0*/  LOP3.LUT R39, R39, 0xff0000, R32.reuse, 0xf8, !PT ;  /* 0x00ff000027277812 */ /* 0x100fe200078ef820 */
[----:B------:R-:W-:Y:S01]  /*b2b0*/  HADD2.F32 R42, -RZ, R40.H1_H1 ;  /* 0x30000028ff2a7230 */ /* 0x000fe20000004100 */
[----:B------:R-:W-:Y:S01]  /*b2c0*/  F2FP.F16.E4M3.UNPACK_B R6, R6 ;  /* 0x00000006ff06723e */ /* 0x000fe200020006ff */
[----:B------:R-:W-:Y:S01]  /*b2d0*/  HADD2.F32 R38, -RZ, R34.H1_H1 ;  /* 0x30000022ff267230 */ /* 0x000fe20000004100 */
[----:B------:R-:W-:Y:S01]  /*b2e0*/  LOP3.LUT R39, R39, 0xff000000, R32, 0xf8, !PT ;  /* 0xff00000027277812 */ /* 0x000fe200078ef820 */
[----:B------:R-:W-:Y:S01]  /*b2f0*/  HADD2.F32 R40, -RZ, R40.H0_H0 ;  /* 0x20000028ff287230 */ /* 0x000fe20000004100 */
[-C--:B------:R-:W-:Y:S01]  /*b300*/  F2FP.F16.E4M3.UNPACK_B R32, R7.reuse ;  /* 0x00000007ff20723e */ /* 0x080fe200020006ff */
[C---:B------:R-:W-:Y:S01]  /*b310*/  FMUL.FTZ R44, R30.reuse, R42 ;  /* 0x0000002a1e2c7220 */ /* 0x040fe20000410000 */
[----:B------:R-:W-:Y:S01]  /*b320*/  F2FP.F16.E4M3.UNPACK_B R33, R7.H1 ;  /* 0x00000007ff21723e */ /* 0x000fe200030006ff */
[----:B------:R-:W-:Y:S01]  /*b330*/  FMUL.FTZ R43, R30, R38 ;  /* 0x000000261e2b7220 */ /* 0x000fe20000410000 */
[-C--:B------:R-:W-:Y:S01]  /*b340*/  F2FP.F16.E4M3.UNPACK_B R7, R5.reuse ;  /* 0x00000005ff07723e */ /* 0x080fe200020006ff */
[----:B------:R-:W-:Y:S01]  /*b350*/  HADD2.F32 R34, -RZ, R34.H0_H0 ;  /* 0x20000022ff227230 */ /* 0x000fe20000004100 */
[----:B------:R-:W-:Y:S01]  /*b360*/  F2FP.F16.E4M3.UNPACK_B R30, R5.H1 ;  /* 0x00000005ff1e723e */ /* 0x000fe200030006ff */
[----:B------:R-:W-:-:S02]  /*b370*/  HADD2.F32 R5, -RZ, R6.H1_H1 ;  /* 0x30000006ff057230 */ /* 0x000fc40000004100 */
[C---:B------:R-:W-:Y:S01]  /*b380*/  FFMA.FTZ R44, R31.reuse, R38, -R44 ;  /* 0x000000261f2c7223 */ /* 0x040fe2000001082c */
[----:B------:R-:W-:Y:S01]  /*b390*/  FFMA.FTZ R45, R31, R42, R43 ;  /* 0x0000002a1f2d7223 */ /* 0x000fe2000001002b */
[----:B------:R-:W-:Y:S01]  /*b3a0*/  HADD2.F32 R6, -RZ, R6.H0_H0 ;  /* 0x20000006ff067230 */ /* 0x000fe20000004100 */
[----:B------:R-:W-:Y:S01]  /*b3b0*/  F2FP.F16.E4M3.UNPACK_B R41, R41.H1 ;  /* 0x00000029ff29723e */ /* 0x000fe200030006ff */
[C---:B------:R-:W-:Y:S01]  /*b3c0*/  FMUL.FTZ R31, R5.reuse, R40 ;  /* 0x00000028051f7220 */ /* 0x040fe20000410000 */
[----:B------:R-:W-:Y:S01]  /*b3d0*/  F2FP.F16.E4M3.UNPACK_B R37, R37.H1 ;  /* 0x00000025ff25723e */ /* 0x000fe200030006ff */
[-C--:B------:R-:W-:Y:S01]  /*b3e0*/  FMUL.FTZ R43, R5, R34.reuse ;  /* 0x00000022052b7220 */ /* 0x080fe20000410000 */
[----:B------:R-:W-:Y:S02]  /*b3f0*/  HADD2.F32 R5, -RZ, R32.H1_H1 ;  /* 0x30000020ff057230 */ /* 0x000fe40000004100 */
[----:B------:R-:W-:Y:S01]  /*b400*/  FFMA.FTZ R42, R6, R34, -R31 ;  /* 0x00000022062a7223 */ /* 0x000fe2000001081f */
[----:B------:R-:W-:-:S02]  /*b410*/  HADD2.F32 R38, -RZ, R41.H0_H0 ;  /* 0x20000029ff267230 */ /* 0x000fc40000004100 */
[----:B------:R-:W-:Y:S01]  /*b420*/  FFMA.FTZ R43, R6, R40, R43 ;  /* 0x00000028062b7223 */ /* 0x000fe2000001002b */
[----:B------:R-:W-:Y:S01]  /*b430*/  HADD2.F32 R31, -RZ, R37.H0_H0 ;  /* 0x20000025ff1f7230 */ /* 0x000fe20000004100 */
[----:B------:R-:W-:Y:S01]  /*b440*/  F2FP.F16.E4M3.UNPACK_B R3, R4 ;  /* 0x00000004ff03723e */ /* 0x000fe200020006ff */
[----:B------:R-:W-:Y:S02]  /*b450*/  HADD2.F32 R32, -RZ, R32.H0_H0 ;  /* 0x20000020ff207230 */ /* 0x000fe40000004100 */
[C---:B------:R-:W-:Y:S01]  /*b460*/  FMUL.FTZ R47, R5.reuse, R38 ;  /* 0x00000026052f7220 */ /* 0x040fe20000410000 */
[----:B------:R-:W-:Y:S02]  /*b470*/  HADD2.F32 R41, -RZ, R41.H1_H1 ;  /* 0x30000029ff297230 */ /* 0x000fe40000004100 */
[-C--:B------:R-:W-:Y:S01]  /*b480*/  FMUL.FTZ R5, R5, R31.reuse ;  /* 0x0000001f05057220 */ /* 0x080fe20000410000 */
[----:B------:R-:W-:Y:S02]  /*b490*/  HADD2.F32 R6, -RZ, R33.H1_H1 ;  /* 0x30000021ff067230 */ /* 0x000fe40000004100 */
[----:B------:R-:W-:Y:S01]  /*b4a0*/  FFMA.FTZ R47, R32, R31, -R47 ;  /* 0x0000001f202f7223 */ /* 0x000fe2000001082f */
[----:B------:R-:W-:-:S02]  /*b4b0*/  HADD2.F32 R37, -RZ, R37.H1_H1 ;  /* 0x30000025ff257230 */ /* 0x000fc40000004100 */
[----:B------:R-:W-:Y:S01]  /*b4c0*/  FFMA.FTZ R46, R32, R38, R5 ;  /* 0x00000026202e7223 */ /* 0x000fe20000010005 */
[----:B------:R-:W-:Y:S02]  /*b4d0*/  HADD2.F32 R33, -RZ, R33.H0_H0 ;  /* 0x20000021ff217230 */ /* 0x000fe40000004100 */
[C---:B------:R-:W-:Y:S01]  /*b4e0*/  FMUL.FTZ R34, R6.reuse, R41 ;  /* 0x0000002906227220 */ /* 0x040fe20000410000 */
[----:B------:R-:W-:Y:S01]  /*b4f0*/  F2FP.F16.E4M3.UNPACK_B R5, R39 ;  /* 0x00000027ff05723e */ /* 0x000fe200020006ff */
[-C--:B------:R-:W-:Y:S01]  /*b500*/  FMUL.FTZ R32, R6, R37.reuse ;  /* 0x0000002506207220 */ /* 0x080fe20000410000 */
[----:B------:R-:W-:Y:S01]  /*b510*/  F2FP.F16.E4M3.UNPACK_B R4, R4.H1 ;  /* 0x00000004ff04723e */ /* 0x000fe200030006ff */
[C---:B------:R-:W-:Y:S01]  /*b520*/  FFMA.FTZ R48, R33.reuse, R37, -R34 ;  /* 0x0000002521307223 */ /* 0x040fe20000010822 */
[----:B------:R-:W-:Y:S01]  /*b530*/  F2FP.F16.E4M3.UNPACK_B R31, R35 ;  /* 0x00000023ff1f723e */ /* 0x000fe200020006ff */
        /* <DEDUP_REMOVED lines=19> */
[--C-:B------:R-:W-:Y:S02]  /*b670*/  HADD2.F32 R31, -RZ, R39.reuse.H1_H1 ;  /* 0x30000027ff1f7230 */ /* 0x100fe40000004100 */
[----:B------:R-:W-:Y:S01]  /*b680*/  FFMA.FTZ R33, R3, R33, R4 ;  /* 0x0000002103217223 */ /* 0x000fe20000010004 */
[----:B------:R-:W-:Y:S02]  /*b690*/  HADD2.F32 R4, -RZ, R30.H1_H1 ;  /* 0x3000001eff047230 */ /* 0x000fe40000004100 */
[----:B------:R-:W-:-:S02]  /*b6a0*/  HADD2.F32 R32, -RZ, R39.H0_H0 ;  /* 0x20000027ff207230 */ /* 0x000fc40000004100 */
[----:B------:R-:W-:Y:S02]  /*b6b0*/  HADD2.F32 R3, -RZ, R7.H1_H1 ;  /* 0x30000007ff037230 */ /* 0x000fe40000004100 */
[C---:B------:R-:W-:Y:S01]  /*b6c0*/  FMUL.FTZ R40, R4.reuse, R5 ;  /* 0x0000000504287220 */ /* 0x040fe20000410000 */
[----:B------:R-:W-:Y:S02]  /*b6d0*/  HADD2.F32 R6, -RZ, R35.H0_H0 ;  /* 0x20000023ff067230 */ /* 0x000fe40000004100 */
[----:B------:R-:W-:Y:S01]  /*b6e0*/  FMUL.FTZ R35, R4, R31 ;  /* 0x0000001f04237220 */ /* 0x000fe20000410000 */
        /* <DEDUP_REMOVED lines=17> */
.L_x_1520:
[----:B------:R-:W-:Y:S05]  /*b800*/  BSYNC B1 ;  /* 0x0000000000017941 */ /* 0x000fea0003800000 */
.L_x_1519:
[----:B0-----:R-:W-:Y:S01]  /*b810*/  VIADD R3, R17, 0x40 ;  /* 0x0000004011037836 */ /* 0x001fe20000000000 */
[----:B------:R-:W-:Y:S04]  /*b820*/  BSSY B1, `(.L_x_1523) ;  /* 0x00000fa000017945 */ /* 0x000fe80003800000 */
[----:B------:R-:W-:-:S13]  /*b830*/  ISETP.GE.AND P0, PT, R3, R0, PT ;  /* 0x000000000300720c */ /* 0x000fda0003f06270 */
[----:B------:R-:W-:Y:S05]  /*b840*/  @P0 BRA `(.L_x_1524) ;  /* 0x0000000c00dc0947 */ /* 0x000fea0003800000 */
[----:B------:R-:W0:Y:S01]  /*b850*/  LDC R3, c[0x0][0x3f4] ;  /* 0x0000fd00ff037b82 */ /* 0x000e220000000800 */
        /* <DEDUP_REMOVED lines=10> */
[----:B------:R-:W-:-:S02]  /*b900*/  PRMT R3, R30, 0x7604, R3 ;  /* 0x000076041e037816 */ /* 0x000fc40000000003 */
[----:B------:R-:W-:Y:S02]  /*b910*/  LOP3.LUT R31, R27, 0xff, RZ, 0xc0, !PT ;  /* 0x000000ff1b1f7812 */ /* 0x000fe400078ec0ff */
[----:B------:R-:W-:Y:S02]  /*b920*/  LOP3.LUT R32, R32, 0xff, RZ, 0xc0, !PT ;  /* 0x000000ff20207812 */ /* 0x000fe400078ec0ff */
        /* <DEDUP_REMOVED lines=109> */
.L_x_1526:
[----:B------:R-:W-:Y:S05]  /*c000*/  BSYNC B2 ;  /* 0x0000000000027941 */ /* 0x000fea0003800000 */
.L_x_1525:
[----:B------:R-:W-:Y:S05]  /*c010*/  @P1 BRA `(.L_x_1524) ;  /* 0x0000000400e81947 */ /* 0x000fea0003800000 */
[----:B01--4-:R-:W0:Y:S01]  /*c020*/  LDS.128 R4, [R214+0x1e000] ;  /* 0x01e00000d6047984 */ /* 0x013e220000000c00 */
[----:B-----5:R-:W-:Y:S02]  /*c030*/  SHF.R.U32.HI R27, RZ, 0x8, R25 ;  /* 0x00000008ff1b7819 */ /* 0x020fe40000011619 */
[----:B------:R-:W-:Y:S02]  /*c040*/  SHF.R.U32.HI R32, RZ, 0x8, R21 ;  /* 0x00000008ff207819 */ /* 0x000fe40000011615 */
[----:B------:R-:W-:Y:S02]  /*c050*/  SHF.R.U32.HI R29, RZ, 0x8, R20 ;  /* 0x00000008ff1d7819 */ /* 0x000fe40000011614 */
[----:B------:R-:W-:Y:S02]  /*c060*/  LOP3.LUT R28, R25, 0xff, RZ, 0xc0, !PT ;  /* 0x000000ff191c7812 */ /* 0x000fe400078ec0ff */
[----:B------:R-:W-:Y:S02]  /*c070*/  LOP3.LUT R33, R21, 0xff, RZ, 0xc0, !PT ;  /* 0x000000ff15217812 */ /* 0x000fe400078ec0ff */
[----:B------:R-:W-:-:S02]  /*c080*/  LOP3.LUT R27, R27, 0xff, RZ, 0xc0, !PT ;  /* 0x000000ff1b1b7812 */ /* 0x000fc400078ec0ff */
[----:B------:R-:W-:Y:S02]  /*c090*/  LOP3.LUT R32, R32, 0xff, RZ, 0xc0, !PT ;  /* 0x000000ff20207812 */ /* 0x000fe400078ec0ff */
[----:B------:R-:W-:Y:S02]  /*c0a0*/  SHF.R.U32.HI R3, RZ, 0x8, R24 ;  /* 0x00000008ff037819 */ /* 0x000fe40000011618 */
[----:B------:R-:W-:Y:S02]  /*c0b0*/  LOP3.LUT R30, R29, 0xff, RZ, 0xc0, !PT ;  /* 0x000000ff1d1e7812 */ /* 0x000fe400078ec0ff */
[----:B------:R-:W-:Y:S02]  /*c0c0*/  PRMT R29, R27, 0x7604, R28 ;  /* 0x000076041b1d7816 */ /* 0x000fe4000000001c */
[----:B------:R-:W-:Y:S02]  /*c0d0*/  PRMT R33, R32, 0x7604, R33 ;  /* 0x0000760420217816 */ /* 0x000fe40000000021 */
[----:B------:R-:W-:-:S02]  /*c0e0*/  SHF.R.U32.HI R28, RZ, 0x10, R25 ;  /* 0x00000010ff1c7819 */ /* 0x000fc40000011619 */
[----:B------:R-:W-:Y:S02]  /*c0f0*/  SHF.R.U32.HI R32, RZ, 0x10, R21 ;  /* 0x00000010ff207819 */ /* 0x000fe40000011615 */
[----:B------:R-:W-:Y:S02]  /*c100*/  LOP3.LUT R26, R24, 0xff, RZ, 0xc0, !PT ;  /* 0x000000ff181a7812 */ /* 0x000fe400078ec0ff */
[----:B------:R-:W-:Y:S02]  /*c110*/  LOP3.LUT R3, R3, 0xff, RZ, 0xc0, !PT ;  /* 0x000000ff03037812 */ /* 0x000fe400078ec0ff */
[----:B------:R-:W-:Y:S02]  /*c120*/  LOP3.LUT R28, R28, 0xff, RZ, 0xc0, !PT ;  /* 0x000000ff1c1c7812 */ /* 0x000fe400078ec0ff */
[----:B------:R-:W-:Y:S02]  /*c130*/  LOP3.LUT R32, R32, 0xff, RZ, 0xc0, !PT ;  /* 0x000000ff20207812 */ /* 0x000fe400078ec0ff */
[----:B------:R-:W-:-:S02]  /*c140*/  LOP3.LUT R31, R20, 0xff, RZ, 0xc0, !PT ;  /* 0x000000ff141f7812 */ /* 0x000fc400078ec0ff */
[----:B------:R-:W-:Y:S02]  /*c150*/  PRMT R26, R3, 0x7604, R26 ;  /* 0x00007604031a7816 */ /* 0x000fe4000000001a */
[----:B------:R-:W-:Y:S02]  /*c160*/  SHF.R.U32.HI R3, RZ, 0x10, R24 ;  /* 0x00000010ff037819 */ /* 0x000fe40000011618 */
[----:B------:R-:W-:Y:S02]  /*c170*/  SHF.R.U32.HI R27, RZ, 0x10, R20 ;  /* 0x00000010ff1b7819 */ /* 0x000fe40000011614 */
[----:B------:R-:W-:Y:S02]  /*c180*/  PRMT R29, R28, 0x7054, R29 ;  /* 0x000070541c1d7816 */ /* 0x000fe4000000001d */
        /* <DEDUP_REMOVED lines=15> */
[----:B------:R-:W-:Y:S01]  /*c280*/  HADD2.F32 R32, -RZ, R30.H1_H1 ;  /* 0x3000001eff207230 */ /* 0x000fe20000004100 */
[----:B------:R-:W-:Y:S01]  /*c290*/  LOP3.LUT R27, R27, 0xff000000, R24, 0xf8, !PT ;  /* 0xff0000001b1b7812 */ /* 0x000fe200078ef818 */
[----:B------:R-:W-:Y:S01]  /*c2a0*/  HADD2.F32 R28, -RZ, R26.H1_H1 ;  /* 0x3000001aff1c7230 */ /* 0x000fe20000004100 */
        /* <DEDUP_REMOVED lines=81> */
.L_x_1524:
[----:B------:R-:W-:Y:S05]  /*c7c0*/  BSYNC B1 ;  /* 0x0000000000017941 */ /* 0x000fea0003800000 */
.L_x_1523:
[----:B------:R-:W-:-:S05]  /*c7d0*/  VIADD R3, R17, 0x60 ;  /* 0x0000006011037836 */ /* 0x000fca0000000000 */
        /* <DEDUP_REMOVED lines=9> */
[----:B------:R-:W-:Y:S02]  /*c870*/  SHF.R.U32.HI R26, RZ, 0x8, R15 ;  /* 0x00000008ff1a7819 */ /* 0x000fe4000001160f */
[----:B------:R-:W-:Y:S02]  /*c880*/  LOP3.LUT R21, R13, 0xff, RZ, 0xc0, !PT ;  /* 0x000000ff0d157812 */ /* 0x000fe400078ec0ff */
[----:B------:R-:W-:Y:S02]  /*c890*/  LOP3.LUT R27, R15, 0xff, RZ, 0xc0, !PT ;  /* 0x000000ff0f1b7812 */ /* 0x000fe400078ec0ff */
[----:B------:R-:W-:Y:S02]  /*c8a0*/  LOP3.LUT R20, R20, 0xff, RZ, 0xc0, !PT ;  /* 0x000000ff14147812 */ /* 0x000fe400078ec0ff */
[----:B------:R-:W-:-:S02]  /*c8b0*/  LOP3.LUT R26, R26, 0xff, RZ, 0xc0, !PT ;  /* 0x000000ff1a1a7812 */ /* 0x000fc400078ec0ff */
[----:B------:R-:W-:Y:S02]  /*c8c0*/  SHF.R.U32.HI R0, RZ, 0x8, R12 ;  /* 0x00000008ff007819 */ /* 0x000fe4000001160c */
[----:B------:R-:W-:Y:S02]  /*c8d0*/  SHF.R.U32.HI R24, RZ, 0x8, R14 ;  /* 0x00000008ff187819 */ /* 0x000fe4000001160e */
[----:B------:R-:W-:Y:S02]  /*c8e0*/  PRMT R21, R20, 0x7604, R21 ;  /* 0x0000760414157816 */ /* 0x000fe40000000015 */
[----:B------:R-:W-:Y:S02]  /*c8f0*/  PRMT R27, R26, 0x7604, R27 ;  /* 0x000076041a1b7816 */ /* 0x000fe4000000001b */
[----:B------:R-:W-:Y:S02]  /*c900*/  SHF.R.U32.HI R20, RZ, 0x10, R13 ;  /* 0x00000010ff147819 */ /* 0x000fe4000001160d */
[----:B------:R-:W-:-:S02]  /*c910*/  SHF.R.U32.HI R26, RZ, 0x10, R15 ;  /* 0x00000010ff1a7819 */ /* 0x000fc4000001160f */
        /* <DEDUP_REMOVED lines=21> */
[----:B------:R-:W-:Y:S01]  /*ca70*/  HADD2.F32 R13, -RZ, R0.H1_H1 ;  /* 0x30000000ff0d7230 */ /* 0x000fe20000004100 */
[----:B------:R-:W-:Y:S01]  /*ca80*/  LOP3.LUT R20, R3, 0xff000000, R12, 0xf8, !PT ;  /* 0xff00000003147812 */ /* 0x000fe200078ef80c */
[----:B------:R-:W-:Y:S01]  /*ca90*/  HADD2.F32 R29, -RZ, R28.H1_H1 ;  /* 0x3000001cff1d7230 */ /* 0x000fe20000004100 */
[----:B------:R-:W-:Y:S01]  /*caa0*/  LOP3.LUT R26, R25, 0xff000000, R14, 0xf8, !PT ;  /* 0xff000000191a7812 */ /* 0x000fe200078ef80e */
[----:B------:R-:W-:Y:S01]  /*cab0*/  HADD2.F32 R25, -RZ, R24.H1_H1 ;  /* 0x30000018ff197230 */ /* 0x000fe20000004100 */
[----:B------:R-:W-:Y:S01]  /*cac0*/  F2FP.F16.E4M3.UNPACK_B R3, R6 ;  /* 0x00000006ff03723e */ /* 0x000fe200020006ff */
[----:B------:R-:W-:Y:S01]  /*cad0*/  HADD2.F32 R12, -RZ, R0.H0_H0 ;  /* 0x20000000ff0c7230 */ /* 0x000fe20000004100 */
[----:B------:R-:W-:Y:S01]  /*cae0*/  F2FP.F16.E4M3.UNPACK_B R14, R7 ;  /* 0x00000007ff0e723e */ /* 0x000fe200020006ff */
[C---:B------:R-:W-:Y:S01]  /*caf0*/  FMUL.FTZ R31, R13.reuse, R29 ;  /* 0x0000001d0d1f7220 */ /* 0x040fe20000410000 */
[----:B------:R-:W-:Y:S01]  /*cb00*/  F2FP.F16.E4M3.UNPACK_B R15, R7.H1 ;  /* 0x00000007ff0f723e */ /* 0x000fe200030006ff */
[----:B------:R-:W-:Y:S01]  /*cb10*/  FMUL.FTZ R30, R13, R25 ;  /* 0x000000190d1e7220 */ /* 0x000fe20000410000 */
[-C--:B------:R-:W-:Y:S01]  /*cb20*/  F2FP.F16.E4M3.UNPACK_B R6, R5.reuse ;  /* 0x00000005ff06723e */ /* 0x080fe200020006ff */
[----:B------:R-:W-:Y:S01]  /*cb30*/  HADD2.F32 R28, -RZ, R28.H0_H0 ;  /* 0x2000001cff1c7230 */ /* 0x000fe20000004100 */
[----:B------:R-:W-:Y:S01]  /*cb40*/  F2FP.F16.E4M3.UNPACK_B R7, R5.H1 ;  /* 0x00000005ff07723e */ /* 0x000fe200030006ff */
[----:B------:R-:W-:Y:S01]  /*cb50*/  HADD2.F32 R5, -RZ, R3.H1_H1 ;  /* 0x30000003ff057230 */ /* 0x000fe20000004100 */
[----:B------:R-:W-:Y:S01]  /*cb60*/  F2FP.F16.E4M3.UNPACK_B R27, R27.H1 ;  /* 0x0000001bff1b723e */ /* 0x000fe200030006ff */
[----:B------:R-:W-:-:S02]  /*cb70*/  HADD2.F32 R24, -RZ, R24.H0_H0 ;  /* 0x20000018ff187230 */ /* 0x000fc40000004100 */
[C---:B------:R-:W-:Y:S01]  /*cb80*/  FFMA.FTZ R31, R12.reuse, R25, -R31 ;  /* 0x000000190c1f7223 */ /* 0x040fe2000001081f */
[----:B------:R-:W-:Y:S01]  /*cb90*/  FFMA.FTZ R30, R12, R29, R30 ;  /* 0x0000001d0c1e7223 */ /* 0x000fe2000001001e */
[----:B------:R-:W-:Y:S01]  /*cba0*/  HADD2.F32 R3, -RZ, R3.H0_H0 ;  /* 0x20000003ff037230 */ /* 0x000fe20000004100 */
[----:B------:R-:W-:Y:S01]  /*cbb0*/  F2FP.F16.E4M3.UNPACK_B R21, R21.H1 ;  /* 0x00000015ff15723e */ /* 0x000fe200030006ff */
[C---:B------:R-:W-:Y:S01]  /*cbc0*/  FMUL.FTZ R12, R5.reuse, R28 ;  /* 0x0000001c050c7220 */ /* 0x040fe20000410000 */
[----:B------:R-:W-:Y:S01]  /*cbd0*/  FMUL.FTZ R25, R5, R24 ;  /* 0x0000001805197220 */ /* 0x000fe20000410000 */
[--C-:B------:R-:W-:Y:S01]  /*cbe0*/  HADD2.F32 R5, -RZ, R14.reuse.H1_H1 ;  /* 0x3000000eff057230 */ /* 0x100fe20000004100 */
[----:B------:R-:W-:Y:S01]  /*cbf0*/  F2FP.F16.E4M3.UNPACK_B R0, R4 ;  /* 0x00000004ff00723e */ /* 0x000fe200020006ff */
[----:B------:R-:W-:Y:S02]  /*cc00*/  HADD2.F32 R13, -RZ, R27.H0_H0 ;  /* 0x2000001bff0d7230 */ /* 0x000fe40000004100 */
[C---:B------:R-:W-:Y:S01]  /*cc10*/  FFMA.FTZ R29, R3.reuse, R24, -R12 ;  /* 0x00000018031d7223 */ /* 0x040fe2000001080c */
[----:B------:R-:W-:Y:S01]  /*cc20*/  FFMA.FTZ R28, R3, R28, R25 ;  /* 0x0000001c031c7223 */ /* 0x000fe20000010019 */
[----:B------:R-:W-:Y:S01]  /*cc30*/  HADD2.F32 R12, -RZ, R21.H0_H0 ;  /* 0x20000015ff0c7230 */ /* 0x000fe20000004100 */
[----:B------:R-:W-:Y:S01]  /*cc40*/  F2FP.F16.E4M3.UNPACK_B R4, R4.H1 ;  /* 0x00000004ff04723e */ /* 0x000fe200030006ff */
[----:B------:R-:W-:-:S02]  /*cc50*/  HADD2.F32 R14, -RZ, R14.H0_H0 ;  /* 0x2000000eff0e7230 */ /* 0x000fc40000004100 */
[CC--:B------:R-:W-:Y:S01]  /*cc60*/  FMUL.FTZ R25, R5.reuse, R13.reuse ;  /* 0x0000000d05197220 */ /* 0x0c0fe20000410000 */
[----:B------:R-:W-:Y:S02]  /*cc70*/  HADD2.F32 R24, -RZ, R27.H1_H1 ;  /* 0x3000001bff187230 */ /* 0x000fe40000004100 */
[-C--:B------:R-:W-:Y:S01]  /*cc80*/  FMUL.FTZ R5, R5, R12.reuse ;  /* 0x0000000c05057220 */ /* 0x080fe20000410000 */
[----:B------:R-:W-:Y:S02]  /*cc90*/  HADD2.F32 R3, -RZ, R15.H1_H1 ;  /* 0x3000000fff037230 */ /* 0x000fe40000004100 */
[C---:B------:R-:W-:Y:S01]  /*cca0*/  FFMA.FTZ R27, R14.reuse, R12, -R25 ;  /* 0x0000000c0e1b7223 */ /* 0x040fe20000010819 */
[----:B------:R-:W-:Y:S02]  /*ccb0*/  HADD2.F32 R12, -RZ, R21.H1_H1 ;  /* 0x30000015ff0c7230 */ /* 0x000fe40000004100 */
[----:B------:R-:W-:Y:S01]  /*ccc0*/  FFMA.FTZ R32, R14, R13, R5 ;  /* 0x0000000d0e207223 */ /* 0x000fe20000010005 */
[----:B------:R-:W-:-:S02]  /*ccd0*/  HADD2.F32 R15, -RZ, R15.H0_H0 ;  /* 0x2000000fff0f7230 */ /* 0x000fc40000004100 */
[C---:B------:R-:W-:Y:S01]  /*cce0*/  FMUL.FTZ R34, R3.reuse, R24 ;  /* 0x0000001803227220 */ /* 0x040fe20000410000 */
[----:B------:R-:W-:Y:S01]  /*ccf0*/  F2FP.F16.E4M3.UNPACK_B R13, R26 ;  /* 0x0000001aff0d723e */ /* 0x000fe200020006ff */
[-C--:B------:R-:W-:Y:S01]  /*cd00*/  FMUL.FTZ R14, R3, R12.reuse ;  /* 0x0000000c030e7220 */ /* 0x080fe20000410000 */
[----:B------:R-:W-:Y:S02]  /*cd10*/  HADD2.F32 R5, -RZ, R4.H1_H1 ;  /* 0x30000004ff057230 */ /* 0x000fe40000004100 */
        /* <DEDUP_REMOVED lines=8> */
[C---:B------:R-:W-:Y:S01]  /*cda0*/  FMUL.FTZ R15, R5.reuse, R21 ;  /* 0x00000015050f7220 */ /* 0x040fe20000410000 */
[----:B------:R-:W-:Y:S02]  /*cdb0*/  HADD2.F32 R3, -RZ, R0.H1_H1 ;  /* 0x30000000ff037230 */ /* 0x000fe40000004100 */
[----:B------:R-:W-:Y:S02]  /*cdc0*/  HADD2.F32 R12, -RZ, R12.H0_H0 ;  /* 0x2000000cff0c7230 */ /* 0x000fe40000004100 */
[-C--:B------:R-:W-:Y:S01]  /*cdd0*/  FMUL.FTZ R25, R5, R13.reuse ;  /* 0x0000000d05197220 */ /* 0x080fe20000410000 */
        /* <DEDUP_REMOVED lines=8> */
[----:B------:R-:W-:-:S02]  /*ce60*/  HADD2.F32 R4, -RZ, R20.H1_H1 ;  /* 0x30000014ff047230 */ /* 0x000fc40000004100 */
[--C-:B------:R-:W-:Y:S02]  /*ce70*/  HADD2.F32 R3, -RZ, R7.reuse.H1_H1 ;  /* 0x30000007ff037230 */ /* 0x100fe40000004100 */
[--C-:B------:R-:W-:Y:S02]  /*ce80*/  HADD2.F32 R12, -RZ, R26.reuse.H1_H1 ;  /* 0x3000001aff0c7230 */ /* 0x100fe40000004100 */
[----:B------:R-:W-:Y:S02]  /*ce90*/  HADD2.F32 R13, -RZ, R26.H0_H0 ;  /* 0x2000001aff0d7230 */ /* 0x000fe40000004100 */
[C---:B------:R-:W-:Y:S01]  /*cea0*/  FMUL.FTZ R21, R3.reuse, R4 ;  /* 0x0000000403157220 */ /* 0x040fe20000410000 */
[----:B------:R-:W-:Y:S02]  /*ceb0*/  HADD2.F32 R0, -RZ, R6.H1_H1 ;  /* 0x30000006ff007230 */ /* 0x000fe40000004100 */
[----:B------:R-:W-:Y:S02]  /*cec0*/  HADD2.F32 R5, -RZ, R20.H0_H0 ;  /* 0x20000014ff057230 */ /* 0x000fe40000004100 */
[----:B------:R-:W-:Y:S01]  /*ced0*/  FMUL.FTZ R20, R3, R12 ;  /* 0x0000000c03147220 */ /* 0x000fe20000410000 */
[----:B------:R-:W-:-:S02]  /*cee0*/  HADD2.F32 R7, -RZ, R7.H0_H0 ;  /* 0x20000007ff077230 */ /* 0x000fc40000004100 */
[C---:B------:R-:W-:Y:S01]  /*cef0*/  FMUL.FTZ R3, R0.reuse, R13 ;  /* 0x0000000d00037220 */ /* 0x040fe20000410000 */
[----:B------:R-:W-:Y:S02]  /*cf00*/  HADD2.F32 R6, -RZ, R6.H0_H0 ;  /* 0x20000006ff067230 */ /* 0x000fe40000004100 */
[-C--:B------:R-:W-:Y:S01]  /*cf10*/  FMUL.FTZ R0, R0, R5.reuse ;  /* 0x0000000500007220 */ /* 0x080fe20000410000 */
[C---:B------:R-:W-:Y:S01]  /*cf20*/  FFMA.FTZ R20, R7.reuse, R4, -R20 ;  /* 0x0000000407147223 */ /* 0x040fe20000010814 */
[----:B------:R-:W-:Y:S01]  /*cf30*/  FFMA.FTZ R21, R7, R12, R21 ;  /* 0x0000000c07157223 */ /* 0x000fe20000010015 */
[C---:B------:R-:W-:Y:S01]  /*cf40*/  FFMA.FTZ R5, R6.reuse, R5, -R3 ;  /* 0x0000000506057223 */ /* 0x040fe20000010803 */
[----:B------:R-:W-:Y:S01]  /*cf50*/  FFMA.FTZ R0, R6, R13, R0 ;  /* 0x0000000d06007223 */ /* 0x000fe20000010000 */
[----:B------:R-:W-:Y:S02]  /*cf60*/  F2FP.SATFINITE.E4M3.F32.PACK_AB_MERGE_C R6, R30, R31, RZ ;  /* 0x0000001f1e06723e */ /* 0x000fe400048070ff */
[----:B------:R-:W-:-:S02]  /*cf70*/  F2FP.SATFINITE.E4M3.F32.PACK_AB_MERGE_C R7, R33, R34, RZ ;  /* 0x000000222107723e */ /* 0x000fc400048070ff */
[----:B------:R-:W-:Y:S02]  /*cf80*/  F2FP.SATFINITE.E4M3.F32.PACK_AB_MERGE_C R4, R25, R24, RZ ;  /* 0x000000181904723e */ /* 0x000fe400048070ff */
[----:B------:R-:W-:Y:S02]  /*cf90*/  F2FP.SATFINITE.E4M3.F32.PACK_AB_MERGE_C R20, R21, R20, RZ ;  /* 0x000000141514723e */ /* 0x000fe400048070ff */
[----:B------:R-:W-:Y:S02]  /*cfa0*/  F2FP.SATFINITE.E4M3.F32.PACK_AB_MERGE_C R6, R28, R29, R6 ;  /* 0x0000001d1c06723e */ /* 0x000fe40004807006 */
[----:B------:R-:W-:Y:S02]  /*cfb0*/  F2FP.SATFINITE.E4M3.F32.PACK_AB_MERGE_C R7, R32, R27, R7 ;  /* 0x0000001b2007723e */ /* 0x000fe40004807007 */
[----:B------:R-:W-:Y:S02]  /*cfc0*/  F2FP.SATFINITE.E4M3.F32.PACK_AB_MERGE_C R4, R14, R15, R4 ;  /* 0x0000000f0e04723e */ /* 0x000fe40004807004 */
[----:B------:R-:W-:-:S05]  /*cfd0*/  F2FP.SATFINITE.E4M3.F32.PACK_AB_MERGE_C R5, R0, R5, R20 ;  /* 0x000000050005723e */ /* 0x000fca0004807014 */
[----:B------:R0:W-:Y:S02]  /*cfe0*/  STS.128 [R214+0x1b000], R4 ;  /* 0x01b00004d6007388 */ /* 0x0001e40000000c00 */
.L_x_1529:
[----:B------:R-:W-:Y:S05]  /*cff0*/  BSYNC B1 ;  /* 0x0000000000017941 */ /* 0x000fea0003800000 */
.L_x_1528:
[----:B------:R-:W-:Y:S05]  /*d000*/  @P1 BRA `(.L_x_1527) ;  /* 0x00000050002c1947 */ /* 0x000fea0003800000 */
[----:B01--4-:R-:W0:Y:S01]  /*d010*/  LDS.128 R4, [R214+0x1f000] ;  /* 0x01f00000d6047984 */ /* 0x013e220000000c00 */
[----:B-----5:R-:W-:Y:S02]  /*d020*/  SHF.R.U32.HI R13, RZ, 0x8, R9 ;  /* 0x00000008ff0d7819 */ /* 0x020fe40000011609 */
[----:B------:R-:W-:Y:S02]  /*d030*/  LOP3.LUT R12, R9, 0xff, RZ, 0xc0, !PT ;  /* 0x000000ff090c7812 */ /* 0x000fe400078ec0ff */
[----:B------:R-:W-:Y:S02]  /*d040*/  LOP3.LUT R13, R13, 0xff, RZ, 0xc0, !PT ;  /* 0x000000ff0d0d7812 */ /* 0x000fe400078ec0ff */
[----:B------:R-:W-:Y:S02]  /*d050*/  SHF.R.U32.HI R21, RZ, 0x8, R11 ;  /* 0x00000008ff157819 */ /* 0x000fe4000001160b */
[----:B------:R-:W-:Y:S02]  /*d060*/  PRMT R12, R13, 0x7604, R12 ;  /* 0x000076040d0c7816 */ /* 0x000fe4000000000c */
[----:B------:R-:W-:-:S02]  /*d070*/  SHF.R.U32.HI R24, RZ, 0x10, R9 ;  /* 0x00000010ff187819 */ /* 0x000fc40000011609 */
[----:B------:R-:W-:Y:S02]  /*d080*/  SHF.R.U32.HI R13, RZ, 0x8, R10 ;  /* 0x00000008ff0d7819 */ /* 0x000fe4000001160a */
[----:B------:R-:W-:Y:S02]  /*d090*/  LOP3.LUT R14, R11, 0xff, RZ, 0xc0, !PT ;  /* 0x000000ff0b0e7812 */ /* 0x000fe400078ec0ff */
[----:B------:R-:W-:Y:S02]  /*d0a0*/  LOP3.LUT R21, R21, 0xff, RZ, 0xc0, !PT ;  /* 0x000000ff15157812 */ /* 0x000fe400078ec0ff */
[----:B------:R-:W-:Y:S02]  /*d0b0*/  SHF.R.U32.HI R20, RZ, 0x10, R11 ;  /* 0x00000010ff147819 */ /* 0x000fe4000001160b */
[----:B------:R-:W-:Y:S02]  /*d0c0*/  SHF.R.U32.HI R3, RZ, 0x8, R8 ;  /* 0x00000008ff037819 */ /* 0x000fe40000011608 */
[----:B------:R-:W-:Y:S01]  /*d0d0*/  LOP3.LUT R15, R13, 0xff, RZ, 0xc0, !PT ;  /* 0x000000ff0d0f7812 */ /* 0x000fe200078ec0ff */
[----:B------:R-:W-:Y:S01]  /*d0e0*/  IMAD.U32 R13, R24, 0x10000, RZ ;  /* 0x00010000180d7824 */ /* 0x000fe200078e00ff */
[----:B------:R-:W-:Y:S01]  /*d0f0*/  PRMT R14, R21, 0x7604, R14 ;  /* 0x00007604150e7816 */ /* 0x000fe2000000000e */
[----:B------:R-:W-:Y:S01]  /*d100*/  IMAD.U32 R21, R20, 0x10000, RZ ;  /* 0x0001000014157824 */ /* 0x000fe200078e00ff */
[----:B------:R-:W-:-:S02]  /*d110*/  LOP3.LUT R0, R8, 0xff, RZ, 0xc0, !PT ;  /* 0x000000ff08007812 */ /* 0x000fc400078ec0ff */
[----:B------:R-:W-:Y:S02]  /*d120*/  LOP3.LUT R3, R3, 0xff, RZ, 0xc0, !PT ;  /* 0x000000ff03037812 */ /* 0x000fe400078ec0ff */
[----:B------:R-:W-:Y:S02]  /*d130*/  LOP3.LUT R13, R12, 0xff0000, R13, 0xf8, !PT ;  /* 0x00ff00000c0d7812 */ /* 0x000fe400078ef80d */
[----:B------:R-:W-:Y:S02]  /*d140*/  PRMT R3, R3, 0x7604, R0 ;  /* 0x0000760403037816 */ /* 0x000fe40000000000 */
[----:B------:R-:W-:Y:S02]  /*d150*/  LOP3.LUT R0, R10, 0xff, RZ, 0xc0, !PT ;  /* 0x000000ff0a007812 */ /* 0x000fe400078ec0ff */
[----:B------:R-:W-:Y:S02]  /*d160*/  LOP3.LUT R21, R14, 0xff0000, R21, 0xf8, !PT ;  /* 0x00ff00000e157812 */ /* 0x000fe400078ef815 */
[----:B------:R-:W-:-:S02]  /*d170*/  PRMT R15, R15, 0x7604, R0 ;  /* 0x000076040f0f7816 */ /* 0x000fc40000000000 */
[----:B------:R-:W-:Y:S02]  /*d180*/  LOP3.LUT R21, R21, 0xff000000, R11, 0xf8, !PT ;  /* 0xff00000015157812 */ /* 0x000fe400078ef80b */
[----:B------:R-:W-:Y:S02]  /*d190*/  LOP3.LUT R13, R13, 0xff000000, R9, 0xf8, !PT ;  /* 0xff0000000d0d7812 */ /* 0x000fe400078ef809 */
[----:B------:R-:W-:Y:S02]  /*d1a0*/  LOP3.LUT R3, R3, 0xff0000, R8, 0xf8, !PT ;  /* 0x00ff000003037812 */ /* 0x000fe400078ef808 */
[----:B0-----:R-:W-:Y:S02]  /*d1b0*/  F2FP.F16.E4M3.UNPACK_B R0, R6.H1 ;  /* 0x00000006ff00723e */ /* 0x001fe400030006ff */
[----:B------:R-:W-:Y:S02]  /*d1c0*/  LOP3.LUT R15, R15, 0xff0000, R10, 0xf8, !PT ;  /* 0x00ff00000f0f7812 */ /* 0x000fe400078ef80a */
[----:B------:R-:W-:Y:S01]  /*d1d0*/  F2FP.F16.E4M3.UNPACK_B R24, R21 ;  /* 0x00000015ff18723e */ /* 0x000fe200020006ff */
[----:B------:R-:W-:Y:S01]  /*d1e0*/  HADD2.F32 R9, -RZ, R0.H1_H1 ;  /* 0x30000000ff097230 */ /* 0x000fe20000004100 */
[----:B------:R-:W-:-:S02]  /*d1f0*/  F2FP.F16.E4M3.UNPACK_B R14, R13 ;  /* 0x0000000dff0e723e */ /* 0x000fc400020006ff */
        /* <DEDUP_REMOVED lines=86> */
[----:B------:R0:W-:Y:S01]  /*d760*/  STS.128 [R214+0x1f000], R4 ;  /* 0x01f00004d6007388 */ /* 0x0001e20000000c00 */
[----:B------:R-:W-:Y:S05]  /*d770*/  BRA `(.L_x_1527) ;  /* 0x0000004800507947 */ /* 0x000fea0003800000 */
.L_x_1500:
[----:B------:R-:W1:Y:S01]  /*d780*/  LDC R54, c[0x0][0x448] ;  /* 0x00011200ff367b82 */ /* 0x000e620000000800 */
[----:B------:R-:W-:Y:S01]  /*d790*/  IMAD.MOV.U32 R10, RZ, RZ, R24 ;  /* 0x000000ffff0a7224 */ /* 0x000fe200078e0018 */
[----:B------:R-:W-:Y:S01]  /*d7a0*/  ULDC.64 UR4, c[0x0][0x3f8] ;  /* 0x0000fe0000047ab9 */ /* 0x000fe20000000a00 */
[----:B------:R-:W-:Y:S01]  /*d7b0*/  IMAD.MOV.U32 R11, RZ, RZ, R49 ;  /* 0x000000ffff0b7224 */ /* 0x000fe200078e0031 */
[----:B------:R-:W-:Y:S01]  /*d7c0*/  ULDC.64 UR6, c[0x0][0x408] ;  /* 0x0001020000067ab9 */ /* 0x000fe20000000a00 */
[----:B------:R-:W-:Y:S01]  /*d7d0*/  ULDC.64 UR8, c[0x0][0x400] ;  /* 0x0001000000087ab9 */ /* 0x000fe20000000a00 */
[----:B------:R-:W-:Y:S02]  /*d7e0*/  SHF.R.S32.HI R56, RZ, 0x1f, R22 ;  /* 0x0000001fff387819 */ /* 0x000fe40000011416 */
[----:B-1----:R-:W-:-:S13]  /*d7f0*/  ISETP.NE.AND P0, PT, R54, 0x1, PT ;  /* 0x000000013600780c */ /* 0x002fda0003f05270 */
[----:B------:R-:W1:Y:S08]  /*d800*/  @P0 LDC R4, c[0x0][0x44c] ;  /* 0x00011300ff040b82 */ /* 0x000e700000000800 */
[----:B------:R-:W2:Y:S01]  /*d810*/  @P0 LDC R5, c[0x0][0x450] ;  /* 0x00011400ff050b82 */ /* 0x000ea20000000800 */
[----:B-1----:R-:W-:-:S05]  /*d820*/  @P0 IMAD.HI.U32 R4, R3, R4, RZ ;  /* 0x0000000403040227 */ /* 0x002fca00078e00ff */
[----:B--2---:R-:W-:Y:S01]  /*d830*/  @P0 SHF.R.U32.HI R3, RZ, R5, R4 ;  /* 0x00000005ff030219 */ /* 0x004fe20000011604 */
[----:B------:R-:W-:Y:S02]  /*d840*/  IMAD.MOV.U32 R4, RZ, RZ, R38 ;  /* 0x000000ffff047224 */ /* 0x000fe400078e0026 */
[----:B------:R-:W-:Y:S01]  /*d850*/  IMAD.MOV.U32 R5, RZ, RZ, R27 ;  /* 0x000000ffff057224 */ /* 0x000fe200078e001b */
[----:B------:R-:W-:Y:S01]  /*d860*/  SHF.R.S32.HI R6, RZ, 0x1f, R3 ;  /* 0x0000001fff067819 */ /* 0x000fe20000011403 */
[----:B------:R-:W-:-:S04]  /*d870*/  IMAD.WIDE.U32 R10, R3, UR4, R10 ;  /* 0x00000004030a7c25 */ /* 0x000fc8000f8e000a */
[----:B------:R-:W-:Y:S02]  /*d880*/  IMAD R8, R6, UR4, RZ ;  /* 0x0000000406087c24 */ /* 0x000fe4000f8e02ff */
[----:B------:R-:W-:-:S04]  /*d890*/  IMAD.WIDE.U32 R4, R3, UR6, R4 ;  /* 0x0000000603047c25 */ /* 0x000fc8000f8e0004 */
[----:B------:R-:W-:Y:S01]  /*d8a0*/  IMAD R6, R6, UR6, RZ ;  /* 0x0000000606067c24 */ /* 0x000fe2000f8e02ff */
[----:B------:R-:W-:Y:S01]  /*d8b0*/  IADD3 R57, P1, R4, UR8, RZ ;  /* 0x0000000804397c10 */ /* 0x000fe2000ff3e0ff */
[C---:B------:R-:W-:Y:S01]  /*d8c0*/  IMAD R7, R3.reuse, UR5, R8 ;  /* 0x0000000503077c24 */ /* 0x040fe2000f8e0208 */
[----:B------:R-:W-:Y:S01]  /*d8d0*/  ULDC.64 UR4, c[0x0][0x3e8] ;  /* 0x0000fa0000047ab9 */ /* 0x000fe20000000a00 */
[----:B------:R-:W-:Y:S01]  /*d8e0*/  IMAD R3, R3, UR7, R6 ;  /* 0x0000000703037c24 */ /* 0x000fe2000f8e0206 */
[----:B------:R-:W-:Y:S01]  /*d8f0*/  IADD3 R55, P0, R10, UR4, RZ ;  /* 0x000000040a377c10 */ /* 0x000fe2000ff1e0ff */
[----:B------:R-:W-:-:S03]  /*d900*/  UMOV UR4, 0xffffffff ;  /* 0xffffffff00047882 */ /* 0x000fc60000000000 */
[----:B------:R-:W-:Y:S02]  /*d910*/  IADD3.X R10, R11, UR5, R7, P0, !PT ;  /* 0x000000050b0a7c10 */ /* 0x000fe400087fe407 */
[----:B------:R-:W-:Y:S01]  /*d920*/  IADD3.X R52, R5, UR9, R3, P1, !PT ;  /* 0x0000000905347c10 */ /* 0x000fe20008ffe403 */
[----:B------:R-:W-:Y:S06]  /*d930*/  BRA.DIV UR4, `(.L_x_1530) ;  /* 0x000001e604147947 */ /* 0x000fec000b800000 */
[----:B------:R-:W1:Y:S01]  /*d940*/  LDC R53, c[0x0][0x3f4] ;  /* 0x0000fd00ff357b82 */ /* 0x000e620000000800 */
[----:B------:R-:W2:Y:S01]  /*d950*/  SHFL.IDX PT, R14, R57, RZ, 0x181f ;  /* 0x00181fff390e7589 */ /* 0x000ea200000e0000 */
[----:B------:R-:W-:-:S03]  /*d960*/  IMAD R54, R195, R54, RZ ;  /* 0x00000036c3367224 */ /* 0x000fc600078e02ff */
[----:B------:R-:W3:Y:S04]  /*d970*/  SHFL.IDX PT, R5, R55, RZ, 0x181f ;  /* 0x00181fff37057589 */ /* 0x000ee800000e0000 */
[----:B------:R-:W4:Y:S04]  /*d980*/  SHFL.IDX PT, R4, R52, RZ, 0x181f ;  /* 0x00181fff34047589 */ /* 0x000f2800000e0000 */
[----:B------:R-:W5:Y:S01]  /*d990*/  SHFL.IDX PT, R3, R10, RZ, 0x181f ;  /* 0x00181fff0a037589 */ /* 0x000f6200000e0000 */
[----:B-1----:R-:W-:-:S04]  /*d9a0*/  ISETP.GE.AND P0, PT, R22, R53, PT ;  /* 0x000000351600720c */ /* 0x002fc80003f06270 */
[----:B------:R-:W-:-:S13]  /*d9b0*/  ISETP.GE.OR P1, PT, R37, R54, P0 ;  /* 0x000000362500720c */ /* 0x000fda0000726670 */
[C---:B--2---:R-:W-:Y:S02]  /*d9c0*/  @!P1 IADD3 R24, P3, R22.reuse, R14, RZ ;  /* 0x0000000e16189210 */ /* 0x044fe40007f7e0ff */
[----:B---3--:R-:W-:-:S03]  /*d9d0*/  @!P1 IADD3 R6, P2, R22, R5, RZ ;  /* 0x0000000516069210 */ /* 0x008fc60007f5e0ff */
[--C-:B----4-:R-:W-:Y:S02]  /*d9e0*/  @!P1 IMAD.X R25, R4, 0x1, R56.reuse, P3 ;  /* 0x0000000104199824 */ /* 0x110fe400018e0638 */
[----:B-----5:R-:W-:Y:S02]  /*d9f0*/  @!P1 IMAD.X R5, R3, 0x1, R56, P2 ;  /* 0x0000000103059824 */ /* 0x020fe400010e0638 */
[----:B------:R-:W-:Y:S02]  /*da00*/  @!P1 IMAD.MOV.U32 R4, RZ, RZ, R6 ;  /* 0x000000ffff049224 */ /* 0x000fe400078e0006 */
[----:B------:R-:W2:Y:S04]  /*da10*/  @!P1 LD.E.128 R24, desc[UR46][R24.64] ;  /* 0x0000002e18189980 */ /* 0x000ea8000c101d00 */
[----:B------:R-:W3:Y:S04]  /*da20*/  @!P1 LD.E.128 R4, desc[UR46][R4.64] ;  /* 0x0000002e04049980 */ /* 0x000ee8000c101d00 */
[----:B------:R1:W4:Y:S04]  /*da30*/  SHFL.IDX PT, R3, R10, 0x1, 0x181f ;  /* 0x00381f000a037f89 */ /* 0x00032800000e0000 */
[----:B------:R1:W0:Y:S04]  /*da40*/  SHFL.IDX PT, R9, R55, 0x1, 0x181f ;  /* 0x00381f0037097f89 */ /* 0x00022800000e0000 */
[----:B------:R1:W0:Y:S04]  /*da50*/  SHFL.IDX PT, R8, R52, 0x1, 0x181f ;  /* 0x00381f0034087f89 */ /* 0x00022800000e0000 */
[----:B------:R1:W0:Y:S01]  /*da60*/  SHFL.IDX PT, R14, R57, 0x1, 0x181f ;  /* 0x00381f00390e7f89 */ /* 0x00022200000e0000 */
[----:B------:R-:W-:-:S02]  /*da70*/  CS2R R44, SRZ ;  /* 0x00000000002c7805 */ /* 0x000fc4000001ff00 */
[----:B------:R-:W-:Y:S02]  /*da80*/  CS2R R46, SRZ ;  /* 0x00000000002e7805 */ /* 0x000fe4000001ff00 */
[----:B------:R-:W-:Y:S02]  /*da90*/  CS2R R48, SRZ ;  /* 0x0000000000307805 */ /* 0x000fe4000001ff00 */
[----:B------:R-:W-:Y:S01]  /*daa0*/  CS2R R50, SRZ ;  /* 0x0000000000327805 */ /* 0x000fe2000001ff00 */
[----:B--2---:R-:W-:Y:S02]  /*dab0*/  @!P1 IMAD.MOV.U32 R48, RZ, RZ, R24 ;  /* 0x000000ffff309224 */ /* 0x004fe400078e0018 */
[----:B------:R-:W-:Y:S02]  /*dac0*/  @!P1 IMAD.MOV.U32 R49, RZ, RZ, R25 ;  /* 0x000000ffff319224 */ /* 0x000fe400078e0019 */
[----:B---3--:R-:W-:Y:S02]  /*dad0*/  @!P1 IMAD.MOV.U32 R44, RZ, RZ, R4 ;  /* 0x000000ffff2c9224 */ /* 0x008fe400078e0004 */
[----:B------:R-:W-:Y:S01]  /*dae0*/  @!P1 IMAD.MOV.U32 R45, RZ, RZ, R5 ;  /* 0x000000ffff2d9224 */ /* 0x000fe200078e0005 */
[----:B------:R-:W-:Y:S01]  /*daf0*/  CS2R R4, SRZ ;  /* 0x0000000000047805 */ /* 0x000fe2000001ff00 */
[----:B------:R-:W-:-:S02]  /*db00*/  @!P1 IMAD.MOV.U32 R46, RZ, RZ, R6 ;  /* 0x000000ffff2e9224 */ /* 0x000fc400078e0006 */
[----:B------:R-:W-:Y:S02]  /*db10*/  @!P1 IMAD.MOV.U32 R47, RZ, RZ, R7 ;  /* 0x000000ffff2f9224 */ /* 0x000fe400078e0007 */
[----:B------:R-:W-:Y:S02]  /*db20*/  @!P1 IMAD.MOV.U32 R50, RZ, RZ, R26 ;  /* 0x000000ffff329224 */ /* 0x000fe400078e001a */
[----:B01--4-:R-:W-:-:S07]  /*db30*/  @!P1 IMAD.MOV.U32 R51, RZ, RZ, R27 ;  /* 0x000000ffff339224 */ /* 0x013fce00078e001b */
.L_x_1850:
[----:B------:R-:W-:Y:S01]  /*db40*/  VIADD R7, R37, 0x20 ;  /* 0x0000002025077836 */ /* 0x000fe20000000000 */
[----:B------:R-:W-:Y:S01]  /*db50*/  BSSY B1, `(.L_x_1531) ;  /* 0x0000010000017945 */ /* 0x000fe20003800000 */
[----:B------:R-:W-:Y:S02]  /*db60*/  CS2R R28, SRZ ;  /* 0x00000000001c7805 */ /* 0x000fe4000001ff00 */
[----:B------:R-:W-:Y:S02]  /*db70*/  CS2R R30, SRZ ;  /* 0x00000000001e7805 */ /* 0x000fe4000001ff00 */
[----:B------:R-:W-:Y:S02]  /*db80*/  ISETP.GE.AND P1, PT, R7, R54, PT ;  /* 0x000000360700720c */ /* 0x000fe40003f26270 */
[----:B------:R-:W-:-:S11]  /*db90*/  CS2R R6, SRZ ;  /* 0x0000000000067805 */ /* 0x000fd6000001ff00 */
[----:B------:R-:W-:Y:S05]  /*dba0*/  @P1 BRA `(.L_x_1532) ;  /* 0x0000000000281947 */ /* 0x000fea0003800000 */
[----:B------:R-:W-:Y:S02]  /*dbb0*/  CS2R R6, SRZ ;  /* 0x0000000000067805 */ /* 0x000fe4000001ff00 */
[----:B------:R-:W-:Y:S02]  /*dbc0*/  CS2R R28, SRZ ;  /* 0x00000000001c7805 */ /* 0x000fe4000001ff00 */
[----:B------:R-:W-:Y:S01]  /*dbd0*/  CS2R R30, SRZ ;  /* 0x00000000001e7805 */ /* 0x000fe2000001ff00 */
[----:B------:R-:W-:Y:S06]  /*dbe0*/  @P0 BRA `(.L_x_1532) ;  /* 0x0000000000180947 */ /* 0x000fec0003800000 */
[C---:B------:R-:W-:Y:S02]  /*dbf0*/  IADD3 R28, P1, R22.reuse, R9, RZ ;  /* 0x00000009161c7210 */ /* 0x040fe40007f3e0ff */
[----:B------:R-:W-:-:S03]  /*dc00*/  IADD3 R4, P2, R22, R14, RZ ;  /* 0x0000000e16047210 */ /* 0x000fc60007f5e0ff */
[--C-:B------:R-:W-:Y:S02]  /*dc10*/  IMAD.X R29, R3, 0x1, R56.reuse, P1 ;  /* 0x00000001031d7824 */ /* 0x100fe400008e0638 */
[----:B------:R-:W-:-:S04]  /*dc20*/  IMAD.X R5, R8, 0x1, R56, P2 ;  /* 0x0000000108057824 */ /* 0x000fc800010e0638 */
[----:B------:R-:W5:Y:S04]  /*dc30*/  LD.E.128 R28, desc[UR46][R28.64] ;  /* 0x0000002e1c1c7980 */ /* 0x000f68000c101d00 */
[----:B------:R-:W5:Y:S02]  /*dc40*/  LD.E.128 R4, desc[UR46][R4.64] ;  /* 0x0000002e04047980 */ /* 0x000f64000c101d00 */
.L_x_1532:
[----:B------:R-:W-:Y:S05]  /*dc50*/  BSYNC B1 ;  /* 0x0000000000017941 */ /* 0x000fea0003800000 */
.L_x_1531:
[----:B------:R-:W-:-:S03]  /*dc60*/  UMOV UR4, 0xffffffff ;  /* 0xffffffff00047882 */ /* 0x000fc60000000000 */
[----:B------:R-:W-:Y:S05]  /*dc70*/  BRA.DIV UR4, `(.L_x_1533) ;  /* 0x000001e604647947 */ /* 0x000fea000b800000 */
[----:B------:R-:W0:Y:S01]  /*dc80*/  SHFL.IDX PT, R9, R55, 0x2, 0x181f ;  /* 0x00581f0037097f89 */ /* 0x000e2200000e0000 */
[----:B------:R-:W-:-:S03]  /*dc90*/  VIADD R11, R37, 0x40 ;  /* 0x00000040250b7836 */ /* 0x000fc60000000000 */
[----:B------:R-:W1:Y:S02]  /*dca0*/  SHFL.IDX PT, R14, R57, 0x2, 0x181f ;  /* 0x00581f00390e7f89 */ /* 0x000e6400000e0000 */
[----:B------:R-:W-:Y:S02]  /*dcb0*/  ISETP.GE.OR P1, PT, R11, R54, P0 ;  /* 0x000000360b00720c */ /* 0x000fe40000726670 */
[----:B------:R-:W2:Y:S04]  /*dcc0*/  SHFL.IDX PT, R3, R10, 0x2, 0x181f ;  /* 0x00581f000a037f89 */ /* 0x000ea800000e0000 */
[----:B------:R-:W3:Y:S07]  /*dcd0*/  SHFL.IDX PT, R8, R52, 0x2, 0x181f ;  /* 0x00581f0034087f89 */ /* 0x000eee00000e0000 */
[----:B0-----:R-:W-:-:S02]  /*dce0*/  @!P1 IADD3 R24, P2, R22, R9, RZ ;  /* 0x0000000916189210 */ /* 0x001fc40007f5e0ff */
[----:B-1----:R-:W-:-:S03]  /*dcf0*/  @!P1 IADD3 R32, P3, R22, R14, RZ ;  /* 0x0000000e16209210 */ /* 0x002fc60007f7e0ff */
[--C-:B--2---:R-:W-:Y:S02]  /*dd00*/  @!P1 IMAD.X R25, R3, 0x1, R56.reuse, P2 ;  /* 0x0000000103199824 */ /* 0x104fe400010e0638 */
[----:B---3--:R-:W-:-:S04]  /*dd10*/  @!P1 IMAD.X R33, R8, 0x1, R56, P3 ;  /* 0x0000000108219824 */ /* 0x008fc800018e0638 */
[----:B------:R-:W2:Y:S04]  /*dd20*/  @!P1 LD.E.128 R24, desc[UR46][R24.64] ;  /* 0x0000002e18189980 */ /* 0x000ea8000c101d00 */
[----:B------:R-:W3:Y:S01]  /*dd30*/  @!P1 LD.E.128 R32, desc[UR46][R32.64] ;  /* 0x0000002e20209980 */ /* 0x000ee2000c101d00 */
[----:B------:R-:W-:Y:S02]  /*dd40*/  CS2R R20, SRZ ;  /* 0x0000000000147805 */ /* 0x000fe4000001ff00 */
[----:B------:R-:W-:Y:S02]  /*dd50*/  CS2R R38, SRZ ;  /* 0x0000000000267805 */ /* 0x000fe4000001ff00 */
[----:B------:R-:W-:Y:S01]  /*dd60*/  CS2R R40, SRZ ;  /* 0x0000000000287805 */ /* 0x000fe2000001ff00 */
[----:B------:R-:W0:Y:S01]  /*dd70*/  SHFL.IDX PT, R55, R55, 0x3, 0x181f ;  /* 0x00781f0037377f89 */ /* 0x000e2200000e0000 */
[----:B------:R-:W-:-:S02]  /*dd80*/  CS2R R42, SRZ ;  /* 0x00000000002a7805 */ /* 0x000fc4000001ff00 */
[----:B------:R-:W-:Y:S01]  /*dd90*/  CS2R R8, SRZ ;  /* 0x0000000000087805 */ /* 0x000fe2000001ff00 */
[----:B------:R1:W4:Y:S04]  /*dda0*/  SHFL.IDX PT, R3, R10, 0x3, 0x181f ;  /* 0x00781f000a037f89 */ /* 0x00032800000e0000 */
[----:B------:R-:W0:Y:S04]  /*ddb0*/  SHFL.IDX PT, R57, R57, 0x3, 0x181f ;  /* 0x00781f0039397f89 */ /* 0x000e2800000e0000 */
[----:B------:R-:W0:Y:S01]  /*ddc0*/  SHFL.IDX PT, R52, R52, 0x3, 0x181f ;  /* 0x00781f0034347f89 */ /* 0x000e2200000e0000 */
[----:B--2---:R-:W-:-:S02]  /*ddd0*/  @!P1 IMAD.MOV.U32 R20, RZ, RZ, R24 ;  /* 0x000000ffff149224 */ /* 0x004fc400078e0018 */
[----:B------:R-:W-:Y:S02]  /*dde0*/  @!P1 IMAD.MOV.U32 R21, RZ, RZ, R25 ;  /* 0x000000ffff159224 */ /* 0x000fe400078e0019 */
[----:B------:R-:W-:Y:S02]  /*ddf0*/  @!P1 IMAD.MOV.U32 R38, RZ, RZ, R26 ;  /* 0x000000ffff269224 */ /* 0x000fe400078e001a */
[----:B------:R-:W-:Y:S02]  /*de00*/  @!P1 IMAD.MOV.U32 R39, RZ, RZ, R27 ;  /* 0x000000ffff279224 */ /* 0x000fe400078e001b */
[----:B---3--:R-:W-:Y:S02]  /*de10*/  @!P1 IMAD.MOV.U32 R40, RZ, RZ, R32 ;  /* 0x000000ffff289224 */ /* 0x008fe400078e0020 */
[----:B------:R-:W-:Y:S02]  /*de20*/  @!P1 IMAD.MOV.U32 R41, RZ, RZ, R33 ;  /* 0x000000ffff299224 */ /* 0x000fe400078e0021 */
[----:B------:R-:W-:-:S02]  /*de30*/  @!P1 IMAD.MOV.U32 R42, RZ, RZ, R34 ;  /* 0x000000ffff2a9224 */ /* 0x000fc400078e0022 */
[----:B01--4-:R-:W-:-:S07]  /*de40*/  @!P1 IMAD.MOV.U32 R43, RZ, RZ, R35 ;  /* 0x000000ffff2b9224 */ /* 0x013fce00078e0023 */
.L_x_1860:
[----:B------:R-:W-:Y:S01]  /*de50*/  VIADD R37, R37, 0x60 ;  /* 0x0000006025257836 */ /* 0x000fe20000000000 */
[----:B------:R-:W-:Y:S01]  /*de60*/  BSSY B1, `(.L_x_1534) ;  /* 0x0000010000017945 */ /* 0x000fe20003800000 */
[----:B------:R-:W-:Y:S02]  /*de70*/  CS2R R10, SRZ ;  /* 0x00000000000a7805 */ /* 0x000fe4000001ff00 */
[----:B------:R-:W-:Y:S02]  /*de80*/  CS2R R12, SRZ ;  /* 0x00000000000c7805 */ /* 0x000fe4000001ff00 */
[----:B------:R-:W-:Y:S02]  /*de90*/  CS2R R14, SRZ ;  /* 0x00000000000e7805 */ /* 0x000fe4000001ff00 */
[----:B------:R-:W-:-:S13]  /*dea0*/  ISETP.GE.AND P1, PT, R37, R54, PT ;  /* 0x000000362500720c */ /* 0x000fda0003f26270 */
        /* <DEDUP_REMOVED lines=11> */
.L_x_1535:
[----:B------:R-:W-:Y:S05]  /*df60*/  BSYNC B1 ;  /* 0x0000000000017941 */ /* 0x000fea0003800000 */
.L_x_1534:
[----:B------:R-:W-:Y:S01]  /*df70*/  ULEA.HI UR4, UR43, UR43, URZ, 0x1 ;  /* 0x0000002b2b047291 */ /* 0x000fe2000f8f083f */
[C---:B------:R-:W-:Y:S01]  /*df80*/  VIADD R37, R17.reuse, 0x40 ;  /* 0x0000004011257836 */ /* 0x040fe20000000000 */
[----:B------:R-:W-:Y:S01]  /*df90*/  VIADDMNMX R54, R54, -R199, 0x80, PT ;  /* 0x0000008036367446 */ /* 0x000fe200038009c7 */
[C---:B------:R-:W-:Y:S01]  /*dfa0*/  VIADD R3, R17.reuse, 0x60 ;  /* 0x0000006011037836 */ /* 0x040fe20000000000 */
[----:B------:R-:W-:Y:S01]  /*dfb0*/  ULOP3.LUT UR4, UR4, 0xfffffffe, URZ, 0xc0, !UPT ;  /* 0xfffffffe04047892 */ /* 0x000fe2000f8ec03f */
[----:B------:R-:W-:Y:S01]  /*dfc0*/  BSSY B1, `(.L_x_1536) ;  /* 0x000000a000017945 */ /* 0x000fe20003800000 */
[-C--:B------:R-:W-:Y:S02]  /*dfd0*/  ISETP.GE.OR P3, PT, R17, R54.reuse, P0 ;  /* 0x000000361100720c */ /* 0x080fe40000766670 */
[----:B------:R-:W-:Y:S01]  /*dfe0*/  UIADD3 UR4, UR43, -UR4, URZ ;  /* 0x800000042b047290 */ /* 0x000fe2000fffe03f */
[-C--:B------:R-:W-:Y:S02]  /*dff0*/  ISETP.GE.OR P2, PT, R219, R54.reuse, P0 ;  /* 0x00000036db00720c */ /* 0x080fe40000746670 */
[----:B------:R-:W-:-:S02]  /*e000*/  ISETP.GE.OR P1, PT, R37, R54, P0 ;  /* 0x000000362500720c */ /* 0x000fc40000726670 */
[----:B------:R-:W-:Y:S01]  /*e010*/  ISETP.GE.OR P0, PT, R3, R54, P0 ;  /* 0x000000360300720c */ /* 0x000fe20000706670 */
[----:B------:R-:W-:-:S05]  /*e020*/  IMAD.U32 R25, RZ, RZ, UR4 ;  /* 0x00000004ff197e24 */ /* 0x000fca000f8e00ff */
[----:B------:R-:W-:-:S04]  /*e030*/  SHF.L.U32 R25, R25, 0x1f, RZ ;  /* 0x0000001f19197819 */ /* 0x000fc800000006ff */
[----:B------:R-:W0:Y:S02]  /*e040*/  SYNCS.PHASECHK.TRANS64.TRYWAIT P4, [R16+URZ+0x28400], R25 ;  /* 0x02840019100075a7 */ /* 0x000e24000808017f */
[----:B0-----:R-:W-:Y:S05]  /*e050*/  @!P4 BRA `(.L_x_1537) ;  /* 0x000001e40084c947 */ /* 0x001fea0003800000 */
.L_x_1861:
[----:B------:R-:W-:Y:S05]  /*e060*/  BSYNC B1 ;  /* 0x0000000000017941 */ /* 0x000fea0003800000 */
.L_x_1536:
[----:B------:R-:W-:Y:S04]  /*e070*/  BSSY B1, `(.L_x_1538) ;  /* 0x0000101000017945 */ /* 0x000fe80003800000 */
[----:B------:R-:W-:Y:S05]  /*e080*/  @P3 BRA `(.L_x_1539) ;  /* 0x0000000c00fc3947 */ /* 0x000fea0003800000 */
[----:B------:R-:W-:Y:S02]  /*e090*/  SHF.R.U32.HI R24, RZ, 0x8, R44 ;  /* 0x00000008ff187819 */ /* 0x000fe4000001162c */
[----:B------:R-:W-:Y:S02]  /*e0a0*/  LOP3.LUT R26, R44, 0xff, RZ, 0xc0, !PT ;  /* 0x000000ff2c1a7812 */ /* 0x000fe400078ec0ff */
[----:B0-----:R-:W-:Y:S02]  /*e0b0*/  LOP3.LUT R25, R24, 0xff, RZ, 0xc0, !PT ;  /* 0x000000ff18197812 */ /* 0x001fe400078ec0ff */
[----:B------:R-:W-:Y:S02]  /*e0c0*/  LEA.HI R24, R53, R0, RZ, 0x1c ;  /* 0x0000000035187211 */ /* 0x000fe400078fe0ff */
[----:B------:R-:W-:Y:S02]  /*e0d0*/  PRMT R55, R25, 0x7604, R26 ;  /* 0x0000760419377816 */ /* 0x000fe4000000001a */
[----:B------:R-:W-:-:S02]  /*e0e0*/  SHF.R.S32.HI R25, RZ, 0x1f, R24 ;  /* 0x0000001fff197819 */ /* 0x000fc40000011418 */
[----:B------:R-:W-:Y:S02]  /*e0f0*/  SHF.R.U32.HI R27, RZ, 0x8, R45 ;  /* 0x00000008ff1b7819 */ /* 0x000fe4000001162d */
[----:B------:R-:W-:Y:S01]  /*e100*/  LEA.HI R25, R25, R24, RZ, 0x3 ;  /* 0x0000001819197211 */ /* 0x000fe200078f18ff */
[----:B------:R-:W-:Y:S01]  /*e110*/  IMAD.SHL.U32 R24, R24, 0x10, RZ ;  /* 0x0000001018187824 */ /* 0x000fe200078e00ff */
[----:B------:R-:W-:Y:S02]  /*e120*/  LOP3.LUT R32, R45, 0xff, RZ, 0xc0, !PT ;  /* 0x000000ff2d207812 */ /* 0x000fe400078ec0ff */
[----:B------:R-:W-:Y:S01]  /*e130*/  LOP3.LUT R27, R27, 0xff, RZ, 0xc0, !PT ;  /* 0x000000ff1b1b7812 */ /* 0x000fe200078ec0ff */
[----:B------:R-:W-:Y:S01]  /*e140*/  IMAD.SHL.U32 R25, R25, 0x800, RZ ;  /* 0x0000080019197824 */ /* 0x000fe200078e00ff */
[----:B------:R-:W-:Y:S02]  /*e150*/  SHF.R.U32.HI R26, RZ, 0x8, R46 ;  /* 0x00000008ff1a7819 */ /* 0x000fe4000001162e */
[----:B------:R-:W-:-:S02]  /*e160*/  SHF.R.U32.HI R33, RZ, 0x8, R47 ;  /* 0x00000008ff217819 */ /* 0x000fc4000001162f */
[----:B------:R-:W-:Y:S02]  /*e170*/  LOP3.LUT R24, R209, 0x70, R24, 0xf8, !PT ;  /* 0x00000070d1187812 */ /* 0x000fe400078ef818 */
[----:B------:R-:W-:Y:S02]  /*e180*/  SHF.R.U32.HI R54, RZ, 0x3, R209 ;  /* 0x00000003ff367819 */ /* 0x000fe400000116d1 */
[----:B------:R-:W-:Y:S02]  /*e190*/  PRMT R57, R27, 0x7604, R32 ;  /* 0x000076041b397816 */ /* 0x000fe40000000020 */
[----:B------:R-:W-:Y:S02]  /*e1a0*/  LOP3.LUT R27, R26, 0xff, RZ, 0xc0, !PT ;  /* 0x000000ff1a1b7812 */ /* 0x000fe400078ec0ff */
[----:B------:R-:W-:Y:S02]  /*e1b0*/  LOP3.LUT R32, R46, 0xff, RZ, 0xc0, !PT ;  /* 0x000000ff2e207812 */ /* 0x000fe400078ec0ff */
[----:B------:R-:W-:-:S02]  /*e1c0*/  LOP3.LUT R34, R47, 0xff, RZ, 0xc0, !PT ;  /* 0x000000ff2f227812 */ /* 0x000fc400078ec0ff */
[----:B------:R-:W-:Y:S02]  /*e1d0*/  SHF.R.U32.HI R35, RZ, 0x8, R48 ;  /* 0x00000008ff237819 */ /* 0x000fe40000011630 */
[----:B------:R-:W-:Y:S02]  /*e1e0*/  LOP3.LUT R33, R33, 0xff, RZ, 0xc0, !PT ;  /* 0x000000ff21217812 */ /* 0x000fe400078ec0ff */
[----:B------:R-:W-:Y:S02]  /*e1f0*/  LOP3.LUT R26, R24, R54, RZ, 0x3c, !PT ;  /* 0x00000036181a7212 */ /* 0x000fe400078e3cff */
[----:B------:R-:W-:Y:S02]  /*e200*/  LOP3.LUT R24, R25, 0xffffc000, RZ, 0xc0, !PT ;  /* 0xffffc00019187812 */ /* 0x000fe400078ec0ff */
[----:B------:R-:W-:Y:S02]  /*e210*/  LOP3.LUT R52, R48, 0xff, RZ, 0xc0, !PT ;  /* 0x000000ff30347812 */ /* 0x000fe400078ec0ff */
[----:B------:R-:W-:-:S02]  /*e220*/  LOP3.LUT R35, R35, 0xff, RZ, 0xc0, !PT ;  /* 0x000000ff23237812 */ /* 0x000fc400078ec0ff */
[----:B------:R-:W-:Y:S02]  /*e230*/  PRMT R59, R27, 0x7604, R32 ;  /* 0x000076041b3b7816 */ /* 0x000fe40000000020 */
[----:B------:R-:W-:Y:S02]  /*e240*/  PRMT R61, R33, 0x7604, R34 ;  /* 0x00007604213d7816 */ /* 0x000fe40000000022 */
[----:B------:R-:W-:Y:S02]  /*e250*/  IADD3 R33, R26, R24, R213 ;  /* 0x000000181a217210 */ /* 0x000fe40007ffe0d5 */
[----:B------:R-:W-:Y:S01]  /*e260*/  SHF.R.U32.HI R32, RZ, 0x8, R49 ;  /* 0x00000008ff207819 */ /* 0x000fe20000011631 */
[----:B------:R-:W-:Y:S01]  /*e270*/  LDS.128 R24, [R214+0x18000] ;  /* 0x01800000d6187984 */ /* 0x000fe20000000c00 */
[----:B------:R-:W-:Y:S02]  /*e280*/  SHF.R.U32.HI R34, RZ, 0x8, R50 ;  /* 0x00000008ff227819 */ /* 0x000fe40000011632 */
[----:B------:R-:W-:Y:S01]  /*e290*/  PRMT R63, R35, 0x7604, R52 ;  /* 0x00007604233f7816 */ /* 0x000fe20000000034 */
[----:B------:R-:W-:Y:S01]  /*e2a0*/  IMAD.IADD R52, R16, 0x1, R33 ;  /* 0x0000000110347824 */ /* 0x000fe200078e0221 */
[----:B------:R-:W-:-:S02]  /*e2b0*/  LOP3.LUT R35, R49, 0xff, RZ, 0xc0, !PT ;  /* 0x000000ff31237812 */ /* 0x000fc400078ec0ff */
[----:B------:R-:W-:Y:S02]  /*e2c0*/  LOP3.LUT R32, R32, 0xff, RZ, 0xc0, !PT ;  /* 0x000000ff20207812 */ /* 0x000fe400078ec0ff */
[----:B------:R-:W-:Y:S02]  /*e2d0*/  LOP3.LUT R34, R34, 0xff, RZ, 0xc0, !PT ;  /* 0x000000ff22227812 */ /* 0x000fe400078ec0ff */
[----:B------:R-:W-:Y:S02]  /*e2e0*/  LOP3.LUT R65, R50, 0xff, RZ, 0xc0, !PT ;  /* 0x000000ff32417812 */ /* 0x000fe400078ec0ff */
[----:B------:R-:W-:Y:S02]  /*e2f0*/  PRMT R67, R32, 0x7604, R35 ;  /* 0x0000760420437816 */ /* 0x000fe40000000023 */
[----:B------:R-:W-:Y:S02]  /*e300*/  PRMT R69, R34, 0x7604, R65 ;  /* 0x0000760422457816 */ /* 0x000fe40000000041 */
[----:B------:R-:W0:Y:S01]  /*e310*/  LDS.128 R32, [R52+0x18000] ;  /* 0x0180000034207984 */ /* 0x000e220000000c00 */
[----:B------:R-:W-:-:S02]  /*e320*/  SHF.R.U32.HI R54, RZ, 0x8, R51 ;  /* 0x00000008ff367819 */ /* 0x000fc40000011633 */
[----:B------:R-:W-:Y:S02]  /*e330*/  SHF.R.U32.HI R56, RZ, 0x10, R45 ;  /* 0x00000010ff387819 */ /* 0x000fe4000001162d */
[----:B------:R-:W-:Y:S02]  /*e340*/  LOP3.LUT R71, R51, 0xff, RZ, 0xc0, !PT ;  /* 0x000000ff33477812 */ /* 0x000fe400078ec0ff */
[----:B------:R-:W-:Y:S02]  /*e350*/  LOP3.LUT R54, R54, 0xff, RZ, 0xc0, !PT ;  /* 0x000000ff36367812 */ /* 0x000fe400078ec0ff */
[----:B------:R-:W-:Y:S02]  /*e360*/  SHF.R.U32.HI R58, RZ, 0x10, R46 ;  /* 0x00000010ff3a7819 */ /* 0x000fe4000001162e */
[----:B------:R-:W-:Y:S02]  /*e370*/  LOP3.LUT R56, R56, 0xff, RZ, 0xc0, !PT ;  /* 0x000000ff38387812 */ /* 0x000fe400078ec0ff */
[----:B------:R-:W-:-:S02]  /*e380*/  PRMT R71, R54, 0x7604, R71 ;  /* 0x0000760436477816 */ /* 0x000fc40000000047 */
[----:B------:R-:W-:Y:S02]  /*e390*/  SHF.R.U32.HI R54, RZ, 0x10, R44 ;  /* 0x00000010ff367819 */ /* 0x000fe4000001162c */
[----:B------:R-:W-:Y:S02]  /*e3a0*/  LOP3.LUT R58, R58, 0xff, RZ, 0xc0, !PT ;  /* 0x000000ff3a3a7812 */ /* 0x000fe400078ec0ff */
[----:B------:R-:W-:Y:S02]  /*e3b0*/  PRMT R57, R56, 0x7054, R57 ;  /* 0x0000705438397816 */ /* 0x000fe40000000039 */
[----:B------:R-:W-:Y:S02]  /*e3c0*/  SHF.R.U32.HI R56, RZ, 0x10, R49 ;  /* 0x00000010ff387819 */ /* 0x000fe40000011631 */
[----:B------:R-:W-:Y:S02]  /*e3d0*/  LOP3.LUT R54, R54, 0xff, RZ, 0xc0, !PT ;  /* 0x000000ff36367812 */ /* 0x000fe400078ec0ff */
[----:B------:R-:W-:-:S02]  /*e3e0*/  PRMT R59, R58, 0x7054, R59 ;  /* 0x000070543a3b7816 */ /* 0x000fc4000000003b */
[----:B------:R-:W-:Y:S02]  /*e3f0*/  SHF.R.U32.HI R58, RZ, 0x10, R50 ;  /* 0x00000010ff3a7819 */ /* 0x000fe40000011632 */
[----:B------:R-:W-:Y:S02]  /*e400*/  LOP3.LUT R56, R56, 0xff, RZ, 0xc0, !PT ;  /* 0x000000ff38387812 */ /* 0x000fe400078ec0ff */
[----:B------:R-:W-:Y:S02]  /*e410*/  SHF.R.U32.HI R60, RZ, 0x10, R47 ;  /* 0x00000010ff3c7819 */ /* 0x000fe4000001162f */
[----:B------:R-:W-:Y:S02]  /*e420*/  PRMT R55, R54, 0x7054, R55 ;  /* 0x0000705436377816 */ /* 0x000fe40000000037 */
[----:B------:R-:W-:Y:S02]  /*e430*/  SHF.R.U32.HI R54, RZ, 0x10, R48 ;  /* 0x00000010ff367819 */ /* 0x000fe40000011630 */
[----:B------:R-:W-:-:S02]  /*e440*/  LOP3.LUT R58, R58, 0xff, RZ, 0xc0, !PT ;  /* 0x000000ff3a3a7812 */ /* 0x000fc400078ec0ff */
[----:B------:R-:W-:Y:S02]  /*e450*/  PRMT R67, R56, 0x7054, R67 ;  /* 0x0000705438437816 */ /* 0x000fe40000000043 */
[----:B------:R-:W-:Y:S02]  /*e460*/  LOP3.LUT R60, R60, 0xff, RZ, 0xc0, !PT ;  /* 0x000000ff3c3c7812 */ /* 0x000fe400078ec0ff */
[----:B------:R-:W-:Y:S02]  /*e470*/  LOP3.LUT R54, R54, 0xff, RZ, 0xc0, !PT ;  /* 0x000000ff36367812 */ /* 0x000fe400078ec0ff */
[----:B------:R-:W-:Y:S02]  /*e480*/  PRMT R69, R58, 0x7054, R69 ;  /* 0x000070543a457816 */ /* 0x000fe40000000045 */
[----:B------:R-:W-:Y:S02]  /*e490*/  LOP3.LUT R67, R67, 0xff000000, R49, 0xf8, !PT ;  /* 0xff00000043437812 */ /* 0x000fe400078ef831 */
[----:B------:R-:W-:-:S02]  /*e4a0*/  PRMT R61, R60, 0x7054, R61 ;  /* 0x000070543c3d7816 */ /* 0x000fc4000000003d */
[----:B------:R-:W-:Y:S02]  /*e4b0*/  LOP3.LUT R57, R57, 0xff000000, R45, 0xf8, !PT ;  /* 0xff00000039397812 */ /* 0x000fe400078ef82d */
[----:B------:R-:W-:Y:S02]  /*e4c0*/  SHF.R.U32.HI R60, RZ, 0x10, R51 ;  /* 0x00000010ff3c7819 */ /* 0x000fe40000011633 */
[----:B------:R-:W-:Y:S02]  /*e4d0*/  PRMT R65, R54, 0x7054, R63 ;  /* 0x0000705436417816 */ /* 0x000fe4000000003f */
[----:B------:R-:W-:Y:S02]  /*e4e0*/  LOP3.LUT R45, R69, 0xff000000, R50, 0xf8, !PT ;  /* 0xff000000452d7812 */ /* 0x000fe400078ef832 */
[----:B------:R-:W-:Y:S02]  /*e4f0*/  F2FP.F16.E4M3.UNPACK_B R66, R67 ;  /* 0x00000043ff42723e */ /* 0x000fe400020006ff */
[----:B0-----:R-:W-:-:S02]  /*e500*/  F2FP.F16.E4M3.UNPACK_B R50, R33 ;  /* 0x00000021ff32723e */ /* 0x001fc400020006ff */
[----:B------:R-:W-:Y:S01]  /*e510*/  LOP3.LUT R54, R55, 0xff000000, R44, 0xf8, !PT ;  /* 0xff00000037367812 */ /* 0x000fe200078ef82c */
[--C-:B------:R-:W-:Y:S01]  /*e520*/  HADD2.F32 R68, -RZ, R66.reuse.H0_H0 ;  /* 0x20000042ff447230 */ /* 0x100fe20000004100 */
[----:B------:R-:W-:Y:S01]  /*e530*/  LOP3.LUT R44, R59, 0xff000000, R46, 0xf8, !PT ;  /* 0xff0000003b2c7812 */ /* 0x000fe200078ef82e */
[----:B------:R-:W-:Y:S01]  /*e540*/  HADD2.F32 R69, -RZ, R66.H1_H1 ;  /* 0x30000042ff457230 */ /* 0x000fe20000004100 */
[----:B------:R-:W-:Y:S02]  /*e550*/  LOP3.LUT R63, R61, 0xff000000, R47, 0xf8, !PT ;  /* 0xff0000003d3f7812 */ /* 0x000fe400078ef82f */
[----:B------:R-:W-:Y:S02]  /*e560*/  LOP3.LUT R60, R60, 0xff, RZ, 0xc0, !PT ;  /* 0x000000ff3c3c7812 */ /* 0x000fe400078ec0ff */
[----:B------:R-:W-:Y:S02]  /*e570*/  LOP3.LUT R47, R65, 0xff000000, R48, 0xf8, !PT ;  /* 0xff000000412f7812 */ /* 0x000fe400078ef830 */
[----:B------:R-:W-:-:S02]  /*e580*/  F2FP.F16.E4M3.UNPACK_B R59, R57 ;  /* 0x00000039ff3b723e */ /* 0x000fc400020006ff */
[-C--:B------:R-:W-:Y:S02]  /*e590*/  F2FP.F16.E4M3.UNPACK_B R48, R25.reuse ;  /* 0x00000019ff30723e */ /* 0x080fe400020006ff */
[----:B------:R-:W-:Y:S01]  /*e5a0*/  F2FP.F16.E4M3.UNPACK_B R55, R25.H1 ;  /* 0x00000019ff37723e */ /* 0x000fe200030006ff */
[----:B------:R-:W-:Y:S01]  /*e5b0*/  HADD2.F32 R25, -RZ, R50.H0_H0 ;  /* 0x20000032ff197230 */ /* 0x000fe20000004100 */
[----:B------:R-:W-:Y:S01]  /*e5c0*/  PRMT R71, R60, 0x7054, R71 ;  /* 0x000070543c477816 */ /* 0x000fe20000000047 */
[--C-:B------:R-:W-:Y:S01]  /*e5d0*/  HADD2.F32 R60, -RZ, R59.reuse.H0_H0 ;  /* 0x2000003bff3c7230 */ /* 0x100fe20000004100 */
[-C--:B------:R-:W-:Y:S01]  /*e5e0*/  F2FP.F16.E4M3.UNPACK_B R61, R35.reuse ;  /* 0x00000023ff3d723e */ /* 0x080fe200020006ff */
[----:B------:R-:W-:Y:S01]  /*e5f0*/  HADD2.F32 R49, -RZ, R48.H0_H0 ;  /* 0x20000030ff317230 */ /* 0x000fe20000004100 */
[----:B------:R-:W-:Y:S01]  /*e600*/  F2FP.F16.E4M3.UNPACK_B R65, R35.H1 ;  /* 0x00000023ff41723e */ /* 0x000fe200030006ff */
[----:B------:R-:W-:Y:S01]  /*e610*/  HADD2.F32 R59, -RZ, R59.H1_H1 ;  /* 0x3000003bff3b7230 */ /* 0x000fe20000004100 */
[----:B------:R-:W-:-:S02]  /*e620*/  F2FP.F16.E4M3.UNPACK_B R35, R32 ;  /* 0x00000020ff23723e */ /* 0x000fc400020006ff */
[----:B------:R-:W-:Y:S01]  /*e630*/  F2FP.F16.E4M3.UNPACK_B R62, R32.H1 ;  /* 0x00000020ff3e723e */ /* 0x000fe200030006ff */
[C---:B------:R-:W-:Y:S01]  /*e640*/  FMUL.FTZ R32, R25.reuse, R68 ;  /* 0x0000004419207220 */ /* 0x040fe20000410000 */
[----:B------:R-:W-:Y:S01]  /*e650*/  F2FP.F16.E4M3.UNPACK_B R56, R33.H1 ;  /* 0x00000021ff38723e */ /* 0x000fe200030006ff */
[-C--:B------:R-:W-:Y:S01]  /*e660*/  FMUL.FTZ R33, R25, R60.reuse ;  /* 0x0000003c19217220 */ /* 0x080fe20000410000 */
[----:B------:R-:W-:Y:S01]  /*e670*/  F2FP.F16.E4M3.UNPACK_B R67, R67.H1 ;  /* 0x00000043ff43723e */ /* 0x000fe200030006ff */
[C---:B------:R-:W-:Y:S01]  /*e680*/  FFMA.FTZ R25, R49.reuse, R60, -R32 ;  /* 0x0000003c31197223 */ /* 0x040fe20000010820 */
[----:B------:R-:W-:Y:S01]  /*e690*/  F2FP.F16.E4M3.UNPACK_B R57, R57.H1 ;  /* 0x00000039ff39723e */ /* 0x000fe200030006ff */
[----:B------:R-:W-:Y:S02]  /*e6a0*/  HADD2.F32 R32, -RZ, R48.H1_H1 ;  /* 0x30000030ff207230 */ /* 0x000fe40000004100 */
[----:B------:R-:W-:Y:S01]  /*e6b0*/  FFMA.FTZ R33, R49, R68, R33 ;  /* 0x0000004431217223 */ /* 0x000fe20000010021 */
[----:B------:R-:W-:Y:S01]  /*e6c0*/  HADD2.F32 R48, -RZ, R50.H1_H1 ;  /* 0x30000032ff307230 */ /* 0x000fe20000004100 */
[----:B------:R-:W-:Y:S01]  /*e6d0*/  LOP3.LUT R71, R71, 0xff000000, R51, 0xf8, !PT ;  /* 0xff00000047477812 */ /* 0x000fe200078ef833 */
[----:B------:R-:W-:Y:S01]  /*e6e0*/  HADD2.F32 R66, -RZ, R67.H0_H0 ;  /* 0x20000043ff427230 */ /* 0x000fe20000004100 */
[----:B------:R-:W-:Y:S01]  /*e6f0*/  F2FP.F16.E4M3.UNPACK_B R58, R27 ;  /* 0x0000001bff3a723e */ /* 0x000fe200020006ff */
[----:B------:R-:W-:-:S02]  /*e700*/  HADD2.F32 R49, -RZ, R56.H0_H0 ;  /* 0x20000038ff317230 */ /* 0x000fc40000004100 */
[C---:B------:R-:W-:Y:S01]  /*e710*/  FMUL.FTZ R73, R48.reuse, R69 ;  /* 0x0000004530497220 */ /* 0x040fe20000410000 */
[----:B------:R-:W-:Y:S02]  /*e720*/  HADD2.F32 R60, -RZ, R57.H0_H0 ;  /* 0x20000039ff3c7230 */ /* 0x000fe40000004100 */
[-C--:B------:R-:W-:Y:S01]  /*e730*/  FMUL.FTZ R68, R48, R59.reuse ;  /* 0x0000003b30447220 */ /* 0x080fe20000410000 */
[----:B------:R-:W-:Y:S02]  /*e740*/  HADD2.F32 R50, -RZ, R55.H0_H0 ;  /* 0x20000037ff327230 */ /* 0x000fe40000004100 */
[C---:B------:R-:W-:Y:S01]  /*e750*/  FMUL.FTZ R75, R49.reuse, R66 ;  /* 0x00000042314b7220 */ /* 0x040fe20000410000 */
[C---:B------:R-:W-:Y:S01]  /*e760*/  FFMA.FTZ R48, R32.reuse, R59, -R73 ;  /* 0x0000003b20307223 */ /* 0x040fe20000010849 */
[-C--:B------:R-:W-:Y:S01]  /*e770*/  FMUL.FTZ R77, R49, R60.reuse ;  /* 0x0000003c314d7220 */ /* 0x080fe20000410000 */
[----:B------:R-:W-:Y:S01]  /*e780*/  FFMA.FTZ R32, R32, R69, R68 ;  /* 0x0000004520207223 */ /* 0x000fe20000010044 */
[----:B------:R-:W-:Y:S01]  /*e790*/  F2FP.F16.E4M3.UNPACK_B R69, R71 ;  /* 0x00000047ff45723e */ /* 0x000fe200020006ff */
[C---:B------:R-:W-:Y:S01]  /*e7a0*/  FFMA.FTZ R49, R50.reuse, R60, -R75 ;  /* 0x0000003c32317223 */ /* 0x040fe2000001084b */
[----:B------:R-:W-:Y:S01]  /*e7b0*/  FFMA.FTZ R50, R50, R66, R77 ;  /* 0x0000004232327223 */ /* 0x000fe2000001004d */
[----:B------:R-:W-:Y:S01]  /*e7c0*/  F2FP.F16.E4M3.UNPACK_B R66, R63 ;  /* 0x0000003fff42723e */ /* 0x000fe200020006ff */
[----:B------:R-:W-:Y:S01]  /*e7d0*/  HADD2.F32 R59, -RZ, R57.H1_H1 ;  /* 0x30000039ff3b7230 */ /* 0x000fe20000004100 */
[----:B------:R-:W-:Y:S01]  /*e7e0*/  F2FP.F16.E4M3.UNPACK_B R64, R27.H1 ;  /* 0x0000001bff40723e */ /* 0x000fe200030006ff */
[----:B------:R-:W-:Y:S01]  /*e7f0*/  HADD2.F32 R68, -RZ, R67.H1_H1 ;  /* 0x30000043ff447230 */ /* 0x000fe20000004100 */
[-C--:B------:R-:W-:Y:S01]  /*e800*/  F2FP.F16.E4M3.UNPACK_B R51, R24.reuse.H1 ;  /* 0x00000018ff33723e */ /* 0x080fe200030006ff */
[----:B------:R-:W-:Y:S01]  /*e810*/  HADD2.F32 R56, -RZ, R56.H1_H1 ;  /* 0x30000038ff387230 */ /* 0x000fe20000004100 */
[----:B------:R-:W-:Y:S01]  /*e820*/  F2FP.F16.E4M3.UNPACK_B R46, R24 ;  /* 0x00000018ff2e723e */ /* 0x000fe200020006ff */
[----:B------:R-:W-:Y:S01]  /*e830*/  HADD2.F32 R70, -RZ, R69.H0_H0 ;  /* 0x20000045ff467230 */ /* 0x000fe20000004100 */
[----:B------:R-:W-:Y:S01]  /*e840*/  F2FP.F16.E4M3.UNPACK_B R24, R26 ;  /* 0x0000001aff18723e */ /* 0x000fe200020006ff */
[----:B------:R-:W-:-:S02]  /*e850*/  HADD2.F32 R57, -RZ, R61.H0_H0 ;  /* 0x2000003dff397230 */ /* 0x000fc40000004100 */
[C---:B------:R-:W-:Y:S01]  /*e860*/  FMUL.FTZ R72, R56.reuse, R68 ;  /* 0x0000004438487220 */ /* 0x040fe20000410000 */
[----:B------:R-:W-:Y:S02]  /*e870*/  HADD2.F32 R67, -RZ, R66.H0_H0 ;  /* 0x20000042ff437230 */ /* 0x000fe40000004100 */
[----:B------:R-:W-:Y:S01]  /*e880*/  FMUL.FTZ R73, R56, R59 ;  /* 0x0000003b38497220 */ /* 0x000fe20000410000 */
[----:B------:R-:W-:Y:S02]  /*e890*/  HADD2.F32 R55, -RZ, R55.H1_H1 ;  /* 0x30000037ff377230 */ /* 0x000fe40000004100 */
[C---:B------:R-:W-:Y:S01]  /*e8a0*/  FMUL.FTZ R75, R57.reuse, R70 ;  /* 0x00000046394b7220 */ /* 0x040fe20000410000 */
[----:B------:R-:W-:Y:S02]  /*e8b0*/  HADD2.F32 R60, -RZ, R58.H0_H0 ;  /* 0x2000003aff3c7230 */ /* 0x000fe40000004100 */
[----:B------:R-:W-:Y:S01]  /*e8c0*/  FMUL.FTZ R77, R57, R67 ;  /* 0x00000043394d7220 */ /* 0x000fe20000410000 */
[----:B------:R-:W-:-:S02]  /*e8d0*/  HADD2.F32 R69, -RZ, R69.H1_H1 ;  /* 0x30000045ff457230 */ /* 0x000fc40000004100 */
[C---:B------:R-:W-:Y:S01]  /*e8e0*/  FFMA.FTZ R56, R55.reuse, R59, -R72 ;  /* 0x0000003b37387223 */ /* 0x040fe20000010848 */
[----:B------:R-:W-:Y:S01]  /*e8f0*/  F2FP.F16.E4M3.UNPACK_B R72, R71.H1 ;  /* 0x00000047ff48723e */ /* 0x000fe200030006ff */
[C---:B------:R-:W-:Y:S01]  /*e900*/  FFMA.FTZ R57, R60.reuse, R67, -R75 ;  /* 0x000000433c397223 */ /* 0x040fe2000001084b */
[----:B------:R-:W-:Y:S01]  /*e910*/  HADD2.F32 R67, -RZ, R66.H1_H1 ;  /* 0x30000042ff437230 */ /* 0x000fe20000004100 */
[----:B------:R-:W-:Y:S01]  /*e920*/  F2FP.F16.E4M3.UNPACK_B R66, R63.H1 ;  /* 0x0000003fff42723e */ /* 0x000fe200030006ff */
[----:B------:R-:W-:Y:S01]  /*e930*/  FFMA.FTZ R59, R55, R68, R73 ;  /* 0x00000044373b7223 */ /* 0x000fe20000010049 */
[----:B------:R-:W-:Y:S02]  /*e940*/  HADD2.F32 R61, -RZ, R61.H1_H1 ;  /* 0x3000003dff3d7230 */ /* 0x000fe40000004100 */
[----:B------:R-:W-:Y:S01]  /*e950*/  FFMA.FTZ R55, R60, R70, R77 ;  /* 0x000000463c377223 */ /* 0x000fe2000001004d */
[----:B------:R-:W-:Y:S01]  /*e960*/  HADD2.F32 R70, -RZ, R72.H0_H0 ;  /* 0x20000048ff467230 */ /* 0x000fe20000004100 */
[----:B------:R-:W-:Y:S01]  /*e970*/  F2FP.F16.E4M3.UNPACK_B R27, R26.H1 ;  /* 0x0000001aff1b723e */ /* 0x000fe200030006ff */
        /* <DEDUP_REMOVED lines=12> */
[----:B------:R-:W-:Y:S01]  /*ea40*/  FFMA.FTZ R63, R63, R70, R73 ;  /* 0x000000463f3f7223 */ /* 0x000fe20000010049 */
[----:B------:R-:W-:Y:S01]  /*ea50*/  HADD2.F32 R70, -RZ, R66.H1_H1 ;  /* 0x30000042ff467230 */ /* 0x000fe20000004100 */
[----:B------:R-:W-:Y:S01]  /*ea60*/  F2FP.F16.E4M3.UNPACK_B R68, R54.H1 ;  /* 0x00000036ff44723e */ /* 0x000fe200030006ff */
[----:B------:R-:W-:Y:S02]  /*ea70*/  HADD2.F32 R73, -RZ, R72.H1_H1 ;  /* 0x30000048ff497230 */ /* 0x000fe40000004100 */
[----:B------:R-:W-:Y:S01]  /*ea80*/  FFMA.FTZ R58, R58, R69, R74 ;  /* 0x000000453a3a7223 */ /* 0x000fe2000001004a */
[----:B------:R-:W-:Y:S02]  /*ea90*/  HADD2.F32 R66, -RZ, R64.H1_H1 ;  /* 0x30000040ff427230 */ /* 0x000fe40000004100 */
[----:B------:R-:W-:Y:S01]  /*eaa0*/  FMUL.FTZ R76, R65, R70 ;  /* 0x00000046414c7220 */ /* 0x000fe20000410000 */
[----:B------:R-:W-:-:S02]  /*eab0*/  HADD2.F32 R72, -RZ, R71.H0_H0 ;  /* 0x20000047ff487230 */ /* 0x000fc40000004100 */
[----:B------:R-:W-:Y:S01]  /*eac0*/  FMUL.FTZ R77, R65, R73 ;  /* 0x00000049414d7220 */ /* 0x000fe20000410000 */
[----:B------:R-:W-:Y:S01]  /*ead0*/  HADD2.F32 R64, -RZ, R62.H0_H0 ;  /* 0x2000003eff407230 */ /* 0x000fe20000004100 */
[-C--:B------:R-:W-:Y:S01]  /*eae0*/  F2FP.F16.E4M3.UNPACK_B R26, R34.reuse ;  /* 0x00000022ff1a723e */ /* 0x080fe200020006ff */
[----:B------:R-:W-:Y:S01]  /*eaf0*/  HADD2.F32 R69, -RZ, R68.H0_H0 ;  /* 0x20000044ff457230 */ /* 0x000fe20000004100 */
[----:B------:R-:W-:Y:S01]  /*eb00*/  F2FP.F16.E4M3.UNPACK_B R34, R34.H1 ;  /* 0x00000022ff22723e */ /* 0x000fe200030006ff */
[----:B------:R-:W-:Y:S02]  /*eb10*/  HADD2.F32 R67, -RZ, R51.H0_H0 ;  /* 0x20000033ff437230 */ /* 0x000fe40000004100 */
[C---:B------:R-:W-:Y:S01]  /*eb20*/  FMUL.FTZ R74, R64.reuse, R72 ;  /* 0x00000048404a7220 */ /* 0x040fe20000410000 */
[----:B------:R-:W-:Y:S02]  /*eb30*/  HADD2.F32 R71, -RZ, R71.H1_H1 ;  /* 0x30000047ff477230 */ /* 0x000fe40000004100 */
[----:B------:R-:W-:Y:S01]  /*eb40*/  FMUL.FTZ R75, R64, R69 ;  /* 0x00000045404b7220 */ /* 0x000fe20000410000 */
[----:B------:R-:W-:-:S02]  /*eb50*/  HADD2.F32 R62, -RZ, R62.H1_H1 ;  /* 0x3000003eff3e7230 */ /* 0x000fc40000004100 */
[C---:B------:R-:W-:Y:S01]  /*eb60*/  FFMA.FTZ R65, R67.reuse, R69, -R74 ;  /* 0x0000004543417223 */ /* 0x040fe2000001084a */
[----:B------:R-:W-:Y:S02]  /*eb70*/  HADD2.F32 R69, -RZ, R68.H1_H1 ;  /* 0x30000044ff457230 */ /* 0x000fe40000004100 */
[----:B------:R-:W-:Y:S01]  /*eb80*/  FFMA.FTZ R64, R66, R70, -R77 ;  /* 0x0000004642407223 */ /* 0x000fe2000001084d */
[----:B------:R-:W-:Y:S01]  /*eb90*/  FFMA.FTZ R67, R67, R72, R75 ;  /* 0x0000004843437223 */ /* 0x000fe2000001004b */
[----:B------:R-:W-:Y:S01]  /*eba0*/  HADD2.F32 R51, -RZ, R51.H1_H1 ;  /* 0x30000033ff337230 */ /* 0x000fe20000004100 */
[----:B------:R-:W-:Y:S01]  /*ebb0*/  F2FP.F16.E4M3.UNPACK_B R70, R47 ;  /* 0x0000002fff46723e */ /* 0x000fe200020006ff */
[C---:B------:R-:W-:Y:S01]  /*ebc0*/  FMUL.FTZ R72, R62.reuse, R71 ;  /* 0x000000473e487220 */ /* 0x040fe20000410000 */
[----:B------:R-:W-:Y:S01]  /*ebd0*/  F2FP.F16.E4M3.UNPACK_B R68, R54 ;  /* 0x00000036ff44723e */ /* 0x000fe200020006ff */
[----:B------:R-:W-:Y:S01]  /*ebe0*/  FMUL.FTZ R74, R62, R69 ;  /* 0x000000453e4a7220 */ /* 0x000fe20000410000 */
[----:B------:R-:W-:Y:S01]  /*ebf0*/  FFMA.FTZ R66, R66, R73, R76 ;  /* 0x0000004942427223 */ /* 0x000fe2000001004c */
[----:B------:R-:W-:Y:S01]  /*ec00*/  FFMA.FTZ R76, R51, R69, -R72 ;  /* 0x00000045334c7223 */ /* 0x000fe20000010848 */
[----:B------:R-:W-:-:S02]  /*ec10*/  HADD2.F32 R62, -RZ, R70.H0_H0 ;  /* 0x20000046ff3e7230 */ /* 0x000fc40000004100 */
[----:B------:R-:W-:Y:S01]  /*ec20*/  FFMA.FTZ R78, R51, R71, R74 ;  /* 0x00000047334e7223 */ /* 0x000fe2000001004a */
[--C-:B------:R-:W-:Y:S01]  /*ec30*/  HADD2.F32 R54, -RZ, R35.reuse.H0_H0 ;  /* 0x20000023ff367230 */ /* 0x100fe20000004100 */
[----:B------:R-:W-:Y:S01]  /*ec40*/  F2FP.SATFINITE.E4M3.F32.PACK_AB_MERGE_C R49, R56, R49, RZ ;  /* 0x000000313831723e */ /* 0x000fe200048070ff */
[----:B------:R-:W-:Y:S01]  /*ec50*/  HADD2.F32 R51, -RZ, R68.H0_H0 ;  /* 0x20000044ff337230 */ /* 0x000fe20000004100 */
[----:B------:R-:W-:Y:S01]  /*ec60*/  F2FP.SATFINITE.E4M3.F32.PACK_AB_MERGE_C R50, R59, R50, RZ ;  /* 0x000000323b32723e */ /* 0x000fe200048070ff */
[----:B------:R-:W-:Y:S02]  /*ec70*/  HADD2.F32 R47, -RZ, R46.H0_H0 ;  /* 0x2000002eff2f7230 */ /* 0x000fe40000004100 */
[C---:B------:R-:W-:Y:S01]  /*ec80*/  FMUL.FTZ R72, R54.reuse, R62 ;  /* 0x0000003e36487220 */ /* 0x040fe20000410000 */
[----:B------:R-:W-:Y:S02]  /*ec90*/  HADD2.F32 R70, -RZ, R70.H1_H1 ;  /* 0x30000046ff467230 */ /* 0x000fe40000004100 */
[----:B------:R-:W-:Y:S01]  /*eca0*/  FMUL.FTZ R74, R54, R51 ;  /* 0x00000033364a7220 */ /* 0x000fe20000410000 */
[----:B------:R-:W-:Y:S01]  /*ecb0*/  HADD2.F32 R35, -RZ, R35.H1_H1 ;  /* 0x30000023ff237230 */ /* 0x000fe20000004100 */
[----:B------:R-:W-:Y:S01]  /*ecc0*/  F2FP.F16.E4M3.UNPACK_B R54, R45.H1 ;  /* 0x0000002dff36723e */ /* 0x000fe200030006ff */
[----:B------:R-:W-:-:S02]  /*ecd0*/  HADD2.F32 R68, -RZ, R68.H1_H1 ;  /* 0x30000044ff447230 */ /* 0x000fc40000004100 */
[----:B------:R-:W-:Y:S01]  /*ece0*/  FFMA.FTZ R72, R47, R51, -R72 ;  /* 0x000000332f487223 */ /* 0x000fe20000010848 */
[----:B------:R-:W-:Y:S02]  /*ecf0*/  HADD2.F32 R46, -RZ, R46.H1_H1 ;  /* 0x3000002eff2e7230 */ /* 0x000fe40000004100 */
[----:B------:R-:W-:Y:S01]  /*ed00*/  FMUL.FTZ R69, R35, R70 ;  /* 0x0000004623457220 */ /* 0x000fe20000410000 */
[----:B------:R-:W-:Y:S01]  /*ed10*/  FFMA.FTZ R74, R47, R62, R74 ;  /* 0x0000003e2f4a7223 */ /* 0x000fe2000001004a */
[----:B------:R-:W-:Y:S01]  /*ed20*/  F2FP.F16.E4M3.UNPACK_B R51, R44.H1 ;  /* 0x0000002cff33723e */ /* 0x000fe200030006ff */
[-C--:B------:R-:W-:Y:S01]  /*ed30*/  FMUL.FTZ R35, R35, R68.reuse ;  /* 0x0000004423237220 */ /* 0x080fe20000410000 */
[----:B------:R-:W-:Y:S02]  /*ed40*/  HADD2.F32 R62, -RZ, R54.H0_H0 ;  /* 0x20000036ff3e7230 */ /* 0x000fe40000004100 */
        /* <DEDUP_REMOVED lines=13> */
[----:B------:R-:W-:Y:S01]  /*ee20*/  HADD2.F32 R27, -RZ, R27.H1_H1 ;  /* 0x3000001bff1b7230 */ /* 0x000fe20000004100 */
[----:B------:R-:W-:Y:S01]  /*ee30*/  F2FP.SATFINITE.E4M3.F32.PACK_AB_MERGE_C R67, R78, R67, RZ ;  /* 0x000000434e43723e */ /* 0x000fe200048070ff */
[--C-:B------:R-:W-:Y:S02]  /*ee40*/  HADD2.F32 R35, -RZ, R44.reuse.H0_H0 ;  /* 0x2000002cff237230 */ /* 0x100fe40000004100 */
[CC--:B------:R-:W-:Y:S01]  /*ee50*/  FMUL.FTZ R46, R34.reuse, R54.reuse ;  /* 0x00000036222e7220 */ /* 0x0c0fe20000410000 */
[----:B------:R-:W-:Y:S01]  /*ee60*/  FMUL.FTZ R47, R34, R51 ;  /* 0x00000033222f7220 */ /* 0x000fe20000410000 */
[----:B------:R-:W-:Y:S01]  /*ee70*/  F2FP.F16.E4M3.UNPACK_B R34, R45 ;  /* 0x0000002dff22723e */ /* 0x000fe200020006ff */
[----:B------:R-:W-:Y:S02]  /*ee80*/  HADD2.F32 R45, -RZ, R44.H1_H1 ;  /* 0x3000002cff2d7230 */ /* 0x000fe40000004100 */
[C---:B------:R-:W-:Y:S01]  /*ee90*/  FFMA.FTZ R75, R27.reuse, R51, -R46 ;  /* 0x000000331b4b7223 */ /* 0x040fe2000001082e */
[----:B------:R-:W-:Y:S01]  /*eea0*/  FFMA.FTZ R77, R27, R54, R47 ;  /* 0x000000361b4d7223 */ /* 0x000fe2000001002f */
[----:B------:R-:W-:Y:S01]  /*eeb0*/  HADD2.F32 R27, -RZ, R26.H0_H0 ;  /* 0x2000001aff1b7230 */ /* 0x000fe20000004100 */
[----:B------:R-:W-:Y:S01]  /*eec0*/  F2FP.SATFINITE.E4M3.F32.PACK_AB_MERGE_C R25, R48, R25, R49 ;  /* 0x000000193019723e */ /* 0x000fe20004807031 */
[--C-:B------:R-:W-:Y:S01]  /*eed0*/  HADD2.F32 R44, -RZ, R34.reuse.H0_H0 ;  /* 0x20000022ff2c7230 */ /* 0x100fe20000004100 */
[----:B------:R-:W-:Y:S01]  /*eee0*/  F2FP.SATFINITE.E4M3.F32.PACK_AB_MERGE_C R68, R75, R68, RZ ;  /* 0x000000444b44723e */ /* 0x000fe200048070ff */
[----:B------:R-:W-:Y:S01]  /*eef0*/  HADD2.F32 R47, -RZ, R34.H1_H1 ;  /* 0x30000022ff2f7230 */ /* 0x000fe20000004100 */
[----:B------:R-:W-:Y:S01]  /*ef00*/  F2FP.SATFINITE.E4M3.F32.PACK_AB_MERGE_C R70, R77, R70, RZ ;  /* 0x000000464d46723e */ /* 0x000fe200048070ff */
[----:B------:R-:W-:-:S02]  /*ef10*/  HADD2.F32 R34, -RZ, R26.H1_H1 ;  /* 0x3000001aff227230 */ /* 0x000fc40000004100 */
[CC--:B------:R-:W-:Y:S01]  /*ef20*/  FMUL.FTZ R51, R27.reuse, R44.reuse ;  /* 0x0000002c1b337220 */ /* 0x0c0fe20000410000 */
[--C-:B------:R-:W-:Y:S02]  /*ef30*/  HADD2.F32 R26, -RZ, R24.reuse.H0_H0 ;  /* 0x20000018ff1a7230 */ /* 0x100fe40000004100 */
[----:B------:R-:W-:Y:S01]  /*ef40*/  FMUL.FTZ R27, R27, R35 ;  /* 0x000000231b1b7220 */ /* 0x000fe20000410000 */
[----:B------:R-:W-:Y:S02]  /*ef50*/  HADD2.F32 R24, -RZ, R24.H1_H1 ;  /* 0x30000018ff187230 */ /* 0x000fe40000004100 */
[C---:B------:R-:W-:Y:S01]  /*ef60*/  FMUL.FTZ R73, R34.reuse, R47 ;  /* 0x0000002f22497220 */ /* 0x040fe20000410000 */
        /* <DEDUP_REMOVED lines=8> */
[----:B------:R-:W-:Y:S02]  /*eff0*/  F2FP.SATFINITE.E4M3.F32.PACK_AB_MERGE_C R27, R60, R57, R27 ;  /* 0x000000393c1b723e */ /* 0x000fe4000480701b */
[----:B------:R-:W-:Y:S02]  /*f000*/  F2FP.SATFINITE.E4M3.F32.PACK_AB_MERGE_C R33, R32, R33, R50 ;  /* 0x000000212021723e */ /* 0x000fe40004807032 */
[----:B------:R-:W-:Y:S02]  /*f010*/  F2FP.SATFINITE.E4M3.F32.PACK_AB_MERGE_C R24, R69, R72, R24 ;  /* 0x000000484518723e */ /* 0x000fe40004807018 */
[----:B------:R-:W-:-:S02]  /*f020*/  F2FP.SATFINITE.E4M3.F32.PACK_AB_MERGE_C R26, R26, R51, R68 ;  /* 0x000000331a1a723e */ /* 0x000fc40004807044 */
[----:B------:R-:W-:Y:S02]  /*f030*/  F2FP.SATFINITE.E4M3.F32.PACK_AB_MERGE_C R35, R58, R55, R35 ;  /* 0x000000373a23723e */ /* 0x000fe40004807023 */
[----:B------:R-:W-:Y:S01]  /*f040*/  F2FP.SATFINITE.E4M3.F32.PACK_AB_MERGE_C R32, R71, R74, R67 ;  /* 0x0000004a4720723e */ /* 0x000fe20004807043 */
[----:B------:R1:W-:Y:S01]  /*f050*/  STS.128 [R214+0x18000], R24 ;  /* 0x01800018d6007388 */ /* 0x0003e20000000c00 */
[----:B------:R-:W-:-:S05]  /*f060*/  F2FP.SATFINITE.E4M3.F32.PACK_AB_MERGE_C R34, R47, R34, R70 ;  /* 0x000000222f22723e */ /* 0x000fca0004807046 */
[----:B------:R1:W-:Y:S02]  /*f070*/  STS.128 [R52+0x18000], R32 ;  /* 0x0180002034007388 */ /* 0x0003e40000000c00 */
.L_x_1539:
[----:B------:R-:W-:Y:S05]  /*f080*/  BSYNC B1 ;  /* 0x0000000000017941 */ /* 0x000fea0003800000 */
.L_x_1538:
[----:B------:R-:W-:Y:S04]  /*f090*/  BSSY B1, `(.L_x_1540) ;  /* 0x00000fa000017945 */ /* 0x000fe80003800000 */
[----:B------:R-:W-:Y:S05]  /*f0a0*/  @P2 BRA `(.L_x_1541) ;  /* 0x0000000c00e02947 */ /* 0x000fea0003800000 */
[----:B------:R-:W2:Y:S01]  /*f0b0*/  LDL R70, [R1+0xa4] ;  /* 0x0000a40001467983 */ /* 0x000ea20000100800 */
[----:B01---5:R-:W-:Y:S02]  /*f0c0*/  SHF.R.U32.HI R25, RZ, 0x8, R28 ;  /* 0x00000008ff197819 */ /* 0x023fe4000001161c */
[----:B------:R-:W-:Y:S02]  /*f0d0*/  LOP3.LUT R24, R28, 0xff, RZ, 0xc0, !PT ;  /* 0x000000ff1c187812 */ /* 0x000fe400078ec0ff */
[----:B------:R-:W-:Y:S02]  /*f0e0*/  SHF.R.U32.HI R33, RZ, 0x8, R30 ;  /* 0x00000008ff217819 */ /* 0x000fe4000001161e */
[----:B------:R-:W-:Y:S02]  /*f0f0*/  LOP3.LUT R25, R25, 0xff, RZ, 0xc0, !PT ;  /* 0x000000ff19197812 */ /* 0x000fe400078ec0ff */
[----:B------:R-:W-:Y:S02]  /*f100*/  LEA.HI R34, R53, R0, RZ, 0x1c ;  /* 0x0000000035227211 */ /* 0x000fe400078fe0ff */
[----:B------:R-:W-:-:S02]  /*f110*/  LOP3.LUT R32, R30, 0xff, RZ, 0xc0, !PT ;  /* 0x000000ff1e207812 */ /* 0x000fc400078ec0ff */
[----:B------:R-:W-:Y:S02]  /*f120*/  LOP3.LUT R33, R33, 0xff, RZ, 0xc0, !PT ;  /* 0x000000ff21217812 */ /* 0x000fe400078ec0ff */
[----:B------:R-:W-:Y:S01]  /*f130*/  PRMT R45, R25, 0x7604, R24 ;  /* 0x00007604192d7816 */ /* 0x000fe20000000018 */
[----:B------:R-:W-:Y:S01]  /*f140*/  IMAD.SHL.U32 R24, R34, 0x10, RZ ;  /* 0x0000001022187824 */ /* 0x000fe200078e00ff */
[----:B------:R-:W-:Y:S02]  /*f150*/  SHF.R.S32.HI R25, RZ, 0x1f, R34 ;  /* 0x0000001fff197819 */ /* 0x000fe40000011422 */
[----:B------:R-:W-:Y:S02]  /*f160*/  PRMT R49, R33, 0x7604, R32 ;  /* 0x0000760421317816 */ /* 0x000fe40000000020 */
[----:B------:R-:W-:Y:S02]  /*f170*/  LEA.HI R33, R25, R34, RZ, 0x3 ;  /* 0x0000002219217211 */ /* 0x000fe400078f18ff */
[----:B------:R-:W-:-:S02]  /*f180*/  SHF.R.U32.HI R27, RZ, 0x8, R29 ;  /* 0x00000008ff1b7819 */ /* 0x000fc4000001161d */
[----:B------:R-:W-:Y:S01]  /*f190*/  LOP3.LUT R24, R203, 0x70, R24, 0xf8, !PT ;  /* 0x00000070cb187812 */ /* 0x000fe200078ef818 */
[----:B------:R-:W-:Y:S01]  /*f1a0*/  IMAD.SHL.U32 R34, R33, 0x800, RZ ;  /* 0x0000080021227824 */ /* 0x000fe200078e00ff */
[----:B------:R-:W-:Y:S02]  /*f1b0*/  SHF.R.U32.HI R35, RZ, 0x3, R203 ;  /* 0x00000003ff237819 */ /* 0x000fe400000116cb */
[----:B------:R-:W-:Y:S02]  /*f1c0*/  LOP3.LUT R26, R29, 0xff, RZ, 0xc0, !PT ;  /* 0x000000ff1d1a7812 */ /* 0x000fe400078ec0ff */
[----:B------:R-:W-:Y:S02]  /*f1d0*/  LOP3.LUT R27, R27, 0xff, RZ, 0xc0, !PT ;  /* 0x000000ff1b1b7812 */ /* 0x000fe400078ec0ff */
[----:B------:R-:W-:Y:S02]  /*f1e0*/  LOP3.LUT R33, R24, R35, RZ, 0x3c, !PT ;  /* 0x0000002318217212 */ /* 0x000fe400078e3cff */
[----:B------:R-:W-:-:S02]  /*f1f0*/  LOP3.LUT R34, R34, 0xffffc000, RZ, 0xc0, !PT ;  /* 0xffffc00022227812 */ /* 0x000fc400078ec0ff */
[----:B------:R-:W-:Y:S02]  /*f200*/  PRMT R46, R27, 0x7604, R26 ;  /* 0x000076041b2e7816 */ /* 0x000fe4000000001a */
[----:B------:R-:W-:Y:S02]  /*f210*/  SHF.R.U32.HI R26, RZ, 0x8, R31 ;  /* 0x00000008ff1a7819 */ /* 0x000fe4000001161f */
[----:B------:R-:W-:Y:S02]  /*f220*/  SHF.R.U32.HI R32, RZ, 0x8, R4 ;  /* 0x00000008ff207819 */ /* 0x000fe40000011604 */
[----:B------:R-:W-:Y:S02]  /*f230*/  IADD3 R33, R33, R34, R212 ;  /* 0x0000002221217210 */ /* 0x000fe40007ffe0d4 */
[----:B------:R-:W-:Y:S02]  /*f240*/  LOP3.LUT R25, R31, 0xff, RZ, 0xc0, !PT ;  /* 0x000000ff1f197812 */ /* 0x000fe400078ec0ff */
[----:B------:R-:W-:Y:S01]  /*f250*/  LOP3.LUT R27, R4, 0xff, RZ, 0xc0, !PT ;  /* 0x000000ff041b7812 */ /* 0x000fe200078ec0ff */
[----:B------:R-:W-:Y:S01]  /*f260*/  IMAD.IADD R44, R16, 0x1, R33 ;  /* 0x00000001102c7824 */ /* 0x000fe200078e0221 */
[----:B------:R-:W-:-:S02]  /*f270*/  LOP3.LUT R26, R26, 0xff, RZ, 0xc0, !PT ;  /* 0x000000ff1a1a7812 */ /* 0x000fc400078ec0ff */
[----:B------:R-:W-:Y:S02]  /*f280*/  LOP3.LUT R32, R32, 0xff, RZ, 0xc0, !PT ;  /* 0x000000ff20207812 */ /* 0x000fe400078ec0ff */
[----:B------:R-:W-:Y:S02]  /*f290*/  PRMT R48, R26, 0x7604, R25 ;  /* 0x000076041a307816 */ /* 0x000fe40000000019 */
[----:B------:R-:W-:Y:S02]  /*f2a0*/  PRMT R55, R32, 0x7604, R27 ;  /* 0x0000760420377816 */ /* 0x000fe4000000001b */
[----:B------:R-:W0:Y:S01]  /*f2b0*/  LDS.128 R32, [R44+0x18000] ;  /* 0x018000002c207984 */ /* 0x000e220000000c00 */
[----:B------:R-:W-:Y:S02]  /*f2c0*/  SHF.R.U32.HI R57, RZ, 0x8, R7 ;  /* 0x00000008ff397819 */ /* 0x000fe40000011607 */
        /* <DEDUP_REMOVED lines=17> */
[----:B------:R-:W-:Y:S01]  /*f3e0*/  LOP3.LUT R45, R45, 0xff0000, R28, 0xf8, !PT ;  /* 0x00ff00002d2d7812 */ /* 0x000fe200078ef81c */
[----:B------:R-:W-:Y:S01]  /*f3f0*/  IMAD.U32 R51, R51, 0x10000, RZ ;  /* 0x0001000033337824 */ /* 0x000fe200078e00ff */
[----:B------:R-:W-:Y:S01]  /*f400*/  LOP3.LUT R57, R50, 0xff0000, R57, 0xf8, !PT ;  /* 0x00ff000032397812 */ /* 0x000fe200078ef839 */
[----:B------:R-:W-:Y:S01]  /*f410*/  IMAD.U32 R61, R61, 0x10000, RZ ;  /* 0x000100003d3d7824 */ /* 0x000fe200078e00ff */
[----:B------:R-:W-:-:S02]  /*f420*/  LOP3.LUT R47, R46, 0xff0000, R47, 0xf8, !PT ;  /* 0x00ff00002e2f7812 */ /* 0x000fc400078ef82f */
[----:B------:R-:W-:Y:S02]  /*f430*/  LOP3.LUT R51, R48, 0xff0000, R51, 0xf8, !PT ;  /* 0x00ff000030337812 */ /* 0x000fe400078ef833 */
[----:B------:R-:W-:Y:S02]  /*f440*/  LOP3.LUT R49, R49, 0xff0000, R30, 0xf8, !PT ;  /* 0x00ff000031317812 */ /* 0x000fe400078ef81e */
[----:B------:R-:W-:Y:S02]  /*f450*/  LOP3.LUT R55, R55, 0xff0000, R4, 0xf8, !PT ;  /* 0x00ff000037377812 */ /* 0x000fe400078ef804 */
[----:B------:R-:W-:Y:S02]  /*f460*/  LOP3.LUT R59, R59, 0xff0000, R6, 0xf8, !PT ;  /* 0x00ff00003b3b7812 */ /* 0x000fe400078ef806 */
[----:B------:R-:W-:Y:S02]  /*f470*/  LOP3.LUT R61, R54, 0xff0000, R61, 0xf8, !PT ;  /* 0x00ff0000363d7812 */ /* 0x000fe400078ef83d */
[----:B------:R-:W-:-:S02]  /*f480*/  LOP3.LUT R58, R57, 0xff000000, R5, 0xf8, !PT ;  /* 0xff000000393a7812 */ /* 0x000fc400078ef805 */
[----:B------:R-:W-:Y:S02]  /*f490*/  LOP3.LUT R45, R45, 0xff000000, R28, 0xf8, !PT ;  /* 0xff0000002d2d7812 */ /* 0x000fe400078ef81c */
[----:B------:R-:W-:Y:S02]  /*f4a0*/  LOP3.LUT R47, R47, 0xff000000, R29, 0xf8, !PT ;  /* 0xff0000002f2f7812 */ /* 0x000fe400078ef81d */
[----:B------:R-:W-:Y:S02]  /*f4b0*/  LOP3.LUT R54, R51, 0xff000000, R31, 0xf8, !PT ;  /* 0xff00000033367812 */ /* 0x000fe400078ef81f */
[----:B------:R-:W-:Y:S02]  /*f4c0*/  LOP3.LUT R28, R49, 0xff000000, R30, 0xf8, !PT ;  /* 0xff000000311c7812 */ /* 0x000fe400078ef81e */
[----:B------:R-:W-:Y:S02]  /*f4d0*/  LOP3.LUT R31, R55, 0xff000000, R4, 0xf8, !PT ;  /* 0xff000000371f7812 */ /* 0x000fe400078ef804 */
[----:B------:R-:W-:-:S02]  /*f4e0*/  LOP3.LUT R4, R59, 0xff000000, R6, 0xf8, !PT ;  /* 0xff0000003b047812 */ /* 0x000fc400078ef806 */
[----:B------:R-:W-:Y:S02]  /*f4f0*/  F2FP.F16.E4M3.UNPACK_B R59, R58 ;  /* 0x0000003aff3b723e */ /* 0x000fe400020006ff */
[-C--:B0-----:R-:W-:Y:S02]  /*f500*/  F2FP.F16.E4M3.UNPACK_B R48, R32.reuse ;  /* 0x00000020ff30723e */ /* 0x081fe400020006ff */
[----:B------:R-:W-:Y:S01]  /*f510*/  F2FP.F16.E4M3.UNPACK_B R55, R32.H1 ;  /* 0x00000020ff37723e */ /* 0x000fe200030006ff */
[--C-:B------:R-:W-:Y:S01]  /*f520*/  HADD2.F32 R60, -RZ, R59.reuse.H0_H0 ;  /* 0x2000003bff3c7230 */ /* 0x100fe20000004100 */
[-C--:B------:R-:W-:Y:S01]  /*f530*/  F2FP.F16.E4M3.UNPACK_B R51, R35.reuse ;  /* 0x00000023ff33723e */ /* 0x080fe200020006ff */
[----:B------:R-:W-:Y:S01]  /*f540*/  HADD2.F32 R59, -RZ, R59.H1_H1 ;  /* 0x3000003bff3b7230 */ /* 0x000fe20000004100 */
[----:B------:R-:W-:Y:S02]  /*f550*/  F2FP.F16.E4M3.UNPACK_B R57, R35.H1 ;  /* 0x00000023ff39723e */ /* 0x000fe400030006ff */
[----:B------:R-:W-:-:S02]  /*f560*/  F2FP.F16.E4M3.UNPACK_B R58, R58.H1 ;  /* 0x0000003aff3a723e */ /* 0x000fc400030006ff */
[----:B------:R-:W-:Y:S02]  /*f570*/  LOP3.LUT R61, R61, 0xff000000, R7, 0xf8, !PT ;  /* 0xff0000003d3d7812 */ /* 0x000fe400078ef807 */
[-C--:B------:R-:W-:Y:S02]  /*f580*/  F2FP.F16.E4M3.UNPACK_B R7, R34.reuse ;  /* 0x00000022ff07723e */ /* 0x080fe400020006ff */
[----:B------:R-:W-:Y:S02]  /*f590*/  F2FP.F16.E4M3.UNPACK_B R62, R61 ;  /* 0x0000003dff3e723e */ /* 0x000fe400020006ff */
[----:B------:R-:W-:-:S03]  /*f5a0*/  F2FP.F16.E4M3.UNPACK_B R34, R34.H1 ;  /* 0x00000022ff22723e */ /* 0x000fc600030006ff */
[--C-:B------:R-:W-:Y:S02]  /*f5b0*/  HADD2.F32 R64, -RZ, R62.reuse.H0_H0 ;  /* 0x2000003eff407230 */ /* 0x100fe40000004100 */
[----:B------:R-:W-:Y:S01]  /*f5c0*/  HADD2.F32 R62, -RZ, R62.H1_H1 ;  /* 0x3000003eff3e7230 */ /* 0x000fe20000004100 */
[----:B--2---:R-:W0:Y:S02]  /*f5d0*/  LDS.128 R24, [R70+0x18000] ;  /* 0x0180000046187984 */ /* 0x004e240000000c00 */
[-C--:B0-----:R-:W-:Y:S02]  /*f5e0*/  F2FP.F16.E4M3.UNPACK_B R29, R24.reuse ;  /* 0x00000018ff1d723e */ /* 0x081fe400020006ff */
[----:B------:R-:W-:Y:S02]  /*f5f0*/  F2FP.F16.E4M3.UNPACK_B R49, R24.H1 ;  /* 0x00000018ff31723e */ /* 0x000fe400030006ff */
[-C--:B------:R-:W-:Y:S02]  /*f600*/  F2FP.F16.E4M3.UNPACK_B R50, R27.reuse ;  /* 0x0000001bff32723e */ /* 0x080fe400020006ff */
[----:B------:R-:W-:-:S02]  /*f610*/  F2FP.F16.E4M3.UNPACK_B R56, R27.H1 ;  /* 0x0000001bff38723e */ /* 0x000fc400030006ff */
[----:B------:R-:W-:Y:S02]  /*f620*/  F2FP.F16.E4M3.UNPACK_B R24, R33 ;  /* 0x00000021ff18723e */ /* 0x000fe400020006ff */
[----:B------:R-:W-:Y:S02]  /*f630*/  F2FP.F16.E4M3.UNPACK_B R27, R47 ;  /* 0x0000002fff1b723e */ /* 0x000fe400020006ff */
[-C--:B------:R-:W-:Y:S01]  /*f640*/  F2FP.F16.E4M3.UNPACK_B R30, R25.reuse ;  /* 0x00000019ff1e723e */ /* 0x080fe200020006ff */
[----:B------:R-:W-:Y:S01]  /*f650*/  HADD2.F32 R6, -RZ, R24.H0_H0 ;  /* 0x20000018ff067230 */ /* 0x000fe20000004100 */
[----:B------:R-:W-:Y:S01]  /*f660*/  F2FP.F16.E4M3.UNPACK_B R46, R25.H1 ;  /* 0x00000019ff2e723e */ /* 0x000fe200030006ff */
[----:B------:R-:W-:Y:S01]  /*f670*/  HADD2.F32 R52, -RZ, R27.H0_H0 ;  /* 0x2000001bff347230 */ /* 0x000fe20000004100 */
[----:B------:R-:W-:Y:S01]  /*f680*/  F2FP.F16.E4M3.UNPACK_B R33, R33.H1 ;  /* 0x00000021ff21723e */ /* 0x000fe200030006ff */
[----:B------:R-:W-:Y:S02]  /*f690*/  HADD2.F32 R25, -RZ, R30.H0_H0 ;  /* 0x2000001eff197230 */ /* 0x000fe40000004100 */
[----:B------:R-:W-:Y:S01]  /*f6a0*/  FMUL.FTZ R32, R6, R60 ;  /* 0x0000003c06207220 */ /* 0x000fe20000410000 */
[----:B------:R-:W-:-:S02]  /*f6b0*/  HADD2.F32 R24, -RZ, R24.H1_H1 ;  /* 0x30000018ff187230 */ /* 0x000fc40000004100 */
[-C--:B------:R-:W-:Y:S01]  /*f6c0*/  FMUL.FTZ R35, R6, R52.reuse ;  /* 0x0000003406237220 */ /* 0x080fe20000410000 */
[----:B------:R-:W-:Y:S01]  /*f6d0*/  F2FP.F16.E4M3.UNPACK_B R47, R47.H1 ;  /* 0x0000002fff2f723e */ /* 0x000fe200030006ff */
[C---:B------:R-:W-:Y:S01]  /*f6e0*/  FFMA.FTZ R6, R25.reuse, R52, -R32 ;  /* 0x0000003419067223 */ /* 0x040fe20000010820 */
[----:B------:R-:W-:Y:S02]  /*f6f0*/  HADD2.F32 R30, -RZ, R30.H1_H1 ;  /* 0x3000001eff1e7230 */ /* 0x000fe40000004100 */
[----:B------:R-:W-:Y:S01]  /*f700*/  FFMA.FTZ R25, R25, R60, R35 ;  /* 0x0000003c19197223 */ /* 0x000fe20000010023 */
[----:B------:R-:W-:Y:S02]  /*f710*/  HADD2.F32 R35, -RZ, R27.H1_H1 ;  /* 0x3000001bff237230 */ /* 0x000fe40000004100 */
[----:B------:R-:W-:Y:S01]  /*f720*/  FMUL.FTZ R63, R24, R59 ;  /* 0x0000003b183f7220 */ /* 0x000fe20000410000 */
[----:B------:R-:W-:Y:S01]  /*f730*/  HADD2.F32 R60, -RZ, R58.H0_H0 ;  /* 0x2000003aff3c7230 */ /* 0x000fe20000004100 */
[----:B------:R-:W-:Y:S01]  /*f740*/  F2FP.F16.E4M3.UNPACK_B R5, R26 ;  /* 0x0000001aff05723e */ /* 0x000fe200020006ff */
[----:B------:R-:W-:-:S02]  /*f750*/  HADD2.F32 R27, -RZ, R33.H0_H0 ;  /* 0x20000021ff1b7230 */ /* 0x000fc40000004100 */
[----:B------:R-:W-:Y:S01]  /*f760*/  FMUL.FTZ R24, R24, R35 ;  /* 0x0000002318187220 */ /* 0x000fe20000410000 */
[--C-:B------:R-:W-:Y:S01]  /*f770*/  HADD2.F32 R52, -RZ, R47.reuse.H0_H0 ;  /* 0x2000002fff347230 */ /* 0x100fe20000004100 */
[----:B------:R-:W-:Y:S01]  /*f780*/  F2FP.F16.E4M3.UNPACK_B R26, R26.H1 ;  /* 0x0000001aff1a723e */ /* 0x000fe200030006ff */
[----:B------:R-:W-:Y:S02]  /*f790*/  HADD2.F32 R32, -RZ, R46.H0_H0 ;  /* 0x2000002eff207230 */ /* 0x000fe40000004100 */
[C---:B------:R-:W-:Y:S01]  /*f7a0*/  FMUL.FTZ R65, R27.reuse, R60 ;  /* 0x0000003c1b417220 */ /* 0x040fe20000410000 */
[C---:B------:R-:W-:Y:S01]  /*f7b0*/  FFMA.FTZ R24, R30.reuse, R59, R24 ;  /* 0x0000003b1e187223 */ /* 0x040fe20000010018 */
[----:B------:R-:W-:Y:S01]  /*f7c0*/  FMUL.FTZ R67, R27, R52 ;  /* 0x000000341b437220 */ /* 0x000fe20000410000 */
[----:B------:R-:W-:Y:S02]  /*f7d0*/  HADD2.F32 R59, -RZ, R58.H1_H1 ;  /* 0x3000003aff3b7230 */ /* 0x000fe40000004100 */
[----:B------:R-:W-:Y:S01]  /*f7e0*/  FFMA.FTZ R27, R30, R35, -R63 ;  /* 0x000000231e1b7223 */ /* 0x000fe2000001083f */
[----:B------:R-:W-:Y:S01]  /*f7f0*/  F2FP.F16.E4M3.UNPACK_B R58, R54 ;  /* 0x00000036ff3a723e */ /* 0x000fe200020006ff */
[----:B------:R-:W-:Y:S01]  /*f800*/  FFMA.FTZ R30, R32, R52, -R65 ;  /* 0x00000034201e7223 */ /* 0x000fe20000010841 */
[----:B------:R-:W-:-:S02]  /*f810*/  HADD2.F32 R52, -RZ, R47.H1_H1 ;  /* 0x3000002fff347230 */ /* 0x000fc40000004100 */
[----:B------:R-:W-:Y:S01]  /*f820*/  FFMA.FTZ R32, R32, R60, R67 ;  /* 0x0000003c20207223 */ /* 0x000fe20000010043 */
[----:B------:R-:W-:Y:S02]  /*f830*/  HADD2.F32 R33, -RZ, R33.H1_H1 ;  /* 0x30000021ff217230 */ /* 0x000fe40000004100 */
[----:B------:R-:W-:Y:S02]  /*f840*/  HADD2.F32 R47, -RZ, R51.H0_H0 ;  /* 0x20000033ff2f7230 */ /* 0x000fe40000004100 */
[----:B------:R-:W-:Y:S02]  /*f850*/  HADD2.F32 R60, -RZ, R58.H0_H0 ;  /* 0x2000003aff3c7230 */ /* 0x000fe40000004100 */
[C---:B------:R-:W-:Y:S01]  /*f860*/  FMUL.FTZ R63, R33.reuse, R59 ;  /* 0x0000003b213f7220 */ /* 0x040fe20000410000 */
[----:B------:R-:W-:Y:S02]  /*f870*/  HADD2.F32 R46, -RZ, R46.H1_H1 ;  /* 0x3000002eff2e7230 */ /* 0x000fe40000004100 */
[----:B------:R-:W-:Y:S01]  /*f880*/  FMUL.FTZ R66, R33, R52 ;  /* 0x0000003421427220 */ /* 0x000fe20000410000 */
[----:B------:R-:W-:-:S02]  /*f890*/  HADD2.F32 R35, -RZ, R50.H0_H0 ;  /* 0x20000032ff237230 */ /* 0x000fc40000004100 */
[C---:B------:R-:W-:Y:S01]  /*f8a0*/  FMUL.FTZ R68, R47.reuse, R64 ;  /* 0x000000402f447220 */ /* 0x040fe20000410000 */
[----:B------:R-:W-:Y:S01]  /*f8b0*/  FMUL.FTZ R65, R47, R60 ;  /* 0x0000003c2f417220 */ /* 0x000fe20000410000 */
[C---:B------:R-:W-:Y:S01]  /*f8c0*/  FFMA.FTZ R33, R46.reuse, R52, -R63 ;  /* 0x000000342e217223 */ /* 0x040fe2000001083f */
[----:B------:R-:W-:Y:S01]  /*f8d0*/  FFMA.FTZ R47, R46, R59, R66 ;  /* 0x0000003b2e2f7223 */ /* 0x000fe20000010042 */
[C---:B------:R-:W-:Y:S01]  /*f8e0*/  FFMA.FTZ R46, R35.reuse, R60, -R68 ;  /* 0x0000003c232e7223 */ /* 0x040fe20000010844 */
[----:B------:R-:W-:Y:S01]  /*f8f0*/  HADD2.F32 R59, -RZ, R58.H1_H1 ;  /* 0x3000003aff3b7230 */ /* 0x000fe20000004100 */
[----:B------:R-:W-:Y:S01]  /*f900*/  F2FP.F16.E4M3.UNPACK_B R60, R61.H1 ;  /* 0x0000003dff3c723e */ /* 0x000fe200030006ff */
[----:B------:R-:W-:Y:S01]  /*f910*/  HADD2.F32 R51, -RZ, R51.H1_H1 ;  /* 0x30000033ff337230 */ /* 0x000fe20000004100 */
[----:B------:R-:W-:Y:S01]  /*f920*/  F2FP.F16.E4M3.UNPACK_B R58, R54.H1 ;  /* 0x00000036ff3a723e */ /* 0x000fe200030006ff */
[----:B------:R-:W-:Y:S02]  /*f930*/  HADD2.F32 R52, -RZ, R57.H0_H0 ;  /* 0x20000039ff347230 */ /* 0x000fe40000004100 */
[----:B------:R-:W-:Y:S01]  /*f940*/  FFMA.FTZ R35, R35, R64, R65 ;  /* 0x0000004023237223 */ /* 0x000fe20000010041 */
        /* <DEDUP_REMOVED lines=8> */
[----:B------:R-:W-:Y:S01]  /*f9d0*/  F2FP.SATFINITE.E4M3.F32.PACK_AB_MERGE_C R32, R47, R32, RZ ;  /* 0x000000202f20723e */ /* 0x000fe200048070ff */
[----:B------:R-:W-:Y:S01]  /*f9e0*/  FFMA.FTZ R51, R50, R59, -R65 ;  /* 0x0000003b32337223 */ /* 0x000fe20000010841 */
[----:B------:R-:W-:-:S02]  /*f9f0*/  HADD2.F32 R65, -RZ, R60.H1_H1 ;  /* 0x3000003cff417230 */ /* 0x000fc40000004100 */
[C---:B------:R-:W-:Y:S01]  /*fa00*/  FFMA.FTZ R52, R54.reuse, R61, -R69 ;  /* 0x0000003d36347223 */ /* 0x040fe20000010845 */
[----:B------:R-:W-:Y:S01]  /*fa10*/  FFMA.FTZ R54, R54, R63, R64 ;  /* 0x0000003f36367223 */ /* 0x000fe20000010040 */
[----:B------:R-:W-:Y:S01]  /*fa20*/  FFMA.FTZ R50, R50, R62, R67 ;  /* 0x0000003e32327223 */ /* 0x000fe20000010043 */
[----:B------:R-:W-:Y:S01]  /*fa30*/  F2FP.F16.E4M3.UNPACK_B R63, R31.H1 ;  /* 0x0000001fff3f723e */ /* 0x000fe200030006ff */
[----:B------:R-:W-:Y:S01]  /*fa40*/  HADD2.F32 R62, -RZ, R58.H1_H1 ;  /* 0x3000003aff3e7230 */ /* 0x000fe20000004100 */
[----:B------:R-:W-:Y:S01]  /*fa50*/  F2FP.F16.E4M3.UNPACK_B R60, R45.H1 ;  /* 0x0000002dff3c723e */ /* 0x000fe200030006ff */
[----:B------:R-:W-:Y:S01]  /*fa60*/  HADD2.F32 R58, -RZ, R57.H1_H1 ;  /* 0x30000039ff3a7230 */ /* 0x000fe20000004100 */
[----:B------:R-:W-:Y:S01]  /*fa70*/  F2FP.SATFINITE.E4M3.F32.PACK_AB_MERGE_C R25, R24, R25, R32 ;  /* 0x000000191819723e */ /* 0x000fe20004807020 */
[----:B------:R-:W-:Y:S02]  /*fa80*/  HADD2.F32 R64, -RZ, R63.H0_H0 ;  /* 0x2000003fff407230 */ /* 0x000fe40000004100 */
        /* <DEDUP_REMOVED lines=10> */
[----:B------:R-:W-:Y:S01]  /*fb30*/  FFMA.FTZ R59, R59, R65, R58 ;  /* 0x000000413b3b7223 */ /* 0x000fe2000001003a */
[----:B------:R-:W-:Y:S02]  /*fb40*/  HADD2.F32 R58, -RZ, R63.H1_H1 ;  /* 0x3000003fff3a7230 */ /* 0x000fe40000004100 */
[C---:B------:R-:W-:Y:S01]  /*fb50*/  FFMA.FTZ R67, R56.reuse, R61, -R67 ;  /* 0x0000003d38437223 */ /* 0x040fe20000010843 */
[----:B------:R-:W-:Y:S01]  /*fb60*/  HADD2.F32 R60, -RZ, R60.H1_H1 ;  /* 0x3000003cff3c7230 */ /* 0x000fe20000004100 */
[----:B------:R-:W-:Y:S01]  /*fb70*/  F2FP.F16.E4M3.UNPACK_B R61, R31 ;  /* 0x0000001fff3d723e */ /* 0x000fe200020006ff */
[----:B------:R-:W-:Y:S01]  /*fb80*/  FFMA.FTZ R69, R56, R64, R69 ;  /* 0x0000004038457223 */ /* 0x000fe20000010045 */
[----:B------:R-:W-:Y:S02]  /*fb90*/  HADD2.F32 R49, -RZ, R49.H1_H1 ;  /* 0x30000031ff317230 */ /* 0x000fe40000004100 */
[C---:B------:R-:W-:Y:S01]  /*fba0*/  FMUL.FTZ R64, R55.reuse, R58 ;  /* 0x0000003a37407220 */ /* 0x040fe20000410000 */
[----:B------:R-:W-:Y:S01]  /*fbb0*/  F2FP.F16.E4M3.UNPACK_B R56, R45 ;  /* 0x0000002dff38723e */ /* 0x000fe200020006ff */
[----:B------:R-:W-:Y:S01]  /*fbc0*/  FMUL.FTZ R55, R55, R60 ;  /* 0x0000003c37377220 */ /* 0x000fe20000410000 */
[----:B------:R-:W-:-:S02]  /*fbd0*/  HADD2.F32 R62, -RZ, R61.H0_H0 ;  /* 0x2000003dff3e7230 */ /* 0x000fc40000004100 */
[C---:B------:R-:W-:Y:S01]  /*fbe0*/  FFMA.FTZ R66, R49.reuse, R60, -R64 ;  /* 0x0000003c31427223 */ /* 0x040fe20000010840 */
[----:B------:R-:W-:Y:S02]  /*fbf0*/  HADD2.F32 R45, -RZ, R48.H0_H0 ;  /* 0x20000030ff2d7230 */ /* 0x000fe40000004100 */
[----:B------:R-:W-:Y:S01]  /*fc00*/  FFMA.FTZ R68, R49, R58, R55 ;  /* 0x0000003a31447223 */ /* 0x000fe20000010037 */
        /* <DEDUP_REMOVED lines=8> */
[----:B------:R-:W-:Y:S01]  /*fc90*/  HADD2.F32 R56, -RZ, R56.H1_H1 ;  /* 0x30000038ff387230 */ /* 0x000fe20000004100 */
[----:B------:R-:W-:Y:S01]  /*fca0*/  F2FP.F16.E4M3.UNPACK_B R45, R28.H1 ;  /* 0x0000001cff2d723e */ /* 0x000fe200030006ff */
[----:B------:R-:W-:Y:S02]  /*fcb0*/  HADD2.F32 R29, -RZ, R29.H1_H1 ;  /* 0x3000001dff1d7230 */ /* 0x000fe40000004100 */
[C---:B------:R-:W-:Y:S01]  /*fcc0*/  FMUL.FTZ R58, R48.reuse, R61 ;  /* 0x0000003d303a7220 */ /* 0x040fe20000410000 */
[----:B------:R-:W-:Y:S01]  /*fcd0*/  FFMA.FTZ R64, R31, R62, R64 ;  /* 0x0000003e1f407223 */ /* 0x000fe20000010040 */
[-C--:B------:R-:W-:Y:S01]  /*fce0*/  FMUL.FTZ R48, R48, R56.reuse ;  /* 0x0000003830307220 */ /* 0x080fe20000410000 */
[----:B------:R-:W-:Y:S02]  /*fcf0*/  HADD2.F32 R31, -RZ, R34.H0_H0 ;  /* 0x20000022ff1f7230 */ /* 0x000fe40000004100 */
        /* <DEDUP_REMOVED lines=9> */
[----:B------:R-:W-:Y:S01]  /*fd90*/  HADD2.F32 R45, -RZ, R45.H1_H1 ;  /* 0x3000002dff2d7230 */ /* 0x000fe20000004100 */
[----:B------:R-:W-:Y:S01]  /*fda0*/  F2FP.F16.E4M3.UNPACK_B R4, R4 ;  /* 0x00000004ff04723e */ /* 0x000fe200020006ff */
[----:B------:R-:W-:-:S02]  /*fdb0*/  HADD2.F32 R29, -RZ, R26.H0_H0 ;  /* 0x2000001aff1d7230 */ /* 0x000fc40000004100 */
[C---:B------:R-:W-:Y:S01]  /*fdc0*/  FMUL.FTZ R31, R34.reuse, R49 ;  /* 0x00000031221f7220 */ /* 0x040fe20000410000 */
[----:B------:R-:W-:Y:S02]  /*fdd0*/  HADD2.F32 R26, -RZ, R26.H1_H1 ;  /* 0x3000001aff1a7230 */ /* 0x000fe40000004100 */
[-C--:B------:R-:W-:Y:S01]  /*fde0*/  FMUL.FTZ R34, R34, R45.reuse ;  /* 0x0000002d22227220 */ /* 0x080fe20000410000 */
[----:B------:R-:W-:Y:S01]  /*fdf0*/  F2FP.SATFINITE.E4M3.F32.PACK_AB_MERGE_C R54, R59, R54, RZ ;  /* 0x000000363b36723e */ /* 0x000fe200048070ff */
[C---:B------:R-:W-:Y:S01]  /*fe00*/  FFMA.FTZ R58, R29.reuse, R48, -R58 ;  /* 0x000000301d3a7223 */ /* 0x040fe2000001083a */
[----:B------:R-:W-:Y:S01]  /*fe10*/  FFMA.FTZ R62, R29, R56, R62 ;  /* 0x000000381d3e7223 */ /* 0x000fe2000001003e */
[C---:B------:R-:W-:Y:S01]  /*fe20*/  FFMA.FTZ R63, R26.reuse, R45, -R31 ;  /* 0x0000002d1a3f7223 */ /* 0x040fe2000001081f */
[----:B------:R-:W-:Y:S01]  /*fe30*/  FFMA.FTZ R49, R26, R49, R34 ;  /* 0x000000311a317223 */ /* 0x000fe20000010022 */
[--C-:B------:R-:W-:Y:S01]  /*fe40*/  HADD2.F32 R26, -RZ, R7.reuse.H0_H0 ;  /* 0x20000007ff1a7230 */ /* 0x100fe20000004100 */
[----:B------:R-:W-:Y:S01]  /*fe50*/  F2FP.SATFINITE.E4M3.F32.PACK_AB_MERGE_C R68, R68, R69, RZ ;  /* 0x000000454444723e */ /* 0x000fe200048070ff */
[----:B------:R-:W-:Y:S01]  /*fe60*/  HADD2.F32 R29, -RZ, R28.H0_H0 ;  /* 0x2000001cff1d7230 */ /* 0x000fe20000004100 */
[----:B------:R-:W-:Y:S01]  /*fe70*/  F2FP.SATFINITE.E4M3.F32.PACK_AB_MERGE_C R58, R63, R58, RZ ;  /* 0x0000003a3f3a723e */ /* 0x000fe200048070ff */
[--C-:B------:R-:W-:Y:S01]  /*fe80*/  HADD2.F32 R31, -RZ, R4.reuse.H0_H0 ;  /* 0x20000004ff1f7230 */ /* 0x100fe20000004100 */
[----:B------:R-:W-:Y:S01]  /*fe90*/  F2FP.SATFINITE.E4M3.F32.PACK_AB_MERGE_C R49, R49, R62, RZ ;  /* 0x0000003e3131723e */ /* 0x000fe200048070ff */
[----:B------:R-:W-:Y:S01]  /*fea0*/  HADD2.F32 R34, -RZ, R4.H1_H1 ;  /* 0x30000004ff227230 */ /* 0x000fe20000004100 */
[----:B------:R-:W-:Y:S01]  /*feb0*/  F2FP.SATFINITE.E4M3.F32.PACK_AB_MERGE_C R24, R61, R64, R68 ;  /* 0x000000403d18723e */ /* 0x000fe20004807044 */
[----:B------:R-:W-:-:S02]  /*fec0*/  HADD2.F32 R7, -RZ, R7.H1_H1 ;  /* 0x30000007ff077230 */ /* 0x000fc40000004100 */
[C---:B------:R-:W-:Y:S01]  /*fed0*/  FMUL.FTZ R45, R26.reuse, R31 ;  /* 0x0000001f1a2d7220 */ /* 0x040fe20000410000 */
[----:B------:R-:W-:Y:S02]  /*fee0*/  HADD2.F32 R28, -RZ, R28.H1_H1 ;  /* 0x3000001cff1c7230 */ /* 0x000fe40000004100 */
[-C--:B------:R-:W-:Y:S01]  /*fef0*/  FMUL.FTZ R26, R26, R29.reuse ;  /* 0x0000001d1a1a7220 */ /* 0x080fe20000410000 */
[--C-:B------:R-:W-:Y:S02]  /*ff00*/  HADD2.F32 R4, -RZ, R5.reuse.H0_H0 ;  /* 0x20000005ff047230 */ /* 0x100fe40000004100 */
[C---:B------:R-:W-:Y:S01]  /*ff10*/  FMUL.FTZ R48, R7.reuse, R34 ;  /* 0x0000002207307220 */ /* 0x040fe20000410000 */
[----:B------:R-:W-:Y:S02]  /*ff20*/  HADD2.F32 R5, -RZ, R5.H1_H1 ;  /* 0x30000005ff057230 */ /* 0x000fe40000004100 */
        /* <DEDUP_REMOVED lines=14> */
[----:B------:R2:W-:Y:S04]  /*10010*/  STS.128 [R70+0x18000], R4 ;  /* 0x0180000446007388 */ /* 0x0005e80000000c00 */
[----:B------:R2:W-:Y:S02]  /*10020*/  STS.128 [R44+0x18000], R24 ;  /* 0x018000182c007388 */ /* 0x0005e40000000c00 */
.L_x_1541:
[----:B------:R-:W-:Y:S05]  /*10030*/  BSYNC B1 ;  /* 0x0000000000017941 */ /* 0x000fea0003800000 */
.L_x_1540:
[----:B------:R-:W-:Y:S04]  /*10040*/  BSSY B1, `(.L_x_1542) ;  /* 0x0000108000017945 */ /* 0x000fe80003800000 */
[----:B------:R-:W-:Y:S05]  /*10050*/  @P1 BRA `(.L_x_1543) ;  /* 0x0000001000181947 */ /* 0x000fea0003800000 */
[----:B------:R-:W3:Y:S01]  /*10060*/  LDL R63, [R1+0xa0] ;  /* 0x0000a000013f7983 */ /* 0x000ee20000100800 */
[----:B012---:R-:W-:Y:S01]  /*10070*/  LEA.HI R25, R53, R0, RZ, 0x1c ;  /* 0x0000000035197211 */ /* 0x007fe200078fe0ff */
[----:B-----5:R-:W-:Y:S01]  /*10080*/  IMAD.SHL.U32 R5, R37, 0x80, RZ ;  /* 0x0000008025057824 */ /* 0x020fe200078e00ff */
[----:B------:R-:W-:Y:S02]  /*10090*/  SHF.R.S32.HI R4, RZ, 0x1f, R37 ;  /* 0x0000001fff047819 */ /* 0x000fe40000011425 */
[----:B------:R-:W-:Y:S01]  /*100a0*/  SHF.R.U32.HI R7, RZ, 0x8, R21 ;  /* 0x00000008ff077819 */ /* 0x000fe20000011615 */
[----:B------:R-:W-:Y:S01]  /*100b0*/  IMAD.SHL.U32 R26, R25, 0x10, RZ ;  /* 0x00000010191a7824 */ /* 0x000fe200078e00ff */
[----:B------:R-:W-:Y:S02]  /*100c0*/  SHF.R.S32.HI R28, RZ, 0x1f, R25 ;  /* 0x0000001fff1c7819 */ /* 0x000fe40000011419 */
[----:B------:R-:W-:Y:S02]  /*100d0*/  LEA.HI R37, R4, R37, RZ, 0x3 ;  /* 0x0000002504257211 */ /* 0x000fe400078f18ff */
[----:B------:R-:W-:-:S02]  /*100e0*/  SHF.R.U32.HI R4, RZ, 0x8, R20 ;  /* 0x00000008ff047819 */ /* 0x000fc40000011614 */
[----:B------:R-:W-:Y:S01]  /*100f0*/  LOP3.LUT R24, R21, 0xff, RZ, 0xc0, !PT ;  /* 0x000000ff15187812 */ /* 0x000fe200078ec0ff */
[----:B------:R-:W-:Y:S01]  /*10100*/  IMAD.SHL.U32 R37, R37, 0x80, RZ ;  /* 0x0000008025257824 */ /* 0x000fe200078e00ff */
[----:B------:R-:W-:Y:S02]  /*10110*/  LOP3.LUT R27, R5, 0x380, RZ, 0xc0, !PT ;  /* 0x00000380051b7812 */ /* 0x000fe400078ec0ff */
[----:B------:R-:W-:Y:S02]  /*10120*/  LOP3.LUT R7, R7, 0xff, RZ, 0xc0, !PT ;  /* 0x000000ff07077812 */ /* 0x000fe400078ec0ff */
[----:B------:R-:W-:Y:S02]  /*10130*/  LEA.HI R28, R28, R25, RZ, 0x3 ;  /* 0x000000191c1c7211 */ /* 0x000fe400078f18ff */
[----:B------:R-:W-:Y:S02]  /*10140*/  LOP3.LUT R5, R4, 0xff, RZ, 0xc0, !PT ;  /* 0x000000ff04057812 */ /* 0x000fe400078ec0ff */
[----:B------:R-:W-:Y:S01]  /*10150*/  LOP3.LUT R4, R27, 0x70, R26, 0xf8, !PT ;  /* 0x000000701b047812 */ /* 0x000fe200078ef81a */
[----:B------:R-:W-:Y:S01]  /*10160*/  IMAD.SHL.U32 R28, R28, 0x800, RZ ;  /* 0x000008001c1c7824 */ /* 0x000fe200078e00ff */
[----:B------:R-:W-:-:S02]  /*10170*/  PRMT R32, R7, 0x7604, R24 ;  /* 0x0000760407207816 */ /* 0x000fc40000000018 */
[----:B------:R-:W-:Y:S02]  /*10180*/  SHF.R.U32.HI R27, RZ, 0x3, R27 ;  /* 0x00000003ff1b7819 */ /* 0x000fe4000001161b */
[----:B------:R-:W-:Y:S02]  /*10190*/  SHF.R.U32.HI R7, RZ, 0x8, R39 ;  /* 0x00000008ff077819 */ /* 0x000fe40000011627 */
[----:B------:R-:W-:Y:S02]  /*101a0*/  SHF.R.U32.HI R25, RZ, 0x8, R40 ;  /* 0x00000008ff197819 */ /* 0x000fe40000011628 */
[----:B------:R-:W-:Y:S02]  /*101b0*/  LOP3.LUT R4, R4, R27, RZ, 0x3c, !PT ;  /* 0x0000001b04047212 */ /* 0x000fe400078e3cff */
[----:B------:R-:W-:Y:S02]  /*101c0*/  LOP3.LUT R24, R39, 0xff, RZ, 0xc0, !PT ;  /* 0x000000ff27187812 */ /* 0x000fe400078ec0ff */
[----:B------:R-:W-:-:S02]  /*101d0*/  LOP3.LUT R26, R40, 0xff, RZ, 0xc0, !PT ;  /* 0x000000ff281a7812 */ /* 0x000fc400078ec0ff */
[----:B------:R-:W-:Y:S02]  /*101e0*/  LOP3.LUT R7, R7, 0xff, RZ, 0xc0, !PT ;  /* 0x000000ff07077812 */ /* 0x000fe400078ec0ff */
[----:B------:R-:W-:Y:S02]  /*101f0*/  LOP3.LUT R25, R25, 0xff, RZ, 0xc0, !PT ;  /* 0x000000ff19197812 */ /* 0x000fe400078ec0ff */
[----:B------:R-:W-:Y:S02]  /*10200*/  LOP3.LUT R29, R37, 0xfffffc00, RZ, 0xc0, !PT ;  /* 0xfffffc00251d7812 */ /* 0x000fe400078ec0ff */
[----:B------:R-:W-:Y:S02]  /*10210*/  LOP3.LUT R27, R28, 0xffffc000, RZ, 0xc0, !PT ;  /* 0xffffc0001c1b7812 */ /* 0x000fe400078ec0ff */
[----:B------:R-:W-:Y:S02]  /*10220*/  LOP3.LUT R6, R20, 0xff, RZ, 0xc0, !PT ;  /* 0x000000ff14067812 */ /* 0x000fe400078ec0ff */
[----:B------:R-:W-:-:S02]  /*10230*/  PRMT R44, R7, 0x7604, R24 ;  /* 0x00007604072c7816 */ /* 0x000fc40000000018 */
[----:B------:R-:W-:Y:S02]  /*10240*/  PRMT R37, R25, 0x7604, R26 ;  /* 0x0000760419257816 */ /* 0x000fe4000000001a */
[----:B------:R-:W-:Y:S02]  /*10250*/  IADD3 R25, R4, R27, R29 ;  /* 0x0000001b04197210 */ /* 0x000fe40007ffe01d */
[----:B------:R-:W-:Y:S02]  /*10260*/  SHF.R.U32.HI R24, RZ, 0x8, R41 ;  /* 0x00000008ff187819 */ /* 0x000fe40000011629 */
[----:B------:R-:W-:Y:S01]  /*10270*/  SHF.R.U32.HI R26, RZ, 0x8, R42 ;  /* 0x00000008ff1a7819 */ /* 0x000fe2000001162a */
[----:B------:R-:W-:Y:S01]  /*10280*/  IMAD.IADD R28, R16, 0x1, R25 ;  /* 0x00000001101c7824 */ /* 0x000fe200078e0219 */
[----:B------:R-:W-:Y:S02]  /*10290*/  PRMT R30, R5, 0x7604, R6 ;  /* 0x00007604051e7816 */ /* 0x000fe40000000006 */
        /* <DEDUP_REMOVED lines=9> */
[----:B------:R-:W0:Y:S01]  /*10330*/  LDS.128 R24, [R28+0x18000] ;  /* 0x018000001c187984 */ /* 0x000e220000000c00 */
[----:B------:R-:W-:Y:S02]  /*10340*/  PRMT R34, R5, 0x7604, R6 ;  /* 0x0000760405227816 */ /* 0x000fe40000000006 */
[----:B------:R-:W-:Y:S02]  /*10350*/  SHF.R.U32.HI R31, RZ, 0x8, R43 ;  /* 0x00000008ff1f7819 */ /* 0x000fe4000001162b */
[----:B------:R-:W-:Y:S02]  /*10360*/  LOP3.LUT R46, R43, 0xff, RZ, 0xc0, !PT ;  /* 0x000000ff2b2e7812 */ /* 0x000fe400078ec0ff */
[----:B------:R-:W-:-:S02]  /*10370*/  LOP3.LUT R31, R31, 0xff, RZ, 0xc0, !PT ;  /* 0x000000ff1f1f7812 */ /* 0x000fc400078ec0ff */
[----:B------:R-:W-:Y:S02]  /*10380*/  SHF.R.U32.HI R29, RZ, 0x10, R20 ;  /* 0x00000010ff1d7819 */ /* 0x000fe40000011614 */
[----:B------:R-:W-:Y:S02]  /*10390*/  PRMT R49, R31, 0x7604, R46 ;  /* 0x000076041f317816 */ /* 0x000fe4000000002e */
[----:B------:R-:W-:Y:S02]  /*103a0*/  SHF.R.U32.HI R31, RZ, 0x10, R21 ;  /* 0x00000010ff1f7819 */ /* 0x000fe40000011615 */
[----:B------:R-:W-:Y:S02]  /*103b0*/  SHF.R.U32.HI R35, RZ, 0x10, R39 ;  /* 0x00000010ff237819 */ /* 0x000fe40000011627 */
[----:B------:R-:W-:Y:S02]  /*103c0*/  LOP3.LUT R31, R31, 0xff, RZ, 0xc0, !PT ;  /* 0x000000ff1f1f7812 */ /* 0x000fe400078ec0ff */
[----:B------:R-:W-:-:S02]  /*103d0*/  SHF.R.U32.HI R33, RZ, 0x10, R38 ;  /* 0x00000010ff217819 */ /* 0x000fc40000011626 */
[----:B------:R-:W-:Y:S02]  /*103e0*/  LOP3.LUT R29, R29, 0xff, RZ, 0xc0, !PT ;  /* 0x000000ff1d1d7812 */ /* 0x000fe400078ec0ff */
[----:B------:R-:W-:Y:S02]  /*103f0*/  LOP3.LUT R35, R35, 0xff, RZ, 0xc0, !PT ;  /* 0x000000ff23237812 */ /* 0x000fe400078ec0ff */
[----:B------:R-:W-:Y:S02]  /*10400*/  PRMT R31, R31, 0x7054, R32 ;  /* 0x000070541f1f7816 */ /* 0x000fe40000000020 */
[----:B------:R-:W-:Y:S02]  /*10410*/  SHF.R.U32.HI R32, RZ, 0x10, R41 ;  /* 0x00000010ff207819 */ /* 0x000fe40000011629 */
[----:B------:R-:W-:Y:S02]  /*10420*/  LOP3.LUT R33, R33, 0xff, RZ, 0xc0, !PT ;  /* 0x000000ff21217812 */ /* 0x000fe400078ec0ff */
[----:B------:R-:W-:-:S02]  /*10430*/  PRMT R29, R29, 0x7054, R30 ;  /* 0x000070541d1d7816 */ /* 0x000fc4000000001e */
[----:B------:R-:W-:Y:S02]  /*10440*/  PRMT R35, R35, 0x7054, R44 ;  /* 0x0000705423237816 */ /* 0x000fe4000000002c */
[----:B------:R-:W-:Y:S02]  /*10450*/  SHF.R.U32.HI R30, RZ, 0x10, R40 ;  /* 0x00000010ff1e7819 */ /* 0x000fe40000011628 */
[----:B------:R-:W-:Y:S02]  /*10460*/  SHF.R.U32.HI R44, RZ, 0x10, R43 ;  /* 0x00000010ff2c7819 */ /* 0x000fe4000001162b */
[----:B------:R-:W-:Y:S02]  /*10470*/  LOP3.LUT R32, R32, 0xff, RZ, 0xc0, !PT ;  /* 0x000000ff20207812 */ /* 0x000fe400078ec0ff */
[----:B------:R-:W-:Y:S02]  /*10480*/  PRMT R33, R33, 0x7054, R34 ;  /* 0x0000705421217816 */ /* 0x000fe40000000022 */
[----:B------:R-:W-:-:S02]  /*10490*/  SHF.R.U32.HI R34, RZ, 0x10, R42 ;  /* 0x00000010ff227819 */ /* 0x000fc4000001162a */
[----:B------:R-:W-:Y:S02]  /*104a0*/  LOP3.LUT R30, R30, 0xff, RZ, 0xc0, !PT ;  /* 0x000000ff1e1e7812 */ /* 0x000fe400078ec0ff */
[----:B------:R-:W-:Y:S02]  /*104b0*/  LOP3.LUT R44, R44, 0xff, RZ, 0xc0, !PT ;  /* 0x000000ff2c2c7812 */ /* 0x000fe400078ec0ff */
[----:B------:R-:W-:Y:S02]  /*104c0*/  PRMT R45, R32, 0x7054, R45 ;  /* 0x00007054202d7816 */ /* 0x000fe4000000002d */
[----:B------:R-:W-:Y:S02]  /*104d0*/  LOP3.LUT R34, R34, 0xff, RZ, 0xc0, !PT ;  /* 0x000000ff22227812 */ /* 0x000fe400078ec0ff */
[----:B------:R-:W-:Y:S02]  /*104e0*/  PRMT R37, R30, 0x7054, R37 ;  /* 0x000070541e257816 */ /* 0x000fe40000000025 */
[----:B------:R-:W-:-:S02]  /*104f0*/  PRMT R51, R44, 0x7054, R49 ;  /* 0x000070542c337816 */ /* 0x000fc40000000031 */
[----:B------:R-:W-:Y:S02]  /*10500*/  LOP3.LUT R49, R45, 0xff000000, R41, 0xf8, !PT ;  /* 0xff0000002d317812 */ /* 0x000fe400078ef829 */
[----:B------:R-:W-:Y:S02]  /*10510*/  PRMT R47, R34, 0x7054, R47 ;  /* 0x00007054222f7816 */ /* 0x000fe4000000002f */
[----:B------:R-:W-:Y:S02]  /*10520*/  LOP3.LUT R44, R31, 0xff000000, R21, 0xf8, !PT ;  /* 0xff0000001f2c7812 */ /* 0x000fe400078ef815 */
[----:B------:R-:W-:Y:S02]  /*10530*/  LOP3.LUT R34, R37, 0xff000000, R40, 0xf8, !PT ;  /* 0xff00000025227812 */ /* 0x000fe400078ef828 */
[----:B------:R-:W-:Y:S02]  /*10540*/  F2FP.F16.E4M3.UNPACK_B R50, R49 ;  /* 0x00000031ff32723e */ /* 0x000fe400020006ff */
[----:B0-----:R-:W-:-:S02]  /*10550*/  F2FP.F16.E4M3.UNPACK_B R37, R25 ;  /* 0x00000019ff25723e */ /* 0x001fc400020006ff */
[----:B------:R-:W-:Y:S01]  /*10560*/  LOP3.LUT R46, R35, 0xff000000, R39, 0xf8, !PT ;  /* 0xff000000232e7812 */ /* 0x000fe200078ef827 */
[--C-:B------:R-:W-:Y:S01]  /*10570*/  HADD2.F32 R52, -RZ, R50.reuse.H0_H0 ;  /* 0x20000032ff347230 */ /* 0x100fe20000004100 */
[----:B------:R-:W-:Y:S01]  /*10580*/  F2FP.F16.E4M3.UNPACK_B R40, R44 ;  /* 0x0000002cff28723e */ /* 0x000fe200020006ff */
[----:B------:R-:W-:Y:S01]  /*10590*/  HADD2.F32 R50, -RZ, R50.H1_H1 ;  /* 0x30000032ff327230 */ /* 0x000fe20000004100 */
[----:B------:R-:W-:Y:S02]  /*105a0*/  LOP3.LUT R29, R29, 0xff000000, R20, 0xf8, !PT ;  /* 0xff0000001d1d7812 */ /* 0x000fe400078ef814 */
[----:B------:R-:W-:Y:S01]  /*105b0*/  LOP3.LUT R21, R47, 0xff000000, R42, 0xf8, !PT ;  /* 0xff0000002f157812 */ /* 0x000fe200078ef82a */
[--C-:B------:R-:W-:Y:S01]  /*105c0*/  HADD2.F32 R42, -RZ, R40.reuse.H0_H0 ;  /* 0x20000028ff2a7230 */ /* 0x100fe20000004100 */
[----:B------:R-:W-:Y:S01]  /*105d0*/  LOP3.LUT R20, R33, 0xff000000, R38, 0xf8, !PT ;  /* 0xff00000021147812 */ /* 0x000fe200078ef826 */
[----:B------:R-:W-:Y:S01]  /*105e0*/  HADD2.F32 R40, -RZ, R40.H1_H1 ;  /* 0x30000028ff287230 */ /* 0x000fe20000004100 */
[----:B------:R-:W-:-:S02]  /*105f0*/  LOP3.LUT R54, R51, 0xff000000, R43, 0xf8, !PT ;  /* 0xff00000033367812 */ /* 0x000fc400078ef82b */
[-C--:B------:R-:W-:Y:S02]  /*10600*/  F2FP.F16.E4M3.UNPACK_B R33, R24.reuse ;  /* 0x00000018ff21723e */ /* 0x080fe400020006ff */
[----:B------:R-:W-:Y:S02]  /*10610*/  F2FP.F16.E4M3.UNPACK_B R47, R24.H1 ;  /* 0x00000018ff2f723e */ /* 0x000fe400030006ff */
[----:B------:R-:W-:Y:S02]  /*10620*/  F2FP.F16.E4M3.UNPACK_B R38, R25.H1 ;  /* 0x00000019ff26723e */ /* 0x000fe400030006ff */
[----:B------:R-:W-:Y:S02]  /*10630*/  F2FP.F16.E4M3.UNPACK_B R51, R49.H1 ;  /* 0x00000031ff33723e */ /* 0x000fe400030006ff */
[----:B------:R-:W-:Y:S02]  /*10640*/  F2FP.F16.E4M3.UNPACK_B R44, R44.H1 ;  /* 0x0000002cff2c723e */ /* 0x000fe400030006ff */
[-C--:B------:R-:W-:Y:S01]  /*10650*/  F2FP.F16.E4M3.UNPACK_B R43, R27.reuse ;  /* 0x0000001bff2b723e */ /* 0x080fe200020006ff */
[--C-:B------:R-:W-:Y:S01]  /*10660*/  HADD2.F32 R49, -RZ, R51.reuse.H0_H0 ;  /* 0x20000033ff317230 */ /* 0x100fe20000004100 */
[----:B------:R-:W-:Y:S01]  /*10670*/  F2FP.F16.E4M3.UNPACK_B R48, R27.H1 ;  /* 0x0000001bff30723e */ /* 0x000fe200030006ff */
[----:B------:R-:W-:Y:S01]  /*10680*/  HADD2.F32 R51, -RZ, R51.H1_H1 ;  /* 0x30000033ff337230 */ /* 0x000fe20000004100 */
[----:B------:R-:W-:Y:S01]  /*10690*/  F2FP.F16.E4M3.UNPACK_B R27, R26.H1 ;  /* 0x0000001aff1b723e */ /* 0x000fe200030006ff */
[----:B---3--:R-:W0:Y:S02]  /*106a0*/  LDS.128 R4, [R63+0x18000] ;  /* 0x018000003f047984 */ /* 0x008e240000000c00 */
[----:B0-----:R-:W-:-:S02]  /*106b0*/  F2FP.F16.E4M3.UNPACK_B R30, R5 ;  /* 0x00000005ff1e723e */ /* 0x001fc400020006ff */
[----:B------:R-:W-:Y:S01]  /*106c0*/  F2FP.F16.E4M3.UNPACK_B R35, R5.H1 ;  /* 0x00000005ff23723e */ /* 0x000fe200030006ff */
[--C-:B------:R-:W-:Y:S01]  /*106d0*/  HADD2.F32 R5, -RZ, R37.reuse.H0_H0 ;  /* 0x20000025ff057230 */ /* 0x100fe20000004100 */
[-C--:B------:R-:W-:Y:S01]  /*106e0*/  F2FP.F16.E4M3.UNPACK_B R39, R7.reuse ;  /* 0x00000007ff27723e */ /* 0x080fe200020006ff */
[--C-:B------:R-:W-:Y:S01]  /*106f0*/  HADD2.F32 R31, -RZ, R30.reuse.H0_H0 ;  /* 0x2000001eff1f7230 */ /* 0x100fe20000004100 */
[----:B------:R-:W-:Y:S01]  /*10700*/  F2FP.F16.E4M3.UNPACK_B R45, R7.H1 ;  /* 0x00000007ff2d723e */ /* 0x000fe200030006ff */
[----:B------:R-:W-:Y:S02]  /*10710*/  HADD2.F32 R37, -RZ, R37.H1_H1 ;  /* 0x30000025ff257230 */ /* 0x000fe40000004100 */
[C---:B------:R-:W-:Y:S01]  /*10720*/  FMUL.FTZ R24, R5.reuse, R52 ;  /* 0x0000003405187220 */ /* 0x040fe20000410000 */
[----:B------:R-:W-:Y:S01]  /*10730*/  FMUL.FTZ R25, R5, R42 ;  /* 0x0000002a05197220 */ /* 0x000fe20000410000 */
[----:B------:R-:W-:Y:S01]  /*10740*/  HADD2.F32 R30, -RZ, R30.H1_H1 ;  /* 0x3000001eff1e7230 */ /* 0x000fe20000004100 */
[----:B------:R-:W-:Y:S01]  /*10750*/  F2FP.F16.E4M3.UNPACK_B R32, R4 ;  /* 0x00000004ff20723e */ /* 0x000fe200020006ff */
[----:B------:R-:W-:Y:S01]  /*10760*/  FFMA.FTZ R5, R31, R42, -R24 ;  /* 0x0000002a1f057223 */ /* 0x000fe20000010818 */
[----:B------:R-:W-:-:S02]  /*10770*/  HADD2.F32 R24, -RZ, R38.H0_H0 ;  /* 0x20000026ff187230 */ /* 0x000fc40000004100 */
[----:B------:R-:W-:Y:S01]  /*10780*/  FFMA.FTZ R25, R31, R52, R25 ;  /* 0x000000341f197223 */ /* 0x000fe20000010019 */
[----:B------:R-:W-:Y:S02]  /*10790*/  HADD2.F32 R42, -RZ, R44.H0_H0 ;  /* 0x2000002cff2a7230 */ /* 0x000fe40000004100 */
[C---:B------:R-:W-:Y:S01]  /*107a0*/  FMUL.FTZ R55, R37.reuse, R50 ;  /* 0x0000003225377220 */ /* 0x040fe20000410000 */
[----:B------:R-:W-:Y:S02]  /*107b0*/  HADD2.F32 R31, -RZ, R35.H0_H0 ;  /* 0x20000023ff1f7230 */ /* 0x000fe40000004100 */
[----:B------:R-:W-:Y:S01]  /*107c0*/  FMUL.FTZ R37, R37, R40 ;  /* 0x0000002825257220 */ /* 0x000fe20000410000 */
[----:B------:R-:W-:Y:S01]  /*107d0*/  F2FP.F16.E4M3.UNPACK_B R41, R4.H1 ;  /* 0x00000004ff29723e */ /* 0x000fe200030006ff */
[CC--:B------:R-:W-:Y:S01]  /*107e0*/  FMUL.FTZ R52, R24.reuse, R49.reuse ;  /* 0x0000003118347220 */ /* 0x0c0fe20000410000 */
[----:B------:R-:W-:Y:S01]  /*107f0*/  F2FP.F16.E4M3.UNPACK_B R4, R6 ;  /* 0x00000006ff04723e */ /* 0x000fe200020006ff */
[----:B------:R-:W-:Y:S01]  /*10800*/  FMUL.FTZ R56, R24, R42 ;  /* 0x0000002a18387220 */ /* 0x000fe20000410000 */
[----:B------:R-:W-:Y:S01]  /*10810*/  F2FP.F16.E4M3.UNPACK_B R7, R6.H1 ;  /* 0x00000006ff07723e */ /* 0x000fe200030006ff */
[C---:B------:R-:W-:Y:S01]  /*10820*/  FFMA.FTZ R24, R30.reuse, R50, R37 ;  /* 0x000000321e187223 */ /* 0x040fe20000010025 */
[----:B------:R-:W-:Y:S01]  /*10830*/  F2FP.F16.E4M3.UNPACK_B R6, R26 ;  /* 0x0000001aff06723e */ /* 0x000fe200020006ff */
[----:B------:R-:W-:Y:S01]  /*10840*/  FFMA.FTZ R26, R30, R40, -R55 ;  /* 0x000000281e1a7223 */ /* 0x000fe20000010837 */
[C---:B------:R-:W-:Y:S01]  /*10850*/  FFMA.FTZ R30, R31.reuse, R42, -R52 ;  /* 0x0000002a1f1e7223 */ /* 0x040fe20000010834 */
[----:B------:R-:W-:Y:S01]  /*10860*/  F2FP.F16.E4M3.UNPACK_B R50, R54 ;  /* 0x00000036ff32723e */ /* 0x000fe200020006ff */
[----:B------:R-:W-:Y:S01]  /*10870*/  FFMA.FTZ R31, R31, R49, R56 ;  /* 0x000000311f1f7223 */ /* 0x000fe20000010038 */
[-C--:B------:R-:W-:Y:S01]  /*10880*/  F2FP.F16.E4M3.UNPACK_B R42, R46.reuse ;  /* 0x0000002eff2a723e */ /* 0x080fe200020006ff */
[----:B------:R-:W-:Y:S01]  /*10890*/  HADD2.F32 R38, -RZ, R38.H1_H1 ;  /* 0x30000026ff267230 */ /* 0x000fe20000004100 */
[----:B------:R-:W-:Y:S01]  /*108a0*/  F2FP.F16.E4M3.UNPACK_B R46, R46.H1 ;  /* 0x0000002eff2e723e */ /* 0x000fe200030006ff */
[----:B------:R-:W-:-:S02]  /*108b0*/  HADD2.F32 R49, -RZ, R44.H1_H1 ;  /* 0x3000002cff317230 */ /* 0x000fc40000004100 */
[----:B------:R-:W-:Y:S02]  /*108c0*/  HADD2.F32 R40, -RZ, R35.H1_H1 ;  /* 0x30000023ff287230 */ /* 0x000fe40000004100 */
[C---:B------:R-:W-:Y:S01]  /*108d0*/  FMUL.FTZ R55, R38.reuse, R51 ;  /* 0x0000003326377220 */ /* 0x040fe20000410000 */
[----:B------:R-:W-:Y:S02]  /*108e0*/  HADD2.F32 R52, -RZ, R50.H0_H0 ;  /* 0x20000032ff347230 */ /* 0x000fe40000004100 */
[----:B------:R-:W-:Y:S01]  /*108f0*/  FMUL.FTZ R38, R38, R49 ;  /* 0x0000003126267220 */ /* 0x000fe20000410000 */
[----:B------:R-:W-:Y:S02]  /*10900*/  HADD2.F32 R35, -RZ, R43.H0_H0 ;  /* 0x2000002bff237230 */ /* 0x000fe40000004100 */
[----:B------:R-:W-:Y:S02]  /*10910*/  HADD2.F32 R44, -RZ, R42.H0_H0 ;  /* 0x2000002aff2c7230 */ /* 0x000fe40000004100 */
[----:B------:R-:W-:-:S02]  /*10920*/  HADD2.F32 R37, -RZ, R39.H0_H0 ;  /* 0x20000027ff257230 */ /* 0x000fc40000004100 */
[C---:B------:R-:W-:Y:S01]  /*10930*/  FMUL.FTZ R56, R35.reuse, R52 ;  /* 0x0000003423387220 */ /* 0x040fe20000410000 */
[----:B------:R-:W-:Y:S02]  /*10940*/  HADD2.F32 R43, -RZ, R43.H1_H1 ;  /* 0x3000002bff2b7230 */ /* 0x000fe40000004100 */
[----:B------:R-:W-:Y:S01]  /*10950*/  FMUL.FTZ R57, R35, R44 ;  /* 0x0000002c23397220 */ /* 0x000fe20000410000 */
[C---:B------:R-:W-:Y:S01]  /*10960*/  FFMA.FTZ R35, R40.reuse, R49, -R55 ;  /* 0x0000003128237223 */ /* 0x040fe20000010837 */
[----:B------:R-:W-:Y:S01]  /*10970*/  FFMA.FTZ R40, R40, R51, R38 ;  /* 0x0000003328287223 */ /* 0x000fe20000010026 */
[----:B------:R-:W-:Y:S01]  /*10980*/  F2FP.F16.E4M3.UNPACK_B R51, R54.H1 ;  /* 0x00000036ff33723e */ /* 0x000fe200030006ff */
[C---:B------:R-:W-:Y:S01]  /*10990*/  FFMA.FTZ R38, R37.reuse, R44, -R56 ;  /* 0x0000002c25267223 */ /* 0x040fe20000010838 */
[----:B------:R-:W-:Y:S01]  /*109a0*/  FFMA.FTZ R37, R37, R52, R57 ;  /* 0x0000003425257223 */ /* 0x000fe20000010039 */
[----:B------:R-:W-:Y:S01]  /*109b0*/  HADD2.F32 R49, -RZ, R42.H1_H1 ;  /* 0x3000002aff317230 */ /* 0x000fe20000004100 */
[----:B------:R-:W-:Y:S01]  /*109c0*/  F2FP.SATFINITE.E4M3.F32.PACK_AB_MERGE_C R30, R35, R30, RZ ;  /* 0x0000001e231e723e */ /* 0x000fe200048070ff */
[----:B------:R-:W-:Y:S01]  /*109d0*/  HADD2.F32 R52, -RZ, R50.H1_H1 ;  /* 0x30000032ff347230 */ /* 0x000fe20000004100 */
[----:B------:R-:W-:Y:S01]  /*109e0*/  F2FP.SATFINITE.E4M3.F32.PACK_AB_MERGE_C R31, R40, R31, RZ ;  /* 0x0000001f281f723e */ /* 0x000fe200048070ff */
[----:B------:R-:W-:Y:S01]  /*109f0*/  HADD2.F32 R42, -RZ, R39.H1_H1 ;  /* 0x30000027ff2a7230 */ /* 0x000fe20000004100 */
[----:B------:R-:W-:Y:S01]  /*10a00*/  F2FP.SATFINITE.E4M3.F32.PACK_AB_MERGE_C R5, R26, R5, R30 ;  /* 0x000000051a05723e */ /* 0x000fe2000480701e */
[----:B------:R-:W-:-:S02]  /*10a10*/  HADD2.F32 R54, -RZ, R51.H0_H0 ;  /* 0x20000033ff367230 */ /* 0x000fc40000004100 */
[C---:B------:R-:W-:Y:S01]  /*10a20*/  FMUL.FTZ R55, R43.reuse, R52 ;  /* 0x000000342b377220 */ /* 0x040fe20000410000 */
[----:B------:R-:W-:Y:S02]  /*10a30*/  HADD2.F32 R39, -RZ, R48.H0_H0 ;  /* 0x20000030ff277230 */ /* 0x000fe40000004100 */
[----:B------:R-:W-:Y:S01]  /*10a40*/  FMUL.FTZ R43, R43, R49 ;  /* 0x000000312b2b7220 */ /* 0x000fe20000410000 */
[----:B------:R-:W-:Y:S01]  /*10a50*/  HADD2.F32 R50, -RZ, R46.H0_H0 ;  /* 0x2000002eff327230 */ /* 0x000fe20000004100 */
[----:B------:R-:W-:Y:S01]  /*10a60*/  F2FP.SATFINITE.E4M3.F32.PACK_AB_MERGE_C R25, R24, R25, R31 ;  /* 0x000000191819723e */ /* 0x000fe2000480701f */
[----:B------:R-:W-:Y:S02]  /*10a70*/  HADD2.F32 R44, -RZ, R45.H0_H0 ;  /* 0x2000002dff2c7230 */ /* 0x000fe40000004100 */
[C---:B------:R-:W-:Y:S01]  /*10a80*/  FMUL.FTZ R57, R39.reuse, R54 ;  /* 0x0000003627397220 */ /* 0x040fe20000410000 */
[----:B------:R-:W-:Y:S02]  /*10a90*/  HADD2.F32 R56, -RZ, R51.H1_H1 ;  /* 0x30000033ff387230 */ /* 0x000fe40000004100 */
[----:B------:R-:W-:Y:S01]  /*10aa0*/  FMUL.FTZ R59, R39, R50 ;  /* 0x00000032273b7220 */ /* 0x000fe20000410000 */
[C---:B------:R-:W-:Y:S01]  /*10ab0*/  FFMA.FTZ R39, R42.reuse, R49, -R55 ;  /* 0x000000312a277223 */ /* 0x040fe20000010837 */
[----:B------:R-:W-:Y:S01]  /*10ac0*/  FFMA.FTZ R42, R42, R52, R43 ;  /* 0x000000342a2a7223 */ /* 0x000fe2000001002b */
[C---:B------:R-:W-:Y:S01]  /*10ad0*/  FFMA.FTZ R43, R44.reuse, R50, -R57 ;  /* 0x000000322c2b7223 */ /* 0x040fe20000010839 */
[----:B------:R-:W-:Y:S01]  /*10ae0*/  FFMA.FTZ R44, R44, R54, R59 ;  /* 0x000000362c2c7223 */ /* 0x000fe2000001003b */
[----:B------:R-:W-:Y:S01]  /*10af0*/  F2FP.F16.E4M3.UNPACK_B R54, R34.H1 ;  /* 0x00000022ff36723e */ /* 0x000fe200030006ff */
[----:B------:R-:W-:Y:S01]  /*10b00*/  HADD2.F32 R49, -RZ, R48.H1_H1 ;  /* 0x30000030ff317230 */ /* 0x000fe20000004100 */
[----:B------:R-:W-:Y:S01]  /*10b10*/  F2FP.F16.E4M3.UNPACK_B R50, R29.H1 ;  /* 0x0000001dff32723e */ /* 0x000fe200030006ff */
[----:B------:R-:W-:-:S02]  /*10b20*/  HADD2.F32 R52, -RZ, R46.H1_H1 ;  /* 0x3000002eff347230 */ /* 0x000fc40000004100 */
[----:B------:R-:W-:Y:S02]  /*10b30*/  HADD2.F32 R55, -RZ, R54.H0_H0 ;  /* 0x20000036ff377230 */ /* 0x000fe40000004100 */
[C---:B------:R-:W-:Y:S01]  /*10b40*/  FMUL.FTZ R57, R49.reuse, R56 ;  /* 0x0000003831397220 */ /* 0x040fe20000410000 */
[----:B------:R-:W-:Y:S02]  /*10b50*/  HADD2.F32 R48, -RZ, R47.H0_H0 ;  /* 0x2000002fff307230 */ /* 0x000fe40000004100 */
[----:B------:R-:W-:Y:S01]  /*10b60*/  FMUL.FTZ R49, R49, R52 ;  /* 0x0000003431317220 */ /* 0x000fe20000410000 */
[----:B------:R-:W-:Y:S02]  /*10b70*/  HADD2.F32 R51, -RZ, R50.H0_H0 ;  /* 0x20000032ff337230 */ /* 0x000fe40000004100 */
[----:B------:R-:W-:Y:S02]  /*10b80*/  HADD2.F32 R46, -RZ, R45.H1_H1 ;  /* 0x3000002dff2e7230 */ /* 0x000fe40000004100 */
[----:B------:R-:W-:Y:S01]  /*10b90*/  FMUL.FTZ R58, R48, R55 ;  /* 0x00000037303a7220 */ /* 0x000fe20000410000 */
[----:B------:R-:W-:-:S02]  /*10ba0*/  HADD2.F32 R45, -RZ, R41.H0_H0 ;  /* 0x20000029ff2d7230 */ /* 0x000fc40000004100 */
[-C--:B------:R-:W-:Y:S01]  /*10bb0*/  FMUL.FTZ R48, R48, R51.reuse ;  /* 0x0000003330307220 */ /* 0x080fe20000410000 */
[----:B------:R-:W-:Y:S02]  /*10bc0*/  HADD2.F32 R54, -RZ, R54.H1_H1 ;  /* 0x30000036ff367230 */ /* 0x000fe40000004100 */
[C---:B------:R-:W-:Y:S01]  /*10bd0*/  FFMA.FTZ R61, R46.reuse, R56, R49 ;  /* 0x000000382e3d7223 */ /* 0x040fe20000010031 */
[----:B------:R-:W-:Y:S02]  /*10be0*/  HADD2.F32 R47, -RZ, R47.H1_H1 ;  /* 0x3000002fff2f7230 */ /* 0x000fe40000004100 */
[----:B------:R-:W-:Y:S01]  /*10bf0*/  FFMA.FTZ R62, R46, R52, -R57 ;  /* 0x000000342e3e7223 */ /* 0x000fe20000010839 */
[----:B------:R-:W-:Y:S02]  /*10c00*/  HADD2.F32 R50, -RZ, R50.H1_H1 ;  /* 0x30000032ff327230 */ /* 0x000fe40000004100 */
[C---:B------:R-:W-:Y:S01]  /*10c10*/  FFMA.FTZ R58, R45.reuse, R51, -R58 ;  /* 0x000000332d3a7223 */ /* 0x040fe2000001083a */
[----:B------:R-:W-:Y:S01]  /*10c20*/  FFMA.FTZ R56, R45, R55, R48 ;  /* 0x000000372d387223 */ /* 0x000fe20000010030 */
[----:B------:R-:W-:Y:S01]  /*10c30*/  F2FP.F16.E4M3.UNPACK_B R46, R34 ;  /* 0x00000022ff2e723e */ /* 0x000fe200020006ff */
[----:B------:R-:W-:Y:S01]  /*10c40*/  HADD2.F32 R41, -RZ, R41.H1_H1 ;  /* 0x30000029ff297230 */ /* 0x000fe20000004100 */
[----:B------:R-:W-:Y:S01]  /*10c50*/  F2FP.F16.E4M3.UNPACK_B R45, R29 ;  /* 0x0000001dff2d723e */ /* 0x000fe200020006ff */
[C---:B------:R-:W-:Y:S01]  /*10c60*/  FMUL.FTZ R48, R47.reuse, R54 ;  /* 0x000000362f307220 */ /* 0x040fe20000410000 */
[----:B------:R-:W-:Y:S01]  /*10c70*/  FMUL.FTZ R29, R47, R50 ;  /* 0x000000322f1d7220 */ /* 0x000fe20000410000 */
[----:B------:R-:W-:-:S02]  /*10c80*/  HADD2.F32 R47, -RZ, R46.H0_H0 ;  /* 0x2000002eff2f7230 */ /* 0x000fc40000004100 */
[----:B------:R-:W-:Y:S02]  /*10c90*/  HADD2.F32 R34, -RZ, R33.H0_H0 ;  /* 0x20000021ff227230 */ /* 0x000fe40000004100 */
[C---:B------:R-:W-:Y:S01]  /*10ca0*/  FFMA.FTZ R57, R41.reuse, R50, -R48 ;  /* 0x0000003229397223 */ /* 0x040fe20000010830 */
[----:B------:R-:W-:Y:S01]  /*10cb0*/  FFMA.FTZ R59, R41, R54, R29 ;  /* 0x00000036293b7223 */ /* 0x000fe2000001001d */
[----:B------:R-:W-:Y:S02]  /*10cc0*/  HADD2.F32 R41, -RZ, R45.H0_H0 ;  /* 0x2000002dff297230 */ /* 0x000fe40000004100 */
        /* <DEDUP_REMOVED lines=9> */
[----:B------:R-:W-:Y:S01]  /*10d60*/  FFMA.FTZ R47, R29, R47, R34 ;  /* 0x0000002f1d2f7223 */ /* 0x000fe20000010022 */
[C---:B------:R-:W-:Y:S01]  /*10d70*/  FMUL.FTZ R51, R33.reuse, R46 ;  /* 0x0000002e21337220 */ /* 0x040fe20000410000 */
[----:B------:R-:W-:Y:S01]  /*10d80*/  F2FP.F16.E4M3.UNPACK_B R29, R20.H1 ;  /* 0x00000014ff1d723e */ /* 0x000fe200030006ff */
[-C--:B------:R-:W-:Y:S01]  /*10d90*/  FMUL.FTZ R55, R33, R45.reuse ;  /* 0x0000002d21377220 */ /* 0x080fe20000410000 */
[----:B------:R-:W-:Y:S02]  /*10da0*/  HADD2.F32 R48, -RZ, R41.H0_H0 ;  /* 0x20000029ff307230 */ /* 0x000fe40000004100 */
[----:B------:R-:W-:Y:S01]  /*10db0*/  FFMA.FTZ R50, R32, R45, -R51 ;  /* 0x0000002d20327223 */ /* 0x000fe20000010833 */
[----:B------:R-:W-:-:S02]  /*10dc0*/  HADD2.F32 R33, -RZ, R27.H0_H0 ;  /* 0x2000001bff217230 */ /* 0x000fc40000004100 */
[----:B------:R-:W-:Y:S01]  /*10dd0*/  FFMA.FTZ R52, R32, R46, R55 ;  /* 0x0000002e20347223 */ /* 0x000fe20000010037 */
[--C-:B------:R-:W-:Y:S01]  /*10de0*/  HADD2.F32 R32, -RZ, R29.reuse.H0_H0 ;  /* 0x2000001dff207230 */ /* 0x100fe20000004100 */
[----:B------:R-:W-:Y:S01]  /*10df0*/  F2FP.F16.E4M3.UNPACK_B R20, R20 ;  /* 0x00000014ff14723e */ /* 0x000fe200020006ff */
[----:B------:R-:W-:Y:S02]  /*10e00*/  HADD2.F32 R34, -RZ, R29.H1_H1 ;  /* 0x3000001dff227230 */ /* 0x000fe40000004100 */
[C---:B------:R-:W-:Y:S01]  /*10e10*/  FMUL.FTZ R54, R33.reuse, R48 ;  /* 0x0000003021367220 */ /* 0x040fe20000410000 */
[----:B------:R-:W-:Y:S02]  /*10e20*/  HADD2.F32 R29, -RZ, R7.H0_H0 ;  /* 0x20000007ff1d7230 */ /* 0x000fe40000004100 */
[----:B------:R-:W-:Y:S01]  /*10e30*/  FMUL.FTZ R60, R33, R32 ;  /* 0x00000020213c7220 */ /* 0x000fe20000410000 */
[----:B------:R-:W-:Y:S01]  /*10e40*/  HADD2.F32 R46, -RZ, R41.H1_H1 ;  /* 0x30000029ff2e7230 */ /* 0x000fe20000004100 */
[----:B------:R-:W-:Y:S01]  /*10e50*/  F2FP.SATFINITE.E4M3.F32.PACK_AB_MERGE_C R56, R59, R56, RZ ;  /* 0x000000383b38723e */ /* 0x000fe200048070ff */
[----:B------:R-:W-:-:S02]  /*10e60*/  HADD2.F32 R27, -RZ, R27.H1_H1 ;  /* 0x3000001bff1b7230 */ /* 0x000fc40000004100 */
[C---:B------:R-:W-:Y:S01]  /*10e70*/  FFMA.FTZ R54, R29.reuse, R32, -R54 ;  /* 0x000000201d367223 */ /* 0x040fe20000010836 */
[----:B------:R-:W-:Y:S02]  /*10e80*/  HADD2.F32 R7, -RZ, R7.H1_H1 ;  /* 0x30000007ff077230 */ /* 0x000fe40000004100 */
[----:B------:R-:W-:Y:S01]  /*10e90*/  FFMA.FTZ R60, R29, R48, R60 ;  /* 0x000000301d3c7223 */ /* 0x000fe2000001003c */
[----:B------:R-:W-:Y:S01]  /*10ea0*/  F2FP.F16.E4M3.UNPACK_B R29, R21 ;  /* 0x00000015ff1d723e */ /* 0x000fe200020006ff */
[C---:B------:R-:W-:Y:S01]  /*10eb0*/  FMUL.FTZ R32, R27.reuse, R46 ;  /* 0x0000002e1b207220 */ /* 0x040fe20000410000 */
[-C--:B------:R-:W-:Y:S01]  /*10ec0*/  FMUL.FTZ R27, R27, R34.reuse ;  /* 0x000000221b1b7220 */ /* 0x080fe20000410000 */
[--C-:B------:R-:W-:Y:S01]  /*10ed0*/  HADD2.F32 R21, -RZ, R20.reuse.H0_H0 ;  /* 0x20000014ff157230 */ /* 0x100fe20000004100 */
[----:B------:R-:W-:Y:S01]  /*10ee0*/  F2FP.SATFINITE.E4M3.F32.PACK_AB_MERGE_C R24, R52, R47, R56 ;  /* 0x0000002f3418723e */ /* 0x000fe20004807038 */
[C---:B------:R-:W-:Y:S01]  /*10ef0*/  FFMA.FTZ R45, R7.reuse, R34, -R32 ;  /* 0x00000022072d7223 */ /* 0x040fe20000010820 */
[----:B------:R-:W-:Y:S01]  /*10f00*/  FFMA.FTZ R51, R7, R46, R27 ;  /* 0x0000002e07337223 */ /* 0x000fe2000001001b */
[----:B------:R-:W-:-:S02]  /*10f10*/  HADD2.F32 R27, -RZ, R20.H1_H1 ;  /* 0x30000014ff1b7230 */ /* 0x000fc40000004100 */
[--C-:B------:R-:W-:Y:S01]  /*10f20*/  HADD2.F32 R32, -RZ, R29.reuse.H0_H0 ;  /* 0x2000001dff207230 */ /* 0x100fe20000004100 */
[----:B------:R-:W-:Y:S01]  /*10f30*/  F2FP.SATFINITE.E4M3.F32.PACK_AB_MERGE_C R45, R45, R54, RZ ;  /* 0x000000362d2d723e */ /* 0x000fe200048070ff */
[--C-:B------:R-:W-:Y:S01]  /*10f40*/  HADD2.F32 R7, -RZ, R6.reuse.H0_H0 ;  /* 0x20000006ff077230 */ /* 0x100fe20000004100 */
[----:B------:R-:W-:Y:S01]  /*10f50*/  F2FP.SATFINITE.E4M3.F32.PACK_AB_MERGE_C R51, R51, R60, RZ ;  /* 0x0000003c3333723e */ /* 0x000fe200048070ff */
[----:B------:R-:W-:Y:S02]  /*10f60*/  HADD2.F32 R29, -RZ, R29.H1_H1 ;  /* 0x3000001dff1d7230 */ /* 0x000fe40000004100 */
[----:B------:R-:W-:Y:S02]  /*10f70*/  HADD2.F32 R20, -RZ, R6.H1_H1 ;  /* 0x30000006ff147230 */ /* 0x000fe40000004100 */
[C---:B------:R-:W-:Y:S01]  /*10f80*/  FMUL.FTZ R33, R7.reuse, R32 ;  /* 0x0000002007217220 */ /* 0x040fe20000410000 */
[--C-:B------:R-:W-:Y:S02]  /*10f90*/  HADD2.F32 R6, -RZ, R4.reuse.H0_H0 ;  /* 0x20000004ff067230 */ /* 0x100fe40000004100 */
[----:B------:R-:W-:Y:S01]  /*10fa0*/  FMUL.FTZ R7, R7, R21 ;  /* 0x0000001507077220 */ /* 0x000fe20000410000 */
[----:B------:R-:W-:-:S02]  /*10fb0*/  HADD2.F32 R4, -RZ, R4.H1_H1 ;  /* 0x30000004ff047230 */ /* 0x000fc40000004100 */
[C---:B------:R-:W-:Y:S01]  /*10fc0*/  FMUL.FTZ R41, R20.reuse, R29 ;  /* 0x0000001d14297220 */ /* 0x040fe20000410000 */
[----:B------:R-:W-:Y:S01]  /*10fd0*/  FMUL.FTZ R20, R20, R27 ;  /* 0x0000001b14147220 */ /* 0x000fe20000410000 */
[C---:B------:R-:W-:Y:S01]  /*10fe0*/  FFMA.FTZ R33, R6.reuse, R21, -R33 ;  /* 0x0000001506217223 */ /* 0x040fe20000010821 */
[----:B------:R-:W-:Y:S01]  /*10ff0*/  FFMA.FTZ R32, R6, R32, R7 ;  /* 0x0000002006207223 */ /* 0x000fe20000010007 */
[C---:B------:R-:W-:Y:S01]  /*11000*/  FFMA.FTZ R6, R4.reuse, R27, -R41 ;  /* 0x0000001b04067223 */ /* 0x040fe20000010829 */
[----:B------:R-:W-:Y:S01]  /*11010*/  FFMA.FTZ R29, R4, R29, R20 ;  /* 0x0000001d041d7223 */ /* 0x000fe20000010014 */
[----:B------:R-:W-:Y:S02]  /*11020*/  F2FP.SATFINITE.E4M3.F32.PACK_AB_MERGE_C R7, R62, R43, RZ ;  /* 0x0000002b3e07723e */ /* 0x000fe400048070ff */
[----:B------:R-:W-:Y:S02]  /*11030*/  F2FP.SATFINITE.E4M3.F32.PACK_AB_MERGE_C R4, R57, R58, RZ ;  /* 0x0000003a3904723e */ /* 0x000fe400048070ff */
[----:B------:R-:W-:-:S02]  /*11040*/  F2FP.SATFINITE.E4M3.F32.PACK_AB_MERGE_C R27, R61, R44, RZ ;  /* 0x0000002c3d1b723e */ /* 0x000fc400048070ff */
[----:B------:R-:W-:Y:S02]  /*11050*/  F2FP.SATFINITE.E4M3.F32.PACK_AB_MERGE_C R7, R39, R38, R7 ;  /* 0x000000262707723e */ /* 0x000fe40004807007 */
[----:B------:R-:W-:Y:S02]  /*11060*/  F2FP.SATFINITE.E4M3.F32.PACK_AB_MERGE_C R4, R50, R49, R4 ;  /* 0x000000313204723e */ /* 0x000fe40004807004 */
[----:B------:R-:W-:Y:S02]  /*11070*/  F2FP.SATFINITE.E4M3.F32.PACK_AB_MERGE_C R6, R6, R33, R45 ;  /* 0x000000210606723e */ /* 0x000fe4000480702d */
[----:B------:R-:W-:Y:S02]  /*11080*/  F2FP.SATFINITE.E4M3.F32.PACK_AB_MERGE_C R27, R42, R37, R27 ;  /* 0x000000252a1b723e */ /* 0x000fe4000480701b */
[----:B------:R-:W-:Y:S01]  /*11090*/  F2FP.SATFINITE.E4M3.F32.PACK_AB_MERGE_C R26, R29, R32, R51 ;  /* 0x000000201d1a723e */ /* 0x000fe20004807033 */
[----:B------:R3:W-:Y:S04]  /*110a0*/  STS.128 [R63+0x18000], R4 ;  /* 0x018000043f007388 */ /* 0x0007e80000000c00 */
[----:B------:R3:W-:Y:S02]  /*110b0*/  STS.128 [R28+0x18000], R24 ;  /* 0x018000181c007388 */ /* 0x0007e40000000c00 */
.L_x_1543:
[----:B------:R-:W-:Y:S05]  /*110c0*/  BSYNC B1 ;  /* 0x0000000000017941 */ /* 0x000fea0003800000 */
.L_x_1542:
[----:B------:R-:W-:Y:S05]  /*110d0*/  @P0 BRA `(.L_x_1527) ;  /* 0x0000000c00f80947 */ /* 0x000fea0003800000 */
[----:B------:R-:W4:Y:S01]  /*110e0*/  LDL R47, [R1+0x9c] ;  /* 0x00009c00012f7983 */ /* 0x000f220000100800 */
[----:B--23-5:R-:W-:Y:S01]  /*110f0*/  SHF.R.S32.HI R4, RZ, 0x1f, R3 ;  /* 0x0000001fff047819 */ /* 0x02cfe20000011403 */
[----:B------:R-:W-:Y:S01]  /*11100*/  IMAD.SHL.U32 R21, R3, 0x80, RZ ;  /* 0x0000008003157824 */ /* 0x000fe200078e00ff */
[----:B------:R-:W-:Y:S02]  /*11110*/  LEA.HI R53, R53, R0, RZ, 0x1c ;  /* 0x0000000035357211 */ /* 0x000fe400078fe0ff */
[----:B------:R-:W-:Y:S02]  /*11120*/  LEA.HI R28, R4, R3, RZ, 0x3 ;  /* 0x00000003041c7211 */ /* 0x000fe400078f18ff */
[----:B------:R-:W-:Y:S02]  /*11130*/  SHF.R.S32.HI R4, RZ, 0x1f, R53 ;  /* 0x0000001fff047819 */ /* 0x000fe40000011435 */
[----:B------:R-:W-:Y:S01]  /*11140*/  SHF.R.U32.HI R0, RZ, 0x8, R12 ;  /* 0x00000008ff007819 */ /* 0x000fe2000001160c */
[----:B------:R-:W-:Y:S01]  /*11150*/  IMAD.SHL.U32 R28, R28, 0x80, RZ ;  /* 0x000000801c1c7824 */ /* 0x000fe200078e00ff */
[----:B01----:R-:W-:Y:S01]  /*11160*/  LEA.HI R25, R4, R53, RZ, 0x3 ;  /* 0x0000003504197211 */ /* 0x003fe200078f18ff */
[----:B------:R-:W-:Y:S01]  /*11170*/  IMAD.SHL.U32 R53, R53, 0x10, RZ ;  /* 0x0000001035357824 */ /* 0x000fe200078e00ff */
[----:B------:R-:W-:-:S02]  /*11180*/  LOP3.LUT R3, R12, 0xff, RZ, 0xc0, !PT ;  /* 0x000000ff0c037812 */ /* 0x000fc400078ec0ff */
[----:B------:R-:W-:Y:S01]  /*11190*/  LOP3.LUT R4, R0, 0xff, RZ, 0xc0, !PT ;  /* 0x000000ff00047812 */ /* 0x000fe200078ec0ff */
[----:B------:R-:W-:Y:S01]  /*111a0*/  IMAD.SHL.U32 R25, R25, 0x800, RZ ;  /* 0x0000080019197824 */ /* 0x000fe200078e00ff */
[----:B------:R-:W-:Y:S02]  /*111b0*/  SHF.R.U32.HI R20, RZ, 0x8, R14 ;  /* 0x00000008ff147819 */ /* 0x000fe4000001160e */
[----:B------:R-:W-:Y:S02]  /*111c0*/  LOP3.LUT R26, R21, 0x380, RZ, 0xc0, !PT ;  /* 0x00000380151a7812 */ /* 0x000fe400078ec0ff */
[----:B------:R-:W-:Y:S02]  /*111d0*/  PRMT R21, R4, 0x7604, R3 ;  /* 0x0000760404157816 */ /* 0x000fe40000000003 */
[----:B------:R-:W-:Y:S02]  /*111e0*/  LOP3.LUT R7, R14, 0xff, RZ, 0xc0, !PT ;  /* 0x000000ff0e077812 */ /* 0x000fe400078ec0ff */
[----:B------:R-:W-:-:S02]  /*111f0*/  LOP3.LUT R24, R20, 0xff, RZ, 0xc0, !PT ;  /* 0x000000ff14187812 */ /* 0x000fc400078ec0ff */
[----:B------:R-:W-:Y:S02]  /*11200*/  SHF.R.U32.HI R4, RZ, 0x8, R15 ;  /* 0x00000008ff047819 */ /* 0x000fe4000001160f */
[----:B------:R-:W-:Y:S02]  /*11210*/  LOP3.LUT R0, R26, 0x70, R53, 0xf8, !PT ;  /* 0x000000701a007812 */ /* 0x000fe400078ef835 */
[----:B------:R-:W-:Y:S02]  /*11220*/  SHF.R.U32.HI R27, RZ, 0x3, R26 ;  /* 0x00000003ff1b7819 */ /* 0x000fe4000001161a */
[----:B------:R-:W-:Y:S02]  /*11230*/  SHF.R.U32.HI R6, RZ, 0x8, R13 ;  /* 0x00000008ff067819 */ /* 0x000fe4000001160d */
[----:B------:R-:W-:Y:S02]  /*11240*/  PRMT R29, R24, 0x7604, R7 ;  /* 0x00007604181d7816 */ /* 0x000fe40000000007 */
[----:B------:R-:W-:-:S02]  /*11250*/  LOP3.LUT R3, R15, 0xff, RZ, 0xc0, !PT ;  /* 0x000000ff0f037812 */ /* 0x000fc400078ec0ff */
[----:B------:R-:W-:Y:S02]  /*11260*/  LOP3.LUT R4, R4, 0xff, RZ, 0xc0, !PT ;  /* 0x000000ff04047812 */ /* 0x000fe400078ec0ff */
[----:B------:R-:W-:Y:S02]  /*11270*/  LOP3.LUT R0, R0, R27, RZ, 0x3c, !PT ;  /* 0x0000001b00007212 */ /* 0x000fe400078e3cff */
[----:B------:R-:W-:Y:S02]  /*11280*/  LOP3.LUT R24, R28, 0xfffffc00, RZ, 0xc0, !PT ;  /* 0xfffffc001c187812 */ /* 0x000fe400078ec0ff */
[----:B------:R-:W-:Y:S02]  /*11290*/  LOP3.LUT R25, R25, 0xffffc000, RZ, 0xc0, !PT ;  /* 0xffffc00019197812 */ /* 0x000fe400078ec0ff */
[----:B------:R-:W-:Y:S02]  /*112a0*/  LOP3.LUT R5, R13, 0xff, RZ, 0xc0, !PT ;  /* 0x000000ff0d057812 */ /* 0x000fe400078ec0ff */
[----:B------:R-:W-:-:S02]  /*112b0*/  LOP3.LUT R6, R6, 0xff, RZ, 0xc0, !PT ;  /* 0x000000ff06067812 */ /* 0x000fc400078ec0ff */
[----:B------:R-:W-:Y:S02]  /*112c0*/  PRMT R28, R4, 0x7604, R3 ;  /* 0x00007604041c7816 */ /* 0x000fe40000000003 */
[----:B------:R-:W-:Y:S02]  /*112d0*/  IADD3 R3, R0, R25, R24 ;  /* 0x0000001900037210 */ /* 0x000fe40007ffe018 */
[----:B------:R-:W-:Y:S02]  /*112e0*/  PRMT R20, R6, 0x7604, R5 ;  /* 0x0000760406147816 */ /* 0x000fe40000000005 */
[----:B------:R-:W-:Y:S01]  /*112f0*/  SHF.R.U32.HI R6, RZ, 0x8, R8 ;  /* 0x00000008ff067819 */ /* 0x000fe20000011608 */
[----:B------:R-:W-:Y:S01]  /*11300*/  IMAD.IADD R0, R16, 0x1, R3 ;  /* 0x0000000110007824 */ /* 0x000fe200078e0203 */
[----:B------:R-:W-:Y:S02]  /*11310*/  SHF.R.U32.HI R24, RZ, 0x8, R9 ;  /* 0x00000008ff187819 */ /* 0x000fe40000011609 */
[----:B------:R-:W-:-:S02]  /*11320*/  LOP3.LUT R5, R8, 0xff, RZ, 0xc0, !PT ;  /* 0x000000ff08057812 */ /* 0x000fc400078ec0ff */
[----:B------:R-:W-:Y:S02]  /*11330*/  LOP3.LUT R6, R6, 0xff, RZ, 0xc0, !PT ;  /* 0x000000ff06067812 */ /* 0x000fe400078ec0ff */
[----:B------:R-:W-:Y:S02]  /*11340*/  LOP3.LUT R3, R24, 0xff, RZ, 0xc0, !PT ;  /* 0x000000ff18037812 */ /* 0x000fe400078ec0ff */
[----:B------:R-:W0:Y:S01]  /*11350*/  LDS.128 R24, [R0+0x18000] ;  /* 0x0180000000187984 */ /* 0x000e220000000c00 */
[----:B------:R-:W-:Y:S02]  /*11360*/  PRMT R33, R6, 0x7604, R5 ;  /* 0x0000760406217816 */ /* 0x000fe40000000005 */
[----:B------:R-:W-:Y:S02]  /*11370*/  SHF.R.U32.HI R35, RZ, 0x8, R11 ;  /* 0x00000008ff237819 */ /* 0x000fe4000001160b */
[----:B------:R-:W-:Y:S02]  /*11380*/  LOP3.LUT R34, R11, 0xff, RZ, 0xc0, !PT ;  /* 0x000000ff0b227812 */ /* 0x000fe400078ec0ff */
[----:B------:R-:W-:-:S02]  /*11390*/  LOP3.LUT R35, R35, 0xff, RZ, 0xc0, !PT ;  /* 0x000000ff23237812 */ /* 0x000fc400078ec0ff */
[----:B------:R-:W-:Y:S02]  /*113a0*/  LOP3.LUT R30, R9, 0xff, RZ, 0xc0, !PT ;  /* 0x000000ff091e7812 */ /* 0x000fe400078ec0ff */
[----:B------:R-:W-:Y:S02]  /*113b0*/  SHF.R.U32.HI R32, RZ, 0x8, R10 ;  /* 0x00000008ff207819 */ /* 0x000fe4000001160a */
[----:B------:R-:W-:Y:S02]  /*113c0*/  PRMT R34, R35, 0x7604, R34 ;  /* 0x0000760423227816 */ /* 0x000fe40000000022 */
[----:B------:R-:W-:Y:S02]  /*113d0*/  LOP3.LUT R31, R10, 0xff, RZ, 0xc0, !PT ;  /* 0x000000ff0a1f7812 */ /* 0x000fe400078ec0ff */
[----:B------:R-:W-:Y:S02]  /*113e0*/  LOP3.LUT R32, R32, 0xff, RZ, 0xc0, !PT ;  /* 0x000000ff20207812 */ /* 0x000fe400078ec0ff */
[----:B------:R-:W-:-:S02]  /*113f0*/  PRMT R30, R3, 0x7604, R30 ;  /* 0x00007604031e7816 */ /* 0x000fc4000000001e */
[----:B------:R-:W-:Y:S02]  /*11400*/  SHF.R.U32.HI R35, RZ, 0x10, R9 ;  /* 0x00000010ff237819 */ /* 0x000fe40000011609 */
[----:B------:R-:W-:Y:S02]  /*11410*/  SHF.R.U32.HI R3, RZ, 0x10, R13 ;  /* 0x00000010ff037819 */ /* 0x000fe4000001160d */
[----:B------:R-:W-:Y:S01]  /*11420*/  SHF.R.U32.HI R39, RZ, 0x10, R11 ;  /* 0x00000010ff277819 */ /* 0x000fe2000001160b */
[----:B------:R-:W-:Y:S01]  /*11430*/  IMAD.U32 R35, R35, 0x10000, RZ ;  /* 0x0001000023237824 */ /* 0x000fe200078e00ff */
[----:B------:R-:W-:Y:S01]  /*11440*/  PRMT R37, R32, 0x7604, R31 ;  /* 0x0000760420257816 */ /* 0x000fe2000000001f */
[----:B------:R-:W-:Y:S01]  /*11450*/  IMAD.U32 R3, R3, 0x10000, RZ ;  /* 0x0001000003037824 */ /* 0x000fe200078e00ff */
[----:B------:R-:W-:Y:S01]  /*11460*/  SHF.R.U32.HI R31, RZ, 0x10, R15 ;  /* 0x00000010ff1f7819 */ /* 0x000fe2000001160f */
[----:B------:R-:W-:Y:S01]  /*11470*/  IMAD.U32 R39, R39, 0x10000, RZ ;  /* 0x0001000027277824 */ /* 0x000fe200078e00ff */
[----:B------:R-:W-:-:S02]  /*11480*/  LOP3.LUT R21, R21, 0xff0000, R12, 0xf8, !PT ;  /* 0x00ff000015157812 */ /* 0x000fc400078ef80c */
[----:B------:R-:W-:Y:S01]  /*11490*/  LOP3.LUT R35, R30, 0xff0000, R35, 0xf8, !PT ;  /* 0x00ff00001e237812 */ /* 0x000fe200078ef823 */
[----:B------:R-:W-:Y:S01]  /*114a0*/  IMAD.U32 R31, R31, 0x10000, RZ ;  /* 0x000100001f1f7824 */ /* 0x000fe200078e00ff */
        /* <DEDUP_REMOVED lines=13> */
[----:B------:R-:W-:Y:S02]  /*11580*/  F2FP.F16.E4M3.UNPACK_B R37, R21 ;  /* 0x00000015ff25723e */ /* 0x000fe400020006ff */
[----:B0-----:R-:W-:Y:S02]  /*11590*/  F2FP.F16.E4M3.UNPACK_B R11, R25 ;  /* 0x00000019ff0b723e */ /* 0x001fe400020006ff */
[----:B------:R-:W-:Y:S01]  /*115a0*/  F2FP.F16.E4M3.UNPACK_B R14, R13 ;  /* 0x0000000dff0e723e */ /* 0x000fe200020006ff */
[--C-:B------:R-:W-:Y:S01]  /*115b0*/  HADD2.F32 R40, -RZ, R37.reuse.H0_H0 ;  /* 0x20000025ff287230 */ /* 0x100fe20000004100 */
[-C--:B------:R-:W-:Y:S01]  /*115c0*/  F2FP.F16.E4M3.UNPACK_B R33, R27.reuse ;  /* 0x0000001bff21723e */ /* 0x080fe200020006ff */
[----:B------:R-:W-:Y:S01]  /*115d0*/  HADD2.F32 R37, -RZ, R37.H1_H1 ;  /* 0x30000025ff257230 */ /* 0x000fe20000004100 */
[----:B------:R-:W-:Y:S01]  /*115e0*/  F2FP.F16.E4M3.UNPACK_B R35, R27.H1 ;  /* 0x0000001bff23723e */ /* 0x000fe200030006ff */
[----:B------:R-:W-:Y:S01]  /*115f0*/  HADD2.F32 R32, -RZ, R14.H0_H0 ;  /* 0x2000000eff207230 */ /* 0x000fe20000004100 */
[----:B------:R-:W-:-:S02]  /*11600*/  F2FP.F16.E4M3.UNPACK_B R27, R24 ;  /* 0x00000018ff1b723e */ /* 0x000fc400020006ff */
[----:B------:R-:W-:Y:S02]  /*11610*/  F2FP.F16.E4M3.UNPACK_B R34, R24.H1 ;  /* 0x00000018ff22723e */ /* 0x000fe400030006ff */
[----:B------:R-:W-:Y:S02]  /*11620*/  F2FP.F16.E4M3.UNPACK_B R25, R25.H1 ;  /* 0x00000019ff19723e */ /* 0x000fe400030006ff */
[----:B------:R-:W-:Y:S01]  /*11630*/  LOP3.LUT R38, R31, 0xff000000, R15, 0xf8, !PT ;  /* 0xff0000001f267812 */ /* 0x000fe200078ef80f */
[----:B----4-:R-:W0:Y:S02]  /*11640*/  LDS.128 R4, [R47+0x18000] ;  /* 0x018000002f047984 */ /* 0x010e240000000c00 */
[-C--:B0-----:R-:W-:Y:S02]  /*11650*/  F2FP.F16.E4M3.UNPACK_B R10, R5.reuse ;  /* 0x00000005ff0a723e */ /* 0x081fe400020006ff */
[----:B------:R-:W-:Y:S01]  /*11660*/  F2FP.F16.E4M3.UNPACK_B R20, R5.H1 ;  /* 0x00000005ff14723e */ /* 0x000fe200030006ff */
[--C-:B------:R-:W-:Y:S01]  /*11670*/  HADD2.F32 R5, -RZ, R11.reuse.H0_H0 ;  /* 0x2000000bff057230 */ /* 0x100fe20000004100 */
[-C--:B------:R-:W-:Y:S01]  /*11680*/  F2FP.F16.E4M3.UNPACK_B R30, R7.reuse ;  /* 0x00000007ff1e723e */ /* 0x080fe200020006ff */
[----:B------:R-:W-:Y:S01]  /*11690*/  HADD2.F32 R9, -RZ, R10.H0_H0 ;  /* 0x2000000aff097230 */ /* 0x000fe20000004100 */
[----:B------:R-:W-:Y:S01]  /*116a0*/  F2FP.F16.E4M3.UNPACK_B R31, R7.H1 ;  /* 0x00000007ff1f723e */ /* 0x000fe200030006ff */
[----:B------:R-:W-:-:S02]  /*116b0*/  HADD2.F32 R11, -RZ, R11.H1_H1 ;  /* 0x3000000bff0b7230 */ /* 0x000fc40000004100 */
[C---:B------:R-:W-:Y:S01]  /*116c0*/  FMUL.FTZ R24, R5.reuse, R40 ;  /* 0x0000002805187220 */ /* 0x040fe20000410000 */
[----:B------:R-:W-:Y:S01]  /*116d0*/  FMUL.FTZ R39, R5, R32 ;  /* 0x0000002005277220 */ /* 0x000fe20000410000 */
[----:B------:R-:W-:Y:S02]  /*116e0*/  F2FP.F16.E4M3.UNPACK_B R29, R4.H1 ;  /* 0x00000004ff1d723e */ /* 0x000fe400030006ff */
[C---:B------:R-:W-:Y:S01]  /*116f0*/  FFMA.FTZ R5, R9.reuse, R32, -R24 ;  /* 0x0000002009057223 */ /* 0x040fe20000010818 */
[----:B------:R-:W-:Y:S01]  /*11700*/  FFMA.FTZ R9, R9, R40, R39 ;  /* 0x0000002809097223 */ /* 0x000fe20000010027 */
[----:B------:R-:W-:Y:S01]  /*11710*/  F2FP.F16.E4M3.UNPACK_B R39, R21.H1 ;  /* 0x00000015ff27723e */ /* 0x000fe200030006ff */
[----:B------:R-:W-:Y:S01]  /*11720*/  HADD2.F32 R24, -RZ, R14.H1_H1 ;  /* 0x3000000eff187230 */ /* 0x000fe20000004100 */
[----:B------:R-:W-:Y:S01]  /*11730*/  F2FP.F16.E4M3.UNPACK_B R21, R13.H1 ;  /* 0x0000000dff15723e */ /* 0x000fe200030006ff */
[----:B------:R-:W-:Y:S02]  /*11740*/  HADD2.F32 R14, -RZ, R10.H1_H1 ;  /* 0x3000000aff0e7230 */ /* 0x000fe40000004100 */
[----:B------:R-:W-:Y:S01]  /*11750*/  FMUL.FTZ R43, R11, R37 ;  /* 0x000000250b2b7220 */ /* 0x000fe20000410000 */
[----:B------:R-:W-:-:S02]  /*11760*/  HADD2.F32 R40, -RZ, R39.H0_H0 ;  /* 0x20000027ff287230 */ /* 0x000fc40000004100 */
[----:B------:R-:W-:Y:S01]  /*11770*/  FMUL.FTZ R42, R11, R24 ;  /* 0x000000180b2a7220 */ /* 0x000fe20000410000 */
[----:B------:R-:W-:Y:S01]  /*11780*/  HADD2.F32 R10, -RZ, R25.H0_H0 ;  /* 0x20000019ff0a7230 */ /* 0x000fe20000004100 */
[----:B------:R-:W-:Y:S01]  /*11790*/  F2FP.F16.E4M3.UNPACK_B R15, R4 ;  /* 0x00000004ff0f723e */ /* 0x000fe200020006ff */
[----:B------:R-:W-:Y:S01]  /*117a0*/  HADD2.F32 R32, -RZ, R21.H0_H0 ;  /* 0x20000015ff207230 */ /* 0x000fe20000004100 */
[----:B------:R-:W-:Y:S01]  /*117b0*/  F2FP.F16.E4M3.UNPACK_B R4, R6 ;  /* 0x00000006ff04723e */ /* 0x000fe200020006ff */
[--C-:B------:R-:W-:Y:S02]  /*117c0*/  HADD2.F32 R13, -RZ, R20.reuse.H0_H0 ;  /* 0x20000014ff0d7230 */ /* 0x100fe40000004100 */
[C---:B------:R-:W-:Y:S01]  /*117d0*/  FMUL.FTZ R44, R10.reuse, R40 ;  /* 0x000000280a2c7220 */ /* 0x040fe20000410000 */
[----:B------:R-:W-:Y:S02]  /*117e0*/  HADD2.F32 R39, -RZ, R39.H1_H1 ;  /* 0x30000027ff277230 */ /* 0x000fe40000004100 */
[----:B------:R-:W-:Y:S01]  /*117f0*/  FMUL.FTZ R45, R10, R32 ;  /* 0x000000200a2d7220 */ /* 0x000fe20000410000 */
[C---:B------:R-:W-:Y:S01]  /*11800*/  FFMA.FTZ R10, R14.reuse, R24, -R43 ;  /* 0x000000180e0a7223 */ /* 0x040fe2000001082b */
[----:B------:R-:W-:Y:S01]  /*11810*/  FFMA.FTZ R14, R14, R37, R42 ;  /* 0x000000250e0e7223 */ /* 0x000fe2000001002a */
[----:B------:R-:W-:Y:S01]  /*11820*/  F2FP.F16.E4M3.UNPACK_B R42, R41 ;  /* 0x00000029ff2a723e */ /* 0x000fe200020006ff */
[----:B------:R-:W-:-:S02]  /*11830*/  HADD2.F32 R24, -RZ, R20.H1_H1 ;  /* 0x30000014ff187230 */ /* 0x000fc40000004100 */
[C---:B------:R-:W-:Y:S01]  /*11840*/  FFMA.FTZ R11, R13.reuse, R32, -R44 ;  /* 0x000000200d0b7223 */ /* 0x040fe2000001082c */
[----:B------:R-:W-:Y:S01]  /*11850*/  HADD2.F32 R20, -RZ, R25.H1_H1 ;  /* 0x30000019ff147230 */ /* 0x000fe20000004100 */
[----:B------:R-:W-:Y:S01]  /*11860*/  F2FP.F16.E4M3.UNPACK_B R32, R38 ;  /* 0x00000026ff20723e */ /* 0x000fe200020006ff */
[----:B------:R-:W-:Y:S02]  /*11870*/  HADD2.F32 R37, -RZ, R21.H1_H1 ;  /* 0x30000015ff257230 */ /* 0x000fe40000004100 */
[----:B------:R-:W-:Y:S01]  /*11880*/  FFMA.FTZ R13, R13, R40, R45 ;  /* 0x000000280d0d7223 */ /* 0x000fe2000001002d */
[----:B------:R-:W-:Y:S02]  /*11890*/  HADD2.F32 R44, -RZ, R42.H0_H0 ;  /* 0x2000002aff2c7230 */ /* 0x000fe40000004100 */
[C---:B------:R-:W-:Y:S01]  /*118a0*/  FMUL.FTZ R43, R20.reuse, R39 ;  /* 0x00000027142b7220 */ /* 0x040fe20000410000 */
[----:B------:R-:W-:Y:S02]  /*118b0*/  HADD2.F32 R21, -RZ, R33.H0_H0 ;  /* 0x20000021ff157230 */ /* 0x000fe40000004100 */
[----:B------:R-:W-:Y:S01]  /*118c0*/  FMUL.FTZ R46, R20, R37 ;  /* 0x00000025142e7220 */ /* 0x000fe20000410000 */
[----:B------:R-:W-:Y:S01]  /*118d0*/  HADD2.F32 R40, -RZ, R32.H0_H0 ;  /* 0x20000020ff287230 */ /* 0x000fe20000004100 */
[----:B------:R-:W-:Y:S01]  /*118e0*/  F2FP.F16.E4M3.UNPACK_B R41, R41.H1 ;  /* 0x00000029ff29723e */ /* 0x000fe200030006ff */
[----:B------:R-:W-:-:S02]  /*118f0*/  HADD2.F32 R25, -RZ, R30.H0_H0 ;  /* 0x2000001eff197230 */ /* 0x000fc40000004100 */
[C---:B------:R-:W-:Y:S01]  /*11900*/  FMUL.FTZ R48, R21.reuse, R44 ;  /* 0x0000002c15307220 */ /* 0x040fe20000410000 */
[C---:B------:R-:W-:Y:S01]  /*11910*/  FFMA.FTZ R20, R24.reuse, R37, -R43 ;  /* 0x0000002518147223 */ /* 0x040fe2000001082b */
[----:B------:R-:W-:Y:S01]  /*11920*/  F2FP.F16.E4M3.UNPACK_B R38, R38.H1 ;  /* 0x00000026ff26723e */ /* 0x000fe200030006ff */
[----:B------:R-:W-:Y:S01]  /*11930*/  FFMA.FTZ R24, R24, R39, R46 ;  /* 0x0000002718187223 */ /* 0x000fe2000001002e */
[----:B------:R-:W-:Y:S02]  /*11940*/  HADD2.F32 R39, -RZ, R32.H1_H1 ;  /* 0x30000020ff277230 */ /* 0x000fe40000004100 */
[-C--:B------:R-:W-:Y:S01]  /*11950*/  FMUL.FTZ R45, R21, R40.reuse ;  /* 0x00000028152d7220 */ /* 0x080fe20000410000 */
[----:B------:R-:W-:Y:S02]  /*11960*/  HADD2.F32 R43, -RZ, R42.H1_H1 ;  /* 0x3000002aff2b7230 */ /* 0x000fe40000004100 */
[----:B------:R-:W-:Y:S01]  /*11970*/  FFMA.FTZ R21, R25, R40, -R48 ;  /* 0x0000002819157223 */ /* 0x000fe20000010830 */
[----:B------:R-:W-:-:S02]  /*11980*/  HADD2.F32 R32, -RZ, R30.H1_H1 ;  /* 0x3000001eff207230 */ /* 0x000fc40000004100 */
[----:B------:R-:W-:Y:S01]  /*11990*/  FFMA.FTZ R25, R25, R44, R45 ;  /* 0x0000002c19197223 */ /* 0x000fe2000001002d */
[----:B------:R-:W-:Y:S01]  /*119a0*/  HADD2.F32 R30, -RZ, R33.H1_H1 ;  /* 0x30000021ff1e7230 */ /* 0x000fe20000004100 */
[----:B------:R-:W-:Y:S01]  /*119b0*/  F2FP.F16.E4M3.UNPACK_B R7, R6.H1 ;  /* 0x00000006ff07723e */ /* 0x000fe200030006ff */
[----:B------:R-:W-:Y:S01]  /*119c0*/  HADD2.F32 R42, -RZ, R41.H0_H0 ;  /* 0x20000029ff2a7230 */ /* 0x000fe20000004100 */
[----:B------:R-:W-:Y:S01]  /*119d0*/  F2FP.F16.E4M3.UNPACK_B R6, R26 ;  /* 0x0000001aff06723e */ /* 0x000fe200020006ff */
[----:B------:R-:W-:Y:S02]  /*119e0*/  HADD2.F32 R37, -RZ, R35.H0_H0 ;  /* 0x20000023ff257230 */ /* 0x000fe40000004100 */
[C---:B------:R-:W-:Y:S01]  /*119f0*/  FMUL.FTZ R45, R30.reuse, R43 ;  /* 0x0000002b1e2d7220 */ /* 0x040fe20000410000 */
[----:B------:R-:W-:Y:S02]  /*11a00*/  HADD2.F32 R40, -RZ, R38.H0_H0 ;  /* 0x20000026ff287230 */ /* 0x000fe40000004100 */
[----:B------:R-:W-:Y:S01]  /*11a10*/  FMUL.FTZ R44, R30, R39 ;  /* 0x000000271e2c7220 */ /* 0x000fe20000410000 */
[----:B------:R-:W-:-:S02]  /*11a20*/  HADD2.F32 R33, -RZ, R31.H0_H0 ;  /* 0x2000001fff217230 */ /* 0x000fc40000004100 */
[C---:B------:R-:W-:Y:S01]  /*11a30*/  FMUL.FTZ R46, R37.reuse, R42 ;  /* 0x0000002a252e7220 */ /* 0x040fe20000410000 */
[C---:B------:R-:W-:Y:S01]  /*11a40*/  FFMA.FTZ R30, R32.reuse, R39, -R45 ;  /* 0x00000027201e7223 */ /* 0x040fe2000001082d */
[----:B------:R-:W-:Y:S01]  /*11a50*/  FMUL.FTZ R37, R37, R40 ;  /* 0x0000002825257220 */ /* 0x000fe20000410000 */
[----:B------:R-:W-:Y:S01]  /*11a60*/  F2FP.F16.E4M3.UNPACK_B R39, R28.H1 ;  /* 0x0000001cff27723e */ /* 0x000fe200030006ff */
[----:B------:R-:W-:Y:S01]  /*11a70*/  FFMA.FTZ R32, R32, R43, R44 ;  /* 0x0000002b20207223 */ /* 0x000fe2000001002c */
[C---:B------:R-:W-:Y:S01]  /*11a80*/  FFMA.FTZ R43, R33.reuse, R40, -R46 ;  /* 0x00000028212b7223 */ /* 0x040fe2000001082e */
[----:B------:R-:W-:Y:S01]  /*11a90*/  FFMA.FTZ R45, R33, R42, R37 ;  /* 0x0000002a212d7223 */ /* 0x000fe20000010025 */
[----:B------:R-:W-:Y:S01]  /*11aa0*/  HADD2.F32 R42, -RZ, R38.H1_H1 ;  /* 0x30000026ff2a7230 */ /* 0x000fe20000004100 */
[----:B------:R-:W-:Y:S01]  /*11ab0*/  F2FP.F16.E4M3.UNPACK_B R38, R12.H1 ;  /* 0x0000000cff26723e */ /* 0x000fe200030006ff */
[----:B------:R-:W-:Y:S01]  /*11ac0*/  HADD2.F32 R37, -RZ, R35.H1_H1 ;  /* 0x30000023ff257230 */ /* 0x000fe20000004100 */
[----:B------:R-:W-:Y:S01]  /*11ad0*/  F2FP.F16.E4M3.UNPACK_B R26, R26.H1 ;  /* 0x0000001aff1a723e */ /* 0x000fe200030006ff */
[----:B------:R-:W-:Y:S01]  /*11ae0*/  HADD2.F32 R44, -RZ, R39.H0_H0 ;  /* 0x20000027ff2c7230 */ /* 0x000fe20000004100 */
[----:B------:R-:W-:Y:S01]  /*11af0*/  F2FP.SATFINITE.E4M3.F32.PACK_AB_MERGE_C R11, R20, R11, RZ ;  /* 0x0000000b140b723e */ /* 0x000fe200048070ff */
[----:B------:R-:W-:Y:S01]  /*11b00*/  HADD2.F32 R35, -RZ, R34.H0_H0 ;  /* 0x20000022ff237230 */ /* 0x000fe20000004100 */
[----:B------:R-:W-:Y:S01]  /*11b10*/  F2FP.SATFINITE.E4M3.F32.PACK_AB_MERGE_C R13, R24, R13, RZ ;  /* 0x0000000d180d723e */ /* 0x000fe200048070ff */
[----:B------:R-:W-:Y:S01]  /*11b20*/  HADD2.F32 R40, -RZ, R38.H0_H0 ;  /* 0x20000026ff287230 */ /* 0x000fe20000004100 */
[----:B------:R-:W-:Y:S01]  /*11b30*/  F2FP.SATFINITE.E4M3.F32.PACK_AB_MERGE_C R5, R10, R5, R11 ;  /* 0x000000050a05723e */ /* 0x000fe2000480700b */
[----:B------:R-:W-:-:S02]  /*11b40*/  HADD2.F32 R46, -RZ, R41.H1_H1 ;  /* 0x30000029ff2e7230 */ /* 0x000fc40000004100 */
[C---:B------:R-:W-:Y:S01]  /*11b50*/  FMUL.FTZ R48, R35.reuse, R44 ;  /* 0x0000002c23307220 */ /* 0x040fe20000410000 */
[----:B------:R-:W-:Y:S02]  /*11b60*/  HADD2.F32 R33, -RZ, R31.H1_H1 ;  /* 0x3000001fff217230 */ /* 0x000fe40000004100 */
[----:B------:R-:W-:Y:S01]  /*11b70*/  FMUL.FTZ R35, R35, R40 ;  /* 0x0000002823237220 */ /* 0x000fe20000410000 */
[----:B------:R-:W-:Y:S02]  /*11b80*/  HADD2.F32 R31, -RZ, R29.H0_H0 ;  /* 0x2000001dff1f7230 */ /* 0x000fe40000004100 */
[C---:B------:R-:W-:Y:S01]  /*11b90*/  FMUL.FTZ R50, R37.reuse, R46 ;  /* 0x0000002e25327220 */ /* 0x040fe20000410000 */
[----:B------:R-:W-:Y:S02]  /*11ba0*/  HADD2.F32 R39, -RZ, R39.H1_H1 ;  /* 0x30000027ff277230 */ /* 0x000fe40000004100 */
[----:B------:R-:W-:Y:S01]  /*11bb0*/  FMUL.FTZ R37, R37, R42 ;  /* 0x0000002a25257220 */ /* 0x000fe20000410000 */
[----:B------:R-:W-:-:S02]  /*11bc0*/  HADD2.F32 R34, -RZ, R34.H1_H1 ;  /* 0x30000022ff227230 */ /* 0x000fc40000004100 */
[C---:B------:R-:W-:Y:S01]  /*11bd0*/  FFMA.FTZ R48, R31.reuse, R40, -R48 ;  /* 0x000000281f307223 */ /* 0x040fe20000010830 */
[----:B------:R-:W-:Y:S02]  /*11be0*/  HADD2.F32 R38, -RZ, R38.H1_H1 ;  /* 0x30000026ff267230 */ /* 0x000fe40000004100 */
[----:B------:R-:W-:Y:S01]  /*11bf0*/  FFMA.FTZ R44, R31, R44, R35 ;  /* 0x0000002c1f2c7223 */ /* 0x000fe20000010023 */
[----:B------:R-:W-:Y:S01]  /*11c00*/  F2FP.F16.E4M3.UNPACK_B R31, R12 ;  /* 0x0000000cff1f723e */ /* 0x000fe200020006ff */
[C---:B------:R-:W-:Y:S01]  /*11c10*/  FFMA.FTZ R50, R33.reuse, R42, -R50 ;  /* 0x0000002a21327223 */ /* 0x040fe20000010832 */
        /* <DEDUP_REMOVED lines=10> */
[----:B------:R-:W-:Y:S01]  /*11cc0*/  F2FP.SATFINITE.E4M3.F32.PACK_AB_MERGE_C R45, R46, R45, RZ ;  /* 0x0000002d2e2d723e */ /* 0x000fe200048070ff */
[----:B------:R-:W-:Y:S01]  /*11cd0*/  HADD2.F32 R29, -RZ, R31.H0_H0 ;  /* 0x2000001fff1d7230 */ /* 0x000fe20000004100 */
[----:B------:R-:W-:Y:S01]  /*11ce0*/  F2FP.SATFINITE.E4M3.F32.PACK_AB_MERGE_C R9, R14, R9, R13 ;  /* 0x000000090e09723e */ /* 0x000fe2000480700d */
[----:B------:R-:W-:Y:S02]  /*11cf0*/  HADD2.F32 R34, -RZ, R33.H1_H1 ;  /* 0x30000021ff227230 */ /* 0x000fe40000004100 */
[----:B------:R-:W-:Y:S01]  /*11d00*/  FMUL.FTZ R37, R28, R35 ;  /* 0x000000231c257220 */ /* 0x000fe20000410000 */
[----:B------:R-:W-:-:S02]  /*11d10*/  HADD2.F32 R27, -RZ, R27.H1_H1 ;  /* 0x3000001bff1b7230 */ /* 0x000fc40000004100 */
[-C--:B------:R-:W-:Y:S01]  /*11d20*/  FMUL.FTZ R33, R28, R29.reuse ;  /* 0x0000001d1c217220 */ /* 0x080fe20000410000 */
[----:B------:R-:W-:Y:S02]  /*11d30*/  HADD2.F32 R28, -RZ, R31.H1_H1 ;  /* 0x3000001fff1c7230 */ /* 0x000fe40000004100 */
[C---:B------:R-:W-:Y:S01]  /*11d40*/  FFMA.FTZ R37, R12.reuse, R29, -R37 ;  /* 0x0000001d0c257223 */ /* 0x040fe20000010825 */
[----:B------:R-:W-:Y:S01]  /*11d50*/  HADD2.F32 R15, -RZ, R15.H1_H1 ;  /* 0x3000000fff0f7230 */ /* 0x000fe20000004100 */
[----:B------:R-:W-:Y:S01]  /*11d60*/  F2FP.F16.E4M3.UNPACK_B R29, R8.H1 ;  /* 0x00000008ff1d723e */ /* 0x000fe200030006ff */
[----:B------:R-:W-:Y:S01]  /*11d70*/  FFMA.FTZ R33, R12, R35, R33 ;  /* 0x000000230c217223 */ /* 0x000fe20000010021 */
[C---:B------:R-:W-:Y:S01]  /*11d80*/  FMUL.FTZ R38, R27.reuse, R34 ;  /* 0x000000221b267220 */ /* 0x040fe20000410000 */
[----:B------:R-:W-:Y:S01]  /*11d90*/  F2FP.F16.E4M3.UNPACK_B R12, R3.H1 ;  /* 0x00000003ff0c723e */ /* 0x000fe200030006ff */
[----:B------:R-:W-:Y:S01]  /*11da0*/  FMUL.FTZ R35, R27, R28 ;  /* 0x0000001c1b237220 */ /* 0x000fe20000410000 */
[----:B------:R-:W-:-:S02]  /*11db0*/  HADD2.F32 R31, -RZ, R29.H0_H0 ;  /* 0x2000001dff1f7230 */ /* 0x000fc40000004100 */
[C---:B------:R-:W-:Y:S01]  /*11dc0*/  FFMA.FTZ R38, R15.reuse, R28, -R38 ;  /* 0x0000001c0f267223 */ /* 0x040fe20000010826 */
[----:B------:R-:W-:Y:S02]  /*11dd0*/  HADD2.F32 R27, -RZ, R26.H0_H0 ;  /* 0x2000001aff1b7230 */ /* 0x000fe40000004100 */
        /* <DEDUP_REMOVED lines=8> */
[----:B------:R-:W-:Y:S01]  /*11e60*/  F2FP.SATFINITE.E4M3.F32.PACK_AB_MERGE_C R11, R32, R25, R45 ;  /* 0x00000019200b723e */ /* 0x000fe2000480702d */
[----:B------:R-:W-:-:S02]  /*11e70*/  HADD2.F32 R26, -RZ, R26.H1_H1 ;  /* 0x3000001aff1a7230 */ /* 0x000fc40000004100 */
[C---:B------:R-:W-:Y:S01]  /*11e80*/  FFMA.FTZ R35, R12.reuse, R15, -R35 ;  /* 0x0000000f0c237223 */ /* 0x040fe20000010823 */
[----:B------:R-:W-:Y:S02]  /*11e90*/  HADD2.F32 R7, -RZ, R7.H1_H1 ;  /* 0x30000007ff077230 */ /* 0x000fe40000004100 */
[----:B------:R-:W-:Y:S01]  /*11ea0*/  FFMA.FTZ R31, R12, R31, R27 ;  /* 0x0000001f0c1f7223 */ /* 0x000fe2000001001b */
[----:B------:R-:W-:Y:S01]  /*11eb0*/  F2FP.F16.E4M3.UNPACK_B R12, R8 ;  /* 0x00000008ff0c723e */ /* 0x000fe200020006ff */
[CC--:B------:R-:W-:Y:S01]  /*11ec0*/  FMUL.FTZ R40, R26.reuse, R29.reuse ;  /* 0x0000001d1a287220 */ /* 0x0c0fe20000410000 */
[-C--:B------:R-:W-:Y:S01]  /*11ed0*/  FMUL.FTZ R26, R26, R28.reuse ;  /* 0x0000001c1a1a7220 */ /* 0x080fe20000410000 */
[----:B------:R-:W-:Y:S02]  /*11ee0*/  HADD2.F32 R8, -RZ, R3.H0_H0 ;  /* 0x20000003ff087230 */ /* 0x000fe40000004100 */
[C---:B------:R-:W-:Y:S01]  /*11ef0*/  FFMA.FTZ R40, R7.reuse, R28, -R40 ;  /* 0x0000001c07287223 */ /* 0x040fe20000010828 */
[----:B------:R-:W-:Y:S01]  /*11f00*/  FFMA.FTZ R42, R7, R29, R26 ;  /* 0x0000001d072a7223 */ /* 0x000fe2000001001a */
[----:B------:R-:W-:-:S02]  /*11f10*/  HADD2.F32 R26, -RZ, R12.H0_H0 ;  /* 0x2000000cff1a7230 */ /* 0x000fc40000004100 */
[----:B------:R-:W-:Y:S01]  /*11f20*/  HADD2.F32 R7, -RZ, R6.H0_H0 ;  /* 0x20000006ff077230 */ /* 0x000fe20000004100 */
[----:B------:R-:W-:Y:S01]  /*11f30*/  F2FP.SATFINITE.E4M3.F32.PACK_AB_MERGE_C R35, R40, R35, RZ ;  /* 0x000000232823723e */ /* 0x000fe200048070ff */
[----:B------:R-:W-:Y:S01]  /*11f40*/  HADD2.F32 R15, -RZ, R3.H1_H1 ;  /* 0x30000003ff0f7230 */ /* 0x000fe20000004100 */
[----:B------:R-:W-:Y:S01]  /*11f50*/  F2FP.SATFINITE.E4M3.F32.PACK_AB_MERGE_C R31, R42, R31, RZ ;  /* 0x0000001f2a1f723e */ /* 0x000fe200048070ff */
[----:B------:R-:W-:Y:S02]  /*11f60*/  HADD2.F32 R27, -RZ, R12.H1_H1 ;  /* 0x3000000cff1b7230 */ /* 0x000fe40000004100 */
[C---:B------:R-:W-:Y:S01]  /*11f70*/  FMUL.FTZ R12, R7.reuse, R26 ;  /* 0x0000001a070c7220 */ /* 0x040fe20000410000 */
[----:B------:R-:W-:Y:S02]  /*11f80*/  HADD2.F32 R6, -RZ, R6.H1_H1 ;  /* 0x30000006ff067230 */ /* 0x000fe40000004100 */
[----:B------:R-:W-:Y:S01]  /*11f90*/  FMUL.FTZ R7, R7, R8 ;  /* 0x0000000807077220 */ /* 0x000fe20000410000 */
[----:B------:R-:W-:-:S02]  /*11fa0*/  HADD2.F32 R3, -RZ, R4.H0_H0 ;  /* 0x20000004ff037230 */ /* 0x000fc40000004100 */
[----:B------:R-:W-:Y:S02]  /*11fb0*/  HADD2.F32 R4, -RZ, R4.H1_H1 ;  /* 0x30000004ff047230 */ /* 0x000fe40000004100 */
[C---:B------:R-:W-:Y:S01]  /*11fc0*/  FMUL.FTZ R29, R6.reuse, R27 ;  /* 0x0000001b061d7220 */ /* 0x040fe20000410000 */
        /* <DEDUP_REMOVED lines=11> */
[----:B------:R-:W-:Y:S02]  /*12080*/  F2FP.SATFINITE.E4M3.F32.PACK_AB_MERGE_C R8, R34, R33, R8 ;  /* 0x000000212208723e */ /* 0x000fe40004807008 */
[----:B------:R-:W-:Y:S01]  /*12090*/  F2FP.SATFINITE.E4M3.F32.PACK_AB_MERGE_C R10, R28, R3, R31 ;  /* 0x000000031c0a723e */ /* 0x000fe2000480701f */
[----:B------:R0:W-:Y:S04]  /*120a0*/  STS.128 [R47+0x18000], R4 ;  /* 0x018000042f007388 */ /* 0x0001e80000000c00 */
[----:B------:R0:W-:Y:S02]  /*120b0*/  STS.128 [R0+0x18000], R8 ;  /* 0x0180000800007388 */ /* 0x0001e40000000c00 */
.L_x_1527:
[----:B------:R-:W-:Y:S05]  /*120c0*/  BSYNC B0 ;  /* 0x0000000000007941 */ /* 0x000fea0003800000 */
.L_x_1499:
[----:B------:R-:W-:Y:S01]  /*120d0*/  @!PT LDS RZ, [RZ] ;  /* 0x00000000fffff984 */ /* 0x000fe20000000800 */
[----:B------:R-:W-:Y:S01]  /*120e0*/  @!PT LDS RZ, [RZ] ;  /* 0x00000000fffff984 */ /* 0x000fe20000000800 */
[----:B------:R-:W-:Y:S01]  /*120f0*/  @!PT LDS RZ, [RZ] ;  /* 0x00000000fffff984 */ /* 0x000fe20000000800 */
[----:B------:R-:W-:Y:S01]  /*12100*/  @!PT LDS RZ, [RZ] ;  /* 0x00000000fffff984 */ /* 0x000fe20000000800 */
[----:B------:R1:W-:Y:S06]  /*12110*/  MEMBAR.ALL.CTA ;  /* 0x0000000000007992 */ /* 0x0003ec0000008000 */
[----:B-1----:R-:W1:Y:S01]  /*12120*/  FENCE.VIEW.ASYNC.S ;  /* 0x00000000000073c6 */ /* 0x002e620000000000 */
[----:B------:R-:W-:Y:S05]  /*12130*/  WARPSYNC.ALL ;  /* 0x0000000000007948 */ /* 0x000fea0003800000 */
[----:B-1----:R-:W-:Y:S06]  /*12140*/  BAR.SYNC.DEFER_BLOCKING 0xd, 0x100 ;  /* 0x0344000000007b1d */ /* 0x002fec0000010000 */
.L_x_1497:
[----:B0-----:R-:W-:-:S05]  /*12150*/  IMAD.U32 R0, RZ, RZ, UR45 ;  /* 0x0000002dff007e24 */ /* 0x001fca000f8e00ff */
[----:B------:R-:W-:-:S13]  /*12160*/  ISETP.NE.AND P0, PT, R0, 0x3, PT ;  /* 0x000000030000780c */ /* 0x000fda0003f05270 */
[----:B------:R-:W-:Y:S05]  /*12170*/  @!P0 BRA `(.L_x_1544) ;  /* 0x0000000000048947 */ /* 0x000fea0003800000 */
[----:B------:R-:W-:Y:S01]  /*12180*/  BPT.TRAP 0x1 ;  /* 0x000000040000795c */ /* 0x000fe20000300000 */
.L_x_1544:
[----:B-----5:R-:W-:Y:S01]  /*12190*/  IMAD R13, R200, 0x8, R16 ;  /* 0x00000008c80d7824 */ /* 0x020fe200078e0210 */
[----:B------:R-:W-:-:S04]  /*121a0*/  SHF.L.U32 R0, R193, 0x1f, RZ ;  /* 0x0000001fc1007819 */ /* 0x000fc800000006ff */
[----:B------:R0:W0:Y:S01]  /*121b0*/  SYNCS.PHASECHK.TRANS64.TRYWAIT P2, [R13+URZ+0x28430], R0 ;  /* 0x028430000d0075a7 */ /* 0x000022000804017f */
[----:B------:R-:W-:Y:S05]  /*121c0*/  @!P0 BRA `(.L_x_1545) ;  /* 0x0000000000048947 */ /* 0x000fea0003800000 */
[----:B------:R-:W-:Y:S01]  /*121d0*/  BPT.TRAP 0x1 ;  /* 0x000000040000795c */ /* 0x000fe20000300000 */
.L_x_1545:
[----:B-12---:R-:W1:Y:S02]  /*121e0*/  S2R R3, SR_TID.X ;  /* 0x0000000000037919 */ /* 0x006e640000002100 */
[----:B-1----:R-:W-:-:S04]  /*121f0*/  LOP3.LUT R3, R3, 0x7f, RZ, 0xc0, !PT ;  /* 0x0000007f03037812 */ /* 0x002fc800078ec0ff */
[----:B------:R-:W-:Y:S01]  /*12200*/  ISETP.NE.AND P1, PT, R3, RZ, PT ;  /* 0x000000ff0300720c */ /* 0x000fe20003f25270 */
[----:B0-----:R-:W-:-:S12]  /*12210*/  @P2 BRA `(.L_x_1546) ;  /* 0x0000000000082947 */ /* 0x001fd80003800000 */
[----:B------:R-:W0:Y:S02]  /*12220*/  SYNCS.PHASECHK.TRANS64.TRYWAIT P2, [R13+URZ+0x28430], R0 ;  /* 0x028430000d0075a7 */ /* 0x000e24000804017f */
[----:B0-----:R-:W-:Y:S05]  /*12230*/  @!P2 BRA `(.L_x_1547) ;  /* 0x000001a40020a947 */ /* 0x001fea0003800000 */
.L_x_1546:
[----:B------:R-:W-:Y:S05]  /*12240*/  WARPSYNC.ALL ;  /* 0x0000000000007948 */ /* 0x000fea0003800000 */
[----:B0-----:R-:W-:Y:S01]  /*12250*/  VIADD R0, R16, 0x20000 ;  /* 0x0002000010007836 */ /* 0x001fe20000000000 */
[----:B------:R-:W-:Y:S01]  /*12260*/  R2UR UR12, R36 ;  /* 0x00000000240c72ca */ /* 0x000fe200000e0000 */
[----:B---34-:R-:W-:Y:S01]  /*12270*/  IMAD.MOV.U32 R7, RZ, RZ, 0x40000040 ;  /* 0x40000040ff077424 */ /* 0x018fe200078e00ff */
[----:B------:R-:W-:Y:S01]  /*12280*/  UMOV UR13, 0x40000040 ;  /* 0x40000040000d7882 */ /* 0x000fe20000000000 */
[----:B------:R-:W-:Y:S01]  /*12290*/  IMAD.MOV.U32 R9, RZ, RZ, 0x40000040 ;  /* 0x40000040ff097424 */ /* 0x000fe200078e00ff */
[----:B------:R-:W-:Y:S01]  /*122a0*/  SHF.R.U32.HI R0, RZ, 0x4, R0 ;  /* 0x00000004ff007819 */ /* 0x000fe20000011600 */
[----:B------:R-:W-:Y:S01]  /*122b0*/  UMOV UR9, 0x40000040 ;  /* 0x4000004000097882 */ /* 0x000fe20000000000 */
[----:B------:R-:W-:Y:S01]  /*122c0*/  UMOV UR5, 0x40000040 ;  /* 0x4000004000057882 */ /* 0x000fe20000000000 */
[----:B------:R-:W-:Y:S01]  /*122d0*/  UMOV UR17, 0x40000040 ;  /* 0x4000004000117882 */ /* 0x000fe20000000000 */
[----:B------:R-:W-:Y:S01]  /*122e0*/  LOP3.LUT R0, R0, 0x3fff, RZ, 0xc0, !PT ;  /* 0x00003fff00007812 */ /* 0x000fe200078ec0ff */
[----:B------:R-:W-:Y:S01]  /*122f0*/  UMOV UR21, 0x40000040 ;  /* 0x4000004000157882 */ /* 0x000fe20000000000 */
[----:B------:R-:W2:Y:S01]  /*12300*/  LDL.LU R12, [R1] ;  /* 0x00000000010c7983 */ /* 0x000ea20000300800 */
[----:B------:R-:W-:Y:S01]  /*12310*/  R2UR UR15, R7 ;  /* 0x00000000070f72ca */ /* 0x000fe200000e0000 */
[----:B------:R-:W-:Y:S01]  /*12320*/  WARPGROUP.ARRIVE ;  /* 0x00000000000079c5 */ /* 0x000fe20000000000 */
[----:B------:R-:W-:Y:S01]  /*12330*/  LOP3.LUT R4, R0, 0x10000, RZ, 0xfc, !PT ;  /* 0x0001000000047812 */ /* 0x000fe200078efcff */
[----:B------:R-:W-:Y:S01]  /*12340*/  ULOP3.LUT UR12, UR12, 0x10000, URZ, 0xfc, !UPT ;  /* 0x000100000c0c7892 */ /* 0x000fe2000f8efc3f */
[----:B------:R-:W-:Y:S01]  /*12350*/  R2UR UR11, R9 ;  /* 0x00000000090b72ca */ /* 0x000fe200000e0000 */
[----:B------:R-:W-:Y:S01]  /*12360*/  IMAD.MOV.U32 R9, RZ, RZ, 0x40000040 ;  /* 0x40000040ff097424 */ /* 0x000fe200078e00ff */
[----:B------:R-:W-:Y:S01]  /*12370*/  UMOV UR25, 0x40000040 ;  /* 0x4000004000197882 */ /* 0x000fe20000000000 */
[----:B------:R-:W-:Y:S01]  /*12380*/  IMAD R6, R200, 0x400, R4 ;  /* 0x00000400c8067824 */ /* 0x000fe200078e0204 */
[----:B------:R-:W-:Y:S01]  /*12390*/  UIADD3 UR8, UR12, 0x2, URZ ;  /* 0x000000020c087890 */ /* 0x000fe2000fffe03f */
[----:B------:R-:W-:Y:S01]  /*123a0*/  IMAD.MOV.U32 R7, RZ, RZ, 0x40000040 ;  /* 0x40000040ff077424 */ /* 0x000fe200078e00ff */
[----:B------:R-:W-:Y:S01]  /*123b0*/  R2UR UR7, R9 ;  /* 0x00000000090772ca */ /* 0x000fe200000e0000 */
[C---:B------:R-:W-:Y:S01]  /*123c0*/  VIADD R8, R6.reuse, 0x2 ;  /* 0x0000000206087836 */ /* 0x040fe20000000000 */
[----:B------:R-:W-:Y:S01]  /*123d0*/  R2UR UR14, R6 ;  /* 0x00000000060e72ca */ /* 0x000fe200000e0000 */
[----:B------:R-:W-:Y:S01]  /*123e0*/  UIADD3 UR4, UR12, 0x4, URZ ;  /* 0x000000040c047890 */ /* 0x000fe2000fffe03f */
[----:B------:R-:W-:Y:S01]  /*123f0*/  IMAD.MOV.U32 R9, RZ, RZ, 0x40000040 ;  /* 0x40000040ff097424 */ /* 0x000fe200078e00ff */
[----:B------:R-:W-:Y:S01]  /*12400*/  UIADD3 UR16, UR12, 0x6, URZ ;  /* 0x000000060c107890 */ /* 0x000fe2000fffe03f */
[----:B------:R-:W-:Y:S01]  /*12410*/  R2UR UR10, R8 ;  /* 0x00000000080a72ca */ /* 0x000fe200000e0000 */
[----:B------:R-:W-:Y:S01]  /*12420*/  VIADD R8, R6, 0x4 ;  /* 0x0000000406087836 */ /* 0x000fe20000000000 */
[----:B------:R-:W-:Y:S01]  /*12430*/  UIADD3 UR20, UR12, 0x400, URZ ;  /* 0x000004000c147890 */ /* 0x000fe2000fffe03f */
[----:B------:R-:W-:Y:S01]  /*12440*/  R2UR UR19, R9 ;  /* 0x00000000091372ca */ /* 0x000fe200000e0000 */
[----:B------:R-:W-:Y:S01]  /*12450*/  IMAD.MOV.U32 R9, RZ, RZ, 0x40000040 ;  /* 0x40000040ff097424 */ /* 0x000fe200078e00ff */
[----:B------:R-:W-:Y:S01]  /*12460*/  UIADD3 UR24, UR12, 0x402, URZ ;  /* 0x000004020c187890 */ /* 0x000fe2000fffe03f */
[----:B------:R-:W-:Y:S01]  /*12470*/  R2UR UR6, R8 ;  /* 0x00000000080672ca */ /* 0x000fe200000e0000 */
[----:B------:R-:W-:Y:S01]  /*12480*/  VIADD R8, R6, 0x6 ;  /* 0x0000000606087836 */ /* 0x000fe20000000000 */
[----:B------:R-:W-:-:S02]  /*12490*/  UIADD3 UR28, UR12, 0x404, URZ ;  /* 0x000004040c1c7890 */ /* 0x000fc4000fffe03f */
[----:B------:R-:W-:Y:S01]  /*124a0*/  QGMMA.64x64x32.F32.E4M3.E4M3 R24, gdesc[UR12], RZ, !UPT, gsb0 ;  /* 0x00e000000c1879f3 */ /* 0x000fe2000c0008ff */
[----:B------:R-:W-:Y:S01]  /*124b0*/  R2UR UR23, R9 ;  /* 0x00000000091772ca */ /* 0x000fe200000e0000 */
[----:B------:R-:W-:Y:S01]  /*124c0*/  IMAD.MOV.U32 R9, RZ, RZ, 0x40000040 ;  /* 0x40000040ff097424 */ /* 0x000fe200078e00ff */
[----:B------:R-:W-:Y:S01]  /*124d0*/  R2UR UR18, R8 ;  /* 0x00000000081272ca */ /* 0x000fe200000e0000 */
[----:B------:R-:W-:Y:S01]  /*124e0*/  VIADD R8, R6, 0x200 ;  /* 0x0000020006087836 */ /* 0x000fe20000000000 */
[----:B------:R-:W-:Y:S01]  /*124f0*/  UMOV UR29, 0x40000040 ;  /* 0x40000040001d7882 */ /* 0x000fe20000000000 */
[----:B------:R-:W-:Y:S01]  /*12500*/  R2UR UR35, R7 ;  /* 0x00000000072372ca */ /* 0x000fe200000e0000 */
[----:B------:R-:W-:Y:S01]  /*12510*/  UIADD3 UR32, UR12, 0x406, URZ ;  /* 0x000004060c207890 */ /* 0x000fe2000fffe03f */
[----:B------:R-:W-:Y:S01]  /*12520*/  R2UR UR27, R9 ;  /* 0x00000000091b72ca */ /* 0x000fe200000e0000 */
[----:B------:R-:W-:Y:S01]  /*12530*/  IMAD.MOV.U32 R9, RZ, RZ, 0x40000040 ;  /* 0x40000040ff097424 */ /* 0x000fe200078e00ff */
[----:B------:R-:W-:Y:S01]  /*12540*/  R2UR UR22, R8 ;  /* 0x00000000081672ca */ /* 0x000fe200000e0000 */
[----:B------:R-:W-:Y:S01]  /*12550*/  VIADD R8, R6, 0x202 ;  /* 0x0000020206087836 */ /* 0x000fe20000000000 */
[----:B------:R-:W0:Y:S01]  /*12560*/  LDC R205, c[0x0][0x448] ;  /* 0x00011200ffcd7b82 */ /* 0x000e220000000800 */
[----:B------:R-:W-:Y:S01]  /*12570*/  UMOV UR33, 0x40000040 ;  /* 0x4000004000217882 */ /* 0x000fe20000000000 */
[----:B------:R-:W-:Y:S01]  /*12580*/  R2UR UR31, R9 ;  /* 0x00000000091f72ca */ /* 0x000fe200000e0000 */
[----:B------:R-:W-:Y:S01]  /*12590*/  IMAD.IADD R0, R202, 0x1, R199 ;  /* 0x00000001ca007824 */ /* 0x000fe200078e02c7 */
[----:B------:R-:W-:Y:S01]  /*125a0*/  R2UR UR26, R8 ;  /* 0x00000000081a72ca */ /* 0x000fe200000e0000 */
[----:B------:R-:W-:Y:S01]  /*125b0*/  VIADD R8, R6, 0x204 ;  /* 0x0000020406087836 */ /* 0x000fe20000000000 */
[----:B------:R-:W-:Y:S01]  /*125c0*/  LEA R14, R164, 0xffffffc0, 0x6 ;  /* 0xffffffc0a40e7811 */ /* 0x000fe200078e30ff */
[----:B------:R-:W-:Y:S01]  /*125d0*/  VIADD R6, R6, 0x206 ;  /* 0x0000020606067836 */ /* 0x000fe20000000000 */
[----:B------:R-:W1:Y:S01]  /*125e0*/  LDC.64 R10, c[0x0][0x9e0] ;  /* 0x00027800ff0a7b82 */ /* 0x000e620000000a00 */
[----:B------:R-:W-:Y:S01]  /*125f0*/  IMAD.MOV.U32 R5, RZ, RZ, R0 ;  /* 0x000000ffff057224 */ /* 0x000fe200078e0000 */
[----:B------:R-:W-:-:S02]  /*12600*/  R2UR UR30, R8 ;  /* 0x00000000081e72ca */ /* 0x000fc400000e0000 */
[----:B------:R-:W-:Y:S02]  /*12610*/  R2UR UR34, R6 ;  /* 0x00000000062272ca */ /* 0x000fe400000e0000 */
[----:B0-----:R-:W-:-:S13]  /*12620*/  ISETP.NE.AND P2, PT, R205, 0x1, PT ;  /* 0x00000001cd00780c */ /* 0x001fda0003f45270 */
[----:B------:R-:W0:Y:S08]  /*12630*/  @P2 LDC R3, c[0x0][0x44c] ;  /* 0x00011300ff032b82 */ /* 0x000e300000000800 */
[----:B------:R-:W3:Y:S01]  /*12640*/  @P2 LDC R6, c[0x0][0x450] ;  /* 0x00011400ff062b82 */ /* 0x000ee20000000800 */
[----:B0-----:R-:W-:Y:S01]  /*12650*/  @P2 IMAD.HI.U32 R3, R0, R3, RZ ;  /* 0x0000000300032227 */ /* 0x001fe200078e00ff */
[----:B------:R-:W-:-:S02]  /*12660*/  WARPGROUP.DEPBAR.LE gsb0, 0x0 ;  /* 0x00008000000079c5 */ /* 0x000fc40000010000 */
[----:B------:R-:W-:Y:S01]  /*12670*/  WARPGROUP.ARRIVE ;  /* 0x00000000000079c5 */ /* 0x000fe20000000000 */
[----:B------:R-:W-:Y:S01]  /*12680*/  @!P1 VIADD R0, R13, 0x28440 ;  /* 0x000284400d009836 */ /* 0x000fe20000000000 */
[----:B---3--:R-:W-:Y:S01]  /*12690*/  @P2 SHF.R.U32.HI R5, RZ, R6, R3 ;  /* 0x00000006ff052219 */ /* 0x008fe20000011603 */
[----:B------:R-:W-:-:S03]  /*126a0*/  IMAD.MOV.U32 R3, RZ, RZ, -0x40 ;  /* 0xffffffc0ff037424 */ /* 0x000fc600078e00ff */
[----:B------:R-:W-:Y:S01]  /*126b0*/  QGMMA.64x64x32.F32.E4M3.E4M3 R24, gdesc[UR8], R24, gsb0 ;  /* 0x00e00000081879f3 */ /* 0x000fe20008000818 */
[----:B------:R-:W-:Y:S01]  /*126c0*/  @!P1 PRMT R0, RZ, 0x654, R0 ;  /* 0x00000654ff009816 */ /* 0x000fe20000000000 */
[----:B------:R-:W0:Y:S01]  /*126d0*/  SHFL.IDX PT, R58, R5, RZ, 0x1c1f ;  /* 0x001c1fff053a7589 */ /* 0x000e2200000e0000 */
[----:B------:R-:W-:-:S05]  /*126e0*/  IMAD R57, R164, R3, 0x40 ;  /* 0x00000040a4397424 */ /* 0x000fca00078e0203 */
[----:B------:R-:W-:Y:S01]  /*126f0*/  IADD3 R20, -R196, R197, R57 ;  /* 0x000000c5c4147210 */ /* 0x000fe20007ffe139 */
[----:B------:R-:W-:Y:S02]  /*12700*/  WARPGROUP.DEPBAR.LE gsb0, 0x0 ;  /* 0x00008000000079c5 */ /* 0x000fe40000010000 */
[----:B------:R-:W-:-:S06]  /*12710*/  WARPGROUP.ARRIVE ;  /* 0x00000000000079c5 */ /* 0x000fcc0000000000 */
[----:B------:R-:W-:Y:S01]  /*12720*/  QGMMA.64x64x32.F32.E4M3.E4M3 R24, gdesc[UR4], R24, gsb0 ;  /* 0x00e00000041879f3 */ /* 0x000fe20008000818 */
[----:B------:R-:W-:Y:S02]  /*12730*/  ULDC UR6, c[0x0][0x9dc] ;  /* 0x0002770000067ab9 */ /* 0x000fe40000000800 */
[----:B------:R-:W-:-:S05]  /*12740*/  IMAD.U32 R8, RZ, RZ, UR6 ;  /* 0x00000006ff087e24 */ /* 0x000fca000f8e00ff */
[----:B------:R-:W-:Y:S01]  /*12750*/  LOP3.LUT R6, RZ, R8, RZ, 0x33, !PT ;  /* 0x00000008ff067212 */ /* 0x000fe200078e33ff */
[----:B------:R-:W-:Y:S02]  /*12760*/  WARPGROUP.DEPBAR.LE gsb0, 0x0 ;  /* 0x00008000000079c5 */ /* 0x000fe40000010000 */
[----:B------:R-:W-:-:S06]  /*12770*/  WARPGROUP.ARRIVE ;  /* 0x00000000000079c5 */ /* 0x000fcc0000000000 */
[----:B------:R-:W-:Y:S01]  /*12780*/  QGMMA.64x64x32.F32.E4M3.E4M3 R24, gdesc[UR16], R24, gsb0 ;  /* 0x00e00000101879f3 */ /* 0x000fe20008000818 */
[----:B--2---:R-:W-:-:S04]  /*12790*/  LOP3.LUT R12, R12, 0xfffffff7, RZ, 0xc0, !PT ;  /* 0xfffffff70c0c7812 */ /* 0x004fc800078ec0ff */
[----:B------:R-:W-:Y:S02]  /*127a0*/  @P2 LOP3.LUT R12, R12, 0x8, RZ, 0xfc, !PT ;  /* 0x000000080c0c2812 */ /* 0x000fe400078efcff */
[----:B-1----:R-:W-:Y:S02]  /*127b0*/  ISETP.GE.AND P2, PT, R11, 0x1, PT ;  /* 0x000000010b00780c */ /* 0x002fe40003f46270 */
[----:B------:R-:W-:-:S11]  /*127c0*/  LOP3.LUT R12, R12, 0xfffffffb, RZ, 0xc0, !PT ;  /* 0xfffffffb0c0c7812 */ /* 0x000fd600078ec0ff */
[----:B------:R-:W-:-:S05]  /*127d0*/  @P2 LOP3.LUT R12, R12, 0x4, RZ, 0xfc, !PT ;  /* 0x000000040c0c2812 */ /* 0x000fca00078efcff */
[----:B------:R1:W-:Y:S01]  /*127e0*/  STL [R1], R12 ;  /* 0x0000000c01007387 */ /* 0x0003e20000100800 */
        /* <DEDUP_REMOVED lines=14> */
[----:B--2---:R-:W-:-:S04]  /*128d0*/  IADD3 R0, -R196, 0x1, R57 ;  /* 0x00000001c4007810 */ /* 0x004fc80007ffe139 */
[----:B------:R-:W-:-:S05]  /*128e0*/  IADD3 R3, -R195, R0, R197 ;  /* 0x00000000c3037210 */ /* 0x000fca0007ffe1c5 */
[C---:B------:R-:W-:Y:S02]  /*128f0*/  IMAD.IADD R59, R3.reuse, 0x1, R10 ;  /* 0x00000001033b7824 */ /* 0x040fe400078e020a */
[----:B------:R-:W-:-:S03]  /*12900*/  IMAD.IADD R56, R3, 0x1, R6 ;  /* 0x0000000103387824 */ /* 0x000fc600078e0206 */
[----:B0-----:R-:W-:Y:S01]  /*12910*/  VIADDMNMX R0, R58, R59, R20, PT ;  /* 0x0000003b3a007246 */ /* 0x001fe20003800114 */
[----:B-1----:R-:W-:Y:S01]  /*12920*/  IMAD.IADD R12, R56, 0x1, R58 ;  /* 0x00000001380c7824 */ /* 0x002fe200078e023a */
[----:B------:R-:W-:Y:S06]  /*12930*/  @!P2 BRA `(.L_x_1548) ;  /* 0x000000000050a947 */ /* 0x000fec0003800000 */
[----:B------:R-:W-:Y:S01]  /*12940*/  IADD3 R3, -R195, R197, R58 ;  /* 0x000000c5c3037210 */ /* 0x000fe20007ffe13a */
[----:B------:R-:W-:Y:S03]  /*12950*/  BSSY B0, `(.L_x_1549) ;  /* 0x000000e000007945 */ /* 0x000fe60003800000 */
        /* <DEDUP_REMOVED lines=9> */
.L_x_1550:
[----:B------:R-:W-:-:S13]  /*129f0*/  ISETP.NE.AND P2, PT, R11, 0x1, PT ;  /* 0x000000010b00780c */ /* 0x000fda0003f45270 */
[----:B------:R-:W0:Y:S02]  /*12a00*/  @P2 LDC.64 R6, c[0x0][0x9e8] ;  /* 0x00027a00ff062b82 */ /* 0x000e240000000a00 */
[----:B0-----:R-:W-:-:S05]  /*12a10*/  @P2 IMAD.HI.U32 R6, R3, R6, RZ ;  /* 0x0000000603062227 */ /* 0x001fca00078e00ff */
[----:B------:R-:W-:-:S07]  /*12a20*/  @P2 SHF.R.U32.HI R3, RZ, R7, R6 ;  /* 0x00000007ff032219 */ /* 0x000fce0000011606 */
.L_x_1551:
[----:B------:R-:W-:Y:S05]  /*12a30*/  BSYNC B0 ;  /* 0x0000000000007941 */ /* 0x000fea0003800000 */
.L_x_1549:
[----:B------:R-:W-:-:S04]  /*12a40*/  IMAD R3, R3, R11, -R14 ;  /* 0x0000000b03037224 */ /* 0x000fc800078e0a0e */
[----:B------:R-:W-:-:S05]  /*12a50*/  IMAD.IADD R3, R3, 0x1, -R196 ;  /* 0x0000000103037824 */ /* 0x000fca00078e0ac4 */
[----:B------:R-:W-:Y:S02]  /*12a60*/  VIMNMX R12, R12, R3, !PT ;  /* 0x000000030c0c7248 */ /* 0x000fe40007fe0100 */
[----:B------:R-:W-:-:S07]  /*12a70*/  VIADDMNMX R0, R3, R11, R0, PT ;  /* 0x0000000b03007246 */ /* 0x000fce0003800100 */
.L_x_1548:
[C---:B------:R-:W-:Y:S01]  /*12a80*/  ISETP.GE.AND P2, PT, R57.reuse, 0x2, PT ;  /* 0x000000023900780c */ /* 0x040fe20003f46270 */
[----:B------:R-:W0:Y:S01]  /*12a90*/  SHFL.IDX PT, R6, R5, 0x1, 0x1c1f ;  /* 0x003c1f0005067f89 */ /* 0x000e2200000e0000 */
[C---:B------:R-:W-:Y:S02]  /*12aa0*/  ISETP.GE.AND P6, PT, R57.reuse, 0x9, PT ;  /* 0x000000093900780c */ /* 0x040fe40003fc6270 */
[----:B------:R-:W-:Y:S02]  /*12ab0*/  ISETP.GT.AND P3, PT, R12, 0x1, !P2 ;  /* 0x000000010c00780c */ /* 0x000fe40005764270 */
[C---:B------:R-:W-:Y:S02]  /*12ac0*/  ISETP.GE.AND P4, PT, R57.reuse, 0xa, PT ;  /* 0x0000000a3900780c */ /* 0x040fe40003f86270 */
[----:B------:R-:W-:Y:S02]  /*12ad0*/  ISETP.LT.OR P3, PT, R0, 0x2, P3 ;  /* 0x000000020000780c */ /* 0x000fe40001f61670 */
[----:B------:R-:W-:-:S02]  /*12ae0*/  ISETP.GE.AND P5, PT, R57, 0x1, PT ;  /* 0x000000013900780c */ /* 0x000fc40003fa6270 */
[----:B------:R-:W-:Y:S02]  /*12af0*/  FSEL R69, R25, -INF , !P3 ;  /* 0xff80000019457808 */ /* 0x000fe40005800000 */
[----:B------:R-:W-:-:S04]  /*12b00*/  ISETP.GT.AND P3, PT, R12, 0x8, !P6 ;  /* 0x000000080c00780c */ /* 0x000fc80007764270 */
[----:B------:R-:W-:-:S04]  /*12b10*/  ISETP.LT.OR P3, PT, R0, 0x9, P3 ;  /* 0x000000090000780c */ /* 0x000fc80001f61670 */
        /* <DEDUP_REMOVED lines=24> */
[----:B------:R-:W-:Y:S02]  /*12ca0*/  ISETP.GE.AND P4, PT, R57, 0x21, PT ;  /* 0x000000213900780c */ /* 0x000fe40003f86270 */
        /* <DEDUP_REMOVED lines=28> */
[----:B------:R-:W-:-:S04]  /*12e70*/  ISETP.LT.OR P3, PT, R0, 0x32, P3 ;  /* 0x000000320000780c */ /* 0x000fc80001f61670 */
[----:B------:R-:W-:Y:S02]  /*12e80*/  FSEL R49, R49, -INF , !P3 ;  /* 0xff80000031317808 */ /* 0x000fe40005800000 */
[----:B------:R-:W-:-:S04]  /*12e90*/  ISETP.GE.AND P3, PT, R57, 0x39, PT ;  /* 0x000000393900780c */ /* 0x000fc80003f66270 */
[----:B------:R-:W-:-:S04]  /*12ea0*/  ISETP.GT.AND P4, PT, R12, 0x38, !P3 ;  /* 0x000000380c00780c */ /* 0x000fc80005f84270 */
[----:B------:R-:W-:-:S04]  /*12eb0*/  ISETP.LT.OR P4, PT, R0, 0x39, P4 ;  /* 0x000000390000780c */ /* 0x000fc80002781670 */
[----:B------:R-:W-:Y:S02]  /*12ec0*/  FSEL R25, R52, -INF , !P4 ;  /* 0xff80000034197808 */ /* 0x000fe40006000000 */
[----:B------:R-:W-:-:S04]  /*12ed0*/  ISETP.GT.AND P4, PT, R12, RZ, !P5 ;  /* 0x000000ff0c00720c */ /* 0x000fc80006f84270 */
[----:B------:R-:W-:-:S04]  /*12ee0*/  ISETP.LT.OR P4, PT, R0, 0x1, P4 ;  /* 0x000000010000780c */ /* 0x000fc80002781670 */
[----:B------:R-:W-:Y:S02]  /*12ef0*/  FSEL R71, R24, -INF , !P4 ;  /* 0xff80000018477808 */ /* 0x000fe40006000000 */
[----:B------:R-:W-:-:S04]  /*12f00*/  ISETP.GE.AND P4, PT, R57, 0x3a, PT ;  /* 0x0000003a3900780c */ /* 0x000fc80003f86270 */
[----:B------:R-:W-:Y:S02]  /*12f10*/  P2R R24, PR, RZ, 0x10 ;  /* 0x00000010ff187803 */ /* 0x000fe40000000000 */
[----:B------:R-:W-:Y:S01]  /*12f20*/  ISETP.GT.AND P4, PT, R12, 0x39, !P4 ;  /* 0x000000390c00780c */ /* 0x000fe20006784270 */
[----:B0-----:R-:W-:-:S03]  /*12f30*/  IMAD.IADD R12, R56, 0x1, R6 ;  /* 0x00000001380c7824 */ /* 0x001fc600078e0206 */
[----:B------:R-:W-:Y:S02]  /*12f40*/  ISETP.LT.OR P4, PT, R0, 0x3a, P4 ;  /* 0x0000003a0000780c */ /* 0x000fe40002781670 */
[----:B------:R-:W-:Y:S02]  /*12f50*/  VIADDMNMX R0, R6, R59, R20, PT ;  /* 0x0000003b06007246 */ /* 0x000fe40003800114 */
[----:B------:R-:W-:Y:S02]  /*12f60*/  FSEL R53, R53, -INF , !P4 ;  /* 0xff80000035357808 */ /* 0x000fe40006000000 */
[----:B------:R-:W-:-:S13]  /*12f70*/  ISETP.GE.AND P4, PT, R11, 0x1, PT ;  /* 0x000000010b00780c */ /* 0x000fda0003f86270 */
[----:B------:R-:W-:Y:S05]  /*12f80*/  @!P4 BRA `(.L_x_1552) ;  /* 0x000000000050c947 */ /* 0x000fea0003800000 */
        /* <DEDUP_REMOVED lines=11> */
.L_x_1554:
[----:B------:R-:W-:-:S13]  /*13040*/  ISETP.NE.AND P4, PT, R11, 0x1, PT ;  /* 0x000000010b00780c */ /* 0x000fda0003f85270 */
[----:B------:R-:W0:Y:S02]  /*13050*/  @P4 LDC.64 R6, c[0x0][0x9e8] ;  /* 0x00027a00ff064b82 */ /* 0x000e240000000a00 */
[----:B0-----:R-:W-:-:S05]  /*13060*/  @P4 IMAD.HI.U32 R6, R5, R6, RZ ;  /* 0x0000000605064227 */ /* 0x001fca00078e00ff */
[----:B------:R-:W-:-:S07]  /*13070*/  @P4 SHF.R.U32.HI R5, RZ, R7, R6 ;  /* 0x00000007ff054219 */ /* 0x000fce0000011606 */
.L_x_1555:
[----:B------:R-:W-:Y:S05]  /*13080*/  BSYNC B0 ;  /* 0x0000000000007941 */ /* 0x000fea0003800000 */
.L_x_1553:
[----:B------:R-:W-:-:S04]  /*13090*/  IMAD R5, R5, R11, -R14 ;  /* 0x0000000b05057224 */ /* 0x000fc800078e0a0e */
[----:B------:R-:W-:-:S05]  /*130a0*/  IMAD.IADD R5, R5, 0x1, -R196 ;  /* 0x0000000105057824 */ /* 0x000fca00078e0ac4 */
[----:B------:R-:W-:Y:S02]  /*130b0*/  VIMNMX R12, R12, R5, !PT ;  /* 0x000000050c0c7248 */ /* 0x000fe40007fe0100 */
[----:B------:R-:W-:-:S07]  /*130c0*/  VIADDMNMX R0, R5, R11, R0, PT ;  /* 0x0000000b05007246 */ /* 0x000fce0003800100 */
.L_x_1552:
[----:B------:R-:W-:Y:S02]  /*130d0*/  ISETP.GT.AND P2, PT, R12, 0x1, !P2 ;  /* 0x000000010c00780c */ /* 0x000fe40005744270 */
[----:B------:R-:W-:Y:S02]  /*130e0*/  FMNMX.FTZ R6, R71, R69, !PT ;  /* 0x0000004547067209 */ /* 0x000fe40007810000 */
[----:B------:R-:W-:Y:S02]  /*130f0*/  ISETP.LT.OR P2, PT, R0, 0x2, P2 ;  /* 0x000000020000780c */ /* 0x000fe40001741670 */
        /* <DEDUP_REMOVED lines=21> */
[----:B------:R-:W-:Y:S02]  /*13250*/  FMNMX.FTZ R6, R45, R6, !PT ;  /* 0x000000062d067209 */ /* 0x000fe40007810000 */
[----:B------:R-:W-:Y:S02]  /*13260*/  FSEL R35, R35, -INF , !P2 ;  /* 0xff80000023237808 */ /* 0x000fe40005000000 */
[----:B------:R-:W-:Y:S02]  /*13270*/  ISETP.NE.AND P2, PT, R58, RZ, PT ;  /* 0x000000ff3a00720c */ /* 0x000fe40003f45270 */
[----:B------:R-:W-:Y:S02]  /*13280*/  FMNMX.FTZ R6, R21, R6, !PT ;  /* 0x0000000615067209 */ /* 0x000fe40007810000 */
[----:B------:R-:W-:Y:S02]  /*13290*/  ISETP.GT.AND P2, PT, R12, 0x18, !P2 ;  /* 0x000000180c00780c */ /* 0x000fe40005744270 */
[----:B------:R-:W-:-:S02]  /*132a0*/  FMNMX.FTZ R6, R49, R6, !PT ;  /* 0x0000000631067209 */ /* 0x000fc40007810000 */
[----:B------:R-:W-:Y:S02]  /*132b0*/  ISETP.LT.OR P2, PT, R0, 0x19, P2 ;  /* 0x000000190000780c */ /* 0x000fe40001741670 */
[----:B------:R-:W-:Y:S02]  /*132c0*/  FMNMX.FTZ R6, R25, R6, !PT ;  /* 0x0000000619067209 */ /* 0x000fe40007810000 */
[----:B------:R-:W-:Y:S02]  /*132d0*/  FSEL R57, R38, -INF , !P2 ;  /* 0xff80000026397808 */ /* 0x000fe40005000000 */
[----:B------:R-:W-:Y:S02]  /*132e0*/  ISETP.NE.AND P2, PT, R36, RZ, PT ;  /* 0x000000ff2400720c */ /* 0x000fe40003f45270 */
[----:B------:R-:W-:Y:S02]  /*132f0*/  FMNMX.FTZ R14, R53, R6, !PT ;  /* 0x00000006350e7209 */ /* 0x000fe40007810000 */
[----:B------:R-:W-:-:S02]  /*13300*/  ISETP.GT.AND P2, PT, R12, 0x19, !P2 ;  /* 0x000000190c00780c */ /* 0x000fc40005744270 */
[----:B------:R-:W-:Y:S01]  /*13310*/  ISETP.GT.AND P6, PT, R12, 0x8, !P6 ;  /* 0x000000080c00780c */ /* 0x000fe200077c4270 */
[----:B------:R-:W0:Y:S01]  /*13320*/  SHFL.BFLY PT, R5, R14, 0x2, 0x1f ;  /* 0x0c401f000e057f89 */ /* 0x000e2200000e0000 */
[C---:B------:R-:W-:Y:S02]  /*13330*/  ISETP.LT.OR P2, PT, R0.reuse, 0x1a, P2 ;  /* 0x0000001a0000780c */ /* 0x040fe40001741670 */
[----:B------:R-:W-:Y:S02]  /*13340*/  ISETP.LT.OR P6, PT, R0, 0x9, P6 ;  /* 0x000000090000780c */ /* 0x000fe400037c1670 */
[----:B------:R-:W-:Y:S02]  /*13350*/  FSEL R39, R39, -INF , !P2 ;  /* 0xff80000027277808 */ /* 0x000fe40005000000 */
[----:B------:R-:W-:Y:S02]  /*13360*/  ISETP.NE.AND P2, PT, R60, RZ, PT ;  /* 0x000000ff3c00720c */ /* 0x000fe40003f45270 */
[----:B------:R-:W-:-:S02]  /*13370*/  FSEL R7, R30, -INF , !P6 ;  /* 0xff8000001e077808 */ /* 0x000fc40007000000 */
[----:B------:R-:W-:Y:S02]  /*13380*/  ISETP.GT.AND P2, PT, R12, 0x20, !P2 ;  /* 0x000000200c00780c */ /* 0x000fe40005744270 */
[----:B------:R-:W-:Y:S02]  /*13390*/  ISETP.NE.AND P6, PT, R62, RZ, PT ;  /* 0x000000ff3e00720c */ /* 0x000fe40003fc5270 */
[----:B------:R-:W-:Y:S02]  /*133a0*/  ISETP.LT.OR P2, PT, R0, 0x21, P2 ;  /* 0x000000210000780c */ /* 0x000fe40001741670 */
[----:B------:R-:W-:Y:S02]  /*133b0*/  ISETP.NE.AND P4, PT, R48, RZ, PT ;  /* 0x000000ff3000720c */ /* 0x000fe40003f85270 */
[----:B------:R-:W-:Y:S02]  /*133c0*/  FSEL R59, R42, -INF , !P2 ;  /* 0xff8000002a3b7808 */ /* 0x000fe40005000000 */
[----:B------:R-:W-:-:S02]  /*133d0*/  ISETP.NE.AND P2, PT, R40, RZ, PT ;  /* 0x000000ff2800720c */ /* 0x000fc40003f45270 */
[C---:B------:R-:W-:Y:S02]  /*133e0*/  ISETP.GT.AND P5, PT, R12.reuse, RZ, !P5 ;  /* 0x000000ff0c00720c */ /* 0x040fe40006fa4270 */
[----:B------:R-:W-:Y:S02]  /*133f0*/  ISETP.GT.AND P2, PT, R12, 0x21, !P2 ;  /* 0x000000210c00780c */ /* 0x000fe40005744270 */
[----:B0-----:R-:W-:Y:S02]  /*13400*/  FMNMX.FTZ R20, R14, R5, !PT ;  /* 0x000000050e147209 */ /* 0x001fe40007810000 */
[C---:B------:R-:W-:Y:S02]  /*13410*/  ISETP.LT.OR P2, PT, R0.reuse, 0x22, P2 ;  /* 0x000000220000780c */ /* 0x040fe40001741670 */
[----:B------:R-:W-:Y:S01]  /*13420*/  ISETP.LT.OR P5, PT, R0, 0x1, P5 ;  /* 0x000000010000780c */ /* 0x000fe20002fa1670 */
[----:B------:R-:W0:Y:S01]  /*13430*/  SHFL.BFLY PT, R5, R20, 0x1, 0x1f ;  /* 0x0c201f0014057f89 */ /* 0x000e2200000e0000 */
[----:B------:R-:W-:-:S02]  /*13440*/  FSEL R43, R43, -INF , !P2 ;  /* 0xff8000002b2b7808 */ /* 0x000fc40005000000 */
[----:B------:R-:W-:Y:S02]  /*13450*/  ISETP.NE.AND P2, PT, R61, RZ, PT ;  /* 0x000000ff3d00720c */ /* 0x000fe40003f45270 */
[----:B------:R-:W-:Y:S02]  /*13460*/  FSEL R26, R26, -INF , !P5 ;  /* 0xff8000001a1a7808 */ /* 0x000fe40006800000 */
[C---:B------:R-:W-:Y:S02]  /*13470*/  ISETP.GT.AND P2, PT, R12.reuse, 0x28, !P2 ;  /* 0x000000280c00780c */ /* 0x040fe40005744270 */
[----:B------:R-:W-:Y:S02]  /*13480*/  ISETP.GT.AND P3, PT, R12, 0x38, !P3 ;  /* 0x000000380c00780c */ /* 0x000fe40005f64270 */
[C---:B------:R-:W-:Y:S02]  /*13490*/  ISETP.LT.OR P2, PT, R0.reuse, 0x29, P2 ;  /* 0x000000290000780c */ /* 0x040fe40001741670 */
[----:B------:R-:W-:-:S02]  /*134a0*/  ISETP.LT.OR P3, PT, R0, 0x39, P3 ;  /* 0x000000390000780c */ /* 0x000fc40001f61670 */
[----:B------:R-:W-:Y:S02]  /*134b0*/  FSEL R61, R46, -INF , !P2 ;  /* 0xff8000002e3d7808 */ /* 0x000fe40005000000 */
[----:B------:R-:W-:-:S04]  /*134c0*/  ISETP.NE.AND P2, PT, R44, RZ, PT ;  /* 0x000000ff2c00720c */ /* 0x000fc80003f45270 */
[----:B------:R-:W-:Y:S02]  /*134d0*/  ISETP.GT.AND P2, PT, R12, 0x29, !P2 ;  /* 0x000000290c00780c */ /* 0x000fe40005744270 */
[----:B0-----:R-:W-:Y:S02]  /*134e0*/  FMNMX.FTZ R5, R20, R5, !PT ;  /* 0x0000000514057209 */ /* 0x001fe40007810000 */
[----:B------:R-:W-:-:S03]  /*134f0*/  ISETP.LT.OR P2, PT, R0, 0x2a, P2 ;  /* 0x0000002a0000780c */ /* 0x000fc60001741670 */
[----:B------:R-:W-:Y:S01]  /*13500*/  FFMA.FTZ R6, R2, R5, -8 ;  /* 0xc100000002067423 */ /* 0x000fe20000010005 */
[----:B------:R-:W-:Y:S02]  /*13510*/  FSEL R47, R47, -INF , !P2 ;  /* 0xff8000002f2f7808 */ /* 0x000fe40005000000 */
[----:B------:R-:W-:-:S04]  /*13520*/  ISETP.GT.AND P2, PT, R12, 0x30, !P6 ;  /* 0x000000300c00780c */ /* 0x000fc80007744270 */
[----:B------:R-:W-:-:S04]  /*13530*/  ISETP.LT.OR P2, PT, R0, 0x31, P2 ;  /* 0x000000310000780c */ /* 0x000fc80001741670 */
[----:B------:R-:W-:Y:S02]  /*13540*/  FSEL R63, R50, -INF , !P2 ;  /* 0xff800000323f7808 */ /* 0x000fe40005000000 */
[----:B------:R-:W-:Y:S02]  /*13550*/  ISETP.GT.AND P2, PT, R12, 0x31, !P4 ;  /* 0x000000310c00780c */ /* 0x000fe40006744270 */
[----:B------:R-:W-:Y:S02]  /*13560*/  ISETP.NE.AND P4, PT, R24, RZ, PT ;  /* 0x000000ff1800720c */ /* 0x000fe40003f85270 */
[----:B------:R-:W-:-:S04]  /*13570*/  ISETP.LT.OR P2, PT, R0, 0x32, P2 ;  /* 0x000000320000780c */ /* 0x000fc80001741670 */
[----:B------:R-:W-:Y:S02]  /*13580*/  FSEL R51, R51, -INF , !P2 ;  /* 0xff80000033337808 */ /* 0x000fe40005000000 */
[----:B------:R-:W-:-:S04]  /*13590*/  FSETP.NEU.FTZ.AND P2, PT, R5, -INF , PT ;  /* 0xff8000000500780b */ /* 0x000fc80003f5d000 */
[----:B------:R-:W-:Y:S02]  /*135a0*/  FSEL R24, R6, RZ, P2 ;  /* 0x000000ff06187208 */ /* 0x000fe40001000000 */
[----:B------:R-:W-:Y:S02]  /*135b0*/  FMNMX.FTZ R6, R26, R27, !PT ;  /* 0x0000001b1a067209 */ /* 0x000fe40007810000 */
[----:B------:R-:W-:Y:S01]  /*135c0*/  ISETP.GT.AND P2, PT, R12, 0x39, !P4 ;  /* 0x000000390c00780c */ /* 0x000fe20006744270 */
[----:B------:R-:W-:-:S01]  /*135d0*/  FFMA.FTZ R12, R2, R69, -R24 ;  /* 0x00000045020c7223 */ /* 0x000fc20000010818 */
[----:B------:R-:W-:Y:S01]  /*135e0*/  FMNMX.FTZ R6, R7, R6, !PT ;  /* 0x0000000607067209 */ /* 0x000fe20007810000 */
[----:B------:R-:W-:-:S01]  /*135f0*/  FFMA.FTZ R33, R2, R33, -R24 ;  /* 0x0000002102217223 */ /* 0x000fc20000010818 */
[----:B------:R-:W-:Y:S01]  /*13600*/  ISETP.LT.OR P2, PT, R0, 0x3a, P2 ;  /* 0x0000003a0000780c */ /* 0x000fe20001741670 */
[----:B------:R-:W-:-:S01]  /*13610*/  FFMA.FTZ R0, R2, R65, -R24 ;  /* 0x0000004102007223 */ /* 0x000fc20000010818 */
[----:B------:R-:W-:Y:S01]  /*13620*/  FMNMX.FTZ R6, R31, R6, !PT ;  /* 0x000000061f067209 */ /* 0x000fe20007810000 */
[----:B------:R-:W-:-:S01]  /*13630*/  FFMA.FTZ R14, R2, R71, -R24 ;  /* 0x00000047020e7223 */ /* 0x000fc20000010818 */
[----:B------:R-:W-:Y:S01]  /*13640*/  FSEL R69, R54, -INF , !P3 ;  /* 0xff80000036457808 */ /* 0x000fe20005800000 */
[----:B------:R-:W-:Y:S01]  /*13650*/  MUFU.EX2 R71, R12 ;  /* 0x0000000c00477308 */ /* 0x000fe20000000800 */
[----:B------:R-:W-:Y:S01]  /*13660*/  FMNMX.FTZ R6, R29, R6, !PT ;  /* 0x000000061d067209 */ /* 0x000fe20007810000 */
[C-C-:B------:R-:W-:Y:S01]  /*13670*/  FFMA.FTZ R67, R2.reuse, R67, -R24.reuse ;  /* 0x0000004302437223 */ /* 0x140fe20000010818 */
[----:B------:R-:W-:Y:S01]  /*13680*/  FSEL R55, R55, -INF , !P2 ;  /* 0xff80000037377808 */ /* 0x000fe20005000000 */
[C-C-:B------:R-:W-:Y:S01]  /*13690*/  FFMA.FTZ R3, R2.reuse, R3, -R24.reuse ;  /* 0x0000000302037223 */ /* 0x140fe20000010818 */
[----:B------:R-:W-:Y:S01]  /*136a0*/  FMNMX.FTZ R6, R35, R6, !PT ;  /* 0x0000000623067209 */ /* 0x000fe20007810000 */
[C-C-:B------:R-:W-:Y:S01]  /*136b0*/  FFMA.FTZ R9, R2.reuse, R9, -R24.reuse ;  /* 0x0000000902097223 */ /* 0x140fe20000010818 */
[----:B------:R-:W-:-:S01]  /*136c0*/  FFMA.FTZ R37, R2, R37, -R24 ;  /* 0x0000002502257223 */ /* 0x000fc20000010818 */
[----:B------:R-:W-:Y:S01]  /*136d0*/  MUFU.EX2 R12, R33 ;  /* 0x00000021000c7308 */ /* 0x000fe20000000800 */
[----:B------:R-:W-:Y:S01]  /*136e0*/  FMNMX.FTZ R6, R57, R6, !PT ;  /* 0x0000000639067209 */ /* 0x000fe20007810000 */
[C-C-:B------:R-:W-:Y:S01]  /*136f0*/  FFMA.FTZ R15, R2.reuse, R15, -R24.reuse ;  /* 0x0000000f020f7223 */ /* 0x140fe20000010818 */
[----:B------:R-:W-:Y:S01]  /*13700*/  ISETP.NE.AND P4, PT, R205, 0x1, PT ;  /* 0x00000001cd00780c */ /* 0x000fe20003f85270 */
[C-C-:B------:R-:W-:Y:S01]  /*13710*/  FFMA.FTZ R45, R2.reuse, R45, -R24.reuse ;  /* 0x0000002d022d7223 */ /* 0x140fe20000010818 */
[----:B------:R-:W-:Y:S01]  /*13720*/  FMNMX.FTZ R6, R39, R6, !PT ;  /* 0x0000000627067209 */ /* 0x000fe20007810000 */
[C-C-:B------:R-:W-:Y:S01]  /*13730*/  FFMA.FTZ R13, R2.reuse, R13, -R24.reuse ;  /* 0x0000000d020d7223 */ /* 0x140fe20000010818 */
[----:B------:R-:W-:-:S01]  /*13740*/  FFMA.FTZ R41, R2, R41, -R24 ;  /* 0x0000002902297223 */ /* 0x000fc20000010818 */
[----:B------:R-:W0:Y:S01]  /*13750*/  MUFU.EX2 R14, R14 ;  /* 0x0000000e000e7308 */ /* 0x000e220000000800 */
[----:B------:R-:W-:Y:S01]  /*13760*/  FMNMX.FTZ R6, R59, R6, !PT ;  /* 0x000000063b067209 */ /* 0x000fe20007810000 */
[C-C-:B------:R-:W-:Y:S01]  /*13770*/  FFMA.FTZ R21, R2.reuse, R21, -R24.reuse ;  /* 0x0000001502157223 */ /* 0x140fe20000010818 */
[----:B------:R-:W-:-:S01]  /*13780*/  FFMA.FTZ R49, R2, R49, -R24 ;  /* 0x0000003102317223 */ /* 0x000fc20000010818 */
[C-C-:B------:R-:W-:Y:S01]  /*13790*/  FFMA.FTZ R25, R2.reuse, R25, -R24.reuse ;  /* 0x0000001902197223 */ /* 0x140fe20000010818 */
[----:B------:R-:W-:Y:S01]  /*137a0*/  FMNMX.FTZ R6, R43, R6, !PT ;  /* 0x000000062b067209 */ /* 0x000fe20007810000 */
[----:B------:R-:W-:-:S02]  /*137b0*/  FFMA.FTZ R24, R2, R53, -R24 ;  /* 0x0000003502187223 */ /* 0x000fc40000010818 */
[----:B------:R-:W-:Y:S01]  /*137c0*/  MUFU.EX2 R67, R67 ;  /* 0x0000004300437308 */ /* 0x000fe20000000800 */
[----:B------:R-:W-:-:S04]  /*137d0*/  FMNMX.FTZ R6, R61, R6, !PT ;  /* 0x000000063d067209 */ /* 0x000fc80007810000 */
[----:B------:R-:W-:-:S03]  /*137e0*/  FMNMX.FTZ R6, R47, R6, !PT ;  /* 0x000000062f067209 */ /* 0x000fc60007810000 */
[----:B------:R-:W-:Y:S01]  /*137f0*/  MUFU.EX2 R0, R0 ;  /* 0x0000000000007308 */ /* 0x000fe20000000800 */
[----:B------:R-:W-:Y:S01]  /*13800*/  FMNMX.FTZ R6, R63, R6, !PT ;  /* 0x000000063f067209 */ /* 0x000fe20007810000 */
[----:B0-----:R-:W-:-:S03]  /*13810*/  FADD.FTZ R44, R14, R71 ;  /* 0x000000470e2c7221 */ /* 0x001fc60000010000 */
[----:B------:R-:W-:-:S03]  /*13820*/  FMNMX.FTZ R6, R51, R6, !PT ;  /* 0x0000000633067209 */ /* 0x000fc60007810000 */
[----:B------:R-:W-:Y:S01]  /*13830*/  MUFU.EX2 R3, R3 ;  /* 0x0000000300037308 */ /* 0x000fe20000000800 */
[----:B------:R-:W-:-:S04]  /*13840*/  FMNMX.FTZ R6, R69, R6, !PT ;  /* 0x0000000645067209 */ /* 0x000fc80007810000 */
[----:B------:R-:W-:-:S03]  /*13850*/  FMNMX.FTZ R6, R55, R6, !PT ;  /* 0x0000000637067209 */ /* 0x000fc60007810000 */
[----:B------:R-:W-:Y:S02]  /*13860*/  MUFU.EX2 R9, R9 ;  /* 0x0000000900097308 */ /* 0x000fe40000000800 */
[----:B------:R-:W0:Y:S06]  /*13870*/  SHFL.BFLY PT, R65, R6, 0x2, 0x1f ;  /* 0x0c401f0006417f89 */ /* 0x000e2c00000e0000 */
[----:B------:R-:W-:Y:S08]  /*13880*/  MUFU.EX2 R20, R37 ;  /* 0x0000002500147308 */ /* 0x000ff00000000800 */
[----:B------:R-:W-:Y:S08]  /*13890*/  MUFU.EX2 R15, R15 ;  /* 0x0000000f000f7308 */ /* 0x000ff00000000800 */
[----:B------:R-:W-:Y:S01]  /*138a0*/  MUFU.EX2 R30, R45 ;  /* 0x0000002d001e7308 */ /* 0x000fe20000000800 */
[----:B0-----:R-:W-:-:S05]  /*138b0*/  FMNMX.FTZ R65, R6, R65, !PT ;  /* 0x0000004106417209 */ /* 0x001fca0007810000 */
[----:B------:R-:W0:Y:S02]  /*138c0*/  SHFL.BFLY PT, R6, R65, 0x1, 0x1f ;  /* 0x0c201f0041067f89 */ /* 0x000e2400000e0000 */
[----:B------:R-:W-:Y:S08]  /*138d0*/  MUFU.EX2 R13, R13 ;  /* 0x0000000d000d7308 */ /* 0x000ff00000000800 */
[----:B------:R-:W-:Y:S08]  /*138e0*/  MUFU.EX2 R28, R41 ;  /* 0x00000029001c7308 */ /* 0x000ff00000000800 */
[----:B------:R-:W-:Y:S01]  /*138f0*/  MUFU.EX2 R25, R25 ;  /* 0x0000001900197308 */ /* 0x000fe20000000800 */
[----:B0-----:R-:W-:-:S07]  /*13900*/  FMNMX.FTZ R6, R65, R6, !PT ;  /* 0x0000000641067209 */ /* 0x001fce0007810000 */
[----:B------:R-:W-:Y:S01]  /*13910*/  MUFU.EX2 R24, R24 ;  /* 0x0000001800187308 */ /* 0x000fe20000000800 */
[----:B------:R-:W-:Y:S01]  /*13920*/  FSETP.NEU.FTZ.AND P2, PT, R6, -INF , PT ;  /* 0xff8000000600780b */ /* 0x000fe20003f5d000 */
[----:B------:R-:W-:-:S06]  /*13930*/  FFMA.FTZ R33, R2, R6, -8 ;  /* 0xc100000002217423 */ /* 0x000fcc0000010006 */
[----:B------:R-:W-:Y:S01]  /*13940*/  MUFU.EX2 R21, R21 ;  /* 0x0000001500157308 */ /* 0x000fe20000000800 */
[----:B------:R-:W-:-:S05]  /*13950*/  FSEL R34, R33, RZ, P2 ;  /* 0x000000ff21227208 */ /* 0x000fca0001000000 */
[C-C-:B------:R-:W-:Y:S01]  /*13960*/  FFMA.FTZ R26, R2.reuse, R26, -R34.reuse ;  /* 0x0000001a021a7223 */ /* 0x140fe20000010822 */
[----:B------:R-:W-:-:S01]  /*13970*/  FFMA.FTZ R27, R2, R27, -R34 ;  /* 0x0000001b021b7223 */ /* 0x000fc20000010822 */
[C-C-:B------:R-:W-:Y:S01]  /*13980*/  FFMA.FTZ R7, R2.reuse, R7, -R34.reuse ;  /* 0x0000000702077223 */ /* 0x140fe20000010822 */
[----:B------:R-:W-:-:S01]  /*13990*/  FFMA.FTZ R31, R2, R31, -R34 ;  /* 0x0000001f021f7223 */ /* 0x000fc20000010822 */
[C-C-:B------:R-:W-:Y:S01]  /*139a0*/  FFMA.FTZ R29, R2.reuse, R29, -R34.reuse ;  /* 0x0000001d021d7223 */ /* 0x140fe20000010822 */
[----:B------:R-:W-:-:S01]  /*139b0*/  FFMA.FTZ R35, R2, R35, -R34 ;  /* 0x0000002302237223 */ /* 0x000fc20000010822 */
[----:B------:R-:W-:Y:S01]  /*139c0*/  MUFU.EX2 R26, R26 ;  /* 0x0000001a001a7308 */ /* 0x000fe20000000800 */
[----:B------:R-:W-:-:S01]  /*139d0*/  FFMA.FTZ R57, R2, R57, -R34 ;  /* 0x0000003902397223 */ /* 0x000fc20000010822 */
[C-C-:B------:R-:W-:Y:S01]  /*139e0*/  FFMA.FTZ R39, R2.reuse, R39, -R34.reuse ;  /* 0x0000002702277223 */ /* 0x140fe20000010822 */
[----:B------:R-:W-:-:S01]  /*139f0*/  FFMA.FTZ R59, R2, R59, -R34 ;  /* 0x0000003b023b7223 */ /* 0x000fc20000010822 */
[C-C-:B------:R-:W-:Y:S01]  /*13a00*/  FFMA.FTZ R43, R2.reuse, R43, -R34.reuse ;  /* 0x0000002b022b7223 */ /* 0x140fe20000010822 */
[----:B------:R-:W-:-:S01]  /*13a10*/  FFMA.FTZ R61, R2, R61, -R34 ;  /* 0x0000003d023d7223 */ /* 0x000fc20000010822 */
[C-C-:B------:R-:W-:Y:S01]  /*13a20*/  FFMA.FTZ R47, R2.reuse, R47, -R34.reuse ;  /* 0x0000002f022f7223 */ /* 0x140fe20000010822 */
[----:B------:R-:W-:-:S01]  /*13a30*/  FFMA.FTZ R63, R2, R63, -R34 ;  /* 0x0000003f023f7223 */ /* 0x000fc20000010822 */
[----:B------:R-:W0:Y:S01]  /*13a40*/  MUFU.EX2 R27, R27 ;  /* 0x0000001b001b7308 */ /* 0x000e220000000800 */
[----:B------:R-:W-:-:S01]  /*13a50*/  FFMA.FTZ R51, R2, R51, -R34 ;  /* 0x0000003302337223 */ /* 0x000fc20000010822 */
[C-C-:B------:R-:W-:Y:S01]  /*13a60*/  FFMA.FTZ R69, R2.reuse, R69, -R34.reuse ;  /* 0x0000004502457223 */ /* 0x140fe20000010822 */
[----:B------:R-:W-:-:S05]  /*13a70*/  FFMA.FTZ R34, R2, R55, -R34 ;  /* 0x0000003702227223 */ /* 0x000fca0000010822 */
[----:B------:R-:W1:Y:S08]  /*13a80*/  MUFU.EX2 R7, R7 ;  /* 0x0000000700077308 */ /* 0x000e700000000800 */
[----:B------:R2:W3:Y:S01]  /*13a90*/  MUFU.EX2 R36, R31 ;  /* 0x0000001f00247308 */ /* 0x0004e20000000800 */
[----:B0-----:R-:W-:-:S07]  /*13aa0*/  FADD.FTZ R46, R26, R27 ;  /* 0x0000001b1a2e7221 */ /* 0x001fce0000010000 */
[----:B------:R-:W0:Y:S01]  /*13ab0*/  MUFU.EX2 R29, R29 ;  /* 0x0000001d001d7308 */ /* 0x000e220000000800 */
[----:B--2---:R-:W-:-:S01]  /*13ac0*/  FADD.FTZ R31, R67, R44 ;  /* 0x0000002c431f7221 */ /* 0x004fc20000010000 */
[----:B------:R-:W-:-:S03]  /*13ad0*/  F2FP.SATFINITE.E4M3.F32.PACK_AB_MERGE_C R67, R0, R67, RZ ;  /* 0x000000430043723e */ /* 0x000fc600048070ff */
[----:B------:R-:W-:Y:S01]  /*13ae0*/  FADD.FTZ R0, R0, R31 ;  /* 0x0000001f00007221 */ /* 0x000fe20000010000 */
[----:B-1----:R-:W-:-:S01]  /*13af0*/  FADD.FTZ R31, R7, R46 ;  /* 0x0000002e071f7221 */ /* 0x002fc20000010000 */
[----:B------:R-:W-:Y:S01]  /*13b00*/  F2FP.SATFINITE.E4M3.F32.PACK_AB_MERGE_C R188, R71, R14, R67 ;  /* 0x0000000e47bc723e */ /* 0x000fe20004807043 */
[----:B------:R1:W2:Y:S01]  /*13b10*/  MUFU.EX2 R38, R35 ;  /* 0x0000002300267308 */ /* 0x0002a20000000800 */
[----:B------:R-:W-:-:S01]  /*13b20*/  FADD.FTZ R33, R3, R0 ;  /* 0x0000000003217221 */ /* 0x000fc20000010000 */
[C---:B---3--:R-:W-:Y:S01]  /*13b30*/  FADD.FTZ R0, R36.reuse, R31 ;  /* 0x0000001f24007221 */ /* 0x048fe20000010000 */
[----:B------:R-:W3:Y:S01]  /*13b40*/  @P4 LDC R46, c[0x0][0x44c] ;  /* 0x00011300ff2e4b82 */ /* 0x000ee20000000800 */
[----:B------:R-:W-:Y:S01]  /*13b50*/  F2FP.SATFINITE.E4M3.F32.PACK_AB_MERGE_C R7, R36, R7, RZ ;  /* 0x000000072407723e */ /* 0x000fe200048070ff */
[----:B------:R-:W-:-:S03]  /*13b60*/  FADD.FTZ R14, R12, R33 ;  /* 0x000000210c0e7221 */ /* 0x000fc60000010000 */
[----:B------:R-:W4:Y:S01]  /*13b70*/  MUFU.EX2 R57, R57 ;  /* 0x0000003900397308 */ /* 0x000f220000000800 */
[----:B-1----:R-:W-:Y:S01]  /*13b80*/  F2FP.SATFINITE.E4M3.F32.PACK_AB_MERGE_C R35, R20, R9, RZ ;  /* 0x000000091423723e */ /* 0x002fe200048070ff */
[----:B------:R-:W-:Y:S01]  /*13b90*/  FADD.FTZ R9, R9, R14 ;  /* 0x0000000e09097221 */ /* 0x000fe20000010000 */
[----:B------:R-:W-:Y:S02]  /*13ba0*/  F2FP.SATFINITE.E4M3.F32.PACK_AB_MERGE_C R14, R30, R15, RZ ;  /* 0x0000000f1e0e723e */ /* 0x000fe400048070ff */
[----:B------:R-:W-:Y:S01]  /*13bb0*/  F2FP.SATFINITE.E4M3.F32.PACK_AB_MERGE_C R190, R12, R3, R35 ;  /* 0x000000030cbe723e */ /* 0x000fe20004807023 */
[----:B0-----:R-:W-:-:S01]  /*13bc0*/  FADD.FTZ R3, R29, R0 ;  /* 0x000000001d037221 */ /* 0x001fc20000010000 */
[----:B------:R-:W-:Y:S01]  /*13bd0*/  FADD.FTZ R20, R20, R9 ;  /* 0x0000000914147221 */ /* 0x000fe20000010000 */
[----:B------:R-:W0:Y:S01]  /*13be0*/  MUFU.EX2 R40, R39 ;  /* 0x0000002700287308 */ /* 0x000e220000000800 */
[----:B------:R-:W1:Y:S01]  /*13bf0*/  @P4 LDC R9, c[0x0][0x450] ;  /* 0x00011400ff094b82 */ /* 0x000e620000000800 */
[----:B--2---:R-:W-:-:S01]  /*13c00*/  FADD.FTZ R12, R38, R3 ;  /* 0x00000003260c7221 */ /* 0x004fc20000010000 */
[----:B------:R-:W-:Y:S01]  /*13c10*/  F2FP.SATFINITE.E4M3.F32.PACK_AB_MERGE_C R184, R28, R13, R14 ;  /* 0x0000000d1cb8723e */ /* 0x000fe2000480700e */
[----:B------:R-:W-:-:S01]  /*13c20*/  FADD.FTZ R13, R13, R20 ;  /* 0x000000140d0d7221 */ /* 0x000fc20000010000 */
[----:B------:R-:W-:Y:S01]  /*13c30*/  F2FP.SATFINITE.E4M3.F32.PACK_AB_MERGE_C R189, R27, R26, R7 ;  /* 0x0000001a1bbd723e */ /* 0x000fe20004807007 */
[----:B------:R-:W-:Y:S01]  /*13c40*/  IMAD.MOV.U32 R14, RZ, RZ, R199 ;  /* 0x000000ffff0e7224 */ /* 0x000fe200078e00c7 */
[----:B------:R-:W-:Y:S01]  /*13c50*/  F2FP.SATFINITE.E4M3.F32.PACK_AB_MERGE_C R7, R24, R25, RZ ;  /* 0x000000191807723e */ /* 0x000fe200048070ff */
[----:B------:R-:W2:Y:S01]  /*13c60*/  MUFU.EX2 R59, R59 ;  /* 0x0000003b003b7308 */ /* 0x000ea20000000800 */
[----:B----4-:R-:W-:-:S01]  /*13c70*/  FADD.FTZ R3, R57, R12 ;  /* 0x0000000c39037221 */ /* 0x010fc20000010000 */
[----:B------:R-:W-:Y:S01]  /*13c80*/  FADD.FTZ R28, R28, R13 ;  /* 0x0000000d1c1c7221 */ /* 0x000fe20000010000 */
[----:B---3--:R-:W-:-:S04]  /*13c90*/  @P4 IMAD.HI.U32 R46, R199, R46, RZ ;  /* 0x0000002ec72e4227 */ /* 0x008fc800078e00ff */
[----:B------:R-:W-:Y:S01]  /*13ca0*/  FADD.FTZ R15, R15, R28 ;  /* 0x0000001c0f0f7221 */ /* 0x000fe20000010000 */
[----:B------:R-:W3:Y:S01]  /*13cb0*/  MUFU.EX2 R42, R43 ;  /* 0x0000002b002a7308 */ /* 0x000ee20000000800 */
[----:B0-----:R-:W-:-:S02]  /*13cc0*/  FADD.FTZ R12, R40, R3 ;  /* 0x00000003280c7221 */ /* 0x001fc40000010000 */
[----:B------:R-:W-:Y:S01]  /*13cd0*/  FADD.FTZ R30, R30, R15 ;  /* 0x0000000f1e1e7221 */ /* 0x000fe20000010000 */
[----:B------:R-:W-:-:S04]  /*13ce0*/  F2FP.SATFINITE.E4M3.F32.PACK_AB_MERGE_C R40, R40, R57, RZ ;  /* 0x000000392828723e */ /* 0x000fc800048070ff */
[----:B------:R-:W-:Y:S01]  /*13cf0*/  F2FP.SATFINITE.E4M3.F32.PACK_AB_MERGE_C R191, R38, R29, R40 ;  /* 0x0000001d26bf723e */ /* 0x000fe20004807028 */
[----:B------:R-:W0:Y:S01]  /*13d00*/  MUFU.EX2 R61, R61 ;  /* 0x0000003d003d7308 */ /* 0x000e220000000800 */
[----:B--2---:R-:W-:-:S01]  /*13d10*/  FADD.FTZ R3, R59, R12 ;  /* 0x0000000c3b037221 */ /* 0x004fc20000010000 */
[----:B-1----:R-:W-:Y:S02]  /*13d20*/  @P4 SHF.R.U32.HI R14, RZ, R9, R46 ;  /* 0x00000009ff0e4219 */ /* 0x002fe4000001162e */
[----:B------:R-:W-:-:S03]  /*13d30*/  ISETP.GE.AND P4, PT, R11, 0x1, PT ;  /* 0x000000010b00780c */ /* 0x000fc60003f86270 */
[----:B------:R-:W-:Y:S01]  /*13d40*/  IMAD.IADD R165, R165, 0x1, R14 ;  /* 0x00000001a5a57824 */ /* 0x000fe200078e020e */
[----:B------:R-:W1:Y:S01]  /*13d50*/  MUFU.EX2 R44, R47 ;  /* 0x0000002f002c7308 */ /* 0x000e620000000800 */
[----:B---3--:R-:W-:-:S02]  /*13d60*/  FADD.FTZ R12, R42, R3 ;  /* 0x000000032a0c7221 */ /* 0x008fc40000010000 */
[----:B------:R-:W-:-:S05]  /*13d70*/  IMAD.IADD R10, R165, 0x1, R10 ;  /* 0x00000001a50a7824 */ /* 0x000fca00078e020a */
[----:B------:R-:W2:Y:S01]  /*13d80*/  MUFU.EX2 R32, R49 ;  /* 0x0000003100207308 */ /* 0x000ea20000000800 */
[----:B0-----:R-:W-:-:S07]  /*13d90*/  FADD.FTZ R3, R61, R12 ;  /* 0x0000000c3d037221 */ /* 0x001fce0000010000 */
[----:B------:R-:W0:Y:S01]  /*13da0*/  MUFU.EX2 R63, R63 ;  /* 0x0000003f003f7308 */ /* 0x000e220000000800 */
[C---:B-1----:R-:W-:Y:S01]  /*13db0*/  F2FP.SATFINITE.E4M3.F32.PACK_AB_MERGE_C R61, R44.reuse, R61, RZ ;  /* 0x0000003d2c3d723e */ /* 0x042fe200048070ff */
[----:B------:R-:W-:-:S03]  /*13dc0*/  FADD.FTZ R44, R44, R3 ;  /* 0x000000032c2c7221 */ /* 0x000fc60000010000 */
[----:B------:R-:W-:-:S03]  /*13dd0*/  F2FP.SATFINITE.E4M3.F32.PACK_AB_MERGE_C R185, R42, R59, R61 ;  /* 0x0000003b2ab9723e */ /* 0x000fc6000480703d */
[----:B------:R-:W1:Y:S01]  /*13de0*/  MUFU.EX2 R0, R51 ;  /* 0x0000003300007308 */ /* 0x000e620000000800 */
[----:B--2---:R-:W-:Y:S01]  /*13df0*/  F2FP.SATFINITE.E4M3.F32.PACK_AB_MERGE_C R186, R32, R21, R7 ;  /* 0x0000001520ba723e */ /* 0x004fe20004807007 */
[----:B------:R-:W-:-:S04]  /*13e00*/  FADD.FTZ R21, R21, R30 ;  /* 0x0000001e15157221 */ /* 0x000fc80000010000 */
[----:B------:R-:W-:Y:S02]  /*13e10*/  FADD.FTZ R32, R32, R21 ;  /* 0x0000001520207221 */ /* 0x000fe40000010000 */
[----:B------:R-:W-:Y:S01]  /*13e20*/  MUFU.EX2 R69, R69 ;  /* 0x0000004500457308 */ /* 0x000fe20000000800 */
[----:B0-----:R-:W-:-:S07]  /*13e30*/  FADD.FTZ R3, R63, R44 ;  /* 0x0000002c3f037221 */ /* 0x001fce0000010000 */
[----:B------:R-:W0:Y:S01]  /*13e40*/  MUFU.EX2 R34, R34 ;  /* 0x0000002200227308 */ /* 0x000e220000000800 */
[----:B-1----:R-:W-:-:S01]  /*13e50*/  FADD.FTZ R12, R0, R3 ;  /* 0x00000003000c7221 */ /* 0x002fc20000010000 */
[----:B------:R-:W-:-:S04]  /*13e60*/  FADD.FTZ R3, R25, R32 ;  /* 0x0000002019037221 */ /* 0x000fc80000010000 */
[----:B------:R-:W-:Y:S01]  /*13e70*/  FADD.FTZ R3, R24, R3 ;  /* 0x0000000318037221 */ /* 0x000fe20000010000 */
[----:B0-----:R-:W-:Y:S01]  /*13e80*/  F2FP.SATFINITE.E4M3.F32.PACK_AB_MERGE_C R7, R34, R69, RZ ;  /* 0x000000452207723e */ /* 0x001fe200048070ff */
[----:B------:R-:W-:-:S03]  /*13e90*/  FADD.FTZ R69, R69, R12 ;  /* 0x0000000c45457221 */ /* 0x000fc60000010000 */
[----:B------:R-:W-:Y:S01]  /*13ea0*/  F2FP.SATFINITE.E4M3.F32.PACK_AB_MERGE_C R187, R0, R63, R7 ;  /* 0x0000003f00bb723e */ /* 0x000fe20004807007 */
[----:B------:R-:W-:-:S01]  /*13eb0*/  FADD.FTZ R0, R34, R69 ;  /* 0x0000004522007221 */ /* 0x000fc20000010000 */
[----:B------:R-:W-:Y:S01]  /*13ec0*/  VIADD R7, R164, 0xfffffffe ;  /* 0xfffffffea4077836 */ /* 0x000fe20000000000 */
        /* <DEDUP_REMOVED lines=12> */
.L_x_1558:
[----:B------:R-:W-:-:S13]  /*13f90*/  ISETP.NE.AND P2, PT, R11, 0x1, PT ;  /* 0x000000010b00780c */ /* 0x000fda0003f45270 */
[----:B------:R-:W0:Y:S02]  /*13fa0*/  @P2 LDC.64 R12, c[0x0][0x9e8] ;  /* 0x00027a00ff0c2b82 */ /* 0x000e240000000a00 */
[----:B0-----:R-:W-:-:S05]  /*13fb0*/  @P2 IMAD.HI.U32 R12, R9, R12, RZ ;  /* 0x0000000c090c2227 */ /* 0x001fca00078e00ff */
[----:B------:R-:W-:-:S07]  /*13fc0*/  @P2 SHF.R.U32.HI R9, RZ, R13, R12 ;  /* 0x0000000dff092219 */ /* 0x000fce000001160c */
.L_x_1559:
[----:B------:R-:W-:Y:S05]  /*13fd0*/  BSYNC B0 ;  /* 0x0000000000007941 */ /* 0x000fea0003800000 */
.L_x_1557:
[----:B------:R-:W-:-:S05]  /*13fe0*/  IMAD R9, R9, R11, R11 ;  /* 0x0000000b09097224 */ /* 0x000fca00078e020b */
[----:B------:R-:W-:-:S07]  /*13ff0*/  VIMNMX R10, R10, R9, PT ;  /* 0x000000090a0a7248 */ /* 0x000fce0003fe0100 */
.L_x_1556:
[----:B------:R-:W-:Y:S01]  /*14000*/  SHF.R.S32.HI R9, RZ, 0x1f, R10 ;  /* 0x0000001fff097819 */ /* 0x000fe2000001140a */
[----:B------:R-:W-:Y:S01]  /*14010*/  ULDC UR49, c[0x0][0x9e4] ;  /* 0x0002790000317ab9 */ /* 0x000fe20000000800 */
[----:B------:R-:W-:Y:S01]  /*14020*/  ULDC UR48, c[0x0][0x9e4] ;  /* 0x0002790000307ab9 */ /* 0x000fe20000000800 */
[----:B------:R-:W-:Y:S01]  /*14030*/  ULDC UR50, c[0x0][0x9dc] ;  /* 0x0002770000327ab9 */ /* 0x000fe20000000800 */
[----:B------:R-:W-:Y:S01]  /*14040*/  LEA.HI R9, R9, R10, RZ, 0x6 ;  /* 0x0000000a09097211 */ /* 0x000fe200078f30ff */
[----:B------:R-:W-:Y:S01]  /*14050*/  ULDC UR52, c[0x0][0x9dc] ;  /* 0x0002770000347ab9 */ /* 0x000fe20000000800 */
[----:B------:R-:W-:Y:S01]  /*14060*/  ULDC UR53, c[0x0][0x9e0] ;  /* 0x0002780000357ab9 */ /* 0x000fe20000000800 */
[----:B------:R-:W-:Y:S01]  /*14070*/  ULDC UR51, c[0x0][0x9e0] ;  /* 0x0002780000337ab9 */ /* 0x000fe20000000800 */
[----:B------:R-:W-:Y:S02]  /*14080*/  SHF.R.S32.HI R9, RZ, 0x6, R9 ;  /* 0x00000006ff097819 */ /* 0x000fe40000011409 */
[----:B------:R-:W-:-:S02]  /*14090*/  CS2R R24, SRZ ;  /* 0x0000000000187805 */ /* 0x000fc4000001ff00 */
[----:B------:R-:W-:Y:S02]  /*140a0*/  CS2R R26, SRZ ;  /* 0x00000000001a7805 */ /* 0x000fe4000001ff00 */
[----:B------:R-:W-:Y:S02]  /*140b0*/  CS2R R28, SRZ ;  /* 0x00000000001c7805 */ /* 0x000fe4000001ff00 */
[----:B------:R-:W-:Y:S02]  /*140c0*/  VIMNMX R12, R204, R9, !PT ;  /* 0x00000009cc0c7248 */ /* 0x000fe40007fe0100 */
[----:B------:R-:W-:Y:S02]  /*140d0*/  CS2R R30, SRZ ;  /* 0x00000000001e7805 */ /* 0x000fe4000001ff00 */
[----:B------:R-:W-:Y:S02]  /*140e0*/  CS2R R32, SRZ ;  /* 0x0000000000207805 */ /* 0x000fe4000001ff00 */
[----:B------:R-:W-:-:S02]  /*140f0*/  CS2R R34, SRZ ;  /* 0x0000000000227805 */ /* 0x000fc4000001ff00 */
[----:B------:R-:W-:Y:S02]  /*14100*/  ISETP.GE.AND P2, PT, R7, R12, PT ;  /* 0x0000000c0700720c */ /* 0x000fe40003f46270 */
        /* <DEDUP_REMOVED lines=123> */
.L_x_1579:
[----:B------:R-:W-:Y:S01]  /*148c0*/  VIADD R13, R200, 0x1 ;  /* 0x00000001c80d7836 */ /* 0x000fe20000000000 */
[----:B------:R-:W-:Y:S05]  /*148d0*/  YIELD ;  /* 0x0000000000007946 */ /* 0x000fea0003800000 */
[----:B------:R-:W-:-:S04]  /*148e0*/  ISETP.NE.AND P2, PT, R13, 0x2, PT ;  /* 0x000000020d00780c */ /* 0x000fc80003f45270 */
[----:B------:R-:W-:Y:S02]  /*148f0*/  SEL R13, R13, RZ, P2 ;  /* 0x000000ff0d0d7207 */ /* 0x000fe40001000000 */
[----:B------:R-:W-:Y:S02]  /*14900*/  SEL R14, RZ, 0x1, P2 ;  /* 0x00000001ff0e7807 */ /* 0x000fe40001000000 */
[----:B------:R-:W-:Y:S02]  /*14910*/  ISETP.NE.AND P2, PT, R201, RZ, PT ;  /* 0x000000ffc900720c */ /* 0x000fe40003f45270 */
[----:B------:R-:W-:-:S11]  /*14920*/  LOP3.LUT R14, R193, R14, RZ, 0x3c, !PT ;  /* 0x0000000ec10e7212 */ /* 0x000fd600078e3cff */
[----:B------:R-:W-:Y:S05]  /*14930*/  @P2 BRA `(.L_x_1561) ;  /* 0x0000000000302947 */ /* 0x000fea0003800000 */
[----:B------:R-:W-:Y:S05]  /*14940*/  @!P0 BRA `(.L_x_1562) ;  /* 0x0000000000048947 */ /* 0x000fea0003800000 */
[----:B------:R-:W-:Y:S01]  /*14950*/  BPT.TRAP 0x1 ;  /* 0x000000040000795c */ /* 0x000fe20000300000 */
.L_x_1562:
[----:B------:R-:W-:Y:S01]  /*14960*/  IMAD R8, R13, 0x8, R16 ;  /* 0x000000080d087824 */ /* 0x000fe200078e0210 */
[----:B------:R-:W-:-:S04]  /*14970*/  SHF.L.U32 R9, R14, 0x1f, RZ ;  /* 0x0000001f0e097819 */ /* 0x000fc800000006ff */
[----:B------:R0:W1:Y:S01]  /*14980*/  SYNCS.PHASECHK.TRANS64.TRYWAIT P3, [R8+URZ+0x28430], R9 ;  /* 0x02843009080075a7 */ /* 0x000062000806017f */
[----:B------:R-:W-:Y:S05]  /*14990*/  @!P0 BRA `(.L_x_1563) ;  /* 0x0000000000048947 */ /* 0x000fea0003800000 */
[----:B------:R-:W-:Y:S01]  /*149a0*/  BPT.TRAP 0x1 ;  /* 0x000000040000795c */ /* 0x000fe20000300000 */
.L_x_1563:
[----:B------:R-:W-:Y:S04]  /*149b0*/  BSSY B0, `(.L_x_1561) ;  /* 0x0000004000007945 */ /* 0x000fe80003800000 */
[----:B-1----:R-:W-:Y:S05]  /*149c0*/  @P3 BRA `(.L_x_1564) ;  /* 0x0000000000083947 */ /* 0x002fea0003800000 */
[----:B------:R-:W1:Y:S02]  /*149d0*/  SYNCS.PHASECHK.TRANS64.TRYWAIT P3, [R8+URZ+0x28430], R9 ;  /* 0x02843009080075a7 */ /* 0x000e64000806017f */
[----:B-1----:R-:W-:Y:S05]  /*149e0*/  @!P3 BRA `(.L_x_1565) ;  /* 0x0000017c0048b947 */ /* 0x002fea0003800000 */
.L_x_1564:
[----:B------:R-:W-:Y:S05]  /*149f0*/  BSYNC B0 ;  /* 0x0000000000007941 */ /* 0x000fea0003800000 */
.L_x_1561:
[----:B01----:R-:W0:Y:S01]  /*14a00*/  S2R R8, SR_TID.X ;  /* 0x0000000000087919 */ /* 0x003e220000002100 */
[----:B------:R-:W-:Y:S05]  /*14a10*/  WARPSYNC.ALL ;  /* 0x0000000000007948 */ /* 0x000fea0003800000 */
[----:B------:R-:W-:Y:S02]  /*14a20*/  IMAD.MOV.U32 R153, RZ, RZ, 0x40000040 ;  /* 0x40000040ff997424 */ /* 0x000fe400078e00ff */
[----:B------:R-:W-:Y:S02]  /*14a30*/  IMAD.MOV.U32 R21, RZ, RZ, 0x40000040 ;  /* 0x40000040ff157424 */ /* 0x000fe400078e00ff */
[----:B------:R-:W-:Y:S01]  /*14a40*/  IMAD.MOV.U32 R11, RZ, RZ, 0x40000040 ;  /* 0x40000040ff0b7424 */ /* 0x000fe200078e00ff */
[----:B------:R-:W-:-:S02]  /*14a50*/  R2UR UR7, R153 ;  /* 0x00000000990772ca */ /* 0x000fc400000e0000 */
[----:B------:R-:W-:Y:S02]  /*14a60*/  R2UR UR31, R153 ;  /* 0x00000000991f72ca */ /* 0x000fe400000e0000 */
[----:B------:R-:W-:Y:S02]  /*14a70*/  R2UR UR11, R21 ;  /* 0x00000000150b72ca */ /* 0x000fe400000e0000 */
[----:B------:R-:W-:Y:S02]  /*14a80*/  R2UR UR19, R11 ;  /* 0x000000000b1372ca */ /* 0x000fe400000e0000 */
[----:B------:R-:W-:Y:S02]  /*14a90*/  R2UR UR23, R21 ;  /* 0x00000000151772ca */ /* 0x000fe400000e0000 */
[----:B------:R-:W-:Y:S02]  /*14aa0*/  R2UR UR27, R11 ;  /* 0x000000000b1b72ca */ /* 0x000fe400000e0000 */
[----:B0-----:R-:W-:Y:S01]  /*14ab0*/  SHF.R.U32.HI R10, RZ, 0x7, R8 ;  /* 0x00000007ff0a7819 */ /* 0x001fe20000011608 */
[----:B------:R-:W-:-:S04]  /*14ac0*/  IMAD R8, R13, 0x400, R4 ;  /* 0x000004000d087824 */ /* 0x000fc800078e0204 */
[----:B------:R-:W-:Y:S01]  /*14ad0*/  VIADD R9, R10, 0x8 ;  /* 0x000000080a097836 */ /* 0x000fe20000000000 */
[C---:B------:R-:W-:Y:S01]  /*14ae0*/  R2UR UR14, R8.reuse ;  /* 0x00000000080e72ca */ /* 0x040fe200000e0000 */
[C---:B------:R-:W-:Y:S02]  /*14af0*/  VIADD R152, R8.reuse, 0x4 ;  /* 0x0000000408987836 */ /* 0x040fe40000000000 */
[C---:B------:R-:W-:Y:S01]  /*14b00*/  VIADD R20, R8.reuse, 0x2 ;  /* 0x0000000208147836 */ /* 0x040fe20000000000 */
[----:B------:R0:W-:Y:S01]  /*14b10*/  BAR.SYNC.DEFER_BLOCKING R9, 0x100 ;  /* 0x000400090000751d */ /* 0x0001e20000010000 */
[----:B------:R-:W-:Y:S01]  /*14b20*/  VIADD R10, R8, 0x6 ;  /* 0x00000006080a7836 */ /* 0x000fe20000000000 */
[----:B------:R-:W-:Y:S01]  /*14b30*/  R2UR UR6, R152 ;  /* 0x00000000980672ca */ /* 0x000fe200000e0000 */
[----:B------:R-:W-:Y:S01]  /*14b40*/  VIADD R152, R8, 0x204 ;  /* 0x0000020408987836 */ /* 0x000fe20000000000 */
[----:B------:R-:W-:Y:S01]  /*14b50*/  R2UR UR10, R20 ;  /* 0x00000000140a72ca */ /* 0x000fe200000e0000 */
[----:B------:R-:W-:Y:S01]  /*14b60*/  VIADD R20, R8, 0x200 ;  /* 0x0000020008147836 */ /* 0x000fe20000000000 */
[----:B------:R-:W-:Y:S01]  /*14b70*/  R2UR UR18, R10 ;  /* 0x000000000a1272ca */ /* 0x000fe200000e0000 */
[----:B------:R-:W-:Y:S01]  /*14b80*/  VIADD R10, R8, 0x202 ;  /* 0x00000202080a7836 */ /* 0x000fe20000000000 */
[----:B------:R-:W-:Y:S01]  /*14b90*/  R2UR UR30, R152 ;  /* 0x00000000981e72ca */ /* 0x000fe200000e0000 */
[----:B0-----:R-:W-:Y:S01]  /*14ba0*/  IMAD.MOV.U32 R9, RZ, RZ, 0x40000040 ;  /* 0x40000040ff097424 */ /* 0x001fe200078e00ff */
[----:B------:R-:W-:Y:S01]  /*14bb0*/  R2UR UR22, R20 ;  /* 0x00000000141672ca */ /* 0x000fe200000e0000 */
[----:B------:R-:W-:Y:S01]  /*14bc0*/  VIADD R8, R8, 0x206 ;  /* 0x0000020608087836 */ /* 0x000fe20000000000 */
[----:B------:R-:W-:-:S02]  /*14bd0*/  R2UR UR26, R10 ;  /* 0x000000000a1a72ca */ /* 0x000fc400000e0000 */
[C---:B------:R-:W-:Y:S02]  /*14be0*/  R2UR UR15, R9.reuse ;  /* 0x00000000090f72ca */ /* 0x040fe400000e0000 */
[----:B------:R-:W-:Y:S02]  /*14bf0*/  R2UR UR34, R8 ;  /* 0x00000000082272ca */ /* 0x000fe400000e0000 */
[----:B------:R-:W-:Y:S01]  /*14c00*/  R2UR UR35, R9 ;  /* 0x00000000092372ca */ /* 0x000fe200000e0000 */
[----:B------:R-:W-:-:S08]  /*14c10*/  WARPGROUP.ARRIVE ;  /* 0x00000000000079c5 */ /* 0x000fd00000000000 */
        /* <DEDUP_REMOVED lines=23> */
[----:B------:R-:W-:Y:S05]  /*14d90*/  @P2 BRA `(.L_x_1566) ;  /* 0x0000000000282947 */ /* 0x000fea0003800000 */
[----:B------:R-:W-:Y:S05]  /*14da0*/  @!P0 BRA `(.L_x_1567) ;  /* 0x0000000000048947 */ /* 0x000fea0003800000 */
[----:B------:R-:W-:Y:S01]  /*14db0*/  BPT.TRAP 0x1 ;  /* 0x000000040000795c */ /* 0x000fe20000300000 */
.L_x_1567:
[----:B------:R-:W-:Y:S01]  /*14dc0*/  SHF.L.U32 R8, R193, 0x1f, RZ ;  /* 0x0000001fc1087819 */ /* 0x000fe200000006ff */
[----:B------:R-:W-:-:S04]  /*14dd0*/  IMAD R9, R200, 0x8, R16 ;  /* 0x00000008c8097824 */ /* 0x000fc800078e0210 */
[----:B------:R0:W1:Y:S01]  /*14de0*/  SYNCS.PHASECHK.TRANS64.TRYWAIT P2, [R9+URZ+0x28450], R8 ;  /* 0x02845008090075a7 */ /* 0x000062000804017f */
[----:B------:R-:W-:Y:S05]  /*14df0*/  @!P0 BRA `(.L_x_1568) ;  /* 0x0000000000048947 */ /* 0x000fea0003800000 */
[----:B------:R-:W-:Y:S01]  /*14e00*/  BPT.TRAP 0x1 ;  /* 0x000000040000795c */ /* 0x000fe20000300000 */
.L_x_1568:
[----:B-1----:R-:W-:Y:S05]  /*14e10*/  @P2 BRA `(.L_x_1566) ;  /* 0x0000000000082947 */ /* 0x002fea0003800000 */
[----:B------:R-:W1:Y:S02]  /*14e20*/  SYNCS.PHASECHK.TRANS64.TRYWAIT P2, [R9+URZ+0x28450], R8 ;  /* 0x02845008090075a7 */ /* 0x000e64000804017f */
[----:B-1----:R-:W-:Y:S05]  /*14e30*/  @!P2 BRA `(.L_x_1569) ;  /* 0x000001780048a947 */ /* 0x002fea0003800000 */
.L_x_1566:
[----:B01----:R-:W-:Y:S01]  /*14e40*/  VIADD R8, R16, 0x8000 ;  /* 0x0000800010087836 */ /* 0x003fe20000000000 */
[----:B------:R-:W2:Y:S01]  /*14e50*/  LDL R193, [R1] ;  /* 0x0000000001c17983 */ /* 0x000ea20000100800 */
[----:B------:R-:W-:Y:S01]  /*14e60*/  IMAD.MOV.U32 R9, RZ, RZ, -0x7fffffe0 ;  /* 0x80000020ff097424 */ /* 0x000fe200078e00ff */
[----:B------:R-:W-:Y:S05]  /*14e70*/  WARPSYNC.ALL ;  /* 0x0000000000007948 */ /* 0x000fea0003800000 */
[----:B------:R-:W-:Y:S01]  /*14e80*/  SHF.R.U32.HI R8, RZ, 0x4, R8 ;  /* 0x00000004ff087819 */ /* 0x000fe20000011608 */
[----:B------:R-:W-:Y:S01]  /*14e90*/  WARPGROUP.ARRIVE ;  /* 0x00000000000079c5 */ /* 0x000fe20000000000 */
[----:B------:R-:W-:Y:S01]  /*14ea0*/  R2UR UR7, R9 ;  /* 0x00000000090772ca */ /* 0x000fe200000e0000 */
[----:B------:R-:W-:Y:S01]  /*14eb0*/  IMAD.MOV.U32 R9, RZ, RZ, -0x7fffffe0 ;  /* 0x80000020ff097424 */ /* 0x000fe200078e00ff */
[----:B------:R-:W-:-:S03]  /*14ec0*/  LOP3.LUT R8, R8, 0x3fff, RZ, 0xc0, !PT ;  /* 0x00003fff08087812 */ /* 0x000fc600078ec0ff */
[----:B------:R-:W0:Y:S01]  /*14ed0*/  S2R R10, SR_TID.X ;  /* 0x00000000000a7919 */ /* 0x000e220000002100 */
[----:B------:R-:W-:Y:S01]  /*14ee0*/  ISETP.NE.AND P2, PT, R205, 0x1, PT ;  /* 0x00000001cd00780c */ /* 0x000fe20003f45270 */
[----:B------:R-:W-:Y:S01]  /*14ef0*/  IMAD.IADD R15, R202, 0x1, R199 ;  /* 0x00000001ca0f7824 */ /* 0x000fe200078e02c7 */
[----:B------:R-:W-:-:S05]  /*14f00*/  LOP3.LUT R8, R8, 0x10000, RZ, 0xfc, !PT ;  /* 0x0001000008087812 */ /* 0x000fca00078efcff */
[----:B------:R-:W-:-:S05]  /*14f10*/  IMAD R8, R200, 0x400, R8 ;  /* 0x00000400c8087824 */ /* 0x000fca00078e0208 */
[C---:B------:R-:W-:Y:S01]  /*14f20*/  R2UR UR6, R8.reuse ;  /* 0x00000000080672ca */ /* 0x040fe200000e0000 */
[----:B------:R-:W-:-:S12]  /*14f30*/  VIADD R8, R8, 0x2 ;  /* 0x0000000208087836 */ /* 0x000fd80000000000 */
[----:B------:R-:W-:Y:S01]  /*14f40*/  QGMMA.64x256x32.F32.E4M3.E4M3 R24, R188, gdesc[UR4], R24, gsb0 ;  /* 0x03e00004bc187df3 */ /* 0x000fe20008000818 */
[----:B------:R-:W-:Y:S02]  /*14f50*/  R2UR UR6, R8 ;  /* 0x00000000080672ca */ /* 0x000fe400000e0000 */
[----:B------:R-:W-:Y:S01]  /*14f60*/  R2UR UR7, R9 ;  /* 0x00000000090772ca */ /* 0x000fe200000e0000 */
[----:B------:R-:W1:Y:S01]  /*14f70*/  @P2 LDC R8, c[0x0][0x450] ;  /* 0x00011400ff082b82 */ /* 0x000e620000000800 */
[----:B0-----:R-:W-:-:S07]  /*14f80*/  SHF.R.U32.HI R10, RZ, 0x7, R10 ;  /* 0x00000007ff0a7819 */ /* 0x001fce000001160a */
[----:B------:R-:W0:Y:S02]  /*14f90*/  @P2 LDC R9, c[0x0][0x44c] ;  /* 0x00011300ff092b82 */ /* 0x000e240000000800 */
[----:B0-----:R-:W-:-:S05]  /*14fa0*/  @P2 IMAD.HI.U32 R9, R15, R9, RZ ;  /* 0x000000090f092227 */ /* 0x001fca00078e00ff */
[----:B-1----:R-:W-:Y:S01]  /*14fb0*/  @P2 SHF.R.U32.HI R15, RZ, R8, R9 ;  /* 0x00000008ff0f2219 */ /* 0x002fe20000011609 */
[----:B------:R-:W-:Y:S01]  /*14fc0*/  @!P1 IMAD R8, R13, 0x8, R16 ;  /* 0x000000080d089824 */ /* 0x000fe200078e0210 */
[----:B------:R-:W-:-:S03]  /*14fd0*/  IADD3 R9, -R10, 0xb, RZ ;  /* 0x0000000b0a097810 */ /* 0x000fc60007ffe1ff */
[----:B------:R-:W-:-:S05]  /*14fe0*/  @!P1 VIADD R8, R8, 0x28440 ;  /* 0x0002844008089836 */ /* 0x000fca0000000000 */
[----:B------:R-:W-:Y:S02]  /*14ff0*/  @!P1 PRMT R8, RZ, 0x654, R8 ;  /* 0x00000654ff089816 */ /* 0x000fe40000000008 */
[----:B--2---:R-:W-:Y:S01]  /*15000*/  LOP3.LUT P3, RZ, R193, 0x4, RZ, 0xc0, !PT ;  /* 0x00000004c1ff7812 */ /* 0x004fe2000786c0ff */
[----:B------:R-:W-:Y:S02]  /*15010*/  WARPGROUP.DEPBAR.LE gsb0, 0x0 ;  /* 0x00008000000079c5 */ /* 0x000fe40000010000 */
[----:B------:R-:W-:-:S06]  /*15020*/  WARPGROUP.ARRIVE ;  /* 0x00000000000079c5 */ /* 0x000fcc0000000000 */
[----:B------:R-:W-:Y:S03]  /*15030*/  QGMMA.64x256x32.F32.E4M3.E4M3 R24, R184, gdesc[UR4], R24, gsb0 ;  /* 0x03e00004b8187df3 */ /* 0x000fe60008000818 */
[----:B------:R-:W-:Y:S02]  /*15040*/  WARPGROUP.DEPBAR.LE gsb0, 0x0 ;  /* 0x00008000000079c5 */ /* 0x000fe40000010000 */
[----:B------:R-:W0:Y:S01]  /*15050*/  SHFL.IDX PT, R186, R15, RZ, 0x1c1f ;  /* 0x001c1fff0fba7589 */ /* 0x000e2200000e0000 */
[----:B------:R1:W-:Y:S06]  /*15060*/  BAR.ARV R9, 0x100 ;  /* 0x000400090000751d */ /* 0x0003ec0000002000 */
[----:B------:R2:W-:Y:S01]  /*15070*/  @!P1 SYNCS.ARRIVE.TRANS64.RED.A1T0 RZ, [R8+URZ], RZ ;  /* 0x000000ff08ff99a7 */ /* 0x0005e2000810043f */
[----:B-1----:R-:W-:-:S05]  /*15080*/  IMAD.SHL.U32 R9, R7, 0x40, RZ ;  /* 0x0000004007097824 */ /* 0x002fca00078e00ff */
[----:B------:R-:W-:Y:S01]  /*15090*/  IADD3 R21, -R196, 0x1, -R9 ;  /* 0x00000001c4157810 */ /* 0x000fe20007ffe909 */
[----:B--2---:R-:W-:-:S03]  /*150a0*/  IMAD.U32 R8, RZ, RZ, UR50 ;  /* 0x00000032ff087e24 */ /* 0x004fc6000f8e00ff */
[----:B------:R-:W-:Y:S02]  /*150b0*/  IADD3 R21, -R195, R21, R197 ;  /* 0x00000015c3157210 */ /* 0x000fe40007ffe1c5 */
[----:B------:R-:W-:-:S05]  /*150c0*/  LOP3.LUT R20, RZ, R8, RZ, 0x33, !PT ;  /* 0x00000008ff147212 */ /* 0x000fca00078e33ff */
[----:B------:R-:W-:Y:S02]  /*150d0*/  IMAD.IADD R20, R20, 0x1, R21 ;  /* 0x0000000114147824 */ /* 0x000fe400078e0215 */
[----:B------:R-:W-:Y:S02]  /*150e0*/  VIADD R21, R21, UR53 ;  /* 0x0000003515157c36 */ /* 0x000fe40008000000 */
[--C-:B0-----:R-:W-:Y:S02]  /*150f0*/  IMAD.IADD R185, R20, 0x1, R186.reuse ;  /* 0x0000000114b97824 */ /* 0x101fe400078e02ba */
[----:B------:R-:W-:Y:S01]  /*15100*/  IMAD.IADD R184, R21, 0x1, R186 ;  /* 0x0000000115b87824 */ /* 0x000fe200078e02ba */
[----:B------:R-:W-:Y:S06]  /*15110*/  @!P3 BRA `(.L_x_1570) ;  /* 0x000000000058b947 */ /* 0x000fec0003800000 */
[----:B------:R-:W-:Y:S01]  /*15120*/  IADD3 R186, -R195, R197, R186 ;  /* 0x000000c5c3ba7210 */ /* 0x000fe20007ffe1ba */
[----:B------:R-:W-:Y:S03]  /*15130*/  BSSY B0, `(.L_x_1571) ;  /* 0x0000010000007945 */ /* 0x000fe60003800000 */
        /* <DEDUP_REMOVED lines=10> */
.L_x_1572:
[----:B------:R-:W-:-:S05]  /*151e0*/  IMAD.U32 R187, RZ, RZ, UR49 ;  /* 0x00000031ffbb7e24 */ /* 0x000fca000f8e00ff */
[----:B------:R-:W-:-:S13]  /*151f0*/  ISETP.NE.AND P2, PT, R187, 0x1, PT ;  /* 0x00000001bb00780c */ /* 0x000fda0003f45270 */
[----:B------:R-:W0:Y:S02]  /*15200*/  @P2 LDC.64 R10, c[0x0][0x9e8] ;  /* 0x00027a00ff0a2b82 */ /* 0x000e240000000a00 */
[----:B0-----:R-:W-:-:S05]  /*15210*/  @P2 IMAD.HI.U32 R10, R186, R10, RZ ;  /* 0x0000000aba0a2227 */ /* 0x001fca00078e00ff */
[----:B------:R-:W-:-:S07]  /*15220*/  @P2 SHF.R.U32.HI R186, RZ, R11, R10 ;  /* 0x0000000bffba2219 */ /* 0x000fce000001160a */
.L_x_1573:
[----:B------:R-:W-:Y:S05]  /*15230*/  BSYNC B0 ;  /* 0x0000000000007941 */ /* 0x000fea0003800000 */
.L_x_1571:
[----:B------:R-:W-:-:S04]  /*15240*/  IMAD R186, R186, R187, -R9 ;  /* 0x000000bbbaba7224 */ /* 0x000fc800078e0a09 */
[----:B------:R-:W-:-:S05]  /*15250*/  IMAD.IADD R186, R186, 0x1, -R196 ;  /* 0x00000001baba7824 */ /* 0x000fca00078e0ac4 */
[----:B------:R-:W-:Y:S02]  /*15260*/  VIMNMX R185, R185, R186, !PT ;  /* 0x000000bab9b97248 */ /* 0x000fe40007fe0100 */
[----:B------:R-:W-:-:S07]  /*15270*/  VIADDMNMX R184, R186, R187, R184, PT ;  /* 0x000000bbbab87246 */ /* 0x000fce00038001b8 */
.L_x_1570:
[----:B------:R-:W-:Y:S01]  /*15280*/  ISETP.GT.AND P5, PT, R7, -0x1, PT ;  /* 0xffffffff0700780c */ /* 0x000fe20003fa4270 */
[----:B------:R-:W0:Y:S03]  /*15290*/  SHFL.IDX PT, R15, R15, 0x1, 0x1c1f ;  /* 0x003c1f000f0f7f89 */ /* 0x000e2600000e0000 */
[----:B------:R-:W-:-:S04]  /*152a0*/  ISETP.GT.AND P2, PT, R185, RZ, P5 ;  /* 0x000000ffb900720c */ /* 0x000fc80002f44270 */
[----:B------:R-:W-:-:S04]  /*152b0*/  ISETP.LT.OR P2, PT, R184, 0x1, P2 ;  /* 0x00000001b800780c */ /* 0x000fc80001741670 */
[----:B------:R-:W-:Y:S02]  /*152c0*/  FSEL R152, R152, -INF , !P2 ;  /* 0xff80000098987808 */ /* 0x000fe40005000000 */
[----:B------:R-:W-:-:S04]  /*152d0*/  ISETP.GT.AND P2, PT, R185, 0x1, P5 ;  /* 0x00000001b900780c */ /* 0x000fc80002f44270 */
[----:B------:R-:W-:-:S04]  /*152e0*/  ISETP.LT.OR P2, PT, R184, 0x2, P2 ;  /* 0x00000002b800780c */ /* 0x000fc80001741670 */
[----:B------:R-:W-:Y:S02]  /*152f0*/  FSEL R153, R153, -INF , !P2 ;  /* 0xff80000099997808 */ /* 0x000fe40005000000 */
[----:B------:R-:W-:Y:S01]  /*15300*/  ISETP.GT.AND P2, PT, R185, 0x8, P5 ;  /* 0x00000008b900780c */ /* 0x000fe20002f44270 */
[--C-:B0-----:R-:W-:Y:S02]  /*15310*/  IMAD.IADD R21, R21, 0x1, R15.reuse ;  /* 0x0000000115157824 */ /* 0x101fe400078e020f */
[----:B------:R-:W-:Y:S01]  /*15320*/  IMAD.IADD R20, R20, 0x1, R15 ;  /* 0x0000000114147824 */ /* 0x000fe200078e020f */
[----:B------:R-:W-:-:S04]  /*15330*/  ISETP.LT.OR P2, PT, R184, 0x9, P2 ;  /* 0x00000009b800780c */ /* 0x000fc80001741670 */
[----:B------:R-:W-:Y:S02]  /*15340*/  FSEL R156, R156, -INF , !P2 ;  /* 0xff8000009c9c7808 */ /* 0x000fe40005000000 */
[----:B------:R-:W-:-:S04]  /*15350*/  ISETP.GT.AND P2, PT, R185, 0x9, P5 ;  /* 0x00000009b900780c */ /* 0x000fc80002f44270 */
        /* <DEDUP_REMOVED lines=37> */
[----:B------:R-:W-:Y:S01]  /*155b0*/  FSEL R181, R181, -INF , !P2 ;  /* 0xff800000b5b57808 */ /* 0x000fe20005000000 */
[----:B------:R-:W-:Y:S08]  /*155c0*/  @!P3 BRA `(.L_x_1574) ;  /* 0x000000000058b947 */ /* 0x000ff00003800000 */
        /* <DEDUP_REMOVED lines=12> */
.L_x_1576:
[----:B------:R-:W-:-:S05]  /*15690*/  IMAD.U32 R184, RZ, RZ, UR49 ;  /* 0x00000031ffb87e24 */ /* 0x000fca000f8e00ff */
[----:B------:R-:W-:-:S13]  /*156a0*/  ISETP.NE.AND P2, PT, R184, 0x1, PT ;  /* 0x00000001b800780c */ /* 0x000fda0003f45270 */
[----:B------:R-:W0:Y:S02]  /*156b0*/  @P2 LDC.64 R10, c[0x0][0x9e8] ;  /* 0x00027a00ff0a2b82 */ /* 0x000e240000000a00 */
[----:B0-----:R-:W-:-:S05]  /*156c0*/  @P2 IMAD.HI.U32 R10, R15, R10, RZ ;  /* 0x0000000a0f0a2227 */ /* 0x001fca00078e00ff */
[----:B------:R-:W-:-:S07]  /*156d0*/  @P2 SHF.R.U32.HI R15, RZ, R11, R10 ;  /* 0x0000000bff0f2219 */ /* 0x000fce000001160a */
.L_x_1577:
[----:B------:R-:W-:Y:S05]  /*156e0*/  BSYNC B0 ;  /* 0x0000000000007941 */ /* 0x000fea0003800000 */
.L_x_1575:
[----:B------:R-:W-:-:S04]  /*156f0*/  IMAD R9, R15, R184, -R9 ;  /* 0x000000b80f097224 */ /* 0x000fc800078e0a09 */
[----:B------:R-:W-:-:S05]  /*15700*/  IMAD.IADD R9, R9, 0x1, -R196 ;  /* 0x0000000109097824 */ /* 0x000fca00078e0ac4 */
[----:B------:R-:W-:Y:S02]  /*15710*/  VIMNMX R20, R20, R9, !PT ;  /* 0x0000000914147248 */ /* 0x000fe40007fe0100 */
[----:B------:R-:W-:-:S07]  /*15720*/  VIADDMNMX R21, R9, R184, R21, PT ;  /* 0x000000b809157246 */ /* 0x000fce0003800115 */
.L_x_1574:
[C---:B------:R-:W-:Y:S02]  /*15730*/  ISETP.GT.AND P2, PT, R20.reuse, 0x1, P5 ;  /* 0x000000011400780c */ /* 0x040fe40002f44270 */
[----:B------:R-:W-:Y:S02]  /*15740*/  LOP3.LUT R193, R193, 0xfffeffff, RZ, 0xc0, !PT ;  /* 0xfffeffffc1c17812 */ /* 0x000fe400078ec0ff */
[----:B------:R-:W-:Y:S02]  /*15750*/  ISETP.LT.OR P2, PT, R21, 0x2, P2 ;  /* 0x000000021500780c */ /* 0x000fe40001741670 */
[----:B------:R-:W-:Y:S02]  /*15760*/  @P0 LOP3.LUT R193, R193, 0x10000, RZ, 0xfc, !PT ;  /* 0x00010000c1c10812 */ /* 0x000fe400078efcff */
[----:B------:R-:W-:Y:S02]  /*15770*/  FSEL R155, R155, -INF , !P2 ;  /* 0xff8000009b9b7808 */ /* 0x000fe40005000000 */
[----:B------:R-:W-:-:S02]  /*15780*/  ISETP.GT.AND P2, PT, R20, 0x8, P5 ;  /* 0x000000081400780c */ /* 0x000fc40002f44270 */
[----:B------:R-:W-:Y:S02]  /*15790*/  LOP3.LUT R193, R193, 0xffff7fff, RZ, 0xc0, !PT ;  /* 0xffff7fffc1c17812 */ /* 0x000fe400078ec0ff */
[----:B------:R-:W-:Y:S02]  /*157a0*/  ISETP.LT.OR P2, PT, R21, 0x9, P2 ;  /* 0x000000091500780c */ /* 0x000fe40001741670 */
[----:B------:R-:W-:Y:S02]  /*157b0*/  @P1 LOP3.LUT R193, R193, 0x8000, RZ, 0xfc, !PT ;  /* 0x00008000c1c11812 */ /* 0x000fe400078efcff */
[----:B------:R-:W-:Y:S02]  /*157c0*/  FSEL R158, R158, -INF , !P2 ;  /* 0xff8000009e9e7808 */ /* 0x000fe40005000000 */
[C---:B------:R-:W-:Y:S01]  /*157d0*/  ISETP.GT.AND P2, PT, R20.reuse, 0x9, P5 ;  /* 0x000000091400780c */ /* 0x040fe20002f44270 */
[----:B------:R-:W-:Y:S01]  /*157e0*/  STL [R1], R193 ;  /* 0x000000c101007387 */ /* 0x000fe20000100800 */
[----:B------:R-:W-:-:S02]  /*157f0*/  ISETP.GT.AND P1, PT, R20, RZ, P5 ;  /* 0x000000ff1400720c */ /* 0x000fc40002f24270 */
[C---:B------:R-:W-:Y:S02]  /*15800*/  ISETP.LT.OR P2, PT, R21.reuse, 0xa, P2 ;  /* 0x0000000a1500780c */ /* 0x040fe40001741670 */
[----:B------:R-:W-:Y:S02]  /*15810*/  ISETP.LT.OR P1, PT, R21, 0x1, P1 ;  /* 0x000000011500780c */ /* 0x000fe40000f21670 */
[----:B------:R-:W-:Y:S02]  /*15820*/  FSEL R159, R159, -INF , !P2 ;  /* 0xff8000009f9f7808 */ /* 0x000fe40005000000 */
[----:B------:R-:W-:Y:S02]  /*15830*/  ISETP.GT.AND P2, PT, R20, 0x10, P5 ;  /* 0x000000101400780c */ /* 0x000fe40002f44270 */
[----:B------:R-:W-:Y:S02]  /*15840*/  FSEL R154, R154, -INF , !P1 ;  /* 0xff8000009a9a7808 */ /* 0x000fe40004800000 */
[----:B------:R-:W-:-:S02]  /*15850*/  ISETP.LT.OR P2, PT, R21, 0x11, P2 ;  /* 0x000000111500780c */ /* 0x000fc40001741670 */
[----:B------:R-:W-:Y:S02]  /*15860*/  FMNMX.FTZ R9, R152, R5, !PT ;  /* 0x0000000598097209 */ /* 0x000fe40007810000 */
[----:B------:R-:W-:Y:S02]  /*15870*/  FSEL R162, R162, -INF , !P2 ;  /* 0xff800000a2a27808 */ /* 0x000fe40005000000 */
[----:B------:R-:W-:Y:S02]  /*15880*/  ISETP.GT.AND P2, PT, R20, 0x11, P5 ;  /* 0x000000111400780c */ /* 0x000fe40002f44270 */
[----:B------:R-:W-:Y:S02]  /*15890*/  FMNMX.FTZ R11, R154, R6, !PT ;  /* 0x000000069a0b7209 */ /* 0x000fe40007810000 */
[----:B------:R-:W-:Y:S02]  /*158a0*/  ISETP.LT.OR P2, PT, R21, 0x12, P2 ;  /* 0x000000121500780c */ /* 0x000fe40001741670 */
[----:B------:R-:W-:-:S02]  /*158b0*/  FMNMX.FTZ R9, R153, R9, !PT ;  /* 0x0000000999097209 */ /* 0x000fc40007810000 */
[----:B------:R-:W-:Y:S02]  /*158c0*/  FSEL R163, R163, -INF , !P2 ;  /* 0xff800000a3a37808 */ /* 0x000fe40005000000 */
[----:B------:R-:W-:Y:S02]  /*158d0*/  ISETP.GT.AND P2, PT, R20, 0x18, P5 ;  /* 0x000000181400780c */ /* 0x000fe40002f44270 */
[----:B------:R-:W-:Y:S02]  /*158e0*/  FMNMX.FTZ R11, R155, R11, !PT ;  /* 0x0000000b9b0b7209 */ /* 0x000fe40007810000 */
[----:B------:R-:W-:Y:S02]  /*158f0*/  ISETP.LT.OR P2, PT, R21, 0x19, P2 ;  /* 0x000000191500780c */ /* 0x000fe40001741670 */
[----:B------:R-:W-:Y:S02]  /*15900*/  FMNMX.FTZ R9, R156, R9, !PT ;  /* 0x000000099c097209 */ /* 0x000fe40007810000 */
[----:B------:R-:W-:-:S02]  /*15910*/  FSEL R166, R166, -INF , !P2 ;  /* 0xff800000a6a67808 */ /* 0x000fc40005000000 */
[----:B------:R-:W-:Y:S02]  /*15920*/  ISETP.GT.AND P2, PT, R20, 0x19, P5 ;  /* 0x000000191400780c */ /* 0x000fe40002f44270 */
[----:B------:R-:W-:Y:S02]  /*15930*/  FMNMX.FTZ R11, R158, R11, !PT ;  /* 0x0000000b9e0b7209 */ /* 0x000fe40007810000 */
[----:B------:R-:W-:Y:S02]  /*15940*/  ISETP.LT.OR P2, PT, R21, 0x1a, P2 ;  /* 0x0000001a1500780c */ /* 0x000fe40001741670 */
[----:B------:R-:W-:Y:S02]  /*15950*/  FMNMX.FTZ R9, R157, R9, !PT ;  /* 0x000000099d097209 */ /* 0x000fe40007810000 */
[----:B------:R-:W-:Y:S02]  /*15960*/  FSEL R167, R167, -INF , !P2 ;  /* 0xff800000a7a77808 */ /* 0x000fe40005000000 */
[----:B------:R-:W-:-:S02]  /*15970*/  ISETP.GT.AND P2, PT, R20, 0x20, P5 ;  /* 0x000000201400780c */ /* 0x000fc40002f44270 */
[----:B------:R-:W-:Y:S02]  /*15980*/  FMNMX.FTZ R11, R159, R11, !PT ;  /* 0x0000000b9f0b7209 */ /* 0x000fe40007810000 */
[----:B------:R-:W-:Y:S02]  /*15990*/  ISETP.LT.OR P2, PT, R21, 0x21, P2 ;  /* 0x000000211500780c */ /* 0x000fe40001741670 */
[----:B------:R-:W-:Y:S02]  /*159a0*/  FMNMX.FTZ R9, R160, R9, !PT ;  /* 0x00000009a0097209 */ /* 0x000fe40007810000 */
[----:B------:R-:W-:Y:S02]  /*159b0*/  FMNMX.FTZ R11, R162, R11, !PT ;  /* 0x0000000ba20b7209 */ /* 0x000fe40007810000 */
[----:B------:R-:W-:Y:S02]  /*159c0*/  FSEL R170, R170, -INF , !P2 ;  /* 0xff800000aaaa7808 */ /* 0x000fe40005000000 */
[----:B------:R-:W-:-:S02]  /*159d0*/  ISETP.GT.AND P2, PT, R20, 0x21, P5 ;  /* 0x000000211400780c */ /* 0x000fc40002f44270 */
[----:B------:R-:W-:Y:S02]  /*159e0*/  FMNMX.FTZ R9, R161, R9, !PT ;  /* 0x00000009a1097209 */ /* 0x000fe40007810000 */
[----:B------:R-:W-:Y:S02]  /*159f0*/  FMNMX.FTZ R11, R163, R11, !PT ;  /* 0x0000000ba30b7209 */ /* 0x000fe40007810000 */
[----:B------:R-:W-:Y:S02]  /*15a00*/  ISETP.LT.OR P2, PT, R21, 0x22, P2 ;  /* 0x000000221500780c */ /* 0x000fe40001741670 */
[----:B------:R-:W-:Y:S02]  /*15a10*/  FMNMX.FTZ R9, R164, R9, !PT ;  /* 0x00000009a4097209 */ /* 0x000fe40007810000 */
[----:B------:R-:W-:Y:S02]  /*15a20*/  FMNMX.FTZ R11, R166, R11, !PT ;  /* 0x0000000ba60b7209 */ /* 0x000fe40007810000 */
[----:B------:R-:W-:-:S02]  /*15a30*/  FSEL R171, R171, -INF , !P2 ;  /* 0xff800000abab7808 */ /* 0x000fc40005000000 */
[----:B------:R-:W-:Y:S02]  /*15a40*/  FMNMX.FTZ R9, R165, R9, !PT ;  /* 0x00000009a5097209 */ /* 0x000fe40007810000 */
[----:B------:R-:W-:Y:S02]  /*15a50*/  ISETP.GT.AND P2, PT, R20, 0x28, P5 ;  /* 0x000000281400780c */ /* 0x000fe40002f44270 */
[----:B------:R-:W-:Y:S02]  /*15a60*/  FMNMX.FTZ R11, R167, R11, !PT ;  /* 0x0000000ba70b7209 */ /* 0x000fe40007810000 */
[----:B------:R-:W-:Y:S02]  /*15a70*/  FMNMX.FTZ R9, R168, R9, !PT ;  /* 0x00000009a8097209 */ /* 0x000fe40007810000 */
[----:B------:R-:W-:Y:S02]  /*15a80*/  ISETP.LT.OR P2, PT, R21, 0x29, P2 ;  /* 0x000000291500780c */ /* 0x000fe40001741670 */
[----:B------:R-:W-:-:S02]  /*15a90*/  ISETP.GT.AND P4, PT, R20, 0x29, P5 ;  /* 0x000000291400780c */ /* 0x000fc40002f84270 */
[----:B------:R-:W-:Y:S02]  /*15aa0*/  FMNMX.FTZ R11, R170, R11, !PT ;  /* 0x0000000baa0b7209 */ /* 0x000fe40007810000 */
[----:B------:R-:W-:Y:S02]  /*15ab0*/  FMNMX.FTZ R9, R169, R9, !PT ;  /* 0x00000009a9097209 */ /* 0x000fe40007810000 */
[----:B------:R-:W-:Y:S02]  /*15ac0*/  FSEL R174, R174, -INF , !P2 ;  /* 0xff800000aeae7808 */ /* 0x000fe40005000000 */
[----:B------:R-:W-:Y:S02]  /*15ad0*/  ISETP.GT.AND P6, PT, R20, 0x30, P5 ;  /* 0x000000301400780c */ /* 0x000fe40002fc4270 */
[----:B------:R-:W-:Y:S02]  /*15ae0*/  ISETP.LT.OR P0, PT, R21, 0x2a, P4 ;  /* 0x0000002a1500780c */ /* 0x000fe40002701670 */
[----:B------:R-:W-:-:S02]  /*15af0*/  FMNMX.FTZ R11, R171, R11, !PT ;  /* 0x0000000bab0b7209 */ /* 0x000fc40007810000 */
[----:B------:R-:W-:Y:S02]  /*15b00*/  FMNMX.FTZ R9, R172, R9, !PT ;  /* 0x00000009ac097209 */ /* 0x000fe40007810000 */
[----:B------:R-:W-:Y:S02]  /*15b10*/  ISETP.GT.AND P3, PT, R20, 0x31, P5 ;  /* 0x000000311400780c */ /* 0x000fe40002f64270 */
[----:B------:R-:W-:Y:S02]  /*15b20*/  ISETP.LT.OR P4, PT, R21, 0x31, P6 ;  /* 0x000000311500780c */ /* 0x000fe40003781670 */
[----:B------:R-:W-:Y:S02]  /*15b30*/  FSEL R175, R175, -INF , !P0 ;  /* 0xff800000afaf7808 */ /* 0x000fe40004000000 */
[----:B------:R-:W-:Y:S02]  /*15b40*/  FMNMX.FTZ R11, R174, R11, !PT ;  /* 0x0000000bae0b7209 */ /* 0x000fe40007810000 */
[----:B------:R-:W-:-:S02]  /*15b50*/  FMNMX.FTZ R9, R173, R9, !PT ;  /* 0x00000009ad097209 */ /* 0x000fc40007810000 */
[----:B------:R-:W-:Y:S02]  /*15b60*/  ISETP.GT.AND P2, PT, R20, 0x38, P5 ;  /* 0x000000381400780c */ /* 0x000fe40002f44270 */
[----:B------:R-:W-:Y:S02]  /*15b70*/  ISETP.LT.OR P3, PT, R21, 0x32, P3 ;  /* 0x000000321500780c */ /* 0x000fe40001f61670 */
[----:B------:R-:W-:Y:S02]  /*15b80*/  FSEL R178, R178, -INF , !P4 ;  /* 0xff800000b2b27808 */ /* 0x000fe40006000000 */
[----:B------:R-:W-:Y:S02]  /*15b90*/  FMNMX.FTZ R11, R175, R11, !PT ;  /* 0x0000000baf0b7209 */ /* 0x000fe40007810000 */
[----:B------:R-:W-:Y:S02]  /*15ba0*/  FMNMX.FTZ R9, R176, R9, !PT ;  /* 0x00000009b0097209 */ /* 0x000fe40007810000 */
[----:B------:R-:W-:-:S02]  /*15bb0*/  ISETP.GT.AND P5, PT, R20, 0x39, P5 ;  /* 0x000000391400780c */ /* 0x000fc40002fa4270 */
[----:B------:R-:W-:Y:S02]  /*15bc0*/  ISETP.LT.OR P2, PT, R21, 0x39, P2 ;  /* 0x000000391500780c */ /* 0x000fe40001741670 */
[----:B------:R-:W-:Y:S02]  /*15bd0*/  FSEL R179, R179, -INF , !P3 ;  /* 0xff800000b3b37808 */ /* 0x000fe40005800000 */
[----:B------:R-:W-:Y:S02]  /*15be0*/  FMNMX.FTZ R11, R178, R11, !PT ;  /* 0x0000000bb20b7209 */ /* 0x000fe40007810000 */
[----:B------:R-:W-:Y:S02]  /*15bf0*/  FMNMX.FTZ R9, R177, R9, !PT ;  /* 0x00000009b1097209 */ /* 0x000fe40007810000 */
[----:B------:R-:W-:Y:S02]  /*15c00*/  ISETP.LT.OR P5, PT, R21, 0x3a, P5 ;  /* 0x0000003a1500780c */ /* 0x000fe40002fa1670 */
[----:B------:R-:W-:-:S02]  /*15c10*/  FSEL R182, R182, -INF , !P2 ;  /* 0xff800000b6b67808 */ /* 0x000fc40005000000 */
[----:B------:R-:W-:Y:S02]  /*15c20*/  FMNMX.FTZ R11, R179, R11, !PT ;  /* 0x0000000bb30b7209 */ /* 0x000fe40007810000 */
[----:B------:R-:W-:Y:S02]  /*15c30*/  FMNMX.FTZ R9, R180, R9, !PT ;  /* 0x00000009b4097209 */ /* 0x000fe40007810000 */
[----:B------:R-:W-:Y:S02]  /*15c40*/  FSEL R183, R183, -INF , !P5 ;  /* 0xff800000b7b77808 */ /* 0x000fe40006800000 */
[----:B------:R-:W-:Y:S02]  /*15c50*/  FMNMX.FTZ R11, R182, R11, !PT ;  /* 0x0000000bb60b7209 */ /* 0x000fe40007810000 */
[----:B------:R-:W-:Y:S02]  /*15c60*/  FMNMX.FTZ R9, R181, R9, !PT ;  /* 0x00000009b5097209 */ /* 0x000fe40007810000 */
[----:B------:R-:W-:-:S02]  /*15c70*/  FMNMX.FTZ R11, R183, R11, !PT ;  /* 0x0000000bb70b7209 */ /* 0x000fc40007810000 */
[C---:B------:R-:W-:Y:S01]  /*15c80*/  LOP3.LUT P0, RZ, R193.reuse, 0x10000, RZ, 0xc0, !PT ;  /* 0x00010000c1ff7812 */ /* 0x040fe2000780c0ff */
[----:B------:R-:W0:Y:S01]  /*15c90*/  SHFL.BFLY PT, R10, R9, 0x2, 0x1f ;  /* 0x0c401f00090a7f89 */ /* 0x000e2200000e0000 */
[----:B------:R-:W-:-:S03]  /*15ca0*/  LOP3.LUT P1, RZ, R193, 0x8000, RZ, 0xc0, !PT ;  /* 0x00008000c1ff7812 */ /* 0x000fc6000782c0ff */
[----:B------:R-:W1:Y:S01]  /*15cb0*/  SHFL.BFLY PT, R15, R11, 0x2, 0x1f ;  /* 0x0c401f000b0f7f89 */ /* 0x000e6200000e0000 */
[----:B0-----:R-:W-:Y:S02]  /*15cc0*/  FMNMX.FTZ R9, R9, R10, !PT ;  /* 0x0000000a09097209 */ /* 0x001fe40007810000 */
[----:B-1----:R-:W-:-:S03]  /*15cd0*/  FMNMX.FTZ R11, R11, R15, !PT ;  /* 0x0000000f0b0b7209 */ /* 0x002fc60007810000 */
[----:B------:R-:W0:Y:S04]  /*15ce0*/  SHFL.BFLY PT, R10, R9, 0x1, 0x1f ;  /* 0x0c201f00090a7f89 */ /* 0x000e2800000e0000 */
[----:B------:R-:W1:Y:S01]  /*15cf0*/  SHFL.BFLY PT, R15, R11, 0x1, 0x1f ;  /* 0x0c201f000b0f7f89 */ /* 0x000e6200000e0000 */
[----:B0-----:R-:W-:Y:S02]  /*15d00*/  FMNMX.FTZ R9, R9, R10, !PT ;  /* 0x0000000a09097209 */ /* 0x001fe40007810000 */
[----:B-1----:R-:W-:Y:S02]  /*15d10*/  FMNMX.FTZ R15, R11, R15, !PT ;  /* 0x0000000f0b0f7209 */ /* 0x002fe40007810000 */
[----:B------:R-:W-:Y:S02]  /*15d20*/  FSETP.NEU.FTZ.AND P6, PT, R9, -INF , PT ;  /* 0xff8000000900780b */ /* 0x000fe40003fdd000 */
[----:B------:R-:W-:-:S02]  /*15d30*/  FSETP.NEU.FTZ.AND P2, PT, R15, -INF , PT ;  /* 0xff8000000f00780b */ /* 0x000fc40003f5d000 */
[----:B------:R-:W-:Y:S02]  /*15d40*/  FSEL R10, R9, RZ, P6 ;  /* 0x000000ff090a7208 */ /* 0x000fe40003000000 */
[----:B------:R-:W-:-:S03]  /*15d50*/  FSEL R11, R15, RZ, P2 ;  /* 0x000000ff0f0b7208 */ /* 0x000fc60001000000 */
[----:B------:R-:W-:Y:S01]  /*15d60*/  FADD.FTZ R5, -R10, R5 ;  /* 0x000000050a057221 */ /* 0x000fe20000010100 */
[----:B------:R-:W-:-:S01]  /*15d70*/  FFMA.FTZ R10, R2, R9, -8 ;  /* 0xc1000000020a7423 */ /* 0x000fc20000010009 */
[----:B------:R-:W-:Y:S01]  /*15d80*/  FADD.FTZ R6, -R11, R6 ;  /* 0x000000060b067221 */ /* 0x000fe20000010100 */
[----:B------:R-:W-:-:S01]  /*15d90*/  FFMA.FTZ R11, R2, R15, -8 ;  /* 0xc1000000020b7423 */ /* 0x000fc2000001000f */
[----:B------:R-:W-:Y:S02]  /*15da0*/  FMUL.FTZ R5, R2, R5 ;  /* 0x0000000502057220 */ /* 0x000fe40000410000 */
[----:B------:R-:W-:Y:S01]  /*15db0*/  FSEL R10, R10, RZ, P6 ;  /* 0x000000ff0a0a7208 */ /* 0x000fe20003000000 */
[C---:B------:R-:W-:Y:S01]  /*15dc0*/  FMUL.FTZ R6, R2.reuse, R6 ;  /* 0x0000000602067220 */ /* 0x040fe20000410000 */
[----:B------:R-:W-:Y:S02]  /*15dd0*/  FSEL R11, R11, RZ, P2 ;  /* 0x000000ff0b0b7208 */ /* 0x000fe40001000000 */
        /* <DEDUP_REMOVED lines=8> */
[----:B------:R-:W0:Y:S01]  /*15e60*/  MUFU.EX2 R152, R152 ;  /* 0x0000009800987308 */ /* 0x000e220000000800 */
        /* <DEDUP_REMOVED lines=15> */
[----:B------:R-:W1:Y:S01]  /*15f60*/  MUFU.EX2 R6, R6 ;  /* 0x0000000600067308 */ /* 0x000e620000000800 */
[----:B0-----:R-:W-:-:S01]  /*15f70*/  FFMA.FTZ R3, R5, R3, R152 ;  /* 0x0000000305037223 */ /* 0x001fc20000010098 */
        /* <DEDUP_REMOVED lines=11> */
[----:B------:R-:W-:-:S03]  /*16030*/  FFMA.FTZ R11, R2, R183, -R11 ;  /* 0x000000b7020b7223 */ /* 0x000fc6000001080b */
        /* <DEDUP_REMOVED lines=60> */
[----:B------:R-:W-:Y:S06]  /*16400*/  @!P0 BRA `(.L_x_1578) ;  /* 0x0000000000048947 */ /* 0x000fec0003800000 */
[----:B------:R-:W-:Y:S01]  /*16410*/  BPT.TRAP 0x1 ;  /* 0x000000040000795c */ /* 0x000fe20000300000 */
.L_x_1578:
[----:B------:R-:W-:Y:S01]  /*16420*/  IMAD R20, R200, 0x8, R16 ;  /* 0x00000008c8147824 */ /* 0x000fe200078e0210 */
[----:B------:R-:W-:Y:S01]  /*16430*/  ISETP.GT.AND P2, PT, R7, R12, PT ;  /* 0x0000000c0700720c */ /* 0x000fe20003f44270 */
        /* <DEDUP_REMOVED lines=18> */
[-C--:B------:R-:W-:Y:S01]  /*16560*/  FMUL.FTZ R37, R37, R5.reuse ;  /* 0x0000000525257220 */ /* 0x080fe20000410000 */
        /* <DEDUP_REMOVED lines=141> */
[----:B------:R-:W-:Y:S01]  /*16e40*/  IMAD.MOV.U32 R187, RZ, RZ, R178 ;  /* 0x000000ffffbb7224 */ /* 0x000fe200078e00b2 */
[----:B0-----:R-:W-:Y:S06]  /*16e50*/  @P2 BRA `(.L_x_1579) ;  /* 0xffffffd800982947 */ /* 0x001fec000383ffff */
[----:B------:R-:W-:Y:S02]  /*16e60*/  IMAD.MOV.U32 R6, RZ, RZ, R15 ;  /* 0x000000ffff067224 */ /* 0x000fe400078e000f */
[----:B------:R-:W-:Y:S02]  /*16e70*/  IMAD.MOV.U32 R5, RZ, RZ, R9 ;  /* 0x000000ffff057224 */ /* 0x000fe400078e0009 */
[----:B------:R-:W-:Y:S02]  /*16e80*/  IMAD.MOV.U32 R200, RZ, RZ, R13 ;  /* 0x000000ffffc87224 */ /* 0x000fe400078e000d */
[----:B------:R-:W-:-:S07]  /*16e90*/  IMAD.MOV.U32 R193, RZ, RZ, R14 ;  /* 0x000000ffffc17224 */ /* 0x000fce00078e000e */
.L_x_1560:
[----:B------:R-:W2:Y:S01]  /*16ea0*/  LDL.LU R13, [R1] ;  /* 0x00000000010d7983 */ /* 0x000ea20000300800 */
[----:B------:R-:W0:Y:S01]  /*16eb0*/  LDC R9, c[0x0][0x448] ;  /* 0x00011200ff097b82 */ /* 0x000e220000000800 */
[----:B------:R-:W-:-:S07]  /*16ec0*/  VIADD R10, R199, 0x7f ;  /* 0x0000007fc70a7836 */ /* 0x000fce0000000000 */
[----:B------:R-:W1:Y:S01]  /*16ed0*/  LDC R12, c[0x0][0x9e4] ;  /* 0x00027900ff0c7b82 */ /* 0x000e620000000800 */
[----:B0-----:R-:W-:-:S13]  /*16ee0*/  ISETP.NE.AND P2, PT, R9, 0x1, PT ;  /* 0x000000010900780c */ /* 0x001fda0003f45270 */
[----:B------:R-:W0:Y:S08]  /*16ef0*/  @P2 LDC R11, c[0x0][0x44c] ;  /* 0x00011300ff0b2b82 */ /* 0x000e300000000800 */
[----:B------:R-:W3:Y:S01]  /*16f00*/  @P2 LDC R9, c[0x0][0x450] ;  /* 0x00011400ff092b82 */ /* 0x000ee20000000800 */
[----:B0-----:R-:W-:-:S05]  /*16f10*/  @P2 IMAD.HI.U32 R11, R10, R11, RZ ;  /* 0x0000000b0a0b2227 */ /* 0x001fca00078e00ff */
[----:B---3--:R-:W-:Y:S02]  /*16f20*/  @P2 SHF.R.U32.HI R10, RZ, R9, R11 ;  /* 0x00000009ff0a2219 */ /* 0x008fe4000001160b */
[----:B------:R-:W-:-:S05]  /*16f30*/  IADD3 R11, R197, 0x1, -R195 ;  /* 0x00000001c50b7810 */ /* 0x000fca0007ffe8c3 */
[----:B------:R-:W-:-:S04]  /*16f40*/  IMAD.IADD R11, R10, 0x1, R11 ;  /* 0x000000010a0b7824 */ /* 0x000fc800078e020b */
[----:B------:R-:W-:Y:S01]  /*16f50*/  IMAD.IADD R10, R11, 0x1, -R8 ;  /* 0x000000010b0a7824 */ /* 0x000fe200078e0a08 */
[----:B--2---:R-:W-:-:S04]  /*16f60*/  LOP3.LUT R13, R13, 0xfffffffb, RZ, 0xc0, !PT ;  /* 0xfffffffb0d0d7812 */ /* 0x004fc800078ec0ff */
[----:B------:R-:W-:Y:S02]  /*16f70*/  @P2 LOP3.LUT R13, R13, 0x4, RZ, 0xfc, !PT ;  /* 0x000000040d0d2812 */ /* 0x000fe400078efcff */
[----:B-1----:R-:W-:Y:S02]  /*16f80*/  ISETP.GE.AND P2, PT, R12, 0x1, PT ;  /* 0x000000010c00780c */ /* 0x002fe40003f46270 */
[----:B------:R-:W-:-:S11]  /*16f90*/  LOP3.LUT R13, R13, 0xfffffff7, RZ, 0xc0, !PT ;  /* 0xfffffff70d0d7812 */ /* 0x000fd600078ec0ff */
[----:B------:R-:W-:-:S05]  /*16fa0*/  @P2 LOP3.LUT R13, R13, 0x8, RZ, 0xfc, !PT ;  /* 0x000000080d0d2812 */ /* 0x000fca00078efcff */
[----:B------:R0:W-:Y:S01]  /*16fb0*/  STL [R1], R13 ;  /* 0x0000000d01007387 */ /* 0x0001e20000100800 */
[----:B------:R-:W-:Y:S05]  /*16fc0*/  @!P2 BRA `(.L_x_1580) ;  /* 0x000000000044a947 */ /* 0x000fea0003800000 */
[----:B------:R-:W-:Y:S01]  /*16fd0*/  ISETP.GT.AND P2, PT, R11, -0x1, PT ;  /* 0xffffffff0b00780c */ /* 0x000fe20003f44270 */
[----:B------:R-:W-:-:S12]  /*16fe0*/  BSSY B0, `(.L_x_1581) ;  /* 0x000000d000007945 */ /* 0x000fd80003800000 */
[----:B------:R-:W-:Y:S05]  /*16ff0*/  @P2 BRA `(.L_x_1582) ;  /* 0x00000000001c2947 */ /* 0x000fea0003800000 */
[----:B------:R-:W-:Y:S02]  /*17000*/  ISETP.NE.AND P2, PT, R12, 0x1, PT ;  /* 0x000000010c00780c */ /* 0x000fe40003f45270 */
[----:B------:R-:W-:-:S11]  /*17010*/  LOP3.LUT R11, RZ, R11, RZ, 0x33, !PT ;  /* 0x0000000bff0b7212 */ /* 0x000fd600078e33ff */
[----:B------:R-:W1:Y:S02]  /*17020*/  @P2 LDC.64 R8, c[0x0][0x9e8] ;  /* 0x00027a00ff082b82 */ /* 0x000e640000000a00 */
[----:B-1----:R-:W-:-:S05]  /*17030*/  @P2 IMAD.HI.U32 R8, R11, R8, RZ ;  /* 0x000000080b082227 */ /* 0x002fca00078e00ff */
[----:B------:R-:W-:-:S04]  /*17040*/  @P2 SHF.R.U32.HI R11, RZ, R9, R8 ;  /* 0x00000009ff0b2219 */ /* 0x000fc80000011608 */
[----:B------:R-:W-:Y:S01]  /*17050*/  LOP3.LUT R11, RZ, R11, RZ, 0x33, !PT ;  /* 0x0000000bff0b7212 */ /* 0x000fe200078e33ff */
[----:B------:R-:W-:Y:S06]  /*17060*/  BRA `(.L_x_1583) ;  /* 0x0000000000107947 */ /* 0x000fec0003800000 */
.L_x_1582:
[----:B------:R-:W-:-:S13]  /*17070*/  ISETP.NE.AND P2, PT, R12, 0x1, PT ;  /* 0x000000010c00780c */ /* 0x000fda0003f45270 */
[----:B------:R-:W1:Y:S02]  /*17080*/  @P2 LDC.64 R8, c[0x0][0x9e8] ;  /* 0x00027a00ff082b82 */ /* 0x000e640000000a00 */
[----:B-1----:R-:W-:-:S05]  /*17090*/  @P2 IMAD.HI.U32 R8, R11, R8, RZ ;  /* 0x000000080b082227 */ /* 0x002fca00078e00ff */
[----:B------:R-:W-:-:S07]  /*170a0*/  @P2 SHF.R.U32.HI R11, RZ, R9, R8 ;  /* 0x00000009ff0b2219 */ /* 0x000fce0000011608 */
.L_x_1583:
[----:B------:R-:W-:Y:S05]  /*170b0*/  BSYNC B0 ;  /* 0x0000000000007941 */ /* 0x000fea0003800000 */
.L_x_1581:
[----:B------:R-:W-:-:S05]  /*170c0*/  IMAD R11, R11, R12, RZ ;  /* 0x0000000c0b0b7224 */ /* 0x000fca00078e02ff */
[----:B------:R-:W-:-:S07]  /*170d0*/  VIMNMX R10, R10, R11, !PT ;  /* 0x0000000b0a0a7248 */ /* 0x000fce0007fe0100 */
.L_x_1580:
[----:B------:R-:W-:-:S05]  /*170e0*/  VIADD R10, R10, 0x3f ;  /* 0x0000003f0a0a7836 */ /* 0x000fca0000000000 */
[----:B------:R-:W-:-:S04]  /*170f0*/  SHF.R.S32.HI R8, RZ, 0x1f, R10 ;  /* 0x0000001fff087819 */ /* 0x000fc8000001140a */
[----:B------:R-:W-:-:S04]  /*17100*/  LEA.HI R8, R8, R10, RZ, 0x6 ;  /* 0x0000000a08087211 */ /* 0x000fc800078f30ff */
[----:B------:R-:W-:-:S04]  /*17110*/  SHF.R.S32.HI R8, RZ, 0x6, R8 ;  /* 0x00000006ff087819 */ /* 0x000fc80000011408 */
[----:B------:R-:W-:-:S04]  /*17120*/  VIMNMX R8, R204, R8, !PT ;  /* 0x00000008cc087248 */ /* 0x000fc80007fe0100 */
[----:B------:R-:W-:-:S13]  /*17130*/  ISETP.GE.AND P2, PT, R7, R8, PT ;  /* 0x000000080700720c */ /* 0x000fda0003f46270 */
[----:B------:R-:W-:Y:S05]  /*17140*/  @!P2 BRA `(.L_x_1584) ;  /* 0x0000001800cca947 */ /* 0x000fea0003800000 */
[----:B------:R-:W-:Y:S02]  /*17150*/  IMAD.MOV.U32 R9, RZ, RZ, R6 ;  /* 0x000000ffff097224 */ /* 0x000fe400078e0006 */
[----:B------:R-:W-:Y:S02]  /*17160*/  IMAD.MOV.U32 R10, RZ, RZ, R5 ;  /* 0x000000ffff0a7224 */ /* 0x000fe400078e0005 */
[----:B------:R-:W-:Y:S02]  /*17170*/  IMAD.MOV.U32 R11, RZ, RZ, R7 ;  /* 0x000000ffff0b7224 */ /* 0x000fe400078e0007 */
[----:B------:R-:W-:-:S07]  /*17180*/  IMAD.MOV.U32 R206, RZ, RZ, R193 ;  /* 0x000000ffffce7224 */ /* 0x000fce00078e00c1 */
.L_x_1595:
[----:B------:R-:W-:Y:S01]  /*17190*/  ISETP.NE.AND P2, PT, R200, 0x1, PT ;  /* 0x00000001c800780c */ /* 0x000fe20003f45270 */
[----:B------:R-:W-:Y:S05]  /*171a0*/  YIELD ;  /* 0x0000000000007946 */ /* 0x000fea0003800000 */
[----:B------:R-:W-:Y:S02]  /*171b0*/  SEL R193, RZ, 0x1, P2 ;  /* 0x00000001ffc17807 */ /* 0x000fe40001000000 */
[----:B------:R-:W-:Y:S02]  /*171c0*/  ISETP.NE.AND P2, PT, R201, RZ, PT ;  /* 0x000000ffc900720c */ /* 0x000fe40003f45270 */
[----:B------:R-:W-:-:S11]  /*171d0*/  LOP3.LUT R193, R206, R193, RZ, 0x3c, !PT ;  /* 0x000000c1cec17212 */ /* 0x000fd600078e3cff */
[----:B------:R-:W-:Y:S05]  /*171e0*/  @P2 BRA `(.L_x_1585) ;  /* 0x00000000003c2947 */ /* 0x000fea0003800000 */
[----:B------:R-:W-:Y:S05]  /*171f0*/  @!P0 BRA `(.L_x_1586) ;  /* 0x0000000000048947 */ /* 0x000fea0003800000 */
[----:B------:R-:W-:Y:S01]  /*17200*/  BPT.TRAP 0x1 ;  /* 0x000000040000795c */ /* 0x000fe20000300000 */
.L_x_1586:
[----:B------:R-:W-:Y:S01]  /*17210*/  VIADD R5, R200, 0x1 ;  /* 0x00000001c8057836 */ /* 0x000fe20000000000 */
[----:B------:R-:W-:-:S04]  /*17220*/  SHF.L.U32 R6, R193, 0x1f, RZ ;  /* 0x0000001fc1067819 */ /* 0x000fc800000006ff */
[----:B------:R-:W-:-:S04]  /*17230*/  ISETP.NE.AND P3, PT, R5, 0x2, PT ;  /* 0x000000020500780c */ /* 0x000fc80003f65270 */
[----:B------:R-:W-:-:S05]  /*17240*/  SEL R5, R5, RZ, P3 ;  /* 0x000000ff05057207 */ /* 0x000fca0001800000 */
[----:B------:R-:W-:-:S04]  /*17250*/  IMAD R5, R5, 0x8, R16 ;  /* 0x0000000805057824 */ /* 0x000fc800078e0210 */
[----:B------:R1:W2:Y:S01]  /*17260*/  SYNCS.PHASECHK.TRANS64.TRYWAIT P3, [R5+URZ+0x28430], R6 ;  /* 0x02843006050075a7 */ /* 0x0002a2000806017f */
[----:B------:R-:W-:Y:S05]  /*17270*/  @!P0 BRA `(.L_x_1587) ;  /* 0x0000000000048947 */ /* 0x000fea0003800000 */
[----:B------:R-:W-:Y:S01]  /*17280*/  BPT.TRAP 0x1 ;  /* 0x000000040000795c */ /* 0x000fe20000300000 */
.L_x_1587:
[----:B------:R-:W-:Y:S04]  /*17290*/  BSSY B0, `(.L_x_1585) ;  /* 0x0000004000007945 */ /* 0x000fe80003800000 */
[----:B--2---:R-:W-:Y:S05]  /*172a0*/  @P3 BRA `(.L_x_1588) ;  /* 0x0000000000083947 */ /* 0x004fea0003800000 */
[----:B------:R-:W2:Y:S02]  /*172b0*/  SYNCS.PHASECHK.TRANS64.TRYWAIT P3, [R5+URZ+0x28430], R6 ;  /* 0x02843006050075a7 */ /* 0x000ea4000806017f */
[----:B--2---:R-:W-:Y:S05]  /*172c0*/  @!P3 BRA `(.L_x_1589) ;  /* 0x000001540038b947 */ /* 0x004fea0003800000 */
.L_x_1588:
[----:B------:R-:W-:Y:S05]  /*172d0*/  BSYNC B0 ;  /* 0x0000000000007941 */ /* 0x000fea0003800000 */
.L_x_1585:
[----:B-12---:R-:W1:Y:S01]  /*172e0*/  S2R R5, SR_TID.X ;  /* 0x0000000000057919 */ /* 0x006e620000002100 */
[----:B------:R-:W-:Y:S01]  /*172f0*/  VIADD R205, R200, 0x1 ;  /* 0x00000001c8cd7836 */ /* 0x000fe20000000000 */
[----:B------:R-:W-:Y:S05]  /*17300*/  WARPSYNC.ALL ;  /* 0x0000000000007948 */ /* 0x000fea0003800000 */
[C---:B------:R-:W-:Y:S01]  /*17310*/  ISETP.NE.AND P3, PT, R205.reuse, 0x2, PT ;  /* 0x00000002cd00780c */ /* 0x040fe20003f65270 */
[----:B------:R-:W-:Y:S02]  /*17320*/  IMAD.MOV.U32 R7, RZ, RZ, 0x40000040 ;  /* 0x40000040ff077424 */ /* 0x000fe400078e00ff */
[----:B------:R-:W-:Y:S01]  /*17330*/  IMAD.MOV.U32 R15, RZ, RZ, 0x40000040 ;  /* 0x40000040ff0f7424 */ /* 0x000fe200078e00ff */
[----:B------:R-:W-:Y:S01]  /*17340*/  SEL R205, R205, RZ, P3 ;  /* 0x000000ffcdcd7207 */ /* 0x000fe20001800000 */
[----:B------:R-:W-:Y:S01]  /*17350*/  IMAD.MOV.U32 R21, RZ, RZ, 0x40000040 ;  /* 0x40000040ff157424 */ /* 0x000fe200078e00ff */
[----:B------:R-:W-:Y:S01]  /*17360*/  R2UR UR15, R7 ;  /* 0x00000000070f72ca */ /* 0x000fe200000e0000 */
[----:B0-----:R-:W-:Y:S01]  /*17370*/  IMAD.MOV.U32 R13, RZ, RZ, 0x40000040 ;  /* 0x40000040ff0d7424 */ /* 0x001fe200078e00ff */
[----:B------:R-:W-:Y:S01]  /*17380*/  R2UR UR11, R15 ;  /* 0x000000000f0b72ca */ /* 0x000fe200000e0000 */
[----:B------:R-:W-:Y:S01]  /*17390*/  IMAD R6, R205, 0x400, R4 ;  /* 0x00000400cd067824 */ /* 0x000fe200078e0204 */
[----:B------:R-:W-:-:S02]  /*173a0*/  R2UR UR7, R21 ;  /* 0x00000000150772ca */ /* 0x000fc400000e0000 */
[----:B------:R-:W-:Y:S01]  /*173b0*/  R2UR UR19, R13 ;  /* 0x000000000d1372ca */ /* 0x000fe200000e0000 */
[C---:B------:R-:W-:Y:S01]  /*173c0*/  VIADD R14, R6.reuse, 0x2 ;  /* 0x00000002060e7836 */ /* 0x040fe20000000000 */
[C---:B------:R-:W-:Y:S01]  /*173d0*/  R2UR UR14, R6.reuse ;  /* 0x00000000060e72ca */ /* 0x040fe200000e0000 */
[C---:B------:R-:W-:Y:S01]  /*173e0*/  VIADD R20, R6.reuse, 0x4 ;  /* 0x0000000406147836 */ /* 0x040fe20000000000 */
[----:B------:R-:W-:Y:S01]  /*173f0*/  R2UR UR23, R15 ;  /* 0x000000000f1772ca */ /* 0x000fe200000e0000 */
        /* <DEDUP_REMOVED lines=9> */
[----:B-1----:R-:W-:-:S02]  /*17490*/  SHF.R.U32.HI R5, RZ, 0x7, R5 ;  /* 0x00000007ff057819 */ /* 0x002fc40000011605 */
[----:B------:R-:W-:Y:S02]  /*174a0*/  R2UR UR26, R12 ;  /* 0x000000000c1a72ca */ /* 0x000fe400000e0000 */
[----:B------:R-:W-:Y:S01]  /*174b0*/  R2UR UR27, R13 ;  /* 0x000000000d1b72ca */ /* 0x000fe200000e0000 */
[----:B------:R-:W-:Y:S01]  /*174c0*/  VIADD R5, R5, 0x8 ;  /* 0x0000000805057836 */ /* 0x000fe20000000000 */
[----:B------:R-:W-:Y:S02]  /*174d0*/  R2UR UR30, R20 ;  /* 0x00000000141e72ca */ /* 0x000fe400000e0000 */
[----:B------:R-:W-:Y:S02]  /*174e0*/  R2UR UR31, R21 ;  /* 0x00000000151f72ca */ /* 0x000fe400000e0000 */
[----:B------:R0:W-:Y:S01]  /*174f0*/  BAR.SYNC.DEFER_BLOCKING R5, 0x100 ;  /* 0x000400050000751d */ /* 0x0001e20000010000 */
[----:B------:R-:W-:Y:S02]  /*17500*/  R2UR UR34, R6 ;  /* 0x00000000062272ca */ /* 0x000fe400000e0000 */
[----:B------:R-:W-:-:S03]  /*17510*/  R2UR UR35, R7 ;  /* 0x00000000072372ca */ /* 0x000fc600000e0000 */
        /* <DEDUP_REMOVED lines=27> */
.L_x_1591:
[----:B------:R-:W-:Y:S01]  /*176d0*/  SHF.L.U32 R5, R206, 0x1f, RZ ;  /* 0x0000001fce057819 */ /* 0x000fe200000006ff */
[----:B------:R-:W-:-:S04]  /*176e0*/  IMAD R6, R200, 0x8, R16 ;  /* 0x00000008c8067824 */ /* 0x000fc800078e0210 */
[----:B------:R0:W1:Y:S01]  /*176f0*/  SYNCS.PHASECHK.TRANS64.TRYWAIT P2, [R6+URZ+0x28450], R5 ;  /* 0x02845005060075a7 */ /* 0x000062000804017f */
[----:B------:R-:W-:Y:S05]  /*17700*/  @!P0 BRA `(.L_x_1592) ;  /* 0x0000000000048947 */ /* 0x000fea0003800000 */
[----:B------:R-:W-:Y:S01]  /*17710*/  BPT.TRAP 0x1 ;  /* 0x000000040000795c */ /* 0x000fe20000300000 */
.L_x_1592:
[----:B-1----:R-:W-:Y:S05]  /*17720*/  @P2 BRA `(.L_x_1590) ;  /* 0x0000000000082947 */ /* 0x002fea0003800000 */
[----:B------:R-:W1:Y:S02]  /*17730*/  SYNCS.PHASECHK.TRANS64.TRYWAIT P2, [R6+URZ+0x28450], R5 ;  /* 0x02845005060075a7 */ /* 0x000e64000804017f */
[----:B-1----:R-:W-:Y:S05]  /*17740*/  @!P2 BRA `(.L_x_1593) ;  /* 0x00000150002ca947 */ /* 0x002fea0003800000 */
.L_x_1590:
[----:B01----:R-:W-:Y:S01]  /*17750*/  VIADD R5, R16, 0x8000 ;  /* 0x0000800010057836 */ /* 0x003fe20000000000 */
[----:B------:R-:W-:Y:S05]  /*17760*/  WARPSYNC.ALL ;  /* 0x0000000000007948 */ /* 0x000fea0003800000 */
[----:B------:R-:W-:Y:S01]  /*17770*/  SHF.R.U32.HI R5, RZ, 0x4, R5 ;  /* 0x00000004ff057819 */ /* 0x000fe20000011605 */
[----:B------:R-:W-:Y:S01]  /*17780*/  IMAD.MOV.U32 R7, RZ, RZ, -0x7fffffe0 ;  /* 0x80000020ff077424 */ /* 0x000fe200078e00ff */
[----:B------:R-:W-:-:S06]  /*17790*/  WARPGROUP.ARRIVE ;  /* 0x00000000000079c5 */ /* 0x000fcc0000000000 */
[----:B------:R-:W0:Y:S01]  /*177a0*/  S2R R206, SR_TID.X ;  /* 0x0000000000ce7919 */ /* 0x000e220000002100 */
[----:B------:R-:W-:Y:S02]  /*177b0*/  LOP3.LUT R5, R5, 0x3fff, RZ, 0xc0, !PT ;  /* 0x00003fff05057812 */ /* 0x000fe400078ec0ff */
[----:B------:R-:W-:Y:S01]  /*177c0*/  R2UR UR7, R7 ;  /* 0x00000000070772ca */ /* 0x000fe200000e0000 */
[----:B------:R-:W-:Y:S01]  /*177d0*/  IMAD.MOV.U32 R7, RZ, RZ, -0x7fffffe0 ;  /* 0x80000020ff077424 */ /* 0x000fe200078e00ff */
[----:B------:R-:W-:-:S05]  /*177e0*/  LOP3.LUT R5, R5, 0x10000, RZ, 0xfc, !PT ;  /* 0x0001000005057812 */ /* 0x000fca00078efcff */
[----:B------:R-:W-:Y:S01]  /*177f0*/  IMAD R6, R200, 0x400, R5 ;  /* 0x00000400c8067824 */ /* 0x000fe200078e0205 */
[----:B------:R-:W-:-:S04]  /*17800*/  FMNMX.FTZ R5, R152, R10, !PT ;  /* 0x0000000a98057209 */ /* 0x000fc80007810000 */
[C---:B------:R-:W-:Y:S01]  /*17810*/  R2UR UR6, R6.reuse ;  /* 0x00000000060672ca */ /* 0x040fe200000e0000 */
[----:B------:R-:W-:Y:S01]  /*17820*/  VIADD R6, R6, 0x2 ;  /* 0x0000000206067836 */ /* 0x000fe20000000000 */
[----:B------:R-:W-:-:S04]  /*17830*/  FMNMX.FTZ R5, R153, R5, !PT ;  /* 0x0000000599057209 */ /* 0x000fc80007810000 */
[----:B------:R-:W-:-:S04]  /*17840*/  FMNMX.FTZ R5, R156, R5, !PT ;  /* 0x000000059c057209 */ /* 0x000fc80007810000 */
[----:B------:R-:W-:-:S03]  /*17850*/  FMNMX.FTZ R5, R157, R5, !PT ;  /* 0x000000059d057209 */ /* 0x000fc60007810000 */
[----:B------:R-:W-:Y:S01]  /*17860*/  QGMMA.64x256x32.F32.E4M3.E4M3 R24, R188, gdesc[UR4], R24, gsb0 ;  /* 0x03e00004bc187df3 */ /* 0x000fe20008000818 */
[----:B------:R-:W-:Y:S02]  /*17870*/  R2UR UR6, R6 ;  /* 0x00000000060672ca */ /* 0x000fe400000e0000 */
[----:B------:R-:W-:Y:S02]  /*17880*/  R2UR UR7, R7 ;  /* 0x00000000070772ca */ /* 0x000fe400000e0000 */
        /* <DEDUP_REMOVED lines=25> */
[----:B0-----:R-:W-:Y:S01]  /*17a20*/  SHF.R.U32.HI R206, RZ, 0x7, R206 ;  /* 0x00000007ffce7819 */ /* 0x001fe200000116ce */
[----:B------:R-:W0:Y:S01]  /*17a30*/  SHFL.BFLY PT, R12, R5, 0x2, 0x1f ;  /* 0x0c401f00050c7f89 */ /* 0x000e2200000e0000 */
[----:B------:R-:W-:-:S04]  /*17a40*/  FMNMX.FTZ R6, R179, R6, !PT ;  /* 0x00000006b3067209 */ /* 0x000fc80007810000 */
[----:B------:R-:W-:-:S04]  /*17a50*/  FMNMX.FTZ R6, R182, R6, !PT ;  /* 0x00000006b6067209 */ /* 0x000fc80007810000 */
[----:B------:R-:W-:-:S05]  /*17a60*/  FMNMX.FTZ R6, R183, R6, !PT ;  /* 0x00000006b7067209 */ /* 0x000fca0007810000 */
[----:B------:R-:W1:Y:S01]  /*17a70*/  SHFL.BFLY PT, R7, R6, 0x2, 0x1f ;  /* 0x0c401f0006077f89 */ /* 0x000e6200000e0000 */
[----:B0-----:R-:W-:-:S05]  /*17a80*/  FMNMX.FTZ R5, R5, R12, !PT ;  /* 0x0000000c05057209 */ /* 0x001fca0007810000 */
[----:B------:R-:W0:Y:S01]  /*17a90*/  SHFL.BFLY PT, R12, R5, 0x1, 0x1f ;  /* 0x0c201f00050c7f89 */ /* 0x000e2200000e0000 */
[----:B-1----:R-:W-:-:S05]  /*17aa0*/  FMNMX.FTZ R6, R6, R7, !PT ;  /* 0x0000000706067209 */ /* 0x002fca0007810000 */
[----:B------:R-:W1:Y:S01]  /*17ab0*/  SHFL.BFLY PT, R7, R6, 0x1, 0x1f ;  /* 0x0c201f0006077f89 */ /* 0x000e6200000e0000 */
[----:B0-----:R-:W-:Y:S02]  /*17ac0*/  FMNMX.FTZ R5, R5, R12, !PT ;  /* 0x0000000c05057209 */ /* 0x001fe40007810000 */
[----:B-1----:R-:W-:-:S03]  /*17ad0*/  FMNMX.FTZ R6, R6, R7, !PT ;  /* 0x0000000706067209 */ /* 0x002fc60007810000 */
[----:B------:R-:W-:-:S04]  /*17ae0*/  FADD.FTZ R7, -R5, R10 ;  /* 0x0000000a05077221 */ /* 0x000fc80000010100 */
[----:B------:R-:W-:Y:S01]  /*17af0*/  FMUL.FTZ R7, R2, R7 ;  /* 0x0000000702077220 */ /* 0x000fe20000410000 */
[----:B------:R-:W-:-:S03]  /*17b00*/  FADD.FTZ R10, -R6, R9 ;  /* 0x00000009060a7221 */ /* 0x000fc60000010100 */
[----:B------:R0:W-:Y:S02]  /*17b10*/  MUFU.EX2 R9, R7 ;  /* 0x0000000700097308 */ /* 0x0001e40000000800 */
[C---:B0-----:R-:W-:Y:S01]  /*17b20*/  FMUL.FTZ R7, R2.reuse, R10 ;  /* 0x0000000a02077220 */ /* 0x041fe20000410000 */
[----:B------:R-:W-:-:S04]  /*17b30*/  FFMA.FTZ R10, R2, R5, -8 ;  /* 0xc1000000020a7423 */ /* 0x000fc80000010005 */
[C-C-:B------:R-:W-:Y:S01]  /*17b40*/  FFMA.FTZ R15, R2.reuse, R157, -R10.reuse ;  /* 0x0000009d020f7223 */ /* 0x140fe2000001080a */
[----:B------:R-:W-:-:S01]  /*17b50*/  FFMA.FTZ R157, R2, R169, -R10 ;  /* 0x000000a9029d7223 */ /* 0x000fc2000001080a */
[C---:B------:R-:W-:Y:S01]  /*17b60*/  FFMA.FTZ R169, R2.reuse, R6, -8 ;  /* 0xc100000002a97423 */ /* 0x040fe20000010006 */
        /* <DEDUP_REMOVED lines=11> */
[----:B------:R-:W-:-:S02]  /*17c20*/  @!P1 IMAD R172, R205, 0x8, R16 ;  /* 0x00000008cdac9824 */ /* 0x000fc400078e0210 */
[C---:B------:R-:W-:Y:S01]  /*17c30*/  FFMA.FTZ R162, R2.reuse, R162, -R169 ;  /* 0x000000a202a27223 */ /* 0x040fe200000108a9 */
[----:B------:R-:W-:-:S01]  /*17c40*/  FFMA.FTZ R21, R2, R161, -R10 ;  /* 0x000000a102157223 */ /* 0x000fc2000001080a */
[--C-:B------:R-:W-:Y:S01]  /*17c50*/  FFMA.FTZ R161, R2, R173, -R10.reuse ;  /* 0x000000ad02a17223 */ /* 0x100fe2000001080a */
[----:B------:R-:W-:Y:S02]  /*17c60*/  @!P1 VIADD R172, R172, 0x28440 ;  /* 0x00028440acac9836 */ /* 0x000fe40000000000 */
[----:B------:R-:W-:Y:S01]  /*17c70*/  FFMA.FTZ R163, R2, R163, -R169 ;  /* 0x000000a302a37223 */ /* 0x000fe200000108a9 */
[----:B------:R-:W-:Y:S01]  /*17c80*/  IADD3 R173, -R206, 0xb, RZ ;  /* 0x0000000bcead7810 */ /* 0x000fe20007ffe1ff */
[----:B------:R-:W1:Y:S01]  /*17c90*/  MUFU.EX2 R154, R154 ;  /* 0x0000009a009a7308 */ /* 0x000e620000000800 */
[----:B------:R-:W-:-:S01]  /*17ca0*/  FFMA.FTZ R152, R2, R164, -R10 ;  /* 0x000000a402987223 */ /* 0x000fc2000001080a */
[----:B------:R-:W-:Y:S01]  /*17cb0*/  @!P1 PRMT R172, RZ, 0x654, R172 ;  /* 0x00000654ffac9816 */ /* 0x000fe200000000ac */
        /* <DEDUP_REMOVED lines=19> */
[----:B------:R-:W-:-:S02]  /*17df0*/  FFMA.FTZ R169, R2, R183, -R169 ;  /* 0x000000b702a97223 */ /* 0x000fc400000108a9 */
[----:B------:R-:W1:Y:S01]  /*17e00*/  MUFU.EX2 R14, R14 ;  /* 0x0000000e000e7308 */ /* 0x000e620000000800 */
[----:B--2---:R-:W-:-:S07]  /*17e10*/  FADD.FTZ R3, R13, R3 ;  /* 0x000000030d037221 */ /* 0x004fce0000010000 */
[----:B------:R-:W2:Y:S08]  /*17e20*/  MUFU.EX2 R158, R158 ;  /* 0x0000009e009e7308 */ /* 0x000eb00000000800 */
[----:B------:R-:W3:Y:S08]  /*17e30*/  MUFU.EX2 R15, R15 ;  /* 0x0000000f000f7308 */ /* 0x000ef00000000800 */
[----:B------:R-:W4:Y:S08]  /*17e40*/  MUFU.EX2 R159, R159 ;  /* 0x0000009f009f7308 */ /* 0x000f300000000800 */
[----:B------:R-:W5:Y:S08]  /*17e50*/  MUFU.EX2 R20, R20 ;  /* 0x0000001400147308 */ /* 0x000f700000000800 */
[----:B------:R-:W5:Y:S08]  /*17e60*/  MUFU.EX2 R162, R162 ;  /* 0x000000a200a27308 */ /* 0x000f700000000800 */
[----:B------:R-:W5:Y:S08]  /*17e70*/  MUFU.EX2 R21, R21 ;  /* 0x0000001500157308 */ /* 0x000f700000000800 */
[----:B------:R-:W5:Y:S08]  /*17e80*/  MUFU.EX2 R163, R163 ;  /* 0x000000a300a37308 */ /* 0x000f700000000800 */
[----:B------:R-:W5:Y:S08]  /*17e90*/  MUFU.EX2 R152, R152 ;  /* 0x0000009800987308 */ /* 0x000f700000000800 */
[----:B------:R-:W5:Y:S01]  /*17ea0*/  MUFU.EX2 R166, R166 ;  /* 0x000000a600a67308 */ /* 0x000f620000000800 */
[----:B------:R-:W-:-:S02]  /*17eb0*/  WARPGROUP.DEPBAR.LE gsb0, 0x0 ;  /* 0x00008000000079c5 */ /* 0x000fc40000010000 */
[----:B------:R-:W-:-:S05]  /*17ec0*/  WARPGROUP.ARRIVE ;  /* 0x00000000000079c5 */ /* 0x000fca0000000000 */
[----:B------:R-:W5:Y:S01]  /*17ed0*/  MUFU.EX2 R153, R153 ;  /* 0x0000009900997308 */ /* 0x000f620000000800 */
[----:B------:R-:W-:Y:S07]  /*17ee0*/  QGMMA.64x256x32.F32.E4M3.E4M3 R24, R184, gdesc[UR4], R24, gsb0 ;  /* 0x03e00004b8187df3 */ /* 0x000fee0008000818 */
[----:B------:R-:W5:Y:S08]  /*17ef0*/  MUFU.EX2 R167, R167 ;  /* 0x000000a700a77308 */ /* 0x000f700000000800 */
        /* <DEDUP_REMOVED lines=15> */
[----:B------:R-:W5:Y:S01]  /*17ff0*/  MUFU.EX2 R169, R169 ;  /* 0x000000a900a97308 */ /* 0x000f620000000800 */
[----:B------:R-:W-:-:S02]  /*18000*/  WARPGROUP.DEPBAR.LE gsb0, 0x0 ;  /* 0x00008000000079c5 */ /* 0x000fc40000010000 */
[----:B------:R0:W-:Y:S06]  /*18010*/  BAR.ARV R173, 0x100 ;  /* 0x000400ad0000751d */ /* 0x0001ec0000002000 */
[----:B------:R0:W-:Y:S02]  /*18020*/  @!P1 SYNCS.ARRIVE.TRANS64.RED.A1T0 RZ, [R172+URZ], RZ ;  /* 0x000000ffacff99a7 */ /* 0x0001e4000810043f */
[----:B0-----:R-:W-:-:S01]  /*18030*/  FADD.FTZ R172, R155, R0 ;  /* 0x000000009bac7221 */ /* 0x001fc20000010000 */
[----:B-1----:R-:W-:-:S03]  /*18040*/  FADD.FTZ R0, R14, R3 ;  /* 0x000000030e007221 */ /* 0x002fc60000010000 */
[----:B--2---:R-:W-:Y:S01]  /*18050*/  FADD.FTZ R3, R158, R172 ;  /* 0x000000ac9e037221 */ /* 0x004fe20000010000 */
[----:B---3--:R-:W-:-:S03]  /*18060*/  FADD.FTZ R0, R15, R0 ;  /* 0x000000000f007221 */ /* 0x008fc60000010000 */
[----:B----4-:R-:W-:Y:S01]  /*18070*/  FADD.FTZ R3, R159, R3 ;  /* 0x000000039f037221 */ /* 0x010fe20000010000 */
[----:B-----5:R-:W-:-:S03]  /*18080*/  FADD.FTZ R0, R20, R0 ;  /* 0x0000000014007221 */ /* 0x020fc60000010000 */
        /* <DEDUP_REMOVED lines=23> */
[----:B------:R-:W-:Y:S06]  /*18200*/  @!P0 BRA `(.L_x_1594) ;  /* 0x0000000000048947 */ /* 0x000fec0003800000 */
[----:B------:R-:W-:Y:S01]  /*18210*/  BPT.TRAP 0x1 ;  /* 0x000000040000795c */ /* 0x000fe20000300000 */
.L_x_1594:
        /* <DEDUP_REMOVED lines=85> */
[----:B------:R-:W-:Y:S01]  /*18770*/  VIADD R7, R11, 0xffffffff ;  /* 0xffffffff0b077836 */ /* 0x000fe20000000000 */
        /* <DEDUP_REMOVED lines=78> */
[----:B-1----:R-:W-:Y:S06]  /*18c60*/  @P2 BRA `(.L_x_1595) ;  /* 0xffffffe400482947 */ /* 0x002fec000383ffff */
[----:B------:R-:W-:-:S07]  /*18c70*/  IMAD.MOV.U32 R200, RZ, RZ, R205 ;  /* 0x000000ffffc87224 */ /* 0x000fce00078e00cd */
.L_x_1584:
[----:B------:R-:W-:-:S13]  /*18c80*/  ISETP.GE.AND P2, PT, R7, R204, PT ;  /* 0x000000cc0700720c */ /* 0x000fda0003f46270 */
[----:B------:R-:W-:Y:S05]  /*18c90*/  @!P2 BRA `(.L_x_1596) ;  /* 0x00000024008ca947 */ /* 0x000fea0003800000 */
[----:B------:R-:W-:Y:S02]  /*18ca0*/  IMAD.MOV.U32 R10, RZ, RZ, R6 ;  /* 0x000000ffff0a7224 */ /* 0x000fe400078e0006 */
[----:B------:R-:W-:Y:S02]  /*18cb0*/  IMAD.MOV.U32 R11, RZ, RZ, R5 ;  /* 0x000000ffff0b7224 */ /* 0x000fe400078e0005 */
[----:B0-----:R-:W-:-:S07]  /*18cc0*/  IMAD.MOV.U32 R13, RZ, RZ, R193 ;  /* 0x000000ffff0d7224 */ /* 0x001fce00078e00c1 */
.L_x_1615:
        /* <DEDUP_REMOVED lines=8> */
.L_x_1598:
[----:B------:R-:W-:Y:S01]  /*18d50*/  VIADD R5, R200, 0x1 ;  /* 0x00000001c8057836 */ /* 0x000fe20000000000 */
[----:B------:R-:W-:-:S04]  /*18d60*/  SHF.L.U32 R6, R193, 0x1f, RZ ;  /* 0x0000001fc1067819 */ /* 0x000fc800000006ff */
[----:B------:R-:W-:-:S04]  /*18d70*/  ISETP.NE.AND P3, PT, R5, 0x2, PT ;  /* 0x000000020500780c */ /* 0x000fc80003f65270 */
[----:B------:R-:W-:-:S05]  /*18d80*/  SEL R5, R5, RZ, P3 ;  /* 0x000000ff05057207 */ /* 0x000fca0001800000 */
[----:B------:R-:W-:-:S04]  /*18d90*/  IMAD R5, R5, 0x8, R16 ;  /* 0x0000000805057824 */ /* 0x000fc800078e0210 */
[----:B------:R0:W1:Y:S01]  /*18da0*/  SYNCS.PHASECHK.TRANS64.TRYWAIT P3, [R5+URZ+0x28430], R6 ;  /* 0x02843006050075a7 */ /* 0x000062000806017f */
[----:B------:R-:W-:Y:S05]  /*18db0*/  @!P0 BRA `(.L_x_1599) ;  /* 0x0000000000048947 */ /* 0x000fea0003800000 */
[----:B------:R-:W-:Y:S01]  /*18dc0*/  BPT.TRAP 0x1 ;  /* 0x000000040000795c */ /* 0x000fe20000300000 */
.L_x_1599:
[----:B------:R-:W-:Y:S04]  /*18dd0*/  BSSY B0, `(.L_x_1597) ;  /* 0x0000004000007945 */ /* 0x000fe80003800000 */
[----:B-1----:R-:W-:Y:S05]  /*18de0*/  @P3 BRA `(.L_x_1600) ;  /* 0x0000000000083947 */ /* 0x002fea0003800000 */
[----:B------:R-:W1:Y:S02]  /*18df0*/  SYNCS.PHASECHK.TRANS64.TRYWAIT P3, [R5+URZ+0x28430], R6 ;  /* 0x02843006050075a7 */ /* 0x000e64000806017f */
[----:B-1----:R-:W-:Y:S05]  /*18e00*/  @!P3 BRA `(.L_x_1601) ;  /* 0x000001380090b947 */ /* 0x002fea0003800000 */
.L_x_1600:
[----:B------:R-:W-:Y:S05]  /*18e10*/  BSYNC B0 ;  /* 0x0000000000007941 */ /* 0x000fea0003800000 */
.L_x_1597:
[----:B01----:R-:W0:Y:S01]  /*18e20*/  S2R R5, SR_TID.X ;  /* 0x0000000000057919 */ /* 0x003e220000002100 */
        /* <DEDUP_REMOVED lines=8> */
[----:B------:R-:W-:Y:S01]  /*18eb0*/  IMAD.MOV.U32 R15, RZ, RZ, 0x40000040 ;  /* 0x40000040ff0f7424 */ /* 0x000fe200078e00ff */
[C---:B------:R-:W-:Y:S01]  /*18ec0*/  R2UR UR7, R153.reuse ;  /* 0x00000000990772ca */ /* 0x040fe200000e0000 */
        /* <DEDUP_REMOVED lines=16> */
[----:B0-----:R-:W-:-:S02]  /*18fd0*/  SHF.R.U32.HI R5, RZ, 0x7, R5 ;  /* 0x00000007ff057819 */ /* 0x001fc40000011605 */
        /* <DEDUP_REMOVED lines=35> */
.L_x_1603:
[----:B------:R-:W-:Y:S01]  /*19210*/  SHF.L.U32 R5, R13, 0x1f, RZ ;  /* 0x0000001f0d057819 */ /* 0x000fe200000006ff */
[----:B------:R-:W-:-:S04]  /*19220*/  IMAD R6, R200, 0x8, R16 ;  /* 0x00000008c8067824 */ /* 0x000fc800078e0210 */
[----:B------:R0:W1:Y:S01]  /*19230*/  SYNCS.PHASECHK.TRANS64.TRYWAIT P2, [R6+URZ+0x28450], R5 ;  /* 0x02845005060075a7 */ /* 0x000062000804017f */
[----:B------:R-:W-:Y:S05]  /*19240*/  @!P0 BRA `(.L_x_1604) ;  /* 0x0000000000048947 */ /* 0x000fea0003800000 */
[----:B------:R-:W-:Y:S01]  /*19250*/  BPT.TRAP 0x1 ;  /* 0x000000040000795c */ /* 0x000fe20000300000 */
.L_x_1604:
[----:B-1----:R-:W-:Y:S05]  /*19260*/  @P2 BRA `(.L_x_1602) ;  /* 0x0000000000082947 */ /* 0x002fea0003800000 */
[----:B------:R-:W1:Y:S02]  /*19270*/  SYNCS.PHASECHK.TRANS64.TRYWAIT P2, [R6+URZ+0x28450], R5 ;  /* 0x02845005060075a7 */ /* 0x000e64000804017f */
[----:B-1----:R-:W-:Y:S05]  /*19280*/  @!P2 BRA `(.L_x_1605) ;  /* 0x000001340084a947 */ /* 0x002fea0003800000 */
.L_x_1602:
[----:B01----:R-:W-:Y:S01]  /*19290*/  VIADD R5, R16, 0x8000 ;  /* 0x0000800010057836 */ /* 0x003fe20000000000 */
[----:B------:R-:W-:Y:S05]  /*192a0*/  WARPSYNC.ALL ;  /* 0x0000000000007948 */ /* 0x000fea0003800000 */
[----:B------:R-:W-:Y:S01]  /*192b0*/  SHF.R.U32.HI R5, RZ, 0x4, R5 ;  /* 0x00000004ff057819 */ /* 0x000fe20000011605 */
[----:B------:R-:W-:Y:S01]  /*192c0*/  IMAD.MOV.U32 R9, RZ, RZ, -0x7fffffe0 ;  /* 0x80000020ff097424 */ /* 0x000fe200078e00ff */
[----:B------:R-:W-:Y:S01]  /*192d0*/  WARPGROUP.ARRIVE ;  /* 0x00000000000079c5 */ /* 0x000fe20000000000 */
[----:B------:R-:W0:Y:S01]  /*192e0*/  LDC R13, c[0x0][0x448] ;  /* 0x00011200ff0d7b82 */ /* 0x000e220000000800 */
[----:B------:R-:W-:Y:S01]  /*192f0*/  LOP3.LUT R5, R5, 0x3fff, RZ, 0xc0, !PT ;  /* 0x00003fff05057812 */ /* 0x000fe200078ec0ff */
[----:B------:R-:W-:Y:S01]  /*19300*/  IMAD.IADD R6, R202, 0x1, R199 ;  /* 0x00000001ca067824 */ /* 0x000fe200078e02c7 */
[----:B------:R-:W-:Y:S01]  /*19310*/  R2UR UR7, R9 ;  /* 0x00000000090772ca */ /* 0x000fe200000e0000 */
[----:B------:R-:W-:Y:S01]  /*19320*/  IMAD.MOV.U32 R9, RZ, RZ, -0x7fffffe0 ;  /* 0x80000020ff097424 */ /* 0x000fe200078e00ff */
[----:B------:R-:W-:-:S03]  /*19330*/  LOP3.LUT R5, R5, 0x10000, RZ, 0xfc, !PT ;  /* 0x0001000005057812 */ /* 0x000fc600078efcff */
[----:B------:R-:W1:Y:S02]  /*19340*/  LDC R205, c[0x0][0x9e4] ;  /* 0x00027900ffcd7b82 */ /* 0x000e640000000800 */
[----:B------:R-:W-:-:S05]  /*19350*/  IMAD R8, R200, 0x400, R5 ;  /* 0x00000400c8087824 */ /* 0x000fca00078e0205 */
[C---:B------:R-:W-:Y:S01]  /*19360*/  R2UR UR6, R8.reuse ;  /* 0x00000000080672ca */ /* 0x040fe200000e0000 */
[----:B------:R-:W-:Y:S01]  /*19370*/  VIADD R8, R8, 0x2 ;  /* 0x0000000208087836 */ /* 0x000fe20000000000 */
[----:B0-----:R-:W-:Y:S02]  /*19380*/  ISETP.NE.AND P2, PT, R13, 0x1, PT ;  /* 0x000000010d00780c */ /* 0x001fe40003f45270 */
[----:B------:R-:W0:Y:S09]  /*19390*/  S2R R13, SR_TID.X ;  /* 0x00000000000d7919 */ /* 0x000e320000002100 */
[----:B------:R-:W-:Y:S01]  /*193a0*/  QGMMA.64x256x32.F32.E4M3.E4M3 R24, R188, gdesc[UR4], R24, gsb0 ;  /* 0x03e00004bc187df3 */ /* 0x000fe20008000818 */
[----:B------:R-:W-:-:S02]  /*193b0*/  R2UR UR6, R8 ;  /* 0x00000000080672ca */ /* 0x000fc400000e0000 */
[----:B------:R-:W-:Y:S02]  /*193c0*/  R2UR UR7, R9 ;  /* 0x00000000090772ca */ /* 0x000fe400000e0000 */
[----:B-1----:R-:W-:Y:S01]  /*193d0*/  ISETP.GE.AND P3, PT, R205, 0x1, PT ;  /* 0x00000001cd00780c */ /* 0x002fe20003f66270 */
[----:B------:R-:W1:Y:S08]  /*193e0*/  @P2 LDC R8, c[0x0][0x44c] ;  /* 0x00011300ff082b82 */ /* 0x000e700000000800 */
[----:B------:R-:W2:Y:S01]  /*193f0*/  @P2 LDC R5, c[0x0][0x450] ;  /* 0x00011400ff052b82 */ /* 0x000ea20000000800 */
[----:B0-----:R-:W-:Y:S01]  /*19400*/  SHF.R.U32.HI R13, RZ, 0x7, R13 ;  /* 0x00000007ff0d7819 */ /* 0x001fe2000001160d */
[----:B-1----:R-:W-:-:S05]  /*19410*/  @P2 IMAD.HI.U32 R8, R6, R8, RZ ;  /* 0x0000000806082227 */ /* 0x002fca00078e00ff */
[----:B--2---:R-:W-:Y:S01]  /*19420*/  @P2 SHF.R.U32.HI R6, RZ, R5, R8 ;  /* 0x00000005ff062219 */ /* 0x004fe20000011608 */
[----:B------:R-:W-:Y:S01]  /*19430*/  @!P1 IMAD R5, R12, 0x8, R16 ;  /* 0x000000080c059824 */ /* 0x000fe200078e0210 */
[----:B------:R-:W-:-:S03]  /*19440*/  IADD3 R8, -R13, 0xb, RZ ;  /* 0x0000000b0d087810 */ /* 0x000fc60007ffe1ff */
[----:B------:R-:W-:Y:S01]  /*19450*/  @!P1 VIADD R5, R5, 0x28440 ;  /* 0x0002844005059836 */ /* 0x000fe20000000000 */
[----:B------:R-:W0:Y:S04]  /*19460*/  SHFL.IDX PT, R21, R6, RZ, 0x1c1f ;  /* 0x001c1fff06157589 */ /* 0x000e2800000e0000 */
[----:B------:R-:W-:Y:S01]  /*19470*/  @!P1 PRMT R5, RZ, 0x654, R5 ;  /* 0x00000654ff059816 */ /* 0x000fe20000000005 */
[----:B------:R-:W-:Y:S02]  /*19480*/  WARPGROUP.DEPBAR.LE gsb0, 0x0 ;  /* 0x00008000000079c5 */ /* 0x000fe40000010000 */
[----:B------:R-:W-:-:S06]  /*19490*/  WARPGROUP.ARRIVE ;  /* 0x00000000000079c5 */ /* 0x000fcc0000000000 */
[----:B------:R-:W-:Y:S01]  /*194a0*/  QGMMA.64x256x32.F32.E4M3.E4M3 R24, R184, gdesc[UR4], R24, gsb0 ;  /* 0x03e00004b8187df3 */ /* 0x000fe20008000818 */
[----:B------:R-:W-:Y:S02]  /*194b0*/  ULOP3.LUT UR6, URZ, UR52, URZ, 0x33, !UPT ;  /* 0x000000343f067292 */ /* 0x000fe4000f8e333f */
[----:B------:R-:W-:Y:S02]  /*194c0*/  WARPGROUP.DEPBAR.LE gsb0, 0x0 ;  /* 0x00008000000079c5 */ /* 0x000fe40000010000 */
[----:B------:R1:W-:Y:S06]  /*194d0*/  BAR.ARV R8, 0x100 ;  /* 0x000400080000751d */ /* 0x0003ec0000002000 */
[----:B------:R2:W-:Y:S02]  /*194e0*/  @!P1 SYNCS.ARRIVE.TRANS64.RED.A1T0 RZ, [R5+URZ], RZ ;  /* 0x000000ff05ff99a7 */ /* 0x0005e4000810043f */
[----:B--2---:R-:W-:-:S05]  /*194f0*/  IMAD.SHL.U32 R5, R7, 0x40, RZ ;  /* 0x0000004007057824 */ /* 0x004fca00078e00ff */
[----:B------:R-:W-:-:S04]  /*19500*/  IADD3 R14, -R196, 0x1, -R5 ;  /* 0x00000001c40e7810 */ /* 0x000fc80007ffe905 */
[----:B------:R-:W-:-:S05]  /*19510*/  IADD3 R14, -R195, R14, R197 ;  /* 0x0000000ec30e7210 */ /* 0x000fca0007ffe1c5 */
[C---:B------:R-:W-:Y:S02]  /*19520*/  VIADD R13, R14.reuse, UR51 ;  /* 0x000000330e0d7c36 */ /* 0x040fe40008000000 */
[----:B------:R-:W-:Y:S02]  /*19530*/  VIADD R14, R14, UR6 ;  /* 0x000000060e0e7c36 */ /* 0x000fe40008000000 */
[--C-:B0-----:R-:W-:Y:S02]  /*19540*/  IMAD.IADD R15, R13, 0x1, R21.reuse ;  /* 0x000000010d0f7824 */ /* 0x101fe400078e0215 */
[----:B------:R-:W-:Y:S01]  /*19550*/  IMAD.IADD R20, R14, 0x1, R21 ;  /* 0x000000010e147824 */ /* 0x000fe200078e0215 */
[----:B-1----:R-:W-:Y:S06]  /*19560*/  @!P3 BRA `(.L_x_1606) ;  /* 0x000000000058b947 */ /* 0x002fec0003800000 */
        /* <DEDUP_REMOVED lines=12> */
.L_x_1608:
[----:B------:R-:W-:-:S05]  /*19630*/  IMAD.U32 R184, RZ, RZ, UR48 ;  /* 0x00000030ffb87e24 */ /* 0x000fca000f8e00ff */
[----:B------:R-:W-:-:S13]  /*19640*/  ISETP.NE.AND P2, PT, R184, 0x1, PT ;  /* 0x00000001b800780c */ /* 0x000fda0003f45270 */
[----:B------:R-:W0:Y:S02]  /*19650*/  @P2 LDC.64 R8, c[0x0][0x9e8] ;  /* 0x00027a00ff082b82 */ /* 0x000e240000000a00 */
[----:B0-----:R-:W-:-:S05]  /*19660*/  @P2 IMAD.HI.U32 R8, R21, R8, RZ ;  /* 0x0000000815082227 */ /* 0x001fca00078e00ff */
[----:B------:R-:W-:-:S07]  /*19670*/  @P2 SHF.R.U32.HI R21, RZ, R9, R8 ;  /* 0x00000009ff152219 */ /* 0x000fce0000011608 */
.L_x_1609:
[----:B------:R-:W-:Y:S05]  /*19680*/  BSYNC B0 ;  /* 0x0000000000007941 */ /* 0x000fea0003800000 */
.L_x_1607:
[----:B------:R-:W-:-:S04]  /*19690*/  IMAD R21, R21, R184, -R5 ;  /* 0x000000b815157224 */ /* 0x000fc800078e0a05 */
[----:B------:R-:W-:-:S05]  /*196a0*/  IMAD.IADD R21, R21, 0x1, -R196 ;  /* 0x0000000115157824 */ /* 0x000fca00078e0ac4 */
[----:B------:R-:W-:Y:S02]  /*196b0*/  VIMNMX R20, R20, R21, !PT ;  /* 0x0000001514147248 */ /* 0x000fe40007fe0100 */
[----:B------:R-:W-:-:S07]  /*196c0*/  VIADDMNMX R15, R21, R184, R15, PT ;  /* 0x000000b8150f7246 */ /* 0x000fce000380010f */
.L_x_1606:
        /* <DEDUP_REMOVED lines=65> */
.L_x_1612:
[----:B------:R-:W-:-:S05]  /*19ae0*/  IMAD.U32 R15, RZ, RZ, UR48 ;  /* 0x00000030ff0f7e24 */ /* 0x000fca000f8e00ff */
[----:B------:R-:W-:-:S13]  /*19af0*/  ISETP.NE.AND P2, PT, R15, 0x1, PT ;  /* 0x000000010f00780c */ /* 0x000fda0003f45270 */
[----:B------:R-:W0:Y:S02]  /*19b00*/  @P2 LDC.64 R8, c[0x0][0x9e8] ;  /* 0x00027a00ff082b82 */ /* 0x000e240000000a00 */
[----:B0-----:R-:W-:-:S05]  /*19b10*/  @P2 IMAD.HI.U32 R8, R6, R8, RZ ;  /* 0x0000000806082227 */ /* 0x001fca00078e00ff */
[----:B------:R-:W-:-:S07]  /*19b20*/  @P2 SHF.R.U32.HI R6, RZ, R9, R8 ;  /* 0x00000009ff062219 */ /* 0x000fce0000011608 */
.L_x_1613:
[----:B------:R-:W-:Y:S05]  /*19b30*/  BSYNC B0 ;  /* 0x0000000000007941 */ /* 0x000fea0003800000 */
.L_x_1611:
[----:B------:R-:W-:-:S04]  /*19b40*/  IMAD R5, R6, R15, -R5 ;  /* 0x0000000f06057224 */ /* 0x000fc800078e0a05 */
[----:B------:R-:W-:-:S05]  /*19b50*/  IMAD.IADD R5, R5, 0x1, -R196 ;  /* 0x0000000105057824 */ /* 0x000fca00078e0ac4 */
[----:B------:R-:W-:Y:S02]  /*19b60*/  VIMNMX R14, R14, R5, !PT ;  /* 0x000000050e0e7248 */ /* 0x000fe40007fe0100 */
[----:B------:R-:W-:-:S07]  /*19b70*/  VIADDMNMX R13, R5, R15, R13, PT ;  /* 0x0000000f050d7246 */ /* 0x000fce000380010d */
.L_x_1610:
[----:B------:R-:W2:Y:S01]  /*19b80*/  LDL.LU R9, [R1] ;  /* 0x0000000001097983 */ /* 0x000ea20000300800 */
        /* <DEDUP_REMOVED lines=29> */
[----:B------:R-:W-:-:S02]  /*19d60*/  ISETP.GT.AND P6, PT, R14, 0x30, P5 ;  /* 0x000000300e00780c */ /* 0x000fc40002fc4270 */
[----:B------:R-:W-:Y:S02]  /*19d70*/  FMNMX.FTZ R5, R181, R5, !PT ;  /* 0x00000005b5057209 */ /* 0x000fe40007810000 */
[----:B------:R-:W-:Y:S02]  /*19d80*/  ISETP.LT.OR P2, PT, R13, 0x12, P2 ;  /* 0x000000120d00780c */ /* 0x000fe40001741670 */
[C---:B------:R-:W-:Y:S01]  /*19d90*/  ISETP.GT.AND P3, PT, R14.reuse, 0x31, P5 ;  /* 0x000000310e00780c */ /* 0x040fe20002f64270 */
[----:B------:R-:W0:Y:S01]  /*19da0*/  SHFL.BFLY PT, R6, R5, 0x2, 0x1f ;  /* 0x0c401f0005067f89 */ /* 0x000e2200000e0000 */
[----:B------:R-:W-:Y:S02]  /*19db0*/  FSEL R163, R163, -INF , !P2 ;  /* 0xff800000a3a37808 */ /* 0x000fe40005000000 */
[----:B------:R-:W-:Y:S02]  /*19dc0*/  ISETP.GT.AND P2, PT, R14, 0x18, P5 ;  /* 0x000000180e00780c */ /* 0x000fe40002f44270 */
[----:B------:R-:W-:-:S02]  /*19dd0*/  ISETP.LT.OR P3, PT, R13, 0x32, P3 ;  /* 0x000000320d00780c */ /* 0x000fc40001f61670 */
[----:B------:R-:W-:Y:S02]  /*19de0*/  ISETP.LT.OR P2, PT, R13, 0x19, P2 ;  /* 0x000000190d00780c */ /* 0x000fe40001741670 */
[----:B------:R-:W-:Y:S02]  /*19df0*/  FSEL R179, R179, -INF , !P3 ;  /* 0xff800000b3b37808 */ /* 0x000fe40005800000 */
[----:B------:R-:W-:Y:S02]  /*19e00*/  FSEL R166, R166, -INF , !P2 ;  /* 0xff800000a6a67808 */ /* 0x000fe40005000000 */
[----:B------:R-:W-:-:S04]  /*19e10*/  ISETP.GT.AND P2, PT, R14, 0x19, P5 ;  /* 0x000000190e00780c */ /* 0x000fc80002f44270 */
[----:B------:R-:W-:-:S04]  /*19e20*/  ISETP.LT.OR P2, PT, R13, 0x1a, P2 ;  /* 0x0000001a0d00780c */ /* 0x000fc80001741670 */
[----:B------:R-:W-:Y:S02]  /*19e30*/  FSEL R167, R167, -INF , !P2 ;  /* 0xff800000a7a77808 */ /* 0x000fe40005000000 */
[----:B------:R-:W-:Y:S02]  /*19e40*/  ISETP.GT.AND P2, PT, R14, 0x20, P5 ;  /* 0x000000200e00780c */ /* 0x000fe40002f44270 */
[----:B0-----:R-:W-:Y:S02]  /*19e50*/  FMNMX.FTZ R5, R5, R6, !PT ;  /* 0x0000000605057209 */ /* 0x001fe40007810000 */
[----:B------:R-:W-:-:S03]  /*19e60*/  ISETP.LT.OR P2, PT, R13, 0x21, P2 ;  /* 0x000000210d00780c */ /* 0x000fc60001741670 */
[----:B------:R-:W0:Y:S01]  /*19e70*/  SHFL.BFLY PT, R6, R5, 0x1, 0x1f ;  /* 0x0c201f0005067f89 */ /* 0x000e2200000e0000 */
[----:B------:R-:W-:Y:S02]  /*19e80*/  FSEL R170, R170, -INF , !P2 ;  /* 0xff800000aaaa7808 */ /* 0x000fe40005000000 */
[----:B------:R-:W-:-:S04]  /*19e90*/  ISETP.GT.AND P2, PT, R14, 0x21, P5 ;  /* 0x000000210e00780c */ /* 0x000fc80002f44270 */
[----:B------:R-:W-:-:S04]  /*19ea0*/  ISETP.LT.OR P2, PT, R13, 0x22, P2 ;  /* 0x000000220d00780c */ /* 0x000fc80001741670 */
[----:B------:R-:W-:Y:S02]  /*19eb0*/  FSEL R171, R171, -INF , !P2 ;  /* 0xff800000abab7808 */ /* 0x000fe40005000000 */
[----:B------:R-:W-:-:S04]  /*19ec0*/  ISETP.GT.AND P2, PT, R14, 0x28, P5 ;  /* 0x000000280e00780c */ /* 0x000fc80002f44270 */
[----:B------:R-:W-:-:S04]  /*19ed0*/  ISETP.LT.OR P2, PT, R13, 0x29, P2 ;  /* 0x000000290d00780c */ /* 0x000fc80001741670 */
[----:B------:R-:W-:Y:S02]  /*19ee0*/  FSEL R174, R174, -INF , !P2 ;  /* 0xff800000aeae7808 */ /* 0x000fe40005000000 */
[----:B------:R-:W-:Y:S02]  /*19ef0*/  ISETP.GT.AND P2, PT, R14, 0x38, P5 ;  /* 0x000000380e00780c */ /* 0x000fe40002f44270 */
[----:B0-----:R-:W-:Y:S02]  /*19f00*/  FMNMX.FTZ R5, R5, R6, !PT ;  /* 0x0000000605057209 */ /* 0x001fe40007810000 */
[----:B------:R-:W-:-:S03]  /*19f10*/  ISETP.LT.OR P2, PT, R13, 0x39, P2 ;  /* 0x000000390d00780c */ /* 0x000fc60001741670 */
[----:B------:R-:W-:Y:S01]  /*19f20*/  FFMA.FTZ R6, R2, R5, -8 ;  /* 0xc100000002067423 */ /* 0x000fe20000010005 */
[----:B------:R-:W-:Y:S02]  /*19f30*/  FSEL R182, R182, -INF , !P2 ;  /* 0xff800000b6b67808 */ /* 0x000fe40005000000 */
[----:B--2---:R-:W-:-:S04]  /*19f40*/  LOP3.LUT R9, R9, 0xfffeffff, RZ, 0xc0, !PT ;  /* 0xfffeffff09097812 */ /* 0x004fc800078ec0ff */
[----:B------:R-:W-:Y:S02]  /*19f50*/  @P0 LOP3.LUT R9, R9, 0x10000, RZ, 0xfc, !PT ;  /* 0x0001000009090812 */ /* 0x000fe400078efcff */
[----:B------:R-:W-:Y:S02]  /*19f60*/  ISETP.LT.OR P0, PT, R13, 0x2a, P4 ;  /* 0x0000002a0d00780c */ /* 0x000fe40002701670 */
[----:B------:R-:W-:Y:S02]  /*19f70*/  LOP3.LUT R9, R9, 0xffff7fff, RZ, 0xc0, !PT ;  /* 0xffff7fff09097812 */ /* 0x000fe400078ec0ff */
[----:B------:R-:W-:Y:S02]  /*19f80*/  ISETP.LT.OR P4, PT, R13, 0x31, P6 ;  /* 0x000000310d00780c */ /* 0x000fe40003781670 */
[----:B------:R-:W-:Y:S02]  /*19f90*/  @P1 LOP3.LUT R9, R9, 0x8000, RZ, 0xfc, !PT ;  /* 0x0000800009091812 */ /* 0x000fe400078efcff */
[----:B------:R-:W-:-:S02]  /*19fa0*/  ISETP.GT.AND P1, PT, R14, RZ, P5 ;  /* 0x000000ff0e00720c */ /* 0x000fc40002f24270 */
[----:B------:R-:W-:Y:S01]  /*19fb0*/  FSETP.NEU.FTZ.AND P6, PT, R5, -INF , PT ;  /* 0xff8000000500780b */ /* 0x000fe20003fdd000 */
[----:B------:R-:W-:Y:S01]  /*19fc0*/  STL [R1], R9 ;  /* 0x0000000901007387 */ /* 0x000fe20000100800 */
[----:B------:R-:W-:Y:S02]  /*19fd0*/  ISETP.LT.OR P1, PT, R13, 0x1, P1 ;  /* 0x000000010d00780c */ /* 0x000fe40000f21670 */
[----:B------:R-:W-:Y:S02]  /*19fe0*/  FSEL R6, R6, RZ, P6 ;  /* 0x000000ff06067208 */ /* 0x000fe40003000000 */
[----:B------:R-:W-:Y:S02]  /*19ff0*/  FSEL R154, R154, -INF , !P1 ;  /* 0xff8000009a9a7808 */ /* 0x000fe40004800000 */
[----:B------:R-:W-:Y:S01]  /*1a000*/  FSEL R175, R175, -INF , !P0 ;  /* 0xff800000afaf7808 */ /* 0x000fe20004000000 */
        /* <DEDUP_REMOVED lines=15> */
[----:B------:R-:W-:Y:S01]  /*1a100*/  FFMA.FTZ R181, R2, R181, -R6 ;  /* 0x000000b502b57223 */ /* 0x000fe20000010806 */
[----:B------:R-:W-:Y:S01]  /*1a110*/  FMNMX.FTZ R6, R154, R10, !PT ;  /* 0x0000000a9a067209 */ /* 0x000fe20007810000 */
[----:B------:R-:W-:Y:S01]  /*1a120*/  MUFU.EX2 R152, R152 ;  /* 0x0000009800987308 */ /* 0x000fe20000000800 */
[----:B------:R-:W-:-:S02]  /*1a130*/  FSEL R178, R178, -INF , !P4 ;  /* 0xff800000b2b27808 */ /* 0x000fc40006000000 */
[----:B------:R-:W-:Y:S02]  /*1a140*/  FMNMX.FTZ R6, R155, R6, !PT ;  /* 0x000000069b067209 */ /* 0x000fe40007810000 */
[----:B------:R-:W-:Y:S02]  /*1a150*/  ISETP.GT.AND P5, PT, R14, 0x39, P5 ;  /* 0x000000390e00780c */ /* 0x000fe40002fa4270 */
[----:B------:R-:W-:Y:S01]  /*1a160*/  FMNMX.FTZ R6, R158, R6, !PT ;  /* 0x000000069e067209 */ /* 0x000fe20007810000 */
[----:B------:R-:W-:Y:S01]  /*1a170*/  MUFU.EX2 R153, R153 ;  /* 0x0000009900997308 */ /* 0x000fe20000000800 */
[----:B------:R-:W-:Y:S02]  /*1a180*/  ISETP.LT.OR P5, PT, R13, 0x3a, P5 ;  /* 0x0000003a0d00780c */ /* 0x000fe40002fa1670 */
[----:B------:R-:W-:Y:S02]  /*1a190*/  FMNMX.FTZ R6, R159, R6, !PT ;  /* 0x000000069f067209 */ /* 0x000fe40007810000 */
[----:B------:R-:W-:-:S02]  /*1a1a0*/  FSEL R183, R183, -INF , !P5 ;  /* 0xff800000b7b77808 */ /* 0x000fc40006800000 */
[----:B------:R-:W-:Y:S01]  /*1a1b0*/  FMNMX.FTZ R6, R162, R6, !PT ;  /* 0x00000006a2067209 */ /* 0x000fe20007810000 */
[----:B------:R-:W-:Y:S01]  /*1a1c0*/  MUFU.EX2 R156, R156 ;  /* 0x0000009c009c7308 */ /* 0x000fe20000000800 */
[----:B------:R-:W-:Y:S02]  /*1a1d0*/  LOP3.LUT P0, RZ, R9, 0x10000, RZ, 0xc0, !PT ;  /* 0x0001000009ff7812 */ /* 0x000fe4000780c0ff */
[----:B------:R-:W-:Y:S02]  /*1a1e0*/  FMNMX.FTZ R6, R163, R6, !PT ;  /* 0x00000006a3067209 */ /* 0x000fe40007810000 */
[----:B------:R-:W-:Y:S02]  /*1a1f0*/  LOP3.LUT P1, RZ, R9, 0x8000, RZ, 0xc0, !PT ;  /* 0x0000800009ff7812 */ /* 0x000fe4000782c0ff */
[----:B------:R-:W-:Y:S01]  /*1a200*/  FMNMX.FTZ R6, R166, R6, !PT ;  /* 0x00000006a6067209 */ /* 0x000fe20007810000 */
[----:B------:R-:W-:Y:S01]  /*1a210*/  MUFU.EX2 R157, R157 ;  /* 0x0000009d009d7308 */ /* 0x000fe20000000800 */
[----:B------:R-:W-:-:S02]  /*1a220*/  FSEL R8, R5, RZ, P6 ;  /* 0x000000ff05087208 */ /* 0x000fc40003000000 */
[----:B------:R-:W-:-:S03]  /*1a230*/  FMNMX.FTZ R6, R167, R6, !PT ;  /* 0x00000006a7067209 */ /* 0x000fc60007810000 */
[----:B------:R-:W-:Y:S01]  /*1a240*/  FADD.FTZ R8, -R8, R11 ;  /* 0x0000000b08087221 */ /* 0x000fe20000010100 */
[----:B------:R-:W-:Y:S01]  /*1a250*/  FMNMX.FTZ R6, R170, R6, !PT ;  /* 0x00000006aa067209 */ /* 0x000fe20007810000 */
[----:B------:R-:W-:Y:S02]  /*1a260*/  MUFU.EX2 R160, R160 ;  /* 0x000000a000a07308 */ /* 0x000fe40000000800 */
[----:B------:R-:W-:Y:S01]  /*1a270*/  FMUL.FTZ R8, R2, R8 ;  /* 0x0000000802087220 */ /* 0x000fe20000410000 */
[----:B------:R-:W-:-:S04]  /*1a280*/  FMNMX.FTZ R6, R171, R6, !PT ;  /* 0x00000006ab067209 */ /* 0x000fc80007810000 */
[----:B------:R-:W-:Y:S01]  /*1a290*/  FMNMX.FTZ R6, R174, R6, !PT ;  /* 0x00000006ae067209 */ /* 0x000fe20007810000 */
[----:B------:R-:W0:Y:S03]  /*1a2a0*/  MUFU.EX2 R8, R8 ;  /* 0x0000000800087308 */ /* 0x000e260000000800 */
[----:B------:R-:W-:-:S04]  /*1a2b0*/  FMNMX.FTZ R6, R175, R6, !PT ;  /* 0x00000006af067209 */ /* 0x000fc80007810000 */
[----:B------:R-:W-:Y:S01]  /*1a2c0*/  FMNMX.FTZ R6, R178, R6, !PT ;  /* 0x00000006b2067209 */ /* 0x000fe20007810000 */
[----:B------:R-:W-:Y:S03]  /*1a2d0*/  MUFU.EX2 R161, R161 ;  /* 0x000000a100a17308 */ /* 0x000fe60000000800 */
[----:B------:R-:W-:-:S04]  /*1a2e0*/  FMNMX.FTZ R6, R179, R6, !PT ;  /* 0x00000006b3067209 */ /* 0x000fc80007810000 */
[----:B------:R-:W-:Y:S01]  /*1a2f0*/  FMNMX.FTZ R6, R182, R6, !PT ;  /* 0x00000006b6067209 */ /* 0x000fe20007810000 */
[----:B------:R-:W-:Y:S01]  /*1a300*/  MUFU.EX2 R164, R164 ;  /* 0x000000a400a47308 */ /* 0x000fe20000000800 */
[----:B0-----:R-:W-:-:S02]  /*1a310*/  FFMA.FTZ R3, R8, R3, R152 ;  /* 0x0000000308037223 */ /* 0x001fc40000010098 */
[----:B------:R-:W-:Y:S02]  /*1a320*/  FMNMX.FTZ R6, R183, R6, !PT ;  /* 0x00000006b7067209 */ /* 0x000fe40007810000 */
[----:B------:R-:W-:-:S03]  /*1a330*/  FADD.FTZ R3, R153, R3 ;  /* 0x0000000399037221 */ /* 0x000fc60000010000 */
[----:B------:R-:W0:Y:S01]  /*1a340*/  SHFL.BFLY PT, R9, R6, 0x2, 0x1f ;  /* 0x0c401f0006097f89 */ /* 0x000e2200000e0000 */
[----:B------:R-:W-:Y:S08]  /*1a350*/  MUFU.EX2 R165, R165 ;  /* 0x000000a500a57308 */ /* 0x000ff00000000800 */
[----:B------:R-:W-:Y:S08]  /*1a360*/  MUFU.EX2 R168, R168 ;  /* 0x000000a800a87308 */ /* 0x000ff00000000800 */
[----:B------:R-:W-:Y:S01]  /*1a370*/  MUFU.EX2 R169, R169 ;  /* 0x000000a900a97308 */ /* 0x000fe20000000800 */
[----:B0-----:R-:W-:-:S07]  /*1a380*/  FMNMX.FTZ R6, R6, R9, !PT ;  /* 0x0000000906067209 */ /* 0x001fce0007810000 */
[----:B------:R-:W-:Y:S01]  /*1a390*/  MUFU.EX2 R172, R172 ;  /* 0x000000ac00ac7308 */ /* 0x000fe20000000800 */
[----:B------:R-:W0:Y:S07]  /*1a3a0*/  SHFL.BFLY PT, R9, R6, 0x1, 0x1f ;  /* 0x0c201f0006097f89 */ /* 0x000e2e00000e0000 */
[----:B------:R-:W-:Y:S08]  /*1a3b0*/  MUFU.EX2 R173, R173 ;  /* 0x000000ad00ad7308 */ /* 0x000ff00000000800 */
[----:B------:R-:W-:Y:S08]  /*1a3c0*/  MUFU.EX2 R176, R176 ;  /* 0x000000b000b07308 */ /* 0x000ff00000000800 */
[----:B------:R-:W-:Y:S01]  /*1a3d0*/  MUFU.EX2 R177, R177 ;  /* 0x000000b100b17308 */ /* 0x000fe20000000800 */
[----:B0-----:R-:W-:-:S04]  /*1a3e0*/  FMNMX.FTZ R6, R6, R9, !PT ;  /* 0x0000000906067209 */ /* 0x001fc80007810000 */
[----:B------:R-:W-:-:S03]  /*1a3f0*/  FSETP.NEU.FTZ.AND P2, PT, R6, -INF , PT ;  /* 0xff8000000600780b */ /* 0x000fc60003f5d000 */
[----:B------:R-:W-:Y:S01]  /*1a400*/  MUFU.EX2 R180, R180 ;  /* 0x000000b400b47308 */ /* 0x000fe20000000800 */
[----:B------:R-:W-:-:S05]  /*1a410*/  FSEL R9, R6, RZ, P2 ;  /* 0x000000ff06097208 */ /* 0x000fca0001000000 */
[----:B------:R-:W-:Y:S01]  /*1a420*/  FADD.FTZ R9, -R9, R10 ;  /* 0x0000000a09097221 */ /* 0x000fe20000010100 */
[----:B------:R-:W-:-:S01]  /*1a430*/  FFMA.FTZ R10, R2, R6, -8 ;  /* 0xc1000000020a7423 */ /* 0x000fc20000010006 */
[----:B------:R-:W-:Y:S02]  /*1a440*/  MUFU.EX2 R181, R181 ;  /* 0x000000b500b57308 */ /* 0x000fe40000000800 */
[----:B------:R-:W-:Y:S02]  /*1a450*/  FMUL.FTZ R9, R2, R9 ;  /* 0x0000000902097220 */ /* 0x000fe40000410000 */
[----:B------:R-:W-:-:S04]  /*1a460*/  FSEL R10, R10, RZ, P2 ;  /* 0x000000ff0a0a7208 */ /* 0x000fc80001000000 */
        /* <DEDUP_REMOVED lines=11> */
[----:B------:R-:W-:-:S01]  /*1a520*/  FFMA.FTZ R171, R2, R171, -R10 ;  /* 0x000000ab02ab7223 */ /* 0x000fc2000001080a */
[C-C-:B------:R-:W-:Y:S01]  /*1a530*/  FFMA.FTZ R174, R2.reuse, R174, -R10.reuse ;  /* 0x000000ae02ae7223 */ /* 0x140fe2000001080a */
[----:B------:R-:W-:-:S01]  /*1a540*/  FFMA.FTZ R175, R2, R175, -R10 ;  /* 0x000000af02af7223 */ /* 0x000fc2000001080a */
[C-C-:B------:R-:W-:Y:S01]  /*1a550*/  FFMA.FTZ R178, R2.reuse, R178, -R10.reuse ;  /* 0x000000b202b27223 */ /* 0x140fe2000001080a */
[----:B------:R-:W-:-:S01]  /*1a560*/  FFMA.FTZ R179, R2, R179, -R10 ;  /* 0x000000b302b37223 */ /* 0x000fc2000001080a */
[----:B------:R-:W1:Y:S01]  /*1a570*/  MUFU.EX2 R155, R155 ;  /* 0x0000009b009b7308 */ /* 0x000e620000000800 */
[----:B------:R-:W-:-:S01]  /*1a580*/  FFMA.FTZ R182, R2, R182, -R10 ;  /* 0x000000b602b67223 */ /* 0x000fc2000001080a */
[----:B------:R-:W-:-:S06]  /*1a590*/  FFMA.FTZ R10, R2, R183, -R10 ;  /* 0x000000b7020a7223 */ /* 0x000fcc000001080a */
[----:B------:R-:W2:Y:S01]  /*1a5a0*/  MUFU.EX2 R158, R158 ;  /* 0x0000009e009e7308 */ /* 0x000ea20000000800 */
[----:B0-----:R-:W-:-:S07]  /*1a5b0*/  FFMA.FTZ R0, R9, R0, R154 ;  /* 0x0000000009007223 */ /* 0x001fce000001009a */
        /* <DEDUP_REMOVED lines=10> */
[----:B------:R-:W-:-:S04]  /*1a660*/  FADD.FTZ R0, R164, R0 ;  /* 0x00000000a4007221 */ /* 0x000fc80000010000 */
[----:B------:R-:W-:Y:S02]  /*1a670*/  FADD.FTZ R0, R165, R0 ;  /* 0x00000000a5007221 */ /* 0x000fe40000010000 */
        /* <DEDUP_REMOVED lines=26> */
[----:B-1----:R-:W-:-:S04]  /*1a820*/  FADD.FTZ R3, R179, R3 ;  /* 0x00000003b3037221 */ /* 0x002fc80000010000 */
[----:B--2---:R-:W-:Y:S01]  /*1a830*/  FADD.FTZ R11, R182, R3 ;  /* 0x00000003b60b7221 */ /* 0x004fe20000010000 */
[----:B------:R-:W-:-:S03]  /*1a840*/  FADD.FTZ R3, R181, R0 ;  /* 0x00000000b5037221 */ /* 0x000fc60000010000 */
[----:B0-----:R-:W-:Y:S01]  /*1a850*/  FADD.FTZ R0, R10, R11 ;  /* 0x0000000b0a007221 */ /* 0x001fe20000010000 */
[----:B------:R-:W-:Y:S06]  /*1a860*/  @!P0 BRA `(.L_x_1614) ;  /* 0x0000000000048947 */ /* 0x000fec0003800000 */
[----:B------:R-:W-:Y:S01]  /*1a870*/  BPT.TRAP 0x1 ;  /* 0x000000040000795c */ /* 0x000fe20000300000 */
.L_x_1614:
[----:B------:R-:W-:Y:S01]  /*1a880*/  IMAD R11, R200, 0x8, R16 ;  /* 0x00000008c80b7824 */ /* 0x000fe200078e0210 */
[----:B------:R-:W-:Y:S01]  /*1a890*/  ISETP.GT.AND P2, PT, R7, R204, PT ;  /* 0x000000cc0700720c */ /* 0x000fe20003f44270 */
[----:B------:R-:W-:Y:S01]  /*1a8a0*/  IMAD.U32 R13, RZ, RZ, UR42 ;  /* 0x0000002aff0d7e24 */ /* 0x000fe2000f8e00ff */
        /* <DEDUP_REMOVED lines=149> */
[----:B0-----:R-:W-:Y:S02]  /*1b200*/  IMAD.MOV.U32 R11, RZ, RZ, R5 ;  /* 0x000000ffff0b7224 */ /* 0x001fe400078e0005 */
        /* <DEDUP_REMOVED lines=10> */
[----:B------:R-:W-:Y:S06]  /*1b2b0*/  @P2 BRA `(.L_x_1615) ;  /* 0xffffffd800842947 */ /* 0x000fec000383ffff */
[----:B------:R-:W-:-:S07]  /*1b2c0*/  IMAD.MOV.U32 R200, RZ, RZ, R12 ;  /* 0x000000ffffc87224 */ /* 0x000fce00078e000c */
.L_x_1596:
[----:B------:R-:W-:Y:S05]  /*1b2d0*/  WARPSYNC.ALL ;  /* 0x0000000000007948 */ /* 0x000fea0003800000 */
[----:B------:R-:W-:Y:S06]  /*1b2e0*/  BAR.ARV 0x8, 0x180 ;  /* 0x0206000000007b1d */ /* 0x000fec0000002000 */
[----:B------:R-:W-:Y:S05]  /*1b2f0*/  @!P0 BRA `(.L_x_1616) ;  /* 0x0000000000048947 */ /* 0x000fea0003800000 */
[----:B------:R-:W-:Y:S01]  /*1b300*/  BPT.TRAP 0x1 ;  /* 0x000000040000795c */ /* 0x000fe20000300000 */
.L_x_1616:
[----:B------:R-:W-:Y:S01]  /*1b310*/  IMAD R4, R200, 0x8, R16 ;  /* 0x00000008c8047824 */ /* 0x000fe200078e0210 */
[----:B------:R-:W-:-:S04]  /*1b320*/  SHF.L.U32 R7, R193, 0x1f, RZ ;  /* 0x0000001fc1077819 */ /* 0x000fc800000006ff */
[----:B------:R1:W2:Y:S01]  /*1b330*/  SYNCS.PHASECHK.TRANS64.TRYWAIT P1, [R4+URZ+0x28450], R7 ;  /* 0x02845007040075a7 */ /* 0x0002a2000802017f */
[----:B------:R-:W-:Y:S05]  /*1b340*/  @!P0 BRA `(.L_x_1617) ;  /* 0x0000000000048947 */ /* 0x000fea0003800000 */
[----:B------:R-:W-:Y:S01]  /*1b350*/  BPT.TRAP 0x1 ;  /* 0x000000040000795c */ /* 0x000fe20000300000 */
.L_x_1617:
[----:B--2---:R-:W-:Y:S05]  /*1b360*/  @P1 BRA `(.L_x_1618) ;  /* 0x0000000000081947 */ /* 0x004fea0003800000 */
[----:B------:R-:W2:Y:S02]  /*1b370*/  SYNCS.PHASECHK.TRANS64.TRYWAIT P1, [R4+URZ+0x28450], R7 ;  /* 0x02845007040075a7 */ /* 0x000ea4000802017f */
[----:B--2---:R-:W-:Y:S05]  /*1b380*/  @!P1 BRA `(.L_x_1619) ;  /* 0x0000011400589947 */ /* 0x004fea0003800000 */
.L_x_1618:
[----:B------:R-:W-:Y:S01]  /*1b390*/  VIADD R16, R16, 0x8000 ;  /* 0x0000800010107836 */ /* 0x000fe20000000000 */
[----:B------:R-:W-:Y:S05]  /*1b3a0*/  WARPSYNC.ALL ;  /* 0x0000000000007948 */ /* 0x000fea0003800000 */
[----:B------:R-:W-:Y:S01]  /*1b3b0*/  SHF.R.U32.HI R16, RZ, 0x4, R16 ;  /* 0x00000004ff107819 */ /* 0x000fe20000011610 */
[----:B------:R-:W-:Y:S01]  /*1b3c0*/  ULDC.64 UR4, c[0x0][0x9a0] ;  /* 0x0002680000047ab9 */ /* 0x000fe20000000a00 */
[----:B------:R-:W-:Y:S01]  /*1b3d0*/  IMAD.MOV.U32 R9, RZ, RZ, -0x7fffffe0 ;  /* 0x80000020ff097424 */ /* 0x000fe200078e00ff */
[----:B------:R-:W-:Y:S01]  /*1b3e0*/  ISETP.NE.U32.AND P1, PT, RZ, UR4, PT ;  /* 0x00000004ff007c0c */ /* 0x000fe2000bf25070 */
[----:B------:R-:W-:Y:S01]  /*1b3f0*/  WARPGROUP.ARRIVE ;  /* 0x00000000000079c5 */ /* 0x000fe20000000000 */
[----:B------:R-:W-:-:S02]  /*1b400*/  LOP3.LUT R16, R16, 0x3fff, RZ, 0xc0, !PT ;  /* 0x00003fff10107812 */ /* 0x000fc400078ec0ff */
[----:B------:R-:W-:Y:S02]  /*1b410*/  ISETP.NE.AND.EX P1, PT, RZ, UR5, PT, P1 ;  /* 0x00000005ff007c0c */ /* 0x000fe4000bf25310 */
[----:B------:R-:W-:Y:S02]  /*1b420*/  LOP3.LUT R16, R16, 0x10000, RZ, 0xfc, !PT ;  /* 0x0001000010107812 */ /* 0x000fe400078efcff */
[----:B------:R-:W-:Y:S01]  /*1b430*/  R2UR UR7, R9 ;  /* 0x00000000090772ca */ /* 0x000fe200000e0000 */
[----:B------:R-:W-:Y:S02]  /*1b440*/  IMAD.MOV.U32 R9, RZ, RZ, -0x7fffffe0 ;  /* 0x80000020ff097424 */ /* 0x000fe400078e00ff */
[----:B------:R-:W-:-:S05]  /*1b450*/  IMAD R8, R200, 0x400, R16 ;  /* 0x00000400c8087824 */ /* 0x000fca00078e0210 */
[C---:B------:R-:W-:Y:S01]  /*1b460*/  R2UR UR6, R8.reuse ;  /* 0x00000000080672ca */ /* 0x040fe200000e0000 */
[----:B------:R-:W3:Y:S01]  /*1b470*/  @P1 LDC.64 R10, c[0x0][0x9c8] ;  /* 0x00027200ff0a1b82 */ /* 0x000ee20000000a00 */
[----:B------:R-:W-:Y:S01]  /*1b480*/  VIADD R8, R8, 0x2 ;  /* 0x0000000208087836 */ /* 0x000fe20000000000 */
[----:B-12---:R-:W-:-:S10]  /*1b490*/  @P1 SHF.R.S32.HI R7, RZ, 0x1f, R207 ;  /* 0x0000001fff071819 */ /* 0x006fd400000114cf */
[----:B------:R-:W-:Y:S01]  /*1b4a0*/  QGMMA.64x256x32.F32.E4M3.E4M3 R24, R188, gdesc[UR4], R24, gsb0 ;  /* 0x03e00004bc187df3 */ /* 0x000fe20008000818 */
[----:B------:R-:W-:Y:S02]  /*1b4b0*/  R2UR UR6, R8 ;  /* 0x00000000080672ca */ /* 0x000fe400000e0000 */
[----:B------:R-:W-:Y:S02]  /*1b4c0*/  R2UR UR7, R9 ;  /* 0x00000000090772ca */ /* 0x000fe400000e0000 */
[----:B------:R-:W1:Y:S01]  /*1b4d0*/  @P1 LDC.64 R8, c[0x0][0x9d0] ;  /* 0x00027400ff081b82 */ /* 0x000e620000000a00 */
[----:B---3--:R-:W-:-:S04]  /*1b4e0*/  @P1 IMAD R7, R7, R10, RZ ;  /* 0x0000000a07071224 */ /* 0x008fc800078e02ff */
[C---:B------:R-:W-:Y:S02]  /*1b4f0*/  @P1 IMAD R7, R207.reuse, R11, R7 ;  /* 0x0000000bcf071224 */ /* 0x040fe400078e0207 */
[----:B------:R-:W-:-:S04]  /*1b500*/  @P1 IMAD.WIDE.U32 R10, R207, R10, RZ ;  /* 0x0000000acf0a1225 */ /* 0x000fc800078e00ff */
[----:B------:R-:W-:Y:S02]  /*1b510*/  @P1 IMAD.IADD R11, R11, 0x1, R7 ;  /* 0x000000010b0b1824 */ /* 0x000fe400078e0207 */
[----:B------:R-:W-:Y:S02]  /*1b520*/  IMAD.MOV.U32 R7, RZ, RZ, 0x3f800000 ;  /* 0x3f800000ff077424 */ /* 0x000fe400078e00ff */
[----:B-1----:R-:W-:-:S04]  /*1b530*/  @P1 IMAD.WIDE.U32 R10, R211, R8, R10 ;  /* 0x00000008d30a1225 */ /* 0x002fc800078e000a */
[----:B------:R-:W-:Y:S01]  /*1b540*/  @P1 IMAD R9, R211, R9, R11 ;  /* 0x00000009d3091224 */ /* 0x000fe200078e020b */
[----:B------:R-:W-:-:S04]  /*1b550*/  @P1 LEA R8, P2, R10, UR4, 0x2 ;  /* 0x000000040a081c11 */ /* 0x000fc8000f8410ff */
[----:B------:R-:W-:-:S05]  /*1b560*/  @P1 LEA.HI.X R9, R10, UR5, R9, 0x2, P2 ;  /* 0x000000050a091c11 */ /* 0x000fca00090f1409 */
[----:B------:R1:W2:Y:S04]  /*1b570*/  @P1 LDG.E R7, desc[UR46][R8.64] ;  /* 0x0000002e08071981 */ /* 0x0002a8000c1e1900 */
[----:B-1----:R-:W1:Y:S04]  /*1b580*/  SHFL.BFLY PT, R9, R3, 0x2, 0x1f ;  /* 0x0c401f0003097f89 */ /* 0x002e6800000e0000 */
[----:B------:R-:W3:Y:S01]  /*1b590*/  SHFL.BFLY PT, R8, R0, 0x2, 0x1f ;  /* 0x0c401f0000087f89 */ /* 0x000ee200000e0000 */
[----:B-1----:R-:W-:-:S05]  /*1b5a0*/  FADD.FTZ R3, R9, R3 ;  /* 0x0000000309037221 */ /* 0x002fca0000010000 */
[----:B------:R-:W1:Y:S01]  /*1b5b0*/  SHFL.BFLY PT, R9, R3, 0x1, 0x1f ;  /* 0x0c201f0003097f89 */ /* 0x000e6200000e0000 */
[----:B---3--:R-:W-:-:S05]  /*1b5c0*/  FADD.FTZ R0, R8, R0 ;  /* 0x0000000008007221 */ /* 0x008fca0000010000 */
[----:B------:R-:W3:Y:S01]  /*1b5d0*/  SHFL.BFLY PT, R8, R0, 0x1, 0x1f ;  /* 0x0c201f0000087f89 */ /* 0x000ee200000e0000 */
[----:B-1----:R-:W-:-:S05]  /*1b5e0*/  FADD.FTZ R9, R3, R9 ;  /* 0x0000000903097221 */ /* 0x002fca0000010000 */
[C---:B------:R-:W-:Y:S01]  /*1b5f0*/  FSETP.NE.FTZ.AND P1, PT, R9.reuse, RZ, PT ;  /* 0x000000ff0900720b */ /* 0x040fe20003f35000 */
[----:B------:R-:W-:Y:S02]  /*1b600*/  IMAD.MOV.U32 R3, RZ, RZ, RZ ;  /* 0x000000ffff037224 */ /* 0x000fe400078e00ff */
[----:B------:R-:W-:-:S10]  /*1b610*/  FMUL.FTZ R10, R9, 0.00390625 ;  /* 0x3b800000090a7820 */ /* 0x000fd40000410000 */
[----:B------:R3:W-:Y:S01]  /*1b620*/  @P1 MUFU.RCP R3, R9 ;  /* 0x0000000900031308 */ /* 0x0007e20000001000 */
[----:B------:R-:W-:Y:S01]  /*1b630*/  FSETP.NE.FTZ.AND P1, PT, R10, RZ, PT ;  /* 0x000000ff0a00720b */ /* 0x000fe20003f35000 */
[----:B---3--:R-:W-:-:S04]  /*1b640*/  FADD.FTZ R9, R0, R8 ;  /* 0x0000000800097221 */ /* 0x008fc80000010000 */
[----:B------:R-:W-:Y:S01]  /*1b650*/  FMUL.FTZ R8, R9, 0.00390625 ;  /* 0x3b80000009087820 */ /* 0x000fe20000410000 */
[----:B------:R-:W-:Y:S02]  /*1b660*/  WARPGROUP.DEPBAR.LE gsb0, 0x0 ;  /* 0x00008000000079c5 */ /* 0x000fe40000010000 */
[----:B------:R-:W-:-:S06]  /*1b670*/  WARPGROUP.ARRIVE ;  /* 0x00000000000079c5 */ /* 0x000fcc0000000000 */
[----:B------:R-:W-:Y:S01]  /*1b680*/  QGMMA.64x256x32.F32.E4M3.E4M3 R24, R184, gdesc[UR4], R24, gsb0 ;  /* 0x03e00004b8187df3 */ /* 0x000fe20008000818 */
[----:B------:R-:W-:Y:S02]  /*1b690*/  FSETP.NE.FTZ.AND P3, PT, R8, RZ, PT ;  /* 0x000000ff0800720b */ /* 0x000fe40003f75000 */
[----:B------:R-:W-:Y:S01]  /*1b6a0*/  FSETP.NE.FTZ.AND P2, PT, R9, RZ, PT ;  /* 0x000000ff0900720b */ /* 0x000fe20003f55000 */
[----:B------:R-:W1:Y:S01]  /*1b6b0*/  @P1 MUFU.LG2 R10, R10 ;  /* 0x0000000a000a1308 */ /* 0x000e620000000c00 */
[----:B------:R-:W-:-:S09]  /*1b6c0*/  IMAD.MOV.U32 R0, RZ, RZ, RZ ;  /* 0x000000ffff007224 */ /* 0x000fd200078e00ff */
[----:B------:R-:W3:Y:S08]  /*1b6d0*/  @P3 MUFU.LG2 R8, R8 ;  /* 0x0000000800083308 */ /* 0x000ef00000000c00 */
[----:B------:R1:W4:Y:S01]  /*1b6e0*/  @P2 MUFU.RCP R0, R9 ;  /* 0x0000000900002308 */ /* 0x0003220000001000 */
[----:B------:R-:W-:Y:S02]  /*1b6f0*/  IMAD.MOV.U32 R162, RZ, RZ, -0x800000 ;  /* 0xff800000ffa27424 */ /* 0x000fe400078e00ff */
[----:B------:R-:W-:-:S02]  /*1b700*/  IMAD.MOV.U32 R163, RZ, RZ, -0x800000 ;  /* 0xff800000ffa37424 */ /* 0x000fc400078e00ff */
[----:B-1----:R-:W-:Y:S01]  /*1b710*/  @P1 FMUL.FTZ R9, R10, 0.69314718246459960938 ;  /* 0x3f3172180a091820 */ /* 0x002fe20000410000 */
[C---:B------:R-:W-:Y:S01]  /*1b720*/  @P1 FMUL.FTZ R10, R2.reuse, 0.69314718246459960938 ;  /* 0x3f317218020a1820 */ /* 0x040fe20000410000 */
[----:B------:R-:W-:Y:S01]  /*1b730*/  @P3 FMUL.FTZ R2, R2, 0.69314718246459960938 ;  /* 0x3f31721802023820 */ /* 0x000fe20000410000 */
[----:B---3--:R-:W-:Y:S02]  /*1b740*/  @P3 FMUL.FTZ R8, R8, 0.69314718246459960938 ;  /* 0x3f31721808083820 */ /* 0x008fe40000410000 */
[----:B------:R-:W-:-:S02]  /*1b750*/  @P1 FFMA.FTZ R163, R10, R5, R9 ;  /* 0x000000050aa31223 */ /* 0x000fc40000010009 */
[----:B------:R-:W-:Y:S01]  /*1b760*/  @P3 FFMA.FTZ R162, R2, R6, R8 ;  /* 0x0000000602a23223 */ /* 0x000fe20000010008 */
[-C--:B--2---:R-:W-:Y:S01]  /*1b770*/  FMUL.FTZ R3, R3, R7.reuse ;  /* 0x0000000703037220 */ /* 0x084fe20000410000 */
[----:B----4-:R-:W-:Y:S01]  /*1b780*/  FMUL.FTZ R2, R0, R7 ;  /* 0x0000000700027220 */ /* 0x010fe20000410000 */
[----:B------:R-:W-:-:S02]  /*1b790*/  WARPGROUP.DEPBAR.LE gsb0, 0x0 ;  /* 0x00008000000079c5 */ /* 0x000fc40000010000 */
[----:B------:R-:W-:Y:S05]  /*1b7a0*/  @!P0 BRA `(.L_x_1620) ;  /* 0x0000000000048947 */ /* 0x000fea0003800000 */
[----:B------:R-:W-:Y:S01]  /*1b7b0*/  BPT.TRAP 0x1 ;  /* 0x000000040000795c */ /* 0x000fe20000300000 */
.L_x_1620:
        /* <DEDUP_REMOVED lines=9> */
[----:B------:R-:W-:Y:S01]  /*1b850*/  ISETP.NE.AND P1, PT, R200, 0x2, PT ;  /* 0x00000002c800780c */ /* 0x000fe20003f25270 */
        /* <DEDUP_REMOVED lines=9> */
[-C--:B-1----:R-:W-:Y:S01]  /*1b8f0*/  FMUL.FTZ R0, R29, R3.reuse ;  /* 0x000000031d007220 */ /* 0x082fe20000410000 */
        /* <DEDUP_REMOVED lines=119> */
.L_x_1490:
[----:B------:R-:W-:Y:S05]  /*1c070*/  WARPSYNC.ALL ;  /* 0x0000000000007948 */ /* 0x000fea0003800000 */
[----:B------:R-:W1:Y:S08]  /*1c080*/  S2UR UR42, SR_CgaCtaId ;  /* 0x00000000002a79c3 */ /* 0x000e700000008800 */
[----:B------:R-:W-:Y:S01]  /*1c090*/  BAR.SYNC.DEFER_BLOCKING 0x5, 0x180 ;  /* 0x0146000000007b1d */ /* 0x000fe20000010000 */
[----:B------:R-:W-:-:S05]  /*1c0a0*/  ISETP.NE.AND P1, PT, R217, RZ, PT ;  /* 0x000000ffd900720c */ /* 0x000fca0003f25270 */
[----:B------:R-:W-:Y:S01]  /*1c0b0*/  UMOV UR4, 0x400 ;  /* 0x0000040000047882 */ /* 0x000fe20000000000 */
[----:B------:R-:W-:Y:S07]  /*1c0c0*/  BSSY B0, `(.L_x_1621) ;  /* 0x00006da000007945 */ /* 0x000fee0003800000 */
[----:B------:R-:W2:Y:S01]  /*1c0d0*/  @!P1 LDC R217, c[0x0][0xad4] ;  /* 0x0002b500ffd99b82 */ /* 0x000ea20000000800 */
[----:B-1----:R-:W-:-:S06]  /*1c0e0*/  ULEA UR4, UR42, UR4, 0x18 ;  /* 0x000000042a047291 */ /* 0x002fcc000f8ec03f */
[----:B------:R-:W-:-:S05]  /*1c0f0*/  IMAD.U32 R16, RZ, RZ, UR4 ;  /* 0x00000004ff107e24 */ /* 0x000fca000f8e00ff */
[----:B------:R1:W3:Y:S01]  /*1c100*/  LDS.128 R204, [R16+0x284d0] ;  /* 0x0284d00010cc7984 */ /* 0x0002e20000000c00 */
[----:B------:R-:W-:Y:S06]  /*1c110*/  BAR.ARV 0x4, 0x180 ;  /* 0x0106000000007b1d */ /* 0x000fec0000002000 */
[----:B------:R-:W-:Y:S05]  /*1c120*/  @P0 BRA `(.L_x_1622) ;  /* 0x0000005c00c00947 */ /* 0x000fea0003800000 */
[----:B------:R-:W4:Y:S01]  /*1c130*/  LDL R3, [R1+0xac] ;  /* 0x0000ac0001037983 */ /* 0x000f220000100800 */
[----:B------:R-:W-:Y:S01]  /*1c140*/  ULDC.64 UR4, c[0x4][0x110] ;  /* 0x0100440000047ab9 */ /* 0x000fe20000000a00 */
[----:B------:R-:W0:Y:S01]  /*1c150*/  S2R R2, SR_SWINHI ;  /* 0x0000000000027919 */ /* 0x000e220000002f00 */
[----:B------:R-:W-:Y:S02]  /*1c160*/  MOV R32, R16 ;  /* 0x0000001000207202 */ /* 0x000fe40000000f00 */
[----:B0-----:R-:W-:-:S03]  /*1c170*/  MOV R33, R2 ;  /* 0x0000000200217202 */ /* 0x001fc60000000f00 */
[----:B----4-:R-:W-:-:S03]  /*1c180*/  IMAD.WIDE R2, R3, 0x2, R32 ;  /* 0x0000000203027825 */ /* 0x010fc600078e0220 */
[C---:B-----5:R-:W-:Y:S02]  /*1c190*/  IADD3 R38, P5, R2.reuse, 0xc000, RZ ;  /* 0x0000c00002267810 */ /* 0x060fe40007fbe0ff */
[----:B------:R-:W-:Y:S02]  /*1c1a0*/  IADD3 R42, P1, R2, 0xc060, RZ ;  /* 0x0000c060022a7810 */ /* 0x000fe40007f3e0ff */
[----:B------:R-:W-:Y:S02]  /*1c1b0*/  LOP3.LUT R39, R38, 0x380, RZ, 0xc0, !PT ;  /* 0x0000038026277812 */ /* 0x000fe400078ec0ff */
[----:B------:R-:W-:Y:S01]  /*1c1c0*/  LOP3.LUT R4, R42, 0x380, RZ, 0xc0, !PT ;  /* 0x000003802a047812 */ /* 0x000fe200078ec0ff */
[----:B------:R-:W-:Y:S01]  /*1c1d0*/  IMAD.X R43, RZ, RZ, R3, P1 ;  /* 0x000000ffff2b7224 */ /* 0x000fe200008e0603 */
[----:B------:R-:W-:Y:S02]  /*1c1e0*/  SHF.R.U64 R39, R39, 0x3, RZ ;  /* 0x0000000327277819 */ /* 0x000fe400000012ff */
[----:B------:R-:W-:-:S02]  /*1c1f0*/  IADD3 R46, P0, R2, 0xc040, RZ ;  /* 0x0000c040022e7810 */ /* 0x000fc40007f1e0ff */
[----:B------:R-:W-:Y:S01]  /*1c200*/  LOP3.LUT R38, R39, R38, RZ, 0x3c, !PT ;  /* 0x0000002627267212 */ /* 0x000fe200078e3cff */
[--C-:B------:R-:W-:Y:S01]  /*1c210*/  IMAD.X R39, RZ, RZ, R3.reuse, P5 ;  /* 0x000000ffff277224 */ /* 0x100fe200028e0603 */
[----:B------:R-:W-:Y:S02]  /*1c220*/  SHF.R.U64 R4, R4, 0x3, RZ ;  /* 0x0000000304047819 */ /* 0x000fe400000012ff */
[----:B------:R-:W-:Y:S02]  /*1c230*/  LOP3.LUT R47, R46, 0x380, RZ, 0xc0, !PT ;  /* 0x000003802e2f7812 */ /* 0x000fe400078ec0ff */
[C---:B------:R-:W-:Y:S02]  /*1c240*/  IADD3 R20, P5, R2.reuse, 0x4040, RZ ;  /* 0x0000404002147810 */ /* 0x040fe40007fbe0ff */
[----:B------:R-:W-:Y:S02]  /*1c250*/  IADD3 R26, P4, R2, 0x8060, RZ ;  /* 0x00008060021a7810 */ /* 0x000fe40007f9e0ff */
[----:B------:R-:W-:Y:S01]  /*1c260*/  LOP3.LUT R42, R4, R42, RZ, 0x3c, !PT ;  /* 0x0000002a042a7212 */ /* 0x000fe200078e3cff */
[----:B------:R-:W-:Y:S01]  /*1c270*/  IMAD.X R21, RZ, RZ, R3, P5 ;  /* 0x000000ffff157224 */ /* 0x000fe200028e0603 */
[----:B------:R-:W-:-:S02]  /*1c280*/  SHF.R.U64 R47, R47, 0x3, RZ ;  /* 0x000000032f2f7819 */ /* 0x000fc400000012ff */
[----:B------:R-:W-:Y:S02]  /*1c290*/  LOP3.LUT R4, R20, 0x380, RZ, 0xc0, !PT ;  /* 0x0000038014047812 */ /* 0x000fe400078ec0ff */
[----:B------:R-:W-:Y:S02]  /*1c2a0*/  LOP3.LUT R27, R26, 0x380, RZ, 0xc0, !PT ;  /* 0x000003801a1b7812 */ /* 0x000fe400078ec0ff */
[----:B------:R-:W-:Y:S01]  /*1c2b0*/  LOP3.LUT R46, R47, R46, RZ, 0x3c, !PT ;  /* 0x0000002e2f2e7212 */ /* 0x000fe200078e3cff */
[----:B------:R-:W-:Y:S01]  /*1c2c0*/  IMAD.X R47, RZ, RZ, R3, P0 ;  /* 0x000000ffff2f7224 */ /* 0x000fe200000e0603 */
[----:B------:R-:W-:Y:S02]  /*1c2d0*/  SHF.R.U64 R4, R4, 0x3, RZ ;  /* 0x0000000304047819 */ /* 0x000fe400000012ff */
[----:B------:R-:W-:Y:S02]  /*1c2e0*/  IADD3 R34, P3, R2, 0xc020, RZ ;  /* 0x0000c02002227810 */ /* 0x000fe40007f7e0ff */
[----:B------:R-:W-:-:S02]  /*1c2f0*/  SHF.R.U64 R27, R27, 0x3, RZ ;  /* 0x000000031b1b7819 */ /* 0x000fc400000012ff */
[----:B------:R-:W-:Y:S02]  /*1c300*/  LOP3.LUT R20, R4, R20, RZ, 0x3c, !PT ;  /* 0x0000001404147212 */ /* 0x000fe400078e3cff */
[----:B------:R-:W-:Y:S02]  /*1c310*/  MOV R9, R42 ;  /* 0x0000002a00097202 */ /* 0x000fe40000000f00 */
[----:B------:R-:W-:Y:S02]  /*1c320*/  LOP3.LUT R35, R34, 0x380, RZ, 0xc0, !PT ;  /* 0x0000038022237812 */ /* 0x000fe400078ec0ff */
[----:B------:R-:W-:Y:S01]  /*1c330*/  LOP3.LUT R26, R27, R26, RZ, 0x3c, !PT ;  /* 0x0000001a1b1a7212 */ /* 0x000fe200078e3cff */
[----:B------:R-:W-:Y:S01]  /*1c340*/  IMAD.X R27, RZ, RZ, R3, P4 ;  /* 0x000000ffff1b7224 */ /* 0x000fe200020e0603 */
[----:B------:R-:W-:Y:S01]  /*1c350*/  MOV R4, R46 ;  /* 0x0000002e00047202 */ /* 0x000fe20000000f00 */
[----:B------:R-:W-:Y:S01]  /*1c360*/  STL [R1+0x94], R9 ;  /* 0x0000940901007387 */ /* 0x000fe20000100800 */
[----:B------:R-:W-:-:S02]  /*1c370*/  IADD3 R42, P4, R2, 0x4020, RZ ;  /* 0x00004020022a7810 */ /* 0x000fc40007f9e0ff */
[----:B------:R-:W-:Y:S01]  /*1c380*/  IADD3 R30, P2, R2, 0x8040, RZ ;  /* 0x00008040021e7810 */ /* 0x000fe20007f5e0ff */
[----:B------:R0:W-:Y:S01]  /*1c390*/  STL [R1+0x90], R4 ;  /* 0x0000900401007387 */ /* 0x0001e20000100800 */
[----:B------:R-:W-:Y:S01]  /*1c3a0*/  SHF.R.U64 R35, R35, 0x3, RZ ;  /* 0x0000000323237819 */ /* 0x000fe200000012ff */
[--C-:B------:R-:W-:Y:S01]  /*1c3b0*/  IMAD.X R43, RZ, RZ, R3.reuse, P4 ;  /* 0x000000ffff2b7224 */ /* 0x100fe200020e0603 */
[----:B------:R-:W-:Y:S02]  /*1c3c0*/  LOP3.LUT R31, R30, 0x380, RZ, 0xc0, !PT ;  /* 0x000003801e1f7812 */ /* 0x000fe400078ec0ff */
[----:B------:R-:W-:Y:S01]  /*1c3d0*/  LOP3.LUT R34, R35, R34, RZ, 0x3c, !PT ;  /* 0x0000002223227212 */ /* 0x000fe200078e3cff */
[----:B------:R-:W-:Y:S01]  /*1c3e0*/  IMAD.X R35, RZ, RZ, R3, P3 ;  /* 0x000000ffff237224 */ /* 0x000fe200018e0603 */
[----:B------:R-:W-:Y:S02]  /*1c3f0*/  SHF.R.U64 R31, R31, 0x3, RZ ;  /* 0x000000031f1f7819 */ /* 0x000fe400000012ff */
[----:B------:R-:W-:-:S02]  /*1c400*/  IADD3 R10, P1, R2, 0x8020, RZ ;  /* 0x00008020020a7810 */ /* 0x000fc40007f3e0ff */
[----:B0-----:R-:W-:Y:S02]  /*1c410*/  LOP3.LUT R4, R42, 0x380, RZ, 0xc0, !PT ;  /* 0x000003802a047812 */ /* 0x001fe400078ec0ff */
[----:B------:R-:W-:Y:S02]  /*1c420*/  MOV R9, R34 ;  /* 0x0000002200097202 */ /* 0x000fe40000000f00 */
[----:B------:R-:W-:Y:S02]  /*1c430*/  SHF.R.U64 R4, R4, 0x3, RZ ;  /* 0x0000000304047819 */ /* 0x000fe400000012ff */
[----:B------:R-:W-:Y:S01]  /*1c440*/  LOP3.LUT R30, R31, R30, RZ, 0x3c, !PT ;  /* 0x0000001e1f1e7212 */ /* 0x000fe200078e3cff */
[----:B------:R-:W-:Y:S01]  /*1c450*/  IMAD.X R31, RZ, RZ, R3, P2 ;  /* 0x000000ffff1f7224 */ /* 0x000fe200010e0603 */
[----:B------:R-:W-:Y:S01]  /*1c460*/  LOP3.LUT R42, R4, R42, RZ, 0x3c, !PT ;  /* 0x0000002a042a7212 */ /* 0x000fe200078e3cff */
[----:B------:R0:W-:Y:S01]  /*1c470*/  STL [R1+0x8c], R9 ;  /* 0x00008c0901007387 */ /* 0x0001e20000100800 */
[----:B------:R-:W-:-:S02]  /*1c480*/  MOV R4, R38 ;  /* 0x0000002600047202 */ /* 0x000fc40000000f00 */
[----:B------:R-:W-:Y:S02]  /*1c490*/  IADD3 R34, P2, R2, 0x4000, RZ ;  /* 0x0000400002227810 */ /* 0x000fe40007f5e0ff */
[----:B------:R-:W-:Y:S01]  /*1c4a0*/  LOP3.LUT R11, R10, 0x380, RZ, 0xc0, !PT ;  /* 0x000003800a0b7812 */ /* 0x000fe200078ec0ff */
[----:B------:R4:W-:Y:S01]  /*1c4b0*/  STL [R1+0x88], R4 ;  /* 0x0000880401007387 */ /* 0x0009e20000100800 */
[----:B------:R-:W-:Y:S01]  /*1c4c0*/  IADD3 R12, P0, R2, 0x8000, RZ ;  /* 0x00008000020c7810 */ /* 0x000fe20007f1e0ff */
[--C-:B------:R-:W-:Y:S01]  /*1c4d0*/  IMAD.X R35, RZ, RZ, R3.reuse, P2 ;  /* 0x000000ffff237224 */ /* 0x100fe200010e0603 */
[----:B------:R-:W-:Y:S02]  /*1c4e0*/  SHF.R.U64 R11, R11, 0x3, RZ ;  /* 0x000000030b0b7819 */ /* 0x000fe400000012ff */
[----:B0-----:R-:W-:Y:S02]  /*1c4f0*/  MOV R9, R26 ;  /* 0x0000001a00097202 */ /* 0x001fe40000000f00 */
[----:B------:R-:W-:Y:S01]  /*1c500*/  LOP3.LUT R10, R11, R10, RZ, 0x3c, !PT ;  /* 0x0000000a0b0a7212 */ /* 0x000fe200078e3cff */
[----:B------:R-:W-:Y:S01]  /*1c510*/  IMAD.X R11, RZ, RZ, R3, P1 ;  /* 0x000000ffff0b7224 */ /* 0x000fe200008e0603 */
[----:B------:R-:W-:Y:S01]  /*1c520*/  LOP3.LUT R13, R12, 0x380, RZ, 0xc0, !PT ;  /* 0x000003800c0d7812 */ /* 0x000fe200078ec0ff */
[----:B------:R0:W-:Y:S01]  /*1c530*/  STL [R1+0x84], R9 ;  /* 0x0000840901007387 */ /* 0x0001e20000100800 */
[----:B----4-:R-:W-:-:S02]  /*1c540*/  LOP3.LUT R4, R34, 0x380, RZ, 0xc0, !PT ;  /* 0x0000038022047812 */ /* 0x010fc400078ec0ff */
[----:B------:R-:W-:Y:S02]  /*1c550*/  IADD3 R14, P3, R2, 0x4060, RZ ;  /* 0x00004060020e7810 */ /* 0x000fe40007f7e0ff */
[----:B------:R-:W-:Y:S02]  /*1c560*/  SHF.R.U64 R4, R4, 0x3, RZ ;  /* 0x0000000304047819 */ /* 0x000fe400000012ff */
[----:B------:R-:W-:Y:S02]  /*1c570*/  IADD3 R26, P1, R2, 0x60, RZ ;  /* 0x00000060021a7810 */ /* 0x000fe40007f3e0ff */
[----:B------:R-:W-:Y:S02]  /*1c580*/  LOP3.LUT R34, R4, R34, RZ, 0x3c, !PT ;  /* 0x0000002204227212 */ /* 0x000fe400078e3cff */
[----:B------:R-:W-:Y:S01]  /*1c590*/  MOV R4, R30 ;  /* 0x0000001e00047202 */ /* 0x000fe20000000f00 */
[----:B------:R-:W-:Y:S01]  /*1c5a0*/  IMAD.X R27, RZ, RZ, R3, P1 ;  /* 0x000000ffff1b7224 */ /* 0x000fe200008e0603 */
[----:B------:R-:W-:-:S02]  /*1c5b0*/  SHF.R.U64 R13, R13, 0x3, RZ ;  /* 0x000000030d0d7819 */ /* 0x000fc400000012ff */
[----:B------:R-:W-:Y:S01]  /*1c5c0*/  LOP3.LUT R15, R14, 0x380, RZ, 0xc0, !PT ;  /* 0x000003800e0f7812 */ /* 0x000fe200078ec0ff */
[----:B------:R4:W-:Y:S01]  /*1c5d0*/  STL [R1+0x80], R4 ;  /* 0x0000800401007387 */ /* 0x0009e20000100800 */
[----:B------:R-:W-:Y:S01]  /*1c5e0*/  LOP3.LUT R12, R13, R12, RZ, 0x3c, !PT ;  /* 0x0000000c0d0c7212 */ /* 0x000fe200078e3cff */
[--C-:B------:R-:W-:Y:S01]  /*1c5f0*/  IMAD.X R13, RZ, RZ, R3.reuse, P0 ;  /* 0x000000ffff0d7224 */ /* 0x100fe200000e0603 */
[----:B------:R-:W-:Y:S02]  /*1c600*/  SHF.R.U64 R15, R15, 0x3, RZ ;  /* 0x000000030f0f7819 */ /* 0x000fe400000012ff */
[----:B0-----:R-:W-:Y:S02]  /*1c610*/  MOV R9, R10 ;  /* 0x0000000a00097202 */ /* 0x001fe40000000f00 */
[----:B------:R-:W-:Y:S01]  /*1c620*/  LOP3.LUT R14, R15, R14, RZ, 0x3c, !PT ;  /* 0x0000000e0f0e7212 */ /* 0x000fe200078e3cff */
[----:B------:R-:W-:Y:S01]  /*1c630*/  IMAD.X R15, RZ, RZ, R3, P3 ;  /* 0x000000ffff0f7224 */ /* 0x000fe200018e0603 */
[----:B------:R-:W-:Y:S01]  /*1c640*/  IADD3 R10, P0, R2, 0x40, RZ ;  /* 0x00000040020a7810 */ /* 0x000fe20007f1e0ff */
[----:B------:R0:W-:Y:S01]  /*1c650*/  STL [R1+0x7c], R9 ;  /* 0x00007c0901007387 */ /* 0x0001e20000100800 */
[----:B----4-:R-:W-:-:S03]  /*1c660*/  LOP3.LUT R4, R26, 0x380, RZ, 0xc0, !PT ;  /* 0x000003801a047812 */ /* 0x010fc600078ec0ff */
[----:B------:R-:W-:Y:S01]  /*1c670*/  IMAD.X R11, RZ, RZ, R3, P0 ;  /* 0x000000ffff0b7224 */ /* 0x000fe200000e0603 */
[----:B------:R-:W-:-:S04]  /*1c680*/  SHF.R.U64 R4, R4, 0x3, RZ ;  /* 0x0000000304047819 */ /* 0x000fc800000012ff */
[----:B------:R-:W-:Y:S02]  /*1c690*/  LOP3.LUT R26, R4, R26, RZ, 0x3c, !PT ;  /* 0x0000001a041a7212 */ /* 0x000fe400078e3cff */
[----:B------:R-:W-:Y:S02]  /*1c6a0*/  MOV R4, R12 ;  /* 0x0000000c00047202 */ /* 0x000fe40000000f00 */
[----:B0-----:R-:W-:-:S03]  /*1c6b0*/  MOV R9, R14 ;  /* 0x0000000e00097202 */ /* 0x001fc60000000f00 */
[----:B------:R0:W-:Y:S04]  /*1c6c0*/  STL [R1+0x78], R4 ;  /* 0x0000780401007387 */ /* 0x0001e80000100800 */
[----:B------:R4:W-:Y:S01]  /*1c6d0*/  STL [R1+0x74], R9 ;  /* 0x0000740901007387 */ /* 0x0009e20000100800 */
[----:B0-----:R-:W-:Y:S02]  /*1c6e0*/  MOV R4, R20 ;  /* 0x0000001400047202 */ /* 0x001fe40000000f00 */
[----:B----4-:R-:W-:-:S03]  /*1c6f0*/  MOV R9, R42 ;  /* 0x0000002a00097202 */ /* 0x010fc60000000f00 */
[----:B------:R0:W-:Y:S04]  /*1c700*/  STL [R1+0x70], R4 ;  /* 0x0000700401007387 */ /* 0x0001e80000100800 */
[----:B------:R4:W-:Y:S01]  /*1c710*/  STL [R1+0x6c], R9 ;  /* 0x00006c0901007387 */ /* 0x0009e20000100800 */
[----:B0-----:R-:W-:Y:S02]  /*1c720*/  MOV R4, R34 ;  /* 0x0000002200047202 */ /* 0x001fe40000000f00 */
[----:B----4-:R-:W-:-:S03]  /*1c730*/  MOV R9, R26 ;  /* 0x0000001a00097202 */ /* 0x010fc60000000f00 */
[----:B------:R0:W-:Y:S04]  /*1c740*/  STL [R1+0x68], R4 ;  /* 0x0000680401007387 */ /* 0x0001e80000100800 */
[----:B------:R4:W-:Y:S01]  /*1c750*/  STL [R1+0x64], R9 ;  /* 0x0000640901007387 */ /* 0x0009e20000100800 */
[----:B0-----:R-:W-:-:S04]  /*1c760*/  LOP3.LUT R4, R10, 0x380, RZ, 0xc0, !PT ;  /* 0x000003800a047812 */ /* 0x001fc800078ec0ff */
[----:B------:R-:W-:-:S04]  /*1c770*/  SHF.R.U64 R4, R4, 0x3, RZ ;  /* 0x0000000304047819 */ /* 0x000fc800000012ff */
[----:B------:R-:W-:-:S04]  /*1c780*/  LOP3.LUT R10, R4, R10, RZ, 0x3c, !PT ;  /* 0x0000000a040a7212 */ /* 0x000fc800078e3cff */
[----:B----4-:R-:W-:Y:S02]  /*1c790*/  MOV R9, R10 ;  /* 0x0000000a00097202 */ /* 0x010fe40000000f00 */
[----:B------:R-:W-:-:S03]  /*1c7a0*/  IADD3 R10, P0, R2, 0x20, RZ ;  /* 0x00000020020a7810 */ /* 0x000fc60007f1e0ff */
[----:B------:R0:W-:Y:S01]  /*1c7b0*/  STL [R1+0x60], R9 ;  /* 0x0000600901007387 */ /* 0x0001e20000100800 */
[----:B------:R-:W-:Y:S01]  /*1c7c0*/  LOP3.LUT R4, R10, 0x380, RZ, 0xc0, !PT ;  /* 0x000003800a047812 */ /* 0x000fe200078ec0ff */
[----:B------:R-:W-:-:S03]  /*1c7d0*/  IMAD.X R11, RZ, RZ, R3, P0 ;  /* 0x000000ffff0b7224 */ /* 0x000fc600000e0603 */
[----:B------:R-:W-:-:S04]  /*1c7e0*/  SHF.R.U64 R4, R4, 0x3, RZ ;  /* 0x0000000304047819 */ /* 0x000fc800000012ff */
[----:B------:R-:W-:Y:S02]  /*1c7f0*/  LOP3.LUT R10, R4, R10, RZ, 0x3c, !PT ;  /* 0x0000000a040a7212 */ /* 0x000fe400078e3cff */
[----:B------:R-:W-:Y:S02]  /*1c800*/  LOP3.LUT R4, R2, 0x380, RZ, 0xc0, !PT ;  /* 0x0000038002047812 */ /* 0x000fe400078ec0ff */
[----:B0-----:R-:W-:Y:S02]  /*1c810*/  MOV R9, R10 ;  /* 0x0000000a00097202 */ /* 0x001fe40000000f00 */
[----:B------:R-:W-:-:S03]  /*1c820*/  SHF.R.U64 R4, R4, 0x3, RZ ;  /* 0x0000000304047819 */ /* 0x000fc600000012ff */
[----:B------:R0:W-:Y:S01]  /*1c830*/  STL [R1+0x5c], R9 ;  /* 0x00005c0901007387 */ /* 0x0001e20000100800 */
[----:B------:R-:W-:-:S04]  /*1c840*/  LOP3.LUT R2, R4, R2, RZ, 0x3c, !PT ;  /* 0x0000000204027212 */ /* 0x000fc800078e3cff */
[----:B------:R-:W-:Y:S01]  /*1c850*/  MOV R3, R2 ;  /* 0x0000000200037202 */ /* 0x000fe20000000f00 */
[----:B0-----:R-:W0:Y:S04]  /*1c860*/  S2R R9, SR_TID.X ;  /* 0x0000000000097919 */ /* 0x001e280000002100 */
[----:B------:R4:W-:Y:S01]  /*1c870*/  STL [R1+0x58], R3 ;  /* 0x0000580301007387 */ /* 0x0009e20000100800 */
[----:B0-----:R-:W-:-:S04]  /*1c880*/  LOP3.LUT P0, R2, R9, 0x3, RZ, 0xc0, !PT ;  /* 0x0000000309027812 */ /* 0x001fc8000780c0ff */
[----:B------:R-:W-:Y:S01]  /*1c890*/  ISETP.EQ.OR P0, PT, R2, 0x3, !P0 ;  /* 0x000000030200780c */ /* 0x000fe20004702670 */
[----:B------:R-:W-:-:S03]  /*1c8a0*/  IMAD.SHL.U32 R2, R9, 0x4, RZ ;  /* 0x0000000409027824 */ /* 0x000fc600078e00ff */
[----:B------:R-:W-:Y:S02]  /*1c8b0*/  SEL R13, R28, R0, P0 ;  /* 0x000000001c0d7207 */ /* 0x000fe40000000000 */
[----:B------:R-:W-:Y:S02]  /*1c8c0*/  LOP3.LUT R2, R2, 0xc, RZ, 0xc0, !PT ;  /* 0x0000000c02027812 */ /* 0x000fe400078ec0ff */
[----:B------:R-:W-:Y:S02]  /*1c8d0*/  SEL R21, R0, R28, P0 ;  /* 0x0000001c00157207 */ /* 0x000fe40000000000 */
[----:B------:R-:W-:Y:S02]  /*1c8e0*/  IADD3 R2, P1, R2, UR4, RZ ;  /* 0x0000000402027c10 */ /* 0x000fe4000ff3e0ff */
[----:B------:R-:W-:Y:S01]  /*1c8f0*/  SEL R4, R5, R25, P0 ;  /* 0x0000001905047207 */ /* 0x000fe20000000000 */
[----:B------:R-:W-:Y:S01]  /*1c900*/  UMOV UR4, 0xffffffff ;  /* 0xffffffff00047882 */ /* 0x000fe20000000000 */
[----:B------:R-:W-:Y:S01]  /*1c910*/  SEL R5, R25, R5, P0 ;  /* 0x0000000519057207 */ /* 0x000fe20000000000 */
[----:B----4-:R-:W-:-:S05]  /*1c920*/  IMAD.X R3, RZ, RZ, UR5, P1 ;  /* 0x00000005ff037e24 */ /* 0x010fca00088e06ff */
[----:B------:R0:W5:Y:S01]  /*1c930*/  LDG.E.CONSTANT R0, desc[UR46][R2.64] ;  /* 0x0000002e02007981 */ /* 0x000162000c1e9900 */
[----:B------:R-:W-:Y:S05]  /*1c940*/  BRA.DIV UR4, `(.L_x_1623) ;  /* 0x000000fe04fc7947 */ /* 0x000fea000b800000 */
[----:B0----5:R-:W-:Y:S01]  /*1c950*/  LOP3.LUT R2, R0, 0x2, RZ, 0x3c, !PT ;  /* 0x0000000200027812 */ /* 0x021fe200078e3cff */
[----:B------:R-:W-:Y:S01]  /*1c960*/  SHFL.IDX PT, R4, R4, R0, 0x1c1f ;  /* 0x001c1f0004047589 */ /* 0x000fe200000e0000 */
        /* <DEDUP_REMOVED lines=18> */
[----:B------:R-:W-:Y:S02]  /*1ca90*/  SEL R10, R7, R8, P0 ;  /* 0x00000008070a7207 */ /* 0x000fe40000000000 */
[----:B------:R-:W-:Y:S01]  /*1caa0*/  SEL R62, R66, R67, P0 ;  /* 0x00000043423e7207 */ /* 0x000fe20000000000 */
[----:B------:R-:W-:Y:S01]  /*1cab0*/  SHFL.IDX PT, R55, R55, R2, 0x1c1f ;  /* 0x001c1f0237377589 */ /* 0x000fe200000e0000 */
[----:B0-----:R-:W-:Y:S02]  /*1cac0*/  SEL R9, R4, R5, P0 ;  /* 0x0000000504097207 */ /* 0x001fe40000000000 */
[----:B------:R-:W-:Y:S01]  /*1cad0*/  SEL R30, R29, R57, P0 ;  /* 0x000000391d1e7207 */ /* 0x000fe20000000000 */
[----:B------:R-:W-:Y:S01]  /*1cae0*/  SHFL.IDX PT, R54, R54, R0, 0x1c1f ;  /* 0x001c1f0036367589 */ /* 0x000fe200000e0000 */
[----:B------:R-:W-:-:S02]  /*1caf0*/  SEL R38, R60, R61, P0 ;  /* 0x0000003d3c267207 */ /* 0x000fc40000000000 */
[----:B------:R-:W-:Y:S01]  /*1cb00*/  SEL R67, R67, R66, P0 ;  /* 0x0000004243437207 */ /* 0x000fe20000000000 */
[----:B------:R0:W-:Y:S01]  /*1cb10*/  STL [R1+0x20], R9 ;  /* 0x0000200901007387 */ /* 0x0001e20000100800 */
[----:B------:R-:W-:Y:S02]  /*1cb20*/  SEL R39, R52, R53, P0 ;  /* 0x0000003534277207 */ /* 0x000fe40000000000 */
[----:B------:R-:W-:Y:S01]  /*1cb30*/  SEL R29, R57, R29, P0 ;  /* 0x0000001d391d7207 */ /* 0x000fe20000000000 */
[----:B------:R-:W-:Y:S01]  /*1cb40*/  SHFL.IDX PT, R59, R59, R2, 0x1c1f ;  /* 0x001c1f023b3b7589 */ /* 0x000fe200000e0000 */
[----:B------:R-:W-:Y:S02]  /*1cb50*/  SEL R60, R61, R60, P0 ;  /* 0x0000003c3d3c7207 */ /* 0x000fe40000000000 */
[----:B------:R-:W-:Y:S01]  /*1cb60*/  SEL R66, R70, R71, P0 ;  /* 0x0000004746427207 */ /* 0x000fe20000000000 */
[----:B------:R-:W-:Y:S01]  /*1cb70*/  SHFL.IDX PT, R39, R39, R0, 0x1c1f ;  /* 0x001c1f0027277589 */ /* 0x000fe200000e0000 */
[----:B------:R-:W-:-:S02]  /*1cb80*/  SEL R34, R48, R49, P0 ;  /* 0x0000003130227207 */ /* 0x000fc40000000000 */
[----:B0-----:R-:W-:Y:S01]  /*1cb90*/  SEL R9, R8, R7, P0 ;  /* 0x0000000708097207 */ /* 0x001fe20000000000 */
        /* <DEDUP_REMOVED lines=42> */
[----:B------:R-:W0:Y:S01]  /*1ce40*/  SHFL.IDX PT, R76, R76, R2, 0x1c1f ;  /* 0x001c1f024c4c7589 */ /* 0x000e2200000e0000 */
        /* <DEDUP_REMOVED lines=41> */
[----:B------:R-:W2:Y:S01]  /*1d0e0*/  SHFL.IDX PT, R96, R96, R2, 0x1c1f ;  /* 0x001c1f0260607589 */ /* 0x000ea200000e0000 */
[----:B------:R-:W-:Y:S02]  /*1d0f0*/  SEL R118, R119, R118, P0 ;  /* 0x0000007677767207 */ /* 0x000fe40000000000 */
[----:B------:R-:W-:Y:S01]  /*1d100*/  SEL R68, R69, R68, P0 ;  /* 0x0000004445447207 */ /* 0x000fe20000000000 */
[----:B------:R-:W3:Y:S01]  /*1d110*/  SHFL.IDX PT, R100, R100, R2, 0x1c1f ;  /* 0x001c1f0264647589 */ /* 0x000ee200000e0000 */
[----:B------:R-:W-:-:S02]  /*1d120*/  SEL R72, R73, R72, P0 ;  /* 0x0000004849487207 */ /* 0x000fc40000000000 */
[----:B------:R-:W-:Y:S01]  /*1d130*/  SEL R80, R81, R80, P0 ;  /* 0x0000005051507207 */ /* 0x000fe20000000000 */
[----:B------:R-:W-:Y:S01]  /*1d140*/  SHFL.IDX PT, R66, R66, R0, 0x1c1f ;  /* 0x001c1f0042427589 */ /* 0x000fe200000e0000 */
[----:B------:R-:W-:Y:S02]  /*1d150*/  SEL R128, R129, R128, P0 ;  /* 0x0000008081807207 */ /* 0x000fe40000000000 */
[----:B------:R-:W-:Y:S01]  /*1d160*/  SEL R157, R157, R56, P0 ;  /* 0x000000389d9d7207 */ /* 0x000fe20000000000 */
[----:B------:R-:W3:Y:S01]  /*1d170*/  SHFL.IDX PT, R71, R71, R2, 0x1c1f ;  /* 0x001c1f0247477589 */ /* 0x000ee200000e0000 */
        /* <DEDUP_REMOVED lines=59> */
[----:B------:R-:W3:Y:S01]  /*1d530*/  SHFL.IDX PT, R116, R116, R2, 0x1c1f ;  /* 0x001c1f0274747589 */ /* 0x000ee200000e0000 */
[----:B----4-:R-:W-:Y:S02]  /*1d540*/  SEL R4, R3, R6, P0 ;  /* 0x0000000603047207 */ /* 0x010fe40000000000 */
[----:B------:R-:W-:Y:S01]  /*1d550*/  SEL R3, R6, R3, P0 ;  /* 0x0000000306037207 */ /* 0x000fe20000000000 */
[----:B------:R-:W-:Y:S01]  /*1d560*/  SHFL.IDX PT, R57, R57, R0, 0x1c1f ;  /* 0x001c1f0039397589 */ /* 0x000fe200000e0000 */
[----:B0-----:R-:W-:Y:S02]  /*1d570*/  SEL R176, R36, R76, P0 ;  /* 0x0000004c24b07207 */ /* 0x001fe40000000000 */
[----:B------:R-:W-:Y:S01]  /*1d580*/  SEL R175, R76, R36, P0 ;  /* 0x000000244caf7207 */ /* 0x000fe20000000000 */
[----:B------:R-:W-:Y:S01]  /*1d590*/  SHFL.IDX PT, R120, R120, R2, 0x1c1f ;  /* 0x001c1f0278787589 */ /* 0x000fe200000e0000 */
[----:B-1----:R-:W-:-:S02]  /*1d5a0*/  SEL R36, R44, R40, P0 ;  /* 0x000000282c247207 */ /* 0x002fc40000000000 */
        /* <DEDUP_REMOVED lines=12> */
[----:B--2---:R-:W-:Y:S01]  /*1d670*/  SEL R166, R45, R96, P0 ;  /* 0x000000602da67207 */ /* 0x004fe20000000000 */
[----:B------:R-:W-:Y:S01]  /*1d680*/  SHFL.IDX PT, R65, R65, R0, 0x1c1f ;  /* 0x001c1f0041417589 */ /* 0x000fe200000e0000 */
[----:B------:R-:W-:Y:S02]  /*1d690*/  SEL R165, R96, R45, P0 ;  /* 0x0000002d60a57207 */ /* 0x000fe40000000000 */
[----:B---3--:R-:W-:Y:S01]  /*1d6a0*/  SEL R164, R46, R100, P0 ;  /* 0x000000642ea47207 */ /* 0x008fe20000000000 */
        /* <DEDUP_REMOVED lines=48> */
[----:B------:R-:W4:Y:S01]  /*1d9b0*/  SHFL.IDX PT, R154, R154, R2, 0x1c1f ;  /* 0x001c1f029a9a7589 */ /* 0x000f2200000e0000 */
[----:B------:R-:W-:Y:S02]  /*1d9c0*/  SEL R62, R67, R62, P0 ;  /* 0x0000003e433e7207 */ /* 0x000fe40000000000 */
[----:B------:R-:W-:Y:S01]  /*1d9d0*/  SEL R66, R71, R66, P0 ;  /* 0x0000004247427207 */ /* 0x000fe20000000000 */
[----:B------:R-:W-:Y:S01]  /*1d9e0*/  SHFL.IDX PT, R97, R97, R0, 0x1c1f ;  /* 0x001c1f0061617589 */ /* 0x000fe200000e0000 */
[----:B------:R-:W-:Y:S02]  /*1d9f0*/  SEL R74, R78, R74, P0 ;  /* 0x0000004a4e4a7207 */ /* 0x000fe40000000000 */
[----:B------:R-:W-:Y:S01]  /*1da00*/  SEL R88, R53, R116, P0 ;  /* 0x0000007435587207 */ /* 0x000fe20000000000 */
[----:B------:R-:W4:Y:S01]  /*1da10*/  SHFL.IDX PT, R156, R156, R2, 0x1c1f ;  /* 0x001c1f029c9c7589 */ /* 0x000f2200000e0000 */
[----:B0-----:R-:W-:-:S02]  /*1da20*/  SEL R6, R65, R132, P0 ;  /* 0x0000008441067207 */ /* 0x001fc40000000000 */
[----:B-1----:R-:W-:Y:S01]  /*1da30*/  SEL R20, R85, R157, P0 ;  /* 0x0000009d55147207 */ /* 0x002fe20000000000 */
[----:B------:R-:W-:Y:S01]  /*1da40*/  SHFL.IDX PT, R105, R105, R0, 0x1c1f ;  /* 0x001c1f0069697589 */ /* 0x000fe200000e0000 */
[----:B--2---:R-:W-:Y:S02]  /*1da50*/  SEL R21, R56, R146, P0 ;  /* 0x0000009238157207 */ /* 0x004fe40000000000 */
[----:B------:R-:W-:Y:S01]  /*1da60*/  SEL R67, R114, R111, P0 ;  /* 0x0000006f72437207 */ /* 0x000fe20000000000 */
[----:B------:R-:W0:Y:S01]  /*1da70*/  SHFL.IDX PT, R51, R51, R2, 0x1c1f ;  /* 0x001c1f0233337589 */ /* 0x000e2200000e0000 */
[----:B---3--:R-:W-:Y:S02]  /*1da80*/  SEL R34, R89, R153, P0 ;  /* 0x0000009959227207 */ /* 0x008fe40000000000 */
[----:B------:R-:W-:Y:S01]  /*1da90*/  SEL R71, R115, R119, P0 ;  /* 0x0000007773477207 */ /* 0x000fe20000000000 */
[----:B------:R-:W-:Y:S01]  /*1daa0*/  SHFL.IDX PT, R109, R70, R0, 0x1c1f ;  /* 0x001c1f00466d7589 */ /* 0x000fe200000e0000 */
[----:B------:R-:W-:-:S02]  /*1dab0*/  SEL R53, R116, R53, P0 ;  /* 0x0000003574357207 */ /* 0x000fc40000000000 */
[----:B------:R-:W-:Y:S01]  /*1dac0*/  SEL R65, R132, R65, P0 ;  /* 0x0000004184417207 */ /* 0x000fe20000000000 */
[----:B------:R-:W1:Y:S01]  /*1dad0*/  SHFL.IDX PT, R75, R75, R2, 0x1c1f ;  /* 0x001c1f024b4b7589 */ /* 0x000e6200000e0000 */
[----:B----4-:R-:W-:Y:S02]  /*1dae0*/  SEL R35, R93, R154, P0 ;  /* 0x0000009a5d237207 */ /* 0x010fe40000000000 */
        /* <DEDUP_REMOVED lines=14> */
[----:B------:R-:W-:-:S03]  /*1dbd0*/  SEL R115, R119, R115, P0 ;  /* 0x0000007377737207 */ /* 0x000fc60000000000 */
[----:B------:R-:W0:Y:S01]  /*1dbe0*/  SHFL.IDX PT, R121, R121, R2, 0x1c1f ;  /* 0x001c1f0279797589 */ /* 0x000e2200000e0000 */
[----:B-1----:R-:W-:Y:S02]  /*1dbf0*/  SEL R45, R109, R75, P0 ;  /* 0x0000004b6d2d7207 */ /* 0x002fe40000000000 */
[----:B------:R-:W-:Y:S01]  /*1dc00*/  SEL R75, R75, R109, P0 ;  /* 0x0000006d4b4b7207 */ /* 0x000fe20000000000 */
[----:B------:R-:W-:Y:S04]  /*1dc10*/  SHFL.IDX PT, R82, R82, R0, 0x1c1f ;  /* 0x001c1f0052527589 */ /* 0x000fe800000e0000 */
[----:B------:R-:W1:Y:S01]  /*1dc20*/  SHFL.IDX PT, R94, R94, R2, 0x1c1f ;  /* 0x001c1f025e5e7589 */ /* 0x000e6200000e0000 */
[----:B--2---:R-:W-:Y:S02]  /*1dc30*/  SEL R47, R113, R117, P0 ;  /* 0x00000075712f7207 */ /* 0x004fe40000000000 */
[----:B------:R-:W-:Y:S01]  /*1dc40*/  SEL R113, R117, R113, P0 ;  /* 0x0000007175717207 */ /* 0x000fe20000000000 */
[----:B------:R-:W-:Y:S04]  /*1dc50*/  SHFL.IDX PT, R83, R83, R0, 0x1c1f ;  /* 0x001c1f0053537589 */ /* 0x000fe800000e0000 */
[----:B------:R-:W2:Y:S01]  /*1dc60*/  SHFL.IDX PT, R98, R98, R2, 0x1c1f ;  /* 0x001c1f0262627589 */ /* 0x000ea200000e0000 */
[----:B---3--:R-:W-:-:S02]  /*1dc70*/  SEL R48, R79, R86, P0 ;  /* 0x000000564f307207 */ /* 0x008fc40000000000 */
[----:B------:R-:W-:Y:S01]  /*1dc80*/  SEL R79, R86, R79, P0 ;  /* 0x0000004f564f7207 */ /* 0x000fe20000000000 */
[----:B------:R-:W-:Y:S04]  /*1dc90*/  SHFL.IDX PT, R87, R87, R0, 0x1c1f ;  /* 0x001c1f0057577589 */ /* 0x000fe800000e0000 */
[----:B------:R-:W3:Y:S01]  /*1dca0*/  SHFL.IDX PT, R102, R102, R2, 0x1c1f ;  /* 0x001c1f0266667589 */ /* 0x000ee200000e0000 */
[----:B0-----:R-:W-:Y:S02]  /*1dcb0*/  SEL R49, R125, R121, P0 ;  /* 0x000000797d317207 */ /* 0x001fe40000000000 */
[----:B------:R-:W-:Y:S01]  /*1dcc0*/  SEL R121, R121, R125, P0 ;  /* 0x0000007d79797207 */ /* 0x000fe20000000000 */
[----:B------:R-:W0:Y:S04]  /*1dcd0*/  SHFL.IDX PT, R107, R107, R2, 0x1c1f ;  /* 0x001c1f026b6b7589 */ /* 0x000e2800000e0000 */
[----:B------:R-:W-:Y:S01]  /*1dce0*/  SHFL.IDX PT, R90, R90, R0, 0x1c1f ;  /* 0x001c1f005a5a7589 */ /* 0x000fe200000e0000 */
[----:B-1----:R-:W-:-:S02]  /*1dcf0*/  SEL R52, R82, R94, P0 ;  /* 0x0000005e52347207 */ /* 0x002fc40000000000 */
[----:B------:R-:W-:Y:S01]  /*1dd00*/  SEL R82, R94, R82, P0 ;  /* 0x000000525e527207 */ /* 0x000fe20000000000 */
[----:B------:R-:W1:Y:S04]  /*1dd10*/  SHFL.IDX PT, R110, R110, R2, 0x1c1f ;  /* 0x001c1f026e6e7589 */ /* 0x000e6800000e0000 */
[----:B------:R-:W-:Y:S01]  /*1dd20*/  SHFL.IDX PT, R91, R91, R0, 0x1c1f ;  /* 0x001c1f005b5b7589 */ /* 0x000fe200000e0000 */
[----:B--2---:R-:W-:Y:S02]  /*1dd30*/  SEL R55, R83, R98, P0 ;  /* 0x0000006253377207 */ /* 0x004fe40000000000 */
[----:B------:R-:W-:Y:S01]  /*1dd40*/  SEL R83, R98, R83, P0 ;  /* 0x0000005362537207 */ /* 0x000fe20000000000 */
[----:B------:R-:W2:Y:S04]  /*1dd50*/  SHFL.IDX PT, R118, R118, R2, 0x1c1f ;  /* 0x001c1f0276767589 */ /* 0x000ea800000e0000 */
[----:B------:R-:W-:Y:S01]  /*1dd60*/  SHFL.IDX PT, R95, R95, R0, 0x1c1f ;  /* 0x001c1f005f5f7589 */ /* 0x000fe200000e0000 */
[----:B---3--:R-:W-:-:S02]  /*1dd70*/  SEL R59, R87, R102, P0 ;  /* 0x00000066573b7207 */ /* 0x008fc40000000000 */
[----:B------:R-:W-:Y:S01]  /*1dd80*/  SEL R87, R102, R87, P0 ;  /* 0x0000005766577207 */ /* 0x000fe20000000000 */
[----:B------:R-:W3:Y:S01]  /*1dd90*/  SHFL.IDX PT, R126, R126, R2, 0x1c1f ;  /* 0x001c1f027e7e7589 */ /* 0x000ee200000e0000 */
[----:B0-----:R-:W-:Y:S02]  /*1dda0*/  SEL R60, R106, R107, P0 ;  /* 0x0000006b6a3c7207 */ /* 0x001fe40000000000 */
[----:B------:R-:W-:Y:S01]  /*1ddb0*/  SEL R106, R107, R106, P0 ;  /* 0x0000006a6b6a7207 */ /* 0x000fe20000000000 */
[----:B------:R-:W-:Y:S04]  /*1ddc0*/  SHFL.IDX PT, R123, R123, R0, 0x1c1f ;  /* 0x001c1f007b7b7589 */ /* 0x000fe800000e0000 */
[----:B------:R-:W0:Y:S01]  /*1ddd0*/  SHFL.IDX PT, R122, R130, R2, 0x1c1f ;  /* 0x001c1f02827a7589 */ /* 0x000e2200000e0000 */
[----:B-1----:R-:W-:-:S02]  /*1dde0*/  SEL R63, R90, R110, P0 ;  /* 0x0000006e5a3f7207 */ /* 0x002fc40000000000 */
        /* <DEDUP_REMOVED lines=21> */
[----:B------:R-:W2:Y:S04]  /*1df40*/  SHFL.IDX PT, R150, R150, R2, 0x1c1f ;  /* 0x001c1f0296967589 */ /* 0x000ea800000e0000 */
[----:B------:R4:W-:Y:S01]  /*1df50*/  STL [R1+0x24], R5 ;  /* 0x0000240501007387 */ /* 0x0009e20000100800 */
[----:B---3--:R-:W-:-:S02]  /*1df60*/  SEL R84, R101, R142, P0 ;  /* 0x0000008e65547207 */ /* 0x008fc40000000000 */
[----:B------:R-:W-:Y:S01]  /*1df70*/  SEL R101, R142, R101, P0 ;  /* 0x000000658e657207 */ /* 0x000fe20000000000 */
[----:B------:R3:W-:Y:S04]  /*1df80*/  STL [R1+0x18], R4 ;  /* 0x0000180401007387 */ /* 0x0007e80000100800 */
[----:B------:R1:W-:Y:S01]  /*1df90*/  STL [R1+0x1c], R3 ;  /* 0x00001c0301007387 */ /* 0x0003e20000100800 */
[----:B0-----:R-:W-:Y:S02]  /*1dfa0*/  SEL R185, R30, R29, P0 ;  /* 0x0000001d1eb97207 */ /* 0x001fe40000000000 */
[----:B----4-:R-:W-:Y:S01]  /*1dfb0*/  SEL R5, R64, R128, P0 ;  /* 0x0000008040057207 */ /* 0x010fe20000000000 */
[----:B------:R-:W0:Y:S01]  /*1dfc0*/  SHFL.IDX PT, R70, R12, R0, 0x1c1f ;  /* 0x001c1f000c467589 */ /* 0x000e2200000e0000 */
[----:B------:R-:W-:-:S02]  /*1dfd0*/  SEL R186, R29, R30, P0 ;  /* 0x0000001e1dba7207 */ /* 0x000fc40000000000 */
[----:B---3--:R-:W-:Y:S01]  /*1dfe0*/  SEL R4, R9, R7, P0 ;  /* 0x0000000709047207 */ /* 0x008fe20000000000 */
[----:B------:R-:W3:Y:S01]  /*1dff0*/  SHFL.IDX PT, R103, R103, R0, 0x1c1f ;  /* 0x001c1f0067677589 */ /* 0x000ee200000e0000 */
[----:B-1----:R-:W-:Y:S02]  /*1e000*/  SEL R182, R28, R27, P0 ;  /* 0x0000001b1cb67207 */ /* 0x002fe40000000000 */
[----:B------:R-:W-:Y:S01]  /*1e010*/  SEL R3, R7, R9, P0 ;  /* 0x0000000907037207 */ /* 0x000fe20000000000 */
[----:B------:R1:W4:Y:S01]  /*1e020*/  SHFL.IDX PT, R0, R11, R2, 0x1c1f ;  /* 0x001c1f020b007589 */ /* 0x00032200000e0000 */
[----:B------:R-:W-:Y:S02]  /*1e030*/  SEL R7, R69, R136, P0 ;  /* 0x0000008845077207 */ /* 0x000fe40000000000 */
[----:B------:R-:W-:Y:S01]  /*1e040*/  SEL R9, R77, R144, P0 ;  /* 0x000000904d097207 */ /* 0x000fe20000000000 */
[----:B------:R2:W-:Y:S01]  /*1e050*/  STL [R1+0x10], R3 ;  /* 0x0000100301007387 */ /* 0x0005e20000100800 */
[----:B------:R-:W-:-:S02]  /*1e060*/  SEL R181, R27, R28, P0 ;  /* 0x0000001c1bb57207 */ /* 0x000fc40000000000 */
[----:B------:R-:W-:Y:S01]  /*1e070*/  SEL R64, R128, R64, P0 ;  /* 0x0000004080407207 */ /* 0x000fe20000000000 */
[----:B------:R0:W-:Y:S01]  /*1e080*/  STL [R1+0x14], R4 ;  /* 0x0000140401007387 */ /* 0x0001e20000100800 */
[----:B------:R-:W-:Y:S01]  /*1e090*/  SEL R69, R136, R69, P0 ;  /* 0x0000004588457207 */ /* 0x000fe20000000000 */
[----:B-1----:R-:W-:Y:S01]  /*1e0a0*/  IMAD.MOV.U32 R11, RZ, RZ, RZ ;  /* 0x000000ffff0b7224 */ /* 0x002fe200078e00ff */
[----:B------:R-:W-:Y:S02]  /*1e0b0*/  SEL R77, R144, R77, P0 ;  /* 0x0000004d904d7207 */ /* 0x000fe40000000000 */
[----:B--2---:R-:W-:Y:S02]  /*1e0c0*/  SEL R3, R10, R8, P0 ;  /* 0x000000080a037207 */ /* 0x004fe40000000000 */
[----:B------:R-:W-:Y:S02]  /*1e0d0*/  SEL R8, R73, R140, P0 ;  /* 0x0000008c49087207 */ /* 0x000fe40000000000 */
[----:B0-----:R-:W-:Y:S01]  /*1e0e0*/  SEL R4, R61, R124, P0 ;  /* 0x0000007c3d047207 */ /* 0x001fe20000000000 */
[----:B------:R0:W-:Y:S01]  /*1e0f0*/  STL [R1+0xc], R3 ;  /* 0x00000c0301007387 */ /* 0x0001e20000100800 */
[----:B------:R-:W-:-:S02]  /*1e100*/  SEL R10, R81, R148, P0 ;  /* 0x00000094510a7207 */ /* 0x000fc40000000000 */
[----:B------:R-:W-:Y:S02]  /*1e110*/  SEL R61, R124, R61, P0 ;  /* 0x0000003d7c3d7207 */ /* 0x000fe40000000000 */
[----:B------:R-:W-:Y:S02]  /*1e120*/  SEL R73, R140, R73, P0 ;  /* 0x000000498c497207 */ /* 0x000fe40000000000 */
[----:B------:R-:W-:Y:S02]  /*1e130*/  SEL R81, R148, R81, P0 ;  /* 0x0000005194517207 */ /* 0x000fe40000000000 */
[----:B0-----:R-:W-:Y:S02]  /*1e140*/  SEL R3, R57, R120, P0 ;  /* 0x0000007839037207 */ /* 0x001fe40000000000 */
[----:B---34-:R-:W-:-:S07]  /*1e150*/  SEL R57, R120, R57, P0 ;  /* 0x0000003978397207 */ /* 0x018fce0000000000 */
.L_x_1990:
[----:B------:R-:W2:Y:S01]  /*1e160*/  LDL.LU R24, [R1+0x58] ;  /* 0x0000580001187983 */ /* 0x000ea20000300800 */
[----:B------:R-:W-:Y:S05]  /*1e170*/  WARPSYNC.ALL ;  /* 0x0000000000007948 */ /* 0x000fea0003800000 */
[----:B------:R-:W3:Y:S01]  /*1e180*/  LDL.LU R28, [R1+0x5c] ;  /* 0x00005c00011c7983 */ /* 0x000ee20000300800 */
[----:B------:R-:W-:Y:S01]  /*1e190*/  F2FP.BF16.F32.PACK_AB R13, R21, R20 ;  /* 0x00000014150d723e */ /* 0x000fe200000010ff */
[----:B------:R-:W-:Y:S01]  /*1e1a0*/  ULDC.64 UR4, c[0x0][0xc00] ;  /* 0x0003000000047ab9 */ /* 0x000fe20000000a00 */
[----:B------:R-:W-:Y:S01]  /*1e1b0*/  F2FP.BF16.F32.PACK_AB R15, R56, R85 ;  /* 0x00000055380f723e */ /* 0x000fe200000010ff */
[----:B------:R-:W4:Y:S01]  /*1e1c0*/  LDL.LU R86, [R1+0x60] ;  /* 0x0000600001567983 */ /* 0x000f220000300800 */
[----:B------:R-:W-:Y:S01]  /*1e1d0*/  F2FP.BF16.F32.PACK_AB R25, R35, R34 ;  /* 0x000000222319723e */ /* 0x000fe200000010ff */
[----:B------:R-:W-:Y:S01]  /*1e1e0*/  ULDC.64 UR6, c[0x0][0xc08] ;  /* 0x0003020000067ab9 */ /* 0x000fe20000000a00 */
[----:B------:R-:W-:Y:S01]  /*1e1f0*/  F2FP.BF16.F32.PACK_AB R27, R93, R89 ;  /* 0x000000595d1b723e */ /* 0x000fe200000010ff */
[----:B------:R-:W4:Y:S01]  /*1e200*/  LDL.LU R2, [R1+0x64] ;  /* 0x0000640001027983 */ /* 0x000f220000300800 */
[----:B------:R-:W-:Y:S01]  /*1e210*/  F2FP.BF16.F32.PACK_AB R29, R37, R36 ;  /* 0x00000024251d723e */ /* 0x000fe200000010ff */
[----:B------:R-:W0:Y:S02]  /*1e220*/  LDC R107, c[0x0][0xbe8] ;  /* 0x0002fa00ff6b7b82 */ /* 0x000e240000000800 */
[----:B------:R-:W4:Y:S04]  /*1e230*/  LDL.LU R102, [R1+0x68] ;  /* 0x0000680001667983 */ /* 0x000f280000300800 */
[----:B------:R-:W4:Y:S04]  /*1e240*/  LDL.LU R99, [R1+0x6c] ;  /* 0x00006c0001637983 */ /* 0x000f280000300800 */
[----:B------:R-:W2:Y:S04]  /*1e250*/  LDL R119, [R1+0x18] ;  /* 0x0000180001777983 */ /* 0x000ea80000100800 */
[----:B------:R-:W2:Y:S04]  /*1e260*/  LDL R118, [R1+0x20] ;  /* 0x0000200001767983 */ /* 0x000ea80000100800 */
[----:B------:R-:W3:Y:S04]  /*1e270*/  LDL R117, [R1+0x1c] ;  /* 0x00001c0001757983 */ /* 0x000ee80000100800 */
[----:B------:R-:W3:Y:S04]  /*1e280*/  LDL R116, [R1+0x24] ;  /* 0x0000240001747983 */ /* 0x000ee80000100800 */
[----:B------:R-:W4:Y:S04]  /*1e290*/  LDL R114, [R1+0x10] ;  /* 0x0000100001727983 */ /* 0x000f280000100800 */
[----:B------:R-:W4:Y:S04]  /*1e2a0*/  LDL R110, [R1+0xc] ;  /* 0x00000c00016e7983 */ /* 0x000f280000100800 */
[----:B------:R-:W4:Y:S04]  /*1e2b0*/  LDL R109, [R1+0x14] ;  /* 0x00001400016d7983 */ /* 0x000f280000100800 */
[----:B------:R-:W4:Y:S01]  /*1e2c0*/  LDL.LU R98, [R1+0x70] ;  /* 0x0000700001627983 */ /* 0x000f220000300800 */
[----:B------:R-:W-:-:S03]  /*1e2d0*/  F2FP.BF16.F32.PACK_AB R30, R195, R201 ;  /* 0x000000c9c31e723e */ /* 0x000fc600000010ff */
[----:B------:R-:W4:Y:S01]  /*1e2e0*/  LDL.LU R94, [R1+0x74] ;  /* 0x00007400015e7983 */ /* 0x000f220000300800 */
[----:B------:R-:W-:Y:S01]  /*1e2f0*/  F2FP.BF16.F32.PACK_AB R31, R97, R40 ;  /* 0x00000028611f723e */ /* 0x000fe200000010ff */
[----:B------:R-:W-:Y:S01]  /*1e300*/  BAR.SYNC.DEFER_BLOCKING 0x1, 0x100 ;  /* 0x0044000000007b1d */ /* 0x000fe20000010000 */
[----:B--2---:R-:W-:Y:S02]  /*1e310*/  F2FP.BF16.F32.PACK_AB R12, R119, R118 ;  /* 0x00000076770c723e */ /* 0x004fe400000010ff */
[----:B---3--:R-:W-:-:S05]  /*1e320*/  F2FP.BF16.F32.PACK_AB R14, R117, R116 ;  /* 0x00000074750e723e */ /* 0x008fca00000010ff */
[----:B------:R1:W-:Y:S01]  /*1e330*/  STSM.16.M88.4 [R24], R12 ;  /* 0x0000000c18007844 */ /* 0x0003e20000000200 */
[----:B----4-:R-:W-:Y:S02]  /*1e340*/  F2FP.BF16.F32.PACK_AB R26, R110, R109 ;  /* 0x0000006d6e1a723e */ /* 0x010fe400000010ff */
[----:B-1----:R-:W-:Y:S02]  /*1e350*/  F2FP.BF16.F32.PACK_AB R24, R204, R114 ;  /* 0x00000072cc18723e */ /* 0x002fe400000010ff */
[----:B------:R-:W-:-:S03]  /*1e360*/  F2FP.BF16.F32.PACK_AB R12, R187, R189 ;  /* 0x000000bdbb0c723e */ /* 0x000fc600000010ff */
[----:B------:R1:W-:Y:S01]  /*1e370*/  STSM.16.M88.4 [R28], R24 ;  /* 0x000000181c007844 */ /* 0x0003e20000000200 */
[----:B------:R-:W-:Y:S02]  /*1e380*/  F2FP.BF16.F32.PACK_AB R13, R39, R38 ;  /* 0x00000026270d723e */ /* 0x000fe400000010ff */
[----:B------:R-:W-:Y:S02]  /*1e390*/  F2FP.BF16.F32.PACK_AB R14, R188, R190 ;  /* 0x000000bebc0e723e */ /* 0x000fe400000010ff */
[----:B------:R-:W-:Y:S02]  /*1e3a0*/  F2FP.BF16.F32.PACK_AB R15, R50, R51 ;  /* 0x00000033320f723e */ /* 0x000fe400000010ff */
[----:B-1----:R-:W-:-:S05]  /*1e3b0*/  F2FP.BF16.F32.PACK_AB R28, R191, R197 ;  /* 0x000000c5bf1c723e */ /* 0x002fca00000010ff */
[----:B------:R1:W-:Y:S04]  /*1e3c0*/  STSM.16.M88.4 [R86], R28 ;  /* 0x0000001c56007844 */ /* 0x0003e80000000200 */
[----:B------:R2:W-:Y:S04]  /*1e3d0*/  STSM.16.M88.4 [R2], R12 ;  /* 0x0000000c02007844 */ /* 0x0005e80000000200 */
[----:B-1----:R-:W3:Y:S04]  /*1e3e0*/  LDL.LU R86, [R1+0x78] ;  /* 0x0000780001567983 */ /* 0x002ee80000300800 */
[----:B--2---:R-:W2:Y:S01]  /*1e3f0*/  LDL.LU R2, [R1+0x7c] ;  /* 0x00007c0001027983 */ /* 0x004ea20000300800 */
[----:B------:R-:W-:-:S02]  /*1e400*/  F2FP.BF16.F32.PACK_AB R24, R183, R185 ;  /* 0x000000b9b718723e */ /* 0x000fc400000010ff */
[----:B------:R-:W-:Y:S02]  /*1e410*/  F2FP.BF16.F32.PACK_AB R25, R42, R41 ;  /* 0x000000292a19723e */ /* 0x000fe400000010ff */
[----:B------:R-:W-:Y:S02]  /*1e420*/  F2FP.BF16.F32.PACK_AB R26, R184, R186 ;  /* 0x000000bab81a723e */ /* 0x000fe400000010ff */
[----:B------:R-:W-:Y:S02]  /*1e430*/  F2FP.BF16.F32.PACK_AB R27, R58, R54 ;  /* 0x000000363a1b723e */ /* 0x000fe400000010ff */
[----:B------:R-:W-:Y:S02]  /*1e440*/  F2FP.BF16.F32.PACK_AB R28, R180, R182 ;  /* 0x000000b6b41c723e */ /* 0x000fe400000010ff */
[----:B------:R-:W-:Y:S01]  /*1e450*/  F2FP.BF16.F32.PACK_AB R29, R44, R43 ;  /* 0x0000002b2c1d723e */ /* 0x000fe200000010ff */
[----:B------:R1:W-:Y:S01]  /*1e460*/  STSM.16.M88.4 [R102], R24 ;  /* 0x0000001866007844 */ /* 0x0003e20000000200 */
[----:B------:R-:W-:-:S02]  /*1e470*/  F2FP.BF16.F32.PACK_AB R30, R179, R181 ;  /* 0x000000b5b31e723e */ /* 0x000fc400000010ff */
[----:B------:R-:W-:Y:S02]  /*1e480*/  F2FP.BF16.F32.PACK_AB R31, R66, R62 ;  /* 0x0000003e421f723e */ /* 0x000fe400000010ff */
[----:B------:R-:W-:Y:S02]  /*1e490*/  F2FP.BF16.F32.PACK_AB R12, R176, R178 ;  /* 0x000000b2b00c723e */ /* 0x000fe400000010ff */
[----:B------:R-:W-:Y:S02]  /*1e4a0*/  F2FP.BF16.F32.PACK_AB R13, R46, R45 ;  /* 0x0000002d2e0d723e */ /* 0x000fe400000010ff */
[----:B------:R-:W-:Y:S02]  /*1e4b0*/  F2FP.BF16.F32.PACK_AB R14, R175, R177 ;  /* 0x000000b1af0e723e */ /* 0x000fe400000010ff */
[----:B------:R-:W-:Y:S01]  /*1e4c0*/  F2FP.BF16.F32.PACK_AB R15, R74, R75 ;  /* 0x0000004b4a0f723e */ /* 0x000fe200000010ff */
[----:B------:R4:W-:Y:S04]  /*1e4d0*/  STSM.16.M88.4 [R99], R28 ;  /* 0x0000001c63007844 */ /* 0x0009e80000000200 */
[----:B-1----:R-:W2:Y:S01]  /*1e4e0*/  LDL.LU R102, [R1+0x80] ;  /* 0x0000800001667983 */ /* 0x002ea20000300800 */
[----:B------:R-:W-:-:S02]  /*1e4f0*/  F2FP.BF16.F32.PACK_AB R24, R172, R174 ;  /* 0x000000aeac18723e */ /* 0x000fc400000010ff */
[----:B------:R-:W-:Y:S02]  /*1e500*/  F2FP.BF16.F32.PACK_AB R25, R48, R47 ;  /* 0x0000002f3019723e */ /* 0x000fe400000010ff */
[----:B------:R-:W-:Y:S02]  /*1e510*/  F2FP.BF16.F32.PACK_AB R26, R171, R173 ;  /* 0x000000adab1a723e */ /* 0x000fe400000010ff */
[----:B------:R-:W-:Y:S01]  /*1e520*/  F2FP.BF16.F32.PACK_AB R27, R79, R113 ;  /* 0x000000714f1b723e */ /* 0x000fe200000010ff */
[----:B------:R1:W-:Y:S04]  /*1e530*/  STSM.16.M88.4 [R98], R12 ;  /* 0x0000000c62007844 */ /* 0x0003e80000000200 */
[----:B----4-:R-:W4:Y:S04]  /*1e540*/  LDL.LU R99, [R1+0x84] ;  /* 0x0000840001637983 */ /* 0x010f280000300800 */
[----:B------:R0:W-:Y:S01]  /*1e550*/  STSM.16.M88.4 [R94], R24 ;  /* 0x000000185e007844 */ /* 0x0001e20000000200 */
[----:B------:R-:W-:-:S02]  /*1e560*/  F2FP.BF16.F32.PACK_AB R28, R168, R170 ;  /* 0x000000aaa81c723e */ /* 0x000fc400000010ff */
[----:B------:R-:W-:Y:S01]  /*1e570*/  F2FP.BF16.F32.PACK_AB R29, R52, R49 ;  /* 0x00000031341d723e */ /* 0x000fe200000010ff */
[----:B-1----:R-:W4:Y:S01]  /*1e580*/  LDL.LU R98, [R1+0x88] ;  /* 0x0000880001627983 */ /* 0x002f220000300800 */
[----:B------:R-:W-:Y:S02]  /*1e590*/  F2FP.BF16.F32.PACK_AB R30, R167, R169 ;  /* 0x000000a9a71e723e */ /* 0x000fe400000010ff */
[----:B------:R-:W-:Y:S01]  /*1e5a0*/  F2FP.BF16.F32.PACK_AB R31, R82, R121 ;  /* 0x00000079521f723e */ /* 0x000fe200000010ff */
[----:B0-----:R-:W4:Y:S01]  /*1e5b0*/  LDL.LU R94, [R1+0x8c] ;  /* 0x00008c00015e7983 */ /* 0x001f220000300800 */
[----:B------:R-:W-:Y:S02]  /*1e5c0*/  F2FP.BF16.F32.PACK_AB R12, R164, R166 ;  /* 0x000000a6a40c723e */ /* 0x000fe400000010ff */
[----:B------:R-:W-:Y:S02]  /*1e5d0*/  F2FP.BF16.F32.PACK_AB R13, R59, R55 ;  /* 0x000000373b0d723e */ /* 0x000fe400000010ff */
[----:B------:R-:W-:-:S02]  /*1e5e0*/  F2FP.BF16.F32.PACK_AB R14, R147, R165 ;  /* 0x000000a5930e723e */ /* 0x000fc400000010ff */
[----:B------:R-:W-:Y:S01]  /*1e5f0*/  F2FP.BF16.F32.PACK_AB R15, R87, R83 ;  /* 0x00000053570f723e */ /* 0x000fe200000010ff */
[----:B---3--:R0:W-:Y:S04]  /*1e600*/  STSM.16.M88.4 [R86], R28 ;  /* 0x0000001c56007844 */ /* 0x0081e80000000200 */
[----:B--2---:R1:W-:Y:S04]  /*1e610*/  STSM.16.M88.4 [R2], R12 ;  /* 0x0000000c02007844 */ /* 0x0043e80000000200 */
[----:B0-----:R-:W2:Y:S04]  /*1e620*/  LDL.LU R86, [R1+0x90] ;  /* 0x0000900001567983 */ /* 0x001ea80000300800 */
[----:B-1----:R-:W3:Y:S01]  /*1e630*/  LDL.LU R2, [R1+0x94] ;  /* 0x0000940001027983 */ /* 0x002ee20000300800 */
        /* <DEDUP_REMOVED lines=13> */
[----:B----4-:R1:W-:Y:S01]  /*1e710*/  STSM.16.M88.4 [R99], R28 ;  /* 0x0000001c63007844 */ /* 0x0103e20000000200 */
[----:B0-----:R-:W-:-:S02]  /*1e720*/  F2FP.BF16.F32.PACK_AB R24, R6, R5 ;  /* 0x000000050618723e */ /* 0x001fc400000010ff */
[----:B------:R-:W-:Y:S02]  /*1e730*/  F2FP.BF16.F32.PACK_AB R25, R78, R76 ;  /* 0x0000004c4e19723e */ /* 0x000fe400000010ff */
[----:B------:R-:W-:Y:S02]  /*1e740*/  F2FP.BF16.F32.PACK_AB R26, R65, R64 ;  /* 0x00000040411a723e */ /* 0x000fe400000010ff */
[----:B------:R-:W-:Y:S01]  /*1e750*/  F2FP.BF16.F32.PACK_AB R27, R134, R122 ;  /* 0x0000007a861b723e */ /* 0x000fe200000010ff */
[----:B------:R0:W-:Y:S01]  /*1e760*/  STSM.16.M88.4 [R98], R12 ;  /* 0x0000000c62007844 */ /* 0x0001e20000000200 */
[----:B-1----:R-:W-:-:S03]  /*1e770*/  F2FP.BF16.F32.PACK_AB R28, R8, R7 ;  /* 0x00000007081c723e */ /* 0x002fc600000010ff */
[----:B------:R1:W-:Y:S01]  /*1e780*/  STSM.16.M88.4 [R94], R24 ;  /* 0x000000185e007844 */ /* 0x0003e20000000200 */
[----:B------:R-:W-:Y:S02]  /*1e790*/  F2FP.BF16.F32.PACK_AB R29, R84, R80 ;  /* 0x00000050541d723e */ /* 0x000fe400000010ff */
[----:B------:R-:W-:Y:S02]  /*1e7a0*/  F2FP.BF16.F32.PACK_AB R30, R73, R69 ;  /* 0x00000045491e723e */ /* 0x000fe400000010ff */
[----:B------:R-:W-:Y:S02]  /*1e7b0*/  F2FP.BF16.F32.PACK_AB R31, R101, R127 ;  /* 0x0000007f651f723e */ /* 0x000fe400000010ff */
[----:B0-----:R-:W-:Y:S02]  /*1e7c0*/  F2FP.BF16.F32.PACK_AB R12, R10, R9 ;  /* 0x000000090a0c723e */ /* 0x001fe400000010ff */
[----:B------:R-:W-:Y:S02]  /*1e7d0*/  F2FP.BF16.F32.PACK_AB R14, R81, R77 ;  /* 0x0000004d510e723e */ /* 0x000fe400000010ff */
[----:B-1----:R-:W-:-:S02]  /*1e7e0*/  SEL R24, R70, R0, P0 ;  /* 0x0000000046187207 */ /* 0x002fc40000000000 */
[----:B------:R-:W-:Y:S02]  /*1e7f0*/  SEL R26, R0, R70, P0 ;  /* 0x00000046001a7207 */ /* 0x000fe40000000000 */
[----:B------:R-:W-:Y:S02]  /*1e800*/  SEL R25, R103, R150, P0 ;  /* 0x0000009667197207 */ /* 0x000fe40000000000 */
[----:B------:R-:W-:Y:S02]  /*1e810*/  SEL R27, R150, R103, P0 ;  /* 0x00000067961b7207 */ /* 0x000fe40000000000 */
[----:B------:R-:W-:Y:S02]  /*1e820*/  F2FP.BF16.F32.PACK_AB R13, R25, R24 ;  /* 0x00000018190d723e */ /* 0x000fe400000010ff */
[----:B------:R-:W-:Y:S02]  /*1e830*/  F2FP.BF16.F32.PACK_AB R15, R27, R26 ;  /* 0x0000001a1b0f723e */ /* 0x000fe400000010ff */
[----:B------:R-:W-:-:S04]  /*1e840*/  ISETP.NE.U32.AND P3, PT, RZ, UR4, PT ;  /* 0x00000004ff007c0c */ /* 0x000fc8000bf65070 */
[----:B------:R-:W-:Y:S01]  /*1e850*/  ISETP.NE.AND.EX P3, PT, RZ, UR5, PT, P3 ;  /* 0x00000005ff007c0c */ /* 0x000fe2000bf65330 */
[----:B--2---:R-:W-:Y:S04]  /*1e860*/  STSM.16.M88.4 [R86], R28 ;  /* 0x0000001c56007844 */ /* 0x004fe80000000200 */
[----:B---3--:R0:W-:Y:S02]  /*1e870*/  STSM.16.M88.4 [R2], R12 ;  /* 0x0000000c02007844 */ /* 0x0081e40000000200 */
[----:B0-----:R-:W0:Y:S02]  /*1e880*/  LDC.64 R12, c[0x0][0xc00] ;  /* 0x00030000ff0c7b82 */ /* 0x001e240000000a00 */
[----:B0-----:R-:W-:-:S06]  /*1e890*/  IMAD.WIDE R12, R218, 0x4, R12 ;  /* 0x00000004da0c7825 */ /* 0x001fcc00078e020c */
[----:B------:R-:W-:Y:S06]  /*1e8a0*/  BAR.SYNC.DEFER_BLOCKING 0x1, 0x100 ;  /* 0x0044000000007b1d */ /* 0x000fec0000010000 */
[----:B------:R-:W5:Y:S01]  /*1e8b0*/  @P3 LDG.E R11, desc[UR46][R12.64] ;  /* 0x0000002e0c0b3981 */ /* 0x000f62000c1e1900 */
[----:B------:R-:W-:-:S04]  /*1e8c0*/  ISETP.NE.U32.AND P0, PT, RZ, UR6, PT ;  /* 0x00000006ff007c0c */ /* 0x000fc8000bf05070 */
[----:B------:R-:W-:-:S13]  /*1e8d0*/  ISETP.NE.AND.EX P0, PT, RZ, UR7, PT, P0 ;  /* 0x00000007ff007c0c */ /* 0x000fda000bf05300 */
[----:B------:R-:W0:Y:S01]  /*1e8e0*/  @P0 LDC.64 R14, c[0x0][0xc08] ;  /* 0x00030200ff0e0b82 */ /* 0x000e220000000a00 */
[----:B------:R-:W-:Y:S01]  /*1e8f0*/  ULDC UR6, c[0x0][0xa88] ;  /* 0x0002a20000067ab9 */ /* 0x000fe20000000800 */
[----:B------:R-:W-:Y:S01]  /*1e900*/  IMAD.MOV.U32 R94, RZ, RZ, 0x9b8 ;  /* 0x000009b8ff5e7424 */ /* 0x000fe200078e00ff */
[----:B------:R-:W-:Y:S01]  /*1e910*/  ISETP.GT.AND P1, PT, R217, 0x1, PT ;  /* 0x00000001d900780c */ /* 0x000fe20003f24270 */
[----:B------:R-:W-:-:S03]  /*1e920*/  IMAD.U32 R0, RZ, RZ, UR6 ;  /* 0x00000006ff007e24 */ /* 0x000fc6000f8e00ff */
[----:B------:R-:W-:-:S04]  /*1e930*/  SEL R94, R94, 0x978, P1 ;  /* 0x000009785e5e7807 */ /* 0x000fc80000800000 */
[----:B------:R1:W2:Y:S01]  /*1e940*/  LDC.64 R30, c[0x0][R94+0x218] ;  /* 0x000086005e1e7b82 */ /* 0x0002a20000000a00 */
[----:B0-----:R-:W-:-:S07]  /*1e950*/  @P0 IMAD.WIDE R14, R218, 0x4, R14 ;  /* 0x00000004da0e0825 */ /* 0x001fce00078e020e */
[----:B------:R1:W0:Y:S01]  /*1e960*/  LDC.64 R28, c[0x0][R94+0x228] ;  /* 0x00008a005e1c7b82 */ /* 0x0002220000000a00 */
[----:B------:R3:W5:Y:S07]  /*1e970*/  @P0 LDG.E R0, desc[UR46][R14.64] ;  /* 0x0000002e0e000981 */ /* 0x00076e000c1e1900 */
[----:B---3--:R1:W3:Y:S01]  /*1e980*/  LDC.64 R14, c[0x0][R94+0x220] ;  /* 0x000088005e0e7b82 */ /* 0x0082e20000000a00 */
[----:B------:R-:W-:-:S13]  /*1e990*/  ISETP.NE.AND P2, PT, R107, 0x1, PT ;  /* 0x000000016b00780c */ /* 0x000fda0003f45270 */
[----:B------:R-:W4:Y:S08]  /*1e9a0*/  @P2 LDC R2, c[0x0][0xbec] ;  /* 0x0002fb00ff022b82 */ /* 0x000f300000000800 */
[----:B------:R-:W0:Y:S01]  /*1e9b0*/  @P2 LDC R70, c[0x0][0xbf0] ;  /* 0x0002fc00ff462b82 */ /* 0x000e220000000800 */
[----:B-12---:R-:W-:Y:S05]  /*1e9c0*/  @P0 BRA `(.L_x_1624) ;  /* 0x0000000000100947 */ /* 0x006fea0003800000 */
[----:B------:R-:W-:Y:S05]  /*1e9d0*/  @!P3 BRA `(.L_x_1624) ;  /* 0x00000000000cb947 */ /* 0x000fea0003800000 */
[----:B-----5:R-:W2:Y:S04]  /*1e9e0*/  LDG.E R0, desc[UR46][R12.64] ;  /* 0x0000002e0c007981 */ /* 0x020ea8000c1e1900 */
[----:B------:R-:W2:Y:S02]  /*1e9f0*/  LDG.E R12, desc[UR46][R12.64+0x4] ;  /* 0x0000042e0c0c7981 */ /* 0x000ea4000c1e1900 */
[----:B--2---:R-:W-:-:S07]  /*1ea00*/  IMAD.IADD R0, R12, 0x1, -R0 ;  /* 0x000000010c007824 */ /* 0x004fce00078e0a00 */
.L_x_1624:
[----:B------:R-:W2:Y:S04]  /*1ea10*/  LDL R123, [R1+0xa8] ;  /* 0x0000a800017b7983 */ /* 0x000ea80000100800 */
[----:B------:R-:W2:Y:S01]  /*1ea20*/  LDL R120, [R1+0x98] ;  /* 0x0000980001787983 */ /* 0x000ea20000100800 */
[----:B------:R-:W-:Y:S01]  /*1ea30*/  IMAD.IADD R86, R202, 0x1, R199 ;  /* 0x00000001ca567824 */ /* 0x000fe200078e02c7 */
[----:B------:R-:W-:Y:S01]  /*1ea40*/  ISETP.NE.U32.AND P0, PT, RZ, UR4, PT ;  /* 0x00000004ff007c0c */ /* 0x000fe2000bf05070 */
[----:B------:R-:W-:Y:S01]  /*1ea50*/  IMAD R102, R31, R211, RZ ;  /* 0x000000d31f667224 */ /* 0x000fe200078e02ff */
[----:B------:R-:W-:Y:S01]  /*1ea60*/  SHF.R.S32.HI R98, RZ, 0x1f, R218 ;  /* 0x0000001fff627819 */ /* 0x000fe200000114da */
[----:B----4-:R-:W-:Y:S01]  /*1ea70*/  @P2 IMAD.HI.U32 R12, R86, R2, RZ ;  /* 0x00000002560c2227 */ /* 0x010fe200078e00ff */
[----:B------:R-:W-:-:S02]  /*1ea80*/  ISETP.NE.AND.EX P0, PT, RZ, UR5, PT, P0 ;  /* 0x00000005ff007c0c */ /* 0x000fc4000bf05300 */
[----:B------:R-:W-:Y:S01]  /*1ea90*/  SEL R105, R222, RZ, P1 ;  /* 0x000000ffde697207 */ /* 0x000fe20000800000 */
[----:B------:R-:W-:Y:S01]  /*1eaa0*/  IMAD.MOV.U32 R2, RZ, RZ, R86 ;  /* 0x000000ffff027224 */ /* 0x000fe200078e0056 */
[----:B0-----:R-:W-:Y:S01]  /*1eab0*/  @P2 SHF.R.U32.HI R2, RZ, R70, R12 ;  /* 0x00000046ff022219 */ /* 0x001fe2000001160c */
[----:B------:R-:W-:Y:S01]  /*1eac0*/  IMAD.WIDE.U32 R30, R30, R211, RZ ;  /* 0x000000d31e1e7225 */ /* 0x000fe200078e00ff */
[----:B------:R0:W1:Y:S01]  /*1ead0*/  LDC.64 R12, c[0x0][R94+0x210] ;  /* 0x000084005e0c7b82 */ /* 0x0000620000000a00 */
[----:B------:R-:W-:Y:S02]  /*1eae0*/  SEL R70, R218, RZ, !P0 ;  /* 0x000000ffda467207 */ /* 0x000fe40004000000 */
[-C--:B------:R-:W-:Y:S02]  /*1eaf0*/  IMAD R103, R29, R105.reuse, RZ ;  /* 0x000000691d677224 */ /* 0x080fe400078e02ff */
[----:B------:R-:W-:Y:S01]  /*1eb00*/  IMAD.WIDE.U32 R28, R28, R105, RZ ;  /* 0x000000691c1c7225 */ /* 0x000fe200078e00ff */
[----:B0-----:R-:W-:-:S03]  /*1eb10*/  SEL R94, R98, RZ, !P0 ;  /* 0x000000ff625e7207 */ /* 0x001fc60004000000 */
[----:B---3--:R-:W-:Y:S01]  /*1eb20*/  IMAD R15, R15, R70, RZ ;  /* 0x000000460f0f7224 */ /* 0x008fe200078e02ff */
[----:B------:R-:W0:Y:S01]  /*1eb30*/  LDC.64 R98, c[0x0][0xba8] ;  /* 0x0002ea00ff627b82 */ /* 0x000e220000000a00 */
[----:B------:R-:W-:Y:S02]  /*1eb40*/  IMAD.IADD R102, R31, 0x1, R102 ;  /* 0x000000011f667824 */ /* 0x000fe400078e0266 */
[C---:B------:R-:W-:Y:S02]  /*1eb50*/  IMAD R94, R14.reuse, R94, R15 ;  /* 0x0000005e0e5e7224 */ /* 0x040fe400078e020f */
[----:B------:R-:W-:-:S04]  /*1eb60*/  IMAD.WIDE.U32 R14, R14, R70, RZ ;  /* 0x000000460e0e7225 */ /* 0x000fc800078e00ff */
[----:B------:R-:W-:Y:S01]  /*1eb70*/  IMAD.IADD R15, R15, 0x1, R94 ;  /* 0x000000010f0f7824 */ /* 0x000fe200078e025e */
[----:B-----5:R-:W-:Y:S01]  /*1eb80*/  IADD3 R14, P0, P3, R14, R30, R11 ;  /* 0x0000001e0e0e7210 */ /* 0x020fe20007b1e00b */
[----:B------:R-:W-:Y:S01]  /*1eb90*/  IMAD.IADD R103, R29, 0x1, R103 ;  /* 0x000000011d677824 */ /* 0x000fe200078e0267 */
[----:B------:R-:W-:Y:S01]  /*1eba0*/  SHF.R.S32.HI R94, RZ, 0x1f, R11 ;  /* 0x0000001fff5e7819 */ /* 0x000fe2000001140b */
[----:B------:R-:W-:Y:S01]  /*1ebb0*/  IMAD R0, R0, R107, RZ ;  /* 0x0000006b00007224 */ /* 0x000fe200078e02ff */
[----:B------:R-:W-:Y:S02]  /*1ebc0*/  IADD3 R28, P4, P5, R2, R14, R28 ;  /* 0x0000000e021c7210 */ /* 0x000fe40007d9e01c */
[----:B------:R-:W-:Y:S02]  /*1ebd0*/  IADD3.X R15, R15, R102, R94, P0, P3 ;  /* 0x000000660f0f7210 */ /* 0x000fe400007e645e */
[----:B------:R-:W-:-:S04]  /*1ebe0*/  SHF.R.S32.HI R14, RZ, 0x1f, R2 ;  /* 0x0000001fff0e7819 */ /* 0x000fc80000011402 */
[----:B------:R-:W-:Y:S01]  /*1ebf0*/  IADD3.X R29, R14, R15, R103, P4, P5 ;  /* 0x0000000f0e1d7210 */ /* 0x000fe200027ea467 */
[----:B------:R-:W-:Y:S01]  /*1ec00*/  IMAD.MOV R14, RZ, RZ, -R2 ;  /* 0x000000ffff0e7224 */ /* 0x000fe200078e0a02 */
[----:B0-----:R-:W0:Y:S03]  /*1ec10*/  @!P1 LDC R98, c[0x0][0xb50] ;  /* 0x0002d400ff629b82 */ /* 0x001e260000000800 */
[----:B------:R-:W-:-:S05]  /*1ec20*/  IMAD R14, R107, R14, R86 ;  /* 0x0000000e6b0e7224 */ /* 0x000fca00078e0256 */
[----:B------:R-:W3:Y:S01]  /*1ec30*/  @!P1 LDC R99, c[0x0][0xb54] ;  /* 0x0002d500ff639b82 */ /* 0x000ee20000000800 */
[----:B------:R-:W-:Y:S01]  /*1ec40*/  SHF.R.S32.HI R2, RZ, 0x1f, R14 ;  /* 0x0000001fff027819 */ /* 0x000fe2000001140e */
[-C--:B-1----:R-:W-:Y:S02]  /*1ec50*/  IMAD R13, R13, R14.reuse, RZ ;  /* 0x0000000e0d0d7224 */ /* 0x082fe400078e02ff */
[----:B------:R-:W-:-:S04]  /*1ec60*/  IMAD.WIDE.U32 R28, R12, R14, R28 ;  /* 0x0000000e0c1c7225 */ /* 0x000fc800078e001c */
[----:B------:R-:W-:-:S04]  /*1ec70*/  IMAD R2, R12, R2, R13 ;  /* 0x000000020c027224 */ /* 0x000fc800078e020d */
[----:B------:R-:W-:Y:S01]  /*1ec80*/  IMAD.IADD R2, R29, 0x1, R2 ;  /* 0x000000011d027824 */ /* 0x000fe200078e0202 */
[----:B0-----:R-:W-:-:S05]  /*1ec90*/  LEA R98, P0, R28, R98, 0x2 ;  /* 0x000000621c627211 */ /* 0x001fca00078010ff */
[----:B------:R-:W-:Y:S01]  /*1eca0*/  SHFL.IDX PT, R12, R98, RZ, 0x1c1f ;  /* 0x001c1fff620c7589 */ /* 0x000fe200000e0000 */
[----:B---3--:R-:W-:-:S03]  /*1ecb0*/  LEA.HI.X R2, R28, R99, R2, 0x2, P0 ;  /* 0x000000631c027211 */ /* 0x008fc600000f1402 */
[----:B------:R-:W-:Y:S04]  /*1ecc0*/  SHFL.IDX PT, R14, R98, 0x1, 0x1c1f ;  /* 0x003c1f00620e7f89 */ /* 0x000fe800000e0000 */
[----:B------:R-:W0:Y:S04]  /*1ecd0*/  SHFL.IDX PT, R13, R2, RZ, 0x1c1f ;  /* 0x001c1fff020d7589 */ /* 0x000e2800000e0000 */
[----:B------:R1:W3:Y:S01]  /*1ece0*/  SHFL.IDX PT, R15, R2, 0x1, 0x1c1f ;  /* 0x003c1f00020f7f89 */ /* 0x0002e200000e0000 */
[----:B--2---:R-:W-:Y:S01]  /*1ecf0*/  IMAD.IADD R28, R123, 0x1, R199 ;  /* 0x000000017b1c7824 */ /* 0x004fe200078e02c7 */
[----:B------:R-:W-:-:S03]  /*1ed00*/  LOP3.LUT P0, RZ, R120, 0x3, RZ, 0xc0, !PT ;  /* 0x0000000378ff7812 */ /* 0x000fc6000780c0ff */
[C---:B-1----:R-:W-:Y:S01]  /*1ed10*/  VIADD R2, R28.reuse, 0x8 ;  /* 0x000000081c027836 */ /* 0x042fe20000000000 */
[----:B------:R-:W-:-:S04]  /*1ed20*/  ISETP.GE.OR P3, PT, R28, R0, P0 ;  /* 0x000000001c00720c */ /* 0x000fc80000766670 */
[----:B------:R-:W-:-:S09]  /*1ed30*/  ISETP.GE.OR P0, PT, R2, R0, P0 ;  /* 0x000000000200720c */ /* 0x000fd20000706670 */
[----:B0-----:R0:W-:Y:S04]  /*1ed40*/  @!P3 ST.E desc[UR46][R12.64], R163 ;  /* 0x000000a30c00b985 */ /* 0x0011e8000c10192e */
[----:B---3--:R0:W-:Y:S01]  /*1ed50*/  @!P0 ST.E desc[UR46][R14.64], R162 ;  /* 0x000000a20e008985 */ /* 0x0081e2000c10192e */
[----:B------:R-:W-:Y:S05]  /*1ed60*/  @P1 BRA `(.L_x_1625) ;  /* 0x0000000c00fc1947 */ /* 0x000fea0003800000 */
[----:B------:R-:W1:Y:S01]  /*1ed70*/  S2R R120, SR_TID.X ;  /* 0x0000000000787919 */ /* 0x000e620000002100 */
[----:B------:R-:W2:Y:S01]  /*1ed80*/  @P2 LDC R10, c[0x0][0xbec] ;  /* 0x0002fb00ff0a2b82 */ /* 0x000ea20000000800 */
[----:B------:R-:W-:-:S07]  /*1ed90*/  ULDC.64 UR4, c[0x0][0xaa0] ;  /* 0x0002a80000047ab9 */ /* 0x000fce0000000a00 */
[----:B0-----:R-:W0:Y:S01]  /*1eda0*/  @P2 LDC R15, c[0x0][0xbf0] ;  /* 0x0002fc00ff0f2b82 */ /* 0x001e220000000800 */
[----:B-1----:R-:W-:-:S05]  /*1edb0*/  VIADD R8, R120, 0xffffff80 ;  /* 0xffffff8078087836 */ /* 0x002fca0000000000 */
[----:B------:R-:W-:-:S04]  /*1edc0*/  SHF.R.S32.HI R3, RZ, 0x1f, R8 ;  /* 0x0000001fff037819 */ /* 0x000fc80000011408 */
[----:B------:R-:W-:-:S04]  /*1edd0*/  LEA.HI R3, R3, R8, RZ, 0x3 ;  /* 0x0000000803037211 */ /* 0x000fc800078f18ff */
[----:B------:R-:W-:-:S05]  /*1ede0*/  LOP3.LUT R3, R3, 0xfffffff8, RZ, 0xc0, !PT ;  /* 0xfffffff803037812 */ /* 0x000fca00078ec0ff */
[----:B------:R-:W-:-:S04]  /*1edf0*/  IMAD.IADD R8, R8, 0x1, -R3 ;  /* 0x0000000108087824 */ /* 0x000fc800078e0a03 */
[----:B------:R-:W-:-:S04]  /*1ee00*/  IMAD R3, R17, 0x8, R8 ;  /* 0x0000000811037824 */ /* 0x000fc800078e0208 */
[----:B------:R-:W-:-:S04]  /*1ee10*/  IMAD.SHL.U32 R3, R3, 0x8, RZ ;  /* 0x0000000803037824 */ /* 0x000fc800078e00ff */
[----:B------:R-:W-:-:S03]  /*1ee20*/  IMAD.WIDE R2, R3, 0x2, R32 ;  /* 0x0000000203027825 */ /* 0x000fc600078e0220 */
[C---:B------:R-:W-:Y:S02]  /*1ee30*/  IADD3 R25, P0, R2.reuse, 0x1000, RZ ;  /* 0x0000100002197810 */ /* 0x040fe40007f1e0ff */
[C---:B------:R-:W-:Y:S02]  /*1ee40*/  IADD3 R29, P1, R2.reuse, 0x2000, RZ ;  /* 0x00002000021d7810 */ /* 0x040fe40007f3e0ff */
[C---:B------:R-:W-:Y:S02]  /*1ee50*/  IADD3 R33, P3, R2.reuse, 0x3000, RZ ;  /* 0x0000300002217810 */ /* 0x040fe40007f7e0ff */
[C---:B------:R-:W-:Y:S02]  /*1ee60*/  IADD3 R37, P4, R2.reuse, 0x4000, RZ ;  /* 0x0000400002257810 */ /* 0x040fe40007f9e0ff */
[----:B------:R-:W-:Y:S02]  /*1ee70*/  IADD3 R41, P5, R2, 0x5000, RZ ;  /* 0x0000500002297810 */ /* 0x000fe40007fbe0ff */
[----:B------:R-:W-:-:S02]  /*1ee80*/  LOP3.LUT R24, R25, 0x380, RZ, 0xc0, !PT ;  /* 0x0000038019187812 */ /* 0x000fc400078ec0ff */
[----:B------:R-:W-:Y:S02]  /*1ee90*/  LOP3.LUT R28, R29, 0x380, RZ, 0xc0, !PT ;  /* 0x000003801d1c7812 */ /* 0x000fe400078ec0ff */
[----:B------:R-:W-:Y:S02]  /*1eea0*/  LOP3.LUT R32, R33, 0x380, RZ, 0xc0, !PT ;  /* 0x0000038021207812 */ /* 0x000fe400078ec0ff */
[----:B------:R-:W-:Y:S02]  /*1eeb0*/  LOP3.LUT R36, R37, 0x380, RZ, 0xc0, !PT ;  /* 0x0000038025247812 */ /* 0x000fe400078ec0ff */
[----:B------:R-:W-:Y:S02]  /*1eec0*/  LOP3.LUT R40, R41, 0x380, RZ, 0xc0, !PT ;  /* 0x0000038029287812 */ /* 0x000fe400078ec0ff */
[----:B------:R-:W-:Y:S02]  /*1eed0*/  SHF.R.U64 R24, R24, 0x3, RZ ;  /* 0x0000000318187819 */ /* 0x000fe400000012ff */
[----:B------:R-:W-:-:S02]  /*1eee0*/  SHF.R.U64 R28, R28, 0x3, RZ ;  /* 0x000000031c1c7819 */ /* 0x000fc400000012ff */
        /* <DEDUP_REMOVED lines=13> */
[----:B------:R-:W-:Y:S01]  /*1efc0*/  IADD3 R45, P0, R2, 0x6000, RZ ;  /* 0x00006000022d7810 */ /* 0x000fe20007f1e0ff */
[----:B------:R-:W-:Y:S01]  /*1efd0*/  IMAD R94, R94, UR4, RZ ;  /* 0x000000045e5e7c24 */ /* 0x000fe2000f8e02ff */
[----:B------:R-:W-:Y:S01]  /*1efe0*/  IADD3 R49, P1, R2, 0x7000, RZ ;  /* 0x0000700002317810 */ /* 0x000fe20007f3e0ff */
[----:B------:R-:W-:Y:S01]  /*1eff0*/  IMAD R8, R8, 0x20, R17 ;  /* 0x0000002008087824 */ /* 0x000fe200078e0211 */
[C---:B------:R-:W-:Y:S01]  /*1f000*/  IADD3 R53, P3, R2.reuse, 0x8000, RZ ;  /* 0x0000800002357810 */ /* 0x040fe20007f7e0ff */
[----:B------:R-:W5:Y:S01]  /*1f010*/  LD.E.128 R24, desc[UR46][R24.64] ;  /* 0x0000002e18187980 */ /* 0x000f62000c101d00 */
[----:B------:R-:W-:-:S02]  /*1f020*/  IADD3 R57, P4, R2, 0x9000, RZ ;  /* 0x0000900002397810 */ /* 0x000fc40007f9e0ff */
[----:B------:R-:W-:Y:S01]  /*1f030*/  IADD3 R61, P5, R2, 0xa000, RZ ;  /* 0x0000a000023d7810 */ /* 0x000fe20007fbe0ff */
        /* <DEDUP_REMOVED lines=25> */
[C---:B------:R-:W-:Y:S01]  /*1f1d0*/  LOP3.LUT R9, R2.reuse, 0x380, RZ, 0xc0, !PT ;  /* 0x0000038002097812 */ /* 0x040fe200078ec0ff */
[----:B------:R-:W-:Y:S01]  /*1f1e0*/  IMAD.IADD R13, R199, 0x1, R8 ;  /* 0x00000001c70d7824 */ /* 0x000fe200078e0208 */
[C---:B------:R-:W-:Y:S01]  /*1f1f0*/  IADD3 R73, P1, R2.reuse, 0xc000, RZ ;  /* 0x0000c00002497810 */ /* 0x040fe20007f3e0ff */
[----:B------:R-:W5:Y:S01]  /*1f200*/  LD.E.128 R44, desc[UR46][R44.64] ;  /* 0x0000002e2c2c7980 */ /* 0x000f62000c101d00 */
[C---:B------:R-:W-:Y:S02]  /*1f210*/  IADD3 R77, P3, R2.reuse, 0xd000, RZ ;  /* 0x0000d000024d7810 */ /* 0x040fe40007f7e0ff */
[C---:B------:R-:W-:Y:S01]  /*1f220*/  IADD3 R81, P4, R2.reuse, 0xe000, RZ ;  /* 0x0000e00002517810 */ /* 0x040fe20007f9e0ff */
[----:B------:R-:W5:Y:S01]  /*1f230*/  LD.E.128 R48, desc[UR46][R48.64] ;  /* 0x0000002e30307980 */ /* 0x000f62000c101d00 */
[----:B------:R-:W-:Y:S02]  /*1f240*/  IADD3 R7, P5, R2, 0xf000, RZ ;  /* 0x0000f00002077810 */ /* 0x000fe40007fbe0ff */
[----:B------:R-:W-:Y:S01]  /*1f250*/  LOP3.LUT R64, R65, 0x380, RZ, 0xc0, !PT ;  /* 0x0000038041407812 */ /* 0x000fe200078ec0ff */
[----:B------:R-:W5:Y:S01]  /*1f260*/  LD.E.128 R52, desc[UR46][R52.64] ;  /* 0x0000002e34347980 */ /* 0x000f62000c101d00 */
[----:B------:R-:W-:Y:S01]  /*1f270*/  LOP3.LUT R72, R73, 0x380, RZ, 0xc0, !PT ;  /* 0x0000038049487812 */ /* 0x000fe200078ec0ff */
[----:B------:R-:W-:Y:S01]  /*1f280*/  IMAD.X R85, RZ, RZ, R3, P5 ;  /* 0x000000ffff557224 */ /* 0x000fe200028e0603 */
[----:B------:R-:W-:Y:S01]  /*1f290*/  LOP3.LUT R76, R77, 0x380, RZ, 0xc0, !PT ;  /* 0x000003804d4c7812 */ /* 0x000fe200078ec0ff */
[----:B------:R-:W5:Y:S01]  /*1f2a0*/  LD.E.128 R56, desc[UR46][R56.64] ;  /* 0x0000002e38387980 */ /* 0x000f62000c101d00 */
[----:B------:R-:W-:-:S02]  /*1f2b0*/  LOP3.LUT R80, R81, 0x380, RZ, 0xc0, !PT ;  /* 0x0000038051507812 */ /* 0x000fc400078ec0ff */
[----:B------:R-:W-:Y:S01]  /*1f2c0*/  SHF.R.U64 R9, R9, 0x3, RZ ;  /* 0x0000000309097819 */ /* 0x000fe200000012ff */
[----:B------:R-:W5:Y:S01]  /*1f2d0*/  LD.E.128 R60, desc[UR46][R60.64] ;  /* 0x0000002e3c3c7980 */ /* 0x000f62000c101d00 */
[----:B------:R-:W-:Y:S02]  /*1f2e0*/  LOP3.LUT R5, R7, 0x380, RZ, 0xc0, !PT ;  /* 0x0000038007057812 */ /* 0x000fe400078ec0ff */
[----:B------:R-:W-:Y:S02]  /*1f2f0*/  SHF.R.U64 R64, R64, 0x3, RZ ;  /* 0x0000000340407819 */ /* 0x000fe400000012ff */
[----:B------:R-:W-:Y:S02]  /*1f300*/  SHF.R.U64 R72, R72, 0x3, RZ ;  /* 0x0000000348487819 */ /* 0x000fe400000012ff */
[----:B------:R-:W-:Y:S02]  /*1f310*/  SHF.R.U64 R76, R76, 0x3, RZ ;  /* 0x000000034c4c7819 */ /* 0x000fe400000012ff */
[----:B------:R-:W-:-:S02]  /*1f320*/  SHF.R.U64 R80, R80, 0x3, RZ ;  /* 0x0000000350507819 */ /* 0x000fc400000012ff */
[----:B------:R-:W-:Y:S02]  /*1f330*/  LOP3.LUT R4, R9, R2, RZ, 0x3c, !PT ;  /* 0x0000000209047212 */ /* 0x000fe400078e3cff */
[----:B------:R-:W-:Y:S01]  /*1f340*/  SHF.R.U64 R2, R5, 0x3, RZ ;  /* 0x0000000305027819 */ /* 0x000fe200000012ff */
[--C-:B------:R-:W-:Y:S01]  /*1f350*/  IMAD.MOV.U32 R5, RZ, RZ, R3.reuse ;  /* 0x000000ffff057224 */ /* 0x100fe200078e0003 */
        /* <DEDUP_REMOVED lines=9> */
[C---:B------:R-:W-:Y:S01]  /*1f3f0*/  IMAD R9, R11.reuse, UR5, R94 ;  /* 0x000000050b097c24 */ /* 0x040fe2000f8e025e */
[----:B------:R-:W5:Y:S01]  /*1f400*/  LD.E.128 R4, desc[UR46][R4.64] ;  /* 0x0000002e04047980 */ /* 0x000f62000c101d00 */
[----:B------:R-:W-:Y:S01]  /*1f410*/  IMAD.WIDE.U32 R2, R11, UR4, RZ ;  /* 0x000000040b027c25 */ /* 0x000fe2000f8e00ff */
[----:B------:R-:W-:-:S02]  /*1f420*/  ULDC.64 UR4, c[0x0][0xae8] ;  /* 0x0002ba0000047ab9 */ /* 0x000fc40000000a00 */
[----:B------:R-:W5:Y:S01]  /*1f430*/  LD.E.128 R64, desc[UR46][R64.64] ;  /* 0x0000002e40407980 */ /* 0x000f62000c101d00 */
[----:B------:R-:W-:Y:S02]  /*1f440*/  IMAD.IADD R3, R3, 0x1, R9 ;  /* 0x0000000103037824 */ /* 0x000fe400078e0209 */
[----:B--2---:R-:W-:Y:S01]  /*1f450*/  @P2 IMAD.HI.U32 R8, R13, R10, RZ ;  /* 0x0000000a0d082227 */ /* 0x004fe200078e00ff */
[----:B------:R-:W5:Y:S01]  /*1f460*/  LD.E.128 R72, desc[UR46][R72.64] ;  /* 0x0000002e48487980 */ /* 0x000f62000c101d00 */
[----:B------:R-:W-:Y:S02]  /*1f470*/  SHF.R.S32.HI R11, RZ, 0x1f, R70 ;  /* 0x0000001fff0b7819 */ /* 0x000fe40000011446 */
[C---:B------:R-:W-:Y:S01]  /*1f480*/  IMAD.WIDE.U32 R2, R211.reuse, UR4, R2 ;  /* 0x00000004d3027c25 */ /* 0x040fe2000f8e0002 */
        /* <DEDUP_REMOVED lines=8> */
[----:B-1----:R-:W1:Y:S01]  /*1f510*/  FENCE.VIEW.ASYNC.S ;  /* 0x00000000000073c6 */ /* 0x002e620000000000 */
[----:B------:R-:W-:Y:S01]  /*1f520*/  IMAD R3, R211, UR5, R3 ;  /* 0x00000005d3037c24 */ /* 0x000fe2000f8e0203 */
[----:B------:R-:W-:Y:S01]  /*1f530*/  ULDC.64 UR4, c[0x0][0xaf0] ;  /* 0x0002bc0000047ab9 */ /* 0x000fe20000000a00 */
[----:B------:R-:W-:Y:S01]  /*1f540*/  IMAD.MOV.U32 R9, RZ, RZ, R13 ;  /* 0x000000ffff097224 */ /* 0x000fe200078e000d */
[----:B0-----:R-:W-:Y:S01]  /*1f550*/  @P2 SHF.R.U32.HI R9, RZ, R15, R8 ;  /* 0x0000000fff092219 */ /* 0x001fe20000011608 */
[----:B------:R-:W-:-:S03]  /*1f560*/  IMAD R11, R11, UR4, RZ ;  /* 0x000000040b0b7c24 */ /* 0x000fc6000f8e02ff */
[----:B------:R-:W-:Y:S01]  /*1f570*/  SHF.R.S32.HI R8, RZ, 0x1f, R9 ;  /* 0x0000001fff087819 */ /* 0x000fe20000011409 */
[C---:B------:R-:W-:Y:S02]  /*1f580*/  IMAD R11, R70.reuse, UR5, R11 ;  /* 0x00000005460b7c24 */ /* 0x040fe4000f8e020b */
[----:B------:R-:W-:Y:S01]  /*1f590*/  IMAD.WIDE.U32 R2, R70, UR4, R2 ;  /* 0x0000000446027c25 */ /* 0x000fe2000f8e0002 */
[----:B------:R-:W-:-:S03]  /*1f5a0*/  ULDC.64 UR4, c[0x0][0xae0] ;  /* 0x0002b80000047ab9 */ /* 0x000fc60000000a00 */
[----:B------:R-:W-:Y:S02]  /*1f5b0*/  IMAD.MOV R12, RZ, RZ, -R9 ;  /* 0x000000ffff0c7224 */ /* 0x000fe400078e0a09 */
[----:B------:R-:W-:Y:S02]  /*1f5c0*/  IMAD R10, R8, UR4, RZ ;  /* 0x00000004080a7c24 */ /* 0x000fe4000f8e02ff */
[----:B------:R-:W-:Y:S02]  /*1f5d0*/  IMAD.IADD R3, R3, 0x1, R11 ;  /* 0x0000000103037824 */ /* 0x000fe400078e020b */
[----:B------:R-:W-:Y:S02]  /*1f5e0*/  IMAD R107, R107, R12, R13 ;  /* 0x0000000c6b6b7224 */ /* 0x000fe400078e020d */
[----:B------:R-:W-:Y:S02]  /*1f5f0*/  VIADD R8, R16, 0x28420 ;  /* 0x0002842010087836 */ /* 0x000fe40000000000 */
[----:B------:R-:W-:-:S03]  /*1f600*/  IMAD.WIDE.U32 R2, R9, UR4, R2 ;  /* 0x0000000409027c25 */ /* 0x000fc6000f8e0002 */
[----:B------:R-:W-:Y:S01]  /*1f610*/  PRMT R8, RZ, 0x654, R8 ;  /* 0x00000654ff087816 */ /* 0x000fe20000000008 */
[----:B------:R-:W-:Y:S01]  /*1f620*/  IMAD R11, R9, UR5, R10 ;  /* 0x00000005090b7c24 */ /* 0x000fe2000f8e020a */
[----:B------:R-:W-:Y:S01]  /*1f630*/  SHF.R.S32.HI R9, RZ, 0x1f, R107 ;  /* 0x0000001fff097819 */ /* 0x000fe2000001146b */
[----:B------:R-:W-:Y:S01]  /*1f640*/  ULDC.64 UR4, c[0x0][0xad8] ;  /* 0x0002b60000047ab9 */ /* 0x000fe20000000a00 */
[----:B-1----:R0:W-:Y:S01]  /*1f650*/  SYNCS.ARRIVE.TRANS64.RED.A1T0 RZ, [R8+URZ], RZ ;  /* 0x000000ff08ff79a7 */ /* 0x0021e2000810043f */
        /* <DEDUP_REMOVED lines=8> */
[----:B------:R-:W-:-:S03]  /*1f6e0*/  IMAD.IADD R199, R17, 0x1, R199 ;  /* 0x0000000111c77824 */ /* 0x000fc600078e02c7 */
[----:B------:R-:W-:Y:S01]  /*1f6f0*/  LEA.HI.X R68, R2, UR5, R3, 0x1, P0 ;  /* 0x0000000502447c11 */ /* 0x000fe200080f0c03 */
[----:B------:R-:W-:Y:S06]  /*1f700*/  BRA.DIV UR4, `(.L_x_1626) ;  /* 0x0000010e04987947 */ /* 0x000fec000b800000 */
[----:B------:R0:W1:Y:S04]  /*1f710*/  SHFL.IDX PT, R21, R68, RZ, 0x181f ;  /* 0x00181fff44157589 */ /* 0x00006800000e0000 */
[----:B------:R0:W2:Y:S02]  /*1f720*/  SHFL.IDX PT, R14, R20, RZ, 0x181f ;  /* 0x00181fff140e7589 */ /* 0x0000a400000e0000 */
.L_x_1993:
[----:B------:R-:W-:Y:S01]  /*1f730*/  ISETP.GE.AND P0, PT, R199, R0, PT ;  /* 0x00000000c700720c */ /* 0x000fe20003f06270 */
[----:B------:R-:W-:-:S12]  /*1f740*/  BSSY B1, `(.L_x_1627) ;  /* 0x0000013000017945 */ /* 0x000fd80003800000 */
[----:B------:R-:W-:Y:S05]  /*1f750*/  @P0 BRA `(.L_x_1628) ;  /* 0x0000000000440947 */ /* 0x000fea0003800000 */
[----:B------:R-:W-:Y:S02]  /*1f760*/  ULDC UR4, c[0x0][0xac8] ;  /* 0x0002b20000047ab9 */ /* 0x000fe40000000800 */
[----:B------:R-:W-:Y:S02]  /*1f770*/  ISETP.GE.AND P3, PT, R18, UR4, PT ;  /* 0x0000000412007c0c */ /* 0x000fe4000bf66270 */
[----:B------:R-:W-:Y:S02]  /*1f780*/  ISETP.GE.AND P2, PT, R194, UR4, PT ;  /* 0x00000004c2007c0c */ /* 0x000fe4000bf46270 */
[----:B------:R-:W-:Y:S02]  /*1f790*/  ISETP.GE.AND P1, PT, R208, UR4, PT ;  /* 0x00000004d0007c0c */ /* 0x000fe4000bf26270 */
[----:B------:R-:W-:-:S07]  /*1f7a0*/  ISETP.GE.AND P0, PT, R210, UR4, PT ;  /* 0x00000004d2007c0c */ /* 0x000fce000bf06270 */
[-C--:B--2---:R-:W-:Y:S02]  /*1f7b0*/  @!P3 LEA R2, P5, R18, R14.reuse, 0x1 ;  /* 0x0000000e1202b211 */ /* 0x084fe400078a08ff */
[-C--:B------:R-:W-:Y:S02]  /*1f7c0*/  @!P2 LEA R8, P4, R194, R14.reuse, 0x1 ;  /* 0x0000000ec208a211 */ /* 0x080fe400078808ff */
[-C--:B-1----:R-:W-:Y:S02]  /*1f7d0*/  @!P3 LEA.HI.X R3, R18, R21.reuse, R19, 0x1, P5 ;  /* 0x000000151203b211 */ /* 0x082fe400028f0c13 */
[-C--:B------:R-:W-:Y:S02]  /*1f7e0*/  @!P1 LEA R10, P5, R208, R14.reuse, 0x1 ;  /* 0x0000000ed00a9211 */ /* 0x080fe400078a08ff */
[----:B------:R-:W-:Y:S01]  /*1f7f0*/  @!P2 LEA.HI.X R9, R194, R21, R216, 0x1, P4 ;  /* 0x00000015c209a211 */ /* 0x000fe200020f0cd8 */
[----:B-----5:R3:W-:Y:S01]  /*1f800*/  @!P3 ST.E.128 desc[UR46][R2.64], R4 ;  /* 0x000000040200b985 */ /* 0x0207e2000c101d2e */
[----:B------:R-:W-:-:S02]  /*1f810*/  @!P0 LEA R12, P4, R210, R14, 0x1 ;  /* 0x0000000ed20c8211 */ /* 0x000fc400078808ff */
[-C--:B------:R-:W-:Y:S01]  /*1f820*/  @!P1 LEA.HI.X R11, R208, R21.reuse, R221, 0x1, P5 ;  /* 0x00000015d00b9211 */ /* 0x080fe200028f0cdd */
[----:B------:R3:W-:Y:S01]  /*1f830*/  @!P2 ST.E.128 desc[UR46][R8.64], R36 ;  /* 0x000000240800a985 */ /* 0x0007e2000c101d2e */
[----:B------:R-:W-:-:S03]  /*1f840*/  @!P0 LEA.HI.X R13, R210, R21, R220, 0x1, P4 ;  /* 0x00000015d20d8211 */ /* 0x000fc600020f0cdc */
[----:B------:R3:W-:Y:S04]  /*1f850*/  @!P1 ST.E.128 desc[UR46][R10.64], R52 ;  /* 0x000000340a009985 */ /* 0x0007e8000c101d2e */
[----:B------:R3:W-:Y:S02]  /*1f860*/  @!P0 ST.E.128 desc[UR46][R12.64], R72 ;  /* 0x000000480c008985 */ /* 0x0007e4000c101d2e */
.L_x_1628:
[----:B------:R-:W-:Y:S05]  /*1f870*/  BSYNC B1 ;  /* 0x0000000000017941 */ /* 0x000fea0003800000 */
.L_x_1627:
[----:B------:R-:W-:-:S03]  /*1f880*/  UMOV UR4, 0xffffffff ;  /* 0xffffffff00047882 */ /* 0x000fc60000000000 */
[----:B------:R-:W-:Y:S05]  /*1f890*/  BRA.DIV UR4, `(.L_x_1629) ;  /* 0x0000010e04687947 */ /* 0x000fea000b800000 */
[----:B---3--:R3:W4:Y:S04]  /*1f8a0*/  SHFL.IDX PT, R9, R68, 0x1, 0x181f ;  /* 0x00381f0044097f89 */ /* 0x00872800000e0000 */
[----:B--2---:R3:W2:Y:S02]  /*1f8b0*/  SHFL.IDX PT, R14, R20, 0x1, 0x181f ;  /* 0x00381f00140e7f89 */ /* 0x0046a400000e0000 */
.L_x_1997:
[----:B------:R-:W-:Y:S01]  /*1f8c0*/  VIADD R3, R199, 0x20 ;  /* 0x00000020c7037836 */ /* 0x000fe20000000000 */
[----:B------:R-:W-:Y:S04]  /*1f8d0*/  BSSY B1, `(.L_x_1630) ;  /* 0x0000014000017945 */ /* 0x000fe80003800000 */
[----:B------:R-:W-:-:S13]  /*1f8e0*/  ISETP.GE.AND P0, PT, R3, R0, PT ;  /* 0x000000000300720c */ /* 0x000fda0003f06270 */
[----:B------:R-:W-:Y:S05]  /*1f8f0*/  @P0 BRA `(.L_x_1631) ;  /* 0x0000000000440947 */ /* 0x000fea0003800000 */
[----:B------:R-:W-:Y:S02]  /*1f900*/  ULDC UR4, c[0x0][0xac8] ;  /* 0x0002b20000047ab9 */ /* 0x000fe40000000800 */
[----:B------:R-:W-:Y:S02]  /*1f910*/  ISETP.GE.AND P3, PT, R18, UR4, PT ;  /* 0x0000000412007c0c */ /* 0x000fe4000bf66270 */
[----:B------:R-:W-:Y:S02]  /*1f920*/  ISETP.GE.AND P2, PT, R194, UR4, PT ;  /* 0x00000004c2007c0c */ /* 0x000fe4000bf46270 */
[----:B------:R-:W-:Y:S02]  /*1f930*/  ISETP.GE.AND P1, PT, R208, UR4, PT ;  /* 0x00000004d0007c0c */ /* 0x000fe4000bf26270 */
[----:B------:R-:W-:-:S07]  /*1f940*/  ISETP.GE.AND P0, PT, R210, UR4, PT ;  /* 0x00000004d2007c0c */ /* 0x000fce000bf06270 */
[-C--:B--2---:R-:W-:Y:S02]  /*1f950*/  @!P3 LEA R2, P5, R18, R14.reuse, 0x1 ;  /* 0x0000000e1202b211 */ /* 0x084fe400078a08ff */
[-C--:B-----5:R-:W-:Y:S02]  /*1f960*/  @!P2 LEA R4, P4, R194, R14.reuse, 0x1 ;  /* 0x0000000ec204a211 */ /* 0x0a0fe400078808ff */
[-C--:B----4-:R-:W-:Y:S02]  /*1f970*/  @!P3 LEA.HI.X R3, R18, R9.reuse, R19, 0x1, P5 ;  /* 0x000000091203b211 */ /* 0x090fe400028f0c13 */
[-C--:B------:R-:W-:Y:S02]  /*1f980*/  @!P1 LEA R6, P5, R208, R14.reuse, 0x1 ;  /* 0x0000000ed0069211 */ /* 0x080fe400078a08ff */
        /* <DEDUP_REMOVED lines=8> */
.L_x_1631:
[----:B------:R-:W-:Y:S05]  /*1fa10*/  BSYNC B1 ;  /* 0x0000000000017941 */ /* 0x000fea0003800000 */
.L_x_1630:
[----:B------:R-:W-:-:S03]  /*1fa20*/  UMOV UR4, 0xffffffff ;  /* 0xffffffff00047882 */ /* 0x000fc60000000000 */
[----:B------:R-:W-:Y:S05]  /*1fa30*/  BRA.DIV UR4, `(.L_x_1632) ;  /* 0x0000010e04487947 */ /* 0x000fea000b800000 */
[----:B--2-4-:R2:W4:Y:S04]  /*1fa40*/  SHFL.IDX PT, R9, R68, 0x2, 0x181f ;  /* 0x00581f0044097f89 */ /* 0x01452800000e0000 */
[----:B------:R2:W0:Y:S02]  /*1fa50*/  SHFL.IDX PT, R14, R20, 0x2, 0x181f ;  /* 0x00581f00140e7f89 */ /* 0x00042400000e0000 */
.L_x_2001:
        /* <DEDUP_REMOVED lines=9> */
[-C--:B0-----:R-:W-:Y:S02]  /*1faf0*/  @!P3 LEA R2, P5, R18, R14.reuse, 0x1 ;  /* 0x0000000e1202b211 */ /* 0x081fe400078a08ff */
        /* <DEDUP_REMOVED lines=11> */
.L_x_1634:
[----:B------:R-:W-:Y:S05]  /*1fbb0*/  BSYNC B1 ;  /* 0x0000000000017941 */ /* 0x000fea0003800000 */
.L_x_1633:
[----:B------:R-:W-:-:S03]  /*1fbc0*/  UMOV UR4, 0xffffffff ;  /* 0xffffffff00047882 */ /* 0x000fc60000000000 */
[----:B------:R-:W-:Y:S05]  /*1fbd0*/  BRA.DIV UR4, `(.L_x_1635) ;  /* 0x0000010e04287947 */ /* 0x000fea000b800000 */
[----:B0-----:R0:W0:Y:S04]  /*1fbe0*/  SHFL.IDX PT, R3, R68, 0x3, 0x181f ;  /* 0x00781f0044037f89 */ /* 0x00102800000e0000 */
[----:B------:R0:W0:Y:S02]  /*1fbf0*/  SHFL.IDX PT, R14, R20, 0x3, 0x181f ;  /* 0x00781f00140e7f89 */ /* 0x00002400000e0000 */
.L_x_2005:
[----:B-----5:R-:W-:-:S05]  /*1fc00*/  VIADD R5, R199, 0x60 ;  /* 0x00000060c7057836 */ /* 0x020fca0000000000 */
[----:B------:R-:W-:-:S13]  /*1fc10*/  ISETP.GE.AND P0, PT, R5, R0, PT ;  /* 0x000000000500720c */ /* 0x000fda0003f06270 */
[----:B------:R-:W-:Y:S05]  /*1fc20*/  @P0 BRA `(.L_x_1636) ;  /* 0x00000030008c0947 */ /* 0x000fea0003800000 */
        /* <DEDUP_REMOVED lines=15> */
[----:B------:R-:W-:-:S04]  /*1fd20*/  LEA R14, P0, R210, R14, 0x1 ;  /* 0x0000000ed20e7211 */ /* 0x000fc800078008ff */
[----:B------:R-:W-:-:S05]  /*1fd30*/  LEA.HI.X R15, R210, R3, R220, 0x1, P0 ;  /* 0x00000003d20f7211 */ /* 0x000fca00000f0cdc */
[----:B------:R4:W-:Y:S01]  /*1fd40*/  ST.E.128 desc[UR46][R14.64], R84 ;  /* 0x000000540e007985 */ /* 0x0009e2000c101d2e */
[----:B------:R-:W-:Y:S05]  /*1fd50*/  BRA `(.L_x_1636) ;  /* 0x0000003000407947 */ /* 0x000fea0003800000 */
.L_x_1625:
        /* <DEDUP_REMOVED lines=11> */
[----:B------:R-:W-:Y:S01]  /*1fe10*/  IMAD.IADD R13, R13, 0x1, R15 ;  /* 0x000000010d0d7824 */ /* 0x000fe200078e020f */
[----:B------:R-:W-:Y:S01]  /*1fe20*/  SHF.R.S32.HI R15, RZ, 0x1f, R14 ;  /* 0x0000001fff0f7819 */ /* 0x000fe2000001140e */
[----:B------:R-:W-:-:S04]  /*1fe30*/  IMAD.WIDE.U32 R12, R211, UR4, R12 ;  /* 0x00000004d30c7c25 */ /* 0x000fc8000f8e000c */
[----:B------:R-:W-:Y:S01]  /*1fe40*/  IMAD R13, R211, UR5, R13 ;  /* 0x00000005d30d7c24 */ /* 0x000fe2000f8e020d */
[----:B------:R-:W-:Y:S02]  /*1fe50*/  ULDC.64 UR4, c[0x0][0xb40] ;  /* 0x0002d00000047ab9 */ /* 0x000fe40000000a00 */
[----:B------:R-:W-:Y:S02]  /*1fe60*/  IMAD R11, R11, UR4, RZ ;  /* 0x000000040b0b7c24 */ /* 0x000fe4000f8e02ff */
[----:B------:R-:W-:-:S04]  /*1fe70*/  IMAD.WIDE.U32 R12, R70, UR4, R12 ;  /* 0x00000004460c7c25 */ /* 0x000fc8000f8e000c */
[----:B------:R-:W-:Y:S01]  /*1fe80*/  IMAD R11, R70, UR5, R11 ;  /* 0x00000005460b7c24 */ /* 0x000fe2000f8e020b */
[----:B------:R-:W-:-:S03]  /*1fe90*/  ULDC.64 UR4, c[0x0][0xb48] ;  /* 0x0002d20000047ab9 */ /* 0x000fc60000000a00 */
        /* <DEDUP_REMOVED lines=10> */
[----:B------:R-:W-:Y:S02]  /*1ff40*/  VIADD R14, R16, 0x28420 ;  /* 0x00028420100e7836 */ /* 0x000fe40000000000 */
[----:B------:R-:W-:-:S03]  /*1ff50*/  IMAD.IADD R13, R13, 0x1, R15 ;  /* 0x000000010d0d7824 */ /* 0x000fc600078e020f */
[----:B------:R-:W-:Y:S01]  /*1ff60*/  PRMT R14, RZ, 0x654, R14 ;  /* 0x00000654ff0e7816 */ /* 0x000fe2000000000e */
[----:B------:R-:W-:-:S03]  /*1ff70*/  IMAD.WIDE.U32 R12, R11, UR4, R12 ;  /* 0x000000040b0c7c25 */ /* 0x000fc6000f8e000c */
[----:B------:R0:W-:Y:S02]  /*1ff80*/  SYNCS.ARRIVE.TRANS64.RED.A1T0 RZ, [R14+URZ], RZ ;  /* 0x000000ff0eff79a7 */ /* 0x0001e4000810043f */
[----:B0-----:R-:W-:-:S05]  /*1ff90*/  SHF.R.S32.HI R14, RZ, 0x1f, R11 ;  /* 0x0000001fff0e7819 */ /* 0x001fca000001140b */
[----:B------:R-:W-:-:S04]  /*1ffa0*/  IMAD R14, R14, UR4, RZ ;  /* 0x000000040e0e7c24 */ /* 0x000fc8000f8e02ff */
[----:B------:R-:W-:Y:S01]  /*1ffb0*/  IMAD R14, R11, UR5, R14 ;  /* 0x000000050b0e7c24 */ /* 0x000fe2000f8e020e */
[----:B------:R-:W-:Y:S02]  /*1ffc0*/  ULDC.64 UR4, c[0x0][0xb00] ;  /* 0x0002c00000047ab9 */ /* 0x000fe40000000a00 */
[----:B------:R-:W-:Y:S01]  /*1ffd0*/  LEA R30, P0, R12, UR4, 0x2 ;  /* 0x000000040c1e7c11 */ /* 0x000fe2000f8010ff */
[----:B------:R-:W-:Y:S01]  /*1ffe0*/  IMAD.IADD R14, R13, 0x1, R14 ;  /* 0x000000010d0e7824 */ /* 0x000fe200078e020e */
[----:B------:R-:W-:-:S04]  /*1fff0*/  UMOV UR4, 0xffffffff ;  /* 0xffffffff00047882 */ /* 0x000fc80000000000 */
[----:B------:R-:W-:Y:S01]  /*20000*/  LEA.HI.X R31, R12, UR5, R14, 0x2, P0 ;  /* 0x000000050c1f7c11 */ /* 0x000fe200080f140e */
[----:B------:R-:W-:Y:S06]  /*20010*/  BRA.DIV UR4, `(.L_x_1637) ;  /* 0x0000010a04607947 */ /* 0x000fec000b800000 */
[----:B------:R0:W1:Y:S04]  /*20020*/  SHFL.IDX PT, R70, R31, RZ, 0x1c1f ;  /* 0x001c1fff1f467589 */ /* 0x00006800000e0000 */
[----:B------:R0:W2:Y:S02]  /*20030*/  SHFL.IDX PT, R11, R30, RZ, 0x1c1f ;  /* 0x001c1fff1e0b7589 */ /* 0x0000a400000e0000 */
.L_x_2008:
[----:B------:R-:W-:Y:S01]  /*20040*/  ISETP.GE.AND P0, PT, R28, R0, PT ;  /* 0x000000001c00720c */ /* 0x000fe20003f06270 */
[----:B------:R-:W-:-:S12]  /*20050*/  BSSY B1, `(.L_x_1638) ;  /* 0x0000103000017945 */ /* 0x000fd80003800000 */
[----:B------:R-:W-:Y:S05]  /*20060*/  @P0 BRA `(.L_x_1639) ;  /* 0x0000001000040947 */ /* 0x000fea0003800000 */
[----:B------:R-:W-:Y:S01]  /*20070*/  ULDC UR4, c[0x0][0xac8] ;  /* 0x0002b20000047ab9 */ /* 0x000fe20000000800 */
[----:B------:R-:W-:Y:S01]  /*20080*/  SHF.R.S32.HI R14, RZ, 0x1f, R196 ;  /* 0x0000001fff0e7819 */ /* 0x000fe200000114c4 */
[C---:B------:R-:W-:Y:S01]  /*20090*/  VIADD R29, R196.reuse, 0x8 ;  /* 0x00000008c41d7836 */ /* 0x040fe20000000000 */
[C---:B------:R-:W-:Y:S01]  /*200a0*/  ISETP.GE.AND P0, PT, R196.reuse, UR4, PT ;  /* 0x00000004c4007c0c */ /* 0x040fe2000bf06270 */
[C---:B------:R-:W-:Y:S02]  /*200b0*/  VIADD R32, R196.reuse, 0x8 ;  /* 0x00000008c4207836 */ /* 0x040fe40000000000 */
[C---:B------:R-:W-:Y:S02]  /*200c0*/  VIADD R33, R196.reuse, 0x10 ;  /* 0x00000010c4217836 */ /* 0x040fe40000000000 */
[C---:B------:R-:W-:Y:S01]  /*200d0*/  VIADD R86, R196.reuse, 0x10 ;  /* 0x00000010c4567836 */ /* 0x040fe20000000000 */
[----:B------:R-:W-:Y:S01]  /*200e0*/  SHF.R.S32.HI R32, RZ, 0x1f, R32 ;  /* 0x0000001fff207819 */ /* 0x000fe20000011420 */
[----:B------:R-:W-:-:S02]  /*200f0*/  VIADD R28, R196, 0x40 ;  /* 0x00000040c41c7836 */ /* 0x000fc40000000000 */
[C---:B------:R-:W-:Y:S01]  /*20100*/  VIADD R94, R196.reuse, 0x58 ;  /* 0x00000058c45e7836 */ /* 0x040fe20000000000 */
[----:B------:R-:W-:Y:S01]  /*20110*/  SHF.R.S32.HI R86, RZ, 0x1f, R86 ;  /* 0x0000001fff567819 */ /* 0x000fe20000011456 */
[C---:B------:R-:W-:Y:S02]  /*20120*/  VIADD R99, R196.reuse, 0x60 ;  /* 0x00000060c4637836 */ /* 0x040fe40000000000 */
[C---:B--2---:R-:W-:Y:S01]  /*20130*/  @!P0 LEA R12, P1, R196.reuse, R11, 0x2 ;  /* 0x0000000bc40c8211 */ /* 0x044fe200078210ff */
[----:B------:R-:W-:Y:S01]  /*20140*/  @!P0 IMAD.MOV.U32 R15, RZ, RZ, R119 ;  /* 0x000000ffff0f8224 */ /* 0x000fe200078e0077 */
[----:B------:R-:W-:Y:S01]  /*20150*/  SHF.R.S32.HI R94, RZ, 0x1f, R94 ;  /* 0x0000001fff5e7819 */ /* 0x000fe2000001145e */
[C---:B------:R-:W-:Y:S01]  /*20160*/  VIADD R98, R196.reuse, 0x70 ;  /* 0x00000070c4627836 */ /* 0x040fe20000000000 */
[----:B-1----:R-:W-:Y:S01]  /*20170*/  @!P0 LEA.HI.X R13, R196, R70, R14, 0x2, P1 ;  /* 0x00000046c40d8211 */ /* 0x002fe200008f140e */
[----:B------:R-:W-:Y:S01]  /*20180*/  @!P0 IMAD.MOV.U32 R14, RZ, RZ, R118 ;  /* 0x000000ffff0e8224 */ /* 0x000fe200078e0076 */
[----:B------:R-:W-:-:S04]  /*20190*/  SHF.R.S32.HI R99, RZ, 0x1f, R99 ;  /* 0x0000001fff637819 */ /* 0x000fc80000011463 */
[----:B------:R1:W-:Y:S01]  /*201a0*/  @!P0 ST.E.64 desc[UR46][R12.64], R14 ;  /* 0x0000000e0c008985 */ /* 0x0003e2000c101b2e */
[----:B------:R-:W-:-:S13]  /*201b0*/  ISETP.GE.AND P0, PT, R29, UR4, PT ;  /* 0x000000041d007c0c */ /* 0x000fda000bf06270 */
[C---:B-1----:R-:W-:Y:S01]  /*201c0*/  @!P0 LEA R12, P1, R29.reuse, R11, 0x2 ;  /* 0x0000000b1d0c8211 */ /* 0x042fe200078210ff */
[----:B------:R-:W-:Y:S02]  /*201d0*/  @!P0 IMAD.MOV.U32 R14, RZ, RZ, R116 ;  /* 0x000000ffff0e8224 */ /* 0x000fe400078e0074 */
[----:B------:R-:W-:Y:S01]  /*201e0*/  @!P0 IMAD.MOV.U32 R15, RZ, RZ, R117 ;  /* 0x000000ffff0f8224 */ /* 0x000fe200078e0075 */
[----:B------:R-:W-:Y:S01]  /*201f0*/  @!P0 LEA.HI.X R13, R29, R70, R32, 0x2, P1 ;  /* 0x000000461d0d8211 */ /* 0x000fe200008f1420 */
[C---:B------:R-:W-:Y:S02]  /*20200*/  VIADD R29, R196.reuse, 0x18 ;  /* 0x00000018c41d7836 */ /* 0x040fe40000000000 */
[----:B------:R-:W-:Y:S02]  /*20210*/  VIADD R32, R196, 0x20 ;  /* 0x00000020c4207836 */ /* 0x000fe40000000000 */
[----:B------:R1:W-:Y:S01]  /*20220*/  @!P0 ST.E.64 desc[UR46][R12.64], R14 ;  /* 0x0000000e0c008985 */ /* 0x0003e2000c101b2e */
[----:B------:R-:W-:-:S02]  /*20230*/  ISETP.GE.AND P0, PT, R33, UR4, PT ;  /* 0x0000000421007c0c */ /* 0x000fc4000bf06270 */
[----:B------:R-:W-:-:S11]  /*20240*/  ISETP.GE.AND P1, PT, R29, UR4, PT ;  /* 0x000000041d007c0c */ /* 0x000fd6000bf26270 */
        /* <DEDUP_REMOVED lines=8> */
[----:B------:R-:W-:Y:S02]  /*202d0*/  SHF.R.S32.HI R86, RZ, 0x1f, R86 ;  /* 0x0000001fff567819 */ /* 0x000fe40000011456 */
[C---:B-1----:R-:W-:Y:S01]  /*202e0*/  @!P1 LEA R12, P2, R29.reuse, R11, 0x2 ;  /* 0x0000000b1d0c9211 */ /* 0x042fe200078410ff */
[----:B------:R-:W-:Y:S02]  /*202f0*/  @!P1 IMAD.MOV.U32 R14, RZ, RZ, R109 ;  /* 0x000000ffff0e9224 */ /* 0x000fe400078e006d */
[----:B------:R-:W-:Y:S01]  /*20300*/  @!P1 IMAD.MOV.U32 R15, RZ, RZ, R110 ;  /* 0x000000ffff0f9224 */ /* 0x000fe200078e006e */
[----:B------:R-:W-:Y:S01]  /*20310*/  @!P1 LEA.HI.X R13, R29, R70, R86, 0x2, P2 ;  /* 0x000000461d0d9211 */ /* 0x000fe200010f1456 */
[C---:B------:R-:W-:Y:S02]  /*20320*/  VIADD R86, R196.reuse, 0x20 ;  /* 0x00000020c4567836 */ /* 0x040fe40000000000 */
[----:B------:R-:W-:Y:S02]  /*20330*/  VIADD R29, R196, 0x30 ;  /* 0x00000030c41d7836 */ /* 0x000fe40000000000 */
[----:B------:R1:W-:Y:S01]  /*20340*/  @!P1 ST.E.64 desc[UR46][R12.64], R14 ;  /* 0x0000000e0c009985 */ /* 0x0003e2000c101b2e */
[----:B------:R-:W-:-:S02]  /*20350*/  SHF.R.S32.HI R86, RZ, 0x1f, R86 ;  /* 0x0000001fff567819 */ /* 0x000fc40000011456 */
[----:B------:R-:W-:Y:S02]  /*20360*/  ISETP.GE.AND P1, PT, R33, UR4, PT ;  /* 0x0000000421007c0c */ /* 0x000fe4000bf26270 */
        /* <DEDUP_REMOVED lines=31> */
[C---:B------:R-:W-:Y:S01]  /*20560*/  VIADD R32, R196.reuse, 0x40 ;  /* 0x00000040c4207836 */ /* 0x040fe20000000000 */
[----:B------:R-:W-:Y:S01]  /*20570*/  ISETP.GE.AND P2, PT, R29, UR4, PT ;  /* 0x000000041d007c0c */ /* 0x000fe2000bf46270 */
[----:B------:R-:W-:Y:S02]  /*20580*/  VIADD R33, R196, 0x58 ;  /* 0x00000058c4217836 */ /* 0x000fe40000000000 */
[----:B------:R1:W-:Y:S01]  /*20590*/  @!P1 ST.E.64 desc[UR46][R12.64], R14 ;  /* 0x0000000e0c009985 */ /* 0x0003e2000c101b2e */
[----:B------:R-:W-:-:S02]  /*205a0*/  SHF.R.S32.HI R32, RZ, 0x1f, R32 ;  /* 0x0000001fff207819 */ /* 0x000fc40000011420 */
        /* <DEDUP_REMOVED lines=19> */
[----:B------:R-:W-:Y:S02]  /*206e0*/  ISETP.GE.AND P3, PT, R32, UR4, PT ;  /* 0x0000000420007c0c */ /* 0x000fe4000bf66270 */
[CC--:B-1----:R-:W-:Y:S02]  /*206f0*/  @!P0 LEA R14, P4, R28.reuse, R11.reuse, 0x2 ;  /* 0x0000000b1c0e8211 */ /* 0x0c2fe400078810ff */
[C---:B------:R-:W-:Y:S02]  /*20700*/  @!P1 LEA R12, P5, R33.reuse, R11, 0x2 ;  /* 0x0000000b210c9211 */ /* 0x040fe400078a10ff */
[-C--:B------:R-:W-:Y:S01]  /*20710*/  @!P0 LEA.HI.X R15, R28, R70.reuse, R29, 0x2, P4 ;  /* 0x000000461c0f8211 */ /* 0x080fe200020f141d */
[----:B------:R-:W-:Y:S01]  /*20720*/  @!P0 IMAD.MOV.U32 R28, RZ, RZ, R182 ;  /* 0x000000ffff1c8224 */ /* 0x000fe200078e00b6 */
[----:B------:R-:W-:Y:S01]  /*20730*/  @!P1 LEA.HI.X R13, R33, R70, R94, 0x2, P5 ;  /* 0x00000046210d9211 */ /* 0x000fe200028f145e */
[----:B------:R-:W-:-:S02]  /*20740*/  @!P0 IMAD.MOV.U32 R29, RZ, RZ, R180 ;  /* 0x000000ffff1d8224 */ /* 0x000fc400078e00b4 */
[C---:B------:R-:W-:Y:S02]  /*20750*/  VIADD R33, R196.reuse, 0x78 ;  /* 0x00000078c4217836 */ /* 0x040fe40000000000 */
[----:B------:R-:W-:Y:S01]  /*20760*/  VIADD R94, R196, 0x68 ;  /* 0x00000068c45e7836 */ /* 0x000fe20000000000 */
[----:B------:R1:W-:Y:S01]  /*20770*/  @!P0 ST.E.64 desc[UR46][R14.64], R28 ;  /* 0x0000001c0e008985 */ /* 0x0003e2000c101b2e */
[----:B------:R-:W-:-:S03]  /*20780*/  ISETP.GE.AND P0, PT, R98, UR4, PT ;  /* 0x0000000462007c0c */ /* 0x000fc6000bf06270 */
[----:B------:R-:W-:Y:S01]  /*20790*/  SHF.R.S32.HI R94, RZ, 0x1f, R94 ;  /* 0x0000001fff5e7819 */ /* 0x000fe2000001145e */
[----:B-1----:R-:W-:Y:S01]  /*207a0*/  @!P1 IMAD.MOV.U32 R28, RZ, RZ, R181 ;  /* 0x000000ffff1c9224 */ /* 0x002fe200078e00b5 */
[----:B------:R-:W-:Y:S01]  /*207b0*/  @!P2 LEA R14, P4, R86, R11, 0x2 ;  /* 0x0000000b560ea211 */ /* 0x000fe200078810ff */
[----:B------:R-:W-:-:S03]  /*207c0*/  @!P1 IMAD.MOV.U32 R29, RZ, RZ, R179 ;  /* 0x000000ffff1d9224 */ /* 0x000fc600078e00b3 */
[----:B------:R-:W-:Y:S01]  /*207d0*/  @!P2 LEA.HI.X R15, R86, R70, R99, 0x2, P4 ;  /* 0x00000046560fa211 */ /* 0x000fe200020f1463 */
[C---:B------:R-:W-:Y:S01]  /*207e0*/  VIADD R86, R196.reuse, 0x80 ;  /* 0x00000080c4567836 */ /* 0x040fe20000000000 */
[----:B------:R1:W-:Y:S01]  /*207f0*/  @!P1 ST.E.64 desc[UR46][R12.64], R28 ;  /* 0x0000001c0c009985 */ /* 0x0003e2000c101b2e */
[----:B------:R-:W-:Y:S01]  /*20800*/  ISETP.GE.AND P1, PT, R33, UR4, PT ;  /* 0x0000000421007c0c */ /* 0x000fe2000bf26270 */
[----:B------:R-:W-:-:S05]  /*20810*/  VIADD R99, R196, 0x70 ;  /* 0x00000070c4637836 */ /* 0x000fca0000000000 */
[----:B------:R-:W-:Y:S01]  /*20820*/  SHF.R.S32.HI R99, RZ, 0x1f, R99 ;  /* 0x0000001fff637819 */ /* 0x000fe20000011463 */
[----:B-1----:R-:W-:Y:S01]  /*20830*/  @!P2 IMAD.MOV.U32 R28, RZ, RZ, R178 ;  /* 0x000000ffff1ca224 */ /* 0x002fe200078e00b2 */
[----:B------:R-:W-:Y:S01]  /*20840*/  @!P3 LEA R12, P5, R32, R11, 0x2 ;  /* 0x0000000b200cb211 */ /* 0x000fe200078a10ff */
[----:B------:R-:W-:-:S03]  /*20850*/  @!P2 IMAD.MOV.U32 R29, RZ, RZ, R176 ;  /* 0x000000ffff1da224 */ /* 0x000fc600078e00b0 */
[----:B------:R-:W-:Y:S01]  /*20860*/  @!P3 LEA.HI.X R13, R32, R70, R94, 0x2, P5 ;  /* 0x00000046200db211 */ /* 0x000fe200028f145e */
[----:B------:R-:W-:Y:S01]  /*20870*/  VIADD R94, R196, 0x78 ;  /* 0x00000078c45e7836 */ /* 0x000fe20000000000 */
[----:B------:R1:W-:Y:S01]  /*20880*/  @!P2 ST.E.64 desc[UR46][R14.64], R28 ;  /* 0x0000001c0e00a985 */ /* 0x0003e2000c101b2e */
[----:B------:R-:W-:Y:S01]  /*20890*/  ISETP.GE.AND P2, PT, R86, UR4, PT ;  /* 0x0000000456007c0c */ /* 0x000fe2000bf46270 */
[----:B------:R-:W-:Y:S02]  /*208a0*/  VIADD R32, R196, 0x88 ;  /* 0x00000088c4207836 */ /* 0x000fe40000000000 */
[----:B------:R-:W-:Y:S01]  /*208b0*/  SHF.R.S32.HI R94, RZ, 0x1f, R94 ;  /* 0x0000001fff5e7819 */ /* 0x000fe2000001145e */
[----:B-1----:R-:W-:Y:S01]  /*208c0*/  @!P3 IMAD.MOV.U32 R28, RZ, RZ, R177 ;  /* 0x000000ffff1cb224 */ /* 0x002fe200078e00b1 */
[----:B------:R-:W-:Y:S01]  /*208d0*/  @!P0 LEA R14, P4, R98, R11, 0x2 ;  /* 0x0000000b620e8211 */ /* 0x000fe200078810ff */
[----:B------:R-:W-:-:S03]  /*208e0*/  @!P3 IMAD.MOV.U32 R29, RZ, RZ, R175 ;  /* 0x000000ffff1db224 */ /* 0x000fc600078e00af */
[-C--:B------:R-:W-:Y:S02]  /*208f0*/  @!P0 LEA.HI.X R15, R98, R70.reuse, R99, 0x2, P4 ;  /* 0x00000046620f8211 */ /* 0x080fe400020f1463 */
[----:B------:R1:W-:Y:S01]  /*20900*/  @!P3 ST.E.64 desc[UR46][R12.64], R28 ;  /* 0x0000001c0c00b985 */ /* 0x0003e2000c101b2e */
[----:B------:R-:W-:Y:S02]  /*20910*/  ISETP.GE.AND P3, PT, R32, UR4, PT ;  /* 0x0000000420007c0c */ /* 0x000fe4000bf66270 */
[C---:B-1----:R-:W-:Y:S01]  /*20920*/  @!P1 LEA R12, P5, R33.reuse, R11, 0x2 ;  /* 0x0000000b210c9211 */ /* 0x042fe200078a10ff */
[----:B------:R-:W-:Y:S02]  /*20930*/  @!P0 IMAD.MOV.U32 R28, RZ, RZ, R174 ;  /* 0x000000ffff1c8224 */ /* 0x000fe400078e00ae */
[----:B------:R-:W-:Y:S01]  /*20940*/  @!P0 IMAD.MOV.U32 R29, RZ, RZ, R172 ;  /* 0x000000ffff1d8224 */ /* 0x000fe200078e00ac */
[----:B------:R-:W-:Y:S01]  /*20950*/  @!P1 LEA.HI.X R13, R33, R70, R94, 0x2, P5 ;  /* 0x00000046210d9211 */ /* 0x000fe200028f145e */
[----:B------:R-:W-:-:S02]  /*20960*/  VIADD R94, R196, 0x80 ;  /* 0x00000080c45e7836 */ /* 0x000fc40000000000 */
[----:B------:R-:W-:Y:S01]  /*20970*/  VIADD R33, R196, 0x88 ;  /* 0x00000088c4217836 */ /* 0x000fe20000000000 */
[----:B------:R1:W-:Y:S01]  /*20980*/  @!P0 ST.E.64 desc[UR46][R14.64], R28 ;  /* 0x0000001c0e008985 */ /* 0x0003e2000c101b2e */
[----:B------:R-:W-:Y:S02]  /*20990*/  ISETP.GE.AND P0, PT, R237, UR4, PT ;  /* 0x00000004ed007c0c */ /* 0x000fe4000bf06270 */
[----:B------:R-:W-:Y:S02]  /*209a0*/  SHF.R.S32.HI R94, RZ, 0x1f, R94 ;  /* 0x0000001fff5e7819 */ /* 0x000fe4000001145e */
[----:B------:R-:W-:Y:S01]  /*209b0*/  SHF.R.S32.HI R33, RZ, 0x1f, R33 ;  /* 0x0000001fff217819 */ /* 0x000fe20000011421 */
[----:B-1----:R-:W-:Y:S01]  /*209c0*/  @!P1 IMAD.MOV.U32 R28, RZ, RZ, R173 ;  /* 0x000000ffff1c9224 */ /* 0x002fe200078e00ad */
[----:B------:R-:W-:Y:S01]  /*209d0*/  @!P2 LEA R14, P4, R86, R11, 0x2 ;  /* 0x0000000b560ea211 */ /* 0x000fe200078810ff */
[----:B------:R-:W-:-:S03]  /*209e0*/  @!P1 IMAD.MOV.U32 R29, RZ, RZ, R171 ;  /* 0x000000ffff1d9224 */ /* 0x000fc600078e00ab */
[----:B------:R-:W-:Y:S02]  /*209f0*/  @!P2 LEA.HI.X R15, R86, R70, R94, 0x2, P4 ;  /* 0x00000046560fa211 */ /* 0x000fe400020f145e */
[----:B------:R1:W-:Y:S01]  /*20a00*/  @!P1 ST.E.64 desc[UR46][R12.64], R28 ;  /* 0x0000001c0c009985 */ /* 0x0003e2000c101b2e */
[----:B------:R-:W-:Y:S02]  /*20a10*/  ISETP.GE.AND P1, PT, R236, UR4, PT ;  /* 0x00000004ec007c0c */ /* 0x000fe4000bf26270 */
        /* <DEDUP_REMOVED lines=16> */
[----:B------:R-:W-:Y:S01]  /*20b20*/  SHF.R.S32.HI R33, RZ, 0x1f, R235 ;  /* 0x0000001fff217819 */ /* 0x000fe200000114eb */
[----:B-1----:R-:W-:Y:S01]  /*20b30*/  @!P0 IMAD.MOV.U32 R28, RZ, RZ, R166 ;  /* 0x000000ffff1c8224 */ /* 0x002fe200078e00a6 */
[----:B------:R-:W-:Y:S01]  /*20b40*/  @!P1 LEA R12, P3, R236, R11, 0x2 ;  /* 0x0000000bec0c9211 */ /* 0x000fe200078610ff */
[----:B------:R-:W-:-:S03]  /*20b50*/  @!P0 IMAD.MOV.U32 R29, RZ, RZ, R164 ;  /* 0x000000ffff1d8224 */ /* 0x000fc600078e00a4 */
[----:B------:R-:W-:Y:S02]  /*20b60*/  @!P1 LEA.HI.X R13, R236, R70, R32, 0x2, P3 ;  /* 0x00000046ec0d9211 */ /* 0x000fe400018f1420 */
[----:B------:R1:W-:Y:S01]  /*20b70*/  @!P0 ST.E.64 desc[UR46][R14.64], R28 ;  /* 0x0000001c0e008985 */ /* 0x0003e2000c101b2e */
[----:B------:R-:W-:Y:S02]  /*20b80*/  ISETP.GE.AND P0, PT, R233, UR4, PT ;  /* 0x00000004e9007c0c */ /* 0x000fe4000bf06270 */
        /* <DEDUP_REMOVED lines=18> */
[-C--:B------:R-:W-:Y:S02]  /*20cb0*/  @!P0 LEA.HI.X R15, R233, R70.reuse, R33, 0x2, P3 ;  /* 0x00000046e90f8211 */ /* 0x080fe400018f1421 */
[----:B------:R1:W-:Y:S01]  /*20cc0*/  @!P4 ST.E.64 desc[UR46][R12.64], R28 ;  /* 0x0000001c0c00c985 */ /* 0x0003e2000c101b2e */
[----:B------:R-:W-:Y:S02]  /*20cd0*/  ISETP.GE.AND P4, PT, R230, UR4, PT ;  /* 0x00000004e6007c0c */ /* 0x000fe4000bf86270 */
[----:B------:R-:W-:Y:S01]  /*20ce0*/  ISETP.GE.AND P3, PT, R229, UR4, PT ;  /* 0x00000004e5007c0c */ /* 0x000fe2000bf66270 */
[----:B-1----:R-:W-:Y:S01]  /*20cf0*/  @!P0 IMAD.MOV.U32 R28, RZ, RZ, R92 ;  /* 0x000000ffff1c8224 */ /* 0x002fe200078e005c */
[C---:B------:R-:W-:Y:S01]  /*20d00*/  @!P1 LEA R12, P5, R232.reuse, R11, 0x2 ;  /* 0x0000000be80c9211 */ /* 0x040fe200078a10ff */
[----:B------:R-:W-:Y:S01]  /*20d10*/  @!P0 IMAD.MOV.U32 R29, RZ, RZ, R88 ;  /* 0x000000ffff1d8224 */ /* 0x000fe200078e0058 */
[----:B------:R-:W-:Y:S02]  /*20d20*/  SHF.R.S32.HI R92, RZ, 0x1f, R226 ;  /* 0x0000001fff5c7819 */ /* 0x000fe400000114e2 */
[----:B------:R-:W-:-:S02]  /*20d30*/  @!P1 LEA.HI.X R13, R232, R70, R32, 0x2, P5 ;  /* 0x00000046e80d9211 */ /* 0x000fc400028f1420 */
[----:B------:R1:W-:Y:S01]  /*20d40*/  @!P0 ST.E.64 desc[UR46][R14.64], R28 ;  /* 0x0000001c0e008985 */ /* 0x0003e2000c101b2e */
[----:B------:R-:W-:Y:S02]  /*20d50*/  SHF.R.S32.HI R32, RZ, 0x1f, R231 ;  /* 0x0000001fff207819 */ /* 0x000fe400000114e7 */
[----:B------:R-:W-:Y:S01]  /*20d60*/  SHF.R.S32.HI R88, RZ, 0x1f, R225 ;  /* 0x0000001fff587819 */ /* 0x000fe200000114e1 */
[----:B-1----:R-:W-:Y:S01]  /*20d70*/  @!P1 IMAD.MOV.U32 R14, RZ, RZ, R112 ;  /* 0x000000ffff0e9224 */ /* 0x002fe200078e0070 */
[----:B------:R-:W-:Y:S01]  /*20d80*/  @!P2 LEA R28, P0, R231, R11, 0x2 ;  /* 0x0000000be71ca211 */ /* 0x000fe200078010ff */
[----:B------:R-:W-:-:S03]  /*20d90*/  @!P1 IMAD.MOV.U32 R15, RZ, RZ, R53 ;  /* 0x000000ffff0f9224 */ /* 0x000fc600078e0035 */
[-C--:B------:R-:W-:Y:S02]  /*20da0*/  @!P2 LEA.HI.X R29, R231, R70.reuse, R32, 0x2, P0 ;  /* 0x00000046e71da211 */ /* 0x080fe400000f1420 */
[----:B------:R1:W-:Y:S01]  /*20db0*/  @!P1 ST.E.64 desc[UR46][R12.64], R14 ;  /* 0x0000000e0c009985 */ /* 0x0003e2000c101b2e */
[----:B------:R-:W-:Y:S02]  /*20dc0*/  ISETP.GE.AND P0, PT, R228, UR4, PT ;  /* 0x00000004e4007c0c */ /* 0x000fe4000bf06270 */
[-C--:B------:R-:W-:Y:S02]  /*20dd0*/  @!P3 LEA R32, P5, R229, R11.reuse, 0x2 ;  /* 0x0000000be520b211 */ /* 0x080fe400078a10ff */
[C---:B-1----:R-:W-:Y:S01]  /*20de0*/  @!P4 LEA R12, P1, R230.reuse, R11, 0x2 ;  /* 0x0000000be60cc211 */ /* 0x042fe200078210ff */
[----:B------:R-:W-:Y:S02]  /*20df0*/  @!P2 IMAD.MOV.U32 R14, RZ, RZ, R3 ;  /* 0x000000ffff0ea224 */ /* 0x000fe400078e0003 */
[----:B------:R-:W-:Y:S01]  /*20e00*/  @!P2 IMAD.MOV.U32 R15, RZ, RZ, R4 ;  /* 0x000000ffff0fa224 */ /* 0x000fe200078e0004 */
[-C--:B------:R-:W-:Y:S01]  /*20e10*/  @!P4 LEA.HI.X R13, R230, R70.reuse, R86, 0x2, P1 ;  /* 0x00000046e60dc211 */ /* 0x080fe200008f1456 */
[----:B------:R-:W-:Y:S01]  /*20e20*/  @!P3 IMAD.MOV.U32 R4, RZ, RZ, R5 ;  /* 0x000000ffff04b224 */ /* 0x000fe200078e0005 */
[----:B------:R-:W-:Y:S01]  /*20e30*/  ISETP.GE.AND P1, PT, R227, UR4, PT ;  /* 0x00000004e3007c0c */ /* 0x000fe2000bf26270 */
[----:B------:R-:W-:Y:S01]  /*20e40*/  @!P3 IMAD.MOV.U32 R5, RZ, RZ, R6 ;  /* 0x000000ffff05b224 */ /* 0x000fe200078e0006 */
[----:B------:R-:W-:Y:S01]  /*20e50*/  SHF.R.S32.HI R86, RZ, 0x1f, R229 ;  /* 0x0000001fff567819 */ /* 0x000fe200000114e5 */
[----:B------:R1:W-:Y:S03]  /*20e60*/  @!P2 ST.E.64 desc[UR46][R28.64], R14 ;  /* 0x0000000e1c00a985 */ /* 0x0003e6000c101b2e */
[----:B------:R-:W-:-:S02]  /*20e70*/  @!P3 LEA.HI.X R33, R229, R70, R86, 0x2, P5 ;  /* 0x00000046e521b211 */ /* 0x000fc400028f1456 */
[----:B------:R-:W-:Y:S02]  /*20e80*/  ISETP.GE.AND P5, PT, R225, UR4, PT ;  /* 0x00000004e1007c0c */ /* 0x000fe4000bfa6270 */
[----:B------:R-:W-:-:S03]  /*20e90*/  SHF.R.S32.HI R86, RZ, 0x1f, R227 ;  /* 0x0000001fff567819 */ /* 0x000fc600000114e3 */
[----:B------:R-:W-:Y:S02]  /*20ea0*/  @!P1 IMAD.MOV.U32 R6, RZ, RZ, R7 ;  /* 0x000000ffff069224 */ /* 0x000fe400078e0007 */
[----:B------:R-:W-:Y:S02]  /*20eb0*/  @!P1 IMAD.MOV.U32 R7, RZ, RZ, R8 ;  /* 0x000000ffff079224 */ /* 0x000fe400078e0008 */
[----:B-1----:R-:W-:Y:S02]  /*20ec0*/  @!P4 IMAD.MOV.U32 R14, RZ, RZ, R57 ;  /* 0x000000ffff0ec224 */ /* 0x002fe400078e0039 */
[----:B------:R-:W-:-:S05]  /*20ed0*/  @!P4 IMAD.MOV.U32 R15, RZ, RZ, R61 ;  /* 0x000000ffff0fc224 */ /* 0x000fca00078e003d */
[----:B------:R1:W-:Y:S01]  /*20ee0*/  @!P4 ST.E.64 desc[UR46][R12.64], R14 ;  /* 0x0000000e0c00c985 */ /* 0x0003e2000c101b2e */
[----:B------:R-:W-:-:S03]  /*20ef0*/  ISETP.GE.AND P4, PT, R226, UR4, PT ;  /* 0x00000004e2007c0c */ /* 0x000fc6000bf86270 */
[----:B------:R2:W-:Y:S01]  /*20f00*/  @!P3 ST.E.64 desc[UR46][R32.64], R4 ;  /* 0x000000042000b985 */ /* 0x0005e2000c101b2e */
[----:B------:R-:W-:Y:S02]  /*20f10*/  ISETP.GE.AND P3, PT, R224, UR4, PT ;  /* 0x00000004e0007c0c */ /* 0x000fe4000bf66270 */
[----:B-1----:R-:W-:-:S07]  /*20f20*/  @!P0 LEA R12, P2, R228, R11, 0x2 ;  /* 0x0000000be40c8211 */ /* 0x002fce00078410ff */
[----:B------:R-:W-:Y:S02]  /*20f30*/  @!P4 IMAD.MOV.U32 R14, RZ, RZ, R69 ;  /* 0x000000ffff0ec224 */ /* 0x000fe400078e0045 */
[----:B------:R-:W-:Y:S01]  /*20f40*/  @!P4 IMAD.MOV.U32 R15, RZ, RZ, R73 ;  /* 0x000000ffff0fc224 */ /* 0x000fe200078e0049 */
[----:B------:R-:W-:Y:S01]  /*20f50*/  @!P0 LEA.HI.X R13, R228, R70, R94, 0x2, P2 ;  /* 0x00000046e40d8211 */ /* 0x000fe200010f145e */
[----:B------:R-:W-:Y:S01]  /*20f60*/  @!P3 IMAD.MOV.U32 R8, RZ, RZ, R77 ;  /* 0x000000ffff08b224 */ /* 0x000fe200078e004d */
[----:B--2---:R-:W-:-:S03]  /*20f70*/  @!P1 LEA R4, P2, R227, R11, 0x2 ;  /* 0x0000000be3049211 */ /* 0x004fc600078410ff */
[----:B------:R1:W-:Y:S01]  /*20f80*/  @!P0 ST.E.64 desc[UR46][R12.64], R64 ;  /* 0x000000400c008985 */ /* 0x0003e2000c101b2e */
[----:B------:R-:W-:Y:S02]  /*20f90*/  @!P1 LEA.HI.X R5, R227, R70, R86, 0x2, P2 ;  /* 0x00000046e3059211 */ /* 0x000fe400010f1456 */
[----:B------:R-:W-:-:S03]  /*20fa0*/  SHF.R.S32.HI R86, RZ, 0x1f, R224 ;  /* 0x0000001fff567819 */ /* 0x000fc600000114e0 */
[----:B------:R2:W-:Y:S01]  /*20fb0*/  @!P1 ST.E.64 desc[UR46][R4.64], R6 ;  /* 0x0000000604009985 */ /* 0x0005e2000c101b2e */
[----:B-1----:R-:W-:-:S04]  /*20fc0*/  @!P4 LEA R12, P0, R226, R11, 0x2 ;  /* 0x0000000be20cc211 */ /* 0x002fc800078010ff */
[-C--:B------:R-:W-:Y:S02]  /*20fd0*/  @!P4 LEA.HI.X R13, R226, R70.reuse, R92, 0x2, P0 ;  /* 0x00000046e20dc211 */ /* 0x080fe400000f145c */
[CC--:B--2---:R-:W-:Y:S02]  /*20fe0*/  @!P5 LEA R4, P1, R225.reuse, R11.reuse, 0x2 ;  /* 0x0000000be104d211 */ /* 0x0c4fe400078210ff */
[C---:B------:R-:W-:Y:S01]  /*20ff0*/  @!P3 LEA R6, P2, R224.reuse, R11, 0x2 ;  /* 0x0000000be006b211 */ /* 0x040fe200078410ff */
[----:B------:R-:W-:Y:S01]  /*21000*/  @!P5 IMAD.MOV.U32 R11, RZ, RZ, R10 ;  /* 0x000000ffff0bd224 */ /* 0x000fe200078e000a */
[-C--:B------:R-:W-:Y:S01]  /*21010*/  @!P5 LEA.HI.X R5, R225, R70.reuse, R88, 0x2, P1 ;  /* 0x00000046e105d211 */ /* 0x080fe200008f1458 */
[----:B------:R-:W-:Y:S01]  /*21020*/  @!P5 IMAD.MOV.U32 R10, RZ, RZ, R9 ;  /* 0x000000ffff0ad224 */ /* 0x000fe200078e0009 */
[----:B------:R-:W-:Y:S01]  /*21030*/  @!P3 LEA.HI.X R7, R224, R70, R86, 0x2, P2 ;  /* 0x00000046e007b211 */ /* 0x000fe200010f1456 */
[----:B------:R-:W-:Y:S01]  /*21040*/  @!P3 IMAD.MOV.U32 R9, RZ, RZ, R81 ;  /* 0x000000ffff09b224 */ /* 0x000fe200078e0051 */
[----:B------:R3:W-:Y:S04]  /*21050*/  @!P4 ST.E.64 desc[UR46][R12.64], R14 ;  /* 0x0000000e0c00c985 */ /* 0x0007e8000c101b2e */
[----:B------:R3:W-:Y:S04]  /*21060*/  @!P5 ST.E.64 desc[UR46][R4.64], R10 ;  /* 0x0000000a0400d985 */ /* 0x0007e8000c101b2e */
[----:B------:R3:W-:Y:S02]  /*21070*/  @!P3 ST.E.64 desc[UR46][R6.64], R8 ;  /* 0x000000080600b985 */ /* 0x0007e4000c101b2e */
.L_x_1639:
[----:B------:R-:W-:Y:S05]  /*21080*/  BSYNC B1 ;  /* 0x0000000000017941 */ /* 0x000fea0003800000 */
.L_x_1638:
[----:B------:R-:W-:-:S03]  /*21090*/  UMOV UR4, 0xffffffff ;  /* 0xffffffff00047882 */ /* 0x000fc60000000000 */
[----:B------:R-:W-:Y:S05]  /*210a0*/  BRA.DIV UR4, `(.L_x_1640) ;  /* 0x000000fa04747947 */ /* 0x000fea000b800000 */
[----:B0-----:R-:W0:Y:S04]  /*210b0*/  SHFL.IDX PT, R31, R31, 0x1, 0x1c1f ;  /* 0x003c1f001f1f7f89 */ /* 0x001e2800000e0000 */
[----:B------:R-:W4:Y:S02]  /*210c0*/  SHFL.IDX PT, R30, R30, 0x1, 0x1c1f ;  /* 0x003c1f001e1e7f89 */ /* 0x000f2400000e0000 */
.L_x_2012:
[----:B------:R-:W-:-:S13]  /*210d0*/  ISETP.GE.AND P0, PT, R2, R0, PT ;  /* 0x000000000200720c */ /* 0x000fda0003f06270 */
[----:B------:R-:W-:Y:S05]  /*210e0*/  @P0 BRA `(.L_x_1636) ;  /* 0x0000001c005c0947 */ /* 0x000fea0003800000 */
[----:B------:R-:W-:Y:S01]  /*210f0*/  ULDC UR4, c[0x0][0xac8] ;  /* 0x0002b20000047ab9 */ /* 0x000fe20000000800 */
[C---:B---3--:R-:W-:Y:S01]  /*21100*/  VIADD R9, R196.reuse, 0x8 ;  /* 0x00000008c4097836 */ /* 0x048fe20000000000 */
[C---:B------:R-:W-:Y:S01]  /*21110*/  ISETP.GE.AND P5, PT, R196.reuse, UR4, PT ;  /* 0x00000004c4007c0c */ /* 0x040fe2000bfa6270 */
[C---:B------:R-:W-:Y:S01]  /*21120*/  VIADD R7, R196.reuse, 0x10 ;  /* 0x00000010c4077836 */ /* 0x040fe20000000000 */
[----:B------:R-:W-:Y:S01]  /*21130*/  SHF.R.S32.HI R4, RZ, 0x1f, R196 ;  /* 0x0000001fff047819 */ /* 0x000fe200000114c4 */
[C---:B------:R-:W-:Y:S01]  /*21140*/  VIADD R6, R196.reuse, 0x18 ;  /* 0x00000018c4067836 */ /* 0x040fe20000000000 */
[----:B------:R-:W-:Y:S01]  /*21150*/  ISETP.GE.AND P0, PT, R9, UR4, PT ;  /* 0x0000000409007c0c */ /* 0x000fe2000bf06270 */
[C---:B--2---:R-:W-:Y:S01]  /*21160*/  VIADD R11, R196.reuse, 0x8 ;  /* 0x00000008c40b7836 */ /* 0x044fe20000000000 */
[----:B------:R-:W-:Y:S01]  /*21170*/  ISETP.GE.AND P3, PT, R7, UR4, PT ;  /* 0x0000000407007c0c */ /* 0x000fe2000bf66270 */
[----:B------:R-:W-:Y:S01]  /*21180*/  VIADD R10, R196, 0x10 ;  /* 0x00000010c40a7836 */ /* 0x000fe20000000000 */
[----:B------:R-:W-:Y:S01]  /*21190*/  ISETP.GE.AND P2, PT, R6, UR4, PT ;  /* 0x0000000406007c0c */ /* 0x000fe2000bf46270 */
[C---:B------:R-:W-:Y:S01]  /*211a0*/  VIADD R8, R196.reuse, 0x20 ;  /* 0x00000020c4087836 */ /* 0x040fe20000000000 */
[----:B------:R-:W-:Y:S01]  /*211b0*/  SHF.R.S32.HI R11, RZ, 0x1f, R11 ;  /* 0x0000001fff0b7819 */ /* 0x000fe2000001140b */
[C---:B------:R-:W-:Y:S01]  /*211c0*/  VIADD R12, R196.reuse, 0x20 ;  /* 0x00000020c40c7836 */ /* 0x040fe20000000000 */
[----:B------:R-:W-:Y:S01]  /*211d0*/  SHF.R.S32.HI R10, RZ, 0x1f, R10 ;  /* 0x0000001fff0a7819 */ /* 0x000fe2000001140a */
[C---:B------:R-:W-:Y:S01]  /*211e0*/  VIADD R13, R196.reuse, 0x28 ;  /* 0x00000028c40d7836 */ /* 0x040fe20000000000 */
[----:B----4-:R-:W-:-:S02]  /*211f0*/  @!P5 LEA R2, P1, R196, R30, 0x2 ;  /* 0x0000001ec402d211 */ /* 0x010fc400078210ff */
[----:B------:R-:W-:Y:S01]  /*21200*/  SHF.R.S32.HI R12, RZ, 0x1f, R12 ;  /* 0x0000001fff0c7819 */ /* 0x000fe2000001140c */
[----:B------:R-:W-:Y:S01]  /*21210*/  @!P0 IMAD.MOV.U32 R57, RZ, RZ, R56 ;  /* 0x000000ffff398224 */ /* 0x000fe200078e0038 */
[-C--:B0-----:R-:W-:Y:S01]  /*21220*/  @!P5 LEA.HI.X R3, R196, R31.reuse, R4, 0x2, P1 ;  /* 0x0000001fc403d211 */ /* 0x081fe200008f1404 */
[----:B------:R-:W-:Y:S01]  /*21230*/  @!P0 IMAD.MOV.U32 R56, RZ, RZ, R85 ;  /* 0x000000ffff388224 */ /* 0x000fe200078e0055 */
[C---:B------:R-:W-:Y:S02]  /*21240*/  @!P0 LEA R4, P4, R9.reuse, R30, 0x2 ;  /* 0x0000001e09048211 */ /* 0x040fe400078810ff */
[----:B------:R-:W-:Y:S01]  /*21250*/  ISETP.GE.AND P1, PT, R8, UR4, PT ;  /* 0x0000000408007c0c */ /* 0x000fe2000bf26270 */
[----:B------:R0:W-:Y:S01]  /*21260*/  @!P5 ST.E.64 desc[UR46][R2.64], R20 ;  /* 0x000000140200d985 */ /* 0x0001e2000c101b2e */
[----:B------:R-:W-:Y:S01]  /*21270*/  @!P0 LEA.HI.X R5, R9, R31, R11, 0x2, P4 ;  /* 0x0000001f09058211 */ /* 0x000fe200020f140b */
[C---:B------:R-:W-:Y:S01]  /*21280*/  VIADD R9, R196.reuse, 0x28 ;  /* 0x00000028c4097836 */ /* 0x040fe20000000000 */
[----:B------:R-:W-:Y:S01]  /*21290*/  SHF.R.S32.HI R13, RZ, 0x1f, R13 ;  /* 0x0000001fff0d7819 */ /* 0x000fe2000001140d */
[----:B------:R-:W-:Y:S01]  /*212a0*/  VIADD R11, R196, 0x38 ;  /* 0x00000038c40b7836 */ /* 0x000fe20000000000 */
[----:B------:R-:W-:Y:S01]  /*212b0*/  SHF.R.S32.HI R14, RZ, 0x1f, R227 ;  /* 0x0000001fff0e7819 */ /* 0x000fe200000114e3 */
[----:B------:R2:W-:Y:S01]  /*212c0*/  @!P0 ST.E.64 desc[UR46][R4.64], R56 ;  /* 0x0000003804008985 */ /* 0x0005e2000c101b2e */
[----:B------:R-:W-:-:S02]  /*212d0*/  ISETP.GE.AND P0, PT, R9, UR4, PT ;  /* 0x0000000409007c0c */ /* 0x000fc4000bf06270 */
[----:B0-----:R-:W-:-:S04]  /*212e0*/  @!P3 LEA R2, P5, R7, R30, 0x2 ;  /* 0x0000001e0702b211 */ /* 0x001fc800078a10ff */
[-C--:B------:R-:W-:Y:S01]  /*212f0*/  @!P3 LEA.HI.X R3, R7, R31.reuse, R10, 0x2, P5 ;  /* 0x0000001f0703b211 */ /* 0x080fe200028f140a */
[----:B------:R-:W-:Y:S01]  /*21300*/  VIADD R7, R196, 0x18 ;  /* 0x00000018c4077836 */ /* 0x000fe20000000000 */
[----:B--2---:R-:W-:Y:S01]  /*21310*/  @!P2 LEA R4, P4, R6, R30, 0x2 ;  /* 0x0000001e0604a211 */ /* 0x004fe200078810ff */
[----:B------:R-:W-:Y:S02]  /*21320*/  VIADD R10, R196, 0x30 ;  /* 0x00000030c40a7836 */ /* 0x000fe40000000000 */
[----:B------:R0:W-:Y:S01]  /*21330*/  @!P3 ST.E.64 desc[UR46][R2.64], R34 ;  /* 0x000000220200b985 */ /* 0x0001e2000c101b2e */
[----:B------:R-:W-:Y:S02]  /*21340*/  SHF.R.S32.HI R7, RZ, 0x1f, R7 ;  /* 0x0000001fff077819 */ /* 0x000fe40000011407 */
[----:B------:R-:W-:Y:S02]  /*21350*/  ISETP.GE.AND P3, PT, R10, UR4, PT ;  /* 0x000000040a007c0c */ /* 0x000fe4000bf66270 */
[----:B------:R-:W-:Y:S01]  /*21360*/  @!P2 LEA.HI.X R5, R6, R31, R7, 0x2, P4 ;  /* 0x0000001f0605a211 */ /* 0x000fe200020f1407 */
[----:B------:R-:W-:-:S02]  /*21370*/  @!P2 IMAD.MOV.U32 R6, RZ, RZ, R89 ;  /* 0x000000ffff06a224 */ /* 0x000fc400078e0059 */
[----:B------:R-:W-:-:S05]  /*21380*/  @!P2 IMAD.MOV.U32 R7, RZ, RZ, R93 ;  /* 0x000000ffff07a224 */ /* 0x000fca00078e005d */
[----:B------:R2:W-:Y:S01]  /*21390*/  @!P2 ST.E.64 desc[UR46][R4.64], R6 ;  /* 0x000000060400a985 */ /* 0x0005e2000c101b2e */
[C---:B0-----:R-:W-:Y:S02]  /*213a0*/  @!P1 LEA R2, P5, R8.reuse, R30, 0x2 ;  /* 0x0000001e08029211 */ /* 0x041fe400078a10ff */
[----:B------:R-:W-:Y:S02]  /*213b0*/  ISETP.GE.AND P2, PT, R11, UR4, PT ;  /* 0x000000040b007c0c */ /* 0x000fe4000bf46270 */
[----:B------:R-:W-:Y:S01]  /*213c0*/  @!P1 LEA.HI.X R3, R8, R31, R12, 0x2, P5 ;  /* 0x0000001f08039211 */ /* 0x000fe200028f140c */
[C---:B------:R-:W-:Y:S02]  /*213d0*/  VIADD R8, R196.reuse, 0x40 ;  /* 0x00000040c4087836 */ /* 0x040fe40000000000 */
[----:B------:R-:W-:Y:S02]  /*213e0*/  VIADD R12, R196, 0x30 ;  /* 0x00000030c40c7836 */ /* 0x000fe40000000000 */
[----:B------:R0:W-:Y:S01]  /*213f0*/  @!P1 ST.E.64 desc[UR46][R2.64], R36 ;  /* 0x0000002402009985 */ /* 0x0001e2000c101b2e */
[----:B------:R-:W-:-:S02]  /*21400*/  ISETP.GE.AND P1, PT, R8, UR4, PT ;  /* 0x0000000408007c0c */ /* 0x000fc4000bf26270 */
[----:B------:R-:W-:Y:S01]  /*21410*/  SHF.R.S32.HI R12, RZ, 0x1f, R12 ;  /* 0x0000001fff0c7819 */ /* 0x000fe2000001140c */
[----:B--2---:R-:W-:Y:S01]  /*21420*/  @!P0 IMAD.MOV.U32 R6, RZ, RZ, R40 ;  /* 0x000000ffff068224 */ /* 0x004fe200078e0028 */
[----:B------:R-:W-:Y:S01]  /*21430*/  @!P0 LEA R4, P4, R9, R30, 0x2 ;  /* 0x0000001e09048211 */ /* 0x000fe200078810ff */
[----:B------:R-:W-:Y:S01]  /*21440*/  @!P0 IMAD.MOV.U32 R7, RZ, RZ, R97 ;  /* 0x000000ffff078224 */ /* 0x000fe200078e0061 */
[-C--:B------:R-:W-:Y:S02]  /*21450*/  @!P2 LOP3.LUT R51, R51, R50.reuse, RZ, 0x3c, !PT ;  /* 0x000000323333a212 */ /* 0x080fe400078e3cff */
[----:B------:R-:W-:Y:S01]  /*21460*/  @!P0 LEA.HI.X R5, R9, R31, R13, 0x2, P4 ;  /* 0x0000001f09058211 */ /* 0x000fe200020f140d */
[C---:B------:R-:W-:Y:S01]  /*21470*/  VIADD R9, R196.reuse, 0x48 ;  /* 0x00000048c4097836 */ /* 0x040fe20000000000 */
[----:B------:R-:W-:Y:S01]  /*21480*/  @!P2 LOP3.LUT R50, R51, R50, RZ, 0x3c, !PT ;  /* 0x000000323332a212 */ /* 0x000fe200078e3cff */
[----:B------:R-:W-:Y:S01]  /*21490*/  VIADD R13, R196, 0x38 ;  /* 0x00000038c40d7836 */ /* 0x000fe20000000000 */
[----:B0-----:R-:W-:Y:S01]  /*214a0*/  @!P3 LEA R2, P5, R10, R30, 0x2 ;  /* 0x0000001e0a02b211 */ /* 0x001fe200078a10ff */
[----:B------:R0:W-:Y:S01]  /*214b0*/  @!P0 ST.E.64 desc[UR46][R4.64], R6 ;  /* 0x0000000604008985 */ /* 0x0001e2000c101b2e */
[----:B------:R-:W-:-:S02]  /*214c0*/  ISETP.GE.AND P0, PT, R9, UR4, PT ;  /* 0x0000000409007c0c */ /* 0x000fc4000bf06270 */
[----:B------:R-:W-:Y:S01]  /*214d0*/  @!P3 LEA.HI.X R3, R10, R31, R12, 0x2, P5 ;  /* 0x0000001f0a03b211 */ /* 0x000fe200028f140c */
[C---:B------:R-:W-:Y:S01]  /*214e0*/  VIADD R10, R196.reuse, 0x50 ;  /* 0x00000050c40a7836 */ /* 0x040fe20000000000 */
[----:B------:R-:W-:Y:S01]  /*214f0*/  SHF.R.S32.HI R13, RZ, 0x1f, R13 ;  /* 0x0000001fff0d7819 */ /* 0x000fe2000001140d */
[----:B------:R-:W-:Y:S01]  /*21500*/  VIADD R12, R196, 0x40 ;  /* 0x00000040c40c7836 */ /* 0x000fe20000000000 */
[----:B------:R-:W-:Y:S01]  /*21510*/  @!P2 LOP3.LUT R51, R51, R50, RZ, 0x3c, !PT ;  /* 0x000000323333a212 */ /* 0x000fe200078e3cff */
[----:B------:R2:W-:Y:S01]  /*21520*/  @!P3 ST.E.64 desc[UR46][R2.64], R38 ;  /* 0x000000260200b985 */ /* 0x0005e2000c101b2e */
[----:B------:R-:W-:Y:S02]  /*21530*/  ISETP.GE.AND P3, PT, R10, UR4, PT ;  /* 0x000000040a007c0c */ /* 0x000fe4000bf66270 */
[----:B------:R-:W-:Y:S02]  /*21540*/  SHF.R.S32.HI R12, RZ, 0x1f, R12 ;  /* 0x0000001fff0c7819 */ /* 0x000fe4000001140c */
[----:B0-----:R-:W-:-:S04]  /*21550*/  @!P2 LEA R4, P4, R11, R30, 0x2 ;  /* 0x0000001e0b04a211 */ /* 0x001fc800078810ff */
[-C--:B------:R-:W-:Y:S01]  /*21560*/  @!P2 LEA.HI.X R5, R11, R31.reuse, R13, 0x2, P4 ;  /* 0x0000001f0b05a211 */ /* 0x080fe200020f140d */
[C---:B------:R-:W-:Y:S01]  /*21570*/  VIADD R11, R196.reuse, 0x58 ;  /* 0x00000058c40b7836 */ /* 0x040fe20000000000 */
[-C--:B------:R-:W-:Y:S01]  /*21580*/  @!P0 LEA R6, P4, R9, R30.reuse, 0x2 ;  /* 0x0000001e09068211 */ /* 0x080fe200078810ff */
[----:B------:R-:W-:Y:S01]  /*21590*/  VIADD R13, R196, 0x48 ;  /* 0x00000048c40d7836 */ /* 0x000fe20000000000 */
[C---:B--2---:R-:W-:Y:S01]  /*215a0*/  @!P1 LEA R2, P5, R8.reuse, R30, 0x2 ;  /* 0x0000001e08029211 */ /* 0x044fe200078a10ff */
[----:B------:R0:W-:Y:S01]  /*215b0*/  @!P2 ST.E.64 desc[UR46][R4.64], R50 ;  /* 0x000000320400a985 */ /* 0x0001e2000c101b2e */
[----:B------:R-:W-:Y:S02]  /*215c0*/  ISETP.GE.AND P2, PT, R11, UR4, PT ;  /* 0x000000040b007c0c */ /* 0x000fe4000bf46270 */
[----:B------:R-:W-:Y:S01]  /*215d0*/  @!P1 LEA.HI.X R3, R8, R31, R12, 0x2, P5 ;  /* 0x0000001f08039211 */ /* 0x000fe200028f140c */
[C---:B------:R-:W-:Y:S01]  /*215e0*/  VIADD R8, R196.reuse, 0x60 ;  /* 0x00000060c4087836 */ /* 0x040fe20000000000 */
[----:B------:R-:W-:Y:S01]  /*215f0*/  SHF.R.S32.HI R13, RZ, 0x1f, R13 ;  /* 0x0000001fff0d7819 */ /* 0x000fe2000001140d */
[----:B------:R-:W-:-:S03]  /*21600*/  VIADD R12, R196, 0x50 ;  /* 0x00000050c40c7836 */ /* 0x000fc60000000000 */
[----:B------:R-:W-:Y:S01]  /*21610*/  @!P0 LEA.HI.X R7, R9, R31, R13, 0x2, P4 ;  /* 0x0000001f09078211 */ /* 0x000fe200020f140d */
[C---:B------:R-:W-:Y:S01]  /*21620*/  VIADD R9, R196.reuse, 0x68 ;  /* 0x00000068c4097836 */ /* 0x040fe20000000000 */
[----:B------:R-:W-:Y:S01]  /*21630*/  SHF.R.S32.HI R12, RZ, 0x1f, R12 ;  /* 0x0000001fff0c7819 */ /* 0x000fe2000001140c */
[----:B------:R-:W-:Y:S02]  /*21640*/  VIADD R13, R196, 0x58 ;  /* 0x00000058c40d7836 */ /* 0x000fe40000000000 */
[----:B0-----:R-:W-:Y:S02]  /*21650*/  @!P1 IMAD.MOV.U32 R4, RZ, RZ, R41 ;  /* 0x000000ffff049224 */ /* 0x001fe400078e0029 */
[----:B------:R-:W-:Y:S01]  /*21660*/  @!P1 IMAD.MOV.U32 R5, RZ, RZ, R42 ;  /* 0x000000ffff059224 */ /* 0x000fe200078e002a */
[----:B------:R-:W-:-:S04]  /*21670*/  SHF.R.S32.HI R13, RZ, 0x1f, R13 ;  /* 0x0000001fff0d7819 */ /* 0x000fc8000001140d */
[----:B------:R0:W-:Y:S01]  /*21680*/  @!P1 ST.E.64 desc[UR46][R2.64], R4 ;  /* 0x0000000402009985 */ /* 0x0001e2000c101b2e */
[----:B------:R-:W-:Y:S01]  /*21690*/  ISETP.GE.AND P1, PT, R8, UR4, PT ;  /* 0x0000000408007c0c */ /* 0x000fe2000bf26270 */
[----:B0-----:R-:W-:Y:S01]  /*216a0*/  @!P0 IMAD.MOV.U32 R4, RZ, RZ, R54 ;  /* 0x000000ffff048224 */ /* 0x001fe200078e0036 */
        /* <DEDUP_REMOVED lines=8> */
[----:B0-----:R-:W-:Y:S01]  /*21730*/  @!P3 IMAD.MOV.U32 R4, RZ, RZ, R43 ;  /* 0x000000ffff04b224 */ /* 0x001fe200078e002b */
[----:B------:R-:W-:Y:S01]  /*21740*/  @!P2 LEA R6, P4, R11, R30, 0x2 ;  /* 0x0000001e0b06a211 */ /* 0x000fe200078810ff */
[----:B------:R-:W-:-:S04]  /*21750*/  @!P3 IMAD.MOV.U32 R5, RZ, RZ, R44 ;  /* 0x000000ffff05b224 */ /* 0x000fc800078e002c */
[-C--:B------:R-:W-:Y:S02]  /*21760*/  @!P0 LOP3.LUT R75, R75, R74.reuse, RZ, 0x3c, !PT ;  /* 0x0000004a4b4b8212 */ /* 0x080fe400078e3cff */
[----:B------:R-:W-:Y:S01]  /*21770*/  @!P2 LEA.HI.X R7, R11, R31, R13, 0x2, P4 ;  /* 0x0000001f0b07a211 */ /* 0x000fe200020f140d */
[----:B------:R-:W-:Y:S01]  /*21780*/  VIADD R11, R196, 0x78 ;  /* 0x00000078c40b7836 */ /* 0x000fe20000000000 */
[----:B------:R0:W-:Y:S01]  /*21790*/  @!P3 ST.E.64 desc[UR46][R2.64], R4 ;  /* 0x000000040200b985 */ /* 0x0001e2000c101b2e */
[----:B------:R-:W-:Y:S01]  /*217a0*/  ISETP.GE.AND P3, PT, R10, UR4, PT ;  /* 0x000000040a007c0c */ /* 0x000fe2000bf66270 */
[----:B------:R-:W-:Y:S01]  /*217b0*/  VIADD R13, R196, 0x68 ;  /* 0x00000068c40d7836 */ /* 0x000fe20000000000 */
[----:B------:R-:W-:-:S04]  /*217c0*/  @!P0 LOP3.LUT R74, R75, R74, RZ, 0x3c, !PT ;  /* 0x0000004a4b4a8212 */ /* 0x000fc800078e3cff */
[----:B------:R-:W-:Y:S02]  /*217d0*/  SHF.R.S32.HI R13, RZ, 0x1f, R13 ;  /* 0x0000001fff0d7819 */ /* 0x000fe4000001140d */
[----:B------:R-:W-:Y:S01]  /*217e0*/  @!P0 LOP3.LUT R75, R75, R74, RZ, 0x3c, !PT ;  /* 0x0000004a4b4b8212 */ /* 0x000fe200078e3cff */
[----:B0-----:R-:W-:Y:S01]  /*217f0*/  @!P2 IMAD.MOV.U32 R4, RZ, RZ, R62 ;  /* 0x000000ffff04a224 */ /* 0x001fe200078e003e */
[----:B------:R-:W-:Y:S01]  /*21800*/  @!P1 LEA R2, P5, R8, R30, 0x2 ;  /* 0x0000001e08029211 */ /* 0x000fe200078a10ff */
[----:B------:R-:W-:-:S03]  /*21810*/  @!P2 IMAD.MOV.U32 R5, RZ, RZ, R66 ;  /* 0x000000ffff05a224 */ /* 0x000fc600078e0042 */
[----:B------:R-:W-:Y:S01]  /*21820*/  @!P1 LEA.HI.X R3, R8, R31, R12, 0x2, P5 ;  /* 0x0000001f08039211 */ /* 0x000fe200028f140c */
[C---:B------:R-:W-:Y:S01]  /*21830*/  VIADD R8, R196.reuse, 0x80 ;  /* 0x00000080c4087836 */ /* 0x040fe20000000000 */
[----:B------:R0:W-:Y:S01]  /*21840*/  @!P2 ST.E.64 desc[UR46][R6.64], R4 ;  /* 0x000000040600a985 */ /* 0x0001e2000c101b2e */
[----:B------:R-:W-:Y:S01]  /*21850*/  VIADD R12, R196, 0x70 ;  /* 0x00000070c40c7836 */ /* 0x000fe20000000000 */
[----:B------:R-:W-:-:S04]  /*21860*/  ISETP.GE.AND P2, PT, R11, UR4, PT ;  /* 0x000000040b007c0c */ /* 0x000fc8000bf46270 */
[----:B------:R-:W-:Y:S01]  /*21870*/  SHF.R.S32.HI R12, RZ, 0x1f, R12 ;  /* 0x0000001fff0c7819 */ /* 0x000fe2000001140c */
[----:B0-----:R-:W-:Y:S01]  /*21880*/  @!P1 IMAD.MOV.U32 R4, RZ, RZ, R45 ;  /* 0x000000ffff049224 */ /* 0x001fe200078e002d */
[----:B------:R-:W-:Y:S01]  /*21890*/  @!P0 LEA R6, P4, R9, R30, 0x2 ;  /* 0x0000001e09068211 */ /* 0x000fe200078810ff */
[----:B------:R-:W-:-:S03]  /*218a0*/  @!P1 IMAD.MOV.U32 R5, RZ, RZ, R46 ;  /* 0x000000ffff059224 */ /* 0x000fc600078e002e */
[----:B------:R-:W-:Y:S01]  /*218b0*/  @!P0 LEA.HI.X R7, R9, R31, R13, 0x2, P4 ;  /* 0x0000001f09078211 */ /* 0x000fe200020f140d */
[----:B------:R-:W-:Y:S01]  /*218c0*/  VIADD R9, R196, 0x88 ;  /* 0x00000088c4097836 */ /* 0x000fe20000000000 */
[----:B------:R0:W-:Y:S01]  /*218d0*/  @!P1 ST.E.64 desc[UR46][R2.64], R4 ;  /* 0x0000000402009985 */ /* 0x0001e2000c101b2e */
[----:B------:R-:W-:Y:S02]  /*218e0*/  ISETP.GE.AND P1, PT, R8, UR4, PT ;  /* 0x0000000408007c0c */ /* 0x000fe4000bf26270 */
[----:B------:R-:W-:Y:S01]  /*218f0*/  SHF.R.S32.HI R13, RZ, 0x1f, R229 ;  /* 0x0000001fff0d7819 */ /* 0x000fe200000114e5 */
[----:B------:R2:W-:Y:S01]  /*21900*/  @!P0 ST.E.64 desc[UR46][R6.64], R74 ;  /* 0x0000004a06008985 */ /* 0x0005e2000c101b2e */
[----:B------:R-:W-:Y:S02]  /*21910*/  ISETP.GE.AND P0, PT, R9, UR4, PT ;  /* 0x0000000409007c0c */ /* 0x000fe4000bf06270 */
[----:B0-----:R-:W-:Y:S01]  /*21920*/  @!P3 LEA R2, P5, R10, R30, 0x2 ;  /* 0x0000001e0a02b211 */ /* 0x001fe200078a10ff */
[----:B------:R-:W-:-:S02]  /*21930*/  @!P3 IMAD.MOV.U32 R4, RZ, RZ, R47 ;  /* 0x000000ffff04b224 */ /* 0x000fc400078e002f */
[----:B------:R-:W-:Y:S01]  /*21940*/  @!P3 IMAD.MOV.U32 R5, RZ, RZ, R48 ;  /* 0x000000ffff05b224 */ /* 0x000fe200078e0030 */
[----:B------:R-:W-:Y:S01]  /*21950*/  @!P3 LEA.HI.X R3, R10, R31, R12, 0x2, P5 ;  /* 0x0000001f0a03b211 */ /* 0x000fe200028f140c */
[C---:B------:R-:W-:Y:S01]  /*21960*/  VIADD R12, R196.reuse, 0x78 ;  /* 0x00000078c40c7836 */ /* 0x040fe20000000000 */
[----:B--2---:R-:W-:Y:S01]  /*21970*/  @!P2 LEA R6, P4, R11, R30, 0x2 ;  /* 0x0000001e0b06a211 */ /* 0x004fe200078810ff */
[----:B------:R-:W-:Y:S02]  /*21980*/  VIADD R10, R196, 0x80 ;  /* 0x00000080c40a7836 */ /* 0x000fe40000000000 */
[----:B------:R0:W-:Y:S01]  /*21990*/  @!P3 ST.E.64 desc[UR46][R2.64], R4 ;  /* 0x000000040200b985 */ /* 0x0001e2000c101b2e */
[----:B------:R-:W-:Y:S01]  /*219a0*/  SHF.R.S32.HI R12, RZ, 0x1f, R12 ;  /* 0x0000001fff0c7819 */ /* 0x000fe2000001140c */
[----:B------:R-:W-:Y:S01]  /*219b0*/  @!P1 IMAD.MOV.U32 R53, RZ, RZ, R52 ;  /* 0x000000ffff359224 */ /* 0x000fe200078e0034 */
[----:B------:R-:W-:Y:S01]  /*219c0*/  SHF.R.S32.HI R10, RZ, 0x1f, R10 ;  /* 0x0000001fff0a7819 */ /* 0x000fe2000001140a */
[----:B------:R-:W-:Y:S01]  /*219d0*/  @!P1 IMAD.MOV.U32 R52, RZ, RZ, R49 ;  /* 0x000000ffff349224 */ /* 0x000fe200078e0031 */
[----:B------:R-:W-:-:S02]  /*219e0*/  ISETP.GE.AND P3, PT, R237, UR4, PT ;  /* 0x00000004ed007c0c */ /* 0x000fc4000bf66270 */
[-C--:B------:R-:W-:Y:S02]  /*219f0*/  @!P2 LEA.HI.X R7, R11, R31.reuse, R12, 0x2, P4 ;  /* 0x0000001f0b07a211 */ /* 0x080fe400020f140c */
[----:B------:R-:W-:Y:S02]  /*21a00*/  SHF.R.S32.HI R12, RZ, 0x1f, R228 ;  /* 0x0000001fff0c7819 */ /* 0x000fe400000114e4 */
[C---:B0-----:R-:W-:Y:S01]  /*21a10*/  @!P1 LEA R2, P5, R8.reuse, R30, 0x2 ;  /* 0x0000001e08029211 */ /* 0x041fe200078a10ff */
[----:B------:R-:W-:Y:S02]  /*21a20*/  @!P2 IMAD.MOV.U32 R4, RZ, RZ, R113 ;  /* 0x000000ffff04a224 */ /* 0x000fe400078e0071 */
[----:B------:R-:W-:Y:S01]  /*21a30*/  @!P2 IMAD.MOV.U32 R5, RZ, RZ, R79 ;  /* 0x000000ffff05a224 */ /* 0x000fe200078e004f */
[----:B------:R-:W-:Y:S01]  /*21a40*/  @!P1 LEA.HI.X R3, R8, R31, R10, 0x2, P5 ;  /* 0x0000001f08039211 */ /* 0x000fe200028f140a */
[----:B------:R-:W-:Y:S01]  /*21a50*/  VIADD R10, R196, 0x88 ;  /* 0x00000088c40a7836 */ /* 0x000fe20000000000 */
[----:B------:R-:W-:-:S02]  /*21a60*/  SHF.R.S32.HI R8, RZ, 0x1f, R237 ;  /* 0x0000001fff087819 */ /* 0x000fc400000114ed */
[----:B------:R0:W-:Y:S01]  /*21a70*/  @!P2 ST.E.64 desc[UR46][R6.64], R4 ;  /* 0x000000040600a985 */ /* 0x0001e2000c101b2e */
[----:B------:R-:W-:Y:S02]  /*21a80*/  ISETP.GE.AND P2, PT, R236, UR4, PT ;  /* 0x00000004ec007c0c */ /* 0x000fe4000bf46270 */
[----:B------:R-:W-:Y:S01]  /*21a90*/  SHF.R.S32.HI R10, RZ, 0x1f, R10 ;  /* 0x0000001fff0a7819 */ /* 0x000fe2000001140a */
[----:B------:R2:W-:Y:S01]  /*21aa0*/  @!P1 ST.E.64 desc[UR46][R2.64], R52 ;  /* 0x0000003402009985 */ /* 0x0005e2000c101b2e */
[----:B------:R-:W-:Y:S02]  /*21ab0*/  ISETP.GE.AND P1, PT, R235, UR4, PT ;  /* 0x00000004eb007c0c */ /* 0x000fe4000bf26270 */
[C---:B0-----:R-:W-:Y:S01]  /*21ac0*/  @!P0 LEA R4, P4, R9.reuse, R30, 0x2 ;  /* 0x0000001e09048211 */ /* 0x041fe200078810ff */
[----:B------:R-:W-:Y:S02]  /*21ad0*/  @!P0 IMAD.MOV.U32 R6, RZ, RZ, R121 ;  /* 0x000000ffff068224 */ /* 0x000fe400078e0079 */
[----:B------:R-:W-:Y:S01]  /*21ae0*/  @!P0 IMAD.MOV.U32 R7, RZ, RZ, R82 ;  /* 0x000000ffff078224 */ /* 0x000fe200078e0052 */
[----:B------:R-:W-:-:S07]  /*21af0*/  @!P0 LEA.HI.X R5, R9, R31, R10, 0x2, P4 ;  /* 0x0000001f09058211 */ /* 0x000fce00020f140a */
[----:B------:R-:W-:Y:S01]  /*21b00*/  @!P1 IMAD.MOV.U32 R61, RZ, RZ, R63 ;  /* 0x000000ffff3d9224 */ /* 0x000fe200078e003f */
[CC--:B--2---:R-:W-:Y:S02]  /*21b10*/  @!P3 LEA R2, P5, R237.reuse, R30.reuse, 0x2 ;  /* 0x0000001eed02b211 */ /* 0x0c4fe400078a10ff */
[----:B------:R-:W-:Y:S01]  /*21b20*/  SHF.R.S32.HI R9, RZ, 0x1f, R236 ;  /* 0x0000001fff097819 */ /* 0x000fe200000114ec */
[----:B------:R0:W-:Y:S01]  /*21b30*/  @!P0 ST.E.64 desc[UR46][R4.64], R6 ;  /* 0x0000000604008985 */ /* 0x0001e2000c101b2e */
[----:B------:R-:W-:Y:S02]  /*21b40*/  @!P3 LEA.HI.X R3, R237, R31, R8, 0x2, P5 ;  /* 0x0000001fed03b211 */ /* 0x000fe400028f1408 */
[----:B------:R-:W-:Y:S02]  /*21b50*/  ISETP.GE.AND P0, PT, R234, UR4, PT ;  /* 0x00000004ea007c0c */ /* 0x000fe4000bf06270 */
[----:B------:R-:W-:Y:S02]  /*21b60*/  SHF.R.S32.HI R8, RZ, 0x1f, R235 ;  /* 0x0000001fff087819 */ /* 0x000fe400000114eb */
[----:B------:R-:W-:Y:S01]  /*21b70*/  SHF.R.S32.HI R10, RZ, 0x1f, R231 ;  /* 0x0000001fff0a7819 */ /* 0x000fe200000114e7 */
[----:B0-----:R-:W-:Y:S01]  /*21b80*/  @!P3 IMAD.MOV.U32 R4, RZ, RZ, R55 ;  /* 0x000000ffff04b224 */ /* 0x001fe200078e0037 */
[----:B------:R-:W-:Y:S01]  /*21b90*/  @!P2 LEA R6, P4, R236, R30, 0x2 ;  /* 0x0000001eec06a211 */ /* 0x000fe200078810ff */
[----:B------:R-:W-:-:S06]  /*21ba0*/  @!P3 IMAD.MOV.U32 R5, RZ, RZ, R59 ;  /* 0x000000ffff05b224 */ /* 0x000fcc00078e003b */
[----:B------:R-:W-:Y:S01]  /*21bb0*/  @!P0 IMAD.MOV.U32 R107, RZ, RZ, R90 ;  /* 0x000000ffff6b8224 */ /* 0x000fe200078e005a */
[----:B------:R-:W-:Y:S01]  /*21bc0*/  @!P2 LEA.HI.X R7, R236, R31, R9, 0x2, P4 ;  /* 0x0000001fec07a211 */ /* 0x000fe200020f1409 */
[----:B------:R0:W-:Y:S01]  /*21bd0*/  @!P3 ST.E.64 desc[UR46][R2.64], R4 ;  /* 0x000000040200b985 */ /* 0x0001e2000c101b2e */
[----:B------:R-:W-:Y:S02]  /*21be0*/  ISETP.GE.AND P3, PT, R233, UR4, PT ;  /* 0x00000004e9007c0c */ /* 0x000fe4000bf66270 */
[----:B------:R-:W-:Y:S01]  /*21bf0*/  SHF.R.S32.HI R9, RZ, 0x1f, R234 ;  /* 0x0000001fff097819 */ /* 0x000fe200000114ea */
[----:B0-----:R-:W-:Y:S01]  /*21c00*/  @!P2 IMAD.MOV.U32 R4, RZ, RZ, R83 ;  /* 0x000000ffff04a224 */ /* 0x001fe200078e0053 */
[----:B------:R-:W-:Y:S01]  /*21c10*/  @!P1 LEA R2, P5, R235, R30, 0x2 ;  /* 0x0000001eeb029211 */ /* 0x000fe200078a10ff */
[----:B------:R-:W-:-:S08]  /*21c20*/  @!P2 IMAD.MOV.U32 R5, RZ, RZ, R87 ;  /* 0x000000ffff05a224 */ /* 0x000fd000078e0057 */
[----:B------:R-:W-:Y:S01]  /*21c30*/  @!P3 IMAD.MOV.U32 R69, RZ, RZ, R68 ;  /* 0x000000ffff45b224 */ /* 0x000fe200078e0044 */
[----:B------:R-:W-:Y:S01]  /*21c40*/  @!P1 LEA.HI.X R3, R235, R31, R8, 0x2, P5 ;  /* 0x0000001feb039211 */ /* 0x000fe200028f1408 */
[----:B------:R-:W-:Y:S01]  /*21c50*/  @!P3 IMAD.MOV.U32 R68, RZ, RZ, R67 ;  /* 0x000000ffff44b224 */ /* 0x000fe200078e0043 */
[----:B------:R0:W-:Y:S01]  /*21c60*/  @!P2 ST.E.64 desc[UR46][R6.64], R4 ;  /* 0x000000040600a985 */ /* 0x0001e2000c101b2e */
[----:B------:R-:W-:Y:S02]  /*21c70*/  ISETP.GE.AND P2, PT, R232, UR4, PT ;  /* 0x00000004e8007c0c */ /* 0x000fe4000bf46270 */
[----:B------:R-:W-:Y:S01]  /*21c80*/  SHF.R.S32.HI R8, RZ, 0x1f, R233 ;  /* 0x0000001fff087819 */ /* 0x000fe200000114e9 */
[----:B------:R2:W-:Y:S01]  /*21c90*/  @!P1 ST.E.64 desc[UR46][R2.64], R60 ;  /* 0x0000003c02009985 */ /* 0x0005e2000c101b2e */
[----:B------:R-:W-:Y:S02]  /*21ca0*/  ISETP.GE.AND P1, PT, R231, UR4, PT ;  /* 0x00000004e7007c0c */ /* 0x000fe4000bf26270 */
[----:B0-----:R-:W-:-:S07]  /*21cb0*/  @!P0 LEA R4, P4, R234, R30, 0x2 ;  /* 0x0000001eea048211 */ /* 0x001fce00078810ff */
[----:B------:R-:W-:Y:S02]  /*21cc0*/  @!P2 IMAD.MOV.U32 R6, RZ, RZ, R111 ;  /* 0x000000ffff06a224 */ /* 0x000fe400078e006f */
[----:B------:R-:W-:Y:S01]  /*21cd0*/  @!P2 IMAD.MOV.U32 R7, RZ, RZ, R91 ;  /* 0x000000ffff07a224 */ /* 0x000fe200078e005b */
[-C--:B------:R-:W-:Y:S01]  /*21ce0*/  @!P0 LEA.HI.X R5, R234, R31.reuse, R9, 0x2, P4 ;  /* 0x0000001fea058211 */ /* 0x080fe200020f1409 */
[----:B------:R-:W-:Y:S01]  /*21cf0*/  @!P1 IMAD.MOV.U32 R73, RZ, RZ, R72 ;  /* 0x000000ffff499224 */ /* 0x000fe200078e0048 */
[C---:B--2---:R-:W-:Y:S01]  /*21d00*/  @!P3 LEA R2, P5, R233.reuse, R30, 0x2 ;  /* 0x0000001ee902b211 */ /* 0x044fe200078a10ff */
[----:B------:R-:W-:Y:S01]  /*21d10*/  @!P1 IMAD.MOV.U32 R72, RZ, RZ, R71 ;  /* 0x000000ffff489224 */ /* 0x000fe200078e0047 */
[----:B------:R-:W-:Y:S01]  /*21d20*/  ISETP.GE.AND P4, PT, R230, UR4, PT ;  /* 0x00000004e6007c0c */ /* 0x000fe2000bf86270 */
[----:B------:R0:W-:Y:S01]  /*21d30*/  @!P0 ST.E.64 desc[UR46][R4.64], R106 ;  /* 0x0000006a04008985 */ /* 0x0001e2000c101b2e */
[----:B------:R-:W-:Y:S02]  /*21d40*/  @!P3 LEA.HI.X R3, R233, R31, R8, 0x2, P5 ;  /* 0x0000001fe903b211 */ /* 0x000fe400028f1408 */
[----:B------:R-:W-:-:S03]  /*21d50*/  SHF.R.S32.HI R8, RZ, 0x1f, R232 ;  /* 0x0000001fff087819 */ /* 0x000fc600000114e8 */
[----:B------:R2:W-:Y:S06]  /*21d60*/  @!P3 ST.E.64 desc[UR46][R2.64], R68 ;  /* 0x000000440200b985 */ /* 0x0005ec000c101b2e */
[----:B------:R-:W-:Y:S01]  /*21d70*/  @!P4 IMAD.MOV.U32 R94, RZ, RZ, R115 ;  /* 0x000000ffff5ec224 */ /* 0x000fe200078e0073 */
[----:B0-----:R-:W-:-:S04]  /*21d80*/  @!P2 LEA R4, P0, R232, R30, 0x2 ;  /* 0x0000001ee804a211 */ /* 0x001fc800078010ff */
[-C--:B------:R-:W-:Y:S02]  /*21d90*/  @!P2 LEA.HI.X R5, R232, R31.reuse, R8, 0x2, P0 ;  /* 0x0000001fe805a211 */ /* 0x080fe400000f1408 */
[-C--:B--2---:R-:W-:Y:S02]  /*21da0*/  @!P1 LEA R2, P5, R231, R30.reuse, 0x2 ;  /* 0x0000001ee7029211 */ /* 0x084fe400078a10ff */
[----:B------:R-:W-:Y:S01]  /*21db0*/  ISETP.GE.AND P0, PT, R229, UR4, PT ;  /* 0x00000004e5007c0c */ /* 0x000fe2000bf06270 */
[----:B------:R0:W-:Y:S01]  /*21dc0*/  @!P2 ST.E.64 desc[UR46][R4.64], R6 ;  /* 0x000000060400a985 */ /* 0x0001e2000c101b2e */
[----:B------:R-:W-:Y:S02]  /*21dd0*/  @!P1 LEA.HI.X R3, R231, R31, R10, 0x2, P5 ;  /* 0x0000001fe7039211 */ /* 0x000fe400028f140a */
[----:B------:R-:W-:Y:S02]  /*21de0*/  @!P4 LEA R8, P3, R230, R30, 0x2 ;  /* 0x0000001ee608c211 */ /* 0x000fe400078610ff */
[----:B------:R-:W-:Y:S01]  /*21df0*/  SHF.R.S32.HI R10, RZ, 0x1f, R230 ;  /* 0x0000001fff0a7819 */ /* 0x000fe200000114e6 */
[----:B------:R2:W-:Y:S01]  /*21e00*/  @!P1 ST.E.64 desc[UR46][R2.64], R72 ;  /* 0x0000004802009985 */ /* 0x0005e2000c101b2e */
[----:B------:R-:W-:-:S02]  /*21e10*/  ISETP.GE.AND P2, PT, R228, UR4, PT ;  /* 0x00000004e4007c0c */ /* 0x000fc4000bf46270 */
[-C--:B------:R-:W-:Y:S02]  /*21e20*/  @!P4 LEA.HI.X R9, R230, R31.reuse, R10, 0x2, P3 ;  /* 0x0000001fe609c211 */ /* 0x080fe400018f140a */
[----:B------:R-:W-:Y:S01]  /*21e30*/  ISETP.GE.AND P3, PT, R227, UR4, PT ;  /* 0x00000004e3007c0c */ /* 0x000fe2000bf66270 */
[----:B------:R-:W-:Y:S01]  /*21e40*/  @!P0 IMAD.MOV.U32 R77, RZ, RZ, R78 ;  /* 0x000000ffff4d8224 */ /* 0x000fe200078e004e */
[-C--:B------:R-:W-:Y:S01]  /*21e50*/  @!P0 LEA R10, P1, R229, R30.reuse, 0x2 ;  /* 0x0000001ee50a8211 */ /* 0x080fe200078210ff */
[----:B------:R3:W-:Y:S01]  /*21e60*/  @!P4 ST.E.64 desc[UR46][R8.64], R94 ;  /* 0x0000005e0800c985 */ /* 0x0007e2000c101b2e */
[----:B------:R-:W-:Y:S02]  /*21e70*/  ISETP.GE.AND P5, PT, R226, UR4, PT ;  /* 0x00000004e2007c0c */ /* 0x000fe4000bfa6270 */
[----:B------:R-:W-:Y:S02]  /*21e80*/  ISETP.GE.AND P4, PT, R225, UR4, PT ;  /* 0x00000004e1007c0c */ /* 0x000fe4000bf86270 */
[----:B------:R-:W-:Y:S01]  /*21e90*/  @!P0 LEA.HI.X R11, R229, R31, R13, 0x2, P1 ;  /* 0x0000001fe50b8211 */ /* 0x000fe200008f140d */
[----:B------:R-:W-:Y:S01]  /*21ea0*/  @!P2 IMAD.MOV.U32 R123, RZ, RZ, R134 ;  /* 0x000000ffff7ba224 */ /* 0x000fe200078e0086 */
[----:B0-----:R-:W-:-:S02]  /*21eb0*/  @!P2 LEA R4, P1, R228, R30, 0x2 ;  /* 0x0000001ee404a211 */ /* 0x001fc400078210ff */
[----:B------:R-:W-:Y:S01]  /*21ec0*/  SHF.R.S32.HI R13, RZ, 0x1f, R226 ;  /* 0x0000001fff0d7819 */ /* 0x000fe200000114e2 */
[----:B------:R0:W-:Y:S01]  /*21ed0*/  @!P0 ST.E.64 desc[UR46][R10.64], R76 ;  /* 0x0000004c0a008985 */ /* 0x0001e2000c101b2e */
[----:B------:R-:W-:Y:S01]  /*21ee0*/  @!P2 LEA.HI.X R5, R228, R31, R12, 0x2, P1 ;  /* 0x0000001fe405a211 */ /* 0x000fe200008f140c */
[----:B------:R-:W-:Y:S01]  /*21ef0*/  @!P3 IMAD.MOV.U32 R81, RZ, RZ, R84 ;  /* 0x000000ffff51b224 */ /* 0x000fe200078e0054 */
[-C--:B--2---:R-:W-:Y:S01]  /*21f00*/  @!P3 LEA R2, P0, R227, R30.reuse, 0x2 ;  /* 0x0000001ee302b211 */ /* 0x084fe200078010ff */
[----:B------:R-:W-:Y:S01]  /*21f10*/  @!P5 IMAD.MOV.U32 R100, RZ, RZ, R127 ;  /* 0x000000ffff64d224 */ /* 0x000fe200078e007f */
[-C--:B------:R-:W-:Y:S01]  /*21f20*/  @!P5 LEA R6, P1, R226, R30.reuse, 0x2 ;  /* 0x0000001ee206d211 */ /* 0x080fe200078210ff */
[----:B------:R0:W-:Y:S01]  /*21f30*/  @!P2 ST.E.64 desc[UR46][R4.64], R122 ;  /* 0x0000007a0400a985 */ /* 0x0001e2000c101b2e */
[----:B---3--:R-:W-:Y:S02]  /*21f40*/  @!P4 LEA R8, P2, R225, R30, 0x2 ;  /* 0x0000001ee108c211 */ /* 0x008fe400078410ff */
[----:B------:R-:W-:-:S02]  /*21f50*/  SHF.R.S32.HI R12, RZ, 0x1f, R225 ;  /* 0x0000001fff0c7819 */ /* 0x000fc400000114e1 */
[-C--:B------:R-:W-:Y:S02]  /*21f60*/  @!P3 LEA.HI.X R3, R227, R31.reuse, R14, 0x2, P0 ;  /* 0x0000001fe303b211 */ /* 0x080fe400000f140e */
[-C--:B------:R-:W-:Y:S02]  /*21f70*/  @!P5 LEA.HI.X R7, R226, R31.reuse, R13, 0x2, P1 ;  /* 0x0000001fe207d211 */ /* 0x080fe400008f140d */
[----:B------:R-:W-:Y:S01]  /*21f80*/  @!P4 LEA.HI.X R9, R225, R31, R12, 0x2, P2 ;  /* 0x0000001fe109c211 */ /* 0x000fe200010f140c */
[----:B------:R0:W-:Y:S01]  /*21f90*/  @!P3 ST.E.64 desc[UR46][R2.64], R80 ;  /* 0x000000500200b985 */ /* 0x0001e2000c101b2e */
[----:B------:R-:W-:-:S03]  /*21fa0*/  ISETP.GE.AND P0, PT, R224, UR4, PT ;  /* 0x00000004e0007c0c */ /* 0x000fc6000bf06270 */
[----:B------:R0:W-:Y:S04]  /*21fb0*/  @!P5 ST.E.64 desc[UR46][R6.64], R100 ;  /* 0x000000640600d985 */ /* 0x0001e8000c101b2e */
[----:B------:R0:W-:Y:S06]  /*21fc0*/  @!P4 ST.E.64 desc[UR46][R8.64], R24 ;  /* 0x000000180800c985 */ /* 0x0001ec000c101b2e */
[----:B------:R-:W-:Y:S05]  /*21fd0*/  @P0 BRA `(.L_x_1636) ;  /* 0x0000000c00a00947 */ /* 0x000fea0003800000 */
[----:B------:R-:W-:Y:S02]  /*21fe0*/  SHF.R.S32.HI R12, RZ, 0x1f, R224 ;  /* 0x0000001fff0c7819 */ /* 0x000fe400000114e0 */
[----:B------:R-:W-:-:S04]  /*21ff0*/  LEA R30, P0, R224, R30, 0x2 ;  /* 0x0000001ee01e7211 */ /* 0x000fc800078010ff */
[----:B------:R-:W-:-:S05]  /*22000*/  LEA.HI.X R31, R224, R31, R12, 0x2, P0 ;  /* 0x0000001fe01f7211 */ /* 0x000fca00000f140c */
[----:B------:R2:W-:Y:S01]  /*22010*/  ST.E.64 desc[UR46][R30.64], R26 ;  /* 0x0000001a1e007985 */ /* 0x0005e2000c101b2e */
[----:B------:R-:W-:Y:S05]  /*22020*/  BRA `(.L_x_1636) ;  /* 0x0000000c008c7947 */ /* 0x000fea0003800000 */
.L_x_1622:
[----:B------:R-:W-:Y:S01]  /*22030*/  ULDC.64 UR4, c[0x0][0xc08] ;  /* 0x0003020000047ab9 */ /* 0x000fe20000000a00 */
[----:B------:R-:W4:Y:S01]  /*22040*/  LDC.64 R2, c[0x0][0xc00] ;  /* 0x00030000ff027b82 */ /* 0x000f220000000a00 */
[----:B------:R-:W-:Y:S01]  /*22050*/  ISETP.NE.U32.AND P0, PT, RZ, UR4, PT ;  /* 0x00000004ff007c0c */ /* 0x000fe2000bf05070 */
[----:B------:R-:W-:-:S03]  /*22060*/  IMAD.MOV.U32 R15, RZ, RZ, RZ ;  /* 0x000000ffff0f7224 */ /* 0x000fc600078e00ff */
[----:B------:R-:W-:Y:S01]  /*22070*/  ISETP.NE.AND.EX P1, PT, RZ, UR5, PT, P0 ;  /* 0x00000005ff007c0c */ /* 0x000fe2000bf25300 */
[----:B------:R-:W-:Y:S02]  /*22080*/  ULDC.64 UR4, c[0x0][0xc00] ;  /* 0x0003000000047ab9 */ /* 0x000fe40000000a00 */
[----:B------:R-:W-:-:S04]  /*22090*/  ISETP.NE.U32.AND P0, PT, RZ, UR4, PT ;  /* 0x00000004ff007c0c */ /* 0x000fc8000bf05070 */
[----:B------:R-:W-:-:S06]  /*220a0*/  ISETP.NE.AND.EX P0, PT, RZ, UR5, PT, P0 ;  /* 0x00000005ff007c0c */ /* 0x000fcc000bf05300 */
[----:B------:R-:W0:Y:S01]  /*220b0*/  @P1 LDC.64 R4, c[0x0][0xc08] ;  /* 0x00030200ff041b82 */ /* 0x000e220000000a00 */
[----:B------:R-:W-:Y:S02]  /*220c0*/  ULDC UR4, c[0x0][0xa88] ;  /* 0x0002a20000047ab9 */ /* 0x000fe40000000800 */
[----:B------:R-:W-:Y:S02]  /*220d0*/  IMAD.U32 R20, RZ, RZ, UR4 ;  /* 0x00000004ff147e24 */ /* 0x000fe4000f8e00ff */
[----:B----4-:R-:W-:-:S05]  /*220e0*/  IMAD.WIDE R2, R218, 0x4, R2 ;  /* 0x00000004da027825 */ /* 0x010fca00078e0202 */
[----:B------:R4:W5:Y:S01]  /*220f0*/  @P0 LDG.E R15, desc[UR46][R2.64] ;  /* 0x0000002e020f0981 */ /* 0x000962000c1e1900 */
[----:B------:R-:W1:Y:S01]  /*22100*/  S2R R28, SR_TID.X ;  /* 0x00000000001c7919 */ /* 0x000e620000002100 */
[----:B0-----:R-:W-:-:S05]  /*22110*/  @P1 IMAD.WIDE R4, R218, 0x4, R4 ;  /* 0x00000004da041825 */ /* 0x001fca00078e0204 */
[----:B------:R4:W5:Y:S01]  /*22120*/  @P1 LDG.E R20, desc[UR46][R4.64] ;  /* 0x0000002e04141981 */ /* 0x000962000c1e1900 */
[----:B--2---:R-:W-:Y:S02]  /*22130*/  ISETP.GT.AND P2, PT, R217, 0x1, PT ;  /* 0x00000001d900780c */ /* 0x004fe40003f44270 */
[----:B------:R-:W-:Y:S01]  /*22140*/  SHF.R.S32.HI R24, RZ, 0x1f, R218 ;  /* 0x0000001fff187819 */ /* 0x000fe200000114da */
[----:B-1----:R-:W-:-:S05]  /*22150*/  VIADD R0, R28, 0xffffff80 ;  /* 0xffffff801c007836 */ /* 0x002fca0000000000 */
[----:B------:R-:W-:Y:S01]  /*22160*/  ISETP.GT.AND P3, PT, R0, 0x7f, PT ;  /* 0x0000007f0000780c */ /* 0x000fe20003f64270 */
[----:B----4-:R-:W-:-:S12]  /*22170*/  @P1 BRA `(.L_x_1641) ;  /* 0x0000000000101947 */ /* 0x010fd80003800000 */
[----:B------:R-:W-:Y:S05]  /*22180*/  @!P0 BRA `(.L_x_1641) ;  /* 0x00000000000c8947 */ /* 0x000fea0003800000 */
[----:B------:R-:W2:Y:S04]  /*22190*/  LDG.E R5, desc[UR46][R2.64] ;  /* 0x0000002e02057981 */ /* 0x000ea8000c1e1900 */
[----:B-----5:R-:W2:Y:S02]  /*221a0*/  LDG.E R20, desc[UR46][R2.64+0x4] ;  /* 0x0000042e02147981 */ /* 0x020ea4000c1e1900 */
[----:B--2---:R-:W-:-:S07]  /*221b0*/  IMAD.IADD R20, R20, 0x1, -R5 ;  /* 0x0000000114147824 */ /* 0x004fce00078e0a05 */
.L_x_1641:
[----:B------:R-:W-:Y:S01]  /*221c0*/  BSSY B1, `(.L_x_1642) ;  /* 0x0000035000017945 */ /* 0x000fe20003800000 */
[----:B------:R-:W-:Y:S02]  /*221d0*/  SEL R25, R218, RZ, !P0 ;  /* 0x000000ffda197207 */ /* 0x000fe40004000000 */
[----:B------:R-:W-:Y:S02]  /*221e0*/  SEL R24, R24, RZ, !P0 ;  /* 0x000000ff18187207 */ /* 0x000fe40004000000 */
[----:B-----5:R-:W-:Y:S01]  /*221f0*/  SHF.R.S32.HI R14, RZ, 0x1f, R15 ;  /* 0x0000001fff0e7819 */ /* 0x020fe2000001140f */
[----:B------:R-:W-:Y:S06]  /*22200*/  @P3 BRA `(.L_x_1643) ;  /* 0x0000000000c03947 */ /* 0x000fec0003800000 */
[----:B------:R-:W0:Y:S01]  /*22210*/  LDC R29, c[0x0][0xbe8] ;  /* 0x0002fa00ff1d7b82 */ /* 0x000e220000000800 */
[----:B------:R-:W-:Y:S01]  /*22220*/  IADD3 R27, R199, -0x80, R28 ;  /* 0xffffff80c71b7810 */ /* 0x000fe20007ffe01c */
[----:B0-----:R-:W-:-:S05]  /*22230*/  IMAD R0, R20, R29, RZ ;  /* 0x0000001d14007224 */ /* 0x001fca00078e02ff */
[----:B------:R-:W-:-:S13]  /*22240*/  ISETP.GE.AND P0, PT, R27, R0, PT ;  /* 0x000000001b00720c */ /* 0x000fda0003f06270 */
[----:B------:R-:W-:Y:S05]  /*22250*/  @P0 BRA `(.L_x_1643) ;  /* 0x0000000000ac0947 */ /* 0x000fea0003800000 */
[----:B------:R-:W-:Y:S01]  /*22260*/  IMAD.MOV.U32 R0, RZ, RZ, 0x9b8 ;  /* 0x000009b8ff007424 */ /* 0x000fe200078e00ff */
[----:B------:R-:W-:Y:S01]  /*22270*/  ISETP.GT.AND P3, PT, R217, 0x1, PT ;  /* 0x00000001d900780c */ /* 0x000fe20003f64270 */
[----:B------:R-:W0:Y:S01]  /*22280*/  LDC.64 R2, c[0x0][0xba8] ;  /* 0x0002ea00ff027b82 */ /* 0x000e220000000a00 */
[----:B------:R-:W-:Y:S01]  /*22290*/  ISETP.NE.AND P0, PT, R29, 0x1, PT ;  /* 0x000000011d00780c */ /* 0x000fe20003f05270 */
[----:B------:R-:W-:Y:S01]  /*222a0*/  IMAD.MOV.U32 R21, RZ, RZ, R27 ;  /* 0x000000ffff157224 */ /* 0x000fe200078e001b */
[----:B------:R-:W-:-:S05]  /*222b0*/  SEL R26, R0, 0x978, P3 ;  /* 0x00000978001a7807 */ /* 0x000fca0001800000 */
[----:B------:R-:W1:Y:S08]  /*222c0*/  LDC.64 R10, c[0x0][R26+0x220] ;  /* 0x000088001a0a7b82 */ /* 0x000e700000000a00 */
[----:B------:R-:W2:Y:S08]  /*222d0*/  LDC.64 R12, c[0x0][R26+0x218] ;  /* 0x000086001a0c7b82 */ /* 0x000eb00000000a00 */
[----:B------:R-:W4:Y:S08]  /*222e0*/  LDC.64 R6, c[0x0][R26+0x228] ;  /* 0x00008a001a067b82 */ /* 0x000f300000000a00 */
[----:B------:R-:W5:Y:S08]  /*222f0*/  LDC.64 R4, c[0x0][R26+0x210] ;  /* 0x000084001a047b82 */ /* 0x000f700000000a00 */
[----:B------:R-:W3:Y:S08]  /*22300*/  @P0 LDC R0, c[0x0][0xbec] ;  /* 0x0002fb00ff000b82 */ /* 0x000ef00000000800 */
[----:B------:R-:W4:Y:S01]  /*22310*/  @P0 LDC R33, c[0x0][0xbf0] ;  /* 0x0002fc00ff210b82 */ /* 0x000f220000000800 */
[----:B-1----:R-:W-:-:S07]  /*22320*/  IMAD R11, R11, R25, RZ ;  /* 0x000000190b0b7224 */ /* 0x002fce00078e02ff */
[----:B0-----:R-:W0:Y:S01]  /*22330*/  @!P3 LDC R2, c[0x0][0xb50] ;  /* 0x0002d400ff02bb82 */ /* 0x001e220000000800 */
[----:B------:R-:W-:-:S04]  /*22340*/  IMAD.WIDE.U32 R8, R10, R25, RZ ;  /* 0x000000190a087225 */ /* 0x000fc800078e00ff */
[----:B------:R-:W-:Y:S02]  /*22350*/  IMAD R11, R10, R24, R11 ;  /* 0x000000180a0b7224 */ /* 0x000fe400078e020b */
[----:B---3--:R-:W-:Y:S01]  /*22360*/  @P0 IMAD.HI.U32 R0, R27, R0, RZ ;  /* 0x000000001b000227 */ /* 0x008fe200078e00ff */
[----:B------:R-:W1:Y:S03]  /*22370*/  @!P3 LDC R3, c[0x0][0xb54] ;  /* 0x0002d500ff03bb82 */ /* 0x000e660000000800 */
[-C--:B--2---:R-:W-:Y:S02]  /*22380*/  IMAD R31, R13, R211.reuse, RZ ;  /* 0x000000d30d1f7224 */ /* 0x084fe400078e02ff */
[----:B------:R-:W-:Y:S01]  /*22390*/  IMAD.WIDE.U32 R12, R12, R211, RZ ;  /* 0x000000d30c0c7225 */ /* 0x000fe200078e00ff */
[----:B----4-:R-:W-:Y:S02]  /*223a0*/  @P0 SHF.R.U32.HI R21, RZ, R33, R0 ;  /* 0x00000021ff150219 */ /* 0x010fe40000011600 */
[----:B------:R-:W-:Y:S01]  /*223b0*/  SEL R33, R222, RZ, P3 ;  /* 0x000000ffde217207 */ /* 0x000fe20001800000 */
[----:B------:R-:W-:Y:S01]  /*223c0*/  IMAD.IADD R13, R31, 0x1, R13 ;  /* 0x000000011f0d7824 */ /* 0x000fe200078e020d */
[----:B------:R-:W-:Y:S01]  /*223d0*/  IADD3 R12, P0, P1, R8, R12, R15 ;  /* 0x0000000c080c7210 */ /* 0x000fe2000791e00f */
[----:B------:R-:W-:-:S02]  /*223e0*/  IMAD.MOV R0, RZ, RZ, -R21 ;  /* 0x000000ffff007224 */ /* 0x000fc400078e0a15 */
[----:B------:R-:W-:Y:S02]  /*223f0*/  IMAD.IADD R11, R9, 0x1, R11 ;  /* 0x00000001090b7824 */ /* 0x000fe400078e020b */
[-C--:B------:R-:W-:Y:S02]  /*22400*/  IMAD R31, R7, R33.reuse, RZ ;  /* 0x00000021071f7224 */ /* 0x080fe400078e02ff */
[----:B------:R-:W-:-:S04]  /*22410*/  IMAD.WIDE.U32 R6, R6, R33, RZ ;  /* 0x0000002106067225 */ /* 0x000fc800078e00ff */
[----:B------:R-:W-:Y:S01]  /*22420*/  IMAD R9, R29, R0, R27 ;  /* 0x000000001d097224 */ /* 0x000fe200078e021b */
[----:B------:R-:W-:Y:S01]  /*22430*/  IADD3.X R0, R11, R13, R14, P0, P1 ;  /* 0x0000000d0b007210 */ /* 0x000fe200007e240e */
[----:B------:R-:W-:Y:S01]  /*22440*/  IMAD.IADD R7, R31, 0x1, R7 ;  /* 0x000000011f077824 */ /* 0x000fe200078e0207 */
[----:B------:R-:W-:Y:S02]  /*22450*/  IADD3 R6, P0, P1, R21, R12, R6 ;  /* 0x0000000c15067210 */ /* 0x000fe4000791e006 */
[----:B------:R-:W-:Y:S02]  /*22460*/  SHF.R.S32.HI R21, RZ, 0x1f, R21 ;  /* 0x0000001fff157819 */ /* 0x000fe40000011415 */
[----:B------:R-:W-:Y:S02]  /*22470*/  SHF.R.S32.HI R11, RZ, 0x1f, R9 ;  /* 0x0000001fff0b7819 */ /* 0x000fe40000011409 */
[----:B------:R-:W-:Y:S01]  /*22480*/  IADD3.X R7, R21, R0, R7, P0, P1 ;  /* 0x0000000015077210 */ /* 0x000fe200007e2407 */
[----:B-----5:R-:W-:-:S02]  /*22490*/  IMAD R0, R5, R9, RZ ;  /* 0x0000000905007224 */ /* 0x020fc400078e02ff */
[----:B------:R-:W-:Y:S02]  /*224a0*/  IMAD.MOV.U32 R5, RZ, RZ, -0x800000 ;  /* 0xff800000ff057424 */ /* 0x000fe400078e00ff */
[C---:B------:R-:W-:Y:S02]  /*224b0*/  IMAD R11, R4.reuse, R11, R0 ;  /* 0x0000000b040b7224 */ /* 0x040fe400078e0200 */
[----:B------:R-:W-:-:S04]  /*224c0*/  IMAD.WIDE.U32 R6, R4, R9, R6 ;  /* 0x0000000904067225 */ /* 0x000fc800078e0006 */
[----:B------:R-:W-:Y:S01]  /*224d0*/  IMAD.IADD R0, R7, 0x1, R11 ;  /* 0x0000000107007824 */ /* 0x000fe200078e020b */
[----:B0-----:R-:W-:-:S04]  /*224e0*/  LEA R2, P0, R6, R2, 0x2 ;  /* 0x0000000206027211 */ /* 0x001fc800078010ff */
[----:B-1----:R-:W-:-:S05]  /*224f0*/  LEA.HI.X R3, R6, R3, R0, 0x2, P0 ;  /* 0x0000000306037211 */ /* 0x002fca00000f1400 */
[----:B------:R0:W-:Y:S04]  /*22500*/  STG.E desc[UR46][R2.64], R5 ;  /* 0x0000000502007986 */ /* 0x0001e8000c10192e */
.L_x_1643:
[----:B------:R-:W-:Y:S05]  /*22510*/  BSYNC B1 ;  /* 0x0000000000017941 */ /* 0x000fea0003800000 */
.L_x_1642:
[----:B------:R-:W-:Y:S05]  /*22520*/  @P2 BRA `(.L_x_1636) ;  /* 0x00000008004c2947 */ /* 0x000fea0003800000 */
[----:B------:R-:W1:Y:S01]  /*22530*/  LDC R9, c[0x0][0xbe8] ;  /* 0x0002fa00ff097b82 */ /* 0x000e620000000800 */
[----:B------:R-:W-:Y:S01]  /*22540*/  VIADD R4, R28, 0xffffff80 ;  /* 0xffffff801c047836 */ /* 0x000fe20000000000 */
[----:B------:R-:W-:Y:S02]  /*22550*/  ULDC.64 UR4, c[0x0][0xaa0] ;  /* 0x0002a80000047ab9 */ /* 0x000fe40000000a00 */
[----:B------:R-:W-:Y:S02]  /*22560*/  IMAD R0, R14, UR4, RZ ;  /* 0x000000040e007c24 */ /* 0x000fe4000f8e02ff */
[----:B------:R-:W-:Y:S01]  /*22570*/  SHF.R.S32.HI R11, RZ, 0x1f, R4 ;  /* 0x0000001fff0b7819 */ /* 0x000fe20000011404 */
[----:B0-----:R-:W-:-:S04]  /*22580*/  IMAD.WIDE.U32 R2, R15, UR4, RZ ;  /* 0x000000040f027c25 */ /* 0x001fc8000f8e00ff */
[----:B------:R-:W-:Y:S01]  /*22590*/  IMAD R5, R15, UR5, R0 ;  /* 0x000000050f057c24 */ /* 0x000fe2000f8e0200 */
[----:B------:R-:W-:Y:S01]  /*225a0*/  LEA.HI R0, R11, R4, RZ, 0x3 ;  /* 0x000000040b007211 */ /* 0x000fe200078f18ff */
[----:B------:R-:W-:Y:S02]  /*225b0*/  ULDC.64 UR4, c[0x0][0xae8] ;  /* 0x0002ba0000047ab9 */ /* 0x000fe40000000a00 */
[----:B------:R-:W-:Y:S01]  /*225c0*/  IMAD.IADD R3, R3, 0x1, R5 ;  /* 0x0000000103037824 */ /* 0x000fe200078e0205 */
[----:B------:R-:W-:Y:S01]  /*225d0*/  LOP3.LUT R13, R0, 0xfffffff8, RZ, 0xc0, !PT ;  /* 0xfffffff8000d7812 */ /* 0x000fe200078ec0ff */
[----:B------:R-:W-:-:S04]  /*225e0*/  IMAD.WIDE.U32 R2, R211, UR4, R2 ;  /* 0x00000004d3027c25 */ /* 0x000fc8000f8e0002 */
[----:B------:R-:W-:Y:S01]  /*225f0*/  IMAD.IADD R0, R4, 0x1, -R13 ;  /* 0x0000000104007824 */ /* 0x000fe200078e0a0d */
[----:B-1----:R-:W-:Y:S01]  /*22600*/  ISETP.NE.AND P0, PT, R9, 0x1, PT ;  /* 0x000000010900780c */ /* 0x002fe20003f05270 */
[----:B------:R-:W-:Y:S01]  /*22610*/  IMAD R3, R211, UR5, R3 ;  /* 0x00000005d3037c24 */ /* 0x000fe2000f8e0203 */
[----:B------:R-:W-:Y:S01]  /*22620*/  ULDC.64 UR4, c[0x0][0xaf0] ;  /* 0x0002bc0000047ab9 */ /* 0x000fe20000000a00 */
[----:B------:R-:W-:Y:S02]  /*22630*/  IMAD R0, R0, 0x20, R17 ;  /* 0x0000002000007824 */ /* 0x000fe400078e0211 */
[----:B------:R-:W-:Y:S02]  /*22640*/  IMAD R4, R24, UR4, RZ ;  /* 0x0000000418047c24 */ /* 0x000fe4000f8e02ff */
[----:B------:R-:W-:Y:S02]  /*22650*/  IMAD.IADD R6, R199, 0x1, R0 ;  /* 0x00000001c7067824 */ /* 0x000fe400078e0200 */
[----:B------:R-:W-:-:S04]  /*22660*/  IMAD.WIDE.U32 R2, R25, UR4, R2 ;  /* 0x0000000419027c25 */ /* 0x000fc8000f8e0002 */
[----:B------:R-:W0:Y:S01]  /*22670*/  @P0 LDC R7, c[0x0][0xbec] ;  /* 0x0002fb00ff070b82 */ /* 0x000e220000000800 */
[----:B------:R-:W-:Y:S02]  /*22680*/  IMAD.MOV.U32 R5, RZ, RZ, R6 ;  /* 0x000000ffff057224 */ /* 0x000fe400078e0006 */
[----:B------:R-:W-:-:S05]  /*22690*/  IMAD.IADD R199, R17, 0x1, R199 ;  /* 0x0000000111c77824 */ /* 0x000fca00078e02c7 */
[----:B------:R-:W1:Y:S01]  /*226a0*/  @P0 LDC R11, c[0x0][0xbf0] ;  /* 0x0002fc00ff0b0b82 */ /* 0x000e620000000800 */
[----:B0-----:R-:W-:-:S04]  /*226b0*/  @P0 IMAD.HI.U32 R0, R6, R7, RZ ;  /* 0x0000000706000227 */ /* 0x001fc800078e00ff */
[----:B------:R-:W-:Y:S01]  /*226c0*/  IMAD R7, R25, UR5, R4 ;  /* 0x0000000519077c24 */ /* 0x000fe2000f8e0204 */
[----:B------:R-:W-:Y:S01]  /*226d0*/  ULDC.64 UR4, c[0x0][0xae0] ;  /* 0x0002b80000047ab9 */ /* 0x000fe20000000a00 */
[----:B-1----:R-:W-:Y:S02]  /*226e0*/  @P0 SHF.R.U32.HI R5, RZ, R11, R0 ;  /* 0x0000000bff050219 */ /* 0x002fe40000011600 */
[----:B------:R-:W-:Y:S02]  /*226f0*/  IMAD.IADD R3, R3, 0x1, R7 ;  /* 0x0000000103037824 */ /* 0x000fe400078e0207 */
[--C-:B------:R-:W-:Y:S01]  /*22700*/  SHF.R.S32.HI R0, RZ, 0x1f, R5.reuse ;  /* 0x0000001fff007819 */ /* 0x100fe20000011405 */
[----:B------:R-:W-:Y:S02]  /*22710*/  IMAD.MOV R7, RZ, RZ, -R5 ;  /* 0x000000ffff077224 */ /* 0x000fe400078e0a05 */
[----:B------:R-:W-:-:S04]  /*22720*/  IMAD.WIDE.U32 R2, R5, UR4, R2 ;  /* 0x0000000405027c25 */ /* 0x000fc8000f8e0002 */
[----:B------:R-:W-:Y:S02]  /*22730*/  IMAD R0, R0, UR4, RZ ;  /* 0x0000000400007c24 */ /* 0x000fe4000f8e02ff */
[----:B------:R-:W-:Y:S02]  /*22740*/  IMAD R7, R9, R7, R6 ;  /* 0x0000000709077224 */ /* 0x000fe400078e0206 */
        /* <DEDUP_REMOVED lines=15> */
.L_x_2015:
[----:B------:R-:W-:Y:S01]  /*22840*/  IMAD R9, R20, R9, RZ ;  /* 0x0000000914097224 */ /* 0x000fe200078e02ff */
        /* <DEDUP_REMOVED lines=20> */
.L_x_1646:
[----:B------:R-:W-:Y:S05]  /*22990*/  BSYNC B1 ;  /* 0x0000000000017941 */ /* 0x000fea0003800000 */
.L_x_1645:
[----:B------:R-:W-:-:S03]  /*229a0*/  UMOV UR4, 0xffffffff ;  /* 0xffffffff00047882 */ /* 0x000fc60000000000 */
[----:B------:R-:W-:Y:S05]  /*229b0*/  BRA.DIV UR4, `(.L_x_1647) ;  /* 0x000000e204b07947 */ /* 0x000fea000b800000 */
[----:B-1----:R1:W0:Y:S04]  /*229c0*/  SHFL.IDX PT, R3, R2, 0x1, 0x181f ;  /* 0x00381f0002037f89 */ /* 0x00222800000e0000 */
[----:B--2-4-:R1:W2:Y:S02]  /*229d0*/  SHFL.IDX PT, R14, R0, 0x1, 0x181f ;  /* 0x00381f00000e7f89 */ /* 0x0142a400000e0000 */
.L_x_2019:
        /* <DEDUP_REMOVED lines=11> */
[-C--:B0-----:R-:W-:Y:S02]  /*22a90*/  @!P3 LEA.HI.X R5, R18, R3.reuse, R19, 0x1, P5 ;  /* 0x000000031205b211 */ /* 0x081fe400028f0c13 */
        /* <DEDUP_REMOVED lines=9> */
.L_x_1649:
[----:B------:R-:W-:Y:S05]  /*22b30*/  BSYNC B1 ;  /* 0x0000000000017941 */ /* 0x000fea0003800000 */
.L_x_1648:
[----:B------:R-:W-:-:S03]  /*22b40*/  UMOV UR4, 0xffffffff ;  /* 0xffffffff00047882 */ /* 0x000fc60000000000 */
[----:B------:R-:W-:Y:S05]  /*22b50*/  BRA.DIV UR4, `(.L_x_1650) ;  /* 0x000000e204907947 */ /* 0x000fea000b800000 */
[----:B0-----:R0:W0:Y:S04]  /*22b60*/  SHFL.IDX PT, R3, R2, 0x2, 0x181f ;  /* 0x00581f0002037f89 */ /* 0x00102800000e0000 */
[----:B--2-4-:R2:W4:Y:S02]  /*22b70*/  SHFL.IDX PT, R14, R0, 0x2, 0x181f ;  /* 0x00581f00000e7f89 */ /* 0x01452400000e0000 */
.L_x_2023:
        /* <DEDUP_REMOVED lines=21> */
.L_x_1652:
[----:B------:R-:W-:Y:S05]  /*22cd0*/  BSYNC B1 ;  /* 0x0000000000017941 */ /* 0x000fea0003800000 */
.L_x_1651:
[----:B------:R-:W-:-:S03]  /*22ce0*/  UMOV UR4, 0xffffffff ;  /* 0xffffffff00047882 */ /* 0x000fc60000000000 */
[----:B------:R-:W-:Y:S05]  /*22cf0*/  BRA.DIV UR4, `(.L_x_1653) ;  /* 0x000000e204707947 */ /* 0x000fea000b800000 */
[----:B0-----:R0:W0:Y:S04]  /*22d00*/  SHFL.IDX PT, R3, R2, 0x3, 0x181f ;  /* 0x00781f0002037f89 */ /* 0x00102800000e0000 */
[----:B----4-:R4:W0:Y:S02]  /*22d10*/  SHFL.IDX PT, R14, R0, 0x3, 0x181f ;  /* 0x00781f00000e7f89 */ /* 0x01082400000e0000 */
.L_x_2027:
[----:B-12-4-:R-:W-:-:S05]  /*22d20*/  VIADD R0, R199, 0x60 ;  /* 0x00000060c7007836 */ /* 0x016fca0000000000 */
        /* <DEDUP_REMOVED lines=9> */
[-C--:B------:R-:W-:Y:S02]  /*22dc0*/  @!P3 LEA.HI.X R5, R18, R3.reuse, R19, 0x1, P5 ;  /* 0x000000031205b211 */ /* 0x080fe400028f0c13 */
        /* <DEDUP_REMOVED lines=9> */
.L_x_1636:
[----:B------:R-:W-:Y:S05]  /*22e60*/  BSYNC B0 ;  /* 0x0000000000007941 */ /* 0x000fea0003800000 */
.L_x_1621:
[----:B------:R-:W-:Y:S02]  /*22e70*/  ULDC UR4, c[0x0][0xc3c] ;  /* 0x00030f0000047ab9 */ /* 0x000fe40000000800 */
[----:B---3--:R-:W-:-:S13]  /*22e80*/  ISETP.GE.AND P0, PT, R207, UR4, PT ;  /* 0x00000004cf007c0c */ /* 0x008fda000bf06270 */
[----:B------:R-:W-:Y:S05]  /*22e90*/  @!P0 BRA `(.L_x_1654) ;  /* 0xfffffde400e88947 */ /* 0x000fea000383ffff */
[----:B------:R-:W-:Y:S05]  /*22ea0*/  BRA `(.L_x_1412) ;  /* 0x0000008400607947 */ /* 0x000fea0003800000 */
.L_x_1410:
[----:B------:R-:W-:-:S08]  /*22eb0*/  NOP ;  /* 0x0000000000007918 */ /* 0x000fd00000000000 */
[----:B------:R-:W0:-:S00]  /*22ec0*/  USETMAXREG.DEALLOC.CTAPOOL 0x18 ;  /* 0x00000018000079c8 */ /* 0x000e0000080e0500 */
[----:B0-----:R-:W2:Y:S01]  /*22ed0*/  LDL.LU R2, [R1] ;  /* 0x0000000001027983 */ /* 0x001ea20000300800 */
[----:B------:R-:W-:Y:S01]  /*22ee0*/  LOP3.LUT R0, R0, 0x3, RZ, 0xc0, !PT ;  /* 0x0000000300007812 */ /* 0x000fe200078ec0ff */
[----:B------:R-:W-:-:S05]  /*22ef0*/  IMAD.MOV.U32 R6, RZ, RZ, RZ ;  /* 0x000000ffff067224 */ /* 0x000fca00078e00ff */
[----:B------:R-:W0:Y:S02]  /*22f00*/  SHFL.IDX PT, R0, R0, RZ, 0x1f ;  /* 0x00001fff00007589 */ /* 0x000e2400000e0000 */
[----:B0-----:R-:W-:Y:S02]  /*22f10*/  ISETP.NE.AND P0, PT, R0, RZ, PT ;  /* 0x000000ff0000720c */ /* 0x001fe40003f05270 */
[----:B--2---:R-:W-:-:S11]  /*22f20*/  LOP3.LUT R2, R2, 0xfffffffd, RZ, 0xc0, !PT ;  /* 0xfffffffd02027812 */ /* 0x004fd600078ec0ff */
[----:B------:R-:W-:-:S05]  /*22f30*/  @P0 LOP3.LUT R2, R2, 0x2, RZ, 0xfc, !PT ;  /* 0x0000000202020812 */ /* 0x000fca00078efcff */
[----:B------:R0:W-:Y:S01]  /*22f40*/  STL [R1], R2 ;  /* 0x0000000201007387 */ /* 0x0001e20000100800 */
[----:B------:R-:W-:Y:S05]  /*22f50*/  @!P0 BRA `(.L_x_1655) ;  /* 0x0000000000248947 */ /* 0x000fea0003800000 */
[----:B------:R-:W1:Y:S08]  /*22f60*/  S2UR UR5, SR_CgaCtaId ;  /* 0x00000000000579c3 */ /* 0x000e700000008800 */
[----:B------:R-:W-:Y:S06]  /*22f70*/  BAR.SYNC.DEFER_BLOCKING 0x5, 0x180 ;  /* 0x0146000000007b1d */ /* 0x000fec0000010000 */
[----:B------:R-:W-:-:S02]  /*22f80*/  UMOV UR4, 0x400 ;  /* 0x0000040000047882 */ /* 0x000fc40000000000 */
[----:B-1----:R-:W-:-:S09]  /*22f90*/  ULEA UR4, UR5, UR4, 0x18 ;  /* 0x0000000405047291 */ /* 0x002fd2000f8ec03f */
[----:B------:R-:W1:Y:S04]  /*22fa0*/  LDS.128 R4, [UR4+0x284d0] ;  /* 0x0284d004ff047984 */ /* 0x000e680008000c00 */
[----:B-1----:R1:W-:Y:S04]  /*22fb0*/  STL.64 [R1+0x10], R4 ;  /* 0x0000100401007387 */ /* 0x0023e80000100a00 */
[----:B------:R1:W-:Y:S01]  /*22fc0*/  STL.64 [R1+0x18], R6 ;  /* 0x0000180601007387 */ /* 0x0003e20000100a00 */
[----:B------:R-:W-:Y:S06]  /*22fd0*/  BAR.ARV 0x4, 0x180 ;  /* 0x0106000000007b1d */ /* 0x000fec0000002000 */
[----:B------:R-:W-:Y:S05]  /*22fe0*/  BRA `(.L_x_1656) ;  /* 0x0000000c00b47947 */ /* 0x000fea0003800000 */
.L_x_1655:
[----:B------:R-:W1:Y:S01]  /*22ff0*/  S2R R0, SR_TID.X ;  /* 0x0000000000007919 */ /* 0x000e620000002100 */
[----:B------:R-:W-:Y:S01]  /*23000*/  ULDC UR4, c[0x0][0xc3c] ;  /* 0x00030f0000047ab9 */ /* 0x000fe20000000800 */
        /* <DEDUP_REMOVED lines=9> */
[----:B-1----:R-:W-:-:S04]  /*230a0*/  @!P1 IMAD.WIDE.U32 R2, R0, 0x4, R4 ;  /* 0x0000000400029825 */ /* 0x002fc800078e0004 */
[----:B------:R-:W-:-:S06]  /*230b0*/  IMAD.MOV.U32 R5, RZ, RZ, RZ ;  /* 0x000000ffff057224 */ /* 0x000fcc00078e00ff */
        /* <DEDUP_REMOVED lines=28> */
[----:B------:R-:W-:Y:S01]  /*23280*/  IMAD.MOV.U32 R7, RZ, RZ, R4 ;  /* 0x000000ffff077224 */ /* 0x000fe200078e0004 */
[----:B------:R-:W-:Y:S01]  /*23290*/  UMOV UR4, URZ ;  /* 0x0000003f00047c82 */ /* 0x000fe20008000000 */
[----:B------:R-:W-:-:S05]  /*232a0*/  ULDC UR5, c[0x0][0xc38] ;  /* 0x00030e0000057ab9 */ /* 0x000fca0000000800 */
.L_x_1659:
        /* <DEDUP_REMOVED lines=35> */
[----:B------:R-:W-:-:S05]  /*234e0*/  IMAD.IADD R7, R4, 0x1, R7 ;  /* 0x0000000104077824 */ /* 0x000fca00078e0207 */
[----:B------:R-:W-:-:S13]  /*234f0*/  ISETP.GT.AND P6, PT, R7, UR6, PT ;  /* 0x0000000607007c0c */ /* 0x000fda000bfc4270 */
[----:B------:R-:W-:Y:S05]  /*23500*/  @!P6 BRA `(.L_x_1659) ;  /* 0xfffffffc0068e947 */ /* 0x000fea000383ffff */
[----:B------:R-:W-:-:S07]  /*23510*/  IMAD.MOV.U32 R3, RZ, RZ, R2 ;  /* 0x000000ffff037224 */ /* 0x000fce00078e0002 */
.L_x_1657:
[----:B------:R-:W-:Y:S02]  /*23520*/  IMAD.IADD R9, R7, 0x1, -R4 ;  /* 0x0000000107097824 */ /* 0x000fe400078e0a04 */
[----:B------:R-:W-:Y:S02]  /*23530*/  IMAD.MOV.U32 R8, RZ, RZ, RZ ;  /* 0x000000ffff087224 */ /* 0x000fe400078e00ff */
[----:B------:R-:W-:-:S05]  /*23540*/  IMAD R2, R3, UR5, R9 ;  /* 0x0000000503027c24 */ /* 0x000fca000f8e0209 */
[----:B------:R-:W-:-:S13]  /*23550*/  ISETP.GT.AND P0, PT, R2, UR6, PT ;  /* 0x0000000602007c0c */ /* 0x000fda000bf04270 */
[----:B------:R-:W-:-:S04]  /*23560*/  VOTE.ANY R2, PT, !P0 ;  /* 0x0000000000027806 */ /* 0x000fc800040e0100 */
[----:B------:R-:W0:Y:S01]  /*23570*/  POPC R10, R2 ;  /* 0x00000002000a7309 */ /* 0x000e220000000000 */
[----:B------:R-:W-:Y:S01]  /*23580*/  ISETP.NE.AND P0, PT, R2, RZ, PT ;  /* 0x000000ff0200720c */ /* 0x000fe20003f05270 */
[----:B0-----:R0:W1:Y:S04]  /*23590*/  SHFL.IDX PT, R7, R5, R10, 0x1f ;  /* 0x00001f0a05077589 */ /* 0x00106800000e0000 */
[----:B------:R0:W2:Y:S08]  /*235a0*/  SHFL.IDX PT, R4, R6, R10, 0x1f ;  /* 0x00001f0a06047589 */ /* 0x0000b000000e0000 */
[----:B------:R-:W-:Y:S05]  /*235b0*/  @!P0 BRA `(.L_x_1660) ;  /* 0x0000000000088947 */ /* 0x000fea0003800000 */
[----:B------:R-:W-:-:S06]  /*235c0*/  VIADD R8, R10, 0xffffffff ;  /* 0xffffffff0a087836 */ /* 0x000fcc0000000000 */
[----:B------:R3:W4:Y:S02]  /*235d0*/  SHFL.IDX PT, R8, R3, R8, 0x1f ;  /* 0x00001f0803087589 */ /* 0x00072400000e0000 */
.L_x_1660:
[----:B----4-:R-:W-:Y:S01]  /*235e0*/  IMAD R2, R8, UR5, R9 ;  /* 0x0000000508027c24 */ /* 0x010fe2000f8e0209 */
[----:B-1----:R-:W-:Y:S01]  /*235f0*/  ISETP.NE.AND P0, PT, R7, 0x1, PT ;  /* 0x000000010700780c */ /* 0x002fe20003f05270 */
[----:B------:R-:W-:-:S03]  /*23600*/  VIADD R12, R10, UR4 ;  /* 0x000000040a0c7c36 */ /* 0x000fc60008000000 */
[----:B------:R1:W-:Y:S01]  /*23610*/  STL [R1+0x10], R2 ;  /* 0x0000100201007387 */ /* 0x0003e20000100800 */
[----:B0-----:R-:W-:-:S03]  /*23620*/  IADD3 R5, -R2, UR6, RZ ;  /* 0x0000000602057c10 */ /* 0x001fc6000fffe1ff */
[----:B------:R1:W-:Y:S05]  /*23630*/  STL [R1+0x1c], R12 ;  /* 0x00001c0c01007387 */ /* 0x0003ea0000100800 */
[----:B------:R-:W-:Y:S05]  /*23640*/  @!P0 BRA `(.L_x_1661) ;  /* 0x0000000000e08947 */ /* 0x000fea0003800000 */
[-C--:B--2---:R-:W-:Y:S02]  /*23650*/  IABS R6, R4.reuse ;  /* 0x0000000400067213 */ /* 0x084fe40000000000 */
[----:B------:R-:W-:Y:S02]  /*23660*/  IABS R8, R7 ;  /* 0x0000000700087213 */ /* 0x000fe40000000000 */
[----:B------:R-:W0:Y:S08]  /*23670*/  I2F.RP R9, R6 ;  /* 0x0000000600097306 */ /* 0x000e300000209400 */
[----:B------:R-:W2:Y:S08]  /*23680*/  I2F.RP R10, R8 ;  /* 0x00000008000a7306 */ /* 0x000eb00000209400 */
[----:B0-----:R-:W1:Y:S08]  /*23690*/  MUFU.RCP R9, R9 ;  /* 0x0000000900097308 */ /* 0x001e700000001000 */
[----:B--2---:R-:W-:Y:S01]  /*236a0*/  MUFU.RCP R10, R10 ;  /* 0x0000000a000a7308 */ /* 0x004fe20000001000 */
[----:B-1----:R-:W-:Y:S01]  /*236b0*/  VIADD R2, R9, 0xffffffe ;  /* 0x0ffffffe09027836 */ /* 0x002fe20000000000 */
[----:B------:R-:W-:-:S06]  /*236c0*/  IABS R9, R4 ;  /* 0x0000000400097213 */ /* 0x000fcc0000000000 */
[----:B---3--:R0:W1:Y:S02]  /*236d0*/  F2I.FTZ.U32.TRUNC.NTZ R3, R2 ;  /* 0x0000000200037305 */ /* 0x008064000021f000 */
[----:B0-----:R-:W-:Y:S02]  /*236e0*/  IMAD.MOV.U32 R2, RZ, RZ, RZ ;  /* 0x000000ffff027224 */ /* 0x001fe400078e00ff */
[----:B-1----:R-:W-:-:S04]  /*236f0*/  IMAD.MOV R11, RZ, RZ, -R3 ;  /* 0x000000ffff0b7224 */ /* 0x002fc800078e0a03 */
[----:B------:R-:W-:-:S04]  /*23700*/  IMAD R11, R11, R6, RZ ;  /* 0x000000060b0b7224 */ /* 0x000fc800078e02ff */
[----:B------:R-:W-:Y:S01]  /*23710*/  IMAD.HI.U32 R3, R3, R11, R2 ;  /* 0x0000000b03037227 */ /* 0x000fe200078e0002 */
[----:B------:R-:W-:-:S03]  /*23720*/  IABS R2, R5 ;  /* 0x0000000500027213 */ /* 0x000fc60000000000 */
[----:B------:R-:W-:Y:S02]  /*23730*/  IMAD.MOV R11, RZ, RZ, -R9 ;  /* 0x000000ffff0b7224 */ /* 0x000fe400078e0a09 */
[----:B------:R-:W-:-:S04]  /*23740*/  IMAD.HI.U32 R9, R3, R2, RZ ;  /* 0x0000000203097227 */ /* 0x000fc800078e00ff */
[----:B------:R-:W-:Y:S02]  /*23750*/  IMAD R11, R9, R11, R2 ;  /* 0x0000000b090b7224 */ /* 0x000fe400078e0202 */
[----:B------:R-:W-:Y:S02]  /*23760*/  VIADD R3, R10, 0xffffffe ;  /* 0x0ffffffe0a037836 */ /* 0x000fe40000000000 */
[----:B------:R-:W-:Y:S01]  /*23770*/  IMAD.MOV.U32 R2, RZ, RZ, RZ ;  /* 0x000000ffff027224 */ /* 0x000fe200078e00ff */
[----:B------:R-:W-:-:S03]  /*23780*/  ISETP.GT.U32.AND P1, PT, R6, R11, PT ;  /* 0x0000000b0600720c */ /* 0x000fc60003f24070 */
[----:B------:R-:W0:Y:S10]  /*23790*/  F2I.FTZ.U32.TRUNC.NTZ R3, R3 ;  /* 0x0000000300037305 */ /* 0x000e34000021f000 */
[----:B------:R-:W-:-:S02]  /*237a0*/  @!P1 IMAD.IADD R11, R11, 0x1, -R6 ;  /* 0x000000010b0b9824 */ /* 0x000fc400078e0a06 */
[----:B------:R-:W-:Y:S01]  /*237b0*/  @!P1 VIADD R9, R9, 0x1 ;  /* 0x0000000109099836 */ /* 0x000fe20000000000 */
[----:B------:R-:W-:Y:S02]  /*237c0*/  ISETP.NE.AND P1, PT, R4, RZ, PT ;  /* 0x000000ff0400720c */ /* 0x000fe40003f25270 */
[----:B------:R-:W-:Y:S01]  /*237d0*/  ISETP.GE.U32.AND P0, PT, R11, R6, PT ;  /* 0x000000060b00720c */ /* 0x000fe20003f06070 */
[----:B0-----:R-:W-:-:S04]  /*237e0*/  IMAD.MOV R11, RZ, RZ, -R3 ;  /* 0x000000ffff0b7224 */ /* 0x001fc800078e0a03 */
[----:B------:R-:W-:-:S04]  /*237f0*/  IMAD R11, R11, R8, RZ ;  /* 0x000000080b0b7224 */ /* 0x000fc800078e02ff */
[----:B------:R-:W-:Y:S01]  /*23800*/  IMAD.HI.U32 R6, R3, R11, R2 ;  /* 0x0000000b03067227 */ /* 0x000fe200078e0002 */
[----:B------:R-:W-:-:S03]  /*23810*/  LOP3.LUT R2, R5, R4, RZ, 0x3c, !PT ;  /* 0x0000000405027212 */ /* 0x000fc600078e3cff */
[----:B------:R-:W-:Y:S01]  /*23820*/  @P0 VIADD R9, R9, 0x1 ;  /* 0x0000000109090836 */ /* 0x000fe20000000000 */
[----:B------:R-:W-:Y:S02]  /*23830*/  ISETP.GE.AND P2, PT, R2, RZ, PT ;  /* 0x000000ff0200720c */ /* 0x000fe40003f46270 */
[----:B------:R-:W-:-:S05]  /*23840*/  IABS R2, R7 ;  /* 0x0000000700027213 */ /* 0x000fca0000000000 */
[----:B------:R-:W-:-:S06]  /*23850*/  IMAD.MOV R2, RZ, RZ, -R2 ;  /* 0x000000ffff027224 */ /* 0x000fcc00078e0a02 */
[----:B------:R-:W-:Y:S01]  /*23860*/  @!P2 IMAD.MOV R9, RZ, RZ, -R9 ;  /* 0x000000ffff09a224 */ /* 0x000fe200078e0a09 */
[----:B------:R-:W-:-:S04]  /*23870*/  @!P1 LOP3.LUT R9, RZ, R4, RZ, 0x33, !PT ;  /* 0x00000004ff099212 */ /* 0x000fc800078e33ff */
[----:B------:R-:W-:-:S05]  /*23880*/  IABS R3, R9 ;  /* 0x0000000900037213 */ /* 0x000fca0000000000 */
        /* <DEDUP_REMOVED lines=20> */
.L_x_1661:
[----:B-1-3--:R-:W0:Y:S02]  /*239d0*/  LDC.64 R2, c[0x0][0xc90] ;  /* 0x00032400ff027b82 */ /* 0x00ae240000000a00 */
[----:B0-----:R-:W-:-:S05]  /*239e0*/  IMAD.WIDE R2, R12, 0x4, R2 ;  /* 0x000000040c027825 */ /* 0x001fca00078e0202 */
        /* <DEDUP_REMOVED lines=30> */
[----:B------:R-:W-:-:S04]  /*23bd0*/  VIADDMNMX R7, R10, UR5, R7, PT ;  /* 0x000000050a077c46 */ /* 0x000fc8000b800107 */
        /* <DEDUP_REMOVED lines=28> */
.L_x_1662:
[----:B01----:R-:W-:-:S05]  /*23da0*/  LOP3.LUT R3, RZ, R2, RZ, 0x33, !PT ;  /* 0x00000002ff037212 */ /* 0x003fca00078e33ff */
[----:B------:R-:W-:-:S05]  /*23db0*/  IMAD.IADD R2, R4, 0x1, R3 ;  /* 0x0000000104027824 */ /* 0x000fca00078e0203 */
[----:B------:R1:W-:Y:S01]  /*23dc0*/  STL [R1+0x14], R2 ;  /* 0x0000140201007387 */ /* 0x0003e20000100800 */
[----:B------:R-:W-:Y:S05]  /*23dd0*/  BRA `(.L_x_1663) ;  /* 0x0000000000107947 */ /* 0x000fea0003800000 */
.L_x_1658:
[----:B------:R-:W-:Y:S01]  /*23de0*/  IMAD.U32 R2, RZ, RZ, UR6 ;  /* 0x00000006ff027e24 */ /* 0x000fe2000f8e00ff */
[----:B------:R0:W-:Y:S04]  /*23df0*/  STL [R1+0x14], RZ ;  /* 0x000014ff01007387 */ /* 0x0001e80000100800 */
[----:B------:R0:W-:Y:S04]  /*23e00*/  STL [R1+0x18], RZ ;  /* 0x000018ff01007387 */ /* 0x0001e80000100800 */
[----:B------:R0:W-:Y:S02]  /*23e10*/  STL [R1+0x10], R2 ;  /* 0x0000100201007387 */ /* 0x0001e40000100800 */
.L_x_1663:
[----:B------:R-:W2:Y:S04]  /*23e20*/  LDL R4, [R1+0x10] ;  /* 0x0000100001047983 */ /* 0x000ea80000100800 */
[----:B------:R-:W2:Y:S04]  /*23e30*/  LDL R5, [R1+0x14] ;  /* 0x0000140001057983 */ /* 0x000ea80000100800 */
[----:B------:R-:W2:Y:S04]  /*23e40*/  LDL R6, [R1+0x18] ;  /* 0x0000180001067983 */ /* 0x000ea80000100800 */
[----:B------:R-:W2:Y:S01]  /*23e50*/  LDL R7, [R1+0x1c] ;  /* 0x00001c0001077983 */ /* 0x000ea20000100800 */
[----:B------:R-:W-:-:S13]  /*23e60*/  ISETP.NE.AND P0, PT, R0, RZ, PT ;  /* 0x000000ff0000720c */ /* 0x000fda0003f05270 */
[----:B------:R-:W3:Y:S01]  /*23e70*/  @!P0 S2R R3, SR_CgaCtaId ;  /* 0x0000000000038919 */ /* 0x000ee20000008800 */
[----:B------:R-:W-:-:S04]  /*23e80*/  @!P0 MOV R0, 0x400 ;  /* 0x0000040000008802 */ /* 0x000fc80000000f00 */
[----:B---3--:R-:W-:-:S05]  /*23e90*/  @!P0 LEA R0, R3, R0, 0x18 ;  /* 0x0000000003008211 */ /* 0x008fca00078ec0ff */
[----:B--2---:R2:W-:Y:S01]  /*23ea0*/  @!P0 STS.128 [R0+0x284d0], R4 ;  /* 0x0284d00400008388 */ /* 0x0045e20000000c00 */
[----:B------:R-:W-:Y:S06]  /*23eb0*/  BAR.ARV 0x5, 0x180 ;  /* 0x0146000000007b1d */ /* 0x000fec0000002000 */
.L_x_1656:
        /* <DEDUP_REMOVED lines=19> */
[C---:B01----:R-:W-:Y:S01]  /*23ff0*/  IMAD.SHL.U32 R2, R10.reuse, 0x80, RZ ;  /* 0x000000800a027824 */ /* 0x043fe200078e00ff */
[C---:B------:R-:W-:Y:S01]  /*24000*/  LOP3.LUT P0, RZ, R10.reuse, 0x4, RZ, 0xc0, !PT ;  /* 0x000000040aff7812 */ /* 0x040fe2000780c0ff */
[----:B------:R-:W-:Y:S02]  /*24010*/  IMAD.SHL.U32 R5, R10, 0x8, RZ ;  /* 0x000000080a057824 */ /* 0x000fe400078e00ff */
[----:B---3--:R-:W-:-:S05]  /*24020*/  IMAD.SHL.U32 R0, R9, 0x20, RZ ;  /* 0x0000002009007824 */ /* 0x008fca00078e00ff */
[----:B------:R-:W-:Y:S01]  /*24030*/  LOP3.LUT R3, R0, 0xc00, RZ, 0xc0, !PT ;  /* 0x00000c0000037812 */ /* 0x000fe200078ec0ff */
[----:B------:R-:W-:-:S05]  /*24040*/  IMAD.SHL.U32 R0, R10, 0x40, RZ ;  /* 0x000000400a007824 */ /* 0x000fca00078e00ff */
[--C-:B------:R-:W-:Y:S02]  /*24050*/  LOP3.LUT R3, R3, 0x40, R0.reuse, 0xf8, !PT ;  /* 0x0000004003037812 */ /* 0x100fe400078ef800 */
[----:B------:R-:W-:Y:S02]  /*24060*/  LOP3.LUT R4, R0, 0x180, RZ, 0xc0, !PT ;  /* 0x0000018000047812 */ /* 0x000fe400078ec0ff */
[----:B------:R-:W-:Y:S02]  /*24070*/  LOP3.LUT R7, R3, 0x200, R0, 0xf8, !PT ;  /* 0x0000020003077812 */ /* 0x000fe400078ef800 */
[--C-:B------:R-:W-:Y:S02]  /*24080*/  SHF.R.U32.HI R3, RZ, 0x1, R10.reuse ;  /* 0x00000001ff037819 */ /* 0x100fe4000001160a */
[----:B------:R-:W-:Y:S02]  /*24090*/  LOP3.LUT R0, R2, 0x380, RZ, 0xc0, !PT ;  /* 0x0000038002007812 */ /* 0x000fe400078ec0ff */
[----:B------:R-:W-:-:S02]  /*240a0*/  LOP3.LUT R4, R4, 0x10, R10, 0xf8, !PT ;  /* 0x0000001004047812 */ /* 0x000fc400078ef80a */
[----:B------:R-:W-:Y:S01]  /*240b0*/  LOP3.LUT R3, R0, 0x30, R3, 0xf8, !PT ;  /* 0x0000003000037812 */ /* 0x000fe200078ef803 */
[----:B------:R-:W-:Y:S01]  /*240c0*/  IMAD.SHL.U32 R0, R10, 0x10, RZ ;  /* 0x000000100a007824 */ /* 0x000fe200078e00ff */
[----:B------:R-:W-:Y:S02]  /*240d0*/  LOP3.LUT R4, R4, 0x30, R5, 0x78, !PT ;  /* 0x0000003004047812 */ /* 0x000fe400078e7805 */
[----:B------:R-:W-:Y:S02]  /*240e0*/  SHF.R.U32.HI R5, RZ, 0x3, R9 ;  /* 0x00000003ff057819 */ /* 0x000fe40000011609 */
[----:B------:R-:W-:Y:S02]  /*240f0*/  LOP3.LUT R3, R3, 0x70, R0, 0x78, !PT ;  /* 0x0000007003037812 */ /* 0x000fe400078e7800 */
[----:B------:R-:W-:Y:S02]  /*24100*/  LOP3.LUT R6, R7, R4, RZ, 0xfc, !PT ;  /* 0x0000000407067212 */ /* 0x000fe400078efcff */
[----:B------:R-:W-:Y:S01]  /*24110*/  LOP3.LUT R8, R3, 0xc00, R2, 0xf8, !PT ;  /* 0x00000c0003087812 */ /* 0x000fe200078ef802 */
[----:B------:R-:W-:Y:S01]  /*24120*/  IMAD.SHL.U32 R3, R10, 0x2, RZ ;  /* 0x000000020a037824 */ /* 0x000fe200078e00ff */
[----:B------:R-:W-:Y:S01]  /*24130*/  LOP3.LUT R2, R0, 0x3f0, RZ, 0xc0, !PT ;  /* 0x000003f000027812 */ /* 0x000fe200078ec0ff */
[----:B------:R-:W-:Y:S02]  /*24140*/  STL [R1+0x4], R6 ;  /* 0x0000040601007387 */ /* 0x000fe40000100800 */
[----:B------:R-:W-:Y:S01]  /*24150*/  VIADD R4, R8, 0x40 ;  /* 0x0000004008047836 */ /* 0x000fe20000000000 */
[----:B------:R-:W-:Y:S01]  /*24160*/  LOP3.LUT R3, R2, 0x70, R3, 0x78, !PT ;  /* 0x0000007002037812 */ /* 0x000fe200078e7803 */
[----:B------:R-:W-:Y:S01]  /*24170*/  IMAD.SHL.U32 R2, R9, 0x10, RZ ;  /* 0x0000001009027824 */ /* 0x000fe200078e00ff */
[----:B------:R-:W-:Y:S01]  /*24180*/  STL [R1+0xc], R8 ;  /* 0x00000c0801007387 */ /* 0x000fe20000100800 */
[----:B------:R-:W-:-:S03]  /*24190*/  @P0 VIADD R4, R8, 0xffffffc0 ;  /* 0xffffffc008040836 */ /* 0x000fc60000000000 */
[----:B------:R-:W-:Y:S01]  /*241a0*/  LOP3.LUT R3, R3, 0x400, R2, 0xf8, !PT ;  /* 0x0000040003037812 */ /* 0x000fe200078ef802 */
[----:B------:R-:W-:-:S04]  /*241b0*/  IMAD.MOV.U32 R2, RZ, RZ, 0x20 ;  /* 0x00000020ff027424 */ /* 0x000fc800078e00ff */
[----:B------:R-:W-:Y:S01]  /*241c0*/  IMAD.IADD R3, R18, 0x1, R3 ;  /* 0x0000000112037824 */ /* 0x000fe200078e0203 */
[----:B------:R-:W-:-:S05]  /*241d0*/  SEL R2, R2, 0xffffffe0, !P0 ;  /* 0xffffffe002027807 */ /* 0x000fca0004000000 */
[----:B------:R0:W-:Y:S04]  /*241e0*/  STL [R1+0x40], R2 ;  /* 0x0000400201007387 */ /* 0x0001e80000100800 */
[----:B------:R1:W-:Y:S04]  /*241f0*/  STL [R1+0x44], R3 ;  /* 0x0000440301007387 */ /* 0x0003e80000100800 */
[----:B------:R-:W-:Y:S01]  /*24200*/  STL [R1+0x5c], RZ ;  /* 0x00005cff01007387 */ /* 0x000fe20000100800 */
[----:B0-----:R-:W-:Y:S02]  /*24210*/  LOP3.LUT R2, R0, 0x70, RZ, 0xc0, !PT ;  /* 0x0000007000027812 */ /* 0x001fe400078ec0ff */
[----:B------:R-:W-:Y:S01]  /*24220*/  LOP3.LUT R0, R5, 0x70, R0, 0xf8, !PT ;  /* 0x0000007005007812 */ /* 0x000fe200078ef800 */
[----:B------:R-:W-:Y:S01]  /*24230*/  IMAD.MOV.U32 R0, RZ, RZ, 0x1 ;  /* 0x00000001ff007424 */ /* 0x000fe200078e00ff */
[----:B------:R-:W-:Y:S01]  /*24240*/  STL [R1+0x38], R4 ;  /* 0x0000380401007387 */ /* 0x000fe20000100800 */
[----:B-1----:R-:W-:Y:S01]  /*24250*/  IMAD.MOV.U32 R3, RZ, RZ, 0x1 ;  /* 0x00000001ff037424 */ /* 0x002fe200078e00ff */
[----:B------:R-:W-:-:S02]  /*24260*/  LOP3.LUT R2, R2, 0x80, RZ, 0xfc, !PT ;  /* 0x0000008002027812 */ /* 0x000fc400078efcff */
[----:B------:R0:W-:Y:S04]  /*24270*/  STL [R1+0x28], R0 ;  /* 0x0000280001007387 */ /* 0x0001e80000100800 */
[----:B------:R1:W-:Y:S04]  /*24280*/  STL [R1+0x20], RZ ;  /* 0x000020ff01007387 */ /* 0x0003e80000100800 */
[----:B------:R1:W-:Y:S01]  /*24290*/  STL [R1+0x8], RZ ;  /* 0x000008ff01007387 */ /* 0x0003e20000100800 */
[----:B0-----:R-:W-:-:S03]  /*242a0*/  LOP3.LUT R0, R6, 0x1000, RZ, 0xfc, !PT ;  /* 0x0000100006007812 */ /* 0x001fc600078efcff */
[----:B------:R1:W-:Y:S04]  /*242b0*/  STL [R1+0x24], R3 ;  /* 0x0000240301007387 */ /* 0x0003e80000100800 */
[----:B------:R1:W-:Y:S02]  /*242c0*/  STL [R1+0x3c], R0 ;  /* 0x00003c0001007387 */ /* 0x0003e40000100800 */
.L_x_1794:
[----:B--2---:R-:W2:Y:S01]  /*242d0*/  LDL R14, [R1+0x1c] ;  /* 0x00001c00010e7983 */ /* 0x004ea20000100800 */
[----:B------:R-:W-:Y:S05]  /*242e0*/  YIELD ;  /* 0x0000000000007946 */ /* 0x000fea0003800000 */
[----:B------:R-:W-:Y:S01]  /*242f0*/  ULDC.64 UR4, c[0x0][0xa28] ;  /* 0x00028a0000047ab9 */ /* 0x000fe20000000a00 */
[----:B-1----:R-:W-:Y:S02]  /*24300*/  CS2R R6, SRZ ;  /* 0x0000000000067805 */ /* 0x002fe4000001ff00 */
[----:B------:R-:W-:Y:S01]  /*24310*/  ISETP.NE.U32.AND P0, PT, RZ, UR4, PT ;  /* 0x00000004ff007c0c */ /* 0x000fe2000bf05070 */
[----:B0-----:R-:W0:Y:S01]  /*24320*/  LDC.64 R12, c[0x0][0xa00] ;  /* 0x00028000ff0c7b82 */ /* 0x001e220000000a00 */
[----:B------:R-:W-:Y:S01]  /*24330*/  ULDC.64 UR6, c[0x0][0xa08] ;  /* 0x0002820000067ab9 */ /* 0x000fe20000000a00 */
[----:B------:R-:W-:Y:S01]  /*24340*/  ULDC.64 UR8, c[0x0][0xa10] ;  /* 0x0002840000087ab9 */ /* 0x000fe20000000a00 */
[----:B------:R-:W-:Y:S01]  /*24350*/  ISETP.NE.AND.EX P0, PT, RZ, UR5, PT, P0 ;  /* 0x00000005ff007c0c */ /* 0x000fe2000bf05300 */
[----:B------:R-:W-:-:S04]  /*24360*/  ULDC.64 UR4, c[0x0][0xa18] ;  /* 0x0002860000047ab9 */ /* 0x000fc80000000a00 */
[----:B------:R-:W3:Y:S08]  /*24370*/  LDC.64 R4, c[0x0][0xa08] ;  /* 0x00028200ff047b82 */ /* 0x000ef00000000a00 */
[----:B-1----:R-:W2:Y:S02]  /*24380*/  @P0 LDC.64 R2, c[0x0][0xa28] ;  /* 0x00028a00ff020b82 */ /* 0x002ea40000000a00 */
[----:B--2---:R-:W-:-:S05]  /*24390*/  @P0 IMAD.WIDE R2, R14, 0x4, R2 ;  /* 0x000000040e020825 */ /* 0x004fca00078e0202 */
[----:B------:R1:W5:Y:S01]  /*243a0*/  @P0 LDG.E R6, desc[UR46][R2.64] ;  /* 0x0000002e02060981 */ /* 0x000362000c1e1900 */
[----:B------:R-:W-:Y:S01]  /*243b0*/  ISETP.NE.U32.AND P0, PT, RZ, UR4, PT ;  /* 0x00000004ff007c0c */ /* 0x000fe2000bf05070 */
[----:B0-----:R-:W-:Y:S01]  /*243c0*/  IMAD.WIDE R12, R14, 0x4, R12 ;  /* 0x000000040e0c7825 */ /* 0x001fe200078e020c */
[----:B------:R-:W-:Y:S02]  /*243d0*/  ISETP.NE.U32.AND P2, PT, RZ, UR6, PT ;  /* 0x00000006ff007c0c */ /* 0x000fe4000bf45070 */
[----:B------:R-:W-:Y:S01]  /*243e0*/  ISETP.NE.AND.EX P0, PT, RZ, UR5, PT, P0 ;  /* 0x00000005ff007c0c */ /* 0x000fe2000bf05300 */
[----:B------:R-:W-:Y:S01]  /*243f0*/  ULDC.64 UR4, c[0x0][0xa00] ;  /* 0x0002800000047ab9 */ /* 0x000fe20000000a00 */
[----:B------:R-:W-:Y:S01]  /*24400*/  ISETP.NE.U32.AND P4, PT, RZ, UR8, PT ;  /* 0x00000008ff007c0c */ /* 0x000fe2000bf85070 */
[----:B------:R-:W-:Y:S01]  /*24410*/  IMAD.MOV.U32 R8, RZ, RZ, RZ ;  /* 0x000000ffff087224 */ /* 0x000fe200078e00ff */
[----:B------:R-:W-:Y:S01]  /*24420*/  ISETP.NE.U32.AND P1, PT, RZ, UR4, PT ;  /* 0x00000004ff007c0c */ /* 0x000fe2000bf25070 */
[----:B-1----:R-:W0:Y:S01]  /*24430*/  LDC.64 R2, c[0x0][0xa10] ;  /* 0x00028400ff027b82 */ /* 0x002e220000000a00 */
[----:B------:R-:W-:-:S02]  /*24440*/  IMAD.MOV.U32 R0, RZ, RZ, RZ ;  /* 0x000000ffff007224 */ /* 0x000fc400078e00ff */
[----:B------:R-:W-:Y:S01]  /*24450*/  ISETP.NE.AND.EX P3, PT, RZ, UR5, PT, P1 ;  /* 0x00000005ff007c0c */ /* 0x000fe2000bf65310 */
[----:B---3--:R-:W-:-:S04]  /*24460*/  IMAD.WIDE R4, R14, 0x4, R4 ;  /* 0x000000040e047825 */ /* 0x008fc800078e0204 */
[----:B------:R-:W1:Y:S01]  /*24470*/  @P0 LDC.64 R10, c[0x0][0xa18] ;  /* 0x00028600ff0a0b82 */ /* 0x000e620000000a00 */
[----:B------:R-:W-:Y:S01]  /*24480*/  ULDC UR4, c[0x0][0x288] ;  /* 0x0000a20000047ab9 */ /* 0x000fe20000000800 */
[----:B------:R-:W-:Y:S02]  /*24490*/  ISETP.NE.AND.EX P1, PT, RZ, UR7, PT, P2 ;  /* 0x00000007ff007c0c */ /* 0x000fe4000bf25320 */
[----:B------:R-:W-:-:S04]  /*244a0*/  ISETP.NE.AND.EX P2, PT, RZ, UR9, PT, P4 ;  /* 0x00000009ff007c0c */ /* 0x000fc8000bf45340 */
[----:B------:R-:W2:Y:S07]  /*244b0*/  @P3 LDG.E R7, desc[UR46][R12.64] ;  /* 0x0000002e0c073981 */ /* 0x000eae000c1e1900 */
[----:B------:R-:W5:Y:S01]  /*244c0*/  @P1 LDG.E R8, desc[UR46][R4.64] ;  /* 0x0000002e04081981 */ /* 0x000f62000c1e1900 */
[----:B0-----:R-:W-:-:S05]  /*244d0*/  IMAD.WIDE R2, R14, 0x4, R2 ;  /* 0x000000040e027825 */ /* 0x001fca00078e0202 */
[----:B------:R-:W5:Y:S01]  /*244e0*/  @P2 LDG.E R0, desc[UR46][R2.64] ;  /* 0x0000002e02002981 */ /* 0x000f62000c1e1900 */
[----:B-1----:R-:W-:-:S03]  /*244f0*/  @P0 IMAD.WIDE R10, R14, 0x4, R10 ;  /* 0x000000040e0a0825 */ /* 0x002fc600078e020a */
[----:B--2---:R0:W-:Y:S02]  /*24500*/  STL [R1+0x50], R7 ;  /* 0x0000500701007387 */ /* 0x0041e40000100800 */
[----:B0-----:R-:W-:Y:S01]  /*24510*/  IMAD.U32 R7, RZ, RZ, UR4 ;  /* 0x00000004ff077e24 */ /* 0x001fe2000f8e00ff */
[----:B------:R-:W-:-:S05]  /*24520*/  ULDC.64 UR4, c[0x0][0x418] ;  /* 0x0001060000047ab9 */ /* 0x000fca0000000a00 */
        /* <DEDUP_REMOVED lines=9> */
[----:B--2---:R0:W-:Y:S01]  /*245c0*/  STL [R1+0x48], R7 ;  /* 0x0000480701007387 */ /* 0x0041e20000100800 */
[----:B------:R-:W-:Y:S02]  /*245d0*/  IMAD.MOV.U32 R15, RZ, RZ, R7 ;  /* 0x000000ffff0f7224 */ /* 0x000fe400078e0007 */
[----:B0-----:R-:W-:Y:S01]  /*245e0*/  IMAD.U32 R7, RZ, RZ, UR4 ;  /* 0x00000004ff077e24 */ /* 0x001fe2000f8e00ff */
[----:B------:R-:W-:Y:S06]  /*245f0*/  @P0 BRA `(.L_x_1665) ;  /* 0x0000000000140947 */ /* 0x000fec0003800000 */
[----:B------:R-:W-:Y:S05]  /*24600*/  @!P3 BRA `(.L_x_1665) ;  /* 0x000000000010b947 */ /* 0x000fea0003800000 */
[----:B------:R-:W2:Y:S04]  /*24610*/  LDG.E R9, desc[UR46][R12.64] ;  /* 0x0000002e0c097981 */ /* 0x000ea8000c1e1900 */
[----:B------:R-:W2:Y:S02]  /*24620*/  LDG.E R12, desc[UR46][R12.64+0x4] ;  /* 0x0000042e0c0c7981 */ /* 0x000ea4000c1e1900 */
[----:B--2---:R-:W-:-:S05]  /*24630*/  IMAD.IADD R15, R12, 0x1, -R9 ;  /* 0x000000010c0f7824 */ /* 0x004fca00078e0a09 */
[----:B------:R0:W-:Y:S02]  /*24640*/  STL [R1+0x48], R15 ;  /* 0x0000480f01007387 */ /* 0x0001e40000100800 */
.L_x_1665:
[----:B------:R-:W2:Y:S01]  /*24650*/  LDL.LU R10, [R1+0x18] ;  /* 0x00001800010a7983 */ /* 0x000ea20000300800 */
[----:B-----5:R-:W-:Y:S01]  /*24660*/  IMAD.IADD R8, R8, 0x1, R6 ;  /* 0x0000000108087824 */ /* 0x020fe200078e0206 */
[----:B------:R-:W-:Y:S02]  /*24670*/  ULDC.64 UR4, c[0x0][0xa20] ;  /* 0x0002880000047ab9 */ /* 0x000fe40000000a00 */
[----:B------:R-:W-:Y:S02]  /*24680*/  ISETP.NE.U32.AND P0, PT, RZ, UR4, PT ;  /* 0x00000004ff007c0c */ /* 0x000fe4000bf05070 */
[----:B------:R1:W-:Y:S02]  /*24690*/  STL [R1+0x34], R8 ;  /* 0x0000340801007387 */ /* 0x0003e40000100800 */
[----:B------:R-:W-:Y:S02]  /*246a0*/  ISETP.NE.AND.EX P0, PT, RZ, UR5, PT, P0 ;  /* 0x00000005ff007c0c */ /* 0x000fe4000bf05300 */
[----:B--2---:R-:W-:-:S02]  /*246b0*/  LOP3.LUT R17, R10, 0xff000000, RZ, 0xc0, !PT ;  /* 0xff0000000a117812 */ /* 0x004fc400078ec0ff */
[C---:B------:R-:W-:Y:S02]  /*246c0*/  LOP3.LUT R9, R10.reuse, 0xff0000, RZ, 0xc0, !PT ;  /* 0x00ff00000a097812 */ /* 0x040fe400078ec0ff */
[----:B------:R-:W-:Y:S02]  /*246d0*/  SHF.R.U32.HI R17, RZ, 0x8, R17 ;  /* 0x00000008ff117819 */ /* 0x000fe40000011611 */
[----:B------:R-:W-:Y:S02]  /*246e0*/  LOP3.LUT R16, R10, 0xffff, RZ, 0xc0, !PT ;  /* 0x0000ffff0a107812 */ /* 0x000fe400078ec0ff */
[----:B------:R-:W-:-:S03]  /*246f0*/  LEA.HI R17, R9, R17, RZ, 0x10 ;  /* 0x0000001109117211 */ /* 0x000fc600078f80ff */
[----:B-1----:R-:W-:Y:S05]  /*24700*/  @!P0 BRA `(.L_x_1666) ;  /* 0x0000000000108947 */ /* 0x002fea0003800000 */
[----:B------:R-:W1:Y:S02]  /*24710*/  LDC.64 R4, c[0x0][0xa20] ;  /* 0x00028800ff047b82 */ /* 0x000e640000000a00 */
[----:B-1----:R-:W-:-:S05]  /*24720*/  IMAD.WIDE R4, R14, 0x4, R4 ;  /* 0x000000040e047825 */ /* 0x002fca00078e0204 */
[----:B------:R1:W5:Y:S01]  /*24730*/  LDG.E R7, desc[UR46][R4.64] ;  /* 0x0000002e04077981 */ /* 0x000362000c1e1900 */
[----:B------:R-:W-:Y:S05]  /*24740*/  BRA `(.L_x_1667) ;  /* 0x0000000000107947 */ /* 0x000fea0003800000 */
.L_x_1666:
[----:B------:R-:W-:Y:S05]  /*24750*/  @!P1 BRA `(.L_x_1667) ;  /* 0x00000000000c9947 */ /* 0x000fea0003800000 */
[----:B------:R-:W2:Y:S04]  /*24760*/  LDG.E R7, desc[UR46][R4.64] ;  /* 0x0000002e04077981 */ /* 0x000ea8000c1e1900 */
[----:B------:R-:W2:Y:S02]  /*24770*/  LDG.E R4, desc[UR46][R4.64+0x4] ;  /* 0x0000042e04047981 */ /* 0x000ea4000c1e1900 */
[----:B--2---:R-:W-:-:S07]  /*24780*/  IMAD.IADD R7, R4, 0x1, -R7 ;  /* 0x0000000104077824 */ /* 0x004fce00078e0a07 */
.L_x_1667:
[----:B------:R-:W2:Y:S04]  /*24790*/  LDL.LU R8, [R1+0x14] ;  /* 0x0000140001087983 */ /* 0x000ea80000300800 */
[----:B-1----:R-:W3:Y:S04]  /*247a0*/  @P2 LDG.E R4, desc[UR46][R2.64] ;  /* 0x0000002e02042981 */ /* 0x002ee8000c1e1900 */
[----:B------:R1:W3:Y:S01]  /*247b0*/  @P2 LDG.E R2, desc[UR46][R2.64+0x4] ;  /* 0x0000042e02022981 */ /* 0x0002e2000c1e1900 */
[----:B-----5:R-:W-:Y:S01]  /*247c0*/  IMAD.IADD R10, R7, 0x1, -R6 ;  /* 0x00000001070a7824 */ /* 0x020fe200078e0a06 */
[----:B-1----:R-:W1:Y:S02]  /*247d0*/  LDC R3, c[0x0][0x448] ;  /* 0x00011200ff037b82 */ /* 0x002e640000000800 */
[----:B-1----:R-:W-:-:S13]  /*247e0*/  ISETP.NE.AND P1, PT, R3, 0x1, PT ;  /* 0x000000010300780c */ /* 0x002fda0003f25270 */
[----:B------:R-:W1:Y:S08]  /*247f0*/  @P1 LDC R3, c[0x0][0x44c] ;  /* 0x00011300ff031b82 */ /* 0x000e700000000800 */
[----:B------:R-:W4:Y:S01]  /*24800*/  @P1 LDC R5, c[0x0][0x450] ;  /* 0x00011400ff051b82 */ /* 0x000f220000000800 */
[----:B--2---:R-:W-:-:S05]  /*24810*/  IMAD.SHL.U32 R9, R8, 0x80, RZ ;  /* 0x0000008008097824 */ /* 0x004fca00078e00ff */
[----:B------:R2:W-:Y:S01]  /*24820*/  STL [R1+0x14], R9 ;  /* 0x0000140901007387 */ /* 0x0005e20000100800 */
[----:B---3--:R-:W-:Y:S02]  /*24830*/  @P2 IMAD.IADD R11, R2, 0x1, -R4 ;  /* 0x00000001020b2824 */ /* 0x008fe400078e0a04 */
[----:B------:R-:W-:Y:S02]  /*24840*/  VIADD R2, R9, 0x7f ;  /* 0x0000007f09027836 */ /* 0x000fe40000000000 */
[----:B------:R-:W-:Y:S02]  /*24850*/  IMAD.IADD R7, R10, 0x1, R11 ;  /* 0x000000010a077824 */ /* 0x000fe400078e020b */
[----:B-1----:R-:W-:-:S03]  /*24860*/  @P1 IMAD.HI.U32 R3, R2, R3, RZ ;  /* 0x0000000302031227 */ /* 0x002fc600078e00ff */
[C---:B------:R-:W-:Y:S01]  /*24870*/  IADD3 R19, R7.reuse, 0x1, -R15 ;  /* 0x0000000107137810 */ /* 0x040fe20007ffe80f */
[----:B------:R-:W-:Y:S01]  /*24880*/  IMAD.MOV.U32 R6, RZ, RZ, R2 ;  /* 0x000000ffff067224 */ /* 0x000fe200078e0002 */
[----:B----4-:R-:W-:Y:S01]  /*24890*/  @P1 SHF.R.U32.HI R6, RZ, R5, R3 ;  /* 0x00000005ff061219 */ /* 0x010fe20000011603 */
[----:B------:R-:W-:-:S04]  /*248a0*/  VIADD R2, R7, 0x3f ;  /* 0x0000003f07027836 */ /* 0x000fc80000000000 */
[----:B------:R-:W-:Y:S01]  /*248b0*/  IMAD.IADD R6, R19, 0x1, R6 ;  /* 0x0000000113067824 */ /* 0x000fe200078e0206 */
[----:B------:R-:W-:-:S04]  /*248c0*/  SHF.R.S32.HI R3, RZ, 0x1f, R2 ;  /* 0x0000001fff037819 */ /* 0x000fc80000011402 */
[----:B------:R-:W-:Y:S02]  /*248d0*/  LEA.HI R21, R3, R2, RZ, 0x6 ;  /* 0x0000000203157211 */ /* 0x000fe400078f30ff */
[----:B------:R-:W1:Y:S02]  /*248e0*/  LDC.64 R2, c[0x0][0x9e0] ;  /* 0x00027800ff027b82 */ /* 0x000e640000000a00 */
[----:B------:R-:W-:Y:S02]  /*248f0*/  SHF.R.S32.HI R21, RZ, 0x6, R21 ;  /* 0x00000006ff157819 */ /* 0x000fe40000011415 */
[----:B-1----:R-:W-:Y:S01]  /*24900*/  ISETP.GE.AND P3, PT, R3, 0x1, PT ;  /* 0x000000010300780c */ /* 0x002fe20003f66270 */
[----:B------:R-:W-:-:S12]  /*24910*/  IMAD.IADD R8, R6, 0x1, R2 ;  /* 0x0000000106087824 */ /* 0x000fd800078e0202 */
[----:B--2---:R-:W-:Y:S05]  /*24920*/  @!P3 BRA `(.L_x_1668) ;  /* 0x000000000048b947 */ /* 0x004fea0003800000 */
[C---:B------:R-:W-:Y:S01]  /*24930*/  ISETP.GT.AND P0, PT, R6.reuse, RZ, PT ;  /* 0x000000ff0600720c */ /* 0x040fe20003f04270 */
[----:B------:R-:W-:Y:S01]  /*24940*/  BSSY B0, `(.L_x_1669) ;  /* 0x000000e000007945 */ /* 0x000fe20003800000 */
[----:B------:R-:W-:-:S11]  /*24950*/  VIADD R2, R6, 0xffffffff ;  /* 0xffffffff06027836 */ /* 0x000fd60000000000 */
[----:B------:R-:W-:Y:S05]  /*24960*/  @P0 BRA `(.L_x_1670) ;  /* 0x00000000001c0947 */ /* 0x000fea0003800000 */
[----:B------:R-:W-:Y:S01]  /*24970*/  ISETP.NE.AND P0, PT, R3, 0x1, PT ;  /* 0x000000010300780c */ /* 0x000fe20003f05270 */
[----:B------:R-:W-:-:S12]  /*24980*/  IMAD.MOV R2, RZ, RZ, -R6 ;  /* 0x000000ffff027224 */ /* 0x000fd800078e0a06 */
[----:B------:R-:W1:Y:S02]  /*24990*/  @P0 LDC.64 R4, c[0x0][0x9e8] ;  /* 0x00027a00ff040b82 */ /* 0x000e640000000a00 */
[----:B-1----:R-:W-:-:S05]  /*249a0*/  @P0 IMAD.HI.U32 R4, R2, R4, RZ ;  /* 0x0000000402040227 */ /* 0x002fca00078e00ff */
[----:B------:R-:W-:-:S04]  /*249b0*/  @P0 SHF.R.U32.HI R2, RZ, R5, R4 ;  /* 0x00000005ff020219 */ /* 0x000fc80000011604 */
[----:B------:R-:W-:Y:S01]  /*249c0*/  LOP3.LUT R2, RZ, R2, RZ, 0x33, !PT ;  /* 0x00000002ff027212 */ /* 0x000fe200078e33ff */
[----:B------:R-:W-:Y:S06]  /*249d0*/  BRA `(.L_x_1671) ;  /* 0x0000000000107947 */ /* 0x000fec0003800000 */
.L_x_1670:
[----:B------:R-:W-:-:S13]  /*249e0*/  ISETP.NE.AND P0, PT, R3, 0x1, PT ;  /* 0x000000010300780c */ /* 0x000fda0003f05270 */
[----:B------:R-:W1:Y:S02]  /*249f0*/  @P0 LDC.64 R4, c[0x0][0x9e8] ;  /* 0x00027a00ff040b82 */ /* 0x000e640000000a00 */
[----:B-1----:R-:W-:-:S05]  /*24a00*/  @P0 IMAD.HI.U32 R4, R2, R4, RZ ;  /* 0x0000000402040227 */ /* 0x002fca00078e00ff */
[----:B------:R-:W-:-:S07]  /*24a10*/  @P0 SHF.R.U32.HI R2, RZ, R5, R4 ;  /* 0x00000005ff020219 */ /* 0x000fce0000011604 */
.L_x_1671:
[----:B------:R-:W-:Y:S05]  /*24a20*/  BSYNC B0 ;  /* 0x0000000000007941 */ /* 0x000fea0003800000 */
.L_x_1669:
[----:B------:R-:W-:-:S05]  /*24a30*/  IMAD R2, R2, R3, R3 ;  /* 0x0000000302027224 */ /* 0x000fca00078e0203 */
[----:B------:R-:W-:-:S07]  /*24a40*/  VIMNMX R8, R8, R2, PT ;  /* 0x0000000208087248 */ /* 0x000fce0003fe0100 */
.L_x_1668:
[----:B------:R-:W1:Y:S01]  /*24a50*/  @P1 LDC R4, c[0x0][0x44c] ;  /* 0x00011300ff041b82 */ /* 0x000e620000000800 */
[----:B------:R-:W-:Y:S01]  /*24a60*/  VIADD R8, R8, 0x3f ;  /* 0x0000003f08087836 */ /* 0x000fe20000000000 */
[----:B------:R-:W-:Y:S01]  /*24a70*/  ULDC UR4, c[0x0][0x9dc] ;  /* 0x0002770000047ab9 */ /* 0x000fe20000000800 */
[----:B------:R-:W-:Y:S02]  /*24a80*/  IMAD.MOV.U32 R2, RZ, RZ, R9 ;  /* 0x000000ffff027224 */ /* 0x000fe400078e0009 */
[----:B------:R-:W-:-:S03]  /*24a90*/  IMAD.IADD R20, R7, 0x1, -R15 ;  /* 0x0000000107147824 */ /* 0x000fc600078e0a0f */
[----:B------:R-:W2:Y:S01]  /*24aa0*/  @P1 LDC R5, c[0x0][0x450] ;  /* 0x00011400ff051b82 */ /* 0x000ea20000000800 */
[----:B-1----:R-:W-:Y:S01]  /*24ab0*/  @P1 IMAD.HI.U32 R4, R9, R4, RZ ;  /* 0x0000000409041227 */ /* 0x002fe200078e00ff */
[----:B------:R-:W-:-:S04]  /*24ac0*/  SHF.R.S32.HI R9, RZ, 0x1f, R8 ;  /* 0x0000001fff097819 */ /* 0x000fc80000011408 */
[----:B------:R-:W-:Y:S02]  /*24ad0*/  LEA.HI R9, R9, R8, RZ, 0x6 ;  /* 0x0000000809097211 */ /* 0x000fe400078f30ff */
[----:B--2---:R-:W-:Y:S02]  /*24ae0*/  @P1 SHF.R.U32.HI R2, RZ, R5, R4 ;  /* 0x00000005ff021219 */ /* 0x004fe40000011604 */
[----:B------:R-:W-:-:S03]  /*24af0*/  SHF.R.S32.HI R9, RZ, 0x6, R9 ;  /* 0x00000006ff097819 */ /* 0x000fc60000011409 */
[----:B------:R-:W-:Y:S01]  /*24b00*/  IMAD.IADD R2, R20, 0x1, R2 ;  /* 0x0000000114027824 */ /* 0x000fe200078e0202 */
[----:B------:R-:W-:-:S03]  /*24b10*/  VIMNMX R9, R21, R9, PT ;  /* 0x0000000915097248 */ /* 0x000fc60003fe0100 */
[----:B------:R-:W-:Y:S01]  /*24b20*/  VIADD R6, R2, -UR4 ;  /* 0x8000000402067c36 */ /* 0x000fe20008000000 */
[----:B------:R-:W-:Y:S06]  /*24b30*/  @!P3 BRA `(.L_x_1672) ;  /* 0x000000000044b947 */ /* 0x000fec0003800000 */
        /* <DEDUP_REMOVED lines=10> */
.L_x_1674:
[----:B------:R-:W-:-:S13]  /*24be0*/  ISETP.NE.AND P0, PT, R3, 0x1, PT ;  /* 0x000000010300780c */ /* 0x000fda0003f05270 */
[----:B------:R-:W1:Y:S02]  /*24bf0*/  @P0 LDC.64 R4, c[0x0][0x9e8] ;  /* 0x00027a00ff040b82 */ /* 0x000e640000000a00 */
[----:B-1----:R-:W-:-:S05]  /*24c00*/  @P0 IMAD.HI.U32 R4, R2, R4, RZ ;  /* 0x0000000402040227 */ /* 0x002fca00078e00ff */
[----:B------:R-:W-:-:S07]  /*24c10*/  @P0 SHF.R.U32.HI R2, RZ, R5, R4 ;  /* 0x00000005ff020219 */ /* 0x000fce0000011604 */
.L_x_1675:
[----:B------:R-:W-:Y:S05]  /*24c20*/  BSYNC B0 ;  /* 0x0000000000007941 */ /* 0x000fea0003800000 */
.L_x_1673:
[----:B------:R-:W-:-:S05]  /*24c30*/  IMAD R2, R2, R3, RZ ;  /* 0x0000000302027224 */ /* 0x000fca00078e02ff */
[----:B------:R-:W-:-:S07]  /*24c40*/  VIMNMX R6, R6, R2, !PT ;  /* 0x0000000206067248 */ /* 0x000fce0007fe0100 */
.L_x_1672:
[----:B------:R-:W-:Y:S01]  /*24c50*/  SHF.R.S32.HI R8, RZ, 0x1f, R6 ;  /* 0x0000001fff087819 */ /* 0x000fe20000011406 */
[----:B------:R-:W-:Y:S01]  /*24c60*/  BSSY B0, `(.L_x_1676) ;  /* 0x0000028000007945 */ /* 0x000fe20003800000 */
[----:B------:R-:W-:Y:S01]  /*24c70*/  LOP3.LUT R12, R17, 0xff, RZ, 0xc0, !PT ;  /* 0x000000ff110c7812 */ /* 0x000fe200078ec0ff */
[----:B------:R-:W-:Y:S01]  /*24c80*/  IMAD.MOV.U32 R2, RZ, RZ, RZ ;  /* 0x000000ffff027224 */ /* 0x000fe200078e00ff */
[----:B------:R-:W-:Y:S02]  /*24c90*/  LEA.HI R8, R8, R6, RZ, 0x6 ;  /* 0x0000000608087211 */ /* 0x000fe400078f30ff */
[----:B------:R-:W-:Y:S01]  /*24ca0*/  SHF.R.U32.HI R17, RZ, 0x10, R17 ;  /* 0x00000010ff117819 */ /* 0x000fe20000011611 */
[----:B------:R1:W-:Y:S01]  /*24cb0*/  STL [R1+0x18], R12 ;  /* 0x0000180c01007387 */ /* 0x0003e20000100800 */
[----:B------:R-:W-:-:S04]  /*24cc0*/  SHF.R.S32.HI R8, RZ, 0x6, R8 ;  /* 0x00000006ff087819 */ /* 0x000fc80000011408 */
[----:B------:R-:W-:-:S04]  /*24cd0*/  VIMNMX R8, RZ, R8, !PT ;  /* 0x00000008ff087248 */ /* 0x000fc80007fe0100 */
[----:B------:R-:W-:-:S13]  /*24ce0*/  ISETP.GT.AND P0, PT, R9, R8, PT ;  /* 0x000000080900720c */ /* 0x000fda0003f04270 */
[----:B-1----:R-:W-:Y:S05]  /*24cf0*/  @!P0 BRA `(.L_x_1677) ;  /* 0x0000000000788947 */ /* 0x002fea0003800000 */
[----:B------:R-:W-:Y:S01]  /*24d00*/  ISETP.NE.AND P0, PT, R17, RZ, PT ;  /* 0x000000ff1100720c */ /* 0x000fe20003f05270 */
[----:B------:R-:W-:-:S03]  /*24d10*/  ULDC UR4, c[0x0][0x9f0] ;  /* 0x00027c0000047ab9 */ /* 0x000fc60000000800 */
[----:B------:R-:W-:-:S04]  /*24d20*/  SEL R3, R17, UR4, P0 ;  /* 0x0000000411037c07 */ /* 0x000fc80008000000 */
[----:B------:R-:W-:Y:S02]  /*24d30*/  IABS R4, R3 ;  /* 0x0000000300047213 */ /* 0x000fe40000000000 */
[----:B------:R-:W-:Y:S02]  /*24d40*/  IADD3 R2, R3, -0x1, R9 ;  /* 0xffffffff03027810 */ /* 0x000fe40007ffe009 */
[----:B------:R-:W1:Y:S03]  /*24d50*/  I2F.RP R6, R4 ;  /* 0x0000000400067306 */ /* 0x000e660000209400 */
[----:B------:R-:W-:-:S05]  /*24d60*/  IMAD.IADD R2, R2, 0x1, -R8 ;  /* 0x0000000102027824 */ /* 0x000fca00078e0a08 */
[----:B------:R-:W-:-:S04]  /*24d70*/  LOP3.LUT R5, R2, R3, RZ, 0x3c, !PT ;  /* 0x0000000302057212 */ /* 0x000fc800078e3cff */
[----:B------:R-:W-:Y:S01]  /*24d80*/  ISETP.GE.AND P3, PT, R5, RZ, PT ;  /* 0x000000ff0500720c */ /* 0x000fe20003f66270 */
[----:B-1----:R-:W1:Y:S02]  /*24d90*/  MUFU.RCP R6, R6 ;  /* 0x0000000600067308 */ /* 0x002e640000001000 */
[----:B-1----:R-:W-:-:S06]  /*24da0*/  VIADD R6, R6, 0xffffffe ;  /* 0x0ffffffe06067836 */ /* 0x002fcc0000000000 */
[----:B------:R1:W2:Y:S02]  /*24db0*/  F2I.FTZ.U32.TRUNC.NTZ R7, R6 ;  /* 0x0000000600077305 */ /* 0x0002a4000021f000 */
[----:B-1----:R-:W-:Y:S02]  /*24dc0*/  IMAD.MOV.U32 R6, RZ, RZ, RZ ;  /* 0x000000ffff067224 */ /* 0x002fe400078e00ff */
[----:B--2---:R-:W-:-:S04]  /*24dd0*/  IMAD.MOV R5, RZ, RZ, -R7 ;  /* 0x000000ffff057224 */ /* 0x004fc800078e0a07 */
[----:B------:R-:W-:-:S04]  /*24de0*/  IMAD R5, R5, R4, RZ ;  /* 0x0000000405057224 */ /* 0x000fc800078e02ff */
        /* <DEDUP_REMOVED lines=15> */
.L_x_1677:
[----:B------:R-:W-:Y:S05]  /*24ee0*/  BSYNC B0 ;  /* 0x0000000000007941 */ /* 0x000fea0003800000 */
.L_x_1676:
[-C--:B------:R-:W-:Y:S01]  /*24ef0*/  IMAD R8, R12, R2.reuse, R8 ;  /* 0x000000020c087224 */ /* 0x080fe200078e0208 */
[----:B------:R-:W-:Y:S03]  /*24f00*/  BSSY B0, `(.L_x_1678) ;  /* 0x0000120000007945 */ /* 0x000fe60003800000 */
[C---:B------:R-:W-:Y:S01]  /*24f10*/  IMAD R3, R8.reuse, 0x40, -R10 ;  /* 0x0000004008037824 */ /* 0x040fe200078e0a0a */
[----:B------:R-:W-:-:S04]  /*24f20*/  VIADDMNMX R2, R8, R2, R9, PT ;  /* 0x0000000208027246 */ /* 0x000fc80003800109 */
[----:B------:R-:W-:Y:S01]  /*24f30*/  VIMNMX R3, RZ, R3, !PT ;  /* 0x00000003ff037248 */ /* 0x000fe20007fe0100 */
[----:B------:R-:W-:-:S05]  /*24f40*/  IMAD R10, R2, 0x40, -R10 ;  /* 0x00000040020a7824 */ /* 0x000fca00078e0a0a */
[----:B------:R-:W-:-:S04]  /*24f50*/  VIMNMX R11, R10, R11, PT ;  /* 0x0000000b0a0b7248 */ /* 0x000fc80003fe0100 */
[----:B------:R-:W-:Y:S02]  /*24f60*/  ISETP.GT.AND P0, PT, R11, R3, PT ;  /* 0x000000030b00720c */ /* 0x000fe40003f04270 */
[----:B------:R-:W-:-:S05]  /*24f70*/  SHF.R.U32.HI R3, RZ, 0x6, R3 ;  /* 0x00000006ff037819 */ /* 0x000fca0000011603 */
[----:B------:R-:W-:-:S06]  /*24f80*/  IMAD.MOV.U32 R8, RZ, RZ, R3 ;  /* 0x000000ffff087224 */ /* 0x000fcc00078e0003 */
[----:B------:R-:W-:-:S05]  /*24f90*/  @P0 VIADD R11, R11, 0x3f ;  /* 0x0000003f0b0b0836 */ /* 0x000fca0000000000 */
[----:B------:R-:W-:-:S04]  /*24fa0*/  @P0 SHF.R.S32.HI R2, RZ, 0x1f, R11 ;  /* 0x0000001fff020819 */ /* 0x000fc8000001140b */
        /* <DEDUP_REMOVED lines=8> */
[----:B------:R-:W1:Y:S02]  /*25030*/  S2R R4, SR_TID.X ;  /* 0x0000000000047919 */ /* 0x000e640000002100 */
[----:B-1----:R-:W-:-:S04]  /*25040*/  SHF.R.U32.HI R4, RZ, 0x5, R4 ;  /* 0x00000005ff047819 */ /* 0x002fc80000011604 */
[----:B------:R-:W-:-:S05]  /*25050*/  LOP3.LUT R4, R4, 0x3, RZ, 0xc0, !PT ;  /* 0x0000000304047812 */ /* 0x000fca00078ec0ff */
[----:B------:R1:W2:Y:S02]  /*25060*/  SHFL.IDX PT, R14, R4, RZ, 0x1f ;  /* 0x00001fff040e7589 */ /* 0x0002a400000e0000 */
.L_x_2030:
[----:B--2---:R-:W-:Y:S02]  /*25070*/  ISETP.NE.AND P0, PT, R14, RZ, PT ;  /* 0x000000ff0e00720c */ /* 0x004fe40003f05270 */
[----:B------:R-:W-:-:S11]  /*25080*/  PLOP3.LUT P6, PT, PT, PT, PT, 0x8, 0x0 ;  /* 0x000000000000781c */ /* 0x000fd60003fce170 */
[----:B------:R-:W-:Y:S05]  /*25090*/  @P0 BRA `(.L_x_1681) ;  /* 0x00000000000c0947 */ /* 0x000fea0003800000 */
[----:B------:R-:W-:-:S03]  /*250a0*/  UMOV UR4, 0xffffffff ;  /* 0xffffffff00047882 */ /* 0x000fc60000000000 */
[----:B------:R-:W-:Y:S05]  /*250b0*/  BRA.DIV UR4, `(.L_x_1682) ;  /* 0x000000be04fc7947 */ /* 0x000fea000b800000 */
[----:B------:R-:W-:-:S13]  /*250c0*/  ELECT P6, URZ, PT ;  /* 0x00000000003f782f */ /* 0x000fda00038c0000 */
.L_x_1681:
[----:B-1----:R-:W2:Y:S01]  /*250d0*/  LDL R4, [R1+0x5c] ;  /* 0x00005c0001047983 */ /* 0x002ea20000100800 */
[----:B------:R-:W-:Y:S01]  /*250e0*/  BSSY B1, `(.L_x_1683) ;  /* 0x0000008000017945 */ /* 0x000fe20003800000 */
[----:B--2---:R-:W-:-:S05]  /*250f0*/  VIADD R4, R4, 0x1 ;  /* 0x0000000104047836 */ /* 0x004fca0000000000 */
[----:B------:R-:W-:-:S04]  /*25100*/  LEA.HI R5, R4, R4, RZ, 0x1 ;  /* 0x0000000404057211 */ /* 0x000fc800078f08ff */
[----:B------:R-:W-:-:S05]  /*25110*/  LOP3.LUT R5, R5, 0xfffffffe, RZ, 0xc0, !PT ;  /* 0xfffffffe05057812 */ /* 0x000fca00078ec0ff */
[----:B------:R-:W-:-:S05]  /*25120*/  IMAD.IADD R4, R4, 0x1, -R5 ;  /* 0x0000000104047824 */ /* 0x000fca00078e0a05 */
[----:B------:R-:W-:-:S04]  /*25130*/  SHF.L.U32 R4, R4, 0x1f, RZ ;  /* 0x0000001f04047819 */ /* 0x000fc800000006ff */
[----:B------:R-:W1:Y:S02]  /*25140*/  SYNCS.PHASECHK.TRANS64.TRYWAIT P0, [R18+URZ+0x28420], R4 ;  /* 0x02842004120075a7 */ /* 0x000e64000800017f */
[----:B-1----:R-:W-:Y:S05]  /*25150*/  @!P0 BRA `(.L_x_1684) ;  /* 0x000000bc00f48947 */ /* 0x002fea0003800000 */
.L_x_2033:
[----:B------:R-:W-:Y:S05]  /*25160*/  BSYNC B1 ;  /* 0x0000000000017941 */ /* 0x000fea0003800000 */
.L_x_1683:
[----:B------:R-:W-:Y:S04]  /*25170*/  BSSY B1, `(.L_x_1685) ;  /* 0x000006f000017945 */ /* 0x000fe80003800000 */
[----:B------:R-:W-:Y:S05]  /*25180*/  @!P6 BRA `(.L_x_1686) ;  /* 0x0000000400b4e947 */ /* 0x000fea0003800000 */
[----:B------:R-:W2:Y:S04]  /*25190*/  LDL R7, [R1+0x20] ;  /* 0x0000200001077983 */ /* 0x000ea80000100800 */
[----:B------:R-:W3:Y:S01]  /*251a0*/  LDL R6, [R1+0x28] ;  /* 0x0000280001067983 */ /* 0x000ee20000100800 */
[----:B------:R-:W4:Y:S01]  /*251b0*/  S2R R5, SR_TID.X ;  /* 0x0000000000057919 */ /* 0x000f220000002100 */
[----:B------:R-:W-:Y:S01]  /*251c0*/  BSSY B2, `(.L_x_1687) ;  /* 0x0000007000027945 */ /* 0x000fe20003800000 */
[----:B----4-:R-:W-:-:S04]  /*251d0*/  LOP3.LUT R5, R5, 0x7f, RZ, 0xc0, !PT ;  /* 0x0000007f05057812 */ /* 0x010fc800078ec0ff */
[----:B------:R-:W-:Y:S01]  /*251e0*/  ISETP.NE.AND P1, PT, R5, RZ, PT ;  /* 0x000000ff0500720c */ /* 0x000fe20003f25270 */
[----:B--2---:R-:W-:Y:S01]  /*251f0*/  IMAD R7, R7, 0x8, R18 ;  /* 0x0000000807077824 */ /* 0x004fe200078e0212 */
[----:B---3--:R-:W-:-:S04]  /*25200*/  SHF.L.U32 R10, R6, 0x1f, RZ ;  /* 0x0000001f060a7819 */ /* 0x008fc800000006ff */
[----:B------:R-:W2:Y:S02]  /*25210*/  SYNCS.PHASECHK.TRANS64.TRYWAIT P0, [R7+URZ+0x284a0], R10 ;  /* 0x0284a00a070075a7 */ /* 0x000ea4000800017f */
[----:B--2---:R-:W-:Y:S05]  /*25220*/  @!P0 BRA `(.L_x_1688) ;  /* 0x000000bc00d48947 */ /* 0x004fea0003800000 */
.L_x_2034:
[----:B------:R-:W-:Y:S05]  /*25230*/  BSYNC B2 ;  /* 0x0000000000027941 */ /* 0x000fea0003800000 */
.L_x_1687:
[----:B------:R-:W-:Y:S04]  /*25240*/  BSSY B2, `(.L_x_1689) ;  /* 0x0000009000027945 */ /* 0x000fe80003800000 */
[----:B------:R-:W-:Y:S05]  /*25250*/  @P1 BRA `(.L_x_1690) ;  /* 0x00000000001c1947 */ /* 0x000fea0003800000 */
[----:B-1----:R-:W1:Y:S02]  /*25260*/  S2R R4, SR_TID.X ;  /* 0x0000000000047919 */ /* 0x002e640000002100 */
[----:B-1----:R-:W-:Y:S01]  /*25270*/  LOP3.LUT R5, R4, 0x1f, RZ, 0xc0, !PT ;  /* 0x0000001f04057812 */ /* 0x002fe200078ec0ff */
[----:B------:R-:W-:-:S03]  /*25280*/  IMAD.MOV.U32 R4, RZ, RZ, 0x4000 ;  /* 0x00004000ff047424 */ /* 0x000fc600078e00ff */
[----:B------:R-:W-:Y:S01]  /*25290*/  ISETP.NE.AND P0, PT, R5, RZ, PT ;  /* 0x000000ff0500720c */ /* 0x000fe20003f05270 */
[----:B------:R3:W-:-:S12]  /*252a0*/  SYNCS.ARRIVE.TRANS64 RZ, [R7+URZ+0x28490], R4 ;  /* 0x0284900407ff79a7 */ /* 0x0007d8000800003f */
[----:B---3--:R-:W-:Y:S05]  /*252b0*/  @!P0 BRA `(.L_x_1690) ;  /* 0x0000000000048947 */ /* 0x008fea0003800000 */
[----:B------:R-:W-:Y:S01]  /*252c0*/  BPT.TRAP 0x1 ;  /* 0x000000040000795c */ /* 0x000fe20000300000 */
.L_x_1690:
[----:B------:R-:W-:Y:S05]  /*252d0*/  BSYNC B2 ;  /* 0x0000000000027941 */ /* 0x000fea0003800000 */
.L_x_1689:
[----:B-1----:R-:W3:Y:S01]  /*252e0*/  LDL R4, [R1+0x20] ;  /* 0x0000200001047983 */ /* 0x002ee20000100800 */
[----:B------:R-:W-:Y:S01]  /*252f0*/  IMAD.MOV.U32 R13, RZ, RZ, RZ ;  /* 0x000000ffff0d7224 */ /* 0x000fe200078e00ff */
[----:B------:R-:W-:Y:S01]  /*25300*/  UIADD3 UR4, UP0, UR42, 0x570, URZ ;  /* 0x000005702a047890 */ /* 0x000fe2000ff1e03f */
[----:B------:R-:W-:Y:S01]  /*25310*/  IMAD R5, R8, 0x40, R0 ;  /* 0x0000004008057824 */ /* 0x000fe200078e0200 */
[----:B------:R-:W-:Y:S01]  /*25320*/  PLOP3.LUT P0, PT, PT, PT, PT, 0x80, 0x0 ;  /* 0x000000000000781c */ /* 0x000fe20003f0f070 */
[----:B------:R-:W-:Y:S01]  /*25330*/  UMOV UR6, 0x0 ;  /* 0x0000000000067882 */ /* 0x000fe20000000000 */
[----:B------:R-:W-:Y:S01]  /*25340*/  R2UR UR10, R13 ;  /* 0x000000000d0a72ca */ /* 0x000fe200000e0000 */
[----:B------:R-:W-:Y:S01]  /*25350*/  VIADD R5, R5, 0xffffffc0 ;  /* 0xffffffc005057836 */ /* 0x000fe20000000000 */
[----:B------:R-:W-:Y:S01]  /*25360*/  UIADD3.X UR5, URZ, UR43, URZ, UP0, !UPT ;  /* 0x0000002b3f057290 */ /* 0x000fe200087fe43f */
[----:B------:R-:W-:Y:S01]  /*25370*/  UMOV UR7, 0x12f00000 ;  /* 0x12f0000000077882 */ /* 0x000fe20000000000 */
[----:B---3--:R-:W-:-:S02]  /*25380*/  IMAD R9, R4, 0x4000, R18 ;  /* 0x0000400004097824 */ /* 0x008fc400078e0212 */
[----:B------:R-:W-:Y:S02]  /*25390*/  VIADD R4, R7, 0x28490 ;  /* 0x0002849007047836 */ /* 0x000fe40000000000 */
[----:B------:R-:W-:-:S07]  /*253a0*/  VIADD R6, R9, 0x20000 ;  /* 0x0002000009067836 */ /* 0x000fce0000000000 */
.L_x_1691:
        /* <DEDUP_REMOVED lines=16> */
.L_x_1692:
        /* <DEDUP_REMOVED lines=13> */
.L_x_2035:
[----:B------:R-:W-:Y:S05]  /*25580*/  BSYNC B2 ;  /* 0x0000000000027941 */ /* 0x000fea0003800000 */
.L_x_1693:
[----:B------:R-:W-:Y:S01]  /*25590*/  BSSY B2, `(.L_x_1695) ;  /* 0x000000b000027945 */ /* 0x000fe20003800000 */
[----:B-12---:R-:W-:Y:S02]  /*255a0*/  IMAD.MOV.U32 R10, RZ, RZ, 0x0 ;  /* 0x00000000ff0a7424 */ /* 0x006fe400078e00ff */
[----:B------:R-:W-:Y:S01]  /*255b0*/  IMAD.MOV.U32 R11, RZ, RZ, 0x12f00000 ;  /* 0x12f00000ff0b7424 */ /* 0x000fe200078e00ff */
[----:B------:R-:W-:Y:S06]  /*255c0*/  @P1 BRA `(.L_x_1696) ;  /* 0x00000000001c1947 */ /* 0x000fec0003800000 */
[----:B------:R-:W1:Y:S02]  /*255d0*/  S2R R4, SR_TID.X ;  /* 0x0000000000047919 */ /* 0x000e640000002100 */
[----:B-1----:R-:W-:Y:S01]  /*255e0*/  LOP3.LUT R6, R4, 0x1f, RZ, 0xc0, !PT ;  /* 0x0000001f04067812 */ /* 0x002fe200078ec0ff */
[----:B------:R-:W-:-:S03]  /*255f0*/  IMAD.MOV.U32 R4, RZ, RZ, 0x4000 ;  /* 0x00004000ff047424 */ /* 0x000fc600078e00ff */
[----:B------:R-:W-:Y:S01]  /*25600*/  ISETP.NE.AND P0, PT, R6, RZ, PT ;  /* 0x000000ff0600720c */ /* 0x000fe20003f05270 */
[----:B------:R1:W-:-:S12]  /*25610*/  SYNCS.ARRIVE.TRANS64 RZ, [R7+URZ+0x284b0], R4 ;  /* 0x0284b00407ff79a7 */ /* 0x0003d8000800003f */
[----:B-1----:R-:W-:Y:S05]  /*25620*/  @!P0 BRA `(.L_x_1696) ;  /* 0x0000000000048947 */ /* 0x002fea0003800000 */
[----:B------:R-:W-:Y:S01]  /*25630*/  BPT.TRAP 0x1 ;  /* 0x000000040000795c */ /* 0x000fe20000300000 */
.L_x_1696:
[----:B------:R-:W-:Y:S05]  /*25640*/  BSYNC B2 ;  /* 0x0000000000027941 */ /* 0x000fea0003800000 */
.L_x_1695:
        /* <DEDUP_REMOVED lines=8> */
.L_x_1697:
        /* <DEDUP_REMOVED lines=15> */
.L_x_1698:
        /* <DEDUP_REMOVED lines=10> */
.L_x_1686:
[----:B------:R-:W-:Y:S05]  /*25860*/  BSYNC B1 ;  /* 0x0000000000017941 */ /* 0x000fea0003800000 */
.L_x_1685:
[----:B------:R-:W1:Y:S04]  /*25870*/  LDL.LU R9, [R1+0x20] ;  /* 0x0000200001097983 */ /* 0x000e680000300800 */
[----:B------:R-:W2:Y:S01]  /*25880*/  LDL.LU R7, [R1+0x28] ;  /* 0x0000280001077983 */ /* 0x000ea20000300800 */
[----:B------:R-:W-:Y:S01]  /*25890*/  PLOP3.LUT P0, PT, PT, PT, PT, 0x8, 0x0 ;  /* 0x000000000000781c */ /* 0x000fe20003f0e170 */
[----:B-1----:R-:W-:Y:S02]  /*258a0*/  VIADD R4, R9, 0x1 ;  /* 0x0000000109047836 */ /* 0x002fe40000000000 */
[----:B------:R-:W-:-:S03]  /*258b0*/  VIADD R9, R8, 0xfffffffe ;  /* 0xfffffffe08097836 */ /* 0x000fc60000000000 */
[C---:B------:R-:W-:Y:S02]  /*258c0*/  ISETP.NE.AND P1, PT, R4.reuse, 0x2, PT ;  /* 0x000000020400780c */ /* 0x040fe40003f25270 */
[----:B------:R-:W-:Y:S02]  /*258d0*/  ISETP.GE.AND P2, PT, R9, R3, PT ;  /* 0x000000030900720c */ /* 0x000fe40003f46270 */
[----:B------:R-:W-:Y:S02]  /*258e0*/  SEL R5, RZ, 0x1, P1 ;  /* 0x00000001ff057807 */ /* 0x000fe40000800000 */
[----:B------:R-:W-:Y:S02]  /*258f0*/  SEL R4, R4, RZ, P1 ;  /* 0x000000ff04047207 */ /* 0x000fe40000800000 */
[----:B--2---:R-:W-:-:S03]  /*25900*/  LOP3.LUT R7, R7, R5, RZ, 0x3c, !PT ;  /* 0x0000000507077212 */ /* 0x004fc600078e3cff */
[----:B------:R1:W-:Y:S04]  /*25910*/  STL [R1+0x20], R4 ;  /* 0x0000200401007387 */ /* 0x0003e80000100800 */
[----:B------:R1:W-:Y:S01]  /*25920*/  STL [R1+0x28], R7 ;  /* 0x0000280701007387 */ /* 0x0003e20000100800 */
[----:B------:R-:W-:Y:S05]  /*25930*/  @!P2 BRA `(.L_x_1679) ;  /* 0x0000000400f0a947 */ /* 0x000fea0003800000 */
.L_x_1713:
[----:B------:R-:W-:Y:S05]  /*25940*/  YIELD ;  /* 0x0000000000007946 */ /* 0x000fea0003800000 */
[----:B------:R-:W-:Y:S04]  /*25950*/  BSSY B1, `(.L_x_1699) ;  /* 0x000006e000017945 */ /* 0x000fe80003800000 */
[----:B--2---:R-:W-:Y:S05]  /*25960*/  @!P6 BRA `(.L_x_1700) ;  /* 0x0000000400b0e947 */ /* 0x004fea0003800000 */
[----:B------:R-:W2:Y:S04]  /*25970*/  LDL R6, [R1+0x20] ;  /* 0x0000200001067983 */ /* 0x000ea80000100800 */
[----:B------:R-:W3:Y:S01]  /*25980*/  LDL R5, [R1+0x28] ;  /* 0x0000280001057983 */ /* 0x000ee20000100800 */
[----:B-1----:R-:W1:Y:S01]  /*25990*/  S2R R4, SR_TID.X ;  /* 0x0000000000047919 */ /* 0x002e620000002100 */
[----:B------:R-:W-:Y:S01]  /*259a0*/  BSSY B2, `(.L_x_1701) ;  /* 0x0000007000027945 */ /* 0x000fe20003800000 */
[----:B-1----:R-:W-:-:S04]  /*259b0*/  LOP3.LUT R4, R4, 0x7f, RZ, 0xc0, !PT ;  /* 0x0000007f04047812 */ /* 0x002fc800078ec0ff */
[----:B------:R-:W-:Y:S01]  /*259c0*/  ISETP.NE.AND P2, PT, R4, RZ, PT ;  /* 0x000000ff0400720c */ /* 0x000fe20003f45270 */
[----:B--2---:R-:W-:Y:S01]  /*259d0*/  IMAD R8, R6, 0x8, R18 ;  /* 0x0000000806087824 */ /* 0x004fe200078e0212 */
[----:B---3--:R-:W-:-:S04]  /*259e0*/  SHF.L.U32 R7, R5, 0x1f, RZ ;  /* 0x0000001f05077819 */ /* 0x008fc800000006ff */
[----:B------:R-:W1:Y:S02]  /*259f0*/  SYNCS.PHASECHK.TRANS64.TRYWAIT P1, [R8+URZ+0x284a0], R7 ;  /* 0x0284a007080075a7 */ /* 0x000e64000802017f */
[----:B-1----:R-:W-:Y:S05]  /*25a00*/  @!P1 BRA `(.L_x_1702) ;  /* 0x000000b800049947 */ /* 0x002fea0003800000 */
.L_x_2036:
[----:B------:R-:W-:Y:S05]  /*25a10*/  BSYNC B2 ;  /* 0x0000000000027941 */ /* 0x000fea0003800000 */
.L_x_1701:
        /* <DEDUP_REMOVED lines=9> */
.L_x_1704:
[----:B------:R-:W-:Y:S05]  /*25ab0*/  BSYNC B2 ;  /* 0x0000000000027941 */ /* 0x000fea0003800000 */
.L_x_1703:
[----:B------:R-:W2:Y:S01]  /*25ac0*/  LDL R4, [R1+0x20] ;  /* 0x0000200001047983 */ /* 0x000ea20000100800 */
[----:B------:R-:W-:Y:S01]  /*25ad0*/  IMAD.MOV.U32 R12, RZ, RZ, RZ ;  /* 0x000000ffff0c7224 */ /* 0x000fe200078e00ff */
[----:B------:R-:W-:Y:S01]  /*25ae0*/  UIADD3 UR4, UP0, UR42, 0x570, URZ ;  /* 0x000005702a047890 */ /* 0x000fe2000ff1e03f */
[----:B------:R-:W-:Y:S01]  /*25af0*/  PLOP3.LUT P1, PT, PT, PT, PT, 0x80, 0x0 ;  /* 0x000000000000781c */ /* 0x000fe20003f2f070 */
[----:B------:R-:W-:Y:S01]  /*25b00*/  IMAD R5, R9, 0x40, R0 ;  /* 0x0000004009057824 */ /* 0x000fe200078e0200 */
[----:B------:R-:W-:Y:S01]  /*25b10*/  UMOV UR6, 0x0 ;  /* 0x0000000000067882 */ /* 0x000fe20000000000 */
[----:B------:R-:W-:Y:S01]  /*25b20*/  R2UR UR10, R12 ;  /* 0x000000000c0a72ca */ /* 0x000fe200000e0000 */
[----:B------:R-:W-:Y:S01]  /*25b30*/  UIADD3.X UR5, URZ, UR43, URZ, UP0, !UPT ;  /* 0x0000002b3f057290 */ /* 0x000fe200087fe43f */
[----:B------:R-:W-:Y:S01]  /*25b40*/  UMOV UR7, 0x12f00000 ;  /* 0x12f0000000077882 */ /* 0x000fe20000000000 */
[----:B--2---:R-:W-:Y:S02]  /*25b50*/  IMAD R6, R4, 0x4000, R18 ;  /* 0x0000400004067824 */ /* 0x004fe400078e0212 */
[----:B------:R-:W-:-:S02]  /*25b60*/  VIADD R4, R8, 0x28490 ;  /* 0x0002849008047836 */ /* 0x000fc40000000000 */
[----:B------:R-:W-:-:S08]  /*25b70*/  VIADD R10, R6, 0x20000 ;  /* 0x00020000060a7836 */ /* 0x000fd00000000000 */
.L_x_1705:
        /* <DEDUP_REMOVED lines=10> */
[----:B------:R-:W-:Y:S01]  /*25c20*/  IMAD.MOV.U32 R13, RZ, RZ, 0x80 ;  /* 0x00000080ff0d7424 */ /* 0x000fe200078e00ff */
[----:B------:R-:W-:Y:S01]  /*25c30*/  PLOP3.LUT P1, PT, PT, PT, PT, 0x80, 0x0 ;  /* 0x000000000000781c */ /* 0x000fe20003f2f070 */
[----:B------:R-:W-:Y:S01]  /*25c40*/  VIADD R10, R6, 0x22000 ;  /* 0x00022000060a7836 */ /* 0x000fe20000000000 */
[----:B------:R-:W-:Y:S01]  /*25c50*/  UMOV UR6, 0x0 ;  /* 0x0000000000067882 */ /* 0x000fe20000000000 */
[----:B------:R-:W-:Y:S01]  /*25c60*/  UMOV UR7, 0x12f00000 ;  /* 0x12f0000000077882 */ /* 0x000fe20000000000 */
[----:B------:R-:W-:-:S15]  /*25c70*/  R2UR UR10, R13 ;  /* 0x000000000d0a72ca */ /* 0x000fde00000e0000 */
.L_x_1706:
        /* <DEDUP_REMOVED lines=13> */
.L_x_2037:
[----:B------:R-:W-:Y:S05]  /*25d50*/  BSYNC B2 ;  /* 0x0000000000027941 */ /* 0x000fea0003800000 */
.L_x_1707:
        /* <DEDUP_REMOVED lines=11> */
.L_x_1710:
[----:B------:R-:W-:Y:S05]  /*25e10*/  BSYNC B2 ;  /* 0x0000000000027941 */ /* 0x000fea0003800000 */
.L_x_1709:
        /* <DEDUP_REMOVED lines=8> */
.L_x_1711:
        /* <DEDUP_REMOVED lines=15> */
.L_x_1712:
        /* <DEDUP_REMOVED lines=10> */
.L_x_1700:
[----:B------:R-:W-:Y:S05]  /*26030*/  BSYNC B1 ;  /* 0x0000000000017941 */ /* 0x000fea0003800000 */
.L_x_1699:
[----:B-1----:R-:W2:Y:S04]  /*26040*/  LDL.LU R4, [R1+0x20] ;  /* 0x0000200001047983 */ /* 0x002ea80000300800 */
        /* <DEDUP_REMOVED lines=11> */
.L_x_1679:
[----:B------:R-:W-:Y:S05]  /*26100*/  BSYNC B0 ;  /* 0x0000000000007941 */ /* 0x000fea0003800000 */
.L_x_1678:
[----:B-12---:R-:W2:Y:S01]  /*26110*/  LDL R7, [R1+0x14] ;  /* 0x0000140001077983 */ /* 0x006ea20000100800 */
[----:B------:R-:W1:Y:S01]  /*26120*/  LDC R0, c[0x0][0x448] ;  /* 0x00011200ff007b82 */ /* 0x000e620000000800 */
[----:B------:R-:W-:Y:S07]  /*26130*/  @!P0 WARPSYNC.ALL ;  /* 0x0000000000008948 */ /* 0x000fee0003800000 */
[----:B------:R-:W-:Y:S01]  /*26140*/  @!P0 BAR.SYNC.DEFER_BLOCKING 0xc, 0x180 ;  /* 0x0306000000008b1d */ /* 0x000fe20000010000 */
[----:B-1----:R-:W-:-:S13]  /*26150*/  ISETP.NE.AND P1, PT, R0, 0x1, PT ;  /* 0x000000010000780c */ /* 0x002fda0003f25270 */
[----:B------:R-:W1:Y:S08]  /*26160*/  @P1 LDC R2, c[0x0][0x44c] ;  /* 0x00011300ff021b82 */ /* 0x000e700000000800 */
[----:B------:R-:W3:Y:S01]  /*26170*/  @P1 LDC R3, c[0x0][0x450] ;  /* 0x00011400ff031b82 */ /* 0x000ee20000000800 */
[----:B--2---:R-:W-:-:S04]  /*26180*/  VIADD R0, R7, 0x7f ;  /* 0x0000007f07007836 */ /* 0x004fc80000000000 */
[----:B-1----:R-:W-:-:S04]  /*26190*/  @P1 IMAD.HI.U32 R2, R0, R2, RZ ;  /* 0x0000000200021227 */ /* 0x002fc800078e00ff */
[----:B------:R-:W-:Y:S01]  /*261a0*/  IMAD.MOV.U32 R6, RZ, RZ, R0 ;  /* 0x000000ffff067224 */ /* 0x000fe200078e0000 */
[----:B---3--:R-:W-:Y:S02]  /*261b0*/  @P1 SHF.R.U32.HI R6, RZ, R3, R2 ;  /* 0x00000003ff061219 */ /* 0x008fe40000011602 */
[----:B------:R-:W1:Y:S03]  /*261c0*/  LDC.64 R2, c[0x0][0x9e0] ;  /* 0x00027800ff027b82 */ /* 0x000e660000000a00 */
[----:B------:R-:W-:Y:S01]  /*261d0*/  IMAD.IADD R6, R19, 0x1, R6 ;  /* 0x0000000113067824 */ /* 0x000fe200078e0206 */
[----:B-1----:R-:W-:-:S03]  /*261e0*/  ISETP.GE.AND P2, PT, R3, 0x1, PT ;  /* 0x000000010300780c */ /* 0x002fc60003f46270 */
[----:B------:R-:W-:-:S10]  /*261f0*/  IMAD.IADD R2, R6, 0x1, R2 ;  /* 0x0000000106027824 */ /* 0x000fd400078e0202 */
[----:B------:R-:W-:Y:S05]  /*26200*/  @!P2 BRA `(.L_x_1714) ;  /* 0x000000000048a947 */ /* 0x000fea0003800000 */
        /* <DEDUP_REMOVED lines=11> */
.L_x_1716:
[----:B------:R-:W-:-:S13]  /*262c0*/  ISETP.NE.AND P0, PT, R3, 0x1, PT ;  /* 0x000000010300780c */ /* 0x000fda0003f05270 */
[----:B------:R-:W1:Y:S02]  /*262d0*/  @P0 LDC.64 R4, c[0x0][0x9e8] ;  /* 0x00027a00ff040b82 */ /* 0x000e640000000a00 */
[----:B-1----:R-:W-:-:S05]  /*262e0*/  @P0 IMAD.HI.U32 R4, R0, R4, RZ ;  /* 0x0000000400040227 */ /* 0x002fca00078e00ff */
[----:B------:R-:W-:-:S07]  /*262f0*/  @P0 SHF.R.U32.HI R0, RZ, R5, R4 ;  /* 0x00000005ff000219 */ /* 0x000fce0000011604 */
.L_x_1717:
[----:B------:R-:W-:Y:S05]  /*26300*/  BSYNC B0 ;  /* 0x0000000000007941 */ /* 0x000fea0003800000 */
.L_x_1715:
[----:B------:R-:W-:-:S05]  /*26310*/  IMAD R0, R0, R3, R3 ;  /* 0x0000000300007224 */ /* 0x000fca00078e0203 */
[----:B------:R-:W-:-:S07]  /*26320*/  VIMNMX R2, R2, R0, PT ;  /* 0x0000000002027248 */ /* 0x000fce0003fe0100 */
.L_x_1714:
[----:B------:R-:W-:Y:S01]  /*26330*/  VIADD R2, R2, 0x3f ;  /* 0x0000003f02027836 */ /* 0x000fe20000000000 */
[----:B------:R-:W1:Y:S01]  /*26340*/  @P1 LDC R4, c[0x0][0x450] ;  /* 0x00011400ff041b82 */ /* 0x000e620000000800 */
[----:B------:R-:W-:Y:S01]  /*26350*/  IMAD.MOV.U32 R0, RZ, RZ, R7 ;  /* 0x000000ffff007224 */ /* 0x000fe200078e0007 */
[----:B------:R-:W-:Y:S02]  /*26360*/  ULDC UR4, c[0x0][0x9dc] ;  /* 0x0002770000047ab9 */ /* 0x000fe40000000800 */
[----:B------:R-:W-:-:S04]  /*26370*/  SHF.R.S32.HI R6, RZ, 0x1f, R2 ;  /* 0x0000001fff067819 */ /* 0x000fc80000011402 */
[----:B------:R-:W-:Y:S02]  /*26380*/  LEA.HI R6, R6, R2, RZ, 0x6 ;  /* 0x0000000206067211 */ /* 0x000fe400078f30ff */
[----:B------:R-:W2:Y:S02]  /*26390*/  @P1 LDC R2, c[0x0][0x44c] ;  /* 0x00011300ff021b82 */ /* 0x000ea40000000800 */
[----:B------:R-:W-:-:S04]  /*263a0*/  SHF.R.S32.HI R6, RZ, 0x6, R6 ;  /* 0x00000006ff067819 */ /* 0x000fc80000011406 */
[----:B------:R-:W-:Y:S01]  /*263b0*/  VIMNMX R6, R21, R6, PT ;  /* 0x0000000615067248 */ /* 0x000fe20003fe0100 */
[----:B--2---:R-:W-:-:S05]  /*263c0*/  @P1 IMAD.HI.U32 R2, R7, R2, RZ ;  /* 0x0000000207021227 */ /* 0x004fca00078e00ff */
        /* <DEDUP_REMOVED lines=14> */
.L_x_1720:
[----:B------:R-:W-:-:S13]  /*264b0*/  ISETP.NE.AND P0, PT, R3, 0x1, PT ;  /* 0x000000010300780c */ /* 0x000fda0003f05270 */
[----:B------:R-:W1:Y:S02]  /*264c0*/  @P0 LDC.64 R4, c[0x0][0x9e8] ;  /* 0x00027a00ff040b82 */ /* 0x000e640000000a00 */
[----:B-1----:R-:W-:-:S05]  /*264d0*/  @P0 IMAD.HI.U32 R4, R0, R4, RZ ;  /* 0x0000000400040227 */ /* 0x002fca00078e00ff */
[----:B------:R-:W-:-:S07]  /*264e0*/  @P0 SHF.R.U32.HI R0, RZ, R5, R4 ;  /* 0x00000005ff000219 */ /* 0x000fce0000011604 */
.L_x_1721:
[----:B------:R-:W-:Y:S05]  /*264f0*/  BSYNC B0 ;  /* 0x0000000000007941 */ /* 0x000fea0003800000 */
.L_x_1719:
[----:B------:R-:W-:-:S05]  /*26500*/  IMAD R0, R0, R3, RZ ;  /* 0x0000000300007224 */ /* 0x000fca00078e02ff */
[----:B------:R-:W-:-:S07]  /*26510*/  VIMNMX R2, R2, R0, !PT ;  /* 0x0000000002027248 */ /* 0x000fce0007fe0100 */
.L_x_1718:
[----:B------:R-:W-:Y:S01]  /*26520*/  ISETP.NE.AND P1, PT, R17, RZ, PT ;  /* 0x000000ff1100720c */ /* 0x000fe20003f25270 */
[----:B------:R-:W-:Y:S01]  /*26530*/  BSSY B0, `(.L_x_1722) ;  /* 0x0000025000007945 */ /* 0x000fe20003800000 */
[----:B------:R-:W-:Y:S01]  /*26540*/  SHF.R.S32.HI R4, RZ, 0x1f, R2 ;  /* 0x0000001fff047819 */ /* 0x000fe20000011402 */
[----:B------:R-:W-:-:S03]  /*26550*/  IMAD.MOV.U32 R0, RZ, RZ, RZ ;  /* 0x000000ffff007224 */ /* 0x000fc600078e00ff */
[----:B------:R-:W-:-:S04]  /*26560*/  LEA.HI R4, R4, R2, RZ, 0x6 ;  /* 0x0000000204047211 */ /* 0x000fc800078f30ff */
[----:B------:R-:W-:-:S03]  /*26570*/  SHF.R.S32.HI R4, RZ, 0x6, R4 ;  /* 0x00000006ff047819 */ /* 0x000fc60000011404 */
[----:B------:R-:W1:Y:S01]  /*26580*/  @!P1 LDC R17, c[0x0][0x9f0] ;  /* 0x00027c00ff119b82 */ /* 0x000e620000000800 */
[----:B------:R-:W-:-:S04]  /*26590*/  VIMNMX R4, RZ, R4, !PT ;  /* 0x00000004ff047248 */ /* 0x000fc80007fe0100 */
[----:B------:R-:W-:-:S13]  /*265a0*/  ISETP.GT.AND P0, PT, R6, R4, PT ;  /* 0x000000040600720c */ /* 0x000fda0003f04270 */
[----:B------:R-:W-:Y:S05]  /*265b0*/  @!P0 BRA `(.L_x_1723) ;  /* 0x0000000000708947 */ /* 0x000fea0003800000 */
[----:B-1----:R-:W-:-:S04]  /*265c0*/  IABS R0, R17 ;  /* 0x0000001100007213 */ /* 0x002fc80000000000 */
[----:B------:R-:W1:Y:S08]  /*265d0*/  I2F.RP R2, R0 ;  /* 0x0000000000027306 */ /* 0x000e700000209400 */
[----:B-1----:R-:W1:Y:S02]  /*265e0*/  MUFU.RCP R2, R2 ;  /* 0x0000000200027308 */ /* 0x002e640000001000 */
[----:B-1----:R-:W-:-:S06]  /*265f0*/  VIADD R2, R2, 0xffffffe ;  /* 0x0ffffffe02027836 */ /* 0x002fcc0000000000 */
[----:B------:R-:W1:Y:S02]  /*26600*/  F2I.FTZ.U32.TRUNC.NTZ R3, R2 ;  /* 0x0000000200037305 */ /* 0x000e64000021f000 */
[----:B-1----:R-:W-:-:S04]  /*26610*/  IMAD.MOV R2, RZ, RZ, -R3 ;  /* 0x000000ffff027224 */ /* 0x002fc800078e0a03 */
[----:B------:R-:W-:Y:S02]  /*26620*/  IMAD R5, R2, R0, RZ ;  /* 0x0000000002057224 */ /* 0x000fe400078e02ff */
[----:B------:R-:W-:-:S04]  /*26630*/  IMAD.MOV.U32 R2, RZ, RZ, RZ ;  /* 0x000000ffff027224 */ /* 0x000fc800078e00ff */
[----:B------:R-:W-:Y:S01]  /*26640*/  IMAD.HI.U32 R8, R3, R5, R2 ;  /* 0x0000000503087227 */ /* 0x000fe200078e0002 */
[----:B------:R-:W-:Y:S02]  /*26650*/  IADD3 R5, R17, -0x1, R6 ;  /* 0xffffffff11057810 */ /* 0x000fe40007ffe006 */
[----:B------:R-:W-:-:S03]  /*26660*/  IABS R2, R17 ;  /* 0x0000001100027213 */ /* 0x000fc60000000000 */
[----:B------:R-:W-:Y:S02]  /*26670*/  IMAD.IADD R5, R5, 0x1, -R4 ;  /* 0x0000000105057824 */ /* 0x000fe400078e0a04 */
[----:B------:R-:W-:-:S03]  /*26680*/  IMAD.MOV R2, RZ, RZ, -R2 ;  /* 0x000000ffff027224 */ /* 0x000fc600078e0a02 */
[----:B------:R-:W-:Y:S01]  /*26690*/  IABS R3, R5 ;  /* 0x0000000500037213 */ /* 0x000fe20000000000 */
[----:B------:R-:W-:Y:S01]  /*266a0*/  IMAD.MOV.U32 R7, RZ, RZ, R2 ;  /* 0x000000ffff077224 */ /* 0x000fe200078e0002 */
        /* <DEDUP_REMOVED lines=13> */
.L_x_1723:
[----:B------:R-:W-:Y:S05]  /*26780*/  BSYNC B0 ;  /* 0x0000000000007941 */ /* 0x000fea0003800000 */
.L_x_1722:
[----:B------:R-:W2:Y:S02]  /*26790*/  LDL.LU R2, [R1+0x18] ;  /* 0x0000180001027983 */ /* 0x000ea40000300800 */
[----:B--2---:R-:W-:-:S05]  /*267a0*/  IMAD R3, R2, R0, R4 ;  /* 0x0000000002037224 */ /* 0x004fca00078e0204 */
[----:B------:R-:W-:Y:S01]  /*267b0*/  VIADDMNMX R2, R3, R0, R6, PT ;  /* 0x0000000003027246 */ /* 0x000fe20003800106 */
[----:B------:R2:W-:Y:S03]  /*267c0*/  STL [R1+0x2c], R3 ;  /* 0x00002c0301007387 */ /* 0x0005e60000100800 */
[----:B------:R-:W-:Y:S01]  /*267d0*/  ISETP.GT.AND P0, PT, R2, R3, PT ;  /* 0x000000030200720c */ /* 0x000fe20003f04270 */
[----:B------:R2:W-:-:S12]  /*267e0*/  STL [R1+0x4c], R2 ;  /* 0x00004c0201007387 */ /* 0x0005d80000100800 */
[----:B--2---:R-:W-:Y:S05]  /*267f0*/  @P0 BRA `(.L_x_1724) ;  /* 0x0000000000480947 */ /* 0x004fea0003800000 */
[----:B------:R-:W2:Y:S02]  /*26800*/  S2R R2, SR_TID.X ;  /* 0x0000000000027919 */ /* 0x000ea40000002100 */
[----:B--2---:R-:W-:-:S04]  /*26810*/  LOP3.LUT R2, R2, 0x7f, RZ, 0xc0, !PT ;  /* 0x0000007f02027812 */ /* 0x004fc800078ec0ff */
[----:B------:R-:W-:-:S13]  /*26820*/  ISETP.NE.AND P0, PT, R2, RZ, PT ;  /* 0x000000ff0200720c */ /* 0x000fda0003f05270 */
[----:B------:R-:W-:Y:S05]  /*26830*/  @P0 BRA `(.L_x_1725) ;  /* 0x00000034006c0947 */ /* 0x000fea0003800000 */
[----:B------:R-:W2:Y:S01]  /*26840*/  S2R R2, SR_LANEID ;  /* 0x0000000000027919 */ /* 0x000ea20000000000 */
[----:B------:R-:W-:Y:S01]  /*26850*/  VOTEU.ANY UR4, UPT, PT ;  /* 0x0000000000047886 */ /* 0x000fe200038e0100 */
[----:B------:R-:W3:Y:S01]  /*26860*/  LDC.64 R4, c[0x0][0xc60] ;  /* 0x00031800ff047b82 */ /* 0x000ee20000000a00 */
[----:B------:R-:W2:Y:S02]  /*26870*/  FLO.U32 R0, UR4 ;  /* 0x0000000400007d00 */ /* 0x000ea400080e0000 */
[----:B--2---:R-:W-:-:S06]  /*26880*/  ISETP.EQ.U32.AND P0, PT, R0, R2, PT ;  /* 0x000000020000720c */ /* 0x004fcc0003f02070 */
[----:B------:R-:W3:Y:S07]  /*26890*/  POPC R2, UR4 ;  /* 0x0000000400027d09 */ /* 0x000eee0008000000 */
[----:B---3--:R-:W2:Y:S04]  /*268a0*/  @P0 ATOMG.E.ADD.STRONG.GPU PT, R2, desc[UR46][R4.64], R2 ;  /* 0x00000002040209a8 */ /* 0x008ea800081ee1ee */
[----:B--2---:R2:W3:Y:S02]  /*268b0*/  SHFL.IDX PT, R2, R2, R0, 0x1f ;  /* 0x00001f0002027589 */ /* 0x0044e400000e0000 */
[----:B--2---:R-:W2:Y:S02]  /*268c0*/  S2R R0, SR_LTMASK ;  /* 0x0000000000007919 */ /* 0x004ea40000003900 */
[----:B--2---:R-:W-:-:S06]  /*268d0*/  LOP3.LUT R0, R0, UR4, RZ, 0xc0, !PT ;  /* 0x0000000400007c12 */ /* 0x004fcc000f8ec0ff */
[----:B------:R-:W3:Y:S02]  /*268e0*/  POPC R0, R0 ;  /* 0x0000000000007309 */ /* 0x000ee40000000000 */
[----:B---3--:R-:W-:-:S05]  /*268f0*/  IADD3 R0, R2, UR37, R0 ;  /* 0x0000002502007c10 */ /* 0x008fca000fffe000 */
[----:B------:R2:W-:Y:S01]  /*26900*/  STL [R1+0x10], R0 ;  /* 0x0000100001007387 */ /* 0x0005e20000100800 */
[----:B------:R-:W-:Y:S05]  /*26910*/  BRA `(.L_x_1725) ;  /* 0x0000003400347947 */ /* 0x000fea0003800000 */
.L_x_1724:
        /* <DEDUP_REMOVED lines=19> */
[----:B012---:R-:W-:Y:S05]  /*26a50*/  CALL.ABS.NOINC R2 ;  /* 0x0000000002007343 */ /* 0x007fea0003c00000 */
.L_x_1727:
[----:B------:R-:W-:Y:S05]  /*26a60*/  BSYNC B6 ;  /* 0x0000000000067941 */ /* 0x000fea0003800000 */
.L_x_1726:
[----:B-1----:R-:W2:Y:S01]  /*26a70*/  LDL.LU R17, [R1] ;  /* 0x0000000001117983 */ /* 0x002ea20000300800 */
[----:B------:R-:W-:Y:S01]  /*26a80*/  VIADD R0, R18, 0x10000 ;  /* 0x0001000012007836 */ /* 0x000fe20000000000 */
[----:B------:R-:W-:Y:S04]  /*26a90*/  BSSY B6, `(.L_x_1728) ;  /* 0x0000016000067945 */ /* 0x000fe80003800000 */
[----:B------:R-:W-:Y:S02]  /*26aa0*/  LOP3.LUT P0, RZ, R0, 0x3ff, RZ, 0xc0, !PT ;  /* 0x000003ff00ff7812 */ /* 0x000fe4000780c0ff */
[----:B--2---:R-:W-:-:S11]  /*26ab0*/  LOP3.LUT R17, R17, 0xfffffffe, RZ, 0xc0, !PT ;  /* 0xfffffffe11117812 */ /* 0x004fd600078ec0ff */
[----:B------:R-:W-:-:S05]  /*26ac0*/  @P0 LOP3.LUT R17, R17, 0x1, RZ, 0xfc, !PT ;  /* 0x0000000111110812 */ /* 0x000fca00078efcff */
[----:B------:R1:W-:Y:S01]  /*26ad0*/  STL [R1], R17 ;  /* 0x0000001101007387 */ /* 0x0003e20000100800 */
        /* <DEDUP_REMOVED lines=17> */
.L_x_1729:
[----:B------:R-:W-:Y:S05]  /*26bf0*/  BSYNC B6 ;  /* 0x0000000000067941 */ /* 0x000fea0003800000 */
.L_x_1728:
        /* <DEDUP_REMOVED lines=20> */
.L_x_1731:
[----:B------:R-:W-:Y:S05]  /*26d40*/  BSYNC B6 ;  /* 0x0000000000067941 */ /* 0x000fea0003800000 */
.L_x_1730:
        /* <DEDUP_REMOVED lines=19> */
.L_x_1733:
[----:B------:R-:W-:Y:S05]  /*26e80*/  BSYNC B6 ;  /* 0x0000000000067941 */ /* 0x000fea0003800000 */
.L_x_1732:
[----:B-1----:R-:W2:Y:S01]  /*26e90*/  LDL R17, [R1+0x1c] ;  /* 0x00001c0001117983 */ /* 0x002ea20000100800 */
[----:B------:R-:W-:Y:S02]  /*26ea0*/  ULDC.64 UR4, c[0x0][0x9f8] ;  /* 0x00027e0000047ab9 */ /* 0x000fe40000000a00 */
[----:B------:R-:W-:-:S04]  /*26eb0*/  ISETP.NE.U32.AND P0, PT, RZ, UR4, PT ;  /* 0x00000004ff007c0c */ /* 0x000fc8000bf05070 */
[----:B------:R-:W-:Y:S01]  /*26ec0*/  ISETP.NE.AND.EX P0, PT, RZ, UR5, PT, P0 ;  /* 0x00000005ff007c0c */ /* 0x000fe2000bf05300 */
[----:B------:R-:W-:-:S12]  /*26ed0*/  ULDC.64 UR4, c[0x0][0xa08] ;  /* 0x0002820000047ab9 */ /* 0x000fd80000000a00 */
[----:B------:R-:W1:Y:S01]  /*26ee0*/  @P0 LDC.64 R2, c[0x0][0x9f8] ;  /* 0x00027e00ff020b82 */ /* 0x000e620000000a00 */
[----:B--2---:R-:W-:Y:S02]  /*26ef0*/  IMAD.MOV.U32 R9, RZ, RZ, R17 ;  /* 0x000000ffff097224 */ /* 0x004fe400078e0011 */
[----:B-1----:R-:W-:-:S05]  /*26f00*/  @P0 IMAD.WIDE R2, R17, 0x4, R2 ;  /* 0x0000000411020825 */ /* 0x002fca00078e0202 */
[----:B------:R1:W2:Y:S02]  /*26f10*/  @P0 LDG.E R9, desc[UR46][R2.64] ;  /* 0x0000002e02090981 */ /* 0x0002a4000c1e1900 */
[----:B-1----:R-:W1:Y:S02]  /*26f20*/  LDC.64 R2, c[0x0][0x418] ;  /* 0x00010600ff027b82 */ /* 0x002e640000000a00 */
[----:B-1----:R-:W-:Y:S01]  /*26f30*/  LOP3.LUT P0, RZ, R2, UR4, RZ, 0xfc, !PT ;  /* 0x0000000402ff7c12 */ /* 0x002fe2000f80fcff */
[----:B------:R-:W-:-:S03]  /*26f40*/  UMOV UR4, 0xffffffff ;  /* 0xffffffff00047882 */ /* 0x000fc60000000000 */
[----:B------:R-:W-:Y:S02]  /*26f50*/  LOP3.LUT P0, RZ, R3, UR5, RZ, 0xfc, P0 ;  /* 0x0000000503ff7c12 */ /* 0x000fe4000800fcff */
[----:B--2---:R-:W-:Y:S01]  /*26f60*/  SHF.R.S32.HI R10, RZ, 0x1f, R9 ;  /* 0x0000001fff0a7819 */ /* 0x004fe20000011409 */
[----:B------:R1:W-:Y:S01]  /*26f70*/  STL [R1+0x18], R9 ;  /* 0x0000180901007387 */ /* 0x0003e20000100800 */
[----:B------:R-:W-:-:S03]  /*26f80*/  SEL R17, R9, RZ, !P0 ;  /* 0x000000ff09117207 */ /* 0x000fc60004000000 */
[----:B------:R1:W-:Y:S01]  /*26f90*/  STL [R1+0x30], R10 ;  /* 0x0000300a01007387 */ /* 0x0003e20000100800 */
[----:B------:R-:W-:Y:S05]  /*26fa0*/  BRA.DIV UR4, `(.L_x_1734) ;  /* 0x000000a204c47947 */ /* 0x000fea000b800000 */
[----:B------:R-:W2:Y:S02]  /*26fb0*/  S2R R0, SR_TID.X ;  /* 0x0000000000007919 */ /* 0x000ea40000002100 */
[----:B--2---:R-:W-:-:S04]  /*26fc0*/  SHF.R.U32.HI R0, RZ, 0x5, R0 ;  /* 0x00000005ff007819 */ /* 0x004fc80000011600 */
[----:B------:R-:W-:-:S05]  /*26fd0*/  LOP3.LUT R0, R0, 0x3, RZ, 0xc0, !PT ;  /* 0x0000000300007812 */ /* 0x000fca00078ec0ff */
[----:B------:R2:W3:Y:S02]  /*26fe0*/  SHFL.IDX PT, R14, R0, RZ, 0x1f ;  /* 0x00001fff000e7589 */ /* 0x0004e400000e0000 */
.L_x_2040:
[----:B--2---:R-:W2:Y:S01]  /*26ff0*/  LDL.LU R0, [R1] ;  /* 0x0000000001007983 */ /* 0x004ea20000300800 */
[----:B------:R-:W-:Y:S02]  /*27000*/  PLOP3.LUT P1, PT, PT, PT, PT, 0x8, 0x0 ;  /* 0x000000000000781c */ /* 0x000fe40003f2e170 */
[----:B---3--:R-:W-:Y:S02]  /*27010*/  ISETP.NE.AND P0, PT, R14, RZ, PT ;  /* 0x000000ff0e00720c */ /* 0x008fe40003f05270 */
[----:B--2---:R-:W-:-:S09]  /*27020*/  LOP3.LUT R0, R0, 0xfffffffe, RZ, 0xc0, !PT ;  /* 0xfffffffe00007812 */ /* 0x004fd200078ec0ff */
[----:B------:R-:W-:-:S05]  /*27030*/  @P1 LOP3.LUT R0, R0, 0x1, RZ, 0xfc, !PT ;  /* 0x0000000100001812 */ /* 0x000fca00078efcff */
[----:B------:R2:W-:Y:S01]  /*27040*/  STL [R1], R0 ;  /* 0x0000000001007387 */ /* 0x0005e20000100800 */
[----:B------:R-:W-:Y:S05]  /*27050*/  @P0 BRA `(.L_x_1735) ;  /* 0x0000000400900947 */ /* 0x000fea0003800000 */
[----:B------:R-:W-:-:S03]  /*27060*/  UMOV UR4, 0xffffffff ;  /* 0xffffffff00047882 */ /* 0x000fc60000000000 */
[----:B------:R-:W-:Y:S05]  /*27070*/  BRA.DIV UR4, `(.L_x_1736) ;  /* 0x000000a204c47947 */ /* 0x000fea000b800000 */
[----:B------:R-:W-:-:S13]  /*27080*/  ELECT P6, URZ, PT ;  /* 0x00000000003f782f */ /* 0x000fda00038c0000 */
.L_x_2043:
[----:B------:R-:W-:Y:S05]  /*27090*/  @!P6 BRA `(.L_x_1735) ;  /* 0x000000040080e947 */ /* 0x000fea0003800000 */
[----:B--2---:R-:W2:Y:S01]  /*270a0*/  LDL R0, [R1+0x4c] ;  /* 0x00004c0001007983 */ /* 0x004ea20000100800 */
[----:B------:R-:W-:-:S04]  /*270b0*/  ISETP.NE.U32.AND P0, PT, R2, RZ, PT ;  /* 0x000000ff0200720c */ /* 0x000fc80003f05070 */
[----:B------:R-:W-:Y:S01]  /*270c0*/  ISETP.NE.AND.EX P0, PT, R3, RZ, PT, P0 ;  /* 0x000000ff0300720c */ /* 0x000fe20003f05300 */
[----:B--2---:R-:W-:-:S12]  /*270d0*/  VIADD R4, R0, 0xffffffff ;  /* 0xffffffff00047836 */ /* 0x004fd80000000000 */
[----:B------:R-:W-:Y:S05]  /*270e0*/  @!P0 BRA `(.L_x_1737) ;  /* 0x0000000000488947 */ /* 0x000fea0003800000 */
[----:B------:R-:W2:Y:S01]  /*270f0*/  LDC R8, c[0x0][0x43c] ;  /* 0x00010f00ff087b82 */ /* 0x000ea20000000800 */
[----:B------:R-:W-:Y:S01]  /*27100*/  IMAD.MOV.U32 R0, RZ, RZ, R4 ;  /* 0x000000ffff007224 */ /* 0x000fe200078e0004 */
[----:B------:R-:W-:Y:S01]  /*27110*/  ULDC.64 UR4, c[0x0][0x428] ;  /* 0x00010a0000047ab9 */ /* 0x000fe20000000a00 */
[----:B--2---:R-:W-:-:S13]  /*27120*/  ISETP.NE.AND P0, PT, R8, 0x1, PT ;  /* 0x000000010800780c */ /* 0x004fda0003f05270 */
[----:B------:R-:W2:Y:S02]  /*27130*/  @P0 LDC.64 R6, c[0x0][0x440] ;  /* 0x00011000ff060b82 */ /* 0x000ea40000000a00 */
[----:B--2---:R-:W-:-:S05]  /*27140*/  @P0 IMAD.HI.U32 R6, R4, R6, RZ ;  /* 0x0000000604060227 */ /* 0x004fca00078e00ff */
        /* <DEDUP_REMOVED lines=12> */
.L_x_1737:
[----:B------:R-:W3:Y:S04]  /*27210*/  LDL R0, [R1+0x8] ;  /* 0x0000080001007983 */ /* 0x000ee80000100800 */
[----:B--2---:R-:W2:Y:S01]  /*27220*/  LDL R2, [R1+0x24] ;  /* 0x0000240001027983 */ /* 0x004ea20000100800 */
[----:B-1----:R-:W1:Y:S02]  /*27230*/  S2R R9, SR_TID.X ;  /* 0x0000000000097919 */ /* 0x002e640000002100 */
[----:B-1----:R-:W-:-:S04]  /*27240*/  LOP3.LUT R9, R9, 0x7f, RZ, 0xc0, !PT ;  /* 0x0000007f09097812 */ /* 0x002fc800078ec0ff */
[----:B------:R-:W-:Y:S01]  /*27250*/  ISETP.NE.AND P1, PT, R9, RZ, PT ;  /* 0x000000ff0900720c */ /* 0x000fe20003f25270 */
[----:B---3--:R-:W-:Y:S01]  /*27260*/  IMAD R0, R0, 0x8, R18 ;  /* 0x0000000800007824 */ /* 0x008fe200078e0212 */
[----:B--2---:R-:W-:-:S04]  /*27270*/  SHF.L.U32 R3, R2, 0x1f, RZ ;  /* 0x0000001f02037819 */ /* 0x004fc800000006ff */
[----:B------:R-:W1:Y:S02]  /*27280*/  SYNCS.PHASECHK.TRANS64.TRYWAIT P0, [R0+URZ+0x28480], R3 ;  /* 0x02848003000075a7 */ /* 0x000e64000800017f */
[----:B-1----:R-:W-:Y:S05]  /*27290*/  @!P0 BRA `(.L_x_1738) ;  /* 0x000000a0005c8947 */ /* 0x002fea0003800000 */
.L_x_2044:
        /* <DEDUP_REMOVED lines=8> */
.L_x_1739:
        /* <DEDUP_REMOVED lines=19> */
[----:B--2---:R-:W-:Y:S01]  /*27450*/  UMOV UR8, UR14 ;  /* 0x0000000e00087c82 */ /* 0x004fe20008000000 */
[----:B------:R-:W-:Y:S02]  /*27460*/  UMOV UR10, UR15 ;  /* 0x0000000f000a7c82 */ /* 0x000fe40008000000 */
[----:B------:R2:W-:Y:S01]  /*27470*/  UTMALDG.4D [UR8], [UR4], desc[UR6] ;  /* 0x00000608040075b4 */ /* 0x0005e20008019000 */
[----:B------:R-:W3:Y:S02]  /*27480*/  SYNCS.PHASECHK.TRANS64.TRYWAIT P0, [R0+URZ+0x28440], R3 ;  /* 0x02844003000075a7 */ /* 0x000ee4000800017f */
[----:B--23--:R-:W-:Y:S05]  /*27490*/  @!P0 BRA `(.L_x_1740) ;  /* 0x0000009c00f08947 */ /* 0x00cfea0003800000 */
.L_x_2045:
[----:B------:R-:W-:Y:S05]  /*274a0*/  @P1 BRA `(.L_x_1741) ;  /* 0x00000000001c1947 */ /* 0x000fea0003800000 */
[----:B------:R-:W3:Y:S01]  /*274b0*/  S2R R5, SR_TID.X ;  /* 0x0000000000057919 */ /* 0x000ee20000002100 */
[----:B-12---:R-:W-:-:S04]  /*274c0*/  IMAD.MOV.U32 R3, RZ, RZ, 0x4000 ;  /* 0x00004000ff037424 */ /* 0x006fc800078e00ff */
[----:B------:R4:W-:Y:S01]  /*274d0*/  SYNCS.ARRIVE.TRANS64 RZ, [R0+URZ+0x28430], R3 ;  /* 0x0284300300ff79a7 */ /* 0x0009e2000800003f */
[----:B---3--:R-:W-:-:S04]  /*274e0*/  LOP3.LUT R5, R5, 0x1f, RZ, 0xc0, !PT ;  /* 0x0000001f05057812 */ /* 0x008fc800078ec0ff */
[----:B------:R-:W-:-:S13]  /*274f0*/  ISETP.NE.AND P0, PT, R5, RZ, PT ;  /* 0x000000ff0500720c */ /* 0x000fda0003f05270 */
[----:B----4-:R-:W-:Y:S05]  /*27500*/  @!P0 BRA `(.L_x_1741) ;  /* 0x0000000000048947 */ /* 0x010fea0003800000 */
[----:B------:R-:W-:Y:S01]  /*27510*/  BPT.TRAP 0x1 ;  /* 0x000000040000795c */ /* 0x000fe20000300000 */
.L_x_1741:
[----:B-12---:R-:W2:Y:S01]  /*27520*/  LDL.LU R3, [R1] ;  /* 0x0000000001037983 */ /* 0x006ea20000300800 */
        /* <DEDUP_REMOVED lines=16> */
[----:B-1----:R-:W-:Y:S01]  /*27630*/  UMOV UR8, UR14 ;  /* 0x0000000e00087c82 */ /* 0x002fe20008000000 */
[----:B------:R-:W-:Y:S02]  /*27640*/  UMOV UR10, UR15 ;  /* 0x0000000f000a7c82 */ /* 0x000fe40008000000 */
[----:B------:R3:W-:Y:S01]  /*27650*/  UTMALDG.4D [UR8], [UR4], desc[UR6] ;  /* 0x00000608040075b4 */ /* 0x0007e20008019000 */
[----:B--2---:R-:W-:-:S04]  /*27660*/  LOP3.LUT R3, R3, 0xfffffffe, RZ, 0xc0, !PT ;  /* 0xfffffffe03037812 */ /* 0x004fc800078ec0ff */
[----:B------:R-:W-:-:S05]  /*27670*/  @P0 LOP3.LUT R3, R3, 0x1, RZ, 0xfc, !PT ;  /* 0x0000000103030812 */ /* 0x000fca00078efcff */
[----:B------:R3:W-:Y:S01]  /*27680*/  STL [R1], R3 ;  /* 0x0000000301007387 */ /* 0x0007e20000100800 */
[----:B------:R-:W-:Y:S01]  /*27690*/  NOP ;  /* 0x0000000000007918 */ /* 0x000fe20000000000 */
.L_x_1735:
[----:B---3--:R-:W2:Y:S01]  /*276a0*/  LDL.LU R3, [R1+0x50] ;  /* 0x0000500001037983 */ /* 0x008ea20000300800 */
[----:B------:R-:W-:Y:S05]  /*276b0*/  WARPSYNC.ALL ;  /* 0x0000000000007948 */ /* 0x000fea0003800000 */
[----:B------:R-:W-:Y:S01]  /*276c0*/  ULDC.64 UR4, c[0x0][0x298] ;  /* 0x0000a60000047ab9 */ /* 0x000fe20000000a00 */
[----:B------:R-:W-:Y:S01]  /*276d0*/  BSSY B6, `(.L_x_1742) ;  /* 0x000001c000067945 */ /* 0x000fe20003800000 */
[----:B------:R-:W-:Y:S01]  /*276e0*/  BAR.SYNC.DEFER_BLOCKING 0x8, 0x180 ;  /* 0x0206000000007b1d */ /* 0x000fe20000010000 */
[----:B--2---:R-:W-:Y:S01]  /*276f0*/  SHF.R.S32.HI R0, RZ, 0x1f, R3 ;  /* 0x0000001fff007819 */ /* 0x004fe20000011403 */
[----:B------:R-:W-:-:S04]  /*27700*/  IMAD.WIDE.U32 R4, R3, UR4, RZ ;  /* 0x0000000403047c25 */ /* 0x000fc8000f8e00ff */
[----:B------:R-:W-:Y:S01]  /*27710*/  IMAD R2, R0, UR4, RZ ;  /* 0x0000000400027c24 */ /* 0x000fe2000f8e02ff */
[----:B------:R2:W-:Y:S01]  /*27720*/  STL.64 [R1+0x50], R4 ;  /* 0x0000500401007387 */ /* 0x0005e20000100a00 */
[----:B------:R-:W-:Y:S02]  /*27730*/  VIADD R0, R18, 0x18000 ;  /* 0x0001800012007836 */ /* 0x000fe40000000000 */
[----:B------:R-:W-:-:S03]  /*27740*/  IMAD R2, R3, UR5, R2 ;  /* 0x0000000503027c24 */ /* 0x000fc6000f8e0202 */
[----:B------:R-:W-:Y:S01]  /*27750*/  LOP3.LUT P0, RZ, R0, 0x3ff, RZ, 0xc0, !PT ;  /* 0x000003ff00ff7812 */ /* 0x000fe2000780c0ff */
[----:B------:R-:W-:-:S05]  /*27760*/  IMAD.IADD R0, R5, 0x1, R2 ;  /* 0x0000000105007824 */ /* 0x000fca00078e0202 */
[----:B------:R2:W-:Y:S07]  /*27770*/  STL [R1+0x58], R0 ;  /* 0x0000580001007387 */ /* 0x0005ee0000100800 */
[----:B------:R-:W-:Y:S05]  /*27780*/  @!P0 BRA `(.L_x_1743) ;  /* 0x0000000000408947 */ /* 0x000fea0003800000 */
[----:B------:R-:W-:Y:S01]  /*27790*/  MOV R2, 0x0 ;  /* 0x0000000000027802 */ /* 0x000fe20000000f00 */
[----:B------:R-:W-:Y:S01]  /*277a0*/  ULDC.64 UR4, c[0x4][0x198] ;  /* 0x0100660000047ab9 */ /* 0x000fe20000000a00 */
[----:B------:R-:W-:Y:S01]  /*277b0*/  ULDC.64 UR6, c[0x4][0x1a0] ;  /* 0x0100680000067ab9 */ /* 0x000fe20000000a00 */
[----:B------:R-:W-:Y:S01]  /*277c0*/  ULDC.64 UR8, c[0x4][0x108] ;  /* 0x0100420000087ab9 */ /* 0x000fe20000000a00 */
[----:B--2---:R-:W-:Y:S02]  /*277d0*/  IMAD.U32 R4, RZ, RZ, UR4 ;  /* 0x00000004ff047e24 */ /* 0x004fe4000f8e00ff */
[----:B------:R-:W2:Y:S01]  /*277e0*/  LDC.64 R2, c[0x4][R2] ;  /* 0x0100000002027b82 */ /* 0x000ea20000000a00 */
[----:B------:R-:W-:Y:S02]  /*277f0*/  IMAD.U32 R5, RZ, RZ, UR5 ;  /* 0x00000005ff057e24 */ /* 0x000fe4000f8e00ff */
[----:B------:R-:W-:Y:S02]  /*27800*/  IMAD.U32 R6, RZ, RZ, UR6 ;  /* 0x00000006ff067e24 */ /* 0x000fe4000f8e00ff */
[----:B------:R-:W-:-:S02]  /*27810*/  IMAD.U32 R7, RZ, RZ, UR7 ;  /* 0x00000007ff077e24 */ /* 0x000fc4000f8e00ff */
[----:B-1----:R-:W-:Y:S02]  /*27820*/  IMAD.U32 R10, RZ, RZ, UR8 ;  /* 0x00000008ff0a7e24 */ /* 0x002fe4000f8e00ff */
[----:B------:R-:W-:Y:S02]  /*27830*/  IMAD.U32 R11, RZ, RZ, UR9 ;  /* 0x00000009ff0b7e24 */ /* 0x000fe4000f8e00ff */
[----:B------:R-:W-:Y:S02]  /*27840*/  IMAD.MOV.U32 R8, RZ, RZ, 0x70 ;  /* 0x00000070ff087424 */ /* 0x000fe400078e00ff */
[----:B------:R-:W-:Y:S02]  /*27850*/  IMAD.MOV.U32 R12, RZ, RZ, 0x1 ;  /* 0x00000001ff0c7424 */ /* 0x000fe400078e00ff */
[----:B------:R-:W-:-:S07]  /*27860*/  IMAD.MOV.U32 R13, RZ, RZ, RZ ;  /* 0x000000ffff0d7224 */ /* 0x000fce00078e00ff */
[----:B------:R-:W-:-:S07]  /*27870*/  LEPC R20, `(.L_x_1743) ;  /* 0x000000001014794e */ /* 0x000fce0000000000 */
[----:B0-2---:R-:W-:Y:S05]  /*27880*/  CALL.ABS.NOINC R2 ;  /* 0x0000000002007343 */ /* 0x005fea0003c00000 */
.L_x_1743:
[----:B------:R-:W-:Y:S05]  /*27890*/  BSYNC B6 ;  /* 0x0000000000067941 */ /* 0x000fea0003800000 */
.L_x_1742:
[----:B--2---:R-:W2:Y:S01]  /*278a0*/  LDL.LU R0, [R1+0x58] ;  /* 0x0000580001007983 */ /* 0x004ea20000300800 */
[----:B------:R-:W-:Y:S01]  /*278b0*/  ULDC.64 UR6, c[0x0][0xa00] ;  /* 0x0002800000067ab9 */ /* 0x000fe20000000a00 */
[----:B------:R-:W3:Y:S01]  /*278c0*/  LDC R7, c[0x0][0x448] ;  /* 0x00011200ff077b82 */ /* 0x000ee20000000800 */
[----:B------:R-:W-:Y:S01]  /*278d0*/  ULDC.64 UR4, c[0x0][0x2d8] ;  /* 0x0000b60000047ab9 */ /* 0x000fe20000000a00 */
[----:B------:R-:W2:Y:S04]  /*278e0*/  LDL.LU.64 R2, [R1+0x50] ;  /* 0x0000500001027983 */ /* 0x000ea80000300a00 */
[----:B------:R-:W4:Y:S04]  /*278f0*/  LDL R6, [R1+0x1c] ;  /* 0x00001c0001067983 */ /* 0x000f280000100800 */
[----:B------:R-:W3:Y:S01]  /*27900*/  LDL R8, [R1+0x14] ;  /* 0x0000140001087983 */ /* 0x000ee20000100800 */
[----:B------:R-:W-:-:S04]  /*27910*/  ISETP.NE.U32.AND P0, PT, RZ, UR6, PT ;  /* 0x00000006ff007c0c */ /* 0x000fc8000bf05070 */
[----:B------:R-:W-:Y:S01]  /*27920*/  ISETP.NE.AND.EX P0, PT, RZ, UR7, PT, P0 ;  /* 0x00000007ff007c0c */ /* 0x000fe2000bf05300 */
[----:B------:R-:W0:Y:S01]  /*27930*/  S2R R5, SR_TID.X ;  /* 0x0000000000057919 */ /* 0x000e220000002100 */
[----:B------:R-:W-:Y:S01]  /*27940*/  ULDC.64 UR6, c[0x0][0x280] ;  /* 0x0000a00000067ab9 */ /* 0x000fe20000000a00 */
[----:B0-----:R-:W-:-:S04]  /*27950*/  LOP3.LUT R5, R5, 0x7f, RZ, 0xc0, !PT ;  /* 0x0000007f05057812 */ /* 0x001fc800078ec0ff */
[----:B------:R-:W-:Y:S01]  /*27960*/  SHF.R.U32.HI R5, RZ, 0x3, R5 ;  /* 0x00000003ff057819 */ /* 0x000fe20000011605 */
[----:B--2---:R-:W-:Y:S01]  /*27970*/  IMAD.MOV.U32 R3, RZ, RZ, R0 ;  /* 0x000000ffff037224 */ /* 0x004fe200078e0000 */
[----:B----4-:R-:W-:-:S04]  /*27980*/  SHF.R.S32.HI R0, RZ, 0x1f, R6 ;  /* 0x0000001fff007819 */ /* 0x010fc80000011406 */
[----:B------:R-:W-:Y:S02]  /*27990*/  SEL R4, R0, RZ, !P0 ;  /* 0x000000ff00047207 */ /* 0x000fe40004000000 */
[----:B------:R-:W-:Y:S02]  /*279a0*/  SEL R0, R6, RZ, !P0 ;  /* 0x000000ff06007207 */ /* 0x000fe40004000000 */
[----:B------:R-:W1:Y:S01]  /*279b0*/  S2R R6, SR_TID.X ;  /* 0x0000000000067919 */ /* 0x000e620000002100 */
[----:B---3--:R-:W-:Y:S01]  /*279c0*/  ISETP.NE.AND P0, PT, R7, 0x1, PT ;  /* 0x000000010700780c */ /* 0x008fe20003f05270 */
[----:B------:R-:W-:-:S04]  /*279d0*/  IMAD.WIDE.U32 R2, R16, UR4, R2 ;  /* 0x0000000410027c25 */ /* 0x000fc8000f8e0002 */
[----:B------:R-:W-:Y:S01]  /*279e0*/  IMAD R3, R16, UR5, R3 ;  /* 0x0000000510037c24 */ /* 0x000fe2000f8e0203 */
[----:B------:R-:W-:Y:S02]  /*279f0*/  ULDC.64 UR4, c[0x0][0x2e0] ;  /* 0x0000b80000047ab9 */ /* 0x000fe40000000a00 */
[----:B------:R-:W-:Y:S02]  /*27a00*/  IMAD R4, R4, UR4, RZ ;  /* 0x0000000404047c24 */ /* 0x000fe4000f8e02ff */
[----:B------:R-:W-:-:S04]  /*27a10*/  IMAD.WIDE.U32 R2, R0, UR4, R2 ;  /* 0x0000000400027c25 */ /* 0x000fc8000f8e0002 */
[----:B-1----:R-:W-:Y:S02]  /*27a20*/  IMAD.SHL.U32 R9, R6, 0x10, RZ ;  /* 0x0000001006097824 */ /* 0x002fe400078e00ff */
[----:B------:R-:W0:Y:S03]  /*27a30*/  @P0 LDC R6, c[0x0][0x450] ;  /* 0x00011400ff060b82 */ /* 0x000e260000000800 */
[----:B------:R-:W-:-:S05]  /*27a40*/  LOP3.LUT R9, R5, 0x70, R9, 0xf8, !PT ;  /* 0x0000007005097812 */ /* 0x000fca00078ef809 */
[----:B------:R-:W1:Y:S01]  /*27a50*/  @P0 LDC R5, c[0x0][0x44c] ;  /* 0x00011300ff050b82 */ /* 0x000e620000000800 */
[----:B------:R-:W-:Y:S01]  /*27a60*/  IMAD R0, R0, UR5, R4 ;  /* 0x0000000500007c24 */ /* 0x000fe2000f8e0204 */
[----:B------:R-:W-:Y:S01]  /*27a70*/  ULDC.64 UR4, c[0x0][0x2d0] ;  /* 0x0000b40000047ab9 */ /* 0x000fe20000000a00 */
[----:B------:R-:W-:Y:S02]  /*27a80*/  IMAD.IADD R4, R9, 0x1, R8 ;  /* 0x0000000109047824 */ /* 0x000fe400078e0208 */
[----:B------:R-:W2:Y:S01]  /*27a90*/  S2R R9, SR_TID.X ;  /* 0x0000000000097919 */ /* 0x000ea20000002100 */
[----:B------:R-:W-:Y:S02]  /*27aa0*/  IMAD.IADD R3, R3, 0x1, R0 ;  /* 0x0000000103037824 */ /* 0x000fe400078e0200 */
[----:B------:R-:W-:Y:S02]  /*27ab0*/  IMAD.MOV.U32 R0, RZ, RZ, R4 ;  /* 0x000000ffff007224 */ /* 0x000fe400078e0004 */
[----:B-1----:R-:W-:-:S05]  /*27ac0*/  @P0 IMAD.HI.U32 R5, R4, R5, RZ ;  /* 0x0000000504050227 */ /* 0x002fca00078e00ff */
[----:B0-----:R-:W-:-:S05]  /*27ad0*/  @P0 SHF.R.U32.HI R0, RZ, R6, R5 ;  /* 0x00000006ff000219 */ /* 0x001fca0000011605 */
[----:B------:R-:W-:-:S04]  /*27ae0*/  IMAD.MOV R5, RZ, RZ, -R0 ;  /* 0x000000ffff057224 */ /* 0x000fc800078e0a00 */
[----:B------:R-:W-:Y:S01]  /*27af0*/  IMAD R4, R7, R5, R4 ;  /* 0x0000000507047224 */ /* 0x000fe200078e0204 */
[----:B------:R-:W-:Y:S01]  /*27b00*/  SHF.R.S32.HI R5, RZ, 0x1f, R0 ;  /* 0x0000001fff057819 */ /* 0x000fe20000011400 */
[----:B------:R-:W-:-:S04]  /*27b10*/  IMAD.WIDE.U32 R2, R0, UR4, R2 ;  /* 0x0000000400027c25 */ /* 0x000fc8000f8e0002 */
[----:B------:R-:W-:Y:S02]  /*27b20*/  IMAD R5, R5, UR4, RZ ;  /* 0x0000000405057c24 */ /* 0x000fe4000f8e02ff */
[----:B--2---:R-:W-:Y:S02]  /*27b30*/  IMAD.SHL.U32 R9, R9, 0x10, RZ ;  /* 0x0000001009097824 */ /* 0x004fe400078e00ff */
[----:B------:R-:W-:Y:S01]  /*27b40*/  IMAD R0, R0, UR5, R5 ;  /* 0x0000000500007c24 */ /* 0x000fe2000f8e0205 */
[----:B------:R-:W-:Y:S02]  /*27b50*/  ULDC.64 UR4, c[0x0][0x2c8] ;  /* 0x0000b20000047ab9 */ /* 0x000fe40000000a00 */
[----:B------:R-:W-:Y:S01]  /*27b60*/  LOP3.LUT R9, R9, 0x70, RZ, 0xc0, !PT ;  /* 0x0000007009097812 */ /* 0x000fe200078ec0ff */
[----:B------:R-:W-:Y:S01]  /*27b70*/  IMAD.IADD R3, R3, 0x1, R0 ;  /* 0x0000000103037824 */ /* 0x000fe200078e0200 */
[----:B------:R-:W-:Y:S02]  /*27b80*/  SHF.R.S32.HI R0, RZ, 0x1f, R4 ;  /* 0x0000001fff007819 */ /* 0x000fe40000011404 */
[----:B------:R-:W-:Y:S01]  /*27b90*/  LOP3.LUT R9, R9, 0x80, RZ, 0xfc, !PT ;  /* 0x0000008009097812 */ /* 0x000fe200078efcff */
        /* <DEDUP_REMOVED lines=14> */
[----:B------:R-:W0:Y:S01]  /*27c80*/  S2R R6, SR_TID.X ;  /* 0x0000000000067919 */ /* 0x000e220000002100 */
[----:B------:R-:W2:Y:S01]  /*27c90*/  LDL.LU R11, [R1+0x14] ;  /* 0x00001400010b7983 */ /* 0x000ea20000300800 */
[----:B0-----:R-:W-:-:S04]  /*27ca0*/  LOP3.LUT R6, R6, 0x7f, RZ, 0xc0, !PT ;  /* 0x0000007f06067812 */ /* 0x001fc800078ec0ff */
[----:B------:R-:W-:Y:S02]  /*27cb0*/  SHF.R.U32.HI R8, RZ, 0x3, R6 ;  /* 0x00000003ff087819 */ /* 0x000fe40000011606 */
[----:B------:R-:W3:Y:S03]  /*27cc0*/  LDL.LU R6, [R1+0x48] ;  /* 0x0000480001067983 */ /* 0x000ee60000300800 */
[----:B--2---:R-:W-:-:S04]  /*27cd0*/  IMAD.IADD R0, R8, 0x1, R11 ;  /* 0x0000000108007824 */ /* 0x004fc800078e020b */
[----:B------:R-:W-:Y:S02]  /*27ce0*/  VIADD R5, R0, 0x10 ;  /* 0x0000001000057836 */ /* 0x000fe40000000000 */
[----:B---3--:R-:W-:Y:S02]  /*27cf0*/  IMAD R2, R6, R7, RZ ;  /* 0x0000000706027224 */ /* 0x008fe400078e02ff */
[----:B------:R-:W0:Y:S04]  /*27d00*/  SHFL.IDX PT, R7, R4, RZ, 0x181f ;  /* 0x00181fff04077589 */ /* 0x000e2800000e0000 */
[----:B------:R-:W1:Y:S01]  /*27d10*/  SHFL.IDX PT, R6, R3, RZ, 0x181f ;  /* 0x00181fff03067589 */ /* 0x000e6200000e0000 */
[-C--:B------:R-:W-:Y:S02]  /*27d20*/  ISETP.GE.AND P4, PT, R0, R2.reuse, PT ;  /* 0x000000020000720c */ /* 0x080fe40003f86270 */
[----:B------:R-:W-:-:S02]  /*27d30*/  ISETP.GE.AND P2, PT, R5, R2, PT ;  /* 0x000000020500720c */ /* 0x000fc40003f46270 */
[----:B------:R-:W2:Y:S04]  /*27d40*/  SHFL.IDX PT, R5, R4, 0x1, 0x181f ;  /* 0x00381f0004057f89 */ /* 0x000ea800000e0000 */
[----:B------:R-:W3:Y:S05]  /*27d50*/  SHFL.IDX PT, R8, R3, 0x1, 0x181f ;  /* 0x00381f0003087f89 */ /* 0x000eea00000e0000 */
[----:B0-----:R-:W-:-:S05]  /*27d60*/  @!P4 IADD3 R7, P3, R10, R7, RZ ;  /* 0x000000070a07c210 */ /* 0x001fca0007f7e0ff */
[----:B-1----:R-:W-:-:S05]  /*27d70*/  @!P4 IMAD.X R6, RZ, RZ, R6, P3 ;  /* 0x000000ffff06c224 */ /* 0x002fca00018e0606 */
[----:B------:R-:W-:-:S04]  /*27d80*/  @!P4 LOP3.LUT R7, R7, R6, RZ, 0x3c, !PT ;  /* 0x000000060707c212 */ /* 0x000fc800078e3cff */
[----:B------:R-:W-:-:S04]  /*27d90*/  @!P4 LOP3.LUT R6, R7, R6, RZ, 0x3c, !PT ;  /* 0x000000060706c212 */ /* 0x000fc800078e3cff */
[----:B------:R-:W-:-:S05]  /*27da0*/  @!P4 LOP3.LUT R7, R7, R6, RZ, 0x3c, !PT ;  /* 0x000000060707c212 */ /* 0x000fca00078e3cff */
[----:B-----5:R-:W-:Y:S04]  /*27db0*/  @!P4 LDGSTS.E.BYPASS.LTC128B.128 [R9+0x18000], desc[UR46][R6.64], !P0 ;  /* 0x180000000609cfae */ /* 0x020fe8000c101d6e */
[----:B------:R2:W-:Y:S02]  /*27dc0*/  @!P4 LDGSTS.E.BYPASS.LTC128B.128 [R9+0x1c000], desc[UR46][R6.64+0x80], !P1 ;  /* 0x1c0000800609cfae */ /* 0x0005e4000c901d6e */
[----:B--2---:R-:W-:-:S05]  /*27dd0*/  @!P2 IADD3 R7, P3, R10, R5, RZ ;  /* 0x000000050a07a210 */ /* 0x004fca0007f7e0ff */
[----:B---3--:R-:W-:-:S05]  /*27de0*/  @!P2 IMAD.X R6, RZ, RZ, R8, P3 ;  /* 0x000000ffff06a224 */ /* 0x008fca00018e0608 */
[----:B------:R-:W-:-:S04]  /*27df0*/  @!P2 LOP3.LUT R7, R7, R6, RZ, 0x3c, !PT ;  /* 0x000000060707a212 */ /* 0x000fc800078e3cff */
[----:B------:R-:W-:Y:S01]  /*27e00*/  @!P2 LOP3.LUT R6, R7, R6, RZ, 0x3c, !PT ;  /* 0x000000060706a212 */ /* 0x000fe200078e3cff */
[----:B------:R-:W-:-:S03]  /*27e10*/  VIADD R5, R0, 0x20 ;  /* 0x0000002000057836 */ /* 0x000fc60000000000 */
        /* <DEDUP_REMOVED lines=50> */
[----:B------:R0:W1:Y:S04]  /*28140*/  SHFL.IDX PT, R5, R3, 0x7, 0x181f ;  /* 0x00f81f0003057f89 */ /* 0x00006800000e0000 */
[----:B------:R0:W-:Y:S04]  /*28150*/  @!P2 LDGSTS.E.BYPASS.LTC128B.128 [R9+0x1b000], desc[UR46][R6.64], !P0 ;  /* 0x1b0000000609afae */ /* 0x0001e8000c101d6e */
[----:B------:R0:W-:Y:S04]  /*28160*/  @!P2 LDGSTS.E.BYPASS.LTC128B.128 [R9+0x1f000], desc[UR46][R6.64+0x80], !P1 ;  /* 0x1f0000800609afae */ /* 0x0001e8000c901d6e */
[----:B------:R0:W2:Y:S02]  /*28170*/  SHFL.IDX PT, R3, R4, 0x7, 0x181f ;  /* 0x00f81f0004037f89 */ /* 0x0000a400000e0000 */
.L_x_2062:
        /* <DEDUP_REMOVED lines=11> */
.L_x_1746:
[----:B------:R-:W-:Y:S05]  /*28230*/  BSYNC B0 ;  /* 0x0000000000007941 */ /* 0x000fea0003800000 */
.L_x_1745:
[----:B------:R-:W-:Y:S01]  /*28240*/  NOP ;  /* 0x0000000000007918 */ /* 0x000fe20000000000 */
[----:B------:R-:W-:-:S13]  /*28250*/  PLOP3.LUT P0, PT, PT, PT, PT, 0x80, 0x0 ;  /* 0x000000000000781c */ /* 0x000fda0003f0f070 */
.L_x_1747:
[----:B------:R-:W-:Y:S02]  /*28260*/  PLOP3.LUT P1, PT, P1, P0, PT, 0xa2, 0x0 ;  /* 0x000000000000781c */ /* 0x000fe40000f21472 */
[----:B------:R-:W-:-:S08]  /*28270*/  @P0 R2UR P1, UR4, R18 ;  /* 0x00000000120402ca */ /* 0x000fd00000020000 */
[----:B------:R-:W-:-:S05]  /*28280*/  @P0 PLOP3.LUT P0, PT, P1, PT, PT, 0x80, 0x0 ;  /* 0x000000000000081c */ /* 0x000fca0000f0f070 */
[----:B------:R-:W-:Y:S01]  /*28290*/  @!P1 SYNCS.ARRIVE.TRANS64.RED.A0T1 RZ, [UR4+0x28400], RZ ;  /* 0x028400ffffff99a7 */ /* 0x000fe20008200404 */
[----:B------:R-:W-:Y:S07]  /*282a0*/  @!P1 ARRIVES.LDGSTSBAR.64.TRANSCNT [UR4+0x28400] ;  /* 0x02840000ff0099b0 */ /* 0x000fee0008000a84 */
[----:B------:R-:W-:Y:S05]  /*282b0*/  @P0 BRA.U.ANY `(.L_x_1747) ;  /* 0xfffffffd00e80947 */ /* 0x000fea000393ffff */
[----:B---3--:R-:W3:Y:S02]  /*282c0*/  LDL.LU R2, [R1+0x5c] ;  /* 0x00005c0001027983 */ /* 0x008ee40000300800 */
[----:B---3--:R-:W-:-:S05]  /*282d0*/  VIADD R2, R2, 0x1 ;  /* 0x0000000102027836 */ /* 0x008fca0000000000 */
        /* <DEDUP_REMOVED lines=10> */
.L_x_2063:
[----:B------:R-:W-:Y:S05]  /*28380*/  BSYNC B0 ;  /* 0x0000000000007941 */ /* 0x000fea0003800000 */
.L_x_1748:
[----:B------:R-:W4:Y:S04]  /*28390*/  LDL.LU R2, [R1+0x4c] ;  /* 0x00004c0001027983 */ /* 0x000f280000300800 */
[----:B0-2---:R-:W2:Y:S01]  /*283a0*/  LDL R3, [R1+0x2c] ;  /* 0x00002c0001037983 */ /* 0x005ea20000100800 */
[----:B----4-:R-:W-:-:S05]  /*283b0*/  VIADD R2, R2, 0xfffffffe ;  /* 0xfffffffe02027836 */ /* 0x010fca0000000000 */
[----:B--2---:R-:W-:-:S13]  /*283c0*/  ISETP.GE.AND P0, PT, R2, R3, PT ;  /* 0x000000030200720c */ /* 0x004fda0003f06270 */
[----:B------:R-:W-:Y:S05]  /*283d0*/  @!P0 BRA `(.L_x_1750) ;  /* 0x0000001000448947 */ /* 0x000fea0003800000 */
[----:B---3--:R0:W5:Y:S04]  /*283e0*/  LDL.LU R0, [R1+0x8] ;  /* 0x0000080001007983 */ /* 0x0081680000300800 */
[----:B------:R0:W5:Y:S02]  /*283f0*/  LDL.LU R3, [R1+0x24] ;  /* 0x0000240001037983 */ /* 0x0001640000300800 */
.L_x_1772:
[----:B------:R-:W2:Y:S01]  /*28400*/  LDL R4, [R1] ;  /* 0x0000000001047983 */ /* 0x000ea20000100800 */
        /* <DEDUP_REMOVED lines=35> */
.L_x_1753:
        /* <DEDUP_REMOVED lines=8> */
.L_x_2064:
[----:B------:R-:W-:Y:S05]  /*286c0*/  BSYNC B1 ;  /* 0x0000000000017941 */ /* 0x000fea0003800000 */
.L_x_1754:
        /* <DEDUP_REMOVED lines=9> */
.L_x_1757:
[----:B------:R-:W-:Y:S05]  /*28760*/  BSYNC B1 ;  /* 0x0000000000017941 */ /* 0x000fea0003800000 */
.L_x_1756:
[----:B------:R-:W3:Y:S04]  /*28770*/  LDL R4, [R1+0x8] ;  /* 0x0000080001047983 */ /* 0x000ee80000100800 */
[----:B------:R-:W4:Y:S01]  /*28780*/  LDL R7, [R1+0x34] ;  /* 0x0000340001077983 */ /* 0x000f220000100800 */
[----:B------:R-:W-:Y:S01]  /*28790*/  IMAD.MOV.U32 R13, RZ, RZ, RZ ;  /* 0x000000ffff0d7224 */ /* 0x000fe200078e00ff */
[----:B------:R-:W-:Y:S01]  /*287a0*/  UIADD3 UR4, UP0, UR42, 0x470, URZ ;  /* 0x000004702a047890 */ /* 0x000fe2000ff1e03f */
[----:B------:R-:W-:Y:S01]  /*287b0*/  PLOP3.LUT P0, PT, PT, PT, PT, 0x80, 0x0 ;  /* 0x000000000000781c */ /* 0x000fe20003f0f070 */
[----:B------:R-:W-:Y:S01]  /*287c0*/  UMOV UR6, 0x0 ;  /* 0x0000000000067882 */ /* 0x000fe20000000000 */
[----:B------:R-:W-:Y:S01]  /*287d0*/  UMOV UR7, 0x14f00000 ;  /* 0x14f0000000077882 */ /* 0x000fe20000000000 */
[----:B------:R-:W-:Y:S01]  /*287e0*/  R2UR UR10, R13 ;  /* 0x000000000d0a72ca */ /* 0x000fe200000e0000 */
[----:B------:R-:W-:Y:S01]  /*287f0*/  UIADD3.X UR5, URZ, UR43, URZ, UP0, !UPT ;  /* 0x0000002b3f057290 */ /* 0x000fe200087fe43f */
[----:B---3--:R-:W-:-:S02]  /*28800*/  IMAD R4, R4, 0x4000, R18 ;  /* 0x0000400004047824 */ /* 0x008fc400078e0212 */
[----:B----4-:R-:W-:Y:S02]  /*28810*/  IMAD R8, R8, 0x40, R7 ;  /* 0x0000004008087824 */ /* 0x010fe400078e0207 */
[----:B------:R-:W-:Y:S02]  /*28820*/  VIADD R7, R6, 0x28470 ;  /* 0x0002847006077836 */ /* 0x000fe40000000000 */
[----:B-1----:R-:W-:-:S07]  /*28830*/  VIADD R9, R4, 0x10000 ;  /* 0x0001000004097836 */ /* 0x002fce0000000000 */
.L_x_1758:
        /* <DEDUP_REMOVED lines=16> */
.L_x_1759:
        /* <DEDUP_REMOVED lines=13> */
.L_x_2065:
[----:B------:R-:W-:Y:S05]  /*28a10*/  BSYNC B1 ;  /* 0x0000000000017941 */ /* 0x000fea0003800000 */
.L_x_1760:
        /* <DEDUP_REMOVED lines=11> */
.L_x_1763:
[----:B------:R-:W-:Y:S05]  /*28ad0*/  BSYNC B1 ;  /* 0x0000000000017941 */ /* 0x000fea0003800000 */
.L_x_1762:
        /* <DEDUP_REMOVED lines=8> */
.L_x_1764:
        /* <DEDUP_REMOVED lines=15> */
.L_x_1765:
        /* <DEDUP_REMOVED lines=10> */
.L_x_1752:
[----:B------:R-:W-:Y:S05]  /*28cf0*/  BSYNC B0 ;  /* 0x0000000000007941 */ /* 0x000fea0003800000 */
.L_x_1751:
[----:B------:R-:W-:-:S06]  /*28d00*/  UISETP.NE.AND UP0, UPT, UR36, 0x3, UPT ;  /* 0x000000032400788c */ /* 0x000fcc000bf05270 */
[----:B------:R-:W-:-:S13]  /*28d10*/  PLOP3.LUT P0, PT, PT, PT, UP0, 0x80, 0x0 ;  /* 0x000000000000781c */ /* 0x000fda0003f0f008 */
[----:B------:R-:W-:Y:S05]  /*28d20*/  @!P0 BRA `(.L_x_1766) ;  /* 0x0000000000048947 */ /* 0x000fea0003800000 */
[----:B------:R-:W-:Y:S01]  /*28d30*/  BPT.TRAP 0x1 ;  /* 0x000000040000795c */ /* 0x000fe20000300000 */
.L_x_1766:
        /* <DEDUP_REMOVED lines=8> */
.L_x_2066:
[----:B------:R-:W-:Y:S05]  /*28dc0*/  BSYNC B0 ;  /* 0x0000000000007941 */ /* 0x000fea0003800000 */
.L_x_1767:
[----:B------:R-:W-:Y:S05]  /*28dd0*/  @!P1 BRA `(.L_x_1769) ;  /* 0x0000000000049947 */ /* 0x000fea0003800000 */
[----:B------:R-:W-:Y:S01]  /*28de0*/  BPT.TRAP 0x1 ;  /* 0x000000040000795c */ /* 0x000fe20000300000 */
.L_x_1769:
[----:B------:R-:W-:Y:S01]  /*28df0*/  SHF.L.U32 R3, R3, 0x1f, RZ ;  /* 0x0000001f03037819 */ /* 0x000fe200000006ff */
[----:B------:R-:W-:-:S03]  /*28e00*/  IMAD.SHL.U32 R0, R0, 0x4000, RZ ;  /* 0x0000400000007824 */ /* 0x000fc600078e00ff */
[----:B------:R-:W3:Y:S02]  /*28e10*/  SYNCS.PHASECHK.TRANS64.TRYWAIT P0, [R20+URZ+0x28460], R3 ;  /* 0x02846003140075a7 */ /* 0x000ee4000800017f */
[----:B---3--:R-:W-:Y:S05]  /*28e20*/  @!P0 BRA `(.L_x_1770) ;  /* 0x0000009000a88947 */ /* 0x008fea0003800000 */
.L_x_2067:
[----:B------:R-:W3:Y:S04]  /*28e30*/  LDL R13, [R1+0xc] ;  /* 0x00000c00010d7983 */ /* 0x000ee80000100800 */
[----:B------:R-:W4:Y:S04]  /*28e40*/  LDL R12, [R1+0x38] ;  /* 0x00003800010c7983 */ /* 0x000f280000100800 */
[----:B------:R-:W5:Y:S01]  /*28e50*/  LDL R14, [R1+0x4] ;  /* 0x00000400010e7983 */ /* 0x000f620000100800 */
[----:B------:R-:W-:Y:S05]  /*28e60*/  WARPSYNC.ALL ;  /* 0x0000000000007948 */ /* 0x000fea0003800000 */
[C---:B------:R-:W-:Y:S01]  /*28e70*/  VIADD R21, R0.reuse, 0x1000 ;  /* 0x0000100000157836 */ /* 0x040fe20000000000 */
[----:B---3--:R-:W-:-:S05]  /*28e80*/  LOP3.LUT R3, R0, R13, RZ, 0xfc, !PT ;  /* 0x0000000d00037212 */ /* 0x008fca00078efcff */
[----:B------:R-:W-:-:S05]  /*28e90*/  IMAD.IADD R3, R18, 0x1, R3 ;  /* 0x0000000112037824 */ /* 0x000fca00078e0203 */
[----:B--2---:R4:W2:Y:S02]  /*28ea0*/  LDSM.16.MT88.4 R4, [R3+0x10000] ;  /* 0x010000000304783b */ /* 0x0048a40000004200 */
[----:B----4-:R-:W-:Y:S02]  /*28eb0*/  IADD3 R3, R18, R12, R0 ;  /* 0x0000000c12037210 */ /* 0x010fe40007ffe000 */
[----:B-----5:R-:W-:Y:S02]  /*28ec0*/  LOP3.LUT R12, R0, R14, RZ, 0xfc, !PT ;  /* 0x0000000e000c7212 */ /* 0x020fe400078efcff */
[C-C-:B--2---:R-:W-:Y:S02]  /*28ed0*/  PRMT R8, R4.reuse, 0x6420, R5.reuse ;  /* 0x0000642004087816 */ /* 0x144fe40000000005 */
[----:B-1----:R-:W-:Y:S02]  /*28ee0*/  PRMT R9, R4, 0x7531, R5 ;  /* 0x0000753104097816 */ /* 0x002fe40000000005 */
[----:B------:R-:W-:-:S02]  /*28ef0*/  PRMT R10, R6, 0x6420, R7 ;  /* 0x00006420060a7816 */ /* 0x000fc40000000007 */
[----:B------:R-:W-:Y:S02]  /*28f00*/  PRMT R11, R6, 0x7531, R7 ;  /* 0x00007531060b7816 */ /* 0x000fe40000000007 */
[----:B------:R-:W1:Y:S01]  /*28f10*/  LDSM.16.MT88.4 R4, [R3+0x10000] ;  /* 0x010000000304783b */ /* 0x000e620000004200 */
[----:B------:R-:W-:-:S05]  /*28f20*/  IMAD.IADD R12, R19, 0x1, R12 ;  /* 0x00000001130c7824 */ /* 0x000fca00078e020c */
[----:B------:R1:W-:Y:S02]  /*28f30*/  STSM.16.M88.4 [R12], R8 ;  /* 0x000000080c007844 */ /* 0x0003e40000000200 */
[C-C-:B-1----:R-:W-:Y:S02]  /*28f40*/  PRMT R8, R4.reuse, 0x6420, R5.reuse ;  /* 0x0000642004087816 */ /* 0x142fe40000000005 */
[----:B------:R-:W-:Y:S02]  /*28f50*/  PRMT R9, R4, 0x7531, R5 ;  /* 0x0000753104097816 */ /* 0x000fe40000000005 */
[----:B------:R-:W-:Y:S02]  /*28f60*/  LOP3.LUT R4, R21, R14, RZ, 0xfc, !PT ;  /* 0x0000000e15047212 */ /* 0x000fe400078efcff */
[C-C-:B------:R-:W-:Y:S02]  /*28f70*/  PRMT R10, R6.reuse, 0x6420, R7.reuse ;  /* 0x00006420060a7816 */ /* 0x140fe40000000007 */
[----:B------:R-:W-:Y:S01]  /*28f80*/  PRMT R11, R6, 0x7531, R7 ;  /* 0x00007531060b7816 */ /* 0x000fe20000000007 */
[----:B------:R-:W-:-:S05]  /*28f90*/  IMAD.IADD R4, R19, 0x1, R4 ;  /* 0x0000000113047824 */ /* 0x000fca00078e0204 */
[----:B------:R1:W-:Y:S02]  /*28fa0*/  STSM.16.M88.4 [R4], R8 ;  /* 0x0000000804007844 */ /* 0x0003e40000000200 */
[----:B-1----:R-:W-:Y:S02]  /*28fb0*/  IMAD.MOV.U32 R11, RZ, RZ, R13 ;  /* 0x000000ffff0b7224 */ /* 0x002fe400078e000d */
[----:B------:R-:W-:-:S05]  /*28fc0*/  VIADD R8, R0, 0x2000 ;  /* 0x0000200000087836 */ /* 0x000fca0000000000 */
[----:B------:R-:W-:-:S05]  /*28fd0*/  LOP3.LUT R4, R8, R11, RZ, 0xfc, !PT ;  /* 0x0000000b08047212 */ /* 0x000fca00078efcff */
[----:B------:R-:W-:-:S06]  /*28fe0*/  IMAD.IADD R4, R18, 0x1, R4 ;  /* 0x0000000112047824 */ /* 0x000fcc00078e0204 */
[----:B------:R-:W1:Y:S01]  /*28ff0*/  LDSM.16.MT88.4 R4, [R4+0x10000] ;  /* 0x010000000404783b */ /* 0x000e620000004200 */
[----:B------:R-:W-:-:S05]  /*29000*/  IMAD.MOV.U32 R10, RZ, RZ, R14 ;  /* 0x000000ffff0a7224 */ /* 0x000fca00078e000e */
[----:B------:R-:W-:Y:S02]  /*29010*/  LOP3.LUT R8, R8, R10, RZ, 0xfc, !PT ;  /* 0x0000000a08087212 */ /* 0x000fe400078efcff */
[C-C-:B-1----:R-:W-:Y:S02]  /*29020*/  PRMT R12, R4.reuse, 0x6420, R5.reuse ;  /* 0x00006420040c7816 */ /* 0x142fe40000000005 */
[----:B------:R-:W-:Y:S02]  /*29030*/  PRMT R13, R4, 0x7531, R5 ;  /* 0x00007531040d7816 */ /* 0x000fe40000000005 */
[C-C-:B------:R-:W-:Y:S02]  /*29040*/  PRMT R14, R6.reuse, 0x6420, R7.reuse ;  /* 0x00006420060e7816 */ /* 0x140fe40000000007 */
[----:B------:R-:W-:Y:S02]  /*29050*/  PRMT R15, R6, 0x7531, R7 ;  /* 0x00007531060f7816 */ /* 0x000fe40000000007 */
[----:B------:R-:W1:Y:S01]  /*29060*/  LDSM.16.MT88.4 R4, [R3+0x12000] ;  /* 0x012000000304783b */ /* 0x000e620000004200 */
[----:B------:R-:W-:-:S05]  /*29070*/  IMAD.IADD R8, R19, 0x1, R8 ;  /* 0x0000000113087824 */ /* 0x000fca00078e0208 */
[----:B------:R2:W-:Y:S02]  /*29080*/  STSM.16.M88.4 [R8], R12 ;  /* 0x0000000c08007844 */ /* 0x0005e40000000200 */
[----:B--2---:R-:W-:Y:S02]  /*29090*/  IMAD.MOV.U32 R13, RZ, RZ, R10 ;  /* 0x000000ffff0d7224 */ /* 0x004fe400078e000a */
[----:B------:R-:W-:Y:S02]  /*290a0*/  VIADD R15, R0, 0x3000 ;  /* 0x00003000000f7836 */ /* 0x000fe40000000000 */
[----:B------:R-:W-:Y:S01]  /*290b0*/  IMAD.MOV.U32 R14, RZ, RZ, R11 ;  /* 0x000000ffff0e7224 */ /* 0x000fe200078e000b */
[C-C-:B-1----:R-:W-:Y:S02]  /*290c0*/  PRMT R8, R4.reuse, 0x6420, R5.reuse ;  /* 0x0000642004087816 */ /* 0x142fe40000000005 */
[----:B------:R-:W-:Y:S02]  /*290d0*/  PRMT R9, R4, 0x7531, R5 ;  /* 0x0000753104097816 */ /* 0x000fe40000000005 */
[----:B------:R-:W-:-:S02]  /*290e0*/  LOP3.LUT R4, R15, R13, RZ, 0xfc, !PT ;  /* 0x0000000d0f047212 */ /* 0x000fc400078efcff */
[C-C-:B------:R-:W-:Y:S02]  /*290f0*/  PRMT R10, R6.reuse, 0x6420, R7.reuse ;  /* 0x00006420060a7816 */ /* 0x140fe40000000007 */
[----:B------:R-:W-:Y:S01]  /*29100*/  PRMT R11, R6, 0x7531, R7 ;  /* 0x00007531060b7816 */ /* 0x000fe20000000007 */
[----:B------:R-:W-:-:S05]  /*29110*/  IMAD.IADD R4, R19, 0x1, R4 ;  /* 0x0000000113047824 */ /* 0x000fca00078e0204 */
[----:B------:R1:W-:Y:S04]  /*29120*/  STSM.16.M88.4 [R4], R8 ;  /* 0x0000000804007844 */ /* 0x0003e80000000200 */
[----:B-1----:R-:W2:Y:S01]  /*29130*/  LDL R8, [R1+0x40] ;  /* 0x0000400001087983 */ /* 0x002ea20000100800 */
[----:B------:R-:W-:-:S05]  /*29140*/  IMAD.MOV.U32 R10, RZ, RZ, R14 ;  /* 0x000000ffff0a7224 */ /* 0x000fca00078e000e */
[----:B------:R-:W-:-:S05]  /*29150*/  LOP3.LUT R21, R21, R10, RZ, 0xfc, !PT ;  /* 0x0000000a15157212 */ /* 0x000fca00078efcff */
[----:B------:R-:W-:-:S06]  /*29160*/  IMAD.IADD R4, R18, 0x1, R21 ;  /* 0x0000000112047824 */ /* 0x000fcc00078e0215 */
[----:B------:R-:W1:Y:S01]  /*29170*/  LDSM.16.MT88.4 R4, [R4+0x10000] ;  /* 0x010000000404783b */ /* 0x000e620000004200 */
[----:B------:R-:W-:Y:S02]  /*29180*/  IMAD.MOV.U32 R9, RZ, RZ, R13 ;  /* 0x000000ffff097224 */ /* 0x000fe400078e000d */
[----:B------:R-:W-:Y:S01]  /*29190*/  IMAD.MOV.U32 R11, RZ, RZ, R15 ;  /* 0x000000ffff0b7224 */ /* 0x000fe200078e000f */
[C-C-:B-1----:R-:W-:Y:S02]  /*291a0*/  PRMT R12, R4.reuse, 0x6420, R5.reuse ;  /* 0x00006420040c7816 */ /* 0x142fe40000000005 */
[----:B------:R-:W-:Y:S02]  /*291b0*/  PRMT R13, R4, 0x7531, R5 ;  /* 0x00007531040d7816 */ /* 0x000fe40000000005 */
[C-C-:B------:R-:W-:Y:S02]  /*291c0*/  PRMT R14, R6.reuse, 0x6420, R7.reuse ;  /* 0x00006420060e7816 */ /* 0x140fe40000000007 */
[----:B------:R-:W-:-:S02]  /*291d0*/  PRMT R15, R6, 0x7531, R7 ;  /* 0x00007531060f7816 */ /* 0x000fc40000000007 */
[----:B------:R-:W1:Y:S01]  /*291e0*/  LDSM.16.MT88.4 R4, [R3+0x11000] ;  /* 0x011000000304783b */ /* 0x000e620000004200 */
[----:B--2---:R-:W-:-:S05]  /*291f0*/  IMAD.IADD R0, R8, 0x1, R0 ;  /* 0x0000000108007824 */ /* 0x004fca00078e0200 */
[----:B------:R-:W-:-:S05]  /*29200*/  IADD3 R21, R19, R0, R9 ;  /* 0x0000000013157210 */ /* 0x000fca0007ffe009 */
[----:B------:R2:W-:Y:S04]  /*29210*/  STSM.16.M88.4 [R21], R12 ;  /* 0x0000000c15007844 */ /* 0x0005e80000000200 */
[----:B--2---:R-:W2:Y:S01]  /*29220*/  LDL R13, [R1+0x3c] ;  /* 0x00003c00010d7983 */ /* 0x004ea20000100800 */
[----:B------:R-:W-:Y:S02]  /*29230*/  IMAD.MOV.U32 R14, RZ, RZ, R10 ;  /* 0x000000ffff0e7224 */ /* 0x000fe400078e000a */
[----:B------:R-:W-:Y:S01]  /*29240*/  IMAD.MOV.U32 R15, RZ, RZ, R11 ;  /* 0x000000ffff0f7224 */ /* 0x000fe200078e000b */
[C-C-:B-1----:R-:W-:Y:S02]  /*29250*/  PRMT R8, R4.reuse, 0x6420, R5.reuse ;  /* 0x0000642004087816 */ /* 0x142fe40000000005 */
[----:B------:R-:W-:-:S02]  /*29260*/  PRMT R9, R4, 0x7531, R5 ;  /* 0x0000753104097816 */ /* 0x000fc40000000005 */
[----:B------:R-:W-:Y:S02]  /*29270*/  LOP3.LUT R4, R15, R14, RZ, 0xfc, !PT ;  /* 0x0000000e0f047212 */ /* 0x000fe400078efcff */
[C-C-:B------:R-:W-:Y:S02]  /*29280*/  PRMT R10, R6.reuse, 0x6420, R7.reuse ;  /* 0x00006420060a7816 */ /* 0x140fe40000000007 */
[----:B------:R-:W-:Y:S01]  /*29290*/  PRMT R11, R6, 0x7531, R7 ;  /* 0x00007531060b7816 */ /* 0x000fe20000000007 */
[----:B------:R-:W-:Y:S01]  /*292a0*/  IMAD.IADD R4, R18, 0x1, R4 ;  /* 0x0000000112047824 */ /* 0x000fe200078e0204 */
[----:B--2---:R-:W-:-:S05]  /*292b0*/  IADD3 R0, R19, R13, R0 ;  /* 0x0000000d13007210 */ /* 0x004fca0007ffe000 */
[----:B------:R-:W-:Y:S04]  /*292c0*/  STSM.16.M88.4 [R0], R8 ;  /* 0x0000000800007844 */ /* 0x000fe80000000200 */
[----:B------:R-:W1:Y:S02]  /*292d0*/  LDSM.16.MT88.4 R4, [R4+0x10000] ;  /* 0x010000000404783b */ /* 0x000e640000004200 */
[C-C-:B-1----:R-:W-:Y:S02]  /*292e0*/  PRMT R12, R4.reuse, 0x6420, R5.reuse ;  /* 0x00006420040c7816 */ /* 0x142fe40000000005 */
[----:B------:R-:W-:Y:S02]  /*292f0*/  PRMT R13, R4, 0x7531, R5 ;  /* 0x00007531040d7816 */ /* 0x000fe40000000005 */
[----:B------:R-:W-:-:S02]  /*29300*/  PRMT R14, R6, 0x6420, R7 ;  /* 0x00006420060e7816 */ /* 0x000fc40000000007 */
[----:B------:R-:W-:Y:S02]  /*29310*/  PRMT R15, R6, 0x7531, R7 ;  /* 0x00007531060f7816 */ /* 0x000fe40000000007 */
[----:B------:R-:W1:Y:S04]  /*29320*/  LDSM.16.MT88.4 R4, [R3+0x13000] ;  /* 0x013000000304783b */ /* 0x000e680000004200 */
[----:B------:R2:W-:Y:S01]  /*29330*/  STSM.16.M88.4 [R21+0x2000], R12 ;  /* 0x0020000c15007844 */ /* 0x0005e20000000200 */
[C-C-:B-1----:R-:W-:Y:S02]  /*29340*/  PRMT R8, R4.reuse, 0x6420, R5.reuse ;  /* 0x0000642004087816 */ /* 0x142fe40000000005 */
        /* <DEDUP_REMOVED lines=12> */
.L_x_1771:
[----:B--2---:R-:W2:Y:S01]  /*29410*/  S2R R0, SR_TID.X ;  /* 0x0000000000007919 */ /* 0x004ea20000002100 */
[----:B-1----:R1:W-:Y:S01]  /*29420*/  SYNCS.ARRIVE.TRANS64.A1T0 RZ, [R20+URZ+0x28450], RZ ;  /* 0x028450ff14ff79a7 */ /* 0x0023e2000810003f */
[----:B--2---:R-:W-:Y:S02]  /*29430*/  LOP3.LUT R3, R0, 0x7f, RZ, 0xc0, !PT ;  /* 0x0000007f00037812 */ /* 0x004fe400078ec0ff */
[----:B------:R-:W2:Y:S01]  /*29440*/  LDL R0, [R1+0x2c] ;  /* 0x00002c0001007983 */ /* 0x000ea20000100800 */
[----:B------:R-:W-:Y:S01]  /*29450*/  BAR.SYNC.DEFER_BLOCKING 0x2, 0x80 ;  /* 0x0082000000007b1d */ /* 0x000fe20000010000 */
[----:B------:R-:W-:-:S05]  /*29460*/  ISETP.NE.AND P0, PT, R3, RZ, PT ;  /* 0x000000ff0300720c */ /* 0x000fca0003f05270 */
[----:B------:R4:W5:Y:S08]  /*29470*/  LDL R3, [R1+0x24] ;  /* 0x0000240001037983 */ /* 0x0009700000100800 */
[----:B-1----:R-:W-:-:S05]  /*29480*/  @!P0 VIADD R20, R20, 0x28480 ;  /* 0x0002848014148836 */ /* 0x002fca0000000000 */
[----:B------:R-:W-:-:S04]  /*29490*/  @!P0 PRMT R20, RZ, 0x654, R20 ;  /* 0x00000654ff148816 */ /* 0x000fc80000000014 */
[----:B------:R4:W-:Y:S01]  /*294a0*/  @!P0 SYNCS.ARRIVE.TRANS64.RED.A1T0 RZ, [R20+URZ], RZ ;  /* 0x000000ff14ff89a7 */ /* 0x0009e2000810043f */
[C---:B--2---:R-:W-:Y:S01]  /*294b0*/  ISETP.GT.AND P0, PT, R2.reuse, R0, PT ;  /* 0x000000000200720c */ /* 0x044fe20003f04270 */
[----:B------:R-:W-:Y:S01]  /*294c0*/  VIADD R2, R2, 0xffffffff ;  /* 0xffffffff02027836 */ /* 0x000fe20000000000 */
[----:B------:R4:W5:Y:S11]  /*294d0*/  LDL R0, [R1+0x8] ;  /* 0x0000080001007983 */ /* 0x0009760000100800 */
[----:B----4-:R-:W-:Y:S05]  /*294e0*/  @P0 BRA `(.L_x_1772) ;  /* 0xffffffec00c40947 */ /* 0x010fea000383ffff */
.L_x_1750:
        /* <DEDUP_REMOVED lines=17> */
[----:B------:R2:W-:Y:S02]  /*29600*/  STL [R1+0x10], R0 ;  /* 0x0000100001007387 */ /* 0x0005e40000100800 */
.L_x_1774:
[----:B------:R-:W-:Y:S05]  /*29610*/  BSYNC B0 ;  /* 0x0000000000007941 */ /* 0x000fea0003800000 */
.L_x_1773:
[----:B------:R-:W-:-:S06]  /*29620*/  UISETP.NE.AND UP0, UPT, UR36, 0x3, UPT ;  /* 0x000000032400788c */ /* 0x000fcc000bf05270 */
[----:B------:R-:W-:-:S13]  /*29630*/  PLOP3.LUT P1, PT, PT, PT, UP0, 0x80, 0x0 ;  /* 0x000000000000781c */ /* 0x000fda0003f2f008 */
[----:B------:R-:W-:Y:S05]  /*29640*/  @!P1 BRA `(.L_x_1775) ;  /* 0x0000000000049947 */ /* 0x000fea0003800000 */
[----:B------:R-:W-:Y:S01]  /*29650*/  BPT.TRAP 0x1 ;  /* 0x000000040000795c */ /* 0x000fe20000300000 */
.L_x_1775:
[----:B------:R-:W4:Y:S04]  /*29660*/  LDL R2, [R1+0x24] ;  /* 0x0000240001027983 */ /* 0x000f280000100800 */
[----:B-----5:R-:W4:Y:S01]  /*29670*/  LDL R3, [R1+0x8] ;  /* 0x0000080001037983 */ /* 0x020f220000100800 */
[----:B--23--:R-:W-:Y:S01]  /*29680*/  IMAD.U32 R0, RZ, RZ, UR38 ;  /* 0x00000026ff007e24 */ /* 0x00cfe2000f8e00ff */
[----:B------:R-:W-:Y:S04]  /*29690*/  BSSY B0, `(.L_x_1776) ;  /* 0x0000007000007945 */ /* 0x000fe80003800000 */
[----:B------:R-:W-:-:S02]  /*296a0*/  ISETP.NE.AND P2, PT, R0, 0x3, PT ;  /* 0x000000030000780c */ /* 0x000fc40003f45270 */
[----:B----4-:R-:W-:-:S04]  /*296b0*/  LOP3.LUT R2, R2, 0x1, RZ, 0x3c, !PT ;  /* 0x0000000102027812 */ /* 0x010fc800078e3cff */
[----:B------:R-:W-:Y:S01]  /*296c0*/  SHF.L.U32 R2, R2, 0x1f, RZ ;  /* 0x0000001f02027819 */ /* 0x000fe200000006ff */
[----:B------:R-:W-:-:S04]  /*296d0*/  IMAD R0, R3, 0x8, R18 ;  /* 0x0000000803007824 */ /* 0x000fc800078e0212 */
[----:B------:R-:W2:Y:S02]  /*296e0*/  SYNCS.PHASECHK.TRANS64.TRYWAIT P1, [R0+URZ+0x28470], R2 ;  /* 0x02847002000075a7 */ /* 0x000ea4000802017f */
[----:B--2---:R-:W-:Y:S05]  /*296f0*/  @!P1 BRA `(.L_x_1777) ;  /* 0x0000008800889947 */ /* 0x004fea0003800000 */
.L_x_2068:
[----:B------:R-:W-:Y:S05]  /*29700*/  BSYNC B0 ;  /* 0x0000000000007941 */ /* 0x000fea0003800000 */
.L_x_1776:
[----:B------:R-:W-:Y:S05]  /*29710*/  @!P2 BRA `(.L_x_1778) ;  /* 0x000000000004a947 */ /* 0x000fea0003800000 */
[----:B------:R-:W-:Y:S01]  /*29720*/  BPT.TRAP 0x1 ;  /* 0x000000040000795c */ /* 0x000fe20000300000 */
.L_x_1778:
[----:B--2---:R-:W2:Y:S02]  /*29730*/  LDL R2, [R1+0x24] ;  /* 0x0000240001027983 */ /* 0x004ea40000100800 */
[----:B--2---:R-:W-:-:S04]  /*29740*/  SHF.L.U32 R2, R2, 0x1f, RZ ;  /* 0x0000001f02027819 */ /* 0x004fc800000006ff */
[----:B------:R-:W2:Y:S02]  /*29750*/  SYNCS.PHASECHK.TRANS64.TRYWAIT P1, [R0+URZ+0x28460], R2 ;  /* 0x02846002000075a7 */ /* 0x000ea4000802017f */
[----:B--2---:R-:W-:Y:S05]  /*29760*/  @!P1 BRA `(.L_x_1779) ;  /* 0x0000008800809947 */ /* 0x004fea0003800000 */
.L_x_2069:
[----:B------:R-:W3:Y:S04]  /*29770*/  LDL R12, [R1+0x38] ;  /* 0x00003800010c7983 */ /* 0x000ee80000100800 */
[----:B------:R2:W-:Y:S04]  /*29780*/  STL [R1+0xb0], R0 ;  /* 0x0000b00001007387 */ /* 0x0005e80000100800 */
[----:B------:R-:W4:Y:S04]  /*29790*/  LDL R17, [R1+0x8] ;  /* 0x0000080001117983 */ /* 0x000f280000100800 */
[----:B--2---:R-:W2:Y:S01]  /*297a0*/  LDL R0, [R1+0xc] ;  /* 0x00000c0001007983 */ /* 0x004ea20000100800 */
[----:B------:R-:W-:Y:S05]  /*297b0*/  WARPSYNC.ALL ;  /* 0x0000000000007948 */ /* 0x000fea0003800000 */
[----:B----4-:R-:W-:Y:S01]  /*297c0*/  IMAD.SHL.U32 R3, R17, 0x4000, RZ ;  /* 0x0000400011037824 */ /* 0x010fe200078e00ff */
[----:B------:R4:W-:Y:S04]  /*297d0*/  STL [R1+0xb4], R17 ;  /* 0x0000b41101007387 */ /* 0x0009e80000100800 */
[----:B----4-:R-:W4:Y:S01]  /*297e0*/  LDL R17, [R1+0x4] ;  /* 0x0000040001117983 */ /* 0x010f220000100800 */
[----:B--2---:R-:W-:-:S05]  /*297f0*/  LOP3.LUT R2, R3, R0, RZ, 0xfc, !PT ;  /* 0x0000000003027212 */ /* 0x004fca00078efcff */
[----:B------:R-:W-:-:S05]  /*29800*/  IMAD.IADD R2, R18, 0x1, R2 ;  /* 0x0000000112027824 */ /* 0x000fca00078e0202 */
[----:B-1----:R3:W1:Y:S02]  /*29810*/  LDSM.16.MT88.4 R4, [R2+0x10000] ;  /* 0x010000000204783b */ /* 0x0026640000004200 */
[----:B---3--:R-:W-:Y:S02]  /*29820*/  IADD3 R2, R18, R12, R3 ;  /* 0x0000000c12027210 */ /* 0x008fe40007ffe003 */
[C-C-:B-1----:R-:W-:Y:S02]  /*29830*/  PRMT R8, R4.reuse, 0x6420, R5.reuse ;  /* 0x0000642004087816 */ /* 0x142fe40000000005 */
[----:B------:R-:W-:Y:S02]  /*29840*/  PRMT R9, R4, 0x7531, R5 ;  /* 0x0000753104097816 */ /* 0x000fe40000000005 */
[C-C-:B------:R-:W-:Y:S02]  /*29850*/  PRMT R10, R6.reuse, 0x6420, R7.reuse ;  /* 0x00006420060a7816 */ /* 0x140fe40000000007 */
[----:B------:R-:W-:-:S02]  /*29860*/  PRMT R11, R6, 0x7531, R7 ;  /* 0x00007531060b7816 */ /* 0x000fc40000000007 */
[----:B------:R-:W1:Y:S01]  /*29870*/  LDSM.16.MT88.4 R4, [R2+0x10000] ;  /* 0x010000000204783b */ /* 0x000e620000004200 */
[C---:B------:R-:W-:Y:S01]  /*29880*/  VIADD R16, R3.reuse, 0x1000 ;  /* 0x0000100003107836 */ /* 0x040fe20000000000 */
[----:B----4-:R-:W-:-:S05]  /*29890*/  LOP3.LUT R12, R3, R17, RZ, 0xfc, !PT ;  /* 0x00000011030c7212 */ /* 0x010fca00078efcff */
        /* <DEDUP_REMOVED lines=9> */
[----:B-1----:R-:W-:-:S05]  /*29930*/  VIADD R8, R3, 0x2000 ;  /* 0x0000200003087836 */ /* 0x002fca0000000000 */
[----:B------:R-:W-:-:S05]  /*29940*/  LOP3.LUT R4, R8, R0, RZ, 0xfc, !PT ;  /* 0x0000000008047212 */ /* 0x000fca00078efcff */
[----:B------:R-:W-:-:S06]  /*29950*/  IMAD.IADD R4, R18, 0x1, R4 ;  /* 0x0000000112047824 */ /* 0x000fcc00078e0204 */
[----:B------:R-:W1:Y:S01]  /*29960*/  LDSM.16.MT88.4 R4, [R4+0x10000] ;  /* 0x010000000404783b */ /* 0x000e620000004200 */
[----:B------:R-:W-:-:S05]  /*29970*/  LOP3.LUT R8, R8, R17, RZ, 0xfc, !PT ;  /* 0x0000001108087212 */ /* 0x000fca00078efcff */
[----:B------:R-:W-:Y:S01]  /*29980*/  IMAD.IADD R8, R19, 0x1, R8 ;  /* 0x0000000113087824 */ /* 0x000fe200078e0208 */
[C-C-:B-1----:R-:W-:Y:S02]  /*29990*/  PRMT R12, R4.reuse, 0x6420, R5.reuse ;  /* 0x00006420040c7816 */ /* 0x142fe40000000005 */
[----:B------:R-:W-:Y:S02]  /*299a0*/  PRMT R13, R4, 0x7531, R5 ;  /* 0x00007531040d7816 */ /* 0x000fe40000000005 */
[C-C-:B------:R-:W-:Y:S02]  /*299b0*/  PRMT R14, R6.reuse, 0x6420, R7.reuse ;  /* 0x00006420060e7816 */ /* 0x140fe40000000007 */
[----:B------:R-:W-:Y:S02]  /*299c0*/  PRMT R15, R6, 0x7531, R7 ;  /* 0x00007531060f7816 */ /* 0x000fe40000000007 */
[----:B------:R-:W1:Y:S04]  /*299d0*/  LDSM.16.MT88.4 R4, [R2+0x12000] ;  /* 0x012000000204783b */ /* 0x000e680000004200 */
[----:B------:R2:W-:Y:S04]  /*299e0*/  STSM.16.M88.4 [R8], R12 ;  /* 0x0000000c08007844 */ /* 0x0005e80000000200 */
[----:B--2---:R-:W2:Y:S04]  /*299f0*/  LDL R14, [R1+0x40] ;  /* 0x00004000010e7983 */ /* 0x004ea80000100800 */
[----:B------:R-:W3:Y:S01]  /*29a00*/  LDL R15, [R1+0x3c] ;  /* 0x00003c00010f7983 */ /* 0x000ee20000100800 */
[----:B------:R-:W-:Y:S01]  /*29a10*/  VIADD R12, R3, 0x3000 ;  /* 0x00003000030c7836 */ /* 0x000fe20000000000 */
[----:B-1----:R-:W-:-:S02]  /*29a20*/  PRMT R8, R4, 0x6420, R5 ;  /* 0x0000642004087816 */ /* 0x002fc40000000005 */
[----:B------:R-:W-:Y:S02]  /*29a30*/  PRMT R9, R4, 0x7531, R5 ;  /* 0x0000753104097816 */ /* 0x000fe40000000005 */
[----:B------:R-:W-:Y:S02]  /*29a40*/  LOP3.LUT R4, R12, R17, RZ, 0xfc, !PT ;  /* 0x000000110c047212 */ /* 0x000fe400078efcff */
[C-C-:B------:R-:W-:Y:S02]  /*29a50*/  PRMT R10, R6.reuse, 0x6420, R7.reuse ;  /* 0x00006420060a7816 */ /* 0x140fe40000000007 */
[----:B------:R-:W-:Y:S01]  /*29a60*/  PRMT R11, R6, 0x7531, R7 ;  /* 0x00007531060b7816 */ /* 0x000fe20000000007 */
[----:B------:R-:W-:-:S05]  /*29a70*/  IMAD.IADD R4, R19, 0x1, R4 ;  /* 0x0000000113047824 */ /* 0x000fca00078e0204 */
[----:B------:R1:W-:Y:S01]  /*29a80*/  STSM.16.M88.4 [R4], R8 ;  /* 0x0000000804007844 */ /* 0x0003e20000000200 */
[-C--:B------:R-:W-:Y:S02]  /*29a90*/  LOP3.LUT R16, R16, R0.reuse, RZ, 0xfc, !PT ;  /* 0x0000000010107212 */ /* 0x080fe400078efcff */
[----:B------:R-:W-:-:S03]  /*29aa0*/  LOP3.LUT R12, R12, R0, RZ, 0xfc, !PT ;  /* 0x000000000c0c7212 */ /* 0x000fc600078efcff */
[----:B-1----:R-:W-:-:S06]  /*29ab0*/  IMAD.IADD R4, R18, 0x1, R16 ;  /* 0x0000000112047824 */ /* 0x002fcc00078e0210 */
[----:B------:R-:W1:Y:S02]  /*29ac0*/  LDSM.16.MT88.4 R4, [R4+0x10000] ;  /* 0x010000000404783b */ /* 0x000e640000004200 */
[----:B-1----:R-:W-:Y:S02]  /*29ad0*/  PRMT R9, R4, 0x7531, R5 ;  /* 0x0000753104097816 */ /* 0x002fe40000000005 */
[C-C-:B------:R-:W-:Y:S02]  /*29ae0*/  PRMT R10, R6.reuse, 0x6420, R7.reuse ;  /* 0x00006420060a7816 */ /* 0x140fe40000000007 */
[----:B------:R-:W-:Y:S01]  /*29af0*/  PRMT R11, R6, 0x7531, R7 ;  /* 0x00007531060b7816 */ /* 0x000fe20000000007 */
[----:B--2---:R-:W-:-:S05]  /*29b00*/  IMAD.IADD R8, R14, 0x1, R3 ;  /* 0x000000010e087824 */ /* 0x004fca00078e0203 */
[C---:B------:R-:W-:Y:S02]  /*29b10*/  IADD3 R3, R19.reuse, R8, R17 ;  /* 0x0000000813037210 */ /* 0x040fe40007ffe011 */
[----:B------:R1:W5:Y:S04]  /*29b20*/  LDL.LU R17, [R1+0xb4] ;  /* 0x0000b40001117983 */ /* 0x0003680000300800 */
[----:B------:R1:W5:Y:S01]  /*29b30*/  LDL.LU R0, [R1+0xb0] ;  /* 0x0000b00001007983 */ /* 0x0003620000300800 */
[----:B---3--:R-:W-:Y:S02]  /*29b40*/  IADD3 R19, R19, R15, R8 ;  /* 0x0000000f13137210 */ /* 0x008fe40007ffe008 */
[----:B------:R-:W-:Y:S02]  /*29b50*/  PRMT R8, R4, 0x6420, R5 ;  /* 0x0000642004087816 */ /* 0x000fe40000000005 */
[----:B------:R-:W2:Y:S04]  /*29b60*/  LDSM.16.MT88.4 R4, [R2+0x11000] ;  /* 0x011000000204783b */ /* 0x000ea80000004200 */
[----:B------:R2:W-:Y:S02]  /*29b70*/  STSM.16.M88.4 [R3], R8 ;  /* 0x0000000803007844 */ /* 0x0005e40000000200 */
[----:B--2---:R-:W-:-:S02]  /*29b80*/  PRMT R8, R4, 0x6420, R5 ;  /* 0x0000642004087816 */ /* 0x004fc40000000005 */
[----:B------:R-:W-:Y:S01]  /*29b90*/  PRMT R9, R4, 0x7531, R5 ;  /* 0x0000753104097816 */ /* 0x000fe20000000005 */
[----:B------:R-:W-:Y:S01]  /*29ba0*/  IMAD.IADD R4, R18, 0x1, R12 ;  /* 0x0000000112047824 */ /* 0x000fe200078e020c */
[C-C-:B------:R-:W-:Y:S02]  /*29bb0*/  PRMT R10, R6.reuse, 0x6420, R7.reuse ;  /* 0x00006420060a7816 */ /* 0x140fe40000000007 */
[----:B------:R-:W-:-:S05]  /*29bc0*/  PRMT R11, R6, 0x7531, R7 ;  /* 0x00007531060b7816 */ /* 0x000fca0000000007 */
[----:B------:R-:W-:Y:S04]  /*29bd0*/  STSM.16.M88.4 [R19], R8 ;  /* 0x0000000813007844 */ /* 0x000fe80000000200 */
        /* <DEDUP_REMOVED lines=20> */
.L_x_1780:
[----:B-1----:R-:W3:Y:S01]  /*29d20*/  LDL.LU R3, [R1+0x24] ;  /* 0x0000240001037983 */ /* 0x002ee20000300800 */
[----:B--2--5:R1:W-:Y:S02]  /*29d30*/  SYNCS.ARRIVE.TRANS64.A1T0 RZ, [R0+URZ+0x28450], RZ ;  /* 0x028450ff00ff79a7 */ /* 0x0243e4000810003f */
[----:B-1----:R-:W-:-:S05]  /*29d40*/  @!P0 VIADD R0, R0, 0x28480 ;  /* 0x0002848000008836 */ /* 0x002fca0000000000 */
[----:B------:R-:W-:Y:S01]  /*29d50*/  @!P0 PRMT R0, RZ, 0x654, R0 ;  /* 0x00000654ff008816 */ /* 0x000fe20000000000 */
[----:B------:R-:W-:Y:S06]  /*29d60*/  BAR.SYNC.DEFER_BLOCKING 0x2, 0x80 ;  /* 0x0082000000007b1d */ /* 0x000fec0000010000 */
[----:B------:R1:W-:Y:S02]  /*29d70*/  @!P0 SYNCS.ARRIVE.TRANS64.RED.A1T0 RZ, [R0+URZ], RZ ;  /* 0x000000ff00ff89a7 */ /* 0x0003e4000810043f */
[----:B-1----:R-:W-:-:S05]  /*29d80*/  VIADD R0, R17, 0x1 ;  /* 0x0000000111007836 */ /* 0x002fca0000000000 */
[----:B------:R-:W-:-:S04]  /*29d90*/  ISETP.NE.AND P0, PT, R0, 0x2, PT ;  /* 0x000000020000780c */ /* 0x000fc80003f05270 */
[----:B------:R-:W-:Y:S02]  /*29da0*/  SEL R2, RZ, 0x1, P0 ;  /* 0x00000001ff027807 */ /* 0x000fe40000000000 */
[----:B------:R-:W-:-:S05]  /*29db0*/  SEL R0, R0, RZ, P0 ;  /* 0x000000ff00007207 */ /* 0x000fca0000000000 */
[----:B------:R1:W-:Y:S01]  /*29dc0*/  STL [R1+0x8], R0 ;  /* 0x0000080001007387 */ /* 0x0003e20000100800 */
[----:B---3--:R-:W-:-:S05]  /*29dd0*/  LOP3.LUT R3, R3, R2, RZ, 0x3c, !PT ;  /* 0x0000000203037212 */ /* 0x008fca00078e3cff */
[----:B------:R1:W-:Y:S02]  /*29de0*/  STL [R1+0x24], R3 ;  /* 0x0000240301007387 */ /* 0x0003e40000100800 */
.L_x_1725:
[----:B-12---:R-:W2:Y:S02]  /*29df0*/  LDL R0, [R1] ;  /* 0x0000000001007983 */ /* 0x006ea40000100800 */
[----:B--2---:R-:W-:-:S13]  /*29e00*/  LOP3.LUT P0, RZ, R0, 0x2, RZ, 0xc0, !PT ;  /* 0x0000000200ff7812 */ /* 0x004fda000780c0ff */
[----:B------:R-:W-:Y:S05]  /*29e10*/  @!P0 BRA `(.L_x_1781) ;  /* 0x00000000002c8947 */ /* 0x000fea0003800000 */
[----:B------:R-:W-:Y:S05]  /*29e20*/  WARPSYNC.ALL ;  /* 0x0000000000007948 */ /* 0x000fea0003800000 */
[----:B------:R-:W1:Y:S08]  /*29e30*/  S2UR UR5, SR_CgaCtaId ;  /* 0x00000000000579c3 */ /* 0x000e700000008800 */
[----:B------:R-:W-:Y:S06]  /*29e40*/  BAR.SYNC.DEFER_BLOCKING 0x5, 0x180 ;  /* 0x0146000000007b1d */ /* 0x000fec0000010000 */
[----:B------:R-:W-:-:S02]  /*29e50*/  UMOV UR4, 0x400 ;  /* 0x0000040000047882 */ /* 0x000fc40000000000 */
[----:B-1----:R-:W-:-:S06]  /*29e60*/  ULEA UR4, UR5, UR4, 0x18 ;  /* 0x0000000405047291 */ /* 0x002fcc000f8ec03f */
[----:B------:R-:W-:-:S05]  /*29e70*/  IMAD.U32 R18, RZ, RZ, UR4 ;  /* 0x00000004ff127e24 */ /* 0x000fca000f8e00ff */
[----:B------:R-:W1:Y:S04]  /*29e80*/  LDS.128 R4, [R18+0x284d0] ;  /* 0x0284d00012047984 */ /* 0x000e680000000c00 */
[----:B-1----:R1:W-:Y:S04]  /*29e90*/  STL.64 [R1+0x10], R4 ;  /* 0x0000100401007387 */ /* 0x0023e80000100a00 */
[----:B------:R1:W-:Y:S01]  /*29ea0*/  STL.64 [R1+0x18], R6 ;  /* 0x0000180601007387 */ /* 0x0003e20000100a00 */
[----:B------:R-:W-:Y:S06]  /*29eb0*/  BAR.ARV 0x4, 0x180 ;  /* 0x0106000000007b1d */ /* 0x000fec0000002000 */
[----:B------:R-:W-:Y:S05]  /*29ec0*/  BRA `(.L_x_1782) ;  /* 0x0000001000407947 */ /* 0x000fea0003800000 */
.L_x_1781:
[----:B------:R-:W1:Y:S01]  /*29ed0*/  S2R R0, SR_TID.X ;  /* 0x0000000000007919 */ /* 0x000e620000002100 */
[----:B------:R-:W-:Y:S01]  /*29ee0*/  UMOV UR4, 0xffffffff ;  /* 0xffffffff00047882 */ /* 0x000fe20000000000 */
[----:B-1----:R-:W-:-:S04]  /*29ef0*/  LOP3.LUT R16, R0, 0x1f, RZ, 0xc0, !PT ;  /* 0x0000001f00107812 */ /* 0x002fc800078ec0ff */
[----:B------:R-:W-:Y:S01]  /*29f00*/  ISETP.NE.AND P0, PT, R16, 0x1f, PT ;  /* 0x0000001f1000780c */ /* 0x000fe20003f05270 */
[----:B------:R-:W-:-:S12]  /*29f10*/  BRA.DIV UR4, `(.L_x_1783) ;  /* 0x0000008204a87947 */ /* 0x000fd8000b800000 */
[----:B------:R-:W2:Y:S01]  /*29f20*/  LDL.LU R0, [R1+0x10] ;  /* 0x0000100001007983 */ /* 0x000ea20000300800 */
        /* <DEDUP_REMOVED lines=11> */
[----:B------:R-:W-:Y:S01]  /*29fe0*/  IMAD.MOV.U32 R4, RZ, RZ, RZ ;  /* 0x000000ffff047224 */ /* 0x000fe200078e00ff */
[C---:B------:R-:W-:Y:S01]  /*29ff0*/  ISETP.GE.U32.AND P2, PT, R16.reuse, 0x2, PT ;  /* 0x000000021000780c */ /* 0x040fe20003f46070 */
[----:B------:R-:W-:Y:S01]  /*2a000*/  IMAD.MOV.U32 R6, RZ, RZ, RZ ;  /* 0x000000ffff067224 */ /* 0x000fe200078e00ff */
[C---:B------:R-:W-:Y:S01]  /*2a010*/  ISETP.GE.U32.AND P3, PT, R16.reuse, 0x4, PT ;  /* 0x000000041000780c */ /* 0x040fe20003f66070 */
[----:B------:R-:W-:Y:S01]  /*2a020*/  SHFL.IDX PT, R5, R11, RZ, 0x1f ;  /* 0x00001fff0b057589 */ /* 0x000fe200000e0000 */
[C---:B------:R-:W-:Y:S01]  /*2a030*/  ISETP.GE.U32.AND P4, PT, R16.reuse, 0x8, PT ;  /* 0x000000081000780c */ /* 0x040fe20003f86070 */
[----:B------:R-:W-:Y:S01]  /*2a040*/  IMAD.MOV.U32 R9, RZ, RZ, RZ ;  /* 0x000000ffff097224 */ /* 0x000fe200078e00ff */
[----:B------:R-:W-:Y:S01]  /*2a050*/  ISETP.GE.U32.AND P5, PT, R16, 0x10, PT ;  /* 0x000000101000780c */ /* 0x000fe20003fa6070 */
[----:B------:R-:W-:Y:S01]  /*2a060*/  SHFL.IDX PT, R10, R11, 0x1, 0x1f ;  /* 0x00201f000b0a7f89 */ /* 0x000fe200000e0000 */
[----:B---3--:R-:W-:-:S02]  /*2a070*/  @!P1 IMAD.MOV.U32 R4, RZ, RZ, R0 ;  /* 0x000000ffff049224 */ /* 0x008fc400078e0000 */
[----:B--2---:R-:W-:Y:S01]  /*2a080*/  @!P1 IMAD.MOV.U32 R6, RZ, RZ, R2 ;  /* 0x000000ffff069224 */ /* 0x004fe200078e0002 */
[----:B------:R-:W-:-:S03]  /*2a090*/  ISETP.NE.AND P1, PT, R16, RZ, PT ;  /* 0x000000ff1000720c */ /* 0x000fc60003f25270 */
[----:B------:R-:W-:-:S05]  /*2a0a0*/  IMAD R0, R6, R4, RZ ;  /* 0x0000000406007224 */ /* 0x000fca00078e02ff */
        /* <DEDUP_REMOVED lines=16> */
.L_x_2079:
[----:B------:R-:W-:Y:S01]  /*2a1b0*/  ULDC UR4, c[0x0][0xc38] ;  /* 0x00030e0000047ab9 */ /* 0x000fe20000000800 */
[----:B------:R-:W-:Y:S02]  /*2a1c0*/  IMAD.MOV.U32 R7, RZ, RZ, R3 ;  /* 0x000000ffff077224 */ /* 0x000fe400078e0003 */
[----:B------:R-:W-:-:S04]  /*2a1d0*/  IMAD.U32 R2, RZ, RZ, UR4 ;  /* 0x00000004ff027e24 */ /* 0x000fc8000f8e00ff */
[----:B--2---:R-:W-:-:S04]  /*2a1e0*/  IMAD R8, R8, R2, RZ ;  /* 0x0000000208087224 */ /* 0x004fc800078e02ff */
[----:B------:R-:W-:-:S05]  /*2a1f0*/  IMAD.IADD R0, R10, 0x1, R8 ;  /* 0x000000010a007824 */ /* 0x000fca00078e0208 */
[----:B------:R-:W-:-:S13]  /*2a200*/  ISETP.GT.AND P6, PT, R0, R5, PT ;  /* 0x000000050000720c */ /* 0x000fda0003fc4270 */
[----:B------:R-:W-:Y:S05]  /*2a210*/  @P6 BRA `(.L_x_1784) ;  /* 0x0000000000b06947 */ /* 0x000fea0003800000 */
.L_x_1787:
[----:B-1----:R-:W2:Y:S01]  /*2a220*/  LDL.LU R3, [R1+0x1c] ;  /* 0x00001c0001037983 */ /* 0x002ea20000300800 */
[----:B------:R-:W1:Y:S01]  /*2a230*/  LDC R2, c[0x0][0xc3c] ;  /* 0x00030f00ff027b82 */ /* 0x000e620000000800 */
[----:B--2---:R-:W-:-:S05]  /*2a240*/  VIADD R3, R3, 0x1f ;  /* 0x0000001f03037836 */ /* 0x004fca0000000000 */
[----:B-1----:R-:W-:-:S13]  /*2a250*/  ISETP.GE.AND P6, PT, R3, R2, PT ;  /* 0x000000020300720c */ /* 0x002fda0003fc6270 */
[----:B------:R-:W-:Y:S05]  /*2a260*/  @P6 BRA `(.L_x_1785) ;  /* 0x0000000800f06947 */ /* 0x000fea0003800000 */
[----:B------:R-:W1:Y:S01]  /*2a270*/  S2R R4, SR_TID.X ;  /* 0x0000000000047919 */ /* 0x000e620000002100 */
[----:B------:R2:W-:Y:S01]  /*2a280*/  STL [R1+0x1c], R3 ;  /* 0x00001c0301007387 */ /* 0x0005e20000100800 */
[----:B-1----:R-:W-:-:S05]  /*2a290*/  LOP3.LUT R4, R4, 0x1f, RZ, 0xc0, !PT ;  /* 0x0000001f04047812 */ /* 0x002fca00078ec0ff */
[----:B------:R-:W-:Y:S02]  /*2a2a0*/  IMAD.IADD R6, R3, 0x1, R4 ;  /* 0x0000000103067824 */ /* 0x000fe400078e0204 */
        /* <DEDUP_REMOVED lines=28> */
.L_x_2087:
[----:B------:R-:W-:Y:S02]  /*2a470*/  ULDC UR4, c[0x0][0xc38] ;  /* 0x00030e0000047ab9 */ /* 0x000fe40000000800 */
[----:B------:R-:W-:-:S04]  /*2a480*/  IMAD.U32 R2, RZ, RZ, UR4 ;  /* 0x00000004ff027e24 */ /* 0x000fc8000f8e00ff */
[----:B--2---:R-:W-:-:S04]  /*2a490*/  IMAD R8, R8, R2, RZ ;  /* 0x0000000208087224 */ /* 0x004fc800078e02ff */
[----:B------:R-:W-:-:S05]  /*2a4a0*/  IMAD.IADD R0, R8, 0x1, R0 ;  /* 0x0000000108007824 */ /* 0x000fca00078e0200 */
[----:B------:R-:W-:-:S13]  /*2a4b0*/  ISETP.GT.AND P6, PT, R0, R5, PT ;  /* 0x000000050000720c */ /* 0x000fda0003fc4270 */
[----:B------:R-:W-:Y:S05]  /*2a4c0*/  @!P6 BRA `(.L_x_1787) ;  /* 0xfffffffc0054e947 */ /* 0x000fea000383ffff */
[----:B------:R-:W-:-:S07]  /*2a4d0*/  IMAD.MOV.U32 R7, RZ, RZ, R3 ;  /* 0x000000ffff077224 */ /* 0x000fce00078e0003 */
.L_x_1784:
[----:B------:R-:W-:Y:S01]  /*2a4e0*/  IMAD.IADD R10, R0, 0x1, -R8 ;  /* 0x00000001000a7824 */ /* 0x000fe200078e0a08 */
[----:B------:R-:W-:-:S03]  /*2a4f0*/  UMOV UR4, 0xffffffff ;  /* 0xffffffff00047882 */ /* 0x000fc60000000000 */
[----:B------:R-:W-:-:S05]  /*2a500*/  IMAD R0, R7, R2, R10 ;  /* 0x0000000207007224 */ /* 0x000fca00078e020a */
[----:B------:R-:W-:Y:S01]  /*2a510*/  ISETP.GT.AND P6, PT, R0, R5, PT ;  /* 0x000000050000720c */ /* 0x000fe20003fc4270 */
[----:B------:R-:W-:-:S12]  /*2a520*/  BRA.DIV UR4, `(.L_x_1788) ;  /* 0x00000086045c7947 */ /* 0x000fd8000b800000 */
[----:B------:R-:W2:Y:S01]  /*2a530*/  LDL.LU R8, [R1+0x1c] ;  /* 0x00001c0001087983 */ /* 0x000ea20000300800 */
[----:B-1----:R-:W-:-:S04]  /*2a540*/  VOTE.ANY R3, PT, !P6 ;  /* 0x0000000000037806 */ /* 0x002fc800070e0100 */
[----:B------:R-:W1:Y:S02]  /*2a550*/  POPC R0, R3 ;  /* 0x0000000300007309 */ /* 0x000e640000000000 */
[----:B-1----:R1:W3:Y:S04]  /*2a560*/  SHFL.IDX PT, R4, R4, R0, 0x1f ;  /* 0x00001f0004047589 */ /* 0x0022e800000e0000 */
[----:B------:R1:W4:Y:S01]  /*2a570*/  SHFL.IDX PT, R6, R6, R0, 0x1f ;  /* 0x00001f0006067589 */ /* 0x00032200000e0000 */
[----:B--2---:R-:W-:-:S05]  /*2a580*/  IMAD.IADD R8, R0, 0x1, R8 ;  /* 0x0000000100087824 */ /* 0x004fca00078e0208 */
[----:B---34-:R1:W-:Y:S02]  /*2a590*/  STL [R1+0x1c], R8 ;  /* 0x00001c0801007387 */ /* 0x0183e40000100800 */
.L_x_2092:
[----:B------:R-:W-:-:S13]  /*2a5a0*/  ISETP.NE.AND P0, PT, R3, RZ, PT ;  /* 0x000000ff0300720c */ /* 0x000fda0003f05270 */
[----:B------:R-:W-:Y:S05]  /*2a5b0*/  @!P0 BRA `(.L_x_1789) ;  /* 0x0000000000148947 */ /* 0x000fea0003800000 */
[----:B------:R-:W-:Y:S01]  /*2a5c0*/  UMOV UR4, 0xffffffff ;  /* 0xffffffff00047882 */ /* 0x000fe20000000000 */
[----:B-1----:R-:W-:Y:S02]  /*2a5d0*/  VIADD R0, R0, 0xffffffff ;  /* 0xffffffff00007836 */ /* 0x002fe40000000000 */
[----:B------:R-:W-:Y:S05]  /*2a5e0*/  BRA.DIV UR4, `(.L_x_1790) ;  /* 0x0000008604947947 */ /* 0x000fea000b800000 */
[----:B------:R1:W2:Y:S02]  /*2a5f0*/  SHFL.IDX PT, R0, R7, R0, 0x1f ;  /* 0x00001f0007007589 */ /* 0x0002a400000e0000 */
.L_x_2095:
[----:B--2---:R-:W-:-:S07]  /*2a600*/  IMAD.MOV.U32 R9, RZ, RZ, R0 ;  /* 0x000000ffff097224 */ /* 0x004fce00078e0000 */
.L_x_1789:
[----:B------:R-:W-:Y:S01]  /*2a610*/  ISETP.NE.AND P0, PT, R6, 0x1, PT ;  /* 0x000000010600780c */ /* 0x000fe20003f05270 */
[----:B-1----:R-:W-:-:S05]  /*2a620*/  IMAD R0, R9, R2, R10 ;  /* 0x0000000209007224 */ /* 0x002fca00078e020a */
[----:B------:R1:W-:Y:S02]  /*2a630*/  STL [R1+0x10], R0 ;  /* 0x0000100001007387 */ /* 0x0003e40000100800 */
[----:B-1----:R-:W-:-:S05]  /*2a640*/  IMAD.IADD R0, R5, 0x1, -R0 ;  /* 0x0000000105007824 */ /* 0x002fca00078e0a00 */
[----:B------:R-:W-:Y:S05]  /*2a650*/  @!P0 BRA `(.L_x_1791) ;  /* 0x0000000000e08947 */ /* 0x000fea0003800000 */
[----:B------:R-:W-:-:S04]  /*2a660*/  IABS R7, R4 ;  /* 0x0000000400077213 */ /* 0x000fc80000000000 */
        /* <DEDUP_REMOVED lines=19> */
[----:B------:R-:W1:Y:S07]  /*2a7a0*/  I2F.RP R2, R7 ;  /* 0x0000000700027306 */ /* 0x000e6e0000209400 */
[----:B------:R-:W-:Y:S01]  /*2a7b0*/  @P0 VIADD R5, R5, 0x1 ;  /* 0x0000000105050836 */ /* 0x000fe20000000000 */
[----:B-1----:R-:W1:Y:S02]  /*2a7c0*/  MUFU.RCP R2, R2 ;  /* 0x0000000200027308 */ /* 0x002e640000001000 */
[----:B-1----:R-:W-:-:S06]  /*2a7d0*/  VIADD R2, R2, 0xffffffe ;  /* 0x0ffffffe02027836 */ /* 0x002fcc0000000000 */
[----:B------:R-:W1:Y:S02]  /*2a7e0*/  F2I.FTZ.U32.TRUNC.NTZ R3, R2 ;  /* 0x0000000200037305 */ /* 0x000e64000021f000 */
[----:B-1----:R-:W-:-:S04]  /*2a7f0*/  IMAD.MOV R2, RZ, RZ, -R3 ;  /* 0x000000ffff027224 */ /* 0x002fc800078e0a03 */
[----:B0-----:R-:W-:Y:S02]  /*2a800*/  IMAD R8, R2, R7, RZ ;  /* 0x0000000702087224 */ /* 0x001fe400078e02ff */
        /* <DEDUP_REMOVED lines=29> */
.L_x_1791:
[----:B------:R-:W2:Y:S01]  /*2a9e0*/  LDL R3, [R1+0x1c] ;  /* 0x00001c0001037983 */ /* 0x000ea20000100800 */
[----:B------:R-:W2:Y:S02]  /*2a9f0*/  LDC.64 R6, c[0x0][0xc90] ;  /* 0x00032400ff067b82 */ /* 0x000ea40000000a00 */
[----:B--2---:R-:W-:-:S05]  /*2aa00*/  IMAD.WIDE R6, R3, 0x4, R6 ;  /* 0x0000000403067825 */ /* 0x004fca00078e0206 */
[----:B------:R-:W2:Y:S02]  /*2aa10*/  LDG.E R3, desc[UR46][R6.64] ;  /* 0x0000002e06037981 */ /* 0x000ea4000c1e1900 */
[----:B--2---:R-:W-:-:S05]  /*2aa20*/  IMAD R9, R4, R3, RZ ;  /* 0x0000000304097224 */ /* 0x004fca00078e02ff */
[----:B------:R-:W-:-:S04]  /*2aa30*/  IABS R5, R9 ;  /* 0x0000000900057213 */ /* 0x000fc80000000000 */
[----:B------:R-:W1:Y:S08]  /*2aa40*/  I2F.RP R6, R5 ;  /* 0x0000000500067306 */ /* 0x000e700000209400 */
[----:B-1----:R-:W1:Y:S02]  /*2aa50*/  MUFU.RCP R6, R6 ;  /* 0x0000000600067308 */ /* 0x002e640000001000 */
[----:B-1----:R-:W-:-:S06]  /*2aa60*/  VIADD R6, R6, 0xffffffe ;  /* 0x0ffffffe06067836 */ /* 0x002fcc0000000000 */
[----:B------:R-:W1:Y:S02]  /*2aa70*/  F2I.FTZ.U32.TRUNC.NTZ R7, R6 ;  /* 0x0000000600077305 */ /* 0x000e64000021f000 */
[----:B-1----:R-:W-:-:S04]  /*2aa80*/  IMAD.MOV R6, RZ, RZ, -R7 ;  /* 0x000000ffff067224 */ /* 0x002fc800078e0a07 */
[----:B0-----:R-:W-:Y:S02]  /*2aa90*/  IMAD R8, R6, R5, RZ ;  /* 0x0000000506087224 */ /* 0x001fe400078e02ff */
        /* <DEDUP_REMOVED lines=14> */
[----:B------:R-:W-:-:S04]  /*2ab80*/  @P0 VIADD R6, R6, 0x1 ;  /* 0x0000000106060836 */ /* 0x000fc80000000000 */
[----:B------:R-:W-:-:S04]  /*2ab90*/  IMAD.MOV.U32 R5, RZ, RZ, R6 ;  /* 0x000000ffff057224 */ /* 0x000fc800078e0006 */
        /* <DEDUP_REMOVED lines=37> */
.L_x_1792:
[----:B------:R-:W-:-:S05]  /*2adf0*/  LOP3.LUT R0, RZ, R0, RZ, 0x33, !PT ;  /* 0x00000000ff007212 */ /* 0x000fca00078e33ff */
[----:B------:R-:W-:-:S05]  /*2ae00*/  IMAD.IADD R0, R4, 0x1, R0 ;  /* 0x0000000104007824 */ /* 0x000fca00078e0200 */
[----:B------:R2:W-:Y:S01]  /*2ae10*/  STL [R1+0x14], R0 ;  /* 0x0000140001007387 */ /* 0x0005e20000100800 */
[----:B------:R-:W-:Y:S05]  /*2ae20*/  BRA `(.L_x_1793) ;  /* 0x0000000000287947 */ /* 0x000fea0003800000 */
.L_x_1785:
[----:B------:R-:W-:Y:S01]  /*2ae30*/  UMOV UR4, URZ ;  /* 0x0000003f00047c82 */ /* 0x000fe20008000000 */
[----:B------:R-:W-:Y:S01]  /*2ae40*/  ULDC UR6, c[0x0][0xc3c] ;  /* 0x00030f0000067ab9 */ /* 0x000fe20000000800 */
[----:B------:R-:W-:Y:S01]  /*2ae50*/  UMOV UR5, URZ ;  /* 0x0000003f00057c82 */ /* 0x000fe20008000000 */
[----:B------:R-:W-:Y:S01]  /*2ae60*/  IMAD.U32 R3, RZ, RZ, UR4 ;  /* 0x00000004ff037e24 */ /* 0x000fe2000f8e00ff */
[----:B------:R1:W-:Y:S01]  /*2ae70*/  STL [R1+0x10], R5 ;  /* 0x0000100501007387 */ /* 0x0003e20000100800 */
[----:B------:R-:W-:Y:S02]  /*2ae80*/  IMAD.U32 R0, RZ, RZ, UR6 ;  /* 0x00000006ff007e24 */ /* 0x000fe4000f8e00ff */
[----:B------:R-:W-:Y:S01]  /*2ae90*/  IMAD.U32 R2, RZ, RZ, UR5 ;  /* 0x00000005ff027e24 */ /* 0x000fe2000f8e00ff */
[----:B------:R1:W-:Y:S04]  /*2aea0*/  STL [R1+0x14], R3 ;  /* 0x0000140301007387 */ /* 0x0003e80000100800 */
[----:B------:R1:W-:Y:S04]  /*2aeb0*/  STL [R1+0x1c], R0 ;  /* 0x00001c0001007387 */ /* 0x0003e80000100800 */
[----:B------:R1:W-:Y:S02]  /*2aec0*/  STL [R1+0x18], R2 ;  /* 0x0000180201007387 */ /* 0x0003e40000100800 */
.L_x_1793:
[----:B01----:R-:W3:Y:S04]  /*2aed0*/  LDL R2, [R1+0x1c] ;  /* 0x00001c0001027983 */ /* 0x003ee80000100800 */
[----:B------:R-:W4:Y:S04]  /*2aee0*/  LDL R3, [R1+0x18] ;  /* 0x0000180001037983 */ /* 0x000f280000100800 */
[----:B------:R-:W5:Y:S04]  /*2aef0*/  LDL R4, [R1+0x10] ;  /* 0x0000100001047983 */ /* 0x000f680000100800 */
[----:B------:R-:W5:Y:S01]  /*2af00*/  LDL R5, [R1+0x14] ;  /* 0x0000140001057983 */ /* 0x000f620000100800 */
[----:B--2---:R-:W0:Y:S01]  /*2af10*/  S2R R0, SR_TID.X ;  /* 0x0000000000007919 */ /* 0x004e220000002100 */
[----:B------:R-:W-:Y:S05]  /*2af20*/  WARPSYNC.ALL ;  /* 0x0000000000007948 */ /* 0x000fea0003800000 */
[----:B0-----:R-:W-:Y:S01]  /*2af30*/  LOP3.LUT R0, R0, 0x1f, RZ, 0xc0, !PT ;  /* 0x0000001f00007812 */ /* 0x001fe200078ec0ff */
[----:B------:R-:W-:Y:S03]  /*2af40*/  BAR.SYNC.DEFER_BLOCKING 0x4, 0x180 ;  /* 0x0106000000007b1d */ /* 0x000fe60000010000 */
[----:B------:R-:W-:-:S13]  /*2af50*/  ISETP.NE.AND P0, PT, R0, RZ, PT ;  /* 0x000000ff0000720c */ /* 0x000fda0003f05270 */
[----:B------:R-:W0:Y:S01]  /*2af60*/  @!P0 S2R R0, SR_CgaCtaId ;  /* 0x0000000000008919 */ /* 0x000e220000008800 */
[----:B---3--:R-:W-:Y:S01]  /*2af70*/  IMAD.MOV.U32 R7, RZ, RZ, R2 ;  /* 0x000000ffff077224 */ /* 0x008fe200078e0002 */
[----:B------:R-:W-:Y:S01]  /*2af80*/  @!P0 MOV R2, 0x400 ;  /* 0x0000040000028802 */ /* 0x000fe20000000f00 */
[----:B----4-:R-:W-:-:S03]  /*2af90*/  IMAD.MOV.U32 R6, RZ, RZ, R3 ;  /* 0x000000ffff067224 */ /* 0x010fc600078e0003 */
[----:B0-----:R-:W-:-:S05]  /*2afa0*/  @!P0 LEA R18, R0, R2, 0x18 ;  /* 0x0000000200128211 */ /* 0x001fca00078ec0ff */
[----:B-----5:R2:W-:Y:S01]  /*2afb0*/  @!P0 STS.128 [R18+0x284d0], R4 ;  /* 0x0284d00412008388 */ /* 0x0205e20000000c00 */
[----:B------:R-:W-:Y:S06]  /*2afc0*/  BAR.ARV 0x5, 0x180 ;  /* 0x0146000000007b1d */ /* 0x000fec0000002000 */
.L_x_1782:
[----:B------:R-:W3:Y:S01]  /*2afd0*/  LDL R0, [R1+0x1c] ;  /* 0x00001c0001007983 */ /* 0x000ee20000100800 */
[----:B------:R-:W-:Y:S02]  /*2afe0*/  ULDC UR4, c[0x0][0xc3c] ;  /* 0x00030f0000047ab9 */ /* 0x000fe40000000800 */
[----:B---3--:R-:W-:-:S13]  /*2aff0*/  ISETP.GE.AND P0, PT, R0, UR4, PT ;  /* 0x0000000400007c0c */ /* 0x008fda000bf06270 */
[----:B------:R-:W-:Y:S05]  /*2b000*/  @!P0 BRA `(.L_x_1794) ;  /* 0xffffff9000b08947 */ /* 0x000fea000383ffff */
[----:B------:R-:W-:Y:S05]  /*2b010*/  BSYNC B7 ;  /* 0x0000000000077941 */ /* 0x000fea0003800000 */
.L_x_1664:
[----:B---3--:R-:W3:Y:S01]  /*2b020*/  LDL.LU R0, [R1+0x5c] ;  /* 0x00005c0001007983 */ /* 0x008ee20000300800 */
        /* <DEDUP_REMOVED lines=11> */
.L_x_2096:
[----:B------:R-:W-:Y:S05]  /*2b0e0*/  BSYNC B0 ;  /* 0x0000000000007941 */ /* 0x000fea0003800000 */
.L_x_1795:
[----:B------:R-:W-:-:S03]  /*2b0f0*/  UMOV UR4, 0xffffffff ;  /* 0xffffffff00047882 */ /* 0x000fc60000000000 */
[----:B------:R-:W-:Y:S05]  /*2b100*/  BRA.DIV UR4, `(.L_x_1797) ;  /* 0x0000007e040c7947 */ /* 0x000fea000b800000 */
[----:B------:R-:W1:Y:S02]  /*2b110*/  S2R R2, SR_TID.X ;  /* 0x0000000000027919 */ /* 0x000e640000002100 */
[----:B-1----:R-:W-:-:S04]  /*2b120*/  SHF.R.U32.HI R2, RZ, 0x5, R2 ;  /* 0x00000005ff027819 */ /* 0x002fc80000011602 */
[----:B------:R-:W-:-:S05]  /*2b130*/  LOP3.LUT R2, R2, 0x3, RZ, 0xc0, !PT ;  /* 0x0000000302027812 */ /* 0x000fca00078ec0ff */
[----:B------:R1:W2:Y:S02]  /*2b140*/  SHFL.IDX PT, R14, R2, RZ, 0x1f ;  /* 0x00001fff020e7589 */ /* 0x0002a400000e0000 */
.L_x_2099:
[----:B--2---:R-:W-:-:S13]  /*2b150*/  ISETP.NE.AND P0, PT, R14, RZ, PT ;  /* 0x000000ff0e00720c */ /* 0x004fda0003f05270 */
[----:B------:R-:W-:Y:S05]  /*2b160*/  @P0 BRA `(.L_x_1412) ;  /* 0x0000000000b00947 */ /* 0x000fea0003800000 */
[----:B------:R-:W-:-:S03]  /*2b170*/  UMOV UR4, 0xffffffff ;  /* 0xffffffff00047882 */ /* 0x000fc60000000000 */
[----:B------:R-:W-:Y:S05]  /*2b180*/  BRA.DIV UR4, `(.L_x_1798) ;  /* 0x0000007e04207947 */ /* 0x000fea000b800000 */
[----:B------:R-:W-:-:S13]  /*2b190*/  ELECT P6, URZ, PT ;  /* 0x00000000003f782f */ /* 0x000fda00038c0000 */
.L_x_2102:
[----:B------:R-:W-:Y:S05]  /*2b1a0*/  @!P6 BRA `(.L_x_1412) ;  /* 0x0000000000a0e947 */ /* 0x000fea0003800000 */
[----:B------:R-:W-:-:S06]  /*2b1b0*/  ULOP3.LUT UR4, UR40, 0x2, URZ, 0xfc, !UPT ;  /* 0x0000000228047892 */ /* 0x000fcc000f8efc3f */
[----:B-1----:R-:W-:-:S05]  /*2b1c0*/  IMAD.U32 R2, RZ, RZ, UR4 ;  /* 0x00000004ff027e24 */ /* 0x002fca000f8e00ff */
[----:B------:R-:W-:-:S13]  /*2b1d0*/  ISETP.NE.AND P0, PT, R2, 0x3, PT ;  /* 0x000000030200780c */ /* 0x000fda0003f05270 */
[----:B------:R-:W-:Y:S05]  /*2b1e0*/  @!P0 BRA `(.L_x_1799) ;  /* 0x0000000000048947 */ /* 0x000fea0003800000 */
[----:B------:R-:W-:Y:S01]  /*2b1f0*/  BPT.TRAP 0x1 ;  /* 0x000000040000795c */ /* 0x000fe20000300000 */
.L_x_1799:
        /* <DEDUP_REMOVED lines=14> */
.L_x_2103:
[----:B------:R-:W1:Y:S02]  /*2b2e0*/  SYNCS.PHASECHK.TRANS64.TRYWAIT P1, [R7+URZ], R2 ;  /* 0x00000002070075a7 */ /* 0x000e64000802017f */
[----:B-1----:R-:W-:Y:S05]  /*2b2f0*/  @!P1 BRA `(.L_x_1801) ;  /* 0x0000007800f89947 */ /* 0x002fea0003800000 */
.L_x_2104:
[----:B------:R-:W-:Y:S05]  /*2b300*/  @!P0 BRA `(.L_x_1802) ;  /* 0x0000000000048947 */ /* 0x000fea0003800000 */
[----:B------:R-:W-:Y:S01]  /*2b310*/  BPT.TRAP 0x1 ;  /* 0x000000040000795c */ /* 0x000fe20000300000 */
.L_x_1802:
[----:B------:R-:W2:Y:S02]  /*2b320*/  LDL.LU R4, [R1+0x8] ;  /* 0x0000080001047983 */ /* 0x000ea40000300800 */
[----:B--2---:R-:W-:-:S04]  /*2b330*/  IMAD R4, R4, 0x8, R0 ;  /* 0x0000000804047824 */ /* 0x004fc800078e0200 */
[----:B------:R-:W2:Y:S02]  /*2b340*/  SYNCS.PHASECHK.TRANS64.TRYWAIT P1, [R4+URZ+0x28460], R5 ;  /* 0x02846005040075a7 */ /* 0x000ea4000802017f */
[----:B--2---:R-:W-:Y:S05]  /*2b350*/  @!P1 BRA `(.L_x_1803) ;  /* 0x0000007800f49947 */ /* 0x004fea0003800000 */
.L_x_2105:
[----:B------:R-:W-:Y:S05]  /*2b360*/  @!P0 BRA `(.L_x_1804) ;  /* 0x0000000000048947 */ /* 0x000fea0003800000 */
[----:B------:R-:W-:Y:S01]  /*2b370*/  BPT.TRAP 0x1 ;  /* 0x000000040000795c */ /* 0x000fe20000300000 */
.L_x_1804:
[----:B------:R-:W-:-:S04]  /*2b380*/  IMAD R3, R3, 0x8, R0 ;  /* 0x0000000803037824 */ /* 0x000fc800078e0200 */
[----:B------:R-:W3:Y:S02]  /*2b390*/  SYNCS.PHASECHK.TRANS64.TRYWAIT P1, [R3+URZ+0x28460], R2 ;  /* 0x02846002030075a7 */ /* 0x000ee4000802017f */
[----:B---3--:R-:W-:Y:S05]  /*2b3a0*/  @!P1 BRA `(.L_x_1805) ;  /* 0x0000007800f49947 */ /* 0x008fea0003800000 */
.L_x_2106:
[----:B------:R-:W-:Y:S05]  /*2b3b0*/  @!P0 BRA `(.L_x_1806) ;  /* 0x0000000000048947 */ /* 0x000fea0003800000 */
[----:B------:R-:W-:Y:S01]  /*2b3c0*/  BPT.TRAP 0x1 ;  /* 0x000000040000795c */ /* 0x000fe20000300000 */
.L_x_1806:
[----:B------:R-:W4:Y:S02]  /*2b3d0*/  SYNCS.PHASECHK.TRANS64.TRYWAIT P0, [R4+URZ+0x28480], R5 ;  /* 0x02848005040075a7 */ /* 0x000f24000800017f */
[----:B----4-:R-:W-:Y:S05]  /*2b3e0*/  @!P0 BRA `(.L_x_1807) ;  /* 0x0000007800f88947 */ /* 0x010fea0003800000 */
.L_x_1808:
[----:B------:R0:W0:Y:S02]  /*2b3f0*/  SYNCS.PHASECHK.TRANS64.TRYWAIT P0, [R3+URZ+0x28480], R2 ;  /* 0x02848002030075a7 */ /* 0x000024000800017f */
[----:B0-----:R-:W-:Y:S05]  /*2b400*/  @!P0 NANOSLEEP.SYNCS 0x989680 ;  /* 0x009896800000895d */ /* 0x001fea0003900000 */
[----:B------:R-:W0:Y:S02]  /*2b410*/  @!P0 SYNCS.PHASECHK.TRANS64 P0, [R3+URZ+0x28480], R2 ;  /* 0x02848002030085a7 */ /* 0x000e24000800007f */
[----:B0-----:R-:W-:Y:S05]  /*2b420*/  @!P0 BRA `(.L_x_1808) ;  /* 0xfffffffc00f08947 */ /* 0x001fea000383ffff */
.L_x_1412:
[----:B------:R-:W-:Y:S05]  /*2b430*/  BSYNC B8 ;  /* 0x0000000000087941 */ /* 0x000fea0003800000 */
.L_x_1409:
[----:B------:R-:W-:Y:S05]  /*2b440*/  EXIT ;  /* 0x000000000000794d */ /* 0x000fea0003800000 */
.L_x_1440:
[----:B-1----:R1:W2:Y:S02]  /*2b450*/  SYNCS.PHASECHK.TRANS64.TRYWAIT P6, [R91+URZ+0x28490], R92 ;  /* 0x0284905c5b0075a7 */ /* 0x0022a400080c017f */
[----:B--2---:R-:W-:Y:S05]  /*2b460*/  @!P6 NANOSLEEP.SYNCS 0x989680 ;  /* 0x009896800000e95d */ /* 0x004fea0003900000 */
[----:B------:R-:W2:Y:S02]  /*2b470*/  @!P6 SYNCS.PHASECHK.TRANS64 P6, [R91+URZ+0x28490], R92 ;  /* 0x0284905c5b00e5a7 */ /* 0x000ea400080c007f */
[----:B--2---:R-:W-:Y:S05]  /*2b480*/  @!P6 BRA `(.L_x_1440) ;  /* 0xfffffffc00f0e947 */ /* 0x004fea000383ffff */
[----:B------:R-:W-:Y:S05]  /*2b490*/  BRA `(.L_x_1809) ;  /* 0xfffffd7c00b07947 */ /* 0x000fea000383ffff */
.L_x_1458:
[----:B0-----:R0:W1:Y:S02]  /*2b4a0*/  SYNCS.PHASECHK.TRANS64.TRYWAIT P5, [R91+URZ+0x28490], R92 ;  /* 0x0284905c5b0075a7 */ /* 0x00106400080a017f */
[----:B-1----:R-:W-:Y:S05]  /*2b4b0*/  @!P5 NANOSLEEP.SYNCS 0x989680 ;  /* 0x009896800000d95d */ /* 0x002fea0003900000 */
[----:B------:R-:W1:Y:S02]  /*2b4c0*/  @!P5 SYNCS.PHASECHK.TRANS64 P5, [R91+URZ+0x28490], R92 ;  /* 0x0284905c5b00d5a7 */ /* 0x000e6400080a007f */
[----:B-1----:R-:W-:Y:S05]  /*2b4d0*/  @!P5 BRA `(.L_x_1458) ;  /* 0xfffffffc00f0d947 */ /* 0x002fea000383ffff */
[----:B------:R-:W-:Y:S05]  /*2b4e0*/  BRA `(.L_x_1810) ;  /* 0xfffffd9c00b87947 */ /* 0x000fea000383ffff */
.L_x_1467:
[----:B0-----:R0:W1:Y:S02]  /*2b4f0*/  SYNCS.PHASECHK.TRANS64.TRYWAIT P4, [R91+URZ+0x28490], R92 ;  /* 0x0284905c5b0075a7 */ /* 0x001064000808017f */
[----:B-1----:R-:W-:Y:S05]  /*2b500*/  @!P4 NANOSLEEP.SYNCS 0x989680 ;  /* 0x009896800000c95d */ /* 0x002fea0003900000 */
[----:B------:R-:W1:Y:S02]  /*2b510*/  @!P4 SYNCS.PHASECHK.TRANS64 P4, [R91+URZ+0x28490], R92 ;  /* 0x0284905c5b00c5a7 */ /* 0x000e64000808007f */
[----:B-1----:R-:W-:Y:S05]  /*2b520*/  @!P4 BRA `(.L_x_1467) ;  /* 0xfffffffc00f0c947 */ /* 0x002fea000383ffff */
[----:B------:R-:W-:Y:S05]  /*2b530*/  BRA `(.L_x_1811) ;  /* 0xfffffdbc00e07947 */ /* 0x000fea000383ffff */
.L_x_1473:
[----:B-1----:R1:W2:Y:S02]  /*2b540*/  SYNCS.PHASECHK.TRANS64.TRYWAIT P3, [R91+URZ+0x284b0], R92 ;  /* 0x0284b05c5b0075a7 */ /* 0x0022a4000806017f */
[----:B--2---:R-:W-:Y:S05]  /*2b550*/  @!P3 NANOSLEEP.SYNCS 0x989680 ;  /* 0x009896800000b95d */ /* 0x004fea0003900000 */
[----:B------:R-:W2:Y:S02]  /*2b560*/  @!P3 SYNCS.PHASECHK.TRANS64 P3, [R91+URZ+0x284b0], R92 ;  /* 0x0284b05c5b00b5a7 */ /* 0x000ea4000806007f */
[----:B--2---:R-:W-:Y:S05]  /*2b570*/  @!P3 BRA `(.L_x_1473) ;  /* 0xfffffffc00f0b947 */ /* 0x004fea000383ffff */
[----:B------:R-:W-:Y:S05]  /*2b580*/  BRA `(.L_x_1812) ;  /* 0xfffffdc0006c7947 */ /* 0x000fea000383ffff */
.L_x_1491:
[----:B------:R-:W-:Y:S01]  /*2b590*/  BSSY B0, `(.L_x_1813) ;  /* 0x0000007000007945 */ /* 0x000fe20003800000 */
[----:B------:R-:W-:Y:S02]  /*2b5a0*/  IMAD.MOV.U32 R12, RZ, RZ, RZ ;  /* 0x000000ffff0c7224 */ /* 0x000fe400078e00ff */
[----:B------:R-:W-:Y:S02]  /*2b5b0*/  IMAD.MOV.U32 R11, RZ, RZ, 0x1f ;  /* 0x0000001fff0b7424 */ /* 0x000fe400078e00ff */
[----:B------:R-:W-:-:S07]  /*2b5c0*/  IMAD.MOV.U32 R15, RZ, RZ, -0x1 ;  /* 0xffffffffff0f7424 */ /* 0x000fce00078e00ff */
[----:B-----5:R-:W-:Y:S05]  /*2b5d0*/  WARPSYNC.COLLECTIVE R15, `(.L_x_1814) ;  /* 0x000000000f087348 */ /* 0x020fea0003c00000 */
[----:B------:R0:W1:Y:S02]  /*2b5e0*/  SHFL.IDX P6, R14, R13, R12, R11 ;  /* 0x0000000c0d0e7389 */ /* 0x00006400000c000b */
[----:B01---5:R-:W-:Y:S01]  /*2b5f0*/  ENDCOLLECTIVE ;  /* 0x000000000000791b */ /* 0x023fe20003800000 */
.L_x_1814:
[----:B------:R-:W-:Y:S05]  /*2b600*/  BSYNC B0 ;  /* 0x0000000000007941 */ /* 0x000fea0003800000 */
.L_x_1813:
[----:B------:R-:W-:Y:S01]  /*2b610*/  IMAD.MOV.U32 R201, RZ, RZ, R14 ;  /* 0x000000ffffc97224 */ /* 0x000fe200078e000e */
[----:B------:R-:W-:Y:S06]  /*2b620*/  BRA `(.L_x_1815) ;  /* 0xfffffdd000ac7947 */ /* 0x000fec000383ffff */
.L_x_1501:
[----:B------:R-:W-:Y:S01]  /*2b630*/  BSSY B1, `(.L_x_1816) ;  /* 0x0000008000017945 */ /* 0x000fe20003800000 */
[----:B0-----:R-:W-:Y:S02]  /*2b640*/  IMAD.MOV.U32 R13, RZ, RZ, R48 ;  /* 0x000000ffff0d7224 */ /* 0x001fe400078e0030 */
[----:B------:R-:W-:Y:S02]  /*2b650*/  IMAD.MOV.U32 R12, RZ, RZ, RZ ;  /* 0x000000ffff0c7224 */ /* 0x000fe400078e00ff */
[----:B------:R-:W-:Y:S02]  /*2b660*/  IMAD.MOV.U32 R11, RZ, RZ, 0x181f ;  /* 0x0000181fff0b7424 */ /* 0x000fe400078e00ff */
[----:B------:R-:W-:-:S07]  /*2b670*/  IMAD.MOV.U32 R15, RZ, RZ, -0x1 ;  /* 0xffffffffff0f7424 */ /* 0x000fce00078e00ff */
[----:B------:R-:W-:Y:S05]  /*2b680*/  WARPSYNC.COLLECTIVE R15, `(.L_x_1817) ;  /* 0x000000000f087348 */ /* 0x000fea0003c00000 */
[----:B------:R0:W1:Y:S02]  /*2b690*/  SHFL.IDX P6, R14, R13, R12, R11 ;  /* 0x0000000c0d0e7389 */ /* 0x00006400000c000b */
[----:B01----:R-:W-:Y:S01]  /*2b6a0*/  ENDCOLLECTIVE ;  /* 0x000000000000791b */ /* 0x003fe20003800000 */
.L_x_1817:
[----:B------:R-:W-:Y:S05]  /*2b6b0*/  BSYNC B1 ;  /* 0x0000000000017941 */ /* 0x000fea0003800000 */
.L_x_1816:
[----:B------:R-:W-:Y:S02]  /*2b6c0*/  IMAD.MOV.U32 R13, RZ, RZ, R0 ;  /* 0x000000ffff0d7224 */ /* 0x000fe400078e0000 */
[----:B------:R-:W-:Y:S02]  /*2b6d0*/  IMAD.MOV.U32 R12, RZ, RZ, RZ ;  /* 0x000000ffff0c7224 */ /* 0x000fe400078e00ff */
[----:B------:R-:W-:Y:S02]  /*2b6e0*/  IMAD.MOV.U32 R11, RZ, RZ, 0x181f ;  /* 0x0000181fff0b7424 */ /* 0x000fe400078e00ff */
[----:B------:R-:W-:Y:S02]  /*2b6f0*/  IMAD.MOV.U32 R15, RZ, RZ, -0x1 ;  /* 0xffffffffff0f7424 */ /* 0x000fe400078e00ff */
[----:B------:R-:W-:-:S07]  /*2b700*/  IMAD.MOV.U32 R3, RZ, RZ, R14 ;  /* 0x000000ffff037224 */ /* 0x000fce00078e000e */
[----:B------:R-:W-:Y:S05]  /*2b710*/  WARPSYNC.COLLECTIVE R15, `(.L_x_1818) ;  /* 0x000000000f087348 */ /* 0x000fea0003c00000 */
[----:B------:R0:W1:Y:S02]  /*2b720*/  SHFL.IDX P6, R14, R13, R12, R11 ;  /* 0x0000000c0d0e7389 */ /* 0x00006400000c000b */
[----:B01----:R-:W-:Y:S01]  /*2b730*/  ENDCOLLECTIVE ;  /* 0x000000000000791b */ /* 0x003fe20003800000 */
.L_x_1818:
[----:B------:R-:W-:Y:S02]  /*2b740*/  IMAD.MOV.U32 R13, RZ, RZ, R49 ;  /* 0x000000ffff0d7224 */ /* 0x000fe400078e0031 */
[----:B------:R-:W-:-:S07]  /*2b750*/  IMAD.MOV.U32 R5, RZ, RZ, R14 ;  /* 0x000000ffff057224 */ /* 0x000fce00078e000e */
[----:B------:R-:W-:Y:S05]  /*2b760*/  WARPSYNC.COLLECTIVE R15, `(.L_x_1819) ;  /* 0x000000000f087348 */ /* 0x000fea0003c00000 */
[----:B------:R0:W1:Y:S02]  /*2b770*/  SHFL.IDX P6, R14, R13, R12, R11 ;  /* 0x0000000c0d0e7389 */ /* 0x00006400000c000b */
[----:B01----:R-:W-:Y:S01]  /*2b780*/  ENDCOLLECTIVE ;  /* 0x000000000000791b */ /* 0x003fe20003800000 */
.L_x_1819:
[----:B------:R-:W-:Y:S02]  /*2b790*/  IMAD.MOV.U32 R13, RZ, RZ, R51 ;  /* 0x000000ffff0d7224 */ /* 0x000fe400078e0033 */
[----:B------:R-:W-:-:S07]  /*2b7a0*/  IMAD.MOV.U32 R9, RZ, RZ, R14 ;  /* 0x000000ffff097224 */ /* 0x000fce00078e000e */
[----:B------:R-:W-:Y:S05]  /*2b7b0*/  WARPSYNC.COLLECTIVE R15, `(.L_x_1820) ;  /* 0x000000000f087348 */ /* 0x000fea0003c00000 */
[----:B------:R0:W1:Y:S02]  /*2b7c0*/  SHFL.IDX P6, R14, R13, R12, R11 ;  /* 0x0000000c0d0e7389 */ /* 0x00006400000c000b */
[----:B01----:R-:W-:Y:S01]  /*2b7d0*/  ENDCOLLECTIVE ;  /* 0x000000000000791b */ /* 0x003fe20003800000 */
.L_x_1820:
[----:B------:R-:W-:Y:S05]  /*2b7e0*/  BRA `(.L_x_1821) ;  /* 0xfffffdd800007947 */ /* 0x000fea000383ffff */
.L_x_1504:
[----:B------:R-:W-:Y:S01]  /*2b7f0*/  BSSY B1, `(.L_x_1822) ;  /* 0x0000008000017945 */ /* 0x000fe20003800000 */
[----:B0-----:R-:W-:Y:S02]  /*2b800*/  IMAD.MOV.U32 R13, RZ, RZ, R48 ;  /* 0x000000ffff0d7224 */ /* 0x001fe400078e0030 */
[----:B------:R-:W-:Y:S02]  /*2b810*/  IMAD.MOV.U32 R12, RZ, RZ, 0x1 ;  /* 0x00000001ff0c7424 */ /* 0x000fe400078e00ff */
[----:B------:R-:W-:Y:S02]  /*2b820*/  IMAD.MOV.U32 R11, RZ, RZ, 0x181f ;  /* 0x0000181fff0b7424 */ /* 0x000fe400078e00ff */
[----:B------:R-:W-:-:S07]  /*2b830*/  IMAD.MOV.U32 R15, RZ, RZ, -0x1 ;  /* 0xffffffffff0f7424 */ /* 0x000fce00078e00ff */
[----:B-12345:R-:W-:Y:S05]  /*2b840*/  WARPSYNC.COLLECTIVE R15, `(.L_x_1823) ;  /* 0x000000000f087348 */ /* 0x03efea0003c00000 */
[----:B------:R0:W0:Y:S02]  /*2b850*/  SHFL.IDX P6, R14, R13, R12, R11 ;  /* 0x0000000c0d0e7389 */ /* 0x00002400000c000b */
[----:B012345:R-:W-:Y:S01]  /*2b860*/  ENDCOLLECTIVE ;  /* 0x000000000000791b */ /* 0x03ffe20003800000 */
.L_x_1823:
[----:B------:R-:W-:Y:S05]  /*2b870*/  BSYNC B1 ;  /* 0x0000000000017941 */ /* 0x000fea0003800000 */
.L_x_1822:
[----:B------:R-:W-:Y:S02]  /*2b880*/  IMAD.MOV.U32 R13, RZ, RZ, R0 ;  /* 0x000000ffff0d7224 */ /* 0x000fe400078e0000 */
[----:B------:R-:W-:Y:S02]  /*2b890*/  IMAD.MOV.U32 R12, RZ, RZ, 0x1 ;  /* 0x00000001ff0c7424 */ /* 0x000fe400078e00ff */
[----:B------:R-:W-:Y:S02]  /*2b8a0*/  IMAD.MOV.U32 R11, RZ, RZ, 0x181f ;  /* 0x0000181fff0b7424 */ /* 0x000fe400078e00ff */
[----:B------:R-:W-:Y:S02]  /*2b8b0*/  IMAD.MOV.U32 R15, RZ, RZ, -0x1 ;  /* 0xffffffffff0f7424 */ /* 0x000fe400078e00ff */
[----:B------:R-:W-:-:S07]  /*2b8c0*/  IMAD.MOV.U32 R3, RZ, RZ, R14 ;  /* 0x000000ffff037224 */ /* 0x000fce00078e000e */
[----:B------:R-:W-:Y:S05]  /*2b8d0*/  WARPSYNC.COLLECTIVE R15, `(.L_x_1824) ;  /* 0x000000000f087348 */ /* 0x000fea0003c00000 */
[----:B------:R0:W1:Y:S02]  /*2b8e0*/  SHFL.IDX P6, R14, R13, R12, R11 ;  /* 0x0000000c0d0e7389 */ /* 0x00006400000c000b */
[----:B01----:R-:W-:Y:S01]  /*2b8f0*/  ENDCOLLECTIVE ;  /* 0x000000000000791b */ /* 0x003fe20003800000 */
.L_x_1824:
[----:B------:R-:W-:Y:S02]  /*2b900*/  IMAD.MOV.U32 R13, RZ, RZ, R49 ;  /* 0x000000ffff0d7224 */ /* 0x000fe400078e0031 */
[----:B------:R-:W-:-:S07]  /*2b910*/  IMAD.MOV.U32 R5, RZ, RZ, R14 ;  /* 0x000000ffff057224 */ /* 0x000fce00078e000e */
[----:B------:R-:W-:Y:S05]  /*2b920*/  WARPSYNC.COLLECTIVE R15, `(.L_x_1825) ;  /* 0x000000000f087348 */ /* 0x000fea0003c00000 */
[----:B------:R0:W1:Y:S02]  /*2b930*/  SHFL.IDX P6, R14, R13, R12, R11 ;  /* 0x0000000c0d0e7389 */ /* 0x00006400000c000b */
[----:B01----:R-:W-:Y:S01]  /*2b940*/  ENDCOLLECTIVE ;  /* 0x000000000000791b */ /* 0x003fe20003800000 */
.L_x_1825:
[----:B------:R-:W-:Y:S02]  /*2b950*/  IMAD.MOV.U32 R13, RZ, RZ, R51 ;  /* 0x000000ffff0d7224 */ /* 0x000fe400078e0033 */
[----:B------:R-:W-:-:S07]  /*2b960*/  IMAD.MOV.U32 R9, RZ, RZ, R14 ;  /* 0x000000ffff097224 */ /* 0x000fce00078e000e */
[----:B------:R-:W-:Y:S05]  /*2b970*/  WARPSYNC.COLLECTIVE R15, `(.L_x_1826) ;  /* 0x000000000f087348 */ /* 0x000fea0003c00000 */
[----:B------:R0:W1:Y:S02]  /*2b980*/  SHFL.IDX P6, R14, R13, R12, R11 ;  /* 0x0000000c0d0e7389 */ /* 0x00006400000c000b */
[----:B01----:R-:W-:Y:S01]  /*2b990*/  ENDCOLLECTIVE ;  /* 0x000000000000791b */ /* 0x003fe20003800000 */
.L_x_1826:
[----:B------:R-:W-:Y:S05]  /*2b9a0*/  BRA `(.L_x_1827) ;  /* 0xfffffdd8001c7947 */ /* 0x000fea000383ffff */
.L_x_1507:
[----:B------:R-:W-:Y:S01]  /*2b9b0*/  BSSY B1, `(.L_x_1828) ;  /* 0x0000008000017945 */ /* 0x000fe20003800000 */
[----:B------:R-:W-:Y:S02]  /*2b9c0*/  IMAD.MOV.U32 R13, RZ, RZ, R48 ;  /* 0x000000ffff0d7224 */ /* 0x000fe400078e0030 */
[----:B------:R-:W-:Y:S02]  /*2b9d0*/  IMAD.MOV.U32 R12, RZ, RZ, 0x2 ;  /* 0x00000002ff0c7424 */ /* 0x000fe400078e00ff */
[----:B------:R-:W-:Y:S02]  /*2b9e0*/  IMAD.MOV.U32 R11, RZ, RZ, 0x181f ;  /* 0x0000181fff0b7424 */ /* 0x000fe400078e00ff */
[----:B------:R-:W-:-:S07]  /*2b9f0*/  IMAD.MOV.U32 R15, RZ, RZ, -0x1 ;  /* 0xffffffffff0f7424 */ /* 0x000fce00078e00ff */
[----:B012345:R-:W-:Y:S05]  /*2ba00*/  WARPSYNC.COLLECTIVE R15, `(.L_x_1829) ;  /* 0x000000000f087348 */ /* 0x03ffea0003c00000 */
[----:B----4-:R4:W0:Y:S02]  /*2ba10*/  SHFL.IDX P6, R14, R13, R12, R11 ;  /* 0x0000000c0d0e7389 */ /* 0x01082400000c000b */
[----:B012345:R-:W-:Y:S01]  /*2ba20*/  ENDCOLLECTIVE ;  /* 0x000000000000791b */ /* 0x03ffe20003800000 */
.L_x_1829:
[----:B------:R-:W-:Y:S05]  /*2ba30*/  BSYNC B1 ;  /* 0x0000000000017941 */ /* 0x000fea0003800000 */
.L_x_1828:
        /* <DEDUP_REMOVED lines=8> */
.L_x_1830:
[----:B------:R-:W-:Y:S02]  /*2bac0*/  IMAD.MOV.U32 R13, RZ, RZ, R49 ;  /* 0x000000ffff0d7224 */ /* 0x000fe400078e0031 */
[----:B------:R-:W-:-:S07]  /*2bad0*/  IMAD.MOV.U32 R5, RZ, RZ, R14 ;  /* 0x000000ffff057224 */ /* 0x000fce00078e000e */
[----:B------:R-:W-:Y:S05]  /*2bae0*/  WARPSYNC.COLLECTIVE R15, `(.L_x_1831) ;  /* 0x000000000f087348 */ /* 0x000fea0003c00000 */
[----:B------:R0:W1:Y:S02]  /*2baf0*/  SHFL.IDX P6, R14, R13, R12, R11 ;  /* 0x0000000c0d0e7389 */ /* 0x00006400000c000b */
[----:B01----:R-:W-:Y:S01]  /*2bb00*/  ENDCOLLECTIVE ;  /* 0x000000000000791b */ /* 0x003fe20003800000 */
.L_x_1831:
[----:B------:R-:W-:Y:S02]  /*2bb10*/  IMAD.MOV.U32 R13, RZ, RZ, R51 ;  /* 0x000000ffff0d7224 */ /* 0x000fe400078e0033 */
[----:B------:R-:W-:-:S07]  /*2bb20*/  IMAD.MOV.U32 R9, RZ, RZ, R14 ;  /* 0x000000ffff097224 */ /* 0x000fce00078e000e */
[----:B------:R-:W-:Y:S05]  /*2bb30*/  WARPSYNC.COLLECTIVE R15, `(.L_x_1832) ;  /* 0x000000000f087348 */ /* 0x000fea0003c00000 */
[----:B------:R0:W1:Y:S02]  /*2bb40*/  SHFL.IDX P6, R14, R13, R12, R11 ;  /* 0x0000000c0d0e7389 */ /* 0x00006400000c000b */
[----:B01----:R-:W-:Y:S01]  /*2bb50*/  ENDCOLLECTIVE ;  /* 0x000000000000791b */ /* 0x003fe20003800000 */
.L_x_1832:
[----:B------:R-:W-:Y:S05]  /*2bb60*/  BRA `(.L_x_1833) ;  /* 0xfffffdd800307947 */ /* 0x000fea000383ffff */
.L_x_1510:
[----:B------:R-:W-:Y:S01]  /*2bb70*/  BSSY B1, `(.L_x_1834) ;  /* 0x0000008000017945 */ /* 0x000fe20003800000 */
[----:B------:R-:W-:Y:S02]  /*2bb80*/  IMAD.MOV.U32 R13, RZ, RZ, R48 ;  /* 0x000000ffff0d7224 */ /* 0x000fe400078e0030 */
[----:B------:R-:W-:Y:S02]  /*2bb90*/  IMAD.MOV.U32 R12, RZ, RZ, 0x3 ;  /* 0x00000003ff0c7424 */ /* 0x000fe400078e00ff */
[----:B------:R-:W-:Y:S02]  /*2bba0*/  IMAD.MOV.U32 R11, RZ, RZ, 0x181f ;  /* 0x0000181fff0b7424 */ /* 0x000fe400078e00ff */
[----:B------:R-:W-:-:S07]  /*2bbb0*/  IMAD.MOV.U32 R15, RZ, RZ, -0x1 ;  /* 0xffffffffff0f7424 */ /* 0x000fce00078e00ff */
[----:B--2345:R-:W-:Y:S05]  /*2bbc0*/  WARPSYNC.COLLECTIVE R15, `(.L_x_1835) ;  /* 0x000000000f087348 */ /* 0x03cfea0003c00000 */
[----:B----4-:R0:W1:Y:S02]  /*2bbd0*/  SHFL.IDX P6, R14, R13, R12, R11 ;  /* 0x0000000c0d0e7389 */ /* 0x01006400000c000b */
[----:B0123-5:R-:W-:Y:S01]  /*2bbe0*/  ENDCOLLECTIVE ;  /* 0x000000000000791b */ /* 0x02ffe20003800000 */
.L_x_1835:
[----:B------:R-:W-:Y:S05]  /*2bbf0*/  BSYNC B1 ;  /* 0x0000000000017941 */ /* 0x000fea0003800000 */
.L_x_1834:
        /* <DEDUP_REMOVED lines=8> */
.L_x_1836:
[----:B------:R-:W-:Y:S02]  /*2bc80*/  IMAD.MOV.U32 R13, RZ, RZ, R49 ;  /* 0x000000ffff0d7224 */ /* 0x000fe400078e0031 */
[----:B------:R-:W-:-:S07]  /*2bc90*/  IMAD.MOV.U32 R5, RZ, RZ, R14 ;  /* 0x000000ffff057224 */ /* 0x000fce00078e000e */
[----:B------:R-:W-:Y:S05]  /*2bca0*/  WARPSYNC.COLLECTIVE R15, `(.L_x_1837) ;  /* 0x000000000f087348 */ /* 0x000fea0003c00000 */
[----:B------:R0:W1:Y:S02]  /*2bcb0*/  SHFL.IDX P6, R14, R13, R12, R11 ;  /* 0x0000000c0d0e7389 */ /* 0x00006400000c000b */
[----:B01----:R-:W-:Y:S01]  /*2bcc0*/  ENDCOLLECTIVE ;  /* 0x000000000000791b */ /* 0x003fe20003800000 */
.L_x_1837:
[----:B------:R-:W-:Y:S02]  /*2bcd0*/  IMAD.MOV.U32 R13, RZ, RZ, R51 ;  /* 0x000000ffff0d7224 */ /* 0x000fe400078e0033 */
[----:B------:R-:W-:-:S07]  /*2bce0*/  IMAD.MOV.U32 R49, RZ, RZ, R14 ;  /* 0x000000ffff317224 */ /* 0x000fce00078e000e */
[----:B------:R-:W-:Y:S05]  /*2bcf0*/  WARPSYNC.COLLECTIVE R15, `(.L_x_1838) ;  /* 0x000000000f087348 */ /* 0x000fea0003c00000 */
[----:B------:R0:W1:Y:S02]  /*2bd00*/  SHFL.IDX P6, R14, R13, R12, R11 ;  /* 0x0000000c0d0e7389 */ /* 0x00006400000c000b */
[----:B01----:R-:W-:Y:S01]  /*2bd10*/  ENDCOLLECTIVE ;  /* 0x000000000000791b */ /* 0x003fe20003800000 */
.L_x_1838:
[----:B------:R-:W-:Y:S01]  /*2bd20*/  IMAD.MOV.U32 R51, RZ, RZ, R14 ;  /* 0x000000ffff337224 */ /* 0x000fe200078e000e */
[----:B------:R-:W-:Y:S06]  /*2bd30*/  BRA `(.L_x_1839) ;  /* 0xfffffdd800487947 */ /* 0x000fec000383ffff */
.L_x_1514:
[----:B0-----:R0:W1:Y:S02]  /*2bd40*/  SYNCS.PHASECHK.TRANS64.TRYWAIT P0, [R16+URZ+0x28400], R3 ;  /* 0x02840003100075a7 */ /* 0x001064000800017f */
[----:B-1----:R-:W-:Y:S05]  /*2bd50*/  @!P0 NANOSLEEP.SYNCS 0x989680 ;  /* 0x009896800000895d */ /* 0x002fea0003900000 */
[----:B------:R-:W1:Y:S02]  /*2bd60*/  @!P0 SYNCS.PHASECHK.TRANS64 P0, [R16+URZ+0x28400], R3 ;  /* 0x02840003100085a7 */ /* 0x000e64000800007f */
[----:B-1----:R-:W-:Y:S05]  /*2bd70*/  @!P0 BRA `(.L_x_1514) ;  /* 0xfffffffc00f08947 */ /* 0x002fea000383ffff */
[----:B------:R-:W-:Y:S05]  /*2bd80*/  BRA `(.L_x_1840) ;  /* 0xfffffdd800c87947 */ /* 0x000fea000383ffff */
.L_x_1530:
[----:B------:R-:W1:Y:S01]  /*2bd90*/  LDC R53, c[0x0][0x3f4] ;  /* 0x0000fd00ff357b82 */ /* 0x000e620000000800 */
[----:B------:R-:W-:Y:S01]  /*2bda0*/  BSSY B1, `(.L_x_1841) ;  /* 0x0000008000017945 */ /* 0x000fe20003800000 */
[----:B0-----:R-:W-:Y:S02]  /*2bdb0*/  IMAD.MOV.U32 R13, RZ, RZ, R10 ;  /* 0x000000ffff0d7224 */ /* 0x001fe400078e000a */
[----:B------:R-:W-:Y:S02]  /*2bdc0*/  IMAD.MOV.U32 R12, RZ, RZ, RZ ;  /* 0x000000ffff0c7224 */ /* 0x000fe400078e00ff */
[----:B------:R-:W-:Y:S02]  /*2bdd0*/  IMAD.MOV.U32 R11, RZ, RZ, 0x181f ;  /* 0x0000181fff0b7424 */ /* 0x000fe400078e00ff */
[----:B------:R-:W-:-:S07]  /*2bde0*/  IMAD.MOV.U32 R15, RZ, RZ, -0x1 ;  /* 0xffffffffff0f7424 */ /* 0x000fce00078e00ff */
[----:B-1----:R-:W-:Y:S05]  /*2bdf0*/  WARPSYNC.COLLECTIVE R15, `(.L_x_1842) ;  /* 0x000000000f087348 */ /* 0x002fea0003c00000 */
[----:B------:R0:W2:Y:S02]  /*2be00*/  SHFL.IDX P6, R14, R13, R12, R11 ;  /* 0x0000000c0d0e7389 */ /* 0x0000a400000c000b */
[----:B012---:R-:W-:Y:S01]  /*2be10*/  ENDCOLLECTIVE ;  /* 0x000000000000791b */ /* 0x007fe20003800000 */
.L_x_1842:
[----:B------:R-:W-:Y:S05]  /*2be20*/  BSYNC B1 ;  /* 0x0000000000017941 */ /* 0x000fea0003800000 */
.L_x_1841:
[----:B------:R-:W-:Y:S01]  /*2be30*/  IMAD.MOV.U32 R13, RZ, RZ, R55 ;  /* 0x000000ffff0d7224 */ /* 0x000fe200078e0037 */
[----:B------:R-:W-:Y:S01]  /*2be40*/  ISETP.GE.AND P0, PT, R22, R53, PT ;  /* 0x000000351600720c */ /* 0x000fe20003f06270 */
[----:B------:R-:W-:Y:S02]  /*2be50*/  IMAD.MOV.U32 R12, RZ, RZ, RZ ;  /* 0x000000ffff0c7224 */ /* 0x000fe400078e00ff */
[----:B------:R-:W-:Y:S02]  /*2be60*/  IMAD.MOV.U32 R11, RZ, RZ, 0x181f ;  /* 0x0000181fff0b7424 */ /* 0x000fe400078e00ff */
[----:B------:R-:W-:Y:S02]  /*2be70*/  IMAD.MOV.U32 R15, RZ, RZ, -0x1 ;  /* 0xffffffffff0f7424 */ /* 0x000fe400078e00ff */
[----:B------:R-:W-:Y:S02]  /*2be80*/  IMAD.MOV.U32 R3, RZ, RZ, R14 ;  /* 0x000000ffff037224 */ /* 0x000fe400078e000e */
[----:B------:R-:W-:-:S07]  /*2be90*/  IMAD R54, R195, R54, RZ ;  /* 0x00000036c3367224 */ /* 0x000fce00078e02ff */
[----:B------:R-:W-:Y:S05]  /*2bea0*/  WARPSYNC.COLLECTIVE R15, `(.L_x_1843) ;  /* 0x000000000f087348 */ /* 0x000fea0003c00000 */
[----:B------:R0:W1:Y:S02]  /*2beb0*/  SHFL.IDX P6, R14, R13, R12, R11 ;  /* 0x0000000c0d0e7389 */ /* 0x00006400000c000b */
[----:B01----:R-:W-:Y:S01]  /*2bec0*/  ENDCOLLECTIVE ;  /* 0x000000000000791b */ /* 0x003fe20003800000 */
.L_x_1843:
[----:B------:R-:W-:Y:S01]  /*2bed0*/  ISETP.GE.OR P1, PT, R37, R54, P0 ;  /* 0x000000362500720c */ /* 0x000fe20000726670 */
[----:B------:R-:W-:Y:S02]  /*2bee0*/  IMAD.MOV.U32 R13, RZ, RZ, R52 ;  /* 0x000000ffff0d7224 */ /* 0x000fe400078e0034 */
[----:B------:R-:W-:-:S10]  /*2bef0*/  IMAD.MOV.U32 R5, RZ, RZ, R14 ;  /* 0x000000ffff057224 */ /* 0x000fd400078e000e */
[----:B------:R-:W-:Y:S05]  /*2bf00*/  WARPSYNC.COLLECTIVE R15, `(.L_x_1844) ;  /* 0x000000000f087348 */ /* 0x000fea0003c00000 */
[----:B------:R0:W1:Y:S02]  /*2bf10*/  SHFL.IDX P6, R14, R13, R12, R11 ;  /* 0x0000000c0d0e7389 */ /* 0x00006400000c000b */
[----:B01----:R-:W-:Y:S01]  /*2bf20*/  ENDCOLLECTIVE ;  /* 0x000000000000791b */ /* 0x003fe20003800000 */
.L_x_1844:
[----:B------:R-:W-:-:S05]  /*2bf30*/  @!P1 IADD3 R6, P2, R22, R5, RZ ;  /* 0x0000000516069210 */ /* 0x000fca0007f5e0ff */
[----:B------:R-:W-:Y:S02]  /*2bf40*/  @!P1 IMAD.X R5, R3, 0x1, R56, P2 ;  /* 0x0000000103059824 */ /* 0x000fe400010e0638 */
[----:B------:R-:W-:Y:S02]  /*2bf50*/  IMAD.MOV.U32 R13, RZ, RZ, R57 ;  /* 0x000000ffff0d7224 */ /* 0x000fe400078e0039 */
[----:B------:R-:W-:-:S07]  /*2bf60*/  IMAD.MOV.U32 R4, RZ, RZ, R14 ;  /* 0x000000ffff047224 */ /* 0x000fce00078e000e */
[----:B------:R-:W-:Y:S05]  /*2bf70*/  WARPSYNC.COLLECTIVE R15, `(.L_x_1845) ;  /* 0x000000000f087348 */ /* 0x000fea0003c00000 */
[----:B------:R0:W1:Y:S02]  /*2bf80*/  SHFL.IDX P6, R14, R13, R12, R11 ;  /* 0x0000000c0d0e7389 */ /* 0x00006400000c000b */
[----:B01----:R-:W-:Y:S01]  /*2bf90*/  ENDCOLLECTIVE ;  /* 0x000000000000791b */ /* 0x003fe20003800000 */
.L_x_1845:
[----:B------:R-:W-:-:S05]  /*2bfa0*/  @!P1 IADD3 R24, P3, R22, R14, RZ ;  /* 0x0000000e16189210 */ /* 0x000fca0007f7e0ff */
[----:B------:R-:W-:Y:S02]  /*2bfb0*/  @!P1 IMAD.X R25, R4, 0x1, R56, P3 ;  /* 0x0000000104199824 */ /* 0x000fe400018e0638 */
[----:B------:R-:W-:-:S04]  /*2bfc0*/  @!P1 IMAD.MOV.U32 R4, RZ, RZ, R6 ;  /* 0x000000ffff049224 */ /* 0x000fc800078e0006 */
[----:B------:R-:W5:Y:S04]  /*2bfd0*/  @!P1 LD.E.128 R24, desc[UR46][R24.64] ;  /* 0x0000002e18189980 */ /* 0x000f68000c101d00 */
[----:B------:R-:W5:Y:S01]  /*2bfe0*/  @!P1 LD.E.128 R4, desc[UR46][R4.64] ;  /* 0x0000002e04049980 */ /* 0x000f62000c101d00 */
[----:B------:R-:W-:Y:S02]  /*2bff0*/  IMAD.MOV.U32 R13, RZ, RZ, R10 ;  /* 0x000000ffff0d7224 */ /* 0x000fe400078e000a */
[----:B------:R-:W-:-:S07]  /*2c000*/  IMAD.MOV.U32 R12, RZ, RZ, 0x1 ;  /* 0x00000001ff0c7424 */ /* 0x000fce00078e00ff */
[----:B-----5:R-:W-:Y:S05]  /*2c010*/  WARPSYNC.COLLECTIVE R15, `(.L_x_1846) ;  /* 0x000000000f087348 */ /* 0x020fea0003c00000 */
[----:B------:R0:W1:Y:S02]  /*2c020*/  SHFL.IDX P6, R14, R13, R12, R11 ;  /* 0x0000000c0d0e7389 */ /* 0x00006400000c000b */
[----:B01---5:R-:W-:Y:S01]  /*2c030*/  ENDCOLLECTIVE ;  /* 0x000000000000791b */ /* 0x023fe20003800000 */
.L_x_1846:
[----:B------:R-:W-:Y:S02]  /*2c040*/  IMAD.MOV.U32 R13, RZ, RZ, R55 ;  /* 0x000000ffff0d7224 */ /* 0x000fe400078e0037 */
[----:B------:R-:W-:-:S07]  /*2c050*/  IMAD.MOV.U32 R3, RZ, RZ, R14 ;  /* 0x000000ffff037224 */ /* 0x000fce00078e000e */
[----:B------:R-:W-:Y:S05]  /*2c060*/  WARPSYNC.COLLECTIVE R15, `(.L_x_1847) ;  /* 0x000000000f087348 */ /* 0x000fea0003c00000 */
[----:B------:R0:W1:Y:S02]  /*2c070*/  SHFL.IDX P6, R14, R13, R12, R11 ;  /* 0x0000000c0d0e7389 */ /* 0x00006400000c000b */
[----:B01----:R-:W-:Y:S01]  /*2c080*/  ENDCOLLECTIVE ;  /* 0x000000000000791b */ /* 0x003fe20003800000 */
.L_x_1847:
[----:B------:R-:W-:Y:S02]  /*2c090*/  IMAD.MOV.U32 R13, RZ, RZ, R52 ;  /* 0x000000ffff0d7224 */ /* 0x000fe400078e0034 */
[----:B------:R-:W-:-:S07]  /*2c0a0*/  IMAD.MOV.U32 R9, RZ, RZ, R14 ;  /* 0x000000ffff097224 */ /* 0x000fce00078e000e */
[----:B------:R-:W-:Y:S05]  /*2c0b0*/  WARPSYNC.COLLECTIVE R15, `(.L_x_1848) ;  /* 0x000000000f087348 */ /* 0x000fea0003c00000 */
[----:B------:R0:W1:Y:S02]  /*2c0c0*/  SHFL.IDX P6, R14, R13, R12, R11 ;  /* 0x0000000c0d0e7389 */ /* 0x00006400000c000b */
[----:B01----:R-:W-:Y:S01]  /*2c0d0*/  ENDCOLLECTIVE ;  /* 0x000000000000791b */ /* 0x003fe20003800000 */
.L_x_1848:
[----:B------:R-:W-:Y:S02]  /*2c0e0*/  IMAD.MOV.U32 R13, RZ, RZ, R57 ;  /* 0x000000ffff0d7224 */ /* 0x000fe400078e0039 */
[----:B------:R-:W-:-:S07]  /*2c0f0*/  IMAD.MOV.U32 R8, RZ, RZ, R14 ;  /* 0x000000ffff087224 */ /* 0x000fce00078e000e */
[----:B------:R-:W-:Y:S05]  /*2c100*/  WARPSYNC.COLLECTIVE R15, `(.L_x_1849) ;  /* 0x000000000f087348 */ /* 0x000fea0003c00000 */
[----:B------:R0:W1:Y:S02]  /*2c110*/  SHFL.IDX P6, R14, R13, R12, R11 ;  /* 0x0000000c0d0e7389 */ /* 0x00006400000c000b */
[----:B01----:R-:W-:Y:S01]  /*2c120*/  ENDCOLLECTIVE ;  /* 0x000000000000791b */ /* 0x003fe20003800000 */
.L_x_1849:
[----:B------:R-:W-:Y:S02]  /*2c130*/  CS2R R44, SRZ ;  /* 0x00000000002c7805 */ /* 0x000fe4000001ff00 */
[----:B------:R-:W-:Y:S02]  /*2c140*/  CS2R R46, SRZ ;  /* 0x00000000002e7805 */ /* 0x000fe4000001ff00 */
[----:B------:R-:W-:Y:S02]  /*2c150*/  CS2R R48, SRZ ;  /* 0x0000000000307805 */ /* 0x000fe4000001ff00 */
[----:B------:R-:W-:Y:S01]  /*2c160*/  CS2R R50, SRZ ;  /* 0x0000000000327805 */ /* 0x000fe2000001ff00 */
[----:B------:R-:W-:Y:S02]  /*2c170*/  @!P1 IMAD.MOV.U32 R48, RZ, RZ, R24 ;  /* 0x000000ffff309224 */ /* 0x000fe400078e0018 */
[----:B------:R-:W-:Y:S02]  /*2c180*/  @!P1 IMAD.MOV.U32 R49, RZ, RZ, R25 ;  /* 0x000000ffff319224 */ /* 0x000fe400078e0019 */
[----:B------:R-:W-:-:S02]  /*2c190*/  @!P1 IMAD.MOV.U32 R44, RZ, RZ, R4 ;  /* 0x000000ffff2c9224 */ /* 0x000fc400078e0004 */
[----:B------:R-:W-:Y:S01]  /*2c1a0*/  @!P1 IMAD.MOV.U32 R45, RZ, RZ, R5 ;  /* 0x000000ffff2d9224 */ /* 0x000fe200078e0005 */
[----:B------:R-:W-:Y:S01]  /*2c1b0*/  CS2R R4, SRZ ;  /* 0x0000000000047805 */ /* 0x000fe2000001ff00 */
[----:B------:R-:W-:Y:S02]  /*2c1c0*/  @!P1 IMAD.MOV.U32 R46, RZ, RZ, R6 ;  /* 0x000000ffff2e9224 */ /* 0x000fe400078e0006 */
[----:B------:R-:W-:Y:S02]  /*2c1d0*/  @!P1 IMAD.MOV.U32 R47, RZ, RZ, R7 ;  /* 0x000000ffff2f9224 */ /* 0x000fe400078e0007 */
[----:B------:R-:W-:Y:S02]  /*2c1e0*/  @!P1 IMAD.MOV.U32 R50, RZ, RZ, R26 ;  /* 0x000000ffff329224 */ /* 0x000fe400078e001a */
[----:B------:R-:W-:Y:S01]  /*2c1f0*/  @!P1 IMAD.MOV.U32 R51, RZ, RZ, R27 ;  /* 0x000000ffff339224 */ /* 0x000fe200078e001b */
[----:B------:R-:W-:Y:S06]  /*2c200*/  BRA `(.L_x_1850) ;  /* 0xfffffe18004c7947 */ /* 0x000fec000383ffff */
.L_x_1533:
[----:B------:R-:W-:Y:S01]  /*2c210*/  BSSY B1, `(.L_x_1851) ;  /* 0x0000008000017945 */ /* 0x000fe20003800000 */
[----:B------:R-:W-:Y:S02]  /*2c220*/  IMAD.MOV.U32 R13, RZ, RZ, R10 ;  /* 0x000000ffff0d7224 */ /* 0x000fe400078e000a */
[----:B------:R-:W-:Y:S02]  /*2c230*/  IMAD.MOV.U32 R12, RZ, RZ, 0x2 ;  /* 0x00000002ff0c7424 */ /* 0x000fe400078e00ff */
[----:B------:R-:W-:Y:S02]  /*2c240*/  IMAD.MOV.U32 R11, RZ, RZ, 0x181f ;  /* 0x0000181fff0b7424 */ /* 0x000fe400078e00ff */
[----:B------:R-:W-:-:S07]  /*2c250*/  IMAD.MOV.U32 R15, RZ, RZ, -0x1 ;  /* 0xffffffffff0f7424 */ /* 0x000fce00078e00ff */
[----:B-----5:R-:W-:Y:S05]  /*2c260*/  WARPSYNC.COLLECTIVE R15, `(.L_x_1852) ;  /* 0x000000000f087348 */ /* 0x020fea0003c00000 */
[----:B------:R0:W1:Y:S02]  /*2c270*/  SHFL.IDX P6, R14, R13, R12, R11 ;  /* 0x0000000c0d0e7389 */ /* 0x00006400000c000b */
[----:B01---5:R-:W-:Y:S01]  /*2c280*/  ENDCOLLECTIVE ;  /* 0x000000000000791b */ /* 0x023fe20003800000 */
.L_x_1852:
[----:B------:R-:W-:Y:S05]  /*2c290*/  BSYNC B1 ;  /* 0x0000000000017941 */ /* 0x000fea0003800000 */
.L_x_1851:
[----:B------:R-:W-:Y:S02]  /*2c2a0*/  IMAD.MOV.U32 R13, RZ, RZ, R55 ;  /* 0x000000ffff0d7224 */ /* 0x000fe400078e0037 */
[----:B------:R-:W-:Y:S02]  /*2c2b0*/  IMAD.MOV.U32 R12, RZ, RZ, 0x2 ;  /* 0x00000002ff0c7424 */ /* 0x000fe400078e00ff */
[----:B------:R-:W-:Y:S02]  /*2c2c0*/  IMAD.MOV.U32 R11, RZ, RZ, 0x181f ;  /* 0x0000181fff0b7424 */ /* 0x000fe400078e00ff */
[----:B------:R-:W-:Y:S02]  /*2c2d0*/  IMAD.MOV.U32 R15, RZ, RZ, -0x1 ;  /* 0xffffffffff0f7424 */ /* 0x000fe400078e00ff */
[----:B------:R-:W-:Y:S02]  /*2c2e0*/  IMAD.MOV.U32 R3, RZ, RZ, R14 ;  /* 0x000000ffff037224 */ /* 0x000fe400078e000e */
[----:B------:R-:W-:-:S07]  /*2c2f0*/  VIADD R21, R37, 0x40 ;  /* 0x0000004025157836 */ /* 0x000fce0000000000 */
[----:B------:R-:W-:Y:S05]  /*2c300*/  WARPSYNC.COLLECTIVE R15, `(.L_x_1853) ;  /* 0x000000000f087348 */ /* 0x000fea0003c00000 */
[----:B------:R0:W1:Y:S02]  /*2c310*/  SHFL.IDX P6, R14, R13, R12, R11 ;  /* 0x0000000c0d0e7389 */ /* 0x00006400000c000b */
[----:B01----:R-:W-:Y:S01]  /*2c320*/  ENDCOLLECTIVE ;  /* 0x000000000000791b */ /* 0x003fe20003800000 */
.L_x_1853:
[----:B------:R-:W-:Y:S01]  /*2c330*/  ISETP.GE.OR P1, PT, R21, R54, P0 ;  /* 0x000000361500720c */ /* 0x000fe20000726670 */
[----:B------:R-:W-:Y:S02]  /*2c340*/  IMAD.MOV.U32 R13, RZ, RZ, R52 ;  /* 0x000000ffff0d7224 */ /* 0x000fe400078e0034 */
[----:B------:R-:W-:-:S10]  /*2c350*/  IMAD.MOV.U32 R9, RZ, RZ, R14 ;  /* 0x000000ffff097224 */ /* 0x000fd400078e000e */
[----:B------:R-:W-:Y:S05]  /*2c360*/  WARPSYNC.COLLECTIVE R15, `(.L_x_1854) ;  /* 0x000000000f087348 */ /* 0x000fea0003c00000 */
[----:B------:R0:W1:Y:S02]  /*2c370*/  SHFL.IDX P6, R14, R13, R12, R11 ;  /* 0x0000000c0d0e7389 */ /* 0x00006400000c000b */
[----:B01----:R-:W-:Y:S01]  /*2c380*/  ENDCOLLECTIVE ;  /* 0x000000000000791b */ /* 0x003fe20003800000 */
.L_x_1854:
[----:B------:R-:W-:-:S05]  /*2c390*/  @!P1 IADD3 R24, P2, R22, R9, RZ ;  /* 0x0000000916189210 */ /* 0x000fca0007f5e0ff */
[----:B------:R-:W-:Y:S02]  /*2c3a0*/  @!P1 IMAD.X R25, R3, 0x1, R56, P2 ;  /* 0x0000000103199824 */ /* 0x000fe400010e0638 */
[----:B------:R-:W-:-:S04]  /*2c3b0*/  IMAD.MOV.U32 R13, RZ, RZ, R57 ;  /* 0x000000ffff0d7224 */ /* 0x000fc800078e0039 */
[----:B------:R-:W5:Y:S01]  /*2c3c0*/  @!P1 LD.E.128 R24, desc[UR46][R24.64] ;  /* 0x0000002e18189980 */ /* 0x000f62000c101d00 */
[----:B------:R-:W-:-:S07]  /*2c3d0*/  IMAD.MOV.U32 R8, RZ, RZ, R14 ;  /* 0x000000ffff087224 */ /* 0x000fce00078e000e */
[----:B-----5:R-:W-:Y:S05]  /*2c3e0*/  WARPSYNC.COLLECTIVE R15, `(.L_x_1855) ;  /* 0x000000000f087348 */ /* 0x020fea0003c00000 */
[----:B------:R0:W1:Y:S02]  /*2c3f0*/  SHFL.IDX P6, R14, R13, R12, R11 ;  /* 0x0000000c0d0e7389 */ /* 0x00006400000c000b */
[----:B01---5:R-:W-:Y:S01]  /*2c400*/  ENDCOLLECTIVE ;  /* 0x000000000000791b */ /* 0x023fe20003800000 */
.L_x_1855:
[----:B------:R-:W-:-:S05]  /*2c410*/  @!P1 IADD3 R32, P3, R22, R14, RZ ;  /* 0x0000000e16209210 */ /* 0x000fca0007f7e0ff */
[----:B------:R-:W-:-:S06]  /*2c420*/  @!P1 IMAD.X R33, R8, 0x1, R56, P3 ;  /* 0x0000000108219824 */ /* 0x000fcc00018e0638 */
[----:B------:R-:W5:Y:S01]  /*2c430*/  @!P1 LD.E.128 R32, desc[UR46][R32.64] ;  /* 0x0000002e20209980 */ /* 0x000f62000c101d00 */
[----:B------:R-:W-:Y:S02]  /*2c440*/  IMAD.MOV.U32 R13, RZ, RZ, R10 ;  /* 0x000000ffff0d7224 */ /* 0x000fe400078e000a */
[----:B------:R-:W-:-:S07]  /*2c450*/  IMAD.MOV.U32 R12, RZ, RZ, 0x3 ;  /* 0x00000003ff0c7424 */ /* 0x000fce00078e00ff */
[----:B-----5:R-:W-:Y:S05]  /*2c460*/  WARPSYNC.COLLECTIVE R15, `(.L_x_1856) ;  /* 0x000000000f087348 */ /* 0x020fea0003c00000 */
[----:B------:R0:W1:Y:S02]  /*2c470*/  SHFL.IDX P6, R14, R13, R12, R11 ;  /* 0x0000000c0d0e7389 */ /* 0x00006400000c000b */
[----:B01---5:R-:W-:Y:S01]  /*2c480*/  ENDCOLLECTIVE ;  /* 0x000000000000791b */ /* 0x023fe20003800000 */
.L_x_1856:
[----:B------:R-:W-:Y:S02]  /*2c490*/  IMAD.MOV.U32 R13, RZ, RZ, R55 ;  /* 0x000000ffff0d7224 */ /* 0x000fe400078e0037 */
[----:B------:R-:W-:-:S07]  /*2c4a0*/  IMAD.MOV.U32 R3, RZ, RZ, R14 ;  /* 0x000000ffff037224 */ /* 0x000fce00078e000e */
[----:B------:R-:W-:Y:S05]  /*2c4b0*/  WARPSYNC.COLLECTIVE R15, `(.L_x_1857) ;  /* 0x000000000f087348 */ /* 0x000fea0003c00000 */
[----:B------:R0:W1:Y:S02]  /*2c4c0*/  SHFL.IDX P6, R14, R13, R12, R11 ;  /* 0x0000000c0d0e7389 */ /* 0x00006400000c000b */
[----:B01----:R-:W-:Y:S01]  /*2c4d0*/  ENDCOLLECTIVE ;  /* 0x000000000000791b */ /* 0x003fe20003800000 */
.L_x_1857:
[----:B------:R-:W-:Y:S02]  /*2c4e0*/  IMAD.MOV.U32 R13, RZ, RZ, R52 ;  /* 0x000000ffff0d7224 */ /* 0x000fe400078e0034 */
[----:B------:R-:W-:-:S07]  /*2c4f0*/  IMAD.MOV.U32 R55, RZ, RZ, R14 ;  /* 0x000000ffff377224 */ /* 0x000fce00078e000e */
[----:B------:R-:W-:Y:S05]  /*2c500*/  WARPSYNC.COLLECTIVE R15, `(.L_x_1858) ;  /* 0x000000000f087348 */ /* 0x000fea0003c00000 */
[----:B------:R0:W1:Y:S02]  /*2c510*/  SHFL.IDX P6, R14, R13, R12, R11 ;  /* 0x0000000c0d0e7389 */ /* 0x00006400000c000b */
[----:B01----:R-:W-:Y:S01]  /*2c520*/  ENDCOLLECTIVE ;  /* 0x000000000000791b */ /* 0x003fe20003800000 */
.L_x_1858:
[----:B------:R-:W-:Y:S02]  /*2c530*/  IMAD.MOV.U32 R13, RZ, RZ, R57 ;  /* 0x000000ffff0d7224 */ /* 0x000fe400078e0039 */
[----:B------:R-:W-:-:S07]  /*2c540*/  IMAD.MOV.U32 R52, RZ, RZ, R14 ;  /* 0x000000ffff347224 */ /* 0x000fce00078e000e */
[----:B------:R-:W-:Y:S05]  /*2c550*/  WARPSYNC.COLLECTIVE R15, `(.L_x_1859) ;  /* 0x000000000f087348 */ /* 0x000fea0003c00000 */
[----:B------:R0:W1:Y:S02]  /*2c560*/  SHFL.IDX P6, R14, R13, R12, R11 ;  /* 0x0000000c0d0e7389 */ /* 0x00006400000c000b */
[----:B01----:R-:W-:Y:S01]  /*2c570*/  ENDCOLLECTIVE ;  /* 0x000000000000791b */ /* 0x003fe20003800000 */
.L_x_1859:
[----:B------:R-:W-:Y:S02]  /*2c580*/  CS2R R20, SRZ ;  /* 0x0000000000147805 */ /* 0x000fe4000001ff00 */
[----:B------:R-:W-:Y:S02]  /*2c590*/  CS2R R38, SRZ ;  /* 0x0000000000267805 */ /* 0x000fe4000001ff00 */
[----:B------:R-:W-:Y:S02]  /*2c5a0*/  CS2R R40, SRZ ;  /* 0x0000000000287805 */ /* 0x000fe4000001ff00 */
[----:B------:R-:W-:Y:S02]  /*2c5b0*/  CS2R R42, SRZ ;  /* 0x00000000002a7805 */ /* 0x000fe4000001ff00 */
[----:B------:R-:W-:Y:S01]  /*2c5c0*/  CS2R R8, SRZ ;  /* 0x0000000000087805 */ /* 0x000fe2000001ff00 */
[----:B------:R-:W-:Y:S02]  /*2c5d0*/  IMAD.MOV.U32 R57, RZ, RZ, R14 ;  /* 0x000000ffff397224 */ /* 0x000fe400078e000e */
[----:B------:R-:W-:-:S02]  /*2c5e0*/  @!P1 IMAD.MOV.U32 R20, RZ, RZ, R24 ;  /* 0x000000ffff149224 */ /* 0x000fc400078e0018 */
[----:B------:R-:W-:Y:S02]  /*2c5f0*/  @!P1 IMAD.MOV.U32 R21, RZ, RZ, R25 ;  /* 0x000000ffff159224 */ /* 0x000fe400078e0019 */
[----:B------:R-:W-:Y:S02]  /*2c600*/  @!P1 IMAD.MOV.U32 R38, RZ, RZ, R26 ;  /* 0x000000ffff269224 */ /* 0x000fe400078e001a */
[----:B------:R-:W-:Y:S02]  /*2c610*/  @!P1 IMAD.MOV.U32 R39, RZ, RZ, R27 ;  /* 0x000000ffff279224 */ /* 0x000fe400078e001b */
[----:B------:R-:W-:Y:S02]  /*2c620*/  @!P1 IMAD.MOV.U32 R40, RZ, RZ, R32 ;  /* 0x000000ffff289224 */ /* 0x000fe400078e0020 */
[----:B------:R-:W-:Y:S02]  /*2c630*/  @!P1 IMAD.MOV.U32 R41, RZ, RZ, R33 ;  /* 0x000000ffff299224 */ /* 0x000fe400078e0021 */
[----:B------:R-:W-:-:S02]  /*2c640*/  @!P1 IMAD.MOV.U32 R42, RZ, RZ, R34 ;  /* 0x000000ffff2a9224 */ /* 0x000fc400078e0022 */
[----:B------:R-:W-:Y:S01]  /*2c650*/  @!P1 IMAD.MOV.U32 R43, RZ, RZ, R35 ;  /* 0x000000ffff2b9224 */ /* 0x000fe200078e0023 */
[----:B------:R-:W-:Y:S06]  /*2c660*/  BRA `(.L_x_1860) ;  /* 0xfffffe1400f87947 */ /* 0x000fec000383ffff */
.L_x_1537:
[----:B0-----:R0:W1:Y:S02]  /*2c670*/  SYNCS.PHASECHK.TRANS64.TRYWAIT P4, [R16+URZ+0x28400], R25 ;  /* 0x02840019100075a7 */ /* 0x001064000808017f */
[----:B-1----:R-:W-:Y:S05]  /*2c680*/  @!P4 NANOSLEEP.SYNCS 0x989680 ;  /* 0x009896800000c95d */ /* 0x002fea0003900000 */
[----:B------:R-:W1:Y:S02]  /*2c690*/  @!P4 SYNCS.PHASECHK.TRANS64 P4, [R16+URZ+0x28400], R25 ;  /* 0x028400191000c5a7 */ /* 0x000e64000808007f */
[----:B-1----:R-:W-:Y:S05]  /*2c6a0*/  @!P4 BRA `(.L_x_1537) ;  /* 0xfffffffc00f0c947 */ /* 0x002fea000383ffff */
[----:B------:R-:W-:Y:S05]  /*2c6b0*/  BRA `(.L_x_1861) ;  /* 0xfffffe1800687947 */ /* 0x000fea000383ffff */
.L_x_1547:
[----:B0-----:R0:W1:Y:S02]  /*2c6c0*/  SYNCS.PHASECHK.TRANS64.TRYWAIT P2, [R13+URZ+0x28430], R0 ;  /* 0x028430000d0075a7 */ /* 0x001064000804017f */
[----:B-1----:R-:W-:Y:S05]  /*2c6d0*/  @!P2 NANOSLEEP.SYNCS 0x989680 ;  /* 0x009896800000a95d */ /* 0x002fea0003900000 */
[----:B------:R-:W1:Y:S02]  /*2c6e0*/  @!P2 SYNCS.PHASECHK.TRANS64 P2, [R13+URZ+0x28430], R0 ;  /* 0x028430000d00a5a7 */ /* 0x000e64000804007f */
[----:B-1----:R-:W-:Y:S05]  /*2c6f0*/  @!P2 BRA `(.L_x_1547) ;  /* 0xfffffffc00f0a947 */ /* 0x002fea000383ffff */
[----:B------:R-:W-:Y:S05]  /*2c700*/  BRA `(.L_x_1546) ;  /* 0xfffffe5800cc7947 */ /* 0x000fea000383ffff */
.L_x_1565:
[----:B-1----:R1:W2:Y:S02]  /*2c710*/  SYNCS.PHASECHK.TRANS64.TRYWAIT P3, [R8+URZ+0x28430], R9 ;  /* 0x02843009080075a7 */ /* 0x0022a4000806017f */
[----:B--2---:R-:W-:Y:S05]  /*2c720*/  @!P3 NANOSLEEP.SYNCS 0x989680 ;  /* 0x009896800000b95d */ /* 0x004fea0003900000 */
[----:B------:R-:W2:Y:S02]  /*2c730*/  @!P3 SYNCS.PHASECHK.TRANS64 P3, [R8+URZ+0x28430], R9 ;  /* 0x028430090800b5a7 */ /* 0x000ea4000806007f */
[----:B--2---:R-:W-:Y:S05]  /*2c740*/  @!P3 BRA `(.L_x_1565) ;  /* 0xfffffffc00f0b947 */ /* 0x004fea000383ffff */
[----:B------:R-:W-:Y:S05]  /*2c750*/  BRA `(.L_x_1564) ;  /* 0xfffffe8000a47947 */ /* 0x000fea000383ffff */
.L_x_1569:
[----:B-1----:R1:W2:Y:S02]  /*2c760*/  SYNCS.PHASECHK.TRANS64.TRYWAIT P2, [R9+URZ+0x28450], R8 ;  /* 0x02845008090075a7 */ /* 0x0022a4000804017f */
[----:B--2---:R-:W-:Y:S05]  /*2c770*/  @!P2 NANOSLEEP.SYNCS 0x989680 ;  /* 0x009896800000a95d */ /* 0x004fea0003900000 */
[----:B------:R-:W2:Y:S02]  /*2c780*/  @!P2 SYNCS.PHASECHK.TRANS64 P2, [R9+URZ+0x28450], R8 ;  /* 0x028450080900a5a7 */ /* 0x000ea4000804007f */
[----:B--2---:R-:W-:Y:S05]  /*2c790*/  @!P2 BRA `(.L_x_1569) ;  /* 0xfffffffc00f0a947 */ /* 0x004fea000383ffff */
[----:B------:R-:W-:Y:S05]  /*2c7a0*/  BRA `(.L_x_1566) ;  /* 0xfffffe8400a47947 */ /* 0x000fea000383ffff */
.L_x_1589:
[----:B--2---:R2:W3:Y:S02]  /*2c7b0*/  SYNCS.PHASECHK.TRANS64.TRYWAIT P3, [R5+URZ+0x28430], R6 ;  /* 0x02843006050075a7 */ /* 0x0044e4000806017f */
[----:B---3--:R-:W-:Y:S05]  /*2c7c0*/  @!P3 NANOSLEEP.SYNCS 0x989680 ;  /* 0x009896800000b95d */ /* 0x008fea0003900000 */
[----:B------:R-:W3:Y:S02]  /*2c7d0*/  @!P3 SYNCS.PHASECHK.TRANS64 P3, [R5+URZ+0x28430], R6 ;  /* 0x028430060500b5a7 */ /* 0x000ee4000806007f */
[----:B---3--:R-:W-:Y:S05]  /*2c7e0*/  @!P3 BRA `(.L_x_1589) ;  /* 0xfffffffc00f0b947 */ /* 0x008fea000383ffff */
[----:B------:R-:W-:Y:S05]  /*2c7f0*/  BRA `(.L_x_1588) ;  /* 0xfffffea800b47947 */ /* 0x000fea000383ffff */
.L_x_1593:
[----:B-1----:R1:W2:Y:S02]  /*2c800*/  SYNCS.PHASECHK.TRANS64.TRYWAIT P2, [R6+URZ+0x28450], R5 ;  /* 0x02845005060075a7 */ /* 0x0022a4000804017f */
[----:B--2---:R-:W-:Y:S05]  /*2c810*/  @!P2 NANOSLEEP.SYNCS 0x989680 ;  /* 0x009896800000a95d */ /* 0x004fea0003900000 */
[----:B------:R-:W2:Y:S02]  /*2c820*/  @!P2 SYNCS.PHASECHK.TRANS64 P2, [R6+URZ+0x28450], R5 ;  /* 0x028450050600a5a7 */ /* 0x000ea4000804007f */
[----:B--2---:R-:W-:Y:S05]  /*2c830*/  @!P2 BRA `(.L_x_1593) ;  /* 0xfffffffc00f0a947 */ /* 0x004fea000383ffff */
[----:B------:R-:W-:Y:S05]  /*2c840*/  BRA `(.L_x_1590) ;  /* 0xfffffeac00c07947 */ /* 0x000fea000383ffff */
.L_x_1601:
[----:B-1----:R1:W2:Y:S02]  /*2c850*/  SYNCS.PHASECHK.TRANS64.TRYWAIT P3, [R5+URZ+0x28430], R6 ;  /* 0x02843006050075a7 */ /* 0x0022a4000806017f */
[----:B--2---:R-:W-:Y:S05]  /*2c860*/  @!P3 NANOSLEEP.SYNCS 0x989680 ;  /* 0x009896800000b95d */ /* 0x004fea0003900000 */
[----:B------:R-:W2:Y:S02]  /*2c870*/  @!P3 SYNCS.PHASECHK.TRANS64 P3, [R5+URZ+0x28430], R6 ;  /* 0x028430060500b5a7 */ /* 0x000ea4000806007f */
[----:B--2---:R-:W-:Y:S05]  /*2c880*/  @!P3 BRA `(.L_x_1601) ;  /* 0xfffffffc00f0b947 */ /* 0x004fea000383ffff */
[----:B------:R-:W-:Y:S05]  /*2c890*/  BRA `(.L_x_1600) ;  /* 0xfffffec4005c7947 */ /* 0x000fea000383ffff */
.L_x_1605:
[----:B-1----:R1:W2:Y:S02]  /*2c8a0*/  SYNCS.PHASECHK.TRANS64.TRYWAIT P2, [R6+URZ+0x28450], R5 ;  /* 0x02845005060075a7 */ /* 0x0022a4000804017f */
[----:B--2---:R-:W-:Y:S05]  /*2c8b0*/  @!P2 NANOSLEEP.SYNCS 0x989680 ;  /* 0x009896800000a95d */ /* 0x004fea0003900000 */
[----:B------:R-:W2:Y:S02]  /*2c8c0*/  @!P2 SYNCS.PHASECHK.TRANS64 P2, [R6+URZ+0x28450], R5 ;  /* 0x028450050600a5a7 */ /* 0x000ea4000804007f */
[----:B--2---:R-:W-:Y:S05]  /*2c8d0*/  @!P2 BRA `(.L_x_1605) ;  /* 0xfffffffc00f0a947 */ /* 0x004fea000383ffff */
[----:B------:R-:W-:Y:S05]  /*2c8e0*/  BRA `(.L_x_1602) ;  /* 0xfffffec800687947 */ /* 0x000fea000383ffff */
.L_x_1619:
[----:B--2---:R2:W3:Y:S02]  /*2c8f0*/  SYNCS.PHASECHK.TRANS64.TRYWAIT P1, [R4+URZ+0x28450], R7 ;  /* 0x02845007040075a7 */ /* 0x0044e4000802017f */
[----:B---3--:R-:W-:Y:S05]  /*2c900*/  @!P1 NANOSLEEP.SYNCS 0x989680 ;  /* 0x009896800000995d */ /* 0x008fea0003900000 */
[----:B------:R-:W3:Y:S02]  /*2c910*/  @!P1 SYNCS.PHASECHK.TRANS64 P1, [R4+URZ+0x28450], R7 ;  /* 0x02845007040095a7 */ /* 0x000ee4000802007f */
[----:B---3--:R-:W-:Y:S05]  /*2c920*/  @!P1 BRA `(.L_x_1619) ;  /* 0xfffffffc00f09947 */ /* 0x008fea000383ffff */
[----:B------:R-:W-:Y:S05]  /*2c930*/  BRA `(.L_x_1618) ;  /* 0xfffffee800947947 */ /* 0x000fea000383ffff */
.L_x_1623:
[----:B-----5:R-:W-:Y:S01]  /*2c940*/  IMAD.MOV.U32 R12, RZ, RZ, R0 ;  /* 0x000000ffff0c7224 */ /* 0x020fe200078e0000 */
[----:B0-----:R-:W-:Y:S01]  /*2c950*/  LOP3.LUT R2, R0, 0x2, RZ, 0x3c, !PT ;  /* 0x0000000200027812 */ /* 0x001fe200078e3cff */
[----:B------:R-:W-:Y:S01]  /*2c960*/  IMAD.MOV.U32 R11, RZ, RZ, 0x1c1f ;  /* 0x00001c1fff0b7424 */ /* 0x000fe200078e00ff */
[----:B------:R-:W-:Y:S01]  /*2c970*/  SEL R165, R6, R147, P0 ;  /* 0x0000009306a57207 */ /* 0x000fe20000000000 */
[----:B------:R-:W-:Y:S01]  /*2c980*/  IMAD.MOV.U32 R15, RZ, RZ, -0x1 ;  /* 0xffffffffff0f7424 */ /* 0x000fe200078e00ff */
[----:B------:R-:W-:Y:S02]  /*2c990*/  SEL R164, R147, R6, P0 ;  /* 0x0000000693a47207 */ /* 0x000fe40000000000 */
[----:B------:R-:W-:-:S07]  /*2c9a0*/  SEL R10, R7, R8, P0 ;  /* 0x00000008070a7207 */ /* 0x000fce0000000000 */
[----:B-123--:R-:W-:Y:S05]  /*2c9b0*/  WARPSYNC.COLLECTIVE R15, `(.L_x_1862) ;  /* 0x000000000f087348 */ /* 0x00efea0003c00000 */
[----:B------:R0:W4:Y:S02]  /*2c9c0*/  SHFL.IDX P6, R14, R13, R12, R11 ;  /* 0x0000000c0d0e7389 */ /* 0x00012400000c000b */
[----:B01234-:R-:W-:Y:S01]  /*2c9d0*/  ENDCOLLECTIVE ;  /* 0x000000000000791b */ /* 0x01ffe20003800000 */
.L_x_1862:
        /* <DEDUP_REMOVED lines=18> */
.L_x_1863:
        /* <DEDUP_REMOVED lines=8> */
[----:B------:R-:W-:Y:S01]  /*2cb80*/  SEL R26, R72, R73, P0 ;  /* 0x00000049481a7207 */ /* 0x000fe20000000000 */
[----:B------:R-:W-:Y:S01]  /*2cb90*/  IMAD.MOV.U32 R12, RZ, RZ, R2 ;  /* 0x000000ffff0c7224 */ /* 0x000fe200078e0002 */
        /* <DEDUP_REMOVED lines=9> */
.L_x_1864:
        /* <DEDUP_REMOVED lines=18> */
.L_x_1865:
        /* <DEDUP_REMOVED lines=19> */
.L_x_1866:
        /* <DEDUP_REMOVED lines=18> */
.L_x_1867:
        /* <DEDUP_REMOVED lines=19> */
.L_x_1868:
        /* <DEDUP_REMOVED lines=18> */
.L_x_1869:
        /* <DEDUP_REMOVED lines=19> */
.L_x_1870:
        /* <DEDUP_REMOVED lines=18> */
.L_x_1871:
[----:B------:R-:W-:Y:S02]  /*2d440*/  SEL R142, R143, R142, P0 ;  /* 0x0000008e8f8e7207 */ /* 0x000fe40000000000 */
[----:B------:R-:W-:Y:S02]  /*2d450*/  SEL R138, R139, R138, P0 ;  /* 0x0000008a8b8a7207 */ /* 0x000fe40000000000 */
[----:B------:R-:W-:Y:S02]  /*2d460*/  SEL R103, R150, R151, P0 ;  /* 0x0000009796677207 */ /* 0x000fe40000000000 */
[----:B------:R-:W-:Y:S02]  /*2d470*/  SEL R150, R151, R150, P0 ;  /* 0x0000009697967207 */ /* 0x000fe40000000000 */
[----:B------:R-:W-:Y:S01]  /*2d480*/  SEL R204, R8, R10, P0 ;  /* 0x0000000a08cc7207 */ /* 0x000fe20000000000 */
[----:B------:R-:W-:Y:S02]  /*2d490*/  IMAD.MOV.U32 R13, RZ, RZ, R44 ;  /* 0x000000ffff0d7224 */ /* 0x000fe400078e002c */
[----:B------:R-:W-:-:S02]  /*2d4a0*/  IMAD.MOV.U32 R12, RZ, RZ, R2 ;  /* 0x000000ffff0c7224 */ /* 0x000fc400078e0002 */
[----:B------:R-:W-:-:S07]  /*2d4b0*/  IMAD.MOV.U32 R20, RZ, RZ, R14 ;  /* 0x000000ffff147224 */ /* 0x000fce00078e000e */
[----:B------:R-:W-:Y:S05]  /*2d4c0*/  WARPSYNC.COLLECTIVE R15, `(.L_x_1872) ;  /* 0x000000000f087348 */ /* 0x000fea0003c00000 */
[----:B------:R0:W1:Y:S02]  /*2d4d0*/  SHFL.IDX P6, R14, R13, R12, R11 ;  /* 0x0000000c0d0e7389 */ /* 0x00006400000c000b */
[----:B01----:R-:W-:Y:S01]  /*2d4e0*/  ENDCOLLECTIVE ;  /* 0x000000000000791b */ /* 0x003fe20003800000 */
.L_x_1872:
[----:B------:R-:W-:Y:S02]  /*2d4f0*/  IMAD.MOV.U32 R13, RZ, RZ, R40 ;  /* 0x000000ffff0d7224 */ /* 0x000fe400078e0028 */
[----:B------:R-:W-:-:S07]  /*2d500*/  IMAD.MOV.U32 R25, RZ, RZ, R14 ;  /* 0x000000ffff197224 */ /* 0x000fce00078e000e */
[----:B------:R-:W-:Y:S05]  /*2d510*/  WARPSYNC.COLLECTIVE R15, `(.L_x_1873) ;  /* 0x000000000f087348 */ /* 0x000fea0003c00000 */
[----:B------:R0:W1:Y:S02]  /*2d520*/  SHFL.IDX P6, R14, R13, R12, R11 ;  /* 0x0000000c0d0e7389 */ /* 0x00006400000c000b */
[----:B01----:R-:W-:Y:S01]  /*2d530*/  ENDCOLLECTIVE ;  /* 0x000000000000791b */ /* 0x003fe20003800000 */
.L_x_1873:
[----:B------:R-:W-:Y:S02]  /*2d540*/  SEL R191, R21, R25, P0 ;  /* 0x0000001915bf7207 */ /* 0x000fe40000000000 */
[----:B------:R-:W-:Y:S01]  /*2d550*/  SEL R195, R25, R21, P0 ;  /* 0x0000001519c37207 */ /* 0x000fe20000000000 */
[----:B------:R-:W-:Y:S02]  /*2d560*/  IMAD.MOV.U32 R13, RZ, RZ, R39 ;  /* 0x000000ffff0d7224 */ /* 0x000fe400078e0027 */
[----:B------:R-:W-:Y:S02]  /*2d570*/  IMAD.MOV.U32 R12, RZ, RZ, R0 ;  /* 0x000000ffff0c7224 */ /* 0x000fe400078e0000 */
[----:B------:R-:W-:-:S07]  /*2d580*/  IMAD.MOV.U32 R24, RZ, RZ, R14 ;  /* 0x000000ffff187224 */ /* 0x000fce00078e000e */
[----:B------:R-:W-:Y:S05]  /*2d590*/  WARPSYNC.COLLECTIVE R15, `(.L_x_1874) ;  /* 0x000000000f087348 */ /* 0x000fea0003c00000 */
[----:B------:R0:W1:Y:S02]  /*2d5a0*/  SHFL.IDX P6, R14, R13, R12, R11 ;  /* 0x0000000c0d0e7389 */ /* 0x00006400000c000b */
[----:B01----:R-:W-:Y:S01]  /*2d5b0*/  ENDCOLLECTIVE ;  /* 0x000000000000791b */ /* 0x003fe20003800000 */
.L_x_1874:
[----:B------:R-:W-:Y:S02]  /*2d5c0*/  SEL R197, R20, R24, P0 ;  /* 0x0000001814c57207 */ /* 0x000fe40000000000 */
[----:B------:R-:W-:Y:S01]  /*2d5d0*/  SEL R201, R24, R20, P0 ;  /* 0x0000001418c97207 */ /* 0x000fe20000000000 */
[----:B------:R-:W-:Y:S02]  /*2d5e0*/  IMAD.MOV.U32 R13, RZ, RZ, R34 ;  /* 0x000000ffff0d7224 */ /* 0x000fe400078e0022 */
[----:B------:R-:W-:-:S07]  /*2d5f0*/  IMAD.MOV.U32 R39, RZ, RZ, R14 ;  /* 0x000000ffff277224 */ /* 0x000fce00078e000e */
[----:B------:R-:W-:Y:S05]  /*2d600*/  WARPSYNC.COLLECTIVE R15, `(.L_x_1875) ;  /* 0x000000000f087348 */ /* 0x000fea0003c00000 */
[----:B------:R0:W1:Y:S02]  /*2d610*/  SHFL.IDX P6, R14, R13, R12, R11 ;  /* 0x0000000c0d0e7389 */ /* 0x00006400000c000b */
[----:B01----:R-:W-:Y:S01]  /*2d620*/  ENDCOLLECTIVE ;  /* 0x000000000000791b */ /* 0x003fe20003800000 */
.L_x_1875:
[----:B------:R-:W-:Y:S02]  /*2d630*/  IMAD.MOV.U32 R13, RZ, RZ, R52 ;  /* 0x000000ffff0d7224 */ /* 0x000fe400078e0034 */
[----:B------:R-:W-:Y:S02]  /*2d640*/  IMAD.MOV.U32 R12, RZ, RZ, R2 ;  /* 0x000000ffff0c7224 */ /* 0x000fe400078e0002 */
[----:B------:R-:W-:-:S07]  /*2d650*/  IMAD.MOV.U32 R34, RZ, RZ, R14 ;  /* 0x000000ffff227224 */ /* 0x000fce00078e000e */
[----:B------:R-:W-:Y:S05]  /*2d660*/  WARPSYNC.COLLECTIVE R15, `(.L_x_1876) ;  /* 0x000000000f087348 */ /* 0x000fea0003c00000 */
[----:B------:R0:W1:Y:S02]  /*2d670*/  SHFL.IDX P6, R14, R13, R12, R11 ;  /* 0x0000000c0d0e7389 */ /* 0x00006400000c000b */
[----:B01----:R-:W-:Y:S01]  /*2d680*/  ENDCOLLECTIVE ;  /* 0x000000000000791b */ /* 0x003fe20003800000 */
.L_x_1876:
[----:B------:R-:W-:Y:S02]  /*2d690*/  IMAD.MOV.U32 R13, RZ, RZ, R31 ;  /* 0x000000ffff0d7224 */ /* 0x000fe400078e001f */
[----:B------:R-:W-:-:S07]  /*2d6a0*/  IMAD.MOV.U32 R52, RZ, RZ, R14 ;  /* 0x000000ffff347224 */ /* 0x000fce00078e000e */
[----:B------:R-:W-:Y:S05]  /*2d6b0*/  WARPSYNC.COLLECTIVE R15, `(.L_x_1877) ;  /* 0x000000000f087348 */ /* 0x000fea0003c00000 */
[----:B------:R0:W1:Y:S02]  /*2d6c0*/  SHFL.IDX P6, R14, R13, R12, R11 ;  /* 0x0000000c0d0e7389 */ /* 0x00006400000c000b */
[----:B01----:R-:W-:Y:S01]  /*2d6d0*/  ENDCOLLECTIVE ;  /* 0x000000000000791b */ /* 0x003fe20003800000 */
.L_x_1877:
        /* <DEDUP_REMOVED lines=8> */
.L_x_1878:
[----:B------:R-:W-:Y:S02]  /*2d760*/  SEL R189, R34, R31, P0 ;  /* 0x0000001f22bd7207 */ /* 0x000fe40000000000 */
[----:B------:R-:W-:Y:S01]  /*2d770*/  SEL R190, R31, R34, P0 ;  /* 0x000000221fbe7207 */ /* 0x000fe20000000000 */
[----:B------:R-:W-:Y:S02]  /*2d780*/  IMAD.MOV.U32 R13, RZ, RZ, R30 ;  /* 0x000000ffff0d7224 */ /* 0x000fe400078e001e */
[----:B------:R-:W-:-:S07]  /*2d790*/  IMAD.MOV.U32 R38, RZ, RZ, R14 ;  /* 0x000000ffff267224 */ /* 0x000fce00078e000e */
[----:B------:R-:W-:Y:S05]  /*2d7a0*/  WARPSYNC.COLLECTIVE R15, `(.L_x_1879) ;  /* 0x000000000f087348 */ /* 0x000fea0003c00000 */
[----:B------:R0:W1:Y:S02]  /*2d7b0*/  SHFL.IDX P6, R14, R13, R12, R11 ;  /* 0x0000000c0d0e7389 */ /* 0x00006400000c000b */
[----:B01----:R-:W-:Y:S01]  /*2d7c0*/  ENDCOLLECTIVE ;  /* 0x000000000000791b */ /* 0x003fe20003800000 */
.L_x_1879:
[----:B------:R-:W-:Y:S02]  /*2d7d0*/  IMAD.MOV.U32 R13, RZ, RZ, R60 ;  /* 0x000000ffff0d7224 */ /* 0x000fe400078e003c */
[----:B------:R-:W-:Y:S02]  /*2d7e0*/  IMAD.MOV.U32 R12, RZ, RZ, R2 ;  /* 0x000000ffff0c7224 */ /* 0x000fe400078e0002 */
[----:B------:R-:W-:-:S07]  /*2d7f0*/  IMAD.MOV.U32 R30, RZ, RZ, R14 ;  /* 0x000000ffff1e7224 */ /* 0x000fce00078e000e */
[----:B------:R-:W-:Y:S05]  /*2d800*/  WARPSYNC.COLLECTIVE R15, `(.L_x_1880) ;  /* 0x000000000f087348 */ /* 0x000fea0003c00000 */
[----:B------:R0:W1:Y:S02]  /*2d810*/  SHFL.IDX P6, R14, R13, R12, R11 ;  /* 0x0000000c0d0e7389 */ /* 0x00006400000c000b */
[----:B01----:R-:W-:Y:S01]  /*2d820*/  ENDCOLLECTIVE ;  /* 0x000000000000791b */ /* 0x003fe20003800000 */
.L_x_1880:
[----:B------:R-:W-:Y:S02]  /*2d830*/  IMAD.MOV.U32 R13, RZ, RZ, R29 ;  /* 0x000000ffff0d7224 */ /* 0x000fe400078e001d */
[----:B------:R-:W-:-:S07]  /*2d840*/  IMAD.MOV.U32 R60, RZ, RZ, R14 ;  /* 0x000000ffff3c7224 */ /* 0x000fce00078e000e */
[----:B------:R-:W-:Y:S05]  /*2d850*/  WARPSYNC.COLLECTIVE R15, `(.L_x_1881) ;  /* 0x000000000f087348 */ /* 0x000fea0003c00000 */
[----:B------:R0:W1:Y:S02]  /*2d860*/  SHFL.IDX P6, R14, R13, R12, R11 ;  /* 0x0000000c0d0e7389 */ /* 0x00006400000c000b */
[----:B01----:R-:W-:Y:S01]  /*2d870*/  ENDCOLLECTIVE ;  /* 0x000000000000791b */ /* 0x003fe20003800000 */
.L_x_1881:
        /* <DEDUP_REMOVED lines=8> */
.L_x_1882:
[----:B------:R-:W-:Y:S02]  /*2d900*/  SEL R185, R30, R29, P0 ;  /* 0x0000001d1eb97207 */ /* 0x000fe40000000000 */
[----:B------:R-:W-:Y:S01]  /*2d910*/  SEL R186, R29, R30, P0 ;  /* 0x0000001e1dba7207 */ /* 0x000fe20000000000 */
[----:B------:R-:W-:Y:S02]  /*2d920*/  IMAD.MOV.U32 R13, RZ, RZ, R28 ;  /* 0x000000ffff0d7224 */ /* 0x000fe400078e001c */
[----:B------:R-:W-:-:S07]  /*2d930*/  IMAD.MOV.U32 R37, RZ, RZ, R14 ;  /* 0x000000ffff257224 */ /* 0x000fce00078e000e */
[----:B------:R-:W-:Y:S05]  /*2d940*/  WARPSYNC.COLLECTIVE R15, `(.L_x_1883) ;  /* 0x000000000f087348 */ /* 0x000fea0003c00000 */
[----:B------:R0:W1:Y:S02]  /*2d950*/  SHFL.IDX P6, R14, R13, R12, R11 ;  /* 0x0000000c0d0e7389 */ /* 0x00006400000c000b */
[----:B01----:R-:W-:Y:S01]  /*2d960*/  ENDCOLLECTIVE ;  /* 0x000000000000791b */ /* 0x003fe20003800000 */
.L_x_1883:
[----:B------:R-:W-:Y:S02]  /*2d970*/  IMAD.MOV.U32 R13, RZ, RZ, R68 ;  /* 0x000000ffff0d7224 */ /* 0x000fe400078e0044 */
[----:B------:R-:W-:Y:S02]  /*2d980*/  IMAD.MOV.U32 R12, RZ, RZ, R2 ;  /* 0x000000ffff0c7224 */ /* 0x000fe400078e0002 */
[----:B------:R-:W-:-:S07]  /*2d990*/  IMAD.MOV.U32 R28, RZ, RZ, R14 ;  /* 0x000000ffff1c7224 */ /* 0x000fce00078e000e */
[----:B------:R-:W-:Y:S05]  /*2d9a0*/  WARPSYNC.COLLECTIVE R15, `(.L_x_1884) ;  /* 0x000000000f087348 */ /* 0x000fea0003c00000 */
[----:B------:R0:W1:Y:S02]  /*2d9b0*/  SHFL.IDX P6, R14, R13, R12, R11 ;  /* 0x0000000c0d0e7389 */ /* 0x00006400000c000b */
[----:B01----:R-:W-:Y:S01]  /*2d9c0*/  ENDCOLLECTIVE ;  /* 0x000000000000791b */ /* 0x003fe20003800000 */
.L_x_1884:
[----:B------:R-:W-:Y:S02]  /*2d9d0*/  IMAD.MOV.U32 R13, RZ, RZ, R27 ;  /* 0x000000ffff0d7224 */ /* 0x000fe400078e001b */
[----:B------:R-:W-:-:S07]  /*2d9e0*/  IMAD.MOV.U32 R68, RZ, RZ, R14 ;  /* 0x000000ffff447224 */ /* 0x000fce00078e000e */
[----:B------:R-:W-:Y:S05]  /*2d9f0*/  WARPSYNC.COLLECTIVE R15, `(.L_x_1885) ;  /* 0x000000000f087348 */ /* 0x000fea0003c00000 */
[----:B------:R0:W1:Y:S02]  /*2da00*/  SHFL.IDX P6, R14, R13, R12, R11 ;  /* 0x0000000c0d0e7389 */ /* 0x00006400000c000b */
[----:B01----:R-:W-:Y:S01]  /*2da10*/  ENDCOLLECTIVE ;  /* 0x000000000000791b */ /* 0x003fe20003800000 */
.L_x_1885:
        /* <DEDUP_REMOVED lines=8> */
.L_x_1886:
[----:B------:R-:W-:Y:S02]  /*2daa0*/  SEL R182, R28, R27, P0 ;  /* 0x0000001b1cb67207 */ /* 0x000fe40000000000 */
[----:B------:R-:W-:Y:S01]  /*2dab0*/  SEL R181, R27, R28, P0 ;  /* 0x0000001c1bb57207 */ /* 0x000fe20000000000 */
[----:B------:R-:W-:Y:S02]  /*2dac0*/  IMAD.MOV.U32 R13, RZ, RZ, R26 ;  /* 0x000000ffff0d7224 */ /* 0x000fe400078e001a */
[----:B------:R-:W-:-:S07]  /*2dad0*/  IMAD.MOV.U32 R36, RZ, RZ, R14 ;  /* 0x000000ffff247224 */ /* 0x000fce00078e000e */
[----:B------:R-:W-:Y:S05]  /*2dae0*/  WARPSYNC.COLLECTIVE R15, `(.L_x_1887) ;  /* 0x000000000f087348 */ /* 0x000fea0003c00000 */
[----:B------:R0:W1:Y:S02]  /*2daf0*/  SHFL.IDX P6, R14, R13, R12, R11 ;  /* 0x0000000c0d0e7389 */ /* 0x00006400000c000b */
[----:B01----:R-:W-:Y:S01]  /*2db00*/  ENDCOLLECTIVE ;  /* 0x000000000000791b */ /* 0x003fe20003800000 */
.L_x_1887:
[----:B------:R-:W-:Y:S02]  /*2db10*/  IMAD.MOV.U32 R13, RZ, RZ, R76 ;  /* 0x000000ffff0d7224 */ /* 0x000fe400078e004c */
[----:B------:R-:W-:Y:S02]  /*2db20*/  IMAD.MOV.U32 R12, RZ, RZ, R2 ;  /* 0x000000ffff0c7224 */ /* 0x000fe400078e0002 */
[----:B------:R-:W-:-:S07]  /*2db30*/  IMAD.MOV.U32 R26, RZ, RZ, R14 ;  /* 0x000000ffff1a7224 */ /* 0x000fce00078e000e */
[----:B------:R-:W-:Y:S05]  /*2db40*/  WARPSYNC.COLLECTIVE R15, `(.L_x_1888) ;  /* 0x000000000f087348 */ /* 0x000fea0003c00000 */
[----:B------:R0:W1:Y:S02]  /*2db50*/  SHFL.IDX P6, R14, R13, R12, R11 ;  /* 0x0000000c0d0e7389 */ /* 0x00006400000c000b */
[----:B01----:R-:W-:Y:S01]  /*2db60*/  ENDCOLLECTIVE ;  /* 0x000000000000791b */ /* 0x003fe20003800000 */
.L_x_1888:
[----:B------:R-:W-:Y:S02]  /*2db70*/  IMAD.MOV.U32 R13, RZ, RZ, R72 ;  /* 0x000000ffff0d7224 */ /* 0x000fe400078e0048 */
[----:B------:R-:W-:-:S07]  /*2db80*/  IMAD.MOV.U32 R76, RZ, RZ, R14 ;  /* 0x000000ffff4c7224 */ /* 0x000fce00078e000e */
[----:B------:R-:W-:Y:S05]  /*2db90*/  WARPSYNC.COLLECTIVE R15, `(.L_x_1889) ;  /* 0x000000000f087348 */ /* 0x000fea0003c00000 */
[----:B------:R0:W1:Y:S02]  /*2dba0*/  SHFL.IDX P6, R14, R13, R12, R11 ;  /* 0x0000000c0d0e7389 */ /* 0x00006400000c000b */
[----:B01----:R-:W-:Y:S01]  /*2dbb0*/  ENDCOLLECTIVE ;  /* 0x000000000000791b */ /* 0x003fe20003800000 */
.L_x_1889:
        /* <DEDUP_REMOVED lines=8> */
.L_x_1890:
[----:B------:R-:W-:Y:S02]  /*2dc40*/  SEL R178, R26, R72, P0 ;  /* 0x000000481ab27207 */ /* 0x000fe40000000000 */
[----:B------:R-:W-:Y:S01]  /*2dc50*/  SEL R177, R72, R26, P0 ;  /* 0x0000001a48b17207 */ /* 0x000fe20000000000 */
[----:B------:R-:W-:Y:S02]  /*2dc60*/  IMAD.MOV.U32 R13, RZ, RZ, R35 ;  /* 0x000000ffff0d7224 */ /* 0x000fe400078e0023 */
[----:B------:R-:W-:-:S07]  /*2dc70*/  IMAD.MOV.U32 R41, RZ, RZ, R14 ;  /* 0x000000ffff297224 */ /* 0x000fce00078e000e */
[----:B------:R-:W-:Y:S05]  /*2dc80*/  WARPSYNC.COLLECTIVE R15, `(.L_x_1891) ;  /* 0x000000000f087348 */ /* 0x000fea0003c00000 */
[----:B------:R0:W1:Y:S02]  /*2dc90*/  SHFL.IDX P6, R14, R13, R12, R11 ;  /* 0x0000000c0d0e7389 */ /* 0x00006400000c000b */
[----:B01----:R-:W-:Y:S01]  /*2dca0*/  ENDCOLLECTIVE ;  /* 0x000000000000791b */ /* 0x003fe20003800000 */
.L_x_1891:
[----:B------:R-:W-:Y:S02]  /*2dcb0*/  IMAD.MOV.U32 R13, RZ, RZ, R84 ;  /* 0x000000ffff0d7224 */ /* 0x000fe400078e0054 */
[----:B------:R-:W-:Y:S02]  /*2dcc0*/  IMAD.MOV.U32 R12, RZ, RZ, R2 ;  /* 0x000000ffff0c7224 */ /* 0x000fe400078e0002 */
[----:B------:R-:W-:-:S07]  /*2dcd0*/  IMAD.MOV.U32 R35, RZ, RZ, R14 ;  /* 0x000000ffff237224 */ /* 0x000fce00078e000e */
[----:B------:R-:W-:Y:S05]  /*2dce0*/  WARPSYNC.COLLECTIVE R15, `(.L_x_1892) ;  /* 0x000000000f087348 */ /* 0x000fea0003c00000 */
[----:B------:R0:W1:Y:S02]  /*2dcf0*/  SHFL.IDX P6, R14, R13, R12, R11 ;  /* 0x0000000c0d0e7389 */ /* 0x00006400000c000b */
[----:B01----:R-:W-:Y:S01]  /*2dd00*/  ENDCOLLECTIVE ;  /* 0x000000000000791b */ /* 0x003fe20003800000 */
.L_x_1892:
[----:B------:R-:W-:Y:S02]  /*2dd10*/  IMAD.MOV.U32 R13, RZ, RZ, R80 ;  /* 0x000000ffff0d7224 */ /* 0x000fe400078e0050 */
[----:B------:R-:W-:-:S07]  /*2dd20*/  IMAD.MOV.U32 R84, RZ, RZ, R14 ;  /* 0x000000ffff547224 */ /* 0x000fce00078e000e */
[----:B------:R-:W-:Y:S05]  /*2dd30*/  WARPSYNC.COLLECTIVE R15, `(.L_x_1893) ;  /* 0x000000000f087348 */ /* 0x000fea0003c00000 */
[----:B------:R0:W1:Y:S02]  /*2dd40*/  SHFL.IDX P6, R14, R13, R12, R11 ;  /* 0x0000000c0d0e7389 */ /* 0x00006400000c000b */
[----:B01----:R-:W-:Y:S01]  /*2dd50*/  ENDCOLLECTIVE ;  /* 0x000000000000791b */ /* 0x003fe20003800000 */
.L_x_1893:
        /* <DEDUP_REMOVED lines=8> */
.L_x_1894:
[----:B------:R-:W-:Y:S02]  /*2dde0*/  SEL R174, R35, R80, P0 ;  /* 0x0000005023ae7207 */ /* 0x000fe40000000000 */
[----:B------:R-:W-:Y:S01]  /*2ddf0*/  SEL R173, R80, R35, P0 ;  /* 0x0000002350ad7207 */ /* 0x000fe20000000000 */
[----:B------:R-:W-:Y:S02]  /*2de00*/  IMAD.MOV.U32 R13, RZ, RZ, R42 ;  /* 0x000000ffff0d7224 */ /* 0x000fe400078e002a */
[----:B------:R-:W-:-:S07]  /*2de10*/  IMAD.MOV.U32 R43, RZ, RZ, R14 ;  /* 0x000000ffff2b7224 */ /* 0x000fce00078e000e */
[----:B------:R-:W-:Y:S05]  /*2de20*/  WARPSYNC.COLLECTIVE R15, `(.L_x_1895) ;  /* 0x000000000f087348 */ /* 0x000fea0003c00000 */
[----:B------:R0:W1:Y:S02]  /*2de30*/  SHFL.IDX P6, R14, R13, R12, R11 ;  /* 0x0000000c0d0e7389 */ /* 0x00006400000c000b */
[----:B01----:R-:W-:Y:S01]  /*2de40*/  ENDCOLLECTIVE ;  /* 0x000000000000791b */ /* 0x003fe20003800000 */
.L_x_1895:
[----:B------:R-:W-:Y:S02]  /*2de50*/  IMAD.MOV.U32 R13, RZ, RZ, R92 ;  /* 0x000000ffff0d7224 */ /* 0x000fe400078e005c */
[----:B------:R-:W-:Y:S02]  /*2de60*/  IMAD.MOV.U32 R12, RZ, RZ, R2 ;  /* 0x000000ffff0c7224 */ /* 0x000fe400078e0002 */
[----:B------:R-:W-:-:S07]  /*2de70*/  IMAD.MOV.U32 R42, RZ, RZ, R14 ;  /* 0x000000ffff2a7224 */ /* 0x000fce00078e000e */
[----:B------:R-:W-:Y:S05]  /*2de80*/  WARPSYNC.COLLECTIVE R15, `(.L_x_1896) ;  /* 0x000000000f087348 */ /* 0x000fea0003c00000 */
[----:B------:R0:W1:Y:S02]  /*2de90*/  SHFL.IDX P6, R14, R13, R12, R11 ;  /* 0x0000000c0d0e7389 */ /* 0x00006400000c000b */
[----:B01----:R-:W-:Y:S01]  /*2dea0*/  ENDCOLLECTIVE ;  /* 0x000000000000791b */ /* 0x003fe20003800000 */
.L_x_1896:
[----:B------:R-:W-:Y:S02]  /*2deb0*/  IMAD.MOV.U32 R13, RZ, RZ, R88 ;  /* 0x000000ffff0d7224 */ /* 0x000fe400078e0058 */
[----:B------:R-:W-:-:S07]  /*2dec0*/  IMAD.MOV.U32 R92, RZ, RZ, R14 ;  /* 0x000000ffff5c7224 */ /* 0x000fce00078e000e */
[----:B------:R-:W-:Y:S05]  /*2ded0*/  WARPSYNC.COLLECTIVE R15, `(.L_x_1897) ;  /* 0x000000000f087348 */ /* 0x000fea0003c00000 */
[----:B------:R0:W1:Y:S02]  /*2dee0*/  SHFL.IDX P6, R14, R13, R12, R11 ;  /* 0x0000000c0d0e7389 */ /* 0x00006400000c000b */
[----:B01----:R-:W-:Y:S01]  /*2def0*/  ENDCOLLECTIVE ;  /* 0x000000000000791b */ /* 0x003fe20003800000 */
.L_x_1897:
        /* <DEDUP_REMOVED lines=8> */
.L_x_1898:
[----:B------:R-:W-:Y:S02]  /*2df80*/  SEL R170, R42, R88, P0 ;  /* 0x000000582aaa7207 */ /* 0x000fe40000000000 */
[----:B------:R-:W-:Y:S01]  /*2df90*/  SEL R169, R88, R42, P0 ;  /* 0x0000002a58a97207 */ /* 0x000fe20000000000 */
[----:B------:R-:W-:Y:S02]  /*2dfa0*/  IMAD.MOV.U32 R13, RZ, RZ, R45 ;  /* 0x000000ffff0d7224 */ /* 0x000fe400078e002d */
[----:B------:R-:W-:-:S07]  /*2dfb0*/  IMAD.MOV.U32 R46, RZ, RZ, R14 ;  /* 0x000000ffff2e7224 */ /* 0x000fce00078e000e */
[----:B------:R-:W-:Y:S05]  /*2dfc0*/  WARPSYNC.COLLECTIVE R15, `(.L_x_1899) ;  /* 0x000000000f087348 */ /* 0x000fea0003c00000 */
[----:B------:R0:W1:Y:S02]  /*2dfd0*/  SHFL.IDX P6, R14, R13, R12, R11 ;  /* 0x0000000c0d0e7389 */ /* 0x00006400000c000b */
[----:B01----:R-:W-:Y:S01]  /*2dfe0*/  ENDCOLLECTIVE ;  /* 0x000000000000791b */ /* 0x003fe20003800000 */
.L_x_1899:
[----:B------:R-:W-:Y:S02]  /*2dff0*/  IMAD.MOV.U32 R13, RZ, RZ, R100 ;  /* 0x000000ffff0d7224 */ /* 0x000fe400078e0064 */
[----:B------:R-:W-:Y:S02]  /*2e000*/  IMAD.MOV.U32 R12, RZ, RZ, R2 ;  /* 0x000000ffff0c7224 */ /* 0x000fe400078e0002 */
[----:B------:R-:W-:-:S07]  /*2e010*/  IMAD.MOV.U32 R45, RZ, RZ, R14 ;  /* 0x000000ffff2d7224 */ /* 0x000fce00078e000e */
[----:B------:R-:W-:Y:S05]  /*2e020*/  WARPSYNC.COLLECTIVE R15, `(.L_x_1900) ;  /* 0x000000000f087348 */ /* 0x000fea0003c00000 */
[----:B------:R0:W1:Y:S02]  /*2e030*/  SHFL.IDX P6, R14, R13, R12, R11 ;  /* 0x0000000c0d0e7389 */ /* 0x00006400000c000b */
[----:B01----:R-:W-:Y:S01]  /*2e040*/  ENDCOLLECTIVE ;  /* 0x000000000000791b */ /* 0x003fe20003800000 */
.L_x_1900:
[----:B------:R-:W-:Y:S02]  /*2e050*/  IMAD.MOV.U32 R13, RZ, RZ, R96 ;  /* 0x000000ffff0d7224 */ /* 0x000fe400078e0060 */
[----:B------:R-:W-:-:S07]  /*2e060*/  IMAD.MOV.U32 R100, RZ, RZ, R14 ;  /* 0x000000ffff647224 */ /* 0x000fce00078e000e */
[----:B------:R-:W-:Y:S05]  /*2e070*/  WARPSYNC.COLLECTIVE R15, `(.L_x_1901) ;  /* 0x000000000f087348 */ /* 0x000fea0003c00000 */
[----:B------:R0:W1:Y:S02]  /*2e080*/  SHFL.IDX P6, R14, R13, R12, R11 ;  /* 0x0000000c0d0e7389 */ /* 0x00006400000c000b */
[----:B01----:R-:W-:Y:S01]  /*2e090*/  ENDCOLLECTIVE ;  /* 0x000000000000791b */ /* 0x003fe20003800000 */
.L_x_1901:
[----:B------:R-:W-:Y:S01]  /*2e0a0*/  SEL R147, R100, R46, P0 ;  /* 0x0000002e64937207 */ /* 0x000fe20000000000 */
[----:B------:R-:W-:Y:S02]  /*2e0b0*/  IMAD.MOV.U32 R13, RZ, RZ, R48 ;  /* 0x000000ffff0d7224 */ /* 0x000fe400078e0030 */
[----:B------:R-:W-:Y:S02]  /*2e0c0*/  IMAD.MOV.U32 R12, RZ, RZ, R0 ;  /* 0x000000ffff0c7224 */ /* 0x000fe400078e0000 */
[----:B------:R-:W-:-:S07]  /*2e0d0*/  IMAD.MOV.U32 R96, RZ, RZ, R14 ;  /* 0x000000ffff607224 */ /* 0x000fce00078e000e */
[----:B------:R-:W-:Y:S05]  /*2e0e0*/  WARPSYNC.COLLECTIVE R15, `(.L_x_1902) ;  /* 0x000000000f087348 */ /* 0x000fea0003c00000 */
[----:B------:R0:W1:Y:S02]  /*2e0f0*/  SHFL.IDX P6, R14, R13, R12, R11 ;  /* 0x0000000c0d0e7389 */ /* 0x00006400000c000b */
[----:B01----:R-:W-:Y:S01]  /*2e100*/  ENDCOLLECTIVE ;  /* 0x000000000000791b */ /* 0x003fe20003800000 */
.L_x_1902:
[----:B------:R-:W-:Y:S01]  /*2e110*/  SEL R166, R45, R96, P0 ;  /* 0x000000602da67207 */ /* 0x000fe20000000000 */
[----:B------:R-:W-:Y:S02]  /*2e120*/  IMAD.MOV.U32 R13, RZ, RZ, R47 ;  /* 0x000000ffff0d7224 */ /* 0x000fe400078e002f */
[----:B------:R-:W-:-:S07]  /*2e130*/  IMAD.MOV.U32 R48, RZ, RZ, R14 ;  /* 0x000000ffff307224 */ /* 0x000fce00078e000e */
[----:B------:R-:W-:Y:S05]  /*2e140*/  WARPSYNC.COLLECTIVE R15, `(.L_x_1903) ;  /* 0x000000000f087348 */ /* 0x000fea0003c00000 */
[----:B------:R0:W1:Y:S02]  /*2e150*/  SHFL.IDX P6, R14, R13, R12, R11 ;  /* 0x0000000c0d0e7389 */ /* 0x00006400000c000b */
[----:B01----:R-:W-:Y:S01]  /*2e160*/  ENDCOLLECTIVE ;  /* 0x000000000000791b */ /* 0x003fe20003800000 */
.L_x_1903:
[----:B------:R-:W-:Y:S02]  /*2e170*/  IMAD.MOV.U32 R13, RZ, RZ, R108 ;  /* 0x000000ffff0d7224 */ /* 0x000fe400078e006c */
[----:B------:R-:W-:Y:S02]  /*2e180*/  IMAD.MOV.U32 R12, RZ, RZ, R2 ;  /* 0x000000ffff0c7224 */ /* 0x000fe400078e0002 */
[----:B------:R-:W-:-:S07]  /*2e190*/  IMAD.MOV.U32 R47, RZ, RZ, R14 ;  /* 0x000000ffff2f7224 */ /* 0x000fce00078e000e */
[----:B------:R-:W-:Y:S05]  /*2e1a0*/  WARPSYNC.COLLECTIVE R15, `(.L_x_1904) ;  /* 0x000000000f087348 */ /* 0x000fea0003c00000 */
[----:B------:R0:W1:Y:S02]  /*2e1b0*/  SHFL.IDX P6, R14, R13, R12, R11 ;  /* 0x0000000c0d0e7389 */ /* 0x00006400000c000b */
[----:B01----:R-:W-:Y:S01]  /*2e1c0*/  ENDCOLLECTIVE ;  /* 0x000000000000791b */ /* 0x003fe20003800000 */
.L_x_1904:
[----:B------:R-:W-:Y:S02]  /*2e1d0*/  IMAD.MOV.U32 R13, RZ, RZ, R104 ;  /* 0x000000ffff0d7224 */ /* 0x000fe400078e0068 */
[----:B------:R-:W-:-:S07]  /*2e1e0*/  IMAD.MOV.U32 R108, RZ, RZ, R14 ;  /* 0x000000ffff6c7224 */ /* 0x000fce00078e000e */
[----:B------:R-:W-:Y:S05]  /*2e1f0*/  WARPSYNC.COLLECTIVE R15, `(.L_x_1905) ;  /* 0x000000000f087348 */ /* 0x000fea0003c00000 */
[----:B------:R0:W1:Y:S02]  /*2e200*/  SHFL.IDX P6, R14, R13, R12, R11 ;  /* 0x0000000c0d0e7389 */ /* 0x00006400000c000b */
[----:B01----:R-:W-:Y:S01]  /*2e210*/  ENDCOLLECTIVE ;  /* 0x000000000000791b */ /* 0x003fe20003800000 */
.L_x_1905:
[----:B------:R-:W-:Y:S02]  /*2e220*/  IMAD.MOV.U32 R13, RZ, RZ, R53 ;  /* 0x000000ffff0d7224 */ /* 0x000fe400078e0035 */
[----:B------:R-:W-:Y:S02]  /*2e230*/  IMAD.MOV.U32 R12, RZ, RZ, R0 ;  /* 0x000000ffff0c7224 */ /* 0x000fe400078e0000 */
[----:B------:R-:W-:-:S07]  /*2e240*/  IMAD.MOV.U32 R104, RZ, RZ, R14 ;  /* 0x000000ffff687224 */ /* 0x000fce00078e000e */
[----:B------:R-:W-:Y:S05]  /*2e250*/  WARPSYNC.COLLECTIVE R15, `(.L_x_1906) ;  /* 0x000000000f087348 */ /* 0x000fea0003c00000 */
[----:B------:R0:W1:Y:S02]  /*2e260*/  SHFL.IDX P6, R14, R13, R12, R11 ;  /* 0x0000000c0d0e7389 */ /* 0x00006400000c000b */
[----:B01----:R-:W-:Y:S01]  /*2e270*/  ENDCOLLECTIVE ;  /* 0x000000000000791b */ /* 0x003fe20003800000 */
.L_x_1906:
[----:B------:R-:W-:Y:S02]  /*2e280*/  IMAD.MOV.U32 R13, RZ, RZ, R49 ;  /* 0x000000ffff0d7224 */ /* 0x000fe400078e0031 */
[----:B------:R-:W-:-:S07]  /*2e290*/  IMAD.MOV.U32 R53, RZ, RZ, R14 ;  /* 0x000000ffff357224 */ /* 0x000fce00078e000e */
[----:B------:R-:W-:Y:S05]  /*2e2a0*/  WARPSYNC.COLLECTIVE R15, `(.L_x_1907) ;  /* 0x000000000f087348 */ /* 0x000fea0003c00000 */
[----:B------:R0:W1:Y:S02]  /*2e2b0*/  SHFL.IDX P6, R14, R13, R12, R11 ;  /* 0x0000000c0d0e7389 */ /* 0x00006400000c000b */
[----:B01----:R-:W-:Y:S01]  /*2e2c0*/  ENDCOLLECTIVE ;  /* 0x000000000000791b */ /* 0x003fe20003800000 */
.L_x_1907:
[----:B------:R-:W-:Y:S02]  /*2e2d0*/  IMAD.MOV.U32 R13, RZ, RZ, R116 ;  /* 0x000000ffff0d7224 */ /* 0x000fe400078e0074 */
[----:B------:R-:W-:Y:S02]  /*2e2e0*/  IMAD.MOV.U32 R12, RZ, RZ, R2 ;  /* 0x000000ffff0c7224 */ /* 0x000fe400078e0002 */
[----:B------:R-:W-:-:S07]  /*2e2f0*/  IMAD.MOV.U32 R49, RZ, RZ, R14 ;  /* 0x000000ffff317224 */ /* 0x000fce00078e000e */
[----:B------:R-:W-:Y:S05]  /*2e300*/  WARPSYNC.COLLECTIVE R15, `(.L_x_1908) ;  /* 0x000000000f087348 */ /* 0x000fea0003c00000 */
[----:B------:R0:W1:Y:S02]  /*2e310*/  SHFL.IDX P6, R14, R13, R12, R11 ;  /* 0x0000000c0d0e7389 */ /* 0x00006400000c000b */
[----:B01----:R-:W-:Y:S01]  /*2e320*/  ENDCOLLECTIVE ;  /* 0x000000000000791b */ /* 0x003fe20003800000 */
.L_x_1908:
[----:B------:R-:W-:Y:S02]  /*2e330*/  IMAD.MOV.U32 R13, RZ, RZ, R112 ;  /* 0x000000ffff0d7224 */ /* 0x000fe400078e0070 */
[----:B------:R-:W-:-:S07]  /*2e340*/  IMAD.MOV.U32 R116, RZ, RZ, R14 ;  /* 0x000000ffff747224 */ /* 0x000fce00078e000e */
[----:B------:R-:W-:Y:S05]  /*2e350*/  WARPSYNC.COLLECTIVE R15, `(.L_x_1909) ;  /* 0x000000000f087348 */ /* 0x000fea0003c00000 */
[----:B------:R0:W1:Y:S02]  /*2e360*/  SHFL.IDX P6, R14, R13, R12, R11 ;  /* 0x0000000c0d0e7389 */ /* 0x00006400000c000b */
[----:B01----:R-:W-:Y:S01]  /*2e370*/  ENDCOLLECTIVE ;  /* 0x000000000000791b */ /* 0x003fe20003800000 */
.L_x_1909:
        /* <DEDUP_REMOVED lines=8> */
.L_x_1910:
[----:B------:R-:W-:Y:S02]  /*2e400*/  SEL R92, R49, R112, P0 ;  /* 0x00000070315c7207 */ /* 0x000fe40000000000 */
[----:B------:R-:W-:Y:S01]  /*2e410*/  SEL R112, R112, R49, P0 ;  /* 0x0000003170707207 */ /* 0x000fe20000000000 */
[----:B------:R-:W-:Y:S02]  /*2e420*/  IMAD.MOV.U32 R13, RZ, RZ, R57 ;  /* 0x000000ffff0d7224 */ /* 0x000fe400078e0039 */
[----:B------:R-:W-:-:S07]  /*2e430*/  IMAD.MOV.U32 R61, RZ, RZ, R14 ;  /* 0x000000ffff3d7224 */ /* 0x000fce00078e000e */
[----:B------:R-:W-:Y:S05]  /*2e440*/  WARPSYNC.COLLECTIVE R15, `(.L_x_1911) ;  /* 0x000000000f087348 */ /* 0x000fea0003c00000 */
[----:B------:R0:W1:Y:S02]  /*2e450*/  SHFL.IDX P6, R14, R13, R12, R11 ;  /* 0x0000000c0d0e7389 */ /* 0x00006400000c000b */
[----:B01----:R-:W-:Y:S01]  /*2e460*/  ENDCOLLECTIVE ;  /* 0x000000000000791b */ /* 0x003fe20003800000 */
.L_x_1911:
[----:B------:R-:W-:Y:S02]  /*2e470*/  IMAD.MOV.U32 R13, RZ, RZ, R124 ;  /* 0x000000ffff0d7224 */ /* 0x000fe400078e007c */
[----:B------:R-:W-:Y:S02]  /*2e480*/  IMAD.MOV.U32 R12, RZ, RZ, R2 ;  /* 0x000000ffff0c7224 */ /* 0x000fe400078e0002 */
[----:B------:R-:W-:-:S07]  /*2e490*/  IMAD.MOV.U32 R57, RZ, RZ, R14 ;  /* 0x000000ffff397224 */ /* 0x000fce00078e000e */
[----:B------:R-:W-:Y:S05]  /*2e4a0*/  WARPSYNC.COLLECTIVE R15, `(.L_x_1912) ;  /* 0x000000000f087348 */ /* 0x000fea0003c00000 */
[----:B------:R0:W1:Y:S02]  /*2e4b0*/  SHFL.IDX P6, R14, R13, R12, R11 ;  /* 0x0000000c0d0e7389 */ /* 0x00006400000c000b */
[----:B01----:R-:W-:Y:S01]  /*2e4c0*/  ENDCOLLECTIVE ;  /* 0x000000000000791b */ /* 0x003fe20003800000 */
.L_x_1912:
[----:B------:R-:W-:Y:S02]  /*2e4d0*/  IMAD.MOV.U32 R13, RZ, RZ, R120 ;  /* 0x000000ffff0d7224 */ /* 0x000fe400078e0078 */
[----:B------:R-:W-:-:S07]  /*2e4e0*/  IMAD.MOV.U32 R124, RZ, RZ, R14 ;  /* 0x000000ffff7c7224 */ /* 0x000fce00078e000e */
[----:B------:R-:W-:Y:S05]  /*2e4f0*/  WARPSYNC.COLLECTIVE R15, `(.L_x_1913) ;  /* 0x000000000f087348 */ /* 0x000fea0003c00000 */
[----:B------:R0:W1:Y:S02]  /*2e500*/  SHFL.IDX P6, R14, R13, R12, R11 ;  /* 0x0000000c0d0e7389 */ /* 0x00006400000c000b */
[----:B01----:R-:W-:Y:S01]  /*2e510*/  ENDCOLLECTIVE ;  /* 0x000000000000791b */ /* 0x003fe20003800000 */
.L_x_1913:
[----:B------:R-:W-:Y:S02]  /*2e520*/  IMAD.MOV.U32 R13, RZ, RZ, R65 ;  /* 0x000000ffff0d7224 */ /* 0x000fe400078e0041 */
[----:B------:R-:W-:Y:S02]  /*2e530*/  IMAD.MOV.U32 R12, RZ, RZ, R0 ;  /* 0x000000ffff0c7224 */ /* 0x000fe400078e0000 */
[----:B------:R-:W-:-:S07]  /*2e540*/  IMAD.MOV.U32 R120, RZ, RZ, R14 ;  /* 0x000000ffff787224 */ /* 0x000fce00078e000e */
[----:B------:R-:W-:Y:S05]  /*2e550*/  WARPSYNC.COLLECTIVE R15, `(.L_x_1914) ;  /* 0x000000000f087348 */ /* 0x000fea0003c00000 */
[----:B------:R0:W1:Y:S02]  /*2e560*/  SHFL.IDX P6, R14, R13, R12, R11 ;  /* 0x0000000c0d0e7389 */ /* 0x00006400000c000b */
[----:B01----:R-:W-:Y:S01]  /*2e570*/  ENDCOLLECTIVE ;  /* 0x000000000000791b */ /* 0x003fe20003800000 */
.L_x_1914:
[----:B------:R-:W-:Y:S02]  /*2e580*/  IMAD.MOV.U32 R13, RZ, RZ, R64 ;  /* 0x000000ffff0d7224 */ /* 0x000fe400078e0040 */
[----:B------:R-:W-:-:S07]  /*2e590*/  IMAD.MOV.U32 R65, RZ, RZ, R14 ;  /* 0x000000ffff417224 */ /* 0x000fce00078e000e */
[----:B------:R-:W-:Y:S05]  /*2e5a0*/  WARPSYNC.COLLECTIVE R15, `(.L_x_1915) ;  /* 0x000000000f087348 */ /* 0x000fea0003c00000 */
[----:B------:R0:W1:Y:S02]  /*2e5b0*/  SHFL.IDX P6, R14, R13, R12, R11 ;  /* 0x0000000c0d0e7389 */ /* 0x00006400000c000b */
[----:B01----:R-:W-:Y:S01]  /*2e5c0*/  ENDCOLLECTIVE ;  /* 0x000000000000791b */ /* 0x003fe20003800000 */
.L_x_1915:
[----:B------:R-:W-:Y:S02]  /*2e5d0*/  IMAD.MOV.U32 R13, RZ, RZ, R132 ;  /* 0x000000ffff0d7224 */ /* 0x000fe400078e0084 */
[----:B------:R-:W-:Y:S02]  /*2e5e0*/  IMAD.MOV.U32 R12, RZ, RZ, R2 ;  /* 0x000000ffff0c7224 */ /* 0x000fe400078e0002 */
[----:B------:R-:W-:-:S07]  /*2e5f0*/  IMAD.MOV.U32 R64, RZ, RZ, R14 ;  /* 0x000000ffff407224 */ /* 0x000fce00078e000e */
[----:B------:R-:W-:Y:S05]  /*2e600*/  WARPSYNC.COLLECTIVE R15, `(.L_x_1916) ;  /* 0x000000000f087348 */ /* 0x000fea0003c00000 */
[----:B------:R0:W1:Y:S02]  /*2e610*/  SHFL.IDX P6, R14, R13, R12, R11 ;  /* 0x0000000c0d0e7389 */ /* 0x00006400000c000b */
[----:B01----:R-:W-:Y:S01]  /*2e620*/  ENDCOLLECTIVE ;  /* 0x000000000000791b */ /* 0x003fe20003800000 */
.L_x_1916:
[----:B------:R-:W-:Y:S02]  /*2e630*/  IMAD.MOV.U32 R13, RZ, RZ, R128 ;  /* 0x000000ffff0d7224 */ /* 0x000fe400078e0080 */
[----:B------:R-:W-:-:S07]  /*2e640*/  IMAD.MOV.U32 R132, RZ, RZ, R14 ;  /* 0x000000ffff847224 */ /* 0x000fce00078e000e */
[----:B------:R-:W-:Y:S05]  /*2e650*/  WARPSYNC.COLLECTIVE R15, `(.L_x_1917) ;  /* 0x000000000f087348 */ /* 0x000fea0003c00000 */
[----:B------:R0:W1:Y:S02]  /*2e660*/  SHFL.IDX P6, R14, R13, R12, R11 ;  /* 0x0000000c0d0e7389 */ /* 0x00006400000c000b */
[----:B01----:R-:W-:Y:S01]  /*2e670*/  ENDCOLLECTIVE ;  /* 0x000000000000791b */ /* 0x003fe20003800000 */
.L_x_1917:
[----:B------:R-:W-:Y:S02]  /*2e680*/  IMAD.MOV.U32 R13, RZ, RZ, R73 ;  /* 0x000000ffff0d7224 */ /* 0x000fe400078e0049 */
[----:B------:R-:W-:Y:S02]  /*2e690*/  IMAD.MOV.U32 R12, RZ, RZ, R0 ;  /* 0x000000ffff0c7224 */ /* 0x000fe400078e0000 */
[----:B------:R-:W-:-:S07]  /*2e6a0*/  IMAD.MOV.U32 R128, RZ, RZ, R14 ;  /* 0x000000ffff807224 */ /* 0x000fce00078e000e */
[----:B------:R-:W-:Y:S05]  /*2e6b0*/  WARPSYNC.COLLECTIVE R15, `(.L_x_1918) ;  /* 0x000000000f087348 */ /* 0x000fea0003c00000 */
[----:B------:R0:W1:Y:S02]  /*2e6c0*/  SHFL.IDX P6, R14, R13, R12, R11 ;  /* 0x0000000c0d0e7389 */ /* 0x00006400000c000b */
[----:B01----:R-:W-:Y:S01]  /*2e6d0*/  ENDCOLLECTIVE ;  /* 0x000000000000791b */ /* 0x003fe20003800000 */
.L_x_1918:
[----:B------:R-:W-:Y:S02]  /*2e6e0*/  IMAD.MOV.U32 R13, RZ, RZ, R69 ;  /* 0x000000ffff0d7224 */ /* 0x000fe400078e0045 */
[----:B------:R-:W-:-:S07]  /*2e6f0*/  IMAD.MOV.U32 R73, RZ, RZ, R14 ;  /* 0x000000ffff497224 */ /* 0x000fce00078e000e */
[----:B------:R-:W-:Y:S05]  /*2e700*/  WARPSYNC.COLLECTIVE R15, `(.L_x_1919) ;  /* 0x000000000f087348 */ /* 0x000fea0003c00000 */
[----:B------:R0:W1:Y:S02]  /*2e710*/  SHFL.IDX P6, R14, R13, R12, R11 ;  /* 0x0000000c0d0e7389 */ /* 0x00006400000c000b */
[----:B01----:R-:W-:Y:S01]  /*2e720*/  ENDCOLLECTIVE ;  /* 0x000000000000791b */ /* 0x003fe20003800000 */
.L_x_1919:
[----:B------:R-:W-:Y:S02]  /*2e730*/  IMAD.MOV.U32 R13, RZ, RZ, R140 ;  /* 0x000000ffff0d7224 */ /* 0x000fe400078e008c */
[----:B------:R-:W-:Y:S02]  /*2e740*/  IMAD.MOV.U32 R12, RZ, RZ, R2 ;  /* 0x000000ffff0c7224 */ /* 0x000fe400078e0002 */
[----:B------:R-:W-:-:S07]  /*2e750*/  IMAD.MOV.U32 R69, RZ, RZ, R14 ;  /* 0x000000ffff457224 */ /* 0x000fce00078e000e */
[----:B------:R-:W-:Y:S05]  /*2e760*/  WARPSYNC.COLLECTIVE R15, `(.L_x_1920) ;  /* 0x000000000f087348 */ /* 0x000fea0003c00000 */
[----:B------:R0:W1:Y:S02]  /*2e770*/  SHFL.IDX P6, R14, R13, R12, R11 ;  /* 0x0000000c0d0e7389 */ /* 0x00006400000c000b */
[----:B01----:R-:W-:Y:S01]  /*2e780*/  ENDCOLLECTIVE ;  /* 0x000000000000791b */ /* 0x003fe20003800000 */
.L_x_1920:
[----:B------:R-:W-:Y:S02]  /*2e790*/  IMAD.MOV.U32 R13, RZ, RZ, R136 ;  /* 0x000000ffff0d7224 */ /* 0x000fe400078e0088 */
[----:B------:R-:W-:-:S07]  /*2e7a0*/  IMAD.MOV.U32 R140, RZ, RZ, R14 ;  /* 0x000000ffff8c7224 */ /* 0x000fce00078e000e */
[----:B------:R-:W-:Y:S05]  /*2e7b0*/  WARPSYNC.COLLECTIVE R15, `(.L_x_1921) ;  /* 0x000000000f087348 */ /* 0x000fea0003c00000 */
[----:B------:R0:W1:Y:S02]  /*2e7c0*/  SHFL.IDX P6, R14, R13, R12, R11 ;  /* 0x0000000c0d0e7389 */ /* 0x00006400000c000b */
[----:B01----:R-:W-:Y:S01]  /*2e7d0*/  ENDCOLLECTIVE ;  /* 0x000000000000791b */ /* 0x003fe20003800000 */
.L_x_1921:
[----:B------:R-:W-:Y:S02]  /*2e7e0*/  IMAD.MOV.U32 R13, RZ, RZ, R81 ;  /* 0x000000ffff0d7224 */ /* 0x000fe400078e0051 */
[----:B------:R-:W-:Y:S02]  /*2e7f0*/  IMAD.MOV.U32 R12, RZ, RZ, R0 ;  /* 0x000000ffff0c7224 */ /* 0x000fe400078e0000 */
[----:B------:R-:W-:-:S07]  /*2e800*/  IMAD.MOV.U32 R136, RZ, RZ, R14 ;  /* 0x000000ffff887224 */ /* 0x000fce00078e000e */
[----:B------:R-:W-:Y:S05]  /*2e810*/  WARPSYNC.COLLECTIVE R15, `(.L_x_1922) ;  /* 0x000000000f087348 */ /* 0x000fea0003c00000 */
[----:B------:R0:W1:Y:S02]  /*2e820*/  SHFL.IDX P6, R14, R13, R12, R11 ;  /* 0x0000000c0d0e7389 */ /* 0x00006400000c000b */
[----:B01----:R-:W-:Y:S01]  /*2e830*/  ENDCOLLECTIVE ;  /* 0x000000000000791b */ /* 0x003fe20003800000 */
.L_x_1922:
[----:B------:R-:W-:Y:S02]  /*2e840*/  IMAD.MOV.U32 R13, RZ, RZ, R77 ;  /* 0x000000ffff0d7224 */ /* 0x000fe400078e004d */
[----:B------:R-:W-:-:S07]  /*2e850*/  IMAD.MOV.U32 R81, RZ, RZ, R14 ;  /* 0x000000ffff517224 */ /* 0x000fce00078e000e */
[----:B------:R-:W-:Y:S05]  /*2e860*/  WARPSYNC.COLLECTIVE R15, `(.L_x_1923) ;  /* 0x000000000f087348 */ /* 0x000fea0003c00000 */
[----:B------:R0:W1:Y:S02]  /*2e870*/  SHFL.IDX P6, R14, R13, R12, R11 ;  /* 0x0000000c0d0e7389 */ /* 0x00006400000c000b */
[----:B01----:R-:W-:Y:S01]  /*2e880*/  ENDCOLLECTIVE ;  /* 0x000000000000791b */ /* 0x003fe20003800000 */
.L_x_1923:
[----:B------:R-:W-:Y:S02]  /*2e890*/  IMAD.MOV.U32 R13, RZ, RZ, R148 ;  /* 0x000000ffff0d7224 */ /* 0x000fe400078e0094 */
[----:B------:R-:W-:Y:S02]  /*2e8a0*/  IMAD.MOV.U32 R12, RZ, RZ, R2 ;  /* 0x000000ffff0c7224 */ /* 0x000fe400078e0002 */
[----:B------:R-:W-:-:S07]  /*2e8b0*/  IMAD.MOV.U32 R77, RZ, RZ, R14 ;  /* 0x000000ffff4d7224 */ /* 0x000fce00078e000e */
[----:B------:R-:W-:Y:S05]  /*2e8c0*/  WARPSYNC.COLLECTIVE R15, `(.L_x_1924) ;  /* 0x000000000f087348 */ /* 0x000fea0003c00000 */
[----:B------:R0:W1:Y:S02]  /*2e8d0*/  SHFL.IDX P6, R14, R13, R12, R11 ;  /* 0x0000000c0d0e7389 */ /* 0x00006400000c000b */
[----:B01----:R-:W-:Y:S01]  /*2e8e0*/  ENDCOLLECTIVE ;  /* 0x000000000000791b */ /* 0x003fe20003800000 */
.L_x_1924:
[----:B------:R-:W-:Y:S02]  /*2e8f0*/  IMAD.MOV.U32 R13, RZ, RZ, R144 ;  /* 0x000000ffff0d7224 */ /* 0x000fe400078e0090 */
[----:B------:R-:W-:-:S07]  /*2e900*/  IMAD.MOV.U32 R148, RZ, RZ, R14 ;  /* 0x000000ffff947224 */ /* 0x000fce00078e000e */
[----:B------:R-:W-:Y:S05]  /*2e910*/  WARPSYNC.COLLECTIVE R15, `(.L_x_1925) ;  /* 0x000000000f087348 */ /* 0x000fea0003c00000 */
[----:B------:R0:W1:Y:S02]  /*2e920*/  SHFL.IDX P6, R14, R13, R12, R11 ;  /* 0x0000000c0d0e7389 */ /* 0x00006400000c000b */
[----:B01----:R-:W-:Y:S01]  /*2e930*/  ENDCOLLECTIVE ;  /* 0x000000000000791b */ /* 0x003fe20003800000 */
.L_x_1925:
[----:B------:R-:W-:Y:S02]  /*2e940*/  IMAD.MOV.U32 R13, RZ, RZ, R56 ;  /* 0x000000ffff0d7224 */ /* 0x000fe400078e0038 */
[----:B------:R-:W-:Y:S02]  /*2e950*/  IMAD.MOV.U32 R12, RZ, RZ, R0 ;  /* 0x000000ffff0c7224 */ /* 0x000fe400078e0000 */
[----:B------:R-:W-:-:S07]  /*2e960*/  IMAD.MOV.U32 R144, RZ, RZ, R14 ;  /* 0x000000ffff907224 */ /* 0x000fce00078e000e */
[----:B------:R-:W-:Y:S05]  /*2e970*/  WARPSYNC.COLLECTIVE R15, `(.L_x_1926) ;  /* 0x000000000f087348 */ /* 0x000fea0003c00000 */
[----:B------:R0:W1:Y:S02]  /*2e980*/  SHFL.IDX P6, R14, R13, R12, R11 ;  /* 0x0000000c0d0e7389 */ /* 0x00006400000c000b */
[----:B01----:R-:W-:Y:S01]  /*2e990*/  ENDCOLLECTIVE ;  /* 0x000000000000791b */ /* 0x003fe20003800000 */
.L_x_1926:
[----:B------:R-:W-:Y:S02]  /*2e9a0*/  IMAD.MOV.U32 R13, RZ, RZ, R85 ;  /* 0x000000ffff0d7224 */ /* 0x000fe400078e0055 */
[----:B------:R-:W-:-:S07]  /*2e9b0*/  IMAD.MOV.U32 R56, RZ, RZ, R14 ;  /* 0x000000ffff387224 */ /* 0x000fce00078e000e */
[----:B------:R-:W-:Y:S05]  /*2e9c0*/  WARPSYNC.COLLECTIVE R15, `(.L_x_1927) ;  /* 0x000000000f087348 */ /* 0x000fea0003c00000 */
[----:B------:R0:W1:Y:S02]  /*2e9d0*/  SHFL.IDX P6, R14, R13, R12, R11 ;  /* 0x0000000c0d0e7389 */ /* 0x00006400000c000b */
[----:B01----:R-:W-:Y:S01]  /*2e9e0*/  ENDCOLLECTIVE ;  /* 0x000000000000791b */ /* 0x003fe20003800000 */
.L_x_1927:
[----:B------:R-:W-:Y:S02]  /*2e9f0*/  IMAD.MOV.U32 R13, RZ, RZ, R146 ;  /* 0x000000ffff0d7224 */ /* 0x000fe400078e0092 */
[----:B------:R-:W-:Y:S02]  /*2ea00*/  IMAD.MOV.U32 R12, RZ, RZ, R2 ;  /* 0x000000ffff0c7224 */ /* 0x000fe400078e0002 */
[----:B------:R-:W-:-:S07]  /*2ea10*/  IMAD.MOV.U32 R85, RZ, RZ, R14 ;  /* 0x000000ffff557224 */ /* 0x000fce00078e000e */
[----:B------:R-:W-:Y:S05]  /*2ea20*/  WARPSYNC.COLLECTIVE R15, `(.L_x_1928) ;  /* 0x000000000f087348 */ /* 0x000fea0003c00000 */
[----:B------:R0:W1:Y:S02]  /*2ea30*/  SHFL.IDX P6, R14, R13, R12, R11 ;  /* 0x0000000c0d0e7389 */ /* 0x00006400000c000b */
[----:B01----:R-:W-:Y:S01]  /*2ea40*/  ENDCOLLECTIVE ;  /* 0x000000000000791b */ /* 0x003fe20003800000 */
.L_x_1928:
[----:B------:R-:W-:Y:S02]  /*2ea50*/  IMAD.MOV.U32 R13, RZ, RZ, R157 ;  /* 0x000000ffff0d7224 */ /* 0x000fe400078e009d */
[----:B------:R-:W-:-:S07]  /*2ea60*/  IMAD.MOV.U32 R146, RZ, RZ, R14 ;  /* 0x000000ffff927224 */ /* 0x000fce00078e000e */
[----:B------:R-:W-:Y:S05]  /*2ea70*/  WARPSYNC.COLLECTIVE R15, `(.L_x_1929) ;  /* 0x000000000f087348 */ /* 0x000fea0003c00000 */
[----:B------:R0:W1:Y:S02]  /*2ea80*/  SHFL.IDX P6, R14, R13, R12, R11 ;  /* 0x0000000c0d0e7389 */ /* 0x00006400000c000b */
[----:B01----:R-:W-:Y:S01]  /*2ea90*/  ENDCOLLECTIVE ;  /* 0x000000000000791b */ /* 0x003fe20003800000 */
.L_x_1929:
        /* <DEDUP_REMOVED lines=8> */
.L_x_1930:
[----:B------:R-:W-:Y:S02]  /*2eb20*/  SEL R20, R85, R157, P0 ;  /* 0x0000009d55147207 */ /* 0x000fe40000000000 */
[----:B------:R-:W-:Y:S01]  /*2eb30*/  SEL R85, R157, R85, P0 ;  /* 0x000000559d557207 */ /* 0x000fe20000000000 */
[----:B------:R-:W-:Y:S02]  /*2eb40*/  IMAD.MOV.U32 R13, RZ, RZ, R89 ;  /* 0x000000ffff0d7224 */ /* 0x000fe400078e0059 */
[----:B------:R-:W-:-:S07]  /*2eb50*/  IMAD.MOV.U32 R93, RZ, RZ, R14 ;  /* 0x000000ffff5d7224 */ /* 0x000fce00078e000e */
[----:B------:R-:W-:Y:S05]  /*2eb60*/  WARPSYNC.COLLECTIVE R15, `(.L_x_1931) ;  /* 0x000000000f087348 */ /* 0x000fea0003c00000 */
[----:B------:R0:W1:Y:S02]  /*2eb70*/  SHFL.IDX P6, R14, R13, R12, R11 ;  /* 0x0000000c0d0e7389 */ /* 0x00006400000c000b */
[----:B01----:R-:W-:Y:S01]  /*2eb80*/  ENDCOLLECTIVE ;  /* 0x000000000000791b */ /* 0x003fe20003800000 */
.L_x_1931:
[----:B------:R-:W-:Y:S02]  /*2eb90*/  IMAD.MOV.U32 R13, RZ, RZ, R154 ;  /* 0x000000ffff0d7224 */ /* 0x000fe400078e009a */
[----:B------:R-:W-:Y:S02]  /*2eba0*/  IMAD.MOV.U32 R12, RZ, RZ, R2 ;  /* 0x000000ffff0c7224 */ /* 0x000fe400078e0002 */
[----:B------:R-:W-:-:S07]  /*2ebb0*/  IMAD.MOV.U32 R89, RZ, RZ, R14 ;  /* 0x000000ffff597224 */ /* 0x000fce00078e000e */
[----:B------:R-:W-:Y:S05]  /*2ebc0*/  WARPSYNC.COLLECTIVE R15, `(.L_x_1932) ;  /* 0x000000000f087348 */ /* 0x000fea0003c00000 */
[----:B------:R0:W1:Y:S02]  /*2ebd0*/  SHFL.IDX P6, R14, R13, R12, R11 ;  /* 0x0000000c0d0e7389 */ /* 0x00006400000c000b */
[----:B01----:R-:W-:Y:S01]  /*2ebe0*/  ENDCOLLECTIVE ;  /* 0x000000000000791b */ /* 0x003fe20003800000 */
.L_x_1932:
[----:B------:R-:W-:Y:S02]  /*2ebf0*/  IMAD.MOV.U32 R13, RZ, RZ, R153 ;  /* 0x000000ffff0d7224 */ /* 0x000fe400078e0099 */
[----:B------:R-:W-:-:S07]  /*2ec00*/  IMAD.MOV.U32 R154, RZ, RZ, R14 ;  /* 0x000000ffff9a7224 */ /* 0x000fce00078e000e */
[----:B------:R-:W-:Y:S05]  /*2ec10*/  WARPSYNC.COLLECTIVE R15, `(.L_x_1933) ;  /* 0x000000000f087348 */ /* 0x000fea0003c00000 */
[----:B------:R0:W1:Y:S02]  /*2ec20*/  SHFL.IDX P6, R14, R13, R12, R11 ;  /* 0x0000000c0d0e7389 */ /* 0x00006400000c000b */
[----:B01----:R-:W-:Y:S01]  /*2ec30*/  ENDCOLLECTIVE ;  /* 0x000000000000791b */ /* 0x003fe20003800000 */
.L_x_1933:
        /* <DEDUP_REMOVED lines=8> */
.L_x_1934:
[----:B------:R-:W-:Y:S02]  /*2ecc0*/  SEL R34, R89, R153, P0 ;  /* 0x0000009959227207 */ /* 0x000fe40000000000 */
[----:B------:R-:W-:Y:S01]  /*2ecd0*/  SEL R89, R153, R89, P0 ;  /* 0x0000005999597207 */ /* 0x000fe20000000000 */
[----:B------:R-:W-:Y:S02]  /*2ece0*/  IMAD.MOV.U32 R13, RZ, RZ, R109 ;  /* 0x000000ffff0d7224 */ /* 0x000fe400078e006d */
[----:B------:R-:W-:-:S07]  /*2ecf0*/  IMAD.MOV.U32 R97, RZ, RZ, R14 ;  /* 0x000000ffff617224 */ /* 0x000fce00078e000e */
[----:B------:R-:W-:Y:S05]  /*2ed00*/  WARPSYNC.COLLECTIVE R15, `(.L_x_1935) ;  /* 0x000000000f087348 */ /* 0x000fea0003c00000 */
[----:B------:R0:W1:Y:S02]  /*2ed10*/  SHFL.IDX P6, R14, R13, R12, R11 ;  /* 0x0000000c0d0e7389 */ /* 0x00006400000c000b */
[----:B01----:R-:W-:Y:S01]  /*2ed20*/  ENDCOLLECTIVE ;  /* 0x000000000000791b */ /* 0x003fe20003800000 */
.L_x_1935:
[----:B------:R-:W-:Y:S02]  /*2ed30*/  IMAD.MOV.U32 R13, RZ, RZ, R156 ;  /* 0x000000ffff0d7224 */ /* 0x000fe400078e009c */
[----:B------:R-:W-:Y:S02]  /*2ed40*/  IMAD.MOV.U32 R12, RZ, RZ, R2 ;  /* 0x000000ffff0c7224 */ /* 0x000fe400078e0002 */
[----:B------:R-:W-:-:S07]  /*2ed50*/  IMAD.MOV.U32 R44, RZ, RZ, R14 ;  /* 0x000000ffff2c7224 */ /* 0x000fce00078e000e */
[----:B------:R-:W-:Y:S05]  /*2ed60*/  WARPSYNC.COLLECTIVE R15, `(.L_x_1936) ;  /* 0x000000000f087348 */ /* 0x000fea0003c00000 */
[----:B------:R0:W1:Y:S02]  /*2ed70*/  SHFL.IDX P6, R14, R13, R12, R11 ;  /* 0x0000000c0d0e7389 */ /* 0x00006400000c000b */
[----:B01----:R-:W-:Y:S01]  /*2ed80*/  ENDCOLLECTIVE ;  /* 0x000000000000791b */ /* 0x003fe20003800000 */
.L_x_1936:
[----:B------:R-:W-:Y:S02]  /*2ed90*/  IMAD.MOV.U32 R13, RZ, RZ, R155 ;  /* 0x000000ffff0d7224 */ /* 0x000fe400078e009b */
[----:B------:R-:W-:-:S07]  /*2eda0*/  IMAD.MOV.U32 R156, RZ, RZ, R14 ;  /* 0x000000ffff9c7224 */ /* 0x000fce00078e000e */
[----:B------:R-:W-:Y:S05]  /*2edb0*/  WARPSYNC.COLLECTIVE R15, `(.L_x_1937) ;  /* 0x000000000f087348 */ /* 0x000fea0003c00000 */
[----:B------:R0:W1:Y:S02]  /*2edc0*/  SHFL.IDX P6, R14, R13, R12, R11 ;  /* 0x0000000c0d0e7389 */ /* 0x00006400000c000b */
[----:B01----:R-:W-:Y:S01]  /*2edd0*/  ENDCOLLECTIVE ;  /* 0x000000000000791b */ /* 0x003fe20003800000 */
.L_x_1937:
        /* <DEDUP_REMOVED lines=8> */
.L_x_1938:
[----:B------:R-:W-:Y:S02]  /*2ee60*/  SEL R36, R44, R40, P0 ;  /* 0x000000282c247207 */ /* 0x000fe40000000000 */
[----:B------:R-:W-:Y:S01]  /*2ee70*/  SEL R40, R40, R44, P0 ;  /* 0x0000002c28287207 */ /* 0x000fe20000000000 */
[----:B------:R-:W-:Y:S02]  /*2ee80*/  IMAD.MOV.U32 R13, RZ, RZ, R105 ;  /* 0x000000ffff0d7224 */ /* 0x000fe400078e0069 */
[----:B------:R-:W-:-:S07]  /*2ee90*/  IMAD.MOV.U32 R50, RZ, RZ, R14 ;  /* 0x000000ffff327224 */ /* 0x000fce00078e000e */
[----:B------:R-:W-:Y:S05]  /*2eea0*/  WARPSYNC.COLLECTIVE R15, `(.L_x_1939) ;  /* 0x000000000f087348 */ /* 0x000fea0003c00000 */
[----:B------:R0:W1:Y:S02]  /*2eeb0*/  SHFL.IDX P6, R14, R13, R12, R11 ;  /* 0x0000000c0d0e7389 */ /* 0x00006400000c000b */
[----:B01----:R-:W-:Y:S01]  /*2eec0*/  ENDCOLLECTIVE ;  /* 0x000000000000791b */ /* 0x003fe20003800000 */
.L_x_1939:
[----:B------:R-:W-:Y:S02]  /*2eed0*/  IMAD.MOV.U32 R13, RZ, RZ, R55 ;  /* 0x000000ffff0d7224 */ /* 0x000fe400078e0037 */
[----:B------:R-:W-:Y:S02]  /*2eee0*/  IMAD.MOV.U32 R12, RZ, RZ, R2 ;  /* 0x000000ffff0c7224 */ /* 0x000fe400078e0002 */
[----:B------:R-:W-:-:S07]  /*2eef0*/  IMAD.MOV.U32 R105, RZ, RZ, R14 ;  /* 0x000000ffff697224 */ /* 0x000fce00078e000e */
[----:B------:R-:W-:Y:S05]  /*2ef00*/  WARPSYNC.COLLECTIVE R15, `(.L_x_1940) ;  /* 0x000000000f087348 */ /* 0x000fea0003c00000 */
[----:B------:R0:W1:Y:S02]  /*2ef10*/  SHFL.IDX P6, R14, R13, R12, R11 ;  /* 0x0000000c0d0e7389 */ /* 0x00006400000c000b */
[----:B01----:R-:W-:Y:S01]  /*2ef20*/  ENDCOLLECTIVE ;  /* 0x000000000000791b */ /* 0x003fe20003800000 */
.L_x_1940:
[----:B------:R-:W-:Y:S02]  /*2ef30*/  IMAD.MOV.U32 R13, RZ, RZ, R51 ;  /* 0x000000ffff0d7224 */ /* 0x000fe400078e0033 */
[----:B------:R-:W-:-:S07]  /*2ef40*/  IMAD.MOV.U32 R55, RZ, RZ, R14 ;  /* 0x000000ffff377224 */ /* 0x000fce00078e000e */
[----:B------:R-:W-:Y:S05]  /*2ef50*/  WARPSYNC.COLLECTIVE R15, `(.L_x_1941) ;  /* 0x000000000f087348 */ /* 0x000fea0003c00000 */
[----:B------:R0:W1:Y:S02]  /*2ef60*/  SHFL.IDX P6, R14, R13, R12, R11 ;  /* 0x0000000c0d0e7389 */ /* 0x00006400000c000b */
[----:B01----:R-:W-:Y:S01]  /*2ef70*/  ENDCOLLECTIVE ;  /* 0x000000000000791b */ /* 0x003fe20003800000 */
.L_x_1941:
        /* <DEDUP_REMOVED lines=8> */
.L_x_1942:
[----:B------:R-:W-:Y:S02]  /*2f000*/  SEL R38, R105, R51, P0 ;  /* 0x0000003369267207 */ /* 0x000fe40000000000 */
[----:B------:R-:W-:Y:S01]  /*2f010*/  SEL R51, R51, R105, P0 ;  /* 0x0000006933337207 */ /* 0x000fe20000000000 */
[----:B------:R-:W-:Y:S02]  /*2f020*/  IMAD.MOV.U32 R13, RZ, RZ, R54 ;  /* 0x000000ffff0d7224 */ /* 0x000fe400078e0036 */
[----:B------:R-:W-:-:S07]  /*2f030*/  IMAD.MOV.U32 R58, RZ, RZ, R14 ;  /* 0x000000ffff3a7224 */ /* 0x000fce00078e000e */
[----:B------:R-:W-:Y:S05]  /*2f040*/  WARPSYNC.COLLECTIVE R15, `(.L_x_1943) ;  /* 0x000000000f087348 */ /* 0x000fea0003c00000 */
[----:B------:R0:W1:Y:S02]  /*2f050*/  SHFL.IDX P6, R14, R13, R12, R11 ;  /* 0x0000000c0d0e7389 */ /* 0x00006400000c000b */
[----:B01----:R-:W-:Y:S01]  /*2f060*/  ENDCOLLECTIVE ;  /* 0x000000000000791b */ /* 0x003fe20003800000 */
.L_x_1943:
[----:B------:R-:W-:Y:S02]  /*2f070*/  IMAD.MOV.U32 R13, RZ, RZ, R63 ;  /* 0x000000ffff0d7224 */ /* 0x000fe400078e003f */
[----:B------:R-:W-:Y:S02]  /*2f080*/  IMAD.MOV.U32 R12, RZ, RZ, R2 ;  /* 0x000000ffff0c7224 */ /* 0x000fe400078e0002 */
[----:B------:R-:W-:-:S07]  /*2f090*/  IMAD.MOV.U32 R54, RZ, RZ, R14 ;  /* 0x000000ffff367224 */ /* 0x000fce00078e000e */
[----:B------:R-:W-:Y:S05]  /*2f0a0*/  WARPSYNC.COLLECTIVE R15, `(.L_x_1944) ;  /* 0x000000000f087348 */ /* 0x000fea0003c00000 */
[----:B------:R0:W1:Y:S02]  /*2f0b0*/  SHFL.IDX P6, R14, R13, R12, R11 ;  /* 0x0000000c0d0e7389 */ /* 0x00006400000c000b */
[----:B01----:R-:W-:Y:S01]  /*2f0c0*/  ENDCOLLECTIVE ;  /* 0x000000000000791b */ /* 0x003fe20003800000 */
.L_x_1944:
[----:B------:R-:W-:Y:S02]  /*2f0d0*/  IMAD.MOV.U32 R13, RZ, RZ, R59 ;  /* 0x000000ffff0d7224 */ /* 0x000fe400078e003b */
[----:B------:R-:W-:-:S07]  /*2f0e0*/  IMAD.MOV.U32 R63, RZ, RZ, R14 ;  /* 0x000000ffff3f7224 */ /* 0x000fce00078e000e */
[----:B------:R-:W-:Y:S05]  /*2f0f0*/  WARPSYNC.COLLECTIVE R15, `(.L_x_1945) ;  /* 0x000000000f087348 */ /* 0x000fea0003c00000 */
[----:B------:R0:W1:Y:S02]  /*2f100*/  SHFL.IDX P6, R14, R13, R12, R11 ;  /* 0x0000000c0d0e7389 */ /* 0x00006400000c000b */
[----:B01----:R-:W-:Y:S01]  /*2f110*/  ENDCOLLECTIVE ;  /* 0x000000000000791b */ /* 0x003fe20003800000 */
.L_x_1945:
        /* <DEDUP_REMOVED lines=8> */
.L_x_1946:
[----:B------:R-:W-:Y:S02]  /*2f1a0*/  SEL R41, R54, R59, P0 ;  /* 0x0000003b36297207 */ /* 0x000fe40000000000 */
[----:B------:R-:W-:Y:S01]  /*2f1b0*/  SEL R54, R59, R54, P0 ;  /* 0x000000363b367207 */ /* 0x000fe20000000000 */
[----:B------:R-:W-:Y:S02]  /*2f1c0*/  IMAD.MOV.U32 R13, RZ, RZ, R62 ;  /* 0x000000ffff0d7224 */ /* 0x000fe400078e003e */
[----:B------:R-:W-:-:S07]  /*2f1d0*/  IMAD.MOV.U32 R66, RZ, RZ, R14 ;  /* 0x000000ffff427224 */ /* 0x000fce00078e000e */
[----:B------:R-:W-:Y:S05]  /*2f1e0*/  WARPSYNC.COLLECTIVE R15, `(.L_x_1947) ;  /* 0x000000000f087348 */ /* 0x000fea0003c00000 */
[----:B------:R0:W1:Y:S02]  /*2f1f0*/  SHFL.IDX P6, R14, R13, R12, R11 ;  /* 0x0000000c0d0e7389 */ /* 0x00006400000c000b */
[----:B01----:R-:W-:Y:S01]  /*2f200*/  ENDCOLLECTIVE ;  /* 0x000000000000791b */ /* 0x003fe20003800000 */
.L_x_1947:
[----:B------:R-:W-:Y:S02]  /*2f210*/  IMAD.MOV.U32 R13, RZ, RZ, R71 ;  /* 0x000000ffff0d7224 */ /* 0x000fe400078e0047 */
[----:B------:R-:W-:Y:S02]  /*2f220*/  IMAD.MOV.U32 R12, RZ, RZ, R2 ;  /* 0x000000ffff0c7224 */ /* 0x000fe400078e0002 */
[----:B------:R-:W-:-:S07]  /*2f230*/  IMAD.MOV.U32 R62, RZ, RZ, R14 ;  /* 0x000000ffff3e7224 */ /* 0x000fce00078e000e */
[----:B------:R-:W-:Y:S05]  /*2f240*/  WARPSYNC.COLLECTIVE R15, `(.L_x_1948) ;  /* 0x000000000f087348 */ /* 0x000fea0003c00000 */
[----:B------:R0:W1:Y:S02]  /*2f250*/  SHFL.IDX P6, R14, R13, R12, R11 ;  /* 0x0000000c0d0e7389 */ /* 0x00006400000c000b */
[----:B01----:R-:W-:Y:S01]  /*2f260*/  ENDCOLLECTIVE ;  /* 0x000000000000791b */ /* 0x003fe20003800000 */
.L_x_1948:
[----:B------:R-:W-:Y:S02]  /*2f270*/  IMAD.MOV.U32 R13, RZ, RZ, R67 ;  /* 0x000000ffff0d7224 */ /* 0x000fe400078e0043 */
[----:B------:R-:W-:-:S07]  /*2f280*/  IMAD.MOV.U32 R71, RZ, RZ, R14 ;  /* 0x000000ffff477224 */ /* 0x000fce00078e000e */
[----:B------:R-:W-:Y:S05]  /*2f290*/  WARPSYNC.COLLECTIVE R15, `(.L_x_1949) ;  /* 0x000000000f087348 */ /* 0x000fea0003c00000 */
[----:B------:R0:W1:Y:S02]  /*2f2a0*/  SHFL.IDX P6, R14, R13, R12, R11 ;  /* 0x0000000c0d0e7389 */ /* 0x00006400000c000b */
[----:B01----:R-:W-:Y:S01]  /*2f2b0*/  ENDCOLLECTIVE ;  /* 0x000000000000791b */ /* 0x003fe20003800000 */
.L_x_1949:
        /* <DEDUP_REMOVED lines=8> */
.L_x_1950:
[----:B------:R-:W-:Y:S02]  /*2f340*/  SEL R43, R62, R67, P0 ;  /* 0x000000433e2b7207 */ /* 0x000fe40000000000 */
[----:B------:R-:W-:Y:S01]  /*2f350*/  SEL R62, R67, R62, P0 ;  /* 0x0000003e433e7207 */ /* 0x000fe20000000000 */
[----:B------:R-:W-:Y:S02]  /*2f360*/  IMAD.MOV.U32 R13, RZ, RZ, R70 ;  /* 0x000000ffff0d7224 */ /* 0x000fe400078e0046 */
[----:B------:R-:W-:-:S07]  /*2f370*/  IMAD.MOV.U32 R74, RZ, RZ, R14 ;  /* 0x000000ffff4a7224 */ /* 0x000fce00078e000e */
[----:B------:R-:W-:Y:S05]  /*2f380*/  WARPSYNC.COLLECTIVE R15, `(.L_x_1951) ;  /* 0x000000000f087348 */ /* 0x000fea0003c00000 */
[----:B------:R0:W1:Y:S02]  /*2f390*/  SHFL.IDX P6, R14, R13, R12, R11 ;  /* 0x0000000c0d0e7389 */ /* 0x00006400000c000b */
[----:B01----:R-:W-:Y:S01]  /*2f3a0*/  ENDCOLLECTIVE ;  /* 0x000000000000791b */ /* 0x003fe20003800000 */
.L_x_1951:
[----:B------:R-:W-:Y:S02]  /*2f3b0*/  IMAD.MOV.U32 R13, RZ, RZ, R78 ;  /* 0x000000ffff0d7224 */ /* 0x000fe400078e004e */
[----:B------:R-:W-:Y:S02]  /*2f3c0*/  IMAD.MOV.U32 R12, RZ, RZ, R2 ;  /* 0x000000ffff0c7224 */ /* 0x000fe400078e0002 */
[----:B------:R-:W-:-:S07]  /*2f3d0*/  IMAD.MOV.U32 R109, RZ, RZ, R14 ;  /* 0x000000ffff6d7224 */ /* 0x000fce00078e000e */
[----:B------:R-:W-:Y:S05]  /*2f3e0*/  WARPSYNC.COLLECTIVE R15, `(.L_x_1952) ;  /* 0x000000000f087348 */ /* 0x000fea0003c00000 */
[----:B------:R0:W1:Y:S02]  /*2f3f0*/  SHFL.IDX P6, R14, R13, R12, R11 ;  /* 0x0000000c0d0e7389 */ /* 0x00006400000c000b */
[----:B01----:R-:W-:Y:S01]  /*2f400*/  ENDCOLLECTIVE ;  /* 0x000000000000791b */ /* 0x003fe20003800000 */
.L_x_1952:
[----:B------:R-:W-:Y:S02]  /*2f410*/  IMAD.MOV.U32 R13, RZ, RZ, R75 ;  /* 0x000000ffff0d7224 */ /* 0x000fe400078e004b */
[----:B------:R-:W-:-:S07]  /*2f420*/  IMAD.MOV.U32 R78, RZ, RZ, R14 ;  /* 0x000000ffff4e7224 */ /* 0x000fce00078e000e */
[----:B------:R-:W-:Y:S05]  /*2f430*/  WARPSYNC.COLLECTIVE R15, `(.L_x_1953) ;  /* 0x000000000f087348 */ /* 0x000fea0003c00000 */
[----:B------:R0:W1:Y:S02]  /*2f440*/  SHFL.IDX P6, R14, R13, R12, R11 ;  /* 0x0000000c0d0e7389 */ /* 0x00006400000c000b */
[----:B01----:R-:W-:Y:S01]  /*2f450*/  ENDCOLLECTIVE ;  /* 0x000000000000791b */ /* 0x003fe20003800000 */
.L_x_1953:
[----:B------:R-:W-:Y:S02]  /*2f460*/  IMAD.MOV.U32 R13, RZ, RZ, R79 ;  /* 0x000000ffff0d7224 */ /* 0x000fe400078e004f */
[----:B------:R-:W-:Y:S02]  /*2f470*/  IMAD.MOV.U32 R12, RZ, RZ, R0 ;  /* 0x000000ffff0c7224 */ /* 0x000fe400078e0000 */
[----:B------:R-:W-:-:S07]  /*2f480*/  IMAD.MOV.U32 R75, RZ, RZ, R14 ;  /* 0x000000ffff4b7224 */ /* 0x000fce00078e000e */
[----:B------:R-:W-:Y:S05]  /*2f490*/  WARPSYNC.COLLECTIVE R15, `(.L_x_1954) ;  /* 0x000000000f087348 */ /* 0x000fea0003c00000 */
[----:B------:R0:W1:Y:S02]  /*2f4a0*/  SHFL.IDX P6, R14, R13, R12, R11 ;  /* 0x0000000c0d0e7389 */ /* 0x00006400000c000b */
[----:B01----:R-:W-:Y:S01]  /*2f4b0*/  ENDCOLLECTIVE ;  /* 0x000000000000791b */ /* 0x003fe20003800000 */
.L_x_1954:
[----:B------:R-:W-:Y:S02]  /*2f4c0*/  IMAD.MOV.U32 R13, RZ, RZ, R113 ;  /* 0x000000ffff0d7224 */ /* 0x000fe400078e0071 */
[----:B------:R-:W-:-:S07]  /*2f4d0*/  IMAD.MOV.U32 R79, RZ, RZ, R14 ;  /* 0x000000ffff4f7224 */ /* 0x000fce00078e000e */
[----:B------:R-:W-:Y:S05]  /*2f4e0*/  WARPSYNC.COLLECTIVE R15, `(.L_x_1955) ;  /* 0x000000000f087348 */ /* 0x000fea0003c00000 */
[----:B------:R0:W1:Y:S02]  /*2f4f0*/  SHFL.IDX P6, R14, R13, R12, R11 ;  /* 0x0000000c0d0e7389 */ /* 0x00006400000c000b */
[----:B01----:R-:W-:Y:S01]  /*2f500*/  ENDCOLLECTIVE ;  /* 0x000000000000791b */ /* 0x003fe20003800000 */
.L_x_1955:
[----:B------:R-:W-:Y:S02]  /*2f510*/  IMAD.MOV.U32 R13, RZ, RZ, R86 ;  /* 0x000000ffff0d7224 */ /* 0x000fe400078e0056 */
[----:B------:R-:W-:Y:S02]  /*2f520*/  IMAD.MOV.U32 R12, RZ, RZ, R2 ;  /* 0x000000ffff0c7224 */ /* 0x000fe400078e0002 */
[----:B------:R-:W-:-:S07]  /*2f530*/  IMAD.MOV.U32 R113, RZ, RZ, R14 ;  /* 0x000000ffff717224 */ /* 0x000fce00078e000e */
[----:B------:R-:W-:Y:S05]  /*2f540*/  WARPSYNC.COLLECTIVE R15, `(.L_x_1956) ;  /* 0x000000000f087348 */ /* 0x000fea0003c00000 */
[----:B------:R0:W1:Y:S02]  /*2f550*/  SHFL.IDX P6, R14, R13, R12, R11 ;  /* 0x0000000c0d0e7389 */ /* 0x00006400000c000b */
[----:B01----:R-:W-:Y:S01]  /*2f560*/  ENDCOLLECTIVE ;  /* 0x000000000000791b */ /* 0x003fe20003800000 */
.L_x_1956:
[----:B------:R-:W-:Y:S02]  /*2f570*/  IMAD.MOV.U32 R13, RZ, RZ, R117 ;  /* 0x000000ffff0d7224 */ /* 0x000fe400078e0075 */
[----:B------:R-:W-:-:S07]  /*2f580*/  IMAD.MOV.U32 R86, RZ, RZ, R14 ;  /* 0x000000ffff567224 */ /* 0x000fce00078e000e */
[----:B------:R-:W-:Y:S05]  /*2f590*/  WARPSYNC.COLLECTIVE R15, `(.L_x_1957) ;  /* 0x000000000f087348 */ /* 0x000fea0003c00000 */
[----:B------:R0:W1:Y:S02]  /*2f5a0*/  SHFL.IDX P6, R14, R13, R12, R11 ;  /* 0x0000000c0d0e7389 */ /* 0x00006400000c000b */
[----:B01----:R-:W-:Y:S01]  /*2f5b0*/  ENDCOLLECTIVE ;  /* 0x000000000000791b */ /* 0x003fe20003800000 */
.L_x_1957:
[----:B------:R-:W-:Y:S02]  /*2f5c0*/  IMAD.MOV.U32 R13, RZ, RZ, R82 ;  /* 0x000000ffff0d7224 */ /* 0x000fe400078e0052 */
[----:B------:R-:W-:Y:S02]  /*2f5d0*/  IMAD.MOV.U32 R12, RZ, RZ, R0 ;  /* 0x000000ffff0c7224 */ /* 0x000fe400078e0000 */
[----:B------:R-:W-:-:S07]  /*2f5e0*/  IMAD.MOV.U32 R117, RZ, RZ, R14 ;  /* 0x000000ffff757224 */ /* 0x000fce00078e000e */
[----:B------:R-:W-:Y:S05]  /*2f5f0*/  WARPSYNC.COLLECTIVE R15, `(.L_x_1958) ;  /* 0x000000000f087348 */ /* 0x000fea0003c00000 */
[----:B------:R0:W1:Y:S02]  /*2f600*/  SHFL.IDX P6, R14, R13, R12, R11 ;  /* 0x0000000c0d0e7389 */ /* 0x00006400000c000b */
[----:B01----:R-:W-:Y:S01]  /*2f610*/  ENDCOLLECTIVE ;  /* 0x000000000000791b */ /* 0x003fe20003800000 */
.L_x_1958:
[----:B------:R-:W-:Y:S02]  /*2f620*/  IMAD.MOV.U32 R13, RZ, RZ, R125 ;  /* 0x000000ffff0d7224 */ /* 0x000fe400078e007d */
[----:B------:R-:W-:-:S07]  /*2f630*/  IMAD.MOV.U32 R82, RZ, RZ, R14 ;  /* 0x000000ffff527224 */ /* 0x000fce00078e000e */
[----:B------:R-:W-:Y:S05]  /*2f640*/  WARPSYNC.COLLECTIVE R15, `(.L_x_1959) ;  /* 0x000000000f087348 */ /* 0x000fea0003c00000 */
[----:B------:R0:W1:Y:S02]  /*2f650*/  SHFL.IDX P6, R14, R13, R12, R11 ;  /* 0x0000000c0d0e7389 */ /* 0x00006400000c000b */
[----:B01----:R-:W-:Y:S01]  /*2f660*/  ENDCOLLECTIVE ;  /* 0x000000000000791b */ /* 0x003fe20003800000 */
.L_x_1959:
[----:B------:R-:W-:Y:S02]  /*2f670*/  IMAD.MOV.U32 R13, RZ, RZ, R94 ;  /* 0x000000ffff0d7224 */ /* 0x000fe400078e005e */
[----:B------:R-:W-:Y:S02]  /*2f680*/  IMAD.MOV.U32 R12, RZ, RZ, R2 ;  /* 0x000000ffff0c7224 */ /* 0x000fe400078e0002 */
[----:B------:R-:W-:-:S07]  /*2f690*/  IMAD.MOV.U32 R125, RZ, RZ, R14 ;  /* 0x000000ffff7d7224 */ /* 0x000fce00078e000e */
[----:B------:R-:W-:Y:S05]  /*2f6a0*/  WARPSYNC.COLLECTIVE R15, `(.L_x_1960) ;  /* 0x000000000f087348 */ /* 0x000fea0003c00000 */
[----:B------:R0:W1:Y:S02]  /*2f6b0*/  SHFL.IDX P6, R14, R13, R12, R11 ;  /* 0x0000000c0d0e7389 */ /* 0x00006400000c000b */
[----:B01----:R-:W-:Y:S01]  /*2f6c0*/  ENDCOLLECTIVE ;  /* 0x000000000000791b */ /* 0x003fe20003800000 */
.L_x_1960:
[----:B------:R-:W-:Y:S02]  /*2f6d0*/  IMAD.MOV.U32 R13, RZ, RZ, R121 ;  /* 0x000000ffff0d7224 */ /* 0x000fe400078e0079 */
[----:B------:R-:W-:-:S07]  /*2f6e0*/  IMAD.MOV.U32 R94, RZ, RZ, R14 ;  /* 0x000000ffff5e7224 */ /* 0x000fce00078e000e */
[----:B------:R-:W-:Y:S05]  /*2f6f0*/  WARPSYNC.COLLECTIVE R15, `(.L_x_1961) ;  /* 0x000000000f087348 */ /* 0x000fea0003c00000 */
[----:B------:R0:W1:Y:S02]  /*2f700*/  SHFL.IDX P6, R14, R13, R12, R11 ;  /* 0x0000000c0d0e7389 */ /* 0x00006400000c000b */
[----:B01----:R-:W-:Y:S01]  /*2f710*/  ENDCOLLECTIVE ;  /* 0x000000000000791b */ /* 0x003fe20003800000 */
.L_x_1961:
        /* <DEDUP_REMOVED lines=8> */
.L_x_1962:
[----:B------:R-:W-:Y:S02]  /*2f7a0*/  SEL R49, R125, R121, P0 ;  /* 0x000000797d317207 */ /* 0x000fe40000000000 */
[----:B------:R-:W-:Y:S01]  /*2f7b0*/  SEL R121, R121, R125, P0 ;  /* 0x0000007d79797207 */ /* 0x000fe20000000000 */
[----:B------:R-:W-:Y:S02]  /*2f7c0*/  IMAD.MOV.U32 R13, RZ, RZ, R83 ;  /* 0x000000ffff0d7224 */ /* 0x000fe400078e0053 */
[----:B------:R-:W-:-:S07]  /*2f7d0*/  IMAD.MOV.U32 R87, RZ, RZ, R14 ;  /* 0x000000ffff577224 */ /* 0x000fce00078e000e */
[----:B------:R-:W-:Y:S05]  /*2f7e0*/  WARPSYNC.COLLECTIVE R15, `(.L_x_1963) ;  /* 0x000000000f087348 */ /* 0x000fea0003c00000 */
[----:B------:R0:W1:Y:S02]  /*2f7f0*/  SHFL.IDX P6, R14, R13, R12, R11 ;  /* 0x0000000c0d0e7389 */ /* 0x00006400000c000b */
[----:B01----:R-:W-:Y:S01]  /*2f800*/  ENDCOLLECTIVE ;  /* 0x000000000000791b */ /* 0x003fe20003800000 */
.L_x_1963:
[----:B------:R-:W-:Y:S02]  /*2f810*/  IMAD.MOV.U32 R13, RZ, RZ, R102 ;  /* 0x000000ffff0d7224 */ /* 0x000fe400078e0066 */
[----:B------:R-:W-:Y:S02]  /*2f820*/  IMAD.MOV.U32 R12, RZ, RZ, R2 ;  /* 0x000000ffff0c7224 */ /* 0x000fe400078e0002 */
[----:B------:R-:W-:-:S07]  /*2f830*/  IMAD.MOV.U32 R83, RZ, RZ, R14 ;  /* 0x000000ffff537224 */ /* 0x000fce00078e000e */
[----:B------:R-:W-:Y:S05]  /*2f840*/  WARPSYNC.COLLECTIVE R15, `(.L_x_1964) ;  /* 0x000000000f087348 */ /* 0x000fea0003c00000 */
[----:B------:R0:W1:Y:S02]  /*2f850*/  SHFL.IDX P6, R14, R13, R12, R11 ;  /* 0x0000000c0d0e7389 */ /* 0x00006400000c000b */
[----:B01----:R-:W-:Y:S01]  /*2f860*/  ENDCOLLECTIVE ;  /* 0x000000000000791b */ /* 0x003fe20003800000 */
.L_x_1964:
[----:B------:R-:W-:Y:S02]  /*2f870*/  IMAD.MOV.U32 R13, RZ, RZ, R98 ;  /* 0x000000ffff0d7224 */ /* 0x000fe400078e0062 */
[----:B------:R-:W-:-:S07]  /*2f880*/  IMAD.MOV.U32 R102, RZ, RZ, R14 ;  /* 0x000000ffff667224 */ /* 0x000fce00078e000e */
[----:B------:R-:W-:Y:S05]  /*2f890*/  WARPSYNC.COLLECTIVE R15, `(.L_x_1965) ;  /* 0x000000000f087348 */ /* 0x000fea0003c00000 */
[----:B------:R0:W1:Y:S02]  /*2f8a0*/  SHFL.IDX P6, R14, R13, R12, R11 ;  /* 0x0000000c0d0e7389 */ /* 0x00006400000c000b */
[----:B01----:R-:W-:Y:S01]  /*2f8b0*/  ENDCOLLECTIVE ;  /* 0x000000000000791b */ /* 0x003fe20003800000 */
.L_x_1965:
        /* <DEDUP_REMOVED lines=8> */
.L_x_1966:
[----:B------:R-:W-:Y:S02]  /*2f940*/  SEL R55, R83, R98, P0 ;  /* 0x0000006253377207 */ /* 0x000fe40000000000 */
[----:B------:R-:W-:Y:S01]  /*2f950*/  SEL R83, R98, R83, P0 ;  /* 0x0000005362537207 */ /* 0x000fe20000000000 */
[----:B------:R-:W-:Y:S02]  /*2f960*/  IMAD.MOV.U32 R13, RZ, RZ, R129 ;  /* 0x000000ffff0d7224 */ /* 0x000fe400078e0081 */
[----:B------:R-:W-:-:S07]  /*2f970*/  IMAD.MOV.U32 R90, RZ, RZ, R14 ;  /* 0x000000ffff5a7224 */ /* 0x000fce00078e000e */
[----:B------:R-:W-:Y:S05]  /*2f980*/  WARPSYNC.COLLECTIVE R15, `(.L_x_1967) ;  /* 0x000000000f087348 */ /* 0x000fea0003c00000 */
[----:B------:R0:W1:Y:S02]  /*2f990*/  SHFL.IDX P6, R14, R13, R12, R11 ;  /* 0x0000000c0d0e7389 */ /* 0x00006400000c000b */
[----:B01----:R-:W-:Y:S01]  /*2f9a0*/  ENDCOLLECTIVE ;  /* 0x000000000000791b */ /* 0x003fe20003800000 */
.L_x_1967:
[----:B------:R-:W-:Y:S02]  /*2f9b0*/  IMAD.MOV.U32 R13, RZ, RZ, R110 ;  /* 0x000000ffff0d7224 */ /* 0x000fe400078e006e */
[----:B------:R-:W-:Y:S02]  /*2f9c0*/  IMAD.MOV.U32 R12, RZ, RZ, R2 ;  /* 0x000000ffff0c7224 */ /* 0x000fe400078e0002 */
[----:B------:R-:W-:-:S07]  /*2f9d0*/  IMAD.MOV.U32 R106, RZ, RZ, R14 ;  /* 0x000000ffff6a7224 */ /* 0x000fce00078e000e */
[----:B------:R-:W-:Y:S05]  /*2f9e0*/  WARPSYNC.COLLECTIVE R15, `(.L_x_1968) ;  /* 0x000000000f087348 */ /* 0x000fea0003c00000 */
[----:B------:R0:W1:Y:S02]  /*2f9f0*/  SHFL.IDX P6, R14, R13, R12, R11 ;  /* 0x0000000c0d0e7389 */ /* 0x00006400000c000b */
[----:B01----:R-:W-:Y:S01]  /*2fa00*/  ENDCOLLECTIVE ;  /* 0x000000000000791b */ /* 0x003fe20003800000 */
.L_x_1968:
[----:B------:R-:W-:Y:S02]  /*2fa10*/  IMAD.MOV.U32 R13, RZ, RZ, R107 ;  /* 0x000000ffff0d7224 */ /* 0x000fe400078e006b */
[----:B------:R-:W-:-:S07]  /*2fa20*/  IMAD.MOV.U32 R110, RZ, RZ, R14 ;  /* 0x000000ffff6e7224 */ /* 0x000fce00078e000e */
[----:B------:R-:W-:Y:S05]  /*2fa30*/  WARPSYNC.COLLECTIVE R15, `(.L_x_1969) ;  /* 0x000000000f087348 */ /* 0x000fea0003c00000 */
[----:B------:R0:W1:Y:S02]  /*2fa40*/  SHFL.IDX P6, R14, R13, R12, R11 ;  /* 0x0000000c0d0e7389 */ /* 0x00006400000c000b */
[----:B01----:R-:W-:Y:S01]  /*2fa50*/  ENDCOLLECTIVE ;  /* 0x000000000000791b */ /* 0x003fe20003800000 */
.L_x_1969:
        /* <DEDUP_REMOVED lines=8> */
.L_x_1970:
[----:B------:R-:W-:Y:S02]  /*2fae0*/  SEL R60, R106, R107, P0 ;  /* 0x0000006b6a3c7207 */ /* 0x000fe40000000000 */
[----:B------:R-:W-:Y:S01]  /*2faf0*/  SEL R106, R107, R106, P0 ;  /* 0x0000006a6b6a7207 */ /* 0x000fe20000000000 */
[----:B------:R-:W-:Y:S02]  /*2fb00*/  IMAD.MOV.U32 R13, RZ, RZ, R111 ;  /* 0x000000ffff0d7224 */ /* 0x000fe400078e006f */
[----:B------:R-:W-:-:S07]  /*2fb10*/  IMAD.MOV.U32 R91, RZ, RZ, R14 ;  /* 0x000000ffff5b7224 */ /* 0x000fce00078e000e */
[----:B------:R-:W-:Y:S05]  /*2fb20*/  WARPSYNC.COLLECTIVE R15, `(.L_x_1971) ;  /* 0x000000000f087348 */ /* 0x000fea0003c00000 */
[----:B------:R0:W1:Y:S02]  /*2fb30*/  SHFL.IDX P6, R14, R13, R12, R11 ;  /* 0x0000000c0d0e7389 */ /* 0x00006400000c000b */
[----:B01----:R-:W-:Y:S01]  /*2fb40*/  ENDCOLLECTIVE ;  /* 0x000000000000791b */ /* 0x003fe20003800000 */
.L_x_1971:
[----:B------:R-:W-:Y:S02]  /*2fb50*/  IMAD.MOV.U32 R13, RZ, RZ, R118 ;  /* 0x000000ffff0d7224 */ /* 0x000fe400078e0076 */
[----:B------:R-:W-:Y:S02]  /*2fb60*/  IMAD.MOV.U32 R12, RZ, RZ, R2 ;  /* 0x000000ffff0c7224 */ /* 0x000fe400078e0002 */
[----:B------:R-:W-:-:S07]  /*2fb70*/  IMAD.MOV.U32 R114, RZ, RZ, R14 ;  /* 0x000000ffff727224 */ /* 0x000fce00078e000e */
[----:B------:R-:W-:Y:S05]  /*2fb80*/  WARPSYNC.COLLECTIVE R15, `(.L_x_1972) ;  /* 0x000000000f087348 */ /* 0x000fea0003c00000 */
[----:B------:R0:W1:Y:S02]  /*2fb90*/  SHFL.IDX P6, R14, R13, R12, R11 ;  /* 0x0000000c0d0e7389 */ /* 0x00006400000c000b */
[----:B01----:R-:W-:Y:S01]  /*2fba0*/  ENDCOLLECTIVE ;  /* 0x000000000000791b */ /* 0x003fe20003800000 */
.L_x_1972:
[----:B------:R-:W-:Y:S02]  /*2fbb0*/  IMAD.MOV.U32 R13, RZ, RZ, R115 ;  /* 0x000000ffff0d7224 */ /* 0x000fe400078e0073 */
[----:B------:R-:W-:-:S07]  /*2fbc0*/  IMAD.MOV.U32 R118, RZ, RZ, R14 ;  /* 0x000000ffff767224 */ /* 0x000fce00078e000e */
[----:B------:R-:W-:Y:S05]  /*2fbd0*/  WARPSYNC.COLLECTIVE R15, `(.L_x_1973) ;  /* 0x000000000f087348 */ /* 0x000fea0003c00000 */
[----:B------:R0:W1:Y:S02]  /*2fbe0*/  SHFL.IDX P6, R14, R13, R12, R11 ;  /* 0x0000000c0d0e7389 */ /* 0x00006400000c000b */
[----:B01----:R-:W-:Y:S01]  /*2fbf0*/  ENDCOLLECTIVE ;  /* 0x000000000000791b */ /* 0x003fe20003800000 */
.L_x_1973:
        /* <DEDUP_REMOVED lines=8> */
.L_x_1974:
[----:B------:R-:W-:Y:S02]  /*2fc80*/  SEL R67, R114, R111, P0 ;  /* 0x0000006f72437207 */ /* 0x000fe40000000000 */
[----:B------:R-:W-:Y:S01]  /*2fc90*/  SEL R111, R111, R114, P0 ;  /* 0x000000726f6f7207 */ /* 0x000fe20000000000 */
[----:B------:R-:W-:Y:S02]  /*2fca0*/  IMAD.MOV.U32 R13, RZ, RZ, R119 ;  /* 0x000000ffff0d7224 */ /* 0x000fe400078e0077 */
[----:B------:R-:W-:-:S07]  /*2fcb0*/  IMAD.MOV.U32 R95, RZ, RZ, R14 ;  /* 0x000000ffff5f7224 */ /* 0x000fce00078e000e */
[----:B------:R-:W-:Y:S05]  /*2fcc0*/  WARPSYNC.COLLECTIVE R15, `(.L_x_1975) ;  /* 0x000000000f087348 */ /* 0x000fea0003c00000 */
[----:B------:R0:W1:Y:S02]  /*2fcd0*/  SHFL.IDX P6, R14, R13, R12, R11 ;  /* 0x0000000c0d0e7389 */ /* 0x00006400000c000b */
[----:B01----:R-:W-:Y:S01]  /*2fce0*/  ENDCOLLECTIVE ;  /* 0x000000000000791b */ /* 0x003fe20003800000 */
.L_x_1975:
[----:B------:R-:W-:Y:S02]  /*2fcf0*/  IMAD.MOV.U32 R13, RZ, RZ, R126 ;  /* 0x000000ffff0d7224 */ /* 0x000fe400078e007e */
[----:B------:R-:W-:Y:S02]  /*2fd00*/  IMAD.MOV.U32 R12, RZ, RZ, R2 ;  /* 0x000000ffff0c7224 */ /* 0x000fe400078e0002 */
[----:B------:R-:W-:-:S07]  /*2fd10*/  IMAD.MOV.U32 R115, RZ, RZ, R14 ;  /* 0x000000ffff737224 */ /* 0x000fce00078e000e */
[----:B------:R-:W-:Y:S05]  /*2fd20*/  WARPSYNC.COLLECTIVE R15, `(.L_x_1976) ;  /* 0x000000000f087348 */ /* 0x000fea0003c00000 */
[----:B------:R0:W1:Y:S02]  /*2fd30*/  SHFL.IDX P6, R14, R13, R12, R11 ;  /* 0x0000000c0d0e7389 */ /* 0x00006400000c000b */
[----:B01----:R-:W-:Y:S01]  /*2fd40*/  ENDCOLLECTIVE ;  /* 0x000000000000791b */ /* 0x003fe20003800000 */
.L_x_1976:
[----:B------:R-:W-:Y:S02]  /*2fd50*/  IMAD.MOV.U32 R13, RZ, RZ, R122 ;  /* 0x000000ffff0d7224 */ /* 0x000fe400078e007a */
[----:B------:R-:W-:-:S07]  /*2fd60*/  IMAD.MOV.U32 R126, RZ, RZ, R14 ;  /* 0x000000ffff7e7224 */ /* 0x000fce00078e000e */
[----:B------:R-:W-:Y:S05]  /*2fd70*/  WARPSYNC.COLLECTIVE R15, `(.L_x_1977) ;  /* 0x000000000f087348 */ /* 0x000fea0003c00000 */
[----:B------:R0:W1:Y:S02]  /*2fd80*/  SHFL.IDX P6, R14, R13, R12, R11 ;  /* 0x0000000c0d0e7389 */ /* 0x00006400000c000b */
[----:B01----:R-:W-:Y:S01]  /*2fd90*/  ENDCOLLECTIVE ;  /* 0x000000000000791b */ /* 0x003fe20003800000 */
.L_x_1977:
        /* <DEDUP_REMOVED lines=8> */
.L_x_1978:
[----:B------:R-:W-:Y:S02]  /*2fe20*/  SEL R71, R115, R119, P0 ;  /* 0x0000007773477207 */ /* 0x000fe40000000000 */
[----:B------:R-:W-:Y:S01]  /*2fe30*/  SEL R115, R119, R115, P0 ;  /* 0x0000007377737207 */ /* 0x000fe20000000000 */
[----:B------:R-:W-:Y:S02]  /*2fe40*/  IMAD.MOV.U32 R13, RZ, RZ, R123 ;  /* 0x000000ffff0d7224 */ /* 0x000fe400078e007b */
[----:B------:R-:W-:-:S07]  /*2fe50*/  IMAD.MOV.U32 R99, RZ, RZ, R14 ;  /* 0x000000ffff637224 */ /* 0x000fce00078e000e */
[----:B------:R-:W-:Y:S05]  /*2fe60*/  WARPSYNC.COLLECTIVE R15, `(.L_x_1979) ;  /* 0x000000000f087348 */ /* 0x000fea0003c00000 */
[----:B------:R0:W1:Y:S02]  /*2fe70*/  SHFL.IDX P6, R14, R13, R12, R11 ;  /* 0x0000000c0d0e7389 */ /* 0x00006400000c000b */
[----:B01----:R-:W-:Y:S01]  /*2fe80*/  ENDCOLLECTIVE ;  /* 0x000000000000791b */ /* 0x003fe20003800000 */
.L_x_1979:
[----:B------:R-:W-:Y:S02]  /*2fe90*/  IMAD.MOV.U32 R13, RZ, RZ, R134 ;  /* 0x000000ffff0d7224 */ /* 0x000fe400078e0086 */
[----:B------:R-:W-:Y:S02]  /*2fea0*/  IMAD.MOV.U32 R12, RZ, RZ, R2 ;  /* 0x000000ffff0c7224 */ /* 0x000fe400078e0002 */
[----:B------:R-:W-:-:S07]  /*2feb0*/  IMAD.MOV.U32 R123, RZ, RZ, R14 ;  /* 0x000000ffff7b7224 */ /* 0x000fce00078e000e */
[----:B------:R-:W-:Y:S05]  /*2fec0*/  WARPSYNC.COLLECTIVE R15, `(.L_x_1980) ;  /* 0x000000000f087348 */ /* 0x000fea0003c00000 */
[----:B------:R0:W1:Y:S02]  /*2fed0*/  SHFL.IDX P6, R14, R13, R12, R11 ;  /* 0x0000000c0d0e7389 */ /* 0x00006400000c000b */
[----:B01----:R-:W-:Y:S01]  /*2fee0*/  ENDCOLLECTIVE ;  /* 0x000000000000791b */ /* 0x003fe20003800000 */
.L_x_1980:
[----:B------:R-:W-:Y:S02]  /*2fef0*/  IMAD.MOV.U32 R13, RZ, RZ, R130 ;  /* 0x000000ffff0d7224 */ /* 0x000fe400078e0082 */
[----:B------:R-:W-:-:S07]  /*2ff00*/  IMAD.MOV.U32 R134, RZ, RZ, R14 ;  /* 0x000000ffff867224 */ /* 0x000fce00078e000e */
[----:B------:R-:W-:Y:S05]  /*2ff10*/  WARPSYNC.COLLECTIVE R15, `(.L_x_1981) ;  /* 0x000000000f087348 */ /* 0x000fea0003c00000 */
[----:B------:R0:W1:Y:S02]  /*2ff20*/  SHFL.IDX P6, R14, R13, R12, R11 ;  /* 0x0000000c0d0e7389 */ /* 0x00006400000c000b */
[----:B01----:R-:W-:Y:S01]  /*2ff30*/  ENDCOLLECTIVE ;  /* 0x000000000000791b */ /* 0x003fe20003800000 */
.L_x_1981:
[----:B------:R-:W-:Y:S02]  /*2ff40*/  IMAD.MOV.U32 R13, RZ, RZ, R101 ;  /* 0x000000ffff0d7224 */ /* 0x000fe400078e0065 */
[----:B------:R-:W-:Y:S02]  /*2ff50*/  IMAD.MOV.U32 R12, RZ, RZ, R0 ;  /* 0x000000ffff0c7224 */ /* 0x000fe400078e0000 */
[----:B------:R-:W-:-:S07]  /*2ff60*/  IMAD.MOV.U32 R122, RZ, RZ, R14 ;  /* 0x000000ffff7a7224 */ /* 0x000fce00078e000e */
[----:B------:R-:W-:Y:S05]  /*2ff70*/  WARPSYNC.COLLECTIVE R15, `(.L_x_1982) ;  /* 0x000000000f087348 */ /* 0x000fea0003c00000 */
[----:B------:R0:W1:Y:S02]  /*2ff80*/  SHFL.IDX P6, R14, R13, R12, R11 ;  /* 0x0000000c0d0e7389 */ /* 0x00006400000c000b */
[----:B01----:R-:W-:Y:S01]  /*2ff90*/  ENDCOLLECTIVE ;  /* 0x000000000000791b */ /* 0x003fe20003800000 */
.L_x_1982:
[----:B------:R-:W-:Y:S02]  /*2ffa0*/  SEL R76, R123, R122, P0 ;  /* 0x0000007a7b4c7207 */ /* 0x000fe40000000000 */
[----:B------:R-:W-:Y:S01]  /*2ffb0*/  SEL R122, R122, R123, P0 ;  /* 0x0000007b7a7a7207 */ /* 0x000fe20000000000 */
[----:B------:R-:W-:Y:S02]  /*2ffc0*/  IMAD.MOV.U32 R13, RZ, RZ, R127 ;  /* 0x000000ffff0d7224 */ /* 0x000fe400078e007f */
[----:B------:R-:W-:-:S07]  /*2ffd0*/  IMAD.MOV.U32 R101, RZ, RZ, R14 ;  /* 0x000000ffff657224 */ /* 0x000fce00078e000e */
[----:B------:R-:W-:Y:S05]  /*2ffe0*/  WARPSYNC.COLLECTIVE R15, `(.L_x_1983) ;  /* 0x000000000f087348 */ /* 0x000fea0003c00000 */
[----:B------:R0:W1:Y:S02]  /*2fff0*/  SHFL.IDX P6, R14, R13, R12, R11 ;  /* 0x0000000c0d0e7389 */ /* 0x00006400000c000b */
[----:B01----:R-:W-:Y:S01]  /*30000*/  ENDCOLLECTIVE ;  /* 0x000000000000791b */ /* 0x003fe20003800000 */
.L_x_1983:
[----:B------:R-:W-:Y:S02]  /*30010*/  IMAD.MOV.U32 R13, RZ, RZ, R142 ;  /* 0x000000ffff0d7224 */ /* 0x000fe400078e008e */
[----:B------:R-:W-:Y:S02]  /*30020*/  IMAD.MOV.U32 R12, RZ, RZ, R2 ;  /* 0x000000ffff0c7224 */ /* 0x000fe400078e0002 */
[----:B------:R-:W-:-:S07]  /*30030*/  IMAD.MOV.U32 R127, RZ, RZ, R14 ;  /* 0x000000ffff7f7224 */ /* 0x000fce00078e000e */
[----:B------:R-:W-:Y:S05]  /*30040*/  WARPSYNC.COLLECTIVE R15, `(.L_x_1984) ;  /* 0x000000000f087348 */ /* 0x000fea0003c00000 */
[----:B------:R0:W1:Y:S02]  /*30050*/  SHFL.IDX P6, R14, R13, R12, R11 ;  /* 0x0000000c0d0e7389 */ /* 0x00006400000c000b */
[----:B01----:R-:W-:Y:S01]  /*30060*/  ENDCOLLECTIVE ;  /* 0x000000000000791b */ /* 0x003fe20003800000 */
.L_x_1984:
[----:B------:R-:W-:Y:S02]  /*30070*/  IMAD.MOV.U32 R13, RZ, RZ, R138 ;  /* 0x000000ffff0d7224 */ /* 0x000fe400078e008a */
[----:B------:R-:W-:-:S07]  /*30080*/  IMAD.MOV.U32 R142, RZ, RZ, R14 ;  /* 0x000000ffff8e7224 */ /* 0x000fce00078e000e */
[----:B------:R-:W-:Y:S05]  /*30090*/  WARPSYNC.COLLECTIVE R15, `(.L_x_1985) ;  /* 0x000000000f087348 */ /* 0x000fea0003c00000 */
[----:B------:R0:W1:Y:S02]  /*300a0*/  SHFL.IDX P6, R14, R13, R12, R11 ;  /* 0x0000000c0d0e7389 */ /* 0x00006400000c000b */
[----:B01----:R-:W-:Y:S01]  /*300b0*/  ENDCOLLECTIVE ;  /* 0x000000000000791b */ /* 0x003fe20003800000 */
.L_x_1985:
        /* <DEDUP_REMOVED lines=8> */
.L_x_1986:
[----:B------:R-:W-:Y:S02]  /*30140*/  SEL R80, R127, R129, P0 ;  /* 0x000000817f507207 */ /* 0x000fe40000000000 */
[----:B------:R-:W-:Y:S01]  /*30150*/  SEL R127, R129, R127, P0 ;  /* 0x0000007f817f7207 */ /* 0x000fe20000000000 */
[----:B------:R-:W-:Y:S01]  /*30160*/  IMAD.MOV.U32 R13, RZ, RZ, R165 ;  /* 0x000000ffff0d7224 */ /* 0x000fe200078e00a5 */
[----:B------:R-:W-:Y:S02]  /*30170*/  SEL R165, R96, R45, P0 ;  /* 0x0000002d60a57207 */ /* 0x000fe40000000000 */
[----:B------:R-:W-:Y:S02]  /*30180*/  SEL R96, R48, R108, P0 ;  /* 0x0000006c30607207 */ /* 0x000fe40000000000 */
[----:B------:R-:W-:Y:S02]  /*30190*/  SEL R108, R108, R48, P0 ;  /* 0x000000306c6c7207 */ /* 0x000fe40000000000 */
[----:B------:R-:W-:-:S02]  /*301a0*/  SEL R45, R109, R75, P0 ;  /* 0x0000004b6d2d7207 */ /* 0x000fc40000000000 */
[----:B------:R-:W-:Y:S01]  /*301b0*/  SEL R48, R79, R86, P0 ;  /* 0x000000564f307207 */ /* 0x000fe20000000000 */
[----:B------:R-:W-:Y:S01]  /*301c0*/  IMAD.MOV.U32 R103, RZ, RZ, R14 ;  /* 0x000000ffff677224 */ /* 0x000fe200078e000e */
[----:B------:R-:W-:-:S07]  /*301d0*/  SEL R75, R75, R109, P0 ;  /* 0x0000006d4b4b7207 */ /* 0x000fce0000000000 */
[----:B------:R-:W-:Y:S05]  /*301e0*/  WARPSYNC.COLLECTIVE R15, `(.L_x_1987) ;  /* 0x000000000f087348 */ /* 0x000fea0003c00000 */
[----:B------:R0:W1:Y:S02]  /*301f0*/  SHFL.IDX P6, R14, R13, R12, R11 ;  /* 0x0000000c0d0e7389 */ /* 0x00006400000c000b */
[----:B01----:R-:W-:Y:S01]  /*30200*/  ENDCOLLECTIVE ;  /* 0x000000000000791b */ /* 0x003fe20003800000 */
.L_x_1987:
[----:B------:R-:W-:Y:S01]  /*30210*/  SEL R79, R86, R79, P0 ;  /* 0x0000004f564f7207 */ /* 0x000fe20000000000 */
[----:B------:R-:W-:Y:S02]  /*30220*/  IMAD.MOV.U32 R13, RZ, RZ, R150 ;  /* 0x000000ffff0d7224 */ /* 0x000fe400078e0096 */
[----:B------:R-:W-:Y:S01]  /*30230*/  IMAD.MOV.U32 R12, RZ, RZ, R2 ;  /* 0x000000ffff0c7224 */ /* 0x000fe200078e0002 */
[----:B------:R-:W-:Y:S01]  /*30240*/  SEL R2, R5, R4, P0 ;  /* 0x0000000405027207 */ /* 0x000fe20000000000 */
[----:B------:R-:W-:-:S07]  /*30250*/  IMAD.MOV.U32 R70, RZ, RZ, R14 ;  /* 0x000000ffff467224 */ /* 0x000fce00078e000e */
[----:B------:R-:W-:Y:S05]  /*30260*/  WARPSYNC.COLLECTIVE R15, `(.L_x_1988) ;  /* 0x000000000f087348 */ /* 0x000fea0003c00000 */
[----:B------:R0:W1:Y:S02]  /*30270*/  SHFL.IDX P6, R14, R13, R12, R11 ;  /* 0x0000000c0d0e7389 */ /* 0x00006400000c000b */
[----:B01----:R-:W-:Y:S01]  /*30280*/  ENDCOLLECTIVE ;  /* 0x000000000000791b */ /* 0x003fe20003800000 */
.L_x_1988:
        /* <DEDUP_REMOVED lines=11> */
.L_x_1989:
[----:B------:R-:W-:Y:S02]  /*30340*/  SEL R78, R99, R134, P0 ;  /* 0x00000086634e7207 */ /* 0x000fe40000000000 */
[----:B------:R-:W-:Y:S02]  /*30350*/  SEL R113, R117, R113, P0 ;  /* 0x0000007175717207 */ /* 0x000fe40000000000 */
[----:B------:R-:W-:Y:S02]  /*30360*/  SEL R134, R134, R99, P0 ;  /* 0x0000006386867207 */ /* 0x000fe40000000000 */
[----:B------:R-:W-:Y:S02]  /*30370*/  SEL R11, R4, R5, P0 ;  /* 0x00000005040b7207 */ /* 0x000fe40000000000 */
[----:B------:R-:W-:Y:S02]  /*30380*/  SEL R5, R3, R6, P0 ;  /* 0x0000000603057207 */ /* 0x000fe40000000000 */
[----:B------:R-:W-:Y:S01]  /*30390*/  SEL R4, R6, R3, P0 ;  /* 0x0000000306047207 */ /* 0x000fe20000000000 */
[----:B------:R0:W-:Y:S01]  /*303a0*/  STL [R1+0x20], R11 ;  /* 0x0000200b01007387 */ /* 0x0001e20000100800 */
[----:B------:R-:W-:-:S02]  /*303b0*/  SEL R3, R9, R7, P0 ;  /* 0x0000000709037207 */ /* 0x000fc40000000000 */
[----:B------:R-:W-:Y:S01]  /*303c0*/  SEL R6, R65, R132, P0 ;  /* 0x0000008441067207 */ /* 0x000fe20000000000 */
[----:B------:R1:W-:Y:S01]  /*303d0*/  STL [R1+0x24], R2 ;  /* 0x0000240201007387 */ /* 0x0003e20000100800 */
[----:B------:R-:W-:Y:S01]  /*303e0*/  IMAD.MOV.U32 R0, RZ, RZ, R14 ;  /* 0x000000ffff007224 */ /* 0x000fe200078e000e */
[----:B------:R-:W-:Y:S02]  /*303f0*/  SEL R65, R132, R65, P0 ;  /* 0x0000004184417207 */ /* 0x000fe40000000000 */
[----:B------:R2:W-:Y:S01]  /*30400*/  STL [R1+0x18], R5 ;  /* 0x0000180501007387 */ /* 0x0005e20000100800 */
[----:B0-----:R-:W-:-:S03]  /*30410*/  IMAD.MOV.U32 R11, RZ, RZ, RZ ;  /* 0x000000ffff0b7224 */ /* 0x001fc600078e00ff */
[----:B------:R0:W-:Y:S01]  /*30420*/  STL [R1+0x1c], R4 ;  /* 0x00001c0401007387 */ /* 0x0001e20000100800 */
[----:B-1----:R-:W-:Y:S02]  /*30430*/  SEL R2, R7, R9, P0 ;  /* 0x0000000907027207 */ /* 0x002fe40000000000 */
[----:B------:R-:W-:Y:S02]  /*30440*/  SEL R7, R69, R136, P0 ;  /* 0x0000008845077207 */ /* 0x000fe40000000000 */
[----:B--2---:R-:W-:Y:S01]  /*30450*/  SEL R5, R64, R128, P0 ;  /* 0x0000008040057207 */ /* 0x004fe20000000000 */
[----:B------:R1:W-:Y:S01]  /*30460*/  STL [R1+0x10], R2 ;  /* 0x0000100201007387 */ /* 0x0003e20000100800 */
[----:B------:R-:W-:Y:S02]  /*30470*/  SEL R9, R77, R144, P0 ;  /* 0x000000904d097207 */ /* 0x000fe40000000000 */
[----:B0-----:R-:W-:Y:S01]  /*30480*/  SEL R4, R61, R124, P0 ;  /* 0x0000007c3d047207 */ /* 0x001fe20000000000 */
[----:B------:R0:W-:Y:S01]  /*30490*/  STL [R1+0x14], R3 ;  /* 0x0000140301007387 */ /* 0x0001e20000100800 */
[----:B------:R-:W-:-:S02]  /*304a0*/  SEL R61, R124, R61, P0 ;  /* 0x0000003d7c3d7207 */ /* 0x000fc40000000000 */
[----:B------:R-:W-:Y:S02]  /*304b0*/  SEL R64, R128, R64, P0 ;  /* 0x0000004080407207 */ /* 0x000fe40000000000 */
[----:B------:R-:W-:Y:S02]  /*304c0*/  SEL R69, R136, R69, P0 ;  /* 0x0000004588457207 */ /* 0x000fe40000000000 */
[----:B-1----:R-:W-:Y:S02]  /*304d0*/  SEL R2, R10, R8, P0 ;  /* 0x000000080a027207 */ /* 0x002fe40000000000 */
[----:B------:R-:W-:Y:S02]  /*304e0*/  SEL R8, R73, R140, P0 ;  /* 0x0000008c49087207 */ /* 0x000fe40000000000 */
[----:B0-----:R-:W-:Y:S01]  /*304f0*/  SEL R3, R57, R120, P0 ;  /* 0x0000007839037207 */ /* 0x001fe20000000000 */
[----:B------:R0:W-:Y:S01]  /*30500*/  STL [R1+0xc], R2 ;  /* 0x00000c0201007387 */ /* 0x0001e20000100800 */
[----:B------:R-:W-:-:S02]  /*30510*/  SEL R10, R81, R148, P0 ;  /* 0x00000094510a7207 */ /* 0x000fc40000000000 */
[----:B------:R-:W-:Y:S02]  /*30520*/  SEL R57, R120, R57, P0 ;  /* 0x0000003978397207 */ /* 0x000fe40000000000 */
[----:B------:R-:W-:Y:S02]  /*30530*/  SEL R73, R140, R73, P0 ;  /* 0x000000498c497207 */ /* 0x000fe40000000000 */
[----:B------:R-:W-:Y:S02]  /*30540*/  SEL R77, R144, R77, P0 ;  /* 0x0000004d904d7207 */ /* 0x000fe40000000000 */
[----:B------:R-:W-:Y:S01]  /*30550*/  SEL R81, R148, R81, P0 ;  /* 0x0000005194517207 */ /* 0x000fe20000000000 */
[----:B0-----:R-:W-:Y:S06]  /*30560*/  BRA `(.L_x_1990) ;  /* 0xfffffed800fc7947 */ /* 0x001fec000383ffff */
.L_x_1626:
[----:B------:R-:W-:Y:S02]  /*30570*/  IMAD.MOV.U32 R13, RZ, RZ, R68 ;  /* 0x000000ffff0d7224 */ /* 0x000fe400078e0044 */
[----:B------:R-:W-:Y:S02]  /*30580*/  IMAD.MOV.U32 R12, RZ, RZ, RZ ;  /* 0x000000ffff0c7224 */ /* 0x000fe400078e00ff */
[----:B------:R-:W-:Y:S02]  /*30590*/  IMAD.MOV.U32 R11, RZ, RZ, 0x181f ;  /* 0x0000181fff0b7424 */ /* 0x000fe400078e00ff */
[----:B------:R-:W-:-:S07]  /*305a0*/  IMAD.MOV.U32 R15, RZ, RZ, -0x1 ;  /* 0xffffffffff0f7424 */ /* 0x000fce00078e00ff */
[----:B-----5:R-:W-:Y:S05]  /*305b0*/  WARPSYNC.COLLECTIVE R15, `(.L_x_1991) ;  /* 0x000000000f087348 */ /* 0x020fea0003c00000 */
[----:B------:R0:W1:Y:S02]  /*305c0*/  SHFL.IDX P6, R14, R13, R12, R11 ;  /* 0x0000000c0d0e7389 */ /* 0x00006400000c000b */
[----:B01---5:R-:W-:Y:S01]  /*305d0*/  ENDCOLLECTIVE ;  /* 0x000000000000791b */ /* 0x023fe20003800000 */
.L_x_1991:
[----:B------:R-:W-:Y:S02]  /*305e0*/  IMAD.MOV.U32 R13, RZ, RZ, R20 ;  /* 0x000000ffff0d7224 */ /* 0x000fe400078e0014 */
[----:B------:R-:W-:-:S07]  /*305f0*/  IMAD.MOV.U32 R21, RZ, RZ, R14 ;  /* 0x000000ffff157224 */ /* 0x000fce00078e000e */
[----:B------:R-:W-:Y:S05]  /*30600*/  WARPSYNC.COLLECTIVE R15, `(.L_x_1992) ;  /* 0x000000000f087348 */ /* 0x000fea0003c00000 */
[----:B------:R0:W1:Y:S02]  /*30610*/  SHFL.IDX P6, R14, R13, R12, R11 ;  /* 0x0000000c0d0e7389 */ /* 0x00006400000c000b */
[----:B01----:R-:W-:Y:S01]  /*30620*/  ENDCOLLECTIVE ;  /* 0x000000000000791b */ /* 0x003fe20003800000 */
.L_x_1992:
[----:B------:R-:W-:Y:S05]  /*30630*/  BRA `(.L_x_1993) ;  /* 0xfffffef0003c7947 */ /* 0x000fea000383ffff */
.L_x_1629:
[----:B------:R-:W-:Y:S01]  /*30640*/  BSSY B1, `(.L_x_1994) ;  /* 0x0000008000017945 */ /* 0x000fe20003800000 */
[----:B---3--:R-:W-:Y:S02]  /*30650*/  IMAD.MOV.U32 R13, RZ, RZ, R68 ;  /* 0x000000ffff0d7224 */ /* 0x008fe400078e0044 */
[----:B------:R-:W-:Y:S02]  /*30660*/  IMAD.MOV.U32 R12, RZ, RZ, 0x1 ;  /* 0x00000001ff0c7424 */ /* 0x000fe400078e00ff */
[----:B------:R-:W-:Y:S02]  /*30670*/  IMAD.MOV.U32 R11, RZ, RZ, 0x181f ;  /* 0x0000181fff0b7424 */ /* 0x000fe400078e00ff */
[----:B------:R-:W-:-:S07]  /*30680*/  IMAD.MOV.U32 R15, RZ, RZ, -0x1 ;  /* 0xffffffffff0f7424 */ /* 0x000fce00078e00ff */
[----:B012--5:R-:W-:Y:S05]  /*30690*/  WARPSYNC.COLLECTIVE R15, `(.L_x_1995) ;  /* 0x000000000f087348 */ /* 0x027fea0003c00000 */
[----:B--2---:R2:W3:Y:S02]  /*306a0*/  SHFL.IDX P6, R14, R13, R12, R11 ;  /* 0x0000000c0d0e7389 */ /* 0x0044e400000c000b */
[----:B0123-5:R-:W-:Y:S01]  /*306b0*/  ENDCOLLECTIVE ;  /* 0x000000000000791b */ /* 0x02ffe20003800000 */
.L_x_1995:
[----:B------:R-:W-:Y:S05]  /*306c0*/  BSYNC B1 ;  /* 0x0000000000017941 */ /* 0x000fea0003800000 */
.L_x_1994:
        /* <DEDUP_REMOVED lines=8> */
.L_x_1996:
[----:B------:R-:W-:Y:S05]  /*30750*/  BRA `(.L_x_1997) ;  /* 0xfffffef000587947 */ /* 0x000fea000383ffff */
.L_x_1632:
[----:B------:R-:W-:Y:S01]  /*30760*/  BSSY B1, `(.L_x_1998) ;  /* 0x0000008000017945 */ /* 0x000fe20003800000 */
[----:B------:R-:W-:Y:S02]  /*30770*/  IMAD.MOV.U32 R13, RZ, RZ, R68 ;  /* 0x000000ffff0d7224 */ /* 0x000fe400078e0044 */
[----:B------:R-:W-:Y:S02]  /*30780*/  IMAD.MOV.U32 R12, RZ, RZ, 0x2 ;  /* 0x00000002ff0c7424 */ /* 0x000fe400078e00ff */
[----:B------:R-:W-:Y:S02]  /*30790*/  IMAD.MOV.U32 R11, RZ, RZ, 0x181f ;  /* 0x0000181fff0b7424 */ /* 0x000fe400078e00ff */
[----:B------:R-:W-:-:S07]  /*307a0*/  IMAD.MOV.U32 R15, RZ, RZ, -0x1 ;  /* 0xffffffffff0f7424 */ /* 0x000fce00078e00ff */
[----:B012345:R-:W-:Y:S05]  /*307b0*/  WARPSYNC.COLLECTIVE R15, `(.L_x_1999) ;  /* 0x000000000f087348 */ /* 0x03ffea0003c00000 */
[----:B--2---:R2:W0:Y:S02]  /*307c0*/  SHFL.IDX P6, R14, R13, R12, R11 ;  /* 0x0000000c0d0e7389 */ /* 0x00442400000c000b */
[----:B012345:R-:W-:Y:S01]  /*307d0*/  ENDCOLLECTIVE ;  /* 0x000000000000791b */ /* 0x03ffe20003800000 */
.L_x_1999:
[----:B------:R-:W-:Y:S05]  /*307e0*/  BSYNC B1 ;  /* 0x0000000000017941 */ /* 0x000fea0003800000 */
.L_x_1998:
        /* <DEDUP_REMOVED lines=8> */
.L_x_2000:
[----:B------:R-:W-:Y:S05]  /*30870*/  BRA `(.L_x_2001) ;  /* 0xfffffef000787947 */ /* 0x000fea000383ffff */
.L_x_1635:
[----:B------:R-:W-:Y:S01]  /*30880*/  BSSY B1, `(.L_x_2002) ;  /* 0x0000008000017945 */ /* 0x000fe20003800000 */
[----:B------:R-:W-:Y:S02]  /*30890*/  IMAD.MOV.U32 R13, RZ, RZ, R68 ;  /* 0x000000ffff0d7224 */ /* 0x000fe400078e0044 */
[----:B------:R-:W-:Y:S02]  /*308a0*/  IMAD.MOV.U32 R12, RZ, RZ, 0x3 ;  /* 0x00000003ff0c7424 */ /* 0x000fe400078e00ff */
[----:B------:R-:W-:Y:S02]  /*308b0*/  IMAD.MOV.U32 R11, RZ, RZ, 0x181f ;  /* 0x0000181fff0b7424 */ /* 0x000fe400078e00ff */
[----:B------:R-:W-:-:S07]  /*308c0*/  IMAD.MOV.U32 R15, RZ, RZ, -0x1 ;  /* 0xffffffffff0f7424 */ /* 0x000fce00078e00ff */
[----:B012345:R-:W-:Y:S05]  /*308d0*/  WARPSYNC.COLLECTIVE R15, `(.L_x_2003) ;  /* 0x000000000f087348 */ /* 0x03ffea0003c00000 */
[----:B0-----:R0:W0:Y:S02]  /*308e0*/  SHFL.IDX P6, R14, R13, R12, R11 ;  /* 0x0000000c0d0e7389 */ /* 0x00102400000c000b */
[----:B012345:R-:W-:Y:S01]  /*308f0*/  ENDCOLLECTIVE ;  /* 0x000000000000791b */ /* 0x03ffe20003800000 */
.L_x_2003:
[----:B------:R-:W-:Y:S05]  /*30900*/  BSYNC B1 ;  /* 0x0000000000017941 */ /* 0x000fea0003800000 */
.L_x_2002:
        /* <DEDUP_REMOVED lines=8> */
.L_x_2004:
[----:B------:R-:W-:Y:S05]  /*30990*/  BRA `(.L_x_2005) ;  /* 0xfffffef000987947 */ /* 0x000fea000383ffff */
.L_x_1637:
[----:B------:R-:W-:Y:S02]  /*309a0*/  IMAD.MOV.U32 R13, RZ, RZ, R31 ;  /* 0x000000ffff0d7224 */ /* 0x000fe400078e001f */
[----:B------:R-:W-:Y:S02]  /*309b0*/  IMAD.MOV.U32 R12, RZ, RZ, RZ ;  /* 0x000000ffff0c7224 */ /* 0x000fe400078e00ff */
[----:B------:R-:W-:Y:S02]  /*309c0*/  IMAD.MOV.U32 R11, RZ, RZ, 0x1c1f ;  /* 0x00001c1fff0b7424 */ /* 0x000fe400078e00ff */
[----:B------:R-:W-:-:S07]  /*309d0*/  IMAD.MOV.U32 R15, RZ, RZ, -0x1 ;  /* 0xffffffffff0f7424 */ /* 0x000fce00078e00ff */
[----:B------:R-:W-:Y:S05]  /*309e0*/  WARPSYNC.COLLECTIVE R15, `(.L_x_2006) ;  /* 0x000000000f087348 */ /* 0x000fea0003c00000 */
[----:B------:R0:W1:Y:S02]  /*309f0*/  SHFL.IDX P6, R14, R13, R12, R11 ;  /* 0x0000000c0d0e7389 */ /* 0x00006400000c000b */
[----:B01----:R-:W-:Y:S01]  /*30a00*/  ENDCOLLECTIVE ;  /* 0x000000000000791b */ /* 0x003fe20003800000 */
.L_x_2006:
[----:B------:R-:W-:Y:S02]  /*30a10*/  IMAD.MOV.U32 R13, RZ, RZ, R30 ;  /* 0x000000ffff0d7224 */ /* 0x000fe400078e001e */
[----:B------:R-:W-:-:S07]  /*30a20*/  IMAD.MOV.U32 R70, RZ, RZ, R14 ;  /* 0x000000ffff467224 */ /* 0x000fce00078e000e */
[----:B------:R-:W-:Y:S05]  /*30a30*/  WARPSYNC.COLLECTIVE R15, `(.L_x_2007) ;  /* 0x000000000f087348 */ /* 0x000fea0003c00000 */
[----:B------:R0:W1:Y:S02]  /*30a40*/  SHFL.IDX P6, R14, R13, R12, R11 ;  /* 0x0000000c0d0e7389 */ /* 0x00006400000c000b */
[----:B01----:R-:W-:Y:S01]  /*30a50*/  ENDCOLLECTIVE ;  /* 0x000000000000791b */ /* 0x003fe20003800000 */
.L_x_2007:
[----:B------:R-:W-:Y:S01]  /*30a60*/  IMAD.MOV.U32 R11, RZ, RZ, R14 ;  /* 0x000000ffff0b7224 */ /* 0x000fe200078e000e */
[----:B------:R-:W-:Y:S06]  /*30a70*/  BRA `(.L_x_2008) ;  /* 0xfffffef400707947 */ /* 0x000fec000383ffff */
.L_x_1640:
[----:B------:R-:W-:Y:S01]  /*30a80*/  BSSY B1, `(.L_x_2009) ;  /* 0x0000008000017945 */ /* 0x000fe20003800000 */
[----:B---3--:R-:W-:Y:S02]  /*30a90*/  IMAD.MOV.U32 R13, RZ, RZ, R31 ;  /* 0x000000ffff0d7224 */ /* 0x008fe400078e001f */
[----:B------:R-:W-:Y:S02]  /*30aa0*/  IMAD.MOV.U32 R12, RZ, RZ, 0x1 ;  /* 0x00000001ff0c7424 */ /* 0x000fe400078e00ff */
[----:B--2---:R-:W-:Y:S02]  /*30ab0*/  IMAD.MOV.U32 R11, RZ, RZ, 0x1c1f ;  /* 0x00001c1fff0b7424 */ /* 0x004fe400078e00ff */
[----:B------:R-:W-:-:S07]  /*30ac0*/  IMAD.MOV.U32 R15, RZ, RZ, -0x1 ;  /* 0xffffffffff0f7424 */ /* 0x000fce00078e00ff */
[----:B01----:R-:W-:Y:S05]  /*30ad0*/  WARPSYNC.COLLECTIVE R15, `(.L_x_2010) ;  /* 0x000000000f087348 */ /* 0x003fea0003c00000 */
[----:B------:R2:W3:Y:S02]  /*30ae0*/  SHFL.IDX P6, R14, R13, R12, R11 ;  /* 0x0000000c0d0e7389 */ /* 0x0004e400000c000b */
[----:B0123--:R-:W-:Y:S01]  /*30af0*/  ENDCOLLECTIVE ;  /* 0x000000000000791b */ /* 0x00ffe20003800000 */
.L_x_2010:
[----:B------:R-:W-:Y:S05]  /*30b00*/  BSYNC B1 ;  /* 0x0000000000017941 */ /* 0x000fea0003800000 */
.L_x_2009:
        /* <DEDUP_REMOVED lines=8> */
.L_x_2011:
[----:B------:R-:W-:Y:S01]  /*30b90*/  IMAD.MOV.U32 R30, RZ, RZ, R14 ;  /* 0x000000ffff1e7224 */ /* 0x000fe200078e000e */
[----:B------:R-:W-:Y:S06]  /*30ba0*/  BRA `(.L_x_2012) ;  /* 0xffffff0400487947 */ /* 0x000fec000383ffff */
.L_x_1644:
[----:B------:R-:W-:Y:S02]  /*30bb0*/  IMAD.MOV.U32 R13, RZ, RZ, R2 ;  /* 0x000000ffff0d7224 */ /* 0x000fe400078e0002 */
[----:B------:R-:W-:Y:S02]  /*30bc0*/  IMAD.MOV.U32 R12, RZ, RZ, RZ ;  /* 0x000000ffff0c7224 */ /* 0x000fe400078e00ff */
[----:B------:R-:W-:Y:S02]  /*30bd0*/  IMAD.MOV.U32 R11, RZ, RZ, 0x181f ;  /* 0x0000181fff0b7424 */ /* 0x000fe400078e00ff */
[----:B------:R-:W-:-:S07]  /*30be0*/  IMAD.MOV.U32 R15, RZ, RZ, -0x1 ;  /* 0xffffffffff0f7424 */ /* 0x000fce00078e00ff */
[----:B---3--:R-:W-:Y:S05]  /*30bf0*/  WARPSYNC.COLLECTIVE R15, `(.L_x_2013) ;  /* 0x000000000f087348 */ /* 0x008fea0003c00000 */
[----:B------:R0:W1:Y:S02]  /*30c00*/  SHFL.IDX P6, R14, R13, R12, R11 ;  /* 0x0000000c0d0e7389 */ /* 0x00006400000c000b */
[----:B01-3--:R-:W-:Y:S01]  /*30c10*/  ENDCOLLECTIVE ;  /* 0x000000000000791b */ /* 0x00bfe20003800000 */
.L_x_2013:
[----:B------:R-:W-:Y:S02]  /*30c20*/  IMAD.MOV.U32 R13, RZ, RZ, R0 ;  /* 0x000000ffff0d7224 */ /* 0x000fe400078e0000 */
[----:B------:R-:W-:-:S07]  /*30c30*/  IMAD.MOV.U32 R3, RZ, RZ, R14 ;  /* 0x000000ffff037224 */ /* 0x000fce00078e000e */
[----:B------:R-:W-:Y:S05]  /*30c40*/  WARPSYNC.COLLECTIVE R15, `(.L_x_2014) ;  /* 0x000000000f087348 */ /* 0x000fea0003c00000 */
[----:B------:R0:W1:Y:S02]  /*30c50*/  SHFL.IDX P6, R14, R13, R12, R11 ;  /* 0x0000000c0d0e7389 */ /* 0x00006400000c000b */
[----:B01----:R-:W-:Y:S01]  /*30c60*/  ENDCOLLECTIVE ;  /* 0x000000000000791b */ /* 0x003fe20003800000 */
.L_x_2014:
[----:B------:R-:W-:Y:S05]  /*30c70*/  BRA `(.L_x_2015) ;  /* 0xffffff1800f07947 */ /* 0x000fea000383ffff */
.L_x_1647:
[----:B------:R-:W-:Y:S01]  /*30c80*/  BSSY B1, `(.L_x_2016) ;  /* 0x0000008000017945 */ /* 0x000fe20003800000 */
[----:B------:R-:W-:Y:S02]  /*30c90*/  IMAD.MOV.U32 R13, RZ, RZ, R2 ;  /* 0x000000ffff0d7224 */ /* 0x000fe400078e0002 */
[----:B------:R-:W-:Y:S02]  /*30ca0*/  IMAD.MOV.U32 R12, RZ, RZ, 0x1 ;  /* 0x00000001ff0c7424 */ /* 0x000fe400078e00ff */
[----:B----4-:R-:W-:Y:S02]  /*30cb0*/  IMAD.MOV.U32 R11, RZ, RZ, 0x181f ;  /* 0x0000181fff0b7424 */ /* 0x010fe400078e00ff */
[----:B------:R-:W-:-:S07]  /*30cc0*/  IMAD.MOV.U32 R15, RZ, RZ, -0x1 ;  /* 0xffffffffff0f7424 */ /* 0x000fce00078e00ff */
[----:B0123--:R-:W-:Y:S05]  /*30cd0*/  WARPSYNC.COLLECTIVE R15, `(.L_x_2017) ;  /* 0x000000000f087348 */ /* 0x00ffea0003c00000 */
[----:B--2---:R2:W4:Y:S02]  /*30ce0*/  SHFL.IDX P6, R14, R13, R12, R11 ;  /* 0x0000000c0d0e7389 */ /* 0x00452400000c000b */
[----:B01234-:R-:W-:Y:S01]  /*30cf0*/  ENDCOLLECTIVE ;  /* 0x000000000000791b */ /* 0x01ffe20003800000 */
.L_x_2017:
[----:B------:R-:W-:Y:S05]  /*30d00*/  BSYNC B1 ;  /* 0x0000000000017941 */ /* 0x000fea0003800000 */
.L_x_2016:
        /* <DEDUP_REMOVED lines=8> */
.L_x_2018:
[----:B------:R-:W-:Y:S05]  /*30d90*/  BRA `(.L_x_2019) ;  /* 0xffffff1c00107947 */ /* 0x000fea000383ffff */
.L_x_1650:
        /* <DEDUP_REMOVED lines=8> */
.L_x_2021:
[----:B------:R-:W-:Y:S05]  /*30e20*/  BSYNC B1 ;  /* 0x0000000000017941 */ /* 0x000fea0003800000 */
.L_x_2020:
        /* <DEDUP_REMOVED lines=8> */
.L_x_2022:
[----:B------:R-:W-:Y:S05]  /*30eb0*/  BRA `(.L_x_2023) ;  /* 0xffffff1c00307947 */ /* 0x000fea000383ffff */
.L_x_1653:
[----:B------:R-:W-:Y:S01]  /*30ec0*/  BSSY B1, `(.L_x_2024) ;  /* 0x0000008000017945 */ /* 0x000fe20003800000 */
[----:B------:R-:W-:Y:S02]  /*30ed0*/  IMAD.MOV.U32 R13, RZ, RZ, R2 ;  /* 0x000000ffff0d7224 */ /* 0x000fe400078e0002 */
[----:B------:R-:W-:Y:S02]  /*30ee0*/  IMAD.MOV.U32 R12, RZ, RZ, 0x3 ;  /* 0x00000003ff0c7424 */ /* 0x000fe400078e00ff */
[----:B0-----:R-:W-:Y:S02]  /*30ef0*/  IMAD.MOV.U32 R11, RZ, RZ, 0x181f ;  /* 0x0000181fff0b7424 */ /* 0x001fe400078e00ff */
[----:B------:R-:W-:-:S07]  /*30f00*/  IMAD.MOV.U32 R15, RZ, RZ, -0x1 ;  /* 0xffffffffff0f7424 */ /* 0x000fce00078e00ff */
[----:B-1234-:R-:W-:Y:S05]  /*30f10*/  WARPSYNC.COLLECTIVE R15, `(.L_x_2025) ;  /* 0x000000000f087348 */ /* 0x01efea0003c00000 */
[----:B----4-:R0:W4:Y:S02]  /*30f20*/  SHFL.IDX P6, R14, R13, R12, R11 ;  /* 0x0000000c0d0e7389 */ /* 0x01012400000c000b */
[----:B01234-:R-:W-:Y:S01]  /*30f30*/  ENDCOLLECTIVE ;  /* 0x000000000000791b */ /* 0x01ffe20003800000 */
.L_x_2025:
[----:B------:R-:W-:Y:S05]  /*30f40*/  BSYNC B1 ;  /* 0x0000000000017941 */ /* 0x000fea0003800000 */
.L_x_2024:
        /* <DEDUP_REMOVED lines=8> */
.L_x_2026:
[----:B------:R-:W-:Y:S05]  /*30fd0*/  BRA `(.L_x_2027) ;  /* 0xffffff1c00507947 */ /* 0x000fea000383ffff */
.L_x_1680:
[----:B------:R-:W1:Y:S01]  /*30fe0*/  S2R R4, SR_TID.X ;  /* 0x0000000000047919 */ /* 0x000e620000002100 */
[----:B------:R-:W-:Y:S01]  /*30ff0*/  BSSY B1, `(.L_x_2028) ;  /* 0x000000a000017945 */ /* 0x000fe20003800000 */
[----:B------:R-:W-:Y:S02]  /*31000*/  IMAD.MOV.U32 R12, RZ, RZ, RZ ;  /* 0x000000ffff0c7224 */ /* 0x000fe400078e00ff */
[----:B------:R-:W-:Y:S02]  /*31010*/  IMAD.MOV.U32 R11, RZ, RZ, 0x1f ;  /* 0x0000001fff0b7424 */ /* 0x000fe400078e00ff */
[----:B0-----:R-:W-:Y:S01]  /*31020*/  IMAD.MOV.U32 R15, RZ, RZ, -0x1 ;  /* 0xffffffffff0f7424 */ /* 0x001fe200078e00ff */
[----:B-1----:R-:W-:-:S04]  /*31030*/  SHF.R.U32.HI R4, RZ, 0x5, R4 ;  /* 0x00000005ff047819 */ /* 0x002fc80000011604 */
[----:B------:R-:W-:-:S05]  /*31040*/  LOP3.LUT R4, R4, 0x3, RZ, 0xc0, !PT ;  /* 0x0000000304047812 */ /* 0x000fca00078ec0ff */
[----:B------:R-:W-:-:S07]  /*31050*/  IMAD.MOV.U32 R13, RZ, RZ, R4 ;  /* 0x000000ffff0d7224 */ /* 0x000fce00078e0004 */
[----:B------:R-:W-:Y:S05]  /*31060*/  WARPSYNC.COLLECTIVE R15, `(.L_x_2029) ;  /* 0x000000000f087348 */ /* 0x000fea0003c00000 */
[----:B------:R0:W1:Y:S02]  /*31070*/  SHFL.IDX P6, R14, R13, R12, R11 ;  /* 0x0000000c0d0e7389 */ /* 0x00006400000c000b */
[----:B01----:R-:W-:Y:S01]  /*31080*/  ENDCOLLECTIVE ;  /* 0x000000000000791b */ /* 0x003fe20003800000 */
.L_x_2029:
[----:B------:R-:W-:Y:S05]  /*31090*/  BSYNC B1 ;  /* 0x0000000000017941 */ /* 0x000fea0003800000 */
.L_x_2028:
[----:B------:R-:W-:Y:S05]  /*310a0*/  BRA `(.L_x_2030) ;  /* 0xffffff3c00f07947 */ /* 0x000fea000383ffff */
.L_x_1682:
[----:B------:R-:W-:Y:S01]  /*310b0*/  BSSY B1, `(.L_x_2031) ;  /* 0x0000006000017945 */ /* 0x000fe20003800000 */
[----:B0-----:R-:W-:-:S07]  /*310c0*/  IMAD.MOV.U32 R15, RZ, RZ, -0x1 ;  /* 0xffffffffff0f7424 */ /* 0x001fce00078e00ff */
[----:B-1----:R-:W-:Y:S05]  /*310d0*/  WARPSYNC.COLLECTIVE R15, `(.L_x_2032) ;  /* 0x000000000f0c7348 */ /* 0x002fea0003c00000 */
[----:B------:R-:W-:Y:S02]  /*310e0*/  ELECT P6, UR62, PT ;  /* 0x00000000003e782f */ /* 0x000fe400038c0000 */
[----:B------:R-:W-:Y:S01]  /*310f0*/  MOV R14, UR62 ;  /* 0x0000003e000e7c02 */ /* 0x000fe20008000f00 */
[----:B-1----:R-:W-:Y:S10]  /*31100*/  ENDCOLLECTIVE ;  /* 0x000000000000791b */ /* 0x002ff40003800000 */
.L_x_2032:
[----:B------:R-:W-:Y:S05]  /*31110*/  BSYNC B1 ;  /* 0x0000000000017941 */ /* 0x000fea0003800000 */
.L_x_2031:
[----:B------:R-:W-:Y:S05]  /*31120*/  BRA `(.L_x_1681) ;  /* 0xffffff3c00e87947 */ /* 0x000fea000383ffff */
.L_x_1684:
[----:B-1----:R1:W2:Y:S02]  /*31130*/  SYNCS.PHASECHK.TRANS64.TRYWAIT P0, [R18+URZ+0x28420], R4 ;  /* 0x02842004120075a7 */ /* 0x0022a4000800017f */
[----:B--2---:R-:W-:Y:S05]  /*31140*/  @!P0 NANOSLEEP.SYNCS 0x989680 ;  /* 0x009896800000895d */ /* 0x004fea0003900000 */
[----:B------:R-:W2:Y:S02]  /*31150*/  @!P0 SYNCS.PHASECHK.TRANS64 P0, [R18+URZ+0x28420], R4 ;  /* 0x02842004120085a7 */ /* 0x000ea4000800007f */
[----:B--2---:R-:W-:Y:S05]  /*31160*/  @!P0 BRA `(.L_x_1684) ;  /* 0xfffffffc00f08947 */ /* 0x004fea000383ffff */
[----:B------:R-:W-:Y:S05]  /*31170*/  BRA `(.L_x_2033) ;  /* 0xffffff3c00f87947 */ /* 0x000fea000383ffff */
.L_x_1688:
[----:B--2---:R2:W3:Y:S02]  /*31180*/  SYNCS.PHASECHK.TRANS64.TRYWAIT P0, [R7+URZ+0x284a0], R10 ;  /* 0x0284a00a070075a7 */ /* 0x0044e4000800017f */
[----:B---3--:R-:W-:Y:S05]  /*31190*/  @!P0 NANOSLEEP.SYNCS 0x989680 ;  /* 0x009896800000895d */ /* 0x008fea0003900000 */
[----:B------:R-:W3:Y:S02]  /*311a0*/  @!P0 SYNCS.PHASECHK.TRANS64 P0, [R7+URZ+0x284a0], R10 ;  /* 0x0284a00a070085a7 */ /* 0x000ee4000800007f */
[----:B---3--:R-:W-:Y:S05]  /*311b0*/  @!P0 BRA `(.L_x_1688) ;  /* 0xfffffffc00f08947 */ /* 0x008fea000383ffff */
[----:B------:R-:W-:Y:S05]  /*311c0*/  BRA `(.L_x_2034) ;  /* 0xffffff4000187947 */ /* 0x000fea000383ffff */
.L_x_1694:
[----:B-1----:R1:W3:Y:S02]  /*311d0*/  SYNCS.PHASECHK.TRANS64.TRYWAIT P0, [R7+URZ+0x284c0], R10 ;  /* 0x0284c00a070075a7 */ /* 0x0022e4000800017f */
[----:B---3--:R-:W-:Y:S05]  /*311e0*/  @!P0 NANOSLEEP.SYNCS 0x989680 ;  /* 0x009896800000895d */ /* 0x008fea0003900000 */
[----:B------:R-:W3:Y:S02]  /*311f0*/  @!P0 SYNCS.PHASECHK.TRANS64 P0, [R7+URZ+0x284c0], R10 ;  /* 0x0284c00a070085a7 */ /* 0x000ee4000800007f */
[----:B---3--:R-:W-:Y:S05]  /*31200*/  @!P0 BRA `(.L_x_1694) ;  /* 0xfffffffc00f08947 */ /* 0x008fea000383ffff */
[----:B------:R-:W-:Y:S05]  /*31210*/  BRA `(.L_x_2035) ;  /* 0xffffff4000d87947 */ /* 0x000fea000383ffff */
.L_x_1702:
[----:B-1----:R1:W2:Y:S02]  /*31220*/  SYNCS.PHASECHK.TRANS64.TRYWAIT P1, [R8+URZ+0x284a0], R7 ;  /* 0x0284a007080075a7 */ /* 0x0022a4000802017f */
[----:B--2---:R-:W-:Y:S05]  /*31230*/  @!P1 NANOSLEEP.SYNCS 0x989680 ;  /* 0x009896800000995d */ /* 0x004fea0003900000 */
[----:B------:R-:W2:Y:S02]  /*31240*/  @!P1 SYNCS.PHASECHK.TRANS64 P1, [R8+URZ+0x284a0], R7 ;  /* 0x0284a007080095a7 */ /* 0x000ea4000802007f */
[----:B--2---:R-:W-:Y:S05]  /*31250*/  @!P1 BRA `(.L_x_1702) ;  /* 0xfffffffc00f09947 */ /* 0x004fea000383ffff */
[----:B------:R-:W-:Y:S05]  /*31260*/  BRA `(.L_x_2036) ;  /* 0xffffff4400e87947 */ /* 0x000fea000383ffff */
.L_x_1708:
[----:B--2---:R2:W3:Y:S02]  /*31270*/  SYNCS.PHASECHK.TRANS64.TRYWAIT P1, [R8+URZ+0x284c0], R7 ;  /* 0x0284c007080075a7 */ /* 0x0044e4000802017f */
[----:B---3--:R-:W-:Y:S05]  /*31280*/  @!P1 NANOSLEEP.SYNCS 0x989680 ;  /* 0x009896800000995d */ /* 0x008fea0003900000 */
[----:B------:R-:W3:Y:S02]  /*31290*/  @!P1 SYNCS.PHASECHK.TRANS64 P1, [R8+URZ+0x284c0], R7 ;  /* 0x0284c007080095a7 */ /* 0x000ee4000802007f */
[----:B---3--:R-:W-:Y:S05]  /*312a0*/  @!P1 BRA `(.L_x_1708) ;  /* 0xfffffffc00f09947 */ /* 0x008fea000383ffff */
[----:B------:R-:W-:Y:S05]  /*312b0*/  BRA `(.L_x_2037) ;  /* 0xffffff4800a47947 */ /* 0x000fea000383ffff */
.L_x_1734:
[----:B------:R-:W2:Y:S01]  /*312c0*/  S2R R0, SR_TID.X ;  /* 0x0000000000007919 */ /* 0x000ea20000002100 */
[----:B------:R-:W-:Y:S01]  /*312d0*/  BSSY B0, `(.L_x_2038) ;  /* 0x000000a000007945 */ /* 0x000fe20003800000 */
[----:B------:R-:W-:Y:S02]  /*312e0*/  IMAD.MOV.U32 R12, RZ, RZ, RZ ;  /* 0x000000ffff0c7224 */ /* 0x000fe400078e00ff */
[----:B------:R-:W-:Y:S02]  /*312f0*/  IMAD.MOV.U32 R11, RZ, RZ, 0x1f ;  /* 0x0000001fff0b7424 */ /* 0x000fe400078e00ff */
[----:B0-----:R-:W-:Y:S01]  /*31300*/  IMAD.MOV.U32 R15, RZ, RZ, -0x1 ;  /* 0xffffffffff0f7424 */ /* 0x001fe200078e00ff */
[----:B--2---:R-:W-:-:S04]  /*31310*/  SHF.R.U32.HI R0, RZ, 0x5, R0 ;  /* 0x00000005ff007819 */ /* 0x004fc80000011600 */
[----:B------:R-:W-:-:S05]  /*31320*/  LOP3.LUT R0, R0, 0x3, RZ, 0xc0, !PT ;  /* 0x0000000300007812 */ /* 0x000fca00078ec0ff */
[----:B------:R-:W-:-:S07]  /*31330*/  IMAD.MOV.U32 R13, RZ, RZ, R0 ;  /* 0x000000ffff0d7224 */ /* 0x000fce00078e0000 */
[----:B-1----:R-:W-:Y:S05]  /*31340*/  WARPSYNC.COLLECTIVE R15, `(.L_x_2039) ;  /* 0x000000000f087348 */ /* 0x002fea0003c00000 */
[----:B------:R0:W2:Y:S02]  /*31350*/  SHFL.IDX P6, R14, R13, R12, R11 ;  /* 0x0000000c0d0e7389 */ /* 0x0000a400000c000b */
[----:B012---:R-:W-:Y:S01]  /*31360*/  ENDCOLLECTIVE ;  /* 0x000000000000791b */ /* 0x007fe20003800000 */
.L_x_2039:
[----:B------:R-:W-:Y:S05]  /*31370*/  BSYNC B0 ;  /* 0x0000000000007941 */ /* 0x000fea0003800000 */
.L_x_2038:
[----:B------:R-:W-:Y:S05]  /*31380*/  BRA `(.L_x_2040) ;  /* 0xffffff5c00187947 */ /* 0x000fea000383ffff */
.L_x_1736:
[----:B------:R-:W-:Y:S01]  /*31390*/  BSSY B0, `(.L_x_2041) ;  /* 0x0000006000007945 */ /* 0x000fe20003800000 */
[----:B0-----:R-:W-:-:S07]  /*313a0*/  IMAD.MOV.U32 R15, RZ, RZ, -0x1 ;  /* 0xffffffffff0f7424 */ /* 0x001fce00078e00ff */
[----:B-12---:R-:W-:Y:S05]  /*313b0*/  WARPSYNC.COLLECTIVE R15, `(.L_x_2042) ;  /* 0x000000000f0c7348 */ /* 0x006fea0003c00000 */
[----:B------:R-:W-:Y:S02]  /*313c0*/  ELECT P6, UR62, PT ;  /* 0x00000000003e782f */ /* 0x000fe400038c0000 */
[----:B------:R-:W-:Y:S01]  /*313d0*/  MOV R14, UR62 ;  /* 0x0000003e000e7c02 */ /* 0x000fe20008000f00 */
[----:B-12---:R-:W-:Y:S10]  /*313e0*/  ENDCOLLECTIVE ;  /* 0x000000000000791b */ /* 0x006ff40003800000 */
.L_x_2042:
[----:B------:R-:W-:Y:S05]  /*313f0*/  BSYNC B0 ;  /* 0x0000000000007941 */ /* 0x000fea0003800000 */
.L_x_2041:
[----:B------:R-:W-:Y:S05]  /*31400*/  BRA `(.L_x_2043) ;  /* 0xffffff5c00207947 */ /* 0x000fea000383ffff */
.L_x_1738:
[----:B-1----:R1:W2:Y:S02]  /*31410*/  SYNCS.PHASECHK.TRANS64.TRYWAIT P0, [R0+URZ+0x28480], R3 ;  /* 0x02848003000075a7 */ /* 0x0022a4000800017f */
[----:B--2---:R-:W-:Y:S05]  /*31420*/  @!P0 NANOSLEEP.SYNCS 0x989680 ;  /* 0x009896800000895d */ /* 0x004fea0003900000 */
[----:B------:R-:W2:Y:S02]  /*31430*/  @!P0 SYNCS.PHASECHK.TRANS64 P0, [R0+URZ+0x28480], R3 ;  /* 0x02848003000085a7 */ /* 0x000ea4000800007f */
[----:B--2---:R-:W-:Y:S05]  /*31440*/  @!P0 BRA `(.L_x_1738) ;  /* 0xfffffffc00f08947 */ /* 0x004fea000383ffff */
[----:B------:R-:W-:Y:S05]  /*31450*/  BRA `(.L_x_2044) ;  /* 0xffffff5c00907947 */ /* 0x000fea000383ffff */
.L_x_1740:
[----:B--2---:R2:W3:Y:S02]  /*31460*/  SYNCS.PHASECHK.TRANS64.TRYWAIT P0, [R0+URZ+0x28440], R3 ;  /* 0x02844003000075a7 */ /* 0x0044e4000800017f */
[----:B---3--:R-:W-:Y:S05]  /*31470*/  @!P0 NANOSLEEP.SYNCS 0x989680 ;  /* 0x009896800000895d */ /* 0x008fea0003900000 */
[----:B------:R-:W3:Y:S02]  /*31480*/  @!P0 SYNCS.PHASECHK.TRANS64 P0, [R0+URZ+0x28440], R3 ;  /* 0x02844003000085a7 */ /* 0x000ee4000800007f */
[----:B---3--:R-:W-:Y:S05]  /*31490*/  @!P0 BRA `(.L_x_1740) ;  /* 0xfffffffc00f08947 */ /* 0x008fea000383ffff */
[----:B------:R-:W-:Y:S05]  /*314a0*/  BRA `(.L_x_2045) ;  /* 0xffffff5c00fc7947 */ /* 0x000fea000383ffff */
.L_x_1744:
[----:B------:R-:W2:Y:S01]  /*314b0*/  LDL.LU R11, [R1+0x48] ;  /* 0x00004800010b7983 */ /* 0x000ea20000300800 */
[----:B------:R-:W-:Y:S01]  /*314c0*/  IMAD.MOV.U32 R13, RZ, RZ, R3 ;  /* 0x000000ffff0d7224 */ /* 0x000fe200078e0003 */
[----:B------:R-:W-:Y:S01]  /*314d0*/  LOP3.LUT R5, R5, 0x7f, RZ, 0xc0, !PT ;  /* 0x0000007f05057812 */ /* 0x000fe200078ec0ff */
[----:B------:R-:W-:Y:S02]  /*314e0*/  IMAD.MOV.U32 R12, RZ, RZ, RZ ;  /* 0x000000ffff0c7224 */ /* 0x000fe400078e00ff */
[----:B------:R-:W-:Y:S01]  /*314f0*/  IMAD.MOV.U32 R15, RZ, RZ, -0x1 ;  /* 0xffffffffff0f7424 */ /* 0x000fe200078e00ff */
        /* <DEDUP_REMOVED lines=9> */
.L_x_2046:
[----:B------:R-:W-:Y:S02]  /*31590*/  IMAD.MOV.U32 R13, RZ, RZ, R4 ;  /* 0x000000ffff0d7224 */ /* 0x000fe400078e0004 */
[----:B------:R-:W-:-:S07]  /*315a0*/  IMAD.MOV.U32 R6, RZ, RZ, R14 ;  /* 0x000000ffff067224 */ /* 0x000fce00078e000e */
[----:B------:R-:W-:Y:S05]  /*315b0*/  WARPSYNC.COLLECTIVE R15, `(.L_x_2047) ;  /* 0x000000000f087348 */ /* 0x000fea0003c00000 */
[----:B------:R0:W1:Y:S02]  /*315c0*/  SHFL.IDX P6, R14, R13, R12, R11 ;  /* 0x0000000c0d0e7389 */ /* 0x00006400000c000b */
[----:B01----:R-:W-:Y:S01]  /*315d0*/  ENDCOLLECTIVE ;  /* 0x000000000000791b */ /* 0x003fe20003800000 */
.L_x_2047:
[----:B------:R-:W-:Y:S02]  /*315e0*/  IMAD.MOV.U32 R13, RZ, RZ, R3 ;  /* 0x000000ffff0d7224 */ /* 0x000fe400078e0003 */
[----:B------:R-:W-:Y:S02]  /*315f0*/  IMAD.MOV.U32 R12, RZ, RZ, 0x1 ;  /* 0x00000001ff0c7424 */ /* 0x000fe400078e00ff */
[----:B------:R-:W-:-:S07]  /*31600*/  IMAD.MOV.U32 R7, RZ, RZ, R14 ;  /* 0x000000ffff077224 */ /* 0x000fce00078e000e */
[----:B------:R-:W-:Y:S05]  /*31610*/  WARPSYNC.COLLECTIVE R15, `(.L_x_2048) ;  /* 0x000000000f087348 */ /* 0x000fea0003c00000 */
[----:B------:R0:W1:Y:S02]  /*31620*/  SHFL.IDX P6, R14, R13, R12, R11 ;  /* 0x0000000c0d0e7389 */ /* 0x00006400000c000b */
[----:B01----:R-:W-:Y:S01]  /*31630*/  ENDCOLLECTIVE ;  /* 0x000000000000791b */ /* 0x003fe20003800000 */
.L_x_2048:
        /* <DEDUP_REMOVED lines=10> */
.L_x_2049:
        /* <DEDUP_REMOVED lines=12> */
.L_x_2050:
        /* <DEDUP_REMOVED lines=17> */
.L_x_2051:
[----:B------:R-:W-:Y:S02]  /*318b0*/  IMAD.MOV.U32 R13, RZ, RZ, R3 ;  /* 0x000000ffff0d7224 */ /* 0x000fe400078e0003 */
[----:B------:R-:W-:Y:S02]  /*318c0*/  IMAD.MOV.U32 R12, RZ, RZ, 0x3 ;  /* 0x00000003ff0c7424 */ /* 0x000fe400078e00ff */
[----:B------:R-:W-:-:S07]  /*318d0*/  IMAD.MOV.U32 R5, RZ, RZ, R14 ;  /* 0x000000ffff057224 */ /* 0x000fce00078e000e */
[----:B------:R-:W-:Y:S05]  /*318e0*/  WARPSYNC.COLLECTIVE R15, `(.L_x_2052) ;  /* 0x000000000f087348 */ /* 0x000fea0003c00000 */
[----:B------:R0:W1:Y:S02]  /*318f0*/  SHFL.IDX P6, R14, R13, R12, R11 ;  /* 0x0000000c0d0e7389 */ /* 0x00006400000c000b */
[----:B01----:R-:W-:Y:S01]  /*31900*/  ENDCOLLECTIVE ;  /* 0x000000000000791b */ /* 0x003fe20003800000 */
.L_x_2052:
        /* <DEDUP_REMOVED lines=16> */
.L_x_2053:
[----:B------:R-:W-:Y:S02]  /*31a10*/  IMAD.MOV.U32 R13, RZ, RZ, R3 ;  /* 0x000000ffff0d7224 */ /* 0x000fe400078e0003 */
[----:B------:R-:W-:Y:S02]  /*31a20*/  IMAD.MOV.U32 R12, RZ, RZ, 0x4 ;  /* 0x00000004ff0c7424 */ /* 0x000fe400078e00ff */
[----:B------:R-:W-:-:S07]  /*31a30*/  IMAD.MOV.U32 R5, RZ, RZ, R14 ;  /* 0x000000ffff057224 */ /* 0x000fce00078e000e */
[----:B------:R-:W-:Y:S05]  /*31a40*/  WARPSYNC.COLLECTIVE R15, `(.L_x_2054) ;  /* 0x000000000f087348 */ /* 0x000fea0003c00000 */
[----:B------:R0:W1:Y:S02]  /*31a50*/  SHFL.IDX P6, R14, R13, R12, R11 ;  /* 0x0000000c0d0e7389 */ /* 0x00006400000c000b */
[----:B01----:R-:W-:Y:S01]  /*31a60*/  ENDCOLLECTIVE ;  /* 0x000000000000791b */ /* 0x003fe20003800000 */
.L_x_2054:
        /* <DEDUP_REMOVED lines=16> */
.L_x_2055:
[----:B------:R-:W-:Y:S02]  /*31b70*/  IMAD.MOV.U32 R13, RZ, RZ, R3 ;  /* 0x000000ffff0d7224 */ /* 0x000fe400078e0003 */
[----:B------:R-:W-:Y:S02]  /*31b80*/  IMAD.MOV.U32 R12, RZ, RZ, 0x5 ;  /* 0x00000005ff0c7424 */ /* 0x000fe400078e00ff */
[----:B------:R-:W-:-:S07]  /*31b90*/  IMAD.MOV.U32 R5, RZ, RZ, R14 ;  /* 0x000000ffff057224 */ /* 0x000fce00078e000e */
[----:B------:R-:W-:Y:S05]  /*31ba0*/  WARPSYNC.COLLECTIVE R15, `(.L_x_2056) ;  /* 0x000000000f087348 */ /* 0x000fea0003c00000 */
[----:B------:R0:W1:Y:S02]  /*31bb0*/  SHFL.IDX P6, R14, R13, R12, R11 ;  /* 0x0000000c0d0e7389 */ /* 0x00006400000c000b */
[----:B01----:R-:W-:Y:S01]  /*31bc0*/  ENDCOLLECTIVE ;  /* 0x000000000000791b */ /* 0x003fe20003800000 */
.L_x_2056:
        /* <DEDUP_REMOVED lines=16> */
.L_x_2057:
[----:B------:R-:W-:Y:S02]  /*31cd0*/  IMAD.MOV.U32 R13, RZ, RZ, R3 ;  /* 0x000000ffff0d7224 */ /* 0x000fe400078e0003 */
[----:B------:R-:W-:Y:S02]  /*31ce0*/  IMAD.MOV.U32 R12, RZ, RZ, 0x6 ;  /* 0x00000006ff0c7424 */ /* 0x000fe400078e00ff */
[----:B------:R-:W-:-:S07]  /*31cf0*/  IMAD.MOV.U32 R5, RZ, RZ, R14 ;  /* 0x000000ffff057224 */ /* 0x000fce00078e000e */
[----:B------:R-:W-:Y:S05]  /*31d00*/  WARPSYNC.COLLECTIVE R15, `(.L_x_2058) ;  /* 0x000000000f087348 */ /* 0x000fea0003c00000 */
[----:B------:R0:W1:Y:S02]  /*31d10*/  SHFL.IDX P6, R14, R13, R12, R11 ;  /* 0x0000000c0d0e7389 */ /* 0x00006400000c000b */
[----:B01----:R-:W-:Y:S01]  /*31d20*/  ENDCOLLECTIVE ;  /* 0x000000000000791b */ /* 0x003fe20003800000 */
.L_x_2058:
        /* <DEDUP_REMOVED lines=14> */
.L_x_2059:
        /* <DEDUP_REMOVED lines=8> */
.L_x_2060:
        /* <DEDUP_REMOVED lines=14> */
.L_x_2061:
[----:B------:R-:W-:Y:S01]  /*31f70*/  IMAD.MOV.U32 R3, RZ, RZ, R14 ;  /* 0x000000ffff037224 */ /* 0x000fe200078e000e */
[----:B------:R-:W-:Y:S06]  /*31f80*/  BRA `(.L_x_2062) ;  /* 0xffffff60007c7947 */ /* 0x000fec000383ffff */
.L_x_1749:
[----:B---3--:R3:W4:Y:S02]  /*31f90*/  SYNCS.PHASECHK.TRANS64.TRYWAIT P0, [R18+URZ+0x28420], R0 ;  /* 0x02842000120075a7 */ /* 0x008724000800017f */
[----:B----4-:R-:W-:Y:S05]  /*31fa0*/  @!P0 NANOSLEEP.SYNCS 0x989680 ;  /* 0x009896800000895d */ /* 0x010fea0003900000 */
[----:B------:R-:W4:Y:S02]  /*31fb0*/  @!P0 SYNCS.PHASECHK.TRANS64 P0, [R18+URZ+0x28420], R0 ;  /* 0x02842000120085a7 */ /* 0x000f24000800007f */
[----:B----4-:R-:W-:Y:S05]  /*31fc0*/  @!P0 BRA `(.L_x_1749) ;  /* 0xfffffffc00f08947 */ /* 0x010fea000383ffff */
[----:B------:R-:W-:Y:S05]  /*31fd0*/  BRA `(.L_x_2063) ;  /* 0xffffff6000e87947 */ /* 0x000fea000383ffff */
.L_x_1755:
[----:B--2---:R2:W3:Y:S02]  /*31fe0*/  SYNCS.PHASECHK.TRANS64.TRYWAIT P0, [R6+URZ+0x28480], R5 ;  /* 0x02848005060075a7 */ /* 0x0044e4000800017f */
[----:B---3--:R-:W-:Y:S05]  /*31ff0*/  @!P0 NANOSLEEP.SYNCS 0x989680 ;  /* 0x009896800000895d */ /* 0x008fea0003900000 */
[----:B------:R-:W3:Y:S02]  /*32000*/  @!P0 SYNCS.PHASECHK.TRANS64 P0, [R6+URZ+0x28480], R5 ;  /* 0x02848005060085a7 */ /* 0x000ee4000800007f */
[----:B---3--:R-:W-:Y:S05]  /*32010*/  @!P0 BRA `(.L_x_1755) ;  /* 0xfffffffc00f08947 */ /* 0x008fea000383ffff */
[----:B------:R-:W-:Y:S05]  /*32020*/  BRA `(.L_x_2064) ;  /* 0xffffff6400a47947 */ /* 0x000fea000383ffff */
.L_x_1761:
[----:B-1----:R1:W3:Y:S02]  /*32030*/  SYNCS.PHASECHK.TRANS64.TRYWAIT P0, [R6+URZ+0x28440], R5 ;  /* 0x02844005060075a7 */ /* 0x0022e4000800017f */
[----:B---3--:R-:W-:Y:S05]  /*32040*/  @!P0 NANOSLEEP.SYNCS 0x989680 ;  /* 0x009896800000895d */ /* 0x008fea0003900000 */
[----:B------:R-:W3:Y:S02]  /*32050*/  @!P0 SYNCS.PHASECHK.TRANS64 P0, [R6+URZ+0x28440], R5 ;  /* 0x02844005060085a7 */ /* 0x000ee4000800007f */
[----:B---3--:R-:W-:Y:S05]  /*32060*/  @!P0 BRA `(.L_x_1761) ;  /* 0xfffffffc00f08947 */ /* 0x008fea000383ffff */
[----:B------:R-:W-:Y:S05]  /*32070*/  BRA `(.L_x_2065) ;  /* 0xffffff6800647947 */ /* 0x000fea000383ffff */
.L_x_1768:
[----:B--2---:R2:W3:Y:S02]  /*32080*/  SYNCS.PHASECHK.TRANS64.TRYWAIT P0, [R20+URZ+0x28470], R4 ;  /* 0x02847004140075a7 */ /* 0x0044e4000800017f */
[----:B---3--:R-:W-:Y:S05]  /*32090*/  @!P0 NANOSLEEP.SYNCS 0x989680 ;  /* 0x009896800000895d */ /* 0x008fea0003900000 */
[----:B------:R-:W3:Y:S02]  /*320a0*/  @!P0 SYNCS.PHASECHK.TRANS64 P0, [R20+URZ+0x28470], R4 ;  /* 0x02847004140085a7 */ /* 0x000ee4000800007f */
[----:B---3--:R-:W-:Y:S05]  /*320b0*/  @!P0 BRA `(.L_x_1768) ;  /* 0xfffffffc00f08947 */ /* 0x008fea000383ffff */
[----:B------:R-:W-:Y:S05]  /*320c0*/  BRA `(.L_x_2066) ;  /* 0xffffff6c003c7947 */ /* 0x000fea000383ffff */
.L_x_1770:
[----:B---3--:R3:W4:Y:S02]  /*320d0*/  SYNCS.PHASECHK.TRANS64.TRYWAIT P0, [R20+URZ+0x28460], R3 ;  /* 0x02846003140075a7 */ /* 0x008724000800017f */
[----:B----4-:R-:W-:Y:S05]  /*320e0*/  @!P0 NANOSLEEP.SYNCS 0x989680 ;  /* 0x009896800000895d */ /* 0x010fea0003900000 */
[----:B------:R-:W4:Y:S02]  /*320f0*/  @!P0 SYNCS.PHASECHK.TRANS64 P0, [R20+URZ+0x28460], R3 ;  /* 0x02846003140085a7 */ /* 0x000f24000800007f */
[----:B----4-:R-:W-:Y:S05]  /*32100*/  @!P0 BRA `(.L_x_1770) ;  /* 0xfffffffc00f08947 */ /* 0x010fea000383ffff */
[----:B------:R-:W-:Y:S05]  /*32110*/  BRA `(.L_x_2067) ;  /* 0xffffff6c00447947 */ /* 0x000fea000383ffff */
.L_x_1777:
[----:B--2---:R2:W3:Y:S02]  /*32120*/  SYNCS.PHASECHK.TRANS64.TRYWAIT P1, [R0+URZ+0x28470], R2 ;  /* 0x02847002000075a7 */ /* 0x0044e4000802017f */
[----:B---3--:R-:W-:Y:S05]  /*32130*/  @!P1 NANOSLEEP.SYNCS 0x989680 ;  /* 0x009896800000995d */ /* 0x008fea0003900000 */
[----:B------:R-:W3:Y:S02]  /*32140*/  @!P1 SYNCS.PHASECHK.TRANS64 P1, [R0+URZ+0x28470], R2 ;  /* 0x02847002000095a7 */ /* 0x000ee4000802007f */
[----:B---3--:R-:W-:Y:S05]  /*32150*/  @!P1 BRA `(.L_x_1777) ;  /* 0xfffffffc00f09947 */ /* 0x008fea000383ffff */
[----:B------:R-:W-:Y:S05]  /*32160*/  BRA `(.L_x_2068) ;  /* 0xffffff7400647947 */ /* 0x000fea000383ffff */
.L_x_1779:
[----:B--2---:R2:W3:Y:S02]  /*32170*/  SYNCS.PHASECHK.TRANS64.TRYWAIT P1, [R0+URZ+0x28460], R2 ;  /* 0x02846002000075a7 */ /* 0x0044e4000802017f */
[----:B---3--:R-:W-:Y:S05]  /*32180*/  @!P1 NANOSLEEP.SYNCS 0x989680 ;  /* 0x009896800000995d */ /* 0x008fea0003900000 */
[----:B------:R-:W3:Y:S02]  /*32190*/  @!P1 SYNCS.PHASECHK.TRANS64 P1, [R0+URZ+0x28460], R2 ;  /* 0x02846002000095a7 */ /* 0x000ee4000802007f */
[----:B---3--:R-:W-:Y:S05]  /*321a0*/  @!P1 BRA `(.L_x_1779) ;  /* 0xfffffffc00f09947 */ /* 0x008fea000383ffff */
[----:B------:R-:W-:Y:S05]  /*321b0*/  BRA `(.L_x_2069) ;  /* 0xffffff74006c7947 */ /* 0x000fea000383ffff */
.L_x_1783:
[----:B------:R-:W2:Y:S01]  /*321c0*/  LDL R2, [R1+0x10] ;  /* 0x0000100001027983 */ /* 0x000ea20000100800 */
[----:B------:R-:W-:Y:S01]  /*321d0*/  BSSY B0, `(.L_x_2070) ;  /* 0x0000008000007945 */ /* 0x000fe20003800000 */
[----:B------:R-:W-:Y:S02]  /*321e0*/  IMAD.MOV.U32 R12, RZ, RZ, RZ ;  /* 0x000000ffff0c7224 */ /* 0x000fe400078e00ff */
[----:B------:R-:W-:Y:S02]  /*321f0*/  IMAD.MOV.U32 R11, RZ, RZ, 0x1f ;  /* 0x0000001fff0b7424 */ /* 0x000fe400078e00ff */
[----:B0-----:R-:W-:Y:S02]  /*32200*/  IMAD.MOV.U32 R15, RZ, RZ, -0x1 ;  /* 0xffffffffff0f7424 */ /* 0x001fe400078e00ff */
[----:B--2---:R-:W-:-:S07]  /*32210*/  IMAD.MOV.U32 R13, RZ, RZ, R2 ;  /* 0x000000ffff0d7224 */ /* 0x004fce00078e0002 */
[----:B------:R-:W-:Y:S05]  /*32220*/  WARPSYNC.COLLECTIVE R15, `(.L_x_2071) ;  /* 0x000000000f087348 */ /* 0x000fea0003c00000 */
[----:B------:R0:W1:Y:S02]  /*32230*/  SHFL.IDX P6, R14, R13, R12, R11 ;  /* 0x0000000c0d0e7389 */ /* 0x00006400000c000b */
[----:B01----:R-:W-:Y:S01]  /*32240*/  ENDCOLLECTIVE ;  /* 0x000000000000791b */ /* 0x003fe20003800000 */
.L_x_2071:
[----:B------:R-:W-:Y:S05]  /*32250*/  BSYNC B0 ;  /* 0x0000000000007941 */ /* 0x000fea0003800000 */
.L_x_2070:
[----:B------:R0:W5:Y:S01]  /*32260*/  LDL R0, [R1+0x1c] ;  /* 0x00001c0001007983 */ /* 0x0001620000100800 */
[----:B------:R-:W-:Y:S02]  /*32270*/  IMAD.MOV.U32 R13, RZ, RZ, R2 ;  /* 0x000000ffff0d7224 */ /* 0x000fe400078e0002 */
[----:B------:R-:W-:Y:S02]  /*32280*/  IMAD.MOV.U32 R12, RZ, RZ, 0x1 ;  /* 0x00000001ff0c7424 */ /* 0x000fe400078e00ff */
[----:B------:R-:W-:Y:S02]  /*32290*/  IMAD.MOV.U32 R11, RZ, RZ, 0x1f ;  /* 0x0000001fff0b7424 */ /* 0x000fe400078e00ff */
[----:B------:R-:W-:Y:S02]  /*322a0*/  IMAD.MOV.U32 R15, RZ, RZ, -0x1 ;  /* 0xffffffffff0f7424 */ /* 0x000fe400078e00ff */
[----:B0-----:R-:W-:-:S07]  /*322b0*/  IMAD.MOV.U32 R5, RZ, RZ, R14 ;  /* 0x000000ffff057224 */ /* 0x001fce00078e000e */
[----:B-----5:R-:W-:Y:S05]  /*322c0*/  WARPSYNC.COLLECTIVE R15, `(.L_x_2072) ;  /* 0x000000000f087348 */ /* 0x020fea0003c00000 */
[----:B------:R0:W1:Y:S02]  /*322d0*/  SHFL.IDX P6, R14, R13, R12, R11 ;  /* 0x0000000c0d0e7389 */ /* 0x00006400000c000b */
[----:B01---5:R-:W-:Y:S01]  /*322e0*/  ENDCOLLECTIVE ;  /* 0x000000000000791b */ /* 0x023fe20003800000 */
.L_x_2072:
[----:B------:R-:W-:Y:S01]  /*322f0*/  ULDC UR4, c[0x0][0xc3c] ;  /* 0x00030f0000047ab9 */ /* 0x000fe20000000800 */
[----:B------:R-:W-:Y:S02]  /*32300*/  IMAD.IADD R4, R0, 0x1, R16 ;  /* 0x0000000100047824 */ /* 0x000fe400078e0210 */
        /* <DEDUP_REMOVED lines=9> */
[----:B------:R-:W-:Y:S01]  /*323a0*/  IMAD.MOV.U32 R4, RZ, RZ, RZ ;  /* 0x000000ffff047224 */ /* 0x000fe200078e00ff */
[C---:B------:R-:W-:Y:S01]  /*323b0*/  ISETP.GE.U32.AND P2, PT, R16.reuse, 0x2, PT ;  /* 0x000000021000780c */ /* 0x040fe20003f46070 */
[----:B------:R-:W-:Y:S01]  /*323c0*/  IMAD.MOV.U32 R6, RZ, RZ, RZ ;  /* 0x000000ffff067224 */ /* 0x000fe200078e00ff */
[C---:B------:R-:W-:Y:S01]  /*323d0*/  ISETP.GE.U32.AND P3, PT, R16.reuse, 0x4, PT ;  /* 0x000000041000780c */ /* 0x040fe20003f66070 */
[----:B------:R-:W-:Y:S01]  /*323e0*/  IMAD.MOV.U32 R9, RZ, RZ, RZ ;  /* 0x000000ffff097224 */ /* 0x000fe200078e00ff */
[C---:B------:R-:W-:Y:S02]  /*323f0*/  ISETP.GE.U32.AND P4, PT, R16.reuse, 0x8, PT ;  /* 0x000000081000780c */ /* 0x040fe40003f86070 */
[C---:B------:R-:W-:Y:S01]  /*32400*/  ISETP.GE.U32.AND P5, PT, R16.reuse, 0x10, PT ;  /* 0x000000101000780c */ /* 0x040fe20003fa6070 */
[----:B--2---:R-:W-:Y:S02]  /*32410*/  @!P1 IMAD.MOV.U32 R4, RZ, RZ, R0 ;  /* 0x000000ffff049224 */ /* 0x004fe400078e0000 */
[----:B---3--:R-:W-:Y:S01]  /*32420*/  @!P1 IMAD.MOV.U32 R6, RZ, RZ, R2 ;  /* 0x000000ffff069224 */ /* 0x008fe200078e0002 */
[----:B------:R-:W-:-:S03]  /*32430*/  ISETP.NE.AND P1, PT, R16, RZ, PT ;  /* 0x000000ff1000720c */ /* 0x000fc60003f25270 */
[----:B------:R-:W-:-:S04]  /*32440*/  IMAD R0, R6, R4, RZ ;  /* 0x0000000406007224 */ /* 0x000fc800078e02ff */
[----:B------:R-:W-:-:S07]  /*32450*/  IMAD.MOV.U32 R13, RZ, RZ, R0 ;  /* 0x000000ffff0d7224 */ /* 0x000fce00078e0000 */
[----:B------:R-:W-:Y:S05]  /*32460*/  WARPSYNC.COLLECTIVE R15, `(.L_x_2073) ;  /* 0x000000000f087348 */ /* 0x000fea0003c00000 */
[----:B------:R0:W1:Y:S02]  /*32470*/  SHFL.UP P6, R14, R13, R12, R11 ;  /* 0x0400000c0d0e7389 */ /* 0x00006400000c000b */
[----:B01----:R-:W-:Y:S01]  /*32480*/  ENDCOLLECTIVE ;  /* 0x000000000000791b */ /* 0x003fe20003800000 */
.L_x_2073:
        /* <DEDUP_REMOVED lines=8> */
.L_x_2074:
        /* <DEDUP_REMOVED lines=8> */
.L_x_2075:
        /* <DEDUP_REMOVED lines=8> */
.L_x_2076:
        /* <DEDUP_REMOVED lines=8> */
.L_x_2077:
[----:B------:R-:W-:Y:S02]  /*32690*/  IMAD.MOV.U32 R12, RZ, RZ, 0x1f ;  /* 0x0000001fff0c7424 */ /* 0x000fe400078e00ff */
[----:B------:R-:W-:Y:S02]  /*326a0*/  IMAD.MOV.U32 R11, RZ, RZ, 0x1f ;  /* 0x0000001fff0b7424 */ /* 0x000fe400078e00ff */
[----:B------:R-:W-:-:S05]  /*326b0*/  IMAD.MOV.U32 R2, RZ, RZ, R14 ;  /* 0x000000ffff027224 */ /* 0x000fca00078e000e */
[----:B------:R-:W-:-:S05]  /*326c0*/  SEL R2, R2, RZ, P5 ;  /* 0x000000ff02027207 */ /* 0x000fca0002800000 */
[----:B------:R-:W-:-:S04]  /*326d0*/  IMAD.IADD R3, R0, 0x1, R2 ;  /* 0x0000000100037824 */ /* 0x000fc800078e0202 */
[----:B------:R-:W-:-:S07]  /*326e0*/  IMAD.MOV.U32 R13, RZ, RZ, R3 ;  /* 0x000000ffff0d7224 */ /* 0x000fce00078e0003 */
[----:B------:R-:W-:Y:S05]  /*326f0*/  WARPSYNC.COLLECTIVE R15, `(.L_x_2078) ;  /* 0x000000000f087348 */ /* 0x000fea0003c00000 */
[----:B------:R0:W1:Y:S02]  /*32700*/  SHFL.IDX P6, R14, R13, R12, R11 ;  /* 0x0000000c0d0e7389 */ /* 0x00006400000c000b */
[----:B01----:R-:W-:Y:S01]  /*32710*/  ENDCOLLECTIVE ;  /* 0x000000000000791b */ /* 0x003fe20003800000 */
.L_x_2078:
[----:B------:R-:W-:Y:S01]  /*32720*/  IMAD.MOV.U32 R8, RZ, RZ, R14 ;  /* 0x000000ffff087224 */ /* 0x000fe200078e000e */
[----:B------:R-:W-:Y:S06]  /*32730*/  BRA `(.L_x_2079) ;  /* 0xffffff78009c7947 */ /* 0x000fec000383ffff */
.L_x_1786:
[----:B------:R-:W-:Y:S01]  /*32740*/  BSSY B0, `(.L_x_2080) ;  /* 0x0000008000007945 */ /* 0x000fe20003800000 */
[----:B------:R-:W-:Y:S02]  /*32750*/  IMAD.MOV.U32 R13, RZ, RZ, R2 ;  /* 0x000000ffff0d7224 */ /* 0x000fe400078e0002 */
[----:B------:R-:W-:Y:S02]  /*32760*/  IMAD.MOV.U32 R12, RZ, RZ, 0x1 ;  /* 0x00000001ff0c7424 */ /* 0x000fe400078e00ff */
[----:B------:R-:W-:Y:S02]  /*32770*/  IMAD.MOV.U32 R11, RZ, RZ, RZ ;  /* 0x000000ffff0b7224 */ /* 0x000fe400078e00ff */
[----:B0-----:R-:W-:-:S07]  /*32780*/  IMAD.MOV.U32 R15, RZ, RZ, -0x1 ;  /* 0xffffffffff0f7424 */ /* 0x001fce00078e00ff */
[----:B------:R-:W-:Y:S05]  /*32790*/  WARPSYNC.COLLECTIVE R15, `(.L_x_2081) ;  /* 0x000000000f087348 */ /* 0x000fea0003c00000 */
[----:B------:R0:W1:Y:S02]  /*327a0*/  SHFL.UP P6, R14, R13, R12, R11 ;  /* 0x0400000c0d0e7389 */ /* 0x00006400000c000b */
[----:B01----:R-:W-:Y:S01]  /*327b0*/  ENDCOLLECTIVE ;  /* 0x000000000000791b */ /* 0x003fe20003800000 */
.L_x_2081:
[----:B------:R-:W-:Y:S05]  /*327c0*/  BSYNC B0 ;  /* 0x0000000000007941 */ /* 0x000fea0003800000 */
.L_x_2080:
[----:B------:R-:W-:Y:S02]  /*327d0*/  IMAD.MOV.U32 R3, RZ, RZ, R14 ;  /* 0x000000ffff037224 */ /* 0x000fe400078e000e */
[----:B------:R-:W-:Y:S02]  /*327e0*/  IMAD.MOV.U32 R12, RZ, RZ, 0x2 ;  /* 0x00000002ff0c7424 */ /* 0x000fe400078e00ff */
[----:B------:R-:W-:Y:S01]  /*327f0*/  IMAD.MOV.U32 R11, RZ, RZ, RZ ;  /* 0x000000ffff0b7224 */ /* 0x000fe200078e00ff */
[----:B------:R-:W-:Y:S01]  /*32800*/  SEL R3, R3, RZ, P1 ;  /* 0x000000ff03037207 */ /* 0x000fe20000800000 */
[----:B------:R-:W-:-:S04]  /*32810*/  IMAD.MOV.U32 R15, RZ, RZ, -0x1 ;  /* 0xffffffffff0f7424 */ /* 0x000fc800078e00ff */
[----:B------:R-:W-:-:S04]  /*32820*/  IMAD.IADD R2, R2, 0x1, R3 ;  /* 0x0000000102027824 */ /* 0x000fc800078e0203 */
[----:B------:R-:W-:-:S07]  /*32830*/  IMAD.MOV.U32 R13, RZ, RZ, R2 ;  /* 0x000000ffff0d7224 */ /* 0x000fce00078e0002 */
[----:B------:R-:W-:Y:S05]  /*32840*/  WARPSYNC.COLLECTIVE R15, `(.L_x_2082) ;  /* 0x000000000f087348 */ /* 0x000fea0003c00000 */
[----:B------:R0:W1:Y:S02]  /*32850*/  SHFL.UP P6, R14, R13, R12, R11 ;  /* 0x0400000c0d0e7389 */ /* 0x00006400000c000b */
[----:B01----:R-:W-:Y:S01]  /*32860*/  ENDCOLLECTIVE ;  /* 0x000000000000791b */ /* 0x003fe20003800000 */
.L_x_2082:
        /* <DEDUP_REMOVED lines=8> */
.L_x_2083:
        /* <DEDUP_REMOVED lines=8> */
.L_x_2084:
        /* <DEDUP_REMOVED lines=8> */
.L_x_2085:
        /* <DEDUP_REMOVED lines=9> */
.L_x_2086:
[----:B------:R-:W-:Y:S01]  /*32a80*/  IMAD.MOV.U32 R8, RZ, RZ, R14 ;  /* 0x000000ffff087224 */ /* 0x000fe200078e000e */
[----:B------:R-:W-:Y:S06]  /*32a90*/  BRA `(.L_x_2087) ;  /* 0xffffff7800747947 */ /* 0x000fec000383ffff */
.L_x_1788:
[----:B------:R-:W-:Y:S01]  /*32aa0*/  BSSY B0, `(.L_x_2088) ;  /* 0x0000006000007945 */ /* 0x000fe20003800000 */
[----:B------:R-:W-:Y:S01]  /*32ab0*/  PLOP3.LUT P6, PT, P6, PT, PT, 0x8, 0x0 ;  /* 0x000000000000781c */ /* 0x000fe200037ce170 */
[----:B0-----:R-:W-:-:S12]  /*32ac0*/  IMAD.MOV.U32 R15, RZ, RZ, -0x1 ;  /* 0xffffffffff0f7424 */ /* 0x001fd800078e00ff */
[----:B-1----:R-:W-:Y:S05]  /*32ad0*/  WARPSYNC.COLLECTIVE R15, `(.L_x_2089) ;  /* 0x000000000f087348 */ /* 0x002fea0003c00000 */
[----:B------:R-:W-:Y:S01]  /*32ae0*/  VOTE.ANY R14, PT, P6 ;  /* 0x00000000000e7806 */ /* 0x000fe200030e0100 */
[----:B-1----:R-:W-:Y:S06]  /*32af0*/  ENDCOLLECTIVE ;  /* 0x000000000000791b */ /* 0x002fec0003800000 */
.L_x_2089:
[----:B------:R-:W-:Y:S05]  /*32b00*/  BSYNC B0 ;  /* 0x0000000000007941 */ /* 0x000fea0003800000 */
.L_x_2088:
[----:B------:R0:W5:Y:S01]  /*32b10*/  LDL.LU R16, [R1+0x1c] ;  /* 0x00001c0001107983 */ /* 0x0001620000300800 */
[----:B------:R-:W-:Y:S02]  /*32b20*/  IMAD.MOV.U32 R3, RZ, RZ, R14 ;  /* 0x000000ffff037224 */ /* 0x000fe400078e000e */
[----:B------:R-:W-:Y:S02]  /*32b30*/  IMAD.MOV.U32 R13, RZ, RZ, R4 ;  /* 0x000000ffff0d7224 */ /* 0x000fe400078e0004 */
[----:B------:R-:W1:Y:S01]  /*32b40*/  POPC R0, R3 ;  /* 0x0000000300007309 */ /* 0x000e620000000000 */
[----:B------:R-:W-:Y:S02]  /*32b50*/  IMAD.MOV.U32 R11, RZ, RZ, 0x1f ;  /* 0x0000001fff0b7424 */ /* 0x000fe400078e00ff */
[----:B------:R-:W-:Y:S02]  /*32b60*/  IMAD.MOV.U32 R15, RZ, RZ, -0x1 ;  /* 0xffffffffff0f7424 */ /* 0x000fe400078e00ff */
[----:B01----:R-:W-:-:S07]  /*32b70*/  IMAD.MOV.U32 R12, RZ, RZ, R0 ;  /* 0x000000ffff0c7224 */ /* 0x003fce00078e0000 */
[----:B-----5:R-:W-:Y:S05]  /*32b80*/  WARPSYNC.COLLECTIVE R15, `(.L_x_2090) ;  /* 0x000000000f087348 */ /* 0x020fea0003c00000 */
[----:B------:R0:W1:Y:S02]  /*32b90*/  SHFL.IDX P6, R14, R13, R12, R11 ;  /* 0x0000000c0d0e7389 */ /* 0x00006400000c000b */
[----:B01---5:R-:W-:Y:S01]  /*32ba0*/  ENDCOLLECTIVE ;  /* 0x000000000000791b */ /* 0x023fe20003800000 */
.L_x_2090:
[----:B------:R-:W-:Y:S02]  /*32bb0*/  IMAD.MOV.U32 R13, RZ, RZ, R6 ;  /* 0x000000ffff0d7224 */ /* 0x000fe400078e0006 */
[----:B------:R-:W-:-:S07]  /*32bc0*/  IMAD.MOV.U32 R4, RZ, RZ, R14 ;  /* 0x000000ffff047224 */ /* 0x000fce00078e000e */
[----:B------:R-:W-:Y:S05]  /*32bd0*/  WARPSYNC.COLLECTIVE R15, `(.L_x_2091) ;  /* 0x000000000f087348 */ /* 0x000fea0003c00000 */
[----:B------:R0:W1:Y:S02]  /*32be0*/  SHFL.IDX P6, R14, R13, R12, R11 ;  /* 0x0000000c0d0e7389 */ /* 0x00006400000c000b */
[----:B01----:R-:W-:Y:S01]  /*32bf0*/  ENDCOLLECTIVE ;  /* 0x000000000000791b */ /* 0x003fe20003800000 */
.L_x_2091:
[----:B------:R-:W-:Y:S02]  /*32c00*/  IMAD.MOV.U32 R6, RZ, RZ, R14 ;  /* 0x000000ffff067224 */ /* 0x000fe400078e000e */
[----:B------:R-:W-:-:S05]  /*32c10*/  IMAD.IADD R8, R0, 0x1, R16 ;  /* 0x0000000100087824 */ /* 0x000fca00078e0210 */
[----:B------:R0:W-:Y:S01]  /*32c20*/  STL [R1+0x1c], R8 ;  /* 0x00001c0801007387 */ /* 0x0001e20000100800 */
[----:B------:R-:W-:Y:S05]  /*32c30*/  BRA `(.L_x_2092) ;  /* 0xffffff7800587947 */ /* 0x000fea000383ffff */
.L_x_1790:
[----:B------:R-:W-:Y:S01]  /*32c40*/  BSSY B0, `(.L_x_2093) ;  /* 0x0000008000007945 */ /* 0x000fe20003800000 */
[----:B------:R-:W-:Y:S02]  /*32c50*/  IMAD.MOV.U32 R13, RZ, RZ, R7 ;  /* 0x000000ffff0d7224 */ /* 0x000fe400078e0007 */
[----:B------:R-:W-:Y:S02]  /*32c60*/  IMAD.MOV.U32 R12, RZ, RZ, R0 ;  /* 0x000000ffff0c7224 */ /* 0x000fe400078e0000 */
[----:B------:R-:W-:Y:S02]  /*32c70*/  IMAD.MOV.U32 R11, RZ, RZ, 0x1f ;  /* 0x0000001fff0b7424 */ /* 0x000fe400078e00ff */
[----:B0-----:R-:W-:-:S07]  /*32c80*/  IMAD.MOV.U32 R15, RZ, RZ, -0x1 ;  /* 0xffffffffff0f7424 */ /* 0x001fce00078e00ff */
[----:B------:R-:W-:Y:S05]  /*32c90*/  WARPSYNC.COLLECTIVE R15, `(.L_x_2094) ;  /* 0x000000000f087348 */ /* 0x000fea0003c00000 */
[----:B------:R0:W1:Y:S02]  /*32ca0*/  SHFL.IDX P6, R14, R13, R12, R11 ;  /* 0x0000000c0d0e7389 */ /* 0x00006400000c000b */
[----:B01----:R-:W-:Y:S01]  /*32cb0*/  ENDCOLLECTIVE ;  /* 0x000000000000791b */ /* 0x003fe20003800000 */
.L_x_2094:
[----:B------:R-:W-:Y:S05]  /*32cc0*/  BSYNC B0 ;  /* 0x0000000000007941 */ /* 0x000fea0003800000 */
.L_x_2093:
[----:B------:R-:W-:Y:S01]  /*32cd0*/  IMAD.MOV.U32 R0, RZ, RZ, R14 ;  /* 0x000000ffff007224 */ /* 0x000fe200078e000e */
[----:B------:R-:W-:Y:S06]  /*32ce0*/  BRA `(.L_x_2095) ;  /* 0xffffff7800447947 */ /* 0x000fec000383ffff */
.L_x_1796:
[----:B0-----:R0:W1:Y:S02]  /*32cf0*/  SYNCS.PHASECHK.TRANS64.TRYWAIT P0, [R0+URZ+0x28420], R3 ;  /* 0x02842003000075a7 */ /* 0x001064000800017f */
[----:B-1----:R-:W-:Y:S05]  /*32d00*/  @!P0 NANOSLEEP.SYNCS 0x989680 ;  /* 0x009896800000895d */ /* 0x002fea0003900000 */
[----:B------:R-:W1:Y:S02]  /*32d10*/  @!P0 SYNCS.PHASECHK.TRANS64 P0, [R0+URZ+0x28420], R3 ;  /* 0x02842003000085a7 */ /* 0x000e64000800007f */
[----:B-1----:R-:W-:Y:S05]  /*32d20*/  @!P0 BRA `(.L_x_1796) ;  /* 0xfffffffc00f08947 */ /* 0x002fea000383ffff */
[----:B------:R-:W-:Y:S05]  /*32d30*/  BRA `(.L_x_2096) ;  /* 0xffffff8000e87947 */ /* 0x000fea000383ffff */
.L_x_1797:
        /* <DEDUP_REMOVED lines=11> */
.L_x_2098:
[----:B------:R-:W-:Y:S05]  /*32df0*/  BSYNC B0 ;  /* 0x0000000000007941 */ /* 0x000fea0003800000 */
.L_x_2097:
[----:B------:R-:W-:Y:S05]  /*32e00*/  BRA `(.L_x_2099) ;  /* 0xffffff8000d07947 */ /* 0x000fea000383ffff */
.L_x_1798:
[----:B------:R-:W-:Y:S01]  /*32e10*/  BSSY B0, `(.L_x_2100) ;  /* 0x0000006000007945 */ /* 0x000fe20003800000 */
[----:B------:R-:W-:-:S07]  /*32e20*/  IMAD.MOV.U32 R15, RZ, RZ, -0x1 ;  /* 0xffffffffff0f7424 */ /* 0x000fce00078e00ff */
[----:B01----:R-:W-:Y:S05]  /*32e30*/  WARPSYNC.COLLECTIVE R15, `(.L_x_2101) ;  /* 0x000000000f0c7348 */ /* 0x003fea0003c00000 */
[----:B------:R-:W-:Y:S02]  /*32e40*/  ELECT P6, UR62, PT ;  /* 0x00000000003e782f */ /* 0x000fe400038c0000 */
[----:B------:R-:W-:Y:S01]  /*32e50*/  MOV R14, UR62 ;  /* 0x0000003e000e7c02 */ /* 0x000fe20008000f00 */
[----:B01----:R-:W-:Y:S10]  /*32e60*/  ENDCOLLECTIVE ;  /* 0x000000000000791b */ /* 0x003ff40003800000 */
.L_x_2101:
[----:B------:R-:W-:Y:S05]  /*32e70*/  BSYNC B0 ;  /* 0x0000000000007941 */ /* 0x000fea0003800000 */
.L_x_2100:
[----:B------:R-:W-:Y:S05]  /*32e80*/  BRA `(.L_x_2102) ;  /* 0xffffff8000c47947 */ /* 0x000fea000383ffff */
.L_x_1800:
[----:B0-----:R0:W1:Y:S02]  /*32e90*/  SYNCS.PHASECHK.TRANS64.TRYWAIT P1, [R6+URZ], R5 ;  /* 0x00000005060075a7 */ /* 0x001064000802017f */
[----:B-1----:R-:W-:Y:S05]  /*32ea0*/  @!P1 NANOSLEEP.SYNCS 0x989680 ;  /* 0x009896800000995d */ /* 0x002fea0003900000 */
[----:B------:R-:W1:Y:S02]  /*32eb0*/  @!P1 SYNCS.PHASECHK.TRANS64 P1, [R6+URZ], R5 ;  /* 0x00000005060095a7 */ /* 0x000e64000802007f */
[----:B-1----:R-:W-:Y:S05]  /*32ec0*/  @!P1 BRA `(.L_x_1800) ;  /* 0xfffffffc00f09947 */ /* 0x002fea000383ffff */
[----:B------:R-:W-:Y:S05]  /*32ed0*/  BRA `(.L_x_2103) ;  /* 0xffffff8400007947 */ /* 0x000fea000383ffff */
.L_x_1801:
[----:B-1----:R1:W2:Y:S02]  /*32ee0*/  SYNCS.PHASECHK.TRANS64.TRYWAIT P1, [R7+URZ], R2 ;  /* 0x00000002070075a7 */ /* 0x0022a4000802017f */
[----:B--2---:R-:W-:Y:S05]  /*32ef0*/  @!P1 NANOSLEEP.SYNCS 0x989680 ;  /* 0x009896800000995d */ /* 0x004fea0003900000 */
[----:B------:R-:W2:Y:S02]  /*32f00*/  @!P1 SYNCS.PHASECHK.TRANS64 P1, [R7+URZ], R2 ;  /* 0x00000002070095a7 */ /* 0x000ea4000802007f */
[----:B--2---:R-:W-:Y:S05]  /*32f10*/  @!P1 BRA `(.L_x_1801) ;  /* 0xfffffffc00f09947 */ /* 0x004fea000383ffff */
[----:B------:R-:W-:Y:S05]  /*32f20*/  BRA `(.L_x_2104) ;  /* 0xffffff8000f47947 */ /* 0x000fea000383ffff */
.L_x_1803:
[----:B--2---:R2:W3:Y:S02]  /*32f30*/  SYNCS.PHASECHK.TRANS64.TRYWAIT P1, [R4+URZ+0x28460], R5 ;  /* 0x02846005040075a7 */ /* 0x0044e4000802017f */
[----:B---3--:R-:W-:Y:S05]  /*32f40*/  @!P1 NANOSLEEP.SYNCS 0x989680 ;  /* 0x009896800000995d */ /* 0x008fea0003900000 */
[----:B------:R-:W3:Y:S02]  /*32f50*/  @!P1 SYNCS.PHASECHK.TRANS64 P1, [R4+URZ+0x28460], R5 ;  /* 0x02846005040095a7 */ /* 0x000ee4000802007f */
[----:B---3--:R-:W-:Y:S05]  /*32f60*/  @!P1 BRA `(.L_x_1803) ;  /* 0xfffffffc00f09947 */ /* 0x008fea000383ffff */
[----:B------:R-:W-:Y:S05]  /*32f70*/  BRA `(.L_x_2105) ;  /* 0xffffff8000f87947 */ /* 0x000fea000383ffff */
.L_x_1805:
[----:B---3--:R3:W4:Y:S02]  /*32f80*/  SYNCS.PHASECHK.TRANS64.TRYWAIT P1, [R3+URZ+0x28460], R2 ;  /* 0x02846002030075a7 */ /* 0x008724000802017f */
[----:B----4-:R-:W-:Y:S05]  /*32f90*/  @!P1 NANOSLEEP.SYNCS 0x989680 ;  /* 0x009896800000995d */ /* 0x010fea0003900000 */
[----:B------:R-:W4:Y:S02]  /*32fa0*/  @!P1 SYNCS.PHASECHK.TRANS64 P1, [R3+URZ+0x28460], R2 ;  /* 0x02846002030095a7 */ /* 0x000f24000802007f */
[----:B----4-:R-:W-:Y:S05]  /*32fb0*/  @!P1 BRA `(.L_x_1805) ;  /* 0xfffffffc00f09947 */ /* 0x010fea000383ffff */
[----:B------:R-:W-:Y:S05]  /*32fc0*/  BRA `(.L_x_2106) ;  /* 0xffffff8000f87947 */ /* 0x000fea000383ffff */
.L_x_1807:
[----:B----4-:R4:W0:Y:S02]  /*32fd0*/  SYNCS.PHASECHK.TRANS64.TRYWAIT P0, [R4+URZ+0x28480], R5 ;  /* 0x02848005040075a7 */ /* 0x010824000800017f */
[----:B0-----:R-:W-:Y:S05]  /*32fe0*/  @!P0 NANOSLEEP.SYNCS 0x989680 ;  /* 0x009896800000895d */ /* 0x001fea0003900000 */
[----:B------:R-:W0:Y:S02]  /*32ff0*/  @!P0 SYNCS.PHASECHK.TRANS64 P0, [R4+URZ+0x28480], R5 ;  /* 0x02848005040085a7 */ /* 0x000e24000800007f */
[----:B0-----:R-:W-:Y:S05]  /*33000*/  @!P0 BRA `(.L_x_1807) ;  /* 0xfffffffc00f08947 */ /* 0x001fea000383ffff */
[----:B------:R-:W-:Y:S05]  /*33010*/  BRA `(.L_x_1808) ;  /* 0xffffff8000f47947 */ /* 0x000fea000383ffff */
.L_x_2107:
        /* <DEDUP_REMOVED lines=14> */
.L_x_13262:


//--------------------- .text._ZN7cutlass13device_kernelIN5flash11enable_sm90INS1_16FlashAttnFwdSm90INS1_25CollectiveMainloopFwdSm90ILi2EN4cute5tupleIJNS5_1CILi1EEES8_S8_EEENS6_IJNS7_ILi128EEESA_NS7_ILi256EEEEEELi256ENS_12float_e4m3_tEfNS_4arch4Sm90ELb1ELb0ELb0ELb0ELb0ELb0ELb0ELb1ELb1ELb1ELb1ELb0EEENS1_21CollectiveEpilogueFwdINS6_IJSA_SB_SA_EEES9_NS_10bfloat16_tESF_Li256ELb0ELb1ELb1ELb1EEENS1_19SingleTileSchedulerILb0ELb1ELb1ELi128EEEEEEEEEvNT_6ParamsE --------------------------
	.section	.text._ZN7cutlass13device_kernelIN5flash11enable_sm90INS1_16FlashAttnFwdSm90INS1_25CollectiveMainloopFwdSm90ILi2EN4cute5tupleIJNS5_1CILi1EEES8_S8_EEENS6_IJNS7_ILi128EEESA_NS7_ILi256EEEEEELi256ENS_12float_e4m3_tEfNS_4arch4Sm90ELb1ELb0ELb0ELb0ELb0ELb0ELb0ELb1ELb1ELb1ELb1ELb0EEENS1_21CollectiveEpilogueFwdINS6_IJSA_SB_SA_EEES9_NS_10bfloat16_tESF_Li256ELb0ELb1ELb1ELb1EEENS1_19SingleTileSchedulerILb0ELb1ELb1ELi128EEEEEEEEEvNT_6ParamsE,"ax",@progbits
	.align	128
.text._ZN7cutlass13device_kernelIN5flash11enable_sm90INS1_16FlashAttnFwdSm90INS1_25CollectiveMainloopFwdSm90ILi2EN4cute5tupleIJNS5_1CILi1EEES8_S8_EEENS6_IJNS7_ILi128EEESA_NS7_ILi256EEEEEELi256ENS_12float_e4m3_tEfNS_4arch4Sm90ELb1ELb0ELb0ELb0ELb0ELb0ELb0ELb1ELb1ELb1ELb1ELb0EEENS1_21CollectiveEpilogueFwdINS6_IJSA_SB_SA_EEES9_NS_10bfloat16_tESF_Li256ELb0ELb1ELb1ELb1EEENS1_19SingleTileSchedulerILb0ELb1ELb1ELi128EEEEEEEEEvNT_6ParamsE:
        .type           _ZN7cutlass13device_kernelIN5flash11enable_sm90INS1_16FlashAttnFwdSm90INS1_25CollectiveMainloopFwdSm90ILi2EN4cute5tupleIJNS5_1CILi1EEES8_S8_EEENS6_IJNS7_ILi128EEESA_NS7_ILi256EEEEEELi256ENS_12float_e4m3_tEfNS_4arch4Sm90ELb1ELb0ELb0ELb0ELb0ELb0ELb0ELb1ELb1ELb1ELb1ELb0EEENS1_21CollectiveEpilogueFwdINS6_IJSA_SB_SA_EEES9_NS_10bfloat16_tESF_Li256ELb0ELb1ELb1ELb1EEENS1_19SingleTileSchedulerILb0ELb1ELb1ELi128EEEEEEEEEvNT_6ParamsE,@function
        .size           _ZN7cutlass13device_kernelIN5flash11enable_sm90INS1_16FlashAttnFwdSm90INS1_25CollectiveMainloopFwdSm90ILi2EN4cute5tupleIJNS5_1CILi1EEES8_S8_EEENS6_IJNS7_ILi128EEESA_NS7_ILi256EEEEEELi256ENS_12float_e4m3_tEfNS_4arch4Sm90ELb1ELb0ELb0ELb0ELb0ELb0ELb0ELb1ELb1ELb1ELb1ELb0EEENS1_21CollectiveEpilogueFwdINS6_IJSA_SB_SA_EEES9_NS_10bfloat16_tESF_Li256ELb0ELb1ELb1ELb1EEENS1_19SingleTileSchedulerILb0ELb1ELb1ELi128EEEEEEEEEvNT_6ParamsE,(.L_x_13263 - _ZN7cutlass13device_kernelIN5flash11enable_sm90INS1_16FlashAttnFwdSm90INS1_25CollectiveMainloopFwdSm90ILi2EN4cute5tupleIJNS5_1CILi1EEES8_S8_EEENS6_IJNS7_ILi128EEESA_NS7_ILi256EEEEEELi256ENS_12float_e4m3_tEfNS_4arch4Sm90ELb1ELb0ELb0ELb0ELb0ELb0ELb0ELb1ELb1ELb1ELb1ELb0EEENS1_21CollectiveEpilogueFwdINS6_IJSA_SB_SA_EEES9_NS_10bfloat16_tESF_Li256ELb0ELb1ELb1ELb1EEENS1_19SingleTileSchedulerILb0ELb1ELb1ELi128EEEEEEEEEvNT_6ParamsE)
        .other          _ZN7cutlass13device_kernelIN5flash11enable_sm90INS1_16FlashAttnFwdSm90INS1_25CollectiveMainloopFwdSm90ILi2EN4cute5tupleIJNS5_1CILi1EEES8_S8_EEENS6_IJNS7_ILi128EEESA_NS7_ILi256EEEEEELi256ENS_12float_e4m3_tEfNS_4arch4Sm90ELb1ELb0ELb0ELb0ELb0ELb0ELb0ELb1ELb1ELb1ELb1ELb0EEENS1_21CollectiveEpilogueFwdINS6_IJSA_SB_SA_EEES9_NS_10bfloat16_tESF_Li256ELb0ELb1ELb1ELb1EEENS1_19SingleTileSchedulerILb0ELb1ELb1ELi128EEEEEEEEEvNT_6ParamsE,@"STO_CUDA_ENTRY STV_DEFAULT"
_ZN7cutlass13device_kernelIN5flash11enable_sm90INS1_16FlashAttnFwdSm90INS1_25CollectiveMainloopFwdSm90ILi2EN4cute5tupleIJNS5_1CILi1EEES8_S8_EEENS6_IJNS7_ILi128EEESA_NS7_ILi256EEEEEELi256ENS_12float_e4m3_tEfNS_4arch4Sm90ELb1ELb0ELb0ELb0ELb0ELb0ELb0ELb1ELb1ELb1ELb1ELb0EEENS1_21CollectiveEpilogueFwdINS6_IJSA_SB_SA_EEES9_NS_10bfloat16_tESF_Li256ELb0ELb1ELb1ELb1EEENS1_19SingleTileSchedulerILb0ELb1ELb1ELi128EEEEEEEEEvNT_6ParamsE:
        /* <DEDUP_REMOVED lines=17> */
.L_x_2109:
[----:B------:R-:W-:Y:S05]  /*0110*/  BSYNC B0 ;  /* 0x0000000000007941 */ /* 0x000fea0003800000 */
.L_x_2108:
        /* <DEDUP_REMOVED lines=40> */
.L_x_2110:
        /* <DEDUP_REMOVED lines=22> */
.L_x_2111:
        /* <DEDUP_REMOVED lines=18> */
.L_x_2112:
        /* <DEDUP_REMOVED lines=22> */
.L_x_2113:
        /* <DEDUP_REMOVED lines=22> */
.L_x_2114:
        /* <DEDUP_REMOVED lines=9> */
.L_x_2117:
        /* <DEDUP_REMOVED lines=42> */
[----:B------:R-:W-:Y:S02]  /*0c10*/  @P1 IMAD.WIDE.U32 R4, R10, UR39, RZ ;  /* 0x000000270a041c25 */ /* 0x000fe4000f8e00ff */
[----:B------:R-:W0:Y:S02]  /*0c20*/  LDC R10, c[0x0][0x288] ;  /* 0x0000a200ff0a7b82 */ /* 0x000e240000000800 */
[----:B---3--:R-:W-:-:S02]  /*0c30*/  @P0 IMAD R0, R7, R14, RZ ;  /* 0x0000000e07000224 */ /* 0x008fc400078e02ff */
        /* <DEDUP_REMOVED lines=8> */
[----:B------:R-:W-:Y:S01]  /*0cc0*/  @P1 LEA R8, P3, R6, R20, 0x2 ;  /* 0x0000001406081211 */ /* 0x000fe200078610ff */
[----:B------:R-:W-:Y:S01]  /*0cd0*/  @P1 IMAD.IADD R0, R7, 0x1, R11 ;  /* 0x0000000107001824 */ /* 0x000fe200078e020b */
[----:B------:R-:W1:Y:S01]  /*0ce0*/  S2R R22, SR_CTAID.X ;  /* 0x0000000000167919 */ /* 0x000e620000002500 */
[----:B------:R-:W-:Y:S01]  /*0cf0*/  IMAD.MOV.U32 R7, RZ, RZ, 0x3f800000 ;  /* 0x3f800000ff077424 */ /* 0x000fe200078e00ff */
[----:B------:R-:W-:Y:S02]  /*0d00*/  @P0 LEA.HI.X R5, R2, R13, R3, 0x2, P2 ;  /* 0x0000000d02050211 */ /* 0x000fe400010f1403 */
[----:B------:R-:W3:Y:S01]  /*0d10*/  LDC R2, c[0x0][0x448] ;  /* 0x00011200ff027b82 */ /* 0x000ee20000000800 */
[----:B------:R-:W-:Y:S01]  /*0d20*/  @P1 LEA.HI.X R9, R6, R21, R0, 0x2, P3 ;  /* 0x0000001506091211 */ /* 0x000fe200018f1400 */
[----:B------:R-:W-:Y:S01]  /*0d30*/  IMAD.MOV.U32 R0, RZ, RZ, 0x3f800000 ;  /* 0x3f800000ff007424 */ /* 0x000fe200078e00ff */
[----:B------:R0:W5:Y:S05]  /*0d40*/  @P0 LDG.E R7, desc[UR40][R4.64] ;  /* 0x0000002804070981 */ /* 0x00016a000c1e1900 */
[----:B------:R4:W5:Y:S01]  /*0d50*/  @P1 LDG.E R0, desc[UR40][R8.64] ;  /* 0x0000002808001981 */ /* 0x000962000c1e1900 */
[----:B------:R-:W4:Y:S01]  /*0d60*/  LDC R13, c[0x0][0x2f0] ;  /* 0x0000bc00ff0d7b82 */ /* 0x000f220000000800 */
[----:B------:R-:W-:Y:S01]  /*0d70*/  IMAD.MOV.U32 R23, RZ, RZ, RZ ;  /* 0x000000ffff177224 */ /* 0x000fe200078e00ff */
[----:B0-----:R-:W-:-:S02]  /*0d80*/  IADD3 R5, -R10, 0x80, RZ ;  /* 0x000000800a057810 */ /* 0x001fc40007ffe1ff */
[----:B---3--:R-:W-:-:S04]  /*0d90*/  ISETP.NE.AND P1, PT, R2, 0x1, PT ;  /* 0x000000010200780c */ /* 0x008fc80003f25270 */
[----:B------:R-:W0:Y:S01]  /*0da0*/  LDC.64 R2, c[0x0][0x418] ;  /* 0x00010600ff027b82 */ /* 0x000e220000000a00 */
[----:B-1----:R-:W-:-:S08]  /*0db0*/  IMAD.SHL.U32 R22, R22, 0x80, RZ ;  /* 0x0000008016167824 */ /* 0x002fd000078e00ff */
[----:B------:R-:W1:Y:S08]  /*0dc0*/  @P1 LDC R11, c[0x0][0x44c] ;  /* 0x00011300ff0b1b82 */ /* 0x000e700000000800 */
[----:B------:R-:W3:Y:S01]  /*0dd0*/  @P1 LDC R6, c[0x0][0x450] ;  /* 0x00011400ff061b82 */ /* 0x000ee20000000800 */
[----:B0-----:R-:W-:Y:S01]  /*0de0*/  ISETP.NE.U32.AND P0, PT, R2, RZ, PT ;  /* 0x000000ff0200720c */ /* 0x001fe20003f05070 */
[----:B------:R-:W-:-:S03]  /*0df0*/  @P1 VIADD R2, R22, 0x7f ;  /* 0x0000007f16021836 */ /* 0x000fc60000000000 */
[----:B------:R-:W-:-:S04]  /*0e00*/  ISETP.NE.AND.EX P0, PT, R3, RZ, PT, P0 ;  /* 0x000000ff0300720c */ /* 0x000fc80003f05300 */
[----:B--2---:R-:W-:Y:S01]  /*0e10*/  SEL R16, R16, 0x1, P0 ;  /* 0x0000000110107807 */ /* 0x004fe20000000000 */
[----:B-1----:R-:W-:-:S04]  /*0e20*/  @P1 IMAD.HI.U32 R3, R2, R11, RZ ;  /* 0x0000000b02031227 */ /* 0x002fc800078e00ff */
[----:B------:R-:W-:Y:S02]  /*0e30*/  VIADD R2, R22, 0x7f ;  /* 0x0000007f16027836 */ /* 0x000fe40000000000 */
[CC--:B----4-:R-:W-:Y:S01]  /*0e40*/  IMAD R5, R16.reuse, R13.reuse, R5 ;  /* 0x0000000d10057224 */ /* 0x0d0fe200078e0205 */
[----:B---3--:R-:W-:Y:S01]  /*0e50*/  @P1 SHF.R.U32.HI R2, RZ, R6, R3 ;  /* 0x00000006ff021219 */ /* 0x008fe20000011603 */
[----:B------:R-:W-:-:S04]  /*0e60*/  IMAD R3, R16, R13, 0x7f ;  /* 0x0000007f10037424 */ /* 0x000fc800078e020d */
[----:B------:R-:W-:Y:S01]  /*0e70*/  IMAD.IADD R5, R5, 0x1, R2 ;  /* 0x0000000105057824 */ /* 0x000fe200078e0202 */
[----:B------:R-:W-:-:S04]  /*0e80*/  SHF.R.S32.HI R2, RZ, 0x1f, R3 ;  /* 0x0000001fff027819 */ /* 0x000fc80000011403 */
[----:B------:R-:W-:Y:S02]  /*0e90*/  SHF.R.S32.HI R4, RZ, 0x1f, R5 ;  /* 0x0000001fff047819 */ /* 0x000fe40000011405 */
[----:B------:R-:W-:Y:S02]  /*0ea0*/  LEA.HI R2, R2, R3, RZ, 0x7 ;  /* 0x0000000302027211 */ /* 0x000fe400078f38ff */
[----:B------:R-:W-:Y:S02]  /*0eb0*/  LEA.HI R4, R4, R5, RZ, 0x7 ;  /* 0x0000000504047211 */ /* 0x000fe400078f38ff */
[----:B------:R-:W-:Y:S02]  /*0ec0*/  SHF.R.U32.HI R5, RZ, 0x10, R18 ;  /* 0x00000010ff057819 */ /* 0x000fe40000011612 */
[----:B------:R-:W-:Y:S02]  /*0ed0*/  SHF.R.S32.HI R2, RZ, 0x7, R2 ;  /* 0x00000007ff027819 */ /* 0x000fe40000011402 */
[----:B------:R-:W-:-:S02]  /*0ee0*/  ISETP.NE.AND P0, PT, R5, RZ, PT ;  /* 0x000000ff0500720c */ /* 0x000fc40003f05270 */
[----:B------:R-:W-:Y:S02]  /*0ef0*/  SHF.R.S32.HI R3, RZ, 0x7, R4 ;  /* 0x00000007ff037819 */ /* 0x000fe40000011404 */
[----:B------:R-:W-:Y:S02]  /*0f00*/  LOP3.LUT R18, R18, 0xffff, RZ, 0xc0, !PT ;  /* 0x0000ffff12127812 */ /* 0x000fe400078ec0ff */
[----:B------:R-:W-:-:S04]  /*0f10*/  VIMNMX R8, R2, R3, PT ;  /* 0x0000000302087248 */ /* 0x000fc80003fe0100 */
[----:B------:R-:W-:-:S03]  /*0f20*/  ISETP.GE.AND P1, PT, R8, 0x1, PT ;  /* 0x000000010800780c */ /* 0x000fc60003f26270 */
[----:B------:R-:W0:Y:S10]  /*0f30*/  @!P0 LDC R5, c[0x0][0x9f0] ;  /* 0x00027c00ff058b82 */ /* 0x000e340000000800 */
[----:B------:R-:W-:Y:S05]  /*0f40*/  @!P1 BRA `(.L_x_2119) ;  /* 0x00000000006c9947 */ /* 0x000fea0003800000 */
        /* <DEDUP_REMOVED lines=27> */
.L_x_2119:
[-C--:B------:R-:W-:Y:S02]  /*1100*/  IMAD R18, R18, R23.reuse, RZ ;  /* 0x0000001712127224 */ /* 0x080fe400078e02ff */
[----:B-----5:R-:W-:Y:S01]  /*1110*/  FMUL.FTZ R0, R7, R0 ;  /* 0x0000000007007220 */ /* 0x020fe20000410000 */
[----:B------:R-:W-:Y:S01]  /*1120*/  ULDC UR4, c[0x0][0x988] ;  /* 0x0002620000047ab9 */ /* 0x000fe20000000800 */
[----:B------:R-:W-:Y:S01]  /*1130*/  VIADD R146, R24, 0xffffff80 ;  /* 0xffffff8018927836 */ /* 0x000fe20000000000 */
[----:B------:R-:W-:Y:S01]  /*1140*/  PLOP3.LUT P0, PT, PT, PT, PT, 0x80, 0x0 ;  /* 0x000000000000781c */ /* 0x000fe20003f0f070 */
[----:B------:R-:W-:Y:S01]  /*1150*/  FMUL.FTZ R2, R0, UR4 ;  /* 0x0000000400027c20 */ /* 0x000fe20008410000 */
[----:B------:R-:W-:Y:S02]  /*1160*/  VIADDMNMX R23, R18, R23, R8, PT ;  /* 0x0000001712177246 */ /* 0x000fe40003800108 */
[----:B------:R-:W-:Y:S01]  /*1170*/  CS2R R28, SRZ ;  /* 0x00000000001c7805 */ /* 0x000fe2000001ff00 */
[----:B------:R-:W-:Y:S01]  /*1180*/  IMAD.MOV.U32 R4, RZ, RZ, RZ ;  /* 0x000000ffff047224 */ /* 0x000fe200078e00ff */
[----:B------:R-:W-:-:S02]  /*1190*/  CS2R R24, SRZ ;  /* 0x0000000000187805 */ /* 0x000fc4000001ff00 */
[----:B------:R-:W-:Y:S01]  /*11a0*/  ISETP.GT.AND P1, PT, R23, R18, PT ;  /* 0x000000121700720c */ /* 0x000fe20003f24270 */
        /* <DEDUP_REMOVED lines=61> */
[----:B------:R-:W-:Y:S01]  /*1580*/  CS2R R150, SRZ ;  /* 0x0000000000967805 */ /* 0x000fe2000001ff00 */
[----:B------:R-:W-:Y:S02]  /*1590*/  IMAD.MOV.U32 R8, RZ, RZ, RZ ;  /* 0x000000ffff087224 */ /* 0x000fe400078e00ff */
[----:B------:R-:W-:Y:S01]  /*15a0*/  IMAD.MOV.U32 R147, RZ, RZ, RZ ;  /* 0x000000ffff937224 */ /* 0x000fe200078e00ff */
[----:B------:R-:W-:Y:S06]  /*15b0*/  @!P1 BRA `(.L_x_2120) ;  /* 0x0000008800b09947 */ /* 0x000fec0003800000 */
[----:B------:R-:W-:Y:S01]  /*15c0*/  SHF.R.S32.HI R89, RZ, 0x1f, R146 ;  /* 0x0000001fff597819 */ /* 0x000fe20000011492 */
[----:B------:R-:W1:Y:S01]  /*15d0*/  S2UR UR5, SR_CgaCtaId ;  /* 0x00000000000579c3 */ /* 0x000e620000008800 */
[----:B------:R-:W-:Y:S02]  /*15e0*/  UMOV UR36, 0x400 ;  /* 0x0000040000247882 */ /* 0x000fe40000000000 */
[----:B------:R-:W-:-:S04]  /*15f0*/  LEA.HI R88, R89, R146, RZ, 0x7 ;  /* 0x0000009259587211 */ /* 0x000fc800078f38ff */
[----:B------:R-:W-:-:S05]  /*1600*/  SHF.R.S32.HI R90, RZ, 0x7, R88 ;  /* 0x00000007ff5a7819 */ /* 0x000fca0000011458 */
[----:B------:R-:W2:Y:S01]  /*1610*/  SHFL.IDX PT, R0, R90, RZ, 0x1f ;  /* 0x00001fff5a007589 */ /* 0x000ea200000e0000 */
[----:B-1----:R-:W-:-:S04]  /*1620*/  ULEA UR36, UR5, UR36, 0x18 ;  /* 0x0000002405247291 */ /* 0x002fc8000f8ec03f */
[----:B------:R-:W-:-:S04]  /*1630*/  UIADD3 UR5, UR36, 0x20400, URZ ;  /* 0x0002040024057890 */ /* 0x000fc8000fffe03f */
[----:B------:R-:W-:Y:S01]  /*1640*/  ULOP3.LUT UP0, URZ, UR5, 0x3ff, URZ, 0xc0, !UPT ;  /* 0x000003ff053f7892 */ /* 0x000fe2000f80c03f */
[----:B--2---:R-:W-:-:S05]  /*1650*/  R2UR UR37, R0 ;  /* 0x00000000002572ca */ /* 0x004fca00000e0000 */
        /* <DEDUP_REMOVED lines=12> */
[----:B------:R1:W2:Y:S01]  /*1720*/  LDC.64 R14, c[0x4][R0] ;  /* 0x01000000000e7b82 */ /* 0x0002a20000000a00 */
[----:B0-----:R-:W-:Y:S01]  /*1730*/  IMAD.U32 R5, RZ, RZ, UR5 ;  /* 0x00000005ff057e24 */ /* 0x001fe2000f8e00ff */
[----:B------:R-:W-:Y:S01]  /*1740*/  ULDC.64 UR4, c[0x4][0x1a0] ;  /* 0x0100680000047ab9 */ /* 0x000fe20000000a00 */
[----:B------:R-:W-:Y:S02]  /*1750*/  IMAD.U32 R10, RZ, RZ, UR6 ;  /* 0x00000006ff0a7e24 */ /* 0x000fe4000f8e00ff */
[----:B------:R-:W-:Y:S02]  /*1760*/  IMAD.U32 R6, RZ, RZ, UR4 ;  /* 0x00000004ff067e24 */ /* 0x000fe4000f8e00ff */
[----:B------:R-:W-:-:S02]  /*1770*/  IMAD.U32 R7, RZ, RZ, UR5 ;  /* 0x00000005ff077e24 */ /* 0x000fc4000f8e00ff */
[----:B------:R-:W-:Y:S02]  /*1780*/  IMAD.U32 R11, RZ, RZ, UR7 ;  /* 0x00000007ff0b7e24 */ /* 0x000fe4000f8e00ff */
[----:B------:R-:W-:Y:S02]  /*1790*/  IMAD.MOV.U32 R8, RZ, RZ, 0x70 ;  /* 0x00000070ff087424 */ /* 0x000fe400078e00ff */
[----:B------:R-:W-:Y:S02]  /*17a0*/  IMAD.MOV.U32 R12, RZ, RZ, 0x1 ;  /* 0x00000001ff0c7424 */ /* 0x000fe400078e00ff */
[----:B-1----:R-:W-:-:S07]  /*17b0*/  IMAD.MOV.U32 R13, RZ, RZ, RZ ;  /* 0x000000ffff0d7224 */ /* 0x002fce00078e00ff */
[----:B------:R-:W-:-:S07]  /*17c0*/  LEPC R20, `(.L_x_2121) ;  /* 0x000000001014794e */ /* 0x000fce0000000000 */
[----:B--2---:R-:W-:Y:S05]  /*17d0*/  CALL.ABS.NOINC R14 ;  /* 0x000000000e007343 */ /* 0x004fea0003c00000 */
.L_x_2121:
[----:B------:R-:W2:Y:S01]  /*17e0*/  LDL.LU R20, [R1+0x28] ;  /* 0x0000280001147983 */ /* 0x000ea20000300800 */
[----:B------:R-:W-:-:S04]  /*17f0*/  SHF.L.U32 R3, RZ, 0x1f, RZ ;  /* 0x0000001fff037819 */ /* 0x000fc800000006ff */
[----:B------:R-:W1:Y:S01]  /*1800*/  SYNCS.PHASECHK.TRANS64.TRYWAIT P0, [UR36+0x38800], R3 ;  /* 0x03880003ff0075a7 */ /* 0x000e620008000164 */
[----:B--2---:R-:W-:-:S04]  /*1810*/  LOP3.LUT R0, R20, 0x1, RZ, 0xfc, !PT ;  /* 0x0000000114007812 */ /* 0x004fc800078efcff */
[----:B------:R-:W-:Y:S01]  /*1820*/  ISETP.NE.AND P1, PT, R0, 0x3, PT ;  /* 0x000000030000780c */ /* 0x000fe20003f25270 */
[----:B-1----:R-:W-:-:S12]  /*1830*/  @!P0 BRA `(.L_x_2122) ;  /* 0x00000108000c8947 */ /* 0x002fd80003800000 */
.L_x_2216:
[----:B------:R-:W-:Y:S05]  /*1840*/  @!P1 BRA `(.L_x_2123) ;  /* 0x0000000000049947 */ /* 0x000fea0003800000 */
[----:B------:R-:W-:Y:S01]  /*1850*/  BPT.TRAP 0x1 ;  /* 0x000000040000795c */ /* 0x000fe20000300000 */
.L_x_2123:
[----:B------:R2:W3:Y:S01]  /*1860*/  SYNCS.PHASECHK.TRANS64.TRYWAIT P2, [UR36+0x38830], R3 ;  /* 0x03883003ff0075a7 */ /* 0x0004e20008040164 */
[----:B------:R-:W-:Y:S05]  /*1870*/  @!P1 BRA `(.L_x_2124) ;  /* 0x0000000000049947 */ /* 0x000fea0003800000 */
[----:B------:R-:W-:Y:S01]  /*1880*/  BPT.TRAP 0x1 ;  /* 0x000000040000795c */ /* 0x000fe20000300000 */
.L_x_2124:
[----:B-1----:R-:W1:Y:S01]  /*1890*/  S2R R0, SR_TID.X ;  /* 0x0000000000007919 */ /* 0x002e620000002100 */
[----:B------:R-:W-:-:S05]  /*18a0*/  IMAD.U32 R6, RZ, RZ, UR42 ;  /* 0x0000002aff067e24 */ /* 0x000fca000f8e00ff */
[----:B------:R-:W-:Y:S02]  /*18b0*/  LOP3.LUT R6, R6, 0x10000, RZ, 0xfc, !PT ;  /* 0x0001000006067812 */ /* 0x000fe400078efcff */
[----:B-1----:R-:W-:-:S04]  /*18c0*/  LOP3.LUT R0, R0, 0x7f, RZ, 0xc0, !PT ;  /* 0x0000007f00007812 */ /* 0x002fc800078ec0ff */
[----:B------:R-:W-:Y:S01]  /*18d0*/  ISETP.NE.AND P0, PT, R0, RZ, PT ;  /* 0x000000ff0000720c */ /* 0x000fe20003f05270 */
[----:B---3--:R-:W-:-:S12]  /*18e0*/  @P2 BRA `(.L_x_2125) ;  /* 0x0000000000082947 */ /* 0x008fd80003800000 */
[----:B------:R-:W1:Y:S02]  /*18f0*/  SYNCS.PHASECHK.TRANS64.TRYWAIT P2, [UR36+0x38830], R3 ;  /* 0x03883003ff0075a7 */ /* 0x000e640008040164 */
[----:B-1----:R-:W-:Y:S05]  /*1900*/  @!P2 BRA `(.L_x_2126) ;  /* 0x0000010400f0a947 */ /* 0x002fea0003800000 */
.L_x_2125:
        /* <DEDUP_REMOVED lines=11> */
[----:B-1----:R-:W1:Y:S01]  /*19c0*/  LDC R0, c[0x0][0x448] ;  /* 0x00011200ff007b82 */ /* 0x002e620000000800 */
[----:B------:R-:W-:Y:S01]  /*19d0*/  UMOV UR15, 0x40000040 ;  /* 0x40000040000f7882 */ /* 0x000fe20000000000 */
[----:B------:R-:W-:Y:S01]  /*19e0*/  UMOV UR17, 0x40000040 ;  /* 0x4000004000117882 */ /* 0x000fe20000000000 */
[----:B------:R-:W-:Y:S01]  /*19f0*/  ULOP3.LUT UR6, UR4, 0x10000, URZ, 0xfc, !UPT ;  /* 0x0001000004067892 */ /* 0x000fe2000f8efc3f */
[----:B--2---:R-:W-:Y:S01]  /*1a00*/  LOP3.LUT R3, R88, 0xffffff80, RZ, 0xc0, !PT ;  /* 0xffffff8058037812 */ /* 0x004fe200078ec0ff */
[----:B------:R-:W-:Y:S01]  /*1a10*/  UMOV UR19, 0x40000040 ;  /* 0x4000004000137882 */ /* 0x000fe20000000000 */
[----:B------:R-:W-:Y:S01]  /*1a20*/  UMOV UR21, 0x40000040 ;  /* 0x4000004000157882 */ /* 0x000fe20000000000 */
[----:B------:R-:W-:Y:S01]  /*1a30*/  UIADD3 UR14, UR6, 0x4, URZ ;  /* 0x00000004060e7890 */ /* 0x000fe2000fffe03f */
[----:B------:R-:W-:Y:S01]  /*1a40*/  LEA.HI R89, R89, R146, RZ, 0x2 ;  /* 0x0000009259597211 */ /* 0x000fe200078f10ff */
[----:B------:R-:W-:Y:S01]  /*1a50*/  UIADD3 UR12, UR32, 0x4, URZ ;  /* 0x00000004200c7890 */ /* 0x000fe2000fffe03f */
[----:B------:R-:W-:Y:S01]  /*1a60*/  IMAD.IADD R9, R146, 0x1, -R3 ;  /* 0x0000000192097824 */ /* 0x000fe200078e0a03 */
[----:B------:R-:W-:Y:S01]  /*1a70*/  UMOV UR10, UR6 ;  /* 0x00000006000a7c82 */ /* 0x000fe20008000000 */
[----:B------:R-:W-:Y:S01]  /*1a80*/  UIADD3 UR16, UR32, 0x6, URZ ;  /* 0x0000000620107890 */ /* 0x000fe2000fffe03f */
[----:B------:R-:W-:Y:S01]  /*1a90*/  QGMMA.64x128x32.F32.E4M3.E4M3 R24, gdesc[UR8], RZ, !UPT, gsb0 ;  /* 0x01e00000081879f3 */ /* 0x000fe2000c0008ff */
[----:B------:R-:W-:Y:S01]  /*1aa0*/  UIADD3 UR8, UR32, 0x2, URZ ;  /* 0x0000000220087890 */ /* 0x000fe2000fffe03f */
[----:B------:R-:W-:Y:S01]  /*1ab0*/  LOP3.LUT R89, R89, 0xfffffffc, RZ, 0xc0, !PT ;  /* 0xfffffffc59597812 */ /* 0x000fe200078ec0ff */
[----:B------:R-:W-:Y:S01]  /*1ac0*/  UIADD3 UR10, UR6, 0x2, URZ ;  /* 0x00000002060a7890 */ /* 0x000fe2000fffe03f */
[----:B------:R-:W-:Y:S01]  /*1ad0*/  LEA.HI R8, R90, R90, RZ, 0x1 ;  /* 0x0000005a5a087211 */ /* 0x000fe200078f08ff */
[----:B------:R-:W-:Y:S01]  /*1ae0*/  UMOV UR9, 0x40000040 ;  /* 0x4000004000097882 */ /* 0x000fe20000000000 */
[----:B------:R-:W-:Y:S01]  /*1af0*/  UMOV UR11, 0x40000040 ;  /* 0x40000040000b7882 */ /* 0x000fe20000000000 */
[----:B------:R-:W-:Y:S01]  /*1b00*/  UIADD3 UR18, UR6, 0x6, URZ ;  /* 0x0000000606127890 */ /* 0x000fe2000fffe03f */
[----:B------:R-:W-:Y:S01]  /*1b10*/  IMAD.IADD R89, R146, 0x1, -R89 ;  /* 0x0000000192597824 */ /* 0x000fe200078e0a59 */
[----:B------:R-:W-:Y:S01]  /*1b20*/  UIADD3 UR20, UR32, 0x400, URZ ;  /* 0x0000040020147890 */ /* 0x000fe2000fffe03f */
[----:B------:R-:W-:Y:S01]  /*1b30*/  LOP3.LUT R11, R8, 0x3fffffe, RZ, 0xc0, !PT ;  /* 0x03fffffe080b7812 */ /* 0x000fe200078ec0ff */
[----:B------:R-:W-:Y:S01]  /*1b40*/  UIADD3 UR22, UR6, 0x400, URZ ;  /* 0x0000040006167890 */ /* 0x000fe2000fffe03f */
[----:B-1----:R-:W-:Y:S01]  /*1b50*/  ISETP.NE.AND P2, PT, R0, 0x1, PT ;  /* 0x000000010000780c */ /* 0x002fe20003f45270 */
        /* <DEDUP_REMOVED lines=8> */
[CC--:B------:R-:W-:Y:S01]  /*1be0*/  LEA.HI R4, R0.reuse, R9.reuse, RZ, 0x2 ;  /* 0x0000000900047211 */ /* 0x0c0fe200078f10ff */
[----:B------:R-:W-:Y:S01]  /*1bf0*/  UIADD3 UR30, UR6, 0x404, URZ ;  /* 0x00000404061e7890 */ /* 0x000fe2000fffe03f */
[----:B------:R-:W-:Y:S01]  /*1c00*/  LEA.HI R3, R0, R9, RZ, 0x5 ;  /* 0x0000000900037211 */ /* 0x000fe200078f28ff */
[----:B------:R-:W-:Y:S01]  /*1c10*/  UMOV UR29, 0x40000040 ;  /* 0x40000040001d7882 */ /* 0x000fe20000000000 */
[----:B------:R-:W-:Y:S01]  /*1c20*/  UMOV UR31, 0x40000040 ;  /* 0x40000040001f7882 */ /* 0x000fe20000000000 */
[----:B------:R-:W-:Y:S01]  /*1c30*/  UIADD3 UR32, UR32, 0x406, URZ ;  /* 0x0000040620207890 */ /* 0x000fe2000fffe03f */
[--C-:B------:R-:W-:Y:S01]  /*1c40*/  SHF.R.S32.HI R0, RZ, 0x2, R4.reuse ;  /* 0x00000002ff007819 */ /* 0x100fe20000011404 */
[----:B------:R-:W-:Y:S01]  /*1c50*/  UIADD3 UR34, UR6, 0x406, URZ ;  /* 0x0000040606227890 */ /* 0x000fe2000fffe03f */
[----:B0-----:R-:W-:Y:S01]  /*1c60*/  SHF.R.S32.HI R5, RZ, 0x1f, R4 ;  /* 0x0000001fff057819 */ /* 0x001fe20000011404 */
[----:B------:R-:W-:Y:S01]  /*1c70*/  UMOV UR33, 0x40000040 ;  /* 0x4000004000217882 */ /* 0x000fe20000000000 */
[----:B------:R-:W-:Y:S01]  /*1c80*/  UMOV UR35, 0x40000040 ;  /* 0x4000004000237882 */ /* 0x000fe20000000000 */
[----:B------:R-:W0:Y:S01]  /*1c90*/  @P2 LDC R13, c[0x0][0x44c] ;  /* 0x00011300ff0d2b82 */ /* 0x000e220000000800 */
[----:B------:R-:W-:Y:S01]  /*1ca0*/  SHF.R.S32.HI R3, RZ, 0x5, R3 ;  /* 0x00000005ff037819 */ /* 0x000fe20000011403 */
[----:B------:R-:W-:Y:S01]  /*1cb0*/  IMAD.IADD R11, R90, 0x1, -R11 ;  /* 0x000000015a0b7824 */ /* 0x000fe200078e0a0b */
[-C--:B------:R-:W-:Y:S01]  /*1cc0*/  LEA.HI R5, R5, R0.reuse, RZ, 0x3 ;  /* 0x0000000005057211 */ /* 0x080fe200078f18ff */
[----:B------:R-:W-:Y:S01]  /*1cd0*/  IMAD.MOV.U32 R12, RZ, RZ, -0x80 ;  /* 0xffffff80ff0c7424 */ /* 0x000fe200078e00ff */
[----:B------:R-:W-:Y:S01]  /*1ce0*/  LOP3.LUT R8, R8, 0x1ffffffe, RZ, 0xc0, !PT ;  /* 0x1ffffffe08087812 */ /* 0x000fe200078ec0ff */
[----:B------:R-:W-:Y:S01]  /*1cf0*/  IMAD R3, R3, 0x10, R22 ;  /* 0x0000001003037824 */ /* 0x000fe200078e0216 */
[----:B------:R-:W-:Y:S01]  /*1d00*/  LOP3.LUT R5, R5, 0xfffffff8, RZ, 0xc0, !PT ;  /* 0xfffffff805057812 */ /* 0x000fe200078ec0ff */
[----:B------:R-:W1:Y:S01]  /*1d10*/  @P2 LDC R15, c[0x0][0x450] ;  /* 0x00011400ff0f2b82 */ /* 0x000e620000000800 */
[----:B------:R-:W-:Y:S01]  /*1d20*/  LOP3.LUT R4, R4, 0x7ffffffc, RZ, 0xc0, !PT ;  /* 0x7ffffffc04047812 */ /* 0x000fe200078ec0ff */
[----:B------:R-:W-:Y:S01]  /*1d30*/  IMAD.IADD R8, R89, 0x1, -R8 ;  /* 0x0000000159087824 */ /* 0x000fe200078e0a08 */
[----:B------:R-:W-:Y:S01]  /*1d40*/  IADD3 R0, R3, R0, -R5 ;  /* 0x0000000003007210 */ /* 0x000fe20007ffe805 */
[----:B------:R-:W-:Y:S01]  /*1d50*/  IMAD R5, R23, R12, 0x80 ;  /* 0x0000008017057424 */ /* 0x000fe200078e020c */
[----:B------:R-:W-:Y:S01]  /*1d60*/  ULDC UR4, c[0x0][0x2f0] ;  /* 0x0000bc0000047ab9 */ /* 0x000fe20000000800 */
[----:B------:R-:W-:Y:S01]  /*1d70*/  IMAD.IADD R9, R9, 0x1, -R4 ;  /* 0x0000000109097824 */ /* 0x000fe200078e0a04 */
[----:B------:R-:W-:Y:S01]  /*1d80*/  CS2R R130, SRZ ;  /* 0x0000000000827805 */ /* 0x000fe2000001ff00 */
[----:B------:R-:W-:Y:S01]  /*1d90*/  IMAD R11, R11, 0x40, R0 ;  /* 0x000000400b0b7824 */ /* 0x000fe200078e0200 */
[----:B------:R-:W2:Y:S01]  /*1da0*/  LDC R3, c[0x0][0x288] ;  /* 0x0000a200ff037b82 */ /* 0x000ea20000000800 */
[----:B------:R-:W-:-:S02]  /*1db0*/  CS2R R132, SRZ ;  /* 0x0000000000847805 */ /* 0x000fc4000001ff00 */
[----:B------:R-:W-:Y:S01]  /*1dc0*/  CS2R R134, SRZ ;  /* 0x0000000000867805 */ /* 0x000fe2000001ff00 */
[----:B------:R-:W-:Y:S01]  /*1dd0*/  IMAD R8, R8, 0x8, R11 ;  /* 0x0000000808087824 */ /* 0x000fe200078e020b */
[----:B------:R-:W-:Y:S02]  /*1de0*/  CS2R R136, SRZ ;  /* 0x0000000000887805 */ /* 0x000fe4000001ff00 */
[----:B------:R-:W-:Y:S02]  /*1df0*/  CS2R R138, SRZ ;  /* 0x00000000008a7805 */ /* 0x000fe4000001ff00 */
[----:B------:R-:W-:Y:S01]  /*1e00*/  CS2R R140, SRZ ;  /* 0x00000000008c7805 */ /* 0x000fe2000001ff00 */
[----:B0-----:R-:W-:Y:S01]  /*1e10*/  @P2 IMAD.HI.U32 R0, R8, R13, RZ ;  /* 0x0000000d08002227 */ /* 0x001fe200078e00ff */
[----:B------:R-:W0:Y:S01]  /*1e20*/  S2UR UR5, SR_CgaCtaId ;  /* 0x00000000000579c3 */ /* 0x000e220000008800 */
[----:B------:R-:W-:Y:S02]  /*1e30*/  CS2R R142, SRZ ;  /* 0x00000000008e7805 */ /* 0x000fe4000001ff00 */
[----:B------:R-:W-:Y:S01]  /*1e40*/  CS2R R144, SRZ ;  /* 0x0000000000907805 */ /* 0x000fe2000001ff00 */
[----:B------:R-:W-:Y:S01]  /*1e50*/  IMAD.MOV.U32 R10, RZ, RZ, R8 ;  /* 0x000000ffff0a7224 */ /* 0x000fe200078e0008 */
[----:B------:R-:W-:-:S02]  /*1e60*/  CS2R R146, SRZ ;  /* 0x0000000000927805 */ /* 0x000fc4000001ff00 */
[----:B------:R-:W-:Y:S02]  /*1e70*/  CS2R R148, SRZ ;  /* 0x0000000000947805 */ /* 0x000fe4000001ff00 */
[----:B------:R-:W-:Y:S02]  /*1e80*/  CS2R R150, SRZ ;  /* 0x0000000000967805 */ /* 0x000fe4000001ff00 */
[----:B-1----:R-:W-:Y:S01]  /*1e90*/  @P2 SHF.R.U32.HI R10, RZ, R15, R0 ;  /* 0x0000000fff0a2219 */ /* 0x002fe20000011600 */
[----:B------:R-:W-:-:S04]  /*1ea0*/  VIADD R0, R5, 0x1 ;  /* 0x0000000105007836 */ /* 0x000fc80000000000 */
[----:B------:R-:W1:Y:S01]  /*1eb0*/  SHFL.IDX PT, R13, R10, RZ, 0x1c1f ;  /* 0x001c1fff0a0d7589 */ /* 0x000e6200000e0000 */
[C---:B------:R-:W-:Y:S02]  /*1ec0*/  IMAD R11, R9.reuse, -0x2, R0 ;  /* 0xfffffffe090b7824 */ /* 0x040fe400078e0200 */
[C---:B------:R-:W-:Y:S01]  /*1ed0*/  IMAD R0, R16.reuse, UR4, R5 ;  /* 0x0000000410007c24 */ /* 0x040fe2000f8e0205 */
[----:B------:R-:W3:Y:S01]  /*1ee0*/  SHFL.IDX PT, R10, R10, 0x1, 0x1c1f ;  /* 0x003c1f000a0a7f89 */ /* 0x000ee200000e0000 */
[----:B------:R-:W-:Y:S02]  /*1ef0*/  IMAD R12, R16, UR4, R11 ;  /* 0x00000004100c7c24 */ /* 0x000fe4000f8e020b */
[----:B------:R-:W-:Y:S02]  /*1f00*/  IMAD R5, R9, -0x2, R0 ;  /* 0xfffffffe09057824 */ /* 0x000fe400078e0200 */
[----:B--2---:R-:W-:-:S05]  /*1f10*/  IMAD.IADD R0, R12, 0x1, -R3 ;  /* 0x000000010c007824 */ /* 0x004fca00078e0a03 */
[----:B-1----:R-:W-:-:S04]  /*1f20*/  VIADDMNMX R0, R13, R0, R5, PT ;  /* 0x000000000d007246 */ /* 0x002fc80003800105 */
[C---:B------:R-:W-:Y:S02]  /*1f30*/  ISETP.GT.AND P3, PT, R0.reuse, RZ, PT ;  /* 0x000000ff0000720c */ /* 0x040fe40003f64270 */
[C---:B------:R-:W-:Y:S02]  /*1f40*/  ISETP.GT.AND P4, PT, R0.reuse, 0x1, PT ;  /* 0x000000010000780c */ /* 0x040fe40003f84270 */
[----:B------:R-:W-:Y:S02]  /*1f50*/  ISETP.GT.AND P5, PT, R0, 0x8, PT ;  /* 0x000000080000780c */ /* 0x000fe40003fa4270 */
[----:B---3--:R-:W-:Y:S01]  /*1f60*/  IADD3 R12, R10, -R3, R12 ;  /* 0x800000030a0c7210 */ /* 0x008fe20007ffe00c */
        /* <DEDUP_REMOVED lines=24> */
[----:B------:R-:W-:Y:S02]  /*20f0*/  ISETP.GT.AND P3, PT, R0, 0x9, PT ;  /* 0x000000090000780c */ /* 0x000fe40003f64270 */
[----:B------:R-:W-:-:S02]  /*2100*/  FSEL R13, R28, -INF , P5 ;  /* 0xff8000001c0d7808 */ /* 0x000fc40002800000 */
[----:B------:R-:W-:Y:S02]  /*2110*/  FMNMX.FTZ R4, R11, R25, !PT ;  /* 0x000000190b047209 */ /* 0x000fe40007810000 */
[C---:B------:R-:W-:Y:S02]  /*2120*/  ISETP.GT.AND P4, PT, R0.reuse, 0x10, PT ;  /* 0x000000100000780c */ /* 0x040fe40003f84270 */
[----:B------:R-:W-:Y:S02]  /*2130*/  FSEL R29, R29, -INF , P3 ;  /* 0xff8000001d1d7808 */ /* 0x000fe40001800000 */
[----:B------:R-:W-:Y:S02]  /*2140*/  FMNMX.FTZ R4, R13, R4, !PT ;  /* 0x000000040d047209 */ /* 0x000fe40007810000 */
        /* <DEDUP_REMOVED lines=81> */
[----:B------:R-:W-:Y:S02]  /*2660*/  FSEL R85, R85, -INF , P3 ;  /* 0xff80000055557808 */ /* 0x000fe40001800000 */
[----:B------:R-:W-:Y:S02]  /*2670*/  FMNMX.FTZ R4, R111, R4, !PT ;  /* 0x000000046f047209 */ /* 0x000fe40007810000 */
[----:B------:R-:W-:Y:S02]  /*2680*/  VIMNMX R28, R5, R12, PT ;  /* 0x0000000c051c7248 */ /* 0x000fe40003fe0100 */
[----:B------:R-:W-:Y:S02]  /*2690*/  FMNMX.FTZ R14, R85, R4, !PT ;  /* 0x00000004550e7209 */ /* 0x000fe40007810000 */
[----:B------:R-:W-:-:S02]  /*26a0*/  ISETP.GT.AND P4, PT, R28, 0x1, PT ;  /* 0x000000011c00780c */ /* 0x000fc40003f84270 */
[----:B------:R-:W-:Y:S01]  /*26b0*/  ISETP.GT.AND P5, PT, R28, 0x8, PT ;  /* 0x000000081c00780c */ /* 0x000fe20003fa4270 */
[----:B------:R-:W1:Y:S01]  /*26c0*/  SHFL.BFLY PT, R113, R14, 0x2, 0x1f ;  /* 0x0c401f000e717f89 */ /* 0x000e6200000e0000 */
[----:B------:R-:W-:Y:S02]  /*26d0*/  FSEL R36, R27, -INF , P4 ;  /* 0xff8000001b247808 */ /* 0x000fe40002000000 */
[----:B------:R-:W-:Y:S02]  /*26e0*/  FSEL R115, R30, -INF , P5 ;  /* 0xff8000001e737808 */ /* 0x000fe40002800000 */
[----:B------:R-:W-:-:S04]  /*26f0*/  ISETP.GT.AND P4, PT, R28, 0x10, PT ;  /* 0x000000101c00780c */ /* 0x000fc80003f84270 */
[----:B------:R-:W-:Y:S02]  /*2700*/  FSEL R119, R34, -INF , P4 ;  /* 0xff80000022777808 */ /* 0x000fe40002000000 */
[----:B------:R-:W-:-:S04]  /*2710*/  ISETP.GT.AND P4, PT, R28, 0x18, PT ;  /* 0x000000181c00780c */ /* 0x000fc80003f84270 */
[----:B------:R-:W-:Y:S02]  /*2720*/  FSEL R121, R38, -INF , P4 ;  /* 0xff80000026797808 */ /* 0x000fe40002000000 */
[----:B------:R-:W-:Y:S02]  /*2730*/  ISETP.GT.AND P4, PT, R28, 0x20, PT ;  /* 0x000000201c00780c */ /* 0x000fe40003f84270 */
[----:B-1----:R-:W-:-:S05]  /*2740*/  FMNMX.FTZ R113, R14, R113, !PT ;  /* 0x000000710e717209 */ /* 0x002fca0007810000 */
[----:B------:R-:W1:Y:S02]  /*2750*/  SHFL.BFLY PT, R0, R113, 0x1, 0x1f ;  /* 0x0c201f0071007f89 */ /* 0x000e6400000e0000 */
[----:B-1----:R-:W-:-:S04]  /*2760*/  FMNMX.FTZ R0, R113, R0, !PT ;  /* 0x0000000071007209 */ /* 0x002fc80007810000 */
[----:B------:R-:W-:Y:S01]  /*2770*/  FSETP.NEU.FTZ.AND P3, PT, R0, -INF , PT ;  /* 0xff8000000000780b */ /* 0x000fe20003f7d000 */
[----:B------:R-:W-:-:S05]  /*2780*/  FFMA.FTZ R4, R2, R0, -8 ;  /* 0xc100000002047423 */ /* 0x000fca0000010000 */
[----:B------:R-:W-:Y:S02]  /*2790*/  FSEL R125, R4, RZ, P3 ;  /* 0x000000ff047d7208 */ /* 0x000fe40001800000 */
[----:B------:R-:W-:-:S03]  /*27a0*/  ISETP.GT.AND P3, PT, R28, RZ, PT ;  /* 0x000000ff1c00720c */ /* 0x000fc60003f64270 */
[--C-:B------:R-:W-:Y:S01]  /*27b0*/  FFMA.FTZ R10, R2, R13, -R125.reuse ;  /* 0x0000000d020a7223 */ /* 0x100fe2000001087d */
[----:B------:R-:W-:Y:S01]  /*27c0*/  FSEL R113, R26, -INF , P3 ;  /* 0xff8000001a717808 */ /* 0x000fe20001800000 */
[--C-:B------:R-:W-:Y:S01]  /*27d0*/  FFMA.FTZ R13, R2, R33, -R125.reuse ;  /* 0x00000021020d7223 */ /* 0x100fe2000001087d */
[----:B------:R-:W-:Y:S01]  /*27e0*/  ISETP.GT.AND P3, PT, R28, 0x9, PT ;  /* 0x000000091c00780c */ /* 0x000fe20003f64270 */
[C-C-:B------:R-:W-:Y:S01]  /*27f0*/  FFMA.FTZ R15, R2.reuse, R15, -R125.reuse ;  /* 0x0000000f020f7223 */ /* 0x140fe2000001087d */
[----:B------:R-:W-:Y:S01]  /*2800*/  FMNMX.FTZ R12, R113, R36, !PT ;  /* 0x00000024710c7209 */ /* 0x000fe20007810000 */
[C-C-:B------:R-:W-:Y:S01]  /*2810*/  FFMA.FTZ R25, R2.reuse, R25, -R125.reuse ;  /* 0x0000001902197223 */ /* 0x140fe2000001087d */
[----:B------:R-:W-:Y:S01]  /*2820*/  FSEL R117, R31, -INF , P3 ;  /* 0xff8000001f757808 */ /* 0x000fe20001800000 */
[--C-:B------:R-:W-:Y:S01]  /*2830*/  FFMA.FTZ R27, R2, R45, -R125.reuse ;  /* 0x0000002d021b7223 */ /* 0x100fe2000001087d */
[----:B------:R-:W-:Y:S01]  /*2840*/  FMNMX.FTZ R12, R115, R12, !PT ;  /* 0x0000000c730c7209 */ /* 0x000fe20007810000 */
[----:B------:R1:W-:Y:S01]  /*2850*/  MUFU.EX2 R5, R25 ;  /* 0x0000001900057308 */ /* 0x0003e20000000800 */
        /* <DEDUP_REMOVED lines=9> */
[C-C-:B-1----:R-:W-:Y:S01]  /*28f0*/  FFMA.FTZ R25, R2.reuse, R41, -R125.reuse ;  /* 0x0000002902197223 */ /* 0x142fe2000001087d */
[----:B------:R-:W-:Y:S01]  /*2900*/  FMNMX.FTZ R14, R35, R14, !PT ;  /* 0x0000000e230e7209 */ /* 0x000fe20007810000 */
[C-C-:B------:R-:W-:Y:S01]  /*2910*/  FFMA.FTZ R57, R2.reuse, R57, -R125.reuse ;  /* 0x0000003902397223 */ /* 0x140fe2000001087d */
[----:B------:R-:W-:Y:S01]  /*2920*/  FSEL R39, R39, -INF , P3 ;  /* 0xff80000027277808 */ /* 0x000fe20001800000 */
[--C-:B------:R-:W-:Y:S01]  /*2930*/  FFMA.FTZ R99, R2, R99, -R125.reuse ;  /* 0x0000006302637223 */ /* 0x100fe2000001087d */
[----:B------:R-:W-:Y:S01]  /*2940*/  FMNMX.FTZ R14, R121, R14, !PT ;  /* 0x0000000e790e7209 */ /* 0x000fe20007810000 */
[----:B------:R1:W-:Y:S01]  /*2950*/  MUFU.EX2 R127, R27 ;  /* 0x0000001b007f7308 */ /* 0x0003e20000000800 */
[----:B------:R-:W-:Y:S01]  /*2960*/  ISETP.GT.AND P3, PT, R28, 0x21, PT ;  /* 0x000000211c00780c */ /* 0x000fe20003f64270 */
[--C-:B--2---:R-:W-:Y:S01]  /*2970*/  FFMA.FTZ R15, R2, R21, -R125.reuse ;  /* 0x00000015020f7223 */ /* 0x104fe2000001087d */
[----:B------:R-:W-:Y:S01]  /*2980*/  FSEL R33, R42, -INF , P4 ;  /* 0xff8000002a217808 */ /* 0x000fe20002000000 */
[C-C-:B------:R-:W-:Y:S01]  /*2990*/  FFMA.FTZ R21, R2.reuse, R37, -R125.reuse ;  /* 0x0000002502157223 */ /* 0x140fe2000001087d */
[----:B------:R-:W-:Y:S01]  /*29a0*/  FMNMX.FTZ R20, R39, R14, !PT ;  /* 0x0000000e27147209 */ /* 0x000fe20007810000 */
[--C-:B------:R-:W-:Y:S01]  /*29b0*/  FFMA.FTZ R61, R2, R61, -R125.reuse ;  /* 0x0000003d023d7223 */ /* 0x100fe2000001087d */
[----:B------:R-:W-:Y:S01]  /*29c0*/  ISETP.GT.AND P4, PT, R28, 0x28, PT ;  /* 0x000000281c00780c */ /* 0x000fe20003f84270 */
[----:B------:R2:W-:Y:S01]  /*29d0*/  MUFU.EX2 R14, R15 ;  /* 0x0000000f000e7308 */ /* 0x0005e20000000800 */
[----:B------:R-:W-:Y:S01]  /*29e0*/  FSEL R43, R43, -INF , P3 ;  /* 0xff8000002b2b7808 */ /* 0x000fe20001800000 */
[C-C-:B-1----:R-:W-:Y:S01]  /*29f0*/  FFMA.FTZ R27, R2.reuse, R49, -R125.reuse ;  /* 0x00000031021b7223 */ /* 0x142fe2000001087d */
[----:B------:R-:W-:Y:S01]  /*2a00*/  FMNMX.FTZ R20, R33, R20, !PT ;  /* 0x0000001421147209 */ /* 0x000fe20007810000 */
[--C-:B------:R-:W-:Y:S01]  /*2a10*/  FFMA.FTZ R103, R2, R103, -R125.reuse ;  /* 0x0000006702677223 */ /* 0x100fe2000001087d */
[----:B------:R-:W-:Y:S01]  /*2a20*/  ISETP.GT.AND P3, PT, R28, 0x29, PT ;  /* 0x000000291c00780c */ /* 0x000fe20003f64270 */
[--C-:B------:R-:W-:Y:S01]  /*2a30*/  FFMA.FTZ R101, R2, R101, -R125.reuse ;  /* 0x0000006502657223 */ /* 0x100fe2000001087d */
[----:B------:R-:W-:Y:S01]  /*2a40*/  FSEL R123, R46, -INF , P4 ;  /* 0xff8000002e7b7808 */ /* 0x000fe20002000000 */
[----:B------:R-:W-:Y:S01]  /*2a50*/  MUFU.EX2 R129, R29 ;  /* 0x0000001d00817308 */ /* 0x000fe20000000800 */
[----:B------:R-:W-:Y:S01]  /*2a60*/  FMNMX.FTZ R20, R43, R20, !PT ;  /* 0x000000142b147209 */ /* 0x000fe20007810000 */
[--C-:B--2---:R-:W-:Y:S01]  /*2a70*/  FFMA.FTZ R15, R2, R89, -R125.reuse ;  /* 0x00000059020f7223 */ /* 0x104fe2000001087d */
[----:B------:R-:W-:Y:S01]  /*2a80*/  ISETP.GT.AND P4, PT, R28, 0x30, PT ;  /* 0x000000301c00780c */ /* 0x000fe20003f84270 */
[C-C-:B------:R-:W-:Y:S01]  /*2a90*/  FFMA.FTZ R69, R2.reuse, R69, -R125.reuse ;  /* 0x0000004502457223 */ /* 0x140fe2000001087d */
[----:B------:R-:W-:Y:S01]  /*2aa0*/  FSEL R47, R47, -INF , P3 ;  /* 0xff8000002f2f7808 */ /* 0x000fe20001800000 */
[--C-:B------:R-:W-:Y:S01]  /*2ab0*/  FFMA.FTZ R65, R2, R65, -R125.reuse ;  /* 0x0000004102417223 */ /* 0x100fe2000001087d */
[----:B------:R-:W-:Y:S01]  /*2ac0*/  FMNMX.FTZ R20, R123, R20, !PT ;  /* 0x000000147b147209 */ /* 0x000fe20007810000 */
[----:B------:R-:W-:Y:S01]  /*2ad0*/  MUFU.EX2 R4, R4 ;  /* 0x0000000400047308 */ /* 0x000fe20000000800 */
[----:B------:R-:W-:Y:S01]  /*2ae0*/  ISETP.GT.AND P3, PT, R28, 0x31, PT ;  /* 0x000000311c00780c */ /* 0x000fe20003f64270 */
[--C-:B------:R-:W-:Y:S01]  /*2af0*/  FFMA.FTZ R107, R2, R107, -R125.reuse ;  /* 0x0000006b026b7223 */ /* 0x100fe2000001087d */
[----:B------:R-:W-:Y:S01]  /*2b00*/  FSEL R37, R50, -INF , P4 ;  /* 0xff80000032257808 */ /* 0x000fe20002000000 */
[C-C-:B------:R-:W-:Y:S01]  /*2b10*/  FFMA.FTZ R32, R2.reuse, R77, -R125.reuse ;  /* 0x0000004d02207223 */ /* 0x140fe2000001087d */
[----:B------:R-:W-:Y:S01]  /*2b20*/  FMNMX.FTZ R24, R47, R20, !PT ;  /* 0x000000142f187209 */ /* 0x000fe20007810000 */
[--C-:B------:R-:W-:Y:S01]  /*2b30*/  FFMA.FTZ R105, R2, R105, -R125.reuse ;  /* 0x0000006902697223 */ /* 0x100fe2000001087d */
[----:B------:R-:W-:Y:S01]  /*2b40*/  ISETP.GT.AND P4, PT, R28, 0x38, PT ;  /* 0x000000381c00780c */ /* 0x000fe20003f84270 */
[----:B------:R1:W-:Y:S01]  /*2b50*/  MUFU.EX2 R20, R15 ;  /* 0x0000000f00147308 */ /* 0x0003e20000000800 */
[----:B------:R-:W-:Y:S01]  /*2b60*/  FSEL R51, R51, -INF , P3 ;  /* 0xff80000033337808 */ /* 0x000fe20001800000 */
[C-C-:B------:R-:W-:Y:S01]  /*2b70*/  FFMA.FTZ R73, R2.reuse, R73, -R125.reuse ;  /* 0x0000004902497223 */ /* 0x140fe2000001087d */
[----:B------:R-:W-:Y:S01]  /*2b80*/  FMNMX.FTZ R24, R37, R24, !PT ;  /* 0x0000001825187209 */ /* 0x000fe20007810000 */
[----:B------:R-:W-:Y:S01]  /*2b90*/  FFMA.FTZ R31, R2, R81, -R125 ;  /* 0x00000051021f7223 */ /* 0x000fe2000001087d */
[----:B------:R-:W-:-:S02]  /*2ba0*/  ISETP.GT.AND P3, PT, R28, 0x39, PT ;  /* 0x000000391c00780c */ /* 0x000fc40003f64270 */
[----:B------:R-:W-:Y:S02]  /*2bb0*/  CS2R R76, SRZ ;  /* 0x00000000004c7805 */ /* 0x000fe4000001ff00 */
[----:B------:R-:W-:Y:S01]  /*2bc0*/  FSEL R89, R54, -INF , P4 ;  /* 0xff80000036597808 */ /* 0x000fe20002000000 */
[----:B------:R-:W-:Y:S01]  /*2bd0*/  MUFU.EX2 R10, R10 ;  /* 0x0000000a000a7308 */ /* 0x000fe20000000800 */
[----:B------:R-:W-:Y:S01]  /*2be0*/  FMNMX.FTZ R24, R51, R24, !PT ;  /* 0x0000001833187209 */ /* 0x000fe20007810000 */
[----:B-1----:R-:W-:Y:S01]  /*2bf0*/  FFMA.FTZ R15, R2, R91, -R125 ;  /* 0x0000005b020f7223 */ /* 0x002fe2000001087d */
[----:B------:R-:W-:Y:S02]  /*2c00*/  ISETP.GT.AND P4, PT, R28, 0x40, PT ;  /* 0x000000401c00780c */ /* 0x000fe40003f84270 */
[----:B------:R-:W-:Y:S02]  /*2c10*/  CS2R R80, SRZ ;  /* 0x0000000000507805 */ /* 0x000fe4000001ff00 */
[----:B------:R-:W-:-:S02]  /*2c20*/  FSEL R55, R55, -INF , P3 ;  /* 0xff80000037377808 */ /* 0x000fc40001800000 */
[----:B------:R-:W-:Y:S01]  /*2c30*/  FMNMX.FTZ R24, R89, R24, !PT ;  /* 0x0000001859187209 */ /* 0x000fe20007810000 */
[----:B------:R-:W1:Y:S01]  /*2c40*/  MUFU.EX2 R11, R11 ;  /* 0x0000000b000b7308 */ /* 0x000e620000000800 */
[----:B------:R-:W-:Y:S02]  /*2c50*/  ISETP.GT.AND P3, PT, R28, 0x41, PT ;  /* 0x000000411c00780c */ /* 0x000fe40003f64270 */
[----:B------:R-:W-:Y:S02]  /*2c60*/  FSEL R41, R58, -INF , P4 ;  /* 0xff8000003a297808 */ /* 0x000fe40002000000 */
[----:B------:R-:W-:Y:S02]  /*2c70*/  FMNMX.FTZ R26, R55, R24, !PT ;  /* 0x00000018371a7209 */ /* 0x000fe40007810000 */
[----:B------:R-:W-:Y:S01]  /*2c80*/  ISETP.GT.AND P4, PT, R28, 0x48, PT ;  /* 0x000000481c00780c */ /* 0x000fe20003f84270 */
[----:B------:R2:W-:Y:S01]  /*2c90*/  MUFU.EX2 R24, R15 ;  /* 0x0000000f00187308 */ /* 0x0005e20000000800 */
[----:B------:R-:W-:-:S02]  /*2ca0*/  FSEL R59, R59, -INF , P3 ;  /* 0xff8000003b3b7808 */ /* 0x000fc40001800000 */
[----:B------:R-:W-:Y:S02]  /*2cb0*/  FMNMX.FTZ R26, R41, R26, !PT ;  /* 0x0000001a291a7209 */ /* 0x000fe40007810000 */
[----:B------:R-:W-:Y:S02]  /*2cc0*/  ISETP.GT.AND P3, PT, R28, 0x49, PT ;  /* 0x000000491c00780c */ /* 0x000fe40003f64270 */
[----:B------:R-:W-:Y:S01]  /*2cd0*/  FSEL R91, R62, -INF , P4 ;  /* 0xff8000003e5b7808 */ /* 0x000fe20002000000 */
[----:B------:R-:W-:Y:S01]  /*2ce0*/  MUFU.EX2 R13, R13 ;  /* 0x0000000d000d7308 */ /* 0x000fe20000000800 */
[----:B------:R-:W-:Y:S01]  /*2cf0*/  FMNMX.FTZ R26, R59, R26, !PT ;  /* 0x0000001a3b1a7209 */ /* 0x000fe20007810000 */
[----:B--2---:R-:W-:Y:S01]  /*2d00*/  FFMA.FTZ R15, R2, R93, -R125 ;  /* 0x0000005d020f7223 */ /* 0x004fe2000001087d */
[----:B------:R-:W-:Y:S02]  /*2d10*/  ISETP.GT.AND P4, PT, R28, 0x50, PT ;  /* 0x000000501c00780c */ /* 0x000fe40003f84270 */
[----:B------:R-:W-:-:S02]  /*2d20*/  FSEL R63, R63, -INF , P3 ;  /* 0xff8000003f3f7808 */ /* 0x000fc40001800000 */
[----:B------:R-:W-:Y:S01]  /*2d30*/  FMNMX.FTZ R26, R91, R26, !PT ;  /* 0x0000001a5b1a7209 */ /* 0x000fe20007810000 */
[----:B------:R-:W2:Y:S01]  /*2d40*/  MUFU.EX2 R21, R21 ;  /* 0x0000001500157308 */ /* 0x000ea20000000800 */
        /* <DEDUP_REMOVED lines=11> */
[----:B---3--:R-:W-:Y:S01]  /*2e00*/  FFMA.FTZ R15, R2, R95, -R125 ;  /* 0x0000005f020f7223 */ /* 0x008fe2000001087d */
[----:B------:R-:W-:Y:S02]  /*2e10*/  ISETP.GT.AND P4, PT, R28, 0x60, PT ;  /* 0x000000601c00780c */ /* 0x000fe40003f84270 */
[----:B------:R-:W-:-:S02]  /*2e20*/  FSEL R71, R71, -INF , P3 ;  /* 0xff80000047477808 */ /* 0x000fc40001800000 */
[----:B------:R-:W-:Y:S01]  /*2e30*/  FMNMX.FTZ R30, R93, R30, !PT ;  /* 0x0000001e5d1e7209 */ /* 0x000fe20007810000 */
[----:B------:R3:W4:Y:S01]  /*2e40*/  MUFU.EX2 R34, R15 ;  /* 0x0000000f00227308 */ /* 0x0007220000000800 */
[----:B------:R-:W-:Y:S02]  /*2e50*/  ISETP.GT.AND P3, PT, R28, 0x61, PT ;  /* 0x000000611c00780c */ /* 0x000fe40003f64270 */
[----:B------:R-:W-:Y:S02]  /*2e60*/  FSEL R49, R74, -INF , P4 ;  /* 0xff8000004a317808 */ /* 0x000fe40002000000 */
[----:B------:R-:W-:Y:S02]  /*2e70*/  FMNMX.FTZ R30, R71, R30, !PT ;  /* 0x0000001e471e7209 */ /* 0x000fe40007810000 */
[----:B------:R-:W-:Y:S01]  /*2e80*/  ISETP.GT.AND P4, PT, R28, 0x68, PT ;  /* 0x000000681c00780c */ /* 0x000fe20003f84270 */
[----:B------:R-:W5:Y:S01]  /*2e90*/  MUFU.EX2 R27, R27 ;  /* 0x0000001b001b7308 */ /* 0x000f620000000800 */
[----:B------:R-:W-:Y:S01]  /*2ea0*/  FSEL R75, R75, -INF , P3 ;  /* 0xff8000004b4b7808 */ /* 0x000fe20001800000 */
[----:B---3--:R-:W-:Y:S01]  /*2eb0*/  FFMA.FTZ R15, R2, R97, -R125 ;  /* 0x00000061020f7223 */ /* 0x008fe2000001087d */
[----:B------:R-:W-:-:S02]  /*2ec0*/  FMNMX.FTZ R30, R49, R30, !PT ;  /* 0x0000001e311e7209 */ /* 0x000fc40007810000 */
[----:B------:R-:W-:Y:S02]  /*2ed0*/  ISETP.GT.AND P3, PT, R28, 0x69, PT ;  /* 0x000000691c00780c */ /* 0x000fe40003f64270 */
[----:B------:R-:W-:Y:S01]  /*2ee0*/  FSEL R95, R78, -INF , P4 ;  /* 0xff8000004e5f7808 */ /* 0x000fe20002000000 */
[----:B------:R3:W-:Y:S01]  /*2ef0*/  MUFU.EX2 R220, R15 ;  /* 0x0000000f00dc7308 */ /* 0x0007e20000000800 */
[----:B------:R-:W-:Y:S02]  /*2f00*/  FMNMX.FTZ R30, R75, R30, !PT ;  /* 0x0000001e4b1e7209 */ /* 0x000fe40007810000 */
[C---:B------:R-:W-:Y:S02]  /*2f10*/  ISETP.GT.AND P4, PT, R28.reuse, 0x70, PT ;  /* 0x000000701c00780c */ /* 0x040fe40003f84270 */
[----:B------:R-:W-:Y:S02]  /*2f20*/  FSEL R79, R79, -INF , P3 ;  /* 0xff8000004f4f7808 */ /* 0x000fe40001800000 */
[----:B------:R-:W-:Y:S01]  /*2f30*/  FMNMX.FTZ R30, R95, R30, !PT ;  /* 0x0000001e5f1e7209 */ /* 0x000fe20007810000 */
[----:B------:R-:W-:Y:S01]  /*2f40*/  MUFU.EX2 R57, R57 ;  /* 0x0000003900397308 */ /* 0x000fe20000000800 */
[----:B------:R-:W-:-:S02]  /*2f50*/  ISETP.GT.AND P3, PT, R28, 0x71, PT ;  /* 0x000000711c00780c */ /* 0x000fc40003f64270 */
[----:B------:R-:W-:Y:S02]  /*2f60*/  FSEL R53, R82, -INF , P4 ;  /* 0xff80000052357808 */ /* 0x000fe40002000000 */
[----:B------:R-:W-:Y:S02]  /*2f70*/  FMNMX.FTZ R30, R79, R30, !PT ;  /* 0x0000001e4f1e7209 */ /* 0x000fe40007810000 */
[C---:B------:R-:W-:Y:S01]  /*2f80*/  ISETP.GT.AND P4, PT, R28.reuse, 0x78, PT ;  /* 0x000000781c00780c */ /* 0x040fe20003f84270 */
[----:B------:R-:W-:Y:S01]  /*2f90*/  MUFU.EX2 R99, R99 ;  /* 0x0000006300637308 */ /* 0x000fe20000000800 */
[----:B------:R-:W-:Y:S02]  /*2fa0*/  FSEL R83, R83, -INF , P3 ;  /* 0xff80000053537808 */ /* 0x000fe40001800000 */
[----:B------:R-:W-:Y:S02]  /*2fb0*/  FMNMX.FTZ R30, R53, R30, !PT ;  /* 0x0000001e351e7209 */ /* 0x000fe40007810000 */
[----:B------:R-:W-:Y:S01]  /*2fc0*/  ISETP.GT.AND P3, PT, R28, 0x79, PT ;  /* 0x000000791c00780c */ /* 0x000fe20003f64270 */
[----:B------:R-:W-:Y:S01]  /*2fd0*/  FFMA.FTZ R28, R2, R109, -R125 ;  /* 0x0000006d021c7223 */ /* 0x000fe2000001087d */
[----:B------:R-:W-:Y:S01]  /*2fe0*/  FSEL R97, R86, -INF , P4 ;  /* 0xff80000056617808 */ /* 0x000fe20002000000 */
[----:B------:R-:W-:Y:S01]  /*2ff0*/  MUFU.EX2 R38, R61 ;  /* 0x0000003d00267308 */ /* 0x000fe20000000800 */
[----:B------:R-:W-:-:S02]  /*3000*/  FMNMX.FTZ R30, R83, R30, !PT ;  /* 0x0000001e531e7209 */ /* 0x000fc40007810000 */
[----:B------:R-:W-:Y:S02]  /*3010*/  CS2R R108, SRZ ;  /* 0x00000000006c7805 */ /* 0x000fe4000001ff00 */
[----:B------:R-:W-:Y:S02]  /*3020*/  FSEL R87, R87, -INF , P3 ;  /* 0xff80000057577808 */ /* 0x000fe40001800000 */
[----:B------:R-:W-:Y:S02]  /*3030*/  FMNMX.FTZ R30, R97, R30, !PT ;  /* 0x0000001e611e7209 */ /* 0x000fe40007810000 */
[----:B-1----:R-:W-:Y:S01]  /*3040*/  F2FP.SATFINITE.E4M3.F32.PACK_AB_MERGE_C R228, R11, R10, RZ ;  /* 0x0000000a0be4723e */ /* 0x002fe200048070ff */
[----:B------:R-:W-:Y:S01]  /*3050*/  MUFU.EX2 R103, R103 ;  /* 0x0000006700677308 */ /* 0x000fe20000000800 */
[----:B------:R-:W-:Y:S02]  /*3060*/  FMNMX.FTZ R30, R87, R30, !PT ;  /* 0x0000001e571e7209 */ /* 0x000fe40007810000 */
[----:B--2---:R-:W-:-:S02]  /*3070*/  F2FP.SATFINITE.E4M3.F32.PACK_AB_MERGE_C R230, R21, R14, RZ ;  /* 0x0000000e15e6723e */ /* 0x004fc400048070ff */
[----:B------:R-:W-:Y:S01]  /*3080*/  F2FP.SATFINITE.E4M3.F32.PACK_AB_MERGE_C R228, R5, R4, R228 ;  /* 0x0000000405e4723e */ /* 0x000fe200048070e4 */
[----:B---3--:R-:W1:Y:S01]  /*3090*/  SHFL.BFLY PT, R15, R30, 0x2, 0x1f ;  /* 0x0c401f001e0f7f89 */ /* 0x008e6200000e0000 */
[----:B------:R-:W-:Y:S01]  /*30a0*/  F2FP.SATFINITE.E4M3.F32.PACK_AB_MERGE_C R230, R13, R12, R230 ;  /* 0x0000000c0de6723e */ /* 0x000fe200048070e6 */
[----:B------:R-:W2:Y:S01]  /*30b0*/  MUFU.EX2 R42, R69 ;  /* 0x00000045002a7308 */ /* 0x000ea20000000800 */
[----:B----4-:R-:W-:Y:S02]  /*30c0*/  F2FP.SATFINITE.E4M3.F32.PACK_AB_MERGE_C R226, R129, R34, RZ ;  /* 0x0000002281e2723e */ /* 0x010fe400048070ff */
[----:B------:R-:W-:Y:S02]  /*30d0*/  F2FP.SATFINITE.E4M3.F32.PACK_AB_MERGE_C R224, R127, R24, RZ ;  /* 0x000000187fe0723e */ /* 0x000fe400048070ff */
[----:B-----5:R-:W-:Y:S02]  /*30e0*/  F2FP.SATFINITE.E4M3.F32.PACK_AB_MERGE_C R226, R27, R26, R226 ;  /* 0x0000001a1be2723e */ /* 0x020fe400048070e2 */
[----:B------:R-:W-:Y:S01]  /*30f0*/  F2FP.SATFINITE.E4M3.F32.PACK_AB_MERGE_C R224, R25, R20, R224 ;  /* 0x0000001419e0723e */ /* 0x000fe200048070e0 */
[----:B------:R-:W-:Y:S08]  /*3100*/  MUFU.EX2 R101, R101 ;  /* 0x0000006500657308 */ /* 0x000ff00000000800 */
[----:B------:R-:W3:Y:S01]  /*3110*/  MUFU.EX2 R40, R65 ;  /* 0x0000004100287308 */ /* 0x000ee20000000800 */
[----:B--2---:R-:W-:-:S02]  /*3120*/  F2FP.SATFINITE.E4M3.F32.PACK_AB_MERGE_C R222, R42, R103, RZ ;  /* 0x000000672ade723e */ /* 0x004fc400048070ff */
[----:B-1----:R-:W-:-:S05]  /*3130*/  FMNMX.FTZ R29, R30, R15, !PT ;  /* 0x0000000f1e1d7209 */ /* 0x002fca0007810000 */
[----:B------:R-:W-:Y:S01]  /*3140*/  MUFU.EX2 R107, R107 ;  /* 0x0000006b006b7308 */ /* 0x000fe20000000800 */
[----:B------:R-:W1:Y:S07]  /*3150*/  SHFL.BFLY PT, R30, R29, 0x1, 0x1f ;  /* 0x0c201f001d1e7f89 */ /* 0x000e6e00000e0000 */
[----:B------:R-:W-:Y:S01]  /*3160*/  MUFU.EX2 R32, R32 ;  /* 0x0000002000207308 */ /* 0x000fe20000000800 */
[----:B---3--:R-:W-:-:S07]  /*3170*/  F2FP.SATFINITE.E4M3.F32.PACK_AB_MERGE_C R222, R40, R101, R222 ;  /* 0x0000006528de723e */ /* 0x008fce00048070de */
[----:B------:R-:W-:Y:S08]  /*3180*/  MUFU.EX2 R105, R105 ;  /* 0x0000006900697308 */ /* 0x000ff00000000800 */
[----:B------:R2:W-:Y:S01]  /*3190*/  MUFU.EX2 R44, R73 ;  /* 0x00000049002c7308 */ /* 0x0005e20000000800 */
[----:B-1----:R-:W-:Y:S01]  /*31a0*/  FMNMX.FTZ R15, R29, R30, !PT ;  /* 0x0000001e1d0f7209 */ /* 0x002fe20007810000 */
[C-C-:B------:R-:W-:Y:S01]  /*31b0*/  FFMA.FTZ R29, R2.reuse, R111, -R125.reuse ;  /* 0x0000006f021d7223 */ /* 0x140fe2000001087d */
[----:B------:R-:W-:Y:S01]  /*31c0*/  FFMA.FTZ R30, R2, R85, -R125 ;  /* 0x00000055021e7223 */ /* 0x000fe2000001087d */
[----:B------:R-:W-:-:S02]  /*31d0*/  CS2R R84, SRZ ;  /* 0x0000000000547805 */ /* 0x000fc4000001ff00 */
[----:B------:R-:W-:Y:S01]  /*31e0*/  FSETP.NEU.FTZ.AND P3, PT, R15, -INF , PT ;  /* 0xff8000000f00780b */ /* 0x000fe20003f7d000 */
[----:B------:R-:W-:Y:S01]  /*31f0*/  FFMA.FTZ R46, R2, R15, -8 ;  /* 0xc1000000022e7423 */ /* 0x000fe2000001000f */
[----:B------:R-:W-:Y:S01]  /*3200*/  MUFU.EX2 R28, R28 ;  /* 0x0000001c001c7308 */ /* 0x000fe20000000800 */
[----:B--2---:R-:W-:Y:S02]  /*3210*/  CS2R R72, SRZ ;  /* 0x0000000000487805 */ /* 0x004fe4000001ff00 */
[----:B------:R-:W-:Y:S02]  /*3220*/  CS2R R110, SRZ ;  /* 0x00000000006e7805 */ /* 0x000fe4000001ff00 */
[----:B------:R-:W-:Y:S02]  /*3230*/  CS2R R124, SRZ ;  /* 0x00000000007c7805 */ /* 0x000fe4000001ff00 */
[----:B------:R-:W-:Y:S01]  /*3240*/  FSEL R46, R46, RZ, P3 ;  /* 0x000000ff2e2e7208 */ /* 0x000fe20001800000 */
[----:B------:R-:W-:Y:S04]  /*3250*/  MUFU.EX2 R29, R29 ;  /* 0x0000001d001d7308 */ /* 0x000fe80000000800 */
[C-C-:B------:R-:W-:Y:S01]  /*3260*/  FFMA.FTZ R113, R2.reuse, R113, -R46.reuse ;  /* 0x0000007102717223 */ /* 0x140fe2000001082e */
[C-C-:B------:R-:W-:Y:S01]  /*3270*/  FFMA.FTZ R36, R2.reuse, R36, -R46.reuse ;  /* 0x0000002402247223 */ /* 0x140fe2000001082e */
[C-C-:B------:R-:W-:Y:S01]  /*3280*/  FFMA.FTZ R115, R2.reuse, R115, -R46.reuse ;  /* 0x0000007302737223 */ /* 0x140fe2000001082e */
[C-C-:B------:R-:W-:Y:S01]  /*3290*/  FFMA.FTZ R33, R2.reuse, R33, -R46.reuse ;  /* 0x0000002102217223 */ /* 0x140fe2000001082e */
[C-C-:B------:R-:W-:Y:S01]  /*32a0*/  FFMA.FTZ R117, R2.reuse, R117, -R46.reuse ;  /* 0x0000007502757223 */ /* 0x140fe2000001082e */
[C-C-:B------:R-:W-:Y:S01]  /*32b0*/  FFMA.FTZ R119, R2.reuse, R119, -R46.reuse ;  /* 0x0000007702777223 */ /* 0x140fe2000001082e */
[C-C-:B------:R-:W-:Y:S01]  /*32c0*/  FFMA.FTZ R35, R2.reuse, R35, -R46.reuse ;  /* 0x0000002302237223 */ /* 0x140fe2000001082e */
        /* <DEDUP_REMOVED lines=8> */
[----:B------:R-:W1:Y:S01]  /*3350*/  MUFU.EX2 R36, R36 ;  /* 0x0000002400247308 */ /* 0x000e620000000800 */
        /* <DEDUP_REMOVED lines=14> */
[C---:B------:R-:W-:Y:S01]  /*3440*/  FFMA.FTZ R79, R2.reuse, R79, -R46 ;  /* 0x0000004f024f7223 */ /* 0x040fe2000001082e */
[----:B------:R2:W-:Y:S01]  /*3450*/  MUFU.EX2 R54, R33 ;  /* 0x0000002100367308 */ /* 0x0005e20000000800 */
[----:B-1----:R-:W-:Y:S01]  /*3460*/  FADD.FTZ R66, R113, R36 ;  /* 0x0000002471427221 */ /* 0x002fe20000010000 */
[C-C-:B------:R-:W-:Y:S01]  /*3470*/  FFMA.FTZ R53, R2.reuse, R53, -R46.reuse ;  /* 0x0000003502357223 */ /* 0x140fe2000001082e */
[C-C-:B------:R-:W-:Y:S01]  /*3480*/  FFMA.FTZ R83, R2.reuse, R83, -R46.reuse ;  /* 0x0000005302537223 */ /* 0x140fe2000001082e */
[C-C-:B------:R-:W-:Y:S01]  /*3490*/  FFMA.FTZ R97, R2.reuse, R97, -R46.reuse ;  /* 0x0000006102617223 */ /* 0x140fe2000001082e */
[----:B------:R-:W-:Y:S01]  /*34a0*/  FFMA.FTZ R46, R2, R87, -R46 ;  /* 0x00000057022e7223 */ /* 0x000fe2000001082e */
[----:B------:R-:W-:-:S02]  /*34b0*/  CS2R R86, SRZ ;  /* 0x0000000000567805 */ /* 0x000fc4000001ff00 */
[----:B------:R1:W3:Y:S01]  /*34c0*/  MUFU.EX2 R48, R117 ;  /* 0x0000007500307308 */ /* 0x0002e20000000800 */
[----:B--2---:R-:W-:-:S04]  /*34d0*/  IMAD.U32 R33, RZ, RZ, UR36 ;  /* 0x00000024ff217e24 */ /* 0x004fc8000f8e00ff */
[----:B------:R-:W-:-:S03]  /*34e0*/  @!P0 VIADD R33, R33, 0x38840 ;  /* 0x0003884021218836 */ /* 0x000fc60000000000 */
[----:B------:R2:W-:Y:S01]  /*34f0*/  MUFU.EX2 R50, R35 ;  /* 0x0000002300327308 */ /* 0x0005e20000000800 */
[----:B-1----:R-:W-:Y:S02]  /*3500*/  CS2R R116, SRZ ;  /* 0x0000000000747805 */ /* 0x002fe4000001ff00 */
[----:B------:R-:W-:-:S04]  /*3510*/  @!P0 PRMT R33, RZ, 0x654, R33 ;  /* 0x00000654ff218816 */ /* 0x000fc80000000021 */
[----:B------:R1:W-:Y:S01]  /*3520*/  @!P0 SYNCS.ARRIVE.TRANS64.RED.A1T0 RZ, [R33+URZ], RZ ;  /* 0x000000ff21ff89a7 */ /* 0x0003e2000810043f */
[----:B------:R-:W4:Y:S01]  /*3530*/  MUFU.EX2 R119, R119 ;  /* 0x0000007700777308 */ /* 0x000f220000000800 */
[----:B--2---:R-:W-:Y:S01]  /*3540*/  FADD.FTZ R35, R4, R5 ;  /* 0x0000000504237221 */ /* 0x004fe20000010000 */
[----:B---3--:R-:W-:-:S03]  /*3550*/  F2FP.SATFINITE.E4M3.F32.PACK_AB_MERGE_C R229, R48, R115, RZ ;  /* 0x0000007330e5723e */ /* 0x008fc600048070ff */
[----:B------:R-:W-:Y:S01]  /*3560*/  FADD.FTZ R64, R10, R35 ;  /* 0x000000230a407221 */ /* 0x000fe20000010000 */
[----:B-1----:R-:W-:Y:S01]  /*3570*/  FADD.FTZ R33, R115, R66 ;  /* 0x0000004273217221 */ /* 0x002fe20000010000 */
[----:B------:R-:W-:Y:S01]  /*3580*/  F2FP.SATFINITE.E4M3.F32.PACK_AB_MERGE_C R229, R36, R113, R229 ;  /* 0x0000007124e5723e */ /* 0x000fe200048070e5 */
[----:B------:R-:W1:Y:S01]  /*3590*/  MUFU.EX2 R121, R121 ;  /* 0x0000007900797308 */ /* 0x000e620000000800 */
[----:B------:R-:W-:Y:S01]  /*35a0*/  FADD.FTZ R35, R11, R64 ;  /* 0x000000400b237221 */ /* 0x000fe20000010000 */
[----:B------:R-:W-:Y:S01]  /*35b0*/  FADD.FTZ R66, R48, R33 ;  /* 0x0000002130427221 */ /* 0x000fe20000010000 */
[----:B------:R-:W-:Y:S02]  /*35c0*/  CS2R R112, SRZ ;  /* 0x0000000000707805 */ /* 0x000fe4000001ff00 */
[----:B------:R-:W-:Y:S01]  /*35d0*/  CS2R R114, SRZ ;  /* 0x0000000000727805 */ /* 0x000fe2000001ff00 */
[----:B------:R-:W-:Y:S02]  /*35e0*/  FADD.FTZ R68, R12, R35 ;  /* 0x000000230c447221 */ /* 0x000fe40000010000 */
[----:B------:R-:W2:Y:S02]  /*35f0*/  MUFU.EX2 R52, R39 ;  /* 0x0000002700347308 */ /* 0x000ea40000000800 */
[----:B------:R-:W-:Y:S01]  /*3600*/  FADD.FTZ R35, R13, R68 ;  /* 0x000000440d237221 */ /* 0x000fe20000010000 */
[----:B----4-:R-:W-:Y:S01]  /*3610*/  FADD.FTZ R33, R119, R66 ;  /* 0x0000004277217221 */ /* 0x010fe20000010000 */
[----:B------:R-:W3:Y:S02]  /*3620*/  @P2 LDC R13, c[0x0][0x44c] ;  /* 0x00011300ff0d2b82 */ /* 0x000ee40000000800 */
[----:B------:R-:W-:Y:S01]  /*3630*/  FADD.FTZ R66, R14, R35 ;  /* 0x000000230e427221 */ /* 0x000fe20000010000 */
[----:B------:R-:W-:Y:S01]  /*3640*/  FADD.FTZ R68, R50, R33 ;  /* 0x0000002132447221 */ /* 0x000fe20000010000 */
[----:B------:R-:W4:Y:S02]  /*3650*/  MUFU.EX2 R43, R43 ;  /* 0x0000002b002b7308 */ /* 0x000f240000000800 */
[----:B------:R-:W-:Y:S01]  /*3660*/  FADD.FTZ R35, R21, R66 ;  /* 0x0000004215237221 */ /* 0x000fe20000010000 */
[----:B-1----:R-:W-:-:S03]  /*3670*/  FADD.FTZ R33, R121, R68 ;  /* 0x0000004479217221 */ /* 0x002fc60000010000 */
[----:B------:R-:W-:Y:S02]  /*3680*/  FADD.FTZ R68, R20, R35 ;  /* 0x0000002314447221 */ /* 0x000fe40000010000 */
[----:B------:R-:W1:Y:S01]  /*3690*/  MUFU.EX2 R123, R123 ;  /* 0x0000007b007b7308 */ /* 0x000e620000000800 */
[C---:B--2---:R-:W-:Y:S01]  /*36a0*/  FADD.FTZ R33, R52.reuse, R33 ;  /* 0x0000002134217221 */ /* 0x044fe20000010000 */
[----:B------:R-:W-:Y:S01]  /*36b0*/  FADD.FTZ R35, R25, R68 ;  /* 0x0000004419237221 */ /* 0x000fe20000010000 */
[----:B------:R-:W-:Y:S02]  /*36c0*/  F2FP.SATFINITE.E4M3.F32.PACK_AB_MERGE_C R231, R52, R121, RZ ;  /* 0x0000007934e7723e */ /* 0x000fe400048070ff */
[----:B------:R-:W-:Y:S01]  /*36d0*/  CS2R R120, SRZ ;  /* 0x0000000000787805 */ /* 0x000fe2000001ff00 */
[----:B------:R-:W-:Y:S01]  /*36e0*/  FADD.FTZ R68, R54, R33 ;  /* 0x0000002136447221 */ /* 0x000fe20000010000 */
[----:B------:R-:W-:Y:S01]  /*36f0*/  FADD.FTZ R70, R24, R35 ;  /* 0x0000002318467221 */ /* 0x000fe20000010000 */
[----:B------:R-:W-:Y:S01]  /*3700*/  F2FP.SATFINITE.E4M3.F32.PACK_AB_MERGE_C R231, R50, R119, R231 ;  /* 0x0000007732e7723e */ /* 0x000fe200048070e7 */
[----:B------:R-:W2:Y:S01]  /*3710*/  MUFU.EX2 R56, R47 ;  /* 0x0000002f00387308 */ /* 0x000ea20000000800 */
[----:B----4-:R-:W-:Y:S01]  /*3720*/  FADD.FTZ R68, R43, R68 ;  /* 0x000000442b447221 */ /* 0x010fe20000010000 */
[----:B------:R-:W-:Y:S01]  /*3730*/  FADD.FTZ R33, R127, R70 ;  /* 0x000000467f217221 */ /* 0x000fe20000010000 */
[----:B------:R-:W-:-:S02]  /*3740*/  CS2R R24, SRZ ;  /* 0x0000000000187805 */ /* 0x000fc4000001ff00 */
[----:B------:R-:W-:Y:S02]  /*3750*/  CS2R R118, SRZ ;  /* 0x0000000000767805 */ /* 0x000fe4000001ff00 */
[----:B------:R-:W-:Y:S01]  /*3760*/  CS2R R126, SRZ ;  /* 0x00000000007e7805 */ /* 0x000fe2000001ff00 */
[----:B------:R-:W-:Y:S01]  /*3770*/  FADD.FTZ R14, R26, R33 ;  /* 0x000000211a0e7221 */ /* 0x000fe20000010000 */
[----:B------:R-:W4:Y:S01]  /*3780*/  MUFU.EX2 R37, R37 ;  /* 0x0000002500257308 */ /* 0x000f220000000800 */
[----:B-1----:R-:W-:Y:S01]  /*3790*/  FADD.FTZ R11, R123, R68 ;  /* 0x000000447b0b7221 */ /* 0x002fe20000010000 */
[----:B------:R-:W-:-:S06]  /*37a0*/  CS2R R68, SRZ ;  /* 0x0000000000447805 */ /* 0x000fcc000001ff00 */
[----:B------:R1:W5:Y:S01]  /*37b0*/  MUFU.EX2 R58, R51 ;  /* 0x00000033003a7308 */ /* 0x0003620000000800 */
[C---:B--2---:R-:W-:Y:S01]  /*37c0*/  FADD.FTZ R4, R56.reuse, R11 ;  /* 0x0000000b38047221 */ /* 0x044fe20000010000 */
[----:B------:R-:W-:Y:S01]  /*37d0*/  FADD.FTZ R11, R27, R14 ;  /* 0x0000000e1b0b7221 */ /* 0x000fe20000010000 */
[----:B------:R-:W-:Y:S02]  /*37e0*/  F2FP.SATFINITE.E4M3.F32.PACK_AB_MERGE_C R56, R56, R123, RZ ;  /* 0x0000007b3838723e */ /* 0x000fe400048070ff */
[----:B------:R-:W-:Y:S02]  /*37f0*/  CS2R R26, SRZ ;  /* 0x00000000001a7805 */ /* 0x000fe4000001ff00 */
[----:B------:R-:W-:Y:S02]  /*3800*/  CS2R R122, SRZ ;  /* 0x00000000007a7805 */ /* 0x000fe4000001ff00 */
[----:B------:R-:W-:Y:S01]  /*3810*/  F2FP.SATFINITE.E4M3.F32.PACK_AB_MERGE_C R225, R43, R54, R56 ;  /* 0x000000362be1723e */ /* 0x000fe20004807038 */
[----:B------:R-:W2:Y:S01]  /*3820*/  MUFU.EX2 R89, R89 ;  /* 0x0000005900597308 */ /* 0x000ea20000000800 */
[----:B----4-:R-:W-:Y:S01]  /*3830*/  FADD.FTZ R5, R37, R4 ;  /* 0x0000000425057221 */ /* 0x010fe20000010000 */
[----:B------:R-:W-:Y:S01]  /*3840*/  FADD.FTZ R4, R34, R11 ;  /* 0x0000000b22047221 */ /* 0x000fe20000010000 */
[----:B------:R-:W-:-:S02]  /*3850*/  F2FP.SATFINITE.E4M3.F32.PACK_AB_MERGE_C R11, R38, R99, RZ ;  /* 0x00000063260b723e */ /* 0x000fc400048070ff */
[----:B------:R-:W-:Y:S02]  /*3860*/  CS2R R34, SRZ ;  /* 0x0000000000227805 */ /* 0x000fe4000001ff00 */
[----:B-1----:R-:W-:Y:S01]  /*3870*/  CS2R R50, SRZ ;  /* 0x0000000000327805 */ /* 0x002fe2000001ff00 */
[----:B------:R-:W-:Y:S01]  /*3880*/  FADD.FTZ R129, R129, R4 ;  /* 0x0000000481817221 */ /* 0x000fe20000010000 */
[----:B------:R1:W4:Y:S01]  /*3890*/  MUFU.EX2 R60, R55 ;  /* 0x00000037003c7308 */ /* 0x0003220000000800 */
[----:B-----5:R-:W-:Y:S02]  /*38a0*/  FADD.FTZ R12, R58, R5 ;  /* 0x000000053a0c7221 */ /* 0x020fe40000010000 */
[----:B------:R-:W-:Y:S01]  /*38b0*/  FADD.FTZ R14, R220, R129 ;  /* 0x00000081dc0e7221 */ /* 0x000fe20000010000 */
[C---:B------:R-:W-:Y:S02]  /*38c0*/  F2FP.SATFINITE.E4M3.F32.PACK_AB_MERGE_C R220, R57.reuse, R220, R11 ;  /* 0x000000dc39dc723e */ /* 0x040fe4000480700b */
[----:B------:R-:W-:Y:S01]  /*38d0*/  CS2R R128, SRZ ;  /* 0x0000000000807805 */ /* 0x000fe2000001ff00 */
[----:B------:R-:W-:Y:S01]  /*38e0*/  FADD.FTZ R14, R57, R14 ;  /* 0x0000000e390e7221 */ /* 0x000fe20000010000 */
[----:B------:R-:W-:Y:S01]  /*38f0*/  CS2R R56, SRZ ;  /* 0x0000000000387805 */ /* 0x000fe2000001ff00 */
[----:B------:R-:W5:Y:S01]  /*3900*/  MUFU.EX2 R41, R41 ;  /* 0x0000002900297308 */ /* 0x000f620000000800 */
[----:B--2---:R-:W-:Y:S01]  /*3910*/  FADD.FTZ R5, R89, R12 ;  /* 0x0000000c59057221 */ /* 0x004fe20000010000 */
[----:B------:R-:W-:Y:S01]  /*3920*/  FADD.FTZ R99, R99, R14 ;  /* 0x0000000e63637221 */ /* 0x000fe20000010000 */
[----:B-1----:R-:W-:-:S03]  /*3930*/  CS2R R54, SRZ ;  /* 0x0000000000367805 */ /* 0x002fc6000001ff00 */
[----:B------:R-:W-:Y:S01]  /*3940*/  FADD.FTZ R38, R38, R99 ;  /* 0x0000006326267221 */ /* 0x000fe20000010000 */
[----:B------:R-:W-:Y:S01]  /*3950*/  CS2R R98, SRZ ;  /* 0x0000000000627805 */ /* 0x000fe2000001ff00 */
[----:B------:R-:W1:Y:S01]  /*3960*/  MUFU.EX2 R62, R59 ;  /* 0x0000003b003e7308 */ /* 0x000e620000000800 */
[C---:B----4-:R-:W-:Y:S01]  /*3970*/  FADD.FTZ R12, R60.reuse, R5 ;  /* 0x000000053c0c7221 */ /* 0x050fe20000010000 */
[----:B------:R-:W-:Y:S01]  /*3980*/  FADD.FTZ R11, R101, R38 ;  /* 0x00000026650b7221 */ /* 0x000fe20000010000 */
[----:B------:R-:W-:Y:S02]  /*3990*/  F2FP.SATFINITE.E4M3.F32.PACK_AB_MERGE_C R60, R60, R89, RZ ;  /* 0x000000593c3c723e */ /* 0x000fe400048070ff */
[----:B------:R-:W-:Y:S02]  /*39a0*/  CS2R R38, SRZ ;  /* 0x0000000000267805 */ /* 0x000fe4000001ff00 */
[----:B------:R-:W-:Y:S01]  /*39b0*/  CS2R R88, SRZ ;  /* 0x0000000000587805 */ /* 0x000fe2000001ff00 */
[----:B------:R-:W-:Y:S01]  /*39c0*/  FADD.FTZ R40, R40, R11 ;  /* 0x0000000b28287221 */ /* 0x000fe20000010000 */
[----:B------:R-:W-:Y:S01]  /*39d0*/  F2FP.SATFINITE.E4M3.F32.PACK_AB_MERGE_C R11, R32, R107, RZ ;  /* 0x0000006b200b723e */ /* 0x000fe200048070ff */
[----:B------:R-:W2:Y:S01]  /*39e0*/  MUFU.EX2 R91, R91 ;  /* 0x0000005b005b7308 */ /* 0x000ea20000000800 */
[----:B-----5:R-:W-:Y:S01]  /*39f0*/  FADD.FTZ R5, R41, R12 ;  /* 0x0000000c29057221 */ /* 0x020fe20000010000 */
[----:B------:R-:W-:Y:S01]  /*3a00*/  FADD.FTZ R103, R103, R40 ;  /* 0x0000002867677221 */ /* 0x000fe20000010000 */
[----:B------:R-:W-:Y:S01]  /*3a10*/  F2FP.SATFINITE.E4M3.F32.PACK_AB_MERGE_C R216, R44, R105, R11 ;  /* 0x000000692cd8723e */ /* 0x000fe2000480700b */
[----:B------:R-:W-:Y:S01]  /*3a20*/  IMAD R11, R16, UR4, -R3 ;  /* 0x00000004100b7c24 */ /* 0x000fe2000f8e0a03 */
[----:B------:R-:W-:Y:S01]  /*3a30*/  UMOV UR4, URZ ;  /* 0x0000003f00047c82 */ /* 0x000fe20008000000 */
[----:B------:R-:W-:Y:S01]  /*3a40*/  FADD.FTZ R42, R42, R103 ;  /* 0x000000672a2a7221 */ /* 0x000fe20000010000 */
[----:B------:R-:W-:Y:S01]  /*3a50*/  F2FP.SATFINITE.E4M3.F32.PACK_AB_MERGE_C R227, R58, R37, R60 ;  /* 0x000000253ae3723e */ /* 0x000fe2000480703c */
[----:B------:R-:W4:Y:S01]  /*3a60*/  MUFU.EX2 R64, R63 ;  /* 0x0000003f00407308 */ /* 0x000f220000000800 */
[----:B-1----:R-:W-:Y:S01]  /*3a70*/  FADD.FTZ R14, R62, R5 ;  /* 0x000000053e0e7221 */ /* 0x002fe20000010000 */
[----:B------:R-:W-:Y:S01]  /*3a80*/  FADD.FTZ R105, R105, R42 ;  /* 0x0000002a69697221 */ /* 0x000fe20000010000 */
[----:B------:R-:W-:-:S02]  /*3a90*/  CS2R R36, SRZ ;  /* 0x0000000000247805 */ /* 0x000fc4000001ff00 */
[----:B------:R-:W-:Y:S02]  /*3aa0*/  CS2R R42, SRZ ;  /* 0x00000000002a7805 */ /* 0x000fe4000001ff00 */
[----:B------:R-:W-:Y:S01]  /*3ab0*/  CS2R R58, SRZ ;  /* 0x00000000003a7805 */ /* 0x000fe2000001ff00 */
[----:B------:R-:W-:Y:S01]  /*3ac0*/  FADD.FTZ R44, R44, R105 ;  /* 0x000000692c2c7221 */ /* 0x000fe20000010000 */
[----:B------:R-:W-:Y:S01]  /*3ad0*/  CS2R R60, SRZ ;  /* 0x00000000003c7805 */ /* 0x000fe2000001ff00 */
[----:B------:R-:W1:Y:S01]  /*3ae0*/  MUFU.EX2 R45, R45 ;  /* 0x0000002d002d7308 */ /* 0x000e620000000800 */
[----:B--2---:R-:W-:Y:S01]  /*3af0*/  FADD.FTZ R5, R91, R14 ;  /* 0x0000000e5b057221 */ /* 0x004fe20000010000 */
[----:B------:R-:W-:Y:S01]  /*3b00*/  FADD.FTZ R107, R107, R44 ;  /* 0x0000002c6b6b7221 */ /* 0x000fe20000010000 */
[----:B------:R-:W-:Y:S02]  /*3b10*/  CS2R R100, SRZ ;  /* 0x0000000000647805 */ /* 0x000fe4000001ff00 */
[----:B------:R-:W-:-:S02]  /*3b20*/  CS2R R102, SRZ ;  /* 0x0000000000667805 */ /* 0x000fc4000001ff00 */
[----:B------:R-:W-:Y:S01]  /*3b30*/  CS2R R104, SRZ ;  /* 0x0000000000687805 */ /* 0x000fe2000001ff00 */
[----:B------:R-:W-:Y:S01]  /*3b40*/  FADD.FTZ R107, R32, R107 ;  /* 0x0000006b206b7221 */ /* 0x000fe20000010000 */
[----:B------:R-:W-:Y:S01]  /*3b50*/  CS2R R32, SRZ ;  /* 0x0000000000207805 */ /* 0x000fe2000001ff00 */
[----:B------:R-:W2:Y:S01]  /*3b60*/  MUFU.EX2 R66, R67 ;  /* 0x0000004300427308 */ /* 0x000ea20000000800 */
[C---:B----4-:R-:W-:Y:S01]  /*3b70*/  FADD.FTZ R14, R64.reuse, R5 ;  /* 0x00000005400e7221 */ /* 0x050fe20000010000 */
[----:B------:R-:W-:Y:S02]  /*3b80*/  F2FP.SATFINITE.E4M3.F32.PACK_AB_MERGE_C R64, R64, R91, RZ ;  /* 0x0000005b4040723e */ /* 0x000fe400048070ff */
[----:B------:R-:W-:Y:S02]  /*3b90*/  CS2R R90, SRZ ;  /* 0x00000000005a7805 */ /* 0x000fe4000001ff00 */
[----:B------:R-:W-:Y:S02]  /*3ba0*/  F2FP.SATFINITE.E4M3.F32.PACK_AB_MERGE_C R221, R62, R41, R64 ;  /* 0x000000293edd723e */ /* 0x000fe40004807040 */
[----:B------:R-:W-:Y:S01]  /*3bb0*/  CS2R R40, SRZ ;  /* 0x0000000000287805 */ /* 0x000fe2000001ff00 */
[----:B------:R-:W4:Y:S01]  /*3bc0*/  MUFU.EX2 R93, R93 ;  /* 0x0000005d005d7308 */ /* 0x000f220000000800 */
[----:B-1----:R-:W-:Y:S01]  /*3bd0*/  FADD.FTZ R5, R45, R14 ;  /* 0x0000000e2d057221 */ /* 0x002fe20000010000 */
[----:B------:R-:W-:-:S02]  /*3be0*/  CS2R R62, SRZ ;  /* 0x00000000003e7805 */ /* 0x000fc4000001ff00 */
[----:B------:R-:W-:-:S04]  /*3bf0*/  CS2R R64, SRZ ;  /* 0x0000000000407805 */ /* 0x000fc8000001ff00 */
[----:B------:R1:W5:Y:S01]  /*3c00*/  MUFU.EX2 R10, R71 ;  /* 0x00000047000a7308 */ /* 0x0003620000000800 */
[----:B--2---:R-:W-:-:S07]  /*3c10*/  FADD.FTZ R20, R66, R5 ;  /* 0x0000000542147221 */ /* 0x004fce0000010000 */
[----:B------:R-:W2:Y:S01]  /*3c20*/  MUFU.EX2 R49, R49 ;  /* 0x0000003100317308 */ /* 0x000ea20000000800 */
[----:B----4-:R-:W-:Y:S01]  /*3c30*/  FADD.FTZ R5, R93, R20 ;  /* 0x000000145d057221 */ /* 0x010fe20000010000 */
[----:B-1----:R-:W-:Y:S01]  /*3c40*/  CS2R R70, SRZ ;  /* 0x0000000000467805 */ /* 0x002fe2000001ff00 */
[----:B------:R-:W1:Y:S05]  /*3c50*/  @P2 LDC R20, c[0x0][0x450] ;  /* 0x00011400ff142b82 */ /* 0x000e6a0000000800 */
[----:B------:R4:W0:Y:S01]  /*3c60*/  MUFU.EX2 R4, R75 ;  /* 0x0000004b00047308 */ /* 0x0008220000000800 */
[C---:B-----5:R-:W-:Y:S01]  /*3c70*/  F2FP.SATFINITE.E4M3.F32.PACK_AB_MERGE_C R93, R10.reuse, R93, RZ ;  /* 0x0000005d0a5d723e */ /* 0x060fe200048070ff */
[----:B------:R-:W-:-:S03]  /*3c80*/  FADD.FTZ R10, R10, R5 ;  /* 0x000000050a0a7221 */ /* 0x000fc60000010000 */
[----:B------:R-:W-:Y:S02]  /*3c90*/  F2FP.SATFINITE.E4M3.F32.PACK_AB_MERGE_C R223, R66, R45, R93 ;  /* 0x0000002d42df723e */ /* 0x000fe4000480705d */
[----:B------:R-:W-:Y:S02]  /*3ca0*/  CS2R R44, SRZ ;  /* 0x00000000002c7805 */ /* 0x000fe4000001ff00 */
[----:B------:R-:W-:Y:S01]  /*3cb0*/  CS2R R66, SRZ ;  /* 0x0000000000427805 */ /* 0x000fe2000001ff00 */
[----:B------:R-:W5:Y:S01]  /*3cc0*/  MUFU.EX2 R95, R95 ;  /* 0x0000005f005f7308 */ /* 0x000f620000000800 */
[----:B--2---:R-:W-:Y:S01]  /*3cd0*/  FADD.FTZ R5, R49, R10 ;  /* 0x0000000a31057221 */ /* 0x004fe20000010000 */
[----:B----4-:R-:W-:Y:S02]  /*3ce0*/  CS2R R74, SRZ ;  /* 0x00000000004a7805 */ /* 0x010fe4000001ff00 */
[----:B------:R-:W-:-:S04]  /*3cf0*/  CS2R R92, SRZ ;  /* 0x00000000005c7805 */ /* 0x000fc8000001ff00 */
[----:B------:R2:W4:Y:S01]  /*3d00*/  MUFU.EX2 R12, R79 ;  /* 0x0000004f000c7308 */ /* 0x0005220000000800 */
[----:B0-----:R-:W-:-:S07]  /*3d10*/  FADD.FTZ R10, R4, R5 ;  /* 0x00000005040a7221 */ /* 0x001fce0000010000 */
[----:B------:R-:W0:Y:S01]  /*3d20*/  MUFU.EX2 R30, R30 ;  /* 0x0000001e001e7308 */ /* 0x000e220000000800 */
[----:B-----5:R-:W-:Y:S01]  /*3d30*/  FADD.FTZ R5, R95, R10 ;  /* 0x0000000a5f057221 */ /* 0x020fe20000010000 */
[----:B--2---:R-:W-:-:S06]  /*3d40*/  CS2R R78, SRZ ;  /* 0x00000000004e7805 */ /* 0x004fcc000001ff00 */
[----:B------:R-:W2:Y:S01]  /*3d50*/  MUFU.EX2 R31, R31 ;  /* 0x0000001f001f7308 */ /* 0x000ea20000000800 */
[C---:B----4-:R-:W-:Y:S01]  /*3d60*/  F2FP.SATFINITE.E4M3.F32.PACK_AB_MERGE_C R95, R12.reuse, R95, RZ ;  /* 0x0000005f0c5f723e */ /* 0x050fe200048070ff */
[----:B------:R-:W-:Y:S01]  /*3d70*/  FADD.FTZ R12, R12, R5 ;  /* 0x000000050c0c7221 */ /* 0x000fe20000010000 */
[----:B---3--:R-:W-:Y:S02]  /*3d80*/  @P2 IMAD.HI.U32 R5, R22, R13, RZ ;  /* 0x0000000d16052227 */ /* 0x008fe400078e00ff */
[----:B------:R-:W-:Y:S02]  /*3d90*/  F2FP.SATFINITE.E4M3.F32.PACK_AB_MERGE_C R217, R4, R49, R95 ;  /* 0x0000003104d9723e */ /* 0x000fe4000480705f */
[----:B------:R-:W-:Y:S01]  /*3da0*/  CS2R R48, SRZ ;  /* 0x0000000000307805 */ /* 0x000fe2000001ff00 */
[----:B------:R-:W-:Y:S01]  /*3db0*/  VIADD R13, R23, 0xfffffffe ;  /* 0xfffffffe170d7836 */ /* 0x000fe20000000000 */
[----:B-1----:R-:W-:Y:S01]  /*3dc0*/  @P2 SHF.R.U32.HI R22, RZ, R20, R5 ;  /* 0x00000014ff162219 */ /* 0x002fe20000011605 */
[----:B------:R-:W1:Y:S01]  /*3dd0*/  MUFU.EX2 R53, R53 ;  /* 0x0000003500357308 */ /* 0x000e620000000800 */
[----:B0-----:R-:W-:-:S02]  /*3de0*/  F2FP.SATFINITE.E4M3.F32.PACK_AB_MERGE_C R10, R30, R29, RZ ;  /* 0x0000001d1e0a723e */ /* 0x001fc400048070ff */
[----:B------:R-:W-:Y:S01]  /*3df0*/  CS2R R94, SRZ ;  /* 0x00000000005e7805 */ /* 0x000fe2000001ff00 */
[----:B------:R-:W-:Y:S01]  /*3e00*/  IMAD.IADD R11, R11, 0x1, R22 ;  /* 0x000000010b0b7824 */ /* 0x000fe200078e0216 */
[----:B--2---:R-:W-:-:S03]  /*3e10*/  F2FP.SATFINITE.E4M3.F32.PACK_AB_MERGE_C R218, R31, R28, R10 ;  /* 0x0000001c1fda723e */ /* 0x004fc6000480700a */
[----:B------:R0:W2:Y:S01]  /*3e20*/  MUFU.EX2 R14, R83 ;  /* 0x00000053000e7308 */ /* 0x0000a20000000800 */
[----:B------:R-:W-:Y:S01]  /*3e30*/  SHF.R.S32.HI R10, RZ, 0x1f, R11 ;  /* 0x0000001fff0a7819 */ /* 0x000fe2000001140b */
[----:B------:R-:W-:Y:S01]  /*3e40*/  FADD.FTZ R28, R28, R107 ;  /* 0x0000006b1c1c7221 */ /* 0x000fe20000010000 */
[----:B------:R-:W-:Y:S02]  /*3e50*/  CS2R R106, SRZ ;  /* 0x00000000006a7805 */ /* 0x000fe4000001ff00 */
[----:B------:R-:W-:Y:S01]  /*3e60*/  LEA.HI R10, R10, R11, RZ, 0x7 ;  /* 0x0000000b0a0a7211 */ /* 0x000fe200078f38ff */
[----:B------:R-:W-:Y:S02]  /*3e70*/  FADD.FTZ R28, R31, R28 ;  /* 0x0000001c1f1c7221 */ /* 0x000fe40000010000 */
[----:B------:R-:W-:Y:S01]  /*3e80*/  MUFU.EX2 R97, R97 ;  /* 0x0000006100617308 */ /* 0x000fe20000000800 */
[----:B------:R-:W-:Y:S01]  /*3e90*/  SHF.R.S32.HI R11, RZ, 0x7, R10 ;  /* 0x00000007ff0b7819 */ /* 0x000fe2000001140a */
[----:B-1----:R-:W-:Y:S01]  /*3ea0*/  FADD.FTZ R3, R53, R12 ;  /* 0x0000000c35037221 */ /* 0x002fe20000010000 */
[----:B------:R-:W-:Y:S01]  /*3eb0*/  FADD.FTZ R5, R29, R28 ;  /* 0x0000001c1d057221 */ /* 0x000fe20000010000 */
[----:B------:R-:W-:-:S02]  /*3ec0*/  CS2R R28, SRZ ;  /* 0x00000000001c7805 */ /* 0x000fc4000001ff00 */
[----:B------:R-:W-:Y:S02]  /*3ed0*/  VIMNMX R12, R18, R11, !PT ;  /* 0x0000000b120c7248 */ /* 0x000fe40007fe0100 */
[----:B0-----:R-:W-:Y:S01]  /*3ee0*/  CS2R R82, SRZ ;  /* 0x0000000000527805 */ /* 0x001fe2000001ff00 */
[----:B------:R-:W-:Y:S01]  /*3ef0*/  FADD.FTZ R5, R30, R5 ;  /* 0x000000051e057221 */ /* 0x000fe20000010000 */
[----:B------:R-:W0:Y:S01]  /*3f00*/  MUFU.EX2 R46, R46 ;  /* 0x0000002e002e7308 */ /* 0x000e220000000800 */
[----:B------:R-:W-:Y:S01]  /*3f10*/  ISETP.GE.AND P3, PT, R13, R12, PT ;  /* 0x0000000c0d00720c */ /* 0x000fe20003f66270 */
[----:B--2---:R-:W-:Y:S01]  /*3f20*/  FADD.FTZ R4, R14, R3 ;  /* 0x000000030e047221 */ /* 0x004fe20000010000 */
[----:B------:R-:W-:Y:S02]  /*3f30*/  CS2R R30, SRZ ;  /* 0x00000000001e7805 */ /* 0x000fe4000001ff00 */
[----:B0-----:R-:W-:Y:S01]  /*3f40*/  F2FP.SATFINITE.E4M3.F32.PACK_AB_MERGE_C R3, R46, R97, RZ ;  /* 0x000000612e03723e */ /* 0x001fe200048070ff */
[----:B------:R-:W-:-:S03]  /*3f50*/  FADD.FTZ R97, R97, R4 ;  /* 0x0000000461617221 */ /* 0x000fc60000010000 */
[----:B------:R-:W-:Y:S01]  /*3f60*/  F2FP.SATFINITE.E4M3.F32.PACK_AB_MERGE_C R219, R14, R53, R3 ;  /* 0x000000350edb723e */ /* 0x000fe20004807003 */
[----:B------:R-:W-:Y:S01]  /*3f70*/  FADD.FTZ R4, R46, R97 ;  /* 0x000000612e047221 */ /* 0x000fe20000010000 */
[----:B------:R-:W-:Y:S01]  /*3f80*/  IMAD.MOV.U32 R3, RZ, RZ, RZ ;  /* 0x000000ffff037224 */ /* 0x000fe200078e00ff */
[----:B------:R-:W-:Y:S02]  /*3f90*/  CS2R R46, SRZ ;  /* 0x00000000002e7805 */ /* 0x000fe4000001ff00 */
[----:B------:R-:W-:Y:S02]  /*3fa0*/  CS2R R52, SRZ ;  /* 0x0000000000347805 */ /* 0x000fe4000001ff00 */
[----:B------:R-:W-:Y:S01]  /*3fb0*/  CS2R R96, SRZ ;  /* 0x0000000000607805 */ /* 0x000fe2000001ff00 */
[----:B------:R-:W-:Y:S06]  /*3fc0*/  @!P3 BRA `(.L_x_2127) ;  /* 0x00000030000cb947 */ /* 0x000fec0003800000 */
[----:B------:R-:W-:Y:S01]  /*3fd0*/  IMAD.MOV.U32 R11, RZ, RZ, R15 ;  /* 0x000000ffff0b7224 */ /* 0x000fe200078e000f */
[----:B------:R-:W-:Y:S01]  /*3fe0*/  CS2R R150, SRZ ;  /* 0x0000000000967805 */ /* 0x000fe2000001ff00 */
[----:B------:R-:W-:Y:S01]  /*3ff0*/  IMAD.MOV.U32 R10, RZ, RZ, R0 ;  /* 0x000000ffff0a7224 */ /* 0x000fe200078e0000 */
[----:B------:R-:W-:Y:S01]  /*4000*/  CS2R R148, SRZ ;  /* 0x0000000000947805 */ /* 0x000fe2000001ff00 */
[----:B------:R-:W-:Y:S01]  /*4010*/  IMAD.MOV.U32 R14, RZ, RZ, RZ ;  /* 0x000000ffff0e7224 */ /* 0x000fe200078e00ff */
        /* <DEDUP_REMOVED lines=63> */
[----:B------:R-:W-:Y:S01]  /*4410*/  ULDC UR42, c[0x0][0x288] ;  /* 0x0000a200002a7ab9 */ /* 0x000fe20000000800 */
[----:B------:R-:W-:-:S05]  /*4420*/  ULDC UR43, c[0x0][0x2f0] ;  /* 0x0000bc00002b7ab9 */ /* 0x000fca0000000800 */
.L_x_2137:
[----:B------:R-:W-:Y:S01]  /*4430*/  ISETP.NE.AND P4, PT, RZ, UR37, PT ;  /* 0x00000025ff007c0c */ /* 0x000fe2000bf85270 */
[----:B------:R-:W-:-:S04]  /*4440*/  UISETP.NE.AND UP0, UPT, UR4, 0x1, UPT ;  /* 0x000000010400788c */ /* 0x000fc8000bf05270 */
[----:B------:R-:W-:-:S06]  /*4450*/  USEL UR7, URZ, 0x1, UP0 ;  /* 0x000000013f077887 */ /* 0x000fcc0008000000 */
[----:B------:R-:W-:Y:S02]  /*4460*/  LOP3.LUT R3, R14, UR7, RZ, 0x3c, !PT ;  /* 0x000000070e037c12 */ /* 0x000fe4000f8e3cff */
[----:B------:R-:W-:Y:S05]  /*4470*/  @P4 BRA `(.L_x_2128) ;  /* 0x0000000000344947 */ /* 0x000fea0003800000 */
[----:B------:R-:W-:Y:S05]  /*4480*/  @!P1 BRA `(.L_x_2129) ;  /* 0x0000000000049947 */ /* 0x000fea0003800000 */
[----:B------:R-:W-:Y:S01]  /*4490*/  BPT.TRAP 0x1 ;  /* 0x000000040000795c */ /* 0x000fe20000300000 */
.L_x_2129:
        /* <DEDUP_REMOVED lines=8> */
.L_x_2130:
[----:B-1----:R-:W-:Y:S05]  /*4520*/  @P3 BRA `(.L_x_2128) ;  /* 0x0000000000083947 */ /* 0x002fea0003800000 */
[----:B------:R-:W1:Y:S02]  /*4530*/  SYNCS.PHASECHK.TRANS64.TRYWAIT P3, [UR7+0x38830], R0 ;  /* 0x03883000ff0075a7 */ /* 0x000e640008060147 */
[----:B-1----:R-:W-:Y:S05]  /*4540*/  @!P3 BRA `(.L_x_2131) ;  /* 0x000000d800f8b947 */ /* 0x002fea0003800000 */
.L_x_2128:
        /* <DEDUP_REMOVED lines=50> */
.L_x_2133:
[----:B------:R-:W-:Y:S01]  /*4870*/  ULEA UR10, UR4, UR36, 0x3 ;  /* 0x00000024040a7291 */ /* 0x000fe2000f8e183f */
[----:B------:R-:W-:-:S08]  /*4880*/  SHF.L.U32 R0, R14, 0x1f, RZ ;  /* 0x0000001f0e007819 */ /* 0x000fd000000006ff */
[----:B------:R0:W1:Y:S01]  /*4890*/  SYNCS.PHASECHK.TRANS64.TRYWAIT P3, [UR10+0x38850], R0 ;  /* 0x03885000ff0075a7 */ /* 0x000062000806014a */
[----:B------:R-:W-:Y:S05]  /*48a0*/  @!P1 BRA `(.L_x_2134) ;  /* 0x0000000000049947 */ /* 0x000fea0003800000 */
[----:B------:R-:W-:Y:S01]  /*48b0*/  BPT.TRAP 0x1 ;  /* 0x000000040000795c */ /* 0x000fe20000300000 */
.L_x_2134:
[----:B-1----:R-:W-:Y:S05]  /*48c0*/  @P3 BRA `(.L_x_2132) ;  /* 0x0000000000083947 */ /* 0x002fea0003800000 */
[----:B------:R-:W1:Y:S02]  /*48d0*/  SYNCS.PHASECHK.TRANS64.TRYWAIT P3, [UR10+0x38850], R0 ;  /* 0x03885000ff0075a7 */ /* 0x000e64000806014a */
[----:B-1----:R-:W-:Y:S05]  /*48e0*/  @!P3 BRA `(.L_x_2135) ;  /* 0x000000d80028b947 */ /* 0x002fea0003800000 */
.L_x_2132:
[----:B------:R-:W-:Y:S01]  /*48f0*/  UIADD3 UR10, UR36, 0x400, URZ ;  /* 0x00000400240a7890 */ /* 0x000fe2000fffe03f */
[----:B------:R-:W-:Y:S01]  /*4900*/  WARPGROUP.ARRIVE ;  /* 0x00000000000079c5 */ /* 0x000fe20000000000 */
[----:B------:R-:W-:Y:S01]  /*4910*/  UMOV UR11, 0x40000040 ;  /* 0x40000040000b7882 */ /* 0x000fe20000000000 */
[----:B------:R-:W-:Y:S01]  /*4920*/  UMOV UR15, 0x40000040 ;  /* 0x40000040000f7882 */ /* 0x000fe20000000000 */
[----:B------:R-:W-:Y:S01]  /*4930*/  USHF.R.U32.HI UR10, URZ, 0x4, UR10 ;  /* 0x000000043f0a7899 */ /* 0x000fe2000801160a */
[----:B-1----:R-:W1:Y:S01]  /*4940*/  @P2 LDC R15, c[0x0][0x44c] ;  /* 0x00011300ff0f2b82 */ /* 0x002e620000000800 */
[----:B------:R-:W-:Y:S02]  /*4950*/  IMAD.MOV.U32 R14, RZ, RZ, R8 ;  /* 0x000000ffff0e7224 */ /* 0x000fe400078e0008 */
[----:B------:R-:W-:-:S04]  /*4960*/  ULOP3.LUT UR10, UR10, 0x3fff, URZ, 0xc0, !UPT ;  /* 0x00003fff0a0a7892 */ /* 0x000fc8000f8ec03f */
[----:B------:R-:W-:Y:S01]  /*4970*/  ULOP3.LUT UR10, UR10, 0x10000, URZ, 0xfc, !UPT ;  /* 0x000100000a0a7892 */ /* 0x000fe2000f8efc3f */
[----:B0-----:R-:W0:Y:S03]  /*4980*/  @P2 LDC R0, c[0x0][0x450] ;  /* 0x00011400ff002b82 */ /* 0x001e260000000800 */
[----:B------:R-:W-:-:S04]  /*4990*/  ULEA UR10, UR4, UR10, 0xb ;  /* 0x0000000a040a7291 */ /* 0x000fc8000f8e583f */
[----:B------:R-:W-:-:S05]  /*49a0*/  UIADD3 UR14, UR10, 0x2, URZ ;  /* 0x000000020a0e7890 */ /* 0x000fca000fffe03f */
[----:B------:R-:W-:Y:S01]  /*49b0*/  QGMMA.64x256x32.F32.E4M3.E4M3 R24, R228, gdesc[UR8], R24, gsb0 ;  /* 0x03e00008e4187df3 */ /* 0x000fe20008000818 */
[----:B------:R-:W-:Y:S01]  /*49c0*/  UMOV UR11, 0x40000040 ;  /* 0x40000040000b7882 */ /* 0x000fe20000000000 */
[----:B-1----:R-:W-:-:S05]  /*49d0*/  @P2 IMAD.HI.U32 R15, R8, R15, RZ ;  /* 0x0000000f080f2227 */ /* 0x002fca00078e00ff */
[----:B0-----:R-:W-:Y:S01]  /*49e0*/  @P2 SHF.R.U32.HI R14, RZ, R0, R15 ;  /* 0x00000000ff0e2219 */ /* 0x001fe2000001160f */
[----:B------:R-:W-:-:S04]  /*49f0*/  IMAD.MOV.U32 R0, RZ, RZ, -0x80 ;  /* 0xffffff80ff007424 */ /* 0x000fc800078e00ff */
[----:B------:R-:W0:Y:S01]  /*4a00*/  SHFL.IDX PT, R20, R14, RZ, 0x1c1f ;  /* 0x001c1fff0e147589 */ /* 0x000e2200000e0000 */
[----:B------:R-:W-:-:S03]  /*4a10*/  IMAD R0, R13, R0, 0x1 ;  /* 0x000000010d007424 */ /* 0x000fc600078e0200 */
[----:B------:R-:W1:Y:S01]  /*4a20*/  SHFL.IDX PT, R14, R14, 0x1, 0x1c1f ;  /* 0x003c1f000e0e7f89 */ /* 0x000e6200000e0000 */
[----:B------:R-:W-:-:S04]  /*4a30*/  IMAD R15, R9, -0x2, R0 ;  /* 0xfffffffe090f7824 */ /* 0x000fc800078e0200 */
[----:B------:R-:W-:-:S05]  /*4a40*/  IMAD R15, R16, UR43, R15 ;  /* 0x0000002b100f7c24 */ /* 0x000fca000f8e020f */
[----:B0-----:R-:W-:-:S04]  /*4a50*/  IADD3 R0, R20, -UR42, R15 ;  /* 0x8000002a14007c10 */ /* 0x001fc8000fffe00f */
[C---:B------:R-:W-:Y:S02]  /*4a60*/  ISETP.GT.AND P3, PT, R0.reuse, RZ, PT ;  /* 0x000000ff0000720c */ /* 0x040fe40003f64270 */
[----:B------:R-:W-:Y:S02]  /*4a70*/  ISETP.GT.AND P4, PT, R0, 0x1, PT ;  /* 0x000000010000780c */ /* 0x000fe40003f84270 */
[----:B------:R-:W-:Y:S02]  /*4a80*/  FSEL R21, R152, -INF , P3 ;  /* 0xff80000098157808 */ /* 0x000fe40001800000 */
[----:B------:R-:W-:Y:S02]  /*4a90*/  ISETP.GT.AND P3, PT, R0, 0x8, PT ;  /* 0x000000080000780c */ /* 0x000fe40003f64270 */
[----:B------:R-:W-:Y:S02]  /*4aa0*/  FSEL R153, R153, -INF , P4 ;  /* 0xff80000099997808 */ /* 0x000fe40002000000 */
[----:B------:R-:W-:-:S02]  /*4ab0*/  FMNMX.FTZ R20, R21, R10, !PT ;  /* 0x0000000a15147209 */ /* 0x000fc40007810000 */
[----:B------:R-:W-:Y:S02]  /*4ac0*/  ISETP.GT.AND P4, PT, R0, 0x9, PT ;  /* 0x000000090000780c */ /* 0x000fe40003f84270 */
[----:B------:R-:W-:Y:S02]  /*4ad0*/  FSEL R23, R156, -INF , P3 ;  /* 0xff8000009c177808 */ /* 0x000fe40001800000 */
[----:B------:R-:W-:Y:S02]  /*4ae0*/  FMNMX.FTZ R20, R153, R20, !PT ;  /* 0x0000001499147209 */ /* 0x000fe40007810000 */
[----:B------:R-:W-:Y:S02]  /*4af0*/  ISETP.GT.AND P3, PT, R0, 0x10, PT ;  /* 0x000000100000780c */ /* 0x000fe40003f64270 */
[----:B------:R-:W-:Y:S02]  /*4b00*/  FSEL R157, R157, -INF , P4 ;  /* 0xff8000009d9d7808 */ /* 0x000fe40002000000 */
[----:B------:R-:W-:-:S02]  /*4b10*/  FMNMX.FTZ R20, R23, R20, !PT ;  /* 0x0000001417147209 */ /* 0x000fc40007810000 */
[C---:B------:R-:W-:Y:S02]  /*4b20*/  ISETP.GT.AND P4, PT, R0.reuse, 0x11, PT ;  /* 0x000000110000780c */ /* 0x040fe40003f84270 */
[----:B------:R-:W-:Y:S02]  /*4b30*/  FMNMX.FTZ R20, R157, R20, !PT ;  /* 0x000000149d147209 */ /* 0x000fe40007810000 */
[----:B------:R-:W-:Y:S02]  /*4b40*/  FSEL R161, R161, -INF , P4 ;  /* 0xff800000a1a17808 */ /* 0x000fe40002000000 */
[----:B------:R-:W-:Y:S02]  /*4b50*/  ISETP.GT.AND P4, PT, R0, 0x19, PT ;  /* 0x000000190000780c */ /* 0x000fe40003f84270 */
[----:B-1----:R-:W-:Y:S02]  /*4b60*/  IADD3 R15, R14, -UR42, R15 ;  /* 0x8000002a0e0f7c10 */ /* 0x002fe4000fffe00f */
[----:B------:R-:W-:-:S02]  /*4b70*/  FSEL R165, R165, -INF , P4 ;  /* 0xff800000a5a57808 */ /* 0x000fc40002000000 */
[C---:B------:R-:W-:Y:S02]  /*4b80*/  ISETP.GT.AND P4, PT, R0.reuse, 0x21, PT ;  /* 0x000000210000780c */ /* 0x040fe40003f84270 */
[----:B------:R-:W-:Y:S02]  /*4b90*/  ISETP.GT.AND P5, PT, R15, 0x1, PT ;  /* 0x000000010f00780c */ /* 0x000fe40003fa4270 */
[----:B------:R-:W-:Y:S02]  /*4ba0*/  FSEL R169, R169, -INF , P4 ;  /* 0xff800000a9a97808 */ /* 0x000fe40002000000 */
[----:B------:R-:W-:Y:S02]  /*4bb0*/  ISETP.GT.AND P4, PT, R0, 0x29, PT ;  /* 0x000000290000780c */ /* 0x000fe40003f84270 */
[----:B------:R-:W-:Y:S02]  /*4bc0*/  FSEL R155, R155, -INF , P5 ;  /* 0xff8000009b9b7808 */ /* 0x000fe40002800000 */
        /* <DEDUP_REMOVED lines=31> */
[C---:B------:R-:W-:Y:S02]  /*4dc0*/  ISETP.GT.AND P4, PT, R15.reuse, RZ, PT ;  /* 0x000000ff0f00720c */ /* 0x040fe40003f84270 */
[C---:B------:R-:W-:Y:S02]  /*4dd0*/  ISETP.GT.AND P5, PT, R15.reuse, 0x31, PT ;  /* 0x000000310f00780c */ /* 0x040fe40003fa4270 */
[----:B------:R-:W-:Y:S02]  /*4de0*/  FSEL R154, R154, -INF , P4 ;  /* 0xff8000009a9a7808 */ /* 0x000fe40002000000 */
[----:B------:R-:W-:Y:S02]  /*4df0*/  ISETP.GT.AND P4, PT, R15, 0x8, PT ;  /* 0x000000080f00780c */ /* 0x000fe40003f84270 */
[----:B------:R-:W-:Y:S02]  /*4e00*/  FSEL R179, R179, -INF , P5 ;  /* 0xff800000b3b37808 */ /* 0x000fe40002800000 */
[----:B------:R-:W-:-:S04]  /*4e10*/  ISETP.GT.AND P5, PT, R15, 0x39, PT ;  /* 0x000000390f00780c */ /* 0x000fc80003fa4270 */
        /* <DEDUP_REMOVED lines=16> */
[----:B------:R-:W-:Y:S01]  /*4f20*/  FSEL R215, R215, -INF , P5 ;  /* 0xff800000d7d77808 */ /* 0x000fe20002800000 */
[----:B------:R-:W-:Y:S02]  /*4f30*/  WARPGROUP.DEPBAR.LE gsb0, 0x0 ;  /* 0x00008000000079c5 */ /* 0x000fe40000010000 */
[----:B------:R-:W-:-:S06]  /*4f40*/  WARPGROUP.ARRIVE ;  /* 0x00000000000079c5 */ /* 0x000fcc0000000000 */
[----:B------:R-:W-:Y:S01]  /*4f50*/  QGMMA.64x256x32.F32.E4M3.E4M3 R24, R224, gdesc[UR12], R24, gsb0 ;  /* 0x03e0000ce0187df3 */ /* 0x000fe20008000818 */
[----:B------:R-:W-:Y:S01]  /*4f60*/  UIADD3 UR14, UR10, 0x4, URZ ;  /* 0x000000040a0e7890 */ /* 0x000fe2000fffe03f */
[----:B------:R-:W-:Y:S01]  /*4f70*/  UMOV UR15, 0x40000040 ;  /* 0x40000040000f7882 */ /* 0x000fe20000000000 */
[----:B------:R-:W-:Y:S01]  /*4f80*/  UIADD3 UR10, UR10, 0x6, URZ ;  /* 0x000000060a0a7890 */ /* 0x000fe2000fffe03f */
[----:B------:R-:W-:Y:S02]  /*4f90*/  WARPGROUP.DEPBAR.LE gsb0, 0x0 ;  /* 0x00008000000079c5 */ /* 0x000fe40000010000 */
[----:B------:R-:W-:Y:S01]  /*4fa0*/  FSEL R225, R160, -INF , P3 ;  /* 0xff800000a0e17808 */ /* 0x000fe20001800000 */
[----:B------:R-:W-:Y:S01]  /*4fb0*/  WARPGROUP.ARRIVE ;  /* 0x00000000000079c5 */ /* 0x000fe20000000000 */
[----:B------:R-:W-:Y:S02]  /*4fc0*/  ISETP.GT.AND P3, PT, R0, 0x18, PT ;  /* 0x000000180000780c */ /* 0x000fe40003f64270 */
[----:B------:R-:W-:-:S02]  /*4fd0*/  FMNMX.FTZ R20, R225, R20, !PT ;  /* 0x00000014e1147209 */ /* 0x000fc40007810000 */
[----:B------:R-:W-:-:S15]  /*4fe0*/  FSEL R227, R164, -INF , P3 ;  /* 0xff800000a4e37808 */ /* 0x000fde0001800000 */
[----:B------:R-:W-:-:S01]  /*4ff0*/  NOP ;  /* 0x0000000000007918 */ /* 0x000fc20000000000 */
[----:B------:R-:W-:Y:S01]  /*5000*/  QGMMA.64x256x32.F32.E4M3.E4M3 R24, R220, gdesc[UR12], R24, gsb0 ;  /* 0x03e0000cdc187df3 */ /* 0x000fe20008000818 */
[----:B------:R-:W-:Y:S02]  /*5010*/  FMNMX.FTZ R20, R161, R20, !PT ;  /* 0x00000014a1147209 */ /* 0x000fe40007810000 */
[----:B------:R-:W-:Y:S02]  /*5020*/  ISETP.GT.AND P3, PT, R0, 0x20, PT ;  /* 0x000000200000780c */ /* 0x000fe40003f64270 */
[----:B------:R-:W-:Y:S02]  /*5030*/  FMNMX.FTZ R20, R227, R20, !PT ;  /* 0x00000014e3147209 */ /* 0x000fe40007810000 */
[----:B------:R-:W-:Y:S02]  /*5040*/  FSEL R229, R168, -INF , P3 ;  /* 0xff800000a8e57808 */ /* 0x000fe40001800000 */
[----:B------:R-:W-:Y:S02]  /*5050*/  FMNMX.FTZ R20, R165, R20, !PT ;  /* 0x00000014a5147209 */ /* 0x000fe40007810000 */
[----:B------:R-:W-:-:S02]  /*5060*/  ISETP.GT.AND P3, PT, R0, 0x28, PT ;  /* 0x000000280000780c */ /* 0x000fc40003f64270 */
[----:B------:R-:W-:Y:S02]  /*5070*/  FMNMX.FTZ R20, R229, R20, !PT ;  /* 0x00000014e5147209 */ /* 0x000fe40007810000 */
[----:B------:R-:W-:Y:S02]  /*5080*/  FSEL R231, R172, -INF , P3 ;  /* 0xff800000ace77808 */ /* 0x000fe40001800000 */
[----:B------:R-:W-:Y:S02]  /*5090*/  FMNMX.FTZ R20, R169, R20, !PT ;  /* 0x00000014a9147209 */ /* 0x000fe40007810000 */
[----:B------:R-:W-:Y:S02]  /*50a0*/  ISETP.GT.AND P3, PT, R0, 0x30, PT ;  /* 0x000000300000780c */ /* 0x000fe40003f64270 */
[----:B------:R-:W-:Y:S02]  /*50b0*/  FMNMX.FTZ R20, R231, R20, !PT ;  /* 0x00000014e7147209 */ /* 0x000fe40007810000 */
[----:B------:R-:W-:-:S02]  /*50c0*/  FSEL R233, R176, -INF , P3 ;  /* 0xff800000b0e97808 */ /* 0x000fc40001800000 */
        /* <DEDUP_REMOVED lines=36> */
[----:B------:R-:W-:-:S04]  /*5310*/  FMNMX.FTZ R20, R209, R20, !PT ;  /* 0x00000014d1147209 */ /* 0x000fc80007810000 */
[----:B------:R-:W-:-:S04]  /*5320*/  FMNMX.FTZ R20, R212, R20, !PT ;  /* 0x00000014d4147209 */ /* 0x000fc80007810000 */
[----:B------:R-:W-:-:S05]  /*5330*/  FMNMX.FTZ R152, R213, R20, !PT ;  /* 0x00000014d5987209 */ /* 0x000fca0007810000 */
[----:B------:R-:W0:Y:S02]  /*5340*/  SHFL.BFLY PT, R0, R152, 0x2, 0x1f ;  /* 0x0c401f0098007f89 */ /* 0x000e2400000e0000 */
[----:B0-----:R-:W-:Y:S02]  /*5350*/  FMNMX.FTZ R156, R152, R0, !PT ;  /* 0x00000000989c7209 */ /* 0x001fe40007810000 */
[----:B------:R-:W-:-:S03]  /*5360*/  FMNMX.FTZ R152, R154, R11, !PT ;  /* 0x0000000b9a987209 */ /* 0x000fc60007810000 */
[----:B------:R-:W0:Y:S01]  /*5370*/  SHFL.BFLY PT, R0, R156, 0x1, 0x1f ;  /* 0x0c201f009c007f89 */ /* 0x000e2200000e0000 */
[----:B------:R-:W-:Y:S02]  /*5380*/  FMNMX.FTZ R152, R155, R152, !PT ;  /* 0x000000989b987209 */ /* 0x000fe40007810000 */
[----:B0-----:R-:W-:-:S04]  /*5390*/  FMNMX.FTZ R0, R156, R0, !PT ;  /* 0x000000009c007209 */ /* 0x001fc80007810000 */
[----:B------:R-:W-:Y:S01]  /*53a0*/  FSETP.NEU.FTZ.AND P3, PT, R0, -INF , PT ;  /* 0xff8000000000780b */ /* 0x000fe20003f7d000 */
[----:B------:R-:W-:-:S05]  /*53b0*/  FFMA.FTZ R20, R2, R0, -8 ;  /* 0xc100000002147423 */ /* 0x000fca0000010000 */
[----:B------:R-:W-:-:S05]  /*53c0*/  FSEL R20, R20, RZ, P3 ;  /* 0x000000ff14147208 */ /* 0x000fca0001800000 */
[--C-:B------:R-:W-:Y:S01]  /*53d0*/  FFMA.FTZ R14, R2, R23, -R20.reuse ;  /* 0x00000017020e7223 */ /* 0x100fe20000010814 */
[----:B------:R-:W-:Y:S01]  /*53e0*/  FSEL R23, R158, -INF , P4 ;  /* 0xff8000009e177808 */ /* 0x000fe20002000000 */
[C-C-:B------:R-:W-:Y:S01]  /*53f0*/  FFMA.FTZ R22, R2.reuse, R21, -R20.reuse ;  /* 0x0000001502167223 */ /* 0x140fe20000010814 */
[----:B------:R-:W-:Y:S01]  /*5400*/  ISETP.GT.AND P4, PT, R15, 0x10, PT ;  /* 0x000000100f00780c */ /* 0x000fe20003f84270 */
[C-C-:B------:R-:W-:Y:S01]  /*5410*/  FFMA.FTZ R21, R2.reuse, R153, -R20.reuse ;  /* 0x0000009902157223 */ /* 0x140fe20000010814 */
[----:B------:R-:W-:Y:S01]  /*5420*/  FMNMX.FTZ R152, R23, R152, !PT ;  /* 0x0000009817987209 */ /* 0x000fe20007810000 */
[--C-:B------:R-:W-:Y:S01]  /*5430*/  FFMA.FTZ R153, R2, R157, -R20.reuse ;  /* 0x0000009d02997223 */ /* 0x100fe20000010814 */
[----:B------:R-:W-:Y:S01]  /*5440*/  FSEL R157, R162, -INF , P4 ;  /* 0xff800000a29d7808 */ /* 0x000fe20002000000 */
[C-C-:B------:R-:W-:Y:S01]  /*5450*/  FFMA.FTZ R225, R2.reuse, R225, -R20.reuse ;  /* 0x000000e102e17223 */ /* 0x140fe20000010814 */
[----:B------:R-:W-:Y:S01]  /*5460*/  FMNMX.FTZ R156, R159, R152, !PT ;  /* 0x000000989f9c7209 */ /* 0x000fe20007810000 */
[C-C-:B------:R-:W-:Y:S01]  /*5470*/  FFMA.FTZ R227, R2.reuse, R227, -R20.reuse ;  /* 0x000000e302e37223 */ /* 0x140fe20000010814 */
[----:B------:R-:W-:Y:S01]  /*5480*/  ISETP.GT.AND P4, PT, R15, 0x18, PT ;  /* 0x000000180f00780c */ /* 0x000fe20003f84270 */
[----:B------:R0:W-:Y:S01]  /*5490*/  MUFU.EX2 R152, R225 ;  /* 0x000000e100987308 */ /* 0x0001e20000000800 */
[----:B------:R-:W-:Y:S01]  /*54a0*/  FMNMX.FTZ R156, R157, R156, !PT ;  /* 0x0000009c9d9c7209 */ /* 0x000fe20007810000 */
[C-C-:B------:R-:W-:Y:S01]  /*54b0*/  FFMA.FTZ R162, R2.reuse, R229, -R20.reuse ;  /* 0x000000e502a27223 */ /* 0x140fe20000010814 */
[----:B------:R-:W-:-:S01]  /*54c0*/  FFMA.FTZ R164, R2, R231, -R20 ;  /* 0x000000e702a47223 */ /* 0x000fc20000010814 */
[C-C-:B------:R-:W-:Y:S01]  /*54d0*/  FFMA.FTZ R168, R2.reuse, R235, -R20.reuse ;  /* 0x000000eb02a87223 */ /* 0x140fe20000010814 */
[----:B------:R-:W-:Y:S01]  /*54e0*/  FMNMX.FTZ R156, R163, R156, !PT ;  /* 0x0000009ca39c7209 */ /* 0x000fe20007810000 */
        /* <DEDUP_REMOVED lines=26> */
[----:B------:R-:W-:Y:S01]  /*5690*/  FSEL R221, R166, -INF , P4 ;  /* 0xff800000a6dd7808 */ /* 0x000fe20002000000 */
[----:B------:R-:W-:-:S01]  /*56a0*/  FFMA.FTZ R166, R2, R233, -R20 ;  /* 0x000000e902a67223 */ /* 0x000fc20000010814 */
[----:B------:R-:W-:Y:S01]  /*56b0*/  ISETP.GT.AND P4, PT, R15, 0x20, PT ;  /* 0x000000200f00780c */ /* 0x000fe20003f84270 */
[----:B------:R-:W-:Y:S01]  /*56c0*/  WARPGROUP.ARRIVE ;  /* 0x00000000000079c5 */ /* 0x000fe20000000000 */
[----:B------:R-:W-:Y:S01]  /*56d0*/  FMNMX.FTZ R156, R221, R156, !PT ;  /* 0x0000009cdd9c7209 */ /* 0x000fe20007810000 */
[----:B------:R-:W-:Y:S01]  /*56e0*/  MUFU.EX2 R177, R177 ;  /* 0x000000b100b17308 */ /* 0x000fe20000000800 */
[----:B------:R-:W-:Y:S01]  /*56f0*/  FSEL R223, R170, -INF , P4 ;  /* 0xff800000aadf7808 */ /* 0x000fe20002000000 */
[----:B------:R-:W-:Y:S01]  /*5700*/  FFMA.FTZ R170, R2, R237, -R20 ;  /* 0x000000ed02aa7223 */ /* 0x000fe20000010814 */
[----:B------:R-:W-:Y:S01]  /*5710*/  FMNMX.FTZ R158, R167, R156, !PT ;  /* 0x0000009ca79e7209 */ /* 0x000fe20007810000 */
[----:B------:R-:W-:Y:S01]  /*5720*/  QGMMA.64x256x32.F32.E4M3.E4M3 R24, R216, gdesc[UR8], R24, gsb0 ;  /* 0x03e00008d8187df3 */ /* 0x000fe20008000818 */
[----:B------:R-:W-:-:S02]  /*5730*/  ISETP.GT.AND P4, PT, R15, 0x28, PT ;  /* 0x000000280f00780c */ /* 0x000fc40003f84270 */
[----:B------:R-:W-:Y:S01]  /*5740*/  FMNMX.FTZ R158, R223, R158, !PT ;  /* 0x0000009edf9e7209 */ /* 0x000fe20007810000 */
[----:B------:R1:W-:Y:S01]  /*5750*/  MUFU.EX2 R156, R227 ;  /* 0x000000e3009c7308 */ /* 0x0003e20000000800 */
[----:B0-----:R-:W-:Y:S02]  /*5760*/  FSEL R225, R174, -INF , P4 ;  /* 0xff800000aee17808 */ /* 0x001fe40002000000 */
[----:B------:R-:W-:Y:S02]  /*5770*/  FMNMX.FTZ R158, R171, R158, !PT ;  /* 0x0000009eab9e7209 */ /* 0x000fe40007810000 */
[----:B------:R-:W-:Y:S02]  /*5780*/  ISETP.GT.AND P4, PT, R15, 0x30, PT ;  /* 0x000000300f00780c */ /* 0x000fe40003f84270 */
[----:B------:R-:W-:Y:S01]  /*5790*/  FMNMX.FTZ R158, R225, R158, !PT ;  /* 0x0000009ee19e7209 */ /* 0x000fe20007810000 */
[----:B------:R-:W-:Y:S01]  /*57a0*/  MUFU.EX2 R181, R181 ;  /* 0x000000b500b57308 */ /* 0x000fe20000000800 */
[----:B-1----:R-:W-:Y:S01]  /*57b0*/  FSEL R227, R178, -INF , P4 ;  /* 0xff800000b2e37808 */ /* 0x002fe20002000000 */
[----:B------:R-:W-:Y:S01]  /*57c0*/  FFMA.FTZ R178, R2, R208, -R20 ;  /* 0x000000d002b27223 */ /* 0x000fe20000010814 */
[----:B------:R-:W-:-:S02]  /*57d0*/  FMNMX.FTZ R160, R175, R158, !PT ;  /* 0x0000009eafa07209 */ /* 0x000fc40007810000 */
[----:B------:R-:W-:Y:S02]  /*57e0*/  ISETP.GT.AND P4, PT, R15, 0x38, PT ;  /* 0x000000380f00780c */ /* 0x000fe40003f84270 */
[----:B------:R-:W-:Y:S01]  /*57f0*/  FMNMX.FTZ R160, R227, R160, !PT ;  /* 0x000000a0e3a07209 */ /* 0x000fe20007810000 */
[----:B------:R0:W-:Y:S01]  /*5800*/  MUFU.EX2 R158, R162 ;  /* 0x000000a2009e7308 */ /* 0x0001e20000000800 */
[----:B------:R-:W-:Y:S02]  /*5810*/  FSEL R229, R182, -INF , P4 ;  /* 0xff800000b6e57808 */ /* 0x000fe40002000000 */
[----:B------:R-:W-:Y:S02]  /*5820*/  FMNMX.FTZ R160, R179, R160, !PT ;  /* 0x000000a0b3a07209 */ /* 0x000fe40007810000 */
[----:B------:R-:W-:Y:S02]  /*5830*/  ISETP.GT.AND P4, PT, R15, 0x40, PT ;  /* 0x000000400f00780c */ /* 0x000fe40003f84270 */
[----:B------:R-:W-:Y:S01]  /*5840*/  FMNMX.FTZ R160, R229, R160, !PT ;  /* 0x000000a0e5a07209 */ /* 0x000fe20007810000 */
[----:B------:R-:W-:Y:S01]  /*5850*/  MUFU.EX2 R185, R185 ;  /* 0x000000b900b97308 */ /* 0x000fe20000000800 */
[----:B------:R-:W-:-:S02]  /*5860*/  FSEL R186, R186, -INF , P4 ;  /* 0xff800000baba7808 */ /* 0x000fc40002000000 */
[----:B------:R-:W-:Y:S02]  /*5870*/  FMNMX.FTZ R231, R183, R160, !PT ;  /* 0x000000a0b7e77209 */ /* 0x000fe40007810000 */
[----:B------:R-:W-:Y:S02]  /*5880*/  ISETP.GT.AND P4, PT, R15, 0x48, PT ;  /* 0x000000480f00780c */ /* 0x000fe40003f84270 */
[----:B0-----:R-:W-:Y:S01]  /*5890*/  FMNMX.FTZ R162, R186, R231, !PT ;  /* 0x000000e7baa27209 */ /* 0x001fe20007810000 */
[----:B------:R0:W-:Y:S01]  /*58a0*/  MUFU.EX2 R160, R164 ;  /* 0x000000a400a07308 */ /* 0x0001e20000000800 */
[----:B------:R-:W-:Y:S02]  /*58b0*/  FSEL R231, R190, -INF , P4 ;  /* 0xff800000bee77808 */ /* 0x000fe40002000000 */
[----:B------:R-:W-:Y:S02]  /*58c0*/  FMNMX.FTZ R162, R187, R162, !PT ;  /* 0x000000a2bba27209 */ /* 0x000fe40007810000 */
[----:B------:R-:W-:-:S02]  /*58d0*/  ISETP.GT.AND P4, PT, R15, 0x50, PT ;  /* 0x000000500f00780c */ /* 0x000fc40003f84270 */
[----:B------:R-:W-:Y:S01]  /*58e0*/  FMNMX.FTZ R162, R231, R162, !PT ;  /* 0x000000a2e7a27209 */ /* 0x000fe20007810000 */
[----:B------:R-:W-:Y:S01]  /*58f0*/  MUFU.EX2 R189, R189 ;  /* 0x000000bd00bd7308 */ /* 0x000fe20000000800 */
[----:B------:R-:W-:Y:S02]  /*5900*/  FSEL R194, R194, -INF , P4 ;  /* 0xff800000c2c27808 */ /* 0x000fe40002000000 */
[----:B------:R-:W-:Y:S02]  /*5910*/  FMNMX.FTZ R233, R191, R162, !PT ;  /* 0x000000a2bfe97209 */ /* 0x000fe40007810000 */
[----:B------:R-:W-:Y:S02]  /*5920*/  ISETP.GT.AND P4, PT, R15, 0x58, PT ;  /* 0x000000580f00780c */ /* 0x000fe40003f84270 */
[----:B0-----:R-:W-:Y:S01]  /*5930*/  FMNMX.FTZ R164, R194, R233, !PT ;  /* 0x000000e9c2a47209 */ /* 0x001fe20007810000 */
[----:B------:R0:W-:Y:S01]  /*5940*/  MUFU.EX2 R162, R166 ;  /* 0x000000a600a27308 */ /* 0x0001e20000000800 */
[----:B------:R-:W-:-:S02]  /*5950*/  FSEL R233, R198, -INF , P4 ;  /* 0xff800000c6e97808 */ /* 0x000fc40002000000 */
[----:B------:R-:W-:Y:S02]  /*5960*/  FMNMX.FTZ R164, R195, R164, !PT ;  /* 0x000000a4c3a47209 */ /* 0x000fe40007810000 */
[----:B------:R-:W-:Y:S02]  /*5970*/  ISETP.GT.AND P4, PT, R15, 0x60, PT ;  /* 0x000000600f00780c */ /* 0x000fe40003f84270 */
[----:B------:R-:W-:Y:S01]  /*5980*/  FMNMX.FTZ R164, R233, R164, !PT ;  /* 0x000000a4e9a47209 */ /* 0x000fe20007810000 */
[----:B------:R-:W-:Y:S01]  /*5990*/  MUFU.EX2 R193, R193 ;  /* 0x000000c100c17308 */ /* 0x000fe20000000800 */
[----:B------:R-:W-:Y:S02]  /*59a0*/  FSEL R202, R202, -INF , P4 ;  /* 0xff800000caca7808 */ /* 0x000fe40002000000 */
[----:B------:R-:W-:Y:S02]  /*59b0*/  FMNMX.FTZ R235, R199, R164, !PT ;  /* 0x000000a4c7eb7209 */ /* 0x000fe40007810000 */
[----:B------:R-:W-:-:S02]  /*59c0*/  ISETP.GT.AND P4, PT, R15, 0x68, PT ;  /* 0x000000680f00780c */ /* 0x000fc40003f84270 */
[----:B0-----:R-:W-:Y:S01]  /*59d0*/  FMNMX.FTZ R166, R202, R235, !PT ;  /* 0x000000ebcaa67209 */ /* 0x001fe20007810000 */
        /* <DEDUP_REMOVED lines=11> */
[----:B------:R-:W-:Y:S01]  /*5a90*/  FSEL R237, R214, -INF , P4 ;  /* 0xff800000d6ed7808 */ /* 0x000fe20002000000 */
[----:B------:R-:W-:Y:S01]  /*5aa0*/  IMAD.U32 R214, RZ, RZ, UR7 ;  /* 0x00000007ffd67e24 */ /* 0x000fe2000f8e00ff */
[----:B------:R-:W-:-:S04]  /*5ab0*/  FMNMX.FTZ R168, R211, R168, !PT ;  /* 0x000000a8d3a87209 */ /* 0x000fc80007810000 */
[----:B------:R-:W-:Y:S01]  /*5ac0*/  FMNMX.FTZ R168, R237, R168, !PT ;  /* 0x000000a8eda87209 */ /* 0x000fe20007810000 */
[----:B------:R-:W-:Y:S01]  /*5ad0*/  MUFU.EX2 R197, R197 ;  /* 0x000000c500c57308 */ /* 0x000fe20000000800 */
[----:B0-----:R-:W-:-:S01]  /*5ae0*/  FFMA.FTZ R170, R2, R192, -R20 ;  /* 0x000000c002aa7223 */ /* 0x001fc20000010814 */
[----:B------:R-:W-:Y:S02]  /*5af0*/  @!P0 LEA R214, R214, UR36, 0x3 ;  /* 0x00000024d6d68c11 */ /* 0x000fe4000f8e18ff */
[----:B------:R-:W-:-:S04]  /*5b00*/  FMNMX.FTZ R15, R215, R168, !PT ;  /* 0x000000a8d70f7209 */ /* 0x000fc80007810000 */
[----:B------:R0:W-:Y:S01]  /*5b10*/  MUFU.EX2 R168, R188 ;  /* 0x000000bc00a87308 */ /* 0x0001e20000000800 */
[----:B------:R-:W1:Y:S07]  /*5b20*/  SHFL.BFLY PT, R174, R15, 0x2, 0x1f ;  /* 0x0c401f000fae7f89 */ /* 0x000e6e00000e0000 */
[----:B------:R-:W-:Y:S08]  /*5b30*/  MUFU.EX2 R170, R170 ;  /* 0x000000aa00aa7308 */ /* 0x000ff00000000800 */
[----:B------:R-:W-:Y:S08]  /*5b40*/  MUFU.EX2 R201, R201 ;  /* 0x000000c900c97308 */ /* 0x000ff00000000800 */
[----:B------:R-:W-:Y:S01]  /*5b50*/  MUFU.EX2 R176, R176 ;  /* 0x000000b000b07308 */ /* 0x000fe20000000800 */
[----:B-1----:R-:W-:Y:S01]  /*5b60*/  FMNMX.FTZ R180, R15, R174, !PT ;  /* 0x000000ae0fb47209 */ /* 0x002fe20007810000 */
[----:B------:R-:W-:-:S04]  /*5b70*/  FFMA.FTZ R174, R2, R200, -R20 ;  /* 0x000000c802ae7223 */ /* 0x000fc80000010814 */
[----:B------:R-:W1:Y:S02]  /*5b80*/  SHFL.BFLY PT, R15, R180, 0x1, 0x1f ;  /* 0x0c201f00b40f7f89 */ /* 0x000e6400000e0000 */
[----:B------:R-:W-:Y:S08]  /*5b90*/  MUFU.EX2 R174, R174 ;  /* 0x000000ae00ae7308 */ /* 0x000ff00000000800 */
[----:B------:R-:W-:Y:S08]  /*5ba0*/  MUFU.EX2 R205, R205 ;  /* 0x000000cd00cd7308 */ /* 0x000ff00000000800 */
[----:B------:R-:W-:Y:S01]  /*5bb0*/  MUFU.EX2 R178, R178 ;  /* 0x000000b200b27308 */ /* 0x000fe20000000800 */
[----:B-1----:R-:W-:Y:S01]  /*5bc0*/  FMNMX.FTZ R15, R180, R15, !PT ;  /* 0x0000000fb40f7209 */ /* 0x002fe20007810000 */
[----:B------:R-:W-:-:S06]  /*5bd0*/  FFMA.FTZ R180, R2, R212, -R20 ;  /* 0x000000d402b47223 */ /* 0x000fcc0000010814 */
[----:B------:R-:W-:Y:S01]  /*5be0*/  MUFU.EX2 R209, R209 ;  /* 0x000000d100d17308 */ /* 0x000fe20000000800 */
[----:B------:R-:W-:Y:S01]  /*5bf0*/  FSETP.NEU.FTZ.AND P4, PT, R15, -INF , PT ;  /* 0xff8000000f00780b */ /* 0x000fe20003f9d000 */
[----:B------:R-:W-:-:S03]  /*5c00*/  FFMA.FTZ R182, R2, R15, -8 ;  /* 0xc100000002b67423 */ /* 0x000fc6000001000f */
[----:B------:R-:W-:Y:S02]  /*5c10*/  FSEL R200, R15, RZ, P4 ;  /* 0x000000ff0fc87208 */ /* 0x000fe40002000000 */
[----:B------:R-:W-:Y:S01]  /*5c20*/  FSEL R20, R182, RZ, P4 ;  /* 0x000000ffb6147208 */ /* 0x000fe20002000000 */
[----:B------:R-:W-:Y:S04]  /*5c30*/  MUFU.EX2 R180, R180 ;  /* 0x000000b400b47308 */ /* 0x000fe80000000800 */
[----:B------:R-:W-:-:S01]  /*5c40*/  FFMA.FTZ R192, R2, R175, -R20 ;  /* 0x000000af02c07223 */ /* 0x000fc20000010814 */
[----:B------:R-:W-:Y:S01]  /*5c50*/  FSEL R175, R0, RZ, P3 ;  /* 0x000000ff00af7208 */ /* 0x000fe20001800000 */
[----:B------:R-:W-:-:S01]  /*5c60*/  FFMA.FTZ R154, R2, R154, -R20 ;  /* 0x0000009a029a7223 */ /* 0x000fc20000010814 */
[C-C-:B------:R-:W-:Y:S01]  /*5c70*/  FFMA.FTZ R155, R2.reuse, R155, -R20.reuse ;  /* 0x0000009b029b7223 */ /* 0x140fe20000010814 */
[----:B------:R-:W-:-:S01]  /*5c80*/  FFMA.FTZ R23, R2, R23, -R20 ;  /* 0x0000001702177223 */ /* 0x000fc20000010814 */
[----:B------:R-:W-:Y:S01]  /*5c90*/  FFMA.FTZ R182, R2, R159, -R20 ;  /* 0x0000009f02b67223 */ /* 0x000fe20000010814 */
[----:B------:R-:W-:-:S01]  /*5ca0*/  FADD.FTZ R175, -R175, R10 ;  /* 0x0000000aafaf7221 */ /* 0x000fc20000010100 */
[C-C-:B------:R-:W-:Y:S01]  /*5cb0*/  FFMA.FTZ R157, R2.reuse, R157, -R20.reuse ;  /* 0x0000009d029d7223 */ /* 0x140fe20000010814 */
[----:B------:R-:W-:Y:S01]  /*5cc0*/  MUFU.EX2 R154, R154 ;  /* 0x0000009a009a7308 */ /* 0x000fe20000000800 */
[----:B------:R-:W-:-:S01]  /*5cd0*/  FFMA.FTZ R184, R2, R163, -R20 ;  /* 0x000000a302b87223 */ /* 0x000fc20000010814 */
[----:B------:R-:W-:Y:S01]  /*5ce0*/  FMUL.FTZ R198, R2, R175 ;  /* 0x000000af02c67220 */ /* 0x000fe20000410000 */
[----:B------:R-:W-:-:S01]  /*5cf0*/  FADD.FTZ R175, -R200, R11 ;  /* 0x0000000bc8af7221 */ /* 0x000fc20000010100 */
[C-C-:B------:R-:W-:Y:S01]  /*5d00*/  FFMA.FTZ R159, R2.reuse, R221, -R20.reuse ;  /* 0x000000dd029f7223 */ /* 0x140fe20000010814 */
[----:B0-----:R-:W-:-:S01]  /*5d10*/  FFMA.FTZ R188, R2, R167, -R20 ;  /* 0x000000a702bc7223 */ /* 0x001fc20000010814 */
[C-C-:B------:R-:W-:Y:S01]  /*5d20*/  FFMA.FTZ R163, R2.reuse, R223, -R20.reuse ;  /* 0x000000df02a37223 */ /* 0x140fe20000010814 */
[C---:B------:R-:W-:Y:S01]  /*5d30*/  FMUL.FTZ R175, R2.reuse, R175 ;  /* 0x000000af02af7220 */ /* 0x040fe20000410000 */
[----:B------:R0:W1:Y:S01]  /*5d40*/  MUFU.EX2 R11, R198 ;  /* 0x000000c6000b7308 */ /* 0x0000620000000800 */
[----:B------:R-:W-:-:S01]  /*5d50*/  FFMA.FTZ R190, R2, R171, -R20 ;  /* 0x000000ab02be7223 */ /* 0x000fc20000010814 */
[C-C-:B------:R-:W-:Y:S01]  /*5d60*/  FFMA.FTZ R167, R2.reuse, R225, -R20.reuse ;  /* 0x000000e102a77223 */ /* 0x140fe20000010814 */
[----:B------:R-:W-:-:S01]  /*5d70*/  FFMA.FTZ R171, R2, R227, -R20 ;  /* 0x000000e302ab7223 */ /* 0x000fc20000010814 */
[C-C-:B------:R-:W-:Y:S01]  /*5d80*/  FFMA.FTZ R196, R2.reuse, R179, -R20.reuse ;  /* 0x000000b302c47223 */ /* 0x140fe20000010814 */
[----:B------:R-:W-:-:S01]  /*5d90*/  FFMA.FTZ R229, R2, R229, -R20 ;  /* 0x000000e502e57223 */ /* 0x000fc20000010814 */
[C-C-:B------:R-:W-:Y:S01]  /*5da0*/  FFMA.FTZ R179, R2.reuse, R183, -R20.reuse ;  /* 0x000000b702b37223 */ /* 0x140fe20000010814 */
[----:B------:R-:W-:-:S01]  /*5db0*/  FFMA.FTZ R183, R2, R186, -R20 ;  /* 0x000000ba02b77223 */ /* 0x000fc20000010814 */
[----:B------:R-:W2:Y:S01]  /*5dc0*/  MUFU.EX2 R175, R175 ;  /* 0x000000af00af7308 */ /* 0x000ea20000000800 */
[----:B0-----:R-:W-:-:S01]  /*5dd0*/  FFMA.FTZ R198, R2, R191, -R20 ;  /* 0x000000bf02c67223 */ /* 0x001fc20000010814 */
[C-C-:B------:R-:W-:Y:S01]  /*5de0*/  FFMA.FTZ R191, R2.reuse, R194, -R20.reuse ;  /* 0x000000c202bf7223 */ /* 0x140fe20000010814 */
[----:B------:R-:W-:-:S01]  /*5df0*/  FFMA.FTZ R186, R2, R187, -R20 ;  /* 0x000000bb02ba7223 */ /* 0x000fc20000010814 */
[----:B------:R-:W-:-:S04]  /*5e00*/  FFMA.FTZ R187, R2, R231, -R20 ;  /* 0x000000e702bb7223 */ /* 0x000fc80000010814 */
[----:B------:R-:W0:Y:S01]  /*5e10*/  MUFU.EX2 R155, R155 ;  /* 0x0000009b009b7308 */ /* 0x000e220000000800 */
[----:B-1----:R-:W-:-:S04]  /*5e20*/  FFMA.FTZ R200, R11, R5, R22 ;  /* 0x000000050bc87223 */ /* 0x002fc80000010016 */
[----:B------:R-:W-:-:S03]  /*5e30*/  FADD.FTZ R5, R21, R200 ;  /* 0x000000c815057221 */ /* 0x000fc60000010000 */
[----:B------:R-:W1:Y:S01]  /*5e40*/  MUFU.EX2 R23, R23 ;  /* 0x0000001700177308 */ /* 0x000e620000000800 */
[----:B--2---:R-:W-:-:S01]  /*5e50*/  FFMA.FTZ R4, R175, R4, R154 ;  /* 0x00000004af047223 */ /* 0x004fc2000001009a */
[----:B------:R-:W-:-:S06]  /*5e60*/  FADD.FTZ R200, R14, R5 ;  /* 0x000000050ec87221 */ /* 0x000fcc0000010000 */
        /* <DEDUP_REMOVED lines=15> */
[----:B------:R-:W-:-:S04]  /*5f60*/  FADD.FTZ R217, R153, R200 ;  /* 0x000000c899d97221 */ /* 0x000fc80000010000 */
[----:B------:R-:W0:Y:S01]  /*5f70*/  MUFU.EX2 R167, R167 ;  /* 0x000000a700a77308 */ /* 0x000e220000000800 */
[----:B-1----:R-:W-:-:S01]  /*5f80*/  FADD.FTZ R5, R163, R4 ;  /* 0x00000004a3057221 */ /* 0x002fc20000010000 */
[----:B------:R-:W-:-:S04]  /*5f90*/  FADD.FTZ R194, R152, R217 ;  /* 0x000000d998c27221 */ /* 0x000fc80000010000 */
[----:B------:R-:W-:Y:S02]  /*5fa0*/  FADD.FTZ R217, R161, R194 ;  /* 0x000000c2a1d97221 */ /* 0x000fe40000010000 */
[----:B------:R-:W1:Y:S01]  /*5fb0*/  MUFU.EX2 R192, R192 ;  /* 0x000000c000c07308 */ /* 0x000e620000000800 */
[----:B--2---:R-:W-:-:S01]  /*5fc0*/  FADD.FTZ R4, R190, R5 ;  /* 0x00000005be047221 */ /* 0x004fc20000010000 */
[----:B------:R-:W-:Y:S01]  /*5fd0*/  FFMA.FTZ R194, R2, R195, -R20 ;  /* 0x000000c302c27223 */ /* 0x000fe20000010814 */
[----:B------:R-:W-:-:S01]  /*5fe0*/  FADD.FTZ R200, R156, R217 ;  /* 0x000000d99cc87221 */ /* 0x000fc20000010000 */
[----:B------:R-:W-:-:S03]  /*5ff0*/  FFMA.FTZ R195, R2, R233, -R20 ;  /* 0x000000e902c37223 */ /* 0x000fc60000010814 */
[----:B------:R-:W-:Y:S01]  /*6000*/  FADD.FTZ R217, R165, R200 ;  /* 0x000000c8a5d97221 */ /* 0x000fe20000010000 */
[----:B------:R-:W2:Y:S01]  /*6010*/  MUFU.EX2 R171, R171 ;  /* 0x000000ab00ab7308 */ /* 0x000ea20000000800 */
[----:B0-----:R-:W-:-:S02]  /*6020*/  FADD.FTZ R5, R167, R4 ;  /* 0x00000004a7057221 */ /* 0x001fc40000010000 */
[----:B------:R-:W-:-:S04]  /*6030*/  FADD.FTZ R200, R158, R217 ;  /* 0x000000d99ec87221 */ /* 0x000fc80000010000 */
[----:B------:R-:W-:Y:S01]  /*6040*/  FADD.FTZ R217, R169, R200 ;  /* 0x000000c8a9d97221 */ /* 0x000fe20000010000 */
[----:B------:R-:W0:Y:S01]  /*6050*/  MUFU.EX2 R196, R196 ;  /* 0x000000c400c47308 */ /* 0x000e220000000800 */
[----:B-1----:R-:W-:-:S01]  /*6060*/  FADD.FTZ R4, R192, R5 ;  /* 0x00000005c0047221 */ /* 0x002fc20000010000 */
[----:B------:R-:W-:Y:S01]  /*6070*/  FFMA.FTZ R200, R2, R199, -R20 ;  /* 0x000000c702c87223 */ /* 0x000fe20000010814 */
[----:B------:R-:W-:-:S01]  /*6080*/  FADD.FTZ R204, R160, R217 ;  /* 0x000000d9a0cc7221 */ /* 0x000fc20000010000 */
[----:B------:R-:W-:-:S03]  /*6090*/  FFMA.FTZ R199, R2, R202, -R20 ;  /* 0x000000ca02c77223 */ /* 0x000fc60000010814 */
[----:B------:R-:W-:Y:S01]  /*60a0*/  FADD.FTZ R217, R173, R204 ;  /* 0x000000ccadd97221 */ /* 0x000fe20000010000 */
[----:B------:R-:W1:Y:S01]  /*60b0*/  MUFU.EX2 R10, R229 ;  /* 0x000000e5000a7308 */ /* 0x000e620000000800 */
[----:B--2---:R-:W-:-:S02]  /*60c0*/  FADD.FTZ R5, R171, R4 ;  /* 0x00000004ab057221 */ /* 0x004fc40000010000 */
[----:B------:R-:W-:-:S04]  /*60d0*/  FADD.FTZ R202, R162, R217 ;  /* 0x000000d9a2ca7221 */ /* 0x000fc80000010000 */
[----:B------:R-:W-:Y:S01]  /*60e0*/  FADD.FTZ R217, R177, R202 ;  /* 0x000000cab1d97221 */ /* 0x000fe20000010000 */
[----:B------:R-:W2:Y:S01]  /*60f0*/  MUFU.EX2 R179, R179 ;  /* 0x000000b300b37308 */ /* 0x000ea20000000800 */
[----:B0-----:R-:W-:-:S01]  /*6100*/  FADD.FTZ R5, R196, R5 ;  /* 0x00000005c4057221 */ /* 0x001fc20000010000 */
[----:B------:R-:W-:Y:S01]  /*6110*/  FFMA.FTZ R202, R2, R203, -R20 ;  /* 0x000000cb02ca7223 */ /* 0x000fe20000010814 */
[----:B------:R-:W-:-:S01]  /*6120*/  FADD.FTZ R4, R164, R217 ;  /* 0x000000d9a4047221 */ /* 0x000fc20000010000 */
[----:B------:R-:W-:-:S04]  /*6130*/  FFMA.FTZ R203, R2, R235, -R20 ;  /* 0x000000eb02cb7223 */ /* 0x000fc80000010814 */
        /* <DEDUP_REMOVED lines=10> */
[----:B------:R-:W-:Y:S01]  /*61e0*/  FFMA.FTZ R204, R2, R207, -R20 ;  /* 0x000000cf02cc7223 */ /* 0x000fe20000010814 */
[----:B------:R-:W-:-:S01]  /*61f0*/  FADD.FTZ R207, R189, R206 ;  /* 0x000000cebdcf7221 */ /* 0x000fc20000010000 */
[----:B------:R-:W-:-:S03]  /*6200*/  FFMA.FTZ R206, R2, R210, -R20 ;  /* 0x000000d202ce7223 */ /* 0x000fc60000010814 */
[----:B------:R-:W-:Y:S01]  /*6210*/  FADD.FTZ R208, R170, R207 ;  /* 0x000000cfaad07221 */ /* 0x000fe20000010000 */
[----:B------:R-:W0:Y:S01]  /*6220*/  MUFU.EX2 R198, R198 ;  /* 0x000000c600c67308 */ /* 0x000e220000000800 */
[----:B-1----:R-:W-:-:S01]  /*6230*/  FADD.FTZ R4, R186, R5 ;  /* 0x00000005ba047221 */ /* 0x002fc20000010000 */
[----:B------:R-:W-:Y:S01]  /*6240*/  FFMA.FTZ R207, R2, R211, -R20 ;  /* 0x000000d302cf7223 */ /* 0x000fe20000010814 */
[----:B------:R-:W-:-:S04]  /*6250*/  FADD.FTZ R217, R193, R208 ;  /* 0x000000d0c1d97221 */ /* 0x000fc80000010000 */
[----:B------:R-:W-:Y:S01]  /*6260*/  FADD.FTZ R210, R172, R217 ;  /* 0x000000d9acd27221 */ /* 0x000fe20000010000 */
[----:B------:R-:W1:Y:S01]  /*6270*/  MUFU.EX2 R191, R191 ;  /* 0x000000bf00bf7308 */ /* 0x000e620000000800 */
[----:B--2---:R-:W-:-:S02]  /*6280*/  FADD.FTZ R5, R187, R4 ;  /* 0x00000004bb057221 */ /* 0x004fc40000010000 */
[----:B------:R-:W-:-:S04]  /*6290*/  FADD.FTZ R211, R197, R210 ;  /* 0x000000d2c5d37221 */ /* 0x000fc80000010000 */
[----:B------:R-:W-:Y:S01]  /*62a0*/  FADD.FTZ R212, R174, R211 ;  /* 0x000000d3aed47221 */ /* 0x000fe20000010000 */
[----:B------:R-:W2:Y:S01]  /*62b0*/  MUFU.EX2 R194, R194 ;  /* 0x000000c200c27308 */ /* 0x000ea20000000800 */
[----:B0-----:R-:W-:-:S02]  /*62c0*/  FADD.FTZ R4, R198, R5 ;  /* 0x00000005c6047221 */ /* 0x001fc40000010000 */
[----:B------:R-:W-:-:S04]  /*62d0*/  FADD.FTZ R211, R201, R212 ;  /* 0x000000d4c9d37221 */ /* 0x000fc80000010000 */
[----:B------:R-:W-:Y:S01]  /*62e0*/  FADD.FTZ R212, R176, R211 ;  /* 0x000000d3b0d47221 */ /* 0x000fe20000010000 */
[----:B------:R-:W0:Y:S01]  /*62f0*/  MUFU.EX2 R195, R195 ;  /* 0x000000c300c37308 */ /* 0x000e220000000800 */
[----:B-1----:R-:W-:-:S01]  /*6300*/  FADD.FTZ R5, R191, R4 ;  /* 0x00000004bf057221 */ /* 0x002fc20000010000 */
[----:B------:R-:W-:Y:S01]  /*6310*/  IADD3 R4, -R19, 0xb, RZ ;  /* 0x0000000b13047810 */ /* 0x000fe20007ffe1ff */
[----:B------:R-:W-:-:S04]  /*6320*/  FADD.FTZ R211, R205, R212 ;  /* 0x000000d4cdd37221 */ /* 0x000fc80000010000 */
[----:B------:R1:W-:Y:S06]  /*6330*/  BAR.ARV R4, 0x100 ;  /* 0x000400040000751d */ /* 0x0003ec0000002000 */
[----:B------:R-:W3:Y:S01]  /*6340*/  MUFU.EX2 R200, R200 ;  /* 0x000000c800c87308 */ /* 0x000ee20000000800 */
[----:B--2---:R-:W-:-:S01]  /*6350*/  FADD.FTZ R208, R194, R5 ;  /* 0x00000005c2d07221 */ /* 0x004fc20000010000 */
[----:B-1----:R-:W-:-:S03]  /*6360*/  @!P0 VIADD R4, R214, 0x38840 ;  /* 0x00038840d6048836 */ /* 0x002fc60000000000 */
[----:B0-----:R-:W-:Y:S01]  /*6370*/  FADD.FTZ R5, R195, R208 ;  /* 0x000000d0c3057221 */ /* 0x001fe20000010000 */
[----:B------:R-:W-:-:S01]  /*6380*/  FFMA.FTZ R208, R2, R237, -R20 ;  /* 0x000000ed02d07223 */ /* 0x000fc20000010814 */
[----:B------:R-:W-:Y:S01]  /*6390*/  FFMA.FTZ R20, R2, R215, -R20 ;  /* 0x000000d702147223 */ /* 0x000fe20000010814 */
[----:B------:R-:W0:Y:S01]  /*63a0*/  MUFU.EX2 R199, R199 ;  /* 0x000000c700c77308 */ /* 0x000e220000000800 */
[----:B------:R-:W-:-:S04]  /*63b0*/  @!P0 PRMT R4, RZ, 0x654, R4 ;  /* 0x00000654ff048816 */ /* 0x000fc80000000004 */
[----:B------:R1:W-:Y:S03]  /*63c0*/  @!P0 SYNCS.ARRIVE.TRANS64.RED.A1T0 RZ, [R4+URZ], RZ ;  /* 0x000000ff04ff89a7 */ /* 0x0003e6000810043f */
[----:B------:R-:W2:Y:S01]  /*63d0*/  MUFU.EX2 R202, R202 ;  /* 0x000000ca00ca7308 */ /* 0x000ea20000000800 */
[----:B---3--:R-:W-:-:S01]  /*63e0*/  FADD.FTZ R210, R200, R5 ;  /* 0x00000005c8d27221 */ /* 0x008fc20000010000 */
[----:B-1----:R-:W-:-:S06]  /*63f0*/  FADD.FTZ R4, R178, R211 ;  /* 0x000000d3b2047221 */ /* 0x002fcc0000010000 */
        /* <DEDUP_REMOVED lines=20> */
.L_x_2136:
[----:B------:R-:W-:Y:S01]  /*6540*/  ULEA UR4, UR4, UR36, 0x3 ;  /* 0x0000002404047291 */ /* 0x000fe2000f8e183f */
[----:B------:R-:W-:Y:S01]  /*6550*/  ISETP.GT.AND P3, PT, R13, R12, PT ;  /* 0x0000000c0d00720c */ /* 0x000fe20003f64270 */
[-C--:B------:R-:W-:Y:S01]  /*6560*/  FMUL.FTZ R24, R24, R11.reuse ;  /* 0x0000000b18187220 */ /* 0x080fe20000410000 */
[----:B------:R-:W-:Y:S01]  /*6570*/  F2FP.SATFINITE.E4M3.F32.PACK_AB_MERGE_C R14, R153, R14, RZ ;  /* 0x0000000e990e723e */ /* 0x000fe200048070ff */
[----:B------:R-:W-:Y:S01]  /*6580*/  UIADD3 UR4, UR4, 0x38860, URZ ;  /* 0x0003886004047890 */ /* 0x000fe2000fffe03f */
[----:B------:R-:W-:Y:S01]  /*6590*/  F2FP.SATFINITE.E4M3.F32.PACK_AB_MERGE_C R10, R179, R10, RZ ;  /* 0x0000000ab30a723e */ /* 0x000fe200048070ff */
[----:B------:R-:W-:Y:S01]  /*65a0*/  FMUL.FTZ R25, R25, R11 ;  /* 0x0000000b19197220 */ /* 0x000fe20000410000 */
[----:B------:R-:W-:Y:S01]  /*65b0*/  F2FP.SATFINITE.E4M3.F32.PACK_AB_MERGE_C R23, R182, R23, RZ ;  /* 0x00000017b617723e */ /* 0x000fe200048070ff */
[----:B------:R-:W-:Y:S01]  /*65c0*/  UPRMT UR4, UR5, 0x654, UR4 ;  /* 0x0000065405047896 */ /* 0x000fe20008000004 */
[----:B------:R-:W-:Y:S01]  /*65d0*/  F2FP.SATFINITE.E4M3.F32.PACK_AB_MERGE_C R156, R165, R156, RZ ;  /* 0x0000009ca59c723e */ /* 0x000fe200048070ff */
[----:B------:R-:W-:Y:S01]  /*65e0*/  FMUL.FTZ R28, R28, R11 ;  /* 0x0000000b1c1c7220 */ /* 0x000fe20000410000 */
[----:B------:R-:W-:Y:S01]  /*65f0*/  F2FP.SATFINITE.E4M3.F32.PACK_AB_MERGE_C R159, R188, R159, RZ ;  /* 0x0000009fbc9f723e */ /* 0x000fe200048070ff */
[-C--:B------:R-:W-:Y:S01]  /*6600*/  FMUL.FTZ R29, R29, R11.reuse ;  /* 0x0000000b1d1d7220 */ /* 0x080fe20000410000 */
[----:B------:R-:W-:Y:S01]  /*6610*/  F2FP.SATFINITE.E4M3.F32.PACK_AB_MERGE_C R160, R173, R160, RZ ;  /* 0x000000a0ada0723e */ /* 0x000fe200048070ff */
[----:B------:R-:W-:Y:S01]  /*6620*/  FMUL.FTZ R32, R32, R11 ;  /* 0x0000000b20207220 */ /* 0x000fe20000410000 */
[----:B------:R-:W-:Y:S01]  /*6630*/  F2FP.SATFINITE.E4M3.F32.PACK_AB_MERGE_C R167, R192, R167, RZ ;  /* 0x000000a7c0a7723e */ /* 0x000fe200048070ff */
[----:B------:R-:W-:Y:S01]  /*6640*/  FMUL.FTZ R33, R33, R11 ;  /* 0x0000000b21217220 */ /* 0x000fe20000410000 */
[----:B------:R-:W-:Y:S01]  /*6650*/  F2FP.SATFINITE.E4M3.F32.PACK_AB_MERGE_C R164, R181, R164, RZ ;  /* 0x000000a4b5a4723e */ /* 0x000fe200048070ff */
[----:B------:R-:W-:Y:S01]  /*6660*/  SYNCS.ARRIVE.TRANS64.RED.A1T0 RZ, [UR4], RZ ;  /* 0x000000ffffff79a7 */ /* 0x000fe20008100404 */
[----:B------:R-:W-:Y:S01]  /*6670*/  F2FP.SATFINITE.E4M3.F32.PACK_AB_MERGE_C R168, R189, R168, RZ ;  /* 0x000000a8bda8723e */ /* 0x000fe200048070ff */
[----:B------:R-:W-:Y:S01]  /*6680*/  UMOV UR4, UR7 ;  /* 0x0000000700047c82 */ /* 0x000fe20008000000 */
        /* <DEDUP_REMOVED lines=150> */
[----:B------:R-:W-:-:S05]  /*6ff0*/  UMOV UR4, UR7 ;  /* 0x0000000700047c82 */ /* 0x000fca0008000000 */
.L_x_2127:
[----:B------:R-:W-:-:S13]  /*7000*/  ISETP.GE.AND P2, PT, R13, R18, PT ;  /* 0x000000120d00720c */ /* 0x000fda0003f46270 */
[----:B------:R-:W-:Y:S05]  /*7010*/  @!P2 BRA `(.L_x_2138) ;  /* 0x0000002000a0a947 */ /* 0x000fea0003800000 */
[C---:B------:R-:W-:Y:S01]  /*7020*/  VIADD R8, R19.reuse, 0x8 ;  /* 0x0000000813087836 */ /* 0x040fe20000000000 */
[----:B------:R-:W-:Y:S01]  /*7030*/  IADD3 R19, -R19, 0xb, RZ ;  /* 0x0000000b13137810 */ /* 0x000fe20007ffe1ff */
[----:B------:R-:W-:Y:S01]  /*7040*/  IMAD.MOV.U32 R10, RZ, RZ, R15 ;  /* 0x000000ffff0a7224 */ /* 0x000fe200078e000f */
[----:B------:R-:W-:Y:S01]  /*7050*/  UMOV UR7, UR4 ;  /* 0x0000000400077c82 */ /* 0x000fe20008000000 */
[----:B------:R-:W-:Y:S02]  /*7060*/  IMAD.MOV.U32 R9, RZ, RZ, R0 ;  /* 0x000000ffff097224 */ /* 0x000fe400078e0000 */
[----:B------:R-:W-:-:S07]  /*7070*/  IMAD.MOV.U32 R11, RZ, RZ, R3 ;  /* 0x000000ffff0b7224 */ /* 0x000fce00078e0003 */
.L_x_2148:
[----:B------:R-:W-:Y:S01]  /*7080*/  UIADD3 UR4, UR7, 0x1, URZ ;  /* 0x0000000107047890 */ /* 0x000fe2000fffe03f */
[----:B------:R-:W-:-:S03]  /*7090*/  ISETP.NE.AND P3, PT, RZ, UR37, PT ;  /* 0x00000025ff007c0c */ /* 0x000fc6000bf65270 */
[----:B------:R-:W-:-:S04]  /*70a0*/  UISETP.NE.AND UP0, UPT, UR4, 0x2, UPT ;  /* 0x000000020400788c */ /* 0x000fc8000bf05270 */
[----:B------:R-:W-:Y:S02]  /*70b0*/  USEL UR10, URZ, 0x1, UP0 ;  /* 0x000000013f0a7887 */ /* 0x000fe40008000000 */
[----:B------:R-:W-:-:S04]  /*70c0*/  USEL UR4, UR4, URZ, UP0 ;  /* 0x0000003f04047287 */ /* 0x000fc80008000000 */
[----:B------:R-:W-:Y:S01]  /*70d0*/  LOP3.LUT R3, R11, UR10, RZ, 0x3c, !PT ;  /* 0x0000000a0b037c12 */ /* 0x000fe2000f8e3cff */
[----:B------:R-:W-:Y:S07]  /*70e0*/  @P3 BRA `(.L_x_2139) ;  /* 0x0000000000283947 */ /* 0x000fee0003800000 */
[----:B------:R-:W-:Y:S05]  /*70f0*/  @!P1 BRA `(.L_x_2140) ;  /* 0x0000000000049947 */ /* 0x000fea0003800000 */
[----:B------:R-:W-:Y:S01]  /*7100*/  BPT.TRAP 0x1 ;  /* 0x000000040000795c */ /* 0x000fe20000300000 */
.L_x_2140:
[----:B------:R-:W-:Y:S01]  /*7110*/  ULEA UR10, UR4, UR36, 0x3 ;  /* 0x00000024040a7291 */ /* 0x000fe2000f8e183f */
[----:B------:R-:W-:-:S08]  /*7120*/  SHF.L.U32 R0, R3, 0x1f, RZ ;  /* 0x0000001f03007819 */ /* 0x000fd000000006ff */
[----:B------:R0:W1:Y:S01]  /*7130*/  SYNCS.PHASECHK.TRANS64.TRYWAIT P2, [UR10+0x38830], R0 ;  /* 0x03883000ff0075a7 */ /* 0x000062000804014a */
[----:B------:R-:W-:Y:S05]  /*7140*/  @!P1 BRA `(.L_x_2141) ;  /* 0x0000000000049947 */ /* 0x000fea0003800000 */
[----:B------:R-:W-:Y:S01]  /*7150*/  BPT.TRAP 0x1 ;  /* 0x000000040000795c */ /* 0x000fe20000300000 */
.L_x_2141:
[----:B-1----:R-:W-:Y:S05]  /*7160*/  @P2 BRA `(.L_x_2139) ;  /* 0x0000000000082947 */ /* 0x002fea0003800000 */
[----:B------:R-:W1:Y:S02]  /*7170*/  SYNCS.PHASECHK.TRANS64.TRYWAIT P2, [UR10+0x38830], R0 ;  /* 0x03883000ff0075a7 */ /* 0x000e64000804014a */
[----:B-1----:R-:W-:Y:S05]  /*7180*/  @!P2 BRA `(.L_x_2142) ;  /* 0x000000b00018a947 */ /* 0x002fea0003800000 */
.L_x_2139:
        /* <DEDUP_REMOVED lines=43> */
[----:B--2---:R-:W-:Y:S05]  /*7440*/  @P3 BRA `(.L_x_2143) ;  /* 0x0000000000283947 */ /* 0x004fea0003800000 */
[----:B------:R-:W-:Y:S05]  /*7450*/  @!P1 BRA `(.L_x_2144) ;  /* 0x0000000000049947 */ /* 0x000fea0003800000 */
[----:B------:R-:W-:Y:S01]  /*7460*/  BPT.TRAP 0x1 ;  /* 0x000000040000795c */ /* 0x000fe20000300000 */
.L_x_2144:
[----:B------:R-:W-:Y:S01]  /*7470*/  ULEA UR10, UR7, UR36, 0x3 ;  /* 0x00000024070a7291 */ /* 0x000fe2000f8e183f */
[----:B01----:R-:W-:-:S08]  /*7480*/  SHF.L.U32 R0, R11, 0x1f, RZ ;  /* 0x0000001f0b007819 */ /* 0x003fd000000006ff */
[----:B------:R0:W1:Y:S01]  /*7490*/  SYNCS.PHASECHK.TRANS64.TRYWAIT P2, [UR10+0x38850], R0 ;  /* 0x03885000ff0075a7 */ /* 0x000062000804014a */
[----:B------:R-:W-:Y:S05]  /*74a0*/  @!P1 BRA `(.L_x_2145) ;  /* 0x0000000000049947 */ /* 0x000fea0003800000 */
[----:B------:R-:W-:Y:S01]  /*74b0*/  BPT.TRAP 0x1 ;  /* 0x000000040000795c */ /* 0x000fe20000300000 */
.L_x_2145:
[----:B-1----:R-:W-:Y:S05]  /*74c0*/  @P2 BRA `(.L_x_2143) ;  /* 0x0000000000082947 */ /* 0x002fea0003800000 */
[----:B------:R-:W1:Y:S02]  /*74d0*/  SYNCS.PHASECHK.TRANS64.TRYWAIT P2, [UR10+0x38850], R0 ;  /* 0x03885000ff0075a7 */ /* 0x000e64000804014a */
[----:B-1----:R-:W-:Y:S05]  /*74e0*/  @!P2 BRA `(.L_x_2146) ;  /* 0x000000ac0058a947 */ /* 0x002fea0003800000 */
.L_x_2143:
[----:B------:R-:W-:Y:S01]  /*74f0*/  UIADD3 UR10, UR36, 0x400, URZ ;  /* 0x00000400240a7890 */ /* 0x000fe2000fffe03f */
[----:B------:R-:W-:Y:S01]  /*7500*/  WARPGROUP.ARRIVE ;  /* 0x00000000000079c5 */ /* 0x000fe20000000000 */
[----:B------:R-:W-:Y:S01]  /*7510*/  UMOV UR11, 0x40000040 ;  /* 0x40000040000b7882 */ /* 0x000fe20000000000 */
[----:B------:R-:W-:Y:S01]  /*7520*/  UMOV UR15, 0x40000040 ;  /* 0x40000040000f7882 */ /* 0x000fe20000000000 */
[----:B------:R-:W-:Y:S01]  /*7530*/  USHF.R.U32.HI UR10, URZ, 0x4, UR10 ;  /* 0x000000043f0a7899 */ /* 0x000fe2000801160a */
[----:B01----:R-:W-:Y:S02]  /*7540*/  FMNMX.FTZ R0, R152, R9, !PT ;  /* 0x0000000998007209 */ /* 0x003fe40007810000 */
[----:B------:R-:W-:Y:S01]  /*7550*/  FMNMX.FTZ R12, R154, R10, !PT ;  /* 0x0000000a9a0c7209 */ /* 0x000fe20007810000 */
        /* <DEDUP_REMOVED lines=82> */
[C-C-:B------:R-:W-:Y:S01]  /*7a80*/  FFMA.FTZ R181, R2.reuse, R189, -R11.reuse ;  /* 0x000000bd02b57223 */ /* 0x140fe2000001080b */
[----:B------:R-:W-:-:S01]  /*7a90*/  FFMA.FTZ R189, R2, R197, -R11 ;  /* 0x000000c502bd7223 */ /* 0x000fc2000001080b */
[C---:B------:R-:W-:Y:S01]  /*7aa0*/  FMUL.FTZ R20, R2.reuse, R9 ;  /* 0x0000000902147220 */ /* 0x040fe20000410000 */
[----:B------:R-:W-:-:S01]  /*7ab0*/  FFMA.FTZ R197, R2, R205, -R11 ;  /* 0x000000cd02c57223 */ /* 0x000fc2000001080b */
[----:B------:R-:W-:Y:S01]  /*7ac0*/  FADD.FTZ R9, -R15, R10 ;  /* 0x0000000a0f097221 */ /* 0x000fe20000010100 */
[----:B------:R-:W-:-:S01]  /*7ad0*/  FFMA.FTZ R205, R2, R15, -8 ;  /* 0xc100000002cd7423 */ /* 0x000fc2000001000f */
[C-C-:B------:R-:W-:Y:S01]  /*7ae0*/  FFMA.FTZ R21, R2.reuse, R152, -R11.reuse ;  /* 0x0000009802157223 */ /* 0x140fe2000001080b */
[----:B------:R-:W-:-:S01]  /*7af0*/  FFMA.FTZ R12, R2, R153, -R11 ;  /* 0x00000099020c7223 */ /* 0x000fc2000001080b */
[C---:B------:R-:W-:Y:S01]  /*7b00*/  FMUL.FTZ R9, R2.reuse, R9 ;  /* 0x0000000902097220 */ /* 0x040fe20000410000 */
[----:B------:R-:W-:-:S01]  /*7b10*/  FFMA.FTZ R154, R2, R154, -R205 ;  /* 0x0000009a029a7223 */ /* 0x000fc200000108cd */
[C---:B------:R-:W-:Y:S01]  /*7b20*/  FFMA.FTZ R155, R2.reuse, R155, -R205 ;  /* 0x0000009b029b7223 */ /* 0x040fe200000108cd */
[----:B------:R0:W-:Y:S01]  /*7b30*/  MUFU.EX2 R10, R20 ;  /* 0x00000014000a7308 */ /* 0x0001e20000000800 */
        /* <DEDUP_REMOVED lines=9> */
[C-C-:B------:R-:W-:Y:S01]  /*7bd0*/  FFMA.FTZ R169, R2.reuse, R177, -R11.reuse ;  /* 0x000000b102a97223 */ /* 0x140fe2000001080b */
[----:B0-----:R-:W-:-:S01]  /*7be0*/  FFMA.FTZ R20, R2, R164, -R11 ;  /* 0x000000a402147223 */ /* 0x001fc2000001080b */
        /* <DEDUP_REMOVED lines=10> */
[C-C-:B------:R-:W-:Y:S01]  /*7c90*/  FFMA.FTZ R170, R2.reuse, R170, -R205.reuse ;  /* 0x000000aa02aa7223 */ /* 0x140fe200000108cd */
        /* <DEDUP_REMOVED lines=15> */
[C-C-:B------:R-:W-:Y:S01]  /*7d90*/  FFMA.FTZ R180, R2.reuse, R200, -R11.reuse ;  /* 0x000000c802b47223 */ /* 0x140fe2000001080b */
[----:B------:R-:W-:-:S01]  /*7da0*/  FFMA.FTZ R168, R2, R188, -R11 ;  /* 0x000000bc02a87223 */ /* 0x000fc2000001080b */
[----:B------:R-:W2:Y:S01]  /*7db0*/  MUFU.EX2 R155, R155 ;  /* 0x0000009b009b7308 */ /* 0x000ea20000000800 */
[----:B0-----:R-:W-:-:S01]  /*7dc0*/  FFMA.FTZ R4, R9, R4, R154 ;  /* 0x0000000409047223 */ /* 0x001fc2000001009a */
[C-C-:B------:R-:W-:Y:S01]  /*7dd0*/  FFMA.FTZ R190, R2.reuse, R190, -R205.reuse ;  /* 0x000000be02be7223 */ /* 0x140fe200000108cd */
[----:B------:R-:W-:-:S01]  /*7de0*/  FFMA.FTZ R191, R2, R191, -R205 ;  /* 0x000000bf02bf7223 */ /* 0x000fc200000108cd */
[C---:B------:R-:W-:Y:S01]  /*7df0*/  FFMA.FTZ R172, R2.reuse, R192, -R11 ;  /* 0x000000c002ac7223 */ /* 0x040fe2000001080b */
[----:B------:R-:W-:-:S01]  /*7e00*/  FFMA.FTZ R194, R2, R194, -R205 ;  /* 0x000000c202c27223 */ /* 0x000fc200000108cd */
[C-C-:B------:R-:W-:Y:S01]  /*7e10*/  FFMA.FTZ R195, R2.reuse, R195, -R205.reuse ;  /* 0x000000c302c37223 */ /* 0x140fe200000108cd */
[----:B------:R-:W-:-:S01]  /*7e20*/  FFMA.FTZ R199, R2, R199, -R205 ;  /* 0x000000c702c77223 */ /* 0x000fc200000108cd */
[----:B------:R-:W0:Y:S01]  /*7e30*/  MUFU.EX2 R14, R14 ;  /* 0x0000000e000e7308 */ /* 0x000e220000000800 */
[----:B-1----:R-:W-:-:S01]  /*7e40*/  FADD.FTZ R5, R12, R5 ;  /* 0x000000050c057221 */ /* 0x002fc20000010000 */
[C---:B------:R-:W-:Y:S01]  /*7e50*/  FFMA.FTZ R203, R2.reuse, R203, -R205 ;  /* 0x000000cb02cb7223 */ /* 0x040fe200000108cd */
[----:B------:R-:W-:-:S01]  /*7e60*/  FFMA.FTZ R184, R2, R204, -R11 ;  /* 0x000000cc02b87223 */ /* 0x000fc2000001080b */
[C-C-:B------:R-:W-:Y:S01]  /*7e70*/  FFMA.FTZ R188, R2.reuse, R208, -R11.reuse ;  /* 0x000000d002bc7223 */ /* 0x140fe2000001080b */
[----:B------:R-:W-:-:S01]  /*7e80*/  FFMA.FTZ R192, R2, R212, -R11 ;  /* 0x000000d402c07223 */ /* 0x000fc2000001080b */
[C---:B------:R-:W-:Y:S01]  /*7e90*/  FFMA.FTZ R11, R2.reuse, R213, -R11 ;  /* 0x000000d5020b7223 */ /* 0x040fe2000001080b */
[----:B------:R-:W-:-:S01]  /*7ea0*/  FFMA.FTZ R207, R2, R207, -R205 ;  /* 0x000000cf02cf7223 */ /* 0x000fc200000108cd */
        /* <DEDUP_REMOVED lines=12> */
[----:B------:R-:W-:Y:S01]  /*7f70*/  QGMMA.64x256x32.F32.E4M3.E4M3 R24, R224, gdesc[UR12], R24, gsb0 ;  /* 0x03e0000ce0187df3 */ /* 0x000fe20008000818 */
[----:B------:R-:W-:Y:S01]  /*7f80*/  UIADD3 UR14, UR10, 0x4, URZ ;  /* 0x000000040a0e7890 */ /* 0x000fe2000fffe03f */
[----:B------:R-:W-:Y:S01]  /*7f90*/  UMOV UR15, 0x40000040 ;  /* 0x40000040000f7882 */ /* 0x000fe20000000000 */
[----:B------:R-:W-:-:S03]  /*7fa0*/  UIADD3 UR10, UR10, 0x6, URZ ;  /* 0x000000060a0a7890 */ /* 0x000fc6000fffe03f */
        /* <DEDUP_REMOVED lines=16> */
[----:B------:R-:W-:-:S06]  /*80b0*/  FFMA.FTZ R196, R2, R198, -R205 ;  /* 0x000000c602c47223 */ /* 0x000fcc00000108cd */
        /* <DEDUP_REMOVED lines=16> */
[----:B------:R-:W-:-:S06]  /*81c0*/  FFMA.FTZ R198, R2, R202, -R205 ;  /* 0x000000ca02c67223 */ /* 0x000fcc00000108cd */
        /* <DEDUP_REMOVED lines=16> */
[----:B------:R-:W-:Y:S01]  /*82d0*/  FFMA.FTZ R200, R2, R206, -R205 ;  /* 0x000000ce02c87223 */ /* 0x000fe200000108cd */
[----:B------:R-:W-:-:S05]  /*82e0*/  IMAD.U32 R206, RZ, RZ, UR4 ;  /* 0x00000004ffce7e24 */ /* 0x000fca000f8e00ff */
        /* <DEDUP_REMOVED lines=18> */
[----:B0-----:R-:W-:-:S01]  /*8410*/  FADD.FTZ R4, R172, R5 ;  /* 0x00000005ac047221 */ /* 0x001fc20000010000 */
[----:B------:R-:W-:Y:S02]  /*8420*/  WARPGROUP.DEPBAR.LE gsb0, 0x0 ;  /* 0x00008000000079c5 */ /* 0x000fe40000010000 */
[----:B------:R-:W-:-:S04]  /*8430*/  WARPGROUP.ARRIVE ;  /* 0x00000000000079c5 */ /* 0x000fc80000000000 */
[----:B------:R-:W0:Y:S01]  /*8440*/  MUFU.EX2 R195, R195 ;  /* 0x000000c300c37308 */ /* 0x000e220000000800 */
[----:B-1----:R-:W-:-:S01]  /*8450*/  FADD.FTZ R204, R194, R209 ;  /* 0x000000d1c2cc7221 */ /* 0x002fc20000010000 */
[----:B------:R-:W-:Y:S01]  /*8460*/  FFMA.FTZ R209, R2, R211, -R205 ;  /* 0x000000d302d17223 */ /* 0x000fe200000108cd */
[----:B------:R-:W-:Y:S01]  /*8470*/  QGMMA.64x256x32.F32.E4M3.E4M3 R24, R220, gdesc[UR12], R24, gsb0 ;  /* 0x03e0000cdc187df3 */ /* 0x000fe20008000818 */
[----:B--2---:R-:W-:-:S01]  /*8480*/  FADD.FTZ R5, R185, R4 ;  /* 0x00000004b9057221 */ /* 0x004fc20000010000 */
[----:B------:R-:W-:-:S03]  /*8490*/  @!P0 LEA R4, R206, UR36, 0x3 ;  /* 0x00000024ce048c11 */ /* 0x000fc6000f8e18ff */
[----:B------:R-:W1:Y:S02]  /*84a0*/  MUFU.EX2 R176, R176 ;  /* 0x000000b000b07308 */ /* 0x000e640000000800 */
[----:B------:R-:W-:-:S06]  /*84b0*/  @!P0 VIADD R4, R4, 0x38840 ;  /* 0x0003884004048836 */ /* 0x000fcc0000000000 */
[----:B------:R-:W2:Y:S01]  /*84c0*/  MUFU.EX2 R196, R196 ;  /* 0x000000c400c47308 */ /* 0x000ea20000000800 */
[----:B0-----:R-:W-:-:S01]  /*84d0*/  FADD.FTZ R213, R195, R204 ;  /* 0x000000ccc3d57221 */ /* 0x001fc20000010000 */
[----:B------:R-:W-:-:S06]  /*84e0*/  @!P0 PRMT R4, RZ, 0x654, R4 ;  /* 0x00000654ff048816 */ /* 0x000fcc0000000004 */
[----:B------:R-:W0:Y:S01]  /*84f0*/  MUFU.EX2 R189, R189 ;  /* 0x000000bd00bd7308 */ /* 0x000e220000000800 */
[----:B-1----:R-:W-:-:S07]  /*8500*/  FADD.FTZ R204, R176, R5 ;  /* 0x00000005b0cc7221 */ /* 0x002fce0000010000 */
[----:B------:R-:W1:Y:S01]  /*8510*/  MUFU.EX2 R199, R199 ;  /* 0x000000c700c77308 */ /* 0x000e620000000800 */
[----:B--2---:R-:W-:-:S07]  /*8520*/  FADD.FTZ R206, R196, R213 ;  /* 0x000000d5c4ce7221 */ /* 0x004fce0000010000 */
[----:B------:R-:W2:Y:S01]  /*8530*/  MUFU.EX2 R180, R180 ;  /* 0x000000b400b47308 */ /* 0x000ea20000000800 */
[----:B0-----:R-:W-:-:S01]  /*8540*/  FADD.FTZ R5, R189, R204 ;  /* 0x000000ccbd057221 */ /* 0x001fc20000010000 */
[C-C-:B------:R-:W-:Y:S01]  /*8550*/  FFMA.FTZ R204, R2.reuse, R214, -R205.reuse ;  /* 0x000000d602cc7223 */ /* 0x140fe200000108cd */
[----:B------:R-:W-:-:S05]  /*8560*/  FFMA.FTZ R205, R2, R215, -R205 ;  /* 0x000000d702cd7223 */ /* 0x000fca00000108cd */
        /* <DEDUP_REMOVED lines=14> */
[----:B------:R-:W-:Y:S01]  /*8650*/  MUFU.EX2 R188, R188 ;  /* 0x000000bc00bc7308 */ /* 0x000fe20000000800 */
[----:B--2---:R-:W-:-:S07]  /*8660*/  FADD.FTZ R5, R197, R206 ;  /* 0x000000cec5057221 */ /* 0x004fce0000010000 */
[----:B------:R-:W1:Y:S01]  /*8670*/  MUFU.EX2 R202, R202 ;  /* 0x000000ca00ca7308 */ /* 0x000e620000000800 */
[----:B0-----:R-:W-:-:S07]  /*8680*/  FADD.FTZ R211, R207, R208 ;  /* 0x000000d0cfd37221 */ /* 0x001fce0000010000 */
[----:B------:R-:W-:Y:S08]  /*8690*/  MUFU.EX2 R201, R201 ;  /* 0x000000c900c97308 */ /* 0x000ff00000000800 */
[----:B------:R-:W0:Y:S01]  /*86a0*/  MUFU.EX2 R209, R209 ;  /* 0x000000d100d17308 */ /* 0x000e220000000800 */
[----:B-1----:R-:W-:-:S07]  /*86b0*/  FADD.FTZ R206, R202, R211 ;  /* 0x000000d3cace7221 */ /* 0x002fce0000010000 */
[----:B------:R-:W-:Y:S08]  /*86c0*/  MUFU.EX2 R192, R192 ;  /* 0x000000c000c07308 */ /* 0x000ff00000000800 */
[----:B------:R-:W1:Y:S01]  /*86d0*/  MUFU.EX2 R204, R204 ;  /* 0x000000cc00cc7308 */ /* 0x000e620000000800 */
[----:B0-----:R-:W-:-:S07]  /*86e0*/  FADD.FTZ R211, R209, R206 ;  /* 0x000000ced1d37221 */ /* 0x001fce0000010000 */
[----:B------:R-:W0:Y:S08]  /*86f0*/  MUFU.EX2 R11, R11 ;  /* 0x0000000b000b7308 */ /* 0x000e300000000800 */
[----:B------:R-:W2:Y:S01]  /*8700*/  MUFU.EX2 R205, R205 ;  /* 0x000000cd00cd7308 */ /* 0x000ea20000000800 */
[----:B-1----:R-:W-:-:S01]  /*8710*/  FADD.FTZ R211, R204, R211 ;  /* 0x000000d3ccd37221 */ /* 0x002fc20000010000 */
[----:B------:R-:W-:-:S02]  /*8720*/  WARPGROUP.DEPBAR.LE gsb0, 0x0 ;  /* 0x00008000000079c5 */ /* 0x000fc40000010000 */
[----:B------:R-:W-:-:S06]  /*8730*/  WARPGROUP.ARRIVE ;  /* 0x00000000000079c5 */ /* 0x000fcc0000000000 */
[----:B------:R-:W-:Y:S03]  /*8740*/  QGMMA.64x256x32.F32.E4M3.E4M3 R24, R216, gdesc[UR8], R24, gsb0 ;  /* 0x03e00008d8187df3 */ /* 0x000fe60008000818 */
[----:B------:R-:W-:Y:S02]  /*8750*/  WARPGROUP.DEPBAR.LE gsb0, 0x0 ;  /* 0x00008000000079c5 */ /* 0x000fe40000010000 */
[----:B------:R1:W-:Y:S06]  /*8760*/  BAR.ARV R19, 0x100 ;  /* 0x000400130000751d */ /* 0x0003ec0000002000 */
[----:B------:R3:W-:Y:S02]  /*8770*/  @!P0 SYNCS.ARRIVE.TRANS64.RED.A1T0 RZ, [R4+URZ], RZ ;  /* 0x000000ff04ff89a7 */ /* 0x0007e4000810043f */
[----:B---3--:R-:W-:-:S04]  /*8780*/  FADD.FTZ R4, R188, R5 ;  /* 0x00000005bc047221 */ /* 0x008fc80000010000 */
[----:B------:R-:W-:-:S04]  /*8790*/  FADD.FTZ R5, R201, R4 ;  /* 0x00000004c9057221 */ /* 0x000fc80000010000 */
[----:B------:R-:W-:-:S04]  /*87a0*/  FADD.FTZ R4, R192, R5 ;  /* 0x00000005c0047221 */ /* 0x000fc80000010000 */
[----:B0-----:R-:W-:Y:S01]  /*87b0*/  FADD.FTZ R5, R11, R4 ;  /* 0x000000040b057221 */ /* 0x001fe20000010000 */
[----:B--2---:R-:W-:-:S01]  /*87c0*/  FADD.FTZ R4, R205, R211 ;  /* 0x000000d3cd047221 */ /* 0x004fc20000010000 */
[----:B-1----:R-:W-:Y:S06]  /*87d0*/  @!P1 BRA `(.L_x_2147) ;  /* 0x0000000000049947 */ /* 0x002fec0003800000 */
[----:B------:R-:W-:Y:S01]  /*87e0*/  BPT.TRAP 0x1 ;  /* 0x000000040000795c */ /* 0x000fe20000300000 */
.L_x_2147:
[----:B------:R-:W-:Y:S01]  /*87f0*/  ULEA UR7, UR7, UR36, 0x3 ;  /* 0x0000002407077291 */ /* 0x000fe2000f8e183f */
[----:B------:R-:W-:Y:S01]  /*8800*/  ISETP.GT.AND P2, PT, R13, R18, PT ;  /* 0x000000120d00720c */ /* 0x000fe20003f44270 */
[----:B------:R-:W-:Y:S01]  /*8810*/  FMUL.FTZ R24, R24, R10 ;  /* 0x0000000a18187220 */ /* 0x000fe20000410000 */
        /* <DEDUP_REMOVED lines=160> */
[----:B------:R-:W-:Y:S02]  /*9220*/  F2FP.SATFINITE.E4M3.F32.PACK_AB_MERGE_C R220, R177, R164, R168 ;  /* 0x000000a4b1dc723e */ /* 0x000fe400048070a8 */
[----:B------:R-:W-:Y:S02]  /*9230*/  F2FP.SATFINITE.E4M3.F32.PACK_AB_MERGE_C R221, R187, R186, R190 ;  /* 0x000000babbdd723e */ /* 0x000fe400048070be */
[----:B------:R-:W-:-:S02]  /*9240*/  F2FP.SATFINITE.E4M3.F32.PACK_AB_MERGE_C R222, R185, R172, R176 ;  /* 0x000000acb9de723e */ /* 0x000fc400048070b0 */
[----:B------:R-:W-:Y:S02]  /*9250*/  F2FP.SATFINITE.E4M3.F32.PACK_AB_MERGE_C R223, R195, R194, R196 ;  /* 0x000000c2c3df723e */ /* 0x000fe400048070c4 */
[----:B------:R-:W-:Y:S02]  /*9260*/  F2FP.SATFINITE.E4M3.F32.PACK_AB_MERGE_C R216, R193, R180, R184 ;  /* 0x000000b4c1d8723e */ /* 0x000fe400048070b8 */
[----:B------:R-:W-:Y:S02]  /*9270*/  F2FP.SATFINITE.E4M3.F32.PACK_AB_MERGE_C R217, R203, R198, R200 ;  /* 0x000000c6cbd9723e */ /* 0x000fe400048070c8 */
[----:B------:R-:W-:Y:S01]  /*9280*/  F2FP.SATFINITE.E4M3.F32.PACK_AB_MERGE_C R219, R209, R202, R204 ;  /* 0x000000cad1db723e */ /* 0x000fe200048070cc */
[----:B------:R-:W-:Y:S06]  /*9290*/  @P2 BRA `(.L_x_2148) ;  /* 0xffffffdc00782947 */ /* 0x000fec000383ffff */
.L_x_2138:
[----:B------:R-:W-:Y:S06]  /*92a0*/  BAR.ARV 0x8, 0x180 ;  /* 0x0206000000007b1d */ /* 0x000fec0000002000 */
[----:B------:R-:W-:Y:S05]  /*92b0*/  @!P1 BRA `(.L_x_2149) ;  /* 0x0000000000049947 */ /* 0x000fea0003800000 */
[----:B------:R-:W-:Y:S01]  /*92c0*/  BPT.TRAP 0x1 ;  /* 0x000000040000795c */ /* 0x000fe20000300000 */
.L_x_2149:
[----:B------:R-:W-:Y:S01]  /*92d0*/  ULEA UR7, UR4, UR36, 0x3 ;  /* 0x0000002404077291 */ /* 0x000fe2000f8e183f */
[----:B------:R-:W-:-:S08]  /*92e0*/  SHF.L.U32 R3, R3, 0x1f, RZ ;  /* 0x0000001f03037819 */ /* 0x000fd000000006ff */
[----:B------:R0:W1:Y:S01]  /*92f0*/  SYNCS.PHASECHK.TRANS64.TRYWAIT P0, [UR7+0x38850], R3 ;  /* 0x03885003ff0075a7 */ /* 0x0000620008000147 */
[----:B------:R-:W-:Y:S05]  /*9300*/  @!P1 BRA `(.L_x_2150) ;  /* 0x0000000000049947 */ /* 0x000fea0003800000 */
[----:B------:R-:W-:Y:S01]  /*9310*/  BPT.TRAP 0x1 ;  /* 0x000000040000795c */ /* 0x000fe20000300000 */
.L_x_2150:
[----:B-1----:R-:W-:Y:S05]  /*9320*/  @P0 BRA `(.L_x_2151) ;  /* 0x0000000000080947 */ /* 0x002fea0003800000 */
[----:B------:R-:W1:Y:S02]  /*9330*/  SYNCS.PHASECHK.TRANS64.TRYWAIT P0, [UR7+0x38850], R3 ;  /* 0x03885003ff0075a7 */ /* 0x000e640008000147 */
[----:B-1----:R-:W-:Y:S05]  /*9340*/  @!P0 BRA `(.L_x_2152) ;  /* 0x0000008c00d88947 */ /* 0x002fea0003800000 */
.L_x_2151:
[----:B------:R-:W-:Y:S01]  /*9350*/  UIADD3 UR36, UR36, 0x400, URZ ;  /* 0x0000040024247890 */ /* 0x000fe2000fffe03f */
[----:B------:R-:W-:Y:S01]  /*9360*/  WARPGROUP.ARRIVE ;  /* 0x00000000000079c5 */ /* 0x000fe20000000000 */
[----:B------:R-:W-:Y:S01]  /*9370*/  UMOV UR11, 0x40000040 ;  /* 0x40000040000b7882 */ /* 0x000fe20000000000 */
[----:B------:R-:W2:Y:S01]  /*9380*/  LDC.64 R10, c[0x0][0x9a0] ;  /* 0x00026800ff0a7b82 */ /* 0x000ea20000000a00 */
[----:B------:R-:W-:-:S04]  /*9390*/  USHF.R.U32.HI UR36, URZ, 0x4, UR36 ;  /* 0x000000043f247899 */ /* 0x000fc80008011624 */
        /* <DEDUP_REMOVED lines=8> */
[----:B--2---:R-:W-:Y:S01]  /*9420*/  ISETP.NE.U32.AND P0, PT, R10, RZ, PT ;  /* 0x000000ff0a00720c */ /* 0x004fe20003f05070 */
[----:B------:R-:W-:-:S03]  /*9430*/  UIADD3 UR6, UR4, 0x4, URZ ;  /* 0x0000000404067890 */ /* 0x000fc6000fffe03f */
[----:B------:R-:W-:-:S13]  /*9440*/  ISETP.NE.AND.EX P0, PT, R11, RZ, PT, P0 ;  /* 0x000000ff0b00720c */ /* 0x000fda0003f05300 */
[----:B------:R-:W1:Y:S08]  /*9450*/  @P0 LDC.64 R8, c[0x0][0x9c8] ;  /* 0x00027200ff080b82 */ /* 0x000e700000000a00 */
[----:B------:R-:W2:Y:S01]  /*9460*/  @P0 LDC.64 R12, c[0x0][0x9d0] ;  /* 0x00027400ff0c0b82 */ /* 0x000ea20000000a00 */
[----:B-1----:R-:W-:-:S04]  /*9470*/  @P0 IMAD R6, R8, UR38, RZ ;  /* 0x0000002608060c24 */ /* 0x002fc8000f8e02ff */
[----:B0-----:R-:W-:Y:S01]  /*9480*/  @P0 IMAD R3, R9, UR39, R6 ;  /* 0x0000002709030c24 */ /* 0x001fe2000f8e0206 */
[----:B------:R-:W-:Y:S01]  /*9490*/  @P0 SHF.R.S32.HI R9, RZ, 0x1f, R17 ;  /* 0x0000001fff090819 */ /* 0x000fe20000011411 */
[----:B------:R-:W-:-:S04]  /*94a0*/  @P0 IMAD.WIDE.U32 R6, R8, UR39, RZ ;  /* 0x0000002708060c25 */ /* 0x000fc8000f8e00ff */
[----:B------:R-:W-:Y:S02]  /*94b0*/  @P0 IMAD.IADD R7, R7, 0x1, R3 ;  /* 0x0000000107070824 */ /* 0x000fe400078e0203 */
[-C--:B--2---:R-:W-:Y:S02]  /*94c0*/  @P0 IMAD R8, R9, R12.reuse, RZ ;  /* 0x0000000c09080224 */ /* 0x084fe400078e02ff */
        /* <DEDUP_REMOVED lines=25> */
[----:B------:R-:W-:Y:S02]  /*9660*/  IMAD.MOV.U32 R5, RZ, RZ, RZ ;  /* 0x000000ffff057224 */ /* 0x000fe400078e00ff */
        /* <DEDUP_REMOVED lines=9> */
[----:B0-----:R-:W-:-:S06]  /*9700*/  IMAD.MOV.U32 R9, RZ, RZ, RZ ;  /* 0x000000ffff097224 */ /* 0x001fcc00078e00ff */
[----:B------:R-:W0:Y:S08]  /*9710*/  @P2 MUFU.LG2 R8, R13 ;  /* 0x0000000d00082308 */ /* 0x000e300000000c00 */
[----:B------:R-:W1:Y:S08]  /*9720*/  @P3 MUFU.LG2 R10, R14 ;  /* 0x0000000e000a3308 */ /* 0x000e700000000c00 */
[----:B------:R-:W3:Y:S01]  /*9730*/  @P0 MUFU.RCP R9, R12 ;  /* 0x0000000c00090308 */ /* 0x000ee20000001000 */
[----:B------:R-:W-:Y:S01]  /*9740*/  @P2 FMUL.FTZ R7, R2, 0.69314718246459960938 ;  /* 0x3f31721802072820 */ /* 0x000fe20000410000 */
[----:B0-----:R-:W-:Y:S01]  /*9750*/  @P2 FMUL.FTZ R8, R8, 0.69314718246459960938 ;  /* 0x3f31721808082820 */ /* 0x001fe20000410000 */
[----:B------:R-:W-:Y:S01]  /*9760*/  @P3 FMUL.FTZ R19, R2, 0.69314718246459960938 ;  /* 0x3f31721802133820 */ /* 0x000fe20000410000 */
        /* <DEDUP_REMOVED lines=13> */
.L_x_2153:
        /* <DEDUP_REMOVED lines=132> */
.L_x_2120:
[----:B------:R-:W-:Y:S05]  /*a080*/  @P0 BRA `(.L_x_2154) ;  /* 0x0000003800540947 */ /* 0x000fea0003800000 */
[----:B0-----:R-:W0:Y:S01]  /*a090*/  S2R R5, SR_TID.X ;  /* 0x0000000000057919 */ /* 0x001e220000002100 */
        /* <DEDUP_REMOVED lines=10> */
[----:B------:R-:W-:Y:S01]  /*a140*/  LOP3.LUT P0, R2, R5, 0x3, RZ, 0xc0, !PT ;  /* 0x0000000305027812 */ /* 0x000fe2000780c0ff */
[----:B------:R-:W-:Y:S01]  /*a150*/  BSSY B0, `(.L_x_2155) ;  /* 0x00002ae000007945 */ /* 0x000fe20003800000 */
[----:B------:R-:W1:Y:S02]  /*a160*/  S2R R14, SR_CTAID.X ;  /* 0x00000000000e7919 */ /* 0x000e640000002500 */
[----:B------:R-:W-:-:S04]  /*a170*/  ISETP.EQ.OR P0, PT, R2, 0x3, !P0 ;  /* 0x000000030200780c */ /* 0x000fc80004702670 */
[----:B------:R-:W-:Y:S01]  /*a180*/  SEL R171, R38, R39, P0 ;  /* 0x0000002726ab7207 */ /* 0x000fe20000000000 */
[----:B0-----:R-:W-:Y:S01]  /*a190*/  VIADD R6, R5, 0xffffff80 ;  /* 0xffffff8005067836 */ /* 0x001fe20000000000 */
[----:B------:R-:W-:Y:S02]  /*a1a0*/  SEL R20, R39, R38, P0 ;  /* 0x0000002627147207 */ /* 0x000fe40000000000 */
[----:B------:R-:W-:Y:S02]  /*a1b0*/  SEL R19, R8, R147, P0 ;  /* 0x0000009308137207 */ /* 0x000fe40000000000 */
[----:B------:R-:W-:Y:S02]  /*a1c0*/  SHF.R.S32.HI R5, RZ, 0x1f, R6 ;  /* 0x0000001fff057819 */ /* 0x000fe40000011406 */
[----:B------:R-:W-:Y:S02]  /*a1d0*/  SEL R2, R147, R8, P0 ;  /* 0x0000000893027207 */ /* 0x000fe40000000000 */
[----:B------:R-:W-:-:S02]  /*a1e0*/  LEA.HI R7, R5, R6, RZ, 0x7 ;  /* 0x0000000605077211 */ /* 0x000fc400078f38ff */
[----:B------:R-:W-:Y:S02]  /*a1f0*/  SEL R15, R28, R29, P0 ;  /* 0x0000001d1c0f7207 */ /* 0x000fe40000000000 */
[----:B------:R-:W-:Y:S02]  /*a200*/  LOP3.LUT R9, R7, 0xffffff80, RZ, 0xc0, !PT ;  /* 0xffffff8007097812 */ /* 0x000fe400078ec0ff */
[----:B------:R-:W-:Y:S02]  /*a210*/  SHF.R.S32.HI R8, RZ, 0x7, R7 ;  /* 0x00000007ff087819 */ /* 0x000fe40000011407 */
[----:B------:R-:W-:Y:S01]  /*a220*/  SEL R28, R29, R28, P0 ;  /* 0x0000001c1d1c7207 */ /* 0x000fe20000000000 */
[----:B------:R-:W-:Y:S01]  /*a230*/  IMAD.IADD R16, R6, 0x1, -R9 ;  /* 0x0000000106107824 */ /* 0x000fe200078e0a09 */
[----:B------:R-:W-:Y:S02]  /*a240*/  LEA.HI R12, R5, R6, RZ, 0x2 ;  /* 0x00000006050c7211 */ /* 0x000fe400078f10ff */
[----:B------:R-:W-:-:S02]  /*a250*/  SEL R29, R44, R45, P0 ;  /* 0x0000002d2c1d7207 */ /* 0x000fc40000000000 */
[----:B------:R-:W-:Y:S02]  /*a260*/  SHF.R.S32.HI R9, RZ, 0x1f, R16 ;  /* 0x0000001fff097819 */ /* 0x000fe40000011410 */
[----:B------:R-:W-:Y:S02]  /*a270*/  LEA.HI R5, R7, R8, RZ, 0x1 ;  /* 0x0000000807057211 */ /* 0x000fe400078f08ff */
[----:B------:R-:W-:Y:S02]  /*a280*/  LEA.HI R38, R9, R16, RZ, 0x2 ;  /* 0x0000001009267211 */ /* 0x000fe400078f10ff */
[----:B------:R-:W-:Y:S02]  /*a290*/  SEL R44, R45, R44, P0 ;  /* 0x0000002c2d2c7207 */ /* 0x000fe40000000000 */
[--C-:B------:R-:W-:Y:S02]  /*a2a0*/  SHF.R.S32.HI R10, RZ, 0x2, R38.reuse ;  /* 0x00000002ff0a7819 */ /* 0x100fe40000011426 */
[----:B------:R-:W-:-:S02]  /*a2b0*/  SHF.R.S32.HI R11, RZ, 0x1f, R38 ;  /* 0x0000001fff0b7819 */ /* 0x000fc40000011426 */
[----:B------:R-:W-:Y:S02]  /*a2c0*/  SEL R45, R60, R61, P0 ;  /* 0x0000003d3c2d7207 */ /* 0x000fe40000000000 */
[----:B------:R-:W-:Y:S02]  /*a2d0*/  LEA.HI R11, R11, R10, RZ, 0x3 ;  /* 0x0000000a0b0b7211 */ /* 0x000fe400078f18ff */
[----:B------:R-:W-:Y:S02]  /*a2e0*/  SEL R60, R61, R60, P0 ;  /* 0x0000003c3d3c7207 */ /* 0x000fe40000000000 */
[----:B------:R-:W-:Y:S02]  /*a2f0*/  SEL R61, R76, R77, P0 ;  /* 0x0000004d4c3d7207 */ /* 0x000fe40000000000 */
[----:B------:R-:W-:Y:S02]  /*a300*/  LOP3.LUT R5, R5, 0x3fffffe, RZ, 0xc0, !PT ;  /* 0x03fffffe05057812 */ /* 0x000fe400078ec0ff */
[----:B------:R-:W-:-:S02]  /*a310*/  SEL R76, R77, R76, P0 ;  /* 0x0000004c4d4c7207 */ /* 0x000fc40000000000 */
[----:B------:R-:W-:Y:S01]  /*a320*/  LOP3.LUT R7, R12, 0xfffffffc, RZ, 0xc0, !PT ;  /* 0xfffffffc0c077812 */ /* 0x000fe200078ec0ff */
[----:B------:R-:W-:Y:S01]  /*a330*/  IMAD.IADD R5, R8, 0x1, -R5 ;  /* 0x0000000108057824 */ /* 0x000fe200078e0a05 */
[----:B------:R-:W-:Y:S02]  /*a340*/  LOP3.LUT R11, R11, 0xfffffff8, RZ, 0xc0, !PT ;  /* 0xfffffff80b0b7812 */ /* 0x000fe400078ec0ff */
[----:B------:R-:W-:Y:S02]  /*a350*/  SEL R77, R92, R93, P0 ;  /* 0x0000005d5c4d7207 */ /* 0x000fe40000000000 */
[----:B------:R-:W-:Y:S01]  /*a360*/  SHF.R.S32.HI R12, RZ, 0x1f, R17 ;  /* 0x0000001fff0c7819 */ /* 0x000fe20000011411 */
[----:B------:R-:W-:Y:S01]  /*a370*/  IMAD.IADD R8, R10, 0x1, -R11 ;  /* 0x000000010a087824 */ /* 0x000fe200078e0a0b */
[----:B------:R-:W-:Y:S02]  /*a380*/  SEL R92, R93, R92, P0 ;  /* 0x0000005c5d5c7207 */ /* 0x000fe40000000000 */
[----:B------:R-:W-:Y:S01]  /*a390*/  LEA.HI R9, R9, R16, RZ, 0x5 ;  /* 0x0000001009097211 */ /* 0x000fe200078f28ff */
[----:B------:R-:W-:Y:S01]  /*a3a0*/  IMAD R10, R12, UR4, RZ ;  /* 0x000000040c0a7c24 */ /* 0x000fe2000f8e02ff */
[----:B------:R-:W-:Y:S01]  /*a3b0*/  SEL R93, R96, R97, P0 ;  /* 0x00000061605d7207 */ /* 0x000fe20000000000 */
[----:B------:R-:W-:Y:S01]  /*a3c0*/  IMAD R12, R12, UR6, RZ ;  /* 0x000000060c0c7c24 */ /* 0x000fe2000f8e02ff */
[----:B------:R-:W-:Y:S01]  /*a3d0*/  SEL R96, R97, R96, P0 ;  /* 0x0000006061607207 */ /* 0x000fe20000000000 */
[----:B------:R-:W-:Y:S01]  /*a3e0*/  IMAD R11, R17, UR5, R10 ;  /* 0x00000005110b7c24 */ /* 0x000fe2000f8e020a */
[----:B------:R-:W-:-:S02]  /*a3f0*/  SEL R13, R24, R25, P0 ;  /* 0x00000019180d7207 */ /* 0x000fc40000000000 */
[----:B------:R-:W-:Y:S02]  /*a400*/  SEL R97, R104, R105, P0 ;  /* 0x0000006968617207 */ /* 0x000fe40000000000 */
[----:B------:R-:W-:Y:S02]  /*a410*/  SEL R24, R25, R24, P0 ;  /* 0x0000001819187207 */ /* 0x000fe40000000000 */
[----:B------:R-:W-:Y:S02]  /*a420*/  SEL R21, R32, R33, P0 ;  /* 0x0000002120157207 */ /* 0x000fe40000000000 */
[----:B------:R-:W-:Y:S02]  /*a430*/  SEL R23, R36, R37, P0 ;  /* 0x0000002524177207 */ /* 0x000fe40000000000 */
[----:B------:R-:W-:Y:S02]  /*a440*/  SEL R104, R105, R104, P0 ;  /* 0x0000006869687207 */ /* 0x000fe40000000000 */
[----:B------:R-:W-:-:S02]  /*a450*/  SHF.R.S32.HI R9, RZ, 0x5, R9 ;  /* 0x00000005ff097819 */ /* 0x000fc40000011409 */
[----:B------:R-:W-:Y:S02]  /*a460*/  SEL R32, R33, R32, P0 ;  /* 0x0000002021207207 */ /* 0x000fe40000000000 */
[----:B------:R-:W-:Y:S01]  /*a470*/  SEL R36, R37, R36, P0 ;  /* 0x0000002425247207 */ /* 0x000fe20000000000 */
[----:B------:R-:W-:Y:S01]  /*a480*/  IMAD R10, R9, 0x10, R8 ;  /* 0x00000010090a7824 */ /* 0x000fe200078e0208 */
[----:B------:R-:W-:Y:S01]  /*a490*/  SEL R25, R40, R41, P0 ;  /* 0x0000002928197207 */ /* 0x000fe20000000000 */
[----:B------:R-:W-:Y:S01]  /*a4a0*/  IMAD.WIDE.U32 R8, R17, UR6, RZ ;  /* 0x0000000611087c25 */ /* 0x000fe2000f8e00ff */
[----:B------:R-:W-:Y:S02]  /*a4b0*/  SEL R33, R48, R49, P0 ;  /* 0x0000003130217207 */ /* 0x000fe40000000000 */
        /* <DEDUP_REMOVED lines=8> */
[----:B------:R-:W-:Y:S01]  /*a540*/  SEL R70, R71, R70, P0 ;  /* 0x0000004647467207 */ /* 0x000fe20000000000 */
[----:B------:R-:W-:Y:S01]  /*a550*/  IMAD R71, R17, UR7, R12 ;  /* 0x0000000711477c24 */ /* 0x000fe2000f8e020c */
[----:B------:R-:W-:Y:S01]  /*a560*/  SEL R205, R130, R131, P0 ;  /* 0x0000008382cd7207 */ /* 0x000fe20000000000 */
[----:B------:R-:W-:Y:S01]  /*a570*/  ULDC.64 UR6, c[0x0][0xb48] ;  /* 0x0002d20000067ab9 */ /* 0x000fe20000000a00 */
        /* <DEDUP_REMOVED lines=30> */
[----:B------:R-:W-:Y:S01]  /*a760*/  IMAD.IADD R42, R6, 0x1, -R7 ;  /* 0x00000001062a7824 */ /* 0x000fe200078e0a07 */
[----:B------:R-:W-:Y:S01]  /*a770*/  SEL R51, R78, R79, P0 ;  /* 0x0000004f4e337207 */ /* 0x000fe20000000000 */
[----:B------:R-:W-:Y:S01]  /*a780*/  IMAD.WIDE.U32 R6, R17, UR4, RZ ;  /* 0x0000000411067c25 */ /* 0x000fe2000f8e00ff */
[----:B------:R-:W-:Y:S01]  /*a790*/  SEL R189, R94, R95, P0 ;  /* 0x0000005f5ebd7207 */ /* 0x000fe20000000000 */
[----:B------:R-:W0:Y:S01]  /*a7a0*/  S2UR UR4, SR_CTAID.Y ;  /* 0x00000000000479c3 */ /* 0x000e220000002600 */
        /* <DEDUP_REMOVED lines=48> */
[----:B-1----:R-:W-:Y:S01]  /*aab0*/  IMAD R10, R14, 0x80, R10 ;  /* 0x000000800e0a7824 */ /* 0x002fe200078e020a */
        /* <DEDUP_REMOVED lines=14> */
[----:B------:R-:W-:-:S02]  /*aba0*/  LOP3.LUT R5, R38, 0x7ffffffc, RZ, 0xc0, !PT ;  /* 0x7ffffffc26057812 */ /* 0x000fc400078ec0ff */
[----:B------:R-:W-:Y:S02]  /*abb0*/  SEL R183, R74, R75, P0 ;  /* 0x0000004b4ab77207 */ /* 0x000fe40000000000 */
[----:B------:R-:W-:Y:S01]  /*abc0*/  SEL R191, R98, R99, P0 ;  /* 0x0000006362bf7207 */ /* 0x000fe20000000000 */
[----:B------:R-:W-:Y:S01]  /*abd0*/  IMAD.IADD R5, R16, 0x1, -R5 ;  /* 0x0000000110057824 */ /* 0x000fe200078e0a05 */
[----:B------:R-:W-:Y:S02]  /*abe0*/  SEL R193, R106, R107, P0 ;  /* 0x0000006b6ac17207 */ /* 0x000fe40000000000 */
[----:B------:R-:W-:Y:S01]  /*abf0*/  SEL R129, R107, R106, P0 ;  /* 0x0000006a6b817207 */ /* 0x000fe20000000000 */
[----:B--2---:R1:W-:Y:S01]  /*ac00*/  SHFL.IDX PT, R105, R61, R0, 0x1c1f ;  /* 0x001c1f003d697589 */ /* 0x0043e200000e0000 */
[----:B------:R-:W-:Y:S01]  /*ac10*/  SEL R74, R75, R74, P0 ;  /* 0x0000004a4b4a7207 */ /* 0x000fe20000000000 */
[----:B------:R-:W-:Y:S01]  /*ac20*/  IMAD.SHL.U32 R5, R5, 0x2, RZ ;  /* 0x0000000205057824 */ /* 0x000fe200078e00ff */
        /* <DEDUP_REMOVED lines=12> */
[----:B------:R-:W-:Y:S01]  /*acf0*/  SHFL.IDX PT, R79, R93, R0, 0x1c1f ;  /* 0x001c1f005d4f7589 */ /* 0x000fe200000e0000 */
[----:B-1----:R-:W-:-:S02]  /*ad00*/  SEL R23, R134, R25, P0 ;  /* 0x0000001986177207 */ /* 0x002fc40000000000 */
[----:B------:R-:W-:Y:S01]  /*ad10*/  SEL R25, R25, R134, P0 ;  /* 0x0000008619197207 */ /* 0x000fe20000000000 */
[----:B------:R-:W1:Y:S04]  /*ad20*/  SHFL.IDX PT, R65, R56, R61, 0x1c1f ;  /* 0x001c1f3d38417589 */ /* 0x000e6800000e0000 */
[----:B------:R2:W-:Y:S04]  /*ad30*/  SHFL.IDX PT, R153, R2, R61, 0x1c1f ;  /* 0x001c1f3d02997589 */ /* 0x0005e800000e0000 */
[----:B------:R-:W-:Y:S04]  /*ad40*/  SHFL.IDX PT, R123, R45, R0, 0x1c1f ;  /* 0x001c1f002d7b7589 */ /* 0x000fe800000e0000 */
[----:B------:R-:W-:Y:S01]  /*ad50*/  SHFL.IDX PT, R122, R49, R0, 0x1c1f ;  /* 0x001c1f00317a7589 */ /* 0x000fe200000e0000 */
[----:B--2---:R-:W2:Y:S03]  /*ad60*/  LDC R2, c[0x0][0xbe8] ;  /* 0x0002fa00ff027b82 */ /* 0x004ea60000000800 */
[----:B------:R-:W-:Y:S04]  /*ad70*/  SHFL.IDX PT, R121, R53, R0, 0x1c1f ;  /* 0x001c1f0035797589 */ /* 0x000fe800000e0000 */
[----:B------:R-:W-:Y:S04]  /*ad80*/  SHFL.IDX PT, R111, R165, R0, 0x1c1f ;  /* 0x001c1f00a56f7589 */ /* 0x000fe800000e0000 */
[----:B------:R1:W-:Y:S04]  /*ad90*/  SHFL.IDX PT, R166, R60, R61, 0x1c1f ;  /* 0x001c1f3d3ca67589 */ /* 0x0003e800000e0000 */
[----:B------:R-:W-:Y:S04]  /*ada0*/  SHFL.IDX PT, R68, R68, R61, 0x1c1f ;  /* 0x001c1f3d44447589 */ /* 0x000fe800000e0000 */
[----:B------:R-:W3:Y:S01]  /*adb0*/  SHFL.IDX PT, R69, R64, R61, 0x1c1f ;  /* 0x001c1f3d40457589 */ /* 0x000ee200000e0000 */
[----:B-1----:R-:W-:-:S03]  /*adc0*/  SEL R60, R65, R126, P0 ;  /* 0x0000007e413c7207 */ /* 0x002fc60000000000 */
[----:B------:R-:W-:Y:S01]  /*add0*/  SHFL.IDX PT, R93, R112, R61, 0x1c1f ;  /* 0x001c1f3d705d7589 */ /* 0x000fe200000e0000 */
[----:B--2---:R-:W-:-:S03]  /*ade0*/  ISETP.NE.AND P2, PT, R2, 0x1, PT ;  /* 0x000000010200780c */ /* 0x004fc60003f45270 */
[----:B------:R-:W-:Y:S04]  /*adf0*/  SHFL.IDX PT, R91, R113, R0, 0x1c1f ;  /* 0x001c1f00715b7589 */ /* 0x000fe800000e0000 */
[----:B------:R-:W-:Y:S04]  /*ae00*/  SHFL.IDX PT, R119, R169, R0, 0x1c1f ;  /* 0x001c1f00a9777589 */ /* 0x000fe800000e0000 */
[----:B------:R-:W-:Y:S04]  /*ae10*/  SHFL.IDX PT, R118, R171, R0, 0x1c1f ;  /* 0x001c1f00ab767589 */ /* 0x000fe800000e0000 */
[----:B------:R-:W-:Y:S04]  /*ae20*/  SHFL.IDX PT, R165, R20, R61, 0x1c1f ;  /* 0x001c1f3d14a57589 */ /* 0x000fe800000e0000 */
[----:B------:R1:W-:Y:S01]  /*ae30*/  SHFL.IDX PT, R112, R34, R61, 0x1c1f ;  /* 0x001c1f3d22707589 */ /* 0x0003e200000e0000 */
[----:B---3--:R-:W-:-:S03]  /*ae40*/  SEL R64, R69, R122, P0 ;  /* 0x0000007a45407207 */ /* 0x008fc60000000000 */
[----:B------:R-:W-:Y:S04]  /*ae50*/  SHFL.IDX PT, R142, R13, R0, 0x1c1f ;  /* 0x001c1f000d8e7589 */ /* 0x000fe800000e0000 */
[----:B------:R-:W-:Y:S01]  /*ae60*/  SHFL.IDX PT, R113, R39, R0, 0x1c1f ;  /* 0x001c1f0027717589 */ /* 0x000fe200000e0000 */
[----:B-1----:R-:W-:-:S03]  /*ae70*/  SEL R34, R126, R65, P0 ;  /* 0x000000417e227207 */ /* 0x002fc60000000000 */
[----:B------:R1:W2:Y:S01]  /*ae80*/  SHFL.IDX PT, R21, R24, R61, 0x1c1f ;  /* 0x001c1f3d18157589 */ /* 0x0002a200000e0000 */
[----:B------:R-:W-:-:S03]  /*ae90*/  SEL R65, R68, R121, P0 ;  /* 0x0000007944417207 */ /* 0x000fc60000000000 */
[----:B------:R2:W-:Y:S04]  /*aea0*/  SHFL.IDX PT, R152, R18, R61, 0x1c1f ;  /* 0x001c1f3d12987589 */ /* 0x0005e800000e0000 */
[----:B------:R-:W-:Y:S01]  /*aeb0*/  SHFL.IDX PT, R139, R15, R0, 0x1c1f ;  /* 0x001c1f000f8b7589 */ /* 0x000fe200000e0000 */
[----:B-1----:R-:W-:-:S03]  /*aec0*/  SEL R24, R32, R135, P0 ;  /* 0x0000008720187207 */ /* 0x002fc60000000000 */
[----:B------:R-:W1:Y:S04]  /*aed0*/  SHFL.IDX PT, R28, R28, R61, 0x1c1f ;  /* 0x001c1f3d1c1c7589 */ /* 0x000e6800000e0000 */
[----:B------:R-:W-:Y:S04]  /*aee0*/  SHFL.IDX PT, R172, R124, R61, 0x1c1f ;  /* 0x001c1f3d7cac7589 */ /* 0x000fe800000e0000 */
[----:B------:R-:W-:Y:S04]  /*aef0*/  SHFL.IDX PT, R148, R148, R61, 0x1c1f ;  /* 0x001c1f3d94947589 */ /* 0x000fe800000e0000 */
[----:B------:R-:W-:Y:S01]  /*af00*/  SHFL.IDX PT, R83, R97, R0, 0x1c1f ;  /* 0x001c1f0061537589 */ /* 0x000fe200000e0000 */
[----:B--2---:R-:W-:-:S02]  /*af10*/  SEL R18, R142, R21, P0 ;  /* 0x000000158e127207 */ /* 0x004fc40000000000 */
[----:B------:R-:W-:Y:S01]  /*af20*/  SEL R20, R21, R142, P0 ;  /* 0x0000008e15147207 */ /* 0x000fe20000000000 */
[----:B------:R-:W-:Y:S04]  /*af30*/  SHFL.IDX PT, R115, R167, R0, 0x1c1f ;  /* 0x001c1f00a7737589 */ /* 0x000fe800000e0000 */
[----:B------:R-:W-:Y:S04]  /*af40*/  SHFL.IDX PT, R103, R43, R0, 0x1c1f ;  /* 0x001c1f002b677589 */ /* 0x000fe800000e0000 */
[----:B------:R-:W-:Y:S01]  /*af50*/  SHFL.IDX PT, R168, R96, R61, 0x1c1f ;  /* 0x001c1f3d60a87589 */ /* 0x000fe200000e0000 */
[----:B-1----:R-:W-:-:S03]  /*af60*/  SEL R21, R28, R139, P0 ;  /* 0x0000008b1c157207 */ /* 0x002fc60000000000 */
[----:B------:R-:W-:Y:S04]  /*af70*/  SHFL.IDX PT, R124, R27, R61, 0x1c1f ;  /* 0x001c1f3d1b7c7589 */ /* 0x000fe800000e0000 */
[----:B------:R-:W-:Y:S04]  /*af80*/  SHFL.IDX PT, R97, R175, R0, 0x1c1f ;  /* 0x001c1f00af617589 */ /* 0x000fe800000e0000 */
[----:B------:R-:W-:Y:S04]  /*af90*/  SHFL.IDX PT, R167, R144, R61, 0x1c1f ;  /* 0x001c1f3d90a77589 */ /* 0x000fe800000e0000 */
[----:B------:R1:W-:Y:S04]  /*afa0*/  SHFL.IDX PT, R96, R35, R61, 0x1c1f ;  /* 0x001c1f3d23607589 */ /* 0x0003e800000e0000 */
[----:B------:R-:W-:Y:S04]  /*afb0*/  SHFL.IDX PT, R87, R177, R0, 0x1c1f ;  /* 0x001c1f00b1577589 */ /* 0x000fe800000e0000 */
[----:B------:R-:W2:Y:S01]  /*afc0*/  SHFL.IDX PT, R144, R31, R61, 0x1c1f ;  /* 0x001c1f3d1f907589 */ /* 0x000ea200000e0000 */
[----:B-1----:R-:W-:-:S03]  /*afd0*/  SEL R35, R123, R166, P0 ;  /* 0x000000a67b237207 */ /* 0x002fc60000000000 */
[----:B------:R-:W-:Y:S04]  /*afe0*/  SHFL.IDX PT, R13, R213, R0, 0x1c1f ;  /* 0x001c1f00d50d7589 */ /* 0x000fe800000e0000 */
[----:B------:R-:W1:Y:S04]  /*aff0*/  SHFL.IDX PT, R150, R150, R61, 0x1c1f ;  /* 0x001c1f3d96967589 */ /* 0x000e6800000e0000 */
[----:B------:R-:W-:Y:S04]  /*b000*/  SHFL.IDX PT, R110, R163, R0, 0x1c1f ;  /* 0x001c1f00a36e7589 */ /* 0x000fe800000e0000 */
[----:B------:R3:W-:Y:S04]  /*b010*/  SHFL.IDX PT, R163, R22, R61, 0x1c1f ;  /* 0x001c1f3d16a37589 */ /* 0x0007e800000e0000 */
[----:B------:R-:W-:Y:S04]  /*b020*/  SHFL.IDX PT, R33, R33, R0, 0x1c1f ;  /* 0x001c1f0021217589 */ /* 0x000fe800000e0000 */
[----:B------:R-:W4:Y:S01]  /*b030*/  SHFL.IDX PT, R164, R48, R61, 0x1c1f ;  /* 0x001c1f3d30a47589 */ /* 0x000f2200000e0000 */
[----:B--2---:R-:W-:-:S02]  /*b040*/  SEL R126, R144, R87, P0 ;  /* 0x00000057907e7207 */ /* 0x004fc40000000000 */
[----:B---3--:R-:W-:Y:S01]  /*b050*/  SEL R22, R135, R32, P0 ;  /* 0x0000002087167207 */ /* 0x008fe20000000000 */
[----:B------:R-:W-:Y:S01]  /*b060*/  SHFL.IDX PT, R127, R37, R0, 0x1c1f ;  /* 0x001c1f00257f7589 */ /* 0x000fe200000e0000 */
[----:B------:R-:W2:Y:S03]  /*b070*/  LDC.64 R134, c[0x0][0xbd8] ;  /* 0x0002f600ff867b82 */ /* 0x000ea60000000a00 */
[----:B------:R-:W-:Y:S01]  /*b080*/  SHFL.IDX PT, R114, R57, R0, 0x1c1f ;  /* 0x001c1f0039727589 */ /* 0x000fe200000e0000 */
[----:B-1----:R-:W-:Y:S02]  /*b090*/  SEL R15, R13, R150, P0 ;  /* 0x000000960d0f7207 */ /* 0x002fe40000000000 */
[----:B------:R-:W-:Y:S01]  /*b0a0*/  SEL R13, R150, R13, P0 ;  /* 0x0000000d960d7207 */ /* 0x000fe20000000000 */
[----:B------:R-:W-:Y:S01]  /*b0b0*/  SHFL.IDX PT, R107, R161, R0, 0x1c1f ;  /* 0x001c1f00a16b7589 */ /* 0x000fe200000e0000 */
[----:B------:R-:W1:Y:S03]  /*b0c0*/  @P2 LDC R150, c[0x0][0xbf0] ;  /* 0x0002fc00ff962b82 */ /* 0x000e660000000800 */
[----:B------:R-:W3:Y:S04]  /*b0d0*/  SHFL.IDX PT, R160, R40, R61, 0x1c1f ;  /* 0x001c1f3d28a07589 */ /* 0x000ee800000e0000 */
[----:B------:R-:W5:Y:S04]  /*b0e0*/  SHFL.IDX PT, R162, R52, R61, 0x1c1f ;  /* 0x001c1f3d34a27589 */ /* 0x000f6800000e0000 */
[----:B------:R-:W-:Y:S01]  /*b0f0*/  SHFL.IDX PT, R171, R136, R61, 0x1c1f ;  /* 0x001c1f3d88ab7589 */ /* 0x000fe200000e0000 */
[----:B----4-:R-:W-:-:S03]  /*b100*/  SEL R32, R164, R33, P0 ;  /* 0x00000021a4207207 */ /* 0x010fc60000000000 */
[----:B------:R4:W-:Y:S01]  /*b110*/  SHFL.IDX PT, R12, R19, R0, 0x1c1f ;  /* 0x001c1f00130c7589 */ /* 0x0009e200000e0000 */
[----:B--2---:R-:W-:-:S03]  /*b120*/  IMAD R142, R134, UR38, RZ ;  /* 0x00000026868e7c24 */ /* 0x004fc6000f8e02ff */
[----:B------:R-:W-:Y:S04]  /*b130*/  SHFL.IDX PT, R29, R29, R0, 0x1c1f ;  /* 0x001c1f001d1d7589 */ /* 0x000fe800000e0000 */
[----:B------:R-:W-:Y:S01]  /*b140*/  SHFL.IDX PT, R75, R73, R0, 0x1c1f ;  /* 0x001c1f00494b7589 */ /* 0x000fe200000e0000 */
[----:B----4-:R-:W-:-:S03]  /*b150*/  SEL R19, R139, R28, P0 ;  /* 0x0000001c8b137207 */ /* 0x010fc60000000000 */
[----:B------:R-:W-:Y:S01]  /*b160*/  SHFL.IDX PT, R77, R77, R0, 0x1c1f ;  /* 0x001c1f004d4d7589 */ /* 0x000fe200000e0000 */
[----:B---3--:R-:W-:-:S03]  /*b170*/  SEL R28, R160, R131, P0 ;  /* 0x00000083a01c7207 */ /* 0x008fc60000000000 */
        /* <DEDUP_REMOVED lines=36> */
[----:B------:R3:W-:Y:S04]  /*b3c0*/  SHFL.IDX PT, R161, R62, R61, 0x1c1f ;  /* 0x001c1f3d3ea17589 */ /* 0x0007e800000e0000 */
[----:B------:R-:W-:Y:S01]  /*b3d0*/  SHFL.IDX PT, R136, R70, R61, 0x1c1f ;  /* 0x001c1f3d46887589 */ /* 0x000fe200000e0000 */
[----:B--2---:R-:W-:-:S02]  /*b3e0*/  SEL R27, R29, R158, P0 ;  /* 0x0000009e1d1b7207 */ /* 0x004fc40000000000 */
[----:B------:R-:W-:Y:S01]  /*b3f0*/  SEL R29, R158, R29, P0 ;  /* 0x0000001d9e1d7207 */ /* 0x000fe20000000000 */
[----:B------:R-:W2:Y:S01]  /*b400*/  SHFL.IDX PT, R76, R76, R61, 0x1c1f ;  /* 0x001c1f3d4c4c7589 */ /* 0x000ea200000e0000 */
[----:B---3--:R-:W-:-:S03]  /*b410*/  SEL R62, R122, R69, P0 ;  /* 0x000000457a3e7207 */ /* 0x008fc60000000000 */
[----:B------:R-:W-:Y:S01]  /*b420*/  SHFL.IDX PT, R73, R72, R61, 0x1c1f ;  /* 0x001c1f3d48497589 */ /* 0x000fe200000e0000 */
[----:B------:R-:W-:-:S03]  /*b430*/  SEL R122, R112, R119, P0 ;  /* 0x00000077707a7207 */ /* 0x000fc60000000000 */
[----:B------:R-:W-:Y:S04]  /*b440*/  SHFL.IDX PT, R84, R84, R61, 0x1c1f ;  /* 0x001c1f3d54547589 */ /* 0x000fe800000e0000 */
[----:B------:R-:W3:Y:S04]  /*b450*/  SHFL.IDX PT, R80, R80, R61, 0x1c1f ;  /* 0x001c1f3d50507589 */ /* 0x000ee800000e0000 */
[----:B------:R-:W-:Y:S04]  /*b460*/  SHFL.IDX PT, R92, R92, R61, 0x1c1f ;  /* 0x001c1f3d5c5c7589 */ /* 0x000fe800000e0000 */
[----:B------:R-:W4:Y:S04]  /*b470*/  SHFL.IDX PT, R88, R88, R61, 0x1c1f ;  /* 0x001c1f3d58587589 */ /* 0x000f2800000e0000 */
[----:B------:R-:W5:Y:S01]  /*b480*/  SHFL.IDX PT, R100, R100, R61, 0x1c1f ;  /* 0x001c1f3d64647589 */ /* 0x000f6200000e0000 */
[----:B--2---:R-:W-:-:S03]  /*b490*/  SEL R69, R76, R105, P0 ;  /* 0x000000694c457207 */ /* 0x004fc60000000000 */
[----:B------:R-:W-:Y:S04]  /*b4a0*/  SHFL.IDX PT, R108, R108, R61, 0x1c1f ;  /* 0x001c1f3d6c6c7589 */ /* 0x000fe800000e0000 */
[----:B------:R-:W2:Y:S04]  /*b4b0*/  SHFL.IDX PT, R104, R104, R61, 0x1c1f ;  /* 0x001c1f3d68687589 */ /* 0x000ea800000e0000 */
[----:B------:R0:W-:Y:S01]  /*b4c0*/  SHFL.IDX PT, R169, R120, R61, 0x1c1f ;  /* 0x001c1f3d78a97589 */ /* 0x0001e200000e0000 */
[----:B---3--:R-:W-:Y:S02]  /*b4d0*/  SEL R70, R71, R80, P0 ;  /* 0x0000005047467207 */ /* 0x008fe40000000000 */
[----:B------:R-:W-:Y:S01]  /*b4e0*/  SEL R72, R80, R71, P0 ;  /* 0x0000004750487207 */ /* 0x000fe20000000000 */
[----:B------:R3:W-:Y:S01]  /*b4f0*/  SHFL.IDX PT, R154, R30, R61, 0x1c1f ;  /* 0x001c1f3d1e9a7589 */ /* 0x0007e200000e0000 */
[----:B------:R-:W-:-:S02]  /*b500*/  SEL R71, R89, R84, P0 ;  /* 0x0000005459477207 */ /* 0x000fc40000000000 */
[----:B------:R-:W-:Y:S01]  /*b510*/  SEL R80, R168, R79, P0 ;  /* 0x0000004fa8507207 */ /* 0x000fe20000000000 */
[----:B------:R1:W2:Y:S01]  /*b520*/  SHFL.IDX PT, R116, R26, R61, 0x1c1f ;  /* 0x001c1f3d1a747589 */ /* 0x0002a200000e0000 */
[----:B0-----:R-:W-:-:S03]  /*b530*/  SEL R120, R119, R112, P0 ;  /* 0x0000007077787207 */ /* 0x001fc60000000000 */
[----:B------:R0:W2:Y:S01]  /*b540*/  SHFL.IDX PT, R140, R66, R61, 0x1c1f ;  /* 0x001c1f3d428c7589 */ /* 0x0000a200000e0000 */
[----:B------:R-:W-:Y:S02]  /*b550*/  SEL R112, R113, R152, P0 ;  /* 0x0000009871707207 */ /* 0x000fe40000000000 */
[----:B------:R-:W-:Y:S01]  /*b560*/  SEL R119, R124, R103, P0 ;  /* 0x000000677c777207 */ /* 0x000fe20000000000 */
[----:B------:R4:W2:Y:S01]  /*b570*/  SHFL.IDX PT, R132, R78, R61, 0x1c1f ;  /* 0x001c1f3d4e847589 */ /* 0x0008a200000e0000 */
[----:B---3--:R-:W-:Y:S02]  /*b580*/  SEL R30, R33, R164, P0 ;  /* 0x000000a4211e7207 */ /* 0x008fe40000000000 */
[----:B-1----:R-:W-:Y:S01]  /*b590*/  SEL R26, R131, R160, P0 ;  /* 0x000000a0831a7207 */ /* 0x002fe20000000000 */
[----:B------:R1:W3:Y:S01]  /*b5a0*/  SHFL.IDX PT, R159, R74, R61, 0x1c1f ;  /* 0x001c1f3d4a9f7589 */ /* 0x0002e200000e0000 */
[----:B------:R-:W-:Y:S02]  /*b5b0*/  SEL R33, R162, R127, P0 ;  /* 0x0000007fa2217207 */ /* 0x000fe40000000000 */
[----:B------:R-:W-:Y:S01]  /*b5c0*/  SEL R127, R161, R86, P0 ;  /* 0x00000056a17f7207 */ /* 0x000fe20000000000 */
[----:B------:R5:W-:Y:S01]  /*b5d0*/  SHFL.IDX PT, R157, R67, R61, 0x1c1f ;  /* 0x001c1f3d439d7589 */ /* 0x000be200000e0000 */
[----:B------:R-:W-:-:S02]  /*b5e0*/  SEL R131, R136, R49, P0 ;  /* 0x0000003188837207 */ /* 0x000fc40000000000 */
[----:B0-----:R-:W-:Y:S01]  /*b5f0*/  SEL R66, R114, R73, P0 ;  /* 0x0000004972427207 */ /* 0x001fe20000000000 */
[----:B------:R2:W0:Y:S01]  /*b600*/  SHFL.IDX PT, R52, R82, R61, 0x1c1f ;  /* 0x001c1f3d52347589 */ /* 0x00042200000e0000 */
[----:B----4-:R-:W-:Y:S02]  /*b610*/  SEL R78, R79, R168, P0 ;  /* 0x000000a84f4e7207 */ /* 0x010fe40000000000 */
[----:B-1----:R-:W-:Y:S01]  /*b620*/  SEL R74, R75, R88, P0 ;  /* 0x000000584b4a7207 */ /* 0x002fe20000000000 */
[----:B------:R1:W-:Y:S01]  /*b630*/  SHFL.IDX PT, R128, R109, R61, 0x1c1f ;  /* 0x001c1f3d6d807589 */ /* 0x0003e200000e0000 */
[----:B-----5:R-:W-:Y:S02]  /*b640*/  SEL R79, R81, R100, P0 ;  /* 0x00000064514f7207 */ /* 0x020fe40000000000 */
[----:B------:R-:W-:Y:S01]  /*b650*/  SEL R67, R105, R76, P0 ;  /* 0x0000004c69437207 */ /* 0x000fe20000000000 */
[----:B------:R4:W5:Y:S01]  /*b660*/  SHFL.IDX PT, R56, R63, R61, 0x1c1f ;  /* 0x001c1f3d3f387589 */ /* 0x00096200000e0000 */
[----:B------:R-:W-:-:S02]  /*b670*/  SEL R76, R88, R75, P0 ;  /* 0x0000004b584c7207 */ /* 0x000fc40000000000 */
[----:B--2---:R-:W-:Y:S01]  /*b680*/  SEL R82, R83, R104, P0 ;  /* 0x0000006853527207 */ /* 0x004fe20000000000 */
[----:B------:R2:W-:Y:S01]  /*b690*/  SHFL.IDX PT, R0, R125, R61, 0x1c1f ;  /* 0x001c1f3d7d007589 */ /* 0x0005e200000e0000 */
[----:B------:R-:W-:Y:S02]  /*b6a0*/  SEL R75, R77, R92, P0 ;  /* 0x0000005c4d4b7207 */ /* 0x000fe40000000000 */
[----:B-1----:R-:W-:Y:S01]  /*b6b0*/  SEL R109, R111, R148, P0 ;  /* 0x000000946f6d7207 */ /* 0x002fe20000000000 */
[----:B------:R-:W1:Y:S01]  /*b6c0*/  SHFL.IDX PT, R155, R98, R61, 0x1c1f ;  /* 0x001c1f3d629b7589 */ /* 0x000e6200000e0000 */
[----:B------:R-:W-:Y:S02]  /*b6d0*/  SEL R111, R148, R111, P0 ;  /* 0x0000006f946f7207 */ /* 0x000fe40000000000 */
[----:B----4-:R-:W-:Y:S01]  /*b6e0*/  SEL R63, R121, R68, P0 ;  /* 0x00000044793f7207 */ /* 0x010fe20000000000 */
[----:B------:R4:W-:Y:S01]  /*b6f0*/  SHFL.IDX PT, R36, R137, R61, 0x1c1f ;  /* 0x001c1f3d89247589 */ /* 0x0009e200000e0000 */
[----:B------:R-:W-:Y:S01]  /*b700*/  SEL R121, R118, R165, P0 ;  /* 0x000000a576797207 */ /* 0x000fe20000000000 */
[----:B------:R-:W0:Y:S01]  /*b710*/  @P2 LDC R148, c[0x0][0xbec] ;  /* 0x0002fb00ff942b82 */ /* 0x000e220000000800 */
[----:B--2---:R-:W-:Y:S01]  /*b720*/  SEL R125, R97, R96, P0 ;  /* 0x00000060617d7207 */ /* 0x004fe20000000000 */
[----:B------:R-:W-:Y:S01]  /*b730*/  SHFL.IDX PT, R129, R129, R61, 0x1c1f ;  /* 0x001c1f3d81817589 */ /* 0x000fe200000e0000 */
[----:B------:R-:W-:-:S02]  /*b740*/  SEL R68, R73, R114, P0 ;  /* 0x0000007249447207 */ /* 0x000fc40000000000 */
[----:B------:R-:W-:Y:S01]  /*b750*/  SEL R73, R84, R89, P0 ;  /* 0x0000005954497207 */ /* 0x000fe20000000000 */
[----:B------:R-:W-:Y:S01]  /*b760*/  SHFL.IDX PT, R145, R145, R61, 0x1c1f ;  /* 0x001c1f3d91917589 */ /* 0x000fe200000e0000 */
[----:B------:R-:W-:Y:S01]  /*b770*/  SEL R84, R104, R83, P0 ;  /* 0x0000005368547207 */ /* 0x000fe20000000000 */
[----:B----4-:R-:W2:Y:S01]  /*b780*/  @P2 LDC R137, c[0x0][0xbf0] ;  /* 0x0002fc00ff892b82 */ /* 0x010ea20000000800 */
        /* <DEDUP_REMOVED lines=13> */
[----:B------:R4:W-:Y:S01]  /*b860*/  SHFL.IDX PT, R147, R130, R61, 0x1c1f ;  /* 0x001c1f3d82937589 */ /* 0x0009e200000e0000 */
[----:B------:R-:W-:-:S02]  /*b870*/  SEL R116, R116, R115, P0 ;  /* 0x0000007374747207 */ /* 0x000fc40000000000 */
[----:B------:R-:W-:Y:S01]  /*b880*/  SEL R89, R91, R170, P0 ;  /* 0x000000aa5b597207 */ /* 0x000fe20000000000 */
[----:B------:R-:W-:Y:S01]  /*b890*/  SHFL.IDX PT, R143, R143, R61, 0x1c1f ;  /* 0x001c1f3d8f8f7589 */ /* 0x000fe200000e0000 */
[----:B------:R-:W-:Y:S02]  /*b8a0*/  SEL R92, R94, R169, P0 ;  /* 0x000000a95e5c7207 */ /* 0x000fe40000000000 */
[----:B------:R-:W-:Y:S01]  /*b8b0*/  SEL R93, R95, R172, P0 ;  /* 0x000000ac5f5d7207 */ /* 0x000fe20000000000 */
[----:B------:R3:W-:Y:S01]  /*b8c0*/  SHFL.IDX PT, R151, R138, R61, 0x1c1f ;  /* 0x001c1f3d8a977589 */ /* 0x0007e200000e0000 */
[----:B------:R-:W-:Y:S02]  /*b8d0*/  SEL R99, R101, R174, P0 ;  /* 0x000000ae65637207 */ /* 0x000fe40000000000 */
[----:B----4-:R-:W-:Y:S02]  /*b8e0*/  SEL R130, R140, R47, P0 ;  /* 0x0000002f8c827207 */ /* 0x010fe40000000000 */
[----:B------:R-:W-:-:S02]  /*b8f0*/  SEL R104, R106, R171, P0 ;  /* 0x000000ab6a687207 */ /* 0x000fc40000000000 */
[----:B------:R-:W-:Y:S02]  /*b900*/  SEL R105, R107, R156, P0 ;  /* 0x0000009c6b697207 */ /* 0x000fe40000000000 */
[----:B------:R-:W-:Y:S01]  /*b910*/  SEL R108, R110, R167, P0 ;  /* 0x000000a76e6c7207 */ /* 0x000fe20000000000 */
[----:B---3--:R-:W3:Y:S01]  /*b920*/  LDC.64 R138, c[0x0][0xb40] ;  /* 0x0002d000ff8a7b82 */ /* 0x008ee20000000a00 */
[----:B------:R-:W-:Y:S02]  /*b930*/  SEL R61, R166, R123, P0 ;  /* 0x0000007ba63d7207 */ /* 0x000fe40000000000 */
[----:B------:R-:W-:Y:S02]  /*b940*/  SEL R123, R165, R118, P0 ;  /* 0x00000076a57b7207 */ /* 0x000fe40000000000 */
[----:B------:R-:W-:Y:S02]  /*b950*/  SEL R118, R152, R113, P0 ;  /* 0x0000007198767207 */ /* 0x000fe40000000000 */
[----:B------:R-:W-:Y:S01]  /*b960*/  SEL R113, R103, R124, P0 ;  /* 0x0000007c67717207 */ /* 0x000fe20000000000 */
[----:B------:R-:W4:Y:S01]  /*b970*/  LDC R152, c[0x0][0xc50] ;  /* 0x00031400ff987b82 */ /* 0x000f220000000800 */
[----:B------:R-:W-:-:S02]  /*b980*/  SEL R103, R96, R97, P0 ;  /* 0x0000006160677207 */ /* 0x000fc40000000000 */
[----:B------:R-:W-:Y:S02]  /*b990*/  SEL R96, R87, R144, P0 ;  /* 0x0000009057607207 */ /* 0x000fe40000000000 */
[----:B------:R-:W-:Y:S02]  /*b9a0*/  SEL R97, R86, R161, P0 ;  /* 0x000000a156617207 */ /* 0x000fe40000000000 */
[----:B------:R-:W-:Y:S01]  /*b9b0*/  SEL R87, R49, R136, P0 ;  /* 0x0000008831577207 */ /* 0x000fe20000000000 */
[----:B------:R-:W5:Y:S01]  /*b9c0*/  @P2 LDC R144, c[0x0][0xbec] ;  /* 0x0002fb00ff902b82 */ /* 0x000f620000000800 */
[----:B------:R-:W-:Y:S01]  /*b9d0*/  SEL R86, R47, R140, P0 ;  /* 0x0000008c2f567207 */ /* 0x000fe20000000000 */
[----:B------:R-:W-:Y:S01]  /*b9e0*/  IMAD.MOV R49, RZ, RZ, -R17 ;  /* 0x000000ffff317224 */ /* 0x000fe200078e0a11 */
[----:B------:R-:W-:Y:S01]  /*b9f0*/  SEL R115, R117, R154, P0 ;  /* 0x0000009a75737207 */ /* 0x000fe20000000000 */
[----:B------:R-:W-:Y:S01]  /*ba00*/  IMAD R47, R135, UR39, R142 ;  /* 0x00000027872f7c24 */ /* 0x000fe2000f8e028e */
[----:B------:R-:W-:Y:S01]  /*ba10*/  SEL R124, R102, R163, P0 ;  /* 0x000000a3667c7207 */ /* 0x000fe20000000000 */
[----:B------:R-:W-:Y:S01]  /*ba20*/  IMAD.WIDE.U32 R134, R134, UR39, R6 ;  /* 0x0000002786867c25 */ /* 0x000fe2000f8e0006 */
[----:B------:R-:W-:-:S02]  /*ba30*/  SEL R7, R51, R132, P0 ;  /* 0x0000008433077207 */ /* 0x000fc40000000000 */
[----:B------:R-:W-:Y:S01]  /*ba40*/  SEL R51, R132, R51, P0 ;  /* 0x0000003384337207 */ /* 0x000fe20000000000 */
[----:B---3--:R-:W-:Y:S01]  /*ba50*/  IMAD R132, R138, UR38, RZ ;  /* 0x000000268a847c24 */ /* 0x008fe2000f8e02ff */
[----:B------:R-:W-:Y:S01]  /*ba60*/  SEL R6, R50, R159, P0 ;  /* 0x0000009f32067207 */ /* 0x000fe20000000000 */
[----:B------:R-:W-:Y:S01]  /*ba70*/  IMAD.WIDE.U32 R8, R138, UR39, R8 ;  /* 0x000000278a087c25 */ /* 0x000fe2000f8e0008 */
[----:B------:R-:W-:Y:S02]  /*ba80*/  SEL R91, R170, R91, P0 ;  /* 0x0000005baa5b7207 */ /* 0x000fe40000000000 */
[----:B------:R-:W-:Y:S01]  /*ba90*/  SEL R94, R169, R94, P0 ;  /* 0x0000005ea95e7207 */ /* 0x000fe20000000000 */
[----:B----4-:R-:W-:Y:S01]  /*baa0*/  IMAD R152, R152, R49, UR4 ;  /* 0x0000000498987e24 */ /* 0x010fe2000f8e0231 */
[----:B------:R-:W-:Y:S01]  /*bab0*/  ULDC.64 UR4, c[0x0][0xbe0] ;  /* 0x0002f80000047ab9 */ /* 0x000fe20000000a00 */
[----:B------:R-:W-:Y:S01]  /*bac0*/  IMAD R139, R139, UR39, R132 ;  /* 0x000000278b8b7c24 */ /* 0x000fe2000f8e0284 */
[----:B------:R-:W-:Y:S01]  /*bad0*/  SEL R95, R172, R95, P0 ;  /* 0x0000005fac5f7207 */ /* 0x000fe20000000000 */
[----:B------:R-:W-:Y:S01]  /*bae0*/  IMAD.IADD R135, R135, 0x1, R47 ;  /* 0x0000000187877824 */ /* 0x000fe200078e022f */
[----:B------:R-:W-:Y:S01]  /*baf0*/  SHF.R.S32.HI R49, RZ, 0x1f, R152 ;  /* 0x0000001fff317819 */ /* 0x000fe20000011498 */
[----:B------:R-:W-:Y:S01]  /*bb00*/  IMAD.IADD R133, R9, 0x1, R139 ;  /* 0x0000000109857824 */ /* 0x000fe200078e028b */
[----:B------:R-:W-:Y:S01]  /*bb10*/  SEL R101, R174, R101, P0 ;  /* 0x00000065ae657207 */ /* 0x000fe20000000000 */
[----:B0-----:R-:W-:Y:S01]  /*bb20*/  @P2 IMAD.HI.U32 R47, R11, R148, RZ ;  /* 0x000000940b2f2227 */ /* 0x001fe200078e00ff */
[----:B------:R-:W-:-:S02]  /*bb30*/  SEL R106, R171, R106, P0 ;  /* 0x0000006aab6a7207 */ /* 0x000fc40000000000 */
[----:B------:R-:W-:Y:S01]  /*bb40*/  SEL R107, R156, R107, P0 ;  /* 0x0000006b9c6b7207 */ /* 0x000fe20000000000 */
[----:B------:R-:W-:Y:S01]  /*bb50*/  IMAD R9, R49, UR4, RZ ;  /* 0x0000000431097c24 */ /* 0x000fe2000f8e02ff */
[----:B------:R-:W-:Y:S01]  /*bb60*/  SEL R110, R167, R110, P0 ;  /* 0x0000006ea76e7207 */ /* 0x000fe20000000000 */
[----:B-----5:R-:W-:Y:S01]  /*bb70*/  @P2 IMAD.HI.U32 R144, R11, R144, RZ ;  /* 0x000000900b902227 */ /* 0x020fe200078e00ff */
[----:B------:R-:W-:Y:S02]  /*bb80*/  SEL R117, R154, R117, P0 ;  /* 0x000000759a757207 */ /* 0x000fe40000000000 */
[----:B------:R-:W-:Y:S01]  /*bb90*/  SEL R102, R163, R102, P0 ;  /* 0x00000066a3667207 */ /* 0x000fe20000000000 */
[----:B------:R-:W-:Y:S01]  /*bba0*/  IMAD.MOV.U32 R17, RZ, RZ, R11 ;  /* 0x000000ffff117224 */ /* 0x000fe200078e000b */
[----:B------:R-:W-:Y:S01]  /*bbb0*/  @P2 SHF.R.U32.HI R17, RZ, R150, R47 ;  /* 0x00000096ff112219 */ /* 0x000fe2000001162f */
[----:B------:R-:W-:Y:S01]  /*bbc0*/  IMAD.MOV.U32 R132, RZ, RZ, R8 ;  /* 0x000000ffff847224 */ /* 0x000fe200078e0008 */
[----:B------:R-:W-:Y:S01]  /*bbd0*/  SEL R50, R159, R50, P0 ;  /* 0x000000329f327207 */ /* 0x000fe20000000000 */
[----:B------:R-:W-:-:S02]  /*bbe0*/  IMAD R136, R152, UR5, R9 ;  /* 0x0000000598887c24 */ /* 0x000fc4000f8e0209 */
[----:B------:R-:W-:Y:S01]  /*bbf0*/  IMAD.WIDE.U32 R8, R152, UR4, R134 ;  /* 0x0000000498087c25 */ /* 0x000fe2000f8e0086 */
[----:B------:R-:W-:-:S03]  /*bc00*/  ULDC.64 UR4, c[0x0][0xb30] ;  /* 0x0002cc0000047ab9 */ /* 0x000fc60000000a00 */
[----:B------:R-:W-:Y:S01]  /*bc10*/  IMAD.MOV.U32 R47, RZ, RZ, R11 ;  /* 0x000000ffff2f7224 */ /* 0x000fe200078e000b */
[----:B--2---:R-:W-:Y:S01]  /*bc20*/  @P2 SHF.R.U32.HI R47, RZ, R137, R144 ;  /* 0x00000089ff2f2219 */ /* 0x004fe20000011690 */
[----:B------:R-:W-:Y:S02]  /*bc30*/  IMAD R49, R49, UR6, RZ ;  /* 0x0000000631317c24 */ /* 0x000fe4000f8e02ff */
[C---:B------:R-:W-:Y:S01]  /*bc40*/  IMAD.WIDE.U32 R134, R152.reuse, UR6, R132 ;  /* 0x0000000698867c25 */ /* 0x040fe2000f8e0084 */
[----:B------:R-:W-:Y:S02]  /*bc50*/  IADD3 R132, P2, R17, R8, RZ ;  /* 0x0000000811847210 */ /* 0x000fe40007f5e0ff */
[----:B------:R-:W-:Y:S01]  /*bc60*/  SHF.R.S32.HI R8, RZ, 0x1f, R47 ;  /* 0x0000001fff087819 */ /* 0x000fe2000001142f */
[----:B------:R-:W-:Y:S01]  /*bc70*/  IMAD R137, R152, UR7, R49 ;  /* 0x0000000798897c24 */ /* 0x000fe2000f8e0231 */
[--C-:B------:R-:W-:Y:S01]  /*bc80*/  SHF.R.S32.HI R49, RZ, 0x1f, R17.reuse ;  /* 0x0000001fff317819 */ /* 0x100fe20000011411 */
[----:B------:R-:W-:Y:S01]  /*bc90*/  IMAD.MOV R17, RZ, RZ, -R17 ;  /* 0x000000ffff117224 */ /* 0x000fe200078e0a11 */
[----:B------:R-:W-:Y:S01]  /*bca0*/  ULDC.64 UR6, c[0x0][0xbc8] ;  /* 0x0002f20000067ab9 */ /* 0x000fe20000000a00 */
[----:B------:R-:W-:Y:S01]  /*bcb0*/  IMAD R8, R8, UR4, RZ ;  /* 0x0000000408087c24 */ /* 0x000fe2000f8e02ff */
[----:B------:R-:W-:Y:S01]  /*bcc0*/  IADD3.X R133, R49, R9, R136, P2, !PT ;  /* 0x0000000931857210 */ /* 0x000fe200017fe488 */
[----:B------:R-:W-:-:S02]  /*bcd0*/  IMAD.IADD R135, R135, 0x1, R137 ;  /* 0x0000000187877824 */ /* 0x000fc400078e0289 */
[C---:B------:R-:W-:Y:S02]  /*bce0*/  IMAD R17, R2.reuse, R17, R11 ;  /* 0x0000001102117224 */ /* 0x040fe400078e020b */
[C---:B------:R-:W-:Y:S01]  /*bcf0*/  IMAD R137, R47.reuse, UR5, R8 ;  /* 0x000000052f897c24 */ /* 0x040fe2000f8e0208 */
[----:B------:R-:W0:Y:S01]  /*bd00*/  S2UR UR5, SR_CgaCtaId ;  /* 0x00000000000579c3 */ /* 0x000e220000008800 */
[----:B------:R-:W-:Y:S02]  /*bd10*/  IMAD.MOV R138, RZ, RZ, -R47 ;  /* 0x000000ffff8a7224 */ /* 0x000fe400078e0a2f */
[----:B------:R-:W-:Y:S01]  /*bd20*/  IMAD.WIDE.U32 R8, R47, UR4, R134 ;  /* 0x000000042f087c25 */ /* 0x000fe2000f8e0086 */
[----:B------:R-:W-:Y:S01]  /*bd30*/  SHF.R.S32.HI R47, RZ, 0x1f, R17 ;  /* 0x0000001fff2f7819 */ /* 0x000fe20000011411 */
[----:B------:R-:W-:Y:S02]  /*bd40*/  UMOV UR4, 0x400 ;  /* 0x0000040000047882 */ /* 0x000fe40000000000 */
[----:B------:R-:W-:-:S02]  /*bd50*/  IMAD R11, R2, R138, R11 ;  /* 0x0000008a020b7224 */ /* 0x000fc400078e020b */
[----:B------:R-:W-:Y:S02]  /*bd60*/  IMAD R134, R47, UR6, RZ ;  /* 0x000000062f867c24 */ /* 0x000fe4000f8e02ff */
[----:B------:R-:W-:Y:S01]  /*bd70*/  IMAD.IADD R9, R9, 0x1, R137 ;  /* 0x0000000109097824 */ /* 0x000fe200078e0289 */
[----:B------:R-:W-:Y:S01]  /*bd80*/  SHF.R.S32.HI R49, RZ, 0x1f, R11 ;  /* 0x0000001fff317819 */ /* 0x000fe2000001140b */
[C---:B------:R-:W-:Y:S02]  /*bd90*/  IMAD R47, R17.reuse, UR7, R134 ;  /* 0x00000007112f7c24 */ /* 0x040fe4000f8e0286 */
[----:B------:R-:W-:Y:S01]  /*bda0*/  IMAD.WIDE.U32 R132, R17, UR6, R132 ;  /* 0x0000000611847c25 */ /* 0x000fe2000f8e0084 */
[----:B------:R-:W-:-:S03]  /*bdb0*/  ULDC.64 UR6, c[0x0][0xba8] ;  /* 0x0002ea0000067ab9 */ /* 0x000fc60000000a00 */
[----:B------:R-:W-:Y:S01]  /*bdc0*/  IMAD.WIDE.U32 R134, R11, UR8, R8 ;  /* 0x000000080b867c25 */ /* 0x000fe2000f8e0008 */
[----:B------:R-:W-:Y:S02]  /*bdd0*/  SEL R8, R53, R52, P0 ;  /* 0x0000003435087207 */ /* 0x000fe40000000000 */
[----:B------:R-:W-:Y:S01]  /*bde0*/  SEL R52, R52, R53, P0 ;  /* 0x0000003534347207 */ /* 0x000fe20000000000 */
[----:B------:R-:W-:Y:S01]  /*bdf0*/  IMAD R136, R49, UR8, RZ ;  /* 0x0000000831887c24 */ /* 0x000fe2000f8e02ff */
[C---:B------:R-:W-:Y:S01]  /*be00*/  LEA R49, P2, R132.reuse, UR6, 0x2 ;  /* 0x0000000684317c11 */ /* 0x040fe2000f8410ff */
[----:B------:R-:W-:Y:S01]  /*be10*/  IMAD.IADD R9, R133, 0x1, R47 ;  /* 0x0000000185097824 */ /* 0x000fe200078e022f */
[----:B------:R-:W-:Y:S01]  /*be20*/  ULDC UR6, c[0x0][0xa88] ;  /* 0x0002a20000067ab9 */ /* 0x000fe20000000800 */
[----:B------:R-:W-:Y:S01]  /*be30*/  IMAD R17, R11, UR9, R136 ;  /* 0x000000090b117c24 */ /* 0x000fe2000f8e0288 */
[----:B0-----:R-:W-:Y:S01]  /*be40*/  ULEA UR4, UR5, UR4, 0x18 ;  /* 0x0000000405047291 */ /* 0x001fe2000f8ec03f */
[----:B------:R-:W-:Y:S01]  /*be50*/  SHFL.IDX PT, R136, R49, RZ, 0x1c1f ;  /* 0x001c1fff31887589 */ /* 0x000fe200000e0000 */
[----:B------:R-:W-:Y:S01]  /*be60*/  LEA.HI.X R132, R132, UR7, R9, 0x2, P2 ;  /* 0x0000000784847c11 */ /* 0x000fe200090f1409 */
[----:B------:R-:W-:Y:S01]  /*be70*/  IMAD R11, R2, UR6, RZ ;  /* 0x00000006020b7c24 */ /* 0x000fe2000f8e02ff */
[----:B------:R-:W-:Y:S01]  /*be80*/  UIADD3 UR4, UR4, 0x38820, URZ ;  /* 0x0003882004047890 */ /* 0x000fe2000fffe03f */
[----:B------:R-:W-:Y:S01]  /*be90*/  SHFL.IDX PT, R138, R49, 0x1, 0x1c1f ;  /* 0x003c1f00318a7f89 */ /* 0x000fe200000e0000 */
[C---:B------:R-:W-:Y:S01]  /*bea0*/  VIADD R2, R10.reuse, 0x8 ;  /* 0x000000080a027836 */ /* 0x040fe20000000000 */
[----:B------:R-:W-:Y:S01]  /*beb0*/  ULDC.64 UR8, c[0x0][0xb00] ;  /* 0x0002c00000087ab9 */ /* 0x000fe20000000a00 */
[-C--:B------:R-:W-:Y:S01]  /*bec0*/  ISETP.GE.OR P2, PT, R10, R11.reuse, P1 ;  /* 0x0000000b0a00720c */ /* 0x080fe20000f46670 */
[----:B------:R-:W0:Y:S01]  /*bed0*/  SHFL.IDX PT, R137, R132, RZ, 0x1c1f ;  /* 0x001c1fff84897589 */ /* 0x000e2200000e0000 */
[----:B------:R-:W-:Y:S01]  /*bee0*/  UPRMT UR4, URZ, 0x654, UR4 ;  /* 0x000006543f047896 */ /* 0x000fe20008000004 */
[----:B------:R-:W-:Y:S01]  /*bef0*/  ISETP.GE.OR P1, PT, R2, R11, P1 ;  /* 0x0000000b0200720c */ /* 0x000fe20000f26670 */
[----:B------:R-:W-:Y:S01]  /*bf00*/  IMAD.IADD R47, R135, 0x1, R17 ;  /* 0x00000001872f7824 */ /* 0x000fe200078e0211 */
[----:B------:R1:W2:Y:S01]  /*bf10*/  SHFL.IDX PT, R139, R132, 0x1, 0x1c1f ;  /* 0x003c1f00848b7f89 */ /* 0x0002a200000e0000 */
[----:B------:R-:W-:-:S02]  /*bf20*/  LEA R17, P3, R134, UR8, 0x2 ;  /* 0x0000000886117c11 */ /* 0x000fc4000f8610ff */
[----:B------:R-:W-:Y:S02]  /*bf30*/  SEL R9, R54, R157, P0 ;  /* 0x0000009d36097207 */ /* 0x000fe40000000000 */
[----:B------:R-:W-:Y:S01]  /*bf40*/  LEA.HI.X R47, R134, UR9, R47, 0x2, P3 ;  /* 0x00000009862f7c11 */ /* 0x000fe200098f142f */
[----:B------:R-:W-:Y:S01]  /*bf50*/  SYNCS.ARRIVE.TRANS64.RED.A1T0 RZ, [UR4], RZ ;  /* 0x000000ffffff79a7 */ /* 0x000fe20008100404 */
[----:B------:R-:W-:Y:S01]  /*bf60*/  ISETP.GE.AND P3, PT, R10, R11, PT ;  /* 0x0000000b0a00720c */ /* 0x000fe20003f66270 */
[----:B------:R3:W4:Y:S01]  /*bf70*/  SHFL.IDX PT, R134, R17, RZ, 0x1c1f ;  /* 0x001c1fff11867589 */ /* 0x00072200000e0000 */
[----:B------:R-:W-:Y:S02]  /*bf80*/  SEL R53, R157, R54, P0 ;  /* 0x000000369d357207 */ /* 0x000fe40000000000 */
[----:B------:R-:W-:Y:S01]  /*bf90*/  SEL R54, R55, R56, P0 ;  /* 0x0000003837367207 */ /* 0x000fe20000000000 */
[----:B------:R3:W3:Y:S01]  /*bfa0*/  SHFL.IDX PT, R135, R47, RZ, 0x1c1f ;  /* 0x001c1fff2f877589 */ /* 0x0006e200000e0000 */
[----:B------:R-:W-:-:S02]  /*bfb0*/  SEL R56, R56, R55, P0 ;  /* 0x0000003738387207 */ /* 0x000fc40000000000 */
[----:B------:R-:W-:Y:S02]  /*bfc0*/  SEL R55, R57, R128, P0 ;  /* 0x0000008039377207 */ /* 0x000fe40000000000 */
[----:B-1----:R-:W-:Y:S02]  /*bfd0*/  SEL R132, R58, R155, P0 ;  /* 0x0000009b3a847207 */ /* 0x002fe40000000000 */
[----:B------:R-:W-:Y:S01]  /*bfe0*/  SEL R133, R59, R0, P0 ;  /* 0x000000003b857207 */ /* 0x000fe20000000000 */
[----:B0-----:R0:W-:Y:S01]  /*bff0*/  @!P2 ST.E desc[UR40][R136.64], R3 ;  /* 0x000000038800a985 */ /* 0x0011e2000c101928 */
[----:B------:R-:W-:Y:S02]  /*c000*/  SEL R57, R128, R57, P0 ;  /* 0x0000003980397207 */ /* 0x000fe40000000000 */
[----:B------:R-:W-:Y:S01]  /*c010*/  SEL R58, R155, R58, P0 ;  /* 0x0000003a9b3a7207 */ /* 0x000fe20000000000 */
[----:B--2---:R0:W-:Y:S01]  /*c020*/  @!P1 ST.E desc[UR40][R138.64], R4 ;  /* 0x000000048a009985 */ /* 0x0041e2000c101928 */
[----:B------:R-:W-:Y:S01]  /*c030*/  SEL R59, R0, R59, P0 ;  /* 0x0000003b003b7207 */ /* 0x000fe20000000000 */
[----:B------:R-:W-:Y:S06]  /*c040*/  @P3 BRA `(.L_x_2156) ;  /* 0x0000000800f83947 */ /* 0x000fec0003800000 */
[----:B------:R-:W-:Y:S01]  /*c050*/  ULDC UR4, c[0x0][0xac8] ;  /* 0x0002b20000047ab9 */ /* 0x000fe20000000800 */
[C---:B------:R-:W-:Y:S01]  /*c060*/  VIADD R0, R5.reuse, 0x8 ;  /* 0x0000000805007836 */ /* 0x040fe20000000000 */
[C---:B------:R-:W-:Y:S01]  /*c070*/  ISETP.GE.AND P1, PT, R5.reuse, UR4, PT ;  /* 0x0000000405007c0c */ /* 0x040fe2000bf26270 */
[C---:B0-----:R-:W-:Y:S02]  /*c080*/  VIADD R3, R5.reuse, 0x10 ;  /* 0x0000001005037836 */ /* 0x041fe40000000000 */
        /* <DEDUP_REMOVED lines=8> */
[----:B---34-:R-:W-:Y:S01]  /*c110*/  @!P1 IMAD.WIDE R136, R5, 0x4, R134 ;  /* 0x0000000405889825 */ /* 0x018fe200078e0286 */
        /* <DEDUP_REMOVED lines=24> */
[C---:B------:R-:W-:Y:S02]  /*c2a0*/  VIADD R49, R5.reuse, 0x58 ;  /* 0x0000005805317836 */ /* 0x040fe40000000000 */
        /* <DEDUP_REMOVED lines=13> */
[----:B------:R-:W-:Y:S01]  /*c380*/  @!P4 LOP3.LUT R3, R0, 0xfffffffe, RZ, 0xc0, !PT ;  /* 0xfffffffe0003c812 */ /* 0x000fe200078ec0ff */
[----:B------:R-:W-:Y:S01]  /*c390*/  VIADD R0, R5, 0x68 ;  /* 0x0000006805007836 */ /* 0x000fe20000000000 */
[----:B------:R-:W-:-:S02]  /*c3a0*/  @!P6 LEA.HI R10, R10, R10, RZ, 0x1 ;  /* 0x0000000a0a0ae211 */ /* 0x000fc400078f08ff */
[----:B------:R-:W-:Y:S01]  /*c3b0*/  ISETP.GE.AND P3, PT, R24, UR4, PT ;  /* 0x0000000418007c0c */ /* 0x000fe2000bf66270 */
[--C-:B0-----:R-:W-:Y:S01]  /*c3c0*/  @!P4 IMAD.WIDE R18, R3, 0x4, R134.reuse ;  /* 0x000000040312c825 */ /* 0x101fe200078e0286 */
[----:B------:R-:W-:Y:S02]  /*c3d0*/  @!P5 LOP3.LUT R25, R4, 0xfffffffe, RZ, 0xc0, !PT ;  /* 0xfffffffe0419d812 */ /* 0x000fe400078ec0ff */
[----:B------:R-:W-:Y:S01]  /*c3e0*/  ISETP.GE.AND P1, PT, R49, UR4, PT ;  /* 0x0000000431007c0c */ /* 0x000fe2000bf26270 */
[----:B------:R-:W-:Y:S01]  /*c3f0*/  VIADD R4, R5, 0x70 ;  /* 0x0000007005047836 */ /* 0x000fe20000000000 */
[----:B------:R-:W-:Y:S01]  /*c400*/  ISETP.GE.AND P2, PT, R128, UR4, PT ;  /* 0x0000000480007c0c */ /* 0x000fe2000bf46270 */
[--C-:B-1----:R-:W-:Y:S01]  /*c410*/  @!P5 IMAD.WIDE R20, R25, 0x4, R134.reuse ;  /* 0x000000041914d825 */ /* 0x102fe200078e0286 */
[----:B------:R0:W-:Y:S01]  /*c420*/  @!P4 ST.E.64 desc[UR40][R18.64], R32 ;  /* 0x000000201200c985 */ /* 0x0001e2000c101b28 */
[----:B--2---:R-:W-:Y:S02]  /*c430*/  @!P6 LOP3.LUT R23, R10, 0xfffffffe, RZ, 0xc0, !PT ;  /* 0xfffffffe0a17e812 */ /* 0x004fe400078ec0ff */
[----:B------:R-:W-:Y:S01]  /*c440*/  VIADD R10, R5, 0x78 ;  /* 0x00000078050a7836 */ /* 0x000fe20000000000 */
[----:B------:R1:W-:Y:S01]  /*c450*/  @!P5 ST.E.64 desc[UR40][R20.64], R34 ;  /* 0x000000221400d985 */ /* 0x0003e2000c101b28 */
[----:B------:R-:W-:Y:S01]  /*c460*/  @!P3 LEA.HI R24, R24, R24, RZ, 0x1 ;  /* 0x000000181818b211 */ /* 0x000fe200078f08ff */
[----:B------:R-:W-:Y:S01]  /*c470*/  @!P6 IMAD.WIDE R22, R23, 0x4, R134 ;  /* 0x000000041716e825 */ /* 0x000fe200078e0286 */
[----:B------:R-:W-:-:S02]  /*c480*/  ISETP.GE.AND P4, PT, R0, UR4, PT ;  /* 0x0000000400007c0c */ /* 0x000fc4000bf86270 */
[----:B------:R-:W-:Y:S01]  /*c490*/  @!P3 LOP3.LUT R3, R24, 0xfffffffe, RZ, 0xc0, !PT ;  /* 0xfffffffe1803b812 */ /* 0x000fe200078ec0ff */
[C---:B------:R-:W-:Y:S01]  /*c4a0*/  VIADD R24, R5.reuse, 0x80 ;  /* 0x0000008005187836 */ /* 0x040fe20000000000 */
[----:B------:R2:W-:Y:S01]  /*c4b0*/  @!P6 ST.E.64 desc[UR40][R22.64], R60 ;  /* 0x0000003c1600e985 */ /* 0x0005e2000c101b28 */
[----:B------:R-:W-:Y:S01]  /*c4c0*/  ISETP.GE.AND P5, PT, R4, UR4, PT ;  /* 0x0000000404007c0c */ /* 0x000fe2000bfa6270 */
[----:B------:R-:W-:Y:S01]  /*c4d0*/  VIADD R26, R5, 0x88 ;  /* 0x00000088051a7836 */ /* 0x000fe20000000000 */
[----:B------:R-:W-:Y:S01]  /*c4e0*/  @!P1 LEA.HI R49, R49, R49, RZ, 0x1 ;  /* 0x0000003131319211 */ /* 0x000fe200078f08ff */
[----:B0-----:R-:W-:Y:S01]  /*c4f0*/  @!P3 IMAD.WIDE R18, R3, 0x4, R134 ;  /* 0x000000040312b825 */ /* 0x001fe200078e0286 */
[----:B------:R-:W-:Y:S02]  /*c500*/  @!P2 LEA.HI R128, R128, R128, RZ, 0x1 ;  /* 0x000000808080a211 */ /* 0x000fe400078f08ff */
[----:B------:R-:W-:Y:S02]  /*c510*/  @!P1 LOP3.LUT R49, R49, 0xfffffffe, RZ, 0xc0, !PT ;  /* 0xfffffffe31319812 */ /* 0x000fe400078ec0ff */
[----:B------:R0:W-:Y:S01]  /*c520*/  @!P3 ST.E.64 desc[UR40][R18.64], R62 ;  /* 0x0000003e1200b985 */ /* 0x0001e2000c101b28 */
[----:B------:R-:W-:-:S02]  /*c530*/  ISETP.GE.AND P3, PT, R10, UR4, PT ;  /* 0x000000040a007c0c */ /* 0x000fc4000bf66270 */
[--C-:B-1----:R-:W-:Y:S01]  /*c540*/  @!P1 IMAD.WIDE R20, R49, 0x4, R134.reuse ;  /* 0x0000000431149825 */ /* 0x102fe200078e0286 */
[----:B------:R-:W-:Y:S02]  /*c550*/  @!P4 LEA.HI R0, R0, R0, RZ, 0x1 ;  /* 0x000000000000c211 */ /* 0x000fe400078f08ff */
[----:B--2---:R-:W-:Y:S02]  /*c560*/  @!P2 LOP3.LUT R23, R128, 0xfffffffe, RZ, 0xc0, !PT ;  /* 0xfffffffe8017a812 */ /* 0x004fe400078ec0ff */
[----:B------:R-:W-:Y:S01]  /*c570*/  @!P5 LEA.HI R4, R4, R4, RZ, 0x1 ;  /* 0x000000040404d211 */ /* 0x000fe200078f08ff */
[----:B------:R1:W-:Y:S01]  /*c580*/  @!P1 ST.E.64 desc[UR40][R20.64], R64 ;  /* 0x0000004014009985 */ /* 0x0003e2000c101b28 */
[----:B------:R-:W-:Y:S01]  /*c590*/  ISETP.GE.AND P6, PT, R24, UR4, PT ;  /* 0x0000000418007c0c */ /* 0x000fe2000bfc6270 */
[--C-:B------:R-:W-:Y:S01]  /*c5a0*/  @!P2 IMAD.WIDE R22, R23, 0x4, R134.reuse ;  /* 0x000000041716a825 */ /* 0x100fe200078e0286 */
[----:B------:R-:W-:Y:S02]  /*c5b0*/  @!P4 LOP3.LUT R3, R0, 0xfffffffe, RZ, 0xc0, !PT ;  /* 0xfffffffe0003c812 */ /* 0x000fe400078ec0ff */
[----:B------:R-:W-:Y:S01]  /*c5c0*/  @!P3 LEA.HI R10, R10, R10, RZ, 0x1 ;  /* 0x0000000a0a0ab211 */ /* 0x000fe200078f08ff */
[----:B------:R-:W-:Y:S01]  /*c5d0*/  VIADD R0, R5, 0x90 ;  /* 0x0000009005007836 */ /* 0x000fe20000000000 */
[----:B------:R2:W-:Y:S01]  /*c5e0*/  @!P2 ST.E.64 desc[UR40][R22.64], R66 ;  /* 0x000000421600a985 */ /* 0x0005e2000c101b28 */
[----:B------:R-:W-:Y:S01]  /*c5f0*/  ISETP.GE.AND P1, PT, R26, UR4, PT ;  /* 0x000000041a007c0c */ /* 0x000fe2000bf26270 */
[----:B0-----:R-:W-:-:S02]  /*c600*/  @!P4 IMAD.WIDE R18, R3, 0x4, R134 ;  /* 0x000000040312c825 */ /* 0x001fc400078e0286 */
[----:B------:R-:W-:Y:S02]  /*c610*/  ISETP.GE.AND P2, PT, R0, UR4, PT ;  /* 0x0000000400007c0c */ /* 0x000fe4000bf46270 */
[----:B-1----:R-:W-:Y:S01]  /*c620*/  @!P5 LOP3.LUT R21, R4, 0xfffffffe, RZ, 0xc0, !PT ;  /* 0xfffffffe0415d812 */ /* 0x002fe200078ec0ff */
[----:B------:R-:W-:Y:S01]  /*c630*/  VIADD R4, R5, 0x98 ;  /* 0x0000009805047836 */ /* 0x000fe20000000000 */
[----:B------:R0:W-:Y:S01]  /*c640*/  @!P4 ST.E.64 desc[UR40][R18.64], R68 ;  /* 0x000000441200c985 */ /* 0x0001e2000c101b28 */
[----:B------:R-:W-:Y:S02]  /*c650*/  @!P6 LEA.HI R24, R24, R24, RZ, 0x1 ;  /* 0x000000181818e211 */ /* 0x000fe400078f08ff */
[----:B------:R-:W-:Y:S01]  /*c660*/  @!P5 IMAD.WIDE R20, R21, 0x4, R134 ;  /* 0x000000041514d825 */ /* 0x000fe200078e0286 */
[----:B--2---:R-:W-:Y:S02]  /*c670*/  @!P3 LOP3.LUT R23, R10, 0xfffffffe, RZ, 0xc0, !PT ;  /* 0xfffffffe0a17b812 */ /* 0x004fe400078ec0ff */
[----:B------:R-:W-:-:S02]  /*c680*/  @!P1 LEA.HI R26, R26, R26, RZ, 0x1 ;  /* 0x0000001a1a1a9211 */ /* 0x000fc400078f08ff */
[----:B------:R1:W-:Y:S01]  /*c690*/  @!P5 ST.E.64 desc[UR40][R20.64], R70 ;  /* 0x000000461400d985 */ /* 0x0003e2000c101b28 */
[----:B------:R-:W-:Y:S01]  /*c6a0*/  @!P6 LOP3.LUT R25, R24, 0xfffffffe, RZ, 0xc0, !PT ;  /* 0xfffffffe1819e812 */ /* 0x000fe200078ec0ff */
[--C-:B------:R-:W-:Y:S01]  /*c6b0*/  @!P3 IMAD.WIDE R22, R23, 0x4, R134.reuse ;  /* 0x000000041716b825 */ /* 0x100fe200078e0286 */
[----:B------:R-:W-:Y:S02]  /*c6c0*/  @!P2 LEA.HI R0, R0, R0, RZ, 0x1 ;  /* 0x000000000000a211 */ /* 0x000fe400078f08ff */
[----:B0-----:R-:W-:Y:S02]  /*c6d0*/  @!P1 LOP3.LUT R19, R26, 0xfffffffe, RZ, 0xc0, !PT ;  /* 0xfffffffe1a139812 */ /* 0x001fe400078ec0ff */
[----:B------:R0:W-:Y:S01]  /*c6e0*/  @!P3 ST.E.64 desc[UR40][R22.64], R72 ;  /* 0x000000481600b985 */ /* 0x0001e2000c101b28 */
[----:B------:R-:W-:Y:S01]  /*c6f0*/  ISETP.GE.AND P3, PT, R4, UR4, PT ;  /* 0x0000000404007c0c */ /* 0x000fe2000bf66270 */
[----:B------:R-:W-:Y:S01]  /*c700*/  @!P6 IMAD.WIDE R24, R25, 0x4, R134 ;  /* 0x000000041918e825 */ /* 0x000fe200078e0286 */
[----:B------:R-:W-:-:S03]  /*c710*/  @!P2 LOP3.LUT R3, R0, 0xfffffffe, RZ, 0xc0, !PT ;  /* 0xfffffffe0003a812 */ /* 0x000fc600078ec0ff */
[--C-:B------:R-:W-:Y:S01]  /*c720*/  @!P1 IMAD.WIDE R18, R19, 0x4, R134.reuse ;  /* 0x0000000413129825 */ /* 0x100fe200078e0286 */
[----:B------:R2:W-:Y:S03]  /*c730*/  @!P6 ST.E.64 desc[UR40][R24.64], R74 ;  /* 0x0000004a1800e985 */ /* 0x0005e6000c101b28 */
[C---:B------:R-:W-:Y:S01]  /*c740*/  VIADD R0, R5.reuse, 0xa8 ;  /* 0x000000a805007836 */ /* 0x040fe20000000000 */
[----:B------:R3:W-:Y:S01]  /*c750*/  @!P1 ST.E.64 desc[UR40][R18.64], R76 ;  /* 0x0000004c12009985 */ /* 0x0007e2000c101b28 */
[----:B------:R-:W-:Y:S02]  /*c760*/  VIADD R10, R5, 0xa0 ;  /* 0x000000a0050a7836 */ /* 0x000fe40000000000 */
[----:B------:R-:W-:Y:S01]  /*c770*/  @!P3 LEA.HI R4, R4, R4, RZ, 0x1 ;  /* 0x000000040404b211 */ /* 0x000fe200078f08ff */
[----:B-1----:R-:W-:Y:S01]  /*c780*/  @!P2 IMAD.WIDE R20, R3, 0x4, R134 ;  /* 0x000000040314a825 */ /* 0x002fe200078e0286 */
[----:B------:R-:W-:-:S02]  /*c790*/  ISETP.GE.AND P1, PT, R0, UR4, PT ;  /* 0x0000000400007c0c */ /* 0x000fc4000bf26270 */
[----:B------:R-:W-:Y:S01]  /*c7a0*/  @!P3 LOP3.LUT R3, R4, 0xfffffffe, RZ, 0xc0, !PT ;  /* 0xfffffffe0403b812 */ /* 0x000fe200078ec0ff */
[C---:B0-----:R-:W-:Y:S01]  /*c7b0*/  VIADD R22, R5.reuse, 0xb0 ;  /* 0x000000b005167836 */ /* 0x041fe20000000000 */
[----:B------:R-:W-:Y:S01]  /*c7c0*/  ISETP.GE.AND P4, PT, R10, UR4, PT ;  /* 0x000000040a007c0c */ /* 0x000fe2000bf86270 */
[C---:B------:R-:W-:Y:S01]  /*c7d0*/  VIADD R26, R5.reuse, 0xb8 ;  /* 0x000000b8051a7836 */ /* 0x040fe20000000000 */
[----:B------:R0:W-:Y:S01]  /*c7e0*/  @!P2 ST.E.64 desc[UR40][R20.64], R78 ;  /* 0x0000004e1400a985 */ /* 0x0001e2000c101b28 */
[----:B--2---:R-:W-:Y:S01]  /*c7f0*/  VIADD R24, R5, 0xc0 ;  /* 0x000000c005187836 */ /* 0x004fe20000000000 */
[----:B------:R-:W-:Y:S01]  /*c800*/  ISETP.GE.AND P6, PT, R22, UR4, PT ;  /* 0x0000000416007c0c */ /* 0x000fe2000bfc6270 */
[----:B---3--:R-:W-:Y:S01]  /*c810*/  @!P3 IMAD.WIDE R18, R3, 0x4, R134 ;  /* 0x000000040312b825 */ /* 0x008fe200078e0286 */
[----:B------:R-:W-:Y:S02]  /*c820*/  ISETP.GE.AND P5, PT, R26, UR4, PT ;  /* 0x000000041a007c0c */ /* 0x000fe4000bfa6270 */
[----:B------:R-:W-:Y:S01]  /*c830*/  ISETP.GE.AND P2, PT, R24, UR4, PT ;  /* 0x0000000418007c0c */ /* 0x000fe2000bf46270 */
[----:B------:R-:W-:Y:S01]  /*c840*/  VIADD R4, R5, 0xc8 ;  /* 0x000000c805047836 */ /* 0x000fe20000000000 */
[----:B------:R1:W-:Y:S01]  /*c850*/  @!P3 ST.E.64 desc[UR40][R18.64], R80 ;  /* 0x000000501200b985 */ /* 0x0003e2000c101b28 */
[----:B------:R-:W-:-:S02]  /*c860*/  @!P1 LEA.HI R0, R0, R0, RZ, 0x1 ;  /* 0x0000000000009211 */ /* 0x000fc400078f08ff */
[----:B------:R-:W-:Y:S02]  /*c870*/  @!P4 LEA.HI R10, R10, R10, RZ, 0x1 ;  /* 0x0000000a0a0ac211 */ /* 0x000fe400078f08ff */
[----:B------:R-:W-:Y:S02]  /*c880*/  ISETP.GE.AND P3, PT, R4, UR4, PT ;  /* 0x0000000404007c0c */ /* 0x000fe4000bf66270 */
[----:B------:R-:W-:Y:S02]  /*c890*/  @!P1 LOP3.LUT R23, R0, 0xfffffffe, RZ, 0xc0, !PT ;  /* 0xfffffffe00179812 */ /* 0x000fe400078ec0ff */
[----:B------:R-:W-:Y:S02]  /*c8a0*/  @!P6 LEA.HI R0, R22, R22, RZ, 0x1 ;  /* 0x000000161600e211 */ /* 0x000fe400078f08ff */
[----:B0-----:R-:W-:Y:S01]  /*c8b0*/  @!P4 LOP3.LUT R21, R10, 0xfffffffe, RZ, 0xc0, !PT ;  /* 0xfffffffe0a15c812 */ /* 0x001fe200078ec0ff */
[----:B------:R-:W-:Y:S01]  /*c8c0*/  @!P1 IMAD.WIDE R22, R23, 0x4, R134 ;  /* 0x0000000417169825 */ /* 0x000fe200078e0286 */
[----:B------:R-:W-:-:S02]  /*c8d0*/  @!P6 LOP3.LUT R3, R0, 0xfffffffe, RZ, 0xc0, !PT ;  /* 0xfffffffe0003e812 */ /* 0x000fc400078ec0ff */
[----:B------:R-:W-:Y:S01]  /*c8e0*/  @!P5 LEA.HI R26, R26, R26, RZ, 0x1 ;  /* 0x0000001a1a1ad211 */ /* 0x000fe200078f08ff */
[--C-:B------:R-:W-:Y:S01]  /*c8f0*/  @!P4 IMAD.WIDE R20, R21, 0x4, R134.reuse ;  /* 0x000000041514c825 */ /* 0x100fe200078e0286 */
[----:B------:R-:W-:Y:S02]  /*c900*/  @!P2 LEA.HI R24, R24, R24, RZ, 0x1 ;  /* 0x000000181818a211 */ /* 0x000fe400078f08ff */
[----:B------:R-:W-:Y:S01]  /*c910*/  @!P3 LEA.HI R4, R4, R4, RZ, 0x1 ;  /* 0x000000040404b211 */ /* 0x000fe200078f08ff */
[--C-:B-1----:R-:W-:Y:S01]  /*c920*/  @!P6 IMAD.WIDE R18, R3, 0x4, R134.reuse ;  /* 0x000000040312e825 */ /* 0x102fe200078e0286 */
[----:B------:R-:W-:Y:S01]  /*c930*/  @!P5 LOP3.LUT R25, R26, 0xfffffffe, RZ, 0xc0, !PT ;  /* 0xfffffffe1a19d812 */ /* 0x000fe200078ec0ff */
[----:B------:R0:W-:Y:S01]  /*c940*/  @!P4 ST.E.64 desc[UR40][R20.64], R82 ;  /* 0x000000521400c985 */ /* 0x0001e2000c101b28 */
[----:B------:R-:W-:Y:S01]  /*c950*/  @!P2 LOP3.LUT R3, R24, 0xfffffffe, RZ, 0xc0, !PT ;  /* 0xfffffffe1803a812 */ /* 0x000fe200078ec0ff */
[----:B------:R-:W-:Y:S01]  /*c960*/  VIADD R0, R5, 0xd0 ;  /* 0x000000d005007836 */ /* 0x000fe20000000000 */
[----:B------:R-:W-:Y:S01]  /*c970*/  @!P3 LOP3.LUT R27, R4, 0xfffffffe, RZ, 0xc0, !PT ;  /* 0xfffffffe041bb812 */ /* 0x000fe200078ec0ff */
[----:B------:R-:W-:Y:S01]  /*c980*/  @!P5 IMAD.WIDE R24, R25, 0x4, R134 ;  /* 0x000000041918d825 */ /* 0x000fe200078e0286 */
[----:B------:R1:W-:Y:S02]  /*c990*/  @!P1 ST.E.64 desc[UR40][R22.64], R84 ;  /* 0x0000005416009985 */ /* 0x0003e4000c101b28 */
[----:B------:R-:W-:Y:S01]  /*c9a0*/  ISETP.GE.AND P1, PT, R0, UR4, PT ;  /* 0x0000000400007c0c */ /* 0x000fe2000bf26270 */
[C---:B------:R-:W-:Y:S01]  /*c9b0*/  VIADD R4, R5.reuse, 0xe0 ;  /* 0x000000e005047836 */ /* 0x040fe20000000000 */
[----:B------:R2:W-:Y:S01]  /*c9c0*/  @!P6 ST.E.64 desc[UR40][R18.64], R88 ;  /* 0x000000581200e985 */ /* 0x0005e2000c101b28 */
[----:B------:R-:W-:-:S03]  /*c9d0*/  VIADD R10, R5, 0xe8 ;  /* 0x000000e8050a7836 */ /* 0x000fc60000000000 */
[----:B------:R3:W-:Y:S01]  /*c9e0*/  @!P5 ST.E.64 desc[UR40][R24.64], R90 ;  /* 0x0000005a1800d985 */ /* 0x0007e2000c101b28 */
[----:B0-----:R-:W-:Y:S01]  /*c9f0*/  @!P2 IMAD.WIDE R20, R3, 0x4, R134 ;  /* 0x000000040314a825 */ /* 0x001fe200078e0286 */
[----:B------:R-:W-:-:S03]  /*ca00*/  ISETP.GE.AND P4, PT, R10, UR4, PT ;  /* 0x000000040a007c0c */ /* 0x000fc6000bf86270 */
[----:B------:R-:W-:Y:S01]  /*ca10*/  VIADD R3, R5, 0xd8 ;  /* 0x000000d805037836 */ /* 0x000fe20000000000 */
[----:B------:R0:W-:Y:S01]  /*ca20*/  @!P2 ST.E.64 desc[UR40][R20.64], R92 ;  /* 0x0000005c1400a985 */ /* 0x0001e2000c101b28 */
[----:B-1----:R-:W-:Y:S01]  /*ca30*/  @!P3 IMAD.WIDE R22, R27, 0x4, R134 ;  /* 0x000000041b16b825 */ /* 0x002fe200078e0286 */
[----:B------:R-:W-:Y:S02]  /*ca40*/  @!P1 LEA.HI R0, R0, R0, RZ, 0x1 ;  /* 0x0000000000009211 */ /* 0x000fe400078f08ff */
[----:B------:R-:W-:Y:S01]  /*ca50*/  ISETP.GE.AND P2, PT, R3, UR4, PT ;  /* 0x0000000403007c0c */ /* 0x000fe2000bf46270 */
[C---:B--2---:R-:W-:Y:S01]  /*ca60*/  VIADD R19, R5.reuse, 0xf8 ;  /* 0x000000f805137836 */ /* 0x044fe20000000000 */
[----:B------:R1:W-:Y:S01]  /*ca70*/  @!P3 ST.E.64 desc[UR40][R22.64], R94 ;  /* 0x0000005e1600b985 */ /* 0x0003e2000c101b28 */
[----:B------:R-:W-:Y:S01]  /*ca80*/  VIADD R18, R5, 0xf0 ;  /* 0x000000f005127836 */ /* 0x000fe20000000000 */
[----:B------:R-:W-:Y:S02]  /*ca90*/  ISETP.GE.AND P3, PT, R4, UR4, PT ;  /* 0x0000000404007c0c */ /* 0x000fe4000bf66270 */
[----:B------:R-:W-:-:S02]  /*caa0*/  ISETP.GE.AND P6, PT, R19, UR4, PT ;  /* 0x0000000413007c0c */ /* 0x000fc4000bfc6270 */
[----:B------:R-:W-:Y:S02]  /*cab0*/  ISETP.GE.AND P5, PT, R18, UR4, PT ;  /* 0x0000000412007c0c */ /* 0x000fe4000bfa6270 */
[----:B------:R-:W-:-:S03]  /*cac0*/  @!P4 LEA.HI R10, R10, R10, RZ, 0x1 ;  /* 0x0000000a0a0ac211 */ /* 0x000fc600078f08ff */
[----:B------:R-:W-:Y:S02]  /*cad0*/  @!P2 LEA.HI R3, R3, R3, RZ, 0x1 ;  /* 0x000000030303a211 */ /* 0x000fe400078f08ff */
[----:B---3--:R-:W-:Y:S02]  /*cae0*/  @!P4 LOP3.LUT R25, R10, 0xfffffffe, RZ, 0xc0, !PT ;  /* 0xfffffffe0a19c812 */ /* 0x008fe400078ec0ff */
[----:B------:R-:W-:Y:S02]  /*caf0*/  @!P3 LEA.HI R4, R4, R4, RZ, 0x1 ;  /* 0x000000040404b211 */ /* 0x000fe400078f08ff */
[----:B0-----:R-:W-:Y:S01]  /*cb00*/  @!P6 LEA.HI R20, R19, R19, RZ, 0x1 ;  /* 0x000000131314e211 */ /* 0x001fe200078f08ff */
[----:B------:R-:W-:Y:S01]  /*cb10*/  @!P4 IMAD.WIDE R24, R25, 0x4, R134 ;  /* 0x000000041918c825 */ /* 0x000fe200078e0286 */
[----:B------:R-:W-:Y:S02]  /*cb20*/  @!P5 LEA.HI R18, R18, R18, RZ, 0x1 ;  /* 0x000000121212d211 */ /* 0x000fe400078f08ff */
[----:B------:R-:W-:-:S02]  /*cb30*/  @!P1 LOP3.LUT R19, R0, 0xfffffffe, RZ, 0xc0, !PT ;  /* 0xfffffffe00139812 */ /* 0x000fc400078ec0ff */
[----:B------:R-:W-:Y:S02]  /*cb40*/  @!P2 LOP3.LUT R3, R3, 0xfffffffe, RZ, 0xc0, !PT ;  /* 0xfffffffe0303a812 */ /* 0x000fe400078ec0ff */
[----:B-1----:R-:W-:Y:S02]  /*cb50*/  @!P3 LOP3.LUT R23, R4, 0xfffffffe, RZ, 0xc0, !PT ;  /* 0xfffffffe0417b812 */ /* 0x002fe400078ec0ff */
        /* <DEDUP_REMOVED lines=11> */
[----:B------:R1:W-:Y:S04]  /*cc10*/  @!P5 ST.E.64 desc[UR40][R26.64], R108 ;  /* 0x0000006c1a00d985 */ /* 0x0003e8000c101b28 */
[----:B------:R1:W-:Y:S02]  /*cc20*/  @!P6 ST.E.64 desc[UR40][R134.64], R110 ;  /* 0x0000006e8600e985 */ /* 0x0003e4000c101b28 */
.L_x_2156:
[----:B------:R-:W-:Y:S05]  /*cc30*/  BSYNC B0 ;  /* 0x0000000000007941 */ /* 0x000fea0003800000 */
.L_x_2155:
[----:B------:R-:W-:Y:S01]  /*cc40*/  ISETP.GE.AND P1, PT, R2, R11, PT ;  /* 0x0000000b0200720c */ /* 0x000fe20003f26270 */
[----:B-1----:R-:W1:Y:S01]  /*cc50*/  SHFL.IDX PT, R19, R47, 0x1, 0x1c1f ;  /* 0x003c1f002f137f89 */ /* 0x002e6200000e0000 */
[----:B------:R-:W-:Y:S02]  /*cc60*/  SEL R21, R45, R36, P0 ;  /* 0x000000242d157207 */ /* 0x000fe40000000000 */
[----:B------:R-:W-:Y:S01]  /*cc70*/  SEL R23, R36, R45, P0 ;  /* 0x0000002d24177207 */ /* 0x000fe20000000000 */
[----:B------:R3:W2:Y:S01]  /*cc80*/  SHFL.IDX PT, R18, R17, 0x1, 0x1c1f ;  /* 0x003c1f0011127f89 */ /* 0x0006a200000e0000 */
[----:B0-----:R-:W-:Y:S02]  /*cc90*/  SEL R3, R14, R143, P0 ;  /* 0x0000008f0e037207 */ /* 0x001fe40000000000 */
[----:B------:R-:W-:Y:S02]  /*cca0*/  SEL R26, R41, R44, P0 ;  /* 0x0000002c291a7207 */ /* 0x000fe40000000000 */
[----:B------:R-:W-:-:S02]  /*ccb0*/  SEL R27, R39, R146, P0 ;  /* 0x00000092271b7207 */ /* 0x000fc40000000000 */
[----:B------:R-:W-:Y:S02]  /*ccc0*/  SEL R45, R146, R39, P0 ;  /* 0x00000027922d7207 */ /* 0x000fe40000000000 */
[----:B---3--:R-:W-:Y:S02]  /*ccd0*/  SEL R17, R143, R14, P0 ;  /* 0x0000000e8f117207 */ /* 0x008fe40000000000 */
        /* <DEDUP_REMOVED lines=158> */
[----:B------:R2:W-:Y:S01]  /*d6c0*/  @!P5 ST.E.64 desc[UR40][R32.64], R22 ;  /* 0x000000162000d985 */ /* 0x0005e2000c101b28 */
[----:B------:R-:W-:-:S03]  /*d6d0*/  VIADD R34, R5, 0xc8 ;  /* 0x000000c805227836 */ /* 0x000fc60000000000 */
[----:B------:R3:W-:Y:S01]  /*d6e0*/  @!P1 ST.E.64 desc[UR40][R6.64], R24 ;  /* 0x0000001806009985 */ /* 0x0007e2000c101b28 */
[----:B------:R-:W-:Y:S01]  /*d6f0*/  ISETP.GE.AND P1, PT, R0, UR4, PT ;  /* 0x0000000400007c0c */ /* 0x000fe2000bf26270 */
[----:B-1----:R-:W-:Y:S01]  /*d700*/  @!P0 IMAD.WIDE R8, R37, 0x4, R18 ;  /* 0x0000000425088825 */ /* 0x002fe200078e0212 */
[----:B------:R-:W-:-:S03]  /*d710*/  ISETP.GE.AND P3, PT, R34, UR4, PT ;  /* 0x0000000422007c0c */ /* 0x000fc6000bf66270 */
[C---:B0-----:R-:W-:Y:S01]  /*d720*/  VIADD R10, R5.reuse, 0xd8 ;  /* 0x000000d8050a7836 */ /* 0x041fe20000000000 */
[----:B------:R0:W-:Y:S01]  /*d730*/  @!P0 ST.E.64 desc[UR40][R8.64], R28 ;  /* 0x0000001c08008985 */ /* 0x0001e2000c101b28 */
[C---:B------:R-:W-:Y:S01]  /*d740*/  VIADD R20, R5.reuse, 0xe0 ;  /* 0x000000e005147836 */ /* 0x040fe20000000000 */
[----:B------:R-:W-:Y:S01]  /*d750*/  @!P2 LOP3.LUT R11, R4, 0xfffffffe, RZ, 0xc0, !PT ;  /* 0xfffffffe040ba812 */ /* 0x000fe200078ec0ff */
[C---:B--2---:R-:W-:Y:S01]  /*d760*/  VIADD R22, R5.reuse, 0xe8 ;  /* 0x000000e805167836 */ /* 0x044fe20000000000 */
[----:B------:R-:W-:Y:S01]  /*d770*/  ISETP.GE.AND P0, PT, R10, UR4, PT ;  /* 0x000000040a007c0c */ /* 0x000fe2000bf06270 */
[----:B------:R-:W-:Y:S01]  /*d780*/  VIADD R23, R5, 0xf0 ;  /* 0x000000f005177836 */ /* 0x000fe20000000000 */
[----:B------:R-:W-:Y:S01]  /*d790*/  ISETP.GE.AND P4, PT, R20, UR4, PT ;  /* 0x0000000414007c0c */ /* 0x000fe2000bf86270 */
[----:B---3--:R-:W-:Y:S01]  /*d7a0*/  @!P2 IMAD.WIDE R6, R11, 0x4, R18 ;  /* 0x000000040b06a825 */ /* 0x008fe200078e0212 */
[----:B------:R-:W-:Y:S02]  /*d7b0*/  ISETP.GE.AND P5, PT, R22, UR4, PT ;  /* 0x0000000416007c0c */ /* 0x000fe4000bfa6270 */
[----:B------:R-:W-:Y:S01]  /*d7c0*/  ISETP.GE.AND P6, PT, R23, UR4, PT ;  /* 0x0000000417007c0c */ /* 0x000fe2000bfc6270 */
[----:B------:R-:W-:Y:S01]  /*d7d0*/  VIADD R5, R5, 0xf8 ;  /* 0x000000f805057836 */ /* 0x000fe20000000000 */
[----:B------:R-:W-:Y:S01]  /*d7e0*/  @!P1 LEA.HI R0, R0, R0, RZ, 0x1 ;  /* 0x0000000000009211 */ /* 0x000fe200078f08ff */
[----:B------:R1:W-:Y:S01]  /*d7f0*/  @!P2 ST.E.64 desc[UR40][R6.64], R26 ;  /* 0x0000001a0600a985 */ /* 0x0003e2000c101b28 */
[----:B------:R-:W-:-:S02]  /*d800*/  @!P3 LEA.HI R34, R34, R34, RZ, 0x1 ;  /* 0x000000222222b211 */ /* 0x000fc400078f08ff */
[----:B------:R-:W-:Y:S02]  /*d810*/  @!P1 LOP3.LUT R11, R0, 0xfffffffe, RZ, 0xc0, !PT ;  /* 0xfffffffe000b9812 */ /* 0x000fe400078ec0ff */
[----:B------:R-:W-:Y:S02]  /*d820*/  @!P0 LEA.HI R0, R10, R10, RZ, 0x1 ;  /* 0x0000000a0a008211 */ /* 0x000fe400078f08ff */
[----:B0-----:R-:W-:Y:S01]  /*d830*/  @!P3 LOP3.LUT R9, R34, 0xfffffffe, RZ, 0xc0, !PT ;  /* 0xfffffffe2209b812 */ /* 0x001fe200078ec0ff */
[--C-:B------:R-:W-:Y:S01]  /*d840*/  @!P1 IMAD.WIDE R10, R11, 0x4, R18.reuse ;  /* 0x000000040b0a9825 */ /* 0x100fe200078e0212 */
[----:B------:R-:W-:Y:S02]  /*d850*/  @!P4 LEA.HI R20, R20, R20, RZ, 0x1 ;  /* 0x000000141414c211 */ /* 0x000fe400078f08ff */
[----:B------:R-:W-:Y:S01]  /*d860*/  @!P0 LOP3.LUT R21, R0, 0xfffffffe, RZ, 0xc0, !PT ;  /* 0xfffffffe00158812 */ /* 0x000fe200078ec0ff */
[----:B------:R-:W-:Y:S01]  /*d870*/  @!P3 IMAD.WIDE R8, R9, 0x4, R18 ;  /* 0x000000040908b825 */ /* 0x000fe200078e0212 */
[----:B------:R-:W-:-:S02]  /*d880*/  @!P5 LEA.HI R22, R22, R22, RZ, 0x1 ;  /* 0x000000161616d211 */ /* 0x000fc400078f08ff */
[----:B------:R-:W-:Y:S02]  /*d890*/  @!P6 LEA.HI R0, R23, R23, RZ, 0x1 ;  /* 0x000000171700e211 */ /* 0x000fe400078f08ff */
[----:B------:R-:W-:Y:S01]  /*d8a0*/  @!P4 LOP3.LUT R23, R20, 0xfffffffe, RZ, 0xc0, !PT ;  /* 0xfffffffe1417c812 */ /* 0x000fe200078ec0ff */
[--C-:B------:R-:W-:Y:S01]  /*d8b0*/  @!P0 IMAD.WIDE R20, R21, 0x4, R18.reuse ;  /* 0x0000000415148825 */ /* 0x100fe200078e0212 */
[----:B------:R-:W-:Y:S01]  /*d8c0*/  @!P5 LOP3.LUT R25, R22, 0xfffffffe, RZ, 0xc0, !PT ;  /* 0xfffffffe1619d812 */ /* 0x000fe200078ec0ff */
[----:B------:R0:W-:Y:S01]  /*d8d0*/  @!P3 ST.E.64 desc[UR40][R8.64], R44 ;  /* 0x0000002c0800b985 */ /* 0x0001e2000c101b28 */
[----:B-1----:R-:W-:Y:S01]  /*d8e0*/  @!P6 LOP3.LUT R27, R0, 0xfffffffe, RZ, 0xc0, !PT ;  /* 0xfffffffe001be812 */ /* 0x002fe200078ec0ff */
[--C-:B------:R-:W-:Y:S02]  /*d8f0*/  @!P4 IMAD.WIDE R6, R23, 0x4, R18.reuse ;  /* 0x000000041706c825 */ /* 0x100fe400078e0212 */
[----:B------:R1:W-:Y:S02]  /*d900*/  @!P1 ST.E.64 desc[UR40][R10.64], R30 ;  /* 0x0000001e0a009985 */ /* 0x0003e4000c101b28 */
[----:B------:R-:W-:-:S02]  /*d910*/  @!P6 IMAD.WIDE R22, R27, 0x4, R18 ;  /* 0x000000041b16e825 */ /* 0x000fc400078e0212 */
[----:B------:R1:W-:Y:S01]  /*d920*/  @!P0 ST.E.64 desc[UR40][R20.64], R38 ;  /* 0x0000002614008985 */ /* 0x0003e2000c101b28 */
[----:B------:R-:W-:-:S03]  /*d930*/  ISETP.GE.AND P0, PT, R5, UR4, PT ;  /* 0x0000000405007c0c */ /* 0x000fc6000bf06270 */
[----:B------:R1:W-:Y:S01]  /*d940*/  @!P4 ST.E.64 desc[UR40][R6.64], R2 ;  /* 0x000000020600c985 */ /* 0x0003e2000c101b28 */
[----:B0-----:R-:W-:-:S05]  /*d950*/  @!P5 IMAD.WIDE R8, R25, 0x4, R18 ;  /* 0x000000041908d825 */ /* 0x001fca00078e0212 */
[----:B------:R1:W-:Y:S04]  /*d960*/  @!P5 ST.E.64 desc[UR40][R8.64], R16 ;  /* 0x000000100800d985 */ /* 0x0003e8000c101b28 */
[----:B------:R1:W-:Y:S01]  /*d970*/  @!P6 ST.E.64 desc[UR40][R22.64], R14 ;  /* 0x0000000e1600e985 */ /* 0x0003e2000c101b28 */
[----:B------:R-:W-:Y:S05]  /*d980*/  @P0 BRA `(.L_x_2118) ;  /* 0x0000004400b00947 */ /* 0x000fea0003800000 */
[----:B------:R-:W-:-:S04]  /*d990*/  LEA.HI R5, R5, R5, RZ, 0x1 ;  /* 0x0000000505057211 */ /* 0x000fc800078f08ff */
[----:B------:R-:W-:-:S05]  /*d9a0*/  LOP3.LUT R5, R5, 0xfffffffe, RZ, 0xc0, !PT ;  /* 0xfffffffe05057812 */ /* 0x000fca00078ec0ff */
[----:B------:R-:W-:-:S05]  /*d9b0*/  IMAD.WIDE R18, R5, 0x4, R18 ;  /* 0x0000000405127825 */ /* 0x000fca00078e0212 */
[----:B------:R0:W-:Y:S01]  /*d9c0*/  ST.E.64 desc[UR40][R18.64], R12 ;  /* 0x0000000c12007985 */ /* 0x0001e2000c101b28 */
[----:B------:R-:W-:Y:S05]  /*d9d0*/  BRA `(.L_x_2118) ;  /* 0x00000044009c7947 */ /* 0x000fea0003800000 */
.L_x_2154:
[----:B------:R-:W1:Y:S02]  /*d9e0*/  S2R R0, SR_TID.X ;  /* 0x0000000000007919 */ /* 0x000e640000002100 */
[----:B-1----:R-:W-:-:S05]  /*d9f0*/  VIADD R2, R0, 0xffffff80 ;  /* 0xffffff8000027836 */ /* 0x002fca0000000000 */
[----:B------:R-:W-:-:S13]  /*da00*/  ISETP.GT.AND P0, PT, R2, 0x7f, PT ;  /* 0x0000007f0200780c */ /* 0x000fda0003f04270 */
[----:B------:R-:W-:Y:S05]  /*da10*/  @P0 BRA `(.L_x_2118) ;  /* 0x00000044008c0947 */ /* 0x000fea0003800000 */
[----:B------:R-:W1:Y:S01]  /*da20*/  S2R R3, SR_CTAID.X ;  /* 0x0000000000037919 */ /* 0x000e620000002500 */
[----:B------:R-:W2:Y:S01]  /*da30*/  LDC R6, c[0x0][0xbe8] ;  /* 0x0002fa00ff067b82 */ /* 0x000ea20000000800 */
[----:B------:R-:W-:Y:S01]  /*da40*/  ULDC UR4, c[0x0][0xa88] ;  /* 0x0002a20000047ab9 */ /* 0x000fe20000000800 */
[----:B-1----:R-:W-:Y:S02]  /*da50*/  IMAD R0, R3, 0x80, R0 ;  /* 0x0000008003007824 */ /* 0x002fe400078e0200 */
[----:B--2---:R-:W-:Y:S02]  /*da60*/  IMAD R3, R6, UR4, RZ ;  /* 0x0000000406037c24 */ /* 0x004fe4000f8e02ff */
[----:B------:R-:W-:-:S05]  /*da70*/  VIADD R0, R0, 0xffffff80 ;  /* 0xffffff8000007836 */ /* 0x000fca0000000000 */
[----:B------:R-:W-:-:S13]  /*da80*/  ISETP.GE.AND P0, PT, R0, R3, PT ;  /* 0x000000030000720c */ /* 0x000fda0003f06270 */
[----:B------:R-:W-:Y:S05]  /*da90*/  @P0 BRA `(.L_x_2118) ;  /* 0x00000044006c0947 */ /* 0x000fea0003800000 */
[----:B------:R-:W-:Y:S01]  /*daa0*/  ISETP.NE.AND P0, PT, R6, 0x1, PT ;  /* 0x000000010600780c */ /* 0x000fe20003f05270 */
[----:B------:R-:W1:Y:S01]  /*dab0*/  LDC.64 R10, c[0x0][0xbd8] ;  /* 0x0002f600ff0a7b82 */ /* 0x000e620000000a00 */
[----:B------:R-:W-:Y:S01]  /*dac0*/  SHF.R.S32.HI R4, RZ, 0x1f, R17 ;  /* 0x0000001fff047819 */ /* 0x000fe20000011411 */
[----:B------:R-:W-:Y:S02]  /*dad0*/  ULDC.64 UR4, c[0x0][0xbd0] ;  /* 0x0002f40000047ab9 */ /* 0x000fe40000000a00 */
[----:B------:R-:W-:-:S04]  /*dae0*/  IMAD.WIDE.U32 R2, R17, UR4, RZ ;  /* 0x0000000411027c25 */ /* 0x000fc8000f8e00ff */
[----:B------:R-:W2:Y:S01]  /*daf0*/  S2UR UR6, SR_CTAID.Y ;  /* 0x00000000000679c3 */ /* 0x000ea20000002600 */
[----:B------:R-:W-:-:S04]  /*db00*/  IMAD R4, R4, UR4, RZ ;  /* 0x0000000404047c24 */ /* 0x000fc8000f8e02ff */
[----:B0-----:R-:W-:Y:S01]  /*db10*/  IMAD R5, R17, UR5, R4 ;  /* 0x0000000511057c24 */ /* 0x001fe2000f8e0204 */
[----:B------:R-:W-:Y:S01]  /*db20*/  ULDC.64 UR4, c[0x0][0xbe0] ;  /* 0x0002f80000047ab9 */ /* 0x000fe20000000a00 */
[----:B------:R-:W-:Y:S01]  /*db30*/  IMAD.MOV R17, RZ, RZ, -R17 ;  /* 0x000000ffff117224 */ /* 0x000fe200078e0a11 */
[----:B------:R-:W0:Y:S01]  /*db40*/  @P0 LDC R7, c[0x0][0xbec] ;  /* 0x0002fb00ff070b82 */ /* 0x000e220000000800 */
[----:B------:R-:W-:Y:S02]  /*db50*/  IMAD.IADD R3, R3, 0x1, R5 ;  /* 0x0000000103037824 */ /* 0x000fe400078e0205 */
[----:B------:R-:W-:-:S05]  /*db60*/  IMAD.MOV.U32 R5, RZ, RZ, R0 ;  /* 0x000000ffff057224 */ /* 0x000fca00078e0000 */
[----:B------:R-:W2:Y:S01]  /*db70*/  LDC R8, c[0x0][0xc50] ;  /* 0x00031400ff087b82 */ /* 0x000ea20000000800 */
[C---:B-1----:R-:W-:Y:S02]  /*db80*/  IMAD R12, R10.reuse, UR38, RZ ;  /* 0x000000260a0c7c24 */ /* 0x042fe4000f8e02ff */
[----:B------:R-:W-:-:S04]  /*db90*/  IMAD.WIDE.U32 R2, R10, UR39, R2 ;  /* 0x000000270a027c25 */ /* 0x000fc8000f8e0002 */
[----:B------:R-:W-:Y:S01]  /*dba0*/  IMAD R11, R11, UR39, R12 ;  /* 0x000000270b0b7c24 */ /* 0x000fe2000f8e020c */
[----:B------:R-:W1:Y:S03]  /*dbb0*/  @P0 LDC R9, c[0x0][0xbf0] ;  /* 0x0002fc00ff090b82 */ /* 0x000e660000000800 */
[----:B------:R-:W-:Y:S02]  /*dbc0*/  IMAD.IADD R3, R11, 0x1, R3 ;  /* 0x000000010b037824 */ /* 0x000fe400078e0203 */
[----:B0-----:R-:W-:-:S04]  /*dbd0*/  @P0 IMAD.HI.U32 R4, R0, R7, RZ ;  /* 0x0000000700040227 */ /* 0x001fc800078e00ff */
[----:B--2---:R-:W-:-:S04]  /*dbe0*/  IMAD R17, R8, R17, UR6 ;  /* 0x0000000608117e24 */ /* 0x004fc8000f8e0211 */
[----:B------:R-:W-:Y:S01]  /*dbf0*/  IMAD.WIDE.U32 R2, R17, UR4, R2 ;  /* 0x0000000411027c25 */ /* 0x000fe2000f8e0002 */
[----:B-1----:R-:W-:Y:S02]  /*dc00*/  @P0 SHF.R.U32.HI R5, RZ, R9, R4 ;  /* 0x00000009ff050219 */ /* 0x002fe40000011604 */
[----:B------:R-:W-:Y:S02]  /*dc10*/  SHF.R.S32.HI R4, RZ, 0x1f, R17 ;  /* 0x0000001fff047819 */ /* 0x000fe40000011411 */
[--C-:B------:R-:W-:Y:S01]  /*dc20*/  SHF.R.S32.HI R9, RZ, 0x1f, R5.reuse ;  /* 0x0000001fff097819 */ /* 0x100fe20000011405 */
[----:B------:R-:W-:Y:S01]  /*dc30*/  IMAD.MOV R7, RZ, RZ, -R5 ;  /* 0x000000ffff077224 */ /* 0x000fe200078e0a05 */
[----:B------:R-:W-:Y:S01]  /*dc40*/  IADD3 R2, P0, R5, R2, RZ ;  /* 0x0000000205027210 */ /* 0x000fe20007f1e0ff */
[----:B------:R-:W-:Y:S02]  /*dc50*/  IMAD R4, R4, UR4, RZ ;  /* 0x0000000404047c24 */ /* 0x000fe4000f8e02ff */
[----:B------:R-:W-:-:S02]  /*dc60*/  IMAD R7, R6, R7, R0 ;  /* 0x0000000706077224 */ /* 0x000fc400078e0200 */
[----:B------:R-:W-:Y:S01]  /*dc70*/  IMAD R4, R17, UR5, R4 ;  /* 0x0000000511047c24 */ /* 0x000fe2000f8e0204 */
[----:B------:R-:W-:Y:S02]  /*dc80*/  ULDC.64 UR4, c[0x0][0xbc8] ;  /* 0x0002f20000047ab9 */ /* 0x000fe40000000a00 */
        /* <DEDUP_REMOVED lines=12> */
.L_x_2116:
        /* <DEDUP_REMOVED lines=18> */
.L_x_2157:
[----:B------:R-:W-:Y:S01]  /*de70*/  ULDC UR7, c[0x0][0xc50] ;  /* 0x0003140000077ab9 */ /* 0x000fe20000000800 */
[----:B------:R-:W-:Y:S01]  /*de80*/  UMOV UR36, UR6 ;  /* 0x0000000600247c82 */ /* 0x000fe20008000000 */
[----:B------:R-:W-:-:S11]  /*de90*/  UISETP.NE.AND UP0, UPT, UR7, 0x1, UPT ;  /* 0x000000010700788c */ /* 0x000fd6000bf05270 */
[----:B------:R-:W-:Y:S01]  /*dea0*/  @UP0 ULDC UR4, c[0x0][0xc54] ;  /* 0x0003150000040ab9 */ /* 0x000fe20000000800 */
[----:B------:R-:W-:Y:S01]  /*deb0*/  @UP0 ULDC UR8, c[0x0][0xc58] ;  /* 0x0003160000080ab9 */ /* 0x000fe20000000800 */
[----:B------:R-:W-:-:S04]  /*dec0*/  UIMAD.WIDE.U32 UR4, UR6, UR4, URZ ;  /* 0x00000004060472a5 */ /* 0x000fc8000f8e003f */
[----:B------:R-:W-:-:S12]  /*ded0*/  @UP0 USHF.R.U32.HI UR36, URZ, UR8, UR5 ;  /* 0x000000083f240299 */ /* 0x000fd80008011605 */
.L_x_2158:
        /* <DEDUP_REMOVED lines=8> */
[----:B------:R-:W-:Y:S01]  /*df60*/  ULDC UR6, c[0x0][0x448] ;  /* 0x0001120000067ab9 */ /* 0x000fe20000000800 */
[----:B------:R-:W-:Y:S01]  /*df70*/  ULDC.64 UR4, c[0x0][0x418] ;  /* 0x0001060000047ab9 */ /* 0x000fe20000000a00 */
[----:B------:R-:W-:Y:S01]  /*df80*/  UISETP.NE.AND UP1, UPT, UR6, 0x1, UPT ;  /* 0x000000010600788c */ /* 0x000fe2000bf25270 */
[----:B------:R-:W-:Y:S01]  /*df90*/  IMAD.MOV.U32 R18, RZ, RZ, RZ ;  /* 0x000000ffff127224 */ /* 0x000fe200078e00ff */
[----:B------:R-:W-:Y:S01]  /*dfa0*/  UISETP.NE.U32.AND UP0, UPT, UR4, URZ, UPT ;  /* 0x0000003f0400728c */ /* 0x000fe2000bf05070 */
[----:B------:R-:W-:Y:S02]  /*dfb0*/  ULDC UR8, c[0x0][0x424] ;  /* 0x0001090000087ab9 */ /* 0x000fe40000000800 */
[----:B------:R-:W-:Y:S01]  /*dfc0*/  ULDC UR4, c[0x0][0x288] ;  /* 0x0000a20000047ab9 */ /* 0x000fe20000000800 */
[----:B------:R-:W-:Y:S02]  /*dfd0*/  UISETP.NE.AND.EX UP0, UPT, UR5, URZ, UPT, UP0 ;  /* 0x0000003f0500728c */ /* 0x000fe4000bf05300 */
[----:B------:R-:W-:-:S02]  /*dfe0*/  UIADD3 UR10, -UR4, 0x80, URZ ;  /* 0x00000080040a7890 */ /* 0x000fc4000fffe13f */
[----:B------:R-:W-:Y:S01]  /*dff0*/  USEL UR8, UR8, 0x1, UP0 ;  /* 0x0000000108087887 */ /* 0x000fe20008000000 */
[----:B------:R-:W-:Y:S01]  /*e000*/  @UP1 ULDC UR4, c[0x0][0x44c] ;  /* 0x0001130000041ab9 */ /* 0x000fe20000000800 */
[----:B------:R-:W-:Y:S01]  /*e010*/  ULDC UR9, c[0x0][0x2f0] ;  /* 0x0000bc0000097ab9 */ /* 0x000fe20000000800 */
[----:B------:R-:W-:Y:S01]  /*e020*/  @UP1 ULDC UR11, c[0x0][0x450] ;  /* 0x00011400000b1ab9 */ /* 0x000fe20000000800 */
[----:B------:R-:W-:Y:S02]  /*e030*/  UIMAD UR10, UR8, UR9, UR10 ;  /* 0x00000009080a72a4 */ /* 0x000fe4000f8e020a */
[----:B------:R-:W-:Y:S02]  /*e040*/  UIMAD UR8, UR8, UR9, 0x7f ;  /* 0x0000007f080874a4 */ /* 0x000fe4000f8e0209 */
[----:B0-----:R-:W-:-:S04]  /*e050*/  USHF.L.U32 UR39, UR39, 0x7, URZ ;  /* 0x0000000727277899 */ /* 0x001fc8000800063f */
[----:B------:R-:W-:-:S04]  /*e060*/  UIADD3 UR6, UR39, 0x7f, URZ ;  /* 0x0000007f27067890 */ /* 0x000fc8000fffe03f */
[----:B------:R-:W-:-:S04]  /*e070*/  UIMAD.WIDE.U32 UR4, UR6, UR4, URZ ;  /* 0x00000004060472a5 */ /* 0x000fc8000f8e003f */
[----:B------:R-:W-:Y:S02]  /*e080*/  @UP1 USHF.R.U32.HI UR6, URZ, UR11, UR5 ;  /* 0x0000000b3f061299 */ /* 0x000fe40008011605 */
[----:B------:R-:W-:Y:S02]  /*e090*/  USHF.R.S32.HI UR5, URZ, 0x1f, UR8 ;  /* 0x0000001f3f057899 */ /* 0x000fe40008011408 */
[----:B------:R-:W-:Y:S02]  /*e0a0*/  UIADD3 UR6, UR10, UR6, URZ ;  /* 0x000000060a067290 */ /* 0x000fe4000fffe03f */
[----:B------:R-:W-:Y:S02]  /*e0b0*/  ULEA.HI UR5, UR5, UR8, URZ, 0x7 ;  /* 0x0000000805057291 */ /* 0x000fe4000f8f383f */
[----:B------:R-:W-:Y:S02]  /*e0c0*/  USHF.R.S32.HI UR4, URZ, 0x1f, UR6 ;  /* 0x0000001f3f047899 */ /* 0x000fe40008011406 */
[----:B------:R-:W-:-:S02]  /*e0d0*/  USHF.R.S32.HI UR5, URZ, 0x7, UR5 ;  /* 0x000000073f057899 */ /* 0x000fc40008011405 */
[----:B------:R-:W-:Y:S02]  /*e0e0*/  ULEA.HI UR4, UR4, UR6, URZ, 0x7 ;  /* 0x0000000604047291 */ /* 0x000fe4000f8f383f */
[----:B------:R-:W-:Y:S02]  /*e0f0*/  USHF.R.U32.HI UR8, URZ, 0x10, UR7 ;  /* 0x000000103f087899 */ /* 0x000fe40008011607 */
[----:B------:R-:W-:-:S04]  /*e100*/  USHF.R.S32.HI UR4, URZ, 0x7, UR4 ;  /* 0x000000073f047899 */ /* 0x000fc80008011404 */
[----:B------:R-:W-:-:S04]  /*e110*/  UISETP.LT.AND UP0, UPT, UR5, UR4, UPT ;  /* 0x000000040500728c */ /* 0x000fc8000bf01270 */
[----:B------:R-:W-:Y:S02]  /*e120*/  USEL UR6, UR5, UR4, UP0 ;  /* 0x0000000405067287 */ /* 0x000fe40008000000 */
[----:B------:R-:W-:Y:S02]  /*e130*/  UISETP.NE.AND UP0, UPT, UR8, URZ, UPT ;  /* 0x0000003f0800728c */ /* 0x000fe4000bf05270 */
[----:B------:R-:W-:Y:S02]  /*e140*/  UISETP.GE.AND UP1, UPT, UR6, 0x1, UPT ;  /* 0x000000010600788c */ /* 0x000fe4000bf26270 */
[----:B------:R-:W-:-:S04]  /*e150*/  ULOP3.LUT UR5, UR7, 0xffff, URZ, 0xc0, !UPT ;  /* 0x0000ffff07057892 */ /* 0x000fc8000f8ec03f */
[----:B------:R-:W-:-:S03]  /*e160*/  PLOP3.LUT P0, PT, PT, PT, UP1, 0x80, 0x0 ;  /* 0x000000000000781c */ /* 0x000fc60003f0f018 */
[----:B------:R-:W-:-:S10]  /*e170*/  @!UP0 ULDC UR8, c[0x0][0x9f0] ;  /* 0x00027c0000088ab9 */ /* 0x000fd40000000800 */
[----:B------:R-:W-:Y:S05]  /*e180*/  @!P0 BRA `(.L_x_2160) ;  /* 0x0000000000708947 */ /* 0x000fea0003800000 */
        /* <DEDUP_REMOVED lines=28> */
.L_x_2160:
        /* <DEDUP_REMOVED lines=30> */
.L_x_2161:
        /* <DEDUP_REMOVED lines=20> */
.L_x_2162:
        /* <DEDUP_REMOVED lines=20> */
.L_x_2163:
        /* <DEDUP_REMOVED lines=18> */
.L_x_2164:
        /* <DEDUP_REMOVED lines=10> */
[----:B------:R-:W-:Y:S01]  /*e970*/  IMAD.SHL.U32 R19, R7, 0x10, RZ ;  /* 0x0000001007137824 */ /* 0x000fe200078e00ff */
[----:B------:R-:W-:Y:S02]  /*e980*/  UMOV UR4, 0xffffffff ;  /* 0xffffffff00047882 */ /* 0x000fe40000000000 */
[----:B------:R-:W-:Y:S02]  /*e990*/  SHF.R.U32.HI R5, RZ, 0x5, R8 ;  /* 0x00000005ff057819 */ /* 0x000fe40000011608 */
[C---:B------:R-:W-:Y:S01]  /*e9a0*/  LOP3.LUT R0, R17.reuse, 0x380, RZ, 0xc0, !PT ;  /* 0x0000038011007812 */ /* 0x040fe200078ec0ff */
[----:B0-----:R-:W0:Y:S01]  /*e9b0*/  LDC.64 R2, c[0x0][0x418] ;  /* 0x00010600ff027b82 */ /* 0x001e220000000a00 */
[----:B------:R-:W-:-:S03]  /*e9c0*/  LOP3.LUT R6, R17, 0x400, RZ, 0xc0, !PT ;  /* 0x0000040011067812 */ /* 0x000fc600078ec0ff */
[----:B------:R-:W-:Y:S01]  /*e9d0*/  IMAD R4, R5, 0x10, R0 ;  /* 0x0000001005047824 */ /* 0x000fe200078e0200 */
[----:B------:R-:W-:Y:S02]  /*e9e0*/  LOP3.LUT R19, R19, 0x70, RZ, 0xc0, !PT ;  /* 0x0000007013137812 */ /* 0x000fe400078ec0ff */
[----:B------:R-:W-:Y:S01]  /*e9f0*/  LOP3.LUT R0, R0, 0x10, R7, 0xf8, !PT ;  /* 0x0000001000007812 */ /* 0x000fe200078ef807 */
[----:B------:R-:W-:Y:S01]  /*ea00*/  IMAD R6, R5, 0x800, R6 ;  /* 0x0000080005067824 */ /* 0x000fe200078e0206 */
[-C--:B------:R-:W-:Y:S02]  /*ea10*/  LOP3.LUT R4, R4, R19.reuse, RZ, 0x3c, !PT ;  /* 0x0000001304047212 */ /* 0x080fe400078e3cff */
[----:B------:R-:W-:Y:S02]  /*ea20*/  LOP3.LUT R5, R0, R19, RZ, 0x3c, !PT ;  /* 0x0000001300057212 */ /* 0x000fe400078e3cff */
[----:B------:R-:W-:Y:S01]  /*ea30*/  LOP3.LUT R17, R4, 0xc00, R17, 0xf8, !PT ;  /* 0x00000c0004117812 */ /* 0x000fe200078ef811 */
[----:B------:R-:W-:-:S02]  /*ea40*/  IMAD.MOV.U32 R4, RZ, RZ, 0x20 ;  /* 0x00000020ff047424 */ /* 0x000fc400078e00ff */
[----:B------:R-:W-:-:S05]  /*ea50*/  IMAD.IADD R0, R6, 0x1, R5 ;  /* 0x0000000106007824 */ /* 0x000fca00078e0205 */
[----:B------:R1:W-:Y:S01]  /*ea60*/  STL [R1], R0 ;  /* 0x0000000001007387 */ /* 0x0003e20000100800 */
[----:B0-----:R-:W-:-:S04]  /*ea70*/  ISETP.NE.U32.AND P0, PT, R2, RZ, PT ;  /* 0x000000ff0200720c */ /* 0x001fc80003f05070 */
[----:B------:R-:W-:Y:S01]  /*ea80*/  R2P PR, R7, 0x6 ;  /* 0x0000000607007804 */ /* 0x000fe20000000000 */
[----:B-1----:R-:W-:Y:S01]  /*ea90*/  IMAD.MOV.U32 R0, RZ, RZ, 0x40 ;  /* 0x00000040ff007424 */ /* 0x002fe200078e00ff */
[----:B------:R-:W-:Y:S02]  /*eaa0*/  ISETP.NE.AND.EX P3, PT, R3, RZ, PT, P0 ;  /* 0x000000ff0300720c */ /* 0x000fe40003f65300 */
[----:B------:R-:W-:Y:S02]  /*eab0*/  SHF.R.U32.HI R7, RZ, 0x5, R7 ;  /* 0x00000005ff077819 */ /* 0x000fe40000011607 */
[----:B------:R-:W-:Y:S02]  /*eac0*/  SEL R6, R0, 0xffffffc0, !P2 ;  /* 0xffffffc000067807 */ /* 0x000fe40005000000 */
[----:B------:R-:W-:Y:S02]  /*ead0*/  P2R R5, PR, RZ, 0x8 ;  /* 0x00000008ff057803 */ /* 0x000fe40000000000 */
[----:B------:R-:W-:Y:S01]  /*eae0*/  SEL R0, R4, 0xffffffe0, !P1 ;  /* 0xffffffe004007807 */ /* 0x000fe20004800000 */
[----:B------:R0:W-:Y:S01]  /*eaf0*/  STL [R1+0x8], R6 ;  /* 0x0000080601007387 */ /* 0x0001e20000100800 */
[----:B------:R-:W-:-:S02]  /*eb00*/  LOP3.LUT R7, R7, 0x3, RZ, 0xc0, !PT ;  /* 0x0000000307077812 */ /* 0x000fc400078ec0ff */
[----:B--2---:R-:W-:Y:S01]  /*eb10*/  SHF.R.S32.HI R10, RZ, 0x1f, R9 ;  /* 0x0000001fff0a7819 */ /* 0x004fe20000011409 */
[----:B------:R0:W-:Y:S01]  /*eb20*/  STL [R1+0x4], R9 ;  /* 0x0000040901007387 */ /* 0x0001e20000100800 */
[----:B------:R-:W-:-:S03]  /*eb30*/  SEL R16, R9, RZ, !P3 ;  /* 0x000000ff09107207 */ /* 0x000fc60005800000 */
[----:B------:R0:W-:Y:S04]  /*eb40*/  STL [R1+0x24], R5 ;  /* 0x0000240501007387 */ /* 0x0001e80000100800 */
[----:B------:R0:W-:Y:S04]  /*eb50*/  STL [R1+0x10], R0 ;  /* 0x0000100001007387 */ /* 0x0001e80000100800 */
[----:B------:R0:W-:Y:S01]  /*eb60*/  STL [R1+0x14], R10 ;  /* 0x0000140a01007387 */ /* 0x0001e20000100800 */
[----:B------:R-:W-:Y:S05]  /*eb70*/  BRA.DIV UR4, `(.L_x_2165) ;  /* 0x0000003604e47947 */ /* 0x000fea000b800000 */
[----:B------:R1:W2:Y:S02]  /*eb80*/  SHFL.IDX PT, R14, R7, RZ, 0x1f ;  /* 0x00001fff070e7589 */ /* 0x0002a400000e0000 */
.L_x_2218:
[----:B------:R-:W-:Y:S02]  /*eb90*/  PLOP3.LUT P1, PT, PT, PT, PT, 0x8, 0x0 ;  /* 0x000000000000781c */ /* 0x000fe40003f2e170 */
[----:B--2---:R-:W-:Y:S02]  /*eba0*/  ISETP.NE.AND P0, PT, R14, RZ, PT ;  /* 0x000000ff0e00720c */ /* 0x004fe40003f05270 */
[----:B0-----:R-:W-:-:S05]  /*ebb0*/  P2R R0, PR, RZ, 0x2 ;  /* 0x00000002ff007803 */ /* 0x001fca0000000000 */
[----:B------:R0:W-:Y:S06]  /*ebc0*/  STL [R1+0x18], R0 ;  /* 0x0000180001007387 */ /* 0x0001ec0000100800 */
[----:B------:R-:W-:Y:S05]  /*ebd0*/  @P0 BRA `(.L_x_2166) ;  /* 0x0000000400580947 */ /* 0x000fea0003800000 */
[----:B------:R-:W-:Y:S01]  /*ebe0*/  UMOV UR4, 0xffffffff ;  /* 0xffffffff00047882 */ /* 0x000fe20000000000 */
[----:B0-----:R-:W-:Y:S02]  /*ebf0*/  VIADD R0, R18, 0xffffffff ;  /* 0xffffffff12007836 */ /* 0x001fe40000000000 */
[----:B------:R-:W-:Y:S05]  /*ec00*/  BRA.DIV UR4, `(.L_x_2167) ;  /* 0x0000003604e07947 */ /* 0x000fea000b800000 */
[----:B------:R-:W-:-:S13]  /*ec10*/  ELECT P6, URZ, PT ;  /* 0x00000000003f782f */ /* 0x000fda00038c0000 */
.L_x_2221:
[----:B------:R-:W-:Y:S05]  /*ec20*/  @!P6 BRA `(.L_x_2166) ;  /* 0x000000040044e947 */ /* 0x000fea0003800000 */
[----:B------:R-:W-:Y:S01]  /*ec30*/  IMAD.MOV.U32 R16, RZ, RZ, R9 ;  /* 0x000000ffff107224 */ /* 0x000fe200078e0009 */
[----:B------:R-:W-:Y:S06]  /*ec40*/  @!P3 BRA `(.L_x_2168) ;  /* 0x000000000044b947 */ /* 0x000fec0003800000 */
[----:B-1----:R-:W0:Y:S01]  /*ec50*/  LDC R7, c[0x0][0x43c] ;  /* 0x00010f00ff077b82 */ /* 0x002e220000000800 */
        /* <DEDUP_REMOVED lines=16> */
.L_x_2168:
[----:B0-----:R-:W-:Y:S01]  /*ed60*/  IMAD.MOV.U32 R2, RZ, RZ, 0x1 ;  /* 0x00000001ff027424 */ /* 0x001fe200078e00ff */
[----:B------:R-:W-:-:S04]  /*ed70*/  ISETP.NE.AND P1, PT, R8, RZ, PT ;  /* 0x000000ff0800720c */ /* 0x000fc80003f25270 */
[----:B------:R-:W-:-:S04]  /*ed80*/  SHF.L.U32 R2, R2, 0x1f, RZ ;  /* 0x0000001f02027819 */ /* 0x000fc800000006ff */
[----:B------:R-:W0:Y:S02]  /*ed90*/  SYNCS.PHASECHK.TRANS64.TRYWAIT P0, [UR38+0x38880], R2 ;  /* 0x03888002ff0075a7 */ /* 0x000e240008000166 */
[----:B0-----:R-:W-:Y:S05]  /*eda0*/  @!P0 BRA `(.L_x_2169) ;  /* 0x0000003400988947 */ /* 0x001fea0003800000 */
.L_x_2222:
[----:B------:R-:W-:Y:S05]  /*edb0*/  @P1 BRA `(.L_x_2170) ;  /* 0x0000000000181947 */ /* 0x000fea0003800000 */
[----:B------:R-:W2:Y:S01]  /*edc0*/  S2R R4, SR_TID.X ;  /* 0x0000000000047919 */ /* 0x000ea20000002100 */
[----:B0-----:R-:W-:-:S04]  /*edd0*/  IMAD.MOV.U32 R3, RZ, RZ, 0x8000 ;  /* 0x00008000ff037424 */ /* 0x001fc800078e00ff */
[----:B------:R3:W-:Y:S01]  /*ede0*/  SYNCS.ARRIVE.TRANS64 RZ, [UR38+0x38870], R3 ;  /* 0x03887003ffff79a7 */ /* 0x0007e20008000026 */
[----:B--2---:R-:W-:-:S13]  /*edf0*/  LOP3.LUT P0, RZ, R4, 0x1f, RZ, 0xc0, !PT ;  /* 0x0000001f04ff7812 */ /* 0x004fda000780c0ff */
[----:B---3--:R-:W-:Y:S05]  /*ee00*/  @!P0 BRA `(.L_x_2170) ;  /* 0x0000000000048947 */ /* 0x008fea0003800000 */
[----:B------:R-:W-:Y:S01]  /*ee10*/  BPT.TRAP 0x1 ;  /* 0x000000040000795c */ /* 0x000fe20000300000 */
.L_x_2170:
        /* <DEDUP_REMOVED lines=21> */
.L_x_2223:
[----:B------:R-:W-:Y:S05]  /*ef70*/  @P1 BRA `(.L_x_2172) ;  /* 0x0000000000181947 */ /* 0x000fea0003800000 */
[----:B0-----:R-:W0:Y:S01]  /*ef80*/  S2R R3, SR_TID.X ;  /* 0x0000000000037919 */ /* 0x001e220000002100 */
[----:B------:R-:W-:-:S04]  /*ef90*/  IMAD.MOV.U32 R2, RZ, RZ, 0x8000 ;  /* 0x00008000ff027424 */ /* 0x000fc800078e00ff */
[----:B------:R2:W-:Y:S01]  /*efa0*/  SYNCS.ARRIVE.TRANS64 RZ, [UR38+0x38830], R2 ;  /* 0x03883002ffff79a7 */ /* 0x0005e20008000026 */
[----:B0-----:R-:W-:-:S13]  /*efb0*/  LOP3.LUT P0, RZ, R3, 0x1f, RZ, 0xc0, !PT ;  /* 0x0000001f03ff7812 */ /* 0x001fda000780c0ff */
[----:B--2---:R-:W-:Y:S05]  /*efc0*/  @!P0 BRA `(.L_x_2172) ;  /* 0x0000000000048947 */ /* 0x004fea0003800000 */
[----:B------:R-:W-:Y:S01]  /*efd0*/  BPT.TRAP 0x1 ;  /* 0x000000040000795c */ /* 0x000fe20000300000 */
.L_x_2172:
        /* <DEDUP_REMOVED lines=22> */
.L_x_2166:
[----:B------:R-:W-:Y:S05]  /*f140*/  WARPSYNC.ALL ;  /* 0x0000000000007948 */ /* 0x000fea0003800000 */
[----:B--2---:R-:W-:Y:S01]  /*f150*/  UIADD3 UR4, UR38, 0x20400, URZ ;  /* 0x0002040026047890 */ /* 0x004fe2000fffe03f */
[----:B------:R-:W-:Y:S03]  /*f160*/  BAR.SYNC.DEFER_BLOCKING 0x8, 0x180 ;  /* 0x0206000000007b1d */ /* 0x000fe60000010000 */
[----:B------:R-:W-:-:S06]  /*f170*/  ULOP3.LUT UP0, URZ, UR4, 0x3ff, URZ, 0xc0, !UPT ;  /* 0x000003ff043f7892 */ /* 0x000fcc000f80c03f */
[----:B------:R-:W-:-:S13]  /*f180*/  PLOP3.LUT P0, PT, PT, PT, UP0, 0x80, 0x0 ;  /* 0x000000000000781c */ /* 0x000fda0003f0f008 */
[----:B------:R-:W-:Y:S05]  /*f190*/  @!P0 BRA `(.L_x_2173) ;  /* 0x0000000000408947 */ /* 0x000fea0003800000 */
[----:B0-----:R-:W-:Y:S01]  /*f1a0*/  MOV R2, 0x0 ;  /* 0x0000000000027802 */ /* 0x001fe20000000f00 */
[----:B------:R-:W-:Y:S01]  /*f1b0*/  ULDC.64 UR6, c[0x4][0x198] ;  /* 0x0100660000067ab9 */ /* 0x000fe20000000a00 */
[----:B------:R-:W-:Y:S01]  /*f1c0*/  ULDC.64 UR8, c[0x4][0x1a0] ;  /* 0x0100680000087ab9 */ /* 0x000fe20000000a00 */
[----:B------:R-:W-:Y:S01]  /*f1d0*/  ULDC.64 UR4, c[0x4][0x108] ;  /* 0x0100420000047ab9 */ /* 0x000fe20000000a00 */
[----:B------:R-:W-:Y:S02]  /*f1e0*/  IMAD.U32 R4, RZ, RZ, UR6 ;  /* 0x00000006ff047e24 */ /* 0x000fe4000f8e00ff */
[----:B------:R-:W0:Y:S01]  /*f1f0*/  LDC.64 R2, c[0x4][R2] ;  /* 0x0100000002027b82 */ /* 0x000e220000000a00 */
[----:B------:R-:W-:Y:S02]  /*f200*/  IMAD.U32 R5, RZ, RZ, UR7 ;  /* 0x00000007ff057e24 */ /* 0x000fe4000f8e00ff */
[----:B------:R-:W-:Y:S02]  /*f210*/  IMAD.U32 R6, RZ, RZ, UR8 ;  /* 0x00000008ff067e24 */ /* 0x000fe4000f8e00ff */
[----:B-1----:R-:W-:-:S02]  /*f220*/  IMAD.U32 R7, RZ, RZ, UR9 ;  /* 0x00000009ff077e24 */ /* 0x002fc4000f8e00ff */
[----:B------:R-:W-:Y:S02]  /*f230*/  IMAD.U32 R10, RZ, RZ, UR4 ;  /* 0x00000004ff0a7e24 */ /* 0x000fe4000f8e00ff */
[----:B------:R-:W-:Y:S02]  /*f240*/  IMAD.U32 R11, RZ, RZ, UR5 ;  /* 0x00000005ff0b7e24 */ /* 0x000fe4000f8e00ff */
[----:B------:R-:W-:Y:S02]  /*f250*/  IMAD.MOV.U32 R8, RZ, RZ, 0x70 ;  /* 0x00000070ff087424 */ /* 0x000fe400078e00ff */
[----:B------:R-:W-:Y:S02]  /*f260*/  IMAD.MOV.U32 R12, RZ, RZ, 0x1 ;  /* 0x00000001ff0c7424 */ /* 0x000fe400078e00ff */
[----:B------:R-:W-:-:S07]  /*f270*/  IMAD.MOV.U32 R13, RZ, RZ, RZ ;  /* 0x000000ffff0d7224 */ /* 0x000fce00078e00ff */
[----:B------:R-:W-:-:S07]  /*f280*/  LEPC R20, `(.L_x_2173) ;  /* 0x000000001014794e */ /* 0x000fce0000000000 */
[----:B0-----:R-:W-:Y:S05]  /*f290*/  CALL.ABS.NOINC R2 ;  /* 0x0000000002007343 */ /* 0x001fea0003c00000 */
.L_x_2173:
[----:B------:R-:W2:Y:S01]  /*f2a0*/  S2R R5, SR_CTAID.Z ;  /* 0x0000000000057919 */ /* 0x000ea20000002700 */
[----:B------:R-:W3:Y:S01]  /*f2b0*/  LDC R8, c[0x0][0x448] ;  /* 0x00011200ff087b82 */ /* 0x000ee20000000800 */
[----:B------:R-:W-:Y:S01]  /*f2c0*/  USHF.R.S32.HI UR4, URZ, 0x1f, UR36 ;  /* 0x0000001f3f047899 */ /* 0x000fe20008011424 */
[----:B-1----:R-:W1:Y:S01]  /*f2d0*/  S2R R7, SR_TID.X ;  /* 0x0000000000077919 */ /* 0x002e620000002100 */
[----:B------:R-:W-:Y:S02]  /*f2e0*/  ULDC.64 UR8, c[0x0][0x2d8] ;  /* 0x0000b60000087ab9 */ /* 0x000fe40000000a00 */
[----:B------:R-:W-:Y:S01]  /*f2f0*/  UIMAD UR6, UR4, UR8, URZ ;  /* 0x00000008040672a4 */ /* 0x000fe2000f8e023f */
[----:B------:R-:W4:Y:S02]  /*f300*/  S2R R4, SR_CTAID.X ;  /* 0x0000000000047919 */ /* 0x000f240000002500 */
[----:B0-----:R-:W0:Y:S01]  /*f310*/  LDC.64 R2, c[0x0][0x2e0] ;  /* 0x0000b800ff027b82 */ /* 0x001e220000000a00 */
[----:B------:R-:W-:-:S02]  /*f320*/  UIMAD.WIDE.U32 UR4, UR36, UR8, URZ ;  /* 0x00000008240472a5 */ /* 0x000fc4000f8e003f */
[----:B------:R-:W-:-:S04]  /*f330*/  UIMAD UR6, UR36, UR9, UR6 ;  /* 0x00000009240672a4 */ /* 0x000fc8000f8e0206 */
[----:B------:R-:W-:Y:S01]  /*f340*/  UIADD3 UR5, UR5, UR6, URZ ;  /* 0x0000000605057290 */ /* 0x000fe2000fffe03f */
[----:B---3--:R-:W-:Y:S02]  /*f350*/  ISETP.NE.AND P0, PT, R8, 0x1, PT ;  /* 0x000000010800780c */ /* 0x008fe40003f05270 */
[----:B--2---:R-:W-:Y:S02]  /*f360*/  SHF.R.S32.HI R0, RZ, 0x1f, R5 ;  /* 0x0000001fff007819 */ /* 0x004fe40000011405 */
[----:B-1----:R-:W-:-:S03]  /*f370*/  LOP3.LUT R9, R7, 0x7f, RZ, 0xc0, !PT ;  /* 0x0000007f07097812 */ /* 0x002fc600078ec0ff */
[----:B0-----:R-:W-:-:S06]  /*f380*/  IMAD R0, R0, R2, RZ ;  /* 0x0000000200007224 */ /* 0x001fcc00078e02ff */
[----:B------:R-:W0:Y:S01]  /*f390*/  @P0 LDC R6, c[0x0][0x44c] ;  /* 0x00011300ff060b82 */ /* 0x000e220000000800 */
[----:B------:R-:W-:Y:S01]  /*f3a0*/  SHF.R.U32.HI R7, RZ, 0x3, R7 ;  /* 0x00000003ff077819 */ /* 0x000fe20000011607 */
[C---:B------:R-:W-:Y:S02]  /*f3b0*/  IMAD R0, R5.reuse, R3, R0 ;  /* 0x0000000305007224 */ /* 0x040fe400078e0200 */
[----:B------:R-:W-:Y:S01]  /*f3c0*/  IMAD.WIDE.U32 R2, R5, R2, UR4 ;  /* 0x0000000405027e25 */ /* 0x000fe2000f8e0002 */
[----:B------:R-:W-:-:S03]  /*f3d0*/  ULDC.64 UR4, c[0x0][0x2d0] ;  /* 0x0000b40000047ab9 */ /* 0x000fc60000000a00 */
[----:B------:R-:W1:Y:S01]  /*f3e0*/  @P0 LDC R5, c[0x0][0x450] ;  /* 0x00011400ff050b82 */ /* 0x000e620000000800 */
[----:B------:R-:W-:Y:S01]  /*f3f0*/  IMAD.IADD R3, R3, 0x1, R0 ;  /* 0x0000000103037824 */ /* 0x000fe200078e0200 */
[----:B------:R-:W-:-:S05]  /*f400*/  LEA.HI R0, R9, R19, RZ, 0x1d ;  /* 0x0000001309007211 */ /* 0x000fca00078fe8ff */
        /* <DEDUP_REMOVED lines=16> */
[----:B------:R-:W-:Y:S01]  /*f510*/  ULDC.64 UR4, c[0x0][0x280] ;  /* 0x0000a00000047ab9 */ /* 0x000fe20000000a00 */
[----:B------:R-:W-:Y:S01]  /*f520*/  IMAD.SHL.U32 R5, R9, 0x10, RZ ;  /* 0x0000001009057824 */ /* 0x000fe200078e00ff */
        /* <DEDUP_REMOVED lines=10> */
[----:B------:R-:W-:-:S04]  /*f5d0*/  LOP3.LUT R3, R3, 0x70, R4, 0x78, !PT ;  /* 0x0000007003037812 */ /* 0x000fc800078e7804 */
[----:B------:R-:W-:Y:S01]  /*f5e0*/  LOP3.LUT R5, R3, 0x400, R5, 0xf8, !PT ;  /* 0x0000040003057812 */ /* 0x000fe200078ef805 */
[----:B------:R-:W-:Y:S06]  /*f5f0*/  BRA.DIV UR4, `(.L_x_2174) ;  /* 0x0000002e04b47947 */ /* 0x000fec000b800000 */
[----:B------:R-:W0:Y:S01]  /*f600*/  SHFL.IDX PT, R7, R0, RZ, 0x181f ;  /* 0x00181fff00077589 */ /* 0x000e2200000e0000 */
[----:B------:R-:W-:Y:S01]  /*f610*/  ULDC UR4, c[0x0][0x288] ;  /* 0x0000a20000047ab9 */ /* 0x000fe20000000800 */
[----:B------:R-:W-:Y:S01]  /*f620*/  LEA.HI R4, R9, UR39, RZ, 0x1d ;  /* 0x0000002709047c11 */ /* 0x000fe2000f8fe8ff */
[----:B------:R-:W-:Y:S01]  /*f630*/  IMAD R3, R8, UR4, RZ ;  /* 0x0000000408037c24 */ /* 0x000fe2000f8e02ff */
[----:B------:R-:W1:Y:S04]  /*f640*/  SHFL.IDX PT, R6, R2, RZ, 0x181f ;  /* 0x00181fff02067589 */ /* 0x000e6800000e0000 */
        /* <DEDUP_REMOVED lines=84> */
.L_x_2240:
        /* <DEDUP_REMOVED lines=12> */
.L_x_2176:
[----:B------:R-:W-:Y:S05]  /*fc50*/  BSYNC B0 ;  /* 0x0000000000007941 */ /* 0x000fea0003800000 */
.L_x_2175:
        /* <DEDUP_REMOVED lines=9> */
.L_x_2241:
        /* <DEDUP_REMOVED lines=18> */
.L_x_2197:
[----:B-1----:R-:W2:Y:S01]  /*fe10*/  LDL R4, [R1+0x18] ;  /* 0x0000180001047983 */ /* 0x002ea20000100800 */
[----:B------:R-:W-:Y:S01]  /*fe20*/  VIADD R20, R2, 0x1 ;  /* 0x0000000102147836 */ /* 0x000fe20000000000 */
[----:B------:R-:W-:Y:S04]  /*fe30*/  BSSY B0, `(.L_x_2179) ;  /* 0x0000082000007945 */ /* 0x000fe80003800000 */
[----:B------:R-:W-:-:S04]  /*fe40*/  ISETP.NE.AND P0, PT, R20, 0x2, PT ;  /* 0x000000021400780c */ /* 0x000fc80003f05270 */
[----:B------:R-:W-:Y:S02]  /*fe50*/  SEL R21, RZ, 0x1, P0 ;  /* 0x00000001ff157807 */ /* 0x000fe40000000000 */
[----:B------:R-:W-:Y:S02]  /*fe60*/  SEL R20, R20, RZ, P0 ;  /* 0x000000ff14147207 */ /* 0x000fe40000000000 */
[----:B------:R-:W-:Y:S02]  /*fe70*/  LOP3.LUT R21, R0, R21, RZ, 0x3c, !PT ;  /* 0x0000001500157212 */ /* 0x000fe400078e3cff */
[----:B--2---:R-:W-:-:S13]  /*fe80*/  ISETP.NE.AND P1, PT, R4, RZ, PT ;  /* 0x000000ff0400720c */ /* 0x004fda0003f25270 */
[----:B0-----:R-:W-:Y:S05]  /*fe90*/  @!P1 BRA `(.L_x_2180) ;  /* 0x0000000400ec9947 */ /* 0x001fea0003800000 */
[----:B------:R-:W2:Y:S01]  /*fea0*/  LDL R4, [R1+0x24] ;  /* 0x0000240001047983 */ /* 0x000ea20000100800 */
[----:B------:R-:W-:Y:S01]  /*feb0*/  IMAD.MOV.U32 R8, RZ, RZ, R3 ;  /* 0x000000ffff087224 */ /* 0x000fe200078e0003 */
[----:B--2---:R-:W-:-:S13]  /*fec0*/  ISETP.NE.AND P1, PT, R4, RZ, PT ;  /* 0x000000ff0400720c */ /* 0x004fda0003f25270 */
        /* <DEDUP_REMOVED lines=21> */
.L_x_2181:
[----:B0-----:R-:W-:Y:S01]  /*10020*/  LEA R6, R20, UR38, 0x3 ;  /* 0x0000002614067c11 */ /* 0x001fe2000f8e18ff */
[----:B------:R-:W0:Y:S01]  /*10030*/  S2R R4, SR_TID.X ;  /* 0x0000000000047919 */ /* 0x000e220000002100 */
[----:B------:R-:W-:-:S04]  /*10040*/  SHF.L.U32 R5, R21, 0x1f, RZ ;  /* 0x0000001f15057819 */ /* 0x000fc800000006ff */
[----:B------:R-:W1:Y:S01]  /*10050*/  SYNCS.PHASECHK.TRANS64.TRYWAIT P0, [R6+URZ+0x38880], R5 ;  /* 0x03888005060075a7 */ /* 0x000e62000800017f */
[----:B0-----:R-:W-:-:S04]  /*10060*/  LOP3.LUT R4, R4, 0x7f, RZ, 0xc0, !PT ;  /* 0x0000007f04047812 */ /* 0x001fc800078ec0ff */
[----:B------:R-:W-:Y:S01]  /*10070*/  ISETP.NE.AND P1, PT, R4, RZ, PT ;  /* 0x000000ff0400720c */ /* 0x000fe20003f25270 */
[----:B-1----:R-:W-:-:S12]  /*10080*/  @!P0 BRA `(.L_x_2182) ;  /* 0x0000003000088947 */ /* 0x002fd80003800000 */
.L_x_2242:
        /* <DEDUP_REMOVED lines=9> */
.L_x_2184:
[----:B------:R-:W-:Y:S05]  /*10120*/  BSYNC B1 ;  /* 0x0000000000017941 */ /* 0x000fea0003800000 */
.L_x_2183:
        /* <DEDUP_REMOVED lines=15> */
.L_x_2185:
        /* <DEDUP_REMOVED lines=13> */
.L_x_2186:
        /* <DEDUP_REMOVED lines=10> */
.L_x_2243:
        /* <DEDUP_REMOVED lines=11> */
.L_x_2189:
[----:B------:R-:W-:Y:S05]  /*10440*/  BSYNC B1 ;  /* 0x0000000000017941 */ /* 0x000fea0003800000 */
.L_x_2188:
        /* <DEDUP_REMOVED lines=12> */
.L_x_2190:
        /* <DEDUP_REMOVED lines=13> */
.L_x_2191:
[----:B------:R-:W-:-:S13]  /*105e0*/  @P0 ELECT P1, URZ, PT ;  /* 0x00000000003f082f */ /* 0x000fda0003820000 */
[----:B------:R-:W-:Y:S01]  /*105f0*/  @P1 R2UR UR13, R16 ;  /* 0x00000000100d12ca */ /* 0x000fe200000e0000 */
[----:B------:R-:W-:Y:S01]  /*10600*/  UMOV UR12, UR36 ;  /* 0x00000024000c7c82 */ /* 0x000fe20008000000 */
[----:B------:R-:W-:-:S11]  /*10610*/  @P1 PLOP3.LUT P0, PT, P1, PT, PT, 0x8, 0x0 ;  /* 0x000000000000181c */ /* 0x000fd60000f0e170 */
[----:B------:R2:W-:Y:S01]  /*10620*/  UTMALDG.4D [UR8], [UR6], desc[UR14] ;  /* 0x00000e08060075b4 */ /* 0x0005e20008019000 */
[----:B------:R-:W-:Y:S01]  /*10630*/  PLOP3.LUT P1, PT, PT, PT, PT, 0x8, 0x0 ;  /* 0x000000000000781c */ /* 0x000fe20003f2e170 */
[----:B--2---:R-:W-:-:S12]  /*10640*/  @P0 BRA.U.ANY `(.L_x_2191) ;  /* 0xfffffffd00e40947 */ /* 0x004fd8000393ffff */
.L_x_2180:
[----:B------:R-:W-:Y:S05]  /*10650*/  BSYNC B0 ;  /* 0x0000000000007941 */ /* 0x000fea0003800000 */
.L_x_2179:
[----:B------:R-:W2:Y:S02]  /*10660*/  LDL R4, [R1+0x30] ;  /* 0x0000300001047983 */ /* 0x000ea40000100800 */
[----:B--2---:R-:W-:-:S13]  /*10670*/  ISETP.NE.AND P0, PT, R4, 0x3, PT ;  /* 0x000000030400780c */ /* 0x004fda0003f05270 */
[----:B------:R-:W-:Y:S05]  /*10680*/  @!P0 BRA `(.L_x_2192) ;  /* 0x0000000000048947 */ /* 0x000fea0003800000 */
[----:B------:R-:W-:Y:S01]  /*10690*/  BPT.TRAP 0x1 ;  /* 0x000000040000795c */ /* 0x000fe20000300000 */
.L_x_2192:
[----:B01----:R-:W2:Y:S01]  /*106a0*/  LDL R5, [R1+0x2c] ;  /* 0x00002c0001057983 */ /* 0x003ea20000100800 */
[----:B------:R-:W-:Y:S02]  /*106b0*/  LOP3.LUT R4, R0, 0x1, RZ, 0x3c, !PT ;  /* 0x0000000100047812 */ /* 0x000fe400078e3cff */
[----:B------:R-:W-:Y:S02]  /*106c0*/  LEA R19, R2, UR38, 0x3 ;  /* 0x0000002602137c11 */ /* 0x000fe4000f8e18ff */
[----:B------:R-:W-:-:S04]  /*106d0*/  SHF.L.U32 R4, R4, 0x1f, RZ ;  /* 0x0000001f04047819 */ /* 0x000fc800000006ff */
[----:B------:R-:W0:Y:S01]  /*106e0*/  SYNCS.PHASECHK.TRANS64.TRYWAIT P0, [R19+URZ+0x38870], R4 ;  /* 0x03887004130075a7 */ /* 0x000e22000800017f */
[----:B--2---:R-:W-:Y:S01]  /*106f0*/  ISETP.NE.AND P1, PT, R5, 0x3, PT ;  /* 0x000000030500780c */ /* 0x004fe20003f25270 */
[----:B0-----:R-:W-:-:S12]  /*10700*/  @!P0 BRA `(.L_x_2193) ;  /* 0x0000002800908947 */ /* 0x001fd80003800000 */
.L_x_2244:
[----:B------:R-:W-:Y:S05]  /*10710*/  @!P1 BRA `(.L_x_2194) ;  /* 0x0000000000049947 */ /* 0x000fea0003800000 */
[----:B------:R-:W-:Y:S01]  /*10720*/  BPT.TRAP 0x1 ;  /* 0x000000040000795c */ /* 0x000fe20000300000 */
.L_x_2194:
[----:B0-----:R-:W-:Y:S01]  /*10730*/  SHF.L.U32 R4, R0, 0x1f, RZ ;  /* 0x0000001f00047819 */ /* 0x001fe200000006ff */
[----:B------:R-:W-:-:S03]  /*10740*/  IMAD.SHL.U32 R0, R2, 0x8000, RZ ;  /* 0x0000800002007824 */ /* 0x000fc600078e00ff */
[----:B------:R-:W0:Y:S02]  /*10750*/  SYNCS.PHASECHK.TRANS64.TRYWAIT P0, [R19+URZ+0x38860], R4 ;  /* 0x03886004130075a7 */ /* 0x000e24000800017f */
[----:B0-----:R-:W-:Y:S05]  /*10760*/  @!P0 BRA `(.L_x_2195) ;  /* 0x00000028008c8947 */ /* 0x001fea0003800000 */
.L_x_2245:
        /* <DEDUP_REMOVED lines=152> */
.L_x_2196:
        /* <DEDUP_REMOVED lines=15> */
.L_x_2178:
[----:B------:R-:W-:-:S07]  /*111e0*/  IMAD.MOV.U32 R20, RZ, RZ, RZ ;  /* 0x000000ffff147224 */ /* 0x000fce00078e00ff */
.L_x_2198:
[----:B------:R-:W2:Y:S02]  /*111f0*/  LDL R2, [R1+0x28] ;  /* 0x0000280001027983 */ /* 0x000ea40000100800 */
[----:B--2---:R-:W-:-:S04]  /*11200*/  LOP3.LUT R0, R2, 0x1, RZ, 0xfc, !PT ;  /* 0x0000000102007812 */ /* 0x004fc800078efcff */
[----:B------:R-:W-:-:S13]  /*11210*/  ISETP.NE.AND P0, PT, R0, 0x3, PT ;  /* 0x000000030000780c */ /* 0x000fda0003f05270 */
[----:B------:R-:W-:Y:S05]  /*11220*/  @!P0 BRA `(.L_x_2199) ;  /* 0x0000000000048947 */ /* 0x000fea0003800000 */
[----:B------:R-:W-:Y:S01]  /*11230*/  BPT.TRAP 0x1 ;  /* 0x000000040000795c */ /* 0x000fe20000300000 */
.L_x_2199:
        /* <DEDUP_REMOVED lines=8> */
.L_x_2246:
[----:B------:R-:W-:Y:S05]  /*112c0*/  BSYNC B0 ;  /* 0x0000000000007941 */ /* 0x000fea0003800000 */
.L_x_2200:
[----:B------:R-:W-:Y:S05]  /*112d0*/  @!P1 BRA `(.L_x_2202) ;  /* 0x0000000000049947 */ /* 0x000fea0003800000 */
[----:B------:R-:W-:Y:S01]  /*112e0*/  BPT.TRAP 0x1 ;  /* 0x000000040000795c */ /* 0x000fe20000300000 */
.L_x_2202:
[----:B--2---:R-:W-:-:S04]  /*112f0*/  SHF.L.U32 R3, R21, 0x1f, RZ ;  /* 0x0000001f15037819 */ /* 0x004fc800000006ff */
[----:B------:R-:W2:Y:S02]  /*11300*/  SYNCS.PHASECHK.TRANS64.TRYWAIT P0, [R16+URZ+0x38860], R3 ;  /* 0x03886003100075a7 */ /* 0x000ea4000800017f */
[----:B--2---:R-:W-:Y:S05]  /*11310*/  @!P0 BRA `(.L_x_2203) ;  /* 0x0000001c00c88947 */ /* 0x004fea0003800000 */
.L_x_2247:
        /* <DEDUP_REMOVED lines=146> */
.L_x_2204:
        /* <DEDUP_REMOVED lines=14> */
.L_x_2159:
[----:B------:R-:W1:Y:S01]  /*11d20*/  S2R R4, SR_CgaCtaId ;  /* 0x0000000000047919 */ /* 0x000e620000008800 */
[----:B0-----:R-:W-:Y:S02]  /*11d30*/  MOV R3, 0x400 ;  /* 0x0000040000037802 */ /* 0x001fe40000000f00 */
[----:B------:R-:W-:Y:S02]  /*11d40*/  SHF.L.U32 R2, R2, 0x1f, RZ ;  /* 0x0000001f02027819 */ /* 0x000fe400000006ff */
[----:B-1----:R-:W-:-:S04]  /*11d50*/  LEA R7, R4, R3, 0x18 ;  /* 0x0000000304077211 */ /* 0x002fc800078ec0ff */
[----:B------:R-:W0:Y:S02]  /*11d60*/  SYNCS.PHASECHK.TRANS64.TRYWAIT P0, [R7+URZ+0x38820], R2 ;  /* 0x03882002070075a7 */ /* 0x000e24000800017f */
[----:B0-----:R-:W-:Y:S05]  /*11d70*/  @!P0 BRA `(.L_x_2205) ;  /* 0x0000001400448947 */ /* 0x001fea0003800000 */
.L_x_2248:
        /* <DEDUP_REMOVED lines=13> */
.L_x_2206:
        /* <DEDUP_REMOVED lines=12> */
.L_x_2249:
[----:B------:R-:W1:Y:S02]  /*11f10*/  SYNCS.PHASECHK.TRANS64.TRYWAIT P1, [R5+URZ], R2 ;  /* 0x00000002050075a7 */ /* 0x000e64000802017f */
[----:B-1----:R-:W-:Y:S05]  /*11f20*/  @!P1 BRA `(.L_x_2208) ;  /* 0x0000001400009947 */ /* 0x002fea0003800000 */
.L_x_2250:
[----:B------:R-:W-:Y:S05]  /*11f30*/  @!P0 BRA `(.L_x_2209) ;  /* 0x0000000000048947 */ /* 0x000fea0003800000 */
[----:B------:R-:W-:Y:S01]  /*11f40*/  BPT.TRAP 0x1 ;  /* 0x000000040000795c */ /* 0x000fe20000300000 */
.L_x_2209:
[----:B------:R-:W-:-:S04]  /*11f50*/  IMAD R0, R0, 0x8, R7 ;  /* 0x0000000800007824 */ /* 0x000fc800078e0207 */
[----:B------:R-:W2:Y:S02]  /*11f60*/  SYNCS.PHASECHK.TRANS64.TRYWAIT P1, [R0+URZ+0x38860], R3 ;  /* 0x03886003000075a7 */ /* 0x000ea4000802017f */
[----:B--2---:R-:W-:Y:S05]  /*11f70*/  @!P1 BRA `(.L_x_2210) ;  /* 0x0000001400009947 */ /* 0x004fea0003800000 */
.L_x_2251:
[----:B------:R-:W-:Y:S05]  /*11f80*/  @!P0 BRA `(.L_x_2211) ;  /* 0x0000000000048947 */ /* 0x000fea0003800000 */
[----:B------:R-:W-:Y:S01]  /*11f90*/  BPT.TRAP 0x1 ;  /* 0x000000040000795c */ /* 0x000fe20000300000 */
.L_x_2211:
[----:B-1----:R-:W-:-:S04]  /*11fa0*/  IMAD R5, R4, 0x8, R7 ;  /* 0x0000000804057824 */ /* 0x002fc800078e0207 */
[----:B------:R-:W1:Y:S02]  /*11fb0*/  SYNCS.PHASECHK.TRANS64.TRYWAIT P1, [R5+URZ+0x38860], R2 ;  /* 0x03886002050075a7 */ /* 0x000e64000802017f */
[----:B-1----:R-:W-:Y:S05]  /*11fc0*/  @!P1 BRA `(.L_x_2212) ;  /* 0x0000001400009947 */ /* 0x002fea0003800000 */
.L_x_2252:
[----:B------:R-:W-:Y:S05]  /*11fd0*/  @!P0 BRA `(.L_x_2213) ;  /* 0x0000000000048947 */ /* 0x000fea0003800000 */
[----:B------:R-:W-:Y:S01]  /*11fe0*/  BPT.TRAP 0x1 ;  /* 0x000000040000795c */ /* 0x000fe20000300000 */
.L_x_2213:
[----:B------:R-:W3:Y:S02]  /*11ff0*/  SYNCS.PHASECHK.TRANS64.TRYWAIT P0, [R0+URZ+0x38880], R3 ;  /* 0x03888003000075a7 */ /* 0x000ee4000800017f */
[----:B---3--:R-:W-:Y:S05]  /*12000*/  @!P0 BRA `(.L_x_2214) ;  /* 0x0000001400048947 */ /* 0x008fea0003800000 */
.L_x_2215:
[----:B----4-:R4:W0:Y:S02]  /*12010*/  SYNCS.PHASECHK.TRANS64.TRYWAIT P0, [R5+URZ+0x38880], R2 ;  /* 0x03888002050075a7 */ /* 0x010824000800017f */
[----:B0-----:R-:W-:Y:S05]  /*12020*/  @!P0 NANOSLEEP.SYNCS 0x989680 ;  /* 0x009896800000895d */ /* 0x001fea0003900000 */
[----:B------:R-:W0:Y:S02]  /*12030*/  @!P0 SYNCS.PHASECHK.TRANS64 P0, [R5+URZ+0x38880], R2 ;  /* 0x03888002050085a7 */ /* 0x000e24000800007f */
[----:B0-----:R-:W-:Y:S05]  /*12040*/  @!P0 BRA `(.L_x_2215) ;  /* 0xfffffffc00f08947 */ /* 0x001fea000383ffff */
.L_x_2118:
[----:B------:R-:W-:Y:S05]  /*12050*/  BSYNC B6 ;  /* 0x0000000000067941 */ /* 0x000fea0003800000 */
.L_x_2115:
[----:B------:R-:W-:Y:S05]  /*12060*/  EXIT ;  /* 0x000000000000794d */ /* 0x000fea0003800000 */
.L_x_2122:
[----:B-1----:R-:W-:-:S04]  /*12070*/  IMAD.U32 R0, RZ, RZ, UR36 ;  /* 0x00000024ff007e24 */ /* 0x002fc8000f8e00ff */
[----:B------:R1:W2:Y:S03]  /*12080*/  SYNCS.PHASECHK.TRANS64.TRYWAIT P0, [R0+URZ+0x38800], R3 ;  /* 0x03880003000075a7 */ /* 0x0002a6000800017f */
[----:B--2---:R-:W-:Y:S05]  /*12090*/  @!P0 NANOSLEEP.SYNCS 0x989680 ;  /* 0x009896800000895d */ /* 0x004fea0003900000 */
[----:B------:R-:W2:Y:S02]  /*120a0*/  @!P0 SYNCS.PHASECHK.TRANS64 P0, [R0+URZ+0x38800], R3 ;  /* 0x03880003000085a7 */ /* 0x000ea4000800007f */
[----:B--2---:R-:W-:Y:S05]  /*120b0*/  @!P0 BRA `(.L_x_2122) ;  /* 0xfffffffc00ec8947 */ /* 0x004fea000383ffff */
[----:B------:R-:W-:Y:S05]  /*120c0*/  BRA `(.L_x_2216) ;  /* 0xfffffef400dc7947 */ /* 0x000fea000383ffff */
.L_x_2126:
[----:B-1----:R-:W-:-:S04]  /*120d0*/  IMAD.U32 R0, RZ, RZ, UR36 ;  /* 0x00000024ff007e24 */ /* 0x002fc8000f8e00ff */
[----:B------:R1:W3:Y:S03]  /*120e0*/  SYNCS.PHASECHK.TRANS64.TRYWAIT P2, [R0+URZ+0x38830], R3 ;  /* 0x03883003000075a7 */ /* 0x0002e6000804017f */
[----:B---3--:R-:W-:Y:S05]  /*120f0*/  @!P2 NANOSLEEP.SYNCS 0x989680 ;  /* 0x009896800000a95d */ /* 0x008fea0003900000 */
[----:B------:R-:W3:Y:S02]  /*12100*/  @!P2 SYNCS.PHASECHK.TRANS64 P2, [R0+URZ+0x38830], R3 ;  /* 0x038830030000a5a7 */ /* 0x000ee4000804007f */
[----:B---3--:R-:W-:Y:S05]  /*12110*/  @!P2 BRA `(.L_x_2126) ;  /* 0xfffffffc00eca947 */ /* 0x008fea000383ffff */
[----:B------:R-:W-:Y:S05]  /*12120*/  BRA `(.L_x_2125) ;  /* 0xfffffef400f87947 */ /* 0x000fea000383ffff */
.L_x_2131:
[----:B-1----:R-:W-:-:S04]  /*12130*/  IMAD.U32 R15, RZ, RZ, UR7 ;  /* 0x00000007ff0f7e24 */ /* 0x002fc8000f8e00ff */
[----:B------:R1:W2:Y:S03]  /*12140*/  SYNCS.PHASECHK.TRANS64.TRYWAIT P3, [R15+URZ+0x38830], R0 ;  /* 0x038830000f0075a7 */ /* 0x0002a6000806017f */
[----:B--2---:R-:W-:Y:S05]  /*12150*/  @!P3 NANOSLEEP.SYNCS 0x989680 ;  /* 0x009896800000b95d */ /* 0x004fea0003900000 */
[----:B------:R-:W2:Y:S02]  /*12160*/  @!P3 SYNCS.PHASECHK.TRANS64 P3, [R15+URZ+0x38830], R0 ;  /* 0x038830000f00b5a7 */ /* 0x000ea4000806007f */
[----:B--2---:R-:W-:Y:S05]  /*12170*/  @!P3 BRA `(.L_x_2131) ;  /* 0xfffffffc00ecb947 */ /* 0x004fea000383ffff */
[----:B------:R-:W-:Y:S05]  /*12180*/  BRA `(.L_x_2128) ;  /* 0xffffff2000f07947 */ /* 0x000fea000383ffff */
.L_x_2135:
[----:B-1----:R-:W-:-:S04]  /*12190*/  IMAD.U32 R15, RZ, RZ, UR10 ;  /* 0x0000000aff0f7e24 */ /* 0x002fc8000f8e00ff */
[----:B------:R1:W2:Y:S03]  /*121a0*/  SYNCS.PHASECHK.TRANS64.TRYWAIT P3, [R15+URZ+0x38850], R0 ;  /* 0x038850000f0075a7 */ /* 0x0002a6000806017f */
[----:B--2---:R-:W-:Y:S05]  /*121b0*/  @!P3 NANOSLEEP.SYNCS 0x989680 ;  /* 0x009896800000b95d */ /* 0x004fea0003900000 */
[----:B------:R-:W2:Y:S02]  /*121c0*/  @!P3 SYNCS.PHASECHK.TRANS64 P3, [R15+URZ+0x38850], R0 ;  /* 0x038850000f00b5a7 */ /* 0x000ea4000806007f */
[----:B--2---:R-:W-:Y:S05]  /*121d0*/  @!P3 BRA `(.L_x_2135) ;  /* 0xfffffffc00ecb947 */ /* 0x004fea000383ffff */
[----:B------:R-:W-:Y:S05]  /*121e0*/  BRA `(.L_x_2132) ;  /* 0xffffff2400c07947 */ /* 0x000fea000383ffff */
.L_x_2142:
[----:B-1----:R-:W-:-:S04]  /*121f0*/  IMAD.U32 R15, RZ, RZ, UR10 ;  /* 0x0000000aff0f7e24 */ /* 0x002fc8000f8e00ff */
[----:B------:R1:W2:Y:S03]  /*12200*/  SYNCS.PHASECHK.TRANS64.TRYWAIT P2, [R15+URZ+0x38830], R0 ;  /* 0x038830000f0075a7 */ /* 0x0002a6000804017f */
[----:B--2---:R-:W-:Y:S05]  /*12210*/  @!P2 NANOSLEEP.SYNCS 0x989680 ;  /* 0x009896800000a95d */ /* 0x004fea0003900000 */
[----:B------:R-:W2:Y:S02]  /*12220*/  @!P2 SYNCS.PHASECHK.TRANS64 P2, [R15+URZ+0x38830], R0 ;  /* 0x038830000f00a5a7 */ /* 0x000ea4000804007f */
[----:B--2---:R-:W-:Y:S05]  /*12230*/  @!P2 BRA `(.L_x_2142) ;  /* 0xfffffffc00eca947 */ /* 0x004fea000383ffff */
[----:B------:R-:W-:Y:S05]  /*12240*/  BRA `(.L_x_2139) ;  /* 0xffffff4c00d07947 */ /* 0x000fea000383ffff */
.L_x_2146:
[----:B-1----:R-:W-:-:S04]  /*12250*/  IMAD.U32 R11, RZ, RZ, UR10 ;  /* 0x0000000aff0b7e24 */ /* 0x002fc8000f8e00ff */
[----:B------:R1:W2:Y:S03]  /*12260*/  SYNCS.PHASECHK.TRANS64.TRYWAIT P2, [R11+URZ+0x38850], R0 ;  /* 0x038850000b0075a7 */ /* 0x0002a6000804017f */
[----:B--2---:R-:W-:Y:S05]  /*12270*/  @!P2 NANOSLEEP.SYNCS 0x989680 ;  /* 0x009896800000a95d */ /* 0x004fea0003900000 */
[----:B------:R-:W2:Y:S02]  /*12280*/  @!P2 SYNCS.PHASECHK.TRANS64 P2, [R11+URZ+0x38850], R0 ;  /* 0x038850000b00a5a7 */ /* 0x000ea4000804007f */
[----:B--2---:R-:W-:Y:S05]  /*12290*/  @!P2 BRA `(.L_x_2146) ;  /* 0xfffffffc00eca947 */ /* 0x004fea000383ffff */
[----:B------:R-:W-:Y:S05]  /*122a0*/  BRA `(.L_x_2143) ;  /* 0xffffff5000907947 */ /* 0x000fea000383ffff */
.L_x_2152:
[----:B-1----:R-:W-:-:S04]  /*122b0*/  IMAD.U32 R6, RZ, RZ, UR7 ;  /* 0x00000007ff067e24 */ /* 0x002fc8000f8e00ff */
[----:B------:R1:W2:Y:S03]  /*122c0*/  SYNCS.PHASECHK.TRANS64.TRYWAIT P0, [R6+URZ+0x38850], R3 ;  /* 0x03885003060075a7 */ /* 0x0002a6000800017f */
[----:B--2---:R-:W-:Y:S05]  /*122d0*/  @!P0 NANOSLEEP.SYNCS 0x989680 ;  /* 0x009896800000895d */ /* 0x004fea0003900000 */
[----:B------:R-:W2:Y:S02]  /*122e0*/  @!P0 SYNCS.PHASECHK.TRANS64 P0, [R6+URZ+0x38850], R3 ;  /* 0x03885003060085a7 */ /* 0x000ea4000800007f */
[----:B--2---:R-:W-:Y:S05]  /*122f0*/  @!P0 BRA `(.L_x_2152) ;  /* 0xfffffffc00ec8947 */ /* 0x004fea000383ffff */
[----:B------:R-:W-:Y:S05]  /*12300*/  BRA `(.L_x_2151) ;  /* 0xffffff7000107947 */ /* 0x000fea000383ffff */
.L_x_2165:
[----:B------:R-:W-:Y:S02]  /*12310*/  IMAD.MOV.U32 R13, RZ, RZ, R7 ;  /* 0x000000ffff0d7224 */ /* 0x000fe400078e0007 */
[----:B------:R-:W-:Y:S02]  /*12320*/  IMAD.MOV.U32 R12, RZ, RZ, RZ ;  /* 0x000000ffff0c7224 */ /* 0x000fe400078e00ff */
[----:B------:R-:W-:Y:S02]  /*12330*/  IMAD.MOV.U32 R11, RZ, RZ, 0x1f ;  /* 0x0000001fff0b7424 */ /* 0x000fe400078e00ff */
[----:B------:R-:W-:-:S07]  /*12340*/  IMAD.MOV.U32 R15, RZ, RZ, -0x1 ;  /* 0xffffffffff0f7424 */ /* 0x000fce00078e00ff */
[----:B0-----:R-:W-:Y:S05]  /*12350*/  WARPSYNC.COLLECTIVE R15, `(.L_x_2217) ;  /* 0x000000000f087348 */ /* 0x001fea0003c00000 */
[----:B------:R1:W2:Y:S02]  /*12360*/  SHFL.IDX P6, R14, R13, R12, R11 ;  /* 0x0000000c0d0e7389 */ /* 0x0002a400000c000b */
[----:B012---:R-:W-:Y:S01]  /*12370*/  ENDCOLLECTIVE ;  /* 0x000000000000791b */ /* 0x007fe20003800000 */
.L_x_2217:
[----:B------:R-:W-:Y:S05]  /*12380*/  BRA `(.L_x_2218) ;  /* 0xffffffc800007947 */ /* 0x000fea000383ffff */
.L_x_2167:
[----:B------:R-:W-:Y:S01]  /*12390*/  BSSY B0, `(.L_x_2219) ;  /* 0x0000006000007945 */ /* 0x000fe20003800000 */
[----:B------:R-:W-:-:S07]  /*123a0*/  IMAD.MOV.U32 R15, RZ, RZ, -0x1 ;  /* 0xffffffffff0f7424 */ /* 0x000fce00078e00ff */
[----:B-1----:R-:W-:Y:S05]  /*123b0*/  WARPSYNC.COLLECTIVE R15, `(.L_x_2220) ;  /* 0x000000000f0c7348 */ /* 0x002fea0003c00000 */
[----:B------:R-:W-:Y:S02]  /*123c0*/  ELECT P6, UR62, PT ;  /* 0x00000000003e782f */ /* 0x000fe400038c0000 */
[----:B------:R-:W-:Y:S01]  /*123d0*/  MOV R14, UR62 ;  /* 0x0000003e000e7c02 */ /* 0x000fe20008000f00 */
[----:B-1----:R-:W-:Y:S10]  /*123e0*/  ENDCOLLECTIVE ;  /* 0x000000000000791b */ /* 0x002ff40003800000 */
.L_x_2220:
[----:B------:R-:W-:Y:S05]  /*123f0*/  BSYNC B0 ;  /* 0x0000000000007941 */ /* 0x000fea0003800000 */
.L_x_2219:
[----:B------:R-:W-:Y:S05]  /*12400*/  BRA `(.L_x_2221) ;  /* 0xffffffc800047947 */ /* 0x000fea000383ffff */
.L_x_2169:
[----:B0-----:R-:W-:-:S04]  /*12410*/  IMAD.U32 R3, RZ, RZ, UR38 ;  /* 0x00000026ff037e24 */ /* 0x001fc8000f8e00ff */
[----:B------:R0:W2:Y:S03]  /*12420*/  SYNCS.PHASECHK.TRANS64.TRYWAIT P0, [R3+URZ+0x38880], R2 ;  /* 0x03888002030075a7 */ /* 0x0000a6000800017f */
[----:B--2---:R-:W-:Y:S05]  /*12430*/  @!P0 NANOSLEEP.SYNCS 0x989680 ;  /* 0x009896800000895d */ /* 0x004fea0003900000 */
[----:B------:R-:W2:Y:S02]  /*12440*/  @!P0 SYNCS.PHASECHK.TRANS64 P0, [R3+URZ+0x38880], R2 ;  /* 0x03888002030085a7 */ /* 0x000ea4000800007f */
[----:B--2---:R-:W-:Y:S05]  /*12450*/  @!P0 BRA `(.L_x_2169) ;  /* 0xfffffffc00ec8947 */ /* 0x004fea000383ffff */
[----:B------:R-:W-:Y:S05]  /*12460*/  BRA `(.L_x_2222) ;  /* 0xffffffc800507947 */ /* 0x000fea000383ffff */
.L_x_2171:
[----:B0-----:R-:W-:-:S04]  /*12470*/  IMAD.U32 R3, RZ, RZ, UR38 ;  /* 0x00000026ff037e24 */ /* 0x001fc8000f8e00ff */
[----:B------:R0:W2:Y:S03]  /*12480*/  SYNCS.PHASECHK.TRANS64.TRYWAIT P0, [R3+URZ+0x38840], R2 ;  /* 0x03884002030075a7 */ /* 0x0000a6000800017f */
[----:B--2---:R-:W-:Y:S05]  /*12490*/  @!P0 NANOSLEEP.SYNCS 0x989680 ;  /* 0x009896800000895d */ /* 0x004fea0003900000 */
[----:B------:R-:W2:Y:S02]  /*124a0*/  @!P0 SYNCS.PHASECHK.TRANS64 P0, [R3+URZ+0x38840], R2 ;  /* 0x03884002030085a7 */ /* 0x000ea4000800007f */
[----:B--2---:R-:W-:Y:S05]  /*124b0*/  @!P0 BRA `(.L_x_2171) ;  /* 0xfffffffc00ec8947 */ /* 0x004fea000383ffff */
[----:B------:R-:W-:Y:S05]  /*124c0*/  BRA `(.L_x_2223) ;  /* 0xffffffc800a87947 */ /* 0x000fea000383ffff */
.L_x_2174:
        /* <DEDUP_REMOVED lines=8> */
.L_x_2224:
[----:B------:R-:W-:Y:S02]  /*12550*/  IMAD.MOV.U32 R13, RZ, RZ, R0 ;  /* 0x000000ffff0d7224 */ /* 0x000fe400078e0000 */
[----:B------:R-:W-:-:S07]  /*12560*/  IMAD.MOV.U32 R6, RZ, RZ, R14 ;  /* 0x000000ffff067224 */ /* 0x000fce00078e000e */
[----:B------:R-:W-:Y:S05]  /*12570*/  WARPSYNC.COLLECTIVE R15, `(.L_x_2225) ;  /* 0x000000000f087348 */ /* 0x000fea0003c00000 */
[----:B------:R0:W1:Y:S02]  /*12580*/  SHFL.IDX P6, R14, R13, R12, R11 ;  /* 0x0000000c0d0e7389 */ /* 0x00006400000c000b */
[----:B01----:R-:W-:Y:S01]  /*12590*/  ENDCOLLECTIVE ;  /* 0x000000000000791b */ /* 0x003fe20003800000 */
.L_x_2225:
        /* <DEDUP_REMOVED lines=10> */
.L_x_2226:
        /* <DEDUP_REMOVED lines=17> */
.L_x_2227:
[----:B------:R-:W-:Y:S02]  /*12750*/  @!P2 VIADD R8, R5, UR38 ;  /* 0x000000260508ac36 */ /* 0x000fe40008000000 */
[----:B------:R-:W-:Y:S02]  /*12760*/  IMAD.MOV.U32 R13, RZ, RZ, R2 ;  /* 0x000000ffff0d7224 */ /* 0x000fe400078e0002 */
[----:B------:R-:W-:Y:S02]  /*12770*/  IMAD.MOV.U32 R12, RZ, RZ, 0x2 ;  /* 0x00000002ff0c7424 */ /* 0x000fe400078e00ff */
[----:B------:R-:W-:-:S07]  /*12780*/  IMAD.MOV.U32 R7, RZ, RZ, R14 ;  /* 0x000000ffff077224 */ /* 0x000fce00078e000e */
[----:B------:R-:W-:Y:S05]  /*12790*/  WARPSYNC.COLLECTIVE R15, `(.L_x_2228) ;  /* 0x000000000f087348 */ /* 0x000fea0003c00000 */
[----:B------:R0:W1:Y:S02]  /*127a0*/  SHFL.IDX P6, R14, R13, R12, R11 ;  /* 0x0000000c0d0e7389 */ /* 0x00006400000c000b */
[----:B01----:R-:W-:Y:S01]  /*127b0*/  ENDCOLLECTIVE ;  /* 0x000000000000791b */ /* 0x003fe20003800000 */
.L_x_2228:
        /* <DEDUP_REMOVED lines=17> */
.L_x_2229:
[----:B------:R-:W-:Y:S02]  /*128d0*/  @!P2 VIADD R8, R5, UR38 ;  /* 0x000000260508ac36 */ /* 0x000fe40008000000 */
[----:B------:R-:W-:Y:S02]  /*128e0*/  IMAD.MOV.U32 R13, RZ, RZ, R2 ;  /* 0x000000ffff0d7224 */ /* 0x000fe400078e0002 */
[----:B------:R-:W-:Y:S02]  /*128f0*/  IMAD.MOV.U32 R12, RZ, RZ, 0x3 ;  /* 0x00000003ff0c7424 */ /* 0x000fe400078e00ff */
[----:B------:R-:W-:-:S07]  /*12900*/  IMAD.MOV.U32 R7, RZ, RZ, R14 ;  /* 0x000000ffff077224 */ /* 0x000fce00078e000e */
[----:B------:R-:W-:Y:S05]  /*12910*/  WARPSYNC.COLLECTIVE R15, `(.L_x_2230) ;  /* 0x000000000f087348 */ /* 0x000fea0003c00000 */
[----:B------:R0:W1:Y:S02]  /*12920*/  SHFL.IDX P6, R14, R13, R12, R11 ;  /* 0x0000000c0d0e7389 */ /* 0x00006400000c000b */
[----:B01----:R-:W-:Y:S01]  /*12930*/  ENDCOLLECTIVE ;  /* 0x000000000000791b */ /* 0x003fe20003800000 */
.L_x_2230:
        /* <DEDUP_REMOVED lines=17> */
.L_x_2231:
[----:B------:R-:W-:Y:S02]  /*12a50*/  @!P2 VIADD R8, R5, UR38 ;  /* 0x000000260508ac36 */ /* 0x000fe40008000000 */
[----:B------:R-:W-:Y:S02]  /*12a60*/  IMAD.MOV.U32 R13, RZ, RZ, R2 ;  /* 0x000000ffff0d7224 */ /* 0x000fe400078e0002 */
[----:B------:R-:W-:Y:S02]  /*12a70*/  IMAD.MOV.U32 R12, RZ, RZ, 0x4 ;  /* 0x00000004ff0c7424 */ /* 0x000fe400078e00ff */
[----:B------:R-:W-:-:S07]  /*12a80*/  IMAD.MOV.U32 R7, RZ, RZ, R14 ;  /* 0x000000ffff077224 */ /* 0x000fce00078e000e */
[----:B------:R-:W-:Y:S05]  /*12a90*/  WARPSYNC.COLLECTIVE R15, `(.L_x_2232) ;  /* 0x000000000f087348 */ /* 0x000fea0003c00000 */
[----:B------:R0:W1:Y:S02]  /*12aa0*/  SHFL.IDX P6, R14, R13, R12, R11 ;  /* 0x0000000c0d0e7389 */ /* 0x00006400000c000b */
[----:B01----:R-:W-:Y:S01]  /*12ab0*/  ENDCOLLECTIVE ;  /* 0x000000000000791b */ /* 0x003fe20003800000 */
.L_x_2232:
        /* <DEDUP_REMOVED lines=17> */
.L_x_2233:
[----:B------:R-:W-:Y:S02]  /*12bd0*/  @!P2 VIADD R8, R5, UR38 ;  /* 0x000000260508ac36 */ /* 0x000fe40008000000 */
[----:B------:R-:W-:Y:S02]  /*12be0*/  IMAD.MOV.U32 R13, RZ, RZ, R2 ;  /* 0x000000ffff0d7224 */ /* 0x000fe400078e0002 */
[----:B------:R-:W-:Y:S02]  /*12bf0*/  IMAD.MOV.U32 R12, RZ, RZ, 0x5 ;  /* 0x00000005ff0c7424 */ /* 0x000fe400078e00ff */
[----:B------:R-:W-:-:S07]  /*12c00*/  IMAD.MOV.U32 R7, RZ, RZ, R14 ;  /* 0x000000ffff077224 */ /* 0x000fce00078e000e */
[----:B------:R-:W-:Y:S05]  /*12c10*/  WARPSYNC.COLLECTIVE R15, `(.L_x_2234) ;  /* 0x000000000f087348 */ /* 0x000fea0003c00000 */
[----:B------:R0:W1:Y:S02]  /*12c20*/  SHFL.IDX P6, R14, R13, R12, R11 ;  /* 0x0000000c0d0e7389 */ /* 0x00006400000c000b */
[----:B01----:R-:W-:Y:S01]  /*12c30*/  ENDCOLLECTIVE ;  /* 0x000000000000791b */ /* 0x003fe20003800000 */
.L_x_2234:
        /* <DEDUP_REMOVED lines=17> */
.L_x_2235:
[----:B------:R-:W-:Y:S02]  /*12d50*/  @!P2 VIADD R8, R5, UR38 ;  /* 0x000000260508ac36 */ /* 0x000fe40008000000 */
[----:B------:R-:W-:Y:S02]  /*12d60*/  IMAD.MOV.U32 R13, RZ, RZ, R2 ;  /* 0x000000ffff0d7224 */ /* 0x000fe400078e0002 */
[----:B------:R-:W-:Y:S02]  /*12d70*/  IMAD.MOV.U32 R12, RZ, RZ, 0x6 ;  /* 0x00000006ff0c7424 */ /* 0x000fe400078e00ff */
[----:B------:R-:W-:-:S07]  /*12d80*/  IMAD.MOV.U32 R7, RZ, RZ, R14 ;  /* 0x000000ffff077224 */ /* 0x000fce00078e000e */
[----:B------:R-:W-:Y:S05]  /*12d90*/  WARPSYNC.COLLECTIVE R15, `(.L_x_2236) ;  /* 0x000000000f087348 */ /* 0x000fea0003c00000 */
[----:B------:R0:W1:Y:S02]  /*12da0*/  SHFL.IDX P6, R14, R13, R12, R11 ;  /* 0x0000000c0d0e7389 */ /* 0x00006400000c000b */
[----:B01----:R-:W-:Y:S01]  /*12db0*/  ENDCOLLECTIVE ;  /* 0x000000000000791b */ /* 0x003fe20003800000 */
.L_x_2236:
        /* <DEDUP_REMOVED lines=15> */
.L_x_2237:
        /* <DEDUP_REMOVED lines=9> */
.L_x_2238:
        /* <DEDUP_REMOVED lines=15> */
.L_x_2239:
[----:B------:R-:W-:Y:S01]  /*13030*/  IMAD.MOV.U32 R0, RZ, RZ, R14 ;  /* 0x000000ffff007224 */ /* 0x000fe200078e000e */
[----:B------:R-:W-:Y:S06]  /*13040*/  BRA `(.L_x_2240) ;  /* 0xffffffc800d07947 */ /* 0x000fec000383ffff */
.L_x_2177:
[----:B0-2---:R-:W-:-:S04]  /*13050*/  IMAD.U32 R2, RZ, RZ, UR38 ;  /* 0x00000026ff027e24 */ /* 0x005fc8000f8e00ff */
[----:B------:R0:W2:Y:S03]  /*13060*/  SYNCS.PHASECHK.TRANS64.TRYWAIT P0, [R2+URZ+0x38820], R0 ;  /* 0x03882000020075a7 */ /* 0x0000a6000800017f */
[----:B--2---:R-:W-:Y:S05]  /*13070*/  @!P0 NANOSLEEP.SYNCS 0x989680 ;  /* 0x009896800000895d */ /* 0x004fea0003900000 */
[----:B------:R-:W2:Y:S02]  /*13080*/  @!P0 SYNCS.PHASECHK.TRANS64 P0, [R2+URZ+0x38820], R0 ;  /* 0x03882000020085a7 */ /* 0x000ea4000800007f */
[----:B--2---:R-:W-:Y:S05]  /*13090*/  @!P0 BRA `(.L_x_2177) ;  /* 0xfffffffc00ec8947 */ /* 0x004fea000383ffff */
[----:B------:R-:W-:Y:S05]  /*130a0*/  BRA `(.L_x_2241) ;  /* 0xffffffcc00107947 */ /* 0x000fea000383ffff */
.L_x_2182:
[----:B0-----:R0:W1:Y:S02]  /*130b0*/  SYNCS.PHASECHK.TRANS64.TRYWAIT P0, [R6+URZ+0x38880], R5 ;  /* 0x03888005060075a7 */ /* 0x001064000800017f */
[----:B-1----:R-:W-:Y:S05]  /*130c0*/  @!P0 NANOSLEEP.SYNCS 0x989680 ;  /* 0x009896800000895d */ /* 0x002fea0003900000 */
[----:B------:R-:W1:Y:S02]  /*130d0*/  @!P0 SYNCS.PHASECHK.TRANS64 P0, [R6+URZ+0x38880], R5 ;  /* 0x03888005060085a7 */ /* 0x000e64000800007f */
[----:B-1----:R-:W-:Y:S05]  /*130e0*/  @!P0 BRA `(.L_x_2182) ;  /* 0xfffffffc00f08947 */ /* 0x002fea000383ffff */
[----:B------:R-:W-:Y:S05]  /*130f0*/  BRA `(.L_x_2242) ;  /* 0xffffffcc00e47947 */ /* 0x000fea000383ffff */
.L_x_2187:
[----:B-1----:R1:W2:Y:S02]  /*13100*/  SYNCS.PHASECHK.TRANS64.TRYWAIT P0, [R6+URZ+0x38840], R5 ;  /* 0x03884005060075a7 */ /* 0x0022a4000800017f */
[----:B--2---:R-:W-:Y:S05]  /*13110*/  @!P0 NANOSLEEP.SYNCS 0x989680 ;  /* 0x009896800000895d */ /* 0x004fea0003900000 */
[----:B------:R-:W2:Y:S02]  /*13120*/  @!P0 SYNCS.PHASECHK.TRANS64 P0, [R6+URZ+0x38840], R5 ;  /* 0x03884005060085a7 */ /* 0x000ea4000800007f */
[----:B--2---:R-:W-:Y:S05]  /*13130*/  @!P0 BRA `(.L_x_2187) ;  /* 0xfffffffc00f08947 */ /* 0x004fea000383ffff */
[----:B------:R-:W-:Y:S05]  /*13140*/  BRA `(.L_x_2243) ;  /* 0xffffffd000907947 */ /* 0x000fea000383ffff */
.L_x_2193:
[----:B0-----:R0:W1:Y:S02]  /*13150*/  SYNCS.PHASECHK.TRANS64.TRYWAIT P0, [R19+URZ+0x38870], R4 ;  /* 0x03887004130075a7 */ /* 0x001064000800017f */
[----:B-1----:R-:W-:Y:S05]  /*13160*/  @!P0 NANOSLEEP.SYNCS 0x989680 ;  /* 0x009896800000895d */ /* 0x002fea0003900000 */
[----:B------:R-:W1:Y:S02]  /*13170*/  @!P0 SYNCS.PHASECHK.TRANS64 P0, [R19+URZ+0x38870], R4 ;  /* 0x03887004130085a7 */ /* 0x000e64000800007f */
[----:B-1----:R-:W-:Y:S05]  /*13180*/  @!P0 BRA `(.L_x_2193) ;  /* 0xfffffffc00f08947 */ /* 0x002fea000383ffff */
[----:B------:R-:W-:Y:S05]  /*13190*/  BRA `(.L_x_2244) ;  /* 0xffffffd4005c7947 */ /* 0x000fea000383ffff */
.L_x_2195:
[----:B0-----:R0:W1:Y:S02]  /*131a0*/  SYNCS.PHASECHK.TRANS64.TRYWAIT P0, [R19+URZ+0x38860], R4 ;  /* 0x03886004130075a7 */ /* 0x001064000800017f */
[----:B-1----:R-:W-:Y:S05]  /*131b0*/  @!P0 NANOSLEEP.SYNCS 0x989680 ;  /* 0x009896800000895d */ /* 0x002fea0003900000 */
[----:B------:R-:W1:Y:S02]  /*131c0*/  @!P0 SYNCS.PHASECHK.TRANS64 P0, [R19+URZ+0x38860], R4 ;  /* 0x03886004130085a7 */ /* 0x000e64000800007f */
[----:B-1----:R-:W-:Y:S05]  /*131d0*/  @!P0 BRA `(.L_x_2195) ;  /* 0xfffffffc00f08947 */ /* 0x002fea000383ffff */
[----:B------:R-:W-:Y:S05]  /*131e0*/  BRA `(.L_x_2245) ;  /* 0xffffffd400607947 */ /* 0x000fea000383ffff */
.L_x_2201:
[----:B--2---:R2:W3:Y:S02]  /*131f0*/  SYNCS.PHASECHK.TRANS64.TRYWAIT P0, [R16+URZ+0x38870], R3 ;  /* 0x03887003100075a7 */ /* 0x0044e4000800017f */
[----:B---3--:R-:W-:Y:S05]  /*13200*/  @!P0 NANOSLEEP.SYNCS 0x989680 ;  /* 0x009896800000895d */ /* 0x008fea0003900000 */
[----:B------:R-:W3:Y:S02]  /*13210*/  @!P0 SYNCS.PHASECHK.TRANS64 P0, [R16+URZ+0x38870], R3 ;  /* 0x03887003100085a7 */ /* 0x000ee4000800007f */
[----:B---3--:R-:W-:Y:S05]  /*13220*/  @!P0 BRA `(.L_x_2201) ;  /* 0xfffffffc00f08947 */ /* 0x008fea000383ffff */
[----:B------:R-:W-:Y:S05]  /*13230*/  BRA `(.L_x_2246) ;  /* 0xffffffe000207947 */ /* 0x000fea000383ffff */
.L_x_2203:
[----:B--2---:R2:W3:Y:S02]  /*13240*/  SYNCS.PHASECHK.TRANS64.TRYWAIT P0, [R16+URZ+0x38860], R3 ;  /* 0x03886003100075a7 */ /* 0x0044e4000800017f */
[----:B---3--:R-:W-:Y:S05]  /*13250*/  @!P0 NANOSLEEP.SYNCS 0x989680 ;  /* 0x009896800000895d */ /* 0x008fea0003900000 */
[----:B------:R-:W3:Y:S02]  /*13260*/  @!P0 SYNCS.PHASECHK.TRANS64 P0, [R16+URZ+0x38860], R3 ;  /* 0x03886003100085a7 */ /* 0x000ee4000800007f */
[----:B---3--:R-:W-:Y:S05]  /*13270*/  @!P0 BRA `(.L_x_2203) ;  /* 0xfffffffc00f08947 */ /* 0x008fea000383ffff */
[----:B------:R-:W-:Y:S05]  /*13280*/  BRA `(.L_x_2247) ;  /* 0xffffffe000247947 */ /* 0x000fea000383ffff */
.L_x_2205:
[----:B0-----:R0:W1:Y:S02]  /*13290*/  SYNCS.PHASECHK.TRANS64.TRYWAIT P0, [R7+URZ+0x38820], R2 ;  /* 0x03882002070075a7 */ /* 0x001064000800017f */
[----:B-1----:R-:W-:Y:S05]  /*132a0*/  @!P0 NANOSLEEP.SYNCS 0x989680 ;  /* 0x009896800000895d */ /* 0x002fea0003900000 */
[----:B------:R-:W1:Y:S02]  /*132b0*/  @!P0 SYNCS.PHASECHK.TRANS64 P0, [R7+URZ+0x38820], R2 ;  /* 0x03882002070085a7 */ /* 0x000e64000800007f */
[----:B-1----:R-:W-:Y:S05]  /*132c0*/  @!P0 BRA `(.L_x_2205) ;  /* 0xfffffffc00f08947 */ /* 0x002fea000383ffff */
[----:B------:R-:W-:Y:S05]  /*132d0*/  BRA `(.L_x_2248) ;  /* 0xffffffe800a87947 */ /* 0x000fea000383ffff */
.L_x_2207:
[----:B0-----:R0:W1:Y:S02]  /*132e0*/  SYNCS.PHASECHK.TRANS64.TRYWAIT P1, [R6+URZ], R3 ;  /* 0x00000003060075a7 */ /* 0x001064000802017f */
[----:B-1----:R-:W-:Y:S05]  /*132f0*/  @!P1 NANOSLEEP.SYNCS 0x989680 ;  /* 0x009896800000995d */ /* 0x002fea0003900000 */
[----:B------:R-:W1:Y:S02]  /*13300*/  @!P1 SYNCS.PHASECHK.TRANS64 P1, [R6+URZ], R3 ;  /* 0x00000003060095a7 */ /* 0x000e64000802007f */
[----:B-1----:R-:W-:Y:S05]  /*13310*/  @!P1 BRA `(.L_x_2207) ;  /* 0xfffffffc00f09947 */ /* 0x002fea000383ffff */
[----:B------:R-:W-:Y:S05]  /*13320*/  BRA `(.L_x_2249) ;  /* 0xffffffe800f87947 */ /* 0x000fea000383ffff */
.L_x_2208:
[----:B-1----:R1:W2:Y:S02]  /*13330*/  SYNCS.PHASECHK.TRANS64.TRYWAIT P1, [R5+URZ], R2 ;  /* 0x00000002050075a7 */ /* 0x0022a4000802017f */
[----:B--2---:R-:W-:Y:S05]  /*13340*/  @!P1 NANOSLEEP.SYNCS 0x989680 ;  /* 0x009896800000995d */ /* 0x004fea0003900000 */
[----:B------:R-:W2:Y:S02]  /*13350*/  @!P1 SYNCS.PHASECHK.TRANS64 P1, [R5+URZ], R2 ;  /* 0x00000002050095a7 */ /* 0x000ea4000802007f */
[----:B--2---:R-:W-:Y:S05]  /*13360*/  @!P1 BRA `(.L_x_2208) ;  /* 0xfffffffc00f09947 */ /* 0x004fea000383ffff */
[----:B------:R-:W-:Y:S05]  /*13370*/  BRA `(.L_x_2250) ;  /* 0xffffffe800ec7947 */ /* 0x000fea000383ffff */
.L_x_2210:
[----:B--2---:R2:W3:Y:S02]  /*13380*/  SYNCS.PHASECHK.TRANS64.TRYWAIT P1, [R0+URZ+0x38860], R3 ;  /* 0x03886003000075a7 */ /* 0x0044e4000802017f */
[----:B---3--:R-:W-:Y:S05]  /*13390*/  @!P1 NANOSLEEP.SYNCS 0x989680 ;  /* 0x009896800000995d */ /* 0x008fea0003900000 */
[----:B------:R-:W3:Y:S02]  /*133a0*/  @!P1 SYNCS.PHASECHK.TRANS64 P1, [R0+URZ+0x38860], R3 ;  /* 0x03886003000095a7 */ /* 0x000ee4000802007f */
[----:B---3--:R-:W-:Y:S05]  /*133b0*/  @!P1 BRA `(.L_x_2210) ;  /* 0xfffffffc00f09947 */ /* 0x008fea000383ffff */
[----:B------:R-:W-:Y:S05]  /*133c0*/  BRA `(.L_x_2251) ;  /* 0xffffffe800ec7947 */ /* 0x000fea000383ffff */
.L_x_2212:
[----:B-1----:R1:W3:Y:S02]  /*133d0*/  SYNCS.PHASECHK.TRANS64.TRYWAIT P1, [R5+URZ+0x38860], R2 ;  /* 0x03886002050075a7 */ /* 0x0022e4000802017f */
[----:B---3--:R-:W-:Y:S05]  /*133e0*/  @!P1 NANOSLEEP.SYNCS 0x989680 ;  /* 0x009896800000995d */ /* 0x008fea0003900000 */
[----:B------:R-:W3:Y:S02]  /*133f0*/  @!P1 SYNCS.PHASECHK.TRANS64 P1, [R5+URZ+0x38860], R2 ;  /* 0x03886002050095a7 */ /* 0x000ee4000802007f */
[----:B---3--:R-:W-:Y:S05]  /*13400*/  @!P1 BRA `(.L_x_2212) ;  /* 0xfffffffc00f09947 */ /* 0x008fea000383ffff */
[----:B------:R-:W-:Y:S05]  /*13410*/  BRA `(.L_x_2252) ;  /* 0xffffffe800ec7947 */ /* 0x000fea000383ffff */
.L_x_2214:
[----:B---3--:R3:W4:Y:S02]  /*13420*/  SYNCS.PHASECHK.TRANS64.TRYWAIT P0, [R0+URZ+0x38880], R3 ;  /* 0x03888003000075a7 */ /* 0x008724000800017f */
[----:B----4-:R-:W-:Y:S05]  /*13430*/  @!P0 NANOSLEEP.SYNCS 0x989680 ;  /* 0x009896800000895d */ /* 0x010fea0003900000 */
[----:B------:R-:W4:Y:S02]  /*13440*/  @!P0 SYNCS.PHASECHK.TRANS64 P0, [R0+URZ+0x38880], R3 ;  /* 0x03888003000085a7 */ /* 0x000f24000800007f */
[----:B----4-:R-:W-:Y:S05]  /*13450*/  @!P0 BRA `(.L_x_2214) ;  /* 0xfffffffc00f08947 */ /* 0x010fea000383ffff */
[----:B------:R-:W-:Y:S05]  /*13460*/  BRA `(.L_x_2215) ;  /* 0xffffffe800e87947 */ /* 0x000fea000383ffff */
.L_x_2253:
        /* <DEDUP_REMOVED lines=9> */
.L_x_13263:


//--------------------- .text._ZN7cutlass13device_kernelIN5flash11enable_sm90INS1_16FlashAttnFwdSm90INS1_25CollectiveMainloopFwdSm90ILi2EN4cute5tupleIJNS5_1CILi1EEES8_S8_EEENS6_IJNS7_ILi128EEESA_NS7_ILi256EEEEEELi256ENS_12float_e4m3_tEfNS_4arch4Sm90ELb1ELb0ELb0ELb1ELb0ELb0ELb0ELb1ELb1ELb1ELb1ELb0EEENS1_21CollectiveEpilogueFwdINS6_IJSA_SB_SA_EEES9_NS_10bfloat16_tESF_Li256ELb1ELb1ELb1ELb1EEENS1_36VarlenDynamicPersistentTileSchedulerILi128ELi128ELi256ELi128ELb1ELb1ELb1ELb1ELb1ELb1EEEEEEEEEvNT_6ParamsE --------------------------
	.section	.text._ZN7cutlass13device_kernelIN5flash11enable_sm90INS1_16FlashAttnFwdSm90INS1_25CollectiveMainloopFwdSm90ILi2EN4cute5tupleIJNS5_1CILi1EEES8_S8_EEENS6_IJNS7_ILi128EEESA_NS7_ILi256EEEEEELi256ENS_12float_e4m3_tEfNS_4arch4Sm90ELb1ELb0ELb0ELb1ELb0ELb0ELb0ELb1ELb1ELb1ELb1ELb0EEENS1_21CollectiveEpilogueFwdINS6_IJSA_SB_SA_EEES9_NS_10bfloat16_tESF_Li256ELb1ELb1ELb1ELb1EEENS1_36VarlenDynamicPersistentTileSchedulerILi128ELi128ELi256ELi128ELb1ELb1ELb1ELb1ELb1ELb1EEEEEEEEEvNT_6ParamsE,"ax",@progbits
	.align	128
.text._ZN7cutlass13device_kernelIN5flash11enable_sm90INS1_16FlashAttnFwdSm90INS1_25CollectiveMainloopFwdSm90ILi2EN4cute5tupleIJNS5_1CILi1EEES8_S8_EEENS6_IJNS7_ILi128EEESA_NS7_ILi256EEEEEELi256ENS_12float_e4m3_tEfNS_4arch4Sm90ELb1ELb0ELb0ELb1ELb0ELb0ELb0ELb1ELb1ELb1ELb1ELb0EEENS1_21CollectiveEpilogueFwdINS6_IJSA_SB_SA_EEES9_NS_10bfloat16_tESF_Li256ELb1ELb1ELb1ELb1EEENS1_36VarlenDynamicPersistentTileSchedulerILi128ELi128ELi256ELi128ELb1ELb1ELb1ELb1ELb1ELb1EEEEEEEEEvNT_6ParamsE:
        .type           _ZN7cutlass13device_kernelIN5flash11enable_sm90INS1_16FlashAttnFwdSm90INS1_25CollectiveMainloopFwdSm90ILi2EN4cute5tupleIJNS5_1CILi1EEES8_S8_EEENS6_IJNS7_ILi128EEESA_NS7_ILi256EEEEEELi256ENS_12float_e4m3_tEfNS_4arch4Sm90ELb1ELb0ELb0ELb1ELb0ELb0ELb0ELb1ELb1ELb1ELb1ELb0EEENS1_21CollectiveEpilogueFwdINS6_IJSA_SB_SA_EEES9_NS_10bfloat16_tESF_Li256ELb1ELb1ELb1ELb1EEENS1_36VarlenDynamicPersistentTileSchedulerILi128ELi128ELi256ELi128ELb1ELb1ELb1ELb1ELb1ELb1EEEEEEEEEvNT_6ParamsE,@function
        .size           _ZN7cutlass13device_kernelIN5flash11enable_sm90INS1_16FlashAttnFwdSm90INS1_25CollectiveMainloopFwdSm90ILi2EN4cute5tupleIJNS5_1CILi1EEES8_S8_EEENS6_IJNS7_ILi128EEESA_NS7_ILi256EEEEEELi256ENS_12float_e4m3_tEfNS_4arch4Sm90ELb1ELb0ELb0ELb1ELb0ELb0ELb0ELb1ELb1ELb1ELb1ELb0EEENS1_21CollectiveEpilogueFwdINS6_IJSA_SB_SA_EEES9_NS_10bfloat16_tESF_Li256ELb1ELb1ELb1ELb1EEENS1_36VarlenDynamicPersistentTileSchedulerILi128ELi128ELi256ELi128ELb1ELb1ELb1ELb1ELb1ELb1EEEEEEEEEvNT_6ParamsE,(.L_x_13264 - _ZN7cutlass13device_kernelIN5flash11enable_sm90INS1_16FlashAttnFwdSm90INS1_25CollectiveMainloopFwdSm90ILi2EN4cute5tupleIJNS5_1CILi1EEES8_S8_EEENS6_IJNS7_ILi128EEESA_NS7_ILi256EEEEEELi256ENS_12float_e4m3_tEfNS_4arch4Sm90ELb1ELb0ELb0ELb1ELb0ELb0ELb0ELb1ELb1ELb1ELb1ELb0EEENS1_21CollectiveEpilogueFwdINS6_IJSA_SB_SA_EEES9_NS_10bfloat16_tESF_Li256ELb1ELb1ELb1ELb1EEENS1_36VarlenDynamicPersistentTileSchedulerILi128ELi128ELi256ELi128ELb1ELb1ELb1ELb1ELb1ELb1EEEEEEEEEvNT_6ParamsE)
        .other          _ZN7cutlass13device_kernelIN5flash11enable_sm90INS1_16FlashAttnFwdSm90INS1_25CollectiveMainloopFwdSm90ILi2EN4cute5tupleIJNS5_1CILi1EEES8_S8_EEENS6_IJNS7_ILi128EEESA_NS7_ILi256EEEEEELi256ENS_12float_e4m3_tEfNS_4arch4Sm90ELb1ELb0ELb0ELb1ELb0ELb0ELb0ELb1ELb1ELb1ELb1ELb0EEENS1_21CollectiveEpilogueFwdINS6_IJSA_SB_SA_EEES9_NS_10bfloat16_tESF_Li256ELb1ELb1ELb1ELb1EEENS1_36VarlenDynamicPersistentTileSchedulerILi128ELi128ELi256ELi128ELb1ELb1ELb1ELb1ELb1ELb1EEEEEEEEEvNT_6ParamsE,@"STO_CUDA_ENTRY STV_DEFAULT"
_ZN7cutlass13device_kernelIN5flash11enable_sm90INS1_16FlashAttnFwdSm90INS1_25CollectiveMainloopFwdSm90ILi2EN4cute5tupleIJNS5_1CILi1EEES8_S8_EEENS6_IJNS7_ILi128EEESA_NS7_ILi256EEEEEELi256ENS_12float_e4m3_tEfNS_4arch4Sm90ELb1ELb0ELb0ELb1ELb0ELb0ELb0ELb1ELb1ELb1ELb1ELb0EEENS1_21CollectiveEpilogueFwdINS6_IJSA_SB_SA_EEES9_NS_10bfloat16_tESF_Li256ELb1ELb1ELb1ELb1EEENS1_36VarlenDynamicPersistentTileSchedulerILi128ELi128ELi256ELi128ELb1ELb1ELb1ELb1ELb1ELb1EEEEEEEEEvNT_6ParamsE:
        /* <DEDUP_REMOVED lines=18> */
.L_x_2255:
[----:B------:R-:W-:Y:S05]  /*0120*/  BSYNC B0 ;  /* 0x0000000000007941 */ /* 0x000fea0003800000 */
.L_x_2254:
        /* <DEDUP_REMOVED lines=41> */
.L_x_2256:
        /* <DEDUP_REMOVED lines=22> */
.L_x_2257:
        /* <DEDUP_REMOVED lines=18> */
.L_x_2258:
        /* <DEDUP_REMOVED lines=22> */
.L_x_2259:
        /* <DEDUP_REMOVED lines=22> */
.L_x_2260:
[----:B------:R-:W-:Y:S01]  /*0900*/  PLOP3.LUT P0, PT, PT, PT, UP0, 0x80, 0x0 ;  /* 0x000000000000781c */ /* 0x000fe20003f0f008 */
[----:B------:R-:W-:Y:S01]  /*0910*/  UMOV UR38, 0x1 ;  /* 0x0000000100267882 */ /* 0x000fe20000000000 */
[----:B------:R-:W-:Y:S01]  /*0920*/  NOP ;  /* 0x0000000000007918 */ /* 0x000fe20000000000 */
[----:B------:R-:W-:Y:S01]  /*0930*/  USEL UR38, UR38, 0x2, !UP0 ;  /* 0x0000000226267887 */ /* 0x000fe2000c000000 */
[----:B------:R-:W-:Y:S01]  /*0940*/  ULDC.64 UR52, c[0x0][0x208] ;  /* 0x0000820000347ab9 */ /* 0x000fe20000000a00 */
[----:B012-4-:R-:W-:Y:S08]  /*0950*/  BAR.SYNC.DEFER_BLOCKING 0x0 ;  /* 0x0000000000007b1d */ /* 0x017ff00000010000 */
[----:B------:R-:W-:Y:S05]  /*0960*/  @!P0 BRA `(.L_x_2261) ;  /* 0x00000104006c8947 */ /* 0x000fea0003800000 */
.L_x_2262:
        /* <DEDUP_REMOVED lines=125> */
.L_x_2323:
[----:B------:R-:W-:Y:S01]  /*1140*/  ULDC.64 UR8, c[0x0][0xc88] ;  /* 0x0003220000087ab9 */ /* 0x000fe20000000a00 */
[----:B------:R-:W-:Y:S01]  /*1150*/  ULDC.64 UR10, c[0x0][0xa18] ;  /* 0x00028600000a7ab9 */ /* 0x000fe20000000a00 */
[----:B------:R-:W-:Y:S02]  /*1160*/  UIMAD.WIDE UR8, UR7, 0x4, UR8 ;  /* 0x00000004070878a5 */ /* 0x000fe4000f8e0208 */
[----:B------:R-:W-:Y:S02]  /*1170*/  UISETP.NE.U32.AND UP1, UPT, UR10, URZ, UPT ;  /* 0x0000003f0a00728c */ /* 0x000fe4000bf25070 */
[----:B------:R-:W-:Y:S02]  /*1180*/  ULOP3.LUT UR4, UR6, 0xff000000, URZ, 0xc0, !UPT ;  /* 0xff00000006047892 */ /* 0x000fe4000f8ec03f */
[----:B0-23--:R-:W-:Y:S01]  /*1190*/  IMAD.U32 R2, RZ, RZ, UR8 ;  /* 0x00000008ff027e24 */ /* 0x00dfe2000f8e00ff */
[----:B------:R-:W-:Y:S01]  /*11a0*/  ULDC UR7, c[0x0][0x424] ;  /* 0x0001090000077ab9 */ /* 0x000fe20000000800 */
[----:B-1----:R-:W-:Y:S01]  /*11b0*/  IMAD.U32 R3, RZ, RZ, UR9 ;  /* 0x00000009ff037e24 */ /* 0x002fe2000f8e00ff */
[----:B------:R-:W-:-:S04]  /*11c0*/  ULDC.64 UR8, c[0x0][0xa28] ;  /* 0x00028a0000087ab9 */ /* 0x000fc80000000a00 */
[----:B------:R-:W2:Y:S01]  /*11d0*/  LDG.E R2, desc[UR52][R2.64] ;  /* 0x0000003402027981 */ /* 0x000ea2000c1e1900 */
[----:B------:R-:W-:Y:S02]  /*11e0*/  UISETP.NE.U32.AND UP0, UPT, UR8, URZ, UPT ;  /* 0x0000003f0800728c */ /* 0x000fe4000bf05070 */
[----:B------:R-:W-:Y:S02]  /*11f0*/  UISETP.NE.AND.EX UP1, UPT, UR11, URZ, UPT, UP1 ;  /* 0x0000003f0b00728c */ /* 0x000fe4000bf25310 */
[----:B------:R-:W-:-:S04]  /*1200*/  UISETP.NE.AND.EX UP0, UPT, UR9, URZ, UPT, UP0 ;  /* 0x0000003f0900728c */ /* 0x000fc8000bf05300 */
[----:B------:R-:W-:Y:S02]  /*1210*/  PLOP3.LUT P2, PT, PT, PT, UP1, 0x80, 0x0 ;  /* 0x000000000000781c */ /* 0x000fe40003f4f018 */
[----:B------:R-:W-:Y:S02]  /*1220*/  PLOP3.LUT P0, PT, PT, PT, UP0, 0x80, 0x0 ;  /* 0x000000000000781c */ /* 0x000fe40003f0f008 */
[----:B--2---:R-:W-:-:S13]  /*1230*/  R2UR UR44, R2 ;  /* 0x00000000022c72ca */ /* 0x004fda00000e0000 */
[----:B------:R-:W-:Y:S02]  /*1240*/  USHF.R.S32.HI UR43, URZ, 0x1f, UR44 ;  /* 0x0000001f3f2b7899 */ /* 0x000fe4000801142c */
[----:B------:R-:W-:-:S04]  /*1250*/  @UP0 ULEA UR8, UP2, UR44, UR8, 0x2 ;  /* 0x000000082c080291 */ /* 0x000fc8000f84103f */
[----:B------:R-:W-:Y:S02]  /*1260*/  @UP0 ULEA.HI.X UR9, UR44, UR9, UR43, 0x2, UP2 ;  /* 0x000000092c090291 */ /* 0x000fe400090f142b */
[----:B------:R-:W-:Y:S01]  /*1270*/  @UP1 ULEA UR10, UP0, UR44, UR10, 0x2 ;  /* 0x0000000a2c0a1291 */ /* 0x000fe2000f80103f */
[----:B------:R-:W-:-:S03]  /*1280*/  IMAD.U32 R2, RZ, RZ, UR8 ;  /* 0x00000008ff027e24 */ /* 0x000fc6000f8e00ff */
[----:B------:R-:W-:Y:S01]  /*1290*/  @UP1 ULEA.HI.X UR11, UR44, UR11, UR43, 0x2, UP0 ;  /* 0x0000000b2c0b1291 */ /* 0x000fe200080f142b */
[----:B------:R-:W-:Y:S01]  /*12a0*/  IMAD.U32 R3, RZ, RZ, UR9 ;  /* 0x00000009ff037e24 */ /* 0x000fe2000f8e00ff */
[----:B------:R-:W-:Y:S01]  /*12b0*/  ULDC.64 UR8, c[0x0][0x418] ;  /* 0x0001060000087ab9 */ /* 0x000fe20000000a00 */
[----:B------:R-:W-:-:S03]  /*12c0*/  IMAD.U32 R4, RZ, RZ, UR10 ;  /* 0x0000000aff047e24 */ /* 0x000fc6000f8e00ff */
[----:B------:R-:W-:Y:S01]  /*12d0*/  IMAD.U32 R5, RZ, RZ, UR11 ;  /* 0x0000000bff057e24 */ /* 0x000fe2000f8e00ff */
[----:B------:R-:W2:Y:S01]  /*12e0*/  @P0 LDG.E R2, desc[UR52][R2.64] ;  /* 0x0000003402020981 */ /* 0x000ea2000c1e1900 */
[----:B------:R-:W-:Y:S01]  /*12f0*/  UISETP.NE.U32.AND UP0, UPT, UR8, URZ, UPT ;  /* 0x0000003f0800728c */ /* 0x000fe2000bf05070 */
[----:B------:R-:W-:Y:S02]  /*1300*/  ULDC.64 UR10, c[0x0][0xa20] ;  /* 0x00028800000a7ab9 */ /* 0x000fe40000000a00 */
[----:B------:R-:W3:Y:S01]  /*1310*/  @P2 LDG.E R4, desc[UR52][R4.64] ;  /* 0x0000003404042981 */ /* 0x000ee2000c1e1900 */
[----:B------:R-:W-:Y:S01]  /*1320*/  UISETP.NE.AND.EX UP0, UPT, UR9, URZ, UPT, UP0 ;  /* 0x0000003f0900728c */ /* 0x000fe2000bf05300 */
[----:B------:R-:W-:Y:S01]  /*1330*/  ISETP.NE.U32.AND P1, PT, RZ, UR10, PT ;  /* 0x0000000aff007c0c */ /* 0x000fe2000bf25070 */
[----:B------:R-:W-:Y:S02]  /*1340*/  ULOP3.LUT UR47, UR6, 0xff0000, URZ, 0xc0, !UPT ;  /* 0x00ff0000062f7892 */ /* 0x000fe4000f8ec03f */
[----:B------:R-:W-:Y:S01]  /*1350*/  USHF.R.U32.HI UR4, URZ, 0x8, UR4 ;  /* 0x000000083f047899 */ /* 0x000fe20008011604 */
[----:B------:R-:W-:Y:S01]  /*1360*/  ISETP.NE.AND.EX P1, PT, RZ, UR11, PT, P1 ;  /* 0x0000000bff007c0c */ /* 0x000fe2000bf25310 */
[----:B------:R-:W-:Y:S01]  /*1370*/  USEL UR7, UR7, 0x1, UP0 ;  /* 0x0000000107077887 */ /* 0x000fe20008000000 */
[----:B------:R-:W-:Y:S01]  /*1380*/  ULDC UR8, c[0x0][0x2f0] ;  /* 0x0000bc0000087ab9 */ /* 0x000fe20000000800 */
[----:B------:R-:W-:Y:S01]  /*1390*/  UMOV UR55, URZ ;  /* 0x0000003f00377c82 */ /* 0x000fe20008000000 */
[----:B------:R-:W-:Y:S01]  /*13a0*/  ULEA.HI UR47, UR47, UR4, URZ, 0x10 ;  /* 0x000000042f2f7291 */ /* 0x000fe2000f8f803f */
[----:B------:R-:W-:Y:S01]  /*13b0*/  ULDC UR56, c[0x0][0x288] ;  /* 0x0000a20000387ab9 */ /* 0x000fe20000000800 */
[----:B------:R-:W-:-:S02]  /*13c0*/  UIMAD UR4, UR7, UR8, URZ ;  /* 0x00000008070472a4 */ /* 0x000fc4000f8e023f */
[----:B------:R-:W-:Y:S01]  /*13d0*/  ULOP3.LUT UR45, UR6, 0xffff, URZ, 0xc0, !UPT ;  /* 0x0000ffff062d7892 */ /* 0x000fe2000f8ec03f */
[----:B--2---:R-:W-:Y:S02]  /*13e0*/  @P0 R2UR UR55, R2 ;  /* 0x00000000023702ca */ /* 0x004fe400000e0000 */
[----:B---3--:R-:W-:Y:S01]  /*13f0*/  @P2 R2UR UR56, R4 ;  /* 0x00000000043822ca */ /* 0x008fe200000e0000 */
[----:B----45:R-:W-:-:S14]  /*1400*/  @P2 BRA `(.L_x_2263) ;  /* 0x0000000000342947 */ /* 0x030fdc0003800000 */
        /* <DEDUP_REMOVED lines=13> */
.L_x_2263:
[----:B------:R-:W-:Y:S05]  /*14e0*/  @!P1 BRA `(.L_x_2264) ;  /* 0x00000000001c9947 */ /* 0x000fea0003800000 */
[----:B------:R-:W-:-:S04]  /*14f0*/  ULEA UR4, UP0, UR44, UR10, 0x2 ;  /* 0x0000000a2c047291 */ /* 0x000fc8000f80103f */
[----:B------:R-:W-:Y:S02]  /*1500*/  ULEA.HI.X UR6, UR44, UR11, UR43, 0x2, UP0 ;  /* 0x0000000b2c067291 */ /* 0x000fe400080f142b */
[----:B------:R-:W-:-:S04]  /*1510*/  IMAD.U32 R2, RZ, RZ, UR4 ;  /* 0x00000004ff027e24 */ /* 0x000fc8000f8e00ff */
[----:B------:R-:W-:-:S05]  /*1520*/  IMAD.U32 R3, RZ, RZ, UR6 ;  /* 0x00000006ff037e24 */ /* 0x000fca000f8e00ff */
[----:B------:R-:W2:Y:S02]  /*1530*/  LDG.E R2, desc[UR52][R2.64] ;  /* 0x0000003402027981 */ /* 0x000ea4000c1e1900 */
[----:B--2---:R-:W-:Y:S01]  /*1540*/  R2UR UR4, R2 ;  /* 0x00000000020472ca */ /* 0x004fe200000e0000 */
[----:B------:R-:W-:-:S14]  /*1550*/  BRA `(.L_x_2265) ;  /* 0x0000000000347947 */ /* 0x000fdc0003800000 */
.L_x_2264:
        /* <DEDUP_REMOVED lines=13> */
.L_x_2265:
[----:B------:R-:W-:Y:S01]  /*1630*/  ULDC.64 UR8, c[0x0][0x998] ;  /* 0x0002660000087ab9 */ /* 0x000fe20000000a00 */
[----:B------:R-:W-:Y:S01]  /*1640*/  ULDC.64 UR6, c[0x0][0x990] ;  /* 0x0002640000067ab9 */ /* 0x000fe20000000a00 */
[----:B------:R-:W-:Y:S01]  /*1650*/  ISETP.NE.U32.AND P1, PT, RZ, UR8, PT ;  /* 0x00000008ff007c0c */ /* 0x000fe2000bf25070 */
[----:B------:R-:W-:Y:S01]  /*1660*/  USHF.L.U32 UR36, UR5, 0x7, URZ ;  /* 0x0000000705247899 */ /* 0x000fe2000800063f */
[----:B------:R-:W-:Y:S01]  /*1670*/  ISETP.NE.U32.AND P0, PT, RZ, UR6, PT ;  /* 0x00000006ff007c0c */ /* 0x000fe2000bf05070 */
[----:B------:R-:W-:Y:S01]  /*1680*/  UIADD3 UR55, -UR55, UR4, URZ ;  /* 0x0000000437377290 */ /* 0x000fe2000fffe13f */
[----:B------:R-:W-:Y:S01]  /*1690*/  ISETP.NE.AND.EX P1, PT, RZ, UR9, PT, P1 ;  /* 0x00000009ff007c0c */ /* 0x000fe2000bf25310 */
[----:B------:R-:W-:Y:S01]  /*16a0*/  ULOP3.LUT UR37, UR47, 0xff, URZ, 0xc0, !UPT ;  /* 0x000000ff2f257892 */ /* 0x000fe2000f8ec03f */
[----:B------:R-:W-:Y:S01]  /*16b0*/  ISETP.NE.AND.EX P0, PT, RZ, UR7, PT, P0 ;  /* 0x00000007ff007c0c */ /* 0x000fe2000bf05300 */
[----:B------:R-:W-:-:S10]  /*16c0*/  ULDC UR11, c[0x0][0x988] ;  /* 0x00026200000b7ab9 */ /* 0x000fd40000000800 */
[----:B------:R-:W0:Y:S08]  /*16d0*/  @P1 LDC.64 R8, c[0x0][0x9b8] ;  /* 0x00026e00ff081b82 */ /* 0x000e300000000a00 */
[----:B------:R-:W1:Y:S08]  /*16e0*/  @P0 LDC.64 R6, c[0x0][0x9a8] ;  /* 0x00026a00ff060b82 */ /* 0x000e700000000a00 */
[----:B------:R-:W2:Y:S08]  /*16f0*/  @P0 LDC.64 R10, c[0x0][0x9b0] ;  /* 0x00026c00ff0a0b82 */ /* 0x000eb00000000a00 */
[----:B------:R-:W3:Y:S01]  /*1700*/  @P1 LDC.64 R12, c[0x0][0x9c0] ;  /* 0x00027000ff0c1b82 */ /* 0x000ee20000000a00 */
[----:B0-----:R-:W-:-:S02]  /*1710*/  @P1 IMAD R2, R8, UR43, RZ ;  /* 0x0000002b08021c24 */ /* 0x001fc4000f8e02ff */
[----:B------:R-:W-:-:S04]  /*1720*/  @P1 IMAD.WIDE.U32 R4, R8, UR44, RZ ;  /* 0x0000002c08041c25 */ /* 0x000fc8000f8e00ff */
[----:B------:R-:W-:Y:S02]  /*1730*/  @P1 IMAD R9, R9, UR44, R2 ;  /* 0x0000002c09091c24 */ /* 0x000fe4000f8e0202 */
[C---:B-1----:R-:W-:Y:S02]  /*1740*/  @P0 IMAD R0, R6.reuse, UR43, RZ ;  /* 0x0000002b06000c24 */ /* 0x042fe4000f8e02ff */
[----:B------:R-:W-:-:S04]  /*1750*/  @P0 IMAD.WIDE.U32 R2, R6, UR44, RZ ;  /* 0x0000002c06020c25 */ /* 0x000fc8000f8e00ff */
[----:B------:R-:W-:Y:S02]  /*1760*/  @P0 IMAD R7, R7, UR44, R0 ;  /* 0x0000002c07070c24 */ /* 0x000fe4000f8e0200 */
[----:B------:R-:W-:Y:S02]  /*1770*/  @P1 IMAD.IADD R5, R5, 0x1, R9 ;  /* 0x0000000105051824 */ /* 0x000fe400078e0209 */
[----:B------:R-:W-:Y:S02]  /*1780*/  @P0 IMAD.IADD R3, R3, 0x1, R7 ;  /* 0x0000000103030824 */ /* 0x000fe400078e0207 */
[----:B------:R-:W-:Y:S02]  /*1790*/  IMAD.MOV.U32 R0, RZ, RZ, 0x3f800000 ;  /* 0x3f800000ff007424 */ /* 0x000fe400078e00ff */
[----:B--2---:R-:W-:-:S04]  /*17a0*/  @P0 IMAD.WIDE.U32 R2, R10, UR45, R2 ;  /* 0x0000002d0a020c25 */ /* 0x004fc8000f8e0002 */
[----:B---3--:R-:W-:Y:S01]  /*17b0*/  @P1 IMAD.WIDE.U32 R6, R12, UR45, R4 ;  /* 0x0000002d0c061c25 */ /* 0x008fe2000f8e0004 */
[----:B------:R-:W-:Y:S01]  /*17c0*/  @P0 LEA R4, P2, R2, UR6, 0x2 ;  /* 0x0000000602040c11 */ /* 0x000fe2000f8410ff */
[----:B------:R-:W-:Y:S02]  /*17d0*/  ULDC UR6, c[0x0][0x448] ;  /* 0x0001120000067ab9 */ /* 0x000fe40000000800 */
[----:B------:R-:W-:Y:S01]  /*17e0*/  @P0 IMAD R5, R11, UR45, R3 ;  /* 0x0000002d0b050c24 */ /* 0x000fe2000f8e0203 */
[----:B------:R-:W-:Y:S01]  /*17f0*/  @P1 LEA R8, P3, R6, UR8, 0x2 ;  /* 0x0000000806081c11 */ /* 0x000fe2000f8610ff */
[----:B------:R-:W-:-:S03]  /*1800*/  @P1 IMAD R3, R13, UR45, R7 ;  /* 0x0000002d0d031c24 */ /* 0x000fc6000f8e0207 */
[----:B------:R-:W-:Y:S02]  /*1810*/  @P0 LEA.HI.X R5, R2, UR7, R5, 0x2, P2 ;  /* 0x0000000702050c11 */ /* 0x000fe400090f1405 */
[----:B------:R-:W-:Y:S01]  /*1820*/  @P1 LEA.HI.X R9, R6, UR9, R3, 0x2, P3 ;  /* 0x0000000906091c11 */ /* 0x000fe200098f1403 */
[----:B------:R-:W-:-:S04]  /*1830*/  IMAD.MOV.U32 R3, RZ, RZ, 0x3f800000 ;  /* 0x3f800000ff037424 */ /* 0x000fc800078e00ff */
[----:B------:R-:W2:Y:S04]  /*1840*/  @P1 LDG.E R0, desc[UR52][R8.64] ;  /* 0x0000003408001981 */ /* 0x000ea8000c1e1900 */
[----:B------:R-:W2:Y:S01]  /*1850*/  @P0 LDG.E R3, desc[UR52][R4.64] ;  /* 0x0000003404030981 */ /* 0x000ea2000c1e1900 */
[----:B------:R-:W-:Y:S02]  /*1860*/  UISETP.NE.AND UP0, UPT, UR6, 0x1, UPT ;  /* 0x000000010600788c */ /* 0x000fe4000bf05270 */
[----:B------:R-:W-:Y:S02]  /*1870*/  UIADD3 UR6, UR36, 0x7f, URZ ;  /* 0x0000007f24067890 */ /* 0x000fe4000fffe03f */
[----:B------:R-:W-:-:S07]  /*1880*/  UIADD3 UR7, UR55, 0x80, -UR56 ;  /* 0x0000008037077890 */ /* 0x000fce000fffe838 */
[----:B------:R-:W-:Y:S01]  /*1890*/  @UP0 ULDC UR4, c[0x0][0x44c] ;  /* 0x0001130000040ab9 */ /* 0x000fe20000000800 */
[----:B------:R-:W-:Y:S01]  /*18a0*/  @UP0 ULDC UR8, c[0x0][0x450] ;  /* 0x0001140000080ab9 */ /* 0x000fe20000000800 */
[----:B------:R-:W-:-:S04]  /*18b0*/  UIMAD.WIDE.U32 UR4, UR6, UR4, URZ ;  /* 0x00000004060472a5 */ /* 0x000fc8000f8e003f */
[----:B------:R-:W-:Y:S02]  /*18c0*/  @UP0 USHF.R.U32.HI UR6, URZ, UR8, UR5 ;  /* 0x000000083f060299 */ /* 0x000fe40008011605 */
[----:B------:R-:W-:Y:S02]  /*18d0*/  UIADD3 UR4, UR55, 0x7f, URZ ;  /* 0x0000007f37047890 */ /* 0x000fe4000fffe03f */
[----:B------:R-:W-:Y:S02]  /*18e0*/  UIADD3 UR6, UR7, UR6, URZ ;  /* 0x0000000607067290 */ /* 0x000fe4000fffe03f */
[----:B------:R-:W-:Y:S02]  /*18f0*/  USHF.R.S32.HI UR5, URZ, 0x1f, UR4 ;  /* 0x0000001f3f057899 */ /* 0x000fe40008011404 */
[----:B------:R-:W-:Y:S02]  /*1900*/  USHF.R.S32.HI UR7, URZ, 0x1f, UR6 ;  /* 0x0000001f3f077899 */ /* 0x000fe40008011406 */
[----:B------:R-:W-:-:S02]  /*1910*/  ULEA.HI UR5, UR5, UR4, URZ, 0x7 ;  /* 0x0000000405057291 */ /* 0x000fc4000f8f383f */
[----:B------:R-:W-:Y:S02]  /*1920*/  ULEA.HI UR7, UR7, UR6, URZ, 0x7 ;  /* 0x0000000607077291 */ /* 0x000fe4000f8f383f */
[----:B------:R-:W-:Y:S02]  /*1930*/  USHF.R.S32.HI UR5, URZ, 0x7, UR5 ;  /* 0x000000073f057899 */ /* 0x000fe40008011405 */
[----:B------:R-:W-:-:S04]  /*1940*/  USHF.R.S32.HI UR7, URZ, 0x7, UR7 ;  /* 0x000000073f077899 */ /* 0x000fc80008011407 */
[----:B------:R-:W-:-:S04]  /*1950*/  UISETP.LT.AND UP0, UPT, UR5, UR7, UPT ;  /* 0x000000070500728c */ /* 0x000fc8000bf01270 */
[----:B------:R-:W-:-:S04]  /*1960*/  USEL UR9, UR5, UR7, UP0 ;  /* 0x0000000705097287 */ /* 0x000fc80008000000 */
[----:B------:R-:W-:-:S06]  /*1970*/  UISETP.GE.AND UP0, UPT, UR9, 0x1, UPT ;  /* 0x000000010900788c */ /* 0x000fcc000bf06270 */
[----:B------:R-:W-:Y:S01]  /*1980*/  PLOP3.LUT P0, PT, PT, PT, UP0, 0x80, 0x0 ;  /* 0x000000000000781c */ /* 0x000fe20003f0f008 */
[----:B------:R-:W-:Y:S01]  /*1990*/  USHF.R.U32.HI UR47, URZ, 0x10, UR47 ;  /* 0x000000103f2f7899 */ /* 0x000fe2000801162f */
[----:B------:R-:W-:Y:S01]  /*19a0*/  UMOV UR4, URZ ;  /* 0x0000003f00047c82 */ /* 0x000fe20008000000 */
[----:B--2---:R-:W-:-:S10]  /*19b0*/  FMUL.FTZ R0, R3, R0 ;  /* 0x0000000003007220 */ /* 0x004fd40000410000 */
[----:B------:R-:W-:Y:S05]  /*19c0*/  @!P0 BRA `(.L_x_2266) ;  /* 0x0000000000908947 */ /* 0x000fea0003800000 */
        /* <DEDUP_REMOVED lines=36> */
.L_x_2266:
[----:B------:R-:W-:Y:S01]  /*1c10*/  UIMAD UR39, UR37, UR4, URZ ;  /* 0x00000004252772a4 */ /* 0x000fe2000f8e023f */
[----:B------:R-:W-:Y:S02]  /*1c20*/  IMAD.U32 R2, RZ, RZ, UR9 ;  /* 0x00000009ff027e24 */ /* 0x000fe4000f8e00ff */
[----:B------:R-:W-:Y:S01]  /*1c30*/  FMUL.FTZ R0, R0, UR11 ;  /* 0x0000000b00007c20 */ /* 0x000fe20008410000 */
[----:B------:R-:W-:Y:S01]  /*1c40*/  IMAD.U32 R3, RZ, RZ, UR4 ;  /* 0x00000004ff037e24 */ /* 0x000fe2000f8e00ff */
[----:B------:R-:W-:Y:S02]  /*1c50*/  PLOP3.LUT P0, PT, PT, PT, PT, 0x80, 0x0 ;  /* 0x000000000000781c */ /* 0x000fe40003f0f070 */
[----:B------:R-:W-:Y:S02]  /*1c60*/  CS2R R28, SRZ ;  /* 0x00000000001c7805 */ /* 0x000fe4000001ff00 */
[----:B------:R-:W-:Y:S02]  /*1c70*/  CS2R R4, SRZ ;  /* 0x0000000000047805 */ /* 0x000fe4000001ff00 */
[----:B------:R-:W-:-:S02]  /*1c80*/  R2UR UR42, R0 ;  /* 0x00000000002a72ca */ /* 0x000fc400000e0000 */
[----:B------:R-:W-:Y:S02]  /*1c90*/  CS2R R24, SRZ ;  /* 0x0000000000187805 */ /* 0x000fe4000001ff00 */
[----:B------:R-:W-:Y:S01]  /*1ca0*/  VIADDMNMX R2, R3, UR39, R2, PT ;  /* 0x0000002703027c46 */ /* 0x000fe2000b800102 */
[----:B------:R-:W-:Y:S01]  /*1cb0*/  IMAD.MOV.U32 R3, RZ, RZ, RZ ;  /* 0x000000ffff037224 */ /* 0x000fe200078e00ff */
[----:B------:R-:W-:Y:S02]  /*1cc0*/  CS2R R30, SRZ ;  /* 0x00000000001e7805 */ /* 0x000fe4000001ff00 */
[----:B------:R-:W-:Y:S02]  /*1cd0*/  CS2R R26, SRZ ;  /* 0x00000000001a7805 */ /* 0x000fe4000001ff00 */
[----:B------:R-:W-:Y:S02]  /*1ce0*/  R2UR UR57, R2 ;  /* 0x00000000023972ca */ /* 0x000fe400000e0000 */
        /* <DEDUP_REMOVED lines=12> */
[----:B------:R-:W-:Y:S01]  /*1db0*/  UISETP.GT.AND UP0, UPT, UR57, UR39, UPT ;  /* 0x000000273900728c */ /* 0x000fe2000bf04270 */
[----:B------:R-:W-:-:S02]  /*1dc0*/  CS2R R60, SRZ ;  /* 0x00000000003c7805 */ /* 0x000fc4000001ff00 */
[----:B------:R-:W-:Y:S02]  /*1dd0*/  CS2R R56, SRZ ;  /* 0x0000000000387805 */ /* 0x000fe4000001ff00 */
[----:B------:R-:W-:Y:S02]  /*1de0*/  CS2R R62, SRZ ;  /* 0x00000000003e7805 */ /* 0x000fe4000001ff00 */
[----:B------:R-:W-:Y:S02]  /*1df0*/  CS2R R58, SRZ ;  /* 0x00000000003a7805 */ /* 0x000fe4000001ff00 */
[----:B------:R-:W-:Y:S02]  /*1e00*/  CS2R R68, SRZ ;  /* 0x0000000000447805 */ /* 0x000fe4000001ff00 */
[----:B------:R-:W-:Y:S02]  /*1e10*/  PLOP3.LUT P1, PT, PT, PT, UP0, 0x80, 0x0 ;  /* 0x000000000000781c */ /* 0x000fe40003f2f008 */
        /* <DEDUP_REMOVED lines=80> */
.L_x_2268:
        /* <DEDUP_REMOVED lines=9> */
.L_x_2422:
[----:B------:R-:W-:Y:S05]  /*23b0*/  @!P1 BRA `(.L_x_2270) ;  /* 0x0000000000049947 */ /* 0x000fea0003800000 */
[----:B------:R-:W-:Y:S01]  /*23c0*/  BPT.TRAP 0x1 ;  /* 0x000000040000795c */ /* 0x000fe20000300000 */
.L_x_2270:
[----:B0-----:R-:W-:Y:S02]  /*23d0*/  IMAD.U32 R3, RZ, RZ, UR54 ;  /* 0x00000036ff037e24 */ /* 0x001fe4000f8e00ff */
[----:B------:R-:W-:-:S03]  /*23e0*/  IMAD.U32 R0, RZ, RZ, UR48 ;  /* 0x00000030ff007e24 */ /* 0x000fc6000f8e00ff */
[----:B------:R-:W-:Y:S02]  /*23f0*/  LEA R3, R3, UR41, 0x3 ;  /* 0x0000002903037c11 */ /* 0x000fe4000f8e18ff */
[----:B------:R-:W-:-:S04]  /*2400*/  SHF.L.U32 R0, R0, 0x1f, RZ ;  /* 0x0000001f00007819 */ /* 0x000fc800000006ff */
[----:B------:R0:W1:Y:S01]  /*2410*/  SYNCS.PHASECHK.TRANS64.TRYWAIT P2, [R3+URZ+0x38830], R0 ;  /* 0x03883000030075a7 */ /* 0x000062000804017f */
[----:B------:R-:W-:Y:S05]  /*2420*/  @!P1 BRA `(.L_x_2271) ;  /* 0x0000000000049947 */ /* 0x000fea0003800000 */
[----:B------:R-:W-:Y:S01]  /*2430*/  BPT.TRAP 0x1 ;  /* 0x000000040000795c */ /* 0x000fe20000300000 */
.L_x_2271:
[----:B------:R-:W2:Y:S02]  /*2440*/  S2R R2, SR_TID.X ;  /* 0x0000000000027919 */ /* 0x000ea40000002100 */
[----:B--2---:R-:W-:Y:S01]  /*2450*/  LOP3.LUT P0, RZ, R2, 0x7f, RZ, 0xc0, !PT ;  /* 0x0000007f02ff7812 */ /* 0x004fe2000780c0ff */
[----:B-1----:R-:W-:-:S12]  /*2460*/  @P2 BRA `(.L_x_2272) ;  /* 0x0000000000082947 */ /* 0x002fd80003800000 */
[----:B------:R-:W1:Y:S02]  /*2470*/  SYNCS.PHASECHK.TRANS64.TRYWAIT P2, [R3+URZ+0x38830], R0 ;  /* 0x03883000030075a7 */ /* 0x000e64000804017f */
[----:B-1----:R-:W-:Y:S05]  /*2480*/  @!P2 BRA `(.L_x_2273) ;  /* 0x0000015800e0a947 */ /* 0x002fea0003800000 */
.L_x_2272:
[----:B------:R-:W-:Y:S05]  /*2490*/  WARPSYNC.ALL ;  /* 0x0000000000007948 */ /* 0x000fea0003800000 */
[----:B------:R-:W-:Y:S01]  /*24a0*/  UIADD3 UR4, UR41, 0x28400, URZ ;  /* 0x0002840029047890 */ /* 0x000fe2000fffe03f */
[----:B------:R-:W-:Y:S01]  /*24b0*/  WARPGROUP.ARRIVE ;  /* 0x00000000000079c5 */ /* 0x000fe20000000000 */
[----:B------:R-:W-:Y:S01]  /*24c0*/  ULOP3.LUT UR32, UR58, 0x10000, URZ, 0xfc, !UPT ;  /* 0x000100003a207892 */ /* 0x000fe2000f8efc3f */
[----:B01----:R-:W-:Y:S01]  /*24d0*/  VIADD R0, R17, UR36 ;  /* 0x0000002411007c36 */ /* 0x003fe20008000000 */
[----:B------:R-:W-:Y:S01]  /*24e0*/  USHF.R.U32.HI UR4, URZ, 0x4, UR4 ;  /* 0x000000043f047899 */ /* 0x000fe20008011604 */
[----:B------:R-:W-:Y:S01]  /*24f0*/  IMAD.U32 R5, RZ, RZ, UR56 ;  /* 0x00000038ff057e24 */ /* 0x000fe2000f8e00ff */
[----:B------:R-:W-:Y:S01]  /*2500*/  UMOV UR33, 0x40000040 ;  /* 0x4000004000217882 */ /* 0x000fe20000000000 */
[----:B------:R-:W-:Y:S01]  /*2510*/  UMOV UR35, 0x40000040 ;  /* 0x4000004000237882 */ /* 0x000fe20000000000 */
[----:B------:R-:W-:Y:S01]  /*2520*/  ULOP3.LUT UR4, UR4, 0x3fff, URZ, 0xc0, !UPT ;  /* 0x00003fff04047892 */ /* 0x000fe2000f8ec03f */
[----:B------:R-:W-:Y:S01]  /*2530*/  IMAD.U32 R15, RZ, RZ, UR42 ;  /* 0x0000002aff0f7e24 */ /* 0x000fe2000f8e00ff */
[----:B------:R-:W-:Y:S01]  /*2540*/  UMOV UR5, 0x40000040 ;  /* 0x4000004000057882 */ /* 0x000fe20000000000 */
[----:B------:R-:W-:Y:S01]  /*2550*/  UMOV UR7, 0x40000040 ;  /* 0x4000004000077882 */ /* 0x000fe20000000000 */
[----:B------:R-:W-:Y:S01]  /*2560*/  ULOP3.LUT UR51, UR4, 0x10000, URZ, 0xfc, !UPT ;  /* 0x0001000004337892 */ /* 0x000fe2000f8efc3f */
[----:B------:R-:W-:Y:S01]  /*2570*/  @!P0 VIADD R3, R3, 0x38840 ;  /* 0x0003884003038836 */ /* 0x000fe20000000000 */
[----:B------:R-:W-:Y:S01]  /*2580*/  UIADD3 UR4, UR32, 0x2, URZ ;  /* 0x0000000220047890 */ /* 0x000fe2000fffe03f */
[----:B------:R-:W-:Y:S01]  /*2590*/  CS2R R90, SRZ ;  /* 0x00000000005a7805 */ /* 0x000fe2000001ff00 */
[----:B------:R-:W-:Y:S01]  /*25a0*/  ULEA UR34, UR54, UR51, 0xb ;  /* 0x0000003336227291 */ /* 0x000fe2000f8e583f */
[----:B------:R-:W-:Y:S01]  /*25b0*/  CS2R R92, SRZ ;  /* 0x00000000005c7805 */ /* 0x000fe2000001ff00 */
[----:B------:R-:W-:Y:S01]  /*25c0*/  UIADD3 UR8, UR32, 0x4, URZ ;  /* 0x0000000420087890 */ /* 0x000fe2000fffe03f */
[----:B------:R-:W-:Y:S01]  /*25d0*/  @!P0 PRMT R3, RZ, 0x654, R3 ;  /* 0x00000654ff038816 */ /* 0x000fe20000000003 */
[----:B------:R-:W-:Y:S01]  /*25e0*/  UIADD3 UR6, UR34, 0x2, URZ ;  /* 0x0000000222067890 */ /* 0x000fe2000fffe03f */
[----:B------:R-:W-:Y:S01]  /*25f0*/  CS2R R94, SRZ ;  /* 0x00000000005e7805 */ /* 0x000fe2000001ff00 */
[----:B------:R-:W-:Y:S01]  /*2600*/  UIADD3 UR10, UR34, 0x4, URZ ;  /* 0x00000004220a7890 */ /* 0x000fe2000fffe03f */
[----:B------:R-:W-:Y:S01]  /*2610*/  CS2R R96, SRZ ;  /* 0x0000000000607805 */ /* 0x000fe2000001ff00 */
[----:B------:R-:W-:Y:S01]  /*2620*/  UMOV UR9, 0x40000040 ;  /* 0x4000004000097882 */ /* 0x000fe20000000000 */
[----:B------:R-:W-:Y:S01]  /*2630*/  QGMMA.64x128x32.F32.E4M3.E4M3 R24, gdesc[UR32], RZ, !UPT, gsb0 ;  /* 0x01e00000201879f3 */ /* 0x000fe2000c0008ff */
[----:B------:R-:W-:Y:S01]  /*2640*/  UMOV UR11, 0x40000040 ;  /* 0x40000040000b7882 */ /* 0x000fe20000000000 */
[----:B------:R-:W-:Y:S01]  /*2650*/  UIADD3 UR12, UR32, 0x6, URZ ;  /* 0x00000006200c7890 */ /* 0x000fe2000fffe03f */
[----:B------:R-:W-:Y:S01]  /*2660*/  CS2R R98, SRZ ;  /* 0x0000000000627805 */ /* 0x000fe2000001ff00 */
[----:B------:R-:W-:Y:S01]  /*2670*/  UIADD3 UR14, UR34, 0x6, URZ ;  /* 0x00000006220e7890 */ /* 0x000fe2000fffe03f */
[----:B------:R-:W-:Y:S01]  /*2680*/  CS2R R100, SRZ ;  /* 0x0000000000647805 */ /* 0x000fe2000001ff00 */
[----:B------:R-:W-:Y:S01]  /*2690*/  UMOV UR13, 0x40000040 ;  /* 0x40000040000d7882 */ /* 0x000fe20000000000 */
        /* <DEDUP_REMOVED lines=25> */
[----:B------:R-:W-:Y:S01]  /*2830*/  UIADD3 UR58, UR57, -0x2, URZ ;  /* 0xfffffffe393a7890 */ /* 0x000fe2000fffe03f */
        /* <DEDUP_REMOVED lines=17> */
[----:B------:R-:W-:Y:S02]  /*2950*/  WARPGROUP.DEPBAR.LE gsb0, 0x0 ;  /* 0x00008000000079c5 */ /* 0x000fe40000010000 */
[----:B------:R-:W-:-:S06]  /*2960*/  WARPGROUP.ARRIVE ;  /* 0x00000000000079c5 */ /* 0x000fcc0000000000 */
[----:B------:R-:W-:Y:S01]  /*2970*/  QGMMA.64x128x32.F32.E4M3.E4M3 R24, gdesc[UR4], R24, gsb0 ;  /* 0x01e00000041879f3 */ /* 0x000fe20008000818 */
[----:B------:R-:W-:Y:S02]  /*2980*/  ULDC UR6, c[0x0][0x448] ;  /* 0x0001120000067ab9 */ /* 0x000fe40000000800 */
[----:B------:R-:W-:-:S06]  /*2990*/  UISETP.NE.AND UP0, UPT, UR6, 0x1, UPT ;  /* 0x000000010600788c */ /* 0x000fcc000bf05270 */
[----:B------:R-:W-:-:S05]  /*29a0*/  PLOP3.LUT P2, PT, PT, PT, UP0, 0x80, 0x0 ;  /* 0x000000000000781c */ /* 0x000fca0003f4f008 */
[----:B------:R-:W-:-:S08]  /*29b0*/  @UP0 ULDC UR6, c[0x0][0x44c] ;  /* 0x0001130000060ab9 */ /* 0x000fd00000000800 */
[----:B------:R-:W-:Y:S01]  /*29c0*/  @P2 IMAD.HI.U32 R2, R0, UR6, RZ ;  /* 0x0000000600022c27 */ /* 0x000fe2000f8e00ff */
[----:B------:R-:W-:-:S04]  /*29d0*/  @UP0 ULDC UR6, c[0x0][0x450] ;  /* 0x0001140000060ab9 */ /* 0x000fc80000000800 */
[----:B------:R-:W-:Y:S01]  /*29e0*/  @P2 SHF.R.U32.HI R0, RZ, UR6, R2 ;  /* 0x00000006ff002c19 */ /* 0x000fe20008011602 */
[----:B------:R-:W-:Y:S02]  /*29f0*/  UMOV UR6, 0xffffff80 ;  /* 0xffffff8000067882 */ /* 0x000fe40000000000 */
[----:B------:R-:W-:Y:S02]  /*2a00*/  UIMAD UR6, UR57, UR6, 0x80 ;  /* 0x00000080390674a4 */ /* 0x000fe4000f8e0206 */
[----:B------:R-:W0:Y:S04]  /*2a10*/  SHFL.IDX PT, R6, R0, 0x1, 0x1c1f ;  /* 0x003c1f0000067f89 */ /* 0x000e2800000e0000 */
[----:B------:R-:W-:Y:S01]  /*2a20*/  IMAD.U32 R7, RZ, RZ, UR6 ;  /* 0x00000006ff077e24 */ /* 0x000fe2000f8e00ff */
[----:B------:R-:W-:-:S02]  /*2a30*/  @UP0 ULDC UR6, c[0x0][0x44c] ;  /* 0x0001130000060ab9 */ /* 0x000fc40000000800 */
[----:B------:R-:W-:Y:S02]  /*2a40*/  UIMAD.WIDE.U32 UR6, UR36, UR6, URZ ;  /* 0x00000006240672a5 */ /* 0x000fe4000f8e003f */
[C-C-:B------:R-:W-:Y:S02]  /*2a50*/  IADD3 R2, -R16.reuse, 0x1, R7.reuse ;  /* 0x0000000110027810 */ /* 0x140fe40007ffe107 */
[----:B------:R-:W-:Y:S02]  /*2a60*/  IADD3 R4, -R16, UR55, R7 ;  /* 0x0000003710047c10 */ /* 0x000fe4000fffe107 */
[----:B------:R-:W-:-:S04]  /*2a70*/  IADD3 R5, -R5, UR55, R2 ;  /* 0x0000003705057c10 */ /* 0x000fc8000fffe102 */
[----:B0-----:R-:W-:-:S04]  /*2a80*/  VIADDMNMX R6, R6, R5, R4, PT ;  /* 0x0000000506067246 */ /* 0x001fc80003800104 */
[C---:B------:R-:W-:Y:S02]  /*2a90*/  ISETP.GT.AND P3, PT, R6.reuse, RZ, PT ;  /* 0x000000ff0600720c */ /* 0x040fe40003f64270 */
[C---:B------:R-:W-:Y:S02]  /*2aa0*/  ISETP.GT.AND P4, PT, R6.reuse, 0x1, PT ;  /* 0x000000010600780c */ /* 0x040fe40003f84270 */
[----:B------:R-:W-:Y:S01]  /*2ab0*/  ISETP.GT.AND P5, PT, R6, 0x8, PT ;  /* 0x000000080600780c */ /* 0x000fe20003fa4270 */
[----:B------:R-:W-:Y:S02]  /*2ac0*/  WARPGROUP.DEPBAR.LE gsb0, 0x0 ;  /* 0x00008000000079c5 */ /* 0x000fe40000010000 */
[----:B------:R-:W-:-:S06]  /*2ad0*/  WARPGROUP.ARRIVE ;  /* 0x00000000000079c5 */ /* 0x000fcc0000000000 */
[----:B------:R-:W-:Y:S01]  /*2ae0*/  QGMMA.64x128x32.F32.E4M3.E4M3 R24, gdesc[UR8], R24, gsb0 ;  /* 0x01e00000081879f3 */ /* 0x000fe20008000818 */
[----:B------:R-:W-:Y:S01]  /*2af0*/  @UP0 ULDC UR11, c[0x0][0x450] ;  /* 0x00011400000b0ab9 */ /* 0x000fe20000000800 */
[----:B------:R-:W-:Y:S01]  /*2b00*/  UMOV UR10, UR36 ;  /* 0x00000024000a7c82 */ /* 0x000fe20008000000 */
[----:B------:R-:W-:-:S04]  /*2b10*/  @UP0 USHF.R.U32.HI UR10, URZ, UR11, UR7 ;  /* 0x0000000b3f0a0299 */ /* 0x000fc80008011607 */
[----:B------:R-:W-:-:S04]  /*2b20*/  UIADD3 UR6, UR10, UR55, -UR56 ;  /* 0x000000370a067290 */ /* 0x000fc8000fffe838 */
[----:B------:R-:W-:-:S04]  /*2b30*/  USHF.R.S32.HI UR7, URZ, 0x1f, UR6 ;  /* 0x0000001f3f077899 */ /* 0x000fc80008011406 */
[----:B------:R-:W-:-:S04]  /*2b40*/  ULEA.HI UR7, UR7, UR6, URZ, 0x7 ;  /* 0x0000000607077291 */ /* 0x000fc8000f8f383f */
[----:B------:R-:W-:-:S04]  /*2b50*/  USHF.R.S32.HI UR7, URZ, 0x7, UR7 ;  /* 0x000000073f077899 */ /* 0x000fc80008011407 */
[----:B------:R-:W-:-:S04]  /*2b60*/  UISETP.LT.AND UP1, UPT, UR39, UR7, UPT ;  /* 0x000000072700728c */ /* 0x000fc8000bf21270 */
[----:B------:R-:W-:-:S04]  /*2b70*/  USEL UR57, UR39, UR7, !UP1 ;  /* 0x0000000727397287 */ /* 0x000fc8000c800000 */
[----:B------:R-:W-:Y:S01]  /*2b80*/  UISETP.GE.AND UP1, UPT, UR58, UR57, UPT ;  /* 0x000000393a00728c */ /* 0x000fe2000bf26270 */
        /* <DEDUP_REMOVED lines=16> */
[----:B------:R-:W-:Y:S01]  /*2c90*/  FSEL R26, R26, -INF , P3 ;  /* 0xff8000001a1a7808 */ /* 0x000fe20001800000 */
[----:B------:R0:W-:Y:S01]  /*2ca0*/  @!P0 SYNCS.ARRIVE.TRANS64.RED.A1T0 RZ, [R3+URZ], RZ ;  /* 0x000000ff03ff89a7 */ /* 0x0001e2000810043f */
[----:B------:R-:W-:Y:S02]  /*2cb0*/  FSEL R8, R27, -INF , P4 ;  /* 0xff8000001b087808 */ /* 0x000fe40002000000 */
[----:B------:R-:W-:Y:S02]  /*2cc0*/  ISETP.GT.AND P3, PT, R6, 0x9, PT ;  /* 0x000000090600780c */ /* 0x000fe40003f64270 */
[----:B------:R-:W-:-:S02]  /*2cd0*/  FSEL R30, R30, -INF , P5 ;  /* 0xff8000001e1e7808 */ /* 0x000fc40002800000 */
[----:B------:R-:W-:Y:S02]  /*2ce0*/  FMNMX.FTZ R7, R26, R8, !PT ;  /* 0x000000081a077209 */ /* 0x000fe40007810000 */
[----:B------:R-:W-:Y:S02]  /*2cf0*/  ISETP.GT.AND P4, PT, R6, 0x10, PT ;  /* 0x000000100600780c */ /* 0x000fe40003f84270 */
[----:B------:R-:W-:Y:S02]  /*2d00*/  FSEL R10, R31, -INF , P3 ;  /* 0xff8000001f0a7808 */ /* 0x000fe40001800000 */
[----:B------:R-:W-:Y:S02]  /*2d10*/  FMNMX.FTZ R7, R30, R7, !PT ;  /* 0x000000071e077209 */ /* 0x000fe40007810000 */
        /* <DEDUP_REMOVED lines=22> */
[----:B------:R-:W-:Y:S01]  /*2e80*/  FSEL R2, R47, -INF , P3 ;  /* 0xff8000002f027808 */ /* 0x000fe20001800000 */
[----:B------:R-:W-:Y:S01]  /*2e90*/  IMAD.U32 R47, RZ, RZ, UR42 ;  /* 0x0000002aff2f7e24 */ /* 0x000fe2000f8e00ff */
        /* <DEDUP_REMOVED lines=58> */
[----:B------:R-:W-:Y:S02]  /*3240*/  FSEL R87, R87, -INF , P3 ;  /* 0xff80000057577808 */ /* 0x000fe40001800000 */
[----:B------:R-:W-:-:S04]  /*3250*/  FMNMX.FTZ R6, R86, R7, !PT ;  /* 0x0000000756067209 */ /* 0x000fc80007810000 */
[----:B------:R-:W-:-:S05]  /*3260*/  FMNMX.FTZ R7, R87, R6, !PT ;  /* 0x0000000657077209 */ /* 0x000fca0007810000 */
[----:B------:R-:W1:Y:S02]  /*3270*/  SHFL.BFLY PT, R6, R7, 0x2, 0x1f ;  /* 0x0c401f0007067f89 */ /* 0x000e6400000e0000 */
[----:B-1----:R-:W-:Y:S02]  /*3280*/  FMNMX.FTZ R9, R7, R6, !PT ;  /* 0x0000000607097209 */ /* 0x002fe40007810000 */
[----:B------:R-:W1:Y:S04]  /*3290*/  SHFL.IDX PT, R6, R0, RZ, 0x1c1f ;  /* 0x001c1fff00067589 */ /* 0x000e6800000e0000 */
[----:B------:R-:W2:Y:S01]  /*32a0*/  SHFL.BFLY PT, R88, R9, 0x1, 0x1f ;  /* 0x0c201f0009587f89 */ /* 0x000ea200000e0000 */
[----:B-1----:R-:W-:Y:S02]  /*32b0*/  VIADDMNMX R27, R6, R5, R4, PT ;  /* 0x00000005061b7246 */ /* 0x002fe40003800104 */
[----:B--2---:R-:W-:-:S02]  /*32c0*/  FMNMX.FTZ R0, R9, R88, !PT ;  /* 0x0000005809007209 */ /* 0x004fc40007810000 */
[----:B------:R-:W-:Y:S02]  /*32d0*/  CS2R R88, SRZ ;  /* 0x0000000000587805 */ /* 0x000fe4000001ff00 */
[----:B------:R-:W-:Y:S02]  /*32e0*/  ISETP.GT.AND P4, PT, R27, 0x1, PT ;  /* 0x000000011b00780c */ /* 0x000fe40003f84270 */
[C---:B------:R-:W-:Y:S01]  /*32f0*/  FSETP.NEU.FTZ.AND P3, PT, R0.reuse, -INF , PT ;  /* 0xff8000000000780b */ /* 0x040fe20003f7d000 */
[----:B------:R-:W-:-:S01]  /*3300*/  FFMA.FTZ R15, R0, R15, -8 ;  /* 0xc1000000000f7423 */ /* 0x000fc2000001000f */
[----:B------:R-:W-:Y:S02]  /*3310*/  ISETP.GT.AND P5, PT, R27, 0x8, PT ;  /* 0x000000081b00780c */ /* 0x000fe40003fa4270 */
[----:B------:R-:W-:Y:S02]  /*3320*/  FSEL R25, R25, -INF , P4 ;  /* 0xff80000019197808 */ /* 0x000fe40002000000 */
[----:B------:R-:W-:-:S02]  /*3330*/  FSEL R15, R15, RZ, P3 ;  /* 0x000000ff0f0f7208 */ /* 0x000fc40001800000 */
[----:B------:R-:W-:Y:S02]  /*3340*/  ISETP.GT.AND P3, PT, R27, RZ, PT ;  /* 0x000000ff1b00720c */ /* 0x000fe40003f64270 */
[----:B------:R-:W-:Y:S01]  /*3350*/  FSEL R28, R28, -INF , P5 ;  /* 0xff8000001c1c7808 */ /* 0x000fe20002800000 */
[----:B------:R-:W-:-:S01]  /*3360*/  FFMA.FTZ R4, R8, UR42, -R15 ;  /* 0x0000002a08047c23 */ /* 0x000fc2000801080f */
[----:B------:R-:W-:Y:S01]  /*3370*/  FSEL R24, R24, -INF , P3 ;  /* 0xff80000018187808 */ /* 0x000fe20001800000 */
[----:B------:R-:W-:-:S01]  /*3380*/  FFMA.FTZ R6, R10, UR42, -R15 ;  /* 0x0000002a0a067c23 */ /* 0x000fc2000801080f */
[----:B------:R-:W-:Y:S01]  /*3390*/  ISETP.GT.AND P3, PT, R27, 0x9, PT ;  /* 0x000000091b00780c */ /* 0x000fe20003f64270 */
[----:B------:R-:W-:-:S01]  /*33a0*/  FFMA.FTZ R34, R34, UR42, -R15 ;  /* 0x0000002a22227c23 */ /* 0x000fc2000801080f */
[----:B------:R-:W-:Y:S01]  /*33b0*/  FMNMX.FTZ R7, R24, R25, !PT ;  /* 0x0000001918077209 */ /* 0x000fe20007810000 */
[----:B------:R-:W-:-:S01]  /*33c0*/  FFMA.FTZ R38, R38, UR42, -R15 ;  /* 0x0000002a26267c23 */ /* 0x000fc2000801080f */
[----:B------:R-:W-:Y:S01]  /*33d0*/  ISETP.GT.AND P4, PT, R27, 0x10, PT ;  /* 0x000000101b00780c */ /* 0x000fe20003f84270 */
[----:B------:R-:W-:-:S01]  /*33e0*/  FFMA.FTZ R42, R42, UR42, -R15 ;  /* 0x0000002a2a2a7c23 */ /* 0x000fc2000801080f */
[----:B------:R-:W-:Y:S01]  /*33f0*/  FSEL R29, R29, -INF , P3 ;  /* 0xff8000001d1d7808 */ /* 0x000fe20001800000 */
        /* <DEDUP_REMOVED lines=16> */
[----:B------:R1:W-:Y:S01]  /*3500*/  MUFU.EX2 R7, R34 ;  /* 0x0000002200077308 */ /* 0x0003e20000000800 */
[----:B------:R-:W-:Y:S01]  /*3510*/  FSEL R36, R36, -INF , P4 ;  /* 0xff80000024247808 */ /* 0x000fe20002000000 */
[--C-:B------:R-:W-:Y:S01]  /*3520*/  FFMA.FTZ R223, R66, UR42, -R15.reuse ;  /* 0x0000002a42df7c23 */ /* 0x100fe2000801080f */
[----:B------:R-:W-:Y:S01]  /*3530*/  FMNMX.FTZ R9, R33, R8, !PT ;  /* 0x0000000821097209 */ /* 0x000fe20007810000 */
[--C-:B------:R-:W-:Y:S01]  /*3540*/  FFMA.FTZ R8, R12, UR42, -R15.reuse ;  /* 0x0000002a0c087c23 */ /* 0x100fe2000801080f */
[----:B------:R-:W-:Y:S01]  /*3550*/  ISETP.GT.AND P4, PT, R27, 0x20, PT ;  /* 0x000000201b00780c */ /* 0x000fe20003f84270 */
[--C-:B------:R-:W-:Y:S01]  /*3560*/  FFMA.FTZ R217, R74, UR42, -R15.reuse ;  /* 0x0000002a4ad97c23 */ /* 0x100fe2000801080f */
[----:B------:R-:W-:Y:S01]  /*3570*/  FSEL R37, R37, -INF , P3 ;  /* 0xff80000025257808 */ /* 0x000fe20001800000 */
[--C-:B------:R-:W-:Y:S01]  /*3580*/  FFMA.FTZ R50, R75, UR42, -R15.reuse ;  /* 0x0000002a4b327c23 */ /* 0x100fe2000801080f */
[----:B------:R-:W-:Y:S01]  /*3590*/  FMNMX.FTZ R10, R36, R9, !PT ;  /* 0x00000009240a7209 */ /* 0x000fe20007810000 */
[--C-:B-1----:R-:W-:Y:S01]  /*35a0*/  FFMA.FTZ R34, R67, UR42, -R15.reuse ;  /* 0x0000002a43227c23 */ /* 0x102fe2000801080f */
[----:B------:R-:W-:Y:S01]  /*35b0*/  ISETP.GT.AND P3, PT, R27, 0x21, PT ;  /* 0x000000211b00780c */ /* 0x000fe20003f64270 */
[--C-:B------:R-:W-:Y:S01]  /*35c0*/  FFMA.FTZ R39, R79, UR42, -R15.reuse ;  /* 0x0000002a4f277c23 */ /* 0x100fe2000801080f */
[----:B------:R-:W-:Y:S01]  /*35d0*/  FSEL R40, R40, -INF , P4 ;  /* 0xff80000028287808 */ /* 0x000fe20002000000 */
[----:B------:R-:W-:Y:S01]  /*35e0*/  FFMA.FTZ R58, R87, UR42, -R15 ;  /* 0x0000002a573a7c23 */ /* 0x000fe2000801080f */
[----:B------:R-:W-:Y:S01]  /*35f0*/  FMNMX.FTZ R9, R37, R10, !PT ;  /* 0x0000000a25097209 */ /* 0x000fe20007810000 */
[----:B------:R-:W-:Y:S01]  /*3600*/  MUFU.EX2 R229, R229 ;  /* 0x000000e500e57308 */ /* 0x000fe20000000800 */
[----:B------:R-:W-:-:S02]  /*3610*/  ISETP.GT.AND P4, PT, R27, 0x28, PT ;  /* 0x000000281b00780c */ /* 0x000fc40003f84270 */
[----:B------:R-:W-:Y:S02]  /*3620*/  CS2R R66, SRZ ;  /* 0x0000000000427805 */ /* 0x000fe4000001ff00 */
[----:B------:R-:W-:Y:S02]  /*3630*/  FSEL R41, R41, -INF , P3 ;  /* 0xff80000029297808 */ /* 0x000fe40001800000 */
[----:B------:R-:W-:Y:S02]  /*3640*/  CS2R R74, SRZ ;  /* 0x00000000004a7805 */ /* 0x000fe4000001ff00 */
[----:B------:R-:W-:Y:S02]  /*3650*/  FMNMX.FTZ R10, R40, R9, !PT ;  /* 0x00000009280a7209 */ /* 0x000fe40007810000 */
[----:B------:R-:W-:Y:S01]  /*3660*/  ISETP.GT.AND P3, PT, R27, 0x29, PT ;  /* 0x000000291b00780c */ /* 0x000fe20003f64270 */
[----:B------:R1:W-:Y:S01]  /*3670*/  MUFU.EX2 R9, R38 ;  /* 0x0000002600097308 */ /* 0x0003e20000000800 */
[----:B------:R-:W-:-:S02]  /*3680*/  FSEL R44, R44, -INF , P4 ;  /* 0xff8000002c2c7808 */ /* 0x000fc40002000000 */
[----:B------:R-:W-:Y:S01]  /*3690*/  FMNMX.FTZ R11, R41, R10, !PT ;  /* 0x0000000a290b7209 */ /* 0x000fe20007810000 */
[----:B------:R-:W-:-:S01]  /*36a0*/  FFMA.FTZ R10, R14, UR42, -R15 ;  /* 0x0000002a0e0a7c23 */ /* 0x000fc2000801080f */
[----:B------:R-:W-:Y:S02]  /*36b0*/  ISETP.GT.AND P4, PT, R27, 0x30, PT ;  /* 0x000000301b00780c */ /* 0x000fe40003f84270 */
[----:B------:R-:W-:Y:S01]  /*36c0*/  FSEL R45, R45, -INF , P3 ;  /* 0xff8000002d2d7808 */ /* 0x000fe20001800000 */
[----:B------:R-:W-:Y:S01]  /*36d0*/  MUFU.EX2 R4, R4 ;  /* 0x0000000400047308 */ /* 0x000fe20000000800 */
[----:B------:R-:W-:Y:S01]  /*36e0*/  FMNMX.FTZ R12, R44, R11, !PT ;  /* 0x0000000b2c0c7209 */ /* 0x000fe20007810000 */
[----:B-1----:R-:W-:Y:S01]  /*36f0*/  FFMA.FTZ R38, R63, UR42, -R15 ;  /* 0x0000002a3f267c23 */ /* 0x002fe2000801080f */
[----:B------:R-:W-:Y:S02]  /*3700*/  ISETP.GT.AND P3, PT, R27, 0x31, PT ;  /* 0x000000311b00780c */ /* 0x000fe40003f64270 */
[----:B------:R-:W-:-:S02]  /*3710*/  FSEL R48, R48, -INF , P4 ;  /* 0xff80000030307808 */ /* 0x000fc40002000000 */
[----:B------:R-:W-:Y:S01]  /*3720*/  FMNMX.FTZ R11, R45, R12, !PT ;  /* 0x0000000c2d0b7209 */ /* 0x000fe20007810000 */
[----:B------:R-:W-:Y:S01]  /*3730*/  MUFU.EX2 R5, R5 ;  /* 0x0000000500057308 */ /* 0x000fe20000000800 */
[----:B------:R-:W-:Y:S02]  /*3740*/  ISETP.GT.AND P4, PT, R27, 0x38, PT ;  /* 0x000000381b00780c */ /* 0x000fe40003f84270 */
[----:B------:R-:W-:Y:S02]  /*3750*/  FSEL R49, R49, -INF , P3 ;  /* 0xff80000031317808 */ /* 0x000fe40001800000 */
[----:B------:R-:W-:Y:S02]  /*3760*/  FMNMX.FTZ R12, R48, R11, !PT ;  /* 0x0000000b300c7209 */ /* 0x000fe40007810000 */
[----:B------:R-:W-:Y:S01]  /*3770*/  ISETP.GT.AND P3, PT, R27, 0x39, PT ;  /* 0x000000391b00780c */ /* 0x000fe20003f64270 */
[----:B------:R1:W-:Y:S01]  /*3780*/  MUFU.EX2 R11, R42 ;  /* 0x0000002a000b7308 */ /* 0x0003e20000000800 */
[----:B------:R-:W-:-:S02]  /*3790*/  FSEL R52, R52, -INF , P4 ;  /* 0xff80000034347808 */ /* 0x000fc40002000000 */
[----:B------:R-:W-:Y:S01]  /*37a0*/  FMNMX.FTZ R13, R49, R12, !PT ;  /* 0x0000000c310d7209 */ /* 0x000fe20007810000 */
[----:B------:R-:W-:-:S01]  /*37b0*/  FFMA.FTZ R12, R20, UR42, -R15 ;  /* 0x0000002a140c7c23 */ /* 0x000fc2000801080f */
[----:B------:R-:W-:Y:S01]  /*37c0*/  ISETP.GT.AND P4, PT, R27, 0x40, PT ;  /* 0x000000401b00780c */ /* 0x000fe20003f84270 */
[----:B------:R-:W-:-:S01]  /*37d0*/  FFMA.FTZ R20, R51, UR42, -R15 ;  /* 0x0000002a33147c23 */ /* 0x000fc2000801080f */
        /* <DEDUP_REMOVED lines=18> */
[----:B------:R-:W2:Y:S01]  /*3900*/  MUFU.EX2 R10, R10 ;  /* 0x0000000a000a7308 */ /* 0x000ea20000000800 */
[----:B------:R-:W-:Y:S01]  /*3910*/  FMNMX.FTZ R2, R60, R21, !PT ;  /* 0x000000153c027209 */ /* 0x000fe20007810000 */
[----:B-1----:R-:W-:Y:S01]  /*3920*/  FFMA.FTZ R46, R78, UR42, -R15 ;  /* 0x0000002a4e2e7c23 */ /* 0x002fe2000801080f */
[----:B------:R-:W-:Y:S02]  /*3930*/  ISETP.GT.AND P3, PT, R27, 0x51, PT ;  /* 0x000000511b00780c */ /* 0x000fe40003f64270 */
[----:B------:R-:W-:-:S02]  /*3940*/  CS2R R78, SRZ ;  /* 0x00000000004e7805 */ /* 0x000fc4000001ff00 */
[----:B------:R-:W-:Y:S02]  /*3950*/  FSEL R64, R64, -INF , P4 ;  /* 0xff80000040407808 */ /* 0x000fe40002000000 */
[----:B------:R-:W-:Y:S01]  /*3960*/  FMNMX.FTZ R21, R61, R2, !PT ;  /* 0x000000023d157209 */ /* 0x000fe20007810000 */
[----:B------:R-:W-:Y:S01]  /*3970*/  MUFU.EX2 R12, R12 ;  /* 0x0000000c000c7308 */ /* 0x000fe20000000800 */
[----:B------:R-:W-:Y:S02]  /*3980*/  ISETP.GT.AND P4, PT, R27, 0x58, PT ;  /* 0x000000581b00780c */ /* 0x000fe40003f84270 */
[----:B------:R-:W-:Y:S02]  /*3990*/  FSEL R65, R65, -INF , P3 ;  /* 0xff80000041417808 */ /* 0x000fe40001800000 */
[----:B------:R-:W-:Y:S02]  /*39a0*/  FMNMX.FTZ R2, R64, R21, !PT ;  /* 0x0000001540027209 */ /* 0x000fe40007810000 */
[----:B------:R-:W-:Y:S01]  /*39b0*/  ISETP.GT.AND P3, PT, R27, 0x59, PT ;  /* 0x000000591b00780c */ /* 0x000fe20003f64270 */
[----:B------:R-:W1:Y:S01]  /*39c0*/  MUFU.EX2 R14, R14 ;  /* 0x0000000e000e7308 */ /* 0x000e620000000800 */
[----:B------:R-:W-:-:S02]  /*39d0*/  FSEL R68, R68, -INF , P4 ;  /* 0xff80000044447808 */ /* 0x000fc40002000000 */
[----:B------:R-:W-:Y:S02]  /*39e0*/  FMNMX.FTZ R21, R65, R2, !PT ;  /* 0x0000000241157209 */ /* 0x000fe40007810000 */
[----:B------:R-:W-:Y:S02]  /*39f0*/  ISETP.GT.AND P4, PT, R27, 0x60, PT ;  /* 0x000000601b00780c */ /* 0x000fe40003f84270 */
[----:B------:R-:W-:Y:S01]  /*3a00*/  FSEL R69, R69, -INF , P3 ;  /* 0xff80000045457808 */ /* 0x000fe20001800000 */
[----:B------:R-:W-:Y:S01]  /*3a10*/  MUFU.EX2 R227, R227 ;  /* 0x000000e300e37308 */ /* 0x000fe20000000800 */
[----:B------:R-:W-:Y:S02]  /*3a20*/  FMNMX.FTZ R2, R68, R21, !PT ;  /* 0x0000001544027209 */ /* 0x000fe40007810000 */
        /* <DEDUP_REMOVED lines=15> */
[----:B---3--:R-:W-:Y:S01]  /*3b20*/  FFMA.FTZ R54, R83, UR42, -R15 ;  /* 0x0000002a53367c23 */ /* 0x008fe2000801080f */
[----:B------:R-:W-:Y:S02]  /*3b30*/  ISETP.GT.AND P3, PT, R27, 0x71, PT ;  /* 0x000000711b00780c */ /* 0x000fe40003f64270 */
[----:B------:R-:W-:-:S02]  /*3b40*/  FSEL R80, R80, -INF , P4 ;  /* 0xff80000050507808 */ /* 0x000fc40002000000 */
[----:B------:R-:W-:Y:S01]  /*3b50*/  FMNMX.FTZ R31, R77, R2, !PT ;  /* 0x000000024d1f7209 */ /* 0x000fe20007810000 */
[----:B------:R-:W-:Y:S01]  /*3b60*/  MUFU.EX2 R221, R221 ;  /* 0x000000dd00dd7308 */ /* 0x000fe20000000800 */
[----:B------:R-:W-:Y:S02]  /*3b70*/  ISETP.GT.AND P4, PT, R27, 0x78, PT ;  /* 0x000000781b00780c */ /* 0x000fe40003f84270 */
[----:B------:R-:W-:Y:S02]  /*3b80*/  FSEL R81, R81, -INF , P3 ;  /* 0xff80000051517808 */ /* 0x000fe40001800000 */
[----:B------:R-:W-:Y:S01]  /*3b90*/  FMNMX.FTZ R2, R80, R31, !PT ;  /* 0x0000001f50027209 */ /* 0x000fe20007810000 */
[----:B------:R-:W-:Y:S01]  /*3ba0*/  FFMA.FTZ R31, R70, UR42, -R15 ;  /* 0x0000002a461f7c23 */ /* 0x000fe2000801080f */
[----:B------:R-:W-:Y:S01]  /*3bb0*/  ISETP.GT.AND P3, PT, R27, 0x79, PT ;  /* 0x000000791b00780c */ /* 0x000fe20003f64270 */
[----:B------:R-:W-:Y:S01]  /*3bc0*/  MUFU.EX2 R30, R30 ;  /* 0x0000001e001e7308 */ /* 0x000fe20000000800 */
[----:B------:R-:W-:-:S02]  /*3bd0*/  FSEL R84, R84, -INF , P4 ;  /* 0xff80000054547808 */ /* 0x000fc40002000000 */
[----:B------:R-:W-:Y:S02]  /*3be0*/  CS2R R70, SRZ ;  /* 0x0000000000467805 */ /* 0x000fe4000001ff00 */
[----:B------:R-:W-:Y:S02]  /*3bf0*/  FMNMX.FTZ R27, R81, R2, !PT ;  /* 0x00000002511b7209 */ /* 0x000fe40007810000 */
[----:B------:R-:W-:Y:S02]  /*3c00*/  FSEL R85, R85, -INF , P3 ;  /* 0xff80000055557808 */ /* 0x000fe40001800000 */
[----:B------:R-:W-:Y:S01]  /*3c10*/  FMNMX.FTZ R2, R84, R27, !PT ;  /* 0x0000001b54027209 */ /* 0x000fe20007810000 */
[----:B------:R-:W-:Y:S01]  /*3c20*/  FFMA.FTZ R27, R62, UR42, -R15 ;  /* 0x0000002a3e1b7c23 */ /* 0x000fe2000801080f */
[----:B------:R-:W-:Y:S01]  /*3c30*/  MUFU.EX2 R38, R38 ;  /* 0x0000002600267308 */ /* 0x000fe20000000800 */
[----:B--2---:R-:W-:Y:S02]  /*3c40*/  F2FP.SATFINITE.E4M3.F32.PACK_AB_MERGE_C R231, R10, R9, RZ ;  /* 0x000000090ae7723e */ /* 0x004fe400048070ff */
[----:B------:R-:W-:-:S02]  /*3c50*/  FMNMX.FTZ R2, R85, R2, !PT ;  /* 0x0000000255027209 */ /* 0x000fc40007810000 */
[----:B-1----:R-:W-:Y:S02]  /*3c60*/  F2FP.SATFINITE.E4M3.F32.PACK_AB_MERGE_C R225, R14, R13, RZ ;  /* 0x0000000d0ee1723e */ /* 0x002fe400048070ff */
[----:B------:R-:W-:Y:S01]  /*3c70*/  F2FP.SATFINITE.E4M3.F32.PACK_AB_MERGE_C R231, R8, R7, R231 ;  /* 0x0000000708e7723e */ /* 0x000fe200048070e7 */
[----:B------:R-:W1:Y:S01]  /*3c80*/  SHFL.BFLY PT, R35, R2, 0x2, 0x1f ;  /* 0x0c401f0002237f89 */ /* 0x000e6200000e0000 */
[----:B------:R-:W-:Y:S01]  /*3c90*/  MUFU.EX2 R27, R27 ;  /* 0x0000001b001b7308 */ /* 0x000fe20000000800 */
[----:B------:R-:W-:-:S07]  /*3ca0*/  F2FP.SATFINITE.E4M3.F32.PACK_AB_MERGE_C R225, R12, R11, R225 ;  /* 0x0000000b0ce1723e */ /* 0x000fce00048070e1 */
[----:B------:R-:W-:Y:S08]  /*3cb0*/  MUFU.EX2 R223, R223 ;  /* 0x000000df00df7308 */ /* 0x000ff00000000800 */
[----:B------:R-:W-:Y:S01]  /*3cc0*/  MUFU.EX2 R34, R34 ;  /* 0x0000002200227308 */ /* 0x000fe20000000800 */
[----:B-1----:R-:W-:Y:S01]  /*3cd0*/  FMNMX.FTZ R43, R2, R35, !PT ;  /* 0x00000023022b7209 */ /* 0x002fe20007810000 */
[----:B------:R-:W-:-:S06]  /*3ce0*/  FFMA.FTZ R35, R82, UR42, -R15 ;  /* 0x0000002a52237c23 */ /* 0x000fcc000801080f */
[----:B------:R-:W-:Y:S01]  /*3cf0*/  MUFU.EX2 R31, R31 ;  /* 0x0000001f001f7308 */ /* 0x000fe20000000800 */
[----:B------:R-:W-:Y:S01]  /*3d00*/  CS2R R82, SRZ ;  /* 0x0000000000527805 */ /* 0x000fe2000001ff00 */
[----:B------:R-:W1:Y:S06]  /*3d10*/  SHFL.BFLY PT, R2, R43, 0x1, 0x1f ;  /* 0x0c201f002b027f89 */ /* 0x000e6c00000e0000 */
[----:B------:R-:W-:Y:S08]  /*3d20*/  MUFU.EX2 R42, R42 ;  /* 0x0000002a002a7308 */ /* 0x000ff00000000800 */
[----:B------:R-:W-:Y:S08]  /*3d30*/  MUFU.EX2 R46, R46 ;  /* 0x0000002e002e7308 */ /* 0x000ff00000000800 */
[----:B------:R-:W-:Y:S01]  /*3d40*/  MUFU.EX2 R39, R39 ;  /* 0x0000002700277308 */ /* 0x000fe20000000800 */
[----:B-1----:R-:W-:Y:S01]  /*3d50*/  FMNMX.FTZ R2, R43, R2, !PT ;  /* 0x000000022b027209 */ /* 0x002fe20007810000 */
[----:B------:R-:W-:Y:S01]  /*3d60*/  FFMA.FTZ R43, R86, UR42, -R15 ;  /* 0x0000002a562b7c23 */ /* 0x000fe2000801080f */
[----:B------:R-:W-:-:S02]  /*3d70*/  CS2R R86, SRZ ;  /* 0x0000000000567805 */ /* 0x000fc4000001ff00 */
[C---:B------:R-:W-:Y:S01]  /*3d80*/  FSETP.NEU.FTZ.AND P3, PT, R2.reuse, -INF , PT ;  /* 0xff8000000200780b */ /* 0x040fe20003f7d000 */
[----:B------:R-:W-:-:S02]  /*3d90*/  FFMA.FTZ R47, R2, R47, -8 ;  /* 0xc1000000022f7423 */ /* 0x000fc4000001002f */
[----:B------:R-:W-:Y:S03]  /*3da0*/  MUFU.EX2 R217, R217 ;  /* 0x000000d900d97308 */ /* 0x000fe60000000800 */
[----:B------:R-:W-:Y:S02]  /*3db0*/  FSEL R47, R47, RZ, P3 ;  /* 0x000000ff2f2f7208 */ /* 0x000fe40001800000 */
[----:B------:R-:W-:-:S03]  /*3dc0*/  PLOP3.LUT P3, PT, PT, PT, UP1, 0x80, 0x0 ;  /* 0x000000000000781c */ /* 0x000fc60003f6f018 */
        /* <DEDUP_REMOVED lines=10> */
[----:B------:R-:W-:Y:S01]  /*3e70*/  FADD.FTZ R48, R229, R4 ;  /* 0x00000004e5307221 */ /* 0x000fe20000010000 */
[----:B------:R-:W-:-:S01]  /*3e80*/  FFMA.FTZ R33, R49, UR42, -R47 ;  /* 0x0000002a31217c23 */ /* 0x000fc2000801082f */
[--C-:B------:R-:W-:Y:S01]  /*3e90*/  FFMA.FTZ R37, R37, UR42, -R47.reuse ;  /* 0x0000002a25257c23 */ /* 0x100fe2000801082f */
[----:B------:R-:W-:-:S01]  /*3ea0*/  FFMA.FTZ R44, R44, UR42, -R47 ;  /* 0x0000002a2c2c7c23 */ /* 0x000fc2000801082f */
[----:B------:R-:W-:Y:S01]  /*3eb0*/  FADD.FTZ R49, R5, R48 ;  /* 0x0000003005317221 */ /* 0x000fe20000010000 */
[----:B------:R-:W-:-:S01]  /*3ec0*/  FFMA.FTZ R45, R45, UR42, -R47 ;  /* 0x0000002a2d2d7c23 */ /* 0x000fc2000801082f */
[----:B------:R-:W1:Y:S01]  /*3ed0*/  MUFU.EX2 R15, R15 ;  /* 0x0000000f000f7308 */ /* 0x000e620000000800 */
[----:B------:R-:W-:-:S01]  /*3ee0*/  FFMA.FTZ R52, R52, UR42, -R47 ;  /* 0x0000002a34347c23 */ /* 0x000fc2000801082f */
[--C-:B------:R-:W-:Y:S01]  /*3ef0*/  FFMA.FTZ R53, R53, UR42, -R47.reuse ;  /* 0x0000002a35357c23 */ /* 0x100fe2000801082f */
[----:B------:R-:W-:-:S01]  /*3f00*/  FFMA.FTZ R32, R56, UR42, -R47 ;  /* 0x0000002a38207c23 */ /* 0x000fc2000801082f */
[--C-:B------:R-:W-:Y:S01]  /*3f10*/  FFMA.FTZ R60, R60, UR42, -R47.reuse ;  /* 0x0000002a3c3c7c23 */ /* 0x100fe2000801082f */
[----:B------:R-:W-:-:S01]  /*3f20*/  FFMA.FTZ R61, R61, UR42, -R47 ;  /* 0x0000002a3d3d7c23 */ /* 0x000fc2000801082f */
[--C-:B------:R-:W-:Y:S01]  /*3f30*/  FFMA.FTZ R64, R64, UR42, -R47.reuse ;  /* 0x0000002a40407c23 */ /* 0x100fe2000801082f */
[----:B------:R-:W-:-:S01]  /*3f40*/  FFMA.FTZ R65, R65, UR42, -R47 ;  /* 0x0000002a41417c23 */ /* 0x000fc2000801082f */
[----:B------:R2:W3:Y:S01]  /*3f50*/  MUFU.EX2 R51, R28 ;  /* 0x0000001c00337308 */ /* 0x0004e20000000800 */
[----:B------:R-:W-:-:S01]  /*3f60*/  FFMA.FTZ R68, R68, UR42, -R47 ;  /* 0x0000002a44447c23 */ /* 0x000fc2000801082f */
[--C-:B------:R-:W-:Y:S01]  /*3f70*/  FFMA.FTZ R69, R69, UR42, -R47.reuse ;  /* 0x0000002a45457c23 */ /* 0x100fe2000801082f */
[----:B------:R-:W-:-:S01]  /*3f80*/  FFMA.FTZ R72, R72, UR42, -R47 ;  /* 0x0000002a48487c23 */ /* 0x000fc2000801082f */
[--C-:B------:R-:W-:Y:S01]  /*3f90*/  FFMA.FTZ R73, R73, UR42, -R47.reuse ;  /* 0x0000002a49497c23 */ /* 0x100fe2000801082f */
[----:B------:R-:W-:-:S01]  /*3fa0*/  FFMA.FTZ R76, R76, UR42, -R47 ;  /* 0x0000002a4c4c7c23 */ /* 0x000fc2000801082f */
[--C-:B------:R-:W-:Y:S01]  /*3fb0*/  FFMA.FTZ R77, R77, UR42, -R47.reuse ;  /* 0x0000002a4d4d7c23 */ /* 0x100fe2000801082f */
[----:B------:R-:W-:-:S01]  /*3fc0*/  FFMA.FTZ R80, R80, UR42, -R47 ;  /* 0x0000002a50507c23 */ /* 0x000fc2000801082f */
[----:B------:R4:W5:Y:S01]  /*3fd0*/  MUFU.EX2 R62, R29 ;  /* 0x0000001d003e7308 */ /* 0x0009620000000800 */
[----:B--2---:R-:W-:-:S01]  /*3fe0*/  FFMA.FTZ R28, R40, UR42, -R47 ;  /* 0x0000002a281c7c23 */ /* 0x004fc2000801082f */
[----:B-1----:R-:W-:Y:S01]  /*3ff0*/  FADD.FTZ R40, R228, R15 ;  /* 0x0000000fe4287221 */ /* 0x002fe20000010000 */
[----:B------:R-:W-:-:S01]  /*4000*/  FFMA.FTZ R81, R81, UR42, -R47 ;  /* 0x0000002a51517c23 */ /* 0x000fc2000801082f */
[----:B------:R-:W-:-:S04]  /*4010*/  FFMA.FTZ R84, R84, UR42, -R47 ;  /* 0x0000002a54547c23 */ /* 0x000fc8000801082f */
[----:B------:R-:W1:Y:S01]  /*4020*/  MUFU.EX2 R24, R24 ;  /* 0x0000001800187308 */ /* 0x000e620000000800 */
[----:B----4-:R-:W-:-:S01]  /*4030*/  FFMA.FTZ R29, R41, UR42, -R47 ;  /* 0x0000002a291d7c23 */ /* 0x010fc2000801082f */
[----:B---3--:R-:W-:Y:S01]  /*4040*/  FADD.FTZ R41, R51, R40 ;  /* 0x0000002833297221 */ /* 0x008fe20000010000 */
[----:B------:R-:W-:-:S04]  /*4050*/  FADD.FTZ R40, R6, R49 ;  /* 0x0000003106287221 */ /* 0x000fc80000010000 */
[----:B------:R-:W-:Y:S01]  /*4060*/  FADD.FTZ R49, R7, R40 ;  /* 0x0000002807317221 */ /* 0x000fe20000010000 */
[----:B------:R-:W0:Y:S01]  /*4070*/  MUFU.EX2 R25, R25 ;  /* 0x0000001900197308 */ /* 0x000e220000000800 */
[----:B-----5:R-:W-:-:S01]  /*4080*/  FADD.FTZ R41, R62, R41 ;  /* 0x000000293e297221 */ /* 0x020fc20000010000 */
[----:B------:R-:W-:Y:S01]  /*4090*/  F2FP.SATFINITE.E4M3.F32.PACK_AB_MERGE_C R51, R62, R51, RZ ;  /* 0x000000333e33723e */ /* 0x000fe200048070ff */
[----:B------:R-:W-:-:S01]  /*40a0*/  FADD.FTZ R48, R8, R49 ;  /* 0x0000003108307221 */ /* 0x000fc20000010000 */
[----:B------:R-:W-:Y:S02]  /*40b0*/  CS2R R62, SRZ ;  /* 0x00000000003e7805 */ /* 0x000fe4000001ff00 */
[----:B------:R-:W-:Y:S02]  /*40c0*/  F2FP.SATFINITE.E4M3.F32.PACK_AB_MERGE_C R228, R15, R228, R51 ;  /* 0x000000e40fe4723e */ /* 0x000fe40004807033 */
[----:B------:R-:W2:Y:S01]  /*40d0*/  MUFU.EX2 R36, R36 ;  /* 0x0000002400247308 */ /* 0x000ea20000000800 */
[----:B-1----:R-:W-:-:S01]  /*40e0*/  FADD.FTZ R40, R24, R41 ;  /* 0x0000002918287221 */ /* 0x002fc20000010000 */
[----:B------:R-:W-:-:S04]  /*40f0*/  FADD.FTZ R41, R9, R48 ;  /* 0x0000003009297221 */ /* 0x000fc80000010000 */
[----:B------:R-:W-:Y:S02]  /*4100*/  FADD.FTZ R48, R10, R41 ;  /* 0x000000290a307221 */ /* 0x000fe40000010000 */
[----:B------:R1:W3:Y:S01]  /*4110*/  MUFU.EX2 R55, R37 ;  /* 0x0000002500377308 */ /* 0x0002e20000000800 */
[----:B0-----:R-:W-:-:S01]  /*4120*/  FADD.FTZ R3, R25, R40 ;  /* 0x0000002819037221 */ /* 0x001fc20000010000 */
[----:B------:R-:W-:-:S04]  /*4130*/  FADD.FTZ R41, R11, R48 ;  /* 0x000000300b297221 */ /* 0x000fc80000010000 */
[----:B------:R-:W-:Y:S02]  /*4140*/  FADD.FTZ R48, R12, R41 ;  /* 0x000000290c307221 */ /* 0x000fe40000010000 */
[----:B------:R-:W0:Y:S01]  /*4150*/  MUFU.EX2 R28, R28 ;  /* 0x0000001c001c7308 */ /* 0x000e220000000800 */
[----:B--2---:R-:W-:-:S01]  /*4160*/  FADD.FTZ R40, R36, R3 ;  /* 0x0000000324287221 */ /* 0x004fc20000010000 */
[----:B------:R-:W-:Y:S01]  /*4170*/  FADD.FTZ R41, R13, R48 ;  /* 0x000000300d297221 */ /* 0x000fe20000010000 */
[----:B-1----:R-:W-:-:S01]  /*4180*/  FFMA.FTZ R37, R57, UR42, -R47 ;  /* 0x0000002a39257c23 */ /* 0x002fc2000801082f */
[----:B------:R-:W-:Y:S01]  /*4190*/  FFMA.FTZ R47, R85, UR42, -R47 ;  /* 0x0000002a552f7c23 */ /* 0x000fe2000801082f */
[----:B------:R-:W-:Y:S01]  /*41a0*/  CS2R R56, SRZ ;  /* 0x0000000000387805 */ /* 0x000fe2000001ff00 */
[----:B------:R-:W-:Y:S02]  /*41b0*/  FADD.FTZ R48, R14, R41 ;  /* 0x000000290e307221 */ /* 0x000fe40000010000 */
[----:B------:R-:W1:Y:S01]  /*41c0*/  MUFU.EX2 R29, R29 ;  /* 0x0000001d001d7308 */ /* 0x000e620000000800 */
[----:B---3--:R-:W-:-:S01]  /*41d0*/  FADD.FTZ R3, R55, R40 ;  /* 0x0000002837037221 */ /* 0x008fc20000010000 */
[----:B------:R-:W-:Y:S01]  /*41e0*/  FADD.FTZ R41, R227, R48 ;  /* 0x00000030e3297221 */ /* 0x000fe20000010000 */
[----:B------:R-:W-:-:S02]  /*41f0*/  F2FP.SATFINITE.E4M3.F32.PACK_AB_MERGE_C R48, R6, R5, RZ ;  /* 0x000000050630723e */ /* 0x000fc400048070ff */
[----:B------:R-:W-:Y:S01]  /*4200*/  F2FP.SATFINITE.E4M3.F32.PACK_AB_MERGE_C R230, R55, R36, RZ ;  /* 0x0000002437e6723e */ /* 0x000fe200048070ff */
[----:B------:R-:W-:-:S01]  /*4210*/  FADD.FTZ R6, R20, R41 ;  /* 0x0000002914067221 */ /* 0x000fc20000010000 */
[----:B------:R-:W-:Y:S01]  /*4220*/  F2FP.SATFINITE.E4M3.F32.PACK_AB_MERGE_C R229, R4, R229, R48 ;  /* 0x000000e504e5723e */ /* 0x000fe20004807030 */
[----:B------:R-:W2:Y:S01]  /*4230*/  MUFU.EX2 R44, R44 ;  /* 0x0000002c002c7308 */ /* 0x000ea20000000800 */
[----:B0-----:R-:W-:-:S01]  /*4240*/  FADD.FTZ R40, R28, R3 ;  /* 0x000000031c287221 */ /* 0x001fc20000010000 */
[----:B------:R-:W-:Y:S01]  /*4250*/  FADD.FTZ R5, R21, R6 ;  /* 0x0000000615057221 */ /* 0x000fe20000010000 */
[C---:B------:R-:W-:Y:S02]  /*4260*/  F2FP.SATFINITE.E4M3.F32.PACK_AB_MERGE_C R21, R26.reuse, R21, RZ ;  /* 0x000000151a15723e */ /* 0x040fe400048070ff */
[----:B------:R-:W-:Y:S02]  /*4270*/  CS2R R48, SRZ ;  /* 0x0000000000307805 */ /* 0x000fe4000001ff00 */
[----:B------:R-:W-:Y:S01]  /*4280*/  F2FP.SATFINITE.E4M3.F32.PACK_AB_MERGE_C R230, R25, R24, R230 ;  /* 0x0000001819e6723e */ /* 0x000fe200048070e6 */
[----:B------:R-:W-:Y:S01]  /*4290*/  FADD.FTZ R26, R26, R5 ;  /* 0x000000051a1a7221 */ /* 0x000fe20000010000 */
[----:B------:R-:W-:Y:S01]  /*42a0*/  F2FP.SATFINITE.E4M3.F32.PACK_AB_MERGE_C R227, R20, R227, R21 ;  /* 0x000000e314e3723e */ /* 0x000fe20004807015 */
[----:B------:R-:W0:Y:S01]  /*42b0*/  MUFU.EX2 R45, R45 ;  /* 0x0000002d002d7308 */ /* 0x000e220000000800 */
[----:B-1----:R-:W-:-:S01]  /*42c0*/  FADD.FTZ R3, R29, R40 ;  /* 0x000000281d037221 */ /* 0x002fc20000010000 */
[----:B------:R-:W-:Y:S01]  /*42d0*/  FADD.FTZ R5, R221, R26 ;  /* 0x0000001add057221 */ /* 0x000fe20000010000 */
[----:B------:R-:W-:-:S03]  /*42e0*/  CS2R R24, SRZ ;  /* 0x0000000000187805 */ /* 0x000fc6000001ff00 */
[----:B------:R-:W-:Y:S02]  /*42f0*/  FADD.FTZ R10, R30, R5 ;  /* 0x000000051e0a7221 */ /* 0x000fe40000010000 */
[----:B------:R-:W1:Y:S01]  /*4300*/  MUFU.EX2 R226, R226 ;  /* 0x000000e200e27308 */ /* 0x000e620000000800 */
[----:B--2---:R-:W-:-:S01]  /*4310*/  FADD.FTZ R40, R44, R3 ;  /* 0x000000032c287221 */ /* 0x004fc20000010000 */
[----:B------:R-:W-:Y:S01]  /*4320*/  FADD.FTZ R5, R27, R10 ;  /* 0x0000000a1b057221 */ /* 0x000fe20000010000 */
[----:B------:R-:W-:-:S03]  /*4330*/  F2FP.SATFINITE.E4M3.F32.PACK_AB_MERGE_C R27, R38, R27, RZ ;  /* 0x0000001b261b723e */ /* 0x000fc600048070ff */
[----:B------:R-:W-:Y:S01]  /*4340*/  FADD.FTZ R38, R38, R5 ;  /* 0x0000000526267221 */ /* 0x000fe20000010000 */
[----:B------:R-:W-:Y:S01]  /*4350*/  F2FP.SATFINITE.E4M3.F32.PACK_AB_MERGE_C R221, R30, R221, R27 ;  /* 0x000000dd1edd723e */ /* 0x000fe2000480701b */
[----:B------:R-:W2:Y:S01]  /*4360*/  MUFU.EX2 R33, R33 ;  /* 0x0000002100217308 */ /* 0x000ea20000000800 */
[----:B0-----:R-:W-:-:S01]  /*4370*/  FADD.FTZ R3, R45, R40 ;  /* 0x000000282d037221 */ /* 0x001fc20000010000 */
[----:B------:R-:W-:Y:S02]  /*4380*/  F2FP.SATFINITE.E4M3.F32.PACK_AB_MERGE_C R224, R45, R44, RZ ;  /* 0x0000002c2de0723e */ /* 0x000fe400048070ff */
[----:B------:R-:W-:Y:S02]  /*4390*/  CS2R R26, SRZ ;  /* 0x00000000001a7805 */ /* 0x000fe4000001ff00 */
[----:B------:R-:W-:Y:S02]  /*43a0*/  CS2R R44, SRZ ;  /* 0x00000000002c7805 */ /* 0x000fe4000001ff00 */
[----:B------:R-:W-:-:S02]  /*43b0*/  F2FP.SATFINITE.E4M3.F32.PACK_AB_MERGE_C R224, R29, R28, R224 ;  /* 0x0000001c1de0723e */ /* 0x000fc400048070e0 */
[----:B------:R-:W-:Y:S01]  /*43c0*/  CS2R R28, SRZ ;  /* 0x00000000001c7805 */ /* 0x000fe2000001ff00 */
[----:B------:R-:W0:Y:S01]  /*43d0*/  MUFU.EX2 R52, R52 ;  /* 0x0000003400347308 */ /* 0x000e220000000800 */
[----:B-1----:R-:W-:-:S07]  /*43e0*/  FADD.FTZ R40, R226, R3 ;  /* 0x00000003e2287221 */ /* 0x002fce0000010000 */
[----:B------:R-:W1:Y:S01]  /*43f0*/  MUFU.EX2 R53, R53 ;  /* 0x0000003500357308 */ /* 0x000e620000000800 */
[----:B--2---:R-:W-:-:S01]  /*4400*/  FADD.FTZ R3, R33, R40 ;  /* 0x0000002821037221 */ /* 0x004fc20000010000 */
[----:B------:R-:W-:-:S06]  /*4410*/  CS2R R40, SRZ ;  /* 0x0000000000287805 */ /* 0x000fcc000001ff00 */
[----:B------:R-:W2:Y:S01]  /*4420*/  MUFU.EX2 R32, R32 ;  /* 0x0000002000207308 */ /* 0x000ea20000000800 */
[----:B0-----:R-:W-:-:S07]  /*4430*/  FADD.FTZ R6, R52, R3 ;  /* 0x0000000334067221 */ /* 0x001fce0000010000 */
[----:B------:R-:W0:Y:S01]  /*4440*/  MUFU.EX2 R37, R37 ;  /* 0x0000002500257308 */ /* 0x000e220000000800 */
[----:B-1----:R-:W-:-:S01]  /*4450*/  FADD.FTZ R3, R53, R6 ;  /* 0x0000000635037221 */ /* 0x002fc20000010000 */
[----:B------:R-:W-:-:S04]  /*4460*/  F2FP.SATFINITE.E4M3.F32.PACK_AB_MERGE_C R52, R53, R52, RZ ;  /* 0x000000343534723e */ /* 0x000fc800048070ff */
[----:B------:R-:W-:Y:S02]  /*4470*/  F2FP.SATFINITE.E4M3.F32.PACK_AB_MERGE_C R226, R33, R226, R52 ;  /* 0x000000e221e2723e */ /* 0x000fe40004807034 */
[----:B------:R-:W-:Y:S01]  /*4480*/  CS2R R52, SRZ ;  /* 0x0000000000347805 */ /* 0x000fe2000001ff00 */
        /* <DEDUP_REMOVED lines=9> */
[C---:B--2---:R-:W-:Y:S01]  /*4520*/  F2FP.SATFINITE.E4M3.F32.PACK_AB_MERGE_C R220, R61.reuse, R60, RZ ;  /* 0x0000003c3ddc723e */ /* 0x044fe200048070ff */
[----:B------:R-:W-:Y:S01]  /*4530*/  FADD.FTZ R61, R61, R4 ;  /* 0x000000043d3d7221 */ /* 0x000fe20000010000 */
[----:B------:R-:W-:-:S01]  /*4540*/  FADD.FTZ R5, R31, R6 ;  /* 0x000000061f057221 */ /* 0x000fc20000010000 */
[C---:B------:R-:W-:Y:S02]  /*4550*/  F2FP.SATFINITE.E4M3.F32.PACK_AB_MERGE_C R31, R42.reuse, R31, RZ ;  /* 0x0000001f2a1f723e */ /* 0x040fe400048070ff */
[----:B------:R-:W-:Y:S01]  /*4560*/  F2FP.SATFINITE.E4M3.F32.PACK_AB_MERGE_C R220, R37, R32, R220 ;  /* 0x0000002025dc723e */ /* 0x000fe200048070dc */
[----:B------:R-:W-:Y:S01]  /*4570*/  FADD.FTZ R42, R42, R5 ;  /* 0x000000052a2a7221 */ /* 0x000fe20000010000 */
[----:B------:R-:W2:Y:S01]  /*4580*/  MUFU.EX2 R68, R68 ;  /* 0x0000004400447308 */ /* 0x000ea20000000800 */
[----:B0-----:R-:W-:-:S01]  /*4590*/  FADD.FTZ R4, R64, R61 ;  /* 0x0000003d40047221 */ /* 0x001fc20000010000 */
[----:B------:R-:W-:-:S02]  /*45a0*/  F2FP.SATFINITE.E4M3.F32.PACK_AB_MERGE_C R5, R39, R46, RZ ;  /* 0x0000002e2705723e */ /* 0x000fc400048070ff */
[----:B------:R-:W-:Y:S02]  /*45b0*/  CS2R R32, SRZ ;  /* 0x0000000000207805 */ /* 0x000fe4000001ff00 */
[----:B------:R-:W-:Y:S02]  /*45c0*/  F2FP.SATFINITE.E4M3.F32.PACK_AB_MERGE_C R223, R34, R223, R31 ;  /* 0x000000df22df723e */ /* 0x000fe4000480701f */
[----:B------:R-:W-:Y:S02]  /*45d0*/  CS2R R30, SRZ ;  /* 0x00000000001e7805 */ /* 0x000fe4000001ff00 */
[----:B------:R-:W-:Y:S02]  /*45e0*/  CS2R R36, SRZ ;  /* 0x0000000000247805 */ /* 0x000fe4000001ff00 */
[----:B------:R-:W-:Y:S01]  /*45f0*/  CS2R R60, SRZ ;  /* 0x00000000003c7805 */ /* 0x000fe2000001ff00 */
[----:B------:R-:W0:Y:S01]  /*4600*/  MUFU.EX2 R69, R69 ;  /* 0x0000004500457308 */ /* 0x000e220000000800 */
[----:B-1----:R-:W-:-:S07]  /*4610*/  FADD.FTZ R3, R65, R4 ;  /* 0x0000000441037221 */ /* 0x002fce0000010000 */
[----:B------:R-:W1:Y:S01]  /*4620*/  MUFU.EX2 R72, R72 ;  /* 0x0000004800487308 */ /* 0x000e620000000800 */
[----:B--2---:R-:W-:-:S01]  /*4630*/  FADD.FTZ R4, R68, R3 ;  /* 0x0000000344047221 */ /* 0x004fc20000010000 */
[----:B------:R-:W-:Y:S01]  /*4640*/  FADD.FTZ R3, R217, R42 ;  /* 0x0000002ad9037221 */ /* 0x000fe20000010000 */
[----:B------:R-:W-:-:S03]  /*4650*/  F2FP.SATFINITE.E4M3.F32.PACK_AB_MERGE_C R217, R50, R217, R5 ;  /* 0x000000d932d9723e */ /* 0x000fc60004807005 */
[----:B------:R-:W-:Y:S01]  /*4660*/  FADD.FTZ R5, R50, R3 ;  /* 0x0000000332057221 */ /* 0x000fe20000010000 */
[----:B------:R-:W-:Y:S01]  /*4670*/  CS2R R50, SRZ ;  /* 0x0000000000327805 */ /* 0x000fe2000001ff00 */
[----:B------:R-:W2:Y:S01]  /*4680*/  MUFU.EX2 R73, R73 ;  /* 0x0000004900497308 */ /* 0x000ea20000000800 */
[C---:B0-----:R-:W-:Y:S01]  /*4690*/  F2FP.SATFINITE.E4M3.F32.PACK_AB_MERGE_C R68, R69.reuse, R68, RZ ;  /* 0x000000444544723e */ /* 0x041fe200048070ff */
[----:B------:R-:W-:Y:S01]  /*46a0*/  FADD.FTZ R69, R69, R4 ;  /* 0x0000000445457221 */ /* 0x000fe20000010000 */
[----:B------:R-:W-:-:S02]  /*46b0*/  FADD.FTZ R46, R46, R5 ;  /* 0x000000052e2e7221 */ /* 0x000fc40000010000 */
[----:B------:R-:W-:Y:S02]  /*46c0*/  F2FP.SATFINITE.E4M3.F32.PACK_AB_MERGE_C R222, R65, R64, R68 ;  /* 0x0000004041de723e */ /* 0x000fe40004807044 */
[----:B------:R-:W-:Y:S01]  /*46d0*/  CS2R R64, SRZ ;  /* 0x0000000000407805 */ /* 0x000fe2000001ff00 */
[----:B------:R-:W-:Y:S01]  /*46e0*/  FADD.FTZ R46, R39, R46 ;  /* 0x0000002e272e7221 */ /* 0x000fe20000010000 */
[----:B------:R-:W0:Y:S01]  /*46f0*/  MUFU.EX2 R76, R76 ;  /* 0x0000004c004c7308 */ /* 0x000e220000000800 */
[----:B-1----:R-:W-:-:S01]  /*4700*/  FADD.FTZ R4, R72, R69 ;  /* 0x0000004548047221 */ /* 0x002fc20000010000 */
[----:B------:R-:W-:-:S02]  /*4710*/  CS2R R38, SRZ ;  /* 0x0000000000267805 */ /* 0x000fc4000001ff00 */
[----:B------:R-:W-:-:S04]  /*4720*/  CS2R R68, SRZ ;  /* 0x0000000000447805 */ /* 0x000fc8000001ff00 */
[----:B------:R-:W1:Y:S01]  /*4730*/  MUFU.EX2 R77, R77 ;  /* 0x0000004d004d7308 */ /* 0x000e620000000800 */
[----:B--2---:R-:W-:-:S07]  /*4740*/  FADD.FTZ R3, R73, R4 ;  /* 0x0000000449037221 */ /* 0x004fce0000010000 */
[----:B------:R-:W-:Y:S01]  /*4750*/  MUFU.EX2 R43, R43 ;  /* 0x0000002b002b7308 */ /* 0x000fe20000000800 */
[----:B0-----:R-:W-:-:S07]  /*4760*/  FADD.FTZ R4, R76, R3 ;  /* 0x000000034c047221 */ /* 0x001fce0000010000 */
[----:B------:R-:W0:Y:S01]  /*4770*/  MUFU.EX2 R58, R58 ;  /* 0x0000003a003a7308 */ /* 0x000e220000000800 */
[C---:B-1----:R-:W-:Y:S01]  /*4780*/  F2FP.SATFINITE.E4M3.F32.PACK_AB_MERGE_C R76, R77.reuse, R76, RZ ;  /* 0x0000004c4d4c723e */ /* 0x042fe200048070ff */
[----:B------:R-:W-:-:S03]  /*4790*/  FADD.FTZ R77, R77, R4 ;  /* 0x000000044d4d7221 */ /* 0x000fc60000010000 */
[----:B------:R-:W-:Y:S02]  /*47a0*/  F2FP.SATFINITE.E4M3.F32.PACK_AB_MERGE_C R216, R73, R72, R76 ;  /* 0x0000004849d8723e */ /* 0x000fe4000480704c */
[----:B------:R-:W-:Y:S01]  /*47b0*/  CS2R R72, SRZ ;  /* 0x0000000000487805 */ /* 0x000fe2000001ff00 */
[----:B------:R-:W1:Y:S08]  /*47c0*/  MUFU.EX2 R35, R35 ;  /* 0x0000002300237308 */ /* 0x000e700000000800 */
[----:B------:R-:W2:Y:S01]  /*47d0*/  MUFU.EX2 R80, R80 ;  /* 0x0000005000507308 */ /* 0x000ea20000000800 */
[----:B0-----:R-:W-:-:S07]  /*47e0*/  F2FP.SATFINITE.E4M3.F32.PACK_AB_MERGE_C R5, R58, R43, RZ ;  /* 0x0000002b3a05723e */ /* 0x001fce00048070ff */
[----:B------:R-:W0:Y:S01]  /*47f0*/  MUFU.EX2 R54, R54 ;  /* 0x0000003600367308 */ /* 0x000e220000000800 */
[----:B-1----:R-:W-:-:S07]  /*4800*/  FADD.FTZ R3, R35, R46 ;  /* 0x0000002e23037221 */ /* 0x002fce0000010000 */
[----:B------:R-:W1:Y:S01]  /*4810*/  MUFU.EX2 R81, R81 ;  /* 0x0000005100517308 */ /* 0x000e620000000800 */
[----:B--2---:R-:W-:-:S01]  /*4820*/  FADD.FTZ R4, R80, R77 ;  /* 0x0000004d50047221 */ /* 0x004fc20000010000 */
[----:B------:R-:W-:-:S06]  /*4830*/  CS2R R76, SRZ ;  /* 0x00000000004c7805 */ /* 0x000fcc000001ff00 */
[----:B------:R-:W2:Y:S01]  /*4840*/  MUFU.EX2 R84, R84 ;  /* 0x0000005400547308 */ /* 0x000ea20000000800 */
[C---:B0-----:R-:W-:Y:S01]  /*4850*/  F2FP.SATFINITE.E4M3.F32.PACK_AB_MERGE_C R219, R54.reuse, R35, R5 ;  /* 0x0000002336db723e */ /* 0x041fe20004807005 */
[----:B------:R-:W-:Y:S01]  /*4860*/  FADD.FTZ R54, R54, R3 ;  /* 0x0000000336367221 */ /* 0x000fe20000010000 */
[----:B------:R-:W-:-:S03]  /*4870*/  CS2R R34, SRZ ;  /* 0x0000000000227805 */ /* 0x000fc6000001ff00 */
[----:B------:R-:W-:Y:S01]  /*4880*/  FADD.FTZ R43, R43, R54 ;  /* 0x000000362b2b7221 */ /* 0x000fe20000010000 */
[----:B------:R-:W-:Y:S01]  /*4890*/  CS2R R54, SRZ ;  /* 0x0000000000367805 */ /* 0x000fe2000001ff00 */
[----:B------:R-:W0:Y:S01]  /*48a0*/  MUFU.EX2 R47, R47 ;  /* 0x0000002f002f7308 */ /* 0x000e220000000800 */
[----:B-1----:R-:W-:-:S04]  /*48b0*/  FADD.FTZ R3, R81, R4 ;  /* 0x0000000451037221 */ /* 0x002fc80000010000 */
[----:B--2---:R-:W-:Y:S01]  /*48c0*/  FADD.FTZ R4, R84, R3 ;  /* 0x0000000354047221 */ /* 0x004fe20000010000 */
[----:B------:R-:W-:-:S01]  /*48d0*/  FADD.FTZ R3, R58, R43 ;  /* 0x0000002b3a037221 */ /* 0x000fc20000010000 */
[----:B------:R-:W-:Y:S02]  /*48e0*/  CS2R R42, SRZ ;  /* 0x00000000002a7805 */ /* 0x000fe4000001ff00 */
[----:B------:R-:W-:Y:S02]  /*48f0*/  CS2R R58, SRZ ;  /* 0x00000000003a7805 */ /* 0x000fe4000001ff00 */
[C---:B0-----:R-:W-:Y:S01]  /*4900*/  F2FP.SATFINITE.E4M3.F32.PACK_AB_MERGE_C R5, R47.reuse, R84, RZ ;  /* 0x000000542f05723e */ /* 0x041fe200048070ff */
[----:B------:R-:W-:-:S01]  /*4910*/  FADD.FTZ R4, R47, R4 ;  /* 0x000000042f047221 */ /* 0x000fc20000010000 */
[----:B------:R-:W-:Y:S02]  /*4920*/  CS2R R46, SRZ ;  /* 0x00000000002e7805 */ /* 0x000fe4000001ff00 */
[----:B------:R-:W-:-:S02]  /*4930*/  CS2R R84, SRZ ;  /* 0x0000000000547805 */ /* 0x000fc4000001ff00 */
[----:B------:R-:W-:Y:S02]  /*4940*/  F2FP.SATFINITE.E4M3.F32.PACK_AB_MERGE_C R218, R81, R80, R5 ;  /* 0x0000005051da723e */ /* 0x000fe40004807005 */
[----:B------:R-:W-:Y:S01]  /*4950*/  CS2R R80, SRZ ;  /* 0x0000000000507805 */ /* 0x000fe2000001ff00 */
        /* <DEDUP_REMOVED lines=69> */
.L_x_2284:
[----:B------:R-:W-:Y:S01]  /*4db0*/  ISETP.NE.AND P4, PT, RZ, UR46, PT ;  /* 0x0000002eff007c0c */ /* 0x000fe2000bf85270 */
[----:B------:R-:W-:-:S04]  /*4dc0*/  UISETP.NE.AND UP1, UPT, UR59, 0x1, UPT ;  /* 0x000000013b00788c */ /* 0x000fc8000bf25270 */
[----:B------:R-:W-:-:S04]  /*4dd0*/  USEL UR48, URZ, 0x1, UP1 ;  /* 0x000000013f307887 */ /* 0x000fc80008800000 */
[----:B------:R-:W-:-:S04]  /*4de0*/  ULOP3.LUT UR48, UR60, UR48, URZ, 0x3c, !UPT ;  /* 0x000000303c307292 */ /* 0x000fc8000f8e3c3f */
[----:B------:R-:W-:Y:S08]  /*4df0*/  @P4 BRA `(.L_x_2275) ;  /* 0x0000000000384947 */ /* 0x000ff00003800000 */
[----:B------:R-:W-:Y:S05]  /*4e00*/  @!P1 BRA `(.L_x_2276) ;  /* 0x0000000000049947 */ /* 0x000fea0003800000 */
[----:B------:R-:W-:Y:S01]  /*4e10*/  BPT.TRAP 0x1 ;  /* 0x000000040000795c */ /* 0x000fe20000300000 */
.L_x_2276:
        /* <DEDUP_REMOVED lines=9> */
.L_x_2277:
[----:B-1----:R-:W-:Y:S05]  /*4eb0*/  @P3 BRA `(.L_x_2275) ;  /* 0x0000000000083947 */ /* 0x002fea0003800000 */
[----:B------:R-:W1:Y:S02]  /*4ec0*/  SYNCS.PHASECHK.TRANS64.TRYWAIT P3, [UR6+0x38830], R0 ;  /* 0x03883000ff0075a7 */ /* 0x000e640008060146 */
[----:B-1----:R-:W-:Y:S05]  /*4ed0*/  @!P3 BRA `(.L_x_2278) ;  /* 0x000001300060b947 */ /* 0x002fea0003800000 */
.L_x_2275:
        /* <DEDUP_REMOVED lines=50> */
.L_x_2280:
[----:B------:R-:W-:Y:S01]  /*5200*/  ULEA UR6, UR59, UR41, 0x3 ;  /* 0x000000293b067291 */ /* 0x000fe2000f8e183f */
[----:B------:R-:W-:-:S05]  /*5210*/  IMAD.U32 R0, RZ, RZ, UR60 ;  /* 0x0000003cff007e24 */ /* 0x000fca000f8e00ff */
[----:B------:R-:W-:-:S04]  /*5220*/  SHF.L.U32 R0, R0, 0x1f, RZ ;  /* 0x0000001f00007819 */ /* 0x000fc800000006ff */
[----:B------:R0:W1:Y:S01]  /*5230*/  SYNCS.PHASECHK.TRANS64.TRYWAIT P3, [UR6+0x38850], R0 ;  /* 0x03885000ff0075a7 */ /* 0x0000620008060146 */
[----:B------:R-:W-:Y:S05]  /*5240*/  @!P1 BRA `(.L_x_2281) ;  /* 0x0000000000049947 */ /* 0x000fea0003800000 */
[----:B------:R-:W-:Y:S01]  /*5250*/  BPT.TRAP 0x1 ;  /* 0x000000040000795c */ /* 0x000fe20000300000 */
.L_x_2281:
[----:B-1----:R-:W-:Y:S05]  /*5260*/  @P3 BRA `(.L_x_2279) ;  /* 0x0000000000083947 */ /* 0x002fea0003800000 */
[----:B------:R-:W1:Y:S02]  /*5270*/  SYNCS.PHASECHK.TRANS64.TRYWAIT P3, [UR6+0x38850], R0 ;  /* 0x03885000ff0075a7 */ /* 0x000e640008060146 */
[----:B-1----:R-:W-:Y:S05]  /*5280*/  @!P3 BRA `(.L_x_2282) ;  /* 0x0000012c008cb947 */ /* 0x002fea0003800000 */
.L_x_2279:
[----:B------:R-:W-:Y:S01]  /*5290*/  UIADD3 UR6, UR41, 0x400, URZ ;  /* 0x0000040029067890 */ /* 0x000fe2000fffe03f */
[----:B------:R-:W-:Y:S01]  /*52a0*/  WARPGROUP.ARRIVE ;  /* 0x00000000000079c5 */ /* 0x000fe20000000000 */
[----:B------:R-:W-:Y:S01]  /*52b0*/  UMOV UR7, 0x40000040 ;  /* 0x4000004000077882 */ /* 0x000fe20000000000 */
[----:B-1----:R-:W-:Y:S01]  /*52c0*/  VIADD R2, R17, UR36 ;  /* 0x0000002411027c36 */ /* 0x002fe20008000000 */
[----:B------:R-:W-:-:S04]  /*52d0*/  USHF.R.U32.HI UR6, URZ, 0x4, UR6 ;  /* 0x000000043f067899 */ /* 0x000fc80008011606 */
[----:B------:R-:W-:-:S04]  /*52e0*/  ULOP3.LUT UR6, UR6, 0x3fff, URZ, 0xc0, !UPT ;  /* 0x00003fff06067892 */ /* 0x000fc8000f8ec03f */
[----:B------:R-:W-:-:S04]  /*52f0*/  ULOP3.LUT UR6, UR6, 0x10000, URZ, 0xfc, !UPT ;  /* 0x0001000006067892 */ /* 0x000fc8000f8efc3f */
[----:B------:R-:W-:-:S07]  /*5300*/  ULEA UR10, UR59, UR6, 0xb ;  /* 0x000000063b0a7291 */ /* 0x000fce000f8e583f */
[----:B------:R-:W-:Y:S02]  /*5310*/  UMOV UR6, UR10 ;  /* 0x0000000a00067c82 */ /* 0x000fe40008000000 */
[----:B------:R-:W-:Y:S01]  /*5320*/  QGMMA.64x256x32.F32.E4M3.E4M3 R24, R228, gdesc[UR4], R24, gsb0 ;  /* 0x03e00004e4187df3 */ /* 0x000fe20008000818 */
[----:B------:R-:W-:Y:S01]  /*5330*/  UIADD3 UR6, UR10, 0x2, URZ ;  /* 0x000000020a067890 */ /* 0x000fe2000fffe03f */
[----:B------:R-:W-:Y:S01]  /*5340*/  UMOV UR7, 0x40000040 ;  /* 0x4000004000077882 */ /* 0x000fe20000000000 */
[----:B------:R-:W-:Y:S02]  /*5350*/  WARPGROUP.DEPBAR.LE gsb0, 0x0 ;  /* 0x00008000000079c5 */ /* 0x000fe40000010000 */
[----:B------:R-:W-:-:S06]  /*5360*/  WARPGROUP.ARRIVE ;  /* 0x00000000000079c5 */ /* 0x000fcc0000000000 */
[----:B------:R-:W1:-:S15]  /*5370*/  S2R R231, SR_TID.X ;  /* 0x0000000000e77919 */ /* 0x000e5e0000002100 */
[----:B------:R-:W-:-:S02]  /*5380*/  NOP ;  /* 0x0000000000007918 */ /* 0x000fc40000000000 */
[----:B------:R-:W-:Y:S01]  /*5390*/  QGMMA.64x256x32.F32.E4M3.E4M3 R24, R224, gdesc[UR4], R24, gsb0 ;  /* 0x03e00004e0187df3 */ /* 0x000fe20008000818 */
[----:B------:R-:W-:Y:S01]  /*53a0*/  UIADD3 UR6, UR10, 0x4, URZ ;  /* 0x000000040a067890 */ /* 0x000fe2000fffe03f */
[----:B------:R-:W-:Y:S01]  /*53b0*/  UMOV UR7, 0x40000040 ;  /* 0x4000004000077882 */ /* 0x000fe20000000000 */
[----:B-1----:R-:W-:Y:S01]  /*53c0*/  SHF.R.U32.HI R231, RZ, 0x7, R231 ;  /* 0x00000007ffe77819 */ /* 0x002fe200000116e7 */
[----:B------:R-:W-:Y:S02]  /*53d0*/  WARPGROUP.DEPBAR.LE gsb0, 0x0 ;  /* 0x00008000000079c5 */ /* 0x000fe40000010000 */
[----:B------:R-:W-:-:S15]  /*53e0*/  WARPGROUP.ARRIVE ;  /* 0x00000000000079c5 */ /* 0x000fde0000000000 */
[----:B------:R-:W-:-:S07]  /*53f0*/  NOP ;  /* 0x0000000000007918 */ /* 0x000fce0000000000 */
[----:B------:R-:W-:Y:S01]  /*5400*/  QGMMA.64x256x32.F32.E4M3.E4M3 R24, R220, gdesc[UR4], R24, gsb0 ;  /* 0x03e00004dc187df3 */ /* 0x000fe20008000818 */
[----:B------:R-:W-:Y:S01]  /*5410*/  @UP0 ULDC UR6, c[0x0][0x44c] ;  /* 0x0001130000060ab9 */ /* 0x000fe20000000800 */
[----:B------:R-:W-:Y:S01]  /*5420*/  UMOV UR7, 0x40000040 ;  /* 0x4000004000077882 */ /* 0x000fe20000000000 */
[----:B0-----:R-:W-:Y:S01]  /*5430*/  @P2 IMAD.HI.U32 R0, R2, UR6, RZ ;  /* 0x0000000602002c27 */ /* 0x001fe2000f8e00ff */
[----:B------:R-:W-:-:S04]  /*5440*/  @UP0 ULDC UR6, c[0x0][0x450] ;  /* 0x0001140000060ab9 */ /* 0x000fc80000000800 */
[----:B------:R-:W-:Y:S01]  /*5450*/  @P2 SHF.R.U32.HI R2, RZ, UR6, R0 ;  /* 0x00000006ff022c19 */ /* 0x000fe20008011600 */
[----:B------:R-:W-:Y:S01]  /*5460*/  UMOV UR6, 0xffffff80 ;  /* 0xffffff8000067882 */ /* 0x000fe20000000000 */
[----:B------:R-:W-:Y:S01]  /*5470*/  IMAD.U32 R0, RZ, RZ, UR55 ;  /* 0x00000037ff007e24 */ /* 0x000fe2000f8e00ff */
[----:B------:R-:W-:Y:S02]  /*5480*/  UIMAD UR6, UR58, UR6, 0x1 ;  /* 0x000000013a0674a4 */ /* 0x000fe4000f8e0206 */
[----:B------:R-:W0:Y:S04]  /*5490*/  SHFL.IDX PT, R7, R2, RZ, 0x1c1f ;  /* 0x001c1fff02077589 */ /* 0x000e2800000e0000 */
[----:B------:R-:W-:Y:S01]  /*54a0*/  IADD3 R0, R0, UR6, -R16 ;  /* 0x0000000600007c10 */ /* 0x000fe2000fffe810 */
[----:B------:R-:W1:Y:S01]  /*54b0*/  SHFL.IDX PT, R2, R2, 0x1, 0x1c1f ;  /* 0x003c1f0002027f89 */ /* 0x000e6200000e0000 */
[----:B------:R-:W-:-:S03]  /*54c0*/  UIADD3 UR6, UR10, 0x6, URZ ;  /* 0x000000060a067890 */ /* 0x000fc6000fffe03f */
[----:B------:R-:W-:-:S04]  /*54d0*/  VIADD R0, R0, -UR56 ;  /* 0x8000003800007c36 */ /* 0x000fc80008000000 */
[----:B0-----:R-:W-:-:S05]  /*54e0*/  IMAD.IADD R7, R0, 0x1, R7 ;  /* 0x0000000100077824 */ /* 0x001fca00078e0207 */
[C---:B------:R-:W-:Y:S01]  /*54f0*/  ISETP.GT.AND P3, PT, R7.reuse, RZ, PT ;  /* 0x000000ff0700720c */ /* 0x040fe20003f64270 */
[----:B-1----:R-:W-:Y:S01]  /*5500*/  IMAD.IADD R0, R0, 0x1, R2 ;  /* 0x0000000100007824 */ /* 0x002fe200078e0202 */
[C---:B------:R-:W-:Y:S02]  /*5510*/  ISETP.GT.AND P4, PT, R7.reuse, 0x1, PT ;  /* 0x000000010700780c */ /* 0x040fe40003f84270 */
[----:B------:R-:W-:Y:S02]  /*5520*/  FSEL R152, R152, -INF , P3 ;  /* 0xff80000098987808 */ /* 0x000fe40001800000 */
[----:B------:R-:W-:Y:S02]  /*5530*/  ISETP.GT.AND P3, PT, R7, 0x8, PT ;  /* 0x000000080700780c */ /* 0x000fe40003f64270 */
[----:B------:R-:W-:Y:S02]  /*5540*/  FSEL R153, R153, -INF , P4 ;  /* 0xff80000099997808 */ /* 0x000fe40002000000 */
[----:B------:R-:W-:-:S02]  /*5550*/  FSEL R156, R156, -INF , P3 ;  /* 0xff8000009c9c7808 */ /* 0x000fc40001800000 */
[C---:B------:R-:W-:Y:S02]  /*5560*/  ISETP.GT.AND P3, PT, R7.reuse, 0x10, PT ;  /* 0x000000100700780c */ /* 0x040fe40003f64270 */
        /* <DEDUP_REMOVED lines=15> */
[----:B------:R-:W-:Y:S02]  /*5660*/  FMNMX.FTZ R8, R152, R6, !PT ;  /* 0x0000000698087209 */ /* 0x000fe40007810000 */
[----:B------:R-:W-:-:S02]  /*5670*/  FSEL R180, R180, -INF , P3 ;  /* 0xff800000b4b47808 */ /* 0x000fc40001800000 */
[----:B------:R-:W-:Y:S02]  /*5680*/  ISETP.GT.AND P3, PT, R7, 0x40, PT ;  /* 0x000000400700780c */ /* 0x000fe40003f64270 */
[----:B------:R-:W-:Y:S02]  /*5690*/  FSEL R165, R165, -INF , P4 ;  /* 0xff800000a5a57808 */ /* 0x000fe40002000000 */
[----:B------:R-:W-:Y:S02]  /*56a0*/  FSEL R184, R184, -INF , P3 ;  /* 0xff800000b8b87808 */ /* 0x000fe40001800000 */
[----:B------:R-:W-:Y:S02]  /*56b0*/  FMNMX.FTZ R8, R153, R8, !PT ;  /* 0x0000000899087209 */ /* 0x000fe40007810000 */
[C---:B------:R-:W-:Y:S02]  /*56c0*/  ISETP.GT.AND P4, PT, R7.reuse, 0x21, PT ;  /* 0x000000210700780c */ /* 0x040fe40003f84270 */
[----:B------:R-:W-:-:S02]  /*56d0*/  ISETP.GT.AND P3, PT, R7, 0x48, PT ;  /* 0x000000480700780c */ /* 0x000fc40003f64270 */
[----:B------:R-:W-:Y:S02]  /*56e0*/  FMNMX.FTZ R8, R156, R8, !PT ;  /* 0x000000089c087209 */ /* 0x000fe40007810000 */
[----:B------:R-:W-:Y:S02]  /*56f0*/  FSEL R169, R169, -INF , P4 ;  /* 0xff800000a9a97808 */ /* 0x000fe40002000000 */
[----:B------:R-:W-:Y:S02]  /*5700*/  FSEL R188, R188, -INF , P3 ;  /* 0xff800000bcbc7808 */ /* 0x000fe40001800000 */
[C---:B------:R-:W-:Y:S02]  /*5710*/  ISETP.GT.AND P4, PT, R7.reuse, 0x29, PT ;  /* 0x000000290700780c */ /* 0x040fe40003f84270 */
[----:B------:R-:W-:Y:S02]  /*5720*/  ISETP.GT.AND P3, PT, R7, 0x50, PT ;  /* 0x000000500700780c */ /* 0x000fe40003f64270 */
[----:B------:R-:W-:-:S02]  /*5730*/  FMNMX.FTZ R8, R157, R8, !PT ;  /* 0x000000089d087209 */ /* 0x000fc40007810000 */
[----:B------:R-:W-:Y:S02]  /*5740*/  FSEL R173, R173, -INF , P4 ;  /* 0xff800000adad7808 */ /* 0x000fe40002000000 */
[----:B------:R-:W-:Y:S02]  /*5750*/  FSEL R192, R192, -INF , P3 ;  /* 0xff800000c0c07808 */ /* 0x000fe40001800000 */
[C---:B------:R-:W-:Y:S02]  /*5760*/  ISETP.GT.AND P4, PT, R7.reuse, 0x31, PT ;  /* 0x000000310700780c */ /* 0x040fe40003f84270 */
[C---:B------:R-:W-:Y:S02]  /*5770*/  ISETP.GT.AND P3, PT, R7.reuse, 0x58, PT ;  /* 0x000000580700780c */ /* 0x040fe40003f64270 */
[----:B------:R-:W-:Y:S02]  /*5780*/  ISETP.GT.AND P5, PT, R7, 0x69, PT ;  /* 0x000000690700780c */ /* 0x000fe40003fa4270 */
[----:B------:R-:W-:-:S02]  /*5790*/  FMNMX.FTZ R8, R160, R8, !PT ;  /* 0x00000008a0087209 */ /* 0x000fc40007810000 */
[----:B------:R-:W-:Y:S02]  /*57a0*/  FSEL R177, R177, -INF , P4 ;  /* 0xff800000b1b17808 */ /* 0x000fe40002000000 */
[----:B------:R-:W-:Y:S02]  /*57b0*/  FSEL R196, R196, -INF , P3 ;  /* 0xff800000c4c47808 */ /* 0x000fe40001800000 */
[----:B------:R-:W-:Y:S02]  /*57c0*/  FSEL R205, R205, -INF , P5 ;  /* 0xff800000cdcd7808 */ /* 0x000fe40002800000 */
[C---:B------:R-:W-:Y:S02]  /*57d0*/  ISETP.GT.AND P4, PT, R7.reuse, 0x39, PT ;  /* 0x000000390700780c */ /* 0x040fe40003f84270 */
[C---:B------:R-:W-:Y:S02]  /*57e0*/  ISETP.GT.AND P3, PT, R7.reuse, 0x60, PT ;  /* 0x000000600700780c */ /* 0x040fe40003f64270 */
[----:B------:R-:W-:-:S02]  /*57f0*/  ISETP.GT.AND P6, PT, R7, 0x68, PT ;  /* 0x000000680700780c */ /* 0x000fc40003fc4270 */
[----:B------:R-:W-:Y:S02]  /*5800*/  ISETP.GT.AND P5, PT, R7, 0x79, PT ;  /* 0x000000790700780c */ /* 0x000fe40003fa4270 */
[----:B------:R-:W-:Y:S02]  /*5810*/  FMNMX.FTZ R8, R161, R8, !PT ;  /* 0x00000008a1087209 */ /* 0x000fe40007810000 */
[----:B------:R-:W-:Y:S02]  /*5820*/  FSEL R181, R181, -INF , P4 ;  /* 0xff800000b5b57808 */ /* 0x000fe40002000000 */
[----:B------:R-:W-:Y:S02]  /*5830*/  FSEL R200, R200, -INF , P3 ;  /* 0xff800000c8c87808 */ /* 0x000fe40001800000 */
[----:B------:R-:W-:Y:S02]  /*5840*/  FSEL R204, R204, -INF , P6 ;  /* 0xff800000cccc7808 */ /* 0x000fe40003000000 */
[----:B------:R-:W-:-:S02]  /*5850*/  FSEL R213, R213, -INF , P5 ;  /* 0xff800000d5d57808 */ /* 0x000fc40002800000 */
[----:B------:R-:W-:Y:S02]  /*5860*/  FMNMX.FTZ R8, R164, R8, !PT ;  /* 0x00000008a4087209 */ /* 0x000fe40007810000 */
[C---:B------:R-:W-:Y:S02]  /*5870*/  ISETP.GT.AND P4, PT, R7.reuse, 0x41, PT ;  /* 0x000000410700780c */ /* 0x040fe40003f84270 */
[C---:B------:R-:W-:Y:S02]  /*5880*/  ISETP.GT.AND P3, PT, R7.reuse, 0x70, PT ;  /* 0x000000700700780c */ /* 0x040fe40003f64270 */
[----:B------:R-:W-:Y:S02]  /*5890*/  ISETP.GT.AND P6, PT, R7, 0x78, PT ;  /* 0x000000780700780c */ /* 0x000fe40003fc4270 */
[----:B------:R-:W-:Y:S02]  /*58a0*/  ISETP.GT.AND P5, PT, R0, RZ, PT ;  /* 0x000000ff0000720c */ /* 0x000fe40003fa4270 */
[----:B------:R-:W-:-:S02]  /*58b0*/  FMNMX.FTZ R8, R165, R8, !PT ;  /* 0x00000008a5087209 */ /* 0x000fc40007810000 */
[----:B------:R-:W-:Y:S02]  /*58c0*/  FSEL R185, R185, -INF , P4 ;  /* 0xff800000b9b97808 */ /* 0x000fe40002000000 */
[----:B------:R-:W-:Y:S02]  /*58d0*/  FSEL R208, R208, -INF , P3 ;  /* 0xff800000d0d07808 */ /* 0x000fe40001800000 */
[----:B------:R-:W-:Y:S02]  /*58e0*/  FSEL R212, R212, -INF , P6 ;  /* 0xff800000d4d47808 */ /* 0x000fe40003000000 */
[----:B------:R-:W-:Y:S02]  /*58f0*/  FSEL R154, R154, -INF , P5 ;  /* 0xff8000009a9a7808 */ /* 0x000fe40002800000 */
[----:B------:R-:W-:Y:S02]  /*5900*/  ISETP.GT.AND P4, PT, R7, 0x49, PT ;  /* 0x000000490700780c */ /* 0x000fe40003f84270 */
[----:B------:R-:W-:-:S02]  /*5910*/  ISETP.GT.AND P6, PT, R0, 0x1, PT ;  /* 0x000000010000780c */ /* 0x000fc40003fc4270 */
[C---:B------:R-:W-:Y:S02]  /*5920*/  ISETP.GT.AND P3, PT, R0.reuse, 0x8, PT ;  /* 0x000000080000780c */ /* 0x040fe40003f64270 */
[----:B------:R-:W-:Y:S02]  /*5930*/  ISETP.GT.AND P5, PT, R0, 0x10, PT ;  /* 0x000000100000780c */ /* 0x000fe40003fa4270 */
[----:B------:R-:W-:Y:S02]  /*5940*/  FMNMX.FTZ R8, R168, R8, !PT ;  /* 0x00000008a8087209 */ /* 0x000fe40007810000 */
[----:B------:R-:W-:Y:S02]  /*5950*/  FSEL R189, R189, -INF , P4 ;  /* 0xff800000bdbd7808 */ /* 0x000fe40002000000 */
[----:B------:R-:W-:Y:S02]  /*5960*/  FSEL R155, R155, -INF , P6 ;  /* 0xff8000009b9b7808 */ /* 0x000fe40003000000 */
[----:B------:R-:W-:-:S02]  /*5970*/  FSEL R158, R158, -INF , P3 ;  /* 0xff8000009e9e7808 */ /* 0x000fc40001800000 */
[----:B------:R-:W-:Y:S02]  /*5980*/  FSEL R162, R162, -INF , P5 ;  /* 0xff800000a2a27808 */ /* 0x000fe40002800000 */
[----:B------:R-:W-:Y:S02]  /*5990*/  ISETP.GT.AND P4, PT, R7, 0x51, PT ;  /* 0x000000510700780c */ /* 0x000fe40003f84270 */
[C---:B------:R-:W-:Y:S02]  /*59a0*/  ISETP.GT.AND P6, PT, R0.reuse, 0x11, PT ;  /* 0x000000110000780c */ /* 0x040fe40003fc4270 */
[C---:B------:R-:W-:Y:S02]  /*59b0*/  ISETP.GT.AND P3, PT, R0.reuse, 0x18, PT ;  /* 0x000000180000780c */ /* 0x040fe40003f64270 */
[----:B------:R-:W-:Y:S02]  /*59c0*/  ISETP.GT.AND P5, PT, R0, 0x20, PT ;  /* 0x000000200000780c */ /* 0x000fe40003fa4270 */
        /* <DEDUP_REMOVED lines=14> */
[----:B------:R-:W-:Y:S02]  /*5ab0*/  FMNMX.FTZ R8, R173, R8, !PT ;  /* 0x00000008ad087209 */ /* 0x000fe40007810000 */
[----:B------:R-:W-:Y:S02]  /*5ac0*/  ISETP.GT.AND P4, PT, R7, 0x61, PT ;  /* 0x000000610700780c */ /* 0x000fe40003f84270 */
[C---:B------:R-:W-:Y:S02]  /*5ad0*/  ISETP.GT.AND P6, PT, R0.reuse, 0x31, PT ;  /* 0x000000310000780c */ /* 0x040fe40003fc4270 */
[C---:B------:R-:W-:Y:S02]  /*5ae0*/  ISETP.GT.AND P3, PT, R0.reuse, 0x38, PT ;  /* 0x000000380000780c */ /* 0x040fe40003f64270 */
[----:B------:R-:W-:-:S02]  /*5af0*/  ISETP.GT.AND P5, PT, R0, 0x40, PT ;  /* 0x000000400000780c */ /* 0x000fc40003fa4270 */
[----:B------:R-:W-:Y:S02]  /*5b00*/  FMNMX.FTZ R8, R176, R8, !PT ;  /* 0x00000008b0087209 */ /* 0x000fe40007810000 */
[----:B------:R-:W-:Y:S02]  /*5b10*/  FSEL R201, R201, -INF , P4 ;  /* 0xff800000c9c97808 */ /* 0x000fe40002000000 */
[----:B------:R-:W-:Y:S02]  /*5b20*/  FSEL R179, R179, -INF , P6 ;  /* 0xff800000b3b37808 */ /* 0x000fe40003000000 */
[----:B------:R-:W-:Y:S02]  /*5b30*/  FSEL R182, R182, -INF , P3 ;  /* 0xff800000b6b67808 */ /* 0x000fe40001800000 */
[----:B------:R-:W-:Y:S02]  /*5b40*/  FSEL R186, R186, -INF , P5 ;  /* 0xff800000baba7808 */ /* 0x000fe40002800000 */
[----:B------:R-:W-:-:S02]  /*5b50*/  ISETP.GT.AND P4, PT, R7, 0x71, PT ;  /* 0x000000710700780c */ /* 0x000fc40003f84270 */
[C---:B------:R-:W-:Y:S02]  /*5b60*/  ISETP.GT.AND P6, PT, R0.reuse, 0x41, PT ;  /* 0x000000410000780c */ /* 0x040fe40003fc4270 */
[C---:B------:R-:W-:Y:S02]  /*5b70*/  ISETP.GT.AND P3, PT, R0.reuse, 0x48, PT ;  /* 0x000000480000780c */ /* 0x040fe40003f64270 */
[----:B------:R-:W-:Y:S02]  /*5b80*/  ISETP.GT.AND P5, PT, R0, 0x49, PT ;  /* 0x000000490000780c */ /* 0x000fe40003fa4270 */
[----:B------:R-:W-:Y:S02]  /*5b90*/  FMNMX.FTZ R8, R177, R8, !PT ;  /* 0x00000008b1087209 */ /* 0x000fe40007810000 */
[----:B------:R-:W-:Y:S02]  /*5ba0*/  FSEL R209, R209, -INF , P4 ;  /* 0xff800000d1d17808 */ /* 0x000fe40002000000 */
[----:B------:R-:W-:-:S02]  /*5bb0*/  FSEL R187, R187, -INF , P6 ;  /* 0xff800000bbbb7808 */ /* 0x000fc40003000000 */
[----:B------:R-:W-:Y:S02]  /*5bc0*/  FSEL R190, R190, -INF , P3 ;  /* 0xff800000bebe7808 */ /* 0x000fe40001800000 */
[----:B------:R-:W-:Y:S02]  /*5bd0*/  FSEL R191, R191, -INF , P5 ;  /* 0xff800000bfbf7808 */ /* 0x000fe40002800000 */
[C---:B------:R-:W-:Y:S02]  /*5be0*/  ISETP.GT.AND P4, PT, R0.reuse, 0x9, PT ;  /* 0x000000090000780c */ /* 0x040fe40003f84270 */
[C---:B------:R-:W-:Y:S02]  /*5bf0*/  ISETP.GT.AND P6, PT, R0.reuse, 0x50, PT ;  /* 0x000000500000780c */ /* 0x040fe40003fc4270 */
[C---:B------:R-:W-:Y:S02]  /*5c00*/  ISETP.GT.AND P3, PT, R0.reuse, 0x51, PT ;  /* 0x000000510000780c */ /* 0x040fe40003f64270 */
[----:B------:R-:W-:-:S02]  /*5c10*/  ISETP.GT.AND P5, PT, R0, 0x58, PT ;  /* 0x000000580000780c */ /* 0x000fc40003fa4270 */
[----:B------:R-:W-:Y:S01]  /*5c20*/  FMNMX.FTZ R8, R180, R8, !PT ;  /* 0x00000008b4087209 */ /* 0x000fe20007810000 */
[----:B------:R-:W-:Y:S02]  /*5c30*/  WARPGROUP.DEPBAR.LE gsb0, 0x0 ;  /* 0x00008000000079c5 */ /* 0x000fe40000010000 */
[----:B------:R-:W-:Y:S01]  /*5c40*/  FSEL R159, R159, -INF , P4 ;  /* 0xff8000009f9f7808 */ /* 0x000fe20002000000 */
[----:B------:R-:W-:Y:S01]  /*5c50*/  WARPGROUP.ARRIVE ;  /* 0x00000000000079c5 */ /* 0x000fe20000000000 */
[----:B------:R-:W-:Y:S02]  /*5c60*/  FSEL R194, R194, -INF , P6 ;  /* 0xff800000c2c27808 */ /* 0x000fe40003000000 */
[----:B------:R-:W-:Y:S02]  /*5c70*/  FSEL R195, R195, -INF , P3 ;  /* 0xff800000c3c37808 */ /* 0x000fe40001800000 */
[----:B------:R-:W-:Y:S01]  /*5c80*/  FSEL R198, R198, -INF , P5 ;  /* 0xff800000c6c67808 */ /* 0x000fe20002800000 */
[----:B------:R-:W-:Y:S01]  /*5c90*/  QGMMA.64x256x32.F32.E4M3.E4M3 R24, R216, gdesc[UR4], R24, gsb0 ;  /* 0x03e00004d8187df3 */ /* 0x000fe20008000818 */
        /* <DEDUP_REMOVED lines=9> */
[----:B------:R-:W-:Y:S02]  /*5d30*/  FMNMX.FTZ R8, R184, R8, !PT ;  /* 0x00000008b8087209 */ /* 0x000fe40007810000 */
        /* <DEDUP_REMOVED lines=9> */
[C---:B------:R-:W-:Y:S02]  /*5dd0*/  ISETP.GT.AND P4, PT, R0.reuse, 0x39, PT ;  /* 0x000000390000780c */ /* 0x040fe40003f84270 */
[C---:B------:R-:W-:Y:S02]  /*5de0*/  ISETP.GT.AND P6, PT, R0.reuse, 0x71, PT ;  /* 0x000000710000780c */ /* 0x040fe40003fc4270 */
[C---:B------:R-:W-:Y:S02]  /*5df0*/  ISETP.GT.AND P3, PT, R0.reuse, 0x78, PT ;  /* 0x000000780000780c */ /* 0x040fe40003f64270 */
[----:B------:R-:W-:Y:S02]  /*5e00*/  ISETP.GT.AND P5, PT, R0, 0x79, PT ;  /* 0x000000790000780c */ /* 0x000fe40003fa4270 */
        /* <DEDUP_REMOVED lines=28> */
[----:B------:R-:W-:Y:S02]  /*5fd0*/  FSEL R183, R183, -INF , P4 ;  /* 0xff800000b7b77808 */ /* 0x000fe40002000000 */
[----:B------:R-:W-:Y:S01]  /*5fe0*/  FMNMX.FTZ R0, R182, R0, !PT ;  /* 0x00000000b6007209 */ /* 0x000fe20007810000 */
[----:B------:R-:W0:Y:S01]  /*5ff0*/  SHFL.BFLY PT, R8, R7, 0x2, 0x1f ;  /* 0x0c401f0007087f89 */ /* 0x000e2200000e0000 */
[----:B------:R-:W-:Y:S02]  /*6000*/  FSEL R211, R211, -INF , P6 ;  /* 0xff800000d3d37808 */ /* 0x000fe40003000000 */
[----:B------:R-:W-:-:S02]  /*6010*/  FMNMX.FTZ R0, R183, R0, !PT ;  /* 0x00000000b7007209 */ /* 0x000fc40007810000 */
[----:B------:R-:W-:Y:S02]  /*6020*/  FSEL R214, R214, -INF , P3 ;  /* 0xff800000d6d67808 */ /* 0x000fe40001800000 */
[----:B------:R-:W-:Y:S02]  /*6030*/  FMNMX.FTZ R0, R186, R0, !PT ;  /* 0x00000000ba007209 */ /* 0x000fe40007810000 */
[----:B------:R-:W-:Y:S02]  /*6040*/  FSEL R215, R215, -INF , P5 ;  /* 0xff800000d7d77808 */ /* 0x000fe40002800000 */
[----:B------:R-:W-:-:S04]  /*6050*/  FMNMX.FTZ R0, R187, R0, !PT ;  /* 0x00000000bb007209 */ /* 0x000fc80007810000 */
[----:B------:R-:W-:-:S04]  /*6060*/  FMNMX.FTZ R0, R190, R0, !PT ;  /* 0x00000000be007209 */ /* 0x000fc80007810000 */
[----:B------:R-:W-:-:S04]  /*6070*/  FMNMX.FTZ R0, R191, R0, !PT ;  /* 0x00000000bf007209 */ /* 0x000fc80007810000 */
[----:B------:R-:W-:Y:S02]  /*6080*/  FMNMX.FTZ R0, R194, R0, !PT ;  /* 0x00000000c2007209 */ /* 0x000fe40007810000 */
[----:B0-----:R-:W-:Y:S02]  /*6090*/  FMNMX.FTZ R8, R7, R8, !PT ;  /* 0x0000000807087209 */ /* 0x001fe40007810000 */
[----:B------:R-:W-:-:S03]  /*60a0*/  FMNMX.FTZ R0, R195, R0, !PT ;  /* 0x00000000c3007209 */ /* 0x000fc60007810000 */
[----:B------:R-:W0:Y:S01]  /*60b0*/  SHFL.BFLY PT, R7, R8, 0x1, 0x1f ;  /* 0x0c201f0008077f89 */ /* 0x000e2200000e0000 */
[----:B------:R-:W-:-:S04]  /*60c0*/  FMNMX.FTZ R0, R198, R0, !PT ;  /* 0x00000000c6007209 */ /* 0x000fc80007810000 */
[----:B------:R-:W-:-:S04]  /*60d0*/  FMNMX.FTZ R0, R199, R0, !PT ;  /* 0x00000000c7007209 */ /* 0x000fc80007810000 */
[----:B------:R-:W-:-:S04]  /*60e0*/  FMNMX.FTZ R0, R202, R0, !PT ;  /* 0x00000000ca007209 */ /* 0x000fc80007810000 */
[----:B------:R-:W-:-:S04]  /*60f0*/  FMNMX.FTZ R0, R203, R0, !PT ;  /* 0x00000000cb007209 */ /* 0x000fc80007810000 */
[----:B------:R-:W-:-:S04]  /*6100*/  FMNMX.FTZ R0, R206, R0, !PT ;  /* 0x00000000ce007209 */ /* 0x000fc80007810000 */
[----:B------:R-:W-:Y:S02]  /*6110*/  FMNMX.FTZ R0, R207, R0, !PT ;  /* 0x00000000cf007209 */ /* 0x000fe40007810000 */
[----:B0-----:R-:W-:Y:S01]  /*6120*/  FMNMX.FTZ R2, R8, R7, !PT ;  /* 0x0000000708027209 */ /* 0x001fe20007810000 */
[----:B------:R-:W-:Y:S01]  /*6130*/  IMAD.U32 R7, RZ, RZ, UR42 ;  /* 0x0000002aff077e24 */ /* 0x000fe2000f8e00ff */
[----:B------:R-:W-:Y:S02]  /*6140*/  FMNMX.FTZ R0, R210, R0, !PT ;  /* 0x00000000d2007209 */ /* 0x000fe40007810000 */
[C---:B------:R-:W-:Y:S01]  /*6150*/  FSETP.NEU.FTZ.AND P4, PT, R2.reuse, -INF , PT ;  /* 0xff8000000200780b */ /* 0x040fe20003f9d000 */
[----:B------:R-:W-:-:S01]  /*6160*/  FFMA.FTZ R7, R2, R7, -8 ;  /* 0xc100000002077423 */ /* 0x000fc20000010007 */
[----:B------:R-:W-:-:S04]  /*6170*/  FMNMX.FTZ R0, R211, R0, !PT ;  /* 0x00000000d3007209 */ /* 0x000fc80007810000 */
[----:B------:R-:W-:Y:S02]  /*6180*/  FMNMX.FTZ R0, R214, R0, !PT ;  /* 0x00000000d6007209 */ /* 0x000fe40007810000 */
[----:B------:R-:W-:Y:S02]  /*6190*/  FSEL R7, R7, RZ, P4 ;  /* 0x000000ff07077208 */ /* 0x000fe40002000000 */
[----:B------:R-:W-:-:S03]  /*61a0*/  FMNMX.FTZ R0, R215, R0, !PT ;  /* 0x00000000d7007209 */ /* 0x000fc60007810000 */
[--C-:B------:R-:W-:Y:S01]  /*61b0*/  FFMA.FTZ R9, R153, UR42, -R7.reuse ;  /* 0x0000002a99097c23 */ /* 0x100fe20008010807 */
[----:B------:R-:W-:-:S01]  /*61c0*/  FFMA.FTZ R153, R173, UR42, -R7 ;  /* 0x0000002aad997c23 */ /* 0x000fc20008010807 */
[--C-:B------:R-:W-:Y:S01]  /*61d0*/  FFMA.FTZ R15, R165, UR42, -R7.reuse ;  /* 0x0000002aa50f7c23 */ /* 0x100fe20008010807 */
[----:B------:R-:W0:Y:S01]  /*61e0*/  SHFL.BFLY PT, R173, R0, 0x2, 0x1f ;  /* 0x0c401f0000ad7f89 */ /* 0x000e2200000e0000 */
[----:B------:R-:W-:-:S01]  /*61f0*/  FFMA.FTZ R165, R185, UR42, -R7 ;  /* 0x0000002ab9a57c23 */ /* 0x000fc20008010807 */
[--C-:B------:R-:W-:Y:S01]  /*6200*/  FFMA.FTZ R8, R152, UR42, -R7.reuse ;  /* 0x0000002a98087c23 */ /* 0x100fe20008010807 */
[----:B------:R-:W-:-:S01]  /*6210*/  FFMA.FTZ R152, R172, UR42, -R7 ;  /* 0x0000002aac987c23 */ /* 0x000fc20008010807 */
[--C-:B------:R-:W-:Y:S01]  /*6220*/  FFMA.FTZ R172, R192, UR42, -R7.reuse ;  /* 0x0000002ac0ac7c23 */ /* 0x100fe20008010807 */
[----:B------:R-:W-:Y:S02]  /*6230*/  IMAD.U32 R192, RZ, RZ, UR42 ;  /* 0x0000002affc07e24 */ /* 0x000fe4000f8e00ff */
[--C-:B------:R-:W-:Y:S01]  /*6240*/  FFMA.FTZ R10, R156, UR42, -R7.reuse ;  /* 0x0000002a9c0a7c23 */ /* 0x100fe20008010807 */
[----:B------:R-:W-:-:S01]  /*6250*/  FFMA.FTZ R156, R176, UR42, -R7 ;  /* 0x0000002ab09c7c23 */ /* 0x000fc20008010807 */
[--C-:B------:R-:W-:Y:S01]  /*6260*/  FFMA.FTZ R176, R193, UR42, -R7.reuse ;  /* 0x0000002ac1b07c23 */ /* 0x100fe20008010807 */
[----:B------:R-:W-:-:S01]  /*6270*/  FFMA.FTZ R11, R157, UR42, -R7 ;  /* 0x0000002a9d0b7c23 */ /* 0x000fc20008010807 */
[--C-:B------:R-:W-:Y:S01]  /*6280*/  FFMA.FTZ R157, R177, UR42, -R7.reuse ;  /* 0x0000002ab19d7c23 */ /* 0x100fe20008010807 */
[----:B------:R-:W-:-:S01]  /*6290*/  FFMA.FTZ R177, R196, UR42, -R7 ;  /* 0x0000002ac4b17c23 */ /* 0x000fc20008010807 */
[----:B------:R-:W-:Y:S01]  /*62a0*/  FSEL R196, R2, RZ, P4 ;  /* 0x000000ff02c47208 */ /* 0x000fe20002000000 */
        /* <DEDUP_REMOVED lines=11> */
[----:B0-----:R-:W-:Y:S01]  /*6360*/  FMNMX.FTZ R0, R0, R173, !PT ;  /* 0x000000ad00007209 */ /* 0x001fe20007810000 */
[----:B------:R-:W-:Y:S01]  /*6370*/  MUFU.EX2 R9, R9 ;  /* 0x0000000900097308 */ /* 0x000fe20000000800 */
[----:B------:R-:W-:-:S01]  /*6380*/  FFMA.FTZ R169, R189, UR42, -R7 ;  /* 0x0000002abda97c23 */ /* 0x000fc20008010807 */
[--C-:B------:R-:W-:Y:S01]  /*6390*/  FFMA.FTZ R173, R200, UR42, -R7.reuse ;  /* 0x0000002ac8ad7c23 */ /* 0x100fe20008010807 */
[----:B------:R-:W-:-:S01]  /*63a0*/  FFMA.FTZ R181, R201, UR42, -R7 ;  /* 0x0000002ac9b57c23 */ /* 0x000fc20008010807 */
[----:B------:R-:W0:Y:S01]  /*63b0*/  SHFL.BFLY PT, R185, R0, 0x1, 0x1f ;  /* 0x0c201f0000b97f89 */ /* 0x000e2200000e0000 */
[----:B------:R-:W-:-:S01]  /*63c0*/  FFMA.FTZ R184, R204, UR42, -R7 ;  /* 0x0000002accb87c23 */ /* 0x000fc20008010807 */
[--C-:B------:R-:W-:Y:S01]  /*63d0*/  FFMA.FTZ R188, R205, UR42, -R7.reuse ;  /* 0x0000002acdbc7c23 */ /* 0x100fe20008010807 */
[----:B------:R-:W-:-:S01]  /*63e0*/  FFMA.FTZ R189, R208, UR42, -R7 ;  /* 0x0000002ad0bd7c23 */ /* 0x000fc20008010807 */
[----:B------:R-:W-:Y:S01]  /*63f0*/  MUFU.EX2 R10, R10 ;  /* 0x0000000a000a7308 */ /* 0x000fe20000000800 */
[----:B------:R-:W-:-:S01]  /*6400*/  FFMA.FTZ R209, R209, UR42, -R7 ;  /* 0x0000002ad1d17c23 */ /* 0x000fc20008010807 */
[--C-:B------:R-:W-:Y:S01]  /*6410*/  FFMA.FTZ R212, R212, UR42, -R7.reuse ;  /* 0x0000002ad4d47c23 */ /* 0x100fe20008010807 */
[----:B------:R-:W-:-:S05]  /*6420*/  FFMA.FTZ R7, R213, UR42, -R7 ;  /* 0x0000002ad5077c23 */ /* 0x000fca0008010807 */
[----:B------:R-:W-:Y:S08]  /*6430*/  MUFU.EX2 R11, R11 ;  /* 0x0000000b000b7308 */ /* 0x000ff00000000800 */
[----:B------:R-:W-:Y:S01]  /*6440*/  MUFU.EX2 R12, R12 ;  /* 0x0000000c000c7308 */ /* 0x000fe20000000800 */
[----:B0-----:R-:W-:-:S04]  /*6450*/  FMNMX.FTZ R0, R0, R185, !PT ;  /* 0x000000b900007209 */ /* 0x001fc80007810000 */
[C---:B------:R-:W-:Y:S01]  /*6460*/  FSETP.NEU.FTZ.AND P3, PT, R0.reuse, -INF , PT ;  /* 0xff8000000000780b */ /* 0x040fe20003f7d000 */
[----:B------:R-:W-:-:S02]  /*6470*/  FFMA.FTZ R193, R0, R192, -8 ;  /* 0xc100000000c17423 */ /* 0x000fc400000100c0 */
[----:B------:R-:W-:Y:S03]  /*6480*/  MUFU.EX2 R13, R13 ;  /* 0x0000000d000d7308 */ /* 0x000fe60000000800 */
[----:B------:R-:W-:-:S05]  /*6490*/  FSEL R193, R193, RZ, P3 ;  /* 0x000000ffc1c17208 */ /* 0x000fca0001800000 */
[----:B------:R-:W-:Y:S01]  /*64a0*/  MUFU.EX2 R14, R14 ;  /* 0x0000000e000e7308 */ /* 0x000fe20000000800 */
[----:B------:R-:W-:-:S01]  /*64b0*/  FFMA.FTZ R197, R182, UR42, -R193 ;  /* 0x0000002ab6c57c23 */ /* 0x000fc200080108c1 */
[----:B------:R-:W-:Y:S01]  /*64c0*/  FADD.FTZ R182, -R196, R6 ;  /* 0x00000006c4b67221 */ /* 0x000fe20000010100 */
[----:B------:R-:W-:Y:S01]  /*64d0*/  FSEL R196, R0, RZ, P3 ;  /* 0x000000ff00c47208 */ /* 0x000fe20001800000 */
[--C-:B------:R-:W-:Y:S01]  /*64e0*/  FFMA.FTZ R154, R154, UR42, -R193.reuse ;  /* 0x0000002a9a9a7c23 */ /* 0x100fe200080108c1 */
[----:B------:R-:W-:-:S01]  /*64f0*/  FFMA.FTZ R155, R155, UR42, -R193 ;  /* 0x0000002a9b9b7c23 */ /* 0x000fc200080108c1 */
[----:B------:R-:W-:Y:S01]  /*6500*/  FMUL.FTZ R182, R182, UR42 ;  /* 0x0000002ab6b67c20 */ /* 0x000fe20008410000 */
[----:B------:R-:W-:-:S01]  /*6510*/  FFMA.FTZ R158, R158, UR42, -R193 ;  /* 0x0000002a9e9e7c23 */ /* 0x000fc200080108c1 */
[----:B------:R-:W-:Y:S01]  /*6520*/  FADD.FTZ R196, -R196, R5 ;  /* 0x00000005c4c47221 */ /* 0x000fe20000010100 */
[----:B------:R-:W-:-:S01]  /*6530*/  FFMA.FTZ R159, R159, UR42, -R193 ;  /* 0x0000002a9f9f7c23 */ /* 0x000fc200080108c1 */
[----:B------:R-:W-:Y:S01]  /*6540*/  MUFU.EX2 R154, R154 ;  /* 0x0000009a009a7308 */ /* 0x000fe20000000800 */
[----:B------:R-:W-:-:S01]  /*6550*/  FFMA.FTZ R162, R162, UR42, -R193 ;  /* 0x0000002aa2a27c23 */ /* 0x000fc200080108c1 */
[----:B------:R-:W-:Y:S01]  /*6560*/  FMUL.FTZ R196, R196, UR42 ;  /* 0x0000002ac4c47c20 */ /* 0x000fe20008410000 */
[----:B------:R-:W-:-:S01]  /*6570*/  FFMA.FTZ R163, R163, UR42, -R193 ;  /* 0x0000002aa3a37c23 */ /* 0x000fc200080108c1 */
[----:B------:R-:W-:Y:S01]  /*6580*/  IADD3 R5, -R231, 0xb, RZ ;  /* 0x0000000be7057810 */ /* 0x000fe20007ffe1ff */
[----:B------:R-:W-:-:S01]  /*6590*/  FFMA.FTZ R166, R166, UR42, -R193 ;  /* 0x0000002aa6a67c23 */ /* 0x000fc200080108c1 */
[--C-:B------:R-:W-:Y:S01]  /*65a0*/  FFMA.FTZ R167, R167, UR42, -R193.reuse ;  /* 0x0000002aa7a77c23 */ /* 0x100fe200080108c1 */
[----:B------:R-:W-:-:S01]  /*65b0*/  FFMA.FTZ R170, R170, UR42, -R193 ;  /* 0x0000002aaaaa7c23 */ /* 0x000fc200080108c1 */
[----:B------:R-:W0:Y:S01]  /*65c0*/  MUFU.EX2 R182, R182 ;  /* 0x000000b600b67308 */ /* 0x000e220000000800 */
[----:B------:R-:W-:-:S01]  /*65d0*/  FFMA.FTZ R171, R171, UR42, -R193 ;  /* 0x0000002aabab7c23 */ /* 0x000fc200080108c1 */
[--C-:B------:R-:W-:Y:S01]  /*65e0*/  FFMA.FTZ R174, R174, UR42, -R193.reuse ;  /* 0x0000002aaeae7c23 */ /* 0x100fe200080108c1 */
[----:B------:R-:W-:-:S01]  /*65f0*/  FFMA.FTZ R175, R175, UR42, -R193 ;  /* 0x0000002aafaf7c23 */ /* 0x000fc200080108c1 */
[----:B------:R-:W-:Y:S01]  /*6600*/  FFMA.FTZ R178, R178, UR42, -R193 ;  /* 0x0000002ab2b27c23 */ /* 0x000fe200080108c1 */
[----:B------:R-:W-:-:S02]  /*6610*/  WARPGROUP.DEPBAR.LE gsb0, 0x0 ;  /* 0x00008000000079c5 */ /* 0x000fc40000010000 */
[--C-:B------:R-:W-:Y:S01]  /*6620*/  FFMA.FTZ R179, R179, UR42, -R193.reuse ;  /* 0x0000002ab3b37c23 */ /* 0x100fe200080108c1 */
        /* <DEDUP_REMOVED lines=8> */
[----:B------:R-:W2:Y:S01]  /*66b0*/  MUFU.EX2 R155, R155 ;  /* 0x0000009b009b7308 */ /* 0x000ea20000000800 */
[----:B0-----:R-:W-:-:S01]  /*66c0*/  FFMA.FTZ R4, R182, R4, R8 ;  /* 0x00000004b6047223 */ /* 0x001fc20000010008 */
[--C-:B------:R-:W-:Y:S01]  /*66d0*/  FFMA.FTZ R198, R198, UR42, -R193.reuse ;  /* 0x0000002ac6c67c23 */ /* 0x100fe200080108c1 */
[----:B------:R-:W-:-:S01]  /*66e0*/  FFMA.FTZ R199, R199, UR42, -R193 ;  /* 0x0000002ac7c77c23 */ /* 0x000fc200080108c1 */
[----:B------:R-:W-:Y:S01]  /*66f0*/  FFMA.FTZ R202, R202, UR42, -R193 ;  /* 0x0000002acaca7c23 */ /* 0x000fe200080108c1 */
[----:B------:R-:W-:-:S01]  /*6700*/  FADD.FTZ R4, R9, R4 ;  /* 0x0000000409047221 */ /* 0x000fc20000010000 */
[--C-:B------:R-:W-:Y:S01]  /*6710*/  FFMA.FTZ R203, R203, UR42, -R193.reuse ;  /* 0x0000002acbcb7c23 */ /* 0x100fe200080108c1 */
[----:B------:R-:W-:-:S01]  /*6720*/  FFMA.FTZ R206, R206, UR42, -R193 ;  /* 0x0000002acece7c23 */ /* 0x000fc200080108c1 */
[----:B------:R-:W0:Y:S01]  /*6730*/  MUFU.EX2 R158, R158 ;  /* 0x0000009e009e7308 */ /* 0x000e220000000800 */
[----:B-1----:R-:W-:-:S01]  /*6740*/  FFMA.FTZ R3, R196, R3, R154 ;  /* 0x00000003c4037223 */ /* 0x002fc2000001009a */
[----:B------:R2:W-:Y:S06]  /*6750*/  BAR.ARV R5, 0x100 ;  /* 0x000400050000751d */ /* 0x0005ec0000002000 */
[----:B------:R-:W1:Y:S01]  /*6760*/  MUFU.EX2 R159, R159 ;  /* 0x0000009f009f7308 */ /* 0x000e620000000800 */
[----:B------:R-:W-:-:S01]  /*6770*/  FFMA.FTZ R207, R207, UR42, -R193 ;  /* 0x0000002acfcf7c23 */ /* 0x000fc200080108c1 */
[----:B--2---:R-:W-:Y:S01]  /*6780*/  FADD.FTZ R5, R155, R3 ;  /* 0x000000039b057221 */ /* 0x004fe20000010000 */
[----:B------:R-:W-:-:S01]  /*6790*/  FADD.FTZ R3, R10, R4 ;  /* 0x000000040a037221 */ /* 0x000fc20000010000 */
[--C-:B------:R-:W-:Y:S01]  /*67a0*/  FFMA.FTZ R210, R210, UR42, -R193.reuse ;  /* 0x0000002ad2d27c23 */ /* 0x100fe200080108c1 */
[----:B------:R-:W-:-:S01]  /*67b0*/  FFMA.FTZ R211, R211, UR42, -R193 ;  /* 0x0000002ad3d37c23 */ /* 0x000fc200080108c1 */
[----:B------:R-:W-:Y:S01]  /*67c0*/  FFMA.FTZ R214, R214, UR42, -R193 ;  /* 0x0000002ad6d67c23 */ /* 0x000fe200080108c1 */
[----:B------:R-:W-:-:S01]  /*67d0*/  FADD.FTZ R3, R11, R3 ;  /* 0x000000030b037221 */ /* 0x000fc20000010000 */
[----:B------:R-:W2:Y:S01]  /*67e0*/  MUFU.EX2 R162, R162 ;  /* 0x000000a200a27308 */ /* 0x000ea20000000800 */
[----:B0-----:R-:W-:-:S01]  /*67f0*/  FADD.FTZ R4, R158, R5 ;  /* 0x000000059e047221 */ /* 0x001fc20000010000 */
[----:B------:R-:W-:Y:S01]  /*6800*/  FFMA.FTZ R193, R215, UR42, -R193 ;  /* 0x0000002ad7c17c23 */ /* 0x000fe200080108c1 */
[----:B------:R-:W-:-:S04]  /*6810*/  FADD.FTZ R3, R12, R3 ;  /* 0x000000030c037221 */ /* 0x000fc80000010000 */
[----:B------:R-:W-:Y:S01]  /*6820*/  FADD.FTZ R3, R13, R3 ;  /* 0x000000030d037221 */ /* 0x000fe20000010000 */
[----:B------:R-:W0:Y:S01]  /*6830*/  MUFU.EX2 R163, R163 ;  /* 0x000000a300a37308 */ /* 0x000e220000000800 */
[----:B-1----:R-:W-:-:S02]  /*6840*/  FADD.FTZ R4, R159, R4 ;  /* 0x000000049f047221 */ /* 0x002fc40000010000 */
[----:B------:R-:W-:-:S05]  /*6850*/  FADD.FTZ R3, R14, R3 ;  /* 0x000000030e037221 */ /* 0x000fca0000010000 */
        /* <DEDUP_REMOVED lines=32> */
[----:B------:R2:W3:Y:S01]  /*6a60*/  MUFU.EX2 R6, R197 ;  /* 0x000000c500067308 */ /* 0x0004e20000000800 */
[----:B0-----:R-:W-:-:S07]  /*6a70*/  FADD.FTZ R4, R179, R4 ;  /* 0x00000004b3047221 */ /* 0x001fce0000010000 */
[----:B------:R-:W0:Y:S01]  /*6a80*/  MUFU.EX2 R161, R161 ;  /* 0x000000a100a17308 */ /* 0x000e220000000800 */
[----:B-1----:R-:W-:-:S01]  /*6a90*/  FADD.FTZ R3, R160, R3 ;  /* 0x00000003a0037221 */ /* 0x002fc20000010000 */
[----:B--2---:R-:W-:-:S05]  /*6aa0*/  IMAD.U32 R197, RZ, RZ, UR54 ;  /* 0x00000036ffc57e24 */ /* 0x004fca000f8e00ff */
[----:B------:R-:W-:Y:S01]  /*6ab0*/  @!P0 LEA R197, R197, UR41, 0x3 ;  /* 0x00000029c5c58c11 */ /* 0x000fe2000f8e18ff */
[----:B------:R-:W1:Y:S01]  /*6ac0*/  MUFU.EX2 R183, R183 ;  /* 0x000000b700b77308 */ /* 0x000e620000000800 */
[----:B---3--:R-:W-:-:S03]  /*6ad0*/  FADD.FTZ R4, R6, R4 ;  /* 0x0000000406047221 */ /* 0x008fc60000010000 */
[----:B------:R-:W-:-:S04]  /*6ae0*/  @!P0 VIADD R197, R197, 0x38840 ;  /* 0x00038840c5c58836 */ /* 0x000fc80000000000 */
[----:B------:R-:W2:Y:S01]  /*6af0*/  MUFU.EX2 R164, R164 ;  /* 0x000000a400a47308 */ /* 0x000ea20000000800 */
[----:B0-----:R-:W-:-:S01]  /*6b00*/  FADD.FTZ R3, R161, R3 ;  /* 0x00000003a1037221 */ /* 0x001fc20000010000 */
[----:B------:R-:W-:-:S04]  /*6b10*/  @!P0 PRMT R197, RZ, 0x654, R197 ;  /* 0x00000654ffc58816 */ /* 0x000fc800000000c5 */
[----:B------:R0:W-:Y:S02]  /*6b20*/  @!P0 SYNCS.ARRIVE.TRANS64.RED.A1T0 RZ, [R197+URZ], RZ ;  /* 0x000000ffc5ff89a7 */ /* 0x0001e4000810043f */
[----:B------:R-:W3:Y:S01]  /*6b30*/  MUFU.EX2 R186, R186 ;  /* 0x000000ba00ba7308 */ /* 0x000ee20000000800 */
[----:B-1----:R-:W-:-:S07]  /*6b40*/  FADD.FTZ R4, R183, R4 ;  /* 0x00000004b7047221 */ /* 0x002fce0000010000 */
[----:B------:R-:W1:Y:S01]  /*6b50*/  MUFU.EX2 R165, R165 ;  /* 0x000000a500a57308 */ /* 0x000e620000000800 */
[----:B--2---:R-:W-:-:S07]  /*6b60*/  FADD.FTZ R3, R164, R3 ;  /* 0x00000003a4037221 */ /* 0x004fce0000010000 */
[----:B------:R-:W2:Y:S01]  /*6b70*/  MUFU.EX2 R187, R187 ;  /* 0x000000bb00bb7308 */ /* 0x000ea20000000800 */
[----:B---3--:R-:W-:-:S07]  /*6b80*/  FADD.FTZ R4, R186, R4 ;  /* 0x00000004ba047221 */ /* 0x008fce0000010000 */
        /* <DEDUP_REMOVED lines=60> */
.L_x_2283:
[----:B------:R-:W-:Y:S01]  /*6f50*/  UISETP.GT.AND UP1, UPT, UR58, UR57, UPT ;  /* 0x000000393a00728c */ /* 0x000fe2000bf24270 */
[----:B------:R-:W-:Y:S01]  /*6f60*/  F2FP.SATFINITE.E4M3.F32.PACK_AB_MERGE_C R10, R11, R10, RZ ;  /* 0x0000000a0b0a723e */ /* 0x000fe200048070ff */
[----:B------:R-:W-:Y:S01]  /*6f70*/  ULEA UR6, UR59, UR41, 0x3 ;  /* 0x000000293b067291 */ /* 0x000fe2000f8e183f */
[----:B------:R-:W-:Y:S01]  /*6f80*/  F2FP.SATFINITE.E4M3.F32.PACK_AB_MERGE_C R158, R159, R158, RZ ;  /* 0x0000009e9f9e723e */ /* 0x000fe200048070ff */
[----:B------:R-:W-:Y:S01]  /*6f90*/  UIADD3 UR58, UR58, -0x1, URZ ;  /* 0xffffffff3a3a7890 */ /* 0x000fe2000fffe03f */
[----:B------:R-:W-:Y:S01]  /*6fa0*/  F2FP.SATFINITE.E4M3.F32.PACK_AB_MERGE_C R14, R15, R14, RZ ;  /* 0x0000000e0f0e723e */ /* 0x000fe200048070ff */
[----:B------:R-:W-:Y:S01]  /*6fb0*/  UIADD3 UR6, UR6, 0x38860, URZ ;  /* 0x0003886006067890 */ /* 0x000fe2000fffe03f */
[----:B------:R-:W-:Y:S01]  /*6fc0*/  PLOP3.LUT P3, PT, PT, PT, UP1, 0x80, 0x0 ;  /* 0x000000000000781c */ /* 0x000fe20003f6f018 */
[----:B------:R-:W-:Y:S01]  /*6fd0*/  UMOV UR60, UR48 ;  /* 0x00000030003c7c82 */ /* 0x000fe20008000000 */
[----:B------:R-:W-:Y:S01]  /*6fe0*/  F2FP.SATFINITE.E4M3.F32.PACK_AB_MERGE_C R166, R167, R166, RZ ;  /* 0x000000a6a7a6723e */ /* 0x000fe200048070ff */
[----:B------:R-:W-:Y:S01]  /*6ff0*/  UPRMT UR6, UR40, 0x654, UR6 ;  /* 0x0000065428067896 */ /* 0x000fe20008000006 */
[----:B------:R-:W-:Y:S01]  /*7000*/  F2FP.SATFINITE.E4M3.F32.PACK_AB_MERGE_C R152, R153, R152, RZ ;  /* 0x000000989998723e */ /* 0x000fe200048070ff */
[----:B------:R-:W-:Y:S01]  /*7010*/  UMOV UR59, UR54 ;  /* 0x00000036003b7c82 */ /* 0x000fe20008000000 */
[----:B------:R-:W-:Y:S01]  /*7020*/  F2FP.SATFINITE.E4M3.F32.PACK_AB_MERGE_C R174, R175, R174, RZ ;  /* 0x000000aeafae723e */ /* 0x000fe200048070ff */
[----:B------:R-:W-:Y:S01]  /*7030*/  FMUL.FTZ R24, R24, R182 ;  /* 0x000000b618187220 */ /* 0x000fe20000410000 */
[----:B------:R-:W-:Y:S01]  /*7040*/  F2FP.SATFINITE.E4M3.F32.PACK_AB_MERGE_C R160, R161, R160, RZ ;  /* 0x000000a0a1a0723e */ /* 0x000fe200048070ff */
[----:B------:R-:W-:Y:S01]  /*7050*/  FMUL.FTZ R25, R25, R182 ;  /* 0x000000b619197220 */ /* 0x000fe20000410000 */
[----:B------:R-:W-:Y:S01]  /*7060*/  F2FP.SATFINITE.E4M3.F32.PACK_AB_MERGE_C R10, R9, R8, R10 ;  /* 0x00000008090a723e */ /* 0x000fe2000480700a */
[----:B------:R-:W-:Y:S01]  /*7070*/  FMUL.FTZ R28, R28, R182 ;  /* 0x000000b61c1c7220 */ /* 0x000fe20000410000 */
[----:B------:R-:W-:Y:S01]  /*7080*/  F2FP.SATFINITE.E4M3.F32.PACK_AB_MERGE_C R154, R155, R154, R158 ;  /* 0x0000009a9b9a723e */ /* 0x000fe2000480709e */
[----:B------:R-:W-:Y:S01]  /*7090*/  SYNCS.ARRIVE.TRANS64.RED.A1T0 RZ, [UR6], RZ ;  /* 0x000000ffffff79a7 */ /* 0x000fe20008100406 */
[----:B------:R-:W-:Y:S01]  /*70a0*/  F2FP.SATFINITE.E4M3.F32.PACK_AB_MERGE_C R6, R183, R6, RZ ;  /* 0x00000006b706723e */ /* 0x000fe200048070ff */
        /* <DEDUP_REMOVED lines=156> */
[----:B------:R-:W-:Y:S06]  /*7a70*/  @P3 BRA `(.L_x_2284) ;  /* 0xffffffd000cc3947 */ /* 0x000fec000383ffff */
.L_x_2274:
[----:B------:R-:W-:-:S06]  /*7a80*/  UISETP.GE.AND UP0, UPT, UR58, UR39, UPT ;  /* 0x000000273a00728c */ /* 0x000fcc000bf06270 */
[----:B------:R-:W-:-:S13]  /*7a90*/  PLOP3.LUT P2, PT, PT, PT, UP0, 0x80, 0x0 ;  /* 0x000000000000781c */ /* 0x000fda0003f4f008 */
[----:B------:R-:W-:Y:S05]  /*7aa0*/  @!P2 BRA `(.L_x_2285) ;  /* 0x0000002000dca947 */ /* 0x000fea0003800000 */
[----:B------:R-:W-:Y:S01]  /*7ab0*/  IMAD.MOV.U32 R5, RZ, RZ, R0 ;  /* 0x000000ffff057224 */ /* 0x000fe200078e0000 */
[----:B------:R-:W-:Y:S01]  /*7ac0*/  UMOV UR56, UR48 ;  /* 0x0000003000387c82 */ /* 0x000fe20008000000 */
[----:B------:R-:W-:Y:S01]  /*7ad0*/  IMAD.MOV.U32 R6, RZ, RZ, R2 ;  /* 0x000000ffff067224 */ /* 0x000fe200078e0002 */
[----:B------:R-:W-:-:S06]  /*7ae0*/  UMOV UR55, UR54 ;  /* 0x0000003600377c82 */ /* 0x000fcc0008000000 */
.L_x_2295:
        /* <DEDUP_REMOVED lines=9> */
.L_x_2287:
[----:B------:R-:W-:Y:S01]  /*7b80*/  ULEA UR6, UR54, UR41, 0x3 ;  /* 0x0000002936067291 */ /* 0x000fe2000f8e183f */
[----:B------:R-:W-:-:S05]  /*7b90*/  IMAD.U32 R0, RZ, RZ, UR48 ;  /* 0x00000030ff007e24 */ /* 0x000fca000f8e00ff */
[----:B------:R-:W-:-:S04]  /*7ba0*/  SHF.L.U32 R0, R0, 0x1f, RZ ;  /* 0x0000001f00007819 */ /* 0x000fc800000006ff */
[----:B------:R0:W1:Y:S01]  /*7bb0*/  SYNCS.PHASECHK.TRANS64.TRYWAIT P2, [UR6+0x38830], R0 ;  /* 0x03883000ff0075a7 */ /* 0x0000620008040146 */
[----:B------:R-:W-:Y:S05]  /*7bc0*/  @!P1 BRA `(.L_x_2288) ;  /* 0x0000000000049947 */ /* 0x000fea0003800000 */
[----:B------:R-:W-:Y:S01]  /*7bd0*/  BPT.TRAP 0x1 ;  /* 0x000000040000795c */ /* 0x000fe20000300000 */
.L_x_2288:
[----:B-1----:R-:W-:Y:S05]  /*7be0*/  @P2 BRA `(.L_x_2286) ;  /* 0x0000000000082947 */ /* 0x002fea0003800000 */
[----:B------:R-:W1:Y:S02]  /*7bf0*/  SYNCS.PHASECHK.TRANS64.TRYWAIT P2, [UR6+0x38830], R0 ;  /* 0x03883000ff0075a7 */ /* 0x000e640008040146 */
[----:B-1----:R-:W-:Y:S05]  /*7c00*/  @!P2 BRA `(.L_x_2289) ;  /* 0x000001040044a947 */ /* 0x002fea0003800000 */
.L_x_2286:
[----:B------:R-:W2:Y:S01]  /*7c10*/  S2R R2, SR_TID.X ;  /* 0x0000000000027919 */ /* 0x000ea20000002100 */
[----:B------:R-:W-:Y:S01]  /*7c20*/  ULEA UR34, UR54, UR51, 0xb ;  /* 0x0000003336227291 */ /* 0x000fe2000f8e583f */
[----:B------:R-:W-:Y:S01]  /*7c30*/  UMOV UR35, 0x40000040 ;  /* 0x4000004000237882 */ /* 0x000fe20000000000 */
[----:B------:R-:W-:Y:S02]  /*7c40*/  UMOV UR7, 0x40000040 ;  /* 0x4000004000077882 */ /* 0x000fe40000000000 */
[----:B------:R-:W-:Y:S02]  /*7c50*/  UIADD3 UR6, UR34, 0x2, URZ ;  /* 0x0000000222067890 */ /* 0x000fe4000fffe03f */
        /* <DEDUP_REMOVED lines=42> */
.L_x_2291:
[----:B------:R-:W-:Y:S01]  /*7f00*/  ULEA UR6, UR55, UR41, 0x3 ;  /* 0x0000002937067291 */ /* 0x000fe2000f8e183f */
[----:B------:R-:W-:-:S05]  /*7f10*/  IMAD.U32 R0, RZ, RZ, UR56 ;  /* 0x00000038ff007e24 */ /* 0x000fca000f8e00ff */
[----:B------:R-:W-:-:S04]  /*7f20*/  SHF.L.U32 R0, R0, 0x1f, RZ ;  /* 0x0000001f00007819 */ /* 0x000fc800000006ff */
[----:B------:R0:W1:Y:S01]  /*7f30*/  SYNCS.PHASECHK.TRANS64.TRYWAIT P2, [UR6+0x38850], R0 ;  /* 0x03885000ff0075a7 */ /* 0x0000620008040146 */
[----:B------:R-:W-:Y:S05]  /*7f40*/  @!P1 BRA `(.L_x_2292) ;  /* 0x0000000000049947 */ /* 0x000fea0003800000 */
[----:B------:R-:W-:Y:S01]  /*7f50*/  BPT.TRAP 0x1 ;  /* 0x000000040000795c */ /* 0x000fe20000300000 */
.L_x_2292:
[----:B-1----:R-:W-:Y:S05]  /*7f60*/  @P2 BRA `(.L_x_2290) ;  /* 0x0000000000082947 */ /* 0x002fea0003800000 */
[----:B------:R-:W1:Y:S02]  /*7f70*/  SYNCS.PHASECHK.TRANS64.TRYWAIT P2, [UR6+0x38850], R0 ;  /* 0x03885000ff0075a7 */ /* 0x000e640008040146 */
[----:B-1----:R-:W-:Y:S05]  /*7f80*/  @!P2 BRA `(.L_x_2293) ;  /* 0x00000100007ca947 */ /* 0x002fea0003800000 */
.L_x_2290:
[----:B------:R-:W-:Y:S01]  /*7f90*/  UIADD3 UR6, UR41, 0x400, URZ ;  /* 0x0000040029067890 */ /* 0x000fe2000fffe03f */
[----:B------:R-:W-:Y:S01]  /*7fa0*/  WARPGROUP.ARRIVE ;  /* 0x00000000000079c5 */ /* 0x000fe20000000000 */
[----:B------:R-:W-:Y:S01]  /*7fb0*/  UMOV UR7, 0x40000040 ;  /* 0x4000004000077882 */ /* 0x000fe20000000000 */
[----:B-1----:R-:W-:Y:S01]  /*7fc0*/  FMNMX.FTZ R2, R152, R6, !PT ;  /* 0x0000000698027209 */ /* 0x002fe20007810000 */
[----:B------:R-:W-:Y:S01]  /*7fd0*/  USHF.R.U32.HI UR6, URZ, 0x4, UR6 ;  /* 0x000000043f067899 */ /* 0x000fe20008011606 */
[----:B0-----:R-:W-:Y:S02]  /*7fe0*/  FMNMX.FTZ R0, R154, R5, !PT ;  /* 0x000000059a007209 */ /* 0x001fe40007810000 */
        /* <DEDUP_REMOVED lines=86> */
[----:B------:R-:W-:-:S01]  /*8550*/  FFMA.FTZ R8, R152, UR42, -R7 ;  /* 0x0000002a98087c23 */ /* 0x000fc20008010807 */
[----:B------:R-:W-:Y:S01]  /*8560*/  FMUL.FTZ R5, R5, UR42 ;  /* 0x0000002a05057c20 */ /* 0x000fe20008410000 */
[----:B------:R-:W-:-:S01]  /*8570*/  FFMA.FTZ R10, R156, UR42, -R7 ;  /* 0x0000002a9c0a7c23 */ /* 0x000fc20008010807 */
[----:B------:R-:W-:Y:S01]  /*8580*/  FFMA.FTZ R193, R0, R193, -8 ;  /* 0xc100000000c17423 */ /* 0x000fe200000100c1 */
[----:B------:R-:W-:Y:S01]  /*8590*/  MUFU.EX2 R6, R6 ;  /* 0x0000000600067308 */ /* 0x000fe20000000800 */
[----:B------:R-:W-:-:S01]  /*85a0*/  FFMA.FTZ R156, R176, UR42, -R7 ;  /* 0x0000002ab09c7c23 */ /* 0x000fc20008010807 */
[----:B------:R-:W-:Y:S01]  /*85b0*/  FFMA.FTZ R176, R196, UR42, -R7 ;  /* 0x0000002ac4b07c23 */ /* 0x000fe20008010807 */
[----:B------:R-:W-:-:S01]  /*85c0*/  FFMA.FTZ R154, R154, UR42, -R193 ;  /* 0x0000002a9a9a7c23 */ /* 0x000fc200080108c1 */
[----:B------:R-:W-:Y:S01]  /*85d0*/  FFMA.FTZ R155, R155, UR42, -R193 ;  /* 0x0000002a9b9b7c23 */ /* 0x000fe200080108c1 */
[----:B------:R-:W-:-:S02]  /*85e0*/  IMAD.U32 R196, RZ, RZ, UR54 ;  /* 0x00000036ffc47e24 */ /* 0x000fc4000f8e00ff */
[----:B------:R-:W-:Y:S01]  /*85f0*/  FFMA.FTZ R158, R158, UR42, -R193 ;  /* 0x0000002a9e9e7c23 */ /* 0x000fe200080108c1 */
[----:B------:R-:W-:-:S01]  /*8600*/  FFMA.FTZ R11, R157, UR42, -R7 ;  /* 0x0000002a9d0b7c23 */ /* 0x000fc20008010807 */
[----:B------:R-:W0:Y:S01]  /*8610*/  MUFU.EX2 R8, R8 ;  /* 0x0000000800087308 */ /* 0x000e220000000800 */
[----:B------:R-:W-:-:S01]  /*8620*/  FFMA.FTZ R159, R159, UR42, -R193 ;  /* 0x0000002a9f9f7c23 */ /* 0x000fc200080108c1 */
[----:B------:R-:W-:Y:S01]  /*8630*/  @!P0 LEA R196, R196, UR41, 0x3 ;  /* 0x00000029c4c48c11 */ /* 0x000fe2000f8e18ff */
[----:B------:R-:W-:-:S01]  /*8640*/  FFMA.FTZ R12, R160, UR42, -R7 ;  /* 0x0000002aa00c7c23 */ /* 0x000fc20008010807 */
[----:B------:R-:W-:Y:S01]  /*8650*/  FFMA.FTZ R162, R162, UR42, -R193 ;  /* 0x0000002aa2a27c23 */ /* 0x000fe200080108c1 */
[----:B------:R-:W-:-:S01]  /*8660*/  FFMA.FTZ R157, R177, UR42, -R7 ;  /* 0x0000002ab19d7c23 */ /* 0x000fc20008010807 */
[--C-:B------:R-:W-:Y:S01]  /*8670*/  FFMA.FTZ R13, R161, UR42, -R7.reuse ;  /* 0x0000002aa10d7c23 */ /* 0x100fe20008010807 */
[----:B------:R-:W-:Y:S01]  /*8680*/  @!P0 VIADD R196, R196, 0x38840 ;  /* 0x00038840c4c48836 */ /* 0x000fe20000000000 */
[----:B------:R-:W-:Y:S01]  /*8690*/  MUFU.EX2 R5, R5 ;  /* 0x0000000500057308 */ /* 0x000fe20000000800 */
[----:B------:R-:W-:-:S01]  /*86a0*/  FFMA.FTZ R177, R197, UR42, -R7 ;  /* 0x0000002ac5b17c23 */ /* 0x000fc20008010807 */
[----:B------:R-:W-:Y:S01]  /*86b0*/  FFMA.FTZ R163, R163, UR42, -R193 ;  /* 0x0000002aa3a37c23 */ /* 0x000fe200080108c1 */
[----:B------:R-:W-:-:S01]  /*86c0*/  FFMA.FTZ R14, R164, UR42, -R7 ;  /* 0x0000002aa40e7c23 */ /* 0x000fc20008010807 */
[----:B------:R-:W-:Y:S01]  /*86d0*/  @!P0 PRMT R196, RZ, 0x654, R196 ;  /* 0x00000654ffc48816 */ /* 0x000fe200000000c4 */
        /* <DEDUP_REMOVED lines=13> */
[--C-:B------:R-:W-:Y:S01]  /*87b0*/  FFMA.FTZ R178, R178, UR42, -R193.reuse ;  /* 0x0000002ab2b27c23 */ /* 0x100fe200080108c1 */
[----:B------:R-:W-:-:S01]  /*87c0*/  FFMA.FTZ R179, R179, UR42, -R193 ;  /* 0x0000002ab3b37c23 */ /* 0x000fc200080108c1 */
[----:B------:R-:W-:Y:S01]  /*87d0*/  FFMA.FTZ R160, R180, UR42, -R7 ;  /* 0x0000002ab4a07c23 */ /* 0x000fe20008010807 */
[----:B------:R-:W-:-:S01]  /*87e0*/  FFMA.FTZ R182, R182, UR42, -R193 ;  /* 0x0000002ab6b67c23 */ /* 0x000fc200080108c1 */
[----:B------:R-:W-:Y:S01]  /*87f0*/  FFMA.FTZ R161, R181, UR42, -R7 ;  /* 0x0000002ab5a17c23 */ /* 0x000fe20008010807 */
[----:B------:R-:W-:-:S01]  /*8800*/  FFMA.FTZ R183, R183, UR42, -R193 ;  /* 0x0000002ab7b77c23 */ /* 0x000fc200080108c1 */
[----:B------:R-:W2:Y:S01]  /*8810*/  MUFU.EX2 R155, R155 ;  /* 0x0000009b009b7308 */ /* 0x000ea20000000800 */
        /* <DEDUP_REMOVED lines=8> */
[----:B0-----:R-:W-:-:S01]  /*88a0*/  FADD.FTZ R4, R9, R4 ;  /* 0x0000000409047221 */ /* 0x001fc20000010000 */
[----:B------:R-:W-:Y:S01]  /*88b0*/  FFMA.FTZ R169, R189, UR42, -R7 ;  /* 0x0000002abda97c23 */ /* 0x000fe20008010807 */
[----:B------:R-:W-:-:S01]  /*88c0*/  FFMA.FTZ R191, R191, UR42, -R193 ;  /* 0x0000002abfbf7c23 */ /* 0x000fc200080108c1 */
[----:B------:R-:W-:Y:S01]  /*88d0*/  FFMA.FTZ R172, R192, UR42, -R7 ;  /* 0x0000002ac0ac7c23 */ /* 0x000fe20008010807 */
[----:B------:R-:W-:-:S01]  /*88e0*/  FFMA.FTZ R194, R194, UR42, -R193 ;  /* 0x0000002ac2c27c23 */ /* 0x000fc200080108c1 */
[--C-:B------:R-:W-:Y:S01]  /*88f0*/  FFMA.FTZ R195, R195, UR42, -R193.reuse ;  /* 0x0000002ac3c37c23 */ /* 0x100fe200080108c1 */
        /* <DEDUP_REMOVED lines=9> */
[----:B------:R-:W3:Y:S01]  /*8990*/  MUFU.EX2 R11, R11 ;  /* 0x0000000b000b7308 */ /* 0x000ee20000000800 */
[----:B------:R-:W-:-:S01]  /*89a0*/  FFMA.FTZ R185, R205, UR42, -R7 ;  /* 0x0000002acdb97c23 */ /* 0x000fc20008010807 */
[----:B------:R-:W-:Y:S01]  /*89b0*/  FFMA.FTZ R207, R207, UR42, -R193 ;  /* 0x0000002acfcf7c23 */ /* 0x000fe200080108c1 */
[----:B------:R-:W-:-:S01]  /*89c0*/  FFMA.FTZ R188, R208, UR42, -R7 ;  /* 0x0000002ad0bc7c23 */ /* 0x000fc20008010807 */
[----:B------:R-:W-:Y:S01]  /*89d0*/  FFMA.FTZ R210, R210, UR42, -R193 ;  /* 0x0000002ad2d27c23 */ /* 0x000fe200080108c1 */
[----:B------:R-:W-:-:S01]  /*89e0*/  FFMA.FTZ R189, R209, UR42, -R7 ;  /* 0x0000002ad1bd7c23 */ /* 0x000fc20008010807 */
[----:B------:R-:W-:Y:S01]  /*89f0*/  FFMA.FTZ R211, R211, UR42, -R193 ;  /* 0x0000002ad3d37c23 */ /* 0x000fe200080108c1 */
[----:B------:R-:W-:-:S01]  /*8a00*/  FFMA.FTZ R192, R212, UR42, -R7 ;  /* 0x0000002ad4c07c23 */ /* 0x000fc20008010807 */
[----:B------:R-:W4:Y:S01]  /*8a10*/  MUFU.EX2 R159, R159 ;  /* 0x0000009f009f7308 */ /* 0x000f220000000800 */
[----:B------:R-:W-:-:S01]  /*8a20*/  FFMA.FTZ R214, R214, UR42, -R193 ;  /* 0x0000002ad6d67c23 */ /* 0x000fc200080108c1 */
[----:B------:R-:W-:Y:S01]  /*8a30*/  FFMA.FTZ R7, R213, UR42, -R7 ;  /* 0x0000002ad5077c23 */ /* 0x000fe20008010807 */
[----:B------:R-:W-:-:S05]  /*8a40*/  FFMA.FTZ R193, R215, UR42, -R193 ;  /* 0x0000002ad7c17c23 */ /* 0x000fca00080108c1 */
[----:B------:R-:W5:Y:S01]  /*8a50*/  MUFU.EX2 R12, R12 ;  /* 0x0000000c000c7308 */ /* 0x000f620000000800 */
[----:B------:R-:W-:Y:S02]  /*8a60*/  WARPGROUP.DEPBAR.LE gsb0, 0x0 ;  /* 0x00008000000079c5 */ /* 0x000fe40000010000 */
[----:B------:R-:W-:-:S06]  /*8a70*/  WARPGROUP.ARRIVE ;  /* 0x00000000000079c5 */ /* 0x000fcc0000000000 */
[----:B------:R-:W2:Y:S01]  /*8a80*/  S2R R231, SR_TID.X ;  /* 0x0000000000e77919 */ /* 0x000ea20000002100 */
[----:B------:R-:W5:Y:S01]  /*8a90*/  MUFU.EX2 R162, R162 ;  /* 0x000000a200a27308 */ /* 0x000f620000000800 */
[----:B------:R-:W-:Y:S01]  /*8aa0*/  QGMMA.64x256x32.F32.E4M3.E4M3 R24, R224, gdesc[UR4], R24, gsb0 ;  /* 0x03e00004e0187df3 */ /* 0x000fe20008000818 */
[----:B------:R-:W-:Y:S01]  /*8ab0*/  UIADD3 UR6, UR10, 0x4, URZ ;  /* 0x000000040a067890 */ /* 0x000fe2000fffe03f */
[----:B------:R-:W-:-:S05]  /*8ac0*/  UMOV UR7, 0x40000040 ;  /* 0x4000004000077882 */ /* 0x000fca0000000000 */
[----:B------:R-:W5:Y:S08]  /*8ad0*/  MUFU.EX2 R13, R13 ;  /* 0x0000000d000d7308 */ /* 0x000f700000000800 */
[----:B------:R-:W5:Y:S08]  /*8ae0*/  MUFU.EX2 R163, R163 ;  /* 0x000000a300a37308 */ /* 0x000f700000000800 */
[----:B------:R-:W5:Y:S01]  /*8af0*/  MUFU.EX2 R14, R14 ;  /* 0x0000000e000e7308 */ /* 0x000f620000000800 */
[----:B--2---:R-:W-:-:S07]  /*8b00*/  SHF.R.U32.HI R231, RZ, 0x7, R231 ;  /* 0x00000007ffe77819 */ /* 0x004fce00000116e7 */
[----:B------:R-:W2:Y:S01]  /*8b10*/  MUFU.EX2 R166, R166 ;  /* 0x000000a600a67308 */ /* 0x000ea20000000800 */
[----:B------:R-:W-:-:S07]  /*8b20*/  IADD3 R197, -R231, 0xb, RZ ;  /* 0x0000000be7c57810 */ /* 0x000fce0007ffe1ff */
[----:B------:R-:W2:Y:S08]  /*8b30*/  MUFU.EX2 R15, R15 ;  /* 0x0000000f000f7308 */ /* 0x000eb00000000800 */
        /* <DEDUP_REMOVED lines=28> */
[----:B------:R-:W2:Y:S01]  /*8d00*/  MUFU.EX2 R195, R195 ;  /* 0x000000c300c37308 */ /* 0x000ea20000000800 */
[----:B------:R-:W-:-:S02]  /*8d10*/  WARPGROUP.DEPBAR.LE gsb0, 0x0 ;  /* 0x00008000000079c5 */ /* 0x000fc40000010000 */
[----:B------:R-:W-:-:S05]  /*8d20*/  WARPGROUP.ARRIVE ;  /* 0x00000000000079c5 */ /* 0x000fca0000000000 */
[----:B------:R-:W2:Y:S01]  /*8d30*/  MUFU.EX2 R176, R176 ;  /* 0x000000b000b07308 */ /* 0x000ea20000000800 */
[----:B------:R-:W-:Y:S01]  /*8d40*/  QGMMA.64x256x32.F32.E4M3.E4M3 R24, R220, gdesc[UR4], R24, gsb0 ;  /* 0x03e00004dc187df3 */ /* 0x000fe20008000818 */
[----:B------:R-:W-:Y:S01]  /*8d50*/  UIADD3 UR6, UR10, 0x6, URZ ;  /* 0x000000060a067890 */ /* 0x000fe2000fffe03f */
[----:B------:R-:W-:-:S05]  /*8d60*/  UMOV UR7, 0x40000040 ;  /* 0x4000004000077882 */ /* 0x000fca0000000000 */
        /* <DEDUP_REMOVED lines=20> */
[----:B------:R-:W-:-:S06]  /*8eb0*/  WARPGROUP.ARRIVE ;  /* 0x00000000000079c5 */ /* 0x000fcc0000000000 */
[----:B------:R-:W-:Y:S03]  /*8ec0*/  QGMMA.64x256x32.F32.E4M3.E4M3 R24, R216, gdesc[UR4], R24, gsb0 ;  /* 0x03e00004d8187df3 */ /* 0x000fe60008000818 */
[----:B------:R-:W-:Y:S02]  /*8ed0*/  WARPGROUP.DEPBAR.LE gsb0, 0x0 ;  /* 0x00008000000079c5 */ /* 0x000fe40000010000 */
[----:B------:R0:W-:Y:S06]  /*8ee0*/  BAR.ARV R197, 0x100 ;  /* 0x000400c50000751d */ /* 0x0001ec0000002000 */
[----:B------:R1:W-:Y:S02]  /*8ef0*/  @!P0 SYNCS.ARRIVE.TRANS64.RED.A1T0 RZ, [R196+URZ], RZ ;  /* 0x000000ffc4ff89a7 */ /* 0x0003e4000810043f */
[----:B-1----:R-:W-:-:S01]  /*8f00*/  FADD.FTZ R196, R155, R3 ;  /* 0x000000039bc47221 */ /* 0x002fc20000010000 */
[----:B------:R-:W-:-:S03]  /*8f10*/  FADD.FTZ R3, R10, R4 ;  /* 0x000000040a037221 */ /* 0x000fc60000010000 */
[----:B0-----:R-:W-:Y:S01]  /*8f20*/  FADD.FTZ R4, R158, R196 ;  /* 0x000000c49e047221 */ /* 0x001fe20000010000 */
[----:B---3--:R-:W-:-:S03]  /*8f30*/  FADD.FTZ R3, R11, R3 ;  /* 0x000000030b037221 */ /* 0x008fc60000010000 */
[----:B----4-:R-:W-:Y:S01]  /*8f40*/  FADD.FTZ R4, R159, R4 ;  /* 0x000000049f047221 */ /* 0x010fe20000010000 */
[----:B-----5:R-:W-:-:S03]  /*8f50*/  FADD.FTZ R3, R12, R3 ;  /* 0x000000030c037221 */ /* 0x020fc60000010000 */
[----:B------:R-:W-:Y:S01]  /*8f60*/  FADD.FTZ R4, R162, R4 ;  /* 0x00000004a2047221 */ /* 0x000fe20000010000 */
[----:B------:R-:W-:-:S03]  /*8f70*/  FADD.FTZ R3, R13, R3 ;  /* 0x000000030d037221 */ /* 0x000fc60000010000 */
[----:B------:R-:W-:Y:S01]  /*8f80*/  FADD.FTZ R4, R163, R4 ;  /* 0x00000004a3047221 */ /* 0x000fe20000010000 */
[----:B------:R-:W-:-:S03]  /*8f90*/  FADD.FTZ R3, R14, R3 ;  /* 0x000000030e037221 */ /* 0x000fc60000010000 */
[----:B--2---:R-:W-:Y:S01]  /*8fa0*/  FADD.FTZ R4, R166, R4 ;  /* 0x00000004a6047221 */ /* 0x004fe20000010000 */
        /* <DEDUP_REMOVED lines=52> */
.L_x_2294:
        /* <DEDUP_REMOVED lines=178> */
[----:B------:R-:W-:Y:S06]  /*9e10*/  @P2 BRA `(.L_x_2295) ;  /* 0xffffffdc00342947 */ /* 0x000fec000383ffff */
.L_x_2285:
[----:B------:R-:W-:Y:S06]  /*9e20*/  BAR.ARV 0x8, 0x180 ;  /* 0x0206000000007b1d */ /* 0x000fec0000002000 */
[----:B------:R-:W-:Y:S05]  /*9e30*/  @!P1 BRA `(.L_x_2296) ;  /* 0x0000000000049947 */ /* 0x000fea0003800000 */
[----:B------:R-:W-:Y:S01]  /*9e40*/  BPT.TRAP 0x1 ;  /* 0x000000040000795c */ /* 0x000fe20000300000 */
.L_x_2296:
[----:B------:R-:W-:Y:S01]  /*9e50*/  ULEA UR5, UR54, UR41, 0x3 ;  /* 0x0000002936057291 */ /* 0x000fe2000f8e183f */
[----:B------:R-:W-:-:S05]  /*9e60*/  IMAD.U32 R5, RZ, RZ, UR48 ;  /* 0x00000030ff057e24 */ /* 0x000fca000f8e00ff */
[----:B------:R-:W-:-:S04]  /*9e70*/  SHF.L.U32 R5, R5, 0x1f, RZ ;  /* 0x0000001f05057819 */ /* 0x000fc800000006ff */
[----:B------:R0:W1:Y:S01]  /*9e80*/  SYNCS.PHASECHK.TRANS64.TRYWAIT P0, [UR5+0x38850], R5 ;  /* 0x03885005ff0075a7 */ /* 0x0000620008000145 */
[----:B------:R-:W-:Y:S05]  /*9e90*/  @!P1 BRA `(.L_x_2297) ;  /* 0x0000000000049947 */ /* 0x000fea0003800000 */
[----:B------:R-:W-:Y:S01]  /*9ea0*/  BPT.TRAP 0x1 ;  /* 0x000000040000795c */ /* 0x000fe20000300000 */
.L_x_2297:
[----:B-1----:R-:W-:Y:S05]  /*9eb0*/  @P0 BRA `(.L_x_2298) ;  /* 0x0000000000080947 */ /* 0x002fea0003800000 */
[----:B------:R-:W1:Y:S02]  /*9ec0*/  SYNCS.PHASECHK.TRANS64.TRYWAIT P0, [UR5+0x38850], R5 ;  /* 0x03885005ff0075a7 */ /* 0x000e640008000145 */
[----:B-1----:R-:W-:Y:S05]  /*9ed0*/  @!P0 BRA `(.L_x_2299) ;  /* 0x000000e000c08947 */ /* 0x002fea0003800000 */
.L_x_2298:
[----:B------:R-:W-:Y:S01]  /*9ee0*/  UIADD3 UR41, UR41, 0x400, URZ ;  /* 0x0000040029297890 */ /* 0x000fe2000fffe03f */
[----:B------:R-:W-:Y:S01]  /*9ef0*/  WARPGROUP.ARRIVE ;  /* 0x00000000000079c5 */ /* 0x000fe20000000000 */
[----:B------:R-:W-:Y:S01]  /*9f00*/  UMOV UR7, 0x40000040 ;  /* 0x4000004000077882 */ /* 0x000fe20000000000 */
[----:B------:R-:W-:Y:S01]  /*9f10*/  ULDC.64 UR8, c[0x0][0x9a0] ;  /* 0x0002680000087ab9 */ /* 0x000fe20000000a00 */
[----:B------:R-:W-:Y:S01]  /*9f20*/  USHF.R.U32.HI UR41, URZ, 0x4, UR41 ;  /* 0x000000043f297899 */ /* 0x000fe20008011629 */
[----:B------:R-:W-:-:S03]  /*9f30*/  ISETP.NE.U32.AND P0, PT, RZ, UR8, PT ;  /* 0x00000008ff007c0c */ /* 0x000fc6000bf05070 */
[----:B------:R-:W-:Y:S01]  /*9f40*/  ULOP3.LUT UR41, UR41, 0x3fff, URZ, 0xc0, !UPT ;  /* 0x00003fff29297892 */ /* 0x000fe2000f8ec03f */
[----:B------:R-:W-:-:S03]  /*9f50*/  ISETP.NE.AND.EX P0, PT, RZ, UR9, PT, P0 ;  /* 0x00000009ff007c0c */ /* 0x000fc6000bf05300 */
[----:B------:R-:W-:-:S04]  /*9f60*/  ULOP3.LUT UR4, UR41, 0x10000, URZ, 0xfc, !UPT ;  /* 0x0001000029047892 */ /* 0x000fc8000f8efc3f */
[----:B------:R-:W-:-:S06]  /*9f70*/  ULEA UR4, UR54, UR4, 0xb ;  /* 0x0000000436047291 */ /* 0x000fcc000f8e583f */
[----:B------:R-:W2:Y:S01]  /*9f80*/  @P0 LDC.64 R8, c[0x0][0x9c8] ;  /* 0x00027200ff080b82 */ /* 0x000ea20000000a00 */
[----:B------:R-:W-:Y:S02]  /*9f90*/  UMOV UR6, UR4 ;  /* 0x0000000400067c82 */ /* 0x000fe40008000000 */
[----:B------:R-:W-:Y:S01]  /*9fa0*/  QGMMA.64x256x32.F32.E4M3.E4M3 R24, R228, gdesc[UR4], R24, gsb0 ;  /* 0x03e00004e4187df3 */ /* 0x000fe20008000818 */
[----:B------:R-:W-:Y:S01]  /*9fb0*/  UIADD3 UR6, UR4, 0x2, URZ ;  /* 0x0000000204067890 */ /* 0x000fe2000fffe03f */
[----:B------:R-:W-:-:S03]  /*9fc0*/  UMOV UR7, 0x40000040 ;  /* 0x4000004000077882 */ /* 0x000fc60000000000 */
[----:B-1----:R-:W1:Y:S01]  /*9fd0*/  @P0 LDC.64 R6, c[0x0][0x9d0] ;  /* 0x00027400ff060b82 */ /* 0x002e620000000a00 */
[----:B--2---:R-:W-:-:S04]  /*9fe0*/  @P0 IMAD R10, R8, UR43, RZ ;  /* 0x0000002b080a0c24 */ /* 0x004fc8000f8e02ff */
[----:B0-----:R-:W-:Y:S02]  /*9ff0*/  @P0 IMAD R5, R9, UR44, R10 ;  /* 0x0000002c09050c24 */ /* 0x001fe4000f8e020a */
[----:B------:R-:W-:-:S04]  /*a000*/  @P0 IMAD.WIDE.U32 R8, R8, UR44, RZ ;  /* 0x0000002c08080c25 */ /* 0x000fc8000f8e00ff */
[----:B------:R-:W-:Y:S02]  /*a010*/  @P0 IMAD.IADD R9, R9, 0x1, R5 ;  /* 0x0000000109090824 */ /* 0x000fe400078e0205 */
[----:B------:R-:W-:Y:S02]  /*a020*/  IMAD.MOV.U32 R5, RZ, RZ, 0x3f800000 ;  /* 0x3f800000ff057424 */ /* 0x000fe400078e00ff */
[----:B-1----:R-:W-:-:S04]  /*a030*/  @P0 IMAD.WIDE.U32 R8, R6, UR45, R8 ;  /* 0x0000002d06080c25 */ /* 0x002fc8000f8e0008 */
[----:B------:R-:W-:Y:S01]  /*a040*/  @P0 IMAD R7, R7, UR45, R9 ;  /* 0x0000002d07070c24 */ /* 0x000fe2000f8e0209 */
[----:B------:R-:W-:-:S04]  /*a050*/  @P0 LEA R6, P2, R8, UR8, 0x2 ;  /* 0x0000000808060c11 */ /* 0x000fc8000f8410ff */
[----:B------:R-:W-:-:S05]  /*a060*/  @P0 LEA.HI.X R7, R8, UR9, R7, 0x2, P2 ;  /* 0x0000000908070c11 */ /* 0x000fca00090f1407 */
[----:B------:R0:W2:Y:S01]  /*a070*/  @P0 LDG.E R5, desc[UR52][R6.64] ;  /* 0x0000003406050981 */ /* 0x0000a2000c1e1900 */
[----:B------:R-:W-:Y:S02]  /*a080*/  WARPGROUP.DEPBAR.LE gsb0, 0x0 ;  /* 0x00008000000079c5 */ /* 0x000fe40000010000 */
[----:B------:R-:W-:-:S06]  /*a090*/  WARPGROUP.ARRIVE ;  /* 0x00000000000079c5 */ /* 0x000fcc0000000000 */
[----:B------:R-:W-:Y:S01]  /*a0a0*/  QGMMA.64x256x32.F32.E4M3.E4M3 R24, R224, gdesc[UR4], R24, gsb0 ;  /* 0x03e00004e0187df3 */ /* 0x000fe20008000818 */
[----:B------:R-:W-:Y:S01]  /*a0b0*/  UIADD3 UR6, UR4, 0x4, URZ ;  /* 0x0000000404067890 */ /* 0x000fe2000fffe03f */
[----:B------:R-:W-:Y:S01]  /*a0c0*/  UMOV UR7, 0x40000040 ;  /* 0x4000004000077882 */ /* 0x000fe20000000000 */
[----:B------:R-:W1:Y:S04]  /*a0d0*/  SHFL.BFLY PT, R9, R4, 0x2, 0x1f ;  /* 0x0c401f0004097f89 */ /* 0x000e6800000e0000 */
[----:B------:R-:W3:Y:S01]  /*a0e0*/  SHFL.BFLY PT, R10, R3, 0x2, 0x1f ;  /* 0x0c401f00030a7f89 */ /* 0x000ee200000e0000 */
[----:B------:R-:W-:Y:S02]  /*a0f0*/  WARPGROUP.DEPBAR.LE gsb0, 0x0 ;  /* 0x00008000000079c5 */ /* 0x000fe40000010000 */
[----:B------:R-:W-:-:S15]  /*a100*/  WARPGROUP.ARRIVE ;  /* 0x00000000000079c5 */ /* 0x000fde0000000000 */
[----:B------:R-:W-:-:S03]  /*a110*/  NOP ;  /* 0x0000000000007918 */ /* 0x000fc60000000000 */
[----:B------:R-:W-:Y:S01]  /*a120*/  QGMMA.64x256x32.F32.E4M3.E4M3 R24, R220, gdesc[UR4], R24, gsb0 ;  /* 0x03e00004dc187df3 */ /* 0x000fe20008000818 */
[----:B------:R-:W-:Y:S01]  /*a130*/  UIADD3 UR6, UR4, 0x6, URZ ;  /* 0x0000000604067890 */ /* 0x000fe2000fffe03f */
[----:B------:R-:W-:Y:S01]  /*a140*/  UMOV UR7, 0x40000040 ;  /* 0x4000004000077882 */ /* 0x000fe20000000000 */
        /* <DEDUP_REMOVED lines=18> */
[----:B------:R-:W-:-:S02]  /*a270*/  IMAD.U32 R7, RZ, RZ, UR42 ;  /* 0x0000002aff077e24 */ /* 0x000fc4000f8e00ff */
[----:B------:R-:W-:Y:S02]  /*a280*/  IMAD.U32 R14, RZ, RZ, UR42 ;  /* 0x0000002aff0e7e24 */ /* 0x000fe4000f8e00ff */
[----:B0-----:R-:W-:Y:S01]  /*a290*/  @P2 FMUL.FTZ R8, R8, 0.69314718246459960938 ;  /* 0x3f31721808082820 */ /* 0x001fe20000410000 */
[----:B------:R-:W-:Y:S01]  /*a2a0*/  @P2 FMUL.FTZ R7, R7, 0.69314718246459960938 ;  /* 0x3f31721807072820 */ /* 0x000fe20000410000 */
[----:B------:R-:W-:Y:S01]  /*a2b0*/  @P3 FMUL.FTZ R12, R14, 0.69314718246459960938 ;  /* 0x3f3172180e0c3820 */ /* 0x000fe20000410000 */
[----:B-1----:R-:W-:Y:S01]  /*a2c0*/  @P3 FMUL.FTZ R9, R9, 0.69314718246459960938 ;  /* 0x3f31721809093820 */ /* 0x002fe20000410000 */
[----:B------:R-:W-:Y:S02]  /*a2d0*/  IMAD.MOV.U32 R4, RZ, RZ, -0x800000 ;  /* 0xff800000ff047424 */ /* 0x000fe400078e00ff */
[----:B------:R-:W-:Y:S01]  /*a2e0*/  @P2 FFMA.FTZ R4, R7, R2, R8 ;  /* 0x0000000207042223 */ /* 0x000fe20000010008 */
[----:B------:R-:W-:Y:S02]  /*a2f0*/  IMAD.MOV.U32 R3, RZ, RZ, -0x800000 ;  /* 0xff800000ff037424 */ /* 0x000fe400078e00ff */
[----:B------:R-:W-:Y:S01]  /*a300*/  @P3 FFMA.FTZ R3, R12, R0, R9 ;  /* 0x000000000c033223 */ /* 0x000fe20000010009 */
[-C--:B--2---:R-:W-:Y:S01]  /*a310*/  FMUL.FTZ R2, R6, R5.reuse ;  /* 0x0000000506027220 */ /* 0x084fe20000410000 */
[----:B---3--:R-:W-:Y:S01]  /*a320*/  FMUL.FTZ R0, R10, R5 ;  /* 0x000000050a007220 */ /* 0x008fe20000410000 */
[----:B------:R-:W-:-:S02]  /*a330*/  WARPGROUP.DEPBAR.LE gsb0, 0x0 ;  /* 0x00008000000079c5 */ /* 0x000fc40000010000 */
[----:B------:R-:W-:-:S06]  /*a340*/  WARPGROUP.ARRIVE ;  /* 0x00000000000079c5 */ /* 0x000fcc0000000000 */
[----:B------:R-:W-:Y:S03]  /*a350*/  QGMMA.64x256x32.F32.E4M3.E4M3 R24, R216, gdesc[UR4], R24, gsb0 ;  /* 0x03e00004d8187df3 */ /* 0x000fe60008000818 */
[----:B------:R-:W-:Y:S02]  /*a360*/  WARPGROUP.DEPBAR.LE gsb0, 0x0 ;  /* 0x00008000000079c5 */ /* 0x000fe40000010000 */
[----:B------:R-:W-:Y:S05]  /*a370*/  @!P1 BRA `(.L_x_2300) ;  /* 0x0000000000049947 */ /* 0x000fea0003800000 */
[----:B------:R-:W-:Y:S01]  /*a380*/  BPT.TRAP 0x1 ;  /* 0x000000040000795c */ /* 0x000fe20000300000 */
.L_x_2300:
        /* <DEDUP_REMOVED lines=137> */
[----:B------:R-:W-:-:S12]  /*ac20*/  ULOP3.LUT UR48, UR48, UR4, URZ, 0x3c, !UPT ;  /* 0x0000000430307292 */ /* 0x000fd8000f8e3c3f */
.L_x_2267:
        /* <DEDUP_REMOVED lines=15> */
[----:B------:R-:W2:Y:S01]  /*ad20*/  LDL R173, [R1+0x54] ;  /* 0x0000540001ad7983 */ /* 0x000ea20000100800 */
[----:B------:R-:W1:Y:S01]  /*ad30*/  S2UR UR4, SR_SWINHI ;  /* 0x00000000000479c3 */ /* 0x000e620000002f00 */
[----:B------:R-:W-:Y:S01]  /*ad40*/  ULDC.64 UR16, c[0x0][0xc00] ;  /* 0x0003000000107ab9 */ /* 0x000fe20000000a00 */
[----:B------:R-:W-:Y:S01]  /*ad50*/  ULDC.64 UR12, c[0x0][0xc00] ;  /* 0x00030000000c7ab9 */ /* 0x000fe20000000a00 */
[----:B------:R-:W-:Y:S01]  /*ad60*/  ULDC.64 UR14, c[0x0][0xc08] ;  /* 0x00030200000e7ab9 */ /* 0x000fe20000000a00 */
[----:B------:R-:W-:Y:S01]  /*ad70*/  ULDC UR22, c[0x0][0xbe8] ;  /* 0x0002fa0000167ab9 */ /* 0x000fe20000000800 */
[----:B0-----:R-:W-:-:S05]  /*ad80*/  IMAD.SHL.U32 R2, R185, 0x4, RZ ;  /* 0x00000004b9027824 */ /* 0x001fca00078e00ff */
[----:B------:R-:W-:Y:S01]  /*ad90*/  LOP3.LUT R2, R2, 0xc, RZ, 0xc0, !PT ;  /* 0x0000000c02027812 */ /* 0x000fe200078ec0ff */
[----:B------:R-:W-:Y:S03]  /*ada0*/  BAR.SYNC.DEFER_BLOCKING 0x1, 0x100 ;  /* 0x0044000000007b1d */ /* 0x000fe60000010000 */
[----:B------:R-:W-:-:S05]  /*adb0*/  IADD3 R6, P0, R2, UR10, RZ ;  /* 0x0000000a02067c10 */ /* 0x000fca000ff1e0ff */
[----:B------:R-:W-:-:S05]  /*adc0*/  IMAD.X R7, RZ, RZ, UR11, P0 ;  /* 0x0000000bff077e24 */ /* 0x000fca00080e06ff */
[----:B------:R0:W3:Y:S01]  /*add0*/  LDG.E.CONSTANT R8, desc[UR52][R6.64] ;  /* 0x0000003406087981 */ /* 0x0000e2000c1e9900 */
[----:B------:R-:W-:Y:S01]  /*ade0*/  LOP3.LUT P0, R2, R185, 0x3, RZ, 0xc0, !PT ;  /* 0x00000003b9027812 */ /* 0x000fe2000780c0ff */
[----:B------:R-:W-:Y:S01]  /*adf0*/  UMOV UR10, UR8 ;  /* 0x00000008000a7c82 */ /* 0x000fe20008000000 */
[----:B-1----:R-:W-:Y:S01]  /*ae00*/  UMOV UR11, UR4 ;  /* 0x00000004000b7c82 */ /* 0x002fe20008000000 */
[----:B------:R-:W-:Y:S01]  /*ae10*/  UIMAD.WIDE UR12, UR44, 0x4, UR12 ;  /* 0x000000042c0c78a5 */ /* 0x000fe2000f8e020c */
[----:B------:R-:W-:-:S04]  /*ae20*/  ISETP.EQ.OR P0, PT, R2, 0x3, !P0 ;  /* 0x000000030200780c */ /* 0x000fc80004702670 */
[----:B------:R-:W-:Y:S02]  /*ae30*/  SEL R10, R32, R33, P0 ;  /* 0x00000021200a7207 */ /* 0x000fe40000000000 */
[----:B0-----:R-:W-:Y:S02]  /*ae40*/  SEL R7, R28, R29, P0 ;  /* 0x0000001d1c077207 */ /* 0x001fe40000000000 */
        /* <DEDUP_REMOVED lines=121> */
[----:B--2---:R-:W-:Y:S01]  /*b5e0*/  IMAD.WIDE R30, R173, R30, UR10 ;  /* 0x0000000aad1e7e25 */ /* 0x004fe2000f8e021e */
[----:B------:R-:W-:Y:S02]  /*b5f0*/  SEL R139, R142, R143, P0 ;  /* 0x0000008f8e8b7207 */ /* 0x000fe40000000000 */
[----:B------:R-:W-:Y:S02]  /*b600*/  SEL R142, R143, R142, P0 ;  /* 0x0000008e8f8e7207 */ /* 0x000fe40000000000 */
[C---:B------:R-:W-:Y:S02]  /*b610*/  IADD3 R43, P3, R30.reuse, 0xc040, RZ ;  /* 0x0000c0401e2b7810 */ /* 0x040fe40007f7e0ff */
[----:B------:R-:W-:-:S02]  /*b620*/  IADD3 R47, P2, R30, 0xc020, RZ ;  /* 0x0000c0201e2f7810 */ /* 0x000fc40007f5e0ff */
[----:B------:R-:W-:Y:S02]  /*b630*/  IADD3 R79, P4, R30, 0xc060, RZ ;  /* 0x0000c0601e4f7810 */ /* 0x000fe40007f9e0ff */
[----:B------:R-:W-:Y:S02]  /*b640*/  LOP3.LUT R42, R43, 0x380, RZ, 0xc0, !PT ;  /* 0x000003802b2a7812 */ /* 0x000fe400078ec0ff */
[----:B------:R-:W-:Y:S02]  /*b650*/  LOP3.LUT R46, R47, 0x380, RZ, 0xc0, !PT ;  /* 0x000003802f2e7812 */ /* 0x000fe400078ec0ff */
[----:B------:R-:W-:Y:S02]  /*b660*/  LOP3.LUT R78, R79, 0x380, RZ, 0xc0, !PT ;  /* 0x000003804f4e7812 */ /* 0x000fe400078ec0ff */
[----:B------:R-:W-:Y:S02]  /*b670*/  SHF.R.U64 R42, R42, 0x3, RZ ;  /* 0x000000032a2a7819 */ /* 0x000fe400000012ff */
[----:B------:R-:W-:-:S02]  /*b680*/  SHF.R.U64 R46, R46, 0x3, RZ ;  /* 0x000000032e2e7819 */ /* 0x000fc400000012ff */
[----:B------:R-:W-:Y:S02]  /*b690*/  SHF.R.U64 R78, R78, 0x3, RZ ;  /* 0x000000034e4e7819 */ /* 0x000fe400000012ff */
[----:B------:R-:W-:Y:S01]  /*b6a0*/  LOP3.LUT R42, R42, R43, RZ, 0x3c, !PT ;  /* 0x0000002b2a2a7212 */ /* 0x000fe200078e3cff */
[--C-:B------:R-:W-:Y:S01]  /*b6b0*/  IMAD.X R43, RZ, RZ, R31.reuse, P3 ;  /* 0x000000ffff2b7224 */ /* 0x100fe200018e061f */
[----:B------:R-:W-:Y:S02]  /*b6c0*/  IADD3 R55, P6, R30, 0x8060, RZ ;  /* 0x000080601e377810 */ /* 0x000fe40007fde0ff */
[----:B------:R-:W-:Y:S01]  /*b6d0*/  LOP3.LUT R46, R46, R47, RZ, 0x3c, !PT ;  /* 0x0000002f2e2e7212 */ /* 0x000fe200078e3cff */
[--C-:B------:R-:W-:Y:S01]  /*b6e0*/  IMAD.X R47, RZ, RZ, R31.reuse, P2 ;  /* 0x000000ffff2f7224 */ /* 0x100fe200010e061f */
[----:B------:R-:W-:Y:S02]  /*b6f0*/  IADD3 R67, P3, R30, 0x8000, RZ ;  /* 0x000080001e437810 */ /* 0x000fe40007f7e0ff */
[----:B------:R-:W-:Y:S01]  /*b700*/  LOP3.LUT R78, R78, R79, RZ, 0x3c, !PT ;  /* 0x0000004f4e4e7212 */ /* 0x000fe200078e3cff */
[----:B------:R-:W-:Y:S01]  /*b710*/  IMAD.X R79, RZ, RZ, R31, P4 ;  /* 0x000000ffff4f7224 */ /* 0x000fe200020e061f */
[----:B------:R-:W-:-:S02]  /*b720*/  IADD3 R59, P5, R30, 0x8040, RZ ;  /* 0x000080401e3b7810 */ /* 0x000fc40007fbe0ff */
[C---:B------:R-:W-:Y:S02]  /*b730*/  IADD3 R71, P2, R30.reuse, 0x4060, RZ ;  /* 0x000040601e477810 */ /* 0x040fe40007f5e0ff */
[C---:B------:R-:W-:Y:S02]  /*b740*/  IADD3 R63, P4, R30.reuse, 0x8020, RZ ;  /* 0x000080201e3f7810 */ /* 0x040fe40007f9e0ff */
[----:B------:R-:W-:Y:S02]  /*b750*/  LOP3.LUT R54, R55, 0x380, RZ, 0xc0, !PT ;  /* 0x0000038037367812 */ /* 0x000fe400078ec0ff */
[----:B------:R-:W-:Y:S02]  /*b760*/  LOP3.LUT R66, R67, 0x380, RZ, 0xc0, !PT ;  /* 0x0000038043427812 */ /* 0x000fe400078ec0ff */
[----:B------:R-:W-:Y:S02]  /*b770*/  IADD3 R51, P1, R30, 0xc000, RZ ;  /* 0x0000c0001e337810 */ /* 0x000fe40007f3e0ff */
[----:B------:R-:W-:-:S02]  /*b780*/  LOP3.LUT R58, R59, 0x380, RZ, 0xc0, !PT ;  /* 0x000003803b3a7812 */ /* 0x000fc400078ec0ff */
[----:B------:R-:W-:Y:S01]  /*b790*/  LOP3.LUT R70, R71, 0x380, RZ, 0xc0, !PT ;  /* 0x0000038047467812 */ /* 0x000fe200078ec0ff */
[----:B---3--:R-:W-:Y:S01]  /*b7a0*/  SHFL.IDX PT, R137, R137, R8, 0x1c1f ;  /* 0x001c1f0889897589 */ /* 0x008fe200000e0000 */
[----:B------:R-:W-:Y:S02]  /*b7b0*/  LOP3.LUT R62, R63, 0x380, RZ, 0xc0, !PT ;  /* 0x000003803f3e7812 */ /* 0x000fe400078ec0ff */
[----:B------:R-:W-:Y:S01]  /*b7c0*/  SHF.R.U64 R54, R54, 0x3, RZ ;  /* 0x0000000336367819 */ /* 0x000fe200000012ff */
[----:B------:R-:W-:Y:S01]  /*b7d0*/  SHFL.IDX PT, R169, R169, R8, 0x1c1f ;  /* 0x001c1f08a9a97589 */ /* 0x000fe200000e0000 */
[----:B------:R-:W-:Y:S02]  /*b7e0*/  SHF.R.U64 R66, R66, 0x3, RZ ;  /* 0x0000000342427819 */ /* 0x000fe400000012ff */
[----:B------:R-:W-:Y:S01]  /*b7f0*/  LOP3.LUT R50, R51, 0x380, RZ, 0xc0, !PT ;  /* 0x0000038033327812 */ /* 0x000fe200078ec0ff */
[----:B------:R-:W-:Y:S01]  /*b800*/  SHFL.IDX PT, R41, R41, R8, 0x1c1f ;  /* 0x001c1f0829297589 */ /* 0x000fe200000e0000 */
[----:B------:R-:W-:-:S02]  /*b810*/  SHF.R.U64 R58, R58, 0x3, RZ ;  /* 0x000000033a3a7819 */ /* 0x000fc400000012ff */
[----:B------:R-:W-:Y:S01]  /*b820*/  SHF.R.U64 R70, R70, 0x3, RZ ;  /* 0x0000000346467819 */ /* 0x000fe200000012ff */
[----:B------:R-:W-:Y:S01]  /*b830*/  SHFL.IDX PT, R77, R77, R8, 0x1c1f ;  /* 0x001c1f084d4d7589 */ /* 0x000fe200000e0000 */
[----:B------:R-:W-:Y:S02]  /*b840*/  SHF.R.U64 R62, R62, 0x3, RZ ;  /* 0x000000033e3e7819 */ /* 0x000fe400000012ff */
[----:B------:R-:W-:Y:S01]  /*b850*/  LOP3.LUT R54, R54, R55, RZ, 0x3c, !PT ;  /* 0x0000003736367212 */ /* 0x000fe200078e3cff */
[--C-:B------:R-:W-:Y:S01]  /*b860*/  IMAD.X R55, RZ, RZ, R31.reuse, P6 ;  /* 0x000000ffff377224 */ /* 0x100fe200030e061f */
[----:B------:R-:W-:Y:S01]  /*b870*/  LOP3.LUT R66, R66, R67, RZ, 0x3c, !PT ;  /* 0x0000004342427212 */ /* 0x000fe200078e3cff */
[----:B------:R-:W-:Y:S01]  /*b880*/  IMAD.X R67, RZ, RZ, R31, P3 ;  /* 0x000000ffff437224 */ /* 0x000fe200018e061f */
[----:B------:R-:W-:Y:S01]  /*b890*/  SHF.R.U64 R50, R50, 0x3, RZ ;  /* 0x0000000332327819 */ /* 0x000fe200000012ff */
[----:B------:R-:W-:Y:S01]  /*b8a0*/  SHFL.IDX PT, R160, R160, R8, 0x1c1f ;  /* 0x001c1f08a0a07589 */ /* 0x000fe200000e0000 */
[----:B------:R-:W-:-:S02]  /*b8b0*/  IADD3 R97, P6, R30, 0x4020, RZ ;  /* 0x000040201e617810 */ /* 0x000fc40007fde0ff */
[----:B------:R-:W-:Y:S01]  /*b8c0*/  LOP3.LUT R58, R58, R59, RZ, 0x3c, !PT ;  /* 0x0000003b3a3a7212 */ /* 0x000fe200078e3cff */
[--C-:B------:R-:W-:Y:S01]  /*b8d0*/  IMAD.X R59, RZ, RZ, R31.reuse, P5 ;  /* 0x000000ffff3b7224 */ /* 0x100fe200028e061f */
[----:B------:R-:W-:Y:S01]  /*b8e0*/  LOP3.LUT R70, R70, R71, RZ, 0x3c, !PT ;  /* 0x0000004746467212 */ /* 0x000fe200078e3cff */
[--C-:B------:R-:W-:Y:S01]  /*b8f0*/  IMAD.X R71, RZ, RZ, R31.reuse, P2 ;  /* 0x000000ffff477224 */ /* 0x100fe200010e061f */
[----:B------:R-:W-:Y:S01]  /*b900*/  IADD3 R35, P3, R30, 0x4000, RZ ;  /* 0x000040001e237810 */ /* 0x000fe20007f7e0ff */
[----:B------:R-:W-:Y:S01]  /*b910*/  SHFL.IDX PT, R61, R61, R8, 0x1c1f ;  /* 0x001c1f083d3d7589 */ /* 0x000fe200000e0000 */
[----:B------:R-:W-:Y:S01]  /*b920*/  LOP3.LUT R62, R62, R63, RZ, 0x3c, !PT ;  /* 0x0000003f3e3e7212 */ /* 0x000fe200078e3cff */
[----:B------:R-:W-:Y:S01]  /*b930*/  IMAD.X R63, RZ, RZ, R31, P4 ;  /* 0x000000ffff3f7224 */ /* 0x000fe200020e061f */
[C---:B------:R-:W-:Y:S01]  /*b940*/  IADD3 R85, P5, R30.reuse, 0x20, RZ ;  /* 0x000000201e557810 */ /* 0x040fe20007fbe0ff */
[----:B------:R-:W-:Y:S01]  /*b950*/  SHFL.IDX PT, R166, R166, R8, 0x1c1f ;  /* 0x001c1f08a6a67589 */ /* 0x000fe200000e0000 */
[----:B------:R-:W-:-:S02]  /*b960*/  IADD3 R99, P2, R30, 0x60, RZ ;  /* 0x000000601e637810 */ /* 0x000fc40007f5e0ff */
[----:B------:R-:W-:Y:S01]  /*b970*/  LOP3.LUT R50, R50, R51, RZ, 0x3c, !PT ;  /* 0x0000003332327212 */ /* 0x000fe200078e3cff */
[----:B------:R-:W-:Y:S01]  /*b980*/  IMAD.X R51, RZ, RZ, R31, P1 ;  /* 0x000000ffff337224 */ /* 0x000fe200008e061f */
[----:B------:R-:W-:Y:S01]  /*b990*/  LOP3.LUT R96, R97, 0x380, RZ, 0xc0, !PT ;  /* 0x0000038061607812 */ /* 0x000fe200078ec0ff */
[----:B------:R-:W-:Y:S01]  /*b9a0*/  SHFL.IDX PT, R53, R53, R8, 0x1c1f ;  /* 0x001c1f0835357589 */ /* 0x000fe200000e0000 */
[C---:B------:R-:W-:Y:S02]  /*b9b0*/  IADD3 R39, P4, R30.reuse, 0x40, RZ ;  /* 0x000000401e277810 */ /* 0x040fe40007f9e0ff */
[----:B------:R-:W-:Y:S01]  /*b9c0*/  LOP3.LUT R34, R35, 0x380, RZ, 0xc0, !PT ;  /* 0x0000038023227812 */ /* 0x000fe200078ec0ff */
[----:B------:R-:W-:Y:S01]  /*b9d0*/  SHFL.IDX PT, R81, R81, R8, 0x1c1f ;  /* 0x001c1f0851517589 */ /* 0x000fe200000e0000 */
[----:B------:R-:W-:Y:S02]  /*b9e0*/  IADD3 R75, P1, R30, 0x4040, RZ ;  /* 0x000040401e4b7810 */ /* 0x000fe40007f3e0ff */
[----:B------:R-:W-:Y:S01]  /*b9f0*/  LOP3.LUT R84, R85, 0x380, RZ, 0xc0, !PT ;  /* 0x0000038055547812 */ /* 0x000fe200078ec0ff */
[----:B------:R-:W-:Y:S01]  /*ba00*/  SHFL.IDX PT, R93, R93, R8, 0x1c1f ;  /* 0x001c1f085d5d7589 */ /* 0x000fe200000e0000 */
[----:B------:R-:W-:-:S02]  /*ba10*/  LOP3.LUT R98, R99, 0x380, RZ, 0xc0, !PT ;  /* 0x0000038063627812 */ /* 0x000fc400078ec0ff */
[----:B------:R-:W-:Y:S01]  /*ba20*/  SHF.R.U64 R96, R96, 0x3, RZ ;  /* 0x0000000360607819 */ /* 0x000fe200000012ff */
[----:B------:R-:W-:Y:S01]  /*ba30*/  SHFL.IDX PT, R162, R162, R8, 0x1c1f ;  /* 0x001c1f08a2a27589 */ /* 0x000fe200000e0000 */
[----:B------:R-:W-:Y:S02]  /*ba40*/  LOP3.LUT R38, R39, 0x380, RZ, 0xc0, !PT ;  /* 0x0000038027267812 */ /* 0x000fe400078ec0ff */
[----:B------:R-:W-:Y:S01]  /*ba50*/  SHF.R.U64 R34, R34, 0x3, RZ ;  /* 0x0000000322227819 */ /* 0x000fe200000012ff */
[----:B------:R-:W-:Y:S01]  /*ba60*/  SHFL.IDX PT, R158, R158, R8, 0x1c1f ;  /* 0x001c1f089e9e7589 */ /* 0x000fe200000e0000 */
[----:B------:R-:W-:Y:S02]  /*ba70*/  LOP3.LUT R9, R30, 0x380, RZ, 0xc0, !PT ;  /* 0x000003801e097812 */ /* 0x000fe400078ec0ff */
[----:B------:R-:W-:Y:S01]  /*ba80*/  LOP3.LUT R74, R75, 0x380, RZ, 0xc0, !PT ;  /* 0x000003804b4a7812 */ /* 0x000fe200078ec0ff */
        /* <DEDUP_REMOVED lines=8> */
[----:B------:R-:W-:Y:S01]  /*bb10*/  LOP3.LUT R34, R34, R35, RZ, 0x3c, !PT ;  /* 0x0000002322227212 */ /* 0x000fe200078e3cff */
[----:B------:R-:W-:Y:S01]  /*bb20*/  IMAD.X R35, RZ, RZ, R31, P3 ;  /* 0x000000ffff237224 */ /* 0x000fe200018e061f */
[----:B------:R-:W-:Y:S01]  /*bb30*/  SHF.R.U64 R9, R9, 0x3, RZ ;  /* 0x0000000309097819 */ /* 0x000fe200000012ff */
[----:B------:R-:W-:Y:S01]  /*bb40*/  SHFL.IDX PT, R83, R83, R8, 0x1c1f ;  /* 0x001c1f0853537589 */ /* 0x000fe200000e0000 */
[----:B------:R-:W-:-:S02]  /*bb50*/  SHF.R.U64 R74, R74, 0x3, RZ ;  /* 0x000000034a4a7819 */ /* 0x000fc400000012ff */
[----:B------:R-:W-:Y:S01]  /*bb60*/  MOV R175, R62 ;  /* 0x0000003e00af7202 */ /* 0x000fe20000000f00 */
[----:B------:R-:W-:Y:S01]  /*bb70*/  SHFL.IDX PT, R171, R171, R8, 0x1c1f ;  /* 0x001c1f08abab7589 */ /* 0x000fe200000e0000 */
[----:B------:R-:W-:Y:S01]  /*bb80*/  LOP3.LUT R84, R84, R85, RZ, 0x3c, !PT ;  /* 0x0000005554547212 */ /* 0x000fe200078e3cff */
[--C-:B------:R-:W-:Y:S01]  /*bb90*/  IMAD.X R85, RZ, RZ, R31.reuse, P5 ;  /* 0x000000ffff557224 */ /* 0x100fe200028e061f */
[----:B------:R-:W-:Y:S01]  /*bba0*/  LOP3.LUT R98, R98, R99, RZ, 0x3c, !PT ;  /* 0x0000006362627212 */ /* 0x000fe200078e3cff */
[----:B------:R-:W-:Y:S01]  /*bbb0*/  SHFL.IDX PT, R63, R6, R8, 0x1c1f ;  /* 0x001c1f08063f7589 */ /* 0x000fe200000e0000 */
[----:B------:R-:W-:Y:S01]  /*bbc0*/  LOP3.LUT R38, R38, R39, RZ, 0x3c, !PT ;  /* 0x0000002726267212 */ /* 0x000fe200078e3cff */
[--C-:B------:R-:W-:Y:S01]  /*bbd0*/  IMAD.X R99, RZ, RZ, R31.reuse, P2 ;  /* 0x000000ffff637224 */ /* 0x100fe200010e061f */
[----:B------:R-:W-:Y:S01]  /*bbe0*/  LOP3.LUT R30, R9, R30, RZ, 0x3c, !PT ;  /* 0x0000001e091e7212 */ /* 0x000fe200078e3cff */
[----:B------:R0:W-:Y:S01]  /*bbf0*/  SHFL.IDX PT, R6, R117, R8, 0x1c1f ;  /* 0x001c1f0875067589 */ /* 0x0001e200000e0000 */
[--C-:B------:R-:W-:Y:S01]  /*bc00*/  IMAD.X R39, RZ, RZ, R31.reuse, P4 ;  /* 0x000000ffff277224 */ /* 0x100fe200020e061f */
[----:B------:R-:W-:Y:S01]  /*bc10*/  LOP3.LUT R74, R74, R75, RZ, 0x3c, !PT ;  /* 0x0000004b4a4a7212 */ /* 0x000fe200078e3cff */
[----:B------:R-:W-:Y:S01]  /*bc20*/  IMAD.X R75, RZ, RZ, R31, P1 ;  /* 0x000000ffff4b7224 */ /* 0x000fe200008e061f */
[----:B------:R-:W-:Y:S01]  /*bc30*/  MOV R96, R96 ;  /* 0x0000006000607202 */ /* 0x000fe20000000f00 */
[----:B------:R-:W-:Y:S01]  /*bc40*/  SHFL.IDX PT, R62, R7, R8, 0x1c1f ;  /* 0x001c1f08073e7589 */ /* 0x000fe200000e0000 */
[----:B------:R-:W-:-:S02]  /*bc50*/  MOV R97, R34 ;  /* 0x0000002200617202 */ /* 0x000fc40000000f00 */
[----:B------:R-:W-:Y:S01]  /*bc60*/  MOV R177, R54 ;  /* 0x0000003600b17202 */ /* 0x000fe20000000f00 */
[----:B------:R-:W-:Y:S01]  /*bc70*/  SHFL.IDX PT, R34, R33, R8, 0x1c1f ;  /* 0x001c1f0821227589 */ /* 0x000fe200000e0000 */
[----:B0-----:R-:W-:Y:S02]  /*bc80*/  LOP3.LUT R117, R8, 0x2, RZ, 0x3c, !PT ;  /* 0x0000000208757812 */ /* 0x001fe400078e3cff */
        /* <DEDUP_REMOVED lines=8> */
[----:B------:R-:W-:Y:S02]  /*bd10*/  SEL R2, R5, R0, P0 ;  /* 0x0000000005027207 */ /* 0x000fe40000000000 */
[----:B------:R-:W-:Y:S01]  /*bd20*/  SEL R143, R150, R151, P0 ;  /* 0x00000097968f7207 */ /* 0x000fe20000000000 */
[----:B------:R-:W-:Y:S01]  /*bd30*/  SHFL.IDX PT, R12, R101, R8, 0x1c1f ;  /* 0x001c1f08650c7589 */ /* 0x000fe200000e0000 */
[----:B------:R-:W-:Y:S02]  /*bd40*/  MOV R9, R30 ;  /* 0x0000001e00097202 */ /* 0x000fe40000000f00 */
[----:B------:R-:W-:Y:S01]  /*bd50*/  MOV R178, R50 ;  /* 0x0000003200b27202 */ /* 0x000fe20000000f00 */
[----:B------:R-:W-:Y:S01]  /*bd60*/  SHFL.IDX PT, R10, R113, R8, 0x1c1f ;  /* 0x001c1f08710a7589 */ /* 0x000fe200000e0000 */
[----:B------:R-:W-:-:S02]  /*bd70*/  MOV R85, R38 ;  /* 0x0000002600557202 */ /* 0x000fc40000000f00 */
[----:B------:R-:W-:Y:S01]  /*bd80*/  SEL R5, R0, R5, P0 ;  /* 0x0000000500057207 */ /* 0x000fe20000000000 */
[----:B------:R-:W-:Y:S01]  /*bd90*/  SHFL.IDX PT, R99, R121, R8, 0x1c1f ;  /* 0x001c1f0879637589 */ /* 0x000fe200000e0000 */
[----:B------:R-:W-:Y:S02]  /*bda0*/  SEL R150, R151, R150, P0 ;  /* 0x0000009697967207 */ /* 0x000fe40000000000 */
[----:B------:R-:W-:Y:S01]  /*bdb0*/  MOV R174, R66 ;  /* 0x0000004200ae7202 */ /* 0x000fe20000000f00 */
[----:B------:R-:W-:Y:S01]  /*bdc0*/  SHFL.IDX PT, R70, R27, R8, 0x1c1f ;  /* 0x001c1f081b467589 */ /* 0x000fe200000e0000 */
[----:B------:R-:W-:Y:S02]  /*bdd0*/  MOV R0, R74 ;  /* 0x0000004a00007202 */ /* 0x000fe40000000f00 */
[----:B------:R-:W-:Y:S01]  /*bde0*/  MOV R180, R42 ;  /* 0x0000002a00b47202 */ /* 0x000fe20000000f00 */
[----:B------:R-:W-:Y:S01]  /*bdf0*/  SHFL.IDX PT, R47, R91, R8, 0x1c1f ;  /* 0x001c1f085b2f7589 */ /* 0x000fe200000e0000 */
[----:B------:R-:W-:-:S03]  /*be00*/  MOV R183, R78 ;  /* 0x0000004e00b77202 */ /* 0x000fc60000000f00 */
[----:B------:R-:W-:Y:S04]  /*be10*/  SHFL.IDX PT, R37, R111, R8, 0x1c1f ;  /* 0x001c1f086f257589 */ /* 0x000fe800000e0000 */
[----:B------:R-:W0:Y:S04]  /*be20*/  SHFL.IDX PT, R129, R129, R117, 0x1c1f ;  /* 0x001c1f7581817589 */ /* 0x000e2800000e0000 */
[----:B------:R-:W-:Y:S04]  /*be30*/  SHFL.IDX PT, R50, R15, R8, 0x1c1f ;  /* 0x001c1f080f327589 */ /* 0x000fe800000e0000 */
[----:B------:R-:W-:Y:S04]  /*be40*/  SHFL.IDX PT, R46, R20, R8, 0x1c1f ;  /* 0x001c1f08142e7589 */ /* 0x000fe800000e0000 */
[----:B------:R-:W-:Y:S04]  /*be50*/  SHFL.IDX PT, R30, R49, R8, 0x1c1f ;  /* 0x001c1f08311e7589 */ /* 0x000fe800000e0000 */
[----:B------:R-:W-:Y:S04]  /*be60*/  SHFL.IDX PT, R38, R103, R8, 0x1c1f ;  /* 0x001c1f0867267589 */ /* 0x000fe800000e0000 */
[----:B------:R-:W-:Y:S04]  /*be70*/  SHFL.IDX PT, R35, R107, R8, 0x1c1f ;  /* 0x001c1f086b237589 */ /* 0x000fe800000e0000 */
[----:B------:R-:W-:Y:S01]  /*be80*/  SHFL.IDX PT, R111, R28, R117, 0x1c1f ;  /* 0x001c1f751c6f7589 */ /* 0x000fe200000e0000 */
[----:B0-----:R-:W-:-:S03]  /*be90*/  SEL R151, R70, R129, P0 ;  /* 0x0000008146977207 */ /* 0x001fc60000000000 */
[----:B------:R-:W0:Y:S04]  /*bea0*/  SHFL.IDX PT, R91, R52, R117, 0x1c1f ;  /* 0x001c1f75345b7589 */ /* 0x000e2800000e0000 */
        /* <DEDUP_REMOVED lines=32> */
[----:B0-----:R-:W-:Y:S02]  /*c0b0*/  SEL R129, R91, R50, P0 ;  /* 0x000000325b817207 */ /* 0x001fe40000000000 */
[----:B--2---:R-:W-:Y:S01]  /*c0c0*/  SEL R153, R111, R62, P0 ;  /* 0x0000003e6f997207 */ /* 0x004fe20000000000 */
[----:B------:R-:W-:Y:S04]  /*c0d0*/  SHFL.IDX PT, R29, R65, R8, 0x1c1f ;  /* 0x001c1f08411d7589 */ /* 0x000fe800000e0000 */
[----:B------:R-:W-:Y:S04]  /*c0e0*/  SHFL.IDX PT, R67, R147, R8, 0x1c1f ;  /* 0x001c1f0893437589 */ /* 0x000fe800000e0000 */
[----:B------:R-:W-:Y:S04]  /*c0f0*/  SHFL.IDX PT, R31, R115, R8, 0x1c1f ;  /* 0x001c1f08731f7589 */ /* 0x000fe800000e0000 */
[----:B------:R-:W0:Y:S04]  /*c100*/  SHFL.IDX PT, R109, R36, R117, 0x1c1f ;  /* 0x001c1f75246d7589 */ /* 0x000e2800000e0000 */
[----:B------:R-:W1:Y:S04]  /*c110*/  SHFL.IDX PT, R145, R32, R117, 0x1c1f ;  /* 0x001c1f7520917589 */ /* 0x000e6800000e0000 */
[----:B------:R-:W-:Y:S04]  /*c120*/  SHFL.IDX PT, R89, R60, R117, 0x1c1f ;  /* 0x001c1f753c597589 */ /* 0x000fe800000e0000 */
[----:B------:R-:W-:Y:S04]  /*c130*/  SHFL.IDX PT, R80, R80, R117, 0x1c1f ;  /* 0x001c1f7550507589 */ /* 0x000fe800000e0000 */
[----:B------:R1:W-:Y:S04]  /*c140*/  SHFL.IDX PT, R132, R146, R117, 0x1c1f ;  /* 0x001c1f7592847589 */ /* 0x0003e800000e0000 */
[----:B------:R-:W-:Y:S04]  /*c150*/  SHFL.IDX PT, R112, R159, R117, 0x1c1f ;  /* 0x001c1f759f707589 */ /* 0x000fe800000e0000 */
[----:B------:R-:W-:Y:S01]  /*c160*/  SHFL.IDX PT, R108, R161, R117, 0x1c1f ;  /* 0x001c1f75a16c7589 */ /* 0x000fe200000e0000 */
[----:B0-----:R-:W-:-:S03]  /*c170*/  SEL R147, R58, R109, P0 ;  /* 0x0000006d3a937207 */ /* 0x001fc60000000000 */
[----:B------:R-:W-:Y:S01]  /*c180*/  SHFL.IDX PT, R100, R165, R117, 0x1c1f ;  /* 0x001c1f75a5647589 */ /* 0x000fe200000e0000 */
[----:B-1----:R-:W-:-:S03]  /*c190*/  SEL R146, R59, R145, P0 ;  /* 0x000000913b927207 */ /* 0x002fc60000000000 */
[----:B------:R-:W-:Y:S04]  /*c1a0*/  SHFL.IDX PT, R42, R25, R8, 0x1c1f ;  /* 0x001c1f08192a7589 */ /* 0x000fe800000e0000 */
[----:B------:R-:W-:Y:S04]  /*c1b0*/  SHFL.IDX PT, R65, R156, R8, 0x1c1f ;  /* 0x001c1f089c417589 */ /* 0x000fe800000e0000 */
[----:B------:R-:W0:Y:S04]  /*c1c0*/  SHFL.IDX PT, R152, R24, R117, 0x1c1f ;  /* 0x001c1f7518987589 */ /* 0x000e2800000e0000 */
[----:B------:R-:W-:Y:S04]  /*c1d0*/  SHFL.IDX PT, R36, R116, R117, 0x1c1f ;  /* 0x001c1f7574247589 */ /* 0x000fe800000e0000 */
[----:B------:R1:W-:Y:S04]  /*c1e0*/  SHFL.IDX PT, R115, R155, R117, 0x1c1f ;  /* 0x001c1f759b737589 */ /* 0x0003e800000e0000 */
[----:B------:R-:W-:Y:S04]  /*c1f0*/  SHFL.IDX PT, R165, R87, R117, 0x1c1f ;  /* 0x001c1f7557a57589 */ /* 0x000fe800000e0000 */
[----:B------:R-:W-:Y:S01]  /*c200*/  SHFL.IDX PT, R161, R106, R117, 0x1c1f ;  /* 0x001c1f756aa17589 */ /* 0x000fe200000e0000 */
[----:B-1----:R-:W-:-:S03]  /*c210*/  SEL R155, R62, R111, P0 ;  /* 0x0000006f3e9b7207 */ /* 0x002fc60000000000 */
[----:B------:R-:W-:Y:S04]  /*c220*/  SHFL.IDX PT, R25, R105, R8, 0x1c1f ;  /* 0x001c1f0869197589 */ /* 0x000fe800000e0000 */
[----:B------:R-:W-:Y:S01]  /*c230*/  SHFL.IDX PT, R68, R68, R117, 0x1c1f ;  /* 0x001c1f7544447589 */ /* 0x000fe200000e0000 */
[----:B0-----:R-:W-:Y:S02]  /*c240*/  SEL R154, R63, R152, P0 ;  /* 0x000000983f9a7207 */ /* 0x001fe40000000000 */
[----:B------:R-:W-:Y:S01]  /*c250*/  SEL R152, R152, R63, P0 ;  /* 0x0000003f98987207 */ /* 0x000fe20000000000 */
[----:B------:R-:W-:Y:S04]  /*c260*/  SHFL.IDX PT, R52, R92, R117, 0x1c1f ;  /* 0x001c1f755c347589 */ /* 0x000fe800000e0000 */
[----:B------:R-:W-:Y:S04]  /*c270*/  SHFL.IDX PT, R57, R57, R117, 0x1c1f ;  /* 0x001c1f7539397589 */ /* 0x000fe800000e0000 */
[----:B------:R-:W-:Y:S04]  /*c280*/  SHFL.IDX PT, R156, R148, R117, 0x1c1f ;  /* 0x001c1f75949c7589 */ /* 0x000fe800000e0000 */
[----:B------:R-:W0:Y:S04]  /*c290*/  SHFL.IDX PT, R104, R163, R117, 0x1c1f ;  /* 0x001c1f75a3687589 */ /* 0x000e2800000e0000 */
[----:B------:R-:W1:Y:S04]  /*c2a0*/  SHFL.IDX PT, R184, R82, R117, 0x1c1f ;  /* 0x001c1f7552b87589 */ /* 0x000e6800000e0000 */
[----:B------:R2:W-:Y:S04]  /*c2b0*/  SHFL.IDX PT, R87, R114, R117, 0x1c1f ;  /* 0x001c1f7572577589 */ /* 0x0005e800000e0000 */
[----:B------:R-:W-:Y:S04]  /*c2c0*/  SHFL.IDX PT, R143, R143, R8, 0x1c1f ;  /* 0x001c1f088f8f7589 */ /* 0x000fe800000e0000 */
[----:B------:R-:W3:Y:S01]  /*c2d0*/  SHFL.IDX PT, R105, R72, R117, 0x1c1f ;  /* 0x001c1f7548697589 */ /* 0x000ee200000e0000 */
[----:B--2---:R-:W-:-:S03]  /*c2e0*/  SEL R114, R42, R113, P0 ;  /* 0x000000712a727207 */ /* 0x004fc60000000000 */
[----:B------:R-:W-:Y:S04]  /*c2f0*/  SHFL.IDX PT, R148, R26, R117, 0x1c1f ;  /* 0x001c1f751a947589 */ /* 0x000fe800000e0000 */
[----:B------:R-:W2:Y:S01]  /*c300*/  SHFL.IDX PT, R150, R150, R117, 0x1c1f ;  /* 0x001c1f7596967589 */ /* 0x000ea200000e0000 */
[----:B0-----:R-:W-:-:S03]  /*c310*/  SEL R111, R166, R104, P0 ;  /* 0x00000068a66f7207 */ /* 0x001fc60000000000 */
[----:B------:R-:W0:Y:S01]  /*c320*/  SHFL.IDX PT, R167, R94, R117, 0x1c1f ;  /* 0x001c1f755ea77589 */ /* 0x000e2200000e0000 */
[----:B-1----:R-:W-:-:S03]  /*c330*/  SEL R70, R170, R184, P0 ;  /* 0x000000b8aa467207 */ /* 0x002fc60000000000 */
[----:B------:R-:W-:Y:S04]  /*c340*/  SHFL.IDX PT, R82, R118, R117, 0x1c1f ;  /* 0x001c1f7576527589 */ /* 0x000fe800000e0000 */
[----:B------:R1:W-:Y:S04]  /*c350*/  SHFL.IDX PT, R21, R123, R8, 0x1c1f ;  /* 0x001c1f087b157589 */ /* 0x0003e800000e0000 */
[----:B------:R-:W4:Y:S01]  /*c360*/  SHFL.IDX PT, R60, R76, R117, 0x1c1f ;  /* 0x001c1f754c3c7589 */ /* 0x000f2200000e0000 */
[----:B---3--:R-:W-:-:S03]  /*c370*/  SEL R106, R34, R105, P0 ;  /* 0x00000069226a7207 */ /* 0x008fc60000000000 */
[----:B------:R3:W5:Y:S01]  /*c380*/  SHFL.IDX PT, R94, R110, R117, 0x1c1f ;  /* 0x001c1f756e5e7589 */ /* 0x00076200000e0000 */
[----:B-1----:R-:W-:-:S03]  /*c390*/  SEL R123, R43, R89, P0 ;  /* 0x000000592b7b7207 */ /* 0x002fc60000000000 */
[----:B------:R1:W5:Y:S01]  /*c3a0*/  SHFL.IDX PT, R26, R126, R117, 0x1c1f ;  /* 0x001c1f757e1a7589 */ /* 0x00036200000e0000 */
[----:B--2---:R-:W-:-:S03]  /*c3b0*/  SEL R159, R143, R150, P0 ;  /* 0x000000968f9f7207 */ /* 0x004fc60000000000 */
[----:B------:R2:W-:Y:S01]  /*c3c0*/  SHFL.IDX PT, R24, R128, R117, 0x1c1f ;  /* 0x001c1f7580187589 */ /* 0x0005e200000e0000 */
[----:B0-----:R-:W-:Y:S02]  /*c3d0*/  SEL R63, R47, R167, P0 ;  /* 0x000000a72f3f7207 */ /* 0x001fe40000000000 */
[----:B---3--:R-:W-:Y:S01]  /*c3e0*/  SEL R110, R164, R108, P0 ;  /* 0x0000006ca46e7207 */ /* 0x008fe20000000000 */
[----:B------:R-:W0:Y:S01]  /*c3f0*/  SHFL.IDX PT, R141, R141, R117, 0x1c1f ;  /* 0x001c1f758d8d7589 */ /* 0x000e2200000e0000 */
[----:B------:R-:W-:Y:S02]  /*c400*/  SEL R108, R108, R164, P0 ;  /* 0x000000a46c6c7207 */ /* 0x000fe40000000000 */
[----:B-1----:R-:W-:Y:S01]  /*c410*/  SEL R126, R125, R124, P0 ;  /* 0x0000007c7d7e7207 */ /* 0x002fe20000000000 */
[----:B------:R1:W-:Y:S01]  /*c420*/  SHFL.IDX PT, R15, R127, R8, 0x1c1f ;  /* 0x001c1f087f0f7589 */ /* 0x0003e200000e0000 */
[----:B------:R-:W-:Y:S02]  /*c430*/  SEL R124, R124, R125, P0 ;  /* 0x0000007d7c7c7207 */ /* 0x000fe40000000000 */
[----:B--2---:R-:W-:Y:S01]  /*c440*/  SEL R128, R101, R51, P0 ;  /* 0x0000003365807207 */ /* 0x004fe20000000000 */
[----:B------:R2:W3:Y:S01]  /*c450*/  SHFL.IDX PT, R79, R122, R117, 0x1c1f ;  /* 0x001c1f757a4f7589 */ /* 0x0004e200000e0000 */
[----:B------:R-:W-:-:S03]  /*c460*/  SEL R125, R115, R65, P0 ;  /* 0x00000041737d7207 */ /* 0x000fc60000000000 */
[----:B------:R4:W3:Y:S01]  /*c470*/  SHFL.IDX PT, R78, R130, R117, 0x1c1f ;  /* 0x001c1f75824e7589 */ /* 0x0008e200000e0000 */
[----:B-1----:R-:W-:-:S03]  /*c480*/  SEL R127, R65, R115, P0 ;  /* 0x00000073417f7207 */ /* 0x002fc60000000000 */
[----:B------:R-:W-:Y:S01]  /*c490*/  SHFL.IDX PT, R2, R2, R8, 0x1c1f ;  /* 0x001c1f0802027589 */ /* 0x000fe200000e0000 */
[----:B------:R-:W-:Y:S02]  /*c4a0*/  SEL R115, R39, R68, P0 ;  /* 0x0000004427737207 */ /* 0x000fe40000000000 */
[----:B--2---:R-:W-:Y:S01]  /*c4b0*/  SEL R122, R46, R121, P0 ;  /* 0x000000792e7a7207 */ /* 0x004fe20000000000 */
[----:B------:R-:W-:Y:S01]  /*c4c0*/  SHFL.IDX PT, R95, R95, R8, 0x1c1f ;  /* 0x001c1f085f5f7589 */ /* 0x000fe200000e0000 */
[----:B------:R-:W-:Y:S02]  /*c4d0*/  SEL R65, R52, R61, P0 ;  /* 0x0000003d34417207 */ /* 0x000fe40000000000 */
[----:B----4-:R-:W-:Y:S01]  /*c4e0*/  SEL R130, R51, R101, P0 ;  /* 0x0000006533827207 */ /* 0x010fe20000000000 */
[----:B------:R-:W-:Y:S01]  /*c4f0*/  SHFL.IDX PT, R172, R172, R8, 0x1c1f ;  /* 0x001c1f08acac7589 */ /* 0x000fe200000e0000 */
[----:B------:R-:W-:Y:S02]  /*c500*/  SEL R101, R88, R169, P0 ;  /* 0x000000a958657207 */ /* 0x000fe40000000000 */
[----:B------:R-:W-:Y:S01]  /*c510*/  SEL R51, R77, R44, P0 ;  /* 0x0000002c4d337207 */ /* 0x000fe20000000000 */
[----:B------:R1:W-:Y:S04]  /*c520*/  SHFL.IDX PT, R13, R131, R8, 0x1c1f ;  /* 0x001c1f08830d7589 */ /* 0x0003e800000e0000 */
[----:B------:R2:W-:Y:S04]  /*c530*/  SHFL.IDX PT, R73, R135, R8, 0x1c1f ;  /* 0x001c1f0887497589 */ /* 0x0005e800000e0000 */
[----:B------:R4:W-:Y:S01]  /*c540*/  SHFL.IDX PT, R7, R139, R8, 0x1c1f ;  /* 0x001c1f088b077589 */ /* 0x0009e200000e0000 */
[----:B-1----:R-:W-:-:S03]  /*c550*/  SEL R131, R50, R91, P0 ;  /* 0x0000005b32837207 */ /* 0x002fc60000000000 */
[----:B------:R1:W3:Y:S01]  /*c560*/  SHFL.IDX PT, R76, R134, R117, 0x1c1f ;  /* 0x001c1f75864c7589 */ /* 0x0002e200000e0000 */
[----:B------:R-:W-:Y:S02]  /*c570*/  SEL R50, R49, R48, P0 ;  /* 0x0000003031327207 */ /* 0x000fe40000000000 */
[----:B--2---:R-:W-:Y:S01]  /*c580*/  SEL R135, R66, R119, P0 ;  /* 0x0000007742877207 */ /* 0x004fe20000000000 */
[----:B------:R2:W-:Y:S01]  /*c590*/  SHFL.IDX PT, R8, R140, R117, 0x1c1f ;  /* 0x001c1f758c087589 */ /* 0x0005e200000e0000 */
[----:B------:R-:W-:Y:S02]  /*c5a0*/  SEL R48, R48, R49, P0 ;  /* 0x0000003130307207 */ /* 0x000fe40000000000 */
[----:B----4-:R-:W-:Y:S01]  /*c5b0*/  SEL R139, R54, R103, P0 ;  /* 0x00000067368b7207 */ /* 0x010fe20000000000 */
[----:B------:R4:W-:Y:S01]  /*c5c0*/  SHFL.IDX PT, R72, R136, R117, 0x1c1f ;  /* 0x001c1f7588487589 */ /* 0x0009e200000e0000 */
[----:B------:R-:W-:Y:S02]  /*c5d0*/  SEL R49, R44, R77, P0 ;  /* 0x0000004d2c317207 */ /* 0x000fe40000000000 */
[----:B-1----:R-:W-:Y:S01]  /*c5e0*/  SEL R134, R67, R132, P0 ;  /* 0x0000008443867207 */ /* 0x002fe20000000000 */
[----:B------:R-:W1:Y:S01]  /*c5f0*/  SHFL.IDX PT, R182, R86, R117, 0x1c1f ;  /* 0x001c1f7556b67589 */ /* 0x000e6200000e0000 */
[----:B------:R-:W-:-:S02]  /*c600*/  SEL R132, R132, R67, P0 ;  /* 0x0000004384847207 */ /* 0x000fc40000000000 */
[----:B--2---:R-:W-:Y:S01]  /*c610*/  SEL R140, R133, R137, P0 ;  /* 0x00000089858c7207 */ /* 0x004fe20000000000 */
[----:B------:R2:W1:Y:S01]  /*c620*/  SHFL.IDX PT, R75, R138, R117, 0x1c1f ;  /* 0x001c1f758a4b7589 */ /* 0x00046200000e0000 */
[----:B------:R-:W-:Y:S02]  /*c630*/  SEL R91, R30, R56, P0 ;  /* 0x000000381e5b7207 */ /* 0x000fe40000000000 */
[----:B------:R-:W-:Y:S01]  /*c640*/  SEL R44, R161, R38, P0 ;  /* 0x00000026a12c7207 */ /* 0x000fe20000000000 */
[----:B------:R5:W1:Y:S01]  /*c650*/  SHFL.IDX PT, R116, R157, R117, 0x1c1f ;  /* 0x001c1f759d747589 */ /* 0x000a6200000e0000 */
[----:B------:R-:W-:Y:S02]  /*c660*/  SEL R67, R61, R52, P0 ;  /* 0x000000343d437207 */ /* 0x000fe40000000000 */
[----:B----4-:R-:W-:Y:S01]  /*c670*/  SEL R136, R107, R55, P0 ;  /* 0x000000376b887207 */ /* 0x010fe20000000000 */
[----:B------:R4:W1:Y:S01]  /*c680*/  SHFL.IDX PT, R86, R142, R117, 0x1c1f ;  /* 0x001c1f758e567589 */ /* 0x00086200000e0000 */
[----:B------:R-:W-:-:S02]  /*c690*/  SEL R61, R167, R47, P0 ;  /* 0x0000002fa73d7207 */ /* 0x000fc40000000000 */
[----:B--2---:R-:W-:Y:S01]  /*c6a0*/  SEL R138, R55, R107, P0 ;  /* 0x0000006b378a7207 */ /* 0x004fe20000000000 */
[----:B------:R2:W1:Y:S01]  /*c6b0*/  SHFL.IDX PT, R32, R120, R117, 0x1c1f ;  /* 0x001c1f7578207589 */ /* 0x00046200000e0000 */
[----:B------:R-:W-:Y:S02]  /*c6c0*/  SEL R107, R33, R60, P0 ;  /* 0x0000003c216b7207 */ /* 0x000fe40000000000 */
[----:B-----5:R-:W-:Y:S01]  /*c6d0*/  SEL R157, R150, R143, P0 ;  /* 0x0000008f969d7207 */ /* 0x020fe20000000000 */
[----:B------:R5:W1:Y:S01]  /*c6e0*/  SHFL.IDX PT, R92, R144, R117, 0x1c1f ;  /* 0x001c1f75905c7589 */ /* 0x000a6200000e0000 */
[----:B------:R-:W-:Y:S02]  /*c6f0*/  SEL R150, R71, R148, P0 ;  /* 0x0000009447967207 */ /* 0x000fe40000000000 */
[----:B----4-:R-:W-:Y:S01]  /*c700*/  SEL R142, R137, R133, P0 ;  /* 0x00000085898e7207 */ /* 0x010fe20000000000 */
[----:B------:R4:W1:Y:S01]  /*c710*/  SHFL.IDX PT, R181, R90, R117, 0x1c1f ;  /* 0x001c1f755ab57589 */ /* 0x00086200000e0000 */
[----:B------:R-:W-:-:S02]  /*c720*/  SEL R137, R103, R54, P0 ;  /* 0x0000003667897207 */ /* 0x000fc40000000000 */
[----:B------:R-:W-:Y:S01]  /*c730*/  SEL R133, R119, R66, P0 ;  /* 0x0000004277857207 */ /* 0x000fe20000000000 */
[----:B------:R-:W1:Y:S01]  /*c740*/  SHFL.IDX PT, R163, R102, R117, 0x1c1f ;  /* 0x001c1f7566a37589 */ /* 0x000e6200000e0000 */
[----:B--2---:R-:W-:Y:S02]  /*c750*/  SEL R120, R121, R46, P0 ;  /* 0x0000002e79787207 */ /* 0x004fe40000000000 */
[----:B------:R-:W-:Y:S01]  /*c760*/  SEL R103, R169, R88, P0 ;  /* 0x00000058a9677207 */ /* 0x000fe20000000000 */
[----:B------:R2:W1:Y:S01]  /*c770*/  SHFL.IDX PT, R5, R5, R117, 0x1c1f ;  /* 0x001c1f7505057589 */ /* 0x00046200000e0000 */
[----:B-----5:R-:W-:Y:S02]  /*c780*/  SEL R144, R145, R59, P0 ;  /* 0x0000003b91907207 */ /* 0x020fe40000000000 */
[----:B------:R-:W-:Y:S02]  /*c790*/  SEL R121, R89, R43, P0 ;  /* 0x0000002b59797207 */ /* 0x000fe40000000000 */
[----:B------:R-:W-:-:S02]  /*c7a0*/  SEL R119, R160, R112, P0 ;  /* 0x00000070a0777207 */ /* 0x000fc40000000000 */
[----:B----4-:R-:W-:Y:S02]  /*c7b0*/  SEL R90, R41, R80, P0 ;  /* 0x00000050295a7207 */ /* 0x010fe40000000000 */
[----:B------:R-:W-:Y:S02]  /*c7c0*/  SEL R88, R80, R41, P0 ;  /* 0x0000002950587207 */ /* 0x000fe40000000000 */
[----:B--2---:R-:W-:Y:S02]  /*c7d0*/  SEL R117, R112, R160, P0 ;  /* 0x000000a070757207 */ /* 0x004fe40000000000 */
        /* <DEDUP_REMOVED lines=23> */
[----:B0-----:R-:W-:Y:S02]  /*c950*/  SEL R143, R69, R141, P0 ;  /* 0x0000008d458f7207 */ /* 0x001fe40000000000 */
[----:B------:R-:W-:Y:S02]  /*c960*/  SEL R35, R12, R28, P0 ;  /* 0x0000001c0c237207 */ /* 0x000fe40000000000 */
        /* <DEDUP_REMOVED lines=13> */
[----:B-1----:R-:W-:-:S02]  /*ca40*/  SEL R71, R83, R182, P0 ;  /* 0x000000b653477207 */ /* 0x002fc40000000000 */
[----:B------:R-:W-:Y:S02]  /*ca50*/  SEL R69, R182, R83, P0 ;  /* 0x00000053b6457207 */ /* 0x000fe40000000000 */
[----:B------:R-:W-:Y:S02]  /*ca60*/  SEL R40, R40, R81, P0 ;  /* 0x0000005128287207 */ /* 0x000fe40000000000 */
[----:B------:R-:W-:Y:S02]  /*ca70*/  SEL R12, R10, R72, P0 ;  /* 0x000000480a0c7207 */ /* 0x000fe40000000000 */
[----:B------:R-:W-:Y:S02]  /*ca80*/  SEL R13, R6, R8, P0 ;  /* 0x00000008060d7207 */ /* 0x000fe40000000000 */
[----:B------:R-:W-:Y:S02]  /*ca90*/  SEL R11, R8, R6, P0 ;  /* 0x00000006080b7207 */ /* 0x000fe40000000000 */
[----:B------:R-:W-:-:S02]  /*caa0*/  SEL R10, R72, R10, P0 ;  /* 0x0000000a480a7207 */ /* 0x000fc40000000000 */
[----:B------:R-:W-:Y:S02]  /*cab0*/  F2FP.BF16.F32.PACK_AB R80, R155, R154 ;  /* 0x0000009a9b50723e */ /* 0x000fe400000010ff */
[----:B------:R-:W-:Y:S02]  /*cac0*/  F2FP.BF16.F32.PACK_AB R81, R151, R150 ;  /* 0x000000969751723e */ /* 0x000fe400000010ff */
[----:B------:R-:W-:Y:S02]  /*cad0*/  F2FP.BF16.F32.PACK_AB R82, R153, R152 ;  /* 0x000000989952723e */ /* 0x000fe400000010ff */
[----:B------:R-:W-:Y:S02]  /*cae0*/  F2FP.BF16.F32.PACK_AB R83, R149, R148 ;  /* 0x000000949553723e */ /* 0x000fe400000010ff */
[----:B------:R-:W-:Y:S02]  /*caf0*/  SEL R8, R73, R75, P0 ;  /* 0x0000004b49087207 */ /* 0x000fe40000000000 */
[----:B------:R-:W-:Y:S01]  /*cb00*/  SEL R6, R75, R73, P0 ;  /* 0x000000494b067207 */ /* 0x000fe20000000000 */
[----:B------:R0:W-:Y:S01]  /*cb10*/  STSM.16.M88.4 [R9], R80 ;  /* 0x0000005009007844 */ /* 0x0001e20000000200 */
        /* <DEDUP_REMOVED lines=9> */
[----:B------:R-:W-:Y:S02]  /*cbb0*/  SEL R118, R158, R116, P0 ;  /* 0x000000749e767207 */ /* 0x000fe40000000000 */
[----:B------:R-:W-:Y:S01]  /*cbc0*/  SEL R116, R116, R158, P0 ;  /* 0x0000009e74747207 */ /* 0x000fe20000000000 */
[----:B------:R2:W-:Y:S01]  /*cbd0*/  STSM.16.M88.4 [R85], R76 ;  /* 0x0000004c55007844 */ /* 0x0005e20000000200 */
[----:B------:R-:W-:Y:S02]  /*cbe0*/  SEL R102, R168, R100, P0 ;  /* 0x00000064a8667207 */ /* 0x000fe40000000000 */
[----:B0-----:R-:W-:Y:S02]  /*cbf0*/  SEL R9, R7, R86, P0 ;  /* 0x0000005607097207 */ /* 0x001fe40000000000 */
        /* <DEDUP_REMOVED lines=8> */
[----:B------:R-:W-:Y:S02]  /*cc80*/  SEL R68, R184, R170, P0 ;  /* 0x000000aab8447207 */ /* 0x000fe40000000000 */
[----:B------:R-:W-:Y:S01]  /*cc90*/  SEL R66, R53, R64, P0 ;  /* 0x0000004035427207 */ /* 0x000fe20000000000 */
[----:B------:R0:W-:Y:S01]  /*cca0*/  STSM.16.M88.4 [R98], R80 ;  /* 0x0000005062007844 */ /* 0x0001e20000000200 */
[----:B------:R-:W-:Y:S02]  /*ccb0*/  SEL R54, R95, R165, P0 ;  /* 0x000000a55f367207 */ /* 0x000fe40000000000 */
[----:B------:R-:W-:Y:S02]  /*ccc0*/  SEL R52, R165, R95, P0 ;  /* 0x0000005fa5347207 */ /* 0x000fe40000000000 */
[----:B------:R-:W-:-:S02]  /*ccd0*/  SEL R32, R32, R93, P0 ;  /* 0x0000005d20207207 */ /* 0x000fc40000000000 */
[----:B------:R-:W-:Y:S02]  /*cce0*/  SEL R162, R92, R162, P0 ;  /* 0x000000a25ca27207 */ /* 0x000fe40000000000 */
[----:B-1----:R-:W-:Y:S02]  /*ccf0*/  F2FP.BF16.F32.PACK_AB R84, R123, R122 ;  /* 0x0000007a7b54723e */ /* 0x002fe400000010ff */
[----:B------:R-:W-:Y:S02]  /*cd00*/  F2FP.BF16.F32.PACK_AB R86, R121, R120 ;  /* 0x000000787956723e */ /* 0x000fe400000010ff */
[----:B------:R-:W-:Y:S02]  /*cd10*/  F2FP.BF16.F32.PACK_AB R87, R117, R116 ;  /* 0x000000747557723e */ /* 0x000fe400000010ff */
[----:B--2---:R-:W-:Y:S02]  /*cd20*/  F2FP.BF16.F32.PACK_AB R85, R119, R118 ;  /* 0x000000767755723e */ /* 0x004fe400000010ff */
[----:B------:R-:W-:-:S02]  /*cd30*/  SEL R64, R64, R53, P0 ;  /* 0x0000003540407207 */ /* 0x000fc40000000000 */
[----:B------:R-:W-:Y:S01]  /*cd40*/  SEL R62, R171, R181, P0 ;  /* 0x000000b5ab3e7207 */ /* 0x000fe20000000000 */
[----:B------:R1:W-:Y:S01]  /*cd50*/  STSM.16.M88.4 [R97], R84 ;  /* 0x0000005461007844 */ /* 0x0003e20000000200 */
[----:B------:R-:W-:Y:S02]  /*cd60*/  SEL R60, R181, R171, P0 ;  /* 0x000000abb53c7207 */ /* 0x000fe40000000000 */
[----:B------:R-:W-:Y:S02]  /*cd70*/  F2FP.BF16.F32.PACK_AB R92, R115, R114 ;  /* 0x00000072735c723e */ /* 0x000fe400000010ff */
[----:B------:R-:W-:Y:S02]  /*cd80*/  F2FP.BF16.F32.PACK_AB R94, R113, R112 ;  /* 0x00000070715e723e */ /* 0x000fe400000010ff */
[----:B------:R-:W-:Y:S02]  /*cd90*/  F2FP.BF16.F32.PACK_AB R95, R109, R108 ;  /* 0x0000006c6d5f723e */ /* 0x000fe400000010ff */
[----:B------:R-:W-:-:S02]  /*cda0*/  F2FP.BF16.F32.PACK_AB R93, R111, R110 ;  /* 0x0000006e6f5d723e */ /* 0x000fc400000010ff */
[----:B------:R-:W-:Y:S02]  /*cdb0*/  SEL R55, R172, R163, P0 ;  /* 0x000000a3ac377207 */ /* 0x000fe40000000000 */
[----:B------:R-:W-:Y:S01]  /*cdc0*/  SEL R53, R163, R172, P0 ;  /* 0x000000aca3357207 */ /* 0x000fe20000000000 */
[----:B------:R2:W-:Y:S01]  /*cdd0*/  STSM.16.M88.4 [R96], R92 ;  /* 0x0000005c60007844 */ /* 0x0005e20000000200 */
[----:B------:R-:W-:Y:S02]  /*cde0*/  F2FP.BF16.F32.PACK_AB R72, R107, R106 ;  /* 0x0000006a6b48723e */ /* 0x000fe400000010ff */
[----:B------:R-:W-:Y:S02]  /*cdf0*/  F2FP.BF16.F32.PACK_AB R74, R105, R104 ;  /* 0x00000068694a723e */ /* 0x000fe400000010ff */
[----:B------:R-:W-:Y:S02]  /*ce00*/  F2FP.BF16.F32.PACK_AB R75, R101, R100 ;  /* 0x00000064654b723e */ /* 0x000fe400000010ff */
[----:B------:R-:W-:-:S02]  /*ce10*/  F2FP.BF16.F32.PACK_AB R73, R103, R102 ;  /* 0x000000666749723e */ /* 0x000fc400000010ff */
[----:B------:R-:W-:Y:S02]  /*ce20*/  F2FP.BF16.F32.PACK_AB R76, R91, R90 ;  /* 0x0000005a5b4c723e */ /* 0x000fe400000010ff */
[----:B------:R-:W-:Y:S01]  /*ce30*/  F2FP.BF16.F32.PACK_AB R78, R89, R88 ;  /* 0x00000058594e723e */ /* 0x000fe200000010ff */
[----:B------:R3:W-:Y:S01]  /*ce40*/  STSM.16.M88.4 [R0], R72 ;  /* 0x0000004800007844 */ /* 0x0007e20000000200 */
[----:B------:R-:W-:Y:S02]  /*ce50*/  F2FP.BF16.F32.PACK_AB R79, R69, R68 ;  /* 0x00000044454f723e */ /* 0x000fe400000010ff */
[----:B------:R-:W-:Y:S02]  /*ce60*/  F2FP.BF16.F32.PACK_AB R77, R71, R70 ;  /* 0x00000046474d723e */ /* 0x000fe400000010ff */
[----:B0-----:R-:W-:Y:S02]  /*ce70*/  F2FP.BF16.F32.PACK_AB R80, R67, R66 ;  /* 0x000000424350723e */ /* 0x001fe400000010ff */
        /* <DEDUP_REMOVED lines=9> */
[----:B------:R-:W-:-:S02]  /*cf10*/  SEL R161, R99, R156, P0 ;  /* 0x0000009c63a17207 */ /* 0x000fc40000000000 */
[----:B------:R-:W-:Y:S01]  /*cf20*/  SEL R163, R156, R99, P0 ;  /* 0x000000639ca37207 */ /* 0x000fe20000000000 */
[----:B------:R4:W-:Y:S01]  /*cf30*/  STSM.16.M88.4 [R175], R84 ;  /* 0x00000054af007844 */ /* 0x0009e20000000200 */
[----:B--2---:R-:W-:Y:S02]  /*cf40*/  F2FP.BF16.F32.PACK_AB R92, R51, R50 ;  /* 0x00000032335c723e */ /* 0x004fe400000010ff */
[----:B------:R-:W-:Y:S02]  /*cf50*/  F2FP.BF16.F32.PACK_AB R94, R49, R48 ;  /* 0x00000030315e723e */ /* 0x000fe400000010ff */
[----:B------:R-:W-:Y:S02]  /*cf60*/  F2FP.BF16.F32.PACK_AB R95, R45, R44 ;  /* 0x0000002c2d5f723e */ /* 0x000fe400000010ff */
[----:B------:R-:W-:Y:S02]  /*cf70*/  F2FP.BF16.F32.PACK_AB R93, R47, R46 ;  /* 0x0000002e2f5d723e */ /* 0x000fe400000010ff */
[----:B------:R-:W-:-:S02]  /*cf80*/  SEL R158, R2, R5, P0 ;  /* 0x00000005029e7207 */ /* 0x000fc40000000000 */
[----:B------:R-:W-:Y:S01]  /*cf90*/  SEL R156, R5, R2, P0 ;  /* 0x00000002059c7207 */ /* 0x000fe20000000000 */
[----:B------:R-:W-:Y:S01]  /*cfa0*/  STSM.16.M88.4 [R176], R92 ;  /* 0x0000005cb0007844 */ /* 0x000fe20000000200 */
[----:B------:R-:W-:Y:S02]  /*cfb0*/  F2FP.BF16.F32.PACK_AB R96, R43, R42 ;  /* 0x0000002a2b60723e */ /* 0x000fe400000010ff */
[----:B------:R-:W-:Y:S02]  /*cfc0*/  F2FP.BF16.F32.PACK_AB R98, R41, R40 ;  /* 0x000000282962723e */ /* 0x000fe400000010ff */
[----:B------:R-:W-:Y:S02]  /*cfd0*/  F2FP.BF16.F32.PACK_AB R99, R37, R36 ;  /* 0x000000242563723e */ /* 0x000fe400000010ff */
[----:B------:R-:W-:Y:S02]  /*cfe0*/  F2FP.BF16.F32.PACK_AB R97, R39, R38 ;  /* 0x000000262761723e */ /* 0x000fe400000010ff */
[----:B---3--:R-:W-:-:S02]  /*cff0*/  F2FP.BF16.F32.PACK_AB R72, R35, R34 ;  /* 0x000000222348723e */ /* 0x008fc400000010ff */
[----:B------:R-:W-:Y:S01]  /*d000*/  F2FP.BF16.F32.PACK_AB R74, R33, R32 ;  /* 0x00000020214a723e */ /* 0x000fe200000010ff */
[----:B------:R-:W-:Y:S01]  /*d010*/  STSM.16.M88.4 [R177], R96 ;  /* 0x00000060b1007844 */ /* 0x000fe20000000200 */
        /* <DEDUP_REMOVED lines=12> */
[----:B----4-:R-:W-:-:S02]  /*d0e0*/  F2FP.BF16.F32.PACK_AB R85, R159, R158 ;  /* 0x0000009e9f55723e */ /* 0x010fc400000010ff */
        /* <DEDUP_REMOVED lines=8> */
[----:B------:R-:W-:Y:S01]  /*d170*/  BAR.SYNC.DEFER_BLOCKING 0x1, 0x100 ;  /* 0x0044000000007b1d */ /* 0x000fe20000010000 */
[----:B------:R-:W-:Y:S01]  /*d180*/  ISETP.NE.AND.EX P0, PT, RZ, UR17, PT, P0 ;  /* 0x00000011ff007c0c */ /* 0x000fe2000bf05300 */
[----:B------:R-:W-:-:S04]  /*d190*/  UISETP.NE.U32.AND UP0, UPT, UR14, URZ, UPT ;  /* 0x0000003f0e00728c */ /* 0x000fc8000bf05070 */
[----:B------:R-:W-:-:S08]  /*d1a0*/  UISETP.NE.AND.EX UP0, UPT, UR15, URZ, UPT, UP0 ;  /* 0x0000003f0f00728c */ /* 0x000fd0000bf05300 */
[----:B------:R0:W3:Y:S03]  /*d1b0*/  @P0 LDG.E R0, desc[UR52][R72.64] ;  /* 0x0000003448000981 */ /* 0x0000e6000c1e1900 */
[----:B------:R-:W-:Y:S01]  /*d1c0*/  @UP0 ULEA UR14, UP1, UR44, UR14, 0x2 ;  /* 0x0000000e2c0e0291 */ /* 0x000fe2000f82103f */
[----:B------:R-:W-:-:S03]  /*d1d0*/  PLOP3.LUT P4, PT, PT, PT, UP0, 0x80, 0x0 ;  /* 0x000000000000781c */ /* 0x000fc60003f8f008 */
[----:B------:R-:W-:Y:S02]  /*d1e0*/  @UP0 ULEA.HI.X UR15, UR44, UR15, UR43, 0x2, UP1 ;  /* 0x0000000f2c0f0291 */ /* 0x000fe400088f142b */
[----:B0-----:R-:W-:-:S04]  /*d1f0*/  IMAD.U32 R72, RZ, RZ, UR14 ;  /* 0x0000000eff487e24 */ /* 0x001fc8000f8e00ff */
[----:B------:R-:W-:-:S05]  /*d200*/  IMAD.U32 R73, RZ, RZ, UR15 ;  /* 0x0000000fff497e24 */ /* 0x000fca000f8e00ff */
[----:B------:R0:W4:Y:S01]  /*d210*/  @P4 LDG.E R2, desc[UR52][R72.64] ;  /* 0x0000003448024981 */ /* 0x000122000c1e1900 */
[----:B------:R-:W-:Y:S01]  /*d220*/  UISETP.NE.AND UP2, UPT, UR22, 0x1, UPT ;  /* 0x000000011600788c */ /* 0x000fe2000bf45270 */
[----:B-1----:R-:W-:Y:S01]  /*d230*/  VIADD R78, R17, UR36 ;  /* 0x00000024114e7c36 */ /* 0x002fe20008000000 */
[----:B------:R-:W-:Y:S01]  /*d240*/  UISETP.GT.AND UP1, UPT, UR47, 0x1, UPT ;  /* 0x000000012f00788c */ /* 0x000fe2000bf24270 */
[----:B------:R-:W-:Y:S01]  /*d250*/  UMOV UR23, 0x9b8 ;  /* 0x000009b800177882 */ /* 0x000fe20000000000 */
[----:B------:R-:W-:Y:S02]  /*d260*/  UISETP.NE.U32.AND UP0, UPT, UR16, URZ, UPT ;  /* 0x0000003f1000728c */ /* 0x000fe4000bf05070 */
[----:B------:R-:W-:Y:S01]  /*d270*/  PLOP3.LUT P1, PT, PT, PT, UP2, 0x80, 0x0 ;  /* 0x000000000000781c */ /* 0x000fe20003f2f028 */
[----:B------:R-:W-:Y:S02]  /*d280*/  USEL UR23, UR23, 0x978, UP1 ;  /* 0x0000097817177887 */ /* 0x000fe40008800000 */
[----:B------:R-:W-:Y:S01]  /*d290*/  UISETP.NE.AND.EX UP0, UPT, UR17, URZ, UPT, UP0 ;  /* 0x0000003f1100728c */ /* 0x000fe2000bf05300 */
[----:B------:R-:W-:Y:S01]  /*d2a0*/  UMOV UR4, URZ ;  /* 0x0000003f00047c82 */ /* 0x000fe20008000000 */
[----:B------:R-:W-:-:S02]  /*d2b0*/  USEL UR9, UR37, URZ, UP1 ;  /* 0x0000003f25097287 */ /* 0x000fc40008800000 */
[----:B------:R-:W-:Y:S01]  /*d2c0*/  USEL UR44, UR44, URZ, !UP0 ;  /* 0x0000003f2c2c7287 */ /* 0x000fe2000c000000 */
[----:B------:R-:W-:Y:S01]  /*d2d0*/  @UP2 ULDC UR26, c[0x0][0xbec] ;  /* 0x0002fb00001a2ab9 */ /* 0x000fe20000000800 */
[----:B------:R-:W-:-:S04]  /*d2e0*/  USEL UR43, UR43, URZ, !UP0 ;  /* 0x0000003f2b2b7287 */ /* 0x000fc8000c000000 */
[----:B------:R-:W-:Y:S01]  /*d2f0*/  ULDC.64 UR16, c[0x0][UR23+0x220] ;  /* 0x0000880017107abb */ /* 0x000fe20008000a00 */
[----:B------:R-:W-:Y:S01]  /*d300*/  ULDC.64 UR20, c[0x0][UR23+0x218] ;  /* 0x0000860017147abb */ /* 0x000fe20008000a00 */
[----:B------:R-:W-:Y:S01]  /*d310*/  ULDC.64 UR18, c[0x0][UR23+0x228] ;  /* 0x00008a0017127abb */ /* 0x000fe20008000a00 */
[----:B------:R-:W-:Y:S01]  /*d320*/  @P1 IMAD.HI.U32 R5, R78, UR26, RZ ;  /* 0x0000001a4e051c27 */ /* 0x000fe2000f8e00ff */
[----:B------:R-:W-:Y:S02]  /*d330*/  UIMAD UR17, UR17, UR44, URZ ;  /* 0x0000002c111172a4 */ /* 0x000fe4000f8e023f */
[----:B------:R-:W-:Y:S02]  /*d340*/  UIMAD.WIDE.U32 UR14, UR20, UR45, URZ ;  /* 0x0000002d140e72a5 */ /* 0x000fe4000f8e003f */
[----:B------:R-:W-:Y:S01]  /*d350*/  UIMAD.WIDE.U32 UR24, UR18, UR9, URZ ;  /* 0x00000009121872a5 */ /* 0x000fe2000f8e003f */
[----:B------:R-:W-:Y:S01]  /*d360*/  @UP2 ULDC UR27, c[0x0][0xbf0] ;  /* 0x0002fc00001b2ab9 */ /* 0x000fe20000000800 */
[----:B------:R-:W-:-:S02]  /*d370*/  UIMAD UR20, UR21, UR45, URZ ;  /* 0x0000002d151472a4 */ /* 0x000fc4000f8e023f */
[----:B------:R-:W-:Y:S02]  /*d380*/  UIMAD UR9, UR19, UR9, URZ ;  /* 0x00000009130972a4 */ /* 0x000fe4000f8e023f */
[----:B0-----:R-:W-:Y:S01]  /*d390*/  IMAD.U32 R73, RZ, RZ, UR24 ;  /* 0x00000018ff497e24 */ /* 0x001fe2000f8e00ff */
[----:B------:R-:W-:Y:S02]  /*d3a0*/  UIMAD.WIDE.U32 UR18, UR16, UR44, URZ ;  /* 0x0000002c101272a5 */ /* 0x000fe4000f8e003f */
[----:B------:R-:W-:Y:S02]  /*d3b0*/  UIMAD UR17, UR16, UR43, UR17 ;  /* 0x0000002b101172a4 */ /* 0x000fe4000f8e0211 */
[----:B------:R-:W-:Y:S02]  /*d3c0*/  UIADD3 UR20, UR15, UR20, URZ ;  /* 0x000000140f147290 */ /* 0x000fe4000fffe03f */
[----:B------:R-:W-:Y:S02]  /*d3d0*/  UIADD3 UR15, UR25, UR9, URZ ;  /* 0x00000009190f7290 */ /* 0x000fe4000fffe03f */
[----:B------:R-:W-:-:S04]  /*d3e0*/  UIADD3 UR9, UR19, UR17, URZ ;  /* 0x0000001113097290 */ /* 0x000fc8000fffe03f */
[----:B------:R-:W-:Y:S01]  /*d3f0*/  IMAD.U32 R74, RZ, RZ, UR15 ;  /* 0x0000000fff4a7e24 */ /* 0x000fe2000f8e00ff */
[----:B---3--:R-:W-:Y:S01]  /*d400*/  @P0 R2UR UR4, R0 ;  /* 0x00000000000402ca */ /* 0x008fe200000e0000 */
[----:B------:R-:W-:Y:S01]  /*d410*/  IMAD.MOV.U32 R0, RZ, RZ, R78 ;  /* 0x000000ffff007224 */ /* 0x000fe200078e004e */
[----:B------:R-:W-:-:S05]  /*d420*/  @P1 SHF.R.U32.HI R0, RZ, UR27, R5 ;  /* 0x0000001bff001c19 */ /* 0x000fca0008011605 */
[----:B------:R-:W-:-:S04]  /*d430*/  IMAD.MOV R5, RZ, RZ, -R0 ;  /* 0x000000ffff057224 */ /* 0x000fc800078e0a00 */
[----:B------:R-:W-:Y:S02]  /*d440*/  IMAD R5, R5, UR22, R78 ;  /* 0x0000001605057c24 */ /* 0x000fe4000f8e024e */
        /* <DEDUP_REMOVED lines=9> */
[----:B------:R-:W-:Y:S01]  /*d4e0*/  SHF.R.S32.HI R0, RZ, 0x1f, R5 ;  /* 0x0000001fff007819 */ /* 0x000fe20000011405 */
[----:B------:R-:W-:Y:S01]  /*d4f0*/  @!UP1 ULDC UR19, c[0x0][0xb54] ;  /* 0x0002d50000139ab9 */ /* 0x000fe20000000800 */
[----:B------:R-:W-:Y:S01]  /*d500*/  IADD3.X R73, R73, UR9, R74, P2, P3 ;  /* 0x0000000949497c10 */ /* 0x000fe200097e644a */
[----:B------:R-:W-:Y:S01]  /*d510*/  ULDC UR9, c[0x0][0xa88] ;  /* 0x0002a20000097ab9 */ /* 0x000fe20000000800 */
[----:B----4-:R-:W-:Y:S01]  /*d520*/  @P4 R2UR UR9, R2 ;  /* 0x00000000020942ca */ /* 0x010fe200000e0000 */
[----:B------:R-:W-:-:S02]  /*d530*/  IMAD R75, R0, UR14, R75 ;  /* 0x0000000e004b7c24 */ /* 0x000fc4000f8e024b */
[----:B------:R-:W-:-:S04]  /*d540*/  IMAD.WIDE.U32 R72, R5, UR14, R72 ;  /* 0x0000000e05487c25 */ /* 0x000fc8000f8e0048 */
[----:B------:R-:W-:Y:S01]  /*d550*/  IMAD.IADD R5, R73, 0x1, R75 ;  /* 0x0000000149057824 */ /* 0x000fe200078e024b */
[----:B------:R-:W-:-:S04]  /*d560*/  LEA R76, P2, R72, UR18, 0x2 ;  /* 0x00000012484c7c11 */ /* 0x000fc8000f8410ff */
[----:B------:R-:W-:Y:S01]  /*d570*/  LEA.HI.X R5, R72, UR19, R5, 0x2, P2 ;  /* 0x0000001348057c11 */ /* 0x000fe200090f1405 */
[----:B--2---:R-:W-:Y:S08]  /*d580*/  @P4 BRA `(.L_x_2303) ;  /* 0x0000000000284947 */ /* 0x004ff00003800000 */
        /* <DEDUP_REMOVED lines=10> */
.L_x_2303:
[----:B------:R-:W2:Y:S04]  /*d630*/  LDL R2, [R1+0x50] ;  /* 0x0000500001027983 */ /* 0x000ea80000100800 */
[----:B------:R-:W3:Y:S01]  /*d640*/  LDL R0, [R1+0x48] ;  /* 0x0000480001007983 */ /* 0x000ee20000100800 */
[----:B------:R-:W-:-:S03]  /*d650*/  UIMAD UR9, UR9, UR22, URZ ;  /* 0x00000016090972a4 */ /* 0x000fc6000f8e023f */
[----:B------:R-:W-:Y:S04]  /*d660*/  SHFL.IDX PT, R72, R76, RZ, 0x1c1f ;  /* 0x001c1fff4c487589 */ /* 0x000fe800000e0000 */
[----:B------:R-:W0:Y:S04]  /*d670*/  SHFL.IDX PT, R73, R5, RZ, 0x1c1f ;  /* 0x001c1fff05497589 */ /* 0x000e2800000e0000 */
[----:B------:R-:W-:Y:S04]  /*d680*/  SHFL.IDX PT, R74, R76, 0x1, 0x1c1f ;  /* 0x003c1f004c4a7f89 */ /* 0x000fe800000e0000 */
[----:B------:R-:W1:Y:S01]  /*d690*/  SHFL.IDX PT, R75, R5, 0x1, 0x1c1f ;  /* 0x003c1f00054b7f89 */ /* 0x000e6200000e0000 */
[----:B--2---:R-:W-:Y:S01]  /*d6a0*/  VIADD R77, R2, UR36 ;  /* 0x00000024024d7c36 */ /* 0x004fe20008000000 */
        /* <DEDUP_REMOVED lines=21> */
[----:B------:R-:W-:Y:S02]  /*d800*/  LOP3.LUT R24, R25, 0x380, RZ, 0xc0, !PT ;  /* 0x0000038019187812 */ /* 0x000fe400078ec0ff */
[----:B------:R-:W-:Y:S02]  /*d810*/  IADD3 R13, P3, R2, 0x2000, RZ ;  /* 0x00002000020d7810 */ /* 0x000fe40007f7e0ff */
[----:B------:R-:W-:Y:S02]  /*d820*/  SHF.R.U64 R24, R24, 0x3, RZ ;  /* 0x0000000318187819 */ /* 0x000fe400000012ff */
[----:B------:R-:W-:-:S02]  /*d830*/  LOP3.LUT R8, R9, 0x380, RZ, 0xc0, !PT ;  /* 0x0000038009087812 */ /* 0x000fc400078ec0ff */
[----:B------:R-:W-:Y:S02]  /*d840*/  LOP3.LUT R12, R13, 0x380, RZ, 0xc0, !PT ;  /* 0x000003800d0c7812 */ /* 0x000fe400078ec0ff */
[----:B------:R-:W-:Y:S01]  /*d850*/  LOP3.LUT R24, R24, R25, RZ, 0x3c, !PT ;  /* 0x0000001918187212 */ /* 0x000fe200078e3cff */
[--C-:B------:R-:W-:Y:S01]  /*d860*/  IMAD.X R25, RZ, RZ, R3.reuse, P2 ;  /* 0x000000ffff197224 */ /* 0x100fe200010e0603 */
[----:B------:R-:W-:Y:S02]  /*d870*/  IADD3 R49, P2, R2, 0x9000, RZ ;  /* 0x0000900002317810 */ /* 0x000fe40007f5e0ff */
[----:B------:R-:W-:Y:S02]  /*d880*/  SHF.R.U64 R8, R8, 0x3, RZ ;  /* 0x0000000308087819 */ /* 0x000fe400000012ff */
[----:B------:R-:W-:Y:S01]  /*d890*/  SHF.R.U64 R12, R12, 0x3, RZ ;  /* 0x000000030c0c7819 */ /* 0x000fe200000012ff */
[----:B------:R-:W-:Y:S01]  /*d8a0*/  UIMAD UR12, UR16, UR14, URZ ;  /* 0x0000000e100c72a4 */ /* 0x000fe2000f8e023f */
[----:B------:R-:W-:Y:S01]  /*d8b0*/  LOP3.LUT R48, R49, 0x380, RZ, 0xc0, !PT ;  /* 0x0000038031307812 */ /* 0x000fe200078ec0ff */
[----:B------:R-:W-:Y:S01]  /*d8c0*/  UIMAD.WIDE.U32 UR10, UR4, UR14, URZ ;  /* 0x0000000e040a72a5 */ /* 0x000fe2000f8e003f */
[----:B------:R-:W-:Y:S01]  /*d8d0*/  LOP3.LUT R8, R8, R9, RZ, 0x3c, !PT ;  /* 0x0000000908087212 */ /* 0x000fe200078e3cff */
[--C-:B------:R-:W-:Y:S01]  /*d8e0*/  IMAD.X R9, RZ, RZ, R3.reuse, P4 ;  /* 0x000000ffff097224 */ /* 0x100fe200020e0603 */
[----:B------:R-:W-:Y:S01]  /*d8f0*/  LOP3.LUT R12, R12, R13, RZ, 0x3c, !PT ;  /* 0x0000000d0c0c7212 */ /* 0x000fe200078e3cff */
[----:B------:R-:W-:Y:S01]  /*d900*/  IMAD.X R13, RZ, RZ, R3, P3 ;  /* 0x000000ffff0d7224 */ /* 0x000fe200018e0603 */
[----:B------:R-:W-:-:S02]  /*d910*/  IADD3 R29, P0, R2, 0x4000, RZ ;  /* 0x00004000021d7810 */ /* 0x000fc40007f1e0ff */
[C---:B------:R-:W-:Y:S02]  /*d920*/  IADD3 R33, P6, R2.reuse, 0x5000, RZ ;  /* 0x0000500002217810 */ /* 0x040fe40007fde0ff */
[C---:B------:R-:W-:Y:S02]  /*d930*/  IADD3 R37, P5, R2.reuse, 0x6000, RZ ;  /* 0x0000600002257810 */ /* 0x040fe40007fbe0ff */
[C---:B------:R-:W-:Y:S01]  /*d940*/  LOP3.LUT R7, R2.reuse, 0x380, RZ, 0xc0, !PT ;  /* 0x0000038002077812 */ /* 0x040fe200078ec0ff */
[----:B------:R-:W-:Y:S01]  /*d950*/  UIMAD UR12, UR4, UR15, UR12 ;  /* 0x0000000f040c72a4 */ /* 0x000fe2000f8e020c */
[C---:B------:R-:W-:Y:S01]  /*d960*/  IADD3 R41, P4, R2.reuse, 0x7000, RZ ;  /* 0x0000700002297810 */ /* 0x040fe20007f9e0ff */
[----:B------:R-:W-:Y:S01]  /*d970*/  @UP2 ULDC UR14, c[0x0][0xbec] ;  /* 0x0002fb00000e2ab9 */ /* 0x000fe20000000800 */
[----:B------:R-:W-:Y:S01]  /*d980*/  IADD3 R45, P3, R2, 0x8000, RZ ;  /* 0x00008000022d7810 */ /* 0x000fe20007f7e0ff */
[----:B------:R-:W5:Y:S01]  /*d990*/  LD.E.128 R8, desc[UR52][R8.64] ;  /* 0x0000003408087980 */ /* 0x000f62000c101d00 */
[----:B------:R-:W-:-:S02]  /*d9a0*/  SHF.R.U64 R48, R48, 0x3, RZ ;  /* 0x0000000330307819 */ /* 0x000fc400000012ff */
[----:B------:R-:W-:Y:S01]  /*d9b0*/  LOP3.LUT R28, R29, 0x380, RZ, 0xc0, !PT ;  /* 0x000003801d1c7812 */ /* 0x000fe200078ec0ff */
        /* <DEDUP_REMOVED lines=10> */
[----:B------:R-:W-:Y:S02]  /*da60*/  SHF.R.U64 R32, R32, 0x3, RZ ;  /* 0x0000000320207819 */ /* 0x000fe400000012ff */
[----:B------:R-:W-:Y:S01]  /*da70*/  SHF.R.U64 R7, R7, 0x3, RZ ;  /* 0x0000000307077819 */ /* 0x000fe200000012ff */
[----:B------:R-:W-:Y:S01]  /*da80*/  UIADD3 UR11, UR11, UR12, URZ ;  /* 0x0000000c0b0b7290 */ /* 0x000fe2000fffe03f */
[----:B------:R-:W-:Y:S01]  /*da90*/  SHF.R.U64 R36, R36, 0x3, RZ ;  /* 0x0000000324247819 */ /* 0x000fe200000012ff */
[----:B------:R-:W-:Y:S01]  /*daa0*/  USHF.R.S32.HI UR4, URZ, 0x1f, UR44 ;  /* 0x0000001f3f047899 */ /* 0x000fe2000801142c */
[----:B------:R-:W-:Y:S01]  /*dab0*/  SHF.R.U64 R40, R40, 0x3, RZ ;  /* 0x0000000328287819 */ /* 0x000fe200000012ff */
[----:B------:R-:W-:Y:S01]  /*dac0*/  ULDC.64 UR12, c[0x0][0xae8] ;  /* 0x0002ba00000c7ab9 */ /* 0x000fe20000000a00 */
[----:B------:R-:W-:Y:S01]  /*dad0*/  SHF.R.U64 R44, R44, 0x3, RZ ;  /* 0x000000032c2c7819 */ /* 0x000fe200000012ff */
[--C-:B------:R-:W-:Y:S01]  /*dae0*/  IMAD.X R73, RZ, RZ, R3.reuse, P2 ;  /* 0x000000ffff497224 */ /* 0x100fe200010e0603 */
[----:B------:R-:W-:Y:S01]  /*daf0*/  LOP3.LUT R4, R5, 0x380, RZ, 0xc0, !PT ;  /* 0x0000038005047812 */ /* 0x000fe200078ec0ff */
[----:B------:R-:W5:Y:S01]  /*db00*/  LD.E.128 R48, desc[UR52][R48.64] ;  /* 0x0000003430307980 */ /* 0x000f62000c101d00 */
        /* <DEDUP_REMOVED lines=11> */
[----:B------:R-:W-:Y:S01]  /*dbc0*/  UIMAD.WIDE.U32 UR10, UR45, UR12, UR10 ;  /* 0x0000000c2d0a72a5 */ /* 0x000fe2000f8e000a */
[C---:B------:R-:W-:Y:S01]  /*dbd0*/  IADD3 R57, P6, R2.reuse, 0xb000, RZ ;  /* 0x0000b00002397810 */ /* 0x040fe20007fde0ff */
[----:B------:R-:W5:Y:S01]  /*dbe0*/  LD.E.128 R28, desc[UR52][R28.64] ;  /* 0x000000341c1c7980 */ /* 0x000f62000c101d00 */
[----:B------:R-:W-:-:S02]  /*dbf0*/  IADD3 R61, P5, R2, 0xc000, RZ ;  /* 0x0000c000023d7810 */ /* 0x000fc40007fbe0ff */
[C---:B------:R-:W-:Y:S01]  /*dc00*/  IADD3 R65, P4, R2.reuse, 0xd000, RZ ;  /* 0x0000d00002417810 */ /* 0x040fe20007f9e0ff */
[----:B------:R-:W5:Y:S01]  /*dc10*/  LD.E.128 R32, desc[UR52][R32.64] ;  /* 0x0000003420207980 */ /* 0x000f62000c101d00 */
[----:B------:R-:W-:Y:S02]  /*dc20*/  IADD3 R69, P3, R2, 0xe000, RZ ;  /* 0x0000e00002457810 */ /* 0x000fe40007f7e0ff */
[----:B------:R-:W-:Y:S01]  /*dc30*/  SHF.R.U64 R4, R4, 0x3, RZ ;  /* 0x0000000304047819 */ /* 0x000fe200000012ff */
[----:B------:R-:W5:Y:S01]  /*dc40*/  LD.E.128 R36, desc[UR52][R36.64] ;  /* 0x0000003424247980 */ /* 0x000f62000c101d00 */
[----:B------:R-:W-:Y:S02]  /*dc50*/  LOP3.LUT R2, R7, R2, RZ, 0x3c, !PT ;  /* 0x0000000207027212 */ /* 0x000fe400078e3cff */
[----:B------:R-:W-:Y:S01]  /*dc60*/  LOP3.LUT R72, R4, R5, RZ, 0x3c, !PT ;  /* 0x0000000504487212 */ /* 0x000fe200078e3cff */
[----:B------:R-:W-:Y:S01]  /*dc70*/  UIMAD UR11, UR45, UR13, UR11 ;  /* 0x0000000d2d0b72a4 */ /* 0x000fe2000f8e020b */
[----:B------:R-:W-:Y:S01]  /*dc80*/  LOP3.LUT R52, R53, 0x380, RZ, 0xc0, !PT ;  /* 0x0000038035347812 */ /* 0x000fe200078ec0ff */
[----:B------:R0:W5:Y:S01]  /*dc90*/  LD.E.128 R4, desc[UR52][R2.64] ;  /* 0x0000003402047980 */ /* 0x000162000c101d00 */
[----:B------:R-:W-:Y:S01]  /*dca0*/  ULDC.64 UR12, c[0x0][0xaf0] ;  /* 0x0002bc00000c7ab9 */ /* 0x000fe20000000a00 */
[----:B------:R-:W-:Y:S01]  /*dcb0*/  LOP3.LUT R56, R57, 0x380, RZ, 0xc0, !PT ;  /* 0x0000038039387812 */ /* 0x000fe200078ec0ff */
[----:B------:R-:W-:Y:S01]  /*dcc0*/  UIMAD UR4, UR4, UR12, URZ ;  /* 0x0000000c040472a4 */ /* 0x000fe2000f8e023f */
[----:B------:R-:W-:Y:S01]  /*dcd0*/  LOP3.LUT R60, R61, 0x380, RZ, 0xc0, !PT ;  /* 0x000003803d3c7812 */ /* 0x000fe200078ec0ff */
[----:B------:R-:W5:Y:S01]  /*dce0*/  LD.E.128 R40, desc[UR52][R40.64] ;  /* 0x0000003428287980 */ /* 0x000f62000c101d00 */
[----:B------:R-:W-:-:S02]  /*dcf0*/  LOP3.LUT R64, R65, 0x380, RZ, 0xc0, !PT ;  /* 0x0000038041407812 */ /* 0x000fc400078ec0ff */
[----:B------:R-:W-:Y:S01]  /*dd00*/  LOP3.LUT R68, R69, 0x380, RZ, 0xc0, !PT ;  /* 0x0000038045447812 */ /* 0x000fe200078ec0ff */
[----:B------:R-:W5:Y:S01]  /*dd10*/  LD.E.128 R44, desc[UR52][R44.64] ;  /* 0x000000342c2c7980 */ /* 0x000f62000c101d00 */
[----:B0-----:R-:W-:Y:S01]  /*dd20*/  IMAD R2, R20, 0x20, R81 ;  /* 0x0000002014027824 */ /* 0x001fe200078e0251 */
[----:B------:R-:W-:Y:S01]  /*dd30*/  UIMAD UR4, UR44, UR13, UR4 ;  /* 0x0000000d2c0472a4 */ /* 0x000fe2000f8e0204 */
[----:B------:R-:W-:Y:S01]  /*dd40*/  SHF.R.U64 R52, R52, 0x3, RZ ;  /* 0x0000000334347819 */ /* 0x000fe200000012ff */
[----:B------:R-:W5:Y:S01]  /*dd50*/  LD.E.128 R72, desc[UR52][R72.64] ;  /* 0x0000003448487980 */ /* 0x000f62000c101d00 */
[----:B------:R-:W-:Y:S01]  /*dd60*/  VIADD R76, R2, UR36 ;  /* 0x00000024024c7c36 */ /* 0x000fe20008000000 */
[----:B------:R-:W-:Y:S01]  /*dd70*/  UIMAD.WIDE.U32 UR44, UR44, UR12, UR10 ;  /* 0x0000000c2c2c72a5 */ /* 0x000fe2000f8e000a */
[----:B------:R-:W-:Y:S02]  /*dd80*/  SHF.R.U64 R56, R56, 0x3, RZ ;  /* 0x0000000338387819 */ /* 0x000fe400000012ff */
[----:B------:R-:W-:Y:S01]  /*dd90*/  @P1 IMAD.HI.U32 R2, R76, UR14, RZ ;  /* 0x0000000e4c021c27 */ /* 0x000fe2000f8e00ff */
[----:B------:R-:W-:Y:S01]  /*dda0*/  @UP2 ULDC UR10, c[0x0][0xbf0] ;  /* 0x0002fc00000a2ab9 */ /* 0x000fe20000000800 */
[----:B------:R-:W-:-:S02]  /*ddb0*/  SHF.R.U64 R60, R60, 0x3, RZ ;  /* 0x000000033c3c7819 */ /* 0x000fc400000012ff */
[----:B------:R-:W-:Y:S01]  /*ddc0*/  IMAD.MOV.U32 R21, RZ, RZ, R76 ;  /* 0x000000ffff157224 */ /* 0x000fe200078e004c */
[----:B------:R-:W-:Y:S01]  /*ddd0*/  @P1 SHF.R.U32.HI R21, RZ, UR10, R2 ;  /* 0x0000000aff151c19 */ /* 0x000fe20008011602 */
[----:B------:R-:W-:Y:S01]  /*dde0*/  UIADD3 UR4, UR45, UR4, URZ ;  /* 0x000000042d047290 */ /* 0x000fe2000fffe03f */
[----:B------:R-:W-:Y:S01]  /*ddf0*/  SHF.R.U64 R64, R64, 0x3, RZ ;  /* 0x0000000340407819 */ /* 0x000fe200000012ff */
[----:B------:R-:W-:Y:S01]  /*de00*/  ULDC.64 UR10, c[0x0][0xae0] ;  /* 0x0002b800000a7ab9 */ /* 0x000fe20000000a00 */
[----:B------:R-:W-:Y:S01]  /*de10*/  SHF.R.U64 R68, R68, 0x3, RZ ;  /* 0x0000000344447819 */ /* 0x000fe200000012ff */
[--C-:B------:R-:W-:Y:S01]  /*de20*/  IMAD.MOV R77, RZ, RZ, -R21.reuse ;  /* 0x000000ffff4d7224 */ /* 0x100fe200078e0a15 */
[----:B------:R-:W-:Y:S02]  /*de30*/  SHF.R.S32.HI R20, RZ, 0x1f, R21 ;  /* 0x0000001fff147819 */ /* 0x000fe40000011415 */
        /* <DEDUP_REMOVED lines=10> */
[----:B------:R-:W5:Y:S01]  /*dee0*/  LD.E.128 R52, desc[UR52][R52.64] ;  /* 0x0000003434347980 */ /* 0x000f62000c101d00 */
[----:B------:R-:W-:-:S02]  /*def0*/  IMAD R20, R20, UR10, RZ ;  /* 0x0000000a14147c24 */ /* 0x000fc4000f8e02ff */
[----:B------:R-:W-:Y:S01]  /*df00*/  IMAD R77, R77, UR22, R76 ;  /* 0x000000164d4d7c24 */ /* 0x000fe2000f8e024c */
[----:B------:R-:W5:Y:S01]  /*df10*/  LD.E.128 R56, desc[UR52][R56.64] ;  /* 0x0000003438387980 */ /* 0x000f62000c101d00 */
[----:B------:R-:W-:Y:S02]  /*df20*/  IMAD.U32 R3, RZ, RZ, UR45 ;  /* 0x0000002dff037e24 */ /* 0x000fe4000f8e00ff */
[----:B------:R-:W-:Y:S01]  /*df30*/  IMAD.U32 R2, RZ, RZ, UR44 ;  /* 0x0000002cff027e24 */ /* 0x000fe2000f8e00ff */
[----:B------:R-:W5:Y:S01]  /*df40*/  LD.E.128 R60, desc[UR52][R60.64] ;  /* 0x000000343c3c7980 */ /* 0x000f62000c101d00 */
[----:B------:R-:W-:Y:S02]  /*df50*/  IMAD.U32 R3, RZ, RZ, UR4 ;  /* 0x00000004ff037e24 */ /* 0x000fe4000f8e00ff */
[C---:B------:R-:W-:Y:S01]  /*df60*/  IMAD R79, R21.reuse, UR11, R20 ;  /* 0x0000000b154f7c24 */ /* 0x040fe2000f8e0214 */
[----:B------:R-:W-:Y:S01]  /*df70*/  SHF.R.S32.HI R20, RZ, 0x1f, R77 ;  /* 0x0000001fff147819 */ /* 0x000fe2000001144d */
[----:B------:R-:W-:Y:S01]  /*df80*/  IMAD.WIDE.U32 R2, R21, UR10, R2 ;  /* 0x0000000a15027c25 */ /* 0x000fe2000f8e0002 */
[----:B------:R-:W-:Y:S01]  /*df90*/  ULDC.64 UR10, c[0x0][0xad8] ;  /* 0x0002b600000a7ab9 */ /* 0x000fe20000000a00 */
[----:B------:R-:W5:Y:S02]  /*dfa0*/  LD.E.128 R64, desc[UR52][R64.64] ;  /* 0x0000003440407980 */ /* 0x000f64000c101d00 */
[----:B------:R-:W-:-:S02]  /*dfb0*/  IMAD.IADD R3, R3, 0x1, R79 ;  /* 0x0000000103037824 */ /* 0x000fc400078e024f */
[----:B------:R-:W-:Y:S01]  /*dfc0*/  IMAD R20, R20, UR10, RZ ;  /* 0x0000000a14147c24 */ /* 0x000fe2000f8e02ff */
[----:B------:R-:W5:Y:S01]  /*dfd0*/  LD.E.128 R68, desc[UR52][R68.64] ;  /* 0x0000003444447980 */ /* 0x000f62000c101d00 */
[C---:B------:R-:W-:Y:S01]  /*dfe0*/  IMAD.WIDE.U32 R2, R77.reuse, UR10, R2 ;  /* 0x0000000a4d027c25 */ /* 0x040fe2000f8e0002 */
[----:B------:R-:W-:Y:S01]  /*dff0*/  @!PT LDS RZ, [RZ] ;  /* 0x00000000fffff984 */ /* 0x000fe20000000800 */
[----:B------:R-:W-:Y:S01]  /*e000*/  @!PT LDS RZ, [RZ] ;  /* 0x00000000fffff984 */ /* 0x000fe20000000800 */
[----:B------:R-:W-:Y:S01]  /*e010*/  @!PT LDS RZ, [RZ] ;  /* 0x00000000fffff984 */ /* 0x000fe20000000800 */
[----:B------:R-:W-:Y:S01]  /*e020*/  @!PT LDS RZ, [RZ] ;  /* 0x00000000fffff984 */ /* 0x000fe20000000800 */
[----:B------:R0:W-:Y:S06]  /*e030*/  MEMBAR.ALL.CTA ;  /* 0x0000000000007992 */ /* 0x0001ec0000008000 */
[----:B0-----:R-:W0:Y:S01]  /*e040*/  FENCE.VIEW.ASYNC.S ;  /* 0x00000000000073c6 */ /* 0x001e220000000000 */
[----:B------:R-:W-:Y:S01]  /*e050*/  IMAD R21, R77, UR11, R20 ;  /* 0x0000000b4d157c24 */ /* 0x000fe2000f8e0214 */
[----:B------:R-:W-:Y:S01]  /*e060*/  ULDC.64 UR10, c[0x0][0xa80] ;  /* 0x0002a000000a7ab9 */ /* 0x000fe20000000a00 */
[----:B------:R-:W-:Y:S01]  /*e070*/  VIADD R82, R81, UR36 ;  /* 0x0000002451527c36 */ /* 0x000fe20008000000 */
[----:B------:R-:W-:Y:S01]  /*e080*/  LEA R80, P2, R2, UR10, 0x1 ;  /* 0x0000000a02507c11 */ /* 0x000fe2000f8408ff */
[----:B------:R-:W-:Y:S01]  /*e090*/  IMAD.IADD R3, R3, 0x1, R21 ;  /* 0x0000000103037824 */ /* 0x000fe200078e0215 */
[----:B------:R-:W-:-:S04]  /*e0a0*/  UIADD3 UR8, UR8, 0x38820, URZ ;  /* 0x0003882008087890 */ /* 0x000fc8000fffe03f */
        /* <DEDUP_REMOVED lines=9> */
[----:B------:R-:W-:Y:S01]  /*e140*/  SYNCS.ARRIVE.TRANS64.RED.A1T0 RZ, [UR8], RZ ;  /* 0x000000ffffff79a7 */ /* 0x000fe20008100408 */
[----:B------:R-:W-:Y:S02]  /*e150*/  BSSY B1, `(.L_x_2305) ;  /* 0x000001a000017945 */ /* 0x000fe40003800000 */
[----:B------:R0:W2:Y:S01]  /*e160*/  SHFL.IDX PT, R79, R81, RZ, 0x181f ;  /* 0x00181fff514f7589 */ /* 0x0000a200000e0000 */
        /* <DEDUP_REMOVED lines=24> */
.L_x_2306:
[----:B------:R-:W-:Y:S05]  /*e2f0*/  BSYNC B1 ;  /* 0x0000000000017941 */ /* 0x000fea0003800000 */
.L_x_2305:
        /* <DEDUP_REMOVED lines=21> */
.L_x_2308:
[----:B------:R-:W-:Y:S05]  /*e450*/  BSYNC B1 ;  /* 0x0000000000017941 */ /* 0x000fea0003800000 */
.L_x_2307:
        /* <DEDUP_REMOVED lines=21> */
.L_x_2310:
[----:B------:R-:W-:Y:S05]  /*e5b0*/  BSYNC B1 ;  /* 0x0000000000017941 */ /* 0x000fea0003800000 */
.L_x_2309:
        /* <DEDUP_REMOVED lines=24> */
.L_x_2304:
        /* <DEDUP_REMOVED lines=121> */
[-C--:B------:R-:W-:Y:S02]  /*eed0*/  @!P2 LEA R4, P6, R195, R2.reuse, 0x2 ;  /* 0x00000002c304a211 */ /* 0x080fe400078c10ff */
[----:B------:R-:W-:Y:S01]  /*eee0*/  @!P1 LEA R74, P5, R193, R2, 0x2 ;  /* 0x00000002c14a9211 */ /* 0x000fe200078a10ff */
[----:B------:R0:W-:Y:S01]  /*eef0*/  @!P4 ST.E.64 desc[UR52][R72.64], R154 ;  /* 0x0000009a4800c985 */ /* 0x0001e2000c101b34 */
[----:B------:R-:W-:Y:S02]  /*ef00*/  ISETP.GE.AND P4, PT, R187, UR4, PT ;  /* 0x00000004bb007c0c */ /* 0x000fe4000bf86270 */
[-C--:B------:R-:W-:Y:S02]  /*ef10*/  @!P2 LEA.HI.X R5, R195, R3.reuse, R196, 0x2, P6 ;  /* 0x00000003c305a211 */ /* 0x080fe400030f14c4 */
[----:B------:R-:W-:-:S03]  /*ef20*/  @!P1 LEA.HI.X R75, R193, R3, R194, 0x2, P5 ;  /* 0x00000003c14b9211 */ /* 0x000fc600028f14c2 */
[----:B------:R1:W-:Y:S04]  /*ef30*/  @!P2 ST.E.64 desc[UR52][R4.64], R152 ;  /* 0x000000980400a985 */ /* 0x0003e8000c101b34 */
[----:B------:R2:W-:Y:S01]  /*ef40*/  @!P1 ST.E.64 desc[UR52][R74.64], R146 ;  /* 0x000000924a009985 */ /* 0x0005e2000c101b34 */
[----:B------:R-:W-:Y:S02]  /*ef50*/  ISETP.GE.AND P1, PT, R185, UR4, PT ;  /* 0x00000004b9007c0c */ /* 0x000fe4000bf26270 */
[----:B0-----:R-:W-:-:S04]  /*ef60*/  @!P0 LEA R72, P6, R189, R2, 0x2 ;  /* 0x00000002bd488211 */ /* 0x001fc800078c10ff */
[----:B------:R-:W-:Y:S02]  /*ef70*/  @!P0 LEA.HI.X R73, R189, R3, R190, 0x2, P6 ;  /* 0x00000003bd498211 */ /* 0x000fe400030f14be */
[----:B-1----:R-:W-:-:S04]  /*ef80*/  @!P3 LEA R4, P2, R191, R2, 0x2 ;  /* 0x00000002bf04b211 */ /* 0x002fc800078410ff */
[-C--:B------:R-:W-:Y:S02]  /*ef90*/  @!P3 LEA.HI.X R5, R191, R3.reuse, R192, 0x2, P2 ;  /* 0x00000003bf05b211 */ /* 0x080fe400010f14c0 */
[----:B------:R-:W-:Y:S02]  /*efa0*/  ISETP.GE.AND P2, PT, R183, UR4, PT ;  /* 0x00000004b7007c0c */ /* 0x000fe4000bf46270 */
[----:B--2---:R-:W-:Y:S01]  /*efb0*/  @!P4 LEA R74, P5, R187, R2, 0x2 ;  /* 0x00000002bb4ac211 */ /* 0x004fe200078a10ff */
[----:B------:R0:W-:Y:S01]  /*efc0*/  @!P3 ST.E.64 desc[UR52][R4.64], R144 ;  /* 0x000000900400b985 */ /* 0x0001e2000c101b34 */
[----:B------:R-:W-:Y:S02]  /*efd0*/  ISETP.GE.AND P3, PT, R181, UR4, PT ;  /* 0x00000004b5007c0c */ /* 0x000fe4000bf66270 */
[----:B------:R-:W-:Y:S01]  /*efe0*/  @!P4 LEA.HI.X R75, R187, R3, R188, 0x2, P5 ;  /* 0x00000003bb4bc211 */ /* 0x000fe200028f14bc */
[----:B------:R1:W-:Y:S04]  /*eff0*/  @!P0 ST.E.64 desc[UR52][R72.64], R138 ;  /* 0x0000008a48008985 */ /* 0x0003e8000c101b34 */
[----:B------:R2:W-:Y:S01]  /*f000*/  @!P4 ST.E.64 desc[UR52][R74.64], R136 ;  /* 0x000000884a00c985 */ /* 0x0005e2000c101b34 */
[----:B------:R-:W-:-:S02]  /*f010*/  ISETP.GE.AND P4, PT, R179, UR4, PT ;  /* 0x00000004b3007c0c */ /* 0x000fc4000bf86270 */
[----:B0-----:R-:W-:-:S04]  /*f020*/  @!P1 LEA R4, P0, R185, R2, 0x2 ;  /* 0x00000002b9049211 */ /* 0x001fc800078010ff */
[-C--:B------:R-:W-:Y:S02]  /*f030*/  @!P1 LEA.HI.X R5, R185, R3.reuse, R186, 0x2, P0 ;  /* 0x00000003b9059211 */ /* 0x080fe400000f14ba */
[-C--:B-1----:R-:W-:Y:S02]  /*f040*/  @!P2 LEA R72, P6, R183, R2.reuse, 0x2 ;  /* 0x00000002b748a211 */ /* 0x082fe400078c10ff */
[----:B------:R-:W-:Y:S01]  /*f050*/  ISETP.GE.AND P0, PT, R177, UR4, PT ;  /* 0x00000004b1007c0c */ /* 0x000fe2000bf06270 */
[----:B------:R0:W-:Y:S01]  /*f060*/  @!P1 ST.E.64 desc[UR52][R4.64], R130 ;  /* 0x0000008204009985 */ /* 0x0001e2000c101b34 */
[-C--:B------:R-:W-:Y:S02]  /*f070*/  @!P2 LEA.HI.X R73, R183, R3.reuse, R184, 0x2, P6 ;  /* 0x00000003b749a211 */ /* 0x080fe400030f14b8 */
[----:B--2---:R-:W-:Y:S02]  /*f080*/  @!P3 LEA R74, P5, R181, R2, 0x2 ;  /* 0x00000002b54ab211 */ /* 0x004fe400078a10ff */
[----:B------:R-:W-:Y:S01]  /*f090*/  ISETP.GE.AND P1, PT, R175, UR4, PT ;  /* 0x00000004af007c0c */ /* 0x000fe2000bf26270 */
[----:B------:R1:W-:Y:S01]  /*f0a0*/  @!P2 ST.E.64 desc[UR52][R72.64], R128 ;  /* 0x000000804800a985 */ /* 0x0003e2000c101b34 */
[----:B------:R-:W-:-:S02]  /*f0b0*/  @!P3 LEA.HI.X R75, R181, R3, R182, 0x2, P5 ;  /* 0x00000003b54bb211 */ /* 0x000fc400028f14b6 */
        /* <DEDUP_REMOVED lines=12> */
[----:B------:R-:W-:Y:S02]  /*f180*/  ISETP.GE.AND P0, PT, R167, UR4, PT ;  /* 0x00000004a7007c0c */ /* 0x000fe4000bf06270 */
[----:B0-----:R-:W-:Y:S01]  /*f190*/  @!P2 LEA R4, P5, R173, R2, 0x2 ;  /* 0x00000002ad04a211 */ /* 0x001fe200078a10ff */
[----:B------:R0:W-:Y:S01]  /*f1a0*/  @!P1 ST.E.64 desc[UR52][R74.64], R112 ;  /* 0x000000704a009985 */ /* 0x0001e2000c101b34 */
[----:B------:R-:W-:Y:S02]  /*f1b0*/  ISETP.GE.AND P1, PT, R165, UR4, PT ;  /* 0x00000004a5007c0c */ /* 0x000fe4000bf26270 */
[----:B------:R-:W-:-:S05]  /*f1c0*/  @!P2 LEA.HI.X R5, R173, R3, R174, 0x2, P5 ;  /* 0x00000003ad05a211 */ /* 0x000fca00028f14ae */
[----:B------:R2:W-:Y:S01]  /*f1d0*/  @!P2 ST.E.64 desc[UR52][R4.64], R106 ;  /* 0x0000006a0400a985 */ /* 0x0005e2000c101b34 */
[-C--:B-1----:R-:W-:Y:S02]  /*f1e0*/  @!P3 LEA R72, P6, R171, R2.reuse, 0x2 ;  /* 0x00000002ab48b211 */ /* 0x082fe400078c10ff */
[----:B------:R-:W-:Y:S02]  /*f1f0*/  ISETP.GE.AND P2, PT, R99, UR4, PT ;  /* 0x0000000463007c0c */ /* 0x000fe4000bf46270 */
[-C--:B------:R-:W-:Y:S02]  /*f200*/  @!P3 LEA.HI.X R73, R171, R3.reuse, R172, 0x2, P6 ;  /* 0x00000003ab49b211 */ /* 0x080fe400030f14ac */
[-C--:B0-----:R-:W-:Y:S02]  /*f210*/  @!P4 LEA R74, P5, R169, R2.reuse, 0x2 ;  /* 0x00000002a94ac211 */ /* 0x081fe400078a10ff */
[----:B------:R-:W-:Y:S01]  /*f220*/  @!P1 LEA R82, P6, R165, R2, 0x2 ;  /* 0x00000002a5529211 */ /* 0x000fe200078c10ff */
[----:B------:R0:W-:Y:S01]  /*f230*/  @!P3 ST.E.64 desc[UR52][R72.64], R104 ;  /* 0x000000684800b985 */ /* 0x0001e2000c101b34 */
[----:B------:R-:W-:-:S02]  /*f240*/  @!P4 LEA.HI.X R75, R169, R3, R170, 0x2, P5 ;  /* 0x00000003a94bc211 */ /* 0x000fc400028f14aa */
[-C--:B------:R-:W-:Y:S02]  /*f250*/  @!P0 LEA R76, P5, R167, R2.reuse, 0x2 ;  /* 0x00000002a74c8211 */ /* 0x080fe400078a10ff */
[----:B------:R-:W-:Y:S01]  /*f260*/  ISETP.GE.AND P3, PT, R97, UR4, PT ;  /* 0x0000000461007c0c */ /* 0x000fe2000bf66270 */
[----:B------:R1:W-:Y:S01]  /*f270*/  @!P4 ST.E.64 desc[UR52][R74.64], R90 ;  /* 0x0000005a4a00c985 */ /* 0x0003e2000c101b34 */
[----:B------:R-:W-:Y:S02]  /*f280*/  ISETP.GE.AND P4, PT, R237, UR4, PT ;  /* 0x00000004ed007c0c */ /* 0x000fe4000bf86270 */
[-C--:B------:R-:W-:Y:S02]  /*f290*/  @!P0 LEA.HI.X R77, R167, R3.reuse, R168, 0x2, P5 ;  /* 0x00000003a74d8211 */ /* 0x080fe400028f14a8 */
[----:B------:R-:W-:Y:S02]  /*f2a0*/  @!P2 LEA R78, P5, R99, R2, 0x2 ;  /* 0x00000002634ea211 */ /* 0x000fe400078a10ff */
[-C--:B------:R-:W-:Y:S01]  /*f2b0*/  @!P1 LEA.HI.X R83, R165, R3.reuse, R166, 0x2, P6 ;  /* 0x00000003a5539211 */ /* 0x080fe200030f14a6 */
[----:B------:R-:W-:Y:S01]  /*f2c0*/  @!P0 ST.E.64 desc[UR52][R76.64], R88 ;  /* 0x000000584c008985 */ /* 0x000fe2000c101b34 */
[----:B------:R-:W-:-:S02]  /*f2d0*/  @!P2 LEA.HI.X R79, R99, R3, R164, 0x2, P5 ;  /* 0x00000003634fa211 */ /* 0x000fc400028f14a4 */
[----:B------:R-:W-:Y:S01]  /*f2e0*/  ISETP.GE.AND P0, PT, R236, UR4, PT ;  /* 0x00000004ec007c0c */ /* 0x000fe2000bf06270 */
[----:B------:R-:W-:Y:S01]  /*f2f0*/  @!P1 ST.E.64 desc[UR52][R82.64], R66 ;  /* 0x0000004252009985 */ /* 0x000fe2000c101b34 */
[-C--:B--2---:R-:W-:Y:S02]  /*f300*/  @!P3 LEA R4, P1, R97, R2.reuse, 0x2 ;  /* 0x000000026104b211 */ /* 0x084fe400078210ff */
[----:B0-----:R-:W-:Y:S01]  /*f310*/  @!P4 LEA R72, P6, R237, R2, 0x2 ;  /* 0x00000002ed48c211 */ /* 0x001fe200078c10ff */
[----:B------:R0:W-:Y:S01]  /*f320*/  @!P2 ST.E.64 desc[UR52][R78.64], R64 ;  /* 0x000000404e00a985 */ /* 0x0001e2000c101b34 */
[----:B------:R-:W-:Y:S02]  /*f330*/  ISETP.GE.AND P2, PT, R235, UR4, PT ;  /* 0x00000004eb007c0c */ /* 0x000fe4000bf46270 */
[-C--:B------:R-:W-:Y:S02]  /*f340*/  @!P3 LEA.HI.X R5, R97, R3.reuse, R98, 0x2, P1 ;  /* 0x000000036105b211 */ /* 0x080fe400008f1462 */
[----:B------:R-:W-:-:S02]  /*f350*/  @!P4 LEA.HI.X R73, R237, R3, R96, 0x2, P6 ;  /* 0x00000003ed49c211 */ /* 0x000fc400030f1460 */
[----:B------:R-:W-:Y:S01]  /*f360*/  ISETP.GE.AND P1, PT, R234, UR4, PT ;  /* 0x00000004ea007c0c */ /* 0x000fe2000bf26270 */
[----:B------:R2:W-:Y:S01]  /*f370*/  @!P3 ST.E.64 desc[UR52][R4.64], R58 ;  /* 0x0000003a0400b985 */ /* 0x0005e2000c101b34 */
[-C--:B-1----:R-:W-:Y:S02]  /*f380*/  @!P0 LEA R74, P5, R236, R2.reuse, 0x2 ;  /* 0x00000002ec4a8211 */ /* 0x082fe400078a10ff */
[----:B------:R-:W-:Y:S01]  /*f390*/  ISETP.GE.AND P3, PT, R233, UR4, PT ;  /* 0x00000004e9007c0c */ /* 0x000fe2000bf66270 */
[----:B------:R-:W-:Y:S01]  /*f3a0*/  @!P4 ST.E.64 desc[UR52][R72.64], R56 ;  /* 0x000000384800c985 */ /* 0x000fe2000c101b34 */
[----:B------:R-:W-:Y:S02]  /*f3b0*/  ISETP.GE.AND P4, PT, R232, UR4, PT ;  /* 0x00000004e8007c0c */ /* 0x000fe4000bf86270 */
[----:B------:R-:W-:Y:S02]  /*f3c0*/  @!P0 LEA.HI.X R75, R236, R3, R95, 0x2, P5 ;  /* 0x00000003ec4b8211 */ /* 0x000fe400028f145f */
[----:B0-----:R-:W-:-:S03]  /*f3d0*/  @!P2 LEA R64, P5, R235, R2, 0x2 ;  /* 0x00000002eb40a211 */ /* 0x001fc600078a10ff */
[----:B------:R0:W-:Y:S01]  /*f3e0*/  @!P0 ST.E.64 desc[UR52][R74.64], R50 ;  /* 0x000000324a008985 */ /* 0x0001e2000c101b34 */
[-C--:B------:R-:W-:Y:S01]  /*f3f0*/  @!P2 LEA.HI.X R65, R235, R3.reuse, R94, 0x2, P5 ;  /* 0x00000003eb41a211 */ /* 0x080fe200028f145e */
[----:B--2---:R-:W-:Y:S01]  /*f400*/  VIADD R59, R16, 0xf8 ;  /* 0x000000f8103b7836 */ /* 0x004fe20000000000 */
[----:B------:R-:W-:Y:S02]  /*f410*/  ISETP.GE.AND P0, PT, R23, UR4, PT ;  /* 0x0000000417007c0c */ /* 0x000fe4000bf06270 */
[-C--:B------:R-:W-:Y:S01]  /*f420*/  @!P1 LEA R66, P6, R234, R2.reuse, 0x2 ;  /* 0x00000002ea429211 */ /* 0x080fe200078c10ff */
[----:B------:R1:W-:Y:S01]  /*f430*/  @!P2 ST.E.64 desc[UR52][R64.64], R48 ;  /* 0x000000304000a985 */ /* 0x0003e2000c101b34 */
[-C--:B------:R-:W-:Y:S02]  /*f440*/  @!P3 LEA R76, P5, R233, R2.reuse, 0x2 ;  /* 0x00000002e94cb211 */ /* 0x080fe400078a10ff */
[----:B------:R-:W-:Y:S02]  /*f450*/  @!P4 LEA R4, P2, R232, R2, 0x2 ;  /* 0x00000002e804c211 */ /* 0x000fe400078410ff */
[----:B------:R-:W-:-:S02]  /*f460*/  @!P1 LEA.HI.X R67, R234, R3, R93, 0x2, P6 ;  /* 0x00000003ea439211 */ /* 0x000fc400030f145d */
[-C--:B------:R-:W-:Y:S01]  /*f470*/  @!P3 LEA.HI.X R77, R233, R3.reuse, R92, 0x2, P5 ;  /* 0x00000003e94db211 */ /* 0x080fe200028f145c */
[----:B0-----:R-:W-:Y:S01]  /*f480*/  VIADD R51, R16, 0xf0 ;  /* 0x000000f010337836 */ /* 0x001fe20000000000 */
[-C--:B------:R-:W-:Y:S01]  /*f490*/  @!P4 LEA.HI.X R5, R232, R3.reuse, R87, 0x2, P2 ;  /* 0x00000003e805c211 */ /* 0x080fe200010f1457 */
[----:B------:R0:W-:Y:S01]  /*f4a0*/  @!P1 ST.E.64 desc[UR52][R66.64], R42 ;  /* 0x0000002a42009985 */ /* 0x0001e2000c101b34 */
[----:B------:R-:W-:Y:S02]  /*f4b0*/  ISETP.GE.AND P2, PT, R22, UR4, PT ;  /* 0x0000000416007c0c */ /* 0x000fe4000bf46270 */
[----:B------:R-:W-:Y:S01]  /*f4c0*/  ISETP.GE.AND P1, PT, R19, UR4, PT ;  /* 0x0000000413007c0c */ /* 0x000fe2000bf26270 */
[----:B------:R2:W-:Y:S01]  /*f4d0*/  @!P3 ST.E.64 desc[UR52][R76.64], R40 ;  /* 0x000000284c00b985 */ /* 0x0005e2000c101b34 */
[C---:B------:R-:W-:Y:S01]  /*f4e0*/  @!P0 LEA R56, P5, R23.reuse, R2, 0x2 ;  /* 0x0000000217388211 */ /* 0x040fe200078a10ff */
[----:B-1----:R-:W-:Y:S01]  /*f4f0*/  VIADD R65, R16, 0xe8 ;  /* 0x000000e810417836 */ /* 0x002fe20000000000 */
[----:B------:R-:W-:Y:S01]  /*f500*/  ISETP.GE.AND P3, PT, R18, UR4, PT ;  /* 0x0000000412007c0c */ /* 0x000fe2000bf66270 */
[----:B------:R1:W-:Y:S01]  /*f510*/  @!P4 ST.E.64 desc[UR52][R4.64], R34 ;  /* 0x000000220400c985 */ /* 0x0003e2000c101b34 */
[----:B------:R-:W-:-:S02]  /*f520*/  @!P0 LEA.HI.X R57, R23, R3, R86, 0x2, P5 ;  /* 0x0000000317398211 */ /* 0x000fc400028f1456 */
[----:B------:R-:W-:Y:S02]  /*f530*/  ISETP.GE.AND P4, PT, R65, UR4, PT ;  /* 0x0000000441007c0c */ /* 0x000fe4000bf86270 */
[----:B------:R-:W-:Y:S01]  /*f540*/  SHF.R.S32.HI R49, RZ, 0x1f, R18 ;  /* 0x0000001fff317819 */ /* 0x000fe20000011412 */
[----:B------:R3:W-:Y:S01]  /*f550*/  @!P0 ST.E.64 desc[UR52][R56.64], R32 ;  /* 0x0000002038008985 */ /* 0x0007e2000c101b34 */
[----:B------:R-:W-:Y:S02]  /*f560*/  ISETP.GE.AND P0, PT, R51, UR4, PT ;  /* 0x0000000433007c0c */ /* 0x000fe4000bf06270 */
[CC--:B0-----:R-:W-:Y:S02]  /*f570*/  @!P1 LEA R42, P6, R19.reuse, R2.reuse, 0x2 ;  /* 0x00000002132a9211 */ /* 0x0c1fe400078c10ff */
[----:B--2---:R-:W-:Y:S02]  /*f580*/  @!P2 LEA R40, P5, R22, R2, 0x2 ;  /* 0x000000021628a211 */ /* 0x004fe400078a10ff */
[----:B------:R-:W-:-:S02]  /*f590*/  @!P1 LEA.HI.X R43, R19, R3, R84, 0x2, P6 ;  /* 0x00000003132b9211 */ /* 0x000fc400030f1454 */
[-C--:B------:R-:W-:Y:S02]  /*f5a0*/  @!P2 LEA.HI.X R41, R22, R3.reuse, R85, 0x2, P5 ;  /* 0x000000031629a211 */ /* 0x080fe400028f1455 */
[CC--:B-1----:R-:W-:Y:S02]  /*f5b0*/  @!P3 LEA R4, P5, R18.reuse, R2.reuse, 0x2 ;  /* 0x000000021204b211 */ /* 0x0c2fe400078a10ff */
[----:B------:R-:W-:Y:S01]  /*f5c0*/  ISETP.GE.AND P6, PT, R59, UR4, PT ;  /* 0x000000043b007c0c */ /* 0x000fe2000bfc6270 */
[----:B------:R0:W-:Y:S01]  /*f5d0*/  @!P2 ST.E.64 desc[UR52][R40.64], R26 ;  /* 0x0000001a2800a985 */ /* 0x0001e2000c101b34 */
[----:B------:R-:W-:Y:S02]  /*f5e0*/  @!P3 LEA.HI.X R5, R18, R3, R49, 0x2, P5 ;  /* 0x000000031205b211 */ /* 0x000fe400028f1431 */
[----:B---3--:R-:W-:Y:S01]  /*f5f0*/  SHF.R.S32.HI R33, RZ, 0x1f, R65 ;  /* 0x0000001fff217819 */ /* 0x008fe20000011441 */
[----:B------:R0:W-:Y:S01]  /*f600*/  @!P1 ST.E.64 desc[UR52][R42.64], R24 ;  /* 0x000000182a009985 */ /* 0x0001e2000c101b34 */
[----:B------:R-:W-:-:S02]  /*f610*/  @!P4 LEA R32, P5, R65, R2, 0x2 ;  /* 0x000000024120c211 */ /* 0x000fc400078a10ff */
[----:B------:R-:W-:Y:S01]  /*f620*/  SHF.R.S32.HI R35, RZ, 0x1f, R51 ;  /* 0x0000001fff237819 */ /* 0x000fe20000011433 */
[----:B------:R0:W-:Y:S01]  /*f630*/  @!P3 ST.E.64 desc[UR52][R4.64], R12 ;  /* 0x0000000c0400b985 */ /* 0x0001e2000c101b34 */
[-C--:B------:R-:W-:Y:S02]  /*f640*/  @!P4 LEA.HI.X R33, R65, R3.reuse, R33, 0x2, P5 ;  /* 0x000000034121c211 */ /* 0x080fe400028f1421 */
[CC--:B------:R-:W-:Y:S02]  /*f650*/  @!P0 LEA R34, P5, R51.reuse, R2.reuse, 0x2 ;  /* 0x0000000233228211 */ /* 0x0c0fe400078a10ff */
[----:B------:R-:W-:Y:S01]  /*f660*/  SHF.R.S32.HI R48, RZ, 0x1f, R59 ;  /* 0x0000001fff307819 */ /* 0x000fe2000001143b */
[----:B------:R0:W-:Y:S01]  /*f670*/  @!P4 ST.E.64 desc[UR52][R32.64], R10 ;  /* 0x0000000a2000c985 */ /* 0x0001e2000c101b34 */
[----:B------:R-:W-:Y:S02]  /*f680*/  @!P0 LEA.HI.X R35, R51, R3, R35, 0x2, P5 ;  /* 0x0000000333238211 */ /* 0x000fe400028f1423 */
[----:B------:R-:W-:-:S03]  /*f690*/  @!P6 LEA R2, P5, R59, R2, 0x2 ;  /* 0x000000023b02e211 */ /* 0x000fc600078a10ff */
[----:B------:R0:W-:Y:S01]  /*f6a0*/  @!P0 ST.E.64 desc[UR52][R34.64], R160 ;  /* 0x000000a022008985 */ /* 0x0001e2000c101b34 */
[----:B------:R-:W-:-:S05]  /*f6b0*/  @!P6 LEA.HI.X R3, R59, R3, R48, 0x2, P5 ;  /* 0x000000033b03e211 */ /* 0x000fca00028f1430 */
[----:B------:R0:W-:Y:S04]  /*f6c0*/  @!P6 ST.E.64 desc[UR52][R2.64], R162 ;  /* 0x000000a20200e985 */ /* 0x0001e8000c101b34 */
.L_x_2313:
[----:B------:R-:W-:Y:S05]  /*f6d0*/  BSYNC B1 ;  /* 0x0000000000017941 */ /* 0x000fea0003800000 */
.L_x_2312:
[----:B------:R-:W-:Y:S01]  /*f6e0*/  ISETP.GE.AND P0, PT, R0, UR9, PT ;  /* 0x0000000900007c0c */ /* 0x000fe2000bf06270 */
[----:B0-----:R0:W1:Y:S04]  /*f6f0*/  SHFL.IDX PT, R3, R81, 0x1, 0x1c1f ;  /* 0x003c1f0051037f89 */ /* 0x00106800000e0000 */
[----:B------:R0:W2:Y:S08]  /*f700*/  SHFL.IDX PT, R2, R80, 0x1, 0x1c1f ;  /* 0x003c1f0050027f89 */ /* 0x0000b000000e0000 */
[----:B0-----:R-:W-:Y:S05]  /*f710*/  @P0 BRA `(.L_x_2311) ;  /* 0x0000001400e80947 */ /* 0x001fea0003800000 */
[----:B------:R-:W-:Y:S01]  /*f720*/  ULDC UR4, c[0x0][0xac8] ;  /* 0x0002b20000047ab9 */ /* 0x000fe20000000800 */
[C---:B------:R-:W-:Y:S01]  /*f730*/  VIADD R41, R16.reuse, 0xe8 ;  /* 0x000000e810297836 */ /* 0x040fe20000000000 */
[----:B------:R-:W-:Y:S01]  /*f740*/  ISETP.GE.AND P4, PT, R195, UR4, PT ;  /* 0x00000004c3007c0c */ /* 0x000fe2000bf86270 */
[C---:B------:R-:W-:Y:S01]  /*f750*/  VIADD R35, R16.reuse, 0xf0 ;  /* 0x000000f010237836 */ /* 0x040fe20000000000 */
[----:B------:R-:W-:Y:S02]  /*f760*/  ISETP.GE.AND P0, PT, R193, UR4, PT ;  /* 0x00000004c1007c0c */ /* 0x000fe4000bf06270 */
[----:B------:R-:W-:Y:S02]  /*f770*/  ISETP.GE.AND P6, PT, R16, UR4, PT ;  /* 0x0000000410007c0c */ /* 0x000fe4000bfc6270 */
[----:B------:R-:W-:Y:S02]  /*f780*/  ISETP.GE.AND P2, PT, R191, UR4, PT ;  /* 0x00000004bf007c0c */ /* 0x000fe4000bf46270 */
[----:B------:R-:W-:-:S02]  /*f790*/  ISETP.GE.AND P1, PT, R189, UR4, PT ;  /* 0x00000004bd007c0c */ /* 0x000fc4000bf26270 */
[----:B------:R-:W-:-:S03]  /*f7a0*/  SHF.R.S32.HI R0, RZ, 0x1f, R35 ;  /* 0x0000001fff007819 */ /* 0x000fc60000011423 */
[-C--:B--2---:R-:W-:Y:S02]  /*f7b0*/  @!P4 LEA R10, P3, R195, R2.reuse, 0x2 ;  /* 0x00000002c30ac211 */ /* 0x084fe400078610ff */
[-C--:B------:R-:W-:Y:S02]  /*f7c0*/  @!P0 LEA R12, P5, R193, R2.reuse, 0x2 ;  /* 0x00000002c10c8211 */ /* 0x080fe400078a10ff */
[----:B-1----:R-:W-:Y:S01]  /*f7d0*/  @!P6 IMAD.WIDE R4, R16, 0x4, R2 ;  /* 0x000000041004e825 */ /* 0x002fe200078e0202 */
[-C--:B------:R-:W-:Y:S02]  /*f7e0*/  @!P4 LEA.HI.X R11, R195, R3.reuse, R196, 0x2, P3 ;  /* 0x00000003c30bc211 */ /* 0x080fe400018f14c4 */
[----:B------:R-:W-:Y:S02]  /*f7f0*/  ISETP.GE.AND P3, PT, R187, UR4, PT ;  /* 0x00000004bb007c0c */ /* 0x000fe4000bf66270 */
[----:B------:R-:W-:Y:S01]  /*f800*/  @!P0 LEA.HI.X R13, R193, R3, R194, 0x2, P5 ;  /* 0x00000003c10d8211 */ /* 0x000fe200028f14c2 */
[----:B------:R0:W-:Y:S01]  /*f810*/  @!P6 ST.E.64 desc[UR52][R4.64], R150 ;  /* 0x000000960400e985 */ /* 0x0001e2000c101b34 */
[----:B------:R-:W-:-:S02]  /*f820*/  @!P2 LEA R24, P5, R191, R2, 0x2 ;  /* 0x00000002bf18a211 */ /* 0x000fc400078a10ff */
        /* <DEDUP_REMOVED lines=10> */
[-C--:B------:R-:W-:Y:S02]  /*f8d0*/  @!P3 LEA.HI.X R33, R187, R3.reuse, R188, 0x2, P5 ;  /* 0x00000003bb21b211 */ /* 0x080fe400028f14bc */
[-C--:B0-----:R-:W-:Y:S01]  /*f8e0*/  @!P4 LEA R4, P5, R185, R2.reuse, 0x2 ;  /* 0x00000002b904c211 */ /* 0x081fe200078a10ff */
[----:B------:R0:W-:Y:S01]  /*f8f0*/  @!P1 ST.E.64 desc[UR52][R26.64], R134 ;  /* 0x000000861a009985 */ /* 0x0001e2000c101b34 */
[----:B------:R-:W-:Y:S02]  /*f900*/  ISETP.GE.AND P1, PT, R179, UR4, PT ;  /* 0x00000004b3007c0c */ /* 0x000fe4000bf26270 */
[----:B-1----:R-:W-:Y:S01]  /*f910*/  @!P0 LEA R10, P6, R183, R2, 0x2 ;  /* 0x00000002b70a8211 */ /* 0x002fe200078c10ff */
[----:B------:R1:W-:Y:S01]  /*f920*/  @!P3 ST.E.64 desc[UR52][R32.64], R132 ;  /* 0x000000842000b985 */ /* 0x0003e2000c101b34 */
[----:B------:R-:W-:-:S02]  /*f930*/  @!P4 LEA.HI.X R5, R185, R3, R186, 0x2, P5 ;  /* 0x00000003b905c211 */ /* 0x000fc400028f14ba */
[----:B------:R-:W-:Y:S02]  /*f940*/  ISETP.GE.AND P3, PT, R177, UR4, PT ;  /* 0x00000004b1007c0c */ /* 0x000fe4000bf66270 */
[-C--:B--2---:R-:W-:Y:S01]  /*f950*/  @!P2 LEA R12, P5, R181, R2.reuse, 0x2 ;  /* 0x00000002b50ca211 */ /* 0x084fe200078a10ff */
[----:B------:R2:W-:Y:S01]  /*f960*/  @!P4 ST.E.64 desc[UR52][R4.64], R126 ;  /* 0x0000007e0400c985 */ /* 0x0005e2000c101b34 */
[-C--:B------:R-:W-:Y:S02]  /*f970*/  @!P0 LEA.HI.X R11, R183, R3.reuse, R184, 0x2, P6 ;  /* 0x00000003b70b8211 */ /* 0x080fe400030f14b8 */
[----:B------:R-:W-:Y:S02]  /*f980*/  ISETP.GE.AND P4, PT, R175, UR4, PT ;  /* 0x00000004af007c0c */ /* 0x000fe4000bf86270 */
[----:B------:R-:W-:Y:S01]  /*f990*/  @!P2 LEA.HI.X R13, R181, R3, R182, 0x2, P5 ;  /* 0x00000003b50da211 */ /* 0x000fe200028f14b6 */
[----:B------:R4:W-:Y:S01]  /*f9a0*/  @!P0 ST.E.64 desc[UR52][R10.64], R124 ;  /* 0x0000007c0a008985 */ /* 0x0009e2000c101b34 */
[----:B---3--:R-:W-:-:S03]  /*f9b0*/  @!P1 LEA R24, P0, R179, R2, 0x2 ;  /* 0x00000002b3189211 */ /* 0x008fc600078010ff */
[----:B------:R3:W-:Y:S01]  /*f9c0*/  @!P2 ST.E.64 desc[UR52][R12.64], R118 ;  /* 0x000000760c00a985 */ /* 0x0007e2000c101b34 */
[----:B------:R-:W-:Y:S02]  /*f9d0*/  ISETP.GE.AND P2, PT, R173, UR4, PT ;  /* 0x00000004ad007c0c */ /* 0x000fe4000bf46270 */
[-C--:B------:R-:W-:Y:S02]  /*f9e0*/  @!P1 LEA.HI.X R25, R179, R3.reuse, R180, 0x2, P0 ;  /* 0x00000003b3199211 */ /* 0x080fe400000f14b4 */
[-C--:B0-----:R-:W-:Y:S02]  /*f9f0*/  @!P3 LEA R26, P6, R177, R2.reuse, 0x2 ;  /* 0x00000002b11ab211 */ /* 0x081fe400078c10ff */
[----:B------:R-:W-:Y:S01]  /*fa00*/  ISETP.GE.AND P0, PT, R171, UR4, PT ;  /* 0x00000004ab007c0c */ /* 0x000fe2000bf06270 */
[----:B------:R0:W-:Y:S01]  /*fa10*/  @!P1 ST.E.64 desc[UR52][R24.64], R116 ;  /* 0x0000007418009985 */ /* 0x0001e2000c101b34 */
[----:B-1----:R-:W-:Y:S02]  /*fa20*/  @!P4 LEA R32, P5, R175, R2, 0x2 ;  /* 0x00000002af20c211 */ /* 0x002fe400078a10ff */
[----:B------:R-:W-:-:S02]  /*fa30*/  @!P3 LEA.HI.X R27, R177, R3, R178, 0x2, P6 ;  /* 0x00000003b11bb211 */ /* 0x000fc400030f14b2 */
[----:B------:R-:W-:Y:S02]  /*fa40*/  ISETP.GE.AND P1, PT, R169, UR4, PT ;  /* 0x00000004a9007c0c */ /* 0x000fe4000bf26270 */
[----:B------:R-:W-:Y:S01]  /*fa50*/  @!P4 LEA.HI.X R33, R175, R3, R176, 0x2, P5 ;  /* 0x00000003af21c211 */ /* 0x000fe200028f14b0 */
[----:B------:R1:W-:Y:S01]  /*fa60*/  @!P3 ST.E.64 desc[UR52][R26.64], R110 ;  /* 0x0000006e1a00b985 */ /* 0x0003e2000c101b34 */
[----:B--2---:R-:W-:-:S03]  /*fa70*/  @!P2 LEA R4, P3, R173, R2, 0x2 ;  /* 0x00000002ad04a211 */ /* 0x004fc600078610ff */
[----:B------:R2:W-:Y:S01]  /*fa80*/  @!P4 ST.E.64 desc[UR52][R32.64], R108 ;  /* 0x0000006c2000c985 */ /* 0x0005e2000c101b34 */
[----:B------:R-:W-:Y:S02]  /*fa90*/  ISETP.GE.AND P4, PT, R167, UR4, PT ;  /* 0x00000004a7007c0c */ /* 0x000fe4000bf86270 */
[-C--:B------:R-:W-:Y:S02]  /*faa0*/  @!P2 LEA.HI.X R5, R173, R3.reuse, R174, 0x2, P3 ;  /* 0x00000003ad05a211 */ /* 0x080fe400018f14ae */
[-C--:B----4-:R-:W-:Y:S02]  /*fab0*/  @!P0 LEA R10, P6, R171, R2.reuse, 0x2 ;  /* 0x00000002ab0a8211 */ /* 0x090fe400078c10ff */
[----:B------:R-:W-:Y:S01]  /*fac0*/  ISETP.GE.AND P3, PT, R165, UR4, PT ;  /* 0x00000004a5007c0c */ /* 0x000fe2000bf66270 */
[----:B------:R4:W-:Y:S01]  /*fad0*/  @!P2 ST.E.64 desc[UR52][R4.64], R102 ;  /* 0x000000660400a985 */ /* 0x0009e2000c101b34 */
[----:B---3--:R-:W-:Y:S02]  /*fae0*/  @!P1 LEA R12, P5, R169, R2, 0x2 ;  /* 0x00000002a90c9211 */ /* 0x008fe400078a10ff */
[----:B------:R-:W-:-:S02]  /*faf0*/  @!P0 LEA.HI.X R11, R171, R3, R172, 0x2, P6 ;  /* 0x00000003ab0b8211 */ /* 0x000fc400030f14ac */
[----:B------:R-:W-:Y:S02]  /*fb00*/  ISETP.GE.AND P2, PT, R99, UR4, PT ;  /* 0x0000000463007c0c */ /* 0x000fe4000bf46270 */
[----:B------:R-:W-:Y:S01]  /*fb10*/  @!P1 LEA.HI.X R13, R169, R3, R170, 0x2, P5 ;  /* 0x00000003a90d9211 */ /* 0x000fe200028f14aa */
[----:B------:R3:W-:Y:S01]  /*fb20*/  @!P0 ST.E.64 desc[UR52][R10.64], R100 ;  /* 0x000000640a008985 */ /* 0x0007e2000c101b34 */
[----:B------:R-:W-:Y:S02]  /*fb30*/  ISETP.GE.AND P0, PT, R97, UR4, PT ;  /* 0x0000000461007c0c */ /* 0x000fe4000bf06270 */
[-C--:B0-----:R-:W-:Y:S01]  /*fb40*/  @!P4 LEA R24, P5, R167, R2.reuse, 0x2 ;  /* 0x00000002a718c211 */ /* 0x081fe200078a10ff */
[----:B------:R0:W-:Y:S01]  /*fb50*/  @!P1 ST.E.64 desc[UR52][R12.64], R70 ;  /* 0x000000460c009985 */ /* 0x0001e2000c101b34 */
[----:B-1----:R-:W-:Y:S02]  /*fb60*/  @!P3 LEA R26, P6, R165, R2, 0x2 ;  /* 0x00000002a51ab211 */ /* 0x002fe400078c10ff */
[----:B------:R-:W-:-:S02]  /*fb70*/  ISETP.GE.AND P1, PT, R237, UR4, PT ;  /* 0x00000004ed007c0c */ /* 0x000fc4000bf26270 */
[-C--:B------:R-:W-:Y:S02]  /*fb80*/  @!P4 LEA.HI.X R25, R167, R3.reuse, R168, 0x2, P5 ;  /* 0x00000003a719c211 */ /* 0x080fe400028f14a8 */
[-C--:B------:R-:W-:Y:S02]  /*fb90*/  @!P3 LEA.HI.X R27, R165, R3.reuse, R166, 0x2, P6 ;  /* 0x00000003a51bb211 */ /* 0x080fe400030f14a6 */
[CC--:B--2---:R-:W-:Y:S01]  /*fba0*/  @!P2 LEA R32, P5, R99.reuse, R2.reuse, 0x2 ;  /* 0x000000026320a211 */ /* 0x0c4fe200078a10ff */
[----:B------:R1:W-:Y:S01]  /*fbb0*/  @!P4 ST.E.64 desc[UR52][R24.64], R68 ;  /* 0x000000441800c985 */ /* 0x0003e2000c101b34 */
[----:B------:R-:W-:Y:S02]  /*fbc0*/  ISETP.GE.AND P4, PT, R236, UR4, PT ;  /* 0x00000004ec007c0c */ /* 0x000fe4000bf86270 */
[----:B------:R-:W-:Y:S01]  /*fbd0*/  @!P2 LEA.HI.X R33, R99, R3, R164, 0x2, P5 ;  /* 0x000000036321a211 */ /* 0x000fe200028f14a4 */
[----:B------:R2:W-:Y:S01]  /*fbe0*/  @!P3 ST.E.64 desc[UR52][R26.64], R62 ;  /* 0x0000003e1a00b985 */ /* 0x0005e2000c101b34 */
[----:B----4-:R-:W-:-:S02]  /*fbf0*/  @!P0 LEA R4, P5, R97, R2, 0x2 ;  /* 0x0000000261048211 */ /* 0x010fc400078a10ff */
[----:B------:R-:W-:Y:S01]  /*fc00*/  ISETP.GE.AND P3, PT, R235, UR4, PT ;  /* 0x00000004eb007c0c */ /* 0x000fe2000bf66270 */
[----:B------:R4:W-:Y:S01]  /*fc10*/  @!P2 ST.E.64 desc[UR52][R32.64], R60 ;  /* 0x0000003c2000a985 */ /* 0x0009e2000c101b34 */
[----:B---3--:R-:W-:Y:S02]  /*fc20*/  @!P1 LEA R10, P6, R237, R2, 0x2 ;  /* 0x00000002ed0a9211 */ /* 0x008fe400078c10ff */
[-C--:B------:R-:W-:Y:S02]  /*fc30*/  @!P0 LEA.HI.X R5, R97, R3.reuse, R98, 0x2, P5 ;  /* 0x0000000361058211 */ /* 0x080fe400028f1462 */
[----:B------:R-:W-:Y:S02]  /*fc40*/  @!P1 LEA.HI.X R11, R237, R3, R96, 0x2, P6 ;  /* 0x00000003ed0b9211 */ /* 0x000fe400030f1460 */
[----:B------:R-:W-:Y:S01]  /*fc50*/  ISETP.GE.AND P2, PT, R234, UR4, PT ;  /* 0x00000004ea007c0c */ /* 0x000fe2000bf46270 */
[----:B------:R3:W-:Y:S01]  /*fc60*/  @!P0 ST.E.64 desc[UR52][R4.64], R54 ;  /* 0x0000003604008985 */ /* 0x0007e2000c101b34 */
[----:B------:R-:W-:-:S02]  /*fc70*/  ISETP.GE.AND P0, PT, R233, UR4, PT ;  /* 0x00000004e9007c0c */ /* 0x000fc4000bf06270 */
[CC--:B0-----:R-:W-:Y:S01]  /*fc80*/  @!P4 LEA R12, P5, R236.reuse, R2.reuse, 0x2 ;  /* 0x00000002ec0cc211 */ /* 0x0c1fe200078a10ff */
[----:B------:R0:W-:Y:S01]  /*fc90*/  @!P1 ST.E.64 desc[UR52][R10.64], R52 ;  /* 0x000000340a009985 */ /* 0x0001e2000c101b34 */
[CC--:B-1----:R-:W-:Y:S02]  /*fca0*/  @!P3 LEA R24, P1, R235.reuse, R2.reuse, 0x2 ;  /* 0x00000002eb18b211 */ /* 0x0c2fe400078210ff */
[-C--:B------:R-:W-:Y:S02]  /*fcb0*/  @!P4 LEA.HI.X R13, R236, R3.reuse, R95, 0x2, P5 ;  /* 0x00000003ec0dc211 */ /* 0x080fe400028f145f */
[----:B------:R-:W-:Y:S02]  /*fcc0*/  @!P3 LEA.HI.X R25, R235, R3, R94, 0x2, P1 ;  /* 0x00000003eb19b211 */ /* 0x000fe400008f145e */
[----:B------:R-:W-:Y:S01]  /*fcd0*/  ISETP.GE.AND P1, PT, R232, UR4, PT ;  /* 0x00000004e8007c0c */ /* 0x000fe2000bf26270 */
[----:B------:R-:W-:Y:S01]  /*fce0*/  @!P4 ST.E.64 desc[UR52][R12.64], R46 ;  /* 0x0000002e0c00c985 */ /* 0x000fe2000c101b34 */
[----:B--2---:R-:W-:-:S02]  /*fcf0*/  @!P2 LEA R26, P4, R234, R2, 0x2 ;  /* 0x00000002ea1aa211 */ /* 0x004fc400078810ff */
[----:B----4-:R-:W-:Y:S01]  /*fd00*/  @!P0 LEA R32, P5, R233, R2, 0x2 ;  /* 0x00000002e9208211 */ /* 0x010fe200078a10ff */
[----:B------:R1:W-:Y:S01]  /*fd10*/  @!P3 ST.E.64 desc[UR52][R24.64], R44 ;  /* 0x0000002c1800b985 */ /* 0x0003e2000c101b34 */
[----:B------:R-:W-:Y:S02]  /*fd20*/  ISETP.GE.AND P3, PT, R23, UR4, PT ;  /* 0x0000000417007c0c */ /* 0x000fe4000bf66270 */
[-C--:B------:R-:W-:Y:S02]  /*fd30*/  @!P2 LEA.HI.X R27, R234, R3.reuse, R93, 0x2, P4 ;  /* 0x00000003ea1ba211 */ /* 0x080fe400020f145d */
[----:B------:R-:W-:Y:S02]  /*fd40*/  @!P0 LEA.HI.X R33, R233, R3, R92, 0x2, P5 ;  /* 0x00000003e9218211 */ /* 0x000fe400028f145c */
[----:B------:R-:W-:Y:S01]  /*fd50*/  ISETP.GE.AND P4, PT, R19, UR4, PT ;  /* 0x0000000413007c0c */ /* 0x000fe2000bf86270 */
[----:B------:R2:W-:Y:S01]  /*fd60*/  @!P2 ST.E.64 desc[UR52][R26.64], R38 ;  /* 0x000000261a00a985 */ /* 0x0005e2000c101b34 */
[----:B------:R-:W-:-:S02]  /*fd70*/  ISETP.GE.AND P2, PT, R41, UR4, PT ;  /* 0x0000000429007c0c */ /* 0x000fc4000bf46270 */
[----:B------:R-:W-:Y:S01]  /*fd80*/  ISETP.GE.AND P5, PT, R22, UR4, PT ;  /* 0x0000000416007c0c */ /* 0x000fe2000bfa6270 */
[----:B------:R-:W-:Y:S01]  /*fd90*/  @!P0 ST.E.64 desc[UR52][R32.64], R36 ;  /* 0x0000002420008985 */ /* 0x000fe2000c101b34 */
[CC--:B---3--:R-:W-:Y:S02]  /*fda0*/  @!P1 LEA R4, P0, R232.reuse, R2.reuse, 0x2 ;  /* 0x00000002e8049211 */ /* 0x0c8fe400078010ff */
[C---:B0-----:R-:W-:Y:S02]  /*fdb0*/  @!P3 LEA R10, P6, R23.reuse, R2, 0x2 ;  /* 0x00000002170ab211 */ /* 0x041fe400078c10ff */
[-C--:B------:R-:W-:Y:S02]  /*fdc0*/  @!P1 LEA.HI.X R5, R232, R3.reuse, R87, 0x2, P0 ;  /* 0x00000003e8059211 */ /* 0x080fe400000f1457 */
[----:B------:R-:W-:Y:S02]  /*fdd0*/  @!P3 LEA.HI.X R11, R23, R3, R86, 0x2, P6 ;  /* 0x00000003170bb211 */ /* 0x000fe400030f1456 */
[----:B------:R-:W-:Y:S01]  /*fde0*/  ISETP.GE.AND P0, PT, R35, UR4, PT ;  /* 0x0000000423007c0c */ /* 0x000fe2000bf06270 */
[----:B------:R0:W-:Y:S01]  /*fdf0*/  @!P1 ST.E.64 desc[UR52][R4.64], R30 ;  /* 0x0000001e04009985 */ /* 0x0001e2000c101b34 */
[----:B------:R-:W-:-:S02]  /*fe00*/  ISETP.GE.AND P1, PT, R18, UR4, PT ;  /* 0x0000000412007c0c */ /* 0x000fc4000bf26270 */
[----:B-1----:R-:W-:Y:S01]  /*fe10*/  SHF.R.S32.HI R24, RZ, 0x1f, R41 ;  /* 0x0000001fff187819 */ /* 0x002fe20000011429 */
[----:B------:R1:W-:Y:S01]  /*fe20*/  @!P3 ST.E.64 desc[UR52][R10.64], R28 ;  /* 0x0000001c0a00b985 */ /* 0x0003e2000c101b34 */
[CC--:B--2---:R-:W-:Y:S02]  /*fe30*/  @!P2 LEA R26, P3, R41.reuse, R2.reuse, 0x2 ;  /* 0x00000002291aa211 */ /* 0x0c4fe400078610ff */
[CC--:B------:R-:W-:Y:S02]  /*fe40*/  @!P5 LEA R12, P6, R22.reuse, R2.reuse, 0x2 ;  /* 0x00000002160cd211 */ /* 0x0c0fe400078c10ff */
[-C--:B------:R-:W-:Y:S02]  /*fe50*/  @!P2 LEA.HI.X R27, R41, R3.reuse, R24, 0x2, P3 ;  /* 0x00000003291ba211 */ /* 0x080fe400018f1418 */
[----:B------:R-:W-:Y:S02]  /*fe60*/  @!P4 LEA R24, P3, R19, R2, 0x2 ;  /* 0x000000021318c211 */ /* 0x000fe400078610ff */
[----:B------:R-:W-:-:S02]  /*fe70*/  @!P5 LEA.HI.X R13, R22, R3, R85, 0x2, P6 ;  /* 0x00000003160dd211 */ /* 0x000fc400030f1455 */
[-C--:B------:R-:W-:Y:S02]  /*fe80*/  @!P4 LEA.HI.X R25, R19, R3.reuse, R84, 0x2, P3 ;  /* 0x000000031319c211 */ /* 0x080fe400018f1454 */
[----:B0-----:R-:W-:Y:S01]  /*fe90*/  SHF.R.S32.HI R5, RZ, 0x1f, R18 ;  /* 0x0000001fff057819 */ /* 0x001fe20000011412 */
[----:B------:R0:W-:Y:S01]  /*fea0*/  @!P5 ST.E.64 desc[UR52][R12.64], R20 ;  /* 0x000000140c00d985 */ /* 0x0001e2000c101b34 */
[-C--:B------:R-:W-:Y:S01]  /*feb0*/  @!P1 LEA R4, P3, R18, R2.reuse, 0x2 ;  /* 0x0000000212049211 */ /* 0x080fe200078610ff */
[----:B-1----:R-:W-:Y:S01]  /*fec0*/  VIADD R11, R16, 0xf8 ;  /* 0x000000f8100b7836 */ /* 0x002fe20000000000 */
[C---:B------:R-:W-:Y:S01]  /*fed0*/  @!P0 LEA R32, P6, R35.reuse, R2, 0x2 ;  /* 0x0000000223208211 */ /* 0x040fe200078c10ff */
[----:B------:R0:W-:Y:S01]  /*fee0*/  @!P4 ST.E.64 desc[UR52][R24.64], R14 ;  /* 0x0000000e1800c985 */ /* 0x0001e2000c101b34 */
[-C--:B------:R-:W-:Y:S02]  /*fef0*/  @!P1 LEA.HI.X R5, R18, R3.reuse, R5, 0x2, P3 ;  /* 0x0000000312059211 */ /* 0x080fe400018f1405 */
[----:B------:R-:W-:-:S03]  /*ff00*/  @!P0 LEA.HI.X R33, R35, R3, R0, 0x2, P6 ;  /* 0x0000000323218211 */ /* 0x000fc600030f1400 */
[----:B------:R0:W-:Y:S04]  /*ff10*/  @!P1 ST.E.64 desc[UR52][R4.64], R8 ;  /* 0x0000000804009985 */ /* 0x0001e8000c101b34 */
[----:B------:R0:W-:Y:S04]  /*ff20*/  @!P2 ST.E.64 desc[UR52][R26.64], R6 ;  /* 0x000000061a00a985 */ /* 0x0001e8000c101b34 */
[----:B------:R0:W-:Y:S01]  /*ff30*/  @!P0 ST.E.64 desc[UR52][R32.64], R158 ;  /* 0x0000009e20008985 */ /* 0x0001e2000c101b34 */
[----:B------:R-:W-:-:S13]  /*ff40*/  ISETP.GE.AND P0, PT, R11, UR4, PT ;  /* 0x000000040b007c0c */ /* 0x000fda000bf06270 */
[----:B0-----:R-:W-:Y:S05]  /*ff50*/  @P0 BRA `(.L_x_2311) ;  /* 0x0000000c00d80947 */ /* 0x001fea0003800000 */
[----:B------:R-:W-:Y:S02]  /*ff60*/  LEA R2, P0, R11, R2, 0x2 ;  /* 0x000000020b027211 */ /* 0x000fe400078010ff */
[----:B------:R-:W-:-:S04]  /*ff70*/  SHF.R.S32.HI R0, RZ, 0x1f, R11 ;  /* 0x0000001fff007819 */ /* 0x000fc8000001140b */
[----:B------:R-:W-:-:S05]  /*ff80*/  LEA.HI.X R3, R11, R3, R0, 0x2, P0 ;  /* 0x000000030b037211 */ /* 0x000fca00000f1400 */
[----:B------:R0:W-:Y:S01]  /*ff90*/  ST.E.64 desc[UR52][R2.64], R156 ;  /* 0x0000009c02007985 */ /* 0x0001e2000c101b34 */
[----:B------:R-:W-:Y:S05]  /*ffa0*/  BRA `(.L_x_2311) ;  /* 0x0000000c00c47947 */ /* 0x000fea0003800000 */
.L_x_2302:
        /* <DEDUP_REMOVED lines=13> */
[----:B------:R-:W0:Y:S01]  /*10080*/  S2R R7, SR_TID.X ;  /* 0x0000000000077919 */ /* 0x000e220000002100 */
        /* <DEDUP_REMOVED lines=9> */
[----:B0-----:R-:W-:-:S05]  /*10120*/  VIADD R6, R7, 0xffffff80 ;  /* 0xffffff8007067836 */ /* 0x001fca0000000000 */
[----:B------:R-:W-:-:S07]  /*10130*/  ISETP.GT.AND P0, PT, R6, 0x7f, PT ;  /* 0x0000007f0600780c */ /* 0x000fce0003f04270 */
[----:B------:R-:W-:Y:S01]  /*10140*/  USHF.R.S32.HI UR16, URZ, 0x1f, UR4 ;  /* 0x0000001f3f107899 */ /* 0x000fe20008011404 */
[----:B-1----:R-:W-:Y:S11]  /*10150*/  @P2 BRA `(.L_x_2314) ;  /* 0x0000000000102947 */ /* 0x002ff60003800000 */
[----:B------:R-:W-:Y:S05]  /*10160*/  @!P1 BRA `(.L_x_2314) ;  /* 0x00000000000c9947 */ /* 0x000fea0003800000 */
[----:B------:R-:W2:Y:S04]  /*10170*/  LDG.E R5, desc[UR52][R2.64] ;  /* 0x0000003402057981 */ /* 0x000ea8000c1e1900 */
[----:B-----5:R-:W2:Y:S02]  /*10180*/  LDG.E R0, desc[UR52][R2.64+0x4] ;  /* 0x0000043402007981 */ /* 0x020ea4000c1e1900 */
[----:B--2---:R-:W-:-:S07]  /*10190*/  IMAD.IADD R0, R0, 0x1, -R5 ;  /* 0x0000000100007824 */ /* 0x004fce00078e0a05 */
.L_x_2314:
[----:B------:R-:W-:Y:S01]  /*101a0*/  USEL UR44, UR44, URZ, !UP0 ;  /* 0x0000003f2c2c7287 */ /* 0x000fe2000c000000 */
[----:B------:R-:W-:Y:S01]  /*101b0*/  BSSY B1, `(.L_x_2315) ;  /* 0x0000037000017945 */ /* 0x000fe20003800000 */
[----:B------:R-:W-:-:S03]  /*101c0*/  USEL UR43, UR43, URZ, !UP0 ;  /* 0x0000003f2b2b7287 */ /* 0x000fc6000c000000 */
[----:B------:R-:W-:Y:S09]  /*101d0*/  @P0 BRA `(.L_x_2316) ;  /* 0x0000000000d00947 */ /* 0x000ff20003800000 */
        /* <DEDUP_REMOVED lines=29> */
[----:B------:R-:W-:Y:S02]  /*103b0*/  IMAD.U32 R3, RZ, RZ, UR21 ;  /* 0x00000015ff037e24 */ /* 0x000fe4000f8e00ff */
[----:B------:R-:W-:Y:S01]  /*103c0*/  IMAD.U32 R8, RZ, RZ, UR8 ;  /* 0x00000008ff087e24 */ /* 0x000fe2000f8e00ff */
[----:B------:R-:W-:Y:S01]  /*103d0*/  ULDC.64 UR8, c[0x0][UR17+0x210] ;  /* 0x0000840011087abb */ /* 0x000fe20008000a00 */
[----:B-1----:R-:W-:Y:S01]  /*103e0*/  @P0 SHF.R.U32.HI R5, RZ, R7, R2 ;  /* 0x00000007ff050219 */ /* 0x002fe20000011602 */
        /* <DEDUP_REMOVED lines=19> */
.L_x_2316:
[----:B------:R-:W-:Y:S05]  /*10520*/  BSYNC B1 ;  /* 0x0000000000017941 */ /* 0x000fea0003800000 */
.L_x_2315:
        /* <DEDUP_REMOVED lines=23> */
[----:B------:R-:W-:-:S04]  /*106a0*/  UIMAD UR43, UR43, UR10, URZ ;  /* 0x0000000a2b2b72a4 */ /* 0x000fc8000f8e023f */
[----:B------:R-:W-:Y:S02]  /*106b0*/  UIMAD UR4, UR44, UR11, UR43 ;  /* 0x0000000b2c0472a4 */ /* 0x000fe4000f8e022b */
[----:B------:R-:W-:Y:S01]  /*106c0*/  UIMAD.WIDE.U32 UR44, UR44, UR10, UR8 ;  /* 0x0000000a2c2c72a5 */ /* 0x000fe2000f8e0008 */
[----:B------:R-:W0:Y:S02]  /*106d0*/  @P0 LDC R3, c[0x0][0xbec] ;  /* 0x0002fb00ff030b82 */ /* 0x000e240000000800 */
[----:B------:R-:W-:Y:S01]  /*106e0*/  ULDC.64 UR8, c[0x0][0xae0] ;  /* 0x0002b80000087ab9 */ /* 0x000fe20000000a00 */
[----:B------:R-:W-:-:S05]  /*106f0*/  UIADD3 UR4, UR45, UR4, URZ ;  /* 0x000000042d047290 */ /* 0x000fca000fffe03f */
[----:B------:R-:W1:Y:S01]  /*10700*/  @P0 LDC R7, c[0x0][0xbf0] ;  /* 0x0002fc00ff070b82 */ /* 0x000e620000000800 */
[----:B0-----:R-:W-:-:S04]  /*10710*/  @P0 IMAD.HI.U32 R2, R6, R3, RZ ;  /* 0x0000000306020227 */ /* 0x001fc800078e00ff */
[----:B------:R-:W-:Y:S02]  /*10720*/  IMAD.U32 R3, RZ, RZ, UR45 ;  /* 0x0000002dff037e24 */ /* 0x000fe4000f8e00ff */
[----:B------:R-:W-:Y:S01]  /*10730*/  IMAD.U32 R3, RZ, RZ, UR4 ;  /* 0x00000004ff037e24 */ /* 0x000fe2000f8e00ff */
[----:B-1----:R-:W-:Y:S01]  /*10740*/  @P0 SHF.R.U32.HI R5, RZ, R7, R2 ;  /* 0x00000007ff050219 */ /* 0x002fe20000011602 */
[----:B------:R-:W-:-:S03]  /*10750*/  IMAD.U32 R2, RZ, RZ, UR44 ;  /* 0x0000002cff027e24 */ /* 0x000fc6000f8e00ff */
        /* <DEDUP_REMOVED lines=8> */
[----:B------:R-:W-:Y:S01]  /*107e0*/  ULDC.64 UR8, c[0x0][0xad8] ;  /* 0x0002b60000087ab9 */ /* 0x000fe20000000a00 */
[----:B-----5:R-:W-:Y:S02]  /*107f0*/  IMAD R11, R0, R11, RZ ;  /* 0x0000000b000b7224 */ /* 0x020fe400078e02ff */
[----:B------:R-:W-:-:S02]  /*10800*/  IMAD.IADD R3, R3, 0x1, R9 ;  /* 0x0000000103037824 */ /* 0x000fc400078e0209 */
[----:B------:R-:W-:Y:S02]  /*10810*/  IMAD R4, R4, UR8, RZ ;  /* 0x0000000804047c24 */ /* 0x000fe4000f8e02ff */
[----:B------:R-:W-:-:S04]  /*10820*/  IMAD.WIDE.U32 R2, R7, UR8, R2 ;  /* 0x0000000807027c25 */ /* 0x000fc8000f8e0002 */
[----:B------:R-:W-:Y:S01]  /*10830*/  IMAD R5, R7, UR9, R4 ;  /* 0x0000000907057c24 */ /* 0x000fe2000f8e0204 */
[----:B------:R-:W-:Y:S01]  /*10840*/  ULDC.64 UR8, c[0x0][0xa80] ;  /* 0x0002a00000087ab9 */ /* 0x000fe20000000a00 */
[----:B------:R-:W-:Y:S02]  /*10850*/  VIADD R4, R6, 0x40 ;  /* 0x0000004006047836 */ /* 0x000fe40000000000 */
[----:B------:R-:W-:Y:S01]  /*10860*/  IMAD.IADD R3, R3, 0x1, R5 ;  /* 0x0000000103037824 */ /* 0x000fe200078e0205 */
[----:B------:R-:W-:Y:S01]  /*10870*/  LEA R5, P2, R2, UR8, 0x1 ;  /* 0x0000000802057c11 */ /* 0x000fe2000f8408ff */
        /* <DEDUP_REMOVED lines=33> */
.L_x_2318:
[----:B------:R-:W-:Y:S05]  /*10a90*/  BSYNC B1 ;  /* 0x0000000000017941 */ /* 0x000fea0003800000 */
.L_x_2317:
        /* <DEDUP_REMOVED lines=21> */
.L_x_2320:
[----:B------:R-:W-:Y:S05]  /*10bf0*/  BSYNC B1 ;  /* 0x0000000000017941 */ /* 0x000fea0003800000 */
.L_x_2319:
        /* <DEDUP_REMOVED lines=21> */
.L_x_2322:
[----:B------:R-:W-:Y:S05]  /*10d50*/  BSYNC B1 ;  /* 0x0000000000017941 */ /* 0x000fea0003800000 */
.L_x_2321:
[----:B0-----:R-:W-:Y:S01]  /*10d60*/  VIADD R0, R6, 0x60 ;  /* 0x0000006006007836 */ /* 0x001fe20000000000 */
[----:B--2-4-:R-:W0:Y:S04]  /*10d70*/  SHFL.IDX PT, R4, R4, 0x3, 0x181f ;  /* 0x00781f0004047f89 */ /* 0x014e2800000e0000 */
[----:B------:R-:W-:Y:S01]  /*10d80*/  ISETP.GE.AND P0, PT, R0, R11, PT ;  /* 0x0000000b0000720c */ /* 0x000fe20003f06270 */
[----:B-1-3--:R1:W2:-:S12]  /*10d90*/  SHFL.IDX PT, R2, R5, 0x3, 0x181f ;  /* 0x00781f0005027f89 */ /* 0x00a29800000e0000 */
[----:B-1----:R-:W-:Y:S05]  /*10da0*/  @P0 BRA `(.L_x_2311) ;  /* 0x0000000000440947 */ /* 0x002fea0003800000 */
[----:B------:R-:W-:Y:S02]  /*10db0*/  ULDC UR4, c[0x0][0xac8] ;  /* 0x0002b20000047ab9 */ /* 0x000fe40000000800 */
[----:B------:R-:W-:Y:S02]  /*10dc0*/  ISETP.GE.AND P3, PT, R7, UR4, PT ;  /* 0x0000000407007c0c */ /* 0x000fe4000bf66270 */
[----:B------:R-:W-:Y:S02]  /*10dd0*/  ISETP.GE.AND P2, PT, R13, UR4, PT ;  /* 0x000000040d007c0c */ /* 0x000fe4000bf46270 */
[----:B------:R-:W-:Y:S02]  /*10de0*/  ISETP.GE.AND P1, PT, R15, UR4, PT ;  /* 0x000000040f007c0c */ /* 0x000fe4000bf26270 */
[----:B------:R-:W-:-:S07]  /*10df0*/  ISETP.GE.AND P0, PT, R9, UR4, PT ;  /* 0x0000000409007c0c */ /* 0x000fce000bf06270 */
[----:B--2---:R-:W-:-:S04]  /*10e00*/  @!P3 LEA R6, P4, R7, R2, 0x1 ;  /* 0x000000020706b211 */ /* 0x004fc800078808ff */
        /* <DEDUP_REMOVED lines=11> */
.L_x_2311:
[----:B------:R-:W-:Y:S05]  /*10ec0*/  BSYNC B0 ;  /* 0x0000000000007941 */ /* 0x000fea0003800000 */
.L_x_2301:
[----:B------:R-:W-:Y:S02]  /*10ed0*/  ULDC UR4, c[0x0][0xc3c] ;  /* 0x00030f0000047ab9 */ /* 0x000fe40000000800 */
[----:B------:R-:W-:-:S06]  /*10ee0*/  UISETP.GE.AND UP0, UPT, UR7, UR4, UPT ;  /* 0x000000040700728c */ /* 0x000fcc000bf06270 */
[----:B------:R-:W-:-:S13]  /*10ef0*/  PLOP3.LUT P0, PT, PT, PT, UP0, 0x80, 0x0 ;  /* 0x000000000000781c */ /* 0x000fda0003f0f008 */
[----:B------:R-:W-:Y:S05]  /*10f00*/  @!P0 BRA `(.L_x_2323) ;  /* 0xffffff00008c8947 */ /* 0x000fea000383ffff */
[----:B------:R-:W-:Y:S05]  /*10f10*/  EXIT ;  /* 0x000000000000794d */ /* 0x000fea0003800000 */
.L_x_2261:
[----:B------:R-:W-:-:S08]  /*10f20*/  NOP ;  /* 0x0000000000007918 */ /* 0x000fd00000000000 */
[----:B------:R-:W0:-:S00]  /*10f30*/  USETMAXREG.DEALLOC.CTAPOOL 0x18 ;  /* 0x00000018000079c8 */ /* 0x000e0000080e0500 */
[----:B0-----:R-:W-:Y:S01]  /*10f40*/  LOP3.LUT R0, R0, 0x3, RZ, 0xc0, !PT ;  /* 0x0000000300007812 */ /* 0x001fe200078ec0ff */
[----:B------:R-:W-:-:S05]  /*10f50*/  IMAD.MOV.U32 R6, RZ, RZ, RZ ;  /* 0x000000ffff067224 */ /* 0x000fca00078e00ff */
[----:B------:R-:W0:Y:S02]  /*10f60*/  SHFL.IDX PT, R0, R0, RZ, 0x1f ;  /* 0x00001fff00007589 */ /* 0x000e2400000e0000 */
[----:B0-----:R-:W-:-:S04]  /*10f70*/  ISETP.NE.AND P0, PT, R0, RZ, PT ;  /* 0x000000ff0000720c */ /* 0x001fc80003f05270 */
[----:B------:R-:W-:-:S05]  /*10f80*/  P2R R0, PR, RZ, 0x1 ;  /* 0x00000001ff007803 */ /* 0x000fca0000000000 */
[----:B------:R0:W-:Y:S04]  /*10f90*/  STL [R1+0x4c], R0 ;  /* 0x00004c0001007387 */ /* 0x0001e80000100800 */
[----:B------:R-:W-:Y:S05]  /*10fa0*/  @!P0 BRA `(.L_x_2324) ;  /* 0x00000000002c8947 */ /* 0x000fea0003800000 */
[----:B------:R-:W1:Y:S08]  /*10fb0*/  S2UR UR5, SR_CgaCtaId ;  /* 0x00000000000579c3 */ /* 0x000e700000008800 */
[----:B------:R-:W-:Y:S06]  /*10fc0*/  BAR.SYNC.DEFER_BLOCKING 0x5, 0x180 ;  /* 0x0146000000007b1d */ /* 0x000fec0000010000 */
[----:B------:R-:W-:-:S02]  /*10fd0*/  UMOV UR4, 0x400 ;  /* 0x0000040000047882 */ /* 0x000fc40000000000 */
[----:B-1----:R-:W-:-:S09]  /*10fe0*/  ULEA UR4, UR5, UR4, 0x18 ;  /* 0x0000000405047291 */ /* 0x002fd2000f8ec03f */
[----:B------:R-:W1:Y:S04]  /*10ff0*/  LDS.128 R4, [UR4+0x388d0] ;  /* 0x0388d004ff047984 */ /* 0x000e680008000c00 */
[----:B-1----:R1:W-:Y:S01]  /*11000*/  STL.64 [R1+0x10], R4 ;  /* 0x0000100401007387 */ /* 0x0023e20000100a00 */
[----:B0-----:R-:W-:-:S03]  /*11010*/  IMAD.MOV.U32 R0, RZ, RZ, R7 ;  /* 0x000000ffff007224 */ /* 0x001fc600078e0007 */
[----:B------:R1:W-:Y:S02]  /*11020*/  STL [R1+0x18], R6 ;  /* 0x0000180601007387 */ /* 0x0003e40000100800 */
[----:B------:R-:W-:Y:S01]  /*11030*/  R2UR UR42, R0 ;  /* 0x00000000002a72ca */ /* 0x000fe200000e0000 */
[----:B------:R-:W-:Y:S06]  /*11040*/  BAR.ARV 0x4, 0x180 ;  /* 0x0106000000007b1d */ /* 0x000fec0000002000 */
[----:B------:R-:W-:Y:S08]  /*11050*/  BRA `(.L_x_2325) ;  /* 0x0000000c00c47947 */ /* 0x000ff00003800000 */
.L_x_2324:
[----:B0-----:R-:W0:Y:S01]  /*11060*/  S2R R0, SR_TID.X ;  /* 0x0000000000007919 */ /* 0x001e220000002100 */
[----:B------:R-:W-:Y:S01]  /*11070*/  ULDC UR4, c[0x0][0xc3c] ;  /* 0x00030f0000047ab9 */ /* 0x000fe20000000800 */
[----:B0-----:R-:W-:-:S04]  /*11080*/  LOP3.LUT R0, R0, 0x1f, RZ, 0xc0, !PT ;  /* 0x0000001f00007812 */ /* 0x001fc800078ec0ff */
[----:B------:R-:W-:-:S04]  /*11090*/  ISETP.NE.AND P0, PT, R0, 0x1f, PT ;  /* 0x0000001f0000780c */ /* 0x000fc80003f05270 */
[----:B------:R-:W-:-:S13]  /*110a0*/  ISETP.GE.OR P1, PT, R0, UR4, !P0 ;  /* 0x0000000400007c0c */ /* 0x000fda000c726670 */
[----:B------:R-:W0:Y:S08]  /*110b0*/  @!P1 LDC.64 R2, c[0x0][0xc80] ;  /* 0x00032000ff029b82 */ /* 0x000e300000000a00 */
        /* <DEDUP_REMOVED lines=38> */
.L_x_2328:
        /* <DEDUP_REMOVED lines=39> */
.L_x_2326:
        /* <DEDUP_REMOVED lines=15> */
.L_x_2329:
        /* <DEDUP_REMOVED lines=62> */
.L_x_2330:
        /* <DEDUP_REMOVED lines=63> */
.L_x_2331:
[----:B01----:R-:W-:-:S05]  /*11e50*/  LOP3.LUT R3, RZ, R2, RZ, 0x33, !PT ;  /* 0x00000002ff037212 */ /* 0x003fca00078e33ff */
[----:B------:R-:W-:-:S05]  /*11e60*/  IMAD.IADD R2, R6, 0x1, R3 ;  /* 0x0000000106027824 */ /* 0x000fca00078e0203 */
[----:B------:R1:W-:Y:S01]  /*11e70*/  STL [R1+0x14], R2 ;  /* 0x0000140201007387 */ /* 0x0003e20000100800 */
[----:B------:R-:W-:Y:S05]  /*11e80*/  BRA `(.L_x_2332) ;  /* 0x00000000000c7947 */ /* 0x000fea0003800000 */
.L_x_2327:
[----:B------:R0:W-:Y:S04]  /*11e90*/  STL [R1+0x10], R7 ;  /* 0x0000100701007387 */ /* 0x0001e80000100800 */
[----:B------:R0:W-:Y:S04]  /*11ea0*/  STL [R1+0x14], RZ ;  /* 0x000014ff01007387 */ /* 0x0001e80000100800 */
[----:B------:R0:W-:Y:S02]  /*11eb0*/  STL [R1+0x18], RZ ;  /* 0x000018ff01007387 */ /* 0x0001e40000100800 */
.L_x_2332:
        /* <DEDUP_REMOVED lines=11> */
.L_x_2325:
[----:B0-----:R-:W-:Y:S01]  /*11f70*/  IMAD.MOV.U32 R0, RZ, RZ, 0x1 ;  /* 0x00000001ff007424 */ /* 0x001fe200078e00ff */
[----:B------:R-:W-:Y:S01]  /*11f80*/  ULDC UR4, c[0x0][0xc3c] ;  /* 0x00030f0000047ab9 */ /* 0x000fe20000000800 */
[----:B------:R0:W-:Y:S01]  /*11f90*/  STL [R1+0x4], RZ ;  /* 0x000004ff01007387 */ /* 0x0001e20000100800 */
[----:B------:R-:W-:-:S03]  /*11fa0*/  UISETP.GE.AND UP0, UPT, UR42, UR4, UPT ;  /* 0x000000042a00728c */ /* 0x000fc6000bf06270 */
[----:B------:R0:W-:Y:S03]  /*11fb0*/  STL [R1+0xc], R0 ;  /* 0x00000c0001007387 */ /* 0x0001e60000100800 */
[----:B------:R-:W-:Y:S01]  /*11fc0*/  PLOP3.LUT P0, PT, PT, PT, UP0, 0x80, 0x0 ;  /* 0x000000000000781c */ /* 0x000fe20003f0f008 */
[----:B------:R0:W-:-:S12]  /*11fd0*/  STL [R1+0x44], RZ ;  /* 0x000044ff01007387 */ /* 0x0001d80000100800 */
[----:B0-----:R-:W-:Y:S05]  /*11fe0*/  @P0 BRA `(.L_x_2333) ;  /* 0x0000005800e00947 */ /* 0x001fea0003800000 */
[----:B-1----:R-:W0:Y:S01]  /*11ff0*/  S2R R4, SR_TID.X ;  /* 0x0000000000047919 */ /* 0x002e220000002100 */
[----:B------:R-:W1:Y:S01]  /*12000*/  S2UR UR5, SR_CgaCtaId ;  /* 0x00000000000579c3 */ /* 0x000e620000008800 */
[----:B------:R-:W-:Y:S01]  /*12010*/  UMOV UR4, 0x400 ;  /* 0x0000040000047882 */ /* 0x000fe20000000000 */
[----:B------:R-:W-:Y:S01]  /*12020*/  ULDC UR40, c[0x0][0xc] ;  /* 0x0000030000287ab9 */ /* 0x000fe20000000800 */
[----:B------:R-:W-:Y:S02]  /*12030*/  ULOP3.LUT UR39, UR38, 0x1, URZ, 0xfc, !UPT ;  /* 0x0000000126277892 */ /* 0x000fe4000f8efc3f */
[----:B------:R-:W-:Y:S01]  /*12040*/  ULOP3.LUT UR41, UR38, 0x2, URZ, 0xfc, !UPT ;  /* 0x0000000226297892 */ /* 0x000fe2000f8efc3f */
[----:B------:R-:W-:Y:S01]  /*12050*/  ULDC.64 UR48, c[0x0][0x198] ;  /* 0x0000660000307ab9 */ /* 0x000fe20000000a00 */
[----:B-1----:R-:W-:-:S06]  /*12060*/  ULEA UR4, UR5, UR4, 0x18 ;  /* 0x0000000405047291 */ /* 0x002fcc000f8ec03f */
[----:B------:R-:W-:Y:S01]  /*12070*/  IMAD.U32 R17, RZ, RZ, UR4 ;  /* 0x00000004ff117e24 */ /* 0x000fe2000f8e00ff */
[C---:B0-----:R-:W-:Y:S01]  /*12080*/  LOP3.LUT R6, R4.reuse, 0x7f, RZ, 0xc0, !PT ;  /* 0x0000007f04067812 */ /* 0x041fe200078ec0ff */
[C---:B------:R-:W-:Y:S01]  /*12090*/  IMAD.SHL.U32 R18, R4.reuse, 0x80, RZ ;  /* 0x0000008004127824 */ /* 0x040fe200078e00ff */
[----:B------:R-:W-:Y:S02]  /*120a0*/  R2P PR, R4, 0x6 ;  /* 0x0000000604007804 */ /* 0x000fe40000000000 */
[----:B------:R-:W-:Y:S02]  /*120b0*/  SHF.R.U32.HI R3, RZ, 0x5, R6 ;  /* 0x00000005ff037819 */ /* 0x000fe40000011606 */
[C---:B------:R-:W-:Y:S02]  /*120c0*/  LOP3.LUT R2, R18.reuse, 0x400, RZ, 0xc0, !PT ;  /* 0x0000040012027812 */ /* 0x040fe400078ec0ff */
        /* <DEDUP_REMOVED lines=35> */
.L_x_2405:
[----:B------:R-:W-:Y:S01]  /*12300*/  ULDC.64 UR4, c[0x0][0xc88] ;  /* 0x0003220000047ab9 */ /* 0x000fe20000000a00 */
[----:B-1----:R-:W-:Y:S01]  /*12310*/  IMAD.MOV.U32 R0, RZ, RZ, RZ ;  /* 0x000000ffff007224 */ /* 0x002fe200078e00ff */
[----:B------:R-:W-:Y:S01]  /*12320*/  UIMAD.WIDE UR4, UR42, 0x4, UR4 ;  /* 0x000000042a0478a5 */ /* 0x000fe2000f8e0204 */
[----:B------:R-:W2:Y:S01]  /*12330*/  LDL.LU R12, [R1+0x18] ;  /* 0x00001800010c7983 */ /* 0x000ea20000300800 */
[----:B------:R-:W-:Y:S01]  /*12340*/  ULDC.64 UR6, c[0x0][0xa08] ;  /* 0x0002820000067ab9 */ /* 0x000fe20000000a00 */
[----:B------:R-:W-:Y:S01]  /*12350*/  IMAD.MOV.U32 R8, RZ, RZ, RZ ;  /* 0x000000ffff087224 */ /* 0x000fe200078e00ff */
[----:B------:R-:W-:Y:S01]  /*12360*/  ULDC.64 UR8, c[0x0][0xa18] ;  /* 0x0002860000087ab9 */ /* 0x000fe20000000a00 */
[----:B0-----:R-:W0:Y:S01]  /*12370*/  LDC R19, c[0x0][0x288] ;  /* 0x0000a200ff137b82 */ /* 0x001e220000000800 */
[----:B------:R-:W-:Y:S02]  /*12380*/  IMAD.U32 R2, RZ, RZ, UR4 ;  /* 0x00000004ff027e24 */ /* 0x000fe4000f8e00ff */
[----:B------:R-:W-:Y:S01]  /*12390*/  IMAD.U32 R3, RZ, RZ, UR5 ;  /* 0x00000005ff037e24 */ /* 0x000fe2000f8e00ff */
[----:B------:R-:W-:-:S04]  /*123a0*/  ULDC.64 UR4, c[0x0][0xa28] ;  /* 0x00028a0000047ab9 */ /* 0x000fc80000000a00 */
[----:B------:R-:W3:Y:S01]  /*123b0*/  LDG.E R2, desc[UR52][R2.64] ;  /* 0x0000003402027981 */ /* 0x000ee2000c1e1900 */
[----:B------:R-:W-:Y:S01]  /*123c0*/  UISETP.NE.U32.AND UP0, UPT, UR4, URZ, UPT ;  /* 0x0000003f0400728c */ /* 0x000fe2000bf05070 */
[----:B------:R-:W1:Y:S03]  /*123d0*/  LDC R10, c[0x0][0x424] ;  /* 0x00010900ff0a7b82 */ /* 0x000e660000000800 */
[----:B------:R-:W-:-:S05]  /*123e0*/  UISETP.NE.AND.EX UP0, UPT, UR5, URZ, UPT, UP0 ;  /* 0x0000003f0500728c */ /* 0x000fca000bf05300 */
[----:B------:R-:W4:Y:S01]  /*123f0*/  LDC R11, c[0x0][0x2f0] ;  /* 0x0000bc00ff0b7b82 */ /* 0x000f220000000800 */
[----:B------:R-:W-:Y:S02]  /*12400*/  PLOP3.LUT P0, PT, PT, PT, UP0, 0x80, 0x0 ;  /* 0x000000000000781c */ /* 0x000fe40003f0f008 */
[----:B---3--:R-:W-:-:S13]  /*12410*/  R2UR UR46, R2 ;  /* 0x00000000022e72ca */ /* 0x008fda00000e0000 */
[----:B------:R-:W-:Y:S02]  /*12420*/  USHF.R.S32.HI UR45, URZ, 0x1f, UR46 ;  /* 0x0000001f3f2d7899 */ /* 0x000fe4000801142e */
[----:B------:R-:W-:-:S04]  /*12430*/  @UP0 ULEA UR4, UP1, UR46, UR4, 0x2 ;  /* 0x000000042e040291 */ /* 0x000fc8000f82103f */
[----:B------:R-:W-:Y:S02]  /*12440*/  @UP0 ULEA.HI.X UR5, UR46, UR5, UR45, 0x2, UP1 ;  /* 0x000000052e050291 */ /* 0x000fe400088f142d */
[----:B------:R-:W-:-:S04]  /*12450*/  IMAD.U32 R2, RZ, RZ, UR4 ;  /* 0x00000004ff027e24 */ /* 0x000fc8000f8e00ff */
[----:B------:R-:W-:Y:S01]  /*12460*/  IMAD.U32 R3, RZ, RZ, UR5 ;  /* 0x00000005ff037e24 */ /* 0x000fe2000f8e00ff */
[----:B------:R-:W-:Y:S01]  /*12470*/  ULDC.64 UR4, c[0x0][0xa00] ;  /* 0x0002800000047ab9 */ /* 0x000fe20000000a00 */
[----:B------:R-:W-:-:S03]  /*12480*/  USHF.L.U32 UR43, UR46, 0x2, URZ ;  /* 0x000000022e2b7899 */ /* 0x000fc6000800063f */
[----:B------:R3:W5:Y:S01]  /*12490*/  @P0 LDG.E R0, desc[UR52][R2.64] ;  /* 0x0000003402000981 */ /* 0x000762000c1e1900 */
[----:B------:R-:W-:Y:S01]  /*124a0*/  ISETP.NE.U32.AND P0, PT, RZ, UR4, PT ;  /* 0x00000004ff007c0c */ /* 0x000fe2000bf05070 */
[----:B------:R-:W-:Y:S02]  /*124b0*/  USHF.L.U64.HI UR44, UR46, 0x2, UR45 ;  /* 0x000000022e2c7899 */ /* 0x000fe4000801022d */
[----:B------:R-:W-:Y:S01]  /*124c0*/  UIADD3 UR4, UP0, UR43, UR4, URZ ;  /* 0x000000042b047290 */ /* 0x000fe2000ff1e03f */
[----:B------:R-:W-:Y:S02]  /*124d0*/  ISETP.NE.AND.EX P2, PT, RZ, UR5, PT, P0 ;  /* 0x00000005ff007c0c */ /* 0x000fe4000bf45300 */
[----:B------:R-:W-:Y:S01]  /*124e0*/  ISETP.NE.U32.AND P0, PT, RZ, UR6, PT ;  /* 0x00000006ff007c0c */ /* 0x000fe2000bf05070 */
[----:B------:R-:W-:Y:S02]  /*124f0*/  UIADD3.X UR5, UR44, UR5, URZ, UP0, !UPT ;  /* 0x000000052c057290 */ /* 0x000fe400087fe43f */
[----:B------:R-:W-:Y:S01]  /*12500*/  IMAD.U32 R4, RZ, RZ, UR4 ;  /* 0x00000004ff047e24 */ /* 0x000fe2000f8e00ff */
[----:B------:R-:W-:Y:S01]  /*12510*/  UIADD3 UR4, UP0, UR43, UR6, URZ ;  /* 0x000000062b047290 */ /* 0x000fe2000ff1e03f */
[----:B------:R-:W-:-:S02]  /*12520*/  ISETP.NE.AND.EX P0, PT, RZ, UR7, PT, P0 ;  /* 0x00000007ff007c0c */ /* 0x000fc4000bf05300 */
[----:B------:R-:W-:Y:S01]  /*12530*/  IMAD.U32 R5, RZ, RZ, UR5 ;  /* 0x00000005ff057e24 */ /* 0x000fe2000f8e00ff */
[----:B------:R-:W-:-:S04]  /*12540*/  UIADD3.X UR5, UR44, UR7, URZ, UP0, !UPT ;  /* 0x000000072c057290 */ /* 0x000fc800087fe43f */
[----:B------:R-:W4:Y:S01]  /*12550*/  @P2 LDG.E R9, desc[UR52][R4.64] ;  /* 0x0000003404092981 */ /* 0x000f22000c1e1900 */
[----:B------:R-:W-:Y:S01]  /*12560*/  IMAD.U32 R6, RZ, RZ, UR4 ;  /* 0x00000004ff067e24 */ /* 0x000fe2000f8e00ff */
[----:B------:R-:W-:Y:S01]  /*12570*/  UISETP.NE.U32.AND UP0, UPT, UR8, URZ, UPT ;  /* 0x0000003f0800728c */ /* 0x000fe2000bf05070 */
[----:B------:R-:W-:-:S03]  /*12580*/  IMAD.U32 R7, RZ, RZ, UR5 ;  /* 0x00000005ff077e24 */ /* 0x000fc6000f8e00ff */
[----:B------:R-:W-:Y:S02]  /*12590*/  UISETP.NE.AND.EX UP0, UPT, UR9, URZ, UPT, UP0 ;  /* 0x0000003f0900728c */ /* 0x000fe4000bf05300 */
[----:B------:R-:W5:Y:S04]  /*125a0*/  @P0 LDG.E R8, desc[UR52][R6.64] ;  /* 0x0000003406080981 */ /* 0x000f68000c1e1900 */
[----:B------:R-:W-:-:S05]  /*125b0*/  PLOP3.LUT P3, PT, PT, PT, UP0, 0x80, 0x0 ;  /* 0x000000000000781c */ /* 0x000fca0003f6f008 */
[----:B------:R-:W-:-:S04]  /*125c0*/  @UP0 UIADD3 UR4, UP1, UR43, UR8, URZ ;  /* 0x000000082b040290 */ /* 0x000fc8000ff3e03f */
[----:B------:R-:W-:Y:S02]  /*125d0*/  @UP0 UIADD3.X UR5, UR44, UR9, URZ, UP1, !UPT ;  /* 0x000000092c050290 */ /* 0x000fe40008ffe43f */
[----:B---3--:R-:W-:-:S04]  /*125e0*/  IMAD.U32 R2, RZ, RZ, UR4 ;  /* 0x00000004ff027e24 */ /* 0x008fc8000f8e00ff */
[----:B------:R-:W-:-:S05]  /*125f0*/  IMAD.U32 R3, RZ, RZ, UR5 ;  /* 0x00000005ff037e24 */ /* 0x000fca000f8e00ff */
[----:B0-----:R0:W5:Y:S01]  /*12600*/  @P3 LDG.E R19, desc[UR52][R2.64] ;  /* 0x0000003402133981 */ /* 0x001162000c1e1900 */
[----:B------:R-:W-:Y:S01]  /*12610*/  UMOV UR47, URZ ;  /* 0x0000003f002f7c82 */ /* 0x000fe20008000000 */
[----:B--2---:R-:W-:Y:S01]  /*12620*/  R2UR UR36, R12 ;  /* 0x000000000c2472ca */ /* 0x004fe200000e0000 */
[----:B0-----:R-:W0:Y:S02]  /*12630*/  LDC.64 R2, c[0x0][0x418] ;  /* 0x00010600ff027b82 */ /* 0x001e240000000a00 */
[----:B0-----:R-:W-:Y:S02]  /*12640*/  ISETP.NE.U32.AND P1, PT, R2, RZ, PT ;  /* 0x000000ff0200720c */ /* 0x001fe40003f25070 */
[----:B------:R-:W-:Y:S02]  /*12650*/  LOP3.LUT R2, R12, 0xff000000, RZ, 0xc0, !PT ;  /* 0xff0000000c027812 */ /* 0x000fe400078ec0ff */
[----:B------:R-:W-:Y:S02]  /*12660*/  ISETP.NE.AND.EX P1, PT, R3, RZ, PT, P1 ;  /* 0x000000ff0300720c */ /* 0x000fe40003f25310 */
[----:B------:R-:W-:-:S02]  /*12670*/  SHF.R.U32.HI R2, RZ, 0x8, R2 ;  /* 0x00000008ff027819 */ /* 0x000fc40000011602 */
[----:B----4-:R-:W-:Y:S02]  /*12680*/  @P2 R2UR UR47, R9 ;  /* 0x00000000092f22ca */ /* 0x010fe400000e0000 */
[----:B------:R-:W-:-:S04]  /*12690*/  LOP3.LUT R9, R12, 0xff0000, RZ, 0xc0, !PT ;  /* 0x00ff00000c097812 */ /* 0x000fc800078ec0ff */
[----:B------:R-:W-:Y:S01]  /*126a0*/  LEA.HI R9, R9, R2, RZ, 0x10 ;  /* 0x0000000209097211 */ /* 0x000fe200078f80ff */
[----:B-1----:R-:W-:Y:S08]  /*126b0*/  @P3 BRA `(.L_x_2334) ;  /* 0x0000000000103947 */ /* 0x002ff00003800000 */
[----:B------:R-:W-:Y:S05]  /*126c0*/  @!P2 BRA `(.L_x_2334) ;  /* 0x00000000000ca947 */ /* 0x000fea0003800000 */
[----:B-----5:R-:W2:Y:S04]  /*126d0*/  LDG.E R19, desc[UR52][R4.64] ;  /* 0x0000003404137981 */ /* 0x020ea8000c1e1900 */
[----:B------:R-:W2:Y:S02]  /*126e0*/  LDG.E R4, desc[UR52][R4.64+0x4] ;  /* 0x0000043404047981 */ /* 0x000ea4000c1e1900 */
[----:B--2---:R-:W-:-:S07]  /*126f0*/  IMAD.IADD R19, R4, 0x1, -R19 ;  /* 0x0000000104137824 */ /* 0x004fce00078e0a13 */
.L_x_2334:
[----:B------:R-:W-:Y:S01]  /*12700*/  IMAD.U32 R3, RZ, RZ, UR46 ;  /* 0x0000002eff037e24 */ /* 0x000fe2000f8e00ff */
[----:B------:R-:W-:Y:S01]  /*12710*/  ULDC.64 UR4, c[0x0][0xa20] ;  /* 0x0002880000047ab9 */ /* 0x000fe20000000a00 */
[----:B-----5:R-:W-:Y:S01]  /*12720*/  IMAD.IADD R4, R8, 0x1, R0 ;  /* 0x0000000108047824 */ /* 0x020fe200078e0200 */
[----:B------:R-:W-:Y:S01]  /*12730*/  ISETP.NE.U32.AND P2, PT, RZ, UR4, PT ;  /* 0x00000004ff007c0c */ /* 0x000fe2000bf45070 */
[----:B------:R-:W-:Y:S01]  /*12740*/  ULOP3.LUT UR36, UR36, 0xffff, URZ, 0xc0, !UPT ;  /* 0x0000ffff24247892 */ /* 0x000fe2000f8ec03f */
[----:B------:R0:W-:Y:S01]  /*12750*/  STL [R1+0x18], R3 ;  /* 0x0000180301007387 */ /* 0x0001e20000100800 */
[----:B------:R-:W-:Y:S02]  /*12760*/  SEL R2, R10, 0x1, P1 ;  /* 0x000000010a027807 */ /* 0x000fe40000800000 */
[----:B------:R-:W-:Y:S01]  /*12770*/  ISETP.NE.AND.EX P2, PT, RZ, UR5, PT, P2 ;  /* 0x00000005ff007c0c */ /* 0x000fe2000bf45320 */
[----:B------:R0:W-:Y:S02]  /*12780*/  STL [R1+0x28], R4 ;  /* 0x0000280401007387 */ /* 0x0001e40000100800 */
[----:B------:R-:W-:-:S10]  /*12790*/  IMAD R2, R2, R11, RZ ;  /* 0x0000000b02027224 */ /* 0x000fd400078e02ff */
[----:B0-----:R-:W-:Y:S05]  /*127a0*/  @!P2 BRA `(.L_x_2335) ;  /* 0x000000000018a947 */ /* 0x001fea0003800000 */
[----:B------:R-:W-:-:S04]  /*127b0*/  UIADD3 UR4, UP0, UR43, UR4, URZ ;  /* 0x000000042b047290 */ /* 0x000fc8000ff1e03f */
[----:B------:R-:W-:Y:S02]  /*127c0*/  UIADD3.X UR5, UR44, UR5, URZ, UP0, !UPT ;  /* 0x000000052c057290 */ /* 0x000fe400087fe43f */
[----:B------:R-:W-:-:S04]  /*127d0*/  IMAD.U32 R2, RZ, RZ, UR4 ;  /* 0x00000004ff027e24 */ /* 0x000fc8000f8e00ff */
[----:B------:R-:W-:-:S05]  /*127e0*/  IMAD.U32 R3, RZ, RZ, UR5 ;  /* 0x00000005ff037e24 */ /* 0x000fca000f8e00ff */
[----:B------:R0:W5:Y:S01]  /*127f0*/  LDG.E R2, desc[UR52][R2.64] ;  /* 0x0000003402027981 */ /* 0x000162000c1e1900 */
[----:B------:R-:W-:Y:S05]  /*12800*/  BRA `(.L_x_2336) ;  /* 0x0000000000107947 */ /* 0x000fea0003800000 */
.L_x_2335:
[----:B------:R-:W-:Y:S05]  /*12810*/  @!P0 BRA `(.L_x_2336) ;  /* 0x00000000000c8947 */ /* 0x000fea0003800000 */
[----:B------:R-:W2:Y:S04]  /*12820*/  LDG.E R2, desc[UR52][R6.64] ;  /* 0x0000003406027981 */ /* 0x000ea8000c1e1900 */
[----:B------:R-:W2:Y:S02]  /*12830*/  LDG.E R6, desc[UR52][R6.64+0x4] ;  /* 0x0000043406067981 */ /* 0x000ea4000c1e1900 */
[----:B--2---:R-:W-:-:S07]  /*12840*/  IMAD.IADD R2, R6, 0x1, -R2 ;  /* 0x0000000106027824 */ /* 0x004fce00078e0a02 */
.L_x_2336:
[----:B------:R-:W2:Y:S01]  /*12850*/  LDL R5, [R1+0x14] ;  /* 0x0000140001057983 */ /* 0x000ea20000100800 */
[----:B-----5:R-:W-:Y:S02]  /*12860*/  IMAD.IADD R2, R2, 0x1, -R0 ;  /* 0x0000000102027824 */ /* 0x020fe400078e0a00 */
[----:B------:R-:W1:Y:S02]  /*12870*/  LDC R0, c[0x0][0x448] ;  /* 0x00011200ff007b82 */ /* 0x000e640000000800 */
[----:B-1----:R-:W-:-:S13]  /*12880*/  ISETP.NE.AND P0, PT, R0, 0x1, PT ;  /* 0x000000010000780c */ /* 0x002fda0003f05270 */
[----:B0-----:R-:W0:Y:S08]  /*12890*/  @P0 LDC R3, c[0x0][0x44c] ;  /* 0x00011300ff030b82 */ /* 0x001e300000000800 */
[----:B------:R-:W1:Y:S01]  /*128a0*/  @P0 LDC R4, c[0x0][0x450] ;  /* 0x00011400ff040b82 */ /* 0x000e620000000800 */
[----:B--2---:R-:W-:-:S04]  /*128b0*/  IMAD.SHL.U32 R0, R5, 0x80, RZ ;  /* 0x0000008005007824 */ /* 0x004fc800078e00ff */
[----:B------:R-:W-:-:S04]  /*128c0*/  VIADD R0, R0, 0x7f ;  /* 0x0000007f00007836 */ /* 0x000fc80000000000 */
[----:B0-----:R-:W-:-:S05]  /*128d0*/  @P0 IMAD.HI.U32 R3, R0, R3, RZ ;  /* 0x0000000300030227 */ /* 0x001fca00078e00ff */
[----:B-1----:R-:W-:Y:S02]  /*128e0*/  @P0 SHF.R.U32.HI R0, RZ, R4, R3 ;  /* 0x00000004ff000219 */ /* 0x002fe40000011603 */
[C---:B------:R-:W-:Y:S01]  /*128f0*/  IADD3 R3, R2.reuse, 0x80, -R19 ;  /* 0x0000008002037810 */ /* 0x040fe20007ffe813 */
[----:B------:R-:W-:Y:S01]  /*12900*/  VIADD R2, R2, 0x7f ;  /* 0x0000007f02027836 */ /* 0x000fe20000000000 */
[----:B------:R-:W-:-:S03]  /*12910*/  SHF.R.U32.HI R4, RZ, 0x10, R9 ;  /* 0x00000010ff047819 */ /* 0x000fc60000011609 */
[----:B------:R-:W-:Y:S01]  /*12920*/  IMAD.IADD R0, R3, 0x1, R0 ;  /* 0x0000000103007824 */ /* 0x000fe200078e0200 */
[----:B------:R-:W-:Y:S02]  /*12930*/  SHF.R.S32.HI R3, RZ, 0x1f, R2 ;  /* 0x0000001fff037819 */ /* 0x000fe40000011402 */
[----:B------:R-:W-:Y:S02]  /*12940*/  ISETP.NE.AND P0, PT, R4, RZ, PT ;  /* 0x000000ff0400720c */ /* 0x000fe40003f05270 */
[----:B------:R-:W-:Y:S02]  /*12950*/  LEA.HI R3, R3, R2, RZ, 0x7 ;  /* 0x0000000203037211 */ /* 0x000fe400078f38ff */
[----:B------:R-:W-:-:S04]  /*12960*/  SHF.R.S32.HI R2, RZ, 0x1f, R0 ;  /* 0x0000001fff027819 */ /* 0x000fc80000011400 */
[----:B------:R-:W-:Y:S02]  /*12970*/  LEA.HI R2, R2, R0, RZ, 0x7 ;  /* 0x0000000002027211 */ /* 0x000fe400078f38ff */
[----:B------:R-:W-:Y:S02]  /*12980*/  SHF.R.S32.HI R0, RZ, 0x7, R3 ;  /* 0x00000007ff007819 */ /* 0x000fe40000011403 */
[----:B------:R-:W-:Y:S01]  /*12990*/  SHF.R.S32.HI R2, RZ, 0x7, R2 ;  /* 0x00000007ff027819 */ /* 0x000fe20000011402 */
[----:B------:R-:W0:Y:S03]  /*129a0*/  @!P0 LDC R4, c[0x0][0x9f0] ;  /* 0x00027c00ff048b82 */ /* 0x000e260000000800 */
[----:B------:R-:W-:Y:S01]  /*129b0*/  VIMNMX R0, R0, R2, PT ;  /* 0x0000000200007248 */ /* 0x000fe20003fe0100 */
[----:B------:R-:W-:-:S03]  /*129c0*/  IMAD.MOV.U32 R2, RZ, RZ, RZ ;  /* 0x000000ffff027224 */ /* 0x000fc600078e00ff */
[----:B------:R-:W-:-:S13]  /*129d0*/  ISETP.GE.AND P1, PT, R0, 0x1, PT ;  /* 0x000000010000780c */ /* 0x000fda0003f26270 */
[----:B------:R-:W-:Y:S05]  /*129e0*/  @!P1 BRA `(.L_x_2337) ;  /* 0x0000000000689947 */ /* 0x000fea0003800000 */
[----:B0-----:R-:W-:-:S04]  /*129f0*/  IABS R5, R4 ;  /* 0x0000000400057213 */ /* 0x001fc80000000000 */
        /* <DEDUP_REMOVED lines=9> */
[----:B------:R-:W-:-:S03]  /*12a90*/  IADD3 R3, R4, -0x1, R0 ;  /* 0xffffffff04037810 */ /* 0x000fc60007ffe000 */
[----:B------:R-:W-:Y:S01]  /*12aa0*/  IMAD.MOV R2, RZ, RZ, -R2 ;  /* 0x000000ffff027224 */ /* 0x000fe200078e0a02 */
[----:B------:R-:W-:Y:S02]  /*12ab0*/  IABS R6, R3 ;  /* 0x0000000300067213 */ /* 0x000fe40000000000 */
[----:B------:R-:W-:Y:S01]  /*12ac0*/  LOP3.LUT R3, R3, R4, RZ, 0x3c, !PT ;  /* 0x0000000403037212 */ /* 0x000fe200078e3cff */
[----:B------:R-:W-:Y:S02]  /*12ad0*/  IMAD.MOV.U32 R7, RZ, RZ, R2 ;  /* 0x000000ffff077224 */ /* 0x000fe400078e0002 */
        /* <DEDUP_REMOVED lines=11> */
.L_x_2337:
[----:B------:R-:W-:Y:S01]  /*12b90*/  LOP3.LUT R9, R9, 0xff, RZ, 0xc0, !PT ;  /* 0x000000ff09097812 */ /* 0x000fe200078ec0ff */
[----:B------:R-:W-:Y:S04]  /*12ba0*/  BSSY B7, `(.L_x_2338) ;  /* 0x00003f0000077945 */ /* 0x000fe80003800000 */
[----:B------:R-:W-:-:S05]  /*12bb0*/  IMAD R3, R9, R2, RZ ;  /* 0x0000000209037224 */ /* 0x000fca00078e02ff */
        /* <DEDUP_REMOVED lines=10> */
[----:B------:R-:W-:Y:S01]  /*12c60*/  VOTEU.ANY UR4, UPT, PT ;  /* 0x0000000000047886 */ /* 0x000fe200038e0100 */
[----:B0-----:R-:W0:Y:S01]  /*12c70*/  LDC.64 R4, c[0x0][0xc60] ;  /* 0x00031800ff047b82 */ /* 0x001e220000000a00 */
[----:B------:R-:W1:Y:S08]  /*12c80*/  FLO.U32 R0, UR4 ;  /* 0x0000000400007d00 */ /* 0x000e7000080e0000 */
[----:B------:R-:W0:Y:S01]  /*12c90*/  POPC R2, UR4 ;  /* 0x0000000400027d09 */ /* 0x000e220008000000 */
[----:B-1----:R-:W-:-:S13]  /*12ca0*/  ISETP.EQ.U32.AND P0, PT, R0, R3, PT ;  /* 0x000000030000720c */ /* 0x002fda0003f02070 */
[----:B0-----:R-:W2:Y:S01]  /*12cb0*/  @P0 ATOMG.E.ADD.STRONG.GPU PT, R5, desc[UR52][R4.64], R2 ;  /* 0x00000002040509a8 */ /* 0x001ea200081ee1f4 */
[----:B------:R-:W0:Y:S02]  /*12cc0*/  S2R R3, SR_LTMASK ;  /* 0x0000000000037919 */ /* 0x000e240000003900 */
[----:B0-----:R-:W-:-:S06]  /*12cd0*/  LOP3.LUT R3, R3, UR4, RZ, 0xc0, !PT ;  /* 0x0000000403037c12 */ /* 0x001fcc000f8ec0ff */
[----:B------:R-:W0:Y:S01]  /*12ce0*/  POPC R3, R3 ;  /* 0x0000000300037309 */ /* 0x000e220000000000 */
[----:B--2---:R-:W0:Y:S02]  /*12cf0*/  SHFL.IDX PT, R0, R5, R0, 0x1f ;  /* 0x00001f0005007589 */ /* 0x004e2400000e0000 */
[----:B0-----:R-:W-:-:S05]  /*12d00*/  IADD3 R0, R0, UR40, R3 ;  /* 0x0000002800007c10 */ /* 0x001fca000fffe003 */
[----:B------:R1:W-:Y:S01]  /*12d10*/  STL [R1+0x10], R0 ;  /* 0x0000100001007387 */ /* 0x0003e20000100800 */
[----:B------:R-:W-:Y:S05]  /*12d20*/  BRA `(.L_x_2340) ;  /* 0x0000003c005c7947 */ /* 0x000fea0003800000 */
.L_x_2339:
        /* <DEDUP_REMOVED lines=8> */
[----:B0-----:R-:W-:Y:S02]  /*12db0*/  IMAD.U32 R4, RZ, RZ, UR6 ;  /* 0x00000006ff047e24 */ /* 0x001fe4000f8e00ff */
        /* <DEDUP_REMOVED lines=11> */
.L_x_2342:
[----:B------:R-:W-:Y:S05]  /*12e70*/  BSYNC B6 ;  /* 0x0000000000067941 */ /* 0x000fea0003800000 */
.L_x_2341:
[----:B------:R-:W-:Y:S01]  /*12e80*/  VIADD R0, R17, 0x10400 ;  /* 0x0001040011007836 */ /* 0x000fe20000000000 */
[----:B------:R-:W-:Y:S04]  /*12e90*/  BSSY B6, `(.L_x_2343) ;  /* 0x0000014000067945 */ /* 0x000fe80003800000 */
[----:B------:R-:W-:-:S04]  /*12ea0*/  LOP3.LUT P0, RZ, R0, 0x3ff, RZ, 0xc0, !PT ;  /* 0x000003ff00ff7812 */ /* 0x000fc8000780c0ff */
[----:B------:R-:W-:-:S09]  /*12eb0*/  P2R R16, PR, RZ, 0x1 ;  /* 0x00000001ff107803 */ /* 0x000fd20000000000 */
        /* <DEDUP_REMOVED lines=17> */
.L_x_2344:
[----:B------:R-:W-:Y:S05]  /*12fd0*/  BSYNC B6 ;  /* 0x0000000000067941 */ /* 0x000fea0003800000 */
.L_x_2343:
[----:B------:R-:W-:Y:S01]  /*12fe0*/  VIADD R0, R17, 0x400 ;  /* 0x0000040011007836 */ /* 0x000fe20000000000 */
[----:B------:R-:W-:Y:S04]  /*12ff0*/  BSSY B6, `(.L_x_2345) ;  /* 0x0000014000067945 */ /* 0x000fe80003800000 */
[----:B------:R1:W-:Y:S01]  /*13000*/  STL [R1], R0 ;  /* 0x0000000001007387 */ /* 0x0003e20000100800 */
[----:B------:R-:W-:-:S13]  /*13010*/  LOP3.LUT P0, RZ, R0, 0x3ff, RZ, 0xc0, !PT ;  /* 0x000003ff00ff7812 */ /* 0x000fda000780c0ff */
[----:B-1----:R-:W-:Y:S05]  /*13020*/  @!P0 BRA `(.L_x_2346) ;  /* 0x0000000000408947 */ /* 0x002fea0003800000 */
        /* <DEDUP_REMOVED lines=16> */
.L_x_2346:
[----:B------:R-:W-:Y:S05]  /*13130*/  BSYNC B6 ;  /* 0x0000000000067941 */ /* 0x000fea0003800000 */
.L_x_2345:
[----:B------:R-:W-:Y:S01]  /*13140*/  ISETP.NE.AND P6, PT, R16, RZ, PT ;  /* 0x000000ff1000720c */ /* 0x000fe20003fc5270 */
[----:B------:R-:W-:-:S12]  /*13150*/  BSSY B6, `(.L_x_2347) ;  /* 0x0000012000067945 */ /* 0x000fd80003800000 */
        /* <DEDUP_REMOVED lines=17> */
.L_x_2348:
[----:B------:R-:W-:Y:S05]  /*13270*/  BSYNC B6 ;  /* 0x0000000000067941 */ /* 0x000fea0003800000 */
.L_x_2347:
        /* <DEDUP_REMOVED lines=8> */
[----:B------:R-:W-:Y:S01]  /*13300*/  IMAD.U32 R3, RZ, RZ, UR5 ;  /* 0x00000005ff037e24 */ /* 0x000fe2000f8e00ff */
[----:B------:R-:W1:Y:S01]  /*13310*/  S2R R0, SR_TID.X ;  /* 0x0000000000007919 */ /* 0x000e620000002100 */
[----:B------:R-:W-:-:S03]  /*13320*/  ULDC.64 UR4, c[0x0][0xa08] ;  /* 0x0002820000047ab9 */ /* 0x000fc60000000a00 */
[----:B--2---:R2:W3:Y:S01]  /*13330*/  @P0 LDG.E R8, desc[UR52][R2.64] ;  /* 0x0000003402080981 */ /* 0x0044e2000c1e1900 */
[----:B-1----:R-:W-:-:S04]  /*13340*/  SHF.R.U32.HI R0, RZ, 0x5, R0 ;  /* 0x00000005ff007819 */ /* 0x002fc80000011600 */
[----:B------:R-:W-:Y:S01]  /*13350*/  LOP3.LUT R0, R0, 0x3, RZ, 0xc0, !PT ;  /* 0x0000000300007812 */ /* 0x000fe200078ec0ff */
[----:B--2---:R-:W1:Y:S01]  /*13360*/  LDC.64 R2, c[0x0][0x418] ;  /* 0x00010600ff027b82 */ /* 0x004e620000000a00 */
[----:B---3--:R-:W-:Y:S01]  /*13370*/  SHF.R.S32.HI R9, RZ, 0x1f, R8 ;  /* 0x0000001fff097819 */ /* 0x008fe20000011408 */
[----:B------:R2:W-:Y:S01]  /*13380*/  @P0 STL [R1+0x18], R8 ;  /* 0x0000180801000387 */ /* 0x0005e20000100800 */
[----:B-1----:R-:W-:Y:S01]  /*13390*/  LOP3.LUT P0, RZ, R2, UR4, RZ, 0xfc, !PT ;  /* 0x0000000402ff7c12 */ /* 0x002fe2000f80fcff */
[----:B------:R-:W-:Y:S02]  /*133a0*/  UMOV UR4, 0xffffffff ;  /* 0xffffffff00047882 */ /* 0x000fe40000000000 */
[----:B------:R2:W-:Y:S01]  /*133b0*/  STL [R1+0x20], R9 ;  /* 0x0000200901007387 */ /* 0x0005e20000100800 */
[----:B------:R-:W-:-:S04]  /*133c0*/  LOP3.LUT P0, RZ, R3, UR5, RZ, 0xfc, P0 ;  /* 0x0000000503ff7c12 */ /* 0x000fc8000800fcff */
[----:B------:R-:W-:Y:S01]  /*133d0*/  SEL R16, R8, RZ, !P0 ;  /* 0x000000ff08107207 */ /* 0x000fe20004000000 */
[----:B------:R-:W-:Y:S08]  /*133e0*/  BRA.DIV UR4, `(.L_x_2349) ;  /* 0x0000004e04947947 */ /* 0x000ff0000b800000 */
[----:B------:R1:W3:Y:S02]  /*133f0*/  SHFL.IDX PT, R14, R0, RZ, 0x1f ;  /* 0x00001fff000e7589 */ /* 0x0002e400000e0000 */
.L_x_2424:
[----:B------:R-:W-:Y:S02]  /*13400*/  PLOP3.LUT P1, PT, PT, PT, PT, 0x8, 0x0 ;  /* 0x000000000000781c */ /* 0x000fe40003f2e170 */
[----:B---3--:R-:W-:Y:S02]  /*13410*/  ISETP.NE.AND P0, PT, R14, RZ, PT ;  /* 0x000000ff0e00720c */ /* 0x008fe40003f05270 */
[----:B-1----:R-:W-:-:S05]  /*13420*/  P2R R0, PR, RZ, 0x2 ;  /* 0x00000002ff007803 */ /* 0x002fca0000000000 */
[----:B------:R1:W-:Y:S06]  /*13430*/  STL [R1+0x24], R0 ;  /* 0x0000240001007387 */ /* 0x0003ec0000100800 */
[----:B------:R-:W-:Y:S05]  /*13440*/  @P0 BRA `(.L_x_2350) ;  /* 0x0000000400900947 */ /* 0x000fea0003800000 */
[----:B-1----:R-:W3:Y:S01]  /*13450*/  LDL R0, [R1+0x40] ;  /* 0x0000400001007983 */ /* 0x002ee20000100800 */
[----:B------:R-:W-:Y:S01]  /*13460*/  UMOV UR4, 0xffffffff ;  /* 0xffffffff00047882 */ /* 0x000fe20000000000 */
[----:B---3--:R-:W-:Y:S02]  /*13470*/  VIADD R0, R0, 0xffffffff ;  /* 0xffffffff00007836 */ /* 0x008fe40000000000 */
[----:B------:R-:W-:Y:S05]  /*13480*/  BRA.DIV UR4, `(.L_x_2351) ;  /* 0x0000004e048c7947 */ /* 0x000fea000b800000 */
[----:B------:R-:W-:-:S13]  /*13490*/  ELECT P6, URZ, PT ;  /* 0x00000000003f782f */ /* 0x000fda00038c0000 */
.L_x_2427:
        /* <DEDUP_REMOVED lines=21> */
.L_x_2352:
[----:B-1----:R-:W3:Y:S04]  /*135f0*/  LDL R2, [R1+0x4] ;  /* 0x0000040001027983 */ /* 0x002ee80000100800 */
[----:B------:R-:W0:Y:S01]  /*13600*/  LDL R3, [R1+0xc] ;  /* 0x00000c0001037983 */ /* 0x000e220000100800 */
[----:B--2---:R-:W1:Y:S02]  /*13610*/  S2R R8, SR_TID.X ;  /* 0x0000000000087919 */ /* 0x004e640000002100 */
[----:B-1----:R-:W-:-:S04]  /*13620*/  LOP3.LUT R8, R8, 0x7f, RZ, 0xc0, !PT ;  /* 0x0000007f08087812 */ /* 0x002fc800078ec0ff */
[----:B------:R-:W-:Y:S01]  /*13630*/  ISETP.NE.AND P1, PT, R8, RZ, PT ;  /* 0x000000ff0800720c */ /* 0x000fe20003f25270 */
[----:B---3--:R-:W-:Y:S01]  /*13640*/  IMAD R2, R2, 0x8, R17 ;  /* 0x0000000802027824 */ /* 0x008fe200078e0211 */
[----:B0-----:R-:W-:-:S04]  /*13650*/  SHF.L.U32 R4, R3, 0x1f, RZ ;  /* 0x0000001f03047819 */ /* 0x001fc800000006ff */
[----:B------:R-:W0:Y:S02]  /*13660*/  SYNCS.PHASECHK.TRANS64.TRYWAIT P0, [R2+URZ+0x38880], R4 ;  /* 0x03888004020075a7 */ /* 0x000e24000800017f */
[----:B0-----:R-:W-:Y:S05]  /*13670*/  @!P0 BRA `(.L_x_2353) ;  /* 0x0000004c00308947 */ /* 0x001fea0003800000 */
.L_x_2428:
        /* <DEDUP_REMOVED lines=8> */
.L_x_2354:
[----:B------:R-:W2:Y:S04]  /*13700*/  LDL R3, [R1+0x4] ;  /* 0x0000040001037983 */ /* 0x000ea80000100800 */
[----:B------:R-:W3:Y:S01]  /*13710*/  LDL R5, [R1+0x28] ;  /* 0x0000280001057983 */ /* 0x000ee20000100800 */
        /* <DEDUP_REMOVED lines=22> */
[----:B-12---:R-:W-:Y:S05]  /*13880*/  @!P0 BRA `(.L_x_2355) ;  /* 0x0000004800c08947 */ /* 0x006fea0003800000 */
.L_x_2429:
        /* <DEDUP_REMOVED lines=8> */
.L_x_2356:
[----:B------:R-:W-:Y:S01]  /*13910*/  R2UR UR8, R3 ;  /* 0x00000000030872ca */ /* 0x000fe200000e0000 */
[----:B------:R-:W-:Y:S01]  /*13920*/  UIADD3 UR4, UP0, UR48, 0x370, URZ ;  /* 0x0000037030047890 */ /* 0x000fe2000ff1e03f */
[----:B------:R-:W-:Y:S01]  /*13930*/  R2UR UR17, R2 ;  /* 0x00000000021172ca */ /* 0x000fe200000e0000 */
[----:B------:R-:W-:Y:S01]  /*13940*/  UMOV UR6, 0x0 ;  /* 0x0000000000067882 */ /* 0x000fe20000000000 */
[----:B------:R-:W-:Y:S01]  /*13950*/  R2UR UR19, R0 ;  /* 0x00000000001372ca */ /* 0x000fe200000e0000 */
[----:B------:R-:W-:Y:S01]  /*13960*/  UIADD3.X UR5, URZ, UR49, URZ, UP0, !UPT ;  /* 0x000000313f057290 */ /* 0x000fe200087fe43f */
[----:B------:R-:W-:Y:S01]  /*13970*/  R2UR UR21, R16 ;  /* 0x00000000101572ca */ /* 0x000fe200000e0000 */
[----:B------:R-:W-:Y:S01]  /*13980*/  UMOV UR7, 0x14f00000 ;  /* 0x14f0000000077882 */ /* 0x000fe20000000000 */
[----:B------:R-:W-:Y:S01]  /*13990*/  PLOP3.LUT P0, PT, PT, PT, PT, 0x80, 0x0 ;  /* 0x000000000000781c */ /* 0x000fe20003f0f070 */
[----:B------:R-:W-:Y:S01]  /*139a0*/  UMOV UR18, URZ ;  /* 0x0000003f00127c82 */ /* 0x000fe20008000000 */
[----:B------:R-:W-:Y:S01]  /*139b0*/  UMOV UR20, UR36 ;  /* 0x0000002400147c82 */ /* 0x000fe20008000000 */
[----:B------:R-:W-:Y:S01]  /*139c0*/  UMOV UR10, 0x80 ;  /* 0x00000080000a7882 */ /* 0x000fe20000000000 */
[----:B------:R-:W-:Y:S01]  /*139d0*/  P2R R0, PR, RZ, 0x1 ;  /* 0x00000001ff007803 */ /* 0x000fe20000000000 */
[----:B------:R-:W-:-:S02]  /*139e0*/  UIADD3 UR16, UR8, 0x28400, URZ ;  /* 0x0002840008107890 */ /* 0x000fc4000fffe03f */
[----:B------:R-:W-:Y:S02]  /*139f0*/  UIADD3 UR17, UR17, 0x38830, URZ ;  /* 0x0003883011117890 */ /* 0x000fe4000fffe03f */
[----:B------:R-:W-:Y:S01]  /*13a00*/  UIADD3 UR8, UR8, 0x2c400, URZ ;  /* 0x0002c40008087890 */ /* 0x000fe2000fffe03f */
[----:B------:R3:W-:Y:S01]  /*13a10*/  STL [R1+0x24], R0 ;  /* 0x0000240001007387 */ /* 0x0007e20000100800 */
[----:B------:R-:W-:Y:S01]  /*13a20*/  UMOV UR12, UR36 ;  /* 0x00000024000c7c82 */ /* 0x000fe20008000000 */
[----:B------:R-:W-:Y:S01]  /*13a30*/  UMOV UR11, UR19 ;  /* 0x00000013000b7c82 */ /* 0x000fe20008000000 */
[----:B------:R-:W-:Y:S01]  /*13a40*/  UMOV UR13, UR21 ;  /* 0x00000015000d7c82 */ /* 0x000fe20008000000 */
[----:B------:R-:W-:Y:S02]  /*13a50*/  UMOV UR9, UR17 ;  /* 0x0000001100097c82 */ /* 0x000fe40008000000 */
[----:B------:R3:W-:Y:S02]  /*13a60*/  UTMALDG.4D [UR16], [UR4], desc[UR6] ;  /* 0x00000610040075b4 */ /* 0x0007e40008019000 */
[----:B------:R3:W-:Y:S01]  /*13a70*/  UTMALDG.4D [UR8], [UR4], desc[UR6] ;  /* 0x00000608040075b4 */ /* 0x0007e20008019000 */
[----:B------:R-:W-:-:S02]  /*13a80*/  NOP ;  /* 0x0000000000007918 */ /* 0x000fc40000000000 */
.L_x_2350:
[----:B------:R-:W-:Y:S05]  /*13a90*/  WARPSYNC.ALL ;  /* 0x0000000000007948 */ /* 0x000fea0003800000 */
[----:B-1-3--:R-:W-:Y:S01]  /*13aa0*/  VIADD R0, R17, 0x20400 ;  /* 0x0002040011007836 */ /* 0x00afe20000000000 */
[----:B------:R-:W-:Y:S01]  /*13ab0*/  USHF.R.S32.HI UR4, URZ, 0x1f, UR47 ;  /* 0x0000001f3f047899 */ /* 0x000fe2000801142f */
        /* <DEDUP_REMOVED lines=30> */
.L_x_2358:
[----:B------:R-:W-:Y:S05]  /*13ca0*/  BSYNC B6 ;  /* 0x0000000000067941 */ /* 0x000fea0003800000 */
.L_x_2357:
[----:B--2---:R-:W2:Y:S01]  /*13cb0*/  LDL R8, [R1+0x14] ;  /* 0x0000140001087983 */ /* 0x004ea20000100800 */
[----:B------:R-:W1:Y:S01]  /*13cc0*/  LDC R6, c[0x0][0x448] ;  /* 0x00011200ff067b82 */ /* 0x000e620000000800 */
[----:B------:R-:W-:Y:S01]  /*13cd0*/  ULDC.64 UR6, c[0x0][0x2d8] ;  /* 0x0000b60000067ab9 */ /* 0x000fe20000000a00 */
[----:B0-----:R-:W0:Y:S01]  /*13ce0*/  S2R R2, SR_TID.X ;  /* 0x0000000000027919 */ /* 0x001e220000002100 */
[----:B------:R-:W-:Y:S01]  /*13cf0*/  UMOV UR4, UR50 ;  /* 0x0000003200047c82 */ /* 0x000fe20008000000 */
[----:B------:R-:W-:Y:S01]  /*13d00*/  UMOV UR5, UR37 ;  /* 0x0000002500057c82 */ /* 0x000fe20008000000 */
[----:B------:R-:W-:Y:S01]  /*13d10*/  ULDC.64 UR8, c[0x0][0x2e0] ;  /* 0x0000b80000087ab9 */ /* 0x000fe20000000a00 */
[----:B-1----:R-:W-:Y:S02]  /*13d20*/  ISETP.NE.AND P0, PT, R6, 0x1, PT ;  /* 0x000000010600780c */ /* 0x002fe40003f05270 */
[----:B0-----:R-:W-:-:S11]  /*13d30*/  LOP3.LUT R0, R2, 0x7f, RZ, 0xc0, !PT ;  /* 0x0000007f02007812 */ /* 0x001fd600078ec0ff */
[----:B------:R-:W0:Y:S01]  /*13d40*/  @P0 LDC R3, c[0x0][0x44c] ;  /* 0x00011300ff030b82 */ /* 0x000e220000000800 */
[----:B------:R-:W-:Y:S01]  /*13d50*/  IMAD.SHL.U32 R2, R2, 0x10, RZ ;  /* 0x0000001002027824 */ /* 0x000fe200078e00ff */
[----:B------:R-:W-:-:S06]  /*13d60*/  SHF.R.U32.HI R0, RZ, 0x3, R0 ;  /* 0x00000003ff007819 */ /* 0x000fcc0000011600 */
[----:B------:R-:W1:Y:S01]  /*13d70*/  @P0 LDC R4, c[0x0][0x450] ;  /* 0x00011400ff040b82 */ /* 0x000e620000000800 */
[----:B------:R-:W-:Y:S01]  /*13d80*/  LOP3.LUT R2, R0, 0x70, R2, 0xf8, !PT ;  /* 0x0000007000027812 */ /* 0x000fe200078ef802 */
[----:B------:R-:W3:Y:S01]  /*13d90*/  S2R R9, SR_TID.X ;  /* 0x0000000000097919 */ /* 0x000ee20000002100 */
[----:B------:R-:W-:Y:S02]  /*13da0*/  UIMAD.WIDE.U32 UR4, UR36, UR6, UR4 ;  /* 0x00000006240472a5 */ /* 0x000fe4000f8e0004 */
[----:B------:R-:W-:Y:S02]  /*13db0*/  UIMAD UR6, UR45, UR8, URZ ;  /* 0x000000082d0672a4 */ /* 0x000fe4000f8e023f */
[----:B------:R-:W-:Y:S02]  /*13dc0*/  UIMAD UR5, UR36, UR7, UR5 ;  /* 0x00000007240572a4 */ /* 0x000fe4000f8e0205 */
[----:B------:R-:W-:Y:S02]  /*13dd0*/  UIMAD UR6, UR46, UR9, UR6 ;  /* 0x000000092e0672a4 */ /* 0x000fe4000f8e0206 */
[----:B------:R-:W-:-:S03]  /*13de0*/  UIMAD.WIDE.U32 UR4, UR46, UR8, UR4 ;  /* 0x000000082e0472a5 */ /* 0x000fc6000f8e0004 */
[----:B------:R-:W-:Y:S01]  /*13df0*/  ULDC.64 UR8, c[0x0][0x2d0] ;  /* 0x0000b40000087ab9 */ /* 0x000fe20000000a00 */
[----:B------:R-:W-:Y:S01]  /*13e00*/  UIADD3 UR5, UR5, UR6, URZ ;  /* 0x0000000605057290 */ /* 0x000fe2000fffe03f */
[----:B---3--:R-:W-:-:S05]  /*13e10*/  IMAD.SHL.U32 R9, R9, 0x10, RZ ;  /* 0x0000001009097824 */ /* 0x008fca00078e00ff */
[----:B------:R-:W-:-:S04]  /*13e20*/  LOP3.LUT R9, R9, 0x70, RZ, 0xc0, !PT ;  /* 0x0000007009097812 */ /* 0x000fc800078ec0ff */
[----:B------:R-:W-:Y:S01]  /*13e30*/  LOP3.LUT R9, R9, 0x80, RZ, 0xfc, !PT ;  /* 0x0000008009097812 */ /* 0x000fe200078efcff */
[----:B--2---:R-:W-:-:S04]  /*13e40*/  IMAD R2, R8, 0x80, R2 ;  /* 0x0000008008027824 */ /* 0x004fc800078e0202 */
[----:B0-----:R-:W-:-:S04]  /*13e50*/  @P0 IMAD.HI.U32 R3, R2, R3, RZ ;  /* 0x0000000302030227 */ /* 0x001fc800078e00ff */
[----:B------:R-:W-:Y:S01]  /*13e60*/  IMAD.MOV.U32 R0, RZ, RZ, R2 ;  /* 0x000000ffff007224 */ /* 0x000fe200078e0002 */
[----:B-1----:R-:W-:-:S05]  /*13e70*/  @P0 SHF.R.U32.HI R0, RZ, R4, R3 ;  /* 0x00000004ff000219 */ /* 0x002fca0000011603 */
[----:B------:R-:W-:-:S04]  /*13e80*/  IMAD.MOV R4, RZ, RZ, -R0 ;  /* 0x000000ffff047224 */ /* 0x000fc800078e0a00 */
[----:B------:R-:W-:Y:S01]  /*13e90*/  IMAD R4, R6, R4, R2 ;  /* 0x0000000406047224 */ /* 0x000fe200078e0202 */
[----:B------:R-:W-:-:S05]  /*13ea0*/  SHF.R.S32.HI R2, RZ, 0x1f, R0 ;  /* 0x0000001fff027819 */ /* 0x000fca0000011400 */
[----:B------:R-:W-:Y:S02]  /*13eb0*/  IMAD R3, R2, UR8, RZ ;  /* 0x0000000802037c24 */ /* 0x000fe4000f8e02ff */
[----:B------:R-:W-:Y:S02]  /*13ec0*/  IMAD.U32 R2, RZ, RZ, UR8 ;  /* 0x00000008ff027e24 */ /* 0x000fe4000f8e00ff */
[C---:B------:R-:W-:Y:S02]  /*13ed0*/  IMAD R5, R0.reuse, UR9, R3 ;  /* 0x0000000900057c24 */ /* 0x040fe4000f8e0203 */
[----:B------:R-:W-:Y:S01]  /*13ee0*/  IMAD.WIDE.U32 R2, R0, R2, UR4 ;  /* 0x0000000400027e25 */ /* 0x000fe2000f8e0002 */
[----:B------:R-:W-:Y:S01]  /*13ef0*/  SHF.R.S32.HI R0, RZ, 0x1f, R4 ;  /* 0x0000001fff007819 */ /* 0x000fe20000011404 */
[----:B------:R-:W-:Y:S02]  /*13f00*/  ULDC.64 UR4, c[0x0][0x2c8] ;  /* 0x0000b20000047ab9 */ /* 0x000fe40000000a00 */
[----:B------:R-:W-:-:S02]  /*13f10*/  IMAD.IADD R3, R3, 0x1, R5 ;  /* 0x0000000103037824 */ /* 0x000fc400078e0205 */
[----:B------:R-:W-:Y:S02]  /*13f20*/  IMAD R0, R0, UR4, RZ ;  /* 0x0000000400007c24 */ /* 0x000fe4000f8e02ff */
[----:B------:R-:W-:-:S04]  /*13f30*/  IMAD.WIDE.U32 R2, R4, UR4, R2 ;  /* 0x0000000404027c25 */ /* 0x000fc8000f8e0002 */
[----:B------:R-:W-:Y:S01]  /*13f40*/  IMAD R0, R4, UR5, R0 ;  /* 0x0000000504007c24 */ /* 0x000fe2000f8e0200 */
[----:B------:R-:W-:Y:S02]  /*13f50*/  ULDC.64 UR4, c[0x0][0x280] ;  /* 0x0000a00000047ab9 */ /* 0x000fe40000000a00 */
[----:B------:R-:W-:Y:S01]  /*13f60*/  IADD3 R4, P0, R2, UR4, RZ ;  /* 0x0000000402047c10 */ /* 0x000fe2000ff1e0ff */
[----:B------:R-:W-:Y:S02]  /*13f70*/  ULDC UR4, c[0x0][0x2b8] ;  /* 0x0000ae0000047ab9 */ /* 0x000fe40000000800 */
[----:B------:R-:W-:Y:S02]  /*13f80*/  ISETP.GE.AND P1, PT, R9, UR4, PT ;  /* 0x0000000409007c0c */ /* 0x000fe4000bf26270 */
[----:B------:R0:W5:Y:S01]  /*13f90*/  LDL R9, [R1+0x3c] ;  /* 0x00003c0001097983 */ /* 0x0001620000100800 */
[----:B------:R-:W1:Y:S01]  /*13fa0*/  S2R R7, SR_TID.X ;  /* 0x0000000000077919 */ /* 0x000e620000002100 */
        /* <DEDUP_REMOVED lines=9> */
[----:B------:R-:W2:Y:S01]  /*14040*/  LDL.LU R5, [R1+0x14] ;  /* 0x0000140001057983 */ /* 0x000ea20000300800 */
[----:B------:R-:W-:-:S03]  /*14050*/  IMAD R2, R19, R6, RZ ;  /* 0x0000000613027224 */ /* 0x000fc600078e02ff */
[----:B------:R-:W-:Y:S04]  /*14060*/  SHFL.IDX PT, R6, R0, RZ, 0x181f ;  /* 0x00181fff00067589 */ /* 0x000fe800000e0000 */
[----:B------:R-:W-:Y:S01]  /*14070*/  SHFL.IDX PT, R8, R0, 0x1, 0x181f ;  /* 0x00381f0000087f89 */ /* 0x000fe200000e0000 */
[----:B--2---:R-:W-:-:S03]  /*14080*/  IMAD R3, R5, 0x80, R7 ;  /* 0x0000008005037824 */ /* 0x004fc600078e0207 */
[----:B------:R-:W0:Y:S01]  /*14090*/  SHFL.IDX PT, R7, R4, RZ, 0x181f ;  /* 0x00181fff04077589 */ /* 0x000e2200000e0000 */
[C---:B------:R-:W-:Y:S01]  /*140a0*/  VIADD R5, R3.reuse, 0x10 ;  /* 0x0000001003057836 */ /* 0x040fe20000000000 */
[----:B------:R-:W-:-:S04]  /*140b0*/  ISETP.GE.AND P4, PT, R3, R2, PT ;  /* 0x000000020300720c */ /* 0x000fc80003f86270 */
[----:B------:R-:W-:Y:S02]  /*140c0*/  ISETP.GE.AND P2, PT, R5, R2, PT ;  /* 0x000000020500720c */ /* 0x000fe40003f46270 */
[----:B------:R-:W1:Y:S07]  /*140d0*/  SHFL.IDX PT, R5, R4, 0x1, 0x181f ;  /* 0x00381f0004057f89 */ /* 0x000e6e00000e0000 */
[----:B0-----:R-:W-:-:S05]  /*140e0*/  @!P4 IADD3 R7, P3, R10, R7, RZ ;  /* 0x000000070a07c210 */ /* 0x001fca0007f7e0ff */
[----:B------:R-:W-:-:S05]  /*140f0*/  @!P4 IMAD.X R6, RZ, RZ, R6, P3 ;  /* 0x000000ffff06c224 */ /* 0x000fca00018e0606 */
        /* <DEDUP_REMOVED lines=56> */
[----:B0-----:R-:W0:Y:S04]  /*14480*/  SHFL.IDX PT, R6, R0, 0x6, 0x181f ;  /* 0x00d81f0000067f89 */ /* 0x001e2800000e0000 */
[----:B------:R-:W2:Y:S01]  /*14490*/  SHFL.IDX PT, R0, R0, 0x7, 0x181f ;  /* 0x00f81f0000007f89 */ /* 0x000ea200000e0000 */
[----:B-1----:R-:W-:-:S05]  /*144a0*/  @!P2 IADD3 R5, P3, R10, R5, RZ ;  /* 0x000000050a05a210 */ /* 0x002fca0007f7e0ff */
[----:B0-----:R-:W-:-:S04]  /*144b0*/  @!P2 IMAD.X R6, RZ, RZ, R6, P3 ;  /* 0x000000ffff06a224 */ /* 0x001fc800018e0606 */
[----:B------:R-:W-:Y:S02]  /*144c0*/  @!P2 IMAD.MOV.U32 R7, RZ, RZ, R6 ;  /* 0x000000ffff07a224 */ /* 0x000fe400078e0006 */
[----:B------:R-:W-:-:S05]  /*144d0*/  @!P2 IMAD.MOV.U32 R6, RZ, RZ, R5 ;  /* 0x000000ffff06a224 */ /* 0x000fca00078e0005 */
[----:B------:R0:W-:Y:S04]  /*144e0*/  @!P2 LDGSTS.E.BYPASS.LTC128B.128 [R9+0x23400], desc[UR52][R6.64], !P0 ;  /* 0x234000000609afae */ /* 0x0001e8000c101d74 */
[----:B--2---:R0:W-:Y:S02]  /*144f0*/  @!P2 LDGSTS.E.BYPASS.LTC128B.128 [R9+0x27400], desc[UR52][R6.64+0x80], !P1 ;  /* 0x274000800609afae */ /* 0x0041e4000c901d74 */
.L_x_2446:
        /* <DEDUP_REMOVED lines=11> */
.L_x_2361:
[----:B------:R-:W-:Y:S05]  /*145b0*/  BSYNC B0 ;  /* 0x0000000000007941 */ /* 0x000fea0003800000 */
.L_x_2360:
[----:B------:R-:W-:Y:S01]  /*145c0*/  NOP ;  /* 0x0000000000007918 */ /* 0x000fe20000000000 */
[----:B------:R-:W-:-:S13]  /*145d0*/  PLOP3.LUT P0, PT, PT, PT, PT, 0x80, 0x0 ;  /* 0x000000000000781c */ /* 0x000fda0003f0f070 */
.L_x_2362:
[----:B------:R-:W-:Y:S02]  /*145e0*/  PLOP3.LUT P1, PT, P1, P0, PT, 0xa2, 0x0 ;  /* 0x000000000000781c */ /* 0x000fe40000f21472 */
[----:B------:R-:W-:-:S08]  /*145f0*/  @P0 R2UR P1, UR4, R17 ;  /* 0x00000000110402ca */ /* 0x000fd00000020000 */
[----:B------:R-:W-:-:S05]  /*14600*/  @P0 PLOP3.LUT P0, PT, P1, PT, PT, 0x80, 0x0 ;  /* 0x000000000000081c */ /* 0x000fca0000f0f070 */
[----:B------:R-:W-:Y:S01]  /*14610*/  @!P1 SYNCS.ARRIVE.TRANS64.RED.A0T1 RZ, [UR4+0x38800], RZ ;  /* 0x038800ffffff99a7 */ /* 0x000fe20008200404 */
[----:B------:R-:W-:Y:S07]  /*14620*/  @!P1 ARRIVES.LDGSTSBAR.64.TRANSCNT [UR4+0x38800] ;  /* 0x03880000ff0099b0 */ /* 0x000fee0008000a84 */
[----:B------:R-:W-:Y:S05]  /*14630*/  @P0 BRA.U.ANY `(.L_x_2362) ;  /* 0xfffffffd00e80947 */ /* 0x000fea000393ffff */
[----:B-1----:R-:W2:Y:S02]  /*14640*/  LDL.LU R2, [R1+0x44] ;  /* 0x0000440001027983 */ /* 0x002ea40000300800 */
        /* <DEDUP_REMOVED lines=10> */
[----:B-12---:R-:W-:Y:S05]  /*146f0*/  @!P0 BRA `(.L_x_2364) ;  /* 0x0000004400ec8947 */ /* 0x006fea0003800000 */
.L_x_2447:
[----:B------:R-:W-:Y:S05]  /*14700*/  BSYNC B0 ;  /* 0x0000000000007941 */ /* 0x000fea0003800000 */
.L_x_2363:
[----:B------:R-:W2:Y:S04]  /*14710*/  LDL.LU R2, [R1+0x40] ;  /* 0x0000400001027983 */ /* 0x000ea80000300800 */
[----:B------:R-:W3:Y:S01]  /*14720*/  LDL R3, [R1+0x1c] ;  /* 0x00001c0001037983 */ /* 0x000ee20000100800 */
[----:B--2---:R-:W-:-:S05]  /*14730*/  VIADD R2, R2, 0xfffffffe ;  /* 0xfffffffe02027836 */ /* 0x004fca0000000000 */
[----:B---3--:R-:W-:-:S13]  /*14740*/  ISETP.GE.AND P0, PT, R2, R3, PT ;  /* 0x000000030200720c */ /* 0x008fda0003f06270 */
[----:B------:R-:W-:Y:S05]  /*14750*/  @!P0 BRA `(.L_x_2365) ;  /* 0x0000001400648947 */ /* 0x000fea0003800000 */
[----:B-1----:R1:W5:Y:S04]  /*14760*/  LDL.LU R0, [R1+0xc] ;  /* 0x00000c0001007983 */ /* 0x0023680000300800 */
[----:B------:R1:W5:Y:S02]  /*14770*/  LDL.LU R3, [R1+0x4] ;  /* 0x0000040001037983 */ /* 0x0003640000300800 */
.L_x_2387:
[----:B------:R-:W2:Y:S01]  /*14780*/  LDL R4, [R1+0x24] ;  /* 0x0000240001047983 */ /* 0x000ea20000100800 */
[----:B-----5:R-:W-:Y:S01]  /*14790*/  VIADD R5, R3, 0x1 ;  /* 0x0000000103057836 */ /* 0x020fe20000000000 */
[----:B------:R-:W-:Y:S05]  /*147a0*/  YIELD ;  /* 0x0000000000007946 */ /* 0x000fea0003800000 */
[C---:B------:R-:W-:Y:S01]  /*147b0*/  ISETP.NE.AND P0, PT, R5.reuse, 0x2, PT ;  /* 0x000000020500780c */ /* 0x040fe20003f05270 */
[----:B------:R-:W-:Y:S03]  /*147c0*/  BSSY B0, `(.L_x_2366) ;  /* 0x000008b000007945 */ /* 0x000fe60003800000 */
[----:B------:R-:W-:-:S02]  /*147d0*/  SEL R10, R5, RZ, P0 ;  /* 0x000000ff050a7207 */ /* 0x000fc40000000000 */
[----:B--2---:R-:W-:Y:S02]  /*147e0*/  ISETP.NE.AND P1, PT, R4, RZ, PT ;  /* 0x000000ff0400720c */ /* 0x004fe40003f25270 */
[----:B------:R-:W-:-:S04]  /*147f0*/  SEL R4, RZ, 0x1, P0 ;  /* 0x00000001ff047807 */ /* 0x000fc80000000000 */
[----:B0-----:R-:W-:-:S05]  /*14800*/  LOP3.LUT R9, R0, R4, RZ, 0x3c, !PT ;  /* 0x0000000400097212 */ /* 0x001fca00078e3cff */
        /* <DEDUP_REMOVED lines=27> */
.L_x_2368:
        /* <DEDUP_REMOVED lines=8> */
.L_x_2448:
[----:B------:R-:W-:Y:S05]  /*14a40*/  BSYNC B1 ;  /* 0x0000000000017941 */ /* 0x000fea0003800000 */
.L_x_2369:
        /* <DEDUP_REMOVED lines=9> */
.L_x_2372:
[----:B------:R-:W-:Y:S05]  /*14ae0*/  BSYNC B1 ;  /* 0x0000000000017941 */ /* 0x000fea0003800000 */
.L_x_2371:
        /* <DEDUP_REMOVED lines=12> */
[----:B0-----:R-:W-:-:S07]  /*14bb0*/  VIADD R9, R4, 0x10400 ;  /* 0x0001040004097836 */ /* 0x001fce0000000000 */
.L_x_2373:
        /* <DEDUP_REMOVED lines=16> */
.L_x_2374:
        /* <DEDUP_REMOVED lines=10> */
[----:B------:R-:W0:Y:S01]  /*14d60*/  SYNCS.PHASECHK.TRANS64.TRYWAIT P0, [R6+URZ+0x38840], R5 ;  /* 0x03884005060075a7 */ /* 0x000e22000800017f */
[----:B------:R-:W-:Y:S04]  /*14d70*/  BSSY B1, `(.L_x_2375) ;  /* 0x0000002000017945 */ /* 0x000fe80003800000 */
[----:B0-----:R-:W-:Y:S05]  /*14d80*/  @!P0 BRA `(.L_x_2376) ;  /* 0x0000004000708947 */ /* 0x001fea0003800000 */
.L_x_2449:
[----:B------:R-:W-:Y:S05]  /*14d90*/  BSYNC B1 ;  /* 0x0000000000017941 */ /* 0x000fea0003800000 */
.L_x_2375:
[----:B------:R-:W-:Y:S01]  /*14da0*/  BSSY B1, `(.L_x_2377) ;  /* 0x000000b000017945 */ /* 0x000fe20003800000 */
[----:B------:R-:W-:Y:S02]  /*14db0*/  IMAD.MOV.U32 R10, RZ, RZ, 0x0 ;  /* 0x00000000ff0a7424 */ /* 0x000fe400078e00ff */
[----:B------:R-:W-:Y:S01]  /*14dc0*/  IMAD.MOV.U32 R11, RZ, RZ, 0x14f00000 ;  /* 0x14f00000ff0b7424 */ /* 0x000fe200078e00ff */
[----:B------:R-:W-:Y:S06]  /*14dd0*/  @P1 BRA `(.L_x_2378) ;  /* 0x00000000001c1947 */ /* 0x000fec0003800000 */
[----:B------:R-:W3:Y:S01]  /*14de0*/  S2R R7, SR_TID.X ;  /* 0x0000000000077919 */ /* 0x000ee20000002100 */
[----:B0-2---:R-:W-:-:S04]  /*14df0*/  IMAD.MOV.U32 R5, RZ, RZ, 0x8000 ;  /* 0x00008000ff057424 */ /* 0x005fc800078e00ff */
[----:B------:R4:W-:Y:S01]  /*14e00*/  SYNCS.ARRIVE.TRANS64 RZ, [R6+URZ+0x38830], R5 ;  /* 0x0388300506ff79a7 */ /* 0x0009e2000800003f */
[----:B---3--:R-:W-:-:S04]  /*14e10*/  LOP3.LUT R7, R7, 0x1f, RZ, 0xc0, !PT ;  /* 0x0000001f07077812 */ /* 0x008fc800078ec0ff */
[----:B------:R-:W-:-:S13]  /*14e20*/  ISETP.NE.AND P0, PT, R7, RZ, PT ;  /* 0x000000ff0700720c */ /* 0x000fda0003f05270 */
[----:B----4-:R-:W-:Y:S05]  /*14e30*/  @!P0 BRA `(.L_x_2378) ;  /* 0x0000000000048947 */ /* 0x010fea0003800000 */
[----:B------:R-:W-:Y:S01]  /*14e40*/  BPT.TRAP 0x1 ;  /* 0x000000040000795c */ /* 0x000fe20000300000 */
.L_x_2378:
[----:B------:R-:W-:Y:S05]  /*14e50*/  BSYNC B1 ;  /* 0x0000000000017941 */ /* 0x000fea0003800000 */
.L_x_2377:
[----:B------:R-:W-:Y:S01]  /*14e60*/  R2UR UR10, R13 ;  /* 0x000000000d0a72ca */ /* 0x000fe200000e0000 */
[----:B------:R-:W-:Y:S01]  /*14e70*/  UIADD3 UR4, UP0, UR48, 0x370, URZ ;  /* 0x0000037030047890 */ /* 0x000fe2000ff1e03f */
[----:B------:R-:W-:Y:S01]  /*14e80*/  R2UR UR6, R10 ;  /* 0x000000000a0672ca */ /* 0x000fe200000e0000 */
[----:B0-2---:R-:W-:Y:S01]  /*14e90*/  VIADD R6, R6, 0x38830 ;  /* 0x0003883006067836 */ /* 0x005fe20000000000 */
[----:B------:R-:W-:Y:S01]  /*14ea0*/  R2UR UR7, R11 ;  /* 0x000000000b0772ca */ /* 0x000fe200000e0000 */
[----:B------:R-:W-:Y:S01]  /*14eb0*/  VIADD R5, R4, 0x28400 ;  /* 0x0002840004057836 */ /* 0x000fe20000000000 */
[----:B------:R-:W-:Y:S01]  /*14ec0*/  PLOP3.LUT P0, PT, PT, PT, PT, 0x80, 0x0 ;  /* 0x000000000000781c */ /* 0x000fe20003f0f070 */
[----:B------:R-:W-:-:S12]  /*14ed0*/  UIADD3.X UR5, URZ, UR49, URZ, UP0, !UPT ;  /* 0x000000313f057290 */ /* 0x000fd800087fe43f */
.L_x_2379:
        /* <DEDUP_REMOVED lines=15> */
.L_x_2380:
        /* <DEDUP_REMOVED lines=10> */
.L_x_2367:
[----:B------:R-:W-:Y:S05]  /*15070*/  BSYNC B0 ;  /* 0x0000000000007941 */ /* 0x000fea0003800000 */
.L_x_2366:
[----:B------:R-:W-:-:S06]  /*15080*/  UISETP.NE.AND UP0, UPT, UR39, 0x3, UPT ;  /* 0x000000032700788c */ /* 0x000fcc000bf05270 */
[----:B------:R-:W-:-:S13]  /*15090*/  PLOP3.LUT P0, PT, PT, PT, UP0, 0x80, 0x0 ;  /* 0x000000000000781c */ /* 0x000fda0003f0f008 */
[----:B------:R-:W-:Y:S05]  /*150a0*/  @!P0 BRA `(.L_x_2381) ;  /* 0x0000000000048947 */ /* 0x000fea0003800000 */
[----:B------:R-:W-:Y:S01]  /*150b0*/  BPT.TRAP 0x1 ;  /* 0x000000040000795c */ /* 0x000fe20000300000 */
.L_x_2381:
        /* <DEDUP_REMOVED lines=8> */
.L_x_2450:
[----:B------:R-:W-:Y:S05]  /*15140*/  BSYNC B0 ;  /* 0x0000000000007941 */ /* 0x000fea0003800000 */
.L_x_2382:
[----:B------:R-:W-:Y:S05]  /*15150*/  @!P1 BRA `(.L_x_2384) ;  /* 0x0000000000049947 */ /* 0x000fea0003800000 */
[----:B------:R-:W-:Y:S01]  /*15160*/  BPT.TRAP 0x1 ;  /* 0x000000040000795c */ /* 0x000fe20000300000 */
.L_x_2384:
[----:B--2---:R-:W-:Y:S01]  /*15170*/  SHF.L.U32 R4, R0, 0x1f, RZ ;  /* 0x0000001f00047819 */ /* 0x004fe200000006ff */
[----:B------:R-:W-:-:S03]  /*15180*/  IMAD.SHL.U32 R0, R3, 0x8000, RZ ;  /* 0x0000800003007824 */ /* 0x000fc600078e00ff */
[----:B------:R-:W2:Y:S02]  /*15190*/  SYNCS.PHASECHK.TRANS64.TRYWAIT P0, [R19+URZ+0x38860], R4 ;  /* 0x03886004130075a7 */ /* 0x000ea4000800017f */
[----:B--2---:R-:W-:Y:S05]  /*151a0*/  @!P0 BRA `(.L_x_2385) ;  /* 0x0000003c00908947 */ /* 0x004fea0003800000 */
.L_x_2451:
[----:B------:R-:W3:Y:S04]  /*151b0*/  LDL R14, [R1+0x38] ;  /* 0x00003800010e7983 */ /* 0x000ee80000100800 */
[----:B------:R-:W4:Y:S04]  /*151c0*/  LDL R13, [R1+0x8] ;  /* 0x00000800010d7983 */ /* 0x000f280000100800 */
[----:B------:R-:W4:Y:S01]  /*151d0*/  LDL R12, [R1] ;  /* 0x00000000010c7983 */ /* 0x000f220000100800 */
[----:B------:R-:W-:Y:S01]  /*151e0*/  LOP3.LUT R3, R0, R18, RZ, 0xfc, !PT ;  /* 0x0000001200037212 */ /* 0x000fe200078efcff */
[----:B------:R-:W-:Y:S05]  /*151f0*/  WARPSYNC.ALL ;  /* 0x0000000000007948 */ /* 0x000fea0003800000 */
[----:B------:R-:W-:-:S05]  /*15200*/  IMAD.IADD R3, R17, 0x1, R3 ;  /* 0x0000000111037824 */ /* 0x000fca00078e0203 */
[----:B0-----:R-:W2:Y:S02]  /*15210*/  LDSM.16.MT88.4 R8, [R3+0x10400] ;  /* 0x010400000308783b */ /* 0x001ea40000004200 */
[C-C-:B--2---:R-:W-:Y:S02]  /*15220*/  PRMT R4, R8.reuse, 0x6420, R9.reuse ;  /* 0x0000642008047816 */ /* 0x144fe40000000009 */
[----:B------:R-:W-:Y:S02]  /*15230*/  PRMT R5, R8, 0x7531, R9 ;  /* 0x0000753108057816 */ /* 0x000fe40000000009 */
[C-C-:B------:R-:W-:Y:S02]  /*15240*/  PRMT R6, R10.reuse, 0x6420, R11.reuse ;  /* 0x000064200a067816 */ /* 0x140fe4000000000b */
[----:B------:R-:W-:Y:S02]  /*15250*/  PRMT R7, R10, 0x7531, R11 ;  /* 0x000075310a077816 */ /* 0x000fe4000000000b */
[----:B---3--:R-:W-:-:S05]  /*15260*/  IADD3 R20, R17, R14, R0 ;  /* 0x0000000e11147210 */ /* 0x008fca0007ffe000 */
[----:B------:R-:W0:Y:S01]  /*15270*/  LDSM.16.MT88.4 R8, [R20+0x10400] ;  /* 0x010400001408783b */ /* 0x000e220000004200 */
[----:B----4-:R-:W-:-:S05]  /*15280*/  IADD3 R3, R12, R0, R13 ;  /* 0x000000000c037210 */ /* 0x010fca0007ffe00d */
[----:B------:R2:W-:Y:S02]  /*15290*/  STSM.16.M88.4 [R3], R4 ;  /* 0x0000000403007844 */ /* 0x0005e40000000200 */
[----:B--2---:R-:W-:Y:S02]  /*152a0*/  VIADD R4, R0, 0x4000 ;  /* 0x0000400000047836 */ /* 0x004fe40000000000 */
[----:B------:R-:W-:Y:S02]  /*152b0*/  IMAD.MOV.U32 R6, RZ, RZ, R13 ;  /* 0x000000ffff067224 */ /* 0x000fe400078e000d */
[----:B------:R-:W-:Y:S01]  /*152c0*/  IMAD.MOV.U32 R7, RZ, RZ, R12 ;  /* 0x000000ffff077224 */ /* 0x000fe200078e000c */
[----:B------:R-:W-:-:S05]  /*152d0*/  LOP3.LUT R4, R4, R18, RZ, 0xfc, !PT ;  /* 0x0000001204047212 */ /* 0x000fca00078efcff */
[----:B------:R-:W-:Y:S01]  /*152e0*/  IMAD.IADD R4, R17, 0x1, R4 ;  /* 0x0000000111047824 */ /* 0x000fe200078e0204 */
[C-C-:B0-----:R-:W-:Y:S02]  /*152f0*/  PRMT R12, R8.reuse, 0x6420, R9.reuse ;  /* 0x00006420080c7816 */ /* 0x141fe40000000009 */
[----:B------:R-:W-:Y:S02]  /*15300*/  PRMT R13, R8, 0x7531, R9 ;  /* 0x00007531080d7816 */ /* 0x000fe40000000009 */
[C-C-:B------:R-:W-:Y:S02]  /*15310*/  PRMT R14, R10.reuse, 0x6420, R11.reuse ;  /* 0x000064200a0e7816 */ /* 0x140fe4000000000b */
[----:B------:R-:W-:-:S05]  /*15320*/  PRMT R15, R10, 0x7531, R11 ;  /* 0x000075310a0f7816 */ /* 0x000fca000000000b */
[----:B------:R0:W-:Y:S04]  /*15330*/  STSM.16.M88.4 [R3+0x2000], R12 ;  /* 0x0020000c03007844 */ /* 0x0001e80000000200 */
[----:B------:R-:W2:Y:S01]  /*15340*/  LDSM.16.MT88.4 R8, [R4+0x10400] ;  /* 0x010400000408783b */ /* 0x000ea20000004200 */
[----:B0-----:R-:W-:Y:S02]  /*15350*/  IMAD.MOV.U32 R14, RZ, RZ, R6 ;  /* 0x000000ffff0e7224 */ /* 0x001fe400078e0006 */
[----:B------:R-:W-:Y:S01]  /*15360*/  IMAD.MOV.U32 R15, RZ, RZ, R7 ;  /* 0x000000ffff0f7224 */ /* 0x000fe200078e0007 */
[C-C-:B--2---:R-:W-:Y:S02]  /*15370*/  PRMT R4, R8.reuse, 0x6420, R9.reuse ;  /* 0x0000642008047816 */ /* 0x144fe40000000009 */
[----:B------:R-:W-:-:S02]  /*15380*/  PRMT R5, R8, 0x7531, R9 ;  /* 0x0000753108057816 */ /* 0x000fc40000000009 */
[C-C-:B------:R-:W-:Y:S02]  /*15390*/  PRMT R6, R10.reuse, 0x6420, R11.reuse ;  /* 0x000064200a067816 */ /* 0x140fe4000000000b */
[----:B------:R-:W-:Y:S02]  /*153a0*/  PRMT R7, R10, 0x7531, R11 ;  /* 0x000075310a077816 */ /* 0x000fe4000000000b */
[----:B------:R-:W0:Y:S04]  /*153b0*/  LDSM.16.MT88.4 R8, [R20+0x14400] ;  /* 0x014400001408783b */ /* 0x000e280000004200 */
[----:B------:R2:W-:Y:S02]  /*153c0*/  STSM.16.M88.4 [R3+0x4000], R4 ;  /* 0x0040000403007844 */ /* 0x0005e40000000200 */
[----:B--2---:R-:W-:-:S02]  /*153d0*/  IMAD.MOV.U32 R6, RZ, RZ, R14 ;  /* 0x000000ffff067224 */ /* 0x004fc400078e000e */
        /* <DEDUP_REMOVED lines=20> */
[----:B------:R-:W-:-:S03]  /*15520*/  PRMT R13, R8, 0x7531, R9 ;  /* 0x00007531080d7816 */ /* 0x000fc60000000009 */
[----:B------:R-:W-:-:S05]  /*15530*/  IMAD.IADD R3, R15, 0x1, R3 ;  /* 0x000000010f037824 */ /* 0x000fca00078e0203 */
[----:B------:R0:W-:Y:S02]  /*15540*/  STSM.16.M88.4 [R3], R4 ;  /* 0x0000000403007844 */ /* 0x0001e40000000200 */
[----:B0-----:R-:W-:Y:S02]  /*15550*/  VIADD R4, R0, 0x5000 ;  /* 0x0000500000047836 */ /* 0x001fe40000000000 */
        /* <DEDUP_REMOVED lines=8> */
[----:B0-----:R-:W-:Y:S02]  /*155e0*/  IMAD.MOV.U32 R14, RZ, RZ, R6 ;  /* 0x000000ffff0e7224 */ /* 0x001fe400078e0006 */
[----:B------:R-:W-:Y:S01]  /*155f0*/  IMAD.MOV.U32 R15, RZ, RZ, R7 ;  /* 0x000000ffff0f7224 */ /* 0x000fe200078e0007 */
[----:B--2---:R-:W-:-:S02]  /*15600*/  PRMT R4, R8, 0x6420, R9 ;  /* 0x0000642008047816 */ /* 0x004fc40000000009 */
[----:B------:R-:W-:Y:S02]  /*15610*/  PRMT R5, R8, 0x7531, R9 ;  /* 0x0000753108057816 */ /* 0x000fe40000000009 */
        /* <DEDUP_REMOVED lines=63> */
[----:B------:R-:W0:Y:S01]  /*15a10*/  LDSM.16.MT88.4 R8, [R20+0x13400] ;  /* 0x013400001408783b */ /* 0x000e220000004200 */
[----:B--2---:R-:W-:Y:S01]  /*15a20*/  IADD3 R3, R14, R13, R0 ;  /* 0x0000000d0e037210 */ /* 0x004fe20007ffe000 */
[----:B------:R-:W-:-:S04]  /*15a30*/  VIADD R0, R0, 0x7000 ;  /* 0x0000700000007836 */ /* 0x000fc80000000000 */
[----:B------:R-:W-:Y:S01]  /*15a40*/  IMAD.IADD R3, R15, 0x1, R3 ;  /* 0x000000010f037824 */ /* 0x000fe200078e0203 */
[----:B------:R-:W-:-:S04]  /*15a50*/  LOP3.LUT R0, R0, R18, RZ, 0xfc, !PT ;  /* 0x0000001200007212 */ /* 0x000fc800078efcff */
[----:B------:R0:W-:Y:S01]  /*15a60*/  STSM.16.M88.4 [R3], R4 ;  /* 0x0000000403007844 */ /* 0x0001e20000000200 */
[----:B------:R-:W-:Y:S01]  /*15a70*/  IMAD.IADD R0, R17, 0x1, R0 ;  /* 0x0000000111007824 */ /* 0x000fe200078e0200 */
[C-C-:B0-----:R-:W-:Y:S02]  /*15a80*/  PRMT R4, R8.reuse, 0x6420, R9.reuse ;  /* 0x0000642008047816 */ /* 0x141fe40000000009 */
[----:B------:R-:W-:Y:S02]  /*15a90*/  PRMT R5, R8, 0x7531, R9 ;  /* 0x0000753108057816 */ /* 0x000fe40000000009 */
[C-C-:B------:R-:W-:Y:S02]  /*15aa0*/  PRMT R6, R10.reuse, 0x6420, R11.reuse ;  /* 0x000064200a067816 */ /* 0x140fe4000000000b */
[----:B------:R-:W-:-:S05]  /*15ab0*/  PRMT R7, R10, 0x7531, R11 ;  /* 0x000075310a077816 */ /* 0x000fca000000000b */
[----:B------:R-:W-:Y:S04]  /*15ac0*/  STSM.16.M88.4 [R3+0x2000], R4 ;  /* 0x0020000403007844 */ /* 0x000fe80000000200 */
[----:B------:R-:W0:Y:S02]  /*15ad0*/  LDSM.16.MT88.4 R8, [R0+0x10400] ;  /* 0x010400000008783b */ /* 0x000e240000004200 */
[C-C-:B0-----:R-:W-:Y:S02]  /*15ae0*/  PRMT R4, R8.reuse, 0x6420, R9.reuse ;  /* 0x0000642008047816 */ /* 0x141fe40000000009 */
[----:B------:R-:W-:Y:S02]  /*15af0*/  PRMT R5, R8, 0x7531, R9 ;  /* 0x0000753108057816 */ /* 0x000fe40000000009 */
[----:B------:R-:W-:-:S02]  /*15b00*/  PRMT R6, R10, 0x6420, R11 ;  /* 0x000064200a067816 */ /* 0x000fc4000000000b */
[----:B------:R-:W-:Y:S02]  /*15b10*/  PRMT R7, R10, 0x7531, R11 ;  /* 0x000075310a077816 */ /* 0x000fe4000000000b */
[----:B------:R-:W0:Y:S04]  /*15b20*/  LDSM.16.MT88.4 R8, [R20+0x17400] ;  /* 0x017400001408783b */ /* 0x000e280000004200 */
[----:B------:R0:W-:Y:S02]  /*15b30*/  STSM.16.M88.4 [R3+0x4000], R4 ;  /* 0x0040000403007844 */ /* 0x0001e40000000200 */
[C-C-:B0-----:R-:W-:Y:S02]  /*15b40*/  PRMT R4, R8.reuse, 0x6420, R9.reuse ;  /* 0x0000642008047816 */ /* 0x141fe40000000009 */
        /* <DEDUP_REMOVED lines=12> */
.L_x_2386:
[----:B------:R-:W0:Y:S01]  /*15c10*/  S2R R0, SR_TID.X ;  /* 0x0000000000007919 */ /* 0x000e220000002100 */
[----:B--2---:R2:W-:Y:S01]  /*15c20*/  SYNCS.ARRIVE.TRANS64.A1T0 RZ, [R19+URZ+0x38850], RZ ;  /* 0x038850ff13ff79a7 */ /* 0x0045e2000810003f */
[----:B0-----:R-:W-:Y:S02]  /*15c30*/  LOP3.LUT R3, R0, 0x7f, RZ, 0xc0, !PT ;  /* 0x0000007f00037812 */ /* 0x001fe400078ec0ff */
        /* <DEDUP_REMOVED lines=11> */
.L_x_2365:
[----:B------:R-:W2:Y:S01]  /*15cf0*/  S2R R4, SR_TID.X ;  /* 0x0000000000047919 */ /* 0x000ea20000002100 */
[----:B------:R-:W-:Y:S01]  /*15d00*/  BSSY B0, `(.L_x_2388) ;  /* 0x0000011000007945 */ /* 0x000fe20003800000 */
[----:B--2---:R-:W-:-:S04]  /*15d10*/  LOP3.LUT R4, R4, 0x7f, RZ, 0xc0, !PT ;  /* 0x0000007f04047812 */ /* 0x004fc800078ec0ff */
[----:B------:R-:W-:-:S13]  /*15d20*/  ISETP.NE.AND P0, PT, R4, RZ, PT ;  /* 0x000000ff0400720c */ /* 0x000fda0003f05270 */
[----:B------:R-:W-:Y:S05]  /*15d30*/  @P0 BRA `(.L_x_2389) ;  /* 0x0000000000340947 */ /* 0x000fea0003800000 */
[----:B------:R-:W2:Y:S01]  /*15d40*/  S2R R2, SR_LANEID ;  /* 0x0000000000027919 */ /* 0x000ea20000000000 */
[----:B------:R-:W-:Y:S01]  /*15d50*/  VOTEU.ANY UR4, UPT, PT ;  /* 0x0000000000047886 */ /* 0x000fe200038e0100 */
[----:B------:R-:W3:Y:S01]  /*15d60*/  LDC.64 R4, c[0x0][0xc60] ;  /* 0x00031800ff047b82 */ /* 0x000ee20000000a00 */
[----:B-1---5:R-:W2:Y:S02]  /*15d70*/  FLO.U32 R0, UR4 ;  /* 0x0000000400007d00 */ /* 0x022ea400080e0000 */
[----:B--2---:R-:W-:-:S06]  /*15d80*/  ISETP.EQ.U32.AND P1, PT, R0, R2, PT ;  /* 0x000000020000720c */ /* 0x004fcc0003f22070 */
[----:B------:R-:W3:Y:S07]  /*15d90*/  POPC R2, UR4 ;  /* 0x0000000400027d09 */ /* 0x000eee0008000000 */
[----:B---3--:R-:W2:Y:S04]  /*15da0*/  @P1 ATOMG.E.ADD.STRONG.GPU PT, R2, desc[UR52][R4.64], R2 ;  /* 0x00000002040219a8 */ /* 0x008ea800081ee1f4 */
[----:B--2---:R1:W2:Y:S02]  /*15db0*/  SHFL.IDX PT, R2, R2, R0, 0x1f ;  /* 0x00001f0002027589 */ /* 0x0042a400000e0000 */
[----:B-1----:R-:W1:Y:S02]  /*15dc0*/  S2R R0, SR_LTMASK ;  /* 0x0000000000007919 */ /* 0x002e640000003900 */
[----:B-1----:R-:W-:-:S06]  /*15dd0*/  LOP3.LUT R0, R0, UR4, RZ, 0xc0, !PT ;  /* 0x0000000400007c12 */ /* 0x002fcc000f8ec0ff */
[----:B------:R-:W2:Y:S02]  /*15de0*/  POPC R0, R0 ;  /* 0x0000000000007309 */ /* 0x000ea40000000000 */
[----:B--2---:R-:W-:-:S05]  /*15df0*/  IADD3 R0, R2, UR40, R0 ;  /* 0x0000002802007c10 */ /* 0x004fca000fffe000 */
[----:B------:R2:W-:Y:S02]  /*15e00*/  STL [R1+0x10], R0 ;  /* 0x0000100001007387 */ /* 0x0005e40000100800 */
.L_x_2389:
[----:B------:R-:W-:Y:S05]  /*15e10*/  BSYNC B0 ;  /* 0x0000000000007941 */ /* 0x000fea0003800000 */
.L_x_2388:
[----:B------:R-:W-:-:S06]  /*15e20*/  UISETP.NE.AND UP0, UPT, UR39, 0x3, UPT ;  /* 0x000000032700788c */ /* 0x000fcc000bf05270 */
[----:B------:R-:W-:-:S13]  /*15e30*/  PLOP3.LUT P1, PT, PT, PT, UP0, 0x80, 0x0 ;  /* 0x000000000000781c */ /* 0x000fda0003f2f008 */
[----:B------:R-:W-:Y:S05]  /*15e40*/  @!P1 BRA `(.L_x_2390) ;  /* 0x0000000000049947 */ /* 0x000fea0003800000 */
[----:B------:R-:W-:Y:S01]  /*15e50*/  BPT.TRAP 0x1 ;  /* 0x000000040000795c */ /* 0x000fe20000300000 */
.L_x_2390:
[----:B-----5:R-:W3:Y:S04]  /*15e60*/  LDL R3, [R1+0xc] ;  /* 0x00000c0001037983 */ /* 0x020ee80000100800 */
[----:B------:R-:W4:Y:S01]  /*15e70*/  LDL R2, [R1+0x4] ;  /* 0x0000040001027983 */ /* 0x000f220000100800 */
[----:B-12---:R-:W-:Y:S01]  /*15e80*/  IMAD.U32 R0, RZ, RZ, UR41 ;  /* 0x00000029ff007e24 */ /* 0x006fe2000f8e00ff */
[----:B------:R-:W-:Y:S04]  /*15e90*/  BSSY B0, `(.L_x_2391) ;  /* 0x0000007000007945 */ /* 0x000fe80003800000 */
[----:B------:R-:W-:-:S02]  /*15ea0*/  ISETP.NE.AND P2, PT, R0, 0x3, PT ;  /* 0x000000030000780c */ /* 0x000fc40003f45270 */
[----:B---3--:R-:W-:-:S04]  /*15eb0*/  LOP3.LUT R0, R3, 0x1, RZ, 0x3c, !PT ;  /* 0x0000000103007812 */ /* 0x008fc800078e3cff */
[----:B------:R-:W-:Y:S01]  /*15ec0*/  SHF.L.U32 R0, R0, 0x1f, RZ ;  /* 0x0000001f00007819 */ /* 0x000fe200000006ff */
[----:B----4-:R-:W-:-:S04]  /*15ed0*/  IMAD R2, R2, 0x8, R17 ;  /* 0x0000000802027824 */ /* 0x010fc800078e0211 */
[----:B------:R-:W1:Y:S02]  /*15ee0*/  SYNCS.PHASECHK.TRANS64.TRYWAIT P1, [R2+URZ+0x38870], R0 ;  /* 0x03887000020075a7 */ /* 0x000e64000802017f */
[----:B-1----:R-:W-:Y:S05]  /*15ef0*/  @!P1 BRA `(.L_x_2392) ;  /* 0x0000003000509947 */ /* 0x002fea0003800000 */
.L_x_2452:
[----:B------:R-:W-:Y:S05]  /*15f00*/  BSYNC B0 ;  /* 0x0000000000007941 */ /* 0x000fea0003800000 */
.L_x_2391:
[----:B------:R-:W-:Y:S05]  /*15f10*/  @!P2 BRA `(.L_x_2393) ;  /* 0x000000000004a947 */ /* 0x000fea0003800000 */
[----:B------:R-:W-:Y:S01]  /*15f20*/  BPT.TRAP 0x1 ;  /* 0x000000040000795c */ /* 0x000fe20000300000 */
.L_x_2393:
[----:B-1----:R-:W2:Y:S02]  /*15f30*/  LDL R0, [R1+0xc] ;  /* 0x00000c0001007983 */ /* 0x002ea40000100800 */
[----:B--2---:R-:W-:-:S04]  /*15f40*/  SHF.L.U32 R0, R0, 0x1f, RZ ;  /* 0x0000001f00007819 */ /* 0x004fc800000006ff */
[----:B------:R-:W1:Y:S02]  /*15f50*/  SYNCS.PHASECHK.TRANS64.TRYWAIT P1, [R2+URZ+0x38860], R0 ;  /* 0x03886000020075a7 */ /* 0x000e64000802017f */
[----:B-1----:R-:W-:Y:S05]  /*15f60*/  @!P1 BRA `(.L_x_2394) ;  /* 0x0000003000489947 */ /* 0x002fea0003800000 */
.L_x_2453:
[----:B------:R-:W2:Y:S04]  /*15f70*/  LDL R3, [R1+0x38] ;  /* 0x0000380001037983 */ /* 0x000ea80000100800 */
[----:B------:R-:W3:Y:S04]  /*15f80*/  LDL R13, [R1+0x8] ;  /* 0x00000800010d7983 */ /* 0x000ee80000100800 */
[----:B------:R-:W3:Y:S04]  /*15f90*/  LDL.LU R12, [R1] ;  /* 0x00000000010c7983 */ /* 0x000ee80000300800 */
[----:B------:R-:W4:Y:S01]  /*15fa0*/  LDL R19, [R1+0x4] ;  /* 0x0000040001137983 */ /* 0x000f220000100800 */
[----:B------:R-:W-:Y:S05]  /*15fb0*/  WARPSYNC.ALL ;  /* 0x0000000000007948 */ /* 0x000fea0003800000 */
[----:B----4-:R-:W-:-:S05]  /*15fc0*/  IMAD.SHL.U32 R16, R19, 0x8000, RZ ;  /* 0x0000800013107824 */ /* 0x010fca00078e00ff */
[----:B-1----:R-:W-:Y:S02]  /*15fd0*/  LOP3.LUT R0, R16, R18, RZ, 0xfc, !PT ;  /* 0x0000001210007212 */ /* 0x002fe400078efcff */
[----:B--2---:R-:W-:-:S03]  /*15fe0*/  IADD3 R3, R17, R3, R16 ;  /* 0x0000000311037210 */ /* 0x004fc60007ffe010 */
[----:B------:R-:W-:-:S05]  /*15ff0*/  IMAD.IADD R0, R17, 0x1, R0 ;  /* 0x0000000111007824 */ /* 0x000fca00078e0200 */
[----:B0-----:R3:W0:Y:S02]  /*16000*/  LDSM.16.MT88.4 R4, [R0+0x10400] ;  /* 0x010400000004783b */ /* 0x0016240000004200 */
        /* <DEDUP_REMOVED lines=156> */
.L_x_2395:
        /* <DEDUP_REMOVED lines=13> */
.L_x_2340:
[----:B------:R-:W-:Y:S05]  /*16aa0*/  BSYNC B7 ;  /* 0x0000000000077941 */ /* 0x000fea0003800000 */
.L_x_2338:
[----:B01----:R-:W2:Y:S02]  /*16ab0*/  LDL R0, [R1+0x4c] ;  /* 0x00004c0001007983 */ /* 0x003ea40000100800 */
[----:B--2---:R-:W-:-:S13]  /*16ac0*/  ISETP.NE.AND P0, PT, R0, RZ, PT ;  /* 0x000000ff0000720c */ /* 0x004fda0003f05270 */
[----:B------:R-:W-:Y:S05]  /*16ad0*/  @!P0 BRA `(.L_x_2396) ;  /* 0x0000000000308947 */ /* 0x000fea0003800000 */
[----:B------:R-:W0:Y:S08]  /*16ae0*/  S2UR UR5, SR_CgaCtaId ;  /* 0x00000000000579c3 */ /* 0x000e300000008800 */
[----:B------:R-:W-:Y:S06]  /*16af0*/  BAR.SYNC.DEFER_BLOCKING 0x5, 0x180 ;  /* 0x0146000000007b1d */ /* 0x000fec0000010000 */
[----:B------:R-:W-:-:S02]  /*16b00*/  UMOV UR4, 0x400 ;  /* 0x0000040000047882 */ /* 0x000fc40000000000 */
[----:B0-----:R-:W-:-:S06]  /*16b10*/  ULEA UR4, UR5, UR4, 0x18 ;  /* 0x0000000405047291 */ /* 0x001fcc000f8ec03f */
[----:B------:R-:W-:-:S05]  /*16b20*/  IMAD.U32 R17, RZ, RZ, UR4 ;  /* 0x00000004ff117e24 */ /* 0x000fca000f8e00ff */
[----:B------:R-:W0:Y:S04]  /*16b30*/  LDS.128 R4, [R17+0x388d0] ;  /* 0x0388d00011047984 */ /* 0x000e280000000c00 */
[----:B0-----:R0:W-:Y:S01]  /*16b40*/  STL.64 [R1+0x10], R4 ;  /* 0x0000100401007387 */ /* 0x0011e20000100a00 */
[----:B------:R-:W-:-:S03]  /*16b50*/  IMAD.MOV.U32 R0, RZ, RZ, R7 ;  /* 0x000000ffff007224 */ /* 0x000fc600078e0007 */
[----:B------:R0:W-:Y:S02]  /*16b60*/  STL [R1+0x18], R6 ;  /* 0x0000180601007387 */ /* 0x0001e40000100800 */
[----:B------:R-:W-:Y:S01]  /*16b70*/  R2UR UR42, R0 ;  /* 0x00000000002a72ca */ /* 0x000fe200000e0000 */
[----:B------:R-:W-:Y:S06]  /*16b80*/  BAR.ARV 0x4, 0x180 ;  /* 0x0106000000007b1d */ /* 0x000fec0000002000 */
[----:B------:R-:W-:Y:S08]  /*16b90*/  BRA `(.L_x_2397) ;  /* 0x0000000c00e47947 */ /* 0x000ff00003800000 */
.L_x_2396:
[----:B------:R-:W2:Y:S01]  /*16ba0*/  LDL.LU R0, [R1+0x10] ;  /* 0x0000100001007983 */ /* 0x000ea20000300800 */
[----:B------:R-:W-:Y:S01]  /*16bb0*/  ULDC UR4, c[0x0][0xc3c] ;  /* 0x00030f0000047ab9 */ /* 0x000fe20000000800 */
[----:B------:R-:W-:Y:S01]  /*16bc0*/  CS2R R6, SRZ ;  /* 0x0000000000067805 */ /* 0x000fe2000001ff00 */
[----:B------:R-:W0:Y:S02]  /*16bd0*/  S2R R2, SR_TID.X ;  /* 0x0000000000027919 */ /* 0x000e240000002100 */
[----:B0-----:R-:W-:-:S04]  /*16be0*/  LOP3.LUT R9, R2, 0x1f, RZ, 0xc0, !PT ;  /* 0x0000001f02097812 */ /* 0x001fc800078ec0ff */
[C---:B------:R-:W-:Y:S01]  /*16bf0*/  ISETP.NE.AND P0, PT, R9.reuse, 0x1f, PT ;  /* 0x0000001f0900780c */ /* 0x040fe20003f05270 */
[----:B--2---:R-:W-:Y:S02]  /*16c00*/  IMAD.MOV.U32 R8, RZ, RZ, R0 ;  /* 0x000000ffff087224 */ /* 0x004fe400078e0000 */
[----:B------:R-:W-:-:S05]  /*16c10*/  VIADD R0, R9, UR42 ;  /* 0x0000002a09007c36 */ /* 0x000fca0008000000 */
[----:B------:R-:W-:Y:S01]  /*16c20*/  ISETP.GE.OR P1, PT, R0, UR4, !P0 ;  /* 0x0000000400007c0c */ /* 0x000fe2000c726670 */
[----:B------:R-:W-:-:S12]  /*16c30*/  ULDC UR4, c[0x0][0xc3c] ;  /* 0x00030f0000047ab9 */ /* 0x000fd80000000800 */
[----:B------:R-:W0:Y:S08]  /*16c40*/  @!P1 LDC.64 R2, c[0x0][0xc80] ;  /* 0x00032000ff029b82 */ /* 0x000e300000000a00 */
[----:B------:R-:W1:Y:S01]  /*16c50*/  @!P1 LDC.64 R4, c[0x0][0xc78] ;  /* 0x00031e00ff049b82 */ /* 0x000e620000000a00 */
[----:B0-----:R-:W-:-:S05]  /*16c60*/  @!P1 IMAD.WIDE R2, R0, 0x4, R2 ;  /* 0x0000000400029825 */ /* 0x001fca00078e0202 */
[----:B------:R1:W2:Y:S02]  /*16c70*/  @!P1 LDG.E R6, desc[UR52][R2.64] ;  /* 0x0000003402069981 */ /* 0x0002a4000c1e1900 */
[----:B-1----:R-:W-:-:S05]  /*16c80*/  @!P1 IMAD.WIDE R2, R0, 0x4, R4 ;  /* 0x0000000400029825 */ /* 0x002fca00078e0204 */
[----:B------:R-:W2:Y:S01]  /*16c90*/  @!P1 LDG.E R7, desc[UR52][R2.64] ;  /* 0x0000003402079981 */ /* 0x000ea2000c1e1900 */
[C---:B------:R-:W-:Y:S01]  /*16ca0*/  ISETP.NE.AND P1, PT, R9.reuse, RZ, PT ;  /* 0x000000ff0900720c */ /* 0x040fe20003f25270 */
[----:B------:R-:W-:Y:S01]  /*16cb0*/  IMAD.MOV.U32 R5, RZ, RZ, RZ ;  /* 0x000000ffff057224 */ /* 0x000fe200078e00ff */
[C---:B------:R-:W-:Y:S01]  /*16cc0*/  ISETP.GE.U32.AND P2, PT, R9.reuse, 0x2, PT ;  /* 0x000000020900780c */ /* 0x040fe20003f46070 */
[----:B------:R-:W-:Y:S01]  /*16cd0*/  SHFL.IDX PT, R4, R8, RZ, 0x1f ;  /* 0x00001fff08047589 */ /* 0x000fe200000e0000 */
[C---:B------:R-:W-:Y:S02]  /*16ce0*/  ISETP.GE.U32.AND P3, PT, R9.reuse, 0x4, PT ;  /* 0x000000040900780c */ /* 0x040fe40003f66070 */
[C---:B------:R-:W-:Y:S02]  /*16cf0*/  ISETP.GE.U32.AND P4, PT, R9.reuse, 0x8, PT ;  /* 0x000000080900780c */ /* 0x040fe40003f86070 */
[----:B------:R-:W-:Y:S02]  /*16d00*/  ISETP.GE.U32.AND P5, PT, R9, 0x10, PT ;  /* 0x000000100900780c */ /* 0x000fe40003fa6070 */
        /* <DEDUP_REMOVED lines=16> */
[----:B------:R-:W-:Y:S02]  /*16e10*/  IMAD.IADD R2, R0, 0x1, R2 ;  /* 0x0000000100027824 */ /* 0x000fe400078e0202 */
[----:B------:R-:W-:Y:S04]  /*16e20*/  SHFL.IDX PT, R0, R8, 0x1, 0x1f ;  /* 0x00201f0008007f89 */ /* 0x000fe800000e0000 */
[----:B------:R-:W0:Y:S02]  /*16e30*/  SHFL.IDX PT, R3, R2, 0x1f, 0x1f ;  /* 0x03e01f0002037f89 */ /* 0x000e2400000e0000 */
[----:B0-----:R-:W-:-:S04]  /*16e40*/  IMAD R3, R3, R9, RZ ;  /* 0x0000000903037224 */ /* 0x001fc800078e02ff */
[----:B------:R-:W-:-:S05]  /*16e50*/  IMAD.IADD R0, R0, 0x1, R3 ;  /* 0x0000000100007824 */ /* 0x000fca00078e0203 */
[----:B------:R-:W-:-:S13]  /*16e60*/  ISETP.GT.AND P6, PT, R0, R4, PT ;  /* 0x000000040000720c */ /* 0x000fda0003fc4270 */
[----:B------:R-:W-:Y:S05]  /*16e70*/  @P6 BRA `(.L_x_2398) ;  /* 0x0000000000986947 */ /* 0x000fea0003800000 */
.L_x_2400:
        /* <DEDUP_REMOVED lines=38> */
.L_x_2398:
[----:B------:R-:W-:-:S04]  /*170e0*/  IMAD.IADD R3, R0, 0x1, -R3 ;  /* 0x0000000100037824 */ /* 0x000fc800078e0a03 */
[----:B------:R-:W-:-:S05]  /*170f0*/  IMAD R0, R2, R9, R3 ;  /* 0x0000000902007224 */ /* 0x000fca00078e0203 */
[----:B------:R-:W-:-:S13]  /*17100*/  ISETP.GT.AND P0, PT, R0, R4, PT ;  /* 0x000000040000720c */ /* 0x000fda0003f04270 */
[----:B------:R-:W-:Y:S02]  /*17110*/  VOTEU.ANY UR5, UPT, !P0 ;  /* 0x0000000000057886 */ /* 0x000fe400040e0100 */
[----:B------:R-:W-:Y:S02]  /*17120*/  UPOPC UR4, UR5 ;  /* 0x00000005000472bf */ /* 0x000fe40008000000 */
[----:B------:R-:W-:-:S04]  /*17130*/  ISETP.NE.AND P0, PT, RZ, UR5, PT ;  /* 0x00000005ff007c0c */ /* 0x000fc8000bf05270 */
[----:B------:R-:W-:-:S06]  /*17140*/  IMAD.U32 R0, RZ, RZ, UR4 ;  /* 0x00000004ff007e24 */ /* 0x000fcc000f8e00ff */
[----:B------:R0:W1:Y:S02]  /*17150*/  SHFL.IDX PT, R0, R6, R0, 0x1f ;  /* 0x00001f0006007589 */ /* 0x00006400000e0000 */
[----:B0-----:R-:W-:-:S05]  /*17160*/  IMAD.U32 R6, RZ, RZ, UR4 ;  /* 0x00000004ff067e24 */ /* 0x001fca000f8e00ff */
[----:B------:R0:W2:Y:S01]  /*17170*/  SHFL.IDX PT, R7, R7, R6, 0x1f ;  /* 0x00001f0607077589 */ /* 0x0000a200000e0000 */
[----:B------:R-:W-:Y:S05]  /*17180*/  @!P0 BRA `(.L_x_2401) ;  /* 0x00000000000c8947 */ /* 0x000fea0003800000 */
[----:B------:R-:W-:-:S06]  /*17190*/  UIADD3 UR5, UR4, -0x1, URZ ;  /* 0xffffffff04057890 */ /* 0x000fcc000fffe03f */
[----:B------:R-:W-:-:S06]  /*171a0*/  IMAD.U32 R5, RZ, RZ, UR5 ;  /* 0x00000005ff057e24 */ /* 0x000fcc000f8e00ff */
[----:B------:R3:W4:Y:S02]  /*171b0*/  SHFL.IDX PT, R5, R2, R5, 0x1f ;  /* 0x00001f0502057589 */ /* 0x00072400000e0000 */
.L_x_2401:
        /* <DEDUP_REMOVED lines=63> */
.L_x_2402:
[----:B------:R-:W-:Y:S02]  /*175b0*/  ULDC.64 UR4, c[0x0][0xc90] ;  /* 0x0003240000047ab9 */ /* 0x000fe40000000a00 */
[----:B------:R-:W-:-:S06]  /*175c0*/  UIMAD.WIDE UR4, UR42, 0x4, UR4 ;  /* 0x000000042a0478a5 */ /* 0x000fcc000f8e0204 */
[----:B--2---:R-:W-:Y:S02]  /*175d0*/  IMAD.U32 R2, RZ, RZ, UR4 ;  /* 0x00000004ff027e24 */ /* 0x004fe4000f8e00ff */
[----:B------:R-:W-:-:S05]  /*175e0*/  IMAD.U32 R3, RZ, RZ, UR5 ;  /* 0x00000005ff037e24 */ /* 0x000fca000f8e00ff */
[----:B0-----:R-:W1:Y:S02]  /*175f0*/  LDG.E R6, desc[UR52][R2.64] ;  /* 0x0000003402067981 */ /* 0x001e64000c1e1900 */
        /* <DEDUP_REMOVED lines=59> */
.L_x_2403:
[----:B------:R-:W-:-:S05]  /*179b0*/  LOP3.LUT R4, RZ, R4, RZ, 0x33, !PT ;  /* 0x00000004ff047212 */ /* 0x000fca00078e33ff */
[----:B------:R-:W-:-:S05]  /*179c0*/  IMAD.IADD R0, R0, 0x1, R4 ;  /* 0x0000000100007824 */ /* 0x000fca00078e0204 */
[----:B------:R2:W-:Y:S01]  /*179d0*/  STL [R1+0x14], R0 ;  /* 0x0000140001007387 */ /* 0x0005e20000100800 */
[----:B------:R-:W-:Y:S05]  /*179e0*/  BRA `(.L_x_2404) ;  /* 0x0000000000107947 */ /* 0x000fea0003800000 */
.L_x_2399:
[----:B------:R0:W-:Y:S01]  /*179f0*/  STL [R1+0x10], R4 ;  /* 0x0000100401007387 */ /* 0x0001e20000100800 */
[----:B------:R-:W-:-:S03]  /*17a00*/  ULDC UR42, c[0x0][0xc3c] ;  /* 0x00030f00002a7ab9 */ /* 0x000fc60000000800 */
[----:B------:R0:W-:Y:S04]  /*17a10*/  STL [R1+0x14], RZ ;  /* 0x000014ff01007387 */ /* 0x0001e80000100800 */
[----:B------:R0:W-:Y:S02]  /*17a20*/  STL [R1+0x18], RZ ;  /* 0x000018ff01007387 */ /* 0x0001e40000100800 */
.L_x_2404:
        /* <DEDUP_REMOVED lines=16> */
.L_x_2397:
[----:B------:R-:W-:Y:S02]  /*17b30*/  ULDC UR4, c[0x0][0xc3c] ;  /* 0x00030f0000047ab9 */ /* 0x000fe40000000800 */
[----:B------:R-:W-:-:S06]  /*17b40*/  UISETP.GE.AND UP0, UPT, UR42, UR4, UPT ;  /* 0x000000042a00728c */ /* 0x000fcc000bf06270 */
[----:B------:R-:W-:-:S13]  /*17b50*/  PLOP3.LUT P0, PT, PT, PT, UP0, 0x80, 0x0 ;  /* 0x000000000000781c */ /* 0x000fda0003f0f008 */
[----:B------:R-:W-:Y:S05]  /*17b60*/  @!P0 BRA `(.L_x_2405) ;  /* 0xffffffa400e48947 */ /* 0x000fea000383ffff */
.L_x_2333:
        /* <DEDUP_REMOVED lines=12> */
.L_x_2454:
[----:B------:R-:W-:Y:S05]  /*17c30*/  BSYNC B0 ;  /* 0x0000000000007941 */ /* 0x000fea0003800000 */
.L_x_2406:
[----:B------:R-:W-:-:S03]  /*17c40*/  UMOV UR4, 0xffffffff ;  /* 0xffffffff00047882 */ /* 0x000fc60000000000 */
[----:B------:R-:W-:Y:S05]  /*17c50*/  BRA.DIV UR4, `(.L_x_2408) ;  /* 0x0000001604347947 */ /* 0x000fea000b800000 */
[----:B------:R-:W1:Y:S02]  /*17c60*/  S2R R2, SR_TID.X ;  /* 0x0000000000027919 */ /* 0x000e640000002100 */
[----:B-1----:R-:W-:-:S04]  /*17c70*/  SHF.R.U32.HI R2, RZ, 0x5, R2 ;  /* 0x00000005ff027819 */ /* 0x002fc80000011602 */
[----:B------:R-:W-:-:S05]  /*17c80*/  LOP3.LUT R2, R2, 0x3, RZ, 0xc0, !PT ;  /* 0x0000000302027812 */ /* 0x000fca00078ec0ff */
[----:B------:R1:W2:Y:S02]  /*17c90*/  SHFL.IDX PT, R14, R2, RZ, 0x1f ;  /* 0x00001fff020e7589 */ /* 0x0002a400000e0000 */
.L_x_2457:
[----:B--2---:R-:W-:Y:S01]  /*17ca0*/  ISETP.NE.AND P0, PT, R14, RZ, PT ;  /* 0x000000ff0e00720c */ /* 0x004fe20003f05270 */
[----:B------:R-:W-:-:S12]  /*17cb0*/  BSSY B0, `(.L_x_2409) ;  /* 0x000002e000007945 */ /* 0x000fd80003800000 */
[----:B------:R-:W-:Y:S05]  /*17cc0*/  @P0 BRA `(.L_x_2410) ;  /* 0x0000000000b00947 */ /* 0x000fea0003800000 */
[----:B------:R-:W-:-:S03]  /*17cd0*/  UMOV UR4, 0xffffffff ;  /* 0xffffffff00047882 */ /* 0x000fc60000000000 */
[----:B------:R-:W-:Y:S05]  /*17ce0*/  BRA.DIV UR4, `(.L_x_2411) ;  /* 0x0000001604447947 */ /* 0x000fea000b800000 */
[----:B------:R-:W-:-:S13]  /*17cf0*/  ELECT P6, URZ, PT ;  /* 0x00000000003f782f */ /* 0x000fda00038c0000 */
.L_x_2460:
[----:B------:R-:W-:Y:S05]  /*17d00*/  @!P6 BRA `(.L_x_2410) ;  /* 0x0000000000a0e947 */ /* 0x000fea0003800000 */
[----:B------:R-:W-:-:S06]  /*17d10*/  ULOP3.LUT UR4, UR38, 0x2, URZ, 0xfc, !UPT ;  /* 0x0000000226047892 */ /* 0x000fcc000f8efc3f */
[----:B-1----:R-:W-:-:S05]  /*17d20*/  IMAD.U32 R2, RZ, RZ, UR4 ;  /* 0x00000004ff027e24 */ /* 0x002fca000f8e00ff */
[----:B------:R-:W-:-:S13]  /*17d30*/  ISETP.NE.AND P0, PT, R2, 0x3, PT ;  /* 0x000000030200780c */ /* 0x000fda0003f05270 */
[----:B------:R-:W-:Y:S05]  /*17d40*/  @!P0 BRA `(.L_x_2412) ;  /* 0x0000000000048947 */ /* 0x000fea0003800000 */
[----:B------:R-:W-:Y:S01]  /*17d50*/  BPT.TRAP 0x1 ;  /* 0x000000040000795c */ /* 0x000fe20000300000 */
.L_x_2412:
        /* <DEDUP_REMOVED lines=14> */
.L_x_2461:
[----:B------:R-:W1:Y:S02]  /*17e40*/  SYNCS.PHASECHK.TRANS64.TRYWAIT P1, [R7+URZ], R2 ;  /* 0x00000002070075a7 */ /* 0x000e64000802017f */
[----:B-1----:R-:W-:Y:S05]  /*17e50*/  @!P1 BRA `(.L_x_2414) ;  /* 0x00000014001c9947 */ /* 0x002fea0003800000 */
.L_x_2462:
[----:B------:R-:W-:Y:S05]  /*17e60*/  @!P0 BRA `(.L_x_2415) ;  /* 0x0000000000048947 */ /* 0x000fea0003800000 */
[----:B------:R-:W-:Y:S01]  /*17e70*/  BPT.TRAP 0x1 ;  /* 0x000000040000795c */ /* 0x000fe20000300000 */
.L_x_2415:
[----:B------:R-:W2:Y:S02]  /*17e80*/  LDL.LU R4, [R1+0x4] ;  /* 0x0000040001047983 */ /* 0x000ea40000300800 */
[----:B--2---:R-:W-:-:S04]  /*17e90*/  IMAD R4, R4, 0x8, R0 ;  /* 0x0000000804047824 */ /* 0x004fc800078e0200 */
[----:B------:R-:W2:Y:S02]  /*17ea0*/  SYNCS.PHASECHK.TRANS64.TRYWAIT P1, [R4+URZ+0x38860], R5 ;  /* 0x03886005040075a7 */ /* 0x000ea4000802017f */
[----:B--2---:R-:W-:Y:S05]  /*17eb0*/  @!P1 BRA `(.L_x_2416) ;  /* 0x0000001400189947 */ /* 0x004fea0003800000 */
.L_x_2463:
[----:B------:R-:W-:Y:S05]  /*17ec0*/  @!P0 BRA `(.L_x_2417) ;  /* 0x0000000000048947 */ /* 0x000fea0003800000 */
[----:B------:R-:W-:Y:S01]  /*17ed0*/  BPT.TRAP 0x1 ;  /* 0x000000040000795c */ /* 0x000fe20000300000 */
.L_x_2417:
[----:B------:R-:W-:-:S04]  /*17ee0*/  IMAD R3, R3, 0x8, R0 ;  /* 0x0000000803037824 */ /* 0x000fc800078e0200 */
[----:B------:R-:W3:Y:S02]  /*17ef0*/  SYNCS.PHASECHK.TRANS64.TRYWAIT P1, [R3+URZ+0x38860], R2 ;  /* 0x03886002030075a7 */ /* 0x000ee4000802017f */
[----:B---3--:R-:W-:Y:S05]  /*17f00*/  @!P1 BRA `(.L_x_2418) ;  /* 0x0000001400189947 */ /* 0x008fea0003800000 */
.L_x_2464:
[----:B------:R-:W-:Y:S05]  /*17f10*/  @!P0 BRA `(.L_x_2419) ;  /* 0x0000000000048947 */ /* 0x000fea0003800000 */
[----:B------:R-:W-:Y:S01]  /*17f20*/  BPT.TRAP 0x1 ;  /* 0x000000040000795c */ /* 0x000fe20000300000 */
.L_x_2419:
[----:B------:R-:W4:Y:S02]  /*17f30*/  SYNCS.PHASECHK.TRANS64.TRYWAIT P0, [R4+URZ+0x38880], R5 ;  /* 0x03888005040075a7 */ /* 0x000f24000800017f */
[----:B----4-:R-:W-:Y:S05]  /*17f40*/  @!P0 BRA `(.L_x_2420) ;  /* 0x00000014001c8947 */ /* 0x010fea0003800000 */
.L_x_2421:
[----:B------:R0:W0:Y:S02]  /*17f50*/  SYNCS.PHASECHK.TRANS64.TRYWAIT P0, [R3+URZ+0x38880], R2 ;  /* 0x03888002030075a7 */ /* 0x000024000800017f */
[----:B0-----:R-:W-:Y:S05]  /*17f60*/  @!P0 NANOSLEEP.SYNCS 0x989680 ;  /* 0x009896800000895d */ /* 0x001fea0003900000 */
[----:B------:R-:W0:Y:S02]  /*17f70*/  @!P0 SYNCS.PHASECHK.TRANS64 P0, [R3+URZ+0x38880], R2 ;  /* 0x03888002030085a7 */ /* 0x000e24000800007f */
[----:B0-----:R-:W-:Y:S05]  /*17f80*/  @!P0 BRA `(.L_x_2421) ;  /* 0xfffffffc00f08947 */ /* 0x001fea000383ffff */
.L_x_2410:
[----:B------:R-:W-:Y:S05]  /*17f90*/  BSYNC B0 ;  /* 0x0000000000007941 */ /* 0x000fea0003800000 */
.L_x_2409:
[----:B------:R-:W-:Y:S05]  /*17fa0*/  EXIT ;  /* 0x000000000000794d */ /* 0x000fea0003800000 */
.L_x_2269:
[----:B0-----:R-:W-:-:S04]  /*17fb0*/  IMAD.U32 R3, RZ, RZ, UR41 ;  /* 0x00000029ff037e24 */ /* 0x001fc8000f8e00ff */
[----:B------:R0:W1:Y:S03]  /*17fc0*/  SYNCS.PHASECHK.TRANS64.TRYWAIT P0, [R3+URZ+0x38800], R0 ;  /* 0x03880000030075a7 */ /* 0x000066000800017f */
[----:B-1----:R-:W-:Y:S05]  /*17fd0*/  @!P0 NANOSLEEP.SYNCS 0x989680 ;  /* 0x009896800000895d */ /* 0x002fea0003900000 */
[----:B------:R-:W1:Y:S02]  /*17fe0*/  @!P0 SYNCS.PHASECHK.TRANS64 P0, [R3+URZ+0x38800], R0 ;  /* 0x03880000030085a7 */ /* 0x000e64000800007f */
[----:B-1----:R-:W-:Y:S05]  /*17ff0*/  @!P0 BRA `(.L_x_2269) ;  /* 0xfffffffc00ec8947 */ /* 0x002fea000383ffff */
[----:B------:R-:W-:Y:S05]  /*18000*/  BRA `(.L_x_2422) ;  /* 0xfffffea000e87947 */ /* 0x000fea000383ffff */
.L_x_2273:
[----:B-1----:R1:W2:Y:S02]  /*18010*/  SYNCS.PHASECHK.TRANS64.TRYWAIT P2, [R3+URZ+0x38830], R0 ;  /* 0x03883000030075a7 */ /* 0x0022a4000804017f */
[----:B--2---:R-:W-:Y:S05]  /*18020*/  @!P2 NANOSLEEP.SYNCS 0x989680 ;  /* 0x009896800000a95d */ /* 0x004fea0003900000 */
[----:B------:R-:W2:Y:S02]  /*18030*/  @!P2 SYNCS.PHASECHK.TRANS64 P2, [R3+URZ+0x38830], R0 ;  /* 0x038830000300a5a7 */ /* 0x000ea4000804007f */
[----:B--2---:R-:W-:Y:S05]  /*18040*/  @!P2 BRA `(.L_x_2273) ;  /* 0xfffffffc00f0a947 */ /* 0x004fea000383ffff */
[----:B------:R-:W-:Y:S05]  /*18050*/  BRA `(.L_x_2272) ;  /* 0xfffffea4000c7947 */ /* 0x000fea000383ffff */
.L_x_2278:
[----:B-1----:R-:W-:-:S04]  /*18060*/  IMAD.U32 R7, RZ, RZ, UR6 ;  /* 0x00000006ff077e24 */ /* 0x002fc8000f8e00ff */
[----:B------:R1:W2:Y:S03]  /*18070*/  SYNCS.PHASECHK.TRANS64.TRYWAIT P3, [R7+URZ+0x38830], R0 ;  /* 0x03883000070075a7 */ /* 0x0002a6000806017f */
[----:B--2---:R-:W-:Y:S05]  /*18080*/  @!P3 NANOSLEEP.SYNCS 0x989680 ;  /* 0x009896800000b95d */ /* 0x004fea0003900000 */
[----:B------:R-:W2:Y:S02]  /*18090*/  @!P3 SYNCS.PHASECHK.TRANS64 P3, [R7+URZ+0x38830], R0 ;  /* 0x038830000700b5a7 */ /* 0x000ea4000806007f */
[----:B--2---:R-:W-:Y:S05]  /*180a0*/  @!P3 BRA `(.L_x_2278) ;  /* 0xfffffffc00ecb947 */ /* 0x004fea000383ffff */
[----:B------:R-:W-:Y:S05]  /*180b0*/  BRA `(.L_x_2275) ;  /* 0xfffffecc00887947 */ /* 0x000fea000383ffff */
.L_x_2282:
[----:B-1----:R-:W-:-:S04]  /*180c0*/  IMAD.U32 R2, RZ, RZ, UR6 ;  /* 0x00000006ff027e24 */ /* 0x002fc8000f8e00ff */
[----:B------:R1:W2:Y:S03]  /*180d0*/  SYNCS.PHASECHK.TRANS64.TRYWAIT P3, [R2+URZ+0x38850], R0 ;  /* 0x03885000020075a7 */ /* 0x0002a6000806017f */
[----:B--2---:R-:W-:Y:S05]  /*180e0*/  @!P3 NANOSLEEP.SYNCS 0x989680 ;  /* 0x009896800000b95d */ /* 0x004fea0003900000 */
[----:B------:R-:W2:Y:S02]  /*180f0*/  @!P3 SYNCS.PHASECHK.TRANS64 P3, [R2+URZ+0x38850], R0 ;  /* 0x038850000200b5a7 */ /* 0x000ea4000806007f */
[----:B--2---:R-:W-:Y:S05]  /*18100*/  @!P3 BRA `(.L_x_2282) ;  /* 0xfffffffc00ecb947 */ /* 0x004fea000383ffff */
[----:B------:R-:W-:Y:S05]  /*18110*/  BRA `(.L_x_2279) ;  /* 0xfffffed0005c7947 */ /* 0x000fea000383ffff */
.L_x_2289:
[----:B-1----:R-:W-:-:S04]  /*18120*/  IMAD.U32 R7, RZ, RZ, UR6 ;  /* 0x00000006ff077e24 */ /* 0x002fc8000f8e00ff */
[----:B------:R1:W2:Y:S03]  /*18130*/  SYNCS.PHASECHK.TRANS64.TRYWAIT P2, [R7+URZ+0x38830], R0 ;  /* 0x03883000070075a7 */ /* 0x0002a6000804017f */
[----:B--2---:R-:W-:Y:S05]  /*18140*/  @!P2 NANOSLEEP.SYNCS 0x989680 ;  /* 0x009896800000a95d */ /* 0x004fea0003900000 */
[----:B------:R-:W2:Y:S02]  /*18150*/  @!P2 SYNCS.PHASECHK.TRANS64 P2, [R7+URZ+0x38830], R0 ;  /* 0x038830000700a5a7 */ /* 0x000ea4000804007f */
[----:B--2---:R-:W-:Y:S05]  /*18160*/  @!P2 BRA `(.L_x_2289) ;  /* 0xfffffffc00eca947 */ /* 0x004fea000383ffff */
[----:B------:R-:W-:Y:S05]  /*18170*/  BRA `(.L_x_2286) ;  /* 0xfffffef800a47947 */ /* 0x000fea000383ffff */
.L_x_2293:
[----:B-1----:R-:W-:-:S04]  /*18180*/  IMAD.U32 R2, RZ, RZ, UR6 ;  /* 0x00000006ff027e24 */ /* 0x002fc8000f8e00ff */
[----:B------:R1:W2:Y:S03]  /*18190*/  SYNCS.PHASECHK.TRANS64.TRYWAIT P2, [R2+URZ+0x38850], R0 ;  /* 0x03885000020075a7 */ /* 0x0002a6000804017f */
[----:B--2---:R-:W-:Y:S05]  /*181a0*/  @!P2 NANOSLEEP.SYNCS 0x989680 ;  /* 0x009896800000a95d */ /* 0x004fea0003900000 */
[----:B------:R-:W2:Y:S02]  /*181b0*/  @!P2 SYNCS.PHASECHK.TRANS64 P2, [R2+URZ+0x38850], R0 ;  /* 0x038850000200a5a7 */ /* 0x000ea4000804007f */
[----:B--2---:R-:W-:Y:S05]  /*181c0*/  @!P2 BRA `(.L_x_2293) ;  /* 0xfffffffc00eca947 */ /* 0x004fea000383ffff */
[----:B------:R-:W-:Y:S05]  /*181d0*/  BRA `(.L_x_2290) ;  /* 0xfffffefc006c7947 */ /* 0x000fea000383ffff */
.L_x_2299:
[----:B-1----:R-:W-:-:S04]  /*181e0*/  IMAD.U32 R6, RZ, RZ, UR5 ;  /* 0x00000005ff067e24 */ /* 0x002fc8000f8e00ff */
[----:B------:R1:W2:Y:S03]  /*181f0*/  SYNCS.PHASECHK.TRANS64.TRYWAIT P0, [R6+URZ+0x38850], R5 ;  /* 0x03885005060075a7 */ /* 0x0002a6000800017f */
[----:B--2---:R-:W-:Y:S05]  /*18200*/  @!P0 NANOSLEEP.SYNCS 0x989680 ;  /* 0x009896800000895d */ /* 0x004fea0003900000 */
[----:B------:R-:W2:Y:S02]  /*18210*/  @!P0 SYNCS.PHASECHK.TRANS64 P0, [R6+URZ+0x38850], R5 ;  /* 0x03885005060085a7 */ /* 0x000ea4000800007f */
[----:B--2---:R-:W-:Y:S05]  /*18220*/  @!P0 BRA `(.L_x_2299) ;  /* 0xfffffffc00ec8947 */ /* 0x004fea000383ffff */
[----:B------:R-:W-:Y:S05]  /*18230*/  BRA `(.L_x_2298) ;  /* 0xffffff1c00287947 */ /* 0x000fea000383ffff */
.L_x_2349:
[----:B------:R-:W-:Y:S02]  /*18240*/  IMAD.MOV.U32 R13, RZ, RZ, R0 ;  /* 0x000000ffff0d7224 */ /* 0x000fe400078e0000 */
[----:B------:R-:W-:Y:S02]  /*18250*/  IMAD.MOV.U32 R12, RZ, RZ, RZ ;  /* 0x000000ffff0c7224 */ /* 0x000fe400078e00ff */
[----:B------:R-:W-:Y:S02]  /*18260*/  IMAD.MOV.U32 R11, RZ, RZ, 0x1f ;  /* 0x0000001fff0b7424 */ /* 0x000fe400078e00ff */
[----:B------:R-:W-:-:S07]  /*18270*/  IMAD.MOV.U32 R15, RZ, RZ, -0x1 ;  /* 0xffffffffff0f7424 */ /* 0x000fce00078e00ff */
[----:B0-2---:R-:W-:Y:S05]  /*18280*/  WARPSYNC.COLLECTIVE R15, `(.L_x_2423) ;  /* 0x000000000f087348 */ /* 0x005fea0003c00000 */
[----:B------:R1:W3:Y:S02]  /*18290*/  SHFL.IDX P6, R14, R13, R12, R11 ;  /* 0x0000000c0d0e7389 */ /* 0x0002e400000c000b */
[----:B0123--:R-:W-:Y:S01]  /*182a0*/  ENDCOLLECTIVE ;  /* 0x000000000000791b */ /* 0x00ffe20003800000 */
.L_x_2423:
[----:B------:R-:W-:Y:S05]  /*182b0*/  BRA `(.L_x_2424) ;  /* 0xffffffb000507947 */ /* 0x000fea000383ffff */
.L_x_2351:
[----:B------:R-:W-:Y:S01]  /*182c0*/  BSSY B0, `(.L_x_2425) ;  /* 0x0000006000007945 */ /* 0x000fe20003800000 */
[----:B------:R-:W-:-:S07]  /*182d0*/  IMAD.MOV.U32 R15, RZ, RZ, -0x1 ;  /* 0xffffffffff0f7424 */ /* 0x000fce00078e00ff */
[----:B0-2---:R-:W-:Y:S05]  /*182e0*/  WARPSYNC.COLLECTIVE R15, `(.L_x_2426) ;  /* 0x000000000f0c7348 */ /* 0x005fea0003c00000 */
[----:B------:R-:W-:Y:S02]  /*182f0*/  ELECT P6, UR62, PT ;  /* 0x00000000003e782f */ /* 0x000fe400038c0000 */
[----:B------:R-:W-:Y:S01]  /*18300*/  MOV R14, UR62 ;  /* 0x0000003e000e7c02 */ /* 0x000fe20008000f00 */
[----:B0-2---:R-:W-:Y:S10]  /*18310*/  ENDCOLLECTIVE ;  /* 0x000000000000791b */ /* 0x005ff40003800000 */
.L_x_2426:
[----:B------:R-:W-:Y:S05]  /*18320*/  BSYNC B0 ;  /* 0x0000000000007941 */ /* 0x000fea0003800000 */
.L_x_2425:
[----:B------:R-:W-:Y:S05]  /*18330*/  BRA `(.L_x_2427) ;  /* 0xffffffb000587947 */ /* 0x000fea000383ffff */
.L_x_2353:
[----:B0-----:R0:W1:Y:S02]  /*18340*/  SYNCS.PHASECHK.TRANS64.TRYWAIT P0, [R2+URZ+0x38880], R4 ;  /* 0x03888004020075a7 */ /* 0x001064000800017f */
[----:B-1----:R-:W-:Y:S05]  /*18350*/  @!P0 NANOSLEEP.SYNCS 0x989680 ;  /* 0x009896800000895d */ /* 0x002fea0003900000 */
[----:B------:R-:W1:Y:S02]  /*18360*/  @!P0 SYNCS.PHASECHK.TRANS64 P0, [R2+URZ+0x38880], R4 ;  /* 0x03888004020085a7 */ /* 0x000e64000800007f */
[----:B-1----:R-:W-:Y:S05]  /*18370*/  @!P0 BRA `(.L_x_2353) ;  /* 0xfffffffc00f08947 */ /* 0x002fea000383ffff */
[----:B------:R-:W-:Y:S05]  /*18380*/  BRA `(.L_x_2428) ;  /* 0xffffffb000bc7947 */ /* 0x000fea000383ffff */
.L_x_2355:
[----:B-1----:R1:W2:Y:S02]  /*18390*/  SYNCS.PHASECHK.TRANS64.TRYWAIT P0, [R2+URZ+0x38840], R4 ;  /* 0x03884004020075a7 */ /* 0x0022a4000800017f */
[----:B--2---:R-:W-:Y:S05]  /*183a0*/  @!P0 NANOSLEEP.SYNCS 0x989680 ;  /* 0x009896800000895d */ /* 0x004fea0003900000 */
[----:B------:R-:W2:Y:S02]  /*183b0*/  @!P0 SYNCS.PHASECHK.TRANS64 P0, [R2+URZ+0x38840], R4 ;  /* 0x03884004020085a7 */ /* 0x000ea4000800007f */
[----:B--2---:R-:W-:Y:S05]  /*183c0*/  @!P0 BRA `(.L_x_2355) ;  /* 0xfffffffc00f08947 */ /* 0x004fea000383ffff */
[----:B------:R-:W-:Y:S05]  /*183d0*/  BRA `(.L_x_2429) ;  /* 0xffffffb4002c7947 */ /* 0x000fea000383ffff */
.L_x_2359:
[----:B------:R-:W-:Y:S01]  /*183e0*/  IMAD.MOV.U32 R13, RZ, RZ, R0 ;  /* 0x000000ffff0d7224 */ /* 0x000fe200078e0000 */
[----:B------:R-:W-:Y:S01]  /*183f0*/  LOP3.LUT R7, R7, 0x7f, RZ, 0xc0, !PT ;  /* 0x0000007f07077812 */ /* 0x000fe200078ec0ff */
[----:B------:R-:W-:Y:S02]  /*18400*/  IMAD.MOV.U32 R12, RZ, RZ, RZ ;  /* 0x000000ffff0c7224 */ /* 0x000fe400078e00ff */
[----:B------:R-:W-:Y:S01]  /*18410*/  IMAD.MOV.U32 R11, RZ, RZ, 0x181f ;  /* 0x0000181fff0b7424 */ /* 0x000fe200078e00ff */
[----:B------:R-:W-:Y:S01]  /*18420*/  SHF.R.U32.HI R5, RZ, 0x3, R7 ;  /* 0x00000003ff057819 */ /* 0x000fe20000011607 */
[----:B------:R-:W-:Y:S02]  /*18430*/  IMAD.MOV.U32 R15, RZ, RZ, -0x1 ;  /* 0xffffffffff0f7424 */ /* 0x000fe400078e00ff */
[----:B------:R-:W-:Y:S02]  /*18440*/  IMAD R2, R19, R6, RZ ;  /* 0x0000000613027224 */ /* 0x000fe400078e02ff */
[----:B------:R-:W-:-:S07]  /*18450*/  IMAD R3, R8, 0x80, R5 ;  /* 0x0000008008037824 */ /* 0x000fce00078e0205 */
[----:B-----5:R-:W-:Y:S05]  /*18460*/  WARPSYNC.COLLECTIVE R15, `(.L_x_2430) ;  /* 0x000000000f087348 */ /* 0x020fea0003c00000 */
[----:B------:R0:W1:Y:S02]  /*18470*/  SHFL.IDX P6, R14, R13, R12, R11 ;  /* 0x0000000c0d0e7389 */ /* 0x00006400000c000b */
[----:B01---5:R-:W-:Y:S01]  /*18480*/  ENDCOLLECTIVE ;  /* 0x000000000000791b */ /* 0x023fe20003800000 */
.L_x_2430:
[C---:B------:R-:W-:Y:S01]  /*18490*/  VIADD R5, R3.reuse, 0x10 ;  /* 0x0000001003057836 */ /* 0x040fe20000000000 */
[----:B------:R-:W-:Y:S01]  /*184a0*/  ISETP.GE.AND P2, PT, R3, R2, PT ;  /* 0x000000020300720c */ /* 0x000fe20003f46270 */
[----:B------:R-:W-:Y:S02]  /*184b0*/  IMAD.MOV.U32 R13, RZ, RZ, R4 ;  /* 0x000000ffff0d7224 */ /* 0x000fe400078e0004 */
[----:B------:R-:W-:-:S10]  /*184c0*/  IMAD.MOV.U32 R6, RZ, RZ, R14 ;  /* 0x000000ffff067224 */ /* 0x000fd400078e000e */
[----:B------:R-:W-:Y:S05]  /*184d0*/  WARPSYNC.COLLECTIVE R15, `(.L_x_2431) ;  /* 0x000000000f087348 */ /* 0x000fea0003c00000 */
[----:B------:R0:W1:Y:S02]  /*184e0*/  SHFL.IDX P6, R14, R13, R12, R11 ;  /* 0x0000000c0d0e7389 */ /* 0x00006400000c000b */
[----:B01----:R-:W-:Y:S01]  /*184f0*/  ENDCOLLECTIVE ;  /* 0x000000000000791b */ /* 0x003fe20003800000 */
.L_x_2431:
[----:B------:R-:W-:Y:S02]  /*18500*/  IMAD.MOV.U32 R13, RZ, RZ, R0 ;  /* 0x000000ffff0d7224 */ /* 0x000fe400078e0000 */
[----:B------:R-:W-:Y:S02]  /*18510*/  IMAD.MOV.U32 R12, RZ, RZ, 0x1 ;  /* 0x00000001ff0c7424 */ /* 0x000fe400078e00ff */
[----:B------:R-:W-:-:S07]  /*18520*/  IMAD.MOV.U32 R7, RZ, RZ, R14 ;  /* 0x000000ffff077224 */ /* 0x000fce00078e000e */
[----:B------:R-:W-:Y:S05]  /*18530*/  WARPSYNC.COLLECTIVE R15, `(.L_x_2432) ;  /* 0x000000000f087348 */ /* 0x000fea0003c00000 */
[----:B------:R0:W1:Y:S02]  /*18540*/  SHFL.IDX P6, R14, R13, R12, R11 ;  /* 0x0000000c0d0e7389 */ /* 0x00006400000c000b */
[----:B01----:R-:W-:Y:S01]  /*18550*/  ENDCOLLECTIVE ;  /* 0x000000000000791b */ /* 0x003fe20003800000 */
.L_x_2432:
        /* <DEDUP_REMOVED lines=10> */
.L_x_2433:
        /* <DEDUP_REMOVED lines=12> */
.L_x_2434:
        /* <DEDUP_REMOVED lines=17> */
.L_x_2435:
[----:B------:R-:W-:Y:S02]  /*187d0*/  IMAD.MOV.U32 R13, RZ, RZ, R0 ;  /* 0x000000ffff0d7224 */ /* 0x000fe400078e0000 */
[----:B------:R-:W-:Y:S02]  /*187e0*/  IMAD.MOV.U32 R12, RZ, RZ, 0x3 ;  /* 0x00000003ff0c7424 */ /* 0x000fe400078e00ff */
[----:B------:R-:W-:-:S07]  /*187f0*/  IMAD.MOV.U32 R5, RZ, RZ, R14 ;  /* 0x000000ffff057224 */ /* 0x000fce00078e000e */
[----:B------:R-:W-:Y:S05]  /*18800*/  WARPSYNC.COLLECTIVE R15, `(.L_x_2436) ;  /* 0x000000000f087348 */ /* 0x000fea0003c00000 */
[----:B------:R0:W1:Y:S02]  /*18810*/  SHFL.IDX P6, R14, R13, R12, R11 ;  /* 0x0000000c0d0e7389 */ /* 0x00006400000c000b */
[----:B01----:R-:W-:Y:S01]  /*18820*/  ENDCOLLECTIVE ;  /* 0x000000000000791b */ /* 0x003fe20003800000 */
.L_x_2436:
        /* <DEDUP_REMOVED lines=16> */
.L_x_2437:
[----:B------:R-:W-:Y:S02]  /*18930*/  IMAD.MOV.U32 R13, RZ, RZ, R0 ;  /* 0x000000ffff0d7224 */ /* 0x000fe400078e0000 */
[----:B------:R-:W-:Y:S02]  /*18940*/  IMAD.MOV.U32 R12, RZ, RZ, 0x4 ;  /* 0x00000004ff0c7424 */ /* 0x000fe400078e00ff */
[----:B------:R-:W-:-:S07]  /*18950*/  IMAD.MOV.U32 R5, RZ, RZ, R14 ;  /* 0x000000ffff057224 */ /* 0x000fce00078e000e */
[----:B------:R-:W-:Y:S05]  /*18960*/  WARPSYNC.COLLECTIVE R15, `(.L_x_2438) ;  /* 0x000000000f087348 */ /* 0x000fea0003c00000 */
[----:B------:R0:W1:Y:S02]  /*18970*/  SHFL.IDX P6, R14, R13, R12, R11 ;  /* 0x0000000c0d0e7389 */ /* 0x00006400000c000b */
[----:B01----:R-:W-:Y:S01]  /*18980*/  ENDCOLLECTIVE ;  /* 0x000000000000791b */ /* 0x003fe20003800000 */
.L_x_2438:
        /* <DEDUP_REMOVED lines=16> */
.L_x_2439:
[----:B------:R-:W-:Y:S02]  /*18a90*/  IMAD.MOV.U32 R13, RZ, RZ, R0 ;  /* 0x000000ffff0d7224 */ /* 0x000fe400078e0000 */
[----:B------:R-:W-:Y:S02]  /*18aa0*/  IMAD.MOV.U32 R12, RZ, RZ, 0x5 ;  /* 0x00000005ff0c7424 */ /* 0x000fe400078e00ff */
[----:B------:R-:W-:-:S07]  /*18ab0*/  IMAD.MOV.U32 R5, RZ, RZ, R14 ;  /* 0x000000ffff057224 */ /* 0x000fce00078e000e */
[----:B------:R-:W-:Y:S05]  /*18ac0*/  WARPSYNC.COLLECTIVE R15, `(.L_x_2440) ;  /* 0x000000000f087348 */ /* 0x000fea0003c00000 */
[----:B------:R0:W1:Y:S02]  /*18ad0*/  SHFL.IDX P6, R14, R13, R12, R11 ;  /* 0x0000000c0d0e7389 */ /* 0x00006400000c000b */
[----:B01----:R-:W-:Y:S01]  /*18ae0*/  ENDCOLLECTIVE ;  /* 0x000000000000791b */ /* 0x003fe20003800000 */
.L_x_2440:
        /* <DEDUP_REMOVED lines=16> */
.L_x_2441:
[----:B------:R-:W-:Y:S02]  /*18bf0*/  IMAD.MOV.U32 R13, RZ, RZ, R0 ;  /* 0x000000ffff0d7224 */ /* 0x000fe400078e0000 */
[----:B------:R-:W-:Y:S02]  /*18c00*/  IMAD.MOV.U32 R12, RZ, RZ, 0x6 ;  /* 0x00000006ff0c7424 */ /* 0x000fe400078e00ff */
[----:B------:R-:W-:-:S07]  /*18c10*/  IMAD.MOV.U32 R5, RZ, RZ, R14 ;  /* 0x000000ffff057224 */ /* 0x000fce00078e000e */
[----:B------:R-:W-:Y:S05]  /*18c20*/  WARPSYNC.COLLECTIVE R15, `(.L_x_2442) ;  /* 0x000000000f087348 */ /* 0x000fea0003c00000 */
[----:B------:R0:W1:Y:S02]  /*18c30*/  SHFL.IDX P6, R14, R13, R12, R11 ;  /* 0x0000000c0d0e7389 */ /* 0x00006400000c000b */
[----:B01----:R-:W-:Y:S01]  /*18c40*/  ENDCOLLECTIVE ;  /* 0x000000000000791b */ /* 0x003fe20003800000 */
.L_x_2442:
        /* <DEDUP_REMOVED lines=14> */
.L_x_2443:
        /* <DEDUP_REMOVED lines=8> */
.L_x_2444:
        /* <DEDUP_REMOVED lines=14> */
.L_x_2445:
[----:B------:R-:W-:Y:S01]  /*18e90*/  IMAD.MOV.U32 R4, RZ, RZ, R14 ;  /* 0x000000ffff047224 */ /* 0x000fe200078e000e */
[----:B------:R-:W-:Y:S06]  /*18ea0*/  BRA `(.L_x_2446) ;  /* 0xffffffb400947947 */ /* 0x000fec000383ffff */
.L_x_2364:
[----:B-1----:R1:W2:Y:S02]  /*18eb0*/  SYNCS.PHASECHK.TRANS64.TRYWAIT P0, [R17+URZ+0x38820], R0 ;  /* 0x03882000110075a7 */ /* 0x0022a4000800017f */
[----:B--2---:R-:W-:Y:S05]  /*18ec0*/  @!P0 NANOSLEEP.SYNCS 0x989680 ;  /* 0x009896800000895d */ /* 0x004fea0003900000 */
[----:B------:R-:W2:Y:S02]  /*18ed0*/  @!P0 SYNCS.PHASECHK.TRANS64 P0, [R17+URZ+0x38820], R0 ;  /* 0x03882000110085a7 */ /* 0x000ea4000800007f */
[----:B--2---:R-:W-:Y:S05]  /*18ee0*/  @!P0 BRA `(.L_x_2364) ;  /* 0xfffffffc00f08947 */ /* 0x004fea000383ffff */
[----:B------:R-:W-:Y:S05]  /*18ef0*/  BRA `(.L_x_2447) ;  /* 0xffffffb800007947 */ /* 0x000fea000383ffff */
.L_x_2370:
[----:B--2---:R2:W3:Y:S02]  /*18f00*/  SYNCS.PHASECHK.TRANS64.TRYWAIT P0, [R6+URZ+0x38880], R5 ;  /* 0x03888005060075a7 */ /* 0x0044e4000800017f */
[----:B---3--:R-:W-:Y:S05]  /*18f10*/  @!P0 NANOSLEEP.SYNCS 0x989680 ;  /* 0x009896800000895d */ /* 0x008fea0003900000 */
[----:B------:R-:W3:Y:S02]  /*18f20*/  @!P0 SYNCS.PHASECHK.TRANS64 P0, [R6+URZ+0x38880], R5 ;  /* 0x03888005060085a7 */ /* 0x000ee4000800007f */
[----:B---3--:R-:W-:Y:S05]  /*18f30*/  @!P0 BRA `(.L_x_2370) ;  /* 0xfffffffc00f08947 */ /* 0x008fea000383ffff */
[----:B------:R-:W-:Y:S05]  /*18f40*/  BRA `(.L_x_2448) ;  /* 0xffffffb800bc7947 */ /* 0x000fea000383ffff */
.L_x_2376:
[----:B0-----:R0:W3:Y:S02]  /*18f50*/  SYNCS.PHASECHK.TRANS64.TRYWAIT P0, [R6+URZ+0x38840], R5 ;  /* 0x03884005060075a7 */ /* 0x0010e4000800017f */
[----:B---3--:R-:W-:Y:S05]  /*18f60*/  @!P0 NANOSLEEP.SYNCS 0x989680 ;  /* 0x009896800000895d */ /* 0x008fea0003900000 */
[----:B------:R-:W3:Y:S02]  /*18f70*/  @!P0 SYNCS.PHASECHK.TRANS64 P0, [R6+URZ+0x38840], R5 ;  /* 0x03884005060085a7 */ /* 0x000ee4000800007f */
[----:B---3--:R-:W-:Y:S05]  /*18f80*/  @!P0 BRA `(.L_x_2376) ;  /* 0xfffffffc00f08947 */ /* 0x008fea000383ffff */
[----:B------:R-:W-:Y:S05]  /*18f90*/  BRA `(.L_x_2449) ;  /* 0xffffffbc007c7947 */ /* 0x000fea000383ffff */
.L_x_2383:
[----:B--2---:R2:W3:Y:S02]  /*18fa0*/  SYNCS.PHASECHK.TRANS64.TRYWAIT P0, [R19+URZ+0x38870], R4 ;  /* 0x03887004130075a7 */ /* 0x0044e4000800017f */
[----:B---3--:R-:W-:Y:S05]  /*18fb0*/  @!P0 NANOSLEEP.SYNCS 0x989680 ;  /* 0x009896800000895d */ /* 0x008fea0003900000 */
[----:B------:R-:W3:Y:S02]  /*18fc0*/  @!P0 SYNCS.PHASECHK.TRANS64 P0, [R19+URZ+0x38870], R4 ;  /* 0x03887004130085a7 */ /* 0x000ee4000800007f */
[----:B---3--:R-:W-:Y:S05]  /*18fd0*/  @!P0 BRA `(.L_x_2383) ;  /* 0xfffffffc00f08947 */ /* 0x008fea000383ffff */
[----:B------:R-:W-:Y:S05]  /*18fe0*/  BRA `(.L_x_2450) ;  /* 0xffffffc000547947 */ /* 0x000fea000383ffff */
.L_x_2385:
[----:B--2---:R2:W3:Y:S02]  /*18ff0*/  SYNCS.PHASECHK.TRANS64.TRYWAIT P0, [R19+URZ+0x38860], R4 ;  /* 0x03886004130075a7 */ /* 0x0044e4000800017f */
[----:B---3--:R-:W-:Y:S05]  /*19000*/  @!P0 NANOSLEEP.SYNCS 0x989680 ;  /* 0x009896800000895d */ /* 0x008fea0003900000 */
[----:B------:R-:W3:Y:S02]  /*19010*/  @!P0 SYNCS.PHASECHK.TRANS64 P0, [R19+URZ+0x38860], R4 ;  /* 0x03886004130085a7 */ /* 0x000ee4000800007f */
[----:B---3--:R-:W-:Y:S05]  /*19020*/  @!P0 BRA `(.L_x_2385) ;  /* 0xfffffffc00f08947 */ /* 0x008fea000383ffff */
[----:B------:R-:W-:Y:S05]  /*19030*/  BRA `(.L_x_2451) ;  /* 0xffffffc0005c7947 */ /* 0x000fea000383ffff */
.L_x_2392:
[----:B-1----:R1:W2:Y:S02]  /*19040*/  SYNCS.PHASECHK.TRANS64.TRYWAIT P1, [R2+URZ+0x38870], R0 ;  /* 0x03887000020075a7 */ /* 0x0022a4000802017f */
[----:B--2---:R-:W-:Y:S05]  /*19050*/  @!P1 NANOSLEEP.SYNCS 0x989680 ;  /* 0x009896800000995d */ /* 0x004fea0003900000 */
[----:B------:R-:W2:Y:S02]  /*19060*/  @!P1 SYNCS.PHASECHK.TRANS64 P1, [R2+URZ+0x38870], R0 ;  /* 0x03887000020095a7 */ /* 0x000ea4000802007f */
[----:B--2---:R-:W-:Y:S05]  /*19070*/  @!P1 BRA `(.L_x_2392) ;  /* 0xfffffffc00f09947 */ /* 0x004fea000383ffff */
[----:B------:R-:W-:Y:S05]  /*19080*/  BRA `(.L_x_2452) ;  /* 0xffffffcc009c7947 */ /* 0x000fea000383ffff */
.L_x_2394:
[----:B-1----:R1:W2:Y:S02]  /*19090*/  SYNCS.PHASECHK.TRANS64.TRYWAIT P1, [R2+URZ+0x38860], R0 ;  /* 0x03886000020075a7 */ /* 0x0022a4000802017f */
[----:B--2---:R-:W-:Y:S05]  /*190a0*/  @!P1 NANOSLEEP.SYNCS 0x989680 ;  /* 0x009896800000995d */ /* 0x004fea0003900000 */
[----:B------:R-:W2:Y:S02]  /*190b0*/  @!P1 SYNCS.PHASECHK.TRANS64 P1, [R2+URZ+0x38860], R0 ;  /* 0x03886000020095a7 */ /* 0x000ea4000802007f */
[----:B--2---:R-:W-:Y:S05]  /*190c0*/  @!P1 BRA `(.L_x_2394) ;  /* 0xfffffffc00f09947 */ /* 0x004fea000383ffff */
[----:B------:R-:W-:Y:S05]  /*190d0*/  BRA `(.L_x_2453) ;  /* 0xffffffcc00a47947 */ /* 0x000fea000383ffff */
.L_x_2407:
[----:B0-----:R0:W1:Y:S02]  /*190e0*/  SYNCS.PHASECHK.TRANS64.TRYWAIT P0, [R0+URZ+0x38820], R3 ;  /* 0x03882003000075a7 */ /* 0x001064000800017f */
[----:B-1----:R-:W-:Y:S05]  /*190f0*/  @!P0 NANOSLEEP.SYNCS 0x989680 ;  /* 0x009896800000895d */ /* 0x002fea0003900000 */
[----:B------:R-:W1:Y:S02]  /*19100*/  @!P0 SYNCS.PHASECHK.TRANS64 P0, [R0+URZ+0x38820], R3 ;  /* 0x03882003000085a7 */ /* 0x000e64000800007f */
[----:B-1----:R-:W-:Y:S05]  /*19110*/  @!P0 BRA `(.L_x_2407) ;  /* 0xfffffffc00f08947 */ /* 0x002fea000383ffff */
[----:B------:R-:W-:Y:S05]  /*19120*/  BRA `(.L_x_2454) ;  /* 0xffffffe800c07947 */ /* 0x000fea000383ffff */
.L_x_2408:
        /* <DEDUP_REMOVED lines=11> */
.L_x_2456:
[----:B------:R-:W-:Y:S05]  /*191e0*/  BSYNC B0 ;  /* 0x0000000000007941 */ /* 0x000fea0003800000 */
.L_x_2455:
[----:B------:R-:W-:Y:S05]  /*191f0*/  BRA `(.L_x_2457) ;  /* 0xffffffe800a87947 */ /* 0x000fea000383ffff */
.L_x_2411:
[----:B------:R-:W-:Y:S01]  /*19200*/  BSSY B1, `(.L_x_2458) ;  /* 0x0000006000017945 */ /* 0x000fe20003800000 */
[----:B------:R-:W-:-:S07]  /*19210*/  IMAD.MOV.U32 R15, RZ, RZ, -0x1 ;  /* 0xffffffffff0f7424 */ /* 0x000fce00078e00ff */
[----:B01----:R-:W-:Y:S05]  /*19220*/  WARPSYNC.COLLECTIVE R15, `(.L_x_2459) ;  /* 0x000000000f0c7348 */ /* 0x003fea0003c00000 */
[----:B------:R-:W-:Y:S02]  /*19230*/  ELECT P6, UR62, PT ;  /* 0x00000000003e782f */ /* 0x000fe400038c0000 */
[----:B------:R-:W-:Y:S01]  /*19240*/  MOV R14, UR62 ;  /* 0x0000003e000e7c02 */ /* 0x000fe20008000f00 */
[----:B01----:R-:W-:Y:S10]  /*19250*/  ENDCOLLECTIVE ;  /* 0x000000000000791b */ /* 0x003ff40003800000 */
.L_x_2459:
[----:B------:R-:W-:Y:S05]  /*19260*/  BSYNC B1 ;  /* 0x0000000000017941 */ /* 0x000fea0003800000 */
.L_x_2458:
[----:B------:R-:W-:Y:S05]  /*19270*/  BRA `(.L_x_2460) ;  /* 0xffffffe800a07947 */ /* 0x000fea000383ffff */
.L_x_2413:
[----:B0-----:R0:W1:Y:S02]  /*19280*/  SYNCS.PHASECHK.TRANS64.TRYWAIT P1, [R6+URZ], R5 ;  /* 0x00000005060075a7 */ /* 0x001064000802017f */
[----:B-1----:R-:W-:Y:S05]  /*19290*/  @!P1 NANOSLEEP.SYNCS 0x989680 ;  /* 0x009896800000995d */ /* 0x002fea0003900000 */
[----:B------:R-:W1:Y:S02]  /*192a0*/  @!P1 SYNCS.PHASECHK.TRANS64 P1, [R6+URZ], R5 ;  /* 0x00000005060095a7 */ /* 0x000e64000802007f */
[----:B-1----:R-:W-:Y:S05]  /*192b0*/  @!P1 BRA `(.L_x_2413) ;  /* 0xfffffffc00f09947 */ /* 0x002fea000383ffff */
[----:B------:R-:W-:Y:S05]  /*192c0*/  BRA `(.L_x_2461) ;  /* 0xffffffe800dc7947 */ /* 0x000fea000383ffff */
.L_x_2414:
[----:B-1----:R1:W2:Y:S02]  /*192d0*/  SYNCS.PHASECHK.TRANS64.TRYWAIT P1, [R7+URZ], R2 ;  /* 0x00000002070075a7 */ /* 0x0022a4000802017f */
[----:B--2---:R-:W-:Y:S05]  /*192e0*/  @!P1 NANOSLEEP.SYNCS 0x989680 ;  /* 0x009896800000995d */ /* 0x004fea0003900000 */
[----:B------:R-:W2:Y:S02]  /*192f0*/  @!P1 SYNCS.PHASECHK.TRANS64 P1, [R7+URZ], R2 ;  /* 0x00000002070095a7 */ /* 0x000ea4000802007f */
[----:B--2---:R-:W-:Y:S05]  /*19300*/  @!P1 BRA `(.L_x_2414) ;  /* 0xfffffffc00f09947 */ /* 0x004fea000383ffff */
[----:B------:R-:W-:Y:S05]  /*19310*/  BRA `(.L_x_2462) ;  /* 0xffffffe800d07947 */ /* 0x000fea000383ffff */
.L_x_2416:
[----:B--2---:R2:W3:Y:S02]  /*19320*/  SYNCS.PHASECHK.TRANS64.TRYWAIT P1, [R4+URZ+0x38860], R5 ;  /* 0x03886005040075a7 */ /* 0x0044e4000802017f */
[----:B---3--:R-:W-:Y:S05]  /*19330*/  @!P1 NANOSLEEP.SYNCS 0x989680 ;  /* 0x009896800000995d */ /* 0x008fea0003900000 */
[----:B------:R-:W3:Y:S02]  /*19340*/  @!P1 SYNCS.PHASECHK.TRANS64 P1, [R4+URZ+0x38860], R5 ;  /* 0x03886005040095a7 */ /* 0x000ee4000802007f */
[----:B---3--:R-:W-:Y:S05]  /*19350*/  @!P1 BRA `(.L_x_2416) ;  /* 0xfffffffc00f09947 */ /* 0x008fea000383ffff */
[----:B------:R-:W-:Y:S05]  /*19360*/  BRA `(.L_x_2463) ;  /* 0xffffffe800d47947 */ /* 0x000fea000383ffff */
.L_x_2418:
[----:B---3--:R3:W4:Y:S02]  /*19370*/  SYNCS.PHASECHK.TRANS64.TRYWAIT P1, [R3+URZ+0x38860], R2 ;  /* 0x03886002030075a7 */ /* 0x008724000802017f */
[----:B----4-:R-:W-:Y:S05]  /*19380*/  @!P1 NANOSLEEP.SYNCS 0x989680 ;  /* 0x009896800000995d */ /* 0x010fea0003900000 */
[----:B------:R-:W4:Y:S02]  /*19390*/  @!P1 SYNCS.PHASECHK.TRANS64 P1, [R3+URZ+0x38860], R2 ;  /* 0x03886002030095a7 */ /* 0x000f24000802007f */
[----:B----4-:R-:W-:Y:S05]  /*193a0*/  @!P1 BRA `(.L_x_2418) ;  /* 0xfffffffc00f09947 */ /* 0x010fea000383ffff */
[----:B------:R-:W-:Y:S05]  /*193b0*/  BRA `(.L_x_2464) ;  /* 0xffffffe800d47947 */ /* 0x000fea000383ffff */
.L_x_2420:
[----:B----4-:R4:W0:Y:S02]  /*193c0*/  SYNCS.PHASECHK.TRANS64.TRYWAIT P0, [R4+URZ+0x38880], R5 ;  /* 0x03888005040075a7 */ /* 0x010824000800017f */
[----:B0-----:R-:W-:Y:S05]  /*193d0*/  @!P0 NANOSLEEP.SYNCS 0x989680 ;  /* 0x009896800000895d */ /* 0x001fea0003900000 */
[----:B------:R-:W0:Y:S02]  /*193e0*/  @!P0 SYNCS.PHASECHK.TRANS64 P0, [R4+URZ+0x38880], R5 ;  /* 0x03888005040085a7 */ /* 0x000e24000800007f */
[----:B0-----:R-:W-:Y:S05]  /*193f0*/  @!P0 BRA `(.L_x_2420) ;  /* 0xfffffffc00f08947 */ /* 0x001fea000383ffff */
[----:B------:R-:W-:Y:S05]  /*19400*/  BRA `(.L_x_2421) ;  /* 0xffffffe800d07947 */ /* 0x000fea000383ffff */
.L_x_2465:
        /* <DEDUP_REMOVED lines=15> */
.L_x_13264:


//--------------------- .text._ZN7cutlass13device_kernelIN5flash11enable_sm90INS1_16FlashAttnFwdSm90INS1_25CollectiveMainloopFwdSm90ILi2EN4cute5tupleIJNS5_1CILi1EEES8_S8_EEENS6_IJNS7_ILi128EEESA_NS7_ILi256EEEEEELi256ENS_12float_e4m3_tEfNS_4arch4Sm90ELb1ELb0ELb0ELb1ELb0ELb1ELb0ELb1ELb1ELb1ELb1ELb0EEENS1_21CollectiveEpilogueFwdINS6_IJSA_SB_SA_EEES9_NS_10bfloat16_tESF_Li256ELb1ELb1ELb1ELb1EEENS1_36VarlenDynamicPersistentTileSchedulerILi128ELi128ELi256ELi128ELb1ELb1ELb1ELb1ELb1ELb1EEEEEEEEEvNT_6ParamsE --------------------------
	.section	.text._ZN7cutlass13device_kernelIN5flash11enable_sm90INS1_16FlashAttnFwdSm90INS1_25CollectiveMainloopFwdSm90ILi2EN4cute5tupleIJNS5_1CILi1EEES8_S8_EEENS6_IJNS7_ILi128EEESA_NS7_ILi256EEEEEELi256ENS_12float_e4m3_tEfNS_4arch4Sm90ELb1ELb0ELb0ELb1ELb0ELb1ELb0ELb1ELb1ELb1ELb1ELb0EEENS1_21CollectiveEpilogueFwdINS6_IJSA_SB_SA_EEES9_NS_10bfloat16_tESF_Li256ELb1ELb1ELb1ELb1EEENS1_36VarlenDynamicPersistentTileSchedulerILi128ELi128ELi256ELi128ELb1ELb1ELb1ELb1ELb1ELb1EEEEEEEEEvNT_6ParamsE,"ax",@progbits
	.align	128
.text._ZN7cutlass13device_kernelIN5flash11enable_sm90INS1_16FlashAttnFwdSm90INS1_25CollectiveMainloopFwdSm90ILi2EN4cute5tupleIJNS5_1CILi1EEES8_S8_EEENS6_IJNS7_ILi128EEESA_NS7_ILi256EEEEEELi256ENS_12float_e4m3_tEfNS_4arch4Sm90ELb1ELb0ELb0ELb1ELb0ELb1ELb0ELb1ELb1ELb1ELb1ELb0EEENS1_21CollectiveEpilogueFwdINS6_IJSA_SB_SA_EEES9_NS_10bfloat16_tESF_Li256ELb1ELb1ELb1ELb1EEENS1_36VarlenDynamicPersistentTileSchedulerILi128ELi128ELi256ELi128ELb1ELb1ELb1ELb1ELb1ELb1EEEEEEEEEvNT_6ParamsE:
        .type           _ZN7cutlass13device_kernelIN5flash11enable_sm90INS1_16FlashAttnFwdSm90INS1_25CollectiveMainloopFwdSm90ILi2EN4cute5tupleIJNS5_1CILi1EEES8_S8_EEENS6_IJNS7_ILi128EEESA_NS7_ILi256EEEEEELi256ENS_12float_e4m3_tEfNS_4arch4Sm90ELb1ELb0ELb0ELb1ELb0ELb1ELb0ELb1ELb1ELb1ELb1ELb0EEENS1_21CollectiveEpilogueFwdINS6_IJSA_SB_SA_EEES9_NS_10bfloat16_tESF_Li256ELb1ELb1ELb1ELb1EEENS1_36VarlenDynamicPersistentTileSchedulerILi128ELi128ELi256ELi128ELb1ELb1ELb1ELb1ELb1ELb1EEEEEEEEEvNT_6ParamsE,@function
        .size           _ZN7cutlass13device_kernelIN5flash11enable_sm90INS1_16FlashAttnFwdSm90INS1_25CollectiveMainloopFwdSm90ILi2EN4cute5tupleIJNS5_1CILi1EEES8_S8_EEENS6_IJNS7_ILi128EEESA_NS7_ILi256EEEEEELi256ENS_12float_e4m3_tEfNS_4arch4Sm90ELb1ELb0ELb0ELb1ELb0ELb1ELb0ELb1ELb1ELb1ELb1ELb0EEENS1_21CollectiveEpilogueFwdINS6_IJSA_SB_SA_EEES9_NS_10bfloat16_tESF_Li256ELb1ELb1ELb1ELb1EEENS1_36VarlenDynamicPersistentTileSchedulerILi128ELi128ELi256ELi128ELb1ELb1ELb1ELb1ELb1ELb1EEEEEEEEEvNT_6ParamsE,(.L_x_13265 - _ZN7cutlass13device_kernelIN5flash11enable_sm90INS1_16FlashAttnFwdSm90INS1_25CollectiveMainloopFwdSm90ILi2EN4cute5tupleIJNS5_1CILi1EEES8_S8_EEENS6_IJNS7_ILi128EEESA_NS7_ILi256EEEEEELi256ENS_12float_e4m3_tEfNS_4arch4Sm90ELb1ELb0ELb0ELb1ELb0ELb1ELb0ELb1ELb1ELb1ELb1ELb0EEENS1_21CollectiveEpilogueFwdINS6_IJSA_SB_SA_EEES9_NS_10bfloat16_tESF_Li256ELb1ELb1ELb1ELb1EEENS1_36VarlenDynamicPersistentTileSchedulerILi128ELi128ELi256ELi128ELb1ELb1ELb1ELb1ELb1ELb1EEEEEEEEEvNT_6ParamsE)
        .other          _ZN7cutlass13device_kernelIN5flash11enable_sm90INS1_16FlashAttnFwdSm90INS1_25CollectiveMainloopFwdSm90ILi2EN4cute5tupleIJNS5_1CILi1EEES8_S8_EEENS6_IJNS7_ILi128EEESA_NS7_ILi256EEEEEELi256ENS_12float_e4m3_tEfNS_4arch4Sm90ELb1ELb0ELb0ELb1ELb0ELb1ELb0ELb1ELb1ELb1ELb1ELb0EEENS1_21CollectiveEpilogueFwdINS6_IJSA_SB_SA_EEES9_NS_10bfloat16_tESF_Li256ELb1ELb1ELb1ELb1EEENS1_36VarlenDynamicPersistentTileSchedulerILi128ELi128ELi256ELi128ELb1ELb1ELb1ELb1ELb1ELb1EEEEEEEEEvNT_6ParamsE,@"STO_CUDA_ENTRY STV_DEFAULT"
_ZN7cutlass13device_kernelIN5flash11enable_sm90INS1_16FlashAttnFwdSm90INS1_25CollectiveMainloopFwdSm90ILi2EN4cute5tupleIJNS5_1CILi1EEES8_S8_EEENS6_IJNS7_ILi128EEESA_NS7_ILi256EEEEEELi256ENS_12float_e4m3_tEfNS_4arch4Sm90ELb1ELb0ELb0ELb1ELb0ELb1ELb0ELb1ELb1ELb1ELb1ELb0EEENS1_21CollectiveEpilogueFwdINS6_IJSA_SB_SA_EEES9_NS_10bfloat16_tESF_Li256ELb1ELb1ELb1ELb1EEENS1_36VarlenDynamicPersistentTileSchedulerILi128ELi128ELi256ELi128ELb1ELb1ELb1ELb1ELb1ELb1EEEEEEEEEvNT_6ParamsE:
        /* <DEDUP_REMOVED lines=24> */
.L_x_2467:
[----:B------:R-:W-:Y:S05]  /*0180*/  BSYNC B0 ;  /* 0x0000000000007941 */ /* 0x000fea0003800000 */
.L_x_2466:
        /* <DEDUP_REMOVED lines=41> */
.L_x_2468:
        /* <DEDUP_REMOVED lines=22> */
.L_x_2469:
        /* <DEDUP_REMOVED lines=18> */
.L_x_2470:
        /* <DEDUP_REMOVED lines=22> */
.L_x_2471:
        /* <DEDUP_REMOVED lines=22> */
.L_x_2472:
        /* <DEDUP_REMOVED lines=8> */
.L_x_2475:
        /* <DEDUP_REMOVED lines=40> */
[C---:B------:R-:W-:Y:S01]  /*0c60*/  LOP3.LUT R5, R4.reuse, 0x3fffff0, RZ, 0xc0, !PT ;  /* 0x03fffff004057812 */ /* 0x040fe200078ec0ff */
[----:B------:R-:W-:Y:S01]  /*0c70*/  STL [R1+0x124], R14 ;  /* 0x0001240e01007387 */ /* 0x000fe20000100800 */
[----:B------:R-:W-:Y:S02]  /*0c80*/  LEA.HI R4, R4, R7, RZ, 0x1 ;  /* 0x0000000704047211 */ /* 0x000fe400078f08ff */
[----:B------:R-:W-:Y:S01]  /*0c90*/  LOP3.LUT R6, R6, 0xfffffc00, RZ, 0xc0, !PT ;  /* 0xfffffc0006067812 */ /* 0x000fe200078ec0ff */
[----:B------:R-:W-:Y:S01]  /*0ca0*/  IMAD.IADD R5, R0, 0x1, -R5 ;  /* 0x0000000100057824 */ /* 0x000fe200078e0a05 */
[----:B------:R-:W-:Y:S02]  /*0cb0*/  LEA.HI R10, R8, R14, RZ, 0x2 ;  /* 0x0000000e080a7211 */ /* 0x000fe400078f10ff */
[----:B------:R-:W-:Y:S01]  /*0cc0*/  LOP3.LUT R4, R4, 0x1ffffffe, RZ, 0xc0, !PT ;  /* 0x1ffffffe04047812 */ /* 0x000fe200078ec0ff */
[----:B------:R-:W-:Y:S01]  /*0cd0*/  IMAD R9, R5, 0x40, R6 ;  /* 0x0000004005097824 */ /* 0x000fe200078e0206 */
[----:B------:R-:W-:-:S02]  /*0ce0*/  SHF.R.S32.HI R5, RZ, 0x7, R2 ;  /* 0x00000007ff057819 */ /* 0x000fc40000011402 */
[----:B------:R-:W-:Y:S01]  /*0cf0*/  SHF.R.S32.HI R11, RZ, 0x2, R10 ;  /* 0x00000002ff0b7819 */ /* 0x000fe2000001140a */
[----:B------:R-:W-:Y:S01]  /*0d00*/  IMAD.IADD R4, R7, 0x1, -R4 ;  /* 0x0000000107047824 */ /* 0x000fe200078e0a04 */
[----:B------:R-:W-:Y:S02]  /*0d10*/  LEA.HI R2, R2, R5, RZ, 0x1 ;  /* 0x0000000502027211 */ /* 0x000fe400078f08ff */
[----:B------:R-:W-:Y:S02]  /*0d20*/  SHF.R.S32.HI R12, RZ, 0x1f, R10 ;  /* 0x0000001fff0c7819 */ /* 0x000fe4000001140a */
[----:B------:R-:W-:Y:S02]  /*0d30*/  LOP3.LUT R2, R2, 0x3fffffe, RZ, 0xc0, !PT ;  /* 0x03fffffe02027812 */ /* 0x000fe400078ec0ff */
[----:B------:R-:W-:Y:S02]  /*0d40*/  LEA.HI R6, R3, R0, RZ, 0x2 ;  /* 0x0000000003067211 */ /* 0x000fe400078f10ff */
[----:B------:R-:W-:Y:S01]  /*0d50*/  LEA.HI R12, R12, R11, RZ, 0x3 ;  /* 0x0000000b0c0c7211 */ /* 0x000fe200078f18ff */
[----:B------:R-:W-:Y:S01]  /*0d60*/  IMAD.IADD R2, R5, 0x1, -R2 ;  /* 0x0000000105027824 */ /* 0x000fe200078e0a02 */
[----:B------:R-:W-:-:S02]  /*0d70*/  LOP3.LUT R7, R6, 0xfffffffc, RZ, 0xc0, !PT ;  /* 0xfffffffc06077812 */ /* 0x000fc400078ec0ff */
        /* <DEDUP_REMOVED lines=14> */
[----:B------:R-:W-:Y:S01]  /*0e60*/  LOP3.LUT R10, R10, 0x7ffffffc, RZ, 0xc0, !PT ;  /* 0x7ffffffc0a0a7812 */ /* 0x000fe200078ec0ff */
[----:B------:R-:W-:Y:S01]  /*0e70*/  IMAD R11, R8, 0x10, R11 ;  /* 0x00000010080b7824 */ /* 0x000fe200078e020b */
[----:B------:R-:W-:Y:S01]  /*0e80*/  LOP3.LUT R6, R6, 0x1ffffffe, RZ, 0xc0, !PT ;  /* 0x1ffffffe06067812 */ /* 0x000fe200078ec0ff */
[----:B------:R-:W-:Y:S01]  /*0e90*/  VIADD R20, R19, 0x20 ;  /* 0x0000002013147836 */ /* 0x000fe20000000000 */
[----:B------:R-:W-:Y:S01]  /*0ea0*/  LOP3.LUT R13, R3, 0xfffffc00, RZ, 0xc0, !PT ;  /* 0xfffffc00030d7812 */ /* 0x000fe200078ec0ff */
[----:B------:R-:W-:Y:S01]  /*0eb0*/  IMAD R11, R2, 0x40, R11 ;  /* 0x00000040020b7824 */ /* 0x000fe200078e020b */
[----:B------:R-:W-:Y:S01]  /*0ec0*/  SHF.R.S32.HI R2, RZ, 0x1f, R19 ;  /* 0x0000001fff027819 */ /* 0x000fe20000011413 */
[C---:B0-----:R-:W-:Y:S01]  /*0ed0*/  IMAD.SHL.U32 R0, R19.reuse, 0x80, RZ ;  /* 0x0000008013007824 */ /* 0x041fe200078e00ff */
[----:B------:R-:W-:Y:S01]  /*0ee0*/  SHF.R.S32.HI R4, RZ, 0x1f, R12 ;  /* 0x0000001fff047819 */ /* 0x000fe2000001140c */
[----:B------:R-:W-:Y:S01]  /*0ef0*/  VIADD R8, R19, 0x60 ;  /* 0x0000006013087836 */ /* 0x000fe20000000000 */
[----:B------:R-:W-:Y:S01]  /*0f00*/  SHF.R.S32.HI R2, RZ, 0x1f, R20 ;  /* 0x0000001fff027819 */ /* 0x000fe20000011414 */
[----:B------:R-:W-:Y:S01]  /*0f10*/  IMAD.SHL.U32 R3, R12, 0x80, RZ ;  /* 0x000000800c037824 */ /* 0x000fe200078e00ff */
[----:B------:R-:W-:Y:S01]  /*0f20*/  LOP3.LUT R15, R0, 0x380, RZ, 0xc0, !PT ;  /* 0x00000380000f7812 */ /* 0x000fe200078ec0ff */
[----:B------:R-:W-:Y:S01]  /*0f30*/  IMAD.SHL.U32 R0, R20, 0x80, RZ ;  /* 0x0000008014007824 */ /* 0x000fe200078e00ff */
[----:B------:R-:W-:Y:S01]  /*0f40*/  IADD3 R6, R7, -R6, RZ ;  /* 0x8000000607067210 */ /* 0x000fe20007ffe0ff */
[C---:B------:R-:W-:Y:S01]  /*0f50*/  IMAD.SHL.U32 R16, R5.reuse, 0x10, RZ ;  /* 0x0000001005107824 */ /* 0x040fe200078e00ff */
[----:B------:R-:W-:Y:S01]  /*0f60*/  SHF.R.S32.HI R7, RZ, 0x1f, R8 ;  /* 0x0000001fff077819 */ /* 0x000fe20000011408 */
[----:B------:R-:W-:Y:S01]  /*0f70*/  IMAD.SHL.U32 R22, R5, 0x8, RZ ;  /* 0x0000000805167824 */ /* 0x000fe200078e00ff */
[----:B------:R-:W-:Y:S01]  /*0f80*/  LEA.HI R4, R4, R12, RZ, 0x3 ;  /* 0x0000000c04047211 */ /* 0x000fe200078f18ff */
[----:B------:R-:W-:Y:S01]  /*0f90*/  STL [R1+0x1b0], R11 ;  /* 0x0001b00b01007387 */ /* 0x000fe20000100800 */
[----:B------:R-:W-:Y:S01]  /*0fa0*/  LEA.HI R2, R2, R20, RZ, 0x3 ;  /* 0x0000001402027211 */ /* 0x000fe200078f18ff */
[----:B------:R-:W-:Y:S01]  /*0fb0*/  IMAD.SHL.U32 R5, R8, 0x80, RZ ;  /* 0x0000008008057824 */ /* 0x000fe200078e00ff */
[----:B------:R-:W-:Y:S01]  /*0fc0*/  LOP3.LUT R12, R0, 0x380, RZ, 0xc0, !PT ;  /* 0x00000380000c7812 */ /* 0x000fe200078ec0ff */
[----:B------:R0:W-:Y:S01]  /*0fd0*/  STL [R1+0x78], R13 ;  /* 0x0000780d01007387 */ /* 0x0001e20000100800 */
[----:B------:R-:W-:Y:S01]  /*0fe0*/  LOP3.LUT R9, R3, 0x380, RZ, 0xc0, !PT ;  /* 0x0000038003097812 */ /* 0x000fe200078ec0ff */
[----:B------:R-:W-:Y:S01]  /*0ff0*/  IMAD.SHL.U32 R2, R2, 0x80, RZ ;  /* 0x0000008002027824 */ /* 0x000fe200078e00ff */
[----:B------:R-:W-:Y:S01]  /*1000*/  LOP3.LUT R0, R15, 0x70, R16, 0xf8, !PT ;  /* 0x000000700f007812 */ /* 0x000fe200078ef810 */
[----:B------:R-:W-:Y:S01]  /*1010*/  IMAD.SHL.U32 R4, R4, 0x80, RZ ;  /* 0x0000008004047824 */ /* 0x000fe200078e00ff */
[----:B------:R-:W-:Y:S01]  /*1020*/  SHF.R.U32.HI R3, RZ, 0x3, R15 ;  /* 0x00000003ff037819 */ /* 0x000fe2000001160f */
[C---:B------:R-:W-:Y:S01]  /*1030*/  VIADD R15, R22.reuse, 0xc0 ;  /* 0x000000c0160f7836 */ /* 0x040fe20000000000 */
[----:B------:R-:W-:Y:S01]  /*1040*/  IADD3 R20, R22, 0x80, RZ ;  /* 0x0000008016147810 */ /* 0x000fe20007ffe0ff */
[----:B------:R-:W-:Y:S01]  /*1050*/  IMAD.IADD R10, R14, 0x1, -R10 ;  /* 0x000000010e0a7824 */ /* 0x000fe200078e0a0a */
[----:B------:R-:W-:Y:S01]  /*1060*/  LEA.HI R7, R7, R8, RZ, 0x3 ;  /* 0x0000000807077211 */ /* 0x000fe200078f18ff */
[----:B------:R-:W-:Y:S01]  /*1070*/  VIADD R233, R22, 0x40 ;  /* 0x0000004016e97836 */ /* 0x000fe20000000000 */
[----:B0-----:R-:W-:Y:S01]  /*1080*/  LOP3.LUT R13, R13, R0, R3, 0xf6, !PT ;  /* 0x000000000d0d7212 */ /* 0x001fe200078ef603 */
[----:B------:R0:W-:Y:S01]  /*1090*/  STL [R1+0x58], R20 ;  /* 0x0000581401007387 */ /* 0x0001e20000100800 */
[----:B------:R-:W-:Y:S01]  /*10a0*/  LOP3.LUT R8, R5, 0x380, RZ, 0xc0, !PT ;  /* 0x0000038005087812 */ /* 0x000fe200078ec0ff */
[----:B------:R-:W-:Y:S01]  /*10b0*/  IMAD.SHL.U32 R7, R7, 0x80, RZ ;  /* 0x0000008007077824 */ /* 0x000fe200078e00ff */
[----:B------:R-:W-:Y:S01]  /*10c0*/  LOP3.LUT R2, R2, 0xfffffc00, RZ, 0xc0, !PT ;  /* 0xfffffc0002027812 */ /* 0x000fe200078ec0ff */
[----:B------:R1:W-:Y:S01]  /*10d0*/  STL [R1+0x60], R15 ;  /* 0x0000600f01007387 */ /* 0x0003e20000100800 */
[----:B------:R-:W-:-:S02]  /*10e0*/  SHF.R.U32.HI R3, RZ, 0x3, R12 ;  /* 0x00000003ff037819 */ /* 0x000fc4000001160c */
[----:B------:R-:W-:Y:S01]  /*10f0*/  LOP3.LUT R0, R12, 0x70, R16, 0xf8, !PT ;  /* 0x000000700c007812 */ /* 0x000fe200078ef810 */
[----:B------:R2:W-:Y:S01]  /*1100*/  STL [R1+0x84], R13 ;  /* 0x0000840d01007387 */ /* 0x0005e20000100800 */
[----:B------:R-:W-:Y:S02]  /*1110*/  LOP3.LUT R4, R4, 0xfffffc00, RZ, 0xc0, !PT ;  /* 0xfffffc0004047812 */ /* 0x000fe400078ec0ff */
[----:B0-----:R-:W-:Y:S02]  /*1120*/  SHF.R.S32.HI R20, RZ, 0x1f, R20 ;  /* 0x0000001fff147819 */ /* 0x001fe40000011414 */
[----:B------:R-:W-:Y:S02]  /*1130*/  SHF.R.U32.HI R12, RZ, 0x3, R9 ;  /* 0x00000003ff0c7819 */ /* 0x000fe40000011609 */
[----:B-1----:R-:W-:Y:S01]  /*1140*/  SHF.R.S32.HI R15, RZ, 0x1f, R15 ;  /* 0x0000001fff0f7819 */ /* 0x002fe2000001140f */
[----:B------:R-:W-:Y:S01]  /*1150*/  STL [R1+0xa0], R20 ;  /* 0x0000a01401007387 */ /* 0x000fe20000100800 */
[----:B------:R-:W-:Y:S01]  /*1160*/  LOP3.LUT R5, R9, 0x70, R16, 0xf8, !PT ;  /* 0x0000007009057812 */ /* 0x000fe200078ef810 */
[----:B--2---:R-:W-:Y:S01]  /*1170*/  IMAD.IADD R13, R18, 0x1, R13 ;  /* 0x00000001120d7824 */ /* 0x004fe200078e020d */
[----:B------:R-:W-:Y:S01]  /*1180*/  LOP3.LUT R7, R7, 0xfffffc00, RZ, 0xc0, !PT ;  /* 0xfffffc0007077812 */ /* 0x000fe200078ec0ff */
[----:B------:R0:W-:Y:S01]  /*1190*/  STL [R1+0x9c], R15 ;  /* 0x00009c0f01007387 */ /* 0x0001e20000100800 */
[----:B------:R-:W-:-:S02]  /*11a0*/  SHF.R.U32.HI R9, RZ, 0x3, R8 ;  /* 0x00000003ff097819 */ /* 0x000fc40000011608 */
[----:B------:R-:W-:Y:S01]  /*11b0*/  LOP3.LUT R8, R8, 0x70, R16, 0xf8, !PT ;  /* 0x0000007008087812 */ /* 0x000fe200078ef810 */
[----:B------:R-:W-:Y:S01]  /*11c0*/  STL [R1+0x74], R2 ;  /* 0x0000740201007387 */ /* 0x000fe20000100800 */
[----:B------:R-:W-:Y:S01]  /*11d0*/  LOP3.LUT R3, R2, R0, R3, 0xf6, !PT ;  /* 0x0000000002037212 */ /* 0x000fe200078ef603 */
[----:B------:R-:W-:Y:S01]  /*11e0*/  IMAD.SHL.U32 R0, R10, 0x2, RZ ;  /* 0x000000020a007824 */ /* 0x000fe200078e00ff */
[----:B------:R-:W-:Y:S01]  /*11f0*/  LOP3.LUT R5, R4, R5, R12, 0xf6, !PT ;  /* 0x0000000504057212 */ /* 0x000fe200078ef60c */
[----:B------:R-:W-:Y:S01]  /*1200*/  STL [R1+0x7c], R13 ;  /* 0x00007c0d01007387 */ /* 0x000fe20000100800 */
[----:B------:R-:W-:Y:S01]  /*1210*/  SHF.R.S32.HI R17, RZ, 0x1f, R16 ;  /* 0x0000001fff117819 */ /* 0x000fe20000011410 */
[C---:B------:R-:W-:Y:S01]  /*1220*/  VIADD R43, R0.reuse, 0x8 ;  /* 0x00000008002b7836 */ /* 0x040fe20000000000 */
[C---:B------:R-:W-:Y:S01]  /*1230*/  IADD3 R36, R0.reuse, 0x28, RZ ;  /* 0x0000002800247810 */ /* 0x040fe20007ffe0ff */
[----:B------:R1:W-:Y:S01]  /*1240*/  STL [R1+0x70], R4 ;  /* 0x0000700401007387 */ /* 0x0003e20000100800 */
[C---:B------:R-:W-:Y:S01]  /*1250*/  VIADD R42, R0.reuse, 0x10 ;  /* 0x00000010002a7836 */ /* 0x040fe20000000000 */
[C---:B0-----:R-:W-:Y:S01]  /*1260*/  IADD3 R15, R0.reuse, 0xa0, RZ ;  /* 0x000000a0000f7810 */ /* 0x041fe20007ffe0ff */
[C---:B------:R-:W-:Y:S01]  /*1270*/  VIADD R41, R0.reuse, 0x18 ;  /* 0x0000001800297836 */ /* 0x040fe20000000000 */
[----:B------:R0:W-:Y:S01]  /*1280*/  STL [R1+0x6c], R7 ;  /* 0x00006c0701007387 */ /* 0x0001e20000100800 */
[C---:B------:R-:W-:Y:S01]  /*1290*/  VIADD R40, R0.reuse, 0x20 ;  /* 0x0000002000287836 */ /* 0x040fe20000000000 */
[----:B------:R-:W-:Y:S01]  /*12a0*/  SHF.R.S32.HI R23, RZ, 0x1f, R22 ;  /* 0x0000001fff177819 */ /* 0x000fe20000011416 */
[----:B------:R-:W-:-:S02]  /*12b0*/  VIADD R35, R0, 0x30 ;  /* 0x0000003000237836 */ /* 0x000fc40000000000 */
[----:B------:R-:W-:Y:S02]  /*12c0*/  VIADD R34, R0, 0x38 ;  /* 0x0000003800227836 */ /* 0x000fe40000000000 */
[C---:B-1----:R-:W-:Y:S02]  /*12d0*/  IMAD.IADD R4, R18.reuse, 0x1, R3 ;  /* 0x0000000112047824 */ /* 0x042fe400078e0203 */
[----:B------:R-:W-:Y:S01]  /*12e0*/  IMAD.IADD R3, R18, 0x1, R5 ;  /* 0x0000000112037824 */ /* 0x000fe200078e0205 */
[----:B0-----:R-:W-:Y:S01]  /*12f0*/  LOP3.LUT R7, R7, R8, R9, 0xf6, !PT ;  /* 0x0000000807077212 */ /* 0x001fe200078ef609 */
[C---:B------:R-:W-:Y:S01]  /*1300*/  VIADD R33, R0.reuse, 0x40 ;  /* 0x0000004000217836 */ /* 0x040fe20000000000 */
[----:B------:R-:W-:Y:S01]  /*1310*/  STL [R1+0x1ac], R4 ;  /* 0x0001ac0401007387 */ /* 0x000fe20000100800 */
[----:B------:R-:W-:Y:S02]  /*1320*/  VIADD R32, R0, 0x48 ;  /* 0x0000004800207836 */ /* 0x000fe40000000000 */
        /* <DEDUP_REMOVED lines=34> */
[C---:B------:R-:W-:Y:S01]  /*1550*/  VIADD R2, R0.reuse, 0xf0 ;  /* 0x000000f000027836 */ /* 0x040fe20000000000 */
[----:B------:R0:W-:Y:S01]  /*1560*/  STL [R1+0x104], R33 ;  /* 0x0001042101007387 */ /* 0x0001e20000100800 */
[----:B------:R-:W-:-:S03]  /*1570*/  VIADD R0, R0, 0xf8 ;  /* 0x000000f800007836 */ /* 0x000fc60000000000 */
        /* <DEDUP_REMOVED lines=77> */
[----:B------:R-:W-:Y:S01]  /*1a50*/  IMAD R0, R6, 0x8, R11 ;  /* 0x0000000806007824 */ /* 0x000fe200078e020b */
[----:B------:R1:W-:Y:S04]  /*1a60*/  STL [R1+0x134], R5 ;  /* 0x0001340501007387 */ /* 0x0003e80000100800 */
[----:B------:R1:W-:Y:S04]  /*1a70*/  STL [R1+0x130], R4 ;  /* 0x0001300401007387 */ /* 0x0003e80000100800 */
[----:B------:R1:W-:Y:S04]  /*1a80*/  STL [R1+0x12c], R3 ;  /* 0x00012c0301007387 */ /* 0x0003e80000100800 */
[----:B------:R1:W-:Y:S04]  /*1a90*/  STL [R1+0x128], R2 ;  /* 0x0001280201007387 */ /* 0x0003e80000100800 */
[----:B------:R1:W-:Y:S02]  /*1aa0*/  STL [R1+0x80], R0 ;  /* 0x0000800001007387 */ /* 0x0003e40000100800 */
.L_x_2696:
[----:B01-3--:R-:W0:Y:S02]  /*1ab0*/  LDC.64 R2, c[0x0][0xc88] ;  /* 0x00032200ff027b82 */ /* 0x00be240000000a00 */
[----:B0-----:R-:W-:-:S05]  /*1ac0*/  IMAD.WIDE R2, R39, 0x4, R2 ;  /* 0x0000000427027825 */ /* 0x001fca00078e0202 */
[----:B--2--5:R-:W2:Y:S01]  /*1ad0*/  LDG.E R30, desc[UR40][R2.64] ;  /* 0x00000028021e7981 */ /* 0x024ea2000c1e1900 */
[----:B------:R-:W-:Y:S05]  /*1ae0*/  YIELD ;  /* 0x0000000000007946 */ /* 0x000fea0003800000 */
[----:B------:R-:W-:Y:S01]  /*1af0*/  ULDC.64 UR4, c[0x0][0xa28] ;  /* 0x00028a0000047ab9 */ /* 0x000fe20000000a00 */
[----:B------:R-:W-:Y:S01]  /*1b00*/  ULDC.64 UR8, c[0x0][0xa18] ;  /* 0x0002860000087ab9 */ /* 0x000fe20000000a00 */
[----:B------:R-:W-:Y:S01]  /*1b10*/  ISETP.NE.U32.AND P1, PT, RZ, UR4, PT ;  /* 0x00000004ff007c0c */ /* 0x000fe2000bf25070 */
[----:B------:R-:W-:Y:S01]  /*1b20*/  IMAD.MOV.U32 R10, RZ, RZ, RZ ;  /* 0x000000ffff0a7224 */ /* 0x000fe200078e00ff */
[----:B------:R-:W-:Y:S01]  /*1b30*/  ULDC.64 UR6, c[0x0][0xa08] ;  /* 0x0002820000067ab9 */ /* 0x000fe20000000a00 */
[----:B------:R-:W-:-:S02]  /*1b40*/  MOV R27, RZ ;  /* 0x000000ff001b7202 */ /* 0x000fc40000000f00 */
[----:B------:R-:W-:Y:S02]  /*1b50*/  ISETP.NE.AND.EX P1, PT, RZ, UR5, PT, P1 ;  /* 0x00000005ff007c0c */ /* 0x000fe4000bf25310 */
[----:B------:R-:W-:-:S04]  /*1b60*/  ISETP.NE.U32.AND P0, PT, RZ, UR6, PT ;  /* 0x00000006ff007c0c */ /* 0x000fc8000bf05070 */
[----:B------:R-:W-:Y:S02]  /*1b70*/  ISETP.NE.AND.EX P0, PT, RZ, UR7, PT, P0 ;  /* 0x00000007ff007c0c */ /* 0x000fe4000bf05300 */
[----:B--2---:R-:W-:Y:S01]  /*1b80*/  SHF.R.S32.HI R0, RZ, 0x1f, R30 ;  /* 0x0000001fff007819 */ /* 0x004fe2000001141e */
[----:B------:R-:W-:-:S04]  /*1b90*/  IMAD.SHL.U32 R32, R30, 0x4, RZ ;  /* 0x000000041e207824 */ /* 0x000fc800078e00ff */
[C---:B------:R-:W-:Y:S01]  /*1ba0*/  @P1 LEA R6, P2, R30.reuse, UR4, 0x2 ;  /* 0x000000041e061c11 */ /* 0x040fe2000f8410ff */
[----:B------:R-:W-:Y:S01]  /*1bb0*/  STL [R1+0x88], R30 ;  /* 0x0000881e01007387 */ /* 0x000fe20000100800 */
[C-C-:B------:R-:W-:Y:S02]  /*1bc0*/  SHF.L.U64.HI R31, R30.reuse, 0x2, R0.reuse ;  /* 0x000000021e1f7819 */ /* 0x140fe40000010200 */
[----:B------:R-:W-:Y:S01]  /*1bd0*/  @P1 LEA.HI.X R7, R30, UR5, R0, 0x2, P2 ;  /* 0x000000051e071c11 */ /* 0x000fe200090f1400 */
[----:B------:R-:W-:Y:S01]  /*1be0*/  ULDC UR4, c[0x0][0x288] ;  /* 0x0000a20000047ab9 */ /* 0x000fe20000000800 */
[----:B------:R-:W-:Y:S01]  /*1bf0*/  ISETP.NE.U32.AND P2, PT, RZ, UR8, PT ;  /* 0x00000008ff007c0c */ /* 0x000fe2000bf45070 */
[----:B------:R0:W-:Y:S01]  /*1c00*/  STL [R1+0x98], R0 ;  /* 0x0000980001007387 */ /* 0x0001e20000100800 */
[----:B------:R-:W-:Y:S02]  /*1c10*/  IADD3 R4, P3, R32, UR6, RZ ;  /* 0x0000000620047c10 */ /* 0x000fe4000ff7e0ff */
[----:B------:R-:W-:Y:S01]  /*1c20*/  ISETP.NE.AND.EX P2, PT, RZ, UR9, PT, P2 ;  /* 0x00000009ff007c0c */ /* 0x000fe2000bf45320 */
[----:B------:R1:W5:Y:S01]  /*1c30*/  @P1 LDG.E R10, desc[UR40][R6.64] ;  /* 0x00000028060a1981 */ /* 0x000362000c1e1900 */
[----:B------:R-:W-:-:S03]  /*1c40*/  IADD3.X R5, R31, UR7, RZ, P3, !PT ;  /* 0x000000071f057c10 */ /* 0x000fc60009ffe4ff */
[----:B------:R1:W-:Y:S01]  /*1c50*/  STL [R1+0x90], R32 ;  /* 0x0000902001007387 */ /* 0x0003e20000100800 */
[----:B0-----:R-:W-:Y:S01]  /*1c60*/  IMAD.U32 R0, RZ, RZ, UR4 ;  /* 0x00000004ff007e24 */ /* 0x001fe2000f8e00ff */
[----:B------:R-:W-:Y:S02]  /*1c70*/  ULDC.64 UR4, c[0x0][0x418] ;  /* 0x0001060000047ab9 */ /* 0x000fe40000000a00 */
[----:B------:R1:W5:Y:S04]  /*1c80*/  @P0 LDG.E R27, desc[UR40][R4.64] ;  /* 0x00000028041b0981 */ /* 0x000368000c1e1900 */
[----:B------:R-:W-:Y:S01]  /*1c90*/  @P2 IADD3 R8, P1, R32, UR8, RZ ;  /* 0x0000000820082c10 */ /* 0x000fe2000ff3e0ff */
[----:B------:R1:W-:Y:S03]  /*1ca0*/  STL [R1+0x94], R31 ;  /* 0x0000941f01007387 */ /* 0x0003e60000100800 */
[----:B------:R-:W-:-:S05]  /*1cb0*/  @P2 IADD3.X R9, R31, UR9, RZ, P1, !PT ;  /* 0x000000091f092c10 */ /* 0x000fca0008ffe4ff */
[----:B------:R-:W2:Y:S01]  /*1cc0*/  @P2 LDG.E R0, desc[UR40][R8.64] ;  /* 0x0000002808002981 */ /* 0x000ea2000c1e1900 */
[----:B------:R-:W-:-:S03]  /*1cd0*/  UISETP.NE.U32.AND UP0, UPT, UR4, URZ, UPT ;  /* 0x0000003f0400728c */ /* 0x000fc6000bf05070 */
[----:B------:R-:W-:Y:S01]  /*1ce0*/  ULDC UR4, c[0x0][0x424] ;  /* 0x0001090000047ab9 */ /* 0x000fe20000000800 */
[----:B------:R-:W-:-:S03]  /*1cf0*/  UISETP.NE.AND.EX UP0, UPT, UR5, URZ, UPT, UP0 ;  /* 0x0000003f0500728c */ /* 0x000fc6000bf05300 */
[----:B------:R-:W-:Y:S01]  /*1d00*/  ULDC UR5, c[0x0][0x2f0] ;  /* 0x0000bc0000057ab9 */ /* 0x000fe20000000800 */
[----:B------:R-:W-:-:S04]  /*1d10*/  USEL UR4, UR4, 0x1, UP0 ;  /* 0x0000000104047887 */ /* 0x000fc80008000000 */
[----:B------:R-:W-:-:S03]  /*1d20*/  UIMAD UR4, UR4, UR5, URZ ;  /* 0x00000005040472a4 */ /* 0x000fc6000f8e023f */
[----:B------:R-:W-:Y:S02]  /*1d30*/  ULDC UR5, c[0x0][0x348] ;  /* 0x0000d20000057ab9 */ /* 0x000fe40000000800 */
[----:B------:R-:W-:Y:S02]  /*1d40*/  IMAD.U32 R2, RZ, RZ, UR5 ;  /* 0x00000005ff027e24 */ /* 0x000fe4000f8e00ff */
[----:B------:R-:W-:Y:S01]  /*1d50*/  IMAD.U32 R28, RZ, RZ, UR4 ;  /* 0x00000004ff1c7e24 */ /* 0x000fe2000f8e00ff */
[----:B--2---:R1:W-:Y:S01]  /*1d60*/  STL [R1+0x40], R0 ;  /* 0x0000400001007387 */ /* 0x0043e20000100800 */
[----:B------:R-:W-:Y:S01]  /*1d70*/  IMAD.MOV.U32 R12, RZ, RZ, R0 ;  /* 0x000000ffff0c7224 */ /* 0x000fe200078e0000 */
[----:B----4-:R-:W-:Y:S06]  /*1d80*/  @P2 BRA `(.L_x_2477) ;  /* 0x0000000000282947 */ /* 0x010fec0003800000 */
[----:B------:R-:W-:Y:S02]  /*1d90*/  ULDC.64 UR4, c[0x0][0xa00] ;  /* 0x0002800000047ab9 */ /* 0x000fe40000000a00 */
[----:B------:R-:W-:-:S04]  /*1da0*/  ISETP.NE.U32.AND P1, PT, RZ, UR4, PT ;  /* 0x00000004ff007c0c */ /* 0x000fc8000bf25070 */
[----:B------:R-:W-:-:S13]  /*1db0*/  ISETP.NE.AND.EX P1, PT, RZ, UR5, PT, P1 ;  /* 0x00000005ff007c0c */ /* 0x000fda000bf25310 */
[----:B------:R-:W-:Y:S05]  /*1dc0*/  @!P1 BRA `(.L_x_2477) ;  /* 0x0000000000189947 */ /* 0x000fea0003800000 */
[----:B-1----:R-:W0:Y:S02]  /*1dd0*/  LDC.64 R6, c[0x0][0xa00] ;  /* 0x00028000ff067b82 */ /* 0x002e240000000a00 */
[----:B0-----:R-:W-:-:S05]  /*1de0*/  IMAD.WIDE R6, R30, 0x4, R6 ;  /* 0x000000041e067825 */ /* 0x001fca00078e0206 */
[----:B------:R-:W2:Y:S04]  /*1df0*/  LDG.E R0, desc[UR40][R6.64] ;  /* 0x0000002806007981 */ /* 0x000ea8000c1e1900 */
[----:B------:R-:W2:Y:S02]  /*1e00*/  LDG.E R3, desc[UR40][R6.64+0x4] ;  /* 0x0000042806037981 */ /* 0x000ea4000c1e1900 */
[----:B--2---:R-:W-:-:S05]  /*1e10*/  IMAD.IADD R12, R3, 0x1, -R0 ;  /* 0x00000001030c7824 */ /* 0x004fca00078e0a00 */
[----:B------:R0:W-:Y:S02]  /*1e20*/  STL [R1+0x40], R12 ;  /* 0x0000400c01007387 */ /* 0x0001e40000100800 */
.L_x_2477:
[C---:B------:R-:W-:Y:S01]  /*1e30*/  LOP3.LUT R29, R38.reuse, 0xffff, RZ, 0xc0, !PT ;  /* 0x0000ffff261d7812 */ /* 0x040fe200078ec0ff */
[----:B------:R-:W-:Y:S01]  /*1e40*/  ULDC.64 UR4, c[0x0][0xa20] ;  /* 0x0002880000047ab9 */ /* 0x000fe20000000a00 */
[C---:B------:R-:W-:Y:S02]  /*1e50*/  LOP3.LUT R3, R38.reuse, 0xff000000, RZ, 0xc0, !PT ;  /* 0xff00000026037812 */ /* 0x040fe400078ec0ff */
[----:B------:R-:W-:Y:S01]  /*1e60*/  ISETP.NE.U32.AND P1, PT, RZ, UR4, PT ;  /* 0x00000004ff007c0c */ /* 0x000fe2000bf25070 */
[----:B------:R2:W-:Y:S01]  /*1e70*/  STL [R1+0x68], R29 ;  /* 0x0000681d01007387 */ /* 0x0005e20000100800 */
[----:B-1----:R-:W-:Y:S02]  /*1e80*/  LOP3.LUT R0, R38, 0xff0000, RZ, 0xc0, !PT ;  /* 0x00ff000026007812 */ /* 0x002fe400078ec0ff */
[----:B------:R-:W-:Y:S02]  /*1e90*/  ISETP.NE.AND.EX P1, PT, RZ, UR5, PT, P1 ;  /* 0x00000005ff007c0c */ /* 0x000fe4000bf25310 */
[----:B------:R-:W-:-:S04]  /*1ea0*/  SHF.R.U32.HI R3, RZ, 0x8, R3 ;  /* 0x00000008ff037819 */ /* 0x000fc80000011603 */
[----:B------:R-:W-:-:S07]  /*1eb0*/  LEA.HI R11, R0, R3, RZ, 0x10 ;  /* 0x00000003000b7211 */ /* 0x000fce00078f80ff */
[----:B--2---:R-:W-:Y:S05]  /*1ec0*/  @!P1 BRA `(.L_x_2478) ;  /* 0x0000000000109947 */ /* 0x004fea0003800000 */
[----:B------:R-:W-:-:S04]  /*1ed0*/  IADD3 R4, P0, R32, UR4, RZ ;  /* 0x0000000420047c10 */ /* 0x000fc8000ff1e0ff */
[----:B------:R-:W-:-:S05]  /*1ee0*/  IADD3.X R5, R31, UR5, RZ, P0, !PT ;  /* 0x000000051f057c10 */ /* 0x000fca00087fe4ff */
[----:B------:R1:W5:Y:S01]  /*1ef0*/  LDG.E R28, desc[UR40][R4.64] ;  /* 0x00000028041c7981 */ /* 0x000362000c1e1900 */
[----:B------:R-:W-:Y:S05]  /*1f00*/  BRA `(.L_x_2479) ;  /* 0x0000000000107947 */ /* 0x000fea0003800000 */
.L_x_2478:
[----:B------:R-:W-:Y:S05]  /*1f10*/  @!P0 BRA `(.L_x_2479) ;  /* 0x00000000000c8947 */ /* 0x000fea0003800000 */
[----:B------:R-:W2:Y:S04]  /*1f20*/  LDG.E R3, desc[UR40][R4.64] ;  /* 0x0000002804037981 */ /* 0x000ea8000c1e1900 */
[----:B------:R-:W2:Y:S02]  /*1f30*/  LDG.E R28, desc[UR40][R4.64+0x4] ;  /* 0x00000428041c7981 */ /* 0x000ea4000c1e1900 */
[----:B--2---:R-:W-:-:S07]  /*1f40*/  IMAD.IADD R28, R28, 0x1, -R3 ;  /* 0x000000011c1c7824 */ /* 0x004fce00078e0a03 */
.L_x_2479:
[----:B------:R-:W-:Y:S01]  /*1f50*/  ULDC.64 UR4, c[0x0][0xa10] ;  /* 0x0002840000047ab9 */ /* 0x000fe20000000a00 */
[----:B------:R-:W2:Y:S01]  /*1f60*/  LDC R8, c[0x0][0x448] ;  /* 0x00011200ff087b82 */ /* 0x000ea20000000800 */
[----:B------:R-:W-:-:S04]  /*1f70*/  ISETP.NE.U32.AND P0, PT, RZ, UR4, PT ;  /* 0x00000004ff007c0c */ /* 0x000fc8000bf05070 */
[----:B------:R-:W-:Y:S01]  /*1f80*/  ISETP.NE.AND.EX P0, PT, RZ, UR5, PT, P0 ;  /* 0x00000005ff007c0c */ /* 0x000fe2000bf05300 */
[----:B------:R-:W-:-:S12]  /*1f90*/  ULDC.64 UR4, c[0x0][0xa30] ;  /* 0x00028c0000047ab9 */ /* 0x000fd80000000a00 */
[----:B------:R-:W3:Y:S02]  /*1fa0*/  @P0 LDC.64 R6, c[0x0][0xa10] ;  /* 0x00028400ff060b82 */ /* 0x000ee40000000a00 */
[----:B---3--:R-:W-:-:S05]  /*1fb0*/  @P0 IMAD.WIDE R6, R30, 0x4, R6 ;  /* 0x000000041e060825 */ /* 0x008fca00078e0206 */
[----:B------:R-:W3:Y:S04]  /*1fc0*/  @P0 LDG.E R0, desc[UR40][R6.64] ;  /* 0x0000002806000981 */ /* 0x000ee8000c1e1900 */
[----:B------:R4:W3:Y:S01]  /*1fd0*/  @P0 LDG.E R3, desc[UR40][R6.64+0x4] ;  /* 0x0000042806030981 */ /* 0x0008e2000c1e1900 */
[----:B------:R-:W-:Y:S01]  /*1fe0*/  ISETP.NE.U32.AND P1, PT, RZ, UR4, PT ;  /* 0x00000004ff007c0c */ /* 0x000fe2000bf25070 */
[----:B-----5:R-:W-:-:S03]  /*1ff0*/  IMAD.MOV.U32 R24, RZ, RZ, R28 ;  /* 0x000000ffff187224 */ /* 0x020fc600078e001c */
[----:B------:R-:W-:-:S13]  /*2000*/  ISETP.NE.AND.EX P1, PT, RZ, UR5, PT, P1 ;  /* 0x00000005ff007c0c */ /* 0x000fda000bf25310 */
[----:B-1----:R-:W-:-:S04]  /*2010*/  @P1 IADD3 R4, P2, R32, UR4, RZ ;  /* 0x0000000420041c10 */ /* 0x002fc8000ff5e0ff */
[----:B------:R-:W-:-:S05]  /*2020*/  @P1 IADD3.X R5, R31, UR5, RZ, P2, !PT ;  /* 0x000000051f051c10 */ /* 0x000fca00097fe4ff */
[----:B------:R1:W5:Y:S01]  /*2030*/  @P1 LDG.E R24, desc[UR40][R4.64] ;  /* 0x0000002804181981 */ /* 0x000362000c1e1900 */
[----:B--2---:R-:W-:Y:S01]  /*2040*/  ISETP.NE.AND P1, PT, R8, 0x1, PT ;  /* 0x000000010800780c */ /* 0x004fe20003f25270 */
[----:B------:R-:W-:Y:S01]  /*2050*/  IMAD.SHL.U32 R13, R37, 0x80, RZ ;  /* 0x00000080250d7824 */ /* 0x000fe200078e00ff */
[----:B------:R-:W-:Y:S03]  /*2060*/  BSSY B0, `(.L_x_2480) ;  /* 0x0000039000007945 */ /* 0x000fe60003800000 */
[----:B----4-:R-:W-:Y:S01]  /*2070*/  VIADD R6, R13, 0x7f ;  /* 0x0000007f0d067836 */ /* 0x010fe20000000000 */
[----:B------:R2:W-:Y:S07]  /*2080*/  STL [R1+0x3c], R13 ;  /* 0x00003c0d01007387 */ /* 0x0005ee0000100800 */
[----:B------:R-:W4:Y:S01]  /*2090*/  @P1 LDC R9, c[0x0][0x44c] ;  /* 0x00011300ff091b82 */ /* 0x000f220000000800 */
[----:B--2---:R-:W-:-:S07]  /*20a0*/  IMAD.IADD R13, R28, 0x1, -R10 ;  /* 0x000000011c0d7824 */ /* 0x004fce00078e0a0a */
[----:B------:R-:W2:Y:S01]  /*20b0*/  @P1 LDC R7, c[0x0][0x450] ;  /* 0x00011400ff071b82 */ /* 0x000ea20000000800 */
[----:B---3--:R-:W-:Y:S02]  /*20c0*/  @P0 IMAD.IADD R2, R3, 0x1, -R0 ;  /* 0x0000000103020824 */ /* 0x008fe400078e0a00 */
[----:B----4-:R-:W-:-:S04]  /*20d0*/  @P1 IMAD.HI.U32 R0, R6, R9, RZ ;  /* 0x0000000906001227 */ /* 0x010fc800078e00ff */
[----:B-1----:R-:W-:Y:S01]  /*20e0*/  IMAD.IADD R4, R13, 0x1, R2 ;  /* 0x000000010d047824 */ /* 0x002fe200078e0202 */
[----:B--2---:R-:W-:-:S03]  /*20f0*/  @P1 SHF.R.U32.HI R6, RZ, R7, R0 ;  /* 0x00000007ff061219 */ /* 0x004fc60000011600 */
[C---:B------:R-:W-:Y:S01]  /*2100*/  VIADD R0, R4.reuse, 0x7f ;  /* 0x0000007f04007836 */ /* 0x040fe20000000000 */
[----:B------:R-:W-:Y:S01]  /*2110*/  IADD3 R124, R4, 0x80, -R12 ;  /* 0x00000080047c7810 */ /* 0x000fe20007ffe80c */
[----:B------:R1:W-:Y:S01]  /*2120*/  STL [R1+0x48], R4 ;  /* 0x0000480401007387 */ /* 0x0003e20000100800 */
[----:B0-----:R-:W-:Y:S02]  /*2130*/  LOP3.LUT R12, R11, 0xff, RZ, 0xc0, !PT ;  /* 0x000000ff0b0c7812 */ /* 0x001fe400078ec0ff */
[----:B------:R-:W-:Y:S01]  /*2140*/  SHF.R.S32.HI R3, RZ, 0x1f, R0 ;  /* 0x0000001fff037819 */ /* 0x000fe20000011400 */
[----:B------:R-:W-:Y:S02]  /*2150*/  IMAD.IADD R6, R124, 0x1, R6 ;  /* 0x000000017c067824 */ /* 0x000fe400078e0206 */
[----:B------:R0:W-:Y:S01]  /*2160*/  STL [R1+0xa4], R12 ;  /* 0x0000a40c01007387 */ /* 0x0001e20000100800 */
[----:B------:R-:W-:Y:S02]  /*2170*/  LEA.HI R3, R3, R0, RZ, 0x7 ;  /* 0x0000000003037211 */ /* 0x000fe400078f38ff */
[----:B------:R-:W-:-:S02]  /*2180*/  SHF.R.S32.HI R5, RZ, 0x1f, R6 ;  /* 0x0000001fff057819 */ /* 0x000fc40000011406 */
[----:B-1----:R-:W-:Y:S02]  /*2190*/  SHF.R.U32.HI R4, RZ, 0x10, R11 ;  /* 0x00000010ff047819 */ /* 0x002fe4000001160b */
[----:B------:R-:W-:Y:S02]  /*21a0*/  LEA.HI R5, R5, R6, RZ, 0x7 ;  /* 0x0000000605057211 */ /* 0x000fe400078f38ff */
[----:B------:R-:W-:Y:S01]  /*21b0*/  SHF.R.S32.HI R125, RZ, 0x7, R3 ;  /* 0x00000007ff7d7819 */ /* 0x000fe20000011403 */
[----:B------:R0:W-:Y:S01]  /*21c0*/  STL [R1+0x8c], R4 ;  /* 0x00008c0401007387 */ /* 0x0001e20000100800 */
[----:B------:R-:W-:-:S04]  /*21d0*/  SHF.R.S32.HI R0, RZ, 0x7, R5 ;  /* 0x00000007ff007819 */ /* 0x000fc80000011405 */
[----:B------:R-:W-:Y:S02]  /*21e0*/  VIMNMX R9, R125, R0, PT ;  /* 0x000000007d097248 */ /* 0x000fe40003fe0100 */
[----:B------:R-:W-:Y:S02]  /*21f0*/  MOV R0, RZ ;  /* 0x000000ff00007202 */ /* 0x000fe40000000f00 */
[----:B------:R-:W-:-:S13]  /*2200*/  ISETP.GE.AND P0, PT, R9, 0x1, PT ;  /* 0x000000010900780c */ /* 0x000fda0003f06270 */
[----:B0-----:R-:W-:Y:S05]  /*2210*/  @!P0 BRA `(.L_x_2481) ;  /* 0x0000000000748947 */ /* 0x001fea0003800000 */
[----:B------:R-:W-:Y:S01]  /*2220*/  ISETP.NE.AND P0, PT, R4, RZ, PT ;  /* 0x000000ff0400720c */ /* 0x000fe20003f05270 */
[----:B------:R-:W-:-:S03]  /*2230*/  ULDC UR4, c[0x0][0x9f0] ;  /* 0x00027c0000047ab9 */ /* 0x000fc60000000800 */
[----:B------:R-:W-:-:S04]  /*2240*/  SEL R10, R4, UR4, P0 ;  /* 0x00000004040a7c07 */ /* 0x000fc80008000000 */
[-C--:B------:R-:W-:Y:S02]  /*2250*/  IABS R6, R10.reuse ;  /* 0x0000000a00067213 */ /* 0x080fe40000000000 */
[----:B------:R-:W-:Y:S02]  /*2260*/  IADD3 R0, R10, -0x1, R9 ;  /* 0xffffffff0a007810 */ /* 0x000fe40007ffe009 */
[----:B------:R-:W0:Y:S01]  /*2270*/  I2F.RP R3, R6 ;  /* 0x0000000600037306 */ /* 0x000e220000209400 */
[----:B------:R-:W-:Y:S02]  /*2280*/  IABS R11, R10 ;  /* 0x0000000a000b7213 */ /* 0x000fe40000000000 */
        /* <DEDUP_REMOVED lines=22> */
.L_x_2481:
[----:B------:R-:W-:Y:S05]  /*23f0*/  BSYNC B0 ;  /* 0x0000000000007941 */ /* 0x000fea0003800000 */
.L_x_2480:
[----:B------:R-:W-:-:S05]  /*2400*/  IMAD R3, R12, R0, RZ ;  /* 0x000000000c037224 */ /* 0x000fca00078e02ff */
        /* <DEDUP_REMOVED lines=22> */
[----:B------:R-:W-:Y:S01]  /*2570*/  MOV R4, UR4 ;  /* 0x0000000400047c02 */ /* 0x000fe20008000f00 */
[----:B------:R-:W-:Y:S01]  /*2580*/  IMAD.U32 R5, RZ, RZ, UR5 ;  /* 0x00000005ff057e24 */ /* 0x000fe2000f8e00ff */
[----:B------:R-:W-:Y:S01]  /*2590*/  ULDC.64 UR4, c[0x4][0x1a0] ;  /* 0x0100680000047ab9 */ /* 0x000fe20000000a00 */
        /* <DEDUP_REMOVED lines=10> */
.L_x_2484:
[----:B------:R-:W-:Y:S05]  /*2640*/  BSYNC B6 ;  /* 0x0000000000067941 */ /* 0x000fea0003800000 */
.L_x_2483:
[----:B------:R-:W-:Y:S01]  /*2650*/  VIADD R0, R18, 0x10400 ;  /* 0x0001040012007836 */ /* 0x000fe20000000000 */
[----:B------:R-:W-:Y:S04]  /*2660*/  BSSY B6, `(.L_x_2485) ;  /* 0x0000013000067945 */ /* 0x000fe80003800000 */
[----:B------:R-:W-:-:S13]  /*2670*/  LOP3.LUT P0, RZ, R0, 0x3ff, RZ, 0xc0, !PT ;  /* 0x000003ff00ff7812 */ /* 0x000fda000780c0ff */
[----:B------:R-:W-:Y:S05]  /*2680*/  @!P0 BRA `(.L_x_2486) ;  /* 0x0000000000408947 */ /* 0x000fea0003800000 */
[----:B------:R-:W-:Y:S01]  /*2690*/  MOV R14, 0x0 ;  /* 0x00000000000e7802 */ /* 0x000fe20000000f00 */
        /* <DEDUP_REMOVED lines=15> */
.L_x_2486:
[----:B------:R-:W-:Y:S05]  /*2790*/  BSYNC B6 ;  /* 0x0000000000067941 */ /* 0x000fea0003800000 */
.L_x_2485:
[----:B------:R-:W2:Y:S01]  /*27a0*/  LDL.LU R8, [R1+0x14] ;  /* 0x0000140001087983 */ /* 0x000ea20000300800 */
[----:B------:R-:W-:Y:S01]  /*27b0*/  ULDC.64 UR4, c[0x0][0x9f8] ;  /* 0x00027e0000047ab9 */ /* 0x000fe20000000a00 */
[----:B------:R-:W-:Y:S01]  /*27c0*/  IMAD.MOV.U32 R0, RZ, RZ, R30 ;  /* 0x000000ffff007224 */ /* 0x000fe200078e001e */
[----:B------:R-:W-:Y:S01]  /*27d0*/  ISETP.NE.U32.AND P0, PT, RZ, UR4, PT ;  /* 0x00000004ff007c0c */ /* 0x000fe2000bf05070 */
[----:B------:R-:W0:Y:S01]  /*27e0*/  LDC R41, c[0x0][0x3f4] ;  /* 0x0000fd00ff297b82 */ /* 0x000e220000000800 */
[----:B------:R-:W1:Y:S02]  /*27f0*/  S2R R20, SR_TID.X ;  /* 0x0000000000147919 */ /* 0x000e640000002100 */
[----:B------:R-:W-:Y:S01]  /*2800*/  ISETP.NE.AND.EX P0, PT, RZ, UR5, PT, P0 ;  /* 0x00000005ff007c0c */ /* 0x000fe2000bf05300 */
[----:B------:R-:W-:Y:S01]  /*2810*/  IMAD.IADD R46, R27, 0x1, R28 ;  /* 0x000000011b2e7824 */ /* 0x000fe200078e021c */
[----:B------:R-:W3:Y:S03]  /*2820*/  LDL R21, [R1+0x74] ;  /* 0x0000740001157983 */ /* 0x000ee60000100800 */
[----:B------:R-:W4:Y:S01]  /*2830*/  LDC.64 R102, c[0x0][0x300] ;  /* 0x0000c000ff667b82 */ /* 0x000f220000000a00 */
[----:B------:R-:W3:Y:S07]  /*2840*/  LDL R28, [R1+0x78] ;  /* 0x00007800011c7983 */ /* 0x000eee0000100800 */
[----:B------:R-:W-:Y:S01]  /*2850*/  @P0 IADD3 R4, P1, R32, UR4, RZ ;  /* 0x0000000420040c10 */ /* 0x000fe2000ff3e0ff */
[----:B------:R-:W2:Y:S03]  /*2860*/  LDC.64 R12, c[0x0][0x3f8] ;  /* 0x0000fe00ff0c7b82 */ /* 0x000ea60000000a00 */
[----:B------:R-:W-:Y:S01]  /*2870*/  @P0 IADD3.X R5, R31, UR5, RZ, P1, !PT ;  /* 0x000000051f050c10 */ /* 0x000fe20008ffe4ff */
[----:B------:R-:W-:-:S04]  /*2880*/  ULDC.64 UR4, c[0x0][0xa08] ;  /* 0x0002820000047ab9 */ /* 0x000fc80000000a00 */
[----:B------:R4:W3:Y:S01]  /*2890*/  @P0 LDG.E R0, desc[UR40][R4.64] ;  /* 0x0000002804000981 */ /* 0x0008e2000c1e1900 */
[----:B0-----:R-:W-:Y:S02]  /*28a0*/  ISETP.GE.AND P2, PT, R16, R41, PT ;  /* 0x000000291000720c */ /* 0x001fe40003f46270 */
[----:B-1----:R-:W-:Y:S02]  /*28b0*/  SHF.R.U32.HI R31, RZ, 0x7, R20 ;  /* 0x00000007ff1f7819 */ /* 0x002fe40000011614 */
[----:B------:R-:W3:Y:S01]  /*28c0*/  LDL R20, [R1+0x70] ;  /* 0x0000700001147983 */ /* 0x000ee20000100800 */
[----:B------:R-:W-:Y:S01]  /*28d0*/  SHF.R.S32.HI R35, RZ, 0x1f, R46 ;  /* 0x0000001fff237819 */ /* 0x000fe2000001142e */
[----:B----4-:R-:W-:-:S04]  /*28e0*/  IMAD.WIDE.U32 R4, R46, R102, RZ ;  /* 0x000000662e047225 */ /* 0x010fc800078e00ff */
[----:B------:R-:W-:Y:S01]  /*28f0*/  IMAD R6, R35, R102, RZ ;  /* 0x0000006623067224 */ /* 0x000fe200078e02ff */
[----:B------:R-:W-:-:S03]  /*2900*/  ISETP.NE.U32.AND P0, PT, RZ, UR4, PT ;  /* 0x00000004ff007c0c */ /* 0x000fc6000bf05070 */
[----:B------:R-:W-:Y:S01]  /*2910*/  IMAD R3, R46, R103, R6 ;  /* 0x000000672e037224 */ /* 0x000fe200078e0206 */
[----:B------:R-:W-:Y:S01]  /*2920*/  ISETP.NE.AND.EX P0, PT, RZ, UR5, PT, P0 ;  /* 0x00000005ff007c0c */ /* 0x000fe2000bf05300 */
[----:B------:R-:W-:Y:S01]  /*2930*/  ULDC.64 UR4, c[0x0][0x308] ;  /* 0x0000c20000047ab9 */ /* 0x000fe20000000a00 */
[----:B------:R-:W-:Y:S01]  /*2940*/  ISETP.NE.AND P6, PT, R31, 0x1, PT ;  /* 0x000000011f00780c */ /* 0x000fe20003fc5270 */
[----:B------:R-:W-:Y:S01]  /*2950*/  IMAD.IADD R5, R5, 0x1, R3 ;  /* 0x0000000105057824 */ /* 0x000fe200078e0203 */
[----:B------:R-:W0:Y:S01]  /*2960*/  LDC.64 R6, c[0x0][0x408] ;  /* 0x00010200ff067b82 */ /* 0x000e220000000a00 */
[----:B--2---:R-:W-:-:S04]  /*2970*/  LOP3.LUT R8, R8, 0xfffffffd, RZ, 0xc0, !PT ;  /* 0xfffffffd08087812 */ /* 0x004fc800078ec0ff */
[----:B------:R-:W-:-:S05]  /*2980*/  @P2 LOP3.LUT R8, R8, 0x2, RZ, 0xfc, !PT ;  /* 0x0000000208082812 */ /* 0x000fca00078efcff */
[----:B------:R1:W-:Y:S04]  /*2990*/  STL [R1+0x14], R8 ;  /* 0x0000140801007387 */ /* 0x0003e80000100800 */
[----:B------:R-:W2:Y:S01]  /*29a0*/  LDL R15, [R1+0x6c] ;  /* 0x00006c00010f7983 */ /* 0x000ea20000100800 */
[----:B------:R-:W-:-:S04]  /*29b0*/  IMAD.WIDE.U32 R4, R29, UR4, R4 ;  /* 0x000000041d047c25 */ /* 0x000fc8000f8e0004 */
[----:B------:R-:W-:Y:S01]  /*29c0*/  IMAD R101, R29, UR5, R5 ;  /* 0x000000051d657c24 */ /* 0x000fe2000f8e0205 */
[----:B------:R-:W-:Y:S01]  /*29d0*/  ULDC.64 UR4, c[0x0][0x310] ;  /* 0x0000c40000047ab9 */ /* 0x000fe20000000a00 */
[----:B------:R-:W-:Y:S01]  /*29e0*/  IMAD.MOV.U32 R100, RZ, RZ, R4 ;  /* 0x000000ffff647224 */ /* 0x000fe200078e0004 */
[----:B---3--:R-:W-:-:S04]  /*29f0*/  SHF.R.S32.HI R3, RZ, 0x1f, R0 ;  /* 0x0000001fff037819 */ /* 0x008fc80000011400 */
[----:B------:R-:W-:Y:S02]  /*2a00*/  SEL R3, R3, RZ, !P0 ;  /* 0x000000ff03037207 */ /* 0x000fe40004000000 */
[----:B------:R-:W-:-:S03]  /*2a10*/  SEL R98, R0, RZ, !P0 ;  /* 0x000000ff00627207 */ /* 0x000fc60004000000 */
[----:B------:R-:W-:Y:S02]  /*2a20*/  IMAD R43, R3, UR4, RZ ;  /* 0x00000004032b7c24 */ /* 0x000fe4000f8e02ff */
[----:B------:R-:W-:-:S04]  /*2a30*/  IMAD.WIDE.U32 R100, R98, UR4, R100 ;  /* 0x0000000462647c25 */ /* 0x000fc8000f8e0064 */
[----:B------:R-:W-:Y:S01]  /*2a40*/  IMAD R43, R98, UR5, R43 ;  /* 0x00000005622b7c24 */ /* 0x000fe2000f8e022b */
[----:B------:R-:W-:Y:S05]  /*2a50*/  @!P6 WARPSYNC.ALL ;  /* 0x000000000000e948 */ /* 0x000fea0003800000 */
[----:B------:R-:W-:Y:S02]  /*2a60*/  ULDC.64 UR4, c[0x0][0x330] ;  /* 0x0000cc0000047ab9 */ /* 0x000fe40000000a00 */
[----:B------:R-:W-:Y:S01]  /*2a70*/  IMAD.WIDE.U32 R4, R29, UR4, R16 ;  /* 0x000000041d047c25 */ /* 0x000fe2000f8e0010 */
[----:B------:R-:W-:-:S03]  /*2a80*/  SHF.R.S32.HI R36, RZ, 0x1f, R19 ;  /* 0x0000001fff247819 */ /* 0x000fc60000011413 */
[----:B------:R-:W-:Y:S01]  /*2a90*/  IMAD R5, R29, UR5, R5 ;  /* 0x000000051d057c24 */ /* 0x000fe2000f8e0205 */
[----:B------:R-:W-:Y:S02]  /*2aa0*/  ULDC.64 UR4, c[0x0][0x338] ;  /* 0x0000ce0000047ab9 */ /* 0x000fe40000000a00 */
[----:B------:R-:W-:Y:S01]  /*2ab0*/  IMAD R49, R3, UR4, RZ ;  /* 0x0000000403317c24 */ /* 0x000fe2000f8e02ff */
[----:B------:R-:W-:Y:S01]  /*2ac0*/  SEL R3, R41, RZ, P2 ;  /* 0x000000ff29037207 */ /* 0x000fe20001000000 */
[----:B------:R-:W-:Y:S02]  /*2ad0*/  IMAD R0, R36, R12, RZ ;  /* 0x0000000c24007224 */ /* 0x000fe400078e02ff */
[C---:B------:R-:W-:Y:S02]  /*2ae0*/  IMAD R49, R98.reuse, UR5, R49 ;  /* 0x0000000562317c24 */ /* 0x040fe4000f8e0231 */
[----:B------:R-:W-:-:S04]  /*2af0*/  IMAD.WIDE.U32 R98, R98, UR4, R4 ;  /* 0x0000000462627c25 */ /* 0x000fc8000f8e0004 */
[C---:B------:R-:W-:Y:S02]  /*2b00*/  VIADD R27, R19.reuse, 0x20 ;  /* 0x00000020131b7836 */ /* 0x040fe40000000000 */
[----:B------:R-:W-:-:S04]  /*2b10*/  IMAD.WIDE.U32 R96, R19, R12, R22 ;  /* 0x0000000c13607225 */ /* 0x000fc800078e0016 */
[----:B------:R-:W-:-:S04]  /*2b20*/  IMAD.WIDE.U32 R94, R19, R12, R16 ;  /* 0x0000000c135e7225 */ /* 0x000fc800078e0010 */
[C---:B------:R-:W-:Y:S02]  /*2b30*/  IMAD.SHL.U32 R32, R19.reuse, 0x80, RZ ;  /* 0x0000008013207824 */ /* 0x040fe400078e00ff */
[C---:B------:R-:W-:Y:S02]  /*2b40*/  VIADD R10, R19.reuse, 0x60 ;  /* 0x00000060130a7836 */ /* 0x040fe40000000000 */
[C---:B-1----:R-:W-:Y:S02]  /*2b50*/  VIADD R8, R19.reuse, 0x40 ;  /* 0x0000004013087836 */ /* 0x042fe40000000000 */
[C---:B------:R-:W-:Y:S01]  /*2b60*/  VIADD R30, R19.reuse, 0x20 ;  /* 0x00000020131e7836 */ /* 0x040fe20000000000 */
[----:B-----5:R-:W-:Y:S01]  /*2b70*/  SHF.R.S32.HI R11, RZ, 0x1f, R24 ;  /* 0x0000001fff0b7819 */ /* 0x020fe20000011418 */
[----:B------:R-:W-:Y:S01]  /*2b80*/  IMAD R5, R19, R13, R0 ;  /* 0x0000000d13057224 */ /* 0x000fe200078e0200 */
[----:B------:R-:W-:Y:S01]  /*2b90*/  SHF.L.U64.HI R89, R102, 0x5, R103 ;  /* 0x0000000566597819 */ /* 0x000fe20000010267 */
[----:B0-----:R-:W-:-:S02]  /*2ba0*/  IMAD R0, R36, R6, RZ ;  /* 0x0000000624007224 */ /* 0x001fc400078e02ff */
[----:B------:R-:W-:-:S04]  /*2bb0*/  IMAD.WIDE.U32 R92, R19, R6, R22 ;  /* 0x00000006135c7225 */ /* 0x000fc800078e0016 */
[----:B------:R-:W-:-:S04]  /*2bc0*/  IMAD.WIDE.U32 R90, R19, R6, R16 ;  /* 0x00000006135a7225 */ /* 0x000fc800078e0010 */
[----:B------:R-:W-:Y:S01]  /*2bd0*/  IMAD.SHL.U32 R88, R102, 0x20, RZ ;  /* 0x0000002066587824 */ /* 0x000fe200078e00ff */
[C---:B------:R-:W-:Y:S01]  /*2be0*/  IADD3 R46, P0, R19.reuse, R46, RZ ;  /* 0x0000002e132e7210 */ /* 0x040fe20007f1e0ff */
[----:B------:R-:W-:Y:S01]  /*2bf0*/  IMAD.IADD R3, R16, 0x1, R3 ;  /* 0x0000000110037824 */ /* 0x000fe200078e0203 */
[----:B------:R-:W-:Y:S01]  /*2c00*/  ULDC UR4, c[0x0][0x2f4] ;  /* 0x0000bd0000047ab9 */ /* 0x000fe20000000800 */
[----:B------:R-:W-:Y:S02]  /*2c10*/  IMAD R9, R19, R7, R0 ;  /* 0x0000000713097224 */ /* 0x000fe400078e0200 */
[----:B------:R-:W-:Y:S01]  /*2c20*/  IMAD.SHL.U32 R27, R27, 0x80, RZ ;  /* 0x000000801b1b7824 */ /* 0x000fe200078e00ff */
[----:B------:R-:W-:Y:S01]  /*2c30*/  SHF.R.S32.HI R0, RZ, 0x1f, R3 ;  /* 0x0000001fff007819 */ /* 0x000fe20000011403 */
[----:B------:R-:W-:-:S03]  /*2c40*/  IMAD.SHL.U32 R29, R19, 0x80, RZ ;  /* 0x00000080131d7824 */ /* 0x000fc600078e00ff */
[CC--:B------:R-:W-:Y:S02]  /*2c50*/  LEA.HI R106, R0.reuse, R3.reuse, RZ, 0x4 ;  /* 0x00000003006a7211 */ /* 0x0c0fe400078f20ff */
[----:B------:R-:W-:Y:S02]  /*2c60*/  LOP3.LUT R29, R29, 0x380, RZ, 0xc0, !PT ;  /* 0x000003801d1d7812 */ /* 0x000fe400078ec0ff */
[----:B------:R-:W-:Y:S01]  /*2c70*/  LOP3.LUT R27, R27, 0x380, RZ, 0xc0, !PT ;  /* 0x000003801b1b7812 */ /* 0x000fe200078ec0ff */
[----:B------:R-:W-:Y:S01]  /*2c80*/  IMAD.IADD R97, R97, 0x1, R5 ;  /* 0x0000000161617824 */ /* 0x000fe200078e0205 */
[----:B------:R-:W-:Y:S01]  /*2c90*/  LEA.HI R4, R0, R3, RZ, 0x7 ;  /* 0x0000000300047211 */ /* 0x000fe200078f38ff */
[----:B------:R-:W-:Y:S01]  /*2ca0*/  IMAD.IADD R95, R5, 0x1, R95 ;  /* 0x00000001055f7824 */ /* 0x000fe200078e025f */
[--C-:B------:R-:W-:Y:S01]  /*2cb0*/  LOP3.LUT R0, R29, 0x70, R106.reuse, 0xf8, !PT ;  /* 0x000000701d007812 */ /* 0x100fe200078ef86a */
[----:B------:R-:W-:Y:S01]  /*2cc0*/  VIADD R29, R19, 0x40 ;  /* 0x00000040131d7836 */ /* 0x000fe20000000000 */
[----:B------:R-:W-:Y:S01]  /*2cd0*/  LOP3.LUT R5, R27, 0x70, R106, 0xf8, !PT ;  /* 0x000000701b057812 */ /* 0x000fe200078ef86a */
[----:B------:R-:W-:Y:S01]  /*2ce0*/  VIADD R27, R19, 0x60 ;  /* 0x00000060131b7836 */ /* 0x000fe20000000000 */
[----:B------:R-:W-:Y:S01]  /*2cf0*/  LOP3.LUT R32, R32, 0x380, RZ, 0xc0, !PT ;  /* 0x0000038020207812 */ /* 0x000fe200078ec0ff */
[----:B------:R-:W-:Y:S01]  /*2d00*/  IMAD.SHL.U32 R8, R8, 0x80, RZ ;  /* 0x0000008008087824 */ /* 0x000fe200078e00ff */
[----:B------:R-:W-:Y:S01]  /*2d10*/  SHF.L.U32 R10, R10, 0x7, RZ ;  /* 0x000000070a0a7819 */ /* 0x000fe200000006ff */
[----:B------:R-:W-:Y:S01]  /*2d20*/  IMAD.SHL.U32 R27, R27, 0x80, RZ ;  /* 0x000000801b1b7824 */ /* 0x000fe200078e00ff */
[----:B------:R-:W-:Y:S01]  /*2d30*/  SHF.R.U32.HI R32, RZ, 0x3, R32 ;  /* 0x00000003ff207819 */ /* 0x000fe20000011620 */
[----:B------:R-:W-:-:S02]  /*2d40*/  IMAD.SHL.U32 R29, R29, 0x80, RZ ;  /* 0x000000801d1d7824 */ /* 0x000fc400078e00ff */
[----:B------:R-:W-:Y:S01]  /*2d50*/  IMAD.SHL.U32 R30, R30, 0x80, RZ ;  /* 0x000000801e1e7824 */ /* 0x000fe200078e00ff */
[----:B------:R-:W-:Y:S01]  /*2d60*/  LOP3.LUT R3, R0, R32, RZ, 0x3c, !PT ;  /* 0x0000002000037212 */ /* 0x000fe200078e3cff */
[----:B------:R-:W-:Y:S01]  /*2d70*/  IMAD R0, R11, R6, RZ ;  /* 0x000000060b007224 */ /* 0x000fe200078e02ff */
[----:B------:R-:W-:Y:S02]  /*2d80*/  LOP3.LUT R8, R8, 0x380, RZ, 0xc0, !PT ;  /* 0x0000038008087812 */ /* 0x000fe400078ec0ff */
[----:B------:R-:W-:Y:S02]  /*2d90*/  LOP3.LUT R10, R10, 0x380, RZ, 0xc0, !PT ;  /* 0x000003800a0a7812 */ /* 0x000fe400078ec0ff */
[----:B------:R-:W-:Y:S02]  /*2da0*/  LOP3.LUT R27, R27, 0x380, RZ, 0xc0, !PT ;  /* 0x000003801b1b7812 */ /* 0x000fe400078ec0ff */
[----:B------:R-:W-:Y:S02]  /*2db0*/  LOP3.LUT R29, R29, 0x380, RZ, 0xc0, !PT ;  /* 0x000003801d1d7812 */ /* 0x000fe400078ec0ff */
[----:B------:R-:W-:Y:S01]  /*2dc0*/  LOP3.LUT R30, R30, 0x380, RZ, 0xc0, !PT ;  /* 0x000003801e1e7812 */ /* 0x000fe200078ec0ff */
[----:B------:R-:W-:Y:S01]  /*2dd0*/  IMAD.SHL.U32 R4, R4, 0x80, RZ ;  /* 0x0000008004047824 */ /* 0x000fe200078e00ff */
[----:B------:R-:W-:Y:S01]  /*2de0*/  LOP3.LUT R8, R8, 0x70, R106, 0xf8, !PT ;  /* 0x0000007008087812 */ /* 0x000fe200078ef86a */
[----:B------:R-:W-:Y:S01]  /*2df0*/  IMAD R105, R24, R7, R0 ;  /* 0x0000000718697224 */ /* 0x000fe200078e0200 */
[----:B------:R-:W-:Y:S01]  /*2e00*/  LOP3.LUT R10, R10, 0x70, R106, 0xf8, !PT ;  /* 0x000000700a0a7812 */ /* 0x000fe200078ef86a */
[----:B------:R-:W-:Y:S01]  /*2e10*/  IMAD R0, R36, R102, RZ ;  /* 0x0000006624007224 */ /* 0x000fe200078e02ff */
[----:B------:R-:W-:Y:S01]  /*2e20*/  SHF.R.U32.HI R30, RZ, 0x3, R30 ;  /* 0x00000003ff1e7819 */ /* 0x000fe2000001161e */
[----:B------:R-:W-:Y:S01]  /*2e30*/  VIADD R32, R19, 0x20 ;  /* 0x0000002013207836 */ /* 0x000fe20000000000 */
[----:B------:R-:W-:-:S02]  /*2e40*/  SHF.R.U32.HI R29, RZ, 0x3, R29 ;  /* 0x00000003ff1d7819 */ /* 0x000fc4000001161d */
[----:B------:R-:W-:Y:S01]  /*2e50*/  SHF.R.U32.HI R27, RZ, 0x3, R27 ;  /* 0x00000003ff1b7819 */ /* 0x000fe2000001161b */
[----:B------:R-:W-:Y:S01]  /*2e60*/  IMAD.IADD R93, R93, 0x1, R9 ;  /* 0x000000015d5d7824 */ /* 0x000fe200078e0209 */
[----:B------:R-:W-:Y:S01]  /*2e70*/  LOP3.LUT R4, R4, 0xffffc000, RZ, 0xc0, !PT ;  /* 0xffffc00004047812 */ /* 0x000fe200078ec0ff */
[----:B------:R-:W-:Y:S01]  /*2e80*/  IMAD.IADD R91, R9, 0x1, R91 ;  /* 0x00000001095b7824 */ /* 0x000fe200078e025b */
[----:B------:R-:W-:Y:S01]  /*2e90*/  LOP3.LUT R5, R5, R30, RZ, 0x3c, !PT ;  /* 0x0000001e05057212 */ /* 0x000fe200078e3cff */
[CC--:B------:R-:W-:Y:S01]  /*2ea0*/  IMAD.WIDE.U32 R126, R19.reuse, R102.reuse, R88 ;  /* 0x00000066137e7225 */ /* 0x0c0fe200078e0058 */
[----:B------:R-:W-:Y:S02]  /*2eb0*/  LOP3.LUT R9, R8, R29, RZ, 0x3c, !PT ;  /* 0x0000001d08097212 */ /* 0x000fe400078e3cff */
[----:B------:R-:W-:Y:S01]  /*2ec0*/  LOP3.LUT R27, R10, R27, RZ, 0x3c, !PT ;  /* 0x0000001b0a1b7212 */ /* 0x000fe200078e3cff */
[C---:B------:R-:W-:Y:S01]  /*2ed0*/  IMAD R37, R19.reuse, R103, R0 ;  /* 0x0000006713257224 */ /* 0x040fe200078e0200 */
[----:B------:R-:W-:Y:S01]  /*2ee0*/  SHF.R.S32.HI R115, RZ, 0x1f, R32 ;  /* 0x0000001fff737819 */ /* 0x000fe20000011420 */
[----:B------:R-:W-:Y:S01]  /*2ef0*/  IMAD.WIDE.U32 R44, R19, R102, R16 ;  /* 0x00000066132c7225 */ /* 0x000fe200078e0010 */
[----:B------:R-:W-:-:S02]  /*2f00*/  IADD3 R30, R3, R4, R28 ;  /* 0x00000004031e7210 */ /* 0x000fc40007ffe01c */
[-C--:B------:R-:W-:Y:S01]  /*2f10*/  IADD3 R29, R5, R4.reuse, R21 ;  /* 0x00000004051d7210 */ /* 0x080fe20007ffe015 */
[----:B------:R-:W-:Y:S01]  /*2f20*/  VIADD R32, R19, 0x60 ;  /* 0x0000006013207836 */ /* 0x000fe20000000000 */
[----:B------:R-:W-:Y:S01]  /*2f30*/  IADD3 R28, R9, R4, R20 ;  /* 0x00000004091c7210 */ /* 0x000fe20007ffe014 */
[----:B------:R-:W-:Y:S01]  /*2f40*/  VIADD R33, R19, 0x40 ;  /* 0x0000004013217836 */ /* 0x000fe20000000000 */
[----:B------:R-:W-:Y:S01]  /*2f50*/  IADD3 R3, P1, R88, R126, RZ ;  /* 0x0000007e58037210 */ /* 0x000fe20007f3e0ff */
[----:B------:R-:W-:Y:S02]  /*2f60*/  IMAD R14, R11, R12, RZ ;  /* 0x0000000c0b0e7224 */ /* 0x000fe400078e02ff */
[----:B------:R-:W-:Y:S01]  /*2f70*/  IMAD.X R47, R36, 0x1, R35, P0 ;  /* 0x00000001242f7824 */ /* 0x000fe200000e0623 */
[----:B------:R-:W-:Y:S01]  /*2f80*/  IADD3 R35, R45, R37, RZ ;  /* 0x000000252d237210 */ /* 0x000fe20007ffe0ff */
[----:B------:R-:W-:Y:S01]  /*2f90*/  IMAD.IADD R42, R101, 0x1, R43 ;  /* 0x00000001652a7824 */ /* 0x000fe200078e022b */
[----:B------:R-:W-:Y:S01]  /*2fa0*/  IADD3 R40, P0, R100, R44, RZ ;  /* 0x0000002c64287210 */ /* 0x000fe20007f1e0ff */
[----:B------:R-:W-:Y:S01]  /*2fb0*/  VIADD R117, R31, 0x8 ;  /* 0x000000081f757836 */ /* 0x000fe20000000000 */
[----:B------:R-:W-:Y:S01]  /*2fc0*/  SHF.R.S32.HI R112, RZ, 0x1f, R32 ;  /* 0x0000001fff707819 */ /* 0x000fe20000011420 */
[C---:B------:R-:W-:Y:S01]  /*2fd0*/  IMAD R39, R24.reuse, R13, R14 ;  /* 0x0000000d18277224 */ /* 0x040fe200078e020e */
[----:B------:R-:W-:Y:S01]  /*2fe0*/  SHF.R.S32.HI R114, RZ, 0x1f, R33 ;  /* 0x0000001fff727819 */ /* 0x000fe20000011421 */
[----:B------:R-:W-:Y:S01]  /*2ff0*/  IMAD.WIDE.U32 R96, R24, R12, R96 ;  /* 0x0000000c18607225 */ /* 0x000fe200078e0060 */
[----:B------:R-:W-:-:S02]  /*3000*/  SHF.L.U64.HI R0, R102, 0x7, R103 ;  /* 0x0000000766007819 */ /* 0x000fc40000010267 */
[----:B------:R-:W-:Y:S01]  /*3010*/  SHF.L.U64.HI R31, R102, 0x6, R103 ;  /* 0x00000006661f7819 */ /* 0x000fe20000010267 */
[----:B------:R-:W-:Y:S01]  /*3020*/  IMAD.WIDE.U32 R94, R24, R12, R94 ;  /* 0x0000000c185e7225 */ /* 0x000fe200078e005e */
[----:B------:R-:W-:Y:S02]  /*3030*/  IADD3 R43, P3, R100, 0x80, RZ ;  /* 0x00000080642b7810 */ /* 0x000fe40007f7e0ff */
[----:B------:R-:W-:Y:S01]  /*3040*/  IADD3 R103, P2, R40, 0x80, RZ ;  /* 0x0000008028677810 */ /* 0x000fe20007f5e0ff */
[----:B------:R-:W-:Y:S01]  /*3050*/  IMAD.WIDE.U32 R92, R24, R6, R92 ;  /* 0x00000006185c7225 */ /* 0x000fe200078e005c */
[----:B------:R-:W-:-:S03]  /*3060*/  SHF.L.U64.HI R21, R12, 0x5, R13 ;  /* 0x000000050c157819 */ /* 0x000fc6000001020d */
[----:B------:R-:W-:Y:S02]  /*3070*/  VIADD R5, R16, 0x80 ;  /* 0x0000008010057836 */ /* 0x000fe40000000000 */
[----:B------:R-:W-:Y:S01]  /*3080*/  IMAD.SHL.U32 R34, R41, 0x2, RZ ;  /* 0x0000000229227824 */ /* 0x000fe200078e00ff */
[----:B------:R-:W-:Y:S01]  /*3090*/  LOP3.LUT R41, R106, 0xfffffff0, RZ, 0xc0, !PT ;  /* 0xfffffff06a297812 */ /* 0x000fe200078ec0ff */
[----:B------:R-:W-:Y:S01]  /*30a0*/  IMAD.WIDE.U32 R90, R24, R6, R90 ;  /* 0x00000006185a7225 */ /* 0x000fe200078e005a */
[----:B------:R-:W-:-:S03]  /*30b0*/  SHF.L.U64.HI R20, R12, 0x6, R13 ;  /* 0x000000060c147819 */ /* 0x000fc6000001020d */
[----:B------:R-:W-:Y:S01]  /*30c0*/  IMAD.X R104, R35, 0x1, R42, P0 ;  /* 0x0000000123687824 */ /* 0x000fe200000e062a */
[C---:B------:R-:W-:Y:S01]  /*30d0*/  SHF.L.U64.HI R11, R6.reuse, 0x5, R7 ;  /* 0x00000005060b7819 */ /* 0x040fe20000010207 */
[----:B------:R-:W-:Y:S01]  /*30e0*/  IMAD.IADD R38, R39, 0x1, R95 ;  /* 0x0000000127267824 */ /* 0x000fe200078e025f */
[--C-:B------:R-:W-:Y:S01]  /*30f0*/  SHF.L.U64.HI R10, R6, 0x6, R7.reuse ;  /* 0x00000006060a7819 */ /* 0x100fe20000010207 */
[----:B------:R-:W-:Y:S01]  /*3100*/  IMAD.SHL.U32 R14, R12, 0x20, RZ ;  /* 0x000000200c0e7824 */ /* 0x000fe200078e00ff */
[C---:B------:R-:W-:Y:S01]  /*3110*/  SHF.L.U64.HI R9, R6.reuse, 0x7, R7 ;  /* 0x0000000706097819 */ /* 0x040fe20000010207 */
[----:B------:R-:W-:Y:S01]  /*3120*/  IMAD.SHL.U32 R8, R6, 0x20, RZ ;  /* 0x0000002006087824 */ /* 0x000fe200078e00ff */
[----:B------:R-:W-:Y:S01]  /*3130*/  ISETP.GE.AND P0, PT, R16, UR4, PT ;  /* 0x0000000410007c0c */ /* 0x000fe2000bf06270 */
[C---:B------:R-:W-:Y:S01]  /*3140*/  IMAD.SHL.U32 R7, R6.reuse, 0x40, RZ ;  /* 0x0000004006077824 */ /* 0x040fe200078e00ff */
[----:B------:R-:W-:Y:S01]  /*3150*/  SHF.R.S32.HI R106, RZ, 0x4, R106 ;  /* 0x00000004ff6a7819 */ /* 0x000fe2000001146a */
[----:B------:R-:W-:Y:S01]  /*3160*/  IMAD.SHL.U32 R6, R6, 0x80, RZ ;  /* 0x0000008006067824 */ /* 0x000fe200078e00ff */
[----:B------:R-:W-:Y:S01]  /*3170*/  SHF.R.S32.HI R107, RZ, 0x1f, R41 ;  /* 0x0000001fff6b7819 */ /* 0x000fe20000011429 */
[----:B------:R-:W-:-:S02]  /*3180*/  IMAD.SHL.U32 R123, R102, 0x80, RZ ;  /* 0x00000080667b7824 */ /* 0x000fc400078e00ff */
[----:B------:R-:W-:Y:S02]  /*3190*/  IMAD.X R108, RZ, RZ, R42, P3 ;  /* 0x000000ffff6c7224 */ /* 0x000fe400018e062a */
[----:B------:R-:W-:Y:S02]  /*31a0*/  IMAD.X R109, RZ, RZ, R104, P2 ;  /* 0x000000ffff6d7224 */ /* 0x000fe400010e0668 */
[----:B------:R-:W-:Y:S01]  /*31b0*/  IMAD.IADD R110, R99, 0x1, R49 ;  /* 0x00000001636e7824 */ /* 0x000fe200078e0231 */
[----:B--2---:R-:W-:Y:S01]  /*31c0*/  IADD3 R27, R27, R4, R15 ;  /* 0x000000041b1b7210 */ /* 0x004fe20007ffe00f */
[----:B------:R-:W-:-:S04]  /*31d0*/  IMAD.IADD R4, R37, 0x1, R127 ;  /* 0x0000000125047824 */ /* 0x000fc800078e027f */
[----:B------:R-:W-:Y:S01]  /*31e0*/  IMAD.X R32, R4, 0x1, R89, P1 ;  /* 0x0000000104207824 */ /* 0x000fe200008e0659 */
[----:B------:R-:W-:Y:S01]  /*31f0*/  @!P6 BAR.SYNC.DEFER_BLOCKING 0x9, 0x100 ;  /* 0x024400000000eb1d */ /* 0x000fe20000010000 */
[----:B------:R-:W-:Y:S01]  /*3200*/  IADD3 R33, P1, R3, R88, RZ ;  /* 0x0000005803217210 */ /* 0x000fe20007f3e0ff */
[----:B------:R-:W-:Y:S01]  /*3210*/  IMAD.IADD R37, R97, 0x1, R39 ;  /* 0x0000000161257824 */ /* 0x000fe200078e0227 */
[C---:B------:R-:W-:Y:S01]  /*3220*/  SHF.L.U64.HI R15, R12.reuse, 0x7, R13 ;  /* 0x000000070c0f7819 */ /* 0x040fe2000001020d */
[C---:B------:R-:W-:Y:S01]  /*3230*/  IMAD.SHL.U32 R13, R12.reuse, 0x40, RZ ;  /* 0x000000400c0d7824 */ /* 0x040fe200078e00ff */
[----:B------:R-:W-:Y:S01]  /*3240*/  SHF.L.U32 R12, R12, 0x7, RZ ;  /* 0x000000070c0c7819 */ /* 0x000fe200000006ff */
[----:B------:R-:W-:Y:S01]  /*3250*/  IMAD.X R36, R32, 0x1, R89, P1 ;  /* 0x0000000120247824 */ /* 0x000fe200008e0659 */
[----:B------:R-:W-:Y:S01]  /*3260*/  ISETP.GE.AND P1, PT, R5, UR4, PT ;  /* 0x0000000405007c0c */ /* 0x000fe2000bf26270 */
[----:B------:R-:W-:Y:S02]  /*3270*/  IMAD.IADD R39, R93, 0x1, R105 ;  /* 0x000000015d277824 */ /* 0x000fe400078e0269 */
[----:B------:R-:W-:-:S10]  /*3280*/  IMAD.IADD R105, R105, 0x1, R91 ;  /* 0x0000000169697824 */ /* 0x000fd400078e025b */
.L_x_2570:
[----:B------:R-:W2:Y:S01]  /*3290*/  LDL R48, [R1+0x84] ;  /* 0x0000840001307983 */ /* 0x000ea20000100800 */
[----:B------:R-:W0:Y:S03]  /*32a0*/  LDC R84, c[0x0][0x3f4] ;  /* 0x0000fd00ff547b82 */ /* 0x000e260000000800 */
[----:B------:R-:W3:Y:S01]  /*32b0*/  LDL.LU R58, [R1+0x14] ;  /* 0x00001400013a7983 */ /* 0x000ee20000300800 */
[----:B------:R-:W-:Y:S01]  /*32c0*/  VIADD R26, R26, 0xffffffff ;  /* 0xffffffff1a1a7836 */ /* 0x000fe20000000000 */
[----:B------:R-:W-:Y:S05]  /*32d0*/  YIELD ;  /* 0x0000000000007946 */ /* 0x000fea0003800000 */
[----:B------:R-:W-:Y:S01]  /*32e0*/  ISETP.GT.AND P3, PT, R26, R25, PT ;  /* 0x000000191a00720c */ /* 0x000fe20003f64270 */
[----:B------:R-:W-:Y:S01]  /*32f0*/  BSSY B0, `(.L_x_2487) ;  /* 0x0000986000007945 */ /* 0x000fe20003800000 */
[----:B0-----:R-:W-:Y:S01]  /*3300*/  ISETP.GE.AND P2, PT, R84, 0x1, PT ;  /* 0x000000015400780c */ /* 0x001fe20003f46270 */
[----:B--2---:R-:W-:Y:S01]  /*3310*/  IMAD R113, R232, 0x8000, R48 ;  /* 0x00008000e8717824 */ /* 0x004fe200078e0230 */
[----:B---3--:R-:W-:-:S03]  /*3320*/  LOP3.LUT R58, R58, 0xfffffffb, RZ, 0xc0, !PT ;  /* 0xfffffffb3a3a7812 */ /* 0x008fc600078ec0ff */
[----:B------:R-:W-:-:S06]  /*3330*/  IMAD.IADD R113, R18, 0x1, R113 ;  /* 0x0000000112717824 */ /* 0x000fcc00078e0271 */
        /* <DEDUP_REMOVED lines=15> */
[----:B------:R-:W-:Y:S01]  /*3430*/  IMAD.WIDE.U32 R118, R123, R26, RZ ;  /* 0x0000001a7b767225 */ /* 0x000fe200078e00ff */
[----:B------:R-:W-:-:S03]  /*3440*/  IADD3 R87, R49, R87, RZ ;  /* 0x0000005731577210 */ /* 0x000fc60007ffe0ff */
        /* <DEDUP_REMOVED lines=28> */
.L_x_2491:
[----:B------:R-:W-:Y:S05]  /*3610*/  BSYNC B1 ;  /* 0x0000000000017941 */ /* 0x000fea0003800000 */
.L_x_2490:
[----:B-1----:R-:W-:Y:S01]  /*3620*/  VIADD R52, R19, 0x20 ;  /* 0x0000002013347836 */ /* 0x002fe20000000000 */
[----:B------:R-:W-:Y:S01]  /*3630*/  BSSY B1, `(.L_x_2492) ;  /* 0x000001e000017945 */ /* 0x000fe20003800000 */
[----:B------:R-:W-:Y:S02]  /*3640*/  CS2R R72, SRZ ;  /* 0x0000000000487805 */ /* 0x000fe4000001ff00 */
[----:B------:R-:W-:Y:S02]  /*3650*/  CS2R R70, SRZ ;  /* 0x0000000000467805 */ /* 0x000fe4000001ff00 */
[----:B------:R-:W-:Y:S02]  /*3660*/  CS2R R60, SRZ ;  /* 0x00000000003c7805 */ /* 0x000fe4000001ff00 */
[----:B------:R-:W-:Y:S02]  /*3670*/  ISETP.GE.AND P3, PT, R52, R116, PT ;  /* 0x000000743400720c */ /* 0x000fe40003f66270 */
[----:B------:R-:W-:-:S02]  /*3680*/  CS2R R52, SRZ ;  /* 0x0000000000347805 */ /* 0x000fc4000001ff00 */
[----:B------:R-:W-:Y:S02]  /*3690*/  CS2R R64, SRZ ;  /* 0x0000000000407805 */ /* 0x000fe4000001ff00 */
[----:B------:R-:W-:Y:S02]  /*36a0*/  CS2R R62, SRZ ;  /* 0x00000000003e7805 */ /* 0x000fe4000001ff00 */
[----:B------:R-:W-:-:S05]  /*36b0*/  CS2R R74, SRZ ;  /* 0x00000000004a7805 */ /* 0x000fca000001ff00 */
        /* <DEDUP_REMOVED lines=21> */
.L_x_2493:
[----:B------:R-:W-:Y:S05]  /*3810*/  BSYNC B1 ;  /* 0x0000000000017941 */ /* 0x000fea0003800000 */
.L_x_2492:
[----:B-1----:R-:W-:Y:S01]  /*3820*/  VIADD R55, R19, 0x40 ;  /* 0x0000004013377836 */ /* 0x002fe20000000000 */
[----:B------:R-:W-:Y:S01]  /*3830*/  BSSY B1, `(.L_x_2494) ;  /* 0x000001c000017945 */ /* 0x000fe20003800000 */
[----:B------:R-:W-:Y:S01]  /*3840*/  IMAD.MOV.U32 R54, RZ, RZ, R58 ;  /* 0x000000ffff367224 */ /* 0x000fe200078e003a */
        /* <DEDUP_REMOVED lines=26> */
.L_x_2495:
[----:B------:R-:W-:Y:S05]  /*39f0*/  BSYNC B1 ;  /* 0x0000000000017941 */ /* 0x000fea0003800000 */
.L_x_2494:
        /* <DEDUP_REMOVED lines=13> */
[----:B0-----:R-:W-:-:S04]  /*3ad0*/  IMAD.WIDE.U32 R48, R52, 0x60, R48 ;  /* 0x0000006034307825 */ /* 0x001fc800078e0030 */
[----:B------:R-:W-:Y:S01]  /*3ae0*/  IMAD R53, R53, 0x60, RZ ;  /* 0x0000006035357824 */ /* 0x000fe200078e02ff */
[----:B------:R-:W-:-:S03]  /*3af0*/  IADD3 R48, P5, P6, R96, UR4, R48 ;  /* 0x0000000460307c10 */ /* 0x000fc6000febe030 */
[----:B------:R-:W-:-:S05]  /*3b00*/  IMAD.IADD R52, R49, 0x1, R53 ;  /* 0x0000000131347824 */ /* 0x000fca00078e0235 */
[----:B------:R-:W-:Y:S01]  /*3b10*/  IADD3.X R49, R37, UR5, R52, P5, P6 ;  /* 0x0000000525317c10 */ /* 0x000fe2000afec434 */
[----:B------:R-:W-:Y:S01]  /*3b20*/  ULDC.64 UR4, c[0x0][0x400] ;  /* 0x0001000000047ab9 */ /* 0x000fe20000000a00 */
[----:B------:R-:W0:Y:S02]  /*3b30*/  LDC.64 R52, c[0x0][0x408] ;  /* 0x00010200ff347b82 */ /* 0x000e240000000a00 */
[----:B0-----:R-:W-:-:S04]  /*3b40*/  IMAD.WIDE.U32 R50, R52, 0x60, R50 ;  /* 0x0000006034327825 */ /* 0x001fc800078e0032 */
[----:B------:R-:W-:Y:S01]  /*3b50*/  IMAD R53, R53, 0x60, RZ ;  /* 0x0000006035357824 */ /* 0x000fe200078e02ff */
[----:B------:R-:W-:-:S03]  /*3b60*/  IADD3 R50, P5, P6, R92, UR4, R50 ;  /* 0x000000045c327c10 */ /* 0x000fc6000febe032 */
[----:B------:R-:W-:-:S05]  /*3b70*/  IMAD.IADD R52, R51, 0x1, R53 ;  /* 0x0000000133347824 */ /* 0x000fca00078e0235 */
        /* <DEDUP_REMOVED lines=9> */
.L_x_2497:
[----:B------:R-:W-:Y:S05]  /*3c10*/  BSYNC B1 ;  /* 0x0000000000017941 */ /* 0x000fea0003800000 */
.L_x_2496:
[----:B------:R-:W-:Y:S01]  /*3c20*/  UISETP.NE.AND UP0, UPT, UR46, 0x3, UPT ;  /* 0x000000032e00788c */ /* 0x000fe2000bf05270 */
[----:B-----5:R-:W-:Y:S01]  /*3c30*/  IMAD.MOV.U32 R137, RZ, RZ, R76 ;  /* 0x000000ffff897224 */ /* 0x020fe200078e004c */
[----:B------:R-:W-:Y:S01]  /*3c40*/  MOV R134, R72 ;  /* 0x0000004800867202 */ /* 0x000fe20000000f00 */
[----:B------:R-:W-:Y:S02]  /*3c50*/  IMAD.MOV.U32 R140, RZ, RZ, R80 ;  /* 0x000000ffff8c7224 */ /* 0x000fe400078e0050 */
        /* <DEDUP_REMOVED lines=13> */
[----:B------:R-:W-:Y:S01]  /*3d30*/  IMAD.MOV.U32 R121, RZ, RZ, R58 ;  /* 0x000000ffff797224 */ /* 0x000fe200078e003a */
[----:B------:R-:W-:Y:S06]  /*3d40*/  @!P5 BRA `(.L_x_2498) ;  /* 0x000000000004d947 */ /* 0x000fec0003800000 */
[----:B------:R-:W-:Y:S01]  /*3d50*/  BPT.TRAP 0x1 ;  /* 0x000000040000795c */ /* 0x000fe20000300000 */
.L_x_2498:
[----:B------:R-:W-:Y:S01]  /*3d60*/  IMAD R111, R232, 0x8, R18 ;  /* 0x00000008e86f7824 */ /* 0x000fe200078e0212 */
[----:B------:R-:W-:Y:S01]  /*3d70*/  SHF.L.U32 R122, R236, 0x1f, RZ ;  /* 0x0000001fec7a7819 */ /* 0x000fe200000006ff */
[----:B------:R-:W-:Y:S03]  /*3d80*/  BSSY B1, `(.L_x_2499) ;  /* 0x0000003000017945 */ /* 0x000fe60003800000 */
[----:B------:R-:W1:Y:S02]  /*3d90*/  SYNCS.PHASECHK.TRANS64.TRYWAIT P6, [R111+URZ+0x38890], R122 ;  /* 0x0388907a6f0075a7 */ /* 0x000e6400080c017f */
[----:B-1----:R-:W-:Y:S05]  /*3da0*/  @!P6 BRA `(.L_x_2500) ;  /* 0x000002d00058e947 */ /* 0x002fea0003800000 */
.L_x_2835:
[----:B------:R-:W-:Y:S05]  /*3db0*/  BSYNC B1 ;  /* 0x0000000000017941 */ /* 0x000fea0003800000 */
.L_x_2499:
[----:B------:R-:W-:Y:S04]  /*3dc0*/  BSSY B1, `(.L_x_2501) ;  /* 0x00000f8000017945 */ /* 0x000fe80003800000 */
[----:B------:R-:W-:Y:S05]  /*3dd0*/  @P2 BRA `(.L_x_2502) ;  /* 0x0000000c00d82947 */ /* 0x000fea0003800000 */
[----:B------:R-:W-:Y:S01]  /*3de0*/  IADD3 R139, P2, R44, R118, RZ ;  /* 0x000000762c8b7210 */ /* 0x000fe20007f5e0ff */
[----:B------:R-:W-:Y:S04]  /*3df0*/  BSSY B2, `(.L_x_2503) ;  /* 0x000007b000027945 */ /* 0x000fe80003800000 */
[----:B------:R-:W-:Y:S01]  /*3e00*/  IMAD.X R136, R85, 0x1, R35, P2 ;  /* 0x0000000155887824 */ /* 0x000fe200010e0623 */
[----:B------:R-:W-:Y:S07]  /*3e10*/  @P0 BRA `(.L_x_2504) ;  /* 0x0000000400e00947 */ /* 0x000fee0003800000 */
        /* <DEDUP_REMOVED lines=9> */
[----:B------:R-:W-:Y:S02]  /*3eb0*/  SHF.R.U32.HI R144, RZ, 0x8, R83 ;  /* 0x00000008ff907819 */ /* 0x000fe40000011653 */
[----:B------:R-:W-:-:S02]  /*3ec0*/  PRMT R81, R81, 0x654, R143 ;  /* 0x0000065451517816 */ /* 0x000fc4000000008f */
[--C-:B------:R-:W-:Y:S01]  /*3ed0*/  SHF.R.U32.HI R80, RZ, 0x10, R83.reuse ;  /* 0x00000010ff507819 */ /* 0x100fe20000011653 */
[----:B------:R-:W-:Y:S01]  /*3ee0*/  IMAD.SHL.U32 R144, R144, 0x100, RZ ;  /* 0x0000010090907824 */ /* 0x000fe200078e00ff */
[----:B------:R-:W-:Y:S02]  /*3ef0*/  LOP3.LUT R145, R83, 0xff, RZ, 0xc0, !PT ;  /* 0x000000ff53917812 */ /* 0x000fe400078ec0ff */
[----:B------:R-:W-:Y:S02]  /*3f00*/  LOP3.LUT R81, R81, 0xff00, R142, 0xf8, !PT ;  /* 0x0000ff0051517812 */ /* 0x000fe400078ef88e */
[----:B------:R-:W-:Y:S02]  /*3f10*/  SHF.L.U32 R82, R82, 0x10, RZ ;  /* 0x0000001052527819 */ /* 0x000fe400000006ff */
[----:B------:R-:W-:Y:S02]  /*3f20*/  SHF.R.U32.HI R83, RZ, 0x18, R83 ;  /* 0x00000018ff537819 */ /* 0x000fe40000011653 */
[----:B------:R-:W-:-:S02]  /*3f30*/  LOP3.LUT R81, R81, 0xff0000, R82, 0xf8, !PT ;  /* 0x00ff000051517812 */ /* 0x000fc400078ef852 */
[----:B------:R-:W-:Y:S02]  /*3f40*/  PRMT R83, R83, 0x654, R145 ;  /* 0x0000065453537816 */ /* 0x000fe40000000091 */
        /* <DEDUP_REMOVED lines=94> */
[----:B------:R-:W-:-:S05]  /*4530*/  F2FP.SATFINITE.E4M3.F32.PACK_AB_MERGE_C R81, R141, R81, R142 ;  /* 0x000000518d51723e */ /* 0x000fca000480708e */
[----:B------:R-:W-:-:S07]  /*4540*/  IMAD.MOV.U32 R48, RZ, RZ, R81 ;  /* 0x000000ffff307224 */ /* 0x000fce00078e0051 */
.L_x_2506:
[----:B------:R-:W-:Y:S05]  /*4550*/  BSYNC B3 ;  /* 0x0000000000037941 */ /* 0x000fea0003800000 */
.L_x_2505:
[----:B------:R-:W-:Y:S02]  /*4560*/  ULDC.64 UR4, c[0x0][0x2e8] ;  /* 0x0000ba0000047ab9 */ /* 0x000fe40000000a00 */
[----:B------:R-:W-:-:S04]  /*4570*/  IADD3 R80, P2, P6, R139, UR4, R100 ;  /* 0x000000048b507c10 */ /* 0x000fc8000fe5e064 */
[----:B------:R-:W-:-:S05]  /*4580*/  IADD3.X R81, R136, UR5, R42, P2, P6 ;  /* 0x0000000588517c10 */ /* 0x000fca00097ec42a */
[----:B--2---:R2:W-:Y:S04]  /*4590*/  STG.E.128 desc[UR40][R80.64], R48 ;  /* 0x0000003050007986 */ /* 0x0045e8000c101d28 */
.L_x_2504:
[----:B------:R-:W-:Y:S05]  /*45a0*/  BSYNC B2 ;  /* 0x0000000000027941 */ /* 0x000fea0003800000 */
.L_x_2503:
        /* <DEDUP_REMOVED lines=116> */
.L_x_2508:
[----:B------:R-:W-:Y:S05]  /*4cf0*/  BSYNC B2 ;  /* 0x0000000000027941 */ /* 0x000fea0003800000 */
.L_x_2507:
[----:B------:R-:W-:Y:S02]  /*4d00*/  ULDC.64 UR4, c[0x0][0x2e8] ;  /* 0x0000ba0000047ab9 */ /* 0x000fe40000000a00 */
[----:B------:R-:W-:-:S04]  /*4d10*/  IADD3 R76, P2, P6, R43, UR4, R139 ;  /* 0x000000042b4c7c10 */ /* 0x000fc8000fe5e08b */
[----:B------:R-:W-:-:S05]  /*4d20*/  IADD3.X R77, R108, UR5, R136, P2, P6 ;  /* 0x000000056c4d7c10 */ /* 0x000fca00097ec488 */
[----:B--2---:R3:W-:Y:S04]  /*4d30*/  STG.E.128 desc[UR40][R76.64], R48 ;  /* 0x000000304c007986 */ /* 0x0047e8000c101d28 */
.L_x_2502:
[----:B------:R-:W-:Y:S05]  /*4d40*/  BSYNC B1 ;  /* 0x0000000000017941 */ /* 0x000fea0003800000 */
.L_x_2501:
        /* <DEDUP_REMOVED lines=118> */
[----:B------:R-:W-:-:S05]  /*54b0*/  F2FP.SATFINITE.E4M3.F32.PACK_AB_MERGE_C R73, R135, R73, R78 ;  /* 0x000000498749723e */ /* 0x000fca000480704e */
[----:B------:R-:W-:-:S07]  /*54c0*/  IMAD.MOV.U32 R48, RZ, RZ, R73 ;  /* 0x000000ffff307224 */ /* 0x000fce00078e0049 */
.L_x_2514:
[----:B------:R-:W-:Y:S05]  /*54d0*/  BSYNC B3 ;  /* 0x0000000000037941 */ /* 0x000fea0003800000 */
.L_x_2513:
[----:B------:R-:W-:Y:S02]  /*54e0*/  ULDC.64 UR4, c[0x0][0x2e8] ;  /* 0x0000ba0000047ab9 */ /* 0x000fe40000000a00 */
[----:B------:R-:W-:-:S04]  /*54f0*/  IADD3 R72, P2, P3, R77, UR4, R100 ;  /* 0x000000044d487c10 */ /* 0x000fc8000fb5e064 */
[----:B------:R-:W-:-:S05]  /*5500*/  IADD3.X R73, R76, UR5, R42, P2, P3 ;  /* 0x000000054c497c10 */ /* 0x000fca00097e642a */
[----:B--2---:R3:W-:Y:S04]  /*5510*/  STG.E.128 desc[UR40][R72.64], R48 ;  /* 0x0000003048007986 */ /* 0x0047e8000c101d28 */
.L_x_2512:
[----:B------:R-:W-:Y:S05]  /*5520*/  BSYNC B2 ;  /* 0x0000000000027941 */ /* 0x000fea0003800000 */
.L_x_2511:
        /* <DEDUP_REMOVED lines=113> */
.L_x_2516:
[----:B------:R-:W-:Y:S05]  /*5c40*/  BSYNC B2 ;  /* 0x0000000000027941 */ /* 0x000fea0003800000 */
.L_x_2515:
[----:B------:R-:W-:Y:S02]  /*5c50*/  ULDC.64 UR4, c[0x0][0x2e8] ;  /* 0x0000ba0000047ab9 */ /* 0x000fe40000000a00 */
[----:B------:R-:W-:-:S04]  /*5c60*/  IADD3 R68, P2, P3, R43, UR4, R77 ;  /* 0x000000042b447c10 */ /* 0x000fc8000fb5e04d */
[----:B------:R-:W-:-:S05]  /*5c70*/  IADD3.X R69, R108, UR5, R76, P2, P3 ;  /* 0x000000056c457c10 */ /* 0x000fca00097e644c */
[----:B--2---:R4:W-:Y:S04]  /*5c80*/  STG.E.128 desc[UR40][R68.64], R48 ;  /* 0x0000003044007986 */ /* 0x0049e8000c101d28 */
.L_x_2510:
[----:B------:R-:W-:Y:S05]  /*5c90*/  BSYNC B1 ;  /* 0x0000000000017941 */ /* 0x000fea0003800000 */
.L_x_2509:
        /* <DEDUP_REMOVED lines=12> */
[----:B------:R-:W-:Y:S02]  /*5d60*/  LOP3.LUT R71, R67, 0xff, RZ, 0xc0, !PT ;  /* 0x000000ff43477812 */ /* 0x000fe400078ec0ff */
[--C-:B------:R-:W-:Y:S02]  /*5d70*/  SHF.R.U32.HI R72, RZ, 0x18, R67.reuse ;  /* 0x00000018ff487819 */ /* 0x100fe40000011643 */
[----:B------:R-:W-:Y:S02]  /*5d80*/  SHF.R.U32.HI R73, RZ, 0x8, R67 ;  /* 0x00000008ff497819 */ /* 0x000fe40000011643 */
[--C-:B------:R-:W-:Y:S02]  /*5d90*/  SHF.R.U32.HI R64, RZ, 0x8, R65.reuse ;  /* 0x00000008ff407819 */ /* 0x100fe40000011641 */
        /* <DEDUP_REMOVED lines=8> */
[----:B------:R-:W-:Y:S02]  /*5e20*/  SHF.L.U32 R64, R64, 0x8, RZ ;  /* 0x0000000840407819 */ /* 0x000fe400000006ff */
[----:B------:R-:W-:-:S02]  /*5e30*/  F2FP.F16.E4M3.UNPACK_B R49, R130.H1 ;  /* 0x00000082ff31723e */ /* 0x000fc400030006ff */
[----:B------:R-:W-:Y:S02]  /*5e40*/  LOP3.LUT R70, R67, 0xff00, R64, 0xf8, !PT ;  /* 0x0000ff0043467812 */ /* 0x000fe400078ef840 */
        /* <DEDUP_REMOVED lines=24> */
[----:B------:R-:W-:Y:S02]  /*5fd0*/  IMAD.U32 R73, R66, 0x10000, RZ ;  /* 0x0001000042497824 */ /* 0x000fe400078e00ff */
[----:B------:R-:W-:Y:S02]  /*5fe0*/  IMAD.U32 R66, R65, 0x10000, RZ ;  /* 0x0001000041427824 */ /* 0x000fe400078e00ff */
[----:B------:R-:W-:Y:S01]  /*5ff0*/  F2FP.SATFINITE.E4M3.F32.PACK_AB_MERGE_C R49, R49, R64, RZ ;  /* 0x000000403131723e */ /* 0x000fe200048070ff */
[----:B------:R-:W-:Y:S01]  /*6000*/  IMAD.MOV.U32 R64, RZ, RZ, R50 ;  /* 0x000000ffff407224 */ /* 0x000fe200078e0032 */
[----:B------:R-:W-:Y:S01]  /*6010*/  LOP3.LUT R65, R70, 0xff0000, R73, 0xf8, !PT ;  /* 0x00ff000046417812 */ /* 0x000fe200078ef849 */
[--C-:B------:R-:W-:Y:S01]  /*6020*/  HADD2.F32 R73, -RZ, R75.reuse.H1_H1 ;  /* 0x3000004bff497230 */ /* 0x100fe20000004100 */
[----:B------:R-:W-:Y:S01]  /*6030*/  LOP3.LUT R66, R67, 0xff0000, R66, 0xf8, !PT ;  /* 0x00ff000043427812 */ /* 0x000fe200078ef842 */
[----:B------:R-:W-:Y:S01]  /*6040*/  HADD2.F32 R75, -RZ, R75.H0_H0 ;  /* 0x2000004bff4b7230 */ /* 0x000fe20000004100 */
[----:B------:R-:W-:-:S02]  /*6050*/  F2FP.F16.E4M3.UNPACK_B R70, R65.H1 ;  /* 0x00000041ff46723e */ /* 0x000fc400030006ff */
[-C--:B------:R-:W-:Y:S02]  /*6060*/  F2FP.F16.E4M3.UNPACK_B R67, R66.reuse.H1 ;  /* 0x00000042ff43723e */ /* 0x080fe400030006ff */
[----:B------:R-:W-:Y:S01]  /*6070*/  F2FP.F16.E4M3.UNPACK_B R66, R66 ;  /* 0x00000042ff42723e */ /* 0x000fe200020006ff */
[----:B------:R-:W-:Y:S01]  /*6080*/  HADD2.F32 R74, -RZ, R70.H0_H0 ;  /* 0x20000046ff4a7230 */ /* 0x000fe20000004100 */
[----:B------:R-:W-:Y:S01]  /*6090*/  F2FP.SATFINITE.E4M3.F32.PACK_AB_MERGE_C R49, R71, R72, R49 ;  /* 0x000000484731723e */ /* 0x000fe20004807031 */
[--C-:B------:R-:W-:Y:S02]  /*60a0*/  HADD2.F32 R76, -RZ, R67.reuse.H0_H0 ;  /* 0x20000043ff4c7230 */ /* 0x100fe40000004100 */
[----:B------:R-:W-:Y:S02]  /*60b0*/  HADD2.F32 R67, -RZ, R67.H1_H1 ;  /* 0x30000043ff437230 */ /* 0x000fe40000004100 */
[--C-:B------:R-:W-:Y:S02]  /*60c0*/  HADD2.F32 R72, -RZ, R131.reuse.H1_H1 ;  /* 0x30000083ff487230 */ /* 0x100fe40000004100 */
[-C--:B------:R-:W-:Y:S01]  /*60d0*/  FMUL.FTZ R77, R73, R76.reuse ;  /* 0x0000004c494d7220 */ /* 0x080fe20000410000 */
[----:B------:R-:W-:Y:S01]  /*60e0*/  FMUL.FTZ R76, R75, R76 ;  /* 0x0000004c4b4c7220 */ /* 0x000fe20000410000 */
[----:B------:R-:W-:-:S02]  /*60f0*/  HADD2.F32 R131, -RZ, R131.H0_H0 ;  /* 0x20000083ff837230 */ /* 0x000fc40000004100 */
[-C--:B------:R-:W-:Y:S01]  /*6100*/  FFMA.FTZ R77, R75, R74.reuse, -R77 ;  /* 0x0000004a4b4d7223 */ /* 0x080fe2000001084d */
[----:B------:R-:W-:Y:S01]  /*6110*/  FFMA.FTZ R74, R73, R74, R76 ;  /* 0x0000004a494a7223 */ /* 0x000fe2000001004c */
[--C-:B------:R-:W-:Y:S02]  /*6120*/  HADD2.F32 R76, -RZ, R78.reuse.H1_H1 ;  /* 0x3000004eff4c7230 */ /* 0x100fe40000004100 */
[----:B------:R-:W-:Y:S02]  /*6130*/  HADD2.F32 R78, -RZ, R78.H0_H0 ;  /* 0x2000004eff4e7230 */ /* 0x000fe40000004100 */
[----:B------:R-:W-:Y:S02]  /*6140*/  HADD2.F32 R73, -RZ, R70.H1_H1 ;  /* 0x30000046ff497230 */ /* 0x000fe40000004100 */
[-C--:B------:R-:W-:Y:S01]  /*6150*/  FMUL.FTZ R51, R76, R67.reuse ;  /* 0x000000434c337220 */ /* 0x080fe20000410000 */
[----:B------:R-:W-:Y:S01]  /*6160*/  F2FP.F16.E4M3.UNPACK_B R70, R64 ;  /* 0x00000040ff46723e */ /* 0x000fe200020006ff */
[----:B------:R-:W-:-:S02]  /*6170*/  FMUL.FTZ R67, R78, R67 ;  /* 0x000000434e437220 */ /* 0x000fc40000410000 */
[-C--:B------:R-:W-:Y:S02]  /*6180*/  FFMA.FTZ R51, R78, R73.reuse, -R51 ;  /* 0x000000494e337223 */ /* 0x080fe40000010833 */
[----:B------:R-:W-:Y:S01]  /*6190*/  FFMA.FTZ R76, R76, R73, R67 ;  /* 0x000000494c4c7223 */ /* 0x000fe20000010043 */
[----:B------:R-:W-:Y:S01]  /*61a0*/  F2FP.F16.E4M3.UNPACK_B R67, R65 ;  /* 0x00000041ff43723e */ /* 0x000fe200020006ff */
[----:B------:R-:W-:Y:S02]  /*61b0*/  HADD2.F32 R50, -RZ, R70.H1_H1 ;  /* 0x30000046ff327230 */ /* 0x000fe40000004100 */
[----:B------:R-:W-:Y:S01]  /*61c0*/  HADD2.F32 R65, -RZ, R66.H0_H0 ;  /* 0x20000042ff417230 */ /* 0x000fe20000004100 */
[----:B------:R-:W-:Y:S01]  /*61d0*/  F2FP.SATFINITE.E4M3.F32.PACK_AB_MERGE_C R51, R76, R51, RZ ;  /* 0x000000334c33723e */ /* 0x000fe200048070ff */
[----:B------:R-:W-:Y:S02]  /*61e0*/  HADD2.F32 R70, -RZ, R70.H0_H0 ;  /* 0x20000046ff467230 */ /* 0x000fe40000004100 */
[----:B------:R-:W-:-:S02]  /*61f0*/  HADD2.F32 R71, -RZ, R67.H0_H0 ;  /* 0x20000043ff477230 */ /* 0x000fc40000004100 */
[-C--:B------:R-:W-:Y:S01]  /*6200*/  FMUL.FTZ R73, R50, R65.reuse ;  /* 0x0000004132497220 */ /* 0x080fe20000410000 */
[----:B------:R-:W-:Y:S02]  /*6210*/  HADD2.F32 R67, -RZ, R67.H1_H1 ;  /* 0x30000043ff437230 */ /* 0x000fe40000004100 */
[----:B------:R-:W-:Y:S01]  /*6220*/  FMUL.FTZ R75, R70, R65 ;  /* 0x00000041464b7220 */ /* 0x000fe20000410000 */
[----:B------:R-:W-:Y:S01]  /*6230*/  F2FP.SATFINITE.E4M3.F32.PACK_AB_MERGE_C R51, R74, R77, R51 ;  /* 0x0000004d4a33723e */ /* 0x000fe20004807033 */
[-C--:B------:R-:W-:Y:S01]  /*6240*/  FFMA.FTZ R65, R70, R71.reuse, -R73 ;  /* 0x0000004746417223 */ /* 0x080fe20000010849 */
[----:B------:R-:W-:Y:S01]  /*6250*/  F2FP.F16.E4M3.UNPACK_B R70, R64.H1 ;  /* 0x00000040ff46723e */ /* 0x000fe200030006ff */
[----:B------:R-:W-:Y:S01]  /*6260*/  FFMA.FTZ R50, R50, R71, R75 ;  /* 0x0000004732327223 */ /* 0x000fe2000001004b */
[----:B------:R-:W-:Y:S02]  /*6270*/  HADD2.F32 R71, -RZ, R66.H1_H1 ;  /* 0x30000042ff477230 */ /* 0x000fe40000004100 */
[----:B------:R-:W-:-:S02]  /*6280*/  IMAD.MOV.U32 R64, RZ, RZ, R48 ;  /* 0x000000ffff407224 */ /* 0x000fc400078e0030 */
        /* <DEDUP_REMOVED lines=26> */
.L_x_2522:
[----:B------:R-:W-:Y:S05]  /*6430*/  BSYNC B3 ;  /* 0x0000000000037941 */ /* 0x000fea0003800000 */
.L_x_2521:
[----:B------:R-:W-:Y:S02]  /*6440*/  ULDC.64 UR4, c[0x0][0x2e8] ;  /* 0x0000ba0000047ab9 */ /* 0x000fe40000000a00 */
[----:B------:R-:W-:-:S04]  /*6450*/  IADD3 R64, P2, P3, R69, UR4, R100 ;  /* 0x0000000445407c10 */ /* 0x000fc8000fb5e064 */
[----:B------:R-:W-:-:S05]  /*6460*/  IADD3.X R65, R68, UR5, R42, P2, P3 ;  /* 0x0000000544417c10 */ /* 0x000fca00097e642a */
[----:B--2---:R0:W-:Y:S04]  /*6470*/  STG.E.128 desc[UR40][R64.64], R48 ;  /* 0x0000003040007986 */ /* 0x0041e8000c101d28 */
.L_x_2520:
[----:B------:R-:W-:Y:S05]  /*6480*/  BSYNC B2 ;  /* 0x0000000000027941 */ /* 0x000fea0003800000 */
.L_x_2519:
        /* <DEDUP_REMOVED lines=62> */
[----:B------:R-:W-:Y:S01]  /*6870*/  PRMT R63, R70, 0x654, R61 ;  /* 0x00000654463f7816 */ /* 0x000fe2000000003d */
[----:B------:R-:W-:-:S03]  /*6880*/  IMAD.SHL.U32 R61, R72, 0x100, RZ ;  /* 0x00000100483d7824 */ /* 0x000fc600078e00ff */
        /* <DEDUP_REMOVED lines=52> */
.L_x_2524:
[----:B------:R-:W-:Y:S05]  /*6bd0*/  BSYNC B2 ;  /* 0x0000000000027941 */ /* 0x000fea0003800000 */
.L_x_2523:
[----:B------:R-:W-:Y:S02]  /*6be0*/  ULDC.64 UR4, c[0x0][0x2e8] ;  /* 0x0000ba0000047ab9 */ /* 0x000fe40000000a00 */
[----:B------:R-:W-:-:S04]  /*6bf0*/  IADD3 R60, P2, P3, R43, UR4, R69 ;  /* 0x000000042b3c7c10 */ /* 0x000fc8000fb5e045 */
[----:B------:R-:W-:-:S05]  /*6c00*/  IADD3.X R61, R108, UR5, R68, P2, P3 ;  /* 0x000000056c3d7c10 */ /* 0x000fca00097e6444 */
[----:B--2---:R2:W-:Y:S04]  /*6c10*/  STG.E.128 desc[UR40][R60.64], R48 ;  /* 0x000000303c007986 */ /* 0x0045e8000c101d28 */
.L_x_2518:
[----:B------:R-:W-:Y:S05]  /*6c20*/  BSYNC B1 ;  /* 0x0000000000017941 */ /* 0x000fea0003800000 */
.L_x_2517:
        /* <DEDUP_REMOVED lines=47> */
[----:B------:R-:W-:Y:S02]  /*6f20*/  IMAD.SHL.U32 R68, R62, 0x100, RZ ;  /* 0x000001003e447824 */ /* 0x000fe400078e00ff */
[----:B------:R-:W-:Y:S02]  /*6f30*/  HADD2.F32 R62, -RZ, R121.H1_H1 ;  /* 0x30000079ff3e7230 */ /* 0x000fe40000004100 */
[--C-:B------:R-:W-:Y:S01]  /*6f40*/  HADD2.F32 R64, -RZ, R60.reuse.H1_H1 ;  /* 0x3000003cff407230 */ /* 0x100fe20000004100 */
[----:B------:R-:W-:Y:S01]  /*6f50*/  LOP3.LUT R68, R67, 0xff00, R68, 0xf8, !PT ;  /* 0x0000ff0043447812 */ /* 0x000fe200078ef844 */
[----:B------:R-:W-:Y:S01]  /*6f60*/  HADD2.F32 R63, -RZ, R60.H0_H0 ;  /* 0x2000003cff3f7230 */ /* 0x000fe20000004100 */
[----:B------:R-:W-:Y:S01]  /*6f70*/  F2FP.SATFINITE.E4M3.F32.PACK_AB_MERGE_C R57, R57, R48, RZ ;  /* 0x000000303939723e */ /* 0x000fe200048070ff */
[----:B------:R-:W-:-:S02]  /*6f80*/  IMAD.U32 R67, R58, 0x10000, RZ ;  /* 0x000100003a437824 */ /* 0x000fc400078e00ff */
[CC--:B------:R-:W-:Y:S01]  /*6f90*/  FMUL.FTZ R58, R64.reuse, R62.reuse ;  /* 0x0000003e403a7220 */ /* 0x0c0fe20000410000 */
[----:B------:R-:W-:Y:S02]  /*6fa0*/  IMAD.U32 R61, R61, 0x10000, RZ ;  /* 0x000100003d3d7824 */ /* 0x000fe400078e00ff */
[C---:B------:R-:W-:Y:S01]  /*6fb0*/  FMUL.FTZ R69, R63.reuse, R62 ;  /* 0x0000003e3f457220 */ /* 0x040fe20000410000 */
[----:B------:R-:W-:Y:S01]  /*6fc0*/  F2FP.F16.E4M3.UNPACK_B R62, R59 ;  /* 0x0000003bff3e723e */ /* 0x000fe200020006ff */
[-C--:B------:R-:W-:Y:S01]  /*6fd0*/  FFMA.FTZ R58, R63, R65.reuse, -R58 ;  /* 0x000000413f3a7223 */ /* 0x080fe2000001083a */
[----:B------:R-:W-:Y:S02]  /*6fe0*/  HADD2.F32 R121, -RZ, R121.H0_H0 ;  /* 0x20000079ff797230 */ /* 0x000fe40000004100 */
[----:B------:R-:W-:Y:S01]  /*6ff0*/  FFMA.FTZ R59, R64, R65, R69 ;  /* 0x00000041403b7223 */ /* 0x000fe20000010045 */
[----:B------:R-:W-:Y:S01]  /*7000*/  IMAD.MOV.U32 R65, RZ, RZ, R51 ;  /* 0x000000ffff417224 */ /* 0x000fe200078e0033 */
[----:B------:R-:W-:Y:S01]  /*7010*/  LOP3.LUT R60, R66, 0xff0000, R67, 0xf8, !PT ;  /* 0x00ff0000423c7812 */ /* 0x000fe200078ef843 */
[--C-:B------:R-:W-:Y:S01]  /*7020*/  HADD2.F32 R64, -RZ, R62.reuse.H1_H1 ;  /* 0x3000003eff407230 */ /* 0x100fe20000004100 */
[----:B------:R-:W-:Y:S01]  /*7030*/  LOP3.LUT R63, R68, 0xff0000, R61, 0xf8, !PT ;  /* 0x00ff0000443f7812 */ /* 0x000fe200078ef83d */
[----:B------:R-:W-:Y:S01]  /*7040*/  HADD2.F32 R62, -RZ, R62.H0_H0 ;  /* 0x2000003eff3e7230 */ /* 0x000fe20000004100 */
[----:B------:R-:W-:Y:S01]  /*7050*/  F2FP.F16.E4M3.UNPACK_B R61, R65 ;  /* 0x00000041ff3d723e */ /* 0x000fe200020006ff */
[----:B------:R-:W-:-:S02]  /*7060*/  HADD2.F32 R67, -RZ, R120.H0_H0 ;  /* 0x20000078ff437230 */ /* 0x000fc40000004100 */
[----:B------:R-:W-:Y:S01]  /*7070*/  FMUL.FTZ R51, R64, R121 ;  /* 0x0000007940337220 */ /* 0x000fe20000410000 */
[----:B------:R-:W-:Y:S01]  /*7080*/  F2FP.F16.E4M3.UNPACK_B R69, R63.H1 ;  /* 0x0000003fff45723e */ /* 0x000fe200030006ff */
[C---:B------:R-:W-:Y:S01]  /*7090*/  FMUL.FTZ R121, R62.reuse, R121 ;  /* 0x000000793e797220 */ /* 0x040fe20000410000 */
[----:B------:R-:W-:Y:S01]  /*70a0*/  F2FP.F16.E4M3.UNPACK_B R68, R60.H1 ;  /* 0x0000003cff44723e */ /* 0x000fe200030006ff */
[-C--:B------:R-:W-:Y:S01]  /*70b0*/  FFMA.FTZ R51, R62, R67.reuse, -R51 ;  /* 0x000000433e337223 */ /* 0x080fe20000010833 */
[----:B------:R-:W-:Y:S01]  /*70c0*/  F2FP.SATFINITE.E4M3.F32.PACK_AB_MERGE_C R58, R59, R58, RZ ;  /* 0x0000003a3b3a723e */ /* 0x000fe200048070ff */
[----:B------:R-:W-:Y:S01]  /*70d0*/  FFMA.FTZ R62, R64, R67, R121 ;  /* 0x00000043403e7223 */ /* 0x000fe20000010079 */
[----:B------:R-:W-:Y:S01]  /*70e0*/  HADD2.F32 R64, -RZ, R61.H1_H1 ;  /* 0x3000003dff407230 */ /* 0x000fe20000004100 */
[----:B------:R-:W-:Y:S01]  /*70f0*/  F2FP.SATFINITE.E4M3.F32.PACK_AB_MERGE_C R49, R49, R56, R57 ;  /* 0x000000383131723e */ /* 0x000fe20004807039 */
        /* <DEDUP_REMOVED lines=44> */
.L_x_2529:
[----:B------:R-:W-:Y:S05]  /*73c0*/  BSYNC B2 ;  /* 0x0000000000027941 */ /* 0x000fea0003800000 */
.L_x_2528:
[----:B------:R-:W-:Y:S02]  /*73d0*/  ULDC.64 UR4, c[0x0][0x2e8] ;  /* 0x0000ba0000047ab9 */ /* 0x000fe40000000a00 */
[----:B------:R-:W-:-:S04]  /*73e0*/  IADD3 R56, P2, P3, R118, UR4, R100 ;  /* 0x0000000476387c10 */ /* 0x000fc8000fb5e064 */
[----:B------:R-:W-:-:S05]  /*73f0*/  IADD3.X R57, R85, UR5, R42, P2, P3 ;  /* 0x0000000555397c10 */ /* 0x000fca00097e642a */
[----:B--2---:R3:W-:Y:S04]  /*7400*/  STG.E.128 desc[UR40][R56.64], R48 ;  /* 0x0000003038007986 */ /* 0x0047e8000c101d28 */
.L_x_2527:
[----:B------:R-:W-:Y:S05]  /*7410*/  BSYNC B1 ;  /* 0x0000000000017941 */ /* 0x000fea0003800000 */
.L_x_2526:
        /* <DEDUP_REMOVED lines=13> */
[----:B------:R-:W-:Y:S01]  /*74f0*/  LOP3.LUT R56, R55, 0xff0000ff, RZ, 0xc0, !PT ;  /* 0xff0000ff37387812 */ /* 0x000fe200078ec0ff */
[----:B------:R-:W-:Y:S01]  /*7500*/  IMAD.SHL.U32 R55, R54, 0x100, RZ ;  /* 0x0000010036377824 */ /* 0x000fe200078e00ff */
[----:B------:R-:W-:Y:S01]  /*7510*/  LOP3.LUT R53, R53, 0xff00, R52, 0xf8, !PT ;  /* 0x0000ff0035357812 */ /* 0x000fe200078ef834 */
[----:B------:R-:W-:Y:S02]  /*7520*/  IMAD.U32 R52, R59, 0x10000, RZ ;  /* 0x000100003b347824 */ /* 0x000fe400078e00ff */
[----:B--2---:R-:W-:Y:S01]  /*7530*/  IMAD.MOV.U32 R54, RZ, RZ, R48 ;  /* 0x000000ffff367224 */ /* 0x004fe200078e0030 */
[----:B------:R-:W-:Y:S02]  /*7540*/  LOP3.LUT R58, R56, 0xff00, R55, 0xf8, !PT ;  /* 0x0000ff00383a7812 */ /* 0x000fe400078ef837 */
[----:B------:R-:W-:Y:S02]  /*7550*/  SHF.L.U32 R55, R57, 0x10, RZ ;  /* 0x0000001039377819 */ /* 0x000fe400000006ff */
[----:B------:R-:W-:-:S02]  /*7560*/  F2FP.F16.E4M3.UNPACK_B R56, R87.H1 ;  /* 0x00000057ff38723e */ /* 0x000fc400030006ff */
[-C--:B------:R-:W-:Y:S02]  /*7570*/  F2FP.F16.E4M3.UNPACK_B R48, R49.reuse ;  /* 0x00000031ff30723e */ /* 0x080fe400020006ff */
        /* <DEDUP_REMOVED lines=88> */
.L_x_2531:
[----:B------:R-:W-:Y:S05]  /*7b00*/  BSYNC B1 ;  /* 0x0000000000017941 */ /* 0x000fea0003800000 */
.L_x_2530:
[----:B------:R-:W-:Y:S02]  /*7b10*/  ULDC.64 UR4, c[0x0][0x2e8] ;  /* 0x0000ba0000047ab9 */ /* 0x000fe40000000a00 */
[----:B------:R-:W-:-:S04]  /*7b20*/  IADD3 R52, P2, P3, R43, UR4, R118 ;  /* 0x000000042b347c10 */ /* 0x000fc8000fb5e076 */
[----:B------:R-:W-:-:S05]  /*7b30*/  IADD3.X R53, R108, UR5, R85, P2, P3 ;  /* 0x000000056c357c10 */ /* 0x000fca00097e6455 */
[----:B--2---:R4:W-:Y:S01]  /*7b40*/  STG.E.128 desc[UR40][R52.64], R48 ;  /* 0x0000003034007986 */ /* 0x0049e2000c101d28 */
[----:B------:R-:W-:Y:S05]  /*7b50*/  BRA `(.L_x_2525) ;  /* 0x0000004c00fc7947 */ /* 0x000fea0003800000 */
.L_x_2489:
        /* <DEDUP_REMOVED lines=17> */
[----:B------:R-:W-:-:S04]  /*7c70*/  @!P2 IMAD R53, R53, 0x60, RZ ;  /* 0x000000603535a824 */ /* 0x000fc800078e02ff */
[----:B------:R-:W-:Y:S01]  /*7c80*/  @!P2 IMAD.IADD R53, R55, 0x1, R53 ;  /* 0x000000013735a824 */ /* 0x000fe200078e0235 */
[----:B--2---:R-:W-:-:S04]  /*7c90*/  @!P2 IADD3 R80, P3, P4, R94, R80, R54 ;  /* 0x000000505e50a210 */ /* 0x004fc80007c7e036 */
        /* <DEDUP_REMOVED lines=31> */
[----:B------:R-:W-:-:S03]  /*7e90*/  CS2R R54, SRZ ;  /* 0x0000000000367805 */ /* 0x000fc6000001ff00 */
[----:B------:R-:W-:Y:S01]  /*7ea0*/  @!P4 IMAD.X R67, R52, 0x1, R67, P6 ;  /* 0x000000013443c824 */ /* 0x000fe200030e0643 */
[----:B--2---:R-:W-:Y:S02]  /*7eb0*/  @!P3 IADD3 R72, P6, R49, R72, RZ ;  /* 0x000000483148b210 */ /* 0x004fe40007fde0ff */
[----:B------:R-:W-:-:S03]  /*7ec0*/  CS2R R52, SRZ ;  /* 0x0000000000347805 */ /* 0x000fc6000001ff00 */
        /* <DEDUP_REMOVED lines=35> */
[----:B------:R-:W-:Y:S02]  /*8100*/  IMAD.MOV.U32 R129, RZ, RZ, R78 ;  /* 0x000000ffff817224 */ /* 0x000fe400078e004e */
[----:B------:R-:W-:Y:S02]  /*8110*/  IMAD.MOV.U32 R128, RZ, RZ, R76 ;  /* 0x000000ffff807224 */ /* 0x000fe400078e004c */
[----:B----4-:R-:W-:Y:S02]  /*8120*/  IMAD.MOV.U32 R138, RZ, RZ, R58 ;  /* 0x000000ffff8a7224 */ /* 0x010fe400078e003a */
[----:B------:R-:W-:-:S02]  /*8130*/  IMAD.MOV.U32 R139, RZ, RZ, R56 ;  /* 0x000000ffff8b7224 */ /* 0x000fc400078e0038 */
[----:B------:R-:W-:Y:S02]  /*8140*/  IMAD.MOV.U32 R134, RZ, RZ, R66 ;  /* 0x000000ffff867224 */ /* 0x000fe400078e0042 */
[----:B------:R-:W-:Y:S02]  /*8150*/  IMAD.MOV.U32 R135, RZ, RZ, R64 ;  /* 0x000000ffff877224 */ /* 0x000fe400078e0040 */
[----:B------:R-:W-:Y:S02]  /*8160*/  IMAD.MOV.U32 R131, RZ, RZ, R74 ;  /* 0x000000ffff837224 */ /* 0x000fe400078e004a */
[----:B------:R-:W-:Y:S01]  /*8170*/  IMAD.MOV.U32 R130, RZ, RZ, R72 ;  /* 0x000000ffff827224 */ /* 0x000fe200078e0048 */
[----:B------:R-:W-:Y:S06]  /*8180*/  @!P5 BRA `(.L_x_2532) ;  /* 0x000000000004d947 */ /* 0x000fec0003800000 */
[----:B------:R-:W-:Y:S01]  /*8190*/  BPT.TRAP 0x1 ;  /* 0x000000040000795c */ /* 0x000fe20000300000 */
.L_x_2532:
[----:B------:R-:W-:Y:S01]  /*81a0*/  IMAD R111, R232, 0x8, R18 ;  /* 0x00000008e86f7824 */ /* 0x000fe200078e0212 */
[----:B------:R-:W-:Y:S01]  /*81b0*/  SHF.L.U32 R122, R236, 0x1f, RZ ;  /* 0x0000001fec7a7819 */ /* 0x000fe200000006ff */
[----:B------:R-:W0:Y:S01]  /*81c0*/  LDC R132, c[0x0][0x2f4] ;  /* 0x0000bd00ff847b82 */ /* 0x000e220000000800 */
[----:B------:R-:W-:Y:S01]  /*81d0*/  BSSY B1, `(.L_x_2533) ;  /* 0x0000004000017945 */ /* 0x000fe20003800000 */
[----:B------:R-:W-:Y:S01]  /*81e0*/  IMAD.MOV.U32 R119, RZ, RZ, R85 ;  /* 0x000000ffff777224 */ /* 0x000fe200078e0055 */
[----:B------:R-:W1:Y:S02]  /*81f0*/  SYNCS.PHASECHK.TRANS64.TRYWAIT P3, [R111+URZ+0x38890], R122 ;  /* 0x0388907a6f0075a7 */ /* 0x000e64000806017f */
[----:B-1----:R-:W-:Y:S05]  /*8200*/  @!P3 BRA `(.L_x_2534) ;  /* 0x0000028c0054b947 */ /* 0x002fea0003800000 */
.L_x_2836:
[----:B------:R-:W-:Y:S05]  /*8210*/  BSYNC B1 ;  /* 0x0000000000017941 */ /* 0x000fea0003800000 */
.L_x_2533:
[----:B------:R-:W2:Y:S01]  /*8220*/  LDC.64 R120, c[0x0][0x300] ;  /* 0x0000c000ff787b82 */ /* 0x000ea20000000a00 */
[----:B------:R-:W-:Y:S01]  /*8230*/  ISETP.GE.OR P3, PT, R19, R116, P0 ;  /* 0x000000741300720c */ /* 0x000fe20000766670 */
[----:B------:R-:W-:Y:S01]  /*8240*/  BSSY B1, `(.L_x_2535) ;  /* 0x000010f000017945 */ /* 0x000fe20003800000 */
[----:B0-----:R-:W-:-:S11]  /*8250*/  IADD3 R133, -R34, R132, RZ ;  /* 0x0000008422857210 */ /* 0x001fd60007ffe1ff */
        /* <DEDUP_REMOVED lines=16> */
[----:B------:R-:W-:-:S04]  /*8360*/  IMAD.SHL.U32 R146, R146, 0x10, RZ ;  /* 0x0000001092927824 */ /* 0x000fc800078e00ff */
        /* <DEDUP_REMOVED lines=14> */
[----:B------:R-:W-:Y:S01]  /*8450*/  SHF.R.U32.HI R149, RZ, 0x18, R49 ;  /* 0x00000018ff957819 */ /* 0x000fe20000011631 */
[----:B------:R-:W-:Y:S01]  /*8460*/  IMAD.SHL.U32 R52, R52, 0x100, RZ ;  /* 0x0000010034347824 */ /* 0x000fe200078e00ff */
[----:B------:R-:W-:Y:S01]  /*8470*/  LOP3.LUT R50, R49, 0xff, RZ, 0xc0, !PT ;  /* 0x000000ff31327812 */ /* 0x000fe200078ec0ff */
[----:B------:R-:W-:Y:S01]  /*8480*/  IMAD.SHL.U32 R150, R150, 0x100, RZ ;  /* 0x0000010096967824 */ /* 0x000fe200078e00ff */
        /* <DEDUP_REMOVED lines=10> */
[----:B------:R-:W-:Y:S01]  /*8530*/  SHF.R.U32.HI R49, RZ, 0x10, R51 ;  /* 0x00000010ff317819 */ /* 0x000fe20000011633 */
[----:B------:R-:W-:Y:S01]  /*8540*/  IMAD.U32 R53, R53, 0x10000, RZ ;  /* 0x0001000035357824 */ /* 0x000fe200078e00ff */
[----:B------:R-:W-:Y:S02]  /*8550*/  PRMT R151, R151, 0x654, R152 ;  /* 0x0000065497977816 */ /* 0x000fe40000000098 */
[--C-:B------:R-:W-:Y:S02]  /*8560*/  SHF.R.U32.HI R153, RZ, 0x18, R55.reuse ;  /* 0x00000018ff997819 */ /* 0x100fe40000011637 */
[----:B------:R-:W-:Y:S02]  /*8570*/  LOP3.LUT R154, R55, 0xff, RZ, 0xc0, !PT ;  /* 0x000000ff379a7812 */ /* 0x000fe400078ec0ff */
[--C-:B------:R-:W-:Y:S02]  /*8580*/  SHF.R.U32.HI R50, RZ, 0x8, R55.reuse ;  /* 0x00000008ff327819 */ /* 0x100fe40000011637 */
[----:B------:R-:W-:-:S02]  /*8590*/  SHF.R.U32.HI R51, RZ, 0x10, R55 ;  /* 0x00000010ff337819 */ /* 0x000fc40000011637 */
[----:B------:R-:W-:Y:S01]  /*85a0*/  PRMT R55, R148, 0x654, R54 ;  /* 0x0000065494377816 */ /* 0x000fe20000000036 */
[----:B------:R-:W-:Y:S01]  /*85b0*/  IMAD.SHL.U32 R50, R50, 0x100, RZ ;  /* 0x0000010032327824 */ /* 0x000fe200078e00ff */
[----:B------:R-:W-:Y:S01]  /*85c0*/  LOP3.LUT R52, R149, 0xff00, R52, 0xf8, !PT ;  /* 0x0000ff0095347812 */ /* 0x000fe200078ef834 */
[----:B------:R-:W-:Y:S01]  /*85d0*/  IMAD.U32 R51, R51, 0x10000, RZ ;  /* 0x0001000033337824 */ /* 0x000fe200078e00ff */
[----:B------:R-:W-:Y:S02]  /*85e0*/  LOP3.LUT R150, R151, 0xff00, R150, 0xf8, !PT ;  /* 0x0000ff0097967812 */ /* 0x000fe400078ef896 */
[----:B------:R-:W-:Y:S02]  /*85f0*/  LOP3.LUT R55, R55, 0xff00, R147, 0xf8, !PT ;  /* 0x0000ff0037377812 */ /* 0x000fe400078ef893 */
[----:B------:R-:W-:Y:S02]  /*8600*/  LOP3.LUT R147, R52, 0xff0000, R48, 0xf8, !PT ;  /* 0x00ff000034937812 */ /* 0x000fe400078ef830 */
[----:B------:R-:W-:-:S02]  /*8610*/  LOP3.LUT R48, R150, 0xff0000, R53, 0xf8, !PT ;  /* 0x00ff000096307812 */ /* 0x000fc400078ef835 */
[----:B0-----:R-:W-:Y:S02]  /*8620*/  F2FP.F16.E4M3.UNPACK_B R148, R85 ;  /* 0x00000055ff94723e */ /* 0x001fe400020006ff */
[----:B------:R-:W-:Y:S02]  /*8630*/  F2FP.F16.E4M3.UNPACK_B R150, R48 ;  /* 0x00000030ff96723e */ /* 0x000fe400020006ff */
[----:B---3--:R-:W-:Y:S01]  /*8640*/  F2FP.F16.E4M3.UNPACK_B R52, R81 ;  /* 0x00000051ff34723e */ /* 0x008fe200020006ff */
[----:B------:R-:W-:Y:S01]  /*8650*/  HADD2.F32 R53, -RZ, R148.H0_H0 ;  /* 0x20000094ff357230 */ /* 0x000fe20000004100 */
[----:B------:R-:W-:Y:S01]  /*8660*/  PRMT R54, R153, 0x654, R154 ;  /* 0x0000065499367816 */ /* 0x000fe2000000009a */
[----:B------:R-:W-:Y:S01]  /*8670*/  HADD2.F32 R153, -RZ, R150.H0_H0 ;  /* 0x20000096ff997230 */ /* 0x000fe20000004100 */
[----:B------:R-:W-:Y:S01]  /*8680*/  F2FP.F16.E4M3.UNPACK_B R151, R147 ;  /* 0x00000093ff97723e */ /* 0x000fe200020006ff */
[----:B------:R-:W-:Y:S01]  /*8690*/  HADD2.F32 R149, -RZ, R52.H0_H0 ;  /* 0x20000034ff957230 */ /* 0x000fe20000004100 */
[----:B------:R-:W-:Y:S01]  /*86a0*/  F2FP.F16.E4M3.UNPACK_B R85, R85.H1 ;  /* 0x00000055ff55723e */ /* 0x000fe200030006ff */
[----:B------:R-:W-:-:S02]  /*86b0*/  HADD2.F32 R150, -RZ, R150.H1_H1 ;  /* 0x30000096ff967230 */ /* 0x000fc40000004100 */
[-C--:B------:R-:W-:Y:S01]  /*86c0*/  FMUL.FTZ R154, R53, R153.reuse ;  /* 0x00000099359a7220 */ /* 0x080fe20000410000 */
[--C-:B------:R-:W-:Y:S02]  /*86d0*/  HADD2.F32 R152, -RZ, R151.reuse.H0_H0 ;  /* 0x20000097ff987230 */ /* 0x100fe40000004100 */
        /* <DEDUP_REMOVED lines=56> */
[C---:B------:R-:W-:Y:S01]  /*8a60*/  FFMA.FTZ R54, R55.reuse, R151, -R54 ;  /* 0x0000009737367223 */ /* 0x040fe20000010836 */
        /* <DEDUP_REMOVED lines=41> */
[----:B------:R-:W-:Y:S01]  /*8d00*/  FFMA.FTZ R150, R147, R149, -R150 ;  /* 0x0000009593967223 */ /* 0x000fe20000010896 */
        /* <DEDUP_REMOVED lines=25> */
[-C--:B------:R-:W-:Y:S01]  /*8ea0*/  FFMA.FTZ R81, R49, R142.reuse, -R81 ;  /* 0x0000008e31517223 */ /* 0x080fe20000010851 */
        /* <DEDUP_REMOVED lines=49> */
[----:B------:R-:W-:Y:S02]  /*91c0*/  IMAD.MOV.U32 R80, RZ, RZ, R147 ;  /* 0x000000ffff507224 */ /* 0x000fe400078e0093 */
[----:B------:R-:W-:Y:S02]  /*91d0*/  IMAD.MOV.U32 R84, RZ, RZ, R49 ;  /* 0x000000ffff547224 */ /* 0x000fe400078e0031 */
[----:B------:R-:W-:-:S02]  /*91e0*/  IMAD.MOV.U32 R82, RZ, RZ, R142 ;  /* 0x000000ffff527224 */ /* 0x000fc400078e008e */
[----:B------:R-:W-:-:S07]  /*91f0*/  IMAD.MOV.U32 R86, RZ, RZ, R143 ;  /* 0x000000ffff567224 */ /* 0x000fce00078e008f */
.L_x_2538:
[----:B------:R-:W-:Y:S05]  /*9200*/  BSYNC B2 ;  /* 0x0000000000027941 */ /* 0x000fea0003800000 */
.L_x_2537:
        /* <DEDUP_REMOVED lines=18> */
.L_x_2536:
[----:B------:R-:W-:Y:S05]  /*9330*/  BSYNC B1 ;  /* 0x0000000000017941 */ /* 0x000fea0003800000 */
.L_x_2535:
[----:B------:R-:W-:Y:S01]  /*9340*/  VIADD R144, R19, 0x20 ;  /* 0x0000002013907836 */ /* 0x000fe20000000000 */
[----:B------:R-:W-:Y:S04]  /*9350*/  BSSY B1, `(.L_x_2539) ;  /* 0x0000110000017945 */ /* 0x000fe80003800000 */
[----:B------:R-:W-:-:S13]  /*9360*/  ISETP.GE.OR P3, PT, R144, R116, P0 ;  /* 0x000000749000720c */ /* 0x000fda0000766670 */
[----:B------:R-:W-:Y:S05]  /*9370*/  @P3 BRA `(.L_x_2540) ;  /* 0x0000001000343947 */ /* 0x000fea0003800000 */
[----:B---3--:R-:W3:Y:S04]  /*9380*/  LDL R48, [R1+0x14] ;  /* 0x0000140001307983 */ /* 0x008ee80000100800 */
        /* <DEDUP_REMOVED lines=39> */
[----:B------:R-:W-:Y:S01]  /*9600*/  SHF.R.U32.HI R58, RZ, 0x10, R57 ;  /* 0x00000010ff3a7819 */ /* 0x000fe20000011639 */
[----:B------:R-:W-:Y:S01]  /*9610*/  IMAD.U32 R82, R82, 0x10000, RZ ;  /* 0x0001000052527824 */ /* 0x000fe200078e00ff */
[----:B------:R-:W-:Y:S02]  /*9620*/  PRMT R86, R87, 0x654, R86 ;  /* 0x0000065457567816 */ /* 0x000fe40000000056 */
[----:B------:R-:W-:Y:S01]  /*9630*/  SHF.R.U32.HI R57, RZ, 0x8, R59 ;  /* 0x00000008ff397819 */ /* 0x000fe2000001163b */
[----:B------:R-:W-:Y:S01]  /*9640*/  IMAD.U32 R58, R58, 0x10000, RZ ;  /* 0x000100003a3a7824 */ /* 0x000fe200078e00ff */
[----:B------:R-:W-:-:S02]  /*9650*/  LOP3.LUT R81, R59, 0xff, RZ, 0xc0, !PT ;  /* 0x000000ff3b517812 */ /* 0x000fc400078ec0ff */
[--C-:B------:R-:W-:Y:S01]  /*9660*/  SHF.R.U32.HI R85, RZ, 0x18, R59.reuse ;  /* 0x00000018ff557819 */ /* 0x100fe2000001163b */
[----:B------:R-:W-:Y:S01]  /*9670*/  IMAD.SHL.U32 R57, R57, 0x100, RZ ;  /* 0x0000010039397824 */ /* 0x000fe200078e00ff */
[----:B------:R-:W-:Y:S02]  /*9680*/  LOP3.LUT R62, R62, 0xff00, R60, 0xf8, !PT ;  /* 0x0000ff003e3e7812 */ /* 0x000fe400078ef83c */
[----:B------:R-:W-:Y:S02]  /*9690*/  SHF.R.U32.HI R56, RZ, 0x10, R59 ;  /* 0x00000010ff387819 */ /* 0x000fe4000001163b */
[----:B------:R-:W-:Y:S02]  /*96a0*/  LOP3.LUT R60, R86, 0xff00, R83, 0xf8, !PT ;  /* 0x0000ff00563c7812 */ /* 0x000fe400078ef853 */
[--C-:B------:R-:W-:Y:S01]  /*96b0*/  SHF.R.U32.HI R59, RZ, 0x10, R63.reuse ;  /* 0x00000010ff3b7819 */ /* 0x100fe2000001163f */
[----:B------:R-:W-:Y:S01]  /*96c0*/  IMAD.U32 R56, R56, 0x10000, RZ ;  /* 0x0001000038387824 */ /* 0x000fe200078e00ff */
[----:B------:R-:W-:-:S02]  /*96d0*/  SHF.R.U32.HI R61, RZ, 0x8, R63 ;  /* 0x00000008ff3d7819 */ /* 0x000fc4000001163f */
[----:B------:R-:W-:Y:S02]  /*96e0*/  LOP3.LUT R84, R63, 0xff, RZ, 0xc0, !PT ;  /* 0x000000ff3f547812 */ /* 0x000fe400078ec0ff */
[----:B------:R-:W-:Y:S02]  /*96f0*/  SHF.R.U32.HI R63, RZ, 0x18, R63 ;  /* 0x00000018ff3f7819 */ /* 0x000fe4000001163f */
[----:B------:R-:W-:Y:S02]  /*9700*/  PRMT R81, R85, 0x654, R81 ;  /* 0x0000065455517816 */ /* 0x000fe40000000051 */
        /* <DEDUP_REMOVED lines=189> */
[----:B------:R-:W-:Y:S01]  /*a2e0*/  IMAD.MOV.U32 R53, RZ, RZ, R57 ;  /* 0x000000ffff357224 */ /* 0x000fe200078e0039 */
[----:B------:R-:W-:-:S03]  /*a2f0*/  F2FP.SATFINITE.E4M3.F32.PACK_AB_MERGE_C R59, R60, R84, R59 ;  /* 0x000000543c3b723e */ /* 0x000fc6000480703b */
[----:B------:R-:W-:Y:S02]  /*a300*/  F2FP.SATFINITE.E4M3.F32.PACK_AB_MERGE_C R139, R140, R139, R50 ;  /* 0x0000008b8c8b723e */ /* 0x000fe40004807032 */
[----:B------:R-:W-:-:S03]  /*a310*/  IMAD.MOV.U32 R50, RZ, RZ, R59 ;  /* 0x000000ffff327224 */ /* 0x000fc600078e003b */
[----:B------:R-:W-:-:S07]  /*a320*/  IMAD.MOV.U32 R54, RZ, RZ, R139 ;  /* 0x000000ffff367224 */ /* 0x000fce00078e008b */
.L_x_2542:
[----:B------:R-:W-:Y:S05]  /*a330*/  BSYNC B2 ;  /* 0x0000000000027941 */ /* 0x000fea0003800000 */
.L_x_2541:
        /* <DEDUP_REMOVED lines=17> */
.L_x_2540:
[----:B------:R-:W-:Y:S05]  /*a450*/  BSYNC B1 ;  /* 0x0000000000017941 */ /* 0x000fea0003800000 */
.L_x_2539:
[----:B---3--:R-:W-:Y:S01]  /*a460*/  VIADD R84, R19, 0x40 ;  /* 0x0000004013547836 */ /* 0x008fe20000000000 */
[----:B------:R-:W-:Y:S04]  /*a470*/  BSSY B1, `(.L_x_2543) ;  /* 0x000010c000017945 */ /* 0x000fe80003800000 */
[----:B------:R-:W-:-:S13]  /*a480*/  ISETP.GE.OR P3, PT, R84, R116, P0 ;  /* 0x000000745400720c */ /* 0x000fda0000766670 */
[----:B------:R-:W-:Y:S05]  /*a490*/  @P3 BRA `(.L_x_2544) ;  /* 0x0000001000243947 */ /* 0x000fea0003800000 */
[----:B----4-:R-:W3:Y:S04]  /*a4a0*/  LDL R48, [R1+0x14] ;  /* 0x0000140001307983 */ /* 0x010ee80000100800 */
[----:B------:R-:W4:Y:S01]  /*a4b0*/  LDL R50, [R1+0x70] ;  /* 0x0000700001327983 */ /* 0x000f220000100800 */
[C---:B------:R-:W-:Y:S01]  /*a4c0*/  VIADD R51, R19.reuse, 0x40 ;  /* 0x0000004013337836 */ /* 0x040fe20000000000 */
[----:B------:R-:W-:Y:S01]  /*a4d0*/  BSSY B2, `(.L_x_2545) ;  /* 0x00000f4000027945 */ /* 0x000fe20003800000 */
[----:B------:R-:W-:Y:S02]  /*a4e0*/  VIADD R52, R19, 0x40 ;  /* 0x0000004013347836 */ /* 0x000fe40000000000 */
[----:B------:R-:W-:-:S03]  /*a4f0*/  IMAD.SHL.U32 R51, R51, 0x80, RZ ;  /* 0x0000008033337824 */ /* 0x000fc600078e00ff */
[----:B------:R-:W-:Y:S02]  /*a500*/  SHF.L.U32 R52, R52, 0x7, RZ ;  /* 0x0000000734347819 */ /* 0x000fe400000006ff */
        /* <DEDUP_REMOVED lines=32> */
[--C-:B------:R-:W-:Y:S02]  /*a710*/  SHF.R.U32.HI R61, RZ, 0x8, R67.reuse ;  /* 0x00000008ff3d7819 */ /* 0x100fe40000011643 */
[----:B------:R-:W-:Y:S02]  /*a720*/  SHF.R.U32.HI R56, RZ, 0x10, R67 ;  /* 0x00000010ff387819 */ /* 0x000fe40000011643 */
[--C-:B------:R-:W-:Y:S02]  /*a730*/  SHF.R.U32.HI R66, RZ, 0x18, R69.reuse ;  /* 0x00000018ff427819 */ /* 0x100fe40000011645 */
[----:B------:R-:W-:Y:S01]  /*a740*/  LOP3.LUT R67, R69, 0xff, RZ, 0xc0, !PT ;  /* 0x000000ff45437812 */ /* 0x000fe200078ec0ff */
[----:B------:R-:W-:Y:S01]  /*a750*/  IMAD.U32 R56, R56, 0x10000, RZ ;  /* 0x0001000038387824 */ /* 0x000fe200078e00ff */
[----:B------:R-:W-:-:S02]  /*a760*/  SHF.R.U32.HI R69, RZ, 0x10, R69 ;  /* 0x00000010ff457819 */ /* 0x000fc40000011645 */
[----:B------:R-:W-:Y:S02]  /*a770*/  PRMT R68, R62, 0x654, R60 ;  /* 0x000006543e447816 */ /* 0x000fe4000000003c */
[----:B------:R-:W-:Y:S02]  /*a780*/  SHF.R.U32.HI R70, RZ, 0x18, R71 ;  /* 0x00000018ff467819 */ /* 0x000fe40000011647 */
[----:B------:R-:W-:Y:S02]  /*a790*/  LOP3.LUT R80, R71, 0xff, RZ, 0xc0, !PT ;  /* 0x000000ff47507812 */ /* 0x000fe400078ec0ff */
[----:B------:R-:W-:Y:S02]  /*a7a0*/  PRMT R66, R66, 0x654, R67 ;  /* 0x0000065442427816 */ /* 0x000fe40000000043 */
[----:B------:R-:W-:Y:S02]  /*a7b0*/  PRMT R63, R64, 0x654, R63 ;  /* 0x00000654403f7816 */ /* 0x000fe4000000003f */
[----:B------:R-:W-:Y:S01]  /*a7c0*/  PRMT R64, R70, 0x654, R80 ;  /* 0x0000065446407816 */ /* 0x000fe20000000050 */
[----:B------:R-:W-:Y:S01]  /*a7d0*/  IMAD.U32 R70, R69, 0x10000, RZ ;  /* 0x0001000045467824 */ /* 0x000fe200078e00ff */
[----:B------:R-:W-:Y:S01]  /*a7e0*/  LOP3.LUT R59, R68, 0xff00, R59, 0xf8, !PT ;  /* 0x0000ff00443b7812 */ /* 0x000fe200078ef83b */
[----:B------:R-:W-:Y:S01]  /*a7f0*/  IMAD.SHL.U32 R68, R61, 0x100, RZ ;  /* 0x000001003d447824 */ /* 0x000fe200078e00ff */
[----:B------:R-:W-:Y:S01]  /*a800*/  LOP3.LUT R61, R66, 0xff00, R65, 0xf8, !PT ;  /* 0x0000ff00423d7812 */ /* 0x000fe200078ef841 */
[----:B------:R-:W-:Y:S01]  /*a810*/  IMAD.U32 R66, R57, 0x10000, RZ ;  /* 0x0001000039427824 */ /* 0x000fe200078e00ff */
[----:B0-----:R-:W-:-:S02]  /*a820*/  F2FP.F16.E4M3.UNPACK_B R65, R53 ;  /* 0x00000035ff41723e */ /* 0x001fc400020006ff */
[----:B------:R-:W-:Y:S02]  /*a830*/  LOP3.LUT R61, R61, 0xff0000, R70, 0xf8, !PT ;  /* 0x00ff00003d3d7812 */ /* 0x000fe400078ef846 */
[----:B------:R-:W-:Y:S02]  /*a840*/  LOP3.LUT R68, R63, 0xff00, R68, 0xf8, !PT ;  /* 0x0000ff003f447812 */ /* 0x000fe400078ef844 */
[----:B------:R-:W-:Y:S02]  /*a850*/  F2FP.F16.E4M3.UNPACK_B R67, R61 ;  /* 0x0000003dff43723e */ /* 0x000fe400020006ff */
[----:B------:R-:W-:Y:S01]  /*a860*/  LOP3.LUT R63, R59, 0xff0000, R66, 0xf8, !PT ;  /* 0x00ff00003b3f7812 */ /* 0x000fe200078ef842 */
[----:B------:R-:W-:Y:S01]  /*a870*/  HADD2.F32 R59, -RZ, R65.H0_H0 ;  /* 0x20000041ff3b7230 */ /* 0x000fe20000004100 */
[----:B---3--:R-:W-:Y:S02]  /*a880*/  F2FP.F16.E4M3.UNPACK_B R57, R49 ;  /* 0x00000031ff39723e */ /* 0x008fe400020006ff */
[----:B------:R-:W-:-:S02]  /*a890*/  SHF.R.U32.HI R60, RZ, 0x8, R71 ;  /* 0x00000008ff3c7819 */ /* 0x000fc40000011647 */
[----:B------:R-:W-:Y:S01]  /*a8a0*/  SHF.R.U32.HI R62, RZ, 0x10, R71 ;  /* 0x00000010ff3e7819 */ /* 0x000fe20000011647 */
[----:B------:R-:W-:Y:S01]  /*a8b0*/  HADD2.F32 R71, -RZ, R67.H0_H0 ;  /* 0x20000043ff477230 */ /* 0x000fe20000004100 */
[----:B------:R-:W-:Y:S01]  /*a8c0*/  F2FP.F16.E4M3.UNPACK_B R69, R63 ;  /* 0x0000003fff45723e */ /* 0x000fe200020006ff */
[----:B------:R-:W-:Y:S01]  /*a8d0*/  HADD2.F32 R66, -RZ, R57.H0_H0 ;  /* 0x20000039ff427230 */ /* 0x000fe20000004100 */
[----:B------:R-:W-:Y:S01]  /*a8e0*/  F2FP.F16.E4M3.UNPACK_B R53, R53.H1 ;  /* 0x00000035ff35723e */ /* 0x000fe200030006ff */
[----:B------:R-:W-:Y:S02]  /*a8f0*/  HADD2.F32 R67, -RZ, R67.H1_H1 ;  /* 0x30000043ff437230 */ /* 0x000fe40000004100 */
[-C--:B------:R-:W-:Y:S01]  /*a900*/  FMUL.FTZ R80, R59, R71.reuse ;  /* 0x000000473b507220 */ /* 0x080fe20000410000 */
[----:B------:R-:W-:Y:S02]  /*a910*/  HADD2.F32 R70, -RZ, R69.H0_H0 ;  /* 0x20000045ff467230 */ /* 0x000fe40000004100 */
[----:B------:R-:W-:Y:S01]  /*a920*/  FMUL.FTZ R71, R66, R71 ;  /* 0x0000004742477220 */ /* 0x000fe20000410000 */
[----:B------:R-:W-:Y:S01]  /*a930*/  HADD2.F32 R57, -RZ, R57.H1_H1 ;  /* 0x30000039ff397230 */ /* 0x000fe20000004100 */
[----:B------:R-:W-:Y:S01]  /*a940*/  F2FP.F16.E4M3.UNPACK_B R63, R63.H1 ;  /* 0x0000003fff3f723e */ /* 0x000fe200030006ff */
[----:B------:R-:W-:-:S02]  /*a950*/  HADD2.F32 R69, -RZ, R69.H1_H1 ;  /* 0x30000045ff457230 */ /* 0x000fc40000004100 */
        /* <DEDUP_REMOVED lines=171> */
.L_x_2546:
[----:B------:R-:W-:Y:S05]  /*b410*/  BSYNC B2 ;  /* 0x0000000000027941 */ /* 0x000fea0003800000 */
.L_x_2545:
        /* <DEDUP_REMOVED lines=17> */
.L_x_2544:
[----:B------:R-:W-:Y:S05]  /*b530*/  BSYNC B1 ;  /* 0x0000000000017941 */ /* 0x000fea0003800000 */
.L_x_2543:
[----:B---34-:R-:W-:Y:S02]  /*b540*/  VIADD R49, R19, 0x60 ;  /* 0x0000006013317836 */ /* 0x018fe40000000000 */
[-C--:B--2---:R-:W-:Y:S02]  /*b550*/  IMAD R48, R112, R120.reuse, RZ ;  /* 0x0000007870307224 */ /* 0x084fe400078e02ff */
[C---:B------:R-:W-:Y:S01]  /*b560*/  IMAD.WIDE.U32 R118, R49.reuse, R120, R118 ;  /* 0x0000007831767225 */ /* 0x040fe200078e0076 */
[----:B------:R-:W-:-:S03]  /*b570*/  ISETP.GE.OR P3, PT, R49, R116, P0 ;  /* 0x000000743100720c */ /* 0x000fc60000766670 */
[----:B------:R-:W-:-:S10]  /*b580*/  IMAD R61, R49, R121, R48 ;  /* 0x00000079313d7224 */ /* 0x000fd400078e0230 */
[----:B------:R-:W-:Y:S05]  /*b590*/  @P3 BRA `(.L_x_2525) ;  /* 0x00000014006c3947 */ /* 0x000fea0003800000 */
[----:B------:R-:W2:Y:S04]  /*b5a0*/  LDL R50, [R1+0x14] ;  /* 0x0000140001327983 */ /* 0x000ea80000100800 */
[----:B------:R-:W3:Y:S01]  /*b5b0*/  LDL R49, [R1+0x6c] ;  /* 0x00006c0001317983 */ /* 0x000ee20000100800 */
[----:B------:R-:W-:Y:S01]  /*b5c0*/  VIADD R51, R19, 0x60 ;  /* 0x0000006013337836 */ /* 0x000fe20000000000 */
[----:B------:R-:W0:Y:S01]  /*b5d0*/  LDC.64 R56, c[0x0][0x2e8] ;  /* 0x0000ba00ff387b82 */ /* 0x000e220000000a00 */
[----:B------:R-:W-:Y:S01]  /*b5e0*/  IMAD.IADD R61, R119, 0x1, R61 ;  /* 0x00000001773d7824 */ /* 0x000fe200078e023d */
[----:B------:R-:W-:Y:S01]  /*b5f0*/  IADD3 R59, P3, P4, R100, R118, R41 ;  /* 0x00000076643b7210 */ /* 0x000fe20007c7e029 */
[----:B------:R-:W-:Y:S01]  /*b600*/  IMAD.SHL.U32 R51, R51, 0x80, RZ ;  /* 0x0000008033337824 */ /* 0x000fe200078e00ff */
[----:B------:R-:W-:Y:S02]  /*b610*/  BSSY B1, `(.L_x_2547) ;  /* 0x00000f3000017945 */ /* 0x000fe40003800000 */
[----:B------:R-:W-:-:S02]  /*b620*/  IADD3.X R60, R42, R61, R107, P3, P4 ;  /* 0x0000003d2a3c7210 */ /* 0x000fc40001fe846b */
[----:B------:R-:W-:Y:S02]  /*b630*/  LOP3.LUT R51, R51, 0x380, RZ, 0xc0, !PT ;  /* 0x0000038033337812 */ /* 0x000fe400078ec0ff */
        /* <DEDUP_REMOVED lines=17> */
[----:B------:R-:W-:-:S03]  /*b750*/  IMAD R49, R232, 0x8000, R27 ;  /* 0x00008000e8317824 */ /* 0x000fc600078e021b */
[----:B------:R-:W-:Y:S01]  /*b760*/  LEA R51, R232, R51, 0xf ;  /* 0x00000033e8337211 */ /* 0x000fe200078e78ff */
[----:B------:R-:W-:-:S04]  /*b770*/  IMAD.IADD R49, R18, 0x1, R49 ;  /* 0x0000000112317824 */ /* 0x000fc800078e0231 */
[----:B------:R-:W-:Y:S02]  /*b780*/  IMAD.IADD R52, R18, 0x1, R51 ;  /* 0x0000000112347824 */ /* 0x000fe400078e0233 */
[----:B------:R-:W2:Y:S04]  /*b790*/  LDS.128 R48, [R49+0x28400] ;  /* 0x0284000031307984 */ /* 0x000ea80000000c00 */
[----:B------:R-:W3:Y:S01]  /*b7a0*/  LDS.128 R52, [R52+0x28400] ;  /* 0x0284000034347984 */ /* 0x000ee20000000c00 */
[----:B0-----:R-:W-:Y:S05]  /*b7b0*/  @P2 BRA `(.L_x_2548) ;  /* 0x0000000c00602947 */ /* 0x001fea0003800000 */
        /* <DEDUP_REMOVED lines=15> */
[----:B---3--:R-:W-:Y:S01]  /*b8b0*/  IMAD.MOV.U32 R67, RZ, RZ, R53 ;  /* 0x000000ffff437224 */ /* 0x008fe200078e0035 */
[----:B--2---:R-:W-:Y:S01]  /*b8c0*/  F2FP.F16.E4M3.UNPACK_B R62, R49 ;  /* 0x00000031ff3e723e */ /* 0x004fe200020006ff */
        /* <DEDUP_REMOVED lines=43> */
[--C-:B------:R-:W-:Y:S01]  /*bb80*/  SHF.R.U32.HI R72, RZ, 0x8, R75.reuse ;  /* 0x00000008ff487819 */ /* 0x100fe2000001164b */
[----:B------:R-:W-:Y:S01]  /*bb90*/  FFMA.FTZ R64, R67, R64, R68 ;  /* 0x0000004043407223 */ /* 0x000fe20000010044 */
[----:B------:R-:W-:Y:S01]  /*bba0*/  LOP3.LUT R68, R75, 0xff, RZ, 0xc0, !PT ;  /* 0x000000ff4b447812 */ /* 0x000fe200078ec0ff */
[----:B------:R-:W-:Y:S01]  /*bbb0*/  IMAD.SHL.U32 R70, R70, 0x100, RZ ;  /* 0x0000010046467824 */ /* 0x000fe200078e00ff */
[----:B------:R-:W-:-:S02]  /*bbc0*/  SHF.R.U32.HI R69, RZ, 0x18, R75 ;  /* 0x00000018ff457819 */ /* 0x000fc4000001164b */
[----:B------:R-:W-:Y:S02]  /*bbd0*/  SHF.R.U32.HI R67, RZ, 0x10, R79 ;  /* 0x00000010ff437819 */ /* 0x000fe4000001164f */
[----:B------:R-:W-:Y:S01]  /*bbe0*/  PRMT R69, R69, 0x654, R68 ;  /* 0x0000065445457816 */ /* 0x000fe20000000044 */
[----:B------:R-:W-:Y:S01]  /*bbf0*/  IMAD.SHL.U32 R68, R72, 0x100, RZ ;  /* 0x0000010048447824 */ /* 0x000fe200078e00ff */
[----:B------:R-:W-:Y:S01]  /*bc00*/  SHF.R.U32.HI R66, RZ, 0x10, R75 ;  /* 0x00000010ff427819 */ /* 0x000fe2000001164b */
[----:B------:R-:W-:Y:S01]  /*bc10*/  IMAD.U32 R67, R67, 0x10000, RZ ;  /* 0x0001000043437824 */ /* 0x000fe200078e00ff */
[----:B------:R-:W-:Y:S02]  /*bc20*/  LOP3.LUT R72, R73, 0xff00, R70, 0xf8, !PT ;  /* 0x0000ff0049487812 */ /* 0x000fe400078ef846 */
[----:B------:R-:W-:Y:S01]  /*bc30*/  LOP3.LUT R69, R69, 0xff00, R68, 0xf8, !PT ;  /* 0x0000ff0045457812 */ /* 0x000fe200078ef844 */
[----:B------:R-:W-:Y:S01]  /*bc40*/  IMAD.U32 R66, R66, 0x10000, RZ ;  /* 0x0001000042427824 */ /* 0x000fe200078e00ff */
[----:B------:R-:W-:-:S02]  /*bc50*/  LOP3.LUT R72, R72, 0xff0000, R67, 0xf8, !PT ;  /* 0x00ff000048487812 */ /* 0x000fc400078ef843 */
        /* <DEDUP_REMOVED lines=41> */
[----:B------:R-:W-:Y:S01]  /*bef0*/  FFMA.FTZ R72, R75, R70, -R76 ;  /* 0x000000464b487223 */ /* 0x000fe2000001084c */
[----:B------:R-:W-:Y:S01]  /*bf00*/  IMAD.MOV.U32 R75, RZ, RZ, R52 ;  /* 0x000000ffff4b7224 */ /* 0x000fe200078e0034 */
[----:B------:R-:W-:Y:S01]  /*bf10*/  F2FP.F16.E4M3.UNPACK_B R52, R128.H1 ;  /* 0x00000080ff34723e */ /* 0x000fe200030006ff */
[----:B------:R-:W-:Y:S01]  /*bf20*/  IMAD.MOV.U32 R76, RZ, RZ, R48 ;  /* 0x000000ffff4c7224 */ /* 0x000fe200078e0030 */
[----:B------:R-:W-:Y:S01]  /*bf30*/  F2FP.SATFINITE.E4M3.F32.PACK_AB_MERGE_C R48, R74, R71, RZ ;  /* 0x000000474a30723e */ /* 0x000fe200048070ff */
[----:B------:R-:W-:Y:S01]  /*bf40*/  FFMA.FTZ R70, R73, R70, R78 ;  /* 0x0000004649467223 */ /* 0x000fe2000001004e */
[-C--:B------:R-:W-:Y:S01]  /*bf50*/  F2FP.F16.E4M3.UNPACK_B R74, R75.reuse.H1 ;  /* 0x0000004bff4a723e */ /* 0x080fe200030006ff */
[--C-:B------:R-:W-:Y:S01]  /*bf60*/  HADD2.F32 R82, -RZ, R52.reuse.H0_H0 ;  /* 0x20000034ff527230 */ /* 0x100fe20000004100 */
[----:B------:R-:W-:Y:S01]  /*bf70*/  F2FP.F16.E4M3.UNPACK_B R77, R76.H1 ;  /* 0x0000004cff4d723e */ /* 0x000fe200030006ff */
[----:B------:R-:W-:Y:S01]  /*bf80*/  HADD2.F32 R79, -RZ, R52.H1_H1 ;  /* 0x30000034ff4f7230 */ /* 0x000fe20000004100 */
[----:B------:R-:W-:Y:S01]  /*bf90*/  F2FP.F16.E4M3.UNPACK_B R78, R130.H1 ;  /* 0x00000082ff4e723e */ /* 0x000fe200030006ff */
[--C-:B------:R-:W-:Y:S01]  /*bfa0*/  HADD2.F32 R71, -RZ, R74.reuse.H0_H0 ;  /* 0x2000004aff477230 */ /* 0x100fe20000004100 */
[----:B------:R-:W-:Y:S01]  /*bfb0*/  F2FP.F16.E4M3.UNPACK_B R128, R128 ;  /* 0x00000080ff80723e */ /* 0x000fe200020006ff */
[----:B------:R-:W-:Y:S01]  /*bfc0*/  HADD2.F32 R52, -RZ, R74.H1_H1 ;  /* 0x3000004aff347230 */ /* 0x000fe20000004100 */
[----:B------:R-:W-:Y:S01]  /*bfd0*/  F2FP.F16.E4M3.UNPACK_B R75, R75 ;  /* 0x0000004bff4b723e */ /* 0x000fe200020006ff */
[----:B------:R-:W-:-:S02]  /*bfe0*/  HADD2.F32 R73, -RZ, R77.H0_H0 ;  /* 0x2000004dff497230 */ /* 0x000fc40000004100 */
[-C--:B------:R-:W-:Y:S01]  /*bff0*/  FMUL.FTZ R84, R71, R82.reuse ;  /* 0x0000005247547220 */ /* 0x080fe20000410000 */
[----:B------:R-:W-:Y:S02]  /*c000*/  HADD2.F32 R74, -RZ, R77.H1_H1 ;  /* 0x3000004dff4a7230 */ /* 0x000fe40000004100 */
[-C--:B------:R-:W-:Y:S01]  /*c010*/  FMUL.FTZ R81, R52, R79.reuse ;  /* 0x0000004f34517220 */ /* 0x080fe20000410000 */
[--C-:B------:R-:W-:Y:S02]  /*c020*/  HADD2.F32 R77, -RZ, R78.reuse.H1_H1 ;  /* 0x3000004eff4d7230 */ /* 0x100fe40000004100 */
[C---:B------:R-:W-:Y:S01]  /*c030*/  FMUL.FTZ R82, R73.reuse, R82 ;  /* 0x0000005249527220 */ /* 0x040fe20000410000 */
[----:B------:R-:W-:Y:S01]  /*c040*/  HADD2.F32 R80, -RZ, R78.H0_H0 ;  /* 0x2000004eff507230 */ /* 0x000fe20000004100 */
[----:B------:R-:W-:Y:S01]  /*c050*/  F2FP.F16.E4M3.UNPACK_B R76, R76 ;  /* 0x0000004cff4c723e */ /* 0x000fe200020006ff */
[C---:B------:R-:W-:Y:S01]  /*c060*/  FMUL.FTZ R79, R74.reuse, R79 ;  /* 0x0000004f4a4f7220 */ /* 0x040fe20000410000 */
[----:B------:R-:W-:Y:S01]  /*c070*/  FFMA.FTZ R74, R74, R77, -R81 ;  /* 0x0000004d4a4a7223 */ /* 0x000fe20000010851 */
[----:B------:R-:W-:Y:S01]  /*c080*/  F2FP.F16.E4M3.UNPACK_B R130, R130 ;  /* 0x00000082ff82723e */ /* 0x000fe200020006ff */
[-C--:B------:R-:W-:Y:S01]  /*c090*/  FFMA.FTZ R73, R73, R80.reuse, -R84 ;  /* 0x0000005049497223 */ /* 0x080fe20000010854 */
[----:B------:R-:W-:Y:S01]  /*c0a0*/  FFMA.FTZ R71, R71, R80, R82 ;  /* 0x0000005047477223 */ /* 0x000fe20000010052 */
[----:B------:R-:W-:-:S02]  /*c0b0*/  HADD2.F32 R81, -RZ, R128.H0_H0 ;  /* 0x20000080ff517230 */ /* 0x000fc40000004100 */
[----:B------:R-:W-:Y:S01]  /*c0c0*/  FFMA.FTZ R52, R52, R77, R79 ;  /* 0x0000004d34347223 */ /* 0x000fe2000001004f */
[--C-:B------:R-:W-:Y:S01]  /*c0d0*/  HADD2.F32 R78, -RZ, R75.reuse.H0_H0 ;  /* 0x2000004bff4e7230 */ /* 0x100fe20000004100 */
[----:B------:R-:W-:Y:S01]  /*c0e0*/  F2FP.SATFINITE.E4M3.F32.PACK_AB_MERGE_C R74, R74, R73, RZ ;  /* 0x000000494a4a723e */ /* 0x000fe200048070ff */
        /* <DEDUP_REMOVED lines=12> */
[-C--:B------:R-:W-:Y:S02]  /*c1b0*/  F2FP.F16.E4M3.UNPACK_B R81, R129.reuse.H1 ;  /* 0x00000081ff51723e */ /* 0x080fe400030006ff */
[----:B------:R-:W-:Y:S01]  /*c1c0*/  F2FP.F16.E4M3.UNPACK_B R129, R129 ;  /* 0x00000081ff81723e */ /* 0x000fe200020006ff */
[C---:B------:R-:W-:Y:S01]  /*c1d0*/  FFMA.FTZ R76, R79.reuse, R130, -R76 ;  /* 0x000000824f4c7223 */ /* 0x040fe2000001084c */
[----:B------:R-:W-:Y:S01]  /*c1e0*/  FMUL.FTZ R128, R79, R128 ;  /* 0x000000804f807220 */ /* 0x000fe20000410000 */
[--C-:B------:R-:W-:Y:S01]  /*c1f0*/  HADD2.F32 R85, -RZ, R81.reuse.H0_H0 ;  /* 0x20000051ff557230 */ /* 0x100fe20000004100 */
[----:B------:R-:W-:Y:S01]  /*c200*/  F2FP.SATFINITE.E4M3.F32.PACK_AB_MERGE_C R52, R52, R71, RZ ;  /* 0x000000473434723e */ /* 0x000fe200048070ff */
[----:B------:R-:W-:Y:S01]  /*c210*/  HADD2.F32 R81, -RZ, R81.H1_H1 ;  /* 0x30000051ff517230 */ /* 0x000fe20000004100 */
[----:B------:R-:W-:Y:S01]  /*c220*/  F2FP.SATFINITE.E4M3.F32.PACK_AB_MERGE_C R77, R76, R77, R74 ;  /* 0x0000004d4c4d723e */ /* 0x000fe2000480704a */
[----:B------:R-:W-:Y:S01]  /*c230*/  IMAD.MOV.U32 R74, RZ, RZ, R54 ;  /* 0x000000ffff4a7224 */ /* 0x000fe200078e0036 */
[----:B------:R-:W-:Y:S01]  /*c240*/  MOV R76, R50 ;  /* 0x00000032004c7202 */ /* 0x000fe20000000f00 */
[----:B------:R-:W-:Y:S01]  /*c250*/  FFMA.FTZ R73, R75, R130, R128 ;  /* 0x000000824b497223 */ /* 0x000fe20000010080 */
[----:B------:R-:W-:-:S02]  /*c260*/  F2FP.F16.E4M3.UNPACK_B R75, R131.H1 ;  /* 0x00000083ff4b723e */ /* 0x000fc400030006ff */
[----:B------:R-:W-:Y:S02]  /*c270*/  F2FP.F16.E4M3.UNPACK_B R80, R74.H1 ;  /* 0x0000004aff50723e */ /* 0x000fe400030006ff */
[----:B------:R-:W-:Y:S01]  /*c280*/  F2FP.F16.E4M3.UNPACK_B R79, R76.H1 ;  /* 0x0000004cff4f723e */ /* 0x000fe200030006ff */
[----:B------:R-:W-:Y:S01]  /*c290*/  HADD2.F32 R83, -RZ, R75.H0_H0 ;  /* 0x2000004bff537230 */ /* 0x000fe20000004100 */
[----:B------:R-:W-:Y:S01]  /*c2a0*/  F2FP.F16.E4M3.UNPACK_B R74, R74 ;  /* 0x0000004aff4a723e */ /* 0x000fe200020006ff */
[--C-:B------:R-:W-:Y:S01]  /*c2b0*/  HADD2.F32 R54, -RZ, R80.reuse.H0_H0 ;  /* 0x20000050ff367230 */ /* 0x100fe20000004100 */
[----:B------:R-:W-:Y:S01]  /*c2c0*/  F2FP.F16.E4M3.UNPACK_B R76, R76 ;  /* 0x0000004cff4c723e */ /* 0x000fe200020006ff */
[--C-:B------:R-:W-:Y:S01]  /*c2d0*/  HADD2.F32 R50, -RZ, R79.reuse.H0_H0 ;  /* 0x2000004fff327230 */ /* 0x100fe20000004100 */
[----:B------:R-:W-:Y:S01]  /*c2e0*/  F2FP.F16.E4M3.UNPACK_B R131, R131 ;  /* 0x00000083ff83723e */ /* 0x000fe200020006ff */
[----:B------:R-:W-:Y:S02]  /*c2f0*/  HADD2.F32 R80, -RZ, R80.H1_H1 ;  /* 0x30000050ff507230 */ /* 0x000fe40000004100 */
[----:B------:R-:W-:Y:S01]  /*c300*/  FMUL.FTZ R87, R54, R85 ;  /* 0x0000005536577220 */ /* 0x000fe20000410000 */
[----:B------:R-:W-:-:S02]  /*c310*/  HADD2.F32 R79, -RZ, R79.H1_H1 ;  /* 0x3000004fff4f7230 */ /* 0x000fc40000004100 */
[----:B------:R-:W-:Y:S01]  /*c320*/  FMUL.FTZ R85, R50, R85 ;  /* 0x0000005532557220 */ /* 0x000fe20000410000 */
[----:B------:R-:W-:Y:S02]  /*c330*/  HADD2.F32 R75, -RZ, R75.H1_H1 ;  /* 0x3000004bff4b7230 */ /* 0x000fe40000004100 */
        /* <DEDUP_REMOVED lines=8> */
[----:B------:R-:W-:Y:S01]  /*c3c0*/  F2FP.SATFINITE.E4M3.F32.PACK_AB_MERGE_C R70, R70, R51, RZ ;  /* 0x000000334646723e */ /* 0x000fe200048070ff */
        /* <DEDUP_REMOVED lines=10> */
[----:B------:R-:W-:-:S02]  /*c470*/  HADD2.F32 R131, -RZ, R131.H1_H1 ;  /* 0x30000083ff837230 */ /* 0x000fc40000004100 */
[-C--:B------:R-:W-:Y:S01]  /*c480*/  FMUL.FTZ R83, R74, R129.reuse ;  /* 0x000000814a537220 */ /* 0x080fe20000410000 */
[----:B------:R-:W-:Y:S01]  /*c490*/  F2FP.SATFINITE.E4M3.F32.PACK_AB_MERGE_C R54, R75, R54, RZ ;  /* 0x000000364b36723e */ /* 0x000fe200048070ff */
[----:B------:R-:W-:Y:S01]  /*c4a0*/  FMUL.FTZ R129, R76, R129 ;  /* 0x000000814c817220 */ /* 0x000fe20000410000 */
[----:B------:R-:W-:Y:S01]  /*c4b0*/  F2FP.SATFINITE.E4M3.F32.PACK_AB_MERGE_C R49, R62, R65, R48 ;  /* 0x000000413e31723e */ /* 0x000fe20004807030 */
[----:B------:R-:W-:Y:S01]  /*c4c0*/  FFMA.FTZ R83, R76, R131, -R83 ;  /* 0x000000834c537223 */ /* 0x000fe20000010853 */
[----:B------:R-:W-:Y:S01]  /*c4d0*/  F2FP.SATFINITE.E4M3.F32.PACK_AB_MERGE_C R51, R68, R69, R55 ;  /* 0x000000454433723e */ /* 0x000fe20004807037 */
[----:B------:R-:W-:Y:S01]  /*c4e0*/  FFMA.FTZ R74, R74, R131, R129 ;  /* 0x000000834a4a7223 */ /* 0x000fe20000010081 */
[----:B------:R-:W-:Y:S01]  /*c4f0*/  F2FP.SATFINITE.E4M3.F32.PACK_AB_MERGE_C R52, R73, R78, R52 ;  /* 0x0000004e4934723e */ /* 0x000fe20004807034 */
[----:B------:R-:W-:Y:S01]  /*c500*/  IMAD.MOV.U32 R48, RZ, RZ, R77 ;  /* 0x000000ffff307224 */ /* 0x000fe200078e004d */
[----:B------:R-:W-:Y:S02]  /*c510*/  F2FP.SATFINITE.E4M3.F32.PACK_AB_MERGE_C R50, R83, R80, R50 ;  /* 0x000000505332723e */ /* 0x000fe40004807032 */
[----:B------:R-:W-:-:S02]  /*c520*/  F2FP.SATFINITE.E4M3.F32.PACK_AB_MERGE_C R54, R74, R81, R54 ;  /* 0x000000514a36723e */ /* 0x000fc40004807036 */
[----:B------:R-:W-:-:S07]  /*c530*/  F2FP.SATFINITE.E4M3.F32.PACK_AB_MERGE_C R55, R66, R67, R70 ;  /* 0x000000434237723e */ /* 0x000fce0004807046 */
.L_x_2548:
[----:B------:R-:W-:Y:S05]  /*c540*/  BSYNC B1 ;  /* 0x0000000000017941 */ /* 0x000fea0003800000 */
.L_x_2547:
[----:B------:R-:W-:-:S05]  /*c550*/  IADD3 R58, P2, R59, R56, RZ ;  /* 0x000000383b3a7210 */ /* 0x000fca0007f5e0ff */
[----:B------:R-:W-:Y:S01]  /*c560*/  IMAD.X R59, R60, 0x1, R57, P2 ;  /* 0x000000013c3b7824 */ /* 0x000fe200010e0639 */
[----:B------:R-:W-:-:S04]  /*c570*/  ISETP.GE.AND P2, PT, R63, R132, PT ;  /* 0x000000843f00720c */ /* 0x000fc80003f46270 */
[----:B--2---:R0:W-:Y:S09]  /*c580*/  STG.E.128 desc[UR40][R58.64], R48 ;  /* 0x000000303a007986 */ /* 0x0041f2000c101d28 */
[----:B------:R-:W-:Y:S05]  /*c590*/  @P2 BRA `(.L_x_2525) ;  /* 0x00000004006c2947 */ /* 0x000fea0003800000 */
[--C-:B0-----:R-:W-:Y:S02]  /*c5a0*/  SHF.R.S32.HI R48, RZ, 0x1f, R63.reuse ;  /* 0x0000001fff307819 */ /* 0x101fe4000001143f */
[----:B------:R-:W-:-:S04]  /*c5b0*/  IADD3 R63, P2, P3, R100, R118, R63 ;  /* 0x00000076643f7210 */ /* 0x000fc80007b5e03f */
[----:B------:R-:W-:Y:S02]  /*c5c0*/  IADD3.X R48, R42, R61, R48, P2, P3 ;  /* 0x0000003d2a307210 */ /* 0x000fe400017e6430 */
[----:B------:R-:W-:-:S05]  /*c5d0*/  IADD3 R56, P2, R63, R56, RZ ;  /* 0x000000383f387210 */ /* 0x000fca0007f5e0ff */
[----:B------:R-:W-:-:S05]  /*c5e0*/  IMAD.X R57, R48, 0x1, R57, P2 ;  /* 0x0000000130397824 */ /* 0x000fca00010e0639 */
[----:B---3--:R0:W-:Y:S01]  /*c5f0*/  STG.E.128 desc[UR40][R56.64], R52 ;  /* 0x0000003438007986 */ /* 0x0081e2000c101d28 */
[----:B------:R-:W-:Y:S05]  /*c600*/  BRA `(.L_x_2525) ;  /* 0x0000000400507947 */ /* 0x000fea0003800000 */
.L_x_2488:
[----:B------:R-:W-:-:S06]  /*c610*/  UISETP.NE.AND UP0, UPT, UR46, 0x3, UPT ;  /* 0x000000032e00788c */ /* 0x000fcc000bf05270 */
[----:B------:R-:W-:-:S13]  /*c620*/  PLOP3.LUT P5, PT, PT, PT, UP0, 0x80, 0x0 ;  /* 0x000000000000781c */ /* 0x000fda0003faf008 */
[----:B------:R-:W-:Y:S05]  /*c630*/  @!P5 BRA `(.L_x_2549) ;  /* 0x000000000004d947 */ /* 0x000fea0003800000 */
[----:B------:R-:W-:Y:S01]  /*c640*/  BPT.TRAP 0x1 ;  /* 0x000000040000795c */ /* 0x000fe20000300000 */
.L_x_2549:
[----:B------:R-:W-:Y:S01]  /*c650*/  IMAD R111, R232, 0x8, R18 ;  /* 0x00000008e86f7824 */ /* 0x000fe200078e0212 */
[----:B------:R-:W-:Y:S01]  /*c660*/  SHF.L.U32 R122, R236, 0x1f, RZ ;  /* 0x0000001fec7a7819 */ /* 0x000fe200000006ff */
[----:B------:R-:W-:Y:S01]  /*c670*/  IMAD R116, R26, -0x80, R2 ;  /* 0xffffff801a747824 */ /* 0x000fe200078e0202 */
[----:B------:R-:W-:Y:S01]  /*c680*/  BSSY B1, `(.L_x_2550) ;  /* 0x0000006000017945 */ /* 0x000fe20003800000 */
[----:B------:R-:W-:Y:S01]  /*c690*/  SHF.R.S32.HI R48, RZ, 0x1f, R26 ;  /* 0x0000001fff307819 */ /* 0x000fe2000001141a */
[----:B------:R-:W1:Y:S01]  /*c6a0*/  SYNCS.PHASECHK.TRANS64.TRYWAIT P2, [R111+URZ+0x38890], R122 ;  /* 0x0388907a6f0075a7 */ /* 0x000e62000804017f */
[----:B------:R-:W-:Y:S01]  /*c6b0*/  IMAD R49, R0, R26, RZ ;  /* 0x0000001a00317224 */ /* 0x000fe200078e02ff */
[----:B------:R-:W-:Y:S01]  /*c6c0*/  VIMNMX R116, R116, 0x80, PT ;  /* 0x0000008074747848 */ /* 0x000fe20003fe0100 */
[----:B-1----:R-:W-:Y:S06]  /*c6d0*/  @!P2 BRA `(.L_x_2551) ;  /* 0x000002480034a947 */ /* 0x002fec0003800000 */
.L_x_2837:
[----:B------:R-:W-:Y:S05]  /*c6e0*/  BSYNC B1 ;  /* 0x0000000000017941 */ /* 0x000fea0003800000 */
.L_x_2550:
[----:B------:R-:W-:Y:S01]  /*c6f0*/  ISETP.GE.AND P2, PT, R19, R116, PT ;  /* 0x000000741300720c */ /* 0x000fe20003f46270 */
[----:B------:R-:W-:Y:S01]  /*c700*/  IMAD R49, R48, R123, R49 ;  /* 0x0000007b30317224 */ /* 0x000fe200078e0231 */
[----:B------:R-:W-:Y:S01]  /*c710*/  BSSY B1, `(.L_x_2552) ;  /* 0x000000e000017945 */ /* 0x000fe20003800000 */
[----:B------:R-:W-:-:S04]  /*c720*/  IMAD.WIDE.U32 R56, R123, R26, RZ ;  /* 0x0000001a7b387225 */ /* 0x000fc800078e00ff */
[----:B------:R-:W-:-:S06]  /*c730*/  IMAD.IADD R62, R49, 0x1, R57 ;  /* 0x00000001313e7824 */ /* 0x000fcc00078e0239 */
        /* <DEDUP_REMOVED lines=11> */
.L_x_2553:
[----:B------:R-:W-:Y:S05]  /*c7f0*/  BSYNC B1 ;  /* 0x0000000000017941 */ /* 0x000fea0003800000 */
.L_x_2552:
[----:B--2---:R-:W-:Y:S01]  /*c800*/  VIADD R48, R19, 0x20 ;  /* 0x0000002013307836 */ /* 0x004fe20000000000 */
[----:B------:R-:W-:Y:S04]  /*c810*/  BSSY B1, `(.L_x_2554) ;  /* 0x000000f000017945 */ /* 0x000fe80003800000 */
        /* <DEDUP_REMOVED lines=14> */
.L_x_2555:
[----:B------:R-:W-:Y:S05]  /*c900*/  BSYNC B1 ;  /* 0x0000000000017941 */ /* 0x000fea0003800000 */
.L_x_2554:
        /* <DEDUP_REMOVED lines=16> */
.L_x_2557:
[----:B------:R-:W-:Y:S05]  /*ca10*/  BSYNC B1 ;  /* 0x0000000000017941 */ /* 0x000fea0003800000 */
.L_x_2556:
[----:B--2---:R-:W-:-:S05]  /*ca20*/  VIADD R48, R19, 0x60 ;  /* 0x0000006013307836 */ /* 0x004fca0000000000 */
[----:B------:R-:W-:-:S13]  /*ca30*/  ISETP.GE.AND P2, PT, R48, R116, PT ;  /* 0x000000743000720c */ /* 0x000fda0003f46270 */
[----:B------:R-:W-:Y:S05]  /*ca40*/  @P2 BRA `(.L_x_2525) ;  /* 0x0000000000402947 */ /* 0x000fea0003800000 */
[----:B------:R-:W2:Y:S01]  /*ca50*/  LDC.64 R50, c[0x0][0x300] ;  /* 0x0000c000ff327b82 */ /* 0x000ea20000000a00 */
[----:B0-----:R-:W-:Y:S01]  /*ca60*/  IMAD.MOV.U32 R58, RZ, RZ, R56 ;  /* 0x000000ffff3a7224 */ /* 0x001fe200078e0038 */
[----:B------:R-:W-:Y:S01]  /*ca70*/  @!P1 LDS.128 R52, [R113+0x2f400] ;  /* 0x02f4000071349984 */ /* 0x000fe20000000c00 */
[----:B------:R-:W-:-:S05]  /*ca80*/  IMAD.MOV.U32 R59, RZ, RZ, R62 ;  /* 0x000000ffff3b7224 */ /* 0x000fca00078e003e */
        /* <DEDUP_REMOVED lines=12> */
.L_x_2525:
[----:B------:R-:W-:Y:S05]  /*cb50*/  BSYNC B0 ;  /* 0x0000000000007941 */ /* 0x000fea0003800000 */
.L_x_2487:
        /* <DEDUP_REMOVED lines=17> */
.L_x_2559:
[----:B------:R-:W-:Y:S05]  /*cc70*/  BSYNC B0 ;  /* 0x0000000000007941 */ /* 0x000fea0003800000 */
.L_x_2558:
[----:B------:R-:W2:Y:S01]  /*cc80*/  SYNCS.PHASECHK.TRANS64.TRYWAIT P3, [R111+URZ+0x388b0], R122 ;  /* 0x0388b07a6f0075a7 */ /* 0x000ea2000806017f */
[----:B------:R-:W-:Y:S01]  /*cc90*/  ULDC UR38, c[0x0][0x2f4] ;  /* 0x0000bd0000267ab9 */ /* 0x000fe20000000800 */
[----:B------:R-:W-:Y:S01]  /*cca0*/  ULDC.64 UR44, c[0x0][0x328] ;  /* 0x0000ca00002c7ab9 */ /* 0x000fe20000000a00 */
[----:B------:R-:W-:Y:S01]  /*ccb0*/  ULDC.64 UR42, c[0x0][0x318] ;  /* 0x0000c600002a7ab9 */ /* 0x000fe20000000a00 */
[----:B------:R-:W-:Y:S04]  /*ccc0*/  BSSY B0, `(.L_x_2560) ;  /* 0x0000002000007945 */ /* 0x000fe80003800000 */
[----:B--2---:R-:W-:Y:S05]  /*ccd0*/  @!P3 BRA `(.L_x_2561) ;  /* 0x0000024000c8b947 */ /* 0x004fea0003800000 */
.L_x_2838:
[----:B------:R-:W-:Y:S05]  /*cce0*/  BSYNC B0 ;  /* 0x0000000000007941 */ /* 0x000fea0003800000 */
.L_x_2560:
[----:B------:R-:W-:Y:S01]  /*ccf0*/  ISETP.GE.AND P3, PT, R19, R116, PT ;  /* 0x000000741300720c */ /* 0x000fe20003f66270 */
[----:B------:R-:W-:Y:S01]  /*cd00*/  BSSY B0, `(.L_x_2562) ;  /* 0x0000010000007945 */ /* 0x000fe20003800000 */
[----:B------:R-:W-:-:S11]  /*cd10*/  IMAD.WIDE R52, R26, 0x80, R46 ;  /* 0x000000801a347825 */ /* 0x000fd600078e022e */
[----:B------:R-:W-:Y:S05]  /*cd20*/  @P3 BRA `(.L_x_2563) ;  /* 0x0000000000343947 */ /* 0x000fea0003800000 */
[----:B0-----:R-:W-:Y:S01]  /*cd30*/  MOV R48, R98 ;  /* 0x0000006200307202 */ /* 0x001fe20000000f00 */
        /* <DEDUP_REMOVED lines=12> */
.L_x_2563:
[----:B------:R-:W-:Y:S05]  /*ce00*/  BSYNC B0 ;  /* 0x0000000000007941 */ /* 0x000fea0003800000 */
.L_x_2562:
[----:B0--3--:R-:W-:Y:S01]  /*ce10*/  VIADD R48, R19, 0x20 ;  /* 0x0000002013307836 */ /* 0x009fe20000000000 */
        /* <DEDUP_REMOVED lines=18> */
.L_x_2565:
[----:B------:R-:W-:Y:S05]  /*cf40*/  BSYNC B0 ;  /* 0x0000000000007941 */ /* 0x000fea0003800000 */
.L_x_2564:
        /* <DEDUP_REMOVED lines=19> */
.L_x_2567:
[----:B------:R-:W-:Y:S05]  /*d080*/  BSYNC B0 ;  /* 0x0000000000007941 */ /* 0x000fea0003800000 */
.L_x_2566:
        /* <DEDUP_REMOVED lines=19> */
.L_x_2569:
[----:B------:R-:W-:Y:S05]  /*d1c0*/  BSYNC B0 ;  /* 0x0000000000007941 */ /* 0x000fea0003800000 */
.L_x_2568:
        /* <DEDUP_REMOVED lines=23> */
.L_x_2482:
[----:B------:R-:W-:Y:S05]  /*d340*/  @P0 BRA `(.L_x_2571) ;  /* 0x00000000000c0947 */ /* 0x000fea0003800000 */
[----:B------:R-:W0:Y:S01]  /*d350*/  FENCE.VIEW.ASYNC.G ;  /* 0x00000000000073c6 */ /* 0x000e220000000100 */
[----:B------:R-:W-:Y:S05]  /*d360*/  WARPSYNC.ALL ;  /* 0x0000000000007948 */ /* 0x000fea0003800000 */
[----:B0-----:R-:W-:Y:S06]  /*d370*/  BAR.ARV 0xc, 0x180 ;  /* 0x0306000000007b1d */ /* 0x001fec0000002000 */
.L_x_2571:
[----:B------:R-:W2:Y:S01]  /*d380*/  LDL R0, [R1+0x98] ;  /* 0x0000980001007983 */ /* 0x000ea20000100800 */
[----:B------:R-:W-:Y:S01]  /*d390*/  ULDC.64 UR6, c[0x0][0x998] ;  /* 0x0002660000067ab9 */ /* 0x000fe20000000a00 */
[----:B------:R-:W-:Y:S02]  /*d3a0*/  ULDC.64 UR4, c[0x0][0x990] ;  /* 0x0002640000047ab9 */ /* 0x000fe40000000a00 */
[----:B------:R-:W3:Y:S04]  /*d3b0*/  LDL R15, [R1+0x88] ;  /* 0x00008800010f7983 */ /* 0x000ee80000100800 */
[----:B------:R-:W4:Y:S01]  /*d3c0*/  LDL R14, [R1+0x68] ;  /* 0x00006800010e7983 */ /* 0x000f220000100800 */
[----:B------:R-:W-:Y:S02]  /*d3d0*/  ISETP.NE.U32.AND P1, PT, RZ, UR6, PT ;  /* 0x00000006ff007c0c */ /* 0x000fe4000bf25070 */
[----:B------:R-:W-:Y:S01]  /*d3e0*/  ISETP.NE.U32.AND P0, PT, RZ, UR4, PT ;  /* 0x00000004ff007c0c */ /* 0x000fe2000bf05070 */
[----:B------:R-:W4:Y:S01]  /*d3f0*/  LDL R12, [R1+0x3c] ;  /* 0x00003c00010c7983 */ /* 0x000f220000100800 */
[----:B------:R-:W-:-:S02]  /*d400*/  ISETP.NE.AND.EX P1, PT, RZ, UR7, PT, P1 ;  /* 0x00000007ff007c0c */ /* 0x000fc4000bf25310 */
[----:B------:R-:W-:-:S11]  /*d410*/  ISETP.NE.AND.EX P0, PT, RZ, UR5, PT, P0 ;  /* 0x00000005ff007c0c */ /* 0x000fd6000bf05300 */
[----:B------:R-:W2:Y:S08]  /*d420*/  @P1 LDC.64 R6, c[0x0][0x9b8] ;  /* 0x00026e00ff061b82 */ /* 0x000eb00000000a00 */
[----:B------:R-:W0:Y:S08]  /*d430*/  @P0 LDC.64 R8, c[0x0][0x9a8] ;  /* 0x00026a00ff080b82 */ /* 0x000e300000000a00 */
[----:B------:R-:W4:Y:S08]  /*d440*/  @P1 LDC.64 R4, c[0x0][0x9c0] ;  /* 0x00027000ff041b82 */ /* 0x000f300000000a00 */
[----:B------:R-:W1:Y:S01]  /*d450*/  @P0 LDC.64 R2, c[0x0][0x9b0] ;  /* 0x00026c00ff020b82 */ /* 0x000e620000000a00 */
[----:B--2---:R-:W-:-:S02]  /*d460*/  @P1 IMAD R10, R0, R6, RZ ;  /* 0x00000006000a1224 */ /* 0x004fc400078e02ff */
[----:B0-----:R-:W-:Y:S02]  /*d470*/  @P0 IMAD R0, R0, R8, RZ ;  /* 0x0000000800000224 */ /* 0x001fe400078e02ff */
[C---:B---3--:R-:W-:Y:S02]  /*d480*/  @P1 IMAD R13, R15.reuse, R7, R10 ;  /* 0x000000070f0d1224 */ /* 0x048fe400078e020a */
[C---:B------:R-:W-:Y:S02]  /*d490*/  @P0 IMAD R11, R15.reuse, R9, R0 ;  /* 0x000000090f0b0224 */ /* 0x040fe400078e0200 */
[----:B------:R-:W-:-:S04]  /*d4a0*/  @P1 IMAD.WIDE.U32 R6, R15, R6, RZ ;  /* 0x000000060f061225 */ /* 0x000fc800078e00ff */
[----:B------:R-:W-:-:S04]  /*d4b0*/  @P0 IMAD.WIDE.U32 R8, R15, R8, RZ ;  /* 0x000000080f080225 */ /* 0x000fc800078e00ff */
[----:B------:R-:W-:Y:S02]  /*d4c0*/  @P1 IMAD.IADD R7, R7, 0x1, R13 ;  /* 0x0000000107071824 */ /* 0x000fe400078e020d */
[----:B------:R-:W-:Y:S02]  /*d4d0*/  @P0 IMAD.IADD R9, R9, 0x1, R11 ;  /* 0x0000000109090824 */ /* 0x000fe400078e020b */
[----:B----4-:R-:W-:-:S04]  /*d4e0*/  @P1 IMAD.WIDE.U32 R6, R14, R4, R6 ;  /* 0x000000040e061225 */ /* 0x010fc800078e0006 */
[----:B-1----:R-:W-:Y:S01]  /*d4f0*/  @P0 IMAD.WIDE.U32 R8, R14, R2, R8 ;  /* 0x000000020e080225 */ /* 0x002fe200078e0008 */
[----:B------:R-:W-:-:S03]  /*d500*/  @P1 LEA R2, P3, R6, UR6, 0x2 ;  /* 0x0000000606021c11 */ /* 0x000fc6000f8610ff */
[----:B------:R-:W-:Y:S01]  /*d510*/  @P1 IMAD R5, R14, R5, R7 ;  /* 0x000000050e051224 */ /* 0x000fe200078e0207 */
[----:B------:R-:W-:Y:S01]  /*d520*/  @P0 LEA R4, P2, R8, UR4, 0x2 ;  /* 0x0000000408040c11 */ /* 0x000fe2000f8410ff */
[----:B------:R-:W-:Y:S01]  /*d530*/  @P0 IMAD R7, R14, R3, R9 ;  /* 0x000000030e070224 */ /* 0x000fe200078e0209 */
[----:B------:R-:W-:Y:S01]  /*d540*/  ULDC UR4, c[0x0][0x988] ;  /* 0x0002620000047ab9 */ /* 0x000fe20000000800 */
[----:B------:R-:W-:Y:S01]  /*d550*/  IMAD.MOV.U32 R0, RZ, RZ, 0x3f800000 ;  /* 0x3f800000ff007424 */ /* 0x000fe200078e00ff */
[----:B------:R-:W-:Y:S02]  /*d560*/  @P1 LEA.HI.X R3, R6, UR7, R5, 0x2, P3 ;  /* 0x0000000706031c11 */ /* 0x000fe400098f1405 */
[----:B------:R-:W-:Y:S01]  /*d570*/  @P0 LEA.HI.X R5, R8, UR5, R7, 0x2, P2 ;  /* 0x0000000508050c11 */ /* 0x000fe200090f1407 */
[----:B------:R-:W-:Y:S01]  /*d580*/  IMAD.MOV.U32 R7, RZ, RZ, 0x3f800000 ;  /* 0x3f800000ff077424 */ /* 0x000fe200078e00ff */
[----:B------:R-:W0:Y:S01]  /*d590*/  LDC R6, c[0x0][0x448] ;  /* 0x00011200ff067b82 */ /* 0x000e220000000800 */
[----:B------:R1:W2:Y:S04]  /*d5a0*/  @P1 LDG.E R0, desc[UR40][R2.64] ;  /* 0x0000002802001981 */ /* 0x0002a8000c1e1900 */
[----:B------:R-:W2:Y:S01]  /*d5b0*/  @P0 LDG.E R7, desc[UR40][R4.64] ;  /* 0x0000002804070981 */ /* 0x000ea2000c1e1900 */
[----:B------:R-:W-:Y:S01]  /*d5c0*/  VIADD R9, R12, 0x7f ;  /* 0x0000007f0c097836 */ /* 0x000fe20000000000 */
[----:B------:R-:W-:Y:S01]  /*d5d0*/  BSSY B0, `(.L_x_2572) ;  /* 0x000002e000007945 */ /* 0x000fe20003800000 */
[----:B------:R-:W-:Y:S01]  /*d5e0*/  IMAD.MOV.U32 R91, RZ, RZ, RZ ;  /* 0x000000ffff5b7224 */ /* 0x000fe200078e00ff */
[----:B0-----:R-:W-:-:S13]  /*d5f0*/  ISETP.NE.AND P0, PT, R6, 0x1, PT ;  /* 0x000000010600780c */ /* 0x001fda0003f05270 */
[----:B------:R-:W0:Y:S08]  /*d600*/  @P0 LDC R6, c[0x0][0x44c] ;  /* 0x00011300ff060b82 */ /* 0x000e300000000800 */
[----:B------:R-:W3:Y:S01]  /*d610*/  @P0 LDC R11, c[0x0][0x450] ;  /* 0x00011400ff0b0b82 */ /* 0x000ee20000000800 */
[----:B0-----:R-:W-:-:S05]  /*d620*/  @P0 IMAD.HI.U32 R6, R9, R6, RZ ;  /* 0x0000000609060227 */ /* 0x001fca00078e00ff */
[----:B---3--:R-:W-:-:S05]  /*d630*/  @P0 SHF.R.U32.HI R9, RZ, R11, R6 ;  /* 0x0000000bff090219 */ /* 0x008fca0000011606 */
[----:B------:R-:W-:-:S05]  /*d640*/  IMAD.IADD R9, R124, 0x1, R9 ;  /* 0x000000017c097824 */ /* 0x000fca00078e0209 */
[----:B-1----:R-:W-:-:S04]  /*d650*/  SHF.R.S32.HI R2, RZ, 0x1f, R9 ;  /* 0x0000001fff027819 */ /* 0x002fc80000011409 */
[----:B------:R-:W-:-:S04]  /*d660*/  LEA.HI R2, R2, R9, RZ, 0x7 ;  /* 0x0000000902027211 */ /* 0x000fc800078f38ff */
[----:B------:R-:W-:-:S04]  /*d670*/  SHF.R.S32.HI R2, RZ, 0x7, R2 ;  /* 0x00000007ff027819 */ /* 0x000fc80000011402 */
[----:B------:R-:W-:-:S04]  /*d680*/  VIMNMX R10, R125, R2, PT ;  /* 0x000000027d0a7248 */ /* 0x000fc80003fe0100 */
[----:B------:R-:W-:Y:S01]  /*d690*/  ISETP.GE.AND P0, PT, R10, 0x1, PT ;  /* 0x000000010a00780c */ /* 0x000fe20003f06270 */
[----:B--2---:R-:W-:-:S04]  /*d6a0*/  FMUL.FTZ R0, R7, R0 ;  /* 0x0000000007007220 */ /* 0x004fc80000410000 */
[----:B------:R-:W-:-:S08]  /*d6b0*/  FMUL.FTZ R2, R0, UR4 ;  /* 0x0000000400027c20 */ /* 0x000fd00008410000 */
[----:B------:R-:W-:Y:S05]  /*d6c0*/  @!P0 BRA `(.L_x_2573) ;  /* 0x0000000000788947 */ /* 0x000fea0003800000 */
        /* <DEDUP_REMOVED lines=26> */
[----:B------:R-:W-:-:S05]  /*d870*/  @P0 VIADD R5, R5, 0x1 ;  /* 0x0000000105050836 */ /* 0x000fca0000000000 */
[----:B------:R-:W-:Y:S02]  /*d880*/  @!P2 IADD3 R5, -R5, RZ, RZ ;  /* 0x000000ff0505a210 */ /* 0x000fe40007ffe1ff */
[----:B------:R-:W-:-:S05]  /*d890*/  @!P1 LOP3.LUT R5, RZ, R9, RZ, 0x33, !PT ;  /* 0x00000009ff059212 */ /* 0x000fca00078e33ff */
[----:B------:R-:W-:-:S07]  /*d8a0*/  IMAD.MOV.U32 R91, RZ, RZ, R5 ;  /* 0x000000ffff5b7224 */ /* 0x000fce00078e0005 */
.L_x_2573:
[----:B------:R-:W-:Y:S05]  /*d8b0*/  BSYNC B0 ;  /* 0x0000000000007941 */ /* 0x000fea0003800000 */
.L_x_2572:
[----:B------:R-:W2:Y:S01]  /*d8c0*/  LDL R0, [R1+0xa4] ;  /* 0x0000a40001007983 */ /* 0x000ea20000100800 */
[----:B------:R-:W-:Y:S02]  /*d8d0*/  PLOP3.LUT P0, PT, PT, PT, PT, 0x80, 0x0 ;  /* 0x000000000000781c */ /* 0x000fe40003f0f070 */
[----:B------:R-:W-:Y:S01]  /*d8e0*/  CS2R R168, SRZ ;  /* 0x0000000000a87805 */ /* 0x000fe2000001ff00 */
[----:B------:R-:W-:Y:S01]  /*d8f0*/  IMAD.MOV.U32 R5, RZ, RZ, RZ ;  /* 0x000000ffff057224 */ /* 0x000fe200078e00ff */
        /* <DEDUP_REMOVED lines=64> */
[----:B--2---:R-:W-:Y:S02]  /*dd00*/  IMAD R3, R0, R91, RZ ;  /* 0x0000005b00037224 */ /* 0x004fe400078e02ff */
[----:B------:R-:W-:-:S03]  /*dd10*/  IMAD.MOV.U32 R0, RZ, RZ, RZ ;  /* 0x000000ffff007224 */ /* 0x000fc600078e00ff */
[----:B------:R0:W-:Y:S01]  /*dd20*/  STL [R1+0x44], R3 ;  /* 0x0000440301007387 */ /* 0x0001e20000100800 */
[----:B------:R-:W-:Y:S02]  /*dd30*/  VIADDMNMX R91, R3, R91, R10, PT ;  /* 0x0000005b035b7246 */ /* 0x000fe4000380010a */
[----:B------:R-:W-:Y:S02]  /*dd40*/  CS2R R10, SRZ ;  /* 0x00000000000a7805 */ /* 0x000fe4000001ff00 */
[----:B------:R-:W-:-:S13]  /*dd50*/  ISETP.GT.AND P1, PT, R91, R3, PT ;  /* 0x000000035b00720c */ /* 0x000fda0003f24270 */
[----:B0-----:R-:W-:Y:S05]  /*dd60*/  @!P1 BRA `(.L_x_2574) ;  /* 0x0000012c00a89947 */ /* 0x001fea0003800000 */
[----:B------:R-:W0:Y:S01]  /*dd70*/  S2R R3, SR_TID.X ;  /* 0x0000000000037919 */ /* 0x000e220000002100 */
[----:B------:R-:W-:Y:S01]  /*dd80*/  UMOV UR4, 0xffffffff ;  /* 0xffffffff00047882 */ /* 0x000fe20000000000 */
[----:B------:R-:W-:Y:S02]  /*dd90*/  VIADD R0, R18, 0x20400 ;  /* 0x0002040012007836 */ /* 0x000fe40000000000 */
[----:B0-----:R-:W-:-:S05]  /*dda0*/  VIADD R28, R3, 0xffffff80 ;  /* 0xffffff80031c7836 */ /* 0x001fca0000000000 */
[----:B------:R-:W-:-:S04]  /*ddb0*/  SHF.R.S32.HI R33, RZ, 0x1f, R28 ;  /* 0x0000001fff217819 */ /* 0x000fc8000001141c */
[----:B------:R-:W-:-:S04]  /*ddc0*/  LEA.HI R13, R33, R28, RZ, 0x7 ;  /* 0x0000001c210d7211 */ /* 0x000fc800078f38ff */
[----:B------:R-:W-:Y:S01]  /*ddd0*/  SHF.R.S32.HI R13, RZ, 0x7, R13 ;  /* 0x00000007ff0d7819 */ /* 0x000fe2000001140d */
[----:B------:R-:W-:Y:S06]  /*dde0*/  BRA.DIV UR4, `(.L_x_2575) ;  /* 0x0000023204987947 */ /* 0x000fec000b800000 */
[----:B------:R0:W1:Y:S02]  /*ddf0*/  SHFL.IDX PT, R237, R13, RZ, 0x1f ;  /* 0x00001fff0ded7589 */ /* 0x00006400000e0000 */
.L_x_2841:
[----:B-1----:R-:W-:Y:S01]  /*de00*/  LEA.HI R3, R237, R237, RZ, 0x1 ;  /* 0x000000eded037211 */ /* 0x002fe200078f08ff */
[----:B------:R-:W-:Y:S01]  /*de10*/  BSSY B6, `(.L_x_2576) ;  /* 0x0000019000067945 */ /* 0x000fe20003800000 */
[----:B------:R-:W-:Y:S02]  /*de20*/  LOP3.LUT P0, RZ, R0, 0x3ff, RZ, 0xc0, !PT ;  /* 0x000003ff00ff7812 */ /* 0x000fe4000780c0ff */
[----:B------:R-:W-:Y:S02]  /*de30*/  LOP3.LUT R4, R3, 0x1e, RZ, 0xc0, !PT ;  /* 0x0000001e03047812 */ /* 0x000fe400078ec0ff */
[----:B------:R-:W-:-:S03]  /*de40*/  P2R R25, PR, RZ, 0x1 ;  /* 0x00000001ff197803 */ /* 0x000fc60000000000 */
[----:B------:R-:W-:-:S04]  /*de50*/  IMAD.IADD R3, R237, 0x1, -R4 ;  /* 0x00000001ed037824 */ /* 0x000fc800078e0a04 */
[----:B------:R-:W-:-:S05]  /*de60*/  IMAD R3, R3, 0x2000, R0 ;  /* 0x0000200003037824 */ /* 0x000fca00078e0200 */
[----:B------:R-:W-:-:S04]  /*de70*/  SHF.R.U32.HI R3, RZ, 0x4, R3 ;  /* 0x00000004ff037819 */ /* 0x000fc80000011603 */
[----:B------:R-:W-:Y:S01]  /*de80*/  LOP3.LUT R36, R3, 0x3fff, RZ, 0xc0, !PT ;  /* 0x00003fff03247812 */ /* 0x000fe200078ec0ff */
[----:B------:R-:W-:Y:S06]  /*de90*/  @!P0 BRA `(.L_x_2577) ;  /* 0x0000000000408947 */ /* 0x000fec0003800000 */
[----:B------:R-:W-:Y:S01]  /*dea0*/  MOV R14, 0x0 ;  /* 0x00000000000e7802 */ /* 0x000fe20000000f00 */
[----:B------:R-:W-:Y:S01]  /*deb0*/  ULDC.64 UR4, c[0x4][0x198] ;  /* 0x0100660000047ab9 */ /* 0x000fe20000000a00 */
[----:B------:R-:W-:Y:S01]  /*dec0*/  ULDC.64 UR6, c[0x4][0x1a0] ;  /* 0x0100680000067ab9 */ /* 0x000fe20000000a00 */
[----:B------:R-:W-:Y:S01]  /*ded0*/  IMAD.U32 R4, RZ, RZ, UR4 ;  /* 0x00000004ff047e24 */ /* 0x000fe2000f8e00ff */
[----:B------:R-:W-:Y:S01]  /*dee0*/  MOV R6, UR6 ;  /* 0x0000000600067c02 */ /* 0x000fe20008000f00 */
[----:B------:R-:W-:Y:S01]  /*def0*/  IMAD.U32 R5, RZ, RZ, UR5 ;  /* 0x00000005ff057e24 */ /* 0x000fe2000f8e00ff */
[----:B------:R-:W1:Y:S01]  /*df00*/  LDC.64 R14, c[0x4][R14] ;  /* 0x010000000e0e7b82 */ /* 0x000e620000000a00 */
[----:B------:R-:W-:Y:S01]  /*df10*/  ULDC.64 UR4, c[0x4][0x98] ;  /* 0x0100260000047ab9 */ /* 0x000fe20000000a00 */
[----:B------:R-:W-:Y:S02]  /*df20*/  IMAD.U32 R7, RZ, RZ, UR7 ;  /* 0x00000007ff077e24 */ /* 0x000fe4000f8e00ff */
[----:B------:R-:W-:-:S02]  /*df30*/  IMAD.U32 R10, RZ, RZ, UR4 ;  /* 0x00000004ff0a7e24 */ /* 0x000fc4000f8e00ff */
[----:B------:R-:W-:Y:S02]  /*df40*/  IMAD.U32 R11, RZ, RZ, UR5 ;  /* 0x00000005ff0b7e24 */ /* 0x000fe4000f8e00ff */
[----:B------:R-:W-:Y:S02]  /*df50*/  IMAD.MOV.U32 R8, RZ, RZ, 0x70 ;  /* 0x00000070ff087424 */ /* 0x000fe400078e00ff */
[----:B------:R-:W-:Y:S02]  /*df60*/  IMAD.MOV.U32 R12, RZ, RZ, 0x1 ;  /* 0x00000001ff0c7424 */ /* 0x000fe400078e00ff */
[----:B0-----:R-:W-:-:S07]  /*df70*/  IMAD.MOV.U32 R13, RZ, RZ, RZ ;  /* 0x000000ffff0d7224 */ /* 0x001fce00078e00ff */
[----:B------:R-:W-:-:S07]  /*df80*/  LEPC R20, `(.L_x_2577) ;  /* 0x000000001014794e */ /* 0x000fce0000000000 */
[----:B-1---5:R-:W-:Y:S05]  /*df90*/  CALL.ABS.NOINC R14 ;  /* 0x000000000e007343 */ /* 0x022fea0003c00000 */
.L_x_2577:
[----:B------:R-:W-:Y:S05]  /*dfa0*/  BSYNC B6 ;  /* 0x0000000000067941 */ /* 0x000fea0003800000 */
.L_x_2576:
        /* <DEDUP_REMOVED lines=13> */
.L_x_2581:
[----:B--2---:R2:W3:Y:S02]  /*e080*/  SYNCS.PHASECHK.TRANS64.TRYWAIT P0, [R18+URZ+0x38800], R3 ;  /* 0x03880003120075a7 */ /* 0x0044e4000800017f */
[----:B---3--:R-:W-:Y:S05]  /*e090*/  @!P0 NANOSLEEP.SYNCS 0x989680 ;  /* 0x009896800000895d */ /* 0x008fea0003900000 */
[----:B------:R-:W3:Y:S02]  /*e0a0*/  @!P0 SYNCS.PHASECHK.TRANS64 P0, [R18+URZ+0x38800], R3 ;  /* 0x03880003120085a7 */ /* 0x000ee4000800007f */
[----:B---3--:R-:W-:Y:S05]  /*e0b0*/  @!P0 BRA `(.L_x_2581) ;  /* 0xfffffffc00f08947 */ /* 0x008fea000383ffff */
.L_x_2580:
[----:B------:R-:W-:Y:S05]  /*e0c0*/  BSYNC B0 ;  /* 0x0000000000007941 */ /* 0x000fea0003800000 */
.L_x_2579:
[----:B------:R-:W-:Y:S05]  /*e0d0*/  BRA `(.L_x_2582) ;  /* 0x0000009400c87947 */ /* 0x000fea0003800000 */
.L_x_2578:
[----:B------:R-:W-:Y:S01]  /*e0e0*/  ISETP.NE.AND P0, PT, R25, RZ, PT ;  /* 0x000000ff1900720c */ /* 0x000fe20003f05270 */
[----:B------:R-:W-:Y:S01]  /*e0f0*/  ULDC.64 UR4, c[0x0][0x3f8] ;  /* 0x0000fe0000047ab9 */ /* 0x000fe20000000a00 */
[----:B-----5:R-:W-:Y:S01]  /*e100*/  SHF.R.S32.HI R0, RZ, 0x1f, R24 ;  /* 0x0000001fff007819 */ /* 0x020fe20000011418 */
[----:B------:R-:W-:Y:S01]  /*e110*/  ULDC.64 UR6, c[0x0][0x408] ;  /* 0x0001020000067ab9 */ /* 0x000fe20000000a00 */
[----:B------:R-:W-:Y:S01]  /*e120*/  IMAD.WIDE.U32 R26, R24, UR4, RZ ;  /* 0x00000004181a7c25 */ /* 0x000fe2000f8e00ff */
[----:B------:R-:W-:Y:S03]  /*e130*/  BSSY B6, `(.L_x_2583) ;  /* 0x0000019000067945 */ /* 0x000fe60003800000 */
        /* <DEDUP_REMOVED lines=15> */
[----:B------:R-:W-:Y:S01]  /*e230*/  IMAD.U32 R6, RZ, RZ, UR6 ;  /* 0x00000006ff067e24 */ /* 0x000fe2000f8e00ff */
[----:B------:R-:W-:Y:S01]  /*e240*/  MOV R10, UR4 ;  /* 0x00000004000a7c02 */ /* 0x000fe20008000f00 */
[----:B------:R-:W-:-:S02]  /*e250*/  IMAD.U32 R7, RZ, RZ, UR7 ;  /* 0x00000007ff077e24 */ /* 0x000fc4000f8e00ff */
[----:B------:R-:W-:Y:S02]  /*e260*/  IMAD.U32 R11, RZ, RZ, UR5 ;  /* 0x00000005ff0b7e24 */ /* 0x000fe4000f8e00ff */
[----:B------:R-:W-:Y:S02]  /*e270*/  IMAD.MOV.U32 R8, RZ, RZ, 0x70 ;  /* 0x00000070ff087424 */ /* 0x000fe400078e00ff */
[----:B------:R-:W-:Y:S02]  /*e280*/  IMAD.MOV.U32 R12, RZ, RZ, 0x1 ;  /* 0x00000001ff0c7424 */ /* 0x000fe400078e00ff */
[----:B0-----:R-:W-:-:S07]  /*e290*/  IMAD.MOV.U32 R13, RZ, RZ, RZ ;  /* 0x000000ffff0d7224 */ /* 0x001fce00078e00ff */
[----:B------:R-:W-:-:S07]  /*e2a0*/  LEPC R20, `(.L_x_2584) ;  /* 0x000000001014794e */ /* 0x000fce0000000000 */
[----:B-1----:R-:W-:Y:S05]  /*e2b0*/  CALL.ABS.NOINC R14 ;  /* 0x000000000e007343 */ /* 0x002fea0003c00000 */
.L_x_2584:
[----:B------:R-:W-:Y:S05]  /*e2c0*/  BSYNC B6 ;  /* 0x0000000000067941 */ /* 0x000fea0003800000 */
.L_x_2583:
[----:B------:R-:W2:Y:S01]  /*e2d0*/  LDL R51, [R1+0x3c] ;  /* 0x00003c0001337983 */ /* 0x000ea20000100800 */
[----:B------:R-:W-:Y:S01]  /*e2e0*/  ULDC.U8 UR4, c[0x0][0x410] ;  /* 0x0001040000047ab9 */ /* 0x000fe20000000000 */
[----:B------:R-:W-:Y:S01]  /*e2f0*/  LEA.HI R33, R33, R28, RZ, 0x3 ;  /* 0x0000001c21217211 */ /* 0x000fe200078f18ff */
[----:B------:R-:W-:Y:S01]  /*e300*/  BSSY B0, `(.L_x_2585) ;  /* 0x0000947000007945 */ /* 0x000fe20003800000 */
[----:B------:R-:W-:Y:S02]  /*e310*/  ISETP.NE.AND P0, PT, RZ, UR4, PT ;  /* 0x00000004ff007c0c */ /* 0x000fe4000bf05270 */
[----:B------:R-:W-:-:S05]  /*e320*/  LOP3.LUT R33, R33, 0xfffffff8, RZ, 0xc0, !PT ;  /* 0xfffffff821217812 */ /* 0x000fca00078ec0ff */
[----:B------:R-:W-:Y:S02]  /*e330*/  IMAD.IADD R0, R28, 0x1, -R33 ;  /* 0x000000011c007824 */ /* 0x000fe400078e0a21 */
[----:B--2---:R-:W-:-:S04]  /*e340*/  IMAD.IADD R3, R19, 0x1, R51 ;  /* 0x0000000113037824 */ /* 0x004fc800078e0233 */
[----:B------:R-:W-:Y:S01]  /*e350*/  IMAD R5, R0, 0x20, R3 ;  /* 0x0000002000057824 */ /* 0x000fe200078e0203 */
[----:B------:R-:W-:Y:S06]  /*e360*/  @!P0 BRA `(.L_x_2586) ;  /* 0x0000004800748947 */ /* 0x000fec0003800000 */
[----:B------:R-:W1:Y:S01]  /*e370*/  LDC R50, c[0x0][0x448] ;  /* 0x00011200ff327b82 */ /* 0x000e620000000800 */
[----:B------:R-:W-:Y:S01]  /*e380*/  ULDC.64 UR4, c[0x0][0x3f8] ;  /* 0x0000fe0000047ab9 */ /* 0x000fe20000000a00 */
[----:B------:R-:W-:Y:S01]  /*e390*/  IMAD.MOV.U32 R27, RZ, RZ, R29 ;  /* 0x000000ffff1b7224 */ /* 0x000fe200078e001d */
[----:B------:R-:W-:Y:S01]  /*e3a0*/  ULDC.64 UR6, c[0x0][0x408] ;  /* 0x0001020000067ab9 */ /* 0x000fe20000000a00 */
[----:B------:R-:W-:Y:S01]  /*e3b0*/  IMAD.MOV.U32 R25, RZ, RZ, R31 ;  /* 0x000000ffff197224 */ /* 0x000fe200078e001f */
[----:B------:R-:W-:Y:S01]  /*e3c0*/  ULDC.64 UR8, c[0x0][0x400] ;  /* 0x0001000000087ab9 */ /* 0x000fe20000000a00 */
[----:B------:R-:W-:Y:S02]  /*e3d0*/  SHF.R.S32.HI R52, RZ, 0x1f, R233 ;  /* 0x0000001fff347819 */ /* 0x000fe400000114e9 */
[----:B-1----:R-:W-:-:S13]  /*e3e0*/  ISETP.NE.AND P0, PT, R50, 0x1, PT ;  /* 0x000000013200780c */ /* 0x002fda0003f05270 */
[----:B------:R-:W1:Y:S08]  /*e3f0*/  @P0 LDC R0, c[0x0][0x44c] ;  /* 0x00011300ff000b82 */ /* 0x000e700000000800 */
[----:B------:R-:W2:Y:S01]  /*e400*/  @P0 LDC R7, c[0x0][0x450] ;  /* 0x00011400ff070b82 */ /* 0x000ea20000000800 */
[----:B-1----:R-:W-:-:S05]  /*e410*/  @P0 IMAD.HI.U32 R0, R5, R0, RZ ;  /* 0x0000000005000227 */ /* 0x002fca00078e00ff */
[----:B--2---:R-:W-:-:S04]  /*e420*/  @P0 SHF.R.U32.HI R5, RZ, R7, R0 ;  /* 0x00000007ff050219 */ /* 0x004fc80000011600 */
        /* <DEDUP_REMOVED lines=18> */
.L_x_2847:
[----:B------:R-:W5:Y:S01]  /*e550*/  LDL R6, [R1+0x40] ;  /* 0x0000400001067983 */ /* 0x000f620000100800 */
[----:B------:R-:W-:Y:S01]  /*e560*/  BSSY B1, `(.L_x_2588) ;  /* 0x000001b000017945 */ /* 0x000fe20003800000 */
[----:B------:R-:W-:Y:S02]  /*e570*/  CS2R R40, SRZ ;  /* 0x0000000000287805 */ /* 0x000fe4000001ff00 */
[----:B------:R-:W-:Y:S02]  /*e580*/  CS2R R44, SRZ ;  /* 0x00000000002c7805 */ /* 0x000fe4000001ff00 */
[----:B------:R-:W-:Y:S02]  /*e590*/  CS2R R42, SRZ ;  /* 0x00000000002a7805 */ /* 0x000fe4000001ff00 */
[----:B------:R-:W-:Y:S01]  /*e5a0*/  CS2R R46, SRZ ;  /* 0x00000000002e7805 */ /* 0x000fe2000001ff00 */
[----:B-----5:R-:W-:-:S05]  /*e5b0*/  IMAD R50, R6, R50, RZ ;  /* 0x0000003206327224 */ /* 0x020fca00078e02ff */
[----:B------:R-:W-:-:S13]  /*e5c0*/  ISETP.GE.AND P0, PT, R3, R50, PT ;  /* 0x000000320300720c */ /* 0x000fda0003f06270 */
[----:B------:R-:W-:Y:S05]  /*e5d0*/  @P0 BRA `(.L_x_2589) ;  /* 0x00000000004c0947 */ /* 0x000fea0003800000 */
[----:B------:R-:W-:Y:S01]  /*e5e0*/  ULDC UR4, c[0x0][0x3f4] ;  /* 0x0000fd0000047ab9 */ /* 0x000fe20000000800 */
[----:B------:R-:W-:Y:S02]  /*e5f0*/  CS2R R40, SRZ ;  /* 0x0000000000287805 */ /* 0x000fe4000001ff00 */
[----:B------:R-:W-:Y:S02]  /*e600*/  ISETP.GE.AND P4, PT, R233, UR4, PT ;  /* 0x00000004e9007c0c */ /* 0x000fe4000bf86270 */
[----:B------:R-:W-:Y:S02]  /*e610*/  CS2R R44, SRZ ;  /* 0x00000000002c7805 */ /* 0x000fe4000001ff00 */
[----:B------:R-:W-:-:S09]  /*e620*/  ISETP.GE.AND P3, PT, R22, UR4, PT ;  /* 0x0000000416007c0c */ /* 0x000fd2000bf66270 */
[----:B---3--:R-:W-:-:S05]  /*e630*/  @!P4 IADD3 R6, P0, R233, R4, RZ ;  /* 0x00000004e906c210 */ /* 0x008fca0007f1e0ff */
[----:B--2---:R-:W-:Y:S01]  /*e640*/  @!P4 IMAD.X R7, R5, 0x1, R52, P0 ;  /* 0x000000010507c824 */ /* 0x004fe200000e0634 */
[----:B------:R-:W-:Y:S02]  /*e650*/  @!P3 IADD3 R4, P0, R22, R4, RZ ;  /* 0x000000041604b210 */ /* 0x000fe40007f1e0ff */
[----:B0-----:R-:W-:Y:S02]  /*e660*/  @!P4 IADD3 R8, P2, R233, R14, RZ ;  /* 0x0000000ee908c210 */ /* 0x001fe40007f5e0ff */
[----:B------:R0:W5:Y:S01]  /*e670*/  @!P4 LD.E.64 R40, desc[UR40][R6.64] ;  /* 0x000000280628c980 */ /* 0x000162000c101b00 */
[----:B------:R-:W-:Y:S02]  /*e680*/  CS2R R46, SRZ ;  /* 0x00000000002e7805 */ /* 0x000fe4000001ff00 */
[----:B------:R-:W-:Y:S01]  /*e690*/  CS2R R42, SRZ ;  /* 0x00000000002a7805 */ /* 0x000fe2000001ff00 */
[----:B------:R-:W-:-:S05]  /*e6a0*/  @!P3 IMAD.X R5, R5, 0x1, R23, P0 ;  /* 0x000000010505b824 */ /* 0x000fca00000e0617 */
[----:B------:R2:W5:Y:S01]  /*e6b0*/  @!P3 LD.E.64 R44, desc[UR40][R4.64] ;  /* 0x00000028042cb980 */ /* 0x000562000c101b00 */
[----:B0-----:R-:W-:-:S05]  /*e6c0*/  @!P3 IADD3 R6, P1, R22, R14, RZ ;  /* 0x0000000e1606b210 */ /* 0x001fca0007f3e0ff */
[C---:B----4-:R-:W-:Y:S02]  /*e6d0*/  @!P3 IMAD.X R7, R9.reuse, 0x1, R23, P1 ;  /* 0x000000010907b824 */ /* 0x050fe400008e0617 */
[----:B------:R-:W-:-:S03]  /*e6e0*/  @!P4 IMAD.X R9, R9, 0x1, R52, P2 ;  /* 0x000000010909c824 */ /* 0x000fc600010e0634 */
[----:B------:R2:W5:Y:S04]  /*e6f0*/  @!P3 LD.E.64 R46, desc[UR40][R6.64] ;  /* 0x00000028062eb980 */ /* 0x000568000c101b00 */
[----:B------:R2:W5:Y:S02]  /*e700*/  @!P4 LD.E.64 R42, desc[UR40][R8.64] ;  /* 0x00000028082ac980 */ /* 0x000564000c101b00 */
.L_x_2589:
[----:B------:R-:W-:Y:S05]  /*e710*/  BSYNC B1 ;  /* 0x0000000000017941 */ /* 0x000fea0003800000 */
.L_x_2588:
[----:B------:R-:W-:Y:S01]  /*e720*/  UMOV UR4, 0xffffffff ;  /* 0xffffffff00047882 */ /* 0x000fe20000000000 */
[----:B------:R-:W-:Y:S02]  /*e730*/  CS2R R30, SRZ ;  /* 0x00000000001e7805 */ /* 0x000fe4000001ff00 */
[----:B------:R-:W-:Y:S05]  /*e740*/  BRA.DIV UR4, `(.L_x_2590) ;  /* 0x0000022a04d87947 */ /* 0x000fea000b800000 */
[----:B--2---:R2:W1:Y:S04]  /*e750*/  SHFL.IDX PT, R5, R10, 0x1, 0x181f ;  /* 0x00381f000a057f89 */ /* 0x00446800000e0000 */
[----:B---3--:R2:W3:Y:S04]  /*e760*/  SHFL.IDX PT, R4, R0, 0x1, 0x181f ;  /* 0x00381f0000047f89 */ /* 0x0084e800000e0000 */
[----:B----4-:R2:W4:Y:S04]  /*e770*/  SHFL.IDX PT, R9, R37, 0x1, 0x181f ;  /* 0x00381f0025097f89 */ /* 0x01052800000e0000 */
[----:B0-----:R2:W0:Y:S02]  /*e780*/  SHFL.IDX PT, R14, R48, 0x1, 0x181f ;  /* 0x00381f00300e7f89 */ /* 0x00142400000e0000 */
.L_x_2853:
[----:B------:R-:W-:Y:S01]  /*e790*/  IADD3 R6, R3, 0x20, RZ ;  /* 0x0000002003067810 */ /* 0x000fe20007ffe0ff */
[----:B------:R-:W-:Y:S01]  /*e7a0*/  BSSY B1, `(.L_x_2591) ;  /* 0x0000019000017945 */ /* 0x000fe20003800000 */
        /* <DEDUP_REMOVED lines=10> */
[----:B---3--:R-:W-:-:S05]  /*e850*/  @!P4 IADD3 R6, P0, R233, R4, RZ ;  /* 0x00000004e906c210 */ /* 0x008fca0007f1e0ff */
[----:B-1----:R-:W-:Y:S01]  /*e860*/  @!P4 IMAD.X R7, R5, 0x1, R52, P0 ;  /* 0x000000010507c824 */ /* 0x002fe200000e0634 */
        /* <DEDUP_REMOVED lines=12> */
.L_x_2592:
[----:B------:R-:W-:Y:S05]  /*e930*/  BSYNC B1 ;  /* 0x0000000000017941 */ /* 0x000fea0003800000 */
.L_x_2591:
[----:B------:R-:W-:-:S03]  /*e940*/  UMOV UR4, 0xffffffff ;  /* 0xffffffff00047882 */ /* 0x000fc60000000000 */
[----:B------:R-:W-:Y:S05]  /*e950*/  BRA.DIV UR4, `(.L_x_2593) ;  /* 0x0000022a04c47947 */ /* 0x000fea000b800000 */
[----:B-1----:R1:W1:Y:S04]  /*e960*/  SHFL.IDX PT, R5, R10, 0x2, 0x181f ;  /* 0x00581f000a057f89 */ /* 0x00226800000e0000 */
[----:B---3--:R3:W1:Y:S04]  /*e970*/  SHFL.IDX PT, R4, R0, 0x2, 0x181f ;  /* 0x00581f0000047f89 */ /* 0x00866800000e0000 */
[----:B----4-:R3:W4:Y:S04]  /*e980*/  SHFL.IDX PT, R9, R37, 0x2, 0x181f ;  /* 0x00581f0025097f89 */ /* 0x01072800000e0000 */
[----:B0-----:R3:W0:Y:S02]  /*e990*/  SHFL.IDX PT, R14, R48, 0x2, 0x181f ;  /* 0x00581f00300e7f89 */ /* 0x00162400000e0000 */
.L_x_2859:
        /* <DEDUP_REMOVED lines=13> */
[----:B-1----:R-:W-:-:S05]  /*ea70*/  @!P4 IADD3 R6, P0, R233, R4, RZ ;  /* 0x00000004e906c210 */ /* 0x002fca0007f1e0ff */
[----:B------:R-:W-:Y:S01]  /*ea80*/  @!P4 IMAD.X R7, R5, 0x1, R52, P0 ;  /* 0x000000010507c824 */ /* 0x000fe200000e0634 */
        /* <DEDUP_REMOVED lines=12> */
.L_x_2595:
[----:B------:R-:W-:Y:S05]  /*eb50*/  BSYNC B1 ;  /* 0x0000000000017941 */ /* 0x000fea0003800000 */
.L_x_2594:
[----:B------:R-:W-:Y:S01]  /*eb60*/  UMOV UR4, 0xffffffff ;  /* 0xffffffff00047882 */ /* 0x000fe20000000000 */
[----:B-1--4-:R-:W-:Y:S02]  /*eb70*/  CS2R R8, SRZ ;  /* 0x0000000000087805 */ /* 0x012fe4000001ff00 */
[----:B------:R-:W-:Y:S05]  /*eb80*/  BRA.DIV UR4, `(.L_x_2596) ;  /* 0x0000022a04a87947 */ /* 0x000fea000b800000 */
[----:B------:R1:W4:Y:S04]  /*eb90*/  SHFL.IDX PT, R5, R10, 0x3, 0x181f ;  /* 0x00781f000a057f89 */ /* 0x00032800000e0000 */
[----:B------:R1:W0:Y:S04]  /*eba0*/  SHFL.IDX PT, R4, R0, 0x3, 0x181f ;  /* 0x00781f0000047f89 */ /* 0x00022800000e0000 */
[----:B--23--:R-:W2:Y:S04]  /*ebb0*/  SHFL.IDX PT, R37, R37, 0x3, 0x181f ;  /* 0x00781f0025257f89 */ /* 0x00cea800000e0000 */
[----:B-1----:R-:W3:Y:S02]  /*ebc0*/  SHFL.IDX PT, R48, R48, 0x3, 0x181f ;  /* 0x00781f0030307f89 */ /* 0x002ee400000e0000 */
.L_x_2865:
[----:B------:R-:W-:Y:S01]  /*ebd0*/  VIADD R3, R3, 0x60 ;  /* 0x0000006003037836 */ /* 0x000fe20000000000 */
[----:B------:R-:W-:Y:S01]  /*ebe0*/  BSSY B1, `(.L_x_2597) ;  /* 0x0000019000017945 */ /* 0x000fe20003800000 */
[----:B------:R-:W-:Y:S02]  /*ebf0*/  CS2R R12, SRZ ;  /* 0x00000000000c7805 */ /* 0x000fe4000001ff00 */
[----:B------:R-:W-:Y:S02]  /*ec00*/  CS2R R10, SRZ ;  /* 0x00000000000a7805 */ /* 0x000fe4000001ff00 */
[----:B0-----:R-:W-:Y:S02]  /*ec10*/  CS2R R14, SRZ ;  /* 0x00000000000e7805 */ /* 0x001fe4000001ff00 */
[----:B------:R-:W-:-:S13]  /*ec20*/  ISETP.GE.AND P0, PT, R3, R50, PT ;  /* 0x000000320300720c */ /* 0x000fda0003f06270 */
[----:B------:R-:W-:Y:S05]  /*ec30*/  @P0 BRA `(.L_x_2598) ;  /* 0x00000000004c0947 */ /* 0x000fea0003800000 */
[----:B------:R-:W-:Y:S01]  /*ec40*/  ULDC UR4, c[0x0][0x3f4] ;  /* 0x0000fd0000047ab9 */ /* 0x000fe20000000800 */
[----:B------:R-:W-:Y:S02]  /*ec50*/  CS2R R8, SRZ ;  /* 0x0000000000087805 */ /* 0x000fe4000001ff00 */
[----:B------:R-:W-:Y:S02]  /*ec60*/  ISETP.GE.AND P4, PT, R233, UR4, PT ;  /* 0x00000004e9007c0c */ /* 0x000fe4000bf86270 */
[----:B------:R-:W-:-:S11]  /*ec70*/  ISETP.GE.AND P3, PT, R22, UR4, PT ;  /* 0x0000000416007c0c */ /* 0x000fd6000bf66270 */
[C---:B------:R-:W-:Y:S02]  /*ec80*/  @!P4 IADD3 R10, P0, R233.reuse, R4, RZ ;  /* 0x00000004e90ac210 */ /* 0x040fe40007f1e0ff */
[----:B---3--:R-:W-:-:S03]  /*ec90*/  @!P4 IADD3 R6, P2, R233, R48, RZ ;  /* 0x00000030e906c210 */ /* 0x008fc60007f5e0ff */
[C-C-:B----4-:R-:W-:Y:S01]  /*eca0*/  @!P4 IMAD.X R11, R5.reuse, 0x1, R52.reuse, P0 ;  /* 0x00000001050bc824 */ /* 0x150fe200000e0634 */
[C---:B------:R-:W-:Y:S02]  /*ecb0*/  @!P3 IADD3 R4, P0, R22.reuse, R4, RZ ;  /* 0x000000041604b210 */ /* 0x040fe40007f1e0ff */
[----:B------:R-:W-:Y:S02]  /*ecc0*/  @!P3 IADD3 R48, P1, R22, R48, RZ ;  /* 0x000000301630b210 */ /* 0x000fe40007f3e0ff */
[----:B------:R-:W-:Y:S01]  /*ecd0*/  CS2R R12, SRZ ;  /* 0x00000000000c7805 */ /* 0x000fe2000001ff00 */
[----:B------:R0:W5:Y:S01]  /*ece0*/  @!P4 LD.E.64 R8, desc[UR40][R10.64] ;  /* 0x000000280a08c980 */ /* 0x000162000c101b00 */
[----:B------:R-:W-:Y:S01]  /*ecf0*/  CS2R R14, SRZ ;  /* 0x00000000000e7805 */ /* 0x000fe2000001ff00 */
[----:B------:R-:W-:Y:S01]  /*ed00*/  @!P3 IMAD.X R5, R5, 0x1, R23, P0 ;  /* 0x000000010505b824 */ /* 0x000fe200000e0617 */
[C---:B--2---:R-:W-:Y:S01]  /*ed10*/  @!P3 IADD3.X R49, R37.reuse, R23, RZ, P1, !PT ;  /* 0x000000172531b210 */ /* 0x044fe20000ffe4ff */
[----:B------:R-:W-:-:S03]  /*ed20*/  @!P4 IMAD.X R7, R37, 0x1, R52, P2 ;  /* 0x000000012507c824 */ /* 0x000fc600010e0634 */
[----:B------:R1:W5:Y:S01]  /*ed30*/  @!P3 LD.E.64 R12, desc[UR40][R4.64] ;  /* 0x00000028040cb980 */ /* 0x000362000c101b00 */
[----:B0-----:R-:W-:-:S03]  /*ed40*/  CS2R R10, SRZ ;  /* 0x00000000000a7805 */ /* 0x001fc6000001ff00 */
[----:B------:R1:W5:Y:S04]  /*ed50*/  @!P3 LD.E.64 R14, desc[UR40][R48.64] ;  /* 0x00000028300eb980 */ /* 0x000368000c101b00 */
[----:B------:R1:W5:Y:S02]  /*ed60*/  @!P4 LD.E.64 R10, desc[UR40][R6.64] ;  /* 0x00000028060ac980 */ /* 0x000364000c101b00 */
.L_x_2598:
[----:B------:R-:W-:Y:S05]  /*ed70*/  BSYNC B1 ;  /* 0x0000000000017941 */ /* 0x000fea0003800000 */
.L_x_2597:
[----:B------:R-:W-:Y:S01]  /*ed80*/  ULEA.HI UR4, UR39, UR39, URZ, 0x1 ;  /* 0x0000002727047291 */ /* 0x000fe2000f8f083f */
[----:B------:R-:W-:Y:S01]  /*ed90*/  VIADDMNMX R0, R50, -R51, 0x80, PT ;  /* 0x0000008032007446 */ /* 0x000fe20003800933 */
[----:B------:R-:W-:Y:S02]  /*eda0*/  BSSY B1, `(.L_x_2599) ;  /* 0x0000008000017945 */ /* 0x000fe40003800000 */
[----:B------:R-:W-:Y:S01]  /*edb0*/  ULOP3.LUT UR4, UR4, 0xfffffffe, URZ, 0xc0, !UPT ;  /* 0xfffffffe04047892 */ /* 0x000fe2000f8ec03f */
[----:B------:R-:W-:-:S03]  /*edc0*/  ISETP.GE.AND P1, PT, R19, R0, PT ;  /* 0x000000001300720c */ /* 0x000fc60003f26270 */
[----:B------:R-:W-:-:S06]  /*edd0*/  UIADD3 UR4, UR39, -UR4, URZ ;  /* 0x8000000427047290 */ /* 0x000fcc000fffe03f */
[----:B------:R-:W-:-:S05]  /*ede0*/  IMAD.U32 R3, RZ, RZ, UR4 ;  /* 0x00000004ff037e24 */ /* 0x000fca000f8e00ff */
[----:B------:R-:W-:-:S04]  /*edf0*/  SHF.L.U32 R3, R3, 0x1f, RZ ;  /* 0x0000001f03037819 */ /* 0x000fc800000006ff */
[----:B------:R-:W0:Y:S02]  /*ee00*/  SYNCS.PHASECHK.TRANS64.TRYWAIT P0, [R18+URZ+0x38800], R3 ;  /* 0x03880003120075a7 */ /* 0x000e24000800017f */
[----:B0-----:R-:W-:Y:S05]  /*ee10*/  @!P0 BRA `(.L_x_2600) ;  /* 0x0000022800788947 */ /* 0x001fea0003800000 */
.L_x_2866:
[----:B------:R-:W-:Y:S05]  /*ee20*/  BSYNC B1 ;  /* 0x0000000000017941 */ /* 0x000fea0003800000 */
.L_x_2599:
[----:B------:R-:W-:Y:S04]  /*ee30*/  BSSY B1, `(.L_x_2601) ;  /* 0x00000fa000017945 */ /* 0x000fe80003800000 */
[----:B------:R-:W-:Y:S05]  /*ee40*/  @P1 BRA `(.L_x_2602) ;  /* 0x0000000c00e01947 */ /* 0x000fea0003800000 */
[----:B------:R0:W5:Y:S01]  /*ee50*/  LDL R61, [R1+0x7c] ;  /* 0x00007c00013d7983 */ /* 0x0001620000100800 */
[----:B------:R-:W1:Y:S01]  /*ee60*/  LDC R3, c[0x0][0x3f4] ;  /* 0x0000fd00ff037b82 */ /* 0x000e620000000800 */
[----:B------:R-:W-:Y:S01]  /*ee70*/  BSSY B2, `(.L_x_2603) ;  /* 0x000007a000027945 */ /* 0x000fe20003800000 */
[-C--:B-1----:R-:W-:Y:S02]  /*ee80*/  ISETP.GE.AND P0, PT, R22, R3.reuse, PT ;  /* 0x000000031600720c */ /* 0x082fe40003f06270 */
[----:B------:R-:W-:-:S11]  /*ee90*/  ISETP.GE.AND P1, PT, R233, R3, PT ;  /* 0x00000003e900720c */ /* 0x000fd60003f26270 */
[----:B0-----:R-:W-:Y:S05]  /*eea0*/  @P0 BRA `(.L_x_2604) ;  /* 0x0000000400d80947 */ /* 0x001fea0003800000 */
[----:B----45:R-:W0:Y:S01]  /*eeb0*/  LDS.128 R4, [R61+0x20400] ;  /* 0x020400003d047984 */ /* 0x030e220000000c00 */
[----:B--2---:R-:W-:Y:S02]  /*eec0*/  SHF.R.U32.HI R37, RZ, 0x8, R44 ;  /* 0x00000008ff257819 */ /* 0x004fe4000001162c */
[----:B------:R-:W-:Y:S02]  /*eed0*/  SHF.R.U32.HI R50, RZ, 0x8, R45 ;  /* 0x00000008ff327819 */ /* 0x000fe4000001162d */
[----:B------:R-:W-:Y:S02]  /*eee0*/  LOP3.LUT R3, R44, 0xff, RZ, 0xc0, !PT ;  /* 0x000000ff2c037812 */ /* 0x000fe400078ec0ff */
[----:B---3--:R-:W-:Y:S02]  /*eef0*/  LOP3.LUT R48, R37, 0xff, RZ, 0xc0, !PT ;  /* 0x000000ff25307812 */ /* 0x008fe400078ec0ff */
        /* <DEDUP_REMOVED lines=113> */
.L_x_2604:
[----:B------:R-:W-:Y:S05]  /*f610*/  BSYNC B2 ;  /* 0x0000000000027941 */ /* 0x000fea0003800000 */
.L_x_2603:
[----:B------:R-:W-:Y:S05]  /*f620*/  @P1 BRA `(.L_x_2602) ;  /* 0x0000000400e81947 */ /* 0x000fea0003800000 */
[----:B0---45:R-:W0:Y:S01]  /*f630*/  LDS.128 R4, [R61+0x24400] ;  /* 0x024400003d047984 */ /* 0x031e220000000c00 */
[----:B------:R-:W-:Y:S02]  /*f640*/  SHF.R.U32.HI R45, RZ, 0x8, R42 ;  /* 0x00000008ff2d7819 */ /* 0x000fe4000001162a */
[----:B---3--:R-:W-:Y:S02]  /*f650*/  LOP3.LUT R48, R42, 0xff, RZ, 0xc0, !PT ;  /* 0x000000ff2a307812 */ /* 0x008fe400078ec0ff */
[----:B------:R-:W-:Y:S02]  /*f660*/  LOP3.LUT R45, R45, 0xff, RZ, 0xc0, !PT ;  /* 0x000000ff2d2d7812 */ /* 0x000fe400078ec0ff */
[----:B--2---:R-:W-:Y:S02]  /*f670*/  SHF.R.U32.HI R37, RZ, 0x8, R41 ;  /* 0x00000008ff257819 */ /* 0x004fe40000011629 */
        /* <DEDUP_REMOVED lines=38> */
[C---:B------:R-:W-:Y:S01]  /*f8e0*/  FMUL.FTZ R51, R37.reuse, R50 ;  /* 0x0000003225337220 */ /* 0x040fe20000410000 */
        /* <DEDUP_REMOVED lines=78> */
.L_x_2602:
[----:B------:R-:W-:Y:S05]  /*fdd0*/  BSYNC B1 ;  /* 0x0000000000017941 */ /* 0x000fea0003800000 */
.L_x_2601:
[----:B------:R-:W-:Y:S01]  /*fde0*/  VIADD R3, R19, 0x20 ;  /* 0x0000002013037836 */ /* 0x000fe20000000000 */
[----:B------:R-:W-:Y:S04]  /*fdf0*/  BSSY B1, `(.L_x_2605) ;  /* 0x00000fb000017945 */ /* 0x000fe80003800000 */
[----:B------:R-:W-:-:S13]  /*fe00*/  ISETP.GE.AND P0, PT, R3, R0, PT ;  /* 0x000000000300720c */ /* 0x000fda0003f06270 */
        /* <DEDUP_REMOVED lines=8> */
[----:B------:R-:W-:Y:S02]  /*fe90*/  SHF.R.U32.HI R41, RZ, 0x8, R38 ;  /* 0x00000008ff297819 */ /* 0x000fe40000011626 */
[----:B------:R-:W-:Y:S02]  /*fea0*/  LOP3.LUT R44, R38, 0xff, RZ, 0xc0, !PT ;  /* 0x000000ff262c7812 */ /* 0x000fe400078ec0ff */
        /* <DEDUP_REMOVED lines=41> */
[C---:B---3--:R-:W-:Y:S01]  /*10140*/  FMUL.FTZ R48, R34.reuse, R46 ;  /* 0x0000002e22307220 */ /* 0x048fe20000410000 */
        /* <DEDUP_REMOVED lines=77> */
.L_x_2608:
[----:B------:R-:W-:Y:S05]  /*10620*/  BSYNC B2 ;  /* 0x0000000000027941 */ /* 0x000fea0003800000 */
.L_x_2607:
[----:B------:R-:W-:Y:S05]  /*10630*/  @P1 BRA `(.L_x_2606) ;  /* 0x0000000400d81947 */ /* 0x000fea0003800000 */
[----:B0---45:R-:W0:Y:S01]  /*10640*/  LDS.128 R4, [R53+0x25400] ;  /* 0x0254000035047984 */ /* 0x031e220000000c00 */
[----:B------:R-:W-:Y:S02]  /*10650*/  SHF.R.U32.HI R34, RZ, 0x8, R30 ;  /* 0x00000008ff227819 */ /* 0x000fe4000001161e */
        /* <DEDUP_REMOVED lines=16> */
[----:B--2---:R-:W-:Y:S02]  /*10760*/  LOP3.LUT R37, R32, 0xff, RZ, 0xc0, !PT ;  /* 0x000000ff20257812 */ /* 0x004fe400078ec0ff */
        /* <DEDUP_REMOVED lines=53> */
[C---:B---3--:R-:W-:Y:S01]  /*10ac0*/  FFMA.FTZ R48, R33.reuse, R37, -R34 ;  /* 0x0000002521307223 */ /* 0x048fe20000010822 */
        /* <DEDUP_REMOVED lines=45> */
.L_x_2606:
[----:B------:R-:W-:Y:S05]  /*10da0*/  BSYNC B1 ;  /* 0x0000000000017941 */ /* 0x000fea0003800000 */
.L_x_2605:
[----:B------:R-:W-:Y:S01]  /*10db0*/  VIADD R3, R19, 0x40 ;  /* 0x0000004013037836 */ /* 0x000fe20000000000 */
[----:B------:R-:W-:Y:S04]  /*10dc0*/  BSSY B1, `(.L_x_2609) ;  /* 0x00000fb000017945 */ /* 0x000fe80003800000 */
[----:B------:R-:W-:-:S13]  /*10dd0*/  ISETP.GE.AND P0, PT, R3, R0, PT ;  /* 0x000000000300720c */ /* 0x000fda0003f06270 */
[----:B------:R-:W-:Y:S05]  /*10de0*/  @P0 BRA `(.L_x_2610) ;  /* 0x0000000c00e00947 */ /* 0x000fea0003800000 */
[----:B-----5:R0:W5:Y:S01]  /*10df0*/  LDL R45, [R1+0x7c] ;  /* 0x00007c00012d7983 */ /* 0x0201620000100800 */
        /* <DEDUP_REMOVED lines=16> */
[----:B--2---:R-:W-:Y:S02]  /*10f00*/  SHF.R.U32.HI R37, RZ, 0x10, R29 ;  /* 0x00000010ff257819 */ /* 0x004fe4000001161d */
        /* <DEDUP_REMOVED lines=106> */
.L_x_2612:
[----:B------:R-:W-:Y:S05]  /*115b0*/  BSYNC B2 ;  /* 0x0000000000027941 */ /* 0x000fea0003800000 */
.L_x_2611:
[----:B------:R-:W-:Y:S05]  /*115c0*/  @P1 BRA `(.L_x_2610) ;  /* 0x0000000400e81947 */ /* 0x000fea0003800000 */
[----:B0---45:R-:W0:Y:S01]  /*115d0*/  LDS.128 R4, [R45+0x26400] ;  /* 0x026400002d047984 */ /* 0x031e220000000c00 */
[----:B------:R-:W-:Y:S02]  /*115e0*/  SHF.R.U32.HI R27, RZ, 0x8, R25 ;  /* 0x00000008ff1b7819 */ /* 0x000fe40000011619 */
        /* <DEDUP_REMOVED lines=49> */
[----:B--2---:R-:W-:Y:S01]  /*11900*/  FFMA.FTZ R37, R21, R32, R35 ;  /* 0x0000002015257223 */ /* 0x004fe20000010023 */
        /* <DEDUP_REMOVED lines=70> */
.L_x_2610:
[----:B------:R-:W-:Y:S05]  /*11d70*/  BSYNC B1 ;  /* 0x0000000000017941 */ /* 0x000fea0003800000 */
.L_x_2609:
[----:B------:R-:W-:-:S05]  /*11d80*/  VIADD R3, R19, 0x60 ;  /* 0x0000006013037836 */ /* 0x000fca0000000000 */
        /* <DEDUP_REMOVED lines=130> */
.L_x_2615:
[----:B------:R-:W-:Y:S05]  /*125b0*/  BSYNC B1 ;  /* 0x0000000000017941 */ /* 0x000fea0003800000 */
.L_x_2614:
[----:B------:R-:W-:Y:S05]  /*125c0*/  @P1 BRA `(.L_x_2613) ;  /* 0x0000005000681947 */ /* 0x000fea0003800000 */
[----:B0---45:R-:W0:Y:S01]  /*125d0*/  LDS.128 R4, [R35+0x27400] ;  /* 0x0274000023047984 */ /* 0x031e220000000c00 */
[----:B------:R-:W-:Y:S02]  /*125e0*/  SHF.R.U32.HI R13, RZ, 0x8, R9 ;  /* 0x00000008ff0d7819 */ /* 0x000fe40000011609 */
        /* <DEDUP_REMOVED lines=117> */
.L_x_2586:
[----:B------:R-:W1:Y:S01]  /*12d40*/  LDC R52, c[0x0][0x448] ;  /* 0x00011200ff347b82 */ /* 0x000e620000000800 */
[----:B------:R-:W-:Y:S01]  /*12d50*/  MOV R25, R31 ;  /* 0x0000001f00197202 */ /* 0x000fe20000000f00 */
[----:B------:R-:W-:Y:S01]  /*12d60*/  IMAD.MOV.U32 R27, RZ, RZ, R29 ;  /* 0x000000ffff1b7224 */ /* 0x000fe200078e001d */
[----:B------:R-:W-:Y:S01]  /*12d70*/  ULDC.64 UR4, c[0x0][0x3f8] ;  /* 0x0000fe0000047ab9 */ /* 0x000fe20000000a00 */
[----:B------:R-:W-:Y:S01]  /*12d80*/  ULDC.64 UR6, c[0x0][0x408] ;  /* 0x0001020000067ab9 */ /* 0x000fe20000000a00 */
[----:B------:R-:W-:Y:S01]  /*12d90*/  ULDC.64 UR8, c[0x0][0x400] ;  /* 0x0001000000087ab9 */ /* 0x000fe20000000a00 */
        /* <DEDUP_REMOVED lines=19> */
[----:B------:R-:W2:Y:S01]  /*12ed0*/  LDL R6, [R1+0x40] ;  /* 0x0000400001067983 */ /* 0x000ea20000100800 */
[----:B------:R-:W1:Y:S03]  /*12ee0*/  LDC R37, c[0x0][0x3f4] ;  /* 0x0000fd00ff257b82 */ /* 0x000e660000000800 */
[----:B------:R-:W3:Y:S04]  /*12ef0*/  SHFL.IDX PT, R7, R55, RZ, 0x181f ;  /* 0x00181fff37077589 */ /* 0x000ee800000e0000 */
[----:B------:R-:W4:Y:S04]  /*12f00*/  SHFL.IDX PT, R14, R59, RZ, 0x181f ;  /* 0x00181fff3b0e7589 */ /* 0x000f2800000e0000 */
[----:B------:R-:W5:Y:S04]  /*12f10*/  SHFL.IDX PT, R5, R53, RZ, 0x181f ;  /* 0x00181fff35057589 */ /* 0x000f6800000e0000 */
[----:B------:R-:W0:Y:S01]  /*12f20*/  SHFL.IDX PT, R9, R57, RZ, 0x181f ;  /* 0x00181fff39097589 */ /* 0x000e2200000e0000 */
[----:B-1----:R-:W-:Y:S01]  /*12f30*/  ISETP.GE.AND P0, PT, R16, R37, PT ;  /* 0x000000251000720c */ /* 0x002fe20003f06270 */
[----:B--2---:R-:W-:-:S05]  /*12f40*/  IMAD R52, R6, R52, RZ ;  /* 0x0000003406347224 */ /* 0x004fca00078e02ff */
[----:B------:R-:W-:-:S13]  /*12f50*/  ISETP.GE.OR P1, PT, R3, R52, P0 ;  /* 0x000000340300720c */ /* 0x000fda0000726670 */
[C---:B---3--:R-:W-:Y:S02]  /*12f60*/  @!P1 IADD3 R4, P2, R16.reuse, R7, RZ ;  /* 0x0000000710049210 */ /* 0x048fe40007f5e0ff */
[----:B----4-:R-:W-:-:S03]  /*12f70*/  @!P1 IADD3 R24, P3, R16, R14, RZ ;  /* 0x0000000e10189210 */ /* 0x010fc60007f7e0ff */
[--C-:B-----5:R-:W-:Y:S02]  /*12f80*/  @!P1 IMAD.X R5, R5, 0x1, R17.reuse, P2 ;  /* 0x0000000105059824 */ /* 0x120fe400010e0611 */
[----:B0-----:R-:W-:-:S04]  /*12f90*/  @!P1 IMAD.X R25, R9, 0x1, R17, P3 ;  /* 0x0000000109199824 */ /* 0x001fc800018e0611 */
[----:B------:R-:W2:Y:S04]  /*12fa0*/  @!P1 LD.E.128 R4, desc[UR40][R4.64] ;  /* 0x0000002804049980 */ /* 0x000ea8000c101d00 */
[----:B------:R-:W3:Y:S01]  /*12fb0*/  @!P1 LD.E.128 R24, desc[UR40][R24.64] ;  /* 0x0000002818189980 */ /* 0x000ee2000c101d00 */
[----:B------:R-:W-:Y:S02]  /*12fc0*/  CS2R R44, SRZ ;  /* 0x00000000002c7805 */ /* 0x000fe4000001ff00 */
[----:B------:R-:W-:Y:S02]  /*12fd0*/  CS2R R46, SRZ ;  /* 0x00000000002e7805 */ /* 0x000fe4000001ff00 */
[----:B------:R-:W-:Y:S01]  /*12fe0*/  CS2R R48, SRZ ;  /* 0x0000000000307805 */ /* 0x000fe2000001ff00 */
[----:B------:R0:W1:Y:S01]  /*12ff0*/  SHFL.IDX PT, R9, R53, 0x1, 0x181f ;  /* 0x00381f0035097f89 */ /* 0x00006200000e0000 */
[----:B------:R-:W-:-:S03]  /*13000*/  CS2R R50, SRZ ;  /* 0x0000000000327805 */ /* 0x000fc6000001ff00 */
[----:B------:R0:W4:Y:S04]  /*13010*/  SHFL.IDX PT, R21, R55, 0x1, 0x181f ;  /* 0x00381f0037157f89 */ /* 0x00012800000e0000 */
[----:B------:R0:W0:Y:S04]  /*13020*/  SHFL.IDX PT, R33, R57, 0x1, 0x181f ;  /* 0x00381f0039217f89 */ /* 0x00002800000e0000 */
[----:B------:R0:W0:Y:S01]  /*13030*/  SHFL.IDX PT, R14, R59, 0x1, 0x181f ;  /* 0x00381f003b0e7f89 */ /* 0x00002200000e0000 */
[----:B--2---:R-:W-:Y:S02]  /*13040*/  @!P1 IMAD.MOV.U32 R44, RZ, RZ, R4 ;  /* 0x000000ffff2c9224 */ /* 0x004fe400078e0004 */
[----:B------:R-:W-:Y:S01]  /*13050*/  @!P1 IMAD.MOV.U32 R45, RZ, RZ, R5 ;  /* 0x000000ffff2d9224 */ /* 0x000fe200078e0005 */
[----:B------:R-:W-:Y:S01]  /*13060*/  CS2R R4, SRZ ;  /* 0x0000000000047805 */ /* 0x000fe2000001ff00 */
[----:B------:R-:W-:-:S02]  /*13070*/  @!P1 IMAD.MOV.U32 R46, RZ, RZ, R6 ;  /* 0x000000ffff2e9224 */ /* 0x000fc400078e0006 */
[----:B------:R-:W-:Y:S02]  /*13080*/  @!P1 IMAD.MOV.U32 R47, RZ, RZ, R7 ;  /* 0x000000ffff2f9224 */ /* 0x000fe400078e0007 */
[----:B---3--:R-:W-:Y:S02]  /*13090*/  @!P1 IMAD.MOV.U32 R48, RZ, RZ, R24 ;  /* 0x000000ffff309224 */ /* 0x008fe400078e0018 */
[----:B------:R-:W-:Y:S02]  /*130a0*/  @!P1 IMAD.MOV.U32 R49, RZ, RZ, R25 ;  /* 0x000000ffff319224 */ /* 0x000fe400078e0019 */
[----:B------:R-:W-:Y:S02]  /*130b0*/  @!P1 IMAD.MOV.U32 R50, RZ, RZ, R26 ;  /* 0x000000ffff329224 */ /* 0x000fe400078e001a */
[----:B01--4-:R-:W-:-:S07]  /*130c0*/  @!P1 IMAD.MOV.U32 R51, RZ, RZ, R27 ;  /* 0x000000ffff339224 */ /* 0x013fce00078e001b */
.L_x_2876:
        /* <DEDUP_REMOVED lines=17> */
.L_x_2618:
[----:B------:R-:W-:Y:S05]  /*131e0*/  BSYNC B1 ;  /* 0x0000000000017941 */ /* 0x000fea0003800000 */
.L_x_2617:
[----:B------:R-:W-:-:S03]  /*131f0*/  UMOV UR4, 0xffffffff ;  /* 0xffffffff00047882 */ /* 0x000fc60000000000 */
[----:B------:R-:W-:Y:S05]  /*13200*/  BRA.DIV UR4, `(.L_x_2619) ;  /* 0x000001ea04b07947 */ /* 0x000fea000b800000 */
[----:B------:R-:W0:Y:S01]  /*13210*/  SHFL.IDX PT, R21, R55, 0x2, 0x181f ;  /* 0x00581f0037157f89 */ /* 0x000e2200000e0000 */
[----:B------:R-:W-:-:S03]  /*13220*/  IADD3 R11, R3, 0x40, RZ ;  /* 0x00000040030b7810 */ /* 0x000fc60007ffe0ff */
[----:B------:R-:W1:Y:S01]  /*13230*/  SHFL.IDX PT, R14, R59, 0x2, 0x181f ;  /* 0x00581f003b0e7f89 */ /* 0x000e6200000e0000 */
[----:B------:R-:W-:-:S03]  /*13240*/  ISETP.GE.OR P1, PT, R11, R52, P0 ;  /* 0x000000340b00720c */ /* 0x000fc60000726670 */
[----:B------:R-:W2:Y:S04]  /*13250*/  SHFL.IDX PT, R9, R53, 0x2, 0x181f ;  /* 0x00581f0035097f89 */ /* 0x000ea800000e0000 */
[----:B------:R-:W3:Y:S06]  /*13260*/  SHFL.IDX PT, R25, R57, 0x2, 0x181f ;  /* 0x00581f0039197f89 */ /* 0x000eec00000e0000 */
[----:B0-----:R-:W-:-:S02]  /*13270*/  @!P1 IADD3 R24, P2, R16, R21, RZ ;  /* 0x0000001510189210 */ /* 0x001fc40007f5e0ff */
[----:B-1----:R-:W-:-:S03]  /*13280*/  @!P1 IADD3 R32, P3, R16, R14, RZ ;  /* 0x0000000e10209210 */ /* 0x002fc60007f7e0ff */
[--C-:B--2---:R-:W-:Y:S02]  /*13290*/  @!P1 IMAD.X R9, R9, 0x1, R17.reuse, P2 ;  /* 0x0000000109099824 */ /* 0x104fe400010e0611 */
[----:B---3--:R-:W-:Y:S02]  /*132a0*/  @!P1 IMAD.X R33, R25, 0x1, R17, P3 ;  /* 0x0000000119219824 */ /* 0x008fe400018e0611 */
[----:B------:R-:W-:-:S04]  /*132b0*/  @!P1 IMAD.MOV.U32 R25, RZ, RZ, R9 ;  /* 0x000000ffff199224 */ /* 0x000fc800078e0009 */
[----:B------:R-:W2:Y:S04]  /*132c0*/  @!P1 LD.E.128 R32, desc[UR40][R32.64] ;  /* 0x0000002820209980 */ /* 0x000ea8000c101d00 */
[----:B------:R-:W3:Y:S04]  /*132d0*/  @!P1 LD.E.128 R24, desc[UR40][R24.64] ;  /* 0x0000002818189980 */ /* 0x000ee8000c101d00 */
[----:B------:R-:W0:Y:S04]  /*132e0*/  SHFL.IDX PT, R55, R55, 0x3, 0x181f ;  /* 0x00781f0037377f89 */ /* 0x000e2800000e0000 */
[----:B------:R-:W1:Y:S04]  /*132f0*/  SHFL.IDX PT, R53, R53, 0x3, 0x181f ;  /* 0x00781f0035357f89 */ /* 0x000e6800000e0000 */
[----:B------:R-:W4:Y:S04]  /*13300*/  SHFL.IDX PT, R59, R59, 0x3, 0x181f ;  /* 0x00781f003b3b7f89 */ /* 0x000f2800000e0000 */
[----:B------:R-:W0:Y:S01]  /*13310*/  SHFL.IDX PT, R57, R57, 0x3, 0x181f ;  /* 0x00781f0039397f89 */ /* 0x000e2200000e0000 */
[----:B------:R-:W-:-:S02]  /*13320*/  CS2R R20, SRZ ;  /* 0x0000000000147805 */ /* 0x000fc4000001ff00 */
[----:B------:R-:W-:Y:S02]  /*13330*/  CS2R R38, SRZ ;  /* 0x0000000000267805 */ /* 0x000fe4000001ff00 */
[----:B------:R-:W-:Y:S02]  /*13340*/  CS2R R40, SRZ ;  /* 0x0000000000287805 */ /* 0x000fe4000001ff00 */
[----:B------:R-:W-:Y:S02]  /*13350*/  CS2R R42, SRZ ;  /* 0x00000000002a7805 */ /* 0x000fe4000001ff00 */
[----:B------:R-:W-:Y:S01]  /*13360*/  CS2R R8, SRZ ;  /* 0x0000000000087805 */ /* 0x000fe2000001ff00 */
[----:B--2---:R-:W-:Y:S02]  /*13370*/  @!P1 IMAD.MOV.U32 R40, RZ, RZ, R32 ;  /* 0x000000ffff289224 */ /* 0x004fe400078e0020 */
[----:B------:R-:W-:Y:S02]  /*13380*/  @!P1 IMAD.MOV.U32 R41, RZ, RZ, R33 ;  /* 0x000000ffff299224 */ /* 0x000fe400078e0021 */
[----:B---3--:R-:W-:-:S02]  /*13390*/  @!P1 IMAD.MOV.U32 R20, RZ, RZ, R24 ;  /* 0x000000ffff149224 */ /* 0x008fc400078e0018 */
[----:B------:R-:W-:Y:S02]  /*133a0*/  @!P1 IMAD.MOV.U32 R21, RZ, RZ, R25 ;  /* 0x000000ffff159224 */ /* 0x000fe400078e0019 */
[----:B------:R-:W-:Y:S02]  /*133b0*/  @!P1 IMAD.MOV.U32 R38, RZ, RZ, R26 ;  /* 0x000000ffff269224 */ /* 0x000fe400078e001a */
[----:B------:R-:W-:Y:S02]  /*133c0*/  @!P1 IMAD.MOV.U32 R39, RZ, RZ, R27 ;  /* 0x000000ffff279224 */ /* 0x000fe400078e001b */
[----:B------:R-:W-:Y:S02]  /*133d0*/  @!P1 IMAD.MOV.U32 R42, RZ, RZ, R34 ;  /* 0x000000ffff2a9224 */ /* 0x000fe400078e0022 */
[----:B01--4-:R-:W-:-:S07]  /*133e0*/  @!P1 IMAD.MOV.U32 R43, RZ, RZ, R35 ;  /* 0x000000ffff2b9224 */ /* 0x013fce00078e0023 */
.L_x_2886:
        /* <DEDUP_REMOVED lines=13> */
[----:B------:R-:W-:Y:S01]  /*134c0*/  IMAD.X R13, R53, 0x1, R17, P1 ;  /* 0x00000001350d7824 */ /* 0x000fe200008e0611 */
[----:B------:R-:W-:-:S05]  /*134d0*/  IADD3.X R9, R57, R17, RZ, P2, !PT ;  /* 0x0000001139097210 */ /* 0x000fca00017fe4ff */
[----:B------:R-:W5:Y:S04]  /*134e0*/  LD.E.128 R12, desc[UR40][R12.64] ;  /* 0x000000280c0c7980 */ /* 0x000f68000c101d00 */
[----:B------:R-:W5:Y:S02]  /*134f0*/  LD.E.128 R8, desc[UR40][R8.64] ;  /* 0x0000002808087980 */ /* 0x000f64000c101d00 */
.L_x_2621:
[----:B------:R-:W-:Y:S05]  /*13500*/  BSYNC B1 ;  /* 0x0000000000017941 */ /* 0x000fea0003800000 */
.L_x_2620:
[----:B------:R-:W2:Y:S01]  /*13510*/  LDL R24, [R1+0x3c] ;  /* 0x00003c0001187983 */ /* 0x000ea20000100800 */
[----:B------:R-:W-:Y:S01]  /*13520*/  ULEA.HI UR4, UR39, UR39, URZ, 0x1 ;  /* 0x0000002727047291 */ /* 0x000fe2000f8f083f */
[C---:B------:R-:W-:Y:S01]  /*13530*/  VIADD R26, R19.reuse, 0x20 ;  /* 0x00000020131a7836 */ /* 0x040fe20000000000 */
[----:B------:R-:W-:Y:S01]  /*13540*/  BSSY B1, `(.L_x_2622) ;  /* 0x000000e000017945 */ /* 0x000fe20003800000 */
[----:B------:R-:W-:Y:S01]  /*13550*/  VIADD R25, R19, 0x40 ;  /* 0x0000004013197836 */ /* 0x000fe20000000000 */
[----:B------:R-:W-:-:S04]  /*13560*/  ULOP3.LUT UR4, UR4, 0xfffffffe, URZ, 0xc0, !UPT ;  /* 0xfffffffe04047892 */ /* 0x000fc8000f8ec03f */
[----:B------:R-:W-:-:S06]  /*13570*/  UIADD3 UR4, UR39, -UR4, URZ ;  /* 0x8000000427047290 */ /* 0x000fcc000fffe03f */
[----:B------:R-:W-:-:S05]  /*13580*/  IMAD.U32 R3, RZ, RZ, UR4 ;  /* 0x00000004ff037e24 */ /* 0x000fca000f8e00ff */
[----:B------:R-:W-:-:S04]  /*13590*/  SHF.L.U32 R3, R3, 0x1f, RZ ;  /* 0x0000001f03037819 */ /* 0x000fc800000006ff */
[----:B------:R-:W0:Y:S01]  /*135a0*/  SYNCS.PHASECHK.TRANS64.TRYWAIT P4, [R18+URZ+0x38800], R3 ;  /* 0x03880003120075a7 */ /* 0x000e22000808017f */
[----:B--2---:R-:W-:Y:S01]  /*135b0*/  VIADDMNMX R52, R52, -R24, 0x80, PT ;  /* 0x0000008034347446 */ /* 0x004fe20003800918 */
[----:B------:R-:W-:-:S03]  /*135c0*/  VIADD R24, R19, 0x60 ;  /* 0x0000006013187836 */ /* 0x000fc60000000000 */
[-C--:B------:R-:W-:Y:S02]  /*135d0*/  ISETP.GE.OR P3, PT, R19, R52.reuse, P0 ;  /* 0x000000341300720c */ /* 0x080fe40000766670 */
[-C--:B------:R-:W-:Y:S02]  /*135e0*/  ISETP.GE.OR P2, PT, R26, R52.reuse, P0 ;  /* 0x000000341a00720c */ /* 0x080fe40000746670 */
[-C--:B------:R-:W-:Y:S02]  /*135f0*/  ISETP.GE.OR P1, PT, R25, R52.reuse, P0 ;  /* 0x000000341900720c */ /* 0x080fe40000726670 */
[----:B------:R-:W-:Y:S01]  /*13600*/  ISETP.GE.OR P0, PT, R24, R52, P0 ;  /* 0x000000341800720c */ /* 0x000fe20000706670 */
[----:B0-----:R-:W-:-:S12]  /*13610*/  @!P4 BRA `(.L_x_2623) ;  /* 0x000001e800c8c947 */ /* 0x001fd80003800000 */
.L_x_2887:
[----:B------:R-:W-:Y:S05]  /*13620*/  BSYNC B1 ;  /* 0x0000000000017941 */ /* 0x000fea0003800000 */
.L_x_2622:
[----:B------:R-:W-:Y:S04]  /*13630*/  BSSY B1, `(.L_x_2624) ;  /* 0x0000107000017945 */ /* 0x000fe80003800000 */
[----:B------:R-:W-:Y:S05]  /*13640*/  @P3 BRA `(.L_x_2625) ;  /* 0x0000001000143947 */ /* 0x000fea0003800000 */
[----:B------:R-:W2:Y:S04]  /*13650*/  LDL R35, [R1+0x78] ;  /* 0x0000780001237983 */ /* 0x000ea80000100800 */
[----:B------:R-:W3:Y:S01]  /*13660*/  LDL R76, [R1+0x7c] ;  /* 0x00007c00014c7983 */ /* 0x000ee20000100800 */
[----:B0-----:R-:W-:Y:S01]  /*13670*/  SHF.R.U32.HI R3, RZ, 0x8, R44 ;  /* 0x00000008ff037819 */ /* 0x001fe2000001162c */
[----:B------:R-:W-:Y:S01]  /*13680*/  IMAD.SHL.U32 R52, R19, 0x80, RZ ;  /* 0x0000008013347824 */ /* 0x000fe200078e00ff */
[----:B------:R-:W-:Y:S02]  /*13690*/  LOP3.LUT R25, R44, 0xff, RZ, 0xc0, !PT ;  /* 0x000000ff2c197812 */ /* 0x000fe400078ec0ff */
[----:B------:R-:W-:Y:S02]  /*136a0*/  LOP3.LUT R24, R3, 0xff, RZ, 0xc0, !PT ;  /* 0x000000ff03187812 */ /* 0x000fe400078ec0ff */
[----:B------:R-:W-:-:S02]  /*136b0*/  LEA.HI R3, R37, R0, RZ, 0x1c ;  /* 0x0000000025037211 */ /* 0x000fc400078fe0ff */
[----:B------:R-:W-:Y:S02]  /*136c0*/  PRMT R53, R24, 0x7604, R25 ;  /* 0x0000760418357816 */ /* 0x000fe40000000019 */
[----:B------:R-:W-:Y:S02]  /*136d0*/  SHF.R.S32.HI R24, RZ, 0x1f, R3 ;  /* 0x0000001fff187819 */ /* 0x000fe40000011403 */
[----:B------:R-:W-:Y:S02]  /*136e0*/  LOP3.LUT R52, R52, 0x380, RZ, 0xc0, !PT ;  /* 0x0000038034347812 */ /* 0x000fe400078ec0ff */
[----:B------:R-:W-:Y:S01]  /*136f0*/  LEA.HI R24, R24, R3, RZ, 0x3 ;  /* 0x0000000318187211 */ /* 0x000fe200078f18ff */
[----:B------:R-:W-:Y:S01]  /*13700*/  IMAD.SHL.U32 R3, R3, 0x10, RZ ;  /* 0x0000001003037824 */ /* 0x000fe200078e00ff */
[----:B------:R-:W-:Y:S02]  /*13710*/  SHF.R.U32.HI R26, RZ, 0x8, R45 ;  /* 0x00000008ff1a7819 */ /* 0x000fe4000001162d */
[----:B------:R-:W-:Y:S01]  /*13720*/  LOP3.LUT R27, R45, 0xff, RZ, 0xc0, !PT ;  /* 0x000000ff2d1b7812 */ /* 0x000fe200078ec0ff */
[----:B------:R-:W-:Y:S01]  /*13730*/  IMAD.SHL.U32 R24, R24, 0x800, RZ ;  /* 0x0000080018187824 */ /* 0x000fe200078e00ff */
[----:B------:R-:W-:Y:S01]  /*13740*/  LOP3.LUT R3, R52, 0x70, R3, 0xf8, !PT ;  /* 0x0000007034037812 */ /* 0x000fe200078ef803 */
[----:B------:R-:W-:Y:S01]  /*13750*/  IMAD.SHL.U32 R52, R19, 0x80, RZ ;  /* 0x0000008013347824 */ /* 0x000fe200078e00ff */
[----:B------:R-:W-:-:S02]  /*13760*/  LOP3.LUT R26, R26, 0xff, RZ, 0xc0, !PT ;  /* 0x000000ff1a1a7812 */ /* 0x000fc400078ec0ff */
[----:B------:R-:W-:Y:S02]  /*13770*/  SHF.R.U32.HI R33, RZ, 0x8, R48 ;  /* 0x00000008ff217819 */ /* 0x000fe40000011630 */
[----:B------:R-:W-:Y:S02]  /*13780*/  LOP3.LUT R52, R52, 0x380, RZ, 0xc0, !PT ;  /* 0x0000038034347812 */ /* 0x000fe400078ec0ff */
[----:B------:R-:W-:Y:S02]  /*13790*/  PRMT R55, R26, 0x7604, R27 ;  /* 0x000076041a377816 */ /* 0x000fe4000000001b */
[----:B------:R-:W-:Y:S02]  /*137a0*/  SHF.R.U32.HI R27, RZ, 0x8, R47 ;  /* 0x00000008ff1b7819 */ /* 0x000fe4000001162f */
[----:B------:R-:W-:Y:S02]  /*137b0*/  SHF.R.U32.HI R52, RZ, 0x3, R52 ;  /* 0x00000003ff347819 */ /* 0x000fe40000011634 */
[----:B------:R-:W-:-:S02]  /*137c0*/  LOP3.LUT R32, R47, 0xff, RZ, 0xc0, !PT ;  /* 0x000000ff2f207812 */ /* 0x000fc400078ec0ff */
[----:B------:R-:W-:Y:S02]  /*137d0*/  LOP3.LUT R34, R48, 0xff, RZ, 0xc0, !PT ;  /* 0x000000ff30227812 */ /* 0x000fe400078ec0ff */
[----:B------:R-:W-:Y:S02]  /*137e0*/  LOP3.LUT R27, R27, 0xff, RZ, 0xc0, !PT ;  /* 0x000000ff1b1b7812 */ /* 0x000fe400078ec0ff */
[----:B------:R-:W-:Y:S02]  /*137f0*/  LOP3.LUT R33, R33, 0xff, RZ, 0xc0, !PT ;  /* 0x000000ff21217812 */ /* 0x000fe400078ec0ff */
[----:B------:R-:W-:Y:S02]  /*13800*/  LOP3.LUT R3, R3, R52, RZ, 0x3c, !PT ;  /* 0x0000003403037212 */ /* 0x000fe400078e3cff */
[----:B------:R-:W-:Y:S02]  /*13810*/  LOP3.LUT R24, R24, 0xffffc000, RZ, 0xc0, !PT ;  /* 0xffffc00018187812 */ /* 0x000fe400078ec0ff */
[----:B------:R-:W-:-:S02]  /*13820*/  PRMT R61, R27, 0x7604, R32 ;  /* 0x000076041b3d7816 */ /* 0x000fc40000000020 */
[----:B------:R-:W-:Y:S02]  /*13830*/  PRMT R63, R33, 0x7604, R34 ;  /* 0x00007604213f7816 */ /* 0x000fe40000000022 */
[----:B------:R-:W-:Y:S02]  /*13840*/  SHF.R.U32.HI R32, RZ, 0x8, R49 ;  /* 0x00000008ff207819 */ /* 0x000fe40000011631 */
[----:B------:R-:W-:Y:S02]  /*13850*/  SHF.R.U32.HI R34, RZ, 0x8, R50 ;  /* 0x00000008ff227819 */ /* 0x000fe40000011632 */
[----:B------:R-:W-:Y:S02]  /*13860*/  SHF.R.U32.HI R25, RZ, 0x8, R46 ;  /* 0x00000008ff197819 */ /* 0x000fe4000001162e */
[----:B------:R-:W-:Y:S02]  /*13870*/  LOP3.LUT R33, R49, 0xff, RZ, 0xc0, !PT ;  /* 0x000000ff31217812 */ /* 0x000fe400078ec0ff */
[----:B------:R-:W-:-:S02]  /*13880*/  LOP3.LUT R32, R32, 0xff, RZ, 0xc0, !PT ;  /* 0x000000ff20207812 */ /* 0x000fc400078ec0ff */
[----:B------:R-:W-:Y:S02]  /*13890*/  LOP3.LUT R34, R34, 0xff, RZ, 0xc0, !PT ;  /* 0x000000ff22227812 */ /* 0x000fe400078ec0ff */
[----:B------:R-:W-:Y:S02]  /*138a0*/  LOP3.LUT R26, R46, 0xff, RZ, 0xc0, !PT ;  /* 0x000000ff2e1a7812 */ /* 0x000fe400078ec0ff */
[----:B------:R-:W-:Y:S02]  /*138b0*/  LOP3.LUT R25, R25, 0xff, RZ, 0xc0, !PT ;  /* 0x000000ff19197812 */ /* 0x000fe400078ec0ff */
[----:B------:R-:W-:Y:S02]  /*138c0*/  PRMT R65, R32, 0x7604, R33 ;  /* 0x0000760420417816 */ /* 0x000fe40000000021 */
[----:B------:R-:W-:Y:S02]  /*138d0*/  PRMT R57, R25, 0x7604, R26 ;  /* 0x0000760419397816 */ /* 0x000fe4000000001a */
[----:B------:R-:W-:-:S02]  /*138e0*/  SHF.R.U32.HI R54, RZ, 0x10, R45 ;  /* 0x00000010ff367819 */ /* 0x000fc4000001162d */
[----:B------:R-:W-:Y:S02]  /*138f0*/  SHF.R.U32.HI R52, RZ, 0x8, R51 ;  /* 0x00000008ff347819 */ /* 0x000fe40000011633 */
[----:B------:R-:W-:Y:S02]  /*13900*/  SHF.R.U32.HI R56, RZ, 0x10, R46 ;  /* 0x00000010ff387819 */ /* 0x000fe4000001162e */
[----:B------:R-:W-:Y:S02]  /*13910*/  LOP3.LUT R54, R54, 0xff, RZ, 0xc0, !PT ;  /* 0x000000ff36367812 */ /* 0x000fe400078ec0ff */
[----:B------:R-:W-:Y:S02]  /*13920*/  LOP3.LUT R59, R51, 0xff, RZ, 0xc0, !PT ;  /* 0x000000ff333b7812 */ /* 0x000fe400078ec0ff */
[----:B------:R-:W-:Y:S02]  /*13930*/  LOP3.LUT R52, R52, 0xff, RZ, 0xc0, !PT ;  /* 0x000000ff34347812 */ /* 0x000fe400078ec0ff */
[----:B------:R-:W-:-:S02]  /*13940*/  LOP3.LUT R56, R56, 0xff, RZ, 0xc0, !PT ;  /* 0x000000ff38387812 */ /* 0x000fc400078ec0ff */
[----:B------:R-:W-:Y:S02]  /*13950*/  PRMT R55, R54, 0x7054, R55 ;  /* 0x0000705436377816 */ /* 0x000fe40000000037 */
[----:B------:R-:W-:Y:S02]  /*13960*/  SHF.R.U32.HI R54, RZ, 0x10, R49 ;  /* 0x00000010ff367819 */ /* 0x000fe40000011631 */
[----:B------:R-:W-:Y:S02]  /*13970*/  PRMT R60, R52, 0x7604, R59 ;  /* 0x00007604343c7816 */ /* 0x000fe4000000003b */
[----:B------:R-:W-:Y:S02]  /*13980*/  SHF.R.U32.HI R52, RZ, 0x10, R44 ;  /* 0x00000010ff347819 */ /* 0x000fe4000001162c */
[----:B------:R-:W-:Y:S02]  /*13990*/  PRMT R59, R56, 0x7054, R57 ;  /* 0x00007054383b7816 */ /* 0x000fe40000000039 */
[----:B------:R-:W-:-:S02]  /*139a0*/  SHF.R.U32.HI R57, RZ, 0x10, R51 ;  /* 0x00000010ff397819 */ /* 0x000fc40000011633 */
[----:B------:R-:W-:Y:S02]  /*139b0*/  LOP3.LUT R54, R54, 0xff, RZ, 0xc0, !PT ;  /* 0x000000ff36367812 */ /* 0x000fe400078ec0ff */
[----:B------:R-:W-:Y:S02]  /*139c0*/  SHF.R.U32.HI R58, RZ, 0x10, R47 ;  /* 0x00000010ff3a7819 */ /* 0x000fe4000001162f */
[----:B------:R-:W-:Y:S02]  /*139d0*/  LOP3.LUT R52, R52, 0xff, RZ, 0xc0, !PT ;  /* 0x000000ff34347812 */ /* 0x000fe400078ec0ff */
[----:B------:R-:W-:Y:S02]  /*139e0*/  SHF.R.U32.HI R56, RZ, 0x10, R50 ;  /* 0x00000010ff387819 */ /* 0x000fe40000011632 */
[----:B------:R-:W-:Y:S02]  /*139f0*/  LOP3.LUT R57, R57, 0xff, RZ, 0xc0, !PT ;  /* 0x000000ff39397812 */ /* 0x000fe400078ec0ff */
[----:B------:R-:W-:-:S02]  /*13a00*/  PRMT R65, R54, 0x7054, R65 ;  /* 0x0000705436417816 */ /* 0x000fc40000000041 */
[----:B------:R-:W-:Y:S02]  /*13a10*/  LOP3.LUT R58, R58, 0xff, RZ, 0xc0, !PT ;  /* 0x000000ff3a3a7812 */ /* 0x000fe400078ec0ff */
[----:B------:R-:W-:Y:S02]  /*13a20*/  PRMT R53, R52, 0x7054, R53 ;  /* 0x0000705434357816 */ /* 0x000fe40000000035 */
[----:B------:R-:W-:Y:S02]  /*13a30*/  SHF.R.U32.HI R52, RZ, 0x10, R48 ;  /* 0x00000010ff347819 */ /* 0x000fe40000011630 */
[----:B------:R-:W-:Y:S02]  /*13a40*/  LOP3.LUT R56, R56, 0xff, RZ, 0xc0, !PT ;  /* 0x000000ff38387812 */ /* 0x000fe400078ec0ff */
[----:B------:R-:W-:Y:S02]  /*13a50*/  PRMT R69, R57, 0x7054, R60 ;  /* 0x0000705439457816 */ /* 0x000fe4000000003c */
[----:B------:R-:W-:-:S02]  /*13a60*/  LOP3.LUT R65, R65, 0xff000000, R49, 0xf8, !PT ;  /* 0xff00000041417812 */ /* 0x000fc400078ef831 */
[----:B------:R-:W-:Y:S02]  /*13a70*/  LOP3.LUT R57, R55, 0xff000000, R45, 0xf8, !PT ;  /* 0xff00000037397812 */ /* 0x000fe400078ef82d */
[----:B------:R-:W-:Y:S02]  /*13a80*/  PRMT R61, R58, 0x7054, R61 ;  /* 0x000070543a3d7816 */ /* 0x000fe4000000003d */
[----:B------:R-:W-:Y:S02]  /*13a90*/  LOP3.LUT R52, R52, 0xff, RZ, 0xc0, !PT ;  /* 0x000000ff34347812 */ /* 0x000fe400078ec0ff */
[----:B------:R-:W-:Y:S02]  /*13aa0*/  F2FP.F16.E4M3.UNPACK_B R66, R65 ;  /* 0x00000041ff42723e */ /* 0x000fe400020006ff */
[----:B------:R-:W-:Y:S02]  /*13ab0*/  F2FP.F16.E4M3.UNPACK_B R60, R57 ;  /* 0x00000039ff3c723e */ /* 0x000fe400020006ff */
[----:B------:R-:W-:-:S02]  /*13ac0*/  LOP3.LUT R58, R61, 0xff000000, R47, 0xf8, !PT ;  /* 0xff0000003d3a7812 */ /* 0x000fc400078ef82f */
[----:B------:R-:W-:Y:S01]  /*13ad0*/  LOP3.LUT R68, R69, 0xff000000, R51, 0xf8, !PT ;  /* 0xff00000045447812 */ /* 0x000fe200078ef833 */
[--C-:B------:R-:W-:Y:S01]  /*13ae0*/  HADD2.F32 R64, -RZ, R60.reuse.H0_H0 ;  /* 0x2000003cff407230 */ /* 0x100fe20000004100 */
[----:B------:R-:W-:Y:S01]  /*13af0*/  PRMT R63, R52, 0x7054, R63 ;  /* 0x00007054343f7816 */ /* 0x000fe2000000003f */
[----:B------:R-:W-:Y:S01]  /*13b00*/  HADD2.F32 R60, -RZ, R60.H1_H1 ;  /* 0x3000003cff3c7230 */ /* 0x000fe20000004100 */
[----:B------:R-:W-:Y:S02]  /*13b10*/  LOP3.LUT R52, R53, 0xff000000, R44, 0xf8, !PT ;  /* 0xff00000035347812 */ /* 0x000fe400078ef82c */
[----:B------:R-:W-:Y:S02]  /*13b20*/  LOP3.LUT R53, R63, 0xff000000, R48, 0xf8, !PT ;  /* 0xff0000003f357812 */ /* 0x000fe400078ef830 */
[----:B------:R-:W-:Y:S02]  /*13b30*/  F2FP.F16.E4M3.UNPACK_B R57, R57.H1 ;  /* 0x00000039ff39723e */ /* 0x000fe400030006ff */
[----:B------:R-:W-:-:S02]  /*13b40*/  LOP3.LUT R44, R59, 0xff000000, R46, 0xf8, !PT ;  /* 0xff0000003b2c7812 */ /* 0x000fc400078ef82e */
[----:B--2---:R-:W-:Y:S02]  /*13b50*/  IADD3 R3, R3, R24, R35 ;  /* 0x0000001803037210 */ /* 0x004fe40007ffe023 */
[----:B------:R-:W-:Y:S01]  /*13b60*/  LOP3.LUT R35, R50, 0xff, RZ, 0xc0, !PT ;  /* 0x000000ff32237812 */ /* 0x000fe200078ec0ff */
[----:B---3--:R-:W0:Y:S02]  /*13b70*/  LDS.128 R24, [R76+0x20400] ;  /* 0x020400004c187984 */ /* 0x008e240000000c00 */
[----:B------:R-:W-:Y:S01]  /*13b80*/  IMAD.IADD R3, R18, 0x1, R3 ;  /* 0x0000000112037824 */ /* 0x000fe200078e0203 */
[----:B------:R-:W-:-:S04]  /*13b90*/  PRMT R67, R34, 0x7604, R35 ;  /* 0x0000760422437816 */ /* 0x000fc80000000023 */
[----:B------:R-:W1:Y:S01]  /*13ba0*/  LDS.128 R32, [R3+0x20400] ;  /* 0x0204000003207984 */ /* 0x000e620000000c00 */
[----:B------:R-:W-:-:S04]  /*13bb0*/  PRMT R67, R56, 0x7054, R67 ;  /* 0x0000705438437816 */ /* 0x000fc80000000043 */
[----:B------:R-:W-:Y:S01]  /*13bc0*/  LOP3.LUT R45, R67, 0xff000000, R50, 0xf8, !PT ;  /* 0xff000000432d7812 */ /* 0x000fe200078ef832 */
[--C-:B------:R-:W-:Y:S02]  /*13bd0*/  HADD2.F32 R67, -RZ, R66.reuse.H0_H0 ;  /* 0x20000042ff437230 */ /* 0x100fe40000004100 */
[----:B------:R-:W-:Y:S01]  /*13be0*/  HADD2.F32 R66, -RZ, R66.H1_H1 ;  /* 0x30000042ff427230 */ /* 0x000fe20000004100 */
[-C--:B0-----:R-:W-:Y:S02]  /*13bf0*/  F2FP.F16.E4M3.UNPACK_B R47, R25.reuse ;  /* 0x00000019ff2f723e */ /* 0x081fe400020006ff */
[----:B------:R-:W-:Y:S02]  /*13c00*/  F2FP.F16.E4M3.UNPACK_B R51, R25.H1 ;  /* 0x00000019ff33723e */ /* 0x000fe400030006ff */
[----:B------:R-:W-:Y:S01]  /*13c10*/  F2FP.F16.E4M3.UNPACK_B R59, R27 ;  /* 0x0000001bff3b723e */ /* 0x000fe200020006ff */
[--C-:B------:R-:W-:Y:S01]  /*13c20*/  HADD2.F32 R48, -RZ, R47.reuse.H0_H0 ;  /* 0x2000002fff307230 */ /* 0x100fe20000004100 */
[-C--:B-1----:R-:W-:Y:S01]  /*13c30*/  F2FP.F16.E4M3.UNPACK_B R54, R33.reuse ;  /* 0x00000021ff36723e */ /* 0x082fe200020006ff */
[----:B------:R-:W-:Y:S01]  /*13c40*/  HADD2.F32 R47, -RZ, R47.H1_H1 ;  /* 0x3000002fff2f7230 */ /* 0x000fe20000004100 */
[----:B------:R-:W-:-:S02]  /*13c50*/  F2FP.F16.E4M3.UNPACK_B R55, R33.H1 ;  /* 0x00000021ff37723e */ /* 0x000fc400030006ff */
[-C--:B------:R-:W-:Y:S01]  /*13c60*/  F2FP.F16.E4M3.UNPACK_B R49, R32.reuse ;  /* 0x00000020ff31723e */ /* 0x080fe200020006ff */
[--C-:B------:R-:W-:Y:S01]  /*13c70*/  HADD2.F32 R25, -RZ, R54.reuse.H0_H0 ;  /* 0x20000036ff197230 */ /* 0x100fe20000004100 */
[----:B------:R-:W-:Y:S01]  /*13c80*/  F2FP.F16.E4M3.UNPACK_B R56, R32.H1 ;  /* 0x00000020ff38723e */ /* 0x000fe200030006ff */
[----:B------:R-:W-:Y:S01]  /*13c90*/  HADD2.F32 R54, -RZ, R54.H1_H1 ;  /* 0x30000036ff367230 */ /* 0x000fe20000004100 */
[----:B------:R-:W-:Y:S02]  /*13ca0*/  F2FP.F16.E4M3.UNPACK_B R62, R27.H1 ;  /* 0x0000001bff3e723e */ /* 0x000fe400030006ff */
[CC--:B------:R-:W-:Y:S01]  /*13cb0*/  FMUL.FTZ R33, R25.reuse, R67.reuse ;  /* 0x0000004319217220 */ /* 0x0c0fe20000410000 */
[----:B------:R-:W-:Y:S01]  /*13cc0*/  FMUL.FTZ R32, R25, R64 ;  /* 0x0000004019207220 */ /* 0x000fe20000410000 */
[----:B------:R-:W-:Y:S01]  /*13cd0*/  F2FP.F16.E4M3.UNPACK_B R46, R24 ;  /* 0x00000018ff2e723e */ /* 0x000fe200020006ff */
[----:B------:R-:W-:Y:S01]  /*13ce0*/  FMUL.FTZ R71, R54, R60 ;  /* 0x0000003c36477220 */ /* 0x000fe20000410000 */
[C---:B------:R-:W-:Y:S01]  /*13cf0*/  FFMA.FTZ R25, R48.reuse, R64, -R33 ;  /* 0x0000004030197223 */ /* 0x040fe20000010821 */
[----:B------:R-:W-:Y:S01]  /*13d00*/  FFMA.FTZ R33, R48, R67, R32 ;  /* 0x0000004330217223 */ /* 0x000fe20000010020 */
[----:B------:R-:W-:Y:S01]  /*13d10*/  F2FP.F16.E4M3.UNPACK_B R67, R65.H1 ;  /* 0x00000041ff43723e */ /* 0x000fe200030006ff */
[----:B------:R-:W-:Y:S01]  /*13d20*/  HADD2.F32 R32, -RZ, R55.H0_H0 ;  /* 0x20000037ff207230 */ /* 0x000fe20000004100 */
[----:B------:R-:W-:Y:S01]  /*13d30*/  F2FP.F16.E4M3.UNPACK_B R50, R24.H1 ;  /* 0x00000018ff32723e */ /* 0x000fe200030006ff */
[----:B------:R-:W-:Y:S01]  /*13d40*/  HADD2.F32 R65, -RZ, R57.H0_H0 ;  /* 0x20000039ff417230 */ /* 0x000fe20000004100 */
[-C--:B------:R-:W-:Y:S01]  /*13d50*/  F2FP.F16.E4M3.UNPACK_B R24, R26.reuse ;  /* 0x0000001aff18723e */ /* 0x080fe200020006ff */
[----:B------:R-:W-:Y:S01]  /*13d60*/  HADD2.F32 R69, -RZ, R67.H0_H0 ;  /* 0x20000043ff457230 */ /* 0x000fe20000004100 */
[----:B------:R-:W-:Y:S01]  /*13d70*/  F2FP.F16.E4M3.UNPACK_B R27, R26.H1 ;  /* 0x0000001aff1b723e */ /* 0x000fe200030006ff */
[----:B------:R-:W-:Y:S01]  /*13d80*/  HADD2.F32 R48, -RZ, R51.H0_H0 ;  /* 0x20000033ff307230 */ /* 0x000fe20000004100 */
[-C--:B------:R-:W-:Y:S01]  /*13d90*/  F2FP.F16.E4M3.UNPACK_B R61, R35.reuse ;  /* 0x00000023ff3d723e */ /* 0x080fe200020006ff */
[----:B------:R-:W-:Y:S01]  /*13da0*/  HADD2.F32 R64, -RZ, R57.H1_H1 ;  /* 0x30000039ff407230 */ /* 0x000fe20000004100 */
[----:B------:R-:W-:Y:S01]  /*13db0*/  F2FP.F16.E4M3.UNPACK_B R63, R35.H1 ;  /* 0x00000023ff3f723e */ /* 0x000fe200030006ff */
[----:B------:R-:W-:Y:S01]  /*13dc0*/  FMUL.FTZ R73, R32, R69 ;  /* 0x0000004520497220 */ /* 0x000fe20000410000 */
[-C--:B------:R-:W-:Y:S01]  /*13dd0*/  F2FP.F16.E4M3.UNPACK_B R26, R34.reuse ;  /* 0x00000022ff1a723e */ /* 0x080fe200020006ff */
[----:B------:R-:W-:Y:S01]  /*13de0*/  HADD2.F32 R55, -RZ, R55.H1_H1 ;  /* 0x30000037ff377230 */ /* 0x000fe20000004100 */
[----:B------:R-:W-:Y:S01]  /*13df0*/  F2FP.F16.E4M3.UNPACK_B R35, R34.H1 ;  /* 0x00000022ff23723e */ /* 0x000fe200030006ff */
[-C--:B------:R-:W-:Y:S01]  /*13e00*/  FMUL.FTZ R34, R54, R66.reuse ;  /* 0x0000004236227220 */ /* 0x080fe20000410000 */
[----:B------:R-:W-:Y:S01]  /*13e10*/  FMUL.FTZ R54, R32, R65 ;  /* 0x0000004120367220 */ /* 0x000fe20000410000 */
[----:B------:R-:W-:Y:S01]  /*13e20*/  FFMA.FTZ R32, R47, R66, R71 ;  /* 0x000000422f207223 */ /* 0x000fe20000010047 */
[----:B------:R-:W-:-:S02]  /*13e30*/  HADD2.F32 R66, -RZ, R67.H1_H1 ;  /* 0x30000043ff427230 */ /* 0x000fc40000004100 */
[----:B------:R-:W-:Y:S01]  /*13e40*/  FFMA.FTZ R34, R47, R60, -R34 ;  /* 0x0000003c2f227223 */ /* 0x000fe20000010822 */
[C---:B------:R-:W-:Y:S01]  /*13e50*/  FFMA.FTZ R47, R48.reuse, R65, -R73 ;  /* 0x00000041302f7223 */ /* 0x040fe20000010849 */
[----:B------:R-:W-:Y:S01]  /*13e60*/  FFMA.FTZ R48, R48, R69, R54 ;  /* 0x0000004530307223 */ /* 0x000fe20000010036 */
[----:B------:R-:W-:Y:S01]  /*13e70*/  F2FP.F16.E4M3.UNPACK_B R69, R68 ;  /* 0x00000044ff45723e */ /* 0x000fe200020006ff */
[----:B------:R-:W-:Y:S01]  /*13e80*/  HADD2.F32 R54, -RZ, R61.H0_H0 ;  /* 0x2000003dff367230 */ /* 0x000fe20000004100 */
[----:B------:R-:W-:Y:S01]  /*13e90*/  F2FP.F16.E4M3.UNPACK_B R65, R58 ;  /* 0x0000003aff41723e */ /* 0x000fe200020006ff */
[----:B------:R-:W-:Y:S02]  /*13ea0*/  HADD2.F32 R60, -RZ, R59.H0_H0 ;  /* 0x2000003bff3c7230 */ /* 0x000fe40000004100 */
[C---:B------:R-:W-:Y:S01]  /*13eb0*/  FMUL.FTZ R70, R55.reuse, R66 ;  /* 0x0000004237467220 */ /* 0x040fe20000410000 */
[----:B------:R-:W-:Y:S02]  /*13ec0*/  HADD2.F32 R71, -RZ, R69.H0_H0 ;  /* 0x20000045ff477230 */ /* 0x000fe40000004100 */
[----:B------:R-:W-:Y:S01]  /*13ed0*/  FMUL.FTZ R57, R55, R64 ;  /* 0x0000004037397220 */ /* 0x000fe20000410000 */
[----:B------:R-:W-:-:S02]  /*13ee0*/  HADD2.F32 R67, -RZ, R65.H0_H0 ;  /* 0x20000041ff437230 */ /* 0x000fc40000004100 */
[----:B------:R-:W-:Y:S02]  /*13ef0*/  HADD2.F32 R51, -RZ, R51.H1_H1 ;  /* 0x30000033ff337230 */ /* 0x000fe40000004100 */
[C---:B------:R-:W-:Y:S01]  /*13f00*/  FMUL.FTZ R55, R54.reuse, R71 ;  /* 0x0000004736377220 */ /* 0x040fe20000410000 */
[----:B------:R-:W-:Y:S02]  /*13f10*/  HADD2.F32 R69, -RZ, R69.H1_H1 ;  /* 0x30000045ff457230 */ /* 0x000fe40000004100 */
[-C--:B------:R-:W-:Y:S01]  /*13f20*/  FMUL.FTZ R72, R54, R67.reuse ;  /* 0x0000004336487220 */ /* 0x080fe20000410000 */
[----:B------:R-:W-:Y:S02]  /*13f30*/  HADD2.F32 R65, -RZ, R65.H1_H1 ;  /* 0x30000041ff417230 */ /* 0x000fe40000004100 */
[----:B------:R-:W-:Y:S01]  /*13f40*/  FFMA.FTZ R55, R60, R67, -R55 ;  /* 0x000000433c377223 */ /* 0x000fe20000010837 */
[----:B------:R-:W-:Y:S01]  /*13f50*/  F2FP.F16.E4M3.UNPACK_B R67, R68.H1 ;  /* 0x00000044ff43723e */ /* 0x000fe200030006ff */
[C---:B------:R-:W-:Y:S01]  /*13f60*/  FFMA.FTZ R54, R51.reuse, R64, -R70 ;  /* 0x0000004033367223 */ /* 0x040fe20000010846 */
[----:B------:R-:W-:Y:S01]  /*13f70*/  F2FP.F16.E4M3.UNPACK_B R64, R58.H1 ;  /* 0x0000003aff40723e */ /* 0x000fe200030006ff */
[----:B------:R-:W-:Y:S01]  /*13f80*/  FFMA.FTZ R57, R51, R66, R57 ;  /* 0x0000004233397223 */ /* 0x000fe20000010039 */
[----:B------:R-:W-:-:S02]  /*13f90*/  HADD2.F32 R58, -RZ, R61.H1_H1 ;  /* 0x3000003dff3a7230 */ /* 0x000fc40000004100 */
[----:B------:R-:W-:Y:S01]  /*13fa0*/  FFMA.FTZ R51, R60, R71, R72 ;  /* 0x000000473c337223 */ /* 0x000fe20000010048 */
[----:B------:R-:W-:Y:S01]  /*13fb0*/  HADD2.F32 R68, -RZ, R67.H0_H0 ;  /* 0x20000043ff447230 */ /* 0x000fe20000004100 */
[----:B------:R-:W-:Y:S01]  /*13fc0*/  F2FP.SATFINITE.E4M3.F32.PACK_AB_MERGE_C R47, R54, R47, RZ ;  /* 0x0000002f362f723e */ /* 0x000fe200048070ff */
[----:B------:R-:W-:Y:S02]  /*13fd0*/  HADD2.F32 R60, -RZ, R63.H0_H0 ;  /* 0x2000003fff3c7230 */ /* 0x000fe40000004100 */
[C---:B------:R-:W-:Y:S01]  /*13fe0*/  FMUL.FTZ R70, R58.reuse, R69 ;  /* 0x000000453a467220 */ /* 0x040fe20000410000 */
[----:B------:R-:W-:Y:S02]  /*13ff0*/  HADD2.F32 R66, -RZ, R64.H0_H0 ;  /* 0x20000040ff427230 */ /* 0x000fe40000004100 */
[----:B------:R-:W-:Y:S01]  /*14000*/  FMUL.FTZ R58, R58, R65 ;  /* 0x000000413a3a7220 */ /* 0x000fe20000410000 */
[----:B------:R-:W-:Y:S02]  /*14010*/  HADD2.F32 R59, -RZ, R59.H1_H1 ;  /* 0x3000003bff3b7230 */ /* 0x000fe40000004100 */
[----:B------:R-:W-:Y:S01]  /*14020*/  FMUL.FTZ R72, R60, R68 ;  /* 0x000000443c487220 */ /* 0x000fe20000410000 */
[----:B------:R-:W-:-:S02]  /*14030*/  HADD2.F32 R61, -RZ, R62.H0_H0 ;  /* 0x2000003eff3d7230 */ /* 0x000fc40000004100 */
[-C--:B------:R-:W-:Y:S01]  /*14040*/  FMUL.FTZ R71, R60, R66.reuse ;  /* 0x000000423c477220 */ /* 0x080fe20000410000 */
[----:B------:R-:W-:Y:S02]  /*14050*/  HADD2.F32 R63, -RZ, R63.H1_H1 ;  /* 0x3000003fff3f7230 */ /* 0x000fe40000004100 */
[C---:B------:R-:W-:Y:S01]  /*14060*/  FFMA.FTZ R60, R59.reuse, R65, -R70 ;  /* 0x000000413b3c7223 */ /* 0x040fe20000010846 */
[----:B------:R-:W-:Y:S01]  /*14070*/  FFMA.FTZ R58, R59, R69, R58 ;  /* 0x000000453b3a7223 */ /* 0x000fe2000001003a */
[C---:B------:R-:W-:Y:S01]  /*14080*/  FFMA.FTZ R59, R61.reuse, R66, -R72 ;  /* 0x000000423d3b7223 */ /* 0x040fe20000010848 */
[----:B------:R-:W-:Y:S01]  /*14090*/  F2FP.F16.E4M3.UNPACK_B R69, R53.H1 ;  /* 0x00000035ff45723e */ /* 0x000fe200030006ff */
[----:B------:R-:W-:Y:S01]  /*140a0*/  FFMA.FTZ R61, R61, R68, R71 ;  /* 0x000000443d3d7223 */ /* 0x000fe20000010047 */
[----:B------:R-:W-:Y:S01]  /*140b0*/  F2FP.F16.E4M3.UNPACK_B R66, R52.H1 ;  /* 0x00000034ff42723e */ /* 0x000fe200030006ff */
[----:B------:R-:W-:Y:S01]  /*140c0*/  HADD2.F32 R68, -RZ, R64.H1_H1 ;  /* 0x30000040ff447230 */ /* 0x000fe20000004100 */
[----:B------:R-:W-:Y:S01]  /*140d0*/  F2FP.SATFINITE.E4M3.F32.PACK_AB_MERGE_C R48, R57, R48, RZ ;  /* 0x000000303930723e */ /* 0x000fe200048070ff */
[----:B------:R-:W-:Y:S01]  /*140e0*/  HADD2.F32 R64, -RZ, R62.H1_H1 ;  /* 0x3000003eff407230 */ /* 0x000fe20000004100 */
[----:B------:R-:W-:Y:S01]  /*140f0*/  F2FP.SATFINITE.E4M3.F32.PACK_AB_MERGE_C R25, R34, R25, R47 ;  /* 0x000000192219723e */ /* 0x000fe2000480702f */
[----:B------:R-:W-:-:S02]  /*14100*/  HADD2.F32 R71, -RZ, R67.H1_H1 ;  /* 0x30000043ff477230 */ /* 0x000fc40000004100 */
[C---:B------:R-:W-:Y:S01]  /*14110*/  FMUL.FTZ R74, R63.reuse, R68 ;  /* 0x000000443f4a7220 */ /* 0x040fe20000410000 */
[----:B------:R-:W-:Y:S01]  /*14120*/  HADD2.F32 R70, -RZ, R69.H0_H0 ;  /* 0x20000045ff467230 */ /* 0x000fe20000004100 */
[----:B------:R-:W-:Y:S01]  /*14130*/  F2FP.SATFINITE.E4M3.F32.PACK_AB_MERGE_C R33, R32, R33, R48 ;  /* 0x000000212021723e */ /* 0x000fe20004807030 */
[----:B------:R-:W-:Y:S02]  /*14140*/  HADD2.F32 R62, -RZ, R56.H0_H0 ;  /* 0x20000038ff3e7230 */ /* 0x000fe40000004100 */
[----:B------:R-:W-:Y:S01]  /*14150*/  FMUL.FTZ R75, R63, R71 ;  /* 0x000000473f4b7220 */ /* 0x000fe20000410000 */
[----:B------:R-:W-:Y:S02]  /*14160*/  HADD2.F32 R67, -RZ, R66.H0_H0 ;  /* 0x20000042ff437230 */ /* 0x000fe40000004100 */
[----:B------:R-:W-:Y:S02]  /*14170*/  HADD2.F32 R65, -RZ, R50.H0_H0 ;  /* 0x20000032ff417230 */ /* 0x000fe40000004100 */
[----:B------:R-:W-:Y:S01]  /*14180*/  FMUL.FTZ R72, R62, R70 ;  /* 0x000000463e487220 */ /* 0x000fe20000410000 */
[----:B------:R-:W-:-:S02]  /*14190*/  HADD2.F32 R56, -RZ, R56.H1_H1 ;  /* 0x30000038ff387230 */ /* 0x000fc40000004100 */
[-C--:B------:R-:W-:Y:S01]  /*141a0*/  FMUL.FTZ R73, R62, R67.reuse ;  /* 0x000000433e497220 */ /* 0x080fe20000410000 */
[C---:B------:R-:W-:Y:S01]  /*141b0*/  FFMA.FTZ R62, R64.reuse, R68, -R75 ;  /* 0x00000044403e7223 */ /* 0x040fe2000001084b */
[C---:B------:R-:W-:Y:S01]  /*141c0*/  FFMA.FTZ R63, R65.reuse, R67, -R72 ;  /* 0x00000043413f7223 */ /* 0x040fe20000010848 */
[----:B------:R-:W-:Y:S02]  /*141d0*/  HADD2.F32 R67, -RZ, R66.H1_H1 ;  /* 0x30000042ff437230 */ /* 0x000fe40000004100 */
[----:B------:R-:W-:Y:S01]  /*141e0*/  FFMA.FTZ R65, R65, R70, R73 ;  /* 0x0000004641417223 */ /* 0x000fe20000010049 */
[----:B------:R-:W-:Y:S01]  /*141f0*/  HADD2.F32 R70, -RZ, R69.H1_H1 ;  /* 0x30000045ff467230 */ /* 0x000fe20000004100 */
[----:B------:R-:W-:Y:S01]  /*14200*/  F2FP.F16.E4M3.UNPACK_B R68, R53 ;  /* 0x00000035ff44723e */ /* 0x000fe200020006ff */
[----:B------:R-:W-:Y:S01]  /*14210*/  FFMA.FTZ R64, R64, R71, R74 ;  /* 0x0000004740407223 */ /* 0x000fe2000001004a */
[----:B------:R-:W-:Y:S01]  /*14220*/  HADD2.F32 R53, -RZ, R50.H1_H1 ;  /* 0x30000032ff357230 */ /* 0x000fe20000004100 */
[----:B------:R-:W-:Y:S01]  /*14230*/  F2FP.F16.E4M3.UNPACK_B R66, R52 ;  /* 0x00000034ff42723e */ /* 0x000fe200020006ff */
[C---:B------:R-:W-:Y:S01]  /*14240*/  FMUL.FTZ R50, R56.reuse, R70 ;  /* 0x0000004638327220 */ /* 0x040fe20000410000 */
[----:B------:R-:W-:Y:S01]  /*14250*/  FMUL.FTZ R71, R56, R67 ;  /* 0x0000004338477220 */ /* 0x000fe20000410000 */
[----:B------:R-:W-:-:S02]  /*14260*/  HADD2.F32 R69, -RZ, R68.H0_H0 ;  /* 0x20000044ff457230 */ /* 0x000fc40000004100 */
[--C-:B------:R-:W-:Y:S02]  /*14270*/  HADD2.F32 R56, -RZ, R49.reuse.H0_H0 ;  /* 0x20000031ff387230 */ /* 0x100fe40000004100 */
        /* <DEDUP_REMOVED lines=22> */
[----:B------:R-:W-:Y:S02]  /*143e0*/  HADD2.F32 R46, -RZ, R27.H0_H0 ;  /* 0x2000001bff2e7230 */ /* 0x000fe40000004100 */
[----:B------:R-:W-:Y:S01]  /*143f0*/  FMUL.FTZ R71, R52, R69 ;  /* 0x0000004534477220 */ /* 0x000fe20000410000 */
[----:B------:R-:W-:Y:S01]  /*14400*/  HADD2.F32 R56, -RZ, R56.H1_H1 ;  /* 0x30000038ff387230 */ /* 0x000fe20000004100 */
[----:B------:R-:W-:Y:S01]  /*14410*/  F2FP.SATFINITE.E4M3.F32.PACK_AB_MERGE_C R65, R72, R65, RZ ;  /* 0x000000414841723e */ /* 0x000fe200048070ff */
[----:B------:R-:W-:Y:S02]  /*14420*/  HADD2.F32 R66, -RZ, R67.H1_H1 ;  /* 0x30000043ff427230 */ /* 0x000fe40000004100 */
[----:B------:R-:W-:Y:S01]  /*14430*/  FMUL.FTZ R67, R52, R53 ;  /* 0x0000003534437220 */ /* 0x000fe20000410000 */
[----:B------:R-:W-:-:S02]  /*14440*/  HADD2.F32 R35, -RZ, R35.H1_H1 ;  /* 0x30000023ff237230 */ /* 0x000fc40000004100 */
[C---:B------:R-:W-:Y:S01]  /*14450*/  FFMA.FTZ R71, R46.reuse, R53, -R71 ;  /* 0x000000352e477223 */ /* 0x040fe20000010847 */
[----:B------:R-:W-:Y:S02]  /*14460*/  HADD2.F32 R27, -RZ, R27.H1_H1 ;  /* 0x3000001bff1b7230 */ /* 0x000fe40000004100 */
[----:B------:R-:W-:Y:S01]  /*14470*/  FFMA.FTZ R69, R46, R69, R67 ;  /* 0x000000452e457223 */ /* 0x000fe20000010043 */
[----:B------:R-:W-:Y:S01]  /*14480*/  F2FP.SATFINITE.E4M3.F32.PACK_AB_MERGE_C R32, R68, R73, R65 ;  /* 0x000000494420723e */ /* 0x000fe20004807041 */
[C---:B------:R-:W-:Y:S01]  /*14490*/  FMUL.FTZ R52, R35.reuse, R66 ;  /* 0x0000004223347220 */ /* 0x040fe20000410000 */
[-C--:B------:R-:W-:Y:S01]  /*144a0*/  FMUL.FTZ R53, R35, R56.reuse ;  /* 0x0000003823357220 */ /* 0x080fe20000410000 */
[----:B------:R-:W-:Y:S01]  /*144b0*/  F2FP.F16.E4M3.UNPACK_B R35, R45 ;  /* 0x0000002dff23723e */ /* 0x000fe200020006ff */
[----:B------:R-:W-:Y:S02]  /*144c0*/  HADD2.F32 R45, -RZ, R44.H0_H0 ;  /* 0x2000002cff2d7230 */ /* 0x000fe40000004100 */
[C---:B------:R-:W-:Y:S01]  /*144d0*/  FFMA.FTZ R56, R27.reuse, R56, -R52 ;  /* 0x000000381b387223 */ /* 0x040fe20000010834 */
[----:B------:R-:W-:Y:S01]  /*144e0*/  FFMA.FTZ R66, R27, R66, R53 ;  /* 0x000000421b427223 */ /* 0x000fe20000010035 */
[----:B------:R-:W-:-:S02]  /*144f0*/  HADD2.F32 R27, -RZ, R26.H0_H0 ;  /* 0x2000001aff1b7230 */ /* 0x000fc40000004100 */
[--C-:B------:R-:W-:Y:S01]  /*14500*/  HADD2.F32 R46, -RZ, R35.reuse.H0_H0 ;  /* 0x20000023ff2e7230 */ /* 0x100fe20000004100 */
        /* <DEDUP_REMOVED lines=8> */
[C---:B------:R-:W-:Y:S01]  /*14590*/  FMUL.FTZ R67, R35.reuse, R52 ;  /* 0x0000003423437220 */ /* 0x040fe20000410000 */
[----:B------:R-:W-:Y:S02]  /*145a0*/  HADD2.F32 R24, -RZ, R24.H1_H1 ;  /* 0x30000018ff187230 */ /* 0x000fe40000004100 */
        /* <DEDUP_REMOVED lines=15> */
.L_x_2625:
[----:B------:R-:W-:Y:S05]  /*146a0*/  BSYNC B1 ;  /* 0x0000000000017941 */ /* 0x000fea0003800000 */
.L_x_2624:
[----:B------:R-:W-:Y:S04]  /*146b0*/  BSSY B1, `(.L_x_2626) ;  /* 0x0000101000017945 */ /* 0x000fe80003800000 */
[----:B------:R-:W-:Y:S05]  /*146c0*/  @P2 BRA `(.L_x_2627) ;  /* 0x0000000c00fc2947 */ /* 0x000fea0003800000 */
[----:B-1----:R-:W2:Y:S04]  /*146d0*/  LDL R34, [R1+0x74] ;  /* 0x0000740001227983 */ /* 0x002ea80000100800 */
[----:B------:R-:W3:Y:S01]  /*146e0*/  LDL R68, [R1+0x1ac] ;  /* 0x0001ac0001447983 */ /* 0x000ee20000100800 */
[----:B-----5:R-:W-:Y:S01]  /*146f0*/  SHF.R.U32.HI R24, RZ, 0x8, R28 ;  /* 0x00000008ff187819 */ /* 0x020fe2000001161c */
[----:B------:R-:W-:Y:S01]  /*14700*/  VIADD R35, R19, 0x20 ;  /* 0x0000002013237836 */ /* 0x000fe20000000000 */
[----:B0-----:R-:W-:Y:S02]  /*14710*/  LOP3.LUT R3, R28, 0xff, RZ, 0xc0, !PT ;  /* 0x000000ff1c037812 */ /* 0x001fe400078ec0ff */
[----:B------:R-:W-:Y:S01]  /*14720*/  LOP3.LUT R24, R24, 0xff, RZ, 0xc0, !PT ;  /* 0x000000ff18187812 */ /* 0x000fe200078ec0ff */
[----:B------:R-:W-:Y:S01]  /*14730*/  IMAD.SHL.U32 R35, R35, 0x80, RZ ;  /* 0x0000008023237824 */ /* 0x000fe200078e00ff */
[----:B------:R-:W-:-:S02]  /*14740*/  LEA.HI R33, R37, R0, RZ, 0x1c ;  /* 0x0000000025217211 */ /* 0x000fc400078fe0ff */
[----:B------:R-:W-:Y:S02]  /*14750*/  PRMT R45, R24, 0x7604, R3 ;  /* 0x00007604182d7816 */ /* 0x000fe40000000003 */
[----:B------:R-:W-:Y:S01]  /*14760*/  LOP3.LUT R35, R35, 0x380, RZ, 0xc0, !PT ;  /* 0x0000038023237812 */ /* 0x000fe200078ec0ff */
[----:B------:R-:W-:Y:S01]  /*14770*/  IMAD.SHL.U32 R3, R33, 0x10, RZ ;  /* 0x0000001021037824 */ /* 0x000fe200078e00ff */
[----:B------:R-:W-:Y:S02]  /*14780*/  SHF.R.U32.HI R32, RZ, 0x8, R30 ;  /* 0x00000008ff207819 */ /* 0x000fe4000001161e */
[----:B------:R-:W-:Y:S02]  /*14790*/  LOP3.LUT R27, R30, 0xff, RZ, 0xc0, !PT ;  /* 0x000000ff1e1b7812 */ /* 0x000fe400078ec0ff */
[----:B------:R-:W-:Y:S01]  /*147a0*/  LOP3.LUT R3, R35, 0x70, R3, 0xf8, !PT ;  /* 0x0000007023037812 */ /* 0x000fe200078ef803 */
[----:B------:R-:W-:Y:S01]  /*147b0*/  VIADD R35, R19, 0x20 ;  /* 0x0000002013237836 */ /* 0x000fe20000000000 */
[----:B------:R-:W-:-:S02]  /*147c0*/  LOP3.LUT R32, R32, 0xff, RZ, 0xc0, !PT ;  /* 0x000000ff20207812 */ /* 0x000fc400078ec0ff */
[----:B------:R-:W-:Y:S02]  /*147d0*/  SHF.R.S32.HI R24, RZ, 0x1f, R33 ;  /* 0x0000001fff187819 */ /* 0x000fe40000011421 */
[----:B------:R-:W-:Y:S02]  /*147e0*/  SHF.L.U32 R35, R35, 0x7, RZ ;  /* 0x0000000723237819 */ /* 0x000fe400000006ff */
[----:B------:R-:W-:Y:S02]  /*147f0*/  PRMT R49, R32, 0x7604, R27 ;  /* 0x0000760420317816 */ /* 0x000fe4000000001b */
[----:B------:R-:W-:Y:S02]  /*14800*/  LEA.HI R32, R24, R33, RZ, 0x3 ;  /* 0x0000002118207211 */ /* 0x000fe400078f18ff */
[----:B------:R-:W-:Y:S02]  /*14810*/  LOP3.LUT R35, R35, 0x380, RZ, 0xc0, !PT ;  /* 0x0000038023237812 */ /* 0x000fe400078ec0ff */
[----:B------:R-:W-:Y:S01]  /*14820*/  SHF.R.U32.HI R26, RZ, 0x8, R29 ;  /* 0x00000008ff1a7819 */ /* 0x000fe2000001161d */
[----:B------:R-:W-:Y:S01]  /*14830*/  IMAD.SHL.U32 R32, R32, 0x800, RZ ;  /* 0x0000080020207824 */ /* 0x000fe200078e00ff */
[----:B------:R-:W-:-:S02]  /*14840*/  SHF.R.U32.HI R35, RZ, 0x3, R35 ;  /* 0x00000003ff237819 */ /* 0x000fc40000011623 */
[----:B------:R-:W-:Y:S02]  /*14850*/  LOP3.LUT R25, R29, 0xff, RZ, 0xc0, !PT ;  /* 0x000000ff1d197812 */ /* 0x000fe400078ec0ff */
[----:B------:R-:W-:Y:S02]  /*14860*/  LOP3.LUT R26, R26, 0xff, RZ, 0xc0, !PT ;  /* 0x000000ff1a1a7812 */ /* 0x000fe400078ec0ff */
[----:B------:R-:W-:Y:S02]  /*14870*/  LOP3.LUT R3, R3, R35, RZ, 0x3c, !PT ;  /* 0x0000002303037212 */ /* 0x000fe400078e3cff */
[----:B------:R-:W-:Y:S02]  /*14880*/  LOP3.LUT R32, R32, 0xffffc000, RZ, 0xc0, !PT ;  /* 0xffffc00020207812 */ /* 0x000fe400078ec0ff */
[----:B------:R-:W-:Y:S02]  /*14890*/  PRMT R44, R26, 0x7604, R25 ;  /* 0x000076041a2c7816 */ /* 0x000fe40000000019 */
[----:B------:R-:W-:-:S02]  /*148a0*/  SHF.R.U32.HI R25, RZ, 0x8, R31 ;  /* 0x00000008ff197819 */ /* 0x000fc4000001161f */
[----:B------:R-:W-:Y:S02]  /*148b0*/  SHF.R.U32.HI R27, RZ, 0x8, R4 ;  /* 0x00000008ff1b7819 */ /* 0x000fe40000011604 */
[----:B------:R-:W-:Y:S02]  /*148c0*/  LOP3.LUT R24, R31, 0xff, RZ, 0xc0, !PT ;  /* 0x000000ff1f187812 */ /* 0x000fe400078ec0ff */
[----:B------:R-:W-:Y:S02]  /*148d0*/  LOP3.LUT R26, R4, 0xff, RZ, 0xc0, !PT ;  /* 0x000000ff041a7812 */ /* 0x000fe400078ec0ff */
[----:B------:R-:W-:Y:S02]  /*148e0*/  LOP3.LUT R25, R25, 0xff, RZ, 0xc0, !PT ;  /* 0x000000ff19197812 */ /* 0x000fe400078ec0ff */
[----:B------:R-:W-:Y:S02]  /*148f0*/  LOP3.LUT R27, R27, 0xff, RZ, 0xc0, !PT ;  /* 0x000000ff1b1b7812 */ /* 0x000fe400078ec0ff */
[----:B------:R-:W-:-:S02]  /*14900*/  PRMT R46, R25, 0x7604, R24 ;  /* 0x00007604192e7816 */ /* 0x000fc40000000018 */
[----:B------:R-:W-:Y:S02]  /*14910*/  PRMT R55, R27, 0x7604, R26 ;  /* 0x000076041b377816 */ /* 0x000fe4000000001a */
[----:B------:R-:W-:Y:S02]  /*14920*/  SHF.R.U32.HI R48, RZ, 0x8, R5 ;  /* 0x00000008ff307819 */ /* 0x000fe40000011605 */
[----:B------:R-:W-:Y:S02]  /*14930*/  SHF.R.U32.HI R51, RZ, 0x8, R6 ;  /* 0x00000008ff337819 */ /* 0x000fe40000011606 */
[----:B------:R-:W-:Y:S02]  /*14940*/  LOP3.LUT R47, R5, 0xff, RZ, 0xc0, !PT ;  /* 0x000000ff052f7812 */ /* 0x000fe400078ec0ff */
[----:B------:R-:W-:Y:S02]  /*14950*/  LOP3.LUT R48, R48, 0xff, RZ, 0xc0, !PT ;  /* 0x000000ff30307812 */ /* 0x000fe400078ec0ff */
[----:B------:R-:W-:-:S02]  /*14960*/  LOP3.LUT R50, R6, 0xff, RZ, 0xc0, !PT ;  /* 0x000000ff06327812 */ /* 0x000fc400078ec0ff */
[----:B------:R-:W-:Y:S02]  /*14970*/  LOP3.LUT R51, R51, 0xff, RZ, 0xc0, !PT ;  /* 0x000000ff33337812 */ /* 0x000fe400078ec0ff */
[----:B------:R-:W-:Y:S02]  /*14980*/  PRMT R48, R48, 0x7604, R47 ;  /* 0x0000760430307816 */ /* 0x000fe4000000002f */
[----:B------:R-:W-:Y:S02]  /*14990*/  SHF.R.U32.HI R57, RZ, 0x10, R5 ;  /* 0x00000010ff397819 */ /* 0x000fe40000011605 */
[----:B------:R-:W-:Y:S02]  /*149a0*/  SHF.R.U32.HI R47, RZ, 0x10, R29 ;  /* 0x00000010ff2f7819 */ /* 0x000fe4000001161d */
[----:B------:R-:W-:Y:S01]  /*149b0*/  PRMT R59, R51, 0x7604, R50 ;  /* 0x00007604333b7816 */ /* 0x000fe20000000032 */
[----:B------:R-:W-:Y:S01]  /*149c0*/  IMAD.U32 R57, R57, 0x10000, RZ ;  /* 0x0001000039397824 */ /* 0x000fe200078e00ff */
[----:B------:R-:W-:Y:S01]  /*149d0*/  SHF.R.U32.HI R51, RZ, 0x10, R31 ;  /* 0x00000010ff337819 */ /* 0x000fe2000001161f */
[----:B------:R-:W-:Y:S01]  /*149e0*/  IMAD.U32 R47, R47, 0x10000, RZ ;  /* 0x000100002f2f7824 */ /* 0x000fe200078e00ff */
[----:B------:R-:W-:-:S02]  /*149f0*/  SHF.R.U32.HI R53, RZ, 0x8, R7 ;  /* 0x00000008ff357819 */ /* 0x000fc40000011607 */
[----:B------:R-:W-:Y:S01]  /*14a00*/  LOP3.LUT R52, R7, 0xff, RZ, 0xc0, !PT ;  /* 0x000000ff07347812 */ /* 0x000fe200078ec0ff */
[----:B------:R-:W-:Y:S01]  /*14a10*/  IMAD.U32 R51, R51, 0x10000, RZ ;  /* 0x0001000033337824 */ /* 0x000fe200078e00ff */
[----:B------:R-:W-:Y:S02]  /*14a20*/  LOP3.LUT R53, R53, 0xff, RZ, 0xc0, !PT ;  /* 0x000000ff35357812 */ /* 0x000fe400078ec0ff */
[----:B------:R-:W-:Y:S02]  /*14a30*/  LOP3.LUT R57, R48, 0xff0000, R57, 0xf8, !PT ;  /* 0x00ff000030397812 */ /* 0x000fe400078ef839 */
[----:B------:R-:W-:Y:S02]  /*14a40*/  LOP3.LUT R47, R44, 0xff0000, R47, 0xf8, !PT ;  /* 0x00ff00002c2f7812 */ /* 0x000fe400078ef82f */
[----:B------:R-:W-:Y:S02]  /*14a50*/  PRMT R52, R53, 0x7604, R52 ;  /* 0x0000760435347816 */ /* 0x000fe40000000034 */
[----:B------:R-:W-:-:S02]  /*14a60*/  LOP3.LUT R45, R45, 0xff0000, R28, 0xf8, !PT ;  /* 0x00ff00002d2d7812 */ /* 0x000fc400078ef81c */
[----:B------:R-:W-:Y:S02]  /*14a70*/  LOP3.LUT R53, R46, 0xff0000, R51, 0xf8, !PT ;  /* 0x00ff00002e357812 */ /* 0x000fe400078ef833 */
[----:B------:R-:W-:Y:S02]  /*14a80*/  LOP3.LUT R51, R49, 0xff0000, R30, 0xf8, !PT ;  /* 0x00ff000031337812 */ /* 0x000fe400078ef81e */
[----:B------:R-:W-:Y:S02]  /*14a90*/  LOP3.LUT R57, R57, 0xff000000, R5, 0xf8, !PT ;  /* 0xff00000039397812 */ /* 0x000fe400078ef805 */
[----:B------:R-:W-:Y:S02]  /*14aa0*/  LOP3.LUT R49, R47, 0xff000000, R29, 0xf8, !PT ;  /* 0xff0000002f317812 */ /* 0x000fe400078ef81d */
[----:B------:R-:W-:Y:S02]  /*14ab0*/  LOP3.LUT R44, R45, 0xff000000, R28, 0xf8, !PT ;  /* 0xff0000002d2c7812 */ /* 0x000fe400078ef81c */
[----:B------:R-:W-:-:S02]  /*14ac0*/  SHF.R.U32.HI R61, RZ, 0x10, R7 ;  /* 0x00000010ff3d7819 */ /* 0x000fc40000011607 */
[----:B------:R-:W-:Y:S02]  /*14ad0*/  LOP3.LUT R29, R55, 0xff0000, R4, 0xf8, !PT ;  /* 0x00ff0000371d7812 */ /* 0x000fe400078ef804 */
[----:B------:R-:W-:Y:S01]  /*14ae0*/  LOP3.LUT R59, R59, 0xff0000, R6, 0xf8, !PT ;  /* 0x00ff00003b3b7812 */ /* 0x000fe200078ef806 */
[----:B------:R-:W-:Y:S01]  /*14af0*/  IMAD.U32 R61, R61, 0x10000, RZ ;  /* 0x000100003d3d7824 */ /* 0x000fe200078e00ff */
[----:B------:R-:W-:Y:S02]  /*14b00*/  LOP3.LUT R53, R53, 0xff000000, R31, 0xf8, !PT ;  /* 0xff00000035357812 */ /* 0x000fe400078ef81f */
[----:B------:R-:W-:Y:S02]  /*14b10*/  F2FP.F16.E4M3.UNPACK_B R56, R57 ;  /* 0x00000039ff38723e */ /* 0x000fe400020006ff */
[----:B------:R-:W-:Y:S02]  /*14b20*/  F2FP.F16.E4M3.UNPACK_B R31, R49 ;  /* 0x00000031ff1f723e */ /* 0x000fe400020006ff */
[----:B------:R-:W-:Y:S01]  /*14b30*/  LOP3.LUT R28, R51, 0xff000000, R30, 0xf8, !PT ;  /* 0xff000000331c7812 */ /* 0x000fe200078ef81e */
[--C-:B------:R-:W-:Y:S01]  /*14b40*/  HADD2.F32 R58, -RZ, R56.reuse.H0_H0 ;  /* 0x20000038ff3a7230 */ /* 0x100fe20000004100 */
[----:B------:R-:W-:Y:S01]  /*14b50*/  LOP3.LUT R29, R29, 0xff000000, R4, 0xf8, !PT ;  /* 0xff0000001d1d7812 */ /* 0x000fe200078ef804 */
[----:B------:R-:W-:Y:S01]  /*14b60*/  HADD2.F32 R51, -RZ, R31.H0_H0 ;  /* 0x2000001fff337230 */ /* 0x000fe20000004100 */
[----:B------:R-:W-:Y:S01]  /*14b70*/  LOP3.LUT R4, R59, 0xff000000, R6, 0xf8, !PT ;  /* 0xff0000003b047812 */ /* 0x000fe200078ef806 */
[----:B------:R-:W-:Y:S01]  /*14b80*/  HADD2.F32 R59, -RZ, R56.H1_H1 ;  /* 0x30000038ff3b7230 */ /* 0x000fe20000004100 */
[----:B------:R-:W-:-:S02]  /*14b90*/  LOP3.LUT R61, R52, 0xff0000, R61, 0xf8, !PT ;  /* 0x00ff0000343d7812 */ /* 0x000fc400078ef83d */
[----:B------:R-:W-:Y:S02]  /*14ba0*/  F2FP.F16.E4M3.UNPACK_B R57, R57.H1 ;  /* 0x00000039ff39723e */ /* 0x000fe400030006ff */
[----:B------:R-:W-:Y:S02]  /*14bb0*/  F2FP.F16.E4M3.UNPACK_B R49, R49.H1 ;  /* 0x00000031ff31723e */ /* 0x000fe400030006ff */
[----:B------:R-:W-:Y:S01]  /*14bc0*/  LOP3.LUT R61, R61, 0xff000000, R7, 0xf8, !PT ;  /* 0xff0000003d3d7812 */ /* 0x000fe200078ef807 */
[--C-:B------:R-:W-:Y:S02]  /*14bd0*/  HADD2.F32 R56, -RZ, R57.reuse.H0_H0 ;  /* 0x20000039ff387230 */ /* 0x100fe40000004100 */
[----:B------:R-:W-:Y:S01]  /*14be0*/  HADD2.F32 R57, -RZ, R57.H1_H1 ;  /* 0x30000039ff397230 */ /* 0x000fe20000004100 */
[----:B--2---:R-:W-:Y:S01]  /*14bf0*/  IADD3 R3, R3, R32, R34 ;  /* 0x0000002003037210 */ /* 0x004fe20007ffe022 */
[----:B---3--:R-:W0:Y:S04]  /*14c00*/  LDS.128 R24, [R68+0x20400] ;  /* 0x0204000044187984 */ /* 0x008e280000000c00 */
[----:B------:R-:W-:-:S05]  /*14c10*/  IMAD.IADD R3, R18, 0x1, R3 ;  /* 0x0000000112037824 */ /* 0x000fca00078e0203 */
[----:B------:R-:W1:Y:S01]  /*14c20*/  LDS.128 R32, [R3+0x20400] ;  /* 0x0204000003207984 */ /* 0x000e620000000c00 */
[-C--:B0-----:R-:W-:Y:S02]  /*14c30*/  F2FP.F16.E4M3.UNPACK_B R48, R27.reuse ;  /* 0x0000001bff30723e */ /* 0x081fe400020006ff */
[----:B------:R-:W-:Y:S02]  /*14c40*/  F2FP.F16.E4M3.UNPACK_B R54, R27.H1 ;  /* 0x0000001bff36723e */ /* 0x000fe400030006ff */
[-C--:B------:R-:W-:Y:S02]  /*14c50*/  F2FP.F16.E4M3.UNPACK_B R27, R24.reuse ;  /* 0x00000018ff1b723e */ /* 0x080fe400020006ff */
[----:B------:R-:W-:Y:S02]  /*14c60*/  F2FP.F16.E4M3.UNPACK_B R45, R24.H1 ;  /* 0x00000018ff2d723e */ /* 0x000fe400030006ff */
[----:B-1----:R-:W-:Y:S02]  /*14c70*/  F2FP.F16.E4M3.UNPACK_B R24, R33 ;  /* 0x00000021ff18723e */ /* 0x002fe400020006ff */
[----:B------:R-:W-:-:S02]  /*14c80*/  F2FP.F16.E4M3.UNPACK_B R30, R25 ;  /* 0x00000019ff1e723e */ /* 0x000fc400020006ff */
[----:B------:R-:W-:Y:S01]  /*14c90*/  F2FP.F16.E4M3.UNPACK_B R46, R25.H1 ;  /* 0x00000019ff2e723e */ /* 0x000fe200030006ff */
[----:B------:R-:W-:Y:S01]  /*14ca0*/  HADD2.F32 R6, -RZ, R24.H0_H0 ;  /* 0x20000018ff067230 */ /* 0x000fe20000004100 */
[----:B------:R-:W-:Y:S01]  /*14cb0*/  F2FP.F16.E4M3.UNPACK_B R47, R33.H1 ;  /* 0x00000021ff2f723e */ /* 0x000fe200030006ff */
[----:B------:R-:W-:Y:S01]  /*14cc0*/  HADD2.F32 R25, -RZ, R30.H0_H0 ;  /* 0x2000001eff197230 */ /* 0x000fe20000004100 */
[-C--:B------:R-:W-:Y:S01]  /*14cd0*/  F2FP.F16.E4M3.UNPACK_B R33, R32.reuse ;  /* 0x00000020ff21723e */ /* 0x080fe200020006ff */
[----:B------:R-:W-:Y:S01]  /*14ce0*/  HADD2.F32 R24, -RZ, R24.H1_H1 ;  /* 0x30000018ff187230 */ /* 0x000fe20000004100 */
[----:B------:R-:W-:Y:S01]  /*14cf0*/  F2FP.F16.E4M3.UNPACK_B R50, R32.H1 ;  /* 0x00000020ff32723e */ /* 0x000fe200030006ff */
[C---:B------:R-:W-:Y:S01]  /*14d00*/  FMUL.FTZ R32, R6.reuse, R58 ;  /* 0x0000003a06207220 */ /* 0x040fe20000410000 */
[-C--:B------:R-:W-:Y:S01]  /*14d10*/  F2FP.F16.E4M3.UNPACK_B R52, R35.reuse ;  /* 0x00000023ff34723e */ /* 0x080fe200020006ff */
[----:B------:R-:W-:Y:S01]  /*14d20*/  HADD2.F32 R30, -RZ, R30.H1_H1 ;  /* 0x3000001eff1e7230 */ /* 0x000fe20000004100 */
[----:B------:R-:W-:Y:S01]  /*14d30*/  F2FP.F16.E4M3.UNPACK_B R55, R35.H1 ;  /* 0x00000023ff37723e */ /* 0x000fe200030006ff */
[-C--:B------:R-:W-:Y:S01]  /*14d40*/  FMUL.FTZ R35, R6, R51.reuse ;  /* 0x0000003306237220 */ /* 0x080fe20000410000 */
[----:B------:R-:W-:Y:S01]  /*14d50*/  FFMA.FTZ R6, R25, R51, -R32 ;  /* 0x0000003319067223 */ /* 0x000fe20000010820 */
[----:B------:R-:W-:-:S02]  /*14d60*/  HADD2.F32 R51, -RZ, R49.H0_H0 ;  /* 0x20000031ff337230 */ /* 0x000fc40000004100 */
[C---:B------:R-:W-:Y:S01]  /*14d70*/  FMUL.FTZ R63, R24.reuse, R59 ;  /* 0x0000003b183f7220 */ /* 0x040fe20000410000 */
[----:B------:R-:W-:Y:S01]  /*14d80*/  FFMA.FTZ R25, R25, R58, R35 ;  /* 0x0000003a19197223 */ /* 0x000fe20000010023 */
[----:B------:R-:W-:Y:S01]  /*14d90*/  HADD2.F32 R35, -RZ, R31.H1_H1 ;  /* 0x3000001fff237230 */ /* 0x000fe20000004100 */
[-C--:B------:R-:W-:Y:S01]  /*14da0*/  F2FP.F16.E4M3.UNPACK_B R7, R34.reuse ;  /* 0x00000022ff07723e */ /* 0x080fe200020006ff */
[--C-:B------:R-:W-:Y:S01]  /*14db0*/  HADD2.F32 R31, -RZ, R47.reuse.H0_H0 ;  /* 0x2000002fff1f7230 */ /* 0x100fe20000004100 */
[----:B------:R-:W-:Y:S01]  /*14dc0*/  F2FP.F16.E4M3.UNPACK_B R34, R34.H1 ;  /* 0x00000022ff22723e */ /* 0x000fe200030006ff */
[----:B------:R-:W-:Y:S02]  /*14dd0*/  HADD2.F32 R32, -RZ, R46.H0_H0 ;  /* 0x2000002eff207230 */ /* 0x000fe40000004100 */
[----:B------:R-:W-:Y:S01]  /*14de0*/  FMUL.FTZ R24, R24, R35 ;  /* 0x0000002318187220 */ /* 0x000fe20000410000 */
[----:B------:R-:W-:Y:S02]  /*14df0*/  HADD2.F32 R47, -RZ, R47.H1_H1 ;  /* 0x3000002fff2f7230 */ /* 0x000fe40000004100 */
[CC--:B------:R-:W-:Y:S01]  /*14e00*/  FMUL.FTZ R65, R31.reuse, R56.reuse ;  /* 0x000000381f417220 */ /* 0x0c0fe20000410000 */
[----:B------:R-:W-:Y:S01]  /*14e10*/  FMUL.FTZ R67, R31, R51 ;  /* 0x000000331f437220 */ /* 0x000fe20000410000 */
[C---:B------:R-:W-:Y:S01]  /*14e20*/  FFMA.FTZ R31, R30.reuse, R35, -R63 ;  /* 0x000000231e1f7223 */ /* 0x040fe2000001083f */
[----:B------:R-:W-:Y:S01]  /*14e30*/  FFMA.FTZ R24, R30, R59, R24 ;  /* 0x0000003b1e187223 */ /* 0x000fe20000010018 */
[C---:B------:R-:W-:Y:S01]  /*14e40*/  FFMA.FTZ R30, R32.reuse, R51, -R65 ;  /* 0x00000033201e7223 */ /* 0x040fe20000010841 */
[----:B------:R-:W-:Y:S01]  /*14e50*/  FFMA.FTZ R32, R32, R56, R67 ;  /* 0x0000003820207223 */ /* 0x000fe20000010043 */
[----:B------:R-:W-:Y:S01]  /*14e60*/  F2FP.F16.E4M3.UNPACK_B R56, R53 ;  /* 0x00000035ff38723e */ /* 0x000fe200020006ff */
[----:B------:R-:W-:Y:S01]  /*14e70*/  HADD2.F32 R49, -RZ, R49.H1_H1 ;  /* 0x30000031ff317230 */ /* 0x000fe20000004100 */
[----:B------:R-:W-:Y:S01]  /*14e80*/  F2FP.F16.E4M3.UNPACK_B R59, R61 ;  /* 0x0000003dff3b723e */ /* 0x000fe200020006ff */
[----:B------:R-:W-:-:S02]  /*14e90*/  HADD2.F32 R35, -RZ, R52.H0_H0 ;  /* 0x20000034ff237230 */ /* 0x000fc40000004100 */
[C---:B------:R-:W-:Y:S01]  /*14ea0*/  FMUL.FTZ R63, R47.reuse, R57 ;  /* 0x000000392f3f7220 */ /* 0x040fe20000410000 */
[----:B------:R-:W-:Y:S02]  /*14eb0*/  HADD2.F32 R58, -RZ, R56.H0_H0 ;  /* 0x20000038ff3a7230 */ /* 0x000fe40000004100 */
[----:B------:R-:W-:Y:S01]  /*14ec0*/  FMUL.FTZ R62, R47, R49 ;  /* 0x000000312f3e7220 */ /* 0x000fe20000410000 */
[--C-:B------:R-:W-:Y:S01]  /*14ed0*/  HADD2.F32 R60, -RZ, R59.reuse.H0_H0 ;  /* 0x2000003bff3c7230 */ /* 0x100fe20000004100 */
[----:B------:R-:W-:Y:S01]  /*14ee0*/  F2FP.F16.E4M3.UNPACK_B R5, R26 ;  /* 0x0000001aff05723e */ /* 0x000fe200020006ff */
[----:B------:R-:W-:Y:S02]  /*14ef0*/  HADD2.F32 R46, -RZ, R46.H1_H1 ;  /* 0x3000002eff2e7230 */ /* 0x000fe40000004100 */
[C---:B------:R-:W-:Y:S01]  /*14f00*/  FMUL.FTZ R65, R35.reuse, R58 ;  /* 0x0000003a23417220 */ /* 0x040fe20000410000 */
[----:B------:R-:W-:Y:S02]  /*14f10*/  HADD2.F32 R51, -RZ, R48.H0_H0 ;  /* 0x20000030ff337230 */ /* 0x000fe40000004100 */
[----:B------:R-:W-:Y:S01]  /*14f20*/  FMUL.FTZ R64, R35, R60 ;  /* 0x0000003c23407220 */ /* 0x000fe20000410000 */
[----:B------:R-:W-:-:S02]  /*14f30*/  HADD2.F32 R59, -RZ, R59.H1_H1 ;  /* 0x3000003bff3b7230 */ /* 0x000fc40000004100 */
[C---:B------:R-:W-:Y:S01]  /*14f40*/  FFMA.FTZ R35, R46.reuse, R49, -R63 ;  /* 0x000000312e237223 */ /* 0x040fe2000001083f */
[----:B------:R-:W-:Y:S01]  /*14f50*/  FFMA.FTZ R49, R46, R57, R62 ;  /* 0x000000392e317223 */ /* 0x000fe2000001003e */
[C---:B------:R-:W-:Y:S01]  /*14f60*/  FFMA.FTZ R46, R51.reuse, R60, R65 ;  /* 0x0000003c332e7223 */ /* 0x040fe20000010041 */
[----:B------:R-:W-:Y:S01]  /*14f70*/  HADD2.F32 R57, -RZ, R56.H1_H1 ;  /* 0x30000038ff397230 */ /* 0x000fe20000004100 */
[----:B------:R-:W-:Y:S01]  /*14f80*/  F2FP.F16.E4M3.UNPACK_B R60, R61.H1 ;  /* 0x0000003dff3c723e */ /* 0x000fe200030006ff */
[----:B------:R-:W-:Y:S01]  /*14f90*/  FFMA.FTZ R47, R51, R58, -R64 ;  /* 0x0000003a332f7223 */ /* 0x000fe20000010840 */
[----:B------:R-:W-:Y:S01]  /*14fa0*/  F2FP.F16.E4M3.UNPACK_B R56, R53.H1 ;  /* 0x00000035ff38723e */ /* 0x000fe200030006ff */
[----:B------:R-:W-:Y:S01]  /*14fb0*/  HADD2.F32 R52, -RZ, R52.H1_H1 ;  /* 0x30000034ff347230 */ /* 0x000fe20000004100 */
[----:B------:R-:W-:Y:S01]  /*14fc0*/  F2FP.F16.E4M3.UNPACK_B R26, R26.H1 ;  /* 0x0000001aff1a723e */ /* 0x000fe200030006ff */
[----:B------:R-:W-:Y:S01]  /*14fd0*/  HADD2.F32 R51, -RZ, R48.H1_H1 ;  /* 0x30000030ff337230 */ /* 0x000fe20000004100 */
[----:B------:R-:W-:Y:S01]  /*14fe0*/  F2FP.SATFINITE.E4M3.F32.PACK_AB_MERGE_C R32, R49, R32, RZ ;  /* 0x000000203120723e */ /* 0x000fe200048070ff */
[----:B------:R-:W-:-:S02]  /*14ff0*/  HADD2.F32 R61, -RZ, R60.H0_H0 ;  /* 0x2000003cff3d7230 */ /* 0x000fc40000004100 */
[C---:B------:R-:W-:Y:S01]  /*15000*/  FMUL.FTZ R62, R52.reuse, R59 ;  /* 0x0000003b343e7220 */ /* 0x040fe20000410000 */
[--C-:B------:R-:W-:Y:S02]  /*15010*/  HADD2.F32 R48, -RZ, R55.reuse.H0_H0 ;  /* 0x20000037ff307230 */ /* 0x100fe40000004100 */
[----:B------:R-:W-:Y:S01]  /*15020*/  FMUL.FTZ R52, R52, R57 ;  /* 0x0000003934347220 */ /* 0x000fe20000410000 */
[----:B------:R-:W-:Y:S01]  /*15030*/  HADD2.F32 R58, -RZ, R56.H0_H0 ;  /* 0x20000038ff3a7230 */ /* 0x000fe20000004100 */
[----:B------:R-:W-:Y:S01]  /*15040*/  F2FP.SATFINITE.E4M3.F32.PACK_AB_MERGE_C R25, R24, R25, R32 ;  /* 0x000000191819723e */ /* 0x000fe20004807020 */
[----:B------:R-:W-:Y:S02]  /*15050*/  HADD2.F32 R53, -RZ, R54.H0_H0 ;  /* 0x20000036ff357230 */ /* 0x000fe40000004100 */
[C---:B------:R-:W-:Y:S01]  /*15060*/  FMUL.FTZ R64, R48.reuse, R61 ;  /* 0x0000003d30407220 */ /* 0x040fe20000410000 */
[----:B------:R-:W-:Y:S02]  /*15070*/  HADD2.F32 R63, -RZ, R60.H1_H1 ;  /* 0x3000003cff3f7230 */ /* 0x000fe40000004100 */
[-C--:B------:R-:W-:Y:S01]  /*15080*/  FMUL.FTZ R66, R48, R58.reuse ;  /* 0x0000003a30427220 */ /* 0x080fe20000410000 */
        /* <DEDUP_REMOVED lines=19> */
[----:B------:R-:W-:Y:S02]  /*151c0*/  HADD2.F32 R50, -RZ, R50.H1_H1 ;  /* 0x30000032ff327230 */ /* 0x000fe40000004100 */
[C---:B------:R-:W-:Y:S01]  /*151d0*/  FFMA.FTZ R56, R57.reuse, R60, -R56 ;  /* 0x0000003c39387223 */ /* 0x040fe20000010838 */
[----:B------:R-:W-:Y:S02]  /*151e0*/  HADD2.F32 R59, -RZ, R58.H1_H1 ;  /* 0x3000003aff3b7230 */ /* 0x000fe40000004100 */
[----:B------:R-:W-:Y:S01]  /*151f0*/  FFMA.FTZ R54, R54, R63, R64 ;  /* 0x0000003f36367223 */ /* 0x000fe20000010040 */
        /* <DEDUP_REMOVED lines=19> */
[----:B------:R-:W-:Y:S01]  /*15330*/  HADD2.F32 R27, -RZ, R27.H1_H1 ;  /* 0x3000001bff1b7230 */ /* 0x000fe20000004100 */
[----:B------:R-:W-:Y:S01]  /*15340*/  F2FP.F16.E4M3.UNPACK_B R45, R4.H1 ;  /* 0x00000004ff2d723e */ /* 0x000fe200030006ff */
[C---:B------:R-:W-:Y:S01]  /*15350*/  FMUL.FTZ R64, R33.reuse, R60 ;  /* 0x0000003c21407220 */ /* 0x040fe20000410000 */
        /* <DEDUP_REMOVED lines=8> */
[----:B------:R-:W-:Y:S01]  /*153e0*/  HADD2.F32 R45, -RZ, R45.H1_H1 ;  /* 0x3000002dff2d7230 */ /* 0x000fe20000004100 */
[----:B------:R-:W-:Y:S01]  /*153f0*/  F2FP.F16.E4M3.UNPACK_B R28, R28 ;  /* 0x0000001cff1c723e */ /* 0x000fe200020006ff */
        /* <DEDUP_REMOVED lines=8> */
[----:B------:R-:W-:Y:S01]  /*15480*/  F2FP.SATFINITE.E4M3.F32.PACK_AB_MERGE_C R57, R66, R57, RZ ;  /* 0x000000394239723e */ /* 0x000fe200048070ff */
[C---:B------:R-:W-:Y:S01]  /*15490*/  FFMA.FTZ R50, R27.reuse, R50, -R44 ;  /* 0x000000321b327223 */ /* 0x040fe2000001082c */
[----:B------:R-:W-:Y:S01]  /*154a0*/  FFMA.FTZ R64, R27, R58, R64 ;  /* 0x0000003a1b407223 */ /* 0x000fe20000010040 */
[C---:B------:R-:W-:Y:S01]  /*154b0*/  FFMA.FTZ R65, R26.reuse, R33, -R29 ;  /* 0x000000211a417223 */ /* 0x040fe2000001081d */
[----:B------:R-:W-:Y:S01]  /*154c0*/  FFMA.FTZ R45, R26, R45, R34 ;  /* 0x0000002d1a2d7223 */ /* 0x000fe20000010022 */
[----:B------:R-:W-:Y:S01]  /*154d0*/  HADD2.F32 R29, -RZ, R4.H0_H0 ;  /* 0x20000004ff1d7230 */ /* 0x000fe20000004100 */
[----:B------:R-:W-:Y:S01]  /*154e0*/  F2FP.SATFINITE.E4M3.F32.PACK_AB_MERGE_C R24, R60, R59, R57 ;  /* 0x0000003b3c18723e */ /* 0x000fe20004807039 */
[----:B------:R-:W-:Y:S01]  /*154f0*/  HADD2.F32 R26, -RZ, R7.H0_H0 ;  /* 0x20000007ff1a7230 */ /* 0x000fe20000004100 */
[----:B------:R-:W-:Y:S01]  /*15500*/  F2FP.SATFINITE.E4M3.F32.PACK_AB_MERGE_C R50, R65, R50, RZ ;  /* 0x000000324132723e */ /* 0x000fe200048070ff */
[----:B------:R-:W-:Y:S01]  /*15510*/  HADD2.F32 R27, -RZ, R28.H0_H0 ;  /* 0x2000001cff1b7230 */ /* 0x000fe20000004100 */
[----:B------:R-:W-:Y:S01]  /*15520*/  F2FP.SATFINITE.E4M3.F32.PACK_AB_MERGE_C R45, R45, R64, RZ ;  /* 0x000000402d2d723e */ /* 0x000fe200048070ff */
[----:B------:R-:W-:-:S02]  /*15530*/  HADD2.F32 R34, -RZ, R4.H1_H1 ;  /* 0x30000004ff227230 */ /* 0x000fc40000004100 */
[C---:B------:R-:W-:Y:S01]  /*15540*/  FMUL.FTZ R33, R26.reuse, R29 ;  /* 0x0000001d1a217220 */ /* 0x040fe20000410000 */
[----:B------:R-:W-:Y:S02]  /*15550*/  HADD2.F32 R7, -RZ, R7.H1_H1 ;  /* 0x30000007ff077230 */ /* 0x000fe40000004100 */
[----:B------:R-:W-:Y:S01]  /*15560*/  FMUL.FTZ R26, R26, R27 ;  /* 0x0000001b1a1a7220 */ /* 0x000fe20000410000 */
[----:B------:R-:W-:Y:S02]  /*15570*/  HADD2.F32 R28, -RZ, R28.H1_H1 ;  /* 0x3000001cff1c7230 */ /* 0x000fe40000004100 */
[--C-:B------:R-:W-:Y:S02]  /*15580*/  HADD2.F32 R4, -RZ, R5.reuse.H0_H0 ;  /* 0x20000005ff047230 */ /* 0x100fe40000004100 */
[C---:B------:R-:W-:Y:S01]  /*15590*/  FMUL.FTZ R44, R7.reuse, R34 ;  /* 0x00000022072c7220 */ /* 0x040fe20000410000 */
[----:B------:R-:W-:Y:S02]  /*155a0*/  HADD2.F32 R5, -RZ, R5.H1_H1 ;  /* 0x30000005ff057230 */ /* 0x000fe40000004100 */
[-C--:B------:R-:W-:Y:S01]  /*155b0*/  FMUL.FTZ R7, R7, R28.reuse ;  /* 0x0000001c07077220 */ /* 0x080fe20000410000 */
[C---:B------:R-:W-:Y:S01]  /*155c0*/  FFMA.FTZ R26, R4.reuse, R29, R26 ;  /* 0x0000001d041a7223 */ /* 0x040fe2000001001a */
[----:B------:R-:W-:Y:S01]  /*155d0*/  FFMA.FTZ R33, R4, R27, -R33 ;  /* 0x0000001b04217223 */ /* 0x000fe20000010821 */
        /* <DEDUP_REMOVED lines=12> */
[----:B------:R2:W-:Y:S04]  /*156a0*/  STS.128 [R68+0x20400], R4 ;  /* 0x0204000444007388 */ /* 0x0005e80000000c00 */
[----:B------:R2:W-:Y:S02]  /*156b0*/  STS.128 [R3+0x20400], R24 ;  /* 0x0204001803007388 */ /* 0x0005e40000000c00 */
.L_x_2627:
[----:B------:R-:W-:Y:S05]  /*156c0*/  BSYNC B1 ;  /* 0x0000000000017941 */ /* 0x000fea0003800000 */
.L_x_2626:
[----:B------:R-:W-:Y:S04]  /*156d0*/  BSSY B1, `(.L_x_2628) ;  /* 0x0000109000017945 */ /* 0x000fe80003800000 */
[----:B------:R-:W-:Y:S05]  /*156e0*/  @P1 BRA `(.L_x_2629) ;  /* 0x00000010001c1947 */ /* 0x000fea0003800000 */
[----:B-----5:R-:W3:Y:S04]  /*156f0*/  LDL R28, [R1+0x70] ;  /* 0x00007000011c7983 */ /* 0x020ee80000100800 */
[----:B------:R-:W4:Y:S01]  /*15700*/  LDL R60, [R1+0x1a8] ;  /* 0x0001a800013c7983 */ /* 0x000f220000100800 */
[----:B012---:R-:W-:Y:S01]  /*15710*/  SHF.R.U32.HI R3, RZ, 0x8, R20 ;  /* 0x00000008ff037819 */ /* 0x007fe20000011614 */
[----:B------:R-:W-:Y:S01]  /*15720*/  VIADD R30, R19, 0x40 ;  /* 0x00000040131e7836 */ /* 0x000fe20000000000 */
[----:B------:R-:W-:Y:S02]  /*15730*/  LOP3.LUT R4, R20, 0xff, RZ, 0xc0, !PT ;  /* 0x000000ff14047812 */ /* 0x000fe400078ec0ff */
[----:B------:R-:W-:Y:S01]  /*15740*/  LOP3.LUT R3, R3, 0xff, RZ, 0xc0, !PT ;  /* 0x000000ff03037812 */ /* 0x000fe200078ec0ff */
[----:B------:R-:W-:Y:S01]  /*15750*/  IMAD.SHL.U32 R30, R30, 0x80, RZ ;  /* 0x000000801e1e7824 */ /* 0x000fe200078e00ff */
[----:B------:R-:W-:-:S02]  /*15760*/  LEA.HI R24, R37, R0, RZ, 0x1c ;  /* 0x0000000025187211 */ /* 0x000fc400078fe0ff */
[----:B------:R-:W-:Y:S02]  /*15770*/  PRMT R29, R3, 0x7604, R4 ;  /* 0x00007604031d7816 */ /* 0x000fe40000000004 */
[----:B------:R-:W-:Y:S01]  /*15780*/  SHF.R.U32.HI R3, RZ, 0x8, R38 ;  /* 0x00000008ff037819 */ /* 0x000fe20000011626 */
[----:B------:R-:W-:Y:S01]  /*15790*/  IMAD.SHL.U32 R26, R24, 0x10, RZ ;  /* 0x00000010181a7824 */ /* 0x000fe200078e00ff */
[----:B------:R-:W-:Y:S02]  /*157a0*/  LOP3.LUT R30, R30, 0x380, RZ, 0xc0, !PT ;  /* 0x000003801e1e7812 */ /* 0x000fe400078ec0ff */
[----:B------:R-:W-:Y:S02]  /*157b0*/  LOP3.LUT R4, R3, 0xff, RZ, 0xc0, !PT ;  /* 0x000000ff03047812 */ /* 0x000fe400078ec0ff */
[----:B------:R-:W-:Y:S01]  /*157c0*/  LOP3.LUT R3, R30, 0x70, R26, 0xf8, !PT ;  /* 0x000000701e037812 */ /* 0x000fe200078ef81a */
[----:B------:R-:W-:Y:S01]  /*157d0*/  VIADD R30, R19, 0x40 ;  /* 0x00000040131e7836 */ /* 0x000fe20000000000 */
[----:B------:R-:W-:-:S02]  /*157e0*/  SHF.R.S32.HI R25, RZ, 0x1f, R24 ;  /* 0x0000001fff197819 */ /* 0x000fc40000011418 */
[----:B------:R-:W-:Y:S01]  /*157f0*/  SHF.R.U32.HI R5, RZ, 0x8, R21 ;  /* 0x00000008ff057819 */ /* 0x000fe20000011615 */
[----:B------:R-:W-:Y:S01]  /*15800*/  IMAD.SHL.U32 R30, R30, 0x80, RZ ;  /* 0x000000801e1e7824 */ /* 0x000fe200078e00ff */
[----:B------:R-:W-:Y:S02]  /*15810*/  LEA.HI R27, R25, R24, RZ, 0x3 ;  /* 0x00000018191b7211 */ /* 0x000fe400078f18ff */
[----:B------:R-:W-:Y:S02]  /*15820*/  SHF.R.U32.HI R24, RZ, 0x8, R40 ;  /* 0x00000008ff187819 */ /* 0x000fe40000011628 */
[----:B------:R-:W-:Y:S01]  /*15830*/  LOP3.LUT R30, R30, 0x380, RZ, 0xc0, !PT ;  /* 0x000003801e1e7812 */ /* 0x000fe200078ec0ff */
[----:B------:R-:W-:Y:S01]  /*15840*/  IMAD.SHL.U32 R27, R27, 0x800, RZ ;  /* 0x000008001b1b7824 */ /* 0x000fe200078e00ff */
[----:B------:R-:W-:Y:S02]  /*15850*/  LOP3.LUT R25, R40, 0xff, RZ, 0xc0, !PT ;  /* 0x000000ff28197812 */ /* 0x000fe400078ec0ff */
[----:B------:R-:W-:-:S02]  /*15860*/  SHF.R.U32.HI R30, RZ, 0x3, R30 ;  /* 0x00000003ff1e7819 */ /* 0x000fc4000001161e */
[----:B------:R-:W-:Y:S02]  /*15870*/  LOP3.LUT R24, R24, 0xff, RZ, 0xc0, !PT ;  /* 0x000000ff18187812 */ /* 0x000fe400078ec0ff */
[----:B------:R-:W-:Y:S02]  /*15880*/  LOP3.LUT R3, R3, R30, RZ, 0x3c, !PT ;  /* 0x0000001e03037212 */ /* 0x000fe400078e3cff */
[----:B------:R-:W-:Y:S02]  /*15890*/  LOP3.LUT R26, R27, 0xffffc000, RZ, 0xc0, !PT ;  /* 0xffffc0001b1a7812 */ /* 0x000fe400078ec0ff */
[----:B------:R-:W-:Y:S02]  /*158a0*/  LOP3.LUT R6, R21, 0xff, RZ, 0xc0, !PT ;  /* 0x000000ff15067812 */ /* 0x000fe400078ec0ff */
[----:B------:R-:W-:Y:S02]  /*158b0*/  LOP3.LUT R5, R5, 0xff, RZ, 0xc0, !PT ;  /* 0x000000ff05057812 */ /* 0x000fe400078ec0ff */
[----:B------:R-:W-:-:S02]  /*158c0*/  PRMT R45, R24, 0x7604, R25 ;  /* 0x00007604182d7816 */ /* 0x000fc40000000019 */
[----:B------:R-:W-:Y:S02]  /*158d0*/  SHF.R.U32.HI R24, RZ, 0x8, R41 ;  /* 0x00000008ff187819 */ /* 0x000fe40000011629 */
[----:B------:R-:W-:Y:S02]  /*158e0*/  PRMT R31, R5, 0x7604, R6 ;  /* 0x00007604051f7816 */ /* 0x000fe40000000006 */
[----:B------:R-:W-:Y:S02]  /*158f0*/  SHF.R.U32.HI R6, RZ, 0x8, R39 ;  /* 0x00000008ff067819 */ /* 0x000fe40000011627 */
[----:B------:R-:W-:Y:S02]  /*15900*/  LOP3.LUT R25, R41, 0xff, RZ, 0xc0, !PT ;  /* 0x000000ff29197812 */ /* 0x000fe400078ec0ff */
[----:B------:R-:W-:Y:S02]  /*15910*/  LOP3.LUT R27, R42, 0xff, RZ, 0xc0, !PT ;  /* 0x000000ff2a1b7812 */ /* 0x000fe400078ec0ff */
[----:B------:R-:W-:-:S02]  /*15920*/  LOP3.LUT R24, R24, 0xff, RZ, 0xc0, !PT ;  /* 0x000000ff18187812 */ /* 0x000fc400078ec0ff */
[----:B------:R-:W-:Y:S02]  /*15930*/  LOP3.LUT R5, R38, 0xff, RZ, 0xc0, !PT ;  /* 0x000000ff26057812 */ /* 0x000fe400078ec0ff */
[----:B------:R-:W-:Y:S02]  /*15940*/  LOP3.LUT R7, R39, 0xff, RZ, 0xc0, !PT ;  /* 0x000000ff27077812 */ /* 0x000fe400078ec0ff */
[----:B------:R-:W-:Y:S02]  /*15950*/  LOP3.LUT R6, R6, 0xff, RZ, 0xc0, !PT ;  /* 0x000000ff06067812 */ /* 0x000fe400078ec0ff */
[----:B------:R-:W-:Y:S02]  /*15960*/  PRMT R47, R24, 0x7604, R25 ;  /* 0x00007604182f7816 */ /* 0x000fe40000000019 */
[----:B------:R-:W-:Y:S02]  /*15970*/  PRMT R33, R4, 0x7604, R5 ;  /* 0x0000760404217816 */ /* 0x000fe40000000005 */
[----:B------:R-:W-:-:S02]  /*15980*/  PRMT R35, R6, 0x7604, R7 ;  /* 0x0000760406237816 */ /* 0x000fc40000000007 */
[----:B------:R-:W-:Y:S02]  /*15990*/  SHF.R.U32.HI R30, RZ, 0x10, R21 ;  /* 0x00000010ff1e7819 */ /* 0x000fe40000011615 */
[----:B------:R-:W-:Y:S02]  /*159a0*/  LOP3.LUT R49, R43, 0xff, RZ, 0xc0, !PT ;  /* 0x000000ff2b317812 */ /* 0x000fe400078ec0ff */
[----:B------:R-:W-:Y:S02]  /*159b0*/  SHF.R.U32.HI R32, RZ, 0x10, R38 ;  /* 0x00000010ff207819 */ /* 0x000fe40000011626 */
[----:B------:R-:W-:Y:S02]  /*159c0*/  LOP3.LUT R30, R30, 0xff, RZ, 0xc0, !PT ;  /* 0x000000ff1e1e7812 */ /* 0x000fe400078ec0ff */
[----:B------:R-:W-:Y:S02]  /*159d0*/  SHF.R.U32.HI R34, RZ, 0x10, R39 ;  /* 0x00000010ff227819 */ /* 0x000fe40000011627 */
[----:B------:R-:W-:-:S02]  /*159e0*/  LOP3.LUT R32, R32, 0xff, RZ, 0xc0, !PT ;  /* 0x000000ff20207812 */ /* 0x000fc400078ec0ff */
[----:B------:R-:W-:Y:S02]  /*159f0*/  PRMT R31, R30, 0x7054, R31 ;  /* 0x000070541e1f7816 */ /* 0x000fe4000000001f */
[----:B------:R-:W-:Y:S02]  /*15a00*/  SHF.R.U32.HI R30, RZ, 0x10, R41 ;  /* 0x00000010ff1e7819 */ /* 0x000fe40000011629 */
[----:B------:R-:W-:Y:S02]  /*15a10*/  LOP3.LUT R34, R34, 0xff, RZ, 0xc0, !PT ;  /* 0x000000ff22227812 */ /* 0x000fe400078ec0ff */
[----:B------:R-:W-:Y:S02]  /*15a20*/  PRMT R33, R32, 0x7054, R33 ;  /* 0x0000705420217816 */ /* 0x000fe40000000021 */
[----:B------:R-:W-:Y:S02]  /*15a30*/  SHF.R.U32.HI R32, RZ, 0x10, R42 ;  /* 0x00000010ff207819 */ /* 0x000fe4000001162a */
[----:B------:R-:W-:-:S02]  /*15a40*/  LOP3.LUT R30, R30, 0xff, RZ, 0xc0, !PT ;  /* 0x000000ff1e1e7812 */ /* 0x000fc400078ec0ff */
[----:B------:R-:W-:Y:S02]  /*15a50*/  PRMT R35, R34, 0x7054, R35 ;  /* 0x0000705422237816 */ /* 0x000fe40000000023 */
[----:B------:R-:W-:Y:S02]  /*15a60*/  SHF.R.U32.HI R34, RZ, 0x10, R43 ;  /* 0x00000010ff227819 */ /* 0x000fe4000001162b */
[----:B------:R-:W-:Y:S02]  /*15a70*/  LOP3.LUT R32, R32, 0xff, RZ, 0xc0, !PT ;  /* 0x000000ff20207812 */ /* 0x000fe400078ec0ff */
[----:B------:R-:W-:Y:S02]  /*15a80*/  LOP3.LUT R34, R34, 0xff, RZ, 0xc0, !PT ;  /* 0x000000ff22227812 */ /* 0x000fe400078ec0ff */
[----:B------:R-:W-:Y:S02]  /*15a90*/  LOP3.LUT R44, R31, 0xff000000, R21, 0xf8, !PT ;  /* 0xff0000001f2c7812 */ /* 0x000fe400078ef815 */
[----:B---3--:R-:W-:-:S02]  /*15aa0*/  IADD3 R3, R3, R26, R28 ;  /* 0x0000001a03037210 */ /* 0x008fc40007ffe01c */
[----:B------:R-:W-:Y:S01]  /*15ab0*/  SHF.R.U32.HI R26, RZ, 0x8, R42 ;  /* 0x00000008ff1a7819 */ /* 0x000fe2000001162a */
[----:B----4-:R-:W0:Y:S02]  /*15ac0*/  LDS.128 R4, [R60+0x20400] ;  /* 0x020400003c047984 */ /* 0x010e240000000c00 */
[----:B------:R-:W-:Y:S01]  /*15ad0*/  IMAD.IADD R3, R18, 0x1, R3 ;  /* 0x0000000112037824 */ /* 0x000fe200078e0203 */
[----:B------:R-:W-:Y:S02]  /*15ae0*/  LOP3.LUT R26, R26, 0xff, RZ, 0xc0, !PT ;  /* 0x000000ff1a1a7812 */ /* 0x000fe400078ec0ff */
[----:B------:R-:W-:Y:S02]  /*15af0*/  SHF.R.U32.HI R28, RZ, 0x8, R43 ;  /* 0x00000008ff1c7819 */ /* 0x000fe4000001162b */
[----:B------:R-:W-:Y:S02]  /*15b00*/  PRMT R51, R26, 0x7604, R27 ;  /* 0x000076041a337816 */ /* 0x000fe4000000001b */
[----:B------:R-:W1:Y:S01]  /*15b10*/  LDS.128 R24, [R3+0x20400] ;  /* 0x0204000003187984 */ /* 0x000e620000000c00 */
[----:B------:R-:W-:-:S02]  /*15b20*/  LOP3.LUT R28, R28, 0xff, RZ, 0xc0, !PT ;  /* 0x000000ff1c1c7812 */ /* 0x000fc400078ec0ff */
[----:B------:R-:W-:Y:S02]  /*15b30*/  PRMT R51, R32, 0x7054, R51 ;  /* 0x0000705420337816 */ /* 0x000fe40000000033 */
[----:B------:R-:W-:Y:S02]  /*15b40*/  PRMT R53, R28, 0x7604, R49 ;  /* 0x000076041c357816 */ /* 0x000fe40000000031 */
[----:B------:R-:W-:Y:S02]  /*15b50*/  SHF.R.U32.HI R28, RZ, 0x10, R20 ;  /* 0x00000010ff1c7819 */ /* 0x000fe40000011614 */
[----:B------:R-:W-:Y:S02]  /*15b60*/  PRMT R49, R30, 0x7054, R47 ;  /* 0x000070541e317816 */ /* 0x000fe4000000002f */
[----:B------:R-:W-:Y:S02]  /*15b70*/  LOP3.LUT R28, R28, 0xff, RZ, 0xc0, !PT ;  /* 0x000000ff1c1c7812 */ /* 0x000fe400078ec0ff */
[----:B------:R-:W-:-:S02]  /*15b80*/  LOP3.LUT R49, R49, 0xff000000, R41, 0xf8, !PT ;  /* 0xff00000031317812 */ /* 0x000fc400078ef829 */
[----:B------:R-:W-:Y:S02]  /*15b90*/  PRMT R29, R28, 0x7054, R29 ;  /* 0x000070541c1d7816 */ /* 0x000fe4000000001d */
[----:B------:R-:W-:Y:S02]  /*15ba0*/  SHF.R.U32.HI R28, RZ, 0x10, R40 ;  /* 0x00000010ff1c7819 */ /* 0x000fe40000011628 */
[----:B------:R-:W-:Y:S02]  /*15bb0*/  PRMT R53, R34, 0x7054, R53 ;  /* 0x0000705422357816 */ /* 0x000fe40000000035 */
[----:B------:R-:W-:Y:S02]  /*15bc0*/  LOP3.LUT R28, R28, 0xff, RZ, 0xc0, !PT ;  /* 0x000000ff1c1c7812 */ /* 0x000fe400078ec0ff */
[----:B------:R-:W-:Y:S02]  /*15bd0*/  LOP3.LUT R21, R51, 0xff000000, R42, 0xf8, !PT ;  /* 0xff00000033157812 */ /* 0x000fe400078ef82a */
[----:B------:R-:W-:-:S02]  /*15be0*/  PRMT R45, R28, 0x7054, R45 ;  /* 0x000070541c2d7816 */ /* 0x000fc4000000002d */
[----:B------:R-:W-:Y:S02]  /*15bf0*/  F2FP.F16.E4M3.UNPACK_B R51, R49 ;  /* 0x00000031ff33723e */ /* 0x000fe400020006ff */
[----:B------:R-:W-:Y:S02]  /*15c00*/  LOP3.LUT R28, R29, 0xff000000, R20, 0xf8, !PT ;  /* 0xff0000001d1c7812 */ /* 0x000fe400078ef814 */
[----:B------:R-:W-:Y:S01]  /*15c10*/  LOP3.LUT R20, R33, 0xff000000, R38, 0xf8, !PT ;  /* 0xff00000021147812 */ /* 0x000fe200078ef826 */
[--C-:B------:R-:W-:Y:S01]  /*15c20*/  HADD2.F32 R52, -RZ, R51.reuse.H0_H0 ;  /* 0x20000033ff347230 */ /* 0x100fe20000004100 */
[----:B------:R-:W-:Y:S01]  /*15c30*/  F2FP.F16.E4M3.UNPACK_B R38, R44 ;  /* 0x0000002cff26723e */ /* 0x000fe200020006ff */
[----:B------:R-:W-:Y:S01]  /*15c40*/  HADD2.F32 R51, -RZ, R51.H1_H1 ;  /* 0x30000033ff337230 */ /* 0x000fe20000004100 */
[-C--:B0-----:R-:W-:Y:S02]  /*15c50*/  F2FP.F16.E4M3.UNPACK_B R30, R5.reuse ;  /* 0x00000005ff1e723e */ /* 0x081fe400020006ff */
[----:B------:R-:W-:Y:S01]  /*15c60*/  F2FP.F16.E4M3.UNPACK_B R33, R5.H1 ;  /* 0x00000005ff21723e */ /* 0x000fe200030006ff */
[----:B------:R-:W-:Y:S01]  /*15c70*/  HADD2.F32 R50, -RZ, R38.H0_H0 ;  /* 0x20000026ff327230 */ /* 0x000fe20000004100 */
[----:B------:R-:W-:Y:S01]  /*15c80*/  LOP3.LUT R47, R35, 0xff000000, R39, 0xf8, !PT ;  /* 0xff000000232f7812 */ /* 0x000fe200078ef827 */
[--C-:B------:R-:W-:Y:S01]  /*15c90*/  HADD2.F32 R31, -RZ, R30.reuse.H0_H0 ;  /* 0x2000001eff1f7230 */ /* 0x100fe20000004100 */
[----:B-1----:R-:W-:Y:S01]  /*15ca0*/  F2FP.F16.E4M3.UNPACK_B R34, R25 ;  /* 0x00000019ff22723e */ /* 0x002fe200020006ff */
[----:B------:R-:W-:Y:S01]  /*15cb0*/  HADD2.F32 R30, -RZ, R30.H1_H1 ;  /* 0x3000001eff1e7230 */ /* 0x000fe20000004100 */
[----:B------:R-:W-:-:S02]  /*15cc0*/  LOP3.LUT R32, R45, 0xff000000, R40, 0xf8, !PT ;  /* 0xff0000002d207812 */ /* 0x000fc400078ef828 */
[-C--:B------:R-:W-:Y:S01]  /*15cd0*/  F2FP.F16.E4M3.UNPACK_B R39, R24.reuse ;  /* 0x00000018ff27723e */ /* 0x080fe200020006ff */
[--C-:B------:R-:W-:Y:S01]  /*15ce0*/  HADD2.F32 R5, -RZ, R34.reuse.H0_H0 ;  /* 0x20000022ff057230 */ /* 0x100fe20000004100 */
[----:B------:R-:W-:Y:S01]  /*15cf0*/  F2FP.F16.E4M3.UNPACK_B R45, R24.H1 ;  /* 0x00000018ff2d723e */ /* 0x000fe200030006ff */
[----:B------:R-:W-:Y:S01]  /*15d00*/  HADD2.F32 R34, -RZ, R34.H1_H1 ;  /* 0x30000022ff227230 */ /* 0x000fe20000004100 */
[----:B------:R-:W-:Y:S02]  /*15d10*/  F2FP.F16.E4M3.UNPACK_B R35, R25.H1 ;  /* 0x00000019ff23723e */ /* 0x000fe400030006ff */
[C---:B------:R-:W-:Y:S01]  /*15d20*/  FMUL.FTZ R24, R5.reuse, R52 ;  /* 0x0000003405187220 */ /* 0x040fe20000410000 */
[----:B------:R-:W-:Y:S01]  /*15d30*/  F2FP.F16.E4M3.UNPACK_B R49, R49.H1 ;  /* 0x00000031ff31723e */ /* 0x000fe200030006ff */
[----:B------:R-:W-:Y:S01]  /*15d40*/  FMUL.FTZ R25, R5, R50 ;  /* 0x0000003205197220 */ /* 0x000fe20000410000 */
[----:B------:R-:W-:Y:S01]  /*15d50*/  F2FP.F16.E4M3.UNPACK_B R44, R44.H1 ;  /* 0x0000002cff2c723e */ /* 0x000fe200030006ff */
[----:B------:R-:W-:Y:S01]  /*15d60*/  FFMA.FTZ R5, R31, R50, -R24 ;  /* 0x000000321f057223 */ /* 0x000fe20000010818 */
[----:B------:R-:W-:Y:S01]  /*15d70*/  LOP3.LUT R53, R53, 0xff000000, R43, 0xf8, !PT ;  /* 0xff00000035357812 */ /* 0x000fe200078ef82b */
[----:B------:R-:W-:-:S02]  /*15d80*/  HADD2.F32 R43, -RZ, R38.H1_H1 ;  /* 0x30000026ff2b7230 */ /* 0x000fc40000004100 */
[C---:B------:R-:W-:Y:S01]  /*15d90*/  FMUL.FTZ R55, R34.reuse, R51 ;  /* 0x0000003322377220 */ /* 0x040fe20000410000 */
[----:B------:R-:W-:Y:S02]  /*15da0*/  HADD2.F32 R50, -RZ, R49.H0_H0 ;  /* 0x20000031ff327230 */ /* 0x000fe40000004100 */
[----:B------:R-:W-:Y:S01]  /*15db0*/  FFMA.FTZ R25, R31, R52, R25 ;  /* 0x000000341f197223 */ /* 0x000fe20000010019 */
[----:B------:R-:W-:Y:S02]  /*15dc0*/  HADD2.F32 R24, -RZ, R35.H0_H0 ;  /* 0x20000023ff187230 */ /* 0x000fe40000004100 */
[----:B------:R-:W-:Y:S01]  /*15dd0*/  FMUL.FTZ R34, R34, R43 ;  /* 0x0000002b22227220 */ /* 0x000fe20000410000 */
[--C-:B------:R-:W-:Y:S01]  /*15de0*/  HADD2.F32 R38, -RZ, R44.reuse.H0_H0 ;  /* 0x2000002cff267230 */ /* 0x100fe20000004100 */
[-C--:B------:R-:W-:Y:S01]  /*15df0*/  F2FP.F16.E4M3.UNPACK_B R41, R7.reuse ;  /* 0x00000007ff29723e */ /* 0x080fe200020006ff */
[----:B------:R-:W-:Y:S01]  /*15e00*/  HADD2.F32 R31, -RZ, R33.H0_H0 ;  /* 0x20000021ff1f7230 */ /* 0x000fe20000004100 */
[----:B------:R-:W-:Y:S01]  /*15e10*/  F2FP.F16.E4M3.UNPACK_B R46, R7.H1 ;  /* 0x00000007ff2e723e */ /* 0x000fe200030006ff */
[C---:B------:R-:W-:Y:S01]  /*15e20*/  FMUL.FTZ R52, R24.reuse, R50 ;  /* 0x0000003218347220 */ /* 0x040fe20000410000 */
[----:B------:R-:W-:Y:S01]  /*15e30*/  F2FP.F16.E4M3.UNPACK_B R29, R4 ;  /* 0x00000004ff1d723e */ /* 0x000fe200020006ff */
[----:B------:R-:W-:Y:S01]  /*15e40*/  FMUL.FTZ R57, R24, R38 ;  /* 0x0000002618397220 */ /* 0x000fe20000410000 */
[----:B------:R-:W-:Y:S01]  /*15e50*/  F2FP.F16.E4M3.UNPACK_B R40, R4.H1 ;  /* 0x00000004ff28723e */ /* 0x000fe200030006ff */
[----:B------:R-:W-:Y:S01]  /*15e60*/  FFMA.FTZ R24, R30, R51, R34 ;  /* 0x000000331e187223 */ /* 0x000fe20000010022 */
[-C--:B------:R-:W-:Y:S01]  /*15e70*/  F2FP.F16.E4M3.UNPACK_B R4, R6.reuse ;  /* 0x00000006ff04723e */ /* 0x080fe200020006ff */
[----:B------:R-:W-:Y:S01]  /*15e80*/  HADD2.F32 R35, -RZ, R35.H1_H1 ;  /* 0x30000023ff237230 */ /* 0x000fe20000004100 */
[----:B------:R-:W-:Y:S01]  /*15e90*/  F2FP.F16.E4M3.UNPACK_B R7, R6.H1 ;  /* 0x00000006ff07723e */ /* 0x000fe200030006ff */
[----:B------:R-:W-:Y:S01]  /*15ea0*/  HADD2.F32 R44, -RZ, R44.H1_H1 ;  /* 0x3000002cff2c7230 */ /* 0x000fe20000004100 */
[-C--:B------:R-:W-:Y:S01]  /*15eb0*/  F2FP.F16.E4M3.UNPACK_B R42, R27.reuse ;  /* 0x0000001bff2a723e */ /* 0x080fe200020006ff */
[--C-:B------:R-:W-:Y:S01]  /*15ec0*/  HADD2.F32 R34, -RZ, R41.reuse.H0_H0 ;  /* 0x20000029ff227230 */ /* 0x100fe20000004100 */
[----:B------:R-:W-:Y:S01]  /*15ed0*/  F2FP.F16.E4M3.UNPACK_B R48, R27.H1 ;  /* 0x0000001bff30723e */ /* 0x000fe200030006ff */
[----:B------:R-:W-:Y:S01]  /*15ee0*/  HADD2.F32 R41, -RZ, R41.H1_H1 ;  /* 0x30000029ff297230 */ /* 0x000fe20000004100 */
[----:B------:R-:W-:-:S02]  /*15ef0*/  F2FP.F16.E4M3.UNPACK_B R6, R26 ;  /* 0x0000001aff06723e */ /* 0x000fc400020006ff */
[----:B------:R-:W-:Y:S01]  /*15f00*/  F2FP.F16.E4M3.UNPACK_B R27, R26.H1 ;  /* 0x0000001aff1b723e */ /* 0x000fe200030006ff */
[----:B------:R-:W-:Y:S01]  /*15f10*/  FFMA.FTZ R26, R30, R43, -R55 ;  /* 0x0000002b1e1a7223 */ /* 0x000fe20000010837 */
[----:B------:R-:W-:Y:S01]  /*15f20*/  F2FP.F16.E4M3.UNPACK_B R51, R53 ;  /* 0x00000035ff33723e */ /* 0x000fe200020006ff */
[C---:B------:R-:W-:Y:S01]  /*15f30*/  FFMA.FTZ R30, R31.reuse, R38, -R52 ;  /* 0x000000261f1e7223 */ /* 0x040fe20000010834 */
[----:B------:R-:W-:Y:S01]  /*15f40*/  F2FP.F16.E4M3.UNPACK_B R43, R47 ;  /* 0x0000002fff2b723e */ /* 0x000fe200020006ff */
[----:B------:R-:W-:Y:S01]  /*15f50*/  FFMA.FTZ R31, R31, R50, R57 ;  /* 0x000000321f1f7223 */ /* 0x000fe20000010039 */
[----:B------:R-:W-:Y:S01]  /*15f60*/  HADD2.F32 R50, -RZ, R49.H1_H1 ;  /* 0x30000031ff327230 */ /* 0x000fe20000004100 */
[----:B------:R-:W-:Y:S01]  /*15f70*/  F2FP.F16.E4M3.UNPACK_B R54, R53.H1 ;  /* 0x00000035ff36723e */ /* 0x000fe200030006ff */
[----:B------:R-:W-:Y:S01]  /*15f80*/  HADD2.F32 R38, -RZ, R33.H1_H1 ;  /* 0x30000021ff267230 */ /* 0x000fe20000004100 */
[----:B------:R-:W-:Y:S01]  /*15f90*/  F2FP.F16.E4M3.UNPACK_B R47, R47.H1 ;  /* 0x0000002fff2f723e */ /* 0x000fe200030006ff */
[----:B------:R-:W-:-:S02]  /*15fa0*/  HADD2.F32 R52, -RZ, R51.H0_H0 ;  /* 0x20000033ff347230 */ /* 0x000fc40000004100 */
[C---:B------:R-:W-:Y:S01]  /*15fb0*/  FMUL.FTZ R55, R35.reuse, R50 ;  /* 0x0000003223377220 */ /* 0x040fe20000410000 */
[--C-:B------:R-:W-:Y:S02]  /*15fc0*/  HADD2.F32 R33, -RZ, R42.reuse.H0_H0 ;  /* 0x2000002aff217230 */ /* 0x100fe40000004100 */
[----:B------:R-:W-:Y:S01]  /*15fd0*/  FMUL.FTZ R35, R35, R44 ;  /* 0x0000002c23237220 */ /* 0x000fe20000410000 */
[----:B------:R-:W-:Y:S02]  /*15fe0*/  HADD2.F32 R49, -RZ, R43.H0_H0 ;  /* 0x2000002bff317230 */ /* 0x000fe40000004100 */
[----:B------:R-:W-:Y:S02]  /*15ff0*/  HADD2.F32 R51, -RZ, R51.H1_H1 ;  /* 0x30000033ff337230 */ /* 0x000fe40000004100 */
[C---:B------:R-:W-:Y:S01]  /*16000*/  FMUL.FTZ R57, R33.reuse, R52 ;  /* 0x0000003421397220 */ /* 0x040fe20000410000 */
[----:B------:R-:W-:Y:S02]  /*16010*/  HADD2.F32 R42, -RZ, R42.H1_H1 ;  /* 0x3000002aff2a7230 */ /* 0x000fe40000004100 */
[-C--:B------:R-:W-:Y:S01]  /*16020*/  FMUL.FTZ R59, R33, R49.reuse ;  /* 0x00000031213b7220 */ /* 0x080fe20000410000 */
[C---:B------:R-:W-:Y:S01]  /*16030*/  FFMA.FTZ R33, R38.reuse, R44, -R55 ;  /* 0x0000002c26217223 */ /* 0x040fe20000010837 */
[----:B------:R-:W-:Y:S01]  /*16040*/  FFMA.FTZ R38, R38, R50, R35 ;  /* 0x0000003226267223 */ /* 0x000fe20000010023 */
[C---:B------:R-:W-:Y:S01]  /*16050*/  FFMA.FTZ R35, R34.reuse, R49, -R57 ;  /* 0x0000003122237223 */ /* 0x040fe20000010839 */
[----:B------:R-:W-:Y:S01]  /*16060*/  FFMA.FTZ R34, R34, R52, R59 ;  /* 0x0000003422227223 */ /* 0x000fe2000001003b */
[----:B------:R-:W-:-:S02]  /*16070*/  HADD2.F32 R49, -RZ, R43.H1_H1 ;  /* 0x3000002bff317230 */ /* 0x000fc40000004100 */
[C---:B------:R-:W-:Y:S01]  /*16080*/  FMUL.FTZ R56, R42.reuse, R51 ;  /* 0x000000332a387220 */ /* 0x040fe20000410000 */
[----:B------:R-:W-:Y:S01]  /*16090*/  HADD2.F32 R52, -RZ, R54.H0_H0 ;  /* 0x20000036ff347230 */ /* 0x000fe20000004100 */
[----:B------:R-:W-:Y:S01]  /*160a0*/  F2FP.SATFINITE.E4M3.F32.PACK_AB_MERGE_C R30, R33, R30, RZ ;  /* 0x0000001e211e723e */ /* 0x000fe200048070ff */
[----:B------:R-:W-:Y:S02]  /*160b0*/  HADD2.F32 R43, -RZ, R48.H0_H0 ;  /* 0x20000030ff2b7230 */ /* 0x000fe40000004100 */
[-C--:B------:R-:W-:Y:S01]  /*160c0*/  FMUL.FTZ R58, R42, R49.reuse ;  /* 0x000000312a3a7220 */ /* 0x080fe20000410000 */
[----:B------:R-:W-:Y:S02]  /*160d0*/  HADD2.F32 R50, -RZ, R47.H0_H0 ;  /* 0x2000002fff327230 */ /* 0x000fe40000004100 */
[----:B------:R-:W-:Y:S01]  /*160e0*/  FFMA.FTZ R42, R41, R49, -R56 ;  /* 0x00000031292a7223 */ /* 0x000fe20000010838 */
[----:B------:R-:W-:Y:S02]  /*160f0*/  HADD2.F32 R44, -RZ, R46.H0_H0 ;  /* 0x2000002eff2c7230 */ /* 0x000fe40000004100 */
[----:B------:R-:W-:Y:S01]  /*16100*/  FMUL.FTZ R53, R43, R52 ;  /* 0x000000342b357220 */ /* 0x000fe20000410000 */
[----:B------:R-:W-:-:S02]  /*16110*/  HADD2.F32 R54, -RZ, R54.H1_H1 ;  /* 0x30000036ff367230 */ /* 0x000fc40000004100 */
[-C--:B------:R-:W-:Y:S01]  /*16120*/  FMUL.FTZ R55, R43, R50.reuse ;  /* 0x000000322b377220 */ /* 0x080fe20000410000 */
[----:B------:R-:W-:Y:S02]  /*16130*/  HADD2.F32 R49, -RZ, R48.H1_H1 ;  /* 0x30000030ff317230 */ /* 0x000fe40000004100 */
[C---:B------:R-:W-:Y:S01]  /*16140*/  FFMA.FTZ R43, R44.reuse, R50, -R53 ;  /* 0x000000322c2b7223 */ /* 0x040fe20000010835 */
[----:B------:R-:W-:Y:S01]  /*16150*/  F2FP.F16.E4M3.UNPACK_B R53, R32.H1 ;  /* 0x00000020ff35723e */ /* 0x000fe200030006ff */
[----:B------:R-:W-:Y:S01]  /*16160*/  FFMA.FTZ R44, R44, R52, R55 ;  /* 0x000000342c2c7223 */ /* 0x000fe20000010037 */
[----:B------:R-:W-:Y:S01]  /*16170*/  F2FP.F16.E4M3.UNPACK_B R50, R28.H1 ;  /* 0x0000001cff32723e */ /* 0x000fe200030006ff */
[----:B------:R-:W-:Y:S02]  /*16180*/  HADD2.F32 R52, -RZ, R47.H1_H1 ;  /* 0x3000002fff347230 */ /* 0x000fe40000004100 */
[----:B------:R-:W-:Y:S01]  /*16190*/  FFMA.FTZ R41, R41, R51, R58 ;  /* 0x0000003329297223 */ /* 0x000fe2000001003a */
[----:B------:R-:W-:-:S02]  /*161a0*/  HADD2.F32 R55, -RZ, R53.H0_H0 ;  /* 0x20000035ff377230 */ /* 0x000fc40000004100 */
[C---:B------:R-:W-:Y:S01]  /*161b0*/  FMUL.FTZ R56, R49.reuse, R54 ;  /* 0x0000003631387220 */ /* 0x040fe20000410000 */
[----:B------:R-:W-:Y:S02]  /*161c0*/  HADD2.F32 R48, -RZ, R45.H0_H0 ;  /* 0x2000002dff307230 */ /* 0x000fe40000004100 */
[----:B------:R-:W-:Y:S01]  /*161d0*/  FMUL.FTZ R57, R49, R52 ;  /* 0x0000003431397220 */ /* 0x000fe20000410000 */
[----:B------:R-:W-:Y:S01]  /*161e0*/  HADD2.F32 R51, -RZ, R50.H0_H0 ;  /* 0x20000032ff337230 */ /* 0x000fe20000004100 */
[----:B------:R-:W-:Y:S01]  /*161f0*/  F2FP.SATFINITE.E4M3.F32.PACK_AB_MERGE_C R31, R38, R31, RZ ;  /* 0x0000001f261f723e */ /* 0x000fe200048070ff */
[----:B------:R-:W-:Y:S02]  /*16200*/  HADD2.F32 R47, -RZ, R46.H1_H1 ;  /* 0x3000002eff2f7230 */ /* 0x000fe40000004100 */
[C---:B------:R-:W-:Y:S01]  /*16210*/  FMUL.FTZ R49, R48.reuse, R55 ;  /* 0x0000003730317220 */ /* 0x040fe20000410000 */
[----:B------:R-:W-:Y:S02]  /*16220*/  HADD2.F32 R46, -RZ, R40.H0_H0 ;  /* 0x20000028ff2e7230 */ /* 0x000fe40000004100 */
[----:B------:R-:W-:Y:S01]  /*16230*/  FMUL.FTZ R48, R48, R51 ;  /* 0x0000003330307220 */ /* 0x000fe20000410000 */
[----:B------:R-:W-:-:S02]  /*16240*/  HADD2.F32 R53, -RZ, R53.H1_H1 ;  /* 0x30000035ff357230 */ /* 0x000fc40000004100 */
[C---:B------:R-:W-:Y:S01]  /*16250*/  FFMA.FTZ R58, R47.reuse, R52, -R56 ;  /* 0x000000342f3a7223 */ /* 0x040fe20000010838 */
[----:B------:R-:W-:Y:S01]  /*16260*/  FFMA.FTZ R59, R47, R54, R57 ;  /* 0x000000362f3b7223 */ /* 0x000fe20000010039 */
[C---:B------:R-:W-:Y:S01]  /*16270*/  FFMA.FTZ R52, R46.reuse, R51, -R49 ;  /* 0x000000332e347223 */ /* 0x040fe20000010831 */
[----:B------:R-:W-:Y:S01]  /*16280*/  FFMA.FTZ R55, R46, R55, R48 ;  /* 0x000000372e377223 */ /* 0x000fe20000010030 */
[----:B------:R-:W-:Y:S01]  /*16290*/  HADD2.F32 R45, -RZ, R45.H1_H1 ;  /* 0x3000002dff2d7230 */ /* 0x000fe20000004100 */
[----:B------:R-:W-:Y:S01]  /*162a0*/  F2FP.F16.E4M3.UNPACK_B R47, R32 ;  /* 0x00000020ff2f723e */ /* 0x000fe200020006ff */
[----:B------:R-:W-:Y:S01]  /*162b0*/  HADD2.F32 R50, -RZ, R50.H1_H1 ;  /* 0x30000032ff327230 */ /* 0x000fe20000004100 */
[----:B------:R-:W-:Y:S01]  /*162c0*/  F2FP.F16.E4M3.UNPACK_B R46, R28 ;  /* 0x0000001cff2e723e */ /* 0x000fe200020006ff */
[----:B------:R-:W-:Y:S02]  /*162d0*/  HADD2.F32 R40, -RZ, R40.H1_H1 ;  /* 0x30000028ff287230 */ /* 0x000fe40000004100 */
[----:B------:R-:W-:Y:S01]  /*162e0*/  FMUL.FTZ R51, R45, R53 ;  /* 0x000000352d337220 */ /* 0x000fe20000410000 */
[----:B------:R-:W-:-:S02]  /*162f0*/  HADD2.F32 R49, -RZ, R47.H0_H0 ;  /* 0x2000002fff317230 */ /* 0x000fc40000004100 */
[-C--:B------:R-:W-:Y:S01]  /*16300*/  FMUL.FTZ R28, R45, R50.reuse ;  /* 0x000000322d1c7220 */ /* 0x080fe20000410000 */
[----:B------:R-:W-:Y:S02]  /*16310*/  HADD2.F32 R32, -RZ, R39.H0_H0 ;  /* 0x20000027ff207230 */ /* 0x000fe40000004100 */
[C---:B------:R-:W-:Y:S01]  /*16320*/  FFMA.FTZ R57, R40.reuse, R50, -R51 ;  /* 0x0000003228397223 */ /* 0x040fe20000010833 */
[----:B------:R-:W-:Y:S02]  /*16330*/  HADD2.F32 R45, -RZ, R46.H0_H0 ;  /* 0x2000002eff2d7230 */ /* 0x000fe40000004100 */
[----:B------:R-:W-:Y:S01]  /*16340*/  FFMA.FTZ R54, R40, R53, R28 ;  /* 0x0000003528367223 */ /* 0x000fe2000001001c */
[----:B------:R-:W-:Y:S02]  /*16350*/  HADD2.F32 R28, -RZ, R29.H0_H0 ;  /* 0x2000001dff1c7230 */ /* 0x000fe40000004100 */
[----:B------:R-:W-:Y:S01]  /*16360*/  FMUL.FTZ R51, R32, R49 ;  /* 0x0000003120337220 */ /* 0x000fe20000410000 */
[----:B------:R-:W-:-:S02]  /*16370*/  HADD2.F32 R40, -RZ, R47.H1_H1 ;  /* 0x3000002fff287230 */ /* 0x000fc40000004100 */
[-C--:B------:R-:W-:Y:S01]  /*16380*/  FMUL.FTZ R47, R32, R45.reuse ;  /* 0x0000002d202f7220 */ /* 0x080fe20000410000 */
[----:B------:R-:W-:Y:S02]  /*16390*/  HADD2.F32 R39, -RZ, R39.H1_H1 ;  /* 0x30000027ff277230 */ /* 0x000fe40000004100 */
[C---:B------:R-:W-:Y:S01]  /*163a0*/  FFMA.FTZ R51, R28.reuse, R45, -R51 ;  /* 0x0000002d1c337223 */ /* 0x040fe20000010833 */
[----:B------:R-:W-:Y:S02]  /*163b0*/  HADD2.F32 R46, -RZ, R46.H1_H1 ;  /* 0x3000002eff2e7230 */ /* 0x000fe40000004100 */
[----:B------:R-:W-:Y:S01]  /*163c0*/  FFMA.FTZ R47, R28, R49, R47 ;  /* 0x000000311c2f7223 */ /* 0x000fe2000001002f */
[----:B------:R-:W-:Y:S01]  /*163d0*/  HADD2.F32 R29, -RZ, R29.H1_H1 ;  /* 0x3000001dff1d7230 */ /* 0x000fe20000004100 */
[----:B------:R-:W-:Y:S01]  /*163e0*/  F2FP.F16.E4M3.UNPACK_B R45, R21.H1 ;  /* 0x00000015ff2d723e */ /* 0x000fe200030006ff */
[C---:B------:R-:W-:Y:S01]  /*163f0*/  FMUL.FTZ R32, R39.reuse, R40 ;  /* 0x0000002827207220 */ /* 0x040fe20000410000 */
[----:B------:R-:W-:Y:S01]  /*16400*/  F2FP.F16.E4M3.UNPACK_B R28, R20.H1 ;  /* 0x00000014ff1c723e */ /* 0x000fe200030006ff */
[----:B------:R-:W-:Y:S01]  /*16410*/  FMUL.FTZ R49, R39, R46 ;  /* 0x0000002e27317220 */ /* 0x000fe20000410000 */
[----:B------:R-:W-:Y:S01]  /*16420*/  F2FP.F16.E4M3.UNPACK_B R20, R20 ;  /* 0x00000014ff14723e */ /* 0x000fe200020006ff */
[----:B------:R-:W-:Y:S01]  /*16430*/  FFMA.FTZ R48, R29, R46, -R32 ;  /* 0x0000002e1d307223 */ /* 0x000fe20000010820 */
[----:B------:R-:W-:-:S02]  /*16440*/  HADD2.F32 R39, -RZ, R45.H0_H0 ;  /* 0x2000002dff277230 */ /* 0x000fc40000004100 */
[----:B------:R-:W-:Y:S01]  /*16450*/  FFMA.FTZ R50, R29, R40, R49 ;  /* 0x000000281d327223 */ /* 0x000fe20000010031 */
[----:B------:R-:W-:Y:S01]  /*16460*/  HADD2.F32 R32, -RZ, R27.H0_H0 ;  /* 0x2000001bff207230 */ /* 0x000fe20000004100 */
[----:B------:R-:W-:Y:S01]  /*16470*/  F2FP.SATFINITE.E4M3.F32.PACK_AB_MERGE_C R54, R54, R55, RZ ;  /* 0x000000373636723e */ /* 0x000fe200048070ff */
[--C-:B------:R-:W-:Y:S01]  /*16480*/  HADD2.F32 R29, -RZ, R28.reuse.H0_H0 ;  /* 0x2000001cff1d7230 */ /* 0x100fe20000004100 */
[----:B------:R-:W-:Y:S01]  /*16490*/  F2FP.SATFINITE.E4M3.F32.PACK_AB_MERGE_C R5, R26, R5, R30 ;  /* 0x000000051a05723e */ /* 0x000fe2000480701e */
[----:B------:R-:W-:Y:S02]  /*164a0*/  HADD2.F32 R40, -RZ, R28.H1_H1 ;  /* 0x3000001cff287230 */ /* 0x000fe40000004100 */
[----:B------:R-:W-:Y:S01]  /*164b0*/  FMUL.FTZ R49, R32, R39 ;  /* 0x0000002720317220 */ /* 0x000fe20000410000 */
[----:B------:R-:W-:Y:S01]  /*164c0*/  HADD2.F32 R28, -RZ, R7.H0_H0 ;  /* 0x20000007ff1c7230 */ /* 0x000fe20000004100 */
[----:B------:R-:W-:Y:S01]  /*164d0*/  F2FP.SATFINITE.E4M3.F32.PACK_AB_MERGE_C R25, R24, R25, R31 ;  /* 0x000000191819723e */ /* 0x000fe2000480701f */
[----:B------:R-:W-:-:S02]  /*164e0*/  HADD2.F32 R46, -RZ, R45.H1_H1 ;  /* 0x3000002dff2e7230 */ /* 0x000fc40000004100 */
[-C--:B------:R-:W-:Y:S01]  /*164f0*/  FMUL.FTZ R45, R32, R29.reuse ;  /* 0x0000001d202d7220 */ /* 0x080fe20000410000 */
[----:B------:R-:W-:Y:S02]  /*16500*/  HADD2.F32 R27, -RZ, R27.H1_H1 ;  /* 0x3000001bff1b7230 */ /* 0x000fe40000004100 */
        /* <DEDUP_REMOVED lines=11> */
[----:B------:R-:W-:Y:S01]  /*165c0*/  HADD2.F32 R29, -RZ, R28.H0_H0 ;  /* 0x2000001cff1d7230 */ /* 0x000fe20000004100 */
[----:B------:R-:W-:Y:S01]  /*165d0*/  F2FP.SATFINITE.E4M3.F32.PACK_AB_MERGE_C R49, R56, R49, RZ ;  /* 0x000000313831723e */ /* 0x000fe200048070ff */
[----:B------:R-:W-:Y:S01]  /*165e0*/  HADD2.F32 R7, -RZ, R6.H0_H0 ;  /* 0x20000006ff077230 */ /* 0x000fe20000004100 */
        /* <DEDUP_REMOVED lines=23> */
.L_x_2629:
[----:B------:R-:W-:Y:S05]  /*16760*/  BSYNC B1 ;  /* 0x0000000000017941 */ /* 0x000fea0003800000 */
.L_x_2628:
[----:B------:R-:W-:Y:S05]  /*16770*/  @P0 BRA `(.L_x_2613) ;  /* 0x0000000c00fc0947 */ /* 0x000fea0003800000 */
[----:B-123--:R-:W2:Y:S04]  /*16780*/  LDL R24, [R1+0x6c] ;  /* 0x00006c0001187983 */ /* 0x00eea80000100800 */
[----:B------:R-:W3:Y:S01]  /*16790*/  LDL R49, [R1+0x1a4] ;  /* 0x0001a40001317983 */ /* 0x000ee20000100800 */
[----:B0----5:R-:W-:Y:S01]  /*167a0*/  SHF.R.U32.HI R3, RZ, 0x8, R12 ;  /* 0x00000008ff037819 */ /* 0x021fe2000001160c */
[----:B------:R-:W-:Y:S01]  /*167b0*/  VIADD R25, R19, 0x60 ;  /* 0x0000006013197836 */ /* 0x000fe20000000000 */
[----:B------:R-:W-:Y:S02]  /*167c0*/  LEA.HI R37, R37, R0, RZ, 0x1c ;  /* 0x0000000025257211 */ /* 0x000fe400078fe0ff */
[----:B------:R-:W-:Y:S01]  /*167d0*/  LOP3.LUT R0, R12, 0xff, RZ, 0xc0, !PT ;  /* 0x000000ff0c007812 */ /* 0x000fe200078ec0ff */
[----:B------:R-:W-:Y:S01]  /*167e0*/  IMAD.SHL.U32 R25, R25, 0x80, RZ ;  /* 0x0000008019197824 */ /* 0x000fe200078e00ff */
[----:B------:R-:W-:-:S02]  /*167f0*/  SHF.R.U32.HI R7, RZ, 0x8, R14 ;  /* 0x00000008ff077819 */ /* 0x000fc4000001160e */
[----:B------:R-:W-:Y:S02]  /*16800*/  LOP3.LUT R3, R3, 0xff, RZ, 0xc0, !PT ;  /* 0x000000ff03037812 */ /* 0x000fe400078ec0ff */
[----:B------:R-:W-:Y:S02]  /*16810*/  LOP3.LUT R6, R14, 0xff, RZ, 0xc0, !PT ;  /* 0x000000ff0e067812 */ /* 0x000fe400078ec0ff */
[----:B------:R-:W-:Y:S02]  /*16820*/  LOP3.LUT R7, R7, 0xff, RZ, 0xc0, !PT ;  /* 0x000000ff07077812 */ /* 0x000fe400078ec0ff */
[----:B------:R-:W-:Y:S02]  /*16830*/  PRMT R21, R3, 0x7604, R0 ;  /* 0x0000760403157816 */ /* 0x000fe40000000000 */
[----:B------:R-:W-:Y:S02]  /*16840*/  SHF.R.S32.HI R0, RZ, 0x1f, R37 ;  /* 0x0000001fff007819 */ /* 0x000fe40000011425 */
[----:B------:R-:W-:-:S02]  /*16850*/  PRMT R29, R7, 0x7604, R6 ;  /* 0x00007604071d7816 */ /* 0x000fc40000000006 */
[----:B------:R-:W-:Y:S02]  /*16860*/  LEA.HI R7, R0, R37, RZ, 0x3 ;  /* 0x0000002500077211 */ /* 0x000fe400078f18ff */
[----:B------:R-:W-:Y:S02]  /*16870*/  SHF.L.U32 R0, R37, 0x4, RZ ;  /* 0x0000000425007819 */ /* 0x000fe400000006ff */
[----:B------:R-:W-:Y:S01]  /*16880*/  LOP3.LUT R25, R25, 0x380, RZ, 0xc0, !PT ;  /* 0x0000038019197812 */ /* 0x000fe200078ec0ff */
[----:B------:R-:W-:Y:S01]  /*16890*/  IMAD.SHL.U32 R7, R7, 0x800, RZ ;  /* 0x0000080007077824 */ /* 0x000fe200078e00ff */
[----:B------:R-:W-:Y:S02]  /*168a0*/  SHF.R.U32.HI R5, RZ, 0x8, R13 ;  /* 0x00000008ff057819 */ /* 0x000fe4000001160d */
[----:B------:R-:W-:Y:S01]  /*168b0*/  LOP3.LUT R0, R25, 0x70, R0, 0xf8, !PT ;  /* 0x0000007019007812 */ /* 0x000fe200078ef800 */
[----:B------:R-:W-:Y:S01]  /*168c0*/  VIADD R25, R19, 0x60 ;  /* 0x0000006013197836 */ /* 0x000fe20000000000 */
[----:B------:R-:W-:-:S02]  /*168d0*/  LOP3.LUT R4, R13, 0xff, RZ, 0xc0, !PT ;  /* 0x000000ff0d047812 */ /* 0x000fc400078ec0ff */
[----:B------:R-:W-:Y:S01]  /*168e0*/  LOP3.LUT R5, R5, 0xff, RZ, 0xc0, !PT ;  /* 0x000000ff05057812 */ /* 0x000fe200078ec0ff */
[----:B------:R-:W-:Y:S01]  /*168f0*/  IMAD.SHL.U32 R25, R25, 0x80, RZ ;  /* 0x0000008019197824 */ /* 0x000fe200078e00ff */
[----:B------:R-:W-:Y:S02]  /*16900*/  LOP3.LUT R3, R15, 0xff, RZ, 0xc0, !PT ;  /* 0x000000ff0f037812 */ /* 0x000fe400078ec0ff */
[----:B------:R-:W-:Y:S02]  /*16910*/  PRMT R20, R5, 0x7604, R4 ;  /* 0x0000760405147816 */ /* 0x000fe40000000004 */
[----:B------:R-:W-:Y:S02]  /*16920*/  LOP3.LUT R25, R25, 0x380, RZ, 0xc0, !PT ;  /* 0x0000038019197812 */ /* 0x000fe400078ec0ff */
[----:B------:R-:W-:Y:S02]  /*16930*/  SHF.R.U32.HI R4, RZ, 0x8, R15 ;  /* 0x00000008ff047819 */ /* 0x000fe4000001160f */
[----:B------:R-:W-:-:S02]  /*16940*/  SHF.R.U32.HI R25, RZ, 0x3, R25 ;  /* 0x00000003ff197819 */ /* 0x000fc40000011619 */
[----:B------:R-:W-:Y:S02]  /*16950*/  LOP3.LUT R4, R4, 0xff, RZ, 0xc0, !PT ;  /* 0x000000ff04047812 */ /* 0x000fe400078ec0ff */
[----:B------:R-:W-:Y:S02]  /*16960*/  LOP3.LUT R0, R0, R25, RZ, 0x3c, !PT ;  /* 0x0000001900007212 */ /* 0x000fe400078e3cff */
[----:B------:R-:W-:Y:S02]  /*16970*/  LOP3.LUT R25, R7, 0xffffc000, RZ, 0xc0, !PT ;  /* 0xffffc00007197812 */ /* 0x000fe400078ec0ff */
[----:B------:R-:W-:Y:S02]  /*16980*/  PRMT R28, R4, 0x7604, R3 ;  /* 0x00007604041c7816 */ /* 0x000fe40000000003 */
[----:B------:R-:W-:Y:S02]  /*16990*/  SHF.R.U32.HI R6, RZ, 0x8, R8 ;  /* 0x00000008ff067819 */ /* 0x000fe40000011608 */
[----:B------:R-:W-:-:S02]  /*169a0*/  LOP3.LUT R5, R8, 0xff, RZ, 0xc0, !PT ;  /* 0x000000ff08057812 */ /* 0x000fc400078ec0ff */
[----:B------:R-:W-:Y:S02]  /*169b0*/  LOP3.LUT R6, R6, 0xff, RZ, 0xc0, !PT ;  /* 0x000000ff06067812 */ /* 0x000fe400078ec0ff */
[----:B------:R-:W-:Y:S02]  /*169c0*/  SHF.R.U32.HI R32, RZ, 0x8, R10 ;  /* 0x00000008ff207819 */ /* 0x000fe4000001160a */
[----:B------:R-:W-:Y:S02]  /*169d0*/  PRMT R33, R6, 0x7604, R5 ;  /* 0x0000760406217816 */ /* 0x000fe40000000005 */
        /* <DEDUP_REMOVED lines=10> */
[----:B------:R-:W-:Y:S01]  /*16a80*/  SHF.R.U32.HI R39, RZ, 0x10, R11 ;  /* 0x00000010ff277819 */ /* 0x000fe2000001160b */
[----:B------:R-:W-:Y:S01]  /*16a90*/  IMAD.U32 R31, R31, 0x10000, RZ ;  /* 0x000100001f1f7824 */ /* 0x000fe200078e00ff */
[----:B------:R-:W-:Y:S01]  /*16aa0*/  LOP3.LUT R29, R29, 0xff0000, R14, 0xf8, !PT ;  /* 0x00ff00001d1d7812 */ /* 0x000fe200078ef80e */
[----:B------:R-:W-:Y:S01]  /*16ab0*/  IMAD.U32 R35, R35, 0x10000, RZ ;  /* 0x0001000023237824 */ /* 0x000fe200078e00ff */
[----:B------:R-:W-:Y:S01]  /*16ac0*/  LOP3.LUT R33, R33, 0xff0000, R8, 0xf8, !PT ;  /* 0x00ff000021217812 */ /* 0x000fe200078ef808 */
[----:B------:R-:W-:Y:S01]  /*16ad0*/  IMAD.U32 R39, R39, 0x10000, RZ ;  /* 0x0001000027277824 */ /* 0x000fe200078e00ff */
[----:B------:R-:W-:Y:S02]  /*16ae0*/  LOP3.LUT R31, R28, 0xff0000, R31, 0xf8, !PT ;  /* 0x00ff00001c1f7812 */ /* 0x000fe400078ef81f */
[----:B------:R-:W-:-:S02]  /*16af0*/  LOP3.LUT R21, R21, 0xff0000, R12, 0xf8, !PT ;  /* 0x00ff000015157812 */ /* 0x000fc400078ef80c */
[----:B------:R-:W-:Y:S02]  /*16b00*/  LOP3.LUT R39, R34, 0xff0000, R39, 0xf8, !PT ;  /* 0x00ff000022277812 */ /* 0x000fe400078ef827 */
[----:B------:R-:W-:Y:S02]  /*16b10*/  LOP3.LUT R12, R21, 0xff000000, R12, 0xf8, !PT ;  /* 0xff000000150c7812 */ /* 0x000fe400078ef80c */
[----:B------:R-:W-:Y:S02]  /*16b20*/  LOP3.LUT R42, R39, 0xff000000, R11, 0xf8, !PT ;  /* 0xff000000272a7812 */ /* 0x000fe400078ef80b */
[----:B--2---:R-:W-:Y:S02]  /*16b30*/  IADD3 R3, R0, R25, R24 ;  /* 0x0000001900037210 */ /* 0x004fe40007ffe018 */
[----:B------:R-:W-:Y:S01]  /*16b40*/  SHF.R.U32.HI R24, RZ, 0x8, R9 ;  /* 0x00000008ff187819 */ /* 0x000fe20000011609 */
[----:B---3--:R-:W0:Y:S02]  /*16b50*/  LDS.128 R4, [R49+0x20400] ;  /* 0x0204000031047984 */ /* 0x008e240000000c00 */
[----:B------:R-:W-:Y:S01]  /*16b60*/  IMAD.IADD R0, R18, 0x1, R3 ;  /* 0x0000000112007824 */ /* 0x000fe200078e0203 */
[----:B------:R-:W-:-:S04]  /*16b70*/  LOP3.LUT R3, R24, 0xff, RZ, 0xc0, !PT ;  /* 0x000000ff18037812 */ /* 0x000fc800078ec0ff */
[----:B------:R-:W1:Y:S01]  /*16b80*/  LDS.128 R24, [R0+0x20400] ;  /* 0x0204000000187984 */ /* 0x000e620000000c00 */
[----:B------:R-:W-:Y:S02]  /*16b90*/  PRMT R30, R3, 0x7604, R30 ;  /* 0x00007604031e7816 */ /* 0x000fe4000000001e */
[----:B------:R-:W-:Y:S02]  /*16ba0*/  SHF.R.U32.HI R3, RZ, 0x10, R13 ;  /* 0x00000010ff037819 */ /* 0x000fe4000001160d */
[----:B------:R-:W-:-:S03]  /*16bb0*/  LOP3.LUT R35, R30, 0xff0000, R35, 0xf8, !PT ;  /* 0x00ff00001e237812 */ /* 0x000fc600078ef823 */
[----:B------:R-:W-:-:S05]  /*16bc0*/  IMAD.U32 R3, R3, 0x10000, RZ ;  /* 0x0001000003037824 */ /* 0x000fca00078e00ff */
[----:B------:R-:W-:-:S04]  /*16bd0*/  LOP3.LUT R3, R20, 0xff0000, R3, 0xf8, !PT ;  /* 0x00ff000014037812 */ /* 0x000fc800078ef803 */
[----:B------:R-:W-:Y:S02]  /*16be0*/  LOP3.LUT R28, R3, 0xff000000, R13, 0xf8, !PT ;  /* 0xff000000031c7812 */ /* 0x000fe400078ef80d */
[----:B------:R-:W-:Y:S02]  /*16bf0*/  LOP3.LUT R13, R37, 0xff0000, R10, 0xf8, !PT ;  /* 0x00ff0000250d7812 */ /* 0x000fe400078ef80a */
[----:B------:R-:W-:Y:S02]  /*16c00*/  LOP3.LUT R37, R31, 0xff000000, R15, 0xf8, !PT ;  /* 0xff0000001f257812 */ /* 0x000fe400078ef80f */
[----:B------:R-:W-:Y:S02]  /*16c10*/  LOP3.LUT R15, R35, 0xff000000, R9, 0xf8, !PT ;  /* 0xff000000230f7812 */ /* 0x000fe400078ef809 */
[----:B------:R-:W-:Y:S02]  /*16c20*/  LOP3.LUT R3, R29, 0xff000000, R14, 0xf8, !PT ;  /* 0xff0000001d037812 */ /* 0x000fe400078ef80e */
[----:B------:R-:W-:-:S02]  /*16c30*/  F2FP.F16.E4M3.UNPACK_B R39, R15 ;  /* 0x0000000fff27723e */ /* 0x000fc400020006ff */
[----:B------:R-:W-:Y:S02]  /*16c40*/  LOP3.LUT R29, R33, 0xff000000, R8, 0xf8, !PT ;  /* 0xff000000211d7812 */ /* 0x000fe400078ef808 */
[----:B------:R-:W-:Y:S01]  /*16c50*/  LOP3.LUT R8, R13, 0xff000000, R10, 0xf8, !PT ;  /* 0xff0000000d087812 */ /* 0x000fe200078ef80a */
[--C-:B------:R-:W-:Y:S01]  /*16c60*/  HADD2.F32 R40, -RZ, R39.reuse.H0_H0 ;  /* 0x20000027ff287230 */ /* 0x100fe20000004100 */
[-C--:B------:R-:W-:Y:S01]  /*16c70*/  F2FP.F16.E4M3.UNPACK_B R14, R28.reuse ;  /* 0x0000001cff0e723e */ /* 0x080fe200020006ff */
[----:B------:R-:W-:Y:S01]  /*16c80*/  HADD2.F32 R39, -RZ, R39.H1_H1 ;  /* 0x30000027ff277230 */ /* 0x000fe20000004100 */
[-C--:B0-----:R-:W-:Y:S02]  /*16c90*/  F2FP.F16.E4M3.UNPACK_B R10, R5.reuse ;  /* 0x00000005ff0a723e */ /* 0x081fe400020006ff */
[----:B------:R-:W-:Y:S01]  /*16ca0*/  F2FP.F16.E4M3.UNPACK_B R20, R5.H1 ;  /* 0x00000005ff14723e */ /* 0x000fe200030006ff */
[----:B------:R-:W-:Y:S01]  /*16cb0*/  HADD2.F32 R38, -RZ, R14.H0_H0 ;  /* 0x2000000eff267230 */ /* 0x000fe20000004100 */
[----:B------:R-:W-:Y:S01]  /*16cc0*/  F2FP.F16.E4M3.UNPACK_B R28, R28.H1 ;  /* 0x0000001cff1c723e */ /* 0x000fe200030006ff */
        /* <DEDUP_REMOVED lines=8> */
[-C--:B------:R-:W-:Y:S02]  /*16d50*/  F2FP.F16.E4M3.UNPACK_B R33, R27.reuse ;  /* 0x0000001bff21723e */ /* 0x080fe400020006ff */
[C---:B------:R-:W-:Y:S01]  /*16d60*/  FMUL.FTZ R24, R5.reuse, R40 ;  /* 0x0000002805187220 */ /* 0x040fe20000410000 */
[----:B------:R-:W-:Y:S01]  /*16d70*/  F2FP.F16.E4M3.UNPACK_B R35, R27.H1 ;  /* 0x0000001bff23723e */ /* 0x000fe200030006ff */
[-C--:B------:R-:W-:Y:S01]  /*16d80*/  FMUL.FTZ R27, R5, R38.reuse ;  /* 0x00000026051b7220 */ /* 0x080fe20000410000 */
[----:B------:R-:W-:Y:S01]  /*16d90*/  FMUL.FTZ R41, R11, R39 ;  /* 0x000000270b297220 */ /* 0x000fe20000410000 */
[C---:B------:R-:W-:Y:S01]  /*16da0*/  FFMA.FTZ R5, R9.reuse, R38, -R24 ;  /* 0x0000002609057223 */ /* 0x040fe20000010818 */
[----:B------:R-:W-:Y:S01]  /*16db0*/  F2FP.F16.E4M3.UNPACK_B R38, R15.H1 ;  /* 0x0000000fff26723e */ /* 0x000fe200030006ff */
[----:B------:R-:W-:Y:S01]  /*16dc0*/  FFMA.FTZ R9, R9, R40, R27 ;  /* 0x0000002809097223 */ /* 0x000fe2000001001b */
[----:B------:R-:W-:Y:S01]  /*16dd0*/  HADD2.F32 R24, -RZ, R14.H1_H1 ;  /* 0x3000000eff187230 */ /* 0x000fe20000004100 */
[-C--:B------:R-:W-:Y:S01]  /*16de0*/  F2FP.F16.E4M3.UNPACK_B R30, R7.reuse ;  /* 0x00000007ff1e723e */ /* 0x080fe200020006ff */
[----:B------:R-:W-:Y:S01]  /*16df0*/  HADD2.F32 R14, -RZ, R21.H0_H0 ;  /* 0x20000015ff0e7230 */ /* 0x000fe20000004100 */
[----:B------:R-:W-:Y:S01]  /*16e00*/  F2FP.F16.E4M3.UNPACK_B R32, R7.H1 ;  /* 0x00000007ff20723e */ /* 0x000fe200030006ff */
[----:B------:R-:W-:-:S02]  /*16e10*/  HADD2.F32 R40, -RZ, R38.H0_H0 ;  /* 0x20000026ff287230 */ /* 0x000fc40000004100 */
[----:B------:R-:W-:Y:S01]  /*16e20*/  FMUL.FTZ R44, R11, R24 ;  /* 0x000000180b2c7220 */ /* 0x000fe20000410000 */
[----:B------:R-:W-:Y:S01]  /*16e30*/  HADD2.F32 R27, -RZ, R28.H0_H0 ;  /* 0x2000001cff1b7230 */ /* 0x000fe20000004100 */
[----:B------:R-:W-:Y:S01]  /*16e40*/  F2FP.F16.E4M3.UNPACK_B R31, R4.H1 ;  /* 0x00000004ff1f723e */ /* 0x000fe200030006ff */
[----:B------:R-:W-:Y:S02]  /*16e50*/  HADD2.F32 R15, -RZ, R20.H0_H0 ;  /* 0x20000014ff0f7230 */ /* 0x000fe40000004100 */
[C---:B------:R-:W-:Y:S01]  /*16e60*/  FMUL.FTZ R46, R14.reuse, R40 ;  /* 0x000000280e2e7220 */ /* 0x040fe20000410000 */
[----:B------:R-:W-:Y:S01]  /*16e70*/  F2FP.F16.E4M3.UNPACK_B R13, R4 ;  /* 0x00000004ff0d723e */ /* 0x000fe200020006ff */
[-C--:B------:R-:W-:Y:S01]  /*16e80*/  FMUL.FTZ R43, R14, R27.reuse ;  /* 0x0000001b0e2b7220 */ /* 0x080fe20000410000 */
[----:B------:R-:W-:Y:S01]  /*16e90*/  FFMA.FTZ R14, R10, R24, -R41 ;  /* 0x000000180a0e7223 */ /* 0x000fe20000010829 */
[----:B------:R-:W-:Y:S01]  /*16ea0*/  FFMA.FTZ R11, R15, R27, -R46 ;  /* 0x0000001b0f0b7223 */ /* 0x000fe2000001082e */
[----:B------:R-:W-:-:S02]  /*16eb0*/  HADD2.F32 R41, -RZ, R38.H1_H1 ;  /* 0x30000026ff297230 */ /* 0x000fc40000004100 */
[----:B------:R-:W-:Y:S01]  /*16ec0*/  FFMA.FTZ R15, R15, R40, R43 ;  /* 0x000000280f0f7223 */ /* 0x000fe2000001002b */
[-C--:B------:R-:W-:Y:S01]  /*16ed0*/  F2FP.F16.E4M3.UNPACK_B R40, R42.reuse ;  /* 0x0000002aff28723e */ /* 0x080fe200020006ff */
[----:B------:R-:W-:Y:S01]  /*16ee0*/  HADD2.F32 R27, -RZ, R28.H1_H1 ;  /* 0x3000001cff1b7230 */ /* 0x000fe20000004100 */
[----:B------:R-:W-:Y:S01]  /*16ef0*/  F2FP.F16.E4M3.UNPACK_B R38, R37 ;  /* 0x00000025ff26723e */ /* 0x000fe200020006ff */
[----:B------:R-:W-:Y:S02]  /*16f00*/  HADD2.F32 R28, -RZ, R20.H1_H1 ;  /* 0x30000014ff1c7230 */ /* 0x000fe40000004100 */
[----:B------:R-:W-:Y:S01]  /*16f10*/  FFMA.FTZ R10, R10, R39, R44 ;  /* 0x000000270a0a7223 */ /* 0x000fe2000001002c */
[----:B------:R-:W-:Y:S01]  /*16f20*/  HADD2.F32 R20, -RZ, R21.H1_H1 ;  /* 0x30000015ff147230 */ /* 0x000fe20000004100 */
[----:B------:R-:W-:Y:S01]  /*16f30*/  F2FP.F16.E4M3.UNPACK_B R42, R42.H1 ;  /* 0x0000002aff2a723e */ /* 0x000fe200030006ff */
[----:B------:R-:W-:Y:S01]  /*16f40*/  HADD2.F32 R43, -RZ, R40.H0_H0 ;  /* 0x20000028ff2b7230 */ /* 0x000fe20000004100 */
[----:B------:R-:W-:Y:S01]  /*16f50*/  F2FP.F16.E4M3.UNPACK_B R4, R6 ;  /* 0x00000006ff04723e */ /* 0x000fe200020006ff */
[----:B------:R-:W-:-:S02]  /*16f60*/  HADD2.F32 R24, -RZ, R33.H0_H0 ;  /* 0x20000021ff187230 */ /* 0x000fc40000004100 */
[C---:B------:R-:W-:Y:S01]  /*16f70*/  FMUL.FTZ R45, R20.reuse, R41 ;  /* 0x00000029142d7220 */ /* 0x040fe20000410000 */
[----:B------:R-:W-:Y:S02]  /*16f80*/  HADD2.F32 R39, -RZ, R38.H0_H0 ;  /* 0x20000026ff277230 */ /* 0x000fe40000004100 */
[----:B------:R-:W-:Y:S01]  /*16f90*/  FMUL.FTZ R44, R20, R27 ;  /* 0x0000001b142c7220 */ /* 0x000fe20000410000 */
[----:B------:R-:W-:Y:S02]  /*16fa0*/  HADD2.F32 R21, -RZ, R30.H0_H0 ;  /* 0x2000001eff157230 */ /* 0x000fe40000004100 */
[----:B------:R-:W-:Y:S01]  /*16fb0*/  FMUL.FTZ R46, R24, R43 ;  /* 0x0000002b182e7220 */ /* 0x000fe20000410000 */
[----:B------:R-:W-:Y:S01]  /*16fc0*/  FFMA.FTZ R20, R28, R27, -R45 ;  /* 0x0000001b1c147223 */ /* 0x000fe2000001082d */
[----:B------:R-:W-:Y:S01]  /*16fd0*/  FMUL.FTZ R48, R24, R39 ;  /* 0x0000002718307220 */ /* 0x000fe20000410000 */
[----:B------:R-:W-:Y:S01]  /*16fe0*/  FFMA.FTZ R28, R28, R41, R44 ;  /* 0x000000291c1c7223 */ /* 0x000fe2000001002c */
[----:B------:R-:W-:Y:S01]  /*16ff0*/  FFMA.FTZ R24, R21, R39, -R46 ;  /* 0x0000002715187223 */ /* 0x000fe2000001082e */
[----:B------:R-:W-:Y:S01]  /*17000*/  HADD2.F32 R39, -RZ, R38.H1_H1 ;  /* 0x30000026ff277230 */ /* 0x000fe20000004100 */
[----:B------:R-:W-:Y:S01]  /*17010*/  F2FP.F16.E4M3.UNPACK_B R38, R37.H1 ;  /* 0x00000025ff26723e */ /* 0x000fe200030006ff */
        /* <DEDUP_REMOVED lines=8> */
[----:B------:R-:W-:Y:S02]  /*170a0*/  HADD2.F32 R30, -RZ, R30.H1_H1 ;  /* 0x3000001eff1e7230 */ /* 0x000fe40000004100 */
[----:B------:R-:W-:Y:S01]  /*170b0*/  FMUL.FTZ R46, R27, R39 ;  /* 0x000000271b2e7220 */ /* 0x000fe20000410000 */
[----:B------:R-:W-:-:S02]  /*170c0*/  HADD2.F32 R40, -RZ, R38.H0_H0 ;  /* 0x20000026ff287230 */ /* 0x000fc40000004100 */
[C---:B------:R-:W-:Y:S01]  /*170d0*/  FMUL.FTZ R48, R37.reuse, R44 ;  /* 0x0000002c25307220 */ /* 0x040fe20000410000 */
[----:B------:R-:W-:Y:S02]  /*170e0*/  HADD2.F32 R33, -RZ, R32.H0_H0 ;  /* 0x20000020ff217230 */ /* 0x000fe40000004100 */
[C---:B------:R-:W-:Y:S01]  /*170f0*/  FFMA.FTZ R27, R30.reuse, R39, -R43 ;  /* 0x000000271e1b7223 */ /* 0x040fe2000001082b */
[----:B------:R-:W-:Y:S01]  /*17100*/  FFMA.FTZ R30, R30, R41, R46 ;  /* 0x000000291e1e7223 */ /* 0x000fe2000001002e */
[-C--:B------:R-:W-:Y:S01]  /*17110*/  FMUL.FTZ R37, R37, R40.reuse ;  /* 0x0000002825257220 */ /* 0x080fe20000410000 */
[----:B------:R-:W-:Y:S01]  /*17120*/  F2FP.F16.E4M3.UNPACK_B R41, R29.H1 ;  /* 0x0000001dff29723e */ /* 0x000fe200030006ff */
[C---:B------:R-:W-:Y:S01]  /*17130*/  FFMA.FTZ R48, R33.reuse, R40, -R48 ;  /* 0x0000002821307223 */ /* 0x040fe20000010830 */
[----:B------:R-:W-:Y:S01]  /*17140*/  HADD2.F32 R40, -RZ, R38.H1_H1 ;  /* 0x30000026ff287230 */ /* 0x000fe20000004100 */
[----:B------:R-:W-:Y:S01]  /*17150*/  F2FP.F16.E4M3.UNPACK_B R38, R12.H1 ;  /* 0x0000000cff26723e */ /* 0x000fe200030006ff */
[----:B------:R-:W-:Y:S01]  /*17160*/  FFMA.FTZ R43, R33, R44, R37 ;  /* 0x0000002c212b7223 */ /* 0x000fe20000010025 */
[----:B------:R-:W-:Y:S01]  /*17170*/  HADD2.F32 R44, -RZ, R42.H1_H1 ;  /* 0x3000002aff2c7230 */ /* 0x000fe20000004100 */
[----:B------:R-:W-:Y:S01]  /*17180*/  F2FP.F16.E4M3.UNPACK_B R26, R26.H1 ;  /* 0x0000001aff1a723e */ /* 0x000fe200030006ff */
[----:B------:R-:W-:Y:S01]  /*17190*/  HADD2.F32 R37, -RZ, R35.H1_H1 ;  /* 0x30000023ff257230 */ /* 0x000fe20000004100 */
[----:B------:R-:W-:Y:S01]  /*171a0*/  F2FP.SATFINITE.E4M3.F32.PACK_AB_MERGE_C R11, R20, R11, RZ ;  /* 0x0000000b140b723e */ /* 0x000fe200048070ff */
[----:B------:R-:W-:Y:S01]  /*171b0*/  HADD2.F32 R42, -RZ, R41.H0_H0 ;  /* 0x20000029ff2a7230 */ /* 0x000fe20000004100 */
[----:B------:R-:W-:Y:S01]  /*171c0*/  F2FP.SATFINITE.E4M3.F32.PACK_AB_MERGE_C R15, R28, R15, RZ ;  /* 0x0000000f1c0f723e */ /* 0x000fe200048070ff */
        /* <DEDUP_REMOVED lines=10> */
[----:B------:R-:W-:Y:S02]  /*17270*/  HADD2.F32 R34, -RZ, R34.H1_H1 ;  /* 0x30000022ff227230 */ /* 0x000fe40000004100 */
[----:B------:R-:W-:Y:S01]  /*17280*/  FFMA.FTZ R50, R33, R44, R47 ;  /* 0x0000002c21327223 */ /* 0x000fe2000001002f */
        /* <DEDUP_REMOVED lines=8> */
[----:B------:R-:W-:Y:S01]  /*17310*/  HADD2.F32 R34, -RZ, R33.H0_H0 ;  /* 0x20000021ff227230 */ /* 0x000fe20000004100 */
[----:B------:R-:W-:Y:S01]  /*17320*/  F2FP.SATFINITE.E4M3.F32.PACK_AB_MERGE_C R43, R50, R43, RZ ;  /* 0x0000002b322b723e */ /* 0x000fe200048070ff */
[----:B------:R-:W-:-:S02]  /*17330*/  HADD2.F32 R29, -RZ, R25.H0_H0 ;  /* 0x20000019ff1d7230 */ /* 0x000fc40000004100 */
[C---:B------:R-:W-:Y:S01]  /*17340*/  FFMA.FTZ R44, R31.reuse, R38, -R12 ;  /* 0x000000261f2c7223 */ /* 0x040fe2000001080c */
[----:B------:R-:W-:Y:S01]  /*17350*/  FFMA.FTZ R41, R31, R41, R40 ;  /* 0x000000291f297223 */ /* 0x000fe20000010028 */
[----:B------:R-:W-:Y:S01]  /*17360*/  HADD2.F32 R31, -RZ, R32.H0_H0 ;  /* 0x20000020ff1f7230 */ /* 0x000fe20000004100 */
[----:B------:R-:W-:Y:S01]  /*17370*/  F2FP.SATFINITE.E4M3.F32.PACK_AB_MERGE_C R5, R14, R5, R11 ;  /* 0x000000050e05723e */ /* 0x000fe2000480700b */
        /* <DEDUP_REMOVED lines=11> */
[-C--:B------:R-:W-:Y:S01]  /*17430*/  F2FP.F16.E4M3.UNPACK_B R12, R3.reuse.H1 ;  /* 0x00000003ff0c723e */ /* 0x080fe200030006ff */
[-C--:B------:R-:W-:Y:S01]  /*17440*/  FMUL.FTZ R29, R25, R32.reuse ;  /* 0x00000020191d7220 */ /* 0x080fe20000410000 */
[----:B------:R-:W-:Y:S01]  /*17450*/  FFMA.FTZ R40, R13, R32, -R40 ;  /* 0x000000200d287223 */ /* 0x000fe20000010828 */
[----:B------:R-:W-:Y:S01]  /*17460*/  HADD2.F32 R32, -RZ, R31.H0_H0 ;  /* 0x2000001fff207230 */ /* 0x000fe20000004100 */
[----:B------:R-:W-:Y:S01]  /*17470*/  F2FP.F16.E4M3.UNPACK_B R3, R3 ;  /* 0x00000003ff03723e */ /* 0x000fe200020006ff */
[----:B------:R-:W-:-:S02]  /*17480*/  HADD2.F32 R25, -RZ, R26.H0_H0 ;  /* 0x2000001aff197230 */ /* 0x000fc40000004100 */
[----:B------:R-:W-:Y:S01]  /*17490*/  FFMA.FTZ R33, R13, R38, R29 ;  /* 0x000000260d217223 */ /* 0x000fe2000001001d */
[--C-:B------:R-:W-:Y:S01]  /*174a0*/  HADD2.F32 R13, -RZ, R12.reuse.H0_H0 ;  /* 0x2000000cff0d7230 */ /* 0x100fe20000004100 */
[----:B------:R-:W-:Y:S01]  /*174b0*/  F2FP.SATFINITE.E4M3.F32.PACK_AB_MERGE_C R9, R10, R9, R15 ;  /* 0x000000090a09723e */ /* 0x000fe2000480700f */
        /* <DEDUP_REMOVED lines=11> */
[C---:B------:R-:W-:Y:S01]  /*17570*/  FMUL.FTZ R46, R26.reuse, R31 ;  /* 0x0000001f1a2e7220 */ /* 0x040fe20000410000 */
        /* <DEDUP_REMOVED lines=31> */
.L_x_2613:
[----:B------:R-:W-:Y:S05]  /*17770*/  BSYNC B0 ;  /* 0x0000000000007941 */ /* 0x000fea0003800000 */
.L_x_2585:
        /* <DEDUP_REMOVED lines=8> */
.L_x_2582:
[----:B----4-:R-:W-:-:S05]  /*17800*/  IMAD.U32 R0, RZ, RZ, UR46 ;  /* 0x0000002eff007e24 */ /* 0x010fca000f8e00ff */
[----:B------:R-:W-:-:S13]  /*17810*/  ISETP.NE.AND P1, PT, R0, 0x3, PT ;  /* 0x000000030000780c */ /* 0x000fda0003f25270 */
[----:B------:R-:W-:Y:S05]  /*17820*/  @!P1 BRA `(.L_x_2630) ;  /* 0x0000000000049947 */ /* 0x000fea0003800000 */
[----:B------:R-:W-:Y:S01]  /*17830*/  BPT.TRAP 0x1 ;  /* 0x000000040000795c */ /* 0x000fe20000300000 */
.L_x_2630:
[----:B-----5:R-:W-:Y:S01]  /*17840*/  IMAD R10, R234, 0x8, R18 ;  /* 0x00000008ea0a7824 */ /* 0x020fe200078e0212 */
[----:B0123--:R-:W-:-:S04]  /*17850*/  SHF.L.U32 R3, R235, 0x1f, RZ ;  /* 0x0000001feb037819 */ /* 0x00ffc800000006ff */
[----:B------:R0:W1:Y:S01]  /*17860*/  SYNCS.PHASECHK.TRANS64.TRYWAIT P0, [R10+URZ+0x38830], R3 ;  /* 0x038830030a0075a7 */ /* 0x000062000800017f */
[----:B------:R-:W-:Y:S05]  /*17870*/  @!P1 BRA `(.L_x_2631) ;  /* 0x0000000000049947 */ /* 0x000fea0003800000 */
[----:B------:R-:W-:Y:S01]  /*17880*/  BPT.TRAP 0x1 ;  /* 0x000000040000795c */ /* 0x000fe20000300000 */
.L_x_2631:
[----:B------:R-:W2:Y:S02]  /*17890*/  S2R R0, SR_TID.X ;  /* 0x0000000000007919 */ /* 0x000ea40000002100 */
[----:B--2---:R-:W-:-:S04]  /*178a0*/  LOP3.LUT R0, R0, 0x7f, RZ, 0xc0, !PT ;  /* 0x0000007f00007812 */ /* 0x004fc800078ec0ff */
[----:B------:R-:W-:Y:S01]  /*178b0*/  ISETP.NE.AND P2, PT, R0, RZ, PT ;  /* 0x000000ff0000720c */ /* 0x000fe20003f45270 */
[----:B-1----:R-:W-:-:S12]  /*178c0*/  @P0 BRA `(.L_x_2632) ;  /* 0x0000000000080947 */ /* 0x002fd80003800000 */
[----:B------:R-:W1:Y:S02]  /*178d0*/  SYNCS.PHASECHK.TRANS64.TRYWAIT P0, [R10+URZ+0x38830], R3 ;  /* 0x038830030a0075a7 */ /* 0x000e64000800017f */
[----:B-1----:R-:W-:Y:S05]  /*178e0*/  @!P0 BRA `(.L_x_2633) ;  /* 0x000001a800288947 */ /* 0x002fea0003800000 */
.L_x_2632:
[----:B------:R-:W-:Y:S05]  /*178f0*/  WARPSYNC.ALL ;  /* 0x0000000000007948 */ /* 0x000fea0003800000 */
[----:B------:R-:W-:Y:S01]  /*17900*/  VIADD R0, R18, 0x28400 ;  /* 0x0002840012007836 */ /* 0x000fe20000000000 */
[----:B------:R-:W-:Y:S01]  /*17910*/  LOP3.LUT R4, R36, 0x10000, RZ, 0xfc, !PT ;  /* 0x0001000024047812 */ /* 0x000fe200078efcff */
[----:B------:R-:W-:Y:S01]  /*17920*/  IMAD.MOV.U32 R5, RZ, RZ, 0x40000040 ;  /* 0x40000040ff057424 */ /* 0x000fe200078e00ff */
[----:B------:R-:W-:Y:S01]  /*17930*/  WARPGROUP.ARRIVE ;  /* 0x00000000000079c5 */ /* 0x000fe20000000000 */
[----:B------:R-:W-:Y:S01]  /*17940*/  IMAD.MOV.U32 R7, RZ, RZ, 0x40000040 ;  /* 0x40000040ff077424 */ /* 0x000fe200078e00ff */
[----:B------:R-:W-:Y:S01]  /*17950*/  SHF.R.U32.HI R0, RZ, 0x4, R0 ;  /* 0x00000004ff007819 */ /* 0x000fe20000011600 */
[C---:B------:R-:W-:Y:S01]  /*17960*/  VIADD R96, R4.reuse, 0x2 ;  /* 0x0000000204607836 */ /* 0x040fe20000000000 */
[----:B------:R-:W-:Y:S01]  /*17970*/  R2UR UR4, R4 ;  /* 0x00000000040472ca */ /* 0x000fe200000e0000 */
[----:B------:R-:W-:Y:S01]  /*17980*/  IMAD.MOV.U32 R97, RZ, RZ, 0x40000040 ;  /* 0x40000040ff617424 */ /* 0x000fe200078e00ff */
[----:B------:R-:W-:Y:S01]  /*17990*/  LOP3.LUT R0, R0, 0x3fff, RZ, 0xc0, !PT ;  /* 0x00003fff00007812 */ /* 0x000fe200078ec0ff */
[----:B------:R-:W-:Y:S01]  /*179a0*/  IMAD.MOV.U32 R9, RZ, RZ, 0x40000040 ;  /* 0x40000040ff097424 */ /* 0x000fe200078e00ff */
[----:B------:R-:W-:Y:S01]  /*179b0*/  R2UR UR5, R5 ;  /* 0x00000000050572ca */ /* 0x000fe200000e0000 */
[----:B------:R-:W-:Y:S01]  /*179c0*/  VIADD R94, R4, 0x4 ;  /* 0x00000004045e7836 */ /* 0x000fe20000000000 */
[----:B01----:R-:W-:Y:S01]  /*179d0*/  LOP3.LUT R3, R0, 0x10000, RZ, 0xfc, !PT ;  /* 0x0001000000037812 */ /* 0x003fe200078efcff */
[----:B------:R-:W-:Y:S01]  /*179e0*/  IMAD.MOV.U32 R95, RZ, RZ, 0x40000040 ;  /* 0x40000040ff5f7424 */ /* 0x000fe200078e00ff */
[----:B------:R-:W-:Y:S01]  /*179f0*/  R2UR UR7, R7 ;  /* 0x00000000070772ca */ /* 0x000fe200000e0000 */
[----:B------:R-:W-:Y:S01]  /*17a00*/  VIADD R92, R4, 0x6 ;  /* 0x00000006045c7836 */ /* 0x000fe20000000000 */
[----:B------:R-:W-:Y:S01]  /*17a10*/  LEA R6, R234, R3, 0xb ;  /* 0x00000003ea067211 */ /* 0x000fe200078e58ff */
[----:B------:R-:W-:Y:S01]  /*17a20*/  IMAD.MOV.U32 R93, RZ, RZ, 0x40000040 ;  /* 0x40000040ff5d7424 */ /* 0x000fe200078e00ff */
[----:B------:R-:W-:Y:S01]  /*17a30*/  STL [R1+0x10], R3 ;  /* 0x0000100301007387 */ /* 0x000fe20000100800 */
[----:B------:R-:W-:Y:S01]  /*17a40*/  VIADD R12, R4, 0x400 ;  /* 0x00000400040c7836 */ /* 0x000fe20000000000 */
[C---:B------:R-:W-:Y:S01]  /*17a50*/  R2UR UR6, R6.reuse ;  /* 0x00000000060672ca */ /* 0x040fe200000e0000 */
[----:B------:R-:W-:Y:S01]  /*17a60*/  VIADD R8, R6, 0x2 ;  /* 0x0000000206087836 */ /* 0x000fe20000000000 */
[----:B------:R-:W-:Y:S01]  /*17a70*/  STL.64 [R1+0x30], R96 ;  /* 0x0000306001007387 */ /* 0x000fe20000100a00 */
[----:B------:R-:W-:Y:S01]  /*17a80*/  IMAD.MOV.U32 R13, RZ, RZ, 0x40000040 ;  /* 0x40000040ff0d7424 */ /* 0x000fe200078e00ff */
[----:B------:R-:W0:Y:S01]  /*17a90*/  LDC R0, c[0x0][0x448] ;  /* 0x00011200ff007b82 */ /* 0x000e220000000800 */
[----:B------:R-:W-:Y:S01]  /*17aa0*/  VIADD R88, R4, 0x402 ;  /* 0x0000040204587836 */ /* 0x000fe20000000000 */
[----:B------:R-:W-:Y:S01]  /*17ab0*/  STL.64 [R1+0x28], R94 ;  /* 0x0000285e01007387 */ /* 0x000fe20000100a00 */
[----:B------:R-:W-:-:S03]  /*17ac0*/  IMAD.MOV.U32 R89, RZ, RZ, 0x40000040 ;  /* 0x40000040ff597424 */ /* 0x000fc600078e00ff */
[----:B------:R1:W-:Y:S03]  /*17ad0*/  STL.64 [R1+0x20], R92 ;  /* 0x0000205c01007387 */ /* 0x0003e60000100a00 */
[----:B------:R-:W-:Y:S01]  /*17ae0*/  QGMMA.64x128x32.F32.E4M3.E4M3 R24, gdesc[UR4], RZ, !UPT, gsb0 ;  /* 0x01e00000041879f3 */ /* 0x000fe2000c0008ff */
[----:B------:R-:W-:Y:S01]  /*17af0*/  R2UR UR4, R96 ;  /* 0x00000000600472ca */ /* 0x000fe200000e0000 */
[----:B------:R2:W-:Y:S01]  /*17b00*/  STL.64 [R1+0x18], R12 ;  /* 0x0000180c01007387 */ /* 0x0005e20000100a00 */
[----:B------:R-:W-:Y:S02]  /*17b10*/  R2UR UR5, R97 ;  /* 0x00000000610572ca */ /* 0x000fe400000e0000 */
[----:B------:R-:W-:Y:S01]  /*17b20*/  R2UR UR6, R8 ;  /* 0x00000000080672ca */ /* 0x000fe200000e0000 */
[----:B------:R-:W-:Y:S01]  /*17b30*/  VIADD R8, R6, 0x4 ;  /* 0x0000000406087836 */ /* 0x000fe20000000000 */
[----:B------:R-:W-:Y:S01]  /*17b40*/  R2UR UR7, R9 ;  /* 0x00000000090772ca */ /* 0x000fe200000e0000 */
[----:B------:R-:W-:Y:S01]  /*17b50*/  IMAD.MOV.U32 R9, RZ, RZ, 0x40000040 ;  /* 0x40000040ff097424 */ /* 0x000fe200078e00ff */
[----:B------:R-:W-:-:S02]  /*17b60*/  WARPGROUP.DEPBAR.LE gsb0, 0x0 ;  /* 0x00008000000079c5 */ /* 0x000fc40000010000 */
[----:B------:R-:W-:-:S09]  /*17b70*/  WARPGROUP.ARRIVE ;  /* 0x00000000000079c5 */ /* 0x000fd20000000000 */
[----:B------:R-:W-:Y:S01]  /*17b80*/  QGMMA.64x128x32.F32.E4M3.E4M3 R24, gdesc[UR4], R24, gsb0 ;  /* 0x01e00000041879f3 */ /* 0x000fe20008000818 */
        /* <DEDUP_REMOVED lines=10> */
[----:B------:R-:W-:Y:S01]  /*17c30*/  R2UR UR5, R93 ;  /* 0x000000005d0572ca */ /* 0x000fe200000e0000 */
[----:B-1----:R-:W3:Y:S01]  /*17c40*/  LDL R92, [R1+0x3c] ;  /* 0x00003c00015c7983 */ /* 0x002ee20000100800 */
        /* <DEDUP_REMOVED lines=8> */
[----:B------:R-:W-:Y:S01]  /*17cd0*/  R2UR UR5, R13 ;  /* 0x000000000d0572ca */ /* 0x000fe200000e0000 */
[----:B--2---:R-:W3:Y:S01]  /*17ce0*/  LDL R12, [R1+0x80] ;  /* 0x00008000010c7983 */ /* 0x004ee20000100800 */
[----:B------:R-:W-:Y:S02]  /*17cf0*/  R2UR UR6, R8 ;  /* 0x00000000080672ca */ /* 0x000fe400000e0000 */
[----:B------:R-:W-:Y:S01]  /*17d00*/  R2UR UR7, R9 ;  /* 0x00000000090772ca */ /* 0x000fe200000e0000 */
[----:B------:R-:W-:Y:S02]  /*17d10*/  VIADD R8, R6, 0x402 ;  /* 0x0000040206087836 */ /* 0x000fe40000000000 */
        /* <DEDUP_REMOVED lines=8> */
[----:B------:R1:W-:Y:S04]  /*17da0*/  STL.64 [R1+0x8], R88 ;  /* 0x0000085801007387 */ /* 0x0003e80000100a00 */
[----:B------:R-:W2:Y:S04]  /*17db0*/  LDL R11, [R1+0x64] ;  /* 0x00006400010b7983 */ /* 0x000ea80000100800 */
[----:B------:R-:W4:Y:S04]  /*17dc0*/  LDL R90, [R1+0x40] ;  /* 0x00004000015a7983 */ /* 0x000f280000100800 */
[----:B-1----:R-:W5:Y:S01]  /*17dd0*/  LDL R88, [R1+0x48] ;  /* 0x0000480001587983 */ /* 0x002f620000100800 */
[----:B------:R-:W-:-:S02]  /*17de0*/  VIADD R14, R4, 0x404 ;  /* 0x00000404040e7836 */ /* 0x000fc40000000000 */
[----:B------:R-:W-:Y:S02]  /*17df0*/  VIADD R8, R6, 0x404 ;  /* 0x0000040406087836 */ /* 0x000fe40000000000 */
        /* <DEDUP_REMOVED lines=20> */
[----:B0-----:R-:W-:-:S13]  /*17f40*/  ISETP.NE.AND P0, PT, R0, 0x1, PT ;  /* 0x000000010000780c */ /* 0x001fda0003f05270 */
[----:B------:R-:W0:Y:S08]  /*17f50*/  @P0 LDC R3, c[0x0][0x44c] ;  /* 0x00011300ff030b82 */ /* 0x000e300000000800 */
[----:B------:R-:W1:Y:S01]  /*17f60*/  @P0 LDC R7, c[0x0][0x450] ;  /* 0x00011400ff070b82 */ /* 0x000e620000000800 */
[----:B---3--:R-:W-:-:S04]  /*17f70*/  IMAD.IADD R8, R12, 0x1, R92 ;  /* 0x000000010c087824 */ /* 0x008fc800078e025c */
[----:B0-----:R-:W-:-:S05]  /*17f80*/  @P0 IMAD.HI.U32 R0, R8, R3, RZ ;  /* 0x0000000308000227 */ /* 0x001fca00078e00ff */
[----:B-1----:R-:W-:Y:S01]  /*17f90*/  @P0 SHF.R.U32.HI R8, RZ, R7, R0 ;  /* 0x00000007ff080219 */ /* 0x002fe20000011600 */
[----:B------:R-:W-:Y:S02]  /*17fa0*/  WARPGROUP.DEPBAR.LE gsb0, 0x0 ;  /* 0x00008000000079c5 */ /* 0x000fe40000010000 */
[----:B------:R-:W-:-:S06]  /*17fb0*/  WARPGROUP.ARRIVE ;  /* 0x00000000000079c5 */ /* 0x000fcc0000000000 */
[----:B------:R-:W-:Y:S01]  /*17fc0*/  QGMMA.64x128x32.F32.E4M3.E4M3 R24, gdesc[UR4], R24, gsb0 ;  /* 0x01e00000041879f3 */ /* 0x000fe20008000818 */
[----:B------:R-:W0:Y:S01]  /*17fd0*/  SHFL.IDX PT, R0, R8, 0x1, 0x1c1f ;  /* 0x003c1f0008007f89 */ /* 0x000e2200000e0000 */
[----:B------:R-:W-:-:S04]  /*17fe0*/  IMAD.MOV.U32 R6, RZ, RZ, -0x80 ;  /* 0xffffff80ff067424 */ /* 0x000fc800078e00ff */
[----:B------:R-:W-:-:S05]  /*17ff0*/  IMAD R6, R91, R6, 0x80 ;  /* 0x000000805b067424 */ /* 0x000fca00078e0206 */
[C-C-:B--2---:R-:W-:Y:S02]  /*18000*/  IADD3 R3, -R11.reuse, 0x1, R6.reuse ;  /* 0x000000010b037810 */ /* 0x144fe40007ffe106 */
[----:B-----5:R-:W-:Y:S02]  /*18010*/  IADD3 R6, -R11, R88, R6 ;  /* 0x000000580b067210 */ /* 0x020fe40007ffe106 */
[----:B----4-:R-:W-:-:S04]  /*18020*/  IADD3 R3, -R90, R3, R88 ;  /* 0x000000035a037210 */ /* 0x010fc80007ffe158 */
[----:B0-----:R-:W-:-:S04]  /*18030*/  VIADDMNMX R0, R0, R3, R6, PT ;  /* 0x0000000300007246 */ /* 0x001fc80003800106 */
[C---:B------:R-:W-:Y:S02]  /*18040*/  ISETP.GT.AND P4, PT, R0.reuse, RZ, PT ;  /* 0x000000ff0000720c */ /* 0x040fe40003f84270 */
[C---:B------:R-:W-:Y:S02]  /*18050*/  ISETP.GT.AND P5, PT, R0.reuse, 0x1, PT ;  /* 0x000000010000780c */ /* 0x040fe40003fa4270 */
[----:B------:R-:W-:Y:S01]  /*18060*/  ISETP.GT.AND P3, PT, R0, 0x8, PT ;  /* 0x000000080000780c */ /* 0x000fe20003f64270 */
[----:B------:R0:W-:Y:S01]  /*18070*/  STL.64 [R1], R14 ;  /* 0x0000000e01007387 */ /* 0x0001e20000100a00 */
[----:B------:R-:W-:Y:S02]  /*18080*/  WARPGROUP.DEPBAR.LE gsb0, 0x0 ;  /* 0x00008000000079c5 */ /* 0x000fe40000010000 */
[----:B------:R-:W-:Y:S02]  /*18090*/  FSEL R7, R26, -INF , P4 ;  /* 0xff8000001a077808 */ /* 0x000fe40002000000 */
[----:B------:R-:W-:-:S02]  /*180a0*/  FSEL R27, R27, -INF , P5 ;  /* 0xff8000001b1b7808 */ /* 0x000fc40002800000 */
[----:B------:R-:W-:Y:S02]  /*180b0*/  ISETP.GT.AND P4, PT, R0, 0x9, PT ;  /* 0x000000090000780c */ /* 0x000fe40003f84270 */
[----:B------:R-:W-:Y:S02]  /*180c0*/  FSEL R9, R30, -INF , P3 ;  /* 0xff8000001e097808 */ /* 0x000fe40001800000 */
[----:B------:R-:W-:Y:S02]  /*180d0*/  FMNMX.FTZ R12, R7, R27, !PT ;  /* 0x0000001b070c7209 */ /* 0x000fe40007810000 */
        /* <DEDUP_REMOVED lines=16> */
[----:B0-----:R-:W-:Y:S02]  /*181e0*/  FSEL R15, R42, -INF , P3 ;  /* 0xff8000002a0f7808 */ /* 0x001fe40001800000 */
        /* <DEDUP_REMOVED lines=67> */
[----:B------:R-:W-:Y:S02]  /*18620*/  FSEL R87, R87, -INF , P4 ;  /* 0xff80000057577808 */ /* 0x000fe40002000000 */
[----:B------:R-:W-:-:S04]  /*18630*/  FMNMX.FTZ R12, R83, R12, !PT ;  /* 0x0000000c530c7209 */ /* 0x000fc80007810000 */
[----:B------:R-:W-:-:S05]  /*18640*/  FMNMX.FTZ R12, R87, R12, !PT ;  /* 0x0000000c570c7209 */ /* 0x000fca0007810000 */
[----:B------:R-:W0:Y:S04]  /*18650*/  SHFL.BFLY PT, R113, R12, 0x2, 0x1f ;  /* 0x0c401f000c717f89 */ /* 0x000e2800000e0000 */
[----:B------:R-:W1:Y:S01]  /*18660*/  SHFL.IDX PT, R8, R8, RZ, 0x1c1f ;  /* 0x001c1fff08087589 */ /* 0x000e6200000e0000 */
[----:B0-----:R-:W-:-:S05]  /*18670*/  FMNMX.FTZ R14, R12, R113, !PT ;  /* 0x000000710c0e7209 */ /* 0x001fca0007810000 */
[----:B------:R-:W0:Y:S01]  /*18680*/  SHFL.BFLY PT, R113, R14, 0x1, 0x1f ;  /* 0x0c201f000e717f89 */ /* 0x000e2200000e0000 */
[----:B-1----:R-:W-:-:S04]  /*18690*/  VIADDMNMX R3, R8, R3, R6, PT ;  /* 0x0000000308037246 */ /* 0x002fc80003800106 */
[C---:B------:R-:W-:Y:S02]  /*186a0*/  ISETP.GT.AND P4, PT, R3.reuse, RZ, PT ;  /* 0x000000ff0300720c */ /* 0x040fe40003f84270 */
[----:B------:R-:W-:Y:S02]  /*186b0*/  ISETP.GT.AND P5, PT, R3, 0x1, PT ;  /* 0x000000010300780c */ /* 0x000fe40003fa4270 */
[----:B0-----:R-:W-:-:S04]  /*186c0*/  FMNMX.FTZ R0, R14, R113, !PT ;  /* 0x000000710e007209 */ /* 0x001fc80007810000 */
[----:B------:R-:W-:Y:S01]  /*186d0*/  FSETP.NEU.FTZ.AND P3, PT, R0, -INF , PT ;  /* 0xff8000000000780b */ /* 0x000fe20003f7d000 */
[----:B------:R-:W-:-:S05]  /*186e0*/  FFMA.FTZ R113, R2, R0, -8 ;  /* 0xc100000002717423 */ /* 0x000fca0000010000 */
[----:B------:R-:W-:Y:S02]  /*186f0*/  FSEL R113, R113, RZ, P3 ;  /* 0x000000ff71717208 */ /* 0x000fe40001800000 */
[----:B------:R-:W-:Y:S02]  /*18700*/  ISETP.GT.AND P3, PT, R3, 0x8, PT ;  /* 0x000000080300780c */ /* 0x000fe40003f64270 */
[----:B------:R-:W-:Y:S01]  /*18710*/  FSEL R25, R25, -INF , P5 ;  /* 0xff80000019197808 */ /* 0x000fe20002800000 */
[----:B------:R-:W-:-:S01]  /*18720*/  FFMA.FTZ R229, R2, R7, -R113 ;  /* 0x0000000702e57223 */ /* 0x000fc20000010871 */
[----:B------:R-:W-:Y:S01]  /*18730*/  FSEL R7, R24, -INF , P4 ;  /* 0xff80000018077808 */ /* 0x000fe20002000000 */
[----:B------:R-:W-:-:S01]  /*18740*/  FFMA.FTZ R8, R2, R9, -R113 ;  /* 0x0000000902087223 */ /* 0x000fc20000010871 */
[----:B------:R-:W-:Y:S02]  /*18750*/  ISETP.GT.AND P4, PT, R3, 0x9, PT ;  /* 0x000000090300780c */ /* 0x000fe40003f84270 */
[----:B------:R-:W-:-:S02]  /*18760*/  FSEL R9, R28, -INF , P3 ;  /* 0xff8000001c097808 */ /* 0x000fc40001800000 */
[----:B------:R-:W-:Y:S02]  /*18770*/  FMNMX.FTZ R12, R7, R25, !PT ;  /* 0x00000019070c7209 */ /* 0x000fe40007810000 */
[----:B------:R-:W-:Y:S02]  /*18780*/  ISETP.GT.AND P3, PT, R3, 0x10, PT ;  /* 0x000000100300780c */ /* 0x000fe40003f64270 */
[----:B------:R-:W-:Y:S02]  /*18790*/  FSEL R29, R29, -INF , P4 ;  /* 0xff8000001d1d7808 */ /* 0x000fe40002000000 */
[----:B------:R-:W-:Y:S01]  /*187a0*/  FMNMX.FTZ R12, R9, R12, !PT ;  /* 0x0000000c090c7209 */ /* 0x000fe20007810000 */
[C-C-:B------:R-:W-:Y:S01]  /*187b0*/  FFMA.FTZ R14, R2.reuse, R31, -R113.reuse ;  /* 0x0000001f020e7223 */ /* 0x140fe20000010871 */
[----:B------:R-:W-:Y:S01]  /*187c0*/  ISETP.GT.AND P4, PT, R3, 0x11, PT ;  /* 0x000000110300780c */ /* 0x000fe20003f84270 */
[----:B------:R-:W-:Y:S01]  /*187d0*/  FFMA.FTZ R27, R2, R27, -R113 ;  /* 0x0000001b021b7223 */ /* 0x000fe20000010871 */
[----:B------:R-:W-:-:S02]  /*187e0*/  FSEL R31, R32, -INF , P3 ;  /* 0xff800000201f7808 */ /* 0x000fc40001800000 */
[----:B------:R-:W-:Y:S02]  /*187f0*/  FMNMX.FTZ R12, R29, R12, !PT ;  /* 0x0000000c1d0c7209 */ /* 0x000fe40007810000 */
[----:B------:R-:W-:Y:S02]  /*18800*/  ISETP.GT.AND P3, PT, R3, 0x18, PT ;  /* 0x000000180300780c */ /* 0x000fe40003f64270 */
[----:B------:R-:W-:Y:S02]  /*18810*/  FSEL R33, R33, -INF , P4 ;  /* 0xff80000021217808 */ /* 0x000fe40002000000 */
[----:B------:R-:W-:Y:S01]  /*18820*/  FMNMX.FTZ R12, R31, R12, !PT ;  /* 0x0000000c1f0c7209 */ /* 0x000fe20007810000 */
[----:B------:R-:W-:Y:S01]  /*18830*/  MUFU.EX2 R6, R27 ;  /* 0x0000001b00067308 */ /* 0x000fe20000000800 */
[----:B------:R-:W-:-:S01]  /*18840*/  FFMA.FTZ R231, R2, R11, -R113 ;  /* 0x0000000b02e77223 */ /* 0x000fc20000010871 */
[----:B------:R-:W-:Y:S02]  /*18850*/  ISETP.GT.AND P4, PT, R3, 0x19, PT ;  /* 0x000000190300780c */ /* 0x000fe40003f84270 */
[----:B------:R-:W-:-:S04]  /*18860*/  FSEL R11, R36, -INF , P3 ;  /* 0xff800000240b7808 */ /* 0x000fc80001800000 */
[----:B------:R0:W-:Y:S01]  /*18870*/  MUFU.EX2 R27, R14 ;  /* 0x0000000e001b7308 */ /* 0x0001e20000000800 */
[----:B------:R-:W-:Y:S02]  /*18880*/  ISETP.GT.AND P3, PT, R3, 0x20, PT ;  /* 0x000000200300780c */ /* 0x000fe40003f64270 */
[----:B------:R-:W-:Y:S02]  /*18890*/  FSEL R37, R37, -INF , P4 ;  /* 0xff80000025257808 */ /* 0x000fe40002000000 */
[----:B0-----:R-:W-:Y:S01]  /*188a0*/  FMNMX.FTZ R14, R33, R12, !PT ;  /* 0x0000000c210e7209 */ /* 0x001fe20007810000 */
[----:B------:R-:W-:-:S03]  /*188b0*/  FFMA.FTZ R24, R2, R35, -R113 ;  /* 0x0000002302187223 */ /* 0x000fc60000010871 */
[----:B------:R-:W-:Y:S02]  /*188c0*/  FMNMX.FTZ R14, R11, R14, !PT ;  /* 0x0000000e0b0e7209 */ /* 0x000fe40007810000 */
[----:B------:R-:W-:Y:S02]  /*188d0*/  ISETP.GT.AND P4, PT, R3, 0x21, PT ;  /* 0x000000210300780c */ /* 0x000fe40003f84270 */
[----:B------:R-:W-:Y:S02]  /*188e0*/  FSEL R35, R40, -INF , P3 ;  /* 0xff80000028237808 */ /* 0x000fe40001800000 */
[----:B------:R-:W-:Y:S02]  /*188f0*/  FMNMX.FTZ R14, R37, R14, !PT ;  /* 0x0000000e250e7209 */ /* 0x000fe40007810000 */
[----:B------:R-:W-:Y:S02]  /*18900*/  ISETP.GT.AND P3, PT, R3, 0x28, PT ;  /* 0x000000280300780c */ /* 0x000fe40003f64270 */
[----:B------:R-:W-:-:S02]  /*18910*/  FSEL R41, R41, -INF , P4 ;  /* 0xff80000029297808 */ /* 0x000fc40002000000 */
[----:B------:R-:W-:Y:S01]  /*18920*/  FMNMX.FTZ R14, R35, R14, !PT ;  /* 0x0000000e230e7209 */ /* 0x000fe20007810000 */
[----:B------:R0:W-:Y:S01]  /*18930*/  MUFU.EX2 R12, R24 ;  /* 0x00000018000c7308 */ /* 0x0001e20000000800 */
[C---:B------:R-:W-:Y:S02]  /*18940*/  ISETP.GT.AND P4, PT, R3.reuse, 0x29, PT ;  /* 0x000000290300780c */ /* 0x040fe40003f84270 */
[----:B------:R-:W-:Y:S02]  /*18950*/  FSEL R115, R44, -INF , P3 ;  /* 0xff8000002c737808 */ /* 0x000fe40001800000 */
[----:B------:R-:W-:Y:S02]  /*18960*/  ISETP.GT.AND P3, PT, R3, 0x30, PT ;  /* 0x000000300300780c */ /* 0x000fe40003f64270 */
[----:B0-----:R-:W-:Y:S02]  /*18970*/  FMNMX.FTZ R24, R41, R14, !PT ;  /* 0x0000000e29187209 */ /* 0x001fe40007810000 */
[----:B------:R-:W-:-:S02]  /*18980*/  FSEL R45, R45, -INF , P4 ;  /* 0xff8000002d2d7808 */ /* 0x000fc40002000000 */
[----:B------:R-:W-:Y:S01]  /*18990*/  FMNMX.FTZ R24, R115, R24, !PT ;  /* 0x0000001873187209 */ /* 0x000fe20007810000 */
[----:B------:R-:W-:-:S01]  /*189a0*/  FFMA.FTZ R26, R2, R39, -R113 ;  /* 0x00000027021a7223 */ /* 0x000fc20000010871 */
[----:B------:R-:W-:Y:S02]  /*189b0*/  ISETP.GT.AND P4, PT, R3, 0x31, PT ;  /* 0x000000310300780c */ /* 0x000fe40003f84270 */
[----:B------:R-:W-:Y:S02]  /*189c0*/  FSEL R39, R48, -INF , P3 ;  /* 0xff80000030277808 */ /* 0x000fe40001800000 */
[----:B------:R-:W-:Y:S02]  /*189d0*/  FMNMX.FTZ R24, R45, R24, !PT ;  /* 0x000000182d187209 */ /* 0x000fe40007810000 */
[----:B------:R-:W-:Y:S02]  /*189e0*/  ISETP.GT.AND P3, PT, R3, 0x38, PT ;  /* 0x000000380300780c */ /* 0x000fe40003f64270 */
[----:B------:R-:W-:-:S02]  /*189f0*/  FSEL R49, R49, -INF , P4 ;  /* 0xff80000031317808 */ /* 0x000fc40002000000 */
[----:B------:R-:W-:Y:S01]  /*18a00*/  FMNMX.FTZ R24, R39, R24, !PT ;  /* 0x0000001827187209 */ /* 0x000fe20007810000 */
[----:B------:R0:W-:Y:S01]  /*18a10*/  MUFU.EX2 R14, R26 ;  /* 0x0000001a000e7308 */ /* 0x0001e20000000800 */
[----:B------:R-:W-:-:S01]  /*18a20*/  FFMA.FTZ R225, R2, R15, -R113 ;  /* 0x0000000f02e17223 */ /* 0x000fc20000010871 */
[----:B------:R-:W-:Y:S02]  /*18a30*/  ISETP.GT.AND P4, PT, R3, 0x39, PT ;  /* 0x000000390300780c */ /* 0x000fe40003f84270 */
[----:B------:R-:W-:Y:S02]  /*18a40*/  FSEL R15, R52, -INF , P3 ;  /* 0xff800000340f7808 */ /* 0x000fe40001800000 */
[----:B0-----:R-:W-:Y:S02]  /*18a50*/  FMNMX.FTZ R26, R49, R24, !PT ;  /* 0x00000018311a7209 */ /* 0x001fe40007810000 */
[----:B------:R-:W-:Y:S02]  /*18a60*/  ISETP.GT.AND P3, PT, R3, 0x40, PT ;  /* 0x000000400300780c */ /* 0x000fe40003f64270 */
[----:B------:R-:W-:-:S02]  /*18a70*/  FSEL R53, R53, -INF , P4 ;  /* 0xff80000035357808 */ /* 0x000fc40002000000 */
[----:B------:R-:W-:Y:S01]  /*18a80*/  FMNMX.FTZ R26, R15, R26, !PT ;  /* 0x0000001a0f1a7209 */ /* 0x000fe20007810000 */
[----:B------:R-:W-:Y:S01]  /*18a90*/  FFMA.FTZ R30, R2, R43, -R113 ;  /* 0x0000002b021e7223 */ /* 0x000fe20000010871 */
[----:B------:R-:W-:Y:S02]  /*18aa0*/  ISETP.GT.AND P4, PT, R3, 0x41, PT ;  /* 0x000000410300780c */ /* 0x000fe40003f84270 */
[----:B------:R-:W-:Y:S02]  /*18ab0*/  FSEL R43, R56, -INF , P3 ;  /* 0xff800000382b7808 */ /* 0x000fe40001800000 */
[----:B------:R-:W-:Y:S02]  /*18ac0*/  FMNMX.FTZ R28, R53, R26, !PT ;  /* 0x0000001a351c7209 */ /* 0x000fe40007810000 */
[----:B------:R-:W-:Y:S02]  /*18ad0*/  ISETP.GT.AND P3, PT, R3, 0x48, PT ;  /* 0x000000480300780c */ /* 0x000fe40003f64270 */
        /* <DEDUP_REMOVED lines=48> */
[----:B------:R-:W-:Y:S02]  /*18de0*/  FSEL R121, R85, -INF , P4 ;  /* 0xff80000055797808 */ /* 0x000fe40002000000 */
[----:B------:R-:W-:-:S04]  /*18df0*/  FMNMX.FTZ R32, R97, R32, !PT ;  /* 0x0000002061207209 */ /* 0x000fc80007810000 */
[----:B------:R-:W-:-:S05]  /*18e00*/  FMNMX.FTZ R32, R121, R32, !PT ;  /* 0x0000002079207209 */ /* 0x000fca0007810000 */
[----:B------:R-:W0:Y:S02]  /*18e10*/  SHFL.BFLY PT, R3, R32, 0x2, 0x1f ;  /* 0x0c401f0020037f89 */ /* 0x000e2400000e0000 */
[----:B0-----:R-:W-:-:S05]  /*18e20*/  FMNMX.FTZ R42, R32, R3, !PT ;  /* 0x00000003202a7209 */ /* 0x001fca0007810000 */
[----:B------:R-:W0:Y:S01]  /*18e30*/  SHFL.BFLY PT, R3, R42, 0x1, 0x1f ;  /* 0x0c201f002a037f89 */ /* 0x000e2200000e0000 */
[----:B------:R-:W1:Y:S01]  /*18e40*/  MUFU.EX2 R229, R229 ;  /* 0x000000e500e57308 */ /* 0x000e620000000800 */
[----:B0-----:R-:W-:-:S04]  /*18e50*/  FMNMX.FTZ R3, R42, R3, !PT ;  /* 0x000000032a037209 */ /* 0x001fc80007810000 */
[----:B------:R-:W-:Y:S01]  /*18e60*/  FSETP.NEU.FTZ.AND P3, PT, R3, -INF , PT ;  /* 0xff8000000300780b */ /* 0x000fe20003f7d000 */
[----:B------:R-:W-:-:S05]  /*18e70*/  FFMA.FTZ R48, R2, R3, -8 ;  /* 0xc100000002307423 */ /* 0x000fca0000010003 */
[----:B------:R-:W-:Y:S01]  /*18e80*/  FSEL R48, R48, RZ, P3 ;  /* 0x000000ff30307208 */ /* 0x000fe20001800000 */
[----:B------:R-:W0:Y:S04]  /*18e90*/  MUFU.EX2 R8, R8 ;  /* 0x0000000800087308 */ /* 0x000e280000000800 */
[----:B------:R-:W-:-:S01]  /*18ea0*/  FFMA.FTZ R228, R2, R7, -R48 ;  /* 0x0000000702e47223 */ /* 0x000fc20000010830 */
[C-C-:B------:R-:W-:Y:S01]  /*18eb0*/  FFMA.FTZ R7, R2.reuse, R25, -R48.reuse ;  /* 0x0000001902077223 */ /* 0x140fe20000010830 */
[----:B------:R-:W-:-:S01]  /*18ec0*/  FFMA.FTZ R50, R2, R9, -R48 ;  /* 0x0000000902327223 */ /* 0x000fc20000010830 */
[----:B------:R-:W-:-:S03]  /*18ed0*/  FFMA.FTZ R29, R2, R29, -R48 ;  /* 0x0000001d021d7223 */ /* 0x000fc60000010830 */
[----:B------:R-:W-:Y:S01]  /*18ee0*/  MUFU.EX2 R228, R228 ;  /* 0x000000e400e47308 */ /* 0x000fe20000000800 */
[----:B------:R-:W-:-:S07]  /*18ef0*/  FFMA.FTZ R230, R2, R31, -R48 ;  /* 0x0000001f02e67223 */ /* 0x000fce0000010830 */
[----:B------:R-:W2:Y:S01]  /*18f00*/  MUFU.EX2 R7, R7 ;  /* 0x0000000700077308 */ /* 0x000ea20000000800 */
[----:B------:R-:W-:-:S01]  /*18f10*/  FFMA.FTZ R13, R2, R13, -R113 ;  /* 0x0000000d020d7223 */ /* 0x000fc20000010871 */
[----:B------:R-:W-:-:S06]  /*18f20*/  FFMA.FTZ R226, R2, R39, -R48 ;  /* 0x0000002702e27223 */ /* 0x000fcc0000010830 */
[----:B------:R-:W3:Y:S01]  /*18f30*/  MUFU.EX2 R50, R50 ;  /* 0x0000003200327308 */ /* 0x000ee20000000800 */
[----:B-1----:R-:W-:-:S07]  /*18f40*/  FADD.FTZ R39, R229, R6 ;  /* 0x00000006e5277221 */ /* 0x002fce0000010000 */
[----:B------:R-:W1:Y:S01]  /*18f50*/  MUFU.EX2 R231, R231 ;  /* 0x000000e700e77308 */ /* 0x000e620000000800 */
[----:B0-----:R-:W-:-:S07]  /*18f60*/  FADD.FTZ R58, R8, R39 ;  /* 0x00000027083a7221 */ /* 0x001fce0000010000 */
[----:B------:R-:W0:Y:S01]  /*18f70*/  MUFU.EX2 R29, R29 ;  /* 0x0000001d001d7308 */ /* 0x000e220000000800 */
[----:B------:R-:W-:-:S01]  /*18f80*/  FFMA.FTZ R220, R2, R43, -R48 ;  /* 0x0000002b02dc7223 */ /* 0x000fc20000010830 */
[----:B------:R-:W-:Y:S01]  /*18f90*/  FFMA.FTZ R9, R2, R33, -R48 ;  /* 0x0000002102097223 */ /* 0x000fe20000010830 */
[----:B--2---:R-:W-:-:S05]  /*18fa0*/  FADD.FTZ R43, R228, R7 ;  /* 0x00000007e42b7221 */ /* 0x004fca0000010000 */
[----:B------:R-:W2:Y:S01]  /*18fb0*/  MUFU.EX2 R230, R230 ;  /* 0x000000e600e67308 */ /* 0x000ea20000000800 */
[----:B------:R-:W-:-:S07]  /*18fc0*/  FADD.FTZ R58, R27, R58 ;  /* 0x0000003a1b3a7221 */ /* 0x000fce0000010000 */
[----:B------:R-:W4:Y:S01]  /*18fd0*/  MUFU.EX2 R13, R13 ;  /* 0x0000000d000d7308 */ /* 0x000f220000000800 */
[----:B------:R-:W-:-:S01]  /*18fe0*/  FFMA.FTZ R31, R2, R11, -R48 ;  /* 0x0000000b021f7223 */ /* 0x000fc20000010830 */
[----:B------:R-:W-:Y:S01]  /*18ff0*/  FFMA.FTZ R54, R2, R45, -R48 ;  /* 0x0000002d02367223 */ /* 0x000fe20000010830 */
[----:B---3--:R-:W-:-:S01]  /*19000*/  FADD.FTZ R60, R50, R43 ;  /* 0x0000002b323c7221 */ /* 0x008fc20000010000 */
[----:B-1----:R-:W-:-:S04]  /*19010*/  FADD.FTZ R45, R231, R58 ;  /* 0x0000003ae72d7221 */ /* 0x002fc80000010000 */
[----:B------:R-:W1:Y:S01]  /*19020*/  MUFU.EX2 R225, R225 ;  /* 0x000000e100e17308 */ /* 0x000e620000000800 */
[----:B------:R-:W-:-:S01]  /*19030*/  FFMA.FTZ R52, R2, R37, -R48 ;  /* 0x0000002502347223 */ /* 0x000fc20000010830 */
[----:B0-----:R-:W-:Y:S01]  /*19040*/  FADD.FTZ R43, R29, R60 ;  /* 0x0000003c1d2b7221 */ /* 0x001fe20000010000 */
[----:B------:R-:W-:-:S01]  /*19050*/  FADD.FTZ R62, R12, R45 ;  /* 0x0000002d0c3e7221 */ /* 0x000fc20000010000 */
[----:B------:R-:W-:-:S04]  /*19060*/  FFMA.FTZ R47, R2, R47, -R113 ;  /* 0x0000002f022f7223 */ /* 0x000fc80000010871 */
[----:B------:R-:W0:Y:S01]  /*19070*/  MUFU.EX2 R9, R9 ;  /* 0x0000000900097308 */ /* 0x000e220000000800 */
[----:B------:R-:W-:-:S01]  /*19080*/  FFMA.FTZ R224, R2, R35, -R48 ;  /* 0x0000002302e07223 */ /* 0x000fc20000010830 */
[----:B--2---:R-:W-:Y:S01]  /*19090*/  FADD.FTZ R60, R230, R43 ;  /* 0x0000002be63c7221 */ /* 0x004fe20000010000 */
[----:B----4-:R-:W-:-:S05]  /*190a0*/  FADD.FTZ R43, R13, R62 ;  /* 0x0000003e0d2b7221 */ /* 0x010fca0000010000 */
[----:B------:R-:W2:Y:S01]  /*190b0*/  MUFU.EX2 R31, R31 ;  /* 0x0000001f001f7308 */ /* 0x000ea20000000800 */
[----:B------:R-:W-:-:S07]  /*190c0*/  FADD.FTZ R62, R14, R43 ;  /* 0x0000002b0e3e7221 */ /* 0x000fce0000010000 */
[----:B------:R-:W3:Y:S01]  /*190d0*/  MUFU.EX2 R52, R52 ;  /* 0x0000003400347308 */ /* 0x000ee20000000800 */
[----:B-1----:R-:W-:-:S07]  /*190e0*/  FADD.FTZ R45, R225, R62 ;  /* 0x0000003ee12d7221 */ /* 0x002fce0000010000 */
[----:B------:R-:W1:Y:S01]  /*190f0*/  MUFU.EX2 R47, R47 ;  /* 0x0000002f002f7308 */ /* 0x000e620000000800 */
[----:B0-----:R-:W-:-:S07]  /*19100*/  FADD.FTZ R60, R9, R60 ;  /* 0x0000003c093c7221 */ /* 0x001fce0000010000 */
[----:B------:R-:W0:Y:S01]  /*19110*/  MUFU.EX2 R224, R224 ;  /* 0x000000e000e07308 */ /* 0x000e220000000800 */
[----:B------:R-:W-:-:S01]  /*19120*/  FADD.FTZ R45, R24, R45 ;  /* 0x0000002d182d7221 */ /* 0x000fc20000010000 */
[----:B------:R-:W-:-:S06]  /*19130*/  FFMA.FTZ R55, R2, R55, -R113 ;  /* 0x0000003702377223 */ /* 0x000fcc0000010871 */
[----:B------:R-:W4:Y:S01]  /*19140*/  MUFU.EX2 R227, R227 ;  /* 0x000000e300e37308 */ /* 0x000f220000000800 */
[----:B--2---:R-:W-:-:S01]  /*19150*/  FADD.FTZ R43, R31, R60 ;  /* 0x0000003c1f2b7221 */ /* 0x004fc20000010000 */
[----:B------:R-:W-:-:S06]  /*19160*/  FADD.FTZ R62, R26, R45 ;  /* 0x0000002d1a3e7221 */ /* 0x000fcc0000010000 */
[----:B------:R-:W2:Y:S01]  /*19170*/  MUFU.EX2 R28, R34 ;  /* 0x00000022001c7308 */ /* 0x000ea20000000800 */
[----:B------:R-:W-:-:S01]  /*19180*/  FFMA.FTZ R11, R2, R41, -R48 ;  /* 0x00000029020b7223 */ /* 0x000fc20000010830 */
[----:B---3--:R-:W-:Y:S01]  /*19190*/  FADD.FTZ R43, R52, R43 ;  /* 0x0000002b342b7221 */ /* 0x008fe20000010000 */
[----:B-1----:R-:W-:-:S05]  /*191a0*/  FADD.FTZ R62, R47, R62 ;  /* 0x0000003e2f3e7221 */ /* 0x002fca0000010000 */
[----:B------:R1:W3:Y:S01]  /*191b0*/  MUFU.EX2 R30, R36 ;  /* 0x00000024001e7308 */ /* 0x0002e20000000800 */
[----:B------:R-:W-:-:S01]  /*191c0*/  FFMA.FTZ R38, R2, R59, -R113 ;  /* 0x0000003b02267223 */ /* 0x000fc20000010871 */
[----:B------:R-:W-:Y:S01]  /*191d0*/  FFMA.FTZ R33, R2, R115, -R48 ;  /* 0x0000007302217223 */ /* 0x000fe20000010830 */
[----:B0-----:R-:W-:-:S01]  /*191e0*/  FADD.FTZ R60, R224, R43 ;  /* 0x0000002be03c7221 */ /* 0x001fc20000010000 */
[----:B------:R-:W-:-:S04]  /*191f0*/  F2FP.SATFINITE.E4M3.F32.PACK_AB_MERGE_C R43, R27, R8, RZ ;  /* 0x000000081b2b723e */ /* 0x000fc800048070ff */
[----:B------:R-:W0:Y:S01]  /*19200*/  MUFU.EX2 R55, R55 ;  /* 0x0000003700377308 */ /* 0x000e220000000800 */
[----:B----4-:R-:W-:-:S01]  /*19210*/  FADD.FTZ R27, R227, R62 ;  /* 0x0000003ee31b7221 */ /* 0x010fc20000010000 */
[----:B------:R-:W-:-:S06]  /*19220*/  FFMA.FTZ R40, R2, R99, -R113 ;  /* 0x0000006302287223 */ /* 0x000fcc0000010871 */
[----:B------:R-:W-:Y:S01]  /*19230*/  MUFU.EX2 R221, R221 ;  /* 0x000000dd00dd7308 */ /* 0x000fe20000000800 */
[----:B--2---:R-:W-:-:S01]  /*19240*/  FADD.FTZ R27, R28, R27 ;  /* 0x0000001b1c1b7221 */ /* 0x004fc20000010000 */
[----:B------:R-:W-:-:S06]  /*19250*/  FFMA.FTZ R85, R2, R63, -R113 ;  /* 0x0000003f02557223 */ /* 0x000fcc0000010871 */
[----:B------:R-:W2:Y:S01]  /*19260*/  MUFU.EX2 R11, R11 ;  /* 0x0000000b000b7308 */ /* 0x000ea20000000800 */
[----:B------:R-:W-:Y:S01]  /*19270*/  F2FP.SATFINITE.E4M3.F32.PACK_AB_MERGE_C R45, R14, R13, RZ ;  /* 0x0000000d0e2d723e */ /* 0x000fe200048070ff */
[C-C-:B------:R-:W-:Y:S01]  /*19280*/  FFMA.FTZ R63, R2.reuse, R103, -R113.reuse ;  /* 0x00000067023f7223 */ /* 0x140fe20000010871 */
[----:B-1----:R-:W-:-:S05]  /*19290*/  FFMA.FTZ R36, R2, R71, -R113 ;  /* 0x0000004702247223 */ /* 0x002fca0000010871 */
[----:B------:R-:W-:Y:S01]  /*192a0*/  MUFU.EX2 R38, R38 ;  /* 0x0000002600267308 */ /* 0x000fe20000000800 */
[----:B---3--:R-:W-:-:S01]  /*192b0*/  FADD.FTZ R14, R30, R27 ;  /* 0x0000001b1e0e7221 */ /* 0x008fc20000010000 */
[----:B------:R-:W-:-:S06]  /*192c0*/  FFMA.FTZ R25, R2, R49, -R48 ;  /* 0x0000003102197223 */ /* 0x000fcc0000010830 */
[----:B------:R-:W1:Y:S01]  /*192d0*/  MUFU.EX2 R33, R33 ;  /* 0x0000002100217308 */ /* 0x000e620000000800 */
[----:B------:R-:W-:-:S01]  /*192e0*/  FFMA.FTZ R44, R2, R101, -R113 ;  /* 0x00000065022c7223 */ /* 0x000fc20000010871 */
[----:B------:R-:W-:Y:S01]  /*192f0*/  FFMA.FTZ R67, R2, R67, -R113 ;  /* 0x0000004302437223 */ /* 0x000fe20000010871 */
[----:B0-----:R-:W-:-:S05]  /*19300*/  FADD.FTZ R14, R55, R14 ;  /* 0x0000000e370e7221 */ /* 0x001fca0000010000 */
[----:B------:R-:W-:Y:S01]  /*19310*/  MUFU.EX2 R40, R40 ;  /* 0x0000002800287308 */ /* 0x000fe20000000800 */
[----:B------:R-:W-:-:S07]  /*19320*/  FFMA.FTZ R35, R2, R15, -R48 ;  /* 0x0000000f02237223 */ /* 0x000fce0000010830 */
[----:B------:R-:W0:Y:S01]  /*19330*/  MUFU.EX2 R54, R54 ;  /* 0x0000003600367308 */ /* 0x000e220000000800 */
[----:B------:R-:W-:Y:S01]  /*19340*/  F2FP.SATFINITE.E4M3.F32.PACK_AB_MERGE_C R50, R29, R50, RZ ;  /* 0x000000321d32723e */ /* 0x000fe200048070ff */
[----:B--2---:R-:W-:Y:S01]  /*19350*/  FADD.FTZ R60, R11, R60 ;  /* 0x0000003c0b3c7221 */ /* 0x004fe20000010000 */
[----:B------:R-:W-:-:S05]  /*19360*/  FADD.FTZ R29, R221, R14 ;  /* 0x0000000edd1d7221 */ /* 0x000fca0000010000 */
[----:B------:R-:W-:Y:S01]  /*19370*/  MUFU.EX2 R85, R85 ;  /* 0x0000005500557308 */ /* 0x000fe20000000800 */
[----:B------:R-:W-:-:S07]  /*19380*/  FFMA.FTZ R56, R2, R53, -R48 ;  /* 0x0000003502387223 */ /* 0x000fce0000010830 */
[----:B------:R-:W2:Y:S01]  /*19390*/  MUFU.EX2 R226, R226 ;  /* 0x000000e200e27308 */ /* 0x000ea20000000800 */
[----:B-1----:R-:W-:-:S01]  /*193a0*/  FADD.FTZ R13, R33, R60 ;  /* 0x0000003c210d7221 */ /* 0x002fc20000010000 */
[----:B------:R-:W-:-:S06]  /*193b0*/  FADD.FTZ R29, R38, R29 ;  /* 0x0000001d261d7221 */ /* 0x000fcc0000010000 */
[----:B------:R-:W-:Y:S08]  /*193c0*/  MUFU.EX2 R63, R63 ;  /* 0x0000003f003f7308 */ /* 0x000ff00000000800 */
[----:B------:R-:W1:Y:S08]  /*193d0*/  MUFU.EX2 R36, R36 ;  /* 0x0000002400247308 */ /* 0x000e700000000800 */
[----:B------:R-:W3:Y:S01]  /*193e0*/  MUFU.EX2 R25, R25 ;  /* 0x0000001900197308 */ /* 0x000ee20000000800 */
[----:B------:R-:W-:Y:S01]  /*193f0*/  F2FP.SATFINITE.E4M3.F32.PACK_AB_MERGE_C R231, R12, R231, R45 ;  /* 0x000000e70ce7723e */ /* 0x000fe2000480702d */
[----:B0-----:R-:W-:-:S06]  /*19400*/  FADD.FTZ R13, R54, R13 ;  /* 0x0000000d360d7221 */ /* 0x001fcc0000010000 */
[----:B------:R-:W-:Y:S01]  /*19410*/  MUFU.EX2 R44, R44 ;  /* 0x0000002c002c7308 */ /* 0x000fe20000000800 */
[----:B------:R-:W-:-:S07]  /*19420*/  FADD.FTZ R12, R40, R29 ;  /* 0x0000001d280c7221 */ /* 0x000fce0000010000 */
[----:B------:R-:W0:Y:S01]  /*19430*/  MUFU.EX2 R67, R67 ;  /* 0x0000004300437308 */ /* 0x000e220000000800 */
[----:B------:R-:W-:-:S01]  /*19440*/  FFMA.FTZ R15, R2, R57, -R48 ;  /* 0x00000039020f7223 */ /* 0x000fc20000010830 */
[----:B------:R-:W-:-:S06]  /*19450*/  @!P2 VIADD R37, R10, 0x38840 ;  /* 0x000388400a25a836 */ /* 0x000fcc0000000000 */
[----:B------:R-:W4:Y:S01]  /*19460*/  MUFU.EX2 R35, R35 ;  /* 0x0000002300237308 */ /* 0x000f220000000800 */
[----:B------:R-:W-:-:S01]  /*19470*/  FFMA.FTZ R59, R2, R107, -R113 ;  /* 0x0000006b023b7223 */ /* 0x000fc20000010871 */
[----:B------:R-:W-:Y:S01]  /*19480*/  FFMA.FTZ R32, R2, R79, -R113 ;  /* 0x0000004f02207223 */ /* 0x000fe20000010871 */
[----:B--2---:R-:W-:-:S01]  /*19490*/  FADD.FTZ R8, R226, R13 ;  /* 0x0000000de2087221 */ /* 0x004fc20000010000 */
[C-C-:B------:R-:W-:Y:S01]  /*194a0*/  FFMA.FTZ R217, R2.reuse, R105, -R113.reuse ;  /* 0x0000006902d97223 */ /* 0x140fe20000010871 */
[----:B------:R-:W-:-:S01]  /*194b0*/  FFMA.FTZ R34, R2, R75, -R113 ;  /* 0x0000004b02227223 */ /* 0x000fc20000010871 */
[C-C-:B------:R-:W-:Y:S01]  /*194c0*/  FFMA.FTZ R89, R2.reuse, R89, -R48.reuse ;  /* 0x0000005902597223 */ /* 0x140fe20000010830 */
[----:B------:R-:W-:-:S01]  /*194d0*/  FFMA.FTZ R61, R2, R61, -R48 ;  /* 0x0000003d023d7223 */ /* 0x000fc20000010830 */
[----:B------:R-:W2:Y:S01]  /*194e0*/  MUFU.EX2 R56, R56 ;  /* 0x0000003800387308 */ /* 0x000ea20000000800 */
[C---:B------:R-:W-:Y:S01]  /*194f0*/  F2FP.SATFINITE.E4M3.F32.PACK_AB_MERGE_C R40, R85.reuse, R40, RZ ;  /* 0x000000285528723e */ /* 0x040fe200048070ff */
[----:B------:R-:W-:Y:S01]  /*19500*/  FADD.FTZ R85, R85, R12 ;  /* 0x0000000c55557221 */ /* 0x000fe20000010000 */
[----:B------:R-:W-:Y:S01]  /*19510*/  @!P2 PRMT R37, RZ, 0x654, R37 ;  /* 0x00000654ff25a816 */ /* 0x000fe20000000025 */
[----:B------:R-:W5:Y:S04]  /*19520*/  @P0 LDC R12, c[0x0][0x44c] ;  /* 0x00011300ff0c0b82 */ /* 0x000f680000000800 */
[----:B------:R-:W5:Y:S01]  /*19530*/  MUFU.EX2 R220, R220 ;  /* 0x000000dc00dc7308 */ /* 0x000f620000000800 */
[----:B-1----:R-:W-:Y:S01]  /*19540*/  F2FP.SATFINITE.E4M3.F32.PACK_AB_MERGE_C R223, R36, R63, RZ ;  /* 0x0000003f24df723e */ /* 0x002fe200048070ff */
[----:B---3--:R-:W-:Y:S01]  /*19550*/  FADD.FTZ R8, R25, R8 ;  /* 0x0000000819087221 */ /* 0x008fe20000010000 */
[----:B------:R1:W-:Y:S05]  /*19560*/  @!P2 SYNCS.ARRIVE.TRANS64.RED.A1T0 RZ, [R37+URZ], RZ ;  /* 0x000000ff25ffa9a7 */ /* 0x0003ea000810043f */
[----:B------:R-:W3:Y:S01]  /*19570*/  MUFU.EX2 R15, R15 ;  /* 0x0000000f000f7308 */ /* 0x000ee20000000800 */
[----:B0-----:R-:W-:Y:S01]  /*19580*/  F2FP.SATFINITE.E4M3.F32.PACK_AB_MERGE_C R223, R67, R44, R223 ;  /* 0x0000002c43df723e */ /* 0x001fe200048070df */
[----:B----4-:R-:W-:Y:S01]  /*19590*/  FADD.FTZ R27, R35, R8 ;  /* 0x00000008231b7221 */ /* 0x010fe20000010000 */
[----:B------:R-:W-:-:S01]  /*195a0*/  FADD.FTZ R44, R44, R85 ;  /* 0x000000552c2c7221 */ /* 0x000fc20000010000 */
[----:B------:R-:W0:Y:S04]  /*195b0*/  @P0 LDC R14, c[0x0][0x450] ;  /* 0x00011400ff0e0b82 */ /* 0x000e280000000800 */
[----:B------:R-:W-:Y:S08]  /*195c0*/  MUFU.EX2 R59, R59 ;  /* 0x0000003b003b7308 */ /* 0x000ff00000000800 */
[----:B------:R-:W4:Y:S01]  /*195d0*/  MUFU.EX2 R32, R32 ;  /* 0x0000002000207308 */ /* 0x000f220000000800 */
[----:B--2---:R-:W-:-:S01]  /*195e0*/  FADD.FTZ R27, R56, R27 ;  /* 0x0000001b381b7221 */ /* 0x004fc20000010000 */
[----:B------:R-:W-:-:S06]  /*195f0*/  FADD.FTZ R44, R67, R44 ;  /* 0x0000002c432c7221 */ /* 0x000fcc0000010000 */
[----:B------:R-:W-:Y:S08]  /*19600*/  MUFU.EX2 R217, R217 ;  /* 0x000000d900d97308 */ /* 0x000ff00000000800 */
[----:B------:R-:W2:Y:S08]  /*19610*/  MUFU.EX2 R10, R89 ;  /* 0x00000059000a7308 */ /* 0x000eb00000000800 */
[----:B------:R-:W0:Y:S08]  /*19620*/  MUFU.EX2 R34, R34 ;  /* 0x0000002200227308 */ /* 0x000e300000000800 */
[----:B-1----:R-:W1:Y:S01]  /*19630*/  MUFU.EX2 R37, R61 ;  /* 0x0000003d00257308 */ /* 0x002e620000000800 */
[----:B------:R-:W-:Y:S01]  /*19640*/  F2FP.SATFINITE.E4M3.F32.PACK_AB_MERGE_C R33, R54, R33, RZ ;  /* 0x000000213621723e */ /* 0x000fe200048070ff */
[----:B-----5:R-:W-:Y:S01]  /*19650*/  FADD.FTZ R8, R220, R27 ;  /* 0x0000001bdc087221 */ /* 0x020fe20000010000 */
[----:B------:R-:W-:-:S01]  /*19660*/  FADD.FTZ R63, R63, R44 ;  /* 0x0000002c3f3f7221 */ /* 0x000fc20000010000 */
[----:B------:R-:W-:-:S02]  /*19670*/  F2FP.SATFINITE.E4M3.F32.PACK_AB_MERGE_C R31, R52, R31, RZ ;  /* 0x0000001f341f723e */ /* 0x000fc400048070ff */
[----:B---3--:R-:W-:-:S01]  /*19680*/  FADD.FTZ R27, R15, R8 ;  /* 0x000000080f1b7221 */ /* 0x008fc20000010000 */
[----:B------:R-:W-:Y:S01]  /*19690*/  F2FP.SATFINITE.E4M3.F32.PACK_AB_MERGE_C R224, R11, R224, R33 ;  /* 0x000000e00be0723e */ /* 0x000fe20004807021 */
[----:B------:R-:W-:-:S01]  /*196a0*/  FADD.FTZ R36, R36, R63 ;  /* 0x0000003f24247221 */ /* 0x000fc20000010000 */
[----:B----4-:R-:W-:Y:S01]  /*196b0*/  F2FP.SATFINITE.E4M3.F32.PACK_AB_MERGE_C R11, R32, R59, RZ ;  /* 0x0000003b200b723e */ /* 0x010fe200048070ff */
[----:B--2---:R-:W-:-:S01]  /*196c0*/  FADD.FTZ R8, R10, R27 ;  /* 0x0000001b0a087221 */ /* 0x004fc20000010000 */
[----:B------:R-:W-:Y:S01]  /*196d0*/  F2FP.SATFINITE.E4M3.F32.PACK_AB_MERGE_C R230, R9, R230, R31 ;  /* 0x000000e609e6723e */ /* 0x000fe2000480701f */
[----:B------:R-:W-:-:S01]  /*196e0*/  FADD.FTZ R9, R217, R36 ;  /* 0x00000024d9097221 */ /* 0x000fc20000010000 */
[----:B0-----:R-:W-:Y:S01]  /*196f0*/  F2FP.SATFINITE.E4M3.F32.PACK_AB_MERGE_C R217, R34, R217, R11 ;  /* 0x000000d922d9723e */ /* 0x001fe2000480700b */
[----:B------:R-:W-:Y:S01]  /*19700*/  @P0 IMAD.HI.U32 R11, R92, R12, RZ ;  /* 0x0000000c5c0b0227 */ /* 0x000fe200078e00ff */
[----:B-1----:R-:W-:-:S04]  /*19710*/  F2FP.SATFINITE.E4M3.F32.PACK_AB_MERGE_C R10, R37, R10, RZ ;  /* 0x0000000a250a723e */ /* 0x002fc800048070ff */
[----:B------:R-:W-:Y:S01]  /*19720*/  F2FP.SATFINITE.E4M3.F32.PACK_AB_MERGE_C R220, R15, R220, R10 ;  /* 0x000000dc0fdc723e */ /* 0x000fe2000480700a */
[----:B------:R-:W-:Y:S01]  /*19730*/  IMAD.MOV.U32 R10, RZ, RZ, R92 ;  /* 0x000000ffff0a7224 */ /* 0x000fe200078e005c */
[----:B------:R-:W-:Y:S02]  /*19740*/  @P0 SHF.R.U32.HI R10, RZ, R14, R11 ;  /* 0x0000000eff0a0219 */ /* 0x000fe4000001160b */
[----:B------:R-:W2:Y:S01]  /*19750*/  LDL R11, [R1+0x44] ;  /* 0x00004400010b7983 */ /* 0x000ea20000100800 */
[----:B------:R-:W-:-:S01]  /*19760*/  FFMA.FTZ R222, R2, R117, -R48 ;  /* 0x0000007502de7223 */ /* 0x000fc20000010830 */
[C-C-:B------:R-:W-:Y:S01]  /*19770*/  FFMA.FTZ R39, R2.reuse, R65, -R48.reuse ;  /* 0x0000004102277223 */ /* 0x140fe20000010830 */
[----:B------:R-:W-:-:S04]  /*19780*/  FFMA.FTZ R41, R2, R93, -R48 ;  /* 0x0000005d02297223 */ /* 0x000fc80000010830 */
[----:B------:R-:W0:Y:S01]  /*19790*/  MUFU.EX2 R222, R222 ;  /* 0x000000de00de7308 */ /* 0x000e220000000800 */
[----:B------:R-:W-:-:S01]  /*197a0*/  FFMA.FTZ R58, R2, R69, -R48 ;  /* 0x00000045023a7223 */ /* 0x000fc20000010830 */
[----:B------:R-:W-:-:S06]  /*197b0*/  FFMA.FTZ R216, R2, R51, -R48 ;  /* 0x0000003302d87223 */ /* 0x000fcc0000010830 */
[----:B------:R-:W1:Y:S01]  /*197c0*/  MUFU.EX2 R39, R39 ;  /* 0x0000002700277308 */ /* 0x000e620000000800 */
[----:B------:R-:W-:-:S07]  /*197d0*/  FADD.FTZ R37, R37, R8 ;  /* 0x0000000825257221 */ /* 0x000fce0000010000 */
[----:B------:R-:W3:Y:S01]  /*197e0*/  MUFU.EX2 R41, R41 ;  /* 0x0000002900297308 */ /* 0x000ee20000000800 */
[----:B------:R-:W-:-:S01]  /*197f0*/  FFMA.FTZ R73, R2, R73, -R48 ;  /* 0x0000004902497223 */ /* 0x000fc20000010830 */
[----:B------:R-:W-:Y:S01]  /*19800*/  FFMA.FTZ R95, R2, R95, -R48 ;  /* 0x0000005f025f7223 */ /* 0x000fe20000010830 */
[----:B0-----:R-:W-:-:S05]  /*19810*/  FADD.FTZ R8, R222, R37 ;  /* 0x00000025de087221 */ /* 0x001fca0000010000 */
[----:B------:R-:W0:Y:S01]  /*19820*/  MUFU.EX2 R58, R58 ;  /* 0x0000003a003a7308 */ /* 0x000e220000000800 */
[----:B------:R-:W-:-:S01]  /*19830*/  FFMA.FTZ R219, R2, R109, -R113 ;  /* 0x0000006d02db7223 */ /* 0x000fc20000010871 */
[----:B------:R-:W-:Y:S01]  /*19840*/  FFMA.FTZ R77, R2, R77, -R48 ;  /* 0x0000004d024d7223 */ /* 0x000fe20000010830 */
[----:B-1----:R-:W-:-:S05]  /*19850*/  FADD.FTZ R8, R39, R8 ;  /* 0x0000000827087221 */ /* 0x002fca0000010000 */
[----:B------:R-:W1:Y:S01]  /*19860*/  MUFU.EX2 R216, R216 ;  /* 0x000000d800d87308 */ /* 0x000e620000000800 */
[----:B------:R-:W-:-:S01]  /*19870*/  FFMA.FTZ R46, R2, R83, -R113 ;  /* 0x00000053022e7223 */ /* 0x000fc20000010871 */
[----:B------:R-:W-:Y:S01]  /*19880*/  FFMA.FTZ R71, R2, R87, -R113 ;  /* 0x0000005702477223 */ /* 0x000fe20000010871 */
[----:B------:R-:W-:-:S05]  /*19890*/  F2FP.SATFINITE.E4M3.F32.PACK_AB_MERGE_C R229, R6, R229, R43 ;  /* 0x000000e506e5723e */ /* 0x000fca000480702b */
[----:B------:R-:W4:Y:S01]  /*198a0*/  MUFU.EX2 R13, R73 ;  /* 0x00000049000d7308 */ /* 0x000f220000000800 */
[----:B------:R-:W-:Y:S01]  /*198b0*/  F2FP.SATFINITE.E4M3.F32.PACK_AB_MERGE_C R228, R7, R228, R50 ;  /* 0x000000e407e4723e */ /* 0x000fe20004807032 */
[----:B------:R-:W-:Y:S01]  /*198c0*/  FFMA.FTZ R111, R2, R111, -R113 ;  /* 0x0000006f026f7223 */ /* 0x000fe20000010871 */
[----:B---3--:R-:W-:-:S01]  /*198d0*/  FADD.FTZ R7, R41, R8 ;  /* 0x0000000829077221 */ /* 0x008fc20000010000 */
[C-C-:B------:R-:W-:Y:S01]  /*198e0*/  FFMA.FTZ R119, R2.reuse, R119, -R48.reuse ;  /* 0x0000007702777223 */ /* 0x140fe20000010830 */
[----:B------:R-:W-:-:S03]  /*198f0*/  FFMA.FTZ R81, R2, R81, -R48 ;  /* 0x0000005102517223 */ /* 0x000fc60000010830 */
[----:B------:R-:W-:Y:S01]  /*19900*/  MUFU.EX2 R95, R95 ;  /* 0x0000005f005f7308 */ /* 0x000fe20000000800 */
[----:B------:R-:W-:-:S01]  /*19910*/  FFMA.FTZ R97, R2, R97, -R48 ;  /* 0x0000006102617223 */ /* 0x000fc20000010830 */
[----:B------:R-:W-:-:S06]  /*19920*/  FFMA.FTZ R48, R2, R121, -R48 ;  /* 0x0000007902307223 */ /* 0x000fcc0000010830 */
[----:B------:R-:W3:Y:S01]  /*19930*/  MUFU.EX2 R6, R77 ;  /* 0x0000004d00067308 */ /* 0x000ee20000000800 */
[----:B0-----:R-:W-:-:S01]  /*19940*/  FADD.FTZ R7, R58, R7 ;  /* 0x000000073a077221 */ /* 0x001fc20000010000 */
[----:B------:R-:W-:-:S06]  /*19950*/  FADD.FTZ R34, R34, R9 ;  /* 0x0000000922227221 */ /* 0x000fcc0000010000 */
[----:B------:R-:W0:Y:S01]  /*19960*/  MUFU.EX2 R219, R219 ;  /* 0x000000db00db7308 */ /* 0x000e220000000800 */
[----:B-1----:R-:W-:-:S01]  /*19970*/  FADD.FTZ R8, R216, R7 ;  /* 0x00000007d8087221 */ /* 0x002fc20000010000 */
[----:B------:R-:W-:-:S06]  /*19980*/  FADD.FTZ R59, R59, R34 ;  /* 0x000000223b3b7221 */ /* 0x000fcc0000010000 */
[----:B------:R-:W-:Y:S08]  /*19990*/  MUFU.EX2 R46, R46 ;  /* 0x0000002e002e7308 */ /* 0x000ff00000000800 */
[----:B------:R-:W1:Y:S08]  /*199a0*/  MUFU.EX2 R71, R71 ;  /* 0x0000004700477308 */ /* 0x000e700000000800 */
[----:B------:R-:W5:Y:S01]  /*199b0*/  MUFU.EX2 R42, R111 ;  /* 0x0000006f002a7308 */ /* 0x000f620000000800 */
[----:B----4-:R-:W-:-:S01]  /*199c0*/  FADD.FTZ R8, R13, R8 ;  /* 0x000000080d087221 */ /* 0x010fc20000010000 */
[----:B------:R-:W-:-:S06]  /*199d0*/  FADD.FTZ R32, R32, R59 ;  /* 0x0000003b20207221 */ /* 0x000fcc0000010000 */
[----:B------:R-:W4:Y:S01]  /*199e0*/  MUFU.EX2 R119, R119 ;  /* 0x0000007700777308 */ /* 0x000f220000000800 */
[----:B---3--:R-:W-:-:S07]  /*199f0*/  F2FP.SATFINITE.E4M3.F32.PACK_AB_MERGE_C R7, R6, R95, RZ ;  /* 0x0000005f0607723e */ /* 0x008fce00048070ff */
[----:B------:R-:W-:Y:S08]  /*19a00*/  MUFU.EX2 R97, R97 ;  /* 0x0000006100617308 */ /* 0x000ff00000000800 */
[----:B------:R-:W3:Y:S01]  /*19a10*/  MUFU.EX2 R48, R48 ;  /* 0x0000003000307308 */ /* 0x000ee20000000800 */
[----:B------:R-:W-:-:S01]  /*19a20*/  FADD.FTZ R95, R95, R8 ;  /* 0x000000085f5f7221 */ /* 0x000fc20000010000 */
[----:B0-----:R-:W-:-:S06]  /*19a30*/  FADD.FTZ R9, R219, R32 ;  /* 0x00000020db097221 */ /* 0x001fcc0000010000 */
[----:B------:R-:W0:Y:S01]  /*19a40*/  MUFU.EX2 R218, R81 ;  /* 0x0000005100da7308 */ /* 0x000e220000000800 */
[----:B------:R-:W-:-:S01]  /*19a50*/  FADD.FTZ R6, R6, R95 ;  /* 0x0000005f06067221 */ /* 0x000fc20000010000 */
[----:B-1----:R-:W-:Y:S01]  /*19a60*/  F2FP.SATFINITE.E4M3.F32.PACK_AB_MERGE_C R8, R71, R46, RZ ;  /* 0x0000002e4708723e */ /* 0x002fe200048070ff */
[----:B-----5:R-:W-:-:S01]  /*19a70*/  FADD.FTZ R9, R42, R9 ;  /* 0x000000092a097221 */ /* 0x020fc20000010000 */
[----:B------:R-:W-:Y:S02]  /*19a80*/  IADD3 R10, R10, R88, -R90 ;  /* 0x000000580a0a7210 */ /* 0x000fe40007ffe85a */
[----:B------:R-:W-:Y:S01]  /*19a90*/  F2FP.SATFINITE.E4M3.F32.PACK_AB_MERGE_C R216, R13, R216, R7 ;  /* 0x000000d80dd8723e */ /* 0x000fe20004807007 */
[----:B----4-:R-:W-:Y:S01]  /*19aa0*/  FADD.FTZ R7, R119, R6 ;  /* 0x0000000677077221 */ /* 0x010fe20000010000 */
[----:B------:R-:W-:Y:S01]  /*19ab0*/  F2FP.SATFINITE.E4M3.F32.PACK_AB_MERGE_C R219, R42, R219, R8 ;  /* 0x000000db2adb723e */ /* 0x000fe20004807008 */
[----:B------:R-:W-:Y:S01]  /*19ac0*/  FADD.FTZ R46, R46, R9 ;  /* 0x000000092e2e7221 */ /* 0x000fe20000010000 */
[----:B---3--:R-:W-:-:S02]  /*19ad0*/  F2FP.SATFINITE.E4M3.F32.PACK_AB_MERGE_C R8, R48, R97, RZ ;  /* 0x000000613008723e */ /* 0x008fc400048070ff */
[----:B------:R-:W-:Y:S01]  /*19ae0*/  SHF.R.S32.HI R9, RZ, 0x1f, R10 ;  /* 0x0000001fff097819 */ /* 0x000fe2000001140a */
[----:B0-----:R-:W-:-:S01]  /*19af0*/  FADD.FTZ R6, R218, R7 ;  /* 0x00000007da067221 */ /* 0x001fc20000010000 */
[----:B------:R-:W-:Y:S02]  /*19b00*/  F2FP.SATFINITE.E4M3.F32.PACK_AB_MERGE_C R218, R218, R119, R8 ;  /* 0x00000077dada723e */ /* 0x000fe40004807008 */
[----:B------:R-:W-:-:S04]  /*19b10*/  LEA.HI R8, R9, R10, RZ, 0x7 ;  /* 0x0000000a09087211 */ /* 0x000fc800078f38ff */
[----:B------:R-:W-:Y:S01]  /*19b20*/  SHF.R.S32.HI R8, RZ, 0x7, R8 ;  /* 0x00000007ff087819 */ /* 0x000fe20000011408 */
[----:B------:R-:W-:Y:S01]  /*19b30*/  VIADD R12, R91, 0xfffffffe ;  /* 0xfffffffe5b0c7836 */ /* 0x000fe20000000000 */
[----:B------:R-:W-:Y:S01]  /*19b40*/  F2FP.SATFINITE.E4M3.F32.PACK_AB_MERGE_C R26, R47, R26, RZ ;  /* 0x0000001a2f1a723e */ /* 0x000fe200048070ff */
[----:B------:R-:W-:-:S01]  /*19b50*/  FADD.FTZ R7, R97, R6 ;  /* 0x0000000661077221 */ /* 0x000fc20000010000 */
[----:B------:R-:W-:Y:S02]  /*19b60*/  F2FP.SATFINITE.E4M3.F32.PACK_AB_MERGE_C R30, R55, R30, RZ ;  /* 0x0000001e371e723e */ /* 0x000fe400048070ff */
[----:B------:R-:W-:Y:S02]  /*19b70*/  F2FP.SATFINITE.E4M3.F32.PACK_AB_MERGE_C R35, R56, R35, RZ ;  /* 0x000000233823723e */ /* 0x000fe400048070ff */
[----:B------:R-:W-:Y:S01]  /*19b80*/  F2FP.SATFINITE.E4M3.F32.PACK_AB_MERGE_C R41, R58, R41, RZ ;  /* 0x000000293a29723e */ /* 0x000fe200048070ff */
[----:B------:R-:W-:-:S01]  /*19b90*/  FADD.FTZ R6, R71, R46 ;  /* 0x0000002e47067221 */ /* 0x000fc20000010000 */
[----:B------:R-:W-:Y:S01]  /*19ba0*/  F2FP.SATFINITE.E4M3.F32.PACK_AB_MERGE_C R225, R24, R225, R26 ;  /* 0x000000e118e1723e */ /* 0x000fe2000480701a */
[----:B------:R-:W-:-:S01]  /*19bb0*/  FADD.FTZ R7, R48, R7 ;  /* 0x0000000730077221 */ /* 0x000fc20000010000 */
[----:B------:R-:W-:-:S02]  /*19bc0*/  F2FP.SATFINITE.E4M3.F32.PACK_AB_MERGE_C R227, R28, R227, R30 ;  /* 0x000000e31ce3723e */ /* 0x000fc4000480701e */
[----:B------:R-:W-:Y:S02]  /*19bd0*/  CS2R R26, SRZ ;  /* 0x00000000001a7805 */ /* 0x000fe4000001ff00 */
[----:B------:R-:W-:Y:S02]  /*19be0*/  F2FP.SATFINITE.E4M3.F32.PACK_AB_MERGE_C R221, R38, R221, R40 ;  /* 0x000000dd26dd723e */ /* 0x000fe40004807028 */
[----:B------:R-:W-:Y:S02]  /*19bf0*/  CS2R R28, SRZ ;  /* 0x00000000001c7805 */ /* 0x000fe4000001ff00 */
[----:B------:R-:W-:Y:S02]  /*19c00*/  F2FP.SATFINITE.E4M3.F32.PACK_AB_MERGE_C R226, R25, R226, R35 ;  /* 0x000000e219e2723e */ /* 0x000fe40004807023 */
[----:B------:R-:W-:Y:S02]  /*19c10*/  CS2R R24, SRZ ;  /* 0x0000000000187805 */ /* 0x000fe4000001ff00 */
[----:B------:R-:W-:-:S02]  /*19c20*/  F2FP.SATFINITE.E4M3.F32.PACK_AB_MERGE_C R222, R39, R222, R41 ;  /* 0x000000de27de723e */ /* 0x000fc40004807029 */
        /* <DEDUP_REMOVED lines=61> */
[----:B--2---:R-:W-:-:S05]  /*1a000*/  VIMNMX R11, R11, R8, !PT ;  /* 0x000000080b0b7248 */ /* 0x004fca0007fe0100 */
[----:B------:R0:W-:Y:S01]  /*1a010*/  STL [R1+0x38], R11 ;  /* 0x0000380b01007387 */ /* 0x0001e20000100800 */
[----:B------:R-:W-:-:S13]  /*1a020*/  ISETP.GE.AND P2, PT, R12, R11, PT ;  /* 0x0000000b0c00720c */ /* 0x000fda0003f46270 */
[----:B0-----:R-:W-:Y:S05]  /*1a030*/  @!P2 BRA `(.L_x_2634) ;  /* 0x00000034005ca947 */ /* 0x001fea0003800000 */
        /* <DEDUP_REMOVED lines=68> */
.L_x_2645:
        /* <DEDUP_REMOVED lines=8> */
.L_x_2636:
        /* <DEDUP_REMOVED lines=8> */
.L_x_2637:
[----:B------:R-:W-:Y:S04]  /*1a580*/  BSSY B0, `(.L_x_2635) ;  /* 0x0000004000007945 */ /* 0x000fe80003800000 */
[----:B-1----:R-:W-:Y:S05]  /*1a590*/  @P3 BRA `(.L_x_2638) ;  /* 0x0000000000083947 */ /* 0x002fea0003800000 */
[----:B------:R-:W1:Y:S02]  /*1a5a0*/  SYNCS.PHASECHK.TRANS64.TRYWAIT P3, [R0+URZ+0x38830], R3 ;  /* 0x03883003000075a7 */ /* 0x000e64000806017f */
[----:B-1----:R-:W-:Y:S05]  /*1a5b0*/  @!P3 BRA `(.L_x_2639) ;  /* 0x0000017c0008b947 */ /* 0x002fea0003800000 */
.L_x_2638:
[----:B------:R-:W-:Y:S05]  /*1a5c0*/  BSYNC B0 ;  /* 0x0000000000007941 */ /* 0x000fea0003800000 */
.L_x_2635:
[----:B01----:R-:W2:Y:S01]  /*1a5d0*/  LDL R3, [R1+0x10] ;  /* 0x0000100001037983 */ /* 0x003ea20000100800 */
[----:B------:R-:W-:-:S03]  /*1a5e0*/  IADD3 R15, R234, 0x1, RZ ;  /* 0x00000001ea0f7810 */ /* 0x000fc60007ffe0ff */
[----:B------:R0:W-:Y:S01]  /*1a5f0*/  STL.64 [R1+0x1d8], R16 ;  /* 0x0001d81001007387 */ /* 0x0001e20000100a00 */
[----:B------:R-:W-:-:S03]  /*1a600*/  ISETP.NE.AND P3, PT, R15, 0x2, PT ;  /* 0x000000020f00780c */ /* 0x000fc60003f65270 */
[----:B------:R1:W-:Y:S01]  /*1a610*/  STL.64 [R1+0x1d0], R10 ;  /* 0x0001d00a01007387 */ /* 0x0003e20000100a00 */
[----:B------:R-:W-:-:S03]  /*1a620*/  SEL R15, R15, RZ, P3 ;  /* 0x000000ff0f0f7207 */ /* 0x000fc60001800000 */
[----:B------:R3:W-:Y:S04]  /*1a630*/  STL [R1+0x1c8], R8 ;  /* 0x0001c80801007387 */ /* 0x0007e80000100800 */
[----:B------:R4:W-:Y:S04]  /*1a640*/  STL.64 [R1+0x1c0], R6 ;  /* 0x0001c00601007387 */ /* 0x0009e80000100a00 */
[----:B------:R2:W-:Y:S04]  /*1a650*/  STL [R1+0x1b8], R2 ;  /* 0x0001b80201007387 */ /* 0x0005e80000100800 */
[----:B0-----:R-:W2:Y:S04]  /*1a660*/  LDL.64 R16, [R1+0x30] ;  /* 0x0000300001107983 */ /* 0x001ea80000100a00 */
[----:B-1----:R-:W2:Y:S01]  /*1a670*/  LDL.64 R10, [R1+0x28] ;  /* 0x00002800010a7983 */ /* 0x002ea20000100a00 */
[----:B------:R-:W0:Y:S01]  /*1a680*/  S2R R0, SR_TID.X ;  /* 0x0000000000007919 */ /* 0x000e220000002100 */
[----:B------:R-:W-:Y:S05]  /*1a690*/  WARPSYNC.ALL ;  /* 0x0000000000007948 */ /* 0x000fea0003800000 */
[----:B------:R-:W-:Y:S01]  /*1a6a0*/  IMAD.MOV.U32 R13, RZ, RZ, 0x40000040 ;  /* 0x40000040ff0d7424 */ /* 0x000fe200078e00ff */
[----:B---3--:R-:W3:Y:S01]  /*1a6b0*/  LDL.64 R8, [R1+0x20] ;  /* 0x0000200001087983 */ /* 0x008ee20000100a00 */
[----:B------:R-:W-:-:S02]  /*1a6c0*/  IMAD.MOV.U32 R155, RZ, RZ, 0x40000040 ;  /* 0x40000040ff9b7424 */ /* 0x000fc400078e00ff */
[----:B------:R-:W-:Y:S01]  /*1a6d0*/  IMAD.MOV.U32 R153, RZ, RZ, 0x40000040 ;  /* 0x40000040ff997424 */ /* 0x000fe200078e00ff */
[----:B----4-:R-:W4:Y:S01]  /*1a6e0*/  LDL.64 R6, [R1+0x18] ;  /* 0x0000180001067983 */ /* 0x010f220000100a00 */
[----:B0-----:R-:W-:-:S05]  /*1a6f0*/  SHF.R.U32.HI R0, RZ, 0x7, R0 ;  /* 0x00000007ff007819 */ /* 0x001fca0000011600 */
[----:B------:R-:W-:Y:S01]  /*1a700*/  VIADD R0, R0, 0x8 ;  /* 0x0000000800007836 */ /* 0x000fe20000000000 */
[----:B------:R-:W-:Y:S01]  /*1a710*/  R2UR UR7, R13 ;  /* 0x000000000d0772ca */ /* 0x000fe200000e0000 */
[----:B------:R-:W-:Y:S01]  /*1a720*/  IMAD.MOV.U32 R157, RZ, RZ, 0x40000040 ;  /* 0x40000040ff9d7424 */ /* 0x000fe200078e00ff */
        /* <DEDUP_REMOVED lines=15> */
[C---:B------:R-:W-:Y:S01]  /*1a820*/  R2UR UR6, R12.reuse ;  /* 0x000000000c0672ca */ /* 0x040fe200000e0000 */
[----:B------:R-:W-:Y:S01]  /*1a830*/  VIADD R156, R12, 0x404 ;  /* 0x000004040c9c7836 */ /* 0x000fe20000000000 */
[----:B------:R-:W-:Y:S01]  /*1a840*/  R2UR UR14, R152 ;  /* 0x00000000980e72ca */ /* 0x000fe200000e0000 */
[----:B------:R-:W-:Y:S01]  /*1a850*/  VIADD R152, R12, 0x400 ;  /* 0x000004000c987836 */ /* 0x000fe20000000000 */
[----:B------:R-:W-:Y:S01]  /*1a860*/  R2UR UR18, R154 ;  /* 0x000000009a1272ca */ /* 0x000fe200000e0000 */
[----:B------:R-:W-:Y:S01]  /*1a870*/  VIADD R154, R12, 0x402 ;  /* 0x000004020c9a7836 */ /* 0x000fe20000000000 */
[----:B------:R-:W-:Y:S02]  /*1a880*/  R2UR UR30, R156 ;  /* 0x000000009c1e72ca */ /* 0x000fe400000e0000 */
[----:B------:R-:W-:-:S02]  /*1a890*/  R2UR UR22, R152 ;  /* 0x00000000981672ca */ /* 0x000fc400000e0000 */
[----:B------:R-:W-:Y:S02]  /*1a8a0*/  R2UR UR26, R154 ;  /* 0x000000009a1a72ca */ /* 0x000fe400000e0000 */
[----:B------:R-:W-:-:S06]  /*1a8b0*/  WARPGROUP.ARRIVE ;  /* 0x00000000000079c5 */ /* 0x000fcc0000000000 */
[----:B------:R-:W-:Y:S01]  /*1a8c0*/  QGMMA.64x128x32.F32.E4M3.E4M3 R152, gdesc[UR4], RZ, !UPT, gsb0 ;  /* 0x01e00000049879f3 */ /* 0x000fe2000c0008ff */
[----:B------:R-:W-:Y:S02]  /*1a8d0*/  R2UR UR8, R16 ;  /* 0x00000000100872ca */ /* 0x000fe400000e0000 */
[----:B------:R-:W-:Y:S02]  /*1a8e0*/  R2UR UR9, R17 ;  /* 0x00000000110972ca */ /* 0x000fe400000e0000 */
[----:B------:R-:W-:Y:S02]  /*1a8f0*/  R2UR UR12, R10 ;  /* 0x000000000a0c72ca */ /* 0x000fe400000e0000 */
[----:B------:R-:W-:Y:S01]  /*1a900*/  R2UR UR13, R11 ;  /* 0x000000000b0d72ca */ /* 0x000fe200000e0000 */
[----:B------:R-:W-:Y:S02]  /*1a910*/  WARPGROUP.DEPBAR.LE gsb0, 0x0 ;  /* 0x00008000000079c5 */ /* 0x000fe40000010000 */
[----:B------:R-:W-:-:S06]  /*1a920*/  WARPGROUP.ARRIVE ;  /* 0x00000000000079c5 */ /* 0x000fcc0000000000 */
[----:B------:R-:W-:Y:S01]  /*1a930*/  QGMMA.64x128x32.F32.E4M3.E4M3 R152, gdesc[UR8], R152, gsb0 ;  /* 0x01e00000089879f3 */ /* 0x000fe20008000898 */
[----:B---3--:R-:W-:Y:S02]  /*1a940*/  R2UR UR16, R8 ;  /* 0x00000000081072ca */ /* 0x008fe400000e0000 */
[----:B------:R-:W-:Y:S01]  /*1a950*/  R2UR UR17, R9 ;  /* 0x00000000091172ca */ /* 0x000fe200000e0000 */
[----:B------:R-:W-:Y:S02]  /*1a960*/  WARPGROUP.DEPBAR.LE gsb0, 0x0 ;  /* 0x00008000000079c5 */ /* 0x000fe40000010000 */
[----:B------:R-:W-:-:S06]  /*1a970*/  WARPGROUP.ARRIVE ;  /* 0x00000000000079c5 */ /* 0x000fcc0000000000 */
[----:B------:R-:W-:Y:S01]  /*1a980*/  QGMMA.64x128x32.F32.E4M3.E4M3 R152, gdesc[UR12], R152, gsb0 ;  /* 0x01e000000c9879f3 */ /* 0x000fe20008000898 */
[----:B------:R-:W-:Y:S01]  /*1a990*/  VIADD R12, R12, 0x406 ;  /* 0x000004060c0c7836 */ /* 0x000fe20000000000 */
[----:B------:R-:W-:-:S04]  /*1a9a0*/  R2UR UR35, R13 ;  /* 0x000000000d2372ca */ /* 0x000fc800000e0000 */
[----:B------:R-:W-:Y:S02]  /*1a9b0*/  R2UR UR34, R12 ;  /* 0x000000000c2272ca */ /* 0x000fe400000e0000 */
[----:B------:R-:W3:Y:S01]  /*1a9c0*/  LDL.64 R12, [R1] ;  /* 0x00000000010c7983 */ /* 0x000ee20000100a00 */
[----:B----4-:R-:W-:Y:S02]  /*1a9d0*/  R2UR UR20, R6 ;  /* 0x00000000061472ca */ /* 0x010fe400000e0000 */
[----:B------:R-:W-:Y:S01]  /*1a9e0*/  R2UR UR21, R7 ;  /* 0x00000000071572ca */ /* 0x000fe200000e0000 */
[----:B------:R0:W5:Y:S01]  /*1a9f0*/  LDL.LU.64 R16, [R1+0x1d8] ;  /* 0x0001d80001107983 */ /* 0x0001620000300a00 */
[----:B--2---:R-:W-:Y:S02]  /*1aa00*/  R2UR UR24, R2 ;  /* 0x00000000021872ca */ /* 0x004fe400000e0000 */
[----:B------:R-:W-:Y:S01]  /*1aa10*/  R2UR UR25, R3 ;  /* 0x00000000031972ca */ /* 0x000fe200000e0000 */
[----:B------:R0:W5:Y:S04]  /*1aa20*/  LDL.LU.64 R10, [R1+0x1d0] ;  /* 0x0001d000010a7983 */ /* 0x0001680000300a00 */
[----:B------:R0:W5:Y:S04]  /*1aa30*/  LDL.LU R8, [R1+0x1c8] ;  /* 0x0001c80001087983 */ /* 0x0001680000300800 */
[----:B------:R0:W5:Y:S04]  /*1aa40*/  LDL.LU.64 R6, [R1+0x1c0] ;  /* 0x0001c00001067983 */ /* 0x0001680000300a00 */
[----:B------:R0:W5:Y:S01]  /*1aa50*/  LDL.LU R2, [R1+0x1b8] ;  /* 0x0001b80001027983 */ /* 0x0001620000300800 */
[----:B------:R-:W-:-:S02]  /*1aa60*/  WARPGROUP.DEPBAR.LE gsb0, 0x0 ;  /* 0x00008000000079c5 */ /* 0x000fc40000010000 */
[----:B------:R-:W-:-:S06]  /*1aa70*/  WARPGROUP.ARRIVE ;  /* 0x00000000000079c5 */ /* 0x000fcc0000000000 */
[----:B------:R-:W-:Y:S03]  /*1aa80*/  QGMMA.64x128x32.F32.E4M3.E4M3 R152, gdesc[UR16], R152, gsb0 ;  /* 0x01e00000109879f3 */ /* 0x000fe60008000898 */
[----:B------:R-:W-:Y:S02]  /*1aa90*/  WARPGROUP.DEPBAR.LE gsb0, 0x0 ;  /* 0x00008000000079c5 */ /* 0x000fe40000010000 */
[----:B------:R-:W-:-:S07]  /*1aaa0*/  WARPGROUP.ARRIVE ;  /* 0x00000000000079c5 */ /* 0x000fce0000000000 */
[----:B------:R-:W-:Y:S01]  /*1aab0*/  QGMMA.64x128x32.F32.E4M3.E4M3 R152, gdesc[UR20], R152, gsb0 ;  /* 0x01e00000149879f3 */ /* 0x000fe20008000898 */
[----:B---3--:R-:W-:Y:S02]  /*1aac0*/  R2UR UR28, R12 ;  /* 0x000000000c1c72ca */ /* 0x008fe400000e0000 */
[----:B------:R-:W-:Y:S02]  /*1aad0*/  WARPGROUP.DEPBAR.LE gsb0, 0x0 ;  /* 0x00008000000079c5 */ /* 0x000fe40000010000 */
[----:B------:R-:W-:-:S07]  /*1aae0*/  WARPGROUP.ARRIVE ;  /* 0x00000000000079c5 */ /* 0x000fce0000000000 */
[----:B------:R-:W-:Y:S01]  /*1aaf0*/  QGMMA.64x128x32.F32.E4M3.E4M3 R152, gdesc[UR24], R152, gsb0 ;  /* 0x01e00000189879f3 */ /* 0x000fe20008000898 */
[----:B------:R-:W-:Y:S02]  /*1ab00*/  R2UR UR29, R13 ;  /* 0x000000000d1d72ca */ /* 0x000fe400000e0000 */
        /* <DEDUP_REMOVED lines=12> */
.L_x_2641:
[----:B-----5:R-:W-:Y:S02]  /*1abd0*/  SHF.L.U32 R0, R8, 0x1f, RZ ;  /* 0x0000001f08007819 */ /* 0x020fe400000006ff */
[----:B------:R-:W-:-:S04]  /*1abe0*/  LEA R3, R234, R18, 0x3 ;  /* 0x00000012ea037211 */ /* 0x000fc800078e18ff */
[----:B------:R0:W1:Y:S01]  /*1abf0*/  SYNCS.PHASECHK.TRANS64.TRYWAIT P2, [R3+URZ+0x38850], R0 ;  /* 0x03885000030075a7 */ /* 0x000062000804017f */
[----:B------:R-:W-:Y:S05]  /*1ac00*/  @!P1 BRA `(.L_x_2642) ;  /* 0x0000000000049947 */ /* 0x000fea0003800000 */
[----:B------:R-:W-:Y:S01]  /*1ac10*/  BPT.TRAP 0x1 ;  /* 0x000000040000795c */ /* 0x000fe20000300000 */
.L_x_2642:
[----:B-1----:R-:W-:Y:S05]  /*1ac20*/  @P2 BRA `(.L_x_2640) ;  /* 0x0000000000082947 */ /* 0x002fea0003800000 */
[----:B------:R-:W1:Y:S02]  /*1ac30*/  SYNCS.PHASECHK.TRANS64.TRYWAIT P2, [R3+URZ+0x38850], R0 ;  /* 0x03885000030075a7 */ /* 0x000e64000804017f */
[----:B-1----:R-:W-:Y:S05]  /*1ac40*/  @!P2 BRA `(.L_x_2643) ;  /* 0x000001740078a947 */ /* 0x002fea0003800000 */
.L_x_2640:
[----:B-----5:R-:W-:Y:S01]  /*1ac50*/  VIADD R8, R18, 0x400 ;  /* 0x0000040012087836 */ /* 0x020fe20000000000 */
[----:B------:R-:W-:Y:S05]  /*1ac60*/  WARPSYNC.ALL ;  /* 0x0000000000007948 */ /* 0x000fea0003800000 */
[----:B------:R-:W-:Y:S01]  /*1ac70*/  SHF.R.U32.HI R8, RZ, 0x4, R8 ;  /* 0x00000004ff087819 */ /* 0x000fe20000011608 */
[----:B------:R-:W-:Y:S01]  /*1ac80*/  IMAD.MOV.U32 R9, RZ, RZ, 0x40000040 ;  /* 0x40000040ff097424 */ /* 0x000fe200078e00ff */
[----:B01----:R-:W2:Y:S01]  /*1ac90*/  LDL R0, [R1+0x80] ;  /* 0x0000800001007983 */ /* 0x003ea20000100800 */
[----:B------:R-:W-:Y:S01]  /*1aca0*/  WARPGROUP.ARRIVE ;  /* 0x00000000000079c5 */ /* 0x000fe20000000000 */
[----:B------:R-:W-:Y:S01]  /*1acb0*/  LOP3.LUT R8, R8, 0x3fff, RZ, 0xc0, !PT ;  /* 0x00003fff08087812 */ /* 0x000fe200078ec0ff */
[----:B------:R-:W-:Y:S01]  /*1acc0*/  IMAD.MOV.U32 R13, RZ, RZ, 0x40000040 ;  /* 0x40000040ff0d7424 */ /* 0x000fe200078e00ff */
[----:B------:R-:W-:Y:S01]  /*1acd0*/  R2UR UR7, R9 ;  /* 0x00000000090772ca */ /* 0x000fe200000e0000 */
[----:B------:R-:W0:Y:S01]  /*1ace0*/  @P0 LDC R3, c[0x0][0x44c] ;  /* 0x00011300ff030b82 */ /* 0x000e220000000800 */
[----:B------:R-:W-:-:S05]  /*1acf0*/  LOP3.LUT R8, R8, 0x10000, RZ, 0xfc, !PT ;  /* 0x0001000008087812 */ /* 0x000fca00078efcff */
[----:B------:R-:W-:Y:S02]  /*1ad00*/  IMAD R8, R234, 0x800, R8 ;  /* 0x00000800ea087824 */ /* 0x000fe400078e0208 */
[----:B------:R-:W1:Y:S03]  /*1ad10*/  @P0 LDC R9, c[0x0][0x450] ;  /* 0x00011400ff090b82 */ /* 0x000e660000000800 */
[----:B------:R-:W-:-:S13]  /*1ad20*/  R2UR UR6, R8 ;  /* 0x00000000080672ca */ /* 0x000fda00000e0000 */
[----:B------:R-:W-:Y:S01]  /*1ad30*/  QGMMA.64x256x32.F32.E4M3.E4M3 R24, R228, gdesc[UR4], R24, gsb0 ;  /* 0x03e00004e4187df3 */ /* 0x000fe20008000818 */
[----:B------:R-:W-:Y:S01]  /*1ad40*/  VIADD R12, R8, 0x2 ;  /* 0x00000002080c7836 */ /* 0x000fe20000000000 */
[----:B------:R-:W-:-:S04]  /*1ad50*/  R2UR UR7, R13 ;  /* 0x000000000d0772ca */ /* 0x000fc800000e0000 */
[----:B------:R-:W-:Y:S01]  /*1ad60*/  R2UR UR6, R12 ;  /* 0x000000000c0672ca */ /* 0x000fe200000e0000 */
[----:B------:R-:W-:Y:S02]  /*1ad70*/  WARPGROUP.DEPBAR.LE gsb0, 0x0 ;  /* 0x00008000000079c5 */ /* 0x000fe40000010000 */
[----:B------:R-:W2:Y:S04]  /*1ad80*/  LDL R228, [R1+0x3c] ;  /* 0x00003c0001e47983 */ /* 0x000ea80000100800 */
[----:B------:R-:W3:Y:S04]  /*1ad90*/  LDL R229, [R1+0x64] ;  /* 0x0000640001e57983 */ /* 0x000ee80000100800 */
[----:B------:R-:W3:Y:S04]  /*1ada0*/  LDL R230, [R1+0x48] ;  /* 0x0000480001e67983 */ /* 0x000ee80000100800 */
[----:B------:R-:W4:Y:S01]  /*1adb0*/  LDL R231, [R1+0x40] ;  /* 0x0000400001e77983 */ /* 0x000f220000100800 */
[----:B------:R-:W-:Y:S01]  /*1adc0*/  WARPGROUP.ARRIVE ;  /* 0x00000000000079c5 */ /* 0x000fe20000000000 */
[----:B------:R-:W-:-:S02]  /*1add0*/  VIADD R12, R8, 0x4 ;  /* 0x00000004080c7836 */ /* 0x000fc40000000000 */
[----:B------:R-:W-:Y:S02]  /*1ade0*/  IMAD.MOV.U32 R13, RZ, RZ, 0x40000040 ;  /* 0x40000040ff0d7424 */ /* 0x000fe400078e00ff */
[----:B------:R-:W-:Y:S01]  /*1adf0*/  VIADD R8, R8, 0x6 ;  /* 0x0000000608087836 */ /* 0x000fe20000000000 */
[----:B------:R-:W-:Y:S01]  /*1ae00*/  QGMMA.64x256x32.F32.E4M3.E4M3 R24, R224, gdesc[UR4], R24, gsb0 ;  /* 0x03e00004e0187df3 */ /* 0x000fe20008000818 */
[----:B------:R-:W-:Y:S02]  /*1ae10*/  R2UR UR6, R12 ;  /* 0x000000000c0672ca */ /* 0x000fe400000e0000 */
[----:B------:R-:W-:Y:S01]  /*1ae20*/  R2UR UR7, R13 ;  /* 0x000000000d0772ca */ /* 0x000fe200000e0000 */
[----:B------:R-:W-:Y:S02]  /*1ae30*/  WARPGROUP.DEPBAR.LE gsb0, 0x0 ;  /* 0x00008000000079c5 */ /* 0x000fe40000010000 */
[----:B------:R-:W-:-:S15]  /*1ae40*/  WARPGROUP.ARRIVE ;  /* 0x00000000000079c5 */ /* 0x000fde0000000000 */
[----:B------:R-:W-:-:S07]  /*1ae50*/  NOP ;  /* 0x0000000000007918 */ /* 0x000fce0000000000 */
[----:B------:R-:W-:Y:S01]  /*1ae60*/  QGMMA.64x256x32.F32.E4M3.E4M3 R24, R220, gdesc[UR4], R24, gsb0 ;  /* 0x03e00004dc187df3 */ /* 0x000fe20008000818 */
[----:B------:R-:W-:Y:S01]  /*1ae70*/  R2UR UR6, R8 ;  /* 0x00000000080672ca */ /* 0x000fe200000e0000 */
[----:B--2---:R-:W-:-:S04]  /*1ae80*/  IMAD.IADD R0, R0, 0x1, R228 ;  /* 0x0000000100007824 */ /* 0x004fc800078e02e4 */
[----:B0-----:R-:W-:-:S05]  /*1ae90*/  @P0 IMAD.HI.U32 R3, R0, R3, RZ ;  /* 0x0000000300030227 */ /* 0x001fca00078e00ff */
[----:B-1----:R-:W-:Y:S01]  /*1aea0*/  @P0 SHF.R.U32.HI R0, RZ, R9, R3 ;  /* 0x00000009ff000219 */ /* 0x002fe20000011603 */
[----:B------:R-:W-:-:S04]  /*1aeb0*/  IMAD.MOV.U32 R3, RZ, RZ, -0x80 ;  /* 0xffffff80ff037424 */ /* 0x000fc800078e00ff */
[----:B------:R-:W0:Y:S01]  /*1aec0*/  SHFL.IDX PT, R9, R0, RZ, 0x1c1f ;  /* 0x001c1fff00097589 */ /* 0x000e2200000e0000 */
[----:B------:R-:W-:-:S03]  /*1aed0*/  IMAD R3, R10, R3, 0x1 ;  /* 0x000000010a037424 */ /* 0x000fc600078e0203 */
[----:B------:R-:W1:Y:S02]  /*1aee0*/  SHFL.IDX PT, R0, R0, 0x1, 0x1c1f ;  /* 0x003c1f0000007f89 */ /* 0x000e6400000e0000 */
[----:B---3--:R-:W-:-:S05]  /*1aef0*/  IADD3 R3, R230, R3, -R229 ;  /* 0x00000003e6037210 */ /* 0x008fca0007ffe8e5 */
[----:B----4-:R-:W-:Y:S02]  /*1af00*/  IMAD.IADD R3, R3, 0x1, -R231 ;  /* 0x0000000103037824 */ /* 0x010fe400078e0ae7 */
[----:B------:R-:W2:Y:S02]  /*1af10*/  S2R R231, SR_TID.X ;  /* 0x0000000000e77919 */ /* 0x000ea40000002100 */
[C---:B0-----:R-:W-:Y:S01]  /*1af20*/  IMAD.IADD R9, R3.reuse, 0x1, R9 ;  /* 0x0000000103097824 */ /* 0x041fe200078e0209 */
[----:B-1----:R-:W-:-:S04]  /*1af30*/  IADD3 R0, R3, R0, RZ ;  /* 0x0000000003007210 */ /* 0x002fc80007ffe0ff */
[C---:B------:R-:W-:Y:S02]  /*1af40*/  ISETP.GT.AND P2, PT, R9.reuse, RZ, PT ;  /* 0x000000ff0900720c */ /* 0x040fe40003f44270 */
[C---:B------:R-:W-:Y:S02]  /*1af50*/  ISETP.GT.AND P3, PT, R9.reuse, 0x1, PT ;  /* 0x000000010900780c */ /* 0x040fe40003f64270 */
[----:B------:R-:W-:Y:S02]  /*1af60*/  FSEL R152, R152, -INF , P2 ;  /* 0xff80000098987808 */ /* 0x000fe40001000000 */
[----:B------:R-:W-:Y:S02]  /*1af70*/  ISETP.GT.AND P2, PT, R9, 0x8, PT ;  /* 0x000000080900780c */ /* 0x000fe40003f44270 */
[----:B------:R-:W-:Y:S02]  /*1af80*/  FSEL R153, R153, -INF , P3 ;  /* 0xff80000099997808 */ /* 0x000fe40001800000 */
[----:B------:R-:W-:-:S02]  /*1af90*/  FMNMX.FTZ R12, R152, R11, !PT ;  /* 0x0000000b980c7209 */ /* 0x000fc40007810000 */
[----:B------:R-:W-:Y:S02]  /*1afa0*/  FSEL R156, R156, -INF , P2 ;  /* 0xff8000009c9c7808 */ /* 0x000fe40001000000 */
[C---:B------:R-:W-:Y:S02]  /*1afb0*/  ISETP.GT.AND P2, PT, R9.reuse, 0x10, PT ;  /* 0x000000100900780c */ /* 0x040fe40003f44270 */
[----:B------:R-:W-:Y:S02]  /*1afc0*/  ISETP.GT.AND P3, PT, R9, 0x9, PT ;  /* 0x000000090900780c */ /* 0x000fe40003f64270 */
[----:B------:R-:W-:Y:S02]  /*1afd0*/  FMNMX.FTZ R12, R153, R12, !PT ;  /* 0x0000000c990c7209 */ /* 0x000fe40007810000 */
[----:B------:R-:W-:Y:S02]  /*1afe0*/  FSEL R160, R160, -INF , P2 ;  /* 0xff800000a0a07808 */ /* 0x000fe40001000000 */
[----:B------:R-:W-:-:S02]  /*1aff0*/  ISETP.GT.AND P2, PT, R9, 0x18, PT ;  /* 0x000000180900780c */ /* 0x000fc40003f44270 */
[----:B------:R-:W-:Y:S02]  /*1b000*/  FSEL R157, R157, -INF , P3 ;  /* 0xff8000009d9d7808 */ /* 0x000fe40001800000 */
[----:B------:R-:W-:Y:S02]  /*1b010*/  FMNMX.FTZ R12, R156, R12, !PT ;  /* 0x0000000c9c0c7209 */ /* 0x000fe40007810000 */
[----:B------:R-:W-:Y:S02]  /*1b020*/  FSEL R164, R164, -INF , P2 ;  /* 0xff800000a4a47808 */ /* 0x000fe40001000000 */
[C---:B------:R-:W-:Y:S02]  /*1b030*/  ISETP.GT.AND P2, PT, R9.reuse, 0x20, PT ;  /* 0x000000200900780c */ /* 0x040fe40003f44270 */
[----:B------:R-:W-:Y:S02]  /*1b040*/  ISETP.GT.AND P3, PT, R9, 0x11, PT ;  /* 0x000000110900780c */ /* 0x000fe40003f64270 */
[----:B------:R-:W-:-:S02]  /*1b050*/  FMNMX.FTZ R12, R157, R12, !PT ;  /* 0x0000000c9d0c7209 */ /* 0x000fc40007810000 */
[----:B------:R-:W-:Y:S02]  /*1b060*/  FSEL R168, R168, -INF , P2 ;  /* 0xff800000a8a87808 */ /* 0x000fe40001000000 */
[----:B------:R-:W-:Y:S02]  /*1b070*/  FSEL R161, R161, -INF , P3 ;  /* 0xff800000a1a17808 */ /* 0x000fe40001800000 */
[----:B------:R-:W-:Y:S02]  /*1b080*/  FMNMX.FTZ R12, R160, R12, !PT ;  /* 0x0000000ca00c7209 */ /* 0x000fe40007810000 */
[C---:B------:R-:W-:Y:S02]  /*1b090*/  ISETP.GT.AND P2, PT, R9.reuse, 0x28, PT ;  /* 0x000000280900780c */ /* 0x040fe40003f44270 */
[----:B------:R-:W-:Y:S02]  /*1b0a0*/  ISETP.GT.AND P3, PT, R9, 0x19, PT ;  /* 0x000000190900780c */ /* 0x000fe40003f64270 */
[----:B------:R-:W-:-:S02]  /*1b0b0*/  FMNMX.FTZ R12, R161, R12, !PT ;  /* 0x0000000ca10c7209 */ /* 0x000fc40007810000 */
[----:B------:R-:W-:Y:S02]  /*1b0c0*/  FSEL R172, R172, -INF , P2 ;  /* 0xff800000acac7808 */ /* 0x000fe40001000000 */
[----:B------:R-:W-:Y:S02]  /*1b0d0*/  ISETP.GT.AND P2, PT, R9, 0x30, PT ;  /* 0x000000300900780c */ /* 0x000fe40003f44270 */
[----:B------:R-:W-:Y:S02]  /*1b0e0*/  FSEL R165, R165, -INF , P3 ;  /* 0xff800000a5a57808 */ /* 0x000fe40001800000 */
[----:B------:R-:W-:Y:S02]  /*1b0f0*/  FMNMX.FTZ R12, R164, R12, !PT ;  /* 0x0000000ca40c7209 */ /* 0x000fe40007810000 */
[----:B------:R-:W-:Y:S02]  /*1b100*/  FSEL R176, R176, -INF , P2 ;  /* 0xff800000b0b07808 */ /* 0x000fe40001000000 */
[----:B------:R-:W-:-:S02]  /*1b110*/  ISETP.GT.AND P2, PT, R9, 0x38, PT ;  /* 0x000000380900780c */ /* 0x000fc40003f44270 */
[----:B------:R-:W-:Y:S02]  /*1b120*/  ISETP.GT.AND P3, PT, R9, 0x21, PT ;  /* 0x000000210900780c */ /* 0x000fe40003f64270 */
[----:B------:R-:W-:Y:S02]  /*1b130*/  FMNMX.FTZ R12, R165, R12, !PT ;  /* 0x0000000ca50c7209 */ /* 0x000fe40007810000 */
[----:B------:R-:W-:Y:S02]  /*1b140*/  FSEL R180, R180, -INF , P2 ;  /* 0xff800000b4b47808 */ /* 0x000fe40001000000 */
[----:B------:R-:W-:Y:S02]  /*1b150*/  ISETP.GT.AND P2, PT, R9, 0x40, PT ;  /* 0x000000400900780c */ /* 0x000fe40003f44270 */
[----:B------:R-:W-:Y:S02]  /*1b160*/  FSEL R169, R169, -INF , P3 ;  /* 0xff800000a9a97808 */ /* 0x000fe40001800000 */
[----:B------:R-:W-:-:S02]  /*1b170*/  FMNMX.FTZ R12, R168, R12, !PT ;  /* 0x0000000ca80c7209 */ /* 0x000fc40007810000 */
[----:B------:R-:W-:Y:S02]  /*1b180*/  FSEL R184, R184, -INF , P2 ;  /* 0xff800000b8b87808 */ /* 0x000fe40001000000 */
[----:B------:R-:W-:Y:S02]  /*1b190*/  ISETP.GT.AND P3, PT, R9, 0x29, PT ;  /* 0x000000290900780c */ /* 0x000fe40003f64270 */
[----:B------:R-:W-:Y:S02]  /*1b1a0*/  FMNMX.FTZ R12, R169, R12, !PT ;  /* 0x0000000ca90c7209 */ /* 0x000fe40007810000 */
        /* <DEDUP_REMOVED lines=9> */
[----:B------:R-:W-:Y:S02]  /*1b240*/  ISETP.GT.AND P4, PT, R9, 0x69, PT ;  /* 0x000000690900780c */ /* 0x000fe40003f84270 */
[----:B------:R-:W-:Y:S02]  /*1b250*/  FSEL R177, R177, -INF , P3 ;  /* 0xff800000b1b17808 */ /* 0x000fe40001800000 */
[----:B------:R-:W-:Y:S02]  /*1b260*/  FMNMX.FTZ R12, R176, R12, !PT ;  /* 0x0000000cb00c7209 */ /* 0x000fe40007810000 */
        /* <DEDUP_REMOVED lines=21> */
[----:B------:R-:W-:Y:S02]  /*1b3c0*/  ISETP.GT.AND P3, PT, R9, 0x49, PT ;  /* 0x000000490900780c */ /* 0x000fe40003f64270 */
[C---:B------:R-:W-:Y:S02]  /*1b3d0*/  ISETP.GT.AND P5, PT, R0.reuse, 0x8, PT ;  /* 0x000000080000780c */ /* 0x040fe40003fa4270 */
[C---:B------:R-:W-:Y:S02]  /*1b3e0*/  ISETP.GT.AND P2, PT, R0.reuse, 0x9, PT ;  /* 0x000000090000780c */ /* 0x040fe40003f44270 */
[----:B------:R-:W-:Y:S02]  /*1b3f0*/  ISETP.GT.AND P4, PT, R0, 0x11, PT ;  /* 0x000000110000780c */ /* 0x000fe40003f84270 */
[----:B------:R-:W-:Y:S02]  /*1b400*/  FMNMX.FTZ R12, R184, R12, !PT ;  /* 0x0000000cb80c7209 */ /* 0x000fe40007810000 */
[----:B------:R-:W-:-:S02]  /*1b410*/  FSEL R189, R189, -INF , P3 ;  /* 0xff800000bdbd7808 */ /* 0x000fc40001800000 */
[----:B------:R-:W-:Y:S02]  /*1b420*/  FSEL R158, R158, -INF , P5 ;  /* 0xff8000009e9e7808 */ /* 0x000fe40002800000 */
[----:B------:R-:W-:Y:S02]  /*1b430*/  FSEL R159, R159, -INF , P2 ;  /* 0xff8000009f9f7808 */ /* 0x000fe40001000000 */
[----:B------:R-:W-:Y:S02]  /*1b440*/  FSEL R163, R163, -INF , P4 ;  /* 0xff800000a3a37808 */ /* 0x000fe40002000000 */
[----:B------:R-:W-:Y:S02]  /*1b450*/  ISETP.GT.AND P3, PT, R9, 0x51, PT ;  /* 0x000000510900780c */ /* 0x000fe40003f64270 */
        /* <DEDUP_REMOVED lines=17> */
[----:B------:R-:W-:Y:S02]  /*1b570*/  FMNMX.FTZ R12, R189, R12, !PT ;  /* 0x0000000cbd0c7209 */ /* 0x000fe40007810000 */
        /* <DEDUP_REMOVED lines=11> */
[C---:B------:R-:W-:Y:S01]  /*1b630*/  ISETP.GT.AND P2, PT, R0.reuse, 0x48, PT ;  /* 0x000000480000780c */ /* 0x040fe20003f44270 */
[----:B------:R-:W-:Y:S02]  /*1b640*/  WARPGROUP.DEPBAR.LE gsb0, 0x0 ;  /* 0x00008000000079c5 */ /* 0x000fe40000010000 */
[----:B------:R-:W-:Y:S01]  /*1b650*/  ISETP.GT.AND P4, PT, R0, 0x49, PT ;  /* 0x000000490000780c */ /* 0x000fe20003f84270 */
[----:B------:R-:W-:Y:S01]  /*1b660*/  WARPGROUP.ARRIVE ;  /* 0x00000000000079c5 */ /* 0x000fe20000000000 */
[----:B------:R-:W-:-:S02]  /*1b670*/  FMNMX.FTZ R12, R193, R12, !PT ;  /* 0x0000000cc10c7209 */ /* 0x000fc40007810000 */
[----:B------:R-:W-:Y:S02]  /*1b680*/  FSEL R209, R209, -INF , P3 ;  /* 0xff800000d1d17808 */ /* 0x000fe40001800000 */
[----:B------:R-:W-:Y:S02]  /*1b690*/  FSEL R187, R187, -INF , P5 ;  /* 0xff800000bbbb7808 */ /* 0x000fe40002800000 */
[----:B------:R-:W-:Y:S02]  /*1b6a0*/  FSEL R190, R190, -INF , P2 ;  /* 0xff800000bebe7808 */ /* 0x000fe40001000000 */
[----:B------:R-:W-:Y:S02]  /*1b6b0*/  FSEL R191, R191, -INF , P4 ;  /* 0xff800000bfbf7808 */ /* 0x000fe40002000000 */
[C---:B------:R-:W-:Y:S02]  /*1b6c0*/  ISETP.GT.AND P3, PT, R0.reuse, RZ, PT ;  /* 0x000000ff0000720c */ /* 0x040fe40003f64270 */
        /* <DEDUP_REMOVED lines=8> */
[C---:B------:R-:W-:Y:S02]  /*1b750*/  ISETP.GT.AND P3, PT, R0.reuse, 0x10, PT ;  /* 0x000000100000780c */ /* 0x040fe40003f64270 */
        /* <DEDUP_REMOVED lines=8> */
[----:B------:R-:W-:Y:S02]  /*1b7e0*/  FMNMX.FTZ R12, R200, R12, !PT ;  /* 0x0000000cc80c7209 */ /* 0x000fe40007810000 */
        /* <DEDUP_REMOVED lines=26> */
[----:B------:R-:W-:Y:S01]  /*1b990*/  FSEL R178, R178, -INF , P3 ;  /* 0xff800000b2b27808 */ /* 0x000fe20001800000 */
[----:B------:R-:W0:Y:S01]  /*1b9a0*/  SHFL.BFLY PT, R9, R12, 0x2, 0x1f ;  /* 0x0c401f000c097f89 */ /* 0x000e2200000e0000 */
[----:B------:R-:W-:Y:S02]  /*1b9b0*/  FMNMX.FTZ R0, R167, R0, !PT ;  /* 0x00000000a7007209 */ /* 0x000fe40007810000 */
[----:B------:R-:W-:Y:S02]  /*1b9c0*/  FSEL R211, R211, -INF , P5 ;  /* 0xff800000d3d37808 */ /* 0x000fe40002800000 */
[----:B------:R-:W-:Y:S02]  /*1b9d0*/  FMNMX.FTZ R0, R170, R0, !PT ;  /* 0x00000000aa007209 */ /* 0x000fe40007810000 */
[----:B------:R-:W-:-:S02]  /*1b9e0*/  FSEL R214, R214, -INF , P2 ;  /* 0xff800000d6d67808 */ /* 0x000fc40001000000 */
[----:B------:R-:W-:Y:S02]  /*1b9f0*/  FMNMX.FTZ R0, R171, R0, !PT ;  /* 0x00000000ab007209 */ /* 0x000fe40007810000 */
[----:B------:R-:W-:Y:S02]  /*1ba00*/  FSEL R215, R215, -INF , P4 ;  /* 0xff800000d7d77808 */ /* 0x000fe40002000000 */
[----:B------:R-:W-:Y:S02]  /*1ba10*/  FMNMX.FTZ R0, R174, R0, !PT ;  /* 0x00000000ae007209 */ /* 0x000fe40007810000 */
[----:B--2---:R-:W-:Y:S02]  /*1ba20*/  LOP3.LUT R220, R231, 0x7f, RZ, 0xc0, !PT ;  /* 0x0000007fe7dc7812 */ /* 0x004fe400078ec0ff */
[----:B------:R-:W-:Y:S01]  /*1ba30*/  FMNMX.FTZ R0, R175, R0, !PT ;  /* 0x00000000af007209 */ /* 0x000fe20007810000 */
[----:B------:R-:W1:Y:S01]  /*1ba40*/  S2R R231, SR_TID.X ;  /* 0x0000000000e77919 */ /* 0x000e620000002100 */
[----:B------:R-:W-:-:S02]  /*1ba50*/  ISETP.NE.AND P4, PT, R220, RZ, PT ;  /* 0x000000ffdc00720c */ /* 0x000fc40003f85270 */
[----:B------:R-:W-:Y:S02]  /*1ba60*/  FMNMX.FTZ R0, R178, R0, !PT ;  /* 0x00000000b2007209 */ /* 0x000fe40007810000 */
[----:B0-----:R-:W-:Y:S01]  /*1ba70*/  FMNMX.FTZ R12, R12, R9, !PT ;  /* 0x000000090c0c7209 */ /* 0x001fe20007810000 */
[----:B------:R-:W-:Y:S01]  /*1ba80*/  IMAD.MOV.U32 R9, RZ, RZ, 0x40000040 ;  /* 0x40000040ff097424 */ /* 0x000fe200078e00ff */
[----:B------:R-:W-:-:S03]  /*1ba90*/  FMNMX.FTZ R0, R179, R0, !PT ;  /* 0x00000000b3007209 */ /* 0x000fc60007810000 */
[----:B------:R-:W0:Y:S01]  /*1baa0*/  SHFL.BFLY PT, R13, R12, 0x1, 0x1f ;  /* 0x0c201f000c0d7f89 */ /* 0x000e2200000e0000 */
[----:B------:R-:W-:Y:S02]  /*1bab0*/  FMNMX.FTZ R0, R182, R0, !PT ;  /* 0x00000000b6007209 */ /* 0x000fe40007810000 */
[----:B------:R-:W-:Y:S02]  /*1bac0*/  R2UR UR7, R9 ;  /* 0x00000000090772ca */ /* 0x000fe400000e0000 */
[----:B------:R-:W-:-:S04]  /*1bad0*/  FMNMX.FTZ R0, R183, R0, !PT ;  /* 0x00000000b7007209 */ /* 0x000fc80007810000 */
[----:B------:R-:W-:-:S04]  /*1bae0*/  FMNMX.FTZ R0, R186, R0, !PT ;  /* 0x00000000ba007209 */ /* 0x000fc80007810000 */
[----:B------:R-:W-:-:S03]  /*1baf0*/  FMNMX.FTZ R0, R187, R0, !PT ;  /* 0x00000000bb007209 */ /* 0x000fc60007810000 */
[----:B------:R-:W-:Y:S01]  /*1bb00*/  QGMMA.64x256x32.F32.E4M3.E4M3 R24, R216, gdesc[UR4], R24, gsb0 ;  /* 0x03e00004d8187df3 */ /* 0x000fe20008000818 */
[----:B------:R-:W-:-:S04]  /*1bb10*/  FMNMX.FTZ R0, R190, R0, !PT ;  /* 0x00000000be007209 */ /* 0x000fc80007810000 */
[----:B------:R-:W-:Y:S02]  /*1bb20*/  FMNMX.FTZ R0, R191, R0, !PT ;  /* 0x00000000bf007209 */ /* 0x000fe40007810000 */
[----:B-1----:R-:W-:Y:S02]  /*1bb30*/  SHF.R.U32.HI R220, RZ, 0x7, R231 ;  /* 0x00000007ffdc7819 */ /* 0x002fe400000116e7 */
[----:B------:R-:W-:Y:S02]  /*1bb40*/  FMNMX.FTZ R0, R194, R0, !PT ;  /* 0x00000000c2007209 */ /* 0x000fe40007810000 */
[----:B0-----:R-:W-:Y:S02]  /*1bb50*/  FMNMX.FTZ R3, R12, R13, !PT ;  /* 0x0000000d0c037209 */ /* 0x001fe40007810000 */
[----:B------:R-:W-:Y:S02]  /*1bb60*/  FMNMX.FTZ R0, R195, R0, !PT ;  /* 0x00000000c3007209 */ /* 0x000fe40007810000 */
[----:B------:R-:W-:Y:S01]  /*1bb70*/  FSETP.NEU.FTZ.AND P3, PT, R3, -INF , PT ;  /* 0xff8000000300780b */ /* 0x000fe20003f7d000 */
[----:B------:R-:W-:-:S01]  /*1bb80*/  FFMA.FTZ R9, R2, R3, -8 ;  /* 0xc100000002097423 */ /* 0x000fc20000010003 */
[----:B------:R-:W-:-:S04]  /*1bb90*/  FMNMX.FTZ R0, R198, R0, !PT ;  /* 0x00000000c6007209 */ /* 0x000fc80007810000 */
[----:B------:R-:W-:Y:S02]  /*1bba0*/  FMNMX.FTZ R0, R199, R0, !PT ;  /* 0x00000000c7007209 */ /* 0x000fe40007810000 */
[----:B------:R-:W-:Y:S02]  /*1bbb0*/  FSEL R9, R9, RZ, P3 ;  /* 0x000000ff09097208 */ /* 0x000fe40001800000 */
[----:B------:R-:W-:-:S03]  /*1bbc0*/  FMNMX.FTZ R0, R202, R0, !PT ;  /* 0x00000000ca007209 */ /* 0x000fc60007810000 */
[C-C-:B------:R-:W-:Y:S01]  /*1bbd0*/  FFMA.FTZ R12, R2.reuse, R153, -R9.reuse ;  /* 0x00000099020c7223 */ /* 0x140fe20000010809 */
[----:B------:R-:W-:Y:S01]  /*1bbe0*/  FMNMX.FTZ R0, R203, R0, !PT ;  /* 0x00000000cb007209 */ /* 0x000fe20007810000 */
[C-C-:B------:R-:W-:Y:S01]  /*1bbf0*/  FFMA.FTZ R153, R2.reuse, R160, -R9.reuse ;  /* 0x000000a002997223 */ /* 0x140fe20000010809 */
[----:B------:R-:W-:-:S01]  /*1bc00*/  FFMA.FTZ R160, R2, R165, -R9 ;  /* 0x000000a502a07223 */ /* 0x000fc20000010809 */
[--C-:B------:R-:W-:Y:S01]  /*1bc10*/  FFMA.FTZ R165, R2, R172, -R9.reuse ;  /* 0x000000ac02a57223 */ /* 0x100fe20000010809 */
[----:B------:R-:W-:Y:S01]  /*1bc20*/  FMNMX.FTZ R0, R206, R0, !PT ;  /* 0x00000000ce007209 */ /* 0x000fe20007810000 */
[C-C-:B------:R-:W-:Y:S01]  /*1bc30*/  FFMA.FTZ R172, R2.reuse, R177, -R9.reuse ;  /* 0x000000b102ac7223 */ /* 0x140fe20000010809 */
[----:B------:R-:W-:-:S01]  /*1bc40*/  FFMA.FTZ R177, R2, R184, -R9 ;  /* 0x000000b802b17223 */ /* 0x000fc20000010809 */
        /* <DEDUP_REMOVED lines=22> */
[----:B------:R-:W0:Y:S01]  /*1bdb0*/  SHFL.BFLY PT, R189, R0, 0x2, 0x1f ;  /* 0x0c401f0000bd7f89 */ /* 0x000e2200000e0000 */
[----:B------:R-:W-:-:S01]  /*1bdc0*/  FFMA.FTZ R188, R2, R193, -R9 ;  /* 0x000000c102bc7223 */ /* 0x000fc20000010809 */
[C-C-:B------:R-:W-:Y:S01]  /*1bdd0*/  FFMA.FTZ R193, R2.reuse, R197, -R9.reuse ;  /* 0x000000c502c17223 */ /* 0x140fe20000010809 */
[----:B------:R-:W-:-:S01]  /*1bde0*/  FFMA.FTZ R197, R2, R204, -R9 ;  /* 0x000000cc02c57223 */ /* 0x000fc20000010809 */
[--C-:B------:R-:W-:Y:S01]  /*1bdf0*/  FFMA.FTZ R204, R2, R208, -R9.reuse ;  /* 0x000000d002cc7223 */ /* 0x100fe20000010809 */
[----:B------:R-:W-:Y:S08]  /*1be00*/  MUFU.EX2 R8, R8 ;  /* 0x0000000800087308 */ /* 0x000ff00000000800 */
[----:B------:R-:W-:Y:S08]  /*1be10*/  MUFU.EX2 R12, R12 ;  /* 0x0000000c000c7308 */ /* 0x000ff00000000800 */
[----:B------:R-:W-:Y:S01]  /*1be20*/  MUFU.EX2 R13, R13 ;  /* 0x0000000d000d7308 */ /* 0x000fe20000000800 */
[----:B0-----:R-:W-:Y:S01]  /*1be30*/  FMNMX.FTZ R0, R0, R189, !PT ;  /* 0x000000bd00007209 */ /* 0x001fe20007810000 */
[C-C-:B------:R-:W-:Y:S01]  /*1be40*/  FFMA.FTZ R189, R2.reuse, R201, -R9.reuse ;  /* 0x000000c902bd7223 */ /* 0x140fe20000010809 */
[----:B------:R-:W-:-:S01]  /*1be50*/  FFMA.FTZ R201, R2, R205, -R9 ;  /* 0x000000cd02c97223 */ /* 0x000fc20000010809 */
[----:B------:R-:W-:-:S02]  /*1be60*/  FFMA.FTZ R205, R2, R209, -R9 ;  /* 0x000000d102cd7223 */ /* 0x000fc40000010809 */
[----:B------:R-:W0:Y:S02]  /*1be70*/  SHFL.BFLY PT, R200, R0, 0x1, 0x1f ;  /* 0x0c201f0000c87f89 */ /* 0x000e2400000e0000 */
[----:B------:R-:W-:Y:S08]  /*1be80*/  MUFU.EX2 R152, R152 ;  /* 0x0000009800987308 */ /* 0x000ff00000000800 */
[----:B------:R-:W-:Y:S08]  /*1be90*/  MUFU.EX2 R153, R153 ;  /* 0x0000009900997308 */ /* 0x000ff00000000800 */
[----:B------:R-:W-:Y:S01]  /*1bea0*/  MUFU.EX2 R156, R156 ;  /* 0x0000009c009c7308 */ /* 0x000fe20000000800 */
[----:B0-----:R-:W-:Y:S01]  /*1beb0*/  FMNMX.FTZ R0, R0, R200, !PT ;  /* 0x000000c800007209 */ /* 0x001fe20007810000 */
[----:B------:R-:W-:-:S06]  /*1bec0*/  FFMA.FTZ R200, R2, R212, -R9 ;  /* 0x000000d402c87223 */ /* 0x000fcc0000010809 */
[----:B------:R-:W-:Y:S01]  /*1bed0*/  MUFU.EX2 R157, R157 ;  /* 0x0000009d009d7308 */ /* 0x000fe20000000800 */
[----:B------:R-:W-:-:S01]  /*1bee0*/  FFMA.FTZ R9, R2, R213, -R9 ;  /* 0x000000d502097223 */ /* 0x000fc20000010809 */
[----:B------:R-:W-:Y:S01]  /*1bef0*/  FSETP.NEU.FTZ.AND P2, PT, R0, -INF , PT ;  /* 0xff8000000000780b */ /* 0x000fe20003f5d000 */
[----:B------:R-:W-:-:S03]  /*1bf00*/  FFMA.FTZ R209, R2, R0, -8 ;  /* 0xc100000002d17423 */ /* 0x000fc60000010000 */
[----:B------:R-:W-:Y:S02]  /*1bf10*/  FSEL R208, R0, RZ, P2 ;  /* 0x000000ff00d07208 */ /* 0x000fe40001000000 */
[----:B------:R-:W-:Y:S01]  /*1bf20*/  FSEL R209, R209, RZ, P2 ;  /* 0x000000ffd1d17208 */ /* 0x000fe20001000000 */
[----:B------:R-:W-:Y:S02]  /*1bf30*/  MUFU.EX2 R160, R160 ;  /* 0x000000a000a07308 */ /* 0x000fe40000000800 */
[----:B------:R-:W-:-:S01]  /*1bf40*/  FADD.FTZ R208, -R208, R14 ;  /* 0x0000000ed0d07221 */ /* 0x000fc20000010100 */
[----:B------:R-:W-:Y:S02]  /*1bf50*/  @!P4 IMAD R14, R15, 0x8, R18 ;  /* 0x000000080f0ec824 */ /* 0x000fe400078e0212 */
[----:B------:R-:W-:-:S01]  /*1bf60*/  FFMA.FTZ R212, R2, R182, -R209 ;  /* 0x000000b602d47223 */ /* 0x000fc200000108d1 */
[----:B------:R-:W-:Y:S01]  /*1bf70*/  FSEL R182, R3, RZ, P3 ;  /* 0x000000ff03b67208 */ /* 0x000fe20001800000 */
[----:B------:R-:W-:-:S01]  /*1bf80*/  FFMA.FTZ R154, R2, R154, -R209 ;  /* 0x0000009a029a7223 */ /* 0x000fc200000108d1 */
[C---:B------:R-:W-:Y:S01]  /*1bf90*/  FMUL.FTZ R208, R2.reuse, R208 ;  /* 0x000000d002d07220 */ /* 0x040fe20000410000 */
[----:B------:R-:W-:-:S01]  /*1bfa0*/  FFMA.FTZ R155, R2, R155, -R209 ;  /* 0x0000009b029b7223 */ /* 0x000fc200000108d1 */
[----:B------:R-:W-:Y:S01]  /*1bfb0*/  FFMA.FTZ R158, R2, R158, -R209 ;  /* 0x0000009e029e7223 */ /* 0x000fe200000108d1 */
[----:B------:R-:W-:-:S01]  /*1bfc0*/  FADD.FTZ R182, -R182, R11 ;  /* 0x0000000bb6b67221 */ /* 0x000fc20000010100 */
[C-C-:B------:R-:W-:Y:S01]  /*1bfd0*/  FFMA.FTZ R159, R2.reuse, R159, -R209.reuse ;  /* 0x0000009f029f7223 */ /* 0x140fe200000108d1 */
[----:B------:R-:W-:Y:S01]  /*1bfe0*/  MUFU.EX2 R154, R154 ;  /* 0x0000009a009a7308 */ /* 0x000fe20000000800 */
[----:B------:R-:W-:-:S01]  /*1bff0*/  FFMA.FTZ R162, R2, R162, -R209 ;  /* 0x000000a202a27223 */ /* 0x000fc200000108d1 */
[----:B------:R-:W-:Y:S01]  /*1c000*/  FMUL.FTZ R182, R2, R182 ;  /* 0x000000b602b67220 */ /* 0x000fe20000410000 */
[----:B------:R-:W-:-:S02]  /*1c010*/  @!P4 VIADD R14, R14, 0x38840 ;  /* 0x000388400e0ec836 */ /* 0x000fc40000000000 */
[C-C-:B------:R-:W-:Y:S01]  /*1c020*/  FFMA.FTZ R11, R2.reuse, R183, -R209.reuse ;  /* 0x000000b7020b7223 */ /* 0x140fe200000108d1 */
[----:B------:R-:W-:-:S01]  /*1c030*/  FFMA.FTZ R163, R2, R163, -R209 ;  /* 0x000000a302a37223 */ /* 0x000fc200000108d1 */
[----:B------:R-:W-:Y:S01]  /*1c040*/  IADD3 R183, -R220, 0xb, RZ ;  /* 0x0000000bdcb77810 */ /* 0x000fe20007ffe1ff */
[----:B------:R-:W-:-:S01]  /*1c050*/  FFMA.FTZ R166, R2, R166, -R209 ;  /* 0x000000a602a67223 */ /* 0x000fc200000108d1 */
[----:B------:R-:W0:Y:S01]  /*1c060*/  MUFU.EX2 R182, R182 ;  /* 0x000000b600b67308 */ /* 0x000e220000000800 */
[----:B------:R-:W-:Y:S01]  /*1c070*/  @!P4 PRMT R14, RZ, 0x654, R14 ;  /* 0x00000654ff0ec816 */ /* 0x000fe2000000000e */
        /* <DEDUP_REMOVED lines=18> */
[----:B------:R-:W-:Y:S01]  /*1c1a0*/  FFMA.FTZ R202, R2, R202, -R209 ;  /* 0x000000ca02ca7223 */ /* 0x000fe200000108d1 */
[----:B------:R-:W-:-:S01]  /*1c1b0*/  FADD.FTZ R7, R12, R7 ;  /* 0x000000070c077221 */ /* 0x000fc20000010000 */
[C-C-:B------:R-:W-:Y:S01]  /*1c1c0*/  FFMA.FTZ R203, R2.reuse, R203, -R209.reuse ;  /* 0x000000cb02cb7223 */ /* 0x140fe200000108d1 */
[----:B------:R-:W-:-:S01]  /*1c1d0*/  FFMA.FTZ R206, R2, R206, -R209 ;  /* 0x000000ce02ce7223 */ /* 0x000fc200000108d1 */
[----:B------:R-:W0:Y:S01]  /*1c1e0*/  MUFU.EX2 R158, R158 ;  /* 0x0000009e009e7308 */ /* 0x000e220000000800 */
[----:B-1----:R-:W-:-:S01]  /*1c1f0*/  FFMA.FTZ R6, R208, R6, R154 ;  /* 0x00000006d0067223 */ /* 0x002fc2000001009a */
[C-C-:B------:R-:W-:Y:S01]  /*1c200*/  FFMA.FTZ R207, R2.reuse, R207, -R209.reuse ;  /* 0x000000cf02cf7223 */ /* 0x140fe200000108d1 */
[----:B------:R-:W-:-:S01]  /*1c210*/  FFMA.FTZ R210, R2, R210, -R209 ;  /* 0x000000d202d27223 */ /* 0x000fc200000108d1 */
[C-C-:B------:R-:W-:Y:S01]  /*1c220*/  FFMA.FTZ R211, R2.reuse, R211, -R209.reuse ;  /* 0x000000d302d37223 */ /* 0x140fe200000108d1 */
[----:B------:R-:W-:-:S01]  /*1c230*/  FFMA.FTZ R214, R2, R214, -R209 ;  /* 0x000000d602d67223 */ /* 0x000fc200000108d1 */
[----:B------:R-:W-:-:S02]  /*1c240*/  FFMA.FTZ R209, R2, R215, -R209 ;  /* 0x000000d702d17223 */ /* 0x000fc400000108d1 */
[----:B------:R-:W1:Y:S08]  /*1c250*/  MUFU.EX2 R159, R159 ;  /* 0x0000009f009f7308 */ /* 0x000e700000000800 */
[----:B------:R-:W3:Y:S08]  /*1c260*/  MUFU.EX2 R162, R162 ;  /* 0x000000a200a27308 */ /* 0x000ef00000000800 */
[----:B------:R-:W4:Y:S08]  /*1c270*/  MUFU.EX2 R163, R163 ;  /* 0x000000a300a37308 */ /* 0x000f300000000800 */
        /* <DEDUP_REMOVED lines=8> */
[----:B------:R-:W4:Y:S01]  /*1c300*/  MUFU.EX2 R168, R168 ;  /* 0x000000a800a87308 */ /* 0x000f220000000800 */
[----:B------:R-:W-:-:S02]  /*1c310*/  WARPGROUP.DEPBAR.LE gsb0, 0x0 ;  /* 0x00008000000079c5 */ /* 0x000fc40000010000 */
[----:B------:R0:W-:Y:S06]  /*1c320*/  BAR.ARV R183, 0x100 ;  /* 0x000400b70000751d */ /* 0x0001ec0000002000 */
[----:B------:R2:W-:Y:S01]  /*1c330*/  @!P4 SYNCS.ARRIVE.TRANS64.RED.A1T0 RZ, [R14+URZ], RZ ;  /* 0x000000ff0effc9a7 */ /* 0x0005e2000810043f */
[----:B------:R-:W4:Y:S01]  /*1c340*/  MUFU.EX2 R175, R175 ;  /* 0x000000af00af7308 */ /* 0x000f220000000800 */
[----:B--2---:R-:W-:-:S01]  /*1c350*/  FADD.FTZ R14, R155, R6 ;  /* 0x000000069b0e7221 */ /* 0x004fc20000010000 */
[----:B------:R-:W-:-:S06]  /*1c360*/  FADD.FTZ R6, R13, R7 ;  /* 0x000000070d067221 */ /* 0x000fcc0000010000 */
[----:B------:R-:W2:Y:S01]  /*1c370*/  MUFU.EX2 R169, R169 ;  /* 0x000000a900a97308 */ /* 0x000ea20000000800 */
[----:B0-----:R-:W-:-:S01]  /*1c380*/  FADD.FTZ R7, R158, R14 ;  /* 0x0000000e9e077221 */ /* 0x001fc20000010000 */
[----:B------:R-:W-:-:S03]  /*1c390*/  FADD.FTZ R6, R152, R6 ;  /* 0x0000000698067221 */ /* 0x000fc60000010000 */
[----:B-1----:R-:W-:Y:S01]  /*1c3a0*/  FADD.FTZ R7, R159, R7 ;  /* 0x000000079f077221 */ /* 0x002fe20000010000 */
[----:B------:R-:W-:-:S02]  /*1c3b0*/  FADD.FTZ R6, R153, R6 ;  /* 0x0000000699067221 */ /* 0x000fc40000010000 */
[----:B------:R-:W0:Y:S01]  /*1c3c0*/  MUFU.EX2 R178, R178 ;  /* 0x000000b200b27308 */ /* 0x000e220000000800 */
[----:B---3--:R-:W-:-:S01]  /*1c3d0*/  FADD.FTZ R7, R162, R7 ;  /* 0x00000007a2077221 */ /* 0x008fc20000010000 */
[----:B------:R-:W-:-:S03]  /*1c3e0*/  FADD.FTZ R6, R156, R6 ;  /* 0x000000069c067221 */ /* 0x000fc60000010000 */
[----:B----4-:R-:W-:Y:S01]  /*1c3f0*/  FADD.FTZ R7, R163, R7 ;  /* 0x00000007a3077221 */ /* 0x010fe20000010000 */
[----:B------:R-:W-:-:S02]  /*1c400*/  FADD.FTZ R6, R157, R6 ;  /* 0x000000069d067221 */ /* 0x000fc40000010000 */
[----:B------:R-:W1:Y:S01]  /*1c410*/  MUFU.EX2 R172, R172 ;  /* 0x000000ac00ac7308 */ /* 0x000e620000000800 */
[----:B------:R-:W-:-:S01]  /*1c420*/  FADD.FTZ R7, R166, R7 ;  /* 0x00000007a6077221 */ /* 0x000fc20000010000 */
[----:B------:R-:W-:-:S03]  /*1c430*/  FADD.FTZ R6, R160, R6 ;  /* 0x00000006a0067221 */ /* 0x000fc60000010000 */
[----:B------:R-:W-:Y:S01]  /*1c440*/  FADD.FTZ R7, R167, R7 ;  /* 0x00000007a7077221 */ /* 0x000fe20000010000 */
[----:B------:R-:W-:-:S02]  /*1c450*/  FADD.FTZ R6, R161, R6 ;  /* 0x00000006a1067221 */ /* 0x000fc40000010000 */
[----:B------:R-:W3:Y:S01]  /*1c460*/  MUFU.EX2 R179, R179 ;  /* 0x000000b300b37308 */ /* 0x000ee20000000800 */
[----:B------:R-:W-:-:S01]  /*1c470*/  FADD.FTZ R7, R170, R7 ;  /* 0x00000007aa077221 */ /* 0x000fc20000010000 */
[----:B------:R-:W-:-:S03]  /*1c480*/  FADD.FTZ R6, R164, R6 ;  /* 0x00000006a4067221 */ /* 0x000fc60000010000 */
[----:B------:R-:W-:Y:S01]  /*1c490*/  FADD.FTZ R7, R171, R7 ;  /* 0x00000007ab077221 */ /* 0x000fe20000010000 */
[----:B------:R-:W-:-:S02]  /*1c4a0*/  FADD.FTZ R6, R165, R6 ;  /* 0x00000006a5067221 */ /* 0x000fc40000010000 */
[----:B------:R-:W4:Y:S01]  /*1c4b0*/  MUFU.EX2 R173, R173 ;  /* 0x000000ad00ad7308 */ /* 0x000f220000000800 */
[----:B------:R-:W-:-:S01]  /*1c4c0*/  FADD.FTZ R7, R174, R7 ;  /* 0x00000007ae077221 */ /* 0x000fc20000010000 */
[----:B------:R-:W-:-:S03]  /*1c4d0*/  FADD.FTZ R6, R168, R6 ;  /* 0x00000006a8067221 */ /* 0x000fc60000010000 */
[----:B------:R-:W-:Y:S01]  /*1c4e0*/  FADD.FTZ R7, R175, R7 ;  /* 0x00000007af077221 */ /* 0x000fe20000010000 */
[----:B--2---:R-:W-:-:S02]  /*1c4f0*/  FADD.FTZ R6, R169, R6 ;  /* 0x00000006a9067221 */ /* 0x004fc40000010000 */
[----:B------:R-:W2:Y:S01]  /*1c500*/  MUFU.EX2 R212, R212 ;  /* 0x000000d400d47308 */ /* 0x000ea20000000800 */
[----:B0-----:R-:W-:-:S01]  /*1c510*/  FADD.FTZ R7, R178, R7 ;  /* 0x00000007b2077221 */ /* 0x001fc20000010000 */
[----:B-1----:R-:W-:-:S03]  /*1c520*/  FADD.FTZ R6, R172, R6 ;  /* 0x00000006ac067221 */ /* 0x002fc60000010000 */
[----:B---3--:R-:W-:-:S03]  /*1c530*/  FADD.FTZ R7, R179, R7 ;  /* 0x00000007b3077221 */ /* 0x008fc60000010000 */
[----:B------:R-:W0:Y:S01]  /*1c540*/  MUFU.EX2 R176, R176 ;  /* 0x000000b000b07308 */ /* 0x000e220000000800 */
[----:B----4-:R-:W-:-:S07]  /*1c550*/  FADD.FTZ R6, R173, R6 ;  /* 0x00000006ad067221 */ /* 0x010fce0000010000 */
        /* <DEDUP_REMOVED lines=66> */
[----:B--2---:R-:W-:-:S03]  /*1c980*/  FADD.FTZ R7, R9, R6 ;  /* 0x0000000609077221 */ /* 0x004fc60000010000 */
[----:B0-----:R-:W-:Y:S01]  /*1c990*/  FADD.FTZ R6, R209, R14 ;  /* 0x0000000ed1067221 */ /* 0x001fe20000010000 */
[----:B------:R-:W-:Y:S06]  /*1c9a0*/  @!P1 BRA `(.L_x_2644) ;  /* 0x0000000000049947 */ /* 0x000fec0003800000 */
[----:B------:R-:W-:Y:S01]  /*1c9b0*/  BPT.TRAP 0x1 ;  /* 0x000000040000795c */ /* 0x000fe20000300000 */
.L_x_2644:
        /* <DEDUP_REMOVED lines=166> */
[----:B0-----:R-:W-:Y:S01]  /*1d420*/  IMAD.MOV.U32 R14, RZ, RZ, R0 ;  /* 0x000000ffff0e7224 */ /* 0x001fe200078e0000 */
[----:B------:R-:W-:Y:S01]  /*1d430*/  MOV R231, R166 ;  /* 0x000000a600e77202 */ /* 0x000fe20000000f00 */
        /* <DEDUP_REMOVED lines=17> */
[----:B------:R-:W-:Y:S01]  /*1d550*/  IMAD.MOV.U32 R219, RZ, RZ, R209 ;  /* 0x000000ffffdb7224 */ /* 0x000fe200078e00d1 */
[C---:B--2---:R-:W-:Y:S01]  /*1d560*/  ISETP.GT.AND P2, PT, R10.reuse, R213, PT ;  /* 0x000000d50a00720c */ /* 0x044fe20003f44270 */
[----:B------:R-:W-:-:S12]  /*1d570*/  VIADD R10, R10, 0xffffffff ;  /* 0xffffffff0a0a7836 */ /* 0x000fd80000000000 */
[----:B------:R-:W-:Y:S05]  /*1d580*/  @P2 BRA `(.L_x_2645) ;  /* 0xffffffcc00bc2947 */ /* 0x000fea000383ffff */
[----:B------:R-:W-:Y:S01]  /*1d590*/  IMAD.MOV.U32 R234, RZ, RZ, R15 ;  /* 0x000000ffffea7224 */ /* 0x000fe200078e000f */
[----:B------:R-:W-:-:S07]  /*1d5a0*/  MOV R12, R10 ;  /* 0x0000000a000c7202 */ /* 0x000fce0000000f00 */
.L_x_2634:
[----:B------:R-:W2:Y:S02]  /*1d5b0*/  LDL R8, [R1+0x44] ;  /* 0x0000440001087983 */ /* 0x000ea40000100800 */
[----:B--2---:R-:W-:-:S13]  /*1d5c0*/  ISETP.GE.AND P0, PT, R12, R8, PT ;  /* 0x000000080c00720c */ /* 0x004fda0003f06270 */
[----:B------:R-:W-:Y:S05]  /*1d5d0*/  @!P0 BRA `(.L_x_2646) ;  /* 0x0000002400e08947 */ /* 0x000fea0003800000 */
[----:B------:R-:W-:Y:S02]  /*1d5e0*/  IMAD.MOV.U32 R13, RZ, RZ, R0 ;  /* 0x000000ffff0d7224 */ /* 0x000fe400078e0000 */
[----:B------:R-:W-:Y:S02]  /*1d5f0*/  IMAD.MOV.U32 R14, RZ, RZ, R3 ;  /* 0x000000ffff0e7224 */ /* 0x000fe400078e0003 */
[----:B------:R-:W-:Y:S02]  /*1d600*/  IMAD.MOV.U32 R8, RZ, RZ, R235 ;  /* 0x000000ffff087224 */ /* 0x000fe400078e00eb */
[----:B------:R-:W-:-:S07]  /*1d610*/  IMAD.MOV.U32 R15, RZ, RZ, R234 ;  /* 0x000000ffff0f7224 */ /* 0x000fce00078e00ea */
.L_x_2657:
[----:B------:R-:W-:Y:S01]  /*1d620*/  ISETP.NE.AND P2, PT, R237, RZ, PT ;  /* 0x000000ffed00720c */ /* 0x000fe20003f45270 */
[----:B------:R-:W-:Y:S01]  /*1d630*/  VIADD R234, R15, 0x1 ;  /* 0x000000010fea7836 */ /* 0x000fe20000000000 */
[----:B------:R-:W-:Y:S05]  /*1d640*/  YIELD ;  /* 0x0000000000007946 */ /* 0x000fea0003800000 */
[----:B------:R-:W-:-:S04]  /*1d650*/  ISETP.NE.AND P0, PT, R234, 0x2, PT ;  /* 0x00000002ea00780c */ /* 0x000fc80003f05270 */
[----:B------:R-:W-:Y:S02]  /*1d660*/  SEL R235, RZ, 0x1, P0 ;  /* 0x00000001ffeb7807 */ /* 0x000fe40000000000 */
[----:B------:R-:W-:Y:S02]  /*1d670*/  SEL R234, R234, RZ, P0 ;  /* 0x000000ffeaea7207 */ /* 0x000fe40000000000 */
[----:B------:R-:W-:Y:S01]  /*1d680*/  LOP3.LUT R235, R8, R235, RZ, 0x3c, !PT ;  /* 0x000000eb08eb7212 */ /* 0x000fe200078e3cff */
[----:B------:R-:W-:Y:S06]  /*1d690*/  @P2 BRA `(.L_x_2647) ;  /* 0x0000000000302947 */ /* 0x000fec0003800000 */
[----:B------:R-:W-:Y:S05]  /*1d6a0*/  @!P1 BRA `(.L_x_2648) ;  /* 0x0000000000049947 */ /* 0x000fea0003800000 */
[----:B------:R-:W-:Y:S01]  /*1d6b0*/  BPT.TRAP 0x1 ;  /* 0x000000040000795c */ /* 0x000fe20000300000 */
.L_x_2648:
[----:B------:R-:W-:Y:S01]  /*1d6c0*/  IMAD R0, R234, 0x8, R18 ;  /* 0x00000008ea007824 */ /* 0x000fe200078e0212 */
[----:B------:R-:W-:-:S04]  /*1d6d0*/  SHF.L.U32 R3, R235, 0x1f, RZ ;  /* 0x0000001feb037819 */ /* 0x000fc800000006ff */
[----:B------:R0:W1:Y:S01]  /*1d6e0*/  SYNCS.PHASECHK.TRANS64.TRYWAIT P0, [R0+URZ+0x38830], R3 ;  /* 0x03883003000075a7 */ /* 0x000062000800017f */
[----:B------:R-:W-:Y:S05]  /*1d6f0*/  @!P1 BRA `(.L_x_2649) ;  /* 0x0000000000049947 */ /* 0x000fea0003800000 */
[----:B------:R-:W-:Y:S01]  /*1d700*/  BPT.TRAP 0x1 ;  /* 0x000000040000795c */ /* 0x000fe20000300000 */
.L_x_2649:
[----:B------:R-:W-:Y:S04]  /*1d710*/  BSSY B0, `(.L_x_2647) ;  /* 0x0000004000007945 */ /* 0x000fe80003800000 */
[----:B-1----:R-:W-:Y:S05]  /*1d720*/  @P0 BRA `(.L_x_2650) ;  /* 0x0000000000080947 */ /* 0x002fea0003800000 */
[----:B------:R-:W1:Y:S02]  /*1d730*/  SYNCS.PHASECHK.TRANS64.TRYWAIT P0, [R0+URZ+0x38830], R3 ;  /* 0x03883003000075a7 */ /* 0x000e64000800017f */
[----:B-1----:R-:W-:Y:S05]  /*1d740*/  @!P0 BRA `(.L_x_2651) ;  /* 0x0000014800cc8947 */ /* 0x002fea0003800000 */
.L_x_2650:
[----:B------:R-:W-:Y:S05]  /*1d750*/  BSYNC B0 ;  /* 0x0000000000007941 */ /* 0x000fea0003800000 */
.L_x_2647:
[----:B01----:R-:W2:Y:S04]  /*1d760*/  LDL R3, [R1+0x10] ;  /* 0x0000100001037983 */ /* 0x003ea80000100800 */
[----:B------:R0:W-:Y:S04]  /*1d770*/  STL.64 [R1+0x1d8], R14 ;  /* 0x0001d80e01007387 */ /* 0x0001e80000100a00 */
[----:B------:R1:W-:Y:S04]  /*1d780*/  STL.64 [R1+0x1d0], R12 ;  /* 0x0001d00c01007387 */ /* 0x0003e80000100a00 */
        /* <DEDUP_REMOVED lines=8> */
[----:B------:R-:W-:Y:S01]  /*1d810*/  MOV R153, 0x40000040 ;  /* 0x4000004000997802 */ /* 0x000fe20000000f00 */
[----:B------:R-:W-:Y:S01]  /*1d820*/  IMAD.MOV.U32 R155, RZ, RZ, 0x40000040 ;  /* 0x40000040ff9b7424 */ /* 0x000fe200078e00ff */
[----:B---3--:R-:W3:Y:S01]  /*1d830*/  LDL.64 R8, [R1+0x20] ;  /* 0x0000200001087983 */ /* 0x008ee20000100a00 */
[----:B------:R-:W-:-:S03]  /*1d840*/  IMAD.MOV.U32 R157, RZ, RZ, 0x40000040 ;  /* 0x40000040ff9d7424 */ /* 0x000fc600078e00ff */
[----:B----4-:R-:W4:Y:S01]  /*1d850*/  LDL.64 R6, [R1+0x18] ;  /* 0x0000180001067983 */ /* 0x010f220000100a00 */
        /* <DEDUP_REMOVED lines=77> */
.L_x_2653:
[----:B-----5:R-:W-:Y:S01]  /*1dd30*/  SHF.L.U32 R0, R8, 0x1f, RZ ;  /* 0x0000001f08007819 */ /* 0x020fe200000006ff */
[----:B------:R-:W-:-:S04]  /*1dd40*/  IMAD R3, R15, 0x8, R18 ;  /* 0x000000080f037824 */ /* 0x000fc800078e0212 */
[----:B------:R0:W1:Y:S01]  /*1dd50*/  SYNCS.PHASECHK.TRANS64.TRYWAIT P0, [R3+URZ+0x38850], R0 ;  /* 0x03885000030075a7 */ /* 0x000062000800017f */
[----:B------:R-:W-:Y:S05]  /*1dd60*/  @!P1 BRA `(.L_x_2654) ;  /* 0x0000000000049947 */ /* 0x000fea0003800000 */
[----:B------:R-:W-:Y:S01]  /*1dd70*/  BPT.TRAP 0x1 ;  /* 0x000000040000795c */ /* 0x000fe20000300000 */
.L_x_2654:
[----:B-1----:R-:W-:Y:S05]  /*1dd80*/  @P0 BRA `(.L_x_2652) ;  /* 0x0000000000080947 */ /* 0x002fea0003800000 */
[----:B------:R-:W1:Y:S02]  /*1dd90*/  SYNCS.PHASECHK.TRANS64.TRYWAIT P0, [R3+URZ+0x38850], R0 ;  /* 0x03885000030075a7 */ /* 0x000e64000800017f */
[----:B-1----:R-:W-:Y:S05]  /*1dda0*/  @!P0 BRA `(.L_x_2655) ;  /* 0x0000014400488947 */ /* 0x002fea0003800000 */
.L_x_2652:
[----:B-----5:R-:W-:Y:S01]  /*1ddb0*/  VIADD R8, R18, 0x400 ;  /* 0x0000040012087836 */ /* 0x020fe20000000000 */
[----:B------:R-:W-:Y:S05]  /*1ddc0*/  WARPSYNC.ALL ;  /* 0x0000000000007948 */ /* 0x000fea0003800000 */
[----:B------:R-:W-:Y:S01]  /*1ddd0*/  SHF.R.U32.HI R8, RZ, 0x4, R8 ;  /* 0x00000004ff087819 */ /* 0x000fe20000011608 */
[----:B------:R-:W-:Y:S01]  /*1dde0*/  IMAD.MOV.U32 R9, RZ, RZ, 0x40000040 ;  /* 0x40000040ff097424 */ /* 0x000fe200078e00ff */
[----:B------:R-:W-:Y:S01]  /*1ddf0*/  WARPGROUP.ARRIVE ;  /* 0x00000000000079c5 */ /* 0x000fe20000000000 */
[----:B------:R-:W-:Y:S01]  /*1de00*/  IMAD.MOV.U32 R11, RZ, RZ, 0x40000040 ;  /* 0x40000040ff0b7424 */ /* 0x000fe200078e00ff */
[----:B------:R-:W-:-:S02]  /*1de10*/  LOP3.LUT R8, R8, 0x3fff, RZ, 0xc0, !PT ;  /* 0x00003fff08087812 */ /* 0x000fc400078ec0ff */
[----:B------:R-:W-:Y:S02]  /*1de20*/  R2UR UR7, R9 ;  /* 0x00000000090772ca */ /* 0x000fe400000e0000 */
[----:B------:R-:W-:Y:S02]  /*1de30*/  LOP3.LUT R8, R8, 0x10000, RZ, 0xfc, !PT ;  /* 0x0001000008087812 */ /* 0x000fe400078efcff */
[----:B01----:R-:W-:Y:S02]  /*1de40*/  FMNMX.FTZ R3, R152, R14, !PT ;  /* 0x0000000e98037209 */ /* 0x003fe40007810000 */
[----:B------:R-:W-:Y:S01]  /*1de50*/  FMNMX.FTZ R0, R154, R13, !PT ;  /* 0x0000000d9a007209 */ /* 0x000fe20007810000 */
[----:B------:R-:W-:Y:S01]  /*1de60*/  IMAD R8, R15, 0x800, R8 ;  /* 0x000008000f087824 */ /* 0x000fe200078e0208 */
[----:B------:R-:W-:Y:S02]  /*1de70*/  FMNMX.FTZ R3, R153, R3, !PT ;  /* 0x0000000399037209 */ /* 0x000fe40007810000 */
[----:B------:R-:W-:Y:S01]  /*1de80*/  FMNMX.FTZ R0, R155, R0, !PT ;  /* 0x000000009b007209 */ /* 0x000fe20007810000 */
[C---:B------:R-:W-:Y:S01]  /*1de90*/  VIADD R10, R8.reuse, 0x2 ;  /* 0x00000002080a7836 */ /* 0x040fe20000000000 */
[----:B------:R-:W-:-:S02]  /*1dea0*/  R2UR UR6, R8 ;  /* 0x00000000080672ca */ /* 0x000fc400000e0000 */
[----:B------:R-:W-:Y:S02]  /*1deb0*/  FMNMX.FTZ R3, R156, R3, !PT ;  /* 0x000000039c037209 */ /* 0x000fe40007810000 */
[----:B------:R-:W-:Y:S02]  /*1dec0*/  FMNMX.FTZ R0, R158, R0, !PT ;  /* 0x000000009e007209 */ /* 0x000fe40007810000 */
[----:B------:R-:W-:Y:S02]  /*1ded0*/  FMNMX.FTZ R3, R157, R3, !PT ;  /* 0x000000039d037209 */ /* 0x000fe40007810000 */
[----:B------:R-:W-:Y:S02]  /*1dee0*/  FMNMX.FTZ R0, R159, R0, !PT ;  /* 0x000000009f007209 */ /* 0x000fe40007810000 */
[----:B------:R-:W-:Y:S02]  /*1def0*/  FMNMX.FTZ R3, R160, R3, !PT ;  /* 0x00000003a0037209 */ /* 0x000fe40007810000 */
[----:B------:R-:W-:Y:S01]  /*1df00*/  FMNMX.FTZ R0, R162, R0, !PT ;  /* 0x00000000a2007209 */ /* 0x000fe20007810000 */
[----:B------:R-:W-:Y:S01]  /*1df10*/  QGMMA.64x256x32.F32.E4M3.E4M3 R24, R228, gdesc[UR4], R24, gsb0 ;  /* 0x03e00004e4187df3 */ /* 0x000fe20008000818 */
[----:B------:R-:W-:Y:S01]  /*1df20*/  R2UR UR6, R10 ;  /* 0x000000000a0672ca */ /* 0x000fe200000e0000 */
[----:B------:R-:W-:Y:S01]  /*1df30*/  VIADD R10, R8, 0x4 ;  /* 0x00000004080a7836 */ /* 0x000fe20000000000 */
[----:B------:R-:W-:Y:S01]  /*1df40*/  R2UR UR7, R11 ;  /* 0x000000000b0772ca */ /* 0x000fe200000e0000 */
[----:B------:R-:W-:Y:S01]  /*1df50*/  IMAD.MOV.U32 R11, RZ, RZ, 0x40000040 ;  /* 0x40000040ff0b7424 */ /* 0x000fe200078e00ff */
        /* <DEDUP_REMOVED lines=11> */
[----:B------:R-:W-:Y:S02]  /*1e010*/  IADD3 R8, R8, 0x6, RZ ;  /* 0x0000000608087810 */ /* 0x000fe40007ffe0ff */
        /* <DEDUP_REMOVED lines=41> */
[----:B------:R-:W-:-:S03]  /*1e2b0*/  FMNMX.FTZ R0, R214, R0, !PT ;  /* 0x00000000d6007209 */ /* 0x000fc60007810000 */
[----:B------:R-:W0:Y:S01]  /*1e2c0*/  SHFL.BFLY PT, R9, R3, 0x2, 0x1f ;  /* 0x0c401f0003097f89 */ /* 0x000e2200000e0000 */
[----:B------:R-:W-:Y:S02]  /*1e2d0*/  FMNMX.FTZ R0, R215, R0, !PT ;  /* 0x00000000d7007209 */ /* 0x000fe40007810000 */
[----:B0-----:R-:W-:Y:S01]  /*1e2e0*/  FMNMX.FTZ R3, R3, R9, !PT ;  /* 0x0000000903037209 */ /* 0x001fe20007810000 */
[----:B------:R-:W-:Y:S01]  /*1e2f0*/  IMAD.MOV.U32 R9, RZ, RZ, 0x40000040 ;  /* 0x40000040ff097424 */ /* 0x000fe200078e00ff */
[----:B------:R-:W-:Y:S02]  /*1e300*/  WARPGROUP.DEPBAR.LE gsb0, 0x0 ;  /* 0x00008000000079c5 */ /* 0x000fe40000010000 */
[----:B------:R-:W-:-:S06]  /*1e310*/  WARPGROUP.ARRIVE ;  /* 0x00000000000079c5 */ /* 0x000fcc0000000000 */
[----:B------:R-:W0:Y:S01]  /*1e320*/  S2R R231, SR_TID.X ;  /* 0x0000000000e77919 */ /* 0x000e220000002100 */
[----:B------:R-:W-:Y:S01]  /*1e330*/  QGMMA.64x256x32.F32.E4M3.E4M3 R24, R224, gdesc[UR4], R24, gsb0 ;  /* 0x03e00004e0187df3 */ /* 0x000fe20008000818 */
[----:B------:R-:W-:Y:S02]  /*1e340*/  R2UR UR6, R10 ;  /* 0x000000000a0672ca */ /* 0x000fe400000e0000 */
[----:B------:R-:W-:Y:S01]  /*1e350*/  R2UR UR7, R11 ;  /* 0x000000000b0772ca */ /* 0x000fe200000e0000 */
[----:B------:R-:W1:Y:S01]  /*1e360*/  SHFL.BFLY PT, R10, R0, 0x2, 0x1f ;  /* 0x0c401f00000a7f89 */ /* 0x000e6200000e0000 */
[----:B0-----:R-:W-:Y:S02]  /*1e370*/  LOP3.LUT R231, R231, 0x7f, RZ, 0xc0, !PT ;  /* 0x0000007fe7e77812 */ /* 0x001fe400078ec0ff */
[----:B-1----:R-:W-:Y:S02]  /*1e380*/  FMNMX.FTZ R0, R0, R10, !PT ;  /* 0x0000000a00007209 */ /* 0x002fe40007810000 */
[----:B------:R-:W-:-:S02]  /*1e390*/  ISETP.NE.AND P0, PT, R231, RZ, PT ;  /* 0x000000ffe700720c */ /* 0x000fc40003f05270 */
[----:B------:R-:W0:Y:S02]  /*1e3a0*/  S2R R231, SR_TID.X ;  /* 0x0000000000e77919 */ /* 0x000e240000002100 */
[----:B0-----:R-:W-:Y:S01]  /*1e3b0*/  SHF.R.U32.HI R231, RZ, 0x7, R231 ;  /* 0x00000007ffe77819 */ /* 0x001fe200000116e7 */
[----:B------:R-:W-:Y:S02]  /*1e3c0*/  WARPGROUP.DEPBAR.LE gsb0, 0x0 ;  /* 0x00008000000079c5 */ /* 0x000fe40000010000 */
[----:B------:R-:W-:-:S12]  /*1e3d0*/  WARPGROUP.ARRIVE ;  /* 0x00000000000079c5 */ /* 0x000fd80000000000 */
[----:B------:R-:W-:Y:S01]  /*1e3e0*/  QGMMA.64x256x32.F32.E4M3.E4M3 R24, R220, gdesc[UR4], R24, gsb0 ;  /* 0x03e00004dc187df3 */ /* 0x000fe20008000818 */
[----:B------:R-:W-:Y:S02]  /*1e3f0*/  R2UR UR6, R8 ;  /* 0x00000000080672ca */ /* 0x000fe400000e0000 */
[----:B------:R-:W-:Y:S01]  /*1e400*/  R2UR UR7, R9 ;  /* 0x00000000090772ca */ /* 0x000fe200000e0000 */
[----:B------:R-:W0:Y:S04]  /*1e410*/  SHFL.BFLY PT, R8, R0, 0x1, 0x1f ;  /* 0x0c201f0000087f89 */ /* 0x000e2800000e0000 */
[----:B------:R-:W1:Y:S01]  /*1e420*/  SHFL.BFLY PT, R9, R3, 0x1, 0x1f ;  /* 0x0c201f0003097f89 */ /* 0x000e6200000e0000 */
[----:B0-----:R-:W-:Y:S02]  /*1e430*/  FMNMX.FTZ R0, R0, R8, !PT ;  /* 0x0000000800007209 */ /* 0x001fe40007810000 */
[----:B-1----:R-:W-:-:S03]  /*1e440*/  FMNMX.FTZ R3, R3, R9, !PT ;  /* 0x0000000903037209 */ /* 0x002fc60007810000 */
[----:B------:R-:W-:Y:S02]  /*1e450*/  FADD.FTZ R8, -R0, R13 ;  /* 0x0000000d00087221 */ /* 0x000fe40000010100 */
[----:B------:R-:W-:-:S01]  /*1e460*/  FFMA.FTZ R11, R2, R3, -8 ;  /* 0xc1000000020b7423 */ /* 0x000fc20000010003 */
[----:B------:R-:W-:Y:S01]  /*1e470*/  FADD.FTZ R9, -R3, R14 ;  /* 0x0000000e03097221 */ /* 0x000fe20000010100 */
[C---:B------:R-:W-:Y:S02]  /*1e480*/  FMUL.FTZ R8, R2.reuse, R8 ;  /* 0x0000000802087220 */ /* 0x040fe40000410000 */
        /* <DEDUP_REMOVED lines=10> */
[C---:B------:R-:W-:Y:S01]  /*1e530*/  FFMA.FTZ R209, R2.reuse, R0, -8 ;  /* 0xc100000002d17423 */ /* 0x040fe20000010000 */
[C---:B------:R-:W-:Y:S01]  /*1e540*/  FMUL.FTZ R9, R2.reuse, R9 ;  /* 0x0000000902097220 */ /* 0x040fe20000410000 */
[C-C-:B------:R-:W-:Y:S01]  /*1e550*/  FFMA.FTZ R10, R2.reuse, R152, -R11.reuse ;  /* 0x00000098020a7223 */ /* 0x140fe2000001080b */
[----:B------:R-:W-:-:S01]  /*1e560*/  FFMA.FTZ R13, R2, R153, -R11 ;  /* 0x00000099020d7223 */ /* 0x000fc2000001080b */
[C---:B------:R-:W-:Y:S01]  /*1e570*/  FFMA.FTZ R154, R2.reuse, R154, -R209 ;  /* 0x0000009a029a7223 */ /* 0x040fe200000108d1 */
[----:B------:R-:W-:-:S01]  /*1e580*/  FFMA.FTZ R153, R2, R160, -R11 ;  /* 0x000000a002997223 */ /* 0x000fc2000001080b */
[C---:B------:R-:W-:Y:S01]  /*1e590*/  FFMA.FTZ R155, R2.reuse, R155, -R209 ;  /* 0x0000009b029b7223 */ /* 0x040fe200000108d1 */
[----:B------:R-:W-:Y:S01]  /*1e5a0*/  MUFU.EX2 R9, R9 ;  /* 0x0000000900097308 */ /* 0x000fe20000000800 */
[----:B------:R-:W-:-:S01]  /*1e5b0*/  FFMA.FTZ R160, R2, R165, -R11 ;  /* 0x000000a502a07223 */ /* 0x000fc2000001080b */
[C-C-:B------:R-:W-:Y:S01]  /*1e5c0*/  FFMA.FTZ R165, R2.reuse, R172, -R11.reuse ;  /* 0x000000ac02a57223 */ /* 0x140fe2000001080b */
        /* <DEDUP_REMOVED lines=11> */
[C---:B------:R-:W-:Y:S01]  /*1e680*/  FFMA.FTZ R159, R2.reuse, R159, -R209 ;  /* 0x0000009f029f7223 */ /* 0x040fe200000108d1 */
[----:B------:R-:W-:-:S01]  /*1e690*/  FFMA.FTZ R169, R2, R176, -R11 ;  /* 0x000000b002a97223 */ /* 0x000fc2000001080b */
[----:B------:R-:W-:Y:S01]  /*1e6a0*/  MUFU.EX2 R8, R8 ;  /* 0x0000000800087308 */ /* 0x000fe20000000800 */
[----:B------:R-:W-:-:S02]  /*1e6b0*/  @!P0 IMAD R208, R234, 0x8, R18 ;  /* 0x00000008ead08824 */ /* 0x000fc400078e0212 */
[C-C-:B------:R-:W-:Y:S01]  /*1e6c0*/  FFMA.FTZ R176, R2.reuse, R181, -R11.reuse ;  /* 0x000000b502b07223 */ /* 0x140fe2000001080b */
[----:B------:R-:W-:-:S01]  /*1e6d0*/  FFMA.FTZ R181, R2, R188, -R11 ;  /* 0x000000bc02b57223 */ /* 0x000fc2000001080b */
[C---:B------:R-:W-:Y:S01]  /*1e6e0*/  FFMA.FTZ R188, R2.reuse, R193, -R11 ;  /* 0x000000c102bc7223 */ /* 0x040fe2000001080b */
[----:B------:R-:W-:-:S01]  /*1e6f0*/  FFMA.FTZ R162, R2, R162, -R209 ;  /* 0x000000a202a27223 */ /* 0x000fc200000108d1 */
[--C-:B------:R-:W-:Y:S01]  /*1e700*/  FFMA.FTZ R193, R2, R200, -R11.reuse ;  /* 0x000000c802c17223 */ /* 0x100fe2000001080b */
[----:B------:R-:W-:Y:S01]  /*1e710*/  @!P0 VIADD R208, R208, 0x38840 ;  /* 0x00038840d0d08836 */ /* 0x000fe20000000000 */
[----:B------:R-:W1:Y:S01]  /*1e720*/  MUFU.EX2 R154, R154 ;  /* 0x0000009a009a7308 */ /* 0x000e620000000800 */
[----:B------:R-:W-:-:S01]  /*1e730*/  FFMA.FTZ R200, R2, R205, -R11 ;  /* 0x000000cd02c87223 */ /* 0x000fc2000001080b */
[C---:B------:R-:W-:Y:S01]  /*1e740*/  FFMA.FTZ R205, R2.reuse, R212, -R11 ;  /* 0x000000d402cd7223 */ /* 0x040fe2000001080b */
[----:B------:R-:W-:-:S01]  /*1e750*/  FFMA.FTZ R163, R2, R163, -R209 ;  /* 0x000000a302a37223 */ /* 0x000fc200000108d1 */
[----:B------:R-:W-:Y:S01]  /*1e760*/  IADD3 R212, -R231, 0xb, RZ ;  /* 0x0000000be7d47810 */ /* 0x000fe20007ffe1ff */
[----:B0-----:R-:W-:-:S01]  /*1e770*/  FFMA.FTZ R7, R9, R7, R10 ;  /* 0x0000000709077223 */ /* 0x001fc2000001000a */
[----:B------:R-:W-:Y:S01]  /*1e780*/  @!P0 PRMT R208, RZ, 0x654, R208 ;  /* 0x00000654ffd08816 */ /* 0x000fe200000000d0 */
        /* <DEDUP_REMOVED lines=10> */
[----:B-1----:R-:W-:-:S01]  /*1e830*/  FFMA.FTZ R6, R8, R6, R154 ;  /* 0x0000000608067223 */ /* 0x002fc2000001009a */
[C-C-:B------:R-:W-:Y:S01]  /*1e840*/  FFMA.FTZ R182, R2.reuse, R182, -R209.reuse ;  /* 0x000000b602b67223 */ /* 0x140fe200000108d1 */
[----:B------:R-:W-:-:S01]  /*1e850*/  FFMA.FTZ R183, R2, R183, -R209 ;  /* 0x000000b702b77223 */ /* 0x000fc200000108d1 */
[C-C-:B------:R-:W-:Y:S01]  /*1e860*/  FFMA.FTZ R186, R2.reuse, R186, -R209.reuse ;  /* 0x000000ba02ba7223 */ /* 0x140fe200000108d1 */
[----:B------:R-:W-:-:S01]  /*1e870*/  FFMA.FTZ R187, R2, R187, -R209 ;  /* 0x000000bb02bb7223 */ /* 0x000fc200000108d1 */
[C-C-:B------:R-:W-:Y:S01]  /*1e880*/  FFMA.FTZ R190, R2.reuse, R190, -R209.reuse ;  /* 0x000000be02be7223 */ /* 0x140fe200000108d1 */
[----:B------:R-:W-:-:S01]  /*1e890*/  FFMA.FTZ R191, R2, R191, -R209 ;  /* 0x000000bf02bf7223 */ /* 0x000fc200000108d1 */
[----:B------:R-:W1:Y:S01]  /*1e8a0*/  MUFU.EX2 R14, R14 ;  /* 0x0000000e000e7308 */ /* 0x000e620000000800 */
[----:B0-----:R-:W-:-:S01]  /*1e8b0*/  FADD.FTZ R7, R13, R7 ;  /* 0x000000070d077221 */ /* 0x001fc20000010000 */
        /* <DEDUP_REMOVED lines=34> */
[----:B------:R-:W-:-:S05]  /*1eae0*/  WARPGROUP.ARRIVE ;  /* 0x00000000000079c5 */ /* 0x000fca0000000000 */
[----:B------:R-:W4:Y:S01]  /*1eaf0*/  MUFU.EX2 R178, R178 ;  /* 0x000000b200b27308 */ /* 0x000f220000000800 */
[----:B------:R-:W-:Y:S07]  /*1eb00*/  QGMMA.64x256x32.F32.E4M3.E4M3 R24, R216, gdesc[UR4], R24, gsb0 ;  /* 0x03e00004d8187df3 */ /* 0x000fee0008000818 */
        /* <DEDUP_REMOVED lines=39> */
[----:B-1----:R-:W-:-:S06]  /*1ed80*/  FADD.FTZ R6, R14, R7 ;  /* 0x000000070e067221 */ /* 0x002fcc0000010000 */
[----:B------:R-:W1:Y:S01]  /*1ed90*/  MUFU.EX2 R214, R214 ;  /* 0x000000d600d67308 */ /* 0x000e620000000800 */
[----:B0-----:R-:W-:-:S01]  /*1eda0*/  FADD.FTZ R7, R158, R208 ;  /* 0x000000d09e077221 */ /* 0x001fc20000010000 */
[----:B---3--:R-:W-:-:S03]  /*1edb0*/  FADD.FTZ R6, R152, R6 ;  /* 0x0000000698067221 */ /* 0x008fc60000010000 */
[----:B----4-:R-:W-:Y:S01]  /*1edc0*/  FADD.FTZ R7, R159, R7 ;  /* 0x000000079f077221 */ /* 0x010fe20000010000 */
[----:B------:R-:W-:-:S02]  /*1edd0*/  FADD.FTZ R6, R153, R6 ;  /* 0x0000000699067221 */ /* 0x000fc40000010000 */
[----:B------:R-:W0:Y:S01]  /*1ede0*/  MUFU.EX2 R11, R11 ;  /* 0x0000000b000b7308 */ /* 0x000e220000000800 */
[----:B------:R-:W-:-:S01]  /*1edf0*/  FADD.FTZ R7, R162, R7 ;  /* 0x00000007a2077221 */ /* 0x000fc20000010000 */
[----:B------:R-:W-:-:S03]  /*1ee00*/  FADD.FTZ R6, R156, R6 ;  /* 0x000000069c067221 */ /* 0x000fc60000010000 */
[----:B------:R-:W-:Y:S01]  /*1ee10*/  FADD.FTZ R7, R163, R7 ;  /* 0x00000007a3077221 */ /* 0x000fe20000010000 */
[----:B------:R-:W-:-:S02]  /*1ee20*/  FADD.FTZ R6, R157, R6 ;  /* 0x000000069d067221 */ /* 0x000fc40000010000 */
[----:B------:R-:W2:Y:S01]  /*1ee30*/  MUFU.EX2 R209, R209 ;  /* 0x000000d100d17308 */ /* 0x000ea20000000800 */
        /* <DEDUP_REMOVED lines=48> */
[----:B-1----:R-:W-:Y:S01]  /*1f140*/  FADD.FTZ R208, R214, R7 ;  /* 0x00000007d6d07221 */ /* 0x002fe20000010000 */
[----:B0-----:R-:W-:-:S03]  /*1f150*/  FADD.FTZ R7, R11, R6 ;  /* 0x000000060b077221 */ /* 0x001fc60000010000 */
[----:B--2---:R-:W-:Y:S01]  /*1f160*/  FADD.FTZ R6, R209, R208 ;  /* 0x000000d0d1067221 */ /* 0x004fe20000010000 */
[----:B------:R-:W-:Y:S06]  /*1f170*/  @!P1 BRA `(.L_x_2656) ;  /* 0x0000000000049947 */ /* 0x000fec0003800000 */
[----:B------:R-:W-:Y:S01]  /*1f180*/  BPT.TRAP 0x1 ;  /* 0x000000040000795c */ /* 0x000fe20000300000 */
.L_x_2656:
        /* <DEDUP_REMOVED lines=168> */
[----:B------:R-:W-:-:S02]  /*1fc10*/  IMAD.MOV.U32 R14, RZ, RZ, R3 ;  /* 0x000000ffff0e7224 */ /* 0x000fc400078e0003 */
        /* <DEDUP_REMOVED lines=20> */
.L_x_2646:
[----:B------:R-:W-:Y:S05]  /*1fd60*/  WARPSYNC.ALL ;  /* 0x0000000000007948 */ /* 0x000fea0003800000 */
[----:B------:R-:W-:Y:S06]  /*1fd70*/  BAR.ARV 0x8, 0x180 ;  /* 0x0206000000007b1d */ /* 0x000fec0000002000 */
[----:B------:R-:W-:Y:S05]  /*1fd80*/  @!P1 BRA `(.L_x_2658) ;  /* 0x0000000000049947 */ /* 0x000fea0003800000 */
[----:B------:R-:W-:Y:S01]  /*1fd90*/  BPT.TRAP 0x1 ;  /* 0x000000040000795c */ /* 0x000fe20000300000 */
.L_x_2658:
[----:B------:R-:W-:Y:S02]  /*1fda0*/  LEA R12, R234, R18, 0x3 ;  /* 0x00000012ea0c7211 */ /* 0x000fe400078e18ff */
[----:B------:R-:W-:-:S04]  /*1fdb0*/  SHF.L.U32 R4, R235, 0x1f, RZ ;  /* 0x0000001feb047819 */ /* 0x000fc800000006ff */
[----:B------:R0:W1:Y:S01]  /*1fdc0*/  SYNCS.PHASECHK.TRANS64.TRYWAIT P0, [R12+URZ+0x38850], R4 ;  /* 0x038850040c0075a7 */ /* 0x000062000800017f */
[----:B------:R-:W-:Y:S05]  /*1fdd0*/  @!P1 BRA `(.L_x_2659) ;  /* 0x0000000000049947 */ /* 0x000fea0003800000 */
[----:B------:R-:W-:Y:S01]  /*1fde0*/  BPT.TRAP 0x1 ;  /* 0x000000040000795c */ /* 0x000fe20000300000 */
.L_x_2659:
[----:B-1----:R-:W-:Y:S05]  /*1fdf0*/  @P0 BRA `(.L_x_2660) ;  /* 0x0000000000080947 */ /* 0x002fea0003800000 */
[----:B------:R-:W1:Y:S02]  /*1fe00*/  SYNCS.PHASECHK.TRANS64.TRYWAIT P0, [R12+URZ+0x38850], R4 ;  /* 0x038850040c0075a7 */ /* 0x000e64000800017f */
[----:B-1----:R-:W-:Y:S05]  /*1fe10*/  @!P0 BRA `(.L_x_2661) ;  /* 0x0000012400408947 */ /* 0x002fea0003800000 */
.L_x_2660:
[----:B------:R-:W-:Y:S01]  /*1fe20*/  VIADD R18, R18, 0x400 ;  /* 0x0000040012127836 */ /* 0x000fe20000000000 */
[----:B------:R-:W2:Y:S04]  /*1fe30*/  LDL R15, [R1+0x98] ;  /* 0x00009800010f7983 */ /* 0x000ea80000100800 */
[----:B------:R-:W-:Y:S01]  /*1fe40*/  SHF.R.U32.HI R18, RZ, 0x4, R18 ;  /* 0x00000004ff127819 */ /* 0x000fe20000011612 */
[----:B------:R-:W3:Y:S03]  /*1fe50*/  LDL R14, [R1+0x88] ;  /* 0x00008800010e7983 */ /* 0x000ee60000100800 */
[----:B------:R-:W-:Y:S01]  /*1fe60*/  LOP3.LUT R18, R18, 0x3fff, RZ, 0xc0, !PT ;  /* 0x00003fff12127812 */ /* 0x000fe200078ec0ff */
[----:B------:R-:W4:Y:S01]  /*1fe70*/  LDL R13, [R1+0x68] ;  /* 0x00006800010d7983 */ /* 0x000f220000100800 */
[----:B------:R-:W-:Y:S01]  /*1fe80*/  IMAD.MOV.U32 R5, RZ, RZ, 0x40000040 ;  /* 0x40000040ff057424 */ /* 0x000fe200078e00ff */
[----:B------:R-:W-:Y:S05]  /*1fe90*/  WARPSYNC.ALL ;  /* 0x0000000000007948 */ /* 0x000fea0003800000 */
[----:B------:R-:W-:Y:S01]  /*1fea0*/  LOP3.LUT R18, R18, 0x10000, RZ, 0xfc, !PT ;  /* 0x0001000012127812 */ /* 0x000fe200078efcff */
[----:B------:R-:W-:Y:S01]  /*1feb0*/  WARPGROUP.ARRIVE ;  /* 0x00000000000079c5 */ /* 0x000fe20000000000 */
[----:B------:R-:W-:Y:S01]  /*1fec0*/  R2UR UR7, R5 ;  /* 0x00000000050772ca */ /* 0x000fe200000e0000 */
[----:B------:R-:W-:Y:S01]  /*1fed0*/  IMAD.MOV.U32 R9, RZ, RZ, 0x40000040 ;  /* 0x40000040ff097424 */ /* 0x000fe200078e00ff */
[----:B------:R-:W-:Y:S01]  /*1fee0*/  ULDC.64 UR4, c[0x0][0x9a0] ;  /* 0x0002680000047ab9 */ /* 0x000fe20000000a00 */
[----:B01----:R-:W-:Y:S01]  /*1fef0*/  IMAD R4, R234, 0x800, R18 ;  /* 0x00000800ea047824 */ /* 0x003fe200078e0212 */
[----:B------:R-:W-:-:S03]  /*1ff00*/  ISETP.NE.U32.AND P0, PT, RZ, UR4, PT ;  /* 0x00000004ff007c0c */ /* 0x000fc6000bf05070 */
[C---:B------:R-:W-:Y:S01]  /*1ff10*/  VIADD R8, R4.reuse, 0x2 ;  /* 0x0000000204087836 */ /* 0x040fe20000000000 */
[----:B------:R-:W-:Y:S02]  /*1ff20*/  R2UR UR6, R4 ;  /* 0x00000000040672ca */ /* 0x000fe400000e0000 */
        /* <DEDUP_REMOVED lines=16> */
[----:B------:R-:W-:-:S04]  /*20030*/  @P0 IMAD.WIDE.U32 R8, R14, R8, RZ ;  /* 0x000000080e080225 */ /* 0x000fc800078e00ff */
[----:B------:R-:W-:Y:S02]  /*20040*/  @P0 IMAD.IADD R9, R9, 0x1, R5 ;  /* 0x0000000109090824 */ /* 0x000fe400078e0205 */
[----:B----4-:R-:W-:-:S04]  /*20050*/  @P0 IMAD.WIDE.U32 R8, R13, R10, R8 ;  /* 0x0000000a0d080225 */ /* 0x010fc800078e0008 */
[----:B------:R-:W-:Y:S01]  /*20060*/  @P0 IMAD R11, R13, R11, R9 ;  /* 0x0000000b0d0b0224 */ /* 0x000fe200078e0209 */
[----:B------:R-:W-:-:S04]  /*20070*/  @P0 LEA R10, P2, R8, UR4, 0x2 ;  /* 0x00000004080a0c11 */ /* 0x000fc8000f8410ff */
[----:B------:R-:W-:Y:S01]  /*20080*/  @P0 LEA.HI.X R11, R8, UR5, R11, 0x2, P2 ;  /* 0x00000005080b0c11 */ /* 0x000fe200090f140b */
[----:B------:R-:W-:-:S06]  /*20090*/  IMAD.MOV.U32 R8, RZ, RZ, 0x3f800000 ;  /* 0x3f800000ff087424 */ /* 0x000fcc00078e00ff */
[----:B------:R-:W2:Y:S01]  /*200a0*/  @P0 LDG.E R8, desc[UR40][R10.64] ;  /* 0x000000280a080981 */ /* 0x000ea2000c1e1900 */
[----:B------:R-:W-:Y:S02]  /*200b0*/  VIADD R4, R4, 0x6 ;  /* 0x0000000604047836 */ /* 0x000fe40000000000 */
[----:B------:R-:W-:Y:S01]  /*200c0*/  IMAD.MOV.U32 R5, RZ, RZ, 0x40000040 ;  /* 0x40000040ff057424 */ /* 0x000fe200078e00ff */
[----:B------:R-:W-:Y:S02]  /*200d0*/  WARPGROUP.DEPBAR.LE gsb0, 0x0 ;  /* 0x00008000000079c5 */ /* 0x000fe40000010000 */
[----:B------:R-:W-:-:S06]  /*200e0*/  WARPGROUP.ARRIVE ;  /* 0x00000000000079c5 */ /* 0x000fcc0000000000 */
[----:B------:R-:W-:Y:S01]  /*200f0*/  QGMMA.64x256x32.F32.E4M3.E4M3 R24, R220, gdesc[UR4], R24, gsb0 ;  /* 0x03e00004dc187df3 */ /* 0x000fe20008000818 */
[----:B------:R-:W-:Y:S02]  /*20100*/  R2UR UR6, R4 ;  /* 0x00000000040672ca */ /* 0x000fe400000e0000 */
[----:B------:R-:W-:Y:S02]  /*20110*/  R2UR UR7, R5 ;  /* 0x00000000050772ca */ /* 0x000fe400000e0000 */
[----:B------:R-:W0:Y:S04]  /*20120*/  SHFL.BFLY PT, R5, R7, 0x2, 0x1f ;  /* 0x0c401f0007057f89 */ /* 0x000e2800000e0000 */
[----:B------:R-:W1:Y:S01]  /*20130*/  SHFL.BFLY PT, R4, R6, 0x2, 0x1f ;  /* 0x0c401f0006047f89 */ /* 0x000e6200000e0000 */
[----:B0-----:R-:W-:-:S05]  /*20140*/  FADD.FTZ R7, R5, R7 ;  /* 0x0000000705077221 */ /* 0x001fca0000010000 */
[----:B------:R-:W0:Y:S01]  /*20150*/  SHFL.BFLY PT, R5, R7, 0x1, 0x1f ;  /* 0x0c201f0007057f89 */ /* 0x000e2200000e0000 */
[----:B-1----:R-:W-:-:S05]  /*20160*/  FADD.FTZ R6, R4, R6 ;  /* 0x0000000604067221 */ /* 0x002fca0000010000 */
[----:B------:R-:W1:Y:S01]  /*20170*/  SHFL.BFLY PT, R4, R6, 0x1, 0x1f ;  /* 0x0c201f0006047f89 */ /* 0x000e6200000e0000 */
[----:B0-----:R-:W-:-:S05]  /*20180*/  FADD.FTZ R7, R7, R5 ;  /* 0x0000000507077221 */ /* 0x001fca0000010000 */
[C---:B------:R-:W-:Y:S01]  /*20190*/  FSETP.NE.FTZ.AND P0, PT, R7.reuse, RZ, PT ;  /* 0x000000ff0700720b */ /* 0x040fe20003f15000 */
[----:B------:R-:W-:Y:S02]  /*201a0*/  IMAD.MOV.U32 R5, RZ, RZ, RZ ;  /* 0x000000ffff057224 */ /* 0x000fe400078e00ff */
[----:B------:R-:W-:-:S10]  /*201b0*/  FMUL.FTZ R9, R7, 0.00390625 ;  /* 0x3b80000007097820 */ /* 0x000fd40000410000 */
[----:B------:R1:W-:Y:S01]  /*201c0*/  @P0 MUFU.RCP R5, R7 ;  /* 0x0000000700050308 */ /* 0x0003e20000001000 */
[----:B------:R-:W-:Y:S01]  /*201d0*/  FSETP.NE.FTZ.AND P0, PT, R9, RZ, PT ;  /* 0x000000ff0900720b */ /* 0x000fe20003f15000 */
[----:B-1----:R-:W-:-:S04]  /*201e0*/  FADD.FTZ R7, R6, R4 ;  /* 0x0000000406077221 */ /* 0x002fc80000010000 */
[----:B------:R-:W-:-:S05]  /*201f0*/  FMUL.FTZ R6, R7, 0.00390625 ;  /* 0x3b80000007067820 */ /* 0x000fca0000410000 */
[----:B------:R-:W-:Y:S02]  /*20200*/  FSETP.NE.FTZ.AND P3, PT, R6, RZ, PT ;  /* 0x000000ff0600720b */ /* 0x000fe40003f75000 */
[----:B------:R-:W-:Y:S01]  /*20210*/  FSETP.NE.FTZ.AND P2, PT, R7, RZ, PT ;  /* 0x000000ff0700720b */ /* 0x000fe20003f55000 */
[----:B------:R-:W0:Y:S01]  /*20220*/  @P0 MUFU.LG2 R9, R9 ;  /* 0x0000000900090308 */ /* 0x000e220000000c00 */
[----:B------:R-:W-:-:S09]  /*20230*/  IMAD.MOV.U32 R4, RZ, RZ, RZ ;  /* 0x000000ffff047224 */ /* 0x000fd200078e00ff */
[----:B------:R-:W1:Y:S08]  /*20240*/  @P3 MUFU.LG2 R6, R6 ;  /* 0x0000000600063308 */ /* 0x000e700000000c00 */
[----:B------:R0:W3:Y:S01]  /*20250*/  @P2 MUFU.RCP R4, R7 ;  /* 0x0000000700042308 */ /* 0x0000e20000001000 */
[----:B------:R-:W-:Y:S02]  /*20260*/  WARPGROUP.DEPBAR.LE gsb0, 0x0 ;  /* 0x00008000000079c5 */ /* 0x000fe40000010000 */
[----:B------:R-:W-:-:S06]  /*20270*/  WARPGROUP.ARRIVE ;  /* 0x00000000000079c5 */ /* 0x000fcc0000000000 */
[----:B------:R-:W-:Y:S01]  /*20280*/  QGMMA.64x256x32.F32.E4M3.E4M3 R24, R216, gdesc[UR4], R24, gsb0 ;  /* 0x03e00004d8187df3 */ /* 0x000fe20008000818 */
[----:B0-----:R-:W-:Y:S01]  /*20290*/  @P0 FMUL.FTZ R7, R9, 0.69314718246459960938 ;  /* 0x3f31721809070820 */ /* 0x001fe20000410000 */
[C---:B------:R-:W-:Y:S01]  /*202a0*/  @P0 FMUL.FTZ R9, R2.reuse, 0.69314718246459960938 ;  /* 0x3f31721802090820 */ /* 0x040fe20000410000 */
[----:B------:R-:W-:Y:S01]  /*202b0*/  @P3 FMUL.FTZ R2, R2, 0.69314718246459960938 ;  /* 0x3f31721802023820 */ /* 0x000fe20000410000 */
[----:B-1----:R-:W-:Y:S01]  /*202c0*/  @P3 FMUL.FTZ R6, R6, 0.69314718246459960938 ;  /* 0x3f31721806063820 */ /* 0x002fe20000410000 */
[----:B------:R-:W-:Y:S01]  /*202d0*/  MOV R169, 0xff800000 ;  /* 0xff80000000a97802 */ /* 0x000fe20000000f00 */
[----:B------:R-:W-:Y:S02]  /*202e0*/  IMAD.MOV.U32 R168, RZ, RZ, -0x800000 ;  /* 0xff800000ffa87424 */ /* 0x000fe400078e00ff */
[----:B------:R-:W-:-:S01]  /*202f0*/  @P0 FFMA.FTZ R169, R9, R3, R7 ;  /* 0x0000000309a90223 */ /* 0x000fc20000010007 */
[----:B------:R-:W-:Y:S01]  /*20300*/  @P3 FFMA.FTZ R168, R2, R0, R6 ;  /* 0x0000000002a83223 */ /* 0x000fe20000010006 */
[-C--:B--2---:R-:W-:Y:S01]  /*20310*/  FMUL.FTZ R3, R5, R8.reuse ;  /* 0x0000000805037220 */ /* 0x084fe20000410000 */
[----:B---3--:R-:W-:Y:S01]  /*20320*/  FMUL.FTZ R2, R4, R8 ;  /* 0x0000000804027220 */ /* 0x008fe20000410000 */
[----:B------:R-:W-:-:S02]  /*20330*/  WARPGROUP.DEPBAR.LE gsb0, 0x0 ;  /* 0x00008000000079c5 */ /* 0x000fc40000010000 */
[----:B------:R-:W-:Y:S05]  /*20340*/  @!P1 BRA `(.L_x_2662) ;  /* 0x0000000000049947 */ /* 0x000fea0003800000 */
[----:B------:R-:W-:Y:S01]  /*20350*/  BPT.TRAP 0x1 ;  /* 0x000000040000795c */ /* 0x000fe20000300000 */
.L_x_2662:
        /* <DEDUP_REMOVED lines=139> */
.L_x_2574:
        /* <DEDUP_REMOVED lines=24> */
[----:B------:R-:W-:Y:S01]  /*20d90*/  LOP3.LUT R4, R54, 0x380, RZ, 0xc0, !PT ;  /* 0x0000038036047812 */ /* 0x000fe200078ec0ff */
[----:B------:R-:W-:Y:S01]  /*20da0*/  IMAD.X R55, RZ, RZ, R3, P1 ;  /* 0x000000ffff377224 */ /* 0x000fe200008e0603 */
        /* <DEDUP_REMOVED lines=10> */
[--C-:B------:R-:W-:Y:S01]  /*20e50*/  IMAD.X R31, RZ, RZ, R3.reuse, P5 ;  /* 0x000000ffff1f7224 */ /* 0x100fe200028e0603 */
[----:B------:R-:W-:Y:S02]  /*20e60*/  SHF.R.U64 R35, R35, 0x3, RZ ;  /* 0x0000000323237819 */ /* 0x000fe400000012ff */
[----:B------:R-:W-:Y:S02]  /*20e70*/  IADD3 R42, P2, R2, 0x8040, RZ ;  /* 0x00008040022a7810 */ /* 0x000fe40007f5e0ff */
[----:B------:R-:W-:Y:S02]  /*20e80*/  LOP3.LUT R4, R30, 0x380, RZ, 0xc0, !PT ;  /* 0x000003801e047812 */ /* 0x000fe400078ec0ff */
[----:B------:R-:W-:Y:S02]  /*20e90*/  SHF.R.U64 R47, R47, 0x3, RZ ;  /* 0x000000032f2f7819 */ /* 0x000fe400000012ff */
[----:B------:R-:W-:Y:S01]  /*20ea0*/  LOP3.LUT R34, R35, R34, RZ, 0x3c, !PT ;  /* 0x0000002223227212 */ /* 0x000fe200078e3cff */
[----:B------:R-:W-:Y:S01]  /*20eb0*/  IMAD.X R35, RZ, RZ, R3, P4 ;  /* 0x000000ffff237224 */ /* 0x000fe200020e0603 */
[----:B------:R-:W-:-:S02]  /*20ec0*/  IADD3 R58, P0, R2, 0xc040, RZ ;  /* 0x0000c040023a7810 */ /* 0x000fc40007f1e0ff */
[----:B------:R-:W-:Y:S02]  /*20ed0*/  LOP3.LUT R43, R42, 0x380, RZ, 0xc0, !PT ;  /* 0x000003802a2b7812 */ /* 0x000fe400078ec0ff */
[----:B------:R-:W-:Y:S02]  /*20ee0*/  SHF.R.U64 R4, R4, 0x3, RZ ;  /* 0x0000000304047819 */ /* 0x000fe400000012ff */
[----:B------:R-:W-:Y:S02]  /*20ef0*/  MOV R222, R54 ;  /* 0x0000003600de7202 */ /* 0x000fe40000000f00 */
[----:B------:R-:W-:Y:S02]  /*20f00*/  IADD3 R54, P4, R2, 0x4020, RZ ;  /* 0x0000402002367810 */ /* 0x000fe40007f9e0ff */
[----:B------:R-:W-:Y:S01]  /*20f10*/  LOP3.LUT R46, R47, R46, RZ, 0x3c, !PT ;  /* 0x0000002e2f2e7212 */ /* 0x000fe200078e3cff */
[--C-:B------:R-:W-:Y:S01]  /*20f20*/  IMAD.X R47, RZ, RZ, R3.reuse, P3 ;  /* 0x000000ffff2f7224 */ /* 0x100fe200018e0603 */
[----:B------:R-:W-:Y:S01]  /*20f30*/  LOP3.LUT R59, R58, 0x380, RZ, 0xc0, !PT ;  /* 0x000003803a3b7812 */ /* 0x000fe200078ec0ff */
[----:B------:R-:W-:Y:S01]  /*20f40*/  IMAD.X R55, RZ, RZ, R3, P4 ;  /* 0x000000ffff377224 */ /* 0x000fe200020e0603 */
[----:B------:R-:W-:-:S02]  /*20f50*/  SHF.R.U64 R43, R43, 0x3, RZ ;  /* 0x000000032b2b7819 */ /* 0x000fc400000012ff */
[----:B------:R-:W-:Y:S02]  /*20f60*/  LOP3.LUT R30, R4, R30, RZ, 0x3c, !PT ;  /* 0x0000001e041e7212 */ /* 0x000fe400078e3cff */
[----:B------:R-:W-:Y:S02]  /*20f70*/  IADD3 R14, P1, R2, 0x8020, RZ ;  /* 0x00008020020e7810 */ /* 0x000fe40007f3e0ff */
[----:B------:R-:W-:Y:S02]  /*20f80*/  LOP3.LUT R4, R54, 0x380, RZ, 0xc0, !PT ;  /* 0x0000038036047812 */ /* 0x000fe400078ec0ff */
[----:B------:R-:W-:Y:S02]  /*20f90*/  SHF.R.U64 R59, R59, 0x3, RZ ;  /* 0x000000033b3b7819 */ /* 0x000fe400000012ff */
[----:B------:R-:W-:Y:S01]  /*20fa0*/  LOP3.LUT R42, R43, R42, RZ, 0x3c, !PT ;  /* 0x0000002a2b2a7212 */ /* 0x000fe200078e3cff */
[----:B------:R-:W-:Y:S01]  /*20fb0*/  IMAD.X R43, RZ, RZ, R3, P2 ;  /* 0x000000ffff2b7224 */ /* 0x000fe200010e0603 */
[----:B------:R-:W-:-:S02]  /*20fc0*/  LOP3.LUT R15, R14, 0x380, RZ, 0xc0, !PT ;  /* 0x000003800e0f7812 */ /* 0x000fc400078ec0ff */
[----:B------:R-:W-:Y:S02]  /*20fd0*/  SHF.R.U64 R4, R4, 0x3, RZ ;  /* 0x0000000304047819 */ /* 0x000fe400000012ff */
[----:B------:R-:W-:Y:S02]  /*20fe0*/  MOV R220, R46 ;  /* 0x0000002e00dc7202 */ /* 0x000fe40000000f00 */
[----:B------:R-:W-:Y:S02]  /*20ff0*/  IADD3 R46, P2, R2, 0x4000, RZ ;  /* 0x00004000022e7810 */ /* 0x000fe40007f5e0ff */
[----:B------:R-:W-:Y:S01]  /*21000*/  LOP3.LUT R58, R59, R58, RZ, 0x3c, !PT ;  /* 0x0000003a3b3a7212 */ /* 0x000fe200078e3cff */
[--C-:B------:R-:W-:Y:S01]  /*21010*/  IMAD.X R59, RZ, RZ, R3.reuse, P0 ;  /* 0x000000ffff3b7224 */ /* 0x100fe200000e0603 */
[----:B------:R-:W-:Y:S01]  /*21020*/  SHF.R.U64 R15, R15, 0x3, RZ ;  /* 0x000000030f0f7819 */ /* 0x000fe200000012ff */
[----:B------:R-:W-:Y:S01]  /*21030*/  IMAD.X R47, RZ, RZ, R3, P2 ;  /* 0x000000ffff2f7224 */ /* 0x000fe200010e0603 */
[----:B------:R-:W-:-:S02]  /*21040*/  LOP3.LUT R54, R4, R54, RZ, 0x3c, !PT ;  /* 0x0000003604367212 */ /* 0x000fc400078e3cff */
[----:B------:R-:W-:Y:S02]  /*21050*/  IADD3 R20, P0, R2, 0x8000, RZ ;  /* 0x0000800002147810 */ /* 0x000fe40007f1e0ff */
[----:B------:R-:W-:Y:S02]  /*21060*/  LOP3.LUT R4, R46, 0x380, RZ, 0xc0, !PT ;  /* 0x000003802e047812 */ /* 0x000fe400078ec0ff */
[----:B------:R-:W-:Y:S01]  /*21070*/  LOP3.LUT R14, R15, R14, RZ, 0x3c, !PT ;  /* 0x0000000e0f0e7212 */ /* 0x000fe200078e3cff */
[----:B------:R-:W-:Y:S01]  /*21080*/  IMAD.X R15, RZ, RZ, R3, P1 ;  /* 0x000000ffff0f7224 */ /* 0x000fe200008e0603 */
[----:B------:R-:W-:Y:S02]  /*21090*/  LOP3.LUT R21, R20, 0x380, RZ, 0xc0, !PT ;  /* 0x0000038014157812 */ /* 0x000fe400078ec0ff */
[----:B------:R-:W-:Y:S02]  /*210a0*/  SHF.R.U64 R4, R4, 0x3, RZ ;  /* 0x0000000304047819 */ /* 0x000fe400000012ff */
[----:B------:R-:W-:-:S02]  /*210b0*/  MOV R218, R34 ;  /* 0x0000002200da7202 */ /* 0x000fc40000000f00 */
[----:B------:R-:W-:Y:S02]  /*210c0*/  IADD3 R34, P1, R2, 0x60, RZ ;  /* 0x0000006002227810 */ /* 0x000fe40007f3e0ff */
[----:B------:R-:W-:Y:S02]  /*210d0*/  SHF.R.U64 R21, R21, 0x3, RZ ;  /* 0x0000000315157819 */ /* 0x000fe400000012ff */
[----:B------:R-:W-:Y:S01]  /*210e0*/  LOP3.LUT R46, R4, R46, RZ, 0x3c, !PT ;  /* 0x0000002e042e7212 */ /* 0x000fe200078e3cff */
[--C-:B------:R-:W-:Y:S01]  /*210f0*/  IMAD.X R35, RZ, RZ, R3.reuse, P1 ;  /* 0x000000ffff237224 */ /* 0x100fe200008e0603 */
[----:B------:R-:W-:Y:S02]  /*21100*/  LOP3.LUT R4, R34, 0x380, RZ, 0xc0, !PT ;  /* 0x0000038022047812 */ /* 0x000fe400078ec0ff */
[----:B------:R-:W-:Y:S01]  /*21110*/  LOP3.LUT R20, R21, R20, RZ, 0x3c, !PT ;  /* 0x0000001415147212 */ /* 0x000fe200078e3cff */
[----:B------:R-:W-:Y:S01]  /*21120*/  IMAD.X R21, RZ, RZ, R3, P0 ;  /* 0x000000ffff157224 */ /* 0x000fe200000e0603 */
[----:B------:R-:W-:-:S02]  /*21130*/  SHF.R.U64 R4, R4, 0x3, RZ ;  /* 0x0000000304047819 */ /* 0x000fc400000012ff */
[----:B------:R-:W-:Y:S02]  /*21140*/  MOV R216, R14 ;  /* 0x0000000e00d87202 */ /* 0x000fe40000000f00 */
[----:B------:R-:W-:Y:S02]  /*21150*/  IADD3 R14, P0, R2, 0x40, RZ ;  /* 0x00000040020e7810 */ /* 0x000fe40007f1e0ff */
[----:B------:R-:W-:Y:S02]  /*21160*/  LOP3.LUT R34, R4, R34, RZ, 0x3c, !PT ;  /* 0x0000002204227212 */ /* 0x000fe400078e3cff */
[----:B------:R-:W-:Y:S01]  /*21170*/  LOP3.LUT R4, R14, 0x380, RZ, 0xc0, !PT ;  /* 0x000003800e047812 */ /* 0x000fe200078ec0ff */
[----:B------:R-:W-:Y:S01]  /*21180*/  IMAD.X R15, RZ, RZ, R3, P0 ;  /* 0x000000ffff0f7224 */ /* 0x000fe200000e0603 */
[----:B------:R-:W-:Y:S02]  /*21190*/  IADD3 R26, P3, R2, 0x4060, RZ ;  /* 0x00004060021a7810 */ /* 0x000fe40007f7e0ff */
[----:B------:R-:W-:-:S02]  /*211a0*/  SHF.R.U64 R4, R4, 0x3, RZ ;  /* 0x0000000304047819 */ /* 0x000fc400000012ff */
[----:B------:R-:W-:Y:S02]  /*211b0*/  LOP3.LUT R27, R26, 0x380, RZ, 0xc0, !PT ;  /* 0x000003801a1b7812 */ /* 0x000fe400078ec0ff */
[----:B------:R-:W-:Y:S02]  /*211c0*/  LOP3.LUT R14, R4, R14, RZ, 0x3c, !PT ;  /* 0x0000000e040e7212 */ /* 0x000fe400078e3cff */
[----:B------:R-:W-:Y:S02]  /*211d0*/  SHF.R.U64 R27, R27, 0x3, RZ ;  /* 0x000000031b1b7819 */ /* 0x000fe400000012ff */
[----:B------:R-:W-:Y:S02]  /*211e0*/  MOV R209, R14 ;  /* 0x0000000e00d17202 */ /* 0x000fe40000000f00 */
[----:B------:R-:W-:Y:S02]  /*211f0*/  IADD3 R14, P0, R2, 0x20, RZ ;  /* 0x00000020020e7810 */ /* 0x000fe40007f1e0ff */
[----:B------:R-:W-:-:S02]  /*21200*/  LOP3.LUT R26, R27, R26, RZ, 0x3c, !PT ;  /* 0x0000001a1b1a7212 */ /* 0x000fc400078e3cff */
[----:B------:R-:W-:Y:S01]  /*21210*/  LOP3.LUT R4, R14, 0x380, RZ, 0xc0, !PT ;  /* 0x000003800e047812 */ /* 0x000fe200078ec0ff */
[----:B------:R-:W-:Y:S01]  /*21220*/  IMAD.X R15, RZ, RZ, R3, P0 ;  /* 0x000000ffff0f7224 */ /* 0x000fe200000e0603 */
[----:B------:R-:W-:Y:S02]  /*21230*/  IADD3.X R27, RZ, R3, RZ, P3, !PT ;  /* 0x00000003ff1b7210 */ /* 0x000fe40001ffe4ff */
[----:B------:R-:W-:Y:S02]  /*21240*/  SHF.R.U64 R4, R4, 0x3, RZ ;  /* 0x0000000304047819 */ /* 0x000fe400000012ff */
[----:B------:R-:W-:Y:S02]  /*21250*/  MOV R221, R58 ;  /* 0x0000003a00dd7202 */ /* 0x000fe40000000f00 */
[----:B------:R-:W-:Y:S02]  /*21260*/  LOP3.LUT R14, R4, R14, RZ, 0x3c, !PT ;  /* 0x0000000e040e7212 */ /* 0x000fe400078e3cff */
[----:B------:R-:W-:-:S02]  /*21270*/  LOP3.LUT R4, R2, 0x380, RZ, 0xc0, !PT ;  /* 0x0000038002047812 */ /* 0x000fc400078ec0ff */
[----:B------:R-:W-:Y:S02]  /*21280*/  MOV R208, R14 ;  /* 0x0000000e00d07202 */ /* 0x000fe40000000f00 */
[----:B------:R-:W-:Y:S02]  /*21290*/  SHF.R.U64 R4, R4, 0x3, RZ ;  /* 0x0000000304047819 */ /* 0x000fe400000012ff */
[----:B------:R-:W-:Y:S02]  /*212a0*/  MOV R219, R50 ;  /* 0x0000003200db7202 */ /* 0x000fe40000000f00 */
[----:B------:R-:W-:Y:S02]  /*212b0*/  LOP3.LUT R2, R4, R2, RZ, 0x3c, !PT ;  /* 0x0000000204027212 */ /* 0x000fe400078e3cff */
[----:B------:R-:W-:Y:S02]  /*212c0*/  MOV R217, R42 ;  /* 0x0000002a00d97202 */ /* 0x000fe40000000f00 */
[----:B------:R-:W-:-:S02]  /*212d0*/  MOV R207, R2 ;  /* 0x0000000200cf7202 */ /* 0x000fc40000000f00 */
[----:B---3--:R-:W-:Y:S02]  /*212e0*/  LOP3.LUT P0, R2, R224, 0x3, RZ, 0xc0, !PT ;  /* 0x00000003e0027812 */ /* 0x008fe4000780c0ff */
[----:B------:R-:W-:Y:S02]  /*212f0*/  MOV R215, R20 ;  /* 0x0000001400d77202 */ /* 0x000fe40000000f00 */
[----:B------:R-:W-:Y:S01]  /*21300*/  ISETP.EQ.OR P0, PT, R2, 0x3, !P0 ;  /* 0x000000030200780c */ /* 0x000fe20004702670 */
[----:B------:R-:W-:Y:S01]  /*21310*/  IMAD.SHL.U32 R2, R224, 0x4, RZ ;  /* 0x00000004e0027824 */ /* 0x000fe200078e00ff */
[----:B------:R-:W-:Y:S02]  /*21320*/  MOV R214, R26 ;  /* 0x0000001a00d67202 */ /* 0x000fe40000000f00 */
[----:B------:R-:W-:Y:S02]  /*21330*/  SEL R14, R0, R6, P0 ;  /* 0x00000006000e7207 */ /* 0x000fe40000000000 */
[----:B------:R-:W-:-:S02]  /*21340*/  LOP3.LUT R2, R2, 0xc, RZ, 0xc0, !PT ;  /* 0x0000000c02027812 */ /* 0x000fc400078ec0ff */
[----:B------:R-:W-:Y:S02]  /*21350*/  SEL R6, R6, R0, P0 ;  /* 0x0000000006067207 */ /* 0x000fe40000000000 */
[----:B------:R-:W-:Y:S02]  /*21360*/  IADD3 R2, P1, R2, UR4, RZ ;  /* 0x0000000402027c10 */ /* 0x000fe4000ff3e0ff */
[----:B------:R-:W-:Y:S01]  /*21370*/  SEL R4, R5, R25, P0 ;  /* 0x0000001905047207 */ /* 0x000fe20000000000 */
[----:B------:R-:W-:Y:S01]  /*21380*/  UMOV UR4, 0xffffffff ;  /* 0xffffffff00047882 */ /* 0x000fe20000000000 */
[----:B------:R-:W-:Y:S01]  /*21390*/  MOV R213, R30 ;  /* 0x0000001e00d57202 */ /* 0x000fe20000000f00 */
[----:B------:R-:W-:Y:S01]  /*213a0*/  IMAD.X R3, RZ, RZ, UR5, P1 ;  /* 0x00000005ff037e24 */ /* 0x000fe200088e06ff */
[----:B------:R-:W-:Y:S02]  /*213b0*/  MOV R212, R54 ;  /* 0x0000003600d47202 */ /* 0x000fe40000000f00 */
[----:B------:R-:W-:-:S02]  /*213c0*/  MOV R211, R46 ;  /* 0x0000002e00d37202 */ /* 0x000fc40000000f00 */
[----:B------:R1:W5:Y:S01]  /*213d0*/  LDG.E.CONSTANT R0, desc[UR40][R2.64] ;  /* 0x0000002802007981 */ /* 0x000362000c1e9900 */
[----:B------:R-:W-:Y:S02]  /*213e0*/  MOV R210, R34 ;  /* 0x0000002200d27202 */ /* 0x000fe40000000f00 */
[----:B------:R-:W-:Y:S01]  /*213f0*/  SEL R5, R25, R5, P0 ;  /* 0x0000000519057207 */ /* 0x000fe20000000000 */
[----:B------:R-:W-:Y:S06]  /*21400*/  BRA.DIV UR4, `(.L_x_2665) ;  /* 0x0000010e04d87947 */ /* 0x000fec000b800000 */
[----:B------:R-:W-:Y:S01]  /*21410*/  SEL R91, R62, R63, P0 ;  /* 0x0000003f3e5b7207 */ /* 0x000fe20000000000 */
[----:B-----5:R-:W-:Y:S01]  /*21420*/  SHFL.IDX PT, R4, R4, R0, 0x1c1f ;  /* 0x001c1f0004047589 */ /* 0x020fe200000e0000 */
[----:B------:R-:W-:Y:S02]  /*21430*/  SEL R63, R63, R62, P0 ;  /* 0x0000003e3f3f7207 */ /* 0x000fe40000000000 */
[----:B------:R-:W-:Y:S01]  /*21440*/  SEL R62, R66, R67, P0 ;  /* 0x00000043423e7207 */ /* 0x000fe20000000000 */
[----:B-1----:R-:W-:Y:S01]  /*21450*/  SHFL.IDX PT, R3, R14, R0, 0x1c1f ;  /* 0x001c1f000e037589 */ /* 0x002fe200000e0000 */
        /* <DEDUP_REMOVED lines=30> */
[----:B------:R-:W-:-:S02]  /*21640*/  LOP3.LUT R2, R0, 0x2, RZ, 0x3c, !PT ;  /* 0x0000000200027812 */ /* 0x000fc400078e3cff */
[----:B------:R-:W-:Y:S02]  /*21650*/  SEL R45, R68, R69, P0 ;  /* 0x00000045442d7207 */ /* 0x000fe40000000000 */
[----:B------:R-:W-:Y:S01]  /*21660*/  SEL R27, R80, R81, P0 ;  /* 0x00000051501b7207 */ /* 0x000fe20000000000 */
[----:B------:R-:W1:Y:S01]  /*21670*/  SHFL.IDX PT, R60, R60, R2, 0x1c1f ;  /* 0x001c1f023c3c7589 */ /* 0x000e6200000e0000 */
        /* <DEDUP_REMOVED lines=142> */
[----:B-1----:R-:W-:Y:S01]  /*21f60*/  SEL R185, R46, R60, P0 ;  /* 0x0000003c2eb97207 */ /* 0x002fe20000000000 */
[----:B------:R-:W-:Y:S01]  /*21f70*/  SHFL.IDX PT, R115, R122, R2, 0x1c1f ;  /* 0x001c1f027a737589 */ /* 0x000fe200000e0000 */
[----:B------:R-:W-:Y:S02]  /*21f80*/  SEL R186, R60, R46, P0 ;  /* 0x0000002e3cba7207 */ /* 0x000fe40000000000 */
[----:B------:R-:W-:Y:S01]  /*21f90*/  SEL R103, R150, R151, P0 ;  /* 0x0000009796677207 */ /* 0x000fe20000000000 */
[----:B------:R-:W1:Y:S01]  /*21fa0*/  SHFL.IDX PT, R52, R52, R2, 0x1c1f ;  /* 0x001c1f0234347589 */ /* 0x000e6200000e0000 */
[----:B------:R-:W-:Y:S02]  /*21fb0*/  SEL R205, R166, R147, P0 ;  /* 0x00000093a6cd7207 */ /* 0x000fe40000000000 */
[----:B--2---:R-:W-:Y:S01]  /*21fc0*/  SEL R60, R91, R63, P0 ;  /* 0x0000003f5b3c7207 */ /* 0x004fe20000000000 */
[----:B------:R-:W-:Y:S01]  /*21fd0*/  SHFL.IDX PT, R27, R27, R0, 0x1c1f ;  /* 0x001c1f001b1b7589 */ /* 0x000fe200000e0000 */
[----:B------:R-:W-:-:S02]  /*21fe0*/  SEL R150, R151, R150, P0 ;  /* 0x0000009697967207 */ /* 0x000fc40000000000 */
[----:B------:R-:W-:Y:S01]  /*21ff0*/  SEL R206, R147, R166, P0 ;  /* 0x000000a693ce7207 */ /* 0x000fe20000000000 */
[----:B------:R-:W2:Y:S01]  /*22000*/  SHFL.IDX PT, R26, R26, R2, 0x1c1f ;  /* 0x001c1f021a1a7589 */ /* 0x000ea200000e0000 */
[----:B---3--:R-:W-:Y:S02]  /*22010*/  SEL R182, R45, R68, P0 ;  /* 0x000000442db67207 */ /* 0x008fe40000000000 */
[----:B------:R-:W-:Y:S01]  /*22020*/  SEL R181, R68, R45, P0 ;  /* 0x0000002d44b57207 */ /* 0x000fe20000000000 */
[----:B------:R-:W-:Y:S01]  /*22030*/  SHFL.IDX PT, R122, R119, R0, 0x1c1f ;  /* 0x001c1f00777a7589 */ /* 0x000fe200000e0000 */
[----:B----4-:R-:W-:Y:S02]  /*22040*/  SEL R172, R42, R88, P0 ;  /* 0x000000582aac7207 */ /* 0x010fe40000000000 */
[----:B------:R-:W-:Y:S01]  /*22050*/  SEL R171, R88, R42, P0 ;  /* 0x0000002a58ab7207 */ /* 0x000fe20000000000 */
[----:B------:R-:W-:Y:S01]  /*22060*/  SHFL.IDX PT, R54, R54, R0, 0x1c1f ;  /* 0x001c1f0036367589 */ /* 0x000fe200000e0000 */
[----:B------:R-:W-:-:S02]  /*22070*/  SEL R63, R63, R91, P0 ;  /* 0x0000005b3f3f7207 */ /* 0x000fc40000000000 */
[----:B------:R-:W-:Y:S01]  /*22080*/  SEL R68, R62, R67, P0 ;  /* 0x000000433e447207 */ /* 0x000fe20000000000 */
[----:B------:R-:W3:Y:S01]  /*22090*/  SHFL.IDX PT, R112, R112, R2, 0x1c1f ;  /* 0x001c1f0270707589 */ /* 0x000ee200000e0000 */
[----:B0-----:R-:W-:Y:S02]  /*220a0*/  SEL R88, R82, R94, P0 ;  /* 0x0000005e52587207 */ /* 0x001fe40000000000 */
[----:B------:R-:W-:Y:S01]  /*220b0*/  SEL R91, R83, R98, P0 ;  /* 0x00000062535b7207 */ /* 0x000fe20000000000 */
[----:B------:R-:W0:Y:S01]  /*220c0*/  SHFL.IDX PT, R116, R116, R2, 0x1c1f ;  /* 0x001c1f0274747589 */ /* 0x000e2200000e0000 */
        /* <DEDUP_REMOVED lines=70> */
[----:B---3--:R-:W-:Y:S01]  /*22530*/  SEL R6, R54, R112, P0 ;  /* 0x0000007036067207 */ /* 0x008fe20000000000 */
[----:B------:R-:W-:Y:S01]  /*22540*/  SHFL.IDX PT, R81, R81, R0, 0x1c1f ;  /* 0x001c1f0051517589 */ /* 0x000fe200000e0000 */
[----:B0-----:R-:W-:Y:S02]  /*22550*/  SEL R7, R55, R116, P0 ;  /* 0x0000007437077207 */ /* 0x001fe40000000000 */
[----:B----4-:R-:W-:Y:S01]  /*22560*/  SEL R8, R57, R120, P0 ;  /* 0x0000007839087207 */ /* 0x010fe20000000000 */
[----:B------:R-:W0:Y:S01]  /*22570*/  SHFL.IDX PT, R154, R154, R2, 0x1c1f ;  /* 0x001c1f029a9a7589 */ /* 0x000e2200000e0000 */
        /* <DEDUP_REMOVED lines=10> */
[----:B-1----:R-:W-:Y:S01]  /*22620*/  SEL R27, R77, R158, P0 ;  /* 0x0000009e4d1b7207 */ /* 0x002fe20000000000 */
[----:B------:R-:W1:Y:S01]  /*22630*/  SHFL.IDX PT, R156, R156, R2, 0x1c1f ;  /* 0x001c1f029c9c7589 */ /* 0x000e6200000e0000 */
[----:B--2---:R-:W-:Y:S02]  /*22640*/  SEL R36, R80, R146, P0 ;  /* 0x0000009250247207 */ /* 0x004fe40000000000 */
[----:B------:R-:W-:Y:S01]  /*22650*/  SEL R42, R56, R160, P0 ;  /* 0x000000a0382a7207 */ /* 0x000fe20000000000 */
[----:B------:R-:W-:Y:S01]  /*22660*/  SHFL.IDX PT, R89, R89, R0, 0x1c1f ;  /* 0x001c1f0059597589 */ /* 0x000fe200000e0000 */
[----:B------:R-:W-:Y:S02]  /*22670*/  SEL R43, R73, R152, P0 ;  /* 0x00000098492b7207 */ /* 0x000fe40000000000 */
[----:B------:R-:W-:Y:S01]  /*22680*/  SEL R100, R114, R115, P0 ;  /* 0x0000007372647207 */ /* 0x000fe20000000000 */
[----:B------:R-:W2:Y:S01]  /*22690*/  SHFL.IDX PT, R157, R157, R2, 0x1c1f ;  /* 0x001c1f029d9d7589 */ /* 0x000ea200000e0000 */
[----:B0-----:R-:W-:-:S02]  /*226a0*/  SEL R45, R81, R154, P0 ;  /* 0x0000009a512d7207 */ /* 0x001fc40000000000 */
[----:B------:R-:W-:Y:S01]  /*226b0*/  SEL R54, R112, R54, P0 ;  /* 0x0000003670367207 */ /* 0x000fe20000000000 */
[----:B------:R-:W-:Y:S01]  /*226c0*/  SHFL.IDX PT, R113, R70, R0, 0x1c1f ;  /* 0x001c1f0046717589 */ /* 0x000fe200000e0000 */
[----:B------:R-:W-:Y:S02]  /*226d0*/  SEL R55, R116, R55, P0 ;  /* 0x0000003774377207 */ /* 0x000fe40000000000 */
[----:B------:R-:W-:Y:S01]  /*226e0*/  SEL R57, R120, R57, P0 ;  /* 0x0000003978397207 */ /* 0x000fe20000000000 */
[----:B------:R-:W0:Y:S01]  /*226f0*/  SHFL.IDX PT, R75, R75, R2, 0x1c1f ;  /* 0x001c1f024b4b7589 */ /* 0x000e2200000e0000 */
[----:B---3--:R-:W-:Y:S02]  /*22700*/  SEL R46, R109, R155, P0 ;  /* 0x0000009b6d2e7207 */ /* 0x008fe40000000000 */
[----:B------:R-:W-:Y:S01]  /*22710*/  SEL R58, R124, R58, P0 ;  /* 0x0000003a7c3a7207 */ /* 0x000fe20000000000 */
[----:B------:R-:W-:Y:S01]  /*22720*/  SHFL.IDX PT, R117, R117, R0, 0x1c1f ;  /* 0x001c1f0075757589 */ /* 0x000fe200000e0000 */
[----:B------:R-:W-:-:S02]  /*22730*/  SEL R59, R128, R59, P0 ;  /* 0x0000003b803b7207 */ /* 0x000fc40000000000 */
[----:B------:R-:W-:Y:S01]  /*22740*/  SEL R61, R132, R61, P0 ;  /* 0x0000003d843d7207 */ /* 0x000fe20000000000 */
[----:B------:R-:W3:Y:S01]  /*22750*/  SHFL.IDX PT, R121, R121, R2, 0x1c1f ;  /* 0x001c1f0279797589 */ /* 0x000ee200000e0000 */
[----:B-1----:R-:W-:Y:S02]  /*22760*/  SEL R48, R85, R156, P0 ;  /* 0x0000009c55307207 */ /* 0x002fe40000000000 */
        /* <DEDUP_REMOVED lines=11> */
[----:B0-----:R-:W-:Y:S02]  /*22820*/  SEL R71, R113, R75, P0 ;  /* 0x0000004b71477207 */ /* 0x001fe40000000000 */
[----:B------:R-:W-:Y:S01]  /*22830*/  SEL R56, R160, R56, P0 ;  /* 0x00000038a0387207 */ /* 0x000fe20000000000 */
[----:B------:R-:W-:Y:S01]  /*22840*/  SHFL.IDX PT, R95, R95, R0, 0x1c1f ;  /* 0x001c1f005f5f7589 */ /* 0x000fe200000e0000 */
[----:B------:R-:W-:-:S02]  /*22850*/  SEL R73, R152, R73, P0 ;  /* 0x0000004998497207 */ /* 0x000fc40000000000 */
[----:B------:R-:W-:Y:S01]  /*22860*/  SEL R81, R154, R81, P0 ;  /* 0x000000519a517207 */ /* 0x000fe20000000000 */
[----:B------:R-:W0:Y:S01]  /*22870*/  SHFL.IDX PT, R118, R118, R2, 0x1c1f ;  /* 0x001c1f0276767589 */ /* 0x000e2200000e0000 */
[----:B---3--:R-:W-:Y:S02]  /*22880*/  SEL R78, R117, R121, P0 ;  /* 0x00000079754e7207 */ /* 0x008fe40000000000 */
[----:B------:R-:W-:Y:S01]  /*22890*/  SEL R109, R155, R109, P0 ;  /* 0x0000006d9b6d7207 */ /* 0x000fe20000000000 */
[----:B------:R-:W-:Y:S01]  /*228a0*/  SHFL.IDX PT, R97, R97, R0, 0x1c1f ;  /* 0x001c1f0061617589 */ /* 0x000fe200000e0000 */
[----:B------:R-:W-:Y:S02]  /*228b0*/  SEL R85, R156, R85, P0 ;  /* 0x000000559c557207 */ /* 0x000fe40000000000 */
[----:B------:R-:W-:Y:S01]  /*228c0*/  SEL R89, R157, R89, P0 ;  /* 0x000000599d597207 */ /* 0x000fe20000000000 */
[----:B------:R-:W3:Y:S01]  /*228d0*/  SHFL.IDX PT, R126, R126, R2, 0x1c1f ;  /* 0x001c1f027e7e7589 */ /* 0x000ee200000e0000 */
[----:B-1----:R-:W-:-:S02]  /*228e0*/  SEL R86, R129, R125, P0 ;  /* 0x0000007d81567207 */ /* 0x002fc40000000000 */
[----:B------:R-:W-:Y:S01]  /*228f0*/  SEL R75, R75, R113, P0 ;  /* 0x000000714b4b7207 */ /* 0x000fe20000000000 */
[----:B------:R-:W1:Y:S01]  /*22900*/  SHFL.IDX PT, R119, R130, R2, 0x1c1f ;  /* 0x001c1f0282777589 */ /* 0x000e6200000e0000 */
[----:B------:R-:W-:Y:S02]  /*22910*/  SEL R117, R121, R117, P0 ;  /* 0x0000007579757207 */ /* 0x000fe40000000000 */
[----:B------:R-:W-:Y:S01]  /*22920*/  SEL R125, R125, R129, P0 ;  /* 0x000000817d7d7207 */ /* 0x000fe20000000000 */
[----:B------:R-:W-:Y:S01]  /*22930*/  SHFL.IDX PT, R99, R99, R0, 0x1c1f ;  /* 0x001c1f0063637589 */ /* 0x000fe200000e0000 */
[----:B--2---:R-:W-:Y:S02]  /*22940*/  SEL R96, R90, R110, P0 ;  /* 0x0000006e5a607207 */ /* 0x004fe40000000000 */
[----:B------:R-:W-:Y:S01]  /*22950*/  SEL R90, R110, R90, P0 ;  /* 0x0000005a6e5a7207 */ /* 0x000fe20000000000 */
[----:B------:R-:W2:Y:S01]  /*22960*/  SHFL.IDX PT, R134, R134, R2, 0x1c1f ;  /* 0x001c1f0286867589 */ /* 0x000ea200000e0000 */
[----:B------:R-:W-:-:S03]  /*22970*/  SEL R114, R115, R114, P0 ;  /* 0x0000007273727207 */ /* 0x000fc60000000000 */
[----:B------:R-:W-:Y:S01]  /*22980*/  SHFL.IDX PT, R123, R123, R0, 0x1c1f ;  /* 0x001c1f007b7b7589 */ /* 0x000fe200000e0000 */
[----:B0-----:R-:W-:Y:S02]  /*22990*/  SEL R93, R95, R118, P0 ;  /* 0x000000765f5d7207 */ /* 0x001fe40000000000 */
[----:B------:R-:W-:Y:S01]  /*229a0*/  SEL R95, R118, R95, P0 ;  /* 0x0000005f765f7207 */ /* 0x000fe20000000000 */
[----:B------:R-:W0:Y:S04]  /*229b0*/  SHFL.IDX PT, R127, R138, R2, 0x1c1f ;  /* 0x001c1f028a7f7589 */ /* 0x000e2800000e0000 */
[----:B------:R-:W-:Y:S01]  /*229c0*/  SHFL.IDX PT, R101, R101, R0, 0x1c1f ;  /* 0x001c1f0065657589 */ /* 0x000fe200000e0000 */
[----:B---3--:R-:W-:Y:S02]  /*229d0*/  SEL R102, R97, R126, P0 ;  /* 0x0000007e61667207 */ /* 0x008fe40000000000 */
[----:B------:R-:W-:Y:S01]  /*229e0*/  SEL R97, R126, R97, P0 ;  /* 0x000000617e617207 */ /* 0x000fe20000000000 */
[----:B------:R-:W3:Y:S01]  /*229f0*/  SHFL.IDX PT, R142, R142, R2, 0x1c1f ;  /* 0x001c1f028e8e7589 */ /* 0x000ee200000e0000 */
[----:B-1----:R-:W-:-:S02]  /*22a00*/  SEL R104, R122, R119, P0 ;  /* 0x000000777a687207 */ /* 0x002fc40000000000 */
[----:B------:R-:W-:Y:S01]  /*22a10*/  SEL R119, R119, R122, P0 ;  /* 0x0000007a77777207 */ /* 0x000fe20000000000 */
[----:B------:R-:W1:Y:S04]  /*22a20*/  SHFL.IDX PT, R34, R34, R2, 0x1c1f ;  /* 0x001c1f0222227589 */ /* 0x000e6800000e0000 */
[----:B------:R-:W4:Y:S01]  /*22a30*/  SHFL.IDX PT, R32, R32, R2, 0x1c1f ;  /* 0x001c1f0220207589 */ /* 0x000f2200000e0000 */
[----:B--2---:R-:W-:Y:S02]  /*22a40*/  SEL R105, R99, R134, P0 ;  /* 0x0000008663697207 */ /* 0x004fe40000000000 */
[----:B------:R-:W-:Y:S01]  /*22a50*/  SEL R99, R134, R99, P0 ;  /* 0x0000006386637207 */ /* 0x000fe20000000000 */
[----:B------:R-:W-:Y:S04]  /*22a60*/  SHFL.IDX PT, R31, R31, R0, 0x1c1f ;  /* 0x001c1f001f1f7589 */ /* 0x000fe800000e0000 */
[----:B------:R-:W2:Y:S01]  /*22a70*/  SHFL.IDX PT, R30, R30, R2, 0x1c1f ;  /* 0x001c1f021e1e7589 */ /* 0x000ea200000e0000 */
[----:B0-----:R-:W-:-:S02]  /*22a80*/  SEL R107, R123, R127, P0 ;  /* 0x0000007f7b6b7207 */ /* 0x001fc40000000000 */
[----:B------:R-:W-:Y:S01]  /*22a90*/  SEL R123, R127, R123, P0 ;  /* 0x0000007b7f7b7207 */ /* 0x000fe20000000000 */
[----:B------:R-:W-:Y:S04]  /*22aa0*/  SHFL.IDX PT, R29, R29, R0, 0x1c1f ;  /* 0x001c1f001d1d7589 */ /* 0x000fe800000e0000 */
[----:B------:R-:W0:Y:S01]  /*22ab0*/  SHFL.IDX PT, R28, R28, R2, 0x1c1f ;  /* 0x001c1f021c1c7589 */ /* 0x000e2200000e0000 */
[----:B---3--:R-:W-:Y:S02]  /*22ac0*/  SEL R108, R101, R142, P0 ;  /* 0x0000008e656c7207 */ /* 0x008fe40000000000 */
[----:B------:R-:W-:Y:S01]  /*22ad0*/  SEL R101, R142, R101, P0 ;  /* 0x000000658e657207 */ /* 0x000fe20000000000 */
[----:B------:R-:W3:Y:S01]  /*22ae0*/  SHFL.IDX PT, R70, R205, R0, 0x1c1f ;  /* 0x001c1f00cd467589 */ /* 0x000ee200000e0000 */
[----:B-1----:R-:W-:-:S02]  /*22af0*/  SEL R191, R35, R34, P0 ;  /* 0x0000002223bf7207 */ /* 0x002fc40000000000 */
[----:B------:R-:W-:Y:S01]  /*22b00*/  SEL R192, R34, R35, P0 ;  /* 0x0000002322c07207 */ /* 0x000fe20000000000 */
[----:B------:R-:W1:Y:S01]  /*22b10*/  SHFL.IDX PT, R103, R103, R0, 0x1c1f ;  /* 0x001c1f0067677589 */ /* 0x000e6200000e0000 */
[----:B----4-:R-:W-:Y:S02]  /*22b20*/  SEL R187, R33, R32, P0 ;  /* 0x0000002021bb7207 */ /* 0x010fe40000000000 */
[----:B------:R-:W-:Y:S01]  /*22b30*/  SEL R188, R32, R33, P0 ;  /* 0x0000002120bc7207 */ /* 0x000fe20000000000 */
[----:B------:R-:W4:Y:S04]  /*22b40*/  SHFL.IDX PT, R0, R206, R2, 0x1c1f ;  /* 0x001c1f02ce007589 */ /* 0x000f2800000e0000 */
[----:B------:R3:W1:Y:S01]  /*22b50*/  SHFL.IDX PT, R150, R150, R2, 0x1c1f ;  /* 0x001c1f0296967589 */ /* 0x00066200000e0000 */
[----:B--2---:R-:W-:-:S02]  /*22b60*/  SEL R184, R31, R30, P0 ;  /* 0x0000001e1fb87207 */ /* 0x004fc40000000000 */
[----:B------:R-:W-:Y:S02]  /*22b70*/  SEL R183, R30, R31, P0 ;  /* 0x0000001f1eb77207 */ /* 0x000fe40000000000 */
[----:B0-----:R-:W-:Y:S02]  /*22b80*/  SEL R180, R29, R28, P0 ;  /* 0x0000001c1db47207 */ /* 0x001fe40000000000 */
[----:B------:R-:W-:Y:S01]  /*22b90*/  SEL R179, R28, R29, P0 ;  /* 0x0000001d1cb37207 */ /* 0x000fe20000000000 */
[----:B---3--:R-:W-:-:S07]  /*22ba0*/  IMAD.MOV.U32 R2, RZ, RZ, RZ ;  /* 0x000000ffff027224 */ /* 0x008fce00078e00ff */
.L_x_3016:
[----:B------:R-:W2:Y:S01]  /*22bb0*/  LDL.LU R110, [R1+0x90] ;  /* 0x00009000016e7983 */ /* 0x000ea20000300800 */
[----:B------:R-:W-:Y:S05]  /*22bc0*/  WARPSYNC.ALL ;  /* 0x0000000000007948 */ /* 0x000fea0003800000 */
[----:B------:R-:W3:Y:S01]  /*22bd0*/  LDL.LU R11, [R1+0x94] ;  /* 0x00009400010b7983 */ /* 0x000ee20000300800 */
        /* <DEDUP_REMOVED lines=19> */
[----:B----4-:R-:W-:-:S02]  /*22d10*/  F2FP.BF16.F32.PACK_AB R12, R189, R191 ;  /* 0x000000bfbd0c723e */ /* 0x010fc400000010ff */
        /* <DEDUP_REMOVED lines=8> */
[----:B0-----:R-:W-:Y:S02]  /*22da0*/  F2FP.BF16.F32.PACK_AB R32, R182, R184 ;  /* 0x000000b8b620723e */ /* 0x001fe400000010ff */
        /* <DEDUP_REMOVED lines=19> */
[----:B0-----:R-:W-:-:S03]  /*22ee0*/  F2FP.BF16.F32.PACK_AB R12, R3, R147 ;  /* 0x00000093030c723e */ /* 0x001fc600000010ff */
        /* <DEDUP_REMOVED lines=43> */
[----:B---3--:R-:W-:-:S07]  /*231a0*/  IADD3.X R13, R11, UR5, RZ, P1, !PT ;  /* 0x000000050b0d7c10 */ /* 0x008fce0008ffe4ff */
[----:B------:R-:W5:Y:S01]  /*231b0*/  @P0 LDG.E R2, desc[UR40][R12.64] ;  /* 0x000000280c020981 */ /* 0x000f62000c1e1900 */
[----:B------:R-:W-:-:S04]  /*231c0*/  ISETP.NE.U32.AND P3, PT, RZ, UR6, PT ;  /* 0x00000006ff007c0c */ /* 0x000fc8000bf65070 */
[----:B------:R-:W-:Y:S02]  /*231d0*/  ISETP.NE.AND.EX P3, PT, RZ, UR7, PT, P3 ;  /* 0x00000007ff007c0c */ /* 0x000fe4000bf65330 */
[----:B------:R-:W-:-:S11]  /*231e0*/  ISETP.GT.AND P2, PT, R223, 0x1, PT ;  /* 0x00000001df00780c */ /* 0x000fd60003f44270 */
[----:B------:R-:W-:Y:S01]  /*231f0*/  @P3 IADD3 R14, P1, R110, UR6, RZ ;  /* 0x000000066e0e3c10 */ /* 0x000fe2000ff3e0ff */
[----:B------:R-:W-:Y:S01]  /*23200*/  ULDC UR6, c[0x0][0xa88] ;  /* 0x0002a20000067ab9 */ /* 0x000fe20000000800 */
[----:B------:R-:W-:Y:S02]  /*23210*/  IMAD.MOV.U32 R110, RZ, RZ, 0x9b8 ;  /* 0x000009b8ff6e7424 */ /* 0x000fe400078e00ff */
[----:B------:R-:W-:Y:S01]  /*23220*/  IMAD.U32 R0, RZ, RZ, UR6 ;  /* 0x00000006ff007e24 */ /* 0x000fe2000f8e00ff */
[----:B------:R-:W-:Y:S02]  /*23230*/  @P3 IADD3.X R15, R11, UR7, RZ, P1, !PT ;  /* 0x000000070b0f3c10 */ /* 0x000fe40008ffe4ff */
[----:B------:R-:W-:-:S03]  /*23240*/  SEL R110, R110, 0x978, P2 ;  /* 0x000009786e6e7807 */ /* 0x000fc60001000000 */
[----:B------:R0:W5:Y:S01]  /*23250*/  @P3 LDG.E R0, desc[UR40][R14.64] ;  /* 0x000000280e003981 */ /* 0x000162000c1e1900 */
[----:B------:R1:W2:Y:S01]  /*23260*/  LDC.64 R34, c[0x0][R110+0x218] ;  /* 0x000086006e227b82 */ /* 0x0002a20000000a00 */
[----:B------:R-:W-:-:S07]  /*23270*/  ISETP.NE.AND P1, PT, R120, 0x1, PT ;  /* 0x000000017800780c */ /* 0x000fce0003f25270 */
[----:B------:R1:W3:Y:S08]  /*23280*/  LDC.64 R32, c[0x0][R110+0x228] ;  /* 0x00008a006e207b82 */ /* 0x0002f00000000a00 */
[----:B0-----:R1:W0:Y:S08]  /*23290*/  LDC.64 R14, c[0x0][R110+0x220] ;  /* 0x000088006e0e7b82 */ /* 0x0012300000000a00 */
[----:B------:R-:W4:Y:S08]  /*232a0*/  @P1 LDC R103, c[0x0][0xbec] ;  /* 0x0002fb00ff671b82 */ /* 0x000f300000000800 */
[----:B------:R-:W0:Y:S01]  /*232b0*/  @P1 LDC R11, c[0x0][0xbf0] ;  /* 0x0002fc00ff0b1b82 */ /* 0x000e220000000800 */
[----:B-1----:R-:W-:Y:S05]  /*232c0*/  @P3 BRA `(.L_x_2666) ;  /* 0x0000000000103947 */ /* 0x002fea0003800000 */
[----:B------:R-:W-:Y:S05]  /*232d0*/  @!P0 BRA `(.L_x_2666) ;  /* 0x00000000000c8947 */ /* 0x000fea0003800000 */
[----:B-----5:R-:W2:Y:S04]  /*232e0*/  LDG.E R0, desc[UR40][R12.64] ;  /* 0x000000280c007981 */ /* 0x020ea8000c1e1900 */
[----:B------:R-:W2:Y:S02]  /*232f0*/  LDG.E R12, desc[UR40][R12.64+0x4] ;  /* 0x000004280c0c7981 */ /* 0x000ea4000c1e1900 */
[----:B--2---:R-:W-:-:S07]  /*23300*/  IMAD.IADD R0, R12, 0x1, -R0 ;  /* 0x000000010c007824 */ /* 0x004fce00078e0a00 */
.L_x_2666:
        /* <DEDUP_REMOVED lines=11> */
[----:B--2---:R-:W-:-:S04]  /*233c0*/  IMAD.IADD R70, R12, 0x1, R124 ;  /* 0x000000010c467824 */ /* 0x004fc800078e027c */
[----:B----4-:R-:W-:Y:S01]  /*233d0*/  @P1 IMAD.HI.U32 R12, R70, R103, RZ ;  /* 0x00000067460c1227 */ /* 0x010fe200078e00ff */
[----:B------:R-:W-:-:S04]  /*233e0*/  MOV R103, R70 ;  /* 0x0000004600677202 */ /* 0x000fc80000000f00 */
[----:B0-----:R-:W-:Y:S02]  /*233f0*/  @P1 SHF.R.U32.HI R103, RZ, R11, R12 ;  /* 0x0000000bff671219 */ /* 0x001fe4000001160c */
[----:B---3--:R-:W-:Y:S02]  /*23400*/  SEL R11, R13, RZ, !P0 ;  /* 0x000000ff0d0b7207 */ /* 0x008fe40004000000 */
[----:B------:R0:W1:Y:S02]  /*23410*/  LDC.64 R12, c[0x0][R110+0x210] ;  /* 0x000084006e0c7b82 */ /* 0x0000640000000a00 */
[----:B0-----:R-:W-:-:S06]  /*23420*/  SEL R110, R112, RZ, !P0 ;  /* 0x000000ff706e7207 */ /* 0x001fcc0004000000 */
[----:B------:R-:W0:Y:S01]  /*23430*/  LDC.64 R112, c[0x0][0xba8] ;  /* 0x0002ea00ff707b82 */ /* 0x000e220000000a00 */
[-C--:B------:R-:W-:Y:S01]  /*23440*/  IMAD R15, R15, R11.reuse, RZ ;  /* 0x0000000b0f0f7224 */ /* 0x080fe200078e02ff */
[----:B------:R-:W-:Y:S01]  /*23450*/  SEL R118, R121, RZ, P2 ;  /* 0x000000ff79767207 */ /* 0x000fe20001000000 */
[----:B------:R-:W-:Y:S02]  /*23460*/  IMAD R115, R35, R122, RZ ;  /* 0x0000007a23737224 */ /* 0x000fe400078e02ff */
[C---:B------:R-:W-:Y:S02]  /*23470*/  IMAD R110, R14.reuse, R110, R15 ;  /* 0x0000006e0e6e7224 */ /* 0x040fe400078e020f */
[----:B------:R-:W-:-:S04]  /*23480*/  IMAD.WIDE.U32 R14, R14, R11, RZ ;  /* 0x0000000b0e0e7225 */ /* 0x000fc800078e00ff */
[----:B------:R-:W-:-:S04]  /*23490*/  IMAD.WIDE.U32 R34, R34, R122, RZ ;  /* 0x0000007a22227225 */ /* 0x000fc800078e00ff */
[----:B------:R-:W-:Y:S01]  /*234a0*/  IMAD R116, R33, R118, RZ ;  /* 0x0000007621747224 */ /* 0x000fe200078e02ff */
[----:B------:R-:W-:Y:S01]  /*234b0*/  IADD3 R14, P0, P3, R14, R34, R2 ;  /* 0x000000220e0e7210 */ /* 0x000fe20007b1e002 */
[----:B------:R-:W-:-:S04]  /*234c0*/  IMAD.WIDE.U32 R32, R32, R118, RZ ;  /* 0x0000007620207225 */ /* 0x000fc800078e00ff */
[----:B------:R-:W-:Y:S02]  /*234d0*/  IMAD.IADD R110, R15, 0x1, R110 ;  /* 0x000000010f6e7824 */ /* 0x000fe400078e026e */
[----:B------:R-:W-:Y:S01]  /*234e0*/  IMAD.IADD R115, R35, 0x1, R115 ;  /* 0x0000000123737824 */ /* 0x000fe200078e0273 */
[----:B------:R-:W-:Y:S01]  /*234f0*/  SHF.R.S32.HI R35, RZ, 0x1f, R2 ;  /* 0x0000001fff237819 */ /* 0x000fe20000011402 */
[----:B------:R-:W-:Y:S01]  /*23500*/  IMAD.IADD R116, R33, 0x1, R116 ;  /* 0x0000000121747824 */ /* 0x000fe200078e0274 */
[----:B------:R-:W-:Y:S01]  /*23510*/  IADD3 R32, P4, P5, R103, R14, R32 ;  /* 0x0000000e67207210 */ /* 0x000fe20007d9e020 */
[----:B0-----:R-:W0:Y:S01]  /*23520*/  @!P2 LDC R112, c[0x0][0xb50] ;  /* 0x0002d400ff70ab82 */ /* 0x001e220000000800 */
[----:B------:R-:W-:Y:S02]  /*23530*/  IADD3.X R110, R110, R115, R35, P0, P3 ;  /* 0x000000736e6e7210 */ /* 0x000fe400007e6423 */
[----:B------:R-:W-:-:S04]  /*23540*/  SHF.R.S32.HI R14, RZ, 0x1f, R103 ;  /* 0x0000001fff0e7819 */ /* 0x000fc80000011467 */
[----:B------:R-:W-:Y:S01]  /*23550*/  IADD3.X R33, R14, R110, R116, P4, P5 ;  /* 0x0000006e0e217210 */ /* 0x000fe200027ea474 */
[----:B------:R-:W2:Y:S01]  /*23560*/  @!P2 LDC R113, c[0x0][0xb54] ;  /* 0x0002d500ff71ab82 */ /* 0x000ea20000000800 */
[----:B------:R-:W-:-:S04]  /*23570*/  IMAD.MOV R14, RZ, RZ, -R103 ;  /* 0x000000ffff0e7224 */ /* 0x000fc800078e0a67 */
[----:B------:R-:W-:-:S04]  /*23580*/  IMAD R14, R120, R14, R70 ;  /* 0x0000000e780e7224 */ /* 0x000fc800078e0246 */
[-C--:B-1----:R-:W-:Y:S01]  /*23590*/  IMAD R13, R13, R14.reuse, RZ ;  /* 0x0000000e0d0d7224 */ /* 0x082fe200078e02ff */
[----:B------:R-:W-:Y:S01]  /*235a0*/  SHF.R.S32.HI R15, RZ, 0x1f, R14 ;  /* 0x0000001fff0f7819 */ /* 0x000fe2000001140e */
[----:B------:R-:W-:-:S04]  /*235b0*/  IMAD.WIDE.U32 R32, R12, R14, R32 ;  /* 0x0000000e0c207225 */ /* 0x000fc800078e0020 */
[----:B------:R-:W-:Y:S01]  /*235c0*/  IMAD R13, R12, R15, R13 ;  /* 0x0000000f0c0d7224 */ /* 0x000fe200078e020d */
[----:B0-----:R-:W-:-:S03]  /*235d0*/  LEA R112, P0, R32, R112, 0x2 ;  /* 0x0000007020707211 */ /* 0x001fc600078010ff */
[----:B------:R-:W-:-:S05]  /*235e0*/  IMAD.IADD R13, R33, 0x1, R13 ;  /* 0x00000001210d7824 */ /* 0x000fca00078e020d */
[----:B--2---:R-:W-:Y:S01]  /*235f0*/  LEA.HI.X R113, R32, R113, R13, 0x2, P0 ;  /* 0x0000007120717211 */ /* 0x004fe200000f140d */
[----:B------:R-:W-:Y:S01]  /*23600*/  SHFL.IDX PT, R12, R112, RZ, 0x1c1f ;  /* 0x001c1fff700c7589 */ /* 0x000fe200000e0000 */
[----:B------:R-:W-:-:S03]  /*23610*/  IMAD.IADD R32, R127, 0x1, R124 ;  /* 0x000000017f207824 */ /* 0x000fc600078e027c */
        /* <DEDUP_REMOVED lines=10> */
[----:B------:R-:W-:Y:S01]  /*236c0*/  VIADD R8, R224, 0xffffff80 ;  /* 0xffffff80e0087836 */ /* 0x000fe20000000000 */
[----:B------:R-:W1:Y:S01]  /*236d0*/  @P1 LDC R9, c[0x0][0xbec] ;  /* 0x0002fb00ff091b82 */ /* 0x000e620000000800 */
[----:B------:R-:W-:-:S03]  /*236e0*/  ULDC.64 UR4, c[0x0][0xaa0] ;  /* 0x0002a80000047ab9 */ /* 0x000fc60000000a00 */
[----:B------:R-:W-:-:S04]  /*236f0*/  SHF.R.S32.HI R3, RZ, 0x1f, R8 ;  /* 0x0000001fff037819 */ /* 0x000fc80000011408 */
[----:B------:R-:W-:Y:S01]  /*23700*/  LEA.HI R3, R3, R8, RZ, 0x3 ;  /* 0x0000000803037211 */ /* 0x000fe200078f18ff */
[----:B0-----:R-:W0:Y:S03]  /*23710*/  @P1 LDC R15, c[0x0][0xbf0] ;  /* 0x0002fc00ff0f1b82 */ /* 0x001e260000000800 */
        /* <DEDUP_REMOVED lines=27> */
[----:B------:R-:W-:Y:S01]  /*238d0*/  IMAD R35, R35, UR4, RZ ;  /* 0x0000000423237c24 */ /* 0x000fe2000f8e02ff */
[----:B------:R-:W-:Y:S01]  /*238e0*/  LOP3.LUT R44, R44, R45, RZ, 0x3c, !PT ;  /* 0x0000002d2c2c7212 */ /* 0x000fe200078e3cff */
[----:B------:R-:W-:Y:S01]  /*238f0*/  IMAD.X R45, RZ, RZ, R5, P4 ;  /* 0x000000ffff2d7224 */ /* 0x000fe200020e0605 */
[----:B------:R-:W-:Y:S01]  /*23900*/  IADD3 R69, P5, R4, 0xa000, RZ ;  /* 0x0000a00004457810 */ /* 0x000fe20007fbe0ff */
[----:B------:R-:W5:Y:S01]  /*23910*/  LD.E.128 R24, desc[UR40][R24.64] ;  /* 0x0000002818187980 */ /* 0x000f62000c101d00 */
[----:B------:R-:W-:-:S02]  /*23920*/  IADD3.X R41, RZ, R5, RZ, P3, !PT ;  /* 0x00000005ff297210 */ /* 0x000fc40001ffe4ff */
[C---:B------:R-:W-:Y:S01]  /*23930*/  IADD3 R53, P0, R4.reuse, 0x6000, RZ ;  /* 0x0000600004357810 */ /* 0x040fe20007f1e0ff */
[----:B------:R-:W5:Y:S01]  /*23940*/  LD.E.128 R48, desc[UR40][R48.64] ;  /* 0x0000002830307980 */ /* 0x000f62000c101d00 */
[C---:B------:R-:W-:Y:S02]  /*23950*/  IADD3 R57, P2, R4.reuse, 0x7000, RZ ;  /* 0x0000700004397810 */ /* 0x040fe40007f5e0ff */
[C---:B------:R-:W-:Y:S02]  /*23960*/  IADD3 R61, P3, R4.reuse, 0x8000, RZ ;  /* 0x00008000043d7810 */ /* 0x040fe40007f7e0ff */
[----:B------:R-:W-:Y:S01]  /*23970*/  LOP3.LUT R7, R4, 0x380, RZ, 0xc0, !PT ;  /* 0x0000038004077812 */ /* 0x000fe200078ec0ff */
[----:B------:R-:W-:Y:S01]  /*23980*/  IMAD R35, R2, UR5, R35 ;  /* 0x0000000502237c24 */ /* 0x000fe2000f8e0223 */
[----:B------:R-:W-:Y:S01]  /*23990*/  IADD3 R65, P4, R4, 0x9000, RZ ;  /* 0x0000900004417810 */ /* 0x000fe20007f9e0ff */
[----:B------:R-:W5:Y:S01]  /*239a0*/  LD.E.128 R28, desc[UR40][R28.64] ;  /* 0x000000281c1c7980 */ /* 0x000f62000c101d00 */
[----:B------:R-:W-:-:S02]  /*239b0*/  LOP3.LUT R68, R69, 0x380, RZ, 0xc0, !PT ;  /* 0x0000038045447812 */ /* 0x000fc400078ec0ff */
[----:B------:R-:W-:Y:S01]  /*239c0*/  LOP3.LUT R52, R53, 0x380, RZ, 0xc0, !PT ;  /* 0x0000038035347812 */ /* 0x000fe200078ec0ff */
[----:B------:R-:W5:Y:S01]  /*239d0*/  LD.E.128 R40, desc[UR40][R40.64] ;  /* 0x0000002828287980 */ /* 0x000f62000c101d00 */
[----:B------:R-:W-:Y:S02]  /*239e0*/  LOP3.LUT R56, R57, 0x380, RZ, 0xc0, !PT ;  /* 0x0000038039387812 */ /* 0x000fe400078ec0ff */
[----:B------:R-:W-:Y:S01]  /*239f0*/  LOP3.LUT R60, R61, 0x380, RZ, 0xc0, !PT ;  /* 0x000003803d3c7812 */ /* 0x000fe200078ec0ff */
[----:B------:R-:W5:Y:S01]  /*23a00*/  LD.E.128 R44, desc[UR40][R44.64] ;  /* 0x000000282c2c7980 */ /* 0x000f62000c101d00 */
        /* <DEDUP_REMOVED lines=17> */
[----:B------:R-:W5:Y:S01]  /*23b20*/  LD.E.128 R52, desc[UR40][R52.64] ;  /* 0x0000002834347980 */ /* 0x000f62000c101d00 */
[----:B------:R-:W-:-:S02]  /*23b30*/  IADD3 R73, P0, R4, 0xb000, RZ ;  /* 0x0000b00004497810 */ /* 0x000fc40007f1e0ff */
[C---:B------:R-:W-:Y:S01]  /*23b40*/  IADD3 R77, P2, R4.reuse, 0xc000, RZ ;  /* 0x0000c000044d7810 */ /* 0x040fe20007f5e0ff */
[----:B------:R-:W-:Y:S01]  /*23b50*/  IMAD.X R89, RZ, RZ, R5, P5 ;  /* 0x000000ffff597224 */ /* 0x000fe200028e0605 */
[C---:B------:R-:W-:Y:S01]  /*23b60*/  IADD3 R81, P3, R4.reuse, 0xd000, RZ ;  /* 0x0000d00004517810 */ /* 0x040fe20007f7e0ff */
[----:B------:R-:W5:Y:S01]  /*23b70*/  LD.E.128 R56, desc[UR40][R56.64] ;  /* 0x0000002838387980 */ /* 0x000f62000c101d00 */
[----:B------:R-:W-:Y:S02]  /*23b80*/  IADD3 R85, P4, R4, 0xe000, RZ ;  /* 0x0000e00004557810 */ /* 0x000fe40007f9e0ff */
[----:B------:R-:W-:Y:S01]  /*23b90*/  LOP3.LUT R3, R6, 0x380, RZ, 0xc0, !PT ;  /* 0x0000038006037812 */ /* 0x000fe200078ec0ff */
[----:B------:R-:W5:Y:S01]  /*23ba0*/  LD.E.128 R60, desc[UR40][R60.64] ;  /* 0x000000283c3c7980 */ /* 0x000f62000c101d00 */
[----:B------:R-:W-:Y:S02]  /*23bb0*/  LOP3.LUT R72, R73, 0x380, RZ, 0xc0, !PT ;  /* 0x0000038049487812 */ /* 0x000fe400078ec0ff */
[----:B------:R-:W-:Y:S01]  /*23bc0*/  LOP3.LUT R76, R77, 0x380, RZ, 0xc0, !PT ;  /* 0x000003804d4c7812 */ /* 0x000fe200078ec0ff */
[----:B------:R-:W5:Y:S01]  /*23bd0*/  LD.E.128 R64, desc[UR40][R64.64] ;  /* 0x0000002840407980 */ /* 0x000f62000c101d00 */
[----:B------:R-:W-:-:S02]  /*23be0*/  LOP3.LUT R80, R81, 0x380, RZ, 0xc0, !PT ;  /* 0x0000038051507812 */ /* 0x000fc400078ec0ff */
[----:B------:R-:W-:Y:S01]  /*23bf0*/  LOP3.LUT R84, R85, 0x380, RZ, 0xc0, !PT ;  /* 0x0000038055547812 */ /* 0x000fe200078ec0ff */
[----:B------:R-:W5:Y:S01]  /*23c00*/  LD.E.128 R68, desc[UR40][R68.64] ;  /* 0x0000002844447980 */ /* 0x000f62000c101d00 */
[----:B------:R-:W-:Y:S02]  /*23c10*/  SHF.R.U64 R3, R3, 0x3, RZ ;  /* 0x0000000303037819 */ /* 0x000fe400000012ff */
[----:B------:R-:W-:Y:S02]  /*23c20*/  SHF.R.U64 R72, R72, 0x3, RZ ;  /* 0x0000000348487819 */ /* 0x000fe400000012ff */
[----:B------:R-:W-:Y:S02]  /*23c30*/  SHF.R.U64 R76, R76, 0x3, RZ ;  /* 0x000000034c4c7819 */ /* 0x000fe400000012ff */
[----:B------:R-:W-:Y:S02]  /*23c40*/  SHF.R.U64 R80, R80, 0x3, RZ ;  /* 0x0000000350507819 */ /* 0x000fe400000012ff */
[----:B------:R-:W-:-:S02]  /*23c50*/  SHF.R.U64 R84, R84, 0x3, RZ ;  /* 0x0000000354547819 */ /* 0x000fc400000012ff */
[----:B------:R-:W-:Y:S02]  /*23c60*/  SHF.R.U64 R7, R7, 0x3, RZ ;  /* 0x0000000307077819 */ /* 0x000fe400000012ff */
[----:B------:R-:W-:Y:S01]  /*23c70*/  LOP3.LUT R88, R3, R6, RZ, 0x3c, !PT ;  /* 0x0000000603587212 */ /* 0x000fe200078e3cff */
[----:B------:R-:W-:Y:S01]  /*23c80*/  IMAD.WIDE.U32 R2, R2, UR4, RZ ;  /* 0x0000000402027c25 */ /* 0x000fe2000f8e00ff */
[----:B------:R-:W-:Y:S01]  /*23c90*/  LEA R8, R8, R19, 0x5 ;  /* 0x0000001308087211 */ /* 0x000fe200078e28ff */
        /* <DEDUP_REMOVED lines=11> */
[----:B------:R-:W5:Y:S01]  /*23d50*/  LD.E.128 R72, desc[UR40][R72.64] ;  /* 0x0000002848487980 */ /* 0x000f62000c101d00 */
[----:B------:R-:W-:-:S02]  /*23d60*/  IMAD.IADD R12, R124, 0x1, R8 ;  /* 0x000000017c0c7824 */ /* 0x000fc400078e0208 */
[----:B------:R-:W-:Y:S01]  /*23d70*/  IMAD.WIDE.U32 R2, R122, UR4, R2 ;  /* 0x000000047a027c25 */ /* 0x000fe2000f8e0002 */
[----:B------:R-:W5:Y:S01]  /*23d80*/  LD.E.128 R4, desc[UR40][R4.64] ;  /* 0x0000002804047980 */ /* 0x000f62000c101d00 */
[----:B------:R-:W-:Y:S02]  /*23d90*/  SHF.R.S32.HI R10, RZ, 0x1f, R11 ;  /* 0x0000001fff0a7819 */ /* 0x000fe4000001140b */
[----:B-1----:R-:W-:Y:S01]  /*23da0*/  @P1 IMAD.HI.U32 R8, R12, R9, RZ ;  /* 0x000000090c081227 */ /* 0x002fe200078e00ff */
[----:B------:R-:W5:Y:S04]  /*23db0*/  LD.E.128 R76, desc[UR40][R76.64] ;  /* 0x000000284c4c7980 */ /* 0x000f68000c101d00 */
[----:B------:R-:W5:Y:S04]  /*23dc0*/  LD.E.128 R80, desc[UR40][R80.64] ;  /* 0x0000002850507980 */ /* 0x000f68000c101d00 */
[----:B------:R-:W5:Y:S04]  /*23dd0*/  LD.E.128 R84, desc[UR40][R84.64] ;  /* 0x0000002854547980 */ /* 0x000f68000c101d00 */
[----:B------:R-:W5:Y:S01]  /*23de0*/  LD.E.128 R88, desc[UR40][R88.64] ;  /* 0x0000002858587980 */ /* 0x000f62000c101d00 */
[----:B------:R-:W-:Y:S01]  /*23df0*/  IMAD R3, R122, UR5, R3 ;  /* 0x000000057a037c24 */ /* 0x000fe2000f8e0203 */
[----:B------:R-:W-:Y:S01]  /*23e00*/  ULDC.64 UR4, c[0x0][0xaf0] ;  /* 0x0002bc0000047ab9 */ /* 0x000fe20000000a00 */
[----:B------:R-:W-:Y:S01]  /*23e10*/  @!PT LDS RZ, [RZ] ;  /* 0x00000000fffff984 */ /* 0x000fe20000000800 */
[----:B------:R-:W-:Y:S01]  /*23e20*/  @!PT LDS RZ, [RZ] ;  /* 0x00000000fffff984 */ /* 0x000fe20000000800 */
[----:B------:R-:W-:Y:S01]  /*23e30*/  @!PT LDS RZ, [RZ] ;  /* 0x00000000fffff984 */ /* 0x000fe20000000800 */
[----:B------:R-:W-:Y:S01]  /*23e40*/  @!PT LDS RZ, [RZ] ;  /* 0x00000000fffff984 */ /* 0x000fe20000000800 */
[----:B------:R1:W-:Y:S06]  /*23e50*/  MEMBAR.ALL.CTA ;  /* 0x0000000000007992 */ /* 0x0003ec0000008000 */
[----:B-1----:R-:W1:Y:S01]  /*23e60*/  FENCE.VIEW.ASYNC.S ;  /* 0x00000000000073c6 */ /* 0x002e620000000000 */
[----:B------:R-:W-:Y:S01]  /*23e70*/  IMAD.MOV.U32 R9, RZ, RZ, R12 ;  /* 0x000000ffff097224 */ /* 0x000fe200078e000c */
[----:B0-----:R-:W-:Y:S01]  /*23e80*/  @P1 SHF.R.U32.HI R9, RZ, R15, R8 ;  /* 0x0000000fff091219 */ /* 0x001fe20000011608 */
[----:B------:R-:W-:-:S02]  /*23e90*/  IMAD R10, R10, UR4, RZ ;  /* 0x000000040a0a7c24 */ /* 0x000fc4000f8e02ff */
[----:B------:R-:W-:Y:S01]  /*23ea0*/  IMAD.WIDE.U32 R2, R11, UR4, R2 ;  /* 0x000000040b027c25 */ /* 0x000fe2000f8e0002 */
[----:B------:R-:W-:-:S03]  /*23eb0*/  SHF.R.S32.HI R8, RZ, 0x1f, R9 ;  /* 0x0000001fff087819 */ /* 0x000fc60000011409 */
[----:B------:R-:W-:Y:S01]  /*23ec0*/  IMAD R13, R11, UR5, R10 ;  /* 0x000000050b0d7c24 */ /* 0x000fe2000f8e020a */
[----:B------:R-:W-:Y:S01]  /*23ed0*/  ULDC.64 UR4, c[0x0][0xae0] ;  /* 0x0002b80000047ab9 */ /* 0x000fe20000000a00 */
[----:B------:R-:W-:Y:S02]  /*23ee0*/  IMAD.MOV R11, RZ, RZ, -R9 ;  /* 0x000000ffff0b7224 */ /* 0x000fe400078e0a09 */
        /* <DEDUP_REMOVED lines=23> */
.L_x_3019:
        /* <DEDUP_REMOVED lines=19> */
[-C--:B------:R-:W-:Y:S02]  /*24190*/  @!P1 LEA R10, P5, R35, R14.reuse, 0x1 ;  /* 0x0000000e230a9211 */ /* 0x080fe400078a08ff */
[----:B------:R-:W-:Y:S02]  /*241a0*/  @!P0 LEA R12, P4, R15, R14, 0x1 ;  /* 0x0000000e0f0c8211 */ /* 0x000fe400078808ff */
[-C--:B------:R-:W-:Y:S02]  /*241b0*/  @!P1 LEA.HI.X R11, R35, R20.reuse, R36, 0x1, P5 ;  /* 0x00000014230b9211 */ /* 0x080fe400028f0c24 */
[----:B------:R-:W-:-:S03]  /*241c0*/  @!P0 LEA.HI.X R13, R15, R20, R34, 0x1, P4 ;  /* 0x000000140f0d8211 */ /* 0x000fc600020f0c22 */
[----:B------:R1:W-:Y:S04]  /*241d0*/  @!P1 ST.E.128 desc[UR40][R10.64], R60 ;  /* 0x0000003c0a009985 */ /* 0x0003e8000c101d28 */
[----:B------:R1:W-:Y:S02]  /*241e0*/  @!P0 ST.E.128 desc[UR40][R12.64], R76 ;  /* 0x0000004c0c008985 */ /* 0x0003e4000c101d28 */
.L_x_2670:
[----:B------:R-:W-:Y:S05]  /*241f0*/  BSYNC B1 ;  /* 0x0000000000017941 */ /* 0x000fea0003800000 */
.L_x_2669:
[----:B------:R-:W-:-:S03]  /*24200*/  UMOV UR4, 0xffffffff ;  /* 0xffffffff00047882 */ /* 0x000fc60000000000 */
[----:B------:R-:W-:Y:S05]  /*24210*/  BRA.DIV UR4, `(.L_x_2671) ;  /* 0x0000011e047c7947 */ /* 0x000fea000b800000 */
[----:B-1----:R1:W3:Y:S04]  /*24220*/  SHFL.IDX PT, R9, R32, 0x1, 0x181f ;  /* 0x00381f0020097f89 */ /* 0x0022e800000e0000 */
[----:B--2---:R1:W2:Y:S02]  /*24230*/  SHFL.IDX PT, R14, R21, 0x1, 0x181f ;  /* 0x00381f00150e7f89 */ /* 0x0042a400000e0000 */
.L_x_3023:
        /* <DEDUP_REMOVED lines=26> */
.L_x_2673:
[----:B------:R-:W-:Y:S05]  /*243e0*/  BSYNC B1 ;  /* 0x0000000000017941 */ /* 0x000fea0003800000 */
.L_x_2672:
[----:B------:R-:W-:Y:S01]  /*243f0*/  UMOV UR4, 0xffffffff ;  /* 0xffffffff00047882 */ /* 0x000fe20000000000 */
[----:B------:R-:W-:Y:S02]  /*24400*/  SHF.R.S32.HI R10, RZ, 0x1f, R233 ;  /* 0x0000001fff0a7819 */ /* 0x000fe400000114e9 */
[----:B------:R-:W-:Y:S05]  /*24410*/  BRA.DIV UR4, `(.L_x_2674) ;  /* 0x0000011e04447947 */ /* 0x000fea000b800000 */
[----:B--23--:R2:W3:Y:S04]  /*24420*/  SHFL.IDX PT, R9, R32, 0x2, 0x181f ;  /* 0x00581f0020097f89 */ /* 0x00c4e800000e0000 */
[----:B------:R2:W4:Y:S02]  /*24430*/  SHFL.IDX PT, R14, R21, 0x2, 0x181f ;  /* 0x00581f00150e7f89 */ /* 0x00052400000e0000 */
.L_x_3027:
[----:B------:R-:W-:Y:S01]  /*24440*/  VIADD R3, R33, 0x40 ;  /* 0x0000004021037836 */ /* 0x000fe20000000000 */
[----:B------:R-:W-:Y:S04]  /*24450*/  BSSY B1, `(.L_x_2675) ;  /* 0x0000018000017945 */ /* 0x000fe80003800000 */
        /* <DEDUP_REMOVED lines=23> */
.L_x_2676:
[----:B------:R-:W-:Y:S05]  /*245d0*/  BSYNC B1 ;  /* 0x0000000000017941 */ /* 0x000fea0003800000 */
.L_x_2675:
[----:B------:R-:W-:-:S03]  /*245e0*/  UMOV UR4, 0xffffffff ;  /* 0xffffffff00047882 */ /* 0x000fc60000000000 */
[----:B------:R-:W-:Y:S05]  /*245f0*/  BRA.DIV UR4, `(.L_x_2677) ;  /* 0x0000011e04147947 */ /* 0x000fea000b800000 */
[----:B---3--:R3:W0:Y:S04]  /*24600*/  SHFL.IDX PT, R8, R32, 0x3, 0x181f ;  /* 0x00781f0020087f89 */ /* 0x00862800000e0000 */
[----:B----4-:R3:W4:Y:S02]  /*24610*/  SHFL.IDX PT, R14, R21, 0x3, 0x181f ;  /* 0x00781f00150e7f89 */ /* 0x01072400000e0000 */
.L_x_3031:
        /* <DEDUP_REMOVED lines=26> */
.L_x_2667:
        /* <DEDUP_REMOVED lines=19> */
[----:B------:R-:W-:-:S03]  /*248f0*/  SHF.R.S32.HI R11, RZ, 0x1f, R14 ;  /* 0x0000001fff0b7819 */ /* 0x000fc6000001140e */
[----:B------:R-:W-:Y:S01]  /*24900*/  IADD3 R13, R13, R2, RZ ;  /* 0x000000020d0d7210 */ /* 0x000fe20007ffe0ff */
        /* <DEDUP_REMOVED lines=25> */
.L_x_3034:
        /* <DEDUP_REMOVED lines=24> */
[----:B-1----:R-:W-:Y:S02]  /*24c20*/  @!P0 IMAD.MOV.U32 R13, RZ, RZ, R41 ;  /* 0x000000ffff0d8224 */ /* 0x002fe400078e0029 */
[----:B------:R-:W-:Y:S02]  /*24c30*/  @!P0 IMAD.MOV.U32 R15, RZ, RZ, R201 ;  /* 0x000000ffff0f8224 */ /* 0x000fe400078e00c9 */
        /* <DEDUP_REMOVED lines=18> */
[----:B------:R1:W-:Y:S01]  /*24d60*/  @!P0 ST.E.64 desc[UR40][R12.64], R14 ;  /* 0x0000000e0c008985 */ /* 0x0003e2000c101b28 */
[----:B------:R-:W-:-:S03]  /*24d70*/  ISETP.GE.AND P0, PT, R103, UR4, PT ;  /* 0x0000000467007c0c */ /* 0x000fc6000bf06270 */
[----:B------:R-:W5:Y:S01]  /*24d80*/  LDL R118, [R1+0x188] ;  /* 0x0001880001767983 */ /* 0x000f620000100800 */
[----:B-1----:R-:W-:-:S04]  /*24d90*/  @!P1 LEA R12, P2, R2, R11, 0x2 ;  /* 0x0000000b020c9211 */ /* 0x002fc800078410ff */
[----:B------:R-:W-:Y:S02]  /*24da0*/  @!P1 LEA.HI.X R13, R2, R41, R115, 0x2, P2 ;  /* 0x00000029020d9211 */ /* 0x000fe400010f1473 */
[----:B------:R-:W3:Y:S01]  /*24db0*/  LDL R2, [R1+0x100] ;  /* 0x0001000001027983 */ /* 0x000ee20000100800 */
[----:B------:R-:W-:Y:S01]  /*24dc0*/  @!P1 IMAD.MOV.U32 R14, RZ, RZ, R200 ;  /* 0x000000ffff0e9224 */ /* 0x000fe200078e00c8 */
[----:B------:R-:W-:Y:S02]  /*24dd0*/  @!P1 MOV R15, R198 ;  /* 0x000000c6000f9202 */ /* 0x000fe40000000f00 */
[----:B------:R-:W3:Y:S04]  /*24de0*/  LDL R115, [R1+0x184] ;  /* 0x0001840001737983 */ /* 0x000ee80000100800 */
[----:B------:R1:W-:Y:S02]  /*24df0*/  @!P1 ST.E.64 desc[UR40][R12.64], R14 ;  /* 0x0000000e0c009985 */ /* 0x0003e4000c101b28 */
[----:B-1----:R-:W-:-:S04]  /*24e00*/  @!P0 LEA R12, P2, R103, R11, 0x2 ;  /* 0x0000000b670c8211 */ /* 0x002fc800078410ff */
[----:B------:R-:W-:Y:S02]  /*24e10*/  @!P0 LEA.HI.X R13, R103, R41, R113, 0x2, P2 ;  /* 0x00000029670d8211 */ /* 0x000fe400010f1471 */
[----:B------:R-:W3:Y:S01]  /*24e20*/  LDL R113, [R1+0x180] ;  /* 0x0001800001717983 */ /* 0x000ee20000100800 */
[----:B------:R-:W-:Y:S01]  /*24e30*/  ISETP.GE.AND P1, PT, R33, UR4, PT ;  /* 0x0000000421007c0c */ /* 0x000fe2000bf26270 */
[----:B------:R-:W-:Y:S02]  /*24e40*/  @!P0 IMAD.MOV.U32 R14, RZ, RZ, R195 ;  /* 0x000000ffff0e8224 */ /* 0x000fe400078e00c3 */
[----:B------:R-:W-:Y:S01]  /*24e50*/  @!P0 IMAD.MOV.U32 R15, RZ, RZ, R193 ;  /* 0x000000ffff0f8224 */ /* 0x000fe200078e00c1 */
[----:B------:R-:W3:Y:S04]  /*24e60*/  LDL R103, [R1+0xf8] ;  /* 0x0000f80001677983 */ /* 0x000ee80000100800 */
[----:B------:R1:W-:Y:S01]  /*24e70*/  @!P0 ST.E.64 desc[UR40][R12.64], R14 ;  /* 0x0000000e0c008985 */ /* 0x0003e2000c101b28 */
[----:B------:R-:W-:-:S04]  /*24e80*/  ISETP.GE.AND P0, PT, R112, UR4, PT ;  /* 0x0000000470007c0c */ /* 0x000fc8000bf06270 */
[C---:B-1----:R-:W-:Y:S01]  /*24e90*/  @!P1 LEA R12, P2, R33.reuse, R11, 0x2 ;  /* 0x0000000b210c9211 */ /* 0x042fe200078410ff */
[----:B------:R-:W-:Y:S02]  /*24ea0*/  @!P1 IMAD.MOV.U32 R14, RZ, RZ, R196 ;  /* 0x000000ffff0e9224 */ /* 0x000fe400078e00c4 */
[----:B------:R-:W-:Y:S01]  /*24eb0*/  @!P1 IMAD.MOV.U32 R15, RZ, RZ, R194 ;  /* 0x000000ffff0f9224 */ /* 0x000fe200078e00c2 */
[----:B------:R-:W-:Y:S02]  /*24ec0*/  @!P1 LEA.HI.X R13, R33, R41, R70, 0x2, P2 ;  /* 0x00000029210d9211 */ /* 0x000fe400010f1446 */
[----:B------:R-:W3:Y:S04]  /*24ed0*/  LDL R33, [R1+0x17c] ;  /* 0x00017c0001217983 */ /* 0x000ee80000100800 */
[----:B------:R1:W-:Y:S04]  /*24ee0*/  @!P1 ST.E.64 desc[UR40][R12.64], R14 ;  /* 0x0000000e0c009985 */ /* 0x0003e8000c101b28 */
[----:B------:R-:W3:Y:S01]  /*24ef0*/  LDL R70, [R1+0xf0] ;  /* 0x0000f00001467983 */ /* 0x000ee20000100800 */
[----:B-1----:R-:W-:Y:S01]  /*24f00*/  @!P0 LEA R12, P2, R112, R11, 0x2 ;  /* 0x0000000b700c8211 */ /* 0x002fe200078410ff */
[----:B------:R-:W-:-:S02]  /*24f10*/  @!P0 IMAD.MOV.U32 R14, RZ, RZ, R191 ;  /* 0x000000ffff0e8224 */ /* 0x000fc400078e00bf */
[----:B------:R-:W-:Y:S01]  /*24f20*/  @!P0 IMAD.MOV.U32 R15, RZ, RZ, R189 ;  /* 0x000000ffff0f8224 */ /* 0x000fe200078e00bd */
[----:B------:R-:W-:Y:S02]  /*24f30*/  @!P0 LEA.HI.X R13, R112, R41, R121, 0x2, P2 ;  /* 0x00000029700d8211 */ /* 0x000fe400010f1479 */
[----:B------:R-:W3:Y:S04]  /*24f40*/  LDL R112, [R1+0x178] ;  /* 0x0001780001707983 */ /* 0x000ee80000100800 */
[----:B------:R1:W-:Y:S04]  /*24f50*/  @!P0 ST.E.64 desc[UR40][R12.64], R14 ;  /* 0x0000000e0c008985 */ /* 0x0003e8000c101b28 */
[----:B------:R-:W3:Y:S01]  /*24f60*/  LDL R121, [R1+0xec] ;  /* 0x0000ec0001797983 */ /* 0x000ee20000100800 */
[----:B--2---:R-:W-:-:S13]  /*24f70*/  ISETP.GE.AND P1, PT, R116, UR4, PT ;  /* 0x0000000474007c0c */ /* 0x004fda000bf26270 */
[----:B-1----:R-:W-:Y:S01]  /*24f80*/  @!P1 LEA R12, P2, R116, R11, 0x2 ;  /* 0x0000000b740c9211 */ /* 0x002fe200078410ff */
[----:B------:R-:W-:Y:S02]  /*24f90*/  @!P1 IMAD.MOV.U32 R14, RZ, RZ, R192 ;  /* 0x000000ffff0e9224 */ /* 0x000fe400078e00c0 */
[----:B------:R-:W-:Y:S01]  /*24fa0*/  @!P1 IMAD.MOV.U32 R15, RZ, RZ, R190 ;  /* 0x000000ffff0f9224 */ /* 0x000fe200078e00be */
[----:B----4-:R-:W-:Y:S02]  /*24fb0*/  ISETP.GE.AND P0, PT, R110, UR4, PT ;  /* 0x000000046e007c0c */ /* 0x010fe4000bf06270 */
[----:B-----5:R-:W-:Y:S02]  /*24fc0*/  @!P1 LEA.HI.X R13, R116, R41, R118, 0x2, P2 ;  /* 0x00000029740d9211 */ /* 0x020fe400010f1476 */
[----:B------:R-:W2:Y:S04]  /*24fd0*/  LDL R116, [R1+0xe8] ;  /* 0x0000e80001747983 */ /* 0x000ea80000100800 */
[----:B------:R1:W-:Y:S04]  /*24fe0*/  @!P1 ST.E.64 desc[UR40][R12.64], R14 ;  /* 0x0000000e0c009985 */ /* 0x0003e8000c101b28 */
[----:B------:R-:W4:Y:S01]  /*24ff0*/  LDL R118, [R1+0x168] ;  /* 0x0001680001767983 */ /* 0x000f220000100800 */
[----:B---3--:R-:W-:-:S02]  /*25000*/  ISETP.GE.AND P2, PT, R2, UR4, PT ;  /* 0x0000000402007c0c */ /* 0x008fc4000bf46270 */
[C---:B-1----:R-:W-:Y:S01]  /*25010*/  @!P0 LEA R12, P1, R110.reuse, R11, 0x2 ;  /* 0x0000000b6e0c8211 */ /* 0x042fe200078210ff */
[----:B------:R-:W-:Y:S02]  /*25020*/  @!P0 IMAD.MOV.U32 R14, RZ, RZ, R187 ;  /* 0x000000ffff0e8224 */ /* 0x000fe400078e00bb */
[----:B------:R-:W-:Y:S01]  /*25030*/  @!P0 IMAD.MOV.U32 R15, RZ, RZ, R185 ;  /* 0x000000ffff0f8224 */ /* 0x000fe200078e00b9 */
[----:B------:R-:W-:Y:S02]  /*25040*/  @!P0 LEA.HI.X R13, R110, R41, R115, 0x2, P1 ;  /* 0x000000296e0d8211 */ /* 0x000fe400008f1473 */
[----:B------:R-:W3:Y:S04]  /*25050*/  LDL R110, [R1+0x170] ;  /* 0x00017000016e7983 */ /* 0x000ee80000100800 */
[----:B------:R1:W-:Y:S04]  /*25060*/  @!P0 ST.E.64 desc[UR40][R12.64], R14 ;  /* 0x0000000e0c008985 */ /* 0x0003e8000c101b28 */
[----:B------:R-:W5:Y:S01]  /*25070*/  LDL R115, [R1+0x164] ;  /* 0x0001640001737983 */ /* 0x000f620000100800 */
[----:B-1----:R-:W-:-:S04]  /*25080*/  @!P2 LEA R12, P1, R2, R11, 0x2 ;  /* 0x0000000b020ca211 */ /* 0x002fc800078210ff */
[----:B------:R-:W-:Y:S02]  /*25090*/  @!P2 LEA.HI.X R13, R2, R41, R113, 0x2, P1 ;  /* 0x00000029020da211 */ /* 0x000fe400008f1471 */
[----:B------:R-:W4:Y:S01]  /*250a0*/  LDL R113, [R1+0xe4] ;  /* 0x0000e40001717983 */ /* 0x000f220000100800 */
[----:B------:R-:W-:Y:S01]  /*250b0*/  ISETP.GE.AND P0, PT, R32, UR4, PT ;  /* 0x0000000420007c0c */ /* 0x000fe2000bf06270 */
[----:B------:R-:W-:Y:S01]  /*250c0*/  @!P2 IMAD.MOV.U32 R14, RZ, RZ, R188 ;  /* 0x000000ffff0ea224 */ /* 0x000fe200078e00bc */
[----:B------:R-:W-:Y:S01]  /*250d0*/  ISETP.GE.AND P1, PT, R103, UR4, PT ;  /* 0x0000000467007c0c */ /* 0x000fe2000bf26270 */
[----:B------:R-:W-:Y:S01]  /*250e0*/  @!P2 IMAD.MOV.U32 R15, RZ, RZ, R186 ;  /* 0x000000ffff0fa224 */ /* 0x000fe200078e00ba */
[----:B------:R-:W5:Y:S04]  /*250f0*/  LDL R2, [R1+0xe0] ;  /* 0x0000e00001027983 */ /* 0x000f680000100800 */
[----:B------:R1:W-:Y:S01]  /*25100*/  @!P2 ST.E.64 desc[UR40][R12.64], R14 ;  /* 0x0000000e0c00a985 */ /* 0x0003e2000c101b28 */
[----:B------:R-:W-:-:S04]  /*25110*/  ISETP.GE.AND P2, PT, R120, UR4, PT ;  /* 0x0000000478007c0c */ /* 0x000fc8000bf46270 */
[----:B-1----:R-:W-:-:S04]  /*25120*/  @!P0 LEA R14, P3, R32, R11, 0x2 ;  /* 0x0000000b200e8211 */ /* 0x002fc800078610ff */
[----:B------:R-:W-:Y:S01]  /*25130*/  @!P0 LEA.HI.X R15, R32, R41, R33, 0x2, P3 ;  /* 0x00000029200f8211 */ /* 0x000fe200018f1421 */
[----:B------:R-:W-:Y:S01]  /*25140*/  @!P0 IMAD.MOV.U32 R32, RZ, RZ, R184 ;  /* 0x000000ffff208224 */ /* 0x000fe200078e00b8 */
[----:B------:R-:W-:Y:S02]  /*25150*/  @!P0 MOV R33, R182 ;  /* 0x000000b600218202 */ /* 0x000fe40000000f00 */
[----:B------:R-:W-:Y:S02]  /*25160*/  ISETP.GE.AND P3, PT, R70, UR4, PT ;  /* 0x0000000446007c0c */ /* 0x000fe4000bf66270 */
[C---:B------:R-:W-:Y:S01]  /*25170*/  @!P1 LEA R12, P4, R103.reuse, R11, 0x2 ;  /* 0x0000000b670c9211 */ /* 0x040fe200078810ff */
[----:B------:R1:W-:Y:S03]  /*25180*/  @!P0 ST.E.64 desc[UR40][R14.64], R32 ;  /* 0x000000200e008985 */ /* 0x0003e6000c101b28 */
        /* <DEDUP_REMOVED lines=12> */
[----:B------:R-:W-:Y:S02]  /*25250*/  @!P2 IMAD.MOV.U32 R32, RZ, RZ, R180 ;  /* 0x000000ffff20a224 */ /* 0x000fe400078e00b4 */
[----:B------:R-:W-:-:S05]  /*25260*/  @!P2 IMAD.MOV.U32 R33, RZ, RZ, R178 ;  /* 0x000000ffff21a224 */ /* 0x000fca00078e00b2 */
        /* <DEDUP_REMOVED lines=8> */
[----:B---3--:R-:W-:Y:S02]  /*252f0*/  @!P3 LEA.HI.X R13, R70, R41, R110, 0x2, P5 ;  /* 0x00000029460db211 */ /* 0x008fe400028f146e */
[----:B------:R-:W2:Y:S04]  /*25300*/  LDL R70, [R1+0xd4] ;  /* 0x0000d40001467983 */ /* 0x000ea80000100800 */
[----:B------:R-:W3:Y:S04]  /*25310*/  LDL R110, [R1+0xd0] ;  /* 0x0000d000016e7983 */ /* 0x000ee80000100800 */
[----:B------:R1:W-:Y:S01]  /*25320*/  @!P3 ST.E.64 desc[UR40][R12.64], R32 ;  /* 0x000000200c00b985 */ /* 0x0003e2000c101b28 */
[----:B----4-:R-:W-:Y:S01]  /*25330*/  ISETP.GE.AND P2, PT, R113, UR4, PT ;  /* 0x0000000471007c0c */ /* 0x010fe2000bf46270 */
[----:B-1----:R-:W-:Y:S01]  /*25340*/  @!P0 IMAD.MOV.U32 R32, RZ, RZ, R176 ;  /* 0x000000ffff208224 */ /* 0x002fe200078e00b0 */
[----:B------:R-:W-:Y:S01]  /*25350*/  @!P1 LEA R12, P5, R116, R11, 0x2 ;  /* 0x0000000b740c9211 */ /* 0x000fe200078a10ff */
[----:B------:R-:W-:-:S03]  /*25360*/  @!P0 IMAD.MOV.U32 R33, RZ, RZ, R174 ;  /* 0x000000ffff218224 */ /* 0x000fc600078e00ae */
[----:B------:R-:W-:Y:S02]  /*25370*/  @!P1 LEA.HI.X R13, R116, R41, R118, 0x2, P5 ;  /* 0x00000029740d9211 */ /* 0x000fe400028f1476 */
[----:B------:R-:W4:Y:S04]  /*25380*/  LDL R116, [R1+0x154] ;  /* 0x0001540001747983 */ /* 0x000f280000100800 */
[----:B------:R1:W-:Y:S01]  /*25390*/  @!P0 ST.E.64 desc[UR40][R14.64], R32 ;  /* 0x000000200e008985 */ /* 0x0003e2000c101b28 */
[----:B-----5:R-:W-:-:S03]  /*253a0*/  ISETP.GE.AND P3, PT, R2, UR4, PT ;  /* 0x0000000402007c0c */ /* 0x020fc6000bf66270 */
[----:B------:R-:W5:Y:S01]  /*253b0*/  LDL R118, [R1+0xc4] ;  /* 0x0000c40001767983 */ /* 0x000f620000100800 */
[----:B-1----:R-:W-:-:S04]  /*253c0*/  @!P2 LEA R14, P4, R113, R11, 0x2 ;  /* 0x0000000b710ea211 */ /* 0x002fc800078810ff */
[----:B------:R-:W-:Y:S02]  /*253d0*/  @!P2 LEA.HI.X R15, R113, R41, R115, 0x2, P4 ;  /* 0x00000029710fa211 */ /* 0x000fe400020f1473 */
[----:B------:R-:W5:Y:S01]  /*253e0*/  LDL R113, [R1+0x150] ;  /* 0x0001500001717983 */ /* 0x000f620000100800 */
[----:B------:R-:W-:Y:S02]  /*253f0*/  @!P1 IMAD.MOV.U32 R32, RZ, RZ, R175 ;  /* 0x000000ffff209224 */ /* 0x000fe400078e00af */
[----:B------:R-:W-:Y:S01]  /*25400*/  @!P1 IMAD.MOV.U32 R33, RZ, RZ, R173 ;  /* 0x000000ffff219224 */ /* 0x000fe200078e00ad */
        /* <DEDUP_REMOVED lines=11> */
[----:B------:R-:W-:Y:S02]  /*254c0*/  @!P3 MOV R15, R166 ;  /* 0x000000a6000fb202 */ /* 0x000fe40000000f00 */
[----:B------:R-:W-:-:S03]  /*254d0*/  @!P0 LEA R32, P5, R122, R11, 0x2 ;  /* 0x0000000b7a208211 */ /* 0x000fc600078a10ff */
[----:B------:R1:W-:Y:S01]  /*254e0*/  @!P3 ST.E.64 desc[UR40][R12.64], R14 ;  /* 0x0000000e0c00b985 */ /* 0x0003e2000c101b28 */
[C---:B------:R-:W-:Y:S02]  /*254f0*/  @!P1 LEA R2, P3, R103.reuse, R11, 0x2 ;  /* 0x0000000b67029211 */ /* 0x040fe400078610ff */
[-C--:B------:R-:W-:Y:S02]  /*25500*/  @!P0 LEA.HI.X R33, R122, R41.reuse, R127, 0x2, P5 ;  /* 0x000000297a218211 */ /* 0x080fe400028f147f */
[----:B------:R-:W5:Y:S01]  /*25510*/  LDL R122, [R1+0x148] ;  /* 0x00014800017a7983 */ /* 0x000f620000100800 */
[----:B-1----:R-:W-:Y:S02]  /*25520*/  @!P0 IMAD.MOV.U32 R12, RZ, RZ, R147 ;  /* 0x000000ffff0c8224 */ /* 0x002fe400078e0093 */
[----:B------:R-:W-:Y:S01]  /*25530*/  @!P0 IMAD.MOV.U32 R13, RZ, RZ, R3 ;  /* 0x000000ffff0d8224 */ /* 0x000fe200078e0003 */
        /* <DEDUP_REMOVED lines=10> */
[----:B------:R-:W5:Y:S01]  /*255e0*/  LDL R50, [R1+0x130] ;  /* 0x0001300001327983 */ /* 0x000f620000100800 */
[----:B--2---:R-:W-:-:S02]  /*255f0*/  ISETP.GE.AND P2, PT, R70, UR4, PT ;  /* 0x0000000446007c0c */ /* 0x004fc4000bf46270 */
[----:B---3--:R-:W-:-:S11]  /*25600*/  ISETP.GE.AND P4, PT, R110, UR4, PT ;  /* 0x000000046e007c0c */ /* 0x008fd6000bf86270 */
[-C--:B------:R-:W-:Y:S02]  /*25610*/  @!P2 LEA R14, P3, R70, R11.reuse, 0x2 ;  /* 0x0000000b460ea211 */ /* 0x080fe400078610ff */
[----:B-1----:R-:W-:Y:S02]  /*25620*/  @!P4 LEA R2, P5, R110, R11, 0x2 ;  /* 0x0000000b6e02c211 */ /* 0x002fe400078a10ff */
[-C--:B----4-:R-:W-:Y:S02]  /*25630*/  @!P2 LEA.HI.X R15, R70, R41.reuse, R116, 0x2, P3 ;  /* 0x00000029460fa211 */ /* 0x090fe400018f1474 */
[----:B------:R-:W2:Y:S04]  /*25640*/  LDL R116, [R1+0x140] ;  /* 0x0001400001747983 */ /* 0x000ea80000100800 */
[----:B------:R-:W3:Y:S04]  /*25650*/  LDL R70, [R1+0xb4] ;  /* 0x0000b40001467983 */ /* 0x000ee80000100800 */
[----:B------:R1:W-:Y:S01]  /*25660*/  @!P2 ST.E.64 desc[UR40][R14.64], R4 ;  /* 0x000000040e00a985 */ /* 0x0003e2000c101b28 */
[----:B-----5:R-:W-:Y:S01]  /*25670*/  @!P4 LEA.HI.X R3, R110, R41, R113, 0x2, P5 ;  /* 0x000000296e03c211 */ /* 0x020fe200028f1471 */
[----:B-1----:R-:W-:-:S02]  /*25680*/  @!P4 IMAD.MOV.U32 R4, RZ, RZ, R51 ;  /* 0x000000ffff04c224 */ /* 0x002fc400078e0033 */
[----:B------:R-:W4:Y:S04]  /*25690*/  LDL R113, [R1+0x13c] ;  /* 0x00013c0001717983 */ /* 0x000f280000100800 */
[----:B------:R-:W5:Y:S04]  /*256a0*/  LDL R110, [R1+0x138] ;  /* 0x00013800016e7983 */ /* 0x000f680000100800 */
[----:B------:R-:W5:Y:S04]  /*256b0*/  LDL R51, [R1+0x134] ;  /* 0x0001340001337983 */ /* 0x000f680000100800 */
[----:B------:R-:W5:Y:S04]  /*256c0*/  LDL R15, [R1+0x12c] ;  /* 0x00012c00010f7983 */ /* 0x000f680000100800 */
[----:B------:R-:W5:Y:S01]  /*256d0*/  LDL R14, [R1+0x128] ;  /* 0x00012800010e7983 */ /* 0x000f620000100800 */
[----:B------:R-:W-:-:S02]  /*256e0*/  ISETP.GE.AND P0, PT, R124, UR4, PT ;  /* 0x000000047c007c0c */ /* 0x000fc4000bf06270 */
[----:B------:R-:W-:Y:S01]  /*256f0*/  ISETP.GE.AND P1, PT, R121, UR4, PT ;  /* 0x0000000479007c0c */ /* 0x000fe2000bf26270 */
[----:B------:R-:W-:Y:S01]  /*25700*/  @!P4 IMAD.MOV.U32 R5, RZ, RZ, R53 ;  /* 0x000000ffff05c224 */ /* 0x000fe200078e0035 */
[----:B------:R-:W-:-:S04]  /*25710*/  ISETP.GE.AND P2, PT, R118, UR4, PT ;  /* 0x0000000476007c0c */ /* 0x000fc8000bf46270 */
[----:B------:R1:W-:Y:S01]  /*25720*/  @!P4 ST.E.64 desc[UR40][R2.64], R4 ;  /* 0x000000040200c985 */ /* 0x0003e2000c101b28 */
[----:B------:R-:W-:-:S04]  /*25730*/  ISETP.GE.AND P4, PT, R115, UR4, PT ;  /* 0x0000000473007c0c */ /* 0x000fc8000bf86270 */
[----:B------:R-:W-:-:S04]  /*25740*/  @!P0 LEA R12, P3, R124, R11, 0x2 ;  /* 0x0000000b7c0c8211 */ /* 0x000fc800078610ff */
[----:B------:R-:W-:Y:S02]  /*25750*/  @!P0 LEA.HI.X R13, R124, R41, R126, 0x2, P3 ;  /* 0x000000297c0d8211 */ /* 0x000fe400018f147e */
[----:B-1----:R-:W-:-:S03]  /*25760*/  @!P1 LEA R2, P5, R121, R11, 0x2 ;  /* 0x0000000b79029211 */ /* 0x002fc600078a10ff */
[----:B------:R-:W-:Y:S01]  /*25770*/  @!P0 ST.E.64 desc[UR40][R12.64], R6 ;  /* 0x000000060c008985 */ /* 0x000fe2000c101b28 */
[----:B------:R-:W-:Y:S02]  /*25780*/  ISETP.GE.AND P3, PT, R112, UR4, PT ;  /* 0x0000000470007c0c */ /* 0x000fe4000bf66270 */
[----:B------:R-:W-:Y:S02]  /*25790*/  @!P2 LEA R4, P0, R118, R11, 0x2 ;  /* 0x0000000b7604a211 */ /* 0x000fe400078010ff */
[----:B------:R-:W-:-:S05]  /*257a0*/  @!P1 LEA.HI.X R3, R121, R41, R122, 0x2, P5 ;  /* 0x0000002979039211 */ /* 0x000fca00028f147a */
[----:B------:R1:W-:Y:S01]  /*257b0*/  @!P1 ST.E.64 desc[UR40][R2.64], R54 ;  /* 0x0000003602009985 */ /* 0x0003e2000c101b28 */
[----:B------:R-:W-:Y:S02]  /*257c0*/  @!P2 LEA.HI.X R5, R118, R41, R120, 0x2, P0 ;  /* 0x000000297605a211 */ /* 0x000fe400000f1478 */
[-C--:B-1----:R-:W-:Y:S02]  /*257d0*/  @!P4 LEA R2, P1, R115, R11.reuse, 0x2 ;  /* 0x0000000b7302c211 */ /* 0x082fe400078210ff */
[----:B------:R-:W-:Y:S01]  /*257e0*/  ISETP.GE.AND P0, PT, R103, UR4, PT ;  /* 0x0000000467007c0c */ /* 0x000fe2000bf06270 */
[----:B------:R1:W-:Y:S01]  /*257f0*/  @!P2 ST.E.64 desc[UR40][R4.64], R8 ;  /* 0x000000080400a985 */ /* 0x0003e2000c101b28 */
[----:B------:R-:W-:Y:S01]  /*25800*/  @!P3 LEA R6, P5, R112, R11, 0x2 ;  /* 0x0000000b7006b211 */ /* 0x000fe200078a10ff */
[----:B-1----:R-:W-:Y:S02]  /*25810*/  @!P4 IMAD.MOV.U32 R4, RZ, RZ, R57 ;  /* 0x000000ffff04c224 */ /* 0x002fe400078e0039 */
[----:B------:R-:W-:Y:S01]  /*25820*/  @!P4 IMAD.MOV.U32 R5, RZ, RZ, R58 ;  /* 0x000000ffff05c224 */ /* 0x000fe200078e003a */
[----:B--2---:R-:W-:-:S02]  /*25830*/  @!P4 LEA.HI.X R3, R115, R41, R116, 0x2, P1 ;  /* 0x000000297303c211 */ /* 0x004fc400008f1474 */
[----:B---3--:R-:W-:-:S03]  /*25840*/  ISETP.GE.AND P1, PT, R70, UR4, PT ;  /* 0x0000000446007c0c */ /* 0x008fc6000bf26270 */
[----:B------:R1:W-:Y:S01]  /*25850*/  @!P4 ST.E.64 desc[UR40][R2.64], R4 ;  /* 0x000000040200c985 */ /* 0x0003e2000c101b28 */
[----:B------:R-:W-:Y:S01]  /*25860*/  ISETP.GE.AND P4, PT, R49, UR4, PT ;  /* 0x0000000431007c0c */ /* 0x000fe2000bf86270 */
[----:B-1----:R-:W-:Y:S02]  /*25870*/  @!P3 IMAD.MOV.U32 R2, RZ, RZ, R10 ;  /* 0x000000ffff02b224 */ /* 0x002fe400078e000a */
[----:B------:R-:W-:Y:S01]  /*25880*/  @!P3 IMAD.MOV.U32 R3, RZ, RZ, R20 ;  /* 0x000000ffff03b224 */ /* 0x000fe200078e0014 */
[----:B------:R-:W-:Y:S02]  /*25890*/  @!P0 LEA R4, P2, R103, R11, 0x2 ;  /* 0x0000000b67048211 */ /* 0x000fe400078410ff */
[-C--:B----4-:R-:W-:Y:S02]  /*258a0*/  @!P3 LEA.HI.X R7, R112, R41.reuse, R113, 0x2, P5 ;  /* 0x000000297007b211 */ /* 0x090fe400028f1471 */
[----:B------:R-:W-:Y:S02]  /*258b0*/  ISETP.GE.AND P5, PT, R33, UR4, PT ;  /* 0x0000000421007c0c */ /* 0x000fe4000bfa6270 */
[----:B-----5:R-:W-:Y:S01]  /*258c0*/  @!P0 LEA.HI.X R5, R103, R41, R110, 0x2, P2 ;  /* 0x0000002967058211 */ /* 0x020fe200010f146e */
[----:B------:R1:W-:Y:S01]  /*258d0*/  @!P3 ST.E.64 desc[UR40][R6.64], R2 ;  /* 0x000000020600b985 */ /* 0x0003e2000c101b28 */
[----:B------:R-:W-:Y:S01]  /*258e0*/  ISETP.GE.AND P3, PT, R32, UR4, PT ;  /* 0x0000000420007c0c */ /* 0x000fe2000bf66270 */
[----:B-1----:R-:W-:-:S02]  /*258f0*/  @!P0 IMAD.MOV.U32 R6, RZ, RZ, R59 ;  /* 0x000000ffff068224 */ /* 0x002fc400078e003b */
[----:B------:R-:W-:Y:S01]  /*25900*/  @!P0 IMAD.MOV.U32 R7, RZ, RZ, R61 ;  /* 0x000000ffff078224 */ /* 0x000fe200078e003d */
[----:B------:R-:W-:-:S04]  /*25910*/  @!P1 LEA R2, P2, R70, R11, 0x2 ;  /* 0x0000000b46029211 */ /* 0x000fc800078410ff */
[----:B------:R1:W-:Y:S01]  /*25920*/  @!P0 ST.E.64 desc[UR40][R4.64], R6 ;  /* 0x0000000604008985 */ /* 0x0003e2000c101b28 */
[----:B------:R-:W-:-:S04]  /*25930*/  @!P1 LEA.HI.X R3, R70, R41, R51, 0x2, P2 ;  /* 0x0000002946039211 */ /* 0x000fc800010f1433 */
[----:B------:R-:W-:Y:S02]  /*25940*/  @!P3 IMAD.MOV.U32 R8, RZ, RZ, R69 ;  /* 0x000000ffff08b224 */ /* 0x000fe400078e0045 */
[----:B-1----:R-:W-:Y:S01]  /*25950*/  @!P1 IMAD.MOV.U32 R4, RZ, RZ, R21 ;  /* 0x000000ffff049224 */ /* 0x002fe200078e0015 */
[----:B------:R-:W-:Y:S02]  /*25960*/  @!P1 MOV R5, R24 ;  /* 0x0000001800059202 */ /* 0x000fe40000000f00 */
[----:B------:R-:W-:-:S03]  /*25970*/  @!P4 LEA R6, P0, R49, R11, 0x2 ;  /* 0x0000000b3106c211 */ /* 0x000fc600078010ff */
[----:B------:R1:W-:Y:S01]  /*25980*/  @!P1 ST.E.64 desc[UR40][R2.64], R4 ;  /* 0x0000000402009985 */ /* 0x0003e2000c101b28 */
[----:B------:R-:W-:Y:S01]  /*25990*/  @!P4 LEA.HI.X R7, R49, R41, R50, 0x2, P0 ;  /* 0x000000293107c211 */ /* 0x000fe200000f1432 */
[----:B------:R-:W-:-:S04]  /*259a0*/  @!P3 IMAD.MOV.U32 R9, RZ, RZ, R72 ;  /* 0x000000ffff09b224 */ /* 0x000fc800078e0048 */
[----:B------:R2:W-:Y:S01]  /*259b0*/  @!P4 ST.E.64 desc[UR40][R6.64], R64 ;  /* 0x000000400600c985 */ /* 0x0005e2000c101b28 */
[CC--:B-1----:R-:W-:Y:S02]  /*259c0*/  @!P5 LEA R2, P1, R33.reuse, R11.reuse, 0x2 ;  /* 0x0000000b2102d211 */ /* 0x0c2fe400078210ff */
[C---:B------:R-:W-:Y:S02]  /*259d0*/  @!P3 LEA R4, P2, R32.reuse, R11, 0x2 ;  /* 0x0000000b2004b211 */ /* 0x040fe400078410ff */
[-C--:B------:R-:W-:Y:S01]  /*259e0*/  @!P5 LEA.HI.X R3, R33, R41.reuse, R15, 0x2, P1 ;  /* 0x000000292103d211 */ /* 0x080fe200008f140f */
[----:B--2---:R-:W-:Y:S01]  /*259f0*/  @!P5 IMAD.MOV.U32 R6, RZ, RZ, R25 ;  /* 0x000000ffff06d224 */ /* 0x004fe200078e0019 */
[----:B------:R-:W-:Y:S01]  /*25a00*/  @!P3 LEA.HI.X R5, R32, R41, R14, 0x2, P2 ;  /* 0x000000292005b211 */ /* 0x000fe200010f140e */
[----:B------:R-:W-:-:S05]  /*25a10*/  @!P5 IMAD.MOV.U32 R7, RZ, RZ, R26 ;  /* 0x000000ffff07d224 */ /* 0x000fca00078e001a */
[----:B------:R3:W-:Y:S04]  /*25a20*/  @!P5 ST.E.64 desc[UR40][R2.64], R6 ;  /* 0x000000060200d985 */ /* 0x0007e8000c101b28 */
[----:B------:R3:W-:Y:S02]  /*25a30*/  @!P3 ST.E.64 desc[UR40][R4.64], R8 ;  /* 0x000000080400b985 */ /* 0x0007e4000c101b28 */
.L_x_2681:
[----:B------:R-:W-:Y:S05]  /*25a40*/  BSYNC B1 ;  /* 0x0000000000017941 */ /* 0x000fea0003800000 */
.L_x_2680:
[----:B------:R-:W-:-:S03]  /*25a50*/  UMOV UR4, 0xffffffff ;  /* 0xffffffff00047882 */ /* 0x000fc60000000000 */
[----:B------:R-:W-:Y:S05]  /*25a60*/  BRA.DIV UR4, `(.L_x_2682) ;  /* 0x0000010a04787947 */ /* 0x000fea000b800000 */
[----:B0-----:R-:W0:Y:S04]  /*25a70*/  SHFL.IDX PT, R40, R40, 0x1, 0x1c1f ;  /* 0x003c1f0028287f89 */ /* 0x001e2800000e0000 */
[----:B------:R-:W4:Y:S02]  /*25a80*/  SHFL.IDX PT, R35, R35, 0x1, 0x1c1f ;  /* 0x003c1f0023237f89 */ /* 0x000f2400000e0000 */
.L_x_3038:
        /* <DEDUP_REMOVED lines=49> */
[----:B------:R-:W-:Y:S02]  /*25da0*/  IMAD.MOV.U32 R7, RZ, RZ, R6 ;  /* 0x000000ffff077224 */ /* 0x000fe400078e0006 */
[----:B------:R-:W-:Y:S02]  /*25db0*/  IMAD.MOV.U32 R6, RZ, RZ, R5 ;  /* 0x000000ffff067224 */ /* 0x000fe400078e0005 */
[----:B------:R-:W-:Y:S02]  /*25dc0*/  IMAD.MOV.U32 R5, RZ, RZ, R4 ;  /* 0x000000ffff057224 */ /* 0x000fe400078e0004 */
[----:B------:R-:W-:Y:S02]  /*25dd0*/  IMAD.MOV.U32 R4, RZ, RZ, R3 ;  /* 0x000000ffff047224 */ /* 0x000fe400078e0003 */
[----:B------:R-:W-:-:S02]  /*25de0*/  IMAD.MOV.U32 R3, RZ, RZ, R2 ;  /* 0x000000ffff037224 */ /* 0x000fc400078e0002 */
[----:B------:R-:W3:Y:S01]  /*25df0*/  LDL R2, [R1+0x168] ;  /* 0x0001680001027983 */ /* 0x000ee20000100800 */
[----:B------:R-:W-:Y:S02]  /*25e00*/  IMAD.MOV.U32 R103, RZ, RZ, R58 ;  /* 0x000000ffff677224 */ /* 0x000fe400078e003a */
[----:B------:R-:W-:Y:S02]  /*25e10*/  IMAD.MOV.U32 R58, RZ, RZ, R55 ;  /* 0x000000ffff3a7224 */ /* 0x000fe400078e0037 */
[----:B------:R-:W-:Y:S02]  /*25e20*/  IMAD.MOV.U32 R55, RZ, RZ, R53 ;  /* 0x000000ffff377224 */ /* 0x000fe400078e0035 */
[----:B------:R-:W-:Y:S02]  /*25e30*/  IMAD.MOV.U32 R61, RZ, RZ, R58 ;  /* 0x000000ffff3d7224 */ /* 0x000fe400078e003a */
[----:B------:R-:W-:Y:S01]  /*25e40*/  IMAD.MOV.U32 R112, RZ, RZ, R59 ;  /* 0x000000ffff707224 */ /* 0x000fe200078e003b */
[----:B------:R-:W-:Y:S01]  /*25e50*/  MOV R58, R55 ;  /* 0x00000037003a7202 */ /* 0x000fe20000000f00 */
[----:B------:R-:W-:-:S02]  /*25e60*/  IMAD.MOV.U32 R59, RZ, RZ, R57 ;  /* 0x000000ffff3b7224 */ /* 0x000fc400078e0039 */
[----:B------:R-:W-:Y:S02]  /*25e70*/  IMAD.MOV.U32 R53, RZ, RZ, R50 ;  /* 0x000000ffff357224 */ /* 0x000fe400078e0032 */
[----:B------:R-:W-:Y:S01]  /*25e80*/  IMAD.MOV.U32 R57, RZ, RZ, R54 ;  /* 0x000000ffff397224 */ /* 0x000fe200078e0036 */
[----:B------:R-:W-:Y:S01]  /*25e90*/  MOV R50, R41 ;  /* 0x0000002900327202 */ /* 0x000fe20000000f00 */
[----:B------:R-:W-:Y:S02]  /*25ea0*/  IMAD.MOV.U32 R55, RZ, RZ, R53 ;  /* 0x000000ffff377224 */ /* 0x000fe400078e0035 */
[----:B------:R-:W-:Y:S01]  /*25eb0*/  IMAD.MOV.U32 R115, RZ, RZ, R61 ;  /* 0x000000ffff737224 */ /* 0x000fe200078e003d */
[----:B------:R-:W-:Y:S01]  /*25ec0*/  ISETP.GE.AND P0, PT, R64, UR4, PT ;  /* 0x0000000440007c0c */ /* 0x000fe2000bf06270 */
[----:B------:R-:W-:Y:S02]  /*25ed0*/  IMAD.MOV.U32 R54, RZ, RZ, R51 ;  /* 0x000000ffff367224 */ /* 0x000fe400078e0033 */
[----:B------:R-:W-:-:S02]  /*25ee0*/  IMAD.MOV.U32 R61, RZ, RZ, R59 ;  /* 0x000000ffff3d7224 */ /* 0x000fc400078e003b */
[----:B------:R-:W-:Y:S02]  /*25ef0*/  IMAD.MOV.U32 R41, RZ, RZ, R32 ;  /* 0x000000ffff297224 */ /* 0x000fe400078e0020 */
[----:B------:R-:W-:Y:S02]  /*25f00*/  IMAD.MOV.U32 R53, RZ, RZ, R50 ;  /* 0x000000ffff357224 */ /* 0x000fe400078e0032 */
        /* <DEDUP_REMOVED lines=18> */
[----:B------:R-:W-:Y:S01]  /*26030*/  MOV R49, R41 ;  /* 0x0000002900317202 */ /* 0x000fe20000000f00 */
[----:B------:R-:W-:Y:S01]  /*26040*/  IMAD.MOV.U32 R7, RZ, RZ, R5 ;  /* 0x000000ffff077224 */ /* 0x000fe200078e0005 */
[----:B------:R-:W-:Y:S01]  /*26050*/  MOV R5, R3 ;  /* 0x0000000300057202 */ /* 0x000fe20000000f00 */
[----:B------:R-:W-:-:S02]  /*26060*/  IMAD.MOV.U32 R6, RZ, RZ, R4 ;  /* 0x000000ffff067224 */ /* 0x000fc400078e0004 */
[----:B------:R-:W-:Y:S02]  /*26070*/  IMAD.MOV.U32 R41, RZ, RZ, R33 ;  /* 0x000000ffff297224 */ /* 0x000fe400078e0021 */
[----:B0-----:R-:W-:Y:S02]  /*26080*/  @!P0 IMAD.MOV.U32 R3, RZ, RZ, R40 ;  /* 0x000000ffff038224 */ /* 0x001fe400078e0028 */
[----:B------:R-:W-:Y:S02]  /*26090*/  IMAD.MOV.U32 R69, RZ, RZ, R59 ;  /* 0x000000ffff457224 */ /* 0x000fe400078e003b */
[----:B------:R-:W-:Y:S02]  /*260a0*/  IMAD.MOV.U32 R59, RZ, RZ, R54 ;  /* 0x000000ffff3b7224 */ /* 0x000fe400078e0036 */
[----:B------:R-:W-:Y:S02]  /*260b0*/  IMAD.MOV.U32 R54, RZ, RZ, R41 ;  /* 0x000000ffff367224 */ /* 0x000fe400078e0029 */
[----:B------:R-:W-:Y:S01]  /*260c0*/  IMAD.MOV.U32 R41, RZ, RZ, R6 ;  /* 0x000000ffff297224 */ /* 0x000fe200078e0006 */
[----:B------:R-:W-:Y:S01]  /*260d0*/  @!P1 LEA R6, P4, R120, R35, 0x2 ;  /* 0x0000002378069211 */ /* 0x000fe200078810ff */
[----:B---3--:R-:W-:-:S02]  /*260e0*/  IMAD.MOV.U32 R4, RZ, RZ, R2 ;  /* 0x000000ffff047224 */ /* 0x008fc400078e0002 */
        /* <DEDUP_REMOVED lines=9> */
[----:B------:R-:W-:-:S02]  /*26180*/  IMAD.MOV.U32 R33, RZ, RZ, R32 ;  /* 0x000000ffff217224 */ /* 0x000fc400078e0020 */
[----:B------:R-:W-:Y:S01]  /*26190*/  IMAD.MOV.U32 R65, RZ, RZ, R58 ;  /* 0x000000ffff417224 */ /* 0x000fe200078e003a */
[----:B------:R-:W5:Y:S01]  /*261a0*/  LDL R32, [R1+0x144] ;  /* 0x0001440001207983 */ /* 0x000f620000100800 */
[----:B------:R-:W-:Y:S02]  /*261b0*/  IMAD.MOV.U32 R70, RZ, RZ, R61 ;  /* 0x000000ffff467224 */ /* 0x000fe400078e003d */
[----:B------:R-:W-:Y:S02]  /*261c0*/  IMAD.MOV.U32 R58, RZ, RZ, R53 ;  /* 0x000000ffff3a7224 */ /* 0x000fe400078e0035 */
[----:B------:R-:W-:Y:S02]  /*261d0*/  IMAD.MOV.U32 R61, RZ, RZ, R55 ;  /* 0x000000ffff3d7224 */ /* 0x000fe400078e0037 */
[----:B------:R-:W-:Y:S01]  /*261e0*/  IMAD.MOV.U32 R53, RZ, RZ, R51 ;  /* 0x000000ffff357224 */ /* 0x000fe200078e0033 */
[----:B------:R-:W-:Y:S01]  /*261f0*/  MOV R51, R33 ;  /* 0x0000002100337202 */ /* 0x000fe20000000f00 */
[----:B------:R-:W-:-:S02]  /*26200*/  IMAD.MOV.U32 R55, RZ, RZ, R49 ;  /* 0x000000ffff377224 */ /* 0x000fc400078e0031 */
[----:B------:R-:W-:Y:S02]  /*26210*/  IMAD.MOV.U32 R49, RZ, RZ, R5 ;  /* 0x000000ffff317224 */ /* 0x000fe400078e0005 */
[----:B------:R-:W-:Y:S02]  /*26220*/  IMAD.MOV.U32 R33, RZ, RZ, R4 ;  /* 0x000000ffff217224 */ /* 0x000fe400078e0004 */
[----:B------:R-:W-:Y:S02]  /*26230*/  @!P0 IMAD.MOV.U32 R4, RZ, RZ, R27 ;  /* 0x000000ffff048224 */ /* 0x000fe400078e001b */
        /* <DEDUP_REMOVED lines=9> */
[----:B------:R-:W-:Y:S02]  /*262d0*/  IMAD.MOV.U32 R122, RZ, RZ, R69 ;  /* 0x000000ffff7a7224 */ /* 0x000fe400078e0045 */
[----:B------:R-:W-:Y:S02]  /*262e0*/  IMAD.MOV.U32 R69, RZ, RZ, R64 ;  /* 0x000000ffff457224 */ /* 0x000fe400078e0040 */
[----:B------:R-:W-:Y:S02]  /*262f0*/  IMAD.MOV.U32 R64, RZ, RZ, R59 ;  /* 0x000000ffff407224 */ /* 0x000fe400078e003b */
[----:B------:R-:W-:Y:S01]  /*26300*/  IMAD.MOV.U32 R59, RZ, RZ, R55 ;  /* 0x000000ffff3b7224 */ /* 0x000fe200078e0037 */
[----:B0-----:R-:W-:Y:S01]  /*26310*/  @!P2 LEA R4, P4, R72, R35, 0x2 ;  /* 0x000000234804a211 */ /* 0x001fe200078810ff */
[----:B------:R-:W-:Y:S02]  /*26320*/  IMAD.MOV.U32 R55, RZ, RZ, R51 ;  /* 0x000000ffff377224 */ /* 0x000fe400078e0033 */
[----:B------:R-:W-:-:S02]  /*26330*/  IMAD.MOV.U32 R51, RZ, RZ, R49 ;  /* 0x000000ffff337224 */ /* 0x000fc400078e0031 */
[----:B-----5:R-:W-:Y:S02]  /*26340*/  IMAD.MOV.U32 R49, RZ, RZ, R32 ;  /* 0x000000ffff317224 */ /* 0x020fe400078e0020 */
[----:B------:R-:W5:Y:S01]  /*26350*/  LDL R32, [R1+0xcc] ;  /* 0x0000cc0001207983 */ /* 0x000f620000100800 */
[----:B---3--:R-:W-:-:S03]  /*26360*/  @!P2 LEA.HI.X R5, R72, R40, R120, 0x2, P4 ;  /* 0x000000284805a211 */ /* 0x008fc600020f1478 */
[----:B------:R-:W3:Y:S01]  /*26370*/  LDL R120, [R1+0x194] ;  /* 0x0001940001787983 */ /* 0x000ee20000100800 */
[----:B------:R-:W-:Y:S01]  /*26380*/  ISETP.GE.AND P0, PT, R116, UR4, PT ;  /* 0x0000000474007c0c */ /* 0x000fe2000bf06270 */
[----:B------:R-:W-:Y:S02]  /*26390*/  IMAD.MOV.U32 R118, RZ, RZ, R70 ;  /* 0x000000ffff767224 */ /* 0x000fe400078e0046 */
[----:B------:R-:W-:Y:S01]  /*263a0*/  IMAD.MOV.U32 R70, RZ, RZ, R65 ;  /* 0x000000ffff467224 */ /* 0x000fe200078e0041 */
[----:B------:R-:W-:Y:S01]  /*263b0*/  MOV R65, R61 ;  /* 0x0000003d00417202 */ /* 0x000fe20000000f00 */
[----:B------:R-:W-:Y:S01]  /*263c0*/  IMAD.MOV.U32 R61, RZ, RZ, R58 ;  /* 0x000000ffff3d7224 */ /* 0x000fe200078e003a */
[----:B------:R0:W-:Y:S01]  /*263d0*/  @!P3 ST.E.64 desc[UR40][R2.64], R42 ;  /* 0x0000002a0200b985 */ /* 0x0001e2000c101b28 */
[----:B------:R-:W-:Y:S02]  /*263e0*/  IMAD.MOV.U32 R58, RZ, RZ, R57 ;  /* 0x000000ffff3a7224 */ /* 0x000fe400078e0039 */
[----:B------:R-:W-:-:S02]  /*263f0*/  IMAD.MOV.U32 R72, RZ, RZ, R70 ;  /* 0x000000ffff487224 */ /* 0x000fc400078e0046 */
[----:B------:R-:W-:Y:S02]  /*26400*/  IMAD.MOV.U32 R57, RZ, RZ, R54 ;  /* 0x000000ffff397224 */ /* 0x000fe400078e0036 */
[----:B------:R-:W-:Y:S02]  /*26410*/  IMAD.MOV.U32 R70, RZ, RZ, R69 ;  /* 0x000000ffff467224 */ /* 0x000fe400078e0045 */
[----:B------:R-:W-:Y:S02]  /*26420*/  IMAD.MOV.U32 R54, RZ, RZ, R50 ;  /* 0x000000ffff367224 */ /* 0x000fe400078e0032 */
[----:B------:R-:W-:Y:S01]  /*26430*/  IMAD.MOV.U32 R69, RZ, RZ, R65 ;  /* 0x000000ffff457224 */ /* 0x000fe200078e0041 */
[----:B------:R-:W-:Y:S01]  /*26440*/  MOV R65, R64 ;  /* 0x0000004000417202 */ /* 0x000fe20000000f00 */
[----:B------:R-:W-:Y:S01]  /*26450*/  IMAD.MOV.U32 R50, RZ, RZ, R33 ;  /* 0x000000ffff327224 */ /* 0x000fe200078e0021 */
[----:B0-----:R-:W-:Y:S01]  /*26460*/  @!P0 LEA R2, P5, R116, R35, 0x2 ;  /* 0x0000002374028211 */ /* 0x001fe200078a10ff */
[----:B------:R-:W2:Y:S01]  /*26470*/  LDL R33, [R1+0xd0] ;  /* 0x0000d00001217983 */ /* 0x000ea20000100800 */
[----:B------:R-:W-:-:S02]  /*26480*/  IMAD.MOV.U32 R64, RZ, RZ, R61 ;  /* 0x000000ffff407224 */ /* 0x000fc400078e003d */
[----:B------:R-:W-:Y:S01]  /*26490*/  IMAD.MOV.U32 R61, RZ, RZ, R59 ;  /* 0x000000ffff3d7224 */ /* 0x000fe200078e003b */
[----:B---3--:R-:W-:Y:S01]  /*264a0*/  @!P0 LEA.HI.X R3, R116, R40, R120, 0x2, P5 ;  /* 0x0000002874038211 */ /* 0x008fe200028f1478 */
[----:B------:R-:W-:Y:S01]  /*264b0*/  IMAD.MOV.U32 R120, RZ, RZ, R70 ;  /* 0x000000ffff787224 */ /* 0x000fe200078e0046 */
[----:B------:R-:W3:Y:S01]  /*264c0*/  LDL R116, [R1+0x190] ;  /* 0x0001900001747983 */ /* 0x000ee20000100800 */
[----:B------:R-:W-:Y:S02]  /*264d0*/  IMAD.MOV.U32 R70, RZ, RZ, R65 ;  /* 0x000000ffff467224 */ /* 0x000fe400078e0041 */
[----:B------:R-:W-:Y:S02]  /*264e0*/  IMAD.MOV.U32 R65, RZ, RZ, R61 ;  /* 0x000000ffff417224 */ /* 0x000fe400078e003d */
[----:B------:R-:W-:Y:S01]  /*264f0*/  IMAD.MOV.U32 R61, RZ, RZ, R55 ;  /* 0x000000ffff3d7224 */ /* 0x000fe200078e0037 */
[----:B------:R-:W-:Y:S01]  /*26500*/  MOV R55, R50 ;  /* 0x0000003200377202 */ /* 0x000fe20000000f00 */
[----:B-----5:R-:W-:-:S02]  /*26510*/  IMAD.MOV.U32 R50, RZ, RZ, R32 ;  /* 0x000000ffff327224 */ /* 0x020fc400078e0020 */
[----:B------:R-:W5:Y:S01]  /*26520*/  LDL R32, [R1+0xdc] ;  /* 0x0000dc0001207983 */ /* 0x000f620000100800 */
[----:B------:R-:W-:Y:S01]  /*26530*/  ISETP.GE.AND P1, PT, R113, UR4, PT ;  /* 0x0000000471007c0c */ /* 0x000fe2000bf26270 */
[----:B------:R-:W-:Y:S01]  /*26540*/  IMAD.MOV.U32 R59, RZ, RZ, R57 ;  /* 0x000000ffff3b7224 */ /* 0x000fe200078e0039 */
[----:B------:R-:W-:Y:S01]  /*26550*/  ISETP.GE.AND P3, PT, R112, UR4, PT ;  /* 0x0000000470007c0c */ /* 0x000fe2000bf66270 */
[----:B------:R-:W-:Y:S02]  /*26560*/  @!P2 IMAD.MOV.U32 R57, RZ, RZ, R73 ;  /* 0x000000ffff39a224 */ /* 0x000fe400078e0049 */
[----:B------:R-:W-:Y:S02]  /*26570*/  IMAD.MOV.U32 R121, RZ, RZ, R72 ;  /* 0x000000ffff797224 */ /* 0x000fe400078e0048 */
[----:B------:R-:W-:Y:S02]  /*26580*/  IMAD.MOV.U32 R72, RZ, RZ, R69 ;  /* 0x000000ffff487224 */ /* 0x000fe400078e0045 */
[----:B------:R-:W-:Y:S01]  /*26590*/  IMAD.MOV.U32 R69, RZ, RZ, R64 ;  /* 0x000000ffff457224 */ /* 0x000fe200078e0040 */
[----:B------:R0:W-:Y:S01]  /*265a0*/  @!P2 ST.E.64 desc[UR40][R4.64], R56 ;  /* 0x000000380400a985 */ /* 0x0001e2000c101b28 */
[----:B------:R-:W-:-:S02]  /*265b0*/  IMAD.MOV.U32 R64, RZ, RZ, R59 ;  /* 0x000000ffff407224 */ /* 0x000fc400078e003b */
[----:B------:R-:W-:Y:S02]  /*265c0*/  IMAD.MOV.U32 R59, RZ, RZ, R54 ;  /* 0x000000ffff3b7224 */ /* 0x000fe400078e0036 */
[----:B--2---:R-:W-:Y:S02]  /*265d0*/  IMAD.MOV.U32 R54, RZ, RZ, R33 ;  /* 0x000000ffff367224 */ /* 0x004fe400078e0021 */
[----:B------:R-:W2:Y:S01]  /*265e0*/  LDL R33, [R1+0x180] ;  /* 0x0001800001217983 */ /* 0x000ea20000100800 */
[----:B0-----:R-:W-:-:S03]  /*265f0*/  @!P1 LEA R4, P4, R113, R35, 0x2 ;  /* 0x0000002371049211 */ /* 0x001fc600078810ff */
[----:B------:R0:W-:Y:S02]  /*26600*/  @!P0 ST.E.64 desc[UR40][R2.64], R44 ;  /* 0x0000002c02008985 */ /* 0x0001e4000c101b28 */
[----:B0-----:R-:W-:Y:S02]  /*26610*/  @!P3 LEA R2, P5, R112, R35, 0x2 ;  /* 0x000000237002b211 */ /* 0x001fe400078a10ff */
[----:B---3--:R-:W-:Y:S01]  /*26620*/  @!P1 LEA.HI.X R5, R113, R40, R116, 0x2, P4 ;  /* 0x0000002871059211 */ /* 0x008fe200020f1474 */
[----:B------:R-:W-:Y:S02]  /*26630*/  IMAD.MOV.U32 R116, RZ, RZ, R72 ;  /* 0x000000ffff747224 */ /* 0x000fe400078e0048 */
[----:B------:R-:W-:Y:S02]  /*26640*/  IMAD.MOV.U32 R113, RZ, RZ, R70 ;  /* 0x000000ffff717224 */ /* 0x000fe400078e0046 */
[----:B------:R-:W-:Y:S02]  /*26650*/  IMAD.MOV.U32 R72, RZ, RZ, R69 ;  /* 0x000000ffff487224 */ /* 0x000fe400078e0045 */
[----:B------:R-:W-:-:S02]  /*26660*/  IMAD.MOV.U32 R69, RZ, RZ, R64 ;  /* 0x000000ffff457224 */ /* 0x000fc400078e0040 */
[----:B------:R-:W-:Y:S01]  /*26670*/  IMAD.MOV.U32 R64, RZ, RZ, R59 ;  /* 0x000000ffff407224 */ /* 0x000fe200078e003b */
[----:B------:R-:W-:Y:S01]  /*26680*/  @!P3 LEA.HI.X R3, R112, R40, R113, 0x2, P5 ;  /* 0x000000287003b211 */ /* 0x000fe200028f1471 */
[----:B-----5:R-:W-:Y:S02]  /*26690*/  IMAD.MOV.U32 R59, RZ, RZ, R32 ;  /* 0x000000ffff3b7224 */ /* 0x020fe400078e0020 */
[----:B------:R-:W-:Y:S02]  /*266a0*/  IMAD.MOV.U32 R113, RZ, RZ, R72 ;  /* 0x000000ffff717224 */ /* 0x000fe400078e0048 */
[----:B------:R-:W-:Y:S02]  /*266b0*/  IMAD.MOV.U32 R72, RZ, RZ, R69 ;  /* 0x000000ffff487224 */ /* 0x000fe400078e0045 */
[----:B------:R-:W-:Y:S02]  /*266c0*/  IMAD.MOV.U32 R69, RZ, RZ, R64 ;  /* 0x000000ffff457224 */ /* 0x000fe400078e0040 */
[----:B------:R-:W-:-:S02]  /*266d0*/  IMAD.MOV.U32 R64, RZ, RZ, R59 ;  /* 0x000000ffff407224 */ /* 0x000fc400078e003b */
[----:B------:R-:W3:Y:S01]  /*266e0*/  LDL R59, [R1+0x178] ;  /* 0x00017800013b7983 */ /* 0x000ee20000100800 */
[----:B------:R-:W-:Y:S01]  /*266f0*/  ISETP.GE.AND P2, PT, R110, UR4, PT ;  /* 0x000000046e007c0c */ /* 0x000fe2000bf46270 */
[----:B------:R-:W-:Y:S02]  /*26700*/  @!P1 IMAD.MOV.U32 R6, RZ, RZ, R47 ;  /* 0x000000ffff069224 */ /* 0x000fe400078e002f */
[----:B------:R-:W-:Y:S02]  /*26710*/  @!P1 IMAD.MOV.U32 R7, RZ, RZ, R81 ;  /* 0x000000ffff079224 */ /* 0x000fe400078e0051 */
[----:B------:R-:W-:Y:S02]  /*26720*/  IMAD.MOV.U32 R70, RZ, RZ, R65 ;  /* 0x000000ffff467224 */ /* 0x000fe400078e0041 */
[----:B------:R-:W-:Y:S01]  /*26730*/  IMAD.MOV.U32 R65, RZ, RZ, R61 ;  /* 0x000000ffff417224 */ /* 0x000fe200078e003d */
[----:B------:R0:W-:Y:S01]  /*26740*/  @!P1 ST.E.64 desc[UR40][R4.64], R6 ;  /* 0x0000000604009985 */ /* 0x0001e2000c101b28 */
[----:B--2---:R-:W-:-:S02]  /*26750*/  IMAD.MOV.U32 R61, RZ, RZ, R33 ;  /* 0x000000ffff3d7224 */ /* 0x004fc400078e0021 */
[----:B------:R-:W-:Y:S02]  /*26760*/  IMAD.MOV.U32 R33, RZ, RZ, R26 ;  /* 0x000000ffff217224 */ /* 0x000fe400078e001a */
[----:B------:R-:W-:Y:S01]  /*26770*/  IMAD.MOV.U32 R112, RZ, RZ, R70 ;  /* 0x000000ffff707224 */ /* 0x000fe200078e0046 */
[----:B------:R-:W-:Y:S01]  /*26780*/  ISETP.GE.AND P0, PT, R103, UR4, PT ;  /* 0x0000000467007c0c */ /* 0x000fe2000bf06270 */
[----:B------:R-:W-:Y:S02]  /*26790*/  IMAD.MOV.U32 R70, RZ, RZ, R65 ;  /* 0x000000ffff467224 */ /* 0x000fe400078e0041 */
[----:B------:R-:W-:Y:S02]  /*267a0*/  IMAD.MOV.U32 R65, RZ, RZ, R61 ;  /* 0x000000ffff417224 */ /* 0x000fe400078e003d */
[----:B------:R-:W-:Y:S01]  /*267b0*/  IMAD.MOV.U32 R61, RZ, RZ, R33 ;  /* 0x000000ffff3d7224 */ /* 0x000fe200078e0021 */
[----:B0-----:R-:W-:Y:S02]  /*267c0*/  @!P2 LEA R4, P4, R110, R35, 0x2 ;  /* 0x000000236e04a211 */ /* 0x001fe400078810ff */
[----:B------:R-:W-:-:S02]  /*267d0*/  ISETP.GE.AND P1, PT, R115, UR4, PT ;  /* 0x0000000473007c0c */ /* 0x000fc4000bf26270 */
[----:B------:R-:W-:Y:S02]  /*267e0*/  @!P2 LEA.HI.X R5, R110, R40, R112, 0x2, P4 ;  /* 0x000000286e05a211 */ /* 0x000fe400020f1470 */
[----:B------:R-:W-:Y:S01]  /*267f0*/  MOV R110, R72 ;  /* 0x00000048006e7202 */ /* 0x000fe20000000f00 */
[----:B------:R-:W-:Y:S02]  /*26800*/  IMAD.MOV.U32 R72, RZ, RZ, R69 ;  /* 0x000000ffff487224 */ /* 0x000fe400078e0045 */
[----:B------:R-:W-:Y:S02]  /*26810*/  IMAD.MOV.U32 R69, RZ, RZ, R61 ;  /* 0x000000ffff457224 */ /* 0x000fe400078e003d */
[----:B------:R-:W-:Y:S02]  /*26820*/  @!P3 IMAD.MOV.U32 R47, RZ, RZ, R48 ;  /* 0x000000ffff2fb224 */ /* 0x000fe400078e0030 */
[----:B------:R-:W-:Y:S02]  /*26830*/  IMAD.MOV.U32 R61, RZ, RZ, R58 ;  /* 0x000000ffff3d7224 */ /* 0x000fe400078e003a */
[----:B------:R-:W-:-:S02]  /*26840*/  IMAD.MOV.U32 R112, RZ, RZ, R70 ;  /* 0x000000ffff707224 */ /* 0x000fc400078e0046 */
[----:B------:R-:W-:Y:S02]  /*26850*/  IMAD.MOV.U32 R58, RZ, RZ, R53 ;  /* 0x000000ffff3a7224 */ /* 0x000fe400078e0035 */
[----:B------:R-:W-:Y:S01]  /*26860*/  IMAD.MOV.U32 R70, RZ, RZ, R65 ;  /* 0x000000ffff467224 */ /* 0x000fe200078e0041 */
[----:B------:R-:W2:Y:S01]  /*26870*/  LDL R53, [R1+0x158] ;  /* 0x0001580001357983 */ /* 0x000ea20000100800 */
[----:B------:R-:W-:Y:S02]  /*26880*/  IMAD.MOV.U32 R65, RZ, RZ, R64 ;  /* 0x000000ffff417224 */ /* 0x000fe400078e0040 */
[----:B------:R-:W-:Y:S01]  /*26890*/  @!P2 IMAD.MOV.U32 R6, RZ, RZ, R109 ;  /* 0x000000ffff06a224 */ /* 0x000fe200078e006d */
[----:B------:R0:W-:Y:S01]  /*268a0*/  @!P3 ST.E.64 desc[UR40][R2.64], R46 ;  /* 0x0000002e0200b985 */ /* 0x0001e2000c101b28 */
[----:B------:R-:W-:Y:S02]  /*268b0*/  @!P2 IMAD.MOV.U32 R7, RZ, RZ, R85 ;  /* 0x000000ffff07a224 */ /* 0x000fe400078e0055 */
[----:B------:R-:W-:-:S02]  /*268c0*/  IMAD.MOV.U32 R124, RZ, RZ, R70 ;  /* 0x000000ffff7c7224 */ /* 0x000fc400078e0046 */
[----:B------:R-:W-:Y:S01]  /*268d0*/  IMAD.MOV.U32 R70, RZ, RZ, R61 ;  /* 0x000000ffff467224 */ /* 0x000fe200078e003d */
[----:B------:R1:W-:Y:S01]  /*268e0*/  @!P2 ST.E.64 desc[UR40][R4.64], R6 ;  /* 0x000000060400a985 */ /* 0x0003e2000c101b28 */
[----:B0-----:R-:W-:-:S04]  /*268f0*/  @!P0 LEA R2, P5, R103, R35, 0x2 ;  /* 0x0000002367028211 */ /* 0x001fc800078a10ff */
[-C--:B------:R-:W-:Y:S02]  /*26900*/  @!P0 LEA.HI.X R3, R103, R40.reuse, R112, 0x2, P5 ;  /* 0x0000002867038211 */ /* 0x080fe400028f1470 */
[C---:B-1----:R-:W-:Y:S02]  /*26910*/  @!P1 LEA R4, P4, R115.reuse, R35, 0x2 ;  /* 0x0000002373049211 */ /* 0x042fe400078810ff */
[----:B------:R-:W-:Y:S01]  /*26920*/  MOV R112, R69 ;  /* 0x0000004500707202 */ /* 0x000fe20000000f00 */
[----:B------:R-:W-:Y:S01]  /*26930*/  IMAD.MOV.U32 R69, RZ, RZ, R21 ;  /* 0x000000ffff457224 */ /* 0x000fe200078e0015 */
[----:B------:R-:W-:Y:S01]  /*26940*/  @!P1 LEA.HI.X R5, R115, R40, R124, 0x2, P4 ;  /* 0x0000002873059211 */ /* 0x000fe200020f147c */
[----:B---3--:R-:W-:Y:S01]  /*26950*/  IMAD.MOV.U32 R64, RZ, RZ, R59 ;  /* 0x000000ffff407224 */ /* 0x008fe200078e003b */
[----:B------:R-:W-:Y:S01]  /*26960*/  ISETP.GE.AND P3, PT, R118, UR4, PT ;  /* 0x0000000476007c0c */ /* 0x000fe2000bf66270 */
[----:B------:R-:W-:Y:S02]  /*26970*/  IMAD.MOV.U32 R59, RZ, RZ, R13 ;  /* 0x000000ffff3b7224 */ /* 0x000fe400078e000d */
[----:B------:R-:W-:Y:S01]  /*26980*/  IMAD.MOV.U32 R26, RZ, RZ, R20 ;  /* 0x000000ffff1a7224 */ /* 0x000fe200078e0014 */
[----:B------:R-:W-:Y:S01]  /*26990*/  ISETP.GE.AND P2, PT, R122, UR4, PT ;  /* 0x000000047a007c0c */ /* 0x000fe2000bf46270 */
[----:B------:R-:W-:Y:S01]  /*269a0*/  IMAD.MOV.U32 R61, RZ, RZ, R59 ;  /* 0x000000ffff3d7224 */ /* 0x000fe200078e003b */
[----:B------:R-:W3:Y:S01]  /*269b0*/  LDL R20, [R1+0x14c] ;  /* 0x00014c0001147983 */ /* 0x000ee20000100800 */
[----:B------:R-:W-:-:S03]  /*269c0*/  IMAD.MOV.U32 R103, RZ, RZ, R64 ;  /* 0x000000ffff677224 */ /* 0x000fc600078e0040 */
[----:B------:R-:W5:Y:S01]  /*269d0*/  LDL R59, [R1+0x16c] ;  /* 0x00016c00013b7983 */ /* 0x000f620000100800 */
[----:B------:R-:W-:Y:S02]  /*269e0*/  IMAD.MOV.U32 R115, RZ, RZ, R103 ;  /* 0x000000ffff737224 */ /* 0x000fe400078e0067 */
[----:B------:R-:W-:Y:S01]  /*269f0*/  IMAD.MOV.U32 R103, RZ, RZ, R69 ;  /* 0x000000ffff677224 */ /* 0x000fe200078e0045 */
[----:B------:R-:W4:Y:S01]  /*26a00*/  LDL R21, [R1+0xb4] ;  /* 0x0000b40001157983 */ /* 0x000f220000100800 */
[----:B------:R-:W-:Y:S01]  /*26a10*/  IMAD.MOV.U32 R69, RZ, RZ, R55 ;  /* 0x000000ffff457224 */ /* 0x000fe200078e0037 */
[----:B------:R-:W-:Y:S02]  /*26a20*/  MOV R55, R41 ;  /* 0x0000002900377202 */ /* 0x000fe40000000f00 */
[----:B------:R-:W3:Y:S01]  /*26a30*/  LDL R41, [R1+0x15c] ;  /* 0x00015c0001297983 */ /* 0x000ee20000100800 */
[----:B------:R-:W-:Y:S02]  /*26a40*/  IMAD.MOV.U32 R124, RZ, RZ, R112 ;  /* 0x000000ffff7c7224 */ /* 0x000fe400078e0070 */
[----:B------:R-:W-:-:S02]  /*26a50*/  IMAD.MOV.U32 R112, RZ, RZ, R70 ;  /* 0x000000ffff707224 */ /* 0x000fc400078e0046 */
[----:B--2---:R-:W-:Y:S02]  /*26a60*/  IMAD.MOV.U32 R64, RZ, RZ, R53 ;  /* 0x000000ffff407224 */ /* 0x004fe400078e0035 */
[----:B------:R-:W-:-:S05]  /*26a70*/  @!P0 IMAD.MOV.U32 R53, RZ, RZ, R60 ;  /* 0x000000ffff358224 */ /* 0x000fca00078e003c */
[----:B------:R0:W-:Y:S02]  /*26a80*/  @!P0 ST.E.64 desc[UR40][R2.64], R52 ;  /* 0x0000003402008985 */ /* 0x0001e4000c101b28 */
[----:B0-----:R-:W-:-:S04]  /*26a90*/  @!P3 LEA R2, P5, R118, R35, 0x2 ;  /* 0x000000237602b211 */ /* 0x001fc800078a10ff */
[----:B------:R-:W-:Y:S01]  /*26aa0*/  @!P3 LEA.HI.X R3, R118, R40, R124, 0x2, P5 ;  /* 0x000000287603b211 */ /* 0x000fe200028f147c */
[----:B------:R-:W-:Y:S02]  /*26ab0*/  IMAD.MOV.U32 R118, RZ, RZ, R112 ;  /* 0x000000ffff767224 */ /* 0x000fe400078e0070 */
[----:B-----5:R-:W-:Y:S02]  /*26ac0*/  IMAD.MOV.U32 R70, RZ, RZ, R59 ;  /* 0x000000ffff467224 */ /* 0x020fe400078e003b */
[----:B------:R-:W-:Y:S02]  /*26ad0*/  IMAD.MOV.U32 R59, RZ, RZ, R51 ;  /* 0x000000ffff3b7224 */ /* 0x000fe400078e0033 */
[----:B------:R-:W-:Y:S02]  /*26ae0*/  IMAD.MOV.U32 R51, RZ, RZ, R25 ;  /* 0x000000ffff337224 */ /* 0x000fe400078e0019 */
[----:B------:R-:W-:Y:S01]  /*26af0*/  IMAD.MOV.U32 R112, RZ, RZ, R70 ;  /* 0x000000ffff707224 */ /* 0x000fe200078e0046 */
[----:B------:R-:W-:Y:S01]  /*26b00*/  ISETP.GE.AND P0, PT, R121, UR4, PT ;  /* 0x0000000479007c0c */ /* 0x000fe2000bf06270 */
[----:B------:R-:W-:Y:S01]  /*26b10*/  IMAD.MOV.U32 R70, RZ, RZ, R59 ;  /* 0x000000ffff467224 */ /* 0x000fe200078e003b */
[----:B------:R-:W2:Y:S01]  /*26b20*/  LDL R25, [R1+0xbc] ;  /* 0x0000bc0001197983 */ /* 0x000ea20000100800 */
[----:B------:R-:W-:-:S02]  /*26b30*/  IMAD.MOV.U32 R59, RZ, RZ, R55 ;  /* 0x000000ffff3b7224 */ /* 0x000fc400078e0037 */
[----:B------:R-:W-:Y:S02]  /*26b40*/  IMAD.MOV.U32 R55, RZ, RZ, R51 ;  /* 0x000000ffff377224 */ /* 0x000fe400078e0033 */
[----:B---3--:R-:W-:Y:S02]  /*26b50*/  IMAD.MOV.U32 R51, RZ, RZ, R41 ;  /* 0x000000ffff337224 */ /* 0x008fe400078e0029 */
[----:B------:R-:W3:Y:S01]  /*26b60*/  LDL R41, [R1+0x150] ;  /* 0x0001500001297983 */ /* 0x000ee20000100800 */
[----:B------:R-:W-:Y:S02]  /*26b70*/  @!P1 IMAD.MOV.U32 R6, RZ, RZ, R89 ;  /* 0x000000ffff069224 */ /* 0x000fe400078e0059 */
[----:B------:R-:W-:Y:S02]  /*26b80*/  @!P1 IMAD.MOV.U32 R7, RZ, RZ, R63 ;  /* 0x000000ffff079224 */ /* 0x000fe400078e003f */
[----:B------:R-:W-:Y:S02]  /*26b90*/  IMAD.MOV.U32 R124, RZ, RZ, R115 ;  /* 0x000000ffff7c7224 */ /* 0x000fe400078e0073 */
[----:B------:R-:W-:Y:S01]  /*26ba0*/  IMAD.MOV.U32 R115, RZ, RZ, R103 ;  /* 0x000000ffff737224 */ /* 0x000fe200078e0067 */
[----:B------:R0:W-:Y:S01]  /*26bb0*/  @!P1 ST.E.64 desc[UR40][R4.64], R6 ;  /* 0x0000000604009985 */ /* 0x0001e2000c101b28 */
[----:B------:R-:W-:-:S02]  /*26bc0*/  IMAD.MOV.U32 R103, RZ, RZ, R69 ;  /* 0x000000ffff677224 */ /* 0x000fc400078e0045 */
[----:B------:R-:W-:Y:S02]  /*26bd0*/  @!P3 IMAD.MOV.U32 R69, RZ, RZ, R67 ;  /* 0x000000ffff45b224 */ /* 0x000fe400078e0043 */
[----:B------:R-:W-:Y:S02]  /*26be0*/  IMAD.MOV.U32 R13, RZ, RZ, R12 ;  /* 0x000000ffff0d7224 */ /* 0x000fe400078e000c */
[----:B------:R-:W5:Y:S01]  /*26bf0*/  LDL R12, [R1+0x148] ;  /* 0x00014800010c7983 */ /* 0x000f620000100800 */
[----:B0-----:R-:W-:-:S03]  /*26c00*/  @!P2 LEA R4, P4, R122, R35, 0x2 ;  /* 0x000000237a04a211 */ /* 0x001fc600078810ff */
[----:B------:R0:W-:Y:S01]  /*26c10*/  @!P3 ST.E.64 desc[UR40][R2.64], R68 ;  /* 0x000000440200b985 */ /* 0x0001e2000c101b28 */
[----:B------:R-:W-:Y:S02]  /*26c20*/  @!P2 LEA.HI.X R5, R122, R40, R124, 0x2, P4 ;  /* 0x000000287a05a211 */ /* 0x000fe400020f147c */
[----:B------:R-:W-:Y:S01]  /*26c30*/  MOV R122, R118 ;  /* 0x00000076007a7202 */ /* 0x000fe20000000f00 */
[----:B------:R-:W-:Y:S02]  /*26c40*/  IMAD.MOV.U32 R118, RZ, RZ, R115 ;  /* 0x000000ffff767224 */ /* 0x000fe400078e0073 */
[----:B------:R-:W-:Y:S02]  /*26c50*/  IMAD.MOV.U32 R115, RZ, RZ, R112 ;  /* 0x000000ffff737224 */ /* 0x000fe400078e0070 */
[----:B------:R-:W-:Y:S02]  /*26c60*/  IMAD.MOV.U32 R112, RZ, RZ, R103 ;  /* 0x000000ffff707224 */ /* 0x000fe400078e0067 */
[----:B------:R-:W-:Y:S01]  /*26c70*/  IMAD.MOV.U32 R103, RZ, RZ, R70 ;  /* 0x000000ffff677224 */ /* 0x000fe200078e0046 */
[----:B0-----:R-:W-:Y:S01]  /*26c80*/  @!P0 LEA R2, P5, R121, R35, 0x2 ;  /* 0x0000002379028211 */ /* 0x001fe200078a10ff */
[----:B------:R-:W-:-:S02]  /*26c90*/  IMAD.MOV.U32 R33, RZ, RZ, R20 ;  /* 0x000000ffff217224 */ /* 0x000fc400078e0014 */
[----:B------:R-:W-:Y:S01]  /*26ca0*/  IMAD.MOV.U32 R70, RZ, RZ, R55 ;  /* 0x000000ffff467224 */ /* 0x000fe200078e0037 */
[----:B------:R-:W-:Y:S01]  /*26cb0*/  @!P0 LEA.HI.X R3, R121, R40, R122, 0x2, P5 ;  /* 0x0000002879038211 */ /* 0x000fe200028f147a */
[----:B------:R-:W-:Y:S02]  /*26cc0*/  IMAD.MOV.U32 R55, RZ, RZ, R51 ;  /* 0x000000ffff377224 */ /* 0x000fe400078e0033 */
[----:B------:R-:W-:Y:S02]  /*26cd0*/  IMAD.MOV.U32 R121, RZ, RZ, R118 ;  /* 0x000000ffff797224 */ /* 0x000fe400078e0076 */
[----:B------:R-:W-:Y:S02]  /*26ce0*/  IMAD.MOV.U32 R118, RZ, RZ, R115 ;  /* 0x000000ffff767224 */ /* 0x000fe400078e0073 */
[----:B------:R-:W-:Y:S01]  /*26cf0*/  IMAD.MOV.U32 R115, RZ, RZ, R112 ;  /* 0x000000ffff737224 */ /* 0x000fe200078e0070 */
[----:B------:R-:W-:Y:S01]  /*26d00*/  MOV R112, R70 ;  /* 0x0000004600707202 */ /* 0x000fe20000000f00 */
[----:B------:R-:W-:-:S02]  /*26d10*/  IMAD.MOV.U32 R70, RZ, RZ, R55 ;  /* 0x000000ffff467224 */ /* 0x000fc400078e0037 */
[----:B------:R-:W-:Y:S02]  /*26d20*/  IMAD.MOV.U32 R20, RZ, RZ, R11 ;  /* 0x000000ffff147224 */ /* 0x000fe400078e000b */
[----:B------:R-:W4:Y:S01]  /*26d30*/  LDL R11, [R1+0x138] ;  /* 0x00013800010b7983 */ /* 0x000f220000100800 */
[----:B------:R-:W-:-:S03]  /*26d40*/  MOV R32, R14 ;  /* 0x0000000e00207202 */ /* 0x000fc60000000f00 */
[----:B------:R-:W4:Y:S01]  /*26d50*/  LDL R14, [R1+0x12c] ;  /* 0x00012c00010e7983 */ /* 0x000f220000100800 */
[----:B------:R-:W-:Y:S01]  /*26d60*/  ISETP.GE.AND P1, PT, R120, UR4, PT ;  /* 0x0000000478007c0c */ /* 0x000fe2000bf26270 */
[----:B------:R-:W-:Y:S01]  /*26d70*/  @!P2 IMAD.MOV.U32 R63, RZ, RZ, R66 ;  /* 0x000000ffff3fa224 */ /* 0x000fe200078e0042 */
[----:B------:R-:W-:Y:S01]  /*26d80*/  ISETP.GE.AND P3, PT, R116, UR4, PT ;  /* 0x0000000474007c0c */ /* 0x000fe2000bf66270 */
[----:B------:R-:W-:-:S03]  /*26d90*/  @!P0 IMAD.MOV.U32 R77, RZ, RZ, R76 ;  /* 0x000000ffff4d8224 */ /* 0x000fc600078e004c */
[----:B------:R0:W-:Y:S01]  /*26da0*/  @!P2 ST.E.64 desc[UR40][R4.64], R62 ;  /* 0x0000003e0400a985 */ /* 0x0001e2000c101b28 */
[----:B------:R-:W-:Y:S01]  /*26db0*/  ISETP.GE.AND P2, PT, R113, UR4, PT ;  /* 0x0000000471007c0c */ /* 0x000fe2000bf46270 */
[----:B------:R-:W-:-:S05]  /*26dc0*/  @!P0 IMAD.MOV.U32 R76, RZ, RZ, R71 ;  /* 0x000000ffff4c8224 */ /* 0x000fca00078e0047 */
[----:B------:R-:W-:Y:S01]  /*26dd0*/  @!P1 LOP3.LUT R75, R75, R74, RZ, 0x3c, !PT ;  /* 0x0000004a4b4b9212 */ /* 0x000fe200078e3cff */
[----:B---3--:R-:W-:Y:S02]  /*26de0*/  IMAD.MOV.U32 R51, RZ, RZ, R41 ;  /* 0x000000ffff337224 */ /* 0x008fe400078e0029 */
[----:B------:R-:W-:Y:S02]  /*26df0*/  IMAD.MOV.U32 R41, RZ, RZ, R33 ;  /* 0x000000ffff297224 */ /* 0x000fe400078e0021 */
[----:B------:R-:W-:Y:S02]  /*26e00*/  IMAD.MOV.U32 R33, RZ, RZ, R26 ;  /* 0x000000ffff217224 */ /* 0x000fe400078e001a */
[----:B------:R-:W-:Y:S01]  /*26e10*/  IMAD.MOV.U32 R55, RZ, RZ, R51 ;  /* 0x000000ffff377224 */ /* 0x000fe200078e0033 */
[----:B------:R-:W3:Y:S01]  /*26e20*/  LDL R26, [R1+0x13c] ;  /* 0x00013c00011a7983 */ /* 0x000ee20000100800 */
[----:B------:R-:W-:Y:S02]  /*26e30*/  IMAD.MOV.U32 R51, RZ, RZ, R41 ;  /* 0x000000ffff337224 */ /* 0x000fe400078e0029 */
[----:B------:R-:W-:-:S02]  /*26e40*/  IMAD.MOV.U32 R41, RZ, RZ, R33 ;  /* 0x000000ffff297224 */ /* 0x000fc400078e0021 */
[----:B------:R-:W-:Y:S02]  /*26e50*/  IMAD.MOV.U32 R33, RZ, RZ, R15 ;  /* 0x000000ffff217224 */ /* 0x000fe400078e000f */
[----:B------:R-:W3:Y:S01]  /*26e60*/  LDL R15, [R1+0xb0] ;  /* 0x0000b000010f7983 */ /* 0x000ee20000100800 */
[C---:B0-----:R-:W-:Y:S02]  /*26e70*/  @!P1 LEA R4, P4, R120.reuse, R35, 0x2 ;  /* 0x0000002378049211 */ /* 0x041fe400078810ff */
[C---:B------:R-:W-:Y:S01]  /*26e80*/  @!P1 LOP3.LUT R74, R75.reuse, R74, RZ, 0x3c, !PT ;  /* 0x0000004a4b4a9212 */ /* 0x040fe200078e3cff */
[----:B------:R0:W-:Y:S01]  /*26e90*/  @!P0 ST.E.64 desc[UR40][R2.64], R76 ;  /* 0x0000004c02008985 */ /* 0x0001e2000c101b28 */
[----:B------:R-:W-:Y:S02]  /*26ea0*/  @!P1 LEA.HI.X R5, R120, R40, R121, 0x2, P4 ;  /* 0x0000002878059211 */ /* 0x000fe400020f1479 */
[----:B------:R-:W-:Y:S02]  /*26eb0*/  @!P1 LOP3.LUT R75, R75, R74, RZ, 0x3c, !PT ;  /* 0x0000004a4b4b9212 */ /* 0x000fe400078e3cff */
[----:B------:R-:W-:Y:S01]  /*26ec0*/  ISETP.GE.AND P0, PT, R110, UR4, PT ;  /* 0x000000046e007c0c */ /* 0x000fe2000bf06270 */
[----:B------:R-:W-:-:S02]  /*26ed0*/  @!P3 IMAD.MOV.U32 R85, RZ, RZ, R84 ;  /* 0x000000ffff55b224 */ /* 0x000fc400078e0054 */
[----:B------:R1:W-:Y:S01]  /*26ee0*/  @!P1 ST.E.64 desc[UR40][R4.64], R74 ;  /* 0x0000004a04009985 */ /* 0x0003e2000c101b28 */
[----:B------:R-:W-:Y:S01]  /*26ef0*/  ISETP.GE.AND P1, PT, R72, UR4, PT ;  /* 0x0000000448007c0c */ /* 0x000fe2000bf26270 */
[----:B------:R-:W-:Y:S01]  /*26f00*/  @!P3 IMAD.MOV.U32 R84, RZ, RZ, R78 ;  /* 0x000000ffff54b224 */ /* 0x000fe200078e004e */
[----:B0-----:R-:W-:-:S04]  /*26f10*/  @!P3 LEA R2, P5, R116, R35, 0x2 ;  /* 0x000000237402b211 */ /* 0x001fc800078a10ff */
[----:B------:R-:W-:Y:S02]  /*26f20*/  @!P3 LEA.HI.X R3, R116, R40, R118, 0x2, P5 ;  /* 0x000000287403b211 */ /* 0x000fe400028f1476 */
[----:B-1----:R-:W-:-:S03]  /*26f30*/  @!P2 LEA R4, P4, R113, R35, 0x2 ;  /* 0x000000237104a211 */ /* 0x002fc600078810ff */
[----:B------:R0:W-:Y:S01]  /*26f40*/  @!P3 ST.E.64 desc[UR40][R2.64], R84 ;  /* 0x000000540200b985 */ /* 0x0001e2000c101b28 */
[----:B------:R-:W-:Y:S01]  /*26f50*/  ISETP.GE.AND P3, PT, R65, UR4, PT ;  /* 0x0000000441007c0c */ /* 0x000fe2000bf66270 */
[----:B------:R-:W-:Y:S01]  /*26f60*/  @!P2 IMAD.MOV.U32 R6, RZ, RZ, R117 ;  /* 0x000000ffff06a224 */ /* 0x000fe200078e0075 */
[----:B------:R-:W-:Y:S01]  /*26f70*/  @!P2 LEA.HI.X R5, R113, R40, R115, 0x2, P4 ;  /* 0x000000287105a211 */ /* 0x000fe200020f1473 */
[----:B------:R-:W-:Y:S02]  /*26f80*/  @!P2 IMAD.MOV.U32 R7, RZ, RZ, R79 ;  /* 0x000000ffff07a224 */ /* 0x000fe400078e004f */
[----:B------:R-:W-:-:S03]  /*26f90*/  @!P0 IMAD.MOV.U32 R89, RZ, RZ, R88 ;  /* 0x000000ffff598224 */ /* 0x000fc600078e0058 */
[----:B------:R1:W-:Y:S01]  /*26fa0*/  @!P2 ST.E.64 desc[UR40][R4.64], R6 ;  /* 0x000000060400a985 */ /* 0x0003e2000c101b28 */
[----:B------:R-:W-:Y:S02]  /*26fb0*/  ISETP.GE.AND P2, PT, R61, UR4, PT ;  /* 0x000000043d007c0c */ /* 0x000fe4000bf46270 */
[----:B0-----:R-:W-:Y:S01]  /*26fc0*/  @!P0 LEA R2, P5, R110, R35, 0x2 ;  /* 0x000000236e028211 */ /* 0x001fe200078a10ff */
[----:B------:R-:W-:-:S03]  /*26fd0*/  @!P0 IMAD.MOV.U32 R88, RZ, RZ, R86 ;  /* 0x000000ffff588224 */ /* 0x000fc600078e0056 */
[-C--:B------:R-:W-:Y:S02]  /*26fe0*/  @!P0 LEA.HI.X R3, R110, R40.reuse, R112, 0x2, P5 ;  /* 0x000000286e038211 */ /* 0x080fe400028f1470 */
[C---:B-1----:R-:W-:Y:S01]  /*26ff0*/  @!P1 LEA R4, P4, R72.reuse, R35, 0x2 ;  /* 0x0000002348049211 */ /* 0x042fe200078810ff */
[----:B------:R-:W-:Y:S01]  /*27000*/  @!P1 IMAD.MOV.U32 R7, RZ, RZ, R82 ;  /* 0x000000ffff079224 */ /* 0x000fe200078e0052 */
[----:B------:R-:W-:Y:S01]  /*27010*/  @!P1 MOV R6, R125 ;  /* 0x0000007d00069202 */ /* 0x000fe20000000f00 */
[----:B------:R0:W-:Y:S01]  /*27020*/  @!P0 ST.E.64 desc[UR40][R2.64], R88 ;  /* 0x0000005802008985 */ /* 0x0001e2000c101b28 */
[----:B------:R-:W-:Y:S02]  /*27030*/  @!P1 LEA.HI.X R5, R72, R40, R103, 0x2, P4 ;  /* 0x0000002848059211 */ /* 0x000fe400020f1467 */
[----:B------:R-:W-:-:S03]  /*27040*/  ISETP.GE.AND P0, PT, R58, UR4, PT ;  /* 0x000000043a007c0c */ /* 0x000fc6000bf06270 */
[----:B------:R1:W-:Y:S01]  /*27050*/  @!P1 ST.E.64 desc[UR40][R4.64], R6 ;  /* 0x0000000604009985 */ /* 0x0003e2000c101b28 */
[----:B------:R-:W-:Y:S02]  /*27060*/  ISETP.GE.AND P1, PT, R54, UR4, PT ;  /* 0x0000000436007c0c */ /* 0x000fe4000bf26270 */
[----:B0-----:R-:W-:-:S04]  /*27070*/  @!P3 LEA R2, P5, R65, R35, 0x2 ;  /* 0x000000234102b211 */ /* 0x001fc800078a10ff */
[----:B------:R-:W-:Y:S01]  /*27080*/  @!P3 LEA.HI.X R3, R65, R40, R70, 0x2, P5 ;  /* 0x000000284103b211 */ /* 0x000fe200028f1446 */
[----:B-1----:R-:W-:Y:S02]  /*27090*/  @!P3 IMAD.MOV.U32 R4, RZ, RZ, R91 ;  /* 0x000000ffff04b224 */ /* 0x002fe400078e005b */
[----:B------:R-:W-:Y:S01]  /*270a0*/  @!P3 IMAD.MOV.U32 R5, RZ, RZ, R92 ;  /* 0x000000ffff05b224 */ /* 0x000fe200078e005c */
[----:B------:R-:W-:-:S04]  /*270b0*/  @!P2 LEA R6, P4, R61, R35, 0x2 ;  /* 0x000000233d06a211 */ /* 0x000fc800078810ff */
[----:B------:R0:W-:Y:S01]  /*270c0*/  @!P3 ST.E.64 desc[UR40][R2.64], R4 ;  /* 0x000000040200b985 */ /* 0x0001e2000c101b28 */
[----:B------:R-:W-:Y:S02]  /*270d0*/  ISETP.GE.AND P3, PT, R50, UR4, PT ;  /* 0x0000000432007c0c */ /* 0x000fe4000bf66270 */
[----:B------:R-:W-:Y:S01]  /*270e0*/  @!P2 LEA.HI.X R7, R61, R40, R64, 0x2, P4 ;  /* 0x000000283d07a211 */ /* 0x000fe200020f1440 */
[----:B0-----:R-:W-:Y:S02]  /*270f0*/  @!P2 IMAD.MOV.U32 R4, RZ, RZ, R83 ;  /* 0x000000ffff04a224 */ /* 0x001fe400078e0053 */
[----:B------:R-:W-:Y:S01]  /*27100*/  @!P2 IMAD.MOV.U32 R5, RZ, RZ, R87 ;  /* 0x000000ffff05a224 */ /* 0x000fe200078e0057 */
[----:B------:R-:W-:-:S04]  /*27110*/  @!P0 LEA R2, P5, R58, R35, 0x2 ;  /* 0x000000233a028211 */ /* 0x000fc800078a10ff */
[----:B------:R0:W-:Y:S01]  /*27120*/  @!P2 ST.E.64 desc[UR40][R6.64], R4 ;  /* 0x000000040600a985 */ /* 0x0001e2000c101b28 */
[----:B------:R-:W-:Y:S02]  /*27130*/  ISETP.GE.AND P2, PT, R9, UR4, PT ;  /* 0x0000000409007c0c */ /* 0x000fe4000bf46270 */
[----:B------:R-:W-:Y:S01]  /*27140*/  @!P0 LEA.HI.X R3, R58, R40, R59, 0x2, P5 ;  /* 0x000000283a038211 */ /* 0x000fe200028f143b */
[----:B------:R-:W-:Y:S02]  /*27150*/  @!P1 IMAD.MOV.U32 R91, RZ, RZ, R90 ;  /* 0x000000ffff5b9224 */ /* 0x000fe400078e005a */
[----:B------:R-:W-:Y:S02]  /*27160*/  @!P1 IMAD.MOV.U32 R90, RZ, RZ, R106 ;  /* 0x000000ffff5a9224 */ /* 0x000fe400078e006a */
[----:B0-----:R-:W-:Y:S02]  /*27170*/  @!P0 IMAD.MOV.U32 R4, RZ, RZ, R94 ;  /* 0x000000ffff048224 */ /* 0x001fe400078e005e */
[----:B------:R-:W-:Y:S01]  /*27180*/  @!P0 IMAD.MOV.U32 R5, RZ, RZ, R96 ;  /* 0x000000ffff058224 */ /* 0x000fe200078e0060 */
[----:B------:R-:W-:-:S04]  /*27190*/  @!P1 LEA R6, P4, R54, R35, 0x2 ;  /* 0x0000002336069211 */ /* 0x000fc800078810ff */
[----:B------:R0:W-:Y:S01]  /*271a0*/  @!P0 ST.E.64 desc[UR40][R2.64], R4 ;  /* 0x0000000402008985 */ /* 0x0001e2000c101b28 */
[-C--:B------:R-:W-:Y:S02]  /*271b0*/  @!P1 LEA.HI.X R7, R54, R40.reuse, R55, 0x2, P4 ;  /* 0x0000002836079211 */ /* 0x080fe400020f1437 */
[----:B------:R-:W-:Y:S02]  /*271c0*/  ISETP.GE.AND P0, PT, R41, UR4, PT ;  /* 0x0000000429007c0c */ /* 0x000fe4000bf06270 */
[----:B------:R-:W-:Y:S01]  /*271d0*/  ISETP.GE.AND P4, PT, R32, UR4, PT ;  /* 0x0000000420007c0c */ /* 0x000fe2000bf86270 */
[----:B------:R1:W-:Y:S01]  /*271e0*/  @!P1 ST.E.64 desc[UR40][R6.64], R90 ;  /* 0x0000005a06009985 */ /* 0x0003e2000c101b28 */
[C---:B0-----:R-:W-:Y:S01]  /*271f0*/  @!P3 LEA R2, P5, R50.reuse, R35, 0x2 ;  /* 0x000000233202b211 */ /* 0x041fe200078a10ff */
[----:B------:R-:W-:Y:S02]  /*27200*/  @!P3 IMAD.MOV.U32 R4, RZ, RZ, R98 ;  /* 0x000000ffff04b224 */ /* 0x000fe400078e0062 */
[----:B------:R-:W-:Y:S01]  /*27210*/  @!P3 IMAD.MOV.U32 R5, RZ, RZ, R93 ;  /* 0x000000ffff05b224 */ /* 0x000fe200078e005d */
[----:B------:R-:W-:-:S02]  /*27220*/  @!P3 LEA.HI.X R3, R50, R40, R51, 0x2, P5 ;  /* 0x000000283203b211 */ /* 0x000fc400028f1433 */
[----:B-1----:R-:W-:-:S03]  /*27230*/  @!P2 LEA R6, P1, R9, R35, 0x2 ;  /* 0x000000230906a211 */ /* 0x002fc600078210ff */
[----:B------:R0:W-:Y:S01]  /*27240*/  @!P3 ST.E.64 desc[UR40][R2.64], R4 ;  /* 0x000000040200b985 */ /* 0x0001e2000c101b28 */
[----:B-----5:R-:W-:Y:S02]  /*27250*/  @!P2 LEA.HI.X R7, R9, R40, R12, 0x2, P1 ;  /* 0x000000280907a211 */ /* 0x020fe400008f140c */
[----:B--2---:R-:W-:Y:S01]  /*27260*/  ISETP.GE.AND P1, PT, R25, UR4, PT ;  /* 0x0000000419007c0c */ /* 0x004fe2000bf26270 */
[----:B------:R-:W-:Y:S01]  /*27270*/  IMAD.MOV.U32 R12, RZ, RZ, R8 ;  /* 0x000000ffff0c7224 */ /* 0x000fe200078e0008 */
[----:B------:R-:W-:Y:S01]  /*27280*/  @!P4 LEA R8, P3, R32, R35, 0x2 ;  /* 0x000000232008c211 */ /* 0x000fe200078610ff */
[----:B------:R-:W-:Y:S02]  /*27290*/  @!P0 IMAD.MOV.U32 R103, RZ, RZ, R102 ;  /* 0x000000ffff678224 */ /* 0x000fe400078e0066 */
[----:B0-----:R-:W-:Y:S01]  /*272a0*/  @!P2 IMAD.MOV.U32 R4, RZ, RZ, R111 ;  /* 0x000000ffff04a224 */ /* 0x001fe200078e006f */
[----:B------:R-:W-:Y:S02]  /*272b0*/  @!P2 MOV R5, R95 ;  /* 0x0000005f0005a202 */ /* 0x000fe40000000f00 */
[----:B------:R-:W-:-:S03]  /*272c0*/  @!P0 LEA R2, P5, R41, R35, 0x2 ;  /* 0x0000002329028211 */ /* 0x000fc600078a10ff */
[----:B------:R-:W-:Y:S01]  /*272d0*/  @!P2 ST.E.64 desc[UR40][R6.64], R4 ;  /* 0x000000040600a985 */ /* 0x000fe2000c101b28 */
[----:B------:R-:W-:Y:S01]  /*272e0*/  ISETP.GE.AND P2, PT, R10, UR4, PT ;  /* 0x000000040a007c0c */ /* 0x000fe2000bf46270 */
[----:B------:R-:W-:Y:S01]  /*272f0*/  @!P0 IMAD.MOV.U32 R102, RZ, RZ, R100 ;  /* 0x000000ffff668224 */ /* 0x000fe200078e0064 */
[-C--:B------:R-:W-:Y:S01]  /*27300*/  @!P0 LEA.HI.X R3, R41, R40.reuse, R49, 0x2, P5 ;  /* 0x0000002829038211 */ /* 0x080fe200028f1431 */
[----:B------:R-:W-:Y:S01]  /*27310*/  @!P4 IMAD.MOV.U32 R115, RZ, RZ, R97 ;  /* 0x000000ffff73c224 */ /* 0x000fe200078e0061 */
[----:B------:R-:W-:Y:S02]  /*27320*/  @!P4 LEA.HI.X R9, R32, R40, R33, 0x2, P3 ;  /* 0x000000282009c211 */ /* 0x000fe400018f1421 */
[----:B----4-:R-:W-:Y:S01]  /*27330*/  ISETP.GE.AND P3, PT, R21, UR4, PT ;  /* 0x0000000415007c0c */ /* 0x010fe2000bf66270 */
[----:B------:R0:W-:Y:S04]  /*27340*/  @!P0 ST.E.64 desc[UR40][R2.64], R102 ;  /* 0x0000006602008985 */ /* 0x0001e8000c101b28 */
[----:B------:R1:W-:Y:S01]  /*27350*/  @!P4 ST.E.64 desc[UR40][R8.64], R114 ;  /* 0x000000720800c985 */ /* 0x0003e2000c101b28 */
[----:B------:R-:W-:-:S02]  /*27360*/  ISETP.GE.AND P4, PT, R13, UR4, PT ;  /* 0x000000040d007c0c */ /* 0x000fc4000bf86270 */
[----:B0-----:R-:W-:Y:S01]  /*27370*/  @!P1 LEA R2, P0, R25, R35, 0x2 ;  /* 0x0000002319029211 */ /* 0x001fe200078010ff */
[----:B------:R-:W-:-:S04]  /*27380*/  @!P2 IMAD.MOV.U32 R98, RZ, RZ, R119 ;  /* 0x000000ffff62a224 */ /* 0x000fc800078e0077 */
[----:B------:R-:W-:Y:S02]  /*27390*/  @!P3 IMAD.MOV.U32 R109, RZ, RZ, R108 ;  /* 0x000000ffff6db224 */ /* 0x000fe400078e006c */
[----:B------:R-:W-:Y:S01]  /*273a0*/  @!P3 IMAD.MOV.U32 R108, RZ, RZ, R107 ;  /* 0x000000ffff6cb224 */ /* 0x000fe200078e006b */
[-C--:B---3--:R-:W-:Y:S02]  /*273b0*/  @!P1 LEA.HI.X R3, R25, R40.reuse, R26, 0x2, P0 ;  /* 0x0000002819039211 */ /* 0x088fe400000f141a */
[CC--:B------:R-:W-:Y:S02]  /*273c0*/  @!P2 LEA R4, P0, R10.reuse, R35.reuse, 0x2 ;  /* 0x000000230a04a211 */ /* 0x0c0fe400078010ff */
[----:B------:R-:W-:Y:S02]  /*273d0*/  ISETP.GE.AND P5, PT, R15, UR4, PT ;  /* 0x000000040f007c0c */ /* 0x000fe4000bfa6270 */
[----:B------:R-:W-:Y:S01]  /*273e0*/  @!P2 LEA.HI.X R5, R10, R40, R11, 0x2, P0 ;  /* 0x000000280a05a211 */ /* 0x000fe200000f140b */
[----:B------:R0:W-:Y:S01]  /*273f0*/  @!P1 ST.E.64 desc[UR40][R2.64], R104 ;  /* 0x0000006802009985 */ /* 0x0001e2000c101b28 */
[----:B------:R-:W-:-:S03]  /*27400*/  @!P3 LEA R6, P0, R21, R35, 0x2 ;  /* 0x000000231506b211 */ /* 0x000fc600078010ff */
[----:B------:R0:W-:Y:S01]  /*27410*/  @!P2 ST.E.64 desc[UR40][R4.64], R98 ;  /* 0x000000620400a985 */ /* 0x0001e2000c101b28 */
[----:B-1----:R-:W-:Y:S02]  /*27420*/  @!P4 LEA R8, P2, R13, R35, 0x2 ;  /* 0x000000230d08c211 */ /* 0x002fe400078410ff */
[----:B------:R-:W-:-:S03]  /*27430*/  @!P3 LEA.HI.X R7, R21, R40, R24, 0x2, P0 ;  /* 0x000000281507b211 */ /* 0x000fc600000f1418 */
[----:B------:R-:W-:Y:S01]  /*27440*/  @!P5 LEA R10, P1, R15, R35, 0x2 ;  /* 0x000000230f0ad211 */ /* 0x000fe200078210ff */
[----:B------:R-:W-:Y:S01]  /*27450*/  @!P5 IMAD.MOV.U32 R100, RZ, RZ, R123 ;  /* 0x000000ffff64d224 */ /* 0x000fe200078e007b */
        /* <DEDUP_REMOVED lines=12> */
.L_x_2664:
        /* <DEDUP_REMOVED lines=13> */
[----:B------:R-:W-:Y:S01]  /*275f0*/  @P1 IADD3 R4, P2, R4, UR6, RZ ;  /* 0x0000000604041c10 */ /* 0x000fe2000ff5e0ff */
[----:B------:R-:W-:Y:S01]  /*27600*/  IMAD.U32 R20, RZ, RZ, UR4 ;  /* 0x00000004ff147e24 */ /* 0x000fe2000f8e00ff */
[----:B------:R2:W5:Y:S02]  /*27610*/  @P0 LDG.E R15, desc[UR40][R2.64] ;  /* 0x00000028020f0981 */ /* 0x000564000c1e1900 */
        /* <DEDUP_REMOVED lines=10> */
.L_x_2683:
        /* <DEDUP_REMOVED lines=9> */
[----:B-1----:R-:W-:Y:S01]  /*27750*/  IMAD R0, R20, R29, RZ ;  /* 0x0000001d14007224 */ /* 0x002fe200078e02ff */
[----:B--2---:R-:W-:-:S04]  /*27760*/  IADD3 R27, R2, -0x80, R28 ;  /* 0xffffff80021b7810 */ /* 0x004fc80007ffe01c */
[----:B------:R-:W-:-:S13]  /*27770*/  ISETP.GE.AND P0, PT, R27, R0, PT ;  /* 0x000000001b00720c */ /* 0x000fda0003f06270 */
[----:B------:R-:W-:Y:S05]  /*27780*/  @P0 BRA `(.L_x_2685) ;  /* 0x0000000000b40947 */ /* 0x000fea0003800000 */
[----:B------:R-:W2:Y:S01]  /*27790*/  LDL R12, [R1+0x68] ;  /* 0x00006800010c7983 */ /* 0x000ea20000100800 */
[----:B------:R-:W-:Y:S01]  /*277a0*/  IMAD.MOV.U32 R0, RZ, RZ, 0x9b8 ;  /* 0x000009b8ff007424 */ /* 0x000fe200078e00ff */
[----:B------:R-:W-:Y:S01]  /*277b0*/  ISETP.GT.AND P3, PT, R223, 0x1, PT ;  /* 0x00000001df00780c */ /* 0x000fe20003f64270 */
[----:B------:R-:W1:Y:S01]  /*277c0*/  LDC.64 R2, c[0x0][0xba8] ;  /* 0x0002ea00ff027b82 */ /* 0x000e620000000a00 */
[----:B------:R-:W3:Y:S01]  /*277d0*/  LDL.LU R30, [R1+0xa4] ;  /* 0x0000a400011e7983 */ /* 0x000ee20000300800 */
[----:B------:R-:W-:Y:S01]  /*277e0*/  ISETP.NE.AND P0, PT, R29, 0x1, PT ;  /* 0x000000011d00780c */ /* 0x000fe20003f05270 */
[----:B------:R-:W-:Y:S01]  /*277f0*/  IMAD.MOV.U32 R21, RZ, RZ, R27 ;  /* 0x000000ffff157224 */ /* 0x000fe200078e001b */
        /* <DEDUP_REMOVED lines=17> */
[----:B------:R-:W-:Y:S01]  /*27910*/  IMAD.WIDE.U32 R12, R6, R25, RZ ;  /* 0x00000019060c7225 */ /* 0x000fe200078e00ff */
[----:B------:R-:W-:Y:S02]  /*27920*/  IADD3 R11, R31, R11, RZ ;  /* 0x0000000b1f0b7210 */ /* 0x000fe40007ffe0ff */
[----:B------:R-:W-:Y:S01]  /*27930*/  IADD3 R10, P0, P1, R12, R10, R15 ;  /* 0x0000000a0c0a7210 */ /* 0x000fe2000791e00f */
[----:B------:R-:W-:Y:S02]  /*27940*/  IMAD.IADD R12, R13, 0x1, R7 ;  /* 0x000000010d0c7824 */ /* 0x000fe400078e0207 */
[----:B------:R-:W-:-:S04]  /*27950*/  IMAD.WIDE.U32 R6, R8, R33, RZ ;  /* 0x0000002108067225 */ /* 0x000fc800078e00ff */
[----:B------:R-:W-:Y:S02]  /*27960*/  IMAD R13, R9, R33, RZ ;  /* 0x00000021090d7224 */ /* 0x000fe400078e02ff */
[----:B------:R-:W-:Y:S01]  /*27970*/  IMAD R9, R29, R0, R27 ;  /* 0x000000001d097224 */ /* 0x000fe200078e021b */
[----:B------:R-:W-:Y:S01]  /*27980*/  IADD3.X R0, R12, R11, R14, P0, P1 ;  /* 0x0000000b0c007210 */ /* 0x000fe200007e240e */
[----:B------:R-:W-:Y:S01]  /*27990*/  IMAD.IADD R7, R13, 0x1, R7 ;  /* 0x000000010d077824 */ /* 0x000fe200078e0207 */
[----:B------:R-:W-:Y:S02]  /*279a0*/  IADD3 R6, P0, P1, R21, R10, R6 ;  /* 0x0000000a15067210 */ /* 0x000fe4000791e006 */
[----:B------:R-:W-:Y:S02]  /*279b0*/  SHF.R.S32.HI R21, RZ, 0x1f, R21 ;  /* 0x0000001fff157819 */ /* 0x000fe40000011415 */
[----:B------:R-:W-:Y:S02]  /*279c0*/  SHF.R.S32.HI R11, RZ, 0x1f, R9 ;  /* 0x0000001fff0b7819 */ /* 0x000fe40000011409 */
[----:B------:R-:W-:Y:S01]  /*279d0*/  IADD3.X R7, R21, R0, R7, P0, P1 ;  /* 0x0000000015077210 */ /* 0x000fe200007e2407 */
[----:B0-----:R-:W-:-:S02]  /*279e0*/  IMAD R0, R5, R9, RZ ;  /* 0x0000000905007224 */ /* 0x001fc400078e02ff */
[----:B------:R-:W-:Y:S02]  /*279f0*/  IMAD.MOV.U32 R5, RZ, RZ, -0x800000 ;  /* 0xff800000ff057424 */ /* 0x000fe400078e00ff */
[C---:B------:R-:W-:Y:S02]  /*27a00*/  IMAD R11, R4.reuse, R11, R0 ;  /* 0x0000000b040b7224 */ /* 0x040fe400078e0200 */
[----:B------:R-:W-:-:S04]  /*27a10*/  IMAD.WIDE.U32 R6, R4, R9, R6 ;  /* 0x0000000904067225 */ /* 0x000fc800078e0006 */
[----:B------:R-:W-:Y:S01]  /*27a20*/  IMAD.IADD R0, R7, 0x1, R11 ;  /* 0x0000000107007824 */ /* 0x000fe200078e020b */
[----:B-1----:R-:W-:-:S04]  /*27a30*/  LEA R2, P0, R6, R2, 0x2 ;  /* 0x0000000206027211 */ /* 0x002fc800078010ff */
[----:B----4-:R-:W-:-:S05]  /*27a40*/  LEA.HI.X R3, R6, R3, R0, 0x2, P0 ;  /* 0x0000000306037211 */ /* 0x010fca00000f1400 */
[----:B------:R1:W-:Y:S04]  /*27a50*/  STG.E desc[UR40][R2.64], R5 ;  /* 0x0000000502007986 */ /* 0x0003e8000c101928 */
.L_x_2685:
[----:B------:R-:W-:Y:S05]  /*27a60*/  BSYNC B1 ;  /* 0x0000000000017941 */ /* 0x000fea0003800000 */
.L_x_2684:
        /* <DEDUP_REMOVED lines=13> */
[----:B------:R-:W-:-:S05]  /*27b40*/  LOP3.LUT R13, R0, 0xfffffff8, RZ, 0xc0, !PT ;  /* 0xfffffff8000d7812 */ /* 0x000fca00078ec0ff */
[----:B------:R-:W-:Y:S01]  /*27b50*/  IMAD.IADD R0, R4, 0x1, -R13 ;  /* 0x0000000104007824 */ /* 0x000fe200078e0a0d */
[----:B---3--:R-:W-:-:S03]  /*27b60*/  ISETP.NE.AND P0, PT, R9, 0x1, PT ;  /* 0x000000010900780c */ /* 0x008fc60003f05270 */
[----:B------:R-:W-:-:S10]  /*27b70*/  IMAD R0, R0, 0x20, R19 ;  /* 0x0000002000007824 */ /* 0x000fd400078e0213 */
[----:B------:R-:W1:Y:S08]  /*27b80*/  @P0 LDC R7, c[0x0][0xbec] ;  /* 0x0002fb00ff070b82 */ /* 0x000e700000000800 */
[----:B------:R-:W3:Y:S01]  /*27b90*/  @P0 LDC R11, c[0x0][0xbf0] ;  /* 0x0002fc00ff0b0b82 */ /* 0x000ee20000000800 */
[----:B--2---:R-:W-:-:S04]  /*27ba0*/  IMAD.WIDE.U32 R2, R10, UR4, R2 ;  /* 0x000000040a027c25 */ /* 0x004fc8000f8e0002 */
[----:B----4-:R-:W-:Y:S02]  /*27bb0*/  IMAD.IADD R6, R8, 0x1, R0 ;  /* 0x0000000108067824 */ /* 0x010fe400078e0200 */
        /* <DEDUP_REMOVED lines=10> */
[----:B------:R-:W-:-:S02]  /*27c60*/  IMAD.IADD R3, R3, 0x1, R7 ;  /* 0x0000000103037824 */ /* 0x000fc400078e0207 */
[----:B------:R-:W-:Y:S02]  /*27c70*/  IMAD.MOV R7, RZ, RZ, -R5 ;  /* 0x000000ffff077224 */ /* 0x000fe400078e0a05 */
[----:B------:R-:W-:Y:S02]  /*27c80*/  IMAD R0, R0, UR4, RZ ;  /* 0x0000000400007c24 */ /* 0x000fe4000f8e02ff */
[----:B------:R-:W-:Y:S01]  /*27c90*/  IMAD R7, R9, R7, R6 ;  /* 0x0000000709077224 */ /* 0x000fe200078e0206 */
[----:B------:R-:W-:Y:S01]  /*27ca0*/  SHF.R.S32.HI R6, RZ, 0x1f, R233 ;  /* 0x0000001fff067819 */ /* 0x000fe200000114e9 */
[----:B------:R-:W-:-:S04]  /*27cb0*/  IMAD.WIDE.U32 R2, R5, UR4, R2 ;  /* 0x0000000405027c25 */ /* 0x000fc8000f8e0002 */
[----:B------:R-:W-:Y:S01]  /*27cc0*/  IMAD R5, R5, UR5, R0 ;  /* 0x0000000505057c24 */ /* 0x000fe2000f8e0200 */
[----:B------:R-:W-:Y:S01]  /*27cd0*/  SHF.R.S32.HI R0, RZ, 0x1f, R7 ;  /* 0x0000001fff007819 */ /* 0x000fe20000011407 */
[----:B------:R-:W-:-:S03]  /*27ce0*/  ULDC.64 UR4, c[0x0][0xad8] ;  /* 0x0002b60000047ab9 */ /* 0x000fc60000000a00 */
[----:B------:R-:W-:Y:S01]  /*27cf0*/  IADD3 R3, R3, R5, RZ ;  /* 0x0000000503037210 */ /* 0x000fe20007ffe0ff */
[----:B------:R-:W-:Y:S02]  /*27d00*/  IMAD R0, R0, UR4, RZ ;  /* 0x0000000400007c24 */ /* 0x000fe4000f8e02ff */
[----:B------:R-:W-:-:S04]  /*27d10*/  IMAD.WIDE.U32 R4, R7, UR4, R2 ;  /* 0x0000000407047c25 */ /* 0x000fc8000f8e0002 */
        /* <DEDUP_REMOVED lines=8> */
[----:B------:R1:W2:Y:S04]  /*27da0*/  SHFL.IDX PT, R0, R3, RZ, 0x181f ;  /* 0x00181fff03007589 */ /* 0x0002a800000e0000 */
[----:B------:R1:W3:Y:S02]  /*27db0*/  SHFL.IDX PT, R14, R2, RZ, 0x181f ;  /* 0x00181fff020e7589 */ /* 0x0002e400000e0000 */
.L_x_3041:
        /* <DEDUP_REMOVED lines=25> */
.L_x_2688:
[----:B------:R-:W-:Y:S05]  /*27f50*/  BSYNC B1 ;  /* 0x0000000000017941 */ /* 0x000fea0003800000 */
.L_x_2687:
[----:B------:R-:W-:-:S03]  /*27f60*/  UMOV UR4, 0xffffffff ;  /* 0xffffffff00047882 */ /* 0x000fc60000000000 */
[----:B------:R-:W-:Y:S05]  /*27f70*/  BRA.DIV UR4, `(.L_x_2689) ;  /* 0x000000e604b47947 */ /* 0x000fea000b800000 */
[----:B--2---:R2:W4:Y:S04]  /*27f80*/  SHFL.IDX PT, R0, R3, 0x1, 0x181f ;  /* 0x00381f0003007f89 */ /* 0x00452800000e0000 */
[----:B---3--:R2:W3:Y:S02]  /*27f90*/  SHFL.IDX PT, R14, R2, 0x1, 0x181f ;  /* 0x00381f00020e7f89 */ /* 0x0084e400000e0000 */
.L_x_3045:
        /* <DEDUP_REMOVED lines=25> */
.L_x_2691:
[----:B------:R-:W-:Y:S05]  /*28130*/  BSYNC B1 ;  /* 0x0000000000017941 */ /* 0x000fea0003800000 */
.L_x_2690:
[----:B------:R-:W-:-:S03]  /*28140*/  UMOV UR4, 0xffffffff ;  /* 0xffffffff00047882 */ /* 0x000fc60000000000 */
[----:B------:R-:W-:Y:S05]  /*28150*/  BRA.DIV UR4, `(.L_x_2692) ;  /* 0x000000e604847947 */ /* 0x000fea000b800000 */
[----:B----4-:R4:W0:Y:S04]  /*28160*/  SHFL.IDX PT, R0, R3, 0x2, 0x181f ;  /* 0x00581f0003007f89 */ /* 0x01082800000e0000 */
[----:B---3--:R4:W3:Y:S02]  /*28170*/  SHFL.IDX PT, R14, R2, 0x2, 0x181f ;  /* 0x00581f00020e7f89 */ /* 0x0088e400000e0000 */
.L_x_3049:
[----:B------:R-:W-:Y:S01]  /*28180*/  VIADD R4, R5, 0x40 ;  /* 0x0000004005047836 */ /* 0x000fe20000000000 */
[----:B------:R-:W-:Y:S04]  /*28190*/  BSSY B1, `(.L_x_2693) ;  /* 0x0000018000017945 */ /* 0x000fe80003800000 */
        /* <DEDUP_REMOVED lines=23> */
.L_x_2694:
[----:B------:R-:W-:Y:S05]  /*28310*/  BSYNC B1 ;  /* 0x0000000000017941 */ /* 0x000fea0003800000 */
.L_x_2693:
[----:B------:R-:W-:-:S03]  /*28320*/  UMOV UR4, 0xffffffff ;  /* 0xffffffff00047882 */ /* 0x000fc60000000000 */
[----:B------:R-:W-:Y:S05]  /*28330*/  BRA.DIV UR4, `(.L_x_2695) ;  /* 0x000000e604547947 */ /* 0x000fea000b800000 */
[----:B0-----:R0:W0:Y:S04]  /*28340*/  SHFL.IDX PT, R0, R3, 0x3, 0x181f ;  /* 0x00781f0003007f89 */ /* 0x00102800000e0000 */
[----:B---3--:R3:W0:Y:S02]  /*28350*/  SHFL.IDX PT, R14, R2, 0x3, 0x181f ;  /* 0x00781f00020e7f89 */ /* 0x00862400000e0000 */
.L_x_3053:
        /* <DEDUP_REMOVED lines=24> */
.L_x_2678:
[----:B------:R-:W-:Y:S05]  /*284e0*/  BSYNC B0 ;  /* 0x0000000000007941 */ /* 0x000fea0003800000 */
.L_x_2663:
[----:B------:R-:W-:Y:S02]  /*284f0*/  ULDC UR4, c[0x0][0xc3c] ;  /* 0x00030f0000047ab9 */ /* 0x000fe40000000800 */
[----:B------:R-:W-:-:S13]  /*28500*/  ISETP.GE.AND P0, PT, R39, UR4, PT ;  /* 0x0000000427007c0c */ /* 0x000fda000bf06270 */
[----:B------:R-:W-:Y:S05]  /*28510*/  @!P0 BRA `(.L_x_2696) ;  /* 0xfffffd9400648947 */ /* 0x000fea000383ffff */
[----:B------:R-:W-:Y:S05]  /*28520*/  BRA `(.L_x_2476) ;  /* 0x0000008800707947 */ /* 0x000fea0003800000 */
.L_x_2474:
        /* <DEDUP_REMOVED lines=20> */
.L_x_2697:
        /* <DEDUP_REMOVED lines=44> */
.L_x_2701:
        /* <DEDUP_REMOVED lines=39> */
.L_x_2699:
        /* <DEDUP_REMOVED lines=10> */
[----:B------:R-:W-:-:S06]  /*28c40*/  IADD3 R8, R10, -0x1, RZ ;  /* 0xffffffff0a087810 */ /* 0x000fcc0007ffe0ff */
[----:B------:R3:W4:Y:S02]  /*28c50*/  SHFL.IDX PT, R8, R3, R8, 0x1f ;  /* 0x00001f0803087589 */ /* 0x00072400000e0000 */
.L_x_2702:
[----:B----4-:R-:W-:Y:S01]  /*28c60*/  IMAD R2, R8, UR5, R9 ;  /* 0x0000000508027c24 */ /* 0x010fe2000f8e0209 */
[----:B-1----:R-:W-:Y:S01]  /*28c70*/  ISETP.NE.AND P0, PT, R7, 0x1, PT ;  /* 0x000000010700780c */ /* 0x002fe20003f05270 */
[----:B------:R-:W-:-:S03]  /*28c80*/  VIADD R12, R10, UR4 ;  /* 0x000000040a0c7c36 */ /* 0x000fc60008000000 */
[----:B------:R1:W-:Y:S01]  /*28c90*/  STL [R1], R2 ;  /* 0x0000000201007387 */ /* 0x0003e20000100800 */
        /* <DEDUP_REMOVED lines=44> */
[-C--:B------:R-:W-:Y:S01]  /*28f60*/  @!P1 IADD3 R3, R3, -R8.reuse, RZ ;  /* 0x8000000803039210 */ /* 0x080fe20007ffe0ff */
        /* <DEDUP_REMOVED lines=14> */
.L_x_2703:
        /* <DEDUP_REMOVED lines=25> */
[----:B------:R-:W-:-:S06]  /*291e0*/  @P0 IADD3 R2, R2, 0x1, RZ ;  /* 0x0000000102020810 */ /* 0x000fcc0007ffe0ff */
        /* <DEDUP_REMOVED lines=35> */
.L_x_2704:
[----:B01----:R-:W-:-:S05]  /*29420*/  LOP3.LUT R3, RZ, R2, RZ, 0x33, !PT ;  /* 0x00000002ff037212 */ /* 0x003fca00078e33ff */
[----:B------:R-:W-:-:S05]  /*29430*/  IMAD.IADD R2, R4, 0x1, R3 ;  /* 0x0000000104027824 */ /* 0x000fca00078e0203 */
[----:B------:R1:W-:Y:S01]  /*29440*/  STL [R1+0x4], R2 ;  /* 0x0000040201007387 */ /* 0x0003e20000100800 */
[----:B------:R-:W-:Y:S05]  /*29450*/  BRA `(.L_x_2705) ;  /* 0x0000000000107947 */ /* 0x000fea0003800000 */
.L_x_2700:
[----:B------:R-:W-:Y:S01]  /*29460*/  MOV R2, UR6 ;  /* 0x0000000600027c02 */ /* 0x000fe20008000f00 */
[----:B------:R0:W-:Y:S04]  /*29470*/  STL [R1+0x4], RZ ;  /* 0x000004ff01007387 */ /* 0x0001e80000100800 */
[----:B------:R0:W-:Y:S04]  /*29480*/  STL [R1+0x8], RZ ;  /* 0x000008ff01007387 */ /* 0x0001e80000100800 */
[----:B------:R0:W-:Y:S02]  /*29490*/  STL [R1], R2 ;  /* 0x0000000201007387 */ /* 0x0001e40000100800 */
.L_x_2705:
[----:B------:R-:W2:Y:S04]  /*294a0*/  LDL R4, [R1] ;  /* 0x0000000001047983 */ /* 0x000ea80000100800 */
        /* <DEDUP_REMOVED lines=9> */
.L_x_2698:
        /* <DEDUP_REMOVED lines=20> */
[----:B------:R-:W-:-:S03]  /*29680*/  R2P PR, R9, 0x6 ;  /* 0x0000000609007804 */ /* 0x000fc60000000000 */
[----:B------:R-:W-:Y:S01]  /*29690*/  IMAD.SHL.U32 R3, R8, 0x40, RZ ;  /* 0x0000004008037824 */ /* 0x000fe200078e00ff */
[----:B---3--:R-:W-:-:S04]  /*296a0*/  LOP3.LUT R0, R2, 0x400, RZ, 0xc0, !PT ;  /* 0x0000040002007812 */ /* 0x008fc800078ec0ff */
[----:B------:R-:W-:Y:S02]  /*296b0*/  LOP3.LUT R4, R0, 0x1800, R3, 0xf8, !PT ;  /* 0x0000180000047812 */ /* 0x000fe400078ef803 */
[----:B------:R-:W-:Y:S02]  /*296c0*/  SHF.R.U32.HI R3, RZ, 0x1, R9 ;  /* 0x00000001ff037819 */ /* 0x000fe40000011609 */
[----:B------:R-:W-:-:S04]  /*296d0*/  LOP3.LUT R0, R2, 0x380, RZ, 0xc0, !PT ;  /* 0x0000038002007812 */ /* 0x000fc800078ec0ff */
[C---:B------:R-:W-:Y:S02]  /*296e0*/  LOP3.LUT R3, R0.reuse, 0x30, R3, 0xf8, !PT ;  /* 0x0000003000037812 */ /* 0x040fe400078ef803 */
[----:B------:R-:W-:Y:S01]  /*296f0*/  LOP3.LUT R5, R0, 0x10, R9, 0xf8, !PT ;  /* 0x0000001000057812 */ /* 0x000fe200078ef809 */
[----:B------:R-:W-:-:S05]  /*29700*/  IMAD.SHL.U32 R0, R9, 0x10, RZ ;  /* 0x0000001009007824 */ /* 0x000fca00078e00ff */
[--C-:B------:R-:W-:Y:S02]  /*29710*/  LOP3.LUT R3, R3, 0x70, R0.reuse, 0x78, !PT ;  /* 0x0000007003037812 */ /* 0x100fe400078e7800 */
[----:B------:R-:W-:Y:S02]  /*29720*/  LOP3.LUT R5, R5, 0x70, R0, 0x78, !PT ;  /* 0x0000007005057812 */ /* 0x000fe400078e7800 */
[----:B------:R-:W-:Y:S01]  /*29730*/  LOP3.LUT R7, R3, 0xc00, R2, 0xf8, !PT ;  /* 0x00000c0003077812 */ /* 0x000fe200078ef802 */
[----:B------:R-:W-:Y:S01]  /*29740*/  IMAD.SHL.U32 R3, R9, 0x2, RZ ;  /* 0x0000000209037824 */ /* 0x000fe200078e00ff */
[----:B------:R-:W-:Y:S02]  /*29750*/  LOP3.LUT R2, R0, 0x3f0, RZ, 0xc0, !PT ;  /* 0x000003f000027812 */ /* 0x000fe400078ec0ff */
        /* <DEDUP_REMOVED lines=9> */
[----:B------:R-:W-:Y:S01]  /*297f0*/  LOP3.LUT R4, R0, 0x70, RZ, 0xc0, !PT ;  /* 0x0000007000047812 */ /* 0x000fe200078ec0ff */
[----:B------:R-:W-:Y:S01]  /*29800*/  STL [R1+0x18], R6 ;  /* 0x0000180601007387 */ /* 0x000fe20000100800 */
[----:B------:R-:W-:Y:S01]  /*29810*/  LOP3.LUT R8, R8, 0x70, R0, 0xf8, !PT ;  /* 0x0000007008087812 */ /* 0x000fe200078ef800 */
[----:B------:R-:W-:Y:S01]  /*29820*/  IMAD.IADD R3, R18, 0x1, R3 ;  /* 0x0000000112037824 */ /* 0x000fe200078e0203 */
[----:B------:R-:W-:Y:S01]  /*29830*/  SEL R2, R2, 0xffffffc0, !P2 ;  /* 0xffffffc002027807 */ /* 0x000fe20005000000 */
[----:B------:R-:W-:Y:S02]  /*29840*/  IMAD.MOV.U32 R0, RZ, RZ, 0x1 ;  /* 0x00000001ff007424 */ /* 0x000fe400078e00ff */
[----:B------:R-:W-:Y:S02]  /*29850*/  IMAD.MOV.U32 R8, RZ, RZ, 0x1 ;  /* 0x00000001ff087424 */ /* 0x000fe400078e00ff */
[----:B------:R-:W-:Y:S04]  /*29860*/  STL [R1+0x44], R2 ;  /* 0x0000440201007387 */ /* 0x000fe80000100800 */
[----:B------:R-:W-:Y:S04]  /*29870*/  STL [R1+0x48], R5 ;  /* 0x0000480501007387 */ /* 0x000fe80000100800 */
[----:B------:R0:W-:Y:S04]  /*29880*/  STL [R1+0x54], R3 ;  /* 0x0000540301007387 */ /* 0x0001e80000100800 */
[----:B------:R-:W-:Y:S04]  /*29890*/  STL [R1+0x70], RZ ;  /* 0x000070ff01007387 */ /* 0x000fe80000100800 */
[----:B------:R1:W-:Y:S01]  /*298a0*/  STL [R1+0x2c], R0 ;  /* 0x00002c0001007387 */ /* 0x0003e20000100800 */
[----:B0-----:R-:W-:-:S03]  /*298b0*/  LOP3.LUT R3, R4, 0x80, RZ, 0xfc, !PT ;  /* 0x0000008004037812 */ /* 0x001fc600078efcff */
[----:B------:R-:W-:Y:S04]  /*298c0*/  STL [R1+0x20], RZ ;  /* 0x000020ff01007387 */ /* 0x000fe80000100800 */
[----:B------:R-:W-:Y:S01]  /*298d0*/  STL [R1+0x1c], RZ ;  /* 0x00001cff01007387 */ /* 0x000fe20000100800 */
[C---:B-1----:R-:W-:Y:S01]  /*298e0*/  IMAD.IADD R0, R2.reuse, 0x1, R5 ;  /* 0x0000000102007824 */ /* 0x042fe200078e0205 */
[----:B------:R-:W-:Y:S02]  /*298f0*/  IADD3 R2, R2, R7, RZ ;  /* 0x0000000702027210 */ /* 0x000fe40007ffe0ff */
[----:B------:R-:W-:Y:S04]  /*29900*/  STL [R1+0x28], R8 ;  /* 0x0000280801007387 */ /* 0x000fe80000100800 */
[----:B------:R0:W-:Y:S04]  /*29910*/  STL [R1+0x4c], R0 ;  /* 0x00004c0001007387 */ /* 0x0001e80000100800 */
[----:B------:R1:W-:Y:S01]  /*29920*/  STL [R1+0x50], R2 ;  /* 0x0000500201007387 */ /* 0x0003e20000100800 */
[----:B0-----:R-:W-:-:S05]  /*29930*/  LOP3.LUT R0, R6, 0x2000, RZ, 0xfc, !PT ;  /* 0x0000200006007812 */ /* 0x001fca00078efcff */
[----:B------:R1:W-:Y:S02]  /*29940*/  STL [R1+0x30], R0 ;  /* 0x0000300001007387 */ /* 0x0003e40000100800 */
.L_x_2820:
[----:B-1----:R-:W2:Y:S01]  /*29950*/  LDL R0, [R1+0xc] ;  /* 0x00000c0001007983 */ /* 0x002ea20000100800 */
        /* <DEDUP_REMOVED lines=10> */
[----:B------:R-:W-:Y:S01]  /*29a00*/  ISETP.NE.AND.EX P0, PT, RZ, UR5, PT, P0 ;  /* 0x00000005ff007c0c */ /* 0x000fe2000bf05300 */
[----:B------:R-:W-:Y:S01]  /*29a10*/  IMAD.MOV.U32 R0, RZ, RZ, RZ ;  /* 0x000000ffff007224 */ /* 0x000fe200078e00ff */
[----:B0-2---:R-:W-:Y:S01]  /*29a20*/  SHF.R.S32.HI R4, RZ, 0x1f, R19 ;  /* 0x0000001fff047819 */ /* 0x005fe20000011413 */
[----:B------:R-:W-:-:S10]  /*29a30*/  IMAD.SHL.U32 R15, R19, 0x4, RZ ;  /* 0x00000004130f7824 */ /* 0x000fd400078e00ff */
[C---:B------:R-:W-:Y:S01]  /*29a40*/  @P0 LEA R2, P1, R19.reuse, UR4, 0x2 ;  /* 0x0000000413020c11 */ /* 0x040fe2000f8210ff */
[----:B------:R-:W-:Y:S03]  /*29a50*/  STL [R1+0x24], R19 ;  /* 0x0000241301007387 */ /* 0x000fe60000100800 */
[C-C-:B------:R-:W-:Y:S01]  /*29a60*/  @P0 LEA.HI.X R3, R19.reuse, UR5, R4.reuse, 0x2, P1 ;  /* 0x0000000513030c11 */ /* 0x140fe200088f1404 */
[----:B------:R-:W-:Y:S01]  /*29a70*/  ULDC.64 UR4, c[0x0][0xa00] ;  /* 0x0002800000047ab9 */ /* 0x000fe20000000a00 */
[----:B------:R-:W-:Y:S01]  /*29a80*/  SHF.L.U64.HI R14, R19, 0x2, R4 ;  /* 0x00000002130e7819 */ /* 0x000fe20000010204 */
[----:B------:R0:W-:Y:S01]  /*29a90*/  STL [R1+0x64], R4 ;  /* 0x0000640401007387 */ /* 0x0001e20000100800 */
        /* <DEDUP_REMOVED lines=19> */
[----:B------:R-:W-:Y:S01]  /*29bd0*/  IMAD.U32 R12, RZ, RZ, UR4 ;  /* 0x00000004ff0c7e24 */ /* 0x000fe2000f8e00ff */
[----:B------:R-:W-:Y:S01]  /*29be0*/  IADD3.X R7, R14, UR7, RZ, P5, !PT ;  /* 0x000000070e077c10 */ /* 0x000fe2000affe4ff */
[----:B------:R-:W-:-:S06]  /*29bf0*/  ULDC.64 UR4, c[0x0][0x418] ;  /* 0x0001060000047ab9 */ /* 0x000fcc0000000a00 */
[----:B------:R0:W5:Y:S04]  /*29c00*/  @P0 LDG.E R11, desc[UR40][R6.64] ;  /* 0x00000028060b0981 */ /* 0x000168000c1e1900 */
[----:B------:R0:W5:Y:S04]  /*29c10*/  @P1 LDG.E R10, desc[UR40][R4.64] ;  /* 0x00000028040a1981 */ /* 0x000168000c1e1900 */
[----:B--2---:R1:W-:Y:S02]  /*29c20*/  STL [R1+0x5c], R8 ;  /* 0x00005c0801007387 */ /* 0x0043e40000100800 */
[----:B-1----:R-:W-:-:S04]  /*29c30*/  @P3 IADD3 R8, P4, R15, UR10, RZ ;  /* 0x0000000a0f083c10 */ /* 0x002fc8000ff9e0ff */
[----:B------:R-:W-:-:S05]  /*29c40*/  @P3 IADD3.X R9, R14, UR11, RZ, P4, !PT ;  /* 0x0000000b0e093c10 */ /* 0x000fca000a7fe4ff */
[----:B------:R-:W2:Y:S01]  /*29c50*/  @P3 LDG.E R12, desc[UR40][R8.64] ;  /* 0x00000028080c3981 */ /* 0x000ea2000c1e1900 */
[----:B------:R-:W-:-:S03]  /*29c60*/  UISETP.NE.U32.AND UP0, UPT, UR4, URZ, UPT ;  /* 0x0000003f0400728c */ /* 0x000fc6000bf05070 */
[----:B------:R-:W-:Y:S01]  /*29c70*/  ULDC UR4, c[0x0][0x424] ;  /* 0x0001090000047ab9 */ /* 0x000fe20000000800 */
[----:B------:R-:W-:-:S03]  /*29c80*/  UISETP.NE.AND.EX UP0, UPT, UR5, URZ, UPT, UP0 ;  /* 0x0000003f0500728c */ /* 0x000fc6000bf05300 */
[----:B------:R-:W-:Y:S01]  /*29c90*/  ULDC UR5, c[0x0][0x2f0] ;  /* 0x0000bc0000057ab9 */ /* 0x000fe20000000800 */
[----:B------:R-:W-:Y:S01]  /*29ca0*/  USEL UR4, UR4, 0x1, UP0 ;  /* 0x0000000104047887 */ /* 0x000fe20008000000 */
[----:B--2---:R0:W-:Y:S04]  /*29cb0*/  STL [R1+0x60], R12 ;  /* 0x0000600c01007387 */ /* 0x0041e80000100800 */
[----:B------:R0:W5:Y:S01]  /*29cc0*/  LDL R13, [R1+0x60] ;  /* 0x00006000010d7983 */ /* 0x0001620000100800 */
[----:B------:R-:W-:-:S03]  /*29cd0*/  UIMAD UR4, UR4, UR5, URZ ;  /* 0x00000005040472a4 */ /* 0x000fc6000f8e023f */
[----:B------:R-:W-:Y:S02]  /*29ce0*/  ULDC UR5, c[0x0][0x348] ;  /* 0x0000d20000057ab9 */ /* 0x000fe40000000800 */
[----:B------:R-:W-:Y:S02]  /*29cf0*/  IMAD.U32 R9, RZ, RZ, UR5 ;  /* 0x00000005ff097e24 */ /* 0x000fe4000f8e00ff */
[----:B------:R-:W-:Y:S01]  /*29d00*/  IMAD.U32 R8, RZ, RZ, UR4 ;  /* 0x00000004ff087e24 */ /* 0x000fe2000f8e00ff */
[----:B0-----:R-:W-:Y:S06]  /*29d10*/  @P3 BRA `(.L_x_2707) ;  /* 0x0000000000143947 */ /* 0x001fec0003800000 */
[----:B------:R-:W-:Y:S05]  /*29d20*/  @!P2 BRA `(.L_x_2707) ;  /* 0x000000000010a947 */ /* 0x000fea0003800000 */
[----:B------:R-:W2:Y:S04]  /*29d30*/  LDG.E R12, desc[UR40][R2.64] ;  /* 0x00000028020c7981 */ /* 0x000ea8000c1e1900 */
[----:B------:R-:W2:Y:S02]  /*29d40*/  LDG.E R2, desc[UR40][R2.64+0x4] ;  /* 0x0000042802027981 */ /* 0x000ea4000c1e1900 */
[----:B--2--5:R-:W-:-:S05]  /*29d50*/  IMAD.IADD R13, R2, 0x1, -R12 ;  /* 0x00000001020d7824 */ /* 0x024fca00078e0a0c */
[----:B------:R0:W-:Y:S02]  /*29d60*/  STL [R1+0x60], R13 ;  /* 0x0000600d01007387 */ /* 0x0001e40000100800 */
.L_x_2707:
[----:B------:R-:W2:Y:S01]  /*29d70*/  LDL.LU R3, [R1+0x8] ;  /* 0x0000080001037983 */ /* 0x000ea20000300800 */
[----:B------:R-:W-:Y:S01]  /*29d80*/  IMAD.MOV.U32 R12, RZ, RZ, R19 ;  /* 0x000000ffff0c7224 */ /* 0x000fe200078e0013 */
        /* <DEDUP_REMOVED lines=8> */
[----:B------:R-:W-:Y:S01]  /*29e10*/  LEA.HI R17, R2, R17, RZ, 0x10 ;  /* 0x0000001102117211 */ /* 0x000fe200078f80ff */
[----:B-----5:R-:W-:-:S05]  /*29e20*/  IMAD.IADD R2, R11, 0x1, R0 ;  /* 0x000000010b027824 */ /* 0x020fca00078e0200 */
[----:B------:R1:W-:Y:S01]  /*29e30*/  STL [R1+0x40], R2 ;  /* 0x0000400201007387 */ /* 0x0003e20000100800 */
[----:B------:R-:W-:Y:S05]  /*29e40*/  @!P2 BRA `(.L_x_2708) ;  /* 0x000000000010a947 */ /* 0x000fea0003800000 */
[----:B-1----:R-:W-:-:S04]  /*29e50*/  IADD3 R2, P0, R15, UR4, RZ ;  /* 0x000000040f027c10 */ /* 0x002fc8000ff1e0ff */
[----:B------:R-:W-:-:S05]  /*29e60*/  IADD3.X R3, R14, UR5, RZ, P0, !PT ;  /* 0x000000050e037c10 */ /* 0x000fca00087fe4ff */
[----:B------:R1:W5:Y:S01]  /*29e70*/  LDG.E R8, desc[UR40][R2.64] ;  /* 0x0000002802087981 */ /* 0x000362000c1e1900 */
[----:B------:R-:W-:Y:S05]  /*29e80*/  BRA `(.L_x_2709) ;  /* 0x0000000000107947 */ /* 0x000fea0003800000 */
.L_x_2708:
[----:B------:R-:W-:Y:S05]  /*29e90*/  @!P0 BRA `(.L_x_2709) ;  /* 0x00000000000c8947 */ /* 0x000fea0003800000 */
[----:B------:R-:W2:Y:S04]  /*29ea0*/  LDG.E R8, desc[UR40][R6.64] ;  /* 0x0000002806087981 */ /* 0x000ea8000c1e1900 */
[----:B------:R-:W2:Y:S02]  /*29eb0*/  LDG.E R6, desc[UR40][R6.64+0x4] ;  /* 0x0000042806067981 */ /* 0x000ea4000c1e1900 */
[----:B--2---:R-:W-:-:S07]  /*29ec0*/  IMAD.IADD R8, R6, 0x1, -R8 ;  /* 0x0000000106087824 */ /* 0x004fce00078e0a08 */
.L_x_2709:
[----:B-1----:R-:W2:Y:S01]  /*29ed0*/  @P1 LDG.E R2, desc[UR40][R4.64] ;  /* 0x0000002804021981 */ /* 0x002ea2000c1e1900 */
[----:B------:R-:W1:Y:S03]  /*29ee0*/  LDC R3, c[0x0][0x448] ;  /* 0x00011200ff037b82 */ /* 0x000e660000000800 */
[----:B------:R-:W3:Y:S04]  /*29ef0*/  LDL R6, [R1+0x4] ;  /* 0x0000040001067983 */ /* 0x000ee80000100800 */
[----:B------:R4:W2:Y:S01]  /*29f00*/  @P1 LDG.E R4, desc[UR40][R4.64+0x4] ;  /* 0x0000042804041981 */ /* 0x0008a2000c1e1900 */
[----:B-1----:R-:W-:-:S13]  /*29f10*/  ISETP.NE.AND P0, PT, R3, 0x1, PT ;  /* 0x000000010300780c */ /* 0x002fda0003f05270 */
[----:B------:R-:W1:Y:S08]  /*29f20*/  @P0 LDC R3, c[0x0][0x44c] ;  /* 0x00011300ff030b82 */ /* 0x000e700000000800 */
[----:B----4-:R-:W4:Y:S01]  /*29f30*/  @P0 LDC R5, c[0x0][0x450] ;  /* 0x00011400ff050b82 */ /* 0x010f220000000800 */
[----:B-----5:R-:W-:Y:S01]  /*29f40*/  IADD3 R7, -R0, R8, RZ ;  /* 0x0000000800077210 */ /* 0x020fe20007ffe1ff */
[----:B------:R-:W-:Y:S01]  /*29f50*/  BSSY B0, `(.L_x_2710) ;  /* 0x0000033000007945 */ /* 0x000fe20003800000 */
[----:B------:R-:W-:-:S02]  /*29f60*/  LOP3.LUT R21, R17, 0xff, RZ, 0xc0, !PT ;  /* 0x000000ff11157812 */ /* 0x000fc400078ec0ff */
[----:B------:R-:W-:Y:S01]  /*29f70*/  SHF.R.U32.HI R17, RZ, 0x10, R17 ;  /* 0x00000010ff117819 */ /* 0x000fe20000011611 */
[----:B--2---:R-:W-:Y:S02]  /*29f80*/  @P1 IMAD.IADD R9, R4, 0x1, -R2 ;  /* 0x0000000104091824 */ /* 0x004fe400078e0a02 */
[----:B---3--:R-:W-:-:S04]  /*29f90*/  IMAD.SHL.U32 R2, R6, 0x80, RZ ;  /* 0x0000008006027824 */ /* 0x008fc800078e00ff */
[----:B------:R-:W-:-:S04]  /*29fa0*/  VIADD R2, R2, 0x7f ;  /* 0x0000007f02027836 */ /* 0x000fc80000000000 */
[----:B-1----:R-:W-:-:S05]  /*29fb0*/  @P0 IMAD.HI.U32 R0, R2, R3, RZ ;  /* 0x0000000302000227 */ /* 0x002fca00078e00ff */
[----:B----4-:R-:W-:Y:S01]  /*29fc0*/  @P0 SHF.R.U32.HI R2, RZ, R5, R0 ;  /* 0x00000005ff020219 */ /* 0x010fe20000011600 */
[----:B------:R-:W-:-:S05]  /*29fd0*/  IMAD.IADD R0, R7, 0x1, R9 ;  /* 0x0000000107007824 */ /* 0x000fca00078e0209 */
[C---:B------:R-:W-:Y:S01]  /*29fe0*/  IADD3 R20, R0.reuse, 0x80, -R13 ;  /* 0x0000008000147810 */ /* 0x040fe20007ffe80d */
[----:B------:R-:W-:-:S04]  /*29ff0*/  VIADD R3, R0, 0x7f ;  /* 0x0000007f00037836 */ /* 0x000fc80000000000 */
[----:B------:R-:W-:Y:S01]  /*2a000*/  IMAD.IADD R0, R20, 0x1, R2 ;  /* 0x0000000114007824 */ /* 0x000fe200078e0202 */
[----:B------:R-:W-:-:S04]  /*2a010*/  SHF.R.S32.HI R2, RZ, 0x1f, R3 ;  /* 0x0000001fff027819 */ /* 0x000fc80000011403 */
[----:B------:R-:W-:Y:S02]  /*2a020*/  SHF.R.S32.HI R6, RZ, 0x1f, R0 ;  /* 0x0000001fff067819 */ /* 0x000fe40000011400 */
[----:B------:R-:W-:Y:S02]  /*2a030*/  LEA.HI R2, R2, R3, RZ, 0x7 ;  /* 0x0000000302027211 */ /* 0x000fe400078f38ff */
[----:B------:R-:W-:Y:S02]  /*2a040*/  LEA.HI R6, R6, R0, RZ, 0x7 ;  /* 0x0000000006067211 */ /* 0x000fe400078f38ff */
[----:B------:R-:W-:Y:S02]  /*2a050*/  SHF.R.S32.HI R19, RZ, 0x7, R2 ;  /* 0x00000007ff137819 */ /* 0x000fe40000011402 */
[----:B------:R-:W-:-:S04]  /*2a060*/  SHF.R.S32.HI R6, RZ, 0x7, R6 ;  /* 0x00000007ff067819 */ /* 0x000fc80000011406 */
[----:B------:R-:W-:-:S04]  /*2a070*/  VIMNMX R6, R19, R6, PT ;  /* 0x0000000613067248 */ /* 0x000fc80003fe0100 */
[----:B------:R-:W-:Y:S01]  /*2a080*/  ISETP.GE.AND P0, PT, R6, 0x1, PT ;  /* 0x000000010600780c */ /* 0x000fe20003f06270 */
[----:B------:R-:W-:-:S12]  /*2a090*/  IMAD.MOV.U32 R0, RZ, RZ, RZ ;  /* 0x000000ffff007224 */ /* 0x000fd800078e00ff */
[----:B------:R-:W-:Y:S05]  /*2a0a0*/  @!P0 BRA `(.L_x_2711) ;  /* 0x0000000000748947 */ /* 0x000fea0003800000 */
[----:B------:R-:W-:Y:S01]  /*2a0b0*/  ISETP.NE.AND P0, PT, R17, RZ, PT ;  /* 0x000000ff1100720c */ /* 0x000fe20003f05270 */
[----:B------:R-:W-:-:S03]  /*2a0c0*/  ULDC UR4, c[0x0][0x9f0] ;  /* 0x00027c0000047ab9 */ /* 0x000fc60000000800 */
[----:B------:R-:W-:-:S04]  /*2a0d0*/  SEL R2, R17, UR4, P0 ;  /* 0x0000000411027c07 */ /* 0x000fc80008000000 */
[----:B------:R-:W-:Y:S02]  /*2a0e0*/  IABS R3, R2 ;  /* 0x0000000200037213 */ /* 0x000fe40000000000 */
[----:B------:R-:W-:Y:S02]  /*2a0f0*/  IADD3 R0, R2, -0x1, R6 ;  /* 0xffffffff02007810 */ /* 0x000fe40007ffe006 */
[----:B------:R-:W1:Y:S08]  /*2a100*/  I2F.RP R4, R3 ;  /* 0x0000000300047306 */ /* 0x000e700000209400 */
[----:B-1----:R-:W1:Y:S02]  /*2a110*/  MUFU.RCP R4, R4 ;  /* 0x0000000400047308 */ /* 0x002e640000001000 */
[----:B-1----:R-:W-:-:S06]  /*2a120*/  VIADD R4, R4, 0xffffffe ;  /* 0x0ffffffe04047836 */ /* 0x002fcc0000000000 */
[----:B------:R1:W2:Y:S02]  /*2a130*/  F2I.FTZ.U32.TRUNC.NTZ R5, R4 ;  /* 0x0000000400057305 */ /* 0x0002a4000021f000 */
[----:B-1----:R-:W-:-:S04]  /*2a140*/  LOP3.LUT R4, R0, R2, RZ, 0x3c, !PT ;  /* 0x0000000200047212 */ /* 0x002fc800078e3cff */
[----:B------:R-:W-:Y:S01]  /*2a150*/  ISETP.GE.AND P3, PT, R4, RZ, PT ;  /* 0x000000ff0400720c */ /* 0x000fe20003f66270 */
[----:B--2---:R-:W-:-:S04]  /*2a160*/  IMAD.MOV R4, RZ, RZ, -R5 ;  /* 0x000000ffff047224 */ /* 0x004fc800078e0a05 */
        /* <DEDUP_REMOVED lines=17> */
.L_x_2711:
[----:B------:R-:W-:Y:S05]  /*2a280*/  BSYNC B0 ;  /* 0x0000000000007941 */ /* 0x000fea0003800000 */
.L_x_2710:
        /* <DEDUP_REMOVED lines=24> */
.L_x_3056:
[----:B--2---:R-:W-:Y:S02]  /*2a410*/  ISETP.NE.AND P0, PT, R14, RZ, PT ;  /* 0x000000ff0e00720c */ /* 0x004fe40003f05270 */
[----:B------:R-:W-:-:S11]  /*2a420*/  PLOP3.LUT P6, PT, PT, PT, PT, 0x8, 0x0 ;  /* 0x000000000000781c */ /* 0x000fd60003fce170 */
[----:B------:R-:W-:Y:S05]  /*2a430*/  @P0 BRA `(.L_x_2715) ;  /* 0x00000000000c0947 */ /* 0x000fea0003800000 */
[----:B------:R-:W-:-:S03]  /*2a440*/  UMOV UR4, 0xffffffff ;  /* 0xffffffff00047882 */ /* 0x000fc60000000000 */
[----:B------:R-:W-:Y:S05]  /*2a450*/  BRA.DIV UR4, `(.L_x_2716) ;  /* 0x000000c604887947 */ /* 0x000fea000b800000 */
[----:B------:R-:W-:-:S13]  /*2a460*/  ELECT P6, URZ, PT ;  /* 0x00000000003f782f */ /* 0x000fda00038c0000 */
.L_x_2715:
        /* <DEDUP_REMOVED lines=9> */
.L_x_3059:
[----:B------:R-:W-:Y:S05]  /*2a500*/  BSYNC B1 ;  /* 0x0000000000017941 */ /* 0x000fea0003800000 */
.L_x_2717:
        /* <DEDUP_REMOVED lines=12> */
.L_x_3060:
[----:B------:R-:W-:Y:S05]  /*2a5d0*/  BSYNC B2 ;  /* 0x0000000000027941 */ /* 0x000fea0003800000 */
.L_x_2721:
        /* <DEDUP_REMOVED lines=9> */
.L_x_2724:
[----:B------:R-:W-:Y:S05]  /*2a670*/  BSYNC B2 ;  /* 0x0000000000027941 */ /* 0x000fea0003800000 */
.L_x_2723:
        /* <DEDUP_REMOVED lines=13> */
.L_x_2725:
        /* <DEDUP_REMOVED lines=16> */
.L_x_2726:
        /* <DEDUP_REMOVED lines=13> */
.L_x_3061:
[----:B------:R-:W-:Y:S05]  /*2a920*/  BSYNC B2 ;  /* 0x0000000000027941 */ /* 0x000fea0003800000 */
.L_x_2727:
[----:B------:R-:W-:Y:S01]  /*2a930*/  BSSY B2, `(.L_x_2729) ;  /* 0x000000b000027945 */ /* 0x000fe20003800000 */
[----:B------:R-:W-:Y:S02]  /*2a940*/  IMAD.MOV.U32 R12, RZ, RZ, 0x0 ;  /* 0x00000000ff0c7424 */ /* 0x000fe400078e00ff */
[----:B0-----:R-:W-:Y:S01]  /*2a950*/  IMAD.MOV.U32 R13, RZ, RZ, 0x12f00000 ;  /* 0x12f00000ff0d7424 */ /* 0x001fe200078e00ff */
[----:B------:R-:W-:Y:S06]  /*2a960*/  @P1 BRA `(.L_x_2730) ;  /* 0x00000000001c1947 */ /* 0x000fec0003800000 */
[----:B------:R-:W0:Y:S02]  /*2a970*/  S2R R2, SR_TID.X ;  /* 0x0000000000027919 */ /* 0x000e240000002100 */
[----:B0-----:R-:W-:Y:S01]  /*2a980*/  LOP3.LUT R4, R2, 0x1f, RZ, 0xc0, !PT ;  /* 0x0000001f02047812 */ /* 0x001fe200078ec0ff */
[----:B------:R-:W-:-:S03]  /*2a990*/  IMAD.MOV.U32 R2, RZ, RZ, 0x8000 ;  /* 0x00008000ff027424 */ /* 0x000fc600078e00ff */
[----:B------:R-:W-:Y:S01]  /*2a9a0*/  ISETP.NE.AND P0, PT, R4, RZ, PT ;  /* 0x000000ff0400720c */ /* 0x000fe20003f05270 */
[----:B------:R0:W-:-:S12]  /*2a9b0*/  SYNCS.ARRIVE.TRANS64 RZ, [R5+URZ+0x388b0], R2 ;  /* 0x0388b00205ff79a7 */ /* 0x0001d8000800003f */
[----:B0-----:R-:W-:Y:S05]  /*2a9c0*/  @!P0 BRA `(.L_x_2730) ;  /* 0x0000000000048947 */ /* 0x001fea0003800000 */
[----:B------:R-:W-:Y:S01]  /*2a9d0*/  BPT.TRAP 0x1 ;  /* 0x000000040000795c */ /* 0x000fe20000300000 */
.L_x_2730:
[----:B------:R-:W-:Y:S05]  /*2a9e0*/  BSYNC B2 ;  /* 0x0000000000027941 */ /* 0x000fea0003800000 */
.L_x_2729:
        /* <DEDUP_REMOVED lines=8> */
.L_x_2731:
        /* <DEDUP_REMOVED lines=15> */
.L_x_2732:
        /* <DEDUP_REMOVED lines=10> */
.L_x_2720:
[----:B------:R-:W-:Y:S05]  /*2ac00*/  BSYNC B1 ;  /* 0x0000000000017941 */ /* 0x000fea0003800000 */
.L_x_2719:
[----:B------:R-:W3:Y:S04]  /*2ac10*/  LDL.LU R7, [R1+0x20] ;  /* 0x0000200001077983 */ /* 0x000ee80000300800 */
[----:B-12---:R-:W2:Y:S01]  /*2ac20*/  LDL.LU R5, [R1+0x2c] ;  /* 0x00002c0001057983 */ /* 0x006ea20000300800 */
[----:B------:R-:W-:Y:S01]  /*2ac30*/  PLOP3.LUT P0, PT, PT, PT, PT, 0x8, 0x0 ;  /* 0x000000000000781c */ /* 0x000fe20003f0e170 */
[----:B---3--:R-:W-:Y:S02]  /*2ac40*/  VIADD R2, R7, 0x1 ;  /* 0x0000000107027836 */ /* 0x008fe40000000000 */
        /* <DEDUP_REMOVED lines=9> */
.L_x_2747:
        /* <DEDUP_REMOVED lines=13> */
.L_x_3062:
[----:B------:R-:W-:Y:S05]  /*2adb0*/  BSYNC B2 ;  /* 0x0000000000027941 */ /* 0x000fea0003800000 */
.L_x_2735:
        /* <DEDUP_REMOVED lines=9> */
.L_x_2738:
[----:B------:R-:W-:Y:S05]  /*2ae50*/  BSYNC B2 ;  /* 0x0000000000027941 */ /* 0x000fea0003800000 */
.L_x_2737:
[----:B------:R-:W2:Y:S01]  /*2ae60*/  LDL R2, [R1+0x20] ;  /* 0x0000200001027983 */ /* 0x000ea20000100800 */
[----:B------:R-:W-:Y:S01]  /*2ae70*/  IMAD.MOV.U32 R11, RZ, RZ, RZ ;  /* 0x000000ffff0b7224 */ /* 0x000fe200078e00ff */
[----:B------:R-:W-:Y:S01]  /*2ae80*/  UIADD3 UR4, UP0, UR42, 0x570, URZ ;  /* 0x000005702a047890 */ /* 0x000fe2000ff1e03f */
[----:B------:R-:W-:Y:S01]  /*2ae90*/  PLOP3.LUT P1, PT, PT, PT, PT, 0x80, 0x0 ;  /* 0x000000000000781c */ /* 0x000fe20003f2f070 */
[----:B------:R-:W-:Y:S01]  /*2aea0*/  UMOV UR6, 0x0 ;  /* 0x0000000000067882 */ /* 0x000fe20000000000 */
[----:B------:R-:W-:Y:S01]  /*2aeb0*/  LEA R3, R7, R10, 0x7 ;  /* 0x0000000a07037211 */ /* 0x000fe200078e38ff */
[----:B------:R-:W-:Y:S01]  /*2aec0*/  UIADD3.X UR5, URZ, UR43, URZ, UP0, !UPT ;  /* 0x0000002b3f057290 */ /* 0x000fe200087fe43f */
[----:B------:R-:W-:Y:S01]  /*2aed0*/  R2UR UR10, R11 ;  /* 0x000000000b0a72ca */ /* 0x000fe200000e0000 */
[----:B------:R-:W-:Y:S01]  /*2aee0*/  UMOV UR7, 0x12f00000 ;  /* 0x12f0000000077882 */ /* 0x000fe20000000000 */
[----:B--2---:R-:W-:Y:S02]  /*2aef0*/  IMAD R4, R2, 0x8000, R18 ;  /* 0x0000800002047824 */ /* 0x004fe400078e0212 */
[----:B------:R-:W-:-:S02]  /*2af00*/  VIADD R2, R6, 0x38890 ;  /* 0x0003889006027836 */ /* 0x000fc40000000000 */
[----:B------:R-:W-:-:S09]  /*2af10*/  VIADD R8, R4, 0x28400 ;  /* 0x0002840004087836 */ /* 0x000fd20000000000 */
.L_x_2739:
        /* <DEDUP_REMOVED lines=16> */
.L_x_2740:
        /* <DEDUP_REMOVED lines=13> */
.L_x_3063:
[----:B------:R-:W-:Y:S05]  /*2b0f0*/  BSYNC B2 ;  /* 0x0000000000027941 */ /* 0x000fea0003800000 */
.L_x_2741:
        /* <DEDUP_REMOVED lines=11> */
.L_x_2744:
[----:B------:R-:W-:Y:S05]  /*2b1b0*/  BSYNC B2 ;  /* 0x0000000000027941 */ /* 0x000fea0003800000 */
.L_x_2743:
        /* <DEDUP_REMOVED lines=8> */
.L_x_2745:
        /* <DEDUP_REMOVED lines=15> */
.L_x_2746:
        /* <DEDUP_REMOVED lines=10> */
.L_x_2734:
[----:B------:R-:W-:Y:S05]  /*2b3d0*/  BSYNC B1 ;  /* 0x0000000000017941 */ /* 0x000fea0003800000 */
.L_x_2733:
        /* <DEDUP_REMOVED lines=12> */
.L_x_2713:
[----:B------:R-:W-:Y:S05]  /*2b4a0*/  BSYNC B0 ;  /* 0x0000000000007941 */ /* 0x000fea0003800000 */
.L_x_2712:
[----:B------:R-:W3:Y:S01]  /*2b4b0*/  LDL R4, [R1+0x4] ;  /* 0x0000040001047983 */ /* 0x000ee20000100800 */
[----:B------:R-:W4:Y:S01]  /*2b4c0*/  LDC R0, c[0x0][0x448] ;  /* 0x00011200ff007b82 */ /* 0x000f220000000800 */
[----:B------:R-:W-:Y:S01]  /*2b4d0*/  ISETP.NE.AND P2, PT, R17, RZ, PT ;  /* 0x000000ff1100720c */ /* 0x000fe20003f45270 */
[----:B------:R-:W-:Y:S05]  /*2b4e0*/  @!P0 WARPSYNC.ALL ;  /* 0x0000000000008948 */ /* 0x000fea0003800000 */
[----:B------:R-:W-:Y:S07]  /*2b4f0*/  BSSY B0, `(.L_x_2748) ;  /* 0x000002b000007945 */ /* 0x000fee0003800000 */
[----:B------:R-:W0:Y:S08]  /*2b500*/  @!P2 LDC R17, c[0x0][0x9f0] ;  /* 0x00027c00ff11ab82 */ /* 0x000e300000000800 */
[----:B------:R-:W-:Y:S01]  /*2b510*/  @!P0 BAR.SYNC.DEFER_BLOCKING 0xc, 0x180 ;  /* 0x0306000000008b1d */ /* 0x000fe20000010000 */
[----:B----4-:R-:W-:-:S13]  /*2b520*/  ISETP.NE.AND P1, PT, R0, 0x1, PT ;  /* 0x000000010000780c */ /* 0x010fda0003f25270 */
[----:B-12---:R-:W1:Y:S08]  /*2b530*/  @P1 LDC R2, c[0x0][0x44c] ;  /* 0x00011300ff021b82 */ /* 0x006e700000000800 */
[----:B------:R-:W2:Y:S01]  /*2b540*/  @P1 LDC R3, c[0x0][0x450] ;  /* 0x00011400ff031b82 */ /* 0x000ea20000000800 */
[----:B---3--:R-:W-:-:S05]  /*2b550*/  LEA R0, R4, 0x7f, 0x7 ;  /* 0x0000007f04007811 */ /* 0x008fca00078e38ff */
[----:B-1----:R-:W-:-:S05]  /*2b560*/  @P1 IMAD.HI.U32 R2, R0, R2, RZ ;  /* 0x0000000200021227 */ /* 0x002fca00078e00ff */
[----:B--2---:R-:W-:-:S05]  /*2b570*/  @P1 SHF.R.U32.HI R0, RZ, R3, R2 ;  /* 0x00000003ff001219 */ /* 0x004fca0000011602 */
[----:B------:R-:W-:-:S05]  /*2b580*/  IMAD.IADD R0, R20, 0x1, R0 ;  /* 0x0000000114007824 */ /* 0x000fca00078e0200 */
[----:B------:R-:W-:-:S04]  /*2b590*/  SHF.R.S32.HI R6, RZ, 0x1f, R0 ;  /* 0x0000001fff067819 */ /* 0x000fc80000011400 */
[----:B------:R-:W-:Y:S02]  /*2b5a0*/  LEA.HI R6, R6, R0, RZ, 0x7 ;  /* 0x0000000006067211 */ /* 0x000fe400078f38ff */
[----:B------:R-:W-:Y:S02]  /*2b5b0*/  MOV R0, RZ ;  /* 0x000000ff00007202 */ /* 0x000fe40000000f00 */
[----:B------:R-:W-:-:S04]  /*2b5c0*/  SHF.R.S32.HI R6, RZ, 0x7, R6 ;  /* 0x00000007ff067819 */ /* 0x000fc80000011406 */
[----:B------:R-:W-:-:S04]  /*2b5d0*/  VIMNMX R6, R19, R6, PT ;  /* 0x0000000613067248 */ /* 0x000fc80003fe0100 */
[----:B------:R-:W-:-:S13]  /*2b5e0*/  ISETP.GE.AND P1, PT, R6, 0x1, PT ;  /* 0x000000010600780c */ /* 0x000fda0003f26270 */
[----:B0-----:R-:W-:Y:S05]  /*2b5f0*/  @!P1 BRA `(.L_x_2749) ;  /* 0x0000000000689947 */ /* 0x001fea0003800000 */
[----:B------:R-:W-:-:S04]  /*2b600*/  IABS R2, R17 ;  /* 0x0000001100027213 */ /* 0x000fc80000000000 */
        /* <DEDUP_REMOVED lines=25> */
.L_x_2749:
[----:B------:R-:W-:Y:S05]  /*2b7a0*/  BSYNC B0 ;  /* 0x0000000000007941 */ /* 0x000fea0003800000 */
.L_x_2748:
[----:B------:R-:W-:-:S05]  /*2b7b0*/  IMAD R3, R21, R0, RZ ;  /* 0x0000000015037224 */ /* 0x000fca00078e02ff */
[----:B------:R-:W-:Y:S01]  /*2b7c0*/  VIADDMNMX R2, R3, R0, R6, PT ;  /* 0x0000000003027246 */ /* 0x000fe20003800106 */
        /* <DEDUP_REMOVED lines=22> */
.L_x_2750:
        /* <DEDUP_REMOVED lines=20> */
.L_x_2753:
[----:B------:R-:W-:Y:S05]  /*2ba70*/  BSYNC B6 ;  /* 0x0000000000067941 */ /* 0x000fea0003800000 */
.L_x_2752:
        /* <DEDUP_REMOVED lines=13> */
[----:B------:R-:W-:Y:S01]  /*2bb50*/  MOV R12, 0x1 ;  /* 0x00000001000c7802 */ /* 0x000fe20000000f00 */
[----:B------:R-:W1:Y:S01]  /*2bb60*/  LDC.64 R2, c[0x4][R2] ;  /* 0x0100000002027b82 */ /* 0x000e620000000a00 */
[----:B------:R-:W-:Y:S02]  /*2bb70*/  IMAD.U32 R5, RZ, RZ, UR7 ;  /* 0x00000007ff057e24 */ /* 0x000fe4000f8e00ff */
[----:B------:R-:W-:Y:S02]  /*2bb80*/  IMAD.U32 R6, RZ, RZ, UR8 ;  /* 0x00000008ff067e24 */ /* 0x000fe4000f8e00ff */
[----:B------:R-:W-:-:S02]  /*2bb90*/  IMAD.U32 R7, RZ, RZ, UR9 ;  /* 0x00000009ff077e24 */ /* 0x000fc4000f8e00ff */
[----:B------:R-:W-:Y:S02]  /*2bba0*/  IMAD.U32 R10, RZ, RZ, UR4 ;  /* 0x00000004ff0a7e24 */ /* 0x000fe4000f8e00ff */
[----:B------:R-:W-:Y:S02]  /*2bbb0*/  IMAD.U32 R11, RZ, RZ, UR5 ;  /* 0x00000005ff0b7e24 */ /* 0x000fe4000f8e00ff */
[----:B------:R-:W-:Y:S02]  /*2bbc0*/  IMAD.MOV.U32 R8, RZ, RZ, 0x70 ;  /* 0x00000070ff087424 */ /* 0x000fe400078e00ff */
[----:B------:R-:W-:-:S07]  /*2bbd0*/  IMAD.MOV.U32 R13, RZ, RZ, RZ ;  /* 0x000000ffff0d7224 */ /* 0x000fce00078e00ff */
[----:B------:R-:W-:-:S07]  /*2bbe0*/  LEPC R20, `(.L_x_2755) ;  /* 0x000000001014794e */ /* 0x000fce0000000000 */
[----:B01----:R-:W-:Y:S05]  /*2bbf0*/  CALL.ABS.NOINC R2 ;  /* 0x0000000002007343 */ /* 0x003fea0003c00000 */
.L_x_2755:
[----:B------:R-:W-:Y:S05]  /*2bc00*/  BSYNC B6 ;  /* 0x0000000000067941 */ /* 0x000fea0003800000 */
.L_x_2754:
        /* <DEDUP_REMOVED lines=20> */
.L_x_2757:
[----:B------:R-:W-:Y:S05]  /*2bd50*/  BSYNC B6 ;  /* 0x0000000000067941 */ /* 0x000fea0003800000 */
.L_x_2756:
[----:B------:R-:W-:Y:S01]  /*2bd60*/  LOP3.LUT P6, RZ, R17, 0x1, RZ, 0xc0, !PT ;  /* 0x0000000111ff7812 */ /* 0x000fe200078cc0ff */
[----:B------:R-:W-:-:S12]  /*2bd70*/  BSSY B6, `(.L_x_2758) ;  /* 0x0000012000067945 */ /* 0x000fd80003800000 */
        /* <DEDUP_REMOVED lines=17> */
.L_x_2759:
[----:B------:R-:W-:Y:S05]  /*2be90*/  BSYNC B6 ;  /* 0x0000000000067941 */ /* 0x000fea0003800000 */
.L_x_2758:
        /* <DEDUP_REMOVED lines=23> */
.L_x_3066:
        /* <DEDUP_REMOVED lines=10> */
.L_x_3069:
[----:B------:R-:W-:Y:S05]  /*2c0b0*/  @!P6 BRA `(.L_x_2761) ;  /* 0x000000040080e947 */ /* 0x000fea0003800000 */
[----:B0-----:R-:W2:Y:S01]  /*2c0c0*/  LDL R0, [R1+0x8] ;  /* 0x0000080001007983 */ /* 0x001ea20000100800 */
[----:B------:R-:W-:-:S04]  /*2c0d0*/  ISETP.NE.U32.AND P0, PT, R2, RZ, PT ;  /* 0x000000ff0200720c */ /* 0x000fc80003f05070 */
[----:B------:R-:W-:Y:S01]  /*2c0e0*/  ISETP.NE.AND.EX P0, PT, R3, RZ, PT, P0 ;  /* 0x000000ff0300720c */ /* 0x000fe20003f05300 */
[----:B--2---:R-:W-:-:S12]  /*2c0f0*/  VIADD R4, R0, 0xffffffff ;  /* 0xffffffff00047836 */ /* 0x004fd80000000000 */
[----:B------:R-:W-:Y:S05]  /*2c100*/  @!P0 BRA `(.L_x_2763) ;  /* 0x0000000000488947 */ /* 0x000fea0003800000 */
[----:B------:R-:W0:Y:S01]  /*2c110*/  LDC R8, c[0x0][0x43c] ;  /* 0x00010f00ff087b82 */ /* 0x000e220000000800 */
[----:B------:R-:W-:Y:S01]  /*2c120*/  IMAD.MOV.U32 R0, RZ, RZ, R4 ;  /* 0x000000ffff007224 */ /* 0x000fe200078e0004 */
        /* <DEDUP_REMOVED lines=16> */
.L_x_2763:
        /* <DEDUP_REMOVED lines=9> */
.L_x_3070:
        /* <DEDUP_REMOVED lines=8> */
.L_x_2765:
        /* <DEDUP_REMOVED lines=12> */
[----:B--2---:R-:W-:-:S04]  /*2c400*/  LEA R2, R2, R18, 0xf ;  /* 0x0000001202027211 */ /* 0x004fc800078e78ff */
[----:B------:R-:W-:Y:S01]  /*2c410*/  R2UR UR14, R2 ;  /* 0x00000000020e72ca */ /* 0x000fe200000e0000 */
[----:B---3--:R-:W-:-:S05]  /*2c420*/  IMAD R4, R4, 0x80, R5 ;  /* 0x0000008004047824 */ /* 0x008fca00078e0205 */
[----:B------:R-:W-:-:S07]  /*2c430*/  R2UR UR11, R4 ;  /* 0x00000000040b72ca */ /* 0x000fce00000e0000 */
        /* <DEDUP_REMOVED lines=8> */
.L_x_3071:
        /* <DEDUP_REMOVED lines=8> */
.L_x_2767:
        /* <DEDUP_REMOVED lines=24> */
.L_x_2761:
[----:B---3--:R-:W0:Y:S04]  /*2c6c0*/  LDL.LU R3, [R1+0x5c] ;  /* 0x00005c0001037983 */ /* 0x008e280000300800 */
[----:B------:R-:W2:Y:S04]  /*2c6d0*/  LDL.LU R5, [R1+0x24] ;  /* 0x0000240001057983 */ /* 0x000ea80000300800 */
[----:B------:R-:W3:Y:S01]  /*2c6e0*/  LDL.LU R4, [R1+0x64] ;  /* 0x0000640001047983 */ /* 0x000ee20000300800 */
[----:B------:R-:W-:Y:S05]  /*2c6f0*/  WARPSYNC.ALL ;  /* 0x0000000000007948 */ /* 0x000fea0003800000 */
[----:B------:R-:W-:Y:S01]  /*2c700*/  ULDC.64 UR6, c[0x0][0xa00] ;  /* 0x0002800000067ab9 */ /* 0x000fe20000000a00 */
[----:B------:R-:W-:Y:S01]  /*2c710*/  ULDC.64 UR4, c[0x0][0x298] ;  /* 0x0000a60000047ab9 */ /* 0x000fe20000000a00 */
[----:B------:R-:W-:Y:S01]  /*2c720*/  BAR.SYNC.DEFER_BLOCKING 0x8, 0x180 ;  /* 0x0206000000007b1d */ /* 0x000fe20000010000 */
[----:B------:R-:W-:Y:S01]  /*2c730*/  ISETP.NE.U32.AND P0, PT, RZ, UR6, PT ;  /* 0x00000006ff007c0c */ /* 0x000fe2000bf05070 */
[----:B------:R-:W-:-:S03]  /*2c740*/  VIADD R2, R18, 0x20400 ;  /* 0x0002040012027836 */ /* 0x000fc60000000000 */
[----:B------:R-:W-:Y:S01]  /*2c750*/  ISETP.NE.AND.EX P0, PT, RZ, UR7, PT, P0 ;  /* 0x00000007ff007c0c */ /* 0x000fe2000bf05300 */
[----:B------:R-:W-:Y:S01]  /*2c760*/  BSSY B6, `(.L_x_2768) ;  /* 0x000001e000067945 */ /* 0x000fe20003800000 */
[----:B------:R-:W-:Y:S02]  /*2c770*/  LOP3.LUT P1, RZ, R2, 0x3ff, RZ, 0xc0, !PT ;  /* 0x000003ff02ff7812 */ /* 0x000fe4000782c0ff */
[----:B0-----:R-:W-:Y:S02]  /*2c780*/  SHF.R.S32.HI R0, RZ, 0x1f, R3 ;  /* 0x0000001fff007819 */ /* 0x001fe40000011403 */
[----:B--2---:R-:W-:-:S03]  /*2c790*/  SEL R5, R5, RZ, !P0 ;  /* 0x000000ff05057207 */ /* 0x004fc60004000000 */
[----:B------:R-:W-:Y:S01]  /*2c7a0*/  IMAD R0, R0, UR4, RZ ;  /* 0x0000000400007c24 */ /* 0x000fe2000f8e02ff */
[----:B---3--:R-:W-:-:S03]  /*2c7b0*/  SEL R4, R4, RZ, !P0 ;  /* 0x000000ff04047207 */ /* 0x008fc60004000000 */
[C---:B------:R-:W-:Y:S02]  /*2c7c0*/  IMAD R0, R3.reuse, UR5, R0 ;  /* 0x0000000503007c24 */ /* 0x040fe4000f8e0200 */
[----:B------:R-:W-:-:S04]  /*2c7d0*/  IMAD.WIDE.U32 R2, R3, UR4, RZ ;  /* 0x0000000403027c25 */ /* 0x000fc8000f8e00ff */
[----:B------:R-:W-:Y:S01]  /*2c7e0*/  IMAD.IADD R0, R3, 0x1, R0 ;  /* 0x0000000103007824 */ /* 0x000fe200078e0200 */
        /* <DEDUP_REMOVED lines=20> */
[----:B0-----:R-:W-:Y:S05]  /*2c930*/  CALL.ABS.NOINC R2 ;  /* 0x0000000002007343 */ /* 0x001fea0003c00000 */
.L_x_2769:
[----:B------:R-:W-:Y:S05]  /*2c940*/  BSYNC B6 ;  /* 0x0000000000067941 */ /* 0x000fea0003800000 */
.L_x_2768:
[----:B0-----:R-:W2:Y:S01]  /*2c950*/  LDL.LU R0, [R1+0x68] ;  /* 0x0000680001007983 */ /* 0x001ea20000300800 */
[----:B------:R-:W-:Y:S01]  /*2c960*/  ULDC.64 UR4, c[0x0][0x2d8] ;  /* 0x0000b60000047ab9 */ /* 0x000fe20000000a00 */
[----:B------:R-:W0:Y:S01]  /*2c970*/  LDC R7, c[0x0][0x448] ;  /* 0x00011200ff077b82 */ /* 0x000e220000000800 */
[----:B------:R-:W-:Y:S01]  /*2c980*/  ULDC.64 UR6, c[0x0][0x280] ;  /* 0x0000a00000067ab9 */ /* 0x000fe20000000a00 */
[----:B------:R-:W3:Y:S04]  /*2c990*/  LDL.LU R5, [R1+0x64] ;  /* 0x0000640001057983 */ /* 0x000ee80000300800 */
[----:B------:R-:W3:Y:S04]  /*2c9a0*/  LDL.LU.64 R2, [R1+0x58] ;  /* 0x0000580001027983 */ /* 0x000ee80000300a00 */
[----:B------:R-:W4:Y:S04]  /*2c9b0*/  LDL.LU R4, [R1+0x24] ;  /* 0x0000240001047983 */ /* 0x000f280000300800 */
[----:B------:R-:W4:Y:S01]  /*2c9c0*/  LDL R8, [R1+0x4] ;  /* 0x0000040001087983 */ /* 0x000f220000100800 */
[----:B-1----:R-:W1:Y:S01]  /*2c9d0*/  S2R R9, SR_TID.X ;  /* 0x0000000000097919 */ /* 0x002e620000002100 */
[----:B0-----:R-:W-:-:S13]  /*2c9e0*/  ISETP.NE.AND P0, PT, R7, 0x1, PT ;  /* 0x000000010700780c */ /* 0x001fda0003f05270 */
[----:B------:R-:W0:Y:S01]  /*2c9f0*/  @P0 LDC R6, c[0x0][0x450] ;  /* 0x00011400ff060b82 */ /* 0x000e220000000800 */
[----:B-1----:R-:W-:-:S05]  /*2ca00*/  IMAD.SHL.U32 R9, R9, 0x10, RZ ;  /* 0x0000001009097824 */ /* 0x002fca00078e00ff */
[----:B------:R-:W-:-:S04]  /*2ca10*/  LOP3.LUT R9, R9, 0x70, RZ, 0xc0, !PT ;  /* 0x0000007009097812 */ /* 0x000fc800078ec0ff */
[----:B------:R-:W-:Y:S02]  /*2ca20*/  LOP3.LUT R9, R9, 0x80, RZ, 0xfc, !PT ;  /* 0x0000008009097812 */ /* 0x000fe400078efcff */
[----:B---3--:R-:W-:Y:S02]  /*2ca30*/  MOV R3, R5 ;  /* 0x0000000500037202 */ /* 0x008fe40000000f00 */
[----:B------:R-:W1:Y:S01]  /*2ca40*/  S2R R5, SR_TID.X ;  /* 0x0000000000057919 */ /* 0x000e620000002100 */
[----:B------:R-:W-:-:S04]  /*2ca50*/  IMAD.WIDE.U32 R2, R16, UR4, R2 ;  /* 0x0000000410027c25 */ /* 0x000fc8000f8e0002 */
[----:B------:R-:W-:Y:S01]  /*2ca60*/  IMAD R3, R16, UR5, R3 ;  /* 0x0000000510037c24 */ /* 0x000fe2000f8e0203 */
[----:B------:R-:W-:Y:S02]  /*2ca70*/  ULDC.64 UR4, c[0x0][0x2e0] ;  /* 0x0000b80000047ab9 */ /* 0x000fe40000000a00 */
[----:B--2---:R-:W-:Y:S02]  /*2ca80*/  IMAD R0, R0, UR4, RZ ;  /* 0x0000000400007c24 */ /* 0x004fe4000f8e02ff */
[----:B----4-:R-:W-:-:S04]  /*2ca90*/  IMAD.WIDE.U32 R2, R4, UR4, R2 ;  /* 0x0000000404027c25 */ /* 0x010fc8000f8e0002 */
[----:B------:R-:W-:Y:S01]  /*2caa0*/  IMAD R0, R4, UR5, R0 ;  /* 0x0000000504007c24 */ /* 0x000fe2000f8e0200 */
[----:B------:R-:W-:Y:S01]  /*2cab0*/  ULDC.64 UR4, c[0x0][0x2d0] ;  /* 0x0000b40000047ab9 */ /* 0x000fe20000000a00 */
[----:B------:R-:W2:Y:S02]  /*2cac0*/  S2R R4, SR_TID.X ;  /* 0x0000000000047919 */ /* 0x000ea40000002100 */
[----:B------:R-:W-:Y:S01]  /*2cad0*/  IMAD.IADD R3, R3, 0x1, R0 ;  /* 0x0000000103037824 */ /* 0x000fe200078e0200 */
[----:B-1----:R-:W-:-:S04]  /*2cae0*/  LOP3.LUT R5, R5, 0x7f, RZ, 0xc0, !PT ;  /* 0x0000007f05057812 */ /* 0x002fc800078ec0ff */
[----:B------:R-:W-:Y:S01]  /*2caf0*/  SHF.R.U32.HI R5, RZ, 0x3, R5 ;  /* 0x00000003ff057819 */ /* 0x000fe20000011605 */
[----:B--2---:R-:W-:-:S05]  /*2cb00*/  IMAD.SHL.U32 R4, R4, 0x10, RZ ;  /* 0x0000001004047824 */ /* 0x004fca00078e00ff */
[----:B------:R-:W-:Y:S02]  /*2cb10*/  LOP3.LUT R4, R5, 0x70, R4, 0xf8, !PT ;  /* 0x0000007005047812 */ /* 0x000fe400078ef804 */
[----:B------:R-:W1:Y:S03]  /*2cb20*/  @P0 LDC R5, c[0x0][0x44c] ;  /* 0x00011300ff050b82 */ /* 0x000e660000000800 */
[----:B------:R-:W-:-:S04]  /*2cb30*/  IMAD R4, R8, 0x80, R4 ;  /* 0x0000008008047824 */ /* 0x000fc800078e0204 */
[----:B------:R-:W-:Y:S02]  /*2cb40*/  IMAD.MOV.U32 R0, RZ, RZ, R4 ;  /* 0x000000ffff007224 */ /* 0x000fe400078e0004 */
[----:B-1----:R-:W-:-:S05]  /*2cb50*/  @P0 IMAD.HI.U32 R5, R4, R5, RZ ;  /* 0x0000000504050227 */ /* 0x002fca00078e00ff */
[----:B0-----:R-:W-:-:S05]  /*2cb60*/  @P0 SHF.R.U32.HI R0, RZ, R6, R5 ;  /* 0x00000006ff000219 */ /* 0x001fca0000011605 */
[----:B------:R-:W-:Y:S02]  /*2cb70*/  IMAD.MOV R5, RZ, RZ, -R0 ;  /* 0x000000ffff057224 */ /* 0x000fe400078e0a00 */
[----:B------:R-:W-:-:S04]  /*2cb80*/  IMAD.WIDE.U32 R2, R0, UR4, R2 ;  /* 0x0000000400027c25 */ /* 0x000fc8000f8e0002 */
[----:B------:R-:W-:Y:S01]  /*2cb90*/  IMAD R4, R7, R5, R4 ;  /* 0x0000000507047224 */ /* 0x000fe200078e0204 */
[----:B------:R-:W-:-:S05]  /*2cba0*/  SHF.R.S32.HI R5, RZ, 0x1f, R0 ;  /* 0x0000001fff057819 */ /* 0x000fca0000011400 */
[----:B------:R-:W-:-:S04]  /*2cbb0*/  IMAD R5, R5, UR4, RZ ;  /* 0x0000000405057c24 */ /* 0x000fc8000f8e02ff */
[----:B------:R-:W-:Y:S01]  /*2cbc0*/  IMAD R0, R0, UR5, R5 ;  /* 0x0000000500007c24 */ /* 0x000fe2000f8e0205 */
[----:B------:R-:W-:Y:S01]  /*2cbd0*/  ULDC.64 UR4, c[0x0][0x2c8] ;  /* 0x0000b20000047ab9 */ /* 0x000fe20000000a00 */
[----:B------:R-:W0:Y:S02]  /*2cbe0*/  S2R R5, SR_TID.X ;  /* 0x0000000000057919 */ /* 0x000e240000002100 */
        /* <DEDUP_REMOVED lines=8> */
[----:B------:R-:W-:-:S04]  /*2cc70*/  IADD3 R4, P2, R2, UR6, RZ ;  /* 0x0000000602047c10 */ /* 0x000fc8000ff5e0ff */
[----:B------:R-:W-:Y:S01]  /*2cc80*/  IADD3.X R3, R3, UR7, R0, P2, !PT ;  /* 0x0000000703037c10 */ /* 0x000fe200097fe400 */
[----:B0-----:R-:W-:-:S05]  /*2cc90*/  IMAD.SHL.U32 R10, R5, 0x10, RZ ;  /* 0x00000010050a7824 */ /* 0x001fca00078e00ff */
[----:B------:R-:W-:-:S04]  /*2cca0*/  LOP3.LUT R10, R10, 0x70, RZ, 0xc0, !PT ;  /* 0x000000700a0a7812 */ /* 0x000fc800078ec0ff */
[----:B------:R-:W-:Y:S01]  /*2ccb0*/  ISETP.GE.AND P0, PT, R10, UR4, PT ;  /* 0x000000040a007c0c */ /* 0x000fe2000bf06270 */
[----:B------:R-:W-:-:S03]  /*2ccc0*/  UMOV UR4, 0xffffffff ;  /* 0xffffffff00047882 */ /* 0x000fc60000000000 */
[----:B-1----:R-:W-:Y:S09]  /*2ccd0*/  BRA.DIV UR4, `(.L_x_2770) ;  /* 0x000000a204687947 */ /* 0x002ff2000b800000 */
[----:B------:R-:W0:Y:S01]  /*2cce0*/  S2R R6, SR_TID.X ;  /* 0x0000000000067919 */ /* 0x000e220000002100 */
[----:B------:R-:W2:Y:S01]  /*2ccf0*/  LDL.LU R8, [R1+0x4] ;  /* 0x0000040001087983 */ /* 0x000ea20000300800 */
[----:B0-----:R-:W-:-:S04]  /*2cd00*/  LOP3.LUT R6, R6, 0x7f, RZ, 0xc0, !PT ;  /* 0x0000007f06067812 */ /* 0x001fc800078ec0ff */
[----:B------:R-:W-:Y:S02]  /*2cd10*/  SHF.R.U32.HI R11, RZ, 0x3, R6 ;  /* 0x00000003ff0b7819 */ /* 0x000fe40000011606 */
[----:B------:R-:W3:Y:S03]  /*2cd20*/  LDL.LU R6, [R1+0x60] ;  /* 0x0000600001067983 */ /* 0x000ee60000300800 */
[----:B--2---:R-:W-:-:S04]  /*2cd30*/  IMAD R0, R8, 0x80, R11 ;  /* 0x0000008008007824 */ /* 0x004fc800078e020b */
        /* <DEDUP_REMOVED lines=74> */
.L_x_3088:
        /* <DEDUP_REMOVED lines=11> */
.L_x_2772:
[----:B------:R-:W-:Y:S05]  /*2d290*/  BSYNC B0 ;  /* 0x0000000000007941 */ /* 0x000fea0003800000 */
.L_x_2771:
[----:B------:R-:W-:Y:S01]  /*2d2a0*/  NOP ;  /* 0x0000000000007918 */ /* 0x000fe20000000000 */
[----:B------:R-:W-:-:S13]  /*2d2b0*/  PLOP3.LUT P0, PT, PT, PT, PT, 0x80, 0x0 ;  /* 0x000000000000781c */ /* 0x000fda0003f0f070 */
.L_x_2773:
        /* <DEDUP_REMOVED lines=18> */
.L_x_3089:
[----:B------:R-:W-:Y:S05]  /*2d3e0*/  BSYNC B0 ;  /* 0x0000000000007941 */ /* 0x000fea0003800000 */
.L_x_2774:
[----:B------:R-:W4:Y:S04]  /*2d3f0*/  LDL.LU R2, [R1+0x8] ;  /* 0x0000080001027983 */ /* 0x000f280000300800 */
[----:B0-2---:R-:W2:Y:S01]  /*2d400*/  LDL R3, [R1+0x38] ;  /* 0x0000380001037983 */ /* 0x005ea20000100800 */
[----:B----4-:R-:W-:-:S05]  /*2d410*/  VIADD R2, R2, 0xfffffffe ;  /* 0xfffffffe02027836 */ /* 0x010fca0000000000 */
[----:B--2---:R-:W-:-:S13]  /*2d420*/  ISETP.GE.AND P0, PT, R2, R3, PT ;  /* 0x000000030200720c */ /* 0x004fda0003f06270 */
[----:B------:R-:W-:Y:S05]  /*2d430*/  @!P0 BRA `(.L_x_2776) ;  /* 0x0000001400988947 */ /* 0x000fea0003800000 */
[----:B---3--:R0:W5:Y:S04]  /*2d440*/  LDL.LU R0, [R1+0x1c] ;  /* 0x00001c0001007983 */ /* 0x0081680000300800 */
[----:B------:R0:W5:Y:S02]  /*2d450*/  LDL.LU R8, [R1+0x28] ;  /* 0x0000280001087983 */ /* 0x0001640000300800 */
.L_x_2798:
        /* <DEDUP_REMOVED lines=23> */
[----:B-1----:R-:W-:-:S04]  /*2d5d0*/  @P0 IMAD.HI.U32 R3, R2, R4, RZ ;  /* 0x0000000402030227 */ /* 0x002fc800078e00ff */
[----:B------:R-:W-:Y:S01]  /*2d5e0*/  IMAD.MOV.U32 R4, RZ, RZ, R2 ;  /* 0x000000ffff047224 */ /* 0x000fe200078e0002 */
[----:B------:R-:W-:-:S04]  /*2d5f0*/  @P0 SHF.R.U32.HI R4, RZ, R5, R3 ;  /* 0x00000005ff040219 */ /* 0x000fc80000011603 */
[--C-:B------:R-:W-:Y:S01]  /*2d600*/  SHF.R.S32.HI R5, RZ, 0x1f, R4.reuse ;  /* 0x0000001fff057819 */ /* 0x100fe20000011404 */
[----:B------:R-:W-:-:S04]  /*2d610*/  IMAD.MOV R3, RZ, RZ, -R4 ;  /* 0x000000ffff037224 */ /* 0x000fc800078e0a04 */
[----:B------:R-:W-:Y:S02]  /*2d620*/  IMAD R3, R6, R3, R2 ;  /* 0x0000000306037224 */ /* 0x000fe400078e0202 */
[----:B---3--:R-:W-:-:S04]  /*2d630*/  IMAD R6, R11, UR6, RZ ;  /* 0x000000060b067c24 */ /* 0x008fc8000f8e02ff */
[C---:B--2---:R-:W-:Y:S02]  /*2d640*/  IMAD R6, R7.reuse, UR7, R6 ;  /* 0x0000000707067c24 */ /* 0x044fe4000f8e0206 */
[----:B------:R-:W-:-:S05]  /*2d650*/  IMAD.WIDE.U32 R4, R7, UR6, R4 ;  /* 0x0000000607047c25 */ /* 0x000fca000f8e0004 */
[----:B------:R-:W-:Y:S02]  /*2d660*/  IADD3 R5, R6, R5, RZ ;  /* 0x0000000506057210 */ /* 0x000fe40007ffe0ff */
[----:B------:R-:W-:-:S04]  /*2d670*/  LEA R6, P0, R4, UR4, 0x2 ;  /* 0x0000000404067c11 */ /* 0x000fc8000f8010ff */
[----:B------:R-:W-:-:S05]  /*2d680*/  LEA.HI.X R7, R4, UR5, R5, 0x2, P0 ;  /* 0x0000000504077c11 */ /* 0x000fca00080f1405 */
[----:B------:R3:W5:Y:S04]  /*2d690*/  LDG.E R17, desc[UR40][R6.64] ;  /* 0x0000002806117981 */ /* 0x000768000c1e1900 */
.L_x_2779:
        /* <DEDUP_REMOVED lines=8> */
.L_x_3090:
[----:B------:R-:W-:Y:S05]  /*2d720*/  BSYNC B1 ;  /* 0x0000000000017941 */ /* 0x000fea0003800000 */
.L_x_2780:
        /* <DEDUP_REMOVED lines=9> */
.L_x_2783:
[----:B------:R-:W-:Y:S05]  /*2d7c0*/  BSYNC B1 ;  /* 0x0000000000017941 */ /* 0x000fea0003800000 */
.L_x_2782:
        /* <DEDUP_REMOVED lines=12> */
[----:B--2---:R-:W-:-:S07]  /*2d890*/  VIADD R9, R4, 0x10400 ;  /* 0x0001040004097836 */ /* 0x004fce0000000000 */
.L_x_2784:
        /* <DEDUP_REMOVED lines=16> */
.L_x_2785:
        /* <DEDUP_REMOVED lines=13> */
.L_x_3091:
[----:B------:R-:W-:Y:S05]  /*2da70*/  BSYNC B1 ;  /* 0x0000000000017941 */ /* 0x000fea0003800000 */
.L_x_2786:
        /* <DEDUP_REMOVED lines=11> */
.L_x_2789:
[----:B------:R-:W-:Y:S05]  /*2db30*/  BSYNC B1 ;  /* 0x0000000000017941 */ /* 0x000fea0003800000 */
.L_x_2788:
[----:B------:R-:W-:Y:S01]  /*2db40*/  R2UR UR10, R13 ;  /* 0x000000000d0a72ca */ /* 0x000fe200000e0000 */
[----:B------:R-:W-:Y:S01]  /*2db50*/  UIADD3 UR4, UP0, UR42, 0x370, URZ ;  /* 0x000003702a047890 */ /* 0x000fe2000ff1e03f */
[----:B------:R-:W-:Y:S01]  /*2db60*/  R2UR UR6, R10 ;  /* 0x000000000a0672ca */ /* 0x000fe200000e0000 */
[----:B-12---:R-:W-:Y:S01]  /*2db70*/  VIADD R6, R6, 0x38830 ;  /* 0x0003883006067836 */ /* 0x006fe20000000000 */
[----:B------:R-:W-:Y:S01]  /*2db80*/  R2UR UR7, R11 ;  /* 0x000000000b0772ca */ /* 0x000fe200000e0000 */
[----:B------:R-:W-:Y:S01]  /*2db90*/  UIADD3.X UR5, URZ, UR43, URZ, UP0, !UPT ;  /* 0x0000002b3f057290 */ /* 0x000fe200087fe43f */
[----:B------:R-:W-:Y:S02]  /*2dba0*/  PLOP3.LUT P0, PT, PT, PT, PT, 0x80, 0x0 ;  /* 0x000000000000781c */ /* 0x000fe40003f0f070 */
[----:B------:R-:W-:-:S11]  /*2dbb0*/  IADD3 R3, R4, 0x28400, RZ ;  /* 0x0002840004037810 */ /* 0x000fd60007ffe0ff */
.L_x_2790:
        /* <DEDUP_REMOVED lines=15> */
.L_x_2791:
        /* <DEDUP_REMOVED lines=10> */
.L_x_2778:
[----:B------:R-:W-:Y:S05]  /*2dd50*/  BSYNC B0 ;  /* 0x0000000000007941 */ /* 0x000fea0003800000 */
.L_x_2777:
[----:B------:R-:W-:-:S06]  /*2dd60*/  UISETP.NE.AND UP0, UPT, UR36, 0x3, UPT ;  /* 0x000000032400788c */ /* 0x000fcc000bf05270 */
[----:B------:R-:W-:-:S13]  /*2dd70*/  PLOP3.LUT P0, PT, PT, PT, UP0, 0x80, 0x0 ;  /* 0x000000000000781c */ /* 0x000fda0003f0f008 */
[----:B------:R-:W-:Y:S05]  /*2dd80*/  @!P0 BRA `(.L_x_2792) ;  /* 0x0000000000048947 */ /* 0x000fea0003800000 */
[----:B------:R-:W-:Y:S01]  /*2dd90*/  BPT.TRAP 0x1 ;  /* 0x000000040000795c */ /* 0x000fe20000300000 */
.L_x_2792:
        /* <DEDUP_REMOVED lines=8> */
.L_x_3092:
[----:B------:R-:W-:Y:S05]  /*2de20*/  BSYNC B0 ;  /* 0x0000000000007941 */ /* 0x000fea0003800000 */
.L_x_2793:
[----:B------:R-:W-:Y:S05]  /*2de30*/  @!P1 BRA `(.L_x_2795) ;  /* 0x0000000000049947 */ /* 0x000fea0003800000 */
[----:B------:R-:W-:Y:S01]  /*2de40*/  BPT.TRAP 0x1 ;  /* 0x000000040000795c */ /* 0x000fe20000300000 */
.L_x_2795:
[----:B---3--:R-:W-:Y:S01]  /*2de50*/  SHF.L.U32 R4, R8, 0x1f, RZ ;  /* 0x0000001f08047819 */ /* 0x008fe200000006ff */
[----:B------:R-:W-:-:S03]  /*2de60*/  IMAD.SHL.U32 R0, R0, 0x8000, RZ ;  /* 0x0000800000007824 */ /* 0x000fc600078e00ff */
[----:B------:R-:W3:Y:S02]  /*2de70*/  SYNCS.PHASECHK.TRANS64.TRYWAIT P0, [R3+URZ+0x38860], R4 ;  /* 0x03886004030075a7 */ /* 0x000ee4000800017f */
[----:B---3--:R-:W-:Y:S05]  /*2de80*/  @!P0 BRA `(.L_x_2796) ;  /* 0x0000009c00048947 */ /* 0x008fea0003800000 */
.L_x_3093:
        /* <DEDUP_REMOVED lines=21> */
[----:B------:R-:W-:Y:S01]  /*2dfe0*/  PRMT R11, R6, 0x7531, R7 ;  /* 0x00007531060b7816 */ /* 0x000fe20000000007 */
[----:B-1----:R-:W-:Y:S01]  /*2dff0*/  VIADD R12, R0, 0x2000 ;  /* 0x00002000000c7836 */ /* 0x002fe20000000000 */
[C---:B------:R-:W-:Y:S01]  /*2e000*/  PRMT R8, R4.reuse, 0x6420, R5 ;  /* 0x0000642004087816 */ /* 0x040fe20000000005 */
[----:B------:R-:W-:Y:S01]  /*2e010*/  IMAD.MOV.U32 R15, RZ, RZ, R9 ;  /* 0x000000ffff0f7224 */ /* 0x000fe200078e0009 */
        /* <DEDUP_REMOVED lines=27> */
[----:B------:R-:W-:Y:S02]  /*2e1d0*/  IMAD.MOV.U32 R11, RZ, RZ, R15 ;  /* 0x000000ffff0b7224 */ /* 0x000fe400078e000f */
[----:B------:R-:W-:-:S05]  /*2e1e0*/  VIADD R4, R0, 0x1000 ;  /* 0x0000100000047836 */ /* 0x000fca0000000000 */
        /* <DEDUP_REMOVED lines=77> */
[----:B------:R-:W-:-:S03]  /*2e6c0*/  PRMT R11, R6, 0x7531, R7 ;  /* 0x00007531060b7816 */ /* 0x000fc60000000007 */
[----:B------:R-:W-:Y:S02]  /*2e6d0*/  IMAD.IADD R4, R18, 0x1, R4 ;  /* 0x0000000112047824 */ /* 0x000fe400078e0204 */
[----:B------:R-:W-:Y:S04]  /*2e6e0*/  STSM.16.M88.4 [R21+0x4000], R8 ;  /* 0x0040000815007844 */ /* 0x000fe80000000200 */
[----:B------:R-:W1:Y:S04]  /*2e6f0*/  LDSM.16.MT88.4 R8, [R4+0x10400] ;  /* 0x010400000408783b */ /* 0x000e680000004200 */
[----:B------:R-:W2:Y:S01]  /*2e700*/  LDSM.16.MT88.4 R4, [R20+0x13400] ;  /* 0x013400001404783b */ /* 0x000ea20000004200 */
[----:B-1----:R-:W-:-:S02]  /*2e710*/  PRMT R12, R8, 0x6420, R9 ;  /* 0x00006420080c7816 */ /* 0x002fc40000000009 */
[----:B------:R-:W-:Y:S02]  /*2e720*/  PRMT R13, R8, 0x7531, R9 ;  /* 0x00007531080d7816 */ /* 0x000fe40000000009 */
        /* <DEDUP_REMOVED lines=11> */
[----:B------:R-:W-:-:S03]  /*2e7e0*/  VIADD R0, R0, 0x7000 ;  /* 0x0000700000007836 */ /* 0x000fc60000000000 */
[----:B------:R2:W-:Y:S02]  /*2e7f0*/  STSM.16.M88.4 [R8], R12 ;  /* 0x0000000c08007844 */ /* 0x0005e40000000200 */
[----:B--2---:R-:W-:Y:S01]  /*2e800*/  MOV R14, R9 ;  /* 0x00000009000e7202 */ /* 0x004fe20000000f00 */
[----:B------:R-:W-:-:S03]  /*2e810*/  IMAD.MOV.U32 R15, RZ, RZ, R8 ;  /* 0x000000ffff0f7224 */ /* 0x000fc600078e0008 */
[----:B------:R-:W-:Y:S02]  /*2e820*/  LOP3.LUT R0, R0, R14, RZ, 0xfc, !PT ;  /* 0x0000000e00007212 */ /* 0x000fe400078efcff */
[C-C-:B------:R-:W-:Y:S02]  /*2e830*/  PRMT R8, R4.reuse, 0x6420, R5.reuse ;  /* 0x0000642004087816 */ /* 0x140fe40000000005 */
[----:B------:R-:W-:Y:S01]  /*2e840*/  PRMT R9, R4, 0x7531, R5 ;  /* 0x0000753104097816 */ /* 0x000fe20000000005 */
[----:B------:R-:W-:-:S04]  /*2e850*/  IMAD.IADD R0, R18, 0x1, R0 ;  /* 0x0000000112007824 */ /* 0x000fc800078e0200 */
        /* <DEDUP_REMOVED lines=22> */
.L_x_2797:
        /* <DEDUP_REMOVED lines=14> */
.L_x_2776:
        /* <DEDUP_REMOVED lines=18> */
.L_x_2800:
[----:B------:R-:W-:Y:S05]  /*2ebc0*/  BSYNC B0 ;  /* 0x0000000000007941 */ /* 0x000fea0003800000 */
.L_x_2799:
[----:B------:R-:W-:-:S06]  /*2ebd0*/  UISETP.NE.AND UP0, UPT, UR36, 0x3, UPT ;  /* 0x000000032400788c */ /* 0x000fcc000bf05270 */
[----:B------:R-:W-:-:S13]  /*2ebe0*/  PLOP3.LUT P1, PT, PT, PT, UP0, 0x80, 0x0 ;  /* 0x000000000000781c */ /* 0x000fda0003f2f008 */
[----:B------:R-:W-:Y:S05]  /*2ebf0*/  @!P1 BRA `(.L_x_2801) ;  /* 0x0000000000049947 */ /* 0x000fea0003800000 */
[----:B------:R-:W-:Y:S01]  /*2ec00*/  BPT.TRAP 0x1 ;  /* 0x000000040000795c */ /* 0x000fe20000300000 */
.L_x_2801:
[----:B------:R-:W4:Y:S04]  /*2ec10*/  LDL R2, [R1+0x28] ;  /* 0x0000280001027983 */ /* 0x000f280000100800 */
[----:B------:R-:W4:Y:S01]  /*2ec20*/  LDL R3, [R1+0x1c] ;  /* 0x00001c0001037983 */ /* 0x000f220000100800 */
        /* <DEDUP_REMOVED lines=8> */
.L_x_3094:
[----:B------:R-:W-:Y:S05]  /*2ecb0*/  BSYNC B0 ;  /* 0x0000000000007941 */ /* 0x000fea0003800000 */
.L_x_2802:
[----:B------:R-:W-:Y:S05]  /*2ecc0*/  @!P2 BRA `(.L_x_2804) ;  /* 0x000000000004a947 */ /* 0x000fea0003800000 */
[----:B------:R-:W-:Y:S01]  /*2ecd0*/  BPT.TRAP 0x1 ;  /* 0x000000040000795c */ /* 0x000fe20000300000 */
.L_x_2804:
[----:B--2---:R-:W2:Y:S02]  /*2ece0*/  LDL R2, [R1+0x28] ;  /* 0x0000280001027983 */ /* 0x004ea40000100800 */
[----:B--2---:R-:W-:-:S04]  /*2ecf0*/  SHF.L.U32 R2, R2, 0x1f, RZ ;  /* 0x0000001f02027819 */ /* 0x004fc800000006ff */
[----:B------:R-:W2:Y:S02]  /*2ed00*/  SYNCS.PHASECHK.TRANS64.TRYWAIT P1, [R0+URZ+0x38860], R2 ;  /* 0x03886002000075a7 */ /* 0x000ea4000802017f */
[----:B--2---:R-:W-:Y:S05]  /*2ed10*/  @!P1 BRA `(.L_x_2805) ;  /* 0x0000008c00889947 */ /* 0x004fea0003800000 */
.L_x_3095:
        /* <DEDUP_REMOVED lines=13> */
[C---:B------:R-:W-:Y:S02]  /*2edf0*/  IADD3 R21, R17.reuse, 0x2000, RZ ;  /* 0x0000200011157810 */ /* 0x040fe40007ffe0ff */
[C-C-:B---3--:R-:W-:Y:S02]  /*2ee00*/  PRMT R12, R8.reuse, 0x6420, R9.reuse ;  /* 0x00006420080c7816 */ /* 0x148fe40000000009 */
[----:B------:R-:W-:Y:S01]  /*2ee10*/  PRMT R13, R8, 0x7531, R9 ;  /* 0x00007531080d7816 */ /* 0x000fe20000000009 */
[----:B------:R-:W-:Y:S01]  /*2ee20*/  IMAD.MOV.U32 R9, RZ, RZ, R3 ;  /* 0x000000ffff097224 */ /* 0x000fe200078e0003 */
[----:B------:R-:W-:Y:S02]  /*2ee30*/  LOP3.LUT R3, R17, R16, RZ, 0xfc, !PT ;  /* 0x0000001011037212 */ /* 0x000fe400078efcff */
[C-C-:B------:R-:W-:Y:S02]  /*2ee40*/  PRMT R14, R10.reuse, 0x6420, R11.reuse ;  /* 0x000064200a0e7816 */ /* 0x140fe4000000000b */
[----:B------:R-:W-:Y:S01]  /*2ee50*/  PRMT R15, R10, 0x7531, R11 ;  /* 0x000075310a0f7816 */ /* 0x000fe2000000000b */
[----:B------:R-:W-:-:S05]  /*2ee60*/  IMAD.IADD R3, R19, 0x1, R3 ;  /* 0x0000000113037824 */ /* 0x000fca00078e0203 */
        /* <DEDUP_REMOVED lines=9> */
[----:B-1----:R-:W-:Y:S02]  /*2ef00*/  IMAD.MOV.U32 R11, RZ, RZ, R15 ;  /* 0x000000ffff0b7224 */ /* 0x002fe400078e000f */
[----:B------:R-:W-:-:S05]  /*2ef10*/  VIADD R8, R17, 0x4000 ;  /* 0x0000400011087836 */ /* 0x000fca0000000000 */
        /* <DEDUP_REMOVED lines=13> */
[----:B------:R-:W-:-:S04]  /*2eff0*/  IMAD.MOV.U32 R15, RZ, RZ, R11 ;  /* 0x000000ffff0f7224 */ /* 0x000fc800078e000b */
[----:B------:R-:W-:Y:S01]  /*2f000*/  IMAD.IADD R3, R19, 0x1, R3 ;  /* 0x0000000113037824 */ /* 0x000fe200078e0203 */
        /* <DEDUP_REMOVED lines=23> */
[----:B--2---:R-:W-:Y:S01]  /*2f180*/  IADD3 R3, R19, R0, R3 ;  /* 0x0000000013037210 */ /* 0x004fe20007ffe003 */
[----:B-1----:R-:W-:Y:S01]  /*2f190*/  IMAD.MOV.U32 R15, RZ, RZ, R11 ;  /* 0x000000ffff0f7224 */ /* 0x002fe200078e000b */
[----:B------:R-:W-:-:S05]  /*2f1a0*/  PRMT R11, R6, 0x7531, R7 ;  /* 0x00007531060b7816 */ /* 0x000fca0000000007 */
[----:B------:R1:W-:Y:S02]  /*2f1b0*/  STSM.16.M88.4 [R3], R8 ;  /* 0x0000000803007844 */ /* 0x0003e40000000200 */
[----:B-1----:R-:W-:-:S04]  /*2f1c0*/  MOV R11, R15 ;  /* 0x0000000f000b7202 */ /* 0x002fc80000000f00 */
        /* <DEDUP_REMOVED lines=17> */
[----:B------:R-:W-:-:S05]  /*2f2e0*/  IMAD.MOV.U32 R11, RZ, RZ, R15 ;  /* 0x000000ffff0b7224 */ /* 0x000fca00078e000f */
        /* <DEDUP_REMOVED lines=79> */
.L_x_2806:
        /* <DEDUP_REMOVED lines=14> */
.L_x_2751:
        /* <DEDUP_REMOVED lines=10> */
[----:B-1----:R1:W-:Y:S04]  /*2f960*/  STL.64 [R1], R4 ;  /* 0x0000000401007387 */ /* 0x0023e80000100a00 */
[----:B------:R1:W-:Y:S01]  /*2f970*/  STL.64 [R1+0x8], R6 ;  /* 0x0000080601007387 */ /* 0x0003e20000100a00 */
[----:B------:R-:W-:Y:S06]  /*2f980*/  BAR.ARV 0x4, 0x180 ;  /* 0x0106000000007b1d */ /* 0x000fec0000002000 */
[----:B------:R-:W-:Y:S05]  /*2f990*/  BRA `(.L_x_2808) ;  /* 0x00000010003c7947 */ /* 0x000fea0003800000 */
.L_x_2807:
        /* <DEDUP_REMOVED lines=18> */
[C---:B------:R-:W-:Y:S01]  /*2fac0*/  ISETP.GE.U32.AND P2, PT, R16.reuse, 0x2, PT ;  /* 0x000000021000780c */ /* 0x040fe20003f46070 */
[----:B------:R-:W-:Y:S01]  /*2fad0*/  IMAD.MOV.U32 R9, RZ, RZ, RZ ;  /* 0x000000ffff097224 */ /* 0x000fe200078e00ff */
[C---:B------:R-:W-:Y:S01]  /*2fae0*/  ISETP.GE.U32.AND P3, PT, R16.reuse, 0x4, PT ;  /* 0x000000041000780c */ /* 0x040fe20003f66070 */
[----:B------:R-:W-:Y:S01]  /*2faf0*/  SHFL.IDX PT, R6, R10, RZ, 0x1f ;  /* 0x00001fff0a067589 */ /* 0x000fe200000e0000 */
[C---:B------:R-:W-:Y:S02]  /*2fb00*/  ISETP.GE.U32.AND P4, PT, R16.reuse, 0x8, PT ;  /* 0x000000081000780c */ /* 0x040fe40003f86070 */
        /* <DEDUP_REMOVED lines=21> */
[----:B------:R1:W2:Y:S02]  /*2fc60*/  SHFL.IDX PT, R7, R3, 0x1f, 0x1f ;  /* 0x03e01f0003077f89 */ /* 0x0002a400000e0000 */
.L_x_3105:
[----:B------:R-:W-:Y:S02]  /*2fc70*/  ULDC UR4, c[0x0][0xc38] ;  /* 0x00030e0000047ab9 */ /* 0x000fe40000000800 */
[----:B------:R-:W-:-:S04]  /*2fc80*/  IMAD.U32 R2, RZ, RZ, UR4 ;  /* 0x00000004ff027e24 */ /* 0x000fc8000f8e00ff */
[----:B--2---:R-:W-:-:S04]  /*2fc90*/  IMAD R7, R7, R2, RZ ;  /* 0x0000000207077224 */ /* 0x004fc800078e02ff */
[----:B------:R-:W-:Y:S02]  /*2fca0*/  IMAD.IADD R0, R8, 0x1, R7 ;  /* 0x0000000108007824 */ /* 0x000fe400078e0207 */
[----:B------:R-:W-:-:S03]  /*2fcb0*/  IMAD.MOV.U32 R8, RZ, RZ, R3 ;  /* 0x000000ffff087224 */ /* 0x000fc600078e0003 */
[----:B------:R-:W-:-:S13]  /*2fcc0*/  ISETP.GT.AND P6, PT, R0, R6, PT ;  /* 0x000000060000720c */ /* 0x000fda0003fc4270 */
[----:B------:R-:W-:Y:S05]  /*2fcd0*/  @P6 BRA `(.L_x_2810) ;  /* 0x0000000000b06947 */ /* 0x000fea0003800000 */
.L_x_2813:
        /* <DEDUP_REMOVED lines=37> */
.L_x_3113:
[----:B------:R-:W-:Y:S02]  /*2ff30*/  ULDC UR4, c[0x0][0xc38] ;  /* 0x00030e0000047ab9 */ /* 0x000fe40000000800 */
[----:B------:R-:W-:-:S05]  /*2ff40*/  MOV R2, UR4 ;  /* 0x0000000400027c02 */ /* 0x000fca0008000f00 */
[----:B--2---:R-:W-:-:S04]  /*2ff50*/  IMAD R7, R7, R2, RZ ;  /* 0x0000000207077224 */ /* 0x004fc800078e02ff */
[----:B------:R-:W-:-:S05]  /*2ff60*/  IMAD.IADD R0, R7, 0x1, R0 ;  /* 0x0000000107007824 */ /* 0x000fca00078e0200 */
[----:B------:R-:W-:-:S13]  /*2ff70*/  ISETP.GT.AND P6, PT, R0, R6, PT ;  /* 0x000000060000720c */ /* 0x000fda0003fc4270 */
[----:B------:R-:W-:Y:S05]  /*2ff80*/  @!P6 BRA `(.L_x_2813) ;  /* 0xfffffffc0054e947 */ /* 0x000fea000383ffff */
[----:B------:R-:W-:-:S07]  /*2ff90*/  IMAD.MOV.U32 R8, RZ, RZ, R3 ;  /* 0x000000ffff087224 */ /* 0x000fce00078e0003 */
.L_x_2810:
        /* <DEDUP_REMOVED lines=12> */
.L_x_3118:
[----:B------:R-:W-:-:S13]  /*30060*/  ISETP.NE.AND P0, PT, R3, RZ, PT ;  /* 0x000000ff0300720c */ /* 0x000fda0003f05270 */
[----:B------:R-:W-:Y:S05]  /*30070*/  @!P0 BRA `(.L_x_2815) ;  /* 0x0000000000148947 */ /* 0x000fea0003800000 */
[----:B------:R-:W-:Y:S01]  /*30080*/  UMOV UR4, 0xffffffff ;  /* 0xffffffff00047882 */ /* 0x000fe20000000000 */
[----:B-1----:R-:W-:Y:S02]  /*30090*/  VIADD R0, R0, 0xffffffff ;  /* 0xffffffff00007836 */ /* 0x002fe40000000000 */
[----:B------:R-:W-:Y:S05]  /*300a0*/  BRA.DIV UR4, `(.L_x_2816) ;  /* 0x0000008604547947 */ /* 0x000fea000b800000 */
[----:B------:R1:W2:Y:S02]  /*300b0*/  SHFL.IDX PT, R0, R8, R0, 0x1f ;  /* 0x00001f0008007589 */ /* 0x0002a400000e0000 */
.L_x_3121:
[----:B--2---:R-:W-:-:S07]  /*300c0*/  IMAD.MOV.U32 R9, RZ, RZ, R0 ;  /* 0x000000ffff097224 */ /* 0x004fce00078e0000 */
.L_x_2815:
[----:B------:R-:W-:Y:S01]  /*300d0*/  ISETP.NE.AND P0, PT, R5, 0x1, PT ;  /* 0x000000010500780c */ /* 0x000fe20003f05270 */
[----:B-1----:R-:W-:-:S05]  /*300e0*/  IMAD R0, R9, R2, R10 ;  /* 0x0000000209007224 */ /* 0x002fca00078e020a */
[----:B------:R1:W-:Y:S02]  /*300f0*/  STL [R1], R0 ;  /* 0x0000000001007387 */ /* 0x0003e40000100800 */
[----:B-1----:R-:W-:-:S05]  /*30100*/  IMAD.IADD R0, R6, 0x1, -R0 ;  /* 0x0000000106007824 */ /* 0x002fca00078e0a00 */
[----:B------:R-:W-:Y:S05]  /*30110*/  @!P0 BRA `(.L_x_2817) ;  /* 0x0000000000e88947 */ /* 0x000fea0003800000 */
[----:B------:R-:W-:Y:S01]  /*30120*/  IABS R3, R4 ;  /* 0x0000000400037213 */ /* 0x000fe20000000000 */
[----:B------:R-:W-:-:S03]  /*30130*/  IMAD.MOV.U32 R6, RZ, RZ, RZ ;  /* 0x000000ffff067224 */ /* 0x000fc600078e00ff */
[----:B------:R-:W1:Y:S08]  /*30140*/  I2F.RP R2, R3 ;  /* 0x0000000300027306 */ /* 0x000e700000209400 */
[----:B-1----:R-:W1:Y:S02]  /*30150*/  MUFU.RCP R2, R2 ;  /* 0x0000000200027308 */ /* 0x002e640000001000 */
[----:B-1----:R-:W-:-:S06]  /*30160*/  VIADD R2, R2, 0xffffffe ;  /* 0x0ffffffe02027836 */ /* 0x002fcc0000000000 */
[----:B0-----:R-:W0:Y:S02]  /*30170*/  F2I.FTZ.U32.TRUNC.NTZ R7, R2 ;  /* 0x0000000200077305 */ /* 0x001e24000021f000 */
[----:B0-----:R-:W-:-:S04]  /*30180*/  IMAD.MOV R2, RZ, RZ, -R7 ;  /* 0x000000ffff027224 */ /* 0x001fc800078e0a07 */
[----:B------:R-:W-:-:S04]  /*30190*/  IMAD R2, R2, R3, RZ ;  /* 0x0000000302027224 */ /* 0x000fc800078e02ff */
        /* <DEDUP_REMOVED lines=16> */
[----:B0-----:R-:W-:-:S06]  /*302a0*/  IADD3 R8, R8, 0xffffffe, RZ ;  /* 0x0ffffffe08087810 */ /* 0x001fcc0007ffe0ff */
[----:B------:R0:W1:Y:S02]  /*302b0*/  F2I.FTZ.U32.TRUNC.NTZ R9, R8 ;  /* 0x0000000800097305 */ /* 0x000064000021f000 */
[----:B0-----:R-:W-:Y:S02]  /*302c0*/  IMAD.MOV.U32 R8, RZ, RZ, RZ ;  /* 0x000000ffff087224 */ /* 0x001fe400078e00ff */
[----:B-1----:R-:W-:-:S04]  /*302d0*/  IMAD.MOV R3, RZ, RZ, -R9 ;  /* 0x000000ffff037224 */ /* 0x002fc800078e0a09 */
[----:B------:R-:W-:-:S04]  /*302e0*/  IMAD R3, R3, R6, RZ ;  /* 0x0000000603037224 */ /* 0x000fc800078e02ff */
[----:B------:R-:W-:Y:S01]  /*302f0*/  IMAD.HI.U32 R9, R9, R3, R8 ;  /* 0x0000000309097227 */ /* 0x000fe200078e0008 */
[----:B------:R-:W-:-:S04]  /*30300*/  LOP3.LUT R3, R0, R4, RZ, 0x3c, !PT ;  /* 0x0000000400037212 */ /* 0x000fc800078e3cff */
[----:B------:R-:W-:Y:S02]  /*30310*/  ISETP.GE.AND P2, PT, R3, RZ, PT ;  /* 0x000000ff0300720c */ /* 0x000fe40003f46270 */
[----:B------:R-:W-:-:S05]  /*30320*/  IABS R3, R5 ;  /* 0x0000000500037213 */ /* 0x000fca0000000000 */
[----:B------:R-:W-:-:S04]  /*30330*/  IMAD.MOV R3, RZ, RZ, -R3 ;  /* 0x000000ffff037224 */ /* 0x000fc800078e0a03 */
[----:B------:R-:W-:Y:S02]  /*30340*/  IMAD.MOV.U32 R8, RZ, RZ, R3 ;  /* 0x000000ffff087224 */ /* 0x000fe400078e0003 */
        /* <DEDUP_REMOVED lines=17> */
[----:B------:R-:W-:Y:S01]  /*30460*/  IMAD.MOV R6, RZ, RZ, -R3 ;  /* 0x000000ffff067224 */ /* 0x000fe200078e0a03 */
[----:B------:R-:W-:-:S03]  /*30470*/  LEA R3, R5, R3, 0x18 ;  /* 0x0000000305037211 */ /* 0x000fc600078ec0ff */
[----:B------:R-:W-:-:S04]  /*30480*/  IMAD R6, R5, R6, R2 ;  /* 0x0000000605067224 */ /* 0x000fc800078e0202 */
[----:B------:R-:W-:-:S05]  /*30490*/  IMAD R2, R6, 0x10000, R3 ;  /* 0x0001000006027824 */ /* 0x000fca00078e0203 */
[----:B------:R1:W-:Y:S01]  /*304a0*/  STL [R1+0x8], R2 ;  /* 0x0000080201007387 */ /* 0x0003e20000100800 */
[----:B------:R-:W-:Y:S05]  /*304b0*/  BRA `(.L_x_2818) ;  /* 0x0000000000fc7947 */ /* 0x000fea0003800000 */
.L_x_2817:
[----:B------:R-:W2:Y:S01]  /*304c0*/  LDL R3, [R1+0xc] ;  /* 0x00000c0001037983 */ /* 0x000ea20000100800 */
[----:B------:R-:W2:Y:S02]  /*304d0*/  LDC.64 R8, c[0x0][0xc90] ;  /* 0x00032400ff087b82 */ /* 0x000ea40000000a00 */
[----:B--2---:R-:W-:-:S06]  /*304e0*/  IMAD.WIDE R8, R3, 0x4, R8 ;  /* 0x0000000403087825 */ /* 0x004fcc00078e0208 */
[----:B------:R-:W2:Y:S01]  /*304f0*/  LDG.E R8, desc[UR40][R8.64] ;  /* 0x0000002808087981 */ /* 0x000ea2000c1e1900 */
[----:B------:R-:W-:Y:S01]  /*30500*/  IABS R5, R0 ;  /* 0x0000000000057213 */ /* 0x000fe20000000000 */
[----:B--2---:R-:W-:-:S05]  /*30510*/  IMAD R10, R4, R8, RZ ;  /* 0x00000008040a7224 */ /* 0x004fca00078e02ff */
[----:B------:R-:W-:-:S04]  /*30520*/  IABS R9, R10 ;  /* 0x0000000a00097213 */ /* 0x000fc80000000000 */
[----:B------:R-:W1:Y:S08]  /*30530*/  I2F.RP R6, R9 ;  /* 0x0000000900067306 */ /* 0x000e700000209400 */
[----:B-1----:R-:W1:Y:S02]  /*30540*/  MUFU.RCP R6, R6 ;  /* 0x0000000600067308 */ /* 0x002e640000001000 */
[----:B-1----:R-:W-:-:S06]  /*30550*/  VIADD R6, R6, 0xffffffe ;  /* 0x0ffffffe06067836 */ /* 0x002fcc0000000000 */
[----:B0-----:R0:W1:Y:S02]  /*30560*/  F2I.FTZ.U32.TRUNC.NTZ R7, R6 ;  /* 0x0000000600077305 */ /* 0x001064000021f000 */
[----:B0-----:R-:W-:Y:S02]  /*30570*/  IMAD.MOV.U32 R6, RZ, RZ, RZ ;  /* 0x000000ffff067224 */ /* 0x001fe400078e00ff */
[----:B-1----:R-:W-:-:S04]  /*30580*/  IMAD.MOV R3, RZ, RZ, -R7 ;  /* 0x000000ffff037224 */ /* 0x002fc800078e0a07 */
[----:B------:R-:W-:-:S04]  /*30590*/  IMAD R3, R3, R9, RZ ;  /* 0x0000000903037224 */ /* 0x000fc800078e02ff */
[----:B------:R-:W-:Y:S01]  /*305a0*/  IMAD.HI.U32 R3, R7, R3, R6 ;  /* 0x0000000307037227 */ /* 0x000fe200078e0006 */
[----:B------:R-:W-:-:S05]  /*305b0*/  IABS R6, R10 ;  /* 0x0000000a00067213 */ /* 0x000fca0000000000 */
[----:B------:R-:W-:Y:S02]  /*305c0*/  IMAD.MOV R6, RZ, RZ, -R6 ;  /* 0x000000ffff067224 */ /* 0x000fe400078e0a06 */
        /* <DEDUP_REMOVED lines=12> */
[----:B------:R-:W-:-:S04]  /*30690*/  IMAD R9, R8, R3, RZ ;  /* 0x0000000308097224 */ /* 0x000fc800078e02ff */
[----:B------:R-:W-:-:S05]  /*306a0*/  IMAD.MOV R5, RZ, RZ, -R9 ;  /* 0x000000ffff057224 */ /* 0x000fca00078e0a09 */
[----:B------:R-:W-:Y:S01]  /*306b0*/  VIADDMNMX R2, R5, R2, R8, PT ;  /* 0x0000000205027246 */ /* 0x000fe20003800108 */
[----:B------:R-:W-:-:S03]  /*306c0*/  IMAD.MOV R8, RZ, RZ, -R3 ;  /* 0x000000ffff087224 */ /* 0x000fc600078e0a03 */
[----:B------:R-:W-:Y:S01]  /*306d0*/  IABS R5, R2 ;  /* 0x0000000200057213 */ /* 0x000fe20000000000 */
[----:B------:R-:W-:-:S03]  /*306e0*/  IMAD R8, R10, R8, R0 ;  /* 0x000000080a087224 */ /* 0x000fc600078e0200 */
[----:B------:R-:W0:Y:S02]  /*306f0*/  I2F.RP R6, R5 ;  /* 0x0000000500067306 */ /* 0x000e240000209400 */
[----:B------:R-:W-:-:S06]  /*30700*/  IABS R3, R8 ;  /* 0x0000000800037213 */ /* 0x000fcc0000000000 */
[----:B0-----:R-:W0:Y:S02]  /*30710*/  MUFU.RCP R6, R6 ;  /* 0x0000000600067308 */ /* 0x001e240000001000 */
[----:B0-----:R-:W-:-:S06]  /*30720*/  VIADD R6, R6, 0xffffffe ;  /* 0x0ffffffe06067836 */ /* 0x001fcc0000000000 */
[----:B------:R0:W1:Y:S02]  /*30730*/  F2I.FTZ.U32.TRUNC.NTZ R7, R6 ;  /* 0x0000000600077305 */ /* 0x000064000021f000 */
[----:B0-----:R-:W-:Y:S01]  /*30740*/  MOV R6, RZ ;  /* 0x000000ff00067202 */ /* 0x001fe20000000f00 */
[----:B-1----:R-:W-:-:S04]  /*30750*/  IMAD.MOV R0, RZ, RZ, -R7 ;  /* 0x000000ffff007224 */ /* 0x002fc800078e0a07 */
[----:B------:R-:W-:-:S04]  /*30760*/  IMAD R0, R0, R5, RZ ;  /* 0x0000000500007224 */ /* 0x000fc800078e02ff */
[----:B------:R-:W-:Y:S01]  /*30770*/  IMAD.HI.U32 R7, R7, R0, R6 ;  /* 0x0000000007077227 */ /* 0x000fe200078e0006 */
        /* <DEDUP_REMOVED lines=17> */
[----:B------:R-:W-:-:S05]  /*30890*/  IMAD R2, R0, R2, R8 ;  /* 0x0000000200027224 */ /* 0x000fca00078e0208 */
[----:B------:R0:W-:Y:S02]  /*308a0*/  STL [R1+0x8], R2 ;  /* 0x0000080201007387 */ /* 0x0001e40000100800 */
.L_x_2818:
[----:B------:R-:W-:-:S05]  /*308b0*/  LOP3.LUT R0, RZ, R0, RZ, 0x33, !PT ;  /* 0x00000000ff007212 */ /* 0x000fca00078e33ff */
[----:B------:R-:W-:-:S05]  /*308c0*/  IMAD.IADD R0, R4, 0x1, R0 ;  /* 0x0000000104007824 */ /* 0x000fca00078e0200 */
[----:B------:R2:W-:Y:S01]  /*308d0*/  STL [R1+0x4], R0 ;  /* 0x0000040001007387 */ /* 0x0005e20000100800 */
[----:B------:R-:W-:Y:S05]  /*308e0*/  BRA `(.L_x_2819) ;  /* 0x0000000000287947 */ /* 0x000fea0003800000 */
.L_x_2811:
[----:B------:R-:W-:Y:S01]  /*308f0*/  UMOV UR4, URZ ;  /* 0x0000003f00047c82 */ /* 0x000fe20008000000 */
[----:B------:R-:W-:Y:S01]  /*30900*/  ULDC UR6, c[0x0][0xc3c] ;  /* 0x00030f0000067ab9 */ /* 0x000fe20000000800 */
[----:B------:R-:W-:Y:S01]  /*30910*/  UMOV UR5, URZ ;  /* 0x0000003f00057c82 */ /* 0x000fe20008000000 */
[----:B------:R-:W-:Y:S01]  /*30920*/  IMAD.U32 R3, RZ, RZ, UR4 ;  /* 0x00000004ff037e24 */ /* 0x000fe2000f8e00ff */
[----:B------:R1:W-:Y:S01]  /*30930*/  STL [R1], R6 ;  /* 0x0000000601007387 */ /* 0x0003e20000100800 */
[----:B------:R-:W-:Y:S02]  /*30940*/  IMAD.U32 R0, RZ, RZ, UR6 ;  /* 0x00000006ff007e24 */ /* 0x000fe4000f8e00ff */
[----:B------:R-:W-:Y:S01]  /*30950*/  IMAD.U32 R2, RZ, RZ, UR5 ;  /* 0x00000005ff027e24 */ /* 0x000fe2000f8e00ff */
[----:B------:R1:W-:Y:S04]  /*30960*/  STL [R1+0x4], R3 ;  /* 0x0000040301007387 */ /* 0x0003e80000100800 */
[----:B------:R1:W-:Y:S04]  /*30970*/  STL [R1+0xc], R0 ;  /* 0x00000c0001007387 */ /* 0x0003e80000100800 */
[----:B------:R1:W-:Y:S02]  /*30980*/  STL [R1+0x8], R2 ;  /* 0x0000080201007387 */ /* 0x0003e40000100800 */
.L_x_2819:
[----:B01----:R-:W3:Y:S04]  /*30990*/  LDL R2, [R1+0xc] ;  /* 0x00000c0001027983 */ /* 0x003ee80000100800 */
[----:B------:R-:W4:Y:S04]  /*309a0*/  LDL R3, [R1+0x8] ;  /* 0x0000080001037983 */ /* 0x000f280000100800 */
[----:B------:R-:W5:Y:S04]  /*309b0*/  LDL R4, [R1] ;  /* 0x0000000001047983 */ /* 0x000f680000100800 */
        /* <DEDUP_REMOVED lines=13> */
.L_x_2808:
[----:B------:R-:W2:Y:S01]  /*30a90*/  LDL R0, [R1+0xc] ;  /* 0x00000c0001007983 */ /* 0x000ea20000100800 */
[----:B------:R-:W-:Y:S02]  /*30aa0*/  ULDC UR4, c[0x0][0xc3c] ;  /* 0x00030f0000047ab9 */ /* 0x000fe40000000800 */
[----:B--2---:R-:W-:-:S13]  /*30ab0*/  ISETP.GE.AND P0, PT, R0, UR4, PT ;  /* 0x0000000400007c0c */ /* 0x004fda000bf06270 */
[----:B------:R-:W-:Y:S05]  /*30ac0*/  @!P0 BRA `(.L_x_2820) ;  /* 0xffffff8c00a08947 */ /* 0x000fea000383ffff */
[----:B------:R-:W-:Y:S05]  /*30ad0*/  BSYNC B7 ;  /* 0x0000000000077941 */ /* 0x000fea0003800000 */
.L_x_2706:
[----:B---3--:R-:W2:Y:S01]  /*30ae0*/  LDL.LU R0, [R1+0x70] ;  /* 0x0000700001007983 */ /* 0x008ea20000300800 */
[----:B------:R-:W-:Y:S01]  /*30af0*/  BSSY B0, `(.L_x_2821) ;  /* 0x000000b000007945 */ /* 0x000fe20003800000 */
[----:B01----:R-:W0:Y:S01]  /*30b00*/  S2R R5, SR_CgaCtaId ;  /* 0x0000000000057919 */ /* 0x003e220000008800 */
[----:B--2---:R-:W-:-:S04]  /*30b10*/  IADD3 R0, R0, 0x1, RZ ;  /* 0x0000000100007810 */ /* 0x004fc80007ffe0ff */
        /* <DEDUP_REMOVED lines=8> */
.L_x_3122:
[----:B------:R-:W-:Y:S05]  /*30ba0*/  BSYNC B0 ;  /* 0x0000000000007941 */ /* 0x000fea0003800000 */
.L_x_2821:
[----:B------:R-:W-:-:S03]  /*30bb0*/  UMOV UR4, 0xffffffff ;  /* 0xffffffff00047882 */ /* 0x000fc60000000000 */
[----:B------:R-:W-:Y:S05]  /*30bc0*/  BRA.DIV UR4, `(.L_x_2823) ;  /* 0x0000007a04cc7947 */ /* 0x000fea000b800000 */
[----:B------:R-:W1:Y:S02]  /*30bd0*/  S2R R2, SR_TID.X ;  /* 0x0000000000027919 */ /* 0x000e640000002100 */
[----:B-1----:R-:W-:-:S04]  /*30be0*/  SHF.R.U32.HI R2, RZ, 0x5, R2 ;  /* 0x00000005ff027819 */ /* 0x002fc80000011602 */
[----:B------:R-:W-:-:S05]  /*30bf0*/  LOP3.LUT R2, R2, 0x3, RZ, 0xc0, !PT ;  /* 0x0000000302027812 */ /* 0x000fca00078ec0ff */
[----:B------:R1:W2:Y:S02]  /*30c00*/  SHFL.IDX PT, R14, R2, RZ, 0x1f ;  /* 0x00001fff020e7589 */ /* 0x0002a400000e0000 */
.L_x_3125:
[----:B--2---:R-:W-:-:S13]  /*30c10*/  ISETP.NE.AND P0, PT, R14, RZ, PT ;  /* 0x000000ff0e00720c */ /* 0x004fda0003f05270 */
[----:B------:R-:W-:Y:S05]  /*30c20*/  @P0 BRA `(.L_x_2476) ;  /* 0x0000000000b00947 */ /* 0x000fea0003800000 */
[----:B------:R-:W-:-:S03]  /*30c30*/  UMOV UR4, 0xffffffff ;  /* 0xffffffff00047882 */ /* 0x000fc60000000000 */
[----:B------:R-:W-:Y:S05]  /*30c40*/  BRA.DIV UR4, `(.L_x_2824) ;  /* 0x0000007a04e07947 */ /* 0x000fea000b800000 */
[----:B------:R-:W-:-:S13]  /*30c50*/  ELECT P6, URZ, PT ;  /* 0x00000000003f782f */ /* 0x000fda00038c0000 */
.L_x_3128:
[----:B------:R-:W-:Y:S05]  /*30c60*/  @!P6 BRA `(.L_x_2476) ;  /* 0x0000000000a0e947 */ /* 0x000fea0003800000 */
[----:B------:R-:W-:-:S06]  /*30c70*/  ULOP3.LUT UR4, UR37, 0x2, URZ, 0xfc, !UPT ;  /* 0x0000000225047892 */ /* 0x000fcc000f8efc3f */
[----:B-1----:R-:W-:-:S05]  /*30c80*/  IMAD.U32 R2, RZ, RZ, UR4 ;  /* 0x00000004ff027e24 */ /* 0x002fca000f8e00ff */
[----:B------:R-:W-:-:S13]  /*30c90*/  ISETP.NE.AND P0, PT, R2, 0x3, PT ;  /* 0x000000030200780c */ /* 0x000fda0003f05270 */
[----:B------:R-:W-:Y:S05]  /*30ca0*/  @!P0 BRA `(.L_x_2825) ;  /* 0x0000000000048947 */ /* 0x000fea0003800000 */
[----:B------:R-:W-:Y:S01]  /*30cb0*/  BPT.TRAP 0x1 ;  /* 0x000000040000795c */ /* 0x000fe20000300000 */
.L_x_2825:
        /* <DEDUP_REMOVED lines=14> */
.L_x_3129:
[----:B------:R-:W1:Y:S02]  /*30da0*/  SYNCS.PHASECHK.TRANS64.TRYWAIT P1, [R7+URZ], R2 ;  /* 0x00000002070075a7 */ /* 0x000e64000802017f */
[----:B-1----:R-:W-:Y:S05]  /*30db0*/  @!P1 BRA `(.L_x_2827) ;  /* 0x0000007800b89947 */ /* 0x002fea0003800000 */
.L_x_3130:
[----:B------:R-:W-:Y:S05]  /*30dc0*/  @!P0 BRA `(.L_x_2828) ;  /* 0x0000000000048947 */ /* 0x000fea0003800000 */
[----:B------:R-:W-:Y:S01]  /*30dd0*/  BPT.TRAP 0x1 ;  /* 0x000000040000795c */ /* 0x000fe20000300000 */
.L_x_2828:
[----:B------:R-:W2:Y:S02]  /*30de0*/  LDL.LU R4, [R1+0x1c] ;  /* 0x00001c0001047983 */ /* 0x000ea40000300800 */
[----:B--2---:R-:W-:-:S04]  /*30df0*/  IMAD R4, R4, 0x8, R0 ;  /* 0x0000000804047824 */ /* 0x004fc800078e0200 */
[----:B------:R-:W2:Y:S02]  /*30e00*/  SYNCS.PHASECHK.TRANS64.TRYWAIT P1, [R4+URZ+0x38860], R5 ;  /* 0x03886005040075a7 */ /* 0x000ea4000802017f */
[----:B--2---:R-:W-:Y:S05]  /*30e10*/  @!P1 BRA `(.L_x_2829) ;  /* 0x0000007800b49947 */ /* 0x004fea0003800000 */
.L_x_3131:
[----:B------:R-:W-:Y:S05]  /*30e20*/  @!P0 BRA `(.L_x_2830) ;  /* 0x0000000000048947 */ /* 0x000fea0003800000 */
[----:B------:R-:W-:Y:S01]  /*30e30*/  BPT.TRAP 0x1 ;  /* 0x000000040000795c */ /* 0x000fe20000300000 */
.L_x_2830:
[----:B------:R-:W-:-:S04]  /*30e40*/  IMAD R3, R3, 0x8, R0 ;  /* 0x0000000803037824 */ /* 0x000fc800078e0200 */
[----:B------:R-:W3:Y:S02]  /*30e50*/  SYNCS.PHASECHK.TRANS64.TRYWAIT P1, [R3+URZ+0x38860], R2 ;  /* 0x03886002030075a7 */ /* 0x000ee4000802017f */
[----:B---3--:R-:W-:Y:S05]  /*30e60*/  @!P1 BRA `(.L_x_2831) ;  /* 0x0000007800b49947 */ /* 0x008fea0003800000 */
.L_x_3132:
[----:B------:R-:W-:Y:S05]  /*30e70*/  @!P0 BRA `(.L_x_2832) ;  /* 0x0000000000048947 */ /* 0x000fea0003800000 */
[----:B------:R-:W-:Y:S01]  /*30e80*/  BPT.TRAP 0x1 ;  /* 0x000000040000795c */ /* 0x000fe20000300000 */
.L_x_2832:
[----:B------:R-:W4:Y:S02]  /*30e90*/  SYNCS.PHASECHK.TRANS64.TRYWAIT P0, [R4+URZ+0x38880], R5 ;  /* 0x03888005040075a7 */ /* 0x000f24000800017f */
[----:B----4-:R-:W-:Y:S05]  /*30ea0*/  @!P0 BRA `(.L_x_2833) ;  /* 0x0000007800b88947 */ /* 0x010fea0003800000 */
.L_x_2834:
[----:B------:R0:W0:Y:S02]  /*30eb0*/  SYNCS.PHASECHK.TRANS64.TRYWAIT P0, [R3+URZ+0x38880], R2 ;  /* 0x03888002030075a7 */ /* 0x000024000800017f */
[----:B0-----:R-:W-:Y:S05]  /*30ec0*/  @!P0 NANOSLEEP.SYNCS 0x989680 ;  /* 0x009896800000895d */ /* 0x001fea0003900000 */
[----:B------:R-:W0:Y:S02]  /*30ed0*/  @!P0 SYNCS.PHASECHK.TRANS64 P0, [R3+URZ+0x38880], R2 ;  /* 0x03888002030085a7 */ /* 0x000e24000800007f */
[----:B0-----:R-:W-:Y:S05]  /*30ee0*/  @!P0 BRA `(.L_x_2834) ;  /* 0xfffffffc00f08947 */ /* 0x001fea000383ffff */
.L_x_2476:
[----:B------:R-:W-:Y:S05]  /*30ef0*/  BSYNC B8 ;  /* 0x0000000000087941 */ /* 0x000fea0003800000 */
.L_x_2473:
[----:B------:R-:W-:Y:S05]  /*30f00*/  EXIT ;  /* 0x000000000000794d */ /* 0x000fea0003800000 */
.L_x_2500:
[----:B-1----:R1:W2:Y:S02]  /*30f10*/  SYNCS.PHASECHK.TRANS64.TRYWAIT P6, [R111+URZ+0x38890], R122 ;  /* 0x0388907a6f0075a7 */ /* 0x0022a400080c017f */
[----:B--2---:R-:W-:Y:S05]  /*30f20*/  @!P6 NANOSLEEP.SYNCS 0x989680 ;  /* 0x009896800000e95d */ /* 0x004fea0003900000 */
[----:B------:R-:W2:Y:S02]  /*30f30*/  @!P6 SYNCS.PHASECHK.TRANS64 P6, [R111+URZ+0x38890], R122 ;  /* 0x0388907a6f00e5a7 */ /* 0x000ea400080c007f */
[----:B--2---:R-:W-:Y:S05]  /*30f40*/  @!P6 BRA `(.L_x_2500) ;  /* 0xfffffffc00f0e947 */ /* 0x004fea000383ffff */
[----:B------:R-:W-:Y:S05]  /*30f50*/  BRA `(.L_x_2835) ;  /* 0xfffffd2c00947947 */ /* 0x000fea000383ffff */
.L_x_2534:
[----:B-1----:R1:W2:Y:S02]  /*30f60*/  SYNCS.PHASECHK.TRANS64.TRYWAIT P3, [R111+URZ+0x38890], R122 ;  /* 0x0388907a6f0075a7 */ /* 0x0022a4000806017f */
[----:B--2---:R-:W-:Y:S05]  /*30f70*/  @!P3 NANOSLEEP.SYNCS 0x989680 ;  /* 0x009896800000b95d */ /* 0x004fea0003900000 */
[----:B------:R-:W2:Y:S02]  /*30f80*/  @!P3 SYNCS.PHASECHK.TRANS64 P3, [R111+URZ+0x38890], R122 ;  /* 0x0388907a6f00b5a7 */ /* 0x000ea4000806007f */
[----:B--2---:R-:W-:Y:S05]  /*30f90*/  @!P3 BRA `(.L_x_2534) ;  /* 0xfffffffc00f0b947 */ /* 0x004fea000383ffff */
[----:B------:R-:W-:Y:S05]  /*30fa0*/  BRA `(.L_x_2836) ;  /* 0xfffffd7000987947 */ /* 0x000fea000383ffff */
.L_x_2551:
[----:B-1----:R1:W2:Y:S02]  /*30fb0*/  SYNCS.PHASECHK.TRANS64.TRYWAIT P2, [R111+URZ+0x38890], R122 ;  /* 0x0388907a6f0075a7 */ /* 0x0022a4000804017f */
[----:B--2---:R-:W-:Y:S05]  /*30fc0*/  @!P2 NANOSLEEP.SYNCS 0x989680 ;  /* 0x009896800000a95d */ /* 0x004fea0003900000 */
[----:B------:R-:W2:Y:S02]  /*30fd0*/  @!P2 SYNCS.PHASECHK.TRANS64 P2, [R111+URZ+0x38890], R122 ;  /* 0x0388907a6f00a5a7 */ /* 0x000ea4000804007f */
[----:B--2---:R-:W-:Y:S05]  /*30fe0*/  @!P2 BRA `(.L_x_2551) ;  /* 0xfffffffc00f0a947 */ /* 0x004fea000383ffff */
[----:B------:R-:W-:Y:S05]  /*30ff0*/  BRA `(.L_x_2837) ;  /* 0xfffffdb400b87947 */ /* 0x000fea000383ffff */
.L_x_2561:
[----:B--2---:R2:W3:Y:S02]  /*31000*/  SYNCS.PHASECHK.TRANS64.TRYWAIT P3, [R111+URZ+0x388b0], R122 ;  /* 0x0388b07a6f0075a7 */ /* 0x0044e4000806017f */
[----:B---3--:R-:W-:Y:S05]  /*31010*/  @!P3 NANOSLEEP.SYNCS 0x989680 ;  /* 0x009896800000b95d */ /* 0x008fea0003900000 */
[----:B------:R-:W3:Y:S02]  /*31020*/  @!P3 SYNCS.PHASECHK.TRANS64 P3, [R111+URZ+0x388b0], R122 ;  /* 0x0388b07a6f00b5a7 */ /* 0x000ee4000806007f */
[----:B---3--:R-:W-:Y:S05]  /*31030*/  @!P3 BRA `(.L_x_2561) ;  /* 0xfffffffc00f0b947 */ /* 0x008fea000383ffff */
[----:B------:R-:W-:Y:S05]  /*31040*/  BRA `(.L_x_2838) ;  /* 0xfffffdbc00247947 */ /* 0x000fea000383ffff */
.L_x_2575:
[----:B------:R-:W-:Y:S01]  /*31050*/  BSSY B0, `(.L_x_2839) ;  /* 0x0000007000007945 */ /* 0x000fe20003800000 */
[----:B------:R-:W-:Y:S02]  /*31060*/  IMAD.MOV.U32 R12, RZ, RZ, RZ ;  /* 0x000000ffff0c7224 */ /* 0x000fe400078e00ff */
[----:B------:R-:W-:Y:S02]  /*31070*/  IMAD.MOV.U32 R11, RZ, RZ, 0x1f ;  /* 0x0000001fff0b7424 */ /* 0x000fe400078e00ff */
[----:B------:R-:W-:-:S07]  /*31080*/  IMAD.MOV.U32 R15, RZ, RZ, -0x1 ;  /* 0xffffffffff0f7424 */ /* 0x000fce00078e00ff */
[----:B-----5:R-:W-:Y:S05]  /*31090*/  WARPSYNC.COLLECTIVE R15, `(.L_x_2840) ;  /* 0x000000000f087348 */ /* 0x020fea0003c00000 */
[----:B------:R0:W1:Y:S02]  /*310a0*/  SHFL.IDX P6, R14, R13, R12, R11 ;  /* 0x0000000c0d0e7389 */ /* 0x00006400000c000b */
[----:B01---5:R-:W-:Y:S01]  /*310b0*/  ENDCOLLECTIVE ;  /* 0x000000000000791b */ /* 0x023fe20003800000 */
.L_x_2840:
[----:B------:R-:W-:Y:S05]  /*310c0*/  BSYNC B0 ;  /* 0x0000000000007941 */ /* 0x000fea0003800000 */
.L_x_2839:
[----:B------:R-:W-:Y:S01]  /*310d0*/  IMAD.MOV.U32 R237, RZ, RZ, R14 ;  /* 0x000000ffffed7224 */ /* 0x000fe200078e000e */
[----:B------:R-:W-:Y:S06]  /*310e0*/  BRA `(.L_x_2841) ;  /* 0xfffffdcc00447947 */ /* 0x000fec000383ffff */
.L_x_2587:
[----:B------:R-:W-:Y:S01]  /*310f0*/  BSSY B1, `(.L_x_2842) ;  /* 0x0000008000017945 */ /* 0x000fe20003800000 */
[----:B0-----:R-:W-:Y:S01]  /*31100*/  IMAD.MOV.U32 R13, RZ, RZ, R10 ;  /* 0x000000ffff0d7224 */ /* 0x001fe200078e000a */
[----:B------:R-:W-:Y:S01]  /*31110*/  MOV R12, RZ ;  /* 0x000000ff000c7202 */ /* 0x000fe20000000f00 */
[----:B------:R-:W-:Y:S02]  /*31120*/  IMAD.MOV.U32 R11, RZ, RZ, 0x181f ;  /* 0x0000181fff0b7424 */ /* 0x000fe400078e00ff */
[----:B------:R-:W-:-:S07]  /*31130*/  IMAD.MOV.U32 R15, RZ, RZ, -0x1 ;  /* 0xffffffffff0f7424 */ /* 0x000fce00078e00ff */
[----:B------:R-:W-:Y:S05]  /*31140*/  WARPSYNC.COLLECTIVE R15, `(.L_x_2843) ;  /* 0x000000000f087348 */ /* 0x000fea0003c00000 */
[----:B------:R0:W1:Y:S02]  /*31150*/  SHFL.IDX P6, R14, R13, R12, R11 ;  /* 0x0000000c0d0e7389 */ /* 0x00006400000c000b */
[----:B01----:R-:W-:Y:S01]  /*31160*/  ENDCOLLECTIVE ;  /* 0x000000000000791b */ /* 0x003fe20003800000 */
.L_x_2843:
[----:B------:R-:W-:Y:S05]  /*31170*/  BSYNC B1 ;  /* 0x0000000000017941 */ /* 0x000fea0003800000 */
.L_x_2842:
        /* <DEDUP_REMOVED lines=8> */
.L_x_2844:
[----:B------:R-:W-:Y:S02]  /*31200*/  IMAD.MOV.U32 R13, RZ, RZ, R37 ;  /* 0x000000ffff0d7224 */ /* 0x000fe400078e0025 */
[----:B------:R-:W-:-:S07]  /*31210*/  IMAD.MOV.U32 R4, RZ, RZ, R14 ;  /* 0x000000ffff047224 */ /* 0x000fce00078e000e */
[----:B------:R-:W-:Y:S05]  /*31220*/  WARPSYNC.COLLECTIVE R15, `(.L_x_2845) ;  /* 0x000000000f087348 */ /* 0x000fea0003c00000 */
[----:B------:R0:W1:Y:S02]  /*31230*/  SHFL.IDX P6, R14, R13, R12, R11 ;  /* 0x0000000c0d0e7389 */ /* 0x00006400000c000b */
[----:B01----:R-:W-:Y:S01]  /*31240*/  ENDCOLLECTIVE ;  /* 0x000000000000791b */ /* 0x003fe20003800000 */
.L_x_2845:
[----:B------:R-:W-:Y:S02]  /*31250*/  IMAD.MOV.U32 R13, RZ, RZ, R48 ;  /* 0x000000ffff0d7224 */ /* 0x000fe400078e0030 */
[----:B------:R-:W-:-:S07]  /*31260*/  IMAD.MOV.U32 R9, RZ, RZ, R14 ;  /* 0x000000ffff097224 */ /* 0x000fce00078e000e */
[----:B------:R-:W-:Y:S05]  /*31270*/  WARPSYNC.COLLECTIVE R15, `(.L_x_2846) ;  /* 0x000000000f087348 */ /* 0x000fea0003c00000 */
[----:B------:R0:W1:Y:S02]  /*31280*/  SHFL.IDX P6, R14, R13, R12, R11 ;  /* 0x0000000c0d0e7389 */ /* 0x00006400000c000b */
[----:B01----:R-:W-:Y:S01]  /*31290*/  ENDCOLLECTIVE ;  /* 0x000000000000791b */ /* 0x003fe20003800000 */
.L_x_2846:
[----:B------:R-:W-:Y:S05]  /*312a0*/  BRA `(.L_x_2847) ;  /* 0xfffffdd000a87947 */ /* 0x000fea000383ffff */
.L_x_2590:
[----:B------:R-:W-:Y:S01]  /*312b0*/  BSSY B1, `(.L_x_2848) ;  /* 0x0000008000017945 */ /* 0x000fe20003800000 */
[----:B0-----:R-:W-:Y:S01]  /*312c0*/  IMAD.MOV.U32 R13, RZ, RZ, R10 ;  /* 0x000000ffff0d7224 */ /* 0x001fe200078e000a */
[----:B------:R-:W-:Y:S01]  /*312d0*/  MOV R11, 0x181f ;  /* 0x0000181f000b7802 */ /* 0x000fe20000000f00 */
[----:B------:R-:W-:Y:S02]  /*312e0*/  IMAD.MOV.U32 R12, RZ, RZ, 0x1 ;  /* 0x00000001ff0c7424 */ /* 0x000fe400078e00ff */
[----:B------:R-:W-:-:S07]  /*312f0*/  IMAD.MOV.U32 R15, RZ, RZ, -0x1 ;  /* 0xffffffffff0f7424 */ /* 0x000fce00078e00ff */
[----:B-12345:R-:W-:Y:S05]  /*31300*/  WARPSYNC.COLLECTIVE R15, `(.L_x_2849) ;  /* 0x000000000f087348 */ /* 0x03efea0003c00000 */
[----:B------:R0:W0:Y:S02]  /*31310*/  SHFL.IDX P6, R14, R13, R12, R11 ;  /* 0x0000000c0d0e7389 */ /* 0x00002400000c000b */
[----:B012345:R-:W-:Y:S01]  /*31320*/  ENDCOLLECTIVE ;  /* 0x000000000000791b */ /* 0x03ffe20003800000 */
.L_x_2849:
[----:B------:R-:W-:Y:S05]  /*31330*/  BSYNC B1 ;  /* 0x0000000000017941 */ /* 0x000fea0003800000 */
.L_x_2848:
        /* <DEDUP_REMOVED lines=8> */
.L_x_2850:
[----:B------:R-:W-:Y:S02]  /*313c0*/  IMAD.MOV.U32 R13, RZ, RZ, R37 ;  /* 0x000000ffff0d7224 */ /* 0x000fe400078e0025 */
[----:B------:R-:W-:-:S07]  /*313d0*/  IMAD.MOV.U32 R4, RZ, RZ, R14 ;  /* 0x000000ffff047224 */ /* 0x000fce00078e000e */
[----:B------:R-:W-:Y:S05]  /*313e0*/  WARPSYNC.COLLECTIVE R15, `(.L_x_2851) ;  /* 0x000000000f087348 */ /* 0x000fea0003c00000 */
[----:B------:R0:W1:Y:S02]  /*313f0*/  SHFL.IDX P6, R14, R13, R12, R11 ;  /* 0x0000000c0d0e7389 */ /* 0x00006400000c000b */
[----:B01----:R-:W-:Y:S01]  /*31400*/  ENDCOLLECTIVE ;  /* 0x000000000000791b */ /* 0x003fe20003800000 */
.L_x_2851:
[----:B------:R-:W-:Y:S02]  /*31410*/  IMAD.MOV.U32 R13, RZ, RZ, R48 ;  /* 0x000000ffff0d7224 */ /* 0x000fe400078e0030 */
[----:B------:R-:W-:-:S07]  /*31420*/  IMAD.MOV.U32 R9, RZ, RZ, R14 ;  /* 0x000000ffff097224 */ /* 0x000fce00078e000e */
[----:B------:R-:W-:Y:S05]  /*31430*/  WARPSYNC.COLLECTIVE R15, `(.L_x_2852) ;  /* 0x000000000f087348 */ /* 0x000fea0003c00000 */
[----:B------:R0:W1:Y:S02]  /*31440*/  SHFL.IDX P6, R14, R13, R12, R11 ;  /* 0x0000000c0d0e7389 */ /* 0x00006400000c000b */
[----:B01----:R-:W-:Y:S01]  /*31450*/  ENDCOLLECTIVE ;  /* 0x000000000000791b */ /* 0x003fe20003800000 */
.L_x_2852:
[----:B------:R-:W-:Y:S05]  /*31460*/  BRA `(.L_x_2853) ;  /* 0xfffffdd000c87947 */ /* 0x000fea000383ffff */
.L_x_2593:
[----:B------:R-:W-:Y:S01]  /*31470*/  BSSY B1, `(.L_x_2854) ;  /* 0x0000008000017945 */ /* 0x000fe20003800000 */
[----:B------:R-:W-:Y:S01]  /*31480*/  IMAD.MOV.U32 R13, RZ, RZ, R10 ;  /* 0x000000ffff0d7224 */ /* 0x000fe200078e000a */
[----:B------:R-:W-:Y:S01]  /*31490*/  MOV R15, 0xffffffff ;  /* 0xffffffff000f7802 */ /* 0x000fe20000000f00 */
[----:B------:R-:W-:Y:S02]  /*314a0*/  IMAD.MOV.U32 R12, RZ, RZ, 0x2 ;  /* 0x00000002ff0c7424 */ /* 0x000fe400078e00ff */
[----:B------:R-:W-:-:S07]  /*314b0*/  IMAD.MOV.U32 R11, RZ, RZ, 0x181f ;  /* 0x0000181fff0b7424 */ /* 0x000fce00078e00ff */
[----:B012345:R-:W-:Y:S05]  /*314c0*/  WARPSYNC.COLLECTIVE R15, `(.L_x_2855) ;  /* 0x000000000f087348 */ /* 0x03ffea0003c00000 */
[----:B0-----:R0:W0:Y:S02]  /*314d0*/  SHFL.IDX P6, R14, R13, R12, R11 ;  /* 0x0000000c0d0e7389 */ /* 0x00102400000c000b */
[----:B012345:R-:W-:Y:S01]  /*314e0*/  ENDCOLLECTIVE ;  /* 0x000000000000791b */ /* 0x03ffe20003800000 */
.L_x_2855:
[----:B------:R-:W-:Y:S05]  /*314f0*/  BSYNC B1 ;  /* 0x0000000000017941 */ /* 0x000fea0003800000 */
.L_x_2854:
        /* <DEDUP_REMOVED lines=8> */
.L_x_2856:
[----:B------:R-:W-:Y:S02]  /*31580*/  IMAD.MOV.U32 R13, RZ, RZ, R37 ;  /* 0x000000ffff0d7224 */ /* 0x000fe400078e0025 */
[----:B------:R-:W-:-:S07]  /*31590*/  IMAD.MOV.U32 R4, RZ, RZ, R14 ;  /* 0x000000ffff047224 */ /* 0x000fce00078e000e */
[----:B------:R-:W-:Y:S05]  /*315a0*/  WARPSYNC.COLLECTIVE R15, `(.L_x_2857) ;  /* 0x000000000f087348 */ /* 0x000fea0003c00000 */
[----:B------:R0:W1:Y:S02]  /*315b0*/  SHFL.IDX P6, R14, R13, R12, R11 ;  /* 0x0000000c0d0e7389 */ /* 0x00006400000c000b */
[----:B01----:R-:W-:Y:S01]  /*315c0*/  ENDCOLLECTIVE ;  /* 0x000000000000791b */ /* 0x003fe20003800000 */
.L_x_2857:
[----:B------:R-:W-:Y:S02]  /*315d0*/  IMAD.MOV.U32 R13, RZ, RZ, R48 ;  /* 0x000000ffff0d7224 */ /* 0x000fe400078e0030 */
[----:B------:R-:W-:-:S07]  /*315e0*/  IMAD.MOV.U32 R9, RZ, RZ, R14 ;  /* 0x000000ffff097224 */ /* 0x000fce00078e000e */
[----:B------:R-:W-:Y:S05]  /*315f0*/  WARPSYNC.COLLECTIVE R15, `(.L_x_2858) ;  /* 0x000000000f087348 */ /* 0x000fea0003c00000 */
[----:B------:R0:W1:Y:S02]  /*31600*/  SHFL.IDX P6, R14, R13, R12, R11 ;  /* 0x0000000c0d0e7389 */ /* 0x00006400000c000b */
[----:B01----:R-:W-:Y:S01]  /*31610*/  ENDCOLLECTIVE ;  /* 0x000000000000791b */ /* 0x003fe20003800000 */
.L_x_2858:
[----:B------:R-:W-:Y:S05]  /*31620*/  BRA `(.L_x_2859) ;  /* 0xfffffdd000dc7947 */ /* 0x000fea000383ffff */
.L_x_2596:
[----:B------:R-:W-:Y:S01]  /*31630*/  BSSY B1, `(.L_x_2860) ;  /* 0x0000008000017945 */ /* 0x000fe20003800000 */
[----:B------:R-:W-:Y:S02]  /*31640*/  IMAD.MOV.U32 R13, RZ, RZ, R10 ;  /* 0x000000ffff0d7224 */ /* 0x000fe400078e000a */
[----:B------:R-:W-:Y:S02]  /*31650*/  IMAD.MOV.U32 R12, RZ, RZ, 0x3 ;  /* 0x00000003ff0c7424 */ /* 0x000fe400078e00ff */
[----:B------:R-:W-:Y:S02]  /*31660*/  IMAD.MOV.U32 R11, RZ, RZ, 0x181f ;  /* 0x0000181fff0b7424 */ /* 0x000fe400078e00ff */
[----:B------:R-:W-:-:S07]  /*31670*/  IMAD.MOV.U32 R15, RZ, RZ, -0x1 ;  /* 0xffffffffff0f7424 */ /* 0x000fce00078e00ff */
[----:B0-23-5:R-:W-:Y:S05]  /*31680*/  WARPSYNC.COLLECTIVE R15, `(.L_x_2861) ;  /* 0x000000000f087348 */ /* 0x02dfea0003c00000 */
[----:B0-----:R0:W1:Y:S02]  /*31690*/  SHFL.IDX P6, R14, R13, R12, R11 ;  /* 0x0000000c0d0e7389 */ /* 0x00106400000c000b */
[----:B0123-5:R-:W-:Y:S01]  /*316a0*/  ENDCOLLECTIVE ;  /* 0x000000000000791b */ /* 0x02ffe20003800000 */
.L_x_2861:
[----:B------:R-:W-:Y:S05]  /*316b0*/  BSYNC B1 ;  /* 0x0000000000017941 */ /* 0x000fea0003800000 */
.L_x_2860:
        /* <DEDUP_REMOVED lines=8> */
.L_x_2862:
[----:B------:R-:W-:Y:S02]  /*31740*/  IMAD.MOV.U32 R13, RZ, RZ, R37 ;  /* 0x000000ffff0d7224 */ /* 0x000fe400078e0025 */
[----:B------:R-:W-:-:S07]  /*31750*/  IMAD.MOV.U32 R4, RZ, RZ, R14 ;  /* 0x000000ffff047224 */ /* 0x000fce00078e000e */
[----:B------:R-:W-:Y:S05]  /*31760*/  WARPSYNC.COLLECTIVE R15, `(.L_x_2863) ;  /* 0x000000000f087348 */ /* 0x000fea0003c00000 */
[----:B------:R0:W1:Y:S02]  /*31770*/  SHFL.IDX P6, R14, R13, R12, R11 ;  /* 0x0000000c0d0e7389 */ /* 0x00006400000c000b */
[----:B01----:R-:W-:Y:S01]  /*31780*/  ENDCOLLECTIVE ;  /* 0x000000000000791b */ /* 0x003fe20003800000 */
.L_x_2863:
[----:B------:R-:W-:Y:S02]  /*31790*/  IMAD.MOV.U32 R13, RZ, RZ, R48 ;  /* 0x000000ffff0d7224 */ /* 0x000fe400078e0030 */
[----:B------:R-:W-:-:S07]  /*317a0*/  IMAD.MOV.U32 R37, RZ, RZ, R14 ;  /* 0x000000ffff257224 */ /* 0x000fce00078e000e */
[----:B------:R-:W-:Y:S05]  /*317b0*/  WARPSYNC.COLLECTIVE R15, `(.L_x_2864) ;  /* 0x000000000f087348 */ /* 0x000fea0003c00000 */
[----:B------:R0:W1:Y:S02]  /*317c0*/  SHFL.IDX P6, R14, R13, R12, R11 ;  /* 0x0000000c0d0e7389 */ /* 0x00006400000c000b */
[----:B01----:R-:W-:Y:S01]  /*317d0*/  ENDCOLLECTIVE ;  /* 0x000000000000791b */ /* 0x003fe20003800000 */
.L_x_2864:
[----:B------:R-:W-:Y:S01]  /*317e0*/  IMAD.MOV.U32 R48, RZ, RZ, R14 ;  /* 0x000000ffff307224 */ /* 0x000fe200078e000e */
[----:B------:R-:W-:Y:S06]  /*317f0*/  BRA `(.L_x_2865) ;  /* 0xfffffdd000f47947 */ /* 0x000fec000383ffff */
.L_x_2600:
[----:B------:R0:W0:Y:S02]  /*31800*/  SYNCS.PHASECHK.TRANS64.TRYWAIT P0, [R18+URZ+0x38800], R3 ;  /* 0x03880003120075a7 */ /* 0x000024000800017f */
[----:B0-----:R-:W-:Y:S05]  /*31810*/  @!P0 NANOSLEEP.SYNCS 0x989680 ;  /* 0x009896800000895d */ /* 0x001fea0003900000 */
[----:B------:R-:W0:Y:S02]  /*31820*/  @!P0 SYNCS.PHASECHK.TRANS64 P0, [R18+URZ+0x38800], R3 ;  /* 0x03880003120085a7 */ /* 0x000e24000800007f */
[----:B0-----:R-:W-:Y:S05]  /*31830*/  @!P0 BRA `(.L_x_2600) ;  /* 0xfffffffc00f08947 */ /* 0x001fea000383ffff */
[----:B------:R-:W-:Y:S05]  /*31840*/  BRA `(.L_x_2866) ;  /* 0xfffffdd400747947 */ /* 0x000fea000383ffff */
.L_x_2616:
        /* <DEDUP_REMOVED lines=9> */
.L_x_2868:
[----:B------:R-:W-:Y:S05]  /*318e0*/  BSYNC B1 ;  /* 0x0000000000017941 */ /* 0x000fea0003800000 */
.L_x_2867:
[----:B------:R0:W5:Y:S01]  /*318f0*/  LDL R8, [R1+0x40] ;  /* 0x0000400001087983 */ /* 0x0001620000100800 */
[----:B------:R-:W-:Y:S01]  /*31900*/  IMAD.MOV.U32 R13, RZ, RZ, R55 ;  /* 0x000000ffff0d7224 */ /* 0x000fe200078e0037 */
[----:B------:R-:W-:Y:S01]  /*31910*/  MOV R5, R14 ;  /* 0x0000000e00057202 */ /* 0x000fe20000000f00 */
[----:B------:R-:W-:Y:S01]  /*31920*/  IMAD.MOV.U32 R12, RZ, RZ, RZ ;  /* 0x000000ffff0c7224 */ /* 0x000fe200078e00ff */
[----:B------:R-:W-:Y:S01]  /*31930*/  ISETP.GE.AND P0, PT, R16, R37, PT ;  /* 0x000000251000720c */ /* 0x000fe20003f06270 */
[----:B------:R-:W-:Y:S02]  /*31940*/  IMAD.MOV.U32 R11, RZ, RZ, 0x181f ;  /* 0x0000181fff0b7424 */ /* 0x000fe400078e00ff */
[----:B------:R-:W-:-:S10]  /*31950*/  IMAD.MOV.U32 R15, RZ, RZ, -0x1 ;  /* 0xffffffffff0f7424 */ /* 0x000fd400078e00ff */
[----:B0----5:R-:W-:Y:S05]  /*31960*/  WARPSYNC.COLLECTIVE R15, `(.L_x_2869) ;  /* 0x000000000f087348 */ /* 0x021fea0003c00000 */
[----:B------:R1:W2:Y:S02]  /*31970*/  SHFL.IDX P6, R14, R13, R12, R11 ;  /* 0x0000000c0d0e7389 */ /* 0x0002a400000c000b */
[----:B012--5:R-:W-:Y:S01]  /*31980*/  ENDCOLLECTIVE ;  /* 0x000000000000791b */ /* 0x027fe20003800000 */
.L_x_2869:
[----:B------:R-:W-:Y:S02]  /*31990*/  IMAD.MOV.U32 R13, RZ, RZ, R57 ;  /* 0x000000ffff0d7224 */ /* 0x000fe400078e0039 */
[----:B------:R-:W-:-:S07]  /*319a0*/  IMAD.MOV.U32 R7, RZ, RZ, R14 ;  /* 0x000000ffff077224 */ /* 0x000fce00078e000e */
[----:B------:R-:W-:Y:S05]  /*319b0*/  WARPSYNC.COLLECTIVE R15, `(.L_x_2870) ;  /* 0x000000000f087348 */ /* 0x000fea0003c00000 */
[----:B------:R0:W1:Y:S02]  /*319c0*/  SHFL.IDX P6, R14, R13, R12, R11 ;  /* 0x0000000c0d0e7389 */ /* 0x00006400000c000b */
[----:B01----:R-:W-:Y:S01]  /*319d0*/  ENDCOLLECTIVE ;  /* 0x000000000000791b */ /* 0x003fe20003800000 */
.L_x_2870:
[----:B------:R-:W-:Y:S02]  /*319e0*/  IMAD.MOV.U32 R13, RZ, RZ, R59 ;  /* 0x000000ffff0d7224 */ /* 0x000fe400078e003b */
[----:B------:R-:W-:-:S07]  /*319f0*/  IMAD.MOV.U32 R9, RZ, RZ, R14 ;  /* 0x000000ffff097224 */ /* 0x000fce00078e000e */
[----:B------:R-:W-:Y:S05]  /*31a00*/  WARPSYNC.COLLECTIVE R15, `(.L_x_2871) ;  /* 0x000000000f087348 */ /* 0x000fea0003c00000 */
[----:B------:R0:W1:Y:S02]  /*31a10*/  SHFL.IDX P6, R14, R13, R12, R11 ;  /* 0x0000000c0d0e7389 */ /* 0x00006400000c000b */
[----:B01----:R-:W-:Y:S01]  /*31a20*/  ENDCOLLECTIVE ;  /* 0x000000000000791b */ /* 0x003fe20003800000 */
.L_x_2871:
[----:B------:R-:W-:-:S05]  /*31a30*/  IMAD R52, R8, R52, RZ ;  /* 0x0000003408347224 */ /* 0x000fca00078e02ff */
[----:B------:R-:W-:-:S13]  /*31a40*/  ISETP.GE.OR P1, PT, R3, R52, P0 ;  /* 0x000000340300720c */ /* 0x000fda0000726670 */
[C---:B------:R-:W-:Y:S02]  /*31a50*/  @!P1 IADD3 R4, P2, R16.reuse, R7, RZ ;  /* 0x0000000710049210 */ /* 0x040fe40007f5e0ff */
[----:B------:R-:W-:-:S03]  /*31a60*/  @!P1 IADD3 R24, P3, R16, R14, RZ ;  /* 0x0000000e10189210 */ /* 0x000fc60007f7e0ff */
[--C-:B------:R-:W-:Y:S02]  /*31a70*/  @!P1 IMAD.X R5, R5, 0x1, R17.reuse, P2 ;  /* 0x0000000105059824 */ /* 0x100fe400010e0611 */
[----:B------:R-:W-:-:S04]  /*31a80*/  @!P1 IMAD.X R25, R9, 0x1, R17, P3 ;  /* 0x0000000109199824 */ /* 0x000fc800018e0611 */
[----:B------:R-:W5:Y:S04]  /*31a90*/  @!P1 LD.E.128 R4, desc[UR40][R4.64] ;  /* 0x0000002804049980 */ /* 0x000f68000c101d00 */
[----:B------:R-:W5:Y:S01]  /*31aa0*/  @!P1 LD.E.128 R24, desc[UR40][R24.64] ;  /* 0x0000002818189980 */ /* 0x000f62000c101d00 */
[----:B------:R-:W-:Y:S01]  /*31ab0*/  IMAD.MOV.U32 R13, RZ, RZ, R53 ;  /* 0x000000ffff0d7224 */ /* 0x000fe200078e0035 */
[----:B------:R-:W-:Y:S01]  /*31ac0*/  CS2R R44, SRZ ;  /* 0x00000000002c7805 */ /* 0x000fe2000001ff00 */
[----:B------:R-:W-:Y:S01]  /*31ad0*/  IMAD.MOV.U32 R12, RZ, RZ, 0x1 ;  /* 0x00000001ff0c7424 */ /* 0x000fe200078e00ff */
[----:B------:R-:W-:Y:S02]  /*31ae0*/  CS2R R46, SRZ ;  /* 0x00000000002e7805 */ /* 0x000fe4000001ff00 */
[----:B------:R-:W-:-:S02]  /*31af0*/  CS2R R48, SRZ ;  /* 0x0000000000307805 */ /* 0x000fc4000001ff00 */
[----:B------:R-:W-:-:S07]  /*31b00*/  CS2R R50, SRZ ;  /* 0x0000000000327805 */ /* 0x000fce000001ff00 */
[----:B-----5:R-:W-:Y:S05]  /*31b10*/  WARPSYNC.COLLECTIVE R15, `(.L_x_2872) ;  /* 0x000000000f087348 */ /* 0x020fea0003c00000 */
[----:B------:R0:W1:Y:S02]  /*31b20*/  SHFL.IDX P6, R14, R13, R12, R11 ;  /* 0x0000000c0d0e7389 */ /* 0x00006400000c000b */
[----:B01---5:R-:W-:Y:S01]  /*31b30*/  ENDCOLLECTIVE ;  /* 0x000000000000791b */ /* 0x023fe20003800000 */
.L_x_2872:
[----:B------:R-:W-:Y:S01]  /*31b40*/  MOV R13, R55 ;  /* 0x00000037000d7202 */ /* 0x000fe20000000f00 */
[----:B------:R-:W-:-:S07]  /*31b50*/  IMAD.MOV.U32 R9, RZ, RZ, R14 ;  /* 0x000000ffff097224 */ /* 0x000fce00078e000e */
[----:B------:R-:W-:Y:S05]  /*31b60*/  WARPSYNC.COLLECTIVE R15, `(.L_x_2873) ;  /* 0x000000000f087348 */ /* 0x000fea0003c00000 */
[----:B------:R0:W1:Y:S02]  /*31b70*/  SHFL.IDX P6, R14, R13, R12, R11 ;  /* 0x0000000c0d0e7389 */ /* 0x00006400000c000b */
[----:B01----:R-:W-:Y:S01]  /*31b80*/  ENDCOLLECTIVE ;  /* 0x000000000000791b */ /* 0x003fe20003800000 */
.L_x_2873:
[----:B------:R-:W-:Y:S02]  /*31b90*/  IMAD.MOV.U32 R13, RZ, RZ, R57 ;  /* 0x000000ffff0d7224 */ /* 0x000fe400078e0039 */
[----:B------:R-:W-:-:S07]  /*31ba0*/  IMAD.MOV.U32 R21, RZ, RZ, R14 ;  /* 0x000000ffff157224 */ /* 0x000fce00078e000e */
[----:B------:R-:W-:Y:S05]  /*31bb0*/  WARPSYNC.COLLECTIVE R15, `(.L_x_2874) ;  /* 0x000000000f087348 */ /* 0x000fea0003c00000 */
[----:B------:R0:W1:Y:S02]  /*31bc0*/  SHFL.IDX P6, R14, R13, R12, R11 ;  /* 0x0000000c0d0e7389 */ /* 0x00006400000c000b */
[----:B01----:R-:W-:Y:S01]  /*31bd0*/  ENDCOLLECTIVE ;  /* 0x000000000000791b */ /* 0x003fe20003800000 */
.L_x_2874:
[----:B------:R-:W-:Y:S02]  /*31be0*/  IMAD.MOV.U32 R13, RZ, RZ, R59 ;  /* 0x000000ffff0d7224 */ /* 0x000fe400078e003b */
[----:B------:R-:W-:-:S07]  /*31bf0*/  IMAD.MOV.U32 R33, RZ, RZ, R14 ;  /* 0x000000ffff217224 */ /* 0x000fce00078e000e */
[----:B------:R-:W-:Y:S05]  /*31c00*/  WARPSYNC.COLLECTIVE R15, `(.L_x_2875) ;  /* 0x000000000f087348 */ /* 0x000fea0003c00000 */
[----:B------:R0:W1:Y:S02]  /*31c10*/  SHFL.IDX P6, R14, R13, R12, R11 ;  /* 0x0000000c0d0e7389 */ /* 0x00006400000c000b */
[----:B01----:R-:W-:Y:S01]  /*31c20*/  ENDCOLLECTIVE ;  /* 0x000000000000791b */ /* 0x003fe20003800000 */
.L_x_2875:
[----:B------:R-:W-:Y:S02]  /*31c30*/  @!P1 IMAD.MOV.U32 R44, RZ, RZ, R4 ;  /* 0x000000ffff2c9224 */ /* 0x000fe400078e0004 */
[----:B------:R-:W-:Y:S01]  /*31c40*/  @!P1 IMAD.MOV.U32 R45, RZ, RZ, R5 ;  /* 0x000000ffff2d9224 */ /* 0x000fe200078e0005 */
[----:B------:R-:W-:Y:S01]  /*31c50*/  CS2R R4, SRZ ;  /* 0x0000000000047805 */ /* 0x000fe2000001ff00 */
[----:B------:R-:W-:Y:S02]  /*31c60*/  @!P1 IMAD.MOV.U32 R46, RZ, RZ, R6 ;  /* 0x000000ffff2e9224 */ /* 0x000fe400078e0006 */
[----:B------:R-:W-:Y:S02]  /*31c70*/  @!P1 IMAD.MOV.U32 R47, RZ, RZ, R7 ;  /* 0x000000ffff2f9224 */ /* 0x000fe400078e0007 */
[----:B------:R-:W-:Y:S02]  /*31c80*/  @!P1 IMAD.MOV.U32 R48, RZ, RZ, R24 ;  /* 0x000000ffff309224 */ /* 0x000fe400078e0018 */
[----:B------:R-:W-:-:S02]  /*31c90*/  @!P1 IMAD.MOV.U32 R49, RZ, RZ, R25 ;  /* 0x000000ffff319224 */ /* 0x000fc400078e0019 */
[----:B------:R-:W-:Y:S02]  /*31ca0*/  @!P1 IMAD.MOV.U32 R50, RZ, RZ, R26 ;  /* 0x000000ffff329224 */ /* 0x000fe400078e001a */
[----:B------:R-:W-:Y:S01]  /*31cb0*/  @!P1 IMAD.MOV.U32 R51, RZ, RZ, R27 ;  /* 0x000000ffff339224 */ /* 0x000fe200078e001b */
[----:B------:R-:W-:Y:S06]  /*31cc0*/  BRA `(.L_x_2876) ;  /* 0xfffffe1400007947 */ /* 0x000fec000383ffff */
.L_x_2619:
[----:B------:R-:W-:Y:S01]  /*31cd0*/  BSSY B1, `(.L_x_2877) ;  /* 0x0000008000017945 */ /* 0x000fe20003800000 */
[----:B------:R-:W-:Y:S01]  /*31ce0*/  IMAD.MOV.U32 R13, RZ, RZ, R53 ;  /* 0x000000ffff0d7224 */ /* 0x000fe200078e0035 */
[----:B------:R-:W-:Y:S01]  /*31cf0*/  MOV R12, 0x2 ;  /* 0x00000002000c7802 */ /* 0x000fe20000000f00 */
[----:B------:R-:W-:Y:S02]  /*31d00*/  IMAD.MOV.U32 R11, RZ, RZ, 0x181f ;  /* 0x0000181fff0b7424 */ /* 0x000fe400078e00ff */
[----:B------:R-:W-:-:S07]  /*31d10*/  IMAD.MOV.U32 R15, RZ, RZ, -0x1 ;  /* 0xffffffffff0f7424 */ /* 0x000fce00078e00ff */
[----:B-----5:R-:W-:Y:S05]  /*31d20*/  WARPSYNC.COLLECTIVE R15, `(.L_x_2878) ;  /* 0x000000000f087348 */ /* 0x020fea0003c00000 */
[----:B------:R0:W1:Y:S02]  /*31d30*/  SHFL.IDX P6, R14, R13, R12, R11 ;  /* 0x0000000c0d0e7389 */ /* 0x00006400000c000b */
[----:B01---5:R-:W-:Y:S01]  /*31d40*/  ENDCOLLECTIVE ;  /* 0x000000000000791b */ /* 0x023fe20003800000 */
.L_x_2878:
[----:B------:R-:W-:Y:S05]  /*31d50*/  BSYNC B1 ;  /* 0x0000000000017941 */ /* 0x000fea0003800000 */
.L_x_2877:
        /* <DEDUP_REMOVED lines=9> */
.L_x_2879:
[----:B------:R-:W-:Y:S01]  /*31df0*/  ISETP.GE.OR P1, PT, R27, R52, P0 ;  /* 0x000000341b00720c */ /* 0x000fe20000726670 */
[----:B------:R-:W-:Y:S02]  /*31e00*/  IMAD.MOV.U32 R13, RZ, RZ, R57 ;  /* 0x000000ffff0d7224 */ /* 0x000fe400078e0039 */
[----:B------:R-:W-:-:S10]  /*31e10*/  IMAD.MOV.U32 R21, RZ, RZ, R14 ;  /* 0x000000ffff157224 */ /* 0x000fd400078e000e */
[----:B------:R-:W-:Y:S05]  /*31e20*/  WARPSYNC.COLLECTIVE R15, `(.L_x_2880) ;  /* 0x000000000f087348 */ /* 0x000fea0003c00000 */
[----:B------:R0:W1:Y:S02]  /*31e30*/  SHFL.IDX P6, R14, R13, R12, R11 ;  /* 0x0000000c0d0e7389 */ /* 0x00006400000c000b */
[----:B01----:R-:W-:Y:S01]  /*31e40*/  ENDCOLLECTIVE ;  /* 0x000000000000791b */ /* 0x003fe20003800000 */
.L_x_2880:
[----:B------:R-:W-:-:S05]  /*31e50*/  @!P1 IADD3 R24, P2, R16, R21, RZ ;  /* 0x0000001510189210 */ /* 0x000fca0007f5e0ff */
[----:B------:R-:W-:Y:S02]  /*31e60*/  @!P1 IMAD.X R9, R9, 0x1, R17, P2 ;  /* 0x0000000109099824 */ /* 0x000fe400010e0611 */
[----:B------:R-:W-:Y:S02]  /*31e70*/  IMAD.MOV.U32 R13, RZ, RZ, R59 ;  /* 0x000000ffff0d7224 */ /* 0x000fe400078e003b */
[----:B------:R-:W-:-:S07]  /*31e80*/  IMAD.MOV.U32 R25, RZ, RZ, R14 ;  /* 0x000000ffff197224 */ /* 0x000fce00078e000e */
[----:B------:R-:W-:Y:S05]  /*31e90*/  WARPSYNC.COLLECTIVE R15, `(.L_x_2881) ;  /* 0x000000000f087348 */ /* 0x000fea0003c00000 */
[----:B------:R0:W1:Y:S02]  /*31ea0*/  SHFL.IDX P6, R14, R13, R12, R11 ;  /* 0x0000000c0d0e7389 */ /* 0x00006400000c000b */
[----:B01----:R-:W-:Y:S01]  /*31eb0*/  ENDCOLLECTIVE ;  /* 0x000000000000791b */ /* 0x003fe20003800000 */
.L_x_2881:
[----:B------:R-:W-:-:S04]  /*31ec0*/  @!P1 IADD3 R32, P3, R16, R14, RZ ;  /* 0x0000000e10209210 */ /* 0x000fc80007f7e0ff */
[----:B------:R-:W-:Y:S01]  /*31ed0*/  @!P1 IADD3.X R33, R25, R17, RZ, P3, !PT ;  /* 0x0000001119219210 */ /* 0x000fe20001ffe4ff */
[----:B------:R-:W-:-:S05]  /*31ee0*/  @!P1 IMAD.MOV.U32 R25, RZ, RZ, R9 ;  /* 0x000000ffff199224 */ /* 0x000fca00078e0009 */
[----:B------:R-:W5:Y:S04]  /*31ef0*/  @!P1 LD.E.128 R32, desc[UR40][R32.64] ;  /* 0x0000002820209980 */ /* 0x000f68000c101d00 */
[----:B------:R-:W5:Y:S01]  /*31f00*/  @!P1 LD.E.128 R24, desc[UR40][R24.64] ;  /* 0x0000002818189980 */ /* 0x000f62000c101d00 */
[----:B------:R-:W-:Y:S02]  /*31f10*/  IMAD.MOV.U32 R13, RZ, RZ, R53 ;  /* 0x000000ffff0d7224 */ /* 0x000fe400078e0035 */
[----:B------:R-:W-:-:S07]  /*31f20*/  IMAD.MOV.U32 R12, RZ, RZ, 0x3 ;  /* 0x00000003ff0c7424 */ /* 0x000fce00078e00ff */
[----:B-----5:R-:W-:Y:S05]  /*31f30*/  WARPSYNC.COLLECTIVE R15, `(.L_x_2882) ;  /* 0x000000000f087348 */ /* 0x020fea0003c00000 */
[----:B------:R0:W1:Y:S02]  /*31f40*/  SHFL.IDX P6, R14, R13, R12, R11 ;  /* 0x0000000c0d0e7389 */ /* 0x00006400000c000b */
[----:B01---5:R-:W-:Y:S01]  /*31f50*/  ENDCOLLECTIVE ;  /* 0x000000000000791b */ /* 0x023fe20003800000 */
.L_x_2882:
[----:B------:R-:W-:Y:S02]  /*31f60*/  IMAD.MOV.U32 R13, RZ, RZ, R55 ;  /* 0x000000ffff0d7224 */ /* 0x000fe400078e0037 */
[----:B------:R-:W-:-:S07]  /*31f70*/  IMAD.MOV.U32 R53, RZ, RZ, R14 ;  /* 0x000000ffff357224 */ /* 0x000fce00078e000e */
[----:B------:R-:W-:Y:S05]  /*31f80*/  WARPSYNC.COLLECTIVE R15, `(.L_x_2883) ;  /* 0x000000000f087348 */ /* 0x000fea0003c00000 */
[----:B------:R0:W1:Y:S02]  /*31f90*/  SHFL.IDX P6, R14, R13, R12, R11 ;  /* 0x0000000c0d0e7389 */ /* 0x00006400000c000b */
[----:B01----:R-:W-:Y:S01]  /*31fa0*/  ENDCOLLECTIVE ;  /* 0x000000000000791b */ /* 0x003fe20003800000 */
.L_x_2883:
[----:B------:R-:W-:Y:S02]  /*31fb0*/  IMAD.MOV.U32 R13, RZ, RZ, R57 ;  /* 0x000000ffff0d7224 */ /* 0x000fe400078e0039 */
[----:B------:R-:W-:-:S07]  /*31fc0*/  IMAD.MOV.U32 R55, RZ, RZ, R14 ;  /* 0x000000ffff377224 */ /* 0x000fce00078e000e */
[----:B------:R-:W-:Y:S05]  /*31fd0*/  WARPSYNC.COLLECTIVE R15, `(.L_x_2884) ;  /* 0x000000000f087348 */ /* 0x000fea0003c00000 */
[----:B------:R0:W1:Y:S02]  /*31fe0*/  SHFL.IDX P6, R14, R13, R12, R11 ;  /* 0x0000000c0d0e7389 */ /* 0x00006400000c000b */
[----:B01----:R-:W-:Y:S01]  /*31ff0*/  ENDCOLLECTIVE ;  /* 0x000000000000791b */ /* 0x003fe20003800000 */
.L_x_2884:
[----:B------:R-:W-:Y:S02]  /*32000*/  IMAD.MOV.U32 R13, RZ, RZ, R59 ;  /* 0x000000ffff0d7224 */ /* 0x000fe400078e003b */
[----:B------:R-:W-:-:S07]  /*32010*/  IMAD.MOV.U32 R57, RZ, RZ, R14 ;  /* 0x000000ffff397224 */ /* 0x000fce00078e000e */
[----:B------:R-:W-:Y:S05]  /*32020*/  WARPSYNC.COLLECTIVE R15, `(.L_x_2885) ;  /* 0x000000000f087348 */ /* 0x000fea0003c00000 */
[----:B------:R0:W1:Y:S02]  /*32030*/  SHFL.IDX P6, R14, R13, R12, R11 ;  /* 0x0000000c0d0e7389 */ /* 0x00006400000c000b */
[----:B01----:R-:W-:Y:S01]  /*32040*/  ENDCOLLECTIVE ;  /* 0x000000000000791b */ /* 0x003fe20003800000 */
.L_x_2885:
        /* <DEDUP_REMOVED lines=8> */
[----:B------:R-:W-:Y:S01]  /*320d0*/  @!P1 IMAD.MOV.U32 R20, RZ, RZ, R24 ;  /* 0x000000ffff149224 */ /* 0x000fe200078e0018 */
[----:B------:R-:W-:Y:S01]  /*320e0*/  @!P1 MOV R39, R27 ;  /* 0x0000001b00279202 */ /* 0x000fe20000000f00 */
[----:B------:R-:W-:Y:S02]  /*320f0*/  @!P1 IMAD.MOV.U32 R21, RZ, RZ, R25 ;  /* 0x000000ffff159224 */ /* 0x000fe400078e0019 */
[----:B------:R-:W-:Y:S02]  /*32100*/  @!P1 IMAD.MOV.U32 R38, RZ, RZ, R26 ;  /* 0x000000ffff269224 */ /* 0x000fe400078e001a */
[----:B------:R-:W-:Y:S02]  /*32110*/  @!P1 IMAD.MOV.U32 R42, RZ, RZ, R34 ;  /* 0x000000ffff2a9224 */ /* 0x000fe400078e0022 */
[----:B------:R-:W-:Y:S01]  /*32120*/  @!P1 IMAD.MOV.U32 R43, RZ, RZ, R35 ;  /* 0x000000ffff2b9224 */ /* 0x000fe200078e0023 */
[----:B------:R-:W-:Y:S06]  /*32130*/  BRA `(.L_x_2886) ;  /* 0xfffffe1000ac7947 */ /* 0x000fec000383ffff */
.L_x_2623:
[----:B0-----:R0:W1:Y:S02]  /*32140*/  SYNCS.PHASECHK.TRANS64.TRYWAIT P4, [R18+URZ+0x38800], R3 ;  /* 0x03880003120075a7 */ /* 0x001064000808017f */
[----:B-1----:R-:W-:Y:S05]  /*32150*/  @!P4 NANOSLEEP.SYNCS 0x989680 ;  /* 0x009896800000c95d */ /* 0x002fea0003900000 */
[----:B------:R-:W1:Y:S02]  /*32160*/  @!P4 SYNCS.PHASECHK.TRANS64 P4, [R18+URZ+0x38800], R3 ;  /* 0x038800031200c5a7 */ /* 0x000e64000808007f */
[----:B-1----:R-:W-:Y:S05]  /*32170*/  @!P4 BRA `(.L_x_2623) ;  /* 0xfffffffc00f0c947 */ /* 0x002fea000383ffff */
[----:B------:R-:W-:Y:S05]  /*32180*/  BRA `(.L_x_2887) ;  /* 0xfffffe1400247947 */ /* 0x000fea000383ffff */
.L_x_2633:
[----:B-1----:R1:W2:Y:S02]  /*32190*/  SYNCS.PHASECHK.TRANS64.TRYWAIT P0, [R10+URZ+0x38830], R3 ;  /* 0x038830030a0075a7 */ /* 0x0022a4000800017f */
[----:B--2---:R-:W-:Y:S05]  /*321a0*/  @!P0 NANOSLEEP.SYNCS 0x989680 ;  /* 0x009896800000895d */ /* 0x004fea0003900000 */
[----:B------:R-:W2:Y:S02]  /*321b0*/  @!P0 SYNCS.PHASECHK.TRANS64 P0, [R10+URZ+0x38830], R3 ;  /* 0x038830030a0085a7 */ /* 0x000ea4000800007f */
[----:B--2---:R-:W-:Y:S05]  /*321c0*/  @!P0 BRA `(.L_x_2633) ;  /* 0xfffffffc00f08947 */ /* 0x004fea000383ffff */
[----:B------:R-:W-:Y:S05]  /*321d0*/  BRA `(.L_x_2632) ;  /* 0xfffffe5400c47947 */ /* 0x000fea000383ffff */
.L_x_2639:
[----:B-1----:R1:W2:Y:S02]  /*321e0*/  SYNCS.PHASECHK.TRANS64.TRYWAIT P3, [R0+URZ+0x38830], R3 ;  /* 0x03883003000075a7 */ /* 0x0022a4000806017f */
[----:B--2---:R-:W-:Y:S05]  /*321f0*/  @!P3 NANOSLEEP.SYNCS 0x989680 ;  /* 0x009896800000b95d */ /* 0x004fea0003900000 */
[----:B------:R-:W2:Y:S02]  /*32200*/  @!P3 SYNCS.PHASECHK.TRANS64 P3, [R0+URZ+0x38830], R3 ;  /* 0x038830030000b5a7 */ /* 0x000ea4000806007f */
[----:B--2---:R-:W-:Y:S05]  /*32210*/  @!P3 BRA `(.L_x_2639) ;  /* 0xfffffffc00f0b947 */ /* 0x004fea000383ffff */
[----:B------:R-:W-:Y:S05]  /*32220*/  BRA `(.L_x_2638) ;  /* 0xfffffe8000e47947 */ /* 0x000fea000383ffff */
.L_x_2643:
[----:B-1----:R1:W2:Y:S02]  /*32230*/  SYNCS.PHASECHK.TRANS64.TRYWAIT P2, [R3+URZ+0x38850], R0 ;  /* 0x03885000030075a7 */ /* 0x0022a4000804017f */
[----:B--2---:R-:W-:Y:S05]  /*32240*/  @!P2 NANOSLEEP.SYNCS 0x989680 ;  /* 0x009896800000a95d */ /* 0x004fea0003900000 */
[----:B------:R-:W2:Y:S02]  /*32250*/  @!P2 SYNCS.PHASECHK.TRANS64 P2, [R3+URZ+0x38850], R0 ;  /* 0x038850000300a5a7 */ /* 0x000ea4000804007f */
[----:B--2---:R-:W-:Y:S05]  /*32260*/  @!P2 BRA `(.L_x_2643) ;  /* 0xfffffffc00f0a947 */ /* 0x004fea000383ffff */
[----:B------:R-:W-:Y:S05]  /*32270*/  BRA `(.L_x_2640) ;  /* 0xfffffe8800747947 */ /* 0x000fea000383ffff */
.L_x_2651:
[----:B-1----:R1:W2:Y:S02]  /*32280*/  SYNCS.PHASECHK.TRANS64.TRYWAIT P0, [R0+URZ+0x38830], R3 ;  /* 0x03883003000075a7 */ /* 0x0022a4000800017f */
[----:B--2---:R-:W-:Y:S05]  /*32290*/  @!P0 NANOSLEEP.SYNCS 0x989680 ;  /* 0x009896800000895d */ /* 0x004fea0003900000 */
[----:B------:R-:W2:Y:S02]  /*322a0*/  @!P0 SYNCS.PHASECHK.TRANS64 P0, [R0+URZ+0x38830], R3 ;  /* 0x03883003000085a7 */ /* 0x000ea4000800007f */
[----:B--2---:R-:W-:Y:S05]  /*322b0*/  @!P0 BRA `(.L_x_2651) ;  /* 0xfffffffc00f08947 */ /* 0x004fea000383ffff */
[----:B------:R-:W-:Y:S05]  /*322c0*/  BRA `(.L_x_2650) ;  /* 0xfffffeb400207947 */ /* 0x000fea000383ffff */
.L_x_2655:
[----:B-1----:R1:W2:Y:S02]  /*322d0*/  SYNCS.PHASECHK.TRANS64.TRYWAIT P0, [R3+URZ+0x38850], R0 ;  /* 0x03885000030075a7 */ /* 0x0022a4000800017f */
[----:B--2---:R-:W-:Y:S05]  /*322e0*/  @!P0 NANOSLEEP.SYNCS 0x989680 ;  /* 0x009896800000895d */ /* 0x004fea0003900000 */
[----:B------:R-:W2:Y:S02]  /*322f0*/  @!P0 SYNCS.PHASECHK.TRANS64 P0, [R3+URZ+0x38850], R0 ;  /* 0x03885000030085a7 */ /* 0x000ea4000800007f */
[----:B--2---:R-:W-:Y:S05]  /*32300*/  @!P0 BRA `(.L_x_2655) ;  /* 0xfffffffc00f08947 */ /* 0x004fea000383ffff */
[----:B------:R-:W-:Y:S05]  /*32310*/  BRA `(.L_x_2652) ;  /* 0xfffffeb800a47947 */ /* 0x000fea000383ffff */
.L_x_2661:
[----:B-1----:R1:W2:Y:S02]  /*32320*/  SYNCS.PHASECHK.TRANS64.TRYWAIT P0, [R12+URZ+0x38850], R4 ;  /* 0x038850040c0075a7 */ /* 0x0022a4000800017f */
[----:B--2---:R-:W-:Y:S05]  /*32330*/  @!P0 NANOSLEEP.SYNCS 0x989680 ;  /* 0x009896800000895d */ /* 0x004fea0003900000 */
[----:B------:R-:W2:Y:S02]  /*32340*/  @!P0 SYNCS.PHASECHK.TRANS64 P0, [R12+URZ+0x38850], R4 ;  /* 0x038850040c0085a7 */ /* 0x000ea4000800007f */
[----:B--2---:R-:W-:Y:S05]  /*32350*/  @!P0 BRA `(.L_x_2661) ;  /* 0xfffffffc00f08947 */ /* 0x004fea000383ffff */
[----:B------:R-:W-:Y:S05]  /*32360*/  BRA `(.L_x_2660) ;  /* 0xfffffed800ac7947 */ /* 0x000fea000383ffff */
.L_x_2665:
[----:B------:R-:W-:Y:S01]  /*32370*/  SEL R21, R44, R45, P0 ;  /* 0x0000002d2c157207 */ /* 0x000fe20000000000 */
[----:B------:R-:W-:Y:S01]  /*32380*/  IMAD.MOV.U32 R15, RZ, RZ, -0x1 ;  /* 0xffffffffff0f7424 */ /* 0x000fe200078e00ff */
[----:B------:R-:W-:Y:S02]  /*32390*/  SEL R47, R45, R44, P0 ;  /* 0x0000002c2d2f7207 */ /* 0x000fe40000000000 */
[----:B------:R-:W-:Y:S02]  /*323a0*/  SEL R44, R76, R77, P0 ;  /* 0x0000004d4c2c7207 */ /* 0x000fe40000000000 */
[----:B------:R-:W-:Y:S02]  /*323b0*/  SEL R76, R77, R76, P0 ;  /* 0x0000004c4d4c7207 */ /* 0x000fe40000000000 */
[----:B------:R-:W-:Y:S02]  /*323c0*/  SEL R77, R13, R158, P0 ;  /* 0x0000009e0d4d7207 */ /* 0x000fe40000000000 */
[----:B------:R-:W-:-:S02]  /*323d0*/  SEL R20, R11, R12, P0 ;  /* 0x0000000c0b147207 */ /* 0x000fc40000000000 */
[----:B-----5:R-:W-:Y:S01]  /*323e0*/  SEL R24, R12, R11, P0 ;  /* 0x0000000b0c187207 */ /* 0x020fe20000000000 */
[----:B------:R-:W-:Y:S01]  /*323f0*/  IMAD.MOV.U32 R12, RZ, RZ, R0 ;  /* 0x000000ffff0c7224 */ /* 0x000fe200078e0000 */
[----:B------:R-:W-:Y:S01]  /*32400*/  SEL R158, R158, R13, P0 ;  /* 0x0000000d9e9e7207 */ /* 0x000fe20000000000 */
[----:B------:R-:W-:Y:S01]  /*32410*/  IMAD.MOV.U32 R13, RZ, RZ, R14 ;  /* 0x000000ffff0d7224 */ /* 0x000fe200078e000e */
[----:B-1----:R-:W-:Y:S01]  /*32420*/  LOP3.LUT R2, R0, 0x2, RZ, 0x3c, !PT ;  /* 0x0000000200027812 */ /* 0x002fe200078e3cff */
[----:B------:R-:W-:Y:S01]  /*32430*/  IMAD.MOV.U32 R11, RZ, RZ, 0x1c1f ;  /* 0x00001c1fff0b7424 */ /* 0x000fe200078e00ff */
[----:B------:R-:W-:Y:S02]  /*32440*/  SEL R25, R10, R7, P0 ;  /* 0x000000070a197207 */ /* 0x000fe40000000000 */
[----:B------:R-:W-:-:S07]  /*32450*/  SEL R8, R9, R33, P0 ;  /* 0x0000002109087207 */ /* 0x000fce0000000000 */
[----:B0-----:R-:W-:Y:S05]  /*32460*/  WARPSYNC.COLLECTIVE R15, `(.L_x_2888) ;  /* 0x000000000f087348 */ /* 0x001fea0003c00000 */
[----:B------:R1:W2:Y:S02]  /*32470*/  SHFL.IDX P6, R14, R13, R12, R11 ;  /* 0x0000000c0d0e7389 */ /* 0x0002a400000c000b */
[----:B012---:R-:W-:Y:S01]  /*32480*/  ENDCOLLECTIVE ;  /* 0x000000000000791b */ /* 0x007fe20003800000 */
.L_x_2888:
        /* <DEDUP_REMOVED lines=18> */
.L_x_2889:
        /* <DEDUP_REMOVED lines=19> */
.L_x_2890:
        /* <DEDUP_REMOVED lines=12> */
[----:B------:R-:W-:-:S02]  /*327a0*/  SEL R57, R120, R121, P0 ;  /* 0x0000007978397207 */ /* 0x000fc40000000000 */
[----:B------:R-:W-:-:S07]  /*327b0*/  MOV R6, R14 ;  /* 0x0000000e00067202 */ /* 0x000fce0000000f00 */
[----:B------:R-:W-:Y:S05]  /*327c0*/  WARPSYNC.COLLECTIVE R15, `(.L_x_2891) ;  /* 0x000000000f087348 */ /* 0x000fea0003c00000 */
[----:B------:R0:W1:Y:S02]  /*327d0*/  SHFL.IDX P6, R14, R13, R12, R11 ;  /* 0x0000000c0d0e7389 */ /* 0x00006400000c000b */
[----:B01----:R-:W-:Y:S01]  /*327e0*/  ENDCOLLECTIVE ;  /* 0x000000000000791b */ /* 0x003fe20003800000 */
.L_x_2891:
        /* <DEDUP_REMOVED lines=19> */
.L_x_2892:
        /* <DEDUP_REMOVED lines=18> */
.L_x_2893:
        /* <DEDUP_REMOVED lines=19> */
.L_x_2894:
        /* <DEDUP_REMOVED lines=18> */
.L_x_2895:
        /* <DEDUP_REMOVED lines=18> */
.L_x_2896:
        /* <DEDUP_REMOVED lines=18> */
.L_x_2897:
[----:B------:R-:W-:Y:S02]  /*32ed0*/  SEL R204, R5, R4, P0 ;  /* 0x0000000405cc7207 */ /* 0x000fe40000000000 */
[----:B------:R-:W-:Y:S02]  /*32ee0*/  SEL R201, R3, R6, P0 ;  /* 0x0000000603c97207 */ /* 0x000fe40000000000 */
[----:B------:R-:W-:Y:S02]  /*32ef0*/  SEL R202, R6, R3, P0 ;  /* 0x0000000306ca7207 */ /* 0x000fe40000000000 */
[----:B------:R-:W-:Y:S02]  /*32f00*/  SEL R199, R8, R9, P0 ;  /* 0x0000000908c77207 */ /* 0x000fe40000000000 */
[----:B------:R-:W-:Y:S02]  /*32f10*/  SEL R200, R9, R8, P0 ;  /* 0x0000000809c87207 */ /* 0x000fe40000000000 */
[----:B------:R-:W-:-:S02]  /*32f20*/  SEL R197, R7, R10, P0 ;  /* 0x0000000a07c57207 */ /* 0x000fc40000000000 */
[----:B------:R-:W-:Y:S01]  /*32f30*/  SEL R198, R10, R7, P0 ;  /* 0x000000070ac67207 */ /* 0x000fe20000000000 */
[----:B------:R-:W-:Y:S02]  /*32f40*/  IMAD.MOV.U32 R13, RZ, RZ, R47 ;  /* 0x000000ffff0d7224 */ /* 0x000fe400078e002f */
[----:B------:R-:W-:Y:S02]  /*32f50*/  IMAD.MOV.U32 R12, RZ, RZ, R2 ;  /* 0x000000ffff0c7224 */ /* 0x000fe400078e0002 */
[----:B------:R-:W-:-:S07]  /*32f60*/  IMAD.MOV.U32 R20, RZ, RZ, R14 ;  /* 0x000000ffff147224 */ /* 0x000fce00078e000e */
[----:B------:R-:W-:Y:S05]  /*32f70*/  WARPSYNC.COLLECTIVE R15, `(.L_x_2898) ;  /* 0x000000000f087348 */ /* 0x000fea0003c00000 */
[----:B------:R0:W1:Y:S02]  /*32f80*/  SHFL.IDX P6, R14, R13, R12, R11 ;  /* 0x0000000c0d0e7389 */ /* 0x00006400000c000b */
[----:B01----:R-:W-:Y:S01]  /*32f90*/  ENDCOLLECTIVE ;  /* 0x000000000000791b */ /* 0x003fe20003800000 */
.L_x_2898:
[----:B------:R-:W-:Y:S02]  /*32fa0*/  IMAD.MOV.U32 R13, RZ, RZ, R24 ;  /* 0x000000ffff0d7224 */ /* 0x000fe400078e0018 */
[----:B------:R-:W-:-:S07]  /*32fb0*/  IMAD.MOV.U32 R25, RZ, RZ, R14 ;  /* 0x000000ffff197224 */ /* 0x000fce00078e000e */
[----:B------:R-:W-:Y:S05]  /*32fc0*/  WARPSYNC.COLLECTIVE R15, `(.L_x_2899) ;  /* 0x000000000f087348 */ /* 0x000fea0003c00000 */
[----:B------:R0:W1:Y:S02]  /*32fd0*/  SHFL.IDX P6, R14, R13, R12, R11 ;  /* 0x0000000c0d0e7389 */ /* 0x00006400000c000b */
[----:B01----:R-:W-:Y:S01]  /*32fe0*/  ENDCOLLECTIVE ;  /* 0x000000000000791b */ /* 0x003fe20003800000 */
.L_x_2899:
        /* <DEDUP_REMOVED lines=8> */
.L_x_2900:
[----:B------:R-:W-:Y:S02]  /*33070*/  SEL R195, R20, R24, P0 ;  /* 0x0000001814c37207 */ /* 0x000fe40000000000 */
[----:B------:R-:W-:Y:S01]  /*33080*/  SEL R196, R24, R20, P0 ;  /* 0x0000001418c47207 */ /* 0x000fe20000000000 */
[----:B------:R-:W-:Y:S02]  /*33090*/  IMAD.MOV.U32 R13, RZ, RZ, R35 ;  /* 0x000000ffff0d7224 */ /* 0x000fe400078e0023 */
[----:B------:R-:W-:-:S07]  /*330a0*/  IMAD.MOV.U32 R36, RZ, RZ, R14 ;  /* 0x000000ffff247224 */ /* 0x000fce00078e000e */
[----:B------:R-:W-:Y:S05]  /*330b0*/  WARPSYNC.COLLECTIVE R15, `(.L_x_2901) ;  /* 0x000000000f087348 */ /* 0x000fea0003c00000 */
[----:B------:R0:W1:Y:S02]  /*330c0*/  SHFL.IDX P6, R14, R13, R12, R11 ;  /* 0x0000000c0d0e7389 */ /* 0x00006400000c000b */
[----:B01----:R-:W-:Y:S01]  /*330d0*/  ENDCOLLECTIVE ;  /* 0x000000000000791b */ /* 0x003fe20003800000 */
.L_x_2901:
[----:B------:R-:W-:Y:S01]  /*330e0*/  MOV R13, R52 ;  /* 0x00000034000d7202 */ /* 0x000fe20000000f00 */
[----:B------:R-:W-:Y:S02]  /*330f0*/  IMAD.MOV.U32 R12, RZ, RZ, R2 ;  /* 0x000000ffff0c7224 */ /* 0x000fe400078e0002 */
[----:B------:R-:W-:-:S07]  /*33100*/  IMAD.MOV.U32 R35, RZ, RZ, R14 ;  /* 0x000000ffff237224 */ /* 0x000fce00078e000e */
[----:B------:R-:W-:Y:S05]  /*33110*/  WARPSYNC.COLLECTIVE R15, `(.L_x_2902) ;  /* 0x000000000f087348 */ /* 0x000fea0003c00000 */
[----:B------:R0:W1:Y:S02]  /*33120*/  SHFL.IDX P6, R14, R13, R12, R11 ;  /* 0x0000000c0d0e7389 */ /* 0x00006400000c000b */
[----:B01----:R-:W-:Y:S01]  /*33130*/  ENDCOLLECTIVE ;  /* 0x000000000000791b */ /* 0x003fe20003800000 */
.L_x_2902:
[----:B------:R-:W-:Y:S02]  /*33140*/  IMAD.MOV.U32 R13, RZ, RZ, R34 ;  /* 0x000000ffff0d7224 */ /* 0x000fe400078e0022 */
[----:B------:R-:W-:-:S07]  /*33150*/  IMAD.MOV.U32 R52, RZ, RZ, R14 ;  /* 0x000000ffff347224 */ /* 0x000fce00078e000e */
[----:B------:R-:W-:Y:S05]  /*33160*/  WARPSYNC.COLLECTIVE R15, `(.L_x_2903) ;  /* 0x000000000f087348 */ /* 0x000fea0003c00000 */
[----:B------:R0:W1:Y:S02]  /*33170*/  SHFL.IDX P6, R14, R13, R12, R11 ;  /* 0x0000000c0d0e7389 */ /* 0x00006400000c000b */
[----:B01----:R-:W-:Y:S01]  /*33180*/  ENDCOLLECTIVE ;  /* 0x000000000000791b */ /* 0x003fe20003800000 */
.L_x_2903:
        /* <DEDUP_REMOVED lines=8> */
.L_x_2904:
[----:B------:R-:W-:Y:S02]  /*33210*/  SEL R191, R35, R34, P0 ;  /* 0x0000002223bf7207 */ /* 0x000fe40000000000 */
[----:B------:R-:W-:Y:S01]  /*33220*/  SEL R192, R34, R35, P0 ;  /* 0x0000002322c07207 */ /* 0x000fe20000000000 */
[----:B------:R-:W-:Y:S02]  /*33230*/  IMAD.MOV.U32 R13, RZ, RZ, R33 ;  /* 0x000000ffff0d7224 */ /* 0x000fe400078e0021 */
[----:B------:R-:W-:-:S07]  /*33240*/  IMAD.MOV.U32 R46, RZ, RZ, R14 ;  /* 0x000000ffff2e7224 */ /* 0x000fce00078e000e */
[----:B------:R-:W-:Y:S05]  /*33250*/  WARPSYNC.COLLECTIVE R15, `(.L_x_2905) ;  /* 0x000000000f087348 */ /* 0x000fea0003c00000 */
[----:B------:R0:W1:Y:S02]  /*33260*/  SHFL.IDX P6, R14, R13, R12, R11 ;  /* 0x0000000c0d0e7389 */ /* 0x00006400000c000b */
[----:B01----:R-:W-:Y:S01]  /*33270*/  ENDCOLLECTIVE ;  /* 0x000000000000791b */ /* 0x003fe20003800000 */
.L_x_2905:
[----:B------:R-:W-:Y:S02]  /*33280*/  IMAD.MOV.U32 R13, RZ, RZ, R60 ;  /* 0x000000ffff0d7224 */ /* 0x000fe400078e003c */
[----:B------:R-:W-:Y:S02]  /*33290*/  IMAD.MOV.U32 R12, RZ, RZ, R2 ;  /* 0x000000ffff0c7224 */ /* 0x000fe400078e0002 */
[----:B------:R-:W-:-:S07]  /*332a0*/  IMAD.MOV.U32 R33, RZ, RZ, R14 ;  /* 0x000000ffff217224 */ /* 0x000fce00078e000e */
[----:B------:R-:W-:Y:S05]  /*332b0*/  WARPSYNC.COLLECTIVE R15, `(.L_x_2906) ;  /* 0x000000000f087348 */ /* 0x000fea0003c00000 */
[----:B------:R0:W1:Y:S02]  /*332c0*/  SHFL.IDX P6, R14, R13, R12, R11 ;  /* 0x0000000c0d0e7389 */ /* 0x00006400000c000b */
[----:B01----:R-:W-:Y:S01]  /*332d0*/  ENDCOLLECTIVE ;  /* 0x000000000000791b */ /* 0x003fe20003800000 */
.L_x_2906:
[----:B------:R-:W-:Y:S02]  /*332e0*/  IMAD.MOV.U32 R13, RZ, RZ, R32 ;  /* 0x000000ffff0d7224 */ /* 0x000fe400078e0020 */
[----:B------:R-:W-:-:S07]  /*332f0*/  IMAD.MOV.U32 R60, RZ, RZ, R14 ;  /* 0x000000ffff3c7224 */ /* 0x000fce00078e000e */
[----:B------:R-:W-:Y:S05]  /*33300*/  WARPSYNC.COLLECTIVE R15, `(.L_x_2907) ;  /* 0x000000000f087348 */ /* 0x000fea0003c00000 */
[----:B------:R0:W1:Y:S02]  /*33310*/  SHFL.IDX P6, R14, R13, R12, R11 ;  /* 0x0000000c0d0e7389 */ /* 0x00006400000c000b */
[----:B01----:R-:W-:Y:S01]  /*33320*/  ENDCOLLECTIVE ;  /* 0x000000000000791b */ /* 0x003fe20003800000 */
.L_x_2907:
[----:B------:R-:W-:Y:S02]  /*33330*/  SEL R185, R46, R60, P0 ;  /* 0x0000003c2eb97207 */ /* 0x000fe40000000000 */
[----:B------:R-:W-:Y:S01]  /*33340*/  SEL R186, R60, R46, P0 ;  /* 0x0000002e3cba7207 */ /* 0x000fe20000000000 */
[----:B------:R-:W-:Y:S02]  /*33350*/  IMAD.MOV.U32 R13, RZ, RZ, R45 ;  /* 0x000000ffff0d7224 */ /* 0x000fe400078e002d */
[----:B------:R-:W-:Y:S01]  /*33360*/  IMAD.MOV.U32 R12, RZ, RZ, R0 ;  /* 0x000000ffff0c7224 */ /* 0x000fe200078e0000 */
[----:B------:R-:W-:-:S07]  /*33370*/  MOV R32, R14 ;  /* 0x0000000e00207202 */ /* 0x000fce0000000f00 */
[----:B------:R-:W-:Y:S05]  /*33380*/  WARPSYNC.COLLECTIVE R15, `(.L_x_2908) ;  /* 0x000000000f087348 */ /* 0x000fea0003c00000 */
[----:B------:R0:W1:Y:S02]  /*33390*/  SHFL.IDX P6, R14, R13, R12, R11 ;  /* 0x0000000c0d0e7389 */ /* 0x00006400000c000b */
[----:B01----:R-:W-:Y:S01]  /*333a0*/  ENDCOLLECTIVE ;  /* 0x000000000000791b */ /* 0x003fe20003800000 */
.L_x_2908:
[----:B------:R-:W-:Y:S02]  /*333b0*/  SEL R187, R33, R32, P0 ;  /* 0x0000002021bb7207 */ /* 0x000fe40000000000 */
[----:B------:R-:W-:Y:S01]  /*333c0*/  SEL R188, R32, R33, P0 ;  /* 0x0000002120bc7207 */ /* 0x000fe20000000000 */
[----:B------:R-:W-:Y:S02]  /*333d0*/  IMAD.MOV.U32 R13, RZ, RZ, R31 ;  /* 0x000000ffff0d7224 */ /* 0x000fe400078e001f */
[----:B------:R-:W-:-:S07]  /*333e0*/  IMAD.MOV.U32 R45, RZ, RZ, R14 ;  /* 0x000000ffff2d7224 */ /* 0x000fce00078e000e */
[----:B------:R-:W-:Y:S05]  /*333f0*/  WARPSYNC.COLLECTIVE R15, `(.L_x_2909) ;  /* 0x000000000f087348 */ /* 0x000fea0003c00000 */
[----:B------:R0:W1:Y:S02]  /*33400*/  SHFL.IDX P6, R14, R13, R12, R11 ;  /* 0x0000000c0d0e7389 */ /* 0x00006400000c000b */
[----:B01----:R-:W-:Y:S01]  /*33410*/  ENDCOLLECTIVE ;  /* 0x000000000000791b */ /* 0x003fe20003800000 */
.L_x_2909:
[----:B------:R-:W-:Y:S02]  /*33420*/  IMAD.MOV.U32 R13, RZ, RZ, R68 ;  /* 0x000000ffff0d7224 */ /* 0x000fe400078e0044 */
[----:B------:R-:W-:Y:S02]  /*33430*/  IMAD.MOV.U32 R12, RZ, RZ, R2 ;  /* 0x000000ffff0c7224 */ /* 0x000fe400078e0002 */
[----:B------:R-:W-:-:S07]  /*33440*/  IMAD.MOV.U32 R31, RZ, RZ, R14 ;  /* 0x000000ffff1f7224 */ /* 0x000fce00078e000e */
[----:B------:R-:W-:Y:S05]  /*33450*/  WARPSYNC.COLLECTIVE R15, `(.L_x_2910) ;  /* 0x000000000f087348 */ /* 0x000fea0003c00000 */
[----:B------:R0:W1:Y:S02]  /*33460*/  SHFL.IDX P6, R14, R13, R12, R11 ;  /* 0x0000000c0d0e7389 */ /* 0x00006400000c000b */
[----:B01----:R-:W-:Y:S01]  /*33470*/  ENDCOLLECTIVE ;  /* 0x000000000000791b */ /* 0x003fe20003800000 */
.L_x_2910:
[----:B------:R-:W-:Y:S02]  /*33480*/  IMAD.MOV.U32 R13, RZ, RZ, R30 ;  /* 0x000000ffff0d7224 */ /* 0x000fe400078e001e */
[----:B------:R-:W-:-:S07]  /*33490*/  IMAD.MOV.U32 R68, RZ, RZ, R14 ;  /* 0x000000ffff447224 */ /* 0x000fce00078e000e */
[----:B------:R-:W-:Y:S05]  /*334a0*/  WARPSYNC.COLLECTIVE R15, `(.L_x_2911) ;  /* 0x000000000f087348 */ /* 0x000fea0003c00000 */
[----:B------:R0:W1:Y:S02]  /*334b0*/  SHFL.IDX P6, R14, R13, R12, R11 ;  /* 0x0000000c0d0e7389 */ /* 0x00006400000c000b */
[----:B01----:R-:W-:Y:S01]  /*334c0*/  ENDCOLLECTIVE ;  /* 0x000000000000791b */ /* 0x003fe20003800000 */
.L_x_2911:
        /* <DEDUP_REMOVED lines=8> */
.L_x_2912:
[----:B------:R-:W-:Y:S02]  /*33550*/  SEL R184, R31, R30, P0 ;  /* 0x0000001e1fb87207 */ /* 0x000fe40000000000 */
[----:B------:R-:W-:Y:S02]  /*33560*/  SEL R183, R30, R31, P0 ;  /* 0x0000001f1eb77207 */ /* 0x000fe40000000000 */
[----:B------:R-:W-:Y:S01]  /*33570*/  MOV R13, R29 ;  /* 0x0000001d000d7202 */ /* 0x000fe20000000f00 */
[----:B------:R-:W-:-:S07]  /*33580*/  IMAD.MOV.U32 R44, RZ, RZ, R14 ;  /* 0x000000ffff2c7224 */ /* 0x000fce00078e000e */
[----:B------:R-:W-:Y:S05]  /*33590*/  WARPSYNC.COLLECTIVE R15, `(.L_x_2913) ;  /* 0x000000000f087348 */ /* 0x000fea0003c00000 */
[----:B------:R0:W1:Y:S02]  /*335a0*/  SHFL.IDX P6, R14, R13, R12, R11 ;  /* 0x0000000c0d0e7389 */ /* 0x00006400000c000b */
[----:B01----:R-:W-:Y:S01]  /*335b0*/  ENDCOLLECTIVE ;  /* 0x000000000000791b */ /* 0x003fe20003800000 */
.L_x_2913:
[----:B------:R-:W-:Y:S02]  /*335c0*/  IMAD.MOV.U32 R13, RZ, RZ, R76 ;  /* 0x000000ffff0d7224 */ /* 0x000fe400078e004c */
[----:B------:R-:W-:Y:S02]  /*335d0*/  IMAD.MOV.U32 R12, RZ, RZ, R2 ;  /* 0x000000ffff0c7224 */ /* 0x000fe400078e0002 */
[----:B------:R-:W-:-:S07]  /*335e0*/  IMAD.MOV.U32 R29, RZ, RZ, R14 ;  /* 0x000000ffff1d7224 */ /* 0x000fce00078e000e */
[----:B------:R-:W-:Y:S05]  /*335f0*/  WARPSYNC.COLLECTIVE R15, `(.L_x_2914) ;  /* 0x000000000f087348 */ /* 0x000fea0003c00000 */
[----:B------:R0:W1:Y:S02]  /*33600*/  SHFL.IDX P6, R14, R13, R12, R11 ;  /* 0x0000000c0d0e7389 */ /* 0x00006400000c000b */
[----:B01----:R-:W-:Y:S01]  /*33610*/  ENDCOLLECTIVE ;  /* 0x000000000000791b */ /* 0x003fe20003800000 */
.L_x_2914:
[----:B------:R-:W-:Y:S02]  /*33620*/  IMAD.MOV.U32 R13, RZ, RZ, R28 ;  /* 0x000000ffff0d7224 */ /* 0x000fe400078e001c */
[----:B------:R-:W-:-:S07]  /*33630*/  IMAD.MOV.U32 R76, RZ, RZ, R14 ;  /* 0x000000ffff4c7224 */ /* 0x000fce00078e000e */
[----:B------:R-:W-:Y:S05]  /*33640*/  WARPSYNC.COLLECTIVE R15, `(.L_x_2915) ;  /* 0x000000000f087348 */ /* 0x000fea0003c00000 */
[----:B------:R0:W1:Y:S02]  /*33650*/  SHFL.IDX P6, R14, R13, R12, R11 ;  /* 0x0000000c0d0e7389 */ /* 0x00006400000c000b */
[----:B01----:R-:W-:Y:S01]  /*33660*/  ENDCOLLECTIVE ;  /* 0x000000000000791b */ /* 0x003fe20003800000 */
.L_x_2915:
        /* <DEDUP_REMOVED lines=8> */
.L_x_2916:
[----:B------:R-:W-:Y:S02]  /*336f0*/  SEL R180, R29, R28, P0 ;  /* 0x0000001c1db47207 */ /* 0x000fe40000000000 */
[----:B------:R-:W-:Y:S01]  /*33700*/  SEL R179, R28, R29, P0 ;  /* 0x0000001d1cb37207 */ /* 0x000fe20000000000 */
[----:B------:R-:W-:Y:S02]  /*33710*/  IMAD.MOV.U32 R13, RZ, RZ, R27 ;  /* 0x000000ffff0d7224 */ /* 0x000fe400078e001b */
[----:B------:R-:W-:-:S07]  /*33720*/  IMAD.MOV.U32 R43, RZ, RZ, R14 ;  /* 0x000000ffff2b7224 */ /* 0x000fce00078e000e */
[----:B------:R-:W-:Y:S05]  /*33730*/  WARPSYNC.COLLECTIVE R15, `(.L_x_2917) ;  /* 0x000000000f087348 */ /* 0x000fea0003c00000 */
[----:B------:R0:W1:Y:S02]  /*33740*/  SHFL.IDX P6, R14, R13, R12, R11 ;  /* 0x0000000c0d0e7389 */ /* 0x00006400000c000b */
[----:B01----:R-:W-:Y:S01]  /*33750*/  ENDCOLLECTIVE ;  /* 0x000000000000791b */ /* 0x003fe20003800000 */
.L_x_2917:
[----:B------:R-:W-:Y:S02]  /*33760*/  IMAD.MOV.U32 R13, RZ, RZ, R84 ;  /* 0x000000ffff0d7224 */ /* 0x000fe400078e0054 */
[----:B------:R-:W-:Y:S02]  /*33770*/  IMAD.MOV.U32 R12, RZ, RZ, R2 ;  /* 0x000000ffff0c7224 */ /* 0x000fe400078e0002 */
[----:B------:R-:W-:-:S07]  /*33780*/  IMAD.MOV.U32 R27, RZ, RZ, R14 ;  /* 0x000000ffff1b7224 */ /* 0x000fce00078e000e */
[----:B------:R-:W-:Y:S05]  /*33790*/  WARPSYNC.COLLECTIVE R15, `(.L_x_2918) ;  /* 0x000000000f087348 */ /* 0x000fea0003c00000 */
[----:B------:R0:W1:Y:S02]  /*337a0*/  SHFL.IDX P6, R14, R13, R12, R11 ;  /* 0x0000000c0d0e7389 */ /* 0x00006400000c000b */
[----:B01----:R-:W-:Y:S01]  /*337b0*/  ENDCOLLECTIVE ;  /* 0x000000000000791b */ /* 0x003fe20003800000 */
.L_x_2918:
[----:B------:R-:W-:Y:S01]  /*337c0*/  IMAD.MOV.U32 R13, RZ, RZ, R26 ;  /* 0x000000ffff0d7224 */ /* 0x000fe200078e001a */
[----:B------:R-:W-:-:S07]  /*337d0*/  MOV R84, R14 ;  /* 0x0000000e00547202 */ /* 0x000fce0000000f00 */
[----:B------:R-:W-:Y:S05]  /*337e0*/  WARPSYNC.COLLECTIVE R15, `(.L_x_2919) ;  /* 0x000000000f087348 */ /* 0x000fea0003c00000 */
[----:B------:R0:W1:Y:S02]  /*337f0*/  SHFL.IDX P6, R14, R13, R12, R11 ;  /* 0x0000000c0d0e7389 */ /* 0x00006400000c000b */
[----:B01----:R-:W-:Y:S01]  /*33800*/  ENDCOLLECTIVE ;  /* 0x000000000000791b */ /* 0x003fe20003800000 */
.L_x_2919:
        /* <DEDUP_REMOVED lines=8> */
.L_x_2920:
[----:B------:R-:W-:Y:S02]  /*33890*/  SEL R176, R27, R26, P0 ;  /* 0x0000001a1bb07207 */ /* 0x000fe40000000000 */
[----:B------:R-:W-:Y:S01]  /*338a0*/  SEL R175, R26, R27, P0 ;  /* 0x0000001b1aaf7207 */ /* 0x000fe20000000000 */
[----:B------:R-:W-:Y:S02]  /*338b0*/  IMAD.MOV.U32 R13, RZ, RZ, R42 ;  /* 0x000000ffff0d7224 */ /* 0x000fe400078e002a */
[----:B------:R-:W-:-:S07]  /*338c0*/  IMAD.MOV.U32 R48, RZ, RZ, R14 ;  /* 0x000000ffff307224 */ /* 0x000fce00078e000e */
[----:B------:R-:W-:Y:S05]  /*338d0*/  WARPSYNC.COLLECTIVE R15, `(.L_x_2921) ;  /* 0x000000000f087348 */ /* 0x000fea0003c00000 */
[----:B------:R0:W1:Y:S02]  /*338e0*/  SHFL.IDX P6, R14, R13, R12, R11 ;  /* 0x0000000c0d0e7389 */ /* 0x00006400000c000b */
[----:B01----:R-:W-:Y:S01]  /*338f0*/  ENDCOLLECTIVE ;  /* 0x000000000000791b */ /* 0x003fe20003800000 */
.L_x_2921:
[----:B------:R-:W-:Y:S02]  /*33900*/  IMAD.MOV.U32 R13, RZ, RZ, R92 ;  /* 0x000000ffff0d7224 */ /* 0x000fe400078e005c */
[----:B------:R-:W-:Y:S02]  /*33910*/  IMAD.MOV.U32 R12, RZ, RZ, R2 ;  /* 0x000000ffff0c7224 */ /* 0x000fe400078e0002 */
[----:B------:R-:W-:-:S07]  /*33920*/  IMAD.MOV.U32 R42, RZ, RZ, R14 ;  /* 0x000000ffff2a7224 */ /* 0x000fce00078e000e */
[----:B------:R-:W-:Y:S05]  /*33930*/  WARPSYNC.COLLECTIVE R15, `(.L_x_2922) ;  /* 0x000000000f087348 */ /* 0x000fea0003c00000 */
[----:B------:R0:W1:Y:S02]  /*33940*/  SHFL.IDX P6, R14, R13, R12, R11 ;  /* 0x0000000c0d0e7389 */ /* 0x00006400000c000b */
[----:B01----:R-:W-:Y:S01]  /*33950*/  ENDCOLLECTIVE ;  /* 0x000000000000791b */ /* 0x003fe20003800000 */
.L_x_2922:
[----:B------:R-:W-:Y:S02]  /*33960*/  IMAD.MOV.U32 R13, RZ, RZ, R88 ;  /* 0x000000ffff0d7224 */ /* 0x000fe400078e0058 */
[----:B------:R-:W-:-:S07]  /*33970*/  IMAD.MOV.U32 R92, RZ, RZ, R14 ;  /* 0x000000ffff5c7224 */ /* 0x000fce00078e000e */
[----:B------:R-:W-:Y:S05]  /*33980*/  WARPSYNC.COLLECTIVE R15, `(.L_x_2923) ;  /* 0x000000000f087348 */ /* 0x000fea0003c00000 */
[----:B------:R0:W1:Y:S02]  /*33990*/  SHFL.IDX P6, R14, R13, R12, R11 ;  /* 0x0000000c0d0e7389 */ /* 0x00006400000c000b */
[----:B01----:R-:W-:Y:S01]  /*339a0*/  ENDCOLLECTIVE ;  /* 0x000000000000791b */ /* 0x003fe20003800000 */
.L_x_2923:
[----:B------:R-:W-:Y:S02]  /*339b0*/  SEL R170, R48, R92, P0 ;  /* 0x0000005c30aa7207 */ /* 0x000fe40000000000 */
[----:B------:R-:W-:Y:S01]  /*339c0*/  SEL R166, R92, R48, P0 ;  /* 0x000000305ca67207 */ /* 0x000fe20000000000 */
[----:B------:R-:W-:Y:S01]  /*339d0*/  IMAD.MOV.U32 R13, RZ, RZ, R50 ;  /* 0x000000ffff0d7224 */ /* 0x000fe200078e0032 */
[----:B------:R-:W-:Y:S01]  /*339e0*/  MOV R12, R0 ;  /* 0x00000000000c7202 */ /* 0x000fe20000000f00 */
[----:B------:R-:W-:-:S07]  /*339f0*/  IMAD.MOV.U32 R88, RZ, RZ, R14 ;  /* 0x000000ffff587224 */ /* 0x000fce00078e000e */
[----:B------:R-:W-:Y:S05]  /*33a00*/  WARPSYNC.COLLECTIVE R15, `(.L_x_2924) ;  /* 0x000000000f087348 */ /* 0x000fea0003c00000 */
[----:B------:R0:W1:Y:S02]  /*33a10*/  SHFL.IDX P6, R14, R13, R12, R11 ;  /* 0x0000000c0d0e7389 */ /* 0x00006400000c000b */
[----:B01----:R-:W-:Y:S01]  /*33a20*/  ENDCOLLECTIVE ;  /* 0x000000000000791b */ /* 0x003fe20003800000 */
.L_x_2924:
[----:B------:R-:W-:Y:S02]  /*33a30*/  SEL R172, R42, R88, P0 ;  /* 0x000000582aac7207 */ /* 0x000fe40000000000 */
[----:B------:R-:W-:Y:S01]  /*33a40*/  SEL R171, R88, R42, P0 ;  /* 0x0000002a58ab7207 */ /* 0x000fe20000000000 */
[----:B------:R-:W-:Y:S02]  /*33a50*/  IMAD.MOV.U32 R13, RZ, RZ, R49 ;  /* 0x000000ffff0d7224 */ /* 0x000fe400078e0031 */
[----:B------:R-:W-:-:S07]  /*33a60*/  IMAD.MOV.U32 R50, RZ, RZ, R14 ;  /* 0x000000ffff327224 */ /* 0x000fce00078e000e */
[----:B------:R-:W-:Y:S05]  /*33a70*/  WARPSYNC.COLLECTIVE R15, `(.L_x_2925) ;  /* 0x000000000f087348 */ /* 0x000fea0003c00000 */
[----:B------:R0:W1:Y:S02]  /*33a80*/  SHFL.IDX P6, R14, R13, R12, R11 ;  /* 0x0000000c0d0e7389 */ /* 0x00006400000c000b */
[----:B01----:R-:W-:Y:S01]  /*33a90*/  ENDCOLLECTIVE ;  /* 0x000000000000791b */ /* 0x003fe20003800000 */
.L_x_2925:
[----:B------:R-:W-:Y:S02]  /*33aa0*/  IMAD.MOV.U32 R13, RZ, RZ, R100 ;  /* 0x000000ffff0d7224 */ /* 0x000fe400078e0064 */
[----:B------:R-:W-:Y:S02]  /*33ab0*/  IMAD.MOV.U32 R12, RZ, RZ, R2 ;  /* 0x000000ffff0c7224 */ /* 0x000fe400078e0002 */
[----:B------:R-:W-:-:S07]  /*33ac0*/  IMAD.MOV.U32 R49, RZ, RZ, R14 ;  /* 0x000000ffff317224 */ /* 0x000fce00078e000e */
[----:B------:R-:W-:Y:S05]  /*33ad0*/  WARPSYNC.COLLECTIVE R15, `(.L_x_2926) ;  /* 0x000000000f087348 */ /* 0x000fea0003c00000 */
[----:B------:R0:W1:Y:S02]  /*33ae0*/  SHFL.IDX P6, R14, R13, R12, R11 ;  /* 0x0000000c0d0e7389 */ /* 0x00006400000c000b */
[----:B01----:R-:W-:Y:S01]  /*33af0*/  ENDCOLLECTIVE ;  /* 0x000000000000791b */ /* 0x003fe20003800000 */
.L_x_2926:
[----:B------:R-:W-:Y:S02]  /*33b00*/  IMAD.MOV.U32 R13, RZ, RZ, R96 ;  /* 0x000000ffff0d7224 */ /* 0x000fe400078e0060 */
[----:B------:R-:W-:-:S07]  /*33b10*/  IMAD.MOV.U32 R100, RZ, RZ, R14 ;  /* 0x000000ffff647224 */ /* 0x000fce00078e000e */
[----:B------:R-:W-:Y:S05]  /*33b20*/  WARPSYNC.COLLECTIVE R15, `(.L_x_2927) ;  /* 0x000000000f087348 */ /* 0x000fea0003c00000 */
[----:B------:R0:W1:Y:S02]  /*33b30*/  SHFL.IDX P6, R14, R13, R12, R11 ;  /* 0x0000000c0d0e7389 */ /* 0x00006400000c000b */
[----:B01----:R-:W-:Y:S01]  /*33b40*/  ENDCOLLECTIVE ;  /* 0x000000000000791b */ /* 0x003fe20003800000 */
.L_x_2927:
        /* <DEDUP_REMOVED lines=8> */
.L_x_2928:
[----:B------:R-:W-:Y:S02]  /*33bd0*/  SEL R147, R49, R96, P0 ;  /* 0x0000006031937207 */ /* 0x000fe40000000000 */
[----:B------:R-:W-:Y:S01]  /*33be0*/  SEL R49, R96, R49, P0 ;  /* 0x0000003160317207 */ /* 0x000fe20000000000 */
[----:B------:R-:W-:Y:S02]  /*33bf0*/  IMAD.MOV.U32 R13, RZ, RZ, R51 ;  /* 0x000000ffff0d7224 */ /* 0x000fe400078e0033 */
[----:B------:R-:W-:-:S07]  /*33c00*/  IMAD.MOV.U32 R53, RZ, RZ, R14 ;  /* 0x000000ffff357224 */ /* 0x000fce00078e000e */
[----:B------:R-:W-:Y:S05]  /*33c10*/  WARPSYNC.COLLECTIVE R15, `(.L_x_2929) ;  /* 0x000000000f087348 */ /* 0x000fea0003c00000 */
[----:B------:R0:W1:Y:S02]  /*33c20*/  SHFL.IDX P6, R14, R13, R12, R11 ;  /* 0x0000000c0d0e7389 */ /* 0x00006400000c000b */
[----:B01----:R-:W-:Y:S01]  /*33c30*/  ENDCOLLECTIVE ;  /* 0x000000000000791b */ /* 0x003fe20003800000 */
.L_x_2929:
[----:B------:R-:W-:Y:S01]  /*33c40*/  MOV R13, R108 ;  /* 0x0000006c000d7202 */ /* 0x000fe20000000f00 */
[----:B------:R-:W-:Y:S02]  /*33c50*/  IMAD.MOV.U32 R12, RZ, RZ, R2 ;  /* 0x000000ffff0c7224 */ /* 0x000fe400078e0002 */
[----:B------:R-:W-:-:S07]  /*33c60*/  IMAD.MOV.U32 R51, RZ, RZ, R14 ;  /* 0x000000ffff337224 */ /* 0x000fce00078e000e */
[----:B------:R-:W-:Y:S05]  /*33c70*/  WARPSYNC.COLLECTIVE R15, `(.L_x_2930) ;  /* 0x000000000f087348 */ /* 0x000fea0003c00000 */
[----:B------:R0:W1:Y:S02]  /*33c80*/  SHFL.IDX P6, R14, R13, R12, R11 ;  /* 0x0000000c0d0e7389 */ /* 0x00006400000c000b */
[----:B01----:R-:W-:Y:S01]  /*33c90*/  ENDCOLLECTIVE ;  /* 0x000000000000791b */ /* 0x003fe20003800000 */
.L_x_2930:
[----:B------:R-:W-:Y:S02]  /*33ca0*/  IMAD.MOV.U32 R13, RZ, RZ, R104 ;  /* 0x000000ffff0d7224 */ /* 0x000fe400078e0068 */
[----:B------:R-:W-:-:S07]  /*33cb0*/  IMAD.MOV.U32 R108, RZ, RZ, R14 ;  /* 0x000000ffff6c7224 */ /* 0x000fce00078e000e */
[----:B------:R-:W-:Y:S05]  /*33cc0*/  WARPSYNC.COLLECTIVE R15, `(.L_x_2931) ;  /* 0x000000000f087348 */ /* 0x000fea0003c00000 */
[----:B------:R0:W1:Y:S02]  /*33cd0*/  SHFL.IDX P6, R14, R13, R12, R11 ;  /* 0x0000000c0d0e7389 */ /* 0x00006400000c000b */
[----:B01----:R-:W-:Y:S01]  /*33ce0*/  ENDCOLLECTIVE ;  /* 0x000000000000791b */ /* 0x003fe20003800000 */
.L_x_2931:
        /* <DEDUP_REMOVED lines=8> */
.L_x_2932:
[----:B------:R-:W-:Y:S02]  /*33d70*/  SEL R4, R51, R104, P0 ;  /* 0x0000006833047207 */ /* 0x000fe40000000000 */
[----:B------:R-:W-:Y:S01]  /*33d80*/  SEL R51, R104, R51, P0 ;  /* 0x0000003368337207 */ /* 0x000fe20000000000 */
[----:B------:R-:W-:Y:S02]  /*33d90*/  IMAD.MOV.U32 R13, RZ, RZ, R54 ;  /* 0x000000ffff0d7224 */ /* 0x000fe400078e0036 */
[----:B------:R-:W-:-:S07]  /*33da0*/  IMAD.MOV.U32 R55, RZ, RZ, R14 ;  /* 0x000000ffff377224 */ /* 0x000fce00078e000e */
[----:B------:R-:W-:Y:S05]  /*33db0*/  WARPSYNC.COLLECTIVE R15, `(.L_x_2933) ;  /* 0x000000000f087348 */ /* 0x000fea0003c00000 */
[----:B------:R0:W1:Y:S02]  /*33dc0*/  SHFL.IDX P6, R14, R13, R12, R11 ;  /* 0x0000000c0d0e7389 */ /* 0x00006400000c000b */
[----:B01----:R-:W-:Y:S01]  /*33dd0*/  ENDCOLLECTIVE ;  /* 0x000000000000791b */ /* 0x003fe20003800000 */
.L_x_2933:
[----:B------:R-:W-:Y:S02]  /*33de0*/  IMAD.MOV.U32 R13, RZ, RZ, R116 ;  /* 0x000000ffff0d7224 */ /* 0x000fe400078e0074 */
[----:B------:R-:W-:Y:S02]  /*33df0*/  IMAD.MOV.U32 R12, RZ, RZ, R2 ;  /* 0x000000ffff0c7224 */ /* 0x000fe400078e0002 */
[----:B------:R-:W-:-:S07]  /*33e00*/  IMAD.MOV.U32 R54, RZ, RZ, R14 ;  /* 0x000000ffff367224 */ /* 0x000fce00078e000e */
[----:B------:R-:W-:Y:S05]  /*33e10*/  WARPSYNC.COLLECTIVE R15, `(.L_x_2934) ;  /* 0x000000000f087348 */ /* 0x000fea0003c00000 */
[----:B------:R0:W1:Y:S02]  /*33e20*/  SHFL.IDX P6, R14, R13, R12, R11 ;  /* 0x0000000c0d0e7389 */ /* 0x00006400000c000b */
[----:B01----:R-:W-:Y:S01]  /*33e30*/  ENDCOLLECTIVE ;  /* 0x000000000000791b */ /* 0x003fe20003800000 */
.L_x_2934:
[----:B------:R-:W-:Y:S02]  /*33e40*/  IMAD.MOV.U32 R13, RZ, RZ, R112 ;  /* 0x000000ffff0d7224 */ /* 0x000fe400078e0070 */
[----:B------:R-:W-:-:S07]  /*33e50*/  IMAD.MOV.U32 R116, RZ, RZ, R14 ;  /* 0x000000ffff747224 */ /* 0x000fce00078e000e */
[----:B------:R-:W-:Y:S05]  /*33e60*/  WARPSYNC.COLLECTIVE R15, `(.L_x_2935) ;  /* 0x000000000f087348 */ /* 0x000fea0003c00000 */
[----:B------:R0:W1:Y:S02]  /*33e70*/  SHFL.IDX P6, R14, R13, R12, R11 ;  /* 0x0000000c0d0e7389 */ /* 0x00006400000c000b */
[----:B01----:R-:W-:Y:S01]  /*33e80*/  ENDCOLLECTIVE ;  /* 0x000000000000791b */ /* 0x003fe20003800000 */
.L_x_2935:
        /* <DEDUP_REMOVED lines=8> */
.L_x_2936:
[----:B------:R-:W-:Y:S02]  /*33f10*/  SEL R6, R54, R112, P0 ;  /* 0x0000007036067207 */ /* 0x000fe40000000000 */
[----:B------:R-:W-:Y:S01]  /*33f20*/  SEL R54, R112, R54, P0 ;  /* 0x0000003670367207 */ /* 0x000fe20000000000 */
[----:B------:R-:W-:Y:S02]  /*33f30*/  IMAD.MOV.U32 R13, RZ, RZ, R57 ;  /* 0x000000ffff0d7224 */ /* 0x000fe400078e0039 */
[----:B------:R-:W-:-:S07]  /*33f40*/  IMAD.MOV.U32 R58, RZ, RZ, R14 ;  /* 0x000000ffff3a7224 */ /* 0x000fce00078e000e */
[----:B------:R-:W-:Y:S05]  /*33f50*/  WARPSYNC.COLLECTIVE R15, `(.L_x_2937) ;  /* 0x000000000f087348 */ /* 0x000fea0003c00000 */
[----:B------:R0:W1:Y:S02]  /*33f60*/  SHFL.IDX P6, R14, R13, R12, R11 ;  /* 0x0000000c0d0e7389 */ /* 0x00006400000c000b */
[----:B01----:R-:W-:Y:S01]  /*33f70*/  ENDCOLLECTIVE ;  /* 0x000000000000791b */ /* 0x003fe20003800000 */
.L_x_2937:
[----:B------:R-:W-:Y:S02]  /*33f80*/  IMAD.MOV.U32 R13, RZ, RZ, R124 ;  /* 0x000000ffff0d7224 */ /* 0x000fe400078e007c */
[----:B------:R-:W-:Y:S02]  /*33f90*/  IMAD.MOV.U32 R12, RZ, RZ, R2 ;  /* 0x000000ffff0c7224 */ /* 0x000fe400078e0002 */
[----:B------:R-:W-:-:S07]  /*33fa0*/  IMAD.MOV.U32 R57, RZ, RZ, R14 ;  /* 0x000000ffff397224 */ /* 0x000fce00078e000e */
[----:B------:R-:W-:Y:S05]  /*33fb0*/  WARPSYNC.COLLECTIVE R15, `(.L_x_2938) ;  /* 0x000000000f087348 */ /* 0x000fea0003c00000 */
[----:B------:R0:W1:Y:S02]  /*33fc0*/  SHFL.IDX P6, R14, R13, R12, R11 ;  /* 0x0000000c0d0e7389 */ /* 0x00006400000c000b */
[----:B01----:R-:W-:Y:S01]  /*33fd0*/  ENDCOLLECTIVE ;  /* 0x000000000000791b */ /* 0x003fe20003800000 */
.L_x_2938:
[----:B------:R-:W-:Y:S02]  /*33fe0*/  IMAD.MOV.U32 R13, RZ, RZ, R120 ;  /* 0x000000ffff0d7224 */ /* 0x000fe400078e0078 */
[----:B------:R-:W-:-:S07]  /*33ff0*/  IMAD.MOV.U32 R124, RZ, RZ, R14 ;  /* 0x000000ffff7c7224 */ /* 0x000fce00078e000e */
[----:B------:R-:W-:Y:S05]  /*34000*/  WARPSYNC.COLLECTIVE R15, `(.L_x_2939) ;  /* 0x000000000f087348 */ /* 0x000fea0003c00000 */
[----:B------:R0:W1:Y:S02]  /*34010*/  SHFL.IDX P6, R14, R13, R12, R11 ;  /* 0x0000000c0d0e7389 */ /* 0x00006400000c000b */
[----:B01----:R-:W-:Y:S01]  /*34020*/  ENDCOLLECTIVE ;  /* 0x000000000000791b */ /* 0x003fe20003800000 */
.L_x_2939:
        /* <DEDUP_REMOVED lines=8> */
.L_x_2940:
[----:B------:R-:W-:Y:S02]  /*340b0*/  SEL R8, R57, R120, P0 ;  /* 0x0000007839087207 */ /* 0x000fe40000000000 */
[----:B------:R-:W-:Y:S02]  /*340c0*/  SEL R57, R120, R57, P0 ;  /* 0x0000003978397207 */ /* 0x000fe40000000000 */
[----:B------:R-:W-:Y:S01]  /*340d0*/  MOV R13, R59 ;  /* 0x0000003b000d7202 */ /* 0x000fe20000000f00 */
[----:B------:R-:W-:-:S07]  /*340e0*/  IMAD.MOV.U32 R61, RZ, RZ, R14 ;  /* 0x000000ffff3d7224 */ /* 0x000fce00078e000e */
[----:B------:R-:W-:Y:S05]  /*340f0*/  WARPSYNC.COLLECTIVE R15, `(.L_x_2941) ;  /* 0x000000000f087348 */ /* 0x000fea0003c00000 */
[----:B------:R0:W1:Y:S02]  /*34100*/  SHFL.IDX P6, R14, R13, R12, R11 ;  /* 0x0000000c0d0e7389 */ /* 0x00006400000c000b */
[----:B01----:R-:W-:Y:S01]  /*34110*/  ENDCOLLECTIVE ;  /* 0x000000000000791b */ /* 0x003fe20003800000 */
.L_x_2941:
[----:B------:R-:W-:Y:S02]  /*34120*/  IMAD.MOV.U32 R13, RZ, RZ, R132 ;  /* 0x000000ffff0d7224 */ /* 0x000fe400078e0084 */
[----:B------:R-:W-:Y:S02]  /*34130*/  IMAD.MOV.U32 R12, RZ, RZ, R2 ;  /* 0x000000ffff0c7224 */ /* 0x000fe400078e0002 */
[----:B------:R-:W-:-:S07]  /*34140*/  IMAD.MOV.U32 R59, RZ, RZ, R14 ;  /* 0x000000ffff3b7224 */ /* 0x000fce00078e000e */
[----:B------:R-:W-:Y:S05]  /*34150*/  WARPSYNC.COLLECTIVE R15, `(.L_x_2942) ;  /* 0x000000000f087348 */ /* 0x000fea0003c00000 */
[----:B------:R0:W1:Y:S02]  /*34160*/  SHFL.IDX P6, R14, R13, R12, R11 ;  /* 0x0000000c0d0e7389 */ /* 0x00006400000c000b */
[----:B01----:R-:W-:Y:S01]  /*34170*/  ENDCOLLECTIVE ;  /* 0x000000000000791b */ /* 0x003fe20003800000 */
.L_x_2942:
[----:B------:R-:W-:Y:S02]  /*34180*/  IMAD.MOV.U32 R13, RZ, RZ, R128 ;  /* 0x000000ffff0d7224 */ /* 0x000fe400078e0080 */
[----:B------:R-:W-:-:S07]  /*34190*/  IMAD.MOV.U32 R132, RZ, RZ, R14 ;  /* 0x000000ffff847224 */ /* 0x000fce00078e000e */
[----:B------:R-:W-:Y:S05]  /*341a0*/  WARPSYNC.COLLECTIVE R15, `(.L_x_2943) ;  /* 0x000000000f087348 */ /* 0x000fea0003c00000 */
[----:B------:R0:W1:Y:S02]  /*341b0*/  SHFL.IDX P6, R14, R13, R12, R11 ;  /* 0x0000000c0d0e7389 */ /* 0x00006400000c000b */
[----:B01----:R-:W-:Y:S01]  /*341c0*/  ENDCOLLECTIVE ;  /* 0x000000000000791b */ /* 0x003fe20003800000 */
.L_x_2943:
        /* <DEDUP_REMOVED lines=8> */
.L_x_2944:
[----:B------:R-:W-:Y:S02]  /*34250*/  SEL R10, R59, R128, P0 ;  /* 0x000000803b0a7207 */ /* 0x000fe40000000000 */
[----:B------:R-:W-:Y:S01]  /*34260*/  SEL R59, R128, R59, P0 ;  /* 0x0000003b803b7207 */ /* 0x000fe20000000000 */
[----:B------:R-:W-:Y:S02]  /*34270*/  IMAD.MOV.U32 R13, RZ, RZ, R64 ;  /* 0x000000ffff0d7224 */ /* 0x000fe400078e0040 */
[----:B------:R-:W-:-:S07]  /*34280*/  IMAD.MOV.U32 R65, RZ, RZ, R14 ;  /* 0x000000ffff417224 */ /* 0x000fce00078e000e */
[----:B------:R-:W-:Y:S05]  /*34290*/  WARPSYNC.COLLECTIVE R15, `(.L_x_2945) ;  /* 0x000000000f087348 */ /* 0x000fea0003c00000 */
[----:B------:R0:W1:Y:S02]  /*342a0*/  SHFL.IDX P6, R14, R13, R12, R11 ;  /* 0x0000000c0d0e7389 */ /* 0x00006400000c000b */
[----:B01----:R-:W-:Y:S01]  /*342b0*/  ENDCOLLECTIVE ;  /* 0x000000000000791b */ /* 0x003fe20003800000 */
.L_x_2945:
[----:B------:R-:W-:Y:S02]  /*342c0*/  IMAD.MOV.U32 R13, RZ, RZ, R140 ;  /* 0x000000ffff0d7224 */ /* 0x000fe400078e008c */
[----:B------:R-:W-:Y:S02]  /*342d0*/  IMAD.MOV.U32 R12, RZ, RZ, R2 ;  /* 0x000000ffff0c7224 */ /* 0x000fe400078e0002 */
[----:B------:R-:W-:-:S07]  /*342e0*/  IMAD.MOV.U32 R64, RZ, RZ, R14 ;  /* 0x000000ffff407224 */ /* 0x000fce00078e000e */
[----:B------:R-:W-:Y:S05]  /*342f0*/  WARPSYNC.COLLECTIVE R15, `(.L_x_2946) ;  /* 0x000000000f087348 */ /* 0x000fea0003c00000 */
[----:B------:R0:W1:Y:S02]  /*34300*/  SHFL.IDX P6, R14, R13, R12, R11 ;  /* 0x0000000c0d0e7389 */ /* 0x00006400000c000b */
[----:B01----:R-:W-:Y:S01]  /*34310*/  ENDCOLLECTIVE ;  /* 0x000000000000791b */ /* 0x003fe20003800000 */
.L_x_2946:
[----:B------:R-:W-:Y:S01]  /*34320*/  IMAD.MOV.U32 R13, RZ, RZ, R136 ;  /* 0x000000ffff0d7224 */ /* 0x000fe200078e0088 */
[----:B------:R-:W-:-:S07]  /*34330*/  MOV R140, R14 ;  /* 0x0000000e008c7202 */ /* 0x000fce0000000f00 */
[----:B------:R-:W-:Y:S05]  /*34340*/  WARPSYNC.COLLECTIVE R15, `(.L_x_2947) ;  /* 0x000000000f087348 */ /* 0x000fea0003c00000 */
[----:B------:R0:W1:Y:S02]  /*34350*/  SHFL.IDX P6, R14, R13, R12, R11 ;  /* 0x0000000c0d0e7389 */ /* 0x00006400000c000b */
[----:B01----:R-:W-:Y:S01]  /*34360*/  ENDCOLLECTIVE ;  /* 0x000000000000791b */ /* 0x003fe20003800000 */
.L_x_2947:
        /* <DEDUP_REMOVED lines=8> */
.L_x_2948:
[----:B------:R-:W-:Y:S02]  /*343f0*/  SEL R21, R64, R136, P0 ;  /* 0x0000008840157207 */ /* 0x000fe40000000000 */
[----:B------:R-:W-:Y:S01]  /*34400*/  SEL R64, R136, R64, P0 ;  /* 0x0000004088407207 */ /* 0x000fe20000000000 */
[----:B------:R-:W-:Y:S02]  /*34410*/  IMAD.MOV.U32 R13, RZ, RZ, R69 ;  /* 0x000000ffff0d7224 */ /* 0x000fe400078e0045 */
[----:B------:R-:W-:-:S07]  /*34420*/  IMAD.MOV.U32 R72, RZ, RZ, R14 ;  /* 0x000000ffff487224 */ /* 0x000fce00078e000e */
[----:B------:R-:W-:Y:S05]  /*34430*/  WARPSYNC.COLLECTIVE R15, `(.L_x_2949) ;  /* 0x000000000f087348 */ /* 0x000fea0003c00000 */
[----:B------:R0:W1:Y:S02]  /*34440*/  SHFL.IDX P6, R14, R13, R12, R11 ;  /* 0x0000000c0d0e7389 */ /* 0x00006400000c000b */
[----:B01----:R-:W-:Y:S01]  /*34450*/  ENDCOLLECTIVE ;  /* 0x000000000000791b */ /* 0x003fe20003800000 */
.L_x_2949:
[----:B------:R-:W-:Y:S02]  /*34460*/  IMAD.MOV.U32 R13, RZ, RZ, R148 ;  /* 0x000000ffff0d7224 */ /* 0x000fe400078e0094 */
[----:B------:R-:W-:Y:S02]  /*34470*/  IMAD.MOV.U32 R12, RZ, RZ, R2 ;  /* 0x000000ffff0c7224 */ /* 0x000fe400078e0002 */
[----:B------:R-:W-:-:S07]  /*34480*/  IMAD.MOV.U32 R69, RZ, RZ, R14 ;  /* 0x000000ffff457224 */ /* 0x000fce00078e000e */
[----:B------:R-:W-:Y:S05]  /*34490*/  WARPSYNC.COLLECTIVE R15, `(.L_x_2950) ;  /* 0x000000000f087348 */ /* 0x000fea0003c00000 */
[----:B------:R0:W1:Y:S02]  /*344a0*/  SHFL.IDX P6, R14, R13, R12, R11 ;  /* 0x0000000c0d0e7389 */ /* 0x00006400000c000b */
[----:B01----:R-:W-:Y:S01]  /*344b0*/  ENDCOLLECTIVE ;  /* 0x000000000000791b */ /* 0x003fe20003800000 */
.L_x_2950:
[----:B------:R-:W-:Y:S02]  /*344c0*/  IMAD.MOV.U32 R13, RZ, RZ, R144 ;  /* 0x000000ffff0d7224 */ /* 0x000fe400078e0090 */
[----:B------:R-:W-:-:S07]  /*344d0*/  IMAD.MOV.U32 R148, RZ, RZ, R14 ;  /* 0x000000ffff947224 */ /* 0x000fce00078e000e */
[----:B------:R-:W-:Y:S05]  /*344e0*/  WARPSYNC.COLLECTIVE R15, `(.L_x_2951) ;  /* 0x000000000f087348 */ /* 0x000fea0003c00000 */
[----:B------:R0:W1:Y:S02]  /*344f0*/  SHFL.IDX P6, R14, R13, R12, R11 ;  /* 0x0000000c0d0e7389 */ /* 0x00006400000c000b */
[----:B01----:R-:W-:Y:S01]  /*34500*/  ENDCOLLECTIVE ;  /* 0x000000000000791b */ /* 0x003fe20003800000 */
.L_x_2951:
        /* <DEDUP_REMOVED lines=8> */
.L_x_2952:
[----:B------:R-:W-:Y:S02]  /*34590*/  SEL R25, R69, R144, P0 ;  /* 0x0000009045197207 */ /* 0x000fe40000000000 */
[----:B------:R-:W-:Y:S01]  /*345a0*/  SEL R69, R144, R69, P0 ;  /* 0x0000004590457207 */ /* 0x000fe20000000000 */
[----:B------:R-:W-:Y:S02]  /*345b0*/  IMAD.MOV.U32 R13, RZ, RZ, R77 ;  /* 0x000000ffff0d7224 */ /* 0x000fe400078e004d */
[----:B------:R-:W-:-:S07]  /*345c0*/  IMAD.MOV.U32 R80, RZ, RZ, R14 ;  /* 0x000000ffff507224 */ /* 0x000fce00078e000e */
[----:B------:R-:W-:Y:S05]  /*345d0*/  WARPSYNC.COLLECTIVE R15, `(.L_x_2953) ;  /* 0x000000000f087348 */ /* 0x000fea0003c00000 */
[----:B------:R0:W1:Y:S02]  /*345e0*/  SHFL.IDX P6, R14, R13, R12, R11 ;  /* 0x0000000c0d0e7389 */ /* 0x00006400000c000b */
[----:B01----:R-:W-:Y:S01]  /*345f0*/  ENDCOLLECTIVE ;  /* 0x000000000000791b */ /* 0x003fe20003800000 */
.L_x_2953:
[----:B------:R-:W-:Y:S02]  /*34600*/  IMAD.MOV.U32 R13, RZ, RZ, R146 ;  /* 0x000000ffff0d7224 */ /* 0x000fe400078e0092 */
[----:B------:R-:W-:Y:S02]  /*34610*/  IMAD.MOV.U32 R12, RZ, RZ, R2 ;  /* 0x000000ffff0c7224 */ /* 0x000fe400078e0002 */
[----:B------:R-:W-:-:S07]  /*34620*/  IMAD.MOV.U32 R77, RZ, RZ, R14 ;  /* 0x000000ffff4d7224 */ /* 0x000fce00078e000e */
[----:B------:R-:W-:Y:S05]  /*34630*/  WARPSYNC.COLLECTIVE R15, `(.L_x_2954) ;  /* 0x000000000f087348 */ /* 0x000fea0003c00000 */
[----:B------:R0:W1:Y:S02]  /*34640*/  SHFL.IDX P6, R14, R13, R12, R11 ;  /* 0x0000000c0d0e7389 */ /* 0x00006400000c000b */
[----:B01----:R-:W-:Y:S01]  /*34650*/  ENDCOLLECTIVE ;  /* 0x000000000000791b */ /* 0x003fe20003800000 */
.L_x_2954:
[----:B------:R-:W-:Y:S02]  /*34660*/  IMAD.MOV.U32 R13, RZ, RZ, R158 ;  /* 0x000000ffff0d7224 */ /* 0x000fe400078e009e */
[----:B------:R-:W-:-:S07]  /*34670*/  IMAD.MOV.U32 R146, RZ, RZ, R14 ;  /* 0x000000ffff927224 */ /* 0x000fce00078e000e */
[----:B------:R-:W-:Y:S05]  /*34680*/  WARPSYNC.COLLECTIVE R15, `(.L_x_2955) ;  /* 0x000000000f087348 */ /* 0x000fea0003c00000 */
[----:B------:R0:W1:Y:S02]  /*34690*/  SHFL.IDX P6, R14, R13, R12, R11 ;  /* 0x0000000c0d0e7389 */ /* 0x00006400000c000b */
[----:B01----:R-:W-:Y:S01]  /*346a0*/  ENDCOLLECTIVE ;  /* 0x000000000000791b */ /* 0x003fe20003800000 */
.L_x_2955:
        /* <DEDUP_REMOVED lines=8> */
.L_x_2956:
[----:B------:R-:W-:Y:S02]  /*34730*/  SEL R27, R77, R158, P0 ;  /* 0x0000009e4d1b7207 */ /* 0x000fe40000000000 */
[----:B------:R-:W-:Y:S01]  /*34740*/  SEL R77, R158, R77, P0 ;  /* 0x0000004d9e4d7207 */ /* 0x000fe20000000000 */
[----:B------:R-:W-:Y:S02]  /*34750*/  IMAD.MOV.U32 R13, RZ, RZ, R56 ;  /* 0x000000ffff0d7224 */ /* 0x000fe400078e0038 */
[----:B------:R-:W-:-:S07]  /*34760*/  IMAD.MOV.U32 R73, RZ, RZ, R14 ;  /* 0x000000ffff497224 */ /* 0x000fce00078e000e */
[----:B------:R-:W-:Y:S05]  /*34770*/  WARPSYNC.COLLECTIVE R15, `(.L_x_2957) ;  /* 0x000000000f087348 */ /* 0x000fea0003c00000 */
[----:B------:R0:W1:Y:S02]  /*34780*/  SHFL.IDX P6, R14, R13, R12, R11 ;  /* 0x0000000c0d0e7389 */ /* 0x00006400000c000b */
[----:B01----:R-:W-:Y:S01]  /*34790*/  ENDCOLLECTIVE ;  /* 0x000000000000791b */ /* 0x003fe20003800000 */
.L_x_2957:
[----:B------:R-:W-:Y:S01]  /*347a0*/  MOV R13, R152 ;  /* 0x00000098000d7202 */ /* 0x000fe20000000f00 */
[----:B------:R-:W-:Y:S02]  /*347b0*/  IMAD.MOV.U32 R12, RZ, RZ, R2 ;  /* 0x000000ffff0c7224 */ /* 0x000fe400078e0002 */
[----:B------:R-:W-:-:S07]  /*347c0*/  IMAD.MOV.U32 R56, RZ, RZ, R14 ;  /* 0x000000ffff387224 */ /* 0x000fce00078e000e */
[----:B------:R-:W-:Y:S05]  /*347d0*/  WARPSYNC.COLLECTIVE R15, `(.L_x_2958) ;  /* 0x000000000f087348 */ /* 0x000fea0003c00000 */
[----:B------:R0:W1:Y:S02]  /*347e0*/  SHFL.IDX P6, R14, R13, R12, R11 ;  /* 0x0000000c0d0e7389 */ /* 0x00006400000c000b */
[----:B01----:R-:W-:Y:S01]  /*347f0*/  ENDCOLLECTIVE ;  /* 0x000000000000791b */ /* 0x003fe20003800000 */
.L_x_2958:
[----:B------:R-:W-:Y:S02]  /*34800*/  IMAD.MOV.U32 R13, RZ, RZ, R160 ;  /* 0x000000ffff0d7224 */ /* 0x000fe400078e00a0 */
[----:B------:R-:W-:-:S07]  /*34810*/  IMAD.MOV.U32 R152, RZ, RZ, R14 ;  /* 0x000000ffff987224 */ /* 0x000fce00078e000e */
[----:B------:R-:W-:Y:S05]  /*34820*/  WARPSYNC.COLLECTIVE R15, `(.L_x_2959) ;  /* 0x000000000f087348 */ /* 0x000fea0003c00000 */
[----:B------:R0:W1:Y:S02]  /*34830*/  SHFL.IDX P6, R14, R13, R12, R11 ;  /* 0x0000000c0d0e7389 */ /* 0x00006400000c000b */
[----:B01----:R-:W-:Y:S01]  /*34840*/  ENDCOLLECTIVE ;  /* 0x000000000000791b */ /* 0x003fe20003800000 */
.L_x_2959:
        /* <DEDUP_REMOVED lines=8> */
.L_x_2960:
[----:B------:R-:W-:Y:S02]  /*348d0*/  SEL R42, R56, R160, P0 ;  /* 0x000000a0382a7207 */ /* 0x000fe40000000000 */
[----:B------:R-:W-:Y:S01]  /*348e0*/  SEL R56, R160, R56, P0 ;  /* 0x00000038a0387207 */ /* 0x000fe20000000000 */
[----:B------:R-:W-:Y:S02]  /*348f0*/  IMAD.MOV.U32 R13, RZ, RZ, R105 ;  /* 0x000000ffff0d7224 */ /* 0x000fe400078e0069 */
[----:B------:R-:W-:-:S07]  /*34900*/  IMAD.MOV.U32 R81, RZ, RZ, R14 ;  /* 0x000000ffff517224 */ /* 0x000fce00078e000e */
[----:B------:R-:W-:Y:S05]  /*34910*/  WARPSYNC.COLLECTIVE R15, `(.L_x_2961) ;  /* 0x000000000f087348 */ /* 0x000fea0003c00000 */
[----:B------:R0:W1:Y:S02]  /*34920*/  SHFL.IDX P6, R14, R13, R12, R11 ;  /* 0x0000000c0d0e7389 */ /* 0x00006400000c000b */
[----:B01----:R-:W-:Y:S01]  /*34930*/  ENDCOLLECTIVE ;  /* 0x000000000000791b */ /* 0x003fe20003800000 */
.L_x_2961:
[----:B------:R-:W-:Y:S02]  /*34940*/  IMAD.MOV.U32 R13, RZ, RZ, R154 ;  /* 0x000000ffff0d7224 */ /* 0x000fe400078e009a */
[----:B------:R-:W-:Y:S02]  /*34950*/  IMAD.MOV.U32 R12, RZ, RZ, R2 ;  /* 0x000000ffff0c7224 */ /* 0x000fe400078e0002 */
[----:B------:R-:W-:-:S07]  /*34960*/  IMAD.MOV.U32 R105, RZ, RZ, R14 ;  /* 0x000000ffff697224 */ /* 0x000fce00078e000e */
[----:B------:R-:W-:Y:S05]  /*34970*/  WARPSYNC.COLLECTIVE R15, `(.L_x_2962) ;  /* 0x000000000f087348 */ /* 0x000fea0003c00000 */
[----:B------:R0:W1:Y:S02]  /*34980*/  SHFL.IDX P6, R14, R13, R12, R11 ;  /* 0x0000000c0d0e7389 */ /* 0x00006400000c000b */
[----:B01----:R-:W-:Y:S01]  /*34990*/  ENDCOLLECTIVE ;  /* 0x000000000000791b */ /* 0x003fe20003800000 */
.L_x_2962:
[----:B------:R-:W-:Y:S02]  /*349a0*/  IMAD.MOV.U32 R13, RZ, RZ, R153 ;  /* 0x000000ffff0d7224 */ /* 0x000fe400078e0099 */
[----:B------:R-:W-:-:S07]  /*349b0*/  IMAD.MOV.U32 R154, RZ, RZ, R14 ;  /* 0x000000ffff9a7224 */ /* 0x000fce00078e000e */
[----:B------:R-:W-:Y:S05]  /*349c0*/  WARPSYNC.COLLECTIVE R15, `(.L_x_2963) ;  /* 0x000000000f087348 */ /* 0x000fea0003c00000 */
[----:B------:R0:W1:Y:S02]  /*349d0*/  SHFL.IDX P6, R14, R13, R12, R11 ;  /* 0x0000000c0d0e7389 */ /* 0x00006400000c000b */
[----:B01----:R-:W-:Y:S01]  /*349e0*/  ENDCOLLECTIVE ;  /* 0x000000000000791b */ /* 0x003fe20003800000 */
.L_x_2963:
        /* <DEDUP_REMOVED lines=8> */
.L_x_2964:
[----:B------:R-:W-:Y:S02]  /*34a70*/  SEL R44, R105, R47, P0 ;  /* 0x0000002f692c7207 */ /* 0x000fe40000000000 */
[----:B------:R-:W-:Y:S01]  /*34a80*/  SEL R47, R47, R105, P0 ;  /* 0x000000692f2f7207 */ /* 0x000fe20000000000 */
[----:B------:R-:W-:Y:S02]  /*34a90*/  IMAD.MOV.U32 R13, RZ, RZ, R109 ;  /* 0x000000ffff0d7224 */ /* 0x000fe400078e006d */
[----:B------:R-:W-:-:S07]  /*34aa0*/  IMAD.MOV.U32 R85, RZ, RZ, R14 ;  /* 0x000000ffff557224 */ /* 0x000fce00078e000e */
[----:B------:R-:W-:Y:S05]  /*34ab0*/  WARPSYNC.COLLECTIVE R15, `(.L_x_2965) ;  /* 0x000000000f087348 */ /* 0x000fea0003c00000 */
[----:B------:R0:W1:Y:S02]  /*34ac0*/  SHFL.IDX P6, R14, R13, R12, R11 ;  /* 0x0000000c0d0e7389 */ /* 0x00006400000c000b */
[----:B01----:R-:W-:Y:S01]  /*34ad0*/  ENDCOLLECTIVE ;  /* 0x000000000000791b */ /* 0x003fe20003800000 */
.L_x_2965:
[----:B------:R-:W-:Y:S02]  /*34ae0*/  IMAD.MOV.U32 R13, RZ, RZ, R156 ;  /* 0x000000ffff0d7224 */ /* 0x000fe400078e009c */
[----:B------:R-:W-:Y:S02]  /*34af0*/  IMAD.MOV.U32 R12, RZ, RZ, R2 ;  /* 0x000000ffff0c7224 */ /* 0x000fe400078e0002 */
[----:B------:R-:W-:-:S07]  /*34b00*/  IMAD.MOV.U32 R109, RZ, RZ, R14 ;  /* 0x000000ffff6d7224 */ /* 0x000fce00078e000e */
[----:B------:R-:W-:Y:S05]  /*34b10*/  WARPSYNC.COLLECTIVE R15, `(.L_x_2966) ;  /* 0x000000000f087348 */ /* 0x000fea0003c00000 */
[----:B------:R0:W1:Y:S02]  /*34b20*/  SHFL.IDX P6, R14, R13, R12, R11 ;  /* 0x0000000c0d0e7389 */ /* 0x00006400000c000b */
[----:B01----:R-:W-:Y:S01]  /*34b30*/  ENDCOLLECTIVE ;  /* 0x000000000000791b */ /* 0x003fe20003800000 */
.L_x_2966:
[----:B------:R-:W-:Y:S02]  /*34b40*/  IMAD.MOV.U32 R13, RZ, RZ, R155 ;  /* 0x000000ffff0d7224 */ /* 0x000fe400078e009b */
[----:B------:R-:W-:-:S07]  /*34b50*/  IMAD.MOV.U32 R156, RZ, RZ, R14 ;  /* 0x000000ffff9c7224 */ /* 0x000fce00078e000e */
[----:B------:R-:W-:Y:S05]  /*34b60*/  WARPSYNC.COLLECTIVE R15, `(.L_x_2967) ;  /* 0x000000000f087348 */ /* 0x000fea0003c00000 */
[----:B------:R0:W1:Y:S02]  /*34b70*/  SHFL.IDX P6, R14, R13, R12, R11 ;  /* 0x0000000c0d0e7389 */ /* 0x00006400000c000b */
[----:B01----:R-:W-:Y:S01]  /*34b80*/  ENDCOLLECTIVE ;  /* 0x000000000000791b */ /* 0x003fe20003800000 */
.L_x_2967:
        /* <DEDUP_REMOVED lines=8> */
.L_x_2968:
[----:B------:R-:W-:Y:S02]  /*34c10*/  SEL R46, R109, R155, P0 ;  /* 0x0000009b6d2e7207 */ /* 0x000fe40000000000 */
[----:B------:R-:W-:Y:S02]  /*34c20*/  SEL R109, R155, R109, P0 ;  /* 0x0000006d9b6d7207 */ /* 0x000fe40000000000 */
[----:B------:R-:W-:Y:S01]  /*34c30*/  MOV R13, R89 ;  /* 0x00000059000d7202 */ /* 0x000fe20000000f00 */
[----:B------:R-:W-:-:S07]  /*34c40*/  IMAD.MOV.U32 R91, RZ, RZ, R14 ;  /* 0x000000ffff5b7224 */ /* 0x000fce00078e000e */
[----:B------:R-:W-:Y:S05]  /*34c50*/  WARPSYNC.COLLECTIVE R15, `(.L_x_2969) ;  /* 0x000000000f087348 */ /* 0x000fea0003c00000 */
[----:B------:R0:W1:Y:S02]  /*34c60*/  SHFL.IDX P6, R14, R13, R12, R11 ;  /* 0x0000000c0d0e7389 */ /* 0x00006400000c000b */
[----:B01----:R-:W-:Y:S01]  /*34c70*/  ENDCOLLECTIVE ;  /* 0x000000000000791b */ /* 0x003fe20003800000 */
.L_x_2969:
[----:B------:R-:W-:Y:S02]  /*34c80*/  IMAD.MOV.U32 R13, RZ, RZ, R63 ;  /* 0x000000ffff0d7224 */ /* 0x000fe400078e003f */
[----:B------:R-:W-:Y:S02]  /*34c90*/  IMAD.MOV.U32 R12, RZ, RZ, R2 ;  /* 0x000000ffff0c7224 */ /* 0x000fe400078e0002 */
[----:B------:R-:W-:-:S07]  /*34ca0*/  IMAD.MOV.U32 R89, RZ, RZ, R14 ;  /* 0x000000ffff597224 */ /* 0x000fce00078e000e */
[----:B------:R-:W-:Y:S05]  /*34cb0*/  WARPSYNC.COLLECTIVE R15, `(.L_x_2970) ;  /* 0x000000000f087348 */ /* 0x000fea0003c00000 */
[----:B------:R0:W1:Y:S02]  /*34cc0*/  SHFL.IDX P6, R14, R13, R12, R11 ;  /* 0x0000000c0d0e7389 */ /* 0x00006400000c000b */
[----:B01----:R-:W-:Y:S01]  /*34cd0*/  ENDCOLLECTIVE ;  /* 0x000000000000791b */ /* 0x003fe20003800000 */
.L_x_2970:
[----:B------:R-:W-:Y:S02]  /*34ce0*/  IMAD.MOV.U32 R13, RZ, RZ, R157 ;  /* 0x000000ffff0d7224 */ /* 0x000fe400078e009d */
[----:B------:R-:W-:-:S07]  /*34cf0*/  IMAD.MOV.U32 R63, RZ, RZ, R14 ;  /* 0x000000ffff3f7224 */ /* 0x000fce00078e000e */
[----:B------:R-:W-:Y:S05]  /*34d00*/  WARPSYNC.COLLECTIVE R15, `(.L_x_2971) ;  /* 0x000000000f087348 */ /* 0x000fea0003c00000 */
[----:B------:R0:W1:Y:S02]  /*34d10*/  SHFL.IDX P6, R14, R13, R12, R11 ;  /* 0x0000000c0d0e7389 */ /* 0x00006400000c000b */
[----:B01----:R-:W-:Y:S01]  /*34d20*/  ENDCOLLECTIVE ;  /* 0x000000000000791b */ /* 0x003fe20003800000 */
.L_x_2971:
        /* <DEDUP_REMOVED lines=8> */
.L_x_2972:
[----:B------:R-:W-:Y:S02]  /*34db0*/  SEL R52, R89, R157, P0 ;  /* 0x0000009d59347207 */ /* 0x000fe40000000000 */
[----:B------:R-:W-:Y:S01]  /*34dc0*/  SEL R89, R157, R89, P0 ;  /* 0x000000599d597207 */ /* 0x000fe20000000000 */
[----:B------:R-:W-:Y:S02]  /*34dd0*/  IMAD.MOV.U32 R13, RZ, RZ, R62 ;  /* 0x000000ffff0d7224 */ /* 0x000fe400078e003e */
[----:B------:R-:W-:-:S07]  /*34de0*/  IMAD.MOV.U32 R66, RZ, RZ, R14 ;  /* 0x000000ffff427224 */ /* 0x000fce00078e000e */
[----:B------:R-:W-:Y:S05]  /*34df0*/  WARPSYNC.COLLECTIVE R15, `(.L_x_2973) ;  /* 0x000000000f087348 */ /* 0x000fea0003c00000 */
[----:B------:R0:W1:Y:S02]  /*34e00*/  SHFL.IDX P6, R14, R13, R12, R11 ;  /* 0x0000000c0d0e7389 */ /* 0x00006400000c000b */
[----:B01----:R-:W-:Y:S01]  /*34e10*/  ENDCOLLECTIVE ;  /* 0x000000000000791b */ /* 0x003fe20003800000 */
.L_x_2973:
[----:B------:R-:W-:Y:S02]  /*34e20*/  IMAD.MOV.U32 R13, RZ, RZ, R71 ;  /* 0x000000ffff0d7224 */ /* 0x000fe400078e0047 */
[----:B------:R-:W-:Y:S02]  /*34e30*/  IMAD.MOV.U32 R12, RZ, RZ, R2 ;  /* 0x000000ffff0c7224 */ /* 0x000fe400078e0002 */
[----:B------:R-:W-:-:S07]  /*34e40*/  IMAD.MOV.U32 R62, RZ, RZ, R14 ;  /* 0x000000ffff3e7224 */ /* 0x000fce00078e000e */
[----:B------:R-:W-:Y:S05]  /*34e50*/  WARPSYNC.COLLECTIVE R15, `(.L_x_2974) ;  /* 0x000000000f087348 */ /* 0x000fea0003c00000 */
[----:B------:R0:W1:Y:S02]  /*34e60*/  SHFL.IDX P6, R14, R13, R12, R11 ;  /* 0x0000000c0d0e7389 */ /* 0x00006400000c000b */
[----:B01----:R-:W-:Y:S01]  /*34e70*/  ENDCOLLECTIVE ;  /* 0x000000000000791b */ /* 0x003fe20003800000 */
.L_x_2974:
[----:B------:R-:W-:Y:S01]  /*34e80*/  IMAD.MOV.U32 R13, RZ, RZ, R67 ;  /* 0x000000ffff0d7224 */ /* 0x000fe200078e0043 */
[----:B------:R-:W-:-:S07]  /*34e90*/  MOV R71, R14 ;  /* 0x0000000e00477202 */ /* 0x000fce0000000f00 */
[----:B------:R-:W-:Y:S05]  /*34ea0*/  WARPSYNC.COLLECTIVE R15, `(.L_x_2975) ;  /* 0x000000000f087348 */ /* 0x000fea0003c00000 */
[----:B------:R0:W1:Y:S02]  /*34eb0*/  SHFL.IDX P6, R14, R13, R12, R11 ;  /* 0x0000000c0d0e7389 */ /* 0x00006400000c000b */
[----:B01----:R-:W-:Y:S01]  /*34ec0*/  ENDCOLLECTIVE ;  /* 0x000000000000791b */ /* 0x003fe20003800000 */
.L_x_2975:
[----:B------:R-:W-:Y:S02]  /*34ed0*/  IMAD.MOV.U32 R13, RZ, RZ, R74 ;  /* 0x000000ffff0d7224 */ /* 0x000fe400078e004a */
[----:B------:R-:W-:Y:S02]  /*34ee0*/  IMAD.MOV.U32 R12, RZ, RZ, R0 ;  /* 0x000000ffff0c7224 */ /* 0x000fe400078e0000 */
[----:B------:R-:W-:-:S07]  /*34ef0*/  IMAD.MOV.U32 R67, RZ, RZ, R14 ;  /* 0x000000ffff437224 */ /* 0x000fce00078e000e */
[----:B------:R-:W-:Y:S05]  /*34f00*/  WARPSYNC.COLLECTIVE R15, `(.L_x_2976) ;  /* 0x000000000f087348 */ /* 0x000fea0003c00000 */
[----:B------:R0:W1:Y:S02]  /*34f10*/  SHFL.IDX P6, R14, R13, R12, R11 ;  /* 0x0000000c0d0e7389 */ /* 0x00006400000c000b */
[----:B01----:R-:W-:Y:S01]  /*34f20*/  ENDCOLLECTIVE ;  /* 0x000000000000791b */ /* 0x003fe20003800000 */
.L_x_2976:
        /* <DEDUP_REMOVED lines=9> */
.L_x_2977:
[----:B------:R-:W-:Y:S02]  /*34fc0*/  IMAD.MOV.U32 R13, RZ, RZ, R78 ;  /* 0x000000ffff0d7224 */ /* 0x000fe400078e004e */
[----:B------:R-:W-:Y:S02]  /*34fd0*/  IMAD.MOV.U32 R12, RZ, RZ, R2 ;  /* 0x000000ffff0c7224 */ /* 0x000fe400078e0002 */
[----:B------:R-:W-:-:S07]  /*34fe0*/  IMAD.MOV.U32 R113, RZ, RZ, R14 ;  /* 0x000000ffff717224 */ /* 0x000fce00078e000e */
[----:B------:R-:W-:Y:S05]  /*34ff0*/  WARPSYNC.COLLECTIVE R15, `(.L_x_2978) ;  /* 0x000000000f087348 */ /* 0x000fea0003c00000 */
[----:B------:R0:W1:Y:S02]  /*35000*/  SHFL.IDX P6, R14, R13, R12, R11 ;  /* 0x0000000c0d0e7389 */ /* 0x00006400000c000b */
[----:B01----:R-:W-:Y:S01]  /*35010*/  ENDCOLLECTIVE ;  /* 0x000000000000791b */ /* 0x003fe20003800000 */
.L_x_2978:
[----:B------:R-:W-:Y:S02]  /*35020*/  IMAD.MOV.U32 R13, RZ, RZ, R75 ;  /* 0x000000ffff0d7224 */ /* 0x000fe400078e004b */
[----:B------:R-:W-:-:S07]  /*35030*/  IMAD.MOV.U32 R78, RZ, RZ, R14 ;  /* 0x000000ffff4e7224 */ /* 0x000fce00078e000e */
[----:B------:R-:W-:Y:S05]  /*35040*/  WARPSYNC.COLLECTIVE R15, `(.L_x_2979) ;  /* 0x000000000f087348 */ /* 0x000fea0003c00000 */
[----:B------:R0:W1:Y:S02]  /*35050*/  SHFL.IDX P6, R14, R13, R12, R11 ;  /* 0x0000000c0d0e7389 */ /* 0x00006400000c000b */
[----:B01----:R-:W-:Y:S01]  /*35060*/  ENDCOLLECTIVE ;  /* 0x000000000000791b */ /* 0x003fe20003800000 */
.L_x_2979:
        /* <DEDUP_REMOVED lines=8> */
.L_x_2980:
[----:B------:R-:W-:Y:S02]  /*350f0*/  SEL R71, R113, R75, P0 ;  /* 0x0000004b71477207 */ /* 0x000fe40000000000 */
[----:B------:R-:W-:Y:S01]  /*35100*/  SEL R75, R75, R113, P0 ;  /* 0x000000714b4b7207 */ /* 0x000fe20000000000 */
[----:B------:R-:W-:Y:S02]  /*35110*/  IMAD.MOV.U32 R13, RZ, RZ, R117 ;  /* 0x000000ffff0d7224 */ /* 0x000fe400078e0075 */
[----:B------:R-:W-:-:S07]  /*35120*/  IMAD.MOV.U32 R79, RZ, RZ, R14 ;  /* 0x000000ffff4f7224 */ /* 0x000fce00078e000e */
[----:B------:R-:W-:Y:S05]  /*35130*/  WARPSYNC.COLLECTIVE R15, `(.L_x_2981) ;  /* 0x000000000f087348 */ /* 0x000fea0003c00000 */
[----:B------:R0:W1:Y:S02]  /*35140*/  SHFL.IDX P6, R14, R13, R12, R11 ;  /* 0x0000000c0d0e7389 */ /* 0x00006400000c000b */
[----:B01----:R-:W-:Y:S01]  /*35150*/  ENDCOLLECTIVE ;  /* 0x000000000000791b */ /* 0x003fe20003800000 */
.L_x_2981:
[----:B------:R-:W-:Y:S02]  /*35160*/  IMAD.MOV.U32 R13, RZ, RZ, R86 ;  /* 0x000000ffff0d7224 */ /* 0x000fe400078e0056 */
[----:B------:R-:W-:Y:S02]  /*35170*/  IMAD.MOV.U32 R12, RZ, RZ, R2 ;  /* 0x000000ffff0c7224 */ /* 0x000fe400078e0002 */
[----:B------:R-:W-:-:S07]  /*35180*/  IMAD.MOV.U32 R117, RZ, RZ, R14 ;  /* 0x000000ffff757224 */ /* 0x000fce00078e000e */
[----:B------:R-:W-:Y:S05]  /*35190*/  WARPSYNC.COLLECTIVE R15, `(.L_x_2982) ;  /* 0x000000000f087348 */ /* 0x000fea0003c00000 */
[----:B------:R0:W1:Y:S02]  /*351a0*/  SHFL.IDX P6, R14, R13, R12, R11 ;  /* 0x0000000c0d0e7389 */ /* 0x00006400000c000b */
[----:B01----:R-:W-:Y:S01]  /*351b0*/  ENDCOLLECTIVE ;  /* 0x000000000000791b */ /* 0x003fe20003800000 */
.L_x_2982:
[----:B------:R-:W-:Y:S02]  /*351c0*/  IMAD.MOV.U32 R13, RZ, RZ, R121 ;  /* 0x000000ffff0d7224 */ /* 0x000fe400078e0079 */
[----:B------:R-:W-:-:S07]  /*351d0*/  IMAD.MOV.U32 R86, RZ, RZ, R14 ;  /* 0x000000ffff567224 */ /* 0x000fce00078e000e */
[----:B------:R-:W-:Y:S05]  /*351e0*/  WARPSYNC.COLLECTIVE R15, `(.L_x_2983) ;  /* 0x000000000f087348 */ /* 0x000fea0003c00000 */
[----:B------:R0:W1:Y:S02]  /*351f0*/  SHFL.IDX P6, R14, R13, R12, R11 ;  /* 0x0000000c0d0e7389 */ /* 0x00006400000c000b */
[----:B01----:R-:W-:Y:S01]  /*35200*/  ENDCOLLECTIVE ;  /* 0x000000000000791b */ /* 0x003fe20003800000 */
.L_x_2983:
        /* <DEDUP_REMOVED lines=8> */
.L_x_2984:
[----:B------:R-:W-:Y:S02]  /*35290*/  SEL R78, R117, R121, P0 ;  /* 0x00000079754e7207 */ /* 0x000fe40000000000 */
[----:B------:R-:W-:Y:S01]  /*352a0*/  SEL R117, R121, R117, P0 ;  /* 0x0000007579757207 */ /* 0x000fe20000000000 */
[----:B------:R-:W-:Y:S02]  /*352b0*/  IMAD.MOV.U32 R13, RZ, RZ, R129 ;  /* 0x000000ffff0d7224 */ /* 0x000fe400078e0081 */
[----:B------:R-:W-:-:S07]  /*352c0*/  IMAD.MOV.U32 R82, RZ, RZ, R14 ;  /* 0x000000ffff527224 */ /* 0x000fce00078e000e */
[----:B------:R-:W-:Y:S05]  /*352d0*/  WARPSYNC.COLLECTIVE R15, `(.L_x_2985) ;  /* 0x000000000f087348 */ /* 0x000fea0003c00000 */
[----:B------:R0:W1:Y:S02]  /*352e0*/  SHFL.IDX P6, R14, R13, R12, R11 ;  /* 0x0000000c0d0e7389 */ /* 0x00006400000c000b */
[----:B01----:R-:W-:Y:S01]  /*352f0*/  ENDCOLLECTIVE ;  /* 0x000000000000791b */ /* 0x003fe20003800000 */
.L_x_2985:
[----:B------:R-:W-:Y:S01]  /*35300*/  MOV R13, R94 ;  /* 0x0000005e000d7202 */ /* 0x000fe20000000f00 */
[----:B------:R-:W-:Y:S02]  /*35310*/  IMAD.MOV.U32 R12, RZ, RZ, R2 ;  /* 0x000000ffff0c7224 */ /* 0x000fe400078e0002 */
[----:B------:R-:W-:-:S07]  /*35320*/  IMAD.MOV.U32 R129, RZ, RZ, R14 ;  /* 0x000000ffff817224 */ /* 0x000fce00078e000e */
[----:B------:R-:W-:Y:S05]  /*35330*/  WARPSYNC.COLLECTIVE R15, `(.L_x_2986) ;  /* 0x000000000f087348 */ /* 0x000fea0003c00000 */
[----:B------:R0:W1:Y:S02]  /*35340*/  SHFL.IDX P6, R14, R13, R12, R11 ;  /* 0x0000000c0d0e7389 */ /* 0x00006400000c000b */
[----:B01----:R-:W-:Y:S01]  /*35350*/  ENDCOLLECTIVE ;  /* 0x000000000000791b */ /* 0x003fe20003800000 */
.L_x_2986:
[----:B------:R-:W-:Y:S02]  /*35360*/  IMAD.MOV.U32 R13, RZ, RZ, R167 ;  /* 0x000000ffff0d7224 */ /* 0x000fe400078e00a7 */
[----:B------:R-:W-:-:S07]  /*35370*/  IMAD.MOV.U32 R94, RZ, RZ, R14 ;  /* 0x000000ffff5e7224 */ /* 0x000fce00078e000e */
[----:B------:R-:W-:Y:S05]  /*35380*/  WARPSYNC.COLLECTIVE R15, `(.L_x_2987) ;  /* 0x000000000f087348 */ /* 0x000fea0003c00000 */
[----:B------:R0:W1:Y:S02]  /*35390*/  SHFL.IDX P6, R14, R13, R12, R11 ;  /* 0x0000000c0d0e7389 */ /* 0x00006400000c000b */
[----:B01----:R-:W-:Y:S01]  /*353a0*/  ENDCOLLECTIVE ;  /* 0x000000000000791b */ /* 0x003fe20003800000 */
.L_x_2987:
        /* <DEDUP_REMOVED lines=8> */
.L_x_2988:
[----:B------:R-:W-:Y:S02]  /*35430*/  SEL R86, R129, R125, P0 ;  /* 0x0000007d81567207 */ /* 0x000fe40000000000 */
[----:B------:R-:W-:Y:S01]  /*35440*/  SEL R125, R125, R129, P0 ;  /* 0x000000817d7d7207 */ /* 0x000fe20000000000 */
[----:B------:R-:W-:Y:S02]  /*35450*/  IMAD.MOV.U32 R13, RZ, RZ, R83 ;  /* 0x000000ffff0d7224 */ /* 0x000fe400078e0053 */
[----:B------:R-:W-:-:S07]  /*35460*/  IMAD.MOV.U32 R87, RZ, RZ, R14 ;  /* 0x000000ffff577224 */ /* 0x000fce00078e000e */
[----:B------:R-:W-:Y:S05]  /*35470*/  WARPSYNC.COLLECTIVE R15, `(.L_x_2989) ;  /* 0x000000000f087348 */ /* 0x000fea0003c00000 */
[----:B------:R0:W1:Y:S02]  /*35480*/  SHFL.IDX P6, R14, R13, R12, R11 ;  /* 0x0000000c0d0e7389 */ /* 0x00006400000c000b */
[----:B01----:R-:W-:Y:S01]  /*35490*/  ENDCOLLECTIVE ;  /* 0x000000000000791b */ /* 0x003fe20003800000 */
.L_x_2989:
[----:B------:R-:W-:Y:S02]  /*354a0*/  IMAD.MOV.U32 R13, RZ, RZ, R102 ;  /* 0x000000ffff0d7224 */ /* 0x000fe400078e0066 */
[----:B------:R-:W-:Y:S02]  /*354b0*/  IMAD.MOV.U32 R12, RZ, RZ, R2 ;  /* 0x000000ffff0c7224 */ /* 0x000fe400078e0002 */
[----:B------:R-:W-:-:S07]  /*354c0*/  IMAD.MOV.U32 R83, RZ, RZ, R14 ;  /* 0x000000ffff537224 */ /* 0x000fce00078e000e */
[----:B------:R-:W-:Y:S05]  /*354d0*/  WARPSYNC.COLLECTIVE R15, `(.L_x_2990) ;  /* 0x000000000f087348 */ /* 0x000fea0003c00000 */
[----:B------:R0:W1:Y:S02]  /*354e0*/  SHFL.IDX P6, R14, R13, R12, R11 ;  /* 0x0000000c0d0e7389 */ /* 0x00006400000c000b */
[----:B01----:R-:W-:Y:S01]  /*354f0*/  ENDCOLLECTIVE ;  /* 0x000000000000791b */ /* 0x003fe20003800000 */
.L_x_2990:
[----:B------:R-:W-:Y:S02]  /*35500*/  IMAD.MOV.U32 R13, RZ, RZ, R98 ;  /* 0x000000ffff0d7224 */ /* 0x000fe400078e0062 */
[----:B------:R-:W-:-:S07]  /*35510*/  IMAD.MOV.U32 R102, RZ, RZ, R14 ;  /* 0x000000ffff667224 */ /* 0x000fce00078e000e */
[----:B------:R-:W-:Y:S05]  /*35520*/  WARPSYNC.COLLECTIVE R15, `(.L_x_2991) ;  /* 0x000000000f087348 */ /* 0x000fea0003c00000 */
[----:B------:R0:W1:Y:S02]  /*35530*/  SHFL.IDX P6, R14, R13, R12, R11 ;  /* 0x0000000c0d0e7389 */ /* 0x00006400000c000b */
[----:B01----:R-:W-:Y:S01]  /*35540*/  ENDCOLLECTIVE ;  /* 0x000000000000791b */ /* 0x003fe20003800000 */
.L_x_2991:
        /* <DEDUP_REMOVED lines=8> */
.L_x_2992:
[----:B------:R-:W-:Y:S02]  /*355d0*/  SEL R91, R83, R98, P0 ;  /* 0x00000062535b7207 */ /* 0x000fe40000000000 */
[----:B------:R-:W-:Y:S01]  /*355e0*/  SEL R83, R98, R83, P0 ;  /* 0x0000005362537207 */ /* 0x000fe20000000000 */
[----:B------:R-:W-:Y:S02]  /*355f0*/  IMAD.MOV.U32 R13, RZ, RZ, R133 ;  /* 0x000000ffff0d7224 */ /* 0x000fe400078e0085 */
[----:B------:R-:W-:-:S07]  /*35600*/  IMAD.MOV.U32 R90, RZ, RZ, R14 ;  /* 0x000000ffff5a7224 */ /* 0x000fce00078e000e */
[----:B------:R-:W-:Y:S05]  /*35610*/  WARPSYNC.COLLECTIVE R15, `(.L_x_2993) ;  /* 0x000000000f087348 */ /* 0x000fea0003c00000 */
[----:B------:R0:W1:Y:S02]  /*35620*/  SHFL.IDX P6, R14, R13, R12, R11 ;  /* 0x0000000c0d0e7389 */ /* 0x00006400000c000b */
[----:B01----:R-:W-:Y:S01]  /*35630*/  ENDCOLLECTIVE ;  /* 0x000000000000791b */ /* 0x003fe20003800000 */
.L_x_2993:
[----:B------:R-:W-:Y:S02]  /*35640*/  IMAD.MOV.U32 R13, RZ, RZ, R110 ;  /* 0x000000ffff0d7224 */ /* 0x000fe400078e006e */
[----:B------:R-:W-:Y:S02]  /*35650*/  IMAD.MOV.U32 R12, RZ, RZ, R2 ;  /* 0x000000ffff0c7224 */ /* 0x000fe400078e0002 */
[----:B------:R-:W-:-:S07]  /*35660*/  IMAD.MOV.U32 R106, RZ, RZ, R14 ;  /* 0x000000ffff6a7224 */ /* 0x000fce00078e000e */
[----:B------:R-:W-:Y:S05]  /*35670*/  WARPSYNC.COLLECTIVE R15, `(.L_x_2994) ;  /* 0x000000000f087348 */ /* 0x000fea0003c00000 */
[----:B------:R0:W1:Y:S02]  /*35680*/  SHFL.IDX P6, R14, R13, R12, R11 ;  /* 0x0000000c0d0e7389 */ /* 0x00006400000c000b */
[----:B01----:R-:W-:Y:S01]  /*35690*/  ENDCOLLECTIVE ;  /* 0x000000000000791b */ /* 0x003fe20003800000 */
.L_x_2994:
[----:B------:R-:W-:Y:S02]  /*356a0*/  IMAD.MOV.U32 R13, RZ, RZ, R107 ;  /* 0x000000ffff0d7224 */ /* 0x000fe400078e006b */
[----:B------:R-:W-:-:S07]  /*356b0*/  IMAD.MOV.U32 R110, RZ, RZ, R14 ;  /* 0x000000ffff6e7224 */ /* 0x000fce00078e000e */
[----:B------:R-:W-:Y:S05]  /*356c0*/  WARPSYNC.COLLECTIVE R15, `(.L_x_2995) ;  /* 0x000000000f087348 */ /* 0x000fea0003c00000 */
[----:B------:R0:W1:Y:S02]  /*356d0*/  SHFL.IDX P6, R14, R13, R12, R11 ;  /* 0x0000000c0d0e7389 */ /* 0x00006400000c000b */
[----:B01----:R-:W-:Y:S01]  /*356e0*/  ENDCOLLECTIVE ;  /* 0x000000000000791b */ /* 0x003fe20003800000 */
.L_x_2995:
        /* <DEDUP_REMOVED lines=8> */
.L_x_2996:
[----:B------:R-:W-:Y:S02]  /*35770*/  SEL R94, R106, R107, P0 ;  /* 0x0000006b6a5e7207 */ /* 0x000fe40000000000 */
[----:B------:R-:W-:Y:S02]  /*35780*/  SEL R106, R107, R106, P0 ;  /* 0x0000006a6b6a7207 */ /* 0x000fe40000000000 */
[----:B------:R-:W-:Y:S01]  /*35790*/  MOV R13, R93 ;  /* 0x0000005d000d7202 */ /* 0x000fe20000000f00 */
[----:B------:R-:W-:-:S07]  /*357a0*/  IMAD.MOV.U32 R95, RZ, RZ, R14 ;  /* 0x000000ffff5f7224 */ /* 0x000fce00078e000e */
[----:B------:R-:W-:Y:S05]  /*357b0*/  WARPSYNC.COLLECTIVE R15, `(.L_x_2997) ;  /* 0x000000000f087348 */ /* 0x000fea0003c00000 */
[----:B------:R0:W1:Y:S02]  /*357c0*/  SHFL.IDX P6, R14, R13, R12, R11 ;  /* 0x0000000c0d0e7389 */ /* 0x00006400000c000b */
[----:B01----:R-:W-:Y:S01]  /*357d0*/  ENDCOLLECTIVE ;  /* 0x000000000000791b */ /* 0x003fe20003800000 */
.L_x_2997:
[----:B------:R-:W-:Y:S02]  /*357e0*/  IMAD.MOV.U32 R13, RZ, RZ, R118 ;  /* 0x000000ffff0d7224 */ /* 0x000fe400078e0076 */
[----:B------:R-:W-:Y:S02]  /*357f0*/  IMAD.MOV.U32 R12, RZ, RZ, R2 ;  /* 0x000000ffff0c7224 */ /* 0x000fe400078e0002 */
[----:B------:R-:W-:-:S07]  /*35800*/  IMAD.MOV.U32 R111, RZ, RZ, R14 ;  /* 0x000000ffff6f7224 */ /* 0x000fce00078e000e */
[----:B------:R-:W-:Y:S05]  /*35810*/  WARPSYNC.COLLECTIVE R15, `(.L_x_2998) ;  /* 0x000000000f087348 */ /* 0x000fea0003c00000 */
[----:B------:R0:W1:Y:S02]  /*35820*/  SHFL.IDX P6, R14, R13, R12, R11 ;  /* 0x0000000c0d0e7389 */ /* 0x00006400000c000b */
[----:B01----:R-:W-:Y:S01]  /*35830*/  ENDCOLLECTIVE ;  /* 0x000000000000791b */ /* 0x003fe20003800000 */
.L_x_2998:
[----:B------:R-:W-:Y:S02]  /*35840*/  IMAD.MOV.U32 R13, RZ, RZ, R114 ;  /* 0x000000ffff0d7224 */ /* 0x000fe400078e0072 */
[----:B------:R-:W-:-:S07]  /*35850*/  IMAD.MOV.U32 R118, RZ, RZ, R14 ;  /* 0x000000ffff767224 */ /* 0x000fce00078e000e */
[----:B------:R-:W-:Y:S05]  /*35860*/  WARPSYNC.COLLECTIVE R15, `(.L_x_2999) ;  /* 0x000000000f087348 */ /* 0x000fea0003c00000 */
[----:B------:R0:W1:Y:S02]  /*35870*/  SHFL.IDX P6, R14, R13, R12, R11 ;  /* 0x0000000c0d0e7389 */ /* 0x00006400000c000b */
[----:B01----:R-:W-:Y:S01]  /*35880*/  ENDCOLLECTIVE ;  /* 0x000000000000791b */ /* 0x003fe20003800000 */
.L_x_2999:
[----:B------:R-:W-:Y:S02]  /*35890*/  IMAD.MOV.U32 R13, RZ, RZ, R97 ;  /* 0x000000ffff0d7224 */ /* 0x000fe400078e0061 */
[----:B------:R-:W-:Y:S02]  /*358a0*/  IMAD.MOV.U32 R12, RZ, RZ, R0 ;  /* 0x000000ffff0c7224 */ /* 0x000fe400078e0000 */
[----:B------:R-:W-:-:S07]  /*358b0*/  IMAD.MOV.U32 R93, RZ, RZ, R14 ;  /* 0x000000ffff5d7224 */ /* 0x000fce00078e000e */
[----:B------:R-:W-:Y:S05]  /*358c0*/  WARPSYNC.COLLECTIVE R15, `(.L_x_3000) ;  /* 0x000000000f087348 */ /* 0x000fea0003c00000 */
[----:B------:R0:W1:Y:S02]  /*358d0*/  SHFL.IDX P6, R14, R13, R12, R11 ;  /* 0x0000000c0d0e7389 */ /* 0x00006400000c000b */
[----:B01----:R-:W-:Y:S01]  /*358e0*/  ENDCOLLECTIVE ;  /* 0x000000000000791b */ /* 0x003fe20003800000 */
.L_x_3000:
        /* <DEDUP_REMOVED lines=9> */
.L_x_3001:
[----:B------:R-:W-:Y:S02]  /*35980*/  IMAD.MOV.U32 R13, RZ, RZ, R126 ;  /* 0x000000ffff0d7224 */ /* 0x000fe400078e007e */
[----:B------:R-:W-:Y:S02]  /*35990*/  IMAD.MOV.U32 R12, RZ, RZ, R2 ;  /* 0x000000ffff0c7224 */ /* 0x000fe400078e0002 */
[----:B------:R-:W-:-:S07]  /*359a0*/  IMAD.MOV.U32 R114, RZ, RZ, R14 ;  /* 0x000000ffff727224 */ /* 0x000fce00078e000e */
[----:B------:R-:W-:Y:S05]  /*359b0*/  WARPSYNC.COLLECTIVE R15, `(.L_x_3002) ;  /* 0x000000000f087348 */ /* 0x000fea0003c00000 */
[----:B------:R0:W1:Y:S02]  /*359c0*/  SHFL.IDX P6, R14, R13, R12, R11 ;  /* 0x0000000c0d0e7389 */ /* 0x00006400000c000b */
[----:B01----:R-:W-:Y:S01]  /*359d0*/  ENDCOLLECTIVE ;  /* 0x000000000000791b */ /* 0x003fe20003800000 */
.L_x_3002:
[----:B------:R-:W-:Y:S01]  /*359e0*/  IMAD.MOV.U32 R13, RZ, RZ, R122 ;  /* 0x000000ffff0d7224 */ /* 0x000fe200078e007a */
[----:B------:R-:W-:-:S07]  /*359f0*/  MOV R126, R14 ;  /* 0x0000000e007e7202 */ /* 0x000fce0000000f00 */
[----:B------:R-:W-:Y:S05]  /*35a00*/  WARPSYNC.COLLECTIVE R15, `(.L_x_3003) ;  /* 0x000000000f087348 */ /* 0x000fea0003c00000 */
[----:B------:R0:W1:Y:S02]  /*35a10*/  SHFL.IDX P6, R14, R13, R12, R11 ;  /* 0x0000000c0d0e7389 */ /* 0x00006400000c000b */
[----:B01----:R-:W-:Y:S01]  /*35a20*/  ENDCOLLECTIVE ;  /* 0x000000000000791b */ /* 0x003fe20003800000 */
.L_x_3003:
        /* <DEDUP_REMOVED lines=8> */
.L_x_3004:
[----:B------:R-:W-:Y:S02]  /*35ab0*/  SEL R100, R114, R115, P0 ;  /* 0x0000007372647207 */ /* 0x000fe40000000000 */
[----:B------:R-:W-:Y:S01]  /*35ac0*/  SEL R114, R115, R114, P0 ;  /* 0x0000007273727207 */ /* 0x000fe20000000000 */
[----:B------:R-:W-:Y:S02]  /*35ad0*/  IMAD.MOV.U32 R13, RZ, RZ, R119 ;  /* 0x000000ffff0d7224 */ /* 0x000fe400078e0077 */
[----:B------:R-:W-:-:S07]  /*35ae0*/  IMAD.MOV.U32 R99, RZ, RZ, R14 ;  /* 0x000000ffff637224 */ /* 0x000fce00078e000e */
[----:B------:R-:W-:Y:S05]  /*35af0*/  WARPSYNC.COLLECTIVE R15, `(.L_x_3005) ;  /* 0x000000000f087348 */ /* 0x000fea0003c00000 */
[----:B------:R0:W1:Y:S02]  /*35b00*/  SHFL.IDX P6, R14, R13, R12, R11 ;  /* 0x0000000c0d0e7389 */ /* 0x00006400000c000b */
[----:B01----:R-:W-:Y:S01]  /*35b10*/  ENDCOLLECTIVE ;  /* 0x000000000000791b */ /* 0x003fe20003800000 */
.L_x_3005:
[----:B------:R-:W-:Y:S02]  /*35b20*/  IMAD.MOV.U32 R13, RZ, RZ, R134 ;  /* 0x000000ffff0d7224 */ /* 0x000fe400078e0086 */
[----:B------:R-:W-:Y:S02]  /*35b30*/  IMAD.MOV.U32 R12, RZ, RZ, R2 ;  /* 0x000000ffff0c7224 */ /* 0x000fe400078e0002 */
[----:B------:R-:W-:-:S07]  /*35b40*/  IMAD.MOV.U32 R122, RZ, RZ, R14 ;  /* 0x000000ffff7a7224 */ /* 0x000fce00078e000e */
[----:B------:R-:W-:Y:S05]  /*35b50*/  WARPSYNC.COLLECTIVE R15, `(.L_x_3006) ;  /* 0x000000000f087348 */ /* 0x000fea0003c00000 */
[----:B------:R0:W1:Y:S02]  /*35b60*/  SHFL.IDX P6, R14, R13, R12, R11 ;  /* 0x0000000c0d0e7389 */ /* 0x00006400000c000b */
[----:B01----:R-:W-:Y:S01]  /*35b70*/  ENDCOLLECTIVE ;  /* 0x000000000000791b */ /* 0x003fe20003800000 */
.L_x_3006:
[----:B------:R-:W-:Y:S02]  /*35b80*/  IMAD.MOV.U32 R13, RZ, RZ, R130 ;  /* 0x000000ffff0d7224 */ /* 0x000fe400078e0082 */
[----:B------:R-:W-:-:S07]  /*35b90*/  IMAD.MOV.U32 R134, RZ, RZ, R14 ;  /* 0x000000ffff867224 */ /* 0x000fce00078e000e */
[----:B------:R-:W-:Y:S05]  /*35ba0*/  WARPSYNC.COLLECTIVE R15, `(.L_x_3007) ;  /* 0x000000000f087348 */ /* 0x000fea0003c00000 */
[----:B------:R0:W1:Y:S02]  /*35bb0*/  SHFL.IDX P6, R14, R13, R12, R11 ;  /* 0x0000000c0d0e7389 */ /* 0x00006400000c000b */
[----:B01----:R-:W-:Y:S01]  /*35bc0*/  ENDCOLLECTIVE ;  /* 0x000000000000791b */ /* 0x003fe20003800000 */
.L_x_3007:
        /* <DEDUP_REMOVED lines=8> */
.L_x_3008:
[----:B------:R-:W-:Y:S02]  /*35c50*/  SEL R104, R122, R119, P0 ;  /* 0x000000777a687207 */ /* 0x000fe40000000000 */
[----:B------:R-:W-:Y:S01]  /*35c60*/  SEL R119, R119, R122, P0 ;  /* 0x0000007a77777207 */ /* 0x000fe20000000000 */
[----:B------:R-:W-:Y:S02]  /*35c70*/  IMAD.MOV.U32 R13, RZ, RZ, R123 ;  /* 0x000000ffff0d7224 */ /* 0x000fe400078e007b */
[----:B------:R-:W-:-:S07]  /*35c80*/  IMAD.MOV.U32 R101, RZ, RZ, R14 ;  /* 0x000000ffff657224 */ /* 0x000fce00078e000e */
[----:B------:R-:W-:Y:S05]  /*35c90*/  WARPSYNC.COLLECTIVE R15, `(.L_x_3009) ;  /* 0x000000000f087348 */ /* 0x000fea0003c00000 */
[----:B------:R0:W1:Y:S02]  /*35ca0*/  SHFL.IDX P6, R14, R13, R12, R11 ;  /* 0x0000000c0d0e7389 */ /* 0x00006400000c000b */
[----:B01----:R-:W-:Y:S01]  /*35cb0*/  ENDCOLLECTIVE ;  /* 0x000000000000791b */ /* 0x003fe20003800000 */
.L_x_3009:
[----:B------:R-:W-:Y:S02]  /*35cc0*/  IMAD.MOV.U32 R13, RZ, RZ, R142 ;  /* 0x000000ffff0d7224 */ /* 0x000fe400078e008e */
[----:B------:R-:W-:Y:S02]  /*35cd0*/  IMAD.MOV.U32 R12, RZ, RZ, R2 ;  /* 0x000000ffff0c7224 */ /* 0x000fe400078e0002 */
[----:B------:R-:W-:-:S07]  /*35ce0*/  IMAD.MOV.U32 R123, RZ, RZ, R14 ;  /* 0x000000ffff7b7224 */ /* 0x000fce00078e000e */
[----:B------:R-:W-:Y:S05]  /*35cf0*/  WARPSYNC.COLLECTIVE R15, `(.L_x_3010) ;  /* 0x000000000f087348 */ /* 0x000fea0003c00000 */
[----:B------:R0:W1:Y:S02]  /*35d00*/  SHFL.IDX P6, R14, R13, R12, R11 ;  /* 0x0000000c0d0e7389 */ /* 0x00006400000c000b */
[----:B01----:R-:W-:Y:S01]  /*35d10*/  ENDCOLLECTIVE ;  /* 0x000000000000791b */ /* 0x003fe20003800000 */
.L_x_3010:
[----:B------:R-:W-:Y:S02]  /*35d20*/  IMAD.MOV.U32 R13, RZ, RZ, R138 ;  /* 0x000000ffff0d7224 */ /* 0x000fe400078e008a */
[----:B------:R-:W-:-:S07]  /*35d30*/  IMAD.MOV.U32 R142, RZ, RZ, R14 ;  /* 0x000000ffff8e7224 */ /* 0x000fce00078e000e */
[----:B------:R-:W-:Y:S05]  /*35d40*/  WARPSYNC.COLLECTIVE R15, `(.L_x_3011) ;  /* 0x000000000f087348 */ /* 0x000fea0003c00000 */
[----:B------:R0:W1:Y:S02]  /*35d50*/  SHFL.IDX P6, R14, R13, R12, R11 ;  /* 0x0000000c0d0e7389 */ /* 0x00006400000c000b */
[----:B01----:R-:W-:Y:S01]  /*35d60*/  ENDCOLLECTIVE ;  /* 0x000000000000791b */ /* 0x003fe20003800000 */
.L_x_3011:
        /* <DEDUP_REMOVED lines=8> */
.L_x_3012:
[----:B------:R-:W-:Y:S02]  /*35df0*/  SEL R107, R123, R127, P0 ;  /* 0x0000007f7b6b7207 */ /* 0x000fe40000000000 */
[----:B------:R-:W-:Y:S01]  /*35e00*/  SEL R123, R127, R123, P0 ;  /* 0x0000007b7f7b7207 */ /* 0x000fe20000000000 */
[----:B------:R-:W-:Y:S02]  /*35e10*/  IMAD.MOV.U32 R13, RZ, RZ, R205 ;  /* 0x000000ffff0d7224 */ /* 0x000fe400078e00cd */
[----:B------:R-:W-:-:S07]  /*35e20*/  IMAD.MOV.U32 R103, RZ, RZ, R14 ;  /* 0x000000ffff677224 */ /* 0x000fce00078e000e */
[----:B------:R-:W-:Y:S05]  /*35e30*/  WARPSYNC.COLLECTIVE R15, `(.L_x_3013) ;  /* 0x000000000f087348 */ /* 0x000fea0003c00000 */
[----:B------:R0:W1:Y:S02]  /*35e40*/  SHFL.IDX P6, R14, R13, R12, R11 ;  /* 0x0000000c0d0e7389 */ /* 0x00006400000c000b */
[----:B01----:R-:W-:Y:S01]  /*35e50*/  ENDCOLLECTIVE ;  /* 0x000000000000791b */ /* 0x003fe20003800000 */
.L_x_3013:
[----:B------:R-:W-:Y:S01]  /*35e60*/  MOV R13, R150 ;  /* 0x00000096000d7202 */ /* 0x000fe20000000f00 */
[----:B------:R-:W-:Y:S02]  /*35e70*/  IMAD.MOV.U32 R12, RZ, RZ, R2 ;  /* 0x000000ffff0c7224 */ /* 0x000fe400078e0002 */
[----:B------:R-:W-:Y:S02]  /*35e80*/  IMAD.MOV.U32 R2, RZ, RZ, RZ ;  /* 0x000000ffff027224 */ /* 0x000fe400078e00ff */
[----:B------:R-:W-:-:S07]  /*35e90*/  IMAD.MOV.U32 R70, RZ, RZ, R14 ;  /* 0x000000ffff467224 */ /* 0x000fce00078e000e */
[----:B------:R-:W-:Y:S05]  /*35ea0*/  WARPSYNC.COLLECTIVE R15, `(.L_x_3014) ;  /* 0x000000000f087348 */ /* 0x000fea0003c00000 */
[----:B------:R0:W1:Y:S02]  /*35eb0*/  SHFL.IDX P6, R14, R13, R12, R11 ;  /* 0x0000000c0d0e7389 */ /* 0x00006400000c000b */
[----:B01----:R-:W-:Y:S01]  /*35ec0*/  ENDCOLLECTIVE ;  /* 0x000000000000791b */ /* 0x003fe20003800000 */
.L_x_3014:
[----:B------:R-:W-:Y:S02]  /*35ed0*/  IMAD.MOV.U32 R13, RZ, RZ, R206 ;  /* 0x000000ffff0d7224 */ /* 0x000fe400078e00ce */
[----:B------:R-:W-:-:S07]  /*35ee0*/  IMAD.MOV.U32 R150, RZ, RZ, R14 ;  /* 0x000000ffff967224 */ /* 0x000fce00078e000e */
[----:B------:R-:W-:Y:S05]  /*35ef0*/  WARPSYNC.COLLECTIVE R15, `(.L_x_3015) ;  /* 0x000000000f087348 */ /* 0x000fea0003c00000 */
[----:B------:R0:W1:Y:S02]  /*35f00*/  SHFL.IDX P6, R14, R13, R12, R11 ;  /* 0x0000000c0d0e7389 */ /* 0x00006400000c000b */
[----:B01----:R-:W-:Y:S01]  /*35f10*/  ENDCOLLECTIVE ;  /* 0x000000000000791b */ /* 0x003fe20003800000 */
.L_x_3015:
[----:B------:R-:W-:Y:S01]  /*35f20*/  IMAD.MOV.U32 R0, RZ, RZ, R14 ;  /* 0x000000ffff007224 */ /* 0x000fe200078e000e */
[----:B------:R-:W-:Y:S06]  /*35f30*/  BRA `(.L_x_3016) ;  /* 0xfffffecc001c7947 */ /* 0x000fec000383ffff */
.L_x_2668:
[----:B------:R-:W-:Y:S02]  /*35f40*/  IMAD.MOV.U32 R13, RZ, RZ, R32 ;  /* 0x000000ffff0d7224 */ /* 0x000fe400078e0020 */
[----:B------:R-:W-:Y:S02]  /*35f50*/  IMAD.MOV.U32 R12, RZ, RZ, RZ ;  /* 0x000000ffff0c7224 */ /* 0x000fe400078e00ff */
[----:B------:R-:W-:Y:S02]  /*35f60*/  IMAD.MOV.U32 R11, RZ, RZ, 0x181f ;  /* 0x0000181fff0b7424 */ /* 0x000fe400078e00ff */
[----:B------:R-:W-:-:S07]  /*35f70*/  IMAD.MOV.U32 R15, RZ, RZ, -0x1 ;  /* 0xffffffffff0f7424 */ /* 0x000fce00078e00ff */
[----:B-----5:R-:W-:Y:S05]  /*35f80*/  WARPSYNC.COLLECTIVE R15, `(.L_x_3017) ;  /* 0x000000000f087348 */ /* 0x020fea0003c00000 */
[----:B------:R0:W1:Y:S02]  /*35f90*/  SHFL.IDX P6, R14, R13, R12, R11 ;  /* 0x0000000c0d0e7389 */ /* 0x00006400000c000b */
[----:B01---5:R-:W-:Y:S01]  /*35fa0*/  ENDCOLLECTIVE ;  /* 0x000000000000791b */ /* 0x023fe20003800000 */
.L_x_3017:
[----:B------:R-:W-:Y:S02]  /*35fb0*/  IMAD.MOV.U32 R13, RZ, RZ, R21 ;  /* 0x000000ffff0d7224 */ /* 0x000fe400078e0015 */
[----:B------:R-:W-:-:S07]  /*35fc0*/  IMAD.MOV.U32 R20, RZ, RZ, R14 ;  /* 0x000000ffff147224 */ /* 0x000fce00078e000e */
[----:B------:R-:W-:Y:S05]  /*35fd0*/  WARPSYNC.COLLECTIVE R15, `(.L_x_3018) ;  /* 0x000000000f087348 */ /* 0x000fea0003c00000 */
[----:B------:R0:W1:Y:S02]  /*35fe0*/  SHFL.IDX P6, R14, R13, R12, R11 ;  /* 0x0000000c0d0e7389 */ /* 0x00006400000c000b */
[----:B01----:R-:W-:Y:S01]  /*35ff0*/  ENDCOLLECTIVE ;  /* 0x000000000000791b */ /* 0x003fe20003800000 */
.L_x_3018:
[----:B------:R-:W-:Y:S05]  /*36000*/  BRA `(.L_x_3019) ;  /* 0xfffffee000147947 */ /* 0x000fea000383ffff */
.L_x_2671:
[----:B------:R-:W-:Y:S01]  /*36010*/  BSSY B1, `(.L_x_3020) ;  /* 0x0000008000017945 */ /* 0x000fe20003800000 */
[----:B-1----:R-:W-:Y:S01]  /*36020*/  IMAD.MOV.U32 R13, RZ, RZ, R32 ;  /* 0x000000ffff0d7224 */ /* 0x002fe200078e0020 */
[----:B------:R-:W-:Y:S01]  /*36030*/  MOV R11, 0x181f ;  /* 0x0000181f000b7802 */ /* 0x000fe20000000f00 */
[----:B------:R-:W-:Y:S02]  /*36040*/  IMAD.MOV.U32 R12, RZ, RZ, 0x1 ;  /* 0x00000001ff0c7424 */ /* 0x000fe400078e00ff */
[----:B------:R-:W-:-:S07]  /*36050*/  IMAD.MOV.U32 R15, RZ, RZ, -0x1 ;  /* 0xffffffffff0f7424 */ /* 0x000fce00078e00ff */
[----:B0-2--5:R-:W-:Y:S05]  /*36060*/  WARPSYNC.COLLECTIVE R15, `(.L_x_3021) ;  /* 0x000000000f087348 */ /* 0x025fea0003c00000 */
[----:B--2---:R1:W2:Y:S02]  /*36070*/  SHFL.IDX P6, R14, R13, R12, R11 ;  /* 0x0000000c0d0e7389 */ /* 0x0042a400000c000b */
[----:B012--5:R-:W-:Y:S01]  /*36080*/  ENDCOLLECTIVE ;  /* 0x000000000000791b */ /* 0x027fe20003800000 */
.L_x_3021:
[----:B------:R-:W-:Y:S05]  /*36090*/  BSYNC B1 ;  /* 0x0000000000017941 */ /* 0x000fea0003800000 */
.L_x_3020:
        /* <DEDUP_REMOVED lines=8> */
.L_x_3022:
[----:B------:R-:W-:Y:S05]  /*36120*/  BRA `(.L_x_3023) ;  /* 0xfffffee000447947 */ /* 0x000fea000383ffff */
.L_x_2674:
        /* <DEDUP_REMOVED lines=8> */
.L_x_3025:
[----:B------:R-:W-:Y:S05]  /*361b0*/  BSYNC B1 ;  /* 0x0000000000017941 */ /* 0x000fea0003800000 */
.L_x_3024:
[----:B------:R-:W-:Y:S01]  /*361c0*/  IMAD.MOV.U32 R13, RZ, RZ, R21 ;  /* 0x000000ffff0d7224 */ /* 0x000fe200078e0015 */
[----:B------:R-:W-:Y:S01]  /*361d0*/  MOV R11, 0x181f ;  /* 0x0000181f000b7802 */ /* 0x000fe20000000f00 */
[----:B------:R-:W-:Y:S02]  /*361e0*/  IMAD.MOV.U32 R12, RZ, RZ, 0x2 ;  /* 0x00000002ff0c7424 */ /* 0x000fe400078e00ff */
[----:B------:R-:W-:Y:S02]  /*361f0*/  IMAD.MOV.U32 R15, RZ, RZ, -0x1 ;  /* 0xffffffffff0f7424 */ /* 0x000fe400078e00ff */
[----:B------:R-:W-:-:S07]  /*36200*/  IMAD.MOV.U32 R9, RZ, RZ, R14 ;  /* 0x000000ffff097224 */ /* 0x000fce00078e000e */
[----:B------:R-:W-:Y:S05]  /*36210*/  WARPSYNC.COLLECTIVE R15, `(.L_x_3026) ;  /* 0x000000000f087348 */ /* 0x000fea0003c00000 */
[----:B------:R0:W1:Y:S02]  /*36220*/  SHFL.IDX P6, R14, R13, R12, R11 ;  /* 0x0000000c0d0e7389 */ /* 0x00006400000c000b */
[----:B01----:R-:W-:Y:S01]  /*36230*/  ENDCOLLECTIVE ;  /* 0x000000000000791b */ /* 0x003fe20003800000 */
.L_x_3026:
[----:B------:R-:W-:Y:S05]  /*36240*/  BRA `(.L_x_3027) ;  /* 0xfffffee0007c7947 */ /* 0x000fea000383ffff */
.L_x_2677:
        /* <DEDUP_REMOVED lines=8> */
.L_x_3029:
[----:B------:R-:W-:Y:S05]  /*362d0*/  BSYNC B1 ;  /* 0x0000000000017941 */ /* 0x000fea0003800000 */
.L_x_3028:
        /* <DEDUP_REMOVED lines=8> */
.L_x_3030:
[----:B------:R-:W-:Y:S05]  /*36360*/  BRA `(.L_x_3031) ;  /* 0xfffffee000ac7947 */ /* 0x000fea000383ffff */
.L_x_2679:
[----:B------:R-:W-:Y:S01]  /*36370*/  IMAD.MOV.U32 R13, RZ, RZ, R40 ;  /* 0x000000ffff0d7224 */ /* 0x000fe200078e0028 */
[----:B------:R-:W-:Y:S01]  /*36380*/  MOV R15, 0xffffffff ;  /* 0xffffffff000f7802 */ /* 0x000fe20000000f00 */
[----:B------:R-:W-:Y:S02]  /*36390*/  IMAD.MOV.U32 R12, RZ, RZ, RZ ;  /* 0x000000ffff0c7224 */ /* 0x000fe400078e00ff */
[----:B------:R-:W-:-:S07]  /*363a0*/  IMAD.MOV.U32 R11, RZ, RZ, 0x1c1f ;  /* 0x00001c1fff0b7424 */ /* 0x000fce00078e00ff */
[----:B------:R-:W-:Y:S05]  /*363b0*/  WARPSYNC.COLLECTIVE R15, `(.L_x_3032) ;  /* 0x000000000f087348 */ /* 0x000fea0003c00000 */
[----:B------:R0:W1:Y:S02]  /*363c0*/  SHFL.IDX P6, R14, R13, R12, R11 ;  /* 0x0000000c0d0e7389 */ /* 0x00006400000c000b */
[----:B01----:R-:W-:Y:S01]  /*363d0*/  ENDCOLLECTIVE ;  /* 0x000000000000791b */ /* 0x003fe20003800000 */
.L_x_3032:
[----:B------:R-:W-:Y:S02]  /*363e0*/  IMAD.MOV.U32 R13, RZ, RZ, R35 ;  /* 0x000000ffff0d7224 */ /* 0x000fe400078e0023 */
[----:B------:R-:W-:-:S07]  /*363f0*/  IMAD.MOV.U32 R41, RZ, RZ, R14 ;  /* 0x000000ffff297224 */ /* 0x000fce00078e000e */
[----:B------:R-:W-:Y:S05]  /*36400*/  WARPSYNC.COLLECTIVE R15, `(.L_x_3033) ;  /* 0x000000000f087348 */ /* 0x000fea0003c00000 */
[----:B------:R0:W1:Y:S02]  /*36410*/  SHFL.IDX P6, R14, R13, R12, R11 ;  /* 0x0000000c0d0e7389 */ /* 0x00006400000c000b */
[----:B01----:R-:W-:Y:S01]  /*36420*/  ENDCOLLECTIVE ;  /* 0x000000000000791b */ /* 0x003fe20003800000 */
.L_x_3033:
[----:B------:R-:W-:Y:S01]  /*36430*/  IMAD.MOV.U32 R11, RZ, RZ, R14 ;  /* 0x000000ffff0b7224 */ /* 0x000fe200078e000e */
[----:B------:R-:W-:Y:S06]  /*36440*/  BRA `(.L_x_3034) ;  /* 0xfffffee400947947 */ /* 0x000fec000383ffff */
.L_x_2682:
        /* <DEDUP_REMOVED lines=8> */
.L_x_3036:
[----:B------:R-:W-:Y:S05]  /*364d0*/  BSYNC B1 ;  /* 0x0000000000017941 */ /* 0x000fea0003800000 */
.L_x_3035:
        /* <DEDUP_REMOVED lines=8> */
.L_x_3037:
[----:B------:R-:W-:Y:S01]  /*36560*/  IMAD.MOV.U32 R35, RZ, RZ, R14 ;  /* 0x000000ffff237224 */ /* 0x000fe200078e000e */
[----:B------:R-:W-:Y:S06]  /*36570*/  BRA `(.L_x_3038) ;  /* 0xfffffef400447947 */ /* 0x000fec000383ffff */
.L_x_2686:
[----:B------:R-:W-:Y:S01]  /*36580*/  MOV R13, R3 ;  /* 0x00000003000d7202 */ /* 0x000fe20000000f00 */
[----:B------:R-:W-:Y:S02]  /*36590*/  IMAD.MOV.U32 R12, RZ, RZ, RZ ;  /* 0x000000ffff0c7224 */ /* 0x000fe400078e00ff */
[----:B------:R-:W-:Y:S02]  /*365a0*/  IMAD.MOV.U32 R11, RZ, RZ, 0x181f ;  /* 0x0000181fff0b7424 */ /* 0x000fe400078e00ff */
[----:B------:R-:W-:-:S07]  /*365b0*/  IMAD.MOV.U32 R15, RZ, RZ, -0x1 ;  /* 0xffffffffff0f7424 */ /* 0x000fce00078e00ff */
[----:B0-----:R-:W-:Y:S05]  /*365c0*/  WARPSYNC.COLLECTIVE R15, `(.L_x_3039) ;  /* 0x000000000f087348 */ /* 0x001fea0003c00000 */
[----:B------:R1:W2:Y:S02]  /*365d0*/  SHFL.IDX P6, R14, R13, R12, R11 ;  /* 0x0000000c0d0e7389 */ /* 0x0002a400000c000b */
[----:B012---:R-:W-:Y:S01]  /*365e0*/  ENDCOLLECTIVE ;  /* 0x000000000000791b */ /* 0x007fe20003800000 */
.L_x_3039:
[----:B------:R-:W-:Y:S02]  /*365f0*/  IMAD.MOV.U32 R13, RZ, RZ, R2 ;  /* 0x000000ffff0d7224 */ /* 0x000fe400078e0002 */
[----:B------:R-:W-:-:S07]  /*36600*/  IMAD.MOV.U32 R0, RZ, RZ, R14 ;  /* 0x000000ffff007224 */ /* 0x000fce00078e000e */
[----:B------:R-:W-:Y:S05]  /*36610*/  WARPSYNC.COLLECTIVE R15, `(.L_x_3040) ;  /* 0x000000000f087348 */ /* 0x000fea0003c00000 */
[----:B------:R0:W1:Y:S02]  /*36620*/  SHFL.IDX P6, R14, R13, R12, R11 ;  /* 0x0000000c0d0e7389 */ /* 0x00006400000c000b */
[----:B01----:R-:W-:Y:S01]  /*36630*/  ENDCOLLECTIVE ;  /* 0x000000000000791b */ /* 0x003fe20003800000 */
.L_x_3040:
[----:B------:R-:W-:Y:S05]  /*36640*/  BRA `(.L_x_3041) ;  /* 0xffffff1400dc7947 */ /* 0x000fea000383ffff */
.L_x_2689:
[----:B------:R-:W-:Y:S01]  /*36650*/  BSSY B1, `(.L_x_3042) ;  /* 0x0000008000017945 */ /* 0x000fe20003800000 */
[----:B--2---:R-:W-:Y:S02]  /*36660*/  IMAD.MOV.U32 R13, RZ, RZ, R3 ;  /* 0x000000ffff0d7224 */ /* 0x004fe400078e0003 */
[----:B------:R-:W-:Y:S02]  /*36670*/  IMAD.MOV.U32 R12, RZ, RZ, 0x1 ;  /* 0x00000001ff0c7424 */ /* 0x000fe400078e00ff */
[----:B------:R-:W-:Y:S02]  /*36680*/  IMAD.MOV.U32 R11, RZ, RZ, 0x181f ;  /* 0x0000181fff0b7424 */ /* 0x000fe400078e00ff */
[----:B------:R-:W-:-:S07]  /*36690*/  IMAD.MOV.U32 R15, RZ, RZ, -0x1 ;  /* 0xffffffffff0f7424 */ /* 0x000fce00078e00ff */
[----:B01-3--:R-:W-:Y:S05]  /*366a0*/  WARPSYNC.COLLECTIVE R15, `(.L_x_3043) ;  /* 0x000000000f087348 */ /* 0x00bfea0003c00000 */
[----:B---3--:R2:W3:Y:S02]  /*366b0*/  SHFL.IDX P6, R14, R13, R12, R11 ;  /* 0x0000000c0d0e7389 */ /* 0x0084e400000c000b */
[----:B0123--:R-:W-:Y:S01]  /*366c0*/  ENDCOLLECTIVE ;  /* 0x000000000000791b */ /* 0x00ffe20003800000 */
.L_x_3043:
[----:B------:R-:W-:Y:S05]  /*366d0*/  BSYNC B1 ;  /* 0x0000000000017941 */ /* 0x000fea0003800000 */
.L_x_3042:
        /* <DEDUP_REMOVED lines=8> */
.L_x_3044:
[----:B------:R-:W-:Y:S05]  /*36760*/  BRA `(.L_x_3045) ;  /* 0xffffff18000c7947 */ /* 0x000fea000383ffff */
.L_x_2692:
        /* <DEDUP_REMOVED lines=8> */
.L_x_3047:
[----:B------:R-:W-:Y:S05]  /*367f0*/  BSYNC B1 ;  /* 0x0000000000017941 */ /* 0x000fea0003800000 */
.L_x_3046:
        /* <DEDUP_REMOVED lines=8> */
.L_x_3048:
[----:B------:R-:W-:Y:S05]  /*36880*/  BRA `(.L_x_3049) ;  /* 0xffffff18003c7947 */ /* 0x000fea000383ffff */
.L_x_2695:
[----:B------:R-:W-:Y:S01]  /*36890*/  BSSY B1, `(.L_x_3050) ;  /* 0x0000008000017945 */ /* 0x000fe20003800000 */
[----:B0-----:R-:W-:Y:S02]  /*368a0*/  IMAD.MOV.U32 R13, RZ, RZ, R3 ;  /* 0x000000ffff0d7224 */ /* 0x001fe400078e0003 */
[----:B------:R-:W-:Y:S02]  /*368b0*/  IMAD.MOV.U32 R12, RZ, RZ, 0x3 ;  /* 0x00000003ff0c7424 */ /* 0x000fe400078e00ff */
[----:B------:R-:W-:Y:S02]  /*368c0*/  IMAD.MOV.U32 R11, RZ, RZ, 0x181f ;  /* 0x0000181fff0b7424 */ /* 0x000fe400078e00ff */
[----:B------:R-:W-:-:S07]  /*368d0*/  IMAD.MOV.U32 R15, RZ, RZ, -0x1 ;  /* 0xffffffffff0f7424 */ /* 0x000fce00078e00ff */
[----:B-1234-:R-:W-:Y:S05]  /*368e0*/  WARPSYNC.COLLECTIVE R15, `(.L_x_3051) ;  /* 0x000000000f087348 */ /* 0x01efea0003c00000 */
[----:B---3--:R0:W3:Y:S02]  /*368f0*/  SHFL.IDX P6, R14, R13, R12, R11 ;  /* 0x0000000c0d0e7389 */ /* 0x0080e400000c000b */
[----:B01234-:R-:W-:Y:S01]  /*36900*/  ENDCOLLECTIVE ;  /* 0x000000000000791b */ /* 0x01ffe20003800000 */
.L_x_3051:
[----:B------:R-:W-:Y:S05]  /*36910*/  BSYNC B1 ;  /* 0x0000000000017941 */ /* 0x000fea0003800000 */
.L_x_3050:
        /* <DEDUP_REMOVED lines=8> */
.L_x_3052:
[----:B------:R-:W-:Y:S05]  /*369a0*/  BRA `(.L_x_3053) ;  /* 0xffffff18006c7947 */ /* 0x000fea000383ffff */
.L_x_2714:
[----:B------:R-:W1:Y:S01]  /*369b0*/  S2R R3, SR_TID.X ;  /* 0x0000000000037919 */ /* 0x000e620000002100 */
[----:B------:R-:W-:Y:S01]  /*369c0*/  BSSY B1, `(.L_x_3054) ;  /* 0x000000a000017945 */ /* 0x000fe20003800000 */
[----:B------:R-:W-:Y:S02]  /*369d0*/  IMAD.MOV.U32 R12, RZ, RZ, RZ ;  /* 0x000000ffff0c7224 */ /* 0x000fe400078e00ff */
[----:B------:R-:W-:Y:S02]  /*369e0*/  IMAD.MOV.U32 R11, RZ, RZ, 0x1f ;  /* 0x0000001fff0b7424 */ /* 0x000fe400078e00ff */
[----:B------:R-:W-:Y:S01]  /*369f0*/  IMAD.MOV.U32 R15, RZ, RZ, -0x1 ;  /* 0xffffffffff0f7424 */ /* 0x000fe200078e00ff */
[----:B-1----:R-:W-:-:S04]  /*36a00*/  SHF.R.U32.HI R3, RZ, 0x5, R3 ;  /* 0x00000005ff037819 */ /* 0x002fc80000011603 */
[----:B------:R-:W-:-:S05]  /*36a10*/  LOP3.LUT R3, R3, 0x3, RZ, 0xc0, !PT ;  /* 0x0000000303037812 */ /* 0x000fca00078ec0ff */
[----:B0-----:R-:W-:-:S07]  /*36a20*/  IMAD.MOV.U32 R13, RZ, RZ, R3 ;  /* 0x000000ffff0d7224 */ /* 0x001fce00078e0003 */
[----:B------:R-:W-:Y:S05]  /*36a30*/  WARPSYNC.COLLECTIVE R15, `(.L_x_3055) ;  /* 0x000000000f087348 */ /* 0x000fea0003c00000 */
[----:B------:R0:W1:Y:S02]  /*36a40*/  SHFL.IDX P6, R14, R13, R12, R11 ;  /* 0x0000000c0d0e7389 */ /* 0x00006400000c000b */
[----:B01----:R-:W-:Y:S01]  /*36a50*/  ENDCOLLECTIVE ;  /* 0x000000000000791b */ /* 0x003fe20003800000 */
.L_x_3055:
[----:B------:R-:W-:Y:S05]  /*36a60*/  BSYNC B1 ;  /* 0x0000000000017941 */ /* 0x000fea0003800000 */
.L_x_3054:
[----:B------:R-:W-:Y:S05]  /*36a70*/  BRA `(.L_x_3056) ;  /* 0xffffff3800647947 */ /* 0x000fea000383ffff */
.L_x_2716:
[----:B------:R-:W-:Y:S01]  /*36a80*/  BSSY B1, `(.L_x_3057) ;  /* 0x0000006000017945 */ /* 0x000fe20003800000 */
[----:B------:R-:W-:-:S07]  /*36a90*/  IMAD.MOV.U32 R15, RZ, RZ, -0x1 ;  /* 0xffffffffff0f7424 */ /* 0x000fce00078e00ff */
[----:B01----:R-:W-:Y:S05]  /*36aa0*/  WARPSYNC.COLLECTIVE R15, `(.L_x_3058) ;  /* 0x000000000f0c7348 */ /* 0x003fea0003c00000 */
[----:B------:R-:W-:Y:S02]  /*36ab0*/  ELECT P6, UR62, PT ;  /* 0x00000000003e782f */ /* 0x000fe400038c0000 */
[----:B------:R-:W-:Y:S01]  /*36ac0*/  MOV R14, UR62 ;  /* 0x0000003e000e7c02 */ /* 0x000fe20008000f00 */
[----:B01----:R-:W-:Y:S10]  /*36ad0*/  ENDCOLLECTIVE ;  /* 0x000000000000791b */ /* 0x003ff40003800000 */
.L_x_3058:
[----:B------:R-:W-:Y:S05]  /*36ae0*/  BSYNC B1 ;  /* 0x0000000000017941 */ /* 0x000fea0003800000 */
.L_x_3057:
[----:B------:R-:W-:Y:S05]  /*36af0*/  BRA `(.L_x_2715) ;  /* 0xffffff38005c7947 */ /* 0x000fea000383ffff */
.L_x_2718:
[----:B-1----:R1:W2:Y:S02]  /*36b00*/  SYNCS.PHASECHK.TRANS64.TRYWAIT P0, [R18+URZ+0x38820], R2 ;  /* 0x03882002120075a7 */ /* 0x0022a4000800017f */
[----:B--2---:R-:W-:Y:S05]  /*36b10*/  @!P0 NANOSLEEP.SYNCS 0x989680 ;  /* 0x009896800000895d */ /* 0x004fea0003900000 */
[----:B------:R-:W2:Y:S02]  /*36b20*/  @!P0 SYNCS.PHASECHK.TRANS64 P0, [R18+URZ+0x38820], R2 ;  /* 0x03882002120085a7 */ /* 0x000ea4000800007f */
[----:B--2---:R-:W-:Y:S05]  /*36b30*/  @!P0 BRA `(.L_x_2718) ;  /* 0xfffffffc00f08947 */ /* 0x004fea000383ffff */
[----:B------:R-:W-:Y:S05]  /*36b40*/  BRA `(.L_x_3059) ;  /* 0xffffff38006c7947 */ /* 0x000fea000383ffff */
.L_x_2722:
[----:B--2---:R2:W3:Y:S02]  /*36b50*/  SYNCS.PHASECHK.TRANS64.TRYWAIT P0, [R5+URZ+0x388a0], R8 ;  /* 0x0388a008050075a7 */ /* 0x0044e4000800017f */
[----:B---3--:R-:W-:Y:S05]  /*36b60*/  @!P0 NANOSLEEP.SYNCS 0x989680 ;  /* 0x009896800000895d */ /* 0x008fea0003900000 */
[----:B------:R-:W3:Y:S02]  /*36b70*/  @!P0 SYNCS.PHASECHK.TRANS64 P0, [R5+URZ+0x388a0], R8 ;  /* 0x0388a008050085a7 */ /* 0x000ee4000800007f */
[----:B---3--:R-:W-:Y:S05]  /*36b80*/  @!P0 BRA `(.L_x_2722) ;  /* 0xfffffffc00f08947 */ /* 0x008fea000383ffff */
[----:B------:R-:W-:Y:S05]  /*36b90*/  BRA `(.L_x_3060) ;  /* 0xffffff38008c7947 */ /* 0x000fea000383ffff */
.L_x_2728:
[----:B-1----:R1:W3:Y:S02]  /*36ba0*/  SYNCS.PHASECHK.TRANS64.TRYWAIT P0, [R5+URZ+0x388c0], R8 ;  /* 0x0388c008050075a7 */ /* 0x0022e4000800017f */
[----:B---3--:R-:W-:Y:S05]  /*36bb0*/  @!P0 NANOSLEEP.SYNCS 0x989680 ;  /* 0x009896800000895d */ /* 0x008fea0003900000 */
[----:B------:R-:W3:Y:S02]  /*36bc0*/  @!P0 SYNCS.PHASECHK.TRANS64 P0, [R5+URZ+0x388c0], R8 ;  /* 0x0388c008050085a7 */ /* 0x000ee4000800007f */
[----:B---3--:R-:W-:Y:S05]  /*36bd0*/  @!P0 BRA `(.L_x_2728) ;  /* 0xfffffffc00f08947 */ /* 0x008fea000383ffff */
[----:B------:R-:W-:Y:S05]  /*36be0*/  BRA `(.L_x_3061) ;  /* 0xffffff3c004c7947 */ /* 0x000fea000383ffff */
.L_x_2736:
[----:B-1----:R1:W2:Y:S02]  /*36bf0*/  SYNCS.PHASECHK.TRANS64.TRYWAIT P1, [R6+URZ+0x388a0], R5 ;  /* 0x0388a005060075a7 */ /* 0x0022a4000802017f */
[----:B--2---:R-:W-:Y:S05]  /*36c00*/  @!P1 NANOSLEEP.SYNCS 0x989680 ;  /* 0x009896800000995d */ /* 0x004fea0003900000 */
[----:B------:R-:W2:Y:S02]  /*36c10*/  @!P1 SYNCS.PHASECHK.TRANS64 P1, [R6+URZ+0x388a0], R5 ;  /* 0x0388a005060095a7 */ /* 0x000ea4000802007f */
[----:B--2---:R-:W-:Y:S05]  /*36c20*/  @!P1 BRA `(.L_x_2736) ;  /* 0xfffffffc00f09947 */ /* 0x004fea000383ffff */
[----:B------:R-:W-:Y:S05]  /*36c30*/  BRA `(.L_x_3062) ;  /* 0xffffff40005c7947 */ /* 0x000fea000383ffff */
.L_x_2742:
[----:B--2---:R2:W3:Y:S02]  /*36c40*/  SYNCS.PHASECHK.TRANS64.TRYWAIT P1, [R6+URZ+0x388c0], R5 ;  /* 0x0388c005060075a7 */ /* 0x0044e4000802017f */
[----:B---3--:R-:W-:Y:S05]  /*36c50*/  @!P1 NANOSLEEP.SYNCS 0x989680 ;  /* 0x009896800000995d */ /* 0x008fea0003900000 */
[----:B------:R-:W3:Y:S02]  /*36c60*/  @!P1 SYNCS.PHASECHK.TRANS64 P1, [R6+URZ+0x388c0], R5 ;  /* 0x0388c005060095a7 */ /* 0x000ee4000802007f */
[----:B---3--:R-:W-:Y:S05]  /*36c70*/  @!P1 BRA `(.L_x_2742) ;  /* 0xfffffffc00f09947 */ /* 0x008fea000383ffff */
[----:B------:R-:W-:Y:S05]  /*36c80*/  BRA `(.L_x_3063) ;  /* 0xffffff4400187947 */ /* 0x000fea000383ffff */
.L_x_2760:
[----:B------:R-:W0:Y:S01]  /*36c90*/  S2R R0, SR_TID.X ;  /* 0x0000000000007919 */ /* 0x000e220000002100 */
[----:B------:R-:W-:Y:S01]  /*36ca0*/  BSSY B0, `(.L_x_3064) ;  /* 0x000000a000007945 */ /* 0x000fe20003800000 */
[----:B------:R-:W-:Y:S02]  /*36cb0*/  IMAD.MOV.U32 R12, RZ, RZ, RZ ;  /* 0x000000ffff0c7224 */ /* 0x000fe400078e00ff */
        /* <DEDUP_REMOVED lines=8> */
.L_x_3065:
[----:B------:R-:W-:Y:S05]  /*36d40*/  BSYNC B0 ;  /* 0x0000000000007941 */ /* 0x000fea0003800000 */
.L_x_3064:
[----:B------:R-:W-:Y:S05]  /*36d50*/  BRA `(.L_x_3066) ;  /* 0xffffff5000ac7947 */ /* 0x000fea000383ffff */
.L_x_2762:
[----:B------:R-:W-:Y:S01]  /*36d60*/  BSSY B0, `(.L_x_3067) ;  /* 0x0000006000007945 */ /* 0x000fe20003800000 */
[----:B------:R-:W-:-:S07]  /*36d70*/  MOV R15, 0xffffffff ;  /* 0xffffffff000f7802 */ /* 0x000fce0000000f00 */
[----:B01----:R-:W-:Y:S05]  /*36d80*/  WARPSYNC.COLLECTIVE R15, `(.L_x_3068) ;  /* 0x000000000f0c7348 */ /* 0x003fea0003c00000 */
[----:B------:R-:W-:Y:S02]  /*36d90*/  ELECT P6, UR62, PT ;  /* 0x00000000003e782f */ /* 0x000fe400038c0000 */
[----:B------:R-:W-:Y:S01]  /*36da0*/  MOV R14, UR62 ;  /* 0x0000003e000e7c02 */ /* 0x000fe20008000f00 */
[----:B01----:R-:W-:Y:S10]  /*36db0*/  ENDCOLLECTIVE ;  /* 0x000000000000791b */ /* 0x003ff40003800000 */
.L_x_3068:
[----:B------:R-:W-:Y:S05]  /*36dc0*/  BSYNC B0 ;  /* 0x0000000000007941 */ /* 0x000fea0003800000 */
.L_x_3067:
[----:B------:R-:W-:Y:S05]  /*36dd0*/  BRA `(.L_x_3069) ;  /* 0xffffff5000b47947 */ /* 0x000fea000383ffff */
.L_x_2764:
[----:B0-----:R0:W1:Y:S02]  /*36de0*/  SYNCS.PHASECHK.TRANS64.TRYWAIT P0, [R0+URZ+0x38880], R3 ;  /* 0x03888003000075a7 */ /* 0x001064000800017f */
[----:B-1----:R-:W-:Y:S05]  /*36df0*/  @!P0 NANOSLEEP.SYNCS 0x989680 ;  /* 0x009896800000895d */ /* 0x002fea0003900000 */
[----:B------:R-:W1:Y:S02]  /*36e00*/  @!P0 SYNCS.PHASECHK.TRANS64 P0, [R0+URZ+0x38880], R3 ;  /* 0x03888003000085a7 */ /* 0x000e64000800007f */
[----:B-1----:R-:W-:Y:S05]  /*36e10*/  @!P0 BRA `(.L_x_2764) ;  /* 0xfffffffc00f08947 */ /* 0x002fea000383ffff */
[----:B------:R-:W-:Y:S05]  /*36e20*/  BRA `(.L_x_3070) ;  /* 0xffffff5400247947 */ /* 0x000fea000383ffff */
.L_x_2766:
[----:B-1----:R1:W2:Y:S02]  /*36e30*/  SYNCS.PHASECHK.TRANS64.TRYWAIT P0, [R0+URZ+0x38840], R3 ;  /* 0x03884003000075a7 */ /* 0x0022a4000800017f */
[----:B--2---:R-:W-:Y:S05]  /*36e40*/  @!P0 NANOSLEEP.SYNCS 0x989680 ;  /* 0x009896800000895d */ /* 0x004fea0003900000 */
[----:B------:R-:W2:Y:S02]  /*36e50*/  @!P0 SYNCS.PHASECHK.TRANS64 P0, [R0+URZ+0x38840], R3 ;  /* 0x03884003000085a7 */ /* 0x000ea4000800007f */
[----:B--2---:R-:W-:Y:S05]  /*36e60*/  @!P0 BRA `(.L_x_2766) ;  /* 0xfffffffc00f08947 */ /* 0x004fea000383ffff */
[----:B------:R-:W-:Y:S05]  /*36e70*/  BRA `(.L_x_3071) ;  /* 0xffffff5400907947 */ /* 0x000fea000383ffff */
.L_x_2770:
[----:B------:R-:W2:Y:S01]  /*36e80*/  LDL.LU R11, [R1+0x60] ;  /* 0x00006000010b7983 */ /* 0x000ea20000300800 */
[----:B------:R-:W-:Y:S01]  /*36e90*/  IMAD.MOV.U32 R13, RZ, RZ, R3 ;  /* 0x000000ffff0d7224 */ /* 0x000fe200078e0003 */
[----:B------:R-:W-:Y:S01]  /*36ea0*/  LOP3.LUT R5, R5, 0x7f, RZ, 0xc0, !PT ;  /* 0x0000007f05057812 */ /* 0x000fe200078ec0ff */
[----:B------:R-:W-:Y:S02]  /*36eb0*/  IMAD.MOV.U32 R12, RZ, RZ, RZ ;  /* 0x000000ffff0c7224 */ /* 0x000fe400078e00ff */
[----:B------:R-:W-:Y:S01]  /*36ec0*/  IMAD.MOV.U32 R15, RZ, RZ, -0x1 ;  /* 0xffffffffff0f7424 */ /* 0x000fe200078e00ff */
[----:B------:R-:W-:-:S05]  /*36ed0*/  SHF.R.U32.HI R5, RZ, 0x3, R5 ;  /* 0x00000003ff057819 */ /* 0x000fca0000011605 */
[----:B------:R-:W-:-:S04]  /*36ee0*/  IMAD R0, R8, 0x80, R5 ;  /* 0x0000008008007824 */ /* 0x000fc800078e0205 */
[----:B------:R-:W-:Y:S02]  /*36ef0*/  VIADD R5, R0, 0x10 ;  /* 0x0000001000057836 */ /* 0x000fe40000000000 */
[----:B--2---:R-:W-:Y:S02]  /*36f00*/  IMAD R2, R11, R7, RZ ;  /* 0x000000070b027224 */ /* 0x004fe400078e02ff */
[----:B------:R-:W-:-:S03]  /*36f10*/  IMAD.MOV.U32 R11, RZ, RZ, 0x181f ;  /* 0x0000181fff0b7424 */ /* 0x000fc600078e00ff */
[----:B------:R-:W-:-:S13]  /*36f20*/  ISETP.GE.AND P2, PT, R0, R2, PT ;  /* 0x000000020000720c */ /* 0x000fda0003f46270 */
[----:B-----5:R-:W-:Y:S05]  /*36f30*/  WARPSYNC.COLLECTIVE R15, `(.L_x_3072) ;  /* 0x000000000f087348 */ /* 0x020fea0003c00000 */
[----:B------:R0:W1:Y:S02]  /*36f40*/  SHFL.IDX P6, R14, R13, R12, R11 ;  /* 0x0000000c0d0e7389 */ /* 0x00006400000c000b */
[----:B01---5:R-:W-:Y:S01]  /*36f50*/  ENDCOLLECTIVE ;  /* 0x000000000000791b */ /* 0x023fe20003800000 */
.L_x_3072:
[----:B------:R-:W-:Y:S02]  /*36f60*/  IMAD.MOV.U32 R13, RZ, RZ, R4 ;  /* 0x000000ffff0d7224 */ /* 0x000fe400078e0004 */
[----:B------:R-:W-:-:S07]  /*36f70*/  IMAD.MOV.U32 R6, RZ, RZ, R14 ;  /* 0x000000ffff067224 */ /* 0x000fce00078e000e */
[----:B------:R-:W-:Y:S05]  /*36f80*/  WARPSYNC.COLLECTIVE R15, `(.L_x_3073) ;  /* 0x000000000f087348 */ /* 0x000fea0003c00000 */
[----:B------:R0:W1:Y:S02]  /*36f90*/  SHFL.IDX P6, R14, R13, R12, R11 ;  /* 0x0000000c0d0e7389 */ /* 0x00006400000c000b */
[----:B01----:R-:W-:Y:S01]  /*36fa0*/  ENDCOLLECTIVE ;  /* 0x000000000000791b */ /* 0x003fe20003800000 */
.L_x_3073:
[----:B------:R-:W-:Y:S02]  /*36fb0*/  IMAD.MOV.U32 R13, RZ, RZ, R3 ;  /* 0x000000ffff0d7224 */ /* 0x000fe400078e0003 */
[----:B------:R-:W-:Y:S02]  /*36fc0*/  IMAD.MOV.U32 R12, RZ, RZ, 0x1 ;  /* 0x00000001ff0c7424 */ /* 0x000fe400078e00ff */
[----:B------:R-:W-:-:S07]  /*36fd0*/  IMAD.MOV.U32 R7, RZ, RZ, R14 ;  /* 0x000000ffff077224 */ /* 0x000fce00078e000e */
[----:B------:R-:W-:Y:S05]  /*36fe0*/  WARPSYNC.COLLECTIVE R15, `(.L_x_3074) ;  /* 0x000000000f087348 */ /* 0x000fea0003c00000 */
[----:B------:R0:W1:Y:S02]  /*36ff0*/  SHFL.IDX P6, R14, R13, R12, R11 ;  /* 0x0000000c0d0e7389 */ /* 0x00006400000c000b */
[----:B01----:R-:W-:Y:S01]  /*37000*/  ENDCOLLECTIVE ;  /* 0x000000000000791b */ /* 0x003fe20003800000 */
.L_x_3074:
[----:B------:R-:W-:-:S05]  /*37010*/  @!P2 IADD3 R7, P3, R10, R7, RZ ;  /* 0x000000070a07a210 */ /* 0x000fca0007f7e0ff */
[----:B------:R-:W-:-:S05]  /*37020*/  @!P2 IMAD.X R6, RZ, RZ, R6, P3 ;  /* 0x000000ffff06a224 */ /* 0x000fca00018e0606 */
[----:B------:R-:W-:Y:S02]  /*37030*/  @!P2 LOP3.LUT R7, R7, R6, RZ, 0x3c, !PT ;  /* 0x000000060707a212 */ /* 0x000fe400078e3cff */
[----:B------:R-:W-:Y:S02]  /*37040*/  MOV R13, R4 ;  /* 0x00000004000d7202 */ /* 0x000fe40000000f00 */
[----:B------:R-:W-:-:S04]  /*37050*/  @!P2 LOP3.LUT R6, R7, R6, RZ, 0x3c, !PT ;  /* 0x000000060706a212 */ /* 0x000fc800078e3cff */
[----:B------:R-:W-:Y:S01]  /*37060*/  @!P2 LOP3.LUT R7, R7, R6, RZ, 0x3c, !PT ;  /* 0x000000060707a212 */ /* 0x000fe200078e3cff */
[----:B------:R-:W-:-:S07]  /*37070*/  IMAD.MOV.U32 R8, RZ, RZ, R14 ;  /* 0x000000ffff087224 */ /* 0x000fce00078e000e */
[----:B------:R-:W-:Y:S05]  /*37080*/  WARPSYNC.COLLECTIVE R15, `(.L_x_3075) ;  /* 0x000000000f087348 */ /* 0x000fea0003c00000 */
[----:B------:R0:W1:Y:S02]  /*37090*/  SHFL.IDX P6, R14, R13, R12, R11 ;  /* 0x0000000c0d0e7389 */ /* 0x00006400000c000b */
[----:B01----:R-:W-:Y:S01]  /*370a0*/  ENDCOLLECTIVE ;  /* 0x000000000000791b */ /* 0x003fe20003800000 */
.L_x_3075:
        /* <DEDUP_REMOVED lines=12> */
.L_x_3076:
        /* <DEDUP_REMOVED lines=17> */
.L_x_3077:
[----:B------:R-:W-:Y:S01]  /*37280*/  IMAD.MOV.U32 R13, RZ, RZ, R3 ;  /* 0x000000ffff0d7224 */ /* 0x000fe200078e0003 */
[----:B------:R-:W-:Y:S01]  /*37290*/  MOV R12, 0x3 ;  /* 0x00000003000c7802 */ /* 0x000fe20000000f00 */
[----:B------:R-:W-:-:S07]  /*372a0*/  IMAD.MOV.U32 R5, RZ, RZ, R14 ;  /* 0x000000ffff057224 */ /* 0x000fce00078e000e */
[----:B------:R-:W-:Y:S05]  /*372b0*/  WARPSYNC.COLLECTIVE R15, `(.L_x_3078) ;  /* 0x000000000f087348 */ /* 0x000fea0003c00000 */
[----:B------:R0:W1:Y:S02]  /*372c0*/  SHFL.IDX P6, R14, R13, R12, R11 ;  /* 0x0000000c0d0e7389 */ /* 0x00006400000c000b */
[----:B01----:R-:W-:Y:S01]  /*372d0*/  ENDCOLLECTIVE ;  /* 0x000000000000791b */ /* 0x003fe20003800000 */
.L_x_3078:
        /* <DEDUP_REMOVED lines=16> */
.L_x_3079:
[----:B------:R-:W-:Y:S02]  /*373e0*/  IMAD.MOV.U32 R13, RZ, RZ, R3 ;  /* 0x000000ffff0d7224 */ /* 0x000fe400078e0003 */
[----:B------:R-:W-:Y:S02]  /*373f0*/  IMAD.MOV.U32 R12, RZ, RZ, 0x4 ;  /* 0x00000004ff0c7424 */ /* 0x000fe400078e00ff */
[----:B------:R-:W-:-:S07]  /*37400*/  IMAD.MOV.U32 R5, RZ, RZ, R14 ;  /* 0x000000ffff057224 */ /* 0x000fce00078e000e */
[----:B------:R-:W-:Y:S05]  /*37410*/  WARPSYNC.COLLECTIVE R15, `(.L_x_3080) ;  /* 0x000000000f087348 */ /* 0x000fea0003c00000 */
[----:B------:R0:W1:Y:S02]  /*37420*/  SHFL.IDX P6, R14, R13, R12, R11 ;  /* 0x0000000c0d0e7389 */ /* 0x00006400000c000b */
[----:B01----:R-:W-:Y:S01]  /*37430*/  ENDCOLLECTIVE ;  /* 0x000000000000791b */ /* 0x003fe20003800000 */
.L_x_3080:
        /* <DEDUP_REMOVED lines=16> */
.L_x_3081:
[----:B------:R-:W-:Y:S02]  /*37540*/  IMAD.MOV.U32 R13, RZ, RZ, R3 ;  /* 0x000000ffff0d7224 */ /* 0x000fe400078e0003 */
[----:B------:R-:W-:Y:S02]  /*37550*/  IMAD.MOV.U32 R12, RZ, RZ, 0x5 ;  /* 0x00000005ff0c7424 */ /* 0x000fe400078e00ff */
[----:B------:R-:W-:-:S07]  /*37560*/  IMAD.MOV.U32 R5, RZ, RZ, R14 ;  /* 0x000000ffff057224 */ /* 0x000fce00078e000e */
[----:B------:R-:W-:Y:S05]  /*37570*/  WARPSYNC.COLLECTIVE R15, `(.L_x_3082) ;  /* 0x000000000f087348 */ /* 0x000fea0003c00000 */
[----:B------:R0:W1:Y:S02]  /*37580*/  SHFL.IDX P6, R14, R13, R12, R11 ;  /* 0x0000000c0d0e7389 */ /* 0x00006400000c000b */
[----:B01----:R-:W-:Y:S01]  /*37590*/  ENDCOLLECTIVE ;  /* 0x000000000000791b */ /* 0x003fe20003800000 */
.L_x_3082:
        /* <DEDUP_REMOVED lines=16> */
.L_x_3083:
[----:B------:R-:W-:Y:S02]  /*376a0*/  IMAD.MOV.U32 R13, RZ, RZ, R3 ;  /* 0x000000ffff0d7224 */ /* 0x000fe400078e0003 */
[----:B------:R-:W-:Y:S02]  /*376b0*/  IMAD.MOV.U32 R12, RZ, RZ, 0x6 ;  /* 0x00000006ff0c7424 */ /* 0x000fe400078e00ff */
[----:B------:R-:W-:-:S07]  /*376c0*/  IMAD.MOV.U32 R5, RZ, RZ, R14 ;  /* 0x000000ffff057224 */ /* 0x000fce00078e000e */
[----:B------:R-:W-:Y:S05]  /*376d0*/  WARPSYNC.COLLECTIVE R15, `(.L_x_3084) ;  /* 0x000000000f087348 */ /* 0x000fea0003c00000 */
[----:B------:R0:W1:Y:S02]  /*376e0*/  SHFL.IDX P6, R14, R13, R12, R11 ;  /* 0x0000000c0d0e7389 */ /* 0x00006400000c000b */
[----:B01----:R-:W-:Y:S01]  /*376f0*/  ENDCOLLECTIVE ;  /* 0x000000000000791b */ /* 0x003fe20003800000 */
.L_x_3084:
[----:B------:R-:W-:-:S05]  /*37700*/  @!P2 IADD3 R5, P3, R10, R5, RZ ;  /* 0x000000050a05a210 */ /* 0x000fca0007f7e0ff */
[----:B------:R-:W-:-:S04]  /*37710*/  @!P2 IMAD.X R6, RZ, RZ, R6, P3 ;  /* 0x000000ffff06a224 */ /* 0x000fc800018e0606 */
[----:B------:R-:W-:Y:S02]  /*37720*/  @!P2 IMAD.MOV.U32 R7, RZ, RZ, R6 ;  /* 0x000000ffff07a224 */ /* 0x000fe400078e0006 */
[----:B------:R-:W-:Y:S01]  /*37730*/  @!P2 IMAD.MOV.U32 R6, RZ, RZ, R5 ;  /* 0x000000ffff06a224 */ /* 0x000fe200078e0005 */
[----:B------:R-:W-:-:S04]  /*37740*/  MOV R13, R4 ;  /* 0x00000004000d7202 */ /* 0x000fc80000000f00 */
        /* <DEDUP_REMOVED lines=9> */
.L_x_3085:
        /* <DEDUP_REMOVED lines=8> */
.L_x_3086:
        /* <DEDUP_REMOVED lines=14> */
.L_x_3087:
[----:B------:R-:W-:Y:S01]  /*37940*/  IMAD.MOV.U32 R3, RZ, RZ, R14 ;  /* 0x000000ffff037224 */ /* 0x000fe200078e000e */
[----:B------:R-:W-:Y:S06]  /*37950*/  BRA `(.L_x_3088) ;  /* 0xffffff5800207947 */ /* 0x000fec000383ffff */
.L_x_2775:
[----:B---3--:R3:W4:Y:S02]  /*37960*/  SYNCS.PHASECHK.TRANS64.TRYWAIT P0, [R18+URZ+0x38820], R0 ;  /* 0x03882000120075a7 */ /* 0x008724000800017f */
[----:B----4-:R-:W-:Y:S05]  /*37970*/  @!P0 NANOSLEEP.SYNCS 0x989680 ;  /* 0x009896800000895d */ /* 0x010fea0003900000 */
[----:B------:R-:W4:Y:S02]  /*37980*/  @!P0 SYNCS.PHASECHK.TRANS64 P0, [R18+URZ+0x38820], R0 ;  /* 0x03882000120085a7 */ /* 0x000f24000800007f */
[----:B----4-:R-:W-:Y:S05]  /*37990*/  @!P0 BRA `(.L_x_2775) ;  /* 0xfffffffc00f08947 */ /* 0x010fea000383ffff */
[----:B------:R-:W-:Y:S05]  /*379a0*/  BRA `(.L_x_3089) ;  /* 0xffffff58008c7947 */ /* 0x000fea000383ffff */
.L_x_2781:
[----:B-1----:R1:W3:Y:S02]  /*379b0*/  SYNCS.PHASECHK.TRANS64.TRYWAIT P0, [R6+URZ+0x38880], R5 ;  /* 0x03888005060075a7 */ /* 0x0022e4000800017f */
[----:B---3--:R-:W-:Y:S05]  /*379c0*/  @!P0 NANOSLEEP.SYNCS 0x989680 ;  /* 0x009896800000895d */ /* 0x008fea0003900000 */
[----:B------:R-:W3:Y:S02]  /*379d0*/  @!P0 SYNCS.PHASECHK.TRANS64 P0, [R6+URZ+0x38880], R5 ;  /* 0x03888005060085a7 */ /* 0x000ee4000800007f */
[----:B---3--:R-:W-:Y:S05]  /*379e0*/  @!P0 BRA `(.L_x_2781) ;  /* 0xfffffffc00f08947 */ /* 0x008fea000383ffff */
[----:B------:R-:W-:Y:S05]  /*379f0*/  BRA `(.L_x_3090) ;  /* 0xffffff5c00487947 */ /* 0x000fea000383ffff */
.L_x_2787:
[----:B--2---:R2:W3:Y:S02]  /*37a00*/  SYNCS.PHASECHK.TRANS64.TRYWAIT P0, [R6+URZ+0x38840], R5 ;  /* 0x03884005060075a7 */ /* 0x0044e4000800017f */
[----:B---3--:R-:W-:Y:S05]  /*37a10*/  @!P0 NANOSLEEP.SYNCS 0x989680 ;  /* 0x009896800000895d */ /* 0x008fea0003900000 */
[----:B------:R-:W3:Y:S02]  /*37a20*/  @!P0 SYNCS.PHASECHK.TRANS64 P0, [R6+URZ+0x38840], R5 ;  /* 0x03884005060085a7 */ /* 0x000ee4000800007f */
[----:B---3--:R-:W-:Y:S05]  /*37a30*/  @!P0 BRA `(.L_x_2787) ;  /* 0xfffffffc00f08947 */ /* 0x008fea000383ffff */
[----:B------:R-:W-:Y:S05]  /*37a40*/  BRA `(.L_x_3091) ;  /* 0xffffff6000087947 */ /* 0x000fea000383ffff */
.L_x_2794:
[----:B---3--:R3:W4:Y:S02]  /*37a50*/  SYNCS.PHASECHK.TRANS64.TRYWAIT P0, [R3+URZ+0x38870], R4 ;  /* 0x03887004030075a7 */ /* 0x008724000800017f */
[----:B----4-:R-:W-:Y:S05]  /*37a60*/  @!P0 NANOSLEEP.SYNCS 0x989680 ;  /* 0x009896800000895d */ /* 0x010fea0003900000 */
[----:B------:R-:W4:Y:S02]  /*37a70*/  @!P0 SYNCS.PHASECHK.TRANS64 P0, [R3+URZ+0x38870], R4 ;  /* 0x03887004030085a7 */ /* 0x000f24000800007f */
[----:B----4-:R-:W-:Y:S05]  /*37a80*/  @!P0 BRA `(.L_x_2794) ;  /* 0xfffffffc00f08947 */ /* 0x010fea000383ffff */
[----:B------:R-:W-:Y:S05]  /*37a90*/  BRA `(.L_x_3092) ;  /* 0xffffff6000e07947 */ /* 0x000fea000383ffff */
.L_x_2796:
[----:B---3--:R3:W4:Y:S02]  /*37aa0*/  SYNCS.PHASECHK.TRANS64.TRYWAIT P0, [R3+URZ+0x38860], R4 ;  /* 0x03886004030075a7 */ /* 0x008724000800017f */
[----:B----4-:R-:W-:Y:S05]  /*37ab0*/  @!P0 NANOSLEEP.SYNCS 0x989680 ;  /* 0x009896800000895d */ /* 0x010fea0003900000 */
[----:B------:R-:W4:Y:S02]  /*37ac0*/  @!P0 SYNCS.PHASECHK.TRANS64 P0, [R3+URZ+0x38860], R4 ;  /* 0x03886004030085a7 */ /* 0x000f24000800007f */
[----:B----4-:R-:W-:Y:S05]  /*37ad0*/  @!P0 BRA `(.L_x_2796) ;  /* 0xfffffffc00f08947 */ /* 0x010fea000383ffff */
[----:B------:R-:W-:Y:S05]  /*37ae0*/  BRA `(.L_x_3093) ;  /* 0xffffff6000e87947 */ /* 0x000fea000383ffff */
.L_x_2803:
[----:B--2---:R2:W3:Y:S02]  /*37af0*/  SYNCS.PHASECHK.TRANS64.TRYWAIT P1, [R0+URZ+0x38870], R2 ;  /* 0x03887002000075a7 */ /* 0x0044e4000802017f */
[----:B---3--:R-:W-:Y:S05]  /*37b00*/  @!P1 NANOSLEEP.SYNCS 0x989680 ;  /* 0x009896800000995d */ /* 0x008fea0003900000 */
[----:B------:R-:W3:Y:S02]  /*37b10*/  @!P1 SYNCS.PHASECHK.TRANS64 P1, [R0+URZ+0x38870], R2 ;  /* 0x03887002000095a7 */ /* 0x000ee4000802007f */
[----:B---3--:R-:W-:Y:S05]  /*37b20*/  @!P1 BRA `(.L_x_2803) ;  /* 0xfffffffc00f09947 */ /* 0x008fea000383ffff */
[----:B------:R-:W-:Y:S05]  /*37b30*/  BRA `(.L_x_3094) ;  /* 0xffffff70005c7947 */ /* 0x000fea000383ffff */
.L_x_2805:
[----:B--2---:R2:W3:Y:S02]  /*37b40*/  SYNCS.PHASECHK.TRANS64.TRYWAIT P1, [R0+URZ+0x38860], R2 ;  /* 0x03886002000075a7 */ /* 0x0044e4000802017f */
[----:B---3--:R-:W-:Y:S05]  /*37b50*/  @!P1 NANOSLEEP.SYNCS 0x989680 ;  /* 0x009896800000995d */ /* 0x008fea0003900000 */
[----:B------:R-:W3:Y:S02]  /*37b60*/  @!P1 SYNCS.PHASECHK.TRANS64 P1, [R0+URZ+0x38860], R2 ;  /* 0x03886002000095a7 */ /* 0x000ee4000802007f */
[----:B---3--:R-:W-:Y:S05]  /*37b70*/  @!P1 BRA `(.L_x_2805) ;  /* 0xfffffffc00f09947 */ /* 0x008fea000383ffff */
[----:B------:R-:W-:Y:S05]  /*37b80*/  BRA `(.L_x_3095) ;  /* 0xffffff7000647947 */ /* 0x000fea000383ffff */
.L_x_2809:
[----:B------:R-:W2:Y:S01]  /*37b90*/  LDL R2, [R1] ;  /* 0x0000000001027983 */ /* 0x000ea20000100800 */
[----:B------:R-:W-:Y:S01]  /*37ba0*/  BSSY B0, `(.L_x_3096) ;  /* 0x0000008000007945 */ /* 0x000fe20003800000 */
[----:B------:R-:W-:Y:S01]  /*37bb0*/  IMAD.MOV.U32 R12, RZ, RZ, RZ ;  /* 0x000000ffff0c7224 */ /* 0x000fe200078e00ff */
[----:B------:R-:W-:Y:S01]  /*37bc0*/  MOV R15, 0xffffffff ;  /* 0xffffffff000f7802 */ /* 0x000fe20000000f00 */
[----:B------:R-:W-:Y:S02]  /*37bd0*/  IMAD.MOV.U32 R11, RZ, RZ, 0x1f ;  /* 0x0000001fff0b7424 */ /* 0x000fe400078e00ff */
[----:B--2---:R-:W-:-:S07]  /*37be0*/  IMAD.MOV.U32 R13, RZ, RZ, R2 ;  /* 0x000000ffff0d7224 */ /* 0x004fce00078e0002 */
[----:B0-----:R-:W-:Y:S05]  /*37bf0*/  WARPSYNC.COLLECTIVE R15, `(.L_x_3097) ;  /* 0x000000000f087348 */ /* 0x001fea0003c00000 */
[----:B------:R1:W2:Y:S02]  /*37c00*/  SHFL.IDX P6, R14, R13, R12, R11 ;  /* 0x0000000c0d0e7389 */ /* 0x0002a400000c000b */
[----:B012---:R-:W-:Y:S01]  /*37c10*/  ENDCOLLECTIVE ;  /* 0x000000000000791b */ /* 0x007fe20003800000 */
.L_x_3097:
[----:B------:R-:W-:Y:S05]  /*37c20*/  BSYNC B0 ;  /* 0x0000000000007941 */ /* 0x000fea0003800000 */
.L_x_3096:
        /* <DEDUP_REMOVED lines=9> */
.L_x_3098:
        /* <DEDUP_REMOVED lines=25> */
.L_x_3099:
        /* <DEDUP_REMOVED lines=8> */
.L_x_3100:
        /* <DEDUP_REMOVED lines=8> */
.L_x_3101:
        /* <DEDUP_REMOVED lines=8> */
.L_x_3102:
        /* <DEDUP_REMOVED lines=8> */
.L_x_3103:
        /* <DEDUP_REMOVED lines=9> */
.L_x_3104:
[----:B------:R-:W-:Y:S01]  /*380e0*/  IMAD.MOV.U32 R7, RZ, RZ, R14 ;  /* 0x000000ffff077224 */ /* 0x000fe200078e000e */
[----:B------:R-:W-:Y:S06]  /*380f0*/  BRA `(.L_x_3105) ;  /* 0xffffff7800dc7947 */ /* 0x000fec000383ffff */
.L_x_2812:
[----:B------:R-:W-:Y:S01]  /*38100*/  BSSY B0, `(.L_x_3106) ;  /* 0x0000008000007945 */ /* 0x000fe20003800000 */
[----:B------:R-:W-:Y:S02]  /*38110*/  IMAD.MOV.U32 R13, RZ, RZ, R2 ;  /* 0x000000ffff0d7224 */ /* 0x000fe400078e0002 */
[----:B------:R-:W-:Y:S02]  /*38120*/  IMAD.MOV.U32 R12, RZ, RZ, 0x1 ;  /* 0x00000001ff0c7424 */ /* 0x000fe400078e00ff */
[----:B------:R-:W-:Y:S02]  /*38130*/  IMAD.MOV.U32 R11, RZ, RZ, RZ ;  /* 0x000000ffff0b7224 */ /* 0x000fe400078e00ff */
[----:B------:R-:W-:-:S07]  /*38140*/  IMAD.MOV.U32 R15, RZ, RZ, -0x1 ;  /* 0xffffffffff0f7424 */ /* 0x000fce00078e00ff */
[----:B0-----:R-:W-:Y:S05]  /*38150*/  WARPSYNC.COLLECTIVE R15, `(.L_x_3107) ;  /* 0x000000000f087348 */ /* 0x001fea0003c00000 */
[----:B------:R1:W2:Y:S02]  /*38160*/  SHFL.UP P6, R14, R13, R12, R11 ;  /* 0x0400000c0d0e7389 */ /* 0x0002a400000c000b */
[----:B012---:R-:W-:Y:S01]  /*38170*/  ENDCOLLECTIVE ;  /* 0x000000000000791b */ /* 0x007fe20003800000 */
.L_x_3107:
[----:B------:R-:W-:Y:S05]  /*38180*/  BSYNC B0 ;  /* 0x0000000000007941 */ /* 0x000fea0003800000 */
.L_x_3106:
        /* <DEDUP_REMOVED lines=10> */
.L_x_3108:
        /* <DEDUP_REMOVED lines=8> */
.L_x_3109:
        /* <DEDUP_REMOVED lines=8> */
.L_x_3110:
        /* <DEDUP_REMOVED lines=8> */
.L_x_3111:
        /* <DEDUP_REMOVED lines=9> */
.L_x_3112:
[----:B------:R-:W-:Y:S01]  /*38440*/  IMAD.MOV.U32 R7, RZ, RZ, R14 ;  /* 0x000000ffff077224 */ /* 0x000fe200078e000e */
[----:B------:R-:W-:Y:S06]  /*38450*/  BRA `(.L_x_3113) ;  /* 0xffffff7800b47947 */ /* 0x000fec000383ffff */
.L_x_2814:
[----:B------:R-:W-:Y:S01]  /*38460*/  BSSY B0, `(.L_x_3114) ;  /* 0x0000006000007945 */ /* 0x000fe20003800000 */
[----:B------:R-:W-:Y:S01]  /*38470*/  PLOP3.LUT P6, PT, P6, PT, PT, 0x8, 0x0 ;  /* 0x000000000000781c */ /* 0x000fe200037ce170 */
[----:B------:R-:W-:-:S12]  /*38480*/  IMAD.MOV.U32 R15, RZ, RZ, -0x1 ;  /* 0xffffffffff0f7424 */ /* 0x000fd800078e00ff */
[----:B01----:R-:W-:Y:S05]  /*38490*/  WARPSYNC.COLLECTIVE R15, `(.L_x_3115) ;  /* 0x000000000f087348 */ /* 0x003fea0003c00000 */
[----:B------:R-:W-:Y:S01]  /*384a0*/  VOTE.ANY R14, PT, P6 ;  /* 0x00000000000e7806 */ /* 0x000fe200030e0100 */
[----:B01----:R-:W-:Y:S06]  /*384b0*/  ENDCOLLECTIVE ;  /* 0x000000000000791b */ /* 0x003fec0003800000 */
.L_x_3115:
[----:B------:R-:W-:Y:S05]  /*384c0*/  BSYNC B0 ;  /* 0x0000000000007941 */ /* 0x000fea0003800000 */
.L_x_3114:
        /* <DEDUP_REMOVED lines=10> */
.L_x_3116:
[----:B------:R-:W-:Y:S01]  /*38570*/  MOV R13, R5 ;  /* 0x00000005000d7202 */ /* 0x000fe20000000f00 */
[----:B------:R-:W-:-:S07]  /*38580*/  IMAD.MOV.U32 R4, RZ, RZ, R14 ;  /* 0x000000ffff047224 */ /* 0x000fce00078e000e */
[----:B------:R-:W-:Y:S05]  /*38590*/  WARPSYNC.COLLECTIVE R15, `(.L_x_3117) ;  /* 0x000000000f087348 */ /* 0x000fea0003c00000 */
[----:B------:R0:W1:Y:S02]  /*385a0*/  SHFL.IDX P6, R14, R13, R12, R11 ;  /* 0x0000000c0d0e7389 */ /* 0x00006400000c000b */
[----:B01----:R-:W-:Y:S01]  /*385b0*/  ENDCOLLECTIVE ;  /* 0x000000000000791b */ /* 0x003fe20003800000 */
.L_x_3117:
[----:B------:R-:W-:Y:S02]  /*385c0*/  IMAD.MOV.U32 R5, RZ, RZ, R14 ;  /* 0x000000ffff057224 */ /* 0x000fe400078e000e */
[----:B------:R-:W-:-:S05]  /*385d0*/  IMAD.IADD R7, R0, 0x1, R16 ;  /* 0x0000000100077824 */ /* 0x000fca00078e0210 */
[----:B------:R0:W-:Y:S01]  /*385e0*/  STL [R1+0xc], R7 ;  /* 0x00000c0701007387 */ /* 0x0001e20000100800 */
[----:B------:R-:W-:Y:S05]  /*385f0*/  BRA `(.L_x_3118) ;  /* 0xffffff7800987947 */ /* 0x000fea000383ffff */
.L_x_2816:
[----:B------:R-:W-:Y:S01]  /*38600*/  BSSY B0, `(.L_x_3119) ;  /* 0x0000008000007945 */ /* 0x000fe20003800000 */
[----:B------:R-:W-:Y:S02]  /*38610*/  IMAD.MOV.U32 R13, RZ, RZ, R8 ;  /* 0x000000ffff0d7224 */ /* 0x000fe400078e0008 */
[----:B------:R-:W-:Y:S02]  /*38620*/  IMAD.MOV.U32 R12, RZ, RZ, R0 ;  /* 0x000000ffff0c7224 */ /* 0x000fe400078e0000 */
[----:B------:R-:W-:Y:S02]  /*38630*/  IMAD.MOV.U32 R11, RZ, RZ, 0x1f ;  /* 0x0000001fff0b7424 */ /* 0x000fe400078e00ff */
[----:B------:R-:W-:-:S07]  /*38640*/  IMAD.MOV.U32 R15, RZ, RZ, -0x1 ;  /* 0xffffffffff0f7424 */ /* 0x000fce00078e00ff */
[----:B0-----:R-:W-:Y:S05]  /*38650*/  WARPSYNC.COLLECTIVE R15, `(.L_x_3120) ;  /* 0x000000000f087348 */ /* 0x001fea0003c00000 */
[----:B------:R1:W2:Y:S02]  /*38660*/  SHFL.IDX P6, R14, R13, R12, R11 ;  /* 0x0000000c0d0e7389 */ /* 0x0002a400000c000b */
[----:B012---:R-:W-:Y:S01]  /*38670*/  ENDCOLLECTIVE ;  /* 0x000000000000791b */ /* 0x007fe20003800000 */
.L_x_3120:
[----:B------:R-:W-:Y:S05]  /*38680*/  BSYNC B0 ;  /* 0x0000000000007941 */ /* 0x000fea0003800000 */
.L_x_3119:
[----:B------:R-:W-:Y:S01]  /*38690*/  IMAD.MOV.U32 R0, RZ, RZ, R14 ;  /* 0x000000ffff007224 */ /* 0x000fe200078e000e */
[----:B------:R-:W-:Y:S06]  /*386a0*/  BRA `(.L_x_3121) ;  /* 0xffffff7800847947 */ /* 0x000fec000383ffff */
.L_x_2822:
[----:B0-----:R0:W1:Y:S02]  /*386b0*/  SYNCS.PHASECHK.TRANS64.TRYWAIT P0, [R0+URZ+0x38820], R3 ;  /* 0x03882003000075a7 */ /* 0x001064000800017f */
[----:B-1----:R-:W-:Y:S05]  /*386c0*/  @!P0 NANOSLEEP.SYNCS 0x989680 ;  /* 0x009896800000895d */ /* 0x002fea0003900000 */
[----:B------:R-:W1:Y:S02]  /*386d0*/  @!P0 SYNCS.PHASECHK.TRANS64 P0, [R0+URZ+0x38820], R3 ;  /* 0x03882003000085a7 */ /* 0x000e64000800007f */
[----:B-1----:R-:W-:Y:S05]  /*386e0*/  @!P0 BRA `(.L_x_2822) ;  /* 0xfffffffc00f08947 */ /* 0x002fea000383ffff */
[----:B------:R-:W-:Y:S05]  /*386f0*/  BRA `(.L_x_3122) ;  /* 0xffffff8400287947 */ /* 0x000fea000383ffff */
.L_x_2823:
        /* <DEDUP_REMOVED lines=11> */
.L_x_3124:
[----:B------:R-:W-:Y:S05]  /*387b0*/  BSYNC B0 ;  /* 0x0000000000007941 */ /* 0x000fea0003800000 */
.L_x_3123:
[----:B------:R-:W-:Y:S05]  /*387c0*/  BRA `(.L_x_3125) ;  /* 0xffffff8400107947 */ /* 0x000fea000383ffff */
.L_x_2824:
[----:B------:R-:W-:Y:S01]  /*387d0*/  BSSY B0, `(.L_x_3126) ;  /* 0x0000006000007945 */ /* 0x000fe20003800000 */
[----:B------:R-:W-:-:S07]  /*387e0*/  IMAD.MOV.U32 R15, RZ, RZ, -0x1 ;  /* 0xffffffffff0f7424 */ /* 0x000fce00078e00ff */
[----:B01----:R-:W-:Y:S05]  /*387f0*/  WARPSYNC.COLLECTIVE R15, `(.L_x_3127) ;  /* 0x000000000f0c7348 */ /* 0x003fea0003c00000 */
[----:B------:R-:W-:Y:S02]  /*38800*/  ELECT P6, UR62, PT ;  /* 0x00000000003e782f */ /* 0x000fe400038c0000 */
[----:B------:R-:W-:Y:S01]  /*38810*/  MOV R14, UR62 ;  /* 0x0000003e000e7c02 */ /* 0x000fe20008000f00 */
[----:B01----:R-:W-:Y:S10]  /*38820*/  ENDCOLLECTIVE ;  /* 0x000000000000791b */ /* 0x003ff40003800000 */
.L_x_3127:
[----:B------:R-:W-:Y:S05]  /*38830*/  BSYNC B0 ;  /* 0x0000000000007941 */ /* 0x000fea0003800000 */
.L_x_3126:
[----:B------:R-:W-:Y:S05]  /*38840*/  BRA `(.L_x_3128) ;  /* 0xffffff8400047947 */ /* 0x000fea000383ffff */
.L_x_2826:
[----:B0-----:R0:W1:Y:S02]  /*38850*/  SYNCS.PHASECHK.TRANS64.TRYWAIT P1, [R6+URZ], R5 ;  /* 0x00000005060075a7 */ /* 0x001064000802017f */
[----:B-1----:R-:W-:Y:S05]  /*38860*/  @!P1 NANOSLEEP.SYNCS 0x989680 ;  /* 0x009896800000995d */ /* 0x002fea0003900000 */
[----:B------:R-:W1:Y:S02]  /*38870*/  @!P1 SYNCS.PHASECHK.TRANS64 P1, [R6+URZ], R5 ;  /* 0x00000005060095a7 */ /* 0x000e64000802007f */
[----:B-1----:R-:W-:Y:S05]  /*38880*/  @!P1 BRA `(.L_x_2826) ;  /* 0xfffffffc00f09947 */ /* 0x002fea000383ffff */
[----:B------:R-:W-:Y:S05]  /*38890*/  BRA `(.L_x_3129) ;  /* 0xffffff8400407947 */ /* 0x000fea000383ffff */
.L_x_2827:
[----:B-1----:R1:W2:Y:S02]  /*388a0*/  SYNCS.PHASECHK.TRANS64.TRYWAIT P1, [R7+URZ], R2 ;  /* 0x00000002070075a7 */ /* 0x0022a4000802017f */
[----:B--2---:R-:W-:Y:S05]  /*388b0*/  @!P1 NANOSLEEP.SYNCS 0x989680 ;  /* 0x009896800000995d */ /* 0x004fea0003900000 */
[----:B------:R-:W2:Y:S02]  /*388c0*/  @!P1 SYNCS.PHASECHK.TRANS64 P1, [R7+URZ], R2 ;  /* 0x00000002070095a7 */ /* 0x000ea4000802007f */
[----:B--2---:R-:W-:Y:S05]  /*388d0*/  @!P1 BRA `(.L_x_2827) ;  /* 0xfffffffc00f09947 */ /* 0x004fea000383ffff */
[----:B------:R-:W-:Y:S05]  /*388e0*/  BRA `(.L_x_3130) ;  /* 0xffffff8400347947 */ /* 0x000fea000383ffff */
.L_x_2829:
[----:B--2---:R2:W3:Y:S02]  /*388f0*/  SYNCS.PHASECHK.TRANS64.TRYWAIT P1, [R4+URZ+0x38860], R5 ;  /* 0x03886005040075a7 */ /* 0x0044e4000802017f */
[----:B---3--:R-:W-:Y:S05]  /*38900*/  @!P1 NANOSLEEP.SYNCS 0x989680 ;  /* 0x009896800000995d */ /* 0x008fea0003900000 */
[----:B------:R-:W3:Y:S02]  /*38910*/  @!P1 SYNCS.PHASECHK.TRANS64 P1, [R4+URZ+0x38860], R5 ;  /* 0x03886005040095a7 */ /* 0x000ee4000802007f */
[----:B---3--:R-:W-:Y:S05]  /*38920*/  @!P1 BRA `(.L_x_2829) ;  /* 0xfffffffc00f09947 */ /* 0x008fea000383ffff */
[----:B------:R-:W-:Y:S05]  /*38930*/  BRA `(.L_x_3131) ;  /* 0xffffff8400387947 */ /* 0x000fea000383ffff */
.L_x_2831:
[----:B---3--:R3:W4:Y:S02]  /*38940*/  SYNCS.PHASECHK.TRANS64.TRYWAIT P1, [R3+URZ+0x38860], R2 ;  /* 0x03886002030075a7 */ /* 0x008724000802017f */
[----:B----4-:R-:W-:Y:S05]  /*38950*/  @!P1 NANOSLEEP.SYNCS 0x989680 ;  /* 0x009896800000995d */ /* 0x010fea0003900000 */
[----:B------:R-:W4:Y:S02]  /*38960*/  @!P1 SYNCS.PHASECHK.TRANS64 P1, [R3+URZ+0x38860], R2 ;  /* 0x03886002030095a7 */ /* 0x000f24000802007f */
[----:B----4-:R-:W-:Y:S05]  /*38970*/  @!P1 BRA `(.L_x_2831) ;  /* 0xfffffffc00f09947 */ /* 0x010fea000383ffff */
[----:B------:R-:W-:Y:S05]  /*38980*/  BRA `(.L_x_3132) ;  /* 0xffffff8400387947 */ /* 0x000fea000383ffff */
.L_x_2833:
[----:B----4-:R4:W0:Y:S02]  /*38990*/  SYNCS.PHASECHK.TRANS64.TRYWAIT P0, [R4+URZ+0x38880], R5 ;  /* 0x03888005040075a7 */ /* 0x010824000800017f */
[----:B0-----:R-:W-:Y:S05]  /*389a0*/  @!P0 NANOSLEEP.SYNCS 0x989680 ;  /* 0x009896800000895d */ /* 0x001fea0003900000 */
[----:B------:R-:W0:Y:S02]  /*389b0*/  @!P0 SYNCS.PHASECHK.TRANS64 P0, [R4+URZ+0x38880], R5 ;  /* 0x03888005040085a7 */ /* 0x000e24000800007f */
[----:B0-----:R-:W-:Y:S05]  /*389c0*/  @!P0 BRA `(.L_x_2833) ;  /* 0xfffffffc00f08947 */ /* 0x001fea000383ffff */
[----:B------:R-:W-:Y:S05]  /*389d0*/  BRA `(.L_x_2834) ;  /* 0xffffff8400347947 */ /* 0x000fea000383ffff */
.L_x_3133:
        /* <DEDUP_REMOVED lines=10> */
.L_x_13265:


//--------------------- .text._ZN7cutlass13device_kernelIN5flash11enable_sm90INS1_16FlashAttnFwdSm90INS1_25CollectiveMainloopFwdSm90ILi2EN4cute5tupleIJNS5_1CILi1EEES8_S8_EEENS6_IJNS7_ILi128EEENS7_ILi160EEENS7_ILi192EEEEEELi192ENS_12float_e4m3_tEfNS_4arch4Sm90ELb0ELb0ELb0ELb0ELb0ELb0ELb0ELb1ELb1ELb1ELb1ELb0EEENS1_21CollectiveEpilogueFwdINS6_IJSA_SC_SB_EEES9_NS_10bfloat16_tESG_Li256ELb0ELb1ELb1ELb1EEENS1_19SingleTileSchedulerILb0ELb1ELb1ELi128EEEEEEEEEvNT_6ParamsE --------------------------
	.section	.text._ZN7cutlass13device_kernelIN5flash11enable_sm90INS1_16FlashAttnFwdSm90INS1_25CollectiveMainloopFwdSm90ILi2EN4cute5tupleIJNS5_1CILi1EEES8_S8_EEENS6_IJNS7_ILi128EEENS7_ILi160EEENS7_ILi192EEEEEELi192ENS_12float_e4m3_tEfNS_4arch4Sm90ELb0ELb0ELb0ELb0ELb0ELb0ELb0ELb1ELb1ELb1ELb1ELb0EEENS1_21CollectiveEpilogueFwdINS6_IJSA_SC_SB_EEES9_NS_10bfloat16_tESG_Li256ELb0ELb1ELb1ELb1EEENS1_19SingleTileSchedulerILb0ELb1ELb1ELi128EEEEEEEEEvNT_6ParamsE,"ax",@progbits
	.align	128
.text._ZN7cutlass13device_kernelIN5flash11enable_sm90INS1_16FlashAttnFwdSm90INS1_25CollectiveMainloopFwdSm90ILi2EN4cute5tupleIJNS5_1CILi1EEES8_S8_EEENS6_IJNS7_ILi128EEENS7_ILi160EEENS7_ILi192EEEEEELi192ENS_12float_e4m3_tEfNS_4arch4Sm90ELb0ELb0ELb0ELb0ELb0ELb0ELb0ELb1ELb1ELb1ELb1ELb0EEENS1_21CollectiveEpilogueFwdINS6_IJSA_SC_SB_EEES9_NS_10bfloat16_tESG_Li256ELb0ELb1ELb1ELb1EEENS1_19SingleTileSchedulerILb0ELb1ELb1ELi128EEEEEEEEEvNT_6ParamsE:
        .type           _ZN7cutlass13device_kernelIN5flash11enable_sm90INS1_16FlashAttnFwdSm90INS1_25CollectiveMainloopFwdSm90ILi2EN4cute5tupleIJNS5_1CILi1EEES8_S8_EEENS6_IJNS7_ILi128EEENS7_ILi160EEENS7_ILi192EEEEEELi192ENS_12float_e4m3_tEfNS_4arch4Sm90ELb0ELb0ELb0ELb0ELb0ELb0ELb0ELb1ELb1ELb1ELb1ELb0EEENS1_21CollectiveEpilogueFwdINS6_IJSA_SC_SB_EEES9_NS_10bfloat16_tESG_Li256ELb0ELb1ELb1ELb1EEENS1_19SingleTileSchedulerILb0ELb1ELb1ELi128EEEEEEEEEvNT_6ParamsE,@function
        .size           _ZN7cutlass13device_kernelIN5flash11enable_sm90INS1_16FlashAttnFwdSm90INS1_25CollectiveMainloopFwdSm90ILi2EN4cute5tupleIJNS5_1CILi1EEES8_S8_EEENS6_IJNS7_ILi128EEENS7_ILi160EEENS7_ILi192EEEEEELi192ENS_12float_e4m3_tEfNS_4arch4Sm90ELb0ELb0ELb0ELb0ELb0ELb0ELb0ELb1ELb1ELb1ELb1ELb0EEENS1_21CollectiveEpilogueFwdINS6_IJSA_SC_SB_EEES9_NS_10bfloat16_tESG_Li256ELb0ELb1ELb1ELb1EEENS1_19SingleTileSchedulerILb0ELb1ELb1ELi128EEEEEEEEEvNT_6ParamsE,(.L_x_13266 - _ZN7cutlass13device_kernelIN5flash11enable_sm90INS1_16FlashAttnFwdSm90INS1_25CollectiveMainloopFwdSm90ILi2EN4cute5tupleIJNS5_1CILi1EEES8_S8_EEENS6_IJNS7_ILi128EEENS7_ILi160EEENS7_ILi192EEEEEELi192ENS_12float_e4m3_tEfNS_4arch4Sm90ELb0ELb0ELb0ELb0ELb0ELb0ELb0ELb1ELb1ELb1ELb1ELb0EEENS1_21CollectiveEpilogueFwdINS6_IJSA_SC_SB_EEES9_NS_10bfloat16_tESG_Li256ELb0ELb1ELb1ELb1EEENS1_19SingleTileSchedulerILb0ELb1ELb1ELi128EEEEEEEEEvNT_6ParamsE)
        .other          _ZN7cutlass13device_kernelIN5flash11enable_sm90INS1_16FlashAttnFwdSm90INS1_25CollectiveMainloopFwdSm90ILi2EN4cute5tupleIJNS5_1CILi1EEES8_S8_EEENS6_IJNS7_ILi128EEENS7_ILi160EEENS7_ILi192EEEEEELi192ENS_12float_e4m3_tEfNS_4arch4Sm90ELb0ELb0ELb0ELb0ELb0ELb0ELb0ELb1ELb1ELb1ELb1ELb0EEENS1_21CollectiveEpilogueFwdINS6_IJSA_SC_SB_EEES9_NS_10bfloat16_tESG_Li256ELb0ELb1ELb1ELb1EEENS1_19SingleTileSchedulerILb0ELb1ELb1ELi128EEEEEEEEEvNT_6ParamsE,@"STO_CUDA_ENTRY STV_DEFAULT"
_ZN7cutlass13device_kernelIN5flash11enable_sm90INS1_16FlashAttnFwdSm90INS1_25CollectiveMainloopFwdSm90ILi2EN4cute5tupleIJNS5_1CILi1EEES8_S8_EEENS6_IJNS7_ILi128EEENS7_ILi160EEENS7_ILi192EEEEEELi192ENS_12float_e4m3_tEfNS_4arch4Sm90ELb0ELb0ELb0ELb0ELb0ELb0ELb0ELb1ELb1ELb1ELb1ELb0EEENS1_21CollectiveEpilogueFwdINS6_IJSA_SC_SB_EEES9_NS_10bfloat16_tESG_Li256ELb0ELb1ELb1ELb1EEENS1_19SingleTileSchedulerILb0ELb1ELb1ELi128EEEEEEEEEvNT_6ParamsE:
        /* <DEDUP_REMOVED lines=17> */
.L_x_3135:
[----:B------:R-:W-:Y:S05]  /*0110*/  BSYNC B0 ;  /* 0x0000000000007941 */ /* 0x000fea0003800000 */
.L_x_3134:
        /* <DEDUP_REMOVED lines=40> */
.L_x_3136:
        /* <DEDUP_REMOVED lines=22> */
.L_x_3137:
        /* <DEDUP_REMOVED lines=18> */
.L_x_3138:
        /* <DEDUP_REMOVED lines=22> */
.L_x_3139:
        /* <DEDUP_REMOVED lines=22> */
.L_x_3140:
        /* <DEDUP_REMOVED lines=9> */
.L_x_3143:
        /* <DEDUP_REMOVED lines=65> */
[----:B0-----:R-:W-:-:S04]  /*0d80*/  IMAD R19, R19, R6, RZ ;  /* 0x0000000613137224 */ /* 0x001fc800078e02ff */
[C---:B------:R-:W-:Y:S01]  /*0d90*/  VIADD R2, R19.reuse, 0x9f ;  /* 0x0000009f13027836 */ /* 0x040fe20000000000 */
[----:B------:R-:W-:-:S03]  /*0da0*/  ISETP.GE.AND P0, PT, R19, 0x1, PT ;  /* 0x000000011300780c */ /* 0x000fc60003f06270 */
[----:B------:R-:W-:-:S05]  /*0db0*/  IMAD.HI R2, R2, 0x66666667, RZ ;  /* 0x6666666702027827 */ /* 0x000fca00078e02ff */
[----:B------:R-:W-:Y:S02]  /*0dc0*/  SHF.R.U32.HI R3, RZ, 0x1f, R2 ;  /* 0x0000001fff037819 */ /* 0x000fe40000011602 */
[----:B------:R-:W-:Y:S02]  /*0dd0*/  LOP3.LUT R17, R24, 0xffff, RZ, 0xc0, !PT ;  /* 0x0000ffff18117812 */ /* 0x000fe400078ec0ff */
[----:B------:R-:W-:Y:S01]  /*0de0*/  LEA.HI.SX32 R22, R2, R3, 0x1a ;  /* 0x0000000302167211 */ /* 0x000fe200078fd2ff */
[----:B------:R-:W-:Y:S01]  /*0df0*/  IMAD.MOV.U32 R2, RZ, RZ, RZ ;  /* 0x000000ffff027224 */ /* 0x000fe200078e00ff */
        /* <DEDUP_REMOVED lines=31> */
.L_x_3145:
        /* <DEDUP_REMOVED lines=32> */
[----:B------:R-:W-:-:S02]  /*11f0*/  CS2R R120, SRZ ;  /* 0x0000000000787805 */ /* 0x000fc4000001ff00 */
[----:B------:R-:W-:Y:S02]  /*1200*/  CS2R R64, SRZ ;  /* 0x0000000000407805 */ /* 0x000fe4000001ff00 */
        /* <DEDUP_REMOVED lines=65> */
.L_x_3147:
[----:B------:R-:W2:Y:S01]  /*1620*/  LDL.LU R20, [R1+0x14] ;  /* 0x0000140001147983 */ /* 0x000ea20000300800 */
[----:B------:R-:W-:-:S04]  /*1630*/  SHF.L.U32 R3, RZ, 0x1f, RZ ;  /* 0x0000001fff037819 */ /* 0x000fc800000006ff */
[----:B------:R-:W0:Y:S01]  /*1640*/  SYNCS.PHASECHK.TRANS64.TRYWAIT P1, [UR40+0x33400], R3 ;  /* 0x03340003ff0075a7 */ /* 0x000e220008020168 */
[----:B--2---:R-:W-:-:S04]  /*1650*/  LOP3.LUT R0, R20, 0x1, RZ, 0xfc, !PT ;  /* 0x0000000114007812 */ /* 0x004fc800078efcff */
[----:B------:R-:W-:Y:S01]  /*1660*/  ISETP.NE.AND P0, PT, R0, 0x3, PT ;  /* 0x000000030000780c */ /* 0x000fe20003f05270 */
[----:B0-----:R-:W-:-:S12]  /*1670*/  @!P1 BRA `(.L_x_3148) ;  /* 0x000000e800009947 */ /* 0x001fd80003800000 */
.L_x_3233:
[----:B------:R-:W-:Y:S05]  /*1680*/  @!P0 BRA `(.L_x_3149) ;  /* 0x0000000000048947 */ /* 0x000fea0003800000 */
[----:B------:R-:W-:Y:S01]  /*1690*/  BPT.TRAP 0x1 ;  /* 0x000000040000795c */ /* 0x000fe20000300000 */
.L_x_3149:
[----:B------:R1:W2:Y:S01]  /*16a0*/  SYNCS.PHASECHK.TRANS64.TRYWAIT P2, [UR40+0x33430], R3 ;  /* 0x03343003ff0075a7 */ /* 0x0002a20008040168 */
[----:B------:R-:W-:Y:S05]  /*16b0*/  @!P0 BRA `(.L_x_3150) ;  /* 0x0000000000048947 */ /* 0x000fea0003800000 */
[----:B------:R-:W-:Y:S01]  /*16c0*/  BPT.TRAP 0x1 ;  /* 0x000000040000795c */ /* 0x000fe20000300000 */
.L_x_3150:
[----:B0-----:R-:W0:Y:S01]  /*16d0*/  S2R R0, SR_TID.X ;  /* 0x0000000000007919 */ /* 0x001e220000002100 */
[----:B------:R-:W-:Y:S01]  /*16e0*/  IMAD.U32 R4, RZ, RZ, UR42 ;  /* 0x0000002aff047e24 */ /* 0x000fe2000f8e00ff */
[----:B0-----:R-:W-:-:S04]  /*16f0*/  LOP3.LUT R0, R0, 0x7f, RZ, 0xc0, !PT ;  /* 0x0000007f00007812 */ /* 0x001fc800078ec0ff */
[----:B------:R-:W-:Y:S01]  /*1700*/  ISETP.NE.AND P1, PT, R0, RZ, PT ;  /* 0x000000ff0000720c */ /* 0x000fe20003f25270 */
[----:B--2---:R-:W-:-:S12]  /*1710*/  @P2 BRA `(.L_x_3151) ;  /* 0x0000000000082947 */ /* 0x004fd80003800000 */
[----:B------:R-:W0:Y:S02]  /*1720*/  SYNCS.PHASECHK.TRANS64.TRYWAIT P2, [UR40+0x33430], R3 ;  /* 0x03343003ff0075a7 */ /* 0x000e240008040168 */
[----:B0-----:R-:W-:Y:S05]  /*1730*/  @!P2 BRA `(.L_x_3152) ;  /* 0x000000e400e8a947 */ /* 0x001fea0003800000 */
.L_x_3151:
[----:B------:R-:W-:Y:S05]  /*1740*/  WARPSYNC.ALL ;  /* 0x0000000000007948 */ /* 0x000fea0003800000 */
[----:B0-----:R-:W-:Y:S01]  /*1750*/  IMAD.MOV.U32 R0, RZ, RZ, RZ ;  /* 0x000000ffff007224 */ /* 0x001fe200078e00ff */
[----:B------:R-:W-:Y:S01]  /*1760*/  LOP3.LUT R4, R4, 0x10000, RZ, 0xfc, !PT ;  /* 0x0001000004047812 */ /* 0x000fe200078efcff */
[----:B------:R-:W-:Y:S02]  /*1770*/  IMAD.MOV.U32 R25, RZ, RZ, RZ ;  /* 0x000000ffff197224 */ /* 0x000fe400078e00ff */
[----:B------:R-:W-:Y:S01]  /*1780*/  IMAD.MOV.U32 R5, RZ, RZ, -0x7fffffe0 ;  /* 0x80000020ff057424 */ /* 0x000fe200078e00ff */
[----:B------:R-:W-:Y:S01]  /*1790*/  UIADD3 UR4, UR40, 0x24200, URZ ;  /* 0x0002420028047890 */ /* 0x000fe2000fffe03f */
[----:B------:R-:W-:Y:S01]  /*17a0*/  R2UR UR8, R4 ;  /* 0x00000000040872ca */ /* 0x000fe200000e0000 */
[----:B------:R-:W-:-:S02]  /*17b0*/  WARPGROUP.ARRIVE ;  /* 0x00000000000079c5 */ /* 0x000fc40000000000 */
[C---:B------:R-:W-:Y:S01]  /*17c0*/  R2UR UR9, R5.reuse ;  /* 0x00000000050972ca */ /* 0x040fe200000e0000 */
[----:B------:R-:W-:Y:S01]  /*17d0*/  USHF.R.U32.HI UR4, URZ, 0x4, UR4 ;  /* 0x000000043f047899 */ /* 0x000fe20008011604 */
[C---:B------:R-:W-:Y:S01]  /*17e0*/  R2UR UR16, R4.reuse ;  /* 0x00000000041072ca */ /* 0x040fe200000e0000 */
[----:B------:R-:W-:Y:S01]  /*17f0*/  UMOV UR11, 0x80000020 ;  /* 0x80000020000b7882 */ /* 0x000fe20000000000 */
[C---:B------:R-:W-:Y:S01]  /*1800*/  R2UR UR17, R5.reuse ;  /* 0x00000000051172ca */ /* 0x040fe200000e0000 */
[----:B------:R-:W-:Y:S01]  /*1810*/  ULOP3.LUT UR4, UR4, 0x3fff, URZ, 0xc0, !UPT ;  /* 0x00003fff04047892 */ /* 0x000fe2000f8ec03f */
[C---:B------:R-:W-:Y:S01]  /*1820*/  R2UR UR20, R4.reuse ;  /* 0x00000000041472ca */ /* 0x040fe200000e0000 */
[----:B------:R-:W-:Y:S01]  /*1830*/  UMOV UR19, 0x80000020 ;  /* 0x8000002000137882 */ /* 0x000fe20000000000 */
[C---:B------:R-:W-:Y:S01]  /*1840*/  R2UR UR21, R5.reuse ;  /* 0x00000000051572ca */ /* 0x040fe200000e0000 */
[----:B------:R-:W-:Y:S01]  /*1850*/  ULOP3.LUT UR42, UR4, 0x10000, URZ, 0xfc, !UPT ;  /* 0x00010000042a7892 */ /* 0x000fe2000f8efc3f */
[----:B------:R-:W-:Y:S01]  /*1860*/  R2UR UR12, R4 ;  /* 0x00000000040c72ca */ /* 0x000fe200000e0000 */
[----:B------:R-:W-:Y:S01]  /*1870*/  UMOV UR23, 0x80000020 ;  /* 0x8000002000177882 */ /* 0x000fe20000000000 */
[C---:B------:R-:W-:Y:S01]  /*1880*/  R2UR UR13, R5.reuse ;  /* 0x00000000050d72ca */ /* 0x040fe200000e0000 */
[----:B------:R-:W-:Y:S01]  /*1890*/  UIADD3 UR4, UR42, 0x80, URZ ;  /* 0x000000802a047890 */ /* 0x000fe2000fffe03f */
[----:B------:R-:W-:Y:S01]  /*18a0*/  LOP3.LUT R24, R24, 0xffffff80, RZ, 0xc0, !PT ;  /* 0xffffff8018187812 */ /* 0x000fe200078ec0ff */
[----:B------:R-:W-:Y:S01]  /*18b0*/  UIADD3 UR6, UR42, 0x100, URZ ;  /* 0x000001002a067890 */ /* 0x000fe2000fffe03f */
[----:B------:R-:W-:Y:S01]  /*18c0*/  IMAD.MOV.U32 R6, RZ, RZ, -0x2 ;  /* 0xfffffffeff067424 */ /* 0x000fe200078e00ff */
[----:B------:R-:W-:Y:S01]  /*18d0*/  UMOV UR10, UR42 ;  /* 0x0000002a000a7c82 */ /* 0x000fe20008000000 */
[----:B------:R-:W-:Y:S01]  /*18e0*/  UMOV UR15, 0x80000020 ;  /* 0x80000020000f7882 */ /* 0x000fe20000000000 */
[----:B------:R-:W-:Y:S01]  /*18f0*/  QGMMA.64x32x32.F32.E4M3.E4M3 R92, gdesc[UR8], RZ, !UPT, gsb0 ;  /* 0x00600000085c79f3 */ /* 0x000fe2000c0008ff */
[C---:B------:R-:W-:Y:S01]  /*1900*/  R2UR UR8, R4.reuse ;  /* 0x00000000040872ca */ /* 0x040fe200000e0000 */
[----:B------:R-:W-:Y:S01]  /*1910*/  UMOV UR10, UR4 ;  /* 0x00000004000a7c82 */ /* 0x000fe20008000000 */
[----:B------:R-:W-:Y:S01]  /*1920*/  R2UR UR9, R5 ;  /* 0x00000000050972ca */ /* 0x000fe200000e0000 */
[----:B------:R-:W-:Y:S01]  /*1930*/  UMOV UR11, 0x80000020 ;  /* 0x80000020000b7882 */ /* 0x000fe20000000000 */
[----:B------:R-:W-:Y:S01]  /*1940*/  UMOV UR18, UR6 ;  /* 0x0000000600127c82 */ /* 0x000fe20008000000 */
[----:B------:R-:W-:Y:S01]  /*1950*/  R2UR UR4, R4 ;  /* 0x00000000040472ca */ /* 0x000fe200000e0000 */
[----:B------:R-:W-:Y:S01]  /*1960*/  UIADD3 UR26, UR42, 0x2, URZ ;  /* 0x000000022a1a7890 */ /* 0x000fe2000fffe03f */
[----:B------:R-:W-:Y:S01]  /*1970*/  IMAD.IADD R24, R23, 0x1, -R24 ;  /* 0x0000000117187824 */ /* 0x000fe200078e0a18 */
[----:B------:R-:W-:Y:S01]  /*1980*/  UMOV UR25, 0x80000020 ;  /* 0x8000002000197882 */ /* 0x000fe20000000000 */
[----:B------:R-:W-:Y:S01]  /*1990*/  UMOV UR27, 0x80000020 ;  /* 0x80000020001b7882 */ /* 0x000fe20000000000 */
[----:B------:R-:W-:Y:S01]  /*19a0*/  UIADD3 UR5, UR42, 0x182, URZ ;  /* 0x000001822a057890 */ /* 0x000fe2000fffe03f */
[----:B------:R-:W-:Y:S01]  /*19b0*/  P2R R26, PR, RZ, 0x2 ;  /* 0x00000002ff1a7803 */ /* 0x000fe20000000000 */
[----:B------:R-:W-:Y:S01]  /*19c0*/  UIADD3 UR6, UR42, 0x202, URZ ;  /* 0x000002022a067890 */ /* 0x000fe2000fffe03f */
[----:B-1----:R-:W-:Y:S01]  /*19d0*/  SHF.R.S32.HI R3, RZ, 0x1f, R24 ;  /* 0x0000001fff037819 */ /* 0x002fe20000011418 */
        /* <DEDUP_REMOVED lines=10> */
[----:B------:R-:W-:Y:S01]  /*1a80*/  UIADD3 UR34, UR42, 0x282, URZ ;  /* 0x000002822a227890 */ /* 0x000fe2000fffe03f */
[----:B------:R-:W-:Y:S01]  /*1a90*/  IMAD.MOV.U32 R110, RZ, RZ, R25 ;  /* 0x000000ffff6e7224 */ /* 0x000fe200078e0019 */
[----:B------:R-:W-:Y:S01]  /*1aa0*/  UMOV UR33, 0x80000020 ;  /* 0x8000002000217882 */ /* 0x000fe20000000000 */
[----:B------:R-:W-:Y:S01]  /*1ab0*/  UMOV UR35, 0x80000020 ;  /* 0x8000002000237882 */ /* 0x000fe20000000000 */
[----:B------:R-:W-:Y:S01]  /*1ac0*/  UIADD3 UR44, UR4, 0x400, URZ ;  /* 0x00000400042c7890 */ /* 0x000fe2000fffe03f */
[----:B------:R-:W-:Y:S01]  /*1ad0*/  IMAD.IADD R3, R24, 0x1, -R3 ;  /* 0x0000000118037824 */ /* 0x000fe200078e0a03 */
[----:B------:R-:W-:Y:S01]  /*1ae0*/  UIADD3 UR46, UR42, 0x500, URZ ;  /* 0x000005002a2e7890 */ /* 0x000fe2000fffe03f */
[--C-:B------:R-:W-:Y:S01]  /*1af0*/  IMAD.MOV.U32 R112, RZ, RZ, R25.reuse ;  /* 0x000000ffff707224 */ /* 0x100fe200078e0019 */
[----:B------:R-:W-:Y:S01]  /*1b00*/  UMOV UR45, 0x80000020 ;  /* 0x80000020002d7882 */ /* 0x000fe20000000000 */
[----:B------:R-:W-:Y:S01]  /*1b10*/  UMOV UR47, 0x80000020 ;  /* 0x80000020002f7882 */ /* 0x000fe20000000000 */
[----:B------:R-:W-:Y:S01]  /*1b20*/  UIADD3 UR48, UR4, 0x402, URZ ;  /* 0x0000040204307890 */ /* 0x000fe2000fffe03f */
[----:B------:R-:W-:Y:S01]  /*1b30*/  IMAD R6, R3, R6, 0xa0 ;  /* 0x000000a003067424 */ /* 0x000fe200078e0206 */
[----:B------:R-:W-:Y:S01]  /*1b40*/  UIADD3 UR4, UR42, 0x680, URZ ;  /* 0x000006802a047890 */ /* 0x000fe2000fffe03f */
[----:B------:R-:W-:Y:S01]  /*1b50*/  IMAD.MOV.U32 R114, RZ, RZ, R25 ;  /* 0x000000ffff727224 */ /* 0x000fe200078e0019 */
[----:B------:R-:W-:Y:S01]  /*1b60*/  UIADD3 UR50, UR42, 0x502, URZ ;  /* 0x000005022a327890 */ /* 0x000fe2000fffe03f */
[----:B------:R-:W-:Y:S01]  /*1b70*/  IMAD.IADD R19, R6, 0x1, R19 ;  /* 0x0000000106137824 */ /* 0x000fe200078e0213 */
[----:B------:R-:W-:Y:S01]  /*1b80*/  UMOV UR49, 0x80000020 ;  /* 0x8000002000317882 */ /* 0x000fe20000000000 */
[----:B------:R-:W-:Y:S01]  /*1b90*/  UMOV UR51, 0x80000020 ;  /* 0x8000002000337882 */ /* 0x000fe20000000000 */
[----:B------:R-:W-:Y:S01]  /*1ba0*/  UMOV UR7, 0x80000020 ;  /* 0x8000002000077882 */ /* 0x000fe20000000000 */
[----:B------:R-:W-:-:S02]  /*1bb0*/  IMAD R6, R22, -0xa0, R19 ;  /* 0xffffff6016067824 */ /* 0x000fc400078e0213 */
[----:B------:R-:W-:Y:S02]  /*1bc0*/  VIADD R22, R22, 0xfffffffe ;  /* 0xfffffffe16167836 */ /* 0x000fe40000000000 */
[--C-:B------:R-:W-:Y:S01]  /*1bd0*/  IMAD.MOV.U32 R116, RZ, RZ, R25.reuse ;  /* 0x000000ffff747224 */ /* 0x100fe200078e0019 */
[C---:B------:R-:W-:Y:S01]  /*1be0*/  ISETP.GT.AND P3, PT, R6.reuse, RZ, PT ;  /* 0x000000ff0600720c */ /* 0x040fe20003f64270 */
[----:B------:R-:W-:Y:S01]  /*1bf0*/  IMAD.MOV.U32 R118, RZ, RZ, R25 ;  /* 0x000000ffff767224 */ /* 0x000fe200078e0019 */
[C---:B------:R-:W-:Y:S02]  /*1c00*/  ISETP.GT.AND P6, PT, R6.reuse, 0x1, PT ;  /* 0x000000010600780c */ /* 0x040fe40003fc4270 */
[C---:B------:R-:W-:Y:S02]  /*1c10*/  ISETP.GT.AND P5, PT, R6.reuse, 0x8, PT ;  /* 0x000000080600780c */ /* 0x040fe40003fa4270 */
[C---:B------:R-:W-:Y:S02]  /*1c20*/  ISETP.GT.AND P2, PT, R6.reuse, 0x9, PT ;  /* 0x000000090600780c */ /* 0x040fe40003f44270 */
[----:B------:R-:W-:-:S02]  /*1c30*/  ISETP.GT.AND P4, PT, R6, 0x10, PT ;  /* 0x000000100600780c */ /* 0x000fc40003f84270 */
[C---:B------:R-:W-:Y:S01]  /*1c40*/  ISETP.GT.AND P1, PT, R6.reuse, 0x79, PT ;  /* 0x000000790600780c */ /* 0x040fe20003f24270 */
[----:B------:R-:W-:Y:S02]  /*1c50*/  WARPGROUP.DEPBAR.LE gsb0, 0x0 ;  /* 0x00008000000079c5 */ /* 0x000fe40000010000 */
[----:B------:R-:W-:Y:S01]  /*1c60*/  WARPGROUP.ARRIVE ;  /* 0x00000000000079c5 */ /* 0x000fe20000000000 */
[----:B------:R-:W-:-:S05]  /*1c70*/  ISETP.GT.AND P0, PT, R6, 0x80, PT ;  /* 0x000000800600780c */ /* 0x000fca0003f04270 */
[----:B------:R-:W-:Y:S01]  /*1c80*/  QGMMA.64x32x32.F32.E4M3.E4M3 R76, gdesc[UR8], RZ, !UPT, gsb0 ;  /* 0x00600000084c79f3 */ /* 0x000fe2000c0008ff */
[----:B------:R-:W-:Y:S02]  /*1c90*/  UIADD3 UR8, UR42, 0x180, URZ ;  /* 0x000001802a087890 */ /* 0x000fe4000fffe03f */
[----:B------:R-:W-:Y:S01]  /*1ca0*/  UIADD3 UR10, UR42, 0x200, URZ ;  /* 0x000002002a0a7890 */ /* 0x000fe2000fffe03f */
[----:B------:R-:W-:Y:S01]  /*1cb0*/  UMOV UR9, UR49 ;  /* 0x0000003100097c82 */ /* 0x000fe20008000000 */
[----:B------:R-:W-:-:S03]  /*1cc0*/  UMOV UR11, 0x80000020 ;  /* 0x80000020000b7882 */ /* 0x000fc60000000000 */
[----:B------:R-:W-:Y:S01]  /*1cd0*/  UMOV UR22, UR8 ;  /* 0x0000000800167c82 */ /* 0x000fe20008000000 */
[----:B------:R-:W-:Y:S01]  /*1ce0*/  UMOV UR8, UR48 ;  /* 0x0000003000087c82 */ /* 0x000fe20008000000 */
[----:B------:R-:W-:Y:S01]  /*1cf0*/  UMOV UR14, UR10 ;  /* 0x0000000a000e7c82 */ /* 0x000fe20008000000 */
[----:B------:R-:W-:Y:S01]  /*1d00*/  UIADD3 UR10, UR42, 0x602, URZ ;  /* 0x000006022a0a7890 */ /* 0x000fe2000fffe03f */
[----:B------:R-:W-:Y:S02]  /*1d10*/  WARPGROUP.DEPBAR.LE gsb0, 0x0 ;  /* 0x00008000000079c5 */ /* 0x000fe40000010000 */
[----:B------:R-:W-:-:S06]  /*1d20*/  WARPGROUP.ARRIVE ;  /* 0x00000000000079c5 */ /* 0x000fcc0000000000 */
[----:B------:R-:W-:Y:S03]  /*1d30*/  QGMMA.64x32x32.F32.E4M3.E4M3 R60, gdesc[UR16], RZ, !UPT, gsb0 ;  /* 0x00600000103c79f3 */ /* 0x000fe6000c0008ff */
        /* <DEDUP_REMOVED lines=8> */
[----:B------:R-:W-:Y:S01]  /*1dc0*/  QGMMA.64x32x32.F32.E4M3.E4M3 R92, gdesc[UR24], R92, gsb0 ;  /* 0x00600000185c79f3 */ /* 0x000fe2000800085c */
[----:B------:R-:W-:Y:S01]  /*1dd0*/  UIADD3 UR26, UR42, 0x82, URZ ;  /* 0x000000822a1a7890 */ /* 0x000fe2000fffe03f */
[----:B------:R-:W-:Y:S01]  /*1de0*/  UMOV UR27, 0x80000020 ;  /* 0x80000020001b7882 */ /* 0x000fe20000000000 */
        /* <DEDUP_REMOVED lines=8> */
[----:B------:R-:W-:Y:S01]  /*1e70*/  UMOV UR26, UR5 ;  /* 0x00000005001a7c82 */ /* 0x000fe20008000000 */
[----:B------:R-:W-:Y:S01]  /*1e80*/  UMOV UR27, 0x80000020 ;  /* 0x80000020001b7882 */ /* 0x000fe20000000000 */
[----:B------:R-:W-:Y:S01]  /*1e90*/  UIADD3 UR5, UR42, 0x400, URZ ;  /* 0x000004002a057890 */ /* 0x000fe2000fffe03f */
        /* <DEDUP_REMOVED lines=8> */
[----:B------:R-:W-:Y:S03]  /*1f20*/  QGMMA.64x32x32.F32.E4M3.E4M3 R28, gdesc[UR24], R28, gsb0 ;  /* 0x00600000181c79f3 */ /* 0x000fe6000800081c */
        /* <DEDUP_REMOVED lines=65> */
[----:B------:R-:W-:Y:S01]  /*2340*/  UMOV UR4, UR48 ;  /* 0x0000003000047c82 */ /* 0x000fe20008000000 */
        /* <DEDUP_REMOVED lines=15> */
[----:B------:R-:W-:Y:S01]  /*2440*/  WARPGROUP.ARRIVE ;  /* 0x00000000000079c5 */ /* 0x000fe20000000000 */
[----:B------:R-:W-:Y:S01]  /*2450*/  FSEL R9, R94, -INF , P3 ;  /* 0xff8000005e097808 */ /* 0x000fe20001800000 */
[--C-:B------:R-:W-:Y:S01]  /*2460*/  IMAD.MOV.U32 R94, RZ, RZ, R25.reuse ;  /* 0x000000ffff5e7224 */ /* 0x100fe200078e0019 */
[----:B------:R-:W-:Y:S02]  /*2470*/  FSEL R95, R95, -INF , P6 ;  /* 0xff8000005f5f7808 */ /* 0x000fe40003000000 */
[----:B------:R-:W-:Y:S01]  /*2480*/  FSEL R109, R98, -INF , P5 ;  /* 0xff800000626d7808 */ /* 0x000fe20002800000 */
[----:B------:R-:W-:Y:S01]  /*2490*/  QGMMA.64x32x32.F32.E4M3.E4M3 R76, gdesc[UR48], R76, gsb0 ;  /* 0x00600000304c79f3 */ /* 0x000fe2000800084c */
[----:B------:R-:W-:Y:S01]  /*24a0*/  FMNMX.FTZ R8, R9, R95, !PT ;  /* 0x0000005f09087209 */ /* 0x000fe20007810000 */
[----:B------:R-:W-:Y:S01]  /*24b0*/  UIADD3 UR50, UR42, 0x702, URZ ;  /* 0x000007022a327890 */ /* 0x000fe2000fffe03f */
[----:B------:R-:W-:Y:S01]  /*24c0*/  FSEL R99, R99, -INF , P2 ;  /* 0xff80000063637808 */ /* 0x000fe20001000000 */
[----:B------:R-:W-:Y:S01]  /*24d0*/  UMOV UR51, 0x80000020 ;  /* 0x8000002000337882 */ /* 0x000fe20000000000 */
[----:B------:R-:W-:Y:S01]  /*24e0*/  FMNMX.FTZ R8, R109, R8, !PT ;  /* 0x000000086d087209 */ /* 0x000fe20007810000 */
[--C-:B------:R-:W-:Y:S01]  /*24f0*/  IMAD.MOV.U32 R98, RZ, RZ, R25.reuse ;  /* 0x000000ffff627224 */ /* 0x100fe200078e0019 */
[----:B------:R-:W-:Y:S01]  /*2500*/  FSEL R7, R92, -INF , P3 ;  /* 0xff8000005c077808 */ /* 0x000fe20001800000 */
[----:B------:R-:W-:Y:S01]  /*2510*/  IMAD.MOV.U32 R92, RZ, RZ, R25 ;  /* 0x000000ffff5c7224 */ /* 0x000fe200078e0019 */
[----:B------:R-:W-:-:S02]  /*2520*/  ISETP.GT.AND P3, PT, R6, 0x11, PT ;  /* 0x000000110600780c */ /* 0x000fc40003f64270 */
[----:B------:R-:W-:Y:S01]  /*2530*/  FSEL R111, R102, -INF , P4 ;  /* 0xff800000666f7808 */ /* 0x000fe20002000000 */
[----:B------:R-:W-:Y:S01]  /*2540*/  IMAD.MOV.U32 R102, RZ, RZ, R25 ;  /* 0x000000ffff667224 */ /* 0x000fe200078e0019 */
[----:B------:R-:W-:Y:S02]  /*2550*/  FMNMX.FTZ R8, R99, R8, !PT ;  /* 0x0000000863087209 */ /* 0x000fe40007810000 */
[----:B------:R-:W-:Y:S02]  /*2560*/  FSEL R93, R93, -INF , P6 ;  /* 0xff8000005d5d7808 */ /* 0x000fe40003000000 */
[----:B------:R-:W-:Y:S02]  /*2570*/  ISETP.GT.AND P6, PT, R6, 0x18, PT ;  /* 0x000000180600780c */ /* 0x000fe40003fc4270 */
[----:B------:R-:W-:Y:S02]  /*2580*/  FSEL R103, R103, -INF , P3 ;  /* 0xff80000067677808 */ /* 0x000fe40001800000 */
[----:B------:R-:W-:-:S02]  /*2590*/  FMNMX.FTZ R8, R111, R8, !PT ;  /* 0x000000086f087209 */ /* 0x000fc40007810000 */
[----:B------:R-:W-:Y:S01]  /*25a0*/  FSEL R11, R96, -INF , P5 ;  /* 0xff800000600b7808 */ /* 0x000fe20002800000 */
[--C-:B------:R-:W-:Y:S01]  /*25b0*/  IMAD.MOV.U32 R96, RZ, RZ, R25.reuse ;  /* 0x000000ffff607224 */ /* 0x100fe200078e0019 */
[----:B------:R-:W-:Y:S02]  /*25c0*/  ISETP.GT.AND P5, PT, R6, 0x19, PT ;  /* 0x000000190600780c */ /* 0x000fe40003fa4270 */
[----:B------:R-:W-:Y:S01]  /*25d0*/  FSEL R113, R106, -INF , P6 ;  /* 0xff8000006a717808 */ /* 0x000fe20003000000 */
[--C-:B------:R-:W-:Y:S01]  /*25e0*/  IMAD.MOV.U32 R106, RZ, RZ, R25.reuse ;  /* 0x000000ffff6a7224 */ /* 0x100fe200078e0019 */
[----:B------:R-:W-:Y:S02]  /*25f0*/  FMNMX.FTZ R8, R103, R8, !PT ;  /* 0x0000000867087209 */ /* 0x000fe40007810000 */
[----:B------:R-:W-:Y:S01]  /*2600*/  FSEL R13, R100, -INF , P4 ;  /* 0xff800000640d7808 */ /* 0x000fe20002000000 */
[----:B------:R-:W-:Y:S01]  /*2610*/  IMAD.MOV.U32 R100, RZ, RZ, R25 ;  /* 0x000000ffff647224 */ /* 0x000fe200078e0019 */
[----:B------:R-:W-:-:S02]  /*2620*/  FSEL R107, R107, -INF , P5 ;  /* 0xff8000006b6b7808 */ /* 0x000fc40002800000 */
[C---:B------:R-:W-:Y:S02]  /*2630*/  ISETP.GT.AND P4, PT, R6.reuse, 0x20, PT ;  /* 0x000000200600780c */ /* 0x040fe40003f84270 */
[----:B------:R-:W-:Y:S02]  /*2640*/  FMNMX.FTZ R8, R113, R8, !PT ;  /* 0x0000000871087209 */ /* 0x000fe40007810000 */
[----:B------:R-:W-:Y:S02]  /*2650*/  FSEL R101, R101, -INF , P3 ;  /* 0xff80000065657808 */ /* 0x000fe40001800000 */
[----:B------:R-:W-:Y:S02]  /*2660*/  ISETP.GT.AND P3, PT, R6, 0x21, PT ;  /* 0x000000210600780c */ /* 0x000fe40003f64270 */
[----:B------:R-:W-:Y:S02]  /*2670*/  FMNMX.FTZ R8, R107, R8, !PT ;  /* 0x000000086b087209 */ /* 0x000fe40007810000 */
[----:B------:R-:W-:-:S02]  /*2680*/  FSEL R97, R97, -INF , P2 ;  /* 0xff80000061617808 */ /* 0x000fc40001000000 */
[----:B------:R-:W-:Y:S02]  /*2690*/  ISETP.GT.AND P2, PT, R6, 0x28, PT ;  /* 0x000000280600780c */ /* 0x000fe40003f44270 */
[----:B------:R-:W-:Y:S01]  /*26a0*/  FSEL R15, R104, -INF , P6 ;  /* 0xff800000680f7808 */ /* 0x000fe20003000000 */
[----:B------:R-:W-:Y:S01]  /*26b0*/  IMAD.MOV.U32 R104, RZ, RZ, R25 ;  /* 0x000000ffff687224 */ /* 0x000fe200078e0019 */
[C---:B------:R-:W-:Y:S02]  /*26c0*/  ISETP.GT.AND P6, PT, R6.reuse, 0x29, PT ;  /* 0x000000290600780c */ /* 0x040fe40003fc4270 */
[----:B------:R-:W-:Y:S02]  /*26d0*/  FSEL R105, R105, -INF , P5 ;  /* 0xff80000069697808 */ /* 0x000fe40002800000 */
[----:B------:R-:W-:Y:S01]  /*26e0*/  ISETP.GT.AND P5, PT, R6, 0x30, PT ;  /* 0x000000300600780c */ /* 0x000fe20003fa4270 */
[----:B------:R-:W-:Y:S02]  /*26f0*/  WARPGROUP.DEPBAR.LE gsb0, 0x0 ;  /* 0x00008000000079c5 */ /* 0x000fe40000010000 */
[----:B------:R-:W-:Y:S01]  /*2700*/  WARPGROUP.ARRIVE ;  /* 0x00000000000079c5 */ /* 0x000fe20000000000 */
[----:B------:R-:W-:-:S02]  /*2710*/  FSEL R115, R78, -INF , P4 ;  /* 0xff8000004e737808 */ /* 0x000fc40002000000 */
[----:B------:R-:W-:Y:S02]  /*2720*/  FSEL R117, R79, -INF , P3 ;  /* 0xff8000004f757808 */ /* 0x000fe40001800000 */
[----:B------:R-:W-:Y:S01]  /*2730*/  FMNMX.FTZ R8, R115, R8, !PT ;  /* 0x0000000873087209 */ /* 0x000fe20007810000 */
[----:B------:R-:W-:Y:S01]  /*2740*/  QGMMA.64x32x32.F32.E4M3.E4M3 R60, gdesc[UR8], R60, gsb0 ;  /* 0x00600000083c79f3 */ /* 0x000fe2000800083c */
[----:B------:R-:W-:Y:S02]  /*2750*/  FSEL R119, R82, -INF , P2 ;  /* 0xff80000052777808 */ /* 0x000fe40001000000 */
[----:B------:R-:W-:Y:S02]  /*2760*/  FMNMX.FTZ R8, R117, R8, !PT ;  /* 0x0000000875087209 */ /* 0x000fe40007810000 */
        /* <DEDUP_REMOVED lines=12> */
[----:B------:R-:W-:Y:S01]  /*2830*/  FSEL R127, R90, -INF , P3 ;  /* 0xff8000005a7f7808 */ /* 0x000fe20001800000 */
[----:B------:R-:W-:Y:S01]  /*2840*/  IMAD.MOV.U32 R90, RZ, RZ, R25 ;  /* 0x000000ffff5a7224 */ /* 0x000fe200078e0019 */
[----:B------:R-:W-:-:S02]  /*2850*/  FMNMX.FTZ R8, R125, R8, !PT ;  /* 0x000000087d087209 */ /* 0x000fc40007810000 */
[----:B------:R-:W-:Y:S02]  /*2860*/  FSEL R81, R81, -INF , P6 ;  /* 0xff80000051517808 */ /* 0x000fe40003000000 */
[----:B------:R-:W-:Y:S02]  /*2870*/  ISETP.GT.AND P6, PT, R6, 0x40, PT ;  /* 0x000000400600780c */ /* 0x000fe40003fc4270 */
[----:B------:R-:W-:Y:S02]  /*2880*/  FSEL R129, R91, -INF , P2 ;  /* 0xff8000005b817808 */ /* 0x000fe40001000000 */
[----:B------:R-:W-:Y:S02]  /*2890*/  FMNMX.FTZ R8, R127, R8, !PT ;  /* 0x000000087f087209 */ /* 0x000fe40007810000 */
[----:B------:R-:W-:Y:S02]  /*28a0*/  FSEL R23, R84, -INF , P5 ;  /* 0xff80000054177808 */ /* 0x000fe40002800000 */
[----:B------:R-:W-:-:S02]  /*28b0*/  ISETP.GT.AND P5, PT, R6, 0x41, PT ;  /* 0x000000410600780c */ /* 0x000fc40003fa4270 */
[----:B------:R-:W-:Y:S02]  /*28c0*/  FMNMX.FTZ R8, R129, R8, !PT ;  /* 0x0000000881087209 */ /* 0x000fe40007810000 */
[----:B------:R-:W-:Y:S02]  /*28d0*/  FSEL R85, R85, -INF , P4 ;  /* 0xff80000055557808 */ /* 0x000fe40002000000 */
[----:B------:R-:W-:Y:S02]  /*28e0*/  ISETP.GT.AND P4, PT, R6, 0x48, PT ;  /* 0x000000480600780c */ /* 0x000fe40003f84270 */
[----:B------:R-:W-:Y:S01]  /*28f0*/  FSEL R27, R88, -INF , P3 ;  /* 0xff800000581b7808 */ /* 0x000fe20001800000 */
[----:B------:R-:W-:Y:S01]  /*2900*/  IMAD.MOV.U32 R88, RZ, RZ, R25 ;  /* 0x000000ffff587224 */ /* 0x000fe200078e0019 */
[----:B------:R-:W-:Y:S02]  /*2910*/  ISETP.GT.AND P3, PT, R6, 0x49, PT ;  /* 0x000000490600780c */ /* 0x000fe40003f64270 */
[----:B------:R-:W-:-:S02]  /*2920*/  FSEL R89, R89, -INF , P2 ;  /* 0xff80000059597808 */ /* 0x000fc40001000000 */
[----:B------:R-:W-:Y:S01]  /*2930*/  ISETP.GT.AND P2, PT, R6, 0x50, PT ;  /* 0x000000500600780c */ /* 0x000fe20003f44270 */
[----:B------:R-:W-:Y:S02]  /*2940*/  WARPGROUP.DEPBAR.LE gsb0, 0x0 ;  /* 0x00008000000079c5 */ /* 0x000fe40000010000 */
[----:B------:R-:W-:Y:S01]  /*2950*/  WARPGROUP.ARRIVE ;  /* 0x00000000000079c5 */ /* 0x000fe20000000000 */
[----:B------:R-:W-:Y:S02]  /*2960*/  FSEL R131, R62, -INF , P6 ;  /* 0xff8000003e837808 */ /* 0x000fe40003000000 */
[----:B------:R-:W-:Y:S02]  /*2970*/  FSEL R133, R63, -INF , P5 ;  /* 0xff8000003f857808 */ /* 0x000fe40002800000 */
[----:B------:R-:W-:Y:S01]  /*2980*/  FMNMX.FTZ R8, R131, R8, !PT ;  /* 0x0000000883087209 */ /* 0x000fe20007810000 */
[----:B------:R-:W-:Y:S01]  /*2990*/  QGMMA.64x32x32.F32.E4M3.E4M3 R44, gdesc[UR4], R44, gsb0 ;  /* 0x00600000042c79f3 */ /* 0x000fe2000800082c */
[----:B------:R-:W-:-:S02]  /*29a0*/  FSEL R135, R66, -INF , P4 ;  /* 0xff80000042877808 */ /* 0x000fc40002000000 */
[----:B------:R-:W-:Y:S02]  /*29b0*/  FMNMX.FTZ R8, R133, R8, !PT ;  /* 0x0000000885087209 */ /* 0x000fe40007810000 */
        /* <DEDUP_REMOVED lines=19> */
[C---:B------:R-:W-:Y:S02]  /*2af0*/  ISETP.GT.AND P2, PT, R6.reuse, 0x61, PT ;  /* 0x000000610600780c */ /* 0x040fe40003f44270 */
[----:B------:R-:W-:Y:S02]  /*2b00*/  FMNMX.FTZ R8, R145, R8, !PT ;  /* 0x0000000891087209 */ /* 0x000fe40007810000 */
[----:B------:R-:W-:Y:S02]  /*2b10*/  FSEL R69, R69, -INF , P6 ;  /* 0xff80000045457808 */ /* 0x000fe40003000000 */
[----:B------:R-:W-:-:S02]  /*2b20*/  ISETP.GT.AND P6, PT, R6, 0x68, PT ;  /* 0x000000680600780c */ /* 0x000fc40003fc4270 */
[----:B------:R-:W-:Y:S02]  /*2b30*/  FSEL R73, R73, -INF , P4 ;  /* 0xff80000049497808 */ /* 0x000fe40002000000 */
        /* <DEDUP_REMOVED lines=8> */
[----:B------:R-:W-:Y:S02]  /*2bc0*/  ISETP.GT.AND P5, PT, R6, 0x69, PT ;  /* 0x000000690600780c */ /* 0x000fe40003fa4270 */
[----:B------:R-:W-:Y:S02]  /*2bd0*/  FSEL R151, R50, -INF , P6 ;  /* 0xff80000032977808 */ /* 0x000fe40003000000 */
[----:B------:R-:W-:Y:S02]  /*2be0*/  FMNMX.FTZ R8, R149, R8, !PT ;  /* 0x0000000895087209 */ /* 0x000fe40007810000 */
        /* <DEDUP_REMOVED lines=15> */
[----:B------:R-:W-:Y:S02]  /*2ce0*/  FMNMX.FTZ R8, R161, R8, !PT ;  /* 0x00000008a1087209 */ /* 0x000fe40007810000 */
[----:B------:R-:W-:Y:S02]  /*2cf0*/  FSEL R53, R53, -INF , P3 ;  /* 0xff80000035357808 */ /* 0x000fe40001800000 */
[----:B------:R-:W-:Y:S02]  /*2d00*/  ISETP.GT.AND P3, PT, R6, 0x90, PT ;  /* 0x000000900600780c */ /* 0x000fe40003f64270 */
[----:B------:R-:W-:Y:S02]  /*2d10*/  FSEL R59, R52, -INF , P4 ;  /* 0xff800000343b7808 */ /* 0x000fe40002000000 */
[----:B------:R-:W-:Y:S02]  /*2d20*/  ISETP.GT.AND P4, PT, R6, 0x91, PT ;  /* 0x000000910600780c */ /* 0x000fe40003f84270 */
[----:B------:R-:W-:-:S02]  /*2d30*/  FSEL R49, R49, -INF , P5 ;  /* 0xff80000031317808 */ /* 0x000fc40002800000 */
[----:B------:R-:W-:Y:S02]  /*2d40*/  ISETP.GT.AND P5, PT, R6, 0x98, PT ;  /* 0x000000980600780c */ /* 0x000fe40003fa4270 */
[----:B------:R-:W-:Y:S02]  /*2d50*/  FSEL R55, R48, -INF , P6 ;  /* 0xff80000030377808 */ /* 0x000fe40003000000 */
[----:B------:R-:W-:Y:S02]  /*2d60*/  ISETP.GT.AND P6, PT, R6, 0x99, PT ;  /* 0x000000990600780c */ /* 0x000fe40003fc4270 */
[----:B------:R-:W-:Y:S01]  /*2d70*/  P2R R24, PR, RZ, 0x2 ;  /* 0x00000002ff187803 */ /* 0x000fe20000000000 */
[----:B------:R-:W-:Y:S02]  /*2d80*/  WARPGROUP.DEPBAR.LE gsb0, 0x0 ;  /* 0x00008000000079c5 */ /* 0x000fe40000010000 */
        /* <DEDUP_REMOVED lines=9> */
[----:B------:R-:W-:Y:S02]  /*2e20*/  FMNMX.FTZ R8, R167, R8, !PT ;  /* 0x00000008a7087209 */ /* 0x000fe40007810000 */
[----:B------:R-:W-:Y:S02]  /*2e30*/  FSEL R171, R38, -INF , P3 ;  /* 0xff80000026ab7808 */ /* 0x000fe40001800000 */
[----:B------:R-:W-:Y:S02]  /*2e40*/  FMNMX.FTZ R8, R169, R8, !PT ;  /* 0x00000008a9087209 */ /* 0x000fe40007810000 */
[----:B------:R-:W-:Y:S02]  /*2e50*/  FSEL R173, R39, -INF , P4 ;  /* 0xff80000027ad7808 */ /* 0x000fe40002000000 */
[----:B------:R-:W-:-:S02]  /*2e60*/  FMNMX.FTZ R8, R171, R8, !PT ;  /* 0x00000008ab087209 */ /* 0x000fc40007810000 */
[----:B------:R-:W-:Y:S02]  /*2e70*/  FSEL R175, R42, -INF , P5 ;  /* 0xff8000002aaf7808 */ /* 0x000fe40002800000 */
[----:B------:R-:W-:Y:S02]  /*2e80*/  FMNMX.FTZ R8, R173, R8, !PT ;  /* 0x00000008ad087209 */ /* 0x000fe40007810000 */
[----:B------:R-:W-:Y:S02]  /*2e90*/  FSEL R177, R43, -INF , P6 ;  /* 0xff8000002bb17808 */ /* 0x000fe40003000000 */
[----:B------:R-:W-:Y:S02]  /*2ea0*/  FMNMX.FTZ R8, R175, R8, !PT ;  /* 0x00000008af087209 */ /* 0x000fe40007810000 */
[----:B------:R-:W-:Y:S02]  /*2eb0*/  P2R R14, PR, RZ, 0x4 ;  /* 0x00000004ff0e7803 */ /* 0x000fe40000000000 */
[----:B------:R-:W-:-:S02]  /*2ec0*/  FMNMX.FTZ R8, R177, R8, !PT ;  /* 0x00000008b1087209 */ /* 0x000fc40007810000 */
[----:B------:R-:W-:Y:S02]  /*2ed0*/  P2R R20, PR, RZ, 0x1 ;  /* 0x00000001ff147803 */ /* 0x000fe40000000000 */
[C---:B------:R-:W-:Y:S01]  /*2ee0*/  ISETP.GT.AND P0, PT, R6.reuse, 0x79, PT ;  /* 0x000000790600780c */ /* 0x040fe20003f04270 */
[----:B------:R-:W1:Y:S01]  /*2ef0*/  SHFL.BFLY PT, R3, R8, 0x2, 0x1f ;  /* 0x0c401f0008037f89 */ /* 0x000e6200000e0000 */
[----:B------:R-:W-:Y:S02]  /*2f00*/  ISETP.GT.AND P1, PT, R6, 0x80, PT ;  /* 0x000000800600780c */ /* 0x000fe40003f24270 */
[----:B------:R-:W-:Y:S02]  /*2f10*/  FSEL R57, R57, -INF , P0 ;  /* 0xff80000039397808 */ /* 0x000fe40000000000 */
[----:B------:R-:W-:Y:S02]  /*2f20*/  ISETP.NE.AND P0, PT, R20, RZ, PT ;  /* 0x000000ff1400720c */ /* 0x000fe40003f05270 */
[----:B------:R-:W-:-:S02]  /*2f30*/  FSEL R35, R28, -INF , P1 ;  /* 0xff8000001c237808 */ /* 0x000fc40000800000 */
[----:B------:R-:W-:Y:S02]  /*2f40*/  ISETP.NE.AND P1, PT, R24, RZ, PT ;  /* 0x000000ff1800720c */ /* 0x000fe40003f25270 */
[----:B------:R-:W-:Y:S02]  /*2f50*/  FSEL R39, R32, -INF , P0 ;  /* 0xff80000020277808 */ /* 0x000fe40000000000 */
[----:B------:R-:W-:Y:S02]  /*2f60*/  FSEL R29, R29, -INF , P1 ;  /* 0xff8000001d1d7808 */ /* 0x000fe40000800000 */
[----:B------:R-:W-:Y:S02]  /*2f70*/  ISETP.NE.AND P1, PT, R26, RZ, PT ;  /* 0x000000ff1a00720c */ /* 0x000fe40003f25270 */
[----:B------:R-:W-:Y:S01]  /*2f80*/  ISETP.NE.AND P0, PT, R108, RZ, PT ;  /* 0x000000ff6c00720c */ /* 0x000fe20003f05270 */
[----:B------:R-:W-:Y:S01]  /*2f90*/  IMAD.MOV.U32 R108, RZ, RZ, R25 ;  /* 0x000000ffff6c7224 */ /* 0x000fe200078e0019 */
[----:B-1----:R-:W-:-:S05]  /*2fa0*/  FMNMX.FTZ R10, R8, R3, !PT ;  /* 0x00000003080a7209 */ /* 0x002fca0007810000 */
[----:B------:R-:W1:Y:S02]  /*2fb0*/  SHFL.BFLY PT, R3, R10, 0x1, 0x1f ;  /* 0x0c201f000a037f89 */ /* 0x000e6400000e0000 */
[----:B-1----:R-:W-:-:S04]  /*2fc0*/  FMNMX.FTZ R3, R10, R3, !PT ;  /* 0x000000030a037209 */ /* 0x002fc80007810000 */
[----:B------:R-:W-:Y:S01]  /*2fd0*/  FSETP.NEU.FTZ.AND P2, PT, R3, -INF , PT ;  /* 0xff8000000300780b */ /* 0x000fe20003f5d000 */
[----:B------:R-:W-:-:S05]  /*2fe0*/  FFMA.FTZ R12, R2, R3, -8 ;  /* 0xc1000000020c7423 */ /* 0x000fca0000010003 */
[----:B------:R-:W-:Y:S02]  /*2ff0*/  FSEL R54, R12, RZ, P2 ;  /* 0x000000ff0c367208 */ /* 0x000fe40001000000 */
[----:B------:R-:W-:Y:S02]  /*3000*/  ISETP.NE.AND P2, PT, R14, RZ, PT ;  /* 0x000000ff0e00720c */ /* 0x000fe40003f45270 */
[----:B------:R-:W-:Y:S01]  /*3010*/  FMNMX.FTZ R14, R7, R93, !PT ;  /* 0x0000005d070e7209 */ /* 0x000fe20007810000 */
[C-C-:B------:R-:W-:Y:S01]  /*3020*/  FFMA.FTZ R123, R2.reuse, R123, -R54.reuse ;  /* 0x0000007b027b7223 */ /* 0x140fe20000010836 */
[C-C-:B------:R-:W-:Y:S01]  /*3030*/  FFMA.FTZ R43, R2.reuse, R95, -R54.reuse ;  /* 0x0000005f022b7223 */ /* 0x140fe20000010836 */
[C-C-:B------:R-:W-:Y:S01]  /*3040*/  FFMA.FTZ R95, R2.reuse, R125, -R54.reuse ;  /* 0x0000007d025f7223 */ /* 0x140fe20000010836 */
[----:B------:R-:W-:Y:S01]  /*3050*/  FMNMX.FTZ R14, R11, R14, !PT ;  /* 0x0000000e0b0e7209 */ /* 0x000fe20007810000 */
[--C-:B------:R-:W-:Y:S01]  /*3060*/  FFMA.FTZ R127, R2, R127, -R54.reuse ;  /* 0x0000007f027f7223 */ /* 0x100fe20000010836 */
[----:B------:R-:W-:Y:S01]  /*3070*/  FSEL R125, R36, -INF , P3 ;  /* 0xff800000247d7808 */ /* 0x000fe20001800000 */
[C-C-:B------:R-:W-:Y:S01]  /*3080*/  FFMA.FTZ R75, R2.reuse, R99, -R54.reuse ;  /* 0x00000063024b7223 */ /* 0x140fe20000010836 */
[----:B------:R-:W-:Y:S01]  /*3090*/  FMNMX.FTZ R20, R97, R14, !PT ;  /* 0x0000000e61147209 */ /* 0x000fe20007810000 */
[C-C-:B------:R-:W-:Y:S01]  /*30a0*/  FFMA.FTZ R99, R2.reuse, R129, -R54.reuse ;  /* 0x0000008102637223 */ /* 0x140fe20000010836 */
[--C-:B------:R-:W-:Y:S01]  /*30b0*/  FFMA.FTZ R131, R2, R131, -R54.reuse ;  /* 0x0000008302837223 */ /* 0x100fe20000010836 */
[----:B------:R-:W-:Y:S01]  /*30c0*/  FSEL R129, R40, -INF , P5 ;  /* 0xff80000028817808 */ /* 0x000fe20002800000 */
[C-C-:B------:R-:W-:Y:S01]  /*30d0*/  FFMA.FTZ R6, R2.reuse, R9, -R54.reuse ;  /* 0x0000000902067223 */ /* 0x140fe20000010836 */
[----:B------:R-:W-:Y:S01]  /*30e0*/  FMNMX.FTZ R20, R13, R20, !PT ;  /* 0x000000140d147209 */ /* 0x000fe20007810000 */
[C-C-:B------:R-:W-:Y:S01]  /*30f0*/  FFMA.FTZ R8, R2.reuse, R109, -R54.reuse ;  /* 0x0000006d02087223 */ /* 0x140fe20000010836 */
[----:B------:R-:W-:Y:S01]  /*3100*/  MUFU.EX2 R43, R43 ;  /* 0x0000002b002b7308 */ /* 0x000fe20000000800 */
[C-C-:B------:R-:W-:Y:S01]  /*3110*/  FFMA.FTZ R115, R2.reuse, R115, -R54.reuse ;  /* 0x0000007302737223 */ /* 0x140fe20000010836 */
[----:B------:R-:W-:Y:S01]  /*3120*/  FMNMX.FTZ R20, R101, R20, !PT ;  /* 0x0000001465147209 */ /* 0x000fe20007810000 */
[C-C-:B------:R-:W-:Y:S01]  /*3130*/  FFMA.FTZ R119, R2.reuse, R119, -R54.reuse ;  /* 0x0000007702777223 */ /* 0x140fe20000010836 */
[C-C-:B------:R-:W-:Y:S01]  /*3140*/  FFMA.FTZ R10, R2.reuse, R111, -R54.reuse ;  /* 0x0000006f020a7223 */ /* 0x140fe20000010836 */
        /* <DEDUP_REMOVED lines=19> */
[----:B------:R-:W1:Y:S01]  /*3280*/  MUFU.EX2 R75, R75 ;  /* 0x0000004b004b7308 */ /* 0x000e620000000800 */
[C-C-:B------:R-:W-:Y:S01]  /*3290*/  FFMA.FTZ R36, R2.reuse, R147, -R54.reuse ;  /* 0x0000009302247223 */ /* 0x140fe20000010836 */
[----:B------:R-:W-:Y:S01]  /*32a0*/  FMNMX.FTZ R26, R81, R24, !PT ;  /* 0x00000018511a7209 */ /* 0x000fe20007810000 */
[C-C-:B------:R-:W-:Y:S01]  /*32b0*/  FFMA.FTZ R151, R2.reuse, R151, -R54.reuse ;  /* 0x0000009702977223 */ /* 0x140fe20000010836 */
[C-C-:B------:R-:W-:Y:S01]  /*32c0*/  FFMA.FTZ R40, R2.reuse, R155, -R54.reuse ;  /* 0x0000009b02287223 */ /* 0x140fe20000010836 */
[C-C-:B------:R-:W-:Y:S01]  /*32d0*/  FFMA.FTZ R111, R2.reuse, R157, -R54.reuse ;  /* 0x0000009d026f7223 */ /* 0x140fe20000010836 */
[----:B------:R-:W-:Y:S01]  /*32e0*/  FMNMX.FTZ R26, R23, R26, !PT ;  /* 0x0000001a171a7209 */ /* 0x000fe20007810000 */
[C-C-:B------:R-:W-:Y:S01]  /*32f0*/  FFMA.FTZ R42, R2.reuse, R159, -R54.reuse ;  /* 0x0000009f022a7223 */ /* 0x140fe20000010836 */
[----:B------:R2:W-:Y:S01]  /*3300*/  MUFU.EX2 R24, R123 ;  /* 0x0000007b00187308 */ /* 0x0005e20000000800 */
[C-C-:B------:R-:W-:Y:S01]  /*3310*/  FFMA.FTZ R113, R2.reuse, R161, -R54.reuse ;  /* 0x000000a102717223 */ /* 0x140fe20000010836 */
[----:B------:R-:W-:Y:S01]  /*3320*/  FMNMX.FTZ R26, R85, R26, !PT ;  /* 0x0000001a551a7209 */ /* 0x000fe20007810000 */
[C-C-:B------:R-:W-:Y:S01]  /*3330*/  FFMA.FTZ R46, R2.reuse, R167, -R54.reuse ;  /* 0x000000a7022e7223 */ /* 0x140fe20000010836 */
[C-C-:B------:R-:W-:Y:S01]  /*3340*/  FFMA.FTZ R117, R2.reuse, R169, -R54.reuse ;  /* 0x000000a902757223 */ /* 0x140fe20000010836 */
[C-C-:B------:R-:W-:Y:S01]  /*3350*/  FFMA.FTZ R48, R2.reuse, R171, -R54.reuse ;  /* 0x000000ab02307223 */ /* 0x140fe20000010836 */
[----:B------:R-:W-:Y:S01]  /*3360*/  FMNMX.FTZ R26, R27, R26, !PT ;  /* 0x0000001a1b1a7209 */ /* 0x000fe20007810000 */
[----:B------:R-:W-:Y:S01]  /*3370*/  FFMA.FTZ R121, R2, R177, -R54 ;  /* 0x000000b102797223 */ /* 0x000fe20000010836 */
[----:B------:R3:W-:Y:S01]  /*3380*/  MUFU.EX2 R14, R115 ;  /* 0x00000073000e7308 */ /* 0x0007e20000000800 */
[----:B--2---:R-:W-:-:S02]  /*3390*/  FSEL R123, R33, -INF , P2 ;  /* 0xff800000217b7808 */ /* 0x004fc40001000000 */
[----:B------:R-:W-:Y:S02]  /*33a0*/  FMNMX.FTZ R28, R89, R26, !PT ;  /* 0x0000001a591c7209 */ /* 0x000fe40007810000 */
[----:B-1----:R-:W-:Y:S02]  /*33b0*/  F2FP.SATFINITE.E4M3.F32.PACK_AB_MERGE_C R201, R75, R8, RZ ;  /* 0x000000084bc9723e */ /* 0x002fe400048070ff */
[----:B------:R-:W-:Y:S01]  /*33c0*/  FMNMX.FTZ R28, R63, R28, !PT ;  /* 0x0000001c3f1c7209 */ /* 0x000fe20007810000 */
[----:B------:R1:W-:Y:S01]  /*33d0*/  MUFU.EX2 R26, R127 ;  /* 0x0000007f001a7308 */ /* 0x0003e20000000800 */
[----:B---3--:R-:W-:Y:S01]  /*33e0*/  FFMA.FTZ R115, R2, R165, -R54 ;  /* 0x000000a502737223 */ /* 0x008fe20000010836 */
[----:B------:R-:W-:Y:S02]  /*33f0*/  F2FP.SATFINITE.E4M3.F32.PACK_AB_MERGE_C R201, R43, R6, R201 ;  /* 0x000000062bc9723e */ /* 0x000fe400048070c9 */
[----:B------:R-:W-:-:S04]  /*3400*/  FMNMX.FTZ R28, R61, R28, !PT ;  /* 0x0000001c3d1c7209 */ /* 0x000fc80007810000 */
[----:B------:R-:W-:Y:S01]  /*3410*/  FMNMX.FTZ R28, R67, R28, !PT ;  /* 0x0000001c431c7209 */ /* 0x000fe20007810000 */
[----:B------:R2:W-:Y:S01]  /*3420*/  MUFU.EX2 R20, R119 ;  /* 0x0000007700147308 */ /* 0x0005e20000000800 */
[----:B-1----:R-:W-:Y:S01]  /*3430*/  FSEL R127, R37, -INF , P4 ;  /* 0xff800000257f7808 */ /* 0x002fe20002000000 */
[----:B------:R-:W-:Y:S01]  /*3440*/  FFMA.FTZ R37, R2, R149, -R54 ;  /* 0x0000009502257223 */ /* 0x000fe20000010836 */
[----:B------:R-:W-:-:S04]  /*3450*/  FMNMX.FTZ R30, R65, R28, !PT ;  /* 0x0000001c411e7209 */ /* 0x000fc80007810000 */
[----:B------:R-:W-:Y:S01]  /*3460*/  FMNMX.FTZ R30, R71, R30, !PT ;  /* 0x0000001e471e7209 */ /* 0x000fe20007810000 */
[----:B------:R1:W-:Y:S01]  /*3470*/  MUFU.EX2 R28, R131 ;  /* 0x00000083001c7308 */ /* 0x0003e20000000800 */
[----:B--2---:R-:W-:Y:S02]  /*3480*/  FFMA.FTZ R119, R2, R173, -R54 ;  /* 0x000000ad02777223 */ /* 0x004fe40000010836 */
[----:B------:R-:W-:-:S04]  /*3490*/  FMNMX.FTZ R30, R69, R30, !PT ;  /* 0x0000001e451e7209 */ /* 0x000fc80007810000 */
[----:B------:R-:W-:Y:S01]  /*34a0*/  FMNMX.FTZ R30, R47, R30, !PT ;  /* 0x0000001e2f1e7209 */ /* 0x000fe20007810000 */
[----:B------:R-:W2:Y:S01]  /*34b0*/  MUFU.EX2 R10, R10 ;  /* 0x0000000a000a7308 */ /* 0x000ea20000000800 */
[----:B-1----:R-:W-:Y:S01]  /*34c0*/  FSEL R131, R41, -INF , P6 ;  /* 0xff80000029837808 */ /* 0x002fe20003000000 */
[----:B------:R-:W-:Y:S01]  /*34d0*/  FFMA.FTZ R41, R2, R153, -R54 ;  /* 0x0000009902297223 */ /* 0x000fe20000010836 */
[----:B------:R-:W-:-:S04]  /*34e0*/  FMNMX.FTZ R32, R73, R30, !PT ;  /* 0x0000001e49207209 */ /* 0x000fc80007810000 */
[----:B------:R-:W-:Y:S01]  /*34f0*/  FMNMX.FTZ R32, R51, R32, !PT ;  /* 0x0000002033207209 */ /* 0x000fe20007810000 */
[----:B------:R-:W-:Y:S03]  /*3500*/  MUFU.EX2 R79, R79 ;  /* 0x0000004f004f7308 */ /* 0x000fe60000000800 */
        /* <DEDUP_REMOVED lines=21> */
[----:B------:R-:W-:-:S05]  /*3660*/  FMNMX.FTZ R9, R131, R38, !PT ;  /* 0x0000002683097209 */ /* 0x000fca0007810000 */
[----:B------:R-:W1:Y:S01]  /*3670*/  SHFL.BFLY PT, R44, R9, 0x2, 0x1f ;  /* 0x0c401f00092c7f89 */ /* 0x000e6200000e0000 */
[----:B------:R-:W-:Y:S08]  /*3680*/  MUFU.EX2 R30, R135 ;  /* 0x00000087001e7308 */ /* 0x000ff00000000800 */
[----:B------:R-:W-:Y:S08]  /*3690*/  MUFU.EX2 R107, R107 ;  /* 0x0000006b006b7308 */ /* 0x000ff00000000800 */
[----:B------:R-:W-:Y:S01]  /*36a0*/  MUFU.EX2 R32, R139 ;  /* 0x0000008b00207308 */ /* 0x000fe20000000800 */
[----:B-1----:R-:W-:Y:S01]  /*36b0*/  FMNMX.FTZ R50, R9, R44, !PT ;  /* 0x0000002c09327209 */ /* 0x002fe20007810000 */
[----:B------:R-:W-:-:S06]  /*36c0*/  FFMA.FTZ R44, R2, R163, -R54 ;  /* 0x000000a3022c7223 */ /* 0x000fcc0000010836 */
[----:B------:R-:W-:Y:S01]  /*36d0*/  MUFU.EX2 R109, R109 ;  /* 0x0000006d006d7308 */ /* 0x000fe20000000800 */
[----:B------:R-:W1:Y:S07]  /*36e0*/  SHFL.BFLY PT, R9, R50, 0x1, 0x1f ;  /* 0x0c201f0032097f89 */ /* 0x000e6e00000e0000 */
[----:B------:R-:W-:Y:S08]  /*36f0*/  MUFU.EX2 R34, R143 ;  /* 0x0000008f00227308 */ /* 0x000ff00000000800 */
[----:B------:R-:W-:Y:S08]  /*3700*/  MUFU.EX2 R33, R145 ;  /* 0x0000009100217308 */ /* 0x000ff00000000800 */
[----:B------:R-:W-:Y:S01]  /*3710*/  MUFU.EX2 R36, R36 ;  /* 0x0000002400247308 */ /* 0x000fe20000000800 */
[----:B-1----:R-:W-:Y:S01]  /*3720*/  FMNMX.FTZ R9, R50, R9, !PT ;  /* 0x0000000932097209 */ /* 0x002fe20007810000 */
[----:B------:R-:W-:-:S03]  /*3730*/  FFMA.FTZ R50, R2, R175, -R54 ;  /* 0x000000af02327223 */ /* 0x000fc60000010836 */
[----:B------:R-:W-:Y:S01]  /*3740*/  FSETP.NEU.FTZ.AND P2, PT, R9, -INF , PT ;  /* 0xff8000000900780b */ /* 0x000fe20003f5d000 */
[----:B------:R-:W-:Y:S02]  /*3750*/  FFMA.FTZ R52, R2, R9, -8 ;  /* 0xc100000002347423 */ /* 0x000fe40000010009 */
[----:B------:R-:W-:Y:S03]  /*3760*/  MUFU.EX2 R37, R37 ;  /* 0x0000002500257308 */ /* 0x000fe60000000800 */
[----:B------:R-:W-:Y:S02]  /*3770*/  FSEL R60, R52, RZ, P2 ;  /* 0x000000ff343c7208 */ /* 0x000fe40001000000 */
[----:B------:R-:W-:-:S03]  /*3780*/  ISETP.GE.AND P2, PT, R22, R17, PT ;  /* 0x000000111600720c */ /* 0x000fc60003f46270 */
        /* <DEDUP_REMOVED lines=24> */
[----:B------:R3:W4:Y:S01]  /*3910*/  MUFU.EX2 R62, R56 ;  /* 0x00000038003e7308 */ /* 0x0007220000000800 */
[C-C-:B------:R-:W-:Y:S01]  /*3920*/  FFMA.FTZ R73, R2.reuse, R73, -R60.reuse ;  /* 0x0000004902497223 */ /* 0x140fe2000001083c */
[C-C-:B------:R-:W-:Y:S01]  /*3930*/  FFMA.FTZ R51, R2.reuse, R51, -R60.reuse ;  /* 0x0000003302337223 */ /* 0x140fe2000001083c */
[C-C-:B------:R-:W-:Y:S01]  /*3940*/  FFMA.FTZ R45, R2.reuse, R45, -R60.reuse ;  /* 0x0000002d022d7223 */ /* 0x140fe2000001083c */
[C-C-:B------:R-:W-:Y:S01]  /*3950*/  FFMA.FTZ R55, R2.reuse, R55, -R60.reuse ;  /* 0x0000003702377223 */ /* 0x140fe2000001083c */
[C-C-:B------:R-:W-:Y:S01]  /*3960*/  FFMA.FTZ R49, R2.reuse, R49, -R60.reuse ;  /* 0x0000003102317223 */ /* 0x140fe2000001083c */
[C-C-:B------:R-:W-:Y:S01]  /*3970*/  FFMA.FTZ R59, R2.reuse, R59, -R60.reuse ;  /* 0x0000003b023b7223 */ /* 0x140fe2000001083c */
[C-C-:B------:R-:W-:Y:S01]  /*3980*/  FFMA.FTZ R53, R2.reuse, R53, -R60.reuse ;  /* 0x0000003502357223 */ /* 0x140fe2000001083c */
[----:B------:R-:W5:Y:S01]  /*3990*/  MUFU.EX2 R97, R97 ;  /* 0x0000006100617308 */ /* 0x000f620000000800 */
[C-C-:B---3--:R-:W-:Y:S01]  /*39a0*/  FFMA.FTZ R56, R2.reuse, R77, -R60.reuse ;  /* 0x0000004d02387223 */ /* 0x148fe2000001083c */
[C-C-:B------:R-:W-:Y:S01]  /*39b0*/  FFMA.FTZ R31, R2.reuse, R31, -R60.reuse ;  /* 0x0000001f021f7223 */ /* 0x140fe2000001083c */
[C-C-:B------:R-:W-:Y:S01]  /*39c0*/  FFMA.FTZ R57, R2.reuse, R57, -R60.reuse ;  /* 0x0000003902397223 */ /* 0x140fe2000001083c */
[C-C-:B------:R-:W-:Y:S01]  /*39d0*/  FFMA.FTZ R35, R2.reuse, R35, -R60.reuse ;  /* 0x0000002302237223 */ /* 0x140fe2000001083c */
[C-C-:B------:R-:W-:Y:S01]  /*39e0*/  FFMA.FTZ R29, R2.reuse, R29, -R60.reuse ;  /* 0x0000001d021d7223 */ /* 0x140fe2000001083c */
[C-C-:B------:R-:W-:Y:S01]  /*39f0*/  FFMA.FTZ R39, R2.reuse, R39, -R60.reuse ;  /* 0x0000002702277223 */ /* 0x140fe2000001083c */
[C-C-:B------:R-:W-:Y:S01]  /*3a00*/  FFMA.FTZ R123, R2.reuse, R123, -R60.reuse ;  /* 0x0000007b027b7223 */ /* 0x140fe2000001083c */
[----:B------:R-:W3:Y:S01]  /*3a10*/  MUFU.EX2 R11, R11 ;  /* 0x0000000b000b7308 */ /* 0x000ee20000000800 */
[C-C-:B------:R-:W-:Y:S01]  /*3a20*/  FFMA.FTZ R125, R2.reuse, R125, -R60.reuse ;  /* 0x0000007d027d7223 */ /* 0x140fe2000001083c */
[C-C-:B------:R-:W-:Y:S01]  /*3a30*/  FFMA.FTZ R127, R2.reuse, R127, -R60.reuse ;  /* 0x0000007f027f7223 */ /* 0x140fe2000001083c */
[----:B------:R-:W-:Y:S01]  /*3a40*/  FFMA.FTZ R129, R2, R129, -R60 ;  /* 0x0000008102817223 */ /* 0x000fe2000001083c */
[----:B------:R-:W-:-:S02]  /*3a50*/  IMAD.MOV.U32 R63, RZ, RZ, R25 ;  /* 0x000000ffff3f7224 */ /* 0x000fc400078e0019 */
[--C-:B------:R-:W-:Y:S02]  /*3a60*/  IMAD.MOV.U32 R77, RZ, RZ, R25.reuse ;  /* 0x000000ffff4d7224 */ /* 0x100fe400078e0019 */
[----:B------:R0:W-:Y:S01]  /*3a70*/  MUFU.EX2 R64, R15 ;  /* 0x0000000f00407308 */ /* 0x0001e20000000800 */
[--C-:B------:R-:W-:Y:S02]  /*3a80*/  IMAD.MOV.U32 R85, RZ, RZ, R25.reuse ;  /* 0x000000ffff557224 */ /* 0x100fe400078e0019 */
[--C-:B------:R-:W-:Y:S02]  /*3a90*/  IMAD.MOV.U32 R93, RZ, RZ, R25.reuse ;  /* 0x000000ffff5d7224 */ /* 0x100fe400078e0019 */
[----:B------:R-:W-:-:S03]  /*3aa0*/  IMAD.MOV.U32 R101, RZ, RZ, R25 ;  /* 0x000000ffff657224 */ /* 0x000fc600078e0019 */
[----:B------:R-:W3:Y:S01]  /*3ab0*/  MUFU.EX2 R54, R54 ;  /* 0x0000003600367308 */ /* 0x000ee20000000800 */
[--C-:B0-----:R-:W-:Y:S01]  /*3ac0*/  FFMA.FTZ R15, R2, R23, -R60.reuse ;  /* 0x00000017020f7223 */ /* 0x101fe2000001083c */
[----:B------:R-:W-:Y:S01]  /*3ad0*/  FADD.FTZ R23, R6, R43 ;  /* 0x0000002b06177221 */ /* 0x000fe20000010000 */
[----:B------:R-:W-:Y:S01]  /*3ae0*/  FFMA.FTZ R60, R2, R131, -R60 ;  /* 0x00000083023c7223 */ /* 0x000fe2000001083c */
[----:B------:R-:W-:Y:S02]  /*3af0*/  IMAD.MOV.U32 R43, RZ, RZ, R25 ;  /* 0x000000ffff2b7224 */ /* 0x000fe400078e0019 */
[----:B------:R-:W-:Y:S02]  /*3b00*/  FADD.FTZ R80, R8, R23 ;  /* 0x0000001708507221 */ /* 0x000fe40000010000 */
[----:B------:R1:W-:Y:S02]  /*3b10*/  MUFU.EX2 R66, R21 ;  /* 0x0000001500427308 */ /* 0x0003e40000000800 */
[----:B------:R-:W-:Y:S01]  /*3b20*/  FADD.FTZ R23, R75, R80 ;  /* 0x000000504b177221 */ /* 0x000fe20000010000 */
[----:B------:R-:W-:-:S03]  /*3b30*/  IMAD.MOV.U32 R75, RZ, RZ, R25 ;  /* 0x000000ffff4b7224 */ /* 0x000fc600078e0019 */
[----:B--2---:R-:W-:Y:S02]  /*3b40*/  FADD.FTZ R80, R10, R23 ;  /* 0x000000170a507221 */ /* 0x004fe40000010000 */
[----:B------:R-:W0:Y:S01]  /*3b50*/  MUFU.EX2 R105, R105 ;  /* 0x0000006900697308 */ /* 0x000e220000000800 */
[----:B-1----:R-:W-:-:S04]  /*3b60*/  FADD.FTZ R21, R7, R52 ;  /* 0x0000003407157221 */ /* 0x002fc80000010000 */
[----:B----4-:R-:W-:Y:S01]  /*3b70*/  FADD.FTZ R78, R62, R21 ;  /* 0x000000153e4e7221 */ /* 0x010fe20000010000 */
[C---:B-----5:R-:W-:Y:S02]  /*3b80*/  F2FP.SATFINITE.E4M3.F32.PACK_AB_MERGE_C R62, R97.reuse, R62, RZ ;  /* 0x0000003e613e723e */ /* 0x060fe400048070ff */
[----:B------:R1:W-:Y:S01]  /*3b90*/  MUFU.EX2 R70, R61 ;  /* 0x0000003d00467308 */ /* 0x0003e20000000800 */
[----:B------:R-:W-:Y:S01]  /*3ba0*/  FADD.FTZ R78, R97, R78 ;  /* 0x0000004e614e7221 */ /* 0x000fe20000010000 */
[----:B------:R-:W-:Y:S01]  /*3bb0*/  F2FP.SATFINITE.E4M3.F32.PACK_AB_MERGE_C R200, R52, R7, R62 ;  /* 0x0000000734c8723e */ /* 0x000fe2000480703e */
[--C-:B------:R-:W-:Y:S02]  /*3bc0*/  IMAD.MOV.U32 R52, RZ, RZ, R25.reuse ;  /* 0x000000ffff347224 */ /* 0x100fe400078e0019 */
[----:B---3--:R-:W-:Y:S01]  /*3bd0*/  FADD.FTZ R23, R11, R78 ;  /* 0x0000004e0b177221 */ /* 0x008fe20000010000 */
[----:B------:R-:W-:Y:S02]  /*3be0*/  IMAD.MOV.U32 R62, RZ, RZ, R25 ;  /* 0x000000ffff3e7224 */ /* 0x000fe400078e0019 */
[----:B------:R-:W2:Y:S01]  /*3bf0*/  MUFU.EX2 R13, R13 ;  /* 0x0000000d000d7308 */ /* 0x000ea20000000800 */
[----:B-1----:R-:W-:-:S02]  /*3c00*/  IMAD.U32 R61, RZ, RZ, UR40 ;  /* 0x00000028ff3d7e24 */ /* 0x002fc4000f8e00ff */
[----:B------:R-:W-:Y:S01]  /*3c10*/  FADD.FTZ R23, R54, R23 ;  /* 0x0000001736177221 */ /* 0x000fe20000010000 */
[----:B------:R-:W-:Y:S02]  /*3c20*/  IMAD.MOV.U32 R97, RZ, RZ, R25 ;  /* 0x000000ffff617224 */ /* 0x000fe400078e0019 */
[----:B------:R-:W-:Y:S02]  /*3c30*/  @!P1 VIADD R21, R61, 0x33440 ;  /* 0x000334403d159836 */ /* 0x000fe40000000000 */
[----:B------:R-:W-:Y:S01]  /*3c40*/  FADD.FTZ R61, R79, R80 ;  /* 0x000000504f3d7221 */ /* 0x000fe20000010000 */
[----:B------:R-:W-:Y:S01]  /*3c50*/  FADD.FTZ R80, R64, R23 ;  /* 0x0000001740507221 */ /* 0x000fe20000010000 */
[----:B------:R-:W1:Y:S01]  /*3c60*/  MUFU.EX2 R56, R56 ;  /* 0x0000003800387308 */ /* 0x000e620000000800 */
[C---:B0-----:R-:W-:Y:S01]  /*3c70*/  F2FP.SATFINITE.E4M3.F32.PACK_AB_MERGE_C R64, R105.reuse, R64, RZ ;  /* 0x000000406940723e */ /* 0x041fe200048070ff */
[----:B------:R-:W-:Y:S01]  /*3c80*/  FADD.FTZ R82, R12, R61 ;  /* 0x0000003d0c527221 */ /* 0x000fe20000010000 */
[----:B------:R-:W-:Y:S01]  /*3c90*/  @!P1 PRMT R21, RZ, 0x654, R21 ;  /* 0x00000654ff159816 */ /* 0x000fe20000000015 */
[----:B------:R-:W-:Y:S01]  /*3ca0*/  FADD.FTZ R80, R105, R80 ;  /* 0x0000005069507221 */ /* 0x000fe20000010000 */
[----:B------:R-:W-:Y:S01]  /*3cb0*/  F2FP.SATFINITE.E4M3.F32.PACK_AB_MERGE_C R202, R54, R11, R64 ;  /* 0x0000000b36ca723e */ /* 0x000fe20004807040 */
[--C-:B------:R-:W-:Y:S01]  /*3cc0*/  IMAD.MOV.U32 R54, RZ, RZ, R25.reuse ;  /* 0x000000ffff367224 */ /* 0x100fe200078e0019 */
[----:B------:R0:W-:Y:S01]  /*3cd0*/  @!P1 SYNCS.ARRIVE.TRANS64.RED.A1T0 RZ, [R21+URZ], RZ ;  /* 0x000000ff15ff99a7 */ /* 0x0001e2000810043f */
[----:B------:R-:W3:Y:S01]  /*3ce0*/  MUFU.EX2 R81, R81 ;  /* 0x0000005100517308 */ /* 0x000ee20000000800 */
[----:B------:R-:W-:-:S02]  /*3cf0*/  IMAD.MOV.U32 R61, RZ, RZ, R25 ;  /* 0x000000ffff3d7224 */ /* 0x000fc400078e0019 */
[--C-:B------:R-:W-:Y:S02]  /*3d00*/  IMAD.MOV.U32 R64, RZ, RZ, R25.reuse ;  /* 0x000000ffff407224 */ /* 0x100fe400078e0019 */
[----:B------:R-:W-:Y:S02]  /*3d10*/  IMAD.MOV.U32 R105, RZ, RZ, R25 ;  /* 0x000000ffff697224 */ /* 0x000fe400078e0019 */
[C---:B0-----:R-:W-:Y:S01]  /*3d20*/  FADD.FTZ R21, R83.reuse, R82 ;  /* 0x0000005253157221 */ /* 0x041fe20000010000 */
[----:B------:R-:W0:Y:S01]  /*3d30*/  MUFU.EX2 R15, R15 ;  /* 0x0000000f000f7308 */ /* 0x000e220000000800 */
[----:B------:R-:W-:Y:S02]  /*3d40*/  F2FP.SATFINITE.E4M3.F32.PACK_AB_MERGE_C R83, R83, R12, RZ ;  /* 0x0000000c5353723e */ /* 0x000fe400048070ff */
[----:B------:R-:W-:Y:S01]  /*3d50*/  FADD.FTZ R82, R14, R21 ;  /* 0x000000150e527221 */ /* 0x000fe20000010000 */
[----:B--2---:R-:W-:Y:S01]  /*3d60*/  FADD.FTZ R21, R13, R80 ;  /* 0x000000500d157221 */ /* 0x004fe20000010000 */
[----:B------:R-:W-:Y:S01]  /*3d70*/  F2FP.SATFINITE.E4M3.F32.PACK_AB_MERGE_C R203, R79, R10, R83 ;  /* 0x0000000a4fcb723e */ /* 0x000fe20004807053 */
[----:B------:R-:W-:-:S02]  /*3d80*/  IMAD.MOV.U32 R79, RZ, RZ, R25 ;  /* 0x000000ffff4f7224 */ /* 0x000fc400078e0019 */
[----:B------:R-:W-:Y:S01]  /*3d90*/  FADD.FTZ R23, R87, R82 ;  /* 0x0000005257177221 */ /* 0x000fe20000010000 */
[----:B------:R-:W2:Y:S01]  /*3da0*/  MUFU.EX2 R58, R58 ;  /* 0x0000003a003a7308 */ /* 0x000ea20000000800 */
[----:B-1----:R-:W-:Y:S01]  /*3db0*/  FADD.FTZ R21, R56, R21 ;  /* 0x0000001538157221 */ /* 0x002fe20000010000 */
[----:B------:R-:W-:Y:S02]  /*3dc0*/  IMAD.MOV.U32 R83, RZ, RZ, R25 ;  /* 0x000000ffff537224 */ /* 0x000fe400078e0019 */
[----:B------:R-:W-:Y:S01]  /*3dd0*/  FADD.FTZ R84, R20, R23 ;  /* 0x0000001714547221 */ /* 0x000fe20000010000 */
[----:B------:R-:W-:Y:S01]  /*3de0*/  FADD.FTZ R82, R66, R21 ;  /* 0x0000001542527221 */ /* 0x000fe20000010000 */
[----:B---3--:R-:W-:Y:S02]  /*3df0*/  F2FP.SATFINITE.E4M3.F32.PACK_AB_MERGE_C R66, R81, R66, RZ ;  /* 0x000000425142723e */ /* 0x008fe400048070ff */
[----:B------:R-:W-:Y:S01]  /*3e00*/  FADD.FTZ R21, R91, R84 ;  /* 0x000000545b157221 */ /* 0x000fe20000010000 */
[----:B------:R-:W1:Y:S01]  /*3e10*/  MUFU.EX2 R27, R27 ;  /* 0x0000001b001b7308 */ /* 0x000e620000000800 */
[----:B------:R-:W-:Y:S01]  /*3e20*/  FADD.FTZ R82, R81, R82 ;  /* 0x0000005251527221 */ /* 0x000fe20000010000 */
[----:B------:R-:W-:Y:S01]  /*3e30*/  F2FP.SATFINITE.E4M3.F32.PACK_AB_MERGE_C R91, R91, R20, RZ ;  /* 0x000000145b5b723e */ /* 0x000fe200048070ff */
[----:B------:R-:W-:Y:S01]  /*3e40*/  FADD.FTZ R84, R24, R21 ;  /* 0x0000001518547221 */ /* 0x000fe20000010000 */
[----:B------:R-:W-:Y:S01]  /*3e50*/  F2FP.SATFINITE.E4M3.F32.PACK_AB_MERGE_C R204, R56, R13, R66 ;  /* 0x0000000d38cc723e */ /* 0x000fe20004807042 */
[----:B0-----:R-:W-:Y:S01]  /*3e60*/  FADD.FTZ R21, R15, R82 ;  /* 0x000000520f157221 */ /* 0x001fe20000010000 */
[----:B------:R-:W-:Y:S01]  /*3e70*/  F2FP.SATFINITE.E4M3.F32.PACK_AB_MERGE_C R205, R87, R14, R91 ;  /* 0x0000000e57cd723e */ /* 0x000fe2000480705b */
[----:B------:R-:W-:Y:S01]  /*3e80*/  FADD.FTZ R23, R95, R84 ;  /* 0x000000545f177221 */ /* 0x000fe20000010000 */
[----:B------:R-:W0:Y:S01]  /*3e90*/  MUFU.EX2 R68, R89 ;  /* 0x0000005900447308 */ /* 0x000e220000000800 */
[----:B--2---:R-:W-:Y:S01]  /*3ea0*/  FADD.FTZ R84, R58, R21 ;  /* 0x000000153a547221 */ /* 0x004fe20000010000 */
[----:B------:R-:W-:-:S02]  /*3eb0*/  IMAD.MOV.U32 R56, RZ, RZ, R25 ;  /* 0x000000ffff387224 */ /* 0x000fc400078e0019 */
[----:B------:R-:W-:Y:S01]  /*3ec0*/  FADD.FTZ R86, R26, R23 ;  /* 0x000000171a567221 */ /* 0x000fe20000010000 */
[--C-:B------:R-:W-:Y:S02]  /*3ed0*/  IMAD.MOV.U32 R66, RZ, RZ, R25.reuse ;  /* 0x000000ffff427224 */ /* 0x100fe400078e0019 */
[----:B------:R-:W-:Y:S02]  /*3ee0*/  IMAD.MOV.U32 R81, RZ, RZ, R25 ;  /* 0x000000ffff517224 */ /* 0x000fe400078e0019 */
[----:B------:R-:W-:Y:S01]  /*3ef0*/  FADD.FTZ R23, R99, R86 ;  /* 0x0000005663177221 */ /* 0x000fe20000010000 */
[----:B------:R-:W2:Y:S01]  /*3f00*/  MUFU.EX2 R19, R19 ;  /* 0x0000001300137308 */ /* 0x000ea20000000800 */
[----:B-1----:R-:W-:Y:S01]  /*3f10*/  FADD.FTZ R21, R27, R84 ;  /* 0x000000541b157221 */ /* 0x002fe20000010000 */
[----:B------:R-:W-:Y:S01]  /*3f20*/  F2FP.SATFINITE.E4M3.F32.PACK_AB_MERGE_C R99, R99, R26, RZ ;  /* 0x0000001a6363723e */ /* 0x000fe200048070ff */
[----:B------:R-:W-:Y:S01]  /*3f30*/  FADD.FTZ R84, R28, R23 ;  /* 0x000000171c547221 */ /* 0x000fe20000010000 */
[----:B------:R-:W-:-:S02]  /*3f40*/  IMAD.MOV.U32 R87, RZ, RZ, R25 ;  /* 0x000000ffff577224 */ /* 0x000fc400078e0019 */
[----:B------:R-:W-:Y:S01]  /*3f50*/  F2FP.SATFINITE.E4M3.F32.PACK_AB_MERGE_C R207, R95, R24, R99 ;  /* 0x000000185fcf723e */ /* 0x000fe20004807063 */
[----:B------:R-:W-:Y:S01]  /*3f60*/  FADD.FTZ R23, R103, R84 ;  /* 0x0000005467177221 */ /* 0x000fe20000010000 */
[----:B------:R-:W1:Y:S01]  /*3f70*/  MUFU.EX2 R67, R67 ;  /* 0x0000004300437308 */ /* 0x000e620000000800 */
[C---:B0-----:R-:W-:Y:S01]  /*3f80*/  FADD.FTZ R8, R68.reuse, R21 ;  /* 0x0000001544087221 */ /* 0x041fe20000010000 */
[----:B------:R-:W-:Y:S01]  /*3f90*/  F2FP.SATFINITE.E4M3.F32.PACK_AB_MERGE_C R27, R68, R27, RZ ;  /* 0x0000001b441b723e */ /* 0x000fe200048070ff */
[----:B------:R-:W-:Y:S01]  /*3fa0*/  FADD.FTZ R20, R30, R23 ;  /* 0x000000171e147221 */ /* 0x000fe20000010000 */
[C---:B------:R-:W-:Y:S01]  /*3fb0*/  F2FP.SATFINITE.E4M3.F32.PACK_AB_MERGE_C R30, R107.reuse, R30, RZ ;  /* 0x0000001e6b1e723e */ /* 0x040fe200048070ff */
[----:B------:R-:W-:Y:S01]  /*3fc0*/  IMAD.MOV.U32 R24, RZ, RZ, R25 ;  /* 0x000000ffff187224 */ /* 0x000fe200078e0019 */
[----:B------:R-:W-:Y:S01]  /*3fd0*/  F2FP.SATFINITE.E4M3.F32.PACK_AB_MERGE_C R206, R58, R15, R27 ;  /* 0x0000000f3ace723e */ /* 0x000fe2000480701b */
[----:B------:R-:W-:Y:S01]  /*3fe0*/  FADD.FTZ R107, R107, R20 ;  /* 0x000000146b6b7221 */ /* 0x000fe20000010000 */
[----:B------:R-:W0:Y:S01]  /*3ff0*/  MUFU.EX2 R72, R65 ;  /* 0x0000004100487308 */ /* 0x000e220000000800 */
[----:B--2---:R-:W-:Y:S01]  /*4000*/  FADD.FTZ R21, R19, R8 ;  /* 0x0000000813157221 */ /* 0x004fe20000010000 */
[----:B------:R-:W-:Y:S01]  /*4010*/  F2FP.SATFINITE.E4M3.F32.PACK_AB_MERGE_C R209, R103, R28, R30 ;  /* 0x0000001c67d1723e */ /* 0x000fe2000480701e */
[----:B------:R-:W-:Y:S01]  /*4020*/  FADD.FTZ R20, R32, R107 ;  /* 0x0000006b20147221 */ /* 0x000fe20000010000 */
[----:B------:R-:W-:-:S02]  /*4030*/  IMAD.MOV.U32 R27, RZ, RZ, R25 ;  /* 0x000000ffff1b7224 */ /* 0x000fc400078e0019 */
[----:B------:R-:W-:Y:S01]  /*4040*/  FADD.FTZ R12, R70, R21 ;  /* 0x00000015460c7221 */ /* 0x000fe20000010000 */
[--C-:B------:R-:W-:Y:S02]  /*4050*/  IMAD.MOV.U32 R28, RZ, RZ, R25.reuse ;  /* 0x000000ffff1c7224 */ /* 0x100fe400078e0019 */
[----:B------:R-:W-:Y:S01]  /*4060*/  FADD.FTZ R23, R109, R20 ;  /* 0x000000146d177221 */ /* 0x000fe20000010000 */
[----:B------:R-:W2:Y:S01]  /*4070*/  MUFU.EX2 R71, R71 ;  /* 0x0000004700477308 */ /* 0x000ea20000000800 */
[----:B-1----:R-:W-:Y:S01]  /*4080*/  FADD.FTZ R21, R67, R12 ;  /* 0x0000000c43157221 */ /* 0x002fe20000010000 */
[----:B------:R-:W-:Y:S02]  /*4090*/  IMAD.MOV.U32 R30, RZ, RZ, R25 ;  /* 0x000000ffff1e7224 */ /* 0x000fe400078e0019 */
[----:B------:R-:W-:Y:S01]  /*40a0*/  FADD.FTZ R26, R34, R23 ;  /* 0x00000017221a7221 */ /* 0x000fe20000010000 */
[----:B------:R-:W-:Y:S01]  /*40b0*/  F2FP.SATFINITE.E4M3.F32.PACK_AB_MERGE_C R34, R33, R34, RZ ;  /* 0x000000222122723e */ /* 0x000fe200048070ff */
[----:B------:R-:W-:-:S02]  /*40c0*/  IMAD.MOV.U32 R58, RZ, RZ, R25 ;  /* 0x000000ffff3a7224 */ /* 0x000fc400078e0019 */
[----:B------:R-:W-:Y:S01]  /*40d0*/  FADD.FTZ R33, R33, R26 ;  /* 0x0000001a21217221 */ /* 0x000fe20000010000 */
[----:B------:R-:W1:Y:S01]  /*40e0*/  MUFU.EX2 R74, R69 ;  /* 0x00000045004a7308 */ /* 0x000e620000000800 */
[C---:B0-----:R-:W-:Y:S01]  /*40f0*/  FADD.FTZ R12, R72.reuse, R21 ;  /* 0x00000015480c7221 */ /* 0x041fe20000010000 */
[----:B------:R-:W-:Y:S01]  /*4100*/  F2FP.SATFINITE.E4M3.F32.PACK_AB_MERGE_C R67, R72, R67, RZ ;  /* 0x000000434843723e */ /* 0x000fe200048070ff */
[----:B------:R-:W-:Y:S01]  /*4110*/  FADD.FTZ R6, R36, R33 ;  /* 0x0000002124067221 */ /* 0x000fe20000010000 */
[----:B------:R-:W-:Y:S01]  /*4120*/  F2FP.SATFINITE.E4M3.F32.PACK_AB_MERGE_C R211, R109, R32, R34 ;  /* 0x000000206dd3723e */ /* 0x000fe20004807022 */
[----:B------:R-:W-:Y:S01]  /*4130*/  IMAD.MOV.U32 R26, RZ, RZ, R25 ;  /* 0x000000ffff1a7224 */ /* 0x000fe200078e0019 */
[----:B------:R-:W-:Y:S01]  /*4140*/  F2FP.SATFINITE.E4M3.F32.PACK_AB_MERGE_C R208, R70, R19, R67 ;  /* 0x0000001346d0723e */ /* 0x000fe20004807043 */
[----:B------:R-:W-:Y:S01]  /*4150*/  FADD.FTZ R23, R37, R6 ;  /* 0x0000000625177221 */ /* 0x000fe20000010000 */
[----:B------:R-:W0:Y:S01]  /*4160*/  MUFU.EX2 R47, R47 ;  /* 0x0000002f002f7308 */ /* 0x000e220000000800 */
[----:B--2---:R-:W-:Y:S01]  /*4170*/  FADD.FTZ R21, R71, R12 ;  /* 0x0000000c47157221 */ /* 0x004fe20000010000 */
[----:B------:R-:W-:-:S02]  /*4180*/  IMAD.MOV.U32 R33, RZ, RZ, R25 ;  /* 0x000000ffff217224 */ /* 0x000fc400078e0019 */
[----:B------:R-:W-:Y:S01]  /*4190*/  FADD.FTZ R14, R38, R23 ;  /* 0x00000017260e7221 */ /* 0x000fe20000010000 */
[--C-:B------:R-:W-:Y:S02]  /*41a0*/  IMAD.MOV.U32 R32, RZ, RZ, R25.reuse ;  /* 0x000000ffff207224 */ /* 0x100fe400078e0019 */
[----:B------:R-:W-:Y:S01]  /*41b0*/  IMAD.MOV.U32 R34, RZ, RZ, R25 ;  /* 0x000000ffff227224 */ /* 0x000fe200078e0019 */
[----:B------:R2:W3:Y:S01]  /*41c0*/  MUFU.EX2 R76, R73 ;  /* 0x00000049004c7308 */ /* 0x0004e20000000800 */
[----:B-1----:R-:W-:Y:S01]  /*41d0*/  FADD.FTZ R20, R74, R21 ;  /* 0x000000154a147221 */ /* 0x002fe20000010000 */
[--C-:B------:R-:W-:Y:S02]  /*41e0*/  IMAD.MOV.U32 R65, RZ, RZ, R25.reuse ;  /* 0x000000ffff417224 */ /* 0x100fe400078e0019 */
[--C-:B------:R-:W-:Y:S02]  /*41f0*/  IMAD.MOV.U32 R67, RZ, RZ, R25.reuse ;  /* 0x000000ffff437224 */ /* 0x100fe400078e0019 */
[----:B------:R-:W-:-:S02]  /*4200*/  IMAD.MOV.U32 R69, RZ, RZ, R25 ;  /* 0x000000ffff457224 */ /* 0x000fc400078e0019 */
[----:B------:R-:W1:Y:S01]  /*4210*/  MUFU.EX2 R51, R51 ;  /* 0x0000003300337308 */ /* 0x000e620000000800 */
[----:B0-----:R-:W-:Y:S01]  /*4220*/  FADD.FTZ R21, R47, R20 ;  /* 0x000000142f157221 */ /* 0x001fe20000010000 */
[--C-:B------:R-:W-:Y:S02]  /*4230*/  IMAD.MOV.U32 R68, RZ, RZ, R25.reuse ;  /* 0x000000ffff447224 */ /* 0x100fe400078e0019 */
[--C-:B------:R-:W-:Y:S02]  /*4240*/  IMAD.MOV.U32 R70, RZ, RZ, R25.reuse ;  /* 0x000000ffff467224 */ /* 0x100fe400078e0019 */
[----:B--2---:R-:W-:Y:S02]  /*4250*/  IMAD.MOV.U32 R73, RZ, RZ, R25 ;  /* 0x000000ffff497224 */ /* 0x004fe400078e0019 */
[----:B------:R0:W2:Y:S01]  /*4260*/  MUFU.EX2 R78, R45 ;  /* 0x0000002d004e7308 */ /* 0x0000a20000000800 */
[C---:B---3--:R-:W-:Y:S01]  /*4270*/  F2FP.SATFINITE.E4M3.F32.PACK_AB_MERGE_C R47, R76.reuse, R47, RZ ;  /* 0x0000002f4c2f723e */ /* 0x048fe200048070ff */
[----:B------:R-:W-:Y:S01]  /*4280*/  FADD.FTZ R76, R76, R21 ;  /* 0x000000154c4c7221 */ /* 0x000fe20000010000 */
[----:B------:R-:W-:-:S02]  /*4290*/  IMAD.MOV.U32 R72, RZ, RZ, R25 ;  /* 0x000000ffff487224 */ /* 0x000fc400078e0019 */
[----:B------:R-:W-:Y:S01]  /*42a0*/  F2FP.SATFINITE.E4M3.F32.PACK_AB_MERGE_C R210, R74, R71, R47 ;  /* 0x000000474ad2723e */ /* 0x000fe2000480702f */
[--C-:B------:R-:W-:Y:S02]  /*42b0*/  IMAD.MOV.U32 R47, RZ, RZ, R25.reuse ;  /* 0x000000ffff2f7224 */ /* 0x100fe400078e0019 */
[----:B------:R-:W3:Y:S01]  /*42c0*/  MUFU.EX2 R55, R55 ;  /* 0x0000003700377308 */ /* 0x000ee20000000800 */
[----:B-1----:R-:W-:Y:S01]  /*42d0*/  FADD.FTZ R21, R51, R76 ;  /* 0x0000004c33157221 */ /* 0x002fe20000010000 */
[--C-:B0-----:R-:W-:Y:S02]  /*42e0*/  IMAD.MOV.U32 R45, RZ, RZ, R25.reuse ;  /* 0x000000ffff2d7224 */ /* 0x101fe400078e0019 */
[--C-:B------:R-:W-:Y:S02]  /*42f0*/  IMAD.MOV.U32 R71, RZ, RZ, R25.reuse ;  /* 0x000000ffff477224 */ /* 0x100fe400078e0019 */
[----:B------:R-:W-:Y:S02]  /*4300*/  IMAD.MOV.U32 R74, RZ, RZ, R25 ;  /* 0x000000ffff4a7224 */ /* 0x000fe400078e0019 */
[----:B------:R0:W1:Y:S01]  /*4310*/  MUFU.EX2 R80, R49 ;  /* 0x0000003100507308 */ /* 0x0000620000000800 */
[----:B--2---:R-:W-:Y:S01]  /*4320*/  FADD.FTZ R10, R78, R21 ;  /* 0x000000154e0a7221 */ /* 0x004fe20000010000 */
[----:B------:R-:W-:-:S02]  /*4330*/  IMAD.MOV.U32 R76, RZ, RZ, R25 ;  /* 0x000000ffff4c7224 */ /* 0x000fc400078e0019 */
[--C-:B------:R-:W-:Y:S02]  /*4340*/  IMAD.MOV.U32 R84, RZ, RZ, R25.reuse ;  /* 0x000000ffff547224 */ /* 0x100fe400078e0019 */
[--C-:B------:R-:W-:Y:S02]  /*4350*/  IMAD.MOV.U32 R86, RZ, RZ, R25.reuse ;  /* 0x000000ffff567224 */ /* 0x100fe400078e0019 */
[----:B------:R-:W2:Y:S01]  /*4360*/  MUFU.EX2 R41, R41 ;  /* 0x0000002900297308 */ /* 0x000ea20000000800 */
[----:B---3--:R-:W-:Y:S01]  /*4370*/  FADD.FTZ R21, R55, R10 ;  /* 0x0000000a37157221 */ /* 0x008fe20000010000 */
[--C-:B0-----:R-:W-:Y:S02]  /*4380*/  IMAD.MOV.U32 R49, RZ, RZ, R25.reuse ;  /* 0x000000ffff317224 */ /* 0x101fe400078e0019 */
[--C-:B------:R-:W-:Y:S02]  /*4390*/  IMAD.MOV.U32 R89, RZ, RZ, R25.reuse ;  /* 0x000000ffff597224 */ /* 0x100fe400078e0019 */
[----:B------:R-:W-:-:S02]  /*43a0*/  IMAD.MOV.U32 R91, RZ, RZ, R25 ;  /* 0x000000ffff5b7224 */ /* 0x000fc400078e0019 */
[----:B------:R-:W0:Y:S01]  /*43b0*/  MUFU.EX2 R59, R59 ;  /* 0x0000003b003b7308 */ /* 0x000e220000000800 */
[C---:B-1----:R-:W-:Y:S01]  /*43c0*/  F2FP.SATFINITE.E4M3.F32.PACK_AB_MERGE_C R55, R80.reuse, R55, RZ ;  /* 0x000000375037723e */ /* 0x042fe200048070ff */
[----:B------:R-:W-:Y:S01]  /*43d0*/  FADD.FTZ R80, R80, R21 ;  /* 0x0000001550507221 */ /* 0x000fe20000010000 */
[----:B------:R-:W-:Y:S02]  /*43e0*/  IMAD.MOV.U32 R95, RZ, RZ, R25 ;  /* 0x000000ffff5f7224 */ /* 0x000fe400078e0019 */
[----:B------:R-:W-:Y:S01]  /*43f0*/  F2FP.SATFINITE.E4M3.F32.PACK_AB_MERGE_C R212, R78, R51, R55 ;  /* 0x000000334ed4723e */ /* 0x000fe20004807037 */
[--C-:B------:R-:W-:Y:S02]  /*4400*/  IMAD.MOV.U32 R51, RZ, RZ, R25.reuse ;  /* 0x000000ffff337224 */ /* 0x100fe400078e0019 */
[----:B------:R-:W1:Y:S01]  /*4410*/  MUFU.EX2 R40, R40 ;  /* 0x0000002800287308 */ /* 0x000e620000000800 */
[C---:B--2---:R-:W-:Y:S01]  /*4420*/  F2FP.SATFINITE.E4M3.F32.PACK_AB_MERGE_C R38, R41.reuse, R38, RZ ;  /* 0x000000262926723e */ /* 0x044fe200048070ff */
[----:B------:R-:W-:Y:S01]  /*4430*/  FADD.FTZ R41, R41, R14 ;  /* 0x0000000e29297221 */ /* 0x000fe20000010000 */
[----:B------:R-:W-:-:S02]  /*4440*/  IMAD.MOV.U32 R55, RZ, RZ, R25 ;  /* 0x000000ffff377224 */ /* 0x000fc400078e0019 */
[----:B------:R-:W-:Y:S01]  /*4450*/  F2FP.SATFINITE.E4M3.F32.PACK_AB_MERGE_C R213, R37, R36, R38 ;  /* 0x0000002425d5723e */ /* 0x000fe20004807026 */
[--C-:B------:R-:W-:Y:S02]  /*4460*/  IMAD.MOV.U32 R37, RZ, RZ, R25.reuse ;  /* 0x000000ffff257224 */ /* 0x100fe400078e0019 */
[----:B------:R2:W3:Y:S01]  /*4470*/  MUFU.EX2 R82, R53 ;  /* 0x0000003500527308 */ /* 0x0004e20000000800 */
[----:B0-----:R-:W-:Y:S01]  /*4480*/  FADD.FTZ R21, R59, R80 ;  /* 0x000000503b157221 */ /* 0x001fe20000010000 */
[--C-:B------:R-:W-:Y:S02]  /*4490*/  IMAD.MOV.U32 R36, RZ, RZ, R25.reuse ;  /* 0x000000ffff247224 */ /* 0x100fe400078e0019 */
[--C-:B------:R-:W-:Y:S02]  /*44a0*/  IMAD.MOV.U32 R38, RZ, RZ, R25.reuse ;  /* 0x000000ffff267224 */ /* 0x100fe400078e0019 */
[----:B------:R-:W-:Y:S02]  /*44b0*/  IMAD.MOV.U32 R78, RZ, RZ, R25 ;  /* 0x000000ffff4e7224 */ /* 0x000fe400078e0019 */
[----:B------:R-:W0:Y:S01]  /*44c0*/  MUFU.EX2 R111, R111 ;  /* 0x0000006f006f7308 */ /* 0x000e220000000800 */
[----:B-1----:R-:W-:Y:S01]  /*44d0*/  FADD.FTZ R10, R40, R41 ;  /* 0x00000029280a7221 */ /* 0x002fe20000010000 */
[----:B------:R-:W-:-:S02]  /*44e0*/  IMAD.MOV.U32 R41, RZ, RZ, R25 ;  /* 0x000000ffff297224 */ /* 0x000fc400078e0019 */
[--C-:B--2---:R-:W-:Y:S02]  /*44f0*/  IMAD.MOV.U32 R53, RZ, RZ, R25.reuse ;  /* 0x000000ffff357224 */ /* 0x104fe400078e0019 */
[----:B------:R-:W-:Y:S02]  /*4500*/  IMAD.MOV.U32 R80, RZ, RZ, R25 ;  /* 0x000000ffff507224 */ /* 0x000fe400078e0019 */
[----:B------:R-:W-:Y:S01]  /*4510*/  MUFU.EX2 R42, R42 ;  /* 0x0000002a002a7308 */ /* 0x000fe20000000800 */
[----:B---3--:R-:W-:Y:S01]  /*4520*/  FADD.FTZ R14, R82, R21 ;  /* 0x00000015520e7221 */ /* 0x008fe20000010000 */
[--C-:B------:R-:W-:Y:S02]  /*4530*/  IMAD.MOV.U32 R99, RZ, RZ, R25.reuse ;  /* 0x000000ffff637224 */ /* 0x100fe400078e0019 */
[--C-:B------:R-:W-:Y:S02]  /*4540*/  IMAD.MOV.U32 R103, RZ, RZ, R25.reuse ;  /* 0x000000ffff677224 */ /* 0x100fe400078e0019 */
[----:B------:R-:W-:-:S02]  /*4550*/  IMAD.MOV.U32 R107, RZ, RZ, R25 ;  /* 0x000000ffff6b7224 */ /* 0x000fc400078e0019 */
[----:B------:R-:W1:Y:S01]  /*4560*/  MUFU.EX2 R113, R113 ;  /* 0x0000007100717308 */ /* 0x000e620000000800 */
[----:B0-----:R-:W-:Y:S01]  /*4570*/  FADD.FTZ R23, R111, R10 ;  /* 0x0000000a6f177221 */ /* 0x001fe20000010000 */
[----:B------:R-:W-:-:S06]  /*4580*/  IMAD.MOV.U32 R109, RZ, RZ, R25 ;  /* 0x000000ffff6d7224 */ /* 0x000fcc00078e0019 */
[----:B------:R-:W0:Y:S08]  /*4590*/  MUFU.EX2 R31, R31 ;  /* 0x0000001f001f7308 */ /* 0x000e300000000800 */
[----:B------:R2:W3:Y:S01]  /*45a0*/  MUFU.EX2 R8, R57 ;  /* 0x0000003900087308 */ /* 0x0004e20000000800 */
[----:B-1----:R-:W-:Y:S01]  /*45b0*/  F2FP.SATFINITE.E4M3.F32.PACK_AB_MERGE_C R20, R113, R42, RZ ;  /* 0x0000002a7114723e */ /* 0x002fe200048070ff */
[----:B------:R-:W-:-:S03]  /*45c0*/  FADD.FTZ R42, R42, R23 ;  /* 0x000000172a2a7221 */ /* 0x000fc60000010000 */
[----:B------:R-:W-:Y:S01]  /*45d0*/  F2FP.SATFINITE.E4M3.F32.PACK_AB_MERGE_C R215, R111, R40, R20 ;  /* 0x000000286fd7723e */ /* 0x000fe20004807014 */
[----:B------:R-:W-:Y:S01]  /*45e0*/  FADD.FTZ R113, R113, R42 ;  /* 0x0000002a71717221 */ /* 0x000fe20000010000 */
[--C-:B------:R-:W-:Y:S01]  /*45f0*/  IMAD.MOV.U32 R40, RZ, RZ, R25.reuse ;  /* 0x000000ffff287224 */ /* 0x100fe200078e0019 */
[----:B------:R-:W-:Y:S01]  /*4600*/  MUFU.EX2 R46, R46 ;  /* 0x0000002e002e7308 */ /* 0x000fe20000000800 */
[----:B0-----:R-:W-:Y:S01]  /*4610*/  FADD.FTZ R21, R31, R14 ;  /* 0x0000000e1f157221 */ /* 0x001fe20000010000 */
[--C-:B------:R-:W-:Y:S02]  /*4620*/  IMAD.MOV.U32 R42, RZ, RZ, R25.reuse ;  /* 0x000000ffff2a7224 */ /* 0x100fe400078e0019 */
[--C-:B--2---:R-:W-:Y:S02]  /*4630*/  IMAD.MOV.U32 R57, RZ, RZ, R25.reuse ;  /* 0x000000ffff397224 */ /* 0x104fe400078e0019 */
[----:B------:R-:W-:Y:S02]  /*4640*/  IMAD.MOV.U32 R111, RZ, RZ, R25 ;  /* 0x000000ffff6f7224 */ /* 0x000fe400078e0019 */
[----:B------:R-:W0:Y:S01]  /*4650*/  MUFU.EX2 R117, R117 ;  /* 0x0000007500757308 */ /* 0x000e220000000800 */
[C---:B---3--:R-:W-:Y:S01]  /*4660*/  F2FP.SATFINITE.E4M3.F32.PACK_AB_MERGE_C R31, R8.reuse, R31, RZ ;  /* 0x0000001f081f723e */ /* 0x048fe200048070ff */
        /* <DEDUP_REMOVED lines=9> */
[----:B-1----:R-:W-:-:S07]  /*4700*/  FADD.FTZ R7, R35, R8 ;  /* 0x0000000823077221 */ /* 0x002fce0000010000 */
[----:B------:R1:W3:Y:S01]  /*4710*/  MUFU.EX2 R12, R29 ;  /* 0x0000001d000c7308 */ /* 0x0002e20000000800 */
[----:B--2---:R-:W-:Y:S01]  /*4720*/  FADD.FTZ R14, R44, R113 ;  /* 0x000000712c0e7221 */ /* 0x004fe20000010000 */
[----:B------:R-:W-:-:S06]  /*4730*/  IMAD.MOV.U32 R113, RZ, RZ, R25 ;  /* 0x000000ffff717224 */ /* 0x000fcc00078e0019 */
[----:B------:R-:W2:Y:S01]  /*4740*/  MUFU.EX2 R39, R39 ;  /* 0x0000002700277308 */ /* 0x000ea20000000800 */
[C---:B0-----:R-:W-:Y:S01]  /*4750*/  F2FP.SATFINITE.E4M3.F32.PACK_AB_MERGE_C R217, R115.reuse, R44, R20 ;  /* 0x0000002c73d9723e */ /* 0x041fe20004807014 */
[----:B------:R-:W-:Y:S01]  /*4760*/  FADD.FTZ R115, R115, R14 ;  /* 0x0000000e73737221 */ /* 0x000fe20000010000 */
[--C-:B-1----:R-:W-:Y:S02]  /*4770*/  IMAD.MOV.U32 R29, RZ, RZ, R25.reuse ;  /* 0x000000ffff1d7224 */ /* 0x102fe400078e0019 */
[----:B------:R-:W-:Y:S02]  /*4780*/  IMAD.MOV.U32 R44, RZ, RZ, R25 ;  /* 0x000000ffff2c7224 */ /* 0x000fe400078e0019 */
[----:B------:R-:W-:Y:S01]  /*4790*/  FADD.FTZ R46, R46, R115 ;  /* 0x000000732e2e7221 */ /* 0x000fe20000010000 */
[----:B------:R-:W-:Y:S01]  /*47a0*/  IMAD.MOV.U32 R115, RZ, RZ, R25 ;  /* 0x000000ffff737224 */ /* 0x000fe200078e0019 */
[----:B------:R-:W0:Y:S01]  /*47b0*/  MUFU.EX2 R6, R123 ;  /* 0x0000007b00067308 */ /* 0x000e220000000800 */
[----:B---3--:R-:W-:Y:S01]  /*47c0*/  FADD.FTZ R8, R12, R7 ;  /* 0x000000070c087221 */ /* 0x008fe20000010000 */
[----:B------:R-:W-:Y:S01]  /*47d0*/  FADD.FTZ R117, R117, R46 ;  /* 0x0000002e75757221 */ /* 0x000fe20000010000 */
[----:B------:R-:W-:-:S05]  /*47e0*/  IMAD.MOV.U32 R46, RZ, RZ, R25 ;  /* 0x000000ffff2e7224 */ /* 0x000fca00078e0019 */
[----:B------:R-:W-:Y:S01]  /*47f0*/  MUFU.EX2 R50, R50 ;  /* 0x0000003200327308 */ /* 0x000fe20000000800 */
[----:B--2---:R-:W-:-:S07]  /*4800*/  FADD.FTZ R7, R39, R8 ;  /* 0x0000000827077221 */ /* 0x004fce0000010000 */
[----:B------:R-:W1:Y:S01]  /*4810*/  MUFU.EX2 R121, R121 ;  /* 0x0000007900797308 */ /* 0x000e620000000800 */
[C---:B0-----:R-:W-:Y:S01]  /*4820*/  F2FP.SATFINITE.E4M3.F32.PACK_AB_MERGE_C R39, R6.reuse, R39, RZ ;  /* 0x000000270627723e */ /* 0x041fe200048070ff */
[----:B------:R-:W-:-:S03]  /*4830*/  FADD.FTZ R6, R6, R7 ;  /* 0x0000000706067221 */ /* 0x000fc60000010000 */
[----:B------:R-:W-:Y:S01]  /*4840*/  F2FP.SATFINITE.E4M3.F32.PACK_AB_MERGE_C R216, R12, R35, R39 ;  /* 0x000000230cd8723e */ /* 0x000fe20004807027 */
[--C-:B------:R-:W-:Y:S02]  /*4850*/  IMAD.MOV.U32 R35, RZ, RZ, R25.reuse ;  /* 0x000000ffff237224 */ /* 0x100fe400078e0019 */
[----:B------:R-:W0:Y:S01]  /*4860*/  MUFU.EX2 R125, R125 ;  /* 0x0000007d007d7308 */ /* 0x000e220000000800 */
[----:B------:R-:W-:-:S07]  /*4870*/  IMAD.MOV.U32 R39, RZ, RZ, R25 ;  /* 0x000000ffff277224 */ /* 0x000fce00078e0019 */
[----:B------:R-:W2:Y:S01]  /*4880*/  MUFU.EX2 R48, R48 ;  /* 0x0000003000307308 */ /* 0x000ea20000000800 */
[----:B-1----:R-:W-:-:S07]  /*4890*/  F2FP.SATFINITE.E4M3.F32.PACK_AB_MERGE_C R11, R121, R50, RZ ;  /* 0x00000032790b723e */ /* 0x002fce00048070ff */
[----:B------:R-:W1:Y:S01]  /*48a0*/  MUFU.EX2 R119, R119 ;  /* 0x0000007700777308 */ /* 0x000e620000000800 */
[----:B0-----:R-:W-:-:S07]  /*48b0*/  FADD.FTZ R7, R125, R6 ;  /* 0x000000067d077221 */ /* 0x001fce0000010000 */
[----:B------:R-:W0:Y:S01]  /*48c0*/  MUFU.EX2 R10, R127 ;  /* 0x0000007f000a7308 */ /* 0x000e220000000800 */
[----:B--2---:R-:W-:Y:S01]  /*48d0*/  FADD.FTZ R8, R48, R117 ;  /* 0x0000007530087221 */ /* 0x004fe20000010000 */
[----:B------:R-:W-:-:S06]  /*48e0*/  IMAD.MOV.U32 R117, RZ, RZ, R25 ;  /* 0x000000ffff757224 */ /* 0x000fcc00078e0019 */
[----:B------:R-:W2:Y:S01]  /*48f0*/  MUFU.EX2 R129, R129 ;  /* 0x0000008100817308 */ /* 0x000ea20000000800 */
[C---:B-1----:R-:W-:Y:S01]  /*4900*/  F2FP.SATFINITE.E4M3.F32.PACK_AB_MERGE_C R219, R119.reuse, R48, R11 ;  /* 0x0000003077db723e */ /* 0x042fe2000480700b */
[----:B------:R-:W-:Y:S01]  /*4910*/  FADD.FTZ R119, R119, R8 ;  /* 0x0000000877777221 */ /* 0x000fe20000010000 */
[----:B------:R-:W-:-:S03]  /*4920*/  IMAD.MOV.U32 R48, RZ, RZ, R25 ;  /* 0x000000ffff307224 */ /* 0x000fc600078e0019 */
[----:B------:R-:W-:Y:S01]  /*4930*/  FADD.FTZ R8, R50, R119 ;  /* 0x0000007732087221 */ /* 0x000fe20000010000 */
[----:B------:R-:W-:Y:S01]  /*4940*/  IMAD.MOV.U32 R50, RZ, RZ, R25 ;  /* 0x000000ffff327224 */ /* 0x000fe200078e0019 */
[----:B------:R-:W1:Y:S01]  /*4950*/  MUFU.EX2 R60, R60 ;  /* 0x0000003c003c7308 */ /* 0x000e620000000800 */
[----:B0-----:R-:W-:Y:S01]  /*4960*/  FADD.FTZ R6, R10, R7 ;  /* 0x000000070a067221 */ /* 0x001fe20000010000 */
[----:B------:R-:W-:Y:S01]  /*4970*/  FADD.FTZ R8, R121, R8 ;  /* 0x0000000879087221 */ /* 0x000fe20000010000 */
[----:B------:R-:W-:Y:S02]  /*4980*/  IMAD.MOV.U32 R119, RZ, RZ, R25 ;  /* 0x000000ffff777224 */ /* 0x000fe400078e0019 */
[----:B--2---:R-:W-:Y:S01]  /*4990*/  FADD.FTZ R7, R129, R6 ;  /* 0x0000000681077221 */ /* 0x004fe20000010000 */
[----:B------:R-:W-:Y:S01]  /*49a0*/  IMAD.MOV.U32 R6, RZ, RZ, RZ ;  /* 0x000000ffff067224 */ /* 0x000fe200078e00ff */
[C---:B-1----:R-:W-:Y:S02]  /*49b0*/  F2FP.SATFINITE.E4M3.F32.PACK_AB_MERGE_C R11, R60.reuse, R129, RZ ;  /* 0x000000813c0b723e */ /* 0x042fe400048070ff */
[----:B------:R-:W-:Y:S01]  /*49c0*/  FADD.FTZ R7, R60, R7 ;  /* 0x000000073c077221 */ /* 0x000fe20000010000 */
[----:B------:R-:W-:Y:S01]  /*49d0*/  IMAD.MOV.U32 R60, RZ, RZ, R25 ;  /* 0x000000ffff3c7224 */ /* 0x000fe200078e0019 */
[----:B------:R-:W-:Y:S01]  /*49e0*/  F2FP.SATFINITE.E4M3.F32.PACK_AB_MERGE_C R218, R10, R125, R11 ;  /* 0x0000007d0ada723e */ /* 0x000fe2000480700b */
[----:B------:R-:W-:Y:S06]  /*49f0*/  @!P2 BRA `(.L_x_3153) ;  /* 0x000000300088a947 */ /* 0x000fec0003800000 */
        /* <DEDUP_REMOVED lines=52> */
[----:B------:R-:W-:-:S06]  /*4d40*/  UMOV UR53, URZ ;  /* 0x0000003f00357c82 */ /* 0x000fcc0008000000 */
.L_x_3163:
[----:B------:R-:W-:Y:S01]  /*4d50*/  ISETP.NE.AND P3, PT, RZ, UR41, PT ;  /* 0x00000029ff007c0c */ /* 0x000fe2000bf65270 */
[----:B------:R-:W-:-:S04]  /*4d60*/  UISETP.NE.AND UP0, UPT, UR53, 0x1, UPT ;  /* 0x000000013500788c */ /* 0x000fc8000bf05270 */
[----:B------:R-:W-:-:S06]  /*4d70*/  USEL UR4, URZ, 0x1, UP0 ;  /* 0x000000013f047887 */ /* 0x000fcc0008000000 */
[----:B------:R-:W-:Y:S02]  /*4d80*/  LOP3.LUT R6, R12, UR4, RZ, 0x3c, !PT ;  /* 0x000000040c067c12 */ /* 0x000fe4000f8e3cff */
[----:B------:R-:W-:Y:S05]  /*4d90*/  @P3 BRA `(.L_x_3154) ;  /* 0x0000000000343947 */ /* 0x000fea0003800000 */
[----:B------:R-:W-:Y:S05]  /*4da0*/  @!P0 BRA `(.L_x_3155) ;  /* 0x0000000000048947 */ /* 0x000fea0003800000 */
[----:B------:R-:W-:Y:S01]  /*4db0*/  BPT.TRAP 0x1 ;  /* 0x000000040000795c */ /* 0x000fe20000300000 */
.L_x_3155:
        /* <DEDUP_REMOVED lines=8> */
.L_x_3156:
[----:B-1----:R-:W-:Y:S05]  /*4e40*/  @P2 BRA `(.L_x_3154) ;  /* 0x0000000000082947 */ /* 0x002fea0003800000 */
[----:B------:R-:W1:Y:S02]  /*4e50*/  SYNCS.PHASECHK.TRANS64.TRYWAIT P2, [UR4+0x33430], R3 ;  /* 0x03343003ff0075a7 */ /* 0x000e640008040144 */
[----:B-1----:R-:W-:Y:S05]  /*4e60*/  @!P2 BRA `(.L_x_3157) ;  /* 0x000000b00034a947 */ /* 0x002fea0003800000 */
.L_x_3154:
[----:B01----:R-:W-:Y:S01]  /*4e70*/  VIADD R3, R18, 0x8 ;  /* 0x0000000812037836 */ /* 0x003fe20000000000 */
[----:B------:R-:W-:Y:S01]  /*4e80*/  UIADD3 UR52, UR53, 0x1, URZ ;  /* 0x0000000135347890 */ /* 0x000fe2000fffe03f */
[C---:B------:R-:W-:Y:S01]  /*4e90*/  R2UR UR4, R4.reuse ;  /* 0x00000000040472ca */ /* 0x040fe200000e0000 */
[----:B------:R-:W-:Y:S01]  /*4ea0*/  UMOV UR7, 0x80000020 ;  /* 0x8000002000077882 */ /* 0x000fe20000000000 */
[C---:B------:R-:W-:Y:S01]  /*4eb0*/  R2UR UR5, R5.reuse ;  /* 0x00000000050572ca */ /* 0x040fe200000e0000 */
[----:B------:R0:W-:Y:S01]  /*4ec0*/  BAR.SYNC.DEFER_BLOCKING R3, 0x100 ;  /* 0x000400030000751d */ /* 0x0001e20000010000 */
[----:B------:R-:W-:Y:S01]  /*4ed0*/  UISETP.NE.AND UP0, UPT, UR52, 0x2, UPT ;  /* 0x000000023400788c */ /* 0x000fe2000bf05270 */
[C---:B------:R-:W-:Y:S02]  /*4ee0*/  R2UR UR8, R4.reuse ;  /* 0x00000000040872ca */ /* 0x040fe400000e0000 */
[C---:B------:R-:W-:Y:S01]  /*4ef0*/  R2UR UR9, R5.reuse ;  /* 0x00000000050972ca */ /* 0x040fe200000e0000 */
[----:B------:R-:W-:Y:S01]  /*4f00*/  USEL UR52, UR52, URZ, UP0 ;  /* 0x0000003f34347287 */ /* 0x000fe20008000000 */
[C---:B------:R-:W-:Y:S01]  /*4f10*/  R2UR UR12, R4.reuse ;  /* 0x00000000040c72ca */ /* 0x040fe200000e0000 */
[----:B------:R-:W-:Y:S01]  /*4f20*/  UMOV UR11, 0x80000020 ;  /* 0x80000020000b7882 */ /* 0x000fe20000000000 */
[C---:B------:R-:W-:Y:S01]  /*4f30*/  R2UR UR13, R5.reuse ;  /* 0x00000000050d72ca */ /* 0x040fe200000e0000 */
[----:B------:R-:W-:Y:S01]  /*4f40*/  UIMAD UR54, UR52, 0x780, UR42 ;  /* 0x00000780343678a4 */ /* 0x000fe2000f8e022a */
[C---:B------:R-:W-:Y:S01]  /*4f50*/  R2UR UR16, R4.reuse ;  /* 0x00000000041072ca */ /* 0x040fe200000e0000 */
[----:B------:R-:W-:Y:S01]  /*4f60*/  UMOV UR15, 0x80000020 ;  /* 0x80000020000f7882 */ /* 0x000fe20000000000 */
[C---:B------:R-:W-:Y:S01]  /*4f70*/  R2UR UR17, R5.reuse ;  /* 0x00000000051172ca */ /* 0x040fe200000e0000 */
[----:B------:R-:W-:Y:S01]  /*4f80*/  UIADD3 UR10, UR54, 0x80, URZ ;  /* 0x00000080360a7890 */ /* 0x000fe2000fffe03f */
[----:B------:R-:W-:Y:S01]  /*4f90*/  R2UR UR20, R4 ;  /* 0x00000000041472ca */ /* 0x000fe200000e0000 */
[----:B------:R-:W-:Y:S01]  /*4fa0*/  UIADD3 UR14, UR54, 0x100, URZ ;  /* 0x00000100360e7890 */ /* 0x000fe2000fffe03f */
[----:B------:R-:W-:Y:S01]  /*4fb0*/  R2UR UR21, R5 ;  /* 0x00000000051572ca */ /* 0x000fe200000e0000 */
[----:B------:R-:W-:Y:S01]  /*4fc0*/  UMOV UR6, UR54 ;  /* 0x0000003600067c82 */ /* 0x000fe20008000000 */
[----:B------:R-:W-:Y:S01]  /*4fd0*/  UIADD3 UR18, UR54, 0x180, URZ ;  /* 0x0000018036127890 */ /* 0x000fe2000fffe03f */
[----:B------:R-:W-:Y:S01]  /*4fe0*/  UMOV UR19, 0x80000020 ;  /* 0x8000002000137882 */ /* 0x000fe20000000000 */
[----:B------:R-:W-:Y:S01]  /*4ff0*/  UIADD3 UR22, UR54, 0x200, URZ ;  /* 0x0000020036167890 */ /* 0x000fe2000fffe03f */
[----:B------:R-:W-:Y:S01]  /*5000*/  UMOV UR23, 0x80000020 ;  /* 0x8000002000177882 */ /* 0x000fe20000000000 */
[----:B------:R-:W-:Y:S01]  /*5010*/  WARPGROUP.ARRIVE ;  /* 0x00000000000079c5 */ /* 0x000fe20000000000 */
[----:B------:R-:W-:Y:S01]  /*5020*/  UIADD3 UR26, UR54, 0x2, URZ ;  /* 0x00000002361a7890 */ /* 0x000fe2000fffe03f */
[----:B------:R-:W-:Y:S01]  /*5030*/  UMOV UR27, 0x80000020 ;  /* 0x80000020001b7882 */ /* 0x000fe20000000000 */
[----:B------:R-:W-:-:S03]  /*5040*/  UIADD3 UR30, UR54, 0x280, URZ ;  /* 0x00000280361e7890 */ /* 0x000fc6000fffe03f */
[----:B------:R-:W-:Y:S01]  /*5050*/  QGMMA.64x32x32.F32.E4M3.E4M3 R184, gdesc[UR4], RZ, !UPT, gsb0 ;  /* 0x0060000004b879f3 */ /* 0x000fe2000c0008ff */
[----:B------:R-:W-:Y:S01]  /*5060*/  UIADD3 UR6, UR54, 0x82, URZ ;  /* 0x0000008236067890 */ /* 0x000fe2000fffe03f */
[----:B------:R-:W-:Y:S01]  /*5070*/  UMOV UR4, UR24 ;  /* 0x0000001800047c82 */ /* 0x000fe20008000000 */
[----:B------:R-:W-:Y:S01]  /*5080*/  UMOV UR5, UR25 ;  /* 0x0000001900057c82 */ /* 0x000fe20008000000 */
        /* <DEDUP_REMOVED lines=8> */
[----:B------:R-:W-:-:S02]  /*5110*/  WARPGROUP.DEPBAR.LE gsb0, 0x0 ;  /* 0x00008000000079c5 */ /* 0x000fc40000010000 */
[----:B------:R-:W-:-:S06]  /*5120*/  WARPGROUP.ARRIVE ;  /* 0x00000000000079c5 */ /* 0x000fcc0000000000 */
[----:B------:R-:W-:Y:S01]  /*5130*/  QGMMA.64x32x32.F32.E4M3.E4M3 R168, gdesc[UR8], RZ, !UPT, gsb0 ;  /* 0x0060000008a879f3 */ /* 0x000fe2000c0008ff */
[----:B------:R-:W-:Y:S02]  /*5140*/  UIADD3 UR8, UR54, 0x102, URZ ;  /* 0x0000010236087890 */ /* 0x000fe4000fffe03f */
[----:B------:R-:W-:Y:S02]  /*5150*/  UIADD3 UR9, UR54, 0x182, URZ ;  /* 0x0000018236097890 */ /* 0x000fe4000fffe03f */
        /* <DEDUP_REMOVED lines=13> */
[----:B------:R-:W-:Y:S01]  /*5230*/  UMOV UR26, UR6 ;  /* 0x00000006001a7c82 */ /* 0x000fe20008000000 */
[----:B------:R-:W-:Y:S01]  /*5240*/  UMOV UR27, 0x80000020 ;  /* 0x80000020001b7882 */ /* 0x000fe20000000000 */
[----:B------:R-:W-:Y:S01]  /*5250*/  UMOV UR6, UR8 ;  /* 0x0000000800067c82 */ /* 0x000fe20008000000 */
        /* <DEDUP_REMOVED lines=10> */
[----:B------:R-:W-:Y:S01]  /*5300*/  UIADD3 UR6, UR54, 0x300, URZ ;  /* 0x0000030036067890 */ /* 0x000fe2000fffe03f */
[----:B------:R-:W-:Y:S01]  /*5310*/  UMOV UR4, UR28 ;  /* 0x0000001c00047c82 */ /* 0x000fe20008000000 */
[----:B------:R-:W-:Y:S01]  /*5320*/  UMOV UR5, UR29 ;  /* 0x0000001d00057c82 */ /* 0x000fe20008000000 */
        /* <DEDUP_REMOVED lines=120> */
[----:B0-----:R-:W-:Y:S05]  /*5ab0*/  @P3 BRA `(.L_x_3158) ;  /* 0x0000000000283947 */ /* 0x001fea0003800000 */
[----:B------:R-:W-:Y:S05]  /*5ac0*/  @!P0 BRA `(.L_x_3159) ;  /* 0x0000000000048947 */ /* 0x000fea0003800000 */
[----:B------:R-:W-:Y:S01]  /*5ad0*/  BPT.TRAP 0x1 ;  /* 0x000000040000795c */ /* 0x000fe20000300000 */
.L_x_3159:
[----:B------:R-:W-:Y:S01]  /*5ae0*/  ULEA UR4, UR53, UR40, 0x3 ;  /* 0x0000002835047291 */ /* 0x000fe2000f8e183f */
[----:B------:R-:W-:-:S08]  /*5af0*/  SHF.L.U32 R3, R12, 0x1f, RZ ;  /* 0x0000001f0c037819 */ /* 0x000fd000000006ff */
[----:B------:R0:W1:Y:S01]  /*5b00*/  SYNCS.PHASECHK.TRANS64.TRYWAIT P2, [UR4+0x33450], R3 ;  /* 0x03345003ff0075a7 */ /* 0x0000620008040144 */
[----:B------:R-:W-:Y:S05]  /*5b10*/  @!P0 BRA `(.L_x_3160) ;  /* 0x0000000000048947 */ /* 0x000fea0003800000 */
[----:B------:R-:W-:Y:S01]  /*5b20*/  BPT.TRAP 0x1 ;  /* 0x000000040000795c */ /* 0x000fe20000300000 */
.L_x_3160:
[----:B-1----:R-:W-:Y:S05]  /*5b30*/  @P2 BRA `(.L_x_3158) ;  /* 0x0000000000082947 */ /* 0x002fea0003800000 */
[----:B------:R-:W1:Y:S02]  /*5b40*/  SYNCS.PHASECHK.TRANS64.TRYWAIT P2, [UR4+0x33450], R3 ;  /* 0x03345003ff0075a7 */ /* 0x000e640008040144 */
[----:B-1----:R-:W-:Y:S05]  /*5b50*/  @!P2 BRA `(.L_x_3161) ;  /* 0x000000a40010a947 */ /* 0x002fea0003800000 */
.L_x_3158:
        /* <DEDUP_REMOVED lines=13> */
[----:B------:R-:W-:Y:S01]  /*5c30*/  UIMAD UR4, UR53, 0x780, UR4 ;  /* 0x00000780350478a4 */ /* 0x000fe2000f8e0204 */
[----:B------:R-:W-:Y:S02]  /*5c40*/  FMNMX.FTZ R9, R191, R14, !PT ;  /* 0x0000000ebf097209 */ /* 0x000fe40007810000 */
[----:B------:R-:W-:Y:S02]  /*5c50*/  FMNMX.FTZ R12, R192, R3, !PT ;  /* 0x00000003c00c7209 */ /* 0x000fe40007810000 */
[----:B------:R-:W-:Y:S02]  /*5c60*/  FMNMX.FTZ R14, R194, R9, !PT ;  /* 0x00000009c20e7209 */ /* 0x000fe40007810000 */
[----:B------:R-:W-:Y:S01]  /*5c70*/  UMOV UR6, UR4 ;  /* 0x0000000400067c82 */ /* 0x000fe20008000000 */
[----:B------:R-:W-:Y:S01]  /*5c80*/  FMNMX.FTZ R3, R193, R12, !PT ;  /* 0x0000000cc1037209 */ /* 0x000fe20007810000 */
[----:B------:R-:W-:Y:S01]  /*5c90*/  QGMMA.64x192x32.F32.E4M3.E4M3 R24, R200, gdesc[UR4], R24, gsb0 ;  /* 0x02e00004c8187df3 */ /* 0x000fe20008000818 */
        /* <DEDUP_REMOVED lines=79> */
[----:B------:R-:W-:Y:S01]  /*6190*/  FADD.FTZ R19, -R9, R10 ;  /* 0x0000000a09137221 */ /* 0x000fe20000010100 */
[----:B------:R-:W-:-:S03]  /*61a0*/  FFMA.FTZ R13, R2, R9, -8 ;  /* 0xc1000000020d7423 */ /* 0x000fc60000010009 */
[C---:B------:R-:W-:Y:S01]  /*61b0*/  FMUL.FTZ R10, R2.reuse, R19 ;  /* 0x00000013020a7220 */ /* 0x040fe20000410000 */
[----:B------:R-:W-:-:S01]  /*61c0*/  FFMA.FTZ R15, R2, R184, -R13 ;  /* 0x000000b8020f7223 */ /* 0x000fc2000001080d */
[C-C-:B------:R-:W-:Y:S01]  /*61d0*/  FFMA.FTZ R12, R2.reuse, R185, -R13.reuse ;  /* 0x000000b9020c7223 */ /* 0x140fe2000001080d */
[----:B------:R-:W-:Y:S02]  /*61e0*/  WARPGROUP.DEPBAR.LE gsb0, 0x0 ;  /* 0x00008000000079c5 */ /* 0x000fe40000010000 */
[----:B------:R-:W-:Y:S01]  /*61f0*/  WARPGROUP.ARRIVE ;  /* 0x00000000000079c5 */ /* 0x000fe20000000000 */
[----:B------:R-:W-:-:S01]  /*6200*/  FFMA.FTZ R14, R2, R188, -R13 ;  /* 0x000000bc020e7223 */ /* 0x000fc2000001080d */
[C-C-:B------:R-:W-:Y:S01]  /*6210*/  FFMA.FTZ R19, R2.reuse, R189, -R13.reuse ;  /* 0x000000bd02137223 */ /* 0x140fe2000001080d */
[----:B------:R-:W-:-:S01]  /*6220*/  FFMA.FTZ R20, R2, R192, -R13 ;  /* 0x000000c002147223 */ /* 0x000fc2000001080d */
[C-C-:B------:R-:W-:Y:S01]  /*6230*/  FFMA.FTZ R21, R2.reuse, R193, -R13.reuse ;  /* 0x000000c102157223 */ /* 0x140fe2000001080d */
[----:B------:R-:W-:-:S01]  /*6240*/  FFMA.FTZ R22, R2, R196, -R13 ;  /* 0x000000c402167223 */ /* 0x000fc2000001080d */
[----:B------:R-:W-:Y:S01]  /*6250*/  QGMMA.64x192x32.F32.E4M3.E4M3 R24, R204, gdesc[UR4], R24, gsb0 ;  /* 0x02e00004cc187df3 */ /* 0x000fe20008000818 */
[----:B------:R-:W-:Y:S01]  /*6260*/  UIADD3 UR6, UR4, 0x300, URZ ;  /* 0x0000030004067890 */ /* 0x000fe2000fffe03f */
[C-C-:B------:R-:W-:Y:S01]  /*6270*/  FFMA.FTZ R23, R2.reuse, R197, -R13.reuse ;  /* 0x000000c502177223 */ /* 0x140fe2000001080d */
[----:B------:R-:W-:Y:S01]  /*6280*/  UMOV UR7, 0xc0000010 ;  /* 0xc000001000077882 */ /* 0x000fe20000000000 */
        /* <DEDUP_REMOVED lines=32> */
[----:B------:R-:W-:Y:S01]  /*6490*/  FADD.FTZ R11, -R3, R11 ;  /* 0x0000000b030b7221 */ /* 0x000fe20000010100 */
[----:B------:R-:W-:-:S01]  /*64a0*/  FFMA.FTZ R13, R2, R3, -8 ;  /* 0xc1000000020d7423 */ /* 0x000fc20000010003 */
[----:B------:R-:W-:Y:S02]  /*64b0*/  MUFU.EX2 R10, R10 ;  /* 0x0000000a000a7308 */ /* 0x000fe40000000800 */
[C---:B------:R-:W-:Y:S01]  /*64c0*/  FMUL.FTZ R11, R2.reuse, R11 ;  /* 0x0000000b020b7220 */ /* 0x040fe20000410000 */
        /* <DEDUP_REMOVED lines=22> */
[----:B0-----:R-:W-:-:S01]  /*6630*/  FFMA.FTZ R7, R10, R7, R15 ;  /* 0x000000070a077223 */ /* 0x001fc2000001000f */
        /* <DEDUP_REMOVED lines=18> */
[----:B------:R-:W-:Y:S01]  /*6760*/  FFMA.FTZ R126, R2, R126, -R13 ;  /* 0x0000007e027e7223 */ /* 0x000fe2000001080d */
[----:B------:R-:W-:-:S02]  /*6770*/  IMAD.U32 R194, RZ, RZ, UR52 ;  /* 0x00000034ffc27e24 */ /* 0x000fc4000f8e00ff */
[----:B------:R-:W-:Y:S01]  /*6780*/  FFMA.FTZ R134, R2, R134, -R13 ;  /* 0x0000008602867223 */ /* 0x000fe2000001080d */
[----:B------:R-:W1:Y:S01]  /*6790*/  MUFU.EX2 R14, R14 ;  /* 0x0000000e000e7308 */ /* 0x000e620000000800 */
[----:B0-----:R-:W-:-:S01]  /*67a0*/  FADD.FTZ R7, R12, R7 ;  /* 0x000000070c077221 */ /* 0x001fc20000010000 */
[----:B------:R-:W-:-:S06]  /*67b0*/  @!P1 LEA R194, R194, UR40, 0x3 ;  /* 0x00000028c2c29c11 */ /* 0x000fcc000f8e18ff */
        /* <DEDUP_REMOVED lines=27> */
[----:B-1----:R-:W-:-:S01]  /*6970*/  FADD.FTZ R8, R168, R7 ;  /* 0x00000007a8087221 */ /* 0x002fc20000010000 */
[----:B------:R-:W-:Y:S02]  /*6980*/  WARPGROUP.DEPBAR.LE gsb0, 0x0 ;  /* 0x00008000000079c5 */ /* 0x000fe40000010000 */
[----:B------:R-:W-:-:S04]  /*6990*/  WARPGROUP.ARRIVE ;  /* 0x00000000000079c5 */ /* 0x000fc80000000000 */
[----:B------:R-:W1:Y:S01]  /*69a0*/  MUFU.EX2 R171, R171 ;  /* 0x000000ab00ab7308 */ /* 0x000e620000000800 */
[----:B0-----:R-:W-:-:S01]  /*69b0*/  FADD.FTZ R192, R170, R193 ;  /* 0x000000c1aac07221 */ /* 0x001fc20000010000 */
[----:B------:R-:W-:Y:S01]  /*69c0*/  QGMMA.64x192x32.F32.E4M3.E4M3 R24, R208, gdesc[UR4], R24, gsb0 ;  /* 0x02e00004d0187df3 */ /* 0x000fe20008000818 */
[----:B------:R-:W-:Y:S01]  /*69d0*/  UIADD3 UR6, UR4, 0x480, URZ ;  /* 0x0000048004067890 */ /* 0x000fe2000fffe03f */
[----:B--2---:R-:W-:Y:S01]  /*69e0*/  FADD.FTZ R7, R169, R8 ;  /* 0x00000008a9077221 */ /* 0x004fe20000010000 */
[----:B------:R-:W-:Y:S01]  /*69f0*/  UMOV UR7, 0xc0000010 ;  /* 0xc000001000077882 */ /* 0x000fe20000000000 */
[----:B------:R-:W-:Y:S02]  /*6a00*/  UIADD3 UR4, UR4, 0x600, URZ ;  /* 0x0000060004047890 */ /* 0x000fe4000fffe03f */
[----:B------:R-:W0:Y:S01]  /*6a10*/  MUFU.EX2 R172, R172 ;  /* 0x000000ac00ac7308 */ /* 0x000e220000000800 */
[----:B-1----:R-:W-:-:S07]  /*6a20*/  FADD.FTZ R193, R171, R192 ;  /* 0x000000c0abc17221 */ /* 0x002fce0000010000 */
[----:B------:R-:W1:Y:S08]  /*6a30*/  MUFU.EX2 R174, R174 ;  /* 0x000000ae00ae7308 */ /* 0x000e700000000800 */
        /* <DEDUP_REMOVED lines=47> */
[----:B------:R-:W-:Y:S02]  /*6d30*/  WARPGROUP.DEPBAR.LE gsb0, 0x0 ;  /* 0x00008000000079c5 */ /* 0x000fe40000010000 */
[----:B------:R-:W-:Y:S01]  /*6d40*/  WARPGROUP.ARRIVE ;  /* 0x00000000000079c5 */ /* 0x000fe20000000000 */
[----:B--2---:R-:W-:-:S04]  /*6d50*/  FADD.FTZ R193, R163, R192 ;  /* 0x000000c0a3c17221 */ /* 0x004fc80000010000 */
[----:B------:R-:W2:Y:S01]  /*6d60*/  MUFU.EX2 R165, R165 ;  /* 0x000000a500a57308 */ /* 0x000ea20000000800 */
[----:B------:R-:W-:Y:S01]  /*6d70*/  QGMMA.64x192x32.F32.E4M3.E4M3 R24, R212, gdesc[UR4], R24, gsb0 ;  /* 0x02e00004d4187df3 */ /* 0x000fe20008000818 */
[----:B------:R-:W-:Y:S01]  /*6d80*/  UMOV UR6, UR4 ;  /* 0x0000000400067c82 */ /* 0x000fe20008000000 */
[----:B------:R-:W-:Y:S01]  /*6d90*/  UMOV UR7, 0xc0000010 ;  /* 0xc000001000077882 */ /* 0x000fe20000000000 */
[----:B0-----:R-:W-:-:S04]  /*6da0*/  FADD.FTZ R8, R164, R7 ;  /* 0x00000007a4087221 */ /* 0x001fc80000010000 */
        /* <DEDUP_REMOVED lines=10> */
[C-C-:B------:R-:W-:Y:S01]  /*6e50*/  FFMA.FTZ R193, R2.reuse, R127, -R13.reuse ;  /* 0x0000007f02c17223 */ /* 0x140fe2000001080d */
[----:B------:R-:W-:-:S05]  /*6e60*/  FFMA.FTZ R127, R2, R130, -R13 ;  /* 0x00000082027f7223 */ /* 0x000fca000001080d */
        /* <DEDUP_REMOVED lines=14> */
[----:B------:R-:W-:-:S06]  /*6f50*/  IADD3 R7, -R18, 0xb, RZ ;  /* 0x0000000b12077810 */ /* 0x000fcc0007ffe1ff */
        /* <DEDUP_REMOVED lines=27> */
[----:B-1----:R-:W-:-:S01]  /*7110*/  FADD.FTZ R192, R126, R195 ;  /* 0x000000c37ec07221 */ /* 0x002fc20000010000 */
[----:B------:R-:W-:Y:S02]  /*7120*/  WARPGROUP.DEPBAR.LE gsb0, 0x0 ;  /* 0x00008000000079c5 */ /* 0x000fe40000010000 */
[----:B------:R-:W-:-:S04]  /*7130*/  WARPGROUP.ARRIVE ;  /* 0x00000000000079c5 */ /* 0x000fc80000000000 */
[----:B------:R-:W1:Y:S02]  /*7140*/  MUFU.EX2 R128, R128 ;  /* 0x0000008000807308 */ /* 0x000e640000000800 */
[----:B------:R-:W-:Y:S01]  /*7150*/  QGMMA.64x192x32.F32.E4M3.E4M3 R24, R216, gdesc[UR4], R24, gsb0 ;  /* 0x02e00004d8187df3 */ /* 0x000fe20008000818 */
[----:B0-----:R-:W-:-:S05]  /*7160*/  FADD.FTZ R192, R193, R192 ;  /* 0x000000c0c1c07221 */ /* 0x001fca0000010000 */
[----:B------:R-:W0:Y:S08]  /*7170*/  MUFU.EX2 R127, R127 ;  /* 0x0000007f007f7308 */ /* 0x000e300000000800 */
[----:B------:R-:W2:Y:S08]  /*7180*/  MUFU.EX2 R129, R129 ;  /* 0x0000008100817308 */ /* 0x000eb00000000800 */
[----:B------:R-:W3:Y:S08]  /*7190*/  MUFU.EX2 R130, R130 ;  /* 0x0000008200827308 */ /* 0x000ef00000000800 */
[----:B------:R-:W4:Y:S08]  /*71a0*/  MUFU.EX2 R132, R132 ;  /* 0x0000008400847308 */ /* 0x000f300000000800 */
[----:B------:R-:W5:Y:S08]  /*71b0*/  MUFU.EX2 R134, R134 ;  /* 0x0000008600867308 */ /* 0x000f700000000800 */
[----:B------:R-:W5:Y:S08]  /*71c0*/  MUFU.EX2 R133, R133 ;  /* 0x0000008500857308 */ /* 0x000f700000000800 */
[----:B------:R-:W5:Y:S01]  /*71d0*/  MUFU.EX2 R13, R13 ;  /* 0x0000000d000d7308 */ /* 0x000f620000000800 */
[----:B------:R-:W-:-:S02]  /*71e0*/  WARPGROUP.DEPBAR.LE gsb0, 0x0 ;  /* 0x00008000000079c5 */ /* 0x000fc40000010000 */
[----:B------:R1:W-:Y:S06]  /*71f0*/  BAR.ARV R7, 0x100 ;  /* 0x000400070000751d */ /* 0x0003ec0000002000 */
[----:B-1----:R-:W-:-:S05]  /*7200*/  @!P1 VIADD R7, R194, 0x33440 ;  /* 0x00033440c2079836 */ /* 0x002fca0000000000 */
[----:B------:R-:W-:-:S04]  /*7210*/  @!P1 PRMT R7, RZ, 0x654, R7 ;  /* 0x00000654ff079816 */ /* 0x000fc80000000007 */
[----:B------:R1:W-:Y:S02]  /*7220*/  @!P1 SYNCS.ARRIVE.TRANS64.RED.A1T0 RZ, [R7+URZ], RZ ;  /* 0x000000ff07ff99a7 */ /* 0x0003e4000810043f */
[----:B-1----:R-:W-:-:S04]  /*7230*/  FADD.FTZ R7, R125, R8 ;  /* 0x000000087d077221 */ /* 0x002fc80000010000 */
[----:B------:R-:W-:Y:S01]  /*7240*/  FADD.FTZ R8, R128, R7 ;  /* 0x0000000780087221 */ /* 0x000fe20000010000 */
[----:B0-----:R-:W-:-:S03]  /*7250*/  FADD.FTZ R7, R127, R192 ;  /* 0x000000c07f077221 */ /* 0x001fc60000010000 */
[----:B--2---:R-:W-:Y:S01]  /*7260*/  FADD.FTZ R131, R129, R8 ;  /* 0x0000000881837221 */ /* 0x004fe20000010000 */
[----:B---3--:R-:W-:-:S03]  /*7270*/  FADD.FTZ R7, R130, R7 ;  /* 0x0000000782077221 */ /* 0x008fc60000010000 */
[----:B----4-:R-:W-:Y:S01]  /*7280*/  FADD.FTZ R8, R132, R131 ;  /* 0x0000008384087221 */ /* 0x010fe20000010000 */
[----:B-----5:R-:W-:-:S03]  /*7290*/  FADD.FTZ R131, R134, R7 ;  /* 0x0000000786837221 */ /* 0x020fc60000010000 */
[----:B------:R-:W-:Y:S01]  /*72a0*/  FADD.FTZ R7, R133, R8 ;  /* 0x0000000885077221 */ /* 0x000fe20000010000 */
[----:B------:R-:W-:-:S01]  /*72b0*/  FADD.FTZ R8, R13, R131 ;  /* 0x000000830d087221 */ /* 0x000fc20000010000 */
[----:B------:R-:W-:Y:S06]  /*72c0*/  @!P0 BRA `(.L_x_3162) ;  /* 0x0000000000048947 */ /* 0x000fec0003800000 */
[----:B------:R-:W-:Y:S01]  /*72d0*/  BPT.TRAP 0x1 ;  /* 0x000000040000795c */ /* 0x000fe20000300000 */
.L_x_3162:
[----:B------:R-:W-:Y:S01]  /*72e0*/  ULEA UR4, UR53, UR40, 0x3 ;  /* 0x0000002835047291 */ /* 0x000fe2000f8e183f */
[----:B------:R-:W-:Y:S01]  /*72f0*/  ISETP.GT.AND P2, PT, R0, R17, PT ;  /* 0x000000110000720c */ /* 0x000fe20003f44270 */
[----:B------:R-:W-:Y:S01]  /*7300*/  FMUL.FTZ R24, R24, R10 ;  /* 0x0000000a18187220 */ /* 0x000fe20000410000 */
        /* <DEDUP_REMOVED lines=142> */
[----:B------:R-:W-:Y:S01]  /*7bf0*/  F2FP.SATFINITE.E4M3.F32.PACK_AB_MERGE_C R219, R130, R127, R13 ;  /* 0x0000007f82db723e */ /* 0x000fe2000480700d */
[----:B------:R-:W-:Y:S06]  /*7c00*/  @P2 BRA `(.L_x_3163) ;  /* 0xffffffd000502947 */ /* 0x000fec000383ffff */
[----:B------:R-:W-:-:S07]  /*7c10*/  IMAD.U32 R0, RZ, RZ, UR52 ;  /* 0x00000034ff007e24 */ /* 0x000fce000f8e00ff */
.L_x_3153:
[----:B------:R-:W-:Y:S06]  /*7c20*/  BAR.ARV 0x8, 0x180 ;  /* 0x0206000000007b1d */ /* 0x000fec0000002000 */
[----:B------:R-:W-:Y:S05]  /*7c30*/  @!P0 BRA `(.L_x_3164) ;  /* 0x0000000000048947 */ /* 0x000fea0003800000 */
[----:B------:R-:W-:Y:S01]  /*7c40*/  BPT.TRAP 0x1 ;  /* 0x000000040000795c */ /* 0x000fe20000300000 */
.L_x_3164:
[----:B------:R-:W-:Y:S02]  /*7c50*/  R2UR UR5, R0 ;  /* 0x00000000000572ca */ /* 0x000fe400000e0000 */
[----:B------:R-:W-:-:S11]  /*7c60*/  SHF.L.U32 R6, R6, 0x1f, RZ ;  /* 0x0000001f06067819 */ /* 0x000fd600000006ff */
[----:B------:R-:W-:-:S09]  /*7c70*/  ULEA UR5, UR5, UR40, 0x3 ;  /* 0x0000002805057291 */ /* 0x000fd2000f8e183f */
[----:B------:R0:W1:Y:S01]  /*7c80*/  SYNCS.PHASECHK.TRANS64.TRYWAIT P1, [UR5+0x33450], R6 ;  /* 0x03345006ff0075a7 */ /* 0x0000620008020145 */
[----:B------:R-:W-:Y:S05]  /*7c90*/  @!P0 BRA `(.L_x_3165) ;  /* 0x0000000000048947 */ /* 0x000fea0003800000 */
[----:B------:R-:W-:Y:S01]  /*7ca0*/  BPT.TRAP 0x1 ;  /* 0x000000040000795c */ /* 0x000fe20000300000 */
.L_x_3165:
[----:B-1----:R-:W-:Y:S05]  /*7cb0*/  @P1 BRA `(.L_x_3166) ;  /* 0x0000000000081947 */ /* 0x002fea0003800000 */
[----:B------:R-:W1:Y:S02]  /*7cc0*/  SYNCS.PHASECHK.TRANS64.TRYWAIT P1, [UR5+0x33450], R6 ;  /* 0x03345006ff0075a7 */ /* 0x000e640008020145 */
[----:B-1----:R-:W-:Y:S05]  /*7cd0*/  @!P1 BRA `(.L_x_3167) ;  /* 0x0000008000c89947 */ /* 0x002fea0003800000 */
.L_x_3166:
        /* <DEDUP_REMOVED lines=8> */
[----:B------:R-:W-:-:S07]  /*7d60*/  UIMAD UR4, UR6, 0x780, UR4 ;  /* 0x00000780060478a4 */ /* 0x000fce000f8e0204 */
[----:B------:R-:W-:Y:S02]  /*7d70*/  UMOV UR6, UR4 ;  /* 0x0000000400067c82 */ /* 0x000fe40008000000 */
[----:B------:R-:W-:Y:S01]  /*7d80*/  QGMMA.64x192x32.F32.E4M3.E4M3 R24, R200, gdesc[UR4], R24, gsb0 ;  /* 0x02e00004c8187df3 */ /* 0x000fe20008000818 */
[----:B------:R-:W-:Y:S01]  /*7d90*/  UIADD3 UR6, UR4, 0x180, URZ ;  /* 0x0000018004067890 */ /* 0x000fe2000fffe03f */
[----:B------:R-:W-:Y:S01]  /*7da0*/  UMOV UR7, 0xc0000010 ;  /* 0xc000001000077882 */ /* 0x000fe20000000000 */
[----:B--2---:R-:W-:-:S04]  /*7db0*/  ISETP.NE.U32.AND P1, PT, R12, RZ, PT ;  /* 0x000000ff0c00720c */ /* 0x004fc80003f25070 */
[----:B------:R-:W-:-:S13]  /*7dc0*/  ISETP.NE.AND.EX P1, PT, R13, RZ, PT, P1 ;  /* 0x000000ff0d00720c */ /* 0x000fda0003f25310 */
[----:B------:R-:W2:Y:S01]  /*7dd0*/  @P1 LDC.64 R10, c[0x0][0x9c8] ;  /* 0x00027200ff0a1b82 */ /* 0x000ea20000000a00 */
[----:B------:R-:W-:-:S07]  /*7de0*/  @P1 SHF.R.S32.HI R17, RZ, 0x1f, R16 ;  /* 0x0000001fff111819 */ /* 0x000fce0000011410 */
[----:B------:R-:W3:Y:S01]  /*7df0*/  @P1 LDC.64 R14, c[0x0][0x9d0] ;  /* 0x00027400ff0e1b82 */ /* 0x000ee20000000a00 */
[C---:B--2---:R-:W-:Y:S02]  /*7e00*/  @P1 IMAD R0, R10.reuse, UR37, RZ ;  /* 0x000000250a001c24 */ /* 0x044fe4000f8e02ff */
[----:B-1----:R-:W-:-:S04]  /*7e10*/  @P1 IMAD.WIDE.U32 R4, R10, UR36, RZ ;  /* 0x000000240a041c25 */ /* 0x002fc8000f8e00ff */
[----:B------:R-:W-:Y:S02]  /*7e20*/  @P1 IMAD R11, R11, UR36, R0 ;  /* 0x000000240b0b1c24 */ /* 0x000fe4000f8e0200 */
[-C--:B---3--:R-:W-:Y:S02]  /*7e30*/  @P1 IMAD R0, R17, R14.reuse, RZ ;  /* 0x0000000e11001224 */ /* 0x088fe400078e02ff */
[----:B------:R-:W-:Y:S02]  /*7e40*/  @P1 IMAD.IADD R5, R5, 0x1, R11 ;  /* 0x0000000105051824 */ /* 0x000fe400078e020b */
[C---:B------:R-:W-:Y:S02]  /*7e50*/  @P1 IMAD R11, R16.reuse, R15, R0 ;  /* 0x0000000f100b1224 */ /* 0x040fe400078e0200 */
[----:B------:R-:W-:-:S04]  /*7e60*/  @P1 IMAD.WIDE.U32 R4, R16, R14, R4 ;  /* 0x0000000e10041225 */ /* 0x000fc800078e0004 */
[----:B------:R-:W-:Y:S01]  /*7e70*/  @P1 IMAD.IADD R0, R5, 0x1, R11 ;  /* 0x0000000105001824 */ /* 0x000fe200078e020b */
[----:B------:R-:W-:Y:S01]  /*7e80*/  @P1 LEA R10, P2, R4, R12, 0x2 ;  /* 0x0000000c040a1211 */ /* 0x000fe200078410ff */
[----:B------:R-:W-:-:S03]  /*7e90*/  IMAD.MOV.U32 R5, RZ, RZ, 0x3f800000 ;  /* 0x3f800000ff057424 */ /* 0x000fc600078e00ff */
[----:B------:R-:W-:-:S05]  /*7ea0*/  @P1 LEA.HI.X R11, R4, R13, R0, 0x2, P2 ;  /* 0x0000000d040b1211 */ /* 0x000fca00010f1400 */
[----:B------:R1:W2:Y:S01]  /*7eb0*/  @P1 LDG.E R5, desc[UR38][R10.64] ;  /* 0x000000260a051981 */ /* 0x0002a2000c1e1900 */
[----:B------:R-:W-:Y:S02]  /*7ec0*/  WARPGROUP.DEPBAR.LE gsb0, 0x0 ;  /* 0x00008000000079c5 */ /* 0x000fe40000010000 */
[----:B------:R-:W-:-:S06]  /*7ed0*/  WARPGROUP.ARRIVE ;  /* 0x00000000000079c5 */ /* 0x000fcc0000000000 */
[----:B------:R-:W-:Y:S01]  /*7ee0*/  QGMMA.64x192x32.F32.E4M3.E4M3 R24, R204, gdesc[UR4], R24, gsb0 ;  /* 0x02e00004cc187df3 */ /* 0x000fe20008000818 */
[----:B------:R-:W-:Y:S01]  /*7ef0*/  UIADD3 UR6, UR4, 0x300, URZ ;  /* 0x0000030004067890 */ /* 0x000fe2000fffe03f */
[----:B------:R-:W-:Y:S01]  /*7f00*/  UMOV UR7, 0xc0000010 ;  /* 0xc000001000077882 */ /* 0x000fe20000000000 */
[----:B------:R-:W-:Y:S02]  /*7f10*/  WARPGROUP.DEPBAR.LE gsb0, 0x0 ;  /* 0x00008000000079c5 */ /* 0x000fe40000010000 */
[----:B------:R-:W-:-:S15]  /*7f20*/  WARPGROUP.ARRIVE ;  /* 0x00000000000079c5 */ /* 0x000fde0000000000 */
[----:B------:R-:W-:Y:S01]  /*7f30*/  QGMMA.64x192x32.F32.E4M3.E4M3 R24, R208, gdesc[UR4], R24, gsb0 ;  /* 0x02e00004d0187df3 */ /* 0x000fe20008000818 */
[----:B------:R-:W-:Y:S01]  /*7f40*/  UIADD3 UR6, UR4, 0x480, URZ ;  /* 0x0000048004067890 */ /* 0x000fe2000fffe03f */
[----:B------:R-:W-:Y:S01]  /*7f50*/  UMOV UR7, 0xc0000010 ;  /* 0xc000001000077882 */ /* 0x000fe20000000000 */
[----:B------:R-:W-:Y:S01]  /*7f60*/  UIADD3 UR4, UR4, 0x600, URZ ;  /* 0x0000060004047890 */ /* 0x000fe2000fffe03f */
[----:B------:R-:W3:Y:S04]  /*7f70*/  SHFL.BFLY PT, R0, R7, 0x2, 0x1f ;  /* 0x0c401f0007007f89 */ /* 0x000ee800000e0000 */
[----:B------:R-:W4:Y:S01]  /*7f80*/  SHFL.BFLY PT, R15, R8, 0x2, 0x1f ;  /* 0x0c401f00080f7f89 */ /* 0x000f2200000e0000 */
[----:B------:R-:W-:Y:S02]  /*7f90*/  WARPGROUP.DEPBAR.LE gsb0, 0x0 ;  /* 0x00008000000079c5 */ /* 0x000fe40000010000 */
[----:B------:R-:W-:-:S09]  /*7fa0*/  WARPGROUP.ARRIVE ;  /* 0x00000000000079c5 */ /* 0x000fd20000000000 */
[----:B------:R-:W-:Y:S01]  /*7fb0*/  QGMMA.64x192x32.F32.E4M3.E4M3 R24, R212, gdesc[UR4], R24, gsb0 ;  /* 0x02e00004d4187df3 */ /* 0x000fe20008000818 */
[----:B------:R-:W-:Y:S01]  /*7fc0*/  UMOV UR6, UR4 ;  /* 0x0000000400067c82 */ /* 0x000fe20008000000 */
[----:B------:R-:W-:Y:S01]  /*7fd0*/  UMOV UR7, 0xc0000010 ;  /* 0xc000001000077882 */ /* 0x000fe20000000000 */
[----:B---3--:R-:W-:Y:S01]  /*7fe0*/  FADD.FTZ R0, R0, R7 ;  /* 0x0000000700007221 */ /* 0x008fe20000010000 */
[----:B----4-:R-:W-:-:S04]  /*7ff0*/  FADD.FTZ R15, R15, R8 ;  /* 0x000000080f0f7221 */ /* 0x010fc80000010000 */
[----:B------:R-:W3:Y:S04]  /*8000*/  SHFL.BFLY PT, R13, R0, 0x1, 0x1f ;  /* 0x0c201f00000d7f89 */ /* 0x000ee800000e0000 */
[----:B------:R-:W4:Y:S01]  /*8010*/  SHFL.BFLY PT, R4, R15, 0x1, 0x1f ;  /* 0x0c201f000f047f89 */ /* 0x000f2200000e0000 */
[----:B0-----:R-:W-:Y:S02]  /*8020*/  IMAD.MOV.U32 R6, RZ, RZ, RZ ;  /* 0x000000ffff067224 */ /* 0x001fe400078e00ff */
[----:B---3--:R-:W-:Y:S01]  /*8030*/  FADD.FTZ R13, R0, R13 ;  /* 0x0000000d000d7221 */ /* 0x008fe20000010000 */
[----:B----4-:R-:W-:-:S04]  /*8040*/  FADD.FTZ R12, R15, R4 ;  /* 0x000000040f0c7221 */ /* 0x010fc80000010000 */
[C---:B------:R-:W-:Y:S01]  /*8050*/  FSETP.NE.FTZ.AND P1, PT, R13.reuse, RZ, PT ;  /* 0x000000ff0d00720b */ /* 0x040fe20003f35000 */
[----:B------:R-:W-:Y:S01]  /*8060*/  FMUL.FTZ R14, R13, 0.00390625 ;  /* 0x3b8000000d0e7820 */ /* 0x000fe20000410000 */
[----:B-1----:R-:W-:-:S04]  /*8070*/  FMUL.FTZ R11, R12, 0.00390625 ;  /* 0x3b8000000c0b7820 */ /* 0x002fc80000410000 */
        /* <DEDUP_REMOVED lines=10> */
[----:B------:R-:W-:Y:S01]  /*8120*/  QGMMA.64x192x32.F32.E4M3.E4M3 R24, R216, gdesc[UR4], R24, gsb0 ;  /* 0x02e00004d8187df3 */ /* 0x000fe20008000818 */
[C---:B------:R-:W-:Y:S01]  /*8130*/  @P2 FMUL.FTZ R8, R2.reuse, 0.69314718246459960938 ;  /* 0x3f31721802082820 */ /* 0x040fe20000410000 */
[----:B------:R-:W-:Y:S01]  /*8140*/  @P3 FMUL.FTZ R15, R2, 0.69314718246459960938 ;  /* 0x3f317218020f3820 */ /* 0x000fe20000410000 */
[----:B0-----:R-:W-:Y:S01]  /*8150*/  @P3 FMUL.FTZ R2, R11, 0.69314718246459960938 ;  /* 0x3f3172180b023820 */ /* 0x001fe20000410000 */
[----:B-1----:R-:W-:Y:S01]  /*8160*/  @P2 FMUL.FTZ R7, R7, 0.69314718246459960938 ;  /* 0x3f31721807072820 */ /* 0x002fe20000410000 */
[----:B------:R-:W-:Y:S02]  /*8170*/  IMAD.MOV.U32 R0, RZ, RZ, -0x800000 ;  /* 0xff800000ff007424 */ /* 0x000fe400078e00ff */
[----:B------:R-:W-:Y:S01]  /*8180*/  @P3 FFMA.FTZ R0, R15, R3, R2 ;  /* 0x000000030f003223 */ /* 0x000fe20000010002 */
[----:B------:R-:W-:Y:S02]  /*8190*/  IMAD.MOV.U32 R4, RZ, RZ, -0x800000 ;  /* 0xff800000ff047424 */ /* 0x000fe400078e00ff */
[----:B--2---:R-:W-:Y:S01]  /*81a0*/  FMUL.FTZ R2, R6, R5 ;  /* 0x0000000506027220 */ /* 0x004fe20000410000 */
[----:B------:R-:W-:Y:S01]  /*81b0*/  @P2 FFMA.FTZ R4, R8, R9, R7 ;  /* 0x0000000908042223 */ /* 0x000fe20000010007 */
[----:B---3--:R-:W-:Y:S01]  /*81c0*/  FMUL.FTZ R5, R10, R5 ;  /* 0x000000050a057220 */ /* 0x008fe20000410000 */
[----:B------:R-:W-:-:S02]  /*81d0*/  WARPGROUP.DEPBAR.LE gsb0, 0x0 ;  /* 0x00008000000079c5 */ /* 0x000fc40000010000 */
[----:B------:R-:W-:Y:S05]  /*81e0*/  @!P0 BRA `(.L_x_3168) ;  /* 0x0000000000048947 */ /* 0x000fea0003800000 */
[----:B------:R-:W-:Y:S01]  /*81f0*/  BPT.TRAP 0x1 ;  /* 0x000000040000795c */ /* 0x000fe20000300000 */
.L_x_3168:
        /* <DEDUP_REMOVED lines=100> */
.L_x_3146:
[----:B------:R-:W-:Y:S05]  /*8840*/  @P0 BRA `(.L_x_3169) ;  /* 0x0000002c00540947 */ /* 0x000fea0003800000 */
[----:B------:R-:W0:Y:S01]  /*8850*/  S2R R17, SR_TID.X ;  /* 0x0000000000117919 */ /* 0x000e220000002100 */
[----:B------:R-:W-:Y:S01]  /*8860*/  ULDC.64 UR4, c[0x4][0xe0] ;  /* 0x0100380000047ab9 */ /* 0x000fe20000000a00 */
[----:B------:R-:W1:Y:S01]  /*8870*/  LDC R129, c[0x0][0xbe8] ;  /* 0x0002fa00ff817b82 */ /* 0x000e620000000800 */
        /* <DEDUP_REMOVED lines=11> */
[----:B-1----:R-:W-:Y:S02]  /*8930*/  ISETP.NE.AND P2, PT, R129, 0x1, PT ;  /* 0x000000018100780c */ /* 0x002fe40003f45270 */
[----:B------:R-:W-:-:S04]  /*8940*/  ISETP.EQ.OR P0, PT, R8, 0x3, !P0 ;  /* 0x000000030800780c */ /* 0x000fc80004702670 */
[----:B------:R-:W-:Y:S02]  /*8950*/  SEL R146, R21, R42, P0 ;  /* 0x0000002a15927207 */ /* 0x000fe40000000000 */
[----:B------:R-:W-:Y:S01]  /*8960*/  SEL R46, R42, R21, P0 ;  /* 0x000000152a2e7207 */ /* 0x000fe20000000000 */
[----:B------:R-:W-:Y:S01]  /*8970*/  VIADD R42, R17, 0xffffff80 ;  /* 0xffffff80112a7836 */ /* 0x000fe20000000000 */
[----:B------:R-:W-:Y:S02]  /*8980*/  SEL R150, R44, R7, P0 ;  /* 0x000000072c967207 */ /* 0x000fe40000000000 */
[----:B------:R-:W-:Y:S02]  /*8990*/  SEL R44, R7, R44, P0 ;  /* 0x0000002c072c7207 */ /* 0x000fe40000000000 */
[----:B------:R-:W-:Y:S02]  /*89a0*/  SHF.R.S32.HI R7, RZ, 0x1f, R42 ;  /* 0x0000001fff077819 */ /* 0x000fe4000001142a */
[----:B------:R-:W-:-:S02]  /*89b0*/  SEL R156, R100, R101, P0 ;  /* 0x00000065649c7207 */ /* 0x000fc40000000000 */
[----:B0-----:R-:W-:Y:S02]  /*89c0*/  LEA.HI R2, R7, R42, RZ, 0x7 ;  /* 0x0000002a07027211 */ /* 0x001fe400078f38ff */
[----:B------:R-:W-:Y:S02]  /*89d0*/  SEL R34, R101, R100, P0 ;  /* 0x0000006465227207 */ /* 0x000fe40000000000 */
[----:B------:R-:W-:Y:S02]  /*89e0*/  LOP3.LUT R3, R2, 0xffffff80, RZ, 0xc0, !PT ;  /* 0xffffff8002037812 */ /* 0x000fe400078ec0ff */
[----:B------:R-:W-:Y:S02]  /*89f0*/  SEL R8, R9, R10, P0 ;  /* 0x0000000a09087207 */ /* 0x000fe40000000000 */
[----:B------:R-:W-:Y:S01]  /*8a00*/  SHF.R.S32.HI R17, RZ, 0x7, R2 ;  /* 0x00000007ff117819 */ /* 0x000fe20000011402 */
[----:B------:R-:W-:Y:S01]  /*8a10*/  IMAD.IADD R100, R42, 0x1, -R3 ;  /* 0x000000012a647824 */ /* 0x000fe200078e0a03 */
[----:B------:R-:W-:-:S02]  /*8a20*/  SEL R9, R10, R9, P0 ;  /* 0x000000090a097207 */ /* 0x000fc40000000000 */
[----:B------:R-:W-:Y:S02]  /*8a30*/  SEL R22, R12, R33, P0 ;  /* 0x000000210c167207 */ /* 0x000fe40000000000 */
[----:B------:R-:W-:Y:S02]  /*8a40*/  SHF.R.S32.HI R23, RZ, 0x1f, R100 ;  /* 0x0000001fff177819 */ /* 0x000fe40000011464 */
[----:B------:R-:W-:Y:S02]  /*8a50*/  SEL R10, R33, R12, P0 ;  /* 0x0000000c210a7207 */ /* 0x000fe40000000000 */
[----:B------:R-:W-:Y:S02]  /*8a60*/  SEL R40, R20, R41, P0 ;  /* 0x0000002914287207 */ /* 0x000fe40000000000 */
[----:B------:R-:W-:Y:S02]  /*8a70*/  SEL R12, R41, R20, P0 ;  /* 0x00000014290c7207 */ /* 0x000fe40000000000 */
[----:B------:R-:W-:-:S02]  /*8a80*/  SEL R140, R54, R55, P0 ;  /* 0x00000037368c7207 */ /* 0x000fc40000000000 */
[----:B------:R-:W-:Y:S02]  /*8a90*/  SEL R63, R55, R54, P0 ;  /* 0x00000036373f7207 */ /* 0x000fe40000000000 */
[----:B------:R-:W-:Y:S01]  /*8aa0*/  LEA.HI R41, R23, R100, RZ, 0x2 ;  /* 0x0000006417297211 */ /* 0x000fe200078f10ff */
[----:B------:R-:W0:Y:S01]  /*8ab0*/  S2R R54, SR_CTAID.X ;  /* 0x0000000000367919 */ /* 0x000e220000002500 */
[----:B------:R-:W-:Y:S02]  /*8ac0*/  LEA.HI R2, R2, R17, RZ, 0x1 ;  /* 0x0000001102027211 */ /* 0x000fe400078f08ff */
        /* <DEDUP_REMOVED lines=8> */
[----:B------:R-:W-:-:S02]  /*8b50*/  SEL R47, R48, R47, P0 ;  /* 0x0000002f302f7207 */ /* 0x000fc40000000000 */
[--C-:B------:R-:W-:Y:S02]  /*8b60*/  SHF.R.S32.HI R3, RZ, 0x2, R41.reuse ;  /* 0x00000002ff037819 */ /* 0x100fe40000011429 */
[----:B------:R-:W-:Y:S02]  /*8b70*/  SHF.R.S32.HI R6, RZ, 0x1f, R41 ;  /* 0x0000001fff067819 */ /* 0x000fe40000011429 */
[----:B------:R-:W-:Y:S02]  /*8b80*/  LOP3.LUT R2, R2, 0x3fffffe, RZ, 0xc0, !PT ;  /* 0x03fffffe02027812 */ /* 0x000fe400078ec0ff */
[----:B------:R-:W-:Y:S02]  /*8b90*/  SEL R142, R39, R50, P0 ;  /* 0x00000032278e7207 */ /* 0x000fe40000000000 */
[----:B------:R-:W-:Y:S01]  /*8ba0*/  SEL R48, R50, R39, P0 ;  /* 0x0000002732307207 */ /* 0x000fe20000000000 */
[----:B------:R-:W-:Y:S01]  /*8bb0*/  IMAD.IADD R17, R17, 0x1, -R2 ;  /* 0x0000000111117824 */ /* 0x000fe200078e0a02 */
[----:B------:R-:W-:-:S02]  /*8bc0*/  LOP3.LUT R7, R7, 0xfffffffc, RZ, 0xc0, !PT ;  /* 0xfffffffc07077812 */ /* 0x000fc400078ec0ff */
[----:B------:R-:W-:Y:S02]  /*8bd0*/  SHF.R.S32.HI R39, RZ, 0x1f, R16 ;  /* 0x0000001fff277819 */ /* 0x000fe40000011410 */
[----:B------:R-:W-:Y:S01]  /*8be0*/  LEA.HI R6, R6, R3, RZ, 0x3 ;  /* 0x0000000306067211 */ /* 0x000fe200078f18ff */
[----:B------:R-:W-:Y:S01]  /*8bf0*/  IMAD.IADD R21, R42, 0x1, -R7 ;  /* 0x000000012a157824 */ /* 0x000fe200078e0a07 */
[----:B------:R-:W-:Y:S01]  /*8c00*/  LEA.HI R2, R23, R100, RZ, 0x5 ;  /* 0x0000006417027211 */ /* 0x000fe200078f28ff */
[C---:B------:R-:W-:Y:S01]  /*8c10*/  IMAD R23, R39.reuse, UR4, RZ ;  /* 0x0000000427177c24 */ /* 0x040fe2000f8e02ff */
[----:B------:R-:W-:Y:S01]  /*8c20*/  LOP3.LUT R6, R6, 0xfffffff8, RZ, 0xc0, !PT ;  /* 0xfffffff806067812 */ /* 0x000fe200078ec0ff */
[----:B------:R-:W-:Y:S01]  /*8c30*/  IMAD R39, R39, UR6, RZ ;  /* 0x0000000627277c24 */ /* 0x000fe2000f8e02ff */
[----:B------:R-:W-:Y:S02]  /*8c40*/  SEL R144, R37, R56, P0 ;  /* 0x0000003825907207 */ /* 0x000fe40000000000 */
[----:B------:R-:W-:Y:S01]  /*8c50*/  SEL R51, R56, R37, P0 ;  /* 0x0000002538337207 */ /* 0x000fe20000000000 */
[C---:B------:R-:W-:Y:S01]  /*8c60*/  IMAD R37, R16.reuse, UR5, R23 ;  /* 0x0000000510257c24 */ /* 0x040fe2000f8e0217 */
[----:B------:R-:W-:Y:S01]  /*8c70*/  SHF.R.S32.HI R2, RZ, 0x5, R2 ;  /* 0x00000005ff027819 */ /* 0x000fe20000011402 */
[----:B------:R-:W-:Y:S01]  /*8c80*/  IMAD.IADD R3, R3, 0x1, -R6 ;  /* 0x0000000103037824 */ /* 0x000fe200078e0a06 */
[----:B------:R-:W-:Y:S01]  /*8c90*/  LEA.HI R23, R21, R21, RZ, 0x1 ;  /* 0x0000001515177211 */ /* 0x000fe200078f08ff */
[----:B------:R-:W-:Y:S01]  /*8ca0*/  IMAD R39, R16, UR7, R39 ;  /* 0x0000000710277c24 */ /* 0x000fe2000f8e0227 */
[----:B------:R-:W-:Y:S01]  /*8cb0*/  SEL R148, R49, R52, P0 ;  /* 0x0000003431947207 */ /* 0x000fe20000000000 */
[----:B------:R-:W-:Y:S01]  /*8cc0*/  IMAD R42, R2, 0x10, R3 ;  /* 0x00000010022a7824 */ /* 0x000fe200078e0203 */
[----:B------:R-:W-:Y:S01]  /*8cd0*/  SEL R49, R52, R49, P0 ;  /* 0x0000003134317207 */ /* 0x000fe20000000000 */
[----:B------:R-:W-:Y:S01]  /*8ce0*/  IMAD.WIDE.U32 R2, R16, UR6, RZ ;  /* 0x0000000610027c25 */ /* 0x000fe2000f8e00ff */
[----:B------:R-:W-:Y:S01]  /*8cf0*/  LOP3.LUT R52, R23, 0x1ffffffe, RZ, 0xc0, !PT ;  /* 0x1ffffffe17347812 */ /* 0x000fe200078ec0ff */
[----:B------:R-:W-:Y:S01]  /*8d00*/  ULDC.64 UR6, c[0x0][0xb48] ;  /* 0x0002d20000067ab9 */ /* 0x000fe20000000a00 */
[----:B------:R-:W-:Y:S01]  /*8d10*/  SEL R114, R84, R85, P0 ;  /* 0x0000005554727207 */ /* 0x000fe20000000000 */
[----:B------:R-:W-:Y:S01]  /*8d20*/  IMAD R17, R17, 0x40, R42 ;  /* 0x0000004011117824 */ /* 0x000fe200078e022a */
[----:B------:R-:W-:Y:S01]  /*8d30*/  SEL R30, R85, R84, P0 ;  /* 0x00000054551e7207 */ /* 0x000fe20000000000 */
[----:B------:R-:W-:Y:S01]  /*8d40*/  IMAD.IADD R52, R21, 0x1, -R52 ;  /* 0x0000000115347824 */ /* 0x000fe200078e0a34 */
[----:B------:R-:W-:Y:S01]  /*8d50*/  SEL R84, R53, R58, P0 ;  /* 0x0000003a35547207 */ /* 0x000fe20000000000 */
[--C-:B0-----:R-:W-:Y:S01]  /*8d60*/  IMAD R101, R54, 0x80, R17.reuse ;  /* 0x0000008036657824 */ /* 0x101fe200078e0211 */
[----:B------:R-:W-:Y:S01]  /*8d70*/  SEL R38, R13, R14, P0 ;  /* 0x0000000e0d267207 */ /* 0x000fe20000000000 */
[----:B------:R-:W-:Y:S01]  /*8d80*/  IMAD R52, R52, 0x8, R17 ;  /* 0x0000000834347824 */ /* 0x000fe200078e0211 */
        /* <DEDUP_REMOVED lines=63> */
[----:B------:R-:W-:Y:S02]  /*9180*/  SEL R31, R97, R96, P0 ;  /* 0x00000060611f7207 */ /* 0x000fe40000000000 */
[----:B------:R-:W-:-:S02]  /*9190*/  SEL R65, R65, R110, P0 ;  /* 0x0000006e41417207 */ /* 0x000fc40000000000 */
[C---:B------:R-:W-:Y:S01]  /*91a0*/  LOP3.LUT P1, RZ, R100.reuse, 0x3, RZ, 0xc0, !PT ;  /* 0x0000000364ff7812 */ /* 0x040fe2000782c0ff */
[----:B------:R-:W-:Y:S01]  /*91b0*/  IMAD.IADD R100, R100, 0x1, -R41 ;  /* 0x0000000164647824 */ /* 0x000fe200078e0a29 */
[----:B------:R-:W-:Y:S02]  /*91c0*/  SEL R71, R91, R90, P0 ;  /* 0x0000005a5b477207 */ /* 0x000fe40000000000 */
[----:B------:R-:W-:Y:S02]  /*91d0*/  SEL R50, R58, R53, P0 ;  /* 0x000000353a327207 */ /* 0x000fe40000000000 */
[----:B------:R-:W-:Y:S02]  /*91e0*/  SEL R58, R61, R62, P0 ;  /* 0x0000003e3d3a7207 */ /* 0x000fe40000000000 */
[----:B------:R-:W-:Y:S02]  /*91f0*/  SEL R66, R103, R102, P0 ;  /* 0x0000006667427207 */ /* 0x000fe40000000000 */
[----:B------:R-:W-:Y:S01]  /*9200*/  SEL R62, R62, R61, P0 ;  /* 0x0000003d3e3e7207 */ /* 0x000fe20000000000 */
[----:B--2---:R1:W-:Y:S04]  /*9210*/  SHFL.IDX PT, R52, R84, R5, 0x1c1f ;  /* 0x001c1f0554347589 */ /* 0x0043e800000e0000 */
[----:B------:R-:W-:Y:S04]  /*9220*/  SHFL.IDX PT, R106, R166, R5, 0x1c1f ;  /* 0x001c1f05a66a7589 */ /* 0x000fe800000e0000 */
[----:B------:R-:W-:Y:S01]  /*9230*/  SHFL.IDX PT, R42, R88, R5, 0x1c1f ;  /* 0x001c1f05582a7589 */ /* 0x000fe200000e0000 */
[----:B-1----:R-:W-:-:S03]  /*9240*/  LOP3.LUT R84, R5, 0x2, RZ, 0x3c, !PT ;  /* 0x0000000205547812 */ /* 0x002fc600078e3cff */
        /* <DEDUP_REMOVED lines=14> */
[----:B------:R-:W1:Y:S04]  /*9330*/  SHFL.IDX PT, R34, R34, R84, 0x1c1f ;  /* 0x001c1f5422227589 */ /* 0x000e6800000e0000 */
[----:B------:R-:W-:Y:S04]  /*9340*/  SHFL.IDX PT, R78, R36, R5, 0x1c1f ;  /* 0x001c1f05244e7589 */ /* 0x000fe800000e0000 */
[----:B------:R-:W2:Y:S04]  /*9350*/  SHFL.IDX PT, R11, R11, R84, 0x1c1f ;  /* 0x001c1f540b0b7589 */ /* 0x000ea800000e0000 */
[----:B------:R-:W-:Y:S04]  /*9360*/  SHFL.IDX PT, R82, R22, R5, 0x1c1f ;  /* 0x001c1f0516527589 */ /* 0x000fe800000e0000 */
[----:B------:R-:W-:Y:S04]  /*9370*/  SHFL.IDX PT, R87, R40, R5, 0x1c1f ;  /* 0x001c1f0528577589 */ /* 0x000fe800000e0000 */
[----:B------:R-:W-:Y:S04]  /*9380*/  SHFL.IDX PT, R40, R86, R5, 0x1c1f ;  /* 0x001c1f0556287589 */ /* 0x000fe800000e0000 */
[----:B------:R-:W-:Y:S01]  /*9390*/  SHFL.IDX PT, R83, R38, R5, 0x1c1f ;  /* 0x001c1f0526537589 */ /* 0x000fe200000e0000 */
[----:B-1----:R-:W-:-:S03]  /*93a0*/  SEL R27, R34, R119, P0 ;  /* 0x00000077221b7207 */ /* 0x002fc60000000000 */
[----:B------:R-:W-:Y:S04]  /*93b0*/  SHFL.IDX PT, R8, R112, R5, 0x1c1f ;  /* 0x001c1f0570087589 */ /* 0x000fe800000e0000 */
[----:B------:R-:W-:Y:S01]  /*93c0*/  SHFL.IDX PT, R86, R13, R84, 0x1c1f ;  /* 0x001c1f540d567589 */ /* 0x000fe200000e0000 */
[----:B--2---:R-:W-:-:S03]  /*93d0*/  SEL R75, R78, R11, P0 ;  /* 0x0000000b4e4b7207 */ /* 0x004fc60000000000 */
[----:B------:R-:W-:Y:S04]  /*93e0*/  SHFL.IDX PT, R111, R164, R5, 0x1c1f ;  /* 0x001c1f05a46f7589 */ /* 0x000fe800000e0000 */
[----:B------:R1:W-:Y:S04]  /*93f0*/  SHFL.IDX PT, R112, R25, R84, 0x1c1f ;  /* 0x001c1f5419707589 */ /* 0x0003e800000e0000 */
[----:B------:R-:W-:Y:S04]  /*9400*/  SHFL.IDX PT, R122, R122, R5, 0x1c1f ;  /* 0x001c1f057a7a7589 */ /* 0x000fe800000e0000 */
[----:B------:R-:W-:Y:S01]  /*9410*/  SHFL.IDX PT, R124, R124, R5, 0x1c1f ;  /* 0x001c1f057c7c7589 */ /* 0x000fe200000e0000 */
[----:B-1----:R-:W-:-:S03]  /*9420*/  SEL R25, R119, R34, P0 ;  /* 0x0000002277197207 */ /* 0x002fc60000000000 */
[----:B------:R-:W-:Y:S01]  /*9430*/  SHFL.IDX PT, R12, R12, R84, 0x1c1f ;  /* 0x001c1f540c0c7589 */ /* 0x000fe200000e0000 */
[----:B------:R-:W1:Y:S03]  /*9440*/  @P2 LDC R119, c[0x0][0xbec] ;  /* 0x0002fb00ff772b82 */ /* 0x000e660000000800 */
[----:B------:R-:W-:Y:S04]  /*9450*/  SHFL.IDX PT, R99, R20, R84, 0x1c1f ;  /* 0x001c1f5414637589 */ /* 0x000fe800000e0000 */
[----:B------:R-:W2:Y:S04]  /*9460*/  SHFL.IDX PT, R33, R33, R84, 0x1c1f ;  /* 0x001c1f5421217589 */ /* 0x000ea800000e0000 */
[----:B------:R-:W3:Y:S04]  /*9470*/  SHFL.IDX PT, R35, R35, R84, 0x1c1f ;  /* 0x001c1f5423237589 */ /* 0x000ee800000e0000 */
[----:B------:R-:W-:Y:S04]  /*9480*/  SHFL.IDX PT, R85, R180, R5, 0x1c1f ;  /* 0x001c1f05b4557589 */ /* 0x000fe800000e0000 */
[----:B------:R-:W-:Y:S04]  /*9490*/  SHFL.IDX PT, R123, R152, R5, 0x1c1f ;  /* 0x001c1f05987b7589 */ /* 0x000fe800000e0000 */
[----:B------:R4:W-:Y:S01]  /*94a0*/  SHFL.IDX PT, R36, R134, R5, 0x1c1f ;  /* 0x001c1f0586247589 */ /* 0x0009e200000e0000 */
[----:B-1----:R-:W-:-:S03]  /*94b0*/  @P2 IMAD.HI.U32 R119, R54, R119, RZ ;  /* 0x0000007736772227 */ /* 0x002fc600078e00ff */
[----:B------:R1:W5:Y:S04]  /*94c0*/  SHFL.IDX PT, R20, R45, R84, 0x1c1f ;  /* 0x001c1f542d147589 */ /* 0x00036800000e0000 */
[----:B------:R-:W-:Y:S01]  /*94d0*/  SHFL.IDX PT, R92, R176, R5, 0x1c1f ;  /* 0x001c1f05b05c7589 */ /* 0x000fe200000e0000 */
[----:B--2---:R-:W-:Y:S01]  /*94e0*/  SEL R28, R122, R33, P0 ;  /* 0x000000217a1c7207 */ /* 0x004fe20000000000 */
[----:B----4-:R-:W2:Y:S02]  /*94f0*/  LDC.64 R134, c[0x0][0xbd8] ;  /* 0x0002f600ff867b82 */ /* 0x010ea40000000a00 */
[----:B------:R-:W-:Y:S01]  /*9500*/  SHFL.IDX PT, R93, R14, R84, 0x1c1f ;  /* 0x001c1f540e5d7589 */ /* 0x000fe200000e0000 */
[----:B---3--:R-:W-:Y:S02]  /*9510*/  SEL R32, R124, R35, P0 ;  /* 0x000000237c207207 */ /* 0x008fe40000000000 */
[----:B-1----:R-:W-:Y:S01]  /*9520*/  SEL R45, R116, R15, P0 ;  /* 0x0000000f742d7207 */ /* 0x002fe20000000000 */
[----:B------:R-:W-:Y:S01]  /*9530*/  SHFL.IDX PT, R114, R114, R5, 0x1c1f ;  /* 0x001c1f0572727589 */ /* 0x000fe200000e0000 */
[----:B------:R-:W-:-:S03]  /*9540*/  SEL R34, R35, R124, P0 ;  /* 0x0000007c23227207 */ /* 0x000fc60000000000 */
[----:B------:R-:W-:Y:S04]  /*9550*/  SHFL.IDX PT, R23, R126, R5, 0x1c1f ;  /* 0x001c1f057e177589 */ /* 0x000fe800000e0000 */
[----:B------:R1:W-:Y:S04]  /*9560*/  SHFL.IDX PT, R13, R30, R84, 0x1c1f ;  /* 0x001c1f541e0d7589 */ /* 0x0003e800000e0000 */
[----:B------:R-:W-:Y:S01]  /*9570*/  SHFL.IDX PT, R90, R178, R5, 0x1c1f ;  /* 0x001c1f05b25a7589 */ /* 0x000fe200000e0000 */
[----:B-----5:R-:W-:-:S03]  /*9580*/  SEL R35, R20, R123, P0 ;  /* 0x0000007b14237207 */ /* 0x020fc60000000000 */
[----:B------:R-:W-:Y:S01]  /*9590*/  SHFL.IDX PT, R96, R168, R5, 0x1c1f ;  /* 0x001c1f05a8607589 */ /* 0x000fe200000e0000 */
[----:B-1----:R-:W-:-:S03]  /*95a0*/  SEL R30, R33, R122, P0 ;  /* 0x0000007a211e7207 */ /* 0x002fc60000000000 */
[----:B------:R-:W-:Y:S01]  /*95b0*/  SHFL.IDX PT, R105, R150, R5, 0x1c1f ;  /* 0x001c1f0596697589 */ /* 0x000fe200000e0000 */
[----:B------:R-:W-:Y:S01]  /*95c0*/  SEL R33, R123, R20, P0 ;  /* 0x000000147b217207 */ /* 0x000fe20000000000 */
[----:B--2---:R-:W-:Y:S02]  /*95d0*/  IMAD R20, R134, UR37, RZ ;  /* 0x0000002586147c24 */ /* 0x004fe4000f8e02ff */
[----:B------:R-:W-:Y:S04]  /*95e0*/  SHFL.IDX PT, R104, R104, R5, 0x1c1f ;  /* 0x001c1f0568687589 */ /* 0x000fe800000e0000 */
[----:B------:R-:W-:Y:S04]  /*95f0*/  SHFL.IDX PT, R41, R128, R5, 0x1c1f ;  /* 0x001c1f0580297589 */ /* 0x000fe800000e0000 */
[----:B------:R-:W1:Y:S04]  /*9600*/  SHFL.IDX PT, R19, R19, R84, 0x1c1f ;  /* 0x001c1f5413137589 */ /* 0x000e6800000e0000 */
[----:B------:R2:W-:Y:S04]  /*9610*/  SHFL.IDX PT, R125, R47, R84, 0x1c1f ;  /* 0x001c1f542f7d7589 */ /* 0x0005e800000e0000 */
[----:B------:R3:W-:Y:S04]  /*9620*/  SHFL.IDX PT, R126, R44, R84, 0x1c1f ;  /* 0x001c1f542c7e7589 */ /* 0x0007e800000e0000 */
[----:B------:R-:W-:Y:S01]  /*9630*/  SHFL.IDX PT, R95, R172, R5, 0x1c1f ;  /* 0x001c1f05ac5f7589 */ /* 0x000fe200000e0000 */
[----:B--2---:R-:W-:-:S03]  /*9640*/  SEL R47, R15, R116, P0 ;  /* 0x000000740f2f7207 */ /* 0x004fc60000000000 */
[----:B------:R-:W-:Y:S01]  /*9650*/  SHFL.IDX PT, R59, R148, R5, 0x1c1f ;  /* 0x001c1f05943b7589 */ /* 0x000fe200000e0000 */
[----:B---3--:R-:W-:-:S03]  /*9660*/  SEL R44, R117, R118, P0 ;  /* 0x00000076752c7207 */ /* 0x008fc60000000000 */
[----:B------:R-:W-:Y:S04]  /*9670*/  SHFL.IDX PT, R18, R18, R84, 0x1c1f ;  /* 0x001c1f5412127589 */ /* 0x000fe800000e0000 */
[----:B------:R2:W3:Y:S01]  /*9680*/  SHFL.IDX PT, R128, R49, R84, 0x1c1f ;  /* 0x001c1f5431807589 */ /* 0x0004e200000e0000 */
[----:B-1----:R-:W-:-:S03]  /*9690*/  SEL R89, R90, R19, P0 ;  /* 0x000000135a597207 */ /* 0x002fc60000000000 */
[----:B------:R-:W-:Y:S04]  /*96a0*/  SHFL.IDX PT, R91, R174, R5, 0x1c1f ;  /* 0x001c1f05ae5b7589 */ /* 0x000fe800000e0000 */
[----:B------:R-:W-:Y:S01]  /*96b0*/  SHFL.IDX PT, R97, R170, R5, 0x1c1f ;  /* 0x001c1f05aa617589 */ /* 0x000fe200000e0000 */
[----:B--2---:R-:W-:-:S03]  /*96c0*/  SEL R49, R13, R114, P0 ;  /* 0x000000720d317207 */ /* 0x004fc60000000000 */
[----:B------:R-:W-:Y:S04]  /*96d0*/  SHFL.IDX PT, R24, R24, R84, 0x1c1f ;  /* 0x001c1f5418187589 */ /* 0x000fe800000e0000 */
[----:B------:R-:W-:Y:S04]  /*96e0*/  SHFL.IDX PT, R26, R26, R84, 0x1c1f ;  /* 0x001c1f541a1a7589 */ /* 0x000fe800000e0000 */
[----:B------:R-:W-:Y:S04]  /*96f0*/  SHFL.IDX PT, R14, R43, R84, 0x1c1f ;  /* 0x001c1f542b0e7589 */ /* 0x000fe800000e0000 */
[----:B------:R1:W-:Y:S01]  /*9700*/  SHFL.IDX PT, R110, R63, R84, 0x1c1f ;  /* 0x001c1f543f6e7589 */ /* 0x0003e200000e0000 */
[----:B---3--:R-:W-:-:S03]  /*9710*/  SEL R15, R59, R128, P0 ;  /* 0x000000803b0f7207 */ /* 0x008fc60000000000 */
[----:B------:R2:W-:Y:S04]  /*9720*/  SHFL.IDX PT, R43, R65, R84, 0x1c1f ;  /* 0x001c1f54412b7589 */ /* 0x0005e800000e0000 */
[----:B------:R-:W-:Y:S01]  /*9730*/  SHFL.IDX PT, R120, R120, R5, 0x1c1f ;  /* 0x001c1f0578787589 */ /* 0x000fe200000e0000 */
[----:B-1----:R-:W-:-:S03]  /*9740*/  SEL R63, R106, R113, P0 ;  /* 0x000000716a3f7207 */ /* 0x002fc60000000000 */
[----:B------:R-:W-:Y:S01]  /*9750*/  SHFL.IDX PT, R31, R31, R84, 0x1c1f ;  /* 0x001c1f541f1f7589 */ /* 0x000fe200000e0000 */
[----:B--2---:R-:W-:-:S03]  /*9760*/  SEL R65, R113, R106, P0 ;  /* 0x0000006a71417207 */ /* 0x004fc60000000000 */
[----:B------:R-:W1:Y:S01]  /*9770*/  SHFL.IDX PT, R121, R154, R5, 0x1c1f ;  /* 0x001c1f059a797589 */ /* 0x000e6200000e0000 */
[----:B------:R-:W2:Y:S03]  /*9780*/  @P2 LDC R113, c[0x0][0xbec] ;  /* 0x0002fb00ff712b82 */ /* 0x000ea60000000800 */
[----:B------:R3:W-:Y:S04]  /*9790*/  SHFL.IDX PT, R127, R46, R84, 0x1c1f ;  /* 0x001c1f542e7f7589 */ /* 0x0007e800000e0000 */
[----:B------:R-:W-:Y:S01]  /*97a0*/  SHFL.IDX PT, R102, R146, R5, 0x1c1f ;  /* 0x001c1f0592667589 */ /* 0x000fe200000e0000 */
[----:B------:R-:W0:Y:S03]  /*97b0*/  LDC R106, c[0x0][0xc50] ;  /* 0x00031400ff6a7b82 */ /* 0x000e260000000800 */
[----:B------:R-:W-:Y:S01]  /*97c0*/  SHFL.IDX PT, R39, R132, R5, 0x1c1f ;  /* 0x001c1f0584277589 */ /* 0x000fe200000e0000 */
[----:B---3--:R-:W-:-:S03]  /*97d0*/  SEL R46, R118, R117, P0 ;  /* 0x00000075762e7207 */ /* 0x008fc60000000000 */
[----:B------:R-:W-:Y:S01]  /*97e0*/  SHFL.IDX PT, R55, R142, R5, 0x1c1f ;  /* 0x001c1f058e377589 */ /* 0x000fe200000e0000 */
[----:B------:R-:W3:Y:S03]  /*97f0*/  LDC.64 R116, c[0x0][0xb40] ;  /* 0x0002d000ff747b82 */ /* 0x000ee60000000a00 */
[----:B------:R4:W5:Y:S04]  /*9800*/  SHFL.IDX PT, R132, R48, R84, 0x1c1f ;  /* 0x001c1f5430847589 */ /* 0x00096800000e0000 */
[----:B------:R4:W-:Y:S01]  /*9810*/  SHFL.IDX PT, R103, R50, R84, 0x1c1f ;  /* 0x001c1f5432677589 */ /* 0x0009e200000e0000 */
[----:B-1----:R-:W-:-:S03]  /*9820*/  SEL R29, R121, R14, P0 ;  /* 0x0000000e791d7207 */ /* 0x002fc60000000000 */
[----:B------:R-:W-:Y:S01]  /*9830*/  SHFL.IDX PT, R21, R144, R5, 0x1c1f ;  /* 0x001c1f0590157589 */ /* 0x000fe200000e0000 */
[----:B----4-:R-:W-:-:S03]  /*9840*/  SEL R48, R10, R115, P0 ;  /* 0x000000730a307207 */ /* 0x010fc60000000000 */
[----:B------:R-:W-:Y:S01]  /*9850*/  SHFL.IDX PT, R53, R140, R5, 0x1c1f ;  /* 0x001c1f058c357589 */ /* 0x000fe200000e0000 */
[----:B------:R-:W-:-:S03]  /*9860*/  SEL R50, R115, R10, P0 ;  /* 0x0000000a73327207 */ /* 0x000fc60000000000 */
[----:B------:R-:W-:Y:S01]  /*9870*/  SHFL.IDX PT, R58, R58, R5, 0x1c1f ;  /* 0x001c1f053a3a7589 */ /* 0x000fe200000e0000 */
[----:B------:R-:W1:Y:S01]  /*9880*/  @P2 LDC R115, c[0x0][0xbf0] ;  /* 0x0002fc00ff732b82 */ /* 0x000e620000000800 */
[----:B------:R-:W-:Y:S02]  /*9890*/  SEL R10, R105, R126, P0 ;  /* 0x0000007e690a7207 */ /* 0x000fe40000000000 */
[----:B------:R-:W-:Y:S01]  /*98a0*/  SHFL.IDX PT, R56, R56, R5, 0x1c1f ;  /* 0x001c1f0538387589 */ /* 0x000fe200000e0000 */
[----:B---3--:R-:W-:-:S03]  /*98b0*/  IMAD.WIDE.U32 R2, R116, UR36, R2 ;  /* 0x0000002474027c25 */ /* 0x008fc6000f8e0002 */
[----:B------:R-:W-:Y:S04]  /*98c0*/  SHFL.IDX PT, R60, R60, R5, 0x1c1f ;  /* 0x001c1f053c3c7589 */ /* 0x000fe800000e0000 */
[----:B------:R-:W-:Y:S04]  /*98d0*/  SHFL.IDX PT, R61, R138, R5, 0x1c1f ;  /* 0x001c1f058a3d7589 */ /* 0x000fe800000e0000 */
[----:B------:R-:W-:Y:S04]  /*98e0*/  SHFL.IDX PT, R37, R136, R5, 0x1c1f ;  /* 0x001c1f0588257589 */ /* 0x000fe800000e0000 */
[----:B------:R-:W-:Y:S04]  /*98f0*/  SHFL.IDX PT, R38, R130, R5, 0x1c1f ;  /* 0x001c1f0582267589 */ /* 0x000fe800000e0000 */
[----:B------:R3:W-:Y:S04]  /*9900*/  SHFL.IDX PT, R22, R98, R5, 0x1c1f ;  /* 0x001c1f0562167589 */ /* 0x0007e800000e0000 */
[----:B------:R4:W-:Y:S04]  /*9910*/  SHFL.IDX PT, R17, R94, R5, 0x1c1f ;  /* 0x001c1f055e117589 */ /* 0x0009e800000e0000 */
[----:B------:R5:W-:Y:S01]  /*9920*/  SHFL.IDX PT, R109, R62, R84, 0x1c1f ;  /* 0x001c1f543e6d7589 */ /* 0x000be200000e0000 */
[----:B---3--:R-:W-:-:S03]  /*9930*/  SEL R98, R96, R99, P0 ;  /* 0x0000006360627207 */ /* 0x008fc60000000000 */
[----:B------:R3:W-:Y:S01]  /*9940*/  SHFL.IDX PT, R107, R64, R84, 0x1c1f ;  /* 0x001c1f54406b7589 */ /* 0x0007e200000e0000 */
[----:B------:R-:W-:Y:S02]  /*9950*/  SEL R96, R99, R96, P0 ;  /* 0x0000006063607207 */ /* 0x000fe40000000000 */
[----:B----4-:R-:W-:Y:S01]  /*9960*/  SEL R5, R74, R9, P0 ;  /* 0x000000094a057207 */ /* 0x010fe20000000000 */
[----:B------:R4:W1:Y:S01]  /*9970*/  SHFL.IDX PT, R130, R51, R84, 0x1c1f ;  /* 0x001c1f5433827589 */ /* 0x00086200000e0000 */
[----:B------:R-:W-:Y:S02]  /*9980*/  SEL R9, R9, R74, P0 ;  /* 0x0000004a09097207 */ /* 0x000fe40000000000 */
[----:B------:R-:W-:Y:S01]  /*9990*/  SEL R74, R80, R81, P0 ;  /* 0x00000051504a7207 */ /* 0x000fe20000000000 */
[----:B------:R-:W1:Y:S01]  /*99a0*/  SHFL.IDX PT, R57, R57, R84, 0x1c1f ;  /* 0x001c1f5439397589 */ /* 0x000e6200000e0000 */
        /* <DEDUP_REMOVED lines=9> */
[----:B-----5:R-:W-:Y:S02]  /*9a40*/  SEL R62, R111, R112, P0 ;  /* 0x000000706f3e7207 */ /* 0x020fe40000000000 */
[----:B---3--:R-:W-:Y:S01]  /*9a50*/  SEL R64, R112, R111, P0 ;  /* 0x0000006f70407207 */ /* 0x008fe20000000000 */
[----:B------:R-:W-:Y:S01]  /*9a60*/  SHFL.IDX PT, R72, R72, R84, 0x1c1f ;  /* 0x001c1f5448487589 */ /* 0x000fe200000e0000 */
[----:B------:R-:W-:Y:S01]  /*9a70*/  SEL R86, R87, R12, P0 ;  /* 0x0000000c57567207 */ /* 0x000fe20000000000 */
[----:B------:R-:W3:Y:S01]  /*9a80*/  @P2 LDC R112, c[0x0][0xbf0] ;  /* 0x0002fc00ff702b82 */ /* 0x000ee20000000800 */
[----:B----4-:R-:W-:Y:S01]  /*9a90*/  SEL R51, R114, R13, P0 ;  /* 0x0000000d72337207 */ /* 0x010fe20000000000 */
[----:B------:R-:W-:Y:S01]  /*9aa0*/  SHFL.IDX PT, R73, R73, R84, 0x1c1f ;  /* 0x001c1f5449497589 */ /* 0x000fe200000e0000 */
[----:B------:R-:W-:Y:S01]  /*9ab0*/  SEL R11, R104, R125, P0 ;  /* 0x0000007d680b7207 */ /* 0x000fe20000000000 */
[----:B------:R-:W-:Y:S01]  /*9ac0*/  IMAD R111, R135, UR36, R20 ;  /* 0x00000024876f7c24 */ /* 0x000fe2000f8e0214 */
        /* <DEDUP_REMOVED lines=8> */
[----:B------:R-:W-:-:S03]  /*9b50*/  SEL R20, R132, R55, P0 ;  /* 0x0000003784147207 */ /* 0x000fc60000000000 */
[----:B------:R-:W-:Y:S04]  /*9b60*/  SHFL.IDX PT, R69, R69, R84, 0x1c1f ;  /* 0x001c1f5445457589 */ /* 0x000fe800000e0000 */
[----:B------:R-:W-:Y:S04]  /*9b70*/  SHFL.IDX PT, R67, R67, R84, 0x1c1f ;  /* 0x001c1f5443437589 */ /* 0x000fe800000e0000 */
[----:B------:R4:W-:Y:S02]  /*9b80*/  SHFL.IDX PT, R68, R68, R84, 0x1c1f ;  /* 0x001c1f5444447589 */ /* 0x0009e400000e0000 */
[----:B----4-:R-:W-:-:S02]  /*9b90*/  SEL R84, R12, R87, P0 ;  /* 0x000000570c547207 */ /* 0x010fc40000000000 */
[----:B------:R-:W-:Y:S02]  /*9ba0*/  SEL R87, R85, R88, P0 ;  /* 0x0000005855577207 */ /* 0x000fe40000000000 */
[----:B------:R-:W-:Y:S02]  /*9bb0*/  SEL R85, R88, R85, P0 ;  /* 0x0000005558557207 */ /* 0x000fe40000000000 */
[----:B------:R-:W-:Y:S02]  /*9bc0*/  SEL R88, R92, R93, P0 ;  /* 0x0000005d5c587207 */ /* 0x000fe40000000000 */
[----:B------:R-:W-:Y:S02]  /*9bd0*/  SEL R92, R93, R92, P0 ;  /* 0x0000005c5d5c7207 */ /* 0x000fe40000000000 */
[----:B------:R-:W-:Y:S02]  /*9be0*/  SEL R93, R19, R90, P0 ;  /* 0x0000005a135d7207 */ /* 0x000fe40000000000 */
[----:B------:R-:W-:Y:S01]  /*9bf0*/  SEL R12, R126, R105, P0 ;  /* 0x000000697e0c7207 */ /* 0x000fe20000000000 */
[----:B------:R-:W-:Y:S01]  /*9c00*/  IMAD.WIDE.U32 R104, R134, UR36, R6 ;  /* 0x0000002486687c25 */ /* 0x000fe2000f8e0006 */
[----:B------:R-:W-:-:S02]  /*9c10*/  SEL R90, R18, R95, P0 ;  /* 0x0000005f125a7207 */ /* 0x000fc40000000000 */
[----:B------:R-:W-:Y:S01]  /*9c20*/  SEL R19, R128, R59, P0 ;  /* 0x0000003b80137207 */ /* 0x000fe20000000000 */
[----:B------:R-:W-:Y:S01]  /*9c30*/  IMAD.MOV R59, RZ, RZ, -R16 ;  /* 0x000000ffff3b7224 */ /* 0x000fe200078e0a10 */
[----:B------:R-:W-:Y:S01]  /*9c40*/  SEL R95, R91, R24, P0 ;  /* 0x000000185b5f7207 */ /* 0x000fe20000000000 */
[----:B------:R-:W-:Y:S01]  /*9c50*/  IMAD.IADD R105, R105, 0x1, R111 ;  /* 0x0000000169697824 */ /* 0x000fe200078e026f */
[----:B------:R-:W-:Y:S01]  /*9c60*/  SEL R91, R24, R91, P0 ;  /* 0x0000005b185b7207 */ /* 0x000fe20000000000 */
[----:B--2---:R-:W-:Y:S01]  /*9c70*/  @P2 IMAD.HI.U32 R16, R54, R113, RZ ;  /* 0x0000007136102227 */ /* 0x004fe200078e00ff */
[----:B------:R-:W-:Y:S02]  /*9c80*/  SEL R24, R120, R31, P0 ;  /* 0x0000001f78187207 */ /* 0x000fe40000000000 */
[----:B------:R-:W-:Y:S01]  /*9c90*/  SEL R31, R14, R121, P0 ;  /* 0x000000790e1f7207 */ /* 0x000fe20000000000 */
[----:B0-----:R-:W-:Y:S01]  /*9ca0*/  IMAD R111, R106, R59, UR4 ;  /* 0x000000046a6f7e24 */ /* 0x001fe2000f8e023b */
[----:B------:R-:W-:Y:S01]  /*9cb0*/  SEL R14, R102, R127, P0 ;  /* 0x0000007f660e7207 */ /* 0x000fe20000000000 */
[----:B------:R-:W-:Y:S01]  /*9cc0*/  ULDC.64 UR4, c[0x0][0xbe0] ;  /* 0x0002f80000047ab9 */ /* 0x000fe20000000a00 */
[----:B------:R-:W-:Y:S01]  /*9cd0*/  SEL R18, R127, R102, P0 ;  /* 0x000000667f127207 */ /* 0x000fe20000000000 */
[----:B------:R-:W-:Y:S01]  /*9ce0*/  IMAD R102, R116, UR37, RZ ;  /* 0x0000002574667c24 */ /* 0x000fe2000f8e02ff */
[----:B------:R-:W-:Y:S01]  /*9cf0*/  SEL R6, R55, R132, P0 ;  /* 0x0000008437067207 */ /* 0x000fe20000000000 */
[----:B------:R-:W-:Y:S01]  /*9d00*/  IMAD.MOV.U32 R55, RZ, RZ, R54 ;  /* 0x000000ffff377224 */ /* 0x000fe200078e0036 */
[----:B-1----:R-:W-:Y:S01]  /*9d10*/  @P2 SHF.R.U32.HI R55, RZ, R115, R16 ;  /* 0x00000073ff372219 */ /* 0x002fe20000011610 */
[----:B------:R-:W-:Y:S01]  /*9d20*/  IMAD R113, R117, UR36, R102 ;  /* 0x0000002475717c24 */ /* 0x000fe2000f8e0266 */
[----:B------:R-:W-:Y:S01]  /*9d30*/  SHF.R.S32.HI R16, RZ, 0x1f, R111 ;  /* 0x0000001fff107819 */ /* 0x000fe2000001146f */
[----:B------:R-:W-:Y:S01]  /*9d40*/  IMAD.MOV.U32 R59, RZ, RZ, R54 ;  /* 0x000000ffff3b7224 */ /* 0x000fe200078e0036 */
[----:B---3--:R-:W-:Y:S01]  /*9d50*/  @P2 SHF.R.U32.HI R59, RZ, R112, R119 ;  /* 0x00000070ff3b2219 */ /* 0x008fe20000011677 */
[----:B------:R-:W-:Y:S01]  /*9d60*/  IMAD.IADD R113, R3, 0x1, R113 ;  /* 0x0000000103717824 */ /* 0x000fe200078e0271 */
[----:B------:R-:W-:Y:S01]  /*9d70*/  SEL R7, R21, R130, P0 ;  /* 0x0000008215077207 */ /* 0x000fe20000000000 */
[----:B------:R-:W-:Y:S01]  /*9d80*/  IMAD R3, R16, UR4, RZ ;  /* 0x0000000410037c24 */ /* 0x000fe2000f8e02ff */
[----:B------:R-:W-:Y:S01]  /*9d90*/  SEL R21, R130, R21, P0 ;  /* 0x0000001582157207 */ /* 0x000fe20000000000 */
[----:B------:R-:W-:-:S02]  /*9da0*/  IMAD.MOV.U32 R112, RZ, RZ, R2 ;  /* 0x000000ffff707224 */ /* 0x000fc400078e0002 */
[C---:B------:R-:W-:Y:S02]  /*9db0*/  IMAD R102, R111.reuse, UR5, R3 ;  /* 0x000000056f667c24 */ /* 0x040fe4000f8e0203 */
[----:B------:R-:W-:Y:S02]  /*9dc0*/  IMAD R16, R16, UR6, RZ ;  /* 0x0000000610107c24 */ /* 0x000fe4000f8e02ff */
[----:B------:R-:W-:Y:S01]  /*9dd0*/  IMAD.WIDE.U32 R2, R111, UR4, R104 ;  /* 0x000000046f027c25 */ /* 0x000fe2000f8e0068 */
[----:B------:R-:W-:-:S03]  /*9de0*/  ULDC.64 UR4, c[0x0][0xb30] ;  /* 0x0002cc0000047ab9 */ /* 0x000fc60000000a00 */
        /* <DEDUP_REMOVED lines=8> */
[----:B------:R-:W-:Y:S02]  /*9e70*/  IMAD.MOV R113, RZ, RZ, -R59 ;  /* 0x000000ffff717224 */ /* 0x000fe400078e0a3b */
[----:B------:R-:W-:-:S02]  /*9e80*/  IMAD R16, R16, UR4, RZ ;  /* 0x0000000410107c24 */ /* 0x000fc4000f8e02ff */
[C-C-:B------:R-:W-:Y:S02]  /*9e90*/  IMAD R55, R129.reuse, R55, R54.reuse ;  /* 0x0000003781377224 */ /* 0x140fe400078e0236 */
[----:B------:R-:W-:Y:S02]  /*9ea0*/  IMAD R113, R129, R113, R54 ;  /* 0x0000007181717224 */ /* 0x000fe400078e0236 */
[----:B------:R-:W-:Y:S01]  /*9eb0*/  IMAD R111, R59, UR5, R16 ;  /* 0x000000053b6f7c24 */ /* 0x000fe2000f8e0210 */
[----:B------:R-:W-:Y:S01]  /*9ec0*/  SHF.R.S32.HI R16, RZ, 0x1f, R55 ;  /* 0x0000001fff107819 */ /* 0x000fe20000011437 */
[----:B------:R-:W-:Y:S01]  /*9ed0*/  IMAD.IADD R105, R105, 0x1, R115 ;  /* 0x0000000169697824 */ /* 0x000fe200078e0273 */
[----:B------:R-:W-:Y:S01]  /*9ee0*/  SHF.R.S32.HI R54, RZ, 0x1f, R113 ;  /* 0x0000001fff367819 */ /* 0x000fe20000011471 */
[----:B------:R-:W0:Y:S02]  /*9ef0*/  S2UR UR5, SR_CgaCtaId ;  /* 0x00000000000579c3 */ /* 0x000e240000008800 */
[----:B------:R-:W-:-:S02]  /*9f00*/  IMAD R16, R16, UR6, RZ ;  /* 0x0000000610107c24 */ /* 0x000fc4000f8e02ff */
[----:B------:R-:W-:Y:S01]  /*9f10*/  IMAD.WIDE.U32 R104, R59, UR4, R104 ;  /* 0x000000043b687c25 */ /* 0x000fe2000f8e0068 */
[----:B------:R-:W-:-:S03]  /*9f20*/  UMOV UR4, 0x400 ;  /* 0x0000040000047882 */ /* 0x000fc60000000000 */
[----:B------:R-:W-:Y:S02]  /*9f30*/  IMAD R102, R54, UR8, RZ ;  /* 0x0000000836667c24 */ /* 0x000fe4000f8e02ff */
[----:B------:R-:W-:Y:S02]  /*9f40*/  IMAD R59, R55, UR7, R16 ;  /* 0x00000007373b7c24 */ /* 0x000fe4000f8e0210 */
[----:B------:R-:W-:Y:S02]  /*9f50*/  IMAD.IADD R105, R105, 0x1, R111 ;  /* 0x0000000169697824 */ /* 0x000fe400078e026f */
[----:B------:R-:W-:Y:S01]  /*9f60*/  IMAD.WIDE.U32 R54, R55, UR6, R2 ;  /* 0x0000000637367c25 */ /* 0x000fe2000f8e0002 */
[----:B------:R-:W-:Y:S01]  /*9f70*/  ULDC.64 UR6, c[0x0][0xba8] ;  /* 0x0002ea0000067ab9 */ /* 0x000fe20000000a00 */
[----:B------:R-:W-:Y:S02]  /*9f80*/  SEL R2, R52, R103, P0 ;  /* 0x0000006734027207 */ /* 0x000fe40000000000 */
[C---:B------:R-:W-:Y:S01]  /*9f90*/  IMAD R3, R113.reuse, UR9, R102 ;  /* 0x0000000971037c24 */ /* 0x040fe2000f8e0266 */
[----:B------:R-:W-:Y:S01]  /*9fa0*/  LEA R111, P2, R54, UR6, 0x2 ;  /* 0x00000006366f7c11 */ /* 0x000fe2000f8410ff */
[----:B------:R-:W-:Y:S01]  /*9fb0*/  IMAD.WIDE.U32 R112, R113, UR8, R104 ;  /* 0x0000000871707c25 */ /* 0x000fe2000f8e0068 */
[----:B------:R-:W-:Y:S01]  /*9fc0*/  ULDC.64 UR8, c[0x0][0xb00] ;  /* 0x0002c00000087ab9 */ /* 0x000fe20000000a00 */
[----:B------:R-:W-:Y:S01]  /*9fd0*/  ULDC UR6, c[0x0][0xa88] ;  /* 0x0002a20000067ab9 */ /* 0x000fe20000000800 */
[----:B------:R-:W-:Y:S01]  /*9fe0*/  SEL R52, R103, R52, P0 ;  /* 0x0000003467347207 */ /* 0x000fe20000000000 */
[----:B------:R-:W-:Y:S01]  /*9ff0*/  IMAD.IADD R55, R55, 0x1, R59 ;  /* 0x0000000137377824 */ /* 0x000fe200078e023b */
[----:B------:R-:W-:Y:S01]  /*a000*/  LEA R104, P3, R112, UR8, 0x2 ;  /* 0x0000000870687c11 */ /* 0x000fe2000f8610ff */
[----:B------:R-:W-:Y:S01]  /*a010*/  IMAD.IADD R3, R113, 0x1, R3 ;  /* 0x0000000171037824 */ /* 0x000fe200078e0203 */
[----:B------:R-:W-:Y:S01]  /*a020*/  SHFL.IDX PT, R114, R111, 0x1, 0x1c1f ;  /* 0x003c1f006f727f89 */ /* 0x000fe200000e0000 */
[----:B0-----:R-:W-:Y:S01]  /*a030*/  ULEA UR4, UR5, UR4, 0x18 ;  /* 0x0000000405047291 */ /* 0x001fe2000f8ec03f */
[----:B------:R-:W-:Y:S01]  /*a040*/  LEA.HI.X R116, R54, UR7, R55, 0x2, P2 ;  /* 0x0000000736747c11 */ /* 0x000fe200090f1437 */
[----:B------:R-:W-:Y:S01]  /*a050*/  IMAD R16, R129, UR6, RZ ;  /* 0x0000000681107c24 */ /* 0x000fe2000f8e02ff */
[----:B------:R-:W-:Y:S01]  /*a060*/  LEA.HI.X R106, R112, UR9, R3, 0x2, P3 ;  /* 0x00000009706a7c11 */ /* 0x000fe200098f1403 */
[C---:B------:R-:W-:Y:S01]  /*a070*/  VIADD R105, R101.reuse, 0x8 ;  /* 0x0000000865697836 */ /* 0x040fe20000000000 */
[----:B------:R-:W-:Y:S01]  /*a080*/  SHFL.IDX PT, R112, R111, RZ, 0x1c1f ;  /* 0x001c1fff6f707589 */ /* 0x000fe200000e0000 */
[----:B------:R-:W-:Y:S01]  /*a090*/  UIADD3 UR4, UR4, 0x33420, URZ ;  /* 0x0003342004047890 */ /* 0x000fe2000fffe03f */
[----:B------:R-:W-:-:S02]  /*a0a0*/  ISETP.GE.OR P2, PT, R101, R16, P1 ;  /* 0x000000106500720c */ /* 0x000fc40000f46670 */
[----:B------:R-:W0:Y:S01]  /*a0b0*/  SHFL.IDX PT, R113, R116, RZ, 0x1c1f ;  /* 0x001c1fff74717589 */ /* 0x000e2200000e0000 */
[-C--:B------:R-:W-:Y:S01]  /*a0c0*/  ISETP.GE.OR P1, PT, R105, R16.reuse, P1 ;  /* 0x000000106900720c */ /* 0x080fe20000f26670 */
[----:B------:R-:W-:Y:S01]  /*a0d0*/  UPRMT UR4, URZ, 0x654, UR4 ;  /* 0x000006543f047896 */ /* 0x000fe20008000004 */
[----:B------:R-:W-:Y:S01]  /*a0e0*/  ISETP.GE.AND P3, PT, R101, R16, PT ;  /* 0x000000106500720c */ /* 0x000fe20003f66270 */
[----:B------:R-:W1:Y:S01]  /*a0f0*/  SHFL.IDX PT, R115, R116, 0x1, 0x1c1f ;  /* 0x003c1f0074737f89 */ /* 0x000e6200000e0000 */
[----:B------:R-:W-:Y:S01]  /*a100*/  SEL R55, R56, R57, P0 ;  /* 0x0000003938377207 */ /* 0x000fe20000000000 */
[----:B------:R-:W-:Y:S01]  /*a110*/  IMAD.SHL.U32 R101, R100, 0x2, RZ ;  /* 0x0000000264657824 */ /* 0x000fe200078e00ff */
[----:B------:R-:W-:Y:S01]  /*a120*/  SEL R59, R57, R56, P0 ;  /* 0x00000038393b7207 */ /* 0x000fe20000000000 */
[----:B------:R2:W3:Y:S01]  /*a130*/  SHFL.IDX PT, R102, R104, RZ, 0x1c1f ;  /* 0x001c1fff68667589 */ /* 0x0004e200000e0000 */
[----:B------:R-:W-:Y:S02]  /*a140*/  SEL R3, R53, R110, P0 ;  /* 0x0000006e35037207 */ /* 0x000fe40000000000 */
[----:B------:R-:W-:Y:S01]  /*a150*/  SYNCS.ARRIVE.TRANS64.RED.A1T0 RZ, [UR4], RZ ;  /* 0x000000ffffff79a7 */ /* 0x000fe20008100404 */
[----:B------:R2:W4:Y:S01]  /*a160*/  SHFL.IDX PT, R103, R106, RZ, 0x1c1f ;  /* 0x001c1fff6a677589 */ /* 0x00052200000e0000 */
[----:B------:R-:W-:-:S02]  /*a170*/  SEL R54, R58, R109, P0 ;  /* 0x0000006d3a367207 */ /* 0x000fc40000000000 */
[----:B------:R-:W-:Y:S02]  /*a180*/  SEL R56, R60, R107, P0 ;  /* 0x0000006b3c387207 */ /* 0x000fe40000000000 */
[----:B------:R-:W-:Y:S02]  /*a190*/  SEL R57, R61, R108, P0 ;  /* 0x0000006c3d397207 */ /* 0x000fe40000000000 */
[----:B------:R-:W-:Y:S02]  /*a1a0*/  SEL R53, R110, R53, P0 ;  /* 0x000000356e357207 */ /* 0x000fe40000000000 */
[----:B------:R-:W-:Y:S02]  /*a1b0*/  SEL R58, R109, R58, P0 ;  /* 0x0000003a6d3a7207 */ /* 0x000fe40000000000 */
[----:B------:R-:W-:Y:S01]  /*a1c0*/  SEL R60, R107, R60, P0 ;  /* 0x0000003c6b3c7207 */ /* 0x000fe20000000000 */
[----:B0-----:R2:W-:Y:S01]  /*a1d0*/  @!P2 ST.E desc[UR38][R112.64], R4 ;  /* 0x000000047000a985 */ /* 0x0015e2000c101926 */
[----:B------:R-:W-:-:S03]  /*a1e0*/  SEL R61, R108, R61, P0 ;  /* 0x0000003d6c3d7207 */ /* 0x000fc60000000000 */
[----:B-1----:R2:W-:Y:S01]  /*a1f0*/  @!P1 ST.E desc[UR38][R114.64], R0 ;  /* 0x0000000072009985 */ /* 0x0025e2000c101926 */
[----:B------:R-:W-:Y:S05]  /*a200*/  @P3 BRA `(.L_x_3171) ;  /* 0x0000000800383947 */ /* 0x000fea0003800000 */
[C---:B--2---:R-:W-:Y:S01]  /*a210*/  VIADD R0, R101.reuse, 0x8 ;  /* 0x0000000865007836 */ /* 0x044fe20000000000 */
[----:B------:R-:W-:Y:S01]  /*a220*/  ULDC UR4, c[0x0][0xac8] ;  /* 0x0002b20000047ab9 */ /* 0x000fe20000000800 */
[C---:B------:R-:W-:Y:S01]  /*a230*/  VIADD R100, R101.reuse, 0x10 ;  /* 0x0000001065647836 */ /* 0x040fe20000000000 */
[C---:B------:R-:W-:Y:S01]  /*a240*/  ISETP.GE.AND P4, PT, R101.reuse, UR4, PT ;  /* 0x0000000465007c0c */ /* 0x040fe2000bf86270 */
[C---:B------:R-:W-:Y:S01]  /*a250*/  VIADD R107, R101.reuse, 0x18 ;  /* 0x00000018656b7836 */ /* 0x040fe20000000000 */
[----:B------:R-:W-:Y:S01]  /*a260*/  ISETP.GE.AND P5, PT, R0, UR4, PT ;  /* 0x0000000400007c0c */ /* 0x000fe2000bfa6270 */
[C---:B------:R-:W-:Y:S01]  /*a270*/  VIADD R112, R101.reuse, 0x20 ;  /* 0x0000002065707836 */ /* 0x040fe20000000000 */
[----:B------:R-:W-:Y:S01]  /*a280*/  ISETP.GE.AND P3, PT, R100, UR4, PT ;  /* 0x0000000464007c0c */ /* 0x000fe2000bf66270 */
[----:B------:R-:W-:Y:S01]  /*a290*/  VIADD R114, R101, 0x28 ;  /* 0x0000002865727836 */ /* 0x000fe20000000000 */
[----:B------:R-:W-:Y:S01]  /*a2a0*/  ISETP.GE.AND P1, PT, R107, UR4, PT ;  /* 0x000000046b007c0c */ /* 0x000fe2000bf26270 */
[----:B------:R-:W-:Y:S01]  /*a2b0*/  VIADD R115, R101, 0x30 ;  /* 0x0000003065737836 */ /* 0x000fe20000000000 */
[----:B------:R-:W-:-:S05]  /*a2c0*/  ISETP.GE.AND P2, PT, R112, UR4, PT ;  /* 0x0000000470007c0c */ /* 0x000fca000bf46270 */
[--C-:B---34-:R-:W-:Y:S02]  /*a2d0*/  @!P4 IMAD.WIDE R108, R101, 0x4, R102.reuse ;  /* 0x00000004656cc825 */ /* 0x118fe400078e0266 */
[----:B------:R-:W-:Y:S02]  /*a2e0*/  @!P5 LEA.HI R0, R0, R0, RZ, 0x1 ;  /* 0x000000000000d211 */ /* 0x000fe400078f08ff */
[----:B------:R-:W-:Y:S01]  /*a2f0*/  @!P3 LEA.HI R100, R100, R100, RZ, 0x1 ;  /* 0x000000646464b211 */ /* 0x000fe200078f08ff */
[----:B------:R0:W-:Y:S01]  /*a300*/  @!P4 ST.E.64 desc[UR38][R108.64], R74 ;  /* 0x0000004a6c00c985 */ /* 0x0001e2000c101b26 */
[----:B------:R-:W-:Y:S02]  /*a310*/  @!P5 LOP3.LUT R111, R0, 0xfffffffe, RZ, 0xc0, !PT ;  /* 0xfffffffe006fd812 */ /* 0x000fe400078ec0ff */
[----:B------:R-:W-:Y:S02]  /*a320*/  @!P1 LEA.HI R0, R107, R107, RZ, 0x1 ;  /* 0x0000006b6b009211 */ /* 0x000fe400078f08ff */
[----:B------:R-:W-:Y:S01]  /*a330*/  @!P3 LOP3.LUT R107, R100, 0xfffffffe, RZ, 0xc0, !PT ;  /* 0xfffffffe646bb812 */ /* 0x000fe200078ec0ff */
[----:B------:R-:W-:Y:S01]  /*a340*/  @!P5 IMAD.WIDE R110, R111, 0x4, R102 ;  /* 0x000000046f6ed825 */ /* 0x000fe200078e0266 */
[----:B------:R-:W-:-:S02]  /*a350*/  @!P1 LOP3.LUT R113, R0, 0xfffffffe, RZ, 0xc0, !PT ;  /* 0xfffffffe00719812 */ /* 0x000fc400078ec0ff */
[----:B------:R-:W-:Y:S01]  /*a360*/  ISETP.GE.AND P4, PT, R114, UR4, PT ;  /* 0x0000000472007c0c */ /* 0x000fe2000bf86270 */
[C---:B------:R-:W-:Y:S01]  /*a370*/  VIADD R0, R101.reuse, 0x40 ;  /* 0x0000004065007836 */ /* 0x040fe20000000000 */
[----:B------:R1:W-:Y:S01]  /*a380*/  @!P5 ST.E.64 desc[UR38][R110.64], R80 ;  /* 0x000000506e00d985 */ /* 0x0003e2000c101b26 */
[----:B------:R-:W-:Y:S01]  /*a390*/  VIADD R100, R101, 0x38 ;  /* 0x0000003865647836 */ /* 0x000fe20000000000 */
[----:B------:R-:W-:Y:S01]  /*a3a0*/  @!P2 LEA.HI R112, R112, R112, RZ, 0x1 ;  /* 0x000000707070a211 */ /* 0x000fe200078f08ff */
[----:B0-----:R-:W-:Y:S01]  /*a3b0*/  @!P3 IMAD.WIDE R74, R107, 0x4, R102 ;  /* 0x000000046b4ab825 */ /* 0x001fe200078e0266 */
[----:B------:R-:W-:Y:S02]  /*a3c0*/  ISETP.GE.AND P5, PT, R115, UR4, PT ;  /* 0x0000000473007c0c */ /* 0x000fe4000bfa6270 */
[----:B------:R-:W-:Y:S02]  /*a3d0*/  @!P2 LOP3.LUT R109, R112, 0xfffffffe, RZ, 0xc0, !PT ;  /* 0xfffffffe706da812 */ /* 0x000fe400078ec0ff */
[----:B------:R0:W-:Y:S01]  /*a3e0*/  @!P3 ST.E.64 desc[UR38][R74.64], R78 ;  /* 0x0000004e4a00b985 */ /* 0x0001e2000c101b26 */
[----:B------:R-:W-:-:S02]  /*a3f0*/  ISETP.GE.AND P3, PT, R0, UR4, PT ;  /* 0x0000000400007c0c */ /* 0x000fc4000bf66270 */
[----:B------:R-:W-:Y:S01]  /*a400*/  @!P4 LEA.HI R114, R114, R114, RZ, 0x1 ;  /* 0x000000727272c211 */ /* 0x000fe200078f08ff */
[--C-:B------:R-:W-:Y:S01]  /*a410*/  @!P2 IMAD.WIDE R108, R109, 0x4, R102.reuse ;  /* 0x000000046d6ca825 */ /* 0x100fe200078e0266 */
[----:B------:R-:W-:Y:S02]  /*a420*/  ISETP.GE.AND P6, PT, R100, UR4, PT ;  /* 0x0000000464007c0c */ /* 0x000fe4000bfc6270 */
[----:B------:R-:W-:Y:S01]  /*a430*/  @!P4 LOP3.LUT R107, R114, 0xfffffffe, RZ, 0xc0, !PT ;  /* 0xfffffffe726bc812 */ /* 0x000fe200078ec0ff */
[----:B-1----:R-:W-:Y:S01]  /*a440*/  @!P1 IMAD.WIDE R80, R113, 0x4, R102 ;  /* 0x0000000471509825 */ /* 0x002fe200078e0266 */
[----:B------:R-:W-:-:S03]  /*a450*/  @!P5 LEA.HI R115, R115, R115, RZ, 0x1 ;  /* 0x000000737373d211 */ /* 0x000fc600078f08ff */
[C---:B------:R-:W-:Y:S01]  /*a460*/  VIADD R110, R101.reuse, 0x48 ;  /* 0x00000048656e7836 */ /* 0x040fe20000000000 */
[----:B------:R1:W-:Y:S01]  /*a470*/  @!P1 ST.E.64 desc[UR38][R80.64], R82 ;  /* 0x0000005250009985 */ /* 0x0003e2000c101b26 */
[----:B------:R-:W-:Y:S01]  /*a480*/  @!P3 LEA.HI R0, R0, R0, RZ, 0x1 ;  /* 0x000000000000b211 */ /* 0x000fe200078f08ff */
[----:B------:R-:W-:Y:S01]  /*a490*/  VIADD R111, R101, 0x50 ;  /* 0x00000050656f7836 */ /* 0x000fe20000000000 */
[----:B0-----:R-:W-:Y:S01]  /*a4a0*/  @!P5 LOP3.LUT R79, R115, 0xfffffffe, RZ, 0xc0, !PT ;  /* 0xfffffffe734fd812 */ /* 0x001fe200078ec0ff */
[--C-:B------:R-:W-:Y:S01]  /*a4b0*/  @!P4 IMAD.WIDE R74, R107, 0x4, R102.reuse ;  /* 0x000000046b4ac825 */ /* 0x100fe200078e0266 */
[----:B------:R-:W-:Y:S01]  /*a4c0*/  ISETP.GE.AND P1, PT, R110, UR4, PT ;  /* 0x000000046e007c0c */ /* 0x000fe2000bf26270 */
[----:B------:R-:W-:Y:S01]  /*a4d0*/  @!P2 ST.E.64 desc[UR38][R108.64], R86 ;  /* 0x000000566c00a985 */ /* 0x000fe2000c101b26 */
[----:B------:R-:W-:Y:S01]  /*a4e0*/  ISETP.GE.AND P2, PT, R111, UR4, PT ;  /* 0x000000046f007c0c */ /* 0x000fe2000bf46270 */
[--C-:B------:R-:W-:Y:S01]  /*a4f0*/  @!P5 IMAD.WIDE R78, R79, 0x4, R102.reuse ;  /* 0x000000044f4ed825 */ /* 0x100fe200078e0266 */
[----:B------:R-:W-:Y:S01]  /*a500*/  @!P6 LEA.HI R100, R100, R100, RZ, 0x1 ;  /* 0x000000646464e211 */ /* 0x000fe200078f08ff */
[----:B------:R0:W-:Y:S01]  /*a510*/  @!P4 ST.E.64 desc[UR38][R74.64], R84 ;  /* 0x000000544a00c985 */ /* 0x0001e2000c101b26 */
[----:B-1----:R-:W-:Y:S01]  /*a520*/  @!P3 LOP3.LUT R83, R0, 0xfffffffe, RZ, 0xc0, !PT ;  /* 0xfffffffe0053b812 */ /* 0x002fe200078ec0ff */
[----:B------:R-:W-:Y:S01]  /*a530*/  VIADD R0, R101, 0x58 ;  /* 0x0000005865007836 */ /* 0x000fe20000000000 */
[----:B------:R-:W-:Y:S01]  /*a540*/  @!P6 LOP3.LUT R81, R100, 0xfffffffe, RZ, 0xc0, !PT ;  /* 0xfffffffe6451e812 */ /* 0x000fe200078ec0ff */
[----:B------:R1:W-:Y:S04]  /*a550*/  @!P5 ST.E.64 desc[UR38][R78.64], R88 ;  /* 0x000000584e00d985 */ /* 0x0003e8000c101b26 */
[----:B------:R-:W-:Y:S01]  /*a560*/  @!P1 LEA.HI R110, R110, R110, RZ, 0x1 ;  /* 0x0000006e6e6e9211 */ /* 0x000fe200078f08ff */
[----:B------:R-:W-:Y:S01]  /*a570*/  @!P3 IMAD.WIDE R82, R83, 0x4, R102 ;  /* 0x000000045352b825 */ /* 0x000fe200078e0266 */
[----:B------:R-:W-:-:S02]  /*a580*/  ISETP.GE.AND P4, PT, R0, UR4, PT ;  /* 0x0000000400007c0c */ /* 0x000fc4000bf86270 */
[----:B------:R-:W-:Y:S01]  /*a590*/  @!P2 LEA.HI R111, R111, R111, RZ, 0x1 ;  /* 0x0000006f6f6fa211 */ /* 0x000fe200078f08ff */
[--C-:B------:R-:W-:Y:S01]  /*a5a0*/  @!P6 IMAD.WIDE R80, R81, 0x4, R102.reuse ;  /* 0x000000045150e825 */ /* 0x100fe200078e0266 */
[----:B0-----:R-:W-:Y:S02]  /*a5b0*/  @!P1 LOP3.LUT R75, R110, 0xfffffffe, RZ, 0xc0, !PT ;  /* 0xfffffffe6e4b9812 */ /* 0x001fe400078ec0ff */
[----:B------:R-:W-:Y:S01]  /*a5c0*/  @!P2 LOP3.LUT R111, R111, 0xfffffffe, RZ, 0xc0, !PT ;  /* 0xfffffffe6f6fa812 */ /* 0x000fe200078ec0ff */
[----:B------:R-:W-:Y:S01]  /*a5d0*/  VIADD R86, R101, 0x60 ;  /* 0x0000006065567836 */ /* 0x000fe20000000000 */
[----:B------:R0:W-:Y:S01]  /*a5e0*/  @!P6 ST.E.64 desc[UR38][R80.64], R92 ;  /* 0x0000005c5000e985 */ /* 0x0001e2000c101b26 */
[----:B------:R-:W-:-:S03]  /*a5f0*/  @!P1 IMAD.WIDE R74, R75, 0x4, R102 ;  /* 0x000000044b4a9825 */ /* 0x000fc600078e0266 */
[----:B------:R2:W-:Y:S01]  /*a600*/  @!P3 ST.E.64 desc[UR38][R82.64], R94 ;  /* 0x0000005e5200b985 */ /* 0x0005e2000c101b26 */
[----:B------:R-:W-:Y:S01]  /*a610*/  @!P4 LEA.HI R0, R0, R0, RZ, 0x1 ;  /* 0x000000000000c211 */ /* 0x000fe200078f08ff */
[----:B------:R-:W-:Y:S01]  /*a620*/  VIADD R84, R101, 0x70 ;  /* 0x0000007065547836 */ /* 0x000fe20000000000 */
[----:B------:R-:W-:Y:S01]  /*a630*/  ISETP.GE.AND P3, PT, R86, UR4, PT ;  /* 0x0000000456007c0c */ /* 0x000fe2000bf66270 */
[----:B-1----:R-:W-:Y:S01]  /*a640*/  @!P2 IMAD.WIDE R78, R111, 0x4, R102 ;  /* 0x000000046f4ea825 */ /* 0x002fe200078e0266 */
[----:B------:R1:W-:Y:S02]  /*a650*/  @!P1 ST.E.64 desc[UR38][R74.64], R90 ;  /* 0x0000005a4a009985 */ /* 0x0003e4000c101b26 */
[----:B------:R-:W-:Y:S01]  /*a660*/  ISETP.GE.AND P6, PT, R84, UR4, PT ;  /* 0x0000000454007c0c */ /* 0x000fe2000bfc6270 */
[C---:B------:R-:W-:Y:S01]  /*a670*/  VIADD R85, R101.reuse, 0x78 ;  /* 0x0000007865557836 */ /* 0x040fe20000000000 */
[----:B------:R3:W-:Y:S01]  /*a680*/  @!P2 ST.E.64 desc[UR38][R78.64], R98 ;  /* 0x000000624e00a985 */ /* 0x0007e2000c101b26 */
[C---:B0-----:R-:W-:Y:S01]  /*a690*/  VIADD R80, R101.reuse, 0x68 ;  /* 0x0000006865507836 */ /* 0x041fe20000000000 */
[----:B------:R-:W-:Y:S01]  /*a6a0*/  @!P4 LOP3.LUT R81, R0, 0xfffffffe, RZ, 0xc0, !PT ;  /* 0xfffffffe0051c812 */ /* 0x000fe200078ec0ff */
[----:B------:R-:W-:Y:S01]  /*a6b0*/  VIADD R0, R101, 0x88 ;  /* 0x0000008865007836 */ /* 0x000fe20000000000 */
[----:B------:R-:W-:Y:S01]  /*a6c0*/  ISETP.GE.AND P5, PT, R85, UR4, PT ;  /* 0x0000000455007c0c */ /* 0x000fe2000bfa6270 */
[----:B--2---:R-:W-:Y:S01]  /*a6d0*/  VIADD R82, R101, 0x80 ;  /* 0x0000008065527836 */ /* 0x004fe20000000000 */
[----:B------:R-:W-:-:S02]  /*a6e0*/  ISETP.GE.AND P1, PT, R80, UR4, PT ;  /* 0x0000000450007c0c */ /* 0x000fc4000bf26270 */
[----:B------:R-:W-:Y:S01]  /*a6f0*/  @!P3 LEA.HI R86, R86, R86, RZ, 0x1 ;  /* 0x000000565656b211 */ /* 0x000fe200078f08ff */
[----:B-1----:R-:W-:Y:S01]  /*a700*/  @!P4 IMAD.WIDE R74, R81, 0x4, R102 ;  /* 0x00000004514ac825 */ /* 0x002fe200078e0266 */
[----:B------:R-:W-:Y:S02]  /*a710*/  ISETP.GE.AND P2, PT, R82, UR4, PT ;  /* 0x0000000452007c0c */ /* 0x000fe4000bf46270 */
[----:B------:R-:W-:Y:S02]  /*a720*/  @!P6 LEA.HI R84, R84, R84, RZ, 0x1 ;  /* 0x000000545454e211 */ /* 0x000fe400078f08ff */
[----:B------:R0:W-:Y:S01]  /*a730*/  @!P4 ST.E.64 desc[UR38][R74.64], R96 ;  /* 0x000000604a00c985 */ /* 0x0001e2000c101b26 */
[----:B------:R-:W-:Y:S02]  /*a740*/  ISETP.GE.AND P4, PT, R0, UR4, PT ;  /* 0x0000000400007c0c */ /* 0x000fe4000bf86270 */
[----:B---3--:R-:W-:Y:S02]  /*a750*/  @!P3 LOP3.LUT R79, R86, 0xfffffffe, RZ, 0xc0, !PT ;  /* 0xfffffffe564fb812 */ /* 0x008fe400078ec0ff */
[----:B------:R-:W-:-:S02]  /*a760*/  @!P1 LEA.HI R80, R80, R80, RZ, 0x1 ;  /* 0x0000005050509211 */ /* 0x000fc400078f08ff */
[----:B------:R-:W-:Y:S01]  /*a770*/  @!P5 LEA.HI R85, R85, R85, RZ, 0x1 ;  /* 0x000000555555d211 */ /* 0x000fe200078f08ff */
[--C-:B------:R-:W-:Y:S01]  /*a780*/  @!P3 IMAD.WIDE R78, R79, 0x4, R102.reuse ;  /* 0x000000044f4eb825 */ /* 0x100fe200078e0266 */
[----:B------:R-:W-:Y:S02]  /*a790*/  @!P1 LOP3.LUT R81, R80, 0xfffffffe, RZ, 0xc0, !PT ;  /* 0xfffffffe50519812 */ /* 0x000fe400078ec0ff */
[----:B------:R-:W-:Y:S02]  /*a7a0*/  @!P2 LEA.HI R82, R82, R82, RZ, 0x1 ;  /* 0x000000525252a211 */ /* 0x000fe400078f08ff */
[----:B------:R-:W-:Y:S01]  /*a7b0*/  @!P6 LOP3.LUT R83, R84, 0xfffffffe, RZ, 0xc0, !PT ;  /* 0xfffffffe5453e812 */ /* 0x000fe200078ec0ff */
[--C-:B------:R-:W-:Y:S01]  /*a7c0*/  @!P1 IMAD.WIDE R80, R81, 0x4, R102.reuse ;  /* 0x0000000451509825 */ /* 0x100fe200078e0266 */
[----:B------:R-:W-:Y:S01]  /*a7d0*/  @!P4 LEA.HI R0, R0, R0, RZ, 0x1 ;  /* 0x000000000000c211 */ /* 0x000fe200078f08ff */
[----:B------:R1:W-:Y:S01]  /*a7e0*/  @!P3 ST.E.64 desc[UR38][R78.64], R62 ;  /* 0x0000003e4e00b985 */ /* 0x0003e2000c101b26 */
[----:B------:R-:W-:Y:S01]  /*a7f0*/  @!P5 LOP3.LUT R85, R85, 0xfffffffe, RZ, 0xc0, !PT ;  /* 0xfffffffe5555d812 */ /* 0x000fe200078ec0ff */
[--C-:B0-----:R-:W-:Y:S01]  /*a800*/  @!P6 IMAD.WIDE R74, R83, 0x4, R102.reuse ;  /* 0x00000004534ae825 */ /* 0x101fe200078e0266 */
[----:B------:R-:W-:Y:S01]  /*a810*/  @!P2 LOP3.LUT R87, R82, 0xfffffffe, RZ, 0xc0, !PT ;  /* 0xfffffffe5257a812 */ /* 0x000fe200078ec0ff */
[----:B------:R0:W-:Y:S02]  /*a820*/  @!P1 ST.E.64 desc[UR38][R80.64], R64 ;  /* 0x0000004050009985 */ /* 0x0001e4000c101b26 */
[----:B------:R-:W-:-:S02]  /*a830*/  @!P5 IMAD.WIDE R82, R85, 0x4, R102 ;  /* 0x000000045552d825 */ /* 0x000fc400078e0266 */
[----:B------:R2:W-:Y:S04]  /*a840*/  @!P6 ST.E.64 desc[UR38][R74.64], R50 ;  /* 0x000000324a00e985 */ /* 0x0005e8000c101b26 */
[----:B------:R-:W-:Y:S01]  /*a850*/  @!P5 ST.E.64 desc[UR38][R82.64], R48 ;  /* 0x000000305200d985 */ /* 0x000fe2000c101b26 */
[----:B-1----:R-:W-:Y:S01]  /*a860*/  @!P4 LOP3.LUT R79, R0, 0xfffffffe, RZ, 0xc0, !PT ;  /* 0xfffffffe004fc812 */ /* 0x002fe200078ec0ff */
[----:B------:R-:W-:-:S04]  /*a870*/  @!P2 IMAD.WIDE R62, R87, 0x4, R102 ;  /* 0x00000004573ea825 */ /* 0x000fc800078e0266 */
[----:B------:R-:W-:Y:S01]  /*a880*/  VIADD R0, R101, 0x90 ;  /* 0x0000009065007836 */ /* 0x000fe20000000000 */
[----:B------:R1:W-:Y:S01]  /*a890*/  @!P2 ST.E.64 desc[UR38][R62.64], R44 ;  /* 0x0000002c3e00a985 */ /* 0x0003e2000c101b26 */
[----:B0-----:R-:W-:-:S03]  /*a8a0*/  @!P4 IMAD.WIDE R64, R79, 0x4, R102 ;  /* 0x000000044f40c825 */ /* 0x001fc600078e0266 */
[----:B------:R-:W-:Y:S01]  /*a8b0*/  ISETP.GE.AND P1, PT, R0, UR4, PT ;  /* 0x0000000400007c0c */ /* 0x000fe2000bf26270 */
[C---:B------:R-:W-:Y:S01]  /*a8c0*/  VIADD R78, R101.reuse, 0x98 ;  /* 0x00000098654e7836 */ /* 0x040fe20000000000 */
[----:B------:R0:W-:Y:S01]  /*a8d0*/  @!P4 ST.E.64 desc[UR38][R64.64], R46 ;  /* 0x0000002e4000c985 */ /* 0x0001e2000c101b26 */
[C---:B------:R-:W-:Y:S02]  /*a8e0*/  VIADD R79, R101.reuse, 0xa0 ;  /* 0x000000a0654f7836 */ /* 0x040fe40000000000 */
[C---:B------:R-:W-:Y:S01]  /*a8f0*/  VIADD R80, R101.reuse, 0xa8 ;  /* 0x000000a865507836 */ /* 0x040fe20000000000 */
[----:B------:R-:W-:Y:S01]  /*a900*/  ISETP.GE.AND P2, PT, R78, UR4, PT ;  /* 0x000000044e007c0c */ /* 0x000fe2000bf46270 */
[----:B--2---:R-:W-:Y:S01]  /*a910*/  VIADD R50, R101, 0xb0 ;  /* 0x000000b065327836 */ /* 0x004fe20000000000 */
[----:B------:R-:W-:Y:S01]  /*a920*/  ISETP.GE.AND P3, PT, R79, UR4, PT ;  /* 0x000000044f007c0c */ /* 0x000fe2000bf66270 */
[----:B------:R-:W-:Y:S01]  /*a930*/  VIADD R51, R101, 0xb8 ;  /* 0x000000b865337836 */ /* 0x000fe20000000000 */
[----:B------:R-:W-:-:S02]  /*a940*/  ISETP.GE.AND P4, PT, R80, UR4, PT ;  /* 0x0000000450007c0c */ /* 0x000fc4000bf86270 */
[----:B------:R-:W-:Y:S02]  /*a950*/  ISETP.GE.AND P5, PT, R50, UR4, PT ;  /* 0x0000000432007c0c */ /* 0x000fe4000bfa6270 */
[----:B------:R-:W-:Y:S02]  /*a960*/  ISETP.GE.AND P6, PT, R51, UR4, PT ;  /* 0x0000000433007c0c */ /* 0x000fe4000bfc6270 */
[----:B------:R-:W-:-:S03]  /*a970*/  @!P1 LEA.HI R0, R0, R0, RZ, 0x1 ;  /* 0x0000000000009211 */ /* 0x000fc600078f08ff */
[----:B------:R-:W-:Y:S02]  /*a980*/  @!P2 LEA.HI R78, R78, R78, RZ, 0x1 ;  /* 0x0000004e4e4ea211 */ /* 0x000fe400078f08ff */
[----:B------:R-:W-:Y:S02]  /*a990*/  @!P3 LEA.HI R79, R79, R79, RZ, 0x1 ;  /* 0x0000004f4f4fb211 */ /* 0x000fe400078f08ff */
[----:B------:R-:W-:Y:S02]  /*a9a0*/  @!P4 LEA.HI R80, R80, R80, RZ, 0x1 ;  /* 0x000000505050c211 */ /* 0x000fe400078f08ff */
[----:B------:R-:W-:Y:S02]  /*a9b0*/  @!P5 LEA.HI R50, R50, R50, RZ, 0x1 ;  /* 0x000000323232d211 */ /* 0x000fe400078f08ff */
[----:B-1----:R-:W-:Y:S02]  /*a9c0*/  @!P6 LEA.HI R44, R51, R51, RZ, 0x1 ;  /* 0x00000033332ce211 */ /* 0x002fe400078f08ff */
[----:B------:R-:W-:-:S02]  /*a9d0*/  @!P1 LOP3.LUT R45, R0, 0xfffffffe, RZ, 0xc0, !PT ;  /* 0xfffffffe002d9812 */ /* 0x000fc400078ec0ff */
[----:B0-----:R-:W-:Y:S02]  /*a9e0*/  @!P2 LOP3.LUT R47, R78, 0xfffffffe, RZ, 0xc0, !PT ;  /* 0xfffffffe4e2fa812 */ /* 0x001fe400078ec0ff */
[----:B------:R-:W-:Y:S02]  /*a9f0*/  @!P3 LOP3.LUT R49, R79, 0xfffffffe, RZ, 0xc0, !PT ;  /* 0xfffffffe4f31b812 */ /* 0x000fe400078ec0ff */
[----:B------:R-:W-:Y:S01]  /*aa00*/  @!P4 LOP3.LUT R51, R80, 0xfffffffe, RZ, 0xc0, !PT ;  /* 0xfffffffe5033c812 */ /* 0x000fe200078ec0ff */
[--C-:B------:R-:W-:Y:S01]  /*aa10*/  @!P2 IMAD.WIDE R46, R47, 0x4, R102.reuse ;  /* 0x000000042f2ea825 */ /* 0x100fe200078e0266 */
[----:B------:R-:W-:Y:S02]  /*aa20*/  @!P5 LOP3.LUT R63, R50, 0xfffffffe, RZ, 0xc0, !PT ;  /* 0xfffffffe323fd812 */ /* 0x000fe400078ec0ff */
[----:B------:R-:W-:Y:S01]  /*aa30*/  @!P6 LOP3.LUT R65, R44, 0xfffffffe, RZ, 0xc0, !PT ;  /* 0xfffffffe2c41e812 */ /* 0x000fe200078ec0ff */
[----:B------:R-:W-:-:S04]  /*aa40*/  @!P1 IMAD.WIDE R44, R45, 0x4, R102 ;  /* 0x000000042d2c9825 */ /* 0x000fc800078e0266 */
        /* <DEDUP_REMOVED lines=10> */
.L_x_3171:
[----:B------:R-:W-:Y:S05]  /*aaf0*/  BSYNC B0 ;  /* 0x0000000000007941 */ /* 0x000fea0003800000 */
.L_x_3170:
[----:B------:R-:W-:Y:S01]  /*ab00*/  ISETP.GE.AND P1, PT, R105, R16, PT ;  /* 0x000000106900720c */ /* 0x000fe20003f26270 */
[----:B0-----:R1:W0:Y:S01]  /*ab10*/  SHFL.IDX PT, R25, R106, 0x1, 0x1c1f ;  /* 0x003c1f006a197f89 */ /* 0x00122200000e0000 */
        /* <DEDUP_REMOVED lines=21> */
[----:B--2---:R-:W-:Y:S02]  /*ac70*/  SEL R4, R17, R68, P0 ;  /* 0x0000004411047207 */ /* 0x004fe40000000000 */
[----:B------:R-:W-:Y:S01]  /*ac80*/  SEL R8, R68, R17, P0 ;  /* 0x0000001144087207 */ /* 0x000fe20000000000 */
[----:B01----:R-:W-:Y:S06]  /*ac90*/  @P1 BRA `(.L_x_3144) ;  /* 0x0000005000701947 */ /* 0x003fec0003800000 */
        /* <DEDUP_REMOVED lines=11> */
[----:B------:R-:W-:-:S02]  /*ad50*/  ISETP.GE.AND P2, PT, R48, UR4, PT ;  /* 0x0000000430007c0c */ /* 0x000fc4000bf46270 */
[----:B------:R-:W-:Y:S02]  /*ad60*/  ISETP.GE.AND P3, PT, R50, UR4, PT ;  /* 0x0000000432007c0c */ /* 0x000fe4000bf66270 */
[----:B------:R-:W-:Y:S01]  /*ad70*/  ISETP.GE.AND P4, PT, R51, UR4, PT ;  /* 0x0000000433007c0c */ /* 0x000fe2000bf86270 */
[----:B------:R-:W-:Y:S02]  /*ad80*/  @!P0 IMAD.WIDE R16, R101, 0x4, R24 ;  /* 0x0000000465108825 */ /* 0x000fe400078e0218 */
[----:B------:R-:W-:Y:S02]  /*ad90*/  @!P1 LEA.HI R0, R0, R0, RZ, 0x1 ;  /* 0x0000000000009211 */ /* 0x000fe400078f08ff */
[----:B------:R-:W-:Y:S01]  /*ada0*/  @!P5 LEA.HI R30, R30, R30, RZ, 0x1 ;  /* 0x0000001e1e1ed211 */ /* 0x000fe200078f08ff */
[----:B------:R0:W-:Y:S01]  /*adb0*/  @!P0 ST.E.64 desc[UR38][R16.64], R10 ;  /* 0x0000000a10008985 */ /* 0x0001e2000c101b26 */
[----:B------:R-:W-:Y:S02]  /*adc0*/  @!P6 LEA.HI R42, R31, R31, RZ, 0x1 ;  /* 0x0000001f1f2ae211 */ /* 0x000fe400078f08ff */
[----:B------:R-:W-:Y:S01]  /*add0*/  @!P1 LOP3.LUT R31, R0, 0xfffffffe, RZ, 0xc0, !PT ;  /* 0xfffffffe001f9812 */ /* 0x000fe200078ec0ff */
[----:B------:R-:W-:Y:S01]  /*ade0*/  VIADD R0, R101, 0x38 ;  /* 0x0000003865007836 */ /* 0x000fe20000000000 */
[----:B------:R-:W-:-:S02]  /*adf0*/  @!P5 LOP3.LUT R43, R30, 0xfffffffe, RZ, 0xc0, !PT ;  /* 0xfffffffe1e2bd812 */ /* 0x000fc400078ec0ff */
[----:B------:R-:W-:Y:S01]  /*ae00*/  @!P6 LOP3.LUT R49, R42, 0xfffffffe, RZ, 0xc0, !PT ;  /* 0xfffffffe2a31e812 */ /* 0x000fe200078ec0ff */
[----:B------:R-:W-:Y:S01]  /*ae10*/  VIADD R42, R101, 0x40 ;  /* 0x00000040652a7836 */ /* 0x000fe20000000000 */
[----:B------:R-:W-:Y:S02]  /*ae20*/  @!P2 LEA.HI R48, R48, R48, RZ, 0x1 ;  /* 0x000000303030a211 */ /* 0x000fe400078f08ff */
[----:B------:R-:W-:Y:S02]  /*ae30*/  @!P3 LEA.HI R50, R50, R50, RZ, 0x1 ;  /* 0x000000323232b211 */ /* 0x000fe400078f08ff */
[----:B------:R-:W-:Y:S01]  /*ae40*/  @!P4 LEA.HI R51, R51, R51, RZ, 0x1 ;  /* 0x000000333333c211 */ /* 0x000fe200078f08ff */
[----:B0-----:R-:W-:-:S04]  /*ae50*/  @!P1 IMAD.WIDE R10, R31, 0x4, R24 ;  /* 0x000000041f0a9825 */ /* 0x001fc800078e0218 */
[--C-:B------:R-:W-:Y:S01]  /*ae60*/  @!P5 IMAD.WIDE R16, R43, 0x4, R24.reuse ;  /* 0x000000042b10d825 */ /* 0x100fe200078e0218 */
[----:B------:R0:W-:Y:S01]  /*ae70*/  @!P1 ST.E.64 desc[UR38][R10.64], R12 ;  /* 0x0000000c0a009985 */ /* 0x0001e2000c101b26 */
[----:B------:R-:W-:Y:S02]  /*ae80*/  ISETP.GE.AND P1, PT, R42, UR4, PT ;  /* 0x000000042a007c0c */ /* 0x000fe4000bf26270 */
[----:B------:R-:W-:Y:S01]  /*ae90*/  @!P6 IMAD.WIDE R30, R49, 0x4, R24 ;  /* 0x00000004311ee825 */ /* 0x000fe200078e0218 */
[----:B------:R1:W-:Y:S01]  /*aea0*/  @!P5 ST.E.64 desc[UR38][R16.64], R14 ;  /* 0x0000000e1000d985 */ /* 0x0003e2000c101b26 */
[----:B------:R-:W-:Y:S02]  /*aeb0*/  ISETP.GE.AND P5, PT, R0, UR4, PT ;  /* 0x0000000400007c0c */ /* 0x000fe4000bfa6270 */
[----:B------:R-:W-:Y:S01]  /*aec0*/  VIADD R49, R101, 0x48 ;  /* 0x0000004865317836 */ /* 0x000fe20000000000 */
[----:B------:R-:W-:Y:S01]  /*aed0*/  @!P2 LOP3.LUT R43, R48, 0xfffffffe, RZ, 0xc0, !PT ;  /* 0xfffffffe302ba812 */ /* 0x000fe200078ec0ff */
[----:B------:R2:W-:Y:S03]  /*aee0*/  @!P6 ST.E.64 desc[UR38][R30.64], R18 ;  /* 0x000000121e00e985 */ /* 0x0005e6000c101b26 */
[----:B------:R-:W-:-:S02]  /*aef0*/  ISETP.GE.AND P0, PT, R49, UR4, PT ;  /* 0x0000000431007c0c */ /* 0x000fc4000bf06270 */
[----:B0-----:R-:W-:Y:S01]  /*af00*/  @!P3 LOP3.LUT R13, R50, 0xfffffffe, RZ, 0xc0, !PT ;  /* 0xfffffffe320db812 */ /* 0x001fe200078ec0ff */
[--C-:B------:R-:W-:Y:S01]  /*af10*/  @!P2 IMAD.WIDE R10, R43, 0x4, R24.reuse ;  /* 0x000000042b0aa825 */ /* 0x100fe200078e0218 */
[----:B------:R-:W-:Y:S02]  /*af20*/  @!P1 LEA.HI R42, R42, R42, RZ, 0x1 ;  /* 0x0000002a2a2a9211 */ /* 0x000fe400078f08ff */
[----:B-1----:R-:W-:Y:S01]  /*af30*/  @!P4 LOP3.LUT R15, R51, 0xfffffffe, RZ, 0xc0, !PT ;  /* 0xfffffffe330fc812 */ /* 0x002fe200078ec0ff */
[--C-:B------:R-:W-:Y:S01]  /*af40*/  @!P3 IMAD.WIDE R12, R13, 0x4, R24.reuse ;  /* 0x000000040d0cb825 */ /* 0x100fe200078e0218 */
[----:B------:R-:W-:Y:S01]  /*af50*/  @!P5 LEA.HI R0, R0, R0, RZ, 0x1 ;  /* 0x000000000000d211 */ /* 0x000fe200078f08ff */
[----:B------:R0:W-:Y:S02]  /*af60*/  @!P2 ST.E.64 desc[UR38][R10.64], R6 ;  /* 0x000000060a00a985 */ /* 0x0001e4000c101b26 */
[----:B------:R-:W-:Y:S01]  /*af70*/  VIADD R16, R101, 0x50 ;  /* 0x0000005065107836 */ /* 0x000fe20000000000 */
[----:B------:R-:W-:Y:S01]  /*af80*/  @!P5 LOP3.LUT R17, R0, 0xfffffffe, RZ, 0xc0, !PT ;  /* 0xfffffffe0011d812 */ /* 0x000fe200078ec0ff */
[----:B------:R-:W-:Y:S01]  /*af90*/  @!P4 IMAD.WIDE R14, R15, 0x4, R24 ;  /* 0x000000040f0ec825 */ /* 0x000fe200078e0218 */
[----:B------:R-:W-:Y:S01]  /*afa0*/  @!P0 LEA.HI R49, R49, R49, RZ, 0x1 ;  /* 0x0000003131318211 */ /* 0x000fe200078f08ff */
[----:B------:R1:W-:Y:S01]  /*afb0*/  @!P3 ST.E.64 desc[UR38][R12.64], R20 ;  /* 0x000000140c00b985 */ /* 0x0003e2000c101b26 */
[----:B------:R-:W-:Y:S01]  /*afc0*/  ISETP.GE.AND P2, PT, R16, UR4, PT ;  /* 0x0000000410007c0c */ /* 0x000fe2000bf46270 */
[----:B------:R-:W-:Y:S01]  /*afd0*/  VIADD R0, R101, 0x58 ;  /* 0x0000005865007836 */ /* 0x000fe20000000000 */
[----:B------:R-:W-:Y:S01]  /*afe0*/  @!P0 LOP3.LUT R49, R49, 0xfffffffe, RZ, 0xc0, !PT ;  /* 0xfffffffe31318812 */ /* 0x000fe200078ec0ff */
[----:B------:R5:W-:Y:S01]  /*aff0*/  @!P4 ST.E.64 desc[UR38][R14.64], R2 ;  /* 0x000000020e00c985 */ /* 0x000be2000c101b26 */
[----:B--2---:R-:W-:-:S02]  /*b000*/  VIADD R18, R101, 0x60 ;  /* 0x0000006065127836 */ /* 0x004fc40000000000 */
[----:B------:R-:W-:Y:S01]  /*b010*/  ISETP.GE.AND P3, PT, R0, UR4, PT ;  /* 0x0000000400007c0c */ /* 0x000fe2000bf66270 */
[--C-:B0-----:R-:W-:Y:S01]  /*b020*/  @!P5 IMAD.WIDE R6, R17, 0x4, R24.reuse ;  /* 0x000000041106d825 */ /* 0x101fe200078e0218 */
[----:B------:R-:W-:Y:S02]  /*b030*/  @!P1 LOP3.LUT R11, R42, 0xfffffffe, RZ, 0xc0, !PT ;  /* 0xfffffffe2a0b9812 */ /* 0x000fe400078ec0ff */
[----:B------:R-:W-:Y:S02]  /*b040*/  ISETP.GE.AND P4, PT, R18, UR4, PT ;  /* 0x0000000412007c0c */ /* 0x000fe4000bf86270 */
[----:B------:R0:W-:Y:S01]  /*b050*/  @!P5 ST.E.64 desc[UR38][R6.64], R52 ;  /* 0x000000340600d985 */ /* 0x0001e2000c101b26 */
[----:B-1----:R-:W-:Y:S01]  /*b060*/  VIADD R12, R101, 0x68 ;  /* 0x00000068650c7836 */ /* 0x002fe20000000000 */
[----:B------:R-:W-:Y:S01]  /*b070*/  @!P2 LEA.HI R16, R16, R16, RZ, 0x1 ;  /* 0x000000101010a211 */ /* 0x000fe200078f08ff */
[----:B-----5:R-:W-:-:S03]  /*b080*/  @!P1 IMAD.WIDE R2, R11, 0x4, R24 ;  /* 0x000000040b029825 */ /* 0x020fc600078e0218 */
[----:B------:R-:W-:Y:S02]  /*b090*/  ISETP.GE.AND P5, PT, R12, UR4, PT ;  /* 0x000000040c007c0c */ /* 0x000fe4000bfa6270 */
[----:B------:R-:W-:Y:S01]  /*b0a0*/  @!P3 LEA.HI R0, R0, R0, RZ, 0x1 ;  /* 0x000000000000b211 */ /* 0x000fe200078f08ff */
[----:B------:R-:W-:Y:S01]  /*b0b0*/  VIADD R14, R101, 0x70 ;  /* 0x00000070650e7836 */ /* 0x000fe20000000000 */
[----:B------:R1:W-:Y:S01]  /*b0c0*/  @!P1 ST.E.64 desc[UR38][R2.64], R54 ;  /* 0x0000003602009985 */ /* 0x0003e2000c101b26 */
[----:B------:R-:W-:Y:S01]  /*b0d0*/  @!P0 IMAD.WIDE R10, R49, 0x4, R24 ;  /* 0x00000004310a8825 */ /* 0x000fe200078e0218 */
[----:B------:R-:W-:Y:S02]  /*b0e0*/  @!P3 LOP3.LUT R13, R0, 0xfffffffe, RZ, 0xc0, !PT ;  /* 0xfffffffe000db812 */ /* 0x000fe400078ec0ff */
[----:B------:R-:W-:Y:S01]  /*b0f0*/  ISETP.GE.AND P1, PT, R14, UR4, PT ;  /* 0x000000040e007c0c */ /* 0x000fe2000bf26270 */
[C---:B------:R-:W-:Y:S01]  /*b100*/  VIADD R15, R101.reuse, 0x78 ;  /* 0x00000078650f7836 */ /* 0x040fe20000000000 */
[----:B------:R2:W-:Y:S01]  /*b110*/  @!P0 ST.E.64 desc[UR38][R10.64], R58 ;  /* 0x0000003a0a008985 */ /* 0x0005e2000c101b26 */
[----:B0-----:R-:W-:Y:S01]  /*b120*/  @!P2 LOP3.LUT R7, R16, 0xfffffffe, RZ, 0xc0, !PT ;  /* 0xfffffffe1007a812 */ /* 0x001fe200078ec0ff */
[----:B------:R-:W-:Y:S01]  /*b130*/  VIADD R16, R101, 0x80 ;  /* 0x0000008065107836 */ /* 0x000fe20000000000 */
[----:B------:R-:W-:-:S02]  /*b140*/  @!P4 LEA.HI R18, R18, R18, RZ, 0x1 ;  /* 0x000000121212c211 */ /* 0x000fc400078f08ff */
[----:B------:R-:W-:Y:S02]  /*b150*/  ISETP.GE.AND P0, PT, R15, UR4, PT ;  /* 0x000000040f007c0c */ /* 0x000fe4000bf06270 */
[----:B------:R-:W-:Y:S01]  /*b160*/  @!P5 LEA.HI R12, R12, R12, RZ, 0x1 ;  /* 0x0000000c0c0cd211 */ /* 0x000fe200078f08ff */
[----:B-1----:R-:W-:-:S03]  /*b170*/  @!P2 IMAD.WIDE R2, R7, 0x4, R24 ;  /* 0x000000040702a825 */ /* 0x002fc600078e0218 */
[----:B------:R-:W-:Y:S01]  /*b180*/  @!P1 LEA.HI R14, R14, R14, RZ, 0x1 ;  /* 0x0000000e0e0e9211 */ /* 0x000fe200078f08ff */
[--C-:B------:R-:W-:Y:S01]  /*b190*/  @!P3 IMAD.WIDE R6, R13, 0x4, R24.reuse ;  /* 0x000000040d06b825 */ /* 0x100fe200078e0218 */
[----:B------:R-:W-:Y:S01]  /*b1a0*/  @!P5 LOP3.LUT R13, R12, 0xfffffffe, RZ, 0xc0, !PT ;  /* 0xfffffffe0c0dd812 */ /* 0x000fe200078ec0ff */
[----:B------:R0:W-:Y:S01]  /*b1b0*/  @!P2 ST.E.64 desc[UR38][R2.64], R56 ;  /* 0x000000380200a985 */ /* 0x0001e2000c101b26 */
[----:B--2---:R-:W-:Y:S02]  /*b1c0*/  @!P4 LOP3.LUT R11, R18, 0xfffffffe, RZ, 0xc0, !PT ;  /* 0xfffffffe120bc812 */ /* 0x004fe400078ec0ff */
[----:B------:R-:W-:Y:S01]  /*b1d0*/  ISETP.GE.AND P2, PT, R16, UR4, PT ;  /* 0x0000000410007c0c */ /* 0x000fe2000bf46270 */
[--C-:B------:R-:W-:Y:S01]  /*b1e0*/  @!P5 IMAD.WIDE R12, R13, 0x4, R24.reuse ;  /* 0x000000040d0cd825 */ /* 0x100fe200078e0218 */
[----:B------:R-:W-:Y:S01]  /*b1f0*/  @!P0 LEA.HI R0, R15, R15, RZ, 0x1 ;  /* 0x0000000f0f008211 */ /* 0x000fe200078f08ff */
[----:B------:R1:W-:Y:S01]  /*b200*/  @!P3 ST.E.64 desc[UR38][R6.64], R60 ;  /* 0x0000003c0600b985 */ /* 0x0003e2000c101b26 */
[----:B------:R-:W-:Y:S01]  /*b210*/  @!P1 LOP3.LUT R15, R14, 0xfffffffe, RZ, 0xc0, !PT ;  /* 0xfffffffe0e0f9812 */ /* 0x000fe200078ec0ff */
[----:B------:R-:W-:Y:S01]  /*b220*/  @!P4 IMAD.WIDE R10, R11, 0x4, R24 ;  /* 0x000000040b0ac825 */ /* 0x000fe200078e0218 */
[----:B------:R-:W-:-:S03]  /*b230*/  @!P0 LOP3.LUT R17, R0, 0xfffffffe, RZ, 0xc0, !PT ;  /* 0xfffffffe00118812 */ /* 0x000fc600078ec0ff */
[----:B------:R-:W-:Y:S01]  /*b240*/  VIADD R0, R101, 0x90 ;  /* 0x0000009065007836 */ /* 0x000fe20000000000 */
[----:B------:R2:W-:Y:S01]  /*b250*/  @!P4 ST.E.64 desc[UR38][R10.64], R32 ;  /* 0x000000200a00c985 */ /* 0x0005e2000c101b26 */
[--C-:B0-----:R-:W-:Y:S02]  /*b260*/  @!P1 IMAD.WIDE R2, R15, 0x4, R24.reuse ;  /* 0x000000040f029825 */ /* 0x101fe400078e0218 */
[----:B------:R-:W-:Y:S01]  /*b270*/  @!P2 LEA.HI R16, R16, R16, RZ, 0x1 ;  /* 0x000000101010a211 */ /* 0x000fe200078f08ff */
[----:B------:R0:W-:Y:S01]  /*b280*/  @!P5 ST.E.64 desc[UR38][R12.64], R36 ;  /* 0x000000240c00d985 */ /* 0x0001e2000c101b26 */
[----:B------:R-:W-:Y:S02]  /*b290*/  VIADD R14, R101, 0x88 ;  /* 0x00000088650e7836 */ /* 0x000fe40000000000 */
[----:B-1----:R-:W-:Y:S01]  /*b2a0*/  @!P0 IMAD.WIDE R6, R17, 0x4, R24 ;  /* 0x0000000411068825 */ /* 0x002fe200078e0218 */
[----:B------:R1:W-:Y:S01]  /*b2b0*/  @!P1 ST.E.64 desc[UR38][R2.64], R34 ;  /* 0x0000002202009985 */ /* 0x0003e2000c101b26 */
[----:B------:R-:W-:-:S02]  /*b2c0*/  ISETP.GE.AND P1, PT, R0, UR4, PT ;  /* 0x0000000400007c0c */ /* 0x000fc4000bf26270 */
[----:B------:R-:W-:Y:S01]  /*b2d0*/  ISETP.GE.AND P3, PT, R14, UR4, PT ;  /* 0x000000040e007c0c */ /* 0x000fe2000bf66270 */
[----:B------:R5:W-:Y:S01]  /*b2e0*/  @!P0 ST.E.64 desc[UR38][R6.64], R38 ;  /* 0x0000002606008985 */ /* 0x000be2000c101b26 */
[C---:B------:R-:W-:Y:S01]  /*b2f0*/  VIADD R15, R101.reuse, 0xa8 ;  /* 0x000000a8650f7836 */ /* 0x040fe20000000000 */
[----:B--2---:R-:W-:Y:S01]  /*b300*/  @!P2 LOP3.LUT R11, R16, 0xfffffffe, RZ, 0xc0, !PT ;  /* 0xfffffffe100ba812 */ /* 0x004fe200078ec0ff */
[C---:B------:R-:W-:Y:S02]  /*b310*/  VIADD R10, R101.reuse, 0x98 ;  /* 0x00000098650a7836 */ /* 0x040fe40000000000 */
[----:B------:R-:W-:Y:S01]  /*b320*/  VIADD R17, R101, 0xb0 ;  /* 0x000000b065117836 */ /* 0x000fe20000000000 */
[----:B------:R-:W-:Y:S01]  /*b330*/  ISETP.GE.AND P5, PT, R15, UR4, PT ;  /* 0x000000040f007c0c */ /* 0x000fe2000bfa6270 */
[C---:B0-----:R-:W-:Y:S01]  /*b340*/  VIADD R12, R101.reuse, 0xa0 ;  /* 0x000000a0650c7836 */ /* 0x041fe20000000000 */
[----:B------:R-:W-:Y:S01]  /*b350*/  ISETP.GE.AND P0, PT, R10, UR4, PT ;  /* 0x000000040a007c0c */ /* 0x000fe2000bf06270 */
[----:B------:R-:W-:Y:S01]  /*b360*/  VIADD R101, R101, 0xb8 ;  /* 0x000000b865657836 */ /* 0x000fe20000000000 */
[----:B------:R-:W-:Y:S01]  /*b370*/  ISETP.GE.AND P6, PT, R17, UR4, PT ;  /* 0x0000000411007c0c */ /* 0x000fe2000bfc6270 */
[----:B-1----:R-:W-:Y:S01]  /*b380*/  @!P2 IMAD.WIDE R2, R11, 0x4, R24 ;  /* 0x000000040b02a825 */ /* 0x002fe200078e0218 */
[----:B------:R-:W-:-:S02]  /*b390*/  ISETP.GE.AND P4, PT, R12, UR4, PT ;  /* 0x000000040c007c0c */ /* 0x000fc4000bf86270 */
[----:B------:R-:W-:Y:S02]  /*b3a0*/  @!P1 LEA.HI R0, R0, R0, RZ, 0x1 ;  /* 0x0000000000009211 */ /* 0x000fe400078f08ff */
[----:B------:R-:W-:Y:S01]  /*b3b0*/  @!P3 LEA.HI R14, R14, R14, RZ, 0x1 ;  /* 0x0000000e0e0eb211 */ /* 0x000fe200078f08ff */
[----:B------:R0:W-:Y:S01]  /*b3c0*/  @!P2 ST.E.64 desc[UR38][R2.64], R44 ;  /* 0x0000002c0200a985 */ /* 0x0001e2000c101b26 */
[----:B------:R-:W-:Y:S02]  /*b3d0*/  @!P1 LOP3.LUT R11, R0, 0xfffffffe, RZ, 0xc0, !PT ;  /* 0xfffffffe000b9812 */ /* 0x000fe400078ec0ff */
[----:B-----5:R-:W-:Y:S02]  /*b3e0*/  @!P3 LOP3.LUT R7, R14, 0xfffffffe, RZ, 0xc0, !PT ;  /* 0xfffffffe0e07b812 */ /* 0x020fe400078ec0ff */
[----:B------:R-:W-:Y:S01]  /*b3f0*/  @!P0 LEA.HI R0, R10, R10, RZ, 0x1 ;  /* 0x0000000a0a008211 */ /* 0x000fe200078f08ff */
[----:B------:R-:W-:Y:S01]  /*b400*/  @!P1 IMAD.WIDE R10, R11, 0x4, R24 ;  /* 0x000000040b0a9825 */ /* 0x000fe200078e0218 */
[----:B------:R-:W-:-:S02]  /*b410*/  @!P6 LEA.HI R14, R17, R17, RZ, 0x1 ;  /* 0x00000011110ee211 */ /* 0x000fc400078f08ff */
[----:B------:R-:W-:Y:S01]  /*b420*/  @!P4 LEA.HI R12, R12, R12, RZ, 0x1 ;  /* 0x0000000c0c0cc211 */ /* 0x000fe200078f08ff */
[--C-:B------:R-:W-:Y:S01]  /*b430*/  @!P3 IMAD.WIDE R6, R7, 0x4, R24.reuse ;  /* 0x000000040706b825 */ /* 0x100fe200078e0218 */
[----:B------:R-:W-:Y:S02]  /*b440*/  @!P0 LOP3.LUT R13, R0, 0xfffffffe, RZ, 0xc0, !PT ;  /* 0xfffffffe000d8812 */ /* 0x000fe400078ec0ff */
[----:B------:R-:W-:Y:S02]  /*b450*/  @!P5 LEA.HI R0, R15, R15, RZ, 0x1 ;  /* 0x0000000f0f00d211 */ /* 0x000fe400078f08ff */
[----:B------:R-:W-:Y:S01]  /*b460*/  @!P4 LOP3.LUT R15, R12, 0xfffffffe, RZ, 0xc0, !PT ;  /* 0xfffffffe0c0fc812 */ /* 0x000fe200078ec0ff */
[--C-:B------:R-:W-:Y:S01]  /*b470*/  @!P0 IMAD.WIDE R12, R13, 0x4, R24.reuse ;  /* 0x000000040d0c8825 */ /* 0x100fe200078e0218 */
[----:B------:R-:W-:Y:S01]  /*b480*/  @!P5 LOP3.LUT R17, R0, 0xfffffffe, RZ, 0xc0, !PT ;  /* 0xfffffffe0011d812 */ /* 0x000fe200078ec0ff */
[----:B------:R1:W-:Y:S01]  /*b490*/  @!P3 ST.E.64 desc[UR38][R6.64], R40 ;  /* 0x000000280600b985 */ /* 0x0003e2000c101b26 */
[----:B------:R-:W-:Y:S01]  /*b4a0*/  @!P6 LOP3.LUT R19, R14, 0xfffffffe, RZ, 0xc0, !PT ;  /* 0xfffffffe0e13e812 */ /* 0x000fe200078ec0ff */
[----:B0-----:R-:W-:-:S02]  /*b4b0*/  @!P4 IMAD.WIDE R2, R15, 0x4, R24 ;  /* 0x000000040f02c825 */ /* 0x001fc400078e0218 */
[----:B------:R2:W-:Y:S02]  /*b4c0*/  @!P1 ST.E.64 desc[UR38][R10.64], R46 ;  /* 0x0000002e0a009985 */ /* 0x0005e4000c101b26 */
[----:B------:R-:W-:Y:S02]  /*b4d0*/  @!P6 IMAD.WIDE R14, R19, 0x4, R24 ;  /* 0x00000004130ee825 */ /* 0x000fe400078e0218 */
[----:B------:R2:W-:Y:S01]  /*b4e0*/  @!P0 ST.E.64 desc[UR38][R12.64], R26 ;  /* 0x0000001a0c008985 */ /* 0x0005e2000c101b26 */
[----:B------:R-:W-:-:S03]  /*b4f0*/  ISETP.GE.AND P0, PT, R101, UR4, PT ;  /* 0x0000000465007c0c */ /* 0x000fc6000bf06270 */
[----:B------:R2:W-:Y:S01]  /*b500*/  @!P4 ST.E.64 desc[UR38][R2.64], R28 ;  /* 0x0000001c0200c985 */ /* 0x0005e2000c101b26 */
[----:B-1----:R-:W-:-:S05]  /*b510*/  @!P5 IMAD.WIDE R6, R17, 0x4, R24 ;  /* 0x000000041106d825 */ /* 0x002fca00078e0218 */
        /* <DEDUP_REMOVED lines=8> */
.L_x_3169:
        /* <DEDUP_REMOVED lines=55> */
.L_x_3142:
        /* <DEDUP_REMOVED lines=18> */
.L_x_3172:
[----:B------:R-:W-:Y:S01]  /*ba30*/  ULDC UR7, c[0x0][0xc50] ;  /* 0x0003140000077ab9 */ /* 0x000fe20000000800 */
[----:B------:R-:W-:Y:S01]  /*ba40*/  UMOV UR36, UR6 ;  /* 0x0000000600247c82 */ /* 0x000fe20008000000 */
[----:B------:R-:W-:-:S11]  /*ba50*/  UISETP.NE.AND UP0, UPT, UR7, 0x1, UPT ;  /* 0x000000010700788c */ /* 0x000fd6000bf05270 */
[----:B------:R-:W-:Y:S01]  /*ba60*/  @UP0 ULDC UR4, c[0x0][0xc54] ;  /* 0x0003150000040ab9 */ /* 0x000fe20000000800 */
[----:B------:R-:W-:Y:S01]  /*ba70*/  @UP0 ULDC UR8, c[0x0][0xc58] ;  /* 0x0003160000080ab9 */ /* 0x000fe20000000800 */
[----:B------:R-:W-:-:S04]  /*ba80*/  UIMAD.WIDE.U32 UR4, UR6, UR4, URZ ;  /* 0x00000004060472a5 */ /* 0x000fc8000f8e003f */
[----:B------:R-:W-:-:S12]  /*ba90*/  @UP0 USHF.R.U32.HI UR36, URZ, UR8, UR5 ;  /* 0x000000083f240299 */ /* 0x000fd80008011605 */
.L_x_3173:
        /* <DEDUP_REMOVED lines=8> */
[----:B------:R-:W-:Y:S01]  /*bb20*/  ULOP3.LUT UR8, UR6, 0xffff, URZ, 0xc0, !UPT ;  /* 0x0000ffff06087892 */ /* 0x000fe2000f8ec03f */
[----:B------:R-:W-:Y:S01]  /*bb30*/  IMAD.MOV.U32 R19, RZ, RZ, RZ ;  /* 0x000000ffff137224 */ /* 0x000fe200078e00ff */
[----:B------:R-:W-:-:S03]  /*bb40*/  UISETP.NE.U32.AND UP0, UPT, UR4, URZ, UPT ;  /* 0x0000003f0400728c */ /* 0x000fc6000bf05070 */
[----:B------:R-:W-:Y:S01]  /*bb50*/  ULDC UR4, c[0x0][0x424] ;  /* 0x0001090000047ab9 */ /* 0x000fe20000000800 */
[----:B------:R-:W-:-:S03]  /*bb60*/  UISETP.NE.AND.EX UP0, UPT, UR5, URZ, UPT, UP0 ;  /* 0x0000003f0500728c */ /* 0x000fc6000bf05300 */
[----:B------:R-:W-:Y:S01]  /*bb70*/  ULDC UR5, c[0x0][0x2f0] ;  /* 0x0000bc0000057ab9 */ /* 0x000fe20000000800 */
[----:B------:R-:W-:-:S04]  /*bb80*/  USEL UR4, UR4, 0x1, UP0 ;  /* 0x0000000104047887 */ /* 0x000fc80008000000 */
[----:B------:R-:W-:-:S04]  /*bb90*/  UIMAD UR4, UR4, UR5, URZ ;  /* 0x00000005040472a4 */ /* 0x000fc8000f8e023f */
[----:B------:R-:W-:Y:S02]  /*bba0*/  UISETP.GE.AND UP0, UPT, UR4, 0x1, UPT ;  /* 0x000000010400788c */ /* 0x000fe4000bf06270 */
[----:B------:R-:W-:-:S04]  /*bbb0*/  UIADD3 UR5, UR4, 0x9f, URZ ;  /* 0x0000009f04057890 */ /* 0x000fc8000fffe03f */
[----:B------:R-:W-:Y:S01]  /*bbc0*/  PLOP3.LUT P0, PT, PT, PT, UP0, 0x80, 0x0 ;  /* 0x000000000000781c */ /* 0x000fe20003f0f008 */
[----:B------:R-:W-:-:S04]  /*bbd0*/  UIMAD.WIDE UR4, UR5, 0x66666667, URZ ;  /* 0x66666667050478a5 */ /* 0x000fc8000f8e023f */
[----:B------:R-:W-:-:S04]  /*bbe0*/  USHF.R.U32.HI UR4, URZ, 0x1f, UR5 ;  /* 0x0000001f3f047899 */ /* 0x000fc80008011605 */
[----:B------:R-:W-:-:S04]  /*bbf0*/  ULEA.HI.SX32 UR7, UR5, UR4, 0x1a ;  /* 0x0000000405077291 */ /* 0x000fc8000f8fd23f */
        /* <DEDUP_REMOVED lines=10> */
[----:B0-----:R-:W-:-:S02]  /*bca0*/  VIADD R2, R5, 0xffffffe ;  /* 0x0ffffffe05027836 */ /* 0x001fc40000000000 */
[----:B------:R-:W-:-:S04]  /*bcb0*/  IMAD.MOV R5, RZ, RZ, -R6 ;  /* 0x000000ffff057224 */ /* 0x000fc800078e0a06 */
[----:B------:R0:W1:Y:S02]  /*bcc0*/  F2I.FTZ.U32.TRUNC.NTZ R3, R2 ;  /* 0x0000000200037305 */ /* 0x000064000021f000 */
[----:B0-----:R-:W-:Y:S02]  /*bcd0*/  IMAD.MOV.U32 R2, RZ, RZ, RZ ;  /* 0x000000ffff027224 */ /* 0x001fe400078e00ff */
[----:B-1----:R-:W-:-:S04]  /*bce0*/  IMAD.MOV R7, RZ, RZ, -R3 ;  /* 0x000000ffff077224 */ /* 0x002fc800078e0a03 */
[----:B------:R-:W-:-:S04]  /*bcf0*/  IMAD R7, R7, R4, RZ ;  /* 0x0000000407077224 */ /* 0x000fc800078e02ff */
[----:B------:R-:W-:-:S04]  /*bd00*/  IMAD.HI.U32 R3, R3, R7, R2 ;  /* 0x0000000703037227 */ /* 0x000fc800078e0002 */
[----:B------:R-:W-:Y:S01]  /*bd10*/  IMAD.U32 R7, RZ, RZ, UR5 ;  /* 0x00000005ff077e24 */ /* 0x000fe2000f8e00ff */
[----:B------:R-:W-:-:S04]  /*bd20*/  ULOP3.LUT UR5, UR5, UR4, URZ, 0x3c, !UPT ;  /* 0x0000000405057292 */ /* 0x000fc8000f8e3c3f */
[----:B------:R-:W-:Y:S02]  /*bd30*/  IABS R2, R7 ;  /* 0x0000000700027213 */ /* 0x000fe40000000000 */
        /* <DEDUP_REMOVED lines=12> */
.L_x_3175:
        /* <DEDUP_REMOVED lines=30> */
.L_x_3176:
        /* <DEDUP_REMOVED lines=20> */
.L_x_3177:
        /* <DEDUP_REMOVED lines=20> */
.L_x_3178:
        /* <DEDUP_REMOVED lines=18> */
.L_x_3179:
        /* <DEDUP_REMOVED lines=9> */
[----:B-1----:R-:W-:Y:S01]  /*c410*/  IMAD.SHL.U32 R18, R7, 0x40, RZ ;  /* 0x0000004007127824 */ /* 0x002fe200078e00ff */
[----:B0-----:R-:W0:Y:S01]  /*c420*/  LDC.64 R2, c[0x0][0x418] ;  /* 0x00010600ff027b82 */ /* 0x001e220000000a00 */
[----:B------:R-:W-:-:S03]  /*c430*/  SHF.R.U32.HI R0, RZ, 0x1, R7 ;  /* 0x00000001ff007819 */ /* 0x000fc60000011607 */
[----:B------:R-:W-:-:S04]  /*c440*/  LOP3.LUT R5, R18, 0x180, RZ, 0xc0, !PT ;  /* 0x0000018012057812 */ /* 0x000fc800078ec0ff */
[----:B------:R-:W-:Y:S01]  /*c450*/  LOP3.LUT R0, R5, 0x30, R0, 0xf8, !PT ;  /* 0x0000003005007812 */ /* 0x000fe200078ef800 */
[C---:B------:R-:W-:Y:S01]  /*c460*/  IMAD.SHL.U32 R5, R7.reuse, 0x8, RZ ;  /* 0x0000000807057824 */ /* 0x040fe200078e00ff */
[----:B------:R-:W-:-:S04]  /*c470*/  LOP3.LUT R8, R7, 0x7f, RZ, 0xc0, !PT ;  /* 0x0000007f07087812 */ /* 0x000fc800078ec0ff */
[----:B------:R-:W-:Y:S01]  /*c480*/  LOP3.LUT R5, R0, 0x30, R5, 0x78, !PT ;  /* 0x0000003000057812 */ /* 0x000fe200078e7805 */
[----:B------:R-:W-:-:S03]  /*c490*/  IMAD.SHL.U32 R0, R7, 0x20, RZ ;  /* 0x0000002007007824 */ /* 0x000fc600078e00ff */
[----:B------:R-:W-:Y:S01]  /*c4a0*/  LOP3.LUT R18, R5, 0x640, R18, 0xf8, !PT ;  /* 0x0000064005127812 */ /* 0x000fe200078ef812 */
[----:B------:R-:W-:Y:S01]  /*c4b0*/  IMAD.SHL.U32 R5, R8, 0x10, RZ ;  /* 0x0000001008057824 */ /* 0x000fe200078e00ff */
[----:B0-----:R-:W-:Y:S02]  /*c4c0*/  ISETP.NE.U32.AND P0, PT, R2, RZ, PT ;  /* 0x000000ff0200720c */ /* 0x001fe40003f05070 */
[----:B------:R-:W-:Y:S02]  /*c4d0*/  LOP3.LUT R4, R0, 0x80, RZ, 0xc0, !PT ;  /* 0x0000008000047812 */ /* 0x000fe400078ec0ff */
[----:B------:R-:W-:Y:S02]  /*c4e0*/  ISETP.NE.AND.EX P1, PT, R3, RZ, PT, P0 ;  /* 0x000000ff0300720c */ /* 0x000fe40003f25300 */
[----:B------:R-:W-:Y:S01]  /*c4f0*/  LOP3.LUT R10, R5, 0x600, RZ, 0xc0, !PT ;  /* 0x00000600050a7812 */ /* 0x000fe200078ec0ff */
[----:B------:R-:W-:Y:S01]  /*c500*/  IMAD.SHL.U32 R5, R7, 0x4, RZ ;  /* 0x0000000407057824 */ /* 0x000fe200078e00ff */
[----:B------:R-:W-:-:S04]  /*c510*/  LOP3.LUT R4, R4, 0x10, R7, 0xf8, !PT ;  /* 0x0000001004047812 */ /* 0x000fc800078ef807 */
[----:B------:R-:W-:Y:S02]  /*c520*/  LOP3.LUT R4, R4, 0x10, R5, 0x78, !PT ;  /* 0x0000001004047812 */ /* 0x000fe400078e7805 */
[--C-:B------:R-:W-:Y:S01]  /*c530*/  LOP3.LUT R5, R10, 0x60, R0.reuse, 0xf8, !PT ;  /* 0x000000600a057812 */ /* 0x100fe200078ef800 */
[----:B------:R-:W-:Y:S01]  /*c540*/  UMOV UR4, 0xffffffff ;  /* 0xffffffff00047882 */ /* 0x000fe20000000000 */
[----:B------:R-:W-:Y:S02]  /*c550*/  SHF.R.U32.HI R7, RZ, 0x5, R7 ;  /* 0x00000005ff077819 */ /* 0x000fe40000011607 */
[----:B------:R-:W-:Y:S02]  /*c560*/  LOP3.LUT R5, R5, 0x100, R0, 0xf8, !PT ;  /* 0x0000010005057812 */ /* 0x000fe400078ef800 */
[----:B------:R-:W-:Y:S02]  /*c570*/  LOP3.LUT R7, R7, 0x3, RZ, 0xc0, !PT ;  /* 0x0000000307077812 */ /* 0x000fe400078ec0ff */
[----:B------:R-:W-:-:S02]  /*c580*/  LOP3.LUT R17, R5, R4, RZ, 0xfc, !PT ;  /* 0x0000000405117212 */ /* 0x000fc400078efcff */
[----:B--2---:R-:W-:-:S04]  /*c590*/  LOP3.LUT R6, R6, 0xfffffffe, RZ, 0xc0, !PT ;  /* 0xfffffffe06067812 */ /* 0x004fc800078ec0ff */
[----:B------:R-:W-:Y:S02]  /*c5a0*/  @P1 LOP3.LUT R6, R6, 0x1, RZ, 0xfc, !PT ;  /* 0x0000000106061812 */ /* 0x000fe400078efcff */
[----:B---3--:R-:W-:Y:S01]  /*c5b0*/  SHF.R.S32.HI R10, RZ, 0x1f, R9 ;  /* 0x0000001fff0a7819 */ /* 0x008fe20000011409 */
[----:B------:R0:W-:Y:S04]  /*c5c0*/  STL [R1+0x8], R9 ;  /* 0x0000080901007387 */ /* 0x0001e80000100800 */
[----:B------:R0:W-:Y:S04]  /*c5d0*/  STL [R1+0x10], R10 ;  /* 0x0000100a01007387 */ /* 0x0001e80000100800 */
[----:B------:R0:W-:Y:S01]  /*c5e0*/  STL [R1+0x4], R6 ;  /* 0x0000040601007387 */ /* 0x0001e20000100800 */
[----:B------:R-:W-:Y:S01]  /*c5f0*/  SEL R16, R9, RZ, !P1 ;  /* 0x000000ff09107207 */ /* 0x000fe20004800000 */
[----:B------:R-:W-:Y:S06]  /*c600*/  BRA.DIV UR4, `(.L_x_3180) ;  /* 0x0000003a04947947 */ /* 0x000fec000b800000 */
[----:B------:R1:W2:Y:S02]  /*c610*/  SHFL.IDX PT, R14, R7, RZ, 0x1f ;  /* 0x00001fff070e7589 */ /* 0x0002a400000e0000 */
.L_x_3235:
[----:B------:R-:W-:Y:S01]  /*c620*/  PLOP3.LUT P2, PT, PT, PT, PT, 0x8, 0x0 ;  /* 0x000000000000781c */ /* 0x000fe20003f4e170 */
[----:B------:R-:W-:Y:S01]  /*c630*/  IMAD.MOV.U32 R0, RZ, RZ, R6 ;  /* 0x000000ffff007224 */ /* 0x000fe200078e0006 */
[----:B--2---:R-:W-:-:S04]  /*c640*/  ISETP.NE.AND P0, PT, R14, RZ, PT ;  /* 0x000000ff0e00720c */ /* 0x004fc80003f05270 */
[----:B------:R-:W-:-:S07]  /*c650*/  LOP3.LUT R0, R0, 0xfffffffd, RZ, 0xc0, !PT ;  /* 0xfffffffd00007812 */ /* 0x000fce00078ec0ff */
[----:B------:R-:W-:-:S05]  /*c660*/  @P2 LOP3.LUT R0, R0, 0x2, RZ, 0xfc, !PT ;  /* 0x0000000200002812 */ /* 0x000fca00078efcff */
[----:B------:R2:W-:Y:S01]  /*c670*/  STL [R1+0x4], R0 ;  /* 0x0000040001007387 */ /* 0x0005e20000100800 */
[----:B------:R-:W-:Y:S05]  /*c680*/  @P0 BRA `(.L_x_3181) ;  /* 0x0000000400980947 */ /* 0x000fea0003800000 */
[----:B------:R-:W-:Y:S01]  /*c690*/  UMOV UR4, 0xffffffff ;  /* 0xffffffff00047882 */ /* 0x000fe20000000000 */
[----:B--2---:R-:W-:Y:S02]  /*c6a0*/  VIADD R0, R19, 0xffffffff ;  /* 0xffffffff13007836 */ /* 0x004fe40000000000 */
[----:B------:R-:W-:Y:S05]  /*c6b0*/  BRA.DIV UR4, `(.L_x_3182) ;  /* 0x0000003a04887947 */ /* 0x000fea000b800000 */
[----:B------:R-:W-:-:S13]  /*c6c0*/  ELECT P6, URZ, PT ;  /* 0x00000000003f782f */ /* 0x000fda00038c0000 */
.L_x_3238:
[----:B------:R-:W-:Y:S05]  /*c6d0*/  @!P6 BRA `(.L_x_3181) ;  /* 0x000000040084e947 */ /* 0x000fea0003800000 */
[----:B------:R-:W-:Y:S01]  /*c6e0*/  IMAD.MOV.U32 R16, RZ, RZ, R9 ;  /* 0x000000ffff107224 */ /* 0x000fe200078e0009 */
[----:B------:R-:W-:Y:S06]  /*c6f0*/  @!P1 BRA `(.L_x_3183) ;  /* 0x0000000000449947 */ /* 0x000fec0003800000 */
[----:B-1----:R-:W1:Y:S01]  /*c700*/  LDC R7, c[0x0][0x43c] ;  /* 0x00010f00ff077b82 */ /* 0x002e620000000800 */
[----:B------:R-:W-:Y:S01]  /*c710*/  ULDC.64 UR4, c[0x0][0x428] ;  /* 0x00010a0000047ab9 */ /* 0x000fe20000000a00 */
[----:B-1----:R-:W-:-:S13]  /*c720*/  ISETP.NE.AND P0, PT, R7, 0x1, PT ;  /* 0x000000010700780c */ /* 0x002fda0003f05270 */
        /* <DEDUP_REMOVED lines=14> */
.L_x_3183:
[----:B--2---:R-:W-:Y:S01]  /*c810*/  IMAD.MOV.U32 R2, RZ, RZ, 0x1 ;  /* 0x00000001ff027424 */ /* 0x004fe200078e00ff */
[----:B------:R-:W-:-:S04]  /*c820*/  ISETP.NE.AND P1, PT, R8, RZ, PT ;  /* 0x000000ff0800720c */ /* 0x000fc80003f25270 */
[----:B------:R-:W-:-:S04]  /*c830*/  SHF.L.U32 R2, R2, 0x1f, RZ ;  /* 0x0000001f02027819 */ /* 0x000fc800000006ff */
[----:B------:R-:W2:Y:S02]  /*c840*/  SYNCS.PHASECHK.TRANS64.TRYWAIT P0, [UR40+0x33480], R2 ;  /* 0x03348002ff0075a7 */ /* 0x000ea40008000168 */
[----:B--2---:R-:W-:Y:S05]  /*c850*/  @!P0 BRA `(.L_x_3184) ;  /* 0x0000003800408947 */ /* 0x004fea0003800000 */
.L_x_3239:
[----:B------:R-:W-:Y:S05]  /*c860*/  @P1 BRA `(.L_x_3185) ;  /* 0x0000000000181947 */ /* 0x000fea0003800000 */
[----:B------:R-:W3:Y:S01]  /*c870*/  S2R R4, SR_TID.X ;  /* 0x0000000000047919 */ /* 0x000ee20000002100 */
[----:B--2---:R-:W-:-:S04]  /*c880*/  IMAD.MOV.U32 R3, RZ, RZ, 0x7800 ;  /* 0x00007800ff037424 */ /* 0x004fc800078e00ff */
[----:B------:R4:W-:Y:S01]  /*c890*/  SYNCS.ARRIVE.TRANS64 RZ, [UR40+0x33470], R3 ;  /* 0x03347003ffff79a7 */ /* 0x0009e20008000028 */
[----:B---3--:R-:W-:-:S13]  /*c8a0*/  LOP3.LUT P0, RZ, R4, 0x1f, RZ, 0xc0, !PT ;  /* 0x0000001f04ff7812 */ /* 0x008fda000780c0ff */
[----:B----4-:R-:W-:Y:S05]  /*c8b0*/  @!P0 BRA `(.L_x_3185) ;  /* 0x0000000000048947 */ /* 0x010fea0003800000 */
[----:B------:R-:W-:Y:S01]  /*c8c0*/  BPT.TRAP 0x1 ;  /* 0x000000040000795c */ /* 0x000fe20000300000 */
.L_x_3185:
[----:B------:R-:W-:Y:S01]  /*c8d0*/  IMAD R0, R0, 0xa0, RZ ;  /* 0x000000a000007824 */ /* 0x000fe200078e02ff */
[----:B------:R-:W-:Y:S01]  /*c8e0*/  ULDC.64 UR4, c[0x0][0x198] ;  /* 0x0000660000047ab9 */ /* 0x000fe20000000a00 */
[----:B-----5:R-:W-:Y:S01]  /*c8f0*/  R2UR UR13, R16 ;  /* 0x00000000100d72ca */ /* 0x020fe200000e0000 */
[----:B------:R-:W-:Y:S02]  /*c900*/  UIADD3 UR4, UP0, UR4, 0x470, URZ ;  /* 0x0000047004047890 */ /* 0x000fe4000ff1e03f */
[----:B------:R-:W-:Y:S01]  /*c910*/  R2UR UR11, R0 ;  /* 0x00000000000b72ca */ /* 0x000fe200000e0000 */
[----:B------:R-:W-:Y:S02]  /*c920*/  UIADD3 UR8, UR40, 0xf200, URZ ;  /* 0x0000f20028087890 */ /* 0x000fe4000fffe03f */
[----:B------:R-:W-:Y:S02]  /*c930*/  UIADD3 UR9, UR40, 0x33470, URZ ;  /* 0x0003347028097890 */ /* 0x000fe4000fffe03f */
[----:B------:R-:W-:-:S02]  /*c940*/  UIADD3.X UR5, URZ, UR5, URZ, UP0, !UPT ;  /* 0x000000053f057290 */ /* 0x000fc400087fe43f */
[----:B------:R-:W-:Y:S02]  /*c950*/  UIADD3 UR16, UR40, 0x11a00, URZ ;  /* 0x00011a0028107890 */ /* 0x000fe4000fffe03f */
        /* <DEDUP_REMOVED lines=9> */
[----:B------:R-:W-:Y:S01]  /*c9f0*/  UMOV UR19, UR11 ;  /* 0x0000000b00137c82 */ /* 0x000fe20008000000 */
[----:B------:R-:W-:Y:S01]  /*ca00*/  UMOV UR34, 0x80 ;  /* 0x0000008000227882 */ /* 0x000fe20000000000 */
[----:B------:R-:W-:Y:S01]  /*ca10*/  UMOV UR33, UR9 ;  /* 0x0000000900217c82 */ /* 0x000fe20008000000 */
[----:B------:R-:W-:Y:S01]  /*ca20*/  UMOV UR37, UR13 ;  /* 0x0000000d00257c82 */ /* 0x000fe20008000000 */
[----:B------:R3:W-:Y:S01]  /*ca30*/  UTMALDG.4D [UR8], [UR4], desc[UR6] ;  /* 0x00000608040075b4 */ /* 0x0007e20008019000 */
[----:B------:R-:W-:Y:S01]  /*ca40*/  UMOV UR35, UR11 ;  /* 0x0000000b00237c82 */ /* 0x000fe20008000000 */
[----:B------:R3:W-:Y:S01]  /*ca50*/  UTMALDG.4D [UR16], [UR4], desc[UR6] ;  /* 0x00000610040075b4 */ /* 0x0007e20008019000 */
[----:B------:R3:W-:Y:S01]  /*ca60*/  UTMALDG.4D [UR32], [UR4], desc[UR6] ;  /* 0x00000620040075b4 */ /* 0x0007e20008019000 */
[----:B------:R-:W4:Y:S02]  /*ca70*/  SYNCS.PHASECHK.TRANS64.TRYWAIT P0, [UR40+0x33440], R2 ;  /* 0x03344002ff0075a7 */ /* 0x000f240008000168 */
[----:B---34-:R-:W-:Y:S05]  /*ca80*/  @!P0 BRA `(.L_x_3186) ;  /* 0x0000003400cc8947 */ /* 0x018fea0003800000 */
.L_x_3240:
[----:B------:R-:W-:Y:S05]  /*ca90*/  @P1 BRA `(.L_x_3187) ;  /* 0x0000000000181947 */ /* 0x000fea0003800000 */
[----:B--2---:R-:W2:Y:S01]  /*caa0*/  S2R R3, SR_TID.X ;  /* 0x0000000000037919 */ /* 0x004ea20000002100 */
[----:B------:R-:W-:-:S04]  /*cab0*/  IMAD.MOV.U32 R2, RZ, RZ, 0x7800 ;  /* 0x00007800ff027424 */ /* 0x000fc800078e00ff */
[----:B------:R3:W-:Y:S01]  /*cac0*/  SYNCS.ARRIVE.TRANS64 RZ, [UR40+0x33430], R2 ;  /* 0x03343002ffff79a7 */ /* 0x0007e20008000028 */
[----:B--2---:R-:W-:-:S13]  /*cad0*/  LOP3.LUT P0, RZ, R3, 0x1f, RZ, 0xc0, !PT ;  /* 0x0000001f03ff7812 */ /* 0x004fda000780c0ff */
[----:B---3--:R-:W-:Y:S05]  /*cae0*/  @!P0 BRA `(.L_x_3187) ;  /* 0x0000000000048947 */ /* 0x008fea0003800000 */
[----:B------:R-:W-:Y:S01]  /*caf0*/  BPT.TRAP 0x1 ;  /* 0x000000040000795c */ /* 0x000fe20000300000 */
.L_x_3187:
[----:B--2---:R-:W2:Y:S01]  /*cb00*/  LDL.LU R2, [R1+0x4] ;  /* 0x0000040001027983 */ /* 0x004ea20000300800 */
        /* <DEDUP_REMOVED lines=26> */
[----:B--2---:R-:W-:-:S04]  /*ccb0*/  LOP3.LUT R2, R2, 0xfffffffd, RZ, 0xc0, !PT ;  /* 0xfffffffd02027812 */ /* 0x004fc800078ec0ff */
[----:B------:R-:W-:-:S05]  /*ccc0*/  @P0 LOP3.LUT R2, R2, 0x2, RZ, 0xfc, !PT ;  /* 0x0000000202020812 */ /* 0x000fca00078efcff */
[----:B------:R3:W-:Y:S01]  /*ccd0*/  STL [R1+0x4], R2 ;  /* 0x0000040201007387 */ /* 0x0007e20000100800 */
[----:B------:R-:W-:Y:S01]  /*cce0*/  NOP ;  /* 0x0000000000007918 */ /* 0x000fe20000000000 */
.L_x_3181:
        /* <DEDUP_REMOVED lines=11> */
[----:B------:R-:W3:Y:S01]  /*cda0*/  LDC.64 R2, c[0x4][R2] ;  /* 0x0100000002027b82 */ /* 0x000ee20000000a00 */
[----:B------:R-:W-:Y:S02]  /*cdb0*/  IMAD.U32 R5, RZ, RZ, UR7 ;  /* 0x00000007ff057e24 */ /* 0x000fe4000f8e00ff */
[----:B0-----:R-:W-:Y:S02]  /*cdc0*/  IMAD.U32 R6, RZ, RZ, UR8 ;  /* 0x00000008ff067e24 */ /* 0x001fe4000f8e00ff */
[----:B-1----:R-:W-:-:S02]  /*cdd0*/  IMAD.U32 R7, RZ, RZ, UR9 ;  /* 0x00000009ff077e24 */ /* 0x002fc4000f8e00ff */
[----:B------:R-:W-:Y:S02]  /*cde0*/  IMAD.U32 R10, RZ, RZ, UR4 ;  /* 0x00000004ff0a7e24 */ /* 0x000fe4000f8e00ff */
[----:B------:R-:W-:Y:S02]  /*cdf0*/  IMAD.U32 R11, RZ, RZ, UR5 ;  /* 0x00000005ff0b7e24 */ /* 0x000fe4000f8e00ff */
[----:B------:R-:W-:Y:S02]  /*ce00*/  IMAD.MOV.U32 R8, RZ, RZ, 0x70 ;  /* 0x00000070ff087424 */ /* 0x000fe400078e00ff */
[----:B------:R-:W-:Y:S02]  /*ce10*/  IMAD.MOV.U32 R12, RZ, RZ, 0x1 ;  /* 0x00000001ff0c7424 */ /* 0x000fe400078e00ff */
[----:B------:R-:W-:-:S07]  /*ce20*/  IMAD.MOV.U32 R13, RZ, RZ, RZ ;  /* 0x000000ffff0d7224 */ /* 0x000fce00078e00ff */
[----:B------:R-:W-:-:S07]  /*ce30*/  LEPC R20, `(.L_x_3188) ;  /* 0x000000001014794e */ /* 0x000fce0000000000 */
[----:B--23--:R-:W-:Y:S05]  /*ce40*/  CALL.ABS.NOINC R2 ;  /* 0x0000000002007343 */ /* 0x00cfea0003c00000 */
.L_x_3188:
[----:B------:R-:W2:Y:S01]  /*ce50*/  S2R R2, SR_TID.X ;  /* 0x0000000000027919 */ /* 0x000ea20000002100 */
[----:B0-----:R-:W0:Y:S01]  /*ce60*/  LDC R9, c[0x0][0x448] ;  /* 0x00011200ff097b82 */ /* 0x001e220000000800 */
[----:B------:R-:W-:Y:S01]  /*ce70*/  USHF.R.S32.HI UR4, URZ, 0x1f, UR36 ;  /* 0x0000001f3f047899 */ /* 0x000fe20008011424 */
[----:B------:R-:W3:Y:S01]  /*ce80*/  S2R R5, SR_TID.X ;  /* 0x0000000000057919 */ /* 0x000ee20000002100 */
[----:B------:R-:W-:Y:S02]  /*ce90*/  ULDC.64 UR8, c[0x0][0x2d8] ;  /* 0x0000b60000087ab9 */ /* 0x000fe40000000a00 */
[----:B------:R-:W-:Y:S01]  /*cea0*/  UIMAD UR6, UR4, UR8, URZ ;  /* 0x00000008040672a4 */ /* 0x000fe2000f8e023f */
[----:B------:R-:W4:Y:S01]  /*ceb0*/  S2R R6, SR_CTAID.Z ;  /* 0x0000000000067919 */ /* 0x000f220000002700 */
[----:B------:R-:W-:Y:S02]  /*cec0*/  UIMAD.WIDE.U32 UR4, UR36, UR8, URZ ;  /* 0x00000008240472a5 */ /* 0x000fe4000f8e003f */
[----:B------:R-:W-:Y:S01]  /*ced0*/  UIMAD UR6, UR36, UR9, UR6 ;  /* 0x00000009240672a4 */ /* 0x000fe2000f8e0206 */
[----:B------:R-:W5:Y:S03]  /*cee0*/  S2R R10, SR_CTAID.X ;  /* 0x00000000000a7919 */ /* 0x000f660000002500 */
[----:B------:R-:W-:Y:S01]  /*cef0*/  UIADD3 UR5, UR5, UR6, URZ ;  /* 0x0000000605057290 */ /* 0x000fe2000fffe03f */
[----:B0-----:R-:W-:-:S02]  /*cf00*/  ISETP.NE.AND P0, PT, R9, 0x1, PT ;  /* 0x000000010900780c */ /* 0x001fc40003f05270 */
[----:B--2---:R-:W-:Y:S02]  /*cf10*/  SHF.R.U32.HI R0, RZ, 0x3, R2 ;  /* 0x00000003ff007819 */ /* 0x004fe40000011602 */
[----:B------:R-:W-:Y:S01]  /*cf20*/  LOP3.LUT R2, R2, 0x7f, RZ, 0xc0, !PT ;  /* 0x0000007f02027812 */ /* 0x000fe200078ec0ff */
[C---:B---3--:R-:W-:Y:S01]  /*cf30*/  IMAD.SHL.U32 R8, R5.reuse, 0x10, RZ ;  /* 0x0000001005087824 */ /* 0x048fe200078e00ff */
[C---:B------:R-:W-:Y:S01]  /*cf40*/  LOP3.LUT R11, R5.reuse, 0x7f, RZ, 0xc0, !PT ;  /* 0x0000007f050b7812 */ /* 0x040fe200078ec0ff */
[C---:B------:R-:W-:Y:S02]  /*cf50*/  IMAD.SHL.U32 R3, R0.reuse, 0x80, RZ ;  /* 0x0000008000037824 */ /* 0x040fe400078e00ff */
[----:B------:R-:W-:Y:S01]  /*cf60*/  IMAD.SHL.U32 R0, R0, 0x10, RZ ;  /* 0x0000001000007824 */ /* 0x000fe200078e00ff */
[----:B------:R-:W-:Y:S01]  /*cf70*/  LOP3.LUT R8, R8, 0x30, RZ, 0xe2, !PT ;  /* 0x0000003008087812 */ /* 0x000fe200078ee2ff */
[----:B------:R-:W-:Y:S02]  /*cf80*/  IMAD.SHL.U32 R4, R2, 0x10, RZ ;  /* 0x0000001002047824 */ /* 0x000fe400078e00ff */
[----:B------:R-:W-:Y:S01]  /*cf90*/  IMAD.SHL.U32 R2, R5, 0x10, RZ ;  /* 0x0000001005027824 */ /* 0x000fe200078e00ff */
[----:B------:R-:W-:-:S02]  /*cfa0*/  LOP3.LUT R3, R8, 0x180, R3, 0xf8, !PT ;  /* 0x0000018008037812 */ /* 0x000fc400078ef803 */
[----:B------:R-:W-:Y:S02]  /*cfb0*/  LOP3.LUT R4, R4, 0x600, RZ, 0xc0, !PT ;  /* 0x0000060004047812 */ /* 0x000fe400078ec0ff */
[----:B------:R-:W-:Y:S02]  /*cfc0*/  LOP3.LUT R0, R3, 0x30, R0, 0x78, !PT ;  /* 0x0000003003007812 */ /* 0x000fe400078e7800 */
[----:B------:R-:W-:-:S04]  /*cfd0*/  LOP3.LUT R3, R2, 0x40, RZ, 0xc0, !PT ;  /* 0x0000004002037812 */ /* 0x000fc800078ec0ff */
[----:B------:R-:W-:Y:S02]  /*cfe0*/  IADD3 R0, R0, R3, R4 ;  /* 0x0000000300007210 */ /* 0x000fe40007ffe004 */
[----:B------:R-:W0:Y:S01]  /*cff0*/  LDC.64 R2, c[0x0][0x2e0] ;  /* 0x0000b800ff027b82 */ /* 0x000e220000000a00 */
[----:B----4-:R-:W-:-:S05]  /*d000*/  SHF.R.S32.HI R4, RZ, 0x1f, R6 ;  /* 0x0000001fff047819 */ /* 0x010fca0000011406 */
[----:B0-----:R-:W-:-:S04]  /*d010*/  IMAD R4, R4, R2, RZ ;  /* 0x0000000204047224 */ /* 0x001fc800078e02ff */
[C---:B------:R-:W-:Y:S02]  /*d020*/  IMAD R4, R6.reuse, R3, R4 ;  /* 0x0000000306047224 */ /* 0x040fe400078e0204 */
[----:B------:R-:W-:Y:S01]  /*d030*/  IMAD.WIDE.U32 R2, R6, R2, UR4 ;  /* 0x0000000406027e25 */ /* 0x000fe2000f8e0002 */
[----:B------:R-:W-:-:S03]  /*d040*/  ULDC.64 UR4, c[0x0][0x2d0] ;  /* 0x0000b40000047ab9 */ /* 0x000fc60000000a00 */
[----:B------:R-:W-:Y:S02]  /*d050*/  IMAD.SHL.U32 R6, R5, 0x20, RZ ;  /* 0x0000002005067824 */ /* 0x000fe400078e00ff */
[----:B------:R-:W1:Y:S01]  /*d060*/  @P0 LDC R5, c[0x0][0x44c] ;  /* 0x00011300ff050b82 */ /* 0x000e620000000800 */
[----:B------:R-:W-:Y:S02]  /*d070*/  IMAD.IADD R3, R3, 0x1, R4 ;  /* 0x0000000103037824 */ /* 0x000fe400078e0204 */
[----:B------:R-:W-:-:S04]  /*d080*/  LOP3.LUT R6, R6, 0x60, RZ, 0xc0, !PT ;  /* 0x0000006006067812 */ /* 0x000fc800078ec0ff */
[----:B------:R-:W-:Y:S01]  /*d090*/  LEA.HI R6, R11, R6, RZ, 0x1e ;  /* 0x000000060b067211 */ /* 0x000fe200078ff0ff */
[----:B------:R-:W0:Y:S04]  /*d0a0*/  @P0 LDC R4, c[0x0][0x450] ;  /* 0x00011400ff040b82 */ /* 0x000e280000000800 */
[----:B-----5:R-:W-:-:S04]  /*d0b0*/  IMAD R6, R10, 0x80, R6 ;  /* 0x000000800a067824 */ /* 0x020fc800078e0206 */
[----:B-1----:R-:W-:-:S04]  /*d0c0*/  @P0 IMAD.HI.U32 R7, R6, R5, RZ ;  /* 0x0000000506070227 */ /* 0x002fc800078e00ff */
[----:B------:R-:W-:Y:S01]  /*d0d0*/  IMAD.MOV.U32 R5, RZ, RZ, R6 ;  /* 0x000000ffff057224 */ /* 0x000fe200078e0006 */
[----:B0-----:R-:W-:-:S05]  /*d0e0*/  @P0 SHF.R.U32.HI R5, RZ, R4, R7 ;  /* 0x00000004ff050219 */ /* 0x001fca0000011607 */
        /* <DEDUP_REMOVED lines=14> */
[----:B------:R-:W-:Y:S01]  /*d1d0*/  VIADD R2, R8, 0x40 ;  /* 0x0000004008027836 */ /* 0x000fe20000000000 */
[----:B------:R-:W-:Y:S02]  /*d1e0*/  ULDC UR4, c[0x0][0x2b8] ;  /* 0x0000ae0000047ab9 */ /* 0x000fe40000000800 */
[----:B------:R-:W-:Y:S02]  /*d1f0*/  IADD3.X R3, R3, UR5, R5, P0, !PT ;  /* 0x0000000503037c10 */ /* 0x000fe400087fe405 */
[----:B------:R-:W-:Y:S01]  /*d200*/  ISETP.GE.AND P0, PT, R2, UR4, PT ;  /* 0x0000000402007c0c */ /* 0x000fe2000bf06270 */
[C---:B------:R-:W-:Y:S01]  /*d210*/  VIADD R2, R8.reuse, 0x80 ;  /* 0x0000008008027836 */ /* 0x040fe20000000000 */
[----:B------:R-:W-:-:S02]  /*d220*/  ISETP.GE.AND P2, PT, R8, UR4, PT ;  /* 0x0000000408007c0c */ /* 0x000fc4000bf46270 */
[----:B------:R-:W-:Y:S02]  /*d230*/  SHF.R.U32.HI R5, RZ, 0x2, R11 ;  /* 0x00000002ff057819 */ /* 0x000fe4000001160b */
[----:B------:R-:W-:Y:S01]  /*d240*/  ISETP.GE.AND P1, PT, R2, UR4, PT ;  /* 0x0000000402007c0c */ /* 0x000fe2000bf26270 */
[----:B------:R-:W-:-:S03]  /*d250*/  UMOV UR4, 0xffffffff ;  /* 0xffffffff00047882 */ /* 0x000fc60000000000 */
[----:B------:R-:W-:Y:S09]  /*d260*/  BRA.DIV UR4, `(.L_x_3189) ;  /* 0x0000002e04ec7947 */ /* 0x000ff2000b800000 */
[----:B------:R-:W0:Y:S01]  /*d270*/  SHFL.IDX PT, R7, R4, RZ, 0x1c1f ;  /* 0x001c1fff04077589 */ /* 0x000e2200000e0000 */
[----:B------:R-:W-:Y:S01]  /*d280*/  ULDC UR4, c[0x0][0x288] ;  /* 0x0000a20000047ab9 */ /* 0x000fe20000000800 */
[----:B------:R-:W-:Y:S02]  /*d290*/  IMAD R5, R10, 0x80, R5 ;  /* 0x000000800a057824 */ /* 0x000fe400078e0205 */
[----:B------:R-:W1:Y:S01]  /*d2a0*/  SHFL.IDX PT, R6, R3, RZ, 0x1c1f ;  /* 0x001c1fff03067589 */ /* 0x000e6200000e0000 */
[----:B------:R-:W-:Y:S02]  /*d2b0*/  IMAD R2, R9, UR4, RZ ;  /* 0x0000000409027c24 */ /* 0x000fe4000f8e02ff */
[C---:B------:R-:W-:Y:S01]  /*d2c0*/  VIADD R11, R5.reuse, 0x20 ;  /* 0x00000020050b7836 */ /* 0x040fe20000000000 */
[----:B------:R-:W-:Y:S02]  /*d2d0*/  SHFL.IDX PT, R14, R4, 0x3, 0x1c1f ;  /* 0x007c1f00040e7f89 */ /* 0x000fe400000e0000 */
[----:B------:R-:W-:-:S13]  /*d2e0*/  ISETP.GE.AND P4, PT, R5, R2, PT ;  /* 0x000000020500720c */ /* 0x000fda0003f86270 */
[----:B------:R-:W-:Y:S01]  /*d2f0*/  @!P4 VIADD R9, R0, UR40 ;  /* 0x000000280009cc36 */ /* 0x000fe20008000000 */
[----:B0-----:R-:W-:-:S05]  /*d300*/  @!P4 IADD3 R7, P3, R8, R7, RZ ;  /* 0x000000070807c210 */ /* 0x001fca0007f7e0ff */
[----:B-1----:R-:W-:Y:S01]  /*d310*/  @!P4 IMAD.X R6, RZ, RZ, R6, P3 ;  /* 0x000000ffff06c224 */ /* 0x002fe200018e0606 */
[----:B------:R-:W-:Y:S01]  /*d320*/  ISETP.GE.AND P3, PT, R11, R2, PT ;  /* 0x000000020b00720c */ /* 0x000fe20003f66270 */
[----:B------:R-:W-:-:S03]  /*d330*/  VIADD R11, R5, 0x40 ;  /* 0x00000040050b7836 */ /* 0x000fc60000000000 */
[----:B------:R-:W-:-:S04]  /*d340*/  @!P4 LOP3.LUT R7, R7, R6, RZ, 0x3c, !PT ;  /* 0x000000060707c212 */ /* 0x000fc800078e3cff */
[----:B------:R-:W-:-:S04]  /*d350*/  @!P4 LOP3.LUT R6, R7, R6, RZ, 0x3c, !PT ;  /* 0x000000060706c212 */ /* 0x000fc800078e3cff */
[----:B------:R-:W-:-:S05]  /*d360*/  @!P4 LOP3.LUT R7, R7, R6, RZ, 0x3c, !PT ;  /* 0x000000060707c212 */ /* 0x000fca00078e3cff */
[----:B------:R-:W-:Y:S04]  /*d370*/  @!P4 LDGSTS.E.BYPASS.LTC128B.128 [R9+0x1e200], desc[UR38][R6.64], !P2 ;  /* 0x1e2000000609cfae */ /* 0x000fe8000d101d66 */
[----:B------:R-:W-:Y:S04]  /*d380*/  @!P4 LDGSTS.E.BYPASS.LTC128B.128 [R9+0x20200], desc[UR38][R6.64+0x40], !P0 ;  /* 0x202000400609cfae */ /* 0x000fe8000c101d66 */
[----:B------:R0:W-:Y:S04]  /*d390*/  @!P4 LDGSTS.E.BYPASS.LTC128B.128 [R9+0x22200], desc[UR38][R6.64+0x80], !P1 ;  /* 0x222000800609cfae */ /* 0x0001e8000c901d66 */
[----:B0-----:R-:W0:Y:S01]  /*d3a0*/  SHFL.IDX PT, R7, R4, 0x1, 0x1c1f ;  /* 0x003c1f0004077f89 */ /* 0x001e2200000e0000 */
[----:B------:R-:W-:-:S03]  /*d3b0*/  @!P3 VIADD R9, R0, UR40 ;  /* 0x000000280009bc36 */ /* 0x000fc60008000000 */
[----:B------:R-:W1:Y:S01]  /*d3c0*/  SHFL.IDX PT, R6, R3, 0x1, 0x1c1f ;  /* 0x003c1f0003067f89 */ /* 0x000e6200000e0000 */
[----:B0-----:R-:W-:-:S05]  /*d3d0*/  @!P3 IADD3 R7, P4, R8, R7, RZ ;  /* 0x000000070807b210 */ /* 0x001fca0007f9e0ff */
[----:B-1----:R-:W-:-:S05]  /*d3e0*/  @!P3 IMAD.X R6, RZ, RZ, R6, P4 ;  /* 0x000000ffff06b224 */ /* 0x002fca00020e0606 */
[----:B------:R-:W-:-:S04]  /*d3f0*/  @!P3 LOP3.LUT R7, R7, R6, RZ, 0x3c, !PT ;  /* 0x000000060707b212 */ /* 0x000fc800078e3cff */
[----:B------:R-:W-:-:S04]  /*d400*/  @!P3 LOP3.LUT R6, R7, R6, RZ, 0x3c, !PT ;  /* 0x000000060706b212 */ /* 0x000fc800078e3cff */
[----:B------:R-:W-:-:S05]  /*d410*/  @!P3 LOP3.LUT R7, R7, R6, RZ, 0x3c, !PT ;  /* 0x000000060707b212 */ /* 0x000fca00078e3cff */
[----:B------:R-:W-:Y:S04]  /*d420*/  @!P3 LDGSTS.E.BYPASS.LTC128B.128 [R9+0x1ea00], desc[UR38][R6.64], !P2 ;  /* 0x1ea000000609bfae */ /* 0x000fe8000d101d66 */
[----:B------:R-:W-:Y:S04]  /*d430*/  @!P3 LDGSTS.E.BYPASS.LTC128B.128 [R9+0x20a00], desc[UR38][R6.64+0x40], !P0 ;  /* 0x20a000400609bfae */ /* 0x000fe8000c101d66 */
[----:B------:R0:W-:Y:S01]  /*d440*/  @!P3 LDGSTS.E.BYPASS.LTC128B.128 [R9+0x22a00], desc[UR38][R6.64+0x80], !P1 ;  /* 0x22a000800609bfae */ /* 0x0001e2000c901d66 */
[----:B------:R-:W-:-:S03]  /*d450*/  ISETP.GE.AND P3, PT, R11, R2, PT ;  /* 0x000000020b00720c */ /* 0x000fc60003f66270 */
[----:B0-----:R-:W0:Y:S10]  /*d460*/  SHFL.IDX PT, R7, R4, 0x2, 0x1c1f ;  /* 0x005c1f0004077f89 */ /* 0x001e3400000e0000 */
[----:B------:R-:W-:Y:S01]  /*d470*/  @!P3 VIADD R21, R0, UR40 ;  /* 0x000000280015bc36 */ /* 0x000fe20008000000 */
[----:B------:R-:W1:Y:S04]  /*d480*/  SHFL.IDX PT, R6, R3, 0x2, 0x1c1f ;  /* 0x005c1f0003067f89 */ /* 0x000e6800000e0000 */
[----:B------:R-:W2:Y:S01]  /*d490*/  SHFL.IDX PT, R3, R3, 0x3, 0x1c1f ;  /* 0x007c1f0003037f89 */ /* 0x000ea200000e0000 */
[----:B0-----:R-:W-:-:S05]  /*d4a0*/  @!P3 IADD3 R7, P4, R8, R7, RZ ;  /* 0x000000070807b210 */ /* 0x001fca0007f9e0ff */
[----:B-1----:R-:W-:-:S05]  /*d4b0*/  @!P3 IMAD.X R6, RZ, RZ, R6, P4 ;  /* 0x000000ffff06b224 */ /* 0x002fca00020e0606 */
[----:B------:R-:W-:-:S04]  /*d4c0*/  @!P3 LOP3.LUT R7, R7, R6, RZ, 0x3c, !PT ;  /* 0x000000060707b212 */ /* 0x000fc800078e3cff */
[----:B------:R-:W-:-:S04]  /*d4d0*/  @!P3 LOP3.LUT R6, R7, R6, RZ, 0x3c, !PT ;  /* 0x000000060706b212 */ /* 0x000fc800078e3cff */
[----:B------:R-:W-:-:S05]  /*d4e0*/  @!P3 LOP3.LUT R7, R7, R6, RZ, 0x3c, !PT ;  /* 0x000000060707b212 */ /* 0x000fca00078e3cff */
[----:B------:R0:W-:Y:S04]  /*d4f0*/  @!P3 LDGSTS.E.BYPASS.LTC128B.128 [R21+0x1f200], desc[UR38][R6.64], !P2 ;  /* 0x1f2000000615bfae */ /* 0x0001e8000d101d66 */
[----:B------:R0:W-:Y:S04]  /*d500*/  @!P3 LDGSTS.E.BYPASS.LTC128B.128 [R21+0x21200], desc[UR38][R6.64+0x40], !P0 ;  /* 0x212000400615bfae */ /* 0x0001e8000c101d66 */
[----:B--2---:R0:W-:Y:S02]  /*d510*/  @!P3 LDGSTS.E.BYPASS.LTC128B.128 [R21+0x23200], desc[UR38][R6.64+0x80], !P1 ;  /* 0x232000800615bfae */ /* 0x0041e4000c901d66 */
.L_x_3249:
[----:B------:R-:W-:Y:S01]  /*d520*/  VIADD R5, R5, 0x60 ;  /* 0x0000006005057836 */ /* 0x000fe20000000000 */
[----:B------:R-:W-:Y:S04]  /*d530*/  BSSY B0, `(.L_x_3190) ;  /* 0x000000c000007945 */ /* 0x000fe80003800000 */
[----:B------:R-:W-:-:S13]  /*d540*/  ISETP.GE.AND P3, PT, R5, R2, PT ;  /* 0x000000020500720c */ /* 0x000fda0003f66270 */
[----:B------:R-:W-:Y:S05]  /*d550*/  @P3 BRA `(.L_x_3191) ;  /* 0x0000000000243947 */ /* 0x000fea0003800000 */
[----:B------:R-:W-:Y:S01]  /*d560*/  IADD3 R2, P3, R8, R14, RZ ;  /* 0x0000000e08027210 */ /* 0x000fe20007f7e0ff */
[----:B------:R-:W-:-:S04]  /*d570*/  VIADD R5, R0, UR40 ;  /* 0x0000002800057c36 */ /* 0x000fc80008000000 */
[----:B------:R-:W-:-:S05]  /*d580*/  IMAD.X R3, RZ, RZ, R3, P3 ;  /* 0x000000ffff037224 */ /* 0x000fca00018e0603 */
[----:B------:R-:W-:Y:S01]  /*d590*/  @!PT LDS RZ, [RZ] ;  /* 0x00000000fffff984 */ /* 0x000fe20000000800 */
[----:B------:R-:W-:Y:S01]  /*d5a0*/  @!PT LDS RZ, [RZ] ;  /* 0x00000000fffff984 */ /* 0x000fe20000000800 */
[----:B------:R-:W-:Y:S01]  /*d5b0*/  @!PT LDS RZ, [RZ] ;  /* 0x00000000fffff984 */ /* 0x000fe20000000800 */
[----:B------:R1:W-:Y:S04]  /*d5c0*/  LDGSTS.E.BYPASS.LTC128B.128 [R5+0x1fa00], desc[UR38][R2.64], !P2 ;  /* 0x1fa0000002057fae */ /* 0x0003e8000d101d66 */
[----:B------:R1:W-:Y:S04]  /*d5d0*/  LDGSTS.E.BYPASS.LTC128B.128 [R5+0x21a00], desc[UR38][R2.64+0x40], !P0 ;  /* 0x21a0004002057fae */ /* 0x0003e8000c101d66 */
[----:B------:R1:W-:Y:S02]  /*d5e0*/  LDGSTS.E.BYPASS.LTC128B.128 [R5+0x23a00], desc[UR38][R2.64+0x80], !P1 ;  /* 0x23a0008002057fae */ /* 0x0003e4000c901d66 */
.L_x_3191:
[----:B------:R-:W-:Y:S05]  /*d5f0*/  BSYNC B0 ;  /* 0x0000000000007941 */ /* 0x000fea0003800000 */
.L_x_3190:
[----:B------:R-:W-:Y:S01]  /*d600*/  NOP ;  /* 0x0000000000007918 */ /* 0x000fe20000000000 */
[----:B------:R-:W-:Y:S01]  /*d610*/  SYNCS.ARRIVE.TRANS64.RED.A0T1 RZ, [UR40+0x33400], RZ ;  /* 0x033400ffffff79a7 */ /* 0x000fe20008200428 */
[----:B------:R-:W-:Y:S01]  /*d620*/  IMAD.MOV.U32 R0, RZ, RZ, 0x1 ;  /* 0x00000001ff007424 */ /* 0x000fe200078e00ff */
[----:B------:R-:W-:Y:S04]  /*d630*/  ARRIVES.LDGSTSBAR.64.TRANSCNT [UR40+0x33400] ;  /* 0x03340000ff0079b0 */ /* 0x000fe80008000aa8 */
[----:B------:R-:W-:Y:S01]  /*d640*/  SHF.L.U32 R0, R0, 0x1f, RZ ;  /* 0x0000001f00007819 */ /* 0x000fe200000006ff */
[----:B------:R-:W-:Y:S01]  /*d650*/  NOP ;  /* 0x0000000000007918 */ /* 0x000fe20000000000 */
[----:B-1----:R-:W2:Y:S01]  /*d660*/  LDL R3, [R1+0xc] ;  /* 0x00000c0001037983 */ /* 0x002ea20000100800 */
[----:B------:R-:W-:Y:S01]  /*d670*/  SYNCS.ARRIVE.TRANS64.A1T0 RZ, [UR40+0x33400], RZ ;  /* 0x033400ffffff79a7 */ /* 0x000fe20008100028 */
[----:B------:R-:W-:Y:S01]  /*d680*/  VIADD R2, R19, 0xfffffffe ;  /* 0xfffffffe13027836 */ /* 0x000fe20000000000 */
[----:B------:R-:W1:Y:S04]  /*d690*/  SYNCS.PHASECHK.TRANS64.TRYWAIT P0, [UR40+0x33420], R0 ;  /* 0x03342000ff0075a7 */ /* 0x000e680008000168 */
[----:B--2---:R-:W-:Y:S01]  /*d6a0*/  ISETP.GE.AND P1, PT, R2, R3, PT ;  /* 0x000000030200720c */ /* 0x004fe20003f26270 */
[----:B-1----:R-:W-:-:S12]  /*d6b0*/  @!P0 BRA `(.L_x_3192) ;  /* 0x0000003000448947 */ /* 0x002fd80003800000 */
.L_x_3250:
[----:B-1----:R-:W-:-:S05]  /*d6c0*/  IMAD.MOV.U32 R0, RZ, RZ, 0x1 ;  /* 0x00000001ff007424 */ /* 0x002fca00078e00ff */
[----:B------:R1:W-:Y:S01]  /*d6d0*/  STL [R1], R0 ;  /* 0x0000000001007387 */ /* 0x0003e20000100800 */
[----:B------:R-:W-:Y:S05]  /*d6e0*/  @!P1 BRA `(.L_x_3193) ;  /* 0x0000001400d09947 */ /* 0x000fea0003800000 */
[----:B------:R-:W2:Y:S01]  /*d6f0*/  LDL R3, [R1+0x14] ;  /* 0x0000140001037983 */ /* 0x000ea20000100800 */
[----:B-1----:R-:W-:Y:S02]  /*d700*/  IMAD.MOV.U32 R0, RZ, RZ, 0x1 ;  /* 0x00000001ff007424 */ /* 0x002fe400078e00ff */
[----:B------:R-:W-:Y:S01]  /*d710*/  IMAD.MOV.U32 R8, RZ, RZ, RZ ;  /* 0x000000ffff087224 */ /* 0x000fe200078e00ff */
[C---:B--2---:R-:W-:Y:S02]  /*d720*/  LOP3.LUT R4, R3.reuse, 0x1, RZ, 0xfc, !PT ;  /* 0x0000000103047812 */ /* 0x044fe400078efcff */
[----:B------:R-:W-:-:S03]  /*d730*/  LOP3.LUT R3, R3, 0x2, RZ, 0xfc, !PT ;  /* 0x0000000203037812 */ /* 0x000fc600078efcff */
[----:B------:R1:W-:Y:S04]  /*d740*/  STL [R1+0x1c], R4 ;  /* 0x00001c0401007387 */ /* 0x0003e80000100800 */
[----:B------:R1:W-:Y:S02]  /*d750*/  STL [R1+0x18], R3 ;  /* 0x0000180301007387 */ /* 0x0003e40000100800 */
.L_x_3214:
[----:B-1----:R-:W2:Y:S01]  /*d760*/  LDL R4, [R1+0x4] ;  /* 0x0000040001047983 */ /* 0x002ea20000100800 */
[----:B------:R-:W-:Y:S01]  /*d770*/  VIADD R12, R8, 0x1 ;  /* 0x00000001080c7836 */ /* 0x000fe20000000000 */
[----:B------:R-:W-:Y:S04]  /*d780*/  BSSY B0, `(.L_x_3194) ;  /* 0x000009f000007945 */ /* 0x000fe80003800000 */
[----:B------:R-:W-:-:S04]  /*d790*/  ISETP.NE.AND P0, PT, R12, 0x2, PT ;  /* 0x000000020c00780c */ /* 0x000fc80003f05270 */
[----:B------:R-:W-:Y:S02]  /*d7a0*/  SEL R3, RZ, 0x1, P0 ;  /* 0x00000001ff037807 */ /* 0x000fe40000000000 */
[----:B------:R-:W-:Y:S02]  /*d7b0*/  SEL R12, R12, RZ, P0 ;  /* 0x000000ff0c0c7207 */ /* 0x000fe40000000000 */
[----:B-----5:R-:W-:-:S05]  /*d7c0*/  LOP3.LUT R10, R0, R3, RZ, 0x3c, !PT ;  /* 0x00000003000a7212 */ /* 0x020fca00078e3cff */
[----:B------:R1:W-:Y:S01]  /*d7d0*/  STL [R1], R10 ;  /* 0x0000000a01007387 */ /* 0x0003e20000100800 */
[----:B--2---:R-:W-:-:S13]  /*d7e0*/  LOP3.LUT P1, RZ, R4, 0x2, RZ, 0xc0, !PT ;  /* 0x0000000204ff7812 */ /* 0x004fda000782c0ff */
[----:B-1----:R-:W-:Y:S05]  /*d7f0*/  @!P1 BRA `(.L_x_3195) ;  /* 0x00000008005c9947 */ /* 0x002fea0003800000 */
[----:B------:R-:W-:Y:S01]  /*d800*/  LOP3.LUT P1, RZ, R4, 0x1, RZ, 0xc0, !PT ;  /* 0x0000000104ff7812 */ /* 0x000fe2000782c0ff */
[----:B------:R-:W-:-:S12]  /*d810*/  IMAD.MOV.U32 R3, RZ, RZ, R2 ;  /* 0x000000ffff037224 */ /* 0x000fd800078e0002 */
[----:B------:R-:W-:Y:S05]  /*d820*/  @!P1 BRA `(.L_x_3196) ;  /* 0x0000000000509947 */ /* 0x000fea0003800000 */
[----:B------:R-:W2:Y:S01]  /*d830*/  LDL R9, [R1+0x10] ;  /* 0x0000100001097983 */ /* 0x000ea20000100800 */
[----:B------:R-:W1:Y:S01]  /*d840*/  LDC R3, c[0x0][0x43c] ;  /* 0x00010f00ff037b82 */ /* 0x000e620000000800 */
[----:B------:R-:W-:Y:S02]  /*d850*/  ULDC.64 UR4, c[0x0][0x428] ;  /* 0x00010a0000047ab9 */ /* 0x000fe40000000a00 */
[----:B------:R-:W3:Y:S01]  /*d860*/  LDL R11, [R1+0x8] ;  /* 0x00000800010b7983 */ /* 0x000ee20000100800 */
[----:B-1----:R-:W-:-:S13]  /*d870*/  ISETP.NE.AND P0, PT, R3, 0x1, PT ;  /* 0x000000010300780c */ /* 0x002fda0003f05270 */
[----:B------:R-:W0:Y:S02]  /*d880*/  @P0 LDC.64 R4, c[0x0][0x440] ;  /* 0x00011000ff040b82 */ /* 0x000e240000000a00 */
[----:B0-----:R-:W-:-:S04]  /*d890*/  @P0 IMAD.HI.U32 R6, R2, R4, RZ ;  /* 0x0000000402060227 */ /* 0x001fc800078e00ff */
[----:B------:R-:W-:Y:S01]  /*d8a0*/  IMAD.MOV.U32 R4, RZ, RZ, R2 ;  /* 0x000000ffff047224 */ /* 0x000fe200078e0002 */
[----:B------:R-:W-:Y:S02]  /*d8b0*/  @P0 SHF.R.U32.HI R4, RZ, R5, R6 ;  /* 0x00000005ff040219 */ /* 0x000fe40000011606 */
[----:B------:R-:W0:Y:S03]  /*d8c0*/  LDC.64 R6, c[0x0][0x418] ;  /* 0x00010600ff067b82 */ /* 0x000e260000000a00 */
[----:B------:R-:W-:-:S04]  /*d8d0*/  IMAD.MOV R5, RZ, RZ, -R4 ;  /* 0x000000ffff057224 */ /* 0x000fc800078e0a04 */
[----:B------:R-:W-:Y:S01]  /*d8e0*/  IMAD R3, R3, R5, R2 ;  /* 0x0000000503037224 */ /* 0x000fe200078e0202 */
[----:B------:R-:W-:Y:S01]  /*d8f0*/  SHF.R.S32.HI R5, RZ, 0x1f, R4 ;  /* 0x0000001fff057819 */ /* 0x000fe20000011404 */
[----:B--2---:R-:W-:-:S04]  /*d900*/  IMAD R9, R9, UR4, RZ ;  /* 0x0000000409097c24 */ /* 0x004fc8000f8e02ff */
[C---:B---3--:R-:W-:Y:S02]  /*d910*/  IMAD R9, R11.reuse, UR5, R9 ;  /* 0x000000050b097c24 */ /* 0x048fe4000f8e0209 */
[----:B------:R-:W-:-:S04]  /*d920*/  IMAD.WIDE.U32 R4, R11, UR4, R4 ;  /* 0x000000040b047c25 */ /* 0x000fc8000f8e0004 */
[----:B------:R-:W-:Y:S01]  /*d930*/  IMAD.IADD R9, R9, 0x1, R5 ;  /* 0x0000000109097824 */ /* 0x000fe200078e0205 */
[----:B0-----:R-:W-:-:S04]  /*d940*/  LEA R6, P0, R4, R6, 0x2 ;  /* 0x0000000604067211 */ /* 0x001fc800078010ff */
[----:B------:R-:W-:-:S05]  /*d950*/  LEA.HI.X R7, R4, R7, R9, 0x2, P0 ;  /* 0x0000000704077211 */ /* 0x000fca00000f1409 */
[----:B------:R1:W5:Y:S04]  /*d960*/  LDG.E R16, desc[UR38][R6.64] ;  /* 0x0000002606107981 */ /* 0x000368000c1e1900 */
.L_x_3196:
[----:B01----:R-:W-:Y:S01]  /*d970*/  LEA R6, R12, UR40, 0x3 ;  /* 0x000000280c067c11 */ /* 0x003fe2000f8e18ff */
[----:B------:R-:W0:Y:S01]  /*d980*/  S2R R4, SR_TID.X ;  /* 0x0000000000047919 */ /* 0x000e220000002100 */
[----:B------:R-:W-:-:S04]  /*d990*/  SHF.L.U32 R5, R10, 0x1f, RZ ;  /* 0x0000001f0a057819 */ /* 0x000fc800000006ff */
[----:B------:R-:W1:Y:S01]  /*d9a0*/  SYNCS.PHASECHK.TRANS64.TRYWAIT P0, [R6+URZ+0x33480], R5 ;  /* 0x03348005060075a7 */ /* 0x000e62000800017f */
[----:B0-----:R-:W-:-:S04]  /*d9b0*/  LOP3.LUT R4, R4, 0x7f, RZ, 0xc0, !PT ;  /* 0x0000007f04047812 */ /* 0x001fc800078ec0ff */
[----:B------:R-:W-:Y:S01]  /*d9c0*/  ISETP.NE.AND P1, PT, R4, RZ, PT ;  /* 0x000000ff0400720c */ /* 0x000fe20003f25270 */
[----:B-1----:R-:W-:-:S12]  /*d9d0*/  @!P0 BRA `(.L_x_3197) ;  /* 0x0000002c00948947 */ /* 0x002fd80003800000 */
.L_x_3251:
        /* <DEDUP_REMOVED lines=9> */
.L_x_3199:
[----:B------:R-:W-:Y:S05]  /*da70*/  BSYNC B1 ;  /* 0x0000000000017941 */ /* 0x000fea0003800000 */
.L_x_3198:
[----:B------:R-:W-:Y:S01]  /*da80*/  IMAD.U32 R4, RZ, RZ, UR40 ;  /* 0x00000028ff047e24 */ /* 0x000fe2000f8e00ff */
[----:B------:R-:W-:Y:S01]  /*da90*/  R2UR UR33, R6 ;  /* 0x00000000062172ca */ /* 0x000fe200000e0000 */
[----:B------:R-:W-:Y:S01]  /*daa0*/  IMAD R3, R3, 0xa0, RZ ;  /* 0x000000a003037824 */ /* 0x000fe200078e02ff */
[----:B------:R-:W-:Y:S01]  /*dab0*/  ULDC.64 UR6, c[0x0][0x198] ;  /* 0x0000660000067ab9 */ /* 0x000fe20000000a00 */
[----:B------:R-:W-:Y:S01]  /*dac0*/  IMAD R4, R12, 0x7800, R4 ;  /* 0x000078000c047824 */ /* 0x000fe200078e0204 */
[----:B------:R-:W-:Y:S01]  /*dad0*/  UIADD3 UR6, UP0, UR6, 0x470, URZ ;  /* 0x0000047006067890 */ /* 0x000fe2000ff1e03f */
[----:B------:R-:W-:Y:S01]  /*dae0*/  IMAD.MOV.U32 R13, RZ, RZ, RZ ;  /* 0x000000ffff0d7224 */ /* 0x000fe200078e00ff */
[----:B------:R-:W-:Y:S01]  /*daf0*/  R2UR UR35, R3 ;  /* 0x00000000032372ca */ /* 0x000fe200000e0000 */
[----:B------:R-:W-:Y:S01]  /*db00*/  UMOV UR8, 0x0 ;  /* 0x0000000000087882 */ /* 0x000fe20000000000 */
[----:B------:R-:W-:Y:S01]  /*db10*/  R2UR UR4, R4 ;  /* 0x00000000040472ca */ /* 0x000fe200000e0000 */
[----:B------:R-:W-:Y:S01]  /*db20*/  UIADD3.X UR7, URZ, UR7, URZ, UP0, !UPT ;  /* 0x000000073f077290 */ /* 0x000fe200087fe43f */
[----:B------:R-:W-:Y:S01]  /*db30*/  R2UR UR34, R13 ;  /* 0x000000000d2272ca */ /* 0x000fe200000e0000 */
[----:B------:R-:W-:Y:S01]  /*db40*/  UMOV UR9, 0x14f00000 ;  /* 0x14f0000000097882 */ /* 0x000fe20000000000 */
[----:B------:R-:W-:Y:S01]  /*db50*/  PLOP3.LUT P0, PT, PT, PT, PT, 0x80, 0x0 ;  /* 0x000000000000781c */ /* 0x000fe20003f0f070 */
[----:B------:R-:W-:-:S08]  /*db60*/  UIADD3 UR33, UR33, 0x33470, URZ ;  /* 0x0003347021217890 */ /* 0x000fd0000fffe03f */
[----:B------:R-:W-:-:S12]  /*db70*/  UIADD3 UR32, UR4, 0xf200, URZ ;  /* 0x0000f20004207890 */ /* 0x000fd8000fffe03f */
.L_x_3200:
        /* <DEDUP_REMOVED lines=13> */
.L_x_3201:
        /* <DEDUP_REMOVED lines=8> */
[----:B------:R-:W-:Y:S01]  /*dcd0*/  IMAD.MOV.U32 R7, RZ, RZ, 0x80 ;  /* 0x00000080ff077424 */ /* 0x000fe200078e00ff */
[----:B------:R-:W-:Y:S01]  /*dce0*/  R2UR UR11, R3 ;  /* 0x00000000030b72ca */ /* 0x000fe200000e0000 */
[----:B------:R-:W-:Y:S01]  /*dcf0*/  UIADD3 UR8, UR4, 0x14200, URZ ;  /* 0x0001420004087890 */ /* 0x000fe2000fffe03f */
[----:B------:R-:W-:Y:S01]  /*dd00*/  PLOP3.LUT P0, PT, PT, PT, PT, 0x80, 0x0 ;  /* 0x000000000000781c */ /* 0x000fe20003f0f070 */
[----:B------:R-:W-:Y:S01]  /*dd10*/  UMOV UR5, 0x14f00000 ;  /* 0x14f0000000057882 */ /* 0x000fe20000000000 */
[----:B------:R-:W-:Y:S01]  /*dd20*/  R2UR UR10, R7 ;  /* 0x00000000070a72ca */ /* 0x000fe200000e0000 */
[----:B------:R-:W-:-:S14]  /*dd30*/  UMOV UR4, 0x0 ;  /* 0x0000000000047882 */ /* 0x000fdc0000000000 */
.L_x_3202:
        /* <DEDUP_REMOVED lines=10> */
.L_x_3252:
        /* <DEDUP_REMOVED lines=11> */
.L_x_3205:
[----:B------:R-:W-:Y:S05]  /*de90*/  BSYNC B1 ;  /* 0x0000000000017941 */ /* 0x000fea0003800000 */
.L_x_3204:
        /* <DEDUP_REMOVED lines=12> */
.L_x_3206:
        /* <DEDUP_REMOVED lines=13> */
.L_x_3207:
        /* <DEDUP_REMOVED lines=13> */
.L_x_3208:
[----:B------:R-:W-:-:S13]  /*e100*/  @P0 ELECT P1, URZ, PT ;  /* 0x00000000003f082f */ /* 0x000fda0003820000 */
[----:B------:R-:W-:Y:S01]  /*e110*/  @P1 R2UR UR13, R16 ;  /* 0x00000000100d12ca */ /* 0x000fe200000e0000 */
[----:B------:R-:W-:Y:S01]  /*e120*/  UMOV UR12, UR36 ;  /* 0x00000024000c7c82 */ /* 0x000fe20008000000 */
[----:B------:R-:W-:-:S11]  /*e130*/  @P1 PLOP3.LUT P0, PT, P1, PT, PT, 0x8, 0x0 ;  /* 0x000000000000181c */ /* 0x000fd60000f0e170 */
[----:B------:R2:W-:Y:S01]  /*e140*/  UTMALDG.4D [UR8], [UR6], desc[UR14] ;  /* 0x00000e08060075b4 */ /* 0x0005e20008019000 */
[----:B------:R-:W-:Y:S01]  /*e150*/  PLOP3.LUT P1, PT, PT, PT, PT, 0x8, 0x0 ;  /* 0x000000000000781c */ /* 0x000fe20003f2e170 */
[----:B--2---:R-:W-:-:S12]  /*e160*/  @P0 BRA.U.ANY `(.L_x_3208) ;  /* 0xfffffffd00e40947 */ /* 0x004fd8000393ffff */
.L_x_3195:
[----:B------:R-:W-:Y:S05]  /*e170*/  BSYNC B0 ;  /* 0x0000000000007941 */ /* 0x000fea0003800000 */
.L_x_3194:
[----:B------:R-:W2:Y:S02]  /*e180*/  LDL R3, [R1+0x1c] ;  /* 0x00001c0001037983 */ /* 0x000ea40000100800 */
[----:B--2---:R-:W-:-:S13]  /*e190*/  ISETP.NE.AND P0, PT, R3, 0x3, PT ;  /* 0x000000030300780c */ /* 0x004fda0003f05270 */
[----:B------:R-:W-:Y:S05]  /*e1a0*/  @!P0 BRA `(.L_x_3209) ;  /* 0x0000000000048947 */ /* 0x000fea0003800000 */
[----:B------:R-:W-:Y:S01]  /*e1b0*/  BPT.TRAP 0x1 ;  /* 0x000000040000795c */ /* 0x000fe20000300000 */
.L_x_3209:
[----:B01----:R-:W2:Y:S01]  /*e1c0*/  LDL R5, [R1+0x18] ;  /* 0x0000180001057983 */ /* 0x003ea20000100800 */
[----:B------:R-:W-:Y:S02]  /*e1d0*/  LOP3.LUT R4, R0, 0x1, RZ, 0x3c, !PT ;  /* 0x0000000100047812 */ /* 0x000fe400078e3cff */
[----:B------:R-:W-:Y:S02]  /*e1e0*/  LEA R3, R8, UR40, 0x3 ;  /* 0x0000002808037c11 */ /* 0x000fe4000f8e18ff */
[----:B------:R-:W-:-:S04]  /*e1f0*/  SHF.L.U32 R4, R4, 0x1f, RZ ;  /* 0x0000001f04047819 */ /* 0x000fc800000006ff */
[----:B------:R-:W0:Y:S01]  /*e200*/  SYNCS.PHASECHK.TRANS64.TRYWAIT P0, [R3+URZ+0x33470], R4 ;  /* 0x03347004030075a7 */ /* 0x000e22000800017f */
[----:B--2---:R-:W-:Y:S01]  /*e210*/  ISETP.NE.AND P1, PT, R5, 0x3, PT ;  /* 0x000000030500780c */ /* 0x004fe20003f25270 */
[----:B0-----:R-:W-:-:S12]  /*e220*/  @!P0 BRA `(.L_x_3210) ;  /* 0x0000002400a88947 */ /* 0x001fd80003800000 */
.L_x_3253:
[----:B------:R-:W-:Y:S05]  /*e230*/  @!P1 BRA `(.L_x_3211) ;  /* 0x0000000000049947 */ /* 0x000fea0003800000 */
[----:B------:R-:W-:Y:S01]  /*e240*/  BPT.TRAP 0x1 ;  /* 0x000000040000795c */ /* 0x000fe20000300000 */
.L_x_3211:
[----:B0-----:R-:W-:Y:S01]  /*e250*/  SHF.L.U32 R4, R0, 0x1f, RZ ;  /* 0x0000001f00047819 */ /* 0x001fe200000006ff */
[----:B------:R-:W-:-:S03]  /*e260*/  IMAD R0, R8, 0x7800, RZ ;  /* 0x0000780008007824 */ /* 0x000fc600078e02ff */
[----:B------:R-:W0:Y:S02]  /*e270*/  SYNCS.PHASECHK.TRANS64.TRYWAIT P0, [R3+URZ+0x33460], R4 ;  /* 0x03346004030075a7 */ /* 0x000e24000800017f */
[----:B0-----:R-:W-:Y:S05]  /*e280*/  @!P0 BRA `(.L_x_3212) ;  /* 0x0000002400a48947 */ /* 0x001fea0003800000 */
.L_x_3254:
[C---:B------:R-:W-:Y:S01]  /*e290*/  LOP3.LUT R13, R0.reuse, R18, RZ, 0xfc, !PT ;  /* 0x00000012000d7212 */ /* 0x040fe200078efcff */
[----:B------:R-:W-:Y:S05]  /*e2a0*/  WARPSYNC.ALL ;  /* 0x0000000000007948 */ /* 0x000fea0003800000 */
[----:B0-----:R0:W1:Y:S01]  /*e2b0*/  LDSM.16.MT88.4 R4, [R13+UR40+0xf200] ;  /* 0x00f200280d04783b */ /* 0x0010620008004200 */
[----:B------:R-:W-:Y:S02]  /*e2c0*/  IMAD.U32 R19, RZ, RZ, UR40 ;  /* 0x00000028ff137e24 */ /* 0x000fe4000f8e00ff */
[----:B------:R-:W-:Y:S02]  /*e2d0*/  VIADD R15, R0, 0x2800 ;  /* 0x00002800000f7836 */ /* 0x000fe40000000000 */
[----:B------:R-:W-:-:S02]  /*e2e0*/  VIADD R19, R19, 0x200 ;  /* 0x0000020013137836 */ /* 0x000fc40000000000 */
[C---:B------:R-:W-:Y:S02]  /*e2f0*/  VIADD R14, R0.reuse, 0x5000 ;  /* 0x00005000000e7836 */ /* 0x040fe40000000000 */
[C---:B0-----:R-:W-:Y:S02]  /*e300*/  VIADD R13, R0.reuse, 0x800 ;  /* 0x00000800000d7836 */ /* 0x041fe40000000000 */
[C---:B------:R-:W-:Y:S02]  /*e310*/  VIADD R21, R0.reuse, 0x2000 ;  /* 0x0000200000157836 */ /* 0x040fe40000000000 */
[----:B------:R-:W-:Y:S01]  /*e320*/  VIADD R20, R0, 0x5800 ;  /* 0x0000580000147836 */ /* 0x000fe20000000000 */
[C-C-:B-1----:R-:W-:Y:S02]  /*e330*/  PRMT R8, R4.reuse, 0x6420, R5.reuse ;  /* 0x0000642004087816 */ /* 0x142fe40000000005 */
[----:B------:R-:W-:Y:S02]  /*e340*/  PRMT R9, R4, 0x7531, R5 ;  /* 0x0000753104097816 */ /* 0x000fe40000000005 */
[----:B------:R-:W-:-:S02]  /*e350*/  LOP3.LUT R4, R0, R17, RZ, 0xfc, !PT ;  /* 0x0000001100047212 */ /* 0x000fc400078efcff */
[C-C-:B------:R-:W-:Y:S02]  /*e360*/  PRMT R10, R6.reuse, 0x6420, R7.reuse ;  /* 0x00006420060a7816 */ /* 0x140fe40000000007 */
[----:B------:R-:W-:Y:S01]  /*e370*/  PRMT R11, R6, 0x7531, R7 ;  /* 0x00007531060b7816 */ /* 0x000fe20000000007 */
[----:B------:R-:W-:-:S05]  /*e380*/  IMAD.IADD R4, R19, 0x1, R4 ;  /* 0x0000000113047824 */ /* 0x000fca00078e0204 */
[----:B------:R0:W-:Y:S02]  /*e390*/  STSM.16.M88.4 [R4], R8 ;  /* 0x0000000804007844 */ /* 0x0001e40000000200 */
[C---:B0-----:R-:W-:Y:S02]  /*e3a0*/  LOP3.LUT R4, R15.reuse, R18, RZ, 0xfc, !PT ;  /* 0x000000120f047212 */ /* 0x041fe400078efcff */
[----:B------:R-:W-:-:S04]  /*e3b0*/  LOP3.LUT R15, R15, R17, RZ, 0xfc, !PT ;  /* 0x000000110f0f7212 */ /* 0x000fc800078efcff */
[----:B------:R-:W0:Y:S02]  /*e3c0*/  LDSM.16.MT88.4 R4, [R4+UR40+0xf200] ;  /* 0x00f200280404783b */ /* 0x000e240008004200 */
[C-C-:B0-----:R-:W-:Y:S02]  /*e3d0*/  PRMT R8, R4.reuse, 0x6420, R5.reuse ;  /* 0x0000642004087816 */ /* 0x141fe40000000005 */
[----:B------:R-:W-:Y:S02]  /*e3e0*/  PRMT R9, R4, 0x7531, R5 ;  /* 0x0000753104097816 */ /* 0x000fe40000000005 */
[----:B------:R-:W-:Y:S02]  /*e3f0*/  LOP3.LUT R4, R13, R17, RZ, 0xfc, !PT ;  /* 0x000000110d047212 */ /* 0x000fe400078efcff */
[C-C-:B------:R-:W-:Y:S02]  /*e400*/  PRMT R10, R6.reuse, 0x6420, R7.reuse ;  /* 0x00006420060a7816 */ /* 0x140fe40000000007 */
[----:B------:R-:W-:Y:S01]  /*e410*/  PRMT R11, R6, 0x7531, R7 ;  /* 0x00007531060b7816 */ /* 0x000fe20000000007 */
[----:B------:R-:W-:-:S05]  /*e420*/  IMAD.IADD R4, R19, 0x1, R4 ;  /* 0x0000000113047824 */ /* 0x000fca00078e0204 */
[----:B------:R0:W-:Y:S02]  /*e430*/  STSM.16.M88.4 [R4], R8 ;  /* 0x0000000804007844 */ /* 0x0001e40000000200 */
[----:B0-----:R-:W-:Y:S01]  /*e440*/  LOP3.LUT R4, R14, R18, RZ, 0xfc, !PT ;  /* 0x000000120e047212 */ /* 0x001fe200078efcff */
[----:B------:R-:W-:-:S05]  /*e450*/  VIADD R14, R0, 0x1000 ;  /* 0x00001000000e7836 */ /* 0x000fca0000000000 */
[----:B------:R-:W0:Y:S02]  /*e460*/  LDSM.16.MT88.4 R4, [R4+UR40+0xf200] ;  /* 0x00f200280404783b */ /* 0x000e240008004200 */
[C-C-:B0-----:R-:W-:Y:S02]  /*e470*/  PRMT R8, R4.reuse, 0x6420, R5.reuse ;  /* 0x0000642004087816 */ /* 0x141fe40000000005 */
[----:B------:R-:W-:Y:S02]  /*e480*/  PRMT R9, R4, 0x7531, R5 ;  /* 0x0000753104097816 */ /* 0x000fe40000000005 */
[----:B------:R-:W-:Y:S02]  /*e490*/  LOP3.LUT R4, R14, R17, RZ, 0xfc, !PT ;  /* 0x000000110e047212 */ /* 0x000fe400078efcff */
[C-C-:B------:R-:W-:Y:S02]  /*e4a0*/  PRMT R10, R6.reuse, 0x6420, R7.reuse ;  /* 0x00006420060a7816 */ /* 0x140fe40000000007 */
[----:B------:R-:W-:Y:S01]  /*e4b0*/  PRMT R11, R6, 0x7531, R7 ;  /* 0x00007531060b7816 */ /* 0x000fe20000000007 */
[----:B------:R-:W-:-:S02]  /*e4c0*/  IMAD.IADD R4, R19, 0x1, R4 ;  /* 0x0000000113047824 */ /* 0x000fc400078e0204 */
[----:B------:R-:W-:-:S03]  /*e4d0*/  VIADD R19, R0, 0x1800 ;  /* 0x0000180000137836 */ /* 0x000fc60000000000 */
[----:B------:R0:W-:Y:S02]  /*e4e0*/  STSM.16.M88.4 [R4], R8 ;  /* 0x0000000804007844 */ /* 0x0001e40000000200 */
[----:B0-----:R-:W-:Y:S01]  /*e4f0*/  LOP3.LUT R4, R13, R18, RZ, 0xfc, !PT ;  /* 0x000000120d047212 */ /* 0x001fe200078efcff */
[----:B------:R-:W-:-:S04]  /*e500*/  IMAD.U32 R13, RZ, RZ, UR40 ;  /* 0x00000028ff0d7e24 */ /* 0x000fc8000f8e00ff */
[----:B------:R-:W-:Y:S01]  /*e510*/  VIADD R13, R13, 0x200 ;  /* 0x000002000d0d7836 */ /* 0x000fe20000000000 */
        /* <DEDUP_REMOVED lines=9> */
[C---:B0-----:R-:W-:Y:S02]  /*e5b0*/  LOP3.LUT R4, R13.reuse, R18, RZ, 0xfc, !PT ;  /* 0x000000120d047212 */ /* 0x041fe400078efcff */
[----:B------:R-:W-:-:S04]  /*e5c0*/  LOP3.LUT R13, R13, R17, RZ, 0xfc, !PT ;  /* 0x000000110d0d7212 */ /* 0x000fc800078efcff */
[----:B------:R-:W0:Y:S02]  /*e5d0*/  LDSM.16.MT88.4 R4, [R4+UR40+0xf200] ;  /* 0x00f200280404783b */ /* 0x000e240008004200 */
[C-C-:B0-----:R-:W-:Y:S02]  /*e5e0*/  PRMT R8, R4.reuse, 0x6420, R5.reuse ;  /* 0x0000642004087816 */ /* 0x141fe40000000005 */
[----:B------:R-:W-:Y:S01]  /*e5f0*/  PRMT R9, R4, 0x7531, R5 ;  /* 0x0000753104097816 */ /* 0x000fe20000000005 */
[----:B------:R-:W-:Y:S01]  /*e600*/  IMAD.U32 R5, RZ, RZ, UR40 ;  /* 0x00000028ff057e24 */ /* 0x000fe2000f8e00ff */
[----:B------:R-:W-:Y:S02]  /*e610*/  LOP3.LUT R4, R21, R17, RZ, 0xfc, !PT ;  /* 0x0000001115047212 */ /* 0x000fe400078efcff */
[C-C-:B------:R-:W-:Y:S01]  /*e620*/  PRMT R10, R6.reuse, 0x6420, R7.reuse ;  /* 0x00006420060a7816 */ /* 0x140fe20000000007 */
[----:B------:R-:W-:Y:S01]  /*e630*/  VIADD R5, R5, 0x200 ;  /* 0x0000020005057836 */ /* 0x000fe20000000000 */
[----:B------:R-:W-:-:S03]  /*e640*/  PRMT R11, R6, 0x7531, R7 ;  /* 0x00007531060b7816 */ /* 0x000fc60000000007 */
[----:B------:R-:W-:-:S05]  /*e650*/  IMAD.IADD R4, R5, 0x1, R4 ;  /* 0x0000000105047824 */ /* 0x000fca00078e0204 */
[----:B------:R0:W-:Y:S02]  /*e660*/  STSM.16.M88.4 [R4], R8 ;  /* 0x0000000804007844 */ /* 0x0001e40000000200 */
[C---:B0-----:R-:W-:Y:S02]  /*e670*/  LOP3.LUT R4, R20.reuse, R18, RZ, 0xfc, !PT ;  /* 0x0000001214047212 */ /* 0x041fe400078efcff */
[----:B------:R-:W-:-:S04]  /*e680*/  LOP3.LUT R20, R20, R17, RZ, 0xfc, !PT ;  /* 0x0000001114147212 */ /* 0x000fc800078efcff */
[----:B------:R-:W0:Y:S02]  /*e690*/  LDSM.16.MT88.4 R4, [R4+UR40+0xf200] ;  /* 0x00f200280404783b */ /* 0x000e240008004200 */
[C-C-:B0-----:R-:W-:Y:S02]  /*e6a0*/  PRMT R8, R4.reuse, 0x6420, R5.reuse ;  /* 0x0000642004087816 */ /* 0x141fe40000000005 */
[----:B------:R-:W-:Y:S01]  /*e6b0*/  PRMT R9, R4, 0x7531, R5 ;  /* 0x0000753104097816 */ /* 0x000fe20000000005 */
[----:B------:R-:W-:Y:S01]  /*e6c0*/  IMAD.U32 R5, RZ, RZ, UR40 ;  /* 0x00000028ff057e24 */ /* 0x000fe2000f8e00ff */
[C-C-:B------:R-:W-:Y:S02]  /*e6d0*/  PRMT R10, R6.reuse, 0x6420, R7.reuse ;  /* 0x00006420060a7816 */ /* 0x140fe40000000007 */
[----:B------:R-:W-:Y:S01]  /*e6e0*/  PRMT R11, R6, 0x7531, R7 ;  /* 0x00007531060b7816 */ /* 0x000fe20000000007 */
[----:B------:R-:W-:Y:S01]  /*e6f0*/  VIADD R5, R5, 0x200 ;  /* 0x0000020005057836 */ /* 0x000fe20000000000 */
[----:B------:R-:W-:Y:S01]  /*e700*/  LOP3.LUT R4, R14, R18, RZ, 0xfc, !PT ;  /* 0x000000120e047212 */ /* 0x000fe200078efcff */
[----:B------:R-:W-:-:S02]  /*e710*/  IMAD.U32 R14, RZ, RZ, UR40 ;  /* 0x00000028ff0e7e24 */ /* 0x000fc4000f8e00ff */
[----:B------:R-:W-:Y:S02]  /*e720*/  IMAD.IADD R15, R5, 0x1, R15 ;  /* 0x00000001050f7824 */ /* 0x000fe400078e020f */
[----:B------:R-:W-:-:S03]  /*e730*/  VIADD R14, R14, 0x200 ;  /* 0x000002000e0e7836 */ /* 0x000fc60000000000 */
[----:B------:R0:W-:Y:S01]  /*e740*/  STSM.16.M88.4 [R15], R8 ;  /* 0x000000080f007844 */ /* 0x0001e20000000200 */
[----:B------:R-:W-:-:S03]  /*e750*/  IMAD.IADD R13, R14, 0x1, R13 ;  /* 0x000000010e0d7824 */ /* 0x000fc600078e020d */
[----:B------:R-:W1:Y:S01]  /*e760*/  LDSM.16.MT88.4 R4, [R4+UR40+0xf200] ;  /* 0x00f200280404783b */ /* 0x000e620008004200 */
[----:B0-----:R-:W-:Y:S01]  /*e770*/  VIADD R15, R0, 0x6000 ;  /* 0x00006000000f7836 */ /* 0x001fe20000000000 */
[C-C-:B-1----:R-:W-:Y:S02]  /*e780*/  PRMT R8, R4.reuse, 0x6420, R5.reuse ;  /* 0x0000642004087816 */ /* 0x142fe40000000005 */
[----:B------:R-:W-:Y:S02]  /*e790*/  PRMT R9, R4, 0x7531, R5 ;  /* 0x0000753104097816 */ /* 0x000fe40000000005 */
[C-C-:B------:R-:W-:Y:S02]  /*e7a0*/  PRMT R10, R6.reuse, 0x6420, R7.reuse ;  /* 0x00006420060a7816 */ /* 0x140fe40000000007 */
[----:B------:R-:W-:-:S05]  /*e7b0*/  PRMT R11, R6, 0x7531, R7 ;  /* 0x00007531060b7816 */ /* 0x000fca0000000007 */
[----:B------:R0:W-:Y:S02]  /*e7c0*/  STSM.16.M88.4 [R13], R8 ;  /* 0x000000080d007844 */ /* 0x0001e40000000200 */
[C---:B0-----:R-:W-:Y:S02]  /*e7d0*/  VIADD R10, R0.reuse, 0x3800 ;  /* 0x00003800000a7836 */ /* 0x041fe40000000000 */
[----:B------:R-:W-:-:S03]  /*e7e0*/  VIADD R13, R0, 0x4000 ;  /* 0x00004000000d7836 */ /* 0x000fc60000000000 */
[----:B------:R-:W-:-:S06]  /*e7f0*/  LOP3.LUT R4, R10, R18, RZ, 0xfc, !PT ;  /* 0x000000120a047212 */ /* 0x000fcc00078efcff */
        /* <DEDUP_REMOVED lines=22> */
[----:B------:R-:W0:Y:S03]  /*e960*/  LDSM.16.MT88.4 R4, [R4+UR40+0xf200] ;  /* 0x00f200280404783b */ /* 0x000e260008004200 */
[C---:B------:R-:W-:Y:S02]  /*e970*/  IMAD.IADD R20, R19.reuse, 0x1, R20 ;  /* 0x0000000113147824 */ /* 0x040fe400078e0214 */
[----:B------:R-:W-:Y:S01]  /*e980*/  IMAD.IADD R15, R19, 0x1, R15 ;  /* 0x00000001130f7824 */ /* 0x000fe200078e020f */
[C-C-:B0-----:R-:W-:Y:S02]  /*e990*/  PRMT R8, R4.reuse, 0x6420, R5.reuse ;  /* 0x0000642004087816 */ /* 0x141fe40000000005 */
[----:B------:R-:W-:Y:S02]  /*e9a0*/  PRMT R9, R4, 0x7531, R5 ;  /* 0x0000753104097816 */ /* 0x000fe40000000005 */
[----:B------:R-:W-:-:S02]  /*e9b0*/  LOP3.LUT R4, R14, R17, RZ, 0xfc, !PT ;  /* 0x000000110e047212 */ /* 0x000fc400078efcff */
[C-C-:B------:R-:W-:Y:S02]  /*e9c0*/  PRMT R10, R6.reuse, 0x6420, R7.reuse ;  /* 0x00006420060a7816 */ /* 0x140fe40000000007 */
[----:B------:R-:W-:Y:S01]  /*e9d0*/  PRMT R11, R6, 0x7531, R7 ;  /* 0x00007531060b7816 */ /* 0x000fe20000000007 */
[----:B------:R-:W-:-:S05]  /*e9e0*/  IMAD.IADD R4, R19, 0x1, R4 ;  /* 0x0000000113047824 */ /* 0x000fca00078e0204 */
[----:B------:R0:W-:Y:S02]  /*e9f0*/  STSM.16.M88.4 [R4], R8 ;  /* 0x0000000804007844 */ /* 0x0001e40000000200 */
[----:B0-----:R-:W-:Y:S01]  /*ea00*/  LOP3.LUT R4, R13, R18, RZ, 0xfc, !PT ;  /* 0x000000120d047212 */ /* 0x001fe200078efcff */
[C---:B------:R-:W-:Y:S02]  /*ea10*/  VIADD R11, R0.reuse, 0x5000 ;  /* 0x00005000000b7836 */ /* 0x040fe40000000000 */
[C---:B------:R-:W-:Y:S02]  /*ea20*/  VIADD R13, R0.reuse, 0x6800 ;  /* 0x00006800000d7836 */ /* 0x040fe40000000000 */
[----:B------:R-:W-:Y:S01]  /*ea30*/  VIADD R0, R0, 0x7000 ;  /* 0x0000700000007836 */ /* 0x000fe20000000000 */
[----:B------:R-:W0:Y:S02]  /*ea40*/  LDSM.16.MT88.4 R4, [R4+UR40+0xf200] ;  /* 0x00f200280404783b */ /* 0x000e240008004200 */
[----:B0-----:R-:W-:-:S02]  /*ea50*/  PRMT R8, R4, 0x6420, R5 ;  /* 0x0000642004087816 */ /* 0x001fc40000000005 */
        /* <DEDUP_REMOVED lines=8> */
[----:B------:R-:W0:Y:S01]  /*eae0*/  LDSM.16.MT88.4 R4, [R4+UR40+0xf200] ;  /* 0x00f200280404783b */ /* 0x000e220008004200 */
[----:B------:R-:W-:Y:S01]  /*eaf0*/  IMAD.IADD R13, R19, 0x1, R13 ;  /* 0x00000001130d7824 */ /* 0x000fe200078e020d */
[C-C-:B0-----:R-:W-:Y:S02]  /*eb00*/  PRMT R8, R4.reuse, 0x6420, R5.reuse ;  /* 0x0000642004087816 */ /* 0x141fe40000000005 */
[----:B------:R-:W-:Y:S02]  /*eb10*/  PRMT R9, R4, 0x7531, R5 ;  /* 0x0000753104097816 */ /* 0x000fe40000000005 */
[C-C-:B------:R-:W-:Y:S02]  /*eb20*/  PRMT R10, R6.reuse, 0x6420, R7.reuse ;  /* 0x00006420060a7816 */ /* 0x140fe40000000007 */
[----:B------:R-:W-:Y:S02]  /*eb30*/  PRMT R11, R6, 0x7531, R7 ;  /* 0x00007531060b7816 */ /* 0x000fe40000000007 */
[----:B------:R-:W-:-:S03]  /*eb40*/  LOP3.LUT R4, R21, R18, RZ, 0xfc, !PT ;  /* 0x0000001215047212 */ /* 0x000fc600078efcff */
[----:B------:R-:W-:Y:S04]  /*eb50*/  STSM.16.M88.4 [R20], R8 ;  /* 0x0000000814007844 */ /* 0x000fe80000000200 */
[----:B------:R-:W0:Y:S02]  /*eb60*/  LDSM.16.MT88.4 R4, [R4+UR40+0xf200] ;  /* 0x00f200280404783b */ /* 0x000e240008004200 */
[C-C-:B0-----:R-:W-:Y:S02]  /*eb70*/  PRMT R8, R4.reuse, 0x6420, R5.reuse ;  /* 0x0000642004087816 */ /* 0x141fe40000000005 */
[----:B------:R-:W-:Y:S02]  /*eb80*/  PRMT R9, R4, 0x7531, R5 ;  /* 0x0000753104097816 */ /* 0x000fe40000000005 */
[----:B------:R-:W-:-:S02]  /*eb90*/  PRMT R10, R6, 0x6420, R7 ;  /* 0x00006420060a7816 */ /* 0x000fc40000000007 */
        /* <DEDUP_REMOVED lines=8> */
[C---:B------:R-:W-:Y:S02]  /*ec20*/  LOP3.LUT R5, R0.reuse, R18, RZ, 0xfc, !PT ;  /* 0x0000001200057212 */ /* 0x040fe400078efcff */
[----:B------:R-:W-:Y:S01]  /*ec30*/  LOP3.LUT R0, R0, R17, RZ, 0xfc, !PT ;  /* 0x0000001100007212 */ /* 0x000fe200078efcff */
[----:B------:R-:W-:Y:S04]  /*ec40*/  STSM.16.M88.4 [R13], R8 ;  /* 0x000000080d007844 */ /* 0x000fe80000000200 */
[----:B------:R-:W0:Y:S01]  /*ec50*/  LDSM.16.MT88.4 R4, [R5+UR40+0xf200] ;  /* 0x00f200280504783b */ /* 0x000e220008004200 */
[----:B------:R-:W-:Y:S01]  /*ec60*/  IMAD.IADD R0, R19, 0x1, R0 ;  /* 0x0000000113007824 */ /* 0x000fe200078e0200 */
[----:B0-----:R-:W-:-:S02]  /*ec70*/  PRMT R8, R4, 0x6420, R5 ;  /* 0x0000642004087816 */ /* 0x001fc40000000005 */
[----:B------:R-:W-:Y:S02]  /*ec80*/  PRMT R9, R4, 0x7531, R5 ;  /* 0x0000753104097816 */ /* 0x000fe40000000005 */
[C-C-:B------:R-:W-:Y:S02]  /*ec90*/  PRMT R10, R6.reuse, 0x6420, R7.reuse ;  /* 0x00006420060a7816 */ /* 0x140fe40000000007 */
[----:B------:R-:W-:-:S05]  /*eca0*/  PRMT R11, R6, 0x7531, R7 ;  /* 0x00007531060b7816 */ /* 0x000fca0000000007 */
[----:B------:R0:W-:Y:S01]  /*ecb0*/  STSM.16.M88.4 [R0], R8 ;  /* 0x0000000800007844 */ /* 0x0001e20000000200 */
        /* <DEDUP_REMOVED lines=8> */
.L_x_3213:
[----:B0-----:R-:W0:Y:S01]  /*ed40*/  S2R R0, SR_TID.X ;  /* 0x0000000000007919 */ /* 0x001e220000002100 */
[----:B-1----:R1:W-:Y:S01]  /*ed50*/  SYNCS.ARRIVE.TRANS64.A1T0 RZ, [R3+URZ+0x33450], RZ ;  /* 0x033450ff03ff79a7 */ /* 0x0023e2000810003f */
[----:B0-----:R-:W-:Y:S02]  /*ed60*/  LOP3.LUT R4, R0, 0x7f, RZ, 0xc0, !PT ;  /* 0x0000007f00047812 */ /* 0x001fe400078ec0ff */
[----:B------:R-:W2:Y:S01]  /*ed70*/  LDL R0, [R1+0xc] ;  /* 0x00000c0001007983 */ /* 0x000ea20000100800 */
[----:B------:R-:W-:Y:S01]  /*ed80*/  IMAD.MOV.U32 R8, RZ, RZ, R12 ;  /* 0x000000ffff087224 */ /* 0x000fe200078e000c */
[----:B------:R-:W-:Y:S01]  /*ed90*/  BAR.SYNC.DEFER_BLOCKING 0x2, 0x80 ;  /* 0x0082000000007b1d */ /* 0x000fe20000010000 */
[----:B------:R-:W-:-:S13]  /*eda0*/  ISETP.NE.AND P0, PT, R4, RZ, PT ;  /* 0x000000ff0400720c */ /* 0x000fda0003f05270 */
[----:B-1----:R-:W-:-:S05]  /*edb0*/  @!P0 VIADD R3, R3, 0x33480 ;  /* 0x0003348003038836 */ /* 0x002fca0000000000 */
[----:B------:R-:W-:-:S04]  /*edc0*/  @!P0 PRMT R3, RZ, 0x654, R3 ;  /* 0x00000654ff038816 */ /* 0x000fc80000000003 */
[----:B------:R3:W-:Y:S01]  /*edd0*/  @!P0 SYNCS.ARRIVE.TRANS64.RED.A1T0 RZ, [R3+URZ], RZ ;  /* 0x000000ff03ff89a7 */ /* 0x0007e2000810043f */
[C---:B--2---:R-:W-:Y:S01]  /*ede0*/  ISETP.GT.AND P0, PT, R2.reuse, R0, PT ;  /* 0x000000000200720c */ /* 0x044fe20003f04270 */
[----:B------:R-:W-:Y:S01]  /*edf0*/  VIADD R2, R2, 0xffffffff ;  /* 0xffffffff02027836 */ /* 0x000fe20000000000 */
[----:B------:R3:W5:Y:S11]  /*ee00*/  LDL R0, [R1] ;  /* 0x0000000001007983 */ /* 0x0007760000100800 */
[----:B---3--:R-:W-:Y:S05]  /*ee10*/  @P0 BRA `(.L_x_3214) ;  /* 0xffffffe800500947 */ /* 0x008fea000383ffff */
[----:B------:R-:W-:Y:S05]  /*ee20*/  BRA `(.L_x_3215) ;  /* 0x0000000000047947 */ /* 0x000fea0003800000 */
.L_x_3193:
[----:B------:R-:W-:-:S07]  /*ee30*/  IMAD.MOV.U32 R12, RZ, RZ, RZ ;  /* 0x000000ffff0c7224 */ /* 0x000fce00078e00ff */
.L_x_3215:
[----:B------:R-:W1:Y:S02]  /*ee40*/  LDL R2, [R1+0x14] ;  /* 0x0000140001027983 */ /* 0x000e640000100800 */
[----:B-1---5:R-:W-:-:S04]  /*ee50*/  LOP3.LUT R0, R2, 0x1, RZ, 0xfc, !PT ;  /* 0x0000000102007812 */ /* 0x022fc800078efcff */
[----:B------:R-:W-:-:S13]  /*ee60*/  ISETP.NE.AND P0, PT, R0, 0x3, PT ;  /* 0x000000030000780c */ /* 0x000fda0003f05270 */
[----:B------:R-:W-:Y:S05]  /*ee70*/  @!P0 BRA `(.L_x_3216) ;  /* 0x0000000000048947 */ /* 0x000fea0003800000 */
[----:B------:R-:W-:Y:S01]  /*ee80*/  BPT.TRAP 0x1 ;  /* 0x000000040000795c */ /* 0x000fe20000300000 */
.L_x_3216:
[----:B------:R-:W2:Y:S01]  /*ee90*/  LDL R0, [R1] ;  /* 0x0000000001007983 */ /* 0x000ea20000100800 */
[----:B------:R-:W-:Y:S01]  /*eea0*/  LOP3.LUT R2, R2, 0x2, RZ, 0xfc, !PT ;  /* 0x0000000202027812 */ /* 0x000fe200078efcff */
[----:B------:R-:W-:Y:S03]  /*eeb0*/  BSSY B0, `(.L_x_3217) ;  /* 0x0000007000007945 */ /* 0x000fe60003800000 */
[----:B------:R-:W-:Y:S02]  /*eec0*/  ISETP.NE.AND P1, PT, R2, 0x3, PT ;  /* 0x000000030200780c */ /* 0x000fe40003f25270 */
[----:B--2---:R-:W-:Y:S02]  /*eed0*/  LOP3.LUT R3, R0, 0x1, RZ, 0x3c, !PT ;  /* 0x0000000100037812 */ /* 0x004fe400078e3cff */
[----:B------:R-:W-:Y:S02]  /*eee0*/  LEA R0, R12, UR40, 0x3 ;  /* 0x000000280c007c11 */ /* 0x000fe4000f8e18ff */
[----:B------:R-:W-:-:S04]  /*eef0*/  SHF.L.U32 R3, R3, 0x1f, RZ ;  /* 0x0000001f03037819 */ /* 0x000fc800000006ff */
[----:B------:R-:W1:Y:S02]  /*ef00*/  SYNCS.PHASECHK.TRANS64.TRYWAIT P0, [R0+URZ+0x33470], R3 ;  /* 0x03347003000075a7 */ /* 0x000e64000800017f */
[----:B-1----:R-:W-:Y:S05]  /*ef10*/  @!P0 BRA `(.L_x_3218) ;  /* 0x0000001800948947 */ /* 0x002fea0003800000 */
.L_x_3255:
[----:B------:R-:W-:Y:S05]  /*ef20*/  BSYNC B0 ;  /* 0x0000000000007941 */ /* 0x000fea0003800000 */
.L_x_3217:
[----:B------:R-:W-:Y:S05]  /*ef30*/  @!P1 BRA `(.L_x_3219) ;  /* 0x0000000000049947 */ /* 0x000fea0003800000 */
[----:B------:R-:W-:Y:S01]  /*ef40*/  BPT.TRAP 0x1 ;  /* 0x000000040000795c */ /* 0x000fe20000300000 */
.L_x_3219:
[----:B------:R-:W1:Y:S02]  /*ef50*/  LDL R2, [R1] ;  /* 0x0000000001027983 */ /* 0x000e640000100800 */
[----:B-1----:R-:W-:-:S04]  /*ef60*/  SHF.L.U32 R3, R2, 0x1f, RZ ;  /* 0x0000001f02037819 */ /* 0x002fc800000006ff */
[----:B------:R-:W1:Y:S02]  /*ef70*/  SYNCS.PHASECHK.TRANS64.TRYWAIT P0, [R0+URZ+0x33460], R3 ;  /* 0x03346003000075a7 */ /* 0x000e64000800017f */
[----:B-1----:R-:W-:Y:S05]  /*ef80*/  @!P0 BRA `(.L_x_3220) ;  /* 0x00000018008c8947 */ /* 0x002fea0003800000 */
.L_x_3256:
[----:B------:R-:W-:Y:S01]  /*ef90*/  IMAD R2, R12, 0x7800, RZ ;  /* 0x000078000c027824 */ /* 0x000fe200078e02ff */
[----:B------:R-:W-:Y:S05]  /*efa0*/  WARPSYNC.ALL ;  /* 0x0000000000007948 */ /* 0x000fea0003800000 */
[C---:B-1----:R-:W-:Y:S01]  /*efb0*/  LOP3.LUT R3, R2.reuse, R18, RZ, 0xfc, !PT ;  /* 0x0000001202037212 */ /* 0x042fe200078efcff */
[----:B------:R-:W-:Y:S02]  /*efc0*/  IMAD.U32 R19, RZ, RZ, UR40 ;  /* 0x00000028ff137e24 */ /* 0x000fe4000f8e00ff */
[----:B------:R-:W-:Y:S02]  /*efd0*/  VIADD R14, R2, 0x2800 ;  /* 0x00002800020e7836 */ /* 0x000fe40000000000 */
[----:B0-----:R0:W1:Y:S01]  /*efe0*/  LDSM.16.MT88.4 R4, [R3+UR40+0xf200] ;  /* 0x00f200280304783b */ /* 0x0010620008004200 */
[----:B------:R-:W-:-:S02]  /*eff0*/  VIADD R19, R19, 0x200 ;  /* 0x0000020013137836 */ /* 0x000fc40000000000 */
[C---:B------:R-:W-:Y:S02]  /*f000*/  VIADD R21, R2.reuse, 0x5000 ;  /* 0x0000500002157836 */ /* 0x040fe40000000000 */
[C---:B------:R-:W-:Y:S02]  /*f010*/  VIADD R20, R2.reuse, 0x2000 ;  /* 0x0000200002147836 */ /* 0x040fe40000000000 */
[----:B0-----:R-:W-:Y:S01]  /*f020*/  VIADD R3, R2, 0x800 ;  /* 0x0000080002037836 */ /* 0x001fe20000000000 */
[C---:B------:R-:W-:Y:S02]  /*f030*/  LOP3.LUT R16, R21.reuse, R18, RZ, 0xfc, !PT ;  /* 0x0000001215107212 */ /* 0x040fe400078efcff */
[----:B------:R-:W-:Y:S02]  /*f040*/  LOP3.LUT R21, R21, R17, RZ, 0xfc, !PT ;  /* 0x0000001115157212 */ /* 0x000fe400078efcff */
[C-C-:B-1----:R-:W-:Y:S02]  /*f050*/  PRMT R8, R4.reuse, 0x6420, R5.reuse ;  /* 0x0000642004087816 */ /* 0x142fe40000000005 */
[----:B------:R-:W-:-:S02]  /*f060*/  PRMT R9, R4, 0x7531, R5 ;  /* 0x0000753104097816 */ /* 0x000fc40000000005 */
[-C--:B------:R-:W-:Y:S02]  /*f070*/  LOP3.LUT R4, R2, R17.reuse, RZ, 0xfc, !PT ;  /* 0x0000001102047212 */ /* 0x080fe400078efcff */
[C-C-:B------:R-:W-:Y:S02]  /*f080*/  PRMT R10, R6.reuse, 0x6420, R7.reuse ;  /* 0x00006420060a7816 */ /* 0x140fe40000000007 */
[----:B------:R-:W-:Y:S01]  /*f090*/  PRMT R11, R6, 0x7531, R7 ;  /* 0x00007531060b7816 */ /* 0x000fe20000000007 */
[----:B------:R-:W-:Y:S01]  /*f0a0*/  IMAD.IADD R13, R19, 0x1, R4 ;  /* 0x00000001130d7824 */ /* 0x000fe200078e0204 */
[C---:B------:R-:W-:Y:S02]  /*f0b0*/  LOP3.LUT R4, R14.reuse, R18, RZ, 0xfc, !PT ;  /* 0x000000120e047212 */ /* 0x040fe400078efcff */
[----:B------:R-:W-:Y:S02]  /*f0c0*/  LOP3.LUT R14, R14, R17, RZ, 0xfc, !PT ;  /* 0x000000110e0e7212 */ /* 0x000fe400078efcff */
[----:B------:R0:W-:Y:S04]  /*f0d0*/  STSM.16.M88.4 [R13], R8 ;  /* 0x000000080d007844 */ /* 0x0001e80000000200 */
[----:B------:R-:W1:Y:S01]  /*f0e0*/  LDSM.16.MT88.4 R4, [R4+UR40+0xf200] ;  /* 0x00f200280404783b */ /* 0x000e620008004200 */
[----:B0-----:R-:W-:Y:S01]  /*f0f0*/  VIADD R13, R2, 0x1000 ;  /* 0x00001000020d7836 */ /* 0x001fe20000000000 */
[----:B-1----:R-:W-:-:S02]  /*f100*/  PRMT R8, R4, 0x6420, R5 ;  /* 0x0000642004087816 */ /* 0x002fc40000000005 */
[----:B------:R-:W-:Y:S02]  /*f110*/  PRMT R9, R4, 0x7531, R5 ;  /* 0x0000753104097816 */ /* 0x000fe40000000005 */
[----:B------:R-:W-:Y:S02]  /*f120*/  LOP3.LUT R5, R3, R17, RZ, 0xfc, !PT ;  /* 0x0000001103057212 */ /* 0x000fe400078efcff */
[C-C-:B------:R-:W-:Y:S02]  /*f130*/  PRMT R10, R6.reuse, 0x6420, R7.reuse ;  /* 0x00006420060a7816 */ /* 0x140fe40000000007 */
[----:B------:R-:W-:Y:S01]  /*f140*/  PRMT R11, R6, 0x7531, R7 ;  /* 0x00007531060b7816 */ /* 0x000fe20000000007 */
[----:B------:R-:W-:-:S05]  /*f150*/  IMAD.IADD R15, R19, 0x1, R5 ;  /* 0x00000001130f7824 */ /* 0x000fca00078e0205 */
[----:B------:R0:W-:Y:S04]  /*f160*/  STSM.16.M88.4 [R15], R8 ;  /* 0x000000080f007844 */ /* 0x0001e80000000200 */
[----:B------:R-:W1:Y:S01]  /*f170*/  LDSM.16.MT88.4 R4, [R16+UR40+0xf200] ;  /* 0x00f200281004783b */ /* 0x000e620008004200 */
[----:B0-----:R-:W-:Y:S01]  /*f180*/  VIADD R15, R2, 0x1800 ;  /* 0x00001800020f7836 */ /* 0x001fe20000000000 */
[C-C-:B-1----:R-:W-:Y:S02]  /*f190*/  PRMT R8, R4.reuse, 0x6420, R5.reuse ;  /* 0x0000642004087816 */ /* 0x142fe40000000005 */
[----:B------:R-:W-:Y:S02]  /*f1a0*/  PRMT R9, R4, 0x7531, R5 ;  /* 0x0000753104097816 */ /* 0x000fe40000000005 */
[----:B------:R-:W-:-:S02]  /*f1b0*/  LOP3.LUT R4, R13, R17, RZ, 0xfc, !PT ;  /* 0x000000110d047212 */ /* 0x000fc400078efcff */
[C-C-:B------:R-:W-:Y:S02]  /*f1c0*/  PRMT R10, R6.reuse, 0x6420, R7.reuse ;  /* 0x00006420060a7816 */ /* 0x140fe40000000007 */
[----:B------:R-:W-:Y:S01]  /*f1d0*/  PRMT R11, R6, 0x7531, R7 ;  /* 0x00007531060b7816 */ /* 0x000fe20000000007 */
[----:B------:R-:W-:Y:S01]  /*f1e0*/  IMAD.IADD R19, R19, 0x1, R4 ;  /* 0x0000000113137824 */ /* 0x000fe200078e0204 */
[-C--:B------:R-:W-:Y:S02]  /*f1f0*/  LOP3.LUT R4, R3, R18.reuse, RZ, 0xfc, !PT ;  /* 0x0000001203047212 */ /* 0x080fe400078efcff */
[----:B------:R-:W-:Y:S02]  /*f200*/  LOP3.LUT R3, R15, R17, RZ, 0xfc, !PT ;  /* 0x000000110f037212 */ /* 0x000fe400078efcff */
[----:B------:R0:W-:Y:S01]  /*f210*/  STSM.16.M88.4 [R19], R8 ;  /* 0x0000000813007844 */ /* 0x0001e20000000200 */
[-C--:B------:R-:W-:Y:S02]  /*f220*/  LOP3.LUT R13, R13, R18.reuse, RZ, 0xfc, !PT ;  /* 0x000000120d0d7212 */ /* 0x080fe400078efcff */
[----:B------:R-:W-:Y:S01]  /*f230*/  LOP3.LUT R15, R15, R18, RZ, 0xfc, !PT ;  /* 0x000000120f0f7212 */ /* 0x000fe200078efcff */
[----:B------:R-:W1:Y:S01]  /*f240*/  LDSM.16.MT88.4 R4, [R4+UR40+0xf200] ;  /* 0x00f200280404783b */ /* 0x000e620008004200 */
[----:B0-----:R-:W-:-:S04]  /*f250*/  IMAD.U32 R19, RZ, RZ, UR40 ;  /* 0x00000028ff137e24 */ /* 0x001fc8000f8e00ff */
[----:B------:R-:W-:-:S04]  /*f260*/  VIADD R19, R19, 0x200 ;  /* 0x0000020013137836 */ /* 0x000fc80000000000 */
[----:B------:R-:W-:Y:S02]  /*f270*/  IMAD.IADD R16, R19, 0x1, R3 ;  /* 0x0000000113107824 */ /* 0x000fe400078e0203 */
[----:B------:R-:W-:Y:S01]  /*f280*/  VIADD R3, R2, 0x3000 ;  /* 0x0000300002037836 */ /* 0x000fe20000000000 */
[C-C-:B-1----:R-:W-:Y:S02]  /*f290*/  PRMT R8, R4.reuse, 0x6420, R5.reuse ;  /* 0x0000642004087816 */ /* 0x142fe40000000005 */
[----:B------:R-:W-:Y:S02]  /*f2a0*/  PRMT R9, R4, 0x7531, R5 ;  /* 0x0000753104097816 */ /* 0x000fe40000000005 */
[C-C-:B------:R-:W-:Y:S02]  /*f2b0*/  PRMT R10, R6.reuse, 0x6420, R7.reuse ;  /* 0x00006420060a7816 */ /* 0x140fe40000000007 */
[----:B------:R-:W-:Y:S02]  /*f2c0*/  PRMT R11, R6, 0x7531, R7 ;  /* 0x00007531060b7816 */ /* 0x000fe40000000007 */
[----:B------:R-:W-:-:S02]  /*f2d0*/  LOP3.LUT R5, R3, R18, RZ, 0xfc, !PT ;  /* 0x0000001203057212 */ /* 0x000fc400078efcff */
[-C--:B------:R-:W-:Y:S01]  /*f2e0*/  LOP3.LUT R3, R3, R17.reuse, RZ, 0xfc, !PT ;  /* 0x0000001103037212 */ /* 0x080fe200078efcff */
[----:B------:R-:W-:Y:S04]  /*f2f0*/  STSM.16.M88.4 [R16], R8 ;  /* 0x0000000810007844 */ /* 0x000fe80000000200 */
[----:B------:R-:W0:Y:S02]  /*f300*/  LDSM.16.MT88.4 R4, [R5+UR40+0xf200] ;  /* 0x00f200280504783b */ /* 0x000e240008004200 */
[C-C-:B0-----:R-:W-:Y:S02]  /*f310*/  PRMT R8, R4.reuse, 0x6420, R5.reuse ;  /* 0x0000642004087816 */ /* 0x141fe40000000005 */
[----:B------:R-:W-:Y:S02]  /*f320*/  PRMT R9, R4, 0x7531, R5 ;  /* 0x0000753104097816 */ /* 0x000fe40000000005 */
[----:B------:R-:W-:-:S02]  /*f330*/  LOP3.LUT R4, R20, R17, RZ, 0xfc, !PT ;  /* 0x0000001114047212 */ /* 0x000fc400078efcff */
[C-C-:B------:R-:W-:Y:S02]  /*f340*/  PRMT R10, R6.reuse, 0x6420, R7.reuse ;  /* 0x00006420060a7816 */ /* 0x140fe40000000007 */
[----:B------:R-:W-:Y:S01]  /*f350*/  PRMT R11, R6, 0x7531, R7 ;  /* 0x00007531060b7816 */ /* 0x000fe20000000007 */
[----:B------:R-:W-:Y:S02]  /*f360*/  IMAD.IADD R4, R19, 0x1, R4 ;  /* 0x0000000113047824 */ /* 0x000fe400078e0204 */
[----:B------:R-:W-:-:S03]  /*f370*/  VIADD R19, R2, 0x5800 ;  /* 0x0000580002137836 */ /* 0x000fc60000000000 */
[----:B------:R-:W-:Y:S02]  /*f380*/  STSM.16.M88.4 [R4], R8 ;  /* 0x0000000804007844 */ /* 0x000fe40000000200 */
[----:B------:R-:W-:-:S05]  /*f390*/  LOP3.LUT R16, R19, R18, RZ, 0xfc, !PT ;  /* 0x0000001213107212 */ /* 0x000fca00078efcff */
[----:B------:R0:W1:Y:S02]  /*f3a0*/  LDSM.16.MT88.4 R4, [R16+UR40+0xf200] ;  /* 0x00f200281004783b */ /* 0x0000640008004200 */
[----:B0-----:R-:W-:-:S04]  /*f3b0*/  IMAD.U32 R16, RZ, RZ, UR40 ;  /* 0x00000028ff107e24 */ /* 0x001fc8000f8e00ff */
[----:B------:R-:W-:-:S04]  /*f3c0*/  VIADD R16, R16, 0x200 ;  /* 0x0000020010107836 */ /* 0x000fc80000000000 */
[C---:B------:R-:W-:Y:S02]  /*f3d0*/  IMAD.IADD R14, R16.reuse, 0x1, R14 ;  /* 0x00000001100e7824 */ /* 0x040fe400078e020e */
[----:B------:R-:W-:Y:S02]  /*f3e0*/  IMAD.IADD R16, R16, 0x1, R3 ;  /* 0x0000000110107824 */ /* 0x000fe400078e0203 */
[----:B------:R-:W-:Y:S01]  /*f3f0*/  VIADD R3, R2, 0x3800 ;  /* 0x0000380002037836 */ /* 0x000fe20000000000 */
[C-C-:B-1----:R-:W-:Y:S02]  /*f400*/  PRMT R8, R4.reuse, 0x6420, R5.reuse ;  /* 0x0000642004087816 */ /* 0x142fe40000000005 */
[----:B------:R-:W-:Y:S02]  /*f410*/  PRMT R9, R4, 0x7531, R5 ;  /* 0x0000753104097816 */ /* 0x000fe40000000005 */
[C-C-:B------:R-:W-:Y:S02]  /*f420*/  PRMT R10, R6.reuse, 0x6420, R7.reuse ;  /* 0x00006420060a7816 */ /* 0x140fe40000000007 */
[----:B------:R-:W-:-:S05]  /*f430*/  PRMT R11, R6, 0x7531, R7 ;  /* 0x00007531060b7816 */ /* 0x000fca0000000007 */
[----:B------:R0:W-:Y:S04]  /*f440*/  STSM.16.M88.4 [R14], R8 ;  /* 0x000000080e007844 */ /* 0x0001e80000000200 */
[----:B------:R-:W1:Y:S01]  /*f450*/  LDSM.16.MT88.4 R4, [R13+UR40+0xf200] ;  /* 0x00f200280d04783b */ /* 0x000e620008004200 */
[C---:B0-----:R-:W-:Y:S02]  /*f460*/  LOP3.LUT R14, R3.reuse, R18, RZ, 0xfc, !PT ;  /* 0x00000012030e7212 */ /* 0x041fe400078efcff */
[----:B------:R-:W-:Y:S02]  /*f470*/  LOP3.LUT R3, R3, R17, RZ, 0xfc, !PT ;  /* 0x0000001103037212 */ /* 0x000fe400078efcff */
[C-C-:B-1----:R-:W-:Y:S02]  /*f480*/  PRMT R8, R4.reuse, 0x6420, R5.reuse ;  /* 0x0000642004087816 */ /* 0x142fe40000000005 */
[----:B------:R-:W-:-:S02]  /*f490*/  PRMT R9, R4, 0x7531, R5 ;  /* 0x0000753104097816 */ /* 0x000fc40000000005 */
[C-C-:B------:R-:W-:Y:S02]  /*f4a0*/  PRMT R10, R6.reuse, 0x6420, R7.reuse ;  /* 0x00006420060a7816 */ /* 0x140fe40000000007 */
[----:B------:R-:W-:-:S05]  /*f4b0*/  PRMT R11, R6, 0x7531, R7 ;  /* 0x00007531060b7816 */ /* 0x000fca0000000007 */
[----:B------:R-:W-:Y:S04]  /*f4c0*/  STSM.16.M88.4 [R16], R8 ;  /* 0x0000000810007844 */ /* 0x000fe80000000200 */
[----:B------:R0:W1:Y:S02]  /*f4d0*/  LDSM.16.MT88.4 R4, [R14+UR40+0xf200] ;  /* 0x00f200280e04783b */ /* 0x0000640008004200 */
[----:B0-----:R-:W-:Y:S02]  /*f4e0*/  IMAD.U32 R14, RZ, RZ, UR40 ;  /* 0x00000028ff0e7e24 */ /* 0x001fe4000f8e00ff */
[----:B------:R-:W-:Y:S02]  /*f4f0*/  VIADD R16, R2, 0x6000 ;  /* 0x0000600002107836 */ /* 0x000fe40000000000 */
[----:B------:R-:W-:-:S04]  /*f500*/  VIADD R14, R14, 0x200 ;  /* 0x000002000e0e7836 */ /* 0x000fc80000000000 */
[----:B------:R-:W-:Y:S02]  /*f510*/  IMAD.IADD R13, R14, 0x1, R3 ;  /* 0x000000010e0d7824 */ /* 0x000fe400078e0203 */
[----:B------:R-:W-:Y:S01]  /*f520*/  VIADD R3, R2, 0x4000 ;  /* 0x0000400002037836 */ /* 0x000fe20000000000 */
[C-C-:B-1----:R-:W-:Y:S02]  /*f530*/  PRMT R8, R4.reuse, 0x6420, R5.reuse ;  /* 0x0000642004087816 */ /* 0x142fe40000000005 */
[----:B------:R-:W-:Y:S02]  /*f540*/  PRMT R9, R4, 0x7531, R5 ;  /* 0x0000753104097816 */ /* 0x000fe40000000005 */
[C-C-:B------:R-:W-:Y:S02]  /*f550*/  PRMT R10, R6.reuse, 0x6420, R7.reuse ;  /* 0x00006420060a7816 */ /* 0x140fe40000000007 */
[----:B------:R-:W-:Y:S02]  /*f560*/  PRMT R11, R6, 0x7531, R7 ;  /* 0x00007531060b7816 */ /* 0x000fe40000000007 */
[----:B------:R-:W-:-:S03]  /*f570*/  LOP3.LUT R4, R16, R18, RZ, 0xfc, !PT ;  /* 0x0000001210047212 */ /* 0x000fc600078efcff */
        /* <DEDUP_REMOVED lines=9> */
[----:B------:R-:W-:-:S04]  /*f610*/  LOP3.LUT R3, R3, R18, RZ, 0xfc, !PT ;  /* 0x0000001203037212 */ /* 0x000fc800078efcff */
[----:B------:R0:W-:Y:S04]  /*f620*/  STSM.16.M88.4 [R14], R8 ;  /* 0x000000080e007844 */ /* 0x0001e80000000200 */
[----:B------:R-:W1:Y:S01]  /*f630*/  LDSM.16.MT88.4 R4, [R15+UR40+0xf200] ;  /* 0x00f200280f04783b */ /* 0x000e620008004200 */
[----:B0-----:R-:W-:-:S04]  /*f640*/  IMAD.U32 R14, RZ, RZ, UR40 ;  /* 0x00000028ff0e7e24 */ /* 0x001fc8000f8e00ff */
[----:B------:R-:W-:-:S04]  /*f650*/  VIADD R14, R14, 0x200 ;  /* 0x000002000e0e7836 */ /* 0x000fc80000000000 */
[----:B------:R-:W-:Y:S01]  /*f660*/  IMAD.IADD R21, R14, 0x1, R21 ;  /* 0x000000010e157824 */ /* 0x000fe200078e0215 */
[C-C-:B-1----:R-:W-:Y:S02]  /*f670*/  PRMT R8, R4.reuse, 0x6420, R5.reuse ;  /* 0x0000642004087816 */ /* 0x142fe40000000005 */
[----:B------:R-:W-:Y:S02]  /*f680*/  PRMT R9, R4, 0x7531, R5 ;  /* 0x0000753104097816 */ /* 0x000fe40000000005 */
[----:B------:R-:W-:Y:S02]  /*f690*/  LOP3.LUT R4, R13, R17, RZ, 0xfc, !PT ;  /* 0x000000110d047212 */ /* 0x000fe400078efcff */
[C-C-:B------:R-:W-:Y:S02]  /*f6a0*/  PRMT R10, R6.reuse, 0x6420, R7.reuse ;  /* 0x00006420060a7816 */ /* 0x140fe40000000007 */
[----:B------:R-:W-:Y:S01]  /*f6b0*/  PRMT R11, R6, 0x7531, R7 ;  /* 0x00007531060b7816 */ /* 0x000fe20000000007 */
[----:B------:R-:W-:Y:S01]  /*f6c0*/  IMAD.IADD R15, R14, 0x1, R4 ;  /* 0x000000010e0f7824 */ /* 0x000fe200078e0204 */
[----:B------:R-:W-:-:S04]  /*f6d0*/  LOP3.LUT R14, R20, R18, RZ, 0xfc, !PT ;  /* 0x00000012140e7212 */ /* 0x000fc800078efcff */
[----:B------:R-:W-:Y:S04]  /*f6e0*/  STSM.16.M88.4 [R15], R8 ;  /* 0x000000080f007844 */ /* 0x000fe80000000200 */
[----:B------:R0:W1:Y:S02]  /*f6f0*/  LDSM.16.MT88.4 R4, [R3+UR40+0xf200] ;  /* 0x00f200280304783b */ /* 0x0000640008004200 */
[-C--:B0-----:R-:W-:Y:S02]  /*f700*/  LOP3.LUT R3, R16, R17.reuse, RZ, 0xfc, !PT ;  /* 0x0000001110037212 */ /* 0x081fe400078efcff */
[----:B------:R-:W-:Y:S01]  /*f710*/  LOP3.LUT R15, R19, R17, RZ, 0xfc, !PT ;  /* 0x00000011130f7212 */ /* 0x000fe200078efcff */
[----:B------:R-:W-:-:S04]  /*f720*/  IMAD.U32 R19, RZ, RZ, UR40 ;  /* 0x00000028ff137e24 */ /* 0x000fc8000f8e00ff */
[----:B------:R-:W-:-:S04]  /*f730*/  VIADD R19, R19, 0x200 ;  /* 0x0000020013137836 */ /* 0x000fc80000000000 */
[C---:B------:R-:W-:Y:S02]  /*f740*/  IMAD.IADD R15, R19.reuse, 0x1, R15 ;  /* 0x00000001130f7824 */ /* 0x040fe400078e020f */
[----:B------:R-:W-:Y:S01]  /*f750*/  IMAD.IADD R3, R19, 0x1, R3 ;  /* 0x0000000113037824 */ /* 0x000fe200078e0203 */
[C-C-:B-1----:R-:W-:Y:S02]  /*f760*/  PRMT R8, R4.reuse, 0x6420, R5.reuse ;  /* 0x0000642004087816 */ /* 0x142fe40000000005 */
[----:B------:R-:W-:Y:S02]  /*f770*/  PRMT R9, R4, 0x7531, R5 ;  /* 0x0000753104097816 */ /* 0x000fe40000000005 */
[C-C-:B------:R-:W-:Y:S02]  /*f780*/  PRMT R10, R6.reuse, 0x6420, R7.reuse ;  /* 0x00006420060a7816 */ /* 0x140fe40000000007 */
[----:B------:R-:W-:-:S05]  /*f790*/  PRMT R11, R6, 0x7531, R7 ;  /* 0x00007531060b7816 */ /* 0x000fca0000000007 */
[----:B------:R0:W-:Y:S02]  /*f7a0*/  STSM.16.M88.4 [R21], R8 ;  /* 0x0000000815007844 */ /* 0x0001e40000000200 */
[C---:B0-----:R-:W-:Y:S02]  /*f7b0*/  VIADD R9, R2.reuse, 0x6800 ;  /* 0x0000680002097836 */ /* 0x041fe40000000000 */
[----:B------:R-:W-:Y:S01]  /*f7c0*/  VIADD R8, R2, 0x7000 ;  /* 0x0000700002087836 */ /* 0x000fe20000000000 */
[-C--:B------:R-:W-:Y:S02]  /*f7d0*/  LOP3.LUT R2, R13, R18.reuse, RZ, 0xfc, !PT ;  /* 0x000000120d027212 */ /* 0x080fe400078efcff */
[CC--:B------:R-:W-:Y:S02]  /*f7e0*/  LOP3.LUT R4, R9.reuse, R18.reuse, RZ, 0xfc, !PT ;  /* 0x0000001209047212 */ /* 0x0c0fe400078efcff */
[----:B------:R-:W-:Y:S02]  /*f7f0*/  LOP3.LUT R13, R9, R17, RZ, 0xfc, !PT ;  /* 0x00000011090d7212 */ /* 0x000fe400078efcff */
[----:B------:R-:W-:-:S02]  /*f800*/  LOP3.LUT R18, R8, R18, RZ, 0xfc, !PT ;  /* 0x0000001208127212 */ /* 0x000fc400078efcff */
[----:B------:R-:W0:Y:S01]  /*f810*/  LDSM.16.MT88.4 R4, [R4+UR40+0xf200] ;  /* 0x00f200280404783b */ /* 0x000e220008004200 */
[----:B------:R-:W-:Y:S01]  /*f820*/  LOP3.LUT R17, R8, R17, RZ, 0xfc, !PT ;  /* 0x0000001108117212 */ /* 0x000fe200078efcff */
[----:B------:R-:W-:-:S04]  /*f830*/  IMAD.IADD R13, R19, 0x1, R13 ;  /* 0x00000001130d7824 */ /* 0x000fc800078e020d */
[----:B------:R-:W-:Y:S01]  /*f840*/  IMAD.IADD R17, R19, 0x1, R17 ;  /* 0x0000000113117824 */ /* 0x000fe200078e0211 */
[C-C-:B0-----:R-:W-:Y:S02]  /*f850*/  PRMT R8, R4.reuse, 0x6420, R5.reuse ;  /* 0x0000642004087816 */ /* 0x141fe40000000005 */
[----:B------:R-:W-:Y:S02]  /*f860*/  PRMT R9, R4, 0x7531, R5 ;  /* 0x0000753104097816 */ /* 0x000fe40000000005 */
[C-C-:B------:R-:W-:Y:S02]  /*f870*/  PRMT R10, R6.reuse, 0x6420, R7.reuse ;  /* 0x00006420060a7816 */ /* 0x140fe40000000007 */
[----:B------:R-:W-:-:S05]  /*f880*/  PRMT R11, R6, 0x7531, R7 ;  /* 0x00007531060b7816 */ /* 0x000fca0000000007 */
[----:B------:R-:W-:Y:S04]  /*f890*/  STSM.16.M88.4 [R15], R8 ;  /* 0x000000080f007844 */ /* 0x000fe80000000200 */
[----:B------:R-:W0:Y:S02]  /*f8a0*/  LDSM.16.MT88.4 R4, [R14+UR40+0xf200] ;  /* 0x00f200280e04783b */ /* 0x000e240008004200 */
[C-C-:B0-----:R-:W-:Y:S02]  /*f8b0*/  PRMT R8, R4.reuse, 0x6420, R5.reuse ;  /* 0x0000642004087816 */ /* 0x141fe40000000005 */
[----:B------:R-:W-:Y:S02]  /*f8c0*/  PRMT R9, R4, 0x7531, R5 ;  /* 0x0000753104097816 */ /* 0x000fe40000000005 */
[----:B------:R-:W-:-:S02]  /*f8d0*/  PRMT R10, R6, 0x6420, R7 ;  /* 0x00006420060a7816 */ /* 0x000fc40000000007 */
        /* <DEDUP_REMOVED lines=22> */
.L_x_3221:
[----:B------:R-:W2:Y:S01]  /*fa40*/  LDL.LU R3, [R1] ;  /* 0x0000000001037983 */ /* 0x000ea20000300800 */
[----:B-1----:R-:W-:Y:S01]  /*fa50*/  SYNCS.ARRIVE.TRANS64.A1T0 RZ, [R0+URZ+0x33450], RZ ;  /* 0x033450ff00ff79a7 */ /* 0x002fe2000810003f */
[----:B------:R-:W1:Y:S02]  /*fa60*/  S2R R2, SR_TID.X ;  /* 0x0000000000027919 */ /* 0x000e640000002100 */
[----:B-1----:R-:W-:Y:S01]  /*fa70*/  LOP3.LUT R2, R2, 0x7f, RZ, 0xc0, !PT ;  /* 0x0000007f02027812 */ /* 0x002fe200078ec0ff */
        /* <DEDUP_REMOVED lines=9> */
[----:B--2---:R-:W-:Y:S01]  /*fb10*/  LOP3.LUT R0, R3, R0, RZ, 0x3c, !PT ;  /* 0x0000000003007212 */ /* 0x004fe200078e3cff */
[----:B------:R-:W-:-:S07]  /*fb20*/  IMAD.MOV.U32 R3, RZ, RZ, RZ ;  /* 0x000000ffff037224 */ /* 0x000fce00078e00ff */
.L_x_3174:
[----:B------:R-:W1:Y:S01]  /*fb30*/  S2R R5, SR_CgaCtaId ;  /* 0x0000000000057919 */ /* 0x000e620000008800 */
[----:B------:R-:W-:Y:S02]  /*fb40*/  MOV R4, 0x400 ;  /* 0x0000040000047802 */ /* 0x000fe40000000f00 */
[----:B------:R-:W-:Y:S02]  /*fb50*/  SHF.L.U32 R3, R3, 0x1f, RZ ;  /* 0x0000001f03037819 */ /* 0x000fe400000006ff */
[----:B-1----:R-:W-:-:S04]  /*fb60*/  LEA R6, R5, R4, 0x18 ;  /* 0x0000000405067211 */ /* 0x002fc800078ec0ff */
[----:B------:R-:W1:Y:S02]  /*fb70*/  SYNCS.PHASECHK.TRANS64.TRYWAIT P0, [R6+URZ+0x33420], R3 ;  /* 0x03342003060075a7 */ /* 0x000e64000800017f */
[----:B-1----:R-:W-:Y:S05]  /*fb80*/  @!P0 BRA `(.L_x_3222) ;  /* 0x0000000c00a08947 */ /* 0x002fea0003800000 */
.L_x_3257:
[----:B------:R-:W2:Y:S02]  /*fb90*/  S2R R4, SR_TID.X ;  /* 0x0000000000047919 */ /* 0x000ea40000002100 */
[----:B--2---:R-:W-:-:S04]  /*fba0*/  SHF.R.U32.HI R4, RZ, 0x5, R4 ;  /* 0x00000005ff047819 */ /* 0x004fc80000011604 */
[----:B------:R-:W-:-:S05]  /*fbb0*/  LOP3.LUT R4, R4, 0x3, RZ, 0xc0, !PT ;  /* 0x0000000304047812 */ /* 0x000fca00078ec0ff */
[----:B-1----:R-:W1:Y:S02]  /*fbc0*/  SHFL.IDX PT, R3, R4, RZ, 0x1f ;  /* 0x00001fff04037589 */ /* 0x002e6400000e0000 */
[----:B-1----:R-:W-:-:S13]  /*fbd0*/  ISETP.NE.AND P0, PT, R3, RZ, PT ;  /* 0x000000ff0300720c */ /* 0x002fda0003f05270 */
        /* <DEDUP_REMOVED lines=8> */
.L_x_3223:
[----:B0-----:R-:W-:Y:S01]  /*fc60*/  VIADD R8, R6, 0x33440 ;  /* 0x0003344006087836 */ /* 0x001fe20000000000 */
[----:B------:R-:W-:Y:S01]  /*fc70*/  SHF.L.U32 R4, R0, 0x1f, RZ ;  /* 0x0000001f00047819 */ /* 0x000fe200000006ff */
[C---:B------:R-:W-:Y:S02]  /*fc80*/  VIADD R3, R2.reuse, 0x1 ;  /* 0x0000000102037836 */ /* 0x040fe40000000000 */
[----:B------:R-:W-:-:S03]  /*fc90*/  IMAD R7, R2, 0x8, R8 ;  /* 0x0000000802077824 */ /* 0x000fc600078e0208 */
        /* <DEDUP_REMOVED lines=8> */
.L_x_3258:
[----:B------:R-:W1:Y:S02]  /*fd20*/  SYNCS.PHASECHK.TRANS64.TRYWAIT P1, [R5+URZ], R0 ;  /* 0x00000000050075a7 */ /* 0x000e64000802017f */
[----:B-1----:R-:W-:Y:S05]  /*fd30*/  @!P1 BRA `(.L_x_3225) ;  /* 0x0000000c005c9947 */ /* 0x002fea0003800000 */
.L_x_3259:
[----:B------:R-:W-:Y:S05]  /*fd40*/  @!P0 BRA `(.L_x_3226) ;  /* 0x0000000000048947 */ /* 0x000fea0003800000 */
[----:B------:R-:W-:Y:S01]  /*fd50*/  BPT.TRAP 0x1 ;  /* 0x000000040000795c */ /* 0x000fe20000300000 */
.L_x_3226:
[----:B-1----:R-:W-:-:S04]  /*fd60*/  IMAD R5, R2, 0x8, R6 ;  /* 0x0000000802057824 */ /* 0x002fc800078e0206 */
[----:B------:R-:W1:Y:S02]  /*fd70*/  SYNCS.PHASECHK.TRANS64.TRYWAIT P1, [R5+URZ+0x33460], R4 ;  /* 0x03346004050075a7 */ /* 0x000e64000802017f */
[----:B-1----:R-:W-:Y:S05]  /*fd80*/  @!P1 BRA `(.L_x_3227) ;  /* 0x0000000c005c9947 */ /* 0x002fea0003800000 */
.L_x_3260:
[----:B------:R-:W-:Y:S05]  /*fd90*/  @!P0 BRA `(.L_x_3228) ;  /* 0x0000000000048947 */ /* 0x000fea0003800000 */
[----:B------:R-:W-:Y:S01]  /*fda0*/  BPT.TRAP 0x1 ;  /* 0x000000040000795c */ /* 0x000fe20000300000 */
.L_x_3228:
[----:B------:R-:W-:-:S04]  /*fdb0*/  IMAD R3, R3, 0x8, R6 ;  /* 0x0000000803037824 */ /* 0x000fc800078e0206 */
[----:B------:R-:W2:Y:S02]  /*fdc0*/  SYNCS.PHASECHK.TRANS64.TRYWAIT P1, [R3+URZ+0x33460], R0 ;  /* 0x03346000030075a7 */ /* 0x000ea4000802017f */
[----:B--2---:R-:W-:Y:S05]  /*fdd0*/  @!P1 BRA `(.L_x_3229) ;  /* 0x0000000c005c9947 */ /* 0x004fea0003800000 */
.L_x_3261:
[----:B------:R-:W-:Y:S05]  /*fde0*/  @!P0 BRA `(.L_x_3230) ;  /* 0x0000000000048947 */ /* 0x000fea0003800000 */
[----:B------:R-:W-:Y:S01]  /*fdf0*/  BPT.TRAP 0x1 ;  /* 0x000000040000795c */ /* 0x000fe20000300000 */
.L_x_3230:
[----:B------:R-:W3:Y:S02]  /*fe00*/  SYNCS.PHASECHK.TRANS64.TRYWAIT P0, [R5+URZ+0x33480], R4 ;  /* 0x03348004050075a7 */ /* 0x000ee4000800017f */
[----:B---3--:R-:W-:Y:S05]  /*fe10*/  @!P0 BRA `(.L_x_3231) ;  /* 0x0000000c00608947 */ /* 0x008fea0003800000 */
.L_x_3232:
[----:B----4-:R4:W0:Y:S02]  /*fe20*/  SYNCS.PHASECHK.TRANS64.TRYWAIT P0, [R3+URZ+0x33480], R0 ;  /* 0x03348000030075a7 */ /* 0x010824000800017f */
[----:B0-----:R-:W-:Y:S05]  /*fe30*/  @!P0 NANOSLEEP.SYNCS 0x989680 ;  /* 0x009896800000895d */ /* 0x001fea0003900000 */
[----:B------:R-:W0:Y:S02]  /*fe40*/  @!P0 SYNCS.PHASECHK.TRANS64 P0, [R3+URZ+0x33480], R0 ;  /* 0x03348000030085a7 */ /* 0x000e24000800007f */
[----:B0-----:R-:W-:Y:S05]  /*fe50*/  @!P0 BRA `(.L_x_3232) ;  /* 0xfffffffc00f08947 */ /* 0x001fea000383ffff */
.L_x_3144:
[----:B------:R-:W-:Y:S05]  /*fe60*/  BSYNC B6 ;  /* 0x0000000000067941 */ /* 0x000fea0003800000 */
.L_x_3141:
[----:B------:R-:W-:Y:S05]  /*fe70*/  EXIT ;  /* 0x000000000000794d */ /* 0x000fea0003800000 */
.L_x_3148:
[----:B0-----:R-:W-:-:S04]  /*fe80*/  IMAD.U32 R0, RZ, RZ, UR40 ;  /* 0x00000028ff007e24 */ /* 0x001fc8000f8e00ff */
[----:B------:R0:W1:Y:S03]  /*fe90*/  SYNCS.PHASECHK.TRANS64.TRYWAIT P1, [R0+URZ+0x33400], R3 ;  /* 0x03340003000075a7 */ /* 0x000066000802017f */
[----:B-1----:R-:W-:Y:S05]  /*fea0*/  @!P1 NANOSLEEP.SYNCS 0x989680 ;  /* 0x009896800000995d */ /* 0x002fea0003900000 */
[----:B------:R-:W1:Y:S02]  /*feb0*/  @!P1 SYNCS.PHASECHK.TRANS64 P1, [R0+URZ+0x33400], R3 ;  /* 0x03340003000095a7 */ /* 0x000e64000802007f */
[----:B-1----:R-:W-:Y:S05]  /*fec0*/  @!P1 BRA `(.L_x_3148) ;  /* 0xfffffffc00ec9947 */ /* 0x002fea000383ffff */
[----:B------:R-:W-:Y:S05]  /*fed0*/  BRA `(.L_x_3233) ;  /* 0xffffff1400e87947 */ /* 0x000fea000383ffff */
.L_x_3152:
[----:B0-----:R-:W-:-:S04]  /*fee0*/  IMAD.U32 R0, RZ, RZ, UR40 ;  /* 0x00000028ff007e24 */ /* 0x001fc8000f8e00ff */
[----:B------:R0:W2:Y:S03]  /*fef0*/  SYNCS.PHASECHK.TRANS64.TRYWAIT P2, [R0+URZ+0x33430], R3 ;  /* 0x03343003000075a7 */ /* 0x0000a6000804017f */
[----:B--2---:R-:W-:Y:S05]  /*ff00*/  @!P2 NANOSLEEP.SYNCS 0x989680 ;  /* 0x009896800000a95d */ /* 0x004fea0003900000 */
[----:B------:R-:W2:Y:S02]  /*ff10*/  @!P2 SYNCS.PHASECHK.TRANS64 P2, [R0+URZ+0x33430], R3 ;  /* 0x033430030000a5a7 */ /* 0x000ea4000804007f */
[----:B--2---:R-:W-:Y:S05]  /*ff20*/  @!P2 BRA `(.L_x_3152) ;  /* 0xfffffffc00eca947 */ /* 0x004fea000383ffff */
[----:B------:R-:W-:Y:S05]  /*ff30*/  BRA `(.L_x_3151) ;  /* 0xffffff1800007947 */ /* 0x000fea000383ffff */
.L_x_3157:
[----:B-1----:R-:W-:-:S04]  /*ff40*/  IMAD.U32 R14, RZ, RZ, UR4 ;  /* 0x00000004ff0e7e24 */ /* 0x002fc8000f8e00ff */
[----:B------:R1:W2:Y:S03]  /*ff50*/  SYNCS.PHASECHK.TRANS64.TRYWAIT P2, [R14+URZ+0x33430], R3 ;  /* 0x033430030e0075a7 */ /* 0x0002a6000804017f */
[----:B--2---:R-:W-:Y:S05]  /*ff60*/  @!P2 NANOSLEEP.SYNCS 0x989680 ;  /* 0x009896800000a95d */ /* 0x004fea0003900000 */
[----:B------:R-:W2:Y:S02]  /*ff70*/  @!P2 SYNCS.PHASECHK.TRANS64 P2, [R14+URZ+0x33430], R3 ;  /* 0x033430030e00a5a7 */ /* 0x000ea4000804007f */
[----:B--2---:R-:W-:Y:S05]  /*ff80*/  @!P2 BRA `(.L_x_3157) ;  /* 0xfffffffc00eca947 */ /* 0x004fea000383ffff */
[----:B------:R-:W-:Y:S05]  /*ff90*/  BRA `(.L_x_3154) ;  /* 0xffffff4c00b47947 */ /* 0x000fea000383ffff */
.L_x_3161:
[----:B-1----:R-:W-:-:S04]  /*ffa0*/  IMAD.U32 R12, RZ, RZ, UR4 ;  /* 0x00000004ff0c7e24 */ /* 0x002fc8000f8e00ff */
[----:B------:R1:W2:Y:S03]  /*ffb0*/  SYNCS.PHASECHK.TRANS64.TRYWAIT P2, [R12+URZ+0x33450], R3 ;  /* 0x033450030c0075a7 */ /* 0x0002a6000804017f */
[----:B--2---:R-:W-:Y:S05]  /*ffc0*/  @!P2 NANOSLEEP.SYNCS 0x989680 ;  /* 0x009896800000a95d */ /* 0x004fea0003900000 */
[----:B------:R-:W2:Y:S02]  /*ffd0*/  @!P2 SYNCS.PHASECHK.TRANS64 P2, [R12+URZ+0x33450], R3 ;  /* 0x033450030c00a5a7 */ /* 0x000ea4000804007f */
[----:B--2---:R-:W-:Y:S05]  /*ffe0*/  @!P2 BRA `(.L_x_3161) ;  /* 0xfffffffc00eca947 */ /* 0x004fea000383ffff */
[----:B------:R-:W-:Y:S05]  /*fff0*/  BRA `(.L_x_3158) ;  /* 0xffffff5800d87947 */ /* 0x000fea000383ffff */
.L_x_3167:
[----:B-1----:R-:W-:-:S04]  /*10000*/  IMAD.U32 R5, RZ, RZ, UR5 ;  /* 0x00000005ff057e24 */ /* 0x002fc8000f8e00ff */
[----:B------:R1:W2:Y:S03]  /*10010*/  SYNCS.PHASECHK.TRANS64.TRYWAIT P1, [R5+URZ+0x33450], R6 ;  /* 0x03345006050075a7 */ /* 0x0002a6000802017f */
[----:B--2---:R-:W-:Y:S05]  /*10020*/  @!P1 NANOSLEEP.SYNCS 0x989680 ;  /* 0x009896800000995d */ /* 0x004fea0003900000 */
[----:B------:R-:W2:Y:S02]  /*10030*/  @!P1 SYNCS.PHASECHK.TRANS64 P1, [R5+URZ+0x33450], R6 ;  /* 0x03345006050095a7 */ /* 0x000ea4000802007f */
[----:B--2---:R-:W-:Y:S05]  /*10040*/  @!P1 BRA `(.L_x_3167) ;  /* 0xfffffffc00ec9947 */ /* 0x004fea000383ffff */
[----:B------:R-:W-:Y:S05]  /*10050*/  BRA `(.L_x_3166) ;  /* 0xffffff7c00207947 */ /* 0x000fea000383ffff */
.L_x_3180:
[----:B------:R-:W-:Y:S02]  /*10060*/  IMAD.MOV.U32 R13, RZ, RZ, R7 ;  /* 0x000000ffff0d7224 */ /* 0x000fe400078e0007 */
[----:B------:R-:W-:Y:S02]  /*10070*/  IMAD.MOV.U32 R12, RZ, RZ, RZ ;  /* 0x000000ffff0c7224 */ /* 0x000fe400078e00ff */
[----:B------:R-:W-:Y:S02]  /*10080*/  IMAD.MOV.U32 R11, RZ, RZ, 0x1f ;  /* 0x0000001fff0b7424 */ /* 0x000fe400078e00ff */
[----:B------:R-:W-:-:S07]  /*10090*/  IMAD.MOV.U32 R15, RZ, RZ, -0x1 ;  /* 0xffffffffff0f7424 */ /* 0x000fce00078e00ff */
[----:B0-----:R-:W-:Y:S05]  /*100a0*/  WARPSYNC.COLLECTIVE R15, `(.L_x_3234) ;  /* 0x000000000f087348 */ /* 0x001fea0003c00000 */
[----:B------:R1:W2:Y:S02]  /*100b0*/  SHFL.IDX P6, R14, R13, R12, R11 ;  /* 0x0000000c0d0e7389 */ /* 0x0002a400000c000b */
[----:B012---:R-:W-:Y:S01]  /*100c0*/  ENDCOLLECTIVE ;  /* 0x000000000000791b */ /* 0x007fe20003800000 */
.L_x_3234:
[----:B------:R-:W-:Y:S05]  /*100d0*/  BRA `(.L_x_3235) ;  /* 0xffffffc400507947 */ /* 0x000fea000383ffff */
.L_x_3182:
[----:B------:R-:W-:Y:S01]  /*100e0*/  BSSY B0, `(.L_x_3236) ;  /* 0x0000006000007945 */ /* 0x000fe20003800000 */
[----:B------:R-:W-:-:S07]  /*100f0*/  IMAD.MOV.U32 R15, RZ, RZ, -0x1 ;  /* 0xffffffffff0f7424 */ /* 0x000fce00078e00ff */
[----:B01----:R-:W-:Y:S05]  /*10100*/  WARPSYNC.COLLECTIVE R15, `(.L_x_3237) ;  /* 0x000000000f0c7348 */ /* 0x003fea0003c00000 */
[----:B------:R-:W-:Y:S02]  /*10110*/  ELECT P6, UR62, PT ;  /* 0x00000000003e782f */ /* 0x000fe400038c0000 */
[----:B------:R-:W-:Y:S01]  /*10120*/  MOV R14, UR62 ;  /* 0x0000003e000e7c02 */ /* 0x000fe20008000f00 */
[----:B01----:R-:W-:Y:S10]  /*10130*/  ENDCOLLECTIVE ;  /* 0x000000000000791b */ /* 0x003ff40003800000 */
.L_x_3237:
[----:B------:R-:W-:Y:S05]  /*10140*/  BSYNC B0 ;  /* 0x0000000000007941 */ /* 0x000fea0003800000 */
.L_x_3236:
[----:B------:R-:W-:Y:S05]  /*10150*/  BRA `(.L_x_3238) ;  /* 0xffffffc4005c7947 */ /* 0x000fea000383ffff */
.L_x_3184:
[----:B--2---:R-:W-:-:S04]  /*10160*/  IMAD.U32 R3, RZ, RZ, UR40 ;  /* 0x00000028ff037e24 */ /* 0x004fc8000f8e00ff */
[----:B------:R2:W3:Y:S03]  /*10170*/  SYNCS.PHASECHK.TRANS64.TRYWAIT P0, [R3+URZ+0x33480], R2 ;  /* 0x03348002030075a7 */ /* 0x0004e6000800017f */
[----:B---3--:R-:W-:Y:S05]  /*10180*/  @!P0 NANOSLEEP.SYNCS 0x989680 ;  /* 0x009896800000895d */ /* 0x008fea0003900000 */
[----:B------:R-:W3:Y:S02]  /*10190*/  @!P0 SYNCS.PHASECHK.TRANS64 P0, [R3+URZ+0x33480], R2 ;  /* 0x03348002030085a7 */ /* 0x000ee4000800007f */
[----:B---3--:R-:W-:Y:S05]  /*101a0*/  @!P0 BRA `(.L_x_3184) ;  /* 0xfffffffc00ec8947 */ /* 0x008fea000383ffff */
[----:B------:R-:W-:Y:S05]  /*101b0*/  BRA `(.L_x_3239) ;  /* 0xffffffc400a87947 */ /* 0x000fea000383ffff */
.L_x_3186:
[----:B--2---:R-:W-:-:S04]  /*101c0*/  IMAD.U32 R3, RZ, RZ, UR40 ;  /* 0x00000028ff037e24 */ /* 0x004fc8000f8e00ff */
[----:B------:R2:W3:Y:S03]  /*101d0*/  SYNCS.PHASECHK.TRANS64.TRYWAIT P0, [R3+URZ+0x33440], R2 ;  /* 0x03344002030075a7 */ /* 0x0004e6000800017f */
[----:B---3--:R-:W-:Y:S05]  /*101e0*/  @!P0 NANOSLEEP.SYNCS 0x989680 ;  /* 0x009896800000895d */ /* 0x008fea0003900000 */
[----:B------:R-:W3:Y:S02]  /*101f0*/  @!P0 SYNCS.PHASECHK.TRANS64 P0, [R3+URZ+0x33440], R2 ;  /* 0x03344002030085a7 */ /* 0x000ee4000800007f */
[----:B---3--:R-:W-:Y:S05]  /*10200*/  @!P0 BRA `(.L_x_3186) ;  /* 0xfffffffc00ec8947 */ /* 0x008fea000383ffff */
[----:B------:R-:W-:Y:S05]  /*10210*/  BRA `(.L_x_3240) ;  /* 0xffffffc8001c7947 */ /* 0x000fea000383ffff */
.L_x_3189:
        /* <DEDUP_REMOVED lines=8> */
.L_x_3241:
[----:B------:R-:W-:Y:S02]  /*102a0*/  VIADD R21, R5, 0x40 ;  /* 0x0000004005157836 */ /* 0x000fe40000000000 */
[----:B------:R-:W-:Y:S02]  /*102b0*/  IMAD.MOV.U32 R13, RZ, RZ, R4 ;  /* 0x000000ffff0d7224 */ /* 0x000fe400078e0004 */
[----:B------:R-:W-:-:S07]  /*102c0*/  IMAD.MOV.U32 R6, RZ, RZ, R14 ;  /* 0x000000ffff067224 */ /* 0x000fce00078e000e */
[----:B------:R-:W-:Y:S05]  /*102d0*/  WARPSYNC.COLLECTIVE R15, `(.L_x_3242) ;  /* 0x000000000f087348 */ /* 0x000fea0003c00000 */
[----:B------:R0:W1:Y:S02]  /*102e0*/  SHFL.IDX P6, R14, R13, R12, R11 ;  /* 0x0000000c0d0e7389 */ /* 0x00006400000c000b */
[----:B01----:R-:W-:Y:S01]  /*102f0*/  ENDCOLLECTIVE ;  /* 0x000000000000791b */ /* 0x003fe20003800000 */
.L_x_3242:
[----:B------:R-:W-:Y:S02]  /*10300*/  ULDC UR4, c[0x0][0x288] ;  /* 0x0000a20000047ab9 */ /* 0x000fe40000000800 */
[----:B------:R-:W-:-:S05]  /*10310*/  IMAD R2, R9, UR4, RZ ;  /* 0x0000000409027c24 */ /* 0x000fca000f8e02ff */
[C---:B------:R-:W-:Y:S01]  /*10320*/  ISETP.GE.AND P4, PT, R5.reuse, R2, PT ;  /* 0x000000020500720c */ /* 0x040fe20003f86270 */
[----:B------:R-:W-:Y:S02]  /*10330*/  VIADD R11, R5, 0x20 ;  /* 0x00000020050b7836 */ /* 0x000fe40000000000 */
[----:B------:R-:W-:Y:S02]  /*10340*/  IMAD.MOV.U32 R13, RZ, RZ, R3 ;  /* 0x000000ffff0d7224 */ /* 0x000fe400078e0003 */
[----:B------:R-:W-:-:S08]  /*10350*/  IMAD.MOV.U32 R12, RZ, RZ, 0x1 ;  /* 0x00000001ff0c7424 */ /* 0x000fd000078e00ff */
[----:B------:R-:W-:Y:S02]  /*10360*/  @!P4 VIADD R9, R0, UR40 ;  /* 0x000000280009cc36 */ /* 0x000fe40008000000 */
[----:B------:R-:W-:-:S05]  /*10370*/  IMAD.MOV.U32 R7, RZ, RZ, R14 ;  /* 0x000000ffff077224 */ /* 0x000fca00078e000e */
[----:B------:R-:W-:-:S05]  /*10380*/  @!P4 IADD3 R7, P3, R8, R7, RZ ;  /* 0x000000070807c210 */ /* 0x000fca0007f7e0ff */
[----:B------:R-:W-:Y:S01]  /*10390*/  @!P4 IMAD.X R6, RZ, RZ, R6, P3 ;  /* 0x000000ffff06c224 */ /* 0x000fe200018e0606 */
[----:B------:R-:W-:Y:S01]  /*103a0*/  ISETP.GE.AND P3, PT, R11, R2, PT ;  /* 0x000000020b00720c */ /* 0x000fe20003f66270 */
[----:B------:R-:W-:-:S03]  /*103b0*/  IMAD.MOV.U32 R11, RZ, RZ, 0x1c1f ;  /* 0x00001c1fff0b7424 */ /* 0x000fc600078e00ff */
[----:B------:R-:W-:-:S09]  /*103c0*/  @!P4 LOP3.LUT R7, R7, R6, RZ, 0x3c, !PT ;  /* 0x000000060707c212 */ /* 0x000fd200078e3cff */
[----:B------:R-:W-:Y:S05]  /*103d0*/  WARPSYNC.COLLECTIVE R15, `(.L_x_3243) ;  /* 0x000000000f087348 */ /* 0x000fea0003c00000 */
[----:B------:R0:W1:Y:S02]  /*103e0*/  SHFL.IDX P6, R14, R13, R12, R11 ;  /* 0x0000000c0d0e7389 */ /* 0x00006400000c000b */
[----:B01----:R-:W-:Y:S01]  /*103f0*/  ENDCOLLECTIVE ;  /* 0x000000000000791b */ /* 0x003fe20003800000 */
.L_x_3243:
[----:B------:R-:W-:-:S04]  /*10400*/  @!P4 LOP3.LUT R6, R7, R6, RZ, 0x3c, !PT ;  /* 0x000000060706c212 */ /* 0x000fc800078e3cff */
[----:B------:R-:W-:-:S05]  /*10410*/  @!P4 LOP3.LUT R7, R7, R6, RZ, 0x3c, !PT ;  /* 0x000000060707c212 */ /* 0x000fca00078e3cff */
[----:B------:R-:W-:Y:S01]  /*10420*/  @!PT LDS RZ, [RZ] ;  /* 0x00000000fffff984 */ /* 0x000fe20000000800 */
[----:B------:R-:W-:Y:S01]  /*10430*/  @!PT LDS RZ, [RZ] ;  /* 0x00000000fffff984 */ /* 0x000fe20000000800 */
[----:B------:R-:W-:Y:S01]  /*10440*/  @!PT LDS RZ, [RZ] ;  /* 0x00000000fffff984 */ /* 0x000fe20000000800 */
[----:B------:R-:W-:Y:S01]  /*10450*/  @!P4 LDGSTS.E.BYPASS.LTC128B.128 [R9+0x1e200], desc[UR38][R6.64], !P2 ;  /* 0x1e2000000609cfae */ /* 0x000fe2000d101d66 */
[----:B------:R-:W-:-:S03]  /*10460*/  IMAD.MOV.U32 R13, RZ, RZ, R4 ;  /* 0x000000ffff0d7224 */ /* 0x000fc600078e0004 */
[----:B------:R-:W-:Y:S04]  /*10470*/  @!P4 LDGSTS.E.BYPASS.LTC128B.128 [R9+0x20200], desc[UR38][R6.64+0x40], !P0 ;  /* 0x202000400609cfae */ /* 0x000fe8000c101d66 */
[----:B------:R0:W-:Y:S02]  /*10480*/  @!P4 LDGSTS.E.BYPASS.LTC128B.128 [R9+0x22200], desc[UR38][R6.64+0x80], !P1 ;  /* 0x222000800609cfae */ /* 0x0001e4000c901d66 */
[----:B0-----:R-:W-:-:S07]  /*10490*/  IMAD.MOV.U32 R6, RZ, RZ, R14 ;  /* 0x000000ffff067224 */ /* 0x001fce00078e000e */
[----:B------:R-:W-:Y:S05]  /*104a0*/  WARPSYNC.COLLECTIVE R15, `(.L_x_3244) ;  /* 0x000000000f087348 */ /* 0x000fea0003c00000 */
[----:B------:R0:W1:Y:S02]  /*104b0*/  SHFL.IDX P6, R14, R13, R12, R11 ;  /* 0x0000000c0d0e7389 */ /* 0x00006400000c000b */
[----:B01----:R-:W-:Y:S01]  /*104c0*/  ENDCOLLECTIVE ;  /* 0x000000000000791b */ /* 0x003fe20003800000 */
.L_x_3244:
[----:B------:R-:W-:Y:S02]  /*104d0*/  @!P3 VIADD R9, R0, UR40 ;  /* 0x000000280009bc36 */ /* 0x000fe40008000000 */
[----:B------:R-:W-:Y:S02]  /*104e0*/  IMAD.MOV.U32 R13, RZ, RZ, R3 ;  /* 0x000000ffff0d7224 */ /* 0x000fe400078e0003 */
[----:B------:R-:W-:Y:S02]  /*104f0*/  IMAD.MOV.U32 R12, RZ, RZ, 0x2 ;  /* 0x00000002ff0c7424 */ /* 0x000fe400078e00ff */
[----:B------:R-:W-:-:S07]  /*10500*/  IMAD.MOV.U32 R7, RZ, RZ, R14 ;  /* 0x000000ffff077224 */ /* 0x000fce00078e000e */
[----:B------:R-:W-:Y:S05]  /*10510*/  WARPSYNC.COLLECTIVE R15, `(.L_x_3245) ;  /* 0x000000000f087348 */ /* 0x000fea0003c00000 */
[----:B------:R0:W1:Y:S02]  /*10520*/  SHFL.IDX P6, R14, R13, R12, R11 ;  /* 0x0000000c0d0e7389 */ /* 0x00006400000c000b */
[----:B01----:R-:W-:Y:S01]  /*10530*/  ENDCOLLECTIVE ;  /* 0x000000000000791b */ /* 0x003fe20003800000 */
.L_x_3245:
        /* <DEDUP_REMOVED lines=10> */
[----:B------:R-:W-:Y:S04]  /*105e0*/  @!P3 LDGSTS.E.BYPASS.LTC128B.128 [R9+0x20a00], desc[UR38][R6.64+0x40], !P0 ;  /* 0x20a000400609bfae */ /* 0x000fe8000c101d66 */
[----:B------:R0:W-:Y:S01]  /*105f0*/  @!P3 LDGSTS.E.BYPASS.LTC128B.128 [R9+0x22a00], desc[UR38][R6.64+0x80], !P1 ;  /* 0x22a000800609bfae */ /* 0x0001e2000c901d66 */
[----:B------:R-:W-:Y:S01]  /*10600*/  ISETP.GE.AND P3, PT, R21, R2, PT ;  /* 0x000000021500720c */ /* 0x000fe20003f66270 */
[----:B0-----:R-:W-:-:S12]  /*10610*/  IMAD.MOV.U32 R6, RZ, RZ, R14 ;  /* 0x000000ffff067224 */ /* 0x001fd800078e000e */
[----:B------:R-:W-:Y:S05]  /*10620*/  WARPSYNC.COLLECTIVE R15, `(.L_x_3246) ;  /* 0x000000000f087348 */ /* 0x000fea0003c00000 */
[----:B------:R0:W1:Y:S02]  /*10630*/  SHFL.IDX P6, R14, R13, R12, R11 ;  /* 0x0000000c0d0e7389 */ /* 0x00006400000c000b */
[----:B01----:R-:W-:Y:S01]  /*10640*/  ENDCOLLECTIVE ;  /* 0x000000000000791b */ /* 0x003fe20003800000 */
.L_x_3246:
[----:B------:R-:W-:Y:S02]  /*10650*/  @!P3 VIADD R21, R0, UR40 ;  /* 0x000000280015bc36 */ /* 0x000fe40008000000 */
[----:B------:R-:W-:Y:S02]  /*10660*/  IMAD.MOV.U32 R13, RZ, RZ, R3 ;  /* 0x000000ffff0d7224 */ /* 0x000fe400078e0003 */
[----:B------:R-:W-:Y:S02]  /*10670*/  IMAD.MOV.U32 R12, RZ, RZ, 0x3 ;  /* 0x00000003ff0c7424 */ /* 0x000fe400078e00ff */
[----:B------:R-:W-:-:S07]  /*10680*/  IMAD.MOV.U32 R7, RZ, RZ, R14 ;  /* 0x000000ffff077224 */ /* 0x000fce00078e000e */
[----:B------:R-:W-:Y:S05]  /*10690*/  WARPSYNC.COLLECTIVE R15, `(.L_x_3247) ;  /* 0x000000000f087348 */ /* 0x000fea0003c00000 */
[----:B------:R0:W1:Y:S02]  /*106a0*/  SHFL.IDX P6, R14, R13, R12, R11 ;  /* 0x0000000c0d0e7389 */ /* 0x00006400000c000b */
[----:B01----:R-:W-:Y:S01]  /*106b0*/  ENDCOLLECTIVE ;  /* 0x000000000000791b */ /* 0x003fe20003800000 */
.L_x_3247:
        /* <DEDUP_REMOVED lines=11> */
[----:B------:R0:W-:Y:S04]  /*10770*/  @!P3 LDGSTS.E.BYPASS.LTC128B.128 [R21+0x21200], desc[UR38][R6.64+0x40], !P0 ;  /* 0x212000400615bfae */ /* 0x0001e8000c101d66 */
[----:B------:R0:W-:Y:S02]  /*10780*/  @!P3 LDGSTS.E.BYPASS.LTC128B.128 [R21+0x23200], desc[UR38][R6.64+0x80], !P1 ;  /* 0x232000800615bfae */ /* 0x0001e4000c901d66 */
[----:B0-----:R-:W-:Y:S05]  /*10790*/  WARPSYNC.COLLECTIVE R15, `(.L_x_3248) ;  /* 0x000000000f087348 */ /* 0x001fea0003c00000 */
[----:B------:R1:W2:Y:S02]  /*107a0*/  SHFL.IDX P6, R14, R13, R12, R11 ;  /* 0x0000000c0d0e7389 */ /* 0x0002a400000c000b */
[----:B012---:R-:W-:Y:S01]  /*107b0*/  ENDCOLLECTIVE ;  /* 0x000000000000791b */ /* 0x007fe20003800000 */
.L_x_3248:
[----:B------:R-:W-:Y:S05]  /*107c0*/  BRA `(.L_x_3249) ;  /* 0xffffffcc00547947 */ /* 0x000fea000383ffff */
.L_x_3192:
[----:B-1----:R-:W-:-:S04]  /*107d0*/  IMAD.U32 R3, RZ, RZ, UR40 ;  /* 0x00000028ff037e24 */ /* 0x002fc8000f8e00ff */
[----:B------:R1:W2:Y:S03]  /*107e0*/  SYNCS.PHASECHK.TRANS64.TRYWAIT P0, [R3+URZ+0x33420], R0 ;  /* 0x03342000030075a7 */ /* 0x0002a6000800017f */
[----:B--2---:R-:W-:Y:S05]  /*107f0*/  @!P0 NANOSLEEP.SYNCS 0x989680 ;  /* 0x009896800000895d */ /* 0x004fea0003900000 */
[----:B------:R-:W2:Y:S02]  /*10800*/  @!P0 SYNCS.PHASECHK.TRANS64 P0, [R3+URZ+0x33420], R0 ;  /* 0x03342000030085a7 */ /* 0x000ea4000800007f */
[----:B--2---:R-:W-:Y:S05]  /*10810*/  @!P0 BRA `(.L_x_3192) ;  /* 0xfffffffc00ec8947 */ /* 0x004fea000383ffff */
[----:B------:R-:W-:Y:S05]  /*10820*/  BRA `(.L_x_3250) ;  /* 0xffffffcc00a47947 */ /* 0x000fea000383ffff */
.L_x_3197:
[----:B0-----:R0:W1:Y:S02]  /*10830*/  SYNCS.PHASECHK.TRANS64.TRYWAIT P0, [R6+URZ+0x33480], R5 ;  /* 0x03348005060075a7 */ /* 0x001064000800017f */
[----:B-1----:R-:W-:Y:S05]  /*10840*/  @!P0 NANOSLEEP.SYNCS 0x989680 ;  /* 0x009896800000895d */ /* 0x002fea0003900000 */
[----:B------:R-:W1:Y:S02]  /*10850*/  @!P0 SYNCS.PHASECHK.TRANS64 P0, [R6+URZ+0x33480], R5 ;  /* 0x03348005060085a7 */ /* 0x000e64000800007f */
[----:B-1----:R-:W-:Y:S05]  /*10860*/  @!P0 BRA `(.L_x_3197) ;  /* 0xfffffffc00f08947 */ /* 0x002fea000383ffff */
[----:B------:R-:W-:Y:S05]  /*10870*/  BRA `(.L_x_3251) ;  /* 0xffffffd000587947 */ /* 0x000fea000383ffff */
.L_x_3203:
[----:B-1----:R1:W2:Y:S02]  /*10880*/  SYNCS.PHASECHK.TRANS64.TRYWAIT P0, [R6+URZ+0x33440], R5 ;  /* 0x03344005060075a7 */ /* 0x0022a4000800017f */
[----:B--2---:R-:W-:Y:S05]  /*10890*/  @!P0 NANOSLEEP.SYNCS 0x989680 ;  /* 0x009896800000895d */ /* 0x004fea0003900000 */
[----:B------:R-:W2:Y:S02]  /*108a0*/  @!P0 SYNCS.PHASECHK.TRANS64 P0, [R6+URZ+0x33440], R5 ;  /* 0x03344005060085a7 */ /* 0x000ea4000800007f */
[----:B--2---:R-:W-:Y:S05]  /*108b0*/  @!P0 BRA `(.L_x_3203) ;  /* 0xfffffffc00f08947 */ /* 0x004fea000383ffff */
[----:B------:R-:W-:Y:S05]  /*108c0*/  BRA `(.L_x_3252) ;  /* 0xffffffd400447947 */ /* 0x000fea000383ffff */
.L_x_3210:
[----:B0-----:R0:W1:Y:S02]  /*108d0*/  SYNCS.PHASECHK.TRANS64.TRYWAIT P0, [R3+URZ+0x33470], R4 ;  /* 0x03347004030075a7 */ /* 0x001064000800017f */
[----:B-1----:R-:W-:Y:S05]  /*108e0*/  @!P0 NANOSLEEP.SYNCS 0x989680 ;  /* 0x009896800000895d */ /* 0x002fea0003900000 */
[----:B------:R-:W1:Y:S02]  /*108f0*/  @!P0 SYNCS.PHASECHK.TRANS64 P0, [R3+URZ+0x33470], R4 ;  /* 0x03347004030085a7 */ /* 0x000e64000800007f */
[----:B-1----:R-:W-:Y:S05]  /*10900*/  @!P0 BRA `(.L_x_3210) ;  /* 0xfffffffc00f08947 */ /* 0x002fea000383ffff */
[----:B------:R-:W-:Y:S05]  /*10910*/  BRA `(.L_x_3253) ;  /* 0xffffffd800447947 */ /* 0x000fea000383ffff */
.L_x_3212:
[----:B0-----:R0:W1:Y:S02]  /*10920*/  SYNCS.PHASECHK.TRANS64.TRYWAIT P0, [R3+URZ+0x33460], R4 ;  /* 0x03346004030075a7 */ /* 0x001064000800017f */
[----:B-1----:R-:W-:Y:S05]  /*10930*/  @!P0 NANOSLEEP.SYNCS 0x989680 ;  /* 0x009896800000895d */ /* 0x002fea0003900000 */
[----:B------:R-:W1:Y:S02]  /*10940*/  @!P0 SYNCS.PHASECHK.TRANS64 P0, [R3+URZ+0x33460], R4 ;  /* 0x03346004030085a7 */ /* 0x000e64000800007f */
[----:B-1----:R-:W-:Y:S05]  /*10950*/  @!P0 BRA `(.L_x_3212) ;  /* 0xfffffffc00f08947 */ /* 0x002fea000383ffff */
[----:B------:R-:W-:Y:S05]  /*10960*/  BRA `(.L_x_3254) ;  /* 0xffffffd800487947 */ /* 0x000fea000383ffff */
.L_x_3218:
[----:B-1----:R1:W2:Y:S02]  /*10970*/  SYNCS.PHASECHK.TRANS64.TRYWAIT P0, [R0+URZ+0x33470], R3 ;  /* 0x03347003000075a7 */ /* 0x0022a4000800017f */
[----:B--2---:R-:W-:Y:S05]  /*10980*/  @!P0 NANOSLEEP.SYNCS 0x989680 ;  /* 0x009896800000895d */ /* 0x004fea0003900000 */
[----:B------:R-:W2:Y:S02]  /*10990*/  @!P0 SYNCS.PHASECHK.TRANS64 P0, [R0+URZ+0x33470], R3 ;  /* 0x03347003000085a7 */ /* 0x000ea4000800007f */
[----:B--2---:R-:W-:Y:S05]  /*109a0*/  @!P0 BRA `(.L_x_3218) ;  /* 0xfffffffc00f08947 */ /* 0x004fea000383ffff */
[----:B------:R-:W-:Y:S05]  /*109b0*/  BRA `(.L_x_3255) ;  /* 0xffffffe400587947 */ /* 0x000fea000383ffff */
.L_x_3220:
[----:B-1----:R1:W2:Y:S02]  /*109c0*/  SYNCS.PHASECHK.TRANS64.TRYWAIT P0, [R0+URZ+0x33460], R3 ;  /* 0x03346003000075a7 */ /* 0x0022a4000800017f */
[----:B--2---:R-:W-:Y:S05]  /*109d0*/  @!P0 NANOSLEEP.SYNCS 0x989680 ;  /* 0x009896800000895d */ /* 0x004fea0003900000 */
[----:B------:R-:W2:Y:S02]  /*109e0*/  @!P0 SYNCS.PHASECHK.TRANS64 P0, [R0+URZ+0x33460], R3 ;  /* 0x03346003000085a7 */ /* 0x000ea4000800007f */
[----:B--2---:R-:W-:Y:S05]  /*109f0*/  @!P0 BRA `(.L_x_3220) ;  /* 0xfffffffc00f08947 */ /* 0x004fea000383ffff */
[----:B------:R-:W-:Y:S05]  /*10a00*/  BRA `(.L_x_3256) ;  /* 0xffffffe400607947 */ /* 0x000fea000383ffff */
.L_x_3222:
[----:B-1----:R1:W2:Y:S02]  /*10a10*/  SYNCS.PHASECHK.TRANS64.TRYWAIT P0, [R6+URZ+0x33420], R3 ;  /* 0x03342003060075a7 */ /* 0x0022a4000800017f */
[----:B--2---:R-:W-:Y:S05]  /*10a20*/  @!P0 NANOSLEEP.SYNCS 0x989680 ;  /* 0x009896800000895d */ /* 0x004fea0003900000 */
[----:B------:R-:W2:Y:S02]  /*10a30*/  @!P0 SYNCS.PHASECHK.TRANS64 P0, [R6+URZ+0x33420], R3 ;  /* 0x03342003060085a7 */ /* 0x000ea4000800007f */
[----:B--2---:R-:W-:Y:S05]  /*10a40*/  @!P0 BRA `(.L_x_3222) ;  /* 0xfffffffc00f08947 */ /* 0x004fea000383ffff */
[----:B------:R-:W-:Y:S05]  /*10a50*/  BRA `(.L_x_3257) ;  /* 0xfffffff0004c7947 */ /* 0x000fea000383ffff */
.L_x_3224:
[----:B0-----:R0:W1:Y:S02]  /*10a60*/  SYNCS.PHASECHK.TRANS64.TRYWAIT P1, [R7+URZ], R4 ;  /* 0x00000004070075a7 */ /* 0x001064000802017f */
[----:B-1----:R-:W-:Y:S05]  /*10a70*/  @!P1 NANOSLEEP.SYNCS 0x989680 ;  /* 0x009896800000995d */ /* 0x002fea0003900000 */
[----:B------:R-:W1:Y:S02]  /*10a80*/  @!P1 SYNCS.PHASECHK.TRANS64 P1, [R7+URZ], R4 ;  /* 0x00000004070095a7 */ /* 0x000e64000802007f */
[----:B-1----:R-:W-:Y:S05]  /*10a90*/  @!P1 BRA `(.L_x_3224) ;  /* 0xfffffffc00f09947 */ /* 0x002fea000383ffff */
[----:B------:R-:W-:Y:S05]  /*10aa0*/  BRA `(.L_x_3258) ;  /* 0xfffffff0009c7947 */ /* 0x000fea000383ffff */
.L_x_3225:
[----:B-1----:R1:W2:Y:S02]  /*10ab0*/  SYNCS.PHASECHK.TRANS64.TRYWAIT P1, [R5+URZ], R0 ;  /* 0x00000000050075a7 */ /* 0x0022a4000802017f */
[----:B--2---:R-:W-:Y:S05]  /*10ac0*/  @!P1 NANOSLEEP.SYNCS 0x989680 ;  /* 0x009896800000995d */ /* 0x004fea0003900000 */
[----:B------:R-:W2:Y:S02]  /*10ad0*/  @!P1 SYNCS.PHASECHK.TRANS64 P1, [R5+URZ], R0 ;  /* 0x00000000050095a7 */ /* 0x000ea4000802007f */
[----:B--2---:R-:W-:Y:S05]  /*10ae0*/  @!P1 BRA `(.L_x_3225) ;  /* 0xfffffffc00f09947 */ /* 0x004fea000383ffff */
[----:B------:R-:W-:Y:S05]  /*10af0*/  BRA `(.L_x_3259) ;  /* 0xfffffff000907947 */ /* 0x000fea000383ffff */
.L_x_3227:
[----:B-1----:R1:W2:Y:S02]  /*10b00*/  SYNCS.PHASECHK.TRANS64.TRYWAIT P1, [R5+URZ+0x33460], R4 ;  /* 0x03346004050075a7 */ /* 0x0022a4000802017f */
[----:B--2---:R-:W-:Y:S05]  /*10b10*/  @!P1 NANOSLEEP.SYNCS 0x989680 ;  /* 0x009896800000995d */ /* 0x004fea0003900000 */
[----:B------:R-:W2:Y:S02]  /*10b20*/  @!P1 SYNCS.PHASECHK.TRANS64 P1, [R5+URZ+0x33460], R4 ;  /* 0x03346004050095a7 */ /* 0x000ea4000802007f */
[----:B--2---:R-:W-:Y:S05]  /*10b30*/  @!P1 BRA `(.L_x_3227) ;  /* 0xfffffffc00f09947 */ /* 0x004fea000383ffff */
[----:B------:R-:W-:Y:S05]  /*10b40*/  BRA `(.L_x_3260) ;  /* 0xfffffff000907947 */ /* 0x000fea000383ffff */
.L_x_3229:
[----:B--2---:R2:W3:Y:S02]  /*10b50*/  SYNCS.PHASECHK.TRANS64.TRYWAIT P1, [R3+URZ+0x33460], R0 ;  /* 0x03346000030075a7 */ /* 0x0044e4000802017f */
[----:B---3--:R-:W-:Y:S05]  /*10b60*/  @!P1 NANOSLEEP.SYNCS 0x989680 ;  /* 0x009896800000995d */ /* 0x008fea0003900000 */
[----:B------:R-:W3:Y:S02]  /*10b70*/  @!P1 SYNCS.PHASECHK.TRANS64 P1, [R3+URZ+0x33460], R0 ;  /* 0x03346000030095a7 */ /* 0x000ee4000802007f */
[----:B---3--:R-:W-:Y:S05]  /*10b80*/  @!P1 BRA `(.L_x_3229) ;  /* 0xfffffffc00f09947 */ /* 0x008fea000383ffff */
[----:B------:R-:W-:Y:S05]  /*10b90*/  BRA `(.L_x_3261) ;  /* 0xfffffff000907947 */ /* 0x000fea000383ffff */
.L_x_3231:
[----:B---3--:R3:W4:Y:S02]  /*10ba0*/  SYNCS.PHASECHK.TRANS64.TRYWAIT P0, [R5+URZ+0x33480], R4 ;  /* 0x03348004050075a7 */ /* 0x008724000800017f */
[----:B----4-:R-:W-:Y:S05]  /*10bb0*/  @!P0 NANOSLEEP.SYNCS 0x989680 ;  /* 0x009896800000895d */ /* 0x010fea0003900000 */
[----:B------:R-:W4:Y:S02]  /*10bc0*/  @!P0 SYNCS.PHASECHK.TRANS64 P0, [R5+URZ+0x33480], R4 ;  /* 0x03348004050085a7 */ /* 0x000f24000800007f */
[----:B----4-:R-:W-:Y:S05]  /*10bd0*/  @!P0 BRA `(.L_x_3231) ;  /* 0xfffffffc00f08947 */ /* 0x010fea000383ffff */
[----:B------:R-:W-:Y:S05]  /*10be0*/  BRA `(.L_x_3232) ;  /* 0xfffffff0008c7947 */ /* 0x000fea000383ffff */
.L_x_3262:
        /* <DEDUP_REMOVED lines=9> */
.L_x_13266:


//--------------------- .text._ZN7cutlass13device_kernelIN5flash11enable_sm90INS1_16FlashAttnFwdSm90INS1_25CollectiveMainloopFwdSm90ILi2EN4cute5tupleIJNS5_1CILi1EEES8_S8_EEENS6_IJNS7_ILi128EEENS7_ILi160EEENS7_ILi192EEEEEELi192ENS_12float_e4m3_tEfNS_4arch4Sm90ELb0ELb0ELb0ELb1ELb0ELb0ELb0ELb1ELb1ELb1ELb1ELb0EEENS1_21CollectiveEpilogueFwdINS6_IJSA_SC_SB_EEES9_NS_10bfloat16_tESG_Li256ELb1ELb1ELb1ELb1EEENS1_36VarlenDynamicPersistentTileSchedulerILi128ELi160ELi256ELi128ELb1ELb1ELb1ELb0ELb1ELb1EEEEEEEEEvNT_6ParamsE --------------------------
	.section	.text._ZN7cutlass13device_kernelIN5flash11enable_sm90INS1_16FlashAttnFwdSm90INS1_25CollectiveMainloopFwdSm90ILi2EN4cute5tupleIJNS5_1CILi1EEES8_S8_EEENS6_IJNS7_ILi128EEENS7_ILi160EEENS7_ILi192EEEEEELi192ENS_12float_e4m3_tEfNS_4arch4Sm90ELb0ELb0ELb0ELb1ELb0ELb0ELb0ELb1ELb1ELb1ELb1ELb0EEENS1_21CollectiveEpilogueFwdINS6_IJSA_SC_SB_EEES9_NS_10bfloat16_tESG_Li256ELb1ELb1ELb1ELb1EEENS1_36VarlenDynamicPersistentTileSchedulerILi128ELi160ELi256ELi128ELb1ELb1ELb1ELb0ELb1ELb1EEEEEEEEEvNT_6ParamsE,"ax",@progbits
	.align	128
.text._ZN7cutlass13device_kernelIN5flash11enable_sm90INS1_16FlashAttnFwdSm90INS1_25CollectiveMainloopFwdSm90ILi2EN4cute5tupleIJNS5_1CILi1EEES8_S8_EEENS6_IJNS7_ILi128EEENS7_ILi160EEENS7_ILi192EEEEEELi192ENS_12float_e4m3_tEfNS_4arch4Sm90ELb0ELb0ELb0ELb1ELb0ELb0ELb0ELb1ELb1ELb1ELb1ELb0EEENS1_21CollectiveEpilogueFwdINS6_IJSA_SC_SB_EEES9_NS_10bfloat16_tESG_Li256ELb1ELb1ELb1ELb1EEENS1_36VarlenDynamicPersistentTileSchedulerILi128ELi160ELi256ELi128ELb1ELb1ELb1ELb0ELb1ELb1EEEEEEEEEvNT_6ParamsE:
        .type           _ZN7cutlass13device_kernelIN5flash11enable_sm90INS1_16FlashAttnFwdSm90INS1_25CollectiveMainloopFwdSm90ILi2EN4cute5tupleIJNS5_1CILi1EEES8_S8_EEENS6_IJNS7_ILi128EEENS7_ILi160EEENS7_ILi192EEEEEELi192ENS_12float_e4m3_tEfNS_4arch4Sm90ELb0ELb0ELb0ELb1ELb0ELb0ELb0ELb1ELb1ELb1ELb1ELb0EEENS1_21CollectiveEpilogueFwdINS6_IJSA_SC_SB_EEES9_NS_10bfloat16_tESG_Li256ELb1ELb1ELb1ELb1EEENS1_36VarlenDynamicPersistentTileSchedulerILi128ELi160ELi256ELi128ELb1ELb1ELb1ELb0ELb1ELb1EEEEEEEEEvNT_6ParamsE,@function
        .size           _ZN7cutlass13device_kernelIN5flash11enable_sm90INS1_16FlashAttnFwdSm90INS1_25CollectiveMainloopFwdSm90ILi2EN4cute5tupleIJNS5_1CILi1EEES8_S8_EEENS6_IJNS7_ILi128EEENS7_ILi160EEENS7_ILi192EEEEEELi192ENS_12float_e4m3_tEfNS_4arch4Sm90ELb0ELb0ELb0ELb1ELb0ELb0ELb0ELb1ELb1ELb1ELb1ELb0EEENS1_21CollectiveEpilogueFwdINS6_IJSA_SC_SB_EEES9_NS_10bfloat16_tESG_Li256ELb1ELb1ELb1ELb1EEENS1_36VarlenDynamicPersistentTileSchedulerILi128ELi160ELi256ELi128ELb1ELb1ELb1ELb0ELb1ELb1EEEEEEEEEvNT_6ParamsE,(.L_x_13267 - _ZN7cutlass13device_kernelIN5flash11enable_sm90INS1_16FlashAttnFwdSm90INS1_25CollectiveMainloopFwdSm90ILi2EN4cute5tupleIJNS5_1CILi1EEES8_S8_EEENS6_IJNS7_ILi128EEENS7_ILi160EEENS7_ILi192EEEEEELi192ENS_12float_e4m3_tEfNS_4arch4Sm90ELb0ELb0ELb0ELb1ELb0ELb0ELb0ELb1ELb1ELb1ELb1ELb0EEENS1_21CollectiveEpilogueFwdINS6_IJSA_SC_SB_EEES9_NS_10bfloat16_tESG_Li256ELb1ELb1ELb1ELb1EEENS1_36VarlenDynamicPersistentTileSchedulerILi128ELi160ELi256ELi128ELb1ELb1ELb1ELb0ELb1ELb1EEEEEEEEEvNT_6ParamsE)
        .other          _ZN7cutlass13device_kernelIN5flash11enable_sm90INS1_16FlashAttnFwdSm90INS1_25CollectiveMainloopFwdSm90ILi2EN4cute5tupleIJNS5_1CILi1EEES8_S8_EEENS6_IJNS7_ILi128EEENS7_ILi160EEENS7_ILi192EEEEEELi192ENS_12float_e4m3_tEfNS_4arch4Sm90ELb0ELb0ELb0ELb1ELb0ELb0ELb0ELb1ELb1ELb1ELb1ELb0EEENS1_21CollectiveEpilogueFwdINS6_IJSA_SC_SB_EEES9_NS_10bfloat16_tESG_Li256ELb1ELb1ELb1ELb1EEENS1_36VarlenDynamicPersistentTileSchedulerILi128ELi160ELi256ELi128ELb1ELb1ELb1ELb0ELb1ELb1EEEEEEEEEvNT_6ParamsE,@"STO_CUDA_ENTRY STV_DEFAULT"
_ZN7cutlass13device_kernelIN5flash11enable_sm90INS1_16FlashAttnFwdSm90INS1_25CollectiveMainloopFwdSm90ILi2EN4cute5tupleIJNS5_1CILi1EEES8_S8_EEENS6_IJNS7_ILi128EEENS7_ILi160EEENS7_ILi192EEEEEELi192ENS_12float_e4m3_tEfNS_4arch4Sm90ELb0ELb0ELb0ELb1ELb0ELb0ELb0ELb1ELb1ELb1ELb1ELb0EEENS1_21CollectiveEpilogueFwdINS6_IJSA_SC_SB_EEES9_NS_10bfloat16_tESG_Li256ELb1ELb1ELb1ELb1EEENS1_36VarlenDynamicPersistentTileSchedulerILi128ELi160ELi256ELi128ELb1ELb1ELb1ELb0ELb1ELb1EEEEEEEEEvNT_6ParamsE:
        /* <DEDUP_REMOVED lines=18> */
.L_x_3264:
[----:B------:R-:W-:Y:S05]  /*0120*/  BSYNC B0 ;  /* 0x0000000000007941 */ /* 0x000fea0003800000 */
.L_x_3263:
        /* <DEDUP_REMOVED lines=41> */
.L_x_3265:
        /* <DEDUP_REMOVED lines=22> */
.L_x_3266:
        /* <DEDUP_REMOVED lines=18> */
.L_x_3267:
        /* <DEDUP_REMOVED lines=22> */
.L_x_3268:
        /* <DEDUP_REMOVED lines=22> */
.L_x_3269:
[----:B------:R-:W-:Y:S01]  /*0900*/  PLOP3.LUT P0, PT, PT, PT, UP0, 0x80, 0x0 ;  /* 0x000000000000781c */ /* 0x000fe20003f0f008 */
[----:B------:R-:W-:Y:S01]  /*0910*/  UMOV UR38, 0x1 ;  /* 0x0000000100267882 */ /* 0x000fe20000000000 */
[----:B------:R-:W-:Y:S01]  /*0920*/  NOP ;  /* 0x0000000000007918 */ /* 0x000fe20000000000 */
[----:B------:R-:W-:Y:S01]  /*0930*/  USEL UR38, UR38, 0x2, !UP0 ;  /* 0x0000000226267887 */ /* 0x000fe2000c000000 */
[----:B------:R-:W-:Y:S01]  /*0940*/  ULDC.64 UR50, c[0x0][0x208] ;  /* 0x0000820000327ab9 */ /* 0x000fe20000000a00 */
[----:B012-4-:R-:W-:Y:S08]  /*0950*/  BAR.SYNC.DEFER_BLOCKING 0x0 ;  /* 0x0000000000007b1d */ /* 0x017ff00000010000 */
[----:B------:R-:W-:Y:S05]  /*0960*/  @!P0 BRA `(.L_x_3270) ;  /* 0x000000d8006c8947 */ /* 0x000fea0003800000 */
.L_x_3271:
        /* <DEDUP_REMOVED lines=29> */
[----:B------:R-:W-:Y:S02]  /*0b40*/  LOP3.LUT R3, R2, 0xffffff80, RZ, 0xc0, !PT ;  /* 0xffffff8002037812 */ /* 0x000fe400078ec0ff */
[-C--:B------:R-:W-:Y:S01]  /*0b50*/  LEA.HI R11, R0, R12.reuse, RZ, 0x2 ;  /* 0x0000000c000b7211 */ /* 0x080fe200078f10ff */
[----:B------:R-:W-:Y:S01]  /*0b60*/  IMAD.SHL.U32 R5, R4, 0x20, RZ ;  /* 0x0000002004057824 */ /* 0x000fe200078e00ff */
[----:B------:R-:W-:Y:S01]  /*0b70*/  SHF.R.S32.HI R14, RZ, 0x7, R2 ;  /* 0x00000007ff0e7819 */ /* 0x000fe20000011402 */
[----:B------:R-:W-:Y:S01]  /*0b80*/  IMAD.IADD R13, R12, 0x1, -R3 ;  /* 0x000000010c0d7824 */ /* 0x000fe200078e0a03 */
[----:B------:R-:W-:Y:S02]  /*0b90*/  LEA.HI R3, R0, R12, RZ, 0x4 ;  /* 0x0000000c00037211 */ /* 0x000fe400078f20ff */
[----:B------:R-:W-:Y:S02]  /*0ba0*/  LOP3.LUT R11, R11, 0xfffffffc, RZ, 0xc0, !PT ;  /* 0xfffffffc0b0b7812 */ /* 0x000fe400078ec0ff */
[----:B------:R-:W-:-:S02]  /*0bb0*/  SHF.R.S32.HI R7, RZ, 0x1f, R13 ;  /* 0x0000001fff077819 */ /* 0x000fc4000001140d */
[----:B------:R-:W-:Y:S01]  /*0bc0*/  SHF.R.S32.HI R6, RZ, 0x4, R3 ;  /* 0x00000004ff067819 */ /* 0x000fe20000011403 */
[C---:B------:R-:W-:Y:S01]  /*0bd0*/  IMAD.IADD R11, R12.reuse, 0x1, -R11 ;  /* 0x000000010c0b7824 */ /* 0x040fe200078e0a0b */
[----:B------:R-:W-:Y:S02]  /*0be0*/  LEA.HI R8, R7, R13, RZ, 0x2 ;  /* 0x0000000d07087211 */ /* 0x000fe400078f10ff */
[----:B------:R-:W-:Y:S02]  /*0bf0*/  LOP3.LUT R4, R3, 0x3fffff0, RZ, 0xc0, !PT ;  /* 0x03fffff003047812 */ /* 0x000fe400078ec0ff */
[--C-:B------:R-:W-:Y:S02]  /*0c00*/  SHF.R.S32.HI R9, RZ, 0x2, R8.reuse ;  /* 0x00000002ff097819 */ /* 0x100fe40000011408 */
[----:B------:R-:W-:Y:S01]  /*0c10*/  SHF.R.S32.HI R10, RZ, 0x1f, R8 ;  /* 0x0000001fff0a7819 */ /* 0x000fe20000011408 */
[----:B------:R-:W-:Y:S01]  /*0c20*/  IMAD.IADD R4, R12, 0x1, -R4 ;  /* 0x000000010c047824 */ /* 0x000fe200078e0a04 */
[----:B------:R-:W-:-:S02]  /*0c30*/  LOP3.LUT R8, R8, 0x7ffffffc, RZ, 0xc0, !PT ;  /* 0x7ffffffc08087812 */ /* 0x000fc400078ec0ff */
[----:B------:R-:W-:Y:S02]  /*0c40*/  LEA.HI R3, R3, R6, RZ, 0x1 ;  /* 0x0000000603037211 */ /* 0x000fe400078f08ff */
[----:B------:R-:W-:Y:S01]  /*0c50*/  LEA.HI R10, R10, R9, RZ, 0x3 ;  /* 0x000000090a0a7211 */ /* 0x000fe200078f18ff */
[----:B------:R-:W-:Y:S01]  /*0c60*/  IMAD.IADD R8, R13, 0x1, -R8 ;  /* 0x000000010d087824 */ /* 0x000fe200078e0a08 */
[----:B------:R-:W-:Y:S02]  /*0c70*/  LOP3.LUT R5, R5, 0xfffffc00, RZ, 0xc0, !PT ;  /* 0xfffffc0005057812 */ /* 0x000fe400078ec0ff */
[----:B------:R-:W-:Y:S01]  /*0c80*/  LOP3.LUT R3, R3, 0x1ffffffe, RZ, 0xc0, !PT ;  /* 0x1ffffffe03037812 */ /* 0x000fe200078ec0ff */
[----:B------:R-:W-:Y:S01]  /*0c90*/  IMAD.SHL.U32 R17, R8, 0x2, RZ ;  /* 0x0000000208117824 */ /* 0x000fe200078e00ff */
[----:B------:R-:W-:Y:S01]  /*0ca0*/  LOP3.LUT R10, R10, 0xfffffff8, RZ, 0xc0, !PT ;  /* 0xfffffff80a0a7812 */ /* 0x000fe200078ec0ff */
[----:B------:R-:W-:Y:S01]  /*0cb0*/  IMAD R4, R4, 0x40, R5 ;  /* 0x0000004004047824 */ /* 0x000fe200078e0205 */
[----:B------:R-:W-:Y:S01]  /*0cc0*/  LEA.HI R7, R7, R13, RZ, 0x5 ;  /* 0x0000000d07077211 */ /* 0x000fe200078f28ff */
[----:B------:R-:W-:Y:S01]  /*0cd0*/  IMAD.IADD R3, R6, 0x1, -R3 ;  /* 0x0000000106037824 */ /* 0x000fe200078e0a03 */
[----:B------:R-:W-:Y:S01]  /*0ce0*/  LEA.HI R2, R2, R14, RZ, 0x1 ;  /* 0x0000000e02027211 */ /* 0x000fe200078f08ff */
[----:B------:R-:W-:Y:S01]  /*0cf0*/  IMAD.IADD R10, R9, 0x1, -R10 ;  /* 0x00000001090a7824 */ /* 0x000fe200078e0a0a */
[----:B------:R-:W-:Y:S01]  /*0d00*/  LEA.HI R5, R11, R11, RZ, 0x1 ;  /* 0x0000000b0b057211 */ /* 0x000fe200078f08ff */
[----:B------:R-:W-:Y:S01]  /*0d10*/  VIADD R235, R17, 0x10 ;  /* 0x0000001011eb7836 */ /* 0x000fe20000000000 */
[----:B------:R-:W-:Y:S01]  /*0d20*/  SHF.R.S32.HI R7, RZ, 0x5, R7 ;  /* 0x00000005ff077819 */ /* 0x000fe20000011407 */
[----:B------:R-:W-:Y:S01]  /*0d30*/  IMAD R3, R3, 0x8, R4 ;  /* 0x0000000803037824 */ /* 0x000fe200078e0204 */
[----:B------:R-:W-:Y:S01]  /*0d40*/  LOP3.LUT R2, R2, 0x3fffffe, RZ, 0xc0, !PT ;  /* 0x03fffffe02027812 */ /* 0x000fe200078ec0ff */
[C---:B------:R-:W-:Y:S01]  /*0d50*/  VIADD R232, R17.reuse, 0x48 ;  /* 0x0000004811e87836 */ /* 0x040fe20000000000 */
[----:B------:R-:W-:Y:S01]  /*0d60*/  LEA.HI R0, R0, R12, RZ, 0x3 ;  /* 0x0000000c00007211 */ /* 0x000fe200078f18ff */
[----:B------:R-:W-:Y:S01]  /*0d70*/  VIADD R229, R17, 0x60 ;  /* 0x0000006011e57836 */ /* 0x000fe20000000000 */
[----:B------:R-:W-:Y:S01]  /*0d80*/  LOP3.LUT R4, R5, 0x1ffffffe, RZ, 0xc0, !PT ;  /* 0x1ffffffe05047812 */ /* 0x000fe200078ec0ff */
[----:B------:R-:W-:Y:S01]  /*0d90*/  IMAD R7, R7, 0x10, R10 ;  /* 0x0000001007077824 */ /* 0x000fe200078e020a */
[----:B------:R-:W-:Y:S01]  /*0da0*/  LOP3.LUT R16, R0, 0xfffffff8, RZ, 0xc0, !PT ;  /* 0xfffffff800107812 */ /* 0x000fe200078ec0ff */
[----:B------:R-:W-:Y:S01]  /*0db0*/  IMAD.IADD R2, R14, 0x1, -R2 ;  /* 0x000000010e027824 */ /* 0x000fe200078e0a02 */
[----:B------:R-:W-:Y:S01]  /*0dc0*/  SHF.R.S32.HI R237, RZ, 0x3, R0 ;  /* 0x00000003ffed7819 */ /* 0x000fe20000011400 */
[C---:B------:R-:W-:Y:S01]  /*0dd0*/  VIADD R226, R17.reuse, 0x78 ;  /* 0x0000007811e27836 */ /* 0x040fe20000000000 */
[----:B------:R-:W-:Y:S01]  /*0de0*/  SHF.R.S32.HI R0, RZ, 0x1f, R235 ;  /* 0x0000001fff007819 */ /* 0x000fe200000114eb */
[C---:B------:R-:W-:Y:S01]  /*0df0*/  VIADD R223, R17.reuse, 0x90 ;  /* 0x0000009011df7836 */ /* 0x040fe20000000000 */
[----:B------:R-:W-:Y:S01]  /*0e00*/  SHF.R.S32.HI R0, RZ, 0x1f, R232 ;  /* 0x0000001fff007819 */ /* 0x000fe200000114e8 */
[----:B------:R-:W-:Y:S01]  /*0e10*/  VIADD R220, R17, 0xa8 ;  /* 0x000000a811dc7836 */ /* 0x000fe20000000000 */
[----:B------:R-:W-:Y:S01]  /*0e20*/  SHF.R.S32.HI R0, RZ, 0x1f, R229 ;  /* 0x0000001fff007819 */ /* 0x000fe200000114e5 */
[----:B------:R-:W-:Y:S01]  /*0e30*/  IMAD.IADD R4, R11, 0x1, -R4 ;  /* 0x000000010b047824 */ /* 0x000fe200078e0a04 */
[----:B------:R-:W-:Y:S01]  /*0e40*/  SHF.R.S32.HI R0, RZ, 0x1f, R226 ;  /* 0x0000001fff007819 */ /* 0x000fe200000114e2 */
[----:B------:R-:W-:Y:S01]  /*0e50*/  IMAD R2, R2, 0x40, R7 ;  /* 0x0000004002027824 */ /* 0x000fe200078e0207 */
[----:B------:R-:W-:Y:S01]  /*0e60*/  SHF.R.S32.HI R0, RZ, 0x1f, R223 ;  /* 0x0000001fff007819 */ /* 0x000fe200000114df */
[----:B------:R0:W-:Y:S01]  /*0e70*/  STL [R1+0x40], R3 ;  /* 0x0000400301007387 */ /* 0x0001e20000100800 */
[----:B------:R-:W-:Y:S01]  /*0e80*/  SHF.R.S32.HI R0, RZ, 0x1f, R220 ;  /* 0x0000001fff007819 */ /* 0x000fe200000114dc */
[----:B------:R-:W-:-:S02]  /*0e90*/  IMAD R0, R4, 0x8, R2 ;  /* 0x0000000804007824 */ /* 0x000fc400078e0202 */
[----:B------:R1:W-:Y:S01]  /*0ea0*/  STL [R1+0x38], R2 ;  /* 0x0000380201007387 */ /* 0x0003e20000100800 */
[C---:B------:R-:W-:Y:S02]  /*0eb0*/  VIADD R236, R17.reuse, 0x8 ;  /* 0x0000000811ec7836 */ /* 0x040fe40000000000 */
[C---:B------:R-:W-:Y:S01]  /*0ec0*/  VIADD R234, R17.reuse, 0x18 ;  /* 0x0000001811ea7836 */ /* 0x040fe20000000000 */
[----:B------:R1:W-:Y:S01]  /*0ed0*/  STL [R1+0x3c], R0 ;  /* 0x00003c0001007387 */ /* 0x0003e20000100800 */
[C---:B------:R-:W-:Y:S01]  /*0ee0*/  VIADD R233, R17.reuse, 0x40 ;  /* 0x0000004011e97836 */ /* 0x040fe20000000000 */
[----:B0-----:R-:W-:Y:S01]  /*0ef0*/  SHF.R.S32.HI R3, RZ, 0x1f, R236 ;  /* 0x0000001fff037819 */ /* 0x001fe200000114ec */
        /* <DEDUP_REMOVED lines=20> */
[----:B------:R-:W-:Y:S01]  /*1040*/  IMAD.IADD R16, R12, 0x1, -R16 ;  /* 0x000000010c107824 */ /* 0x000fe200078e0a10 */
[----:B------:R-:W-:Y:S01]  /*1050*/  SHF.R.S32.HI R5, RZ, 0x1f, R23 ;  /* 0x0000001fff057819 */ /* 0x000fe20000011417 */
[C---:B------:R-:W-:Y:S01]  /*1060*/  VIADD R19, R17.reuse, 0x20 ;  /* 0x0000002011137836 */ /* 0x040fe20000000000 */
[----:B------:R-:W-:Y:S01]  /*1070*/  SHF.R.S32.HI R3, RZ, 0x1f, R22 ;  /* 0x0000001fff037819 */ /* 0x000fe20000011416 */
[----:B-1----:R-:W-:-:S07]  /*1080*/  VIADD R18, R17, 0x38 ;  /* 0x0000003811127836 */ /* 0x002fce0000000000 */
.L_x_3319:
[----:B------:R-:W-:Y:S01]  /*1090*/  ULDC.64 UR8, c[0x0][0xc88] ;  /* 0x0003220000087ab9 */ /* 0x000fe20000000a00 */
[----:B------:R-:W-:Y:S01]  /*10a0*/  ULDC.64 UR14, c[0x0][0x998] ;  /* 0x00026600000e7ab9 */ /* 0x000fe20000000a00 */
[----:B------:R-:W-:Y:S01]  /*10b0*/  UIMAD.WIDE UR8, UR7, 0x4, UR8 ;  /* 0x00000004070878a5 */ /* 0x000fe2000f8e0208 */
[----:B------:R-:W-:Y:S01]  /*10c0*/  ULDC.64 UR12, c[0x0][0x990] ;  /* 0x00026400000c7ab9 */ /* 0x000fe20000000a00 */
[----:B------:R-:W-:Y:S01]  /*10d0*/  ULDC.64 UR10, c[0x0][0xa20] ;  /* 0x00028800000a7ab9 */ /* 0x000fe20000000a00 */
[----:B------:R-:W-:-:S03]  /*10e0*/  ULOP3.LUT UR42, UR6, 0xffff, URZ, 0xc0, !UPT ;  /* 0x0000ffff062a7892 */ /* 0x000fc6000f8ec03f */
[----:B0-234-:R-:W-:Y:S01]  /*10f0*/  IMAD.U32 R2, RZ, RZ, UR8 ;  /* 0x00000008ff027e24 */ /* 0x01dfe2000f8e00ff */
[----:B------:R-:W-:Y:S01]  /*1100*/  ULDC UR4, c[0x0][0x424] ;  /* 0x0001090000047ab9 */ /* 0x000fe20000000800 */
[----:B------:R-:W-:Y:S01]  /*1110*/  IMAD.U32 R3, RZ, RZ, UR9 ;  /* 0x00000009ff037e24 */ /* 0x000fe2000f8e00ff */
        /* <DEDUP_REMOVED lines=13> */
[----:B-1----:R-:W1:Y:S08]  /*11f0*/  @P0 LDC.64 R6, c[0x0][0x9a8] ;  /* 0x00026a00ff060b82 */ /* 0x002e700000000a00 */
        /* <DEDUP_REMOVED lines=60> */
.L_x_3272:
[----:B------:R-:W-:Y:S01]  /*15c0*/  UIADD3 UR54, -UR54, UR4, URZ ;  /* 0x0000000436367290 */ /* 0x000fe2000fffe13f */
[----:B-----5:R-:W-:Y:S01]  /*15d0*/  FMUL.FTZ R0, R7, R0 ;  /* 0x0000000007007220 */ /* 0x020fe20000410000 */
[----:B------:R-:W-:Y:S02]  /*15e0*/  USHF.R.U32.HI UR4, URZ, 0x8, UR6 ;  /* 0x000000083f047899 */ /* 0x000fe40008011606 */
[----:B------:R-:W-:Y:S02]  /*15f0*/  UISETP.GE.AND UP0, UPT, UR54, 0x1, UPT ;  /* 0x000000013600788c */ /* 0x000fe4000bf06270 */
[----:B------:R-:W-:Y:S02]  /*1600*/  UIADD3 UR6, UR54, 0x9f, URZ ;  /* 0x0000009f36067890 */ /* 0x000fe4000fffe03f */
[----:B------:R-:W-:Y:S02]  /*1610*/  ULEA.HI UR8, UR8, UR4, URZ, 0x10 ;  /* 0x0000000408087291 */ /* 0x000fe4000f8f803f */
[----:B------:R-:W-:Y:S01]  /*1620*/  PLOP3.LUT P0, PT, PT, PT, UP0, 0x80, 0x0 ;  /* 0x000000000000781c */ /* 0x000fe20003f0f008 */
[----:B------:R-:W-:Y:S01]  /*1630*/  UIMAD.WIDE UR6, UR6, 0x66666667, URZ ;  /* 0x66666667060678a5 */ /* 0x000fe2000f8e023f */
[----:B------:R-:W-:Y:S01]  /*1640*/  ULDC UR11, c[0x0][0x988] ;  /* 0x00026200000b7ab9 */ /* 0x000fe20000000800 */
[----:B------:R-:W-:-:S02]  /*1650*/  UMOV UR4, URZ ;  /* 0x0000003f00047c82 */ /* 0x000fc40008000000 */
[----:B------:R-:W-:Y:S02]  /*1660*/  USHF.R.U32.HI UR5, URZ, 0x1f, UR7 ;  /* 0x0000001f3f057899 */ /* 0x000fe40008011607 */
[----:B------:R-:W-:Y:S02]  /*1670*/  ULOP3.LUT UR39, UR8, 0xff, URZ, 0xc0, !UPT ;  /* 0x000000ff08277892 */ /* 0x000fe4000f8ec03f */
[----:B------:R-:W-:Y:S02]  /*1680*/  USHF.R.U32.HI UR45, URZ, 0x10, UR8 ;  /* 0x000000103f2d7899 */ /* 0x000fe40008011608 */
[----:B------:R-:W-:Y:S02]  /*1690*/  ULEA.HI.SX32 UR9, UR7, UR5, 0x1a ;  /* 0x0000000507097291 */ /* 0x000fe4000f8fd23f */
        /* <DEDUP_REMOVED lines=37> */
.L_x_3273:
[----:B------:R-:W-:Y:S01]  /*18f0*/  UIMAD UR40, UR39, UR4, URZ ;  /* 0x00000004272872a4 */ /* 0x000fe2000f8e023f */
[----:B------:R-:W-:Y:S02]  /*1900*/  IMAD.U32 R2, RZ, RZ, UR9 ;  /* 0x00000009ff027e24 */ /* 0x000fe4000f8e00ff */
[----:B------:R-:W-:Y:S01]  /*1910*/  FMUL.FTZ R0, R0, UR11 ;  /* 0x0000000b00007c20 */ /* 0x000fe20008410000 */
[----:B------:R-:W-:Y:S01]  /*1920*/  IMAD.U32 R3, RZ, RZ, UR4 ;  /* 0x00000004ff037e24 */ /* 0x000fe2000f8e00ff */
[----:B------:R-:W-:Y:S02]  /*1930*/  PLOP3.LUT P0, PT, PT, PT, PT, 0x80, 0x0 ;  /* 0x000000000000781c */ /* 0x000fe40003f0f070 */
[----:B------:R-:W-:Y:S02]  /*1940*/  CS2R R56, SRZ ;  /* 0x0000000000387805 */ /* 0x000fe4000001ff00 */
[----:B------:R-:W-:Y:S02]  /*1950*/  CS2R R24, SRZ ;  /* 0x0000000000187805 */ /* 0x000fe4000001ff00 */
[----:B------:R-:W-:Y:S01]  /*1960*/  R2UR UR41, R0 ;  /* 0x00000000002972ca */ /* 0x000fe200000e0000 */
[----:B------:R-:W-:Y:S01]  /*1970*/  IMAD.MOV.U32 R0, RZ, RZ, RZ ;  /* 0x000000ffff007224 */ /* 0x000fe200078e00ff */
[----:B------:R-:W-:Y:S01]  /*1980*/  VIADDMNMX R2, R3, UR40, R2, PT ;  /* 0x0000002803027c46 */ /* 0x000fe2000b800102 */
[----:B------:R-:W-:Y:S01]  /*1990*/  IMAD.MOV.U32 R50, RZ, RZ, RZ ;  /* 0x000000ffff327224 */ /* 0x000fe200078e00ff */
[----:B------:R-:W-:-:S02]  /*19a0*/  CS2R R48, SRZ ;  /* 0x0000000000307805 */ /* 0x000fc4000001ff00 */
[----:B------:R-:W-:Y:S02]  /*19b0*/  CS2R R124, SRZ ;  /* 0x00000000007c7805 */ /* 0x000fe4000001ff00 */
[----:B------:R-:W-:Y:S02]  /*19c0*/  R2UR UR52, R2 ;  /* 0x00000000023472ca */ /* 0x000fe400000e0000 */
[----:B------:R-:W-:Y:S01]  /*19d0*/  CS2R R2, SRZ ;  /* 0x0000000000027805 */ /* 0x000fe2000001ff00 */
[----:B------:R-:W-:Y:S01]  /*19e0*/  IMAD.MOV.U32 R93, RZ, RZ, RZ ;  /* 0x000000ffff5d7224 */ /* 0x000fe200078e00ff */
[----:B------:R-:W-:Y:S01]  /*19f0*/  CS2R R28, SRZ ;  /* 0x00000000001c7805 */ /* 0x000fe2000001ff00 */
[----:B------:R-:W-:Y:S01]  /*1a00*/  IMAD.MOV.U32 R58, RZ, RZ, RZ ;  /* 0x000000ffff3a7224 */ /* 0x000fe200078e00ff */
        /* <DEDUP_REMOVED lines=8> */
[----:B------:R-:W-:Y:S01]  /*1a90*/  UISETP.GT.AND UP0, UPT, UR52, UR40, UPT ;  /* 0x000000283400728c */ /* 0x000fe2000bf04270 */
[----:B------:R-:W-:Y:S01]  /*1aa0*/  IMAD.MOV.U32 R63, RZ, RZ, RZ ;  /* 0x000000ffff3f7224 */ /* 0x000fe200078e00ff */
[----:B------:R-:W-:Y:S01]  /*1ab0*/  CS2R R60, SRZ ;  /* 0x00000000003c7805 */ /* 0x000fe2000001ff00 */
[----:B------:R-:W-:Y:S01]  /*1ac0*/  IMAD.MOV.U32 R152, RZ, RZ, RZ ;  /* 0x000000ffff987224 */ /* 0x000fe200078e00ff */
[----:B------:R-:W-:Y:S01]  /*1ad0*/  CS2R R120, SRZ ;  /* 0x0000000000787805 */ /* 0x000fe2000001ff00 */
[----:B------:R-:W-:Y:S01]  /*1ae0*/  IMAD.MOV.U32 R144, RZ, RZ, RZ ;  /* 0x000000ffff907224 */ /* 0x000fe200078e00ff */
[----:B------:R-:W-:-:S02]  /*1af0*/  PLOP3.LUT P1, PT, PT, PT, UP0, 0x80, 0x0 ;  /* 0x000000000000781c */ /* 0x000fc40003f2f008 */
        /* <DEDUP_REMOVED lines=36> */
[----:B------:R-:W-:Y:S02]  /*1d40*/  IMAD.MOV.U32 R142, RZ, RZ, RZ ;  /* 0x000000ffff8e7224 */ /* 0x000fe400078e00ff */
[----:B------:R-:W-:Y:S02]  /*1d50*/  IMAD.MOV.U32 R101, RZ, RZ, RZ ;  /* 0x000000ffff657224 */ /* 0x000fe400078e00ff */
[----:B------:R-:W-:Y:S02]  /*1d60*/  IMAD.MOV.U32 R77, RZ, RZ, RZ ;  /* 0x000000ffff4d7224 */ /* 0x000fe400078e00ff */
[----:B------:R-:W-:Y:S02]  /*1d70*/  IMAD.MOV.U32 R111, RZ, RZ, RZ ;  /* 0x000000ffff6f7224 */ /* 0x000fe400078e00ff */
        /* <DEDUP_REMOVED lines=13> */
[----:B------:R-:W-:-:S05]  /*1e50*/  SHF.R.S32.HI R8, RZ, 0x7, R8 ;  /* 0x00000007ff087819 */ /* 0x000fca0000011408 */
        /* <DEDUP_REMOVED lines=25> */
.L_x_3275:
        /* <DEDUP_REMOVED lines=13> */
.L_x_3416:
[----:B------:R-:W-:Y:S05]  /*20c0*/  @!P0 BRA `(.L_x_3277) ;  /* 0x0000000000048947 */ /* 0x000fea0003800000 */
[----:B------:R-:W-:Y:S01]  /*20d0*/  BPT.TRAP 0x1 ;  /* 0x000000040000795c */ /* 0x000fe20000300000 */
.L_x_3277:
[----:B------:R-:W-:Y:S02]  /*20e0*/  IMAD.U32 R5, RZ, RZ, UR46 ;  /* 0x0000002eff057e24 */ /* 0x000fe4000f8e00ff */
[----:B0-----:R-:W-:-:S03]  /*20f0*/  IMAD.U32 R3, RZ, RZ, UR53 ;  /* 0x00000035ff037e24 */ /* 0x001fc6000f8e00ff */
[----:B------:R-:W-:Y:S01]  /*2100*/  SHF.L.U32 R5, R5, 0x1f, RZ ;  /* 0x0000001f05057819 */ /* 0x000fe200000006ff */
[----:B------:R-:W-:-:S04]  /*2110*/  IMAD R6, R3, 0x8, R0 ;  /* 0x0000000803067824 */ /* 0x000fc800078e0200 */
[----:B------:R0:W1:Y:S01]  /*2120*/  SYNCS.PHASECHK.TRANS64.TRYWAIT P2, [R6+URZ+0x33430], R5 ;  /* 0x03343005060075a7 */ /* 0x000062000804017f */
[----:B------:R-:W-:Y:S05]  /*2130*/  @!P0 BRA `(.L_x_3278) ;  /* 0x0000000000048947 */ /* 0x000fea0003800000 */
[----:B------:R-:W-:Y:S01]  /*2140*/  BPT.TRAP 0x1 ;  /* 0x000000040000795c */ /* 0x000fe20000300000 */
.L_x_3278:
[----:B------:R-:W2:Y:S01]  /*2150*/  S2R R3, SR_TID.X ;  /* 0x0000000000037919 */ /* 0x000ea20000002100 */
[----:B------:R-:W-:Y:S01]  /*2160*/  IMAD.MOV.U32 R25, RZ, RZ, RZ ;  /* 0x000000ffff197224 */ /* 0x000fe200078e00ff */
[----:B--2---:R-:W-:Y:S01]  /*2170*/  LOP3.LUT P1, R3, R3, 0x7f, RZ, 0xc0, !PT ;  /* 0x0000007f03037812 */ /* 0x004fe2000782c0ff */
[----:B-1----:R-:W-:-:S12]  /*2180*/  @P2 BRA `(.L_x_3279) ;  /* 0x0000000000082947 */ /* 0x002fd80003800000 */
[----:B------:R-:W1:Y:S02]  /*2190*/  SYNCS.PHASECHK.TRANS64.TRYWAIT P2, [R6+URZ+0x33430], R5 ;  /* 0x03343005060075a7 */ /* 0x000e64000804017f */
[----:B-1----:R-:W-:Y:S05]  /*21a0*/  @!P2 BRA `(.L_x_3280) ;  /* 0x0000012800d8a947 */ /* 0x002fea0003800000 */
.L_x_3279:
[----:B------:R-:W-:Y:S05]  /*21b0*/  WARPSYNC.ALL ;  /* 0x0000000000007948 */ /* 0x000fea0003800000 */
[----:B------:R-:W-:Y:S01]  /*21c0*/  R2UR UR4, R0 ;  /* 0x00000000000472ca */ /* 0x000fe200000e0000 */
[----:B------:R-:W-:Y:S01]  /*21d0*/  ULOP3.LUT UR20, UR55, 0x10000, URZ, 0xfc, !UPT ;  /* 0x0001000037147892 */ /* 0x000fe2000f8efc3f */
[----:B------:R-:W-:Y:S01]  /*21e0*/  WARPGROUP.ARRIVE ;  /* 0x00000000000079c5 */ /* 0x000fe20000000000 */
[----:B------:R-:W-:Y:S01]  /*21f0*/  UMOV UR25, 0x80000020 ;  /* 0x8000002000197882 */ /* 0x000fe20000000000 */
[----:B------:R-:W-:Y:S01]  /*2200*/  UMOV UR27, 0x80000020 ;  /* 0x80000020001b7882 */ /* 0x000fe20000000000 */
[----:B------:R-:W-:Y:S01]  /*2210*/  UMOV UR5, UR25 ;  /* 0x0000001900057c82 */ /* 0x000fe20008000000 */
[----:B------:R-:W-:Y:S01]  /*2220*/  UMOV UR7, 0x80000020 ;  /* 0x8000002000077882 */ /* 0x000fe20000000000 */
[----:B------:R-:W-:Y:S01]  /*2230*/  UIADD3 UR9, UR20, 0x2, URZ ;  /* 0x0000000214097890 */ /* 0x000fe2000fffe03f */
[----:B------:R-:W-:Y:S01]  /*2240*/  IMAD.U32 R4, RZ, RZ, UR54 ;  /* 0x00000036ff047e24 */ /* 0x000fe2000f8e00ff */
[----:B------:R-:W-:Y:S01]  /*2250*/  UMOV UR24, UR20 ;  /* 0x0000001400187c82 */ /* 0x000fe20008000000 */
[----:B------:R-:W-:Y:S01]  /*2260*/  UMOV UR11, 0x80000020 ;  /* 0x80000020000b7882 */ /* 0x000fe20000000000 */
[----:B------:R-:W-:Y:S01]  /*2270*/  UIADD3 UR13, UR20, 0x200, URZ ;  /* 0x00000200140d7890 */ /* 0x000fe2000fffe03f */
[----:B------:R-:W-:Y:S01]  /*2280*/  IMAD.U32 R10, RZ, RZ, UR52 ;  /* 0x00000034ff0a7e24 */ /* 0x000fe2000f8e00ff */
[----:B------:R-:W-:Y:S01]  /*2290*/  UIADD3 UR4, UR4, 0x24200, URZ ;  /* 0x0002420004047890 */ /* 0x000fe2000fffe03f */
[----:B01----:R-:W-:Y:S01]  /*22a0*/  IADD3 R5, R4, 0xa0, -R17 ;  /* 0x000000a004057810 */ /* 0x003fe20007ffe811 */
[----:B------:R-:W-:Y:S01]  /*22b0*/  UMOV UR15, 0x80000020 ;  /* 0x80000020000f7882 */ /* 0x000fe20000000000 */
[----:B------:R-:W-:Y:S01]  /*22c0*/  UMOV UR19, 0x80000020 ;  /* 0x8000002000137882 */ /* 0x000fe20000000000 */
[----:B------:R-:W-:Y:S01]  /*22d0*/  USHF.R.U32.HI UR4, URZ, 0x4, UR4 ;  /* 0x000000043f047899 */ /* 0x000fe20008011604 */
[----:B------:R-:W-:Y:S01]  /*22e0*/  P2R R9, PR, RZ, 0x2 ;  /* 0x00000002ff097803 */ /* 0x000fe20000000000 */
[----:B------:R-:W-:Y:S01]  /*22f0*/  UMOV UR23, 0x80000020 ;  /* 0x8000002000177882 */ /* 0x000fe20000000000 */
[----:B------:R-:W-:Y:S01]  /*2300*/  IMAD R5, R10, -0xa0, R5 ;  /* 0xffffff600a057824 */ /* 0x000fe200078e0205 */
[----:B------:R-:W-:Y:S01]  /*2310*/  ULOP3.LUT UR4, UR4, 0x3fff, URZ, 0xc0, !UPT ;  /* 0x00003fff04047892 */ /* 0x000fe2000f8ec03f */
[----:B------:R-:W-:Y:S01]  /*2320*/  P2R R8, PR, RZ, 0x1 ;  /* 0x00000001ff087803 */ /* 0x000fe20000000000 */
[----:B------:R-:W-:Y:S01]  /*2330*/  UIADD3 UR52, UR52, -0x2, URZ ;  /* 0xfffffffe34347890 */ /* 0x000fe2000fffe03f */
[--C-:B------:R-:W-:Y:S01]  /*2340*/  IMAD.MOV.U32 R109, RZ, RZ, R25.reuse ;  /* 0x000000ffff6d7224 */ /* 0x100fe200078e0019 */
[----:B------:R-:W-:Y:S01]  /*2350*/  ULOP3.LUT UR49, UR4, 0x10000, URZ, 0xfc, !UPT ;  /* 0x0001000004317892 */ /* 0x000fe2000f8efc3f */
[C---:B------:R-:W-:Y:S01]  /*2360*/  ISETP.GT.AND P3, PT, R5.reuse, RZ, PT ;  /* 0x000000ff0500720c */ /* 0x040fe20003f64270 */
[----:B------:R-:W-:Y:S01]  /*2370*/  UISETP.GE.AND UP0, UPT, UR52, UR40, UPT ;  /* 0x000000283400728c */ /* 0x000fe2000bf06270 */
[C---:B------:R-:W-:Y:S01]  /*2380*/  ISETP.GT.AND P6, PT, R5.reuse, 0x1, PT ;  /* 0x000000010500780c */ /* 0x040fe20003fc4270 */
[----:B------:R-:W-:Y:S01]  /*2390*/  UIMAD UR28, UR53, 0x780, UR49 ;  /* 0x00000780351c78a4 */ /* 0x000fe2000f8e0231 */
[C---:B------:R-:W-:Y:S01]  /*23a0*/  ISETP.GT.AND P5, PT, R5.reuse, 0x8, PT ;  /* 0x000000080500780c */ /* 0x040fe20003fa4270 */
[----:B------:R-:W-:Y:S01]  /*23b0*/  UMOV UR4, UR24 ;  /* 0x0000001800047c82 */ /* 0x000fe20008000000 */
[C---:B------:R-:W-:Y:S01]  /*23c0*/  ISETP.GT.AND P2, PT, R5.reuse, 0x9, PT ;  /* 0x000000090500780c */ /* 0x040fe20003f44270 */
[----:B------:R-:W-:Y:S01]  /*23d0*/  UIADD3 UR6, UR28, 0x180, URZ ;  /* 0x000001801c067890 */ /* 0x000fe2000fffe03f */
[C---:B------:R-:W-:Y:S01]  /*23e0*/  ISETP.GT.AND P4, PT, R5.reuse, 0x10, PT ;  /* 0x000000100500780c */ /* 0x040fe20003f84270 */
[----:B------:R-:W-:Y:S01]  /*23f0*/  UIADD3 UR8, UR28, 0x200, URZ ;  /* 0x000002001c087890 */ /* 0x000fe2000fffe03f */
[C---:B------:R-:W-:Y:S01]  /*2400*/  ISETP.GT.AND P1, PT, R5.reuse, 0x79, PT ;  /* 0x000000790500780c */ /* 0x040fe20003f24270 */
[----:B------:R-:W-:Y:S01]  /*2410*/  UMOV UR26, UR28 ;  /* 0x0000001c001a7c82 */ /* 0x000fe20008000000 */
[----:B------:R-:W-:Y:S01]  /*2420*/  UIADD3 UR10, UR28, 0x2, URZ ;  /* 0x000000021c0a7890 */ /* 0x000fe2000fffe03f */
[----:B------:R-:W-:Y:S01]  /*2430*/  QGMMA.64x32x32.F32.E4M3.E4M3 R92, gdesc[UR24], RZ, !UPT, gsb0 ;  /* 0x00600000185c79f3 */ /* 0x000fe2000c0008ff */
[----:B------:R-:W-:Y:S01]  /*2440*/  UIADD3 UR26, UR28, 0x80, URZ ;  /* 0x000000801c1a7890 */ /* 0x000fe2000fffe03f */
[----:B------:R-:W-:Y:S01]  /*2450*/  ISETP.GT.AND P0, PT, R5, 0x80, PT ;  /* 0x000000800500780c */ /* 0x000fe20003f04270 */
[----:B------:R-:W-:Y:S01]  /*2460*/  UMOV UR27, 0x80000020 ;  /* 0x80000020001b7882 */ /* 0x000fe20000000000 */
[----:B------:R-:W-:Y:S01]  /*2470*/  UIADD3 UR12, UR28, 0x202, URZ ;  /* 0x000002021c0c7890 */ /* 0x000fe2000fffe03f */
[--C-:B------:R-:W-:Y:S01]  /*2480*/  IMAD.MOV.U32 R108, RZ, RZ, R25.reuse ;  /* 0x000000ffff6c7224 */ /* 0x100fe200078e0019 */
[----:B------:R-:W-:Y:S01]  /*2490*/  UIADD3 UR14, UR28, 0x280, URZ ;  /* 0x000002801c0e7890 */ /* 0x000fe2000fffe03f */
[--C-:B------:R-:W-:Y:S01]  /*24a0*/  IMAD.MOV.U32 R111, RZ, RZ, R25.reuse ;  /* 0x000000ffff6f7224 */ /* 0x100fe200078e0019 */
[----:B------:R-:W-:Y:S01]  /*24b0*/  UIADD3 UR16, UR28, 0x282, URZ ;  /* 0x000002821c107890 */ /* 0x000fe2000fffe03f */
[--C-:B------:R-:W-:Y:S01]  /*24c0*/  IMAD.MOV.U32 R110, RZ, RZ, R25.reuse ;  /* 0x000000ffff6e7224 */ /* 0x100fe200078e0019 */
[----:B------:R-:W-:Y:S01]  /*24d0*/  UIADD3 UR18, UR28, 0x402, URZ ;  /* 0x000004021c127890 */ /* 0x000fe2000fffe03f */
[--C-:B------:R-:W-:Y:S01]  /*24e0*/  IMAD.MOV.U32 R113, RZ, RZ, R25.reuse ;  /* 0x000000ffff717224 */ /* 0x100fe200078e0019 */
[----:B------:R-:W-:Y:S01]  /*24f0*/  UIADD3 UR22, UR28, 0x680, URZ ;  /* 0x000006801c167890 */ /* 0x000fe2000fffe03f */
        /* <DEDUP_REMOVED lines=9> */
[----:B------:R-:W-:Y:S01]  /*2590*/  QGMMA.64x32x32.F32.E4M3.E4M3 R76, gdesc[UR24], RZ, !UPT, gsb0 ;  /* 0x00600000184c79f3 */ /* 0x000fe2000c0008ff */
[----:B------:R-:W-:Y:S01]  /*25a0*/  UIADD3 UR26, UR28, 0x100, URZ ;  /* 0x000001001c1a7890 */ /* 0x000fe2000fffe03f */
[----:B------:R-:W-:Y:S01]  /*25b0*/  UMOV UR27, 0x80000020 ;  /* 0x80000020001b7882 */ /* 0x000fe20000000000 */
[----:B------:R-:W-:Y:S02]  /*25c0*/  WARPGROUP.DEPBAR.LE gsb0, 0x0 ;  /* 0x00008000000079c5 */ /* 0x000fe40000010000 */
[----:B------:R-:W-:-:S06]  /*25d0*/  WARPGROUP.ARRIVE ;  /* 0x00000000000079c5 */ /* 0x000fcc0000000000 */
[----:B------:R-:W-:Y:S01]  /*25e0*/  QGMMA.64x32x32.F32.E4M3.E4M3 R60, gdesc[UR24], RZ, !UPT, gsb0 ;  /* 0x00600000183c79f3 */ /* 0x000fe2000c0008ff */
[----:B------:R-:W-:Y:S01]  /*25f0*/  UMOV UR26, UR8 ;  /* 0x00000008001a7c82 */ /* 0x000fe20008000000 */
[----:B------:R-:W-:Y:S01]  /*2600*/  UMOV UR27, 0x80000020 ;  /* 0x80000020001b7882 */ /* 0x000fe20000000000 */
[----:B------:R-:W-:Y:S02]  /*2610*/  WARPGROUP.DEPBAR.LE gsb0, 0x0 ;  /* 0x00008000000079c5 */ /* 0x000fe40000010000 */
[----:B------:R-:W-:-:S06]  /*2620*/  WARPGROUP.ARRIVE ;  /* 0x00000000000079c5 */ /* 0x000fcc0000000000 */
[----:B------:R-:W-:Y:S01]  /*2630*/  QGMMA.64x32x32.F32.E4M3.E4M3 R44, gdesc[UR4], RZ, !UPT, gsb0 ;  /* 0x00600000042c79f3 */ /* 0x000fe2000c0008ff */
[----:B------:R-:W-:Y:S01]  /*2640*/  UMOV UR4, UR9 ;  /* 0x0000000900047c82 */ /* 0x000fe20008000000 */
[----:B------:R-:W-:Y:S01]  /*2650*/  UMOV UR5, 0x80000020 ;  /* 0x8000002000057882 */ /* 0x000fe20000000000 */
[----:B------:R-:W-:Y:S01]  /*2660*/  UMOV UR6, UR10 ;  /* 0x0000000a00067c82 */ /* 0x000fe20008000000 */
[----:B------:R-:W-:Y:S01]  /*2670*/  UMOV UR7, 0x80000020 ;  /* 0x8000002000077882 */ /* 0x000fe20000000000 */
[----:B------:R-:W-:Y:S01]  /*2680*/  UIADD3 UR10, UR28, 0x182, URZ ;  /* 0x000001821c0a7890 */ /* 0x000fe2000fffe03f */
[----:B------:R-:W-:Y:S01]  /*2690*/  UMOV UR8, UR4 ;  /* 0x0000000400087c82 */ /* 0x000fe20008000000 */
[----:B------:R-:W-:Y:S01]  /*26a0*/  UMOV UR9, UR5 ;  /* 0x0000000500097c82 */ /* 0x000fe20008000000 */
        /* <DEDUP_REMOVED lines=18> */
[----:B------:R-:W-:Y:S02]  /*27d0*/  WARPGROUP.DEPBAR.LE gsb0, 0x0 ;  /* 0x00008000000079c5 */ /* 0x000fe40000010000 */
[----:B------:R-:W-:-:S06]  /*27e0*/  WARPGROUP.ARRIVE ;  /* 0x00000000000079c5 */ /* 0x000fcc0000000000 */
[----:B------:R-:W-:Y:S01]  /*27f0*/  QGMMA.64x32x32.F32.E4M3.E4M3 R44, gdesc[UR8], R44, gsb0 ;  /* 0x00600000082c79f3 */ /* 0x000fe2000800082c */
        /* <DEDUP_REMOVED lines=9> */
[----:B------:R-:W-:Y:S01]  /*2890*/  QGMMA.64x32x32.F32.E4M3.E4M3 R28, gdesc[UR4], R28, gsb0 ;  /* 0x00600000041c79f3 */ /* 0x000fe2000800081c */
[----:B------:R-:W-:Y:S02]  /*28a0*/  UIADD3 UR6, UR28, 0x480, URZ ;  /* 0x000004801c067890 */ /* 0x000fe4000fffe03f */
[----:B------:R-:W-:Y:S01]  /*28b0*/  UIADD3 UR7, UR20, 0x202, URZ ;  /* 0x0000020214077890 */ /* 0x000fe2000fffe03f */
        /* <DEDUP_REMOVED lines=21> */
[----:B------:R-:W-:Y:S01]  /*2a10*/  UMOV UR14, UR16 ;  /* 0x00000010000e7c82 */ /* 0x000fe20008000000 */
[----:B------:R-:W-:Y:S01]  /*2a20*/  UMOV UR15, 0x80000020 ;  /* 0x80000020000f7882 */ /* 0x000fe20000000000 */
[----:B------:R-:W-:Y:S01]  /*2a30*/  UMOV UR16, UR12 ;  /* 0x0000000c00107c82 */ /* 0x000fe20008000000 */
[----:B------:R-:W-:Y:S01]  /*2a40*/  UMOV UR17, UR13 ;  /* 0x0000000d00117c82 */ /* 0x000fe20008000000 */
[----:B------:R-:W-:Y:S01]  /*2a50*/  UIADD3 UR7, UR20, 0x400, URZ ;  /* 0x0000040014077890 */ /* 0x000fe2000fffe03f */
[----:B------:R-:W-:Y:S02]  /*2a60*/  WARPGROUP.DEPBAR.LE gsb0, 0x0 ;  /* 0x00008000000079c5 */ /* 0x000fe40000010000 */
[----:B------:R-:W-:-:S06]  /*2a70*/  WARPGROUP.ARRIVE ;  /* 0x00000000000079c5 */ /* 0x000fcc0000000000 */
[----:B------:R-:W-:Y:S01]  /*2a80*/  QGMMA.64x32x32.F32.E4M3.E4M3 R28, gdesc[UR8], R28, gsb0 ;  /* 0x00600000081c79f3 */ /* 0x000fe2000800081c */
[----:B------:R-:W-:Y:S02]  /*2a90*/  UIADD3 UR10, UR28, 0x500, URZ ;  /* 0x000005001c0a7890 */ /* 0x000fe4000fffe03f */
        /* <DEDUP_REMOVED lines=24> */
[----:B------:R-:W-:Y:S02]  /*2c20*/  UMOV UR21, UR17 ;  /* 0x0000001100157c82 */ /* 0x000fe40008000000 */
[----:B------:R-:W-:Y:S01]  /*2c30*/  UMOV UR20, UR16 ;  /* 0x0000001000147c82 */ /* 0x000fe20008000000 */
[----:B------:R-:W-:Y:S01]  /*2c40*/  UIADD3 UR10, UR28, 0x502, URZ ;  /* 0x000005021c0a7890 */ /* 0x000fe2000fffe03f */
[----:B------:R-:W-:-:S02]  /*2c50*/  WARPGROUP.DEPBAR.LE gsb0, 0x0 ;  /* 0x00008000000079c5 */ /* 0x000fc40000010000 */
        /* <DEDUP_REMOVED lines=34> */
[----:B------:R-:W-:Y:S02]  /*2e80*/  FSEL R92, R92, -INF , P3 ;  /* 0xff8000005c5c7808 */ /* 0x000fe40001800000 */
[----:B------:R-:W-:Y:S02]  /*2e90*/  FSEL R93, R93, -INF , P6 ;  /* 0xff8000005d5d7808 */ /* 0x000fe40003000000 */
[----:B------:R-:W-:Y:S01]  /*2ea0*/  FSEL R96, R96, -INF , P5 ;  /* 0xff80000060607808 */ /* 0x000fe20002800000 */
[----:B------:R-:W-:Y:S01]  /*2eb0*/  QGMMA.64x32x32.F32.E4M3.E4M3 R76, gdesc[UR20], R76, gsb0 ;  /* 0x00600000144c79f3 */ /* 0x000fe2000800084c */
[----:B------:R-:W-:Y:S01]  /*2ec0*/  UIADD3 UR22, UR28, 0x602, URZ ;  /* 0x000006021c167890 */ /* 0x000fe2000fffe03f */
[----:B------:R-:W-:Y:S01]  /*2ed0*/  FMNMX.FTZ R7, R92, R93, !PT ;  /* 0x0000005d5c077209 */ /* 0x000fe20007810000 */
[----:B------:R-:W-:Y:S01]  /*2ee0*/  UMOV UR23, 0x80000020 ;  /* 0x8000002000177882 */ /* 0x000fe20000000000 */
        /* <DEDUP_REMOVED lines=15> */
[----:B------:R-:W-:Y:S02]  /*2fe0*/  FSEL R105, R105, -INF , P5 ;  /* 0xff80000069697808 */ /* 0x000fe40002800000 */
[----:B------:R-:W-:Y:S02]  /*2ff0*/  ISETP.GT.AND P4, PT, R5, 0x20, PT ;  /* 0x000000200500780c */ /* 0x000fe40003f84270 */
[----:B------:R-:W-:Y:S02]  /*3000*/  FMNMX.FTZ R4, R104, R7, !PT ;  /* 0x0000000768047209 */ /* 0x000fe40007810000 */
[----:B------:R-:W-:-:S02]  /*3010*/  FSEL R103, R103, -INF , P3 ;  /* 0xff80000067677808 */ /* 0x000fc40001800000 */
[----:B------:R-:W-:Y:S02]  /*3020*/  ISETP.GT.AND P3, PT, R5, 0x21, PT ;  /* 0x000000210500780c */ /* 0x000fe40003f64270 */
[----:B------:R-:W-:Y:S02]  /*3030*/  FMNMX.FTZ R7, R105, R4, !PT ;  /* 0x0000000469077209 */ /* 0x000fe40007810000 */
[----:B------:R-:W-:Y:S02]  /*3040*/  FSEL R99, R99, -INF , P2 ;  /* 0xff80000063637808 */ /* 0x000fe40001000000 */
[C---:B------:R-:W-:Y:S02]  /*3050*/  ISETP.GT.AND P2, PT, R5.reuse, 0x28, PT ;  /* 0x000000280500780c */ /* 0x040fe40003f44270 */
        /* <DEDUP_REMOVED lines=10> */
[----:B------:R-:W-:Y:S01]  /*3100*/  UIADD3 UR22, UR28, 0x682, URZ ;  /* 0x000006821c167890 */ /* 0x000fe2000fffe03f */
[----:B------:R-:W-:Y:S01]  /*3110*/  FSEL R80, R80, -INF , P2 ;  /* 0xff80000050507808 */ /* 0x000fe20001000000 */
[----:B------:R-:W-:Y:S01]  /*3120*/  UMOV UR23, 0x80000020 ;  /* 0x8000002000177882 */ /* 0x000fe20000000000 */
        /* <DEDUP_REMOVED lines=22> */
[----:B------:R-:W-:Y:S02]  /*3290*/  FSEL R87, R87, -INF , P4 ;  /* 0xff80000057577808 */ /* 0x000fe40002000000 */
[----:B------:R-:W-:Y:S02]  /*32a0*/  ISETP.GT.AND P4, PT, R5, 0x48, PT ;  /* 0x000000480500780c */ /* 0x000fe40003f84270 */
[----:B------:R-:W-:-:S02]  /*32b0*/  FSEL R90, R90, -INF , P3 ;  /* 0xff8000005a5a7808 */ /* 0x000fc40001800000 */
[----:B------:R-:W-:Y:S02]  /*32c0*/  ISETP.GT.AND P3, PT, R5, 0x49, PT ;  /* 0x000000490500780c */ /* 0x000fe40003f64270 */
[----:B------:R-:W-:Y:S02]  /*32d0*/  FSEL R91, R91, -INF , P2 ;  /* 0xff8000005b5b7808 */ /* 0x000fe40001000000 */
[----:B------:R-:W-:Y:S01]  /*32e0*/  ISETP.GT.AND P2, PT, R5, 0x50, PT ;  /* 0x000000500500780c */ /* 0x000fe20003f44270 */
[----:B------:R-:W-:Y:S02]  /*32f0*/  WARPGROUP.DEPBAR.LE gsb0, 0x0 ;  /* 0x00008000000079c5 */ /* 0x000fe40000010000 */
[----:B------:R-:W-:Y:S01]  /*3300*/  WARPGROUP.ARRIVE ;  /* 0x00000000000079c5 */ /* 0x000fe20000000000 */
[----:B------:R-:W-:Y:S02]  /*3310*/  FSEL R60, R60, -INF , P6 ;  /* 0xff8000003c3c7808 */ /* 0x000fe40003000000 */
[----:B------:R-:W-:-:S02]  /*3320*/  FSEL R61, R61, -INF , P5 ;  /* 0xff8000003d3d7808 */ /* 0x000fc40002800000 */
[----:B------:R-:W-:Y:S01]  /*3330*/  FMNMX.FTZ R4, R60, R7, !PT ;  /* 0x000000073c047209 */ /* 0x000fe20007810000 */
[----:B------:R-:W-:Y:S01]  /*3340*/  QGMMA.64x32x32.F32.E4M3.E4M3 R44, gdesc[UR20], R44, gsb0 ;  /* 0x00600000142c79f3 */ /* 0x000fe2000800082c */
[----:B------:R-:W-:Y:S01]  /*3350*/  UIADD3 UR22, UR28, 0x702, URZ ;  /* 0x000007021c167890 */ /* 0x000fe2000fffe03f */
[----:B------:R-:W-:Y:S01]  /*3360*/  FSEL R64, R64, -INF , P4 ;  /* 0xff80000040407808 */ /* 0x000fe20002000000 */
[----:B------:R-:W-:Y:S01]  /*3370*/  UMOV UR23, 0x80000020 ;  /* 0x8000002000177882 */ /* 0x000fe20000000000 */
        /* <DEDUP_REMOVED lines=21> */
[----:B------:R-:W-:-:S02]  /*34d0*/  FMNMX.FTZ R7, R73, R4, !PT ;  /* 0x0000000449077209 */ /* 0x000fc40007810000 */
[----:B------:R-:W-:Y:S02]  /*34e0*/  FSEL R71, R71, -INF , P6 ;  /* 0xff80000047477808 */ /* 0x000fe40003000000 */
[C---:B------:R-:W-:Y:S02]  /*34f0*/  ISETP.GT.AND P6, PT, R5.reuse, 0x68, PT ;  /* 0x000000680500780c */ /* 0x040fe40003fc4270 */
[----:B------:R-:W-:Y:S02]  /*3500*/  FSEL R74, R74, -INF , P5 ;  /* 0xff8000004a4a7808 */ /* 0x000fe40002800000 */
[----:B------:R-:W-:Y:S02]  /*3510*/  ISETP.GT.AND P5, PT, R5, 0x69, PT ;  /* 0x000000690500780c */ /* 0x000fe40003fa4270 */
[----:B------:R-:W-:Y:S02]  /*3520*/  FSEL R75, R75, -INF , P4 ;  /* 0xff8000004b4b7808 */ /* 0x000fe40002000000 */
[----:B------:R-:W-:Y:S01]  /*3530*/  ISETP.GT.AND P4, PT, R5, 0x70, PT ;  /* 0x000000700500780c */ /* 0x000fe20003f84270 */
[----:B------:R-:W-:-:S02]  /*3540*/  WARPGROUP.DEPBAR.LE gsb0, 0x0 ;  /* 0x00008000000079c5 */ /* 0x000fc40000010000 */
[----:B------:R-:W-:Y:S01]  /*3550*/  WARPGROUP.ARRIVE ;  /* 0x00000000000079c5 */ /* 0x000fe20000000000 */
[----:B------:R-:W-:Y:S02]  /*3560*/  FSEL R44, R44, -INF , P3 ;  /* 0xff8000002c2c7808 */ /* 0x000fe40001800000 */
[----:B------:R-:W-:Y:S02]  /*3570*/  FSEL R45, R45, -INF , P2 ;  /* 0xff8000002d2d7808 */ /* 0x000fe40001000000 */
[----:B------:R-:W-:Y:S01]  /*3580*/  FMNMX.FTZ R4, R44, R7, !PT ;  /* 0x000000072c047209 */ /* 0x000fe20007810000 */
[----:B------:R-:W-:Y:S01]  /*3590*/  QGMMA.64x32x32.F32.E4M3.E4M3 R28, gdesc[UR20], R28, gsb0 ;  /* 0x00600000141c79f3 */ /* 0x000fe2000800081c */
[----:B------:R-:W-:Y:S02]  /*35a0*/  FSEL R48, R48, -INF , P6 ;  /* 0xff80000030307808 */ /* 0x000fe40003000000 */
[----:B------:R-:W-:Y:S02]  /*35b0*/  FMNMX.FTZ R7, R45, R4, !PT ;  /* 0x000000042d077209 */ /* 0x000fe40007810000 */
        /* <DEDUP_REMOVED lines=11> */
[----:B------:R-:W-:Y:S02]  /*3670*/  FMNMX.FTZ R7, R53, R4, !PT ;  /* 0x0000000435077209 */ /* 0x000fe40007810000 */
[----:B------:R-:W-:-:S02]  /*3680*/  FSEL R57, R57, -INF , P1 ;  /* 0xff80000039397808 */ /* 0x000fc40000800000 */
[----:B------:R-:W-:Y:S02]  /*3690*/  FMNMX.FTZ R4, R56, R7, !PT ;  /* 0x0000000738047209 */ /* 0x000fe40007810000 */
[----:B------:R-:W-:Y:S02]  /*36a0*/  ISETP.GT.AND P1, PT, R5, 0x81, PT ;  /* 0x000000810500780c */ /* 0x000fe40003f24270 */
[----:B------:R-:W-:Y:S02]  /*36b0*/  FMNMX.FTZ R7, R57, R4, !PT ;  /* 0x0000000439077209 */ /* 0x000fe40007810000 */
[----:B------:R-:W-:Y:S02]  /*36c0*/  FSEL R58, R58, -INF , P2 ;  /* 0xff8000003a3a7808 */ /* 0x000fe40001000000 */
[----:B------:R-:W-:Y:S02]  /*36d0*/  ISETP.GT.AND P2, PT, R5, 0x89, PT ;  /* 0x000000890500780c */ /* 0x000fe40003f44270 */
[----:B------:R-:W-:-:S02]  /*36e0*/  FSEL R55, R55, -INF , P3 ;  /* 0xff80000037377808 */ /* 0x000fc40001800000 */
[C---:B------:R-:W-:Y:S02]  /*36f0*/  ISETP.GT.AND P3, PT, R5.reuse, 0x90, PT ;  /* 0x000000900500780c */ /* 0x040fe40003f64270 */
[----:B------:R-:W-:Y:S02]  /*3700*/  FSEL R54, R54, -INF , P4 ;  /* 0xff80000036367808 */ /* 0x000fe40002000000 */
[----:B------:R-:W-:Y:S02]  /*3710*/  ISETP.GT.AND P4, PT, R5, 0x91, PT ;  /* 0x000000910500780c */ /* 0x000fe40003f84270 */
[----:B------:R-:W-:Y:S02]  /*3720*/  FSEL R51, R51, -INF , P5 ;  /* 0xff80000033337808 */ /* 0x000fe40002800000 */
[----:B------:R-:W-:Y:S02]  /*3730*/  ISETP.GT.AND P5, PT, R5, 0x98, PT ;  /* 0x000000980500780c */ /* 0x000fe40003fa4270 */
[----:B------:R-:W-:-:S02]  /*3740*/  FSEL R50, R50, -INF , P6 ;  /* 0xff80000032327808 */ /* 0x000fc40003000000 */
[C---:B------:R-:W-:Y:S02]  /*3750*/  ISETP.GT.AND P6, PT, R5.reuse, 0x99, PT ;  /* 0x000000990500780c */ /* 0x040fe40003fc4270 */
[----:B------:R-:W-:Y:S02]  /*3760*/  P2R R14, PR, RZ, 0x2 ;  /* 0x00000002ff0e7803 */ /* 0x000fe40000000000 */
[----:B------:R-:W-:Y:S01]  /*3770*/  P2R R12, PR, RZ, 0x4 ;  /* 0x00000004ff0c7803 */ /* 0x000fe20000000000 */
[----:B------:R-:W-:Y:S02]  /*3780*/  WARPGROUP.DEPBAR.LE gsb0, 0x0 ;  /* 0x00008000000079c5 */ /* 0x000fe40000010000 */
        /* <DEDUP_REMOVED lines=16> */
[----:B------:R-:W-:Y:S02]  /*3890*/  P2R R13, PR, RZ, 0x1 ;  /* 0x00000001ff0d7803 */ /* 0x000fe40000000000 */
[----:B------:R-:W-:Y:S02]  /*38a0*/  FMNMX.FTZ R7, R41, R4, !PT ;  /* 0x0000000429077209 */ /* 0x000fe40007810000 */
[C---:B------:R-:W-:Y:S02]  /*38b0*/  ISETP.GT.AND P0, PT, R5.reuse, 0x79, PT ;  /* 0x000000790500780c */ /* 0x040fe40003f04270 */
[----:B------:R-:W-:Y:S01]  /*38c0*/  ISETP.GT.AND P1, PT, R5, 0x80, PT ;  /* 0x000000800500780c */ /* 0x000fe20003f24270 */
[----:B------:R-:W0:Y:S01]  /*38d0*/  SHFL.BFLY PT, R4, R7, 0x2, 0x1f ;  /* 0x0c401f0007047f89 */ /* 0x000e2200000e0000 */
[----:B------:R-:W-:-:S02]  /*38e0*/  FMNMX.FTZ R5, R94, R95, !PT ;  /* 0x0000005f5e057209 */ /* 0x000fc40007810000 */
[----:B------:R-:W-:Y:S02]  /*38f0*/  FSEL R59, R59, -INF , P0 ;  /* 0xff8000003b3b7808 */ /* 0x000fe40000000000 */
[----:B------:R-:W-:Y:S02]  /*3900*/  FMNMX.FTZ R24, R98, R5, !PT ;  /* 0x0000000562187209 */ /* 0x000fe40007810000 */
[----:B------:R-:W-:Y:S02]  /*3910*/  FSEL R30, R30, -INF , P1 ;  /* 0xff8000001e1e7808 */ /* 0x000fe40000800000 */
[----:B------:R-:W-:Y:S02]  /*3920*/  FMNMX.FTZ R5, R99, R24, !PT ;  /* 0x0000001863057209 */ /* 0x000fe40007810000 */
[----:B------:R-:W-:Y:S02]  /*3930*/  ISETP.NE.AND P1, PT, R14, RZ, PT ;  /* 0x000000ff0e00720c */ /* 0x000fe40003f25270 */
[----:B------:R-:W-:-:S02]  /*3940*/  FMNMX.FTZ R24, R102, R5, !PT ;  /* 0x0000000566187209 */ /* 0x000fc40007810000 */
[----:B------:R-:W-:Y:S02]  /*3950*/  ISETP.NE.AND P0, PT, R13, RZ, PT ;  /* 0x000000ff0d00720c */ /* 0x000fe40003f05270 */
[----:B------:R-:W-:Y:S02]  /*3960*/  FMNMX.FTZ R5, R103, R24, !PT ;  /* 0x0000001867057209 */ /* 0x000fe40007810000 */
[----:B------:R-:W-:Y:S02]  /*3970*/  FSEL R31, R31, -INF , P1 ;  /* 0xff8000001f1f7808 */ /* 0x000fe40000800000 */
[----:B------:R-:W-:Y:S02]  /*3980*/  FMNMX.FTZ R26, R106, R5, !PT ;  /* 0x000000056a1a7209 */ /* 0x000fe40007810000 */
[----:B------:R-:W-:Y:S02]  /*3990*/  FSEL R34, R34, -INF , P0 ;  /* 0xff80000022227808 */ /* 0x000fe40000000000 */
[----:B0-----:R-:W-:-:S02]  /*39a0*/  FMNMX.FTZ R10, R7, R4, !PT ;  /* 0x00000004070a7209 */ /* 0x001fc40007810000 */
[----:B------:R-:W-:Y:S02]  /*39b0*/  FMNMX.FTZ R5, R107, R26, !PT ;  /* 0x0000001a6b057209 */ /* 0x000fe40007810000 */
[----:B------:R-:W-:Y:S01]  /*39c0*/  FSEL R38, R38, -INF , P3 ;  /* 0xff80000026267808 */ /* 0x000fe20001800000 */
[----:B------:R-:W0:Y:S01]  /*39d0*/  SHFL.BFLY PT, R11, R10, 0x1, 0x1f ;  /* 0x0c201f000a0b7f89 */ /* 0x000e2200000e0000 */
[----:B------:R-:W-:Y:S02]  /*39e0*/  FMNMX.FTZ R26, R78, R5, !PT ;  /* 0x000000054e1a7209 */ /* 0x000fe40007810000 */
[----:B------:R-:W-:Y:S02]  /*39f0*/  FSEL R42, R42, -INF , P5 ;  /* 0xff8000002a2a7808 */ /* 0x000fe40002800000 */
[----:B------:R-:W-:Y:S02]  /*3a00*/  FMNMX.FTZ R5, R79, R26, !PT ;  /* 0x0000001a4f057209 */ /* 0x000fe40007810000 */
[----:B------:R-:W-:-:S02]  /*3a10*/  FSEL R43, R43, -INF , P6 ;  /* 0xff8000002b2b7808 */ /* 0x000fc40003000000 */
[----:B------:R-:W-:Y:S02]  /*3a20*/  ISETP.NE.AND P1, PT, R9, RZ, PT ;  /* 0x000000ff0900720c */ /* 0x000fe40003f25270 */
[----:B------:R-:W-:Y:S02]  /*3a30*/  ISETP.NE.AND P0, PT, R8, RZ, PT ;  /* 0x000000ff0800720c */ /* 0x000fe40003f05270 */
[----:B0-----:R-:W-:Y:S01]  /*3a40*/  FMNMX.FTZ R4, R10, R11, !PT ;  /* 0x0000000b0a047209 */ /* 0x001fe20007810000 */
[----:B------:R-:W-:-:S03]  /*3a50*/  IMAD.U32 R11, RZ, RZ, UR41 ;  /* 0x00000029ff0b7e24 */ /* 0x000fc6000f8e00ff */
        /* <DEDUP_REMOVED lines=12> */
[----:B------:R-:W-:Y:S01]  /*3b20*/  FSEL R35, R35, -INF , P2 ;  /* 0xff80000023237808 */ /* 0x000fe20001000000 */
        /* <DEDUP_REMOVED lines=31> */
[----:B------:R-:W-:Y:S01]  /*3d20*/  MUFU.EX2 R7, R7 ;  /* 0x0000000700077308 */ /* 0x000fe20000000800 */
[--C-:B------:R-:W-:Y:S01]  /*3d30*/  IMAD.MOV.U32 R101, RZ, RZ, R25.reuse ;  /* 0x000000ffff657224 */ /* 0x100fe200078e0019 */
[----:B------:R-:W-:Y:S01]  /*3d40*/  FMNMX.FTZ R84, R70, R5, !PT ;  /* 0x0000000546547209 */ /* 0x000fe20007810000 */
[----:B------:R-:W-:-:S02]  /*3d50*/  IMAD.MOV.U32 R105, RZ, RZ, R25 ;  /* 0x000000ffff697224 */ /* 0x000fc400078e0019 */
[----:B------:R-:W-:Y:S01]  /*3d60*/  IMAD.MOV.U32 R104, RZ, RZ, R25 ;  /* 0x000000ffff687224 */ /* 0x000fe200078e0019 */
[----:B------:R-:W-:Y:S02]  /*3d70*/  FMNMX.FTZ R5, R71, R84, !PT ;  /* 0x0000005447057209 */ /* 0x000fe40007810000 */
[----:B------:R-:W-:Y:S02]  /*3d80*/  MUFU.EX2 R8, R8 ;  /* 0x0000000800087308 */ /* 0x000fe40000000800 */
[----:B------:R-:W-:-:S04]  /*3d90*/  FMNMX.FTZ R84, R74, R5, !PT ;  /* 0x000000054a547209 */ /* 0x000fc80007810000 */
[----:B------:R-:W-:Y:S02]  /*3da0*/  FMNMX.FTZ R5, R75, R84, !PT ;  /* 0x000000544b057209 */ /* 0x000fe40007810000 */
[----:B------:R-:W-:Y:S02]  /*3db0*/  MUFU.EX2 R9, R9 ;  /* 0x0000000900097308 */ /* 0x000fe40000000800 */
[----:B------:R-:W-:-:S04]  /*3dc0*/  FMNMX.FTZ R84, R46, R5, !PT ;  /* 0x000000052e547209 */ /* 0x000fc80007810000 */
[----:B------:R-:W-:Y:S02]  /*3dd0*/  FMNMX.FTZ R5, R47, R84, !PT ;  /* 0x000000542f057209 */ /* 0x000fe40007810000 */
[----:B------:R-:W0:Y:S02]  /*3de0*/  MUFU.EX2 R12, R12 ;  /* 0x0000000c000c7308 */ /* 0x000e240000000800 */
[----:B------:R-:W-:-:S04]  /*3df0*/  FMNMX.FTZ R84, R50, R5, !PT ;  /* 0x0000000532547209 */ /* 0x000fc80007810000 */
[----:B------:R-:W-:Y:S02]  /*3e00*/  FMNMX.FTZ R5, R51, R84, !PT ;  /* 0x0000005433057209 */ /* 0x000fe40007810000 */
[----:B------:R-:W-:Y:S02]  /*3e10*/  MUFU.EX2 R10, R10 ;  /* 0x0000000a000a7308 */ /* 0x000fe40000000800 */
[----:B------:R-:W-:-:S04]  /*3e20*/  FMNMX.FTZ R68, R54, R5, !PT ;  /* 0x0000000536447209 */ /* 0x000fc80007810000 */
[----:B------:R-:W-:Y:S01]  /*3e30*/  FMNMX.FTZ R5, R55, R68, !PT ;  /* 0x0000004437057209 */ /* 0x000fe20007810000 */
[----:B------:R-:W-:-:S01]  /*3e40*/  FFMA.FTZ R68, R69, UR41, -R20 ;  /* 0x0000002945447c23 */ /* 0x000fc20008010814 */
[----:B------:R-:W-:Y:S01]  /*3e50*/  FFMA.FTZ R69, R72, UR41, -R20 ;  /* 0x0000002948457c23 */ /* 0x000fe20008010814 */
[----:B------:R-:W-:Y:S01]  /*3e60*/  MUFU.EX2 R11, R11 ;  /* 0x0000000b000b7308 */ /* 0x000fe20000000800 */
[----:B------:R-:W-:Y:S02]  /*3e70*/  FMNMX.FTZ R84, R58, R5, !PT ;  /* 0x000000053a547209 */ /* 0x000fe40007810000 */
[----:B0-----:R-:W-:Y:S02]  /*3e80*/  F2FP.SATFINITE.E4M3.F32.PACK_AB_MERGE_C R200, R12, R9, RZ ;  /* 0x000000090cc8723e */ /* 0x001fe400048070ff */
[----:B------:R-:W-:Y:S02]  /*3e90*/  FMNMX.FTZ R5, R59, R84, !PT ;  /* 0x000000543b057209 */ /* 0x000fe40007810000 */
[----:B------:R-:W-:Y:S01]  /*3ea0*/  F2FP.SATFINITE.E4M3.F32.PACK_AB_MERGE_C R200, R8, R7, R200 ;  /* 0x0000000708c8723e */ /* 0x000fe200048070c8 */
[----:B------:R-:W-:Y:S01]  /*3eb0*/  MUFU.EX2 R13, R13 ;  /* 0x0000000d000d7308 */ /* 0x000fe20000000800 */
[----:B------:R-:W-:-:S04]  /*3ec0*/  FMNMX.FTZ R72, R30, R5, !PT ;  /* 0x000000051e487209 */ /* 0x000fc80007810000 */
[----:B------:R-:W-:Y:S01]  /*3ed0*/  FMNMX.FTZ R5, R31, R72, !PT ;  /* 0x000000481f057209 */ /* 0x000fe20007810000 */
[----:B------:R-:W-:-:S01]  /*3ee0*/  FFMA.FTZ R72, R73, UR41, -R20 ;  /* 0x0000002949487c23 */ /* 0x000fc20008010814 */
[----:B------:R-:W-:Y:S01]  /*3ef0*/  FSEL R73, R39, -INF , P4 ;  /* 0xff80000027497808 */ /* 0x000fe20002000000 */
[----:B------:R-:W-:-:S01]  /*3f00*/  FFMA.FTZ R39, R44, UR41, -R20 ;  /* 0x000000292c277c23 */ /* 0x000fc20008010814 */
[----:B------:R-:W-:Y:S01]  /*3f10*/  FMNMX.FTZ R84, R34, R5, !PT ;  /* 0x0000000522547209 */ /* 0x000fe20007810000 */
[----:B------:R-:W0:Y:S03]  /*3f20*/  MUFU.EX2 R14, R14 ;  /* 0x0000000e000e7308 */ /* 0x000e260000000800 */
[----:B------:R-:W-:-:S04]  /*3f30*/  FMNMX.FTZ R5, R35, R84, !PT ;  /* 0x0000005423057209 */ /* 0x000fc80007810000 */
[----:B------:R-:W-:Y:S01]  /*3f40*/  FMNMX.FTZ R44, R38, R5, !PT ;  /* 0x00000005262c7209 */ /* 0x000fe20007810000 */
[----:B------:R-:W-:Y:S03]  /*3f50*/  MUFU.EX2 R15, R15 ;  /* 0x0000000f000f7308 */ /* 0x000fe60000000800 */
[----:B------:R-:W-:Y:S01]  /*3f60*/  FMNMX.FTZ R5, R73, R44, !PT ;  /* 0x0000002c49057209 */ /* 0x000fe20007810000 */
[--C-:B------:R-:W-:Y:S01]  /*3f70*/  FFMA.FTZ R44, R45, UR41, -R20.reuse ;  /* 0x000000292d2c7c23 */ /* 0x100fe20008010814 */
[----:B------:R-:W-:-:S01]  /*3f80*/  FFMA.FTZ R45, R48, UR41, -R20 ;  /* 0x00000029302d7c23 */ /* 0x000fc20008010814 */
[--C-:B------:R-:W-:Y:S01]  /*3f90*/  FFMA.FTZ R48, R52, UR41, -R20.reuse ;  /* 0x0000002934307c23 */ /* 0x100fe20008010814 */
[----:B------:R-:W-:Y:S01]  /*3fa0*/  FMNMX.FTZ R84, R42, R5, !PT ;  /* 0x000000052a547209 */ /* 0x000fe20007810000 */
[----:B------:R-:W-:Y:S01]  /*3fb0*/  FFMA.FTZ R52, R56, UR41, -R20 ;  /* 0x0000002938347c23 */ /* 0x000fe20008010814 */
[----:B------:R-:W-:Y:S01]  /*3fc0*/  MUFU.EX2 R24, R24 ;  /* 0x0000001800187308 */ /* 0x000fe20000000800 */
[----:B0-----:R-:W-:-:S02]  /*3fd0*/  F2FP.SATFINITE.E4M3.F32.PACK_AB_MERGE_C R202, R14, R13, RZ ;  /* 0x0000000d0eca723e */ /* 0x001fc400048070ff */
[----:B------:R-:W-:Y:S01]  /*3fe0*/  FMNMX.FTZ R5, R43, R84, !PT ;  /* 0x000000542b057209 */ /* 0x000fe20007810000 */
[----:B------:R-:W-:-:S01]  /*3ff0*/  FFMA.FTZ R84, R49, UR41, -R20 ;  /* 0x0000002931547c23 */ /* 0x000fc20008010814 */
[--C-:B------:R-:W-:Y:S01]  /*4000*/  FFMA.FTZ R49, R53, UR41, -R20.reuse ;  /* 0x0000002935317c23 */ /* 0x100fe20008010814 */
[----:B------:R-:W-:-:S01]  /*4010*/  FFMA.FTZ R53, R57, UR41, -R20 ;  /* 0x0000002939357c23 */ /* 0x000fc20008010814 */
[----:B------:R-:W-:Y:S01]  /*4020*/  F2FP.SATFINITE.E4M3.F32.PACK_AB_MERGE_C R202, R11, R10, R202 ;  /* 0x0000000a0bca723e */ /* 0x000fe200048070ca */
[----:B------:R-:W0:Y:S01]  /*4030*/  SHFL.BFLY PT, R88, R5, 0x2, 0x1f ;  /* 0x0c401f0005587f89 */ /* 0x000e2200000e0000 */
[----:B------:R-:W-:Y:S08]  /*4040*/  MUFU.EX2 R21, R21 ;  /* 0x0000001500157308 */ /* 0x000ff00000000800 */
[----:B------:R-:W1:Y:S08]  /*4050*/  MUFU.EX2 R26, R26 ;  /* 0x0000001a001a7308 */ /* 0x000e700000000800 */
[----:B------:R-:W-:Y:S01]  /*4060*/  MUFU.EX2 R27, R27 ;  /* 0x0000001b001b7308 */ /* 0x000fe20000000800 */
[----:B0-----:R-:W-:-:S07]  /*4070*/  FMNMX.FTZ R88, R5, R88, !PT ;  /* 0x0000005805587209 */ /* 0x001fce0007810000 */
[----:B------:R-:W-:Y:S01]  /*4080*/  MUFU.EX2 R76, R76 ;  /* 0x0000004c004c7308 */ /* 0x000fe20000000800 */
[----:B-1----:R-:W-:Y:S01]  /*4090*/  F2FP.SATFINITE.E4M3.F32.PACK_AB_MERGE_C R204, R26, R21, RZ ;  /* 0x000000151acc723e */ /* 0x002fe200048070ff */
[----:B------:R-:W0:Y:S03]  /*40a0*/  SHFL.BFLY PT, R5, R88, 0x1, 0x1f ;  /* 0x0c201f0058057f89 */ /* 0x000e2600000e0000 */
[----:B------:R-:W-:-:S03]  /*40b0*/  F2FP.SATFINITE.E4M3.F32.PACK_AB_MERGE_C R204, R24, R15, R204 ;  /* 0x0000000f18cc723e */ /* 0x000fc600048070cc */
[----:B------:R-:W-:Y:S08]  /*40c0*/  MUFU.EX2 R77, R77 ;  /* 0x0000004d004d7308 */ /* 0x000ff00000000800 */
[----:B------:R-:W1:Y:S08]  /*40d0*/  MUFU.EX2 R80, R80 ;  /* 0x0000005000507308 */ /* 0x000e700000000800 */
[----:B------:R-:W-:Y:S01]  /*40e0*/  MUFU.EX2 R60, R60 ;  /* 0x0000003c003c7308 */ /* 0x000fe20000000800 */
[----:B0-----:R-:W-:Y:S01]  /*40f0*/  FMNMX.FTZ R5, R88, R5, !PT ;  /* 0x0000000558057209 */ /* 0x001fe20007810000 */
[----:B------:R-:W-:-:S03]  /*4100*/  IMAD.U32 R88, RZ, RZ, UR41 ;  /* 0x00000029ff587e24 */ /* 0x000fc6000f8e00ff */
[C---:B------:R-:W-:Y:S01]  /*4110*/  FSETP.NEU.FTZ.AND P2, PT, R5.reuse, -INF , PT ;  /* 0xff8000000500780b */ /* 0x040fe20003f5d000 */
[----:B------:R-:W-:-:S02]  /*4120*/  FFMA.FTZ R88, R5, R88, -8 ;  /* 0xc100000005587423 */ /* 0x000fc40000010058 */
[----:B------:R-:W-:Y:S01]  /*4130*/  MUFU.EX2 R61, R61 ;  /* 0x0000003d003d7308 */ /* 0x000fe20000000800 */
[----:B-1----:R-:W-:Y:S02]  /*4140*/  F2FP.SATFINITE.E4M3.F32.PACK_AB_MERGE_C R206, R80, R77, RZ ;  /* 0x0000004d50ce723e */ /* 0x002fe400048070ff */
[----:B------:R-:W-:Y:S02]  /*4150*/  FSEL R88, R88, RZ, P2 ;  /* 0x000000ff58587208 */ /* 0x000fe40001000000 */
[----:B------:R-:W-:-:S03]  /*4160*/  F2FP.SATFINITE.E4M3.F32.PACK_AB_MERGE_C R206, R76, R27, R206 ;  /* 0x0000001b4cce723e */ /* 0x000fc600048070ce */
        /* <DEDUP_REMOVED lines=14> */
[----:B------:R-:W-:Y:S01]  /*4250*/  FADD.FTZ R70, R7, R8 ;  /* 0x0000000807467221 */ /* 0x000fe20000010000 */
[----:B------:R-:W-:-:S01]  /*4260*/  FFMA.FTZ R83, R87, UR41, -R88 ;  /* 0x0000002957537c23 */ /* 0x000fc20008010858 */
[----:B------:R-:W0:Y:S01]  /*4270*/  MUFU.EX2 R57, R57 ;  /* 0x0000003900397308 */ /* 0x000e220000000800 */
[----:B------:R-:W-:-:S01]  /*4280*/  FFMA.FTZ R94, R107, UR41, -R88 ;  /* 0x000000296b5e7c23 */ /* 0x000fc20008010858 */
[--C-:B------:R-:W-:Y:S01]  /*4290*/  FFMA.FTZ R87, R67, UR41, -R88.reuse ;  /* 0x0000002943577c23 */ /* 0x100fe20008010858 */
[----:B------:R-:W-:-:S01]  /*42a0*/  FFMA.FTZ R67, R71, UR41, -R88 ;  /* 0x0000002947437c23 */ /* 0x000fc20008010858 */
[----:B------:R-:W-:Y:S01]  /*42b0*/  FADD.FTZ R71, R9, R70 ;  /* 0x0000004609477221 */ /* 0x000fe20000010000 */
[----:B------:R-:W-:-:S01]  /*42c0*/  FFMA.FTZ R78, R78, UR41, -R88 ;  /* 0x000000294e4e7c23 */ /* 0x000fc20008010858 */
[--C-:B------:R-:W-:Y:S01]  /*42d0*/  FFMA.FTZ R79, R79, UR41, -R88.reuse ;  /* 0x000000294f4f7c23 */ /* 0x100fe20008010858 */
[----:B------:R-:W-:-:S01]  /*42e0*/  FFMA.FTZ R70, R46, UR41, -R88 ;  /* 0x000000292e467c23 */ /* 0x000fc20008010858 */
[----:B------:R-:W1:Y:S01]  /*42f0*/  MUFU.EX2 R89, R89 ;  /* 0x0000005900597308 */ /* 0x000e620000000800 */
[----:B------:R-:W-:-:S01]  /*4300*/  FADD.FTZ R71, R12, R71 ;  /* 0x000000470c477221 */ /* 0x000fc20000010000 */
[----:B------:R-:W-:-:S02]  /*4310*/  @!P1 VIADD R46, R6, 0x33440 ;  /* 0x00033440062e9836 */ /* 0x000fc40000000000 */
[----:B------:R-:W-:-:S01]  /*4320*/  FFMA.FTZ R90, R90, UR41, -R88 ;  /* 0x000000295a5a7c23 */ /* 0x000fc20008010858 */
[--C-:B------:R-:W-:Y:S01]  /*4330*/  FFMA.FTZ R91, R91, UR41, -R88.reuse ;  /* 0x000000295b5b7c23 */ /* 0x100fe20008010858 */
[----:B------:R-:W-:-:S01]  /*4340*/  FFMA.FTZ R62, R62, UR41, -R88 ;  /* 0x000000293e3e7c23 */ /* 0x000fc20008010858 */
[----:B------:R-:W-:Y:S01]  /*4350*/  FFMA.FTZ R63, R63, UR41, -R88 ;  /* 0x000000293f3f7c23 */ /* 0x000fe20008010858 */
[----:B------:R-:W-:Y:S01]  /*4360*/  @!P1 PRMT R46, RZ, 0x654, R46 ;  /* 0x00000654ff2e9816 */ /* 0x000fe2000000002e */
[----:B------:R-:W2:Y:S01]  /*4370*/  MUFU.EX2 R92, R92 ;  /* 0x0000005c005c7308 */ /* 0x000ea20000000800 */
[----:B0-----:R-:W-:-:S01]  /*4380*/  FADD.FTZ R98, R20, R57 ;  /* 0x0000003914627221 */ /* 0x001fc20000010000 */
[--C-:B------:R-:W-:Y:S01]  /*4390*/  FFMA.FTZ R54, R54, UR41, -R88.reuse ;  /* 0x0000002936367c23 */ /* 0x100fe20008010858 */
[----:B------:R0:W-:Y:S01]  /*43a0*/  @!P1 SYNCS.ARRIVE.TRANS64.RED.A1T0 RZ, [R46+URZ], RZ ;  /* 0x000000ff2eff99a7 */ /* 0x0001e2000810043f */
[----:B------:R-:W-:-:S01]  /*43b0*/  FFMA.FTZ R74, R74, UR41, -R88 ;  /* 0x000000294a4a7c23 */ /* 0x000fc20008010858 */
[--C-:B------:R-:W-:Y:S01]  /*43c0*/  FFMA.FTZ R75, R75, UR41, -R88.reuse ;  /* 0x000000294b4b7c23 */ /* 0x100fe20008010858 */
[----:B------:R-:W-:-:S01]  /*43d0*/  FFMA.FTZ R47, R47, UR41, -R88 ;  /* 0x000000292f2f7c23 */ /* 0x000fc20008010858 */
[----:B------:R-:W-:Y:S01]  /*43e0*/  FFMA.FTZ R50, R50, UR41, -R88 ;  /* 0x0000002932327c23 */ /* 0x000fe20008010858 */
[----:B------:R-:W3:Y:S01]  /*43f0*/  MUFU.EX2 R56, R56 ;  /* 0x0000003800387308 */ /* 0x000ee20000000800 */
[----:B-1----:R-:W-:-:S01]  /*4400*/  FADD.FTZ R97, R89, R98 ;  /* 0x0000006259617221 */ /* 0x002fc20000010000 */
[----:B------:R-:W-:Y:S01]  /*4410*/  FADD.FTZ R98, R10, R71 ;  /* 0x000000470a627221 */ /* 0x000fe20000010000 */
[----:B------:R-:W-:-:S01]  /*4420*/  FFMA.FTZ R51, R51, UR41, -R88 ;  /* 0x0000002933337c23 */ /* 0x000fc20008010858 */
[--C-:B------:R-:W-:Y:S01]  /*4430*/  FFMA.FTZ R55, R55, UR41, -R88.reuse ;  /* 0x0000002937377c23 */ /* 0x100fe20008010858 */
[----:B------:R-:W-:-:S01]  /*4440*/  FFMA.FTZ R58, R58, UR41, -R88 ;  /* 0x000000293a3a7c23 */ /* 0x000fc20008010858 */
[----:B------:R-:W-:Y:S01]  /*4450*/  FADD.FTZ R98, R11, R98 ;  /* 0x000000620b627221 */ /* 0x000fe20000010000 */
[----:B------:R-:W-:-:S01]  /*4460*/  FFMA.FTZ R59, R59, UR41, -R88 ;  /* 0x000000293b3b7c23 */ /* 0x000fc20008010858 */
[----:B------:R-:W1:Y:S01]  /*4470*/  MUFU.EX2 R85, R85 ;  /* 0x0000005500557308 */ /* 0x000e620000000800 */
[----:B--2---:R-:W-:-:S01]  /*4480*/  FADD.FTZ R97, R92, R97 ;  /* 0x000000615c617221 */ /* 0x004fc20000010000 */
[----:B------:R-:W-:Y:S01]  /*4490*/  FADD.FTZ R71, R13, R98 ;  /* 0x000000620d477221 */ /* 0x000fe20000010000 */
[----:B------:R-:W-:-:S01]  /*44a0*/  FFMA.FTZ R31, R31, UR41, -R88 ;  /* 0x000000291f1f7c23 */ /* 0x000fc20008010858 */
[--C-:B------:R-:W-:Y:S01]  /*44b0*/  FFMA.FTZ R34, R34, UR41, -R88.reuse ;  /* 0x0000002922227c23 */ /* 0x100fe20008010858 */
[----:B------:R-:W-:-:S01]  /*44c0*/  FFMA.FTZ R35, R35, UR41, -R88 ;  /* 0x0000002923237c23 */ /* 0x000fc20008010858 */
[----:B0-----:R-:W-:Y:S01]  /*44d0*/  FADD.FTZ R46, R14, R71 ;  /* 0x000000470e2e7221 */ /* 0x001fe20000010000 */
[----:B------:R-:W-:-:S01]  /*44e0*/  FFMA.FTZ R38, R38, UR41, -R88 ;  /* 0x0000002926267c23 */ /* 0x000fc20008010858 */
[----:B------:R-:W0:Y:S01]  /*44f0*/  MUFU.EX2 R93, R93 ;  /* 0x0000005d005d7308 */ /* 0x000e220000000800 */
[----:B---3--:R-:W-:-:S01]  /*4500*/  FADD.FTZ R100, R56, R97 ;  /* 0x0000006138647221 */ /* 0x008fc20000010000 */
[----:B------:R-:W-:Y:S01]  /*4510*/  FADD.FTZ R71, R15, R46 ;  /* 0x0000002e0f477221 */ /* 0x000fe20000010000 */
[----:B------:R-:W-:-:S01]  /*4520*/  FFMA.FTZ R73, R73, UR41, -R88 ;  /* 0x0000002949497c23 */ /* 0x000fc20008010858 */
[--C-:B------:R-:W-:Y:S01]  /*4530*/  FFMA.FTZ R42, R42, UR41, -R88.reuse ;  /* 0x000000292a2a7c23 */ /* 0x100fe20008010858 */
[----:B------:R-:W-:-:S01]  /*4540*/  FFMA.FTZ R43, R43, UR41, -R88 ;  /* 0x000000292b2b7c23 */ /* 0x000fc20008010858 */
[----:B------:R-:W-:Y:S01]  /*4550*/  PLOP3.LUT P1, PT, PT, PT, UP0, 0x80, 0x0 ;  /* 0x000000000000781c */ /* 0x000fe20003f2f008 */
[----:B------:R-:W-:Y:S01]  /*4560*/  IMAD.MOV.U32 R99, RZ, RZ, R25 ;  /* 0x000000ffff637224 */ /* 0x000fe200078e0019 */
[----:B------:R-:W2:Y:S01]  /*4570*/  MUFU.EX2 R94, R94 ;  /* 0x0000005e005e7308 */ /* 0x000ea20000000800 */
[----:B-1----:R-:W-:-:S01]  /*4580*/  FADD.FTZ R100, R85, R100 ;  /* 0x0000006455647221 */ /* 0x002fc20000010000 */
[----:B------:R-:W-:Y:S01]  /*4590*/  F2FP.SATFINITE.E4M3.F32.PACK_AB_MERGE_C R201, R92, R89, RZ ;  /* 0x000000595cc9723e */ /* 0x000fe200048070ff */
[----:B------:R-:W-:-:S02]  /*45a0*/  IMAD.MOV.U32 R89, RZ, RZ, R25 ;  /* 0x000000ffff597224 */ /* 0x000fc400078e0019 */
[----:B------:R-:W-:Y:S01]  /*45b0*/  IMAD.MOV.U32 R92, RZ, RZ, R25 ;  /* 0x000000ffff5c7224 */ /* 0x000fe200078e0019 */
[----:B------:R-:W-:Y:S01]  /*45c0*/  F2FP.SATFINITE.E4M3.F32.PACK_AB_MERGE_C R201, R57, R20, R201 ;  /* 0x0000001439c9723e */ /* 0x000fe200048070c9 */
[----:B------:R-:W-:Y:S01]  /*45d0*/  IMAD.MOV.U32 R57, RZ, RZ, R25 ;  /* 0x000000ffff397224 */ /* 0x000fe200078e0019 */
[----:B------:R-:W1:Y:S01]  /*45e0*/  MUFU.EX2 R78, R78 ;  /* 0x0000004e004e7308 */ /* 0x000e620000000800 */
[----:B0-----:R-:W-:-:S01]  /*45f0*/  FADD.FTZ R97, R93, R100 ;  /* 0x000000645d617221 */ /* 0x001fc20000010000 */
[--C-:B------:R-:W-:Y:S02]  /*4600*/  IMAD.MOV.U32 R100, RZ, RZ, R25.reuse ;  /* 0x000000ffff647224 */ /* 0x100fe400078e0019 */
[--C-:B------:R-:W-:Y:S02]  /*4610*/  IMAD.MOV.U32 R103, RZ, RZ, R25.reuse ;  /* 0x000000ffff677224 */ /* 0x100fe400078e0019 */
[----:B------:R-:W-:Y:S02]  /*4620*/  IMAD.MOV.U32 R102, RZ, RZ, R25 ;  /* 0x000000ffff667224 */ /* 0x000fe400078e0019 */
[----:B------:R-:W0:Y:S01]  /*4630*/  MUFU.EX2 R79, R79 ;  /* 0x0000004f004f7308 */ /* 0x000e220000000800 */
[----:B--2---:R-:W-:-:S01]  /*4640*/  FADD.FTZ R97, R94, R97 ;  /* 0x000000615e617221 */ /* 0x004fc20000010000 */
[----:B------:R-:W-:Y:S01]  /*4650*/  F2FP.SATFINITE.E4M3.F32.PACK_AB_MERGE_C R203, R94, R93, RZ ;  /* 0x0000005d5ecb723e */ /* 0x000fe200048070ff */
[----:B------:R-:W-:-:S02]  /*4660*/  IMAD.MOV.U32 R93, RZ, RZ, R25 ;  /* 0x000000ffff5d7224 */ /* 0x000fc400078e0019 */
[----:B------:R-:W-:Y:S01]  /*4670*/  IMAD.MOV.U32 R94, RZ, RZ, R25 ;  /* 0x000000ffff5e7224 */ /* 0x000fe200078e0019 */
[----:B------:R-:W-:Y:S01]  /*4680*/  F2FP.SATFINITE.E4M3.F32.PACK_AB_MERGE_C R203, R85, R56, R203 ;  /* 0x0000003855cb723e */ /* 0x000fe200048070cb */
[----:B------:R-:W-:Y:S01]  /*4690*/  IMAD.MOV.U32 R56, RZ, RZ, R25 ;  /* 0x000000ffff387224 */ /* 0x000fe200078e0019 */
[----:B------:R-:W2:Y:S01]  /*46a0*/  MUFU.EX2 R95, R95 ;  /* 0x0000005f005f7308 */ /* 0x000ea20000000800 */
[----:B-1----:R-:W-:-:S01]  /*46b0*/  FADD.FTZ R46, R78, R97 ;  /* 0x000000614e2e7221 */ /* 0x002fc20000010000 */
[--C-:B------:R-:W-:Y:S02]  /*46c0*/  IMAD.MOV.U32 R85, RZ, RZ, R25.reuse ;  /* 0x000000ffff557224 */ /* 0x100fe400078e0019 */
[--C-:B------:R-:W-:Y:S02]  /*46d0*/  IMAD.MOV.U32 R107, RZ, RZ, R25.reuse ;  /* 0x000000ffff6b7224 */ /* 0x100fe400078e0019 */
[----:B------:R-:W-:Y:S02]  /*46e0*/  IMAD.MOV.U32 R106, RZ, RZ, R25 ;  /* 0x000000ffff6a7224 */ /* 0x000fe400078e0019 */
[----:B------:R-:W1:Y:S01]  /*46f0*/  MUFU.EX2 R96, R96 ;  /* 0x0000006000607308 */ /* 0x000e620000000800 */
[----:B0-----:R-:W-:-:S01]  /*4700*/  FADD.FTZ R98, R79, R46 ;  /* 0x0000002e4f627221 */ /* 0x001fc20000010000 */
[----:B------:R-:W-:Y:S01]  /*4710*/  FFMA.FTZ R46, R30, UR41, -R88 ;  /* 0x000000291e2e7c23 */ /* 0x000fe20008010858 */
[----:B------:R-:W-:-:S05]  /*4720*/  IMAD.MOV.U32 R88, RZ, RZ, R25 ;  /* 0x000000ffff587224 */ /* 0x000fca00078e0019 */
[----:B------:R-:W0:Y:S01]  /*4730*/  MUFU.EX2 R82, R82 ;  /* 0x0000005200527308 */ /* 0x000e220000000800 */
[----:B--2---:R-:W-:-:S07]  /*4740*/  FADD.FTZ R97, R95, R98 ;  /* 0x000000625f617221 */ /* 0x004fce0000010000 */
[----:B------:R2:W-:Y:S01]  /*4750*/  MUFU.EX2 R6, R70 ;  /* 0x0000004600067308 */ /* 0x0005e20000000800 */
[----:B-1----:R-:W-:-:S01]  /*4760*/  FADD.FTZ R97, R96, R97 ;  /* 0x0000006160617221 */ /* 0x002fc20000010000 */
[----:B------:R-:W-:Y:S01]  /*4770*/  F2FP.SATFINITE.E4M3.F32.PACK_AB_MERGE_C R95, R96, R95, RZ ;  /* 0x0000005f605f723e */ /* 0x000fe200048070ff */
[----:B------:R-:W-:-:S03]  /*4780*/  IMAD.MOV.U32 R96, RZ, RZ, R25 ;  /* 0x000000ffff607224 */ /* 0x000fc600078e0019 */
[----:B------:R-:W-:Y:S01]  /*4790*/  F2FP.SATFINITE.E4M3.F32.PACK_AB_MERGE_C R205, R79, R78, R95 ;  /* 0x0000004e4fcd723e */ /* 0x000fe2000480705f */
[----:B------:R-:W-:Y:S01]  /*47a0*/  IMAD.MOV.U32 R79, RZ, RZ, R25 ;  /* 0x000000ffff4f7224 */ /* 0x000fe200078e0019 */
[----:B------:R-:W1:Y:S01]  /*47b0*/  MUFU.EX2 R83, R83 ;  /* 0x0000005300537308 */ /* 0x000e620000000800 */
[----:B--2---:R-:W-:-:S01]  /*47c0*/  FADD.FTZ R70, R24, R71 ;  /* 0x0000004718467221 */ /* 0x004fc20000010000 */
[--C-:B------:R-:W-:Y:S02]  /*47d0*/  IMAD.MOV.U32 R24, RZ, RZ, R25.reuse ;  /* 0x000000ffff187224 */ /* 0x100fe400078e0019 */
[--C-:B------:R-:W-:Y:S02]  /*47e0*/  IMAD.MOV.U32 R78, RZ, RZ, R25.reuse ;  /* 0x000000ffff4e7224 */ /* 0x100fe400078e0019 */
[----:B------:R-:W-:Y:S01]  /*47f0*/  FADD.FTZ R71, R21, R70 ;  /* 0x0000004615477221 */ /* 0x000fe20000010000 */
[----:B------:R-:W-:Y:S01]  /*4800*/  IMAD.MOV.U32 R95, RZ, RZ, R25 ;  /* 0x000000ffff5f7224 */ /* 0x000fe200078e0019 */
[----:B------:R-:W2:Y:S02]  /*4810*/  MUFU.EX2 R90, R90 ;  /* 0x0000005a005a7308 */ /* 0x000ea40000000800 */
[----:B------:R-:W-:-:S01]  /*4820*/  FADD.FTZ R70, R26, R71 ;  /* 0x000000471a467221 */ /* 0x000fc20000010000 */
[----:B------:R-:W-:-:S03]  /*4830*/  IMAD.MOV.U32 R26, RZ, RZ, R25 ;  /* 0x000000ffff1a7224 */ /* 0x000fc600078e0019 */
[----:B------:R-:W-:Y:S01]  /*4840*/  FADD.FTZ R71, R27, R70 ;  /* 0x000000461b477221 */ /* 0x000fe20000010000 */
[----:B0-----:R-:W-:-:S01]  /*4850*/  FADD.FTZ R70, R82, R97 ;  /* 0x0000006152467221 */ /* 0x001fc20000010000 */
[----:B------:R-:W-:Y:S01]  /*4860*/  IMAD.MOV.U32 R27, RZ, RZ, R25 ;  /* 0x000000ffff1b7224 */ /* 0x000fe200078e0019 */
[----:B------:R-:W0:Y:S01]  /*4870*/  MUFU.EX2 R91, R91 ;  /* 0x0000005b005b7308 */ /* 0x000e220000000800 */
[----:B------:R-:W-:-:S01]  /*4880*/  FADD.FTZ R98, R76, R71 ;  /* 0x000000474c627221 */ /* 0x000fc20000010000 */
[----:B-1----:R-:W-:Y:S01]  /*4890*/  FADD.FTZ R71, R83, R70 ;  /* 0x0000004653477221 */ /* 0x002fe20000010000 */
[--C-:B------:R-:W-:Y:S02]  /*48a0*/  IMAD.MOV.U32 R70, RZ, RZ, R25.reuse ;  /* 0x000000ffff467224 */ /* 0x100fe400078e0019 */
[----:B------:R-:W-:Y:S01]  /*48b0*/  FADD.FTZ R97, R77, R98 ;  /* 0x000000624d617221 */ /* 0x000fe20000010000 */
[----:B------:R-:W-:Y:S02]  /*48c0*/  IMAD.MOV.U32 R77, RZ, RZ, R25 ;  /* 0x000000ffff4d7224 */ /* 0x000fe400078e0019 */
[----:B------:R-:W1:Y:S01]  /*48d0*/  MUFU.EX2 R62, R62 ;  /* 0x0000003e003e7308 */ /* 0x000e620000000800 */
[----:B------:R-:W-:-:S01]  /*48e0*/  FADD.FTZ R97, R80, R97 ;  /* 0x0000006150617221 */ /* 0x000fc20000010000 */
[----:B------:R-:W-:-:S02]  /*48f0*/  IMAD.MOV.U32 R76, RZ, RZ, R25 ;  /* 0x000000ffff4c7224 */ /* 0x000fc400078e0019 */
[----:B------:R-:W-:Y:S02]  /*4900*/  IMAD.MOV.U32 R80, RZ, RZ, R25 ;  /* 0x000000ffff507224 */ /* 0x000fe400078e0019 */
[----:B------:R-:W-:Y:S01]  /*4910*/  FADD.FTZ R12, R60, R97 ;  /* 0x000000613c0c7221 */ /* 0x000fe20000010000 */
[--C-:B------:R-:W-:Y:S01]  /*4920*/  IMAD.MOV.U32 R97, RZ, RZ, R25.reuse ;  /* 0x000000ffff617224 */ /* 0x100fe200078e0019 */
[----:B------:R-:W3:Y:S01]  /*4930*/  MUFU.EX2 R63, R63 ;  /* 0x0000003f003f7308 */ /* 0x000ee20000000800 */
[----:B------:R-:W-:-:S07]  /*4940*/  IMAD.MOV.U32 R98, RZ, RZ, R25 ;  /* 0x000000ffff627224 */ /* 0x000fce00078e0019 */
[----:B------:R-:W4:Y:S08]  /*4950*/  MUFU.EX2 R86, R86 ;  /* 0x0000005600567308 */ /* 0x000f300000000800 */
[----:B------:R2:W-:Y:S08]  /*4960*/  MUFU.EX2 R30, R54 ;  /* 0x00000036001e7308 */ /* 0x0005f00000000800 */
[----:B------:R-:W5:Y:S01]  /*4970*/  MUFU.EX2 R81, R81 ;  /* 0x0000005100517308 */ /* 0x000f620000000800 */
[----:B--2---:R-:W-:-:S01]  /*4980*/  FADD.FTZ R54, R90, R71 ;  /* 0x000000475a367221 */ /* 0x004fc20000010000 */
[----:B0-----:R-:W-:Y:S01]  /*4990*/  F2FP.SATFINITE.E4M3.F32.PACK_AB_MERGE_C R90, R91, R90, RZ ;  /* 0x0000005a5b5a723e */ /* 0x001fe200048070ff */
[----:B------:R-:W-:-:S02]  /*49a0*/  IMAD.MOV.U32 R71, RZ, RZ, R25 ;  /* 0x000000ffff477224 */ /* 0x000fc400078e0019 */
[----:B------:R-:W-:Y:S01]  /*49b0*/  FADD.FTZ R9, R91, R54 ;  /* 0x000000365b097221 */ /* 0x000fe20000010000 */
[----:B------:R-:W-:Y:S01]  /*49c0*/  F2FP.SATFINITE.E4M3.F32.PACK_AB_MERGE_C R207, R83, R82, R90 ;  /* 0x0000005253cf723e */ /* 0x000fe2000480705a */
[----:B------:R-:W-:Y:S01]  /*49d0*/  IMAD.MOV.U32 R54, RZ, RZ, R25 ;  /* 0x000000ffff367224 */ /* 0x000fe200078e0019 */
[----:B------:R-:W0:Y:S01]  /*49e0*/  MUFU.EX2 R87, R87 ;  /* 0x0000005700577308 */ /* 0x000e220000000800 */
[----:B-1----:R-:W-:-:S01]  /*49f0*/  FADD.FTZ R14, R62, R9 ;  /* 0x000000093e0e7221 */ /* 0x002fc20000010000 */
[----:B------:R-:W-:Y:S01]  /*4a00*/  FADD.FTZ R9, R61, R12 ;  /* 0x0000000c3d097221 */ /* 0x000fe20000010000 */
[----:B------:R-:W-:Y:S02]  /*4a10*/  IMAD.MOV.U32 R83, RZ, RZ, R25 ;  /* 0x000000ffff537224 */ /* 0x000fe400078e0019 */
[----:B---3--:R-:W-:Y:S01]  /*4a20*/  FADD.FTZ R13, R63, R14 ;  /* 0x0000000e3f0d7221 */ /* 0x008fe20000010000 */
[----:B------:R-:W-:-:S01]  /*4a30*/  FADD.FTZ R12, R64, R9 ;  /* 0x00000009400c7221 */ /* 0x000fc20000010000 */
[----:B------:R-:W-:Y:S01]  /*4a40*/  IMAD.MOV.U32 R82, RZ, RZ, R25 ;  /* 0x000000ffff527224 */ /* 0x000fe200078e0019 */
[----:B------:R-:W1:Y:S01]  /*4a50*/  MUFU.EX2 R65, R65 ;  /* 0x0000004100417308 */ /* 0x000e620000000800 */
[----:B----4-:R-:W-:-:S01]  /*4a60*/  FADD.FTZ R14, R86, R13 ;  /* 0x0000000d560e7221 */ /* 0x010fc20000010000 */
[C---:B-----5:R-:W-:Y:S01]  /*4a70*/  FADD.FTZ R12, R81.reuse, R12 ;  /* 0x0000000c510c7221 */ /* 0x060fe20000010000 */
[----:B------:R-:W-:Y:S01]  /*4a80*/  F2FP.SATFINITE.E4M3.F32.PACK_AB_MERGE_C R208, R81, R64, RZ ;  /* 0x0000004051d0723e */ /* 0x000fe200048070ff */
[----:B------:R-:W-:-:S02]  /*4a90*/  IMAD.MOV.U32 R64, RZ, RZ, R25 ;  /* 0x000000ffff407224 */ /* 0x000fc400078e0019 */
[----:B------:R-:W-:Y:S01]  /*4aa0*/  IMAD.MOV.U32 R81, RZ, RZ, R25 ;  /* 0x000000ffff517224 */ /* 0x000fe200078e0019 */
[----:B------:R-:W-:Y:S01]  /*4ab0*/  F2FP.SATFINITE.E4M3.F32.PACK_AB_MERGE_C R208, R61, R60, R208 ;  /* 0x0000003c3dd0723e */ /* 0x000fe200048070d0 */
[----:B------:R-:W2:Y:S01]  /*4ac0*/  MUFU.EX2 R66, R66 ;  /* 0x0000004200427308 */ /* 0x000ea20000000800 */
[----:B0-----:R-:W-:-:S01]  /*4ad0*/  FADD.FTZ R9, R87, R14 ;  /* 0x0000000e57097221 */ /* 0x001fc20000010000 */
[----:B------:R-:W-:Y:S01]  /*4ae0*/  F2FP.SATFINITE.E4M3.F32.PACK_AB_MERGE_C R86, R87, R86, RZ ;  /* 0x000000565756723e */ /* 0x000fe200048070ff */
[--C-:B------:R-:W-:Y:S02]  /*4af0*/  IMAD.MOV.U32 R61, RZ, RZ, R25.reuse ;  /* 0x000000ffff3d7224 */ /* 0x100fe400078e0019 */
[--C-:B------:R-:W-:Y:S01]  /*4b00*/  IMAD.MOV.U32 R60, RZ, RZ, R25.reuse ;  /* 0x000000ffff3c7224 */ /* 0x100fe200078e0019 */
[----:B------:R-:W-:Y:S01]  /*4b10*/  F2FP.SATFINITE.E4M3.F32.PACK_AB_MERGE_C R209, R63, R62, R86 ;  /* 0x0000003e3fd1723e */ /* 0x000fe20004807056 */
[----:B------:R-:W-:Y:S01]  /*4b20*/  IMAD.MOV.U32 R63, RZ, RZ, R25 ;  /* 0x000000ffff3f7224 */ /* 0x000fe200078e0019 */
[----:B------:R-:W0:Y:S01]  /*4b30*/  MUFU.EX2 R68, R68 ;  /* 0x0000004400447308 */ /* 0x000e220000000800 */
[----:B-1----:R-:W-:-:S01]  /*4b40*/  FADD.FTZ R13, R65, R12 ;  /* 0x0000000c410d7221 */ /* 0x002fc20000010000 */
[----:B------:R-:W-:-:S02]  /*4b50*/  IMAD.MOV.U32 R62, RZ, RZ, R25 ;  /* 0x000000ffff3e7224 */ /* 0x000fc400078e0019 */
[--C-:B------:R-:W-:Y:S02]  /*4b60*/  IMAD.MOV.U32 R87, RZ, RZ, R25.reuse ;  /* 0x000000ffff577224 */ /* 0x100fe400078e0019 */
[----:B------:R-:W-:Y:S02]  /*4b70*/  IMAD.MOV.U32 R86, RZ, RZ, R25 ;  /* 0x000000ffff567224 */ /* 0x000fe400078e0019 */
[----:B------:R-:W1:Y:S01]  /*4b80*/  MUFU.EX2 R67, R67 ;  /* 0x0000004300437308 */ /* 0x000e620000000800 */
[----:B--2---:R-:W-:-:S01]  /*4b90*/  FADD.FTZ R12, R66, R9 ;  /* 0x00000009420c7221 */ /* 0x004fc20000010000 */
[--C-:B------:R-:W-:Y:S02]  /*4ba0*/  IMAD.MOV.U32 R91, RZ, RZ, R25.reuse ;  /* 0x000000ffff5b7224 */ /* 0x100fe400078e0019 */
[----:B------:R-:W-:-:S04]  /*4bb0*/  IMAD.MOV.U32 R90, RZ, RZ, R25 ;  /* 0x000000ffff5a7224 */ /* 0x000fc800078e0019 */
        /* <DEDUP_REMOVED lines=9> */
[C---:B-1----:R-:W-:Y:S01]  /*4c50*/  F2FP.SATFINITE.E4M3.F32.PACK_AB_MERGE_C R210, R72.reuse, R69, RZ ;  /* 0x0000004548d2723e */ /* 0x042fe200048070ff */
[----:B------:R-:W-:Y:S01]  /*4c60*/  FADD.FTZ R72, R72, R13 ;  /* 0x0000000d48487221 */ /* 0x000fe20000010000 */
[--C-:B------:R-:W-:Y:S02]  /*4c70*/  IMAD.MOV.U32 R69, RZ, RZ, R25.reuse ;  /* 0x000000ffff457224 */ /* 0x100fe400078e0019 */
[----:B------:R-:W-:Y:S01]  /*4c80*/  F2FP.SATFINITE.E4M3.F32.PACK_AB_MERGE_C R210, R68, R65, R210 ;  /* 0x0000004144d2723e */ /* 0x000fe200048070d2 */
[--C-:B------:R-:W-:Y:S02]  /*4c90*/  IMAD.MOV.U32 R65, RZ, RZ, R25.reuse ;  /* 0x000000ffff417224 */ /* 0x100fe400078e0019 */
[----:B------:R-:W1:Y:S01]  /*4ca0*/  MUFU.EX2 R44, R44 ;  /* 0x0000002c002c7308 */ /* 0x000e620000000800 */
[C---:B--2---:R-:W-:Y:S01]  /*4cb0*/  F2FP.SATFINITE.E4M3.F32.PACK_AB_MERGE_C R74, R75.reuse, R74, RZ ;  /* 0x0000004a4b4a723e */ /* 0x044fe200048070ff */
[----:B------:R-:W-:Y:S01]  /*4cc0*/  FADD.FTZ R75, R75, R8 ;  /* 0x000000084b4b7221 */ /* 0x000fe20000010000 */
[----:B------:R-:W-:-:S02]  /*4cd0*/  IMAD.MOV.U32 R68, RZ, RZ, R25 ;  /* 0x000000ffff447224 */ /* 0x000fc400078e0019 */
[----:B------:R-:W-:Y:S01]  /*4ce0*/  F2FP.SATFINITE.E4M3.F32.PACK_AB_MERGE_C R211, R67, R66, R74 ;  /* 0x0000004243d3723e */ /* 0x000fe2000480704a */
[----:B------:R-:W-:-:S01]  /*4cf0*/  FADD.FTZ R8, R6, R75 ;  /* 0x0000004b06087221 */ /* 0x000fc20000010000 */
        /* <DEDUP_REMOVED lines=9> */
[----:B------:R-:W1:Y:S01]  /*4d90*/  MUFU.EX2 R50, R50 ;  /* 0x0000003200327308 */ /* 0x000e620000000800 */
[----:B--2---:R-:W-:-:S07]  /*4da0*/  FADD.FTZ R7, R47, R8 ;  /* 0x000000082f077221 */ /* 0x004fce0000010000 */
[----:B------:R-:W2:Y:S01]  /*4db0*/  MUFU.EX2 R51, R51 ;  /* 0x0000003300337308 */ /* 0x000ea20000000800 */
[----:B0-----:R-:W-:-:S07]  /*4dc0*/  FADD.FTZ R9, R45, R10 ;  /* 0x0000000a2d097221 */ /* 0x001fce0000010000 */
[----:B------:R-:W0:Y:S01]  /*4dd0*/  MUFU.EX2 R84, R84 ;  /* 0x0000005400547308 */ /* 0x000e220000000800 */
[----:B-1----:R-:W-:-:S07]  /*4de0*/  FADD.FTZ R8, R50, R7 ;  /* 0x0000000732087221 */ /* 0x002fce0000010000 */
[----:B------:R-:W1:Y:S01]  /*4df0*/  MUFU.EX2 R48, R48 ;  /* 0x0000003000307308 */ /* 0x000e620000000800 */
[C---:B--2---:R-:W-:Y:S01]  /*4e00*/  F2FP.SATFINITE.E4M3.F32.PACK_AB_MERGE_C R50, R51.reuse, R50, RZ ;  /* 0x000000323332723e */ /* 0x044fe200048070ff */
[----:B------:R-:W-:-:S03]  /*4e10*/  FADD.FTZ R51, R51, R8 ;  /* 0x0000000833337221 */ /* 0x000fc60000010000 */
[----:B------:R-:W-:Y:S01]  /*4e20*/  F2FP.SATFINITE.E4M3.F32.PACK_AB_MERGE_C R213, R47, R6, R50 ;  /* 0x000000062fd5723e */ /* 0x000fe20004807032 */
[----:B------:R-:W-:-:S01]  /*4e30*/  FADD.FTZ R10, R30, R51 ;  /* 0x000000331e0a7221 */ /* 0x000fc20000010000 */
[----:B------:R-:W-:Y:S01]  /*4e40*/  IMAD.MOV.U32 R47, RZ, RZ, R25 ;  /* 0x000000ffff2f7224 */ /* 0x000fe200078e0019 */
        /* <DEDUP_REMOVED lines=12> */
[----:B------:R-:W-:Y:S01]  /*4f10*/  MUFU.EX2 R52, R52 ;  /* 0x0000003400347308 */ /* 0x000fe20000000800 */
[----:B--2---:R-:W-:-:S07]  /*4f20*/  FADD.FTZ R7, R49, R8 ;  /* 0x0000000831077221 */ /* 0x004fce0000010000 */
[----:B------:R-:W1:Y:S01]  /*4f30*/  MUFU.EX2 R53, R53 ;  /* 0x0000003500357308 */ /* 0x000e620000000800 */
[----:B0-----:R-:W-:-:S07]  /*4f40*/  FADD.FTZ R9, R55, R10 ;  /* 0x0000000a37097221 */ /* 0x001fce0000010000 */
[----:B------:R-:W0:Y:S08]  /*4f50*/  MUFU.EX2 R58, R58 ;  /* 0x0000003a003a7308 */ /* 0x000e300000000800 */
[----:B------:R-:W2:Y:S01]  /*4f60*/  MUFU.EX2 R59, R59 ;  /* 0x0000003b003b7308 */ /* 0x000ea20000000800 */
[----:B-1----:R-:W-:Y:S01]  /*4f70*/  F2FP.SATFINITE.E4M3.F32.PACK_AB_MERGE_C R214, R53, R52, RZ ;  /* 0x0000003435d6723e */ /* 0x002fe200048070ff */
[----:B------:R-:W-:-:S03]  /*4f80*/  FADD.FTZ R52, R52, R7 ;  /* 0x0000000734347221 */ /* 0x000fc60000010000 */
[----:B------:R-:W-:Y:S01]  /*4f90*/  F2FP.SATFINITE.E4M3.F32.PACK_AB_MERGE_C R214, R49, R48, R214 ;  /* 0x0000003031d6723e */ /* 0x000fe200048070d6 */
[----:B------:R-:W-:-:S01]  /*4fa0*/  FADD.FTZ R53, R53, R52 ;  /* 0x0000003435357221 */ /* 0x000fc20000010000 */
[----:B------:R-:W-:Y:S01]  /*4fb0*/  IMAD.MOV.U32 R49, RZ, RZ, R25 ;  /* 0x000000ffff317224 */ /* 0x000fe200078e0019 */
[----:B------:R-:W-:Y:S01]  /*4fc0*/  MUFU.EX2 R32, R32 ;  /* 0x0000002000207308 */ /* 0x000fe20000000800 */
[----:B0-----:R-:W-:-:S01]  /*4fd0*/  FADD.FTZ R8, R58, R9 ;  /* 0x000000093a087221 */ /* 0x001fc20000010000 */
[--C-:B------:R-:W-:Y:S02]  /*4fe0*/  IMAD.MOV.U32 R48, RZ, RZ, R25.reuse ;  /* 0x000000ffff307224 */ /* 0x100fe400078e0019 */
[----:B------:R-:W-:-:S04]  /*4ff0*/  IMAD.MOV.U32 R52, RZ, RZ, R25 ;  /* 0x000000ffff347224 */ /* 0x000fc800078e0019 */
        /* <DEDUP_REMOVED lines=22> */
[----:B------:R-:W0:Y:S01]  /*5160*/  MUFU.EX2 R35, R35 ;  /* 0x0000002300237308 */ /* 0x000e220000000800 */
[----:B-1----:R-:W-:-:S01]  /*5170*/  FADD.FTZ R7, R31, R10 ;  /* 0x0000000a1f077221 */ /* 0x002fc20000010000 */
        /* <DEDUP_REMOVED lines=10> */
[--C-:B------:R-:W-:Y:S02]  /*5220*/  IMAD.MOV.U32 R34, RZ, RZ, R25.reuse ;  /* 0x000000ffff227224 */ /* 0x100fe400078e0019 */
[----:B------:R-:W-:-:S05]  /*5230*/  IMAD.MOV.U32 R46, RZ, RZ, R25 ;  /* 0x000000ffff2e7224 */ /* 0x000fca00078e0019 */
[----:B------:R-:W2:Y:S01]  /*5240*/  MUFU.EX2 R38, R38 ;  /* 0x0000002600267308 */ /* 0x000ea20000000800 */
[----:B-1----:R-:W-:-:S07]  /*5250*/  F2FP.SATFINITE.E4M3.F32.PACK_AB_MERGE_C R7, R41, R40, RZ ;  /* 0x000000282907723e */ /* 0x002fce00048070ff */
[----:B------:R-:W1:Y:S01]  /*5260*/  MUFU.EX2 R37, R37 ;  /* 0x0000002500257308 */ /* 0x000e620000000800 */
[----:B0-----:R-:W-:-:S01]  /*5270*/  FADD.FTZ R8, R36, R33 ;  /* 0x0000002124087221 */ /* 0x001fc20000010000 */
[----:B------:R-:W-:-:S06]  /*5280*/  IMAD.MOV.U32 R33, RZ, RZ, R25 ;  /* 0x000000ffff217224 */ /* 0x000fcc00078e0019 */
[----:B------:R-:W0:Y:S01]  /*5290*/  MUFU.EX2 R73, R73 ;  /* 0x0000004900497308 */ /* 0x000e220000000800 */
[----:B--2---:R-:W-:-:S01]  /*52a0*/  FADD.FTZ R10, R38, R35 ;  /* 0x00000023260a7221 */ /* 0x004fc20000010000 */
[----:B------:R-:W-:-:S06]  /*52b0*/  IMAD.MOV.U32 R35, RZ, RZ, R25 ;  /* 0x000000ffff237224 */ /* 0x000fcc00078e0019 */
[----:B------:R-:W-:Y:S01]  /*52c0*/  MUFU.EX2 R42, R42 ;  /* 0x0000002a002a7308 */ /* 0x000fe20000000800 */
[C---:B-1----:R-:W-:Y:S01]  /*52d0*/  F2FP.SATFINITE.E4M3.F32.PACK_AB_MERGE_C R218, R37.reuse, R36, R7 ;  /* 0x0000002425da723e */ /* 0x042fe20004807007 */
[----:B------:R-:W-:Y:S01]  /*52e0*/  FADD.FTZ R37, R37, R8 ;  /* 0x0000000825257221 */ /* 0x000fe20000010000 */
[----:B------:R-:W-:-:S03]  /*52f0*/  IMAD.MOV.U32 R36, RZ, RZ, R25 ;  /* 0x000000ffff247224 */ /* 0x000fc600078e0019 */
[----:B------:R-:W-:Y:S01]  /*5300*/  FADD.FTZ R6, R40, R37 ;  /* 0x0000002528067221 */ /* 0x000fe20000010000 */
[----:B------:R-:W-:Y:S01]  /*5310*/  IMAD.MOV.U32 R37, RZ, RZ, R25 ;  /* 0x000000ffff257224 */ /* 0x000fe200078e0019 */
[----:B------:R-:W1:Y:S01]  /*5320*/  MUFU.EX2 R43, R43 ;  /* 0x0000002b002b7308 */ /* 0x000e620000000800 */
[----:B0-----:R-:W-:-:S01]  /*5330*/  FADD.FTZ R7, R73, R10 ;  /* 0x0000000a49077221 */ /* 0x001fc20000010000 */
[----:B------:R-:W-:Y:S01]  /*5340*/  FADD.FTZ R6, R41, R6 ;  /* 0x0000000629067221 */ /* 0x000fe20000010000 */
[--C-:B------:R-:W-:Y:S02]  /*5350*/  IMAD.MOV.U32 R41, RZ, RZ, R25.reuse ;  /* 0x000000ffff297224 */ /* 0x100fe400078e0019 */
[----:B------:R-:W-:Y:S01]  /*5360*/  IMAD.MOV.U32 R40, RZ, RZ, R25 ;  /* 0x000000ffff287224 */ /* 0x000fe200078e0019 */
[----:B-1----:R-:W-:Y:S01]  /*5370*/  F2FP.SATFINITE.E4M3.F32.PACK_AB_MERGE_C R8, R43, R42, RZ ;  /* 0x0000002a2b08723e */ /* 0x002fe200048070ff */
[----:B------:R-:W-:-:S03]  /*5380*/  FADD.FTZ R42, R42, R7 ;  /* 0x000000072a2a7221 */ /* 0x000fc60000010000 */
[----:B------:R-:W-:Y:S01]  /*5390*/  F2FP.SATFINITE.E4M3.F32.PACK_AB_MERGE_C R219, R73, R38, R8 ;  /* 0x0000002649db723e */ /* 0x000fe20004807008 */
[----:B------:R-:W-:-:S01]  /*53a0*/  FADD.FTZ R7, R43, R42 ;  /* 0x0000002a2b077221 */ /* 0x000fc20000010000 */
[--C-:B------:R-:W-:Y:S02]  /*53b0*/  IMAD.MOV.U32 R38, RZ, RZ, R25.reuse ;  /* 0x000000ffff267224 */ /* 0x100fe400078e0019 */
[--C-:B------:R-:W-:Y:S02]  /*53c0*/  IMAD.MOV.U32 R43, RZ, RZ, R25.reuse ;  /* 0x000000ffff2b7224 */ /* 0x100fe400078e0019 */
        /* <DEDUP_REMOVED lines=53> */
[----:B------:R-:W-:Y:S01]  /*5720*/  UMOV UR55, UR46 ;  /* 0x0000002e00377c82 */ /* 0x000fe20008000000 */
[----:B------:R-:W-:-:S05]  /*5730*/  UMOV UR54, UR53 ;  /* 0x0000003500367c82 */ /* 0x000fca0008000000 */
.L_x_3291:
[----:B------:R-:W-:Y:S01]  /*5740*/  ISETP.NE.AND P2, PT, RZ, UR44, PT ;  /* 0x0000002cff007c0c */ /* 0x000fe2000bf45270 */
[----:B------:R-:W-:-:S04]  /*5750*/  UISETP.NE.AND UP0, UPT, UR54, 0x1, UPT ;  /* 0x000000013600788c */ /* 0x000fc8000bf05270 */
[----:B------:R-:W-:-:S04]  /*5760*/  USEL UR46, URZ, 0x1, UP0 ;  /* 0x000000013f2e7887 */ /* 0x000fc80008000000 */
[----:B------:R-:W-:-:S04]  /*5770*/  ULOP3.LUT UR46, UR55, UR46, URZ, 0x3c, !UPT ;  /* 0x0000002e372e7292 */ /* 0x000fc8000f8e3c3f */
[----:B------:R-:W-:Y:S08]  /*5780*/  @P2 BRA `(.L_x_3282) ;  /* 0x0000000000442947 */ /* 0x000ff00003800000 */
[----:B------:R-:W-:Y:S05]  /*5790*/  @!P0 BRA `(.L_x_3283) ;  /* 0x0000000000048947 */ /* 0x000fea0003800000 */
[----:B------:R-:W-:Y:S01]  /*57a0*/  BPT.TRAP 0x1 ;  /* 0x000000040000795c */ /* 0x000fe20000300000 */
.L_x_3283:
        /* <DEDUP_REMOVED lines=12> */
.L_x_3284:
[----:B-1----:R-:W-:Y:S05]  /*5870*/  @P1 BRA `(.L_x_3282) ;  /* 0x0000000000081947 */ /* 0x002fea0003800000 */
[----:B------:R-:W1:Y:S02]  /*5880*/  SYNCS.PHASECHK.TRANS64.TRYWAIT P1, [UR6+0x33430], R0 ;  /* 0x03343000ff0075a7 */ /* 0x000e640008020146 */
[----:B-1----:R-:W-:Y:S05]  /*5890*/  @!P1 BRA `(.L_x_3285) ;  /* 0x000000f400309947 */ /* 0x002fea0003800000 */
.L_x_3282:
[----:B------:R-:W2:Y:S01]  /*58a0*/  S2R R2, SR_TID.X ;  /* 0x0000000000027919 */ /* 0x000ea20000002100 */
[----:B------:R-:W-:Y:S01]  /*58b0*/  UIADD3 UR53, UR54, 0x1, URZ ;  /* 0x0000000136357890 */ /* 0x000fe2000fffe03f */
[----:B------:R-:W-:Y:S01]  /*58c0*/  UMOV UR27, 0x80000020 ;  /* 0x80000020001b7882 */ /* 0x000fe20000000000 */
[----:B------:R-:W-:Y:S02]  /*58d0*/  UMOV UR28, UR24 ;  /* 0x00000018001c7c82 */ /* 0x000fe40008000000 */
[----:B------:R-:W-:Y:S01]  /*58e0*/  UISETP.NE.AND UP0, UPT, UR53, 0x2, UPT ;  /* 0x000000023500788c */ /* 0x000fe2000bf05270 */
[----:B------:R-:W-:Y:S01]  /*58f0*/  UMOV UR29, UR25 ;  /* 0x00000019001d7c82 */ /* 0x000fe20008000000 */
[----:B------:R-:W-:Y:S02]  /*5900*/  UMOV UR31, 0x80000020 ;  /* 0x80000020001f7882 */ /* 0x000fe40000000000 */
[----:B------:R-:W-:Y:S01]  /*5910*/  USEL UR53, UR53, URZ, UP0 ;  /* 0x0000003f35357287 */ /* 0x000fe20008000000 */
[----:B------:R-:W-:Y:S01]  /*5920*/  UMOV UR32, UR24 ;  /* 0x0000001800207c82 */ /* 0x000fe20008000000 */
[----:B------:R-:W-:-:S02]  /*5930*/  UMOV UR33, UR25 ;  /* 0x0000001900217c82 */ /* 0x000fc40008000000 */
[----:B------:R-:W-:Y:S01]  /*5940*/  UIMAD UR56, UR53, 0x780, UR49 ;  /* 0x00000780353878a4 */ /* 0x000fe2000f8e0231 */
[----:B------:R-:W-:Y:S01]  /*5950*/  UMOV UR35, 0x80000020 ;  /* 0x8000002000237882 */ /* 0x000fe20000000000 */
[----:B------:R-:W-:Y:S02]  /*5960*/  UMOV UR7, 0x80000020 ;  /* 0x8000002000077882 */ /* 0x000fe40000000000 */
[----:B------:R-:W-:Y:S02]  /*5970*/  UIADD3 UR30, UR56, 0x80, URZ ;  /* 0x00000080381e7890 */ /* 0x000fe4000fffe03f */
[----:B------:R-:W-:Y:S02]  /*5980*/  UIADD3 UR34, UR56, 0x100, URZ ;  /* 0x0000010038227890 */ /* 0x000fe4000fffe03f */
[----:B------:R-:W-:Y:S01]  /*5990*/  UMOV UR26, UR56 ;  /* 0x00000038001a7c82 */ /* 0x000fe20008000000 */
[----:B------:R-:W-:Y:S02]  /*59a0*/  UIADD3 UR6, UR56, 0x2, URZ ;  /* 0x0000000238067890 */ /* 0x000fe4000fffe03f */
[----:B------:R-:W-:Y:S01]  /*59b0*/  UIADD3 UR10, UR56, 0x202, URZ ;  /* 0x00000202380a7890 */ /* 0x000fe2000fffe03f */
[----:B------:R-:W-:Y:S01]  /*59c0*/  UMOV UR11, 0x80000020 ;  /* 0x80000020000b7882 */ /* 0x000fe20000000000 */
[----:B------:R-:W-:Y:S01]  /*59d0*/  UIADD3 UR14, UR56, 0x282, URZ ;  /* 0x00000282380e7890 */ /* 0x000fe2000fffe03f */
[----:B------:R-:W-:Y:S01]  /*59e0*/  UMOV UR15, 0x80000020 ;  /* 0x80000020000f7882 */ /* 0x000fe20000000000 */
[----:B------:R-:W-:Y:S01]  /*59f0*/  UIADD3 UR18, UR56, 0x500, URZ ;  /* 0x0000050038127890 */ /* 0x000fe2000fffe03f */
[----:B--2---:R-:W-:Y:S01]  /*5a00*/  SHF.R.U32.HI R2, RZ, 0x7, R2 ;  /* 0x00000007ff027819 */ /* 0x004fe20000011602 */
[----:B------:R-:W-:Y:S01]  /*5a10*/  UMOV UR19, 0x80000020 ;  /* 0x8000002000137882 */ /* 0x000fe20000000000 */
[----:B------:R-:W-:Y:S01]  /*5a20*/  UIADD3 UR22, UR56, 0x502, URZ ;  /* 0x0000050238167890 */ /* 0x000fe2000fffe03f */
[----:B------:R-:W-:-:S02]  /*5a30*/  UMOV UR23, 0x80000020 ;  /* 0x8000002000177882 */ /* 0x000fc40000000000 */
[----:B01----:R-:W-:-:S05]  /*5a40*/  VIADD R0, R2, 0x8 ;  /* 0x0000000802007836 */ /* 0x003fca0000000000 */
[----:B------:R0:W-:Y:S06]  /*5a50*/  BAR.SYNC.DEFER_BLOCKING R0, 0x100 ;  /* 0x000400000000751d */ /* 0x0001ec0000010000 */
[----:B------:R-:W-:-:S06]  /*5a60*/  WARPGROUP.ARRIVE ;  /* 0x00000000000079c5 */ /* 0x000fcc0000000000 */
[----:B------:R-:W-:Y:S01]  /*5a70*/  QGMMA.64x32x32.F32.E4M3.E4M3 R184, gdesc[UR24], RZ, !UPT, gsb0 ;  /* 0x0060000018b879f3 */ /* 0x000fe2000c0008ff */
[----:B------:R-:W-:Y:S01]  /*5a80*/  UIADD3 UR26, UR56, 0x180, URZ ;  /* 0x00000180381a7890 */ /* 0x000fe2000fffe03f */
[----:B------:R-:W-:Y:S01]  /*5a90*/  UMOV UR27, 0x80000020 ;  /* 0x80000020001b7882 */ /* 0x000fe20000000000 */
[----:B------:R-:W-:Y:S02]  /*5aa0*/  WARPGROUP.DEPBAR.LE gsb0, 0x0 ;  /* 0x00008000000079c5 */ /* 0x000fe40000010000 */
[----:B------:R-:W-:-:S06]  /*5ab0*/  WARPGROUP.ARRIVE ;  /* 0x00000000000079c5 */ /* 0x000fcc0000000000 */
[----:B------:R-:W-:Y:S01]  /*5ac0*/  QGMMA.64x32x32.F32.E4M3.E4M3 R168, gdesc[UR28], RZ, !UPT, gsb0 ;  /* 0x006000001ca879f3 */ /* 0x000fe2000c0008ff */
[----:B------:R-:W-:Y:S01]  /*5ad0*/  UIADD3 UR30, UR56, 0x200, URZ ;  /* 0x00000200381e7890 */ /* 0x000fe2000fffe03f */
[----:B------:R-:W-:Y:S01]  /*5ae0*/  UMOV UR28, UR24 ;  /* 0x00000018001c7c82 */ /* 0x000fe20008000000 */
[----:B------:R-:W-:Y:S01]  /*5af0*/  UMOV UR29, UR25 ;  /* 0x00000019001d7c82 */ /* 0x000fe20008000000 */
        /* <DEDUP_REMOVED lines=10> */
[----:B------:R-:W-:Y:S03]  /*5ba0*/  QGMMA.64x32x32.F32.E4M3.E4M3 R136, gdesc[UR24], RZ, !UPT, gsb0 ;  /* 0x00600000188879f3 */ /* 0x000fe6000c0008ff */
        /* <DEDUP_REMOVED lines=124> */
[----:B------:R-:W-:Y:S01]  /*6370*/  UIADD3 UR56, UR56, 0x702, URZ ;  /* 0x0000070238387890 */ /* 0x000fe2000fffe03f */
[----:B------:R-:W-:Y:S02]  /*6380*/  WARPGROUP.DEPBAR.LE gsb0, 0x0 ;  /* 0x00008000000079c5 */ /* 0x000fe40000010000 */
[----:B------:R-:W-:-:S06]  /*6390*/  WARPGROUP.ARRIVE ;  /* 0x00000000000079c5 */ /* 0x000fcc0000000000 */
[----:B------:R-:W-:Y:S03]  /*63a0*/  QGMMA.64x32x32.F32.E4M3.E4M3 R168, gdesc[UR28], R168, gsb0 ;  /* 0x006000001ca879f3 */ /* 0x000fe600080008a8 */
        /* <DEDUP_REMOVED lines=15> */
.L_x_3287:
        /* <DEDUP_REMOVED lines=9> */
.L_x_3288:
[----:B-1----:R-:W-:Y:S05]  /*6530*/  @P1 BRA `(.L_x_3286) ;  /* 0x0000000000081947 */ /* 0x002fea0003800000 */
[----:B------:R-:W1:Y:S02]  /*6540*/  SYNCS.PHASECHK.TRANS64.TRYWAIT P1, [UR6+0x33450], R0 ;  /* 0x03345000ff0075a7 */ /* 0x000e640008020146 */
[----:B-1----:R-:W-:Y:S05]  /*6550*/  @!P1 BRA `(.L_x_3289) ;  /* 0x000000e800189947 */ /* 0x002fea0003800000 */
.L_x_3286:
        /* <DEDUP_REMOVED lines=38> */
[----:B------:R-:W-:Y:S01]  /*67c0*/  UIMAD UR10, UR54, 0x780, UR6 ;  /* 0x00000780360a78a4 */ /* 0x000fe2000f8e0206 */
[----:B------:R-:W-:-:S02]  /*67d0*/  FMNMX.FTZ R5, R179, R5, !PT ;  /* 0x00000005b3057209 */ /* 0x000fc40007810000 */
        /* <DEDUP_REMOVED lines=56> */
[----:B------:R-:W-:Y:S01]  /*6b60*/  ISETP.NE.AND P1, PT, R3, RZ, PT ;  /* 0x000000ff0300720c */ /* 0x000fe20003f25270 */
[----:B------:R-:W0:Y:S04]  /*6b70*/  SHFL.BFLY PT, R11, R4, 0x2, 0x1f ;  /* 0x0c401f00040b7f89 */ /* 0x000e2800000e0000 */
[----:B------:R-:W1:Y:S01]  /*6b80*/  SHFL.BFLY PT, R10, R5, 0x2, 0x1f ;  /* 0x0c401f00050a7f89 */ /* 0x000e6200000e0000 */
[----:B0-----:R-:W-:-:S02]  /*6b90*/  FMNMX.FTZ R4, R4, R11, !PT ;  /* 0x0000000b04047209 */ /* 0x001fc40007810000 */
[----:B-1----:R-:W-:-:S03]  /*6ba0*/  FMNMX.FTZ R5, R5, R10, !PT ;  /* 0x0000000a05057209 */ /* 0x002fc60007810000 */
[----:B------:R-:W0:Y:S04]  /*6bb0*/  SHFL.BFLY PT, R11, R4, 0x1, 0x1f ;  /* 0x0c201f00040b7f89 */ /* 0x000e2800000e0000 */
[----:B------:R-:W1:Y:S01]  /*6bc0*/  SHFL.BFLY PT, R10, R5, 0x1, 0x1f ;  /* 0x0c201f00050a7f89 */ /* 0x000e6200000e0000 */
[----:B0-----:R-:W-:Y:S01]  /*6bd0*/  FMNMX.FTZ R4, R4, R11, !PT ;  /* 0x0000000b04047209 */ /* 0x001fe20007810000 */
[----:B------:R-:W-:Y:S01]  /*6be0*/  IMAD.U32 R11, RZ, RZ, UR41 ;  /* 0x00000029ff0b7e24 */ /* 0x000fe2000f8e00ff */
[----:B-1----:R-:W-:-:S03]  /*6bf0*/  FMNMX.FTZ R5, R5, R10, !PT ;  /* 0x0000000a05057209 */ /* 0x002fc60007810000 */
[C---:B------:R-:W-:Y:S01]  /*6c00*/  FFMA.FTZ R10, R4.reuse, R11, -8 ;  /* 0xc1000000040a7423 */ /* 0x040fe2000001000b */
[----:B------:R-:W-:-:S03]  /*6c10*/  FADD.FTZ R9, -R4, R9 ;  /* 0x0000000904097221 */ /* 0x000fc60000010100 */
        /* <DEDUP_REMOVED lines=40> */
[----:B------:R-:W-:Y:S01]  /*6ea0*/  FFMA.FTZ R10, R133, UR41, -R10 ;  /* 0x00000029850a7c23 */ /* 0x000fe2000801080a */
[----:B------:R-:W-:-:S01]  /*6eb0*/  FADD.FTZ R8, -R5, R8 ;  /* 0x0000000805087221 */ /* 0x000fc20000010100 */
[----:B------:R-:W-:Y:S01]  /*6ec0*/  FFMA.FTZ R133, R5, R188, -8 ;  /* 0xc100000005857423 */ /* 0x000fe200000100bc */
[----:B------:R-:W-:-:S02]  /*6ed0*/  WARPGROUP.DEPBAR.LE gsb0, 0x0 ;  /* 0x00008000000079c5 */ /* 0x000fc40000010000 */
[----:B------:R-:W-:-:S06]  /*6ee0*/  WARPGROUP.ARRIVE ;  /* 0x00000000000079c5 */ /* 0x000fcc0000000000 */
[----:B------:R-:W0:Y:S01]  /*6ef0*/  S2R R203, SR_TID.X ;  /* 0x0000000000cb7919 */ /* 0x000e220000002100 */
[----:B------:R-:W-:Y:S01]  /*6f00*/  FMUL.FTZ R9, R9, UR41 ;  /* 0x0000002909097c20 */ /* 0x000fe20008410000 */
[----:B------:R-:W-:Y:S01]  /*6f10*/  FMUL.FTZ R8, R8, UR41 ;  /* 0x0000002908087c20 */ /* 0x000fe20008410000 */
[----:B------:R-:W-:-:S01]  /*6f20*/  FFMA.FTZ R185, R186, UR41, -R133 ;  /* 0x00000029bab97c23 */ /* 0x000fc20008010885 */
[--C-:B------:R-:W-:Y:S01]  /*6f30*/  FFMA.FTZ R186, R187, UR41, -R133.reuse ;  /* 0x00000029bbba7c23 */ /* 0x100fe20008010885 */
[----:B------:R-:W-:Y:S01]  /*6f40*/  QGMMA.64x192x32.F32.E4M3.E4M3 R24, R204, gdesc[UR4], R24, gsb0 ;  /* 0x02e00004cc187df3 */ /* 0x000fe20008000818 */
[----:B------:R-:W-:Y:S01]  /*6f50*/  UIADD3 UR6, UR10, 0x300, URZ ;  /* 0x000003000a067890 */ /* 0x000fe2000fffe03f */
[----:B------:R-:W-:Y:S01]  /*6f60*/  MUFU.EX2 R9, R9 ;  /* 0x0000000900097308 */ /* 0x000fe20000000800 */
[----:B------:R-:W-:Y:S01]  /*6f70*/  UMOV UR7, 0xc0000010 ;  /* 0xc000001000077882 */ /* 0x000fe20000000000 */
[--C-:B------:R-:W-:Y:S01]  /*6f80*/  FFMA.FTZ R187, R190, UR41, -R133.reuse ;  /* 0x00000029bebb7c23 */ /* 0x100fe20008010885 */
[----:B------:R-:W-:-:S01]  /*6f90*/  FFMA.FTZ R188, R191, UR41, -R133 ;  /* 0x00000029bfbc7c23 */ /* 0x000fc20008010885 */
[--C-:B------:R-:W-:Y:S01]  /*6fa0*/  FFMA.FTZ R189, R194, UR41, -R133.reuse ;  /* 0x00000029c2bd7c23 */ /* 0x100fe20008010885 */
[----:B------:R-:W-:-:S01]  /*6fb0*/  FFMA.FTZ R190, R195, UR41, -R133 ;  /* 0x00000029c3be7c23 */ /* 0x000fc20008010885 */
[--C-:B------:R-:W-:Y:S01]  /*6fc0*/  FFMA.FTZ R191, R198, UR41, -R133.reuse ;  /* 0x00000029c6bf7c23 */ /* 0x100fe20008010885 */
        /* <DEDUP_REMOVED lines=18> */
[----:B0-----:R-:W-:Y:S01]  /*70f0*/  SHF.R.U32.HI R203, RZ, 0x7, R203 ;  /* 0x00000007ffcb7819 */ /* 0x001fe200000116cb */
        /* <DEDUP_REMOVED lines=14> */
[----:B------:R-:W3:Y:S01]  /*71e0*/  MUFU.EX2 R186, R186 ;  /* 0x000000ba00ba7308 */ /* 0x000ee20000000800 */
[----:B------:R-:W-:-:S01]  /*71f0*/  FFMA.FTZ R127, R127, UR41, -R133 ;  /* 0x000000297f7f7c23 */ /* 0x000fc20008010885 */
[--C-:B------:R-:W-:Y:S01]  /*7200*/  FFMA.FTZ R130, R130, UR41, -R133.reuse ;  /* 0x0000002982827c23 */ /* 0x100fe20008010885 */
[----:B------:R-:W-:-:S01]  /*7210*/  FFMA.FTZ R131, R131, UR41, -R133 ;  /* 0x0000002983837c23 */ /* 0x000fc20008010885 */
[--C-:B------:R-:W-:Y:S01]  /*7220*/  FFMA.FTZ R134, R134, UR41, -R133.reuse ;  /* 0x0000002986867c23 */ /* 0x100fe20008010885 */
[----:B------:R-:W-:Y:S01]  /*7230*/  IADD3 R194, -R203, 0xb, RZ ;  /* 0x0000000bcbc27810 */ /* 0x000fe20007ffe1ff */
[----:B------:R-:W-:Y:S01]  /*7240*/  FFMA.FTZ R133, R135, UR41, -R133 ;  /* 0x0000002987857c23 */ /* 0x000fe20008010885 */
[----:B-1----:R-:W-:-:S01]  /*7250*/  FFMA.FTZ R135, R9, R6, R11 ;  /* 0x0000000609877223 */ /* 0x002fc2000001000b */
[----:B------:R-:W1:Y:S01]  /*7260*/  MUFU.EX2 R13, R13 ;  /* 0x0000000d000d7308 */ /* 0x000e620000000800 */
[----:B--2---:R-:W-:-:S01]  /*7270*/  FFMA.FTZ R7, R8, R7, R185 ;  /* 0x0000000708077223 */ /* 0x004fc200000100b9 */
[----:B------:R-:W-:-:S02]  /*7280*/  IMAD.U32 R193, RZ, RZ, UR53 ;  /* 0x00000035ffc17e24 */ /* 0x000fc4000f8e00ff */
[----:B0-----:R-:W-:-:S02]  /*7290*/  FADD.FTZ R6, R12, R135 ;  /* 0x000000870c067221 */ /* 0x001fc40000010000 */
[----:B------:R-:W-:Y:S02]  /*72a0*/  @!P1 IMAD R193, R193, 0x8, R0 ;  /* 0x00000008c1c19824 */ /* 0x000fe400078e0200 */
[----:B------:R-:W0:Y:S02]  /*72b0*/  MUFU.EX2 R187, R187 ;  /* 0x000000bb00bb7308 */ /* 0x000e240000000800 */
[----:B------:R-:W-:-:S05]  /*72c0*/  @!P1 VIADD R193, R193, 0x33440 ;  /* 0x00033440c1c19836 */ /* 0x000fca0000000000 */
[----:B------:R-:W-:Y:S01]  /*72d0*/  @!P1 PRMT R193, RZ, 0x654, R193 ;  /* 0x00000654ffc19816 */ /* 0x000fe200000000c1 */
[----:B------:R-:W2:Y:S08]  /*72e0*/  MUFU.EX2 R14, R14 ;  /* 0x0000000e000e7308 */ /* 0x000eb00000000800 */
        /* <DEDUP_REMOVED lines=20> */
[----:B------:R-:W-:Y:S01]  /*7430*/  QGMMA.64x192x32.F32.E4M3.E4M3 R24, R208, gdesc[UR4], R24, gsb0 ;  /* 0x02e00004d0187df3 */ /* 0x000fe20008000818 */
[----:B------:R-:W-:Y:S01]  /*7440*/  UIADD3 UR6, UR10, 0x480, URZ ;  /* 0x000004800a067890 */ /* 0x000fe2000fffe03f */
[----:B------:R-:W-:-:S05]  /*7450*/  UMOV UR7, 0xc0000010 ;  /* 0xc000001000077882 */ /* 0x000fca0000000000 */
        /* <DEDUP_REMOVED lines=60> */
[----:B------:R-:W-:Y:S07]  /*7820*/  QGMMA.64x192x32.F32.E4M3.E4M3 R24, R216, gdesc[UR4], R24, gsb0 ;  /* 0x02e00004d8187df3 */ /* 0x000fee0008000818 */
[----:B------:R-:W5:Y:S08]  /*7830*/  MUFU.EX2 R10, R10 ;  /* 0x0000000a000a7308 */ /* 0x000f700000000800 */
[----:B------:R-:W5:Y:S01]  /*7840*/  MUFU.EX2 R133, R133 ;  /* 0x0000008500857308 */ /* 0x000f620000000800 */
[----:B------:R-:W-:-:S02]  /*7850*/  WARPGROUP.DEPBAR.LE gsb0, 0x0 ;  /* 0x00008000000079c5 */ /* 0x000fc40000010000 */
[----:B------:R3:W-:Y:S06]  /*7860*/  BAR.ARV R194, 0x100 ;  /* 0x000400c20000751d */ /* 0x0007ec0000002000 */
[----:B------:R0:W-:Y:S01]  /*7870*/  @!P1 SYNCS.ARRIVE.TRANS64.RED.A1T0 RZ, [R193+URZ], RZ ;  /* 0x000000ffc1ff99a7 */ /* 0x0001e2000810043f */
[----:B---3--:R-:W-:-:S01]  /*7880*/  FADD.FTZ R194, R186, R7 ;  /* 0x00000007bac27221 */ /* 0x008fc20000010000 */
[----:B-1----:R-:W-:-:S03]  /*7890*/  FADD.FTZ R7, R13, R6 ;  /* 0x000000060d077221 */ /* 0x002fc60000010000 */
[----:B0-----:R-:W-:Y:S01]  /*78a0*/  FADD.FTZ R135, R187, R194 ;  /* 0x000000c2bb877221 */ /* 0x001fe20000010000 */
[----:B--2---:R-:W-:-:S03]  /*78b0*/  FADD.FTZ R6, R14, R7 ;  /* 0x000000070e067221 */ /* 0x004fc60000010000 */
        /* <DEDUP_REMOVED lines=75> */
.L_x_3290:
        /* <DEDUP_REMOVED lines=15> */
[-C--:B------:R-:W-:Y:S01]  /*7e60*/  FMUL.FTZ R24, R24, R9.reuse ;  /* 0x0000000918187220 */ /* 0x080fe20000410000 */
[----:B------:R-:W-:Y:S01]  /*7e70*/  F2FP.SATFINITE.E4M3.F32.PACK_AB_MERGE_C R180, R181, R180, RZ ;  /* 0x000000b4b5b4723e */ /* 0x000fe200048070ff */
[-C--:B------:R-:W-:Y:S01]  /*7e80*/  FMUL.FTZ R25, R25, R9.reuse ;  /* 0x0000000919197220 */ /* 0x080fe20000410000 */
[----:B------:R-:W-:Y:S01]  /*7e90*/  PRMT R11, R2, 0x654, R11 ;  /* 0x00000654020b7816 */ /* 0x000fe2000000000b */
[-C--:B------:R-:W-:Y:S01]  /*7ea0*/  FMUL.FTZ R28, R28, R9.reuse ;  /* 0x000000091c1c7220 */ /* 0x080fe20000410000 */
[----:B------:R-:W-:Y:S01]  /*7eb0*/  F2FP.SATFINITE.E4M3.F32.PACK_AB_MERGE_C R182, R183, R182, RZ ;  /* 0x000000b6b7b6723e */ /* 0x000fe200048070ff */
[-C--:B------:R-:W-:Y:S01]  /*7ec0*/  FMUL.FTZ R29, R29, R9.reuse ;  /* 0x000000091d1d7220 */ /* 0x080fe20000410000 */
[----:B------:R-:W-:Y:S01]  /*7ed0*/  F2FP.SATFINITE.E4M3.F32.PACK_AB_MERGE_C R156, R157, R156, RZ ;  /* 0x0000009c9d9c723e */ /* 0x000fe200048070ff */
[----:B------:R0:W-:Y:S01]  /*7ee0*/  SYNCS.ARRIVE.TRANS64.RED.A1T0 RZ, [R11+URZ], RZ ;  /* 0x000000ff0bff79a7 */ /* 0x0001e2000810043f */
        /* <DEDUP_REMOVED lines=124> */
[----:B0-----:R-:W-:Y:S06]  /*86b0*/  @P1 BRA `(.L_x_3291) ;  /* 0xffffffd000201947 */ /* 0x001fec000383ffff */
.L_x_3281:
[----:B------:R-:W-:Y:S06]  /*86c0*/  BAR.ARV 0x8, 0x180 ;  /* 0x0206000000007b1d */ /* 0x000fec0000002000 */
[----:B------:R-:W-:Y:S05]  /*86d0*/  @!P0 BRA `(.L_x_3292) ;  /* 0x0000000000048947 */ /* 0x000fea0003800000 */
[----:B------:R-:W-:Y:S01]  /*86e0*/  BPT.TRAP 0x1 ;  /* 0x000000040000795c */ /* 0x000fe20000300000 */
.L_x_3292:
[----:B------:R-:W-:Y:S02]  /*86f0*/  IMAD.U32 R3, RZ, RZ, UR53 ;  /* 0x00000035ff037e24 */ /* 0x000fe4000f8e00ff */
[----:B------:R-:W-:Y:S02]  /*8700*/  IMAD.U32 R8, RZ, RZ, UR46 ;  /* 0x0000002eff087e24 */ /* 0x000fe4000f8e00ff */
[----:B------:R-:W-:-:S03]  /*8710*/  IMAD R20, R3, 0x8, R0 ;  /* 0x0000000803147824 */ /* 0x000fc600078e0200 */
[----:B------:R-:W-:-:S04]  /*8720*/  SHF.L.U32 R3, R8, 0x1f, RZ ;  /* 0x0000001f08037819 */ /* 0x000fc800000006ff */
[----:B------:R0:W1:Y:S01]  /*8730*/  SYNCS.PHASECHK.TRANS64.TRYWAIT P1, [R20+URZ+0x33450], R3 ;  /* 0x03345003140075a7 */ /* 0x000062000802017f */
[----:B------:R-:W-:Y:S05]  /*8740*/  @!P0 BRA `(.L_x_3293) ;  /* 0x0000000000048947 */ /* 0x000fea0003800000 */
[----:B------:R-:W-:Y:S01]  /*8750*/  BPT.TRAP 0x1 ;  /* 0x000000040000795c */ /* 0x000fe20000300000 */
.L_x_3293:
[----:B------:R-:W-:Y:S02]  /*8760*/  VIADD R0, R0, 0x200 ;  /* 0x0000020000007836 */ /* 0x000fe40000000000 */
[----:B------:R-:W-:-:S03]  /*8770*/  IMAD.U32 R9, RZ, RZ, UR53 ;  /* 0x00000035ff097e24 */ /* 0x000fc6000f8e00ff */
[----:B------:R-:W-:-:S04]  /*8780*/  SHF.R.U32.HI R0, RZ, 0x4, R0 ;  /* 0x00000004ff007819 */ /* 0x000fc80000011600 */
[----:B------:R-:W-:-:S04]  /*8790*/  LOP3.LUT R0, R0, 0x3fff, RZ, 0xc0, !PT ;  /* 0x00003fff00007812 */ /* 0x000fc800078ec0ff */
[----:B------:R-:W-:Y:S01]  /*87a0*/  LOP3.LUT R0, R0, 0x10000, RZ, 0xfc, !PT ;  /* 0x0001000000007812 */ /* 0x000fe200078efcff */
[----:B-1----:R-:W-:Y:S06]  /*87b0*/  @P1 BRA `(.L_x_3294) ;  /* 0x0000000000081947 */ /* 0x002fec0003800000 */
[----:B------:R-:W1:Y:S02]  /*87c0*/  SYNCS.PHASECHK.TRANS64.TRYWAIT P1, [R20+URZ+0x33450], R3 ;  /* 0x03345003140075a7 */ /* 0x000e64000802017f */
[----:B-1----:R-:W-:Y:S05]  /*87d0*/  @!P1 BRA `(.L_x_3295) ;  /* 0x000000c400909947 */ /* 0x002fea0003800000 */
.L_x_3294:
[----:B------:R-:W-:Y:S01]  /*87e0*/  IMAD R8, R9, 0x780, R0 ;  /* 0x0000078009087824 */ /* 0x000fe200078e0200 */
[----:B------:R-:W-:Y:S05]  /*87f0*/  WARPSYNC.ALL ;  /* 0x0000000000007948 */ /* 0x000fea0003800000 */
[----:B------:R-:W-:Y:S01]  /*8800*/  IMAD.MOV.U32 R9, RZ, RZ, -0x3ffffff0 ;  /* 0xc0000010ff097424 */ /* 0x000fe200078e00ff */
[C---:B------:R-:W-:Y:S01]  /*8810*/  R2UR UR6, R8.reuse ;  /* 0x00000000080672ca */ /* 0x040fe200000e0000 */
[----:B------:R-:W-:Y:S01]  /*8820*/  WARPGROUP.ARRIVE ;  /* 0x00000000000079c5 */ /* 0x000fe20000000000 */
[----:B------:R-:W-:Y:S01]  /*8830*/  VIADD R10, R8, 0x180 ;  /* 0x00000180080a7836 */ /* 0x000fe20000000000 */
[----:B------:R-:W-:Y:S01]  /*8840*/  ULDC.64 UR4, c[0x0][0x9a0] ;  /* 0x0002680000047ab9 */ /* 0x000fe20000000a00 */
[----:B------:R-:W-:Y:S01]  /*8850*/  R2UR UR7, R9 ;  /* 0x00000000090772ca */ /* 0x000fe200000e0000 */
[----:B------:R-:W-:Y:S01]  /*8860*/  IMAD.MOV.U32 R11, RZ, RZ, -0x3ffffff0 ;  /* 0xc0000010ff0b7424 */ /* 0x000fe200078e00ff */
[----:B------:R-:W-:Y:S01]  /*8870*/  ISETP.NE.U32.AND P1, PT, RZ, UR4, PT ;  /* 0x00000004ff007c0c */ /* 0x000fe2000bf25070 */
[----:B------:R-:W-:-:S03]  /*8880*/  IMAD.MOV.U32 R14, RZ, RZ, 0x3f800000 ;  /* 0x3f800000ff0e7424 */ /* 0x000fc600078e00ff */
[----:B------:R-:W-:-:S07]  /*8890*/  ISETP.NE.AND.EX P1, PT, RZ, UR5, PT, P1 ;  /* 0x00000005ff007c0c */ /* 0x000fce000bf25310 */
[----:B------:R-:W-:Y:S01]  /*88a0*/  QGMMA.64x192x32.F32.E4M3.E4M3 R24, R200, gdesc[UR4], R24, gsb0 ;  /* 0x02e00004c8187df3 */ /* 0x000fe20008000818 */
[----:B------:R-:W-:Y:S01]  /*88b0*/  R2UR UR6, R10 ;  /* 0x000000000a0672ca */ /* 0x000fe200000e0000 */
[----:B------:R-:W-:Y:S01]  /*88c0*/  VIADD R10, R8, 0x300 ;  /* 0x00000300080a7836 */ /* 0x000fe20000000000 */
[----:B------:R-:W-:Y:S01]  /*88d0*/  R2UR UR7, R11 ;  /* 0x000000000b0772ca */ /* 0x000fe200000e0000 */
[----:B------:R-:W-:Y:S02]  /*88e0*/  IMAD.MOV.U32 R11, RZ, RZ, -0x3ffffff0 ;  /* 0xc0000010ff0b7424 */ /* 0x000fe400078e00ff */
[----:B------:R-:W2:Y:S01]  /*88f0*/  @P1 LDC.64 R12, c[0x0][0x9d0] ;  /* 0x00027400ff0c1b82 */ /* 0x000ea20000000a00 */
[----:B------:R-:W-:Y:S02]  /*8900*/  WARPGROUP.DEPBAR.LE gsb0, 0x0 ;  /* 0x00008000000079c5 */ /* 0x000fe40000010000 */
[----:B------:R-:W-:-:S11]  /*8910*/  WARPGROUP.ARRIVE ;  /* 0x00000000000079c5 */ /* 0x000fd60000000000 */
[----:B------:R-:W-:Y:S01]  /*8920*/  QGMMA.64x192x32.F32.E4M3.E4M3 R24, R204, gdesc[UR4], R24, gsb0 ;  /* 0x02e00004cc187df3 */ /* 0x000fe20008000818 */
[----:B------:R-:W-:Y:S02]  /*8930*/  R2UR UR6, R10 ;  /* 0x000000000a0672ca */ /* 0x000fe400000e0000 */
[----:B------:R-:W-:Y:S02]  /*8940*/  R2UR UR7, R11 ;  /* 0x000000000b0772ca */ /* 0x000fe400000e0000 */
[----:B------:R-:W3:Y:S02]  /*8950*/  @P1 LDC.64 R10, c[0x0][0x9c8] ;  /* 0x00027200ff0a1b82 */ /* 0x000ee40000000a00 */
[----:B---3--:R-:W-:-:S04]  /*8960*/  @P1 IMAD R0, R10, UR37, RZ ;  /* 0x000000250a001c24 */ /* 0x008fc8000f8e02ff */
[----:B01----:R-:W-:Y:S02]  /*8970*/  @P1 IMAD R3, R11, UR36, R0 ;  /* 0x000000240b031c24 */ /* 0x003fe4000f8e0200 */
[----:B------:R-:W-:-:S04]  /*8980*/  @P1 IMAD.WIDE.U32 R10, R10, UR36, RZ ;  /* 0x000000240a0a1c25 */ /* 0x000fc8000f8e00ff */
[----:B------:R-:W-:Y:S02]  /*8990*/  @P1 IMAD.IADD R11, R11, 0x1, R3 ;  /* 0x000000010b0b1824 */ /* 0x000fe400078e0203 */
[----:B--2---:R-:W-:-:S04]  /*89a0*/  @P1 IMAD.WIDE.U32 R10, R12, UR42, R10 ;  /* 0x0000002a0c0a1c25 */ /* 0x004fc8000f8e000a */
[----:B------:R-:W-:Y:S01]  /*89b0*/  @P1 IMAD R3, R13, UR42, R11 ;  /* 0x0000002a0d031c24 */ /* 0x000fe2000f8e020b */
[----:B------:R-:W-:-:S04]  /*89c0*/  @P1 LEA R12, P2, R10, UR4, 0x2 ;  /* 0x000000040a0c1c11 */ /* 0x000fc8000f8410ff */
[----:B------:R-:W-:-:S05]  /*89d0*/  @P1 LEA.HI.X R13, R10, UR5, R3, 0x2, P2 ;  /* 0x000000050a0d1c11 */ /* 0x000fca00090f1403 */
[----:B------:R0:W2:Y:S01]  /*89e0*/  @P1 LDG.E R14, desc[UR50][R12.64] ;  /* 0x000000320c0e1981 */ /* 0x0000a2000c1e1900 */
[----:B------:R-:W-:Y:S02]  /*89f0*/  VIADD R10, R8, 0x480 ;  /* 0x00000480080a7836 */ /* 0x000fe40000000000 */
[----:B------:R-:W-:Y:S01]  /*8a00*/  IMAD.MOV.U32 R11, RZ, RZ, -0x3ffffff0 ;  /* 0xc0000010ff0b7424 */ /* 0x000fe200078e00ff */
[----:B------:R-:W-:Y:S02]  /*8a10*/  WARPGROUP.DEPBAR.LE gsb0, 0x0 ;  /* 0x00008000000079c5 */ /* 0x000fe40000010000 */
[----:B------:R-:W-:-:S06]  /*8a20*/  WARPGROUP.ARRIVE ;  /* 0x00000000000079c5 */ /* 0x000fcc0000000000 */
[----:B------:R-:W-:Y:S01]  /*8a30*/  QGMMA.64x192x32.F32.E4M3.E4M3 R24, R208, gdesc[UR4], R24, gsb0 ;  /* 0x02e00004d0187df3 */ /* 0x000fe20008000818 */
[----:B------:R-:W-:Y:S02]  /*8a40*/  R2UR UR6, R10 ;  /* 0x000000000a0672ca */ /* 0x000fe400000e0000 */
[----:B------:R-:W-:Y:S01]  /*8a50*/  R2UR UR7, R11 ;  /* 0x000000000b0772ca */ /* 0x000fe200000e0000 */
[----:B------:R-:W-:Y:S02]  /*8a60*/  VIADD R8, R8, 0x600 ;  /* 0x0000060008087836 */ /* 0x000fe40000000000 */
[----:B------:R-:W-:Y:S01]  /*8a70*/  IMAD.MOV.U32 R9, RZ, RZ, -0x3ffffff0 ;  /* 0xc0000010ff097424 */ /* 0x000fe200078e00ff */
[----:B------:R-:W1:Y:S01]  /*8a80*/  SHFL.BFLY PT, R3, R6, 0x2, 0x1f ;  /* 0x0c401f0006037f89 */ /* 0x000e6200000e0000 */
[----:B------:R-:W-:Y:S02]  /*8a90*/  WARPGROUP.DEPBAR.LE gsb0, 0x0 ;  /* 0x00008000000079c5 */ /* 0x000fe40000010000 */
[----:B------:R-:W-:-:S10]  /*8aa0*/  WARPGROUP.ARRIVE ;  /* 0x00000000000079c5 */ /* 0x000fd40000000000 */
[----:B------:R-:W-:Y:S01]  /*8ab0*/  QGMMA.64x192x32.F32.E4M3.E4M3 R24, R212, gdesc[UR4], R24, gsb0 ;  /* 0x02e00004d4187df3 */ /* 0x000fe20008000818 */
[----:B------:R-:W-:Y:S02]  /*8ac0*/  R2UR UR6, R8 ;  /* 0x00000000080672ca */ /* 0x000fe400000e0000 */
[----:B------:R-:W-:Y:S01]  /*8ad0*/  R2UR UR7, R9 ;  /* 0x00000000090772ca */ /* 0x000fe200000e0000 */
[----:B------:R-:W3:Y:S01]  /*8ae0*/  SHFL.BFLY PT, R8, R7, 0x2, 0x1f ;  /* 0x0c401f0007087f89 */ /* 0x000ee200000e0000 */
[----:B-1----:R-:W-:-:S05]  /*8af0*/  FADD.FTZ R3, R3, R6 ;  /* 0x0000000603037221 */ /* 0x002fca0000010000 */
[----:B------:R-:W1:Y:S01]  /*8b00*/  SHFL.BFLY PT, R0, R3, 0x1, 0x1f ;  /* 0x0c201f0003007f89 */ /* 0x000e6200000e0000 */
[----:B---3--:R-:W-:-:S05]  /*8b10*/  FADD.FTZ R8, R8, R7 ;  /* 0x0000000708087221 */ /* 0x008fca0000010000 */
[----:B------:R-:W3:Y:S01]  /*8b20*/  SHFL.BFLY PT, R9, R8, 0x1, 0x1f ;  /* 0x0c201f0008097f89 */ /* 0x000ee200000e0000 */
[----:B-1----:R-:W-:-:S05]  /*8b30*/  FADD.FTZ R10, R3, R0 ;  /* 0x00000000030a7221 */ /* 0x002fca0000010000 */
[C---:B------:R-:W-:Y:S01]  /*8b40*/  FSETP.NE.FTZ.AND P1, PT, R10.reuse, RZ, PT ;  /* 0x000000ff0a00720b */ /* 0x040fe20003f35000 */
[----:B0-----:R-:W-:-:S05]  /*8b50*/  FMUL.FTZ R13, R10, 0.00390625 ;  /* 0x3b8000000a0d7820 */ /* 0x001fca0000410000 */
[----:B------:R-:W-:Y:S01]  /*8b60*/  FSETP.NE.FTZ.AND P2, PT, R13, RZ, PT ;  /* 0x000000ff0d00720b */ /* 0x000fe20003f55000 */
[----:B---3--:R-:W-:-:S01]  /*8b70*/  FADD.FTZ R12, R8, R9 ;  /* 0x00000009080c7221 */ /* 0x008fc20000010000 */
[----:B------:R-:W-:-:S03]  /*8b80*/  IMAD.MOV.U32 R9, RZ, RZ, RZ ;  /* 0x000000ffff097224 */ /* 0x000fc600078e00ff */
[----:B------:R-:W-:-:S05]  /*8b90*/  FMUL.FTZ R15, R12, 0.00390625 ;  /* 0x3b8000000c0f7820 */ /* 0x000fca0000410000 */
[----:B------:R-:W-:Y:S01]  /*8ba0*/  FSETP.NE.FTZ.AND P3, PT, R15, RZ, PT ;  /* 0x000000ff0f00720b */ /* 0x000fe20003f75000 */
[----:B------:R-:W-:Y:S01]  /*8bb0*/  @P1 MUFU.RCP R9, R10 ;  /* 0x0000000a00091308 */ /* 0x000fe20000001000 */
[----:B------:R-:W-:Y:S01]  /*8bc0*/  FSETP.NE.FTZ.AND P1, PT, R12, RZ, PT ;  /* 0x000000ff0c00720b */ /* 0x000fe20003f35000 */
[----:B------:R-:W-:-:S06]  /*8bd0*/  IMAD.MOV.U32 R11, RZ, RZ, RZ ;  /* 0x000000ffff0b7224 */ /* 0x000fcc00078e00ff */
[----:B------:R-:W-:Y:S08]  /*8be0*/  @P2 MUFU.LG2 R6, R13 ;  /* 0x0000000d00062308 */ /* 0x000ff00000000c00 */
[----:B------:R-:W0:Y:S01]  /*8bf0*/  @P3 MUFU.LG2 R8, R15 ;  /* 0x0000000f00083308 */ /* 0x000e220000000c00 */
[----:B------:R-:W-:Y:S02]  /*8c00*/  WARPGROUP.DEPBAR.LE gsb0, 0x0 ;  /* 0x00008000000079c5 */ /* 0x000fe40000010000 */
[----:B------:R-:W-:-:S06]  /*8c10*/  WARPGROUP.ARRIVE ;  /* 0x00000000000079c5 */ /* 0x000fcc0000000000 */
[----:B------:R-:W-:Y:S01]  /*8c20*/  QGMMA.64x192x32.F32.E4M3.E4M3 R24, R216, gdesc[UR4], R24, gsb0 ;  /* 0x02e00004d8187df3 */ /* 0x000fe20008000818 */
[----:B------:R-:W1:Y:S01]  /*8c30*/  @P1 MUFU.RCP R11, R12 ;  /* 0x0000000c000b1308 */ /* 0x000e620000001000 */
[----:B------:R-:W-:Y:S02]  /*8c40*/  IMAD.U32 R21, RZ, RZ, UR41 ;  /* 0x00000029ff157e24 */ /* 0x000fe4000f8e00ff */
[----:B------:R-:W-:Y:S02]  /*8c50*/  IMAD.U32 R7, RZ, RZ, UR41 ;  /* 0x00000029ff077e24 */ /* 0x000fe4000f8e00ff */
[----:B0-----:R-:W-:Y:S01]  /*8c60*/  @P3 FMUL.FTZ R8, R8, 0.69314718246459960938 ;  /* 0x3f31721808083820 */ /* 0x001fe20000410000 */
[----:B------:R-:W-:Y:S01]  /*8c70*/  @P3 FMUL.FTZ R21, R21, 0.69314718246459960938 ;  /* 0x3f31721815153820 */ /* 0x000fe20000410000 */
[----:B------:R-:W-:Y:S01]  /*8c80*/  @P2 FMUL.FTZ R6, R6, 0.69314718246459960938 ;  /* 0x3f31721806062820 */ /* 0x000fe20000410000 */
[----:B------:R-:W-:Y:S01]  /*8c90*/  @P2 FMUL.FTZ R7, R7, 0.69314718246459960938 ;  /* 0x3f31721807072820 */ /* 0x000fe20000410000 */
[----:B------:R-:W-:-:S02]  /*8ca0*/  IMAD.MOV.U32 R3, RZ, RZ, -0x800000 ;  /* 0xff800000ff037424 */ /* 0x000fc400078e00ff */
[----:B------:R-:W-:Y:S01]  /*8cb0*/  @P3 FFMA.FTZ R3, R21, R5, R8 ;  /* 0x0000000515033223 */ /* 0x000fe20000010008 */
[----:B------:R-:W-:Y:S02]  /*8cc0*/  IMAD.MOV.U32 R0, RZ, RZ, -0x800000 ;  /* 0xff800000ff007424 */ /* 0x000fe400078e00ff */
[----:B------:R-:W-:Y:S01]  /*8cd0*/  @P2 FFMA.FTZ R0, R7, R4, R6 ;  /* 0x0000000407002223 */ /* 0x000fe20000010006 */
[-C--:B--2---:R-:W-:Y:S01]  /*8ce0*/  FMUL.FTZ R10, R9, R14.reuse ;  /* 0x0000000e090a7220 */ /* 0x084fe20000410000 */
[----:B-1----:R-:W-:Y:S01]  /*8cf0*/  FMUL.FTZ R8, R11, R14 ;  /* 0x0000000e0b087220 */ /* 0x002fe20000410000 */
[----:B------:R-:W-:Y:S02]  /*8d00*/  WARPGROUP.DEPBAR.LE gsb0, 0x0 ;  /* 0x00008000000079c5 */ /* 0x000fe40000010000 */
[----:B------:R-:W-:Y:S05]  /*8d10*/  @!P0 BRA `(.L_x_3296) ;  /* 0x0000000000048947 */ /* 0x000fea0003800000 */
[----:B------:R-:W-:Y:S01]  /*8d20*/  BPT.TRAP 0x1 ;  /* 0x000000040000795c */ /* 0x000fe20000300000 */
.L_x_3296:
        /* <DEDUP_REMOVED lines=51> */
[----:B------:R-:W-:Y:S01]  /*9060*/  FMUL.FTZ R154, R75, R8 ;  /* 0x000000084b9a7220 */ /* 0x000fe20000410000 */
        /* <DEDUP_REMOVED lines=53> */
[----:B0-----:R-:W-:-:S12]  /*93c0*/  ULOP3.LUT UR46, UR46, UR4, URZ, 0x3c, !UPT ;  /* 0x000000042e2e7292 */ /* 0x001fd8000f8e3c3f */
.L_x_3274:
        /* <DEDUP_REMOVED lines=19> */
[----:B------:R-:W3:Y:S01]  /*9500*/  LDL R151, [R1+0x3c] ;  /* 0x00003c0001977983 */ /* 0x000ee20000100800 */
[----:B0-----:R-:W-:-:S05]  /*9510*/  IMAD.SHL.U32 R8, R149, 0x4, RZ ;  /* 0x0000000495087824 */ /* 0x001fca00078e00ff */
[----:B------:R-:W-:Y:S01]  /*9520*/  LOP3.LUT R8, R8, 0xc, RZ, 0xc0, !PT ;  /* 0x0000000c08087812 */ /* 0x000fe200078ec0ff */
[----:B------:R-:W-:Y:S03]  /*9530*/  BAR.SYNC.DEFER_BLOCKING 0x1, 0x100 ;  /* 0x0044000000007b1d */ /* 0x000fe60000010000 */
[----:B------:R-:W-:-:S05]  /*9540*/  IADD3 R8, P0, R8, UR10, RZ ;  /* 0x0000000a08087c10 */ /* 0x000fca000ff1e0ff */
[----:B------:R-:W-:-:S05]  /*9550*/  IMAD.X R9, RZ, RZ, UR11, P0 ;  /* 0x0000000bff097e24 */ /* 0x000fca00080e06ff */
[----:B------:R0:W4:Y:S01]  /*9560*/  LDG.E.CONSTANT R27, desc[UR50][R8.64] ;  /* 0x00000032081b7981 */ /* 0x000122000c1e9900 */
[----:B------:R-:W-:Y:S01]  /*9570*/  LOP3.LUT P0, R10, R149, 0x3, RZ, 0xc0, !PT ;  /* 0x00000003950a7812 */ /* 0x000fe2000780c0ff */
[----:B------:R-:W-:Y:S01]  /*9580*/  UMOV UR10, UR8 ;  /* 0x00000008000a7c82 */ /* 0x000fe20008000000 */
[----:B-1----:R-:W-:Y:S02]  /*9590*/  UMOV UR11, UR4 ;  /* 0x00000004000b7c82 */ /* 0x002fe40008000000 */
[----:B------:R-:W-:-:S04]  /*95a0*/  ISETP.EQ.OR P0, PT, R10, 0x3, !P0 ;  /* 0x000000030a00780c */ /* 0x000fc80004702670 */
[----:B------:R-:W-:Y:S02]  /*95b0*/  SEL R76, R29, R80, P0 ;  /* 0x000000501d4c7207 */ /* 0x000fe40000000000 */
[----:B------:R-:W-:Y:S02]  /*95c0*/  SEL R92, R20, R129, P0 ;  /* 0x00000081145c7207 */ /* 0x000fe40000000000 */
[----:B------:R-:W-:Y:S01]  /*95d0*/  SEL R38, R129, R20, P0 ;  /* 0x0000001481267207 */ /* 0x000fe20000000000 */
[----:B------:R-:W-:Y:S01]  /*95e0*/  IMAD.MOV.U32 R20, RZ, RZ, 0x2 ;  /* 0x00000002ff147424 */ /* 0x000fe200078e00ff */
        /* <DEDUP_REMOVED lines=93> */
[----:B--2---:R-:W-:-:S03]  /*9bc0*/  IMAD.WIDE R20, R83, R20, UR10 ;  /* 0x0000000a53147e25 */ /* 0x004fc6000f8e0214 */
[C---:B------:R-:W-:Y:S02]  /*9bd0*/  IADD3 R93, P4, R20.reuse, 0x8060, RZ ;  /* 0x00008060145d7810 */ /* 0x040fe40007f9e0ff */
[C---:B------:R-:W-:Y:S02]  /*9be0*/  IADD3 R89, P6, R20.reuse, 0x8020, RZ ;  /* 0x0000802014597810 */ /* 0x040fe40007fde0ff */
[C---:B------:R-:W-:Y:S02]  /*9bf0*/  IADD3 R91, P3, R20.reuse, 0x8040, RZ ;  /* 0x00008040145b7810 */ /* 0x040fe40007f7e0ff */
[----:B------:R-:W-:Y:S02]  /*9c00*/  LOP3.LUT R6, R93, 0x380, RZ, 0xc0, !PT ;  /* 0x000003805d067812 */ /* 0x000fe400078ec0ff */
[----:B------:R-:W-:Y:S02]  /*9c10*/  IADD3 R85, P2, R20, 0x4060, RZ ;  /* 0x0000406014557810 */ /* 0x000fe40007f5e0ff */
[----:B------:R-:W-:-:S02]  /*9c20*/  LOP3.LUT R2, R89, 0x380, RZ, 0xc0, !PT ;  /* 0x0000038059027812 */ /* 0x000fc400078ec0ff */
[C---:B------:R-:W-:Y:S02]  /*9c30*/  LOP3.LUT R33, R20.reuse, 0x380, RZ, 0xc0, !PT ;  /* 0x0000038014217812 */ /* 0x040fe400078ec0ff */
[----:B------:R-:W-:Y:S02]  /*9c40*/  IADD3 R87, P5, R20, 0x8000, RZ ;  /* 0x0000800014577810 */ /* 0x000fe40007fbe0ff */
[----:B------:R-:W-:Y:S01]  /*9c50*/  LOP3.LUT R4, R91, 0x380, RZ, 0xc0, !PT ;  /* 0x000003805b047812 */ /* 0x000fe200078ec0ff */
[--C-:B------:R-:W-:Y:S01]  /*9c60*/  IMAD.X R15, RZ, RZ, R21.reuse, P4 ;  /* 0x000000ffff0f7224 */ /* 0x100fe200020e0615 */
[----:B------:R-:W-:Y:S01]  /*9c70*/  SHF.R.U64 R6, R6, 0x3, RZ ;  /* 0x0000000306067819 */ /* 0x000fe200000012ff */
[----:B------:R-:W-:Y:S01]  /*9c80*/  IMAD.X R11, RZ, RZ, R21, P2 ;  /* 0x000000ffff0b7224 */ /* 0x000fe200010e0615 */
[----:B------:R-:W-:Y:S02]  /*9c90*/  SHF.R.U64 R2, R2, 0x3, RZ ;  /* 0x0000000302027819 */ /* 0x000fe400000012ff */
[----:B------:R-:W-:-:S02]  /*9ca0*/  IADD3 R81, P4, R20, 0x4020, RZ ;  /* 0x0000402014517810 */ /* 0x000fc40007f9e0ff */
[----:B------:R-:W-:Y:S01]  /*9cb0*/  SHF.R.U64 R33, R33, 0x3, RZ ;  /* 0x0000000321217819 */ /* 0x000fe200000012ff */
[--C-:B------:R-:W-:Y:S01]  /*9cc0*/  IMAD.X R135, RZ, RZ, R21.reuse, P3 ;  /* 0x000000ffff877224 */ /* 0x100fe200018e0615 */
[----:B------:R-:W-:Y:S01]  /*9cd0*/  IADD3 R142, P2, R20, 0x40, RZ ;  /* 0x00000040148e7810 */ /* 0x000fe20007f5e0ff */
[--C-:B------:R-:W-:Y:S01]  /*9ce0*/  IMAD.X R13, RZ, RZ, R21.reuse, P6 ;  /* 0x000000ffff0d7224 */ /* 0x100fe200030e0615 */
[----:B------:R-:W-:Y:S01]  /*9cf0*/  SHF.R.U64 R4, R4, 0x3, RZ ;  /* 0x0000000304047819 */ /* 0x000fe200000012ff */
[----:B------:R-:W-:Y:S01]  /*9d00*/  IMAD.X R137, RZ, RZ, R21, P5 ;  /* 0x000000ffff897224 */ /* 0x000fe200028e0615 */
[----:B------:R-:W-:Y:S02]  /*9d10*/  IADD3 R83, P1, R20, 0x4040, RZ ;  /* 0x0000404014537810 */ /* 0x000fe40007f3e0ff */
[----:B------:R-:W-:Y:S02]  /*9d20*/  LOP3.LUT R14, R6, R93, RZ, 0x3c, !PT ;  /* 0x0000005d060e7212 */ /* 0x000fe400078e3cff */
[----:B------:R-:W-:-:S02]  /*9d30*/  IADD3 R79, P3, R20, 0x4000, RZ ;  /* 0x00004000144f7810 */ /* 0x000fc40007f7e0ff */
[C---:B------:R-:W-:Y:S02]  /*9d40*/  IADD3 R53, P6, R20.reuse, 0x20, RZ ;  /* 0x0000002014357810 */ /* 0x040fe40007fde0ff */
[----:B------:R-:W-:Y:S02]  /*9d50*/  IADD3 R57, P5, R20, 0x60, RZ ;  /* 0x0000006014397810 */ /* 0x000fe40007fbe0ff */
[----:B------:R-:W-:Y:S02]  /*9d60*/  LOP3.LUT R12, R2, R89, RZ, 0x3c, !PT ;  /* 0x00000059020c7212 */ /* 0x000fe400078e3cff */
[----:B0-----:R-:W-:Y:S02]  /*9d70*/  LOP3.LUT R8, R87, 0x380, RZ, 0xc0, !PT ;  /* 0x0000038057087812 */ /* 0x001fe400078ec0ff */
[----:B------:R-:W-:Y:S02]  /*9d80*/  LOP3.LUT R6, R85, 0x380, RZ, 0xc0, !PT ;  /* 0x0000038055067812 */ /* 0x000fe400078ec0ff */
[----:B------:R-:W-:-:S02]  /*9d90*/  LOP3.LUT R20, R33, R20, RZ, 0x3c, !PT ;  /* 0x0000001421147212 */ /* 0x000fc400078e3cff */
[----:B------:R-:W-:Y:S02]  /*9da0*/  LOP3.LUT R2, R81, 0x380, RZ, 0xc0, !PT ;  /* 0x0000038051027812 */ /* 0x000fe400078ec0ff */
[----:B------:R-:W-:Y:S02]  /*9db0*/  LOP3.LUT R134, R4, R91, RZ, 0x3c, !PT ;  /* 0x0000005b04867212 */ /* 0x000fe400078e3cff */
[----:B------:R-:W-:Y:S02]  /*9dc0*/  LOP3.LUT R33, R142, 0x380, RZ, 0xc0, !PT ;  /* 0x000003808e217812 */ /* 0x000fe400078ec0ff */
[----:B------:R-:W-:Y:S02]  /*9dd0*/  LOP3.LUT R4, R83, 0x380, RZ, 0xc0, !PT ;  /* 0x0000038053047812 */ /* 0x000fe400078ec0ff */
[----:B------:R-:W-:Y:S02]  /*9de0*/  SHF.R.U64 R8, R8, 0x3, RZ ;  /* 0x0000000308087819 */ /* 0x000fe400000012ff */
[----:B------:R-:W-:-:S02]  /*9df0*/  SHF.R.U64 R6, R6, 0x3, RZ ;  /* 0x0000000306067819 */ /* 0x000fc400000012ff */
[----:B------:R-:W-:Y:S02]  /*9e00*/  SHF.R.U64 R2, R2, 0x3, RZ ;  /* 0x0000000302027819 */ /* 0x000fe400000012ff */
[----:B------:R-:W-:Y:S02]  /*9e10*/  SHF.R.U64 R33, R33, 0x3, RZ ;  /* 0x0000000321217819 */ /* 0x000fe400000012ff */
[----:B------:R-:W-:Y:S02]  /*9e20*/  SHF.R.U64 R4, R4, 0x3, RZ ;  /* 0x0000000304047819 */ /* 0x000fe400000012ff */
[----:B------:R-:W-:Y:S02]  /*9e30*/  LOP3.LUT R136, R8, R87, RZ, 0x3c, !PT ;  /* 0x0000005708887212 */ /* 0x000fe400078e3cff */
[----:B------:R-:W-:Y:S01]  /*9e40*/  LOP3.LUT R10, R6, R85, RZ, 0x3c, !PT ;  /* 0x00000055060a7212 */ /* 0x000fe200078e3cff */
[----:B------:R-:W-:Y:S01]  /*9e50*/  IMAD.X R139, RZ, RZ, R21, P1 ;  /* 0x000000ffff8b7224 */ /* 0x000fe200008e0615 */
[----:B------:R-:W-:-:S02]  /*9e60*/  LOP3.LUT R8, R2, R81, RZ, 0x3c, !PT ;  /* 0x0000005102087212 */ /* 0x000fc400078e3cff */
[----:B------:R-:W-:Y:S01]  /*9e70*/  LOP3.LUT R6, R79, 0x380, RZ, 0xc0, !PT ;  /* 0x000003804f067812 */ /* 0x000fe200078ec0ff */
[----:B------:R-:W-:Y:S01]  /*9e80*/  IMAD.X R9, RZ, RZ, R21, P4 ;  /* 0x000000ffff097224 */ /* 0x000fe200020e0615 */
[----:B------:R-:W-:Y:S02]  /*9e90*/  LOP3.LUT R2, R53, 0x380, RZ, 0xc0, !PT ;  /* 0x0000038035027812 */ /* 0x000fe400078ec0ff */
[----:B------:R-:W-:Y:S02]  /*9ea0*/  LOP3.LUT R142, R33, R142, RZ, 0x3c, !PT ;  /* 0x0000008e218e7212 */ /* 0x000fe400078e3cff */
[----:B------:R-:W-:Y:S02]  /*9eb0*/  LOP3.LUT R138, R4, R83, RZ, 0x3c, !PT ;  /* 0x00000053048a7212 */ /* 0x000fe400078e3cff */
[----:B------:R-:W-:Y:S02]  /*9ec0*/  MOV R33, R20 ;  /* 0x0000001400217202 */ /* 0x000fe40000000f00 */
[----:B------:R-:W-:-:S02]  /*9ed0*/  LOP3.LUT R4, R57, 0x380, RZ, 0xc0, !PT ;  /* 0x0000038039047812 */ /* 0x000fc400078ec0ff */
[----:B----4-:R-:W-:Y:S02]  /*9ee0*/  LOP3.LUT R20, R27, 0x2, RZ, 0x3c, !PT ;  /* 0x000000021b147812 */ /* 0x010fe400078e3cff */
[----:B------:R-:W-:Y:S02]  /*9ef0*/  SHF.R.U64 R6, R6, 0x3, RZ ;  /* 0x0000000306067819 */ /* 0x000fe400000012ff */
[----:B------:R-:W-:Y:S02]  /*9f00*/  SHF.R.U64 R2, R2, 0x3, RZ ;  /* 0x0000000302027819 */ /* 0x000fe400000012ff */
[----:B------:R-:W-:Y:S02]  /*9f10*/  MOV R136, R136 ;  /* 0x0000008800887202 */ /* 0x000fe40000000f00 */
[----:B------:R-:W-:Y:S02]  /*9f20*/  MOV R138, R138 ;  /* 0x0000008a008a7202 */ /* 0x000fe40000000f00 */
[----:B------:R-:W-:-:S02]  /*9f30*/  SHF.R.U64 R4, R4, 0x3, RZ ;  /* 0x0000000304047819 */ /* 0x000fc400000012ff */
[----:B------:R-:W-:Y:S02]  /*9f40*/  MOV R137, R10 ;  /* 0x0000000a00897202 */ /* 0x000fe40000000f00 */
[----:B------:R-:W-:Y:S01]  /*9f50*/  MOV R139, R8 ;  /* 0x00000008008b7202 */ /* 0x000fe20000000f00 */
[----:B------:R-:W-:Y:S01]  /*9f60*/  SHFL.IDX PT, R10, R52, R27, 0x1c1f ;  /* 0x001c1f1b340a7589 */ /* 0x000fe200000e0000 */
[----:B------:R-:W-:Y:S02]  /*9f70*/  LOP3.LUT R140, R6, R79, RZ, 0x3c, !PT ;  /* 0x0000004f068c7212 */ /* 0x000fe400078e3cff */
[----:B------:R-:W-:Y:S01]  /*9f80*/  MOV R134, R134 ;  /* 0x0000008600867202 */ /* 0x000fe20000000f00 */
[----:B------:R-:W0:Y:S01]  /*9f90*/  SHFL.IDX PT, R9, R24, R20, 0x1c1f ;  /* 0x001c1f1418097589 */ /* 0x000e2200000e0000 */
[----:B------:R-:W-:Y:S01]  /*9fa0*/  LOP3.LUT R6, R2, R53, RZ, 0x3c, !PT ;  /* 0x0000003502067212 */ /* 0x000fe200078e3cff */
[--C-:B------:R-:W-:Y:S01]  /*9fb0*/  IMAD.X R141, RZ, RZ, R21.reuse, P3 ;  /* 0x000000ffff8d7224 */ /* 0x100fe200018e0615 */
[----:B------:R-:W-:Y:S01]  /*9fc0*/  MOV R135, R12 ;  /* 0x0000000c00877202 */ /* 0x000fe20000000f00 */
[----:B------:R-:W-:Y:S01]  /*9fd0*/  SHFL.IDX PT, R11, R54, R27, 0x1c1f ;  /* 0x001c1f1b360b7589 */ /* 0x000fe200000e0000 */
[----:B------:R-:W-:Y:S01]  /*9fe0*/  MOV R2, R14 ;  /* 0x0000000e00027202 */ /* 0x000fe20000000f00 */
[--C-:B------:R-:W-:Y:S01]  /*9ff0*/  IMAD.X R7, RZ, RZ, R21.reuse, P6 ;  /* 0x000000ffff077224 */ /* 0x100fe200030e0615 */
[----:B------:R-:W-:Y:S01]  /*a000*/  LOP3.LUT R4, R4, R57, RZ, 0x3c, !PT ;  /* 0x0000003904047212 */ /* 0x000fe200078e3cff */
[----:B------:R-:W1:Y:S01]  /*a010*/  SHFL.IDX PT, R12, R25, R20, 0x1c1f ;  /* 0x001c1f14190c7589 */ /* 0x000e6200000e0000 */
[----:B------:R-:W-:-:S03]  /*a020*/  IMAD.X R5, RZ, RZ, R21, P5 ;  /* 0x000000ffff057224 */ /* 0x000fc600028e0615 */
[----:B------:R-:W-:Y:S01]  /*a030*/  SHFL.IDX PT, R15, R112, R27, 0x1c1f ;  /* 0x001c1f1b700f7589 */ /* 0x000fe200000e0000 */
[----:B------:R-:W-:-:S03]  /*a040*/  IMAD.X R143, RZ, RZ, R21, P2 ;  /* 0x000000ffff8f7224 */ /* 0x000fc600010e0615 */
[----:B------:R-:W2:Y:S01]  /*a050*/  SHFL.IDX PT, R50, R50, R20, 0x1c1f ;  /* 0x001c1f1432327589 */ /* 0x000ea200000e0000 */
[----:B------:R-:W-:-:S03]  /*a060*/  MOV R140, R140 ;  /* 0x0000008c008c7202 */ /* 0x000fc60000000f00 */
[----:B------:R-:W-:Y:S04]  /*a070*/  SHFL.IDX PT, R82, R82, R27, 0x1c1f ;  /* 0x001c1f1b52527589 */ /* 0x000fe800000e0000 */
[----:B------:R-:W-:Y:S04]  /*a080*/  SHFL.IDX PT, R85, R90, R27, 0x1c1f ;  /* 0x001c1f1b5a557589 */ /* 0x000fe800000e0000 */
[----:B------:R-:W-:Y:S04]  /*a090*/  SHFL.IDX PT, R110, R110, R27, 0x1c1f ;  /* 0x001c1f1b6e6e7589 */ /* 0x000fe800000e0000 */
[----:B------:R-:W-:Y:S04]  /*a0a0*/  SHFL.IDX PT, R105, R32, R20, 0x1c1f ;  /* 0x001c1f1420697589 */ /* 0x000fe800000e0000 */
[----:B------:R-:W4:Y:S01]  /*a0b0*/  SHFL.IDX PT, R49, R49, R20, 0x1c1f ;  /* 0x001c1f1431317589 */ /* 0x000f2200000e0000 */
[----:B------:R-:W-:-:S03]  /*a0c0*/  MOV R57, R6 ;  /* 0x0000000600397202 */ /* 0x000fc60000000f00 */
[----:B------:R-:W-:Y:S01]  /*a0d0*/  SHFL.IDX PT, R84, R84, R27, 0x1c1f ;  /* 0x001c1f1b54547589 */ /* 0x000fe200000e0000 */
[----:B------:R-:W-:-:S03]  /*a0e0*/  MOV R141, R4 ;  /* 0x00000004008d7202 */ /* 0x000fc60000000f00 */
[----:B------:R-:W-:Y:S04]  /*a0f0*/  SHFL.IDX PT, R93, R94, R27, 0x1c1f ;  /* 0x001c1f1b5e5d7589 */ /* 0x000fe800000e0000 */
[----:B------:R-:W-:Y:S04]  /*a100*/  SHFL.IDX PT, R101, R96, R27, 0x1c1f ;  /* 0x001c1f1b60657589 */ /* 0x000fe800000e0000 */
[----:B------:R-:W-:Y:S04]  /*a110*/  SHFL.IDX PT, R90, R37, R20, 0x1c1f ;  /* 0x001c1f14255a7589 */ /* 0x000fe800000e0000 */
[----:B------:R-:W3:Y:S04]  /*a120*/  SHFL.IDX PT, R83, R36, R20, 0x1c1f ;  /* 0x001c1f1424537589 */ /* 0x000ee800000e0000 */
[----:B------:R-:W-:Y:S04]  /*a130*/  SHFL.IDX PT, R21, R56, R27, 0x1c1f ;  /* 0x001c1f1b38157589 */ /* 0x000fe800000e0000 */
[----:B------:R-:W-:Y:S04]  /*a140*/  SHFL.IDX PT, R76, R76, R27, 0x1c1f ;  /* 0x001c1f1b4c4c7589 */ /* 0x000fe800000e0000 */
[----:B------:R-:W-:Y:S04]  /*a150*/  SHFL.IDX PT, R112, R160, R27, 0x1c1f ;  /* 0x001c1f1ba0707589 */ /* 0x000fe800000e0000 */
[----:B------:R-:W3:Y:S04]  /*a160*/  SHFL.IDX PT, R96, R26, R20, 0x1c1f ;  /* 0x001c1f141a607589 */ /* 0x000ee800000e0000 */
[----:B------:R-:W3:Y:S04]  /*a170*/  SHFL.IDX PT, R103, R29, R20, 0x1c1f ;  /* 0x001c1f141d677589 */ /* 0x000ee800000e0000 */
[----:B------:R-:W-:Y:S04]  /*a180*/  SHFL.IDX PT, R94, R39, R20, 0x1c1f ;  /* 0x001c1f14275e7589 */ /* 0x000fe800000e0000 */
[----:B------:R-:W3:Y:S04]  /*a190*/  SHFL.IDX PT, R37, R71, R20, 0x1c1f ;  /* 0x001c1f1447257589 */ /* 0x000ee800000e0000 */
[----:B------:R-:W-:Y:S04]  /*a1a0*/  SHFL.IDX PT, R74, R74, R27, 0x1c1f ;  /* 0x001c1f1b4a4a7589 */ /* 0x000fe800000e0000 */
[----:B------:R-:W-:Y:S04]  /*a1b0*/  SHFL.IDX PT, R122, R122, R27, 0x1c1f ;  /* 0x001c1f1b7a7a7589 */ /* 0x000fe800000e0000 */
[----:B------:R-:W-:Y:S04]  /*a1c0*/  SHFL.IDX PT, R130, R130, R27, 0x1c1f ;  /* 0x001c1f1b82827589 */ /* 0x000fe800000e0000 */
[----:B------:R-:W-:Y:S04]  /*a1d0*/  SHFL.IDX PT, R158, R158, R27, 0x1c1f ;  /* 0x001c1f1b9e9e7589 */ /* 0x000fe800000e0000 */
[----:B------:R-:W3:Y:S04]  /*a1e0*/  SHFL.IDX PT, R95, R28, R20, 0x1c1f ;  /* 0x001c1f141c5f7589 */ /* 0x000ee800000e0000 */
[----:B------:R-:W3:Y:S04]  /*a1f0*/  SHFL.IDX PT, R59, R59, R20, 0x1c1f ;  /* 0x001c1f143b3b7589 */ /* 0x000ee800000e0000 */
[----:B------:R-:W3:Y:S04]  /*a200*/  SHFL.IDX PT, R115, R62, R20, 0x1c1f ;  /* 0x001c1f143e737589 */ /* 0x000ee800000e0000 */
[----:B------:R-:W3:Y:S04]  /*a210*/  SHFL.IDX PT, R39, R70, R20, 0x1c1f ;  /* 0x001c1f1446277589 */ /* 0x000ee800000e0000 */
        /* <DEDUP_REMOVED lines=15> */
[----:B------:R-:W3:Y:S04]  /*a310*/  SHFL.IDX PT, R55, R55, R20, 0x1c1f ;  /* 0x001c1f1437377589 */ /* 0x000ee800000e0000 */
[----:B------:R-:W3:Y:S01]  /*a320*/  SHFL.IDX PT, R32, R61, R20, 0x1c1f ;  /* 0x001c1f143d207589 */ /* 0x000ee200000e0000 */
        /* <DEDUP_REMOVED lines=35> */
[----:B------:R-:W3:Y:S04]  /*a560*/  SHFL.IDX PT, R119, R66, R20, 0x1c1f ;  /* 0x001c1f1442777589 */ /* 0x000ee800000e0000 */
        /* <DEDUP_REMOVED lines=8> */
[----:B------:R-:W-:Y:S04]  /*a5f0*/  SHFL.IDX PT, R109, R42, R20, 0x1c1f ;  /* 0x001c1f142a6d7589 */ /* 0x000fe800000e0000 */
[----:B------:R-:W-:Y:S04]  /*a600*/  SHFL.IDX PT, R143, R68, R20, 0x1c1f ;  /* 0x001c1f14448f7589 */ /* 0x000fe800000e0000 */
[----:B------:R3:W3:Y:S04]  /*a610*/  SHFL.IDX PT, R145, R67, R20, 0x1c1f ;  /* 0x001c1f1443917589 */ /* 0x0006e800000e0000 */
[----:B------:R3:W3:Y:S04]  /*a620*/  SHFL.IDX PT, R147, R69, R20, 0x1c1f ;  /* 0x001c1f1445937589 */ /* 0x0006e800000e0000 */
[----:B------:R3:W3:Y:S01]  /*a630*/  SHFL.IDX PT, R43, R43, R20, 0x1c1f ;  /* 0x001c1f142b2b7589 */ /* 0x0006e200000e0000 */
[----:B0-----:R-:W-:-:S02]  /*a640*/  SEL R8, R10, R9, P0 ;  /* 0x000000090a087207 */ /* 0x001fc40000000000 */
[----:B------:R-:W-:Y:S02]  /*a650*/  SEL R10, R9, R10, P0 ;  /* 0x0000000a090a7207 */ /* 0x000fe40000000000 */
[----:B-1----:R-:W-:Y:S02]  /*a660*/  SEL R9, R11, R12, P0 ;  /* 0x0000000c0b097207 */ /* 0x002fe40000000000 */
[----:B------:R-:W-:Y:S02]  /*a670*/  SEL R11, R12, R11, P0 ;  /* 0x0000000b0c0b7207 */ /* 0x000fe40000000000 */
[----:B--2---:R-:W-:Y:S02]  /*a680*/  SEL R13, R15, R50, P0 ;  /* 0x000000320f0d7207 */ /* 0x004fe40000000000 */
[----:B----4-:R-:W-:Y:S02]  /*a690*/  SEL R12, R110, R49, P0 ;  /* 0x000000316e0c7207 */ /* 0x010fe40000000000 */
        /* <DEDUP_REMOVED lines=37> */
[----:B------:R-:W-:Y:S02]  /*a8f0*/  F2FP.BF16.F32.PACK_AB R38, R11, R10 ;  /* 0x0000000a0b26723e */ /* 0x000fe400000010ff */
[----:B------:R-:W-:Y:S02]  /*a900*/  F2FP.BF16.F32.PACK_AB R39, R15, R14 ;  /* 0x0000000e0f27723e */ /* 0x000fe400000010ff */
        /* <DEDUP_REMOVED lines=34> */
[----:B------:R0:W-:Y:S01]  /*ab30*/  STSM.16.M88.4 [R33], R36 ;  /* 0x0000002421007844 */ /* 0x0001e20000000200 */
        /* <DEDUP_REMOVED lines=22> */
[----:B------:R-:W-:Y:S02]  /*aca0*/  SEL R102, R156, R147, P0 ;  /* 0x000000939c667207 */ /* 0x000fe40000000000 */
[----:B------:R-:W-:Y:S02]  /*acb0*/  SEL R104, R147, R156, P0 ;  /* 0x0000009c93687207 */ /* 0x000fe40000000000 */
[----:B------:R-:W-:-:S02]  /*acc0*/  SEL R108, R109, R108, P0 ;  /* 0x0000006c6d6c7207 */ /* 0x000fc40000000000 */
[----:B------:R-:W-:Y:S02]  /*acd0*/  F2FP.BF16.F32.PACK_AB R32, R67, R66 ;  /* 0x000000424320723e */ /* 0x000fe400000010ff */
[----:B------:R-:W-:Y:S02]  /*ace0*/  F2FP.BF16.F32.PACK_AB R34, R69, R68 ;  /* 0x000000444522723e */ /* 0x000fe400000010ff */
[----:B------:R-:W-:Y:S02]  /*acf0*/  F2FP.BF16.F32.PACK_AB R35, R73, R72 ;  /* 0x000000484923723e */ /* 0x000fe400000010ff */
[----:B0-----:R-:W-:Y:S02]  /*ad00*/  F2FP.BF16.F32.PACK_AB R33, R71, R70 ;  /* 0x000000464721723e */ /* 0x001fe400000010ff */
[----:B------:R-:W-:Y:S02]  /*ad10*/  SEL R107, R54, R43, P0 ;  /* 0x0000002b366b7207 */ /* 0x000fe40000000000 */
[----:B------:R-:W-:-:S02]  /*ad20*/  SEL R109, R43, R54, P0 ;  /* 0x000000362b6d7207 */ /* 0x000fc40000000000 */
[----:B------:R-:W-:Y:S02]  /*ad30*/  F2FP.BF16.F32.PACK_AB R36, R75, R74 ;  /* 0x0000004a4b24723e */ /* 0x000fe400000010ff */
[----:B------:R-:W-:Y:S02]  /*ad40*/  F2FP.BF16.F32.PACK_AB R38, R77, R76 ;  /* 0x0000004c4d26723e */ /* 0x000fe400000010ff */
[----:B------:R-:W-:Y:S02]  /*ad50*/  F2FP.BF16.F32.PACK_AB R39, R81, R80 ;  /* 0x000000505127723e */ /* 0x000fe400000010ff */
[----:B------:R-:W-:Y:S01]  /*ad60*/  F2FP.BF16.F32.PACK_AB R37, R79, R78 ;  /* 0x0000004e4f25723e */ /* 0x000fe200000010ff */
[----:B------:R0:W-:Y:S01]  /*ad70*/  STSM.16.M88.4 [R57], R24 ;  /* 0x0000001839007844 */ /* 0x0001e20000000200 */
[----:B------:R-:W-:Y:S02]  /*ad80*/  F2FP.BF16.F32.PACK_AB R40, R83, R82 ;  /* 0x000000525328723e */ /* 0x000fe400000010ff */
[----:B------:R-:W-:-:S02]  /*ad90*/  F2FP.BF16.F32.PACK_AB R42, R85, R84 ;  /* 0x00000054552a723e */ /* 0x000fc400000010ff */
[----:B------:R-:W-:Y:S02]  /*ada0*/  F2FP.BF16.F32.PACK_AB R43, R89, R88 ;  /* 0x00000058592b723e */ /* 0x000fe400000010ff */
[----:B------:R-:W-:Y:S01]  /*adb0*/  F2FP.BF16.F32.PACK_AB R41, R87, R86 ;  /* 0x000000565729723e */ /* 0x000fe200000010ff */
[----:B------:R1:W-:Y:S01]  /*adc0*/  STSM.16.M88.4 [R142], R28 ;  /* 0x0000001c8e007844 */ /* 0x0003e20000000200 */
[----:B------:R-:W-:Y:S02]  /*add0*/  SEL R5, R174, R7, P0 ;  /* 0x00000007ae057207 */ /* 0x000fe40000000000 */
[----:B------:R-:W-:Y:S02]  /*ade0*/  F2FP.BF16.F32.PACK_AB R52, R91, R90 ;  /* 0x0000005a5b34723e */ /* 0x000fe400000010ff */
[----:B------:R-:W-:Y:S02]  /*adf0*/  F2FP.BF16.F32.PACK_AB R54, R93, R92 ;  /* 0x0000005c5d36723e */ /* 0x000fe400000010ff */
[----:B------:R-:W-:-:S02]  /*ae00*/  F2FP.BF16.F32.PACK_AB R55, R97, R96 ;  /* 0x000000606137723e */ /* 0x000fc400000010ff */
[----:B------:R-:W-:Y:S01]  /*ae10*/  F2FP.BF16.F32.PACK_AB R53, R95, R94 ;  /* 0x0000005e5f35723e */ /* 0x000fe200000010ff */
[----:B------:R2:W-:Y:S01]  /*ae20*/  STSM.16.M88.4 [R141], R32 ;  /* 0x000000208d007844 */ /* 0x0005e20000000200 */
[----:B------:R-:W-:Y:S02]  /*ae30*/  SEL R7, R7, R174, P0 ;  /* 0x000000ae07077207 */ /* 0x000fe40000000000 */
[----:B------:R-:W-:Y:S02]  /*ae40*/  F2FP.BF16.F32.PACK_AB R56, R99, R98 ;  /* 0x000000626338723e */ /* 0x000fe400000010ff */
[----:B------:R-:W-:Y:S02]  /*ae50*/  F2FP.BF16.F32.PACK_AB R58, R101, R100 ;  /* 0x00000064653a723e */ /* 0x000fe400000010ff */
[----:B------:R-:W-:Y:S02]  /*ae60*/  F2FP.BF16.F32.PACK_AB R59, R105, R104 ;  /* 0x00000068693b723e */ /* 0x000fe400000010ff */
[----:B0-----:R-:W-:Y:S01]  /*ae70*/  F2FP.BF16.F32.PACK_AB R57, R103, R102 ;  /* 0x000000666739723e */ /* 0x001fe200000010ff */
[----:B------:R0:W-:Y:S01]  /*ae80*/  STSM.16.M88.4 [R140], R36 ;  /* 0x000000248c007844 */ /* 0x0001e20000000200 */
[----:B------:R-:W-:-:S02]  /*ae90*/  F2FP.BF16.F32.PACK_AB R24, R107, R106 ;  /* 0x0000006a6b18723e */ /* 0x000fc400000010ff */
[----:B------:R-:W-:Y:S02]  /*aea0*/  F2FP.BF16.F32.PACK_AB R26, R109, R108 ;  /* 0x0000006c6d1a723e */ /* 0x000fe400000010ff */
[----:B------:R-:W-:Y:S02]  /*aeb0*/  F2FP.BF16.F32.PACK_AB R27, R113, R112 ;  /* 0x00000070711b723e */ /* 0x000fe400000010ff */
[----:B------:R-:W-:Y:S01]  /*aec0*/  F2FP.BF16.F32.PACK_AB R25, R111, R110 ;  /* 0x0000006e6f19723e */ /* 0x000fe200000010ff */
[----:B------:R3:W-:Y:S01]  /*aed0*/  STSM.16.M88.4 [R139], R40 ;  /* 0x000000288b007844 */ /* 0x0007e20000000200 */
[----:B-1----:R-:W-:Y:S02]  /*aee0*/  F2FP.BF16.F32.PACK_AB R28, R115, R114 ;  /* 0x00000072731c723e */ /* 0x002fe400000010ff */
[----:B------:R-:W-:Y:S02]  /*aef0*/  F2FP.BF16.F32.PACK_AB R30, R117, R116 ;  /* 0x00000074751e723e */ /* 0x000fe400000010ff */
[----:B------:R-:W-:-:S02]  /*af00*/  F2FP.BF16.F32.PACK_AB R31, R121, R120 ;  /* 0x00000078791f723e */ /* 0x000fc400000010ff */
[----:B------:R-:W-:Y:S01]  /*af10*/  F2FP.BF16.F32.PACK_AB R29, R119, R118 ;  /* 0x00000076771d723e */ /* 0x000fe200000010ff */
[----:B------:R-:W-:Y:S01]  /*af20*/  STSM.16.M88.4 [R138], R52 ;  /* 0x000000348a007844 */ /* 0x000fe20000000200 */
[----:B--2---:R-:W-:Y:S02]  /*af30*/  F2FP.BF16.F32.PACK_AB R32, R123, R122 ;  /* 0x0000007a7b20723e */ /* 0x004fe400000010ff */
[----:B------:R-:W-:Y:S02]  /*af40*/  F2FP.BF16.F32.PACK_AB R34, R125, R124 ;  /* 0x0000007c7d22723e */ /* 0x000fe400000010ff */
[----:B------:R-:W-:Y:S02]  /*af50*/  F2FP.BF16.F32.PACK_AB R35, R129, R128 ;  /* 0x000000808123723e */ /* 0x000fe400000010ff */
[----:B------:R-:W-:Y:S01]  /*af60*/  F2FP.BF16.F32.PACK_AB R33, R127, R126 ;  /* 0x0000007e7f21723e */ /* 0x000fe200000010ff */
[----:B------:R-:W-:Y:S01]  /*af70*/  STSM.16.M88.4 [R137], R56 ;  /* 0x0000003889007844 */ /* 0x000fe20000000200 */
[----:B0-----:R-:W-:-:S02]  /*af80*/  F2FP.BF16.F32.PACK_AB R37, R5, R4 ;  /* 0x000000040525723e */ /* 0x001fc400000010ff */
[----:B------:R-:W-:Y:S02]  /*af90*/  F2FP.BF16.F32.PACK_AB R38, R133, R132 ;  /* 0x000000848526723e */ /* 0x000fe400000010ff */
[----:B------:R-:W-:Y:S02]  /*afa0*/  F2FP.BF16.F32.PACK_AB R39, R7, R6 ;  /* 0x000000060727723e */ /* 0x000fe400000010ff */
[----:B------:R-:W-:Y:S01]  /*afb0*/  F2FP.BF16.F32.PACK_AB R36, R131, R130 ;  /* 0x000000828324723e */ /* 0x000fe200000010ff */
[----:B------:R-:W-:Y:S04]  /*afc0*/  STSM.16.M88.4 [R136], R24 ;  /* 0x0000001888007844 */ /* 0x000fe80000000200 */
[----:B------:R-:W-:Y:S04]  /*afd0*/  STSM.16.M88.4 [R135], R28 ;  /* 0x0000001c87007844 */ /* 0x000fe80000000200 */
[----:B------:R0:W-:Y:S04]  /*afe0*/  STSM.16.M88.4 [R134], R32 ;  /* 0x0000002086007844 */ /* 0x0001e80000000200 */
[----:B------:R1:W-:Y:S01]  /*aff0*/  STSM.16.M88.4 [R2], R36 ;  /* 0x0000002402007844 */ /* 0x0003e20000000200 */
[----:B------:R-:W-:Y:S01]  /*b000*/  BAR.SYNC.DEFER_BLOCKING 0x1, 0x100 ;  /* 0x0044000000007b1d */ /* 0x000fe20000010000 */
[----:B------:R-:W-:Y:S01]  /*b010*/  ISETP.NE.U32.AND P0, PT, RZ, UR14, PT ;  /* 0x0000000eff007c0c */ /* 0x000fe2000bf05070 */
[----:B------:R-:W-:-:S03]  /*b020*/  UIMAD.WIDE UR12, UR36, 0x4, UR12 ;  /* 0x00000004240c78a5 */ /* 0x000fc6000f8e020c */
[----:B------:R-:W-:-:S03]  /*b030*/  ISETP.NE.AND.EX P0, PT, RZ, UR15, PT, P0 ;  /* 0x0000000fff007c0c */ /* 0x000fc6000bf05300 */
[----:B---3--:R-:W-:Y:S01]  /*b040*/  IMAD.U32 R40, RZ, RZ, UR12 ;  /* 0x0000000cff287e24 */ /* 0x008fe2000f8e00ff */
[----:B0-----:R-:W0:Y:S01]  /*b050*/  LDC R134, c[0x0][0xbe8] ;  /* 0x0002fa00ff867b82 */ /* 0x001e220000000800 */
[----:B------:R-:W-:Y:S01]  /*b060*/  IMAD.U32 R41, RZ, RZ, UR13 ;  /* 0x0000000dff297e24 */ /* 0x000fe2000f8e00ff */
[----:B------:R-:W-:-:S07]  /*b070*/  ULDC.64 UR12, c[0x0][0xc08] ;  /* 0x00030200000c7ab9 */ /* 0x000fce0000000a00 */
[----:B------:R-:W2:Y:S01]  /*b080*/  @P0 LDG.E R42, desc[UR50][R40.64] ;  /* 0x00000032282a0981 */ /* 0x000ea2000c1e1900 */
[----:B------:R-:W-:-:S04]  /*b090*/  UISETP.NE.U32.AND UP0, UPT, UR12, URZ, UPT ;  /* 0x0000003f0c00728c */ /* 0x000fc8000bf05070 */
[----:B------:R-:W-:Y:S01]  /*b0a0*/  UISETP.NE.AND.EX UP0, UPT, UR13, URZ, UPT, UP0 ;  /* 0x0000003f0d00728c */ /* 0x000fe2000bf05300 */
[----:B0-----:R-:W-:-:S10]  /*b0b0*/  ISETP.NE.AND P1, PT, R134, 0x1, PT ;  /* 0x000000018600780c */ /* 0x001fd40003f25270 */
[----:B------:R-:W-:-:S03]  /*b0c0*/  @UP0 ULEA UR12, UP1, UR36, UR12, 0x2 ;  /* 0x0000000c240c0291 */ /* 0x000fc6000f82103f */
[----:B-1----:R-:W0:Y:S01]  /*b0d0*/  @P1 LDC R2, c[0x0][0xbec] ;  /* 0x0002fb00ff021b82 */ /* 0x002e220000000800 */
[----:B------:R-:W-:Y:S02]  /*b0e0*/  @UP0 ULEA.HI.X UR13, UR36, UR13, UR37, 0x2, UP1 ;  /* 0x0000000d240d0291 */ /* 0x000fe400088f1425 */
[----:B------:R-:W-:Y:S01]  /*b0f0*/  UISETP.GT.AND UP1, UPT, UR45, 0x1, UPT ;  /* 0x000000012d00788c */ /* 0x000fe2000bf24270 */
[----:B------:R-:W-:-:S04]  /*b100*/  UMOV UR20, 0x9b8 ;  /* 0x000009b800147882 */ /* 0x000fc80000000000 */
[----:B------:R-:W1:Y:S01]  /*b110*/  @P1 LDC R31, c[0x0][0xbf0] ;  /* 0x0002fc00ff1f1b82 */ /* 0x000e620000000800 */
[----:B------:R-:W-:Y:S01]  /*b120*/  USEL UR20, UR20, 0x978, UP1 ;  /* 0x0000097814147887 */ /* 0x000fe20008800000 */
[----:B------:R-:W-:Y:S01]  /*b130*/  PLOP3.LUT P4, PT, PT, PT, UP0, 0x80, 0x0 ;  /* 0x000000000000781c */ /* 0x000fe20003f8f008 */
[----:B------:R-:W-:Y:S01]  /*b140*/  UISETP.NE.U32.AND UP0, UPT, UR14, URZ, UPT ;  /* 0x0000003f0e00728c */ /* 0x000fe2000bf05070 */
[----:B------:R-:W-:Y:S01]  /*b150*/  IMAD.U32 R33, RZ, RZ, UR43 ;  /* 0x0000002bff217e24 */ /* 0x000fe2000f8e00ff */
[----:B------:R-:W-:Y:S02]  /*b160*/  ULDC UR4, c[0x0][0xa88] ;  /* 0x0002a20000047ab9 */ /* 0x000fe40000000800 */
[----:B------:R-:W-:Y:S01]  /*b170*/  UISETP.NE.AND.EX UP0, UPT, UR15, URZ, UPT, UP0 ;  /* 0x0000003f0f00728c */ /* 0x000fe2000bf05300 */
[----:B------:R-:W-:Y:S01]  /*b180*/  IMAD.U32 R27, RZ, RZ, UR4 ;  /* 0x00000004ff1b7e24 */ /* 0x000fe2000f8e00ff */
[----:B------:R-:W-:Y:S01]  /*b190*/  UMOV UR4, URZ ;  /* 0x0000003f00047c82 */ /* 0x000fe20008000000 */
[----:B------:R-:W-:Y:S01]  /*b1a0*/  USEL UR9, UR39, URZ, UP1 ;  /* 0x0000003f27097287 */ /* 0x000fe20008800000 */
[----:B------:R-:W-:Y:S01]  /*b1b0*/  IMAD R33, R33, 0x80, R151 ;  /* 0x0000008021217824 */ /* 0x000fe200078e0297 */
[----:B------:R-:W-:Y:S01]  /*b1c0*/  USEL UR36, UR36, URZ, !UP0 ;  /* 0x0000003f24247287 */ /* 0x000fe2000c000000 */
[----:B------:R-:W-:Y:S01]  /*b1d0*/  IMAD.U32 R24, RZ, RZ, UR12 ;  /* 0x0000000cff187e24 */ /* 0x000fe2000f8e00ff */
[----:B------:R-:W-:Y:S01]  /*b1e0*/  ULDC.64 UR16, c[0x0][UR20+0x218] ;  /* 0x0000860014107abb */ /* 0x000fe20008000a00 */
[----:B------:R-:W-:Y:S01]  /*b1f0*/  ULDC.64 UR18, c[0x0][UR20+0x228] ;  /* 0x00008a0014127abb */ /* 0x000fe20008000a00 */
[----:B------:R-:W-:Y:S01]  /*b200*/  IMAD.U32 R25, RZ, RZ, UR13 ;  /* 0x0000000dff197e24 */ /* 0x000fe2000f8e00ff */
[----:B------:R-:W-:Y:S01]  /*b210*/  ULDC.64 UR14, c[0x0][UR20+0x220] ;  /* 0x00008800140e7abb */ /* 0x000fe20008000a00 */
[----:B------:R-:W-:Y:S01]  /*b220*/  UIMAD.WIDE.U32 UR12, UR16, UR42, URZ ;  /* 0x0000002a100c72a5 */ /* 0x000fe2000f8e003f */
[----:B0-----:R-:W-:Y:S01]  /*b230*/  @P1 IMAD.HI.U32 R2, R33, R2, RZ ;  /* 0x0000000221021227 */ /* 0x001fe200078e00ff */
[----:B------:R-:W-:Y:S01]  /*b240*/  UIMAD.WIDE.U32 UR22, UR18, UR9, URZ ;  /* 0x00000009121672a5 */ /* 0x000fe2000f8e003f */
[----:B------:R0:W5:Y:S01]  /*b250*/  @P4 LDG.E R27, desc[UR50][R24.64] ;  /* 0x00000032181b4981 */ /* 0x000162000c1e1900 */
[----:B------:R-:W-:-:S02]  /*b260*/  UIMAD UR16, UR17, UR42, URZ ;  /* 0x0000002a111072a4 */ /* 0x000fc4000f8e023f */
[----:B------:R-:W-:Y:S02]  /*b270*/  UIMAD UR18, UR19, UR9, URZ ;  /* 0x00000009131272a4 */ /* 0x000fe4000f8e023f */
[----:B------:R-:W-:Y:S02]  /*b280*/  USEL UR37, UR37, URZ, !UP0 ;  /* 0x0000003f25257287 */ /* 0x000fe4000c000000 */
[----:B------:R-:W-:Y:S01]  /*b290*/  UIMAD UR9, UR15, UR36, URZ ;  /* 0x000000240f0972a4 */ /* 0x000fe2000f8e023f */
[----:B------:R-:W-:Y:S01]  /*b2a0*/  IMAD.MOV.U32 R29, RZ, RZ, R33 ;  /* 0x000000ffff1d7224 */ /* 0x000fe200078e0021 */
[----:B------:R-:W-:Y:S01]  /*b2b0*/  UIADD3 UR13, UR13, UR16, URZ ;  /* 0x000000100d0d7290 */ /* 0x000fe2000fffe03f */
[----:B-1----:R-:W-:Y:S01]  /*b2c0*/  @P1 SHF.R.U32.HI R29, RZ, R31, R2 ;  /* 0x0000001fff1d1219 */ /* 0x002fe20000011602 */
[----:B------:R-:W-:Y:S02]  /*b2d0*/  UIMAD.WIDE.U32 UR16, UR14, UR36, URZ ;  /* 0x000000240e1072a5 */ /* 0x000fe4000f8e003f */
[----:B------:R-:W-:-:S02]  /*b2e0*/  UIMAD UR9, UR14, UR37, UR9 ;  /* 0x000000250e0972a4 */ /* 0x000fc4000f8e0209 */
[----:B------:R-:W-:Y:S01]  /*b2f0*/  UIADD3 UR18, UR23, UR18, URZ ;  /* 0x0000001217127290 */ /* 0x000fe2000fffe03f */
[----:B0-----:R-:W-:Y:S01]  /*b300*/  IMAD.U32 R24, RZ, RZ, UR22 ;  /* 0x00000016ff187e24 */ /* 0x001fe2000f8e00ff */
[----:B------:R-:W-:Y:S01]  /*b310*/  UIADD3 UR9, UR17, UR9, URZ ;  /* 0x0000000911097290 */ /* 0x000fe2000fffe03f */
[--C-:B------:R-:W-:Y:S02]  /*b320*/  IMAD.MOV R31, RZ, RZ, -R29.reuse ;  /* 0x000000ffff1f7224 */ /* 0x100fe400078e0a1d */
[----:B------:R-:W-:Y:S01]  /*b330*/  IMAD.U32 R25, RZ, RZ, UR23 ;  /* 0x00000017ff197e24 */ /* 0x000fe2000f8e00ff */
[----:B------:R-:W-:Y:S01]  /*b340*/  SHF.R.S32.HI R25, RZ, 0x1f, R29 ;  /* 0x0000001fff197819 */ /* 0x000fe2000001141d */
[----:B------:R-:W-:Y:S02]  /*b350*/  IMAD R31, R134, R31, R33 ;  /* 0x0000001f861f7224 */ /* 0x000fe400078e0221 */
[----:B------:R-:W-:-:S03]  /*b360*/  IMAD.U32 R26, RZ, RZ, UR18 ;  /* 0x00000012ff1a7e24 */ /* 0x000fc6000f8e00ff */
[----:B------:R-:W-:Y:S02]  /*b370*/  SHF.R.S32.HI R2, RZ, 0x1f, R31 ;  /* 0x0000001fff027819 */ /* 0x000fe4000001141f */
[----:B--2---:R-:W-:-:S13]  /*b380*/  @P0 R2UR UR4, R42 ;  /* 0x000000002a0402ca */ /* 0x004fda00000e0000 */
[----:B------:R-:W-:Y:S02]  /*b390*/  UIADD3 UR12, UP0, UP2, UR16, UR12, UR4 ;  /* 0x0000000c100c7290 */ /* 0x000fe4000fa1e004 */
[----:B------:R-:W-:Y:S01]  /*b3a0*/  USHF.R.S32.HI UR14, URZ, 0x1f, UR4 ;  /* 0x0000001f3f0e7899 */ /* 0x000fe20008011404 */
[----:B------:R-:W-:Y:S01]  /*b3b0*/  ULDC.64 UR16, c[0x0][0xba8] ;  /* 0x0002ea0000107ab9 */ /* 0x000fe20000000a00 */
[----:B------:R-:W-:Y:S02]  /*b3c0*/  @!UP1 ULDC UR16, c[0x0][0xb50] ;  /* 0x0002d40000109ab9 */ /* 0x000fe40000000800 */
[----:B------:R-:W-:Y:S01]  /*b3d0*/  UIADD3.X UR9, UR9, UR13, UR14, UP0, UP2 ;  /* 0x0000000d09097290 */ /* 0x000fe200087e440e */
[----:B------:R-:W-:Y:S01]  /*b3e0*/  IADD3 R24, P2, P3, R29, UR12, R24 ;  /* 0x0000000c1d187c10 */ /* 0x000fe2000fb5e018 */
[----:B------:R-:W-:Y:S01]  /*b3f0*/  @!UP1 ULDC UR17, c[0x0][0xb54] ;  /* 0x0002d50000119ab9 */ /* 0x000fe20000000800 */
[----:B------:R-:W-:Y:S02]  /*b400*/  ULDC.64 UR12, c[0x0][UR20+0x210] ;  /* 0x00008400140c7abb */ /* 0x000fe40008000a00 */
[----:B------:R-:W-:Y:S01]  /*b410*/  IMAD R29, R31, UR13, RZ ;  /* 0x0000000d1f1d7c24 */ /* 0x000fe2000f8e02ff */
[----:B------:R-:W-:-:S03]  /*b420*/  IADD3.X R25, R25, UR9, R26, P2, P3 ;  /* 0x0000000919197c10 */ /* 0x000fc600097e641a */
[----:B------:R-:W-:Y:S02]  /*b430*/  IMAD R29, R2, UR12, R29 ;  /* 0x0000000c021d7c24 */ /* 0x000fe4000f8e021d */
[----:B------:R-:W-:-:S04]  /*b440*/  IMAD.WIDE.U32 R24, R31, UR12, R24 ;  /* 0x0000000c1f187c25 */ /* 0x000fc8000f8e0018 */
[----:B------:R-:W-:Y:S01]  /*b450*/  IMAD.IADD R25, R25, 0x1, R29 ;  /* 0x0000000119197824 */ /* 0x000fe200078e021d */
[----:B------:R-:W-:-:S04]  /*b460*/  LEA R26, P2, R24, UR16, 0x2 ;  /* 0x00000010181a7c11 */ /* 0x000fc8000f8410ff */
[----:B------:R-:W-:Y:S01]  /*b470*/  LEA.HI.X R30, R24, UR17, R25, 0x2, P2 ;  /* 0x00000011181e7c11 */ /* 0x000fe200090f1419 */
[----:B------:R-:W-:Y:S08]  /*b480*/  @P4 BRA `(.L_x_3299) ;  /* 0x0000000000104947 */ /* 0x000ff00003800000 */
[----:B------:R-:W-:Y:S05]  /*b490*/  @!P0 BRA `(.L_x_3299) ;  /* 0x00000000000c8947 */ /* 0x000fea0003800000 */
[----:B------:R-:W2:Y:S04]  /*b4a0*/  LDG.E R2, desc[UR50][R40.64] ;  /* 0x0000003228027981 */ /* 0x000ea8000c1e1900 */
[----:B-----5:R-:W2:Y:S02]  /*b4b0*/  LDG.E R27, desc[UR50][R40.64+0x4] ;  /* 0x00000432281b7981 */ /* 0x020ea4000c1e1900 */
[----:B--2---:R-:W-:-:S07]  /*b4c0*/  IMAD.IADD R27, R27, 0x1, -R2 ;  /* 0x000000011b1b7824 */ /* 0x004fce00078e0a02 */
.L_x_3299:
[----:B------:R-:W2:Y:S01]  /*b4d0*/  LDL R2, [R1+0x38] ;  /* 0x0000380001027983 */ /* 0x000ea20000100800 */
[----:B------:R-:W-:Y:S02]  /*b4e0*/  VIADD R32, R149, 0xffffff80 ;  /* 0xffffff8095207836 */ /* 0x000fe40000000000 */
[----:B------:R-:W-:Y:S01]  /*b4f0*/  IMAD.U32 R35, RZ, RZ, UR43 ;  /* 0x0000002bff237e24 */ /* 0x000fe2000f8e00ff */
[----:B------:R-:W-:Y:S02]  /*b500*/  SHFL.IDX PT, R24, R26, RZ, 0x1c1f ;  /* 0x001c1fff1a187589 */ /* 0x000fe400000e0000 */
[----:B------:R-:W-:Y:S02]  /*b510*/  SHF.R.S32.HI R31, RZ, 0x1f, R32 ;  /* 0x0000001fff1f7819 */ /* 0x000fe40000011420 */
[----:B------:R-:W0:Y:S02]  /*b520*/  SHFL.IDX PT, R25, R30, RZ, 0x1c1f ;  /* 0x001c1fff1e197589 */ /* 0x000e2400000e0000 */
[----:B------:R-:W-:-:S02]  /*b530*/  LEA.HI R31, R31, R32, RZ, 0x7 ;  /* 0x000000201f1f7211 */ /* 0x000fc400078f38ff */
[----:B------:R-:W-:Y:S02]  /*b540*/  SHFL.IDX PT, R28, R26, 0x1, 0x1c1f ;  /* 0x003c1f001a1c7f89 */ /* 0x000fe400000e0000 */
[----:B------:R-:W-:Y:S02]  /*b550*/  LOP3.LUT R31, R31, 0xffffff80, RZ, 0xc0, !PT ;  /* 0xffffff801f1f7812 */ /* 0x000fe400078ec0ff */
[----:B------:R-:W1:Y:S03]  /*b560*/  SHFL.IDX PT, R29, R30, 0x1, 0x1c1f ;  /* 0x003c1f001e1d7f89 */ /* 0x000e6600000e0000 */
[----:B------:R-:W-:-:S05]  /*b570*/  IMAD.IADD R31, R32, 0x1, -R31 ;  /* 0x00000001201f7824 */ /* 0x000fca00078e0a1f */
[----:B------:R-:W-:Y:S01]  /*b580*/  LOP3.LUT P0, RZ, R31, 0x3, RZ, 0xc0, !PT ;  /* 0x000000031fff7812 */ /* 0x000fe2000780c0ff */
[----:B--2---:R-:W-:Y:S02]  /*b590*/  IMAD R35, R35, 0x80, R2 ;  /* 0x0000008023237824 */ /* 0x004fe400078e0202 */
[----:B-----5:R-:W-:Y:S02]  /*b5a0*/  IMAD R2, R27, R134, RZ ;  /* 0x000000861b027224 */ /* 0x020fe400078e02ff */
[----:B------:R-:W-:-:S03]  /*b5b0*/  VIADD R27, R35, 0x8 ;  /* 0x00000008231b7836 */ /* 0x000fc60000000000 */
[-C--:B------:R-:W-:Y:S02]  /*b5c0*/  ISETP.GE.OR P2, PT, R35, R2.reuse, P0 ;  /* 0x000000022300720c */ /* 0x080fe40000746670 */
[----:B------:R-:W-:-:S11]  /*b5d0*/  ISETP.GE.OR P0, PT, R27, R2, P0 ;  /* 0x000000021b00720c */ /* 0x000fd60000706670 */
[----:B0-----:R0:W-:Y:S04]  /*b5e0*/  @!P2 ST.E desc[UR50][R24.64], R0 ;  /* 0x000000001800a985 */ /* 0x0011e8000c101932 */
[----:B-1----:R0:W-:Y:S01]  /*b5f0*/  @!P0 ST.E desc[UR50][R28.64], R3 ;  /* 0x000000031c008985 */ /* 0x0021e2000c101932 */
[----:B------:R-:W-:-:S13]  /*b600*/  PLOP3.LUT P0, PT, PT, PT, UP1, 0x80, 0x0 ;  /* 0x000000000000781c */ /* 0x000fda0003f0f018 */
[----:B0-----:R-:W-:Y:S05]  /*b610*/  @P0 BRA `(.L_x_3300) ;  /* 0x0000000c004c0947 */ /* 0x001fea0003800000 */
[----:B------:R-:W-:Y:S01]  /*b620*/  IMAD.SHL.U32 R67, R16, 0x8, RZ ;  /* 0x0000000810437824 */ /* 0x000fe200078e00ff */
[----:B------:R-:W0:Y:S01]  /*b630*/  @P1 LDC R21, c[0x0][0xbec] ;  /* 0x0002fb00ff151b82 */ /* 0x000e220000000800 */
[----:B------:R-:W-:Y:S01]  /*b640*/  IMAD.MOV.U32 R5, RZ, RZ, 0x2 ;  /* 0x00000002ff057424 */ /* 0x000fe200078e00ff */
[----:B------:R-:W-:Y:S01]  /*b650*/  ULDC.64 UR12, c[0x0][0xaa0] ;  /* 0x0002a800000c7ab9 */ /* 0x000fe20000000a00 */
[----:B------:R-:W-:-:S04]  /*b660*/  IMAD R4, R237, 0x40, R67 ;  /* 0x00000040ed047824 */ /* 0x000fc800078e0243 */
[----:B------:R-:W-:Y:S01]  /*b670*/  IMAD.WIDE R4, R4, R5, UR10 ;  /* 0x0000000a04047e25 */ /* 0x000fe2000f8e0205 */
[----:B------:R-:W1:Y:S02]  /*b680*/  @P1 LDC R61, c[0x0][0xbf0] ;  /* 0x0002fc00ff3d1b82 */ /* 0x000e640000000800 */
[C---:B------:R-:W-:Y:S02]  /*b690*/  IADD3 R33, P2, R4.reuse, 0x5000, RZ ;  /* 0x0000500004217810 */ /* 0x040fe40007f5e0ff */
[C---:B------:R-:W-:Y:S02]  /*b6a0*/  IADD3 R9, P4, R4.reuse, 0x1000, RZ ;  /* 0x0000100004097810 */ /* 0x040fe40007f9e0ff */
[----:B------:R-:W-:Y:S02]  /*b6b0*/  LOP3.LUT R32, R33, 0x380, RZ, 0xc0, !PT ;  /* 0x0000038021207812 */ /* 0x000fe400078ec0ff */
[----:B------:R-:W-:Y:S02]  /*b6c0*/  IADD3 R13, P3, R4, 0x2000, RZ ;  /* 0x00002000040d7810 */ /* 0x000fe40007f7e0ff */
[----:B------:R-:W-:-:S02]  /*b6d0*/  SHF.R.U64 R32, R32, 0x3, RZ ;  /* 0x0000000320207819 */ /* 0x000fc400000012ff */
[----:B------:R-:W-:Y:S02]  /*b6e0*/  IADD3 R25, P6, R4, 0x3000, RZ ;  /* 0x0000300004197810 */ /* 0x000fe40007fde0ff */
[----:B------:R-:W-:Y:S01]  /*b6f0*/  LOP3.LUT R32, R32, R33, RZ, 0x3c, !PT ;  /* 0x0000002120207212 */ /* 0x000fe200078e3cff */
[--C-:B------:R-:W-:Y:S01]  /*b700*/  IMAD.X R33, RZ, RZ, R5.reuse, P2 ;  /* 0x000000ffff217224 */ /* 0x100fe200010e0605 */
[C---:B------:R-:W-:Y:S02]  /*b710*/  IADD3 R3, P2, R4.reuse, 0xb000, RZ ;  /* 0x0000b00004037810 */ /* 0x040fe40007f5e0ff */
[----:B------:R-:W-:Y:S02]  /*b720*/  IADD3 R29, P5, R4, 0x4000, RZ ;  /* 0x00004000041d7810 */ /* 0x000fe40007fbe0ff */
[----:B------:R-:W-:Y:S01]  /*b730*/  LOP3.LUT R0, R3, 0x380, RZ, 0xc0, !PT ;  /* 0x0000038003007812 */ /* 0x000fe200078ec0ff */
[----:B------:R-:W-:Y:S01]  /*b740*/  UIMAD UR9, UR14, UR12, URZ ;  /* 0x0000000c0e0972a4 */ /* 0x000fe2000f8e023f */
[----:B------:R-:W-:Y:S01]  /*b750*/  LOP3.LUT R8, R9, 0x380, RZ, 0xc0, !PT ;  /* 0x0000038009087812 */ /* 0x000fe200078ec0ff */
[----:B------:R-:W-:Y:S01]  /*b760*/  UIMAD.WIDE.U32 UR10, UR4, UR12, URZ ;  /* 0x0000000c040a72a5 */ /* 0x000fe2000f8e003f */
[----:B------:R-:W-:Y:S01]  /*b770*/  SHF.R.U64 R0, R0, 0x3, RZ ;  /* 0x0000000300007819 */ /* 0x000fe200000012ff */
[----:B------:R-:W-:Y:S01]  /*b780*/  IMAD.X R57, RZ, RZ, R5, P2 ;  /* 0x000000ffff397224 */ /* 0x000fe200010e0605 */
[----:B------:R-:W-:Y:S01]  /*b790*/  LOP3.LUT R12, R13, 0x380, RZ, 0xc0, !PT ;  /* 0x000003800d0c7812 */ /* 0x000fe200078ec0ff */
[----:B------:R-:W5:Y:S01]  /*b7a0*/  LD.E.128 R32, desc[UR50][R32.64] ;  /* 0x0000003220207980 */ /* 0x000f62000c101d00 */
[----:B------:R-:W-:-:S02]  /*b7b0*/  LOP3.LUT R24, R25, 0x380, RZ, 0xc0, !PT ;  /* 0x0000038019187812 */ /* 0x000fc400078ec0ff */
[----:B------:R-:W-:Y:S01]  /*b7c0*/  LOP3.LUT R28, R29, 0x380, RZ, 0xc0, !PT ;  /* 0x000003801d1c7812 */ /* 0x000fe200078ec0ff */
[----:B------:R-:W-:Y:S01]  /*b7d0*/  UIMAD UR9, UR4, UR13, UR9 ;  /* 0x0000000d040972a4 */ /* 0x000fe2000f8e0209 */
[----:B------:R-:W-:Y:S01]  /*b7e0*/  LOP3.LUT R56, R0, R3, RZ, 0x3c, !PT ;  /* 0x0000000300387212 */ /* 0x000fe200078e3cff */
[----:B------:R-:W-:Y:S01]  /*b7f0*/  IMAD R0, R16, 0x20, R237 ;  /* 0x0000002010007824 */ /* 0x000fe200078e02ed */
[----:B------:R-:W-:Y:S01]  /*b800*/  SHF.R.U64 R8, R8, 0x3, RZ ;  /* 0x0000000308087819 */ /* 0x000fe200000012ff */
[----:B------:R-:W-:Y:S01]  /*b810*/  IMAD.U32 R3, RZ, RZ, UR43 ;  /* 0x0000002bff037e24 */ /* 0x000fe2000f8e00ff */
[----:B------:R-:W-:Y:S01]  /*b820*/  SHF.R.U64 R12, R12, 0x3, RZ ;  /* 0x000000030c0c7819 */ /* 0x000fe200000012ff */
[----:B------:R-:W-:Y:S01]  /*b830*/  ULDC.64 UR14, c[0x0][0xaf0] ;  /* 0x0002bc00000e7ab9 */ /* 0x000fe20000000a00 */
[----:B------:R-:W-:Y:S02]  /*b840*/  SHF.R.U64 R24, R24, 0x3, RZ ;  /* 0x0000000318187819 */ /* 0x000fe400000012ff */
[----:B------:R-:W-:Y:S01]  /*b850*/  SHF.R.U64 R28, R28, 0x3, RZ ;  /* 0x000000031c1c7819 */ /* 0x000fe200000012ff */
[----:B------:R-:W-:Y:S01]  /*b860*/  UIADD3 UR11, UR11, UR9, URZ ;  /* 0x000000090b0b7290 */ /* 0x000fe2000fffe03f */
[----:B------:R-:W-:Y:S01]  /*b870*/  LOP3.LUT R8, R8, R9, RZ, 0x3c, !PT ;  /* 0x0000000908087212 */ /* 0x000fe200078e3cff */
[----:B------:R-:W-:Y:S01]  /*b880*/  ULDC.64 UR12, c[0x0][0xae8] ;  /* 0x0002ba00000c7ab9 */ /* 0x000fe20000000a00 */
[----:B------:R-:W-:Y:S01]  /*b890*/  LOP3.LUT R12, R12, R13, RZ, 0x3c, !PT ;  /* 0x0000000d0c0c7212 */ /* 0x000fe200078e3cff */
[----:B------:R-:W-:Y:S01]  /*b8a0*/  IMAD R60, R3, 0x80, R0 ;  /* 0x00000080033c7824 */ /* 0x000fe200078e0200 */
[----:B------:R-:W-:Y:S01]  /*b8b0*/  LOP3.LUT R24, R24, R25, RZ, 0x3c, !PT ;  /* 0x0000001918187212 */ /* 0x000fe200078e3cff */
[--C-:B------:R-:W-:Y:S01]  /*b8c0*/  IMAD.X R9, RZ, RZ, R5.reuse, P4 ;  /* 0x000000ffff097224 */ /* 0x100fe200020e0605 */
[----:B------:R-:W-:Y:S01]  /*b8d0*/  LOP3.LUT R28, R28, R29, RZ, 0x3c, !PT ;  /* 0x0000001d1c1c7212 */ /* 0x000fe200078e3cff */
[--C-:B------:R-:W-:Y:S01]  /*b8e0*/  IMAD.X R13, RZ, RZ, R5.reuse, P3 ;  /* 0x000000ffff0d7224 */ /* 0x100fe200018e0605 */
[----:B------:R-:W-:Y:S01]  /*b8f0*/  USHF.R.S32.HI UR4, URZ, 0x1f, UR36 ;  /* 0x0000001f3f047899 */ /* 0x000fe20008011424 */
[--C-:B------:R-:W-:Y:S01]  /*b900*/  IMAD.X R25, RZ, RZ, R5.reuse, P6 ;  /* 0x000000ffff197224 */ /* 0x100fe200030e0605 */
[C---:B------:R-:W-:Y:S01]  /*b910*/  IADD3 R37, P0, R4.reuse, 0x6000, RZ ;  /* 0x0000600004257810 */ /* 0x040fe20007f1e0ff */
[----:B------:R-:W-:Y:S01]  /*b920*/  IMAD.X R29, RZ, RZ, R5, P5 ;  /* 0x000000ffff1d7224 */ /* 0x000fe200028e0605 */
[C---:B------:R-:W-:Y:S01]  /*b930*/  IADD3 R41, P4, R4.reuse, 0x7000, RZ ;  /* 0x0000700004297810 */ /* 0x040fe20007f9e0ff */
[----:B------:R-:W-:Y:S01]  /*b940*/  UIMAD.WIDE.U32 UR10, UR42, UR12, UR10 ;  /* 0x0000000c2a0a72a5 */ /* 0x000fe2000f8e000a */
[----:B------:R-:W-:Y:S01]  /*b950*/  IADD3 R45, P3, R4, 0x8000, RZ ;  /* 0x00008000042d7810 */ /* 0x000fe20007f7e0ff */
[----:B0-----:R-:W-:Y:S01]  /*b960*/  @P1 IMAD.HI.U32 R0, R60, R21, RZ ;  /* 0x000000153c001227 */ /* 0x001fe200078e00ff */
[C---:B------:R-:W-:Y:S01]  /*b970*/  IADD3 R49, P6, R4.reuse, 0x9000, RZ ;  /* 0x0000900004317810 */ /* 0x040fe20007fde0ff */
[----:B------:R-:W-:Y:S01]  /*b980*/  UIMAD UR4, UR4, UR14, URZ ;  /* 0x0000000e040472a4 */ /* 0x000fe2000f8e023f */
[----:B------:R-:W-:Y:S01]  /*b990*/  IADD3 R53, P5, R4, 0xa000, RZ ;  /* 0x0000a00004357810 */ /* 0x000fe20007fbe0ff */
[----:B------:R-:W-:Y:S01]  /*b9a0*/  UIMAD UR11, UR42, UR13, UR11 ;  /* 0x0000000d2a0b72a4 */ /* 0x000fe2000f8e020b */
[----:B------:R-:W-:Y:S01]  /*b9b0*/  LOP3.LUT R36, R37, 0x380, RZ, 0xc0, !PT ;  /* 0x0000038025247812 */ /* 0x000fe200078ec0ff */
[----:B------:R-:W-:Y:S01]  /*b9c0*/  IMAD.MOV.U32 R3, RZ, RZ, R60 ;  /* 0x000000ffff037224 */ /* 0x000fe200078e003c */
[----:B------:R-:W-:Y:S01]  /*b9d0*/  LOP3.LUT R40, R41, 0x380, RZ, 0xc0, !PT ;  /* 0x0000038029287812 */ /* 0x000fe200078ec0ff */
[----:B------:R-:W5:Y:S01]  /*b9e0*/  LD.E.128 R8, desc[UR50][R8.64] ;  /* 0x0000003208087980 */ /* 0x000f62000c101d00 */
[----:B------:R-:W-:-:S02]  /*b9f0*/  LOP3.LUT R44, R45, 0x380, RZ, 0xc0, !PT ;  /* 0x000003802d2c7812 */ /* 0x000fc400078ec0ff */
[----:B------:R-:W-:Y:S01]  /*ba00*/  LOP3.LUT R48, R49, 0x380, RZ, 0xc0, !PT ;  /* 0x0000038031307812 */ /* 0x000fe200078ec0ff */
[----:B------:R-:W5:Y:S01]  /*ba10*/  LD.E.128 R12, desc[UR50][R12.64] ;  /* 0x000000320c0c7980 */ /* 0x000f62000c101d00 */
[----:B------:R-:W-:Y:S02]  /*ba20*/  LOP3.LUT R52, R53, 0x380, RZ, 0xc0, !PT ;  /* 0x0000038035347812 */ /* 0x000fe400078ec0ff */
[----:B------:R-:W-:Y:S01]  /*ba30*/  LOP3.LUT R7, R4, 0x380, RZ, 0xc0, !PT ;  /* 0x0000038004077812 */ /* 0x000fe200078ec0ff */
[----:B------:R-:W-:Y:S01]  /*ba40*/  UIMAD UR4, UR36, UR15, UR4 ;  /* 0x0000000f240472a4 */ /* 0x000fe2000f8e0204 */
[----:B-1----:R-:W-:Y:S01]  /*ba50*/  @P1 SHF.R.U32.HI R3, RZ, R61, R0 ;  /* 0x0000003dff031219 */ /* 0x002fe20000011600 */
[----:B------:R-:W-:Y:S01]  /*ba60*/  UIMAD.WIDE.U32 UR36, UR36, UR14, UR10 ;  /* 0x0000000e242472a5 */ /* 0x000fe2000f8e000a */
[----:B------:R-:W-:Y:S01]  /*ba70*/  SHF.R.U64 R36, R36, 0x3, RZ ;  /* 0x0000000324247819 */ /* 0x000fe200000012ff */
[----:B------:R-:W5:Y:S01]  /*ba80*/  LD.E.128 R24, desc[UR50][R24.64] ;  /* 0x0000003218187980 */ /* 0x000f62000c101d00 */
[----:B------:R-:W-:-:S02]  /*ba90*/  SHF.R.U64 R40, R40, 0x3, RZ ;  /* 0x0000000328287819 */ /* 0x000fc400000012ff */
[----:B------:R-:W-:Y:S01]  /*baa0*/  SHF.R.U64 R44, R44, 0x3, RZ ;  /* 0x000000032c2c7819 */ /* 0x000fe200000012ff */
[----:B------:R-:W5:Y:S01]  /*bab0*/  LD.E.128 R28, desc[UR50][R28.64] ;  /* 0x000000321c1c7980 */ /* 0x000f62000c101d00 */
[----:B------:R-:W-:Y:S02]  /*bac0*/  SHF.R.U64 R48, R48, 0x3, RZ ;  /* 0x0000000330307819 */ /* 0x000fe400000012ff */
[----:B------:R-:W-:Y:S01]  /*bad0*/  SHF.R.U64 R52, R52, 0x3, RZ ;  /* 0x0000000334347819 */ /* 0x000fe200000012ff */
[----:B------:R-:W5:Y:S01]  /*bae0*/  LD.E.128 R56, desc[UR50][R56.64] ;  /* 0x0000003238387980 */ /* 0x000f62000c101d00 */
[----:B------:R-:W-:Y:S01]  /*baf0*/  SHF.R.U64 R7, R7, 0x3, RZ ;  /* 0x0000000307077819 */ /* 0x000fe200000012ff */
[----:B------:R-:W-:Y:S01]  /*bb00*/  UIADD3 UR4, UR37, UR4, URZ ;  /* 0x0000000425047290 */ /* 0x000fe2000fffe03f */
[--C-:B------:R-:W-:Y:S01]  /*bb10*/  SHF.R.S32.HI R0, RZ, 0x1f, R3.reuse ;  /* 0x0000001fff007819 */ /* 0x100fe20000011403 */
[----:B------:R-:W-:Y:S01]  /*bb20*/  IMAD.MOV R61, RZ, RZ, -R3 ;  /* 0x000000ffff3d7224 */ /* 0x000fe200078e0a03 */
        /* <DEDUP_REMOVED lines=11> */
[----:B------:R-:W-:Y:S01]  /*bbe0*/  ULDC.64 UR10, c[0x0][0xae0] ;  /* 0x0002b800000a7ab9 */ /* 0x000fe20000000a00 */
[----:B------:R-:W-:Y:S01]  /*bbf0*/  IMAD R61, R134, R61, R60 ;  /* 0x0000003d863d7224 */ /* 0x000fe200078e023c */
[----:B------:R-:W5:Y:S01]  /*bc00*/  LD.E.128 R36, desc[UR50][R36.64] ;  /* 0x0000003224247980 */ /* 0x000f62000c101d00 */
[----:B------:R-:W-:-:S02]  /*bc10*/  IMAD R0, R0, UR10, RZ ;  /* 0x0000000a00007c24 */ /* 0x000fc4000f8e02ff */
[----:B------:R-:W-:Y:S01]  /*bc20*/  IMAD.U32 R21, RZ, RZ, UR37 ;  /* 0x00000025ff157e24 */ /* 0x000fe2000f8e00ff */
[----:B------:R-:W5:Y:S01]  /*bc30*/  LD.E.128 R4, desc[UR50][R4.64] ;  /* 0x0000003204047980 */ /* 0x000f62000c101d00 */
[----:B------:R-:W-:Y:S02]  /*bc40*/  IMAD.U32 R20, RZ, RZ, UR36 ;  /* 0x00000024ff147e24 */ /* 0x000fe4000f8e00ff */
[----:B------:R-:W-:Y:S01]  /*bc50*/  IMAD.U32 R21, RZ, RZ, UR4 ;  /* 0x00000004ff157e24 */ /* 0x000fe2000f8e00ff */
[----:B------:R-:W5:Y:S01]  /*bc60*/  LD.E.128 R40, desc[UR50][R40.64] ;  /* 0x0000003228287980 */ /* 0x000f62000c101d00 */
[C---:B------:R-:W-:Y:S01]  /*bc70*/  IMAD R63, R3.reuse, UR11, R0 ;  /* 0x0000000b033f7c24 */ /* 0x040fe2000f8e0200 */
[----:B------:R-:W-:Y:S01]  /*bc80*/  SHF.R.S32.HI R0, RZ, 0x1f, R61 ;  /* 0x0000001fff007819 */ /* 0x000fe2000001143d */
[----:B------:R-:W-:Y:S01]  /*bc90*/  IMAD.U32 R60, RZ, RZ, UR43 ;  /* 0x0000002bff3c7e24 */ /* 0x000fe2000f8e00ff */
[----:B------:R-:W5:Y:S01]  /*bca0*/  LD.E.128 R44, desc[UR50][R44.64] ;  /* 0x000000322c2c7980 */ /* 0x000f62000c101d00 */
[----:B------:R-:W-:Y:S01]  /*bcb0*/  IMAD.WIDE.U32 R20, R3, UR10, R20 ;  /* 0x0000000a03147c25 */ /* 0x000fe2000f8e0014 */
[----:B------:R-:W-:-:S02]  /*bcc0*/  ULDC.64 UR10, c[0x0][0xad8] ;  /* 0x0002b600000a7ab9 */ /* 0x000fc40000000a00 */
        /* <DEDUP_REMOVED lines=8> */
[----:B------:R-:W-:-:S02]  /*bd50*/  IMAD R65, R60, 0x80, R237 ;  /* 0x000000803c417824 */ /* 0x000fc400078e02ed */
[----:B------:R-:W-:Y:S02]  /*bd60*/  IMAD.IADD R21, R21, 0x1, R63 ;  /* 0x0000000115157824 */ /* 0x000fe400078e023f */
[----:B------:R-:W-:Y:S02]  /*bd70*/  IMAD R0, R0, UR10, RZ ;  /* 0x0000000a00007c24 */ /* 0x000fe4000f8e02ff */
[----:B------:R-:W-:Y:S01]  /*bd80*/  VIADD R3, R65, 0x20 ;  /* 0x0000002041037836 */ /* 0x000fe20000000000 */
[----:B------:R-:W-:Y:S01]  /*bd90*/  UIADD3 UR8, UR8, 0x33420, URZ ;  /* 0x0003342008087890 */ /* 0x000fe2000fffe03f */
[C---:B------:R-:W-:Y:S02]  /*bda0*/  IMAD R63, R61.reuse, UR11, R0 ;  /* 0x0000000b3d3f7c24 */ /* 0x040fe4000f8e0200 */
[----:B------:R-:W-:Y:S01]  /*bdb0*/  IMAD.WIDE.U32 R20, R61, UR10, R20 ;  /* 0x0000000a3d147c25 */ /* 0x000fe2000f8e0014 */
[-C--:B------:R-:W-:Y:S01]  /*bdc0*/  ISETP.GE.AND P2, PT, R65, R2.reuse, PT ;  /* 0x000000024100720c */ /* 0x080fe20003f46270 */
[----:B------:R-:W-:Y:S01]  /*bdd0*/  ULDC.64 UR10, c[0x0][0xa80] ;  /* 0x0002a000000a7ab9 */ /* 0x000fe20000000a00 */
[----:B------:R-:W-:Y:S01]  /*bde0*/  ISETP.GE.AND P0, PT, R3, R2, PT ;  /* 0x000000020300720c */ /* 0x000fe20003f06270 */
[----:B------:R-:W-:Y:S01]  /*bdf0*/  IMAD.IADD R3, R21, 0x1, R63 ;  /* 0x0000000115037824 */ /* 0x000fe200078e023f */
[----:B------:R-:W-:Y:S01]  /*be00*/  UPRMT UR8, URZ, 0x654, UR8 ;  /* 0x000006543f087896 */ /* 0x000fe20008000008 */
[----:B------:R-:W-:Y:S01]  /*be10*/  LEA R0, P3, R20, UR10, 0x1 ;  /* 0x0000000a14007c11 */ /* 0x000fe2000f8608ff */
[----:B------:R-:W-:-:S03]  /*be20*/  VIADD R61, R65, 0x40 ;  /* 0x00000040413d7836 */ /* 0x000fc60000000000 */
[----:B------:R-:W-:Y:S01]  /*be30*/  LEA.HI.X R64, R20, UR11, R3, 0x1, P3 ;  /* 0x0000000b14407c11 */ /* 0x000fe200098f0c03 */
[C---:B------:R-:W-:Y:S02]  /*be40*/  VIADD R69, R67.reuse, 0x40 ;  /* 0x0000004043457836 */ /* 0x040fe40000000000 */
[----:B------:R-:W-:Y:S01]  /*be50*/  VIADD R71, R67, 0x80 ;  /* 0x0000008043477836 */ /* 0x000fe20000000000 */
[----:B0-----:R-:W-:Y:S01]  /*be60*/  SYNCS.ARRIVE.TRANS64.RED.A1T0 RZ, [UR8], RZ ;  /* 0x000000ffffff79a7 */ /* 0x001fe20008100408 */
[----:B------:R0:W1:Y:S01]  /*be70*/  SHFL.IDX PT, R62, R0, RZ, 0x181f ;  /* 0x00181fff003e7589 */ /* 0x00006200000e0000 */
[----:B------:R-:W-:Y:S03]  /*be80*/  BSSY B1, `(.L_x_3301) ;  /* 0x0000014000017945 */ /* 0x000fe60003800000 */
[----:B------:R0:W2:Y:S01]  /*be90*/  SHFL.IDX PT, R3, R64, RZ, 0x181f ;  /* 0x00181fff40037589 */ /* 0x0000a200000e0000 */
[----:B------:R-:W-:-:S02]  /*bea0*/  ISETP.GE.AND P1, PT, R61, R2, PT ;  /* 0x000000023d00720c */ /* 0x000fc40003f26270 */
[----:B------:R-:W-:Y:S02]  /*beb0*/  SHF.R.S32.HI R66, RZ, 0x1f, R67 ;  /* 0x0000001fff427819 */ /* 0x000fe40000011443 */
[----:B------:R-:W-:Y:S02]  /*bec0*/  SHF.R.S32.HI R68, RZ, 0x1f, R69 ;  /* 0x0000001fff447819 */ /* 0x000fe40000011445 */
[----:B------:R-:W-:Y:S01]  /*bed0*/  SHF.R.S32.HI R70, RZ, 0x1f, R71 ;  /* 0x0000001fff467819 */ /* 0x000fe20000011447 */
[----:B0-----:R-:W-:Y:S06]  /*bee0*/  @P2 BRA `(.L_x_3302) ;  /* 0x0000000000342947 */ /* 0x001fec0003800000 */
[----:B------:R-:W-:Y:S02]  /*bef0*/  ULDC UR4, c[0x0][0xac8] ;  /* 0x0002b20000047ab9 */ /* 0x000fe40000000800 */
[----:B------:R-:W-:Y:S02]  /*bf00*/  ISETP.GE.AND P4, PT, R67, UR4, PT ;  /* 0x0000000443007c0c */ /* 0x000fe4000bf86270 */
[----:B------:R-:W-:Y:S02]  /*bf10*/  ISETP.GE.AND P3, PT, R69, UR4, PT ;  /* 0x0000000445007c0c */ /* 0x000fe4000bf66270 */
[----:B------:R-:W-:-:S09]  /*bf20*/  ISETP.GE.AND P2, PT, R71, UR4, PT ;  /* 0x0000000447007c0c */ /* 0x000fd2000bf46270 */
[-C--:B-1----:R-:W-:Y:S02]  /*bf30*/  @!P4 LEA R20, P6, R67, R62.reuse, 0x1 ;  /* 0x0000003e4314c211 */ /* 0x082fe400078c08ff */
[-C--:B------:R-:W-:Y:S02]  /*bf40*/  @!P3 LEA R60, P5, R69, R62.reuse, 0x1 ;  /* 0x0000003e453cb211 */ /* 0x080fe400078a08ff */
[-C--:B--2---:R-:W-:Y:S02]  /*bf50*/  @!P4 LEA.HI.X R21, R67, R3.reuse, R66, 0x1, P6 ;  /* 0x000000034315c211 */ /* 0x084fe400030f0c42 */
[----:B------:R-:W-:Y:S02]  /*bf60*/  @!P2 LEA R62, P6, R71, R62, 0x1 ;  /* 0x0000003e473ea211 */ /* 0x000fe400078c08ff */
[-C--:B------:R-:W-:Y:S01]  /*bf70*/  @!P3 LEA.HI.X R61, R69, R3.reuse, R68, 0x1, P5 ;  /* 0x00000003453db211 */ /* 0x080fe200028f0c44 */
[----:B-----5:R0:W-:Y:S01]  /*bf80*/  @!P4 ST.E.128 desc[UR50][R20.64], R4 ;  /* 0x000000041400c985 */ /* 0x0201e2000c101d32 */
[----:B------:R-:W-:-:S03]  /*bf90*/  @!P2 LEA.HI.X R63, R71, R3, R70, 0x1, P6 ;  /* 0x00000003473fa211 */ /* 0x000fc600030f0c46 */
[----:B------:R0:W-:Y:S04]  /*bfa0*/  @!P3 ST.E.128 desc[UR50][R60.64], R28 ;  /* 0x0000001c3c00b985 */ /* 0x0001e8000c101d32 */
[----:B------:R0:W-:Y:S02]  /*bfb0*/  @!P2 ST.E.128 desc[UR50][R62.64], R44 ;  /* 0x0000002c3e00a985 */ /* 0x0001e4000c101d32 */
.L_x_3302:
[----:B------:R-:W-:Y:S05]  /*bfc0*/  BSYNC B1 ;  /* 0x0000000000017941 */ /* 0x000fea0003800000 */
.L_x_3301:
[----:B--2---:R2:W3:Y:S01]  /*bfd0*/  SHFL.IDX PT, R3, R64, 0x1, 0x181f ;  /* 0x00381f0040037f89 */ /* 0x0044e200000e0000 */
[----:B------:R-:W-:Y:S03]  /*bfe0*/  BSSY B1, `(.L_x_3303) ;  /* 0x0000010000017945 */ /* 0x000fe60003800000 */
[----:B0-----:R2:W0:Y:S01]  /*bff0*/  SHFL.IDX PT, R20, R0, 0x1, 0x181f ;  /* 0x00381f0000147f89 */ /* 0x00142200000e0000 */
[----:B------:R-:W-:Y:S05]  /*c000*/  @P0 BRA `(.L_x_3304) ;  /* 0x0000000000340947 */ /* 0x000fea0003800000 */
[----:B------:R-:W-:Y:S02]  /*c010*/  ULDC UR4, c[0x0][0xac8] ;  /* 0x0002b20000047ab9 */ /* 0x000fe40000000800 */
[----:B------:R-:W-:Y:S02]  /*c020*/  ISETP.GE.AND P4, PT, R67, UR4, PT ;  /* 0x0000000443007c0c */ /* 0x000fe4000bf86270 */
[----:B------:R-:W-:Y:S02]  /*c030*/  ISETP.GE.AND P5, PT, R69, UR4, PT ;  /* 0x0000000445007c0c */ /* 0x000fe4000bfa6270 */
[----:B------:R-:W-:-:S09]  /*c040*/  ISETP.GE.AND P6, PT, R71, UR4, PT ;  /* 0x0000000447007c0c */ /* 0x000fd2000bfc6270 */
[-C--:B0----5:R-:W-:Y:S02]  /*c050*/  @!P4 LEA R4, P0, R67, R20.reuse, 0x1 ;  /* 0x000000144304c211 */ /* 0x0a1fe400078008ff */
[-C--:B------:R-:W-:Y:S02]  /*c060*/  @!P5 LEA R6, P2, R69, R20.reuse, 0x1 ;  /* 0x000000144506d211 */ /* 0x080fe400078408ff */
[----:B------:R-:W-:Y:S02]  /*c070*/  @!P6 LEA R20, P3, R71, R20, 0x1 ;  /* 0x000000144714e211 */ /* 0x000fe400078608ff */
[-C--:B---3--:R-:W-:Y:S02]  /*c080*/  @!P4 LEA.HI.X R5, R67, R3.reuse, R66, 0x1, P0 ;  /* 0x000000034305c211 */ /* 0x088fe400000f0c42 */
[-C--:B------:R-:W-:Y:S02]  /*c090*/  @!P5 LEA.HI.X R7, R69, R3.reuse, R68, 0x1, P2 ;  /* 0x000000034507d211 */ /* 0x080fe400010f0c44 */
[----:B------:R-:W-:Y:S01]  /*c0a0*/  @!P6 LEA.HI.X R21, R71, R3, R70, 0x1, P3 ;  /* 0x000000034715e211 */ /* 0x000fe200018f0c46 */
[----:B------:R4:W-:Y:S04]  /*c0b0*/  @!P4 ST.E.128 desc[UR50][R4.64], R8 ;  /* 0x000000080400c985 */ /* 0x0009e8000c101d32 */
[----:B------:R4:W-:Y:S04]  /*c0c0*/  @!P5 ST.E.128 desc[UR50][R6.64], R32 ;  /* 0x000000200600d985 */ /* 0x0009e8000c101d32 */
[----:B------:R4:W-:Y:S02]  /*c0d0*/  @!P6 ST.E.128 desc[UR50][R20.64], R48 ;  /* 0x000000301400e985 */ /* 0x0009e4000c101d32 */
.L_x_3304:
[----:B------:R-:W-:Y:S05]  /*c0e0*/  BSYNC B1 ;  /* 0x0000000000017941 */ /* 0x000fea0003800000 */
.L_x_3303:
[----:B---3--:R3:W0:Y:S01]  /*c0f0*/  SHFL.IDX PT, R3, R64, 0x2, 0x181f ;  /* 0x00581f0040037f89 */ /* 0x00862200000e0000 */
[----:B------:R-:W-:Y:S03]  /*c100*/  BSSY B1, `(.L_x_3305) ;  /* 0x0000010000017945 */ /* 0x000fe60003800000 */
[----:B----45:R3:W4:Y:S01]  /*c110*/  SHFL.IDX PT, R8, R0, 0x2, 0x181f ;  /* 0x00581f0000087f89 */ /* 0x03072200000e0000 */
[----:B------:R-:W-:Y:S05]  /*c120*/  @P1 BRA `(.L_x_3306) ;  /* 0x0000000000341947 */ /* 0x000fea0003800000 */
[----:B------:R-:W-:Y:S02]  /*c130*/  ULDC UR4, c[0x0][0xac8] ;  /* 0x0002b20000047ab9 */ /* 0x000fe40000000800 */
[----:B------:R-:W-:Y:S02]  /*c140*/  ISETP.GE.AND P3, PT, R67, UR4, PT ;  /* 0x0000000443007c0c */ /* 0x000fe4000bf66270 */
[----:B------:R-:W-:Y:S02]  /*c150*/  ISETP.GE.AND P4, PT, R69, UR4, PT ;  /* 0x0000000445007c0c */ /* 0x000fe4000bf86270 */
[----:B------:R-:W-:-:S09]  /*c160*/  ISETP.GE.AND P5, PT, R71, UR4, PT ;  /* 0x0000000447007c0c */ /* 0x000fd2000bfa6270 */
[-C--:B----4-:R-:W-:Y:S02]  /*c170*/  @!P3 LEA R4, P0, R67, R8.reuse, 0x1 ;  /* 0x000000084304b211 */ /* 0x090fe400078008ff */
[-C--:B------:R-:W-:Y:S02]  /*c180*/  @!P4 LEA R6, P1, R69, R8.reuse, 0x1 ;  /* 0x000000084506c211 */ /* 0x080fe400078208ff */
[----:B------:R-:W-:Y:S02]  /*c190*/  @!P5 LEA R8, P2, R71, R8, 0x1 ;  /* 0x000000084708d211 */ /* 0x000fe400078408ff */
[-C--:B0-----:R-:W-:Y:S02]  /*c1a0*/  @!P3 LEA.HI.X R5, R67, R3.reuse, R66, 0x1, P0 ;  /* 0x000000034305b211 */ /* 0x081fe400000f0c42 */
[-C--:B------:R-:W-:Y:S02]  /*c1b0*/  @!P4 LEA.HI.X R7, R69, R3.reuse, R68, 0x1, P1 ;  /* 0x000000034507c211 */ /* 0x080fe400008f0c44 */
[----:B------:R-:W-:Y:S01]  /*c1c0*/  @!P5 LEA.HI.X R9, R71, R3, R70, 0x1, P2 ;  /* 0x000000034709d211 */ /* 0x000fe200010f0c46 */
[----:B------:R0:W-:Y:S04]  /*c1d0*/  @!P3 ST.E.128 desc[UR50][R4.64], R12 ;  /* 0x0000000c0400b985 */ /* 0x0001e8000c101d32 */
[----:B------:R0:W-:Y:S04]  /*c1e0*/  @!P4 ST.E.128 desc[UR50][R6.64], R36 ;  /* 0x000000240600c985 */ /* 0x0001e8000c101d32 */
[----:B------:R0:W-:Y:S02]  /*c1f0*/  @!P5 ST.E.128 desc[UR50][R8.64], R52 ;  /* 0x000000340800d985 */ /* 0x0001e4000c101d32 */
.L_x_3306:
[----:B------:R-:W-:Y:S05]  /*c200*/  BSYNC B1 ;  /* 0x0000000000017941 */ /* 0x000fea0003800000 */
.L_x_3305:
[----:B0-----:R-:W-:Y:S01]  /*c210*/  VIADD R3, R65, 0x60 ;  /* 0x0000006041037836 */ /* 0x001fe20000000000 */
[----:B--23--:R-:W0:Y:S04]  /*c220*/  SHFL.IDX PT, R64, R64, 0x3, 0x181f ;  /* 0x00781f0040407f89 */ /* 0x00ce2800000e0000 */
[----:B------:R-:W-:Y:S01]  /*c230*/  ISETP.GE.AND P0, PT, R3, R2, PT ;  /* 0x000000020300720c */ /* 0x000fe20003f06270 */
[----:B------:R-:W2:-:S12]  /*c240*/  SHFL.IDX PT, R0, R0, 0x3, 0x181f ;  /* 0x00781f0000007f89 */ /* 0x000e9800000e0000 */
[----:B------:R-:W-:Y:S05]  /*c250*/  @P0 BRA `(.L_x_3307) ;  /* 0x0000002000180947 */ /* 0x000fea0003800000 */
[----:B------:R-:W-:Y:S02]  /*c260*/  ULDC UR4, c[0x0][0xac8] ;  /* 0x0002b20000047ab9 */ /* 0x000fe40000000800 */
[----:B------:R-:W-:Y:S02]  /*c270*/  ISETP.GE.AND P2, PT, R67, UR4, PT ;  /* 0x0000000443007c0c */ /* 0x000fe4000bf46270 */
[----:B------:R-:W-:-:S11]  /*c280*/  ISETP.GE.AND P3, PT, R69, UR4, PT ;  /* 0x0000000445007c0c */ /* 0x000fd6000bf66270 */
[-C--:B--2---:R-:W-:Y:S02]  /*c290*/  @!P2 LEA R2, P0, R67, R0.reuse, 0x1 ;  /* 0x000000004302a211 */ /* 0x084fe400078008ff */
[----:B------:R-:W-:Y:S02]  /*c2a0*/  @!P3 LEA R4, P1, R69, R0, 0x1 ;  /* 0x000000004504b211 */ /* 0x000fe400078208ff */
[-C--:B0-----:R-:W-:Y:S02]  /*c2b0*/  @!P2 LEA.HI.X R3, R67, R64.reuse, R66, 0x1, P0 ;  /* 0x000000404303a211 */ /* 0x081fe400000f0c42 */
[----:B------:R-:W-:Y:S02]  /*c2c0*/  @!P3 LEA.HI.X R5, R69, R64, R68, 0x1, P1 ;  /* 0x000000404505b211 */ /* 0x000fe400008f0c44 */
[----:B------:R-:W-:Y:S01]  /*c2d0*/  ISETP.GE.AND P0, PT, R71, UR4, PT ;  /* 0x0000000447007c0c */ /* 0x000fe2000bf06270 */
[----:B------:R3:W-:Y:S04]  /*c2e0*/  @!P2 ST.E.128 desc[UR50][R2.64], R24 ;  /* 0x000000180200a985 */ /* 0x0007e8000c101d32 */
[----:B------:R3:W-:Y:S08]  /*c2f0*/  @!P3 ST.E.128 desc[UR50][R4.64], R40 ;  /* 0x000000280400b985 */ /* 0x0007f0000c101d32 */
[----:B------:R-:W-:Y:S05]  /*c300*/  @P0 BRA `(.L_x_3307) ;  /* 0x0000001c00ec0947 */ /* 0x000fea0003800000 */
[----:B---3--:R-:W-:-:S04]  /*c310*/  LEA R2, P0, R71, R0, 0x1 ;  /* 0x0000000047027211 */ /* 0x008fc800078008ff */
[----:B------:R-:W-:-:S05]  /*c320*/  LEA.HI.X R3, R71, R64, R70, 0x1, P0 ;  /* 0x0000004047037211 */ /* 0x000fca00000f0c46 */
[----:B------:R0:W-:Y:S01]  /*c330*/  ST.E.128 desc[UR50][R2.64], R56 ;  /* 0x0000003802007985 */ /* 0x0001e2000c101d32 */
[----:B------:R-:W-:Y:S05]  /*c340*/  BRA `(.L_x_3307) ;  /* 0x0000001c00dc7947 */ /* 0x000fea0003800000 */
.L_x_3300:
[----:B------:R-:W-:Y:S01]  /*c350*/  ULDC.64 UR12, c[0x0][0xb08] ;  /* 0x0002c200000c7ab9 */ /* 0x000fe20000000a00 */
[----:B------:R-:W0:Y:S01]  /*c360*/  @P1 LDC R0, c[0x0][0xbec] ;  /* 0x0002fb00ff001b82 */ /* 0x000e220000000800 */
[----:B------:R-:W-:Y:S01]  /*c370*/  UIMAD UR9, UR14, UR12, URZ ;  /* 0x0000000c0e0972a4 */ /* 0x000fe2000f8e023f */
[----:B------:R-:W-:Y:S01]  /*c380*/  IMAD.MOV.U32 R3, RZ, RZ, R33 ;  /* 0x000000ffff037224 */ /* 0x000fe200078e0021 */
[----:B------:R-:W-:Y:S01]  /*c390*/  UIMAD.WIDE.U32 UR10, UR4, UR12, URZ ;  /* 0x0000000c040a72a5 */ /* 0x000fe2000f8e003f */
[----:B------:R-:W-:Y:S01]  /*c3a0*/  ISETP.GE.AND P0, PT, R35, R2, PT ;  /* 0x000000022300720c */ /* 0x000fe20003f06270 */
[----:B------:R-:W-:Y:S01]  /*c3b0*/  UIMAD UR9, UR4, UR13, UR9 ;  /* 0x0000000d040972a4 */ /* 0x000fe2000f8e0209 */
[----:B------:R-:W-:Y:S01]  /*c3c0*/  BSSY B1, `(.L_x_3308) ;  /* 0x00000a5000017945 */ /* 0x000fe20003800000 */
[----:B------:R-:W-:Y:S01]  /*c3d0*/  USHF.R.S32.HI UR4, URZ, 0x1f, UR36 ;  /* 0x0000001f3f047899 */ /* 0x000fe20008011424 */
[----:B------:R-:W1:Y:S01]  /*c3e0*/  @P1 LDC R25, c[0x0][0xbf0] ;  /* 0x0002fc00ff191b82 */ /* 0x000e620000000800 */
[----:B------:R-:W-:Y:S01]  /*c3f0*/  UIADD3 UR11, UR11, UR9, URZ ;  /* 0x000000090b0b7290 */ /* 0x000fe2000fffe03f */
[----:B------:R-:W-:Y:S01]  /*c400*/  SHF.R.S32.HI R38, RZ, 0x1f, R22 ;  /* 0x0000001fff267819 */ /* 0x000fe20000011416 */
[----:B------:R-:W-:Y:S01]  /*c410*/  ULDC.64 UR12, c[0x0][0xb38] ;  /* 0x0002ce00000c7ab9 */ /* 0x000fe20000000a00 */
[----:B------:R-:W-:Y:S01]  /*c420*/  UIADD3 UR8, UR8, 0x33420, URZ ;  /* 0x0003342008087890 */ /* 0x000fe2000fffe03f */
[----:B------:R-:W-:Y:S01]  /*c430*/  SHF.R.S32.HI R39, RZ, 0x1f, R23 ;  /* 0x0000001fff277819 */ /* 0x000fe20000011417 */
[----:B------:R-:W-:Y:S01]  /*c440*/  UIMAD.WIDE.U32 UR10, UR42, UR12, UR10 ;  /* 0x0000000c2a0a72a5 */ /* 0x000fe2000f8e000a */
[----:B------:R-:W-:Y:S01]  /*c450*/  SHF.R.S32.HI R40, RZ, 0x1f, R220 ;  /* 0x0000001fff287819 */ /* 0x000fe200000114dc */
[----:B------:R-:W-:Y:S01]  /*c460*/  UPRMT UR8, URZ, 0x654, UR8 ;  /* 0x000006543f087896 */ /* 0x000fe20008000008 */
[----:B------:R-:W-:Y:S01]  /*c470*/  SHF.R.S32.HI R41, RZ, 0x1f, R221 ;  /* 0x0000001fff297819 */ /* 0x000fe200000114dd */
[----:B------:R-:W-:Y:S01]  /*c480*/  UIMAD UR11, UR42, UR13, UR11 ;  /* 0x0000000d2a0b72a4 */ /* 0x000fe2000f8e020b */
[----:B------:R-:W-:-:S02]  /*c490*/  SHF.R.S32.HI R42, RZ, 0x1f, R222 ;  /* 0x0000001fff2a7819 */ /* 0x000fc400000114de */
[----:B------:R-:W-:Y:S01]  /*c4a0*/  ULDC.64 UR12, c[0x0][0xb40] ;  /* 0x0002d000000c7ab9 */ /* 0x000fe20000000a00 */
[----:B------:R-:W-:Y:S01]  /*c4b0*/  SHF.R.S32.HI R43, RZ, 0x1f, R223 ;  /* 0x0000001fff2b7819 */ /* 0x000fe200000114df */
[----:B------:R-:W-:Y:S01]  /*c4c0*/  UIMAD UR4, UR4, UR12, URZ ;  /* 0x0000000c040472a4 */ /* 0x000fe2000f8e023f */
[----:B0-----:R-:W-:Y:S01]  /*c4d0*/  @P1 IMAD.HI.U32 R0, R33, R0, RZ ;  /* 0x0000000021001227 */ /* 0x001fe200078e00ff */
[----:B------:R-:W-:Y:S01]  /*c4e0*/  SYNCS.ARRIVE.TRANS64.RED.A1T0 RZ, [UR8], RZ ;  /* 0x000000ffffff79a7 */ /* 0x000fe20008100408 */
[----:B------:R-:W-:Y:S01]  /*c4f0*/  SHF.R.S32.HI R52, RZ, 0x1f, R224 ;  /* 0x0000001fff347819 */ /* 0x000fe200000114e0 */
[----:B------:R-:W-:Y:S01]  /*c500*/  UIMAD UR4, UR36, UR13, UR4 ;  /* 0x0000000d240472a4 */ /* 0x000fe2000f8e0204 */
[----:B------:R-:W-:Y:S01]  /*c510*/  SHF.R.S32.HI R53, RZ, 0x1f, R225 ;  /* 0x0000001fff357819 */ /* 0x000fe200000114e1 */
[----:B------:R-:W-:Y:S01]  /*c520*/  UIMAD.WIDE.U32 UR36, UR36, UR12, UR10 ;  /* 0x0000000c242472a5 */ /* 0x000fe2000f8e000a */
[----:B------:R-:W-:Y:S02]  /*c530*/  SHF.R.S32.HI R54, RZ, 0x1f, R226 ;  /* 0x0000001fff367819 */ /* 0x000fe400000114e2 */
[----:B------:R-:W-:Y:S01]  /*c540*/  ULDC.64 UR12, c[0x0][0xb48] ;  /* 0x0002d200000c7ab9 */ /* 0x000fe20000000a00 */
[----:B------:R-:W-:Y:S01]  /*c550*/  UIADD3 UR11, UR37, UR4, URZ ;  /* 0x00000004250b7290 */ /* 0x000fe2000fffe03f */
[----:B-1----:R-:W-:-:S02]  /*c560*/  @P1 SHF.R.U32.HI R3, RZ, R25, R0 ;  /* 0x00000019ff031219 */ /* 0x002fc40000011600 */
[----:B------:R-:W-:Y:S01]  /*c570*/  UMOV UR10, UR36 ;  /* 0x00000024000a7c82 */ /* 0x000fe20008000000 */
[----:B------:R-:W-:Y:S01]  /*c580*/  SHF.R.S32.HI R55, RZ, 0x1f, R227 ;  /* 0x0000001fff377819 */ /* 0x000fe200000114e3 */
[----:B------:R-:W-:Y:S01]  /*c590*/  UIMAD.WIDE.U32 UR10, UR39, UR12, UR10 ;  /* 0x0000000c270a72a5 */ /* 0x000fe2000f8e000a */
[--C-:B------:R-:W-:Y:S01]  /*c5a0*/  SHF.R.S32.HI R0, RZ, 0x1f, R3.reuse ;  /* 0x0000001fff007819 */ /* 0x100fe20000011403 */
[----:B------:R-:W-:Y:S01]  /*c5b0*/  IMAD.MOV R29, RZ, RZ, -R3 ;  /* 0x000000ffff1d7224 */ /* 0x000fe200078e0a03 */
[----:B------:R-:W-:Y:S01]  /*c5c0*/  SHF.R.S32.HI R56, RZ, 0x1f, R228 ;  /* 0x0000001fff387819 */ /* 0x000fe200000114e4 */
[----:B------:R-:W-:Y:S01]  /*c5d0*/  UIMAD UR39, UR39, UR13, UR11 ;  /* 0x0000000d272772a4 */ /* 0x000fe2000f8e020b */
[----:B------:R-:W-:Y:S01]  /*c5e0*/  SHF.R.S32.HI R57, RZ, 0x1f, R229 ;  /* 0x0000001fff397819 */ /* 0x000fe200000114e5 */
[----:B------:R-:W-:Y:S01]  /*c5f0*/  IMAD R29, R134, R29, R33 ;  /* 0x0000001d861d7224 */ /* 0x000fe200078e0221 */
[----:B------:R-:W-:Y:S01]  /*c600*/  ULDC.64 UR12, c[0x0][0xb30] ;  /* 0x0002cc00000c7ab9 */ /* 0x000fe20000000a00 */
[----:B------:R-:W-:Y:S01]  /*c610*/  IMAD.U32 R25, RZ, RZ, UR11 ;  /* 0x0000000bff197e24 */ /* 0x000fe2000f8e00ff */
        /* <DEDUP_REMOVED lines=16> */
[C---:B------:R-:W-:Y:S02]  /*c720*/  IMAD R3, R29.reuse, UR11, R0 ;  /* 0x0000000b1d037c24 */ /* 0x040fe4000f8e0200 */
[----:B------:R-:W-:Y:S01]  /*c730*/  IMAD.WIDE.U32 R24, R29, UR10, R24 ;  /* 0x0000000a1d187c25 */ /* 0x000fe2000f8e0018 */
[----:B------:R-:W-:-:S03]  /*c740*/  ULDC.64 UR10, c[0x0][0xb00] ;  /* 0x0002c000000a7ab9 */ /* 0x000fc60000000a00 */
[----:B------:R-:W-:Y:S01]  /*c750*/  IMAD.IADD R3, R25, 0x1, R3 ;  /* 0x0000000119037824 */ /* 0x000fe200078e0203 */
[----:B------:R-:W-:-:S04]  /*c760*/  LEA R0, P1, R24, UR10, 0x2 ;  /* 0x0000000a18007c11 */ /* 0x000fc8000f8210ff */
[----:B------:R-:W-:Y:S02]  /*c770*/  LEA.HI.X R3, R24, UR11, R3, 0x2, P1 ;  /* 0x0000000b18037c11 */ /* 0x000fe400088f1403 */
[----:B------:R0:W1:Y:S04]  /*c780*/  SHFL.IDX PT, R24, R0, RZ, 0x1c1f ;  /* 0x001c1fff00187589 */ /* 0x00006800000e0000 */
[----:B------:R0:W2:Y:S01]  /*c790*/  SHFL.IDX PT, R25, R3, RZ, 0x1c1f ;  /* 0x001c1fff03197589 */ /* 0x0000a200000e0000 */
[----:B------:R-:W-:Y:S05]  /*c7a0*/  @P0 BRA `(.L_x_3309) ;  /* 0x0000000400980947 */ /* 0x000fea0003800000 */
[----:B------:R-:W-:Y:S01]  /*c7b0*/  ULDC UR4, c[0x0][0xac8] ;  /* 0x0002b20000047ab9 */ /* 0x000fe20000000800 */
[C---:B------:R-:W-:Y:S01]  /*c7c0*/  VIADD R35, R17.reuse, 0x28 ;  /* 0x0000002811237836 */ /* 0x040fe20000000000 */
[C---:B------:R-:W-:Y:S01]  /*c7d0*/  ISETP.GE.AND P1, PT, R17.reuse, UR4, PT ;  /* 0x0000000411007c0c */ /* 0x040fe2000bf26270 */
[----:B------:R-:W-:Y:S01]  /*c7e0*/  VIADD R37, R17, 0x30 ;  /* 0x0000003011257836 */ /* 0x000fe20000000000 */
[----:B------:R-:W-:Y:S02]  /*c7f0*/  ISETP.GE.AND P3, PT, R235, UR4, PT ;  /* 0x00000004eb007c0c */ /* 0x000fe4000bf66270 */
[----:B------:R-:W-:Y:S02]  /*c800*/  ISETP.GE.AND P4, PT, R236, UR4, PT ;  /* 0x00000004ec007c0c */ /* 0x000fe4000bf86270 */
[----:B------:R-:W-:Y:S02]  /*c810*/  ISETP.GE.AND P0, PT, R35, UR4, PT ;  /* 0x0000000423007c0c */ /* 0x000fe4000bf06270 */
[----:B------:R-:W-:-:S02]  /*c820*/  ISETP.GE.AND P2, PT, R37, UR4, PT ;  /* 0x0000000425007c0c */ /* 0x000fc4000bf46270 */
[----:B------:R-:W-:-:S03]  /*c830*/  SHF.R.S32.HI R26, RZ, 0x1f, R35 ;  /* 0x0000001fff1a7819 */ /* 0x000fc60000011423 */
[----:B-12---:R-:W-:Y:S02]  /*c840*/  @!P1 IMAD.WIDE R28, R17, 0x4, R24 ;  /* 0x00000004111c9825 */ /* 0x006fe400078e0218 */
[CC--:B------:R-:W-:Y:S02]  /*c850*/  @!P3 LEA R32, P5, R235.reuse, R24.reuse, 0x2 ;  /* 0x00000018eb20b211 */ /* 0x0c0fe400078a10ff */
[----:B------:R-:W-:Y:S01]  /*c860*/  @!P4 LEA R30, P6, R236, R24, 0x2 ;  /* 0x00000018ec1ec211 */ /* 0x000fe200078c10ff */
[----:B------:R1:W-:Y:S01]  /*c870*/  @!P1 ST.E.64 desc[UR50][R28.64], R8 ;  /* 0x000000081c009985 */ /* 0x0003e2000c101b32 */
[----:B------:R-:W-:Y:S02]  /*c880*/  ISETP.GE.AND P1, PT, R234, UR4, PT ;  /* 0x00000004ea007c0c */ /* 0x000fe4000bf26270 */
[----:B------:R-:W-:Y:S02]  /*c890*/  @!P3 LEA.HI.X R33, R235, R25, R138, 0x2, P5 ;  /* 0x00000019eb21b211 */ /* 0x000fe400028f148a */
[----:B------:R-:W-:-:S02]  /*c8a0*/  ISETP.GE.AND P5, PT, R19, UR4, PT ;  /* 0x0000000413007c0c */ /* 0x000fc4000bfa6270 */
[----:B------:R-:W-:Y:S02]  /*c8b0*/  @!P4 LEA.HI.X R31, R236, R25, R139, 0x2, P6 ;  /* 0x00000019ec1fc211 */ /* 0x000fe400030f148b */
[----:B------:R-:W-:-:S03]  /*c8c0*/  @!P0 LEA R34, P6, R35, R24, 0x2 ;  /* 0x0000001823228211 */ /* 0x000fc600078c10ff */
[----:B------:R2:W-:Y:S01]  /*c8d0*/  @!P4 ST.E.64 desc[UR50][R30.64], R10 ;  /* 0x0000000a1e00c985 */ /* 0x0005e2000c101b32 */
[----:B------:R-:W-:Y:S02]  /*c8e0*/  @!P0 LEA.HI.X R35, R35, R25, R26, 0x2, P6 ;  /* 0x0000001923238211 */ /* 0x000fe400030f141a */
[----:B-1----:R-:W-:Y:S01]  /*c8f0*/  SHF.R.S32.HI R9, RZ, 0x1f, R37 ;  /* 0x0000001fff097819 */ /* 0x002fe20000011425 */
[----:B------:R1:W-:Y:S01]  /*c900*/  @!P3 ST.E.64 desc[UR50][R32.64], R20 ;  /* 0x000000142000b985 */ /* 0x0003e2000c101b32 */
[-C--:B------:R-:W-:Y:S02]  /*c910*/  @!P2 LEA R36, P6, R37, R24.reuse, 0x2 ;  /* 0x000000182524a211 */ /* 0x080fe400078c10ff */
[-C--:B------:R-:W-:Y:S02]  /*c920*/  @!P1 LEA R8, P3, R234, R24.reuse, 0x2 ;  /* 0x00000018ea089211 */ /* 0x080fe400078610ff */
[----:B------:R-:W-:Y:S02]  /*c930*/  SHF.R.S32.HI R26, RZ, 0x1f, R19 ;  /* 0x0000001fff1a7819 */ /* 0x000fe40000011413 */
[----:B------:R-:W-:-:S02]  /*c940*/  @!P5 LEA R28, P4, R19, R24, 0x2 ;  /* 0x00000018131cd211 */ /* 0x000fc400078810ff */
[-C--:B------:R-:W-:Y:S02]  /*c950*/  @!P2 LEA.HI.X R37, R37, R25.reuse, R9, 0x2, P6 ;  /* 0x000000192525a211 */ /* 0x080fe400030f1409 */
[-C--:B------:R-:W-:Y:S02]  /*c960*/  @!P1 LEA.HI.X R9, R234, R25.reuse, R137, 0x2, P3 ;  /* 0x00000019ea099211 */ /* 0x080fe400018f1489 */
[----:B------:R-:W-:Y:S02]  /*c970*/  ISETP.GE.AND P3, PT, R18, UR4, PT ;  /* 0x0000000412007c0c */ /* 0x000fe4000bf66270 */
[----:B------:R-:W-:Y:S01]  /*c980*/  @!P5 LEA.HI.X R29, R19, R25, R26, 0x2, P4 ;  /* 0x00000019131dd211 */ /* 0x000fe200020f141a */
[----:B------:R-:W-:Y:S01]  /*c990*/  @!P1 ST.E.64 desc[UR50][R8.64], R44 ;  /* 0x0000002c08009985 */ /* 0x000fe2000c101b32 */
[----:B------:R-:W-:Y:S02]  /*c9a0*/  ISETP.GE.AND P4, PT, R233, UR4, PT ;  /* 0x00000004e9007c0c */ /* 0x000fe4000bf86270 */
[----:B--2---:R-:W-:Y:S01]  /*c9b0*/  SHF.R.S32.HI R11, RZ, 0x1f, R18 ;  /* 0x0000001fff0b7819 */ /* 0x004fe20000011412 */
[----:B------:R2:W-:Y:S01]  /*c9c0*/  @!P5 ST.E.64 desc[UR50][R28.64], R50 ;  /* 0x000000321c00d985 */ /* 0x0005e2000c101b32 */
[----:B------:R-:W-:-:S03]  /*c9d0*/  ISETP.GE.AND P1, PT, R231, UR4, PT ;  /* 0x00000004e7007c0c */ /* 0x000fc6000bf26270 */
[----:B------:R-:W-:Y:S01]  /*c9e0*/  @!P0 ST.E.64 desc[UR50][R34.64], R60 ;  /* 0x0000003c22008985 */ /* 0x000fe2000c101b32 */
[----:B------:R-:W-:Y:S02]  /*c9f0*/  ISETP.GE.AND P0, PT, R232, UR4, PT ;  /* 0x00000004e8007c0c */ /* 0x000fe4000bf06270 */
[-C--:B------:R-:W-:Y:S01]  /*ca00*/  @!P3 LEA R10, P6, R18, R24.reuse, 0x2 ;  /* 0x00000018120ab211 */ /* 0x080fe200078c10ff */
[----:B------:R-:W-:Y:S01]  /*ca10*/  @!P2 ST.E.64 desc[UR50][R36.64], R66 ;  /* 0x000000422400a985 */ /* 0x000fe2000c101b32 */
[----:B------:R-:W-:Y:S02]  /*ca20*/  ISETP.GE.AND P2, PT, R230, UR4, PT ;  /* 0x00000004e6007c0c */ /* 0x000fe4000bf46270 */
[C---:B-1----:R-:W-:Y:S02]  /*ca30*/  @!P4 LEA R20, P5, R233.reuse, R24, 0x2 ;  /* 0x00000018e914c211 */ /* 0x042fe400078a10ff */
[-C--:B------:R-:W-:Y:S02]  /*ca40*/  @!P3 LEA.HI.X R11, R18, R25.reuse, R11, 0x2, P6 ;  /* 0x00000019120bb211 */ /* 0x080fe400030f140b */
[----:B------:R-:W-:-:S02]  /*ca50*/  @!P4 LEA.HI.X R21, R233, R25, R136, 0x2, P5 ;  /* 0x00000019e915c211 */ /* 0x000fc400028f1488 */
[CC--:B--2---:R-:W-:Y:S01]  /*ca60*/  @!P1 LEA R28, P6, R231.reuse, R24.reuse, 0x2 ;  /* 0x00000018e71c9211 */ /* 0x0c4fe200078c10ff */
[----:B------:R1:W-:Y:S01]  /*ca70*/  @!P3 ST.E.64 desc[UR50][R10.64], R68 ;  /* 0x000000440a00b985 */ /* 0x0003e2000c101b32 */
[C---:B------:R-:W-:Y:S02]  /*ca80*/  @!P0 LEA R8, P3, R232.reuse, R24, 0x2 ;  /* 0x00000018e8088211 */ /* 0x040fe400078610ff */
[-C--:B------:R-:W-:Y:S01]  /*ca90*/  @!P1 LEA.HI.X R29, R231, R25.reuse, R59, 0x2, P6 ;  /* 0x00000019e71d9211 */ /* 0x080fe200030f143b */
[----:B------:R2:W-:Y:S01]  /*caa0*/  @!P4 ST.E.64 desc[UR50][R20.64], R74 ;  /* 0x0000004a1400c985 */ /* 0x0005e2000c101b32 */
[----:B------:R-:W-:Y:S02]  /*cab0*/  ISETP.GE.AND P4, PT, R229, UR4, PT ;  /* 0x00000004e5007c0c */ /* 0x000fe4000bf86270 */
[----:B------:R-:W-:Y:S02]  /*cac0*/  @!P0 LEA.HI.X R9, R232, R25, R135, 0x2, P3 ;  /* 0x00000019e8098211 */ /* 0x000fe400018f1487 */
[----:B------:R-:W-:-:S02]  /*cad0*/  ISETP.GE.AND P3, PT, R228, UR4, PT ;  /* 0x00000004e4007c0c */ /* 0x000fc4000bf66270 */
[CC--:B------:R-:W-:Y:S01]  /*cae0*/  @!P2 LEA R30, P5, R230.reuse, R24.reuse, 0x2 ;  /* 0x00000018e61ea211 */ /* 0x0c0fe200078a10ff */
[----:B------:R3:W-:Y:S01]  /*caf0*/  @!P0 ST.E.64 desc[UR50][R8.64], R76 ;  /* 0x0000004c08008985 */ /* 0x0007e2000c101b32 */
[----:B------:R-:W-:Y:S02]  /*cb00*/  ISETP.GE.AND P0, PT, R227, UR4, PT ;  /* 0x00000004e3007c0c */ /* 0x000fe4000bf06270 */
[----:B------:R-:W-:Y:S01]  /*cb10*/  @!P2 LEA.HI.X R31, R230, R25, R58, 0x2, P5 ;  /* 0x00000019e61fa211 */ /* 0x000fe200028f143a */
[----:B------:R4:W-:Y:S01]  /*cb20*/  @!P1 ST.E.64 desc[UR50][R28.64], R82 ;  /* 0x000000521c009985 */ /* 0x0009e2000c101b32 */
[----:B------:R-:W-:Y:S02]  /*cb30*/  ISETP.GE.AND P1, PT, R226, UR4, PT ;  /* 0x00000004e2007c0c */ /* 0x000fe4000bf26270 */
[----:B-1----:R-:W-:Y:S01]  /*cb40*/  @!P4 LEA R10, P5, R229, R24, 0x2 ;  /* 0x00000018e50ac211 */ /* 0x002fe200078a10ff */
[----:B------:R1:W-:Y:S01]  /*cb50*/  @!P2 ST.E.64 desc[UR50][R30.64], R84 ;  /* 0x000000541e00a985 */ /* 0x0003e2000c101b32 */
[----:B------:R-:W-:-:S02]  /*cb60*/  ISETP.GE.AND P2, PT, R225, UR4, PT ;  /* 0x00000004e1007c0c */ /* 0x000fc4000bf46270 */
[-C--:B------:R-:W-:Y:S02]  /*cb70*/  @!P4 LEA.HI.X R11, R229, R25.reuse, R57, 0x2, P5 ;  /* 0x00000019e50bc211 */ /* 0x080fe400028f1439 */
[CC--:B--2---:R-:W-:Y:S02]  /*cb80*/  @!P3 LEA R20, P6, R228.reuse, R24.reuse, 0x2 ;  /* 0x00000018e414b211 */ /* 0x0c4fe400078c10ff */
[C---:B------:R-:W-:Y:S01]  /*cb90*/  @!P0 LEA R32, P5, R227.reuse, R24, 0x2 ;  /* 0x00000018e3208211 */ /* 0x040fe200078a10ff */
[----:B------:R2:W-:Y:S01]  /*cba0*/  @!P4 ST.E.64 desc[UR50][R10.64], R90 ;  /* 0x0000005a0a00c985 */ /* 0x0005e2000c101b32 */
[-C--:B------:R-:W-:Y:S02]  /*cbb0*/  @!P3 LEA.HI.X R21, R228, R25.reuse, R56, 0x2, P6 ;  /* 0x00000019e415b211 */ /* 0x080fe400030f1438 */
[----:B------:R-:W-:Y:S02]  /*cbc0*/  ISETP.GE.AND P4, PT, R224, UR4, PT ;  /* 0x00000004e0007c0c */ /* 0x000fe4000bf86270 */
[----:B------:R-:W-:Y:S01]  /*cbd0*/  @!P0 LEA.HI.X R33, R227, R25, R55, 0x2, P5 ;  /* 0x00000019e3218211 */ /* 0x000fe200028f1437 */
[----:B------:R5:W-:Y:S01]  /*cbe0*/  @!P3 ST.E.64 desc[UR50][R20.64], R92 ;  /* 0x0000005c1400b985 */ /* 0x000be2000c101b32 */
[----:B------:R-:W-:-:S02]  /*cbf0*/  ISETP.GE.AND P3, PT, R223, UR4, PT ;  /* 0x00000004df007c0c */ /* 0x000fc4000bf66270 */
[CC--:B---3--:R-:W-:Y:S01]  /*cc00*/  @!P1 LEA R8, P6, R226.reuse, R24.reuse, 0x2 ;  /* 0x00000018e2089211 */ /* 0x0c8fe200078c10ff */
[----:B------:R-:W-:Y:S01]  /*cc10*/  @!P0 ST.E.64 desc[UR50][R32.64], R98 ;  /* 0x0000006220008985 */ /* 0x000fe2000c101b32 */
[CC--:B----4-:R-:W-:Y:S02]  /*cc20*/  @!P2 LEA R28, P5, R225.reuse, R24.reuse, 0x2 ;  /* 0x00000018e11ca211 */ /* 0x0d0fe400078a10ff */
[-C--:B------:R-:W-:Y:S02]  /*cc30*/  @!P1 LEA.HI.X R9, R226, R25.reuse, R54, 0x2, P6 ;  /* 0x00000019e2099211 */ /* 0x080fe400030f1436 */
[----:B------:R-:W-:Y:S02]  /*cc40*/  ISETP.GE.AND P0, PT, R222, UR4, PT ;  /* 0x00000004de007c0c */ /* 0x000fe4000bf06270 */
[----:B-1----:R-:W-:Y:S01]  /*cc50*/  @!P4 LEA R30, P6, R224, R24, 0x2 ;  /* 0x00000018e01ec211 */ /* 0x002fe200078c10ff */
[----:B------:R1:W-:Y:S01]  /*cc60*/  @!P1 ST.E.64 desc[UR50][R8.64], R100 ;  /* 0x0000006408009985 */ /* 0x0003e2000c101b32 */
[----:B------:R-:W-:-:S02]  /*cc70*/  @!P2 LEA.HI.X R29, R225, R25, R53, 0x2, P5 ;  /* 0x00000019e11da211 */ /* 0x000fc400028f1435 */
[-C--:B------:R-:W-:Y:S02]  /*cc80*/  @!P4 LEA.HI.X R31, R224, R25.reuse, R52, 0x2, P6 ;  /* 0x00000019e01fc211 */ /* 0x080fe400030f1434 */
[----:B------:R-:W-:Y:S01]  /*cc90*/  ISETP.GE.AND P1, PT, R221, UR4, PT ;  /* 0x00000004dd007c0c */ /* 0x000fe2000bf26270 */
[----:B------:R3:W-:Y:S01]  /*cca0*/  @!P2 ST.E.64 desc[UR50][R28.64], R106 ;  /* 0x0000006a1c00a985 */ /* 0x0007e2000c101b32 */
[C---:B--2---:R-:W-:Y:S02]  /*ccb0*/  @!P3 LEA R10, P2, R223.reuse, R24, 0x2 ;  /* 0x00000018df0ab211 */ /* 0x044fe400078410ff */
[----:B------:R-:W-:Y:S01]  /*ccc0*/  ISETP.GE.AND P5, PT, R220, UR4, PT ;  /* 0x00000004dc007c0c */ /* 0x000fe2000bfa6270 */
[----:B------:R2:W-:Y:S01]  /*ccd0*/  @!P4 ST.E.64 desc[UR50][R30.64], R108 ;  /* 0x0000006c1e00c985 */ /* 0x0005e2000c101b32 */
[----:B------:R-:W-:Y:S02]  /*cce0*/  @!P3 LEA.HI.X R11, R223, R25, R43, 0x2, P2 ;  /* 0x00000019df0bb211 */ /* 0x000fe400010f142b */
[----:B------:R-:W-:-:S02]  /*ccf0*/  ISETP.GE.AND P4, PT, R23, UR4, PT ;  /* 0x0000000417007c0c */ /* 0x000fc4000bf86270 */
[----:B------:R-:W-:Y:S01]  /*cd00*/  ISETP.GE.AND P2, PT, R22, UR4, PT ;  /* 0x0000000416007c0c */ /* 0x000fe2000bf46270 */
[----:B------:R4:W-:Y:S01]  /*cd10*/  @!P3 ST.E.64 desc[UR50][R10.64], R114 ;  /* 0x000000720a00b985 */ /* 0x0009e2000c101b32 */
[CC--:B-----5:R-:W-:Y:S02]  /*cd20*/  @!P0 LEA R20, P6, R222.reuse, R24.reuse, 0x2 ;  /* 0x00000018de148211 */ /* 0x0e0fe400078c10ff */
[C---:B-1----:R-:W-:Y:S02]  /*cd30*/  @!P1 LEA R8, P3, R221.reuse, R24, 0x2 ;  /* 0x00000018dd089211 */ /* 0x042fe400078610ff */
[-C--:B------:R-:W-:Y:S02]  /*cd40*/  @!P0 LEA.HI.X R21, R222, R25.reuse, R42, 0x2, P6 ;  /* 0x00000019de158211 */ /* 0x080fe400030f142a */
[----:B------:R-:W-:-:S03]  /*cd50*/  @!P1 LEA.HI.X R9, R221, R25, R41, 0x2, P3 ;  /* 0x00000019dd099211 */ /* 0x000fc600018f1429 */
[----:B------:R4:W-:Y:S01]  /*cd60*/  @!P0 ST.E.64 desc[UR50][R20.64], R116 ;  /* 0x0000007414008985 */ /* 0x0009e2000c101b32 */
[-C--:B---3--:R-:W-:Y:S02]  /*cd70*/  @!P5 LEA R28, P0, R220, R24.reuse, 0x2 ;  /* 0x00000018dc1cd211 */ /* 0x088fe400078010ff */
[CC--:B--2---:R-:W-:Y:S01]  /*cd80*/  @!P4 LEA R30, P3, R23.reuse, R24.reuse, 0x2 ;  /* 0x00000018171ec211 */ /* 0x0c4fe200078610ff */
[----:B------:R4:W-:Y:S01]  /*cd90*/  @!P1 ST.E.64 desc[UR50][R8.64], R122 ;  /* 0x0000007a08009985 */ /* 0x0009e2000c101b32 */
[----:B------:R-:W-:Y:S02]  /*cda0*/  @!P2 LEA R24, P6, R22, R24, 0x2 ;  /* 0x000000181618a211 */ /* 0x000fe400078c10ff */
[-C--:B------:R-:W-:Y:S02]  /*cdb0*/  @!P5 LEA.HI.X R29, R220, R25.reuse, R40, 0x2, P0 ;  /* 0x00000019dc1dd211 */ /* 0x080fe400000f1428 */
[-C--:B------:R-:W-:Y:S02]  /*cdc0*/  @!P4 LEA.HI.X R31, R23, R25.reuse, R39, 0x2, P3 ;  /* 0x00000019171fc211 */ /* 0x080fe400018f1427 */
[----:B------:R-:W-:Y:S01]  /*cdd0*/  @!P2 LEA.HI.X R25, R22, R25, R38, 0x2, P6 ;  /* 0x000000191619a211 */ /* 0x000fe200030f1426 */
[----:B------:R4:W-:Y:S04]  /*cde0*/  @!P5 ST.E.64 desc[UR50][R28.64], R124 ;  /* 0x0000007c1c00d985 */ /* 0x0009e8000c101b32 */
[----:B------:R4:W-:Y:S04]  /*cdf0*/  @!P4 ST.E.64 desc[UR50][R30.64], R130 ;  /* 0x000000821e00c985 */ /* 0x0009e8000c101b32 */
[----:B------:R4:W-:Y:S02]  /*ce00*/  @!P2 ST.E.64 desc[UR50][R24.64], R132 ;  /* 0x000000841800a985 */ /* 0x0009e4000c101b32 */
.L_x_3309:
[----:B------:R-:W-:Y:S05]  /*ce10*/  BSYNC B1 ;  /* 0x0000000000017941 */ /* 0x000fea0003800000 */
.L_x_3308:
[----:B------:R-:W-:Y:S01]  /*ce20*/  ISETP.GE.AND P0, PT, R27, R2, PT ;  /* 0x000000021b00720c */ /* 0x000fe20003f06270 */
[----:B----4-:R3:W4:Y:S04]  /*ce30*/  SHFL.IDX PT, R9, R3, 0x1, 0x1c1f ;  /* 0x003c1f0003097f89 */ /* 0x01072800000e0000 */
[----:B------:R3:W0:Y:S08]  /*ce40*/  SHFL.IDX PT, R8, R0, 0x1, 0x1c1f ;  /* 0x003c1f0000087f89 */ /* 0x00063000000e0000 */
[----:B---3--:R-:W-:Y:S05]  /*ce50*/  @P0 BRA `(.L_x_3307) ;  /* 0x0000001400180947 */ /* 0x008fea0003800000 */
[----:B------:R-:W-:Y:S01]  /*ce60*/  ULDC UR4, c[0x0][0xac8] ;  /* 0x0002b20000047ab9 */ /* 0x000fe20000000800 */
[C---:B--2---:R-:W-:Y:S01]  /*ce70*/  VIADD R25, R17.reuse, 0x28 ;  /* 0x0000002811197836 */ /* 0x044fe20000000000 */
[C---:B------:R-:W-:Y:S01]  /*ce80*/  ISETP.GE.AND P0, PT, R17.reuse, UR4, PT ;  /* 0x0000000411007c0c */ /* 0x040fe2000bf06270 */
[----:B------:R-:W-:Y:S01]  /*ce90*/  VIADD R27, R17, 0x30 ;  /* 0x00000030111b7836 */ /* 0x000fe20000000000 */
[----:B------:R-:W-:Y:S02]  /*cea0*/  ISETP.GE.AND P1, PT, R236, UR4, PT ;  /* 0x00000004ec007c0c */ /* 0x000fe4000bf26270 */
[----:B------:R-:W-:Y:S02]  /*ceb0*/  ISETP.GE.AND P5, PT, R235, UR4, PT ;  /* 0x00000004eb007c0c */ /* 0x000fe4000bfa6270 */
[----:B------:R-:W-:Y:S02]  /*cec0*/  ISETP.GE.AND P2, PT, R234, UR4, PT ;  /* 0x00000004ea007c0c */ /* 0x000fe4000bf46270 */
[----:B------:R-:W-:-:S02]  /*ced0*/  ISETP.GE.AND P4, PT, R19, UR4, PT ;  /* 0x0000000413007c0c */ /* 0x000fc4000bf86270 */
[----:B------:R-:W-:Y:S02]  /*cee0*/  ISETP.GE.AND P3, PT, R25, UR4, PT ;  /* 0x0000000419007c0c */ /* 0x000fe4000bf66270 */
[----:B------:R-:W-:Y:S01]  /*cef0*/  SHF.R.S32.HI R28, RZ, 0x1f, R25 ;  /* 0x0000001fff1c7819 */ /* 0x000fe20000011419 */
[----:B0---4-:R-:W-:Y:S01]  /*cf00*/  @!P0 IMAD.WIDE R2, R17, 0x4, R8 ;  /* 0x0000000411028825 */ /* 0x011fe200078e0208 */
[----:B------:R-:W-:-:S03]  /*cf10*/  SHF.R.S32.HI R0, RZ, 0x1f, R27 ;  /* 0x0000001fff007819 */ /* 0x000fc6000001141b */
[CC--:B------:R-:W-:Y:S01]  /*cf20*/  @!P5 LEA R20, P6, R235.reuse, R8.reuse, 0x2 ;  /* 0x00000008eb14d211 */ /* 0x0c0fe200078c10ff */
[----:B------:R0:W-:Y:S01]  /*cf30*/  @!P0 ST.E.64 desc[UR50][R2.64], R12 ;  /* 0x0000000c02008985 */ /* 0x0001e2000c101b32 */
[C---:B------:R-:W-:Y:S02]  /*cf40*/  @!P1 LEA R10, P0, R236.reuse, R8, 0x2 ;  /* 0x00000008ec0a9211 */ /* 0x040fe400078010ff */
[-C--:B------:R-:W-:Y:S02]  /*cf50*/  @!P5 LEA.HI.X R21, R235, R9.reuse, R138, 0x2, P6 ;  /* 0x00000009eb15d211 */ /* 0x080fe400030f148a */
[----:B------:R-:W-:Y:S02]  /*cf60*/  @!P1 LEA.HI.X R11, R236, R9, R139, 0x2, P0 ;  /* 0x00000009ec0b9211 */ /* 0x000fe400000f148b */
[----:B------:R-:W-:-:S03]  /*cf70*/  ISETP.GE.AND P0, PT, R27, UR4, PT ;  /* 0x000000041b007c0c */ /* 0x000fc6000bf06270 */
[----:B------:R2:W-:Y:S01]  /*cf80*/  @!P1 ST.E.64 desc[UR50][R10.64], R14 ;  /* 0x0000000e0a009985 */ /* 0x0005e2000c101b32 */
[-C--:B-1----:R-:W-:Y:S02]  /*cf90*/  @!P3 LEA R24, P1, R25, R8.reuse, 0x2 ;  /* 0x000000081918b211 */ /* 0x082fe400078210ff */
[CC--:B0-----:R-:W-:Y:S01]  /*cfa0*/  @!P2 LEA R2, P6, R234.reuse, R8.reuse, 0x2 ;  /* 0x00000008ea02a211 */ /* 0x0c1fe200078c10ff */
[----:B------:R-:W-:Y:S01]  /*cfb0*/  @!P5 ST.E.64 desc[UR50][R20.64], R46 ;  /* 0x0000002e1400d985 */ /* 0x000fe2000c101b32 */
[----:B------:R-:W-:Y:S02]  /*cfc0*/  SHF.R.S32.HI R13, RZ, 0x1f, R19 ;  /* 0x0000001fff0d7819 */ /* 0x000fe40000011413 */
[-C--:B------:R-:W-:Y:S02]  /*cfd0*/  @!P2 LEA.HI.X R3, R234, R9.reuse, R137, 0x2, P6 ;  /* 0x00000009ea03a211 */ /* 0x080fe400030f1489 */
[----:B------:R-:W-:Y:S02]  /*cfe0*/  @!P4 LEA R12, P6, R19, R8, 0x2 ;  /* 0x00000008130cc211 */ /* 0x000fe400078c10ff */
[-C--:B------:R-:W-:Y:S01]  /*cff0*/  @!P3 LEA.HI.X R25, R25, R9.reuse, R28, 0x2, P1 ;  /* 0x000000091919b211 */ /* 0x080fe200008f141c */
[----:B------:R0:W-:Y:S01]  /*d000*/  @!P2 ST.E.64 desc[UR50][R2.64], R48 ;  /* 0x000000300200a985 */ /* 0x0001e2000c101b32 */
[----:B------:R-:W-:-:S02]  /*d010*/  @!P4 LEA.HI.X R13, R19, R9, R13, 0x2, P6 ;  /* 0x00000009130dc211 */ /* 0x000fc400030f140d */
[----:B------:R-:W-:Y:S02]  /*d020*/  ISETP.GE.AND P1, PT, R18, UR4, PT ;  /* 0x0000000412007c0c */ /* 0x000fe4000bf26270 */
[----:B------:R-:W-:Y:S01]  /*d030*/  @!P0 LEA R26, P5, R27, R8, 0x2 ;  /* 0x000000081b1a8211 */ /* 0x000fe200078a10ff */
[----:B------:R1:W-:Y:S01]  /*d040*/  @!P4 ST.E.64 desc[UR50][R12.64], R62 ;  /* 0x0000003e0c00c985 */ /* 0x0003e2000c101b32 */
[----:B------:R-:W-:Y:S02]  /*d050*/  ISETP.GE.AND P4, PT, R233, UR4, PT ;  /* 0x00000004e9007c0c */ /* 0x000fe4000bf86270 */
[----:B------:R-:W-:Y:S01]  /*d060*/  @!P0 LEA.HI.X R27, R27, R9, R0, 0x2, P5 ;  /* 0x000000091b1b8211 */ /* 0x000fe200028f1400 */
[----:B------:R-:W-:Y:S01]  /*d070*/  @!P3 ST.E.64 desc[UR50][R24.64], R64 ;  /* 0x000000401800b985 */ /* 0x000fe2000c101b32 */
[----:B--2---:R-:W-:Y:S02]  /*d080*/  SHF.R.S32.HI R11, RZ, 0x1f, R18 ;  /* 0x0000001fff0b7819 */ /* 0x004fe40000011412 */
[----:B------:R-:W-:Y:S01]  /*d090*/  ISETP.GE.AND P2, PT, R232, UR4, PT ;  /* 0x00000004e8007c0c */ /* 0x000fe2000bf46270 */
[----:B------:R-:W-:Y:S01]  /*d0a0*/  @!P0 ST.E.64 desc[UR50][R26.64], R70 ;  /* 0x000000461a008985 */ /* 0x000fe2000c101b32 */
[----:B------:R-:W-:-:S02]  /*d0b0*/  ISETP.GE.AND P3, PT, R231, UR4, PT ;  /* 0x00000004e7007c0c */ /* 0x000fc4000bf66270 */
[----:B------:R-:W-:-:S03]  /*d0c0*/  @!P1 LEA R10, P5, R18, R8, 0x2 ;  /* 0x00000008120a9211 */ /* 0x000fc600078a10ff */
[CC--:B------:R-:W-:Y:S02]  /*d0d0*/  @!P4 LEA R14, P0, R233.reuse, R8.reuse, 0x2 ;  /* 0x00000008e90ec211 */ /* 0x0c0fe400078010ff */
[-C--:B------:R-:W-:Y:S02]  /*d0e0*/  @!P1 LEA.HI.X R11, R18, R9.reuse, R11, 0x2, P5 ;  /* 0x00000009120b9211 */ /* 0x080fe400028f140b */
[----:B------:R-:W-:Y:S02]  /*d0f0*/  @!P4 LEA.HI.X R15, R233, R9, R136, 0x2, P0 ;  /* 0x00000009e90fc211 */ /* 0x000fe400000f1488 */
[----:B------:R-:W-:Y:S01]  /*d100*/  ISETP.GE.AND P0, PT, R229, UR4, PT ;  /* 0x00000004e5007c0c */ /* 0x000fe2000bf06270 */
[----:B------:R2:W-:Y:S01]  /*d110*/  @!P1 ST.E.64 desc[UR50][R10.64], R72 ;  /* 0x000000480a009985 */ /* 0x0005e2000c101b32 */
[----:B------:R-:W-:Y:S02]  /*d120*/  ISETP.GE.AND P1, PT, R230, UR4, PT ;  /* 0x00000004e6007c0c */ /* 0x000fe4000bf26270 */
[----:B0-----:R-:W-:Y:S01]  /*d130*/  @!P2 LEA R2, P6, R232, R8, 0x2 ;  /* 0x00000008e802a211 */ /* 0x001fe200078c10ff */
[----:B------:R-:W-:Y:S01]  /*d140*/  @!P4 ST.E.64 desc[UR50][R14.64], R78 ;  /* 0x0000004e0e00c985 */ /* 0x000fe2000c101b32 */
[----:B------:R-:W-:-:S02]  /*d150*/  ISETP.GE.AND P4, PT, R228, UR4, PT ;  /* 0x00000004e4007c0c */ /* 0x000fc4000bf86270 */
[CC--:B-1----:R-:W-:Y:S02]  /*d160*/  @!P3 LEA R12, P5, R231.reuse, R8.reuse, 0x2 ;  /* 0x00000008e70cb211 */ /* 0x0c2fe400078a10ff */
[-C--:B------:R-:W-:Y:S02]  /*d170*/  @!P2 LEA.HI.X R3, R232, R9.reuse, R135, 0x2, P6 ;  /* 0x00000009e803a211 */ /* 0x080fe400030f1487 */
[-C--:B------:R-:W-:Y:S02]  /*d180*/  @!P3 LEA.HI.X R13, R231, R9.reuse, R59, 0x2, P5 ;  /* 0x00000009e70db211 */ /* 0x080fe400028f143b */
[-C--:B------:R-:W-:Y:S01]  /*d190*/  @!P0 LEA R20, P6, R229, R8.reuse, 0x2 ;  /* 0x00000008e5148211 */ /* 0x080fe200078c10ff */
[----:B------:R0:W-:Y:S01]  /*d1a0*/  @!P2 ST.E.64 desc[UR50][R2.64], R80 ;  /* 0x000000500200a985 */ /* 0x0001e2000c101b32 */
[C---:B--2---:R-:W-:Y:S02]  /*d1b0*/  @!P1 LEA R10, P5, R230.reuse, R8, 0x2 ;  /* 0x00000008e60a9211 */ /* 0x044fe400078a10ff */
[----:B------:R-:W-:Y:S01]  /*d1c0*/  ISETP.GE.AND P2, PT, R227, UR4, PT ;  /* 0x00000004e3007c0c */ /* 0x000fe2000bf46270 */
[----:B------:R1:W-:Y:S01]  /*d1d0*/  @!P3 ST.E.64 desc[UR50][R12.64], R86 ;  /* 0x000000560c00b985 */ /* 0x0003e2000c101b32 */
[----:B------:R-:W-:-:S02]  /*d1e0*/  @!P1 LEA.HI.X R11, R230, R9, R58, 0x2, P5 ;  /* 0x00000009e60b9211 */ /* 0x000fc400028f143a */
[----:B------:R-:W-:Y:S02]  /*d1f0*/  ISETP.GE.AND P3, PT, R226, UR4, PT ;  /* 0x00000004e2007c0c */ /* 0x000fe4000bf66270 */
[CC--:B------:R-:W-:Y:S01]  /*d200*/  @!P4 LEA R24, P5, R228.reuse, R8.reuse, 0x2 ;  /* 0x00000008e418c211 */ /* 0x0c0fe200078a10ff */
[----:B------:R2:W-:Y:S01]  /*d210*/  @!P1 ST.E.64 desc[UR50][R10.64], R88 ;  /* 0x000000580a009985 */ /* 0x0005e2000c101b32 */
[-C--:B------:R-:W-:Y:S02]  /*d220*/  @!P0 LEA.HI.X R21, R229, R9.reuse, R57, 0x2, P6 ;  /* 0x00000009e5158211 */ /* 0x080fe400030f1439 */
[----:B------:R-:W-:Y:S02]  /*d230*/  @!P4 LEA.HI.X R25, R228, R9, R56, 0x2, P5 ;  /* 0x00000009e419c211 */ /* 0x000fe400028f1438 */
[----:B------:R-:W-:Y:S01]  /*d240*/  ISETP.GE.AND P1, PT, R225, UR4, PT ;  /* 0x00000004e1007c0c */ /* 0x000fe2000bf26270 */
[----:B------:R3:W-:Y:S01]  /*d250*/  @!P0 ST.E.64 desc[UR50][R20.64], R94 ;  /* 0x0000005e14008985 */ /* 0x0007e2000c101b32 */
[----:B0-----:R-:W-:-:S03]  /*d260*/  @!P2 LEA R2, P0, R227, R8, 0x2 ;  /* 0x00000008e302a211 */ /* 0x001fc600078010ff */
[----:B------:R-:W-:Y:S01]  /*d270*/  @!P4 ST.E.64 desc[UR50][R24.64], R96 ;  /* 0x000000601800c985 */ /* 0x000fe2000c101b32 */
[----:B------:R-:W-:Y:S02]  /*d280*/  ISETP.GE.AND P4, PT, R224, UR4, PT ;  /* 0x00000004e0007c0c */ /* 0x000fe4000bf86270 */
[CC--:B-1----:R-:W-:Y:S02]  /*d290*/  @!P3 LEA R12, P5, R226.reuse, R8.reuse, 0x2 ;  /* 0x00000008e20cb211 */ /* 0x0c2fe400078a10ff */
[-C--:B------:R-:W-:Y:S02]  /*d2a0*/  @!P2 LEA.HI.X R3, R227, R9.reuse, R55, 0x2, P0 ;  /* 0x00000009e303a211 */ /* 0x080fe400000f1437 */
[----:B------:R-:W-:Y:S02]  /*d2b0*/  ISETP.GE.AND P0, PT, R223, UR4, PT ;  /* 0x00000004df007c0c */ /* 0x000fe4000bf06270 */
[----:B------:R-:W-:Y:S01]  /*d2c0*/  @!P3 LEA.HI.X R13, R226, R9, R54, 0x2, P5 ;  /* 0x00000009e20db211 */ /* 0x000fe200028f1436 */
[----:B------:R0:W-:Y:S01]  /*d2d0*/  @!P2 ST.E.64 desc[UR50][R2.64], R102 ;  /* 0x000000660200a985 */ /* 0x0001e2000c101b32 */
[----:B------:R-:W-:-:S02]  /*d2e0*/  @!P1 LEA R14, P6, R225, R8, 0x2 ;  /* 0x00000008e10e9211 */ /* 0x000fc400078c10ff */
[----:B------:R-:W-:Y:S01]  /*d2f0*/  ISETP.GE.AND P2, PT, R222, UR4, PT ;  /* 0x00000004de007c0c */ /* 0x000fe2000bf46270 */
[----:B------:R1:W-:Y:S01]  /*d300*/  @!P3 ST.E.64 desc[UR50][R12.64], R104 ;  /* 0x000000680c00b985 */ /* 0x0003e2000c101b32 */
[-C--:B------:R-:W-:Y:S02]  /*d310*/  @!P1 LEA.HI.X R15, R225, R9.reuse, R53, 0x2, P6 ;  /* 0x00000009e10f9211 */ /* 0x080fe400030f1435 */
[C---:B--2---:R-:W-:Y:S02]  /*d320*/  @!P4 LEA R10, P3, R224.reuse, R8, 0x2 ;  /* 0x00000008e00ac211 */ /* 0x044fe400078610ff */
[----:B------:R-:W-:Y:S01]  /*d330*/  ISETP.GE.AND P5, PT, R221, UR4, PT ;  /* 0x00000004dd007c0c */ /* 0x000fe2000bfa6270 */
[----:B------:R2:W-:Y:S01]  /*d340*/  @!P1 ST.E.64 desc[UR50][R14.64], R110 ;  /* 0x0000006e0e009985 */ /* 0x0005e2000c101b32 */
[----:B------:R-:W-:Y:S02]  /*d350*/  @!P4 LEA.HI.X R11, R224, R9, R52, 0x2, P3 ;  /* 0x00000009e00bc211 */ /* 0x000fe400018f1434 */
[----:B------:R-:W-:-:S02]  /*d360*/  ISETP.GE.AND P3, PT, R220, UR4, PT ;  /* 0x00000004dc007c0c */ /* 0x000fc4000bf66270 */
[----:B------:R-:W-:Y:S01]  /*d370*/  ISETP.GE.AND P1, PT, R23, UR4, PT ;  /* 0x0000000417007c0c */ /* 0x000fe2000bf26270 */
[----:B------:R4:W-:Y:S01]  /*d380*/  @!P4 ST.E.64 desc[UR50][R10.64], R112 ;  /* 0x000000700a00c985 */ /* 0x0009e2000c101b32 */
[CC--:B---3--:R-:W-:Y:S02]  /*d390*/  @!P0 LEA R20, P6, R223.reuse, R8.reuse, 0x2 ;  /* 0x00000008df148211 */ /* 0x0c8fe400078c10ff */
[C---:B0-----:R-:W-:Y:S02]  /*d3a0*/  @!P2 LEA R2, P4, R222.reuse, R8, 0x2 ;  /* 0x00000008de02a211 */ /* 0x041fe400078810ff */
[-C--:B------:R-:W-:Y:S02]  /*d3b0*/  @!P0 LEA.HI.X R21, R223, R9.reuse, R43, 0x2, P6 ;  /* 0x00000009df158211 */ /* 0x080fe400030f142b */
[----:B------:R-:W-:-:S03]  /*d3c0*/  @!P2 LEA.HI.X R3, R222, R9, R42, 0x2, P4 ;  /* 0x00000009de03a211 */ /* 0x000fc600020f142a */
[----:B------:R4:W-:Y:S01]  /*d3d0*/  @!P0 ST.E.64 desc[UR50][R20.64], R118 ;  /* 0x0000007614008985 */ /* 0x0009e2000c101b32 */
[-C--:B-1----:R-:W-:Y:S02]  /*d3e0*/  @!P5 LEA R12, P0, R221, R8.reuse, 0x2 ;  /* 0x00000008dd0cd211 */ /* 0x082fe400078010ff */
[CC--:B--2---:R-:W-:Y:S01]  /*d3f0*/  @!P3 LEA R14, P4, R220.reuse, R8.reuse, 0x2 ;  /* 0x00000008dc0eb211 */ /* 0x0c4fe200078810ff */
[----:B------:R4:W-:Y:S01]  /*d400*/  @!P2 ST.E.64 desc[UR50][R2.64], R120 ;  /* 0x000000780200a985 */ /* 0x0009e2000c101b32 */
[----:B------:R-:W-:Y:S02]  /*d410*/  @!P1 LEA R24, P6, R23, R8, 0x2 ;  /* 0x0000000817189211 */ /* 0x000fe400078c10ff */
        /* <DEDUP_REMOVED lines=8> */
[----:B----4-:R-:W-:-:S04]  /*d4a0*/  LEA R2, P0, R22, R8, 0x2 ;  /* 0x0000000816027211 */ /* 0x010fc800078010ff */
[----:B------:R-:W-:-:S05]  /*d4b0*/  LEA.HI.X R3, R22, R9, R38, 0x2, P0 ;  /* 0x0000000916037211 */ /* 0x000fca00000f1426 */
[----:B------:R0:W-:Y:S01]  /*d4c0*/  ST.E.64 desc[UR50][R2.64], R6 ;  /* 0x0000000602007985 */ /* 0x0001e2000c101b32 */
[----:B------:R-:W-:Y:S05]  /*d4d0*/  BRA `(.L_x_3307) ;  /* 0x0000000c00787947 */ /* 0x000fea0003800000 */
.L_x_3298:
        /* <DEDUP_REMOVED lines=22> */
[----:B0-----:R-:W-:-:S05]  /*d640*/  VIADD R7, R7, 0xffffff80 ;  /* 0xffffff8007077836 */ /* 0x001fca0000000000 */
[----:B------:R-:W-:Y:S02]  /*d650*/  ISETP.GT.AND P0, PT, R7, 0x7f, PT ;  /* 0x0000007f0700780c */ /* 0x000fe40003f04270 */
[----:B--2---:R-:W-:-:S13]  /*d660*/  @P1 R2UR UR4, R6 ;  /* 0x00000000060412ca */ /* 0x004fda00000e0000 */
[----:B------:R-:W-:Y:S01]  /*d670*/  USHF.R.S32.HI UR16, URZ, 0x1f, UR4 ;  /* 0x0000001f3f107899 */ /* 0x000fe20008011404 */
[----:B-1----:R-:W-:Y:S11]  /*d680*/  @P2 BRA `(.L_x_3310) ;  /* 0x0000000000102947 */ /* 0x002ff60003800000 */
[----:B------:R-:W-:Y:S05]  /*d690*/  @!P1 BRA `(.L_x_3310) ;  /* 0x00000000000c9947 */ /* 0x000fea0003800000 */
[----:B------:R-:W2:Y:S04]  /*d6a0*/  LDG.E R5, desc[UR50][R2.64] ;  /* 0x0000003202057981 */ /* 0x000ea8000c1e1900 */
[----:B-----5:R-:W2:Y:S02]  /*d6b0*/  LDG.E R0, desc[UR50][R2.64+0x4] ;  /* 0x0000043202007981 */ /* 0x020ea4000c1e1900 */
[----:B--2---:R-:W-:-:S07]  /*d6c0*/  IMAD.IADD R0, R0, 0x1, -R5 ;  /* 0x0000000100007824 */ /* 0x004fce00078e0a05 */
.L_x_3310:
[----:B------:R-:W-:Y:S01]  /*d6d0*/  USEL UR36, UR36, URZ, !UP0 ;  /* 0x0000003f24247287 */ /* 0x000fe2000c000000 */
[----:B------:R-:W-:Y:S01]  /*d6e0*/  BSSY B1, `(.L_x_3311) ;  /* 0x0000039000017945 */ /* 0x000fe20003800000 */
[----:B------:R-:W-:-:S03]  /*d6f0*/  USEL UR37, UR37, URZ, !UP0 ;  /* 0x0000003f25257287 */ /* 0x000fc6000c000000 */
[----:B------:R-:W-:Y:S09]  /*d700*/  @P0 BRA `(.L_x_3312) ;  /* 0x0000000000d80947 */ /* 0x000ff20003800000 */
[----:B------:R-:W0:Y:S01]  /*d710*/  S2R R3, SR_TID.X ;  /* 0x0000000000037919 */ /* 0x000e220000002100 */
[----:B------:R-:W1:Y:S01]  /*d720*/  LDC R9, c[0x0][0xbe8] ;  /* 0x0002fa00ff097b82 */ /* 0x000e620000000800 */
[----:B------:R-:W-:-:S04]  /*d730*/  IMAD.U32 R2, RZ, RZ, UR43 ;  /* 0x0000002bff027e24 */ /* 0x000fc8000f8e00ff */
[----:B0-----:R-:W-:Y:S02]  /*d740*/  IMAD R2, R2, 0x80, R3 ;  /* 0x0000008002027824 */ /* 0x001fe400078e0203 */
[----:B-1---5:R-:W-:Y:S02]  /*d750*/  IMAD R3, R0, R9, RZ ;  /* 0x0000000900037224 */ /* 0x022fe400078e02ff */
[----:B------:R-:W-:-:S05]  /*d760*/  VIADD R4, R2, 0xffffff80 ;  /* 0xffffff8002047836 */ /* 0x000fca0000000000 */
        /* <DEDUP_REMOVED lines=48> */
.L_x_3312:
[----:B------:R-:W-:Y:S05]  /*da70*/  BSYNC B1 ;  /* 0x0000000000017941 */ /* 0x000fea0003800000 */
.L_x_3311:
[----:B------:R-:W-:-:S06]  /*da80*/  UISETP.GT.AND UP0, UPT, UR45, 0x1, UPT ;  /* 0x000000012d00788c */ /* 0x000fcc000bf04270 */
[----:B------:R-:W-:-:S13]  /*da90*/  PLOP3.LUT P0, PT, PT, PT, UP0, 0x80, 0x0 ;  /* 0x000000000000781c */ /* 0x000fda0003f0f008 */
[----:B------:R-:W-:Y:S05]  /*daa0*/  @P0 BRA `(.L_x_3307) ;  /* 0x0000000800040947 */ /* 0x000fea0003800000 */
[----:B------:R-:W1:Y:S01]  /*dab0*/  LDC R11, c[0x0][0xbe8] ;  /* 0x0002fa00ff0b7b82 */ /* 0x000e620000000800 */
[----:B------:R-:W-:Y:S01]  /*dac0*/  ULDC.64 UR12, c[0x0][0xaa0] ;  /* 0x0002a800000c7ab9 */ /* 0x000fe20000000a00 */
[--C-:B------:R-:W-:Y:S01]  /*dad0*/  IMAD R2, R16, 0x20, R237.reuse ;  /* 0x0000002010027824 */ /* 0x100fe200078e02ed */
[----:B------:R-:W-:Y:S01]  /*dae0*/  UIMAD UR10, UR16, UR12, URZ ;  /* 0x0000000c100a72a4 */ /* 0x000fe2000f8e023f */
[----:B0-----:R-:W-:Y:S01]  /*daf0*/  IMAD.U32 R5, RZ, RZ, UR43 ;  /* 0x0000002bff057e24 */ /* 0x001fe2000f8e00ff */
[----:B------:R-:W-:Y:S01]  /*db00*/  UIMAD.WIDE.U32 UR8, UR4, UR12, URZ ;  /* 0x0000000c040872a5 */ /* 0x000fe2000f8e003f */
[----:B------:R-:W-:Y:S01]  /*db10*/  IMAD.U32 R8, RZ, RZ, UR43 ;  /* 0x0000002bff087e24 */ /* 0x000fe2000f8e00ff */
[----:B------:R-:W-:Y:S01]  /*db20*/  UIMAD UR10, UR4, UR13, UR10 ;  /* 0x0000000d040a72a4 */ /* 0x000fe2000f8e020a */
[----:B------:R-:W-:Y:S01]  /*db30*/  IMAD R6, R5, 0x80, R2 ;  /* 0x0000008005067824 */ /* 0x000fe200078e0202 */
[----:B------:R-:W-:Y:S01]  /*db40*/  BSSY B1, `(.L_x_3313) ;  /* 0x0000041000017945 */ /* 0x000fe20003800000 */
[----:B------:R-:W-:Y:S01]  /*db50*/  IMAD R8, R8, 0x80, R237 ;  /* 0x0000008008087824 */ /* 0x000fe200078e02ed */
[----:B------:R-:W-:Y:S01]  /*db60*/  UIADD3 UR9, UR9, UR10, URZ ;  /* 0x0000000a09097290 */ /* 0x000fe2000fffe03f */
[----:B------:R-:W-:-:S02]  /*db70*/  IMAD.MOV.U32 R5, RZ, RZ, R6 ;  /* 0x000000ffff057224 */ /* 0x000fc400078e0006 */
[----:B------:R-:W-:Y:S02]  /*db80*/  ULDC.64 UR10, c[0x0][0xae8] ;  /* 0x0002ba00000a7ab9 */ /* 0x000fe40000000a00 */
[----:B------:R-:W-:-:S04]  /*db90*/  UIMAD.WIDE.U32 UR8, UR42, UR10, UR8 ;  /* 0x0000000a2a0872a5 */ /* 0x000fc8000f8e0008 */
[----:B------:R-:W-:-:S03]  /*dba0*/  UIMAD UR9, UR42, UR11, UR9 ;  /* 0x0000000b2a0972a4 */ /* 0x000fc6000f8e0209 */
[----:B------:R-:W-:Y:S01]  /*dbb0*/  ULDC.64 UR10, c[0x0][0xaf0] ;  /* 0x0002bc00000a7ab9 */ /* 0x000fe20000000a00 */
[----:B-1----:R-:W-:Y:S01]  /*dbc0*/  ISETP.NE.AND P0, PT, R11, 0x1, PT ;  /* 0x000000010b00780c */ /* 0x002fe20003f05270 */
[----:B------:R-:W-:-:S04]  /*dbd0*/  UIMAD UR37, UR37, UR10, URZ ;  /* 0x0000000a252572a4 */ /* 0x000fc8000f8e023f */
[----:B------:R-:W-:Y:S02]  /*dbe0*/  UIMAD UR4, UR36, UR11, UR37 ;  /* 0x0000000b240472a4 */ /* 0x000fe4000f8e0225 */
[----:B------:R-:W-:-:S03]  /*dbf0*/  UIMAD.WIDE.U32 UR36, UR36, UR10, UR8 ;  /* 0x0000000a242472a5 */ /* 0x000fc6000f8e0008 */
[----:B------:R-:W-:Y:S01]  /*dc00*/  ULDC.64 UR8, c[0x0][0xae0] ;  /* 0x0002b80000087ab9 */ /* 0x000fe20000000a00 */
[----:B------:R-:W-:Y:S02]  /*dc10*/  UIADD3 UR4, UR37, UR4, URZ ;  /* 0x0000000425047290 */ /* 0x000fe4000fffe03f */
[----:B------:R-:W0:Y:S08]  /*dc20*/  @P0 LDC R3, c[0x0][0xbec] ;  /* 0x0002fb00ff030b82 */ /* 0x000e300000000800 */
[----:B------:R-:W1:Y:S01]  /*dc30*/  @P0 LDC R7, c[0x0][0xbf0] ;  /* 0x0002fc00ff070b82 */ /* 0x000e620000000800 */
[----:B0-----:R-:W-:-:S04]  /*dc40*/  @P0 IMAD.HI.U32 R2, R6, R3, RZ ;  /* 0x0000000306020227 */ /* 0x001fc800078e00ff */
[----:B------:R-:W-:Y:S02]  /*dc50*/  IMAD.U32 R3, RZ, RZ, UR37 ;  /* 0x00000025ff037e24 */ /* 0x000fe4000f8e00ff */
[----:B------:R-:W-:Y:S01]  /*dc60*/  IMAD.U32 R3, RZ, RZ, UR4 ;  /* 0x00000004ff037e24 */ /* 0x000fe2000f8e00ff */
[----:B-1----:R-:W-:-:S04]  /*dc70*/  @P0 SHF.R.U32.HI R5, RZ, R7, R2 ;  /* 0x00000007ff050219 */ /* 0x002fc80000011602 */
[--C-:B------:R-:W-:Y:S01]  /*dc80*/  SHF.R.S32.HI R2, RZ, 0x1f, R5.reuse ;  /* 0x0000001fff027819 */ /* 0x100fe20000011405 */
[----:B------:R-:W-:-:S04]  /*dc90*/  IMAD.MOV R7, RZ, RZ, -R5 ;  /* 0x000000ffff077224 */ /* 0x000fc800078e0a05 */
[----:B------:R-:W-:Y:S02]  /*dca0*/  IMAD R4, R2, UR8, RZ ;  /* 0x0000000802047c24 */ /* 0x000fe4000f8e02ff */
[----:B------:R-:W-:Y:S02]  /*dcb0*/  IMAD R7, R11, R7, R6 ;  /* 0x000000070b077224 */ /* 0x000fe400078e0206 */
[----:B------:R-:W-:Y:S02]  /*dcc0*/  IMAD.U32 R2, RZ, RZ, UR36 ;  /* 0x00000024ff027e24 */ /* 0x000fe4000f8e00ff */
[C---:B------:R-:W-:Y:S01]  /*dcd0*/  IMAD R9, R5.reuse, UR9, R4 ;  /* 0x0000000905097c24 */ /* 0x040fe2000f8e0204 */
[----:B------:R-:W-:Y:S01]  /*dce0*/  SHF.R.S32.HI R4, RZ, 0x1f, R7 ;  /* 0x0000001fff047819 */ /* 0x000fe20000011407 */
[----:B------:R-:W-:Y:S01]  /*dcf0*/  IMAD.WIDE.U32 R2, R5, UR8, R2 ;  /* 0x0000000805027c25 */ /* 0x000fe2000f8e0002 */
[----:B------:R-:W-:-:S03]  /*dd00*/  ULDC.64 UR8, c[0x0][0xad8] ;  /* 0x0002b60000087ab9 */ /* 0x000fc60000000a00 */
[----:B------:R-:W-:Y:S02]  /*dd10*/  IMAD.IADD R3, R3, 0x1, R9 ;  /* 0x0000000103037824 */ /* 0x000fe400078e0209 */
[----:B------:R-:W-:Y:S02]  /*dd20*/  IMAD R6, R4, UR8, RZ ;  /* 0x0000000804067c24 */ /* 0x000fe4000f8e02ff */
[----:B-----5:R-:W-:Y:S02]  /*dd30*/  IMAD R11, R0, R11, RZ ;  /* 0x0000000b000b7224 */ /* 0x020fe400078e02ff */
[C---:B------:R-:W-:Y:S02]  /*dd40*/  VIADD R4, R8.reuse, 0x40 ;  /* 0x0000004008047836 */ /* 0x040fe40000000000 */
[C---:B------:R-:W-:Y:S01]  /*dd50*/  IMAD R5, R7.reuse, UR9, R6 ;  /* 0x0000000907057c24 */ /* 0x040fe2000f8e0206 */
[-C--:B------:R-:W-:Y:S01]  /*dd60*/  ISETP.GE.AND P2, PT, R8, R11.reuse, PT ;  /* 0x0000000b0800720c */ /* 0x080fe20003f46270 */
[----:B------:R-:W-:Y:S01]  /*dd70*/  IMAD.WIDE.U32 R2, R7, UR8, R2 ;  /* 0x0000000807027c25 */ /* 0x000fe2000f8e0002 */
[----:B------:R-:W-:Y:S01]  /*dd80*/  ULDC.64 UR8, c[0x0][0xa80] ;  /* 0x0002a00000087ab9 */ /* 0x000fe20000000a00 */
[----:B------:R-:W-:-:S02]  /*dd90*/  ISETP.GE.AND P1, PT, R4, R11, PT ;  /* 0x0000000b0400720c */ /* 0x000fc40003f26270 */
[----:B------:R-:W-:Y:S01]  /*dda0*/  IMAD.IADD R3, R3, 0x1, R5 ;  /* 0x0000000103037824 */ /* 0x000fe200078e0205 */
[----:B------:R-:W-:Y:S01]  /*ddb0*/  LEA R4, P3, R2, UR8, 0x1 ;  /* 0x0000000802047c11 */ /* 0x000fe2000f8608ff */
[----:B------:R-:W-:Y:S02]  /*ddc0*/  VIADD R0, R8, 0x20 ;  /* 0x0000002008007836 */ /* 0x000fe40000000000 */
[----:B------:R-:W-:Y:S01]  /*ddd0*/  IMAD.SHL.U32 R7, R16, 0x8, RZ ;  /* 0x0000000810077824 */ /* 0x000fe200078e00ff */
[----:B------:R-:W-:Y:S02]  /*dde0*/  LEA.HI.X R5, R2, UR9, R3, 0x1, P3 ;  /* 0x0000000902057c11 */ /* 0x000fe400098f0c03 */
[----:B------:R-:W-:Y:S01]  /*ddf0*/  ISETP.GE.AND P0, PT, R0, R11, PT ;  /* 0x0000000b0000720c */ /* 0x000fe20003f06270 */
[C---:B------:R-:W-:Y:S01]  /*de00*/  VIADD R9, R7.reuse, 0x40 ;  /* 0x0000004007097836 */ /* 0x040fe20000000000 */
[----:B------:R0:W1:Y:S01]  /*de10*/  SHFL.IDX PT, R2, R4, RZ, 0x181f ;  /* 0x00181fff04027589 */ /* 0x00006200000e0000 */
[----:B------:R-:W-:Y:S01]  /*de20*/  VIADD R13, R7, 0x80 ;  /* 0x00000080070d7836 */ /* 0x000fe20000000000 */
[----:B------:R-:W-:-:S02]  /*de30*/  SHF.R.S32.HI R6, RZ, 0x1f, R7 ;  /* 0x0000001fff067819 */ /* 0x000fc40000011407 */
[----:B------:R0:W2:Y:S01]  /*de40*/  SHFL.IDX PT, R0, R5, RZ, 0x181f ;  /* 0x00181fff05007589 */ /* 0x0000a200000e0000 */
[----:B------:R-:W-:Y:S02]  /*de50*/  SHF.R.S32.HI R10, RZ, 0x1f, R9 ;  /* 0x0000001fff0a7819 */ /* 0x000fe40000011409 */
[----:B------:R-:W-:Y:S01]  /*de60*/  SHF.R.S32.HI R12, RZ, 0x1f, R13 ;  /* 0x0000001fff0c7819 */ /* 0x000fe2000001140d */
[----:B------:R-:W-:Y:S06]  /*de70*/  @P2 BRA `(.L_x_3314) ;  /* 0x0000000000342947 */ /* 0x000fec0003800000 */
[----:B------:R-:W-:Y:S02]  /*de80*/  ULDC UR4, c[0x0][0xac8] ;  /* 0x0002b20000047ab9 */ /* 0x000fe40000000800 */
[----:B------:R-:W-:Y:S02]  /*de90*/  ISETP.GE.AND P4, PT, R7, UR4, PT ;  /* 0x0000000407007c0c */ /* 0x000fe4000bf86270 */
[----:B------:R-:W-:Y:S02]  /*dea0*/  ISETP.GE.AND P3, PT, R9, UR4, PT ;  /* 0x0000000409007c0c */ /* 0x000fe4000bf66270 */
[----:B------:R-:W-:-:S09]  /*deb0*/  ISETP.GE.AND P2, PT, R13, UR4, PT ;  /* 0x000000040d007c0c */ /* 0x000fd2000bf46270 */
[-C--:B-1----:R-:W-:Y:S02]  /*dec0*/  @!P4 LEA R14, P6, R7, R2.reuse, 0x1 ;  /* 0x00000002070ec211 */ /* 0x082fe400078c08ff */
[----:B------:R-:W-:Y:S02]  /*ded0*/  @!P3 LEA R20, P5, R9, R2, 0x1 ;  /* 0x000000020914b211 */ /* 0x000fe400078a08ff */
[----:B--2---:R-:W-:Y:S02]  /*dee0*/  @!P4 LEA.HI.X R15, R7, R0, R6, 0x1, P6 ;  /* 0x00000000070fc211 */ /* 0x004fe400030f0c06 */
[----:B------:R-:W-:Y:S02]  /*def0*/  @!P2 LEA R2, P6, R13, R2, 0x1 ;  /* 0x000000020d02a211 */ /* 0x000fe400078c08ff */
[-C--:B------:R-:W-:Y:S01]  /*df00*/  @!P3 LEA.HI.X R21, R9, R0.reuse, R10, 0x1, P5 ;  /* 0x000000000915b211 */ /* 0x080fe200028f0c0a */
[----:B------:R3:W-:Y:S01]  /*df10*/  @!P4 ST.E.128 desc[UR50][R14.64], RZ ;  /* 0x000000ff0e00c985 */ /* 0x0007e2000c101d32 */
[----:B------:R-:W-:-:S03]  /*df20*/  @!P2 LEA.HI.X R3, R13, R0, R12, 0x1, P6 ;  /* 0x000000000d03a211 */ /* 0x000fc600030f0c0c */
[----:B------:R3:W-:Y:S04]  /*df30*/  @!P3 ST.E.128 desc[UR50][R20.64], RZ ;  /* 0x000000ff1400b985 */ /* 0x0007e8000c101d32 */
[----:B------:R3:W-:Y:S02]  /*df40*/  @!P2 ST.E.128 desc[UR50][R2.64], RZ ;  /* 0x000000ff0200a985 */ /* 0x0007e4000c101d32 */
.L_x_3314:
[----:B------:R-:W-:Y:S05]  /*df50*/  BSYNC B1 ;  /* 0x0000000000017941 */ /* 0x000fea0003800000 */
.L_x_3313:
[----:B--2---:R2:W4:Y:S01]  /*df60*/  SHFL.IDX PT, R0, R5, 0x1, 0x181f ;  /* 0x00381f0005007f89 */ /* 0x00452200000e0000 */
[----:B------:R-:W-:Y:S03]  /*df70*/  BSSY B1, `(.L_x_3315) ;  /* 0x0000010000017945 */ /* 0x000fe60003800000 */
[----:B-1-3--:R2:W1:Y:S01]  /*df80*/  SHFL.IDX PT, R2, R4, 0x1, 0x181f ;  /* 0x00381f0004027f89 */ /* 0x00a46200000e0000 */
[----:B------:R-:W-:Y:S05]  /*df90*/  @P0 BRA `(.L_x_3316) ;  /* 0x0000000000340947 */ /* 0x000fea0003800000 */
[----:B------:R-:W-:Y:S02]  /*dfa0*/  ULDC UR4, c[0x0][0xac8] ;  /* 0x0002b20000047ab9 */ /* 0x000fe40000000800 */
[----:B------:R-:W-:Y:S02]  /*dfb0*/  ISETP.GE.AND P4, PT, R7, UR4, PT ;  /* 0x0000000407007c0c */ /* 0x000fe4000bf86270 */
[----:B------:R-:W-:Y:S02]  /*dfc0*/  ISETP.GE.AND P5, PT, R9, UR4, PT ;  /* 0x0000000409007c0c */ /* 0x000fe4000bfa6270 */
[----:B------:R-:W-:-:S09]  /*dfd0*/  ISETP.GE.AND P6, PT, R13, UR4, PT ;  /* 0x000000040d007c0c */ /* 0x000fd2000bfc6270 */
[-C--:B-1----:R-:W-:Y:S02]  /*dfe0*/  @!P4 LEA R14, P0, R7, R2.reuse, 0x1 ;  /* 0x00000002070ec211 */ /* 0x082fe400078008ff */
[-C--:B------:R-:W-:Y:S02]  /*dff0*/  @!P5 LEA R20, P2, R9, R2.reuse, 0x1 ;  /* 0x000000020914d211 */ /* 0x080fe400078408ff */
[----:B------:R-:W-:Y:S02]  /*e000*/  @!P6 LEA R2, P3, R13, R2, 0x1 ;  /* 0x000000020d02e211 */ /* 0x000fe400078608ff */
[-C--:B----4-:R-:W-:Y:S02]  /*e010*/  @!P4 LEA.HI.X R15, R7, R0.reuse, R6, 0x1, P0 ;  /* 0x00000000070fc211 */ /* 0x090fe400000f0c06 */
[-C--:B------:R-:W-:Y:S02]  /*e020*/  @!P5 LEA.HI.X R21, R9, R0.reuse, R10, 0x1, P2 ;  /* 0x000000000915d211 */ /* 0x080fe400010f0c0a */
[----:B------:R-:W-:Y:S01]  /*e030*/  @!P6 LEA.HI.X R3, R13, R0, R12, 0x1, P3 ;  /* 0x000000000d03e211 */ /* 0x000fe200018f0c0c */
[----:B------:R3:W-:Y:S04]  /*e040*/  @!P4 ST.E.128 desc[UR50][R14.64], RZ ;  /* 0x000000ff0e00c985 */ /* 0x0007e8000c101d32 */
[----:B------:R3:W-:Y:S04]  /*e050*/  @!P5 ST.E.128 desc[UR50][R20.64], RZ ;  /* 0x000000ff1400d985 */ /* 0x0007e8000c101d32 */
[----:B------:R3:W-:Y:S02]  /*e060*/  @!P6 ST.E.128 desc[UR50][R2.64], RZ ;  /* 0x000000ff0200e985 */ /* 0x0007e4000c101d32 */
.L_x_3316:
[----:B------:R-:W-:Y:S05]  /*e070*/  BSYNC B1 ;  /* 0x0000000000017941 */ /* 0x000fea0003800000 */
.L_x_3315:
[----:B----4-:R4:W0:Y:S01]  /*e080*/  SHFL.IDX PT, R0, R5, 0x2, 0x181f ;  /* 0x00581f0005007f89 */ /* 0x01082200000e0000 */
        /* <DEDUP_REMOVED lines=10> */
[-C--:B0-----:R-:W-:Y:S02]  /*e130*/  @!P3 LEA.HI.X R15, R7, R0.reuse, R6, 0x1, P0 ;  /* 0x00000000070fb211 */ /* 0x081fe400000f0c06 */
[-C--:B------:R-:W-:Y:S02]  /*e140*/  @!P4 LEA.HI.X R21, R9, R0.reuse, R10, 0x1, P1 ;  /* 0x000000000915c211 */ /* 0x080fe400008f0c0a */
[----:B------:R-:W-:Y:S01]  /*e150*/  @!P5 LEA.HI.X R3, R13, R0, R12, 0x1, P2 ;  /* 0x000000000d03d211 */ /* 0x000fe200010f0c0c */
[----:B------:R3:W-:Y:S04]  /*e160*/  @!P3 ST.E.128 desc[UR50][R14.64], RZ ;  /* 0x000000ff0e00b985 */ /* 0x0007e8000c101d32 */
[----:B------:R3:W-:Y:S04]  /*e170*/  @!P4 ST.E.128 desc[UR50][R20.64], RZ ;  /* 0x000000ff1400c985 */ /* 0x0007e8000c101d32 */
[----:B------:R3:W-:Y:S02]  /*e180*/  @!P5 ST.E.128 desc[UR50][R2.64], RZ ;  /* 0x000000ff0200d985 */ /* 0x0007e4000c101d32 */
.L_x_3318:
[----:B------:R-:W-:Y:S05]  /*e190*/  BSYNC B1 ;  /* 0x0000000000017941 */ /* 0x000fea0003800000 */
.L_x_3317:
        /* <DEDUP_REMOVED lines=18> */
.L_x_3307:
[----:B------:R-:W-:Y:S05]  /*e2c0*/  BSYNC B0 ;  /* 0x0000000000007941 */ /* 0x000fea0003800000 */
.L_x_3297:
[----:B------:R-:W-:Y:S02]  /*e2d0*/  ULDC UR4, c[0x0][0xc3c] ;  /* 0x00030f0000047ab9 */ /* 0x000fe40000000800 */
[----:B------:R-:W-:-:S06]  /*e2e0*/  UISETP.GE.AND UP0, UPT, UR7, UR4, UPT ;  /* 0x000000040700728c */ /* 0x000fcc000bf06270 */
[----:B------:R-:W-:-:S13]  /*e2f0*/  PLOP3.LUT P0, PT, PT, PT, UP0, 0x80, 0x0 ;  /* 0x000000000000781c */ /* 0x000fda0003f0f008 */
[----:B------:R-:W-:Y:S05]  /*e300*/  @!P0 BRA `(.L_x_3319) ;  /* 0xffffff2c00608947 */ /* 0x000fea000383ffff */
[----:B------:R-:W-:Y:S05]  /*e310*/  EXIT ;  /* 0x000000000000794d */ /* 0x000fea0003800000 */
.L_x_3270:
        /* <DEDUP_REMOVED lines=22> */
.L_x_3320:
        /* <DEDUP_REMOVED lines=44> */
.L_x_3324:
        /* <DEDUP_REMOVED lines=38> */
.L_x_3322:
        /* <DEDUP_REMOVED lines=20> */
.L_x_3325:
        /* <DEDUP_REMOVED lines=56> */
.L_x_3323:
[----:B------:R1:W-:Y:S04]  /*ee60*/  STL [R1+0x20], R7 ;  /* 0x0000200701007387 */ /* 0x0003e80000100800 */
[----:B------:R1:W-:Y:S04]  /*ee70*/  STL [R1+0x24], RZ ;  /* 0x000024ff01007387 */ /* 0x0003e80000100800 */
[----:B------:R1:W-:Y:S02]  /*ee80*/  STL [R1+0x28], RZ ;  /* 0x000028ff01007387 */ /* 0x0003e40000100800 */
.L_x_3326:
        /* <DEDUP_REMOVED lines=11> */
.L_x_3321:
        /* <DEDUP_REMOVED lines=8> */
[----:B------:R-:W2:Y:S01]  /*efc0*/  S2R R10, SR_TID.X ;  /* 0x00000000000a7919 */ /* 0x000ea20000002100 */
[----:B------:R-:W3:Y:S01]  /*efd0*/  S2UR UR5, SR_CgaCtaId ;  /* 0x00000000000579c3 */ /* 0x000ee20000008800 */
[----:B------:R-:W-:Y:S01]  /*efe0*/  UMOV UR4, 0x400 ;  /* 0x0000040000047882 */ /* 0x000fe20000000000 */
[----:B------:R-:W-:Y:S01]  /*eff0*/  ULDC UR41, c[0x0][0xc] ;  /* 0x0000030000297ab9 */ /* 0x000fe20000000800 */
[----:B------:R-:W-:Y:S02]  /*f000*/  ULOP3.LUT UR39, UR38, 0x1, URZ, 0xfc, !UPT ;  /* 0x0000000126277892 */ /* 0x000fe4000f8efc3f */
[----:B------:R-:W-:Y:S01]  /*f010*/  ULOP3.LUT UR42, UR38, 0x2, URZ, 0xfc, !UPT ;  /* 0x00000002262a7892 */ /* 0x000fe2000f8efc3f */
[----:B------:R-:W-:Y:S01]  /*f020*/  ULDC.64 UR52, c[0x0][0x198] ;  /* 0x0000660000347ab9 */ /* 0x000fe20000000a00 */
[----:B---3--:R-:W-:-:S06]  /*f030*/  ULEA UR4, UR5, UR4, 0x18 ;  /* 0x0000000405047291 */ /* 0x008fcc000f8ec03f */
[----:B------:R-:W-:Y:S01]  /*f040*/  IMAD.U32 R17, RZ, RZ, UR4 ;  /* 0x00000004ff117e24 */ /* 0x000fe2000f8e00ff */
[----:B--2---:R-:W-:Y:S01]  /*f050*/  SHF.R.U32.HI R0, RZ, 0x1, R10 ;  /* 0x00000001ff007819 */ /* 0x004fe2000001160a */
[C---:B-1----:R-:W-:Y:S01]  /*f060*/  IMAD.SHL.U32 R4, R10.reuse, 0x40, RZ ;  /* 0x000000400a047824 */ /* 0x042fe200078e00ff */
[C---:B------:R-:W-:Y:S01]  /*f070*/  LOP3.LUT R9, R10.reuse, 0x7f, RZ, 0xc0, !PT ;  /* 0x0000007f0a097812 */ /* 0x040fe200078ec0ff */
[----:B------:R-:W-:-:S03]  /*f080*/  IMAD.SHL.U32 R5, R10, 0x2, RZ ;  /* 0x000000020a057824 */ /* 0x000fc600078e00ff */
[----:B------:R-:W-:-:S04]  /*f090*/  LOP3.LUT R3, R4, 0x180, RZ, 0xc0, !PT ;  /* 0x0000018004037812 */ /* 0x000fc800078ec0ff */
[----:B------:R-:W-:Y:S01]  /*f0a0*/  LOP3.LUT R3, R3, 0x30, R0, 0xf8, !PT ;  /* 0x0000003003037812 */ /* 0x000fe200078ef800 */
[----:B------:R-:W-:-:S05]  /*f0b0*/  IMAD.SHL.U32 R0, R10, 0x10, RZ ;  /* 0x000000100a007824 */ /* 0x000fca00078e00ff */
[----:B0-----:R-:W-:-:S04]  /*f0c0*/  LOP3.LUT R2, R0, 0x1b0, RZ, 0xc0, !PT ;  /* 0x000001b000027812 */ /* 0x001fc800078ec0ff */
[----:B------:R-:W-:Y:S01]  /*f0d0*/  LOP3.LUT R6, R2, 0x30, R5, 0x78, !PT ;  /* 0x0000003002067812 */ /* 0x000fe200078e7805 */
[----:B------:R-:W-:-:S05]  /*f0e0*/  IMAD.SHL.U32 R2, R9, 0x10, RZ ;  /* 0x0000001009027824 */ /* 0x000fca00078e00ff */
[----:B------:R-:W-:Y:S01]  /*f0f0*/  LOP3.LUT R7, R2, 0x600, RZ, 0xc0, !PT ;  /* 0x0000060002077812 */ /* 0x000fe200078ec0ff */
[----:B------:R-:W-:-:S05]  /*f100*/  IMAD.SHL.U32 R2, R10, 0x8, RZ ;  /* 0x000000080a027824 */ /* 0x000fca00078e00ff */
[----:B------:R-:W-:Y:S02]  /*f110*/  LOP3.LUT R5, R3, 0x30, R2, 0x78, !PT ;  /* 0x0000003003057812 */ /* 0x000fe400078e7802 */
[----:B------:R-:W-:Y:S02]  /*f120*/  LOP3.LUT R3, R7, 0x40, R0, 0xf8, !PT ;  /* 0x0000004007037812 */ /* 0x000fe400078ef800 */
[----:B------:R-:W-:Y:S02]  /*f130*/  LOP3.LUT R4, R5, 0x640, R4, 0xf8, !PT ;  /* 0x0000064005047812 */ /* 0x000fe400078ef804 */
[----:B------:R-:W-:Y:S01]  /*f140*/  LOP3.LUT R2, R3, R6, RZ, 0xfc, !PT ;  /* 0x0000000603027212 */ /* 0x000fe200078efcff */
[----:B------:R-:W-:Y:S01]  /*f150*/  IMAD.SHL.U32 R3, R10, 0x20, RZ ;  /* 0x000000200a037824 */ /* 0x000fe200078e00ff */
[----:B------:R-:W-:Y:S01]  /*f160*/  LOP3.LUT R0, R0, 0x30, RZ, 0xc0, !PT ;  /* 0x0000003000007812 */ /* 0x000fe200078ec0ff */
[----:B------:R0:W-:Y:S03]  /*f170*/  STL [R1], R4 ;  /* 0x0000000401007387 */ /* 0x0001e60000100800 */
[----:B------:R-:W-:Y:S01]  /*f180*/  LOP3.LUT R8, R7, 0x60, R3, 0xf8, !PT ;  /* 0x0000006007087812 */ /* 0x000fe200078ef803 */
[----:B------:R-:W-:Y:S01]  /*f190*/  IMAD.SHL.U32 R7, R10, 0x4, RZ ;  /* 0x000000040a077824 */ /* 0x000fe200078e00ff */
[----:B------:R-:W-:-:S02]  /*f1a0*/  LOP3.LUT R6, R3, 0x80, RZ, 0xc0, !PT ;  /* 0x0000008003067812 */ /* 0x000fc400078ec0ff */
[----:B------:R-:W-:Y:S02]  /*f1b0*/  LOP3.LUT R19, R8, 0x100, R3, 0xf8, !PT ;  /* 0x0000010008137812 */ /* 0x000fe400078ef803 */
[----:B------:R-:W-:Y:S02]  /*f1c0*/  LOP3.LUT R6, R6, 0x10, R10, 0xf8, !PT ;  /* 0x0000001006067812 */ /* 0x000fe400078ef80a */
[----:B0-----:R-:W-:Y:S02]  /*f1d0*/  SHF.R.U32.HI R4, RZ, 0x2, R9 ;  /* 0x00000002ff047819 */ /* 0x001fe40000011609 */
[----:B------:R-:W-:Y:S02]  /*f1e0*/  LOP3.LUT R6, R6, 0x10, R7, 0x78, !PT ;  /* 0x0000001006067812 */ /* 0x000fe400078e7807 */
[----:B------:R-:W-:Y:S01]  /*f1f0*/  LOP3.LUT R4, R4, 0x60, R3, 0xf8, !PT ;  /* 0x0000006004047812 */ /* 0x000fe200078ef803 */
[----:B------:R-:W-:Y:S01]  /*f200*/  IMAD.IADD R3, R17, 0x1, R2 ;  /* 0x0000000111037824 */ /* 0x000fe200078e0202 */
[----:B------:R-:W-:Y:S01]  /*f210*/  LOP3.LUT R19, R19, R6, RZ, 0xfc, !PT ;  /* 0x0000000613137212 */ /* 0x000fe200078efcff */
[----:B------:R-:W-:-:S03]  /*f220*/  IMAD.MOV.U32 R2, RZ, RZ, 0x1 ;  /* 0x00000001ff027424 */ /* 0x000fc600078e00ff */
[----:B------:R-:W-:Y:S04]  /*f230*/  STL [R1+0x30], R3 ;  /* 0x0000300301007387 */ /* 0x000fe80000100800 */
[----:B------:R-:W-:Y:S04]  /*f240*/  STL [R1+0x34], RZ ;  /* 0x000034ff01007387 */ /* 0x000fe80000100800 */
[----:B------:R0:W-:Y:S04]  /*f250*/  STL [R1+0xc], R2 ;  /* 0x00000c0201007387 */ /* 0x0001e80000100800 */
[----:B------:R1:W-:Y:S01]  /*f260*/  STL [R1+0x4], RZ ;  /* 0x000004ff01007387 */ /* 0x0003e20000100800 */
[----:B0-----:R-:W-:-:S02]  /*f270*/  LOP3.LUT R2, R0, 0x40, RZ, 0xfc, !PT ;  /* 0x0000004000027812 */ /* 0x001fc400078efcff */
[----:B-1----:R-:W-:-:S07]  /*f280*/  LOP3.LUT R0, R0, 0x80, RZ, 0xfc, !PT ;  /* 0x0000008000007812 */ /* 0x002fce00078efcff */
.L_x_3399:
[----:B------:R-:W-:Y:S01]  /*f290*/  ULDC.64 UR4, c[0x0][0xc88] ;  /* 0x0003220000047ab9 */ /* 0x000fe20000000a00 */
[----:B------:R-:W-:Y:S01]  /*f2a0*/  ULDC.64 UR6, c[0x0][0xa18] ;  /* 0x0002860000067ab9 */ /* 0x000fe20000000a00 */
[----:B------:R-:W-:Y:S01]  /*f2b0*/  UIMAD.WIDE UR4, UR43, 0x4, UR4 ;  /* 0x000000042b0478a5 */ /* 0x000fe2000f8e0204 */
[----:B01----:R-:W0:Y:S01]  /*f2c0*/  LDC.64 R4, c[0x0][0x418] ;  /* 0x00010600ff047b82 */ /* 0x003e220000000a00 */
[----:B------:R-:W2:Y:S04]  /*f2d0*/  LDL.LU R10, [R1+0x28] ;  /* 0x00002800010a7983 */ /* 0x000ea80000300800 */
[----:B------:R-:W-:Y:S02]  /*f2e0*/  IMAD.U32 R2, RZ, RZ, UR4 ;  /* 0x00000004ff027e24 */ /* 0x000fe4000f8e00ff */
[----:B------:R-:W-:Y:S01]  /*f2f0*/  IMAD.U32 R3, RZ, RZ, UR5 ;  /* 0x00000005ff037e24 */ /* 0x000fe2000f8e00ff */
[----:B------:R-:W-:Y:S01]  /*f300*/  UISETP.NE.U32.AND UP0, UPT, UR6, URZ, UPT ;  /* 0x0000003f0600728c */ /* 0x000fe2000bf05070 */
[----:B------:R-:W1:Y:S01]  /*f310*/  LDC R9, c[0x0][0x2f0] ;  /* 0x0000bc00ff097b82 */ /* 0x000e620000000800 */
[----:B------:R-:W-:Y:S01]  /*f320*/  ULDC UR8, c[0x0][0x288] ;  /* 0x0000a20000087ab9 */ /* 0x000fe20000000800 */
[----:B------:R-:W-:Y:S01]  /*f330*/  ULDC.64 UR4, c[0x0][0xa28] ;  /* 0x00028a0000047ab9 */ /* 0x000fe20000000a00 */
[----:B------:R-:W3:Y:S01]  /*f340*/  LDG.E R2, desc[UR50][R2.64] ;  /* 0x0000003202027981 */ /* 0x000ee2000c1e1900 */
[----:B------:R-:W-:Y:S01]  /*f350*/  UISETP.NE.AND.EX UP0, UPT, UR7, URZ, UPT, UP0 ;  /* 0x0000003f0700728c */ /* 0x000fe2000bf05300 */
[----:B------:R-:W-:Y:S01]  /*f360*/  IMAD.U32 R0, RZ, RZ, UR8 ;  /* 0x00000008ff007e24 */ /* 0x000fe2000f8e00ff */
[----:B------:R-:W-:Y:S01]  /*f370*/  UISETP.NE.U32.AND UP1, UPT, UR4, URZ, UPT ;  /* 0x0000003f0400728c */ /* 0x000fe2000bf25070 */
[----:B------:R-:W-:-:S03]  /*f380*/  ULDC.64 UR8, c[0x0][0xa08] ;  /* 0x0002820000087ab9 */ /* 0x000fc60000000a00 */
[----:B------:R-:W-:Y:S01]  /*f390*/  PLOP3.LUT P3, PT, PT, PT, UP0, 0x80, 0x0 ;  /* 0x000000000000781c */ /* 0x000fe20003f6f008 */
[----:B------:R-:W-:Y:S01]  /*f3a0*/  UISETP.NE.AND.EX UP1, UPT, UR5, URZ, UPT, UP1 ;  /* 0x0000003f0500728c */ /* 0x000fe2000bf25310 */
[----:B---3--:R-:W-:-:S05]  /*f3b0*/  R2UR UR47, R2 ;  /* 0x00000000022f72ca */ /* 0x008fca00000e0000 */
[----:B------:R-:W-:-:S08]  /*f3c0*/  PLOP3.LUT P4, PT, PT, PT, UP1, 0x80, 0x0 ;  /* 0x000000000000781c */ /* 0x000fd00003f8f018 */
[----:B------:R-:W-:Y:S02]  /*f3d0*/  USHF.R.S32.HI UR46, URZ, 0x1f, UR47 ;  /* 0x0000001f3f2e7899 */ /* 0x000fe4000801142f */
[----:B------:R-:W-:Y:S02]  /*f3e0*/  USHF.L.U32 UR44, UR47, 0x2, URZ ;  /* 0x000000022f2c7899 */ /* 0x000fe4000800063f */
[----:B------:R-:W-:Y:S02]  /*f3f0*/  USHF.L.U64.HI UR45, UR47, 0x2, UR46 ;  /* 0x000000022f2d7899 */ /* 0x000fe4000801022e */
[----:B------:R-:W-:Y:S02]  /*f400*/  @UP0 UIADD3 UR6, UP3, UR44, UR6, URZ ;  /* 0x000000062c060290 */ /* 0x000fe4000ff7e03f */
[----:B------:R-:W-:Y:S02]  /*f410*/  @UP1 ULEA UR4, UP2, UR47, UR4, 0x2 ;  /* 0x000000042f041291 */ /* 0x000fe4000f84103f */
[----:B------:R-:W-:-:S02]  /*f420*/  @UP0 UIADD3.X UR7, UR45, UR7, URZ, UP3, !UPT ;  /* 0x000000072d070290 */ /* 0x000fc40009ffe43f */
[----:B------:R-:W-:Y:S01]  /*f430*/  IMAD.U32 R2, RZ, RZ, UR6 ;  /* 0x00000006ff027e24 */ /* 0x000fe2000f8e00ff */
[----:B------:R-:W-:-:S03]  /*f440*/  @UP1 ULEA.HI.X UR5, UR47, UR5, UR46, 0x2, UP2 ;  /* 0x000000052f051291 */ /* 0x000fc600090f142e */
[----:B------:R-:W-:Y:S01]  /*f450*/  IMAD.U32 R3, RZ, RZ, UR7 ;  /* 0x00000007ff037e24 */ /* 0x000fe2000f8e00ff */
[----:B------:R-:W-:-:S04]  /*f460*/  ULDC.64 UR6, c[0x0][0xa00] ;  /* 0x0002800000067ab9 */ /* 0x000fc80000000a00 */
[----:B------:R3:W4:Y:S01]  /*f470*/  @P3 LDG.E R0, desc[UR50][R2.64] ;  /* 0x0000003202003981 */ /* 0x000722000c1e1900 */
[----:B------:R-:W-:Y:S02]  /*f480*/  ISETP.NE.U32.AND P0, PT, RZ, UR6, PT ;  /* 0x00000006ff007c0c */ /* 0x000fe4000bf05070 */
[----:B------:R-:W-:Y:S02]  /*f490*/  ISETP.NE.U32.AND P2, PT, RZ, UR8, PT ;  /* 0x00000008ff007c0c */ /* 0x000fe4000bf45070 */
[----:B------:R-:W-:Y:S02]  /*f4a0*/  ISETP.NE.AND.EX P0, PT, RZ, UR7, PT, P0 ;  /* 0x00000007ff007c0c */ /* 0x000fe4000bf05300 */
[----:B0-----:R-:W-:Y:S01]  /*f4b0*/  ISETP.NE.U32.AND P1, PT, R4, RZ, PT ;  /* 0x000000ff0400720c */ /* 0x001fe20003f25070 */
[----:B---3--:R-:W-:Y:S01]  /*f4c0*/  IMAD.U32 R2, RZ, RZ, UR4 ;  /* 0x00000004ff027e24 */ /* 0x008fe2000f8e00ff */
[----:B------:R-:W-:Y:S01]  /*f4d0*/  UIADD3 UR4, UP0, UR44, UR6, URZ ;  /* 0x000000062c047290 */ /* 0x000fe2000ff1e03f */
[----:B------:R-:W-:Y:S01]  /*f4e0*/  IMAD.U32 R3, RZ, RZ, UR5 ;  /* 0x00000005ff037e24 */ /* 0x000fe2000f8e00ff */
[----:B------:R-:W-:Y:S01]  /*f4f0*/  UIADD3 UR6, UP1, UR44, UR8, URZ ;  /* 0x000000082c067290 */ /* 0x000fe2000ff3e03f */
[----:B------:R-:W-:Y:S01]  /*f500*/  ISETP.NE.AND.EX P2, PT, RZ, UR9, PT, P2 ;  /* 0x00000009ff007c0c */ /* 0x000fe2000bf45320 */
[----:B------:R-:W-:-:S02]  /*f510*/  UIADD3.X UR5, UR45, UR7, URZ, UP0, !UPT ;  /* 0x000000072d057290 */ /* 0x000fc400087fe43f */
[----:B------:R-:W-:Y:S02]  /*f520*/  UIADD3.X UR7, UR45, UR9, URZ, UP1, !UPT ;  /* 0x000000092d077290 */ /* 0x000fe40008ffe43f */
[----:B------:R-:W-:-:S04]  /*f530*/  IMAD.U32 R6, RZ, RZ, UR6 ;  /* 0x00000006ff067e24 */ /* 0x000fc8000f8e00ff */
[----:B------:R-:W-:-:S05]  /*f540*/  IMAD.U32 R7, RZ, RZ, UR7 ;  /* 0x00000007ff077e24 */ /* 0x000fca000f8e00ff */
[----:B------:R-:W3:Y:S04]  /*f550*/  @P2 LDG.E R8, desc[UR50][R6.64] ;  /* 0x0000003206082981 */ /* 0x000ee8000c1e1900 */
[----:B----4-:R0:W-:Y:S04]  /*f560*/  STL [R1+0x2c], R0 ;  /* 0x00002c0001007387 */ /* 0x0101e80000100800 */
[----:B0-----:R0:W4:Y:S02]  /*f570*/  @P4 LDG.E R0, desc[UR50][R2.64] ;  /* 0x0000003202004981 */ /* 0x001124000c1e1900 */
[----:B0-----:R-:W-:-:S02]  /*f580*/  IMAD.U32 R2, RZ, RZ, UR4 ;  /* 0x00000004ff027e24 */ /* 0x001fc4000f8e00ff */
[----:B------:R-:W-:-:S05]  /*f590*/  IMAD.U32 R3, RZ, RZ, UR5 ;  /* 0x00000005ff037e24 */ /* 0x000fca000f8e00ff */
[----:B------:R-:W5:Y:S01]  /*f5a0*/  @P0 LDG.E R4, desc[UR50][R2.64] ;  /* 0x0000003202040981 */ /* 0x000f62000c1e1900 */
[----:B------:R-:W-:Y:S02]  /*f5b0*/  ISETP.NE.AND.EX P1, PT, R5, RZ, PT, P1 ;  /* 0x000000ff0500720c */ /* 0x000fe40003f25310 */
[----:B------:R-:W0:Y:S01]  /*f5c0*/  LDC R5, c[0x0][0x424] ;  /* 0x00010900ff057b82 */ /* 0x000e220000000800 */
[----:B------:R-:W-:Y:S01]  /*f5d0*/  UMOV UR4, URZ ;  /* 0x0000003f00047c82 */ /* 0x000fe20008000000 */
[----:B------:R-:W-:Y:S01]  /*f5e0*/  UMOV UR48, URZ ;  /* 0x0000003f00307c82 */ /* 0x000fe20008000000 */
[----:B------:R-:W-:Y:S01]  /*f5f0*/  UMOV UR40, URZ ;  /* 0x0000003f00287c82 */ /* 0x000fe20008000000 */
[----:B---3--:R-:W-:Y:S02]  /*f600*/  @P2 R2UR UR40, R8 ;  /* 0x00000000082822ca */ /* 0x008fe400000e0000 */
[----:B--2---:R-:W-:Y:S02]  /*f610*/  R2UR UR36, R10 ;  /* 0x000000000a2472ca */ /* 0x004fe400000e0000 */
[----:B----4-:R-:W-:-:S02]  /*f620*/  @P4 R2UR UR4, R0 ;  /* 0x00000000000442ca */ /* 0x010fc400000e0000 */
[----:B------:R-:W-:-:S04]  /*f630*/  LOP3.LUT R0, R10, 0xff000000, RZ, 0xc0, !PT ;  /* 0xff0000000a007812 */ /* 0x000fc800078ec0ff */
[----:B------:R-:W-:Y:S02]  /*f640*/  SHF.R.U32.HI R0, RZ, 0x8, R0 ;  /* 0x00000008ff007819 */ /* 0x000fe40000011600 */
[----:B-----5:R-:W-:Y:S02]  /*f650*/  @P0 R2UR UR48, R4 ;  /* 0x00000000043002ca */ /* 0x020fe400000e0000 */
[----:B------:R-:W-:-:S04]  /*f660*/  LOP3.LUT R4, R10, 0xff0000, RZ, 0xc0, !PT ;  /* 0x00ff00000a047812 */ /* 0x000fc800078ec0ff */
[----:B------:R-:W-:Y:S01]  /*f670*/  LEA.HI R0, R4, R0, RZ, 0x10 ;  /* 0x0000000004007211 */ /* 0x000fe200078f80ff */
[----:B01----:R-:W-:Y:S08]  /*f680*/  @P3 BRA `(.L_x_3328) ;  /* 0x0000000000143947 */ /* 0x003ff00003800000 */
[----:B------:R-:W-:Y:S05]  /*f690*/  @!P0 BRA `(.L_x_3328) ;  /* 0x0000000000108947 */ /* 0x000fea0003800000 */
[----:B------:R-:W2:Y:S04]  /*f6a0*/  LDG.E R4, desc[UR50][R2.64] ;  /* 0x0000003202047981 */ /* 0x000ea8000c1e1900 */
[----:B------:R-:W2:Y:S02]  /*f6b0*/  LDG.E R2, desc[UR50][R2.64+0x4] ;  /* 0x0000043202027981 */ /* 0x000ea4000c1e1900 */
[----:B--2---:R-:W-:-:S05]  /*f6c0*/  IMAD.IADD R2, R2, 0x1, -R4 ;  /* 0x0000000102027824 */ /* 0x004fca00078e0a04 */
[----:B------:R0:W-:Y:S02]  /*f6d0*/  STL [R1+0x2c], R2 ;  /* 0x00002c0201007387 */ /* 0x0001e40000100800 */
.L_x_3328:
[----:B------:R-:W-:Y:S01]  /*f6e0*/  IMAD.U32 R3, RZ, RZ, UR47 ;  /* 0x0000002fff037e24 */ /* 0x000fe2000f8e00ff */
[----:B------:R-:W-:Y:S01]  /*f6f0*/  ULDC.64 UR6, c[0x0][0xa20] ;  /* 0x0002880000067ab9 */ /* 0x000fe20000000a00 */
[----:B------:R-:W-:Y:S01]  /*f700*/  SEL R5, R5, 0x1, P1 ;  /* 0x0000000105057807 */ /* 0x000fe20000800000 */
[----:B------:R-:W-:Y:S01]  /*f710*/  ULOP3.LUT UR36, UR36, 0xffff, URZ, 0xc0, !UPT ;  /* 0x0000ffff24247892 */ /* 0x000fe2000f8ec03f */
[----:B------:R-:W-:Y:S01]  /*f720*/  ISETP.NE.U32.AND P0, PT, RZ, UR6, PT ;  /* 0x00000006ff007c0c */ /* 0x000fe2000bf05070 */
[----:B------:R1:W-:Y:S01]  /*f730*/  STL [R1+0x10], R3 ;  /* 0x0000100301007387 */ /* 0x0003e20000100800 */
[----:B------:R-:W-:Y:S01]  /*f740*/  UIADD3 UR40, UR40, UR4, URZ ;  /* 0x0000000428287290 */ /* 0x000fe2000fffe03f */
[----:B0-----:R-:W-:Y:S01]  /*f750*/  IMAD R2, R5, R9, RZ ;  /* 0x0000000905027224 */ /* 0x001fe200078e02ff */
[----:B------:R-:W-:-:S13]  /*f760*/  ISETP.NE.AND.EX P0, PT, RZ, UR7, PT, P0 ;  /* 0x00000007ff007c0c */ /* 0x000fda000bf05300 */
[----:B-1----:R-:W-:Y:S05]  /*f770*/  @!P0 BRA `(.L_x_3329) ;  /* 0x0000000000188947 */ /* 0x002fea0003800000 */
[----:B------:R-:W-:-:S04]  /*f780*/  UIADD3 UR5, UP0, UR44, UR6, URZ ;  /* 0x000000062c057290 */ /* 0x000fc8000ff1e03f */
[----:B------:R-:W-:Y:S02]  /*f790*/  UIADD3.X UR6, UR45, UR7, URZ, UP0, !UPT ;  /* 0x000000072d067290 */ /* 0x000fe400087fe43f */
[----:B------:R-:W-:-:S04]  /*f7a0*/  IMAD.U32 R2, RZ, RZ, UR5 ;  /* 0x00000005ff027e24 */ /* 0x000fc8000f8e00ff */
[----:B------:R-:W-:-:S05]  /*f7b0*/  IMAD.U32 R3, RZ, RZ, UR6 ;  /* 0x00000006ff037e24 */ /* 0x000fca000f8e00ff */
[----:B------:R0:W5:Y:S01]  /*f7c0*/  LDG.E R2, desc[UR50][R2.64] ;  /* 0x0000003202027981 */ /* 0x000162000c1e1900 */
[----:B------:R-:W-:Y:S05]  /*f7d0*/  BRA `(.L_x_3330) ;  /* 0x0000000000107947 */ /* 0x000fea0003800000 */
.L_x_3329:
[----:B------:R-:W-:Y:S05]  /*f7e0*/  @!P2 BRA `(.L_x_3330) ;  /* 0x00000000000ca947 */ /* 0x000fea0003800000 */
[----:B------:R-:W2:Y:S04]  /*f7f0*/  LDG.E R2, desc[UR50][R6.64] ;  /* 0x0000003206027981 */ /* 0x000ea8000c1e1900 */
[----:B------:R-:W2:Y:S02]  /*f800*/  LDG.E R6, desc[UR50][R6.64+0x4] ;  /* 0x0000043206067981 */ /* 0x000ea4000c1e1900 */
[----:B--2---:R-:W-:-:S07]  /*f810*/  IMAD.IADD R2, R6, 0x1, -R2 ;  /* 0x0000000106027824 */ /* 0x004fce00078e0a02 */
.L_x_3330:
[----:B-----5:R-:W-:-:S04]  /*f820*/  VIADD R2, R2, -UR4 ;  /* 0x8000000402027c36 */ /* 0x020fc80008000000 */
[C---:B0-----:R-:W-:Y:S01]  /*f830*/  VIADD R3, R2.reuse, 0x9f ;  /* 0x0000009f02037836 */ /* 0x041fe20000000000 */
[----:B------:R-:W-:Y:S01]  /*f840*/  ISETP.GE.AND P0, PT, R2, 0x1, PT ;  /* 0x000000010200780c */ /* 0x000fe20003f06270 */
[----:B------:R-:W-:Y:S02]  /*f850*/  IMAD.MOV.U32 R2, RZ, RZ, RZ ;  /* 0x000000ffff027224 */ /* 0x000fe400078e00ff */
[----:B------:R-:W-:-:S05]  /*f860*/  IMAD.HI R3, R3, 0x66666667, RZ ;  /* 0x6666666703037827 */ /* 0x000fca00078e02ff */
[----:B------:R-:W-:-:S04]  /*f870*/  SHF.R.U32.HI R4, RZ, 0x1f, R3 ;  /* 0x0000001fff047819 */ /* 0x000fc80000011603 */
[----:B------:R-:W-:Y:S01]  /*f880*/  LEA.HI.SX32 R4, R3, R4, 0x1a ;  /* 0x0000000403047211 */ /* 0x000fe200078fd2ff */
[----:B------:R-:W-:Y:S06]  /*f890*/  @!P0 BRA `(.L_x_3331) ;  /* 0x0000000000748947 */ /* 0x000fec0003800000 */
[----:B------:R-:W-:-:S04]  /*f8a0*/  SHF.R.U32.HI R5, RZ, 0x10, R0 ;  /* 0x00000010ff057819 */ /* 0x000fc80000011600 */
[----:B------:R-:W-:-:S13]  /*f8b0*/  ISETP.NE.AND P0, PT, R5, RZ, PT ;  /* 0x000000ff0500720c */ /* 0x000fda0003f05270 */
[----:B------:R-:W0:Y:S02]  /*f8c0*/  @!P0 LDC R5, c[0x0][0x9f0] ;  /* 0x00027c00ff058b82 */ /* 0x000e240000000800 */
[----:B0-----:R-:W-:Y:S02]  /*f8d0*/  IABS R7, R5 ;  /* 0x0000000500077213 */ /* 0x001fe40000000000 */
[----:B------:R-:W-:Y:S02]  /*f8e0*/  IADD3 R6, R5, -0x1, R4 ;  /* 0xffffffff05067810 */ /* 0x000fe40007ffe004 */
[----:B------:R-:W0:Y:S08]  /*f8f0*/  I2F.RP R2, R7 ;  /* 0x0000000700027306 */ /* 0x000e300000209400 */
[----:B0-----:R-:W0:Y:S02]  /*f900*/  MUFU.RCP R2, R2 ;  /* 0x0000000200027308 */ /* 0x001e240000001000 */
[----:B0-----:R-:W-:-:S06]  /*f910*/  VIADD R2, R2, 0xffffffe ;  /* 0x0ffffffe02027836 */ /* 0x001fcc0000000000 */
        /* <DEDUP_REMOVED lines=21> */
.L_x_3331:
[----:B------:R-:W-:Y:S01]  /*fa70*/  LOP3.LUT R0, R0, 0xff, RZ, 0xc0, !PT ;  /* 0x000000ff00007812 */ /* 0x000fe200078ec0ff */
[----:B------:R-:W-:Y:S04]  /*fa80*/  BSSY B7, `(.L_x_3332) ;  /* 0x0000419000077945 */ /* 0x000fe80003800000 */
        /* <DEDUP_REMOVED lines=11> */
[----:B------:R-:W-:Y:S02]  /*fb40*/  VOTEU.ANY UR4, UPT, PT ;  /* 0x0000000000047886 */ /* 0x000fe400038e0100 */
[----:B------:R-:W0:Y:S08]  /*fb50*/  FLO.U32 R0, UR4 ;  /* 0x0000000400007d00 */ /* 0x000e3000080e0000 */
[----:B------:R-:W1:Y:S01]  /*fb60*/  POPC R5, UR4 ;  /* 0x0000000400057d09 */ /* 0x000e620008000000 */
[----:B0-----:R-:W-:-:S02]  /*fb70*/  ISETP.EQ.U32.AND P0, PT, R0, R3, PT ;  /* 0x000000030000720c */ /* 0x001fc40003f02070 */
[----:B------:R-:W1:Y:S11]  /*fb80*/  LDC.64 R2, c[0x0][0xc60] ;  /* 0x00031800ff027b82 */ /* 0x000e760000000a00 */
[----:B-1----:R-:W2:Y:S01]  /*fb90*/  @P0 ATOMG.E.ADD.STRONG.GPU PT, R3, desc[UR50][R2.64], R5 ;  /* 0x00000005020309a8 */ /* 0x002ea200081ee1f2 */
[----:B------:R-:W0:Y:S02]  /*fba0*/  S2R R4, SR_LTMASK ;  /* 0x0000000000047919 */ /* 0x000e240000003900 */
[----:B0-----:R-:W-:-:S04]  /*fbb0*/  LOP3.LUT R4, R4, UR4, RZ, 0xc0, !PT ;  /* 0x0000000404047c12 */ /* 0x001fc8000f8ec0ff */
[----:B------:R-:W0:Y:S01]  /*fbc0*/  POPC R7, R4 ;  /* 0x0000000400077309 */ /* 0x000e220000000000 */
[----:B--2---:R-:W0:Y:S02]  /*fbd0*/  SHFL.IDX PT, R0, R3, R0, 0x1f ;  /* 0x00001f0003007589 */ /* 0x004e2400000e0000 */
[----:B0-----:R-:W-:-:S05]  /*fbe0*/  IADD3 R0, R0, UR41, R7 ;  /* 0x0000002900007c10 */ /* 0x001fca000fffe007 */
[----:B------:R0:W-:Y:S01]  /*fbf0*/  STL [R1+0x20], R0 ;  /* 0x0000200001007387 */ /* 0x0001e20000100800 */
[----:B------:R-:W-:Y:S05]  /*fc00*/  BRA `(.L_x_3334) ;  /* 0x0000004000007947 */ /* 0x000fea0003800000 */
.L_x_3333:
        /* <DEDUP_REMOVED lines=20> */
.L_x_3336:
[----:B------:R-:W-:Y:S05]  /*fd50*/  BSYNC B6 ;  /* 0x0000000000067941 */ /* 0x000fea0003800000 */
.L_x_3335:
        /* <DEDUP_REMOVED lines=24> */
.L_x_3338:
[----:B------:R-:W-:Y:S05]  /*fee0*/  BSYNC B6 ;  /* 0x0000000000067941 */ /* 0x000fea0003800000 */
.L_x_3337:
        /* <DEDUP_REMOVED lines=20> */
.L_x_3340:
[----:B------:R-:W-:Y:S05]  /*10030*/  BSYNC B6 ;  /* 0x0000000000067941 */ /* 0x000fea0003800000 */
.L_x_3339:
        /* <DEDUP_REMOVED lines=19> */
.L_x_3342:
[----:B------:R-:W-:Y:S05]  /*10170*/  BSYNC B6 ;  /* 0x0000000000067941 */ /* 0x000fea0003800000 */
.L_x_3341:
        /* <DEDUP_REMOVED lines=21> */
[----:B0-----:R-:W-:Y:S01]  /*102d0*/  SEL R16, R8, RZ, !P0 ;  /* 0x000000ff08107207 */ /* 0x001fe20004000000 */
[----:B------:R-:W-:Y:S08]  /*102e0*/  BRA.DIV UR4, `(.L_x_3343) ;  /* 0x0000004a04e07947 */ /* 0x000ff0000b800000 */
[----:B------:R0:W1:Y:S02]  /*102f0*/  SHFL.IDX PT, R14, R0, RZ, 0x1f ;  /* 0x00001fff000e7589 */ /* 0x00006400000e0000 */
.L_x_3418:
[----:B0-----:R-:W3:Y:S01]  /*10300*/  LDL.LU R0, [R1+0x14] ;  /* 0x0000140001007983 */ /* 0x001ee20000300800 */
[----:B------:R-:W-:Y:S02]  /*10310*/  PLOP3.LUT P1, PT, PT, PT, PT, 0x8, 0x0 ;  /* 0x000000000000781c */ /* 0x000fe40003f2e170 */
[----:B-1----:R-:W-:Y:S02]  /*10320*/  ISETP.NE.AND P0, PT, R14, RZ, PT ;  /* 0x000000ff0e00720c */ /* 0x002fe40003f05270 */
[----:B---3--:R-:W-:-:S09]  /*10330*/  LOP3.LUT R0, R0, 0xfffffffe, RZ, 0xc0, !PT ;  /* 0xfffffffe00007812 */ /* 0x008fd200078ec0ff */
[----:B------:R-:W-:-:S05]  /*10340*/  @P1 LOP3.LUT R0, R0, 0x1, RZ, 0xfc, !PT ;  /* 0x0000000100001812 */ /* 0x000fca00078efcff */
[----:B------:R0:W-:Y:S01]  /*10350*/  STL [R1+0x14], R0 ;  /* 0x0000140001007387 */ /* 0x0001e20000100800 */
[----:B------:R-:W-:Y:S05]  /*10360*/  @P0 BRA `(.L_x_3344) ;  /* 0x0000000400d00947 */ /* 0x000fea0003800000 */
[----:B0-----:R-:W3:Y:S01]  /*10370*/  LDL R0, [R1+0x8] ;  /* 0x0000080001007983 */ /* 0x001ee20000100800 */
[----:B------:R-:W-:Y:S01]  /*10380*/  UMOV UR4, 0xffffffff ;  /* 0xffffffff00047882 */ /* 0x000fe20000000000 */
[----:B---3--:R-:W-:Y:S02]  /*10390*/  VIADD R0, R0, 0xffffffff ;  /* 0xffffffff00007836 */ /* 0x008fe40000000000 */
[----:B------:R-:W-:Y:S05]  /*103a0*/  BRA.DIV UR4, `(.L_x_3345) ;  /* 0x0000004a04d07947 */ /* 0x000fea000b800000 */
[----:B------:R-:W-:-:S13]  /*103b0*/  ELECT P6, URZ, PT ;  /* 0x00000000003f782f */ /* 0x000fda00038c0000 */
.L_x_3421:
        /* <DEDUP_REMOVED lines=21> */
.L_x_3346:
        /* <DEDUP_REMOVED lines=9> */
.L_x_3422:
        /* <DEDUP_REMOVED lines=8> */
.L_x_3348:
[----:B------:R-:W2:Y:S01]  /*10620*/  LDL R5, [R1+0x4] ;  /* 0x0000040001057983 */ /* 0x000ea20000100800 */
[----:B------:R-:W-:Y:S01]  /*10630*/  IMAD.MOV.U32 R4, RZ, RZ, 0xa0 ;  /* 0x000000a0ff047424 */ /* 0x000fe200078e00ff */
[----:B------:R-:W-:Y:S01]  /*10640*/  R2UR UR33, R3 ;  /* 0x00000000032172ca */ /* 0x000fe200000e0000 */
[----:B------:R-:W-:Y:S01]  /*10650*/  UIADD3 UR4, UP0, UR52, 0x470, URZ ;  /* 0x0000047034047890 */ /* 0x000fe2000ff1e03f */
[----:B-----5:R-:W-:Y:S01]  /*10660*/  R2UR UR37, R16 ;  /* 0x00000000102572ca */ /* 0x020fe200000e0000 */
[----:B------:R-:W-:Y:S01]  /*10670*/  IMAD R0, R0, R4, UR40 ;  /* 0x0000002800007e24 */ /* 0x000fe2000f8e0204 */
[----:B------:R-:W-:Y:S01]  /*10680*/  UMOV UR6, 0x0 ;  /* 0x0000000000067882 */ /* 0x000fe20000000000 */
[----:B------:R-:W-:Y:S01]  /*10690*/  UIADD3.X UR5, URZ, UR53, URZ, UP0, !UPT ;  /* 0x000000353f057290 */ /* 0x000fe200087fe43f */
[----:B------:R-:W-:Y:S02]  /*106a0*/  UMOV UR7, 0x14f00000 ;  /* 0x14f0000000077882 */ /* 0x000fe40000000000 */
[----:B------:R-:W-:Y:S01]  /*106b0*/  R2UR UR35, R0 ;  /* 0x00000000002372ca */ /* 0x000fe200000e0000 */
[----:B------:R-:W-:Y:S01]  /*106c0*/  UMOV UR34, URZ ;  /* 0x0000003f00227c82 */ /* 0x000fe20008000000 */
[----:B------:R-:W-:Y:S01]  /*106d0*/  UMOV UR18, 0x40 ;  /* 0x0000004000127882 */ /* 0x000fe20000000000 */
[----:B------:R-:W-:Y:S01]  /*106e0*/  UMOV UR20, UR36 ;  /* 0x0000002400147c82 */ /* 0x000fe20008000000 */
[----:B------:R-:W-:Y:S01]  /*106f0*/  UMOV UR10, 0x80 ;  /* 0x00000080000a7882 */ /* 0x000fe20000000000 */
[----:B------:R-:W-:-:S02]  /*10700*/  UIADD3 UR33, UR33, 0x33470, URZ ;  /* 0x0003347021217890 */ /* 0x000fc4000fffe03f */
[----:B------:R-:W-:Y:S01]  /*10710*/  UMOV UR21, UR37 ;  /* 0x0000002500157c82 */ /* 0x000fe20008000000 */
[----:B------:R-:W-:Y:S01]  /*10720*/  UMOV UR12, UR36 ;  /* 0x00000024000c7c82 */ /* 0x000fe20008000000 */
[----:B------:R-:W-:-:S03]  /*10730*/  UMOV UR13, UR37 ;  /* 0x00000025000d7c82 */ /* 0x000fc60008000000 */
[----:B------:R-:W-:Y:S01]  /*10740*/  UMOV UR17, UR33 ;  /* 0x0000002100117c82 */ /* 0x000fe20008000000 */
[----:B------:R-:W-:Y:S01]  /*10750*/  UMOV UR19, UR35 ;  /* 0x0000002300137c82 */ /* 0x000fe20008000000 */
[----:B------:R-:W-:Y:S01]  /*10760*/  UMOV UR9, UR33 ;  /* 0x0000002100097c82 */ /* 0x000fe20008000000 */
[----:B------:R-:W-:Y:S01]  /*10770*/  UMOV UR11, UR35 ;  /* 0x00000023000b7c82 */ /* 0x000fe20008000000 */
[----:B--2---:R-:W-:-:S05]  /*10780*/  IMAD R4, R5, 0x7800, R17 ;  /* 0x0000780005047824 */ /* 0x004fca00078e0211 */
[----:B------:R-:W-:-:S13]  /*10790*/  R2UR UR8, R4 ;  /* 0x00000000040872ca */ /* 0x000fda00000e0000 */
[----:B------:R-:W-:Y:S02]  /*107a0*/  UIADD3 UR32, UR8, 0xf200, URZ ;  /* 0x0000f20008207890 */ /* 0x000fe4000fffe03f */
[----:B------:R-:W-:Y:S02]  /*107b0*/  UIADD3 UR16, UR8, 0x11a00, URZ ;  /* 0x00011a0008107890 */ /* 0x000fe4000fffe03f */
[----:B------:R-:W-:-:S05]  /*107c0*/  UIADD3 UR8, UR8, 0x14200, URZ ;  /* 0x0001420008087890 */ /* 0x000fca000fffe03f */
[----:B------:R1:W-:Y:S02]  /*107d0*/  UTMALDG.4D [UR32], [UR4], desc[UR6] ;  /* 0x00000620040075b4 */ /* 0x0003e40008019000 */
[----:B------:R1:W-:Y:S02]  /*107e0*/  UTMALDG.4D [UR16], [UR4], desc[UR6] ;  /* 0x00000610040075b4 */ /* 0x0003e40008019000 */
[----:B------:R1:W-:Y:S01]  /*107f0*/  UTMALDG.4D [UR8], [UR4], desc[UR6] ;  /* 0x00000608040075b4 */ /* 0x0003e20008019000 */
[----:B------:R-:W2:Y:S02]  /*10800*/  SYNCS.PHASECHK.TRANS64.TRYWAIT P0, [R3+URZ+0x33440], R2 ;  /* 0x03344002030075a7 */ /* 0x000ea4000800017f */
[----:B-12---:R-:W-:Y:S05]  /*10810*/  @!P0 BRA `(.L_x_3349) ;  /* 0x0000004400e88947 */ /* 0x006fea0003800000 */
.L_x_3423:
        /* <DEDUP_REMOVED lines=8> */
.L_x_3350:
        /* <DEDUP_REMOVED lines=17> */
[----:B------:R-:W-:Y:S01]  /*109b0*/  UIADD3 UR8, UR8, 0x29200, URZ ;  /* 0x0002920008087890 */ /* 0x000fe2000fffe03f */
[----:B------:R-:W-:Y:S01]  /*109c0*/  UMOV UR19, UR27 ;  /* 0x0000001b00137c82 */ /* 0x000fe20008000000 */
[----:B------:R-:W-:Y:S01]  /*109d0*/  UMOV UR21, UR29 ;  /* 0x0000001d00157c82 */ /* 0x000fe20008000000 */
[----:B------:R-:W-:Y:S01]  /*109e0*/  UMOV UR17, UR25 ;  /* 0x0000001900117c82 */ /* 0x000fe20008000000 */
[----:B------:R-:W-:Y:S01]  /*109f0*/  UMOV UR10, 0x80 ;  /* 0x00000080000a7882 */ /* 0x000fe20000000000 */
[----:B------:R-:W-:Y:S01]  /*10a00*/  UMOV UR12, UR36 ;  /* 0x00000024000c7c82 */ /* 0x000fe20008000000 */
        /* <DEDUP_REMOVED lines=10> */
.L_x_3344:
        /* <DEDUP_REMOVED lines=33> */
.L_x_3352:
[----:B------:R-:W-:Y:S05]  /*10cc0*/  BSYNC B6 ;  /* 0x0000000000067941 */ /* 0x000fea0003800000 */
.L_x_3351:
[----:B------:R-:W3:Y:S01]  /*10cd0*/  LDL.LU R3, [R1+0x24] ;  /* 0x0000240001037983 */ /* 0x000ee20000300800 */
[----:B------:R-:W0:Y:S01]  /*10ce0*/  LDC R6, c[0x0][0x448] ;  /* 0x00011200ff067b82 */ /* 0x000e220000000800 */
[----:B------:R-:W-:Y:S01]  /*10cf0*/  ULDC.64 UR6, c[0x0][0x2d8] ;  /* 0x0000b60000067ab9 */ /* 0x000fe20000000a00 */
[----:B------:R-:W1:Y:S01]  /*10d00*/  S2R R2, SR_TID.X ;  /* 0x0000000000027919 */ /* 0x000e620000002100 */
[----:B------:R-:W4:Y:S01]  /*10d10*/  S2R R0, SR_TID.X ;  /* 0x0000000000007919 */ /* 0x000f220000002100 */
[----:B------:R-:W-:Y:S01]  /*10d20*/  UMOV UR4, UR44 ;  /* 0x0000002c00047c82 */ /* 0x000fe20008000000 */
[----:B------:R-:W-:Y:S01]  /*10d30*/  UMOV UR5, UR37 ;  /* 0x0000002500057c82 */ /* 0x000fe20008000000 */
[----:B------:R-:W-:Y:S01]  /*10d40*/  ULDC.64 UR8, c[0x0][0x2e0] ;  /* 0x0000b80000087ab9 */ /* 0x000fe20000000a00 */
[----:B0-----:R-:W-:Y:S02]  /*10d50*/  ISETP.NE.AND P0, PT, R6, 0x1, PT ;  /* 0x000000010600780c */ /* 0x001fe40003f05270 */
[----:B-1----:R-:W-:-:S11]  /*10d60*/  LOP3.LUT R2, R2, 0x7f, RZ, 0xc0, !PT ;  /* 0x0000007f02027812 */ /* 0x002fd600078ec0ff */
[----:B------:R-:W0:Y:S01]  /*10d70*/  @P0 LDC R4, c[0x0][0x450] ;  /* 0x00011400ff040b82 */ /* 0x000e220000000800 */
[----:B------:R-:W-:Y:S01]  /*10d80*/  SHF.R.U32.HI R2, RZ, 0x2, R2 ;  /* 0x00000002ff027819 */ /* 0x000fe20000011602 */
[----:B----4-:R-:W-:-:S05]  /*10d90*/  IMAD.SHL.U32 R0, R0, 0x20, RZ ;  /* 0x0000002000007824 */ /* 0x010fca00078e00ff */
[----:B------:R-:W-:Y:S02]  /*10da0*/  LOP3.LUT R0, R2, 0x60, R0, 0xf8, !PT ;  /* 0x0000006002007812 */ /* 0x000fe400078ef800 */
[----:B------:R-:W1:Y:S01]  /*10db0*/  @P0 LDC R2, c[0x0][0x44c] ;  /* 0x00011300ff020b82 */ /* 0x000e620000000800 */
[----:B--2---:R-:W2:Y:S01]  /*10dc0*/  S2R R8, SR_TID.X ;  /* 0x0000000000087919 */ /* 0x004ea20000002100 */
[----:B------:R-:W-:Y:S02]  /*10dd0*/  UIMAD.WIDE.U32 UR4, UR36, UR6, UR4 ;  /* 0x00000006240472a5 */ /* 0x000fe4000f8e0004 */
[----:B------:R-:W-:Y:S02]  /*10de0*/  UIMAD UR6, UR46, UR8, URZ ;  /* 0x000000082e0672a4 */ /* 0x000fe4000f8e023f */
[----:B------:R-:W-:Y:S02]  /*10df0*/  UIMAD UR5, UR36, UR7, UR5 ;  /* 0x00000007240572a4 */ /* 0x000fe4000f8e0205 */
[----:B------:R-:W-:-:S02]  /*10e00*/  UIMAD UR6, UR47, UR9, UR6 ;  /* 0x000000092f0672a4 */ /* 0x000fc4000f8e0206 */
[----:B------:R-:W-:-:S03]  /*10e10*/  UIMAD.WIDE.U32 UR4, UR47, UR8, UR4 ;  /* 0x000000082f0472a5 */ /* 0x000fc6000f8e0004 */
[----:B------:R-:W-:Y:S01]  /*10e20*/  ULDC.64 UR8, c[0x0][0x2d0] ;  /* 0x0000b40000087ab9 */ /* 0x000fe20000000a00 */
[----:B------:R-:W-:Y:S01]  /*10e30*/  UIADD3 UR5, UR5, UR6, URZ ;  /* 0x0000000605057290 */ /* 0x000fe2000fffe03f */
[----:B--2---:R-:W-:-:S05]  /*10e40*/  IMAD.SHL.U32 R8, R8, 0x10, RZ ;  /* 0x0000001008087824 */ /* 0x004fca00078e00ff */
[----:B------:R-:W-:-:S04]  /*10e50*/  LOP3.LUT R8, R8, 0x30, RZ, 0xc0, !PT ;  /* 0x0000003008087812 */ /* 0x000fc800078ec0ff */
[C---:B------:R-:W-:Y:S02]  /*10e60*/  LOP3.LUT R10, R8.reuse, 0x40, RZ, 0xfc, !PT ;  /* 0x00000040080a7812 */ /* 0x040fe400078efcff */
[----:B------:R-:W-:Y:S01]  /*10e70*/  LOP3.LUT R8, R8, 0x80, RZ, 0xfc, !PT ;  /* 0x0000008008087812 */ /* 0x000fe200078efcff */
[----:B---3--:R-:W-:-:S05]  /*10e80*/  IMAD.SHL.U32 R5, R3, 0x80, RZ ;  /* 0x0000008003057824 */ /* 0x008fca00078e00ff */
[----:B------:R-:W-:-:S05]  /*10e90*/  LOP3.LUT R0, R0, R5, RZ, 0xfc, !PT ;  /* 0x0000000500007212 */ /* 0x000fca00078efcff */
[----:B-1----:R-:W-:-:S04]  /*10ea0*/  @P0 IMAD.HI.U32 R3, R0, R2, RZ ;  /* 0x0000000200030227 */ /* 0x002fc800078e00ff */
[----:B------:R-:W-:Y:S01]  /*10eb0*/  IMAD.MOV.U32 R2, RZ, RZ, R0 ;  /* 0x000000ffff027224 */ /* 0x000fe200078e0000 */
[----:B0-----:R-:W-:-:S04]  /*10ec0*/  @P0 SHF.R.U32.HI R2, RZ, R4, R3 ;  /* 0x00000004ff020219 */ /* 0x001fc80000011603 */
[--C-:B------:R-:W-:Y:S01]  /*10ed0*/  SHF.R.S32.HI R4, RZ, 0x1f, R2.reuse ;  /* 0x0000001fff047819 */ /* 0x100fe20000011402 */
[----:B------:R-:W-:-:S04]  /*10ee0*/  IMAD.MOV R3, RZ, RZ, -R2 ;  /* 0x000000ffff037224 */ /* 0x000fc800078e0a02 */
[----:B------:R-:W-:Y:S02]  /*10ef0*/  IMAD R0, R6, R3, R0 ;  /* 0x0000000306007224 */ /* 0x000fe400078e0200 */
        /* <DEDUP_REMOVED lines=14> */
[----:B------:R0:W5:Y:S01]  /*10fe0*/  LDL R8, [R1+0x30] ;  /* 0x0000300001087983 */ /* 0x0001620000100800 */
[----:B------:R-:W1:Y:S01]  /*10ff0*/  S2R R7, SR_TID.X ;  /* 0x0000000000077919 */ /* 0x000e620000002100 */
[----:B------:R-:W-:-:S02]  /*11000*/  IADD3.X R2, R3, UR5, R4, P0, !PT ;  /* 0x0000000503027c10 */ /* 0x000fc400087fe404 */
[----:B------:R-:W-:Y:S01]  /*11010*/  ISETP.GE.AND P1, PT, R10, UR4, PT ;  /* 0x000000040a007c0c */ /* 0x000fe2000bf26270 */
[----:B-1----:R-:W-:-:S05]  /*11020*/  IMAD.SHL.U32 R9, R7, 0x10, RZ ;  /* 0x0000001007097824 */ /* 0x002fca00078e00ff */
[----:B------:R-:W-:Y:S02]  /*11030*/  LOP3.LUT R9, R9, 0x30, RZ, 0xc0, !PT ;  /* 0x0000003009097812 */ /* 0x000fe400078ec0ff */
[----:B------:R-:W-:Y:S02]  /*11040*/  LOP3.LUT R7, R7, 0x7f, RZ, 0xc0, !PT ;  /* 0x0000007f07077812 */ /* 0x000fe400078ec0ff */
[----:B------:R-:W-:Y:S01]  /*11050*/  ISETP.GE.AND P0, PT, R9, UR4, PT ;  /* 0x0000000409007c0c */ /* 0x000fe2000bf06270 */
[----:B------:R-:W-:Y:S01]  /*11060*/  UMOV UR4, 0xffffffff ;  /* 0xffffffff00047882 */ /* 0x000fe20000000000 */
[----:B------:R-:W-:Y:S02]  /*11070*/  SHF.R.U32.HI R10, RZ, 0x2, R7 ;  /* 0x00000002ff0a7819 */ /* 0x000fe40000011607 */
[----:B0-----:R-:W-:Y:S09]  /*11080*/  BRA.DIV UR4, `(.L_x_3353) ;  /* 0x0000003e04e07947 */ /* 0x001ff2000b800000 */
[----:B------:R-:W2:Y:S01]  /*11090*/  LDL.LU R7, [R1+0x2c] ;  /* 0x00002c0001077983 */ /* 0x000ea20000300800 */
[----:B------:R-:W-:-:S04]  /*110a0*/  IMAD.IADD R3, R10, 0x1, R5 ;  /* 0x000000010a037824 */ /* 0x000fc800078e0205 */
[----:B------:R-:W-:Y:S02]  /*110b0*/  VIADD R5, R3, 0x20 ;  /* 0x0000002003057836 */ /* 0x000fe40000000000 */
[----:B--2---:R-:W-:Y:S02]  /*110c0*/  IMAD R4, R7, R6, RZ ;  /* 0x0000000607047224 */ /* 0x004fe400078e02ff */
[----:B------:R-:W0:Y:S03]  /*110d0*/  SHFL.IDX PT, R7, R0, RZ, 0x1c1f ;  /* 0x001c1fff00077589 */ /* 0x000e2600000e0000 */
[----:B------:R-:W-:Y:S01]  /*110e0*/  ISETP.GE.AND P4, PT, R3, R4, PT ;  /* 0x000000040300720c */ /* 0x000fe20003f86270 */
[----:B------:R-:W1:-:S12]  /*110f0*/  SHFL.IDX PT, R6, R2, RZ, 0x1c1f ;  /* 0x001c1fff02067589 */ /* 0x000e5800000e0000 */
[----:B0-----:R-:W-:-:S05]  /*11100*/  @!P4 IADD3 R7, P3, R9, R7, RZ ;  /* 0x000000070907c210 */ /* 0x001fca0007f7e0ff */
[----:B-1----:R-:W-:Y:S01]  /*11110*/  @!P4 IMAD.X R6, RZ, RZ, R6, P3 ;  /* 0x000000ffff06c224 */ /* 0x002fe200018e0606 */
[----:B------:R-:W-:Y:S02]  /*11120*/  ISETP.GE.AND P3, PT, R5, R4, PT ;  /* 0x000000040500720c */ /* 0x000fe40003f66270 */
[----:B------:R-:W-:Y:S02]  /*11130*/  SHFL.IDX PT, R5, R2, 0x1, 0x1c1f ;  /* 0x003c1f0002057f89 */ /* 0x000fe400000e0000 */
[----:B------:R-:W-:-:S04]  /*11140*/  @!P4 LOP3.LUT R7, R7, R6, RZ, 0x3c, !PT ;  /* 0x000000060707c212 */ /* 0x000fc800078e3cff */
[----:B------:R-:W-:-:S04]  /*11150*/  @!P4 LOP3.LUT R6, R7, R6, RZ, 0x3c, !PT ;  /* 0x000000060706c212 */ /* 0x000fc800078e3cff */
[----:B------:R-:W-:-:S05]  /*11160*/  @!P4 LOP3.LUT R7, R7, R6, RZ, 0x3c, !PT ;  /* 0x000000060707c212 */ /* 0x000fca00078e3cff */
[----:B-----5:R-:W-:Y:S04]  /*11170*/  @!P4 LDGSTS.E.BYPASS.LTC128B.128 [R8+0x1e200], desc[UR50][R6.64], !P0 ;  /* 0x1e2000000608cfae */ /* 0x020fe8000c101d72 */
[----:B------:R-:W-:Y:S04]  /*11180*/  @!P4 LDGSTS.E.BYPASS.LTC128B.128 [R8+0x20200], desc[UR50][R6.64+0x40], !P1 ;  /* 0x202000400608cfae */ /* 0x000fe8000c901d72 */
[----:B------:R0:W-:Y:S04]  /*11190*/  @!P4 LDGSTS.E.BYPASS.LTC128B.128 [R8+0x22200], desc[UR50][R6.64+0x80], !P2 ;  /* 0x222000800608cfae */ /* 0x0001e8000d101d72 */
[----:B0-----:R-:W0:Y:S02]  /*111a0*/  SHFL.IDX PT, R6, R0, 0x1, 0x1c1f ;  /* 0x003c1f0000067f89 */ /* 0x001e2400000e0000 */
[----:B0-----:R-:W-:-:S05]  /*111b0*/  @!P3 IADD3 R6, P4, R9, R6, RZ ;  /* 0x000000060906b210 */ /* 0x001fca0007f9e0ff */
[----:B------:R-:W-:-:S04]  /*111c0*/  @!P3 IMAD.X R5, RZ, RZ, R5, P4 ;  /* 0x000000ffff05b224 */ /* 0x000fc800020e0605 */
[----:B------:R-:W-:Y:S02]  /*111d0*/  @!P3 IMAD.MOV.U32 R7, RZ, RZ, R5 ;  /* 0x000000ffff07b224 */ /* 0x000fe400078e0005 */
[----:B------:R-:W-:-:S03]  /*111e0*/  VIADD R5, R3, 0x40 ;  /* 0x0000004003057836 */ /* 0x000fc60000000000 */
[----:B------:R-:W-:Y:S04]  /*111f0*/  @!P3 LDGSTS.E.BYPASS.LTC128B.128 [R8+0x1ea00], desc[UR50][R6.64], !P0 ;  /* 0x1ea000000608bfae */ /* 0x000fe8000c101d72 */
[----:B------:R-:W-:Y:S04]  /*11200*/  @!P3 LDGSTS.E.BYPASS.LTC128B.128 [R8+0x20a00], desc[UR50][R6.64+0x40], !P1 ;  /* 0x20a000400608bfae */ /* 0x000fe8000c901d72 */
[----:B------:R0:W-:Y:S01]  /*11210*/  @!P3 LDGSTS.E.BYPASS.LTC128B.128 [R8+0x22a00], desc[UR50][R6.64+0x80], !P2 ;  /* 0x22a000800608bfae */ /* 0x0001e2000d101d72 */
[----:B------:R-:W-:-:S03]  /*11220*/  ISETP.GE.AND P3, PT, R5, R4, PT ;  /* 0x000000040500720c */ /* 0x000fc60003f66270 */
[----:B------:R-:W-:Y:S04]  /*11230*/  SHFL.IDX PT, R5, R2, 0x2, 0x1c1f ;  /* 0x005c1f0002057f89 */ /* 0x000fe800000e0000 */
[----:B0-----:R-:W0:Y:S04]  /*11240*/  SHFL.IDX PT, R6, R0, 0x2, 0x1c1f ;  /* 0x005c1f0000067f89 */ /* 0x001e2800000e0000 */
[----:B------:R-:W1:Y:S02]  /*11250*/  SHFL.IDX PT, R0, R0, 0x3, 0x1c1f ;  /* 0x007c1f0000007f89 */ /* 0x000e6400000e0000 */
[----:B0-----:R-:W-:-:S05]  /*11260*/  @!P3 IADD3 R6, P4, R9, R6, RZ ;  /* 0x000000060906b210 */ /* 0x001fca0007f9e0ff */
[----:B------:R-:W-:-:S04]  /*11270*/  @!P3 IMAD.X R5, RZ, RZ, R5, P4 ;  /* 0x000000ffff05b224 */ /* 0x000fc800020e0605 */
[----:B------:R-:W-:Y:S02]  /*11280*/  @!P3 IMAD.MOV.U32 R7, RZ, RZ, R5 ;  /* 0x000000ffff07b224 */ /* 0x000fe400078e0005 */
[----:B------:R0:W2:Y:S04]  /*11290*/  SHFL.IDX PT, R5, R2, 0x3, 0x1c1f ;  /* 0x007c1f0002057f89 */ /* 0x0000a800000e0000 */
[----:B------:R0:W-:Y:S04]  /*112a0*/  @!P3 LDGSTS.E.BYPASS.LTC128B.128 [R8+0x1f200], desc[UR50][R6.64], !P0 ;  /* 0x1f2000000608bfae */ /* 0x0001e8000c101d72 */
[----:B------:R0:W-:Y:S04]  /*112b0*/  @!P3 LDGSTS.E.BYPASS.LTC128B.128 [R8+0x21200], desc[UR50][R6.64+0x40], !P1 ;  /* 0x212000400608bfae */ /* 0x0001e8000c901d72 */
[----:B-1----:R0:W-:Y:S02]  /*112c0*/  @!P3 LDGSTS.E.BYPASS.LTC128B.128 [R8+0x23200], desc[UR50][R6.64+0x80], !P2 ;  /* 0x232000800608bfae */ /* 0x0021e4000d101d72 */
.L_x_3432:
[----:B------:R-:W-:Y:S01]  /*112d0*/  VIADD R3, R3, 0x60 ;  /* 0x0000006003037836 */ /* 0x000fe20000000000 */
[----:B------:R-:W-:Y:S04]  /*112e0*/  BSSY B0, `(.L_x_3354) ;  /* 0x000000b000007945 */ /* 0x000fe80003800000 */
[----:B------:R-:W-:-:S13]  /*112f0*/  ISETP.GE.AND P3, PT, R3, R4, PT ;  /* 0x000000040300720c */ /* 0x000fda0003f66270 */
[----:B------:R-:W-:Y:S05]  /*11300*/  @P3 BRA `(.L_x_3355) ;  /* 0x0000000000203947 */ /* 0x000fea0003800000 */
[----:B0-----:R-:W-:-:S05]  /*11310*/  IADD3 R2, P3, R9, R0, RZ ;  /* 0x0000000009027210 */ /* 0x001fca0007f7e0ff */
[----:B--2---:R-:W-:-:S05]  /*11320*/  IMAD.X R3, RZ, RZ, R5, P3 ;  /* 0x000000ffff037224 */ /* 0x004fca00018e0605 */
[----:B------:R-:W-:Y:S01]  /*11330*/  @!PT LDS RZ, [RZ] ;  /* 0x00000000fffff984 */ /* 0x000fe20000000800 */
[----:B------:R-:W-:Y:S01]  /*11340*/  @!PT LDS RZ, [RZ] ;  /* 0x00000000fffff984 */ /* 0x000fe20000000800 */
[----:B------:R-:W-:Y:S01]  /*11350*/  @!PT LDS RZ, [RZ] ;  /* 0x00000000fffff984 */ /* 0x000fe20000000800 */
[----:B------:R1:W-:Y:S04]  /*11360*/  LDGSTS.E.BYPASS.LTC128B.128 [R8+0x1fa00], desc[UR50][R2.64], !P0 ;  /* 0x1fa0000002087fae */ /* 0x0003e8000c101d72 */
[----:B------:R1:W-:Y:S04]  /*11370*/  LDGSTS.E.BYPASS.LTC128B.128 [R8+0x21a00], desc[UR50][R2.64+0x40], !P1 ;  /* 0x21a0004002087fae */ /* 0x0003e8000c901d72 */
[----:B------:R1:W-:Y:S02]  /*11380*/  LDGSTS.E.BYPASS.LTC128B.128 [R8+0x23a00], desc[UR50][R2.64+0x80], !P2 ;  /* 0x23a0008002087fae */ /* 0x0003e4000d101d72 */
.L_x_3355:
[----:B------:R-:W-:Y:S05]  /*11390*/  BSYNC B0 ;  /* 0x0000000000007941 */ /* 0x000fea0003800000 */
.L_x_3354:
[----:B------:R-:W-:Y:S01]  /*113a0*/  NOP ;  /* 0x0000000000007918 */ /* 0x000fe20000000000 */
[----:B------:R-:W-:-:S13]  /*113b0*/  PLOP3.LUT P0, PT, PT, PT, PT, 0x80, 0x0 ;  /* 0x000000000000781c */ /* 0x000fda0003f0f070 */
.L_x_3356:
[----:B------:R-:W-:Y:S02]  /*113c0*/  PLOP3.LUT P1, PT, P1, P0, PT, 0xa2, 0x0 ;  /* 0x000000000000781c */ /* 0x000fe40000f21472 */
[----:B------:R-:W-:-:S08]  /*113d0*/  @P0 R2UR P1, UR4, R17 ;  /* 0x00000000110402ca */ /* 0x000fd00000020000 */
[----:B------:R-:W-:-:S05]  /*113e0*/  @P0 PLOP3.LUT P0, PT, P1, PT, PT, 0x80, 0x0 ;  /* 0x000000000000081c */ /* 0x000fca0000f0f070 */
[----:B------:R-:W-:Y:S01]  /*113f0*/  @!P1 SYNCS.ARRIVE.TRANS64.RED.A0T1 RZ, [UR4+0x33400], RZ ;  /* 0x033400ffffff99a7 */ /* 0x000fe20008200404 */
[----:B------:R-:W-:Y:S07]  /*11400*/  @!P1 ARRIVES.LDGSTSBAR.64.TRANSCNT [UR4+0x33400] ;  /* 0x03340000ff0099b0 */ /* 0x000fee0008000a84 */
[----:B------:R-:W-:Y:S05]  /*11410*/  @P0 BRA.U.ANY `(.L_x_3356) ;  /* 0xfffffffd00e80947 */ /* 0x000fea000393ffff */
[----:B01----:R-:W3:Y:S02]  /*11420*/  LDL.LU R2, [R1+0x34] ;  /* 0x0000340001027983 */ /* 0x003ee40000300800 */
        /* <DEDUP_REMOVED lines=9> */
[----:B------:R-:W1:Y:S03]  /*114c0*/  SYNCS.PHASECHK.TRANS64.TRYWAIT P0, [R17+URZ+0x33420], R0 ;  /* 0x03342000110075a7 */ /* 0x000e66000800017f */
[----:B01----:R-:W-:Y:S05]  /*114d0*/  @!P0 BRA `(.L_x_3358) ;  /* 0x00000040001c8947 */ /* 0x003fea0003800000 */
.L_x_3433:
[----:B------:R-:W-:Y:S05]  /*114e0*/  BSYNC B0 ;  /* 0x0000000000007941 */ /* 0x000fea0003800000 */
.L_x_3357:
[----:B------:R-:W3:Y:S04]  /*114f0*/  LDL.LU R2, [R1+0x8] ;  /* 0x0000080001027983 */ /* 0x000ee80000300800 */
[----:B------:R-:W4:Y:S01]  /*11500*/  LDL R3, [R1+0x18] ;  /* 0x0000180001037983 */ /* 0x000f220000100800 */
[----:B---3--:R-:W-:-:S05]  /*11510*/  VIADD R2, R2, 0xfffffffe ;  /* 0xfffffffe02027836 */ /* 0x008fca0000000000 */
[----:B----4-:R-:W-:-:S13]  /*11520*/  ISETP.GE.AND P0, PT, R2, R3, PT ;  /* 0x000000030200720c */ /* 0x010fda0003f06270 */
[----:B------:R-:W-:Y:S05]  /*11530*/  @!P0 BRA `(.L_x_3359) ;  /* 0x00000018000c8947 */ /* 0x000fea0003800000 */
[----:B0-----:R0:W5:Y:S04]  /*11540*/  LDL.LU R0, [R1+0xc] ;  /* 0x00000c0001007983 */ /* 0x0011680000300800 */
[----:B------:R0:W5:Y:S02]  /*11550*/  LDL.LU R8, [R1+0x4] ;  /* 0x0000040001087983 */ /* 0x0001640000300800 */
.L_x_3383:
        /* <DEDUP_REMOVED lines=20> */
[----:B------:R-:W3:Y:S01]  /*116a0*/  LDL R7, [R1+0x10] ;  /* 0x0000100001077983 */ /* 0x000ee20000100800 */
[----:B----4-:R-:W-:-:S13]  /*116b0*/  ISETP.NE.AND P0, PT, R3, 0x1, PT ;  /* 0x000000010300780c */ /* 0x010fda0003f05270 */
[----:B--2---:R-:W2:Y:S02]  /*116c0*/  @P0 LDC.64 R4, c[0x0][0x440] ;  /* 0x00011000ff040b82 */ /* 0x004ea40000000a00 */
[----:B--2---:R-:W-:-:S04]  /*116d0*/  @P0 IMAD.HI.U32 R6, R2, R4, RZ ;  /* 0x0000000402060227 */ /* 0x004fc800078e00ff */
[----:B------:R-:W-:Y:S01]  /*116e0*/  IMAD.MOV.U32 R4, RZ, RZ, R2 ;  /* 0x000000ffff047224 */ /* 0x000fe200078e0002 */
[----:B------:R-:W-:-:S05]  /*116f0*/  @P0 SHF.R.U32.HI R4, RZ, R5, R6 ;  /* 0x00000005ff040219 */ /* 0x000fca0000011606 */
[----:B------:R-:W-:-:S04]  /*11700*/  IMAD.MOV R5, RZ, RZ, -R4 ;  /* 0x000000ffff057224 */ /* 0x000fc800078e0a04 */
[----:B------:R-:W-:Y:S01]  /*11710*/  IMAD R3, R3, R5, R2 ;  /* 0x0000000503037224 */ /* 0x000fe200078e0202 */
[----:B------:R-:W-:Y:S01]  /*11720*/  SHF.R.S32.HI R5, RZ, 0x1f, R4 ;  /* 0x0000001fff057819 */ /* 0x000fe20000011404 */
[----:B---3--:R-:W-:-:S04]  /*11730*/  IMAD R6, R11, UR6, RZ ;  /* 0x000000060b067c24 */ /* 0x008fc8000f8e02ff */
[C---:B------:R-:W-:Y:S02]  /*11740*/  IMAD R6, R7.reuse, UR7, R6 ;  /* 0x0000000707067c24 */ /* 0x040fe4000f8e0206 */
[----:B------:R-:W-:-:S04]  /*11750*/  IMAD.WIDE.U32 R4, R7, UR6, R4 ;  /* 0x0000000607047c25 */ /* 0x000fc8000f8e0004 */
[----:B------:R-:W-:Y:S01]  /*11760*/  IMAD.IADD R5, R6, 0x1, R5 ;  /* 0x0000000106057824 */ /* 0x000fe200078e0205 */
[----:B------:R-:W-:-:S04]  /*11770*/  LEA R6, P0, R4, UR4, 0x2 ;  /* 0x0000000404067c11 */ /* 0x000fc8000f8010ff */
[----:B------:R-:W-:-:S05]  /*11780*/  LEA.HI.X R7, R4, UR5, R5, 0x2, P0 ;  /* 0x0000000504077c11 */ /* 0x000fca00080f1405 */
[----:B------:R3:W5:Y:S04]  /*11790*/  LDG.E R16, desc[UR50][R6.64] ;  /* 0x0000003206107981 */ /* 0x000768000c1e1900 */
.L_x_3362:
[----:B------:R-:W3:Y:S01]  /*117a0*/  S2R R4, SR_TID.X ;  /* 0x0000000000047919 */ /* 0x000ee20000002100 */
[----:B--2---:R-:W-:Y:S01]  /*117b0*/  IMAD R5, R10, 0x8, R17 ;  /* 0x000000080a057824 */ /* 0x004fe200078e0211 */
[----:B------:R-:W-:Y:S01]  /*117c0*/  BSSY B1, `(.L_x_3363) ;  /* 0x0000006000017945 */ /* 0x000fe20003800000 */
[----:B---3--:R-:W-:Y:S02]  /*117d0*/  LOP3.LUT R6, R4, 0x7f, RZ, 0xc0, !PT ;  /* 0x0000007f04067812 */ /* 0x008fe400078ec0ff */
[----:B------:R-:W-:Y:S02]  /*117e0*/  SHF.L.U32 R4, R9, 0x1f, RZ ;  /* 0x0000001f09047819 */ /* 0x000fe400000006ff */
[----:B------:R-:W-:Y:S02]  /*117f0*/  ISETP.NE.AND P1, PT, R6, RZ, PT ;  /* 0x000000ff0600720c */ /* 0x000fe40003f25270 */
[----:B------:R-:W2:Y:S02]  /*11800*/  SYNCS.PHASECHK.TRANS64.TRYWAIT P0, [R5+URZ+0x33480], R4 ;  /* 0x03348004050075a7 */ /* 0x000ea4000800017f */
[----:B--2---:R-:W-:Y:S09]  /*11810*/  @!P0 BRA `(.L_x_3364) ;  /* 0x0000003c00608947 */ /* 0x004ff20003800000 */
.L_x_3434:
[----:B------:R-:W-:Y:S05]  /*11820*/  BSYNC B1 ;  /* 0x0000000000017941 */ /* 0x000fea0003800000 */
.L_x_3363:
        /* <DEDUP_REMOVED lines=9> */
.L_x_3366:
[----:B------:R-:W-:Y:S05]  /*118c0*/  BSYNC B1 ;  /* 0x0000000000017941 */ /* 0x000fea0003800000 */
.L_x_3365:
[----:B------:R-:W3:Y:S01]  /*118d0*/  LDL R6, [R1+0x4] ;  /* 0x0000040001067983 */ /* 0x000ee20000100800 */
[----:B------:R-:W-:Y:S01]  /*118e0*/  IMAD.MOV.U32 R12, RZ, RZ, RZ ;  /* 0x000000ffff0c7224 */ /* 0x000fe200078e00ff */
[----:B------:R-:W-:Y:S01]  /*118f0*/  UIADD3 UR4, UP0, UR52, 0x470, URZ ;  /* 0x0000047034047890 */ /* 0x000fe2000ff1e03f */
[----:B------:R-:W-:Y:S01]  /*11900*/  IMAD.MOV.U32 R7, RZ, RZ, 0xa0 ;  /* 0x000000a0ff077424 */ /* 0x000fe200078e00ff */
[----:B------:R-:W-:Y:S01]  /*11910*/  PLOP3.LUT P0, PT, PT, PT, PT, 0x80, 0x0 ;  /* 0x000000000000781c */ /* 0x000fe20003f0f070 */
[----:B------:R-:W-:Y:S01]  /*11920*/  UMOV UR6, 0x0 ;  /* 0x0000000000067882 */ /* 0x000fe20000000000 */
[----:B------:R-:W-:Y:S01]  /*11930*/  R2UR UR10, R12 ;  /* 0x000000000c0a72ca */ /* 0x000fe200000e0000 */
[----:B------:R-:W-:Y:S01]  /*11940*/  IMAD R7, R3, R7, UR40 ;  /* 0x0000002803077e24 */ /* 0x000fe2000f8e0207 */
[----:B------:R-:W-:Y:S01]  /*11950*/  UIADD3.X UR5, URZ, UR53, URZ, UP0, !UPT ;  /* 0x000000353f057290 */ /* 0x000fe200087fe43f */
[----:B------:R-:W-:Y:S01]  /*11960*/  VIADD R3, R5, 0x33470 ;  /* 0x0003347005037836 */ /* 0x000fe20000000000 */
[----:B------:R-:W-:Y:S01]  /*11970*/  UMOV UR7, 0x14f00000 ;  /* 0x14f0000000077882 */ /* 0x000fe20000000000 */
[----:B---3--:R-:W-:-:S04]  /*11980*/  IMAD R6, R6, 0x7800, R17 ;  /* 0x0000780006067824 */ /* 0x008fc800078e0211 */
[----:B-1----:R-:W-:-:S07]  /*11990*/  VIADD R9, R6, 0xf200 ;  /* 0x0000f20006097836 */ /* 0x002fce0000000000 */
.L_x_3367:
        /* <DEDUP_REMOVED lines=16> */
.L_x_3368:
        /* <DEDUP_REMOVED lines=16> */
.L_x_3369:
        /* <DEDUP_REMOVED lines=13> */
.L_x_3435:
[----:B------:R-:W-:Y:S05]  /*11c70*/  BSYNC B1 ;  /* 0x0000000000017941 */ /* 0x000fea0003800000 */
.L_x_3370:
        /* <DEDUP_REMOVED lines=11> */
.L_x_3373:
[----:B------:R-:W-:Y:S05]  /*11d30*/  BSYNC B1 ;  /* 0x0000000000017941 */ /* 0x000fea0003800000 */
.L_x_3372:
        /* <DEDUP_REMOVED lines=8> */
.L_x_3374:
        /* <DEDUP_REMOVED lines=15> */
.L_x_3375:
        /* <DEDUP_REMOVED lines=15> */
.L_x_3376:
        /* <DEDUP_REMOVED lines=10> */
.L_x_3361:
[----:B------:R-:W-:Y:S05]  /*12040*/  BSYNC B0 ;  /* 0x0000000000007941 */ /* 0x000fea0003800000 */
.L_x_3360:
[----:B------:R-:W-:-:S06]  /*12050*/  UISETP.NE.AND UP0, UPT, UR39, 0x3, UPT ;  /* 0x000000032700788c */ /* 0x000fcc000bf05270 */
[----:B------:R-:W-:-:S13]  /*12060*/  PLOP3.LUT P0, PT, PT, PT, UP0, 0x80, 0x0 ;  /* 0x000000000000781c */ /* 0x000fda0003f0f008 */
[----:B------:R-:W-:Y:S05]  /*12070*/  @!P0 BRA `(.L_x_3377) ;  /* 0x0000000000048947 */ /* 0x000fea0003800000 */
[----:B------:R-:W-:Y:S01]  /*12080*/  BPT.TRAP 0x1 ;  /* 0x000000040000795c */ /* 0x000fe20000300000 */
.L_x_3377:
        /* <DEDUP_REMOVED lines=8> */
.L_x_3436:
[----:B------:R-:W-:Y:S05]  /*12110*/  BSYNC B0 ;  /* 0x0000000000007941 */ /* 0x000fea0003800000 */
.L_x_3378:
[----:B------:R-:W-:Y:S05]  /*12120*/  @!P1 BRA `(.L_x_3380) ;  /* 0x0000000000049947 */ /* 0x000fea0003800000 */
[----:B------:R-:W-:Y:S01]  /*12130*/  BPT.TRAP 0x1 ;  /* 0x000000040000795c */ /* 0x000fe20000300000 */
.L_x_3380:
[----:B---3--:R-:W-:Y:S01]  /*12140*/  SHF.L.U32 R4, R0, 0x1f, RZ ;  /* 0x0000001f00047819 */ /* 0x008fe200000006ff */
[----:B------:R-:W-:-:S03]  /*12150*/  IMAD R0, R8, 0x7800, RZ ;  /* 0x0000780008007824 */ /* 0x000fc600078e02ff */
[----:B------:R-:W3:Y:S02]  /*12160*/  SYNCS.PHASECHK.TRANS64.TRYWAIT P0, [R3+URZ+0x33460], R4 ;  /* 0x03346004030075a7 */ /* 0x000ee4000800017f */
[----:B---3--:R-:W-:Y:S05]  /*12170*/  @!P0 BRA `(.L_x_3381) ;  /* 0x0000003400448947 */ /* 0x008fea0003800000 */
.L_x_3437:
[----:B------:R4:W-:Y:S04]  /*12180*/  STL [R1+0x44], R2 ;  /* 0x0000440201007387 */ /* 0x0009e80000100800 */
[----:B----4-:R-:W3:Y:S01]  /*12190*/  LDL R2, [R1] ;  /* 0x0000000001027983 */ /* 0x010ee20000100800 */
[----:B------:R-:W-:Y:S05]  /*121a0*/  WARPSYNC.ALL ;  /* 0x0000000000007948 */ /* 0x000fea0003800000 */
[----:B------:R-:W-:-:S02]  /*121b0*/  VIADD R14, R0, 0x2800 ;  /* 0x00002800000e7836 */ /* 0x000fc40000000000 */
[C---:B------:R-:W-:Y:S02]  /*121c0*/  VIADD R12, R0.reuse, 0x800 ;  /* 0x00000800000c7836 */ /* 0x040fe40000000000 */
[C---:B------:R-:W-:Y:S02]  /*121d0*/  VIADD R13, R0.reuse, 0x5000 ;  /* 0x00005000000d7836 */ /* 0x040fe40000000000 */
[C---:B------:R-:W-:Y:S02]  /*121e0*/  VIADD R15, R0.reuse, 0x1800 ;  /* 0x00001800000f7836 */ /* 0x040fe40000000000 */
[C---:B------:R-:W-:Y:S02]  /*121f0*/  VIADD R21, R0.reuse, 0x2000 ;  /* 0x0000200000157836 */ /* 0x040fe40000000000 */
[C---:B------:R-:W-:Y:S01]  /*12200*/  VIADD R20, R0.reuse, 0x5800 ;  /* 0x0000580000147836 */ /* 0x040fe20000000000 */
[----:B---3--:R-:W-:-:S05]  /*12210*/  LOP3.LUT R4, R0, R2, RZ, 0xfc, !PT ;  /* 0x0000000200047212 */ /* 0x008fca00078efcff */
[----:B------:R-:W-:-:S06]  /*12220*/  IMAD.IADD R4, R17, 0x1, R4 ;  /* 0x0000000111047824 */ /* 0x000fcc00078e0204 */
[----:B--2---:R-:W2:Y:S02]  /*12230*/  LDSM.16.MT88.4 R4, [R4+0xf200] ;  /* 0x00f200000404783b */ /* 0x004ea40000004200 */
[C-C-:B--2---:R-:W-:Y:S02]  /*12240*/  PRMT R8, R4.reuse, 0x6420, R5.reuse ;  /* 0x0000642004087816 */ /* 0x144fe40000000005 */
[----:B-1----:R-:W-:Y:S02]  /*12250*/  PRMT R9, R4, 0x7531, R5 ;  /* 0x0000753104097816 */ /* 0x002fe40000000005 */
[----:B------:R-:W-:Y:S02]  /*12260*/  LOP3.LUT R4, R0, R19, RZ, 0xfc, !PT ;  /* 0x0000001300047212 */ /* 0x000fe400078efcff */
[C-C-:B------:R-:W-:Y:S02]  /*12270*/  PRMT R10, R6.reuse, 0x6420, R7.reuse ;  /* 0x00006420060a7816 */ /* 0x140fe40000000007 */
[----:B------:R-:W-:Y:S01]  /*12280*/  PRMT R11, R6, 0x7531, R7 ;  /* 0x00007531060b7816 */ /* 0x000fe20000000007 */
[----:B------:R-:W-:-:S05]  /*12290*/  IMAD.IADD R4, R18, 0x1, R4 ;  /* 0x0000000112047824 */ /* 0x000fca00078e0204 */
[----:B------:R1:W-:Y:S02]  /*122a0*/  STSM.16.M88.4 [R4], R8 ;  /* 0x0000000804007844 */ /* 0x0003e40000000200 */
[----:B-1----:R-:W-:-:S05]  /*122b0*/  LOP3.LUT R4, R14, R2, RZ, 0xfc, !PT ;  /* 0x000000020e047212 */ /* 0x002fca00078efcff */
[----:B------:R-:W-:-:S06]  /*122c0*/  IMAD.IADD R4, R17, 0x1, R4 ;  /* 0x0000000111047824 */ /* 0x000fcc00078e0204 */
[----:B------:R-:W1:Y:S02]  /*122d0*/  LDSM.16.MT88.4 R4, [R4+0xf200] ;  /* 0x00f200000404783b */ /* 0x000e640000004200 */
[C-C-:B-1----:R-:W-:Y:S02]  /*122e0*/  PRMT R8, R4.reuse, 0x6420, R5.reuse ;  /* 0x0000642004087816 */ /* 0x142fe40000000005 */
[----:B------:R-:W-:Y:S02]  /*122f0*/  PRMT R9, R4, 0x7531, R5 ;  /* 0x0000753104097816 */ /* 0x000fe40000000005 */
[----:B------:R-:W-:Y:S02]  /*12300*/  LOP3.LUT R4, R12, R19, RZ, 0xfc, !PT ;  /* 0x000000130c047212 */ /* 0x000fe400078efcff */
[C-C-:B------:R-:W-:Y:S02]  /*12310*/  PRMT R10, R6.reuse, 0x6420, R7.reuse ;  /* 0x00006420060a7816 */ /* 0x140fe40000000007 */
[----:B------:R-:W-:Y:S01]  /*12320*/  PRMT R11, R6, 0x7531, R7 ;  /* 0x00007531060b7816 */ /* 0x000fe20000000007 */
[----:B------:R-:W-:Y:S01]  /*12330*/  IMAD.IADD R4, R18, 0x1, R4 ;  /* 0x0000000112047824 */ /* 0x000fe200078e0204 */
[----:B------:R-:W-:-:S04]  /*12340*/  LOP3.LUT R12, R12, R2, RZ, 0xfc, !PT ;  /* 0x000000020c0c7212 */ /* 0x000fc800078efcff */
[----:B------:R1:W-:Y:S02]  /*12350*/  STSM.16.M88.4 [R4], R8 ;  /* 0x0000000804007844 */ /* 0x0003e40000000200 */
[----:B-1----:R-:W-:Y:S01]  /*12360*/  LOP3.LUT R4, R13, R2, RZ, 0xfc, !PT ;  /* 0x000000020d047212 */ /* 0x002fe200078efcff */
[----:B------:R-:W-:-:S04]  /*12370*/  VIADD R13, R0, 0x1000 ;  /* 0x00001000000d7836 */ /* 0x000fc80000000000 */
[----:B------:R-:W-:-:S06]  /*12380*/  IMAD.IADD R4, R17, 0x1, R4 ;  /* 0x0000000111047824 */ /* 0x000fcc00078e0204 */
[----:B------:R-:W1:Y:S02]  /*12390*/  LDSM.16.MT88.4 R4, [R4+0xf200] ;  /* 0x00f200000404783b */ /* 0x000e640000004200 */
[C-C-:B-1----:R-:W-:Y:S02]  /*123a0*/  PRMT R8, R4.reuse, 0x6420, R5.reuse ;  /* 0x0000642004087816 */ /* 0x142fe40000000005 */
[----:B------:R-:W-:Y:S02]  /*123b0*/  PRMT R9, R4, 0x7531, R5 ;  /* 0x0000753104097816 */ /* 0x000fe40000000005 */
[C---:B------:R-:W-:Y:S02]  /*123c0*/  LOP3.LUT R4, R13.reuse, R19, RZ, 0xfc, !PT ;  /* 0x000000130d047212 */ /* 0x040fe400078efcff */
[C-C-:B------:R-:W-:Y:S02]  /*123d0*/  PRMT R10, R6.reuse, 0x6420, R7.reuse ;  /* 0x00006420060a7816 */ /* 0x140fe40000000007 */
[----:B------:R-:W-:Y:S01]  /*123e0*/  PRMT R11, R6, 0x7531, R7 ;  /* 0x00007531060b7816 */ /* 0x000fe20000000007 */
[----:B------:R-:W-:Y:S01]  /*123f0*/  IMAD.IADD R4, R18, 0x1, R4 ;  /* 0x0000000112047824 */ /* 0x000fe200078e0204 */
[----:B------:R-:W-:-:S04]  /*12400*/  LOP3.LUT R13, R13, R2, RZ, 0xfc, !PT ;  /* 0x000000020d0d7212 */ /* 0x000fc800078efcff */
[----:B------:R1:W-:Y:S02]  /*12410*/  STSM.16.M88.4 [R4], R8 ;  /* 0x0000000804007844 */ /* 0x0003e40000000200 */
[----:B-1----:R-:W-:Y:S02]  /*12420*/  IMAD.IADD R4, R17, 0x1, R12 ;  /* 0x0000000111047824 */ /* 0x002fe400078e020c */
[----:B------:R-:W-:-:S04]  /*12430*/  VIADD R12, R0, 0x3000 ;  /* 0x00003000000c7836 */ /* 0x000fc80000000000 */
        /* <DEDUP_REMOVED lines=9> */
[----:B-1----:R-:W-:-:S05]  /*124d0*/  LOP3.LUT R4, R12, R2, RZ, 0xfc, !PT ;  /* 0x000000020c047212 */ /* 0x002fca00078efcff */
        /* <DEDUP_REMOVED lines=15> */
[----:B------:R-:W-:Y:S01]  /*125d0*/  LOP3.LUT R4, R14, R19, RZ, 0xfc, !PT ;  /* 0x000000130e047212 */ /* 0x000fe200078efcff */
[----:B------:R-:W-:Y:S01]  /*125e0*/  VIADD R14, R0, 0x6000 ;  /* 0x00006000000e7836 */ /* 0x000fe20000000000 */
[C-C-:B------:R-:W-:Y:S02]  /*125f0*/  PRMT R10, R6.reuse, 0x6420, R7.reuse ;  /* 0x00006420060a7816 */ /* 0x140fe40000000007 */
[----:B------:R-:W-:Y:S01]  /*12600*/  PRMT R11, R6, 0x7531, R7 ;  /* 0x00007531060b7816 */ /* 0x000fe20000000007 */
[----:B------:R-:W-:-:S05]  /*12610*/  IMAD.IADD R4, R18, 0x1, R4 ;  /* 0x0000000112047824 */ /* 0x000fca00078e0204 */
[----:B------:R1:W-:Y:S02]  /*12620*/  STSM.16.M88.4 [R4], R8 ;  /* 0x0000000804007844 */ /* 0x0003e40000000200 */
[----:B-1----:R-:W-:Y:S02]  /*12630*/  IMAD.IADD R4, R17, 0x1, R13 ;  /* 0x0000000111047824 */ /* 0x002fe400078e020d */
[----:B------:R-:W-:-:S04]  /*12640*/  VIADD R13, R0, 0x4800 ;  /* 0x00004800000d7836 */ /* 0x000fc80000000000 */
        /* <DEDUP_REMOVED lines=9> */
[----:B-1----:R-:W-:-:S05]  /*126e0*/  VIADD R10, R0, 0x3800 ;  /* 0x00003800000a7836 */ /* 0x002fca0000000000 */
[----:B------:R-:W-:-:S05]  /*126f0*/  LOP3.LUT R4, R10, R2, RZ, 0xfc, !PT ;  /* 0x000000020a047212 */ /* 0x000fca00078efcff */
[----:B------:R-:W-:-:S06]  /*12700*/  IMAD.IADD R4, R17, 0x1, R4 ;  /* 0x0000000111047824 */ /* 0x000fcc00078e0204 */
[----:B------:R-:W1:Y:S02]  /*12710*/  LDSM.16.MT88.4 R4, [R4+0xf200] ;  /* 0x00f200000404783b */ /* 0x000e640000004200 */
[C-C-:B-1----:R-:W-:Y:S02]  /*12720*/  PRMT R8, R4.reuse, 0x6420, R5.reuse ;  /* 0x0000642004087816 */ /* 0x142fe40000000005 */
[----:B------:R-:W-:Y:S02]  /*12730*/  PRMT R9, R4, 0x7531, R5 ;  /* 0x0000753104097816 */ /* 0x000fe40000000005 */
[----:B------:R-:W-:Y:S02]  /*12740*/  LOP3.LUT R4, R10, R19, RZ, 0xfc, !PT ;  /* 0x000000130a047212 */ /* 0x000fe400078efcff */
[C-C-:B------:R-:W-:Y:S02]  /*12750*/  PRMT R10, R6.reuse, 0x6420, R7.reuse ;  /* 0x00006420060a7816 */ /* 0x140fe40000000007 */
[----:B------:R-:W-:Y:S01]  /*12760*/  PRMT R11, R6, 0x7531, R7 ;  /* 0x00007531060b7816 */ /* 0x000fe20000000007 */
[----:B------:R-:W-:-:S05]  /*12770*/  IMAD.IADD R4, R18, 0x1, R4 ;  /* 0x0000000112047824 */ /* 0x000fca00078e0204 */
[----:B------:R1:W-:Y:S02]  /*12780*/  STSM.16.M88.4 [R4], R8 ;  /* 0x0000000804007844 */ /* 0x0003e40000000200 */
[C---:B-1----:R-:W-:Y:S02]  /*12790*/  LOP3.LUT R4, R14.reuse, R2, RZ, 0xfc, !PT ;  /* 0x000000020e047212 */ /* 0x042fe400078efcff */
[----:B------:R-:W-:-:S03]  /*127a0*/  LOP3.LUT R14, R14, R19, RZ, 0xfc, !PT ;  /* 0x000000130e0e7212 */ /* 0x000fc600078efcff */
[----:B------:R-:W-:Y:S02]  /*127b0*/  IMAD.IADD R4, R17, 0x1, R4 ;  /* 0x0000000111047824 */ /* 0x000fe400078e0204 */
[----:B------:R-:W-:-:S04]  /*127c0*/  IMAD.IADD R14, R18, 0x1, R14 ;  /* 0x00000001120e7824 */ /* 0x000fc800078e020e */
        /* <DEDUP_REMOVED lines=21> */
[C---:B------:R-:W-:Y:S02]  /*12920*/  VIADD R12, R0.reuse, 0x6800 ;  /* 0x00006800000c7836 */ /* 0x040fe40000000000 */
[----:B------:R-:W-:Y:S02]  /*12930*/  VIADD R0, R0, 0x7000 ;  /* 0x0000700000007836 */ /* 0x000fe40000000000 */
[----:B------:R-:W1:Y:S02]  /*12940*/  LDSM.16.MT88.4 R4, [R4+0xf200] ;  /* 0x00f200000404783b */ /* 0x000e640000004200 */
[----:B-1----:R-:W-:-:S02]  /*12950*/  PRMT R8, R4, 0x6420, R5 ;  /* 0x0000642004087816 */ /* 0x002fc40000000005 */
        /* <DEDUP_REMOVED lines=18> */
[----:B-1----:R-:W-:-:S06]  /*12a80*/  IMAD.IADD R4, R17, 0x1, R21 ;  /* 0x0000000111047824 */ /* 0x002fcc00078e0215 */
[----:B------:R-:W1:Y:S02]  /*12a90*/  LDSM.16.MT88.4 R4, [R4+0xf200] ;  /* 0x00f200000404783b */ /* 0x000e640000004200 */
[C-C-:B-1----:R-:W-:Y:S02]  /*12aa0*/  PRMT R8, R4.reuse, 0x6420, R5.reuse ;  /* 0x0000642004087816 */ /* 0x142fe40000000005 */
[----:B------:R-:W-:Y:S01]  /*12ab0*/  PRMT R9, R4, 0x7531, R5 ;  /* 0x0000753104097816 */ /* 0x000fe20000000005 */
[----:B------:R-:W-:Y:S01]  /*12ac0*/  IMAD.IADD R4, R17, 0x1, R13 ;  /* 0x0000000111047824 */ /* 0x000fe200078e020d */
[C-C-:B------:R-:W-:Y:S02]  /*12ad0*/  PRMT R10, R6.reuse, 0x6420, R7.reuse ;  /* 0x00006420060a7816 */ /* 0x140fe40000000007 */
[----:B------:R-:W-:-:S05]  /*12ae0*/  PRMT R11, R6, 0x7531, R7 ;  /* 0x00007531060b7816 */ /* 0x000fca0000000007 */
[----:B------:R-:W-:Y:S04]  /*12af0*/  STSM.16.M88.4 [R14], R8 ;  /* 0x000000080e007844 */ /* 0x000fe80000000200 */
[----:B------:R-:W1:Y:S02]  /*12b00*/  LDSM.16.MT88.4 R4, [R4+0xf200] ;  /* 0x00f200000404783b */ /* 0x000e640000004200 */
[C-C-:B-1----:R-:W-:Y:S02]  /*12b10*/  PRMT R8, R4.reuse, 0x6420, R5.reuse ;  /* 0x0000642004087816 */ /* 0x142fe40000000005 */
[----:B------:R-:W-:Y:S02]  /*12b20*/  PRMT R9, R4, 0x7531, R5 ;  /* 0x0000753104097816 */ /* 0x000fe40000000005 */
[----:B------:R-:W-:-:S02]  /*12b30*/  LOP3.LUT R4, R0, R2, RZ, 0xfc, !PT ;  /* 0x0000000200047212 */ /* 0x000fc400078efcff */
[----:B------:R1:W5:Y:S01]  /*12b40*/  LDL.LU R2, [R1+0x44] ;  /* 0x0000440001027983 */ /* 0x0003620000300800 */
[C-C-:B------:R-:W-:Y:S02]  /*12b50*/  PRMT R10, R6.reuse, 0x6420, R7.reuse ;  /* 0x00006420060a7816 */ /* 0x140fe40000000007 */
[----:B------:R-:W-:Y:S01]  /*12b60*/  PRMT R11, R6, 0x7531, R7 ;  /* 0x00007531060b7816 */ /* 0x000fe20000000007 */
[----:B------:R-:W-:-:S04]  /*12b70*/  IMAD.IADD R4, R17, 0x1, R4 ;  /* 0x0000000111047824 */ /* 0x000fc800078e0204 */
[----:B------:R-:W-:Y:S04]  /*12b80*/  STSM.16.M88.4 [R12], R8 ;  /* 0x000000080c007844 */ /* 0x000fe80000000200 */
[----:B------:R-:W2:Y:S01]  /*12b90*/  LDSM.16.MT88.4 R4, [R4+0xf200] ;  /* 0x00f200000404783b */ /* 0x000ea20000004200 */
[----:B------:R-:W-:-:S05]  /*12ba0*/  LOP3.LUT R0, R0, R19, RZ, 0xfc, !PT ;  /* 0x0000001300007212 */ /* 0x000fca00078efcff */
[----:B------:R-:W-:Y:S01]  /*12bb0*/  IMAD.IADD R0, R18, 0x1, R0 ;  /* 0x0000000112007824 */ /* 0x000fe200078e0200 */
[C-C-:B--2---:R-:W-:Y:S02]  /*12bc0*/  PRMT R8, R4.reuse, 0x6420, R5.reuse ;  /* 0x0000642004087816 */ /* 0x144fe40000000005 */
        /* <DEDUP_REMOVED lines=12> */
.L_x_3382:
[----:B-1----:R-:W1:Y:S01]  /*12c90*/  S2R R0, SR_TID.X ;  /* 0x0000000000007919 */ /* 0x002e620000002100 */
[----:B--2---:R2:W-:Y:S01]  /*12ca0*/  SYNCS.ARRIVE.TRANS64.A1T0 RZ, [R3+URZ+0x33450], RZ ;  /* 0x033450ff03ff79a7 */ /* 0x0045e2000810003f */
[----:B------:R3:W5:Y:S01]  /*12cb0*/  LDL R8, [R1+0x4] ;  /* 0x0000040001087983 */ /* 0x0007620000100800 */
[----:B-1----:R-:W-:-:S03]  /*12cc0*/  LOP3.LUT R4, R0, 0x7f, RZ, 0xc0, !PT ;  /* 0x0000007f00047812 */ /* 0x002fc600078ec0ff */
[----:B------:R-:W4:Y:S01]  /*12cd0*/  LDL R0, [R1+0x18] ;  /* 0x0000180001007983 */ /* 0x000f220000100800 */
[----:B------:R-:W-:Y:S01]  /*12ce0*/  BAR.SYNC.DEFER_BLOCKING 0x2, 0x80 ;  /* 0x0082000000007b1d */ /* 0x000fe20000010000 */
[----:B------:R-:W-:-:S13]  /*12cf0*/  ISETP.NE.AND P0, PT, R4, RZ, PT ;  /* 0x000000ff0400720c */ /* 0x000fda0003f05270 */
[----:B--2---:R-:W-:-:S05]  /*12d00*/  @!P0 VIADD R3, R3, 0x33480 ;  /* 0x0003348003038836 */ /* 0x004fca0000000000 */
[----:B------:R-:W-:-:S04]  /*12d10*/  @!P0 PRMT R3, RZ, 0x654, R3 ;  /* 0x00000654ff038816 */ /* 0x000fc80000000003 */
[----:B------:R3:W-:Y:S01]  /*12d20*/  @!P0 SYNCS.ARRIVE.TRANS64.RED.A1T0 RZ, [R3+URZ], RZ ;  /* 0x000000ff03ff89a7 */ /* 0x0007e2000810043f */
[C---:B----45:R-:W-:Y:S01]  /*12d30*/  ISETP.GT.AND P0, PT, R2.reuse, R0, PT ;  /* 0x000000000200720c */ /* 0x070fe20003f04270 */
[----:B------:R-:W-:Y:S01]  /*12d40*/  VIADD R2, R2, 0xffffffff ;  /* 0xffffffff02027836 */ /* 0x000fe20000000000 */
[----:B------:R3:W5:Y:S11]  /*12d50*/  LDL R0, [R1+0xc] ;  /* 0x00000c0001007983 */ /* 0x0007760000100800 */
[----:B---3--:R-:W-:Y:S05]  /*12d60*/  @P0 BRA `(.L_x_3383) ;  /* 0xffffffe400fc0947 */ /* 0x008fea000383ffff */
.L_x_3359:
[----:B------:R-:W1:Y:S01]  /*12d70*/  S2R R3, SR_TID.X ;  /* 0x0000000000037919 */ /* 0x000e620000002100 */
[----:B------:R-:W-:Y:S01]  /*12d80*/  BSSY B0, `(.L_x_3384) ;  /* 0x0000011000007945 */ /* 0x000fe20003800000 */
[----:B-1----:R-:W-:-:S04]  /*12d90*/  LOP3.LUT R3, R3, 0x7f, RZ, 0xc0, !PT ;  /* 0x0000007f03037812 */ /* 0x002fc800078ec0ff */
[----:B------:R-:W-:-:S13]  /*12da0*/  ISETP.NE.AND P0, PT, R3, RZ, PT ;  /* 0x000000ff0300720c */ /* 0x000fda0003f05270 */
[----:B------:R-:W-:Y:S05]  /*12db0*/  @P0 BRA `(.L_x_3385) ;  /* 0x0000000000340947 */ /* 0x000fea0003800000 */
[----:B------:R-:W1:Y:S01]  /*12dc0*/  S2R R3, SR_LANEID ;  /* 0x0000000000037919 */ /* 0x000e620000000000 */
[----:B------:R-:W-:Y:S02]  /*12dd0*/  VOTEU.ANY UR4, UPT, PT ;  /* 0x0000000000047886 */ /* 0x000fe400038e0100 */
[----:B0----5:R-:W1:Y:S08]  /*12de0*/  FLO.U32 R0, UR4 ;  /* 0x0000000400007d00 */ /* 0x021e7000080e0000 */
[----:B--2---:R-:W0:Y:S01]  /*12df0*/  POPC R5, UR4 ;  /* 0x0000000400057d09 */ /* 0x004e220008000000 */
[----:B-1----:R-:W-:-:S02]  /*12e00*/  ISETP.EQ.U32.AND P1, PT, R0, R3, PT ;  /* 0x000000030000720c */ /* 0x002fc40003f22070 */
[----:B------:R-:W0:Y:S11]  /*12e10*/  LDC.64 R2, c[0x0][0xc60] ;  /* 0x00031800ff027b82 */ /* 0x000e360000000a00 */
[----:B0-----:R-:W2:Y:S01]  /*12e20*/  @P1 ATOMG.E.ADD.STRONG.GPU PT, R3, desc[UR50][R2.64], R5 ;  /* 0x00000005020319a8 */ /* 0x001ea200081ee1f2 */
[----:B------:R-:W0:Y:S02]  /*12e30*/  S2R R4, SR_LTMASK ;  /* 0x0000000000047919 */ /* 0x000e240000003900 */
[----:B0-----:R-:W-:-:S04]  /*12e40*/  LOP3.LUT R4, R4, UR4, RZ, 0xc0, !PT ;  /* 0x0000000404047c12 */ /* 0x001fc8000f8ec0ff */
[----:B------:R-:W0:Y:S01]  /*12e50*/  POPC R7, R4 ;  /* 0x0000000400077309 */ /* 0x000e220000000000 */
[----:B--2---:R-:W0:Y:S02]  /*12e60*/  SHFL.IDX PT, R0, R3, R0, 0x1f ;  /* 0x00001f0003007589 */ /* 0x004e2400000e0000 */
[----:B0-----:R-:W-:-:S05]  /*12e70*/  IADD3 R0, R0, UR41, R7 ;  /* 0x0000002900007c10 */ /* 0x001fca000fffe007 */
[----:B------:R1:W-:Y:S02]  /*12e80*/  STL [R1+0x20], R0 ;  /* 0x0000200001007387 */ /* 0x0003e40000100800 */
.L_x_3385:
[----:B------:R-:W-:Y:S05]  /*12e90*/  BSYNC B0 ;  /* 0x0000000000007941 */ /* 0x000fea0003800000 */
.L_x_3384:
[----:B------:R-:W-:-:S06]  /*12ea0*/  UISETP.NE.AND UP0, UPT, UR39, 0x3, UPT ;  /* 0x000000032700788c */ /* 0x000fcc000bf05270 */
[----:B------:R-:W-:-:S13]  /*12eb0*/  PLOP3.LUT P1, PT, PT, PT, UP0, 0x80, 0x0 ;  /* 0x000000000000781c */ /* 0x000fda0003f2f008 */
[----:B------:R-:W-:Y:S05]  /*12ec0*/  @!P1 BRA `(.L_x_3386) ;  /* 0x0000000000049947 */ /* 0x000fea0003800000 */
[----:B------:R-:W-:Y:S01]  /*12ed0*/  BPT.TRAP 0x1 ;  /* 0x000000040000795c */ /* 0x000fe20000300000 */
.L_x_3386:
[----:B------:R-:W3:Y:S04]  /*12ee0*/  LDL R3, [R1+0xc] ;  /* 0x00000c0001037983 */ /* 0x000ee80000100800 */
[----:B------:R-:W4:Y:S01]  /*12ef0*/  LDL R2, [R1+0x4] ;  /* 0x0000040001027983 */ /* 0x000f220000100800 */
[----:B01---5:R-:W-:Y:S01]  /*12f00*/  IMAD.U32 R0, RZ, RZ, UR42 ;  /* 0x0000002aff007e24 */ /* 0x023fe2000f8e00ff */
[----:B------:R-:W-:Y:S04]  /*12f10*/  BSSY B0, `(.L_x_3387) ;  /* 0x0000007000007945 */ /* 0x000fe80003800000 */
[----:B------:R-:W-:-:S02]  /*12f20*/  ISETP.NE.AND P2, PT, R0, 0x3, PT ;  /* 0x000000030000780c */ /* 0x000fc40003f45270 */
[----:B---3--:R-:W-:-:S04]  /*12f30*/  LOP3.LUT R3, R3, 0x1, RZ, 0x3c, !PT ;  /* 0x0000000103037812 */ /* 0x008fc800078e3cff */
[----:B------:R-:W-:Y:S01]  /*12f40*/  SHF.L.U32 R3, R3, 0x1f, RZ ;  /* 0x0000001f03037819 */ /* 0x000fe200000006ff */
[----:B----4-:R-:W-:-:S04]  /*12f50*/  IMAD R0, R2, 0x8, R17 ;  /* 0x0000000802007824 */ /* 0x010fc800078e0211 */
[----:B------:R-:W0:Y:S02]  /*12f60*/  SYNCS.PHASECHK.TRANS64.TRYWAIT P1, [R0+URZ+0x33470], R3 ;  /* 0x03347003000075a7 */ /* 0x000e24000802017f */
[----:B0-----:R-:W-:Y:S05]  /*12f70*/  @!P1 BRA `(.L_x_3388) ;  /* 0x0000002400d89947 */ /* 0x001fea0003800000 */
.L_x_3438:
[----:B------:R-:W-:Y:S05]  /*12f80*/  BSYNC B0 ;  /* 0x0000000000007941 */ /* 0x000fea0003800000 */
.L_x_3387:
[----:B------:R-:W-:Y:S05]  /*12f90*/  @!P2 BRA `(.L_x_3389) ;  /* 0x000000000004a947 */ /* 0x000fea0003800000 */
[----:B------:R-:W-:Y:S01]  /*12fa0*/  BPT.TRAP 0x1 ;  /* 0x000000040000795c */ /* 0x000fe20000300000 */
.L_x_3389:
[----:B------:R-:W0:Y:S02]  /*12fb0*/  LDL R2, [R1+0xc] ;  /* 0x00000c0001027983 */ /* 0x000e240000100800 */
[----:B0-----:R-:W-:-:S04]  /*12fc0*/  SHF.L.U32 R3, R2, 0x1f, RZ ;  /* 0x0000001f02037819 */ /* 0x001fc800000006ff */
[----:B------:R-:W0:Y:S02]  /*12fd0*/  SYNCS.PHASECHK.TRANS64.TRYWAIT P1, [R0+URZ+0x33460], R3 ;  /* 0x03346003000075a7 */ /* 0x000e24000802017f */
[----:B0-----:R-:W-:Y:S05]  /*12fe0*/  @!P1 BRA `(.L_x_3390) ;  /* 0x0000002400d09947 */ /* 0x001fea0003800000 */
.L_x_3439:
[----:B------:R-:W3:Y:S04]  /*12ff0*/  LDL R2, [R1+0x4] ;  /* 0x0000040001027983 */ /* 0x000ee80000100800 */
[----:B------:R-:W4:Y:S01]  /*13000*/  LDL R15, [R1] ;  /* 0x00000000010f7983 */ /* 0x000f220000100800 */
[----:B------:R-:W-:Y:S05]  /*13010*/  WARPSYNC.ALL ;  /* 0x0000000000007948 */ /* 0x000fea0003800000 */
[----:B---3--:R-:W-:-:S04]  /*13020*/  IMAD R2, R2, 0x7800, RZ ;  /* 0x0000780002027824 */ /* 0x008fc800078e02ff */
[C---:B------:R-:W-:Y:S01]  /*13030*/  VIADD R13, R2.reuse, 0x2800 ;  /* 0x00002800020d7836 */ /* 0x040fe20000000000 */
[C---:B----4-:R-:W-:Y:S01]  /*13040*/  LOP3.LUT R4, R2.reuse, R15, RZ, 0xfc, !PT ;  /* 0x0000000f02047212 */ /* 0x050fe200078efcff */
[C---:B------:R-:W-:Y:S01]  /*13050*/  VIADD R20, R2.reuse, 0x5000 ;  /* 0x0000500002147836 */ /* 0x040fe20000000000 */
[C---:B0-----:R-:W-:Y:S01]  /*13060*/  LOP3.LUT R3, R2.reuse, R19, RZ, 0xfc, !PT ;  /* 0x0000001302037212 */ /* 0x041fe200078efcff */
[----:B------:R-:W-:Y:S02]  /*13070*/  VIADD R12, R2, 0x1000 ;  /* 0x00001000020c7836 */ /* 0x000fe40000000000 */
[----:B------:R-:W-:Y:S02]  /*13080*/  IMAD.IADD R4, R17, 0x1, R4 ;  /* 0x0000000111047824 */ /* 0x000fe400078e0204 */
[----:B------:R-:W-:Y:S02]  /*13090*/  IMAD.IADD R3, R18, 0x1, R3 ;  /* 0x0000000112037824 */ /* 0x000fe400078e0203 */
[----:B------:R-:W-:-:S02]  /*130a0*/  VIADD R14, R2, 0x1800 ;  /* 0x00001800020e7836 */ /* 0x000fc40000000000 */
[----:B--2---:R-:W0:Y:S01]  /*130b0*/  LDSM.16.MT88.4 R4, [R4+0xf200] ;  /* 0x00f200000404783b */ /* 0x004e220000004200 */
[----:B------:R-:W-:Y:S01]  /*130c0*/  VIADD R16, R2, 0x2000 ;  /* 0x0000200002107836 */ /* 0x000fe20000000000 */
[C-C-:B0-----:R-:W-:Y:S02]  /*130d0*/  PRMT R8, R4.reuse, 0x6420, R5.reuse ;  /* 0x0000642004087816 */ /* 0x141fe40000000005 */
[----:B------:R-:W-:Y:S02]  /*130e0*/  PRMT R9, R4, 0x7531, R5 ;  /* 0x0000753104097816 */ /* 0x000fe40000000005 */
[C-C-:B------:R-:W-:Y:S02]  /*130f0*/  PRMT R10, R6.reuse, 0x6420, R7.reuse ;  /* 0x00006420060a7816 */ /* 0x140fe40000000007 */
[----:B------:R-:W-:-:S05]  /*13100*/  PRMT R11, R6, 0x7531, R7 ;  /* 0x00007531060b7816 */ /* 0x000fca0000000007 */
[----:B------:R0:W-:Y:S02]  /*13110*/  STSM.16.M88.4 [R3], R8 ;  /* 0x0000000803007844 */ /* 0x0001e40000000200 */
[----:B0-----:R-:W-:-:S05]  /*13120*/  LOP3.LUT R3, R13, R15, RZ, 0xfc, !PT ;  /* 0x0000000f0d037212 */ /* 0x001fca00078efcff */
[----:B------:R-:W-:-:S05]  /*13130*/  IMAD.IADD R3, R17, 0x1, R3 ;  /* 0x0000000111037824 */ /* 0x000fca00078e0203 */
[----:B------:R0:W1:Y:S02]  /*13140*/  LDSM.16.MT88.4 R4, [R3+0xf200] ;  /* 0x00f200000304783b */ /* 0x0000640000004200 */
[----:B0-----:R-:W-:Y:S01]  /*13150*/  VIADD R3, R2, 0x800 ;  /* 0x0000080002037836 */ /* 0x001fe20000000000 */
[C-C-:B-1----:R-:W-:Y:S02]  /*13160*/  PRMT R8, R4.reuse, 0x6420, R5.reuse ;  /* 0x0000642004087816 */ /* 0x142fe40000000005 */
[----:B------:R-:W-:Y:S02]  /*13170*/  PRMT R9, R4, 0x7531, R5 ;  /* 0x0000753104097816 */ /* 0x000fe40000000005 */
[C---:B------:R-:W-:Y:S02]  /*13180*/  LOP3.LUT R4, R3.reuse, R19, RZ, 0xfc, !PT ;  /* 0x0000001303047212 */ /* 0x040fe400078efcff */
[C-C-:B------:R-:W-:Y:S02]  /*13190*/  PRMT R10, R6.reuse, 0x6420, R7.reuse ;  /* 0x00006420060a7816 */ /* 0x140fe40000000007 */
[----:B------:R-:W-:Y:S01]  /*131a0*/  PRMT R11, R6, 0x7531, R7 ;  /* 0x00007531060b7816 */ /* 0x000fe20000000007 */
[----:B------:R-:W-:Y:S01]  /*131b0*/  IMAD.IADD R4, R18, 0x1, R4 ;  /* 0x0000000112047824 */ /* 0x000fe200078e0204 */
[----:B------:R-:W-:-:S04]  /*131c0*/  LOP3.LUT R3, R3, R15, RZ, 0xfc, !PT ;  /* 0x0000000f03037212 */ /* 0x000fc800078efcff */
[----:B------:R0:W-:Y:S01]  /*131d0*/  STSM.16.M88.4 [R4], R8 ;  /* 0x0000000804007844 */ /* 0x0001e20000000200 */
[----:B------:R-:W-:Y:S01]  /*131e0*/  IMAD.IADD R3, R17, 0x1, R3 ;  /* 0x0000000111037824 */ /* 0x000fe200078e0203 */
[----:B0-----:R-:W-:-:S05]  /*131f0*/  LOP3.LUT R4, R20, R15, RZ, 0xfc, !PT ;  /* 0x0000000f14047212 */ /* 0x001fca00078efcff */
[----:B------:R-:W-:-:S06]  /*13200*/  IMAD.IADD R4, R17, 0x1, R4 ;  /* 0x0000000111047824 */ /* 0x000fcc00078e0204 */
[----:B------:R-:W0:Y:S02]  /*13210*/  LDSM.16.MT88.4 R4, [R4+0xf200] ;  /* 0x00f200000404783b */ /* 0x000e240000004200 */
[C-C-:B0-----:R-:W-:Y:S02]  /*13220*/  PRMT R8, R4.reuse, 0x6420, R5.reuse ;  /* 0x0000642004087816 */ /* 0x141fe40000000005 */
[----:B------:R-:W-:Y:S02]  /*13230*/  PRMT R9, R4, 0x7531, R5 ;  /* 0x0000753104097816 */ /* 0x000fe40000000005 */
[----:B------:R-:W-:Y:S02]  /*13240*/  LOP3.LUT R4, R12, R19, RZ, 0xfc, !PT ;  /* 0x000000130c047212 */ /* 0x000fe400078efcff */
[C-C-:B------:R-:W-:Y:S02]  /*13250*/  PRMT R10, R6.reuse, 0x6420, R7.reuse ;  /* 0x00006420060a7816 */ /* 0x140fe40000000007 */
[----:B------:R-:W-:Y:S01]  /*13260*/  PRMT R11, R6, 0x7531, R7 ;  /* 0x00007531060b7816 */ /* 0x000fe20000000007 */
[----:B------:R-:W-:-:S05]  /*13270*/  IMAD.IADD R4, R18, 0x1, R4 ;  /* 0x0000000112047824 */ /* 0x000fca00078e0204 */
[----:B------:R-:W-:Y:S04]  /*13280*/  STSM.16.M88.4 [R4], R8 ;  /* 0x0000000804007844 */ /* 0x000fe80000000200 */
[----:B------:R0:W1:Y:S02]  /*13290*/  LDSM.16.MT88.4 R4, [R3+0xf200] ;  /* 0x00f200000304783b */ /* 0x0000640000004200 */
[----:B0-----:R-:W-:-:S05]  /*132a0*/  LOP3.LUT R3, R14, R19, RZ, 0xfc, !PT ;  /* 0x000000130e037212 */ /* 0x001fca00078efcff */
[----:B------:R-:W-:Y:S01]  /*132b0*/  IMAD.IADD R3, R18, 0x1, R3 ;  /* 0x0000000112037824 */ /* 0x000fe200078e0203 */
[C-C-:B-1----:R-:W-:Y:S02]  /*132c0*/  PRMT R8, R4.reuse, 0x6420, R5.reuse ;  /* 0x0000642004087816 */ /* 0x142fe40000000005 */
[----:B------:R-:W-:Y:S02]  /*132d0*/  PRMT R9, R4, 0x7531, R5 ;  /* 0x0000753104097816 */ /* 0x000fe40000000005 */
[C-C-:B------:R-:W-:Y:S02]  /*132e0*/  PRMT R10, R6.reuse, 0x6420, R7.reuse ;  /* 0x00006420060a7816 */ /* 0x140fe40000000007 */
[----:B------:R-:W-:-:S05]  /*132f0*/  PRMT R11, R6, 0x7531, R7 ;  /* 0x00007531060b7816 */ /* 0x000fca0000000007 */
[----:B------:R0:W-:Y:S02]  /*13300*/  STSM.16.M88.4 [R3], R8 ;  /* 0x0000000803007844 */ /* 0x0001e40000000200 */
[----:B0-----:R-:W-:-:S05]  /*13310*/  VIADD R3, R2, 0x3000 ;  /* 0x0000300002037836 */ /* 0x001fca0000000000 */
[C---:B------:R-:W-:Y:S02]  /*13320*/  LOP3.LUT R4, R3.reuse, R15, RZ, 0xfc, !PT ;  /* 0x0000000f03047212 */ /* 0x040fe400078efcff */
[----:B------:R-:W-:-:S03]  /*13330*/  LOP3.LUT R3, R3, R19, RZ, 0xfc, !PT ;  /* 0x0000001303037212 */ /* 0x000fc600078efcff */
[----:B------:R-:W-:Y:S02]  /*13340*/  IMAD.IADD R4, R17, 0x1, R4 ;  /* 0x0000000111047824 */ /* 0x000fe400078e0204 */
[----:B------:R-:W-:-:S04]  /*13350*/  IMAD.IADD R3, R18, 0x1, R3 ;  /* 0x0000000112037824 */ /* 0x000fc800078e0203 */
[----:B------:R-:W0:Y:S02]  /*13360*/  LDSM.16.MT88.4 R4, [R4+0xf200] ;  /* 0x00f200000404783b */ /* 0x000e240000004200 */
[C-C-:B0-----:R-:W-:Y:S02]  /*13370*/  PRMT R8, R4.reuse, 0x6420, R5.reuse ;  /* 0x0000642004087816 */ /* 0x141fe40000000005 */
[----:B------:R-:W-:Y:S02]  /*13380*/  PRMT R9, R4, 0x7531, R5 ;  /* 0x0000753104097816 */ /* 0x000fe40000000005 */
[----:B------:R-:W-:Y:S02]  /*13390*/  LOP3.LUT R4, R16, R19, RZ, 0xfc, !PT ;  /* 0x0000001310047212 */ /* 0x000fe400078efcff */
[C-C-:B------:R-:W-:Y:S02]  /*133a0*/  PRMT R10, R6.reuse, 0x6420, R7.reuse ;  /* 0x00006420060a7816 */ /* 0x140fe40000000007 */
[----:B------:R-:W-:Y:S01]  /*133b0*/  PRMT R11, R6, 0x7531, R7 ;  /* 0x00007531060b7816 */ /* 0x000fe20000000007 */
[----:B------:R-:W-:-:S05]  /*133c0*/  IMAD.IADD R4, R18, 0x1, R4 ;  /* 0x0000000112047824 */ /* 0x000fca00078e0204 */
[----:B------:R0:W-:Y:S02]  /*133d0*/  STSM.16.M88.4 [R4], R8 ;  /* 0x0000000804007844 */ /* 0x0001e40000000200 */
[----:B0-----:R-:W-:Y:S02]  /*133e0*/  IMAD.MOV.U32 R11, RZ, RZ, R15 ;  /* 0x000000ffff0b7224 */ /* 0x001fe400078e000f */
[----:B------:R-:W-:-:S05]  /*133f0*/  VIADD R15, R2, 0x5800 ;  /* 0x00005800020f7836 */ /* 0x000fca0000000000 */
[----:B------:R-:W-:-:S05]  /*13400*/  LOP3.LUT R4, R15, R11, RZ, 0xfc, !PT ;  /* 0x0000000b0f047212 */ /* 0x000fca00078efcff */
[----:B------:R-:W-:-:S06]  /*13410*/  IMAD.IADD R4, R17, 0x1, R4 ;  /* 0x0000000111047824 */ /* 0x000fcc00078e0204 */
[----:B------:R-:W0:Y:S02]  /*13420*/  LDSM.16.MT88.4 R4, [R4+0xf200] ;  /* 0x00f200000404783b */ /* 0x000e240000004200 */
[C-C-:B0-----:R-:W-:Y:S02]  /*13430*/  PRMT R8, R4.reuse, 0x6420, R5.reuse ;  /* 0x0000642004087816 */ /* 0x141fe40000000005 */
[----:B------:R-:W-:Y:S01]  /*13440*/  PRMT R9, R4, 0x7531, R5 ;  /* 0x0000753104097816 */ /* 0x000fe20000000005 */
[----:B------:R-:W-:Y:S01]  /*13450*/  IMAD.MOV.U32 R5, RZ, RZ, R11 ;  /* 0x000000ffff057224 */ /* 0x000fe200078e000b */
[----:B------:R-:W-:Y:S01]  /*13460*/  LOP3.LUT R4, R13, R19, RZ, 0xfc, !PT ;  /* 0x000000130d047212 */ /* 0x000fe200078efcff */
[----:B------:R-:W-:Y:S01]  /*13470*/  VIADD R13, R2, 0x6000 ;  /* 0x00006000020d7836 */ /* 0x000fe20000000000 */
[C-C-:B------:R-:W-:Y:S02]  /*13480*/  PRMT R10, R6.reuse, 0x6420, R7.reuse ;  /* 0x00006420060a7816 */ /* 0x140fe40000000007 */
[----:B------:R-:W-:Y:S01]  /*13490*/  PRMT R11, R6, 0x7531, R7 ;  /* 0x00007531060b7816 */ /* 0x000fe20000000007 */
[----:B------:R-:W-:Y:S01]  /*134a0*/  IMAD.IADD R4, R18, 0x1, R4 ;  /* 0x0000000112047824 */ /* 0x000fe200078e0204 */
[----:B------:R-:W-:-:S04]  /*134b0*/  LOP3.LUT R12, R12, R5, RZ, 0xfc, !PT ;  /* 0x000000050c0c7212 */ /* 0x000fc800078efcff */
[----:B------:R0:W-:Y:S02]  /*134c0*/  STSM.16.M88.4 [R4], R8 ;  /* 0x0000000804007844 */ /* 0x0001e40000000200 */
[----:B0-----:R-:W-:Y:S02]  /*134d0*/  IMAD.IADD R4, R17, 0x1, R12 ;  /* 0x0000000111047824 */ /* 0x001fe400078e020c */
[----:B------:R-:W-:-:S04]  /*134e0*/  IMAD.MOV.U32 R12, RZ, RZ, R5 ;  /* 0x000000ffff0c7224 */ /* 0x000fc800078e0005 */
[----:B------:R-:W0:Y:S01]  /*134f0*/  LDSM.16.MT88.4 R4, [R4+0xf200] ;  /* 0x00f200000404783b */ /* 0x000e220000004200 */
[----:B------:R-:W-:Y:S02]  /*13500*/  LOP3.LUT R14, R14, R12, RZ, 0xfc, !PT ;  /* 0x0000000c0e0e7212 */ /* 0x000fe400078efcff */
[C-C-:B0-----:R-:W-:Y:S02]  /*13510*/  PRMT R8, R4.reuse, 0x6420, R5.reuse ;  /* 0x0000642004087816 */ /* 0x141fe40000000005 */
        /* <DEDUP_REMOVED lines=21> */
[----:B------:R-:W-:Y:S02]  /*13670*/  LOP3.LUT R4, R3, R19, RZ, 0xfc, !PT ;  /* 0x0000001303047212 */ /* 0x000fe400078efcff */
[C-C-:B------:R-:W-:Y:S02]  /*13680*/  PRMT R10, R6.reuse, 0x6420, R7.reuse ;  /* 0x00006420060a7816 */ /* 0x140fe40000000007 */
[----:B------:R-:W-:Y:S01]  /*13690*/  PRMT R11, R6, 0x7531, R7 ;  /* 0x00007531060b7816 */ /* 0x000fe20000000007 */
[----:B------:R-:W-:-:S05]  /*136a0*/  IMAD.IADD R4, R18, 0x1, R4 ;  /* 0x0000000112047824 */ /* 0x000fca00078e0204 */
[----:B------:R0:W-:Y:S02]  /*136b0*/  STSM.16.M88.4 [R4], R8 ;  /* 0x0000000804007844 */ /* 0x0001e40000000200 */
[----:B0-----:R-:W-:Y:S02]  /*136c0*/  IMAD.IADD R4, R17, 0x1, R14 ;  /* 0x0000000111047824 */ /* 0x001fe400078e020e */
[----:B------:R-:W-:Y:S02]  /*136d0*/  IMAD.MOV.U32 R14, RZ, RZ, R12 ;  /* 0x000000ffff0e7224 */ /* 0x000fe400078e000c */
[----:B------:R-:W-:Y:S02]  /*136e0*/  VIADD R12, R2, 0x4800 ;  /* 0x00004800020c7836 */ /* 0x000fe40000000000 */
[----:B------:R-:W0:Y:S01]  /*136f0*/  LDSM.16.MT88.4 R4, [R4+0xf200] ;  /* 0x00f200000404783b */ /* 0x000e220000004200 */
[-C--:B------:R-:W-:Y:S02]  /*13700*/  LOP3.LUT R3, R3, R14.reuse, RZ, 0xfc, !PT ;  /* 0x0000000e03037212 */ /* 0x080fe400078efcff */
[----:B------:R-:W-:-:S03]  /*13710*/  LOP3.LUT R16, R16, R14, RZ, 0xfc, !PT ;  /* 0x0000000e10107212 */ /* 0x000fc600078efcff */
[----:B------:R-:W-:Y:S01]  /*13720*/  IMAD.IADD R3, R17, 0x1, R3 ;  /* 0x0000000111037824 */ /* 0x000fe200078e0203 */
[C-C-:B0-----:R-:W-:Y:S02]  /*13730*/  PRMT R8, R4.reuse, 0x6420, R5.reuse ;  /* 0x0000642004087816 */ /* 0x141fe40000000005 */
[----:B------:R-:W-:Y:S02]  /*13740*/  PRMT R9, R4, 0x7531, R5 ;  /* 0x0000753104097816 */ /* 0x000fe40000000005 */
[----:B------:R-:W-:Y:S02]  /*13750*/  LOP3.LUT R4, R12, R19, RZ, 0xfc, !PT ;  /* 0x000000130c047212 */ /* 0x000fe400078efcff */
[C-C-:B------:R-:W-:Y:S02]  /*13760*/  PRMT R10, R6.reuse, 0x6420, R7.reuse ;  /* 0x00006420060a7816 */ /* 0x140fe40000000007 */
[----:B------:R-:W-:Y:S01]  /*13770*/  PRMT R11, R6, 0x7531, R7 ;  /* 0x00007531060b7816 */ /* 0x000fe20000000007 */
[----:B------:R-:W-:Y:S01]  /*13780*/  IMAD.IADD R4, R18, 0x1, R4 ;  /* 0x0000000112047824 */ /* 0x000fe200078e0204 */
[----:B------:R-:W-:-:S04]  /*13790*/  LOP3.LUT R12, R12, R14, RZ, 0xfc, !PT ;  /* 0x0000000e0c0c7212 */ /* 0x000fc800078efcff */
        /* <DEDUP_REMOVED lines=9> */
[C---:B0-----:R-:W-:Y:S02]  /*13830*/  VIADD R3, R2.reuse, 0x6800 ;  /* 0x0000680002037836 */ /* 0x041fe40000000000 */
[----:B------:R-:W-:-:S03]  /*13840*/  VIADD R2, R2, 0x7000 ;  /* 0x0000700002027836 */ /* 0x000fc60000000000 */
        /* <DEDUP_REMOVED lines=12> */
[----:B0-----:R-:W-:-:S06]  /*13910*/  IMAD.IADD R4, R17, 0x1, R16 ;  /* 0x0000000111047824 */ /* 0x001fcc00078e0210 */
        /* <DEDUP_REMOVED lines=15> */
[----:B------:R-:W-:Y:S01]  /*13a10*/  IMAD.IADD R6, R17, 0x1, R6 ;  /* 0x0000000111067824 */ /* 0x000fe200078e0206 */
[----:B------:R-:W-:-:S03]  /*13a20*/  LOP3.LUT R2, R2, R19, RZ, 0xfc, !PT ;  /* 0x0000001302027212 */ /* 0x000fc600078efcff */
[----:B------:R-:W-:Y:S02]  /*13a30*/  STSM.16.M88.4 [R3], R8 ;  /* 0x0000000803007844 */ /* 0x000fe40000000200 */
[----:B------:R-:W-:Y:S02]  /*13a40*/  IMAD.IADD R18, R18, 0x1, R2 ;  /* 0x0000000112127824 */ /* 0x000fe400078e0202 */
[----:B------:R-:W0:Y:S02]  /*13a50*/  LDSM.16.MT88.4 R4, [R6+0xf200] ;  /* 0x00f200000604783b */ /* 0x000e240000004200 */
        /* <DEDUP_REMOVED lines=13> */
.L_x_3391:
[----:B------:R-:W2:Y:S01]  /*13b30*/  LDL.LU R4, [R1+0x4] ;  /* 0x0000040001047983 */ /* 0x000ea20000300800 */
[----:B-1----:R2:W-:Y:S03]  /*13b40*/  SYNCS.ARRIVE.TRANS64.A1T0 RZ, [R0+URZ+0x33450], RZ ;  /* 0x033450ff00ff79a7 */ /* 0x0025e6000810003f */
[----:B------:R-:W3:Y:S01]  /*13b50*/  LDL.LU R3, [R1+0xc] ;  /* 0x00000c0001037983 */ /* 0x000ee20000300800 */
[----:B------:R-:W-:-:S05]  /*13b60*/  @!P0 VIADD R2, R0, 0x33480 ;  /* 0x0003348000028836 */ /* 0x000fca0000000000 */
[----:B------:R-:W-:Y:S01]  /*13b70*/  @!P0 PRMT R2, RZ, 0x654, R2 ;  /* 0x00000654ff028816 */ /* 0x000fe20000000002 */
[----:B------:R-:W-:Y:S06]  /*13b80*/  BAR.SYNC.DEFER_BLOCKING 0x2, 0x80 ;  /* 0x0082000000007b1d */ /* 0x000fec0000010000 */
[----:B------:R1:W-:Y:S01]  /*13b90*/  @!P0 SYNCS.ARRIVE.TRANS64.RED.A1T0 RZ, [R2+URZ], RZ ;  /* 0x000000ff02ff89a7 */ /* 0x0003e2000810043f */
[----:B--2---:R-:W-:-:S05]  /*13ba0*/  VIADD R0, R4, 0x1 ;  /* 0x0000000104007836 */ /* 0x004fca0000000000 */
[----:B------:R-:W-:-:S04]  /*13bb0*/  ISETP.NE.AND P0, PT, R0, 0x2, PT ;  /* 0x000000020000780c */ /* 0x000fc80003f05270 */
[----:B-1----:R-:W-:Y:S02]  /*13bc0*/  SEL R2, RZ, 0x1, P0 ;  /* 0x00000001ff027807 */ /* 0x002fe40000000000 */
[----:B------:R-:W-:Y:S02]  /*13bd0*/  SEL R0, R0, RZ, P0 ;  /* 0x000000ff00007207 */ /* 0x000fe40000000000 */
[----:B---3--:R-:W-:-:S03]  /*13be0*/  LOP3.LUT R3, R3, R2, RZ, 0x3c, !PT ;  /* 0x0000000203037212 */ /* 0x008fc600078e3cff */
[----:B------:R1:W-:Y:S04]  /*13bf0*/  STL [R1+0x4], R0 ;  /* 0x0000040001007387 */ /* 0x0003e80000100800 */
[----:B------:R1:W-:Y:S02]  /*13c00*/  STL [R1+0xc], R3 ;  /* 0x00000c0301007387 */ /* 0x0003e40000100800 */
.L_x_3334:
[----:B------:R-:W-:Y:S05]  /*13c10*/  BSYNC B7 ;  /* 0x0000000000077941 */ /* 0x000fea0003800000 */
.L_x_3332:
[----:B01----:R-:W2:Y:S02]  /*13c20*/  LDL R0, [R1+0x14] ;  /* 0x0000140001007983 */ /* 0x003ea40000100800 */
[----:B--2---:R-:W-:-:S13]  /*13c30*/  LOP3.LUT P0, RZ, R0, 0x2, RZ, 0xc0, !PT ;  /* 0x0000000200ff7812 */ /* 0x004fda000780c0ff */
        /* <DEDUP_REMOVED lines=13> */
.L_x_3392:
[----:B------:R-:W2:Y:S01]  /*13d10*/  LDL.LU R0, [R1+0x20] ;  /* 0x0000200001007983 */ /* 0x000ea20000300800 */
[----:B------:R-:W-:Y:S01]  /*13d20*/  ULDC UR4, c[0x0][0xc3c] ;  /* 0x00030f0000047ab9 */ /* 0x000fe20000000800 */
[----:B------:R-:W0:Y:S02]  /*13d30*/  S2R R2, SR_TID.X ;  /* 0x0000000000027919 */ /* 0x000e240000002100 */
[----:B0-----:R-:W-:-:S04]  /*13d40*/  LOP3.LUT R11, R2, 0x1f, RZ, 0xc0, !PT ;  /* 0x0000001f020b7812 */ /* 0x001fc800078ec0ff */
[C---:B------:R-:W-:Y:S01]  /*13d50*/  ISETP.NE.AND P0, PT, R11.reuse, 0x1f, PT ;  /* 0x0000001f0b00780c */ /* 0x040fe20003f05270 */
[----:B------:R-:W-:-:S05]  /*13d60*/  VIADD R6, R11, UR43 ;  /* 0x0000002b0b067c36 */ /* 0x000fca0008000000 */
[----:B------:R-:W-:Y:S01]  /*13d70*/  ISETP.GE.OR P1, PT, R6, UR4, !P0 ;  /* 0x0000000406007c0c */ /* 0x000fe2000c726670 */
[----:B------:R-:W-:Y:S02]  /*13d80*/  IMAD.MOV.U32 R7, RZ, RZ, RZ ;  /* 0x000000ffff077224 */ /* 0x000fe400078e00ff */
[----:B--2---:R-:W-:-:S10]  /*13d90*/  IMAD.MOV.U32 R10, RZ, RZ, R0 ;  /* 0x000000ffff0a7224 */ /* 0x004fd400078e0000 */
[----:B------:R-:W0:Y:S01]  /*13da0*/  @!P1 LDC.64 R2, c[0x0][0xc80] ;  /* 0x00032000ff029b82 */ /* 0x000e220000000a00 */
[----:B------:R-:W-:Y:S01]  /*13db0*/  IMAD.MOV.U32 R0, RZ, RZ, RZ ;  /* 0x000000ffff007224 */ /* 0x000fe200078e00ff */
[----:B------:R-:W-:Y:S01]  /*13dc0*/  ISETP.GE.U32.AND P2, PT, R11, 0x2, PT ;  /* 0x000000020b00780c */ /* 0x000fe20003f46070 */
[----:B------:R-:W-:-:S05]  /*13dd0*/  ULDC UR4, c[0x0][0xc3c] ;  /* 0x00030f0000047ab9 */ /* 0x000fca0000000800 */
[----:B------:R-:W1:Y:S01]  /*13de0*/  @!P1 LDC.64 R4, c[0x0][0xc78] ;  /* 0x00031e00ff049b82 */ /* 0x000e620000000a00 */
[----:B0-----:R-:W-:-:S05]  /*13df0*/  @!P1 IMAD.WIDE R2, R6, 0x4, R2 ;  /* 0x0000000406029825 */ /* 0x001fca00078e0202 */
[----:B------:R1:W2:Y:S02]  /*13e00*/  @!P1 LDG.E R0, desc[UR50][R2.64] ;  /* 0x0000003202009981 */ /* 0x0002a4000c1e1900 */
[----:B-1----:R-:W-:-:S05]  /*13e10*/  @!P1 IMAD.WIDE R2, R6, 0x4, R4 ;  /* 0x0000000406029825 */ /* 0x002fca00078e0204 */
[----:B------:R-:W2:Y:S01]  /*13e20*/  @!P1 LDG.E R7, desc[UR50][R2.64] ;  /* 0x0000003202079981 */ /* 0x000ea2000c1e1900 */
[C---:B------:R-:W-:Y:S02]  /*13e30*/  ISETP.NE.AND P1, PT, R11.reuse, RZ, PT ;  /* 0x000000ff0b00720c */ /* 0x040fe40003f25270 */
        /* <DEDUP_REMOVED lines=10> */
[----:B------:R-:W-:Y:S04]  /*13ee0*/  SHFL.IDX PT, R5, R10, 0x1, 0x1f ;  /* 0x00201f000a057f89 */ /* 0x000fe800000e0000 */
[----:B------:R-:W0:Y:S02]  /*13ef0*/  SHFL.UP PT, R8, R6, 0x4, RZ ;  /* 0x0480000006087989 */ /* 0x000e2400000e00ff */
[----:B0-----:R-:W-:-:S05]  /*13f00*/  SEL R3, R8, RZ, P3 ;  /* 0x000000ff08037207 */ /* 0x001fca0001800000 */
[----:B------:R-:W-:Y:S02]  /*13f10*/  IMAD.IADD R4, R6, 0x1, R3 ;  /* 0x0000000106047824 */ /* 0x000fe400078e0203 */
[----:B------:R-:W0:Y:S01]  /*13f20*/  LDC R3, c[0x0][0xc38] ;  /* 0x00030e00ff037b82 */ /* 0x000e220000000800 */
[----:B------:R-:W-:Y:S02]  /*13f30*/  IMAD.MOV.U32 R6, RZ, RZ, RZ ;  /* 0x000000ffff067224 */ /* 0x000fe400078e00ff */
[----:B------:R-:W1:Y:S02]  /*13f40*/  SHFL.UP PT, R2, R4, 0x8, RZ ;  /* 0x0500000004027989 */ /* 0x000e6400000e00ff */
[----:B-1----:R-:W-:-:S05]  /*13f50*/  SEL R9, R2, RZ, P4 ;  /* 0x000000ff02097207 */ /* 0x002fca0002000000 */
[----:B------:R-:W-:Y:S02]  /*13f60*/  IMAD.IADD R9, R4, 0x1, R9 ;  /* 0x0000000104097824 */ /* 0x000fe400078e0209 */
[----:B------:R-:W-:Y:S04]  /*13f70*/  SHFL.IDX PT, R4, R10, RZ, 0x1f ;  /* 0x00001fff0a047589 */ /* 0x000fe800000e0000 */
        /* <DEDUP_REMOVED lines=8> */
.L_x_3396:
[----:B------:R-:W-:-:S04]  /*14000*/  UIADD3 UR43, UR43, 0x1f, URZ ;  /* 0x0000001f2b2b7890 */ /* 0x000fc8000fffe03f */
[----:B------:R-:W-:-:S06]  /*14010*/  UISETP.GE.AND UP0, UPT, UR43, UR4, UPT ;  /* 0x000000042b00728c */ /* 0x000fcc000bf06270 */
[----:B------:R-:W-:-:S13]  /*14020*/  PLOP3.LUT P6, PT, PT, PT, UP0, 0x40, 0x0 ;  /* 0x000000000000781c */ /* 0x000fda0003fce808 */
[----:B------:R-:W-:Y:S05]  /*14030*/  @!P6 BRA `(.L_x_3395) ;  /* 0x0000000400b0e947 */ /* 0x000fea0003800000 */
[----:B------:R-:W0:Y:S02]  /*14040*/  S2R R0, SR_TID.X ;  /* 0x0000000000007919 */ /* 0x000e240000002100 */
        /* <DEDUP_REMOVED lines=33> */
.L_x_3394:
        /* <DEDUP_REMOVED lines=13> */
.L_x_3397:
[----:B0---4-:R-:W-:Y:S01]  /*14330*/  IMAD R8, R6, R3, R5 ;  /* 0x0000000306087224 */ /* 0x011fe200078e0205 */
[-C--:B-1----:R-:W-:Y:S01]  /*14340*/  IABS R5, R0.reuse ;  /* 0x0000000000057213 */ /* 0x082fe20000000000 */
[----:B------:R-:W-:Y:S02]  /*14350*/  UIADD3 UR43, UR4, UR43, URZ ;  /* 0x0000002b042b7290 */ /* 0x000fe4000fffe03f */
[----:B------:R-:W-:Y:S01]  /*14360*/  IMAD.IADD R4, R4, 0x1, -R8 ;  /* 0x0000000104047824 */ /* 0x000fe200078e0a08 */
[----:B---3--:R-:W0:Y:S01]  /*14370*/  I2F.RP R2, R5 ;  /* 0x0000000500027306 */ /* 0x008e220000209400 */
[----:B------:R1:W-:Y:S02]  /*14380*/  STL [R1+0x20], R8 ;  /* 0x0000200801007387 */ /* 0x0003e40000100800 */
[----:B-1----:R-:W-:-:S05]  /*14390*/  IABS R8, R0 ;  /* 0x0000000000087213 */ /* 0x002fca0000000000 */
[----:B0-----:R-:W0:Y:S01]  /*143a0*/  MUFU.RCP R2, R2 ;  /* 0x0000000200027308 */ /* 0x001e220000001000 */
[----:B------:R-:W-:Y:S02]  /*143b0*/  IMAD.MOV R8, RZ, RZ, -R8 ;  /* 0x000000ffff087224 */ /* 0x000fe400078e0a08 */
[----:B0-----:R-:W-:-:S05]  /*143c0*/  VIADD R2, R2, 0xffffffe ;  /* 0x0ffffffe02027836 */ /* 0x001fca0000000000 */
[----:B------:R-:W0:Y:S02]  /*143d0*/  F2I.FTZ.U32.TRUNC.NTZ R3, R2 ;  /* 0x0000000200037305 */ /* 0x000e24000021f000 */
        /* <DEDUP_REMOVED lines=31> */
[----:B------:R-:W-:Y:S02]  /*145d0*/  IMAD R3, R2, R8, R3 ;  /* 0x0000000802037224 */ /* 0x000fe400078e0203 */
[----:B------:R-:W-:-:S03]  /*145e0*/  IMAD.IADD R4, R4, 0x1, -R0 ;  /* 0x0000000104047824 */ /* 0x000fc600078e0a00 */
        /* <DEDUP_REMOVED lines=17> */
.L_x_3395:
[----:B------:R1:W-:Y:S01]  /*14700*/  STL [R1+0x20], R4 ;  /* 0x0000200401007387 */ /* 0x0003e20000100800 */
[----:B------:R-:W-:-:S03]  /*14710*/  ULDC UR43, c[0x0][0xc3c] ;  /* 0x00030f00002b7ab9 */ /* 0x000fc60000000800 */
[----:B------:R1:W-:Y:S04]  /*14720*/  STL [R1+0x24], RZ ;  /* 0x000024ff01007387 */ /* 0x0003e80000100800 */
[----:B------:R1:W-:Y:S02]  /*14730*/  STL [R1+0x28], RZ ;  /* 0x000028ff01007387 */ /* 0x0003e40000100800 */
.L_x_3398:
[----:B------:R-:W2:Y:S04]  /*14740*/  LDL R3, [R1+0x24] ;  /* 0x0000240001037983 */ /* 0x000ea80000100800 */
[----:B------:R-:W3:Y:S04]  /*14750*/  LDL R2, [R1+0x28] ;  /* 0x0000280001027983 */ /* 0x000ee80000100800 */
[----:B01----:R-:W4:Y:S01]  /*14760*/  LDL R4, [R1+0x20] ;  /* 0x0000200001047983 */ /* 0x003f220000100800 */
[----:B------:R-:W0:Y:S02]  /*14770*/  S2R R0, SR_TID.X ;  /* 0x0000000000007919 */ /* 0x000e240000002100 */
[----:B0-----:R-:W-:Y:S01]  /*14780*/  LOP3.LUT R0, R0, 0x1f, RZ, 0xc0, !PT ;  /* 0x0000001f00007812 */ /* 0x001fe200078ec0ff */
[----:B------:R-:W-:Y:S03]  /*14790*/  BAR.SYNC.DEFER_BLOCKING 0x4, 0x180 ;  /* 0x0106000000007b1d */ /* 0x000fe60000010000 */
[----:B------:R-:W-:-:S13]  /*147a0*/  ISETP.NE.AND P0, PT, R0, RZ, PT ;  /* 0x000000ff0000720c */ /* 0x000fda0003f05270 */
[----:B------:R-:W-:Y:S01]  /*147b0*/  @!P0 MOV R0, 0x400 ;  /* 0x0000040000008802 */ /* 0x000fe20000000f00 */
[----:B--2---:R-:W-:Y:S02]  /*147c0*/  IMAD.MOV.U32 R5, RZ, RZ, R3 ;  /* 0x000000ffff057224 */ /* 0x004fe400078e0003 */
[----:B------:R-:W0:Y:S01]  /*147d0*/  @!P0 S2R R3, SR_CgaCtaId ;  /* 0x0000000000038919 */ /* 0x000e220000008800 */
[----:B---3--:R-:W-:Y:S01]  /*147e0*/  IMAD.MOV.U32 R6, RZ, RZ, R2 ;  /* 0x000000ffff067224 */ /* 0x008fe200078e0002 */
[----:B0-----:R-:W-:Y:S01]  /*147f0*/  @!P0 LEA R17, R3, R0, 0x18 ;  /* 0x0000000003118211 */ /* 0x001fe200078ec0ff */
[----:B------:R-:W-:-:S04]  /*14800*/  IMAD.U32 R0, RZ, RZ, UR43 ;  /* 0x0000002bff007e24 */ /* 0x000fc8000f8e00ff */
[----:B------:R-:W-:-:S05]  /*14810*/  @!P0 IMAD.MOV.U32 R7, RZ, RZ, R0 ;  /* 0x000000ffff078224 */ /* 0x000fca00078e0000 */
[----:B----4-:R1:W-:Y:S01]  /*14820*/  @!P0 STS.128 [R17+0x334d0], R4 ;  /* 0x0334d00411008388 */ /* 0x0103e20000000c00 */
[----:B------:R-:W-:Y:S06]  /*14830*/  BAR.ARV 0x5, 0x180 ;  /* 0x0146000000007b1d */ /* 0x000fec0000002000 */
.L_x_3393:
[----:B------:R-:W-:Y:S02]  /*14840*/  ULDC UR4, c[0x0][0xc3c] ;  /* 0x00030f0000047ab9 */ /* 0x000fe40000000800 */
[----:B------:R-:W-:-:S06]  /*14850*/  UISETP.GE.AND UP0, UPT, UR43, UR4, UPT ;  /* 0x000000042b00728c */ /* 0x000fcc000bf06270 */
[----:B------:R-:W-:-:S13]  /*14860*/  PLOP3.LUT P0, PT, PT, PT, UP0, 0x80, 0x0 ;  /* 0x000000000000781c */ /* 0x000fda0003f0f008 */
[----:B------:R-:W-:Y:S05]  /*14870*/  @!P0 BRA `(.L_x_3399) ;  /* 0xffffffa800848947 */ /* 0x000fea000383ffff */
.L_x_3327:
        /* <DEDUP_REMOVED lines=12> */
.L_x_3440:
[----:B------:R-:W-:Y:S05]  /*14940*/  BSYNC B0 ;  /* 0x0000000000007941 */ /* 0x000fea0003800000 */
.L_x_3400:
[----:B------:R-:W-:-:S03]  /*14950*/  UMOV UR4, 0xffffffff ;  /* 0xffffffff00047882 */ /* 0x000fc60000000000 */
[----:B------:R-:W-:Y:S05]  /*14960*/  BRA.DIV UR4, `(.L_x_3402) ;  /* 0x0000000e04987947 */ /* 0x000fea000b800000 */
[----:B------:R-:W1:Y:S02]  /*14970*/  S2R R2, SR_TID.X ;  /* 0x0000000000027919 */ /* 0x000e640000002100 */
[----:B-1----:R-:W-:-:S04]  /*14980*/  SHF.R.U32.HI R2, RZ, 0x5, R2 ;  /* 0x00000005ff027819 */ /* 0x002fc80000011602 */
[----:B------:R-:W-:-:S05]  /*14990*/  LOP3.LUT R2, R2, 0x3, RZ, 0xc0, !PT ;  /* 0x0000000302027812 */ /* 0x000fca00078ec0ff */
[----:B------:R1:W2:Y:S02]  /*149a0*/  SHFL.IDX PT, R14, R2, RZ, 0x1f ;  /* 0x00001fff020e7589 */ /* 0x0002a400000e0000 */
.L_x_3443:
[----:B--2---:R-:W-:Y:S01]  /*149b0*/  ISETP.NE.AND P0, PT, R14, RZ, PT ;  /* 0x000000ff0e00720c */ /* 0x004fe20003f05270 */
[----:B------:R-:W-:-:S12]  /*149c0*/  BSSY B0, `(.L_x_3403) ;  /* 0x000002e000007945 */ /* 0x000fd80003800000 */
[----:B------:R-:W-:Y:S05]  /*149d0*/  @P0 BRA `(.L_x_3404) ;  /* 0x0000000000b00947 */ /* 0x000fea0003800000 */
[----:B------:R-:W-:-:S03]  /*149e0*/  UMOV UR4, 0xffffffff ;  /* 0xffffffff00047882 */ /* 0x000fc60000000000 */
[----:B------:R-:W-:Y:S05]  /*149f0*/  BRA.DIV UR4, `(.L_x_3405) ;  /* 0x0000000e04a87947 */ /* 0x000fea000b800000 */
[----:B------:R-:W-:-:S13]  /*14a00*/  ELECT P6, URZ, PT ;  /* 0x00000000003f782f */ /* 0x000fda00038c0000 */
.L_x_3446:
[----:B------:R-:W-:Y:S05]  /*14a10*/  @!P6 BRA `(.L_x_3404) ;  /* 0x0000000000a0e947 */ /* 0x000fea0003800000 */
[----:B------:R-:W-:-:S06]  /*14a20*/  ULOP3.LUT UR4, UR38, 0x2, URZ, 0xfc, !UPT ;  /* 0x0000000226047892 */ /* 0x000fcc000f8efc3f */
[----:B-1----:R-:W-:-:S05]  /*14a30*/  IMAD.U32 R2, RZ, RZ, UR4 ;  /* 0x00000004ff027e24 */ /* 0x002fca000f8e00ff */
[----:B------:R-:W-:-:S13]  /*14a40*/  ISETP.NE.AND P0, PT, R2, 0x3, PT ;  /* 0x000000030200780c */ /* 0x000fda0003f05270 */
[----:B------:R-:W-:Y:S05]  /*14a50*/  @!P0 BRA `(.L_x_3406) ;  /* 0x0000000000048947 */ /* 0x000fea0003800000 */
[----:B------:R-:W-:Y:S01]  /*14a60*/  BPT.TRAP 0x1 ;  /* 0x000000040000795c */ /* 0x000fe20000300000 */
.L_x_3406:
        /* <DEDUP_REMOVED lines=14> */
.L_x_3447:
[----:B------:R-:W1:Y:S02]  /*14b50*/  SYNCS.PHASECHK.TRANS64.TRYWAIT P1, [R7+URZ], R2 ;  /* 0x00000002070075a7 */ /* 0x000e64000802017f */
[----:B-1----:R-:W-:Y:S05]  /*14b60*/  @!P1 BRA `(.L_x_3408) ;  /* 0x0000000c00809947 */ /* 0x002fea0003800000 */
.L_x_3448:
[----:B------:R-:W-:Y:S05]  /*14b70*/  @!P0 BRA `(.L_x_3409) ;  /* 0x0000000000048947 */ /* 0x000fea0003800000 */
[----:B------:R-:W-:Y:S01]  /*14b80*/  BPT.TRAP 0x1 ;  /* 0x000000040000795c */ /* 0x000fe20000300000 */
.L_x_3409:
[----:B------:R-:W2:Y:S02]  /*14b90*/  LDL.LU R4, [R1+0x4] ;  /* 0x0000040001047983 */ /* 0x000ea40000300800 */
[----:B--2---:R-:W-:-:S04]  /*14ba0*/  IMAD R4, R4, 0x8, R0 ;  /* 0x0000000804047824 */ /* 0x004fc800078e0200 */
[----:B------:R-:W2:Y:S02]  /*14bb0*/  SYNCS.PHASECHK.TRANS64.TRYWAIT P1, [R4+URZ+0x33460], R5 ;  /* 0x03346005040075a7 */ /* 0x000ea4000802017f */
[----:B--2---:R-:W-:Y:S05]  /*14bc0*/  @!P1 BRA `(.L_x_3410) ;  /* 0x0000000c007c9947 */ /* 0x004fea0003800000 */
.L_x_3449:
[----:B------:R-:W-:Y:S05]  /*14bd0*/  @!P0 BRA `(.L_x_3411) ;  /* 0x0000000000048947 */ /* 0x000fea0003800000 */
[----:B------:R-:W-:Y:S01]  /*14be0*/  BPT.TRAP 0x1 ;  /* 0x000000040000795c */ /* 0x000fe20000300000 */
.L_x_3411:
[----:B------:R-:W-:-:S04]  /*14bf0*/  IMAD R3, R3, 0x8, R0 ;  /* 0x0000000803037824 */ /* 0x000fc800078e0200 */
[----:B------:R-:W3:Y:S02]  /*14c00*/  SYNCS.PHASECHK.TRANS64.TRYWAIT P1, [R3+URZ+0x33460], R2 ;  /* 0x03346002030075a7 */ /* 0x000ee4000802017f */
[----:B---3--:R-:W-:Y:S05]  /*14c10*/  @!P1 BRA `(.L_x_3412) ;  /* 0x0000000c007c9947 */ /* 0x008fea0003800000 */
.L_x_3450:
[----:B------:R-:W-:Y:S05]  /*14c20*/  @!P0 BRA `(.L_x_3413) ;  /* 0x0000000000048947 */ /* 0x000fea0003800000 */
[----:B------:R-:W-:Y:S01]  /*14c30*/  BPT.TRAP 0x1 ;  /* 0x000000040000795c */ /* 0x000fe20000300000 */
.L_x_3413:
[----:B------:R-:W4:Y:S02]  /*14c40*/  SYNCS.PHASECHK.TRANS64.TRYWAIT P0, [R4+URZ+0x33480], R5 ;  /* 0x03348005040075a7 */ /* 0x000f24000800017f */
[----:B----4-:R-:W-:Y:S05]  /*14c50*/  @!P0 BRA `(.L_x_3414) ;  /* 0x0000000c00808947 */ /* 0x010fea0003800000 */
.L_x_3415:
[----:B------:R0:W0:Y:S02]  /*14c60*/  SYNCS.PHASECHK.TRANS64.TRYWAIT P0, [R3+URZ+0x33480], R2 ;  /* 0x03348002030075a7 */ /* 0x000024000800017f */
[----:B0-----:R-:W-:Y:S05]  /*14c70*/  @!P0 NANOSLEEP.SYNCS 0x989680 ;  /* 0x009896800000895d */ /* 0x001fea0003900000 */
[----:B------:R-:W0:Y:S02]  /*14c80*/  @!P0 SYNCS.PHASECHK.TRANS64 P0, [R3+URZ+0x33480], R2 ;  /* 0x03348002030085a7 */ /* 0x000e24000800007f */
[----:B0-----:R-:W-:Y:S05]  /*14c90*/  @!P0 BRA `(.L_x_3415) ;  /* 0xfffffffc00f08947 */ /* 0x001fea000383ffff */
.L_x_3404:
[----:B------:R-:W-:Y:S05]  /*14ca0*/  BSYNC B0 ;  /* 0x0000000000007941 */ /* 0x000fea0003800000 */
.L_x_3403:
[----:B------:R-:W-:Y:S05]  /*14cb0*/  EXIT ;  /* 0x000000000000794d */ /* 0x000fea0003800000 */
.L_x_3276:
[----:B0-----:R0:W1:Y:S02]  /*14cc0*/  SYNCS.PHASECHK.TRANS64.TRYWAIT P1, [R0+URZ+0x33400], R3 ;  /* 0x03340003000075a7 */ /* 0x001064000802017f */
[----:B-1----:R-:W-:Y:S05]  /*14cd0*/  @!P1 NANOSLEEP.SYNCS 0x989680 ;  /* 0x009896800000995d */ /* 0x002fea0003900000 */
[----:B------:R-:W1:Y:S02]  /*14ce0*/  @!P1 SYNCS.PHASECHK.TRANS64 P1, [R0+URZ+0x33400], R3 ;  /* 0x03340003000095a7 */ /* 0x000e64000802007f */
[----:B-1----:R-:W-:Y:S05]  /*14cf0*/  @!P1 BRA `(.L_x_3276) ;  /* 0xfffffffc00f09947 */ /* 0x002fea000383ffff */
[----:B------:R-:W-:Y:S05]  /*14d00*/  BRA `(.L_x_3416) ;  /* 0xfffffed000ec7947 */ /* 0x000fea000383ffff */
.L_x_3280:
[----:B-1----:R1:W2:Y:S02]  /*14d10*/  SYNCS.PHASECHK.TRANS64.TRYWAIT P2, [R6+URZ+0x33430], R5 ;  /* 0x03343005060075a7 */ /* 0x0022a4000804017f */
[----:B--2---:R-:W-:Y:S05]  /*14d20*/  @!P2 NANOSLEEP.SYNCS 0x989680 ;  /* 0x009896800000a95d */ /* 0x004fea0003900000 */
[----:B------:R-:W2:Y:S02]  /*14d30*/  @!P2 SYNCS.PHASECHK.TRANS64 P2, [R6+URZ+0x33430], R5 ;  /* 0x033430050600a5a7 */ /* 0x000ea4000804007f */
[----:B--2---:R-:W-:Y:S05]  /*14d40*/  @!P2 BRA `(.L_x_3280) ;  /* 0xfffffffc00f0a947 */ /* 0x004fea000383ffff */
[----:B------:R-:W-:Y:S05]  /*14d50*/  BRA `(.L_x_3279) ;  /* 0xfffffed400147947 */ /* 0x000fea000383ffff */
.L_x_3285:
[----:B-1----:R-:W-:-:S04]  /*14d60*/  IMAD.U32 R5, RZ, RZ, UR6 ;  /* 0x00000006ff057e24 */ /* 0x002fc8000f8e00ff */
[----:B------:R1:W2:Y:S03]  /*14d70*/  SYNCS.PHASECHK.TRANS64.TRYWAIT P1, [R5+URZ+0x33430], R0 ;  /* 0x03343000050075a7 */ /* 0x0002a6000802017f */
[----:B--2---:R-:W-:Y:S05]  /*14d80*/  @!P1 NANOSLEEP.SYNCS 0x989680 ;  /* 0x009896800000995d */ /* 0x004fea0003900000 */
[----:B------:R-:W2:Y:S02]  /*14d90*/  @!P1 SYNCS.PHASECHK.TRANS64 P1, [R5+URZ+0x33430], R0 ;  /* 0x03343000050095a7 */ /* 0x000ea4000802007f */
[----:B--2---:R-:W-:Y:S05]  /*14da0*/  @!P1 BRA `(.L_x_3285) ;  /* 0xfffffffc00ec9947 */ /* 0x004fea000383ffff */
[----:B------:R-:W-:Y:S05]  /*14db0*/  BRA `(.L_x_3282) ;  /* 0xffffff0800b87947 */ /* 0x000fea000383ffff */
.L_x_3289:
[----:B-1----:R-:W-:-:S04]  /*14dc0*/  IMAD.U32 R2, RZ, RZ, UR6 ;  /* 0x00000006ff027e24 */ /* 0x002fc8000f8e00ff */
[----:B------:R1:W2:Y:S03]  /*14dd0*/  SYNCS.PHASECHK.TRANS64.TRYWAIT P1, [R2+URZ+0x33450], R0 ;  /* 0x03345000020075a7 */ /* 0x0002a6000802017f */
[----:B--2---:R-:W-:Y:S05]  /*14de0*/  @!P1 NANOSLEEP.SYNCS 0x989680 ;  /* 0x009896800000995d */ /* 0x004fea0003900000 */
[----:B------:R-:W2:Y:S02]  /*14df0*/  @!P1 SYNCS.PHASECHK.TRANS64 P1, [R2+URZ+0x33450], R0 ;  /* 0x03345000020095a7 */ /* 0x000ea4000802007f */
[----:B--2---:R-:W-:Y:S05]  /*14e00*/  @!P1 BRA `(.L_x_3289) ;  /* 0xfffffffc00ec9947 */ /* 0x004fea000383ffff */
[----:B------:R-:W-:Y:S05]  /*14e10*/  BRA `(.L_x_3286) ;  /* 0xffffff1400d07947 */ /* 0x000fea000383ffff */
.L_x_3295:
[----:B-1----:R1:W2:Y:S02]  /*14e20*/  SYNCS.PHASECHK.TRANS64.TRYWAIT P1, [R20+URZ+0x33450], R3 ;  /* 0x03345003140075a7 */ /* 0x0022a4000802017f */
[----:B--2---:R-:W-:Y:S05]  /*14e30*/  @!P1 NANOSLEEP.SYNCS 0x989680 ;  /* 0x009896800000995d */ /* 0x004fea0003900000 */
[----:B------:R-:W2:Y:S02]  /*14e40*/  @!P1 SYNCS.PHASECHK.TRANS64 P1, [R20+URZ+0x33450], R3 ;  /* 0x03345003140095a7 */ /* 0x000ea4000802007f */
[----:B--2---:R-:W-:Y:S05]  /*14e50*/  @!P1 BRA `(.L_x_3295) ;  /* 0xfffffffc00f09947 */ /* 0x004fea000383ffff */
[----:B------:R-:W-:Y:S05]  /*14e60*/  BRA `(.L_x_3294) ;  /* 0xffffff38005c7947 */ /* 0x000fea000383ffff */
.L_x_3343:
[----:B------:R-:W-:Y:S02]  /*14e70*/  IMAD.MOV.U32 R13, RZ, RZ, R0 ;  /* 0x000000ffff0d7224 */ /* 0x000fe400078e0000 */
[----:B------:R-:W-:Y:S02]  /*14e80*/  IMAD.MOV.U32 R12, RZ, RZ, RZ ;  /* 0x000000ffff0c7224 */ /* 0x000fe400078e00ff */
[----:B------:R-:W-:Y:S02]  /*14e90*/  IMAD.MOV.U32 R11, RZ, RZ, 0x1f ;  /* 0x0000001fff0b7424 */ /* 0x000fe400078e00ff */
[----:B------:R-:W-:-:S07]  /*14ea0*/  IMAD.MOV.U32 R15, RZ, RZ, -0x1 ;  /* 0xffffffffff0f7424 */ /* 0x000fce00078e00ff */
[----:B--2---:R-:W-:Y:S05]  /*14eb0*/  WARPSYNC.COLLECTIVE R15, `(.L_x_3417) ;  /* 0x000000000f087348 */ /* 0x004fea0003c00000 */
[----:B------:R0:W1:Y:S02]  /*14ec0*/  SHFL.IDX P6, R14, R13, R12, R11 ;  /* 0x0000000c0d0e7389 */ /* 0x00006400000c000b */
[----:B012---:R-:W-:Y:S01]  /*14ed0*/  ENDCOLLECTIVE ;  /* 0x000000000000791b */ /* 0x007fe20003800000 */
.L_x_3417:
[----:B------:R-:W-:Y:S05]  /*14ee0*/  BRA `(.L_x_3418) ;  /* 0xffffffb400047947 */ /* 0x000fea000383ffff */
.L_x_3345:
[----:B------:R-:W-:Y:S01]  /*14ef0*/  BSSY B0, `(.L_x_3419) ;  /* 0x0000006000007945 */ /* 0x000fe20003800000 */
[----:B------:R-:W-:-:S07]  /*14f00*/  IMAD.MOV.U32 R15, RZ, RZ, -0x1 ;  /* 0xffffffffff0f7424 */ /* 0x000fce00078e00ff */
[----:B--2---:R-:W-:Y:S05]  /*14f10*/  WARPSYNC.COLLECTIVE R15, `(.L_x_3420) ;  /* 0x000000000f0c7348 */ /* 0x004fea0003c00000 */
[----:B------:R-:W-:Y:S02]  /*14f20*/  ELECT P6, UR62, PT ;  /* 0x00000000003e782f */ /* 0x000fe400038c0000 */
[----:B------:R-:W-:Y:S01]  /*14f30*/  MOV R14, UR62 ;  /* 0x0000003e000e7c02 */ /* 0x000fe20008000f00 */
[----:B--2---:R-:W-:Y:S10]  /*14f40*/  ENDCOLLECTIVE ;  /* 0x000000000000791b */ /* 0x004ff40003800000 */
.L_x_3420:
[----:B------:R-:W-:Y:S05]  /*14f50*/  BSYNC B0 ;  /* 0x0000000000007941 */ /* 0x000fea0003800000 */
.L_x_3419:
[----:B------:R-:W-:Y:S05]  /*14f60*/  BRA `(.L_x_3421) ;  /* 0xffffffb400147947 */ /* 0x000fea000383ffff */
.L_x_3347:
[----:B0-----:R0:W1:Y:S02]  /*14f70*/  SYNCS.PHASECHK.TRANS64.TRYWAIT P0, [R3+URZ+0x33480], R2 ;  /* 0x03348002030075a7 */ /* 0x001064000800017f */
[----:B-1----:R-:W-:Y:S05]  /*14f80*/  @!P0 NANOSLEEP.SYNCS 0x989680 ;  /* 0x009896800000895d */ /* 0x002fea0003900000 */
[----:B------:R-:W1:Y:S02]  /*14f90*/  @!P0 SYNCS.PHASECHK.TRANS64 P0, [R3+URZ+0x33480], R2 ;  /* 0x03348002030085a7 */ /* 0x000e64000800007f */
[----:B-1----:R-:W-:Y:S05]  /*14fa0*/  @!P0 BRA `(.L_x_3347) ;  /* 0xfffffffc00f08947 */ /* 0x002fea000383ffff */
[----:B------:R-:W-:Y:S05]  /*14fb0*/  BRA `(.L_x_3422) ;  /* 0xffffffb400787947 */ /* 0x000fea000383ffff */
.L_x_3349:
[----:B-1----:R1:W2:Y:S02]  /*14fc0*/  SYNCS.PHASECHK.TRANS64.TRYWAIT P0, [R3+URZ+0x33440], R2 ;  /* 0x03344002030075a7 */ /* 0x0022a4000800017f */
[----:B--2---:R-:W-:Y:S05]  /*14fd0*/  @!P0 NANOSLEEP.SYNCS 0x989680 ;  /* 0x009896800000895d */ /* 0x004fea0003900000 */
[----:B------:R-:W2:Y:S02]  /*14fe0*/  @!P0 SYNCS.PHASECHK.TRANS64 P0, [R3+URZ+0x33440], R2 ;  /* 0x03344002030085a7 */ /* 0x000ea4000800007f */
[----:B--2---:R-:W-:Y:S05]  /*14ff0*/  @!P0 BRA `(.L_x_3349) ;  /* 0xfffffffc00f08947 */ /* 0x004fea000383ffff */
[----:B------:R-:W-:Y:S05]  /*15000*/  BRA `(.L_x_3423) ;  /* 0xffffffb800047947 */ /* 0x000fea000383ffff */
.L_x_3353:
[----:B------:R0:W5:Y:S01]  /*15010*/  LDL.LU R7, [R1+0x2c] ;  /* 0x00002c0001077983 */ /* 0x0001620000300800 */
[----:B------:R-:W-:Y:S02]  /*15020*/  IMAD.MOV.U32 R13, RZ, RZ, R2 ;  /* 0x000000ffff0d7224 */ /* 0x000fe400078e0002 */
[----:B------:R-:W-:Y:S02]  /*15030*/  IMAD.MOV.U32 R12, RZ, RZ, RZ ;  /* 0x000000ffff0c7224 */ /* 0x000fe400078e00ff */
[----:B------:R-:W-:Y:S02]  /*15040*/  IMAD.MOV.U32 R11, RZ, RZ, 0x1c1f ;  /* 0x00001c1fff0b7424 */ /* 0x000fe400078e00ff */
[----:B------:R-:W-:Y:S02]  /*15050*/  IMAD.MOV.U32 R15, RZ, RZ, -0x1 ;  /* 0xffffffffff0f7424 */ /* 0x000fe400078e00ff */
[----:B0-----:R-:W-:-:S07]  /*15060*/  IMAD.IADD R3, R10, 0x1, R5 ;  /* 0x000000010a037824 */ /* 0x001fce00078e0205 */
[----:B-----5:R-:W-:Y:S05]  /*15070*/  WARPSYNC.COLLECTIVE R15, `(.L_x_3424) ;  /* 0x000000000f087348 */ /* 0x020fea0003c00000 */
[----:B------:R0:W1:Y:S02]  /*15080*/  SHFL.IDX P6, R14, R13, R12, R11 ;  /* 0x0000000c0d0e7389 */ /* 0x00006400000c000b */
[----:B01---5:R-:W-:Y:S01]  /*15090*/  ENDCOLLECTIVE ;  /* 0x000000000000791b */ /* 0x023fe20003800000 */
.L_x_3424:
[----:B------:R-:W-:Y:S02]  /*150a0*/  VIADD R5, R3, 0x20 ;  /* 0x0000002003057836 */ /* 0x000fe40000000000 */
[----:B------:R-:W-:Y:S02]  /*150b0*/  IMAD.MOV.U32 R13, RZ, RZ, R0 ;  /* 0x000000ffff0d7224 */ /* 0x000fe400078e0000 */
[----:B------:R-:W-:Y:S02]  /*150c0*/  IMAD R4, R7, R6, RZ ;  /* 0x0000000607047224 */ /* 0x000fe400078e02ff */
[----:B------:R-:W-:-:S07]  /*150d0*/  IMAD.MOV.U32 R6, RZ, RZ, R14 ;  /* 0x000000ffff067224 */ /* 0x000fce00078e000e */
[----:B------:R-:W-:Y:S05]  /*150e0*/  WARPSYNC.COLLECTIVE R15, `(.L_x_3425) ;  /* 0x000000000f087348 */ /* 0x000fea0003c00000 */
[----:B------:R0:W1:Y:S02]  /*150f0*/  SHFL.IDX P6, R14, R13, R12, R11 ;  /* 0x0000000c0d0e7389 */ /* 0x00006400000c000b */
[----:B01----:R-:W-:Y:S01]  /*15100*/  ENDCOLLECTIVE ;  /* 0x000000000000791b */ /* 0x003fe20003800000 */
.L_x_3425:
[----:B------:R-:W-:Y:S01]  /*15110*/  ISETP.GE.AND P4, PT, R3, R4, PT ;  /* 0x000000040300720c */ /* 0x000fe20003f86270 */
[----:B------:R-:W-:Y:S02]  /*15120*/  IMAD.MOV.U32 R13, RZ, RZ, R2 ;  /* 0x000000ffff0d7224 */ /* 0x000fe400078e0002 */
[----:B------:R-:W-:Y:S02]  /*15130*/  IMAD.MOV.U32 R12, RZ, RZ, 0x1 ;  /* 0x00000001ff0c7424 */ /* 0x000fe400078e00ff */
[----:B------:R-:W-:-:S08]  /*15140*/  IMAD.MOV.U32 R7, RZ, RZ, R14 ;  /* 0x000000ffff077224 */ /* 0x000fd000078e000e */
[----:B------:R-:W-:Y:S05]  /*15150*/  WARPSYNC.COLLECTIVE R15, `(.L_x_3426) ;  /* 0x000000000f087348 */ /* 0x000fea0003c00000 */
[----:B------:R0:W1:Y:S02]  /*15160*/  SHFL.IDX P6, R14, R13, R12, R11 ;  /* 0x0000000c0d0e7389 */ /* 0x00006400000c000b */
[----:B01----:R-:W-:Y:S01]  /*15170*/  ENDCOLLECTIVE ;  /* 0x000000000000791b */ /* 0x003fe20003800000 */
.L_x_3426:
[----:B------:R-:W-:-:S05]  /*15180*/  @!P4 IADD3 R7, P3, R9, R7, RZ ;  /* 0x000000070907c210 */ /* 0x000fca0007f7e0ff */
[----:B------:R-:W-:Y:S01]  /*15190*/  @!P4 IMAD.X R6, RZ, RZ, R6, P3 ;  /* 0x000000ffff06c224 */ /* 0x000fe200018e0606 */
[----:B------:R-:W-:-:S04]  /*151a0*/  ISETP.GE.AND P3, PT, R5, R4, PT ;  /* 0x000000040500720c */ /* 0x000fc80003f66270 */
        /* <DEDUP_REMOVED lines=8> */
.L_x_3427:
[----:B------:R-:W-:Y:S01]  /*15230*/  @!PT LDS RZ, [RZ] ;  /* 0x00000000fffff984 */ /* 0x000fe20000000800 */
[----:B------:R-:W-:Y:S01]  /*15240*/  @!PT LDS RZ, [RZ] ;  /* 0x00000000fffff984 */ /* 0x000fe20000000800 */
[----:B------:R-:W-:Y:S01]  /*15250*/  @!PT LDS RZ, [RZ] ;  /* 0x00000000fffff984 */ /* 0x000fe20000000800 */
[----:B------:R-:W-:Y:S04]  /*15260*/  @!P4 LDGSTS.E.BYPASS.LTC128B.128 [R8+0x1e200], desc[UR50][R6.64], !P0 ;  /* 0x1e2000000608cfae */ /* 0x000fe8000c101d72 */
[----:B------:R-:W-:Y:S04]  /*15270*/  @!P4 LDGSTS.E.BYPASS.LTC128B.128 [R8+0x20200], desc[UR50][R6.64+0x40], !P1 ;  /* 0x202000400608cfae */ /* 0x000fe8000c901d72 */
[----:B------:R0:W-:Y:S01]  /*15280*/  @!P4 LDGSTS.E.BYPASS.LTC128B.128 [R8+0x22200], desc[UR50][R6.64+0x80], !P2 ;  /* 0x222000800608cfae */ /* 0x0001e2000d101d72 */
[----:B------:R-:W-:Y:S02]  /*15290*/  IMAD.MOV.U32 R13, RZ, RZ, R2 ;  /* 0x000000ffff0d7224 */ /* 0x000fe400078e0002 */
[----:B------:R-:W-:-:S02]  /*152a0*/  IMAD.MOV.U32 R12, RZ, RZ, 0x2 ;  /* 0x00000002ff0c7424 */ /* 0x000fc400078e00ff */
[----:B0-----:R-:W-:-:S07]  /*152b0*/  IMAD.MOV.U32 R6, RZ, RZ, R14 ;  /* 0x000000ffff067224 */ /* 0x001fce00078e000e */
[----:B------:R-:W-:Y:S05]  /*152c0*/  WARPSYNC.COLLECTIVE R15, `(.L_x_3428) ;  /* 0x000000000f087348 */ /* 0x000fea0003c00000 */
[----:B------:R0:W1:Y:S02]  /*152d0*/  SHFL.IDX P6, R14, R13, R12, R11 ;  /* 0x0000000c0d0e7389 */ /* 0x00006400000c000b */
[----:B01----:R-:W-:Y:S01]  /*152e0*/  ENDCOLLECTIVE ;  /* 0x000000000000791b */ /* 0x003fe20003800000 */
.L_x_3428:
[----:B------:R-:W-:-:S05]  /*152f0*/  @!P3 IADD3 R6, P4, R9, R6, RZ ;  /* 0x000000060906b210 */ /* 0x000fca0007f9e0ff */
[----:B------:R-:W-:-:S04]  /*15300*/  @!P3 IMAD.X R5, RZ, RZ, R5, P4 ;  /* 0x000000ffff05b224 */ /* 0x000fc800020e0605 */
[----:B------:R-:W-:Y:S02]  /*15310*/  @!P3 IMAD.MOV.U32 R7, RZ, RZ, R5 ;  /* 0x000000ffff07b224 */ /* 0x000fe400078e0005 */
[----:B------:R-:W-:Y:S02]  /*15320*/  VIADD R5, R3, 0x40 ;  /* 0x0000004003057836 */ /* 0x000fe40000000000 */
[----:B------:R-:W-:Y:S01]  /*15330*/  IMAD.MOV.U32 R13, RZ, RZ, R0 ;  /* 0x000000ffff0d7224 */ /* 0x000fe200078e0000 */
[----:B------:R-:W-:Y:S01]  /*15340*/  @!PT LDS RZ, [RZ] ;  /* 0x00000000fffff984 */ /* 0x000fe20000000800 */
[----:B------:R-:W-:Y:S01]  /*15350*/  @!PT LDS RZ, [RZ] ;  /* 0x00000000fffff984 */ /* 0x000fe20000000800 */
[----:B------:R-:W-:Y:S01]  /*15360*/  @!PT LDS RZ, [RZ] ;  /* 0x00000000fffff984 */ /* 0x000fe20000000800 */
[----:B------:R0:W-:Y:S04]  /*15370*/  @!P3 LDGSTS.E.BYPASS.LTC128B.128 [R8+0x1ea00], desc[UR50][R6.64], !P0 ;  /* 0x1ea000000608bfae */ /* 0x0001e8000c101d72 */
[----:B------:R0:W-:Y:S04]  /*15380*/  @!P3 LDGSTS.E.BYPASS.LTC128B.128 [R8+0x20a00], desc[UR50][R6.64+0x40], !P1 ;  /* 0x20a000400608bfae */ /* 0x0001e8000c901d72 */
[----:B------:R0:W-:Y:S01]  /*15390*/  @!P3 LDGSTS.E.BYPASS.LTC128B.128 [R8+0x22a00], desc[UR50][R6.64+0x80], !P2 ;  /* 0x22a000800608bfae */ /* 0x0001e2000d101d72 */
[----:B------:R-:W-:Y:S01]  /*153a0*/  ISETP.GE.AND P3, PT, R5, R4, PT ;  /* 0x000000040500720c */ /* 0x000fe20003f66270 */
[----:B------:R-:W-:-:S12]  /*153b0*/  IMAD.MOV.U32 R5, RZ, RZ, R14 ;  /* 0x000000ffff057224 */ /* 0x000fd800078e000e */
[----:B0-----:R-:W-:Y:S05]  /*153c0*/  WARPSYNC.COLLECTIVE R15, `(.L_x_3429) ;  /* 0x000000000f087348 */ /* 0x001fea0003c00000 */
[----:B------:R1:W2:Y:S02]  /*153d0*/  SHFL.IDX P6, R14, R13, R12, R11 ;  /* 0x0000000c0d0e7389 */ /* 0x0002a400000c000b */
[----:B012---:R-:W-:Y:S01]  /*153e0*/  ENDCOLLECTIVE ;  /* 0x000000000000791b */ /* 0x007fe20003800000 */
.L_x_3429:
[----:B------:R-:W-:Y:S02]  /*153f0*/  IMAD.MOV.U32 R13, RZ, RZ, R2 ;  /* 0x000000ffff0d7224 */ /* 0x000fe400078e0002 */
[----:B------:R-:W-:Y:S02]  /*15400*/  IMAD.MOV.U32 R12, RZ, RZ, 0x3 ;  /* 0x00000003ff0c7424 */ /* 0x000fe400078e00ff */
[----:B------:R-:W-:-:S07]  /*15410*/  IMAD.MOV.U32 R6, RZ, RZ, R14 ;  /* 0x000000ffff067224 */ /* 0x000fce00078e000e */
[----:B------:R-:W-:Y:S05]  /*15420*/  WARPSYNC.COLLECTIVE R15, `(.L_x_3430) ;  /* 0x000000000f087348 */ /* 0x000fea0003c00000 */
[----:B------:R0:W1:Y:S02]  /*15430*/  SHFL.IDX P6, R14, R13, R12, R11 ;  /* 0x0000000c0d0e7389 */ /* 0x00006400000c000b */
[----:B01----:R-:W-:Y:S01]  /*15440*/  ENDCOLLECTIVE ;  /* 0x000000000000791b */ /* 0x003fe20003800000 */
.L_x_3430:
[----:B------:R-:W-:-:S05]  /*15450*/  @!P3 IADD3 R6, P4, R9, R6, RZ ;  /* 0x000000060906b210 */ /* 0x000fca0007f9e0ff */
[----:B------:R-:W-:-:S04]  /*15460*/  @!P3 IMAD.X R5, RZ, RZ, R5, P4 ;  /* 0x000000ffff05b224 */ /* 0x000fc800020e0605 */
[----:B------:R-:W-:Y:S02]  /*15470*/  @!P3 IMAD.MOV.U32 R7, RZ, RZ, R5 ;  /* 0x000000ffff07b224 */ /* 0x000fe400078e0005 */
[----:B------:R-:W-:-:S03]  /*15480*/  IMAD.MOV.U32 R13, RZ, RZ, R0 ;  /* 0x000000ffff0d7224 */ /* 0x000fc600078e0000 */
[----:B------:R-:W-:Y:S01]  /*15490*/  @!PT LDS RZ, [RZ] ;  /* 0x00000000fffff984 */ /* 0x000fe20000000800 */
[----:B------:R-:W-:Y:S01]  /*154a0*/  @!PT LDS RZ, [RZ] ;  /* 0x00000000fffff984 */ /* 0x000fe20000000800 */
[----:B------:R-:W-:Y:S01]  /*154b0*/  @!PT LDS RZ, [RZ] ;  /* 0x00000000fffff984 */ /* 0x000fe20000000800 */
[----:B------:R0:W-:Y:S04]  /*154c0*/  @!P3 LDGSTS.E.BYPASS.LTC128B.128 [R8+0x1f200], desc[UR50][R6.64], !P0 ;  /* 0x1f2000000608bfae */ /* 0x0001e8000c101d72 */
[----:B------:R0:W-:Y:S01]  /*154d0*/  @!P3 LDGSTS.E.BYPASS.LTC128B.128 [R8+0x21200], desc[UR50][R6.64+0x40], !P1 ;  /* 0x212000400608bfae */ /* 0x0001e2000c901d72 */
[----:B------:R-:W-:-:S03]  /*154e0*/  IMAD.MOV.U32 R5, RZ, RZ, R14 ;  /* 0x000000ffff057224 */ /* 0x000fc600078e000e */
[----:B------:R0:W-:Y:S04]  /*154f0*/  @!P3 LDGSTS.E.BYPASS.LTC128B.128 [R8+0x23200], desc[UR50][R6.64+0x80], !P2 ;  /* 0x232000800608bfae */ /* 0x0001e8000d101d72 */
[----:B0-----:R-:W-:Y:S05]  /*15500*/  WARPSYNC.COLLECTIVE R15, `(.L_x_3431) ;  /* 0x000000000f087348 */ /* 0x001fea0003c00000 */
[----:B------:R1:W2:Y:S02]  /*15510*/  SHFL.IDX P6, R14, R13, R12, R11 ;  /* 0x0000000c0d0e7389 */ /* 0x0002a400000c000b */
[----:B012---:R-:W-:Y:S01]  /*15520*/  ENDCOLLECTIVE ;  /* 0x000000000000791b */ /* 0x007fe20003800000 */
.L_x_3431:
[----:B------:R-:W-:Y:S01]  /*15530*/  IMAD.MOV.U32 R0, RZ, RZ, R14 ;  /* 0x000000ffff007224 */ /* 0x000fe200078e000e */
[----:B------:R-:W-:Y:S06]  /*15540*/  BRA `(.L_x_3432) ;  /* 0xffffffbc00607947 */ /* 0x000fec000383ffff */
.L_x_3358:
[----:B0-----:R0:W1:Y:S02]  /*15550*/  SYNCS.PHASECHK.TRANS64.TRYWAIT P0, [R17+URZ+0x33420], R0 ;  /* 0x03342000110075a7 */ /* 0x001064000800017f */
[----:B-1----:R-:W-:Y:S05]  /*15560*/  @!P0 NANOSLEEP.SYNCS 0x989680 ;  /* 0x009896800000895d */ /* 0x002fea0003900000 */
[----:B------:R-:W1:Y:S02]  /*15570*/  @!P0 SYNCS.PHASECHK.TRANS64 P0, [R17+URZ+0x33420], R0 ;  /* 0x03342000110085a7 */ /* 0x000e64000800007f */
[----:B-1----:R-:W-:Y:S05]  /*15580*/  @!P0 BRA `(.L_x_3358) ;  /* 0xfffffffc00f08947 */ /* 0x002fea000383ffff */
[----:B------:R-:W-:Y:S05]  /*15590*/  BRA `(.L_x_3433) ;  /* 0xffffffbc00d07947 */ /* 0x000fea000383ffff */
.L_x_3364:
[----:B--2---:R2:W3:Y:S02]  /*155a0*/  SYNCS.PHASECHK.TRANS64.TRYWAIT P0, [R5+URZ+0x33480], R4 ;  /* 0x03348004050075a7 */ /* 0x0044e4000800017f */
[----:B---3--:R-:W-:Y:S05]  /*155b0*/  @!P0 NANOSLEEP.SYNCS 0x989680 ;  /* 0x009896800000895d */ /* 0x008fea0003900000 */
[----:B------:R-:W3:Y:S02]  /*155c0*/  @!P0 SYNCS.PHASECHK.TRANS64 P0, [R5+URZ+0x33480], R4 ;  /* 0x03348004050085a7 */ /* 0x000ee4000800007f */
[----:B---3--:R-:W-:Y:S05]  /*155d0*/  @!P0 BRA `(.L_x_3364) ;  /* 0xfffffffc00f08947 */ /* 0x008fea000383ffff */
[----:B------:R-:W-:Y:S05]  /*155e0*/  BRA `(.L_x_3434) ;  /* 0xffffffc0008c7947 */ /* 0x000fea000383ffff */
.L_x_3371:
[----:B-1----:R1:W3:Y:S02]  /*155f0*/  SYNCS.PHASECHK.TRANS64.TRYWAIT P0, [R5+URZ+0x33440], R4 ;  /* 0x03344004050075a7 */ /* 0x0022e4000800017f */
[----:B---3--:R-:W-:Y:S05]  /*15600*/  @!P0 NANOSLEEP.SYNCS 0x989680 ;  /* 0x009896800000895d */ /* 0x008fea0003900000 */
[----:B------:R-:W3:Y:S02]  /*15610*/  @!P0 SYNCS.PHASECHK.TRANS64 P0, [R5+URZ+0x33440], R4 ;  /* 0x03344004050085a7 */ /* 0x000ee4000800007f */
[----:B---3--:R-:W-:Y:S05]  /*15620*/  @!P0 BRA `(.L_x_3371) ;  /* 0xfffffffc00f08947 */ /* 0x008fea000383ffff */
[----:B------:R-:W-:Y:S05]  /*15630*/  BRA `(.L_x_3435) ;  /* 0xffffffc4008c7947 */ /* 0x000fea000383ffff */
.L_x_3379:
[----:B---3--:R3:W4:Y:S02]  /*15640*/  SYNCS.PHASECHK.TRANS64.TRYWAIT P0, [R3+URZ+0x33470], R4 ;  /* 0x03347004030075a7 */ /* 0x008724000800017f */
[----:B----4-:R-:W-:Y:S05]  /*15650*/  @!P0 NANOSLEEP.SYNCS 0x989680 ;  /* 0x009896800000895d */ /* 0x010fea0003900000 */
[----:B------:R-:W4:Y:S02]  /*15660*/  @!P0 SYNCS.PHASECHK.TRANS64 P0, [R3+URZ+0x33470], R4 ;  /* 0x03347004030085a7 */ /* 0x000f24000800007f */
[----:B----4-:R-:W-:Y:S05]  /*15670*/  @!P0 BRA `(.L_x_3379) ;  /* 0xfffffffc00f08947 */ /* 0x010fea000383ffff */
[----:B------:R-:W-:Y:S05]  /*15680*/  BRA `(.L_x_3436) ;  /* 0xffffffc800a07947 */ /* 0x000fea000383ffff */
.L_x_3381:
[----:B---3--:R3:W4:Y:S02]  /*15690*/  SYNCS.PHASECHK.TRANS64.TRYWAIT P0, [R3+URZ+0x33460], R4 ;  /* 0x03346004030075a7 */ /* 0x008724000800017f */
[----:B----4-:R-:W-:Y:S05]  /*156a0*/  @!P0 NANOSLEEP.SYNCS 0x989680 ;  /* 0x009896800000895d */ /* 0x010fea0003900000 */
[----:B------:R-:W4:Y:S02]  /*156b0*/  @!P0 SYNCS.PHASECHK.TRANS64 P0, [R3+URZ+0x33460], R4 ;  /* 0x03346004030085a7 */ /* 0x000f24000800007f */
[----:B----4-:R-:W-:Y:S05]  /*156c0*/  @!P0 BRA `(.L_x_3381) ;  /* 0xfffffffc00f08947 */ /* 0x010fea000383ffff */
[----:B------:R-:W-:Y:S05]  /*156d0*/  BRA `(.L_x_3437) ;  /* 0xffffffc800a87947 */ /* 0x000fea000383ffff */
.L_x_3388:
[----:B0-----:R0:W1:Y:S02]  /*156e0*/  SYNCS.PHASECHK.TRANS64.TRYWAIT P1, [R0+URZ+0x33470], R3 ;  /* 0x03347003000075a7 */ /* 0x001064000802017f */
[----:B-1----:R-:W-:Y:S05]  /*156f0*/  @!P1 NANOSLEEP.SYNCS 0x989680 ;  /* 0x009896800000995d */ /* 0x002fea0003900000 */
[----:B------:R-:W1:Y:S02]  /*15700*/  @!P1 SYNCS.PHASECHK.TRANS64 P1, [R0+URZ+0x33470], R3 ;  /* 0x03347003000095a7 */ /* 0x000e64000802007f */
[----:B-1----:R-:W-:Y:S05]  /*15710*/  @!P1 BRA `(.L_x_3388) ;  /* 0xfffffffc00f09947 */ /* 0x002fea000383ffff */
[----:B------:R-:W-:Y:S05]  /*15720*/  BRA `(.L_x_3438) ;  /* 0xffffffd800147947 */ /* 0x000fea000383ffff */
.L_x_3390:
[----:B0-----:R0:W1:Y:S02]  /*15730*/  SYNCS.PHASECHK.TRANS64.TRYWAIT P1, [R0+URZ+0x33460], R3 ;  /* 0x03346003000075a7 */ /* 0x001064000802017f */
[----:B-1----:R-:W-:Y:S05]  /*15740*/  @!P1 NANOSLEEP.SYNCS 0x989680 ;  /* 0x009896800000995d */ /* 0x002fea0003900000 */
[----:B------:R-:W1:Y:S02]  /*15750*/  @!P1 SYNCS.PHASECHK.TRANS64 P1, [R0+URZ+0x33460], R3 ;  /* 0x03346003000095a7 */ /* 0x000e64000802007f */
[----:B-1----:R-:W-:Y:S05]  /*15760*/  @!P1 BRA `(.L_x_3390) ;  /* 0xfffffffc00f09947 */ /* 0x002fea000383ffff */
[----:B------:R-:W-:Y:S05]  /*15770*/  BRA `(.L_x_3439) ;  /* 0xffffffd8001c7947 */ /* 0x000fea000383ffff */
.L_x_3401:
[----:B0-----:R0:W1:Y:S02]  /*15780*/  SYNCS.PHASECHK.TRANS64.TRYWAIT P0, [R0+URZ+0x33420], R3 ;  /* 0x03342003000075a7 */ /* 0x001064000800017f */
[----:B-1----:R-:W-:Y:S05]  /*15790*/  @!P0 NANOSLEEP.SYNCS 0x989680 ;  /* 0x009896800000895d */ /* 0x002fea0003900000 */
[----:B------:R-:W1:Y:S02]  /*157a0*/  @!P0 SYNCS.PHASECHK.TRANS64 P0, [R0+URZ+0x33420], R3 ;  /* 0x03342003000085a7 */ /* 0x000e64000800007f */
[----:B-1----:R-:W-:Y:S05]  /*157b0*/  @!P0 BRA `(.L_x_3401) ;  /* 0xfffffffc00f08947 */ /* 0x002fea000383ffff */
[----:B------:R-:W-:Y:S05]  /*157c0*/  BRA `(.L_x_3440) ;  /* 0xfffffff0005c7947 */ /* 0x000fea000383ffff */
.L_x_3402:
        /* <DEDUP_REMOVED lines=11> */
.L_x_3442:
[----:B------:R-:W-:Y:S05]  /*15880*/  BSYNC B0 ;  /* 0x0000000000007941 */ /* 0x000fea0003800000 */
.L_x_3441:
[----:B------:R-:W-:Y:S05]  /*15890*/  BRA `(.L_x_3443) ;  /* 0xfffffff000447947 */ /* 0x000fea000383ffff */
.L_x_3405:
[----:B------:R-:W-:Y:S01]  /*158a0*/  BSSY B1, `(.L_x_3444) ;  /* 0x0000006000017945 */ /* 0x000fe20003800000 */
[----:B------:R-:W-:-:S07]  /*158b0*/  IMAD.MOV.U32 R15, RZ, RZ, -0x1 ;  /* 0xffffffffff0f7424 */ /* 0x000fce00078e00ff */
[----:B01----:R-:W-:Y:S05]  /*158c0*/  WARPSYNC.COLLECTIVE R15, `(.L_x_3445) ;  /* 0x000000000f0c7348 */ /* 0x003fea0003c00000 */
[----:B------:R-:W-:Y:S02]  /*158d0*/  ELECT P6, UR62, PT ;  /* 0x00000000003e782f */ /* 0x000fe400038c0000 */
[----:B------:R-:W-:Y:S01]  /*158e0*/  MOV R14, UR62 ;  /* 0x0000003e000e7c02 */ /* 0x000fe20008000f00 */
[----:B01----:R-:W-:Y:S10]  /*158f0*/  ENDCOLLECTIVE ;  /* 0x000000000000791b */ /* 0x003ff40003800000 */
.L_x_3445:
[----:B------:R-:W-:Y:S05]  /*15900*/  BSYNC B1 ;  /* 0x0000000000017941 */ /* 0x000fea0003800000 */
.L_x_3444:
[----:B------:R-:W-:Y:S05]  /*15910*/  BRA `(.L_x_3446) ;  /* 0xfffffff0003c7947 */ /* 0x000fea000383ffff */
.L_x_3407:
[----:B0-----:R0:W1:Y:S02]  /*15920*/  SYNCS.PHASECHK.TRANS64.TRYWAIT P1, [R6+URZ], R5 ;  /* 0x00000005060075a7 */ /* 0x001064000802017f */
[----:B-1----:R-:W-:Y:S05]  /*15930*/  @!P1 NANOSLEEP.SYNCS 0x989680 ;  /* 0x009896800000995d */ /* 0x002fea0003900000 */
[----:B------:R-:W1:Y:S02]  /*15940*/  @!P1 SYNCS.PHASECHK.TRANS64 P1, [R6+URZ], R5 ;  /* 0x00000005060095a7 */ /* 0x000e64000802007f */
[----:B-1----:R-:W-:Y:S05]  /*15950*/  @!P1 BRA `(.L_x_3407) ;  /* 0xfffffffc00f09947 */ /* 0x002fea000383ffff */
[----:B------:R-:W-:Y:S05]  /*15960*/  BRA `(.L_x_3447) ;  /* 0xfffffff000787947 */ /* 0x000fea000383ffff */
.L_x_3408:
[----:B-1----:R1:W2:Y:S02]  /*15970*/  SYNCS.PHASECHK.TRANS64.TRYWAIT P1, [R7+URZ], R2 ;  /* 0x00000002070075a7 */ /* 0x0022a4000802017f */
[----:B--2---:R-:W-:Y:S05]  /*15980*/  @!P1 NANOSLEEP.SYNCS 0x989680 ;  /* 0x009896800000995d */ /* 0x004fea0003900000 */
[----:B------:R-:W2:Y:S02]  /*15990*/  @!P1 SYNCS.PHASECHK.TRANS64 P1, [R7+URZ], R2 ;  /* 0x00000002070095a7 */ /* 0x000ea4000802007f */
[----:B--2---:R-:W-:Y:S05]  /*159a0*/  @!P1 BRA `(.L_x_3408) ;  /* 0xfffffffc00f09947 */ /* 0x004fea000383ffff */
[----:B------:R-:W-:Y:S05]  /*159b0*/  BRA `(.L_x_3448) ;  /* 0xfffffff0006c7947 */ /* 0x000fea000383ffff */
.L_x_3410:
[----:B--2---:R2:W3:Y:S02]  /*159c0*/  SYNCS.PHASECHK.TRANS64.TRYWAIT P1, [R4+URZ+0x33460], R5 ;  /* 0x03346005040075a7 */ /* 0x0044e4000802017f */
[----:B---3--:R-:W-:Y:S05]  /*159d0*/  @!P1 NANOSLEEP.SYNCS 0x989680 ;  /* 0x009896800000995d */ /* 0x008fea0003900000 */
[----:B------:R-:W3:Y:S02]  /*159e0*/  @!P1 SYNCS.PHASECHK.TRANS64 P1, [R4+URZ+0x33460], R5 ;  /* 0x03346005040095a7 */ /* 0x000ee4000802007f */
[----:B---3--:R-:W-:Y:S05]  /*159f0*/  @!P1 BRA `(.L_x_3410) ;  /* 0xfffffffc00f09947 */ /* 0x008fea000383ffff */
[----:B------:R-:W-:Y:S05]  /*15a00*/  BRA `(.L_x_3449) ;  /* 0xfffffff000707947 */ /* 0x000fea000383ffff */
.L_x_3412:
[----:B---3--:R3:W4:Y:S02]  /*15a10*/  SYNCS.PHASECHK.TRANS64.TRYWAIT P1, [R3+URZ+0x33460], R2 ;  /* 0x03346002030075a7 */ /* 0x008724000802017f */
[----:B----4-:R-:W-:Y:S05]  /*15a20*/  @!P1 NANOSLEEP.SYNCS 0x989680 ;  /* 0x009896800000995d */ /* 0x010fea0003900000 */
[----:B------:R-:W4:Y:S02]  /*15a30*/  @!P1 SYNCS.PHASECHK.TRANS64 P1, [R3+URZ+0x33460], R2 ;  /* 0x03346002030095a7 */ /* 0x000f24000802007f */
[----:B----4-:R-:W-:Y:S05]  /*15a40*/  @!P1 BRA `(.L_x_3412) ;  /* 0xfffffffc00f09947 */ /* 0x010fea000383ffff */
[----:B------:R-:W-:Y:S05]  /*15a50*/  BRA `(.L_x_3450) ;  /* 0xfffffff000707947 */ /* 0x000fea000383ffff */
.L_x_3414:
[----:B----4-:R4:W0:Y:S02]  /*15a60*/  SYNCS.PHASECHK.TRANS64.TRYWAIT P0, [R4+URZ+0x33480], R5 ;  /* 0x03348005040075a7 */ /* 0x010824000800017f */
[----:B0-----:R-:W-:Y:S05]  /*15a70*/  @!P0 NANOSLEEP.SYNCS 0x989680 ;  /* 0x009896800000895d */ /* 0x001fea0003900000 */
[----:B------:R-:W0:Y:S02]  /*15a80*/  @!P0 SYNCS.PHASECHK.TRANS64 P0, [R4+URZ+0x33480], R5 ;  /* 0x03348005040085a7 */ /* 0x000e24000800007f */
[----:B0-----:R-:W-:Y:S05]  /*15a90*/  @!P0 BRA `(.L_x_3414) ;  /* 0xfffffffc00f08947 */ /* 0x001fea000383ffff */
[----:B------:R-:W-:Y:S05]  /*15aa0*/  BRA `(.L_x_3415) ;  /* 0xfffffff0006c7947 */ /* 0x000fea000383ffff */
.L_x_3451:
        /* <DEDUP_REMOVED lines=13> */
.L_x_13267:


//--------------------- .text._ZN7cutlass13device_kernelIN5flash11enable_sm90INS1_16FlashAttnFwdSm90INS1_25CollectiveMainloopFwdSm90ILi2EN4cute5tupleIJNS5_1CILi1EEES8_S8_EEENS6_IJNS7_ILi128EEENS7_ILi160EEENS7_ILi192EEEEEELi192ENS_12float_e4m3_tEfNS_4arch4Sm90ELb0ELb0ELb0ELb1ELb0ELb1ELb0ELb1ELb1ELb1ELb1ELb0EEENS1_21CollectiveEpilogueFwdINS6_IJSA_SC_SB_EEES9_NS_10bfloat16_tESG_Li256ELb1ELb1ELb1ELb1EEENS1_36VarlenDynamicPersistentTileSchedulerILi128ELi160ELi256ELi128ELb1ELb1ELb1ELb0ELb1ELb1EEEEEEEEEvNT_6ParamsE --------------------------
	.section	.text._ZN7cutlass13device_kernelIN5flash11enable_sm90INS1_16FlashAttnFwdSm90INS1_25CollectiveMainloopFwdSm90ILi2EN4cute5tupleIJNS5_1CILi1EEES8_S8_EEENS6_IJNS7_ILi128EEENS7_ILi160EEENS7_ILi192EEEEEELi192ENS_12float_e4m3_tEfNS_4arch4Sm90ELb0ELb0ELb0ELb1ELb0ELb1ELb0ELb1ELb1ELb1ELb1ELb0EEENS1_21CollectiveEpilogueFwdINS6_IJSA_SC_SB_EEES9_NS_10bfloat16_tESG_Li256ELb1ELb1ELb1ELb1EEENS1_36VarlenDynamicPersistentTileSchedulerILi128ELi160ELi256ELi128ELb1ELb1ELb1ELb0ELb1ELb1EEEEEEEEEvNT_6ParamsE,"ax",@progbits
	.align	128
.text._ZN7cutlass13device_kernelIN5flash11enable_sm90INS1_16FlashAttnFwdSm90INS1_25CollectiveMainloopFwdSm90ILi2EN4cute5tupleIJNS5_1CILi1EEES8_S8_EEENS6_IJNS7_ILi128EEENS7_ILi160EEENS7_ILi192EEEEEELi192ENS_12float_e4m3_tEfNS_4arch4Sm90ELb0ELb0ELb0ELb1ELb0ELb1ELb0ELb1ELb1ELb1ELb1ELb0EEENS1_21CollectiveEpilogueFwdINS6_IJSA_SC_SB_EEES9_NS_10bfloat16_tESG_Li256ELb1ELb1ELb1ELb1EEENS1_36VarlenDynamicPersistentTileSchedulerILi128ELi160ELi256ELi128ELb1ELb1ELb1ELb0ELb1ELb1EEEEEEEEEvNT_6ParamsE:
        .type           _ZN7cutlass13device_kernelIN5flash11enable_sm90INS1_16FlashAttnFwdSm90INS1_25CollectiveMainloopFwdSm90ILi2EN4cute5tupleIJNS5_1CILi1EEES8_S8_EEENS6_IJNS7_ILi128EEENS7_ILi160EEENS7_ILi192EEEEEELi192ENS_12float_e4m3_tEfNS_4arch4Sm90ELb0ELb0ELb0ELb1ELb0ELb1ELb0ELb1ELb1ELb1ELb1ELb0EEENS1_21CollectiveEpilogueFwdINS6_IJSA_SC_SB_EEES9_NS_10bfloat16_tESG_Li256ELb1ELb1ELb1ELb1EEENS1_36VarlenDynamicPersistentTileSchedulerILi128ELi160ELi256ELi128ELb1ELb1ELb1ELb0ELb1ELb1EEEEEEEEEvNT_6ParamsE,@function
        .size           _ZN7cutlass13device_kernelIN5flash11enable_sm90INS1_16FlashAttnFwdSm90INS1_25CollectiveMainloopFwdSm90ILi2EN4cute5tupleIJNS5_1CILi1EEES8_S8_EEENS6_IJNS7_ILi128EEENS7_ILi160EEENS7_ILi192EEEEEELi192ENS_12float_e4m3_tEfNS_4arch4Sm90ELb0ELb0ELb0ELb1ELb0ELb1ELb0ELb1ELb1ELb1ELb1ELb0EEENS1_21CollectiveEpilogueFwdINS6_IJSA_SC_SB_EEES9_NS_10bfloat16_tESG_Li256ELb1ELb1ELb1ELb1EEENS1_36VarlenDynamicPersistentTileSchedulerILi128ELi160ELi256ELi128ELb1ELb1ELb1ELb0ELb1ELb1EEEEEEEEEvNT_6ParamsE,(.L_x_13268 - _ZN7cutlass13device_kernelIN5flash11enable_sm90INS1_16FlashAttnFwdSm90INS1_25CollectiveMainloopFwdSm90ILi2EN4cute5tupleIJNS5_1CILi1EEES8_S8_EEENS6_IJNS7_ILi128EEENS7_ILi160EEENS7_ILi192EEEEEELi192ENS_12float_e4m3_tEfNS_4arch4Sm90ELb0ELb0ELb0ELb1ELb0ELb1ELb0ELb1ELb1ELb1ELb1ELb0EEENS1_21CollectiveEpilogueFwdINS6_IJSA_SC_SB_EEES9_NS_10bfloat16_tESG_Li256ELb1ELb1ELb1ELb1EEENS1_36VarlenDynamicPersistentTileSchedulerILi128ELi160ELi256ELi128ELb1ELb1ELb1ELb0ELb1ELb1EEEEEEEEEvNT_6ParamsE)
        .other          _ZN7cutlass13device_kernelIN5flash11enable_sm90INS1_16FlashAttnFwdSm90INS1_25CollectiveMainloopFwdSm90ILi2EN4cute5tupleIJNS5_1CILi1EEES8_S8_EEENS6_IJNS7_ILi128EEENS7_ILi160EEENS7_ILi192EEEEEELi192ENS_12float_e4m3_tEfNS_4arch4Sm90ELb0ELb0ELb0ELb1ELb0ELb1ELb0ELb1ELb1ELb1ELb1ELb0EEENS1_21CollectiveEpilogueFwdINS6_IJSA_SC_SB_EEES9_NS_10bfloat16_tESG_Li256ELb1ELb1ELb1ELb1EEENS1_36VarlenDynamicPersistentTileSchedulerILi128ELi160ELi256ELi128ELb1ELb1ELb1ELb0ELb1ELb1EEEEEEEEEvNT_6ParamsE,@"STO_CUDA_ENTRY STV_DEFAULT"
_ZN7cutlass13device_kernelIN5flash11enable_sm90INS1_16FlashAttnFwdSm90INS1_25CollectiveMainloopFwdSm90ILi2EN4cute5tupleIJNS5_1CILi1EEES8_S8_EEENS6_IJNS7_ILi128EEENS7_ILi160EEENS7_ILi192EEEEEELi192ENS_12float_e4m3_tEfNS_4arch4Sm90ELb0ELb0ELb0ELb1ELb0ELb1ELb0ELb1ELb1ELb1ELb1ELb0EEENS1_21CollectiveEpilogueFwdINS6_IJSA_SC_SB_EEES9_NS_10bfloat16_tESG_Li256ELb1ELb1ELb1ELb1EEENS1_36VarlenDynamicPersistentTileSchedulerILi128ELi160ELi256ELi128ELb1ELb1ELb1ELb0ELb1ELb1EEEEEEEEEvNT_6ParamsE:
        /* <DEDUP_REMOVED lines=24> */
.L_x_3453:
[----:B------:R-:W-:Y:S05]  /*0180*/  BSYNC B0 ;  /* 0x0000000000007941 */ /* 0x000fea0003800000 */
.L_x_3452:
        /* <DEDUP_REMOVED lines=41> */
.L_x_3454:
        /* <DEDUP_REMOVED lines=22> */
.L_x_3455:
        /* <DEDUP_REMOVED lines=18> */
.L_x_3456:
        /* <DEDUP_REMOVED lines=22> */
.L_x_3457:
        /* <DEDUP_REMOVED lines=22> */
.L_x_3458:
        /* <DEDUP_REMOVED lines=8> */
.L_x_3461:
        /* <DEDUP_REMOVED lines=24> */
[----:B------:R-:W-:Y:S01]  /*0b60*/  R2UR UR52, R16 ;  /* 0x00000000103472ca */ /* 0x000fe200000e0000 */
[----:B------:R-:W-:Y:S01]  /*0b70*/  IMAD.MOV.U32 R221, RZ, RZ, RZ ;  /* 0x000000ffffdd7224 */ /* 0x000fe200078e00ff */
[----:B------:R-:W-:Y:S01]  /*0b80*/  ULOP3.LUT UR53, UR36, 0x1, URZ, 0xfc, !UPT ;  /* 0x0000000124357892 */ /* 0x000fe2000f8efc3f */
[----:B------:R-:W-:Y:S01]  /*0b90*/  IMAD.MOV.U32 R230, RZ, RZ, RZ ;  /* 0x000000ffffe67224 */ /* 0x000fe200078e00ff */
[----:B------:R-:W-:Y:S01]  /*0ba0*/  UMOV UR43, URZ ;  /* 0x0000003f002b7c82 */ /* 0x000fe20008000000 */
[----:B------:R-:W-:-:S08]  /*0bb0*/  IMAD.MOV.U32 R152, RZ, RZ, RZ ;  /* 0x000000ffff987224 */ /* 0x000fd000078e00ff */
[----:B------:R-:W-:Y:S01]  /*0bc0*/  UIADD3 UR52, UR52, 0x1e200, URZ ;  /* 0x0001e20034347890 */ /* 0x000fe2000fffe03f */
[----:B0-----:R-:W-:-:S05]  /*0bd0*/  VIADD R0, R0, 0xffffff80 ;  /* 0xffffff8000007836 */ /* 0x001fca0000000000 */
[----:B------:R-:W-:Y:S02]  /*0be0*/  SHF.R.S32.HI R3, RZ, 0x1f, R0 ;  /* 0x0000001fff037819 */ /* 0x000fe40000011400 */
[-C--:B------:R-:W-:Y:S02]  /*0bf0*/  LEA.HI R5, R0, R0.reuse, RZ, 0x1 ;  /* 0x0000000000057211 */ /* 0x080fe400078f08ff */
[CC--:B------:R-:W-:Y:S02]  /*0c00*/  LEA.HI R6, R3.reuse, R0.reuse, RZ, 0x5 ;  /* 0x0000000003067211 */ /* 0x0c0fe400078f28ff */
[CC--:B------:R-:W-:Y:S02]  /*0c10*/  LEA.HI R2, R3.reuse, R0.reuse, RZ, 0x7 ;  /* 0x0000000003027211 */ /* 0x0c0fe400078f38ff */
[CC--:B------:R-:W-:Y:S01]  /*0c20*/  LEA.HI R8, R3.reuse, R0.reuse, RZ, 0x4 ;  /* 0x0000000003087211 */ /* 0x0c0fe200078f20ff */
[----:B------:R-:W-:Y:S01]  /*0c30*/  IMAD.SHL.U32 R6, R6, 0x20, RZ ;  /* 0x0000002006067824 */ /* 0x000fe200078e00ff */
[----:B------:R-:W-:-:S02]  /*0c40*/  LEA.HI R4, R3, R0, RZ, 0x2 ;  /* 0x0000000003047211 */ /* 0x000fc400078f10ff */
[----:B------:R-:W-:Y:S02]  /*0c50*/  LOP3.LUT R7, R8, 0x3fffff0, RZ, 0xc0, !PT ;  /* 0x03fffff008077812 */ /* 0x000fe400078ec0ff */
[----:B------:R-:W-:Y:S02]  /*0c60*/  LOP3.LUT R9, R2, 0xffffff80, RZ, 0xc0, !PT ;  /* 0xffffff8002097812 */ /* 0x000fe400078ec0ff */
[----:B------:R-:W-:Y:S01]  /*0c70*/  LOP3.LUT R3, R5, 0xfffffffe, RZ, 0xc0, !PT ;  /* 0xfffffffe05037812 */ /* 0x000fe200078ec0ff */
[----:B------:R-:W-:Y:S01]  /*0c80*/  IMAD.IADD R7, R0, 0x1, -R7 ;  /* 0x0000000100077824 */ /* 0x000fe200078e0a07 */
[----:B------:R-:W-:Y:S01]  /*0c90*/  LOP3.LUT R11, R4, 0xfffffffc, RZ, 0xc0, !PT ;  /* 0xfffffffc040b7812 */ /* 0x000fe200078ec0ff */
[----:B------:R-:W-:Y:S01]  /*0ca0*/  IMAD.IADD R15, R0, 0x1, -R9 ;  /* 0x00000001000f7824 */ /* 0x000fe200078e0a09 */
[----:B------:R-:W-:Y:S01]  /*0cb0*/  LOP3.LUT R6, R6, 0xfffffc00, RZ, 0xc0, !PT ;  /* 0xfffffc0006067812 */ /* 0x000fe200078ec0ff */
[C---:B------:R-:W-:Y:S01]  /*0cc0*/  IMAD.IADD R18, R0.reuse, 0x1, -R3 ;  /* 0x0000000100127824 */ /* 0x040fe200078e0a03 */
[----:B------:R-:W-:Y:S01]  /*0cd0*/  SHF.R.S32.HI R220, RZ, 0x1, R5 ;  /* 0x00000001ffdc7819 */ /* 0x000fe20000011405 */
[----:B------:R-:W-:Y:S01]  /*0ce0*/  IMAD.IADD R10, R0, 0x1, -R11 ;  /* 0x00000001000a7824 */ /* 0x000fe200078e0a0b */
[----:B------:R-:W-:Y:S01]  /*0cf0*/  SHF.R.S32.HI R9, RZ, 0x4, R8 ;  /* 0x00000004ff097819 */ /* 0x000fe20000011408 */
[----:B------:R-:W-:Y:S01]  /*0d00*/  IMAD R11, R7, 0x40, R6 ;  /* 0x00000040070b7824 */ /* 0x000fe200078e0206 */
[----:B------:R-:W-:Y:S01]  /*0d10*/  SHF.R.S32.HI R3, RZ, 0x7, R2 ;  /* 0x00000007ff037819 */ /* 0x000fe20000011402 */
[----:B------:R-:W-:Y:S01]  /*0d20*/  STL [R1+0x78], R15 ;  /* 0x0000780f01007387 */ /* 0x000fe20000100800 */
[----:B------:R-:W-:Y:S01]  /*0d30*/  LEA.HI R6, R5, R220, RZ, 0x1 ;  /* 0x000000dc05067211 */ /* 0x000fe200078f08ff */
[----:B------:R-:W-:Y:S01]  /*0d40*/  IMAD.SHL.U32 R22, R18, 0x8, RZ ;  /* 0x0000000812167824 */ /* 0x000fe200078e00ff */
[----:B------:R-:W-:Y:S01]  /*0d50*/  LEA.HI R8, R8, R9, RZ, 0x1 ;  /* 0x0000000908087211 */ /* 0x000fe200078f08ff */
[----:B------:R-:W-:Y:S01]  /*0d60*/  VIADD R17, R220, 0x80 ;  /* 0x00000080dc117836 */ /* 0x000fe20000000000 */
[--C-:B------:R-:W-:Y:S01]  /*0d70*/  SHF.R.S32.HI R0, RZ, 0x2, R4.reuse ;  /* 0x00000002ff007819 */ /* 0x100fe20000011404 */
[C---:B------:R-:W-:Y:S01]  /*0d80*/  VIADD R222, R22.reuse, 0x40 ;  /* 0x0000004016de7836 */ /* 0x040fe20000000000 */
[----:B------:R-:W-:Y:S01]  /*0d90*/  SHF.R.S32.HI R5, RZ, 0x1f, R4 ;  /* 0x0000001fff057819 */ /* 0x000fe20000011404 */
[----:B------:R-:W-:Y:S01]  /*0da0*/  VIADD R223, R22, 0x20 ;  /* 0x0000002016df7836 */ /* 0x000fe20000000000 */
[----:B------:R-:W-:Y:S01]  /*0db0*/  LEA.HI R2, R2, R3, RZ, 0x1 ;  /* 0x0000000302027211 */ /* 0x000fe200078f08ff */
[----:B------:R-:W-:Y:S01]  /*0dc0*/  IMAD.SHL.U32 R18, R18, 0x10, RZ ;  /* 0x0000001012127824 */ /* 0x000fe200078e00ff */
[----:B------:R-:W-:Y:S01]  /*0dd0*/  LOP3.LUT R8, R8, 0x1ffffffe, RZ, 0xc0, !PT ;  /* 0x1ffffffe08087812 */ /* 0x000fe200078ec0ff */
[C---:B------:R-:W-:Y:S01]  /*0de0*/  VIADD R224, R22.reuse, 0x10 ;  /* 0x0000001016e07836 */ /* 0x040fe20000000000 */
[----:B------:R-:W-:Y:S01]  /*0df0*/  LEA.HI R5, R5, R0, RZ, 0x2 ;  /* 0x0000000005057211 */ /* 0x000fe200078f10ff */
[----:B------:R-:W-:Y:S01]  /*0e00*/  VIADD R225, R22, 0x30 ;  /* 0x0000003016e17836 */ /* 0x000fe20000000000 */
[----:B------:R-:W-:Y:S01]  /*0e10*/  LOP3.LUT R2, R2, 0x3fffffe, RZ, 0xc0, !PT ;  /* 0x03fffffe02027812 */ /* 0x000fe200078ec0ff */
[----:B------:R-:W-:Y:S01]  /*0e20*/  IMAD.IADD R8, R9, 0x1, -R8 ;  /* 0x0000000109087824 */ /* 0x000fe200078e0a08 */
[----:B------:R-:W-:-:S02]  /*0e30*/  LOP3.LUT R5, R5, 0xfffffffc, RZ, 0xc0, !PT ;  /* 0xfffffffc05057812 */ /* 0x000fc400078ec0ff */
[----:B------:R-:W-:Y:S01]  /*0e40*/  LOP3.LUT R7, R6, 0x3fffffe, RZ, 0xc0, !PT ;  /* 0x03fffffe06077812 */ /* 0x000fe200078ec0ff */
[----:B------:R-:W-:Y:S01]  /*0e50*/  IMAD.IADD R2, R3, 0x1, -R2 ;  /* 0x0000000103027824 */ /* 0x000fe200078e0a02 */
[----:B------:R-:W-:Y:S01]  /*0e60*/  LEA.HI R4, R10, R10, RZ, 0x1 ;  /* 0x0000000a0a047211 */ /* 0x000fe200078f08ff */
[----:B------:R-:W-:Y:S01]  /*0e70*/  IMAD R3, R8, 0x8, R11 ;  /* 0x0000000808037824 */ /* 0x000fe200078e020b */
[----:B------:R-:W-:Y:S01]  /*0e80*/  IADD3 R7, R220, -R7, RZ ;  /* 0x80000007dc077210 */ /* 0x000fe20007ffe0ff */
[----:B------:R-:W-:Y:S01]  /*0e90*/  IMAD.IADD R5, R0, 0x1, -R5 ;  /* 0x0000000100057824 */ /* 0x000fe200078e0a05 */
[----:B------:R-:W-:Y:S01]  /*0ea0*/  SHF.R.S32.HI R0, RZ, 0x1f, R15 ;  /* 0x0000001fff007819 */ /* 0x000fe2000001140f */
[----:B------:R-:W-:Y:S01]  /*0eb0*/  IMAD.IADD R6, R22, 0x1, R223 ;  /* 0x0000000116067824 */ /* 0x000fe200078e02df */
[----:B------:R0:W-:Y:S01]  /*0ec0*/  STL [R1+0xdc], R3 ;  /* 0x0000dc0301007387 */ /* 0x0001e20000100800 */
[----:B------:R-:W-:Y:S01]  /*0ed0*/  IMAD R229, R9, 0x8, R7 ;  /* 0x0000000809e57824 */ /* 0x000fe200078e0207 */
[----:B------:R-:W-:Y:S01]  /*0ee0*/  LOP3.LUT R9, R4, 0x1ffffffe, RZ, 0xc0, !PT ;  /* 0x1ffffffe04097812 */ /* 0x000fe200078ec0ff */
[----:B------:R-:W-:Y:S01]  /*0ef0*/  IMAD.SHL.U32 R5, R5, 0x80, RZ ;  /* 0x0000008005057824 */ /* 0x000fe200078e00ff */
[----:B------:R-:W-:Y:S01]  /*0f00*/  IADD3 R8, R22, R222, RZ ;  /* 0x000000de16087210 */ /* 0x000fe20007ffe0ff */
[----:B------:R-:W-:Y:S01]  /*0f10*/  IMAD.SHL.U32 R229, R229, 0x40, RZ ;  /* 0x00000040e5e57824 */ /* 0x000fe200078e00ff */
[----:B------:R-:W-:Y:S01]  /*0f20*/  SHF.R.S32.HI R11, RZ, 0x1f, R6 ;  /* 0x0000001fff0b7819 */ /* 0x000fe20000011406 */
[----:B------:R-:W-:Y:S01]  /*0f30*/  IMAD.IADD R9, R10, 0x1, -R9 ;  /* 0x000000010a097824 */ /* 0x000fe200078e0a09 */
[----:B------:R-:W-:-:S02]  /*0f40*/  SHF.R.S32.HI R13, RZ, 0x1f, R8 ;  /* 0x0000001fff0d7819 */ /* 0x000fc40000011408 */
[CC--:B0-----:R-:W-:Y:S02]  /*0f50*/  LEA.HI R3, R0.reuse, R15.reuse, RZ, 0x2 ;  /* 0x0000000f00037211 */ /* 0x0c1fe400078f10ff */
[----:B------:R-:W-:Y:S02]  /*0f60*/  LEA.HI R0, R0, R15, RZ, 0x5 ;  /* 0x0000000f00007211 */ /* 0x000fe400078f28ff */
[--C-:B------:R-:W-:Y:S02]  /*0f70*/  SHF.R.S32.HI R4, RZ, 0x2, R3.reuse ;  /* 0x00000002ff047819 */ /* 0x100fe40000011403 */
[----:B------:R-:W-:Y:S02]  /*0f80*/  SHF.R.S32.HI R7, RZ, 0x1f, R3 ;  /* 0x0000001fff077819 */ /* 0x000fe40000011403 */
[----:B------:R-:W-:Y:S02]  /*0f90*/  SHF.R.S32.HI R0, RZ, 0x5, R0 ;  /* 0x00000005ff007819 */ /* 0x000fe40000011400 */
[----:B------:R-:W-:-:S02]  /*0fa0*/  LEA.HI R7, R7, R4, RZ, 0x3 ;  /* 0x0000000407077211 */ /* 0x000fc400078f18ff */
[-C--:B------:R-:W-:Y:S02]  /*0fb0*/  LEA.HI R12, R13, R8.reuse, RZ, 0x4 ;  /* 0x000000080d0c7211 */ /* 0x080fe400078f20ff */
[----:B------:R-:W-:Y:S02]  /*0fc0*/  LOP3.LUT R7, R7, 0xfffffff8, RZ, 0xc0, !PT ;  /* 0xfffffff807077812 */ /* 0x000fe400078ec0ff */
[----:B------:R-:W-:Y:S02]  /*0fd0*/  LEA.HI R13, R13, R8, RZ, 0x6 ;  /* 0x000000080d0d7211 */ /* 0x000fe400078f30ff */
[----:B------:R-:W-:Y:S01]  /*0fe0*/  LOP3.LUT R227, R5, 0x180, RZ, 0xc0, !PT ;  /* 0x0000018005e37812 */ /* 0x000fe200078ec0ff */
[----:B------:R-:W-:Y:S01]  /*0ff0*/  IMAD.IADD R7, R4, 0x1, -R7 ;  /* 0x0000000104077824 */ /* 0x000fe200078e0a07 */
[----:B------:R-:W-:Y:S02]  /*1000*/  LOP3.LUT R3, R3, 0x7ffffffc, RZ, 0xc0, !PT ;  /* 0x7ffffffc03037812 */ /* 0x000fe400078ec0ff */
[----:B------:R-:W-:Y:S01]  /*1010*/  SHF.R.U32.HI R228, RZ, 0x3, R227 ;  /* 0x00000003ffe47819 */ /* 0x000fe200000116e3 */
[----:B------:R-:W-:Y:S01]  /*1020*/  IMAD R7, R0, 0x10, R7 ;  /* 0x0000001000077824 */ /* 0x000fe200078e0207 */
[----:B------:R-:W-:-:S02]  /*1030*/  SHF.L.U32 R0, R13, 0x7, RZ ;  /* 0x000000070d007819 */ /* 0x000fc400000006ff */
[----:B------:R-:W-:Y:S01]  /*1040*/  LOP3.LUT R13, R227, 0x30, R12, 0xf8, !PT ;  /* 0x00000030e30d7812 */ /* 0x000fe200078ef80c */
[----:B------:R-:W-:Y:S01]  /*1050*/  IMAD R2, R2, 0x40, R7 ;  /* 0x0000004002027824 */ /* 0x000fe200078e0207 */
[----:B------:R-:W-:Y:S02]  /*1060*/  LOP3.LUT R0, R0, 0xffffe000, RZ, 0xc0, !PT ;  /* 0xffffe00000007812 */ /* 0x000fe400078ec0ff */
[----:B------:R-:W-:Y:S02]  /*1070*/  LOP3.LUT R13, R13, R228, RZ, 0x3c, !PT ;  /* 0x000000e40d0d7212 */ /* 0x000fe400078e3cff */
[-C--:B------:R-:W-:Y:S01]  /*1080*/  LEA.HI R10, R11, R6.reuse, RZ, 0x4 ;  /* 0x000000060b0a7211 */ /* 0x080fe200078f20ff */
[----:B------:R-:W-:Y:S01]  /*1090*/  STL [R1+0xd4], R2 ;  /* 0x0000d40201007387 */ /* 0x000fe20000100800 */
[----:B------:R-:W-:Y:S02]  /*10a0*/  IADD3 R13, R13, R229, R0 ;  /* 0x000000e50d0d7210 */ /* 0x000fe40007ffe000 */
[----:B------:R-:W-:Y:S01]  /*10b0*/  SHF.R.S32.HI R0, RZ, 0x1f, R220 ;  /* 0x0000001fff007819 */ /* 0x000fe200000114dc */
[----:B------:R-:W-:Y:S01]  /*10c0*/  IMAD.IADD R0, R15, 0x1, -R3 ;  /* 0x000000010f007824 */ /* 0x000fe200078e0a03 */
[----:B------:R-:W-:-:S02]  /*10d0*/  LEA.HI R14, R11, R6, RZ, 0x6 ;  /* 0x000000060b0e7211 */ /* 0x000fc400078f30ff */
[----:B------:R-:W-:Y:S01]  /*10e0*/  SHF.R.S32.HI R6, RZ, 0x1f, R17 ;  /* 0x0000001fff067819 */ /* 0x000fe20000011411 */
[----:B------:R-:W-:Y:S01]  /*10f0*/  IMAD.SHL.U32 R34, R0, 0x2, RZ ;  /* 0x0000000200227824 */ /* 0x000fe200078e00ff */
[-C--:B------:R-:W-:Y:S01]  /*1100*/  LEA.HI R4, R17, R17.reuse, RZ, 0x1 ;  /* 0x0000001111047211 */ /* 0x080fe200078f08ff */
[----:B------:R-:W-:Y:S01]  /*1110*/  IMAD.SHL.U32 R14, R14, 0x80, RZ ;  /* 0x000000800e0e7824 */ /* 0x000fe200078e00ff */
[----:B------:R-:W-:Y:S01]  /*1120*/  LEA.HI R8, R6, R17, RZ, 0x3 ;  /* 0x0000001106087211 */ /* 0x000fe200078f18ff */
[----:B------:R-:W-:Y:S01]  /*1130*/  VIADD R33, R34, 0x8 ;  /* 0x0000000822217836 */ /* 0x000fe20000000000 */
[----:B------:R-:W-:Y:S01]  /*1140*/  LOP3.LUT R6, R4, 0x3fffffe, RZ, 0xc0, !PT ;  /* 0x03fffffe04067812 */ /* 0x000fe200078ec0ff */
[C---:B------:R-:W-:Y:S01]  /*1150*/  VIADD R32, R34.reuse, 0x10 ;  /* 0x0000001022207836 */ /* 0x040fe20000000000 */
[----:B------:R-:W-:Y:S01]  /*1160*/  LOP3.LUT R11, R227, 0x30, R10, 0xf8, !PT ;  /* 0x00000030e30b7812 */ /* 0x000fe200078ef80a */
[----:B------:R-:W-:Y:S01]  /*1170*/  VIADD R31, R34, 0x18 ;  /* 0x00000018221f7836 */ /* 0x000fe20000000000 */
[----:B------:R-:W-:Y:S01]  /*1180*/  STL [R1], R34 ;  /* 0x0000002201007387 */ /* 0x000fe20000100800 */
[----:B------:R-:W-:Y:S01]  /*1190*/  IMAD.SHL.U32 R8, R8, 0x40, RZ ;  /* 0x0000004008087824 */ /* 0x000fe200078e00ff */
[C---:B------:R-:W-:Y:S01]  /*11a0*/  IADD3 R27, R34.reuse, 0x38, RZ ;  /* 0x00000038221b7810 */ /* 0x040fe20007ffe0ff */
[C---:B------:R-:W-:Y:S01]  /*11b0*/  VIADD R30, R34.reuse, 0x20 ;  /* 0x00000020221e7836 */ /* 0x040fe20000000000 */
[----:B------:R-:W-:Y:S01]  /*11c0*/  STL [R1+0x74], R33 ;  /* 0x0000742101007387 */ /* 0x000fe20000100800 */
[----:B------:R-:W-:Y:S01]  /*11d0*/  VIADD R29, R34, 0x28 ;  /* 0x00000028221d7836 */ /* 0x000fe20000000000 */
[----:B------:R-:W-:Y:S01]  /*11e0*/  LOP3.LUT R5, R8, 0xfffffe00, RZ, 0xc0, !PT ;  /* 0xfffffe0008057812 */ /* 0x000fe200078ec0ff */
[C---:B------:R-:W-:Y:S01]  /*11f0*/  VIADD R28, R34.reuse, 0x30 ;  /* 0x00000030221c7836 */ /* 0x040fe20000000000 */
[----:B------:R-:W-:Y:S01]  /*1200*/  STL [R1+0x70], R32 ;  /* 0x0000702001007387 */ /* 0x000fe20000100800 */
[----:B------:R-:W-:Y:S01]  /*1210*/  VIADD R26, R34, 0x40 ;  /* 0x00000040221a7836 */ /* 0x000fe20000000000 */
[----:B------:R-:W-:Y:S01]  /*1220*/  LOP3.LUT R14, R14, 0xffffe000, RZ, 0xc0, !PT ;  /* 0xffffe0000e0e7812 */ /* 0x000fe200078ec0ff */
[C---:B------:R-:W-:Y:S01]  /*1230*/  VIADD R25, R34.reuse, 0x48 ;  /* 0x0000004822197836 */ /* 0x040fe20000000000 */
[----:B------:R-:W-:Y:S01]  /*1240*/  STL [R1+0x6c], R31 ;  /* 0x00006c1f01007387 */ /* 0x000fe20000100800 */
[-C--:B------:R-:W-:Y:S01]  /*1250*/  LOP3.LUT R11, R11, R228.reuse, RZ, 0x3c, !PT ;  /* 0x000000e40b0b7212 */ /* 0x080fe200078e3cff */
[----:B------:R-:W-:Y:S01]  /*1260*/  IMAD.IADD R6, R17, 0x1, -R6 ;  /* 0x0000000111067824 */ /* 0x000fe200078e0a06 */
[----:B------:R-:W-:Y:S01]  /*1270*/  SHF.R.S32.HI R4, RZ, 0x1, R4 ;  /* 0x00000001ff047819 */ /* 0x000fe20000011404 */
[----:B------:R-:W-:Y:S01]  /*1280*/  STL [R1+0x68], R30 ;  /* 0x0000681e01007387 */ /* 0x000fe20000100800 */
[C---:B------:R-:W-:Y:S01]  /*1290*/  VIADD R24, R34.reuse, 0x50 ;  /* 0x0000005022187836 */ /* 0x040fe20000000000 */
[-C--:B------:R-:W-:Y:S01]  /*12a0*/  IADD3 R11, R11, R229.reuse, R14 ;  /* 0x000000e50b0b7210 */ /* 0x080fe20007ffe00e */
[C---:B------:R-:W-:Y:S01]  /*12b0*/  VIADD R21, R34.reuse, 0x58 ;  /* 0x0000005822157836 */ /* 0x040fe20000000000 */
[----:B------:R-:W-:Y:S01]  /*12c0*/  STL [R1+0x64], R29 ;  /* 0x0000641d01007387 */ /* 0x000fe20000100800 */
[C---:B------:R-:W-:Y:S01]  /*12d0*/  VIADD R20, R34.reuse, 0x60 ;  /* 0x0000006022147836 */ /* 0x040fe20000000000 */
[C---:B------:R-:W-:Y:S01]  /*12e0*/  IADD3 R8, R34.reuse, 0x88, RZ ;  /* 0x0000008822087810 */ /* 0x040fe20007ffe0ff */
[----:B------:R-:W-:Y:S01]  /*12f0*/  VIADD R15, R34, 0x68 ;  /* 0x00000068220f7836 */ /* 0x000fe20000000000 */
[----:B------:R-:W-:Y:S01]  /*1300*/  STL [R1+0x60], R28 ;  /* 0x0000601c01007387 */ /* 0x000fe20000100800 */
[----:B------:R-:W-:Y:S01]  /*1310*/  IMAD R232, R6, 0x40, R5 ;  /* 0x0000004006e87824 */ /* 0x000fe200078e0205 */
[C-C-:B------:R-:W-:Y:S01]  /*1320*/  LOP3.LUT R5, R227.reuse, 0x30, R18.reuse, 0xf8, !PT ;  /* 0x00000030e3057812 */ /* 0x140fe200078ef812 */
[C---:B------:R-:W-:Y:S01]  /*1330*/  VIADD R14, R34.reuse, 0x70 ;  /* 0x00000070220e7836 */ /* 0x040fe20000000000 */
[----:B------:R-:W-:Y:S01]  /*1340*/  STL [R1+0x5c], R27 ;  /* 0x00005c1b01007387 */ /* 0x000fe20000100800 */
[C---:B------:R-:W-:Y:S01]  /*1350*/  VIADD R12, R34.reuse, 0x78 ;  /* 0x00000078220c7836 */ /* 0x040fe20000000000 */
[----:B------:R-:W-:Y:S01]  /*1360*/  LOP3.LUT R3, R227, 0x10, R18, 0xf8, !PT ;  /* 0x00000010e3037812 */ /* 0x000fe200078ef812 */
[C---:B------:R-:W-:Y:S01]  /*1370*/  VIADD R10, R34.reuse, 0x80 ;  /* 0x00000080220a7836 */ /* 0x040fe20000000000 */
[----:B------:R-:W-:Y:S01]  /*1380*/  STL [R1+0x58], R26 ;  /* 0x0000581a01007387 */ /* 0x000fe20000100800 */
[C---:B------:R-:W-:Y:S01]  /*1390*/  VIADD R0, R34.reuse, 0xa0 ;  /* 0x000000a022007836 */ /* 0x040fe20000000000 */
[-C--:B------:R-:W-:Y:S01]  /*13a0*/  LOP3.LUT R5, R5, R228.reuse, RZ, 0x3c, !PT ;  /* 0x000000e405057212 */ /* 0x080fe200078e3cff */
[----:B------:R-:W-:Y:S01]  /*13b0*/  VIADD R7, R34, 0x90 ;  /* 0x0000009022077836 */ /* 0x000fe20000000000 */
[----:B------:R-:W-:Y:S01]  /*13c0*/  STL [R1+0x54], R25 ;  /* 0x0000541901007387 */ /* 0x000fe20000100800 */
[----:B------:R-:W-:Y:S01]  /*13d0*/  IMAD.SHL.U32 R4, R4, 0x80, RZ ;  /* 0x0000008004047824 */ /* 0x000fe200078e00ff */
[----:B------:R-:W-:Y:S01]  /*13e0*/  LOP3.LUT R236, R3, R228, RZ, 0x3c, !PT ;  /* 0x000000e403ec7212 */ /* 0x000fe200078e3cff */
[----:B------:R-:W-:Y:S01]  /*13f0*/  VIADD R6, R34, 0x98 ;  /* 0x0000009822067836 */ /* 0x000fe20000000000 */
[----:B------:R-:W-:Y:S01]  /*1400*/  STL [R1+0x50], R24 ;  /* 0x0000501801007387 */ /* 0x000fe20000100800 */
[----:B------:R-:W-:Y:S01]  /*1410*/  IADD3 R3, R16, R229, R5 ;  /* 0x000000e510037210 */ /* 0x000fe20007ffe005 */
[----:B------:R-:W-:Y:S01]  /*1420*/  IMAD.MOV.U32 R17, RZ, RZ, RZ ;  /* 0x000000ffff117224 */ /* 0x000fe200078e00ff */
[----:B------:R-:W-:Y:S01]  /*1430*/  LOP3.LUT R231, R4, 0x180, RZ, 0xc0, !PT ;  /* 0x0000018004e77812 */ /* 0x000fe200078ec0ff */
[----:B------:R-:W-:Y:S01]  /*1440*/  STL [R1+0x4c], R21 ;  /* 0x00004c1501007387 */ /* 0x000fe20000100800 */
[----:B------:R-:W-:Y:S01]  /*1450*/  SHF.R.S32.HI R4, RZ, 0x1f, R32 ;  /* 0x0000001fff047819 */ /* 0x000fe20000011420 */
[----:B------:R-:W-:Y:S01]  /*1460*/  IMAD.IADD R236, R229, 0x1, R236 ;  /* 0x00000001e5ec7824 */ /* 0x000fe200078e02ec */
[----:B------:R-:W-:Y:S01]  /*1470*/  IADD3 R226, R22, 0x50, RZ ;  /* 0x0000005016e27810 */ /* 0x000fe20007ffe0ff */
[----:B------:R-:W-:Y:S04]  /*1480*/  STL [R1+0x48], R20 ;  /* 0x0000481401007387 */ /* 0x000fe80000100800 */
[----:B------:R-:W-:Y:S04]  /*1490*/  STL [R1+0x44], R15 ;  /* 0x0000440f01007387 */ /* 0x000fe80000100800 */
[----:B------:R-:W-:Y:S04]  /*14a0*/  STL [R1+0x40], R14 ;  /* 0x0000400e01007387 */ /* 0x000fe80000100800 */
[----:B------:R-:W-:Y:S04]  /*14b0*/  STL [R1+0x3c], R12 ;  /* 0x00003c0c01007387 */ /* 0x000fe80000100800 */
[----:B------:R-:W-:Y:S04]  /*14c0*/  STL [R1+0x38], R10 ;  /* 0x0000380a01007387 */ /* 0x000fe80000100800 */
[----:B------:R-:W-:Y:S04]  /*14d0*/  STL [R1+0x34], R8 ;  /* 0x0000340801007387 */ /* 0x000fe80000100800 */
[----:B------:R0:W-:Y:S04]  /*14e0*/  STL [R1+0x1c], R0 ;  /* 0x00001c0001007387 */ /* 0x0001e80000100800 */
[----:B------:R-:W-:Y:S04]  /*14f0*/  STL [R1+0x30], R7 ;  /* 0x0000300701007387 */ /* 0x000fe80000100800 */
[----:B------:R-:W-:Y:S01]  /*1500*/  STL [R1+0x2c], R6 ;  /* 0x00002c0601007387 */ /* 0x000fe20000100800 */
[----:B0-----:R-:W-:-:S03]  /*1510*/  SHF.R.S32.HI R0, RZ, 0x1f, R33 ;  /* 0x0000001fff007819 */ /* 0x001fc60000011421 */
[----:B------:R0:W-:Y:S04]  /*1520*/  STL [R1+0xd0], R3 ;  /* 0x0000d00301007387 */ /* 0x0001e80000100800 */
[----:B------:R1:W-:Y:S04]  /*1530*/  STL [R1+0xc4], R0 ;  /* 0x0000c40001007387 */ /* 0x0003e80000100800 */
[----:B------:R2:W-:Y:S01]  /*1540*/  STL [R1+0xc0], R4 ;  /* 0x0000c00401007387 */ /* 0x0005e20000100800 */
[----:B0-----:R-:W-:Y:S02]  /*1550*/  SHF.R.S32.HI R3, RZ, 0x1f, R31 ;  /* 0x0000001fff037819 */ /* 0x001fe4000001141f */
[----:B-1----:R-:W-:-:S03]  /*1560*/  SHF.R.S32.HI R0, RZ, 0x1f, R30 ;  /* 0x0000001fff007819 */ /* 0x002fc6000001141e */
[----:B------:R0:W-:Y:S01]  /*1570*/  STL [R1+0xbc], R3 ;  /* 0x0000bc0301007387 */ /* 0x0001e20000100800 */
[----:B--2---:R-:W-:-:S03]  /*1580*/  SHF.R.S32.HI R4, RZ, 0x1f, R29 ;  /* 0x0000001fff047819 */ /* 0x004fc6000001141d */
        /* <DEDUP_REMOVED lines=29> */
[----:B--2---:R-:W-:-:S03]  /*1760*/  IMAD.IADD R4, R16, 0x1, R11 ;  /* 0x0000000110047824 */ /* 0x004fc600078e020b */
[----:B------:R1:W-:Y:S04]  /*1770*/  STL [R1+0x7c], R0 ;  /* 0x00007c0001007387 */ /* 0x0003e80000100800 */
[----:B------:R2:W-:Y:S01]  /*1780*/  STL [R1+0xcc], R4 ;  /* 0x0000cc0401007387 */ /* 0x0005e20000100800 */
[----:B0-----:R-:W-:Y:S02]  /*1790*/  IMAD.IADD R3, R16, 0x1, R13 ;  /* 0x0000000110037824 */ /* 0x001fe400078e020d */
[----:B-1----:R-:W-:-:S03]  /*17a0*/  IMAD R0, R9, 0x8, R2 ;  /* 0x0000000809007824 */ /* 0x002fc600078e0202 */
[----:B------:R2:W-:Y:S04]  /*17b0*/  STL [R1+0xc8], R3 ;  /* 0x0000c80301007387 */ /* 0x0005e80000100800 */
[----:B------:R2:W-:Y:S02]  /*17c0*/  STL [R1+0xd8], R0 ;  /* 0x0000d80001007387 */ /* 0x0005e40000100800 */
.L_x_3666:
[----:B01234-:R-:W0:Y:S02]  /*17d0*/  LDC.64 R2, c[0x0][0xc88] ;  /* 0x00032200ff027b82 */ /* 0x01fe240000000a00 */
[----:B0-----:R-:W-:-:S05]  /*17e0*/  IMAD.WIDE R2, R151, 0x4, R2 ;  /* 0x0000000497027825 */ /* 0x001fca00078e0202 */
[----:B------:R-:W2:Y:S01]  /*17f0*/  LDG.E R237, desc[UR54][R2.64] ;  /* 0x0000003602ed7981 */ /* 0x000ea2000c1e1900 */
[----:B------:R-:W-:Y:S05]  /*1800*/  YIELD ;  /* 0x0000000000007946 */ /* 0x000fea0003800000 */
[----:B------:R-:W-:Y:S01]  /*1810*/  ULDC.64 UR4, c[0x0][0xa28] ;  /* 0x00028a0000047ab9 */ /* 0x000fe20000000a00 */
[----:B------:R-:W-:Y:S01]  /*1820*/  ULDC.64 UR8, c[0x0][0xa18] ;  /* 0x0002860000087ab9 */ /* 0x000fe20000000a00 */
[----:B------:R-:W-:Y:S01]  /*1830*/  ISETP.NE.U32.AND P1, PT, RZ, UR4, PT ;  /* 0x00000004ff007c0c */ /* 0x000fe2000bf25070 */
[----:B------:R-:W-:Y:S01]  /*1840*/  ULDC.64 UR6, c[0x0][0xa08] ;  /* 0x0002820000067ab9 */ /* 0x000fe20000000a00 */
[----:B------:R-:W-:Y:S01]  /*1850*/  IMAD.MOV.U32 R10, RZ, RZ, RZ ;  /* 0x000000ffff0a7224 */ /* 0x000fe200078e00ff */
[----:B------:R-:W-:-:S02]  /*1860*/  ISETP.NE.U32.AND P0, PT, RZ, UR6, PT ;  /* 0x00000006ff007c0c */ /* 0x000fc4000bf05070 */
[----:B------:R-:W-:Y:S02]  /*1870*/  ISETP.NE.AND.EX P1, PT, RZ, UR5, PT, P1 ;  /* 0x00000005ff007c0c */ /* 0x000fe4000bf25310 */
[----:B------:R-:W-:Y:S02]  /*1880*/  ISETP.NE.AND.EX P0, PT, RZ, UR7, PT, P0 ;  /* 0x00000007ff007c0c */ /* 0x000fe4000bf05300 */
[----:B------:R-:W-:Y:S02]  /*1890*/  MOV R26, RZ ;  /* 0x000000ff001a7202 */ /* 0x000fe40000000f00 */
[----:B--2---:R-:W-:Y:S01]  /*18a0*/  SHF.R.S32.HI R0, RZ, 0x1f, R237 ;  /* 0x0000001fff007819 */ /* 0x004fe200000114ed */
[----:B------:R-:W-:-:S06]  /*18b0*/  IMAD.SHL.U32 R29, R237, 0x4, RZ ;  /* 0x00000004ed1d7824 */ /* 0x000fcc00078e00ff */
[C---:B------:R-:W-:Y:S02]  /*18c0*/  @P1 LEA R4, P2, R237.reuse, UR4, 0x2 ;  /* 0x00000004ed041c11 */ /* 0x040fe4000f8410ff */
[C-C-:B------:R-:W-:Y:S01]  /*18d0*/  SHF.L.U64.HI R28, R237.reuse, 0x2, R0.reuse ;  /* 0x00000002ed1c7819 */ /* 0x140fe20000010200 */
[----:B------:R0:W-:Y:S01]  /*18e0*/  STL [R1+0x14], R0 ;  /* 0x0000140001007387 */ /* 0x0001e20000100800 */
[----:B------:R-:W-:Y:S02]  /*18f0*/  @P1 LEA.HI.X R5, R237, UR5, R0, 0x2, P2 ;  /* 0x00000005ed051c11 */ /* 0x000fe400090f1400 */
[----:B------:R-:W-:Y:S01]  /*1900*/  ISETP.NE.U32.AND P2, PT, RZ, UR8, PT ;  /* 0x00000008ff007c0c */ /* 0x000fe2000bf45070 */
[----:B------:R-:W-:Y:S01]  /*1910*/  ULDC UR4, c[0x0][0x288] ;  /* 0x0000a20000047ab9 */ /* 0x000fe20000000800 */
[C---:B------:R-:W-:Y:S01]  /*1920*/  IADD3 R8, P3, R29.reuse, UR6, RZ ;  /* 0x000000061d087c10 */ /* 0x040fe2000ff7e0ff */
[----:B------:R0:W5:Y:S01]  /*1930*/  @P1 LDG.E R10, desc[UR54][R4.64] ;  /* 0x00000036040a1981 */ /* 0x000162000c1e1900 */
[----:B------:R-:W-:Y:S01]  /*1940*/  ISETP.NE.AND.EX P2, PT, RZ, UR9, PT, P2 ;  /* 0x00000009ff007c0c */ /* 0x000fe2000bf45320 */
[----:B------:R-:W-:Y:S01]  /*1950*/  IMAD.U32 R151, RZ, RZ, UR4 ;  /* 0x00000004ff977e24 */ /* 0x000fe2000f8e00ff */
[C---:B------:R-:W-:Y:S01]  /*1960*/  IADD3.X R9, R28.reuse, UR7, RZ, P3, !PT ;  /* 0x000000071c097c10 */ /* 0x040fe20009ffe4ff */
[----:B------:R-:W-:Y:S01]  /*1970*/  ULDC.64 UR4, c[0x0][0x418] ;  /* 0x0001060000047ab9 */ /* 0x000fe20000000a00 */
[----:B------:R0:W-:Y:S04]  /*1980*/  STL [R1+0xc], R29 ;  /* 0x00000c1d01007387 */ /* 0x0001e80000100800 */
[----:B------:R0:W5:Y:S05]  /*1990*/  @P0 LDG.E R26, desc[UR54][R8.64] ;  /* 0x00000036081a0981 */ /* 0x00016a000c1e1900 */
        /* <DEDUP_REMOVED lines=11> */
[----:B------:R-:W-:Y:S02]  /*1a50*/  IMAD.U32 R2, RZ, RZ, UR5 ;  /* 0x00000005ff027e24 */ /* 0x000fe4000f8e00ff */
[----:B------:R-:W-:Y:S01]  /*1a60*/  IMAD.U32 R25, RZ, RZ, UR4 ;  /* 0x00000004ff197e24 */ /* 0x000fe2000f8e00ff */
[----:B0-----:R-:W-:Y:S06]  /*1a70*/  @P2 BRA `(.L_x_3463) ;  /* 0x0000000000242947 */ /* 0x001fec0003800000 */
        /* <DEDUP_REMOVED lines=9> */
.L_x_3463:
[----:B------:R-:W-:Y:S01]  /*1b10*/  ULDC.64 UR4, c[0x0][0xa20] ;  /* 0x0002880000047ab9 */ /* 0x000fe20000000a00 */
[----:B------:R0:W-:Y:S01]  /*1b20*/  STL [R1+0x18], R149 ;  /* 0x0000189501007387 */ /* 0x0001e20000100800 */
[----:B------:R-:W-:Y:S02]  /*1b30*/  ISETP.NE.U32.AND P1, PT, RZ, UR4, PT ;  /* 0x00000004ff007c0c */ /* 0x000fe4000bf25070 */
[C---:B------:R-:W-:Y:S02]  /*1b40*/  LOP3.LUT R3, R150.reuse, 0xff000000, RZ, 0xc0, !PT ;  /* 0xff00000096037812 */ /* 0x040fe400078ec0ff */
[----:B------:R-:W-:Y:S02]  /*1b50*/  ISETP.NE.AND.EX P1, PT, RZ, UR5, PT, P1 ;  /* 0x00000005ff007c0c */ /* 0x000fe4000bf25310 */
[----:B------:R-:W-:Y:S02]  /*1b60*/  LOP3.LUT R0, R150, 0xff0000, RZ, 0xc0, !PT ;  /* 0x00ff000096007812 */ /* 0x000fe400078ec0ff */
[----:B------:R-:W-:-:S02]  /*1b70*/  SHF.R.U32.HI R3, RZ, 0x8, R3 ;  /* 0x00000008ff037819 */ /* 0x000fc40000011603 */
[----:B------:R-:W-:Y:S02]  /*1b80*/  LOP3.LUT R235, R150, 0xffff, RZ, 0xc0, !PT ;  /* 0x0000ffff96eb7812 */ /* 0x000fe400078ec0ff */
[----:B------:R-:W-:-:S05]  /*1b90*/  LEA.HI R11, R0, R3, RZ, 0x10 ;  /* 0x00000003000b7211 */ /* 0x000fca00078f80ff */
[----:B0-----:R-:W-:Y:S05]  /*1ba0*/  @!P1 BRA `(.L_x_3464) ;  /* 0x0000000000109947 */ /* 0x001fea0003800000 */
[----:B------:R-:W-:-:S04]  /*1bb0*/  IADD3 R4, P0, R29, UR4, RZ ;  /* 0x000000041d047c10 */ /* 0x000fc8000ff1e0ff */
[----:B------:R-:W-:-:S05]  /*1bc0*/  IADD3.X R5, R28, UR5, RZ, P0, !PT ;  /* 0x000000051c057c10 */ /* 0x000fca00087fe4ff */
[----:B------:R0:W5:Y:S01]  /*1bd0*/  LDG.E R25, desc[UR54][R4.64] ;  /* 0x0000003604197981 */ /* 0x000162000c1e1900 */
[----:B------:R-:W-:Y:S05]  /*1be0*/  BRA `(.L_x_3465) ;  /* 0x0000000000107947 */ /* 0x000fea0003800000 */
.L_x_3464:
[----:B------:R-:W-:Y:S05]  /*1bf0*/  @!P0 BRA `(.L_x_3465) ;  /* 0x00000000000c8947 */ /* 0x000fea0003800000 */
[----:B------:R-:W2:Y:S04]  /*1c00*/  LDG.E R0, desc[UR54][R8.64] ;  /* 0x0000003608007981 */ /* 0x000ea8000c1e1900 */
[----:B------:R-:W2:Y:S02]  /*1c10*/  LDG.E R25, desc[UR54][R8.64+0x4] ;  /* 0x0000043608197981 */ /* 0x000ea4000c1e1900 */
[----:B--2---:R-:W-:-:S07]  /*1c20*/  IMAD.IADD R25, R25, 0x1, -R0 ;  /* 0x0000000119197824 */ /* 0x004fce00078e0a00 */
.L_x_3465:
[----:B------:R-:W-:Y:S01]  /*1c30*/  ULDC.64 UR4, c[0x0][0xa10] ;  /* 0x0002840000047ab9 */ /* 0x000fe20000000a00 */
[----:B------:R-:W2:Y:S01]  /*1c40*/  LDL.LU R27, [R1+0x8] ;  /* 0x00000800011b7983 */ /* 0x000ea20000300800 */
[----:B------:R-:W-:-:S04]  /*1c50*/  ISETP.NE.U32.AND P0, PT, RZ, UR4, PT ;  /* 0x00000004ff007c0c */ /* 0x000fc8000bf05070 */
[----:B------:R-:W-:Y:S01]  /*1c60*/  ISETP.NE.AND.EX P0, PT, RZ, UR5, PT, P0 ;  /* 0x00000005ff007c0c */ /* 0x000fe2000bf05300 */
[----:B------:R-:W-:-:S12]  /*1c70*/  ULDC.64 UR4, c[0x0][0xa30] ;  /* 0x00028c0000047ab9 */ /* 0x000fd80000000a00 */
[----:B0-----:R-:W0:Y:S02]  /*1c80*/  @P0 LDC.64 R4, c[0x0][0xa10] ;  /* 0x00028400ff040b82 */ /* 0x001e240000000a00 */
[----:B0-----:R-:W-:-:S05]  /*1c90*/  @P0 IMAD.WIDE R4, R237, 0x4, R4 ;  /* 0x00000004ed040825 */ /* 0x001fca00078e0204 */
[----:B------:R-:W3:Y:S04]  /*1ca0*/  @P0 LDG.E R0, desc[UR54][R4.64] ;  /* 0x0000003604000981 */ /* 0x000ee8000c1e1900 */
[----:B------:R-:W3:Y:S01]  /*1cb0*/  @P0 LDG.E R3, desc[UR54][R4.64+0x4] ;  /* 0x0000043604030981 */ /* 0x000ee2000c1e1900 */
[----:B------:R-:W-:Y:S01]  /*1cc0*/  ISETP.NE.U32.AND P1, PT, RZ, UR4, PT ;  /* 0x00000004ff007c0c */ /* 0x000fe2000bf25070 */
[----:B-----5:R-:W-:-:S03]  /*1cd0*/  IMAD.MOV.U32 R146, RZ, RZ, R25 ;  /* 0x000000ffff927224 */ /* 0x020fc600078e0019 */
[----:B------:R-:W-:-:S13]  /*1ce0*/  ISETP.NE.AND.EX P1, PT, RZ, UR5, PT, P1 ;  /* 0x00000005ff007c0c */ /* 0x000fda000bf25310 */
[----:B------:R-:W-:-:S04]  /*1cf0*/  @P1 IADD3 R6, P2, R29, UR4, RZ ;  /* 0x000000041d061c10 */ /* 0x000fc8000ff5e0ff */
[----:B------:R-:W-:-:S05]  /*1d00*/  @P1 IADD3.X R7, R28, UR5, RZ, P2, !PT ;  /* 0x000000051c071c10 */ /* 0x000fca00097fe4ff */
[----:B------:R0:W5:Y:S01]  /*1d10*/  @P1 LDG.E R146, desc[UR54][R6.64] ;  /* 0x0000003606921981 */ /* 0x000162000c1e1900 */
[----:B------:R-:W-:Y:S01]  /*1d20*/  IMAD.IADD R9, R25, 0x1, -R10 ;  /* 0x0000000119097824 */ /* 0x000fe200078e0a0a */
[----:B------:R-:W-:Y:S01]  /*1d30*/  LOP3.LUT R12, R11, 0xff, RZ, 0xc0, !PT ;  /* 0x000000ff0b0c7812 */ /* 0x000fe200078ec0ff */
[----:B------:R-:W-:Y:S01]  /*1d40*/  BSSY B0, `(.L_x_3466) ;  /* 0x000002d000007945 */ /* 0x000fe20003800000 */
[----:B------:R-:W-:-:S03]  /*1d50*/  SHF.R.U32.HI R8, RZ, 0x10, R11 ;  /* 0x00000010ff087819 */ /* 0x000fc6000001160b */
[----:B------:R0:W-:Y:S01]  /*1d60*/  STL [R1+0x24], R12 ;  /* 0x0000240c01007387 */ /* 0x0001e20000100800 */
[----:B--2---:R-:W-:Y:S01]  /*1d70*/  LOP3.LUT R27, R27, 0xfffffff7, RZ, 0xc0, !PT ;  /* 0xfffffff71b1b7812 */ /* 0x004fe200078ec0ff */
[----:B---3--:R-:W-:-:S04]  /*1d80*/  @P0 IMAD.IADD R2, R3, 0x1, -R0 ;  /* 0x0000000103020824 */ /* 0x008fc800078e0a00 */
[----:B------:R-:W-:-:S05]  /*1d90*/  IMAD.IADD R157, R9, 0x1, R2 ;  /* 0x00000001099d7824 */ /* 0x000fca00078e0202 */
[C---:B------:R-:W-:Y:S02]  /*1da0*/  ISETP.GE.AND P3, PT, R157.reuse, 0x1, PT ;  /* 0x000000019d00780c */ /* 0x040fe40003f66270 */
[----:B------:R-:W-:-:S05]  /*1db0*/  IADD3 R0, R157, 0x9f, RZ ;  /* 0x0000009f9d007810 */ /* 0x000fca0007ffe0ff */
[----:B------:R-:W-:-:S05]  /*1dc0*/  IMAD.HI R0, R0, 0x66666667, RZ ;  /* 0x6666666700007827 */ /* 0x000fca00078e02ff */
[----:B------:R-:W-:Y:S02]  /*1dd0*/  SHF.R.U32.HI R3, RZ, 0x1f, R0 ;  /* 0x0000001fff037819 */ /* 0x000fe40000011600 */
[----:B------:R-:W-:Y:S02]  /*1de0*/  @P3 LOP3.LUT R27, R27, 0x8, RZ, 0xfc, !PT ;  /* 0x000000081b1b3812 */ /* 0x000fe400078efcff */
[----:B------:R-:W-:Y:S01]  /*1df0*/  LEA.HI.SX32 R148, R0, R3, 0x1a ;  /* 0x0000000300947211 */ /* 0x000fe200078fd2ff */
[----:B------:R-:W-:Y:S02]  /*1e00*/  IMAD.MOV.U32 R3, RZ, RZ, RZ ;  /* 0x000000ffff037224 */ /* 0x000fe400078e00ff */
[----:B------:R0:W-:Y:S04]  /*1e10*/  STL [R1+0x8], R27 ;  /* 0x0000081b01007387 */ /* 0x0001e80000100800 */
[----:B------:R0:W-:Y:S01]  /*1e20*/  STL [R1+0x4], R8 ;  /* 0x0000040801007387 */ /* 0x0001e20000100800 */
[----:B------:R-:W-:Y:S05]  /*1e30*/  @!P3 BRA `(.L_x_3467) ;  /* 0x000000000074b947 */ /* 0x000fea0003800000 */
[----:B------:R-:W-:Y:S01]  /*1e40*/  ISETP.NE.AND P0, PT, R8, RZ, PT ;  /* 0x000000ff0800720c */ /* 0x000fe20003f05270 */
[----:B------:R-:W-:-:S03]  /*1e50*/  ULDC UR4, c[0x0][0x9f0] ;  /* 0x00027c0000047ab9 */ /* 0x000fc60000000800 */
[----:B------:R-:W-:-:S04]  /*1e60*/  SEL R11, R8, UR4, P0 ;  /* 0x00000004080b7c07 */ /* 0x000fc80008000000 */
[-C--:B0-----:R-:W-:Y:S02]  /*1e70*/  IABS R6, R11.reuse ;  /* 0x0000000b00067213 */ /* 0x081fe40000000000 */
        /* <DEDUP_REMOVED lines=22> */
[----:B------:R-:W-:-:S05]  /*1fe0*/  IMAD.MOV.U32 R3, RZ, RZ, R5 ;  /* 0x000000ffff037224 */ /* 0x000fca00078e0005 */
[----:B------:R-:W-:Y:S02]  /*1ff0*/  @!P2 IADD3 R3, -R3, RZ, RZ ;  /* 0x000000ff0303a210 */ /* 0x000fe40007ffe1ff */
[----:B------:R-:W-:-:S07]  /*2000*/  @!P1 LOP3.LUT R3, RZ, R11, RZ, 0x33, !PT ;  /* 0x0000000bff039212 */ /* 0x000fce00078e33ff */
.L_x_3467:
[----:B------:R-:W-:Y:S05]  /*2010*/  BSYNC B0 ;  /* 0x0000000000007941 */ /* 0x000fea0003800000 */
.L_x_3466:
[----:B------:R-:W-:-:S05]  /*2020*/  IMAD R0, R12, R3, RZ ;  /* 0x000000030c007224 */ /* 0x000fca00078e02ff */
[C---:B------:R-:W-:Y:S01]  /*2030*/  VIADDMNMX R3, R0.reuse, R3, R148, PT ;  /* 0x0000000300037246 */ /* 0x040fe20003800194 */
[----:B------:R-:W-:-:S04]  /*2040*/  IMAD R0, R0, 0xa0, -R9 ;  /* 0x000000a000007824 */ /* 0x000fc800078e0a09 */
[----:B------:R-:W-:Y:S01]  /*2050*/  IMAD R3, R3, 0xa0, -R9 ;  /* 0x000000a003037824 */ /* 0x000fe200078e0a09 */
[----:B------:R-:W-:-:S04]  /*2060*/  VIMNMX R0, RZ, R0, !PT ;  /* 0x00000000ff007248 */ /* 0x000fc80007fe0100 */
[----:B------:R-:W-:Y:S01]  /*2070*/  VIMNMX R3, R3, R2, PT ;  /* 0x0000000203037248 */ /* 0x000fe20003fe0100 */
[----:B------:R-:W-:-:S03]  /*2080*/  IMAD.WIDE.U32 R126, R0, -0x33333333, RZ ;  /* 0xcccccccd007e7825 */ /* 0x000fc600078e00ff */
[----:B------:R-:W-:Y:S02]  /*2090*/  ISETP.GT.AND P0, PT, R3, R0, PT ;  /* 0x000000000300720c */ /* 0x000fe40003f04270 */
[----:B------:R-:W-:-:S05]  /*20a0*/  SHF.R.U32.HI R126, RZ, 0x7, R127 ;  /* 0x00000007ff7e7819 */ /* 0x000fca000001167f */
[----:B------:R-:W-:-:S06]  /*20b0*/  IMAD.MOV.U32 R24, RZ, RZ, R126 ;  /* 0x000000ffff187224 */ /* 0x000fcc00078e007e */
[----:B------:R-:W-:-:S04]  /*20c0*/  @P0 VIADD R0, R3, 0x9f ;  /* 0x0000009f03000836 */ /* 0x000fc80000000000 */
[----:B------:R-:W-:-:S05]  /*20d0*/  @P0 IMAD.HI R0, R0, 0x66666667, RZ ;  /* 0x6666666700000827 */ /* 0x000fca00078e02ff */
[----:B------:R-:W-:-:S04]  /*20e0*/  @P0 SHF.R.U32.HI R3, RZ, 0x1f, R0 ;  /* 0x0000001fff030819 */ /* 0x000fc80000011600 */
[----:B------:R-:W-:Y:S02]  /*20f0*/  @P0 LEA.HI.SX32 R24, R0, R3, 0x1a ;  /* 0x0000000300180211 */ /* 0x000fe400078fd2ff */
        /* <DEDUP_REMOVED lines=11> */
[----:B------:R1:W2:Y:S01]  /*21b0*/  LDC.64 R14, c[0x4][R0] ;  /* 0x01000000000e7b82 */ /* 0x0002a20000000a00 */
[----:B------:R-:W-:Y:S01]  /*21c0*/  IMAD.U32 R5, RZ, RZ, UR5 ;  /* 0x00000005ff057e24 */ /* 0x000fe2000f8e00ff */
[----:B------:R-:W-:Y:S01]  /*21d0*/  ULDC.64 UR4, c[0x4][0x1a0] ;  /* 0x0100680000047ab9 */ /* 0x000fe20000000a00 */
[----:B------:R-:W-:Y:S01]  /*21e0*/  IMAD.U32 R10, RZ, RZ, UR6 ;  /* 0x00000006ff0a7e24 */ /* 0x000fe2000f8e00ff */
[----:B0-----:R-:W-:Y:S01]  /*21f0*/  MOV R8, 0x70 ;  /* 0x0000007000087802 */ /* 0x001fe20000000f00 */
[----:B------:R-:W-:Y:S02]  /*2200*/  IMAD.U32 R6, RZ, RZ, UR4 ;  /* 0x00000004ff067e24 */ /* 0x000fe4000f8e00ff */
[----:B------:R-:W-:-:S02]  /*2210*/  IMAD.U32 R7, RZ, RZ, UR5 ;  /* 0x00000005ff077e24 */ /* 0x000fc4000f8e00ff */
[----:B------:R-:W-:Y:S02]  /*2220*/  IMAD.U32 R11, RZ, RZ, UR7 ;  /* 0x00000007ff0b7e24 */ /* 0x000fe4000f8e00ff */
[----:B------:R-:W-:Y:S02]  /*2230*/  IMAD.MOV.U32 R12, RZ, RZ, 0x1 ;  /* 0x00000001ff0c7424 */ /* 0x000fe400078e00ff */
[----:B-1----:R-:W-:-:S07]  /*2240*/  IMAD.MOV.U32 R13, RZ, RZ, RZ ;  /* 0x000000ffff0d7224 */ /* 0x002fce00078e00ff */
[----:B------:R-:W-:-:S07]  /*2250*/  LEPC R20, `(.L_x_3470) ;  /* 0x000000001014794e */ /* 0x000fce0000000000 */
[----:B--2--5:R-:W-:Y:S05]  /*2260*/  CALL.ABS.NOINC R14 ;  /* 0x000000000e007343 */ /* 0x024fea0003c00000 */
.L_x_3470:
[----:B------:R-:W-:Y:S05]  /*2270*/  BSYNC B6 ;  /* 0x0000000000067941 */ /* 0x000fea0003800000 */
.L_x_3469:
        /* <DEDUP_REMOVED lines=20> */
.L_x_3472:
[----:B------:R-:W-:Y:S05]  /*23c0*/  BSYNC B6 ;  /* 0x0000000000067941 */ /* 0x000fea0003800000 */
.L_x_3471:
[----:B------:R-:W-:Y:S01]  /*23d0*/  ULDC.64 UR4, c[0x0][0x9f8] ;  /* 0x00027e0000047ab9 */ /* 0x000fe20000000a00 */
[----:B------:R-:W-:Y:S01]  /*23e0*/  IMAD.MOV.U32 R0, RZ, RZ, R237 ;  /* 0x000000ffff007224 */ /* 0x000fe200078e00ed */
[----:B------:R-:W-:Y:S01]  /*23f0*/  ISETP.NE.U32.AND P0, PT, RZ, UR4, PT ;  /* 0x00000004ff007c0c */ /* 0x000fe2000bf05070 */
[----:B------:R-:W-:Y:S01]  /*2400*/  IMAD.MOV.U32 R20, RZ, RZ, R27 ;  /* 0x000000ffff147224 */ /* 0x000fe200078e001b */
[----:B------:R-:W1:Y:S02]  /*2410*/  LDC.64 R114, c[0x0][0x300] ;  /* 0x0000c000ff727b82 */ /* 0x000e640000000a00 */
[----:B------:R-:W-:Y:S01]  /*2420*/  ISETP.NE.AND.EX P0, PT, RZ, UR5, PT, P0 ;  /* 0x00000005ff007c0c */ /* 0x000fe2000bf05300 */
[----:B------:R-:W-:Y:S01]  /*2430*/  IMAD.IADD R123, R26, 0x1, R25 ;  /* 0x000000011a7b7824 */ /* 0x000fe200078e0219 */
[----:B------:R-:W-:-:S04]  /*2440*/  SHF.R.S32.HI R19, RZ, 0x1f, R18 ;  /* 0x0000001fff137819 */ /* 0x000fc80000011412 */
[----:B------:R-:W2:Y:S07]  /*2450*/  LDC.64 R108, c[0x0][0x3f8] ;  /* 0x0000fe00ff6c7b82 */ /* 0x000eae0000000a00 */
[----:B------:R-:W-:Y:S01]  /*2460*/  @P0 IADD3 R4, P1, R29, UR4, RZ ;  /* 0x000000041d040c10 */ /* 0x000fe2000ff3e0ff */
[----:B------:R-:W3:Y:S03]  /*2470*/  LDC.64 R102, c[0x0][0x408] ;  /* 0x00010200ff667b82 */ /* 0x000ee60000000a00 */
[----:B------:R-:W-:Y:S01]  /*2480*/  @P0 IADD3.X R5, R28, UR5, RZ, P1, !PT ;  /* 0x000000051c050c10 */ /* 0x000fe20008ffe4ff */
[----:B0-----:R-:W0:Y:S01]  /*2490*/  S2R R27, SR_TID.X ;  /* 0x00000000001b7919 */ /* 0x001e220000002100 */
[----:B------:R-:W-:Y:S01]  /*24a0*/  SHF.R.S32.HI R15, RZ, 0x1f, R123 ;  /* 0x0000001fff0f7819 */ /* 0x000fe2000001147b */
[----:B------:R-:W-:-:S02]  /*24b0*/  ULDC.64 UR4, c[0x0][0xa08] ;  /* 0x0002820000047ab9 */ /* 0x000fc40000000a00 */
[----:B------:R4:W3:Y:S01]  /*24c0*/  @P0 LDG.E R0, desc[UR54][R4.64] ;  /* 0x0000003604000981 */ /* 0x0008e2000c1e1900 */
[-C--:B-1----:R-:W-:Y:S01]  /*24d0*/  IMAD.WIDE.U32 R6, R123, R114.reuse, RZ ;  /* 0x000000727b067225 */ /* 0x082fe200078e00ff */
[----:B------:R-:W-:Y:S01]  /*24e0*/  ISETP.NE.U32.AND P0, PT, RZ, UR4, PT ;  /* 0x00000004ff007c0c */ /* 0x000fe2000bf05070 */
[----:B------:R-:W1:Y:S01]  /*24f0*/  LDC R121, c[0x0][0x3f4] ;  /* 0x0000fd00ff797b82 */ /* 0x000e620000000800 */
[----:B------:R-:W-:Y:S01]  /*2500*/  SHF.R.S32.HI R31, RZ, 0x1f, R220 ;  /* 0x0000001fff1f7819 */ /* 0x000fe200000114dc */
[----:B------:R-:W-:Y:S01]  /*2510*/  IMAD R8, R15, R114, RZ ;  /* 0x000000720f087224 */ /* 0x000fe200078e02ff */
[----:B------:R-:W-:Y:S01]  /*2520*/  ISETP.NE.AND.EX P0, PT, RZ, UR5, PT, P0 ;  /* 0x00000005ff007c0c */ /* 0x000fe2000bf05300 */
[----:B------:R-:W-:Y:S01]  /*2530*/  ULDC.64 UR4, c[0x0][0x308] ;  /* 0x0000c20000047ab9 */ /* 0x000fe20000000a00 */
[----:B------:R-:W-:Y:S01]  /*2540*/  LOP3.LUT R20, R20, 0xfffffffb, RZ, 0xc0, !PT ;  /* 0xfffffffb14147812 */ /* 0x000fe200078ec0ff */
[----:B------:R-:W-:Y:S01]  /*2550*/  IMAD R3, R123, R115, R8 ;  /* 0x000000737b037224 */ /* 0x000fe200078e0208 */
[----:B------:R-:W-:Y:S01]  /*2560*/  SHF.R.S32.HI R23, RZ, 0x1f, R22 ;  /* 0x0000001fff177819 */ /* 0x000fe20000011416 */
[----:B--2---:R-:W-:Y:S01]  /*2570*/  IMAD R10, R31, R108, RZ ;  /* 0x0000006c1f0a7224 */ /* 0x004fe200078e02ff */
[----:B------:R-:W-:Y:S01]  /*2580*/  SHF.L.U64.HI R131, R114, 0x7, R115 ;  /* 0x0000000772837819 */ /* 0x000fe20000010273 */
[----:B------:R-:W-:-:S02]  /*2590*/  IMAD.IADD R7, R7, 0x1, R3 ;  /* 0x0000000107077824 */ /* 0x000fc400078e0203 */
[----:B------:R-:W-:Y:S02]  /*25a0*/  IMAD R13, R220, R109, R10 ;  /* 0x0000006ddc0d7224 */ /* 0x000fe400078e020a */
[----:B----4-:R-:W-:-:S04]  /*25b0*/  IMAD.WIDE.U32 R4, R235, UR4, R6 ;  /* 0x00000004eb047c25 */ /* 0x010fc8000f8e0006 */
[----:B------:R-:W-:Y:S01]  /*25c0*/  IMAD R5, R235, UR5, R5 ;  /* 0x00000005eb057c24 */ /* 0x000fe2000f8e0205 */
[----:B------:R-:W-:Y:S01]  /*25d0*/  ULDC.64 UR4, c[0x0][0x310] ;  /* 0x0000c40000047ab9 */ /* 0x000fe20000000a00 */
[----:B------:R-:W-:-:S04]  /*25e0*/  IMAD.WIDE.U32 R112, R220, R108, R22 ;  /* 0x0000006cdc707225 */ /* 0x000fc800078e0016 */
[----:B------:R-:W-:Y:S01]  /*25f0*/  IMAD.WIDE.U32 R110, R220, R108, R18 ;  /* 0x0000006cdc6e7225 */ /* 0x000fe200078e0012 */
[----:B0-----:R-:W-:-:S03]  /*2600*/  SHF.R.U32.HI R34, RZ, 0x7, R27 ;  /* 0x00000007ff227819 */ /* 0x001fc6000001161b */
[----:B------:R-:W-:Y:S01]  /*2610*/  VIADD R9, R27, 0xffffff80 ;  /* 0xffffff801b097836 */ /* 0x000fe20000000000 */
[----:B------:R-:W-:Y:S01]  /*2620*/  ISETP.NE.AND P6, PT, R34, 0x1, PT ;  /* 0x000000012200780c */ /* 0x000fe20003fc5270 */
[----:B------:R-:W-:Y:S02]  /*2630*/  IMAD.IADD R113, R113, 0x1, R13 ;  /* 0x0000000171717824 */ /* 0x000fe400078e020d */
[----:B------:R-:W-:Y:S01]  /*2640*/  IMAD.IADD R111, R13, 0x1, R111 ;  /* 0x000000010d6f7824 */ /* 0x000fe200078e026f */
[----:B------:R-:W-:Y:S01]  /*2650*/  SHF.R.S32.HI R8, RZ, 0x1f, R9 ;  /* 0x0000001fff087819 */ /* 0x000fe20000011409 */
[----:B---3--:R-:W-:-:S03]  /*2660*/  IMAD.WIDE.U32 R106, R220, R102, R22 ;  /* 0x00000066dc6a7225 */ /* 0x008fc600078e0016 */
[----:B------:R-:W-:Y:S01]  /*2670*/  LEA.HI R8, R8, R9, RZ, 0x2 ;  /* 0x0000000908087211 */ /* 0x000fe200078f10ff */
[----:B------:R-:W-:-:S03]  /*2680*/  IMAD.WIDE.U32 R104, R220, R102, R18 ;  /* 0x00000066dc687225 */ /* 0x000fc600078e0012 */
[--C-:B------:R-:W-:Y:S01]  /*2690*/  SHF.R.S32.HI R127, RZ, 0x2, R8.reuse ;  /* 0x00000002ff7f7819 */ /* 0x100fe20000011408 */
[----:B------:R-:W-:Y:S01]  /*26a0*/  IMAD R25, R115, 0xa0, RZ ;  /* 0x000000a073197824 */ /* 0x000fe200078e02ff */
[----:B------:R-:W-:Y:S01]  /*26b0*/  SHF.R.S32.HI R8, RZ, 0x1f, R8 ;  /* 0x0000001fff087819 */ /* 0x000fe20000011408 */
[----:B------:R-:W-:Y:S02]  /*26c0*/  IMAD.SHL.U32 R132, R114, 0x80, RZ ;  /* 0x0000008072847824 */ /* 0x000fe400078e00ff */
[----:B-----5:R-:W-:Y:S01]  /*26d0*/  IMAD.WIDE.U32 R110, R146, R108, R110 ;  /* 0x0000006c926e7225 */ /* 0x020fe200078e006e */
[----:B------:R-:W-:-:S03]  /*26e0*/  LEA.HI R8, R8, R127, RZ, 0x2 ;  /* 0x0000007f08087211 */ /* 0x000fc600078f10ff */
[----:B------:R-:W-:Y:S01]  /*26f0*/  IMAD.WIDE.U32 R112, R146, R108, R112 ;  /* 0x0000006c92707225 */ /* 0x000fe200078e0070 */
[----:B------:R-:W-:-:S03]  /*2700*/  LOP3.LUT R8, R8, 0xfffffffc, RZ, 0xc0, !PT ;  /* 0xfffffffc08087812 */ /* 0x000fc600078ec0ff */
[----:B------:R-:W-:Y:S02]  /*2710*/  VIADD R36, R220, 0x80 ;  /* 0x00000080dc247836 */ /* 0x000fe40000000000 */
[----:B------:R-:W-:Y:S02]  /*2720*/  IMAD.IADD R127, R127, 0x1, -R8 ;  /* 0x000000017f7f7824 */ /* 0x000fe400078e0a08 */
[----:B------:R-:W-:Y:S01]  /*2730*/  VIADD R8, R18, 0x80 ;  /* 0x0000008012087836 */ /* 0x000fe20000000000 */
[----:B------:R-:W-:Y:S01]  /*2740*/  SHF.R.S32.HI R147, RZ, 0x1f, R36 ;  /* 0x0000001fff937819 */ /* 0x000fe20000011424 */
[----:B------:R-:W-:Y:S02]  /*2750*/  IMAD R129, R109, 0xa0, RZ ;  /* 0x000000a06d817824 */ /* 0x000fe400078e02ff */
[----:B------:R-:W-:Y:S01]  /*2760*/  VIADD R163, R34, 0x8 ;  /* 0x0000000822a37836 */ /* 0x000fe20000000000 */
[----:B------:R-:W-:Y:S02]  /*2770*/  SHF.R.S32.HI R3, RZ, 0x1f, R0 ;  /* 0x0000001fff037819 */ /* 0x000fe40000011400 */
[----:B------:R-:W-:-:S02]  /*2780*/  SEL R21, R0, RZ, !P0 ;  /* 0x000000ff00157207 */ /* 0x000fc40004000000 */
[----:B------:R-:W-:Y:S01]  /*2790*/  SEL R12, R3, RZ, !P0 ;  /* 0x000000ff030c7207 */ /* 0x000fe20004000000 */
[----:B------:R-:W-:Y:S02]  /*27a0*/  IMAD R3, R31, R114, RZ ;  /* 0x000000721f037224 */ /* 0x000fe400078e02ff */
[----:B------:R-:W-:-:S04]  /*27b0*/  IMAD.WIDE.U32 R118, R21, UR4, R4 ;  /* 0x0000000415767c25 */ /* 0x000fc8000f8e0004 */
[----:B------:R-:W-:Y:S02]  /*27c0*/  IMAD R0, R12, UR4, RZ ;  /* 0x000000040c007c24 */ /* 0x000fe4000f8e02ff */
[----:B------:R-:W-:-:S04]  /*27d0*/  IMAD.WIDE.U32 R4, R220, R114, R18 ;  /* 0x00000072dc047225 */ /* 0x000fc800078e0012 */
[----:B------:R-:W-:Y:S01]  /*27e0*/  IMAD R9, R21, UR5, R0 ;  /* 0x0000000515097c24 */ /* 0x000fe2000f8e0200 */
[----:B------:R-:W-:Y:S05]  /*27f0*/  @!P6 WARPSYNC.ALL ;  /* 0x000000000000e948 */ /* 0x000fea0003800000 */
[----:B------:R-:W-:Y:S01]  /*2800*/  VIADD R0, R18, 0x20 ;  /* 0x0000002012007836 */ /* 0x000fe20000000000 */
[----:B------:R-:W-:Y:S01]  /*2810*/  ULDC.64 UR4, c[0x0][0x330] ;  /* 0x0000cc0000047ab9 */ /* 0x000fe20000000a00 */
[----:B------:R-:W-:Y:S01]  /*2820*/  IMAD R11, R220, R115, R3 ;  /* 0x00000073dc0b7224 */ /* 0x000fe200078e0203 */
[----:B------:R-:W-:Y:S01]  /*2830*/  ULDC.64 UR6, c[0x0][0x338] ;  /* 0x0000ce0000067ab9 */ /* 0x000fe20000000a00 */
[C---:B------:R-:W-:Y:S01]  /*2840*/  IMAD.WIDE.U32 R116, R235.reuse, UR4, R18 ;  /* 0x00000004eb747c25 */ /* 0x040fe2000f8e0012 */
[----:B------:R-:W-:Y:S01]  /*2850*/  ULDC UR4, c[0x0][0x2f4] ;  /* 0x0000bd0000047ab9 */ /* 0x000fe20000000800 */
[----:B------:R-:W-:Y:S01]  /*2860*/  @!P6 BAR.SYNC.DEFER_BLOCKING 0x9, 0x100 ;  /* 0x024400000000eb1d */ /* 0x000fe20000010000 */
[----:B------:R-:W-:Y:S01]  /*2870*/  ISETP.GE.AND P1, PT, R0, UR4, PT ;  /* 0x0000000400007c0c */ /* 0x000fe2000bf26270 */
[----:B------:R-:W-:Y:S01]  /*2880*/  IMAD R117, R235, UR5, R117 ;  /* 0x00000005eb757c24 */ /* 0x000fe2000f8e0275 */
[----:B------:R-:W-:Y:S01]  /*2890*/  ISETP.GE.AND P0, PT, R18, UR4, PT ;  /* 0x0000000412007c0c */ /* 0x000fe2000bf06270 */
[----:B------:R-:W-:Y:S01]  /*28a0*/  IMAD.WIDE.U32 R114, R114, 0xa0, RZ ;  /* 0x000000a072727825 */ /* 0x000fe200078e00ff */
[----:B------:R-:W-:-:S02]  /*28b0*/  SEL R7, RZ, 0xffffffff, P1 ;  /* 0xffffffffff077807 */ /* 0x000fc40000800000 */
[----:B------:R-:W-:Y:S01]  /*28c0*/  SEL R6, RZ, 0x1, P0 ;  /* 0x00000001ff067807 */ /* 0x000fe20000000000 */
[----:B------:R-:W-:Y:S01]  /*28d0*/  IMAD.WIDE.U32 R116, R21, UR6, R116 ;  /* 0x0000000615747c25 */ /* 0x000fe2000f8e0074 */
[----:B------:R-:W-:Y:S02]  /*28e0*/  LOP3.LUT P0, RZ, R127, 0x2, RZ, 0xc0, !PT ;  /* 0x000000027fff7812 */ /* 0x000fe4000780c0ff */
[----:B------:R-:W-:Y:S01]  /*28f0*/  IADD3 R3, P1, R118, R4, RZ ;  /* 0x0000000476037210 */ /* 0x000fe20007f3e0ff */
[----:B------:R-:W-:Y:S01]  /*2900*/  IMAD.SHL.U32 R7, R7, 0x2, RZ ;  /* 0x0000000207077824 */ /* 0x000fe200078e00ff */
[----:B------:R-:W-:Y:S01]  /*2910*/  IADD3 R4, R119, R9, RZ ;  /* 0x0000000977047210 */ /* 0x000fe20007ffe0ff */
[----:B------:R-:W-:-:S03]  /*2920*/  IMAD.IADD R128, R115, 0x1, R25 ;  /* 0x0000000173807824 */ /* 0x000fc600078e0219 */
[----:B------:R-:W-:Y:S01]  /*2930*/  LOP3.LUT R9, R7, 0x2, R6, 0xe2, !PT ;  /* 0x0000000207097812 */ /* 0x000fe200078ee206 */
[----:B------:R-:W-:Y:S01]  /*2940*/  VIADD R6, R18, 0x40 ;  /* 0x0000004012067836 */ /* 0x000fe20000000000 */
[----:B------:R-:W-:Y:S01]  /*2950*/  IADD3.X R5, R4, R5, R11, P1, !PT ;  /* 0x0000000504057210 */ /* 0x000fe20000ffe40b */
[----:B------:R-:W-:Y:S02]  /*2960*/  VIADD R7, R18, 0x60 ;  /* 0x0000006012077836 */ /* 0x000fe40000000000 */
[----:B------:R-:W-:Y:S02]  /*2970*/  @P0 LOP3.LUT R20, R20, 0x4, RZ, 0xfc, !PT ;  /* 0x0000000414140812 */ /* 0x000fe400078efcff */
[----:B------:R-:W-:Y:S02]  /*2980*/  ISETP.GE.AND P0, PT, R6, UR4, PT ;  /* 0x0000000406007c0c */ /* 0x000fe4000bf06270 */
[----:B------:R-:W-:Y:S02]  /*2990*/  ISETP.GE.AND P1, PT, R7, UR4, PT ;  /* 0x0000000407007c0c */ /* 0x000fe4000bf26270 */
[----:B------:R-:W-:-:S02]  /*29a0*/  SEL R10, RZ, 0x4, P0 ;  /* 0x00000004ff0a7807 */ /* 0x000fc40000000000 */
[----:B------:R-:W-:Y:S02]  /*29b0*/  SEL R11, RZ, 0x8, P1 ;  /* 0x00000008ff0b7807 */ /* 0x000fe40000800000 */
[----:B------:R-:W-:Y:S02]  /*29c0*/  ISETP.GE.AND P0, PT, R8, UR4, PT ;  /* 0x0000000408007c0c */ /* 0x000fe4000bf06270 */
[----:B------:R-:W-:Y:S01]  /*29d0*/  LOP3.LUT R9, R11, R9, R10, 0xfe, !PT ;  /* 0x000000090b097212 */ /* 0x000fe200078efe0a */
[----:B------:R-:W-:Y:S01]  /*29e0*/  IMAD R11, R12, UR6, RZ ;  /* 0x000000060c0b7c24 */ /* 0x000fe2000f8e02ff */
[----:B------:R-:W-:Y:S02]  /*29f0*/  SEL R10, RZ, 0x10, P0 ;  /* 0x00000010ff0a7807 */ /* 0x000fe40000000000 */
[-C--:B-1----:R-:W-:Y:S01]  /*2a00*/  ISETP.GE.AND P0, PT, R18, R121.reuse, PT ;  /* 0x000000791200720c */ /* 0x082fe20003f06270 */
[----:B------:R-:W-:Y:S01]  /*2a10*/  IMAD R33, R21, UR7, R11 ;  /* 0x0000000715217c24 */ /* 0x000fe2000f8e020b */
[----:B------:R-:W-:Y:S01]  /*2a20*/  LOP3.LUT R35, R9, R10, RZ, 0xfc, !PT ;  /* 0x0000000a09237212 */ /* 0x000fe200078efcff */
[----:B------:R-:W-:Y:S01]  /*2a30*/  IMAD R9, R31, R102, RZ ;  /* 0x000000661f097224 */ /* 0x000fe200078e02ff */
[-C--:B------:R-:W-:Y:S01]  /*2a40*/  ISETP.GE.AND P2, PT, R6, R121.reuse, PT ;  /* 0x000000790600720c */ /* 0x080fe20003f46270 */
[----:B------:R-:W-:Y:S01]  /*2a50*/  IMAD.IADD R33, R117, 0x1, R33 ;  /* 0x0000000175217824 */ /* 0x000fe200078e0221 */
[----:B------:R-:W-:Y:S01]  /*2a60*/  ISETP.GE.AND P1, PT, R0, R121, PT ;  /* 0x000000790000720c */ /* 0x000fe20003f26270 */
[----:B------:R-:W-:Y:S01]  /*2a70*/  IMAD R13, R220, R103, R9 ;  /* 0x00000067dc0d7224 */ /* 0x000fe200078e0209 */
[----:B------:R-:W-:-:S02]  /*2a80*/  SEL R9, R121, RZ, P0 ;  /* 0x000000ff79097207 */ /* 0x000fc40000000000 */
[----:B------:R-:W-:Y:S01]  /*2a90*/  SEL R11, R121, RZ, P1 ;  /* 0x000000ff790b7207 */ /* 0x000fe20000800000 */
[----:B------:R-:W-:Y:S01]  /*2aa0*/  IMAD.IADD R107, R107, 0x1, R13 ;  /* 0x000000016b6b7824 */ /* 0x000fe200078e020d */
[----:B------:R-:W-:Y:S01]  /*2ab0*/  LOP3.LUT R20, R20, 0xfffffffe, RZ, 0xc0, !PT ;  /* 0xfffffffe14147812 */ /* 0x000fe200078ec0ff */
[----:B------:R-:W-:Y:S01]  /*2ac0*/  IMAD.IADD R9, R18, 0x1, R9 ;  /* 0x0000000112097824 */ /* 0x000fe200078e0209 */
[----:B------:R-:W-:Y:S01]  /*2ad0*/  IADD3 R11, R0, R11, RZ ;  /* 0x0000000b000b7210 */ /* 0x000fe20007ffe0ff */
[----:B------:R-:W-:Y:S01]  /*2ae0*/  IMAD.IADD R105, R13, 0x1, R105 ;  /* 0x000000010d697824 */ /* 0x000fe200078e0269 */
[C---:B------:R-:W-:Y:S01]  /*2af0*/  SEL R13, R121.reuse, RZ, P2 ;  /* 0x000000ff790d7207 */ /* 0x040fe20001000000 */
[-C--:B------:R-:W-:Y:S01]  /*2b00*/  IMAD.WIDE.U32 R106, R146, R102.reuse, R106 ;  /* 0x00000066926a7225 */ /* 0x080fe200078e006a */
[----:B------:R-:W-:Y:S02]  /*2b10*/  @P2 LOP3.LUT R20, R20, 0x1, RZ, 0xfc, !PT ;  /* 0x0000000114142812 */ /* 0x000fe400078efcff */
[----:B------:R-:W-:Y:S01]  /*2b20*/  SHF.R.S32.HI R10, RZ, 0x1f, R9 ;  /* 0x0000001fff0a7819 */ /* 0x000fe20000011409 */
[----:B------:R-:W-:Y:S01]  /*2b30*/  IMAD.WIDE.U32 R104, R146, R102, R104 ;  /* 0x0000006692687225 */ /* 0x000fe200078e0068 */
[----:B------:R-:W-:Y:S01]  /*2b40*/  SHF.R.S32.HI R12, RZ, 0x1f, R11 ;  /* 0x0000001fff0c7819 */ /* 0x000fe2000001140b */
[----:B------:R0:W-:Y:S01]  /*2b50*/  STL [R1+0x8], R20 ;  /* 0x0000081401007387 */ /* 0x0001e20000100800 */
[CC--:B------:R-:W-:Y:S01]  /*2b60*/  LEA.HI R26, R10.reuse, R9.reuse, RZ, 0x4 ;  /* 0x000000090a1a7211 */ /* 0x0c0fe200078f20ff */
[----:B------:R-:W-:Y:S01]  /*2b70*/  IMAD.SHL.U32 R121, R121, 0x2, RZ ;  /* 0x0000000279797824 */ /* 0x000fe200078e00ff */
[----:B------:R-:W-:-:S02]  /*2b80*/  LEA.HI R10, R10, R9, RZ, 0x6 ;  /* 0x000000090a0a7211 */ /* 0x000fc400078f30ff */
[CC--:B------:R-:W-:Y:S02]  /*2b90*/  LEA.HI R28, R12.reuse, R11.reuse, RZ, 0x4 ;  /* 0x0000000b0c1c7211 */ /* 0x0c0fe400078f20ff */
[----:B------:R-:W-:Y:S02]  /*2ba0*/  LEA.HI R11, R12, R11, RZ, 0x6 ;  /* 0x0000000b0c0b7211 */ /* 0x000fe400078f30ff */
[----:B------:R-:W-:Y:S01]  /*2bb0*/  SHF.R.U32.HI R9, RZ, 0x3, R231 ;  /* 0x00000003ff097819 */ /* 0x000fe200000116e7 */
[----:B0-----:R-:W-:Y:S01]  /*2bc0*/  IMAD.IADD R20, R6, 0x1, R13 ;  /* 0x0000000106147824 */ /* 0x001fe200078e020d */
[----:B------:R-:W-:Y:S02]  /*2bd0*/  SHF.R.S32.HI R10, RZ, 0x6, R10 ;  /* 0x00000006ff0a7819 */ /* 0x000fe4000001140a */
[----:B------:R-:W-:Y:S02]  /*2be0*/  LOP3.LUT R14, R231, 0x30, R26, 0xf8, !PT ;  /* 0x00000030e70e7812 */ /* 0x000fe400078ef81a */
[----:B------:R-:W-:Y:S01]  /*2bf0*/  SHF.R.S32.HI R21, RZ, 0x1f, R20 ;  /* 0x0000001fff157819 */ /* 0x000fe20000011414 */
[C---:B------:R-:W-:Y:S01]  /*2c00*/  IMAD R145, R10.reuse, 0x2800, R229 ;  /* 0x000028000a917824 */ /* 0x040fe200078e02e5 */
[----:B------:R-:W-:Y:S01]  /*2c10*/  SHF.R.S32.HI R12, RZ, 0x6, R11 ;  /* 0x00000006ff0c7819 */ /* 0x000fe2000001140b */
[----:B------:R-:W-:Y:S01]  /*2c20*/  IMAD R143, R10, 0x2800, R232 ;  /* 0x000028000a8f7824 */ /* 0x000fe200078e02e8 */
[----:B------:R-:W-:-:S02]  /*2c30*/  LOP3.LUT R11, R227, 0x30, R26, 0xf8, !PT ;  /* 0x00000030e30b7812 */ /* 0x000fc400078ef81a */
[----:B------:R-:W-:Y:S01]  /*2c40*/  LOP3.LUT R13, R227, 0x30, R28, 0xf8, !PT ;  /* 0x00000030e30d7812 */ /* 0x000fe200078ef81c */
[----:B------:R-:W-:Y:S01]  /*2c50*/  IMAD R144, R12, 0x2800, R229 ;  /* 0x000028000c907824 */ /* 0x000fe200078e02e5 */
[----:B------:R-:W-:Y:S01]  /*2c60*/  LOP3.LUT R14, R14, R9, RZ, 0x3c, !PT ;  /* 0x000000090e0e7212 */ /* 0x000fe200078e3cff */
[----:B------:R-:W-:Y:S01]  /*2c70*/  IMAD R135, R12, 0x2800, R232 ;  /* 0x000028000c877824 */ /* 0x000fe200078e02e8 */
[----:B------:R-:W-:Y:S02]  /*2c80*/  LEA.HI R30, R21, R20, RZ, 0x4 ;  /* 0x00000014151e7211 */ /* 0x000fe400078f20ff */
[----:B------:R-:W-:Y:S01]  /*2c90*/  LOP3.LUT R10, R11, R228, RZ, 0x3c, !PT ;  /* 0x000000e40b0a7212 */ /* 0x000fe200078e3cff */
[----:B------:R-:W-:Y:S01]  /*2ca0*/  IMAD.IADD R143, R143, 0x1, R14 ;  /* 0x000000018f8f7824 */ /* 0x000fe200078e020e */
[----:B------:R-:W-:Y:S02]  /*2cb0*/  LEA.HI R20, R21, R20, RZ, 0x6 ;  /* 0x0000001415147211 */ /* 0x000fe400078f30ff */
[----:B------:R-:W-:Y:S01]  /*2cc0*/  LOP3.LUT R13, R13, R228, RZ, 0x3c, !PT ;  /* 0x000000e40d0d7212 */ /* 0x000fe200078e3cff */
[----:B------:R-:W-:Y:S01]  /*2cd0*/  IMAD.IADD R145, R145, 0x1, R10 ;  /* 0x0000000191917824 */ /* 0x000fe200078e020a */
[----:B------:R-:W-:-:S02]  /*2ce0*/  SHF.R.S32.HI R20, RZ, 0x6, R20 ;  /* 0x00000006ff147819 */ /* 0x000fc40000011414 */
[C---:B------:R-:W-:Y:S01]  /*2cf0*/  LOP3.LUT R14, R231.reuse, 0x30, R30, 0xf8, !PT ;  /* 0x00000030e70e7812 */ /* 0x040fe200078ef81e */
[----:B------:R-:W-:Y:S01]  /*2d00*/  IMAD.IADD R144, R144, 0x1, R13 ;  /* 0x0000000190907824 */ /* 0x000fe200078e020d */
[----:B------:R-:W-:Y:S01]  /*2d10*/  LOP3.LUT R10, R231, 0x30, R28, 0xf8, !PT ;  /* 0x00000030e70a7812 */ /* 0x000fe200078ef81c */
[----:B------:R-:W-:Y:S01]  /*2d20*/  IMAD R134, R20, 0x2800, R232 ;  /* 0x0000280014867824 */ /* 0x000fe200078e02e8 */
[-C--:B------:R-:W-:Y:S01]  /*2d30*/  LOP3.LUT R13, R14, R9.reuse, RZ, 0x3c, !PT ;  /* 0x000000090e0d7212 */ /* 0x080fe200078e3cff */
[----:B------:R-:W-:Y:S01]  /*2d40*/  IMAD.SHL.U32 R14, R102, 0x80, RZ ;  /* 0x00000080660e7824 */ /* 0x000fe200078e00ff */
[----:B------:R-:W-:Y:S01]  /*2d50*/  SHF.R.S32.HI R21, RZ, 0x1f, R146 ;  /* 0x0000001fff157819 */ /* 0x000fe20000011492 */
[----:B------:R-:W-:Y:S01]  /*2d60*/  IMAD R142, R20, 0x2800, R229 ;  /* 0x00002800148e7824 */ /* 0x000fe200078e02e5 */
[----:B------:R-:W-:Y:S01]  /*2d70*/  LOP3.LUT R10, R10, R9, RZ, 0x3c, !PT ;  /* 0x000000090a0a7212 */ /* 0x000fe200078e3cff */
[----:B------:R-:W-:Y:S01]  /*2d80*/  IMAD.IADD R134, R134, 0x1, R13 ;  /* 0x0000000186867824 */ /* 0x000fe200078e020d */
[----:B------:R-:W-:Y:S01]  /*2d90*/  IADD3 R12, R18, 0xa0, RZ ;  /* 0x000000a0120c7810 */ /* 0x000fe20007ffe0ff */
[----:B------:R-:W-:Y:S01]  /*2da0*/  IMAD R13, R21, R102, RZ ;  /* 0x00000066150d7224 */ /* 0x000fe200078e02ff */
[----:B------:R-:W-:Y:S01]  /*2db0*/  LOP3.LUT R11, R227, 0x30, R30, 0xf8, !PT ;  /* 0x00000030e30b7812 */ /* 0x000fe200078ef81e */
[----:B------:R-:W-:Y:S01]  /*2dc0*/  IMAD.IADD R135, R135, 0x1, R10 ;  /* 0x0000000187877824 */ /* 0x000fe200078e020a */
[----:B------:R-:W-:Y:S01]  /*2dd0*/  ISETP.GE.AND P2, PT, R12, UR4, PT ;  /* 0x000000040c007c0c */ /* 0x000fe2000bf46270 */
[----:B------:R-:W-:Y:S01]  /*2de0*/  IMAD R10, R21, R108, RZ ;  /* 0x0000006c150a7224 */ /* 0x000fe200078e02ff */
[----:B------:R-:W-:Y:S01]  /*2df0*/  LOP3.LUT R11, R11, R228, RZ, 0x3c, !PT ;  /* 0x000000e40b0b7212 */ /* 0x000fe200078e3cff */
[----:B------:R-:W-:Y:S01]  /*2e00*/  IMAD R29, R146, R103, R13 ;  /* 0x00000067921d7224 */ /* 0x000fe200078e020d */
[----:B------:R-:W-:Y:S01]  /*2e10*/  SEL R32, RZ, 0x20, P2 ;  /* 0x00000020ff207807 */ /* 0x000fe20001000000 */
[----:B------:R-:W-:Y:S01]  /*2e20*/  IMAD R21, R103, 0xa0, RZ ;  /* 0x000000a067157824 */ /* 0x000fe200078e02ff */
[----:B------:R-:W-:Y:S01]  /*2e30*/  SHF.L.U64.HI R13, R102, 0x7, R103 ;  /* 0x00000007660d7819 */ /* 0x000fe20000010267 */
[----:B------:R-:W-:Y:S01]  /*2e40*/  IMAD R27, R146, R109, R10 ;  /* 0x0000006d921b7224 */ /* 0x000fe200078e020a */
[----:B------:R-:W-:Y:S01]  /*2e50*/  IADD3 R122, P2, R220, R123, RZ ;  /* 0x0000007bdc7a7210 */ /* 0x000fe20007f5e0ff */
[----:B------:R-:W-:Y:S01]  /*2e60*/  IMAD.WIDE.U32 R102, R102, 0xa0, RZ ;  /* 0x000000a066667825 */ /* 0x000fe200078e00ff */
[----:B------:R-:W-:-:S02]  /*2e70*/  SHF.L.U64.HI R10, R108, 0x7, R109 ;  /* 0x000000076c0a7819 */ /* 0x000fc4000001026d */
[----:B------:R-:W-:Y:S01]  /*2e80*/  IADD3 R20, R27, R111, RZ ;  /* 0x0000006f1b147210 */ /* 0x000fe20007ffe0ff */
[----:B------:R-:W-:Y:S01]  /*2e90*/  IMAD.IADD R142, R142, 0x1, R11 ;  /* 0x000000018e8e7824 */ /* 0x000fe200078e020b */
[----:B------:R-:W-:Y:S01]  /*2ea0*/  SHF.R.S32.HI R120, RZ, 0x4, R26 ;  /* 0x00000004ff787819 */ /* 0x000fe2000001141a */
[----:B------:R-:W-:Y:S01]  /*2eb0*/  IMAD.X R123, R31, 0x1, R15, P2 ;  /* 0x000000011f7b7824 */ /* 0x000fe200010e060f */
[----:B------:R-:W-:Y:S01]  /*2ec0*/  LOP3.LUT R39, R35, R32, RZ, 0xfc, !PT ;  /* 0x0000002023277212 */ /* 0x000fe200078efcff */
[----:B------:R-:W-:Y:S01]  /*2ed0*/  IMAD.IADD R130, R103, 0x1, R21 ;  /* 0x0000000167827824 */ /* 0x000fe200078e0215 */
[----:B------:R-:W-:Y:S01]  /*2ee0*/  LOP3.LUT R26, R26, 0xfffffff0, RZ, 0xc0, !PT ;  /* 0xfffffff01a1a7812 */ /* 0x000fe200078ec0ff */
[----:B------:R-:W-:Y:S01]  /*2ef0*/  IMAD.SHL.U32 R11, R108, 0x80, RZ ;  /* 0x000000806c0b7824 */ /* 0x000fe200078e00ff */
[----:B------:R-:W-:Y:S01]  /*2f00*/  SHF.R.S32.HI R101, RZ, 0x4, R28 ;  /* 0x00000004ff657819 */ /* 0x000fe2000001141c */
[----:B------:R-:W-:Y:S01]  /*2f10*/  IMAD.IADD R15, R113, 0x1, R27 ;  /* 0x00000001710f7824 */ /* 0x000fe200078e021b */
[----:B------:R-:W-:Y:S01]  /*2f20*/  LOP3.LUT R27, R28, 0xfffffff0, RZ, 0xc0, !PT ;  /* 0xfffffff01c1b7812 */ /* 0x000fe200078ec0ff */
[----:B------:R-:W-:Y:S01]  /*2f30*/  IMAD.IADD R21, R107, 0x1, R29 ;  /* 0x000000016b157824 */ /* 0x000fe200078e021d */
[----:B------:R-:W-:Y:S01]  /*2f40*/  LOP3.LUT R34, R35, 0x1, RZ, 0xc0, !PT ;  /* 0x0000000123227812 */ /* 0x000fe200078ec0ff */
[----:B------:R-:W-:Y:S01]  /*2f50*/  IMAD.IADD R25, R29, 0x1, R105 ;  /* 0x000000011d197824 */ /* 0x000fe200078e0269 */
[----:B------:R-:W-:Y:S01]  /*2f60*/  LOP3.LUT R29, R30, 0xfffffff0, RZ, 0xc0, !PT ;  /* 0xfffffff01e1d7812 */ /* 0x000fe200078ec0ff */
[----:B------:R-:W-:Y:S01]  /*2f70*/  IMAD.WIDE.U32 R108, R108, 0xa0, RZ ;  /* 0x000000a06c6c7825 */ /* 0x000fe200078e00ff */
[----:B------:R-:W-:-:S02]  /*2f80*/  SHF.R.S32.HI R28, RZ, 0x4, R30 ;  /* 0x00000004ff1c7819 */ /* 0x000fc4000001141e */
[----:B------:R-:W-:Y:S01]  /*2f90*/  LOP3.LUT R35, R39, 0x2, RZ, 0xc0, !PT ;  /* 0x0000000227237812 */ /* 0x000fe200078ec0ff */
[----:B------:R-:W-:Y:S01]  /*2fa0*/  IMAD.IADD R129, R109, 0x1, R129 ;  /* 0x000000016d817824 */ /* 0x000fe200078e0281 */
[C---:B------:R-:W-:Y:S02]  /*2fb0*/  LOP3.LUT R36, R39.reuse, 0x4, RZ, 0xc0, !PT ;  /* 0x0000000427247812 */ /* 0x040fe400078ec0ff */
[C---:B------:R-:W-:Y:S02]  /*2fc0*/  LOP3.LUT R37, R39.reuse, 0x8, RZ, 0xc0, !PT ;  /* 0x0000000827257812 */ /* 0x040fe400078ec0ff */
[----:B------:R-:W-:Y:S02]  /*2fd0*/  LOP3.LUT R38, R39, 0x10, RZ, 0xc0, !PT ;  /* 0x0000001027267812 */ /* 0x000fe400078ec0ff */
[----:B------:R-:W-:Y:S02]  /*2fe0*/  SHF.R.S32.HI R30, RZ, 0x1f, R26 ;  /* 0x0000001fff1e7819 */ /* 0x000fe4000001141a */
[----:B------:R-:W-:-:S02]  /*2ff0*/  SHF.R.S32.HI R31, RZ, 0x1f, R27 ;  /* 0x0000001fff1f7819 */ /* 0x000fc4000001141b */
[----:B------:R-:W-:Y:S02]  /*3000*/  SHF.R.S32.HI R32, RZ, 0x1f, R29 ;  /* 0x0000001fff207819 */ /* 0x000fe4000001141d */
[----:B------:R-:W-:-:S07]  /*3010*/  LOP3.LUT R39, R39, 0x20, RZ, 0xc0, !PT ;  /* 0x0000002027277812 */ /* 0x000fce00078ec0ff */
.L_x_3572:
[----:B------:R-:W2:Y:S01]  /*3020*/  LDL.LU R42, [R1+0x8] ;  /* 0x00000800012a7983 */ /* 0x000ea20000300800 */
[----:B0-----:R-:W0:Y:S01]  /*3030*/  LDC.64 R124, c[0x0][0x2e8] ;  /* 0x0000ba00ff7c7b82 */ /* 0x001e220000000a00 */
[----:B------:R-:W-:Y:S01]  /*3040*/  VIADD R47, R24, 0xffffffff ;  /* 0xffffffff182f7836 */ /* 0x000fe20000000000 */
[----:B------:R-:W-:Y:S01]  /*3050*/  LOP3.LUT P4, RZ, R127, 0x2, RZ, 0xc0, !PT ;  /* 0x000000027fff7812 */ /* 0x000fe2000788c0ff */
[----:B------:R-:W-:Y:S05]  /*3060*/  YIELD ;  /* 0x0000000000007946 */ /* 0x000fea0003800000 */
[----:B------:R-:W-:Y:S01]  /*3070*/  SHF.R.S32.HI R44, RZ, 0x1f, R47 ;  /* 0x0000001fff2c7819 */ /* 0x000fe2000001142f */
[-C--:B------:R-:W-:Y:S01]  /*3080*/  IMAD R41, R128, R47.reuse, RZ ;  /* 0x0000002f80297224 */ /* 0x080fe200078e02ff */
[----:B------:R-:W1:Y:S01]  /*3090*/  LDC R133, c[0x0][0x3f4] ;  /* 0x0000fd00ff857b82 */ /* 0x000e620000000800 */
[----:B------:R-:W-:Y:S01]  /*30a0*/  IMAD.WIDE.U32 R136, R114, R47, RZ ;  /* 0x0000002f72887225 */ /* 0x000fe200078e00ff */
[----:B------:R-:W-:Y:S03]  /*30b0*/  BSSY B0, `(.L_x_3473) ;  /* 0x0000d0b000007945 */ /* 0x000fe60003800000 */
[----:B------:R-:W-:Y:S01]  /*30c0*/  IMAD R41, R44, R114, R41 ;  /* 0x000000722c297224 */ /* 0x000fe200078e0229 */
[----:B------:R-:W-:-:S03]  /*30d0*/  IADD3 R49, P2, P3, R3, R136, R132 ;  /* 0x0000008803317210 */ /* 0x000fc60007b5e084 */
[----:B------:R-:W-:Y:S02]  /*30e0*/  IMAD.IADD R96, R137, 0x1, R41 ;  /* 0x0000000189607824 */ /* 0x000fe400078e0229 */
[----:B------:R-:W-:-:S03]  /*30f0*/  IMAD R41, R17, 0x7800, R236 ;  /* 0x0000780011297824 */ /* 0x000fc600078e02ec */
[----:B------:R-:W-:Y:S01]  /*3100*/  IADD3.X R24, R5, R96, R131, P2, P3 ;  /* 0x0000006005187210 */ /* 0x000fe200017e6483 */
[C---:B------:R-:W-:Y:S01]  /*3110*/  VIADD R43, R41.reuse, 0x20 ;  /* 0x00000020292b7836 */ /* 0x040fe20000000000 */
[-C--:B0-----:R-:W-:Y:S01]  /*3120*/  IADD3 R50, P2, P3, R136, R124.reuse, R3 ;  /* 0x0000007c88327210 */ /* 0x081fe20007b5e003 */
[----:B------:R-:W-:Y:S02]  /*3130*/  @P4 VIADD R43, R41, 0xffffffe0 ;  /* 0xffffffe0292b4836 */ /* 0x000fe40000000000 */
[----:B------:R-:W-:Y:S01]  /*3140*/  IMAD.IADD R40, R16, 0x1, R41 ;  /* 0x0000000110287824 */ /* 0x000fe200078e0229 */
[----:B------:R-:W-:Y:S01]  /*3150*/  IADD3.X R51, R96, R125, R5, P2, P3 ;  /* 0x0000007d60337210 */ /* 0x000fe200017e6405 */
[----:B------:R-:W-:Y:S01]  /*3160*/  IMAD.IADD R41, R16, 0x1, R43 ;  /* 0x0000000110297824 */ /* 0x000fe200078e022b */
[----:B------:R-:W-:-:S05]  /*3170*/  IADD3 R48, P2, R49, R124, RZ ;  /* 0x0000007c31307210 */ /* 0x000fca0007f5e0ff */
[----:B------:R-:W-:Y:S01]  /*3180*/  IMAD.X R49, R24, 0x1, R125, P2 ;  /* 0x0000000118317824 */ /* 0x000fe200010e067d */
[----:B------:R-:W-:Y:S02]  /*3190*/  ISETP.GT.AND P2, PT, R47, R126, PT ;  /* 0x0000007e2f00720c */ /* 0x000fe40003f44270 */
[----:B------:R-:W-:Y:S02]  /*31a0*/  MOV R24, R47 ;  /* 0x0000002f00187202 */ /* 0x000fe40000000f00 */
[----:B--2---:R-:W-:-:S09]  /*31b0*/  LOP3.LUT R42, R42, 0xfffffffd, RZ, 0xc0, !PT ;  /* 0xfffffffd2a2a7812 */ /* 0x004fd200078ec0ff */
[----:B------:R-:W-:Y:S02]  /*31c0*/  @P2 LOP3.LUT R42, R42, 0x2, RZ, 0xfc, !PT ;  /* 0x000000022a2a2812 */ /* 0x000fe400078efcff */
[----:B-1----:R-:W-:-:S03]  /*31d0*/  ISETP.GE.AND P2, PT, R133, 0x1, PT ;  /* 0x000000018500780c */ /* 0x002fc60003f46270 */
[----:B------:R0:W-:Y:S10]  /*31e0*/  STL [R1+0x8], R42 ;  /* 0x0000082a01007387 */ /* 0x0001f40000100800 */
[----:B0-----:R-:W-:Y:S05]  /*31f0*/  @!P2 BRA `(.L_x_3474) ;  /* 0x000000c800fca947 */ /* 0x001fea0003800000 */
[----:B------:R-:W-:Y:S01]  /*3200*/  ULDC.U8 UR4, c[0x0][0x410] ;  /* 0x0001040000047ab9 */ /* 0x000fe20000000000 */
[-C--:B------:R-:W-:Y:S01]  /*3210*/  IMAD R43, R129, R47.reuse, RZ ;  /* 0x0000002f812b7224 */ /* 0x080fe200078e02ff */
[----:B------:R-:W-:Y:S01]  /*3220*/  ISETP.NE.AND P2, PT, RZ, UR4, PT ;  /* 0x00000004ff007c0c */ /* 0x000fe2000bf45270 */
[-C--:B------:R-:W-:Y:S02]  /*3230*/  IMAD R45, R130, R47.reuse, RZ ;  /* 0x0000002f822d7224 */ /* 0x080fe400078e02ff */
[----:B------:R-:W-:Y:S02]  /*3240*/  IMAD R42, R24, -0xa0, R2 ;  /* 0xffffff60182a7824 */ /* 0x000fe400078e0202 */
[----:B------:R-:W-:Y:S02]  /*3250*/  IMAD R43, R44, R108, R43 ;  /* 0x0000006c2c2b7224 */ /* 0x000fe400078e022b */
[----:B------:R-:W-:Y:S01]  /*3260*/  IMAD.WIDE.U32 R94, R108, R47, RZ ;  /* 0x0000002f6c5e7225 */ /* 0x000fe200078e00ff */
[----:B------:R-:W-:-:S03]  /*3270*/  VIMNMX R42, R42, 0xa0, PT ;  /* 0x000000a02a2a7848 */ /* 0x000fc60003fe0100 */
[----:B------:R-:W-:Y:S02]  /*3280*/  IMAD R45, R44, R102, R45 ;  /* 0x000000662c2d7224 */ /* 0x000fe400078e022d */
        /* <DEDUP_REMOVED lines=67> */
.L_x_3477:
[----:B------:R-:W-:Y:S05]  /*36c0*/  BSYNC B1 ;  /* 0x0000000000017941 */ /* 0x000fea0003800000 */
.L_x_3476:
[----:B0-----:R-:W-:Y:S01]  /*36d0*/  VIADD R44, R220, 0x80 ;  /* 0x00000080dc2c7836 */ /* 0x001fe20000000000 */
[----:B------:R-:W-:Y:S01]  /*36e0*/  BSSY B1, `(.L_x_3478) ;  /* 0x000002d000017945 */ /* 0x000fe20003800000 */
[----:B-----5:R-:W-:Y:S02]  /*36f0*/  IMAD.MOV.U32 R150, RZ, RZ, R76 ;  /* 0x000000ffff967224 */ /* 0x020fe400078e004c */
[----:B------:R-:W-:Y:S01]  /*3700*/  IMAD.MOV.U32 R155, RZ, RZ, R80 ;  /* 0x000000ffff9b7224 */ /* 0x000fe200078e0050 */
        /* <DEDUP_REMOVED lines=42> */
.L_x_3479:
[----:B------:R-:W-:Y:S05]  /*39b0*/  BSYNC B1 ;  /* 0x0000000000017941 */ /* 0x000fea0003800000 */
.L_x_3478:
[----:B------:R-:W-:Y:S01]  /*39c0*/  UISETP.NE.AND UP0, UPT, UR53, 0x3, UPT ;  /* 0x000000033500788c */ /* 0x000fe2000bf05270 */
[----:B------:R-:W-:Y:S01]  /*39d0*/  IMAD.MOV.U32 R161, RZ, RZ, R84 ;  /* 0x000000ffffa17224 */ /* 0x000fe200078e0054 */
[----:B------:R-:W-:Y:S01]  /*39e0*/  MOV R168, R124 ;  /* 0x0000007c00a87202 */ /* 0x000fe20000000f00 */
[----:B------:R-:W-:Y:S01]  /*39f0*/  IMAD.MOV.U32 R164, RZ, RZ, R88 ;  /* 0x000000ffffa47224 */ /* 0x000fe200078e0058 */
[----:B-----5:R-:W-:Y:S01]  /*3a00*/  MOV R140, R64 ;  /* 0x00000040008c7202 */ /* 0x020fe20000000f00 */
        /* <DEDUP_REMOVED lines=21> */
.L_x_3480:
[----:B------:R-:W-:Y:S01]  /*3b60*/  IMAD R43, R17, 0x8, R16 ;  /* 0x00000008112b7824 */ /* 0x000fe200078e0210 */
[----:B------:R-:W-:Y:S01]  /*3b70*/  SHF.L.U32 R100, R221, 0x1f, RZ ;  /* 0x0000001fdd647819 */ /* 0x000fe200000006ff */
[----:B------:R-:W-:Y:S03]  /*3b80*/  BSSY B1, `(.L_x_3481) ;  /* 0x0000003000017945 */ /* 0x000fe60003800000 */
[----:B------:R-:W1:Y:S02]  /*3b90*/  SYNCS.PHASECHK.TRANS64.TRYWAIT P5, [R43+URZ+0x33490], R100 ;  /* 0x033490642b0075a7 */ /* 0x000e6400080a017f */
[----:B-1----:R-:W-:Y:S05]  /*3ba0*/  @!P5 BRA `(.L_x_3482) ;  /* 0x000002a00020d947 */ /* 0x002fea0003800000 */
.L_x_3807:
[----:B------:R-:W-:Y:S05]  /*3bb0*/  BSYNC B1 ;  /* 0x0000000000017941 */ /* 0x000fea0003800000 */
.L_x_3481:
[----:B------:R-:W-:Y:S04]  /*3bc0*/  BSSY B1, `(.L_x_3483) ;  /* 0x00002cb000017945 */ /* 0x000fe80003800000 */
[----:B------:R-:W-:Y:S05]  /*3bd0*/  @P3 BRA `(.L_x_3484) ;  /* 0x0000002c00243947 */ /* 0x000fea0003800000 */
[----:B------:R-:W-:Y:S01]  /*3be0*/  ISETP.NE.AND P3, PT, R34, RZ, PT ;  /* 0x000000ff2200720c */ /* 0x000fe20003f65270 */
[----:B------:R-:W-:-:S12]  /*3bf0*/  BSSY B2, `(.L_x_3485) ;  /* 0x0000077000027945 */ /* 0x000fd80003800000 */
[----:B------:R-:W-:Y:S05]  /*3c00*/  @!P3 BRA `(.L_x_3486) ;  /* 0x0000000400d4b947 */ /* 0x000fea0003800000 */
[----:B0-----:R0:W2:Y:S01]  /*3c10*/  LDS.128 R44, [R40+0x24200] ;  /* 0x02420000282c7984 */ /* 0x0010a20000000c00 */
[----:B------:R-:W-:Y:S01]  /*3c20*/  ISETP.GE.AND P3, PT, R22, R133, PT ;  /* 0x000000851600720c */ /* 0x000fe20003f66270 */
[----:B------:R-:W-:-:S12]  /*3c30*/  BSSY B3, `(.L_x_3487) ;  /* 0x0000071000037945 */ /* 0x000fd80003800000 */
[----:B0-----:R-:W-:Y:S05]  /*3c40*/  @P3 BRA `(.L_x_3488) ;  /* 0x0000000400bc3947 */ /* 0x001fea0003800000 */
[--C-:B------:R-:W-:Y:S02]  /*3c50*/  SHF.R.U32.HI R136, RZ, 0x10, R125.reuse ;  /* 0x00000010ff887819 */ /* 0x100fe4000001167d */
[--C-:B------:R-:W-:Y:S02]  /*3c60*/  SHF.R.U32.HI R170, RZ, 0x8, R125.reuse ;  /* 0x00000008ffaa7819 */ /* 0x100fe4000001167d */
[----:B------:R-:W-:Y:S01]  /*3c70*/  LOP3.LUT R171, R125, 0xff, RZ, 0xc0, !PT ;  /* 0x000000ff7dab7812 */ /* 0x000fe200078ec0ff */
[----:B------:R-:W-:Y:S01]  /*3c80*/  IMAD.U32 R136, R136, 0x10000, RZ ;  /* 0x0001000088887824 */ /* 0x000fe200078e00ff */
[----:B------:R-:W-:Y:S02]  /*3c90*/  SHF.R.U32.HI R125, RZ, 0x18, R125 ;  /* 0x00000018ff7d7819 */ /* 0x000fe4000001167d */
[----:B------:R-:W-:Y:S02]  /*3ca0*/  SHF.L.U32 R170, R170, 0x8, RZ ;  /* 0x00000008aaaa7819 */ /* 0x000fe400000006ff */
[----:B------:R-:W-:-:S02]  /*3cb0*/  PRMT R125, R125, 0x654, R171 ;  /* 0x000006547d7d7816 */ /* 0x000fc400000000ab */
[--C-:B------:R-:W-:Y:S02]  /*3cc0*/  SHF.R.U32.HI R172, RZ, 0x8, R137.reuse ;  /* 0x00000008ffac7819 */ /* 0x100fe40000011689 */
[--C-:B------:R-:W-:Y:S02]  /*3cd0*/  SHF.R.U32.HI R124, RZ, 0x10, R137.reuse ;  /* 0x00000010ff7c7819 */ /* 0x100fe40000011689 */
[----:B------:R-:W-:Y:S01]  /*3ce0*/  LOP3.LUT R173, R137, 0xff, RZ, 0xc0, !PT ;  /* 0x000000ff89ad7812 */ /* 0x000fe200078ec0ff */
[----:B------:R-:W-:Y:S01]  /*3cf0*/  IMAD.SHL.U32 R172, R172, 0x100, RZ ;  /* 0x00000100acac7824 */ /* 0x000fe200078e00ff */
[----:B------:R-:W-:Y:S02]  /*3d00*/  LOP3.LUT R125, R125, 0xff00, R170, 0xf8, !PT ;  /* 0x0000ff007d7d7812 */ /* 0x000fe400078ef8aa */
        /* <DEDUP_REMOVED lines=99> */
.L_x_3488:
[----:B------:R-:W-:Y:S05]  /*4340*/  BSYNC B3 ;  /* 0x0000000000037941 */ /* 0x000fea0003800000 */
.L_x_3487:
[----:B--2---:R2:W-:Y:S02]  /*4350*/  STG.E.128 desc[UR54][R50.64], R44 ;  /* 0x0000002c32007986 */ /* 0x0045e4000c101d36 */
.L_x_3486:
[----:B------:R-:W-:Y:S05]  /*4360*/  BSYNC B2 ;  /* 0x0000000000027941 */ /* 0x000fea0003800000 */
.L_x_3485:
[----:B------:R-:W-:Y:S01]  /*4370*/  ISETP.NE.AND P3, PT, R35, RZ, PT ;  /* 0x000000ff2300720c */ /* 0x000fe20003f65270 */
[----:B------:R-:W-:-:S12]  /*4380*/  BSSY B2, `(.L_x_3489) ;  /* 0x0000074000027945 */ /* 0x000fd80003800000 */
[----:B------:R-:W-:Y:S05]  /*4390*/  @!P3 BRA `(.L_x_3490) ;  /* 0x0000000400c8b947 */ /* 0x000fea0003800000 */
        /* <DEDUP_REMOVED lines=13> */
[----:B------:R-:W-:Y:S02]  /*4470*/  LOP3.LUT R137, R99, 0xff, RZ, 0xc0, !PT ;  /* 0x000000ff63897812 */ /* 0x000fe400078ec0ff */
[----:B------:R-:W-:Y:S02]  /*4480*/  SHF.R.U32.HI R168, RZ, 0x8, R99 ;  /* 0x00000008ffa87819 */ /* 0x000fe40000011663 */
[----:B------:R-:W-:Y:S02]  /*4490*/  LOP3.LUT R97, R98, 0xff0000, R97, 0xf8, !PT ;  /* 0x00ff000062617812 */ /* 0x000fe400078ef861 */
[----:B------:R-:W-:Y:S02]  /*44a0*/  PRMT R136, R136, 0x654, R137 ;  /* 0x0000065488887816 */ /* 0x000fe40000000089 */
[----:B------:R-:W-:Y:S02]  /*44b0*/  SHF.L.U32 R168, R168, 0x8, RZ ;  /* 0x00000008a8a87819 */ /* 0x000fe400000006ff */
[----:B------:R-:W-:-:S02]  /*44c0*/  F2FP.F16.E4M3.UNPACK_B R98, R167.H1 ;  /* 0x000000a7ff62723e */ /* 0x000fc400030006ff */
        /* <DEDUP_REMOVED lines=93> */
.L_x_3492:
[----:B------:R-:W-:Y:S05]  /*4aa0*/  BSYNC B3 ;  /* 0x0000000000037941 */ /* 0x000fea0003800000 */
.L_x_3491:
[----:B--2---:R3:W-:Y:S02]  /*4ab0*/  STG.E.128 desc[UR54][R50.64+0x20], R44 ;  /* 0x0000202c32007986 */ /* 0x0047e4000c101d36 */
.L_x_3490:
[----:B------:R-:W-:Y:S05]  /*4ac0*/  BSYNC B2 ;  /* 0x0000000000027941 */ /* 0x000fea0003800000 */
.L_x_3489:
[----:B------:R-:W-:Y:S01]  /*4ad0*/  ISETP.NE.AND P3, PT, R36, RZ, PT ;  /* 0x000000ff2400720c */ /* 0x000fe20003f65270 */
[----:B------:R-:W-:-:S12]  /*4ae0*/  BSSY B2, `(.L_x_3493) ;  /* 0x0000074000027945 */ /* 0x000fd80003800000 */
[----:B------:R-:W-:Y:S05]  /*4af0*/  @!P3 BRA `(.L_x_3494) ;  /* 0x0000000400c8b947 */ /* 0x000fea0003800000 */
        /* <DEDUP_REMOVED lines=9> */
[--C-:B------:R-:W-:Y:S02]  /*4b90*/  SHF.R.U32.HI R88, RZ, 0x10, R91.reuse ;  /* 0x00000010ff587819 */ /* 0x100fe4000001165b */
[----:B------:R-:W-:-:S02]  /*4ba0*/  SHF.R.U32.HI R89, RZ, 0x8, R91 ;  /* 0x00000008ff597819 */ /* 0x000fc4000001165b */
[----:B------:R-:W-:Y:S02]  /*4bb0*/  LOP3.LUT R98, R91, 0xff, RZ, 0xc0, !PT ;  /* 0x000000ff5b627812 */ /* 0x000fe400078ec0ff */
[----:B------:R-:W-:Y:S02]  /*4bc0*/  SHF.R.U32.HI R91, RZ, 0x18, R91 ;  /* 0x00000018ff5b7819 */ /* 0x000fe4000001165b */
[----:B------:R-:W-:Y:S02]  /*4bd0*/  PRMT R97, R124, 0x654, R97 ;  /* 0x000006547c617816 */ /* 0x000fe40000000061 */
[----:B------:R-:W-:Y:S01]  /*4be0*/  PRMT R91, R91, 0x654, R98 ;  /* 0x000006545b5b7816 */ /* 0x000fe20000000062 */
[----:B------:R-:W-:Y:S01]  /*4bf0*/  IMAD.SHL.U32 R98, R89, 0x100, RZ ;  /* 0x0000010059627824 */ /* 0x000fe200078e00ff */
[----:B------:R-:W-:Y:S01]  /*4c00*/  LOP3.LUT R96, R97, 0xff00, R96, 0xf8, !PT ;  /* 0x0000ff0061607812 */ /* 0x000fe200078ef860 */
[----:B------:R-:W-:Y:S01]  /*4c10*/  IMAD.U32 R89, R90, 0x10000, RZ ;  /* 0x000100005a597824 */ /* 0x000fe200078e00ff */
[----:B------:R-:W-:-:S02]  /*4c20*/  F2FP.F16.E4M3.UNPACK_B R90, R165.H1 ;  /* 0x000000a5ff5a723e */ /* 0x000fc400030006ff */
[----:B------:R-:W-:Y:S02]  /*4c30*/  LOP3.LUT R98, R91, 0xff00, R98, 0xf8, !PT ;  /* 0x0000ff005b627812 */ /* 0x000fe400078ef862 */
[----:B------:R-:W-:Y:S01]  /*4c40*/  LOP3.LUT R89, R96, 0xff0000, R89, 0xf8, !PT ;  /* 0x00ff000060597812 */ /* 0x000fe200078ef859 */
[----:B------:R-:W-:Y:S01]  /*4c50*/  HADD2.F32 R124, -RZ, R90.H0_H0 ;  /* 0x2000005aff7c7230 */ /* 0x000fe20000004100 */
[----:B--2---:R-:W-:Y:S02]  /*4c60*/  F2FP.F16.E4M3.UNPACK_B R96, R45 ;  /* 0x0000002dff60723e */ /* 0x004fe400020006ff */
[-C--:B------:R-:W-:Y:S02]  /*4c70*/  F2FP.F16.E4M3.UNPACK_B R97, R164.reuse.H1 ;  /* 0x000000a4ff61723e */ /* 0x080fe400030006ff */
[----:B------:R-:W-:Y:S01]  /*4c80*/  F2FP.F16.E4M3.UNPACK_B R165, R165 ;  /* 0x000000a5ffa5723e */ /* 0x000fe200020006ff */
[--C-:B------:R-:W-:Y:S01]  /*4c90*/  HADD2.F32 R91, -RZ, R96.reuse.H1_H1 ;  /* 0x30000060ff5b7230 */ /* 0x100fe20000004100 */
[----:B------:R-:W-:Y:S01]  /*4ca0*/  F2FP.F16.E4M3.UNPACK_B R164, R164 ;  /* 0x000000a4ffa4723e */ /* 0x000fe200020006ff */
[----:B------:R-:W-:-:S02]  /*4cb0*/  HADD2.F32 R96, -RZ, R96.H0_H0 ;  /* 0x20000060ff607230 */ /* 0x000fc40000004100 */
[--C-:B------:R-:W-:Y:S02]  /*4cc0*/  HADD2.F32 R99, -RZ, R97.reuse.H0_H0 ;  /* 0x20000061ff637230 */ /* 0x100fe40000004100 */
        /* <DEDUP_REMOVED lines=70> */
[----:B------:R-:W-:Y:S01]  /*5130*/  MOV R45, R91 ;  /* 0x0000005b002d7202 */ /* 0x000fe20000000f00 */
[-C--:B------:R-:W-:Y:S02]  /*5140*/  FFMA.FTZ R96, R90, R89.reuse, -R96 ;  /* 0x000000595a607223 */ /* 0x080fe40000010860 */
        /* <DEDUP_REMOVED lines=11> */
.L_x_3496:
[----:B------:R-:W-:Y:S05]  /*5200*/  BSYNC B3 ;  /* 0x0000000000037941 */ /* 0x000fea0003800000 */
.L_x_3495:
[----:B--2---:R4:W-:Y:S02]  /*5210*/  STG.E.128 desc[UR54][R50.64+0x40], R44 ;  /* 0x0000402c32007986 */ /* 0x0049e4000c101d36 */
.L_x_3494:
[----:B------:R-:W-:Y:S05]  /*5220*/  BSYNC B2 ;  /* 0x0000000000027941 */ /* 0x000fea0003800000 */
.L_x_3493:
[----:B------:R-:W-:Y:S01]  /*5230*/  ISETP.NE.AND P3, PT, R37, RZ, PT ;  /* 0x000000ff2500720c */ /* 0x000fe20003f65270 */
[----:B------:R-:W-:-:S12]  /*5240*/  BSSY B2, `(.L_x_3497) ;  /* 0x0000077000027945 */ /* 0x000fd80003800000 */
[----:B------:R-:W-:Y:S05]  /*5250*/  @!P3 BRA `(.L_x_3498) ;  /* 0x0000000400d4b947 */ /* 0x000fea0003800000 */
[----:B0-234-:R0:W2:Y:S01]  /*5260*/  LDS.128 R44, [R41+0x26a00] ;  /* 0x026a0000292c7984 */ /* 0x01d0a20000000c00 */
        /* <DEDUP_REMOVED lines=14> */
[----:B------:R-:W-:Y:S02]  /*5350*/  HADD2.F32 R45, -RZ, R45.H1_H1 ;  /* 0x3000002dff2d7230 */ /* 0x000fe40000004100 */
[C---:B------:R-:W-:Y:S01]  /*5360*/  FMUL.FTZ R99, R84.reuse, R89 ;  /* 0x0000005954637220 */ /* 0x040fe20000410000 */
[----:B------:R-:W-:Y:S02]  /*5370*/  HADD2.F32 R98, -RZ, R96.H1_H1 ;  /* 0x30000060ff627230 */ /* 0x000fe40000004100 */
[-C--:B------:R-:W-:Y:S01]  /*5380*/  FFMA.FTZ R89, R84, R91.reuse, -R97 ;  /* 0x0000005b54597223 */ /* 0x080fe20000010861 */
[----:B------:R-:W-:Y:S01]  /*5390*/  FFMA.FTZ R84, R90, R91, R99 ;  /* 0x0000005b5a547223 */ /* 0x000fe20000010063 */
[----:B------:R-:W-:Y:S01]  /*53a0*/  F2FP.F16.E4M3.UNPACK_B R90, R86.H1 ;  /* 0x00000056ff5a723e */ /* 0x000fe200030006ff */
[----:B------:R-:W-:-:S04]  /*53b0*/  IMAD.MOV.U32 R86, RZ, RZ, R44 ;  /* 0x000000ffff567224 */ /* 0x000fc800078e002c */
[--C-:B------:R-:W-:Y:S01]  /*53c0*/  HADD2.F32 R91, -RZ, R90.reuse.H1_H1 ;  /* 0x3000005aff5b7230 */ /* 0x100fe20000004100 */
[-C--:B------:R-:W-:Y:S01]  /*53d0*/  F2FP.F16.E4M3.UNPACK_B R44, R86.reuse.H1 ;  /* 0x00000056ff2c723e */ /* 0x080fe200030006ff */
[----:B------:R-:W-:Y:S01]  /*53e0*/  HADD2.F32 R90, -RZ, R90.H0_H0 ;  /* 0x2000005aff5a7230 */ /* 0x000fe20000004100 */
[----:B------:R-:W-:Y:S02]  /*53f0*/  F2FP.F16.E4M3.UNPACK_B R86, R86 ;  /* 0x00000056ff56723e */ /* 0x000fe400020006ff */
[CC--:B------:R-:W-:Y:S02]  /*5400*/  FMUL.FTZ R97, R91.reuse, R88.reuse ;  /* 0x000000585b617220 */ /* 0x0c0fe40000410000 */
[C---:B------:R-:W-:Y:S02]  /*5410*/  FMUL.FTZ R88, R90.reuse, R88 ;  /* 0x000000585a587220 */ /* 0x040fe40000410000 */
[-C--:B------:R-:W-:Y:S02]  /*5420*/  FFMA.FTZ R90, R90, R45.reuse, -R97 ;  /* 0x0000002d5a5a7223 */ /* 0x080fe40000010861 */
[----:B------:R-:W-:Y:S01]  /*5430*/  FFMA.FTZ R91, R91, R45, R88 ;  /* 0x0000002d5b5b7223 */ /* 0x000fe20000010058 */
[----:B------:R-:W-:Y:S01]  /*5440*/  F2FP.F16.E4M3.UNPACK_B R88, R161 ;  /* 0x000000a1ff58723e */ /* 0x000fe200020006ff */
[----:B------:R-:W-:-:S02]  /*5450*/  HADD2.F32 R45, -RZ, R44.H1_H1 ;  /* 0x3000002cff2d7230 */ /* 0x000fc40000004100 */
[----:B------:R-:W-:Y:S01]  /*5460*/  HADD2.F32 R44, -RZ, R44.H0_H0 ;  /* 0x2000002cff2c7230 */ /* 0x000fe20000004100 */
[----:B------:R-:W-:Y:S01]  /*5470*/  F2FP.SATFINITE.E4M3.F32.PACK_AB_MERGE_C R90, R91, R90, RZ ;  /* 0x0000005a5b5a723e */ /* 0x000fe200048070ff */
[----:B------:R-:W-:Y:S02]  /*5480*/  HADD2.F32 R97, -RZ, R88.H1_H1 ;  /* 0x30000058ff617230 */ /* 0x000fe40000004100 */
[-C--:B------:R-:W-:Y:S01]  /*5490*/  FMUL.FTZ R99, R45, R98.reuse ;  /* 0x000000622d637220 */ /* 0x080fe20000410000 */
[----:B------:R-:W-:Y:S02]  /*54a0*/  HADD2.F32 R91, -RZ, R96.H0_H0 ;  /* 0x20000060ff5b7230 */ /* 0x000fe40000004100 */
[C---:B------:R-:W-:Y:S01]  /*54b0*/  FMUL.FTZ R98, R44.reuse, R98 ;  /* 0x000000622c627220 */ /* 0x040fe20000410000 */
[--C-:B------:R-:W-:Y:S02]  /*54c0*/  HADD2.F32 R96, -RZ, R86.reuse.H1_H1 ;  /* 0x30000056ff607230 */ /* 0x100fe40000004100 */
[----:B------:R-:W-:Y:S01]  /*54d0*/  FFMA.FTZ R44, R44, R97, -R99 ;  /* 0x000000612c2c7223 */ /* 0x000fe20000010863 */
[----:B------:R-:W-:-:S02]  /*54e0*/  HADD2.F32 R86, -RZ, R86.H0_H0 ;  /* 0x20000056ff567230 */ /* 0x000fc40000004100 */
[----:B------:R-:W-:Y:S01]  /*54f0*/  FFMA.FTZ R45, R45, R97, R98 ;  /* 0x000000612d2d7223 */ /* 0x000fe20000010062 */
[----:B------:R-:W-:Y:S02]  /*5500*/  HADD2.F32 R97, -RZ, R88.H0_H0 ;  /* 0x20000058ff617230 */ /* 0x000fe40000004100 */
[----:B------:R-:W-:Y:S01]  /*5510*/  FMUL.FTZ R99, R96, R91 ;  /* 0x0000005b60637220 */ /* 0x000fe20000410000 */
[----:B------:R-:W-:Y:S01]  /*5520*/  F2FP.SATFINITE.E4M3.F32.PACK_AB_MERGE_C R84, R84, R89, R90 ;  /* 0x000000595454723e */ /* 0x000fe2000480705a */
[C---:B------:R-:W-:Y:S01]  /*5530*/  FMUL.FTZ R125, R86.reuse, R91 ;  /* 0x0000005b567d7220 */ /* 0x040fe20000410000 */
[----:B------:R-:W-:Y:S01]  /*5540*/  SHF.R.U32.HI R90, RZ, 0x18, R87 ;  /* 0x00000018ff5a7819 */ /* 0x000fe20000011657 */
[-C--:B------:R-:W-:Y:S01]  /*5550*/  FFMA.FTZ R91, R86, R97.reuse, -R99 ;  /* 0x00000061565b7223 */ /* 0x080fe20000010863 */
[----:B------:R-:W-:Y:S01]  /*5560*/  LOP3.LUT R89, R87, 0xff, RZ, 0xc0, !PT ;  /* 0x000000ff57597812 */ /* 0x000fe200078ec0ff */
[----:B------:R-:W-:Y:S01]  /*5570*/  FFMA.FTZ R86, R96, R97, R125 ;  /* 0x0000006160567223 */ /* 0x000fe2000001007d */
[----:B------:R-:W-:-:S02]  /*5580*/  SHF.R.U32.HI R97, RZ, 0x8, R87 ;  /* 0x00000008ff617819 */ /* 0x000fc40000011657 */
[----:B------:R-:W-:Y:S02]  /*5590*/  SHF.R.U32.HI R96, RZ, 0x8, R85 ;  /* 0x00000008ff607819 */ /* 0x000fe40000011655 */
[----:B------:R-:W-:Y:S01]  /*55a0*/  SHF.R.U32.HI R87, RZ, 0x10, R87 ;  /* 0x00000010ff577819 */ /* 0x000fe20000011657 */
[----:B------:R-:W-:Y:S01]  /*55b0*/  IMAD.SHL.U32 R97, R97, 0x100, RZ ;  /* 0x0000010061617824 */ /* 0x000fe200078e00ff */
[----:B------:R-:W-:Y:S02]  /*55c0*/  SHF.R.U32.HI R99, RZ, 0x18, R85 ;  /* 0x00000018ff637819 */ /* 0x000fe40000011655 */
[----:B------:R-:W-:Y:S01]  /*55d0*/  LOP3.LUT R88, R85, 0xff, RZ, 0xc0, !PT ;  /* 0x000000ff55587812 */ /* 0x000fe200078ec0ff */
[----:B------:R-:W-:Y:S01]  /*55e0*/  IMAD.U32 R87, R87, 0x10000, RZ ;  /* 0x0001000057577824 */ /* 0x000fe200078e00ff */
[----:B------:R-:W-:Y:S01]  /*55f0*/  PRMT R90, R90, 0x654, R89 ;  /* 0x000006545a5a7816 */ /* 0x000fe20000000059 */
[----:B------:R-:W-:Y:S01]  /*5600*/  IMAD.SHL.U32 R89, R96, 0x100, RZ ;  /* 0x0000010060597824 */ /* 0x000fe200078e00ff */
[----:B------:R-:W-:-:S02]  /*5610*/  SHF.R.U32.HI R85, RZ, 0x10, R85 ;  /* 0x00000010ff557819 */ /* 0x000fc40000011655 */
[----:B------:R-:W-:Y:S02]  /*5620*/  PRMT R88, R99, 0x654, R88 ;  /* 0x0000065463587816 */ /* 0x000fe40000000058 */
[----:B------:R-:W-:Y:S02]  /*5630*/  LOP3.LUT R90, R90, 0xff00, R97, 0xf8, !PT ;  /* 0x0000ff005a5a7812 */ /* 0x000fe400078ef861 */
[----:B------:R-:W-:Y:S01]  /*5640*/  LOP3.LUT R89, R88, 0xff00, R89, 0xf8, !PT ;  /* 0x0000ff0058597812 */ /* 0x000fe200078ef859 */
[----:B------:R-:W-:Y:S01]  /*5650*/  IMAD.U32 R88, R85, 0x10000, RZ ;  /* 0x0001000055587824 */ /* 0x000fe200078e00ff */
[----:B------:R-:W-:Y:S01]  /*5660*/  LOP3.LUT R90, R90, 0xff0000, R87, 0xf8, !PT ;  /* 0x00ff00005a5a7812 */ /* 0x000fe200078ef857 */
[----:B------:R-:W-:Y:S01]  /*5670*/  IMAD.MOV.U32 R87, RZ, RZ, R47 ;  /* 0x000000ffff577224 */ /* 0x000fe200078e002f */
[----:B------:R-:W-:Y:S01]  /*5680*/  F2FP.SATFINITE.E4M3.F32.PACK_AB_MERGE_C R44, R45, R44, RZ ;  /* 0x0000002c2d2c723e */ /* 0x000fe200048070ff */
[----:B------:R-:W-:Y:S01]  /*5690*/  IMAD.MOV.U32 R45, RZ, RZ, R84 ;  /* 0x000000ffff2d7224 */ /* 0x000fe200078e0054 */
[----:B------:R-:W-:-:S02]  /*56a0*/  LOP3.LUT R89, R89, 0xff0000, R88, 0xf8, !PT ;  /* 0x00ff000059597812 */ /* 0x000fc400078ef858 */
[----:B------:R-:W-:Y:S02]  /*56b0*/  F2FP.F16.E4M3.UNPACK_B R47, R87 ;  /* 0x00000057ff2f723e */ /* 0x000fe400020006ff */
[----:B------:R-:W-:Y:S02]  /*56c0*/  F2FP.F16.E4M3.UNPACK_B R96, R90.H1 ;  /* 0x0000005aff60723e */ /* 0x000fe400030006ff */
[-C--:B------:R-:W-:Y:S01]  /*56d0*/  F2FP.F16.E4M3.UNPACK_B R85, R89.reuse.H1 ;  /* 0x00000059ff55723e */ /* 0x080fe200030006ff */
[--C-:B------:R-:W-:Y:S01]  /*56e0*/  HADD2.F32 R97, -RZ, R47.reuse.H1_H1 ;  /* 0x3000002fff617230 */ /* 0x100fe20000004100 */
[----:B------:R-:W-:Y:S01]  /*56f0*/  F2FP.F16.E4M3.UNPACK_B R89, R89 ;  /* 0x00000059ff59723e */ /* 0x000fe200020006ff */
[----:B------:R-:W-:Y:S01]  /*5700*/  HADD2.F32 R88, -RZ, R96.H0_H0 ;  /* 0x20000060ff587230 */ /* 0x000fe20000004100 */
[----:B------:R-:W-:Y:S01]  /*5710*/  F2FP.SATFINITE.E4M3.F32.PACK_AB_MERGE_C R44, R86, R91, R44 ;  /* 0x0000005b562c723e */ /* 0x000fe2000480702c */
[----:B------:R-:W-:Y:S02]  /*5720*/  HADD2.F32 R47, -RZ, R47.H0_H0 ;  /* 0x2000002fff2f7230 */ /* 0x000fe40000004100 */
[----:B------:R-:W-:-:S02]  /*5730*/  HADD2.F32 R98, -RZ, R85.H0_H0 ;  /* 0x20000055ff627230 */ /* 0x000fc40000004100 */
        /* <DEDUP_REMOVED lines=13> */
[--C-:B------:R-:W-:Y:S02]  /*5810*/  HADD2.F32 R98, -RZ, R89.reuse.H1_H1 ;  /* 0x30000059ff627230 */ /* 0x100fe40000004100 */
[----:B------:R-:W-:Y:S01]  /*5820*/  FFMA.FTZ R85, R96, R85, R99 ;  /* 0x0000005560557223 */ /* 0x000fe20000010063 */
[----:B------:R-:W-:Y:S01]  /*5830*/  F2FP.F16.E4M3.UNPACK_B R96, R90 ;  /* 0x0000005aff60723e */ /* 0x000fe200020006ff */
[----:B------:R-:W-:Y:S01]  /*5840*/  HADD2.F32 R89, -RZ, R89.H0_H0 ;  /* 0x20000059ff597230 */ /* 0x000fe20000004100 */
[----:B------:R-:W-:-:S02]  /*5850*/  F2FP.F16.E4M3.UNPACK_B R90, R87.H1 ;  /* 0x00000057ff5a723e */ /* 0x000fc400030006ff */
[----:B------:R-:W-:Y:S01]  /*5860*/  F2FP.F16.E4M3.UNPACK_B R87, R87 ;  /* 0x00000057ff57723e */ /* 0x000fe200020006ff */
[----:B------:R-:W-:Y:S01]  /*5870*/  HADD2.F32 R99, -RZ, R96.H1_H1 ;  /* 0x30000060ff637230 */ /* 0x000fe20000004100 */
[----:B------:R-:W-:Y:S01]  /*5880*/  F2FP.SATFINITE.E4M3.F32.PACK_AB_MERGE_C R85, R85, R46, RZ ;  /* 0x0000002e5555723e */ /* 0x000fe200048070ff */
[--C-:B------:R-:W-:Y:S02]  /*5890*/  HADD2.F32 R97, -RZ, R90.reuse.H1_H1 ;  /* 0x3000005aff617230 */ /* 0x100fe40000004100 */
[----:B------:R-:W-:Y:S01]  /*58a0*/  HADD2.F32 R90, -RZ, R90.H0_H0 ;  /* 0x2000005aff5a7230 */ /* 0x000fe20000004100 */
[----:B------:R-:W-:Y:S02]  /*58b0*/  F2FP.SATFINITE.E4M3.F32.PACK_AB_MERGE_C R47, R47, R88, R85 ;  /* 0x000000582f2f723e */ /* 0x000fe40004807055 */
[-C--:B------:R-:W-:Y:S02]  /*58c0*/  FMUL.FTZ R125, R97, R99.reuse ;  /* 0x00000063617d7220 */ /* 0x080fe40000410000 */
[----:B------:R-:W-:-:S02]  /*58d0*/  FMUL.FTZ R124, R90, R99 ;  /* 0x000000635a7c7220 */ /* 0x000fc40000410000 */
[-C--:B------:R-:W-:Y:S02]  /*58e0*/  FFMA.FTZ R90, R90, R98.reuse, -R125 ;  /* 0x000000625a5a7223 */ /* 0x080fe4000001087d */
[----:B------:R-:W-:Y:S01]  /*58f0*/  FFMA.FTZ R97, R97, R98, R124 ;  /* 0x0000006261617223 */ /* 0x000fe2000001007c */
[----:B------:R-:W-:Y:S02]  /*5900*/  HADD2.F32 R98, -RZ, R96.H0_H0 ;  /* 0x20000060ff627230 */ /* 0x000fe40000004100 */
[--C-:B------:R-:W-:Y:S02]  /*5910*/  HADD2.F32 R96, -RZ, R87.reuse.H1_H1 ;  /* 0x30000057ff607230 */ /* 0x100fe40000004100 */
[----:B------:R-:W-:Y:S01]  /*5920*/  HADD2.F32 R87, -RZ, R87.H0_H0 ;  /* 0x20000057ff577230 */ /* 0x000fe20000004100 */
[----:B------:R-:W-:Y:S02]  /*5930*/  F2FP.SATFINITE.E4M3.F32.PACK_AB_MERGE_C R90, R97, R90, RZ ;  /* 0x0000005a615a723e */ /* 0x000fe400048070ff */
[----:B------:R-:W-:-:S02]  /*5940*/  FMUL.FTZ R124, R96, R98 ;  /* 0x00000062607c7220 */ /* 0x000fc40000410000 */
[C---:B------:R-:W-:Y:S02]  /*5950*/  FMUL.FTZ R99, R87.reuse, R98 ;  /* 0x0000006257637220 */ /* 0x040fe40000410000 */
[-C--:B------:R-:W-:Y:S02]  /*5960*/  FFMA.FTZ R124, R87, R89.reuse, -R124 ;  /* 0x00000059577c7223 */ /* 0x080fe4000001087c */
[----:B------:R-:W-:-:S05]  /*5970*/  FFMA.FTZ R99, R96, R89, R99 ;  /* 0x0000005960637223 */ /* 0x000fca0000010063 */
[----:B------:R-:W-:-:S07]  /*5980*/  F2FP.SATFINITE.E4M3.F32.PACK_AB_MERGE_C R46, R99, R124, R90 ;  /* 0x0000007c632e723e */ /* 0x000fce000480705a */
.L_x_3500:
[----:B------:R-:W-:Y:S05]  /*5990*/  BSYNC B3 ;  /* 0x0000000000037941 */ /* 0x000fea0003800000 */
.L_x_3499:
[----:B--2---:R0:W-:Y:S02]  /*59a0*/  STG.E.128 desc[UR54][R50.64+0x60], R44 ;  /* 0x0000602c32007986 */ /* 0x0041e4000c101d36 */
.L_x_3498:
[----:B------:R-:W-:Y:S05]  /*59b0*/  BSYNC B2 ;  /* 0x0000000000027941 */ /* 0x000fea0003800000 */
.L_x_3497:
[----:B------:R-:W-:Y:S01]  /*59c0*/  ISETP.NE.AND P3, PT, R38, RZ, PT ;  /* 0x000000ff2600720c */ /* 0x000fe20003f65270 */
[----:B------:R-:W-:-:S12]  /*59d0*/  BSSY B2, `(.L_x_3501) ;  /* 0x0000076000027945 */ /* 0x000fd80003800000 */
[----:B------:R-:W-:Y:S05]  /*59e0*/  @!P3 BRA `(.L_x_3502) ;  /* 0x0000000400d0b947 */ /* 0x000fea0003800000 */
[----:B0-234-:R0:W2:Y:S01]  /*59f0*/  LDS.128 R44, [R40+0x29200] ;  /* 0x02920000282c7984 */ /* 0x01d0a20000000c00 */
[----:B------:R-:W-:Y:S01]  /*5a00*/  ISETP.GE.AND P3, PT, R222, R133, PT ;  /* 0x00000085de00720c */ /* 0x000fe20003f66270 */
[----:B------:R-:W-:-:S12]  /*5a10*/  BSSY B3, `(.L_x_3503) ;  /* 0x0000070000037945 */ /* 0x000fd80003800000 */
[----:B0-----:R-:W-:Y:S05]  /*5a20*/  @P3 BRA `(.L_x_3504) ;  /* 0x0000000400b83947 */ /* 0x001fea0003800000 */
[----:B--2---:R-:W-:Y:S02]  /*5a30*/  MOV R82, R45 ;  /* 0x0000002d00527202 */ /* 0x004fe40000000f00 */
[----:B------:R-:W-:Y:S02]  /*5a40*/  F2FP.F16.E4M3.UNPACK_B R87, R160.H1 ;  /* 0x000000a0ff57723e */ /* 0x000fe400030006ff */
[-C--:B------:R-:W-:Y:S02]  /*5a50*/  F2FP.F16.E4M3.UNPACK_B R45, R82.reuse ;  /* 0x00000052ff2d723e */ /* 0x080fe400020006ff */
[----:B------:R-:W-:Y:S01]  /*5a60*/  F2FP.F16.E4M3.UNPACK_B R86, R155.H1 ;  /* 0x0000009bff56723e */ /* 0x000fe200030006ff */
[----:B------:R-:W-:Y:S01]  /*5a70*/  HADD2.F32 R80, -RZ, R87.H0_H0 ;  /* 0x20000057ff507230 */ /* 0x000fe20000004100 */
[----:B------:R-:W-:Y:S01]  /*5a80*/  F2FP.F16.E4M3.UNPACK_B R82, R82.H1 ;  /* 0x00000052ff52723e */ /* 0x000fe200030006ff */
[--C-:B------:R-:W-:Y:S01]  /*5a90*/  HADD2.F32 R84, -RZ, R45.reuse.H1_H1 ;  /* 0x3000002dff547230 */ /* 0x100fe20000004100 */
[--C-:B------:R-:W-:Y:S01]  /*5aa0*/  SHF.R.U32.HI R98, RZ, 0x8, R81.reuse ;  /* 0x00000008ff627819 */ /* 0x100fe20000011651 */
[----:B------:R-:W-:Y:S01]  /*5ab0*/  HADD2.F32 R45, -RZ, R45.H0_H0 ;  /* 0x2000002dff2d7230 */ /* 0x000fe20000004100 */
[----:B------:R-:W-:Y:S01]  /*5ac0*/  SHF.R.U32.HI R97, RZ, 0x18, R81 ;  /* 0x00000018ff617819 */ /* 0x000fe20000011651 */
[----:B------:R-:W-:-:S02]  /*5ad0*/  HADD2.F32 R85, -RZ, R86.H0_H0 ;  /* 0x20000056ff557230 */ /* 0x000fc40000004100 */
[CC--:B------:R-:W-:Y:S01]  /*5ae0*/  FMUL.FTZ R88, R84.reuse, R80.reuse ;  /* 0x0000005054587220 */ /* 0x0c0fe20000410000 */
[----:B------:R-:W-:Y:S02]  /*5af0*/  HADD2.F32 R87, -RZ, R87.H1_H1 ;  /* 0x30000057ff577230 */ /* 0x000fe40000004100 */
[C---:B------:R-:W-:Y:S01]  /*5b00*/  FMUL.FTZ R89, R45.reuse, R80 ;  /* 0x000000502d597220 */ /* 0x040fe20000410000 */
[----:B------:R-:W-:Y:S02]  /*5b10*/  HADD2.F32 R86, -RZ, R86.H1_H1 ;  /* 0x30000056ff567230 */ /* 0x000fe40000004100 */
[-C--:B------:R-:W-:Y:S01]  /*5b20*/  FFMA.FTZ R80, R45, R85.reuse, -R88 ;  /* 0x000000552d507223 */ /* 0x080fe20000010858 */
[----:B------:R-:W-:Y:S01]  /*5b30*/  FFMA.FTZ R45, R84, R85, R89 ;  /* 0x00000055542d7223 */ /* 0x000fe20000010059 */
[--C-:B------:R-:W-:Y:S02]  /*5b40*/  HADD2.F32 R85, -RZ, R82.reuse.H1_H1 ;  /* 0x30000052ff557230 */ /* 0x100fe40000004100 */
[----:B------:R-:W-:-:S02]  /*5b50*/  HADD2.F32 R82, -RZ, R82.H0_H0 ;  /* 0x20000052ff527230 */ /* 0x000fc40000004100 */
[----:B------:R-:W-:Y:S02]  /*5b60*/  IMAD.MOV.U32 R84, RZ, RZ, R44 ;  /* 0x000000ffff547224 */ /* 0x000fe400078e002c */
[-C--:B------:R-:W-:Y:S01]  /*5b70*/  FMUL.FTZ R89, R85, R87.reuse ;  /* 0x0000005755597220 */ /* 0x080fe20000410000 */
[----:B------:R-:W-:-:S03]  /*5b80*/  FMUL.FTZ R88, R82, R87 ;  /* 0x0000005752587220 */ /* 0x000fc60000410000 */
[----:B------:R-:W-:Y:S01]  /*5b90*/  FFMA.FTZ R44, R82, R86, -R89 ;  /* 0x00000056522c7223 */ /* 0x000fe20000010859 */
[----:B------:R-:W-:Y:S01]  /*5ba0*/  F2FP.F16.E4M3.UNPACK_B R89, R160 ;  /* 0x000000a0ff59723e */ /* 0x000fe200020006ff */
[----:B------:R-:W-:Y:S01]  /*5bb0*/  FFMA.FTZ R85, R85, R86, R88 ;  /* 0x0000005655557223 */ /* 0x000fe20000010058 */
[-C--:B------:R-:W-:Y:S02]  /*5bc0*/  F2FP.F16.E4M3.UNPACK_B R82, R84.reuse.H1 ;  /* 0x00000054ff52723e */ /* 0x080fe400030006ff */
        /* <DEDUP_REMOVED lines=11> */
[-C--:B------:R-:W-:Y:S02]  /*5c80*/  FFMA.FTZ R82, R82, R88.reuse, -R91 ;  /* 0x0000005852527223 */ /* 0x080fe4000001085b */
[----:B------:R-:W-:Y:S01]  /*5c90*/  FFMA.FTZ R87, R87, R88, R90 ;  /* 0x0000005857577223 */ /* 0x000fe2000001005a */
[----:B------:R-:W-:Y:S01]  /*5ca0*/  HADD2.F32 R88, -RZ, R89.H0_H0 ;  /* 0x20000059ff587230 */ /* 0x000fe20000004100 */
[----:B------:R-:W-:Y:S01]  /*5cb0*/  SHF.R.U32.HI R90, RZ, 0x18, R83 ;  /* 0x00000018ff5a7819 */ /* 0x000fe20000011653 */
[----:B------:R-:W-:-:S02]  /*5cc0*/  HADD2.F32 R89, -RZ, R84.H1_H1 ;  /* 0x30000054ff597230 */ /* 0x000fc40000004100 */
[----:B------:R-:W-:Y:S01]  /*5cd0*/  HADD2.F32 R84, -RZ, R84.H0_H0 ;  /* 0x20000054ff547230 */ /* 0x000fe20000004100 */
[----:B------:R-:W-:Y:S02]  /*5ce0*/  F2FP.SATFINITE.E4M3.F32.PACK_AB_MERGE_C R82, R87, R82, RZ ;  /* 0x000000525752723e */ /* 0x000fe400048070ff */
[CC--:B------:R-:W-:Y:S02]  /*5cf0*/  FMUL.FTZ R91, R89.reuse, R88.reuse ;  /* 0x00000058595b7220 */ /* 0x0c0fe40000410000 */
[C---:B------:R-:W-:Y:S02]  /*5d00*/  FMUL.FTZ R88, R84.reuse, R88 ;  /* 0x0000005854587220 */ /* 0x040fe40000410000 */
[-C--:B------:R-:W-:Y:S01]  /*5d10*/  FFMA.FTZ R84, R84, R86.reuse, -R91 ;  /* 0x0000005654547223 */ /* 0x080fe2000001085b */
[----:B------:R-:W-:Y:S01]  /*5d20*/  SHF.R.U32.HI R91, RZ, 0x8, R83 ;  /* 0x00000008ff5b7819 */ /* 0x000fe20000011653 */
[----:B------:R-:W-:Y:S01]  /*5d30*/  FFMA.FTZ R89, R89, R86, R88 ;  /* 0x0000005659597223 */ /* 0x000fe20000010058 */
[----:B------:R-:W-:-:S02]  /*5d40*/  SHF.R.U32.HI R86, RZ, 0x10, R81 ;  /* 0x00000010ff567819 */ /* 0x000fc40000011651 */
[----:B------:R-:W-:Y:S02]  /*5d50*/  LOP3.LUT R88, R81, 0xff, RZ, 0xc0, !PT ;  /* 0x000000ff51587812 */ /* 0x000fe400078ec0ff */
[----:B------:R-:W-:Y:S02]  /*5d60*/  LOP3.LUT R81, R83, 0xff, RZ, 0xc0, !PT ;  /* 0x000000ff53517812 */ /* 0x000fe400078ec0ff */
[----:B------:R-:W-:Y:S02]  /*5d70*/  SHF.R.U32.HI R83, RZ, 0x10, R83 ;  /* 0x00000010ff537819 */ /* 0x000fe40000011653 */
[----:B------:R-:W-:Y:S01]  /*5d80*/  PRMT R90, R90, 0x654, R81 ;  /* 0x000006545a5a7816 */ /* 0x000fe20000000051 */
[----:B------:R-:W-:Y:S01]  /*5d90*/  IMAD.SHL.U32 R81, R91, 0x100, RZ ;  /* 0x000001005b517824 */ /* 0x000fe200078e00ff */
[----:B------:R-:W-:Y:S01]  /*5da0*/  PRMT R88, R97, 0x654, R88 ;  /* 0x0000065461587816 */ /* 0x000fe20000000058 */
[----:B------:R-:W-:Y:S01]  /*5db0*/  IMAD.U32 R83, R83, 0x10000, RZ ;  /* 0x0001000053537824 */ /* 0x000fe200078e00ff */
[----:B------:R-:W-:-:S02]  /*5dc0*/  F2FP.SATFINITE.E4M3.F32.PACK_AB_MERGE_C R44, R89, R84, R82 ;  /* 0x00000054592c723e */ /* 0x000fc40004807052 */
[----:B------:R-:W-:Y:S01]  /*5dd0*/  LOP3.LUT R96, R90, 0xff00, R81, 0xf8, !PT ;  /* 0x0000ff005a607812 */ /* 0x000fe200078ef851 */
[----:B------:R-:W-:-:S05]  /*5de0*/  IMAD.SHL.U32 R81, R98, 0x100, RZ ;  /* 0x0000010062517824 */ /* 0x000fca00078e00ff */
[----:B------:R-:W-:Y:S01]  /*5df0*/  LOP3.LUT R90, R88, 0xff00, R81, 0xf8, !PT ;  /* 0x0000ff00585a7812 */ /* 0x000fe200078ef851 */
[----:B------:R-:W-:Y:S01]  /*5e00*/  IMAD.MOV.U32 R88, RZ, RZ, R47 ;  /* 0x000000ffff587224 */ /* 0x000fe200078e002f */
[----:B------:R-:W-:Y:S01]  /*5e10*/  LOP3.LUT R81, R96, 0xff0000, R83, 0xf8, !PT ;  /* 0x00ff000060517812 */ /* 0x000fe200078ef853 */
[----:B------:R-:W-:-:S03]  /*5e20*/  IMAD.U32 R83, R86, 0x10000, RZ ;  /* 0x0001000056537824 */ /* 0x000fc600078e00ff */
[----:B------:R-:W-:Y:S02]  /*5e30*/  F2FP.F16.E4M3.UNPACK_B R47, R88 ;  /* 0x00000058ff2f723e */ /* 0x000fe400020006ff */
[----:B------:R-:W-:Y:S02]  /*5e40*/  LOP3.LUT R83, R90, 0xff0000, R83, 0xf8, !PT ;  /* 0x00ff00005a537812 */ /* 0x000fe400078ef853 */
[----:B------:R-:W-:Y:S01]  /*5e50*/  F2FP.F16.E4M3.UNPACK_B R97, R81.H1 ;  /* 0x00000051ff61723e */ /* 0x000fe200030006ff */
[--C-:B------:R-:W-:Y:S01]  /*5e60*/  HADD2.F32 R91, -RZ, R47.reuse.H1_H1 ;  /* 0x3000002fff5b7230 */ /* 0x100fe20000004100 */
[-C--:B------:R-:W-:Y:S01]  /*5e70*/  F2FP.F16.E4M3.UNPACK_B R90, R83.reuse.H1 ;  /* 0x00000053ff5a723e */ /* 0x080fe200030006ff */
[----:B------:R-:W-:Y:S01]  /*5e80*/  HADD2.F32 R47, -RZ, R47.H0_H0 ;  /* 0x2000002fff2f7230 */ /* 0x000fe20000004100 */
[----:B------:R-:W-:Y:S01]  /*5e90*/  F2FP.F16.E4M3.UNPACK_B R83, R83 ;  /* 0x00000053ff53723e */ /* 0x000fe200020006ff */
[----:B------:R-:W-:Y:S02]  /*5ea0*/  HADD2.F32 R86, -RZ, R97.H0_H0 ;  /* 0x20000061ff567230 */ /* 0x000fe40000004100 */
[----:B------:R-:W-:-:S02]  /*5eb0*/  HADD2.F32 R96, -RZ, R90.H0_H0 ;  /* 0x2000005aff607230 */ /* 0x000fc40000004100 */
[----:B------:R-:W-:Y:S02]  /*5ec0*/  HADD2.F32 R97, -RZ, R97.H1_H1 ;  /* 0x30000061ff617230 */ /* 0x000fe40000004100 */
[-C--:B------:R-:W-:Y:S01]  /*5ed0*/  FMUL.FTZ R98, R91, R86.reuse ;  /* 0x000000565b627220 */ /* 0x080fe20000410000 */
[C---:B------:R-:W-:Y:S01]  /*5ee0*/  FMUL.FTZ R124, R47.reuse, R86 ;  /* 0x000000562f7c7220 */ /* 0x040fe20000410000 */
[----:B------:R-:W-:Y:S02]  /*5ef0*/  HADD2.F32 R90, -RZ, R90.H1_H1 ;  /* 0x3000005aff5a7230 */ /* 0x000fe40000004100 */
[-C--:B------:R-:W-:Y:S01]  /*5f00*/  FFMA.FTZ R86, R47, R96.reuse, -R98 ;  /* 0x000000602f567223 */ /* 0x080fe20000010862 */
[----:B------:R-:W-:Y:S01]  /*5f10*/  FFMA.FTZ R47, R91, R96, R124 ;  /* 0x000000605b2f7223 */ /* 0x000fe2000001007c */
[----:B------:R-:W-:Y:S01]  /*5f20*/  F2FP.F16.E4M3.UNPACK_B R91, R88.H1 ;  /* 0x00000058ff5b723e */ /* 0x000fe200030006ff */
[----:B------:R-:W-:-:S04]  /*5f30*/  IMAD.MOV.U32 R88, RZ, RZ, R46 ;  /* 0x000000ffff587224 */ /* 0x000fc800078e002e */
[--C-:B------:R-:W-:Y:S02]  /*5f40*/  HADD2.F32 R96, -RZ, R91.reuse.H1_H1 ;  /* 0x3000005bff607230 */ /* 0x100fe40000004100 */
[----:B------:R-:W-:-:S03]  /*5f50*/  HADD2.F32 R91, -RZ, R91.H0_H0 ;  /* 0x2000005bff5b7230 */ /* 0x000fc60000004100 */
[CC--:B------:R-:W-:Y:S02]  /*5f60*/  FMUL.FTZ R46, R96.reuse, R97.reuse ;  /* 0x00000061602e7220 */ /* 0x0c0fe40000410000 */
[C---:B------:R-:W-:Y:S02]  /*5f70*/  FMUL.FTZ R97, R91.reuse, R97 ;  /* 0x000000615b617220 */ /* 0x040fe40000410000 */
[-C--:B------:R-:W-:Y:S02]  /*5f80*/  FFMA.FTZ R46, R91, R90.reuse, -R46 ;  /* 0x0000005a5b2e7223 */ /* 0x080fe4000001082e */
[----:B------:R-:W-:Y:S01]  /*5f90*/  FFMA.FTZ R91, R96, R90, R97 ;  /* 0x0000005a605b7223 */ /* 0x000fe20000010061 */
[----:B------:R-:W-:Y:S01]  /*5fa0*/  F2FP.F16.E4M3.UNPACK_B R97, R81 ;  /* 0x00000051ff61723e */ /* 0x000fe200020006ff */
[--C-:B------:R-:W-:Y:S01]  /*5fb0*/  HADD2.F32 R96, -RZ, R83.reuse.H1_H1 ;  /* 0x30000053ff607230 */ /* 0x100fe20000004100 */
[-C--:B------:R-:W-:Y:S01]  /*5fc0*/  F2FP.F16.E4M3.UNPACK_B R81, R88.reuse.H1 ;  /* 0x00000058ff51723e */ /* 0x080fe200030006ff */
[----:B------:R-:W-:Y:S01]  /*5fd0*/  HADD2.F32 R83, -RZ, R83.H0_H0 ;  /* 0x20000053ff537230 */ /* 0x000fe20000004100 */
[----:B------:R-:W-:Y:S01]  /*5fe0*/  F2FP.F16.E4M3.UNPACK_B R88, R88 ;  /* 0x00000058ff58723e */ /* 0x000fe200020006ff */
[----:B------:R-:W-:Y:S01]  /*5ff0*/  HADD2.F32 R98, -RZ, R97.H1_H1 ;  /* 0x30000061ff627230 */ /* 0x000fe20000004100 */
[----:B------:R-:W-:Y:S01]  /*6000*/  F2FP.SATFINITE.E4M3.F32.PACK_AB_MERGE_C R91, R91, R46, RZ ;  /* 0x0000002e5b5b723e */ /* 0x000fe200048070ff */
[----:B------:R-:W-:-:S02]  /*6010*/  HADD2.F32 R90, -RZ, R81.H1_H1 ;  /* 0x30000051ff5a7230 */ /* 0x000fc40000004100 */
[----:B------:R-:W-:Y:S01]  /*6020*/  HADD2.F32 R81, -RZ, R81.H0_H0 ;  /* 0x20000051ff517230 */ /* 0x000fe20000004100 */
[----:B------:R-:W-:Y:S01]  /*6030*/  F2FP.SATFINITE.E4M3.F32.PACK_AB_MERGE_C R47, R47, R86, R91 ;  /* 0x000000562f2f723e */ /* 0x000fe2000480705b */
[----:B------:R-:W-:Y:S02]  /*6040*/  HADD2.F32 R97, -RZ, R97.H0_H0 ;  /* 0x20000061ff617230 */ /* 0x000fe40000004100 */
[-C--:B------:R-:W-:Y:S01]  /*6050*/  FMUL.FTZ R124, R90, R98.reuse ;  /* 0x000000625a7c7220 */ /* 0x080fe20000410000 */
[----:B------:R-:W-:-:S03]  /*6060*/  FMUL.FTZ R99, R81, R98 ;  /* 0x0000006251637220 */ /* 0x000fc60000410000 */
[-C--:B------:R-:W-:Y:S01]  /*6070*/  FFMA.FTZ R81, R81, R96.reuse, -R124 ;  /* 0x0000006051517223 */ /* 0x080fe2000001087c */
[----:B------:R-:W-:Y:S01]  /*6080*/  FFMA.FTZ R90, R90, R96, R99 ;  /* 0x000000605a5a7223 */ /* 0x000fe20000010063 */
[--C-:B------:R-:W-:Y:S02]  /*6090*/  HADD2.F32 R96, -RZ, R88.reuse.H1_H1 ;  /* 0x30000058ff607230 */ /* 0x100fe40000004100 */
[----:B------:R-:W-:Y:S02]  /*60a0*/  HADD2.F32 R88, -RZ, R88.H0_H0 ;  /* 0x20000058ff587230 */ /* 0x000fe40000004100 */
[----:B------:R-:W-:Y:S01]  /*60b0*/  F2FP.SATFINITE.E4M3.F32.PACK_AB_MERGE_C R81, R90, R81, RZ ;  /* 0x000000515a51723e */ /* 0x000fe200048070ff */
[-C--:B------:R-:W-:Y:S02]  /*60c0*/  FMUL.FTZ R99, R96, R97.reuse ;  /* 0x0000006160637220 */ /* 0x080fe40000410000 */
[C---:B------:R-:W-:Y:S02]  /*60d0*/  FMUL.FTZ R97, R88.reuse, R97 ;  /* 0x0000006158617220 */ /* 0x040fe40000410000 */
[----:B------:R-:W-:-:S02]  /*60e0*/  FFMA.FTZ R99, R88, R83, -R99 ;  /* 0x0000005358637223 */ /* 0x000fc40000010863 */
[----:B------:R-:W-:-:S05]  /*60f0*/  FFMA.FTZ R96, R96, R83, R97 ;  /* 0x0000005360607223 */ /* 0x000fca0000010061 */
[----:B------:R-:W-:-:S07]  /*6100*/  F2FP.SATFINITE.E4M3.F32.PACK_AB_MERGE_C R46, R96, R99, R81 ;  /* 0x00000063602e723e */ /* 0x000fce0004807051 */
.L_x_3504:
[----:B------:R-:W-:Y:S05]  /*6110*/  BSYNC B3 ;  /* 0x0000000000037941 */ /* 0x000fea0003800000 */
.L_x_3503:
[----:B--2---:R0:W-:Y:S02]  /*6120*/  STG.E.128 desc[UR54][R50.64+0x80], R44 ;  /* 0x0000802c32007986 */ /* 0x0041e4000c101d36 */
.L_x_3502:
[----:B------:R-:W-:Y:S05]  /*6130*/  BSYNC B2 ;  /* 0x0000000000027941 */ /* 0x000fea0003800000 */
.L_x_3501:
[----:B------:R-:W-:-:S13]  /*6140*/  ISETP.NE.AND P3, PT, R39, RZ, PT ;  /* 0x000000ff2700720c */ /* 0x000fda0003f65270 */
[----:B------:R-:W-:Y:S05]  /*6150*/  @!P3 BRA `(.L_x_3484) ;  /* 0x0000000400c4b947 */ /* 0x000fea0003800000 */
[----:B0-234-:R0:W2:Y:S01]  /*6160*/  LDS.128 R44, [R41+0x29200] ;  /* 0x02920000292c7984 */ /* 0x01d0a20000000c00 */
        /* <DEDUP_REMOVED lines=15> */
[----:B--2---:R-:W-:Y:S01]  /*6260*/  MOV R78, R44 ;  /* 0x0000002c004e7202 */ /* 0x004fe20000000f00 */
[----:B------:R-:W-:Y:S01]  /*6270*/  IMAD.U32 R82, R82, 0x10000, RZ ;  /* 0x0001000052527824 */ /* 0x000fe200078e00ff */
[----:B------:R-:W-:Y:S01]  /*6280*/  LOP3.LUT R76, R76, 0xff00, R77, 0xf8, !PT ;  /* 0x0000ff004c4c7812 */ /* 0x000fe200078ef84d */
[----:B------:R-:W-:Y:S01]  /*6290*/  IMAD.U32 R77, R81, 0x10000, RZ ;  /* 0x00010000514d7824 */ /* 0x000fe200078e00ff */
[----:B------:R-:W-:-:S02]  /*62a0*/  LOP3.LUT R79, R79, 0xff00, R80, 0xf8, !PT ;  /* 0x0000ff004f4f7812 */ /* 0x000fc400078ef850 */
[----:B------:R-:W-:Y:S02]  /*62b0*/  F2FP.F16.E4M3.UNPACK_B R80, R159.H1 ;  /* 0x0000009fff50723e */ /* 0x000fe400030006ff */
        /* <DEDUP_REMOVED lines=8> */
[----:B------:R-:W-:-:S02]  /*6340*/  HADD2.F32 R85, -RZ, R80.H1_H1 ;  /* 0x30000050ff557230 */ /* 0x000fc40000004100 */
[CC--:B------:R-:W-:Y:S01]  /*6350*/  FMUL.FTZ R87, R79.reuse, R84.reuse ;  /* 0x000000544f577220 */ /* 0x0c0fe20000410000 */
[--C-:B------:R-:W-:Y:S02]  /*6360*/  HADD2.F32 R83, -RZ, R82.reuse.H0_H0 ;  /* 0x20000052ff537230 */ /* 0x100fe40000004100 */
[----:B------:R-:W-:Y:S01]  /*6370*/  FMUL.FTZ R84, R44, R84 ;  /* 0x000000542c547220 */ /* 0x000fe20000410000 */
[--C-:B------:R-:W-:Y:S01]  /*6380*/  HADD2.F32 R80, -RZ, R45.reuse.H1_H1 ;  /* 0x3000002dff507230 */ /* 0x100fe20000004100 */
[----:B------:R-:W-:Y:S01]  /*6390*/  F2FP.F16.E4M3.UNPACK_B R159, R159 ;  /* 0x0000009fff9f723e */ /* 0x000fe200020006ff */
[----:B------:R-:W-:Y:S02]  /*63a0*/  HADD2.F32 R81, -RZ, R45.H0_H0 ;  /* 0x2000002dff517230 */ /* 0x000fe40000004100 */
[----:B------:R-:W-:Y:S01]  /*63b0*/  FFMA.FTZ R45, R79, R83, R84 ;  /* 0x000000534f2d7223 */ /* 0x000fe20000010054 */
[----:B------:R-:W-:Y:S02]  /*63c0*/  HADD2.F32 R82, -RZ, R82.H1_H1 ;  /* 0x30000052ff527230 */ /* 0x000fe40000004100 */
[-C--:B------:R-:W-:Y:S01]  /*63d0*/  FMUL.FTZ R86, R80, R85.reuse ;  /* 0x0000005550567220 */ /* 0x080fe20000410000 */
[-C--:B------:R-:W-:Y:S01]  /*63e0*/  F2FP.F16.E4M3.UNPACK_B R79, R78.reuse.H1 ;  /* 0x0000004eff4f723e */ /* 0x080fe200030006ff */
[C---:B------:R-:W-:Y:S01]  /*63f0*/  FMUL.FTZ R85, R81.reuse, R85 ;  /* 0x0000005551557220 */ /* 0x040fe20000410000 */
[----:B------:R-:W-:Y:S01]  /*6400*/  F2FP.F16.E4M3.UNPACK_B R78, R78 ;  /* 0x0000004eff4e723e */ /* 0x000fe200020006ff */
[----:B------:R-:W-:Y:S01]  /*6410*/  FFMA.FTZ R44, R44, R83, -R87 ;  /* 0x000000532c2c7223 */ /* 0x000fe20000010857 */
[-C--:B------:R-:W-:Y:S01]  /*6420*/  FFMA.FTZ R81, R81, R82.reuse, -R86 ;  /* 0x0000005251517223 */ /* 0x080fe20000010856 */
[----:B------:R-:W-:Y:S01]  /*6430*/  FFMA.FTZ R88, R80, R82, R85 ;  /* 0x0000005250587223 */ /* 0x000fe20000010055 */
[----:B------:R-:W-:Y:S01]  /*6440*/  F2FP.F16.E4M3.UNPACK_B R150, R150 ;  /* 0x00000096ff96723e */ /* 0x000fe200020006ff */
[----:B------:R-:W-:Y:S01]  /*6450*/  HADD2.F32 R84, -RZ, R159.H1_H1 ;  /* 0x3000009fff547230 */ /* 0x000fe20000004100 */
[----:B------:R-:W-:Y:S01]  /*6460*/  F2FP.F16.E4M3.UNPACK_B R90, R77.H1 ;  /* 0x0000004dff5a723e */ /* 0x000fe200030006ff */
[--C-:B------:R-:W-:Y:S01]  /*6470*/  HADD2.F32 R82, -RZ, R79.reuse.H0_H0 ;  /* 0x2000004fff527230 */ /* 0x100fe20000004100 */
[----:B------:R-:W-:Y:S01]  /*6480*/  F2FP.SATFINITE.E4M3.F32.PACK_AB_MERGE_C R81, R88, R81, RZ ;  /* 0x000000515851723e */ /* 0x000fe200048070ff */
[----:B------:R-:W-:-:S02]  /*6490*/  HADD2.F32 R83, -RZ, R79.H1_H1 ;  /* 0x3000004fff537230 */ /* 0x000fc40000004100 */
[----:B------:R-:W-:Y:S02]  /*64a0*/  HADD2.F32 R159, -RZ, R159.H0_H0 ;  /* 0x2000009fff9f7230 */ /* 0x000fe40000004100 */
[-C--:B------:R-:W-:Y:S01]  /*64b0*/  FMUL.FTZ R86, R82, R84.reuse ;  /* 0x0000005452567220 */ /* 0x080fe20000410000 */
[--C-:B------:R-:W-:Y:S02]  /*64c0*/  HADD2.F32 R79, -RZ, R78.reuse.H0_H0 ;  /* 0x2000004eff4f7230 */ /* 0x100fe40000004100 */
[----:B------:R-:W-:Y:S01]  /*64d0*/  FMUL.FTZ R85, R83, R84 ;  /* 0x0000005453557220 */ /* 0x000fe20000410000 */
[----:B------:R-:W-:Y:S01]  /*64e0*/  HADD2.F32 R80, -RZ, R78.H1_H1 ;  /* 0x3000004eff507230 */ /* 0x000fe20000004100 */
[----:B------:R-:W-:Y:S01]  /*64f0*/  F2FP.SATFINITE.E4M3.F32.PACK_AB_MERGE_C R45, R45, R44, R81 ;  /* 0x0000002c2d2d723e */ /* 0x000fe20004807051 */
[--C-:B------:R-:W-:Y:S02]  /*6500*/  HADD2.F32 R78, -RZ, R150.reuse.H1_H1 ;  /* 0x30000096ff4e7230 */ /* 0x100fe40000004100 */
[----:B------:R-:W-:-:S02]  /*6510*/  HADD2.F32 R150, -RZ, R150.H0_H0 ;  /* 0x20000096ff967230 */ /* 0x000fc40000004100 */
[-C--:B------:R-:W-:Y:S01]  /*6520*/  FMUL.FTZ R84, R80, R159.reuse ;  /* 0x0000009f50547220 */ /* 0x080fe20000410000 */
[----:B------:R-:W-:Y:S01]  /*6530*/  FMUL.FTZ R159, R79, R159 ;  /* 0x0000009f4f9f7220 */ /* 0x000fe20000410000 */
[-C--:B------:R-:W-:Y:S01]  /*6540*/  FFMA.FTZ R85, R82, R78.reuse, -R85 ;  /* 0x0000004e52557223 */ /* 0x080fe20000010855 */
[----:B------:R-:W-:Y:S01]  /*6550*/  FFMA.FTZ R86, R83, R78, R86 ;  /* 0x0000004e53567223 */ /* 0x000fe20000010056 */
[----:B------:R-:W-:Y:S01]  /*6560*/  F2FP.F16.E4M3.UNPACK_B R82, R47.H1 ;  /* 0x0000002fff52723e */ /* 0x000fe200030006ff */
[-C--:B------:R-:W-:Y:S01]  /*6570*/  FFMA.FTZ R78, R79, R150.reuse, -R84 ;  /* 0x000000964f4e7223 */ /* 0x080fe20000010854 */
[----:B------:R-:W-:Y:S01]  /*6580*/  FFMA.FTZ R79, R80, R150, R159 ;  /* 0x00000096504f7223 */ /* 0x000fe2000001009f */
[----:B------:R-:W-:Y:S01]  /*6590*/  F2FP.F16.E4M3.UNPACK_B R84, R46.H1 ;  /* 0x0000002eff54723e */ /* 0x000fe200030006ff */
[----:B------:R-:W-:Y:S01]  /*65a0*/  HADD2.F32 R88, -RZ, R90.H1_H1 ;  /* 0x3000005aff587230 */ /* 0x000fe20000004100 */
[----:B------:R-:W-:Y:S01]  /*65b0*/  F2FP.SATFINITE.E4M3.F32.PACK_AB_MERGE_C R80, R86, R85, RZ ;  /* 0x000000555650723e */ /* 0x000fe200048070ff */
[--C-:B------:R-:W-:Y:S01]  /*65c0*/  HADD2.F32 R86, -RZ, R82.reuse.H0_H0 ;  /* 0x20000052ff567230 */ /* 0x100fe20000004100 */
[----:B------:R-:W-:Y:S01]  /*65d0*/  F2FP.F16.E4M3.UNPACK_B R83, R77 ;  /* 0x0000004dff53723e */ /* 0x000fe200020006ff */
[----:B------:R-:W-:Y:S01]  /*65e0*/  HADD2.F32 R87, -RZ, R82.H1_H1 ;  /* 0x30000052ff577230 */ /* 0x000fe20000004100 */
[-C--:B------:R-:W-:Y:S01]  /*65f0*/  F2FP.F16.E4M3.UNPACK_B R82, R76.reuse.H1 ;  /* 0x0000004cff52723e */ /* 0x080fe200030006ff */
[----:B------:R-:W-:Y:S01]  /*6600*/  HADD2.F32 R85, -RZ, R84.H1_H1 ;  /* 0x30000054ff557230 */ /* 0x000fe20000004100 */
[----:B------:R-:W-:Y:S01]  /*6610*/  F2FP.F16.E4M3.UNPACK_B R77, R76 ;  /* 0x0000004cff4d723e */ /* 0x000fe200020006ff */
[----:B------:R-:W-:-:S02]  /*6620*/  HADD2.F32 R91, -RZ, R83.H1_H1 ;  /* 0x30000053ff5b7230 */ /* 0x000fc40000004100 */
[-C--:B------:R-:W-:Y:S01]  /*6630*/  FMUL.FTZ R97, R87, R88.reuse ;  /* 0x0000005857617220 */ /* 0x080fe20000410000 */
[----:B------:R-:W-:Y:S02]  /*6640*/  HADD2.F32 R89, -RZ, R82.H1_H1 ;  /* 0x30000052ff597230 */ /* 0x000fe40000004100 */
[C---:B------:R-:W-:Y:S01]  /*6650*/  FMUL.FTZ R98, R86.reuse, R88 ;  /* 0x0000005856627220 */ /* 0x040fe20000410000 */
[----:B------:R-:W-:Y:S01]  /*6660*/  HADD2.F32 R84, -RZ, R84.H0_H0 ;  /* 0x20000054ff547230 */ /* 0x000fe20000004100 */
[----:B------:R-:W-:Y:S01]  /*6670*/  F2FP.F16.E4M3.UNPACK_B R46, R46 ;  /* 0x0000002eff2e723e */ /* 0x000fe200020006ff */
[----:B------:R-:W-:Y:S02]  /*6680*/  HADD2.F32 R88, -RZ, R77.H1_H1 ;  /* 0x3000004dff587230 */ /* 0x000fe40000004100 */
[----:B------:R-:W-:Y:S01]  /*6690*/  FFMA.FTZ R76, R86, R89, -R97 ;  /* 0x00000059564c7223 */ /* 0x000fe20000010861 */
[----:B------:R-:W-:Y:S01]  /*66a0*/  F2FP.F16.E4M3.UNPACK_B R86, R47 ;  /* 0x0000002fff56723e */ /* 0x000fe200020006ff */
[-C--:B------:R-:W-:Y:S01]  /*66b0*/  FMUL.FTZ R96, R84, R91.reuse ;  /* 0x0000005b54607220 */ /* 0x080fe20000410000 */
[----:B------:R-:W-:Y:S01]  /*66c0*/  FMUL.FTZ R97, R85, R91 ;  /* 0x0000005b55617220 */ /* 0x000fe20000410000 */
[----:B------:R-:W-:-:S02]  /*66d0*/  HADD2.F32 R90, -RZ, R90.H0_H0 ;  /* 0x2000005aff5a7230 */ /* 0x000fc40000004100 */
[----:B------:R-:W-:Y:S01]  /*66e0*/  FFMA.FTZ R47, R87, R89, R98 ;  /* 0x00000059572f7223 */ /* 0x000fe20000010062 */
[-C--:B------:R-:W-:Y:S01]  /*66f0*/  FFMA.FTZ R91, R85, R88.reuse, R96 ;  /* 0x00000058555b7223 */ /* 0x080fe20000010060 */
[--C-:B------:R-:W-:Y:S02]  /*6700*/  HADD2.F32 R85, -RZ, R86.reuse.H1_H1 ;  /* 0x30000056ff557230 */ /* 0x100fe40000004100 */
[----:B------:R-:W-:Y:S01]  /*6710*/  FFMA.FTZ R84, R84, R88, -R97 ;  /* 0x0000005854547223 */ /* 0x000fe20000010861 */
[----:B------:R-:W-:Y:S01]  /*6720*/  HADD2.F32 R86, -RZ, R86.H0_H0 ;  /* 0x20000056ff567230 */ /* 0x000fe20000004100 */
[----:B------:R-:W-:Y:S01]  /*6730*/  F2FP.SATFINITE.E4M3.F32.PACK_AB_MERGE_C R47, R47, R76, RZ ;  /* 0x0000004c2f2f723e */ /* 0x000fe200048070ff */
        /* <DEDUP_REMOVED lines=9> */
[-C--:B------:R-:W-:Y:S01]  /*67d0*/  FMUL.FTZ R89, R82, R83.reuse ;  /* 0x0000005352597220 */ /* 0x080fe20000410000 */
[----:B------:R-:W-:Y:S01]  /*67e0*/  F2FP.SATFINITE.E4M3.F32.PACK_AB_MERGE_C R84, R91, R84, RZ ;  /* 0x000000545b54723e */ /* 0x000fe200048070ff */
[C---:B------:R-:W-:Y:S01]  /*67f0*/  FMUL.FTZ R83, R46.reuse, R83 ;  /* 0x000000532e537220 */ /* 0x040fe20000410000 */
[----:B------:R-:W-:Y:S01]  /*6800*/  F2FP.SATFINITE.E4M3.F32.PACK_AB_MERGE_C R44, R79, R78, R80 ;  /* 0x0000004e4f2c723e */ /* 0x000fe20004807050 */
[-C--:B------:R-:W-:Y:S01]  /*6810*/  FFMA.FTZ R89, R46, R77.reuse, -R89 ;  /* 0x0000004d2e597223 */ /* 0x080fe20000010859 */
[----:B------:R-:W-:Y:S01]  /*6820*/  F2FP.SATFINITE.E4M3.F32.PACK_AB_MERGE_C R47, R85, R86, R47 ;  /* 0x00000056552f723e */ /* 0x000fe2000480702f */
[----:B------:R-:W-:-:S05]  /*6830*/  FFMA.FTZ R82, R82, R77, R83 ;  /* 0x0000004d52527223 */ /* 0x000fca0000010053 */
[----:B------:R-:W-:-:S07]  /*6840*/  F2FP.SATFINITE.E4M3.F32.PACK_AB_MERGE_C R46, R82, R89, R84 ;  /* 0x00000059522e723e */ /* 0x000fce0004807054 */
.L_x_3506:
[----:B------:R-:W-:Y:S05]  /*6850*/  BSYNC B2 ;  /* 0x0000000000027941 */ /* 0x000fea0003800000 */
.L_x_3505:
[----:B--2---:R0:W-:Y:S02]  /*6860*/  STG.E.128 desc[UR54][R50.64+0xa0], R44 ;  /* 0x0000a02c32007986 */ /* 0x0041e4000c101d36 */
.L_x_3484:
[----:B------:R-:W-:Y:S05]  /*6870*/  BSYNC B1 ;  /* 0x0000000000017941 */ /* 0x000fea0003800000 */
.L_x_3483:
[----:B------:R-:W-:Y:S05]  /*6880*/  @P4 BRA `(.L_x_3507) ;  /* 0x0000009800344947 */ /* 0x000fea0003800000 */
[----:B------:R-:W-:Y:S01]  /*6890*/  ISETP.NE.AND P3, PT, R34, RZ, PT ;  /* 0x000000ff2200720c */ /* 0x000fe20003f65270 */
[----:B------:R-:W-:-:S12]  /*68a0*/  BSSY B1, `(.L_x_3508) ;  /* 0x0000073000017945 */ /* 0x000fd80003800000 */
[----:B------:R-:W-:Y:S05]  /*68b0*/  @!P3 BRA `(.L_x_3509) ;  /* 0x0000000400c4b947 */ /* 0x000fea0003800000 */
[----:B0-234-:R0:W2:Y:S01]  /*68c0*/  LDS.128 R44, [R40+0x26200] ;  /* 0x02620000282c7984 */ /* 0x01d0a20000000c00 */
[----:B------:R-:W-:Y:S01]  /*68d0*/  ISETP.GE.AND P3, PT, R22, R133, PT ;  /* 0x000000851600720c */ /* 0x000fe20003f66270 */
[----:B------:R-:W-:-:S12]  /*68e0*/  BSSY B2, `(.L_x_3510) ;  /* 0x000006d000027945 */ /* 0x000fd80003800000 */
[----:B0-----:R-:W-:Y:S05]  /*68f0*/  @P3 BRA `(.L_x_3511) ;  /* 0x0000000400ac3947 */ /* 0x001fea0003800000 */
[----:B------:R-:W-:Y:S02]  /*6900*/  SHF.R.U32.HI R78, RZ, 0x8, R73 ;  /* 0x00000008ff4e7819 */ /* 0x000fe40000011649 */
[----:B------:R-:W-:Y:S02]  /*6910*/  SHF.R.U32.HI R72, RZ, 0x18, R75 ;  /* 0x00000018ff487819 */ /* 0x000fe4000001164b */
[----:B------:R-:W-:Y:S02]  /*6920*/  LOP3.LUT R51, R75, 0xff, RZ, 0xc0, !PT ;  /* 0x000000ff4b337812 */ /* 0x000fe400078ec0ff */
[----:B------:R-:W-:Y:S02]  /*6930*/  SHF.R.U32.HI R79, RZ, 0x18, R73 ;  /* 0x00000018ff4f7819 */ /* 0x000fe40000011649 */
[----:B------:R-:W-:Y:S02]  /*6940*/  LOP3.LUT R50, R73, 0xff, RZ, 0xc0, !PT ;  /* 0x000000ff49327812 */ /* 0x000fe400078ec0ff */
[----:B------:R-:W-:-:S02]  /*6950*/  SHF.R.U32.HI R74, RZ, 0x8, R75 ;  /* 0x00000008ff4a7819 */ /* 0x000fc4000001164b */
[----:B------:R-:W-:Y:S02]  /*6960*/  SHF.R.U32.HI R77, RZ, 0x10, R73 ;  /* 0x00000010ff4d7819 */ /* 0x000fe40000011649 */
[----:B------:R-:W-:Y:S01]  /*6970*/  PRMT R73, R72, 0x654, R51 ;  /* 0x0000065448497816 */ /* 0x000fe20000000033 */
[----:B------:R-:W-:Y:S01]  /*6980*/  IMAD.SHL.U32 R51, R78, 0x100, RZ ;  /* 0x000001004e337824 */ /* 0x000fe200078e00ff */
[----:B------:R-:W-:Y:S01]  /*6990*/  PRMT R50, R79, 0x654, R50 ;  /* 0x000006544f327816 */ /* 0x000fe20000000032 */
[----:B------:R-:W-:Y:S01]  /*69a0*/  IMAD.SHL.U32 R74, R74, 0x100, RZ ;  /* 0x000001004a4a7824 */ /* 0x000fe200078e00ff */
[----:B------:R-:W-:Y:S01]  /*69b0*/  SHF.R.U32.HI R76, RZ, 0x10, R75 ;  /* 0x00000010ff4c7819 */ /* 0x000fe2000001164b */
[----:B--2---:R-:W-:Y:S01]  /*69c0*/  IMAD.MOV.U32 R72, RZ, RZ, R44 ;  /* 0x000000ffff487224 */ /* 0x004fe200078e002c */
[----:B------:R-:W-:Y:S01]  /*69d0*/  LOP3.LUT R50, R50, 0xff00, R51, 0xf8, !PT ;  /* 0x0000ff0032327812 */ /* 0x000fe200078ef833 */
[----:B------:R-:W-:Y:S01]  /*69e0*/  IMAD.U32 R51, R77, 0x10000, RZ ;  /* 0x000100004d337824 */ /* 0x000fe200078e00ff */
[----:B------:R-:W-:Y:S01]  /*69f0*/  LOP3.LUT R73, R73, 0xff00, R74, 0xf8, !PT ;  /* 0x0000ff0049497812 */ /* 0x000fe200078ef84a */
[----:B------:R-:W-:Y:S01]  /*6a00*/  IMAD.U32 R76, R76, 0x10000, RZ ;  /* 0x000100004c4c7824 */ /* 0x000fe200078e00ff */
        /* <DEDUP_REMOVED lines=22> */
[----:B------:R-:W-:Y:S01]  /*6b70*/  HADD2.F32 R77, -RZ, R158.H1_H1 ;  /* 0x3000009eff4d7230 */ /* 0x000fe20000004100 */
[----:B------:R-:W-:Y:S01]  /*6b80*/  F2FP.F16.E4M3.UNPACK_B R72, R72 ;  /* 0x00000048ff48723e */ /* 0x000fe200020006ff */
[-C--:B------:R-:W-:Y:S01]  /*6b90*/  FFMA.FTZ R81, R74, R76.reuse, -R81 ;  /* 0x0000004c4a517223 */ /* 0x080fe20000010851 */
[----:B------:R-:W-:Y:S01]  /*6ba0*/  FFMA.FTZ R82, R75, R76, R80 ;  /* 0x0000004c4b527223 */ /* 0x000fe20000010050 */
[----:B------:R-:W-:Y:S01]  /*6bb0*/  F2FP.F16.E4M3.UNPACK_B R156, R156 ;  /* 0x0000009cff9c723e */ /* 0x000fe200020006ff */
[--C-:B------:R-:W-:Y:S01]  /*6bc0*/  HADD2.F32 R75, -RZ, R73.reuse.H0_H0 ;  /* 0x20000049ff4b7230 */ /* 0x100fe20000004100 */
[----:B------:R-:W-:Y:S01]  /*6bd0*/  F2FP.F16.E4M3.UNPACK_B R83, R51.H1 ;  /* 0x00000033ff53723e */ /* 0x000fe200030006ff */
[----:B------:R-:W-:-:S02]  /*6be0*/  HADD2.F32 R76, -RZ, R73.H1_H1 ;  /* 0x30000049ff4c7230 */ /* 0x000fc40000004100 */
[----:B------:R-:W-:Y:S02]  /*6bf0*/  HADD2.F32 R158, -RZ, R158.H0_H0 ;  /* 0x2000009eff9e7230 */ /* 0x000fe40000004100 */
[-C--:B------:R-:W-:Y:S01]  /*6c00*/  FMUL.FTZ R79, R75, R77.reuse ;  /* 0x0000004d4b4f7220 */ /* 0x080fe20000410000 */
[--C-:B------:R-:W-:Y:S02]  /*6c10*/  HADD2.F32 R74, -RZ, R72.reuse.H1_H1 ;  /* 0x30000048ff4a7230 */ /* 0x100fe40000004100 */
[----:B------:R-:W-:Y:S01]  /*6c20*/  FMUL.FTZ R80, R76, R77 ;  /* 0x0000004d4c507220 */ /* 0x000fe20000410000 */
[----:B------:R-:W-:Y:S02]  /*6c30*/  HADD2.F32 R73, -RZ, R72.H0_H0 ;  /* 0x20000048ff497230 */ /* 0x000fe40000004100 */
[--C-:B------:R-:W-:Y:S02]  /*6c40*/  HADD2.F32 R72, -RZ, R156.reuse.H1_H1 ;  /* 0x3000009cff487230 */ /* 0x100fe40000004100 */
[----:B------:R-:W-:Y:S01]  /*6c50*/  FMUL.FTZ R78, R74, R158 ;  /* 0x0000009e4a4e7220 */ /* 0x000fe20000410000 */
[----:B------:R-:W-:-:S02]  /*6c60*/  HADD2.F32 R156, -RZ, R156.H0_H0 ;  /* 0x2000009cff9c7230 */ /* 0x000fc40000004100 */
[----:B------:R-:W-:Y:S01]  /*6c70*/  FMUL.FTZ R77, R73, R158 ;  /* 0x0000009e494d7220 */ /* 0x000fe20000410000 */
[--C-:B------:R-:W-:Y:S02]  /*6c80*/  HADD2.F32 R85, -RZ, R83.reuse.H1_H1 ;  /* 0x30000053ff557230 */ /* 0x100fe40000004100 */
[-C--:B------:R-:W-:Y:S01]  /*6c90*/  FFMA.FTZ R75, R75, R72.reuse, -R80 ;  /* 0x000000484b4b7223 */ /* 0x080fe20000010850 */
[----:B------:R-:W-:Y:S01]  /*6ca0*/  FFMA.FTZ R76, R76, R72, R79 ;  /* 0x000000484c4c7223 */ /* 0x000fe2000001004f */
[-C--:B------:R-:W-:Y:S01]  /*6cb0*/  FFMA.FTZ R72, R73, R156.reuse, -R78 ;  /* 0x0000009c49487223 */ /* 0x080fe2000001084e */
[----:B------:R-:W-:Y:S01]  /*6cc0*/  FFMA.FTZ R73, R74, R156, R77 ;  /* 0x0000009c4a497223 */ /* 0x000fe2000001004d */
[----:B------:R-:W-:Y:S01]  /*6cd0*/  F2FP.F16.E4M3.UNPACK_B R77, R47.H1 ;  /* 0x0000002fff4d723e */ /* 0x000fe200030006ff */
[----:B------:R-:W-:Y:S01]  /*6ce0*/  HADD2.F32 R83, -RZ, R83.H0_H0 ;  /* 0x20000053ff537230 */ /* 0x000fe20000004100 */
[----:B------:R-:W-:Y:S02]  /*6cf0*/  F2FP.SATFINITE.E4M3.F32.PACK_AB_MERGE_C R74, R82, R81, RZ ;  /* 0x00000051524a723e */ /* 0x000fe400048070ff */
[----:B------:R-:W-:Y:S01]  /*6d00*/  F2FP.SATFINITE.E4M3.F32.PACK_AB_MERGE_C R75, R76, R75, RZ ;  /* 0x0000004b4c4b723e */ /* 0x000fe200048070ff */
[--C-:B------:R-:W-:Y:S01]  /*6d10*/  HADD2.F32 R78, -RZ, R77.reuse.H0_H0 ;  /* 0x2000004dff4e7230 */ /* 0x100fe20000004100 */
[----:B------:R-:W-:Y:S01]  /*6d20*/  F2FP.F16.E4M3.UNPACK_B R80, R50.H1 ;  /* 0x00000032ff50723e */ /* 0x000fe200030006ff */
[----:B------:R-:W-:Y:S01]  /*6d30*/  HADD2.F32 R77, -RZ, R77.H1_H1 ;  /* 0x3000004dff4d7230 */ /* 0x000fe20000004100 */
[----:B------:R-:W-:-:S02]  /*6d40*/  F2FP.F16.E4M3.UNPACK_B R76, R46.H1 ;  /* 0x0000002eff4c723e */ /* 0x000fc400030006ff */
[----:B------:R-:W-:Y:S01]  /*6d50*/  F2FP.F16.E4M3.UNPACK_B R82, R51 ;  /* 0x00000033ff52723e */ /* 0x000fe200020006ff */
[----:B------:R-:W-:Y:S01]  /*6d60*/  HADD2.F32 R81, -RZ, R80.H1_H1 ;  /* 0x30000050ff517230 */ /* 0x000fe20000004100 */
[----:B------:R-:W-:Y:S01]  /*6d70*/  F2FP.F16.E4M3.UNPACK_B R79, R50 ;  /* 0x00000032ff4f723e */ /* 0x000fe200020006ff */
[----:B------:R-:W-:Y:S02]  /*6d80*/  HADD2.F32 R51, -RZ, R76.H1_H1 ;  /* 0x3000004cff337230 */ /* 0x000fe40000004100 */
[-C--:B------:R-:W-:Y:S01]  /*6d90*/  FMUL.FTZ R87, R77, R85.reuse ;  /* 0x000000554d577220 */ /* 0x080fe20000410000 */
[----:B------:R-:W-:Y:S02]  /*6da0*/  HADD2.F32 R84, -RZ, R82.H1_H1 ;  /* 0x30000052ff547230 */ /* 0x000fe40000004100 */
[C---:B------:R-:W-:Y:S01]  /*6db0*/  FMUL.FTZ R86, R78.reuse, R85 ;  /* 0x000000554e567220 */ /* 0x040fe20000410000 */
[----:B------:R-:W-:Y:S02]  /*6dc0*/  HADD2.F32 R76, -RZ, R76.H0_H0 ;  /* 0x2000004cff4c7230 */ /* 0x000fe40000004100 */
[----:B------:R-:W-:Y:S01]  /*6dd0*/  FFMA.FTZ R50, R78, R81, -R87 ;  /* 0x000000514e327223 */ /* 0x000fe20000010857 */
[----:B------:R-:W-:-:S02]  /*6de0*/  HADD2.F32 R78, -RZ, R79.H1_H1 ;  /* 0x3000004fff4e7230 */ /* 0x000fc40000004100 */
[CC--:B------:R-:W-:Y:S01]  /*6df0*/  FMUL.FTZ R85, R51.reuse, R84.reuse ;  /* 0x0000005433557220 */ /* 0x0c0fe20000410000 */
[----:B------:R-:W-:Y:S01]  /*6e00*/  F2FP.F16.E4M3.UNPACK_B R47, R47 ;  /* 0x0000002fff2f723e */ /* 0x000fe200020006ff */
[C---:B------:R-:W-:Y:S01]  /*6e10*/  FMUL.FTZ R84, R76.reuse, R84 ;  /* 0x000000544c547220 */ /* 0x040fe20000410000 */
[----:B------:R-:W-:Y:S01]  /*6e20*/  F2FP.F16.E4M3.UNPACK_B R46, R46 ;  /* 0x0000002eff2e723e */ /* 0x000fe200020006ff */
[-C--:B------:R-:W-:Y:S01]  /*6e30*/  FFMA.FTZ R85, R76, R78.reuse, -R85 ;  /* 0x0000004e4c557223 */ /* 0x080fe20000010855 */
[----:B------:R-:W-:Y:S02]  /*6e40*/  HADD2.F32 R82, -RZ, R82.H0_H0 ;  /* 0x20000052ff527230 */ /* 0x000fe40000004100 */
[----:B------:R-:W-:Y:S01]  /*6e50*/  FFMA.FTZ R84, R51, R78, R84 ;  /* 0x0000004e33547223 */ /* 0x000fe20000010054 */
[--C-:B------:R-:W-:Y:S02]  /*6e60*/  HADD2.F32 R51, -RZ, R47.reuse.H0_H0 ;  /* 0x2000002fff337230 */ /* 0x100fe40000004100 */
[----:B------:R-:W-:Y:S01]  /*6e70*/  FFMA.FTZ R81, R77, R81, R86 ;  /* 0x000000514d517223 */ /* 0x000fe20000010056 */
[----:B------:R-:W-:Y:S01]  /*6e80*/  HADD2.F32 R76, -RZ, R47.H1_H1 ;  /* 0x3000002fff4c7230 */ /* 0x000fe20000004100 */
[----:B------:R-:W-:Y:S01]  /*6e90*/  F2FP.SATFINITE.E4M3.F32.PACK_AB_MERGE_C R45, R45, R44, R74 ;  /* 0x0000002c2d2d723e */ /* 0x000fe2000480704a */
[--C-:B------:R-:W-:Y:S01]  /*6ea0*/  HADD2.F32 R47, -RZ, R46.reuse.H0_H0 ;  /* 0x2000002eff2f7230 */ /* 0x100fe20000004100 */
[----:B------:R-:W-:Y:S01]  /*6eb0*/  F2FP.SATFINITE.E4M3.F32.PACK_AB_MERGE_C R84, R84, R85, RZ ;  /* 0x000000555454723e */ /* 0x000fe200048070ff */
[----:B------:R-:W-:-:S02]  /*6ec0*/  HADD2.F32 R46, -RZ, R46.H1_H1 ;  /* 0x3000002eff2e7230 */ /* 0x000fc40000004100 */
[-C--:B------:R-:W-:Y:S01]  /*6ed0*/  FMUL.FTZ R86, R76, R83.reuse ;  /* 0x000000534c567220 */ /* 0x080fe20000410000 */
[----:B------:R-:W-:Y:S02]  /*6ee0*/  HADD2.F32 R80, -RZ, R80.H0_H0 ;  /* 0x20000050ff507230 */ /* 0x000fe40000004100 */
[----:B------:R-:W-:Y:S01]  /*6ef0*/  FMUL.FTZ R83, R51, R83 ;  /* 0x0000005333537220 */ /* 0x000fe20000410000 */
[----:B------:R-:W-:Y:S02]  /*6f00*/  HADD2.F32 R79, -RZ, R79.H0_H0 ;  /* 0x2000004fff4f7230 */ /* 0x000fe40000004100 */
[-C--:B------:R-:W-:Y:S01]  /*6f10*/  FMUL.FTZ R78, R46, R82.reuse ;  /* 0x000000522e4e7220 */ /* 0x080fe20000410000 */
[----:B------:R-:W-:Y:S01]  /*6f20*/  FMUL.FTZ R77, R47, R82 ;  /* 0x000000522f4d7220 */ /* 0x000fe20000410000 */
[-C--:B------:R-:W-:Y:S01]  /*6f30*/  FFMA.FTZ R86, R51, R80.reuse, -R86 ;  /* 0x0000005033567223 */ /* 0x080fe20000010856 */
[----:B------:R-:W-:Y:S01]  /*6f40*/  FFMA.FTZ R83, R76, R80, R83 ;  /* 0x000000504c537223 */ /* 0x000fe20000010053 */
[-C--:B------:R-:W-:Y:S01]  /*6f50*/  FFMA.FTZ R78, R47, R79.reuse, -R78 ;  /* 0x0000004f2f4e7223 */ /* 0x080fe2000001084e */
[----:B------:R-:W-:Y:S01]  /*6f60*/  FFMA.FTZ R77, R46, R79, R77 ;  /* 0x0000004f2e4d7223 */ /* 0x000fe2000001004d */
[----:B------:R-:W-:-:S02]  /*6f70*/  F2FP.SATFINITE.E4M3.F32.PACK_AB_MERGE_C R50, R81, R50, RZ ;  /* 0x000000325132723e */ /* 0x000fc400048070ff */
[----:B------:R-:W-:Y:S02]  /*6f80*/  F2FP.SATFINITE.E4M3.F32.PACK_AB_MERGE_C R44, R73, R72, R75 ;  /* 0x00000048492c723e */ /* 0x000fe4000480704b */
[----:B------:R-:W-:Y:S02]  /*6f90*/  F2FP.SATFINITE.E4M3.F32.PACK_AB_MERGE_C R46, R77, R78, R84 ;  /* 0x0000004e4d2e723e */ /* 0x000fe40004807054 */
[----:B------:R-:W-:-:S07]  /*6fa0*/  F2FP.SATFINITE.E4M3.F32.PACK_AB_MERGE_C R47, R83, R86, R50 ;  /* 0x00000056532f723e */ /* 0x000fce0004807032 */
.L_x_3511:
[----:B------:R-:W-:Y:S05]  /*6fb0*/  BSYNC B2 ;  /* 0x0000000000027941 */ /* 0x000fea0003800000 */
.L_x_3510:
[----:B--2---:R0:W-:Y:S02]  /*6fc0*/  STG.E.128 desc[UR54][R48.64], R44 ;  /* 0x0000002c30007986 */ /* 0x0041e4000c101d36 */
.L_x_3509:
[----:B------:R-:W-:Y:S05]  /*6fd0*/  BSYNC B1 ;  /* 0x0000000000017941 */ /* 0x000fea0003800000 */
.L_x_3508:
[----:B------:R-:W-:Y:S01]  /*6fe0*/  ISETP.NE.AND P3, PT, R35, RZ, PT ;  /* 0x000000ff2300720c */ /* 0x000fe20003f65270 */
[----:B------:R-:W-:-:S12]  /*6ff0*/  BSSY B1, `(.L_x_3512) ;  /* 0x0000074000017945 */ /* 0x000fd80003800000 */
[----:B------:R-:W-:Y:S05]  /*7000*/  @!P3 BRA `(.L_x_3513) ;  /* 0x0000000400c8b947 */ /* 0x000fea0003800000 */
        /* <DEDUP_REMOVED lines=10> */
[--C-:B------:R-:W-:Y:S01]  /*70b0*/  SHF.R.U32.HI R68, RZ, 0x18, R71.reuse ;  /* 0x00000018ff447819 */ /* 0x100fe20000011647 */
[----:B------:R-:W-:Y:S01]  /*70c0*/  IMAD.SHL.U32 R70, R70, 0x100, RZ ;  /* 0x0000010046467824 */ /* 0x000fe200078e00ff */
[----:B------:R-:W-:Y:S01]  /*70d0*/  PRMT R69, R69, 0x654, R50 ;  /* 0x0000065445457816 */ /* 0x000fe20000000032 */
[----:B------:R-:W-:Y:S01]  /*70e0*/  IMAD.SHL.U32 R50, R72, 0x100, RZ ;  /* 0x0000010048327824 */ /* 0x000fe200078e00ff */
[----:B------:R-:W-:Y:S02]  /*70f0*/  SHF.R.U32.HI R73, RZ, 0x10, R71 ;  /* 0x00000010ff497819 */ /* 0x000fe40000011647 */
[----:B------:R-:W-:Y:S01]  /*7100*/  PRMT R71, R68, 0x654, R51 ;  /* 0x0000065444477816 */ /* 0x000fe20000000033 */
[----:B--2---:R-:W-:Y:S01]  /*7110*/  IMAD.MOV.U32 R68, RZ, RZ, R44 ;  /* 0x000000ffff447224 */ /* 0x004fe200078e002c */
[----:B------:R-:W-:Y:S01]  /*7120*/  MOV R51, R45 ;  /* 0x0000002d00337202 */ /* 0x000fe20000000f00 */
[----:B------:R-:W-:Y:S01]  /*7130*/  IMAD.U32 R45, R74, 0x10000, RZ ;  /* 0x000100004a2d7824 */ /* 0x000fe200078e00ff */
[----:B------:R-:W-:Y:S01]  /*7140*/  LOP3.LUT R50, R69, 0xff00, R50, 0xf8, !PT ;  /* 0x0000ff0045327812 */ /* 0x000fe200078ef832 */
[----:B------:R-:W-:Y:S01]  /*7150*/  IMAD.U32 R69, R73, 0x10000, RZ ;  /* 0x0001000049457824 */ /* 0x000fe200078e00ff */
[----:B------:R-:W-:-:S02]  /*7160*/  LOP3.LUT R72, R71, 0xff00, R70, 0xf8, !PT ;  /* 0x0000ff0047487812 */ /* 0x000fc400078ef846 */
[----:B------:R-:W-:Y:S02]  /*7170*/  F2FP.F16.E4M3.UNPACK_B R70, R154.H1 ;  /* 0x0000009aff46723e */ /* 0x000fe400030006ff */
[----:B------:R-:W-:Y:S02]  /*7180*/  F2FP.F16.E4M3.UNPACK_B R44, R51 ;  /* 0x00000033ff2c723e */ /* 0x000fe400020006ff */
        /* <DEDUP_REMOVED lines=54> */
[----:B------:R-:W-:Y:S01]  /*74f0*/  FMUL.FTZ R45, R73, R80 ;  /* 0x00000050492d7220 */ /* 0x000fe20000410000 */
[----:B------:R-:W-:Y:S01]  /*7500*/  HADD2.F32 R81, -RZ, R78.H1_H1 ;  /* 0x3000004eff517230 */ /* 0x000fe20000004100 */
[----:B------:R-:W-:Y:S01]  /*7510*/  F2FP.F16.E4M3.UNPACK_B R47, R47 ;  /* 0x0000002fff2f723e */ /* 0x000fe200020006ff */
[----:B------:R-:W-:Y:S02]  /*7520*/  HADD2.F32 R72, -RZ, R72.H0_H0 ;  /* 0x20000048ff487230 */ /* 0x000fe40000004100 */
[----:B------:R-:W-:Y:S01]  /*7530*/  FFMA.FTZ R82, R74, R77, -R45 ;  /* 0x0000004d4a527223 */ /* 0x000fe2000001082d */
[----:B------:R-:W-:-:S02]  /*7540*/  HADD2.F32 R45, -RZ, R75.H1_H1 ;  /* 0x3000004bff2d7230 */ /* 0x000fc40000004100 */
[-C--:B------:R-:W-:Y:S01]  /*7550*/  FMUL.FTZ R83, R50, R81.reuse ;  /* 0x0000005132537220 */ /* 0x080fe20000410000 */
[----:B------:R-:W-:Y:S01]  /*7560*/  F2FP.F16.E4M3.UNPACK_B R46, R46 ;  /* 0x0000002eff2e723e */ /* 0x000fe200020006ff */
[----:B------:R-:W-:Y:S01]  /*7570*/  FMUL.FTZ R81, R72, R81 ;  /* 0x0000005148517220 */ /* 0x000fe20000410000 */
[----:B------:R-:W-:Y:S01]  /*7580*/  FMUL.FTZ R80, R74, R80 ;  /* 0x000000504a507220 */ /* 0x000fe20000410000 */
[-C--:B------:R-:W-:Y:S01]  /*7590*/  FFMA.FTZ R83, R72, R45.reuse, -R83 ;  /* 0x0000002d48537223 */ /* 0x080fe20000010853 */
[----:B------:R-:W-:Y:S02]  /*75a0*/  HADD2.F32 R78, -RZ, R78.H0_H0 ;  /* 0x2000004eff4e7230 */ /* 0x000fe40000004100 */
[----:B------:R-:W-:Y:S01]  /*75b0*/  FFMA.FTZ R74, R50, R45, R81 ;  /* 0x0000002d324a7223 */ /* 0x000fe20000010051 */
[----:B------:R-:W-:Y:S02]  /*75c0*/  HADD2.F32 R50, -RZ, R47.H0_H0 ;  /* 0x2000002fff327230 */ /* 0x000fe40000004100 */
[----:B------:R-:W-:Y:S01]  /*75d0*/  FFMA.FTZ R85, R73, R77, R80 ;  /* 0x0000004d49557223 */ /* 0x000fe20000010050 */
[----:B------:R-:W-:-:S02]  /*75e0*/  HADD2.F32 R45, -RZ, R46.H0_H0 ;  /* 0x2000002eff2d7230 */ /* 0x000fc40000004100 */
[----:B------:R-:W-:Y:S02]  /*75f0*/  HADD2.F32 R47, -RZ, R47.H1_H1 ;  /* 0x3000002fff2f7230 */ /* 0x000fe40000004100 */
[-C--:B------:R-:W-:Y:S01]  /*7600*/  FMUL.FTZ R80, R50, R79.reuse ;  /* 0x0000004f32507220 */ /* 0x080fe20000410000 */
[----:B------:R-:W-:Y:S02]  /*7610*/  HADD2.F32 R46, -RZ, R46.H1_H1 ;  /* 0x3000002eff2e7230 */ /* 0x000fe40000004100 */
[-C--:B------:R-:W-:Y:S01]  /*7620*/  FMUL.FTZ R73, R45, R78.reuse ;  /* 0x0000004e2d497220 */ /* 0x080fe20000410000 */
[----:B------:R-:W-:Y:S02]  /*7630*/  HADD2.F32 R76, -RZ, R76.H0_H0 ;  /* 0x2000004cff4c7230 */ /* 0x000fe40000004100 */
[C---:B------:R-:W-:Y:S01]  /*7640*/  FMUL.FTZ R77, R47.reuse, R79 ;  /* 0x0000004f2f4d7220 */ /* 0x040fe20000410000 */
        /* <DEDUP_REMOVED lines=12> */
.L_x_3515:
[----:B------:R-:W-:Y:S05]  /*7710*/  BSYNC B2 ;  /* 0x0000000000027941 */ /* 0x000fea0003800000 */
.L_x_3514:
[----:B--2---:R0:W-:Y:S02]  /*7720*/  STG.E.128 desc[UR54][R48.64+0x20], R44 ;  /* 0x0000202c30007986 */ /* 0x0041e4000c101d36 */
.L_x_3513:
[----:B------:R-:W-:Y:S05]  /*7730*/  BSYNC B1 ;  /* 0x0000000000017941 */ /* 0x000fea0003800000 */
.L_x_3512:
        /* <DEDUP_REMOVED lines=51> */
[--C-:B------:R-:W-:Y:S01]  /*7a70*/  HADD2.F32 R68, -RZ, R65.reuse.H1_H1 ;  /* 0x30000041ff447230 */ /* 0x100fe20000004100 */
[----:B------:R-:W-:Y:S01]  /*7a80*/  F2FP.F16.E4M3.UNPACK_B R71, R50.H1 ;  /* 0x00000032ff47723e */ /* 0x000fe200030006ff */
[----:B------:R-:W-:-:S02]  /*7a90*/  HADD2.F32 R67, -RZ, R65.H0_H0 ;  /* 0x20000041ff437230 */ /* 0x000fc40000004100 */
        /* <DEDUP_REMOVED lines=9> */
[-C--:B------:R-:W-:Y:S01]  /*7b30*/  FFMA.FTZ R72, R67, R64.reuse, -R72 ;  /* 0x0000004043487223 */ /* 0x080fe20000010848 */
[----:B------:R-:W-:Y:S01]  /*7b40*/  FFMA.FTZ R69, R68, R64, R69 ;  /* 0x0000004044457223 */ /* 0x000fe20000010045 */
[-C--:B------:R-:W-:Y:S01]  /*7b50*/  FFMA.FTZ R64, R65, R140.reuse, -R70 ;  /* 0x0000008c41407223 */ /* 0x080fe20000010846 */
[----:B------:R-:W-:Y:S01]  /*7b60*/  FFMA.FTZ R65, R66, R140, R141 ;  /* 0x0000008c42417223 */ /* 0x000fe2000001008d */
[----:B------:R-:W-:Y:S02]  /*7b70*/  F2FP.F16.E4M3.UNPACK_B R68, R47.H1 ;  /* 0x0000002fff44723e */ /* 0x000fe400030006ff */
[----:B------:R-:W-:Y:S02]  /*7b80*/  F2FP.SATFINITE.E4M3.F32.PACK_AB_MERGE_C R66, R74, R73, RZ ;  /* 0x000000494a42723e */ /* 0x000fe400048070ff */
[-C--:B------:R-:W-:Y:S02]  /*7b90*/  F2FP.F16.E4M3.UNPACK_B R74, R51.reuse.H1 ;  /* 0x00000033ff4a723e */ /* 0x080fe400030006ff */
[----:B------:R-:W-:Y:S01]  /*7ba0*/  F2FP.SATFINITE.E4M3.F32.PACK_AB_MERGE_C R79, R69, R72, RZ ;  /* 0x00000048454f723e */ /* 0x000fe200048070ff */
[--C-:B------:R-:W-:Y:S01]  /*7bb0*/  HADD2.F32 R69, -RZ, R68.reuse.H0_H0 ;  /* 0x20000044ff457230 */ /* 0x100fe20000004100 */
[----:B------:R-:W-:Y:S01]  /*7bc0*/  F2FP.F16.E4M3.UNPACK_B R67, R46.H1 ;  /* 0x0000002eff43723e */ /* 0x000fe200030006ff */
[----:B------:R-:W-:Y:S01]  /*7bd0*/  HADD2.F32 R68, -RZ, R68.H1_H1 ;  /* 0x30000044ff447230 */ /* 0x000fe20000004100 */
[----:B------:R-:W-:Y:S01]  /*7be0*/  F2FP.F16.E4M3.UNPACK_B R73, R51 ;  /* 0x00000033ff49723e */ /* 0x000fe200020006ff */
        /* <DEDUP_REMOVED lines=11> */
[----:B------:R-:W-:Y:S01]  /*7ca0*/  FMUL.FTZ R78, R51, R76 ;  /* 0x0000004c334e7220 */ /* 0x000fe20000410000 */
[----:B------:R-:W-:Y:S01]  /*7cb0*/  F2FP.F16.E4M3.UNPACK_B R46, R46 ;  /* 0x0000002eff2e723e */ /* 0x000fe200020006ff */
[----:B------:R-:W-:Y:S01]  /*7cc0*/  FMUL.FTZ R76, R67, R76 ;  /* 0x0000004c434c7220 */ /* 0x000fe20000410000 */
[----:B------:R-:W-:-:S02]  /*7cd0*/  HADD2.F32 R74, -RZ, R74.H0_H0 ;  /* 0x2000004aff4a7230 */ /* 0x000fc40000004100 */
        /* <DEDUP_REMOVED lines=24> */
.L_x_3519:
[----:B------:R-:W-:Y:S05]  /*7e60*/  BSYNC B2 ;  /* 0x0000000000027941 */ /* 0x000fea0003800000 */
.L_x_3518:
[----:B--2---:R0:W-:Y:S02]  /*7e70*/  STG.E.128 desc[UR54][R48.64+0x40], R44 ;  /* 0x0000402c30007986 */ /* 0x0041e4000c101d36 */
.L_x_3517:
[----:B------:R-:W-:Y:S05]  /*7e80*/  BSYNC B1 ;  /* 0x0000000000017941 */ /* 0x000fea0003800000 */
.L_x_3516:
[----:B------:R-:W-:Y:S01]  /*7e90*/  ISETP.NE.AND P3, PT, R37, RZ, PT ;  /* 0x000000ff2500720c */ /* 0x000fe20003f65270 */
[----:B------:R-:W-:-:S12]  /*7ea0*/  BSSY B1, `(.L_x_3520) ;  /* 0x0000073000017945 */ /* 0x000fd80003800000 */
[----:B------:R-:W-:Y:S05]  /*7eb0*/  @!P3 BRA `(.L_x_3521) ;  /* 0x0000000400c4b947 */ /* 0x000fea0003800000 */
[----:B0-234-:R0:W2:Y:S01]  /*7ec0*/  LDS.128 R44, [R41+0x28a00] ;  /* 0x028a0000292c7984 */ /* 0x01d0a20000000c00 */
[----:B------:R-:W-:Y:S01]  /*7ed0*/  ISETP.GE.AND P3, PT, R225, R133, PT ;  /* 0x00000085e100720c */ /* 0x000fe20003f66270 */
[----:B------:R-:W-:-:S12]  /*7ee0*/  BSSY B2, `(.L_x_3522) ;  /* 0x000006d000027945 */ /* 0x000fd80003800000 */
[----:B0-----:R-:W-:Y:S05]  /*7ef0*/  @P3 BRA `(.L_x_3523) ;  /* 0x0000000400ac3947 */ /* 0x001fea0003800000 */
[----:B------:R-:W-:Y:S02]  /*7f00*/  LOP3.LUT R51, R63, 0xff, RZ, 0xc0, !PT ;  /* 0x000000ff3f337812 */ /* 0x000fe400078ec0ff */
[--C-:B------:R-:W-:Y:S02]  /*7f10*/  SHF.R.U32.HI R60, RZ, 0x18, R63.reuse ;  /* 0x00000018ff3c7819 */ /* 0x100fe4000001163f */
[----:B------:R-:W-:Y:S02]  /*7f20*/  SHF.R.U32.HI R62, RZ, 0x8, R63 ;  /* 0x00000008ff3e7819 */ /* 0x000fe4000001163f */
[--C-:B------:R-:W-:Y:S02]  /*7f30*/  SHF.R.U32.HI R66, RZ, 0x10, R61.reuse ;  /* 0x00000010ff427819 */ /* 0x100fe4000001163d */
[----:B------:R-:W-:Y:S02]  /*7f40*/  SHF.R.U32.HI R65, RZ, 0x8, R61 ;  /* 0x00000008ff417819 */ /* 0x000fe4000001163d */
[----:B------:R-:W-:-:S02]  /*7f50*/  LOP3.LUT R50, R61, 0xff, RZ, 0xc0, !PT ;  /* 0x000000ff3d327812 */ /* 0x000fc400078ec0ff */
[----:B------:R-:W-:Y:S02]  /*7f60*/  SHF.R.U32.HI R61, RZ, 0x18, R61 ;  /* 0x00000018ff3d7819 */ /* 0x000fe4000001163d */
[----:B------:R-:W-:Y:S02]  /*7f70*/  SHF.R.U32.HI R64, RZ, 0x10, R63 ;  /* 0x00000010ff407819 */ /* 0x000fe4000001163f */
[----:B------:R-:W-:Y:S01]  /*7f80*/  PRMT R63, R60, 0x654, R51 ;  /* 0x000006543c3f7816 */ /* 0x000fe20000000033 */
[----:B--2---:R-:W-:Y:S01]  /*7f90*/  IMAD.MOV.U32 R51, RZ, RZ, R44 ;  /* 0x000000ffff337224 */ /* 0x004fe200078e002c */
[----:B------:R-:W-:Y:S02]  /*7fa0*/  SHF.L.U32 R60, R62, 0x8, RZ ;  /* 0x000000083e3c7819 */ /* 0x000fe400000006ff */
[----:B------:R-:W-:Y:S01]  /*7fb0*/  PRMT R61, R61, 0x654, R50 ;  /* 0x000006543d3d7816 */ /* 0x000fe20000000032 */
[----:B------:R-:W-:Y:S01]  /*7fc0*/  IMAD.SHL.U32 R50, R65, 0x100, RZ ;  /* 0x0000010041327824 */ /* 0x000fe200078e00ff */
[----:B------:R-:W-:Y:S01]  /*7fd0*/  LOP3.LUT R63, R63, 0xff00, R60, 0xf8, !PT ;  /* 0x0000ff003f3f7812 */ /* 0x000fe200078ef83c */
[----:B------:R-:W-:Y:S01]  /*7fe0*/  IMAD.U32 R60, R64, 0x10000, RZ ;  /* 0x00010000403c7824 */ /* 0x000fe200078e00ff */
[----:B------:R-:W-:-:S02]  /*7ff0*/  F2FP.F16.E4M3.UNPACK_B R44, R45 ;  /* 0x0000002dff2c723e */ /* 0x000fc400020006ff */
[----:B------:R-:W-:Y:S02]  /*8000*/  F2FP.F16.E4M3.UNPACK_B R62, R139.H1 ;  /* 0x0000008bff3e723e */ /* 0x000fe400030006ff */
[----:B------:R-:W-:Y:S01]  /*8010*/  LOP3.LUT R61, R61, 0xff00, R50, 0xf8, !PT ;  /* 0x0000ff003d3d7812 */ /* 0x000fe200078ef832 */
[----:B------:R-:W-:Y:S01]  /*8020*/  IMAD.U32 R50, R66, 0x10000, RZ ;  /* 0x0001000042327824 */ /* 0x000fe200078e00ff */
[----:B------:R-:W-:Y:S01]  /*8030*/  LOP3.LUT R66, R63, 0xff0000, R60, 0xf8, !PT ;  /* 0x00ff00003f427812 */ /* 0x000fe200078ef83c */
[----:B------:R-:W-:Y:S01]  /*8040*/  HADD2.F32 R60, -RZ, R44.H1_H1 ;  /* 0x3000002cff3c7230 */ /* 0x000fe20000004100 */
[----:B------:R-:W-:Y:S01]  /*8050*/  F2FP.F16.E4M3.UNPACK_B R63, R138.H1 ;  /* 0x0000008aff3f723e */ /* 0x000fe200030006ff */
[----:B------:R-:W-:Y:S01]  /*8060*/  HADD2.F32 R67, -RZ, R62.H0_H0 ;  /* 0x2000003eff437230 */ /* 0x000fe20000004100 */
[----:B------:R-:W-:Y:S01]  /*8070*/  F2FP.F16.E4M3.UNPACK_B R45, R45.H1 ;  /* 0x0000002dff2d723e */ /* 0x000fe200030006ff */
[----:B------:R-:W-:Y:S01]  /*8080*/  HADD2.F32 R44, -RZ, R44.H0_H0 ;  /* 0x2000002cff2c7230 */ /* 0x000fe20000004100 */
[----:B------:R-:W-:Y:S01]  /*8090*/  LOP3.LUT R50, R61, 0xff0000, R50, 0xf8, !PT ;  /* 0x00ff00003d327812 */ /* 0x000fe200078ef832 */
[----:B------:R-:W-:-:S02]  /*80a0*/  HADD2.F32 R64, -RZ, R62.H1_H1 ;  /* 0x3000003eff407230 */ /* 0x000fc40000004100 */
[----:B------:R-:W-:Y:S01]  /*80b0*/  FMUL.FTZ R69, R60, R67 ;  /* 0x000000433c457220 */ /* 0x000fe20000410000 */
[----:B------:R-:W-:Y:S01]  /*80c0*/  HADD2.F32 R65, -RZ, R63.H0_H0 ;  /* 0x2000003fff417230 */ /* 0x000fe20000004100 */
[----:B------:R-:W-:Y:S01]  /*80d0*/  F2FP.F16.E4M3.UNPACK_B R139, R139 ;  /* 0x0000008bff8b723e */ /* 0x000fe200020006ff */
[--C-:B------:R-:W-:Y:S01]  /*80e0*/  HADD2.F32 R62, -RZ, R45.reuse.H1_H1 ;  /* 0x3000002dff3e7230 */ /* 0x100fe20000004100 */
[----:B------:R-:W-:Y:S01]  /*80f0*/  F2FP.F16.E4M3.UNPACK_B R138, R138 ;  /* 0x0000008aff8a723e */ /* 0x000fe200020006ff */
[----:B------:R-:W-:Y:S02]  /*8100*/  HADD2.F32 R61, -RZ, R45.H0_H0 ;  /* 0x2000002dff3d7230 */ /* 0x000fe40000004100 */
[----:B------:R-:W-:Y:S01]  /*8110*/  FMUL.FTZ R45, R44, R67 ;  /* 0x000000432c2d7220 */ /* 0x000fe20000410000 */
[----:B------:R-:W-:Y:S02]  /*8120*/  HADD2.F32 R63, -RZ, R63.H1_H1 ;  /* 0x3000003fff3f7230 */ /* 0x000fe40000004100 */
[-C--:B------:R-:W-:Y:S01]  /*8130*/  FMUL.FTZ R68, R62, R64.reuse ;  /* 0x000000403e447220 */ /* 0x080fe20000410000 */
[-C--:B------:R-:W-:Y:S01]  /*8140*/  FFMA.FTZ R44, R44, R65.reuse, -R69 ;  /* 0x000000412c2c7223 */ /* 0x080fe20000010845 */
[----:B------:R-:W-:Y:S01]  /*8150*/  FFMA.FTZ R45, R60, R65, R45 ;  /* 0x000000413c2d7223 */ /* 0x000fe2000001002d */
[C---:B------:R-:W-:Y:S01]  /*8160*/  FMUL.FTZ R67, R61.reuse, R64 ;  /* 0x000000403d437220 */ /* 0x040fe20000410000 */
[----:B------:R-:W-:Y:S01]  /*8170*/  F2FP.F16.E4M3.UNPACK_B R60, R51.H1 ;  /* 0x00000033ff3c723e */ /* 0x000fe200030006ff */
[----:B------:R-:W-:Y:S01]  /*8180*/  FFMA.FTZ R69, R61, R63, -R68 ;  /* 0x0000003f3d457223 */ /* 0x000fe20000010844 */
[----:B------:R-:W-:Y:S01]  /*8190*/  F2FP.F16.E4M3.UNPACK_B R51, R51 ;  /* 0x00000033ff33723e */ /* 0x000fe200020006ff */
[----:B------:R-:W-:Y:S01]  /*81a0*/  FFMA.FTZ R70, R62, R63, R67 ;  /* 0x0000003f3e467223 */ /* 0x000fe20000010043 */
[----:B------:R-:W-:-:S02]  /*81b0*/  HADD2.F32 R64, -RZ, R139.H1_H1 ;  /* 0x3000008bff407230 */ /* 0x000fc40000004100 */
[--C-:B------:R-:W-:Y:S02]  /*81c0*/  HADD2.F32 R62, -RZ, R60.reuse.H0_H0 ;  /* 0x2000003cff3e7230 */ /* 0x100fe40000004100 */
[----:B------:R-:W-:Y:S01]  /*81d0*/  HADD2.F32 R63, -RZ, R60.H1_H1 ;  /* 0x3000003cff3f7230 */ /* 0x000fe20000004100 */
[----:B------:R-:W-:Y:S01]  /*81e0*/  F2FP.SATFINITE.E4M3.F32.PACK_AB_MERGE_C R74, R70, R69, RZ ;  /* 0x00000045464a723e */ /* 0x000fe200048070ff */
[--C-:B------:R-:W-:Y:S02]  /*81f0*/  HADD2.F32 R60, -RZ, R51.reuse.H0_H0 ;  /* 0x20000033ff3c7230 */ /* 0x100fe40000004100 */
[-C--:B------:R-:W-:Y:S01]  /*8200*/  FMUL.FTZ R68, R62, R64.reuse ;  /* 0x000000403e447220 */ /* 0x080fe20000410000 */
[----:B------:R-:W-:Y:S02]  /*8210*/  HADD2.F32 R61, -RZ, R51.H1_H1 ;  /* 0x30000033ff3d7230 */ /* 0x000fe40000004100 */
[----:B------:R-:W-:Y:S01]  /*8220*/  FMUL.FTZ R67, R63, R64 ;  /* 0x000000403f437220 */ /* 0x000fe20000410000 */
[----:B------:R-:W-:Y:S01]  /*8230*/  HADD2.F32 R139, -RZ, R139.H0_H0 ;  /* 0x2000008bff8b7230 */ /* 0x000fe20000004100 */
        /* <DEDUP_REMOVED lines=11> */
[----:B------:R-:W-:Y:S01]  /*82f0*/  F2FP.F16.E4M3.UNPACK_B R68, R66.H1 ;  /* 0x00000042ff44723e */ /* 0x000fe200030006ff */
        /* <DEDUP_REMOVED lines=15> */
[----:B------:R-:W-:Y:S01]  /*83f0*/  FMUL.FTZ R71, R61, R69 ;  /* 0x000000453d477220 */ /* 0x000fe20000410000 */
[----:B------:R-:W-:Y:S01]  /*8400*/  F2FP.F16.E4M3.UNPACK_B R47, R47 ;  /* 0x0000002fff2f723e */ /* 0x000fe200020006ff */
[C---:B------:R-:W-:Y:S01]  /*8410*/  FMUL.FTZ R62, R60.reuse, R69 ;  /* 0x000000453c3e7220 */ /* 0x040fe20000410000 */
[----:B------:R-:W-:Y:S01]  /*8420*/  F2FP.F16.E4M3.UNPACK_B R46, R46 ;  /* 0x0000002eff2e723e */ /* 0x000fe200020006ff */
[----:B------:R-:W-:Y:S01]  /*8430*/  FFMA.FTZ R69, R63, R66, R72 ;  /* 0x000000423f457223 */ /* 0x000fe20000010048 */
[-C--:B------:R-:W-:Y:S01]  /*8440*/  FFMA.FTZ R71, R60, R50.reuse, -R71 ;  /* 0x000000323c477223 */ /* 0x080fe20000010847 */
[----:B------:R-:W-:Y:S01]  /*8450*/  FFMA.FTZ R66, R61, R50, R62 ;  /* 0x000000323d427223 */ /* 0x000fe2000001003e */
[--C-:B------:R-:W-:Y:S01]  /*8460*/  HADD2.F32 R50, -RZ, R47.reuse.H0_H0 ;  /* 0x2000002fff327230 */ /* 0x100fe20000004100 */
[----:B------:R-:W-:Y:S01]  /*8470*/  F2FP.SATFINITE.E4M3.F32.PACK_AB_MERGE_C R44, R138, R51, R73 ;  /* 0x000000338a2c723e */ /* 0x000fe20004807049 */
[----:B------:R-:W-:Y:S01]  /*8480*/  HADD2.F32 R60, -RZ, R47.H1_H1 ;  /* 0x3000002fff3c7230 */ /* 0x000fe20000004100 */
[----:B------:R-:W-:Y:S01]  /*8490*/  F2FP.SATFINITE.E4M3.F32.PACK_AB_MERGE_C R69, R69, R70, RZ ;  /* 0x000000464545723e */ /* 0x000fe200048070ff */
[----:B------:R-:W-:Y:S01]  /*84a0*/  HADD2.F32 R47, -RZ, R46.H0_H0 ;  /* 0x2000002eff2f7230 */ /* 0x000fe20000004100 */
[----:B------:R-:W-:Y:S01]  /*84b0*/  F2FP.SATFINITE.E4M3.F32.PACK_AB_MERGE_C R66, R66, R71, RZ ;  /* 0x000000474242723e */ /* 0x000fe200048070ff */
[----:B------:R-:W-:-:S02]  /*84c0*/  HADD2.F32 R61, -RZ, R68.H0_H0 ;  /* 0x20000044ff3d7230 */ /* 0x000fc40000004100 */
[----:B------:R-:W-:Y:S02]  /*84d0*/  HADD2.F32 R46, -RZ, R46.H1_H1 ;  /* 0x3000002eff2e7230 */ /* 0x000fe40000004100 */
[----:B------:R-:W-:Y:S02]  /*84e0*/  HADD2.F32 R67, -RZ, R67.H0_H0 ;  /* 0x20000043ff437230 */ /* 0x000fe40000004100 */
[-C--:B------:R-:W-:Y:S01]  /*84f0*/  FMUL.FTZ R63, R60, R61.reuse ;  /* 0x0000003d3c3f7220 */ /* 0x080fe20000410000 */
[----:B------:R-:W-:Y:S02]  /*8500*/  HADD2.F32 R65, -RZ, R65.H0_H0 ;  /* 0x20000041ff417230 */ /* 0x000fe40000004100 */
[----:B------:R-:W-:Y:S01]  /*8510*/  FMUL.FTZ R61, R50, R61 ;  /* 0x0000003d323d7220 */ /* 0x000fe20000410000 */
[----:B------:R-:W-:Y:S02]  /*8520*/  HADD2.F32 R64, -RZ, R64.H0_H0 ;  /* 0x20000040ff407230 */ /* 0x000fe40000004100 */
[-C--:B------:R-:W-:Y:S01]  /*8530*/  FMUL.FTZ R62, R46, R67.reuse ;  /* 0x000000432e3e7220 */ /* 0x080fe20000410000 */
[C---:B------:R-:W-:Y:S01]  /*8540*/  FMUL.FTZ R67, R47.reuse, R67 ;  /* 0x000000432f437220 */ /* 0x040fe20000410000 */
[-C--:B------:R-:W-:Y:S01]  /*8550*/  FFMA.FTZ R63, R50, R65.reuse, -R63 ;  /* 0x00000041323f7223 */ /* 0x080fe2000001083f */
[----:B------:R-:W-:Y:S01]  /*8560*/  FFMA.FTZ R60, R60, R65, R61 ;  /* 0x000000413c3c7223 */ /* 0x000fe2000001003d */
[-C--:B------:R-:W-:Y:S01]  /*8570*/  FFMA.FTZ R62, R47, R64.reuse, -R62 ;  /* 0x000000402f3e7223 */ /* 0x080fe2000001083e */
[----:B------:R-:W-:-:S03]  /*8580*/  FFMA.FTZ R67, R46, R64, R67 ;  /* 0x000000402e437223 */ /* 0x000fc60000010043 */
[----:B------:R-:W-:Y:S02]  /*8590*/  F2FP.SATFINITE.E4M3.F32.PACK_AB_MERGE_C R47, R60, R63, R69 ;  /* 0x0000003f3c2f723e */ /* 0x000fe40004807045 */
[----:B------:R-:W-:-:S07]  /*85a0*/  F2FP.SATFINITE.E4M3.F32.PACK_AB_MERGE_C R46, R67, R62, R66 ;  /* 0x0000003e432e723e */ /* 0x000fce0004807042 */
.L_x_3523:
[----:B------:R-:W-:Y:S05]  /*85b0*/  BSYNC B2 ;  /* 0x0000000000027941 */ /* 0x000fea0003800000 */
.L_x_3522:
[----:B--2---:R0:W-:Y:S02]  /*85c0*/  STG.E.128 desc[UR54][R48.64+0x60], R44 ;  /* 0x0000602c30007986 */ /* 0x0041e4000c101d36 */
.L_x_3521:
[----:B------:R-:W-:Y:S05]  /*85d0*/  BSYNC B1 ;  /* 0x0000000000017941 */ /* 0x000fea0003800000 */
.L_x_3520:
        /* <DEDUP_REMOVED lines=114> */
.L_x_3527:
[----:B------:R-:W-:Y:S05]  /*8d00*/  BSYNC B2 ;  /* 0x0000000000027941 */ /* 0x000fea0003800000 */
.L_x_3526:
[----:B--2---:R0:W-:Y:S02]  /*8d10*/  STG.E.128 desc[UR54][R48.64+0x80], R44 ;  /* 0x0000802c30007986 */ /* 0x0041e4000c101d36 */
.L_x_3525:
[----:B------:R-:W-:Y:S05]  /*8d20*/  BSYNC B1 ;  /* 0x0000000000017941 */ /* 0x000fea0003800000 */
.L_x_3524:
        /* <DEDUP_REMOVED lines=10> */
[--C-:B------:R-:W-:Y:S02]  /*8dd0*/  SHF.R.U32.HI R53, RZ, 0x8, R55.reuse ;  /* 0x00000008ff357819 */ /* 0x100fe40000011637 */
[----:B------:R-:W-:Y:S01]  /*8de0*/  PRMT R52, R51, 0x654, R50 ;  /* 0x0000065433347816 */ /* 0x000fe20000000032 */
[----:B------:R-:W-:Y:S01]  /*8df0*/  IMAD.SHL.U32 R51, R57, 0x100, RZ ;  /* 0x0000010039337824 */ /* 0x000fe200078e00ff */
[----:B------:R-:W-:Y:S01]  /*8e00*/  SHF.R.U32.HI R56, RZ, 0x10, R55 ;  /* 0x00000010ff387819 */ /* 0x000fe20000011637 */
[----:B--2---:R-:W-:Y:S01]  /*8e10*/  IMAD.MOV.U32 R50, RZ, RZ, R44 ;  /* 0x000000ffff327224 */ /* 0x004fe200078e002c */
[----:B------:R-:W-:-:S02]  /*8e20*/  LOP3.LUT R54, R55, 0xff0000ff, RZ, 0xc0, !PT ;  /* 0xff0000ff37367812 */ /* 0x000fc400078ec0ff */
[----:B------:R-:W-:Y:S02]  /*8e30*/  SHF.L.U32 R53, R53, 0x8, RZ ;  /* 0x0000000835357819 */ /* 0x000fe400000006ff */
[----:B------:R-:W-:Y:S01]  /*8e40*/  LOP3.LUT R52, R52, 0xff00, R51, 0xf8, !PT ;  /* 0x0000ff0034347812 */ /* 0x000fe200078ef833 */
[----:B------:R-:W-:Y:S01]  /*8e50*/  IMAD.U32 R51, R58, 0x10000, RZ ;  /* 0x000100003a337824 */ /* 0x000fe200078e00ff */
[----:B------:R-:W-:Y:S01]  /*8e60*/  LOP3.LUT R55, R54, 0xff00, R53, 0xf8, !PT ;  /* 0x0000ff0036377812 */ /* 0x000fe200078ef835 */
[----:B------:R-:W-:Y:S01]  /*8e70*/  IMAD.U32 R54, R56, 0x10000, RZ ;  /* 0x0001000038367824 */ /* 0x000fe200078e00ff */
[----:B------:R-:W-:Y:S02]  /*8e80*/  F2FP.F16.E4M3.UNPACK_B R44, R45 ;  /* 0x0000002dff2c723e */ /* 0x000fe400020006ff */
        /* <DEDUP_REMOVED lines=89> */
.L_x_3529:
[----:B------:R-:W-:Y:S05]  /*9420*/  BSYNC B1 ;  /* 0x0000000000017941 */ /* 0x000fea0003800000 */
.L_x_3528:
[----:B--2---:R0:W-:Y:S01]  /*9430*/  STG.E.128 desc[UR54][R48.64+0xa0], R44 ;  /* 0x0000a02c30007986 */ /* 0x0041e2000c101d36 */
[----:B------:R-:W-:Y:S05]  /*9440*/  BRA `(.L_x_3507) ;  /* 0x0000006c00447947 */ /* 0x000fea0003800000 */
.L_x_3475:
        /* <DEDUP_REMOVED lines=21> */
[----:B------:R-:W-:Y:S06]  /*95a0*/  @P4 BRA `(.L_x_3531) ;  /* 0x00000000006c4947 */ /* 0x000fec0003800000 */
[----:B------:R-:W-:Y:S01]  /*95b0*/  ULDC.64 UR4, c[0x0][0x3e8] ;  /* 0x0000fa0000047ab9 */ /* 0x000fe20000000a00 */
[----:B------:R-:W-:Y:S02]  /*95c0*/  CS2R R54, SRZ ;  /* 0x0000000000367805 */ /* 0x000fe4000001ff00 */
[----:B------:R-:W-:Y:S02]  /*95d0*/  IADD3 R80, P2, P3, R110, UR4, R94 ;  /* 0x000000046e507c10 */ /* 0x000fe4000fb5e05e */
[----:B------:R-:W-:Y:S02]  /*95e0*/  CS2R R52, SRZ ;  /* 0x0000000000347805 */ /* 0x000fe4000001ff00 */
[----:B------:R-:W-:Y:S02]  /*95f0*/  CS2R R66, SRZ ;  /* 0x0000000000427805 */ /* 0x000fe4000001ff00 */
[----:B------:R-:W-:Y:S02]  /*9600*/  CS2R R64, SRZ ;  /* 0x0000000000407805 */ /* 0x000fe4000001ff00 */
[----:B------:R-:W-:Y:S01]  /*9610*/  IADD3.X R81, R20, UR5, R100, P2, P3 ;  /* 0x0000000514517c10 */ /* 0x000fe200097e6464 */
[----:B------:R-:W-:-:S02]  /*9620*/  ULDC.64 UR4, c[0x0][0x400] ;  /* 0x0001000000047ab9 */ /* 0x000fc40000000a00 */
[----:B------:R-:W-:-:S04]  /*9630*/  IADD3 R84, P2, P3, R104, UR4, R92 ;  /* 0x0000000468547c10 */ /* 0x000fc8000fb5e05c */
[----:B------:R-:W-:Y:S02]  /*9640*/  IADD3.X R85, R25, UR5, R43, P2, P3 ;  /* 0x0000000519557c10 */ /* 0x000fe400097e642b */
[----:B------:R-:W-:Y:S02]  /*9650*/  ISETP.GE.AND P2, PT, R18, R133, PT ;  /* 0x000000851200720c */ /* 0x000fe40003f46270 */
[----:B------:R-:W-:Y:S02]  /*9660*/  CS2R R50, SRZ ;  /* 0x0000000000327805 */ /* 0x000fe4000001ff00 */
[----:B------:R-:W-:Y:S02]  /*9670*/  CS2R R48, SRZ ;  /* 0x0000000000307805 */ /* 0x000fe4000001ff00 */
[----:B------:R-:W-:Y:S02]  /*9680*/  CS2R R62, SRZ ;  /* 0x00000000003e7805 */ /* 0x000fe4000001ff00 */
[----:B------:R-:W-:-:S05]  /*9690*/  CS2R R60, SRZ ;  /* 0x00000000003c7805 */ /* 0x000fca000001ff00 */
[----:B------:R0:W5:Y:S04]  /*96a0*/  @!P2 LDG.E.128 R52, desc[UR54][R80.64] ;  /* 0x000000365034a981 */ /* 0x000168000c1e1d00 */
[----:B------:R0:W5:Y:S01]  /*96b0*/  @!P2 LDG.E.128 R64, desc[UR54][R84.64] ;  /* 0x000000365440a981 */ /* 0x000162000c1e1d00 */
[----:B------:R-:W-:Y:S02]  /*96c0*/  ISETP.GE.AND P2, PT, R0, R133, PT ;  /* 0x000000850000720c */ /* 0x000fe40003f46270 */
[----:B------:R-:W-:Y:S02]  /*96d0*/  CS2R R46, SRZ ;  /* 0x00000000002e7805 */ /* 0x000fe4000001ff00 */
[----:B------:R-:W-:Y:S02]  /*96e0*/  CS2R R44, SRZ ;  /* 0x00000000002c7805 */ /* 0x000fe4000001ff00 */
[----:B------:R-:W-:-:S02]  /*96f0*/  CS2R R58, SRZ ;  /* 0x00000000003a7805 */ /* 0x000fc4000001ff00 */
[----:B------:R-:W-:-:S05]  /*9700*/  CS2R R56, SRZ ;  /* 0x0000000000387805 */ /* 0x000fca000001ff00 */
[----:B------:R0:W5:Y:S04]  /*9710*/  @!P2 LDG.E.128 R48, desc[UR54][R80.64+0x20] ;  /* 0x000020365030a981 */ /* 0x000168000c1e1d00 */
[----:B------:R0:W5:Y:S01]  /*9720*/  @!P2 LDG.E.128 R60, desc[UR54][R84.64+0x20] ;  /* 0x00002036543ca981 */ /* 0x000162000c1e1d00 */
[----:B------:R-:W-:-:S13]  /*9730*/  ISETP.GE.AND P2, PT, R6, R133, PT ;  /* 0x000000850600720c */ /* 0x000fda0003f46270 */
[----:B------:R0:W5:Y:S04]  /*9740*/  @!P2 LDG.E.128 R44, desc[UR54][R80.64+0x40] ;  /* 0x00004036502ca981 */ /* 0x000168000c1e1d00 */
[----:B------:R0:W5:Y:S02]  /*9750*/  @!P2 LDG.E.128 R56, desc[UR54][R84.64+0x40] ;  /* 0x000040365438a981 */ /* 0x000164000c1e1d00 */
.L_x_3531:
[----:B------:R-:W-:Y:S05]  /*9760*/  BSYNC B1 ;  /* 0x0000000000017941 */ /* 0x000fea0003800000 */
.L_x_3530:
[----:B------:R-:W-:Y:S01]  /*9770*/  VIADD R97, R220, 0x80 ;  /* 0x00000080dc617836 */ /* 0x000fe20000000000 */
[----:B------:R-:W-:Y:S01]  /*9780*/  BSSY B1, `(.L_x_3532) ;  /* 0x0000029000017945 */ /* 0x000fe20003800000 */
[----:B0-----:R-:W-:Y:S02]  /*9790*/  CS2R R80, SRZ ;  /* 0x0000000000507805 */ /* 0x001fe4000001ff00 */
[----:B------:R-:W-:Y:S02]  /*97a0*/  CS2R R86, SRZ ;  /* 0x0000000000567805 */ /* 0x000fe4000001ff00 */
[----:B------:R-:W-:Y:S02]  /*97b0*/  CS2R R84, SRZ ;  /* 0x0000000000547805 */ /* 0x000fe4000001ff00 */
[----:B------:R-:W-:Y:S02]  /*97c0*/  ISETP.GE.AND P3, PT, R97, R42, PT ;  /* 0x0000002a6100720c */ /* 0x000fe40003f66270 */
[----:B------:R-:W-:-:S02]  /*97d0*/  CS2R R90, SRZ ;  /* 0x00000000005a7805 */ /* 0x000fc4000001ff00 */
[----:B------:R-:W-:Y:S01]  /*97e0*/  CS2R R88, SRZ ;  /* 0x0000000000587805 */ /* 0x000fe2000001ff00 */
[----:B-----5:R-:W-:Y:S02]  /*97f0*/  IMAD.MOV.U32 R168, RZ, RZ, R46 ;  /* 0x000000ffffa87224 */ /* 0x020fe400078e002e */
[----:B------:R-:W-:-:S06]  /*9800*/  IMAD.MOV.U32 R169, RZ, RZ, R44 ;  /* 0x000000ffffa97224 */ /* 0x000fcc00078e002c */
[----:B------:R-:W-:Y:S05]  /*9810*/  @P3 BRA `(.L_x_3533) ;  /* 0x00000000007c3947 */ /* 0x000fea0003800000 */
[----:B------:R-:W-:Y:S01]  /*9820*/  IADD3 R93, P2, P5, R110, R94, R11 ;  /* 0x0000005e6e5d7210 */ /* 0x000fe20007d5e00b */
[----:B------:R-:W-:Y:S01]  /*9830*/  ULDC.64 UR4, c[0x0][0x3e8] ;  /* 0x0000fa0000047ab9 */ /* 0x000fe20000000a00 */
[----:B------:R-:W-:Y:S02]  /*9840*/  CS2R R78, SRZ ;  /* 0x00000000004e7805 */ /* 0x000fe4000001ff00 */
[----:B------:R-:W-:Y:S02]  /*9850*/  CS2R R76, SRZ ;  /* 0x00000000004c7805 */ /* 0x000fe4000001ff00 */
[----:B------:R-:W-:Y:S02]  /*9860*/  IADD3.X R100, R20, R100, R10, P2, P5 ;  /* 0x0000006414647210 */ /* 0x000fe400017ea40a */
[----:B------:R-:W-:Y:S02]  /*9870*/  CS2R R90, SRZ ;  /* 0x00000000005a7805 */ /* 0x000fe4000001ff00 */
[----:B------:R-:W-:-:S02]  /*9880*/  IADD3 R94, P2, P5, R104, R92, R14 ;  /* 0x0000005c685e7210 */ /* 0x000fc40007d5e00e */
[----:B------:R-:W-:Y:S02]  /*9890*/  CS2R R88, SRZ ;  /* 0x0000000000587805 */ /* 0x000fe4000001ff00 */
        /* <DEDUP_REMOVED lines=23> */
.L_x_3533:
[----:B------:R-:W-:Y:S05]  /*9a10*/  BSYNC B1 ;  /* 0x0000000000017941 */ /* 0x000fea0003800000 */
.L_x_3532:
        /* <DEDUP_REMOVED lines=26> */
.L_x_3534:
[----:B------:R-:W-:Y:S01]  /*9bc0*/  LEA R43, R17, R16, 0x3 ;  /* 0x00000010112b7211 */ /* 0x000fe200078e18ff */
[----:B------:R-:W1:Y:S01]  /*9bd0*/  LDC R156, c[0x0][0x2f4] ;  /* 0x0000bd00ff9c7b82 */ /* 0x000e620000000800 */
[----:B------:R-:W-:Y:S01]  /*9be0*/  SHF.L.U32 R100, R221, 0x1f, RZ ;  /* 0x0000001fdd647819 */ /* 0x000fe200000006ff */
[----:B------:R-:W-:Y:S01]  /*9bf0*/  BSSY B1, `(.L_x_3535) ;  /* 0x0000004000017945 */ /* 0x000fe20003800000 */
[----:B------:R-:W-:Y:S02]  /*9c00*/  IMAD.MOV.U32 R137, RZ, RZ, R96 ;  /* 0x000000ffff897224 */ /* 0x000fe400078e0060 */
[----:B------:R-:W2:Y:S02]  /*9c10*/  SYNCS.PHASECHK.TRANS64.TRYWAIT P5, [R43+URZ+0x33490], R100 ;  /* 0x033490642b0075a7 */ /* 0x000ea400080a017f */
[----:B--2---:R-:W-:Y:S05]  /*9c20*/  @!P5 BRA `(.L_x_3536) ;  /* 0x000002400014d947 */ /* 0x004fea0003800000 */
.L_x_3808:
[----:B------:R-:W-:Y:S05]  /*9c30*/  BSYNC B1 ;  /* 0x0000000000017941 */ /* 0x000fea0003800000 */
.L_x_3535:
[----:B------:R-:W3:Y:S01]  /*9c40*/  LDC.64 R138, c[0x0][0x300] ;  /* 0x0000c000ff8a7b82 */ /* 0x000ee20000000a00 */
[----:B------:R-:W-:Y:S01]  /*9c50*/  BSSY B1, `(.L_x_3537) ;  /* 0x0000312000017945 */ /* 0x000fe20003800000 */
[----:B-1----:R-:W-:-:S03]  /*9c60*/  IMAD.IADD R162, R156, 0x1, -R121 ;  /* 0x000000019ca27824 */ /* 0x002fc600078e0a79 */
[----:B------:R-:W-:Y:S05]  /*9c70*/  @P4 BRA `(.L_x_3538) ;  /* 0x00000030003c4947 */ /* 0x000fea0003800000 */
[----:B------:R-:W-:Y:S01]  /*9c80*/  ISETP.NE.AND P4, PT, R34, RZ, PT ;  /* 0x000000ff2200720c */ /* 0x000fe20003f85270 */
[-C--:B---3--:R-:W-:Y:S01]  /*9c90*/  IMAD.WIDE.U32 R140, R220, R138.reuse, R136 ;  /* 0x0000008adc8c7225 */ /* 0x088fe200078e0088 */
[----:B0-----:R-:W-:Y:S01]  /*9ca0*/  SHF.R.S32.HI R92, RZ, 0x1f, R220 ;  /* 0x0000001fff5c7819 */ /* 0x001fe200000114dc */
[----:B------:R-:W-:Y:S04]  /*9cb0*/  BSSY B2, `(.L_x_3539) ;  /* 0x0000104000027945 */ /* 0x000fe80003800000 */
[----:B------:R-:W-:-:S04]  /*9cc0*/  IMAD R172, R92, R138, RZ ;  /* 0x0000008a5cac7224 */ /* 0x000fc800078e02ff */
[----:B------:R-:W-:-:S04]  /*9cd0*/  IMAD R172, R220, R139, R172 ;  /* 0x0000008bdcac7224 */ /* 0x000fc800078e02ac */
[----:B------:R-:W-:Y:S01]  /*9ce0*/  IMAD.IADD R172, R172, 0x1, R141 ;  /* 0x00000001acac7824 */ /* 0x000fe200078e028d */
[----:B------:R-:W-:Y:S06]  /*9cf0*/  @!P4 BRA `(.L_x_3540) ;  /* 0x0000000c00fcc947 */ /* 0x000fec0003800000 */
[----:B------:R-:W-:Y:S01]  /*9d00*/  SEL R92, R121, R162, !P0 ;  /* 0x000000a2795c7207 */ /* 0x000fe20004000000 */
[----:B------:R-:W-:Y:S01]  /*9d10*/  BSSY B3, `(.L_x_3541) ;  /* 0x00000f1000037945 */ /* 0x000fe20003800000 */
[----:B------:R-:W-:Y:S02]  /*9d20*/  ISETP.GE.AND P4, PT, R18, R133, PT ;  /* 0x000000851200720c */ /* 0x000fe40003f86270 */
[----:B------:R-:W-:-:S04]  /*9d30*/  SHF.R.S32.HI R93, RZ, 0x1f, R92 ;  /* 0x0000001fff5d7819 */ /* 0x000fc8000001145c */
[----:B------:R-:W-:-:S04]  /*9d40*/  LEA.HI R93, R93, R92, RZ, 0x5 ;  /* 0x0000005c5d5d7211 */ /* 0x000fc800078f28ff */
[----:B------:R-:W-:-:S04]  /*9d50*/  LEA.HI.SX32 R181, R93, R120, 0x1b ;  /* 0x000000785db57211 */ /* 0x000fc800078fdaff */
[----:B------:R-:W-:-:S04]  /*9d60*/  SHF.R.S32.HI R93, RZ, 0x1f, R181 ;  /* 0x0000001fff5d7819 */ /* 0x000fc800000114b5 */
[----:B------:R-:W-:Y:S01]  /*9d70*/  LEA.HI R93, R93, R181, RZ, 0x2 ;  /* 0x000000b55d5d7211 */ /* 0x000fe200078f10ff */
[----:B------:R-:W-:-:S03]  /*9d80*/  IMAD.SHL.U32 R181, R181, 0x10, RZ ;  /* 0x00000010b5b57824 */ /* 0x000fc600078e00ff */
[----:B------:R-:W-:Y:S02]  /*9d90*/  SHF.R.S32.HI R93, RZ, 0x2, R93 ;  /* 0x00000002ff5d7819 */ /* 0x000fe4000001145d */
[----:B------:R-:W-:-:S03]  /*9da0*/  LOP3.LUT R92, R227, 0x30, R181, 0xf8, !PT ;  /* 0x00000030e35c7812 */ /* 0x000fc600078ef8b5 */
[----:B------:R-:W-:Y:S01]  /*9db0*/  IMAD R93, R93, 0x2800, R229 ;  /* 0x000028005d5d7824 */ /* 0x000fe200078e02e5 */
[----:B------:R-:W-:-:S05]  /*9dc0*/  LOP3.LUT R92, R92, R228, RZ, 0x3c, !PT ;  /* 0x000000e45c5c7212 */ /* 0x000fca00078e3cff */
[----:B------:R-:W-:-:S04]  /*9dd0*/  IMAD.IADD R92, R93, 0x1, R92 ;  /* 0x000000015d5c7824 */ /* 0x000fc800078e025c */
[C---:B------:R-:W-:Y:S02]  /*9de0*/  IMAD R96, R17.reuse, 0x7800, R92 ;  /* 0x0000780011607824 */ /* 0x040fe400078e025c */
[----:B------:R-:W-:Y:S02]  /*9df0*/  IMAD R92, R17, 0x7800, R145 ;  /* 0x00007800115c7824 */ /* 0x000fe400078e0291 */
[C---:B------:R-:W-:Y:S02]  /*9e00*/  IMAD.IADD R96, R16.reuse, 0x1, R96 ;  /* 0x0000000110607824 */ /* 0x040fe400078e0260 */
[----:B------:R-:W-:-:S04]  /*9e10*/  IMAD.IADD R92, R16, 0x1, R92 ;  /* 0x00000001105c7824 */ /* 0x000fc800078e025c */
[----:B------:R-:W0:Y:S04]  /*9e20*/  LDS.128 R96, [R96+0x24200] ;  /* 0x0242000060607984 */ /* 0x000e280000000c00 */
[----:B------:R-:W1:Y:S01]  /*9e30*/  LDS.128 R92, [R92+0x24200] ;  /* 0x024200005c5c7984 */ /* 0x000e620000000c00 */
[----:B------:R-:W-:Y:S05]  /*9e40*/  @P4 BRA `(.L_x_3542) ;  /* 0x0000000c00744947 */ /* 0x000fea0003800000 */
[----:B------:R-:W-:Y:S02]  /*9e50*/  SHF.R.U32.HI R64, RZ, 0x8, R53 ;  /* 0x00000008ff407819 */ /* 0x000fe40000011635 */
[----:B------:R-:W-:Y:S02]  /*9e60*/  SHF.R.U32.HI R184, RZ, 0x8, R65 ;  /* 0x00000008ffb87819 */ /* 0x000fe40000011641 */
[----:B------:R-:W-:Y:S01]  /*9e70*/  LOP3.LUT R54, R53, 0xff, RZ, 0xc0, !PT ;  /* 0x000000ff35367812 */ /* 0x000fe200078ec0ff */
[----:B------:R-:W-:Y:S01]  /*9e80*/  IMAD.SHL.U32 R64, R64, 0x100, RZ ;  /* 0x0000010040407824 */ /* 0x000fe200078e00ff */
[----:B------:R-:W-:Y:S01]  /*9e90*/  SHF.R.U32.HI R185, RZ, 0x18, R53 ;  /* 0x00000018ffb97819 */ /* 0x000fe20000011635 */
[----:B------:R-:W-:Y:S01]  /*9ea0*/  IMAD.SHL.U32 R184, R184, 0x100, RZ ;  /* 0x00000100b8b87824 */ /* 0x000fe200078e00ff */
[----:B------:R-:W-:Y:S02]  /*9eb0*/  SHF.R.U32.HI R183, RZ, 0x10, R65 ;  /* 0x00000010ffb77819 */ /* 0x000fe40000011641 */
[----:B------:R-:W-:-:S02]  /*9ec0*/  LOP3.LUT R187, R65, 0xff, RZ, 0xc0, !PT ;  /* 0x000000ff41bb7812 */ /* 0x000fc400078ec0ff */
[----:B------:R-:W-:Y:S01]  /*9ed0*/  SHF.R.U32.HI R65, RZ, 0x18, R65 ;  /* 0x00000018ff417819 */ /* 0x000fe20000011641 */
[----:B------:R-:W-:Y:S01]  /*9ee0*/  IMAD.U32 R183, R183, 0x10000, RZ ;  /* 0x00010000b7b77824 */ /* 0x000fe200078e00ff */
[----:B------:R-:W-:Y:S02]  /*9ef0*/  SHF.R.U32.HI R52, RZ, 0x10, R53 ;  /* 0x00000010ff347819 */ /* 0x000fe40000011635 */
[--C-:B------:R-:W-:Y:S02]  /*9f00*/  SHF.R.U32.HI R53, RZ, 0x10, R55.reuse ;  /* 0x00000010ff357819 */ /* 0x100fe40000011637 */
[--C-:B------:R-:W-:Y:S02]  /*9f10*/  SHF.R.U32.HI R182, RZ, 0x8, R55.reuse ;  /* 0x00000008ffb67819 */ /* 0x100fe40000011637 */
[----:B------:R-:W-:Y:S01]  /*9f20*/  LOP3.LUT R66, R55, 0xff, RZ, 0xc0, !PT ;  /* 0x000000ff37427812 */ /* 0x000fe200078ec0ff */
[----:B------:R-:W-:Y:S01]  /*9f30*/  IMAD.U32 R53, R53, 0x10000, RZ ;  /* 0x0001000035357824 */ /* 0x000fe200078e00ff */
[----:B------:R-:W-:-:S02]  /*9f40*/  SHF.R.U32.HI R186, RZ, 0x18, R55 ;  /* 0x00000018ffba7819 */ /* 0x000fc40000011637 */
[----:B------:R-:W-:Y:S02]  /*9f50*/  PRMT R185, R185, 0x654, R54 ;  /* 0x00000654b9b97816 */ /* 0x000fe40000000036 */
[--C-:B------:R-:W-:Y:S02]  /*9f60*/  SHF.R.U32.HI R54, RZ, 0x10, R67.reuse ;  /* 0x00000010ff367819 */ /* 0x100fe40000011643 */
[----:B------:R-:W-:Y:S02]  /*9f70*/  SHF.R.U32.HI R55, RZ, 0x8, R67 ;  /* 0x00000008ff377819 */ /* 0x000fe40000011643 */
[----:B------:R-:W-:Y:S01]  /*9f80*/  LOP3.LUT R188, R67, 0xff, RZ, 0xc0, !PT ;  /* 0x000000ff43bc7812 */ /* 0x000fe200078ec0ff */
[----:B------:R-:W-:Y:S01]  /*9f90*/  IMAD.U32 R54, R54, 0x10000, RZ ;  /* 0x0001000036367824 */ /* 0x000fe200078e00ff */
[----:B------:R-:W-:Y:S01]  /*9fa0*/  PRMT R65, R65, 0x654, R187 ;  /* 0x0000065441417816 */ /* 0x000fe200000000bb */
[----:B------:R-:W-:Y:S01]  /*9fb0*/  IMAD.SHL.U32 R55, R55, 0x100, RZ ;  /* 0x0000010037377824 */ /* 0x000fe200078e00ff */
[----:B------:R-:W-:-:S02]  /*9fc0*/  SHF.R.U32.HI R67, RZ, 0x18, R67 ;  /* 0x00000018ff437819 */ /* 0x000fc40000011643 */
[----:B------:R-:W-:Y:S02]  /*9fd0*/  LOP3.LUT R64, R185, 0xff00, R64, 0xf8, !PT ;  /* 0x0000ff00b9407812 */ /* 0x000fe400078ef840 */
[----:B------:R-:W-:Y:S02]  /*9fe0*/  SHF.L.U32 R52, R52, 0x10, RZ ;  /* 0x0000001034347819 */ /* 0x000fe400000006ff */
[----:B------:R-:W-:Y:S02]  /*9ff0*/  PRMT R186, R186, 0x654, R66 ;  /* 0x00000654baba7816 */ /* 0x000fe40000000042 */
[----:B------:R-:W-:Y:S02]  /*a000*/  LOP3.LUT R65, R65, 0xff00, R184, 0xf8, !PT ;  /* 0x0000ff0041417812 */ /* 0x000fe400078ef8b8 */
[----:B------:R-:W-:Y:S01]  /*a010*/  PRMT R66, R67, 0x654, R188 ;  /* 0x0000065443427816 */ /* 0x000fe200000000bc */
[----:B------:R-:W-:Y:S01]  /*a020*/  IMAD.SHL.U32 R67, R182, 0x100, RZ ;  /* 0x00000100b6437824 */ /* 0x000fe200078e00ff */
[----:B------:R-:W-:-:S02]  /*a030*/  LOP3.LUT R182, R64, 0xff0000, R52, 0xf8, !PT ;  /* 0x00ff000040b67812 */ /* 0x000fc400078ef834 */
[----:B------:R-:W-:Y:S02]  /*a040*/  LOP3.LUT R52, R65, 0xff0000, R183, 0xf8, !PT ;  /* 0x00ff000041347812 */ /* 0x000fe400078ef8b7 */
[----:B0-----:R-:W-:Y:S02]  /*a050*/  F2FP.F16.E4M3.UNPACK_B R183, R97 ;  /* 0x00000061ffb7723e */ /* 0x001fe400020006ff */
[----:B------:R-:W-:Y:S02]  /*a060*/  F2FP.F16.E4M3.UNPACK_B R185, R52 ;  /* 0x00000034ffb9723e */ /* 0x000fe400020006ff */
[----:B-1----:R-:W-:Y:S01]  /*a070*/  F2FP.F16.E4M3.UNPACK_B R64, R93 ;  /* 0x0000005dff40723e */ /* 0x002fe200020006ff */
[----:B------:R-:W-:Y:S01]  /*a080*/  HADD2.F32 R65, -RZ, R183.H0_H0 ;  /* 0x200000b7ff417230 */ /* 0x000fe20000004100 */
[----:B------:R-:W-:Y:S01]  /*a090*/  LOP3.LUT R67, R186, 0xff00, R67, 0xf8, !PT ;  /* 0x0000ff00ba437812 */ /* 0x000fe200078ef843 */
[--C-:B------:R-:W-:Y:S01]  /*a0a0*/  HADD2.F32 R188, -RZ, R185.reuse.H0_H0 ;  /* 0x200000b9ffbc7230 */ /* 0x100fe20000004100 */
        /* <DEDUP_REMOVED lines=13> */
[----:B------:R-:W-:-:S04]  /*a180*/  LOP3.LUT R66, R66, 0xff00, R55, 0xf8, !PT ;  /* 0x0000ff0042427812 */ /* 0x000fc800078ef837 */
        /* <DEDUP_REMOVED lines=23> */
[----:B------:R-:W-:Y:S01]  /*a300*/  LOP3.LUT R53, R66, 0xff0000, R54, 0xf8, !PT ;  /* 0x00ff000042357812 */ /* 0x000fe200078ef836 */
[----:B------:R-:W-:Y:S01]  /*a310*/  IMAD.MOV.U32 R54, RZ, RZ, R99 ;  /* 0x000000ffff367224 */ /* 0x000fe200078e0063 */
[----:B------:R-:W-:Y:S02]  /*a320*/  F2FP.F16.E4M3.UNPACK_B R66, R95 ;  /* 0x0000005fff42723e */ /* 0x000fe400020006ff */
[----:B------:R-:W-:Y:S02]  /*a330*/  F2FP.F16.E4M3.UNPACK_B R99, R53 ;  /* 0x00000035ff63723e */ /* 0x000fe400020006ff */
[-C--:B------:R-:W-:Y:S01]  /*a340*/  F2FP.F16.E4M3.UNPACK_B R55, R54.reuse ;  /* 0x00000036ff37723e */ /* 0x080fe200020006ff */
[----:B------:R-:W-:Y:S01]  /*a350*/  HADD2.F32 R189, -RZ, R66.H0_H0 ;  /* 0x20000042ffbd7230 */ /* 0x000fe20000004100 */
[----:B------:R-:W-:Y:S01]  /*a360*/  F2FP.F16.E4M3.UNPACK_B R186, R97 ;  /* 0x00000061ffba723e */ /* 0x000fe200020006ff */
[----:B------:R-:W-:Y:S01]  /*a370*/  HADD2.F32 R67, -RZ, R99.H0_H0 ;  /* 0x20000063ff437230 */ /* 0x000fe20000004100 */
[----:B------:R-:W-:Y:S01]  /*a380*/  F2FP.F16.E4M3.UNPACK_B R54, R54.H1 ;  /* 0x00000036ff36723e */ /* 0x000fe200030006ff */
[--C-:B------:R-:W-:Y:S01]  /*a390*/  HADD2.F32 R187, -RZ, R55.reuse.H0_H0 ;  /* 0x20000037ffbb7230 */ /* 0x100fe20000004100 */
[----:B------:R-:W-:Y:S01]  /*a3a0*/  F2FP.F16.E4M3.UNPACK_B R53, R53.H1 ;  /* 0x00000035ff35723e */ /* 0x000fe200030006ff */
[----:B------:R-:W-:Y:S01]  /*a3b0*/  HADD2.F32 R188, -RZ, R186.H0_H0 ;  /* 0x200000baffbc7230 */ /* 0x000fe20000004100 */
[----:B------:R-:W-:Y:S01]  /*a3c0*/  F2FP.F16.E4M3.UNPACK_B R97, R97.H1 ;  /* 0x00000061ff61723e */ /* 0x000fe200030006ff */
[----:B------:R-:W-:-:S02]  /*a3d0*/  HADD2.F32 R55, -RZ, R55.H1_H1 ;  /* 0x30000037ff377230 */ /* 0x000fc40000004100 */
[-C--:B------:R-:W-:Y:S01]  /*a3e0*/  FMUL.FTZ R190, R187, R67.reuse ;  /* 0x00000043bbbe7220 */ /* 0x080fe20000410000 */
[----:B------:R-:W-:Y:S01]  /*a3f0*/  FMUL.FTZ R67, R189, R67 ;  /* 0x00000043bd437220 */ /* 0x000fe20000410000 */
[----:B------:R-:W-:Y:S01]  /*a400*/  HADD2.F32 R99, -RZ, R99.H1_H1 ;  /* 0x30000063ff637230 */ /* 0x000fe20000004100 */
[----:B------:R-:W-:Y:S01]  /*a410*/  F2FP.SATFINITE.E4M3.F32.PACK_AB_MERGE_C R93, R185, R93, RZ ;  /* 0x0000005db95d723e */ /* 0x000fe200048070ff */
[----:B------:R-:W-:Y:S02]  /*a420*/  HADD2.F32 R186, -RZ, R186.H1_H1 ;  /* 0x300000baffba7230 */ /* 0x000fe40000004100 */
[-C--:B------:R-:W-:Y:S01]  /*a430*/  FFMA.FTZ R187, R187, R188.reuse, R67 ;  /* 0x000000bcbbbb7223 */ /* 0x080fe20000010043 */
[----:B------:R-:W-:Y:S02]  /*a440*/  HADD2.F32 R67, -RZ, R66.H1_H1 ;  /* 0x30000042ff437230 */ /* 0x000fe40000004100 */
[-C--:B------:R-:W-:Y:S01]  /*a450*/  FMUL.FTZ R66, R55, R99.reuse ;  /* 0x0000006337427220 */ /* 0x080fe20000410000 */
[----:B------:R-:W-:Y:S01]  /*a460*/  FFMA.FTZ R190, R189, R188, -R190 ;  /* 0x000000bcbdbe7223 */ /* 0x000fe200000108be */
[----:B------:R-:W-:Y:S01]  /*a470*/  HADD2.F32 R188, -RZ, R53.H0_H0 ;  /* 0x20000035ffbc7230 */ /* 0x000fe20000004100 */
[----:B------:R-:W-:Y:S01]  /*a480*/  F2FP.SATFINITE.E4M3.F32.PACK_AB_MERGE_C R183, R183, R184, R93 ;  /* 0x000000b8b7b7723e */ /* 0x000fe2000480705d */
[C---:B------:R-:W-:Y:S01]  /*a490*/  FFMA.FTZ R66, R67.reuse, R186, -R66 ;  /* 0x000000ba43427223 */ /* 0x040fe20000010842 */
[----:B------:R-:W-:Y:S01]  /*a4a0*/  FMUL.FTZ R67, R67, R99 ;  /* 0x0000006343437220 */ /* 0x000fe20000410000 */
[----:B------:R-:W-:Y:S01]  /*a4b0*/  HADD2.F32 R99, -RZ, R97.H0_H0 ;  /* 0x20000061ff637230 */ /* 0x000fe20000004100 */
[----:B------:R-:W-:Y:S01]  /*a4c0*/  F2FP.F16.E4M3.UNPACK_B R93, R96.H1 ;  /* 0x00000060ff5d723e */ /* 0x000fe200030006ff */
[----:B------:R-:W-:-:S02]  /*a4d0*/  HADD2.F32 R53, -RZ, R53.H1_H1 ;  /* 0x30000035ff357230 */ /* 0x000fc40000004100 */
[----:B------:R-:W-:Y:S01]  /*a4e0*/  FFMA.FTZ R55, R55, R186, R67 ;  /* 0x000000ba37377223 */ /* 0x000fe20000010043 */
[----:B------:R-:W-:Y:S01]  /*a4f0*/  F2FP.F16.E4M3.UNPACK_B R67, R95.H1 ;  /* 0x0000005fff43723e */ /* 0x000fe200030006ff */
[--C-:B------:R-:W-:Y:S01]  /*a500*/  HADD2.F32 R95, -RZ, R54.reuse.H0_H0 ;  /* 0x20000036ff5f7230 */ /* 0x100fe20000004100 */
[----:B------:R-:W-:Y:S01]  /*a510*/  F2FP.SATFINITE.E4M3.F32.PACK_AB_MERGE_C R52, R182, R52, RZ ;  /* 0x00000034b634723e */ /* 0x000fe200048070ff */
[----:B------:R-:W-:Y:S01]  /*a520*/  HADD2.F32 R54, -RZ, R54.H1_H1 ;  /* 0x30000036ff367230 */ /* 0x000fe20000004100 */
[----:B------:R-:W-:Y:S01]  /*a530*/  F2FP.F16.E4M3.UNPACK_B R96, R96 ;  /* 0x00000060ff60723e */ /* 0x000fe200020006ff */
[--C-:B------:R-:W-:Y:S02]  /*a540*/  HADD2.F32 R186, -RZ, R67.reuse.H0_H0 ;  /* 0x20000043ffba7230 */ /* 0x100fe40000004100 */
[----:B------:R-:W-:Y:S01]  /*a550*/  FMUL.FTZ R189, R95, R188 ;  /* 0x000000bc5fbd7220 */ /* 0x000fe20000410000 */
[----:B------:R-:W-:Y:S01]  /*a560*/  HADD2.F32 R67, -RZ, R67.H1_H1 ;  /* 0x30000043ff437230 */ /* 0x000fe20000004100 */
[----:B------:R-:W-:Y:S01]  /*a570*/  F2FP.SATFINITE.E4M3.F32.PACK_AB_MERGE_C R52, R64, R65, R52 ;  /* 0x000000414034723e */ /* 0x000fe20004807034 */
[----:B------:R-:W-:-:S02]  /*a580*/  HADD2.F32 R97, -RZ, R97.H1_H1 ;  /* 0x30000061ff617230 */ /* 0x000fc40000004100 */
[C---:B------:R-:W-:Y:S01]  /*a590*/  FFMA.FTZ R189, R186.reuse, R99, -R189 ;  /* 0x00000063babd7223 */ /* 0x040fe200000108bd */
[----:B------:R-:W-:-:S04]  /*a5a0*/  FMUL.FTZ R186, R186, R188 ;  /* 0x000000bcbaba7220 */ /* 0x000fc80000410000 */
[----:B------:R-:W-:Y:S01]  /*a5b0*/  FFMA.FTZ R186, R95, R99, R186 ;  /* 0x000000635fba7223 */ /* 0x000fe200000100ba */
[CC--:B------:R-:W-:Y:S01]  /*a5c0*/  FMUL.FTZ R95, R54.reuse, R53.reuse ;  /* 0x00000035365f7220 */ /* 0x0c0fe20000410000 */
[C---:B------:R-:W-:Y:S01]  /*a5d0*/  FMUL.FTZ R53, R67.reuse, R53 ;  /* 0x0000003543357220 */ /* 0x040fe20000410000 */
[----:B------:R-:W-:Y:S02]  /*a5e0*/  F2FP.F16.E4M3.UNPACK_B R99, R177.H1 ;  /* 0x000000b1ff63723e */ /* 0x000fe400030006ff */
        /* <DEDUP_REMOVED lines=52> */
[-C--:B------:R-:W-:Y:S01]  /*a930*/  F2FP.F16.E4M3.UNPACK_B R92, R179.reuse.H1 ;  /* 0x000000b3ff5c723e */ /* 0x080fe200030006ff */
        /* <DEDUP_REMOVED lines=11> */
[----:B------:R-:W-:Y:S01]  /*a9f0*/  FMUL.FTZ R189, R177, R189 ;  /* 0x000000bdb1bd7220 */ /* 0x000fe20000410000 */
        /* <DEDUP_REMOVED lines=23> */
[----:B------:R-:W-:Y:S01]  /*ab70*/  MOV R97, R52 ;  /* 0x0000003400617202 */ /* 0x000fe20000000f00 */
        /* <DEDUP_REMOVED lines=10> */
.L_x_3542:
[----:B------:R-:W-:Y:S05]  /*ac20*/  BSYNC B3 ;  /* 0x0000000000037941 */ /* 0x000fea0003800000 */
.L_x_3541:
[----:B------:R-:W-:-:S13]  /*ac30*/  ISETP.GE.AND P4, PT, R181, R156, PT ;  /* 0x0000009cb500720c */ /* 0x000fda0003f86270 */
[--C-:B------:R-:W-:Y:S02]  /*ac40*/  @!P4 SHF.R.S32.HI R55, RZ, 0x1f, R181.reuse ;  /* 0x0000001fff37c819 */ /* 0x100fe400000114b5 */
[----:B------:R-:W-:-:S04]  /*ac50*/  @!P4 IADD3 R54, P5, P6, R118, R140, R181 ;  /* 0x0000008c7636c210 */ /* 0x000fc80007ebe0b5 */
[----:B------:R-:W-:Y:S02]  /*ac60*/  @!P4 IADD3.X R55, R4, R172, R55, P5, P6 ;  /* 0x000000ac0437c210 */ /* 0x000fe40002fec437 */
[----:B------:R-:W-:-:S04]  /*ac70*/  IADD3 R52, P5, P6, R118, R140, R26 ;  /* 0x0000008c76347210 */ /* 0x000fc80007ebe01a */
[----:B------:R-:W-:Y:S02]  /*ac80*/  IADD3.X R53, R4, R172, R30, P5, P6 ;  /* 0x000000ac04357210 */ /* 0x000fe40002fec41e */
[----:B------:R-:W-:-:S05]  /*ac90*/  IADD3 R52, P5, R52, R124, RZ ;  /* 0x0000007c34347210 */ /* 0x000fca0007fbe0ff */
[----:B------:R-:W-:Y:S01]  /*aca0*/  IMAD.X R53, R53, 0x1, R125, P5 ;  /* 0x0000000135357824 */ /* 0x000fe200028e067d */
[----:B------:R-:W-:-:S04]  /*acb0*/  @!P4 IADD3 R54, P5, R54, R124, RZ ;  /* 0x0000007c3636c210 */ /* 0x000fc80007fbe0ff */
[----:B-1----:R1:W-:Y:S01]  /*acc0*/  STG.E.128 desc[UR54][R52.64], R92 ;  /* 0x0000005c34007986 */ /* 0x0023e2000c101d36 */
[----:B------:R-:W-:-:S05]  /*acd0*/  @!P4 IMAD.X R55, R55, 0x1, R125, P5 ;  /* 0x000000013737c824 */ /* 0x000fca00028e067d */
[----:B0-----:R1:W-:Y:S03]  /*ace0*/  @!P4 STG.E.128 desc[UR54][R54.64], R96 ;  /* 0x000000603600c986 */ /* 0x0013e6000c101d36 */
.L_x_3540:
[----:B------:R-:W-:Y:S05]  /*acf0*/  BSYNC B2 ;  /* 0x0000000000027941 */ /* 0x000fea0003800000 */
.L_x_3539:
[----:B------:R-:W-:Y:S01]  /*ad00*/  ISETP.NE.AND P4, PT, R35, RZ, PT ;  /* 0x000000ff2300720c */ /* 0x000fe20003f85270 */
[----:B------:R-:W-:-:S12]  /*ad10*/  BSSY B2, `(.L_x_3543) ;  /* 0x0000103000027945 */ /* 0x000fd80003800000 */
[----:B------:R-:W-:Y:S05]  /*ad20*/  @!P4 BRA `(.L_x_3544) ;  /* 0x000000100004c947 */ /* 0x000fea0003800000 */
[----:B-1----:R-:W-:Y:S01]  /*ad30*/  SEL R52, R121, R162, !P1 ;  /* 0x000000a279347207 */ /* 0x002fe20004800000 */
        /* <DEDUP_REMOVED lines=39> */
[--C-:B------:R-:W-:Y:S01]  /*afb0*/  SHF.R.U32.HI R61, RZ, 0x18, R63.reuse ;  /* 0x00000018ff3d7819 */ /* 0x100fe2000001163f */
[----:B------:R-:W-:Y:S01]  /*afc0*/  IMAD.U32 R49, R49, 0x10000, RZ ;  /* 0x0001000031317824 */ /* 0x000fe200078e00ff */
        /* <DEDUP_REMOVED lines=8> */
[----:B------:R-:W-:Y:S01]  /*b050*/  LOP3.LUT R63, R63, 0xff00, R62, 0xf8, !PT ;  /* 0x0000ff003f3f7812 */ /* 0x000fe200078ef83e */
[----:B0-----:R-:W-:Y:S01]  /*b060*/  IMAD.MOV.U32 R62, RZ, RZ, R65 ;  /* 0x000000ffff3e7224 */ /* 0x001fe200078e0041 */
[----:B------:R-:W-:Y:S01]  /*b070*/  LOP3.LUT R95, R95, 0xff0000, R48, 0xf8, !PT ;  /* 0x00ff00005f5f7812 */ /* 0x000fe200078ef830 */
[----:B-1----:R-:W-:Y:S01]  /*b080*/  IMAD.MOV.U32 R65, RZ, RZ, R53 ;  /* 0x000000ffff417224 */ /* 0x002fe200078e0035 */
[----:B------:R-:W-:-:S02]  /*b090*/  LOP3.LUT R48, R96, 0xff0000, R99, 0xf8, !PT ;  /* 0x00ff000060307812 */ /* 0x000fc400078ef863 */
[----:B------:R-:W-:Y:S02]  /*b0a0*/  F2FP.F16.E4M3.UNPACK_B R93, R62 ;  /* 0x0000003eff5d723e */ /* 0x000fe400020006ff */
[----:B------:R-:W-:Y:S02]  /*b0b0*/  F2FP.F16.E4M3.UNPACK_B R96, R48 ;  /* 0x00000030ff60723e */ /* 0x000fe400020006ff */
[----:B------:R-:W-:Y:S01]  /*b0c0*/  F2FP.F16.E4M3.UNPACK_B R53, R65 ;  /* 0x00000041ff35723e */ /* 0x000fe200020006ff */
[----:B------:R-:W-:Y:S01]  /*b0d0*/  HADD2.F32 R60, -RZ, R93.H0_H0 ;  /* 0x2000005dff3c7230 */ /* 0x000fe20000004100 */
[----:B------:R-:W-:Y:S01]  /*b0e0*/  F2FP.F16.E4M3.UNPACK_B R97, R95 ;  /* 0x0000005fff61723e */ /* 0x000fe200020006ff */
[----:B------:R-:W-:Y:S01]  /*b0f0*/  HADD2.F32 R99, -RZ, R96.H0_H0 ;  /* 0x20000060ff637230 */ /* 0x000fe20000004100 */
[----:B------:R-:W-:Y:S01]  /*b100*/  PRMT R61, R61, 0x654, R177 ;  /* 0x000006543d3d7816 */ /* 0x000fe200000000b1 */
        /* <DEDUP_REMOVED lines=11> */
[----:B------:R-:W-:-:S02]  /*b1c0*/  F2FP.F16.E4M3.UNPACK_B R95, R95.H1 ;  /* 0x0000005fff5f723e */ /* 0x000fc400030006ff */
[----:B------:R-:W-:Y:S02]  /*b1d0*/  LOP3.LUT R61, R61, 0xff00, R50, 0xf8, !PT ;  /* 0x0000ff003d3d7812 */ /* 0x000fe400078ef832 */
[CC--:B------:R-:W-:Y:S01]  /*b1e0*/  FMUL.FTZ R93, R98.reuse, R96.reuse ;  /* 0x00000060625d7220 */ /* 0x0c0fe20000410000 */
[----:B------:R-:W-:Y:S01]  /*b1f0*/  FMUL.FTZ R96, R53, R96 ;  /* 0x0000006035607220 */ /* 0x000fe20000410000 */
[----:B------:R-:W-:Y:S02]  /*b200*/  LOP3.LUT R63, R63, 0xff0000, R49, 0xf8, !PT ;  /* 0x00ff00003f3f7812 */ /* 0x000fe400078ef831 */
[-C--:B------:R-:W-:Y:S01]  /*b210*/  FFMA.FTZ R93, R53, R97.reuse, -R93 ;  /* 0x00000061355d7223 */ /* 0x080fe2000001085d */
[----:B------:R-:W-:Y:S01]  /*b220*/  FFMA.FTZ R53, R98, R97, R96 ;  /* 0x0000006162357223 */ /* 0x000fe20000010060 */
[----:B------:R-:W-:Y:S01]  /*b230*/  F2FP.F16.E4M3.UNPACK_B R96, R62.H1 ;  /* 0x0000003eff60723e */ /* 0x000fe200030006ff */
[----:B------:R-:W-:Y:S01]  /*b240*/  HADD2.F32 R62, -RZ, R65.H0_H0 ;  /* 0x20000041ff3e7230 */ /* 0x000fe20000004100 */
[----:B------:R-:W-:Y:S01]  /*b250*/  F2FP.F16.E4M3.UNPACK_B R97, R48.H1 ;  /* 0x00000030ff61723e */ /* 0x000fe200030006ff */
[----:B------:R-:W-:Y:S01]  /*b260*/  HADD2.F32 R98, -RZ, R95.H0_H0 ;  /* 0x2000005fff627230 */ /* 0x000fe20000004100 */
[----:B------:R-:W-:Y:S01]  /*b270*/  MOV R50, R67 ;  /* 0x0000004300327202 */ /* 0x000fe20000000f00 */
[--C-:B------:R-:W-:Y:S01]  /*b280*/  HADD2.F32 R48, -RZ, R96.reuse.H0_H0 ;  /* 0x20000060ff307230 */ /* 0x100fe20000004100 */
[----:B------:R-:W-:Y:S01]  /*b290*/  LOP3.LUT R49, R61, 0xff0000, R51, 0xf8, !PT ;  /* 0x00ff00003d317812 */ /* 0x000fe200078ef833 */
[--C-:B------:R-:W-:Y:S01]  /*b2a0*/  HADD2.F32 R99, -RZ, R97.reuse.H0_H0 ;  /* 0x20000061ff637230 */ /* 0x100fe20000004100 */
[-C--:B------:R-:W-:Y:S01]  /*b2b0*/  F2FP.F16.E4M3.UNPACK_B R51, R50.reuse ;  /* 0x00000032ff33723e */ /* 0x080fe200020006ff */
[----:B------:R-:W-:Y:S01]  /*b2c0*/  HADD2.F32 R96, -RZ, R96.H1_H1 ;  /* 0x30000060ff607230 */ /* 0x000fe20000004100 */
[----:B------:R-:W-:Y:S01]  /*b2d0*/  F2FP.F16.E4M3.UNPACK_B R50, R50.H1 ;  /* 0x00000032ff32723e */ /* 0x000fe200030006ff */
[----:B------:R-:W-:-:S02]  /*b2e0*/  HADD2.F32 R97, -RZ, R97.H1_H1 ;  /* 0x30000061ff617230 */ /* 0x000fc40000004100 */
[-C--:B------:R-:W-:Y:S01]  /*b2f0*/  FMUL.FTZ R177, R48, R99.reuse ;  /* 0x0000006330b17220 */ /* 0x080fe20000410000 */
[C---:B------:R-:W-:Y:S01]  /*b300*/  FMUL.FTZ R99, R62.reuse, R99 ;  /* 0x000000633e637220 */ /* 0x040fe20000410000 */
[----:B------:R-:W-:Y:S02]  /*b310*/  IMAD.MOV.U32 R67, RZ, RZ, R55 ;  /* 0x000000ffff437224 */ /* 0x000fe400078e0037 */
[-C--:B------:R-:W-:Y:S01]  /*b320*/  FFMA.FTZ R62, R62, R98.reuse, -R177 ;  /* 0x000000623e3e7223 */ /* 0x080fe200000108b1 */
[----:B------:R-:W-:Y:S01]  /*b330*/  FFMA.FTZ R48, R48, R98, R99 ;  /* 0x0000006230307223 */ /* 0x000fe20000010063 */
[----:B------:R-:W-:Y:S01]  /*b340*/  HADD2.F32 R98, -RZ, R65.H1_H1 ;  /* 0x30000041ff627230 */ /* 0x000fe20000004100 */
[----:B------:R-:W-:Y:S01]  /*b350*/  F2FP.F16.E4M3.UNPACK_B R55, R67 ;  /* 0x00000043ff37723e */ /* 0x000fe200020006ff */
[----:B------:R-:W-:Y:S02]  /*b360*/  HADD2.F32 R65, -RZ, R95.H1_H1 ;  /* 0x3000005fff417230 */ /* 0x000fe40000004100 */
[-C--:B------:R-:W-:Y:S01]  /*b370*/  FMUL.FTZ R95, R96, R97.reuse ;  /* 0x00000061605f7220 */ /* 0x080fe20000410000 */
[----:B------:R-:W-:Y:S01]  /*b380*/  FMUL.FTZ R97, R98, R97 ;  /* 0x0000006162617220 */ /* 0x000fe20000410000 */
[----:B------:R-:W-:-:S02]  /*b390*/  HADD2.F32 R177, -RZ, R55.H0_H0 ;  /* 0x20000037ffb17230 */ /* 0x000fc40000004100 */
[-C--:B------:R-:W-:Y:S01]  /*b3a0*/  FFMA.FTZ R95, R98, R65.reuse, -R95 ;  /* 0x00000041625f7223 */ /* 0x080fe2000001085f */
[--C-:B------:R-:W-:Y:S02]  /*b3b0*/  HADD2.F32 R98, -RZ, R51.reuse.H0_H0 ;  /* 0x20000033ff627230 */ /* 0x100fe40000004100 */
[----:B------:R-:W-:Y:S01]  /*b3c0*/  FFMA.FTZ R65, R96, R65, R97 ;  /* 0x0000004160417223 */ /* 0x000fe20000010061 */
[----:B------:R-:W-:Y:S01]  /*b3d0*/  F2FP.F16.E4M3.UNPACK_B R96, R49 ;  /* 0x00000031ff60723e */ /* 0x000fe200020006ff */
[----:B------:R-:W-:Y:S01]  /*b3e0*/  HADD2.F32 R51, -RZ, R51.H1_H1 ;  /* 0x30000033ff337230 */ /* 0x000fe20000004100 */
[----:B------:R-:W-:Y:S02]  /*b3f0*/  F2FP.F16.E4M3.UNPACK_B R97, R63 ;  /* 0x0000003fff61723e */ /* 0x000fe400020006ff */
[----:B------:R-:W-:Y:S01]  /*b400*/  F2FP.F16.E4M3.UNPACK_B R49, R49.H1 ;  /* 0x00000031ff31723e */ /* 0x000fe200030006ff */
[--C-:B------:R-:W-:Y:S01]  /*b410*/  HADD2.F32 R61, -RZ, R96.reuse.H0_H0 ;  /* 0x20000060ff3d7230 */ /* 0x100fe20000004100 */
[----:B------:R-:W-:Y:S01]  /*b420*/  F2FP.F16.E4M3.UNPACK_B R63, R63.H1 ;  /* 0x0000003fff3f723e */ /* 0x000fe200030006ff */
[----:B------:R-:W-:Y:S01]  /*b430*/  HADD2.F32 R99, -RZ, R97.H0_H0 ;  /* 0x20000061ff637230 */ /* 0x000fe20000004100 */
[----:B------:R-:W-:Y:S01]  /*b440*/  F2FP.SATFINITE.E4M3.F32.PACK_AB_MERGE_C R62, R95, R62, RZ ;  /* 0x0000003e5f3e723e */ /* 0x000fe200048070ff */
[----:B------:R-:W-:-:S02]  /*b450*/  HADD2.F32 R96, -RZ, R96.H1_H1 ;  /* 0x30000060ff607230 */ /* 0x000fc40000004100 */
[CC--:B------:R-:W-:Y:S01]  /*b460*/  FMUL.FTZ R178, R98.reuse, R61.reuse ;  /* 0x0000003d62b27220 */ /* 0x0c0fe20000410000 */
[----:B------:R-:W-:Y:S01]  /*b470*/  FMUL.FTZ R61, R177, R61 ;  /* 0x0000003db13d7220 */ /* 0x000fe20000410000 */
[----:B------:R-:W-:Y:S01]  /*b480*/  HADD2.F32 R97, -RZ, R97.H1_H1 ;  /* 0x30000061ff617230 */ /* 0x000fe20000004100 */
[----:B------:R-:W-:Y:S01]  /*b490*/  F2FP.SATFINITE.E4M3.F32.PACK_AB_MERGE_C R93, R93, R94, R62 ;  /* 0x0000005e5d5d723e */ /* 0x000fe2000480703e */
[-C--:B------:R-:W-:Y:S01]  /*b4a0*/  FFMA.FTZ R178, R177, R99.reuse, -R178 ;  /* 0x00000063b1b27223 */ /* 0x080fe200000108b2 */
[----:B------:R-:W-:Y:S01]  /*b4b0*/  FFMA.FTZ R98, R98, R99, R61 ;  /* 0x0000006362627223 */ /* 0x000fe2000001003d */
[----:B------:R-:W-:Y:S02]  /*b4c0*/  HADD2.F32 R61, -RZ, R55.H1_H1 ;  /* 0x30000037ff3d7230 */ /* 0x000fe40000004100 */
[----:B------:R-:W-:Y:S01]  /*b4d0*/  FMUL.FTZ R55, R51, R96 ;  /* 0x0000006033377220 */ /* 0x000fe20000410000 */
[--C-:B------:R-:W-:Y:S01]  /*b4e0*/  HADD2.F32 R99, -RZ, R49.reuse.H0_H0 ;  /* 0x20000031ff637230 */ /* 0x100fe20000004100 */
[----:B------:R-:W-:Y:S01]  /*b4f0*/  F2FP.F16.E4M3.UNPACK_B R62, R64.H1 ;  /* 0x00000040ff3e723e */ /* 0x000fe200030006ff */
[----:B------:R-:W-:-:S02]  /*b500*/  HADD2.F32 R49, -RZ, R49.H1_H1 ;  /* 0x30000031ff317230 */ /* 0x000fc40000004100 */
[CC--:B------:R-:W-:Y:S01]  /*b510*/  FFMA.FTZ R55, R61.reuse, R97.reuse, -R55 ;  /* 0x000000613d377223 */ /* 0x0c0fe20000010837 */
[----:B------:R-:W-:Y:S01]  /*b520*/  FMUL.FTZ R61, R61, R96 ;  /* 0x000000603d3d7220 */ /* 0x000fe20000410000 */
[--C-:B------:R-:W-:Y:S01]  /*b530*/  HADD2.F32 R96, -RZ, R63.reuse.H0_H0 ;  /* 0x2000003fff607230 */ /* 0x100fe20000004100 */
[----:B------:R-:W-:Y:S01]  /*b540*/  F2FP.SATFINITE.E4M3.F32.PACK_AB_MERGE_C R48, R65, R48, RZ ;  /* 0x000000304130723e */ /* 0x000fe200048070ff */
        /* <DEDUP_REMOVED lines=20> */
[----:B------:R-:W-:Y:S01]  /*b690*/  IMAD.MOV.U32 R49, RZ, RZ, R52 ;  /* 0x000000ffff317224 */ /* 0x000fe200078e0034 */
[-C--:B------:R-:W-:Y:S01]  /*b6a0*/  F2FP.F16.E4M3.UNPACK_B R52, R173.reuse.H1 ;  /* 0x000000adff34723e */ /* 0x080fe200030006ff */
[--C-:B------:R-:W-:Y:S01]  /*b6b0*/  HADD2.F32 R63, -RZ, R62.reuse.H0_H0 ;  /* 0x2000003eff3f7230 */ /* 0x100fe20000004100 */
[----:B------:R-:W-:Y:S01]  /*b6c0*/  F2FP.F16.E4M3.UNPACK_B R173, R173 ;  /* 0x000000adffad723e */ /* 0x000fe200020006ff */
[----:B------:R-:W-:Y:S01]  /*b6d0*/  HADD2.F32 R62, -RZ, R62.H1_H1 ;  /* 0x3000003eff3e7230 */ /* 0x000fe20000004100 */
[-C--:B------:R-:W-:Y:S01]  /*b6e0*/  F2FP.F16.E4M3.UNPACK_B R61, R49.reuse.H1 ;  /* 0x00000031ff3d723e */ /* 0x080fe200030006ff */
[--C-:B------:R-:W-:Y:S01]  /*b6f0*/  HADD2.F32 R99, -RZ, R52.reuse.H0_H0 ;  /* 0x20000034ff637230 */ /* 0x100fe20000004100 */
[----:B------:R-:W-:Y:S01]  /*b700*/  F2FP.F16.E4M3.UNPACK_B R49, R49 ;  /* 0x00000031ff31723e */ /* 0x000fe200020006ff */
[----:B------:R-:W-:Y:S01]  /*b710*/  HADD2.F32 R52, -RZ, R52.H1_H1 ;  /* 0x30000034ff347230 */ /* 0x000fe20000004100 */
[----:B------:R-:W-:Y:S01]  /*b720*/  F2FP.SATFINITE.E4M3.F32.PACK_AB_MERGE_C R67, R67, R177, RZ ;  /* 0x000000b14343723e */ /* 0x000fe200048070ff */
[----:B------:R-:W-:-:S02]  /*b730*/  HADD2.F32 R94, -RZ, R61.H0_H0 ;  /* 0x2000003dff5e7230 */ /* 0x000fc40000004100 */
[----:B------:R-:W-:Y:S01]  /*b740*/  FMUL.FTZ R96, R63, R99 ;  /* 0x000000633f607220 */ /* 0x000fe20000410000 */
[----:B------:R-:W-:Y:S01]  /*b750*/  HADD2.F32 R61, -RZ, R61.H1_H1 ;  /* 0x3000003dff3d7230 */ /* 0x000fe20000004100 */
[----:B------:R-:W-:Y:S01]  /*b760*/  F2FP.SATFINITE.E4M3.F32.PACK_AB_MERGE_C R50, R50, R97, RZ ;  /* 0x000000613232723e */ /* 0x000fe200048070ff */
[C---:B------:R-:W-:Y:S01]  /*b770*/  FMUL.FTZ R99, R94.reuse, R99 ;  /* 0x000000635e637220 */ /* 0x040fe20000410000 */
[-C--:B------:R-:W-:Y:S01]  /*b780*/  FFMA.FTZ R96, R94, R95.reuse, -R96 ;  /* 0x0000005f5e607223 */ /* 0x080fe20000010860 */
[----:B------:R-:W-:Y:S02]  /*b790*/  F2FP.SATFINITE.E4M3.F32.PACK_AB_MERGE_C R55, R55, R178, R67 ;  /* 0x000000b23737723e */ /* 0x000fe40004807043 */
        /* <DEDUP_REMOVED lines=19> */
[CC--:B------:R-:W-:Y:S01]  /*b8d0*/  FMUL.FTZ R62, R64.reuse, R173.reuse ;  /* 0x000000ad403e7220 */ /* 0x0c0fe20000410000 */
[----:B------:R-:W-:Y:S01]  /*b8e0*/  F2FP.F16.E4M3.UNPACK_B R63, R66.H1 ;  /* 0x00000042ff3f723e */ /* 0x000fe200030006ff */
[C---:B------:R-:W-:Y:S01]  /*b8f0*/  FMUL.FTZ R173, R49.reuse, R173 ;  /* 0x000000ad31ad7220 */ /* 0x040fe20000410000 */
[----:B------:R-:W-:Y:S01]  /*b900*/  F2FP.F16.E4M3.UNPACK_B R65, R176.H1 ;  /* 0x000000b0ff41723e */ /* 0x000fe200030006ff */
[-C--:B------:R-:W-:Y:S01]  /*b910*/  FFMA.FTZ R62, R49, R175.reuse, -R62 ;  /* 0x000000af313e7223 */ /* 0x080fe2000001083e */
[----:B------:R-:W-:Y:S01]  /*b920*/  F2FP.F16.E4M3.UNPACK_B R66, R66 ;  /* 0x00000042ff42723e */ /* 0x000fe200020006ff */
[----:B------:R-:W-:Y:S01]  /*b930*/  FFMA.FTZ R49, R64, R175, R173 ;  /* 0x000000af40317223 */ /* 0x000fe200000100ad */
[----:B------:R-:W-:Y:S01]  /*b940*/  HADD2.F32 R64, -RZ, R63.H0_H0 ;  /* 0x2000003fff407230 */ /* 0x000fe20000004100 */
[----:B------:R-:W-:Y:S01]  /*b950*/  F2FP.F16.E4M3.UNPACK_B R176, R176 ;  /* 0x000000b0ffb0723e */ /* 0x000fe200020006ff */
[----:B------:R-:W-:Y:S01]  /*b960*/  HADD2.F32 R173, -RZ, R65.H0_H0 ;  /* 0x20000041ffad7230 */ /* 0x000fe20000004100 */
[----:B------:R-:W-:Y:S01]  /*b970*/  F2FP.SATFINITE.E4M3.F32.PACK_AB_MERGE_C R94, R62, R94, R61 ;  /* 0x0000005e3e5e723e */ /* 0x000fe2000480703d */
[----:B------:R-:W-:Y:S01]  /*b980*/  IMAD.MOV.U32 R61, RZ, RZ, R54 ;  /* 0x000000ffff3d7224 */ /* 0x000fe200078e0036 */
[-C--:B------:R-:W-:Y:S01]  /*b990*/  F2FP.F16.E4M3.UNPACK_B R54, R174.reuse.H1 ;  /* 0x000000aeff36723e */ /* 0x080fe200030006ff */
[----:B------:R-:W-:Y:S01]  /*b9a0*/  HADD2.F32 R63, -RZ, R63.H1_H1 ;  /* 0x3000003fff3f7230 */ /* 0x000fe20000004100 */
        /* <DEDUP_REMOVED lines=10> */
[----:B------:R-:W-:Y:S01]  /*ba50*/  F2FP.SATFINITE.E4M3.F32.PACK_AB_MERGE_C R49, R49, R95, R52 ;  /* 0x0000005f3131723e */ /* 0x000fe20004807034 */
[----:B------:R-:W-:Y:S02]  /*ba60*/  IMAD.MOV.U32 R52, RZ, RZ, R94 ;  /* 0x000000ffff347224 */ /* 0x000fe400078e005e */
[C---:B------:R-:W-:Y:S01]  /*ba70*/  FMUL.FTZ R177, R96.reuse, R177 ;  /* 0x000000b160b17220 */ /* 0x040fe20000410000 */
[----:B------:R-:W-:-:S03]  /*ba80*/  FFMA.FTZ R175, R96, R173, -R175 ;  /* 0x000000ad60af7223 */ /* 0x000fc600000108af */
[----:B------:R-:W-:Y:S01]  /*ba90*/  FFMA.FTZ R177, R64, R173, R177 ;  /* 0x000000ad40b17223 */ /* 0x000fe200000100b1 */
[CC--:B------:R-:W-:Y:S01]  /*baa0*/  FMUL.FTZ R64, R63.reuse, R54.reuse ;  /* 0x000000363f407220 */ /* 0x0c0fe20000410000 */
[C---:B------:R-:W-:Y:S01]  /*bab0*/  FMUL.FTZ R54, R62.reuse, R54 ;  /* 0x000000363e367220 */ /* 0x040fe20000410000 */
[----:B------:R-:W-:Y:S02]  /*bac0*/  HADD2.F32 R173, -RZ, R174.H0_H0 ;  /* 0x200000aeffad7230 */ /* 0x000fe40000004100 */
[-C--:B------:R-:W-:Y:S01]  /*bad0*/  FFMA.FTZ R62, R62, R65.reuse, -R64 ;  /* 0x000000413e3e7223 */ /* 0x080fe20000010840 */
[----:B------:R-:W-:Y:S01]  /*bae0*/  FFMA.FTZ R54, R63, R65, R54 ;  /* 0x000000413f367223 */ /* 0x000fe20000010036 */
[----:B------:R-:W-:Y:S02]  /*baf0*/  HADD2.F32 R63, -RZ, R66.H0_H0 ;  /* 0x20000042ff3f7230 */ /* 0x000fe40000004100 */
        /* <DEDUP_REMOVED lines=11> */
[-C--:B------:R-:W-:Y:S01]  /*bbb0*/  FMUL.FTZ R63, R66, R174.reuse ;  /* 0x000000ae423f7220 */ /* 0x080fe20000410000 */
[----:B------:R-:W-:Y:S01]  /*bbc0*/  F2FP.SATFINITE.E4M3.F32.PACK_AB_MERGE_C R54, R54, R177, RZ ;  /* 0x000000b13636723e */ /* 0x000fe200048070ff */
[----:B------:R-:W-:Y:S01]  /*bbd0*/  FMUL.FTZ R174, R61, R174 ;  /* 0x000000ae3dae7220 */ /* 0x000fe20000410000 */
[----:B------:R-:W-:Y:S01]  /*bbe0*/  F2FP.SATFINITE.E4M3.F32.PACK_AB_MERGE_C R65, R53, R60, R48 ;  /* 0x0000003c3541723e */ /* 0x000fe20004807030 */
[-C--:B------:R-:W-:Y:S01]  /*bbf0*/  FFMA.FTZ R63, R61, R176.reuse, -R63 ;  /* 0x000000b03d3f7223 */ /* 0x080fe2000001083f */
[----:B------:R-:W-:Y:S02]  /*bc00*/  IMAD.MOV.U32 R53, RZ, RZ, R93 ;  /* 0x000000ffff357224 */ /* 0x000fe400078e005d */
[----:B------:R-:W-:Y:S01]  /*bc10*/  FFMA.FTZ R174, R66, R176, R174 ;  /* 0x000000b042ae7223 */ /* 0x000fe200000100ae */
[----:B------:R-:W-:Y:S01]  /*bc20*/  IMAD.MOV.U32 R64, RZ, RZ, R49 ;  /* 0x000000ffff407224 */ /* 0x000fe200078e0031 */
[----:B------:R-:W-:-:S03]  /*bc30*/  F2FP.SATFINITE.E4M3.F32.PACK_AB_MERGE_C R62, R63, R96, R62 ;  /* 0x000000603f3e723e */ /* 0x000fc6000480703e */
[----:B------:R-:W-:Y:S02]  /*bc40*/  F2FP.SATFINITE.E4M3.F32.PACK_AB_MERGE_C R173, R174, R173, R54 ;  /* 0x000000adaead723e */ /* 0x000fe40004807036 */
[----:B------:R-:W-:-:S03]  /*bc50*/  IMAD.MOV.U32 R54, RZ, RZ, R62 ;  /* 0x000000ffff367224 */ /* 0x000fc600078e003e */
[----:B------:R-:W-:-:S07]  /*bc60*/  IMAD.MOV.U32 R66, RZ, RZ, R173 ;  /* 0x000000ffff427224 */ /* 0x000fce00078e00ad */
.L_x_3546:
[----:B------:R-:W-:Y:S05]  /*bc70*/  BSYNC B3 ;  /* 0x0000000000037941 */ /* 0x000fea0003800000 */
.L_x_3545:
        /* <DEDUP_REMOVED lines=9> */
[----:B------:R-:W-:Y:S01]  /*bd10*/  @!P4 IADD3.X R51, R60, R125, RZ, P5, !PT ;  /* 0x0000007d3c33c210 */ /* 0x000fe20002ffe4ff */
[----:B-1----:R3:W-:Y:S04]  /*bd20*/  STG.E.128 desc[UR54][R48.64], R52 ;  /* 0x0000003430007986 */ /* 0x0027e8000c101d36 */
[----:B0-----:R3:W-:Y:S04]  /*bd30*/  @!P4 STG.E.128 desc[UR54][R50.64], R64 ;  /* 0x000000403200c986 */ /* 0x0017e8000c101d36 */
.L_x_3544:
[----:B------:R-:W-:Y:S05]  /*bd40*/  BSYNC B2 ;  /* 0x0000000000027941 */ /* 0x000fea0003800000 */
.L_x_3543:
[----:B------:R-:W-:-:S13]  /*bd50*/  ISETP.NE.AND P4, PT, R36, RZ, PT ;  /* 0x000000ff2400720c */ /* 0x000fda0003f85270 */
[----:B------:R-:W-:Y:S05]  /*bd60*/  @!P4 BRA `(.L_x_3538) ;  /* 0x000000100000c947 */ /* 0x000fea0003800000 */
[----:B---3--:R-:W3:Y:S01]  /*bd70*/  LDL R48, [R1+0x8] ;  /* 0x0000080001307983 */ /* 0x008ee20000100800 */
[----:B------:R-:W-:Y:S01]  /*bd80*/  ISETP.GE.AND P4, PT, R6, R133, PT ;  /* 0x000000850600720c */ /* 0x000fe20003f86270 */
[----:B------:R-:W-:Y:S01]  /*bd90*/  BSSY B2, `(.L_x_3547) ;  /* 0x00000f1000027945 */ /* 0x000fe20003800000 */
[----:B---3--:R-:W-:-:S04]  /*bda0*/  LOP3.LUT P5, RZ, R48, 0x1, RZ, 0xc0, !PT ;  /* 0x0000000130ff7812 */ /* 0x008fc800078ac0ff */
[----:B------:R-:W-:-:S04]  /*bdb0*/  SEL R48, R121, R162, !P5 ;  /* 0x000000a279307207 */ /* 0x000fc80006800000 */
[----:B------:R-:W-:-:S04]  /*bdc0*/  SHF.R.S32.HI R49, RZ, 0x1f, R48 ;  /* 0x0000001fff317819 */ /* 0x000fc80000011430 */
[----:B------:R-:W-:-:S04]  /*bdd0*/  LEA.HI R49, R49, R48, RZ, 0x5 ;  /* 0x0000003031317211 */ /* 0x000fc800078f28ff */
[----:B------:R-:W-:-:S04]  /*bde0*/  LEA.HI.SX32 R49, R49, R28, 0x1b ;  /* 0x0000001c31317211 */ /* 0x000fc800078fdaff */
[----:B------:R-:W-:Y:S01]  /*bdf0*/  SHF.R.S32.HI R48, RZ, 0x1f, R49 ;  /* 0x0000001fff307819 */ /* 0x000fe20000011431 */
[----:B------:R-:W-:-:S03]  /*be00*/  IMAD.SHL.U32 R60, R49, 0x10, RZ ;  /* 0x00000010313c7824 */ /* 0x000fc600078e00ff */
[----:B------:R-:W-:Y:S02]  /*be10*/  LEA.HI R48, R48, R49, RZ, 0x2 ;  /* 0x0000003130307211 */ /* 0x000fe400078f10ff */
[----:B------:R-:W-:Y:S02]  /*be20*/  LOP3.LUT R49, R227, 0x30, R60, 0xf8, !PT ;  /* 0x00000030e3317812 */ /* 0x000fe400078ef83c */
[----:B------:R-:W-:Y:S02]  /*be30*/  SHF.R.S32.HI R48, RZ, 0x2, R48 ;  /* 0x00000002ff307819 */ /* 0x000fe40000011430 */
[----:B------:R-:W-:-:S03]  /*be40*/  LOP3.LUT R49, R49, R228, RZ, 0x3c, !PT ;  /* 0x000000e431317212 */ /* 0x000fc600078e3cff */
[----:B------:R-:W-:-:S04]  /*be50*/  IMAD R48, R48, 0x2800, R229 ;  /* 0x0000280030307824 */ /* 0x000fc800078e02e5 */
[----:B------:R-:W-:Y:S02]  /*be60*/  IMAD.IADD R48, R48, 0x1, R49 ;  /* 0x0000000130307824 */ /* 0x000fe400078e0231 */
[C---:B------:R-:W-:Y:S02]  /*be70*/  IMAD R49, R17.reuse, 0x7800, R142 ;  /* 0x0000780011317824 */ /* 0x040fe400078e028e */
[----:B------:R-:W-:Y:S02]  /*be80*/  IMAD R51, R17, 0x7800, R48 ;  /* 0x0000780011337824 */ /* 0x000fe400078e0230 */
[C---:B------:R-:W-:Y:S02]  /*be90*/  IMAD.IADD R49, R16.reuse, 0x1, R49 ;  /* 0x0000000110317824 */ /* 0x040fe400078e0231 */
[----:B-1----:R-:W-:-:S04]  /*bea0*/  IMAD.IADD R52, R16, 0x1, R51 ;  /* 0x0000000110347824 */ /* 0x002fc800078e0233 */
[----:B------:R-:W0:Y:S04]  /*beb0*/  LDS.128 R48, [R49+0x24200] ;  /* 0x0242000031307984 */ /* 0x000e280000000c00 */
[----:B------:R-:W1:Y:S01]  /*bec0*/  LDS.128 R52, [R52+0x24200] ;  /* 0x0242000034347984 */ /* 0x000e620000000c00 */
[----:B------:R-:W-:Y:S05]  /*bed0*/  @P4 BRA `(.L_x_3548) ;  /* 0x0000000c00704947 */ /* 0x000fea0003800000 */
[----:B------:R-:W-:Y:S02]  /*bee0*/  LOP3.LUT R46, R45, 0xff, RZ, 0xc0, !PT ;  /* 0x000000ff2d2e7812 */ /* 0x000fe400078ec0ff */
[----:B------:R-:W-:Y:S02]  /*bef0*/  SHF.R.U32.HI R64, RZ, 0x18, R45 ;  /* 0x00000018ff407819 */ /* 0x000fe4000001162d */
[----:B------:R-:W-:Y:S02]  /*bf00*/  SHF.R.U32.HI R58, RZ, 0x8, R47 ;  /* 0x00000008ff3a7819 */ /* 0x000fe4000001162f */
[----:B------:R-:W-:Y:S02]  /*bf10*/  SHF.R.U32.HI R63, RZ, 0x8, R57 ;  /* 0x00000008ff3f7819 */ /* 0x000fe40000011639 */
[--C-:B------:R-:W-:Y:S01]  /*bf20*/  SHF.R.U32.HI R44, RZ, 0x10, R45.reuse ;  /* 0x00000010ff2c7819 */ /* 0x100fe2000001162d */
[----:B------:R-:W-:Y:S01]  /*bf30*/  IMAD.SHL.U32 R58, R58, 0x100, RZ ;  /* 0x000001003a3a7824 */ /* 0x000fe200078e00ff */
[----:B------:R-:W-:Y:S01]  /*bf40*/  SHF.R.U32.HI R56, RZ, 0x8, R45 ;  /* 0x00000008ff387819 */ /* 0x000fe2000001162d */
[----:B------:R-:W-:Y:S01]  /*bf50*/  IMAD.SHL.U32 R63, R63, 0x100, RZ ;  /* 0x000001003f3f7824 */ /* 0x000fe200078e00ff */
[----:B------:R-:W-:-:S02]  /*bf60*/  LOP3.LUT R61, R47, 0xff, RZ, 0xc0, !PT ;  /* 0x000000ff2f3d7812 */ /* 0x000fc400078ec0ff */
[----:B------:R-:W-:Y:S01]  /*bf70*/  SHF.R.U32.HI R65, RZ, 0x18, R47 ;  /* 0x00000018ff417819 */ /* 0x000fe2000001162f */
[----:B------:R-:W-:Y:S01]  /*bf80*/  IMAD.SHL.U32 R56, R56, 0x100, RZ ;  /* 0x0000010038387824 */ /* 0x000fe200078e00ff */
[----:B------:R-:W-:Y:S02]  /*bf90*/  SHF.R.U32.HI R62, RZ, 0x10, R57 ;  /* 0x00000010ff3e7819 */ /* 0x000fe40000011639 */
[----:B------:R-:W-:Y:S02]  /*bfa0*/  LOP3.LUT R66, R57, 0xff, RZ, 0xc0, !PT ;  /* 0x000000ff39427812 */ /* 0x000fe400078ec0ff */
[----:B------:R-:W-:Y:S02]  /*bfb0*/  SHF.R.U32.HI R45, RZ, 0x10, R47 ;  /* 0x00000010ff2d7819 */ /* 0x000fe4000001162f */
[----:B------:R-:W-:Y:S02]  /*bfc0*/  SHF.R.U32.HI R57, RZ, 0x18, R57 ;  /* 0x00000018ff397819 */ /* 0x000fe40000011639 */
[----:B------:R-:W-:-:S02]  /*bfd0*/  PRMT R64, R64, 0x654, R46 ;  /* 0x0000065440407816 */ /* 0x000fc4000000002e */
[--C-:B------:R-:W-:Y:S02]  /*bfe0*/  SHF.R.U32.HI R46, RZ, 0x10, R59.reuse ;  /* 0x00000010ff2e7819 */ /* 0x100fe4000001163b */
[--C-:B------:R-:W-:Y:S02]  /*bff0*/  SHF.R.U32.HI R47, RZ, 0x8, R59.reuse ;  /* 0x00000008ff2f7819 */ /* 0x100fe4000001163b */
[----:B------:R-:W-:Y:S01]  /*c000*/  LOP3.LUT R67, R59, 0xff, RZ, 0xc0, !PT ;  /* 0x000000ff3b437812 */ /* 0x000fe200078ec0ff */
[----:B------:R-:W-:Y:S01]  /*c010*/  IMAD.U32 R46, R46, 0x10000, RZ ;  /* 0x000100002e2e7824 */ /* 0x000fe200078e00ff */
[----:B------:R-:W-:Y:S02]  /*c020*/  SHF.R.U32.HI R59, RZ, 0x18, R59 ;  /* 0x00000018ff3b7819 */ /* 0x000fe4000001163b */
[----:B------:R-:W-:Y:S02]  /*c030*/  PRMT R61, R65, 0x654, R61 ;  /* 0x00000654413d7816 */ /* 0x000fe4000000003d */
[----:B------:R-:W-:-:S02]  /*c040*/  PRMT R66, R57, 0x654, R66 ;  /* 0x0000065439427816 */ /* 0x000fc40000000042 */
[----:B------:R-:W-:Y:S02]  /*c050*/  PRMT R57, R59, 0x654, R67 ;  /* 0x000006543b397816 */ /* 0x000fe40000000043 */
[----:B------:R-:W-:Y:S01]  /*c060*/  LOP3.LUT R59, R61, 0xff00, R58, 0xf8, !PT ;  /* 0x0000ff003d3b7812 */ /* 0x000fe200078ef83a */
[----:B0-----:R-:W-:Y:S01]  /*c070*/  IMAD.MOV.U32 R58, RZ, RZ, R49 ;  /* 0x000000ffff3a7224 */ /* 0x001fe200078e0031 */
[----:B------:R-:W-:Y:S01]  /*c080*/  LOP3.LUT R61, R66, 0xff00, R63, 0xf8, !PT ;  /* 0x0000ff00423d7812 */ /* 0x000fe200078ef83f */
[----:B------:R-:W-:Y:S01]  /*c090*/  IMAD.U32 R63, R44, 0x10000, RZ ;  /* 0x000100002c3f7824 */ /* 0x000fe200078e00ff */
[----:B------:R-:W-:Y:S01]  /*c0a0*/  LOP3.LUT R56, R64, 0xff00, R56, 0xf8, !PT ;  /* 0x0000ff0040387812 */ /* 0x000fe200078ef838 */
[----:B------:R-:W-:Y:S01]  /*c0b0*/  IMAD.U32 R44, R62, 0x10000, RZ ;  /* 0x000100003e2c7824 */ /* 0x000fe200078e00ff */
[----:B------:R-:W-:Y:S02]  /*c0c0*/  F2FP.F16.E4M3.UNPACK_B R49, R58 ;  /* 0x0000003aff31723e */ /* 0x000fe400020006ff */
[----:B------:R-:W-:-:S02]  /*c0d0*/  LOP3.LUT R63, R56, 0xff0000, R63, 0xf8, !PT ;  /* 0x00ff0000383f7812 */ /* 0x000fc400078ef83f */
[----:B------:R-:W-:Y:S01]  /*c0e0*/  LOP3.LUT R44, R61, 0xff0000, R44, 0xf8, !PT ;  /* 0x00ff00003d2c7812 */ /* 0x000fe200078ef82c */
[--C-:B------:R-:W-:Y:S01]  /*c0f0*/  HADD2.F32 R62, -RZ, R49.reuse.H0_H0 ;  /* 0x20000031ff3e7230 */ /* 0x100fe20000004100 */
[----:B-1----:R-:W-:Y:S01]  /*c100*/  MOV R56, R53 ;  /* 0x0000003500387202 */ /* 0x002fe20000000f00 */
[----:B------:R-:W-:Y:S01]  /*c110*/  HADD2.F32 R49, -RZ, R49.H1_H1 ;  /* 0x30000031ff317230 */ /* 0x000fe20000004100 */
[----:B------:R-:W-:Y:S02]  /*c120*/  F2FP.F16.E4M3.UNPACK_B R64, R44 ;  /* 0x0000002cff40723e */ /* 0x000fe400020006ff */
[----:B------:R-:W-:Y:S02]  /*c130*/  F2FP.F16.E4M3.UNPACK_B R61, R56 ;  /* 0x00000038ff3d723e */ /* 0x000fe400020006ff */
[-C--:B------:R-:W-:Y:S01]  /*c140*/  F2FP.F16.E4M3.UNPACK_B R65, R63.reuse ;  /* 0x0000003fff41723e */ /* 0x080fe200020006ff */
[----:B------:R-:W-:Y:S01]  /*c150*/  HADD2.F32 R67, -RZ, R64.H0_H0 ;  /* 0x20000040ff437230 */ /* 0x000fe20000004100 */
[----:B------:R-:W-:Y:S01]  /*c160*/  F2FP.F16.E4M3.UNPACK_B R58, R58.H1 ;  /* 0x0000003aff3a723e */ /* 0x000fe200030006ff */
[----:B------:R-:W-:Y:S01]  /*c170*/  HADD2.F32 R53, -RZ, R61.H0_H0 ;  /* 0x2000003dff357230 */ /* 0x000fe20000004100 */
[----:B------:R-:W-:Y:S01]  /*c180*/  F2FP.F16.E4M3.UNPACK_B R63, R63.H1 ;  /* 0x0000003fff3f723e */ /* 0x000fe200030006ff */
[----:B------:R-:W-:-:S02]  /*c190*/  HADD2.F32 R66, -RZ, R65.H0_H0 ;  /* 0x20000041ff427230 */ /* 0x000fc40000004100 */
[----:B------:R-:W-:Y:S02]  /*c1a0*/  HADD2.F32 R64, -RZ, R64.H1_H1 ;  /* 0x30000040ff407230 */ /* 0x000fe40000004100 */
[CC--:B------:R-:W-:Y:S01]  /*c1b0*/  FMUL.FTZ R92, R53.reuse, R67.reuse ;  /* 0x00000043355c7220 */ /* 0x0c0fe20000410000 */
[C---:B------:R-:W-:Y:S01]  /*c1c0*/  FMUL.FTZ R67, R62.reuse, R67 ;  /* 0x000000433e437220 */ /* 0x040fe20000410000 */
        /* <DEDUP_REMOVED lines=12> */
[--C-:B------:R-:W-:Y:S02]  /*c290*/  HADD2.F32 R44, -RZ, R64.reuse.H0_H0 ;  /* 0x20000040ff2c7230 */ /* 0x100fe40000004100 */
[----:B------:R-:W-:Y:S02]  /*c2a0*/  HADD2.F32 R67, -RZ, R65.H0_H0 ;  /* 0x20000041ff437230 */ /* 0x000fe40000004100 */
[----:B------:R-:W-:-:S02]  /*c2b0*/  HADD2.F32 R64, -RZ, R64.H1_H1 ;  /* 0x30000040ff407230 */ /* 0x000fc40000004100 */
[----:B------:R-:W-:Y:S02]  /*c2c0*/  HADD2.F32 R65, -RZ, R65.H1_H1 ;  /* 0x30000041ff417230 */ /* 0x000fe40000004100 */
[-C--:B------:R-:W-:Y:S01]  /*c2d0*/  FMUL.FTZ R92, R44, R67.reuse ;  /* 0x000000432c5c7220 */ /* 0x080fe20000410000 */
[----:B------:R-:W-:-:S03]  /*c2e0*/  FMUL.FTZ R67, R56, R67 ;  /* 0x0000004338437220 */ /* 0x000fc60000410000 */
[-C--:B------:R-:W-:Y:S01]  /*c2f0*/  FFMA.FTZ R56, R56, R66.reuse, -R92 ;  /* 0x0000004238387223 */ /* 0x080fe2000001085c */
[----:B------:R-:W-:Y:S01]  /*c300*/  FFMA.FTZ R44, R44, R66, R67 ;  /* 0x000000422c2c7223 */ /* 0x000fe20000010043 */
[----:B------:R-:W-:Y:S02]  /*c310*/  HADD2.F32 R66, -RZ, R58.H1_H1 ;  /* 0x3000003aff427230 */ /* 0x000fe40000004100 */
[----:B------:R-:W-:Y:S02]  /*c320*/  HADD2.F32 R58, -RZ, R63.H1_H1 ;  /* 0x3000003fff3a7230 */ /* 0x000fe40000004100 */
[-C--:B------:R-:W-:Y:S01]  /*c330*/  FMUL.FTZ R63, R64, R65.reuse ;  /* 0x00000041403f7220 */ /* 0x080fe20000410000 */
[----:B------:R-:W-:-:S03]  /*c340*/  FMUL.FTZ R65, R66, R65 ;  /* 0x0000004142417220 */ /* 0x000fc60000410000 */
[-C--:B------:R-:W-:Y:S01]  /*c350*/  FFMA.FTZ R63, R66, R58.reuse, -R63 ;  /* 0x0000003a423f7223 */ /* 0x080fe2000001083f */
[----:B------:R-:W-:Y:S01]  /*c360*/  FFMA.FTZ R58, R64, R58, R65 ;  /* 0x0000003a403a7223 */ /* 0x000fe20000010041 */
[----:B------:R-:W-:-:S03]  /*c370*/  IMAD.SHL.U32 R64, R47, 0x100, RZ ;  /* 0x000001002f407824 */ /* 0x000fc600078e00ff */
[----:B------:R-:W-:Y:S02]  /*c380*/  F2FP.SATFINITE.E4M3.F32.PACK_AB_MERGE_C R56, R63, R56, RZ ;  /* 0x000000383f38723e */ /* 0x000fe400048070ff */
[----:B------:R-:W-:Y:S02]  /*c390*/  F2FP.SATFINITE.E4M3.F32.PACK_AB_MERGE_C R44, R58, R44, RZ ;  /* 0x0000002c3a2c723e */ /* 0x000fe400048070ff */
[----:B------:R-:W-:Y:S01]  /*c3a0*/  LOP3.LUT R47, R57, 0xff00, R64, 0xf8, !PT ;  /* 0x0000ff00392f7812 */ /* 0x000fe200078ef840 */
[----:B------:R-:W-:Y:S01]  /*c3b0*/  IMAD.U32 R64, R45, 0x10000, RZ ;  /* 0x000100002d407824 */ /* 0x000fe200078e00ff */
[----:B------:R-:W-:Y:S02]  /*c3c0*/  F2FP.SATFINITE.E4M3.F32.PACK_AB_MERGE_C R61, R61, R62, R56 ;  /* 0x0000003e3d3d723e */ /* 0x000fe40004807038 */
[----:B------:R-:W-:Y:S01]  /*c3d0*/  LOP3.LUT R45, R47, 0xff0000, R46, 0xf8, !PT ;  /* 0x00ff00002f2d7812 */ /* 0x000fe200078ef82e */
[----:B------:R-:W-:Y:S01]  /*c3e0*/  IMAD.MOV.U32 R46, RZ, RZ, R55 ;  /* 0x000000ffff2e7224 */ /* 0x000fe200078e0037 */
[----:B------:R-:W-:Y:S01]  /*c3f0*/  LOP3.LUT R57, R59, 0xff0000, R64, 0xf8, !PT ;  /* 0x00ff00003b397812 */ /* 0x000fe200078ef840 */
[----:B------:R-:W-:Y:S01]  /*c400*/  IMAD.MOV.U32 R59, RZ, RZ, R51 ;  /* 0x000000ffff3b7224 */ /* 0x000fe200078e0033 */
[----:B------:R-:W-:-:S02]  /*c410*/  F2FP.F16.E4M3.UNPACK_B R64, R45 ;  /* 0x0000002dff40723e */ /* 0x000fc400020006ff */
[-C--:B------:R-:W-:Y:S02]  /*c420*/  F2FP.F16.E4M3.UNPACK_B R47, R46.reuse ;  /* 0x0000002eff2f723e */ /* 0x080fe400020006ff */
[----:B------:R-:W-:Y:S01]  /*c430*/  F2FP.F16.E4M3.UNPACK_B R51, R59 ;  /* 0x0000003bff33723e */ /* 0x000fe200020006ff */
[----:B------:R-:W-:Y:S01]  /*c440*/  HADD2.F32 R55, -RZ, R64.H0_H0 ;  /* 0x20000040ff377230 */ /* 0x000fe20000004100 */
[----:B------:R-:W-:Y:S01]  /*c450*/  F2FP.F16.E4M3.UNPACK_B R65, R57 ;  /* 0x00000039ff41723e */ /* 0x000fe200020006ff */
[----:B------:R-:W-:Y:S01]  /*c460*/  HADD2.F32 R66, -RZ, R47.H0_H0 ;  /* 0x2000002fff427230 */ /* 0x000fe20000004100 */
[----:B------:R-:W-:Y:S01]  /*c470*/  F2FP.F16.E4M3.UNPACK_B R46, R46.H1 ;  /* 0x0000002eff2e723e */ /* 0x000fe200030006ff */
[----:B------:R-:W-:Y:S01]  /*c480*/  HADD2.F32 R92, -RZ, R51.H0_H0 ;  /* 0x20000033ff5c7230 */ /* 0x000fe20000004100 */
[----:B------:R-:W-:Y:S01]  /*c490*/  F2FP.F16.E4M3.UNPACK_B R45, R45.H1 ;  /* 0x0000002dff2d723e */ /* 0x000fe200030006ff */
        /* <DEDUP_REMOVED lines=8> */
[----:B------:R-:W-:Y:S02]  /*c520*/  HADD2.F32 R55, -RZ, R51.H1_H1 ;  /* 0x30000033ff377230 */ /* 0x000fe40000004100 */
[----:B------:R-:W-:Y:S01]  /*c530*/  FMUL.FTZ R51, R47, R64 ;  /* 0x000000402f337220 */ /* 0x000fe20000410000 */
[----:B------:R-:W-:Y:S01]  /*c540*/  F2FP.F16.E4M3.UNPACK_B R57, R57.H1 ;  /* 0x00000039ff39723e */ /* 0x000fe200030006ff */
[----:B------:R-:W-:Y:S01]  /*c550*/  HADD2.F32 R67, -RZ, R45.H0_H0 ;  /* 0x2000002dff437230 */ /* 0x000fe20000004100 */
[----:B------:R-:W-:Y:S01]  /*c560*/  F2FP.F16.E4M3.UNPACK_B R56, R52.H1 ;  /* 0x00000034ff38723e */ /* 0x000fe200030006ff */
        /* <DEDUP_REMOVED lines=8> */
[----:B------:R-:W-:Y:S01]  /*c5f0*/  F2FP.F16.E4M3.UNPACK_B R52, R52 ;  /* 0x00000034ff34723e */ /* 0x000fe200020006ff */
[----:B------:R-:W-:Y:S01]  /*c600*/  HADD2.F32 R46, -RZ, R46.H1_H1 ;  /* 0x3000002eff2e7230 */ /* 0x000fe20000004100 */
[----:B------:R-:W-:Y:S01]  /*c610*/  F2FP.F16.E4M3.UNPACK_B R169, R169 ;  /* 0x000000a9ffa9723e */ /* 0x000fe200020006ff */
[--C-:B------:R-:W-:Y:S02]  /*c620*/  HADD2.F32 R65, -RZ, R55.reuse.H0_H0 ;  /* 0x20000037ff417230 */ /* 0x100fe40000004100 */
[----:B------:R-:W-:Y:S01]  /*c630*/  FMUL.FTZ R92, R59, R67 ;  /* 0x000000433b5c7220 */ /* 0x000fe20000410000 */
[----:B------:R-:W-:Y:S01]  /*c640*/  HADD2.F32 R55, -RZ, R55.H1_H1 ;  /* 0x30000037ff377230 */ /* 0x000fe20000004100 */
[----:B------:R-:W-:Y:S01]  /*c650*/  F2FP.SATFINITE.E4M3.F32.PACK_AB_MERGE_C R53, R49, R53, R44 ;  /* 0x000000353135723e */ /* 0x000fe2000480702c */
[----:B------:R-:W-:-:S02]  /*c660*/  HADD2.F32 R57, -RZ, R57.H1_H1 ;  /* 0x30000039ff397230 */ /* 0x000fc40000004100 */
[CC--:B------:R-:W-:Y:S01]  /*c670*/  FFMA.FTZ R92, R65.reuse, R64.reuse, -R92 ;  /* 0x00000040415c7223 */ /* 0x0c0fe2000001085c */
[----:B------:R-:W-:Y:S01]  /*c680*/  FMUL.FTZ R65, R65, R67 ;  /* 0x0000004341417220 */ /* 0x000fe20000410000 */
[--C-:B------:R-:W-:Y:S01]  /*c690*/  HADD2.F32 R63, -RZ, R58.reuse.H0_H0 ;  /* 0x2000003aff3f7230 */ /* 0x100fe20000004100 */
[----:B------:R-:W-:Y:S01]  /*c6a0*/  MOV R49, R61 ;  /* 0x0000003d00317202 */ /* 0x000fe20000000f00 */
[----:B------:R-:W-:Y:S02]  /*c6b0*/  HADD2.F32 R58, -RZ, R58.H1_H1 ;  /* 0x3000003aff3a7230 */ /* 0x000fe40000004100 */
        /* <DEDUP_REMOVED lines=20> */
[----:B------:R-:W-:Y:S01]  /*c800*/  FFMA.FTZ R64, R62, R63, -R64 ;  /* 0x0000003f3e407223 */ /* 0x000fe20000010840 */
[----:B------:R-:W-:Y:S02]  /*c810*/  F2FP.SATFINITE.E4M3.F32.PACK_AB_MERGE_C R51, R51, R93, R59 ;  /* 0x0000005d3333723e */ /* 0x000fe4000480703b */
[----:B------:R-:W-:Y:S01]  /*c820*/  FFMA.FTZ R67, R57, R63, R67 ;  /* 0x0000003f39437223 */ /* 0x000fe20000010043 */
[-C--:B------:R-:W-:Y:S01]  /*c830*/  FMUL.FTZ R57, R56, R48.reuse ;  /* 0x0000003038397220 */ /* 0x080fe20000410000 */
[----:B------:R-:W-:Y:S01]  /*c840*/  FMUL.FTZ R48, R55, R48 ;  /* 0x0000003037307220 */ /* 0x000fe20000410000 */
[----:B------:R-:W-:-:S02]  /*c850*/  HADD2.F32 R63, -RZ, R171.H0_H0 ;  /* 0x200000abff3f7230 */ /* 0x000fc40000004100 */
[-C--:B------:R-:W-:Y:S01]  /*c860*/  FFMA.FTZ R55, R55, R58.reuse, -R57 ;  /* 0x0000003a37377223 */ /* 0x080fe20000010839 */
[----:B------:R-:W-:Y:S01]  /*c870*/  FFMA.FTZ R48, R56, R58, R48 ;  /* 0x0000003a38307223 */ /* 0x000fe20000010030 */
[--C-:B------:R-:W-:Y:S02]  /*c880*/  HADD2.F32 R56, -RZ, R52.reuse.H0_H0 ;  /* 0x20000034ff387230 */ /* 0x100fe40000004100 */
        /* <DEDUP_REMOVED lines=57> */
[C---:B------:R-:W-:Y:S02]  /*cc20*/  FMUL.FTZ R170, R52.reuse, R170 ;  /* 0x000000aa34aa7220 */ /* 0x040fe40000410000 */
[-C--:B------:R-:W-:Y:S01]  /*cc30*/  FFMA.FTZ R56, R52, R168.reuse, -R56 ;  /* 0x000000a834387223 */ /* 0x080fe20000010838 */
[----:B------:R-:W-:Y:S01]  /*cc40*/  F2FP.SATFINITE.E4M3.F32.PACK_AB_MERGE_C R52, R45, R63, R48 ;  /* 0x0000003f2d34723e */ /* 0x000fe20004807030 */
[----:B------:R-:W-:Y:S01]  /*cc50*/  FFMA.FTZ R57, R54, R168, R170 ;  /* 0x000000a836397223 */ /* 0x000fe200000100aa */
[----:B------:R-:W-:Y:S02]  /*cc60*/  IMAD.MOV.U32 R48, RZ, RZ, R62 ;  /* 0x000000ffff307224 */ /* 0x000fe400078e003e */
[----:B------:R-:W-:Y:S02]  /*cc70*/  F2FP.SATFINITE.E4M3.F32.PACK_AB_MERGE_C R50, R56, R64, R55 ;  /* 0x000000403832723e */ /* 0x000fe40004807037 */
[----:B------:R-:W-:-:S02]  /*cc80*/  F2FP.SATFINITE.E4M3.F32.PACK_AB_MERGE_C R54, R57, R92, R95 ;  /* 0x0000005c3936723e */ /* 0x000fc4000480705f */
[----:B------:R-:W-:-:S07]  /*cc90*/  F2FP.SATFINITE.E4M3.F32.PACK_AB_MERGE_C R55, R47, R66, R46 ;  /* 0x000000422f37723e */ /* 0x000fce000480702e */
.L_x_3548:
[----:B------:R-:W-:Y:S05]  /*cca0*/  BSYNC B2 ;  /* 0x0000000000027941 */ /* 0x000fea0003800000 */
.L_x_3547:
[----:B------:R-:W-:-:S04]  /*ccb0*/  IADD3 R57, P4, P5, R118, R140, R29 ;  /* 0x0000008c76397210 */ /* 0x000fc80007d9e01d */
[----:B------:R-:W-:Y:S02]  /*ccc0*/  IADD3.X R46, R4, R172, R32, P4, P5 ;  /* 0x000000ac042e7210 */ /* 0x000fe400027ea420 */
[----:B------:R-:W-:-:S13]  /*ccd0*/  ISETP.GE.AND P4, PT, R60, R156, PT ;  /* 0x0000009c3c00720c */ /* 0x000fda0003f86270 */
[--C-:B------:R-:W-:Y:S02]  /*cce0*/  @!P4 SHF.R.S32.HI R45, RZ, 0x1f, R60.reuse ;  /* 0x0000001fff2dc819 */ /* 0x100fe4000001143c */
[----:B------:R-:W-:-:S04]  /*ccf0*/  @!P4 IADD3 R47, P5, P6, R118, R140, R60 ;  /* 0x0000008c762fc210 */ /* 0x000fc80007ebe03c */
[----:B------:R-:W-:Y:S02]  /*cd00*/  @!P4 IADD3.X R172, R4, R172, R45, P5, P6 ;  /* 0x000000ac04acc210 */ /* 0x000fe40002fec42d */
[----:B------:R-:W-:-:S05]  /*cd10*/  IADD3 R44, P5, R57, R124, RZ ;  /* 0x0000007c392c7210 */ /* 0x000fca0007fbe0ff */
[----:B------:R-:W-:Y:S01]  /*cd20*/  IMAD.X R45, R46, 0x1, R125, P5 ;  /* 0x000000012e2d7824 */ /* 0x000fe200028e067d */
[----:B------:R-:W-:-:S04]  /*cd30*/  @!P4 IADD3 R46, P5, R47, R124, RZ ;  /* 0x0000007c2f2ec210 */ /* 0x000fc80007fbe0ff */
[----:B0-----:R4:W-:Y:S01]  /*cd40*/  STG.E.128 desc[UR54][R44.64], R48 ;  /* 0x000000302c007986 */ /* 0x0019e2000c101d36 */
[----:B------:R-:W-:-:S05]  /*cd50*/  @!P4 IMAD.X R47, R172, 0x1, R125, P5 ;  /* 0x00000001ac2fc824 */ /* 0x000fca00028e067d */
[----:B-1----:R4:W-:Y:S03]  /*cd60*/  @!P4 STG.E.128 desc[UR54][R46.64], R52 ;  /* 0x000000342e00c986 */ /* 0x0029e6000c101d36 */
.L_x_3538:
[----:B------:R-:W-:Y:S05]  /*cd70*/  BSYNC B1 ;  /* 0x0000000000017941 */ /* 0x000fea0003800000 */
.L_x_3537:
[----:B----4-:R-:W-:Y:S02]  /*cd80*/  VIADD R45, R220, 0x80 ;  /* 0x00000080dc2d7836 */ /* 0x010fe40000000000 */
[-C--:B---3--:R-:W-:Y:S02]  /*cd90*/  IMAD R44, R147, R138.reuse, RZ ;  /* 0x0000008a932c7224 */ /* 0x088fe400078e02ff */
[----:B------:R-:W-:-:S04]  /*cda0*/  IMAD.WIDE.U32 R136, R45, R138, R136 ;  /* 0x0000008a2d887225 */ /* 0x000fc800078e0088 */
[----:B------:R-:W-:Y:S01]  /*cdb0*/  IMAD R139, R45, R139, R44 ;  /* 0x0000008b2d8b7224 */ /* 0x000fe200078e022c */
[----:B------:R-:W-:Y:S06]  /*cdc0*/  @P3 BRA `(.L_x_3507) ;  /* 0x0000003000e43947 */ /* 0x000fec0003800000 */
[----:B------:R-:W-:Y:S01]  /*cdd0*/  ISETP.NE.AND P3, PT, R34, RZ, PT ;  /* 0x000000ff2200720c */ /* 0x000fe20003f65270 */
[----:B------:R-:W-:Y:S01]  /*cde0*/  BSSY B1, `(.L_x_3549) ;  /* 0x00000fd000017945 */ /* 0x000fe20003800000 */
[----:B------:R-:W-:-:S11]  /*cdf0*/  IMAD.IADD R56, R137, 0x1, R139 ;  /* 0x0000000189387824 */ /* 0x000fd600078e028b */
[----:B------:R-:W-:Y:S05]  /*ce00*/  @!P3 BRA `(.L_x_3550) ;  /* 0x0000000c00e8b947 */ /* 0x000fea0003800000 */
[----:B------:R-:W-:Y:S01]  /*ce10*/  SEL R44, R121, R162, !P0 ;  /* 0x000000a2792c7207 */ /* 0x000fe20004000000 */
[----:B------:R-:W-:Y:S01]  /*ce20*/  BSSY B2, `(.L_x_3551) ;  /* 0x00000ee000027945 */ /* 0x000fe20003800000 */
[----:B-1----:R-:W-:Y:S02]  /*ce30*/  IADD3 R52, P3, P4, R118, R136, R26 ;  /* 0x0000008876347210 */ /* 0x002fe40007c7e01a */
[----:B------:R-:W-:Y:S02]  /*ce40*/  SHF.R.S32.HI R45, RZ, 0x1f, R44 ;  /* 0x0000001fff2d7819 */ /* 0x000fe4000001142c */
[----:B------:R-:W-:Y:S02]  /*ce50*/  IADD3.X R53, R4, R56, R30, P3, P4 ;  /* 0x0000003804357210 */ /* 0x000fe40001fe841e */
[----:B------:R-:W-:Y:S02]  /*ce60*/  LEA.HI R45, R45, R44, RZ, 0x5 ;  /* 0x0000002c2d2d7211 */ /* 0x000fe400078f28ff */
[----:B------:R-:W-:-:S02]  /*ce70*/  ISETP.GE.AND P3, PT, R18, R133, PT ;  /* 0x000000851200720c */ /* 0x000fc40003f66270 */
[----:B------:R-:W-:-:S04]  /*ce80*/  LEA.HI.SX32 R45, R45, R120, 0x1b ;  /* 0x000000782d2d7211 */ /* 0x000fc800078fdaff */
[----:B------:R-:W-:Y:S01]  /*ce90*/  SHF.R.S32.HI R44, RZ, 0x1f, R45 ;  /* 0x0000001fff2c7819 */ /* 0x000fe2000001142d */
[----:B------:R-:W-:-:S03]  /*cea0*/  IMAD.SHL.U32 R54, R45, 0x10, RZ ;  /* 0x000000102d367824 */ /* 0x000fc600078e00ff */
[----:B------:R-:W-:-:S04]  /*ceb0*/  LEA.HI R44, R44, R45, RZ, 0x2 ;  /* 0x0000002d2c2c7211 */ /* 0x000fc800078f10ff */
[----:B------:R-:W-:Y:S02]  /*cec0*/  SHF.R.S32.HI R45, RZ, 0x2, R44 ;  /* 0x00000002ff2d7819 */ /* 0x000fe4000001142c */
[----:B------:R-:W-:-:S03]  /*ced0*/  LOP3.LUT R44, R231, 0x30, R54, 0xf8, !PT ;  /* 0x00000030e72c7812 */ /* 0x000fc600078ef836 */
[----:B------:R-:W-:Y:S01]  /*cee0*/  IMAD R45, R45, 0x2800, R232 ;  /* 0x000028002d2d7824 */ /* 0x000fe200078e02e8 */
[----:B------:R-:W-:-:S05]  /*cef0*/  LOP3.LUT R44, R44, R9, RZ, 0x3c, !PT ;  /* 0x000000092c2c7212 */ /* 0x000fca00078e3cff */
[----:B------:R-:W-:Y:S02]  /*cf00*/  IMAD.IADD R44, R45, 0x1, R44 ;  /* 0x000000012d2c7824 */ /* 0x000fe400078e022c */
[C---:B------:R-:W-:Y:S02]  /*cf10*/  IMAD R45, R17.reuse, 0x7800, R143 ;  /* 0x00007800112d7824 */ /* 0x040fe400078e028f */
[----:B------:R-:W-:Y:S02]  /*cf20*/  IMAD R47, R17, 0x7800, R44 ;  /* 0x00007800112f7824 */ /* 0x000fe400078e022c */
[C---:B------:R-:W-:Y:S02]  /*cf30*/  IMAD.IADD R45, R16.reuse, 0x1, R45 ;  /* 0x00000001102d7824 */ /* 0x040fe400078e022d */
[----:B------:R-:W-:-:S04]  /*cf40*/  IMAD.IADD R48, R16, 0x1, R47 ;  /* 0x0000000110307824 */ /* 0x000fc800078e022f */
[----:B------:R-:W1:Y:S04]  /*cf50*/  LDS.128 R44, [R45+0x24200] ;  /* 0x024200002d2c7984 */ /* 0x000e680000000c00 */
[----:B------:R-:W3:Y:S01]  /*cf60*/  LDS.128 R48, [R48+0x24200] ;  /* 0x0242000030307984 */ /* 0x000ee20000000c00 */
[----:B------:R-:W-:Y:S05]  /*cf70*/  @P3 BRA `(.L_x_3552) ;  /* 0x0000000c00603947 */ /* 0x000fea0003800000 */
[----:B---3--:R-:W-:Y:S01]  /*cf80*/  IMAD.MOV.U32 R59, RZ, RZ, R48 ;  /* 0x000000ffff3b7224 */ /* 0x008fe200078e0030 */
[----:B-1----:R-:W-:Y:S01]  /*cf90*/  MOV R58, R44 ;  /* 0x0000002c003a7202 */ /* 0x002fe20000000f00 */
[----:B0-----:R-:W-:Y:S01]  /*cfa0*/  IMAD.MOV.U32 R94, RZ, RZ, R46 ;  /* 0x000000ffff5e7224 */ /* 0x001fe200078e002e */
[----:B------:R-:W-:Y:S02]  /*cfb0*/  F2FP.F16.E4M3.UNPACK_B R60, R167.H1 ;  /* 0x000000a7ff3c723e */ /* 0x000fe400030006ff */
[----:B------:R-:W-:Y:S02]  /*cfc0*/  F2FP.F16.E4M3.UNPACK_B R57, R59.H1 ;  /* 0x0000003bff39723e */ /* 0x000fe400030006ff */
[----:B------:R-:W-:Y:S01]  /*cfd0*/  F2FP.F16.E4M3.UNPACK_B R55, R58.H1 ;  /* 0x0000003aff37723e */ /* 0x000fe200030006ff */
[--C-:B------:R-:W-:Y:S01]  /*cfe0*/  HADD2.F32 R65, -RZ, R60.reuse.H0_H0 ;  /* 0x2000003cff417230 */ /* 0x100fe20000004100 */
[----:B------:R-:W-:Y:S01]  /*cff0*/  F2FP.F16.E4M3.UNPACK_B R61, R165.H1 ;  /* 0x000000a5ff3d723e */ /* 0x000fe200030006ff */
[----:B------:R-:W-:Y:S01]  /*d000*/  HADD2.F32 R44, -RZ, R57.H0_H0 ;  /* 0x20000039ff2c7230 */ /* 0x000fe20000004100 */
[----:B------:R-:W-:Y:S01]  /*d010*/  F2FP.F16.E4M3.UNPACK_B R46, R166.H1 ;  /* 0x000000a6ff2e723e */ /* 0x000fe200030006ff */
        /* <DEDUP_REMOVED lines=10> */
[----:B------:R-:W-:Y:S02]  /*d0c0*/  HADD2.F32 R61, -RZ, R61.H1_H1 ;  /* 0x3000003dff3d7230 */ /* 0x000fe40000004100 */
[----:B------:R-:W-:Y:S01]  /*d0d0*/  FFMA.FTZ R44, R44, R63, R65 ;  /* 0x0000003f2c2c7223 */ /* 0x000fe20000010041 */
[CC--:B------:R-:W-:Y:S01]  /*d0e0*/  FMUL.FTZ R64, R60.reuse, R62.reuse ;  /* 0x0000003e3c407220 */ /* 0x0c0fe20000410000 */
[C---:B------:R-:W-:Y:S01]  /*d0f0*/  FMUL.FTZ R63, R55.reuse, R62 ;  /* 0x0000003e373f7220 */ /* 0x040fe20000410000 */
[----:B------:R-:W-:Y:S01]  /*d100*/  HADD2.F32 R140, -RZ, R46.H0_H0 ;  /* 0x2000002eff8c7230 */ /* 0x000fe20000004100 */
[----:B------:R-:W-:Y:S01]  /*d110*/  F2FP.F16.E4M3.UNPACK_B R98, R164.H1 ;  /* 0x000000a4ff62723e */ /* 0x000fe200030006ff */
[-C--:B------:R-:W-:Y:S01]  /*d120*/  FFMA.FTZ R57, R55, R61.reuse, -R64 ;  /* 0x0000003d37397223 */ /* 0x080fe20000010840 */
[----:B------:R-:W-:Y:S01]  /*d130*/  FFMA.FTZ R55, R60, R61, R63 ;  /* 0x0000003d3c377223 */ /* 0x000fe2000001003f */
[----:B------:R-:W-:Y:S01]  /*d140*/  F2FP.F16.E4M3.UNPACK_B R64, R167 ;  /* 0x000000a7ff40723e */ /* 0x000fe200020006ff */
[----:B------:R-:W-:Y:S01]  /*d150*/  HADD2.F32 R97, -RZ, R96.H0_H0 ;  /* 0x20000060ff617230 */ /* 0x000fe20000004100 */
[----:B------:R-:W-:Y:S01]  /*d160*/  F2FP.F16.E4M3.UNPACK_B R60, R59 ;  /* 0x0000003bff3c723e */ /* 0x000fe200020006ff */
[----:B------:R-:W-:Y:S01]  /*d170*/  HADD2.F32 R99, -RZ, R95.H0_H0 ;  /* 0x2000005fff637230 */ /* 0x000fe20000004100 */
[----:B------:R-:W-:Y:S01]  /*d180*/  F2FP.F16.E4M3.UNPACK_B R59, R58 ;  /* 0x0000003aff3b723e */ /* 0x000fe200020006ff */
[----:B------:R-:W-:Y:S01]  /*d190*/  HADD2.F32 R65, -RZ, R64.H0_H0 ;  /* 0x20000040ff417230 */ /* 0x000fe20000004100 */
[----:B------:R-:W-:Y:S01]  /*d1a0*/  F2FP.F16.E4M3.UNPACK_B R61, R165 ;  /* 0x000000a5ff3d723e */ /* 0x000fe200020006ff */
[----:B------:R-:W-:-:S02]  /*d1b0*/  HADD2.F32 R58, -RZ, R60.H0_H0 ;  /* 0x2000003cff3a7230 */ /* 0x000fc40000004100 */
[-C--:B------:R-:W-:Y:S01]  /*d1c0*/  FMUL.FTZ R139, R97, R140.reuse ;  /* 0x0000008c618b7220 */ /* 0x080fe20000410000 */
[----:B------:R-:W-:Y:S02]  /*d1d0*/  HADD2.F32 R138, -RZ, R98.H0_H0 ;  /* 0x20000062ff8a7230 */ /* 0x000fe40000004100 */
[----:B------:R-:W-:Y:S01]  /*d1e0*/  FMUL.FTZ R140, R99, R140 ;  /* 0x0000008c638c7220 */ /* 0x000fe20000410000 */
[----:B------:R-:W-:Y:S02]  /*d1f0*/  HADD2.F32 R62, -RZ, R59.H0_H0 ;  /* 0x2000003bff3e7230 */ /* 0x000fe40000004100 */
[----:B------:R-:W-:Y:S01]  /*d200*/  FMUL.FTZ R67, R58, R65 ;  /* 0x000000413a437220 */ /* 0x000fe20000410000 */
[----:B------:R-:W-:Y:S02]  /*d210*/  HADD2.F32 R46, -RZ, R46.H1_H1 ;  /* 0x3000002eff2e7230 */ /* 0x000fe40000004100 */
[----:B------:R-:W-:Y:S01]  /*d220*/  FFMA.FTZ R140, R97, R138, R140 ;  /* 0x0000008a618c7223 */ /* 0x000fe2000001008c */
[----:B------:R-:W-:-:S02]  /*d230*/  HADD2.F32 R96, -RZ, R96.H1_H1 ;  /* 0x30000060ff607230 */ /* 0x000fc40000004100 */
[----:B------:R-:W-:Y:S01]  /*d240*/  FMUL.FTZ R65, R62, R65 ;  /* 0x000000413e417220 */ /* 0x000fe20000410000 */
[----:B------:R-:W-:Y:S01]  /*d250*/  HADD2.F32 R95, -RZ, R95.H1_H1 ;  /* 0x3000005fff5f7230 */ /* 0x000fe20000004100 */
[----:B------:R-:W-:Y:S01]  /*d260*/  F2FP.F16.E4M3.UNPACK_B R166, R166 ;  /* 0x000000a6ffa6723e */ /* 0x000fe200020006ff */
[----:B------:R-:W-:Y:S02]  /*d270*/  HADD2.F32 R63, -RZ, R61.H0_H0 ;  /* 0x2000003dff3f7230 */ /* 0x000fe40000004100 */
[-C--:B------:R-:W-:Y:S01]  /*d280*/  FMUL.FTZ R97, R96, R46.reuse ;  /* 0x0000002e60617220 */ /* 0x080fe20000410000 */
[----:B------:R-:W-:Y:S02]  /*d290*/  HADD2.F32 R98, -RZ, R98.H1_H1 ;  /* 0x30000062ff627230 */ /* 0x000fe40000004100 */
[----:B------:R-:W-:Y:S01]  /*d2a0*/  FMUL.FTZ R46, R95, R46 ;  /* 0x0000002e5f2e7220 */ /* 0x000fe20000410000 */
[----:B------:R-:W-:Y:S01]  /*d2b0*/  HADD2.F32 R64, -RZ, R64.H1_H1 ;  /* 0x30000040ff407230 */ /* 0x000fe20000004100 */
[----:B------:R-:W-:Y:S01]  /*d2c0*/  F2FP.F16.E4M3.UNPACK_B R50, R50 ;  /* 0x00000032ff32723e */ /* 0x000fe200020006ff */
[----:B------:R-:W-:Y:S01]  /*d2d0*/  HADD2.F32 R60, -RZ, R60.H1_H1 ;  /* 0x3000003cff3c7230 */ /* 0x000fe20000004100 */
[----:B------:R-:W-:Y:S01]  /*d2e0*/  F2FP.F16.E4M3.UNPACK_B R94, R94 ;  /* 0x0000005eff5e723e */ /* 0x000fe200020006ff */
[----:B------:R-:W-:-:S02]  /*d2f0*/  HADD2.F32 R59, -RZ, R59.H1_H1 ;  /* 0x3000003bff3b7230 */ /* 0x000fc40000004100 */
[-C--:B------:R-:W-:Y:S01]  /*d300*/  FFMA.FTZ R62, R62, R63.reuse, -R67 ;  /* 0x0000003f3e3e7223 */ /* 0x080fe20000010843 */
[----:B------:R-:W-:Y:S01]  /*d310*/  FFMA.FTZ R58, R58, R63, R65 ;  /* 0x0000003f3a3a7223 */ /* 0x000fe20000010041 */
[----:B------:R-:W-:Y:S02]  /*d320*/  HADD2.F32 R63, -RZ, R61.H1_H1 ;  /* 0x3000003dff3f7230 */ /* 0x000fe40000004100 */
[----:B------:R-:W-:Y:S01]  /*d330*/  FFMA.FTZ R139, R99, R138, -R139 ;  /* 0x0000008a638b7223 */ /* 0x000fe2000001088b */
[----:B------:R-:W-:Y:S01]  /*d340*/  FFMA.FTZ R46, R96, R98, R46 ;  /* 0x00000062602e7223 */ /* 0x000fe2000001002e */
[----:B------:R-:W-:Y:S01]  /*d350*/  FMUL.FTZ R66, R60, R64 ;  /* 0x000000403c427220 */ /* 0x000fe20000410000 */
[----:B------:R-:W-:Y:S01]  /*d360*/  FFMA.FTZ R95, R95, R98, -R97 ;  /* 0x000000625f5f7223 */ /* 0x000fe20000010861 */
[----:B------:R-:W-:Y:S01]  /*d370*/  F2FP.F16.E4M3.UNPACK_B R164, R164 ;  /* 0x000000a4ffa4723e */ /* 0x000fe200020006ff */
[----:B------:R-:W-:Y:S02]  /*d380*/  HADD2.F32 R138, -RZ, R166.H0_H0 ;  /* 0x200000a6ff8a7230 */ /* 0x000fe40000004100 */
[----:B------:R-:W-:Y:S01]  /*d390*/  FMUL.FTZ R65, R59, R64 ;  /* 0x000000403b417220 */ /* 0x000fe20000410000 */
[----:B------:R-:W-:-:S02]  /*d3a0*/  HADD2.F32 R96, -RZ, R50.H0_H0 ;  /* 0x20000032ff607230 */ /* 0x000fc40000004100 */
[-C--:B------:R-:W-:Y:S01]  /*d3b0*/  FFMA.FTZ R61, R59, R63.reuse, -R66 ;  /* 0x0000003f3b3d7223 */ /* 0x080fe20000010842 */
[----:B------:R-:W-:Y:S02]  /*d3c0*/  HADD2.F32 R98, -RZ, R94.H0_H0 ;  /* 0x2000005eff627230 */ /* 0x000fe40000004100 */
[----:B------:R-:W-:Y:S01]  /*d3d0*/  FFMA.FTZ R59, R60, R63, R65 ;  /* 0x0000003f3c3b7223 */ /* 0x000fe20000010041 */
[----:B------:R-:W-:Y:S02]  /*d3e0*/  HADD2.F32 R97, -RZ, R164.H0_H0 ;  /* 0x200000a4ff617230 */ /* 0x000fe40000004100 */
[-C--:B------:R-:W-:Y:S01]  /*d3f0*/  FMUL.FTZ R99, R96, R138.reuse ;  /* 0x0000008a60637220 */ /* 0x080fe20000410000 */
[--C-:B------:R-:W-:Y:S01]  /*d400*/  SHF.R.U32.HI R63, RZ, 0x18, R77.reuse ;  /* 0x00000018ff3f7819 */ /* 0x100fe2000001164d */
[----:B------:R-:W-:Y:S01]  /*d410*/  FMUL.FTZ R138, R98, R138 ;  /* 0x0000008a628a7220 */ /* 0x000fe20000410000 */
[----:B------:R-:W-:Y:S01]  /*d420*/  LOP3.LUT R60, R77, 0xff, RZ, 0xc0, !PT ;  /* 0x000000ff4d3c7812 */ /* 0x000fe200078ec0ff */
[----:B------:R-:W-:Y:S01]  /*d430*/  HADD2.F32 R166, -RZ, R166.H1_H1 ;  /* 0x300000a6ffa67230 */ /* 0x000fe20000004100 */
[----:B------:R-:W-:Y:S01]  /*d440*/  SHF.R.U32.HI R64, RZ, 0x8, R77 ;  /* 0x00000008ff407819 */ /* 0x000fe2000001164d */
[----:B------:R-:W-:-:S02]  /*d450*/  HADD2.F32 R50, -RZ, R50.H1_H1 ;  /* 0x30000032ff327230 */ /* 0x000fc40000004100 */
[-C--:B------:R-:W-:Y:S01]  /*d460*/  FFMA.FTZ R138, R96, R97.reuse, R138 ;  /* 0x00000061608a7223 */ /* 0x080fe2000001008a */
[----:B------:R-:W-:Y:S01]  /*d470*/  HADD2.F32 R94, -RZ, R94.H1_H1 ;  /* 0x3000005eff5e7230 */ /* 0x000fe20000004100 */
[----:B------:R-:W-:Y:S01]  /*d480*/  PRMT R60, R63, 0x654, R60 ;  /* 0x000006543f3c7816 */ /* 0x000fe2000000003c */
[----:B------:R-:W-:Y:S01]  /*d490*/  HADD2.F32 R164, -RZ, R164.H1_H1 ;  /* 0x300000a4ffa47230 */ /* 0x000fe20000004100 */
[--C-:B------:R-:W-:Y:S01]  /*d4a0*/  SHF.R.U32.HI R66, RZ, 0x18, R79.reuse ;  /* 0x00000018ff427819 */ /* 0x100fe2000001164f */
[-C--:B------:R-:W-:Y:S01]  /*d4b0*/  FMUL.FTZ R96, R50, R166.reuse ;  /* 0x000000a632607220 */ /* 0x080fe20000410000 */
[----:B------:R-:W-:Y:S01]  /*d4c0*/  LOP3.LUT R65, R79, 0xff, RZ, 0xc0, !PT ;  /* 0x000000ff4f417812 */ /* 0x000fe200078ec0ff */
[----:B------:R-:W-:Y:S01]  /*d4d0*/  IMAD.SHL.U32 R63, R64, 0x100, RZ ;  /* 0x00000100403f7824 */ /* 0x000fe200078e00ff */
[--C-:B------:R-:W-:Y:S01]  /*d4e0*/  SHF.R.U32.HI R67, RZ, 0x8, R79.reuse ;  /* 0x00000008ff437819 */ /* 0x100fe2000001164f */
[----:B------:R-:W-:Y:S01]  /*d4f0*/  FMUL.FTZ R166, R94, R166 ;  /* 0x000000a65ea67220 */ /* 0x000fe20000410000 */
[----:B------:R-:W-:Y:S01]  /*d500*/  SHF.R.U32.HI R78, RZ, 0x10, R79 ;  /* 0x00000010ff4e7819 */ /* 0x000fe2000001164f */
[----:B------:R-:W-:Y:S01]  /*d510*/  FFMA.FTZ R99, R98, R97, -R99 ;  /* 0x0000006162637223 */ /* 0x000fe20000010863 */
[----:B------:R-:W-:Y:S01]  /*d520*/  SHF.R.U32.HI R79, RZ, 0x8, R89 ;  /* 0x00000008ff4f7819 */ /* 0x000fe20000011659 */
[-C--:B------:R-:W-:Y:S01]  /*d530*/  FFMA.FTZ R97, R50, R164.reuse, R166 ;  /* 0x000000a432617223 */ /* 0x080fe200000100a6 */
[----:B------:R-:W-:Y:S01]  /*d540*/  SHF.R.U32.HI R76, RZ, 0x10, R77 ;  /* 0x00000010ff4c7819 */ /* 0x000fe2000001164d */
[----:B------:R-:W-:Y:S01]  /*d550*/  IMAD.SHL.U32 R50, R67, 0x100, RZ ;  /* 0x0000010043327824 */ /* 0x000fe200078e00ff */
[--C-:B------:R-:W-:Y:S01]  /*d560*/  SHF.R.U32.HI R77, RZ, 0x18, R89.reuse ;  /* 0x00000018ff4d7819 */ /* 0x100fe20000011659 */
[----:B------:R-:W-:Y:S01]  /*d570*/  FFMA.FTZ R96, R94, R164, -R96 ;  /* 0x000000a45e607223 */ /* 0x000fe20000010860 */
[----:B------:R-:W-:Y:S01]  /*d580*/  LOP3.LUT R88, R89, 0xff, RZ, 0xc0, !PT ;  /* 0x000000ff59587812 */ /* 0x000fe200078ec0ff */
[----:B------:R-:W-:Y:S01]  /*d590*/  IMAD.U32 R76, R76, 0x10000, RZ ;  /* 0x000100004c4c7824 */ /* 0x000fe200078e00ff */
[----:B------:R-:W-:-:S02]  /*d5a0*/  SHF.R.U32.HI R89, RZ, 0x10, R89 ;  /* 0x00000010ff597819 */ /* 0x000fc40000011659 */
[----:B------:R-:W-:Y:S01]  /*d5b0*/  LOP3.LUT R63, R60, 0xff00, R63, 0xf8, !PT ;  /* 0x0000ff003c3f7812 */ /* 0x000fe200078ef83f */
[----:B------:R-:W-:Y:S01]  /*d5c0*/  IMAD.SHL.U32 R60, R79, 0x100, RZ ;  /* 0x000001004f3c7824 */ /* 0x000fe200078e00ff */
[----:B------:R-:W-:Y:S01]  /*d5d0*/  SHF.R.U32.HI R90, RZ, 0x8, R91 ;  /* 0x00000008ff5a7819 */ /* 0x000fe2000001165b */
[----:B------:R-:W-:Y:S01]  /*d5e0*/  IMAD.U32 R89, R89, 0x10000, RZ ;  /* 0x0001000059597824 */ /* 0x000fe200078e00ff */
[----:B------:R-:W-:Y:S02]  /*d5f0*/  PRMT R65, R66, 0x654, R65 ;  /* 0x0000065442417816 */ /* 0x000fe40000000041 */
[----:B------:R-:W-:Y:S02]  /*d600*/  PRMT R77, R77, 0x654, R88 ;  /* 0x000006544d4d7816 */ /* 0x000fe40000000058 */
[----:B------:R-:W-:Y:S02]  /*d610*/  SHF.R.U32.HI R93, RZ, 0x18, R91 ;  /* 0x00000018ff5d7819 */ /* 0x000fe4000001165b */
[----:B------:R-:W-:-:S02]  /*d620*/  LOP3.LUT R92, R91, 0xff, RZ, 0xc0, !PT ;  /* 0x000000ff5b5c7812 */ /* 0x000fc400078ec0ff */
[----:B------:R-:W-:Y:S01]  /*d630*/  LOP3.LUT R50, R65, 0xff00, R50, 0xf8, !PT ;  /* 0x0000ff0041327812 */ /* 0x000fe200078ef832 */
[----:B------:R-:W-:Y:S01]  /*d640*/  IMAD.SHL.U32 R65, R90, 0x100, RZ ;  /* 0x000001005a417824 */ /* 0x000fe200078e00ff */
[----:B------:R-:W-:Y:S02]  /*d650*/  LOP3.LUT R60, R77, 0xff00, R60, 0xf8, !PT ;  /* 0x0000ff004d3c7812 */ /* 0x000fe400078ef83c */
[----:B------:R-:W-:Y:S02]  /*d660*/  PRMT R92, R93, 0x654, R92 ;  /* 0x000006545d5c7816 */ /* 0x000fe4000000005c */
[----:B------:R-:W-:Y:S02]  /*d670*/  F2FP.SATFINITE.E4M3.F32.PACK_AB_MERGE_C R48, R57, R48, RZ ;  /* 0x000000303930723e */ /* 0x000fe400048070ff */
[----:B------:R-:W-:Y:S02]  /*d680*/  F2FP.SATFINITE.E4M3.F32.PACK_AB_MERGE_C R55, R55, R44, RZ ;  /* 0x0000002c3737723e */ /* 0x000fe400048070ff */
[----:B------:R-:W-:-:S02]  /*d690*/  LOP3.LUT R64, R60, 0xff0000, R89, 0xf8, !PT ;  /* 0x00ff00003c407812 */ /* 0x000fc400078ef859 */
[----:B------:R-:W-:Y:S01]  /*d6a0*/  LOP3.LUT R92, R92, 0xff00, R65, 0xf8, !PT ;  /* 0x0000ff005c5c7812 */ /* 0x000fe200078ef841 */
[----:B------:R-:W-:Y:S01]  /*d6b0*/  IMAD.U32 R65, R78, 0x10000, RZ ;  /* 0x000100004e417824 */ /* 0x000fe200078e00ff */
[----:B------:R-:W-:Y:S02]  /*d6c0*/  F2FP.SATFINITE.E4M3.F32.PACK_AB_MERGE_C R44, R61, R62, R48 ;  /* 0x0000003e3d2c723e */ /* 0x000fe40004807030 */
[----:B------:R-:W-:Y:S02]  /*d6d0*/  F2FP.SATFINITE.E4M3.F32.PACK_AB_MERGE_C R48, R59, R58, R55 ;  /* 0x0000003a3b30723e */ /* 0x000fe40004807037 */
[----:B------:R-:W-:Y:S02]  /*d6e0*/  LOP3.LUT R63, R63, 0xff0000, R76, 0xf8, !PT ;  /* 0x00ff00003f3f7812 */ /* 0x000fe400078ef84c */
[----:B------:R-:W-:Y:S02]  /*d6f0*/  F2FP.F16.E4M3.UNPACK_B R57, R49 ;  /* 0x00000031ff39723e */ /* 0x000fe400020006ff */
[----:B------:R-:W-:-:S02]  /*d700*/  F2FP.F16.E4M3.UNPACK_B R58, R64 ;  /* 0x00000040ff3a723e */ /* 0x000fc400020006ff */
[----:B------:R-:W-:Y:S01]  /*d710*/  F2FP.F16.E4M3.UNPACK_B R55, R45 ;  /* 0x0000002dff37723e */ /* 0x000fe200020006ff */
[--C-:B------:R-:W-:Y:S01]  /*d720*/  HADD2.F32 R59, -RZ, R57.reuse.H0_H0 ;  /* 0x20000039ff3b7230 */ /* 0x100fe20000004100 */
[----:B------:R-:W-:Y:S01]  /*d730*/  LOP3.LUT R50, R50, 0xff0000, R65, 0xf8, !PT ;  /* 0x00ff000032327812 */ /* 0x000fe200078ef841 */
[--C-:B------:R-:W-:Y:S01]  /*d740*/  HADD2.F32 R76, -RZ, R58.reuse.H0_H0 ;  /* 0x2000003aff4c7230 */ /* 0x100fe20000004100 */
[----:B------:R-:W-:Y:S01]  /*d750*/  F2FP.F16.E4M3.UNPACK_B R61, R63 ;  /* 0x0000003fff3d723e */ /* 0x000fe200020006ff */
[----:B------:R-:W-:Y:S01]  /*d760*/  HADD2.F32 R62, -RZ, R57.H1_H1 ;  /* 0x30000039ff3e7230 */ /* 0x000fe20000004100 */
[----:B------:R-:W-:Y:S01]  /*d770*/  F2FP.F16.E4M3.UNPACK_B R45, R45.H1 ;  /* 0x0000002dff2d723e */ /* 0x000fe200030006ff */
[----:B------:R-:W-:Y:S02]  /*d780*/  HADD2.F32 R65, -RZ, R58.H1_H1 ;  /* 0x3000003aff417230 */ /* 0x000fe40000004100 */
[----:B------:R-:W-:Y:S01]  /*d790*/  FMUL.FTZ R78, R59, R76 ;  /* 0x0000004c3b4e7220 */ /* 0x000fe20000410000 */
[--C-:B------:R-:W-:Y:S01]  /*d7a0*/  HADD2.F32 R57, -RZ, R55.reuse.H0_H0 ;  /* 0x20000037ff397230 */ /* 0x100fe20000004100 */
[----:B------:R-:W-:Y:S01]  /*d7b0*/  SHF.R.U32.HI R91, RZ, 0x10, R91 ;  /* 0x00000010ff5b7819 */ /* 0x000fe2000001165b */
[----:B------:R-:W-:-:S02]  /*d7c0*/  HADD2.F32 R58, -RZ, R55.H1_H1 ;  /* 0x30000037ff3a7230 */ /* 0x000fc40000004100 */
[-C--:B------:R-:W-:Y:S01]  /*d7d0*/  FMUL.FTZ R67, R62, R65.reuse ;  /* 0x000000413e437220 */ /* 0x080fe20000410000 */
[--C-:B------:R-:W-:Y:S02]  /*d7e0*/  HADD2.F32 R66, -RZ, R61.reuse.H0_H0 ;  /* 0x2000003dff427230 */ /* 0x100fe40000004100 */
[C---:B------:R-:W-:Y:S01]  /*d7f0*/  FMUL.FTZ R76, R57.reuse, R76 ;  /* 0x0000004c394c7220 */ /* 0x040fe20000410000 */
[----:B------:R-:W-:Y:S02]  /*d800*/  HADD2.F32 R61, -RZ, R61.H1_H1 ;  /* 0x3000003dff3d7230 */ /* 0x000fe40000004100 */
[----:B------:R-:W-:Y:S01]  /*d810*/  FMUL.FTZ R65, R58, R65 ;  /* 0x000000413a417220 */ /* 0x000fe20000410000 */
[----:B------:R-:W-:Y:S01]  /*d820*/  F2FP.F16.E4M3.UNPACK_B R63, R63.H1 ;  /* 0x0000003fff3f723e */ /* 0x000fe200030006ff */
[-C--:B------:R-:W-:Y:S01]  /*d830*/  FFMA.FTZ R55, R57, R66.reuse, -R78 ;  /* 0x0000004239377223 */ /* 0x080fe2000001084e */
[----:B------:R-:W-:Y:S01]  /*d840*/  FFMA.FTZ R57, R59, R66, R76 ;  /* 0x000000423b397223 */ /* 0x000fe2000001004c */
[----:B------:R-:W-:Y:S01]  /*d850*/  FFMA.FTZ R62, R62, R61, R65 ;  /* 0x0000003d3e3e7223 */ /* 0x000fe20000010041 */
[----:B------:R-:W-:Y:S01]  /*d860*/  F2FP.F16.E4M3.UNPACK_B R59, R49.H1 ;  /* 0x00000031ff3b723e */ /* 0x000fe200030006ff */
[----:B------:R-:W-:Y:S01]  /*d870*/  FFMA.FTZ R58, R58, R61, -R67 ;  /* 0x0000003d3a3a7223 */ /* 0x000fe20000010843 */
[----:B------:R-:W-:Y:S01]  /*d880*/  F2FP.F16.E4M3.UNPACK_B R65, R64.H1 ;  /* 0x00000040ff41723e */ /* 0x000fe200030006ff */
[----:B------:R-:W-:Y:S01]  /*d890*/  HADD2.F32 R49, -RZ, R45.H0_H0 ;  /* 0x2000002dff317230 */ /* 0x000fe20000004100 */
[----:B------:R-:W-:Y:S01]  /*d8a0*/  F2FP.SATFINITE.E4M3.F32.PACK_AB_MERGE_C R140, R46, R140, RZ ;  /* 0x0000008c2e8c723e */ /* 0x000fe200048070ff */
[----:B------:R-:W-:Y:S01]  /*d8b0*/  HADD2.F32 R61, -RZ, R59.H0_H0 ;  /* 0x2000003bff3d7230 */ /* 0x000fe20000004100 */
[----:B------:R-:W-:Y:S01]  /*d8c0*/  F2FP.SATFINITE.E4M3.F32.PACK_AB_MERGE_C R95, R95, R139, RZ ;  /* 0x0000008b5f5f723e */ /* 0x000fe200048070ff */
[----:B------:R-:W-:Y:S01]  /*d8d0*/  HADD2.F32 R76, -RZ, R65.H0_H0 ;  /* 0x20000041ff4c7230 */ /* 0x000fe20000004100 */
[----:B------:R-:W-:Y:S01]  /*d8e0*/  F2FP.SATFINITE.E4M3.F32.PACK_AB_MERGE_C R97, R97, R138, R140 ;  /* 0x0000008a6161723e */ /* 0x000fe2000480708c */
[----:B------:R-:W-:Y:S01]  /*d8f0*/  HADD2.F32 R64, -RZ, R45.H1_H1 ;  /* 0x3000002dff407230 */ /* 0x000fe20000004100 */
[----:B------:R-:W-:Y:S01]  /*d900*/  F2FP.SATFINITE.E4M3.F32.PACK_AB_MERGE_C R46, R96, R99, R95 ;  /* 0x00000063602e723e */ /* 0x000fe2000480705f */
[----:B------:R-:W-:-:S02]  /*d910*/  HADD2.F32 R59, -RZ, R59.H1_H1 ;  /* 0x3000003bff3b7230 */ /* 0x000fc40000004100 */
[-C--:B------:R-:W-:Y:S01]  /*d920*/  FMUL.FTZ R78, R61, R76.reuse ;  /* 0x0000004c3d4e7220 */ /* 0x080fe20000410000 */
[----:B------:R-:W-:Y:S02]  /*d930*/  HADD2.F32 R65, -RZ, R65.H1_H1 ;  /* 0x30000041ff417230 */ /* 0x000fe40000004100 */
[----:B------:R-:W-:Y:S01]  /*d940*/  FMUL.FTZ R76, R49, R76 ;  /* 0x0000004c314c7220 */ /* 0x000fe20000410000 */
[----:B------:R-:W-:Y:S02]  /*d950*/  IMAD.U32 R91, R91, 0x10000, RZ ;  /* 0x000100005b5b7824 */ /* 0x000fe400078e00ff */
[--C-:B------:R-:W-:Y:S02]  /*d960*/  HADD2.F32 R66, -RZ, R63.reuse.H0_H0 ;  /* 0x2000003fff427230 */ /* 0x100fe40000004100 */
[-C--:B------:R-:W-:Y:S01]  /*d970*/  FMUL.FTZ R67, R59, R65.reuse ;  /* 0x000000413b437220 */ /* 0x080fe20000410000 */
[----:B------:R-:W-:Y:S02]  /*d980*/  HADD2.F32 R63, -RZ, R63.H1_H1 ;  /* 0x3000003fff3f7230 */ /* 0x000fe40000004100 */
[----:B------:R-:W-:Y:S01]  /*d990*/  FMUL.FTZ R88, R64, R65 ;  /* 0x0000004140587220 */ /* 0x000fe20000410000 */
[----:B------:R-:W-:Y:S01]  /*d9a0*/  LOP3.LUT R60, R92, 0xff0000, R91, 0xf8, !PT ;  /* 0x00ff00005c3c7812 */ /* 0x000fe200078ef85b */
[-C--:B------:R-:W-:Y:S01]  /*d9b0*/  FFMA.FTZ R45, R49, R66.reuse, -R78 ;  /* 0x00000042312d7223 */ /* 0x080fe2000001084e */
[----:B------:R-:W-:Y:S01]  /*d9c0*/  FFMA.FTZ R49, R61, R66, R76 ;  /* 0x000000423d317223 */ /* 0x000fe2000001004c */
[-C--:B------:R-:W-:Y:S01]  /*d9d0*/  FFMA.FTZ R64, R64, R63.reuse, -R67 ;  /* 0x0000003f40407223 */ /* 0x080fe20000010843 */
[----:B------:R-:W-:Y:S01]  /*d9e0*/  FFMA.FTZ R66, R59, R63, R88 ;  /* 0x0000003f3b427223 */ /* 0x000fe20000010058 */
[----:B------:R-:W-:-:S02]  /*d9f0*/  F2FP.F16.E4M3.UNPACK_B R63, R51 ;  /* 0x00000033ff3f723e */ /* 0x000fc400020006ff */
[----:B------:R-:W-:Y:S02]  /*da00*/  F2FP.F16.E4M3.UNPACK_B R61, R60 ;  /* 0x0000003cff3d723e */ /* 0x000fe400020006ff */
[-C--:B------:R-:W-:Y:S01]  /*da10*/  F2FP.F16.E4M3.UNPACK_B R59, R47.reuse ;  /* 0x0000002fff3b723e */ /* 0x080fe200020006ff */
[----:B------:R-:W-:Y:S01]  /*da20*/  HADD2.F32 R77, -RZ, R63.H0_H0 ;  /* 0x2000003fff4d7230 */ /* 0x000fe20000004100 */
[----:B------:R-:W-:Y:S01]  /*da30*/  F2FP.F16.E4M3.UNPACK_B R65, R47.H1 ;  /* 0x0000002fff41723e */ /* 0x000fe200030006ff */
[----:B------:R-:W-:Y:S01]  /*da40*/  HADD2.F32 R90, -RZ, R61.H0_H0 ;  /* 0x2000003dff5a7230 */ /* 0x000fe20000004100 */
[----:B------:R-:W-:Y:S01]  /*da50*/  F2FP.F16.E4M3.UNPACK_B R47, R50 ;  /* 0x00000032ff2f723e */ /* 0x000fe200020006ff */
[----:B------:R-:W-:Y:S01]  /*da60*/  HADD2.F32 R63, -RZ, R63.H1_H1 ;  /* 0x3000003fff3f7230 */ /* 0x000fe20000004100 */
[----:B------:R-:W-:Y:S01]  /*da70*/  F2FP.F16.E4M3.UNPACK_B R76, R51.H1 ;  /* 0x00000033ff4c723e */ /* 0x000fe200030006ff */
        /* <DEDUP_REMOVED lines=8> */
[----:B------:R-:W-:Y:S02]  /*db00*/  HADD2.F32 R67, -RZ, R65.H0_H0 ;  /* 0x20000041ff437230 */ /* 0x000fe40000004100 */
[-C--:B------:R-:W-:Y:S01]  /*db10*/  FFMA.FTZ R50, R51, R88.reuse, -R92 ;  /* 0x0000005833327223 */ /* 0x080fe2000001085c */
[----:B------:R-:W-:Y:S02]  /*db20*/  HADD2.F32 R79, -RZ, R60.H0_H0 ;  /* 0x2000003cff4f7230 */ /* 0x000fe40000004100 */
[-C--:B------:R-:W-:Y:S01]  /*db30*/  FMUL.FTZ R92, R78, R91.reuse ;  /* 0x0000005b4e5c7220 */ /* 0x080fe20000410000 */
[----:B------:R-:W-:Y:S01]  /*db40*/  FFMA.FTZ R51, R77, R88, R90 ;  /* 0x000000584d337223 */ /* 0x000fe2000001005a */
[----:B------:R-:W-:Y:S01]  /*db50*/  FMUL.FTZ R91, R67, R91 ;  /* 0x0000005b435b7220 */ /* 0x000fe20000410000 */
[----:B------:R-:W-:-:S02]  /*db60*/  HADD2.F32 R77, -RZ, R76.H1_H1 ;  /* 0x3000004cff4d7230 */ /* 0x000fc40000004100 */
[-C--:B------:R-:W-:Y:S01]  /*db70*/  FFMA.FTZ R67, R67, R79.reuse, -R92 ;  /* 0x0000004f43437223 */ /* 0x080fe2000001085c */
[----:B------:R-:W-:Y:S02]  /*db80*/  HADD2.F32 R90, -RZ, R89.H1_H1 ;  /* 0x30000059ff5a7230 */ /* 0x000fe40000004100 */
[----:B------:R-:W-:Y:S01]  /*db90*/  FFMA.FTZ R76, R78, R79, R91 ;  /* 0x0000004f4e4c7223 */ /* 0x000fe2000001005b */
[----:B------:R-:W-:Y:S01]  /*dba0*/  HADD2.F32 R65, -RZ, R65.H1_H1 ;  /* 0x30000041ff417230 */ /* 0x000fe20000004100 */
[----:B------:R-:W-:Y:S01]  /*dbb0*/  F2FP.SATFINITE.E4M3.F32.PACK_AB_MERGE_C R45, R64, R45, RZ ;  /* 0x0000002d402d723e */ /* 0x000fe200048070ff */
[----:B------:R-:W-:Y:S02]  /*dbc0*/  HADD2.F32 R78, -RZ, R60.H1_H1 ;  /* 0x3000003cff4e7230 */ /* 0x000fe40000004100 */
[-C--:B------:R-:W-:Y:S01]  /*dbd0*/  FMUL.FTZ R60, R77, R90.reuse ;  /* 0x0000005a4d3c7220 */ /* 0x080fe20000410000 */
[----:B------:R-:W-:Y:S02]  /*dbe0*/  HADD2.F32 R88, -RZ, R61.H1_H1 ;  /* 0x3000003dff587230 */ /* 0x000fe40000004100 */
[----:B------:R-:W-:Y:S01]  /*dbf0*/  FMUL.FTZ R94, R65, R90 ;  /* 0x0000005a415e7220 */ /* 0x000fe20000410000 */
[----:B------:R-:W-:-:S02]  /*dc00*/  HADD2.F32 R59, -RZ, R59.H1_H1 ;  /* 0x3000003bff3b7230 */ /* 0x000fc40000004100 */
[----:B------:R-:W-:Y:S01]  /*dc10*/  FFMA.FTZ R92, R65, R78, -R60 ;  /* 0x0000004e415c7223 */ /* 0x000fe2000001083c */
[----:B------:R-:W-:Y:S02]  /*dc20*/  HADD2.F32 R60, -RZ, R47.H1_H1 ;  /* 0x3000002fff3c7230 */ /* 0x000fe40000004100 */
[----:B------:R-:W-:Y:S01]  /*dc30*/  FMUL.FTZ R90, R63, R88 ;  /* 0x000000583f5a7220 */ /* 0x000fe20000410000 */
[----:B------:R-:W-:Y:S01]  /*dc40*/  FFMA.FTZ R77, R77, R78, R94 ;  /* 0x0000004e4d4d7223 */ /* 0x000fe2000001005e */
[C---:B------:R-:W-:Y:S01]  /*dc50*/  FMUL.FTZ R88, R59.reuse, R88 ;  /* 0x000000583b587220 */ /* 0x040fe20000410000 */
[----:B------:R-:W-:Y:S01]  /*dc60*/  F2FP.SATFINITE.E4M3.F32.PACK_AB_MERGE_C R67, R92, R67, RZ ;  /* 0x000000435c43723e */ /* 0x000fe200048070ff */
[-C--:B------:R-:W-:Y:S01]  /*dc70*/  FFMA.FTZ R59, R59, R60.reuse, -R90 ;  /* 0x0000003c3b3b7223 */ /* 0x080fe2000001085a */
[----:B------:R-:W-:Y:S01]  /*dc80*/  F2FP.SATFINITE.E4M3.F32.PACK_AB_MERGE_C R49, R66, R49, RZ ;  /* 0x000000314231723e */ /* 0x000fe200048070ff */
[----:B------:R-:W-:Y:S01]  /*dc90*/  FFMA.FTZ R88, R63, R60, R88 ;  /* 0x0000003c3f587223 */ /* 0x000fe20000010058 */
[----:B------:R-:W-:-:S02]  /*dca0*/  F2FP.SATFINITE.E4M3.F32.PACK_AB_MERGE_C R76, R77, R76, RZ ;  /* 0x0000004c4d4c723e */ /* 0x000fc400048070ff */
[----:B------:R-:W-:Y:S02]  /*dcb0*/  F2FP.SATFINITE.E4M3.F32.PACK_AB_MERGE_C R47, R59, R50, R67 ;  /* 0x000000323b2f723e */ /* 0x000fe40004807043 */
[----:B------:R-:W-:Y:S02]  /*dcc0*/  F2FP.SATFINITE.E4M3.F32.PACK_AB_MERGE_C R45, R58, R55, R45 ;  /* 0x000000373a2d723e */ /* 0x000fe4000480702d */
[----:B------:R-:W-:Y:S02]  /*dcd0*/  F2FP.SATFINITE.E4M3.F32.PACK_AB_MERGE_C R49, R62, R57, R49 ;  /* 0x000000393e31723e */ /* 0x000fe40004807031 */
[----:B------:R-:W-:Y:S02]  /*dce0*/  F2FP.SATFINITE.E4M3.F32.PACK_AB_MERGE_C R51, R88, R51, R76 ;  /* 0x000000335833723e */ /* 0x000fe4000480704c */
[----:B------:R-:W-:-:S07]  /*dcf0*/  MOV R50, R97 ;  /* 0x0000006100327202 */ /* 0x000fce0000000f00 */
.L_x_3552:
[----:B------:R-:W-:Y:S05]  /*dd00*/  BSYNC B2 ;  /* 0x0000000000027941 */ /* 0x000fea0003800000 */
.L_x_3551:
[----:B------:R-:W-:-:S13]  /*dd10*/  ISETP.GE.AND P3, PT, R54, R156, PT ;  /* 0x0000009c3600720c */ /* 0x000fda0003f66270 */
[--C-:B------:R-:W-:Y:S02]  /*dd20*/  @!P3 SHF.R.S32.HI R57, RZ, 0x1f, R54.reuse ;  /* 0x0000001fff39b819 */ /* 0x100fe40000011436 */
[----:B------:R-:W-:-:S04]  /*dd30*/  @!P3 IADD3 R55, P4, P5, R118, R136, R54 ;  /* 0x000000887637b210 */ /* 0x000fc80007d9e036 */
[----:B------:R-:W-:Y:S02]  /*dd40*/  @!P3 IADD3.X R58, R4, R56, R57, P4, P5 ;  /* 0x00000038043ab210 */ /* 0x000fe400027ea439 */
[----:B------:R-:W-:-:S05]  /*dd50*/  IADD3 R52, P4, R52, R124, RZ ;  /* 0x0000007c34347210 */ /* 0x000fca0007f9e0ff */
[----:B------:R-:W-:Y:S01]  /*dd60*/  IMAD.X R53, R53, 0x1, R125, P4 ;  /* 0x0000000135357824 */ /* 0x000fe200020e067d */
[----:B------:R-:W-:-:S04]  /*dd70*/  @!P3 IADD3 R54, P4, R55, R124, RZ ;  /* 0x0000007c3736b210 */ /* 0x000fc80007f9e0ff */
[----:B-1----:R4:W-:Y:S01]  /*dd80*/  STG.E.128 desc[UR54][R52.64], R44 ;  /* 0x0000002c34007986 */ /* 0x0029e2000c101d36 */
[----:B------:R-:W-:-:S05]  /*dd90*/  @!P3 IMAD.X R55, R58, 0x1, R125, P4 ;  /* 0x000000013a37b824 */ /* 0x000fca00020e067d */
[----:B---3--:R4:W-:Y:S03]  /*dda0*/  @!P3 STG.E.128 desc[UR54][R54.64], R48 ;  /* 0x000000303600b986 */ /* 0x0089e6000c101d36 */
.L_x_3550:
[----:B------:R-:W-:Y:S05]  /*ddb0*/  BSYNC B1 ;  /* 0x0000000000017941 */ /* 0x000fea0003800000 */
.L_x_3549:
[----:B------:R-:W-:Y:S01]  /*ddc0*/  ISETP.NE.AND P3, PT, R35, RZ, PT ;  /* 0x000000ff2300720c */ /* 0x000fe20003f65270 */
[----:B------:R-:W-:-:S12]  /*ddd0*/  BSSY B1, `(.L_x_3553) ;  /* 0x0000100000017945 */ /* 0x000fd80003800000 */
[----:B------:R-:W-:Y:S05]  /*dde0*/  @!P3 BRA `(.L_x_3554) ;  /* 0x0000000c00f8b947 */ /* 0x000fea0003800000 */
[----:B----4-:R-:W-:Y:S01]  /*ddf0*/  SEL R44, R121, R162, !P1 ;  /* 0x000000a2792c7207 */ /* 0x010fe20004800000 */
        /* <DEDUP_REMOVED lines=22> */
[--C-:B------:R-:W-:Y:S01]  /*df60*/  SHF.R.U32.HI R79, RZ, 0x8, R73.reuse ;  /* 0x00000008ff4f7819 */ /* 0x100fe20000011649 */
[----:B-1----:R-:W-:Y:S01]  /*df70*/  IMAD.MOV.U32 R60, RZ, RZ, R44 ;  /* 0x000000ffff3c7224 */ /* 0x002fe200078e002c */
[----:B------:R-:W-:Y:S01]  /*df80*/  LOP3.LUT R64, R73, 0xff, RZ, 0xc0, !PT ;  /* 0x000000ff49407812 */ /* 0x000fe200078ec0ff */
[----:B------:R-:W-:Y:S01]  /*df90*/  IMAD.MOV.U32 R52, RZ, RZ, R46 ;  /* 0x000000ffff347224 */ /* 0x000fe200078e002e */
[----:B------:R-:W-:Y:S01]  /*dfa0*/  SHF.R.U32.HI R65, RZ, 0x18, R73 ;  /* 0x00000018ff417819 */ /* 0x000fe20000011649 */
[----:B------:R-:W-:Y:S01]  /*dfb0*/  IMAD.SHL.U32 R44, R79, 0x100, RZ ;  /* 0x000001004f2c7824 */ /* 0x000fe200078e00ff */
[----:B------:R-:W-:Y:S01]  /*dfc0*/  SHF.R.U32.HI R78, RZ, 0x8, R75 ;  /* 0x00000008ff4e7819 */ /* 0x000fe2000001164b */
[----:B---3--:R-:W-:Y:S01]  /*dfd0*/  IMAD.MOV.U32 R61, RZ, RZ, R48 ;  /* 0x000000ffff3d7224 */ /* 0x008fe200078e0030 */
[----:B------:R-:W-:Y:S02]  /*dfe0*/  PRMT R65, R65, 0x654, R64 ;  /* 0x0000065441417816 */ /* 0x000fe40000000040 */
[----:B------:R-:W-:-:S02]  /*dff0*/  SHF.R.U32.HI R76, RZ, 0x8, R85 ;  /* 0x00000008ff4c7819 */ /* 0x000fc40000011655 */
[----:B------:R-:W-:Y:S02]  /*e000*/  SHF.R.U32.HI R63, RZ, 0x10, R73 ;  /* 0x00000010ff3f7819 */ /* 0x000fe40000011649 */
[----:B------:R-:W-:Y:S01]  /*e010*/  LOP3.LUT R66, R75, 0xff, RZ, 0xc0, !PT ;  /* 0x000000ff4b427812 */ /* 0x000fe200078ec0ff */
[----:B------:R-:W-:Y:S01]  /*e020*/  IMAD.SHL.U32 R46, R76, 0x100, RZ ;  /* 0x000001004c2e7824 */ /* 0x000fe200078e00ff */
[----:B------:R-:W-:Y:S01]  /*e030*/  SHF.R.U32.HI R67, RZ, 0x18, R75 ;  /* 0x00000018ff437819 */ /* 0x000fe2000001164b */
[----:B------:R-:W-:Y:S01]  /*e040*/  IMAD.U32 R48, R63, 0x10000, RZ ;  /* 0x000100003f307824 */ /* 0x000fe200078e00ff */
[----:B------:R-:W-:Y:S02]  /*e050*/  LOP3.LUT R72, R85, 0xff, RZ, 0xc0, !PT ;  /* 0x000000ff55487812 */ /* 0x000fe400078ec0ff */
[----:B------:R-:W-:Y:S02]  /*e060*/  SHF.R.U32.HI R73, RZ, 0x18, R85 ;  /* 0x00000018ff497819 */ /* 0x000fe40000011655 */
[----:B------:R-:W-:-:S02]  /*e070*/  SHF.R.U32.HI R62, RZ, 0x10, R75 ;  /* 0x00000010ff3e7819 */ /* 0x000fc4000001164b */
[----:B------:R-:W-:Y:S01]  /*e080*/  LOP3.LUT R65, R65, 0xff00, R44, 0xf8, !PT ;  /* 0x0000ff0041417812 */ /* 0x000fe200078ef82c */
[----:B------:R-:W-:Y:S01]  /*e090*/  IMAD.SHL.U32 R44, R78, 0x100, RZ ;  /* 0x000001004e2c7824 */ /* 0x000fe200078e00ff */
[----:B------:R-:W-:Y:S02]  /*e0a0*/  SHF.R.U32.HI R75, RZ, 0x8, R87 ;  /* 0x00000008ff4b7819 */ /* 0x000fe40000011657 */
[----:B------:R-:W-:Y:S02]  /*e0b0*/  PRMT R67, R67, 0x654, R66 ;  /* 0x0000065443437816 */ /* 0x000fe40000000042 */
[----:B------:R-:W-:Y:S02]  /*e0c0*/  PRMT R73, R73, 0x654, R72 ;  /* 0x0000065449497816 */ /* 0x000fe40000000048 */
[----:B------:R-:W-:Y:S01]  /*e0d0*/  MOV R58, R50 ;  /* 0x00000032003a7202 */ /* 0x000fe20000000f00 */
[----:B------:R-:W-:Y:S01]  /*e0e0*/  IMAD.SHL.U32 R50, R75, 0x100, RZ ;  /* 0x000001004b327824 */ /* 0x000fe200078e00ff */
[----:B------:R-:W-:Y:S01]  /*e0f0*/  LOP3.LUT R67, R67, 0xff00, R44, 0xf8, !PT ;  /* 0x0000ff0043437812 */ /* 0x000fe200078ef82c */
[----:B------:R-:W-:Y:S01]  /*e100*/  IMAD.U32 R44, R62, 0x10000, RZ ;  /* 0x000100003e2c7824 */ /* 0x000fe200078e00ff */
[----:B------:R-:W-:-:S02]  /*e110*/  LOP3.LUT R75, R73, 0xff00, R46, 0xf8, !PT ;  /* 0x0000ff00494b7812 */ /* 0x000fc400078ef82e */
[----:B------:R-:W-:Y:S02]  /*e120*/  LOP3.LUT R74, R87, 0xff, RZ, 0xc0, !PT ;  /* 0x000000ff574a7812 */ /* 0x000fe400078ec0ff */
[--C-:B------:R-:W-:Y:S02]  /*e130*/  SHF.R.U32.HI R77, RZ, 0x18, R87.reuse ;  /* 0x00000018ff4d7819 */ /* 0x100fe40000011657 */
[----:B------:R-:W-:Y:S02]  /*e140*/  F2FP.F16.E4M3.UNPACK_B R73, R158.H1 ;  /* 0x0000009eff49723e */ /* 0x000fe400030006ff */
[----:B------:R-:W-:Y:S02]  /*e150*/  F2FP.F16.E4M3.UNPACK_B R62, R60.H1 ;  /* 0x0000003cff3e723e */ /* 0x000fe400030006ff */
[-C--:B------:R-:W-:Y:S01]  /*e160*/  F2FP.F16.E4M3.UNPACK_B R64, R61.reuse.H1 ;  /* 0x0000003dff40723e */ /* 0x080fe200030006ff */
[--C-:B------:R-:W-:Y:S01]  /*e170*/  HADD2.F32 R46, -RZ, R73.reuse.H0_H0 ;  /* 0x20000049ff2e7230 */ /* 0x100fe20000004100 */
[----:B------:R-:W-:Y:S01]  /*e180*/  SHF.R.U32.HI R59, RZ, 0x10, R87 ;  /* 0x00000010ff3b7819 */ /* 0x000fe20000011657 */
[----:B------:R-:W-:Y:S01]  /*e190*/  HADD2.F32 R63, -RZ, R62.H0_H0 ;  /* 0x2000003eff3f7230 */ /* 0x000fe20000004100 */
[----:B------:R-:W-:Y:S01]  /*e1a0*/  SHF.R.U32.HI R57, RZ, 0x10, R85 ;  /* 0x00000010ff397819 */ /* 0x000fe20000011655 */
[----:B------:R-:W-:Y:S01]  /*e1b0*/  HADD2.F32 R73, -RZ, R73.H1_H1 ;  /* 0x30000049ff497230 */ /* 0x000fe20000004100 */
[----:B------:R-:W-:Y:S01]  /*e1c0*/  PRMT R77, R77, 0x654, R74 ;  /* 0x000006544d4d7816 */ /* 0x000fe2000000004a */
[----:B------:R-:W-:Y:S01]  /*e1d0*/  IMAD.U32 R59, R59, 0x10000, RZ ;  /* 0x000100003b3b7824 */ /* 0x000fe200078e00ff */
[----:B------:R-:W-:Y:S01]  /*e1e0*/  F2FP.F16.E4M3.UNPACK_B R66, R160.H1 ;  /* 0x000000a0ff42723e */ /* 0x000fe200030006ff */
[----:B------:R-:W-:Y:S01]  /*e1f0*/  FMUL.FTZ R78, R63, R46 ;  /* 0x0000002e3f4e7220 */ /* 0x000fe20000410000 */
[----:B------:R-:W-:Y:S01]  /*e200*/  LOP3.LUT R48, R65, 0xff0000, R48, 0xf8, !PT ;  /* 0x00ff000041307812 */ /* 0x000fe200078ef830 */
[----:B------:R-:W-:Y:S01]  /*e210*/  HADD2.F32 R65, -RZ, R64.H0_H0 ;  /* 0x20000040ff417230 */ /* 0x000fe20000004100 */
[----:B------:R-:W-:Y:S01]  /*e220*/  LOP3.LUT R74, R77, 0xff00, R50, 0xf8, !PT ;  /* 0x0000ff004d4a7812 */ /* 0x000fe200078ef832 */
[----:B------:R-:W-:Y:S01]  /*e230*/  IMAD.U32 R50, R57, 0x10000, RZ ;  /* 0x0001000039327824 */ /* 0x000fe200078e00ff */
[----:B------:R-:W-:Y:S01]  /*e240*/  LOP3.LUT R44, R67, 0xff0000, R44, 0xf8, !PT ;  /* 0x00ff0000432c7812 */ /* 0x000fe200078ef82c */
[--C-:B------:R-:W-:Y:S01]  /*e250*/  HADD2.F32 R72, -RZ, R66.reuse.H0_H0 ;  /* 0x20000042ff487230 */ /* 0x100fe20000004100 */
[----:B------:R-:W-:Y:S01]  /*e260*/  F2FP.F16.E4M3.UNPACK_B R158, R158 ;  /* 0x0000009eff9e723e */ /* 0x000fe200020006ff */
[----:B------:R-:W-:Y:S01]  /*e270*/  HADD2.F32 R67, -RZ, R66.H1_H1 ;  /* 0x30000042ff437230 */ /* 0x000fe20000004100 */
[----:B------:R-:W-:Y:S01]  /*e280*/  F2FP.F16.E4M3.UNPACK_B R61, R61 ;  /* 0x0000003dff3d723e */ /* 0x000fe200020006ff */
[----:B------:R-:W-:-:S02]  /*e290*/  HADD2.F32 R66, -RZ, R64.H1_H1 ;  /* 0x30000040ff427230 */ /* 0x000fc40000004100 */
[C---:B------:R-:W-:Y:S01]  /*e2a0*/  FMUL.FTZ R76, R65.reuse, R46 ;  /* 0x0000002e414c7220 */ /* 0x040fe20000410000 */
[----:B------:R-:W-:Y:S01]  /*e2b0*/  HADD2.F32 R62, -RZ, R62.H1_H1 ;  /* 0x3000003eff3e7230 */ /* 0x000fe20000004100 */
[----:B------:R-:W-:Y:S02]  /*e2c0*/  F2FP.F16.E4M3.UNPACK_B R64, R60 ;  /* 0x0000003cff40723e */ /* 0x000fe400020006ff */
[----:B------:R-:W-:Y:S01]  /*e2d0*/  LOP3.LUT R46, R74, 0xff0000, R59, 0xf8, !PT ;  /* 0x00ff00004a2e7812 */ /* 0x000fe200078ef83b */
[-C--:B------:R-:W-:Y:S01]  /*e2e0*/  FFMA.FTZ R59, R65, R72.reuse, R78 ;  /* 0x00000048413b7223 */ /* 0x080fe2000001004e */
[----:B------:R-:W-:Y:S01]  /*e2f0*/  LOP3.LUT R50, R75, 0xff0000, R50, 0xf8, !PT ;  /* 0x00ff00004b327812 */ /* 0x000fe200078ef832 */
[----:B------:R-:W-:Y:S01]  /*e300*/  FFMA.FTZ R57, R63, R72, -R76 ;  /* 0x000000483f397223 */ /* 0x000fe2000001084c */
[----:B------:R-:W-:Y:S01]  /*e310*/  F2FP.F16.E4M3.UNPACK_B R160, R160 ;  /* 0x000000a0ffa0723e */ /* 0x000fe200020006ff */
[----:B------:R-:W-:Y:S02]  /*e320*/  HADD2.F32 R74, -RZ, R158.H0_H0 ;  /* 0x2000009eff4a7230 */ /* 0x000fe40000004100 */
[----:B------:R-:W-:Y:S01]  /*e330*/  FMUL.FTZ R75, R66, R73 ;  /* 0x00000049424b7220 */ /* 0x000fe20000410000 */
[----:B------:R-:W-:-:S02]  /*e340*/  HADD2.F32 R65, -RZ, R61.H0_H0 ;  /* 0x2000003dff417230 */ /* 0x000fc40000004100 */
[C---:B------:R-:W-:Y:S01]  /*e350*/  FMUL.FTZ R73, R62.reuse, R73 ;  /* 0x000000493e497220 */ /* 0x040fe20000410000 */
[----:B------:R-:W-:Y:S02]  /*e360*/  HADD2.F32 R63, -RZ, R64.H0_H0 ;  /* 0x20000040ff3f7230 */ /* 0x000fe40000004100 */
[-C--:B------:R-:W-:Y:S01]  /*e370*/  FFMA.FTZ R60, R62, R67.reuse, -R75 ;  /* 0x000000433e3c7223 */ /* 0x080fe2000001084b */
[----:B------:R-:W-:Y:S02]  /*e380*/  HADD2.F32 R72, -RZ, R160.H0_H0 ;  /* 0x200000a0ff487230 */ /* 0x000fe40000004100 */
[----:B------:R-:W-:Y:S01]  /*e390*/  FFMA.FTZ R62, R66, R67, R73 ;  /* 0x00000043423e7223 */ /* 0x000fe20000010049 */
[-C--:B------:R-:W-:Y:S01]  /*e3a0*/  FMUL.FTZ R76, R65, R74.reuse ;  /* 0x0000004a414c7220 */ /* 0x080fe20000410000 */
[----:B------:R-:W-:Y:S01]  /*e3b0*/  FMUL.FTZ R74, R63, R74 ;  /* 0x0000004a3f4a7220 */ /* 0x000fe20000410000 */
[----:B------:R-:W-:Y:S01]  /*e3c0*/  HADD2.F32 R73, -RZ, R158.H1_H1 ;  /* 0x3000009eff497230 */ /* 0x000fe20000004100 */
[----:B------:R-:W-:Y:S01]  /*e3d0*/  F2FP.F16.E4M3.UNPACK_B R75, R161.H1 ;  /* 0x000000a1ff4b723e */ /* 0x000fe200030006ff */
[----:B------:R-:W-:-:S02]  /*e3e0*/  HADD2.F32 R66, -RZ, R61.H1_H1 ;  /* 0x3000003dff427230 */ /* 0x000fc40000004100 */
[-C--:B------:R-:W-:Y:S01]  /*e3f0*/  FFMA.FTZ R61, R65, R72.reuse, R74 ;  /* 0x00000048413d7223 */ /* 0x080fe2000001004a */
[----:B------:R-:W-:Y:S02]  /*e400*/  HADD2.F32 R64, -RZ, R64.H1_H1 ;  /* 0x30000040ff407230 */ /* 0x000fe40000004100 */
[----:B------:R-:W-:Y:S01]  /*e410*/  FFMA.FTZ R63, R63, R72, -R76 ;  /* 0x000000483f3f7223 */ /* 0x000fe2000001084c */
[----:B------:R-:W-:Y:S02]  /*e420*/  HADD2.F32 R67, -RZ, R160.H1_H1 ;  /* 0x300000a0ff437230 */ /* 0x000fe40000004100 */
[----:B------:R-:W-:Y:S01]  /*e430*/  FMUL.FTZ R65, R66, R73 ;  /* 0x0000004942417220 */ /* 0x000fe20000410000 */
[----:B------:R-:W-:Y:S01]  /*e440*/  F2FP.F16.E4M3.UNPACK_B R74, R159.H1 ;  /* 0x0000009fff4a723e */ /* 0x000fe200030006ff */
[C---:B------:R-:W-:Y:S01]  /*e450*/  FMUL.FTZ R77, R64.reuse, R73 ;  /* 0x00000049404d7220 */ /* 0x040fe20000410000 */
[----:B------:R-:W-:Y:S01]  /*e460*/  F2FP.F16.E4M3.UNPACK_B R72, R58.H1 ;  /* 0x0000003aff48723e */ /* 0x000fe200030006ff */
[----:B------:R-:W-:Y:S01]  /*e470*/  FFMA.FTZ R64, R64, R67, -R65 ;  /* 0x0000004340407223 */ /* 0x000fe20000010841 */
[----:B------:R-:W-:Y:S01]  /*e480*/  F2FP.F16.E4M3.UNPACK_B R65, R52.H1 ;  /* 0x00000034ff41723e */ /* 0x000fe200030006ff */
[----:B------:R-:W-:-:S02]  /*e490*/  HADD2.F32 R78, -RZ, R74.H0_H0 ;  /* 0x2000004aff4e7230 */ /* 0x000fc40000004100 */
[----:B------:R-:W-:Y:S01]  /*e4a0*/  FFMA.FTZ R66, R66, R67, R77 ;  /* 0x0000004342427223 */ /* 0x000fe2000001004d */
[----:B------:R-:W-:Y:S01]  /*e4b0*/  HADD2.F32 R73, -RZ, R72.H0_H0 ;  /* 0x20000048ff497230 */ /* 0x000fe20000004100 */
[----:B------:R-:W-:Y:S01]  /*e4c0*/  F2FP.F16.E4M3.UNPACK_B R159, R159 ;  /* 0x0000009fff9f723e */ /* 0x000fe200020006ff */
[----:B------:R-:W-:Y:S01]  /*e4d0*/  HADD2.F32 R77, -RZ, R74.H1_H1 ;  /* 0x3000004aff4d7230 */ /* 0x000fe20000004100 */
[----:B------:R-:W-:Y:S01]  /*e4e0*/  F2FP.F16.E4M3.UNPACK_B R52, R52 ;  /* 0x00000034ff34723e */ /* 0x000fe200020006ff */
[----:B------:R-:W-:Y:S02]  /*e4f0*/  HADD2.F32 R67, -RZ, R65.H0_H0 ;  /* 0x20000041ff437230 */ /* 0x000fe40000004100 */
[----:B------:R-:W-:Y:S01]  /*e500*/  FMUL.FTZ R84, R73, R78 ;  /* 0x0000004e49547220 */ /* 0x000fe20000410000 */
[----:B------:R-:W-:Y:S01]  /*e510*/  HADD2.F32 R74, -RZ, R72.H1_H1 ;  /* 0x30000048ff4a7230 */ /* 0x000fe20000004100 */
[----:B------:R-:W-:Y:S01]  /*e520*/  F2FP.F16.E4M3.UNPACK_B R161, R161 ;  /* 0x000000a1ffa1723e */ /* 0x000fe200020006ff */
[----:B------:R-:W-:-:S02]  /*e530*/  HADD2.F32 R76, -RZ, R75.H0_H0 ;  /* 0x2000004bff4c7230 */ /* 0x000fc40000004100 */
[C---:B------:R-:W-:Y:S01]  /*e540*/  FMUL.FTZ R78, R67.reuse, R78 ;  /* 0x0000004e434e7220 */ /* 0x040fe20000410000 */
[----:B------:R-:W-:Y:S02]  /*e550*/  HADD2.F32 R72, -RZ, R65.H1_H1 ;  /* 0x30000041ff487230 */ /* 0x000fe40000004100 */
[-C--:B------:R-:W-:Y:S01]  /*e560*/  FMUL.FTZ R79, R74, R77.reuse ;  /* 0x0000004d4a4f7220 */ /* 0x080fe20000410000 */
[----:B------:R-:W-:Y:S02]  /*e570*/  HADD2.F32 R75, -RZ, R75.H1_H1 ;  /* 0x3000004bff4b7230 */ /* 0x000fe40000004100 */
[-C--:B------:R-:W-:Y:S01]  /*e580*/  FFMA.FTZ R65, R67, R76.reuse, -R84 ;  /* 0x0000004c43417223 */ /* 0x080fe20000010854 */
[----:B------:R-:W-:Y:S01]  /*e590*/  FFMA.FTZ R67, R73, R76, R78 ;  /* 0x0000004c49437223 */ /* 0x000fe2000001004e */
[----:B------:R-:W-:Y:S01]  /*e5a0*/  FMUL.FTZ R77, R72, R77 ;  /* 0x0000004d484d7220 */ /* 0x000fe20000410000 */
[----:B------:R-:W-:Y:S01]  /*e5b0*/  F2FP.SATFINITE.E4M3.F32.PACK_AB_MERGE_C R57, R60, R57, RZ ;  /* 0x000000393c39723e */ /* 0x000fe200048070ff */
[-C--:B------:R-:W-:Y:S01]  /*e5c0*/  FFMA.FTZ R78, R72, R75.reuse, -R79 ;  /* 0x0000004b484e7223 */ /* 0x080fe2000001084f */
[----:B------:R-:W-:Y:S01]  /*e5d0*/  F2FP.F16.E4M3.UNPACK_B R72, R58 ;  /* 0x0000003aff48723e */ /* 0x000fe200020006ff */
[----:B------:R-:W-:Y:S01]  /*e5e0*/  FFMA.FTZ R84, R74, R75, R77 ;  /* 0x0000004b4a547223 */ /* 0x000fe2000001004d */
[----:B------:R-:W-:-:S02]  /*e5f0*/  HADD2.F32 R75, -RZ, R159.H0_H0 ;  /* 0x2000009fff4b7230 */ /* 0x000fc40000004100 */
[----:B------:R-:W-:Y:S01]  /*e600*/  HADD2.F32 R58, -RZ, R52.H0_H0 ;  /* 0x20000034ff3a7230 */ /* 0x000fe20000004100 */
[----:B------:R-:W-:Y:S01]  /*e610*/  F2FP.SATFINITE.E4M3.F32.PACK_AB_MERGE_C R65, R78, R65, RZ ;  /* 0x000000414e41723e */ /* 0x000fe200048070ff */
[--C-:B------:R-:W-:Y:S01]  /*e620*/  HADD2.F32 R73, -RZ, R72.reuse.H0_H0 ;  /* 0x20000048ff497230 */ /* 0x100fe20000004100 */
[----:B------:R-:W-:Y:S01]  /*e630*/  F2FP.SATFINITE.E4M3.F32.PACK_AB_MERGE_C R67, R84, R67, RZ ;  /* 0x000000435443723e */ /* 0x000fe200048070ff */
[----:B------:R-:W-:Y:S02]  /*e640*/  HADD2.F32 R74, -RZ, R161.H0_H0 ;  /* 0x200000a1ff4a7230 */ /* 0x000fe40000004100 */
[-C--:B------:R-:W-:Y:S01]  /*e650*/  FMUL.FTZ R76, R58, R75.reuse ;  /* 0x0000004b3a4c7220 */ /* 0x080fe20000410000 */
[----:B------:R-:W-:Y:S02]  /*e660*/  HADD2.F32 R159, -RZ, R159.H1_H1 ;  /* 0x3000009fff9f7230 */ /* 0x000fe40000004100 */
[----:B------:R-:W-:Y:S01]  /*e670*/  FMUL.FTZ R77, R73, R75 ;  /* 0x0000004b494d7220 */ /* 0x000fe20000410000 */
[----:B------:R-:W-:-:S02]  /*e680*/  HADD2.F32 R72, -RZ, R72.H1_H1 ;  /* 0x30000048ff487230 */ /* 0x000fc40000004100 */
[-C--:B------:R-:W-:Y:S01]  /*e690*/  FFMA.FTZ R76, R73, R74.reuse, R76 ;  /* 0x0000004a494c7223 */ /* 0x080fe2000001004c */
[----:B------:R-:W-:Y:S02]  /*e6a0*/  HADD2.F32 R52, -RZ, R52.H1_H1 ;  /* 0x30000034ff347230 */ /* 0x000fe40000004100 */
[----:B------:R-:W-:Y:S01]  /*e6b0*/  FFMA.FTZ R77, R58, R74, -R77 ;  /* 0x0000004a3a4d7223 */ /* 0x000fe2000001084d */
[----:B------:R-:W-:Y:S01]  /*e6c0*/  F2FP.SATFINITE.E4M3.F32.PACK_AB_MERGE_C R58, R62, R59, RZ ;  /* 0x0000003b3e3a723e */ /* 0x000fe200048070ff */
[----:B------:R-:W-:Y:S02]  /*e6d0*/  HADD2.F32 R161, -RZ, R161.H1_H1 ;  /* 0x300000a1ffa17230 */ /* 0x000fe40000004100 */
[----:B------:R-:W-:Y:S01]  /*e6e0*/  FMUL.FTZ R75, R72, R159 ;  /* 0x0000009f484b7220 */ /* 0x000fe20000410000 */
[----:B------:R-:W-:Y:S01]  /*e6f0*/  F2FP.SATFINITE.E4M3.F32.PACK_AB_MERGE_C R59, R64, R63, R57 ;  /* 0x0000003f403b723e */ /* 0x000fe20004807039 */
[C---:B------:R-:W-:Y:S01]  /*e700*/  FMUL.FTZ R159, R52.reuse, R159 ;  /* 0x0000009f349f7220 */ /* 0x040fe20000410000 */
[----:B------:R-:W-:Y:S01]  /*e710*/  F2FP.F16.E4M3.UNPACK_B R62, R49 ;  /* 0x00000031ff3e723e */ /* 0x000fe200020006ff */
[-C--:B------:R-:W-:Y:S01]  /*e720*/  FFMA.FTZ R52, R52, R161.reuse, -R75 ;  /* 0x000000a134347223 */ /* 0x080fe2000001084b */
[----:B------:R-:W-:Y:S01]  /*e730*/  F2FP.F16.E4M3.UNPACK_B R63, R50 ;  /* 0x00000032ff3f723e */ /* 0x000fe200020006ff */
[----:B------:R-:W-:Y:S01]  /*e740*/  FFMA.FTZ R159, R72, R161, R159 ;  /* 0x000000a1489f7223 */ /* 0x000fe2000001009f */
[----:B------:R-:W-:Y:S01]  /*e750*/  F2FP.SATFINITE.E4M3.F32.PACK_AB_MERGE_C R58, R66, R61, R58 ;  /* 0x0000003d423a723e */ /* 0x000fe2000480703a */
[----:B------:R-:W-:Y:S01]  /*e760*/  HADD2.F32 R64, -RZ, R62.H0_H0 ;  /* 0x2000003eff407230 */ /* 0x000fe20000004100 */
[----:B------:R-:W-:Y:S01]  /*e770*/  F2FP.F16.E4M3.UNPACK_B R61, R45 ;  /* 0x0000002dff3d723e */ /* 0x000fe200020006ff */
[--C-:B------:R-:W-:Y:S01]  /*e780*/  HADD2.F32 R73, -RZ, R63.reuse.H0_H0 ;  /* 0x2000003fff497230 */ /* 0x100fe20000004100 */
[----:B------:R-:W-:Y:S01]  /*e790*/  F2FP.F16.E4M3.UNPACK_B R66, R48 ;  /* 0x00000030ff42723e */ /* 0x000fe200020006ff */
[----:B------:R-:W-:Y:S01]  /*e7a0*/  HADD2.F32 R72, -RZ, R63.H1_H1 ;  /* 0x3000003fff487230 */ /* 0x000fe20000004100 */
[----:B------:R-:W-:Y:S01]  /*e7b0*/  F2FP.SATFINITE.E4M3.F32.PACK_AB_MERGE_C R57, R52, R77, R65 ;  /* 0x0000004d3439723e */ /* 0x000fe20004807041 */
[----:B------:R-:W-:Y:S01]  /*e7c0*/  HADD2.F32 R60, -RZ, R61.H0_H0 ;  /* 0x2000003dff3c7230 */ /* 0x000fe20000004100 */
[----:B------:R-:W-:Y:S01]  /*e7d0*/  F2FP.SATFINITE.E4M3.F32.PACK_AB_MERGE_C R52, R159, R76, R67 ;  /* 0x0000004c9f34723e */ /* 0x000fe20004807043 */
        /* <DEDUP_REMOVED lines=10> */
[----:B------:R-:W-:-:S02]  /*e880*/  F2FP.F16.E4M3.UNPACK_B R64, R49.H1 ;  /* 0x00000031ff40723e */ /* 0x000fc400030006ff */
[----:B------:R-:W-:Y:S01]  /*e890*/  F2FP.F16.E4M3.UNPACK_B R67, R50.H1 ;  /* 0x00000032ff43723e */ /* 0x000fe200030006ff */
[-C--:B------:R-:W-:Y:S01]  /*e8a0*/  FFMA.FTZ R50, R65, R66.reuse, R72 ;  /* 0x0000004241327223 */ /* 0x080fe20000010048 */
[----:B------:R-:W-:Y:S01]  /*e8b0*/  F2FP.F16.E4M3.UNPACK_B R62, R45.H1 ;  /* 0x0000002dff3e723e */ /* 0x000fe200030006ff */
[----:B------:R-:W-:Y:S01]  /*e8c0*/  FFMA.FTZ R45, R63, R66, -R74 ;  /* 0x000000423f2d7223 */ /* 0x000fe2000001084a */
[----:B------:R-:W-:Y:S01]  /*e8d0*/  F2FP.F16.E4M3.UNPACK_B R48, R48.H1 ;  /* 0x00000030ff30723e */ /* 0x000fe200030006ff */
[----:B------:R-:W-:Y:S01]  /*e8e0*/  HADD2.F32 R63, -RZ, R64.H0_H0 ;  /* 0x20000040ff3f7230 */ /* 0x000fe20000004100 */
[----:B------:R-:W-:Y:S01]  /*e8f0*/  F2FP.F16.E4M3.UNPACK_B R77, R46 ;  /* 0x0000002eff4d723e */ /* 0x000fe200020006ff */
        /* <DEDUP_REMOVED lines=8> */
[----:B------:R-:W-:Y:S02]  /*e980*/  HADD2.F32 R72, -RZ, R67.H1_H1 ;  /* 0x30000043ff487230 */ /* 0x000fe40000004100 */
[----:B------:R-:W-:Y:S02]  /*e990*/  HADD2.F32 R62, -RZ, R62.H1_H1 ;  /* 0x3000003eff3e7230 */ /* 0x000fe40000004100 */
[----:B------:R-:W-:Y:S02]  /*e9a0*/  HADD2.F32 R67, -RZ, R48.H1_H1 ;  /* 0x30000030ff437230 */ /* 0x000fe40000004100 */
[----:B------:R-:W-:Y:S01]  /*e9b0*/  FFMA.FTZ R48, R49, R64, -R74 ;  /* 0x0000004031307223 */ /* 0x000fe2000001084a */
[----:B------:R-:W-:Y:S01]  /*e9c0*/  FMUL.FTZ R73, R65, R72 ;  /* 0x0000004841497220 */ /* 0x000fe20000410000 */
[----:B------:R-:W-:Y:S01]  /*e9d0*/  FFMA.FTZ R49, R63, R64, R66 ;  /* 0x000000403f317223 */ /* 0x000fe20000010042 */
[C---:B------:R-:W-:Y:S01]  /*e9e0*/  FMUL.FTZ R72, R62.reuse, R72 ;  /* 0x000000483e487220 */ /* 0x040fe20000410000 */
[----:B------:R-:W-:Y:S01]  /*e9f0*/  F2FP.F16.E4M3.UNPACK_B R66, R51 ;  /* 0x00000033ff42723e */ /* 0x000fe200020006ff */
[----:B------:R-:W-:Y:S01]  /*ea00*/  FFMA.FTZ R63, R62, R67, -R73 ;  /* 0x000000433e3f7223 */ /* 0x000fe20000010849 */
[----:B------:R-:W-:Y:S01]  /*ea10*/  F2FP.F16.E4M3.UNPACK_B R64, R47 ;  /* 0x0000002fff40723e */ /* 0x000fe200020006ff */
[----:B------:R-:W-:Y:S01]  /*ea20*/  FFMA.FTZ R62, R65, R67, R72 ;  /* 0x00000043413e7223 */ /* 0x000fe20000010048 */
[----:B------:R-:W-:Y:S01]  /*ea30*/  F2FP.F16.E4M3.UNPACK_B R74, R44 ;  /* 0x0000002cff4a723e */ /* 0x000fe200020006ff */
[----:B------:R-:W-:Y:S01]  /*ea40*/  HADD2.F32 R72, -RZ, R66.H0_H0 ;  /* 0x20000042ff487230 */ /* 0x000fe20000004100 */
[----:B------:R-:W-:Y:S01]  /*ea50*/  F2FP.F16.E4M3.UNPACK_B R67, R51.H1 ;  /* 0x00000033ff43723e */ /* 0x000fe200030006ff */
[----:B------:R-:W-:Y:S01]  /*ea60*/  HADD2.F32 R44, -RZ, R77.H0_H0 ;  /* 0x2000004dff2c7230 */ /* 0x000fe20000004100 */
[----:B------:R-:W-:Y:S01]  /*ea70*/  F2FP.F16.E4M3.UNPACK_B R47, R47.H1 ;  /* 0x0000002fff2f723e */ /* 0x000fe200030006ff */
[----:B------:R-:W-:Y:S01]  /*ea80*/  HADD2.F32 R51, -RZ, R64.H0_H0 ;  /* 0x20000040ff337230 */ /* 0x000fe20000004100 */
[----:B------:R-:W-:Y:S01]  /*ea90*/  F2FP.SATFINITE.E4M3.F32.PACK_AB_MERGE_C R48, R63, R48, RZ ;  /* 0x000000303f30723e */ /* 0x000fe200048070ff */
[----:B------:R-:W-:-:S02]  /*eaa0*/  HADD2.F32 R46, -RZ, R74.H0_H0 ;  /* 0x2000004aff2e7230 */ /* 0x000fc40000004100 */
[CC--:B------:R-:W-:Y:S01]  /*eab0*/  FMUL.FTZ R86, R72.reuse, R44.reuse ;  /* 0x0000002c48567220 */ /* 0x0c0fe20000410000 */
[----:B------:R-:W-:Y:S02]  /*eac0*/  HADD2.F32 R73, -RZ, R67.H0_H0 ;  /* 0x20000043ff497230 */ /* 0x000fe40000004100 */
[C---:B------:R-:W-:Y:S01]  /*ead0*/  FMUL.FTZ R79, R51.reuse, R44 ;  /* 0x0000002c334f7220 */ /* 0x040fe20000410000 */
[----:B------:R-:W-:Y:S02]  /*eae0*/  HADD2.F32 R84, -RZ, R78.H0_H0 ;  /* 0x2000004eff547230 */ /* 0x000fe40000004100 */
[-C--:B------:R-:W-:Y:S01]  /*eaf0*/  FFMA.FTZ R44, R51, R46.reuse, -R86 ;  /* 0x0000002e332c7223 */ /* 0x080fe20000010856 */
[----:B------:R-:W-:Y:S02]  /*eb00*/  HADD2.F32 R65, -RZ, R47.H0_H0 ;  /* 0x2000002fff417230 */ /* 0x000fe40000004100 */
[----:B------:R-:W-:Y:S01]  /*eb10*/  FFMA.FTZ R46, R72, R46, R79 ;  /* 0x0000002e482e7223 */ /* 0x000fe2000001004f */
[----:B------:R-:W-:-:S02]  /*eb20*/  HADD2.F32 R67, -RZ, R67.H1_H1 ;  /* 0x30000043ff437230 */ /* 0x000fc40000004100 */
[-C--:B------:R-:W-:Y:S01]  /*eb30*/  FMUL.FTZ R88, R73, R84.reuse ;  /* 0x0000005449587220 */ /* 0x080fe20000410000 */
[----:B------:R-:W-:Y:S02]  /*eb40*/  HADD2.F32 R78, -RZ, R78.H1_H1 ;  /* 0x3000004eff4e7230 */ /* 0x000fe40000004100 */
[----:B------:R-:W-:Y:S01]  /*eb50*/  FMUL.FTZ R84, R65, R84 ;  /* 0x0000005441547220 */ /* 0x000fe20000410000 */
[----:B------:R-:W-:Y:S01]  /*eb60*/  HADD2.F32 R47, -RZ, R47.H1_H1 ;  /* 0x3000002fff2f7230 */ /* 0x000fe20000004100 */
[----:B------:R-:W-:Y:S01]  /*eb70*/  F2FP.SATFINITE.E4M3.F32.PACK_AB_MERGE_C R49, R62, R49, RZ ;  /* 0x000000313e31723e */ /* 0x000fe200048070ff */
[----:B------:R-:W-:Y:S01]  /*eb80*/  HADD2.F32 R76, -RZ, R75.H0_H0 ;  /* 0x2000004bff4c7230 */ /* 0x000fe20000004100 */
[----:B------:R-:W-:Y:S01]  /*eb90*/  F2FP.SATFINITE.E4M3.F32.PACK_AB_MERGE_C R45, R45, R60, R48 ;  /* 0x0000003c2d2d723e */ /* 0x000fe20004807030 */
[----:B------:R-:W-:Y:S01]  /*eba0*/  HADD2.F32 R66, -RZ, R66.H1_H1 ;  /* 0x30000042ff427230 */ /* 0x000fe20000004100 */
[----:B------:R-:W-:Y:S01]  /*ebb0*/  F2FP.SATFINITE.E4M3.F32.PACK_AB_MERGE_C R49, R50, R61, R49 ;  /* 0x0000003d3231723e */ /* 0x000fe20004807031 */
[----:B------:R-:W-:-:S02]  /*ebc0*/  HADD2.F32 R77, -RZ, R77.H1_H1 ;  /* 0x3000004dff4d7230 */ /* 0x000fc40000004100 */
[----:B------:R-:W-:Y:S01]  /*ebd0*/  FFMA.FTZ R88, R65, R76, -R88 ;  /* 0x0000004c41587223 */ /* 0x000fe20000010858 */
[----:B------:R-:W-:Y:S02]  /*ebe0*/  HADD2.F32 R51, -RZ, R74.H1_H1 ;  /* 0x3000004aff337230 */ /* 0x000fe40000004100 */
[-C--:B------:R-:W-:Y:S01]  /*ebf0*/  FMUL.FTZ R74, R67, R78.reuse ;  /* 0x0000004e434a7220 */ /* 0x080fe20000410000 */
[----:B------:R-:W-:Y:S02]  /*ec00*/  HADD2.F32 R64, -RZ, R64.H1_H1 ;  /* 0x30000040ff407230 */ /* 0x000fe40000004100 */
[----:B------:R-:W-:Y:S01]  /*ec10*/  FMUL.FTZ R78, R47, R78 ;  /* 0x0000004e2f4e7220 */ /* 0x000fe20000410000 */
[----:B------:R-:W-:Y:S02]  /*ec20*/  HADD2.F32 R72, -RZ, R75.H1_H1 ;  /* 0x3000004bff487230 */ /* 0x000fe40000004100 */
[-C--:B------:R-:W-:Y:S01]  /*ec30*/  FMUL.FTZ R65, R66, R77.reuse ;  /* 0x0000004d42417220 */ /* 0x080fe20000410000 */
[----:B------:R-:W-:Y:S01]  /*ec40*/  FFMA.FTZ R84, R73, R76, R84 ;  /* 0x0000004c49547223 */ /* 0x000fe20000010054 */
[C---:B------:R-:W-:Y:S01]  /*ec50*/  FMUL.FTZ R77, R64.reuse, R77 ;  /* 0x0000004d404d7220 */ /* 0x040fe20000410000 */
[----:B------:R-:W-:Y:S01]  /*ec60*/  MOV R48, R58 ;  /* 0x0000003a00307202 */ /* 0x000fe20000000f00 */
[-C--:B------:R-:W-:Y:S01]  /*ec70*/  FFMA.FTZ R47, R47, R72.reuse, -R74 ;  /* 0x000000482f2f7223 */ /* 0x080fe2000001084a */
[----:B------:R-:W-:Y:S01]  /*ec80*/  FFMA.FTZ R67, R67, R72, R78 ;  /* 0x0000004843437223 */ /* 0x000fe2000001004e */
[-C--:B------:R-:W-:Y:S01]  /*ec90*/  FFMA.FTZ R65, R64, R51.reuse, -R65 ;  /* 0x0000003340417223 */ /* 0x080fe20000010841 */
[----:B------:R-:W-:Y:S01]  /*eca0*/  FFMA.FTZ R77, R66, R51, R77 ;  /* 0x00000033424d7223 */ /* 0x000fe2000001004d */
[----:B------:R-:W-:Y:S01]  /*ecb0*/  IMAD.MOV.U32 R50, RZ, RZ, R52 ;  /* 0x000000ffff327224 */ /* 0x000fe200078e0034 */
[----:B------:R-:W-:-:S02]  /*ecc0*/  F2FP.SATFINITE.E4M3.F32.PACK_AB_MERGE_C R47, R47, R88, RZ ;  /* 0x000000582f2f723e */ /* 0x000fc400048070ff */
[----:B------:R-:W-:Y:S02]  /*ecd0*/  F2FP.SATFINITE.E4M3.F32.PACK_AB_MERGE_C R67, R67, R84, RZ ;  /* 0x000000544343723e */ /* 0x000fe400048070ff */
[----:B------:R-:W-:Y:S01]  /*ece0*/  F2FP.SATFINITE.E4M3.F32.PACK_AB_MERGE_C R47, R65, R44, R47 ;  /* 0x0000002c412f723e */ /* 0x000fe2000480702f */
[----:B------:R-:W-:Y:S01]  /*ecf0*/  IMAD.MOV.U32 R44, RZ, RZ, R59 ;  /* 0x000000ffff2c7224 */ /* 0x000fe200078e003b */
[----:B------:R-:W-:Y:S01]  /*ed00*/  F2FP.SATFINITE.E4M3.F32.PACK_AB_MERGE_C R51, R77, R46, R67 ;  /* 0x0000002e4d33723e */ /* 0x000fe20004807043 */
[----:B------:R-:W-:-:S07]  /*ed10*/  IMAD.MOV.U32 R46, RZ, RZ, R57 ;  /* 0x000000ffff2e7224 */ /* 0x000fce00078e0039 */
.L_x_3556:
[----:B------:R-:W-:Y:S05]  /*ed20*/  BSYNC B2 ;  /* 0x0000000000027941 */ /* 0x000fea0003800000 */
.L_x_3555:
        /* <DEDUP_REMOVED lines=10> */
.L_x_3554:
[----:B------:R-:W-:Y:S05]  /*edd0*/  BSYNC B1 ;  /* 0x0000000000017941 */ /* 0x000fea0003800000 */
.L_x_3553:
[----:B------:R-:W-:-:S13]  /*ede0*/  ISETP.NE.AND P3, PT, R36, RZ, PT ;  /* 0x000000ff2400720c */ /* 0x000fda0003f65270 */
[----:B------:R-:W-:Y:S05]  /*edf0*/  @!P3 BRA `(.L_x_3507) ;  /* 0x0000001000d8b947 */ /* 0x000fea0003800000 */
[----:B-1--4-:R-:W3:Y:S01]  /*ee00*/  LDL R44, [R1+0x8] ;  /* 0x00000800012c7983 */ /* 0x012ee20000100800 */
[----:B------:R-:W-:Y:S01]  /*ee10*/  IADD3 R53, P3, P4, R118, R136, R29 ;  /* 0x0000008876357210 */ /* 0x000fe20007c7e01d */
[----:B------:R-:W-:Y:S01]  /*ee20*/  BSSY B1, `(.L_x_3557) ;  /* 0x00000f2000017945 */ /* 0x000fe20003800000 */
[----:B---3--:R-:W-:Y:S02]  /*ee30*/  LOP3.LUT P5, RZ, R44, 0x1, RZ, 0xc0, !PT ;  /* 0x000000012cff7812 */ /* 0x008fe400078ac0ff */
[----:B------:R-:W-:Y:S02]  /*ee40*/  IADD3.X R44, R4, R56, R32, P3, P4 ;  /* 0x00000038042c7210 */ /* 0x000fe40001fe8420 */
[----:B------:R-:W-:Y:S02]  /*ee50*/  SEL R162, R121, R162, !P5 ;  /* 0x000000a279a27207 */ /* 0x000fe40006800000 */
[----:B------:R-:W-:Y:S02]  /*ee60*/  IADD3 R52, P3, R53, R124, RZ ;  /* 0x0000007c35347210 */ /* 0x000fe40007f7e0ff */
[----:B------:R-:W-:-:S03]  /*ee70*/  SHF.R.S32.HI R45, RZ, 0x1f, R162 ;  /* 0x0000001fff2d7819 */ /* 0x000fc600000114a2 */
[----:B------:R-:W-:Y:S01]  /*ee80*/  IMAD.X R53, R44, 0x1, R125, P3 ;  /* 0x000000012c357824 */ /* 0x000fe200018e067d */
[----:B------:R-:W-:Y:S02]  /*ee90*/  LEA.HI R45, R45, R162, RZ, 0x5 ;  /* 0x000000a22d2d7211 */ /* 0x000fe400078f28ff */
[----:B------:R-:W-:Y:S02]  /*eea0*/  ISETP.GE.AND P3, PT, R6, R133, PT ;  /* 0x000000850600720c */ /* 0x000fe40003f66270 */
        /* <DEDUP_REMOVED lines=18> */
[--C-:B------:R-:W-:Y:S01]  /*efd0*/  SHF.R.U32.HI R75, RZ, 0x18, R69.reuse ;  /* 0x00000018ff4b7819 */ /* 0x100fe20000011645 */
[----:B------:R-:W-:Y:S01]  /*efe0*/  IMAD.MOV.U32 R60, RZ, RZ, R44 ;  /* 0x000000ffff3c7224 */ /* 0x000fe200078e002c */
[----:B------:R-:W-:Y:S01]  /*eff0*/  LOP3.LUT R58, R69, 0xff, RZ, 0xc0, !PT ;  /* 0x000000ff453a7812 */ /* 0x000fe200078ec0ff */
[----:B---3--:R-:W-:Y:S01]  /*f000*/  IMAD.MOV.U32 R61, RZ, RZ, R48 ;  /* 0x000000ffff3d7224 */ /* 0x008fe200078e0030 */
[----:B------:R-:W-:Y:S02]  /*f010*/  SHF.R.U32.HI R72, RZ, 0x10, R69 ;  /* 0x00000010ff487819 */ /* 0x000fe40000011645 */
[----:B------:R-:W-:Y:S01]  /*f020*/  MOV R54, R45 ;  /* 0x0000002d00367202 */ /* 0x000fe20000000f00 */
[----:B------:R-:W-:Y:S01]  /*f030*/  IMAD.SHL.U32 R45, R73, 0x100, RZ ;  /* 0x00000100492d7824 */ /* 0x000fe200078e00ff */
[----:B------:R-:W-:Y:S01]  /*f040*/  SHF.R.U32.HI R63, RZ, 0x8, R81 ;  /* 0x00000008ff3f7819 */ /* 0x000fe20000011651 */
[----:B------:R-:W-:Y:S01]  /*f050*/  IMAD.U32 R46, R72, 0x10000, RZ ;  /* 0x00010000482e7824 */ /* 0x000fe200078e00ff */
[----:B------:R-:W-:-:S02]  /*f060*/  SHF.R.U32.HI R65, RZ, 0x8, R83 ;  /* 0x00000008ff417819 */ /* 0x000fc40000011653 */
[--C-:B------:R-:W-:Y:S01]  /*f070*/  SHF.R.U32.HI R70, RZ, 0x18, R71.reuse ;  /* 0x00000018ff467819 */ /* 0x100fe20000011647 */
[----:B------:R-:W-:Y:S01]  /*f080*/  IMAD.SHL.U32 R63, R63, 0x100, RZ ;  /* 0x000001003f3f7824 */ /* 0x000fe200078e00ff */
[----:B------:R-:W-:Y:S01]  /*f090*/  LOP3.LUT R59, R71, 0xff, RZ, 0xc0, !PT ;  /* 0x000000ff473b7812 */ /* 0x000fe200078ec0ff */
[----:B------:R-:W-:Y:S01]  /*f0a0*/  IMAD.SHL.U32 R65, R65, 0x100, RZ ;  /* 0x0000010041417824 */ /* 0x000fe200078e00ff */
[--C-:B------:R-:W-:Y:S02]  /*f0b0*/  SHF.R.U32.HI R68, RZ, 0x8, R71.reuse ;  /* 0x00000008ff447819 */ /* 0x100fe40000011647 */
[----:B------:R-:W-:Y:S02]  /*f0c0*/  SHF.R.U32.HI R66, RZ, 0x10, R71 ;  /* 0x00000010ff427819 */ /* 0x000fe40000011647 */
[----:B------:R-:W-:Y:S01]  /*f0d0*/  PRMT R58, R75, 0x654, R58 ;  /* 0x000006544b3a7816 */ /* 0x000fe2000000003a */
[----:B------:R-:W-:Y:S01]  /*f0e0*/  IMAD.SHL.U32 R44, R68, 0x100, RZ ;  /* 0x00000100442c7824 */ /* 0x000fe200078e00ff */
[----:B------:R-:W-:-:S02]  /*f0f0*/  SHF.R.U32.HI R71, RZ, 0x18, R81 ;  /* 0x00000018ff477819 */ /* 0x000fc40000011651 */
[----:B------:R-:W-:Y:S02]  /*f100*/  LOP3.LUT R62, R81, 0xff, RZ, 0xc0, !PT ;  /* 0x000000ff513e7812 */ /* 0x000fe400078ec0ff */
[----:B------:R-:W-:Y:S02]  /*f110*/  LOP3.LUT R45, R58, 0xff00, R45, 0xf8, !PT ;  /* 0x0000ff003a2d7812 */ /* 0x000fe400078ef82d */
[----:B------:R-:W-:Y:S02]  /*f120*/  LOP3.LUT R64, R83, 0xff0000ff, RZ, 0xc0, !PT ;  /* 0xff0000ff53407812 */ /* 0x000fe400078ec0ff */
[----:B------:R-:W-:Y:S02]  /*f130*/  PRMT R62, R71, 0x654, R62 ;  /* 0x00000654473e7816 */ /* 0x000fe4000000003e */
[----:B------:R-:W-:Y:S02]  /*f140*/  PRMT R59, R70, 0x654, R59 ;  /* 0x00000654463b7816 */ /* 0x000fe4000000003b */
[----:B------:R-:W-:Y:S01]  /*f150*/  LOP3.LUT R46, R45, 0xff0000, R46, 0xf8, !PT ;  /* 0x00ff00002d2e7812 */ /* 0x000fe200078ef82e */
[----:B------:R-:W-:Y:S01]  /*f160*/  IMAD.U32 R45, R66, 0x10000, RZ ;  /* 0x00010000422d7824 */ /* 0x000fe200078e00ff */
[----:B------:R-:W-:-:S02]  /*f170*/  LOP3.LUT R48, R62, 0xff00, R63, 0xf8, !PT ;  /* 0x0000ff003e307812 */ /* 0x000fc400078ef83f */
[----:B------:R-:W-:Y:S02]  /*f180*/  LOP3.LUT R68, R64, 0xff00, R65, 0xf8, !PT ;  /* 0x0000ff0040447812 */ /* 0x000fe400078ef841 */
[----:B------:R-:W-:Y:S02]  /*f190*/  LOP3.LUT R44, R59, 0xff00, R44, 0xf8, !PT ;  /* 0x0000ff003b2c7812 */ /* 0x000fe400078ef82c */
[----:B------:R-:W-:Y:S02]  /*f1a0*/  F2FP.F16.E4M3.UNPACK_B R66, R155.H1 ;  /* 0x0000009bff42723e */ /* 0x000fe400030006ff */
[----:B------:R-:W-:Y:S02]  /*f1b0*/  F2FP.F16.E4M3.UNPACK_B R64, R61.H1 ;  /* 0x0000003dff40723e */ /* 0x000fe400030006ff */
[----:B------:R-:W-:Y:S02]  /*f1c0*/  F2FP.F16.E4M3.UNPACK_B R62, R60.H1 ;  /* 0x0000003cff3e723e */ /* 0x000fe400030006ff */
[----:B------:R-:W-:Y:S01]  /*f1d0*/  SHF.R.U32.HI R69, RZ, 0x10, R83 ;  /* 0x00000010ff457819 */ /* 0x000fe20000011653 */
[----:B------:R-:W-:Y:S01]  /*f1e0*/  HADD2.F32 R59, -RZ, R64.H0_H0 ;  /* 0x20000040ff3b7230 */ /* 0x000fe20000004100 */
[----:B------:R-:W-:Y:S01]  /*f1f0*/  LOP3.LUT R44, R44, 0xff0000, R45, 0xf8, !PT ;  /* 0x00ff00002c2c7812 */ /* 0x000fe200078ef82d */
[----:B------:R-:W-:Y:S01]  /*f200*/  HADD2.F32 R45, -RZ, R66.H0_H0 ;  /* 0x20000042ff2d7230 */ /* 0x000fe20000004100 */
[----:B------:R-:W-:Y:S01]  /*f210*/  F2FP.F16.E4M3.UNPACK_B R63, R153.H1 ;  /* 0x00000099ff3f723e */ /* 0x000fe200030006ff */
[----:B------:R-:W-:Y:S01]  /*f220*/  HADD2.F32 R58, -RZ, R62.H0_H0 ;  /* 0x2000003eff3a7230 */ /* 0x000fe20000004100 */
[----:B------:R-:W-:Y:S01]  /*f230*/  SHF.R.U32.HI R67, RZ, 0x10, R81 ;  /* 0x00000010ff437819 */ /* 0x000fe20000011651 */
[----:B------:R-:W-:-:S02]  /*f240*/  IMAD.U32 R69, R69, 0x10000, RZ ;  /* 0x0001000045457824 */ /* 0x000fc400078e00ff */
[-C--:B------:R-:W-:Y:S01]  /*f250*/  FMUL.FTZ R71, R59, R45.reuse ;  /* 0x0000002d3b477220 */ /* 0x080fe20000410000 */
[--C-:B------:R-:W-:Y:S01]  /*f260*/  HADD2.F32 R65, -RZ, R63.reuse.H0_H0 ;  /* 0x2000003fff417230 */ /* 0x100fe20000004100 */
[----:B------:R-:W-:Y:S01]  /*f270*/  SHF.L.U32 R67, R67, 0x10, RZ ;  /* 0x0000001043437819 */ /* 0x000fe200000006ff */
[----:B------:R-:W-:Y:S01]  /*f280*/  FMUL.FTZ R70, R58, R45 ;  /* 0x0000002d3a467220 */ /* 0x000fe20000410000 */
[----:B------:R-:W-:Y:S01]  /*f290*/  LOP3.LUT R45, R68, 0xff0000, R69, 0xf8, !PT ;  /* 0x00ff0000442d7812 */ /* 0x000fe200078ef845 */
[----:B------:R-:W-:Y:S01]  /*f2a0*/  HADD2.F32 R68, -RZ, R63.H1_H1 ;  /* 0x3000003fff447230 */ /* 0x000fe20000004100 */
[----:B------:R-:W-:Y:S01]  /*f2b0*/  LOP3.LUT R48, R48, 0xff0000, R67, 0xf8, !PT ;  /* 0x00ff000030307812 */ /* 0x000fe200078ef843 */
[-C--:B------:R-:W-:Y:S01]  /*f2c0*/  FFMA.FTZ R58, R58, R65.reuse, -R71 ;  /* 0x000000413a3a7223 */ /* 0x080fe20000010847 */
[----:B------:R-:W-:Y:S01]  /*f2d0*/  FFMA.FTZ R59, R59, R65, R70 ;  /* 0x000000413b3b7223 */ /* 0x000fe20000010046 */
[----:B------:R-:W-:Y:S01]  /*f2e0*/  HADD2.F32 R66, -RZ, R66.H1_H1 ;  /* 0x30000042ff427230 */ /* 0x000fe20000004100 */
[----:B------:R-:W-:Y:S01]  /*f2f0*/  F2FP.F16.E4M3.UNPACK_B R155, R155 ;  /* 0x0000009bff9b723e */ /* 0x000fe200020006ff */
[----:B------:R-:W-:Y:S01]  /*f300*/  HADD2.F32 R63, -RZ, R62.H1_H1 ;  /* 0x3000003eff3f7230 */ /* 0x000fe20000004100 */
[----:B------:R-:W-:Y:S01]  /*f310*/  F2FP.F16.E4M3.UNPACK_B R65, R61 ;  /* 0x0000003dff41723e */ /* 0x000fe200020006ff */
[----:B------:R-:W-:Y:S01]  /*f320*/  HADD2.F32 R67, -RZ, R64.H1_H1 ;  /* 0x30000040ff437230 */ /* 0x000fe20000004100 */
[----:B------:R-:W-:Y:S01]  /*f330*/  F2FP.F16.E4M3.UNPACK_B R64, R60 ;  /* 0x0000003cff40723e */ /* 0x000fe200020006ff */
[----:B------:R-:W-:Y:S01]  /*f340*/  HADD2.F32 R69, -RZ, R155.H0_H0 ;  /* 0x2000009bff457230 */ /* 0x000fe20000004100 */
[----:B------:R-:W-:Y:S01]  /*f350*/  F2FP.F16.E4M3.UNPACK_B R153, R153 ;  /* 0x00000099ff99723e */ /* 0x000fe200020006ff */
[-C--:B------:R-:W-:Y:S01]  /*f360*/  FMUL.FTZ R70, R63, R66.reuse ;  /* 0x000000423f467220 */ /* 0x080fe20000410000 */
[----:B------:R-:W-:Y:S01]  /*f370*/  FMUL.FTZ R60, R67, R66 ;  /* 0x00000042433c7220 */ /* 0x000fe20000410000 */
[----:B------:R-:W-:-:S02]  /*f380*/  HADD2.F32 R66, -RZ, R65.H0_H0 ;  /* 0x20000041ff427230 */ /* 0x000fc40000004100 */
[--C-:B------:R-:W-:Y:S02]  /*f390*/  HADD2.F32 R62, -RZ, R64.reuse.H0_H0 ;  /* 0x20000040ff3e7230 */ /* 0x100fe40000004100 */
[-C--:B------:R-:W-:Y:S01]  /*f3a0*/  FFMA.FTZ R61, R63, R68.reuse, -R60 ;  /* 0x000000443f3d7223 */ /* 0x080fe2000001083c */
[----:B------:R-:W-:Y:S02]  /*f3b0*/  HADD2.F32 R63, -RZ, R153.H0_H0 ;  /* 0x20000099ff3f7230 */ /* 0x000fe40000004100 */
[-C--:B------:R-:W-:Y:S01]  /*f3c0*/  FMUL.FTZ R71, R66, R69.reuse ;  /* 0x0000004542477220 */ /* 0x080fe20000410000 */
[----:B------:R-:W-:Y:S01]  /*f3d0*/  FFMA.FTZ R60, R67, R68, R70 ;  /* 0x00000044433c7223 */ /* 0x000fe20000010046 */
[C---:B------:R-:W-:Y:S01]  /*f3e0*/  FMUL.FTZ R69, R62.reuse, R69 ;  /* 0x000000453e457220 */ /* 0x040fe20000410000 */
[----:B------:R-:W-:Y:S02]  /*f3f0*/  HADD2.F32 R155, -RZ, R155.H1_H1 ;  /* 0x3000009bff9b7230 */ /* 0x000fe40000004100 */
[----:B------:R-:W-:Y:S01]  /*f400*/  FFMA.FTZ R62, R62, R63, -R71 ;  /* 0x0000003f3e3e7223 */ /* 0x000fe20000010847 */
[----:B------:R-:W-:Y:S01]  /*f410*/  HADD2.F32 R67, -RZ, R65.H1_H1 ;  /* 0x30000041ff437230 */ /* 0x000fe20000004100 */
[----:B------:R-:W-:Y:S01]  /*f420*/  F2FP.F16.E4M3.UNPACK_B R71, R154.H1 ;  /* 0x0000009aff47723e */ /* 0x000fe200030006ff */
[----:B------:R-:W-:Y:S01]  /*f430*/  HADD2.F32 R64, -RZ, R64.H1_H1 ;  /* 0x30000040ff407230 */ /* 0x000fe20000004100 */
[----:B------:R-:W-:Y:S01]  /*f440*/  F2FP.F16.E4M3.UNPACK_B R68, R50.H1 ;  /* 0x00000032ff44723e */ /* 0x000fe200030006ff */
[----:B------:R-:W-:-:S02]  /*f450*/  HADD2.F32 R153, -RZ, R153.H1_H1 ;  /* 0x30000099ff997230 */ /* 0x000fc40000004100 */
[----:B------:R-:W-:Y:S01]  /*f460*/  FFMA.FTZ R63, R66, R63, R69 ;  /* 0x0000003f423f7223 */ /* 0x000fe20000010045 */
[CC--:B------:R-:W-:Y:S01]  /*f470*/  FMUL.FTZ R65, R67.reuse, R155.reuse ;  /* 0x0000009b43417220 */ /* 0x0c0fe20000410000 */
[C---:B------:R-:W-:Y:S01]  /*f480*/  FMUL.FTZ R72, R64.reuse, R155 ;  /* 0x0000009b40487220 */ /* 0x040fe20000410000 */
[----:B------:R-:W-:Y:S01]  /*f490*/  F2FP.F16.E4M3.UNPACK_B R70, R150.H1 ;  /* 0x00000096ff46723e */ /* 0x000fe200030006ff */
[----:B------:R-:W-:Y:S01]  /*f4a0*/  HADD2.F32 R74, -RZ, R71.H0_H0 ;  /* 0x20000047ff4a7230 */ /* 0x000fe20000004100 */
[----:B------:R-:W-:Y:S01]  /*f4b0*/  F2FP.F16.E4M3.UNPACK_B R66, R57.H1 ;  /* 0x00000039ff42723e */ /* 0x000fe200030006ff */
[----:B------:R-:W-:Y:S02]  /*f4c0*/  HADD2.F32 R69, -RZ, R68.H0_H0 ;  /* 0x20000044ff457230 */ /* 0x000fe40000004100 */
[-C--:B------:R-:W-:Y:S01]  /*f4d0*/  FFMA.FTZ R65, R64, R153.reuse, -R65 ;  /* 0x0000009940417223 */ /* 0x080fe20000010841 */
[----:B------:R-:W-:Y:S01]  /*f4e0*/  FFMA.FTZ R64, R67, R153, R72 ;  /* 0x0000009943407223 */ /* 0x000fe20000010048 */
[----:B------:R-:W-:Y:S01]  /*f4f0*/  HADD2.F32 R72, -RZ, R70.H0_H0 ;  /* 0x20000046ff487230 */ /* 0x000fe20000004100 */
[----:B------:R-:W-:Y:S01]  /*f500*/  F2FP.F16.E4M3.UNPACK_B R154, R154 ;  /* 0x0000009aff9a723e */ /* 0x000fe200020006ff */
[----:B------:R-:W-:-:S02]  /*f510*/  HADD2.F32 R67, -RZ, R66.H0_H0 ;  /* 0x20000042ff437230 */ /* 0x000fc40000004100 */
[-C--:B------:R-:W-:Y:S01]  /*f520*/  FMUL.FTZ R76, R69, R74.reuse ;  /* 0x0000004a454c7220 */ /* 0x080fe20000410000 */
[----:B------:R-:W-:Y:S01]  /*f530*/  HADD2.F32 R71, -RZ, R71.H1_H1 ;  /* 0x30000047ff477230 */ /* 0x000fe20000004100 */
[----:B------:R-:W-:Y:S01]  /*f540*/  F2FP.F16.E4M3.UNPACK_B R57, R57 ;  /* 0x00000039ff39723e */ /* 0x000fe200020006ff */
[----:B------:R-:W-:Y:S02]  /*f550*/  HADD2.F32 R68, -RZ, R68.H1_H1 ;  /* 0x30000044ff447230 */ /* 0x000fe40000004100 */
[C---:B------:R-:W-:Y:S01]  /*f560*/  FMUL.FTZ R74, R67.reuse, R74 ;  /* 0x0000004a434a7220 */ /* 0x040fe20000410000 */
[----:B------:R-:W-:Y:S01]  /*f570*/  FFMA.FTZ R76, R67, R72, -R76 ;  /* 0x00000048434c7223 */ /* 0x000fe2000001084c */
[----:B------:R-:W-:Y:S01]  /*f580*/  HADD2.F32 R66, -RZ, R66.H1_H1 ;  /* 0x30000042ff427230 */ /* 0x000fe20000004100 */
[----:B------:R-:W-:Y:S01]  /*f590*/  F2FP.F16.E4M3.UNPACK_B R150, R150 ;  /* 0x00000096ff96723e */ /* 0x000fe200020006ff */
[----:B------:R-:W-:Y:S02]  /*f5a0*/  HADD2.F32 R67, -RZ, R70.H1_H1 ;  /* 0x30000046ff437230 */ /* 0x000fe40000004100 */
[-C--:B------:R-:W-:Y:S01]  /*f5b0*/  FMUL.FTZ R73, R68, R71.reuse ;  /* 0x0000004744497220 */ /* 0x080fe20000410000 */
[----:B------:R-:W-:Y:S01]  /*f5c0*/  FFMA.FTZ R74, R69, R72, R74 ;  /* 0x00000048454a7223 */ /* 0x000fe2000001004a */
[----:B------:R-:W-:Y:S01]  /*f5d0*/  FMUL.FTZ R71, R66, R71 ;  /* 0x0000004742477220 */ /* 0x000fe20000410000 */
[----:B------:R-:W-:-:S02]  /*f5e0*/  HADD2.F32 R69, -RZ, R154.H0_H0 ;  /* 0x2000009aff457230 */ /* 0x000fc40000004100 */
[-C--:B------:R-:W-:Y:S01]  /*f5f0*/  FFMA.FTZ R73, R66, R67.reuse, -R73 ;  /* 0x0000004342497223 */ /* 0x080fe20000010849 */
[----:B------:R-:W-:Y:S01]  /*f600*/  F2FP.F16.E4M3.UNPACK_B R66, R50 ;  /* 0x00000032ff42723e */ /* 0x000fe200020006ff */
[----:B------:R-:W-:Y:S01]  /*f610*/  FFMA.FTZ R75, R68, R67, R71 ;  /* 0x00000043444b7223 */ /* 0x000fe20000010047 */
[--C-:B------:R-:W-:Y:S01]  /*f620*/  HADD2.F32 R50, -RZ, R57.reuse.H0_H0 ;  /* 0x20000039ff327230 */ /* 0x100fe20000004100 */
[----:B------:R-:W-:Y:S01]  /*f630*/  F2FP.SATFINITE.E4M3.F32.PACK_AB_MERGE_C R58, R61, R58, RZ ;  /* 0x0000003a3d3a723e */ /* 0x000fe200048070ff */
[----:B------:R-:W-:Y:S01]  /*f640*/  HADD2.F32 R154, -RZ, R154.H1_H1 ;  /* 0x3000009aff9a7230 */ /* 0x000fe20000004100 */
[----:B------:R-:W-:Y:S01]  /*f650*/  F2FP.SATFINITE.E4M3.F32.PACK_AB_MERGE_C R60, R60, R59, RZ ;  /* 0x0000003b3c3c723e */ /* 0x000fe200048070ff */
[----:B------:R-:W-:Y:S02]  /*f660*/  HADD2.F32 R67, -RZ, R66.H0_H0 ;  /* 0x20000042ff437230 */ /* 0x000fe40000004100 */
[----:B------:R-:W-:Y:S01]  /*f670*/  FMUL.FTZ R70, R50, R69 ;  /* 0x0000004532467220 */ /* 0x000fe20000410000 */
[----:B------:R-:W-:Y:S01]  /*f680*/  HADD2.F32 R57, -RZ, R57.H1_H1 ;  /* 0x30000039ff397230 */ /* 0x000fe20000004100 */
[----:B------:R-:W-:Y:S01]  /*f690*/  F2FP.SATFINITE.E4M3.F32.PACK_AB_MERGE_C R59, R65, R62, R58 ;  /* 0x0000003e413b723e */ /* 0x000fe2000480703a */
[----:B------:R-:W-:-:S02]  /*f6a0*/  HADD2.F32 R68, -RZ, R150.H0_H0 ;  /* 0x20000096ff447230 */ /* 0x000fc40000004100 */
[----:B------:R-:W-:Y:S01]  /*f6b0*/  FMUL.FTZ R71, R67, R69 ;  /* 0x0000004543477220 */ /* 0x000fe20000410000 */
[----:B------:R-:W-:Y:S02]  /*f6c0*/  HADD2.F32 R66, -RZ, R66.H1_H1 ;  /* 0x30000042ff427230 */ /* 0x000fe40000004100 */
[----:B------:R-:W-:Y:S01]  /*f6d0*/  FMUL.FTZ R69, R57, R154 ;  /* 0x0000009a39457220 */ /* 0x000fe20000410000 */
[----:B------:R-:W-:Y:S01]  /*f6e0*/  HADD2.F32 R150, -RZ, R150.H1_H1 ;  /* 0x30000096ff967230 */ /* 0x000fe20000004100 */
[----:B------:R-:W-:Y:S01]  /*f6f0*/  F2FP.F16.E4M3.UNPACK_B R62, R48 ;  /* 0x00000030ff3e723e */ /* 0x000fe200020006ff */
[----:B------:R-:W-:Y:S01]  /*f700*/  FFMA.FTZ R71, R50, R68, -R71 ;  /* 0x0000004432477223 */ /* 0x000fe20000010847 */
[C---:B------:R-:W-:Y:S01]  /*f710*/  FMUL.FTZ R72, R66.reuse, R154 ;  /* 0x0000009a42487220 */ /* 0x040fe20000410000 */
[----:B------:R-:W-:Y:S01]  /*f720*/  F2FP.F16.E4M3.UNPACK_B R61, R54 ;  /* 0x00000036ff3d723e */ /* 0x000fe200020006ff */
[----:B------:R-:W-:Y:S01]  /*f730*/  FFMA.FTZ R69, R66, R150, R69 ;  /* 0x0000009642457223 */ /* 0x000fe20000010045 */
[----:B------:R-:W-:Y:S01]  /*f740*/  F2FP.F16.E4M3.UNPACK_B R66, R49 ;  /* 0x00000031ff42723e */ /* 0x000fe200020006ff */
[----:B------:R-:W-:Y:S01]  /*f750*/  FFMA.FTZ R50, R67, R68, R70 ;  /* 0x0000004443327223 */ /* 0x000fe20000010046 */
[----:B------:R-:W-:Y:S01]  /*f760*/  F2FP.SATFINITE.E4M3.F32.PACK_AB_MERGE_C R58, R64, R63, R60 ;  /* 0x0000003f403a723e */ /* 0x000fe2000480703c */
[----:B------:R-:W-:Y:S01]  /*f770*/  HADD2.F32 R67, -RZ, R62.H0_H0 ;  /* 0x2000003eff437230 */ /* 0x000fe20000004100 */
[----:B------:R-:W-:Y:S01]  /*f780*/  F2FP.SATFINITE.E4M3.F32.PACK_AB_MERGE_C R74, R75, R74, RZ ;  /* 0x0000004a4b4a723e */ /* 0x000fe200048070ff */
[----:B------:R-:W-:Y:S01]  /*f790*/  HADD2.F32 R63, -RZ, R66.H0_H0 ;  /* 0x20000042ff3f7230 */ /* 0x000fe20000004100 */
[----:B------:R-:W-:Y:S01]  /*f7a0*/  F2FP.F16.E4M3.UNPACK_B R64, R46 ;  /* 0x0000002eff40723e */ /* 0x000fe200020006ff */
[----:B------:R-:W-:Y:S01]  /*f7b0*/  HADD2.F32 R60, -RZ, R61.H0_H0 ;  /* 0x2000003dff3c7230 */ /* 0x000fe20000004100 */
[----:B------:R-:W-:Y:S01]  /*f7c0*/  F2FP.SATFINITE.E4M3.F32.PACK_AB_MERGE_C R50, R69, R50, R74 ;  /* 0x000000324532723e */ /* 0x000fe2000480704a */
[----:B------:R-:W-:Y:S01]  /*f7d0*/  FFMA.FTZ R72, R57, R150, -R72 ;  /* 0x0000009639487223 */ /* 0x000fe20000010848 */
[----:B------:R-:W-:Y:S01]  /*f7e0*/  FMUL.FTZ R69, R63, R67 ;  /* 0x000000433f457220 */ /* 0x000fe20000410000 */
[----:B------:R-:W-:-:S02]  /*f7f0*/  HADD2.F32 R65, -RZ, R64.H0_H0 ;  /* 0x20000040ff417230 */ /* 0x000fc40000004100 */
[C---:B------:R-:W-:Y:S01]  /*f800*/  FMUL.FTZ R68, R60.reuse, R67 ;  /* 0x000000433c447220 */ /* 0x040fe20000410000 */
[----:B------:R-:W-:Y:S01]  /*f810*/  HADD2.F32 R67, -RZ, R62.H1_H1 ;  /* 0x3000003eff437230 */ /* 0x000fe20000004100 */
[----:B------:R-:W-:Y:S01]  /*f820*/  F2FP.SATFINITE.E4M3.F32.PACK_AB_MERGE_C R57, R73, R76, RZ ;  /* 0x0000004c4939723e */ /* 0x000fe200048070ff */
[----:B------:R-:W-:Y:S02]  /*f830*/  HADD2.F32 R66, -RZ, R66.H1_H1 ;  /* 0x30000042ff427230 */ /* 0x000fe40000004100 */
[----:B------:R-:W-:Y:S01]  /*f840*/  FFMA.FTZ R60, R60, R65, -R69 ;  /* 0x000000413c3c7223 */ /* 0x000fe20000010845 */
[----:B------:R-:W-:Y:S01]  /*f850*/  HADD2.F32 R62, -RZ, R61.H1_H1 ;  /* 0x3000003dff3e7230 */ /* 0x000fe20000004100 */
[----:B------:R-:W-:Y:S01]  /*f860*/  F2FP.SATFINITE.E4M3.F32.PACK_AB_MERGE_C R57, R72, R71, R57 ;  /* 0x000000474839723e */ /* 0x000fe20004807039 */
[----:B------:R-:W-:Y:S01]  /*f870*/  FFMA.FTZ R61, R63, R65, R68 ;  /* 0x000000413f3d7223 */ /* 0x000fe20000010044 */
[----:B------:R-:W-:Y:S02]  /*f880*/  HADD2.F32 R65, -RZ, R64.H1_H1 ;  /* 0x30000040ff417230 */ /* 0x000fe40000004100 */
[-C--:B------:R-:W-:Y:S01]  /*f890*/  FMUL.FTZ R69, R66, R67.reuse ;  /* 0x0000004342457220 */ /* 0x080fe20000410000 */
[----:B------:R-:W-:Y:S01]  /*f8a0*/  FMUL.FTZ R71, R62, R67 ;  /* 0x000000433e477220 */ /* 0x000fe20000410000 */
[----:B------:R-:W-:-:S02]  /*f8b0*/  F2FP.F16.E4M3.UNPACK_B R63, R49.H1 ;  /* 0x00000031ff3f723e */ /* 0x000fc400030006ff */
[----:B------:R-:W-:Y:S01]  /*f8c0*/  F2FP.F16.E4M3.UNPACK_B R67, R48.H1 ;  /* 0x00000030ff43723e */ /* 0x000fe200030006ff */
[-C--:B------:R-:W-:Y:S01]  /*f8d0*/  FFMA.FTZ R49, R62, R65.reuse, -R69 ;  /* 0x000000413e317223 */ /* 0x080fe20000010845 */
[----:B------:R-:W-:Y:S01]  /*f8e0*/  F2FP.F16.E4M3.UNPACK_B R54, R54.H1 ;  /* 0x00000036ff36723e */ /* 0x000fe200030006ff */
[----:B------:R-:W-:Y:S01]  /*f8f0*/  HADD2.F32 R64, -RZ, R63.H0_H0 ;  /* 0x2000003fff407230 */ /* 0x000fe20000004100 */
[----:B------:R-:W-:Y:S01]  /*f900*/  F2FP.F16.E4M3.UNPACK_B R46, R46.H1 ;  /* 0x0000002eff2e723e */ /* 0x000fe200030006ff */
[----:B------:R-:W-:Y:S02]  /*f910*/  HADD2.F32 R69, -RZ, R67.H0_H0 ;  /* 0x20000043ff457230 */ /* 0x000fe40000004100 */
[----:B------:R-:W-:Y:S01]  /*f920*/  FFMA.FTZ R48, R66, R65, R71 ;  /* 0x0000004142307223 */ /* 0x000fe20000010047 */
[----:B------:R-:W-:Y:S01]  /*f930*/  HADD2.F32 R62, -RZ, R54.H0_H0 ;  /* 0x20000036ff3e7230 */ /* 0x000fe20000004100 */
[----:B------:R-:W-:Y:S01]  /*f940*/  F2FP.F16.E4M3.UNPACK_B R68, R45 ;  /* 0x0000002dff44723e */ /* 0x000fe200020006ff */
        /* <DEDUP_REMOVED lines=13> */
[-C--:B------:R-:W-:Y:S01]  /*fa20*/  FFMA.FTZ R74, R63, R66.reuse, R64 ;  /* 0x000000423f4a7223 */ /* 0x080fe20000010040 */
[-C--:B------:R-:W-:Y:S01]  /*fa30*/  F2FP.F16.E4M3.UNPACK_B R63, R51.reuse.H1 ;  /* 0x00000033ff3f723e */ /* 0x080fe200030006ff */
[----:B------:R-:W-:Y:S01]  /*fa40*/  HADD2.F32 R71, -RZ, R69.H0_H0 ;  /* 0x20000045ff477230 */ /* 0x000fe20000004100 */
[----:B------:R-:W-:Y:S01]  /*fa50*/  F2FP.F16.E4M3.UNPACK_B R62, R51 ;  /* 0x00000033ff3e723e */ /* 0x000fe200020006ff */
[----:B------:R-:W-:Y:S01]  /*fa60*/  FFMA.FTZ R75, R54, R66, -R75 ;  /* 0x00000042364b7223 */ /* 0x000fe2000001084b */
[----:B------:R-:W-:Y:S01]  /*fa70*/  F2FP.F16.E4M3.UNPACK_B R47, R47.H1 ;  /* 0x0000002fff2f723e */ /* 0x000fe200030006ff */
[----:B------:R-:W-:Y:S01]  /*fa80*/  HADD2.F32 R70, -RZ, R68.H0_H0 ;  /* 0x20000044ff467230 */ /* 0x000fe20000004100 */
[-C--:B------:R-:W-:Y:S01]  /*fa90*/  F2FP.F16.E4M3.UNPACK_B R45, R44.reuse ;  /* 0x0000002cff2d723e */ /* 0x080fe200020006ff */
[----:B------:R-:W-:Y:S01]  /*faa0*/  HADD2.F32 R64, -RZ, R62.H0_H0 ;  /* 0x2000003eff407230 */ /* 0x000fe20000004100 */
[----:B------:R-:W-:Y:S01]  /*fab0*/  F2FP.F16.E4M3.UNPACK_B R65, R44.H1 ;  /* 0x0000002cff41723e */ /* 0x000fe200030006ff */
[----:B------:R-:W-:Y:S01]  /*fac0*/  HADD2.F32 R44, -RZ, R63.H0_H0 ;  /* 0x2000003fff2c7230 */ /* 0x000fe20000004100 */
[----:B------:R-:W-:Y:S01]  /*fad0*/  F2FP.SATFINITE.E4M3.F32.PACK_AB_MERGE_C R72, R75, R72, RZ ;  /* 0x000000484b48723e */ /* 0x000fe200048070ff */
[----:B------:R-:W-:-:S02]  /*fae0*/  HADD2.F32 R54, -RZ, R47.H0_H0 ;  /* 0x2000002fff367230 */ /* 0x000fc40000004100 */
[----:B------:R-:W-:Y:S01]  /*faf0*/  FMUL.FTZ R76, R64, R70 ;  /* 0x00000046404c7220 */ /* 0x000fe20000410000 */
[----:B------:R-:W-:Y:S02]  /*fb00*/  HADD2.F32 R67, -RZ, R65.H0_H0 ;  /* 0x20000041ff437230 */ /* 0x000fe40000004100 */
[-C--:B------:R-:W-:Y:S01]  /*fb10*/  FMUL.FTZ R79, R44, R71.reuse ;  /* 0x000000472c4f7220 */ /* 0x080fe20000410000 */
[----:B------:R-:W-:Y:S02]  /*fb20*/  HADD2.F32 R51, -RZ, R46.H0_H0 ;  /* 0x2000002eff337230 */ /* 0x000fe40000004100 */
[C---:B------:R-:W-:Y:S01]  /*fb30*/  FMUL.FTZ R71, R54.reuse, R71 ;  /* 0x0000004736477220 */ /* 0x040fe20000410000 */
[----:B------:R-:W-:Y:S02]  /*fb40*/  HADD2.F32 R66, -RZ, R45.H0_H0 ;  /* 0x2000002dff427230 */ /* 0x000fe40000004100 */
[----:B------:R-:W-:Y:S01]  /*fb50*/  FFMA.FTZ R79, R54, R67, -R79 ;  /* 0x00000043364f7223 */ /* 0x000fe2000001084f */
[----:B------:R-:W-:-:S02]  /*fb60*/  HADD2.F32 R63, -RZ, R63.H1_H1 ;  /* 0x3000003fff3f7230 */ /* 0x000fc40000004100 */
[C---:B------:R-:W-:Y:S01]  /*fb70*/  FMUL.FTZ R77, R51.reuse, R70 ;  /* 0x00000046334d7220 */ /* 0x040fe20000410000 */
[----:B------:R-:W-:Y:S02]  /*fb80*/  HADD2.F32 R54, -RZ, R69.H1_H1 ;  /* 0x30000045ff367230 */ /* 0x000fe40000004100 */
[-C--:B------:R-:W-:Y:S01]  /*fb90*/  FFMA.FTZ R76, R51, R66.reuse, -R76 ;  /* 0x00000042334c7223 */ /* 0x080fe2000001084c */
[----:B------:R-:W-:Y:S02]  /*fba0*/  HADD2.F32 R47, -RZ, R47.H1_H1 ;  /* 0x3000002fff2f7230 */ /* 0x000fe40000004100 */
[----:B------:R-:W-:Y:S01]  /*fbb0*/  FFMA.FTZ R77, R64, R66, R77 ;  /* 0x00000042404d7223 */ /* 0x000fe2000001004d */
[----:B------:R-:W-:Y:S01]  /*fbc0*/  FFMA.FTZ R71, R44, R67, R71 ;  /* 0x000000432c477223 */ /* 0x000fe20000010047 */
[----:B------:R-:W-:Y:S02]  /*fbd0*/  HADD2.F32 R62, -RZ, R62.H1_H1 ;  /* 0x3000003eff3e7230 */ /* 0x000fe40000004100 */
[----:B------:R-:W-:Y:S01]  /*fbe0*/  FMUL.FTZ R64, R63, R54 ;  /* 0x000000363f407220 */ /* 0x000fe20000410000 */
[----:B------:R-:W-:-:S02]  /*fbf0*/  HADD2.F32 R51, -RZ, R68.H1_H1 ;  /* 0x30000044ff337230 */ /* 0x000fc40000004100 */
[C---:B------:R-:W-:Y:S01]  /*fc00*/  FMUL.FTZ R54, R47.reuse, R54 ;  /* 0x000000362f367220 */ /* 0x040fe20000410000 */
[----:B------:R-:W-:Y:S01]  /*fc10*/  HADD2.F32 R46, -RZ, R46.H1_H1 ;  /* 0x3000002eff2e7230 */ /* 0x000fe20000004100 */
[----:B------:R-:W-:Y:S01]  /*fc20*/  F2FP.SATFINITE.E4M3.F32.PACK_AB_MERGE_C R73, R74, R73, RZ ;  /* 0x000000494a49723e */ /* 0x000fe200048070ff */
[----:B------:R-:W-:Y:S02]  /*fc30*/  HADD2.F32 R44, -RZ, R65.H1_H1 ;  /* 0x30000041ff2c7230 */ /* 0x000fe40000004100 */
[-C--:B------:R-:W-:Y:S01]  /*fc40*/  FMUL.FTZ R65, R62, R51.reuse ;  /* 0x000000333e417220 */ /* 0x080fe20000410000 */
[----:B------:R-:W-:Y:S02]  /*fc50*/  HADD2.F32 R45, -RZ, R45.H1_H1 ;  /* 0x3000002dff2d7230 */ /* 0x000fe40000004100 */
[C---:B------:R-:W-:Y:S01]  /*fc60*/  FMUL.FTZ R51, R46.reuse, R51 ;  /* 0x000000332e337220 */ /* 0x040fe20000410000 */
[-C--:B------:R-:W-:Y:S01]  /*fc70*/  FFMA.FTZ R64, R47, R44.reuse, -R64 ;  /* 0x0000002c2f407223 */ /* 0x080fe20000010840 */
[----:B------:R-:W-:Y:S01]  /*fc80*/  FFMA.FTZ R54, R63, R44, R54 ;  /* 0x0000002c3f367223 */ /* 0x000fe20000010036 */
[-C--:B------:R-:W-:Y:S01]  /*fc90*/  FFMA.FTZ R65, R46, R45.reuse, -R65 ;  /* 0x0000002d2e417223 */ /* 0x080fe20000010841 */
[----:B------:R-:W-:Y:S01]  /*fca0*/  FFMA.FTZ R62, R62, R45, R51 ;  /* 0x0000002d3e3e7223 */ /* 0x000fe20000010033 */
[----:B------:R-:W-:Y:S01]  /*fcb0*/  F2FP.SATFINITE.E4M3.F32.PACK_AB_MERGE_C R45, R49, R60, R72 ;  /* 0x0000003c312d723e */ /* 0x000fe20004807048 */
[----:B------:R-:W-:Y:S01]  /*fcc0*/  IMAD.MOV.U32 R44, RZ, RZ, R59 ;  /* 0x000000ffff2c7224 */ /* 0x000fe200078e003b */
[----:B------:R-:W-:Y:S01]  /*fcd0*/  F2FP.SATFINITE.E4M3.F32.PACK_AB_MERGE_C R64, R64, R79, RZ ;  /* 0x0000004f4040723e */ /* 0x000fe200048070ff */
[----:B------:R-:W-:Y:S01]  /*fce0*/  IMAD.MOV.U32 R46, RZ, RZ, R57 ;  /* 0x000000ffff2e7224 */ /* 0x000fe200078e0039 */
[----:B------:R-:W-:-:S02]  /*fcf0*/  F2FP.SATFINITE.E4M3.F32.PACK_AB_MERGE_C R54, R54, R71, RZ ;  /* 0x000000473636723e */ /* 0x000fc400048070ff */
[----:B------:R-:W-:Y:S01]  /*fd00*/  F2FP.SATFINITE.E4M3.F32.PACK_AB_MERGE_C R49, R48, R61, R73 ;  /* 0x0000003d3031723e */ /* 0x000fe20004807049 */
[----:B------:R-:W-:Y:S01]  /*fd10*/  IMAD.MOV.U32 R48, RZ, RZ, R58 ;  /* 0x000000ffff307224 */ /* 0x000fe200078e003a */
[----:B------:R-:W-:Y:S02]  /*fd20*/  F2FP.SATFINITE.E4M3.F32.PACK_AB_MERGE_C R47, R65, R76, R64 ;  /* 0x0000004c412f723e */ /* 0x000fe40004807040 */
[----:B------:R-:W-:-:S07]  /*fd30*/  F2FP.SATFINITE.E4M3.F32.PACK_AB_MERGE_C R51, R62, R77, R54 ;  /* 0x0000004d3e33723e */ /* 0x000fce0004807036 */
.L_x_3558:
[----:B------:R-:W-:Y:S05]  /*fd40*/  BSYNC B1 ;  /* 0x0000000000017941 */ /* 0x000fea0003800000 */
.L_x_3557:
[----:B-1----:R1:W-:Y:S01]  /*fd50*/  STG.E.128 desc[UR54][R52.64], R44 ;  /* 0x0000002c34007986 */ /* 0x0023e2000c101d36 */
[----:B------:R-:W-:-:S13]  /*fd60*/  ISETP.GE.AND P3, PT, R55, R156, PT ;  /* 0x0000009c3700720c */ /* 0x000fda0003f66270 */
[----:B------:R-:W-:Y:S05]  /*fd70*/  @P3 BRA `(.L_x_3507) ;  /* 0x0000000000f83947 */ /* 0x000fea0003800000 */
[--C-:B-1----:R-:W-:Y:S02]  /*fd80*/  SHF.R.S32.HI R45, RZ, 0x1f, R55.reuse ;  /* 0x0000001fff2d7819 */ /* 0x102fe40000011437 */
[----:B------:R-:W-:-:S04]  /*fd90*/  IADD3 R55, P3, P4, R118, R136, R55 ;  /* 0x0000008876377210 */ /* 0x000fc80007c7e037 */
[----:B------:R-:W-:Y:S02]  /*fda0*/  IADD3.X R56, R4, R56, R45, P3, P4 ;  /* 0x0000003804387210 */ /* 0x000fe40001fe842d */
[----:B------:R-:W-:-:S05]  /*fdb0*/  IADD3 R124, P3, R55, R124, RZ ;  /* 0x0000007c377c7210 */ /* 0x000fca0007f7e0ff */
[----:B------:R-:W-:-:S05]  /*fdc0*/  IMAD.X R125, R56, 0x1, R125, P3 ;  /* 0x00000001387d7824 */ /* 0x000fca00018e067d */
[----:B---3--:R1:W-:Y:S01]  /*fdd0*/  STG.E.128 desc[UR54][R124.64], R48 ;  /* 0x000000307c007986 */ /* 0x0083e2000c101d36 */
[----:B------:R-:W-:Y:S05]  /*fde0*/  BRA `(.L_x_3507) ;  /* 0x0000000000dc7947 */ /* 0x000fea0003800000 */
.L_x_3474:
[----:B------:R-:W-:-:S06]  /*fdf0*/  UISETP.NE.AND UP0, UPT, UR53, 0x3, UPT ;  /* 0x000000033500788c */ /* 0x000fcc000bf05270 */
[----:B------:R-:W-:-:S13]  /*fe00*/  PLOP3.LUT P2, PT, PT, PT, UP0, 0x80, 0x0 ;  /* 0x000000000000781c */ /* 0x000fda0003f4f008 */
[----:B------:R-:W-:Y:S05]  /*fe10*/  @!P2 BRA `(.L_x_3559) ;  /* 0x000000000004a947 */ /* 0x000fea0003800000 */
[----:B------:R-:W-:Y:S01]  /*fe20*/  BPT.TRAP 0x1 ;  /* 0x000000040000795c */ /* 0x000fe20000300000 */
.L_x_3559:
[----:B------:R-:W-:Y:S01]  /*fe30*/  IMAD R43, R17, 0x8, R16 ;  /* 0x00000008112b7824 */ /* 0x000fe200078e0210 */
[----:B------:R-:W-:Y:S01]  /*fe40*/  SHF.L.U32 R100, R221, 0x1f, RZ ;  /* 0x0000001fdd647819 */ /* 0x000fe200000006ff */
[----:B------:R-:W-:Y:S01]  /*fe50*/  IMAD R42, R24, -0xa0, R2 ;  /* 0xffffff60182a7824 */ /* 0x000fe200078e0202 */
[----:B------:R-:W-:Y:S02]  /*fe60*/  BSSY B1, `(.L_x_3560) ;  /* 0x0000004000017945 */ /* 0x000fe40003800000 */
[----:B------:R-:W0:Y:S02]  /*fe70*/  SYNCS.PHASECHK.TRANS64.TRYWAIT P3, [R43+URZ+0x33490], R100 ;  /* 0x033490642b0075a7 */ /* 0x000e24000806017f */
[----:B------:R-:W-:Y:S01]  /*fe80*/  VIMNMX R42, R42, 0xa0, PT ;  /* 0x000000a02a2a7848 */ /* 0x000fe20003fe0100 */
[----:B0-----:R-:W-:Y:S06]  /*fe90*/  @!P3 BRA `(.L_x_3561) ;  /* 0x000001dc008cb947 */ /* 0x001fec0003800000 */
.L_x_3809:
[----:B------:R-:W-:Y:S05]  /*fea0*/  BSYNC B1 ;  /* 0x0000000000017941 */ /* 0x000fea0003800000 */
.L_x_3560:
[----:B------:R-:W-:Y:S01]  /*feb0*/  ISETP.GE.AND P3, PT, R220, R42, PT ;  /* 0x0000002adc00720c */ /* 0x000fe20003f66270 */
[----:B------:R-:W-:-:S12]  /*fec0*/  BSSY B1, `(.L_x_3562) ;  /* 0x0000014000017945 */ /* 0x000fd80003800000 */
[----:B------:R-:W-:Y:S05]  /*fed0*/  @P3 BRA `(.L_x_3563) ;  /* 0x0000000000483947 */ /* 0x000fea0003800000 */
[----:B------:R-:W-:-:S13]  /*fee0*/  ISETP.NE.AND P3, PT, R34, RZ, PT ;  /* 0x000000ff2200720c */ /* 0x000fda0003f65270 */
[----:B------:R-:W1:Y:S04]  /*fef0*/  @P3 LDS.128 R44, [R40+0x24200] ;  /* 0x02420000282c3984 */ /* 0x000e680000000c00 */
[----:B-1----:R-:W-:Y:S01]  /*ff00*/  @P3 STG.E.128 desc[UR54][R50.64], R44 ;  /* 0x0000002c32003986 */ /* 0x002fe2000c101d36 */
        /* <DEDUP_REMOVED lines=14> */
[----:B-1----:R1:W-:Y:S02]  /*fff0*/  @P3 STG.E.128 desc[UR54][R50.64+0xa0], R44 ;  /* 0x0000a02c32003986 */ /* 0x0023e4000c101d36 */
.L_x_3563:
[----:B------:R-:W-:Y:S05]  /*10000*/  BSYNC B1 ;  /* 0x0000000000017941 */ /* 0x000fea0003800000 */
.L_x_3562:
[----:B-1----:R-:W-:-:S05]  /*10010*/  VIADD R44, R220, 0x80 ;  /* 0x00000080dc2c7836 */ /* 0x002fca0000000000 */
[----:B------:R-:W-:-:S13]  /*10020*/  ISETP.GE.AND P3, PT, R44, R42, PT ;  /* 0x0000002a2c00720c */ /* 0x000fda0003f66270 */
        /* <DEDUP_REMOVED lines=19> */
.L_x_3507:
[----:B------:R-:W-:Y:S05]  /*10160*/  BSYNC B0 ;  /* 0x0000000000007941 */ /* 0x000fea0003800000 */
.L_x_3473:
        /* <DEDUP_REMOVED lines=17> */
.L_x_3565:
[----:B------:R-:W-:Y:S05]  /*10280*/  BSYNC B0 ;  /* 0x0000000000007941 */ /* 0x000fea0003800000 */
.L_x_3564:
[----:B------:R-:W1:Y:S01]  /*10290*/  SYNCS.PHASECHK.TRANS64.TRYWAIT P2, [R43+URZ+0x334b0], R100 ;  /* 0x0334b0642b0075a7 */ /* 0x000e62000804017f */
[----:B------:R-:W-:Y:S01]  /*102a0*/  ULDC UR37, c[0x0][0x2f4] ;  /* 0x0000bd0000257ab9 */ /* 0x000fe20000000800 */
[----:B------:R-:W-:Y:S01]  /*102b0*/  ULDC.64 UR40, c[0x0][0x328] ;  /* 0x0000ca0000287ab9 */ /* 0x000fe20000000a00 */
[----:B------:R-:W-:Y:S01]  /*102c0*/  ULDC.64 UR38, c[0x0][0x318] ;  /* 0x0000c60000267ab9 */ /* 0x000fe20000000a00 */
[----:B------:R-:W-:Y:S01]  /*102d0*/  BSSY B0, `(.L_x_3566) ;  /* 0x0000003000007945 */ /* 0x000fe20003800000 */
[----:B------:R-:W-:-:S03]  /*102e0*/  IMAD.WIDE R48, R24, 0xa0, R122 ;  /* 0x000000a018307825 */ /* 0x000fc600078e027a */
[----:B-1----:R-:W-:Y:S05]  /*102f0*/  @!P2 BRA `(.L_x_3567) ;  /* 0x000001d80088a947 */ /* 0x002fea0003800000 */
.L_x_3810:
[----:B------:R-:W-:Y:S05]  /*10300*/  BSYNC B0 ;  /* 0x0000000000007941 */ /* 0x000fea0003800000 */
.L_x_3566:
[----:B------:R-:W-:Y:S01]  /*10310*/  ISETP.GE.AND P2, PT, R220, R42, PT ;  /* 0x0000002adc00720c */ /* 0x000fe20003f46270 */
[----:B------:R-:W-:-:S12]  /*10320*/  BSSY B0, `(.L_x_3568) ;  /* 0x000001b000007945 */ /* 0x000fd80003800000 */
[----:B------:R-:W-:Y:S05]  /*10330*/  @P2 BRA `(.L_x_3569) ;  /* 0x0000000000642947 */ /* 0x000fea0003800000 */
[----:B------:R-:W-:Y:S01]  /*10340*/  MOV R45, R33 ;  /* 0x00000021002d7202 */ /* 0x000fe20000000f00 */
[----:B0-----:R-:W-:Y:S02]  /*10350*/  IMAD.MOV.U32 R44, RZ, RZ, R116 ;  /* 0x000000ffff2c7224 */ /* 0x001fe400078e0074 */
        /* <DEDUP_REMOVED lines=22> */
[----:B0-----:R2:W-:Y:S02]  /*104c0*/  @!P2 STG.E.128 desc[UR54][R50.64+0xa0], R44 ;  /* 0x0000a02c3200a986 */ /* 0x0015e4000c101d36 */
.L_x_3569:
[----:B------:R-:W-:Y:S05]  /*104d0*/  BSYNC B0 ;  /* 0x0000000000007941 */ /* 0x000fea0003800000 */
.L_x_3568:
[----:B0-2---:R-:W-:Y:S01]  /*104e0*/  VIADD R44, R220, 0x80 ;  /* 0x00000080dc2c7836 */ /* 0x005fe20000000000 */
        /* <DEDUP_REMOVED lines=30> */
.L_x_3571:
[----:B------:R-:W-:Y:S05]  /*106d0*/  BSYNC B0 ;  /* 0x0000000000007941 */ /* 0x000fea0003800000 */
.L_x_3570:
[----:B------:R-:W2:Y:S01]  /*106e0*/  LDL R40, [R1+0x8] ;  /* 0x0000080001287983 */ /* 0x000ea20000100800 */
[----:B------:R-:W-:Y:S02]  /*106f0*/  VIADD R17, R17, 0x1 ;  /* 0x0000000111117836 */ /* 0x000fe40000000000 */
[----:B-1----:R-:W-:Y:S01]  /*10700*/  @!P3 VIADD R43, R43, 0x334c0 ;  /* 0x000334c02b2bb836 */ /* 0x002fe20000000000 */
[----:B------:R-:W-:Y:S01]  /*10710*/  @!PT LDS RZ, [RZ] ;  /* 0x00000000fffff984 */ /* 0x000fe20000000800 */
[----:B------:R-:W-:Y:S01]  /*10720*/  @!PT LDS RZ, [RZ] ;  /* 0x00000000fffff984 */ /* 0x000fe20000000800 */
[----:B------:R-:W-:Y:S01]  /*10730*/  @!PT LDS RZ, [RZ] ;  /* 0x00000000fffff984 */ /* 0x000fe20000000800 */
[----:B------:R-:W-:Y:S01]  /*10740*/  @!PT LDS RZ, [RZ] ;  /* 0x00000000fffff984 */ /* 0x000fe20000000800 */
[----:B------:R1:W-:Y:S06]  /*10750*/  MEMBAR.ALL.CTA ;  /* 0x0000000000007992 */ /* 0x0003ec0000008000 */
[----:B-1----:R-:W1:Y:S02]  /*10760*/  FENCE.VIEW.ASYNC.S ;  /* 0x00000000000073c6 */ /* 0x002e640000000000 */
[----:B-1----:R1:W-:Y:S01]  /*10770*/  BAR.SYNC.DEFER_BLOCKING R163, 0x80 ;  /* 0x000200a30000751d */ /* 0x0023e20000010000 */
[----:B------:R-:W-:-:S02]  /*10780*/  ISETP.NE.AND P2, PT, R17, 0x2, PT ;  /* 0x000000021100780c */ /* 0x000fc40003f45270 */
[----:B------:R-:W-:Y:S02]  /*10790*/  @!P3 PRMT R43, RZ, 0x654, R43 ;  /* 0x00000654ff2bb816 */ /* 0x000fe4000000002b */
[----:B------:R-:W-:Y:S02]  /*107a0*/  SEL R17, R17, RZ, P2 ;  /* 0x000000ff11117207 */ /* 0x000fe40001000000 */
[----:B------:R1:W-:Y:S01]  /*107b0*/  @!P3 SYNCS.ARRIVE.TRANS64.RED.A1T0 RZ, [R43+URZ], RZ ;  /* 0x000000ff2bffb9a7 */ /* 0x0003e2000810043f */
[----:B--2---:R-:W-:Y:S02]  /*107c0*/  LOP3.LUT P4, RZ, R40, 0x2, RZ, 0xc0, !PT ;  /* 0x0000000228ff7812 */ /* 0x004fe4000788c0ff */
[----:B------:R-:W-:-:S04]  /*107d0*/  SEL R40, RZ, 0x1, P2 ;  /* 0x00000001ff287807 */ /* 0x000fc80001000000 */
[----:B------:R-:W-:-:S07]  /*107e0*/  LOP3.LUT R221, R221, R40, RZ, 0x3c, !PT ;  /* 0x00000028dddd7212 */ /* 0x000fce00078e3cff */
[----:B-1----:R-:W-:Y:S05]  /*107f0*/  @P4 BRA `(.L_x_3572) ;  /* 0xffffff2800084947 */ /* 0x002fea000383ffff */
[----:B------:R-:W1:Y:S01]  /*10800*/  S2R R41, SR_TID.X ;  /* 0x0000000000297919 */ /* 0x000e620000002100 */
[----:B------:R-:W-:Y:S02]  /*10810*/  PLOP3.LUT P0, PT, PT, PT, PT, 0x8, 0x0 ;  /* 0x000000000000781c */ /* 0x000fe40003f0e170 */
[----:B-1----:R-:W-:-:S04]  /*10820*/  SHF.R.U32.HI R41, RZ, 0x7, R41 ;  /* 0x00000007ff297819 */ /* 0x002fc80000011629 */
[----:B------:R-:W-:-:S13]  /*10830*/  ISETP.NE.AND P4, PT, R41, 0x1, PT ;  /* 0x000000012900780c */ /* 0x000fda0003f85270 */
[----:B------:R-:W-:Y:S06]  /*10840*/  @!P4 BAR.ARV 0x9, 0x100 ;  /* 0x024400000000cb1d */ /* 0x000fec0000002000 */
.L_x_3468:
[----:B------:R-:W-:Y:S05]  /*10850*/  @P0 BRA `(.L_x_3573) ;  /* 0x00000000000c0947 */ /* 0x000fea0003800000 */
[----:B------:R-:W1:Y:S01]  /*10860*/  FENCE.VIEW.ASYNC.G ;  /* 0x00000000000073c6 */ /* 0x000e620000000100 */
[----:B------:R-:W-:Y:S05]  /*10870*/  WARPSYNC.ALL ;  /* 0x0000000000007948 */ /* 0x000fea0003800000 */
[----:B-1----:R-:W-:Y:S06]  /*10880*/  BAR.ARV 0xc, 0x180 ;  /* 0x0306000000007b1d */ /* 0x002fec0000002000 */
.L_x_3573:
[----:B------:R-:W2:Y:S01]  /*10890*/  LDL R0, [R1+0x8] ;  /* 0x0000080001007983 */ /* 0x000ea20000100800 */
[----:B------:R-:W-:Y:S01]  /*108a0*/  ULDC.64 UR4, c[0x0][0x990] ;  /* 0x0002640000047ab9 */ /* 0x000fe20000000a00 */
[----:B------:R-:W-:Y:S02]  /*108b0*/  ULDC.64 UR6, c[0x0][0x998] ;  /* 0x0002660000067ab9 */ /* 0x000fe40000000a00 */
[----:B------:R-:W3:Y:S01]  /*108c0*/  LDL R2, [R1+0x14] ;  /* 0x0000140001027983 */ /* 0x000ee20000100800 */
[----:B------:R-:W-:Y:S02]  /*108d0*/  ISETP.NE.U32.AND P0, PT, RZ, UR4, PT ;  /* 0x00000004ff007c0c */ /* 0x000fe4000bf05070 */
[----:B------:R-:W-:Y:S02]  /*108e0*/  ISETP.NE.U32.AND P1, PT, RZ, UR6, PT ;  /* 0x00000006ff007c0c */ /* 0x000fe4000bf25070 */
[----:B------:R-:W-:Y:S02]  /*108f0*/  ISETP.NE.AND.EX P0, PT, RZ, UR5, PT, P0 ;  /* 0x00000005ff007c0c */ /* 0x000fe4000bf05300 */
[----:B------:R-:W-:-:S11]  /*10900*/  ISETP.NE.AND.EX P1, PT, RZ, UR7, PT, P1 ;  /* 0x00000007ff007c0c */ /* 0x000fd6000bf25310 */
[----:B0-----:R-:W3:Y:S08]  /*10910*/  @P0 LDC.64 R6, c[0x0][0x9a8] ;  /* 0x00026a00ff060b82 */ /* 0x001ef00000000a00 */
[----:B------:R-:W0:Y:S08]  /*10920*/  @P1 LDC.64 R8, c[0x0][0x9b8] ;  /* 0x00026e00ff081b82 */ /* 0x000e300000000a00 */
[----:B------:R-:W1:Y:S08]  /*10930*/  @P0 LDC.64 R10, c[0x0][0x9b0] ;  /* 0x00026c00ff0a0b82 */ /* 0x000e700000000a00 */
[----:B------:R-:W4:Y:S01]  /*10940*/  @P1 LDC.64 R12, c[0x0][0x9c0] ;  /* 0x00027000ff0c1b82 */ /* 0x000f220000000a00 */
[----:B0-----:R-:W-:Y:S01]  /*10950*/  @P1 IMAD.WIDE.U32 R4, R237, R8, RZ ;  /* 0x00000008ed041225 */ /* 0x001fe200078e00ff */
[----:B--2---:R-:W-:-:S03]  /*10960*/  LOP3.LUT P4, RZ, R0, 0x8, RZ, 0xc0, !PT ;  /* 0x0000000800ff7812 */ /* 0x004fc6000788c0ff */
[C---:B---3--:R-:W-:Y:S02]  /*10970*/  @P0 IMAD R0, R2.reuse, R6, RZ ;  /* 0x0000000602000224 */ /* 0x048fe400078e02ff */
[----:B------:R-:W-:Y:S02]  /*10980*/  @P1 IMAD R2, R2, R8, RZ ;  /* 0x0000000802021224 */ /* 0x000fe400078e02ff */
[C---:B------:R-:W-:Y:S01]  /*10990*/  @P0 IMAD R7, R237.reuse, R7, R0 ;  /* 0x00000007ed070224 */ /* 0x040fe200078e0200 */
[----:B------:R-:W-:Y:S01]  /*109a0*/  MOV R0, 0x3f800000 ;  /* 0x3f80000000007802 */ /* 0x000fe20000000f00 */
[C---:B------:R-:W-:Y:S02]  /*109b0*/  @P1 IMAD R9, R237.reuse, R9, R2 ;  /* 0x00000009ed091224 */ /* 0x040fe400078e0202 */
[----:B------:R-:W-:-:S04]  /*109c0*/  @P0 IMAD.WIDE.U32 R2, R237, R6, RZ ;  /* 0x00000006ed020225 */ /* 0x000fc800078e00ff */
[----:B------:R-:W-:Y:S02]  /*109d0*/  @P0 IMAD.IADD R3, R3, 0x1, R7 ;  /* 0x0000000103030824 */ /* 0x000fe400078e0207 */
[----:B------:R-:W-:Y:S02]  /*109e0*/  @P1 IMAD.IADD R5, R5, 0x1, R9 ;  /* 0x0000000105051824 */ /* 0x000fe400078e0209 */
[----:B-1----:R-:W-:-:S04]  /*109f0*/  @P0 IMAD.WIDE.U32 R2, R235, R10, R2 ;  /* 0x0000000aeb020225 */ /* 0x002fc800078e0002 */
[C---:B----4-:R-:W-:Y:S01]  /*10a00*/  @P1 IMAD.WIDE.U32 R6, R235.reuse, R12, R4 ;  /* 0x0000000ceb061225 */ /* 0x050fe200078e0004 */
[----:B------:R-:W-:Y:S01]  /*10a10*/  @P0 LEA R4, P2, R2, UR4, 0x2 ;  /* 0x0000000402040c11 */ /* 0x000fe2000f8410ff */
[----:B------:R-:W-:Y:S02]  /*10a20*/  ULDC UR4, c[0x0][0x988] ;  /* 0x0002620000047ab9 */ /* 0x000fe40000000800 */
[C---:B------:R-:W-:Y:S01]  /*10a30*/  @P0 IMAD R5, R235.reuse, R11, R3 ;  /* 0x0000000beb050224 */ /* 0x040fe200078e0203 */
[----:B------:R-:W-:Y:S01]  /*10a40*/  @P1 LEA R8, P3, R6, UR6, 0x2 ;  /* 0x0000000606081c11 */ /* 0x000fe2000f8610ff */
[----:B------:R-:W-:-:S03]  /*10a50*/  @P1 IMAD R3, R235, R13, R7 ;  /* 0x0000000deb031224 */ /* 0x000fc600078e0207 */
[----:B------:R-:W-:Y:S02]  /*10a60*/  @P0 LEA.HI.X R5, R2, UR5, R5, 0x2, P2 ;  /* 0x0000000502050c11 */ /* 0x000fe400090f1405 */
[----:B------:R-:W-:Y:S01]  /*10a70*/  @P1 LEA.HI.X R9, R6, UR7, R3, 0x2, P3 ;  /* 0x0000000706091c11 */ /* 0x000fe200098f1403 */
[----:B------:R-:W-:-:S04]  /*10a80*/  IMAD.MOV.U32 R3, RZ, RZ, 0x3f800000 ;  /* 0x3f800000ff037424 */ /* 0x000fc800078e00ff */
        /* <DEDUP_REMOVED lines=37> */
.L_x_3575:
[----:B------:R-:W-:Y:S05]  /*10ce0*/  BSYNC B0 ;  /* 0x0000000000007941 */ /* 0x000fea0003800000 */
.L_x_3574:
[----:B------:R-:W2:Y:S01]  /*10cf0*/  LDL R0, [R1+0x24] ;  /* 0x0000240001007983 */ /* 0x000ea20000100800 */
[----:B------:R-:W-:Y:S01]  /*10d00*/  PLOP3.LUT P0, PT, PT, PT, PT, 0x80, 0x0 ;  /* 0x000000000000781c */ /* 0x000fe20003f0f070 */
[----:B------:R-:W-:Y:S01]  /*10d10*/  IMAD.MOV.U32 R64, RZ, RZ, RZ ;  /* 0x000000ffff407224 */ /* 0x000fe200078e00ff */
[----:B------:R-:W-:Y:S02]  /*10d20*/  CS2R R120, SRZ ;  /* 0x0000000000787805 */ /* 0x000fe4000001ff00 */
[----:B------:R-:W-:Y:S02]  /*10d30*/  CS2R R142, SRZ ;  /* 0x00000000008e7805 */ /* 0x000fe4000001ff00 */
[----:B------:R-:W-:Y:S02]  /*10d40*/  CS2R R44, SRZ ;  /* 0x00000000002c7805 */ /* 0x000fe4000001ff00 */
[----:B------:R-:W-:Y:S02]  /*10d50*/  CS2R R136, SRZ ;  /* 0x0000000000887805 */ /* 0x000fe4000001ff00 */
        /* <DEDUP_REMOVED lines=47> */
[----:B--2---:R-:W-:Y:S02]  /*11050*/  IMAD R233, R0, R3, RZ ;  /* 0x0000000300e97224 */ /* 0x004fe400078e02ff */
[----:B------:R-:W-:-:S03]  /*11060*/  IMAD.MOV.U32 R0, RZ, RZ, RZ ;  /* 0x000000ffff007224 */ /* 0x000fc600078e00ff */
[----:B------:R-:W-:-:S04]  /*11070*/  VIADDMNMX R148, R233, R3, R148, PT ;  /* 0x00000003e9947246 */ /* 0x000fc80003800194 */
[----:B------:R-:W-:-:S13]  /*11080*/  ISETP.GT.AND P1, PT, R148, R233, PT ;  /* 0x000000e99400720c */ /* 0x000fda0003f24270 */
[----:B------:R-:W-:Y:S05]  /*11090*/  @!P1 BRA `(.L_x_3576) ;  /* 0x000000ec00549947 */ /* 0x000fea0003800000 */
        /* <DEDUP_REMOVED lines=8> */
.L_x_3813:
[----:B------:R-:W-:Y:S01]  /*11120*/  ULOP3.LUT UP0, URZ, UR52, 0x9f, URZ, 0xc0, !UPT ;  /* 0x0000009f343f7892 */ /* 0x000fe2000f80c03f */
[----:B-1----:R-:W-:-:S04]  /*11130*/  LEA.HI R0, R234, R234, RZ, 0x1 ;  /* 0x000000eaea007211 */ /* 0x002fc800078f08ff */
[----:B------:R-:W-:Y:S02]  /*11140*/  LOP3.LUT R3, R0, 0x3e, RZ, 0xc0, !PT ;  /* 0x0000003e00037812 */ /* 0x000fe400078ec0ff */
[----:B------:R-:W-:Y:S02]  /*11150*/  PLOP3.LUT P0, PT, PT, PT, UP0, 0x80, 0x0 ;  /* 0x000000000000781c */ /* 0x000fe40003f0f008 */
[----:B------:R-:W-:-:S04]  /*11160*/  IADD3 R3, R234, -R3, RZ ;  /* 0x80000003ea037210 */ /* 0x000fc80007ffe0ff */
[----:B------:R-:W-:-:S04]  /*11170*/  LEA R3, R3, UR52, 0xc ;  /* 0x0000003403037c11 */ /* 0x000fc8000f8e60ff */
[----:B------:R-:W-:-:S04]  /*11180*/  SHF.R.U32.HI R3, RZ, 0x4, R3 ;  /* 0x00000004ff037819 */ /* 0x000fc80000011603 */
[----:B------:R-:W-:Y:S01]  /*11190*/  LOP3.LUT R44, R3, 0x3fff, RZ, 0xc0, !PT ;  /* 0x00003fff032c7812 */ /* 0x000fe200078ec0ff */
[----:B------:R-:W-:Y:S06]  /*111a0*/  @!P0 BRA `(.L_x_3578) ;  /* 0x0000000000408947 */ /* 0x000fec0003800000 */
[----:B------:R-:W-:Y:S01]  /*111b0*/  MOV R0, 0x0 ;  /* 0x0000000000007802 */ /* 0x000fe20000000f00 */
[----:B------:R-:W-:Y:S01]  /*111c0*/  ULDC.64 UR4, c[0x4][0x198] ;  /* 0x0100660000047ab9 */ /* 0x000fe20000000a00 */
[----:B------:R-:W-:Y:S01]  /*111d0*/  ULDC.64 UR6, c[0x4][0x1a0] ;  /* 0x0100680000067ab9 */ /* 0x000fe20000000a00 */
[----:B------:R-:W-:Y:S01]  /*111e0*/  IMAD.U32 R4, RZ, RZ, UR4 ;  /* 0x00000004ff047e24 */ /* 0x000fe2000f8e00ff */
[----:B------:R1:W2:Y:S01]  /*111f0*/  LDC.64 R14, c[0x4][R0] ;  /* 0x01000000000e7b82 */ /* 0x0002a20000000a00 */
        /* <DEDUP_REMOVED lines=8> */
[----:B01----:R-:W-:-:S07]  /*11280*/  IMAD.MOV.U32 R13, RZ, RZ, RZ ;  /* 0x000000ffff0d7224 */ /* 0x003fce00078e00ff */
[----:B------:R-:W-:-:S07]  /*11290*/  LEPC R20, `(.L_x_3578) ;  /* 0x000000001014794e */ /* 0x000fce0000000000 */
[----:B--2--5:R-:W-:Y:S05]  /*112a0*/  CALL.ABS.NOINC R14 ;  /* 0x000000000e007343 */ /* 0x024fea0003c00000 */
.L_x_3578:
        /* <DEDUP_REMOVED lines=13> */
.L_x_3582:
[----:B--2---:R2:W3:Y:S02]  /*11380*/  SYNCS.PHASECHK.TRANS64.TRYWAIT P0, [R16+URZ+0x33400], R3 ;  /* 0x03340003100075a7 */ /* 0x0044e4000800017f */
[----:B---3--:R-:W-:Y:S05]  /*11390*/  @!P0 NANOSLEEP.SYNCS 0x989680 ;  /* 0x009896800000895d */ /* 0x008fea0003900000 */
[----:B------:R-:W3:Y:S02]  /*113a0*/  @!P0 SYNCS.PHASECHK.TRANS64 P0, [R16+URZ+0x33400], R3 ;  /* 0x03340003100085a7 */ /* 0x000ee4000800007f */
[----:B---3--:R-:W-:Y:S05]  /*113b0*/  @!P0 BRA `(.L_x_3582) ;  /* 0xfffffffc00f08947 */ /* 0x008fea000383ffff */
.L_x_3581:
[----:B------:R-:W-:Y:S05]  /*113c0*/  BSYNC B0 ;  /* 0x0000000000007941 */ /* 0x000fea0003800000 */
.L_x_3580:
[----:B------:R-:W-:Y:S05]  /*113d0*/  BRA `(.L_x_3583) ;  /* 0x0000006c00747947 */ /* 0x000fea0003800000 */
.L_x_3579:
[----:B------:R-:W1:Y:S01]  /*113e0*/  LDC.64 R24, c[0x0][0x3e8] ;  /* 0x0000fa00ff187b82 */ /* 0x000e620000000a00 */
[----:B------:R-:W-:Y:S01]  /*113f0*/  ULOP3.LUT UP0, URZ, UR52, 0x1bf, URZ, 0xc0, !UPT ;  /* 0x000001bf343f7892 */ /* 0x000fe2000f80c03f */
[----:B-----5:R-:W-:Y:S01]  /*11400*/  SHF.R.S32.HI R0, RZ, 0x1f, R146 ;  /* 0x0000001fff007819 */ /* 0x020fe20000011492 */
[----:B------:R-:W-:Y:S01]  /*11410*/  ULDC.64 UR4, c[0x0][0x3f8] ;  /* 0x0000fe0000047ab9 */ /* 0x000fe20000000a00 */
[----:B------:R-:W-:-:S03]  /*11420*/  ULDC.64 UR6, c[0x0][0x408] ;  /* 0x0001020000067ab9 */ /* 0x000fc60000000a00 */
[----:B------:R-:W-:Y:S01]  /*11430*/  PLOP3.LUT P0, PT, PT, PT, UP0, 0x80, 0x0 ;  /* 0x000000000000781c */ /* 0x000fe20003f0f008 */
[----:B------:R-:W2:Y:S01]  /*11440*/  LDC.64 R4, c[0x0][0x400] ;  /* 0x00010000ff047b82 */ /* 0x000ea20000000a00 */
[C---:B------:R-:W-:Y:S02]  /*11450*/  IMAD R3, R0.reuse, UR4, RZ ;  /* 0x0000000400037c24 */ /* 0x040fe4000f8e02ff */
[----:B------:R-:W-:Y:S02]  /*11460*/  IMAD R7, R0, UR6, RZ ;  /* 0x0000000600077c24 */ /* 0x000fe4000f8e02ff */
[C---:B------:R-:W-:Y:S02]  /*11470*/  IMAD R3, R146.reuse, UR5, R3 ;  /* 0x0000000592037c24 */ /* 0x040fe4000f8e0203 */
[C---:B------:R-:W-:Y:S02]  /*11480*/  IMAD R7, R146.reuse, UR7, R7 ;  /* 0x0000000792077c24 */ /* 0x040fe4000f8e0207 */
[----:B-1----:R-:W-:-:S04]  /*11490*/  IMAD.WIDE.U32 R24, R146, UR4, R24 ;  /* 0x0000000492187c25 */ /* 0x002fc8000f8e0018 */
[----:B------:R-:W-:Y:S02]  /*114a0*/  IMAD.IADD R26, R3, 0x1, R25 ;  /* 0x00000001031a7824 */ /* 0x000fe400078e0219 */
[----:B--2---:R-:W-:-:S04]  /*114b0*/  IMAD.WIDE.U32 R146, R146, UR6, R4 ;  /* 0x0000000692927c25 */ /* 0x004fc8000f8e0004 */
[----:B------:R-:W-:Y:S01]  /*114c0*/  IMAD.IADD R27, R7, 0x1, R147 ;  /* 0x00000001071b7824 */ /* 0x000fe200078e0293 */
        /* <DEDUP_REMOVED lines=9> */
[----:B------:R-:W-:Y:S01]  /*11560*/  MOV R12, 0x1 ;  /* 0x00000001000c7802 */ /* 0x000fe20000000f00 */
[----:B------:R-:W-:Y:S02]  /*11570*/  IMAD.U32 R7, RZ, RZ, UR7 ;  /* 0x00000007ff077e24 */ /* 0x000fe4000f8e00ff */
[----:B------:R-:W-:-:S02]  /*11580*/  IMAD.U32 R10, RZ, RZ, UR4 ;  /* 0x00000004ff0a7e24 */ /* 0x000fc4000f8e00ff */
[----:B------:R-:W-:Y:S02]  /*11590*/  IMAD.U32 R11, RZ, RZ, UR5 ;  /* 0x00000005ff0b7e24 */ /* 0x000fe4000f8e00ff */
[----:B------:R-:W-:Y:S02]  /*115a0*/  IMAD.MOV.U32 R8, RZ, RZ, 0x70 ;  /* 0x00000070ff087424 */ /* 0x000fe400078e00ff */
[----:B01----:R-:W-:-:S07]  /*115b0*/  IMAD.MOV.U32 R13, RZ, RZ, RZ ;  /* 0x000000ffff0d7224 */ /* 0x003fce00078e00ff */
[----:B------:R-:W-:-:S07]  /*115c0*/  LEPC R20, `(.L_x_3584) ;  /* 0x000000001014794e */ /* 0x000fce0000000000 */
[----:B--2---:R-:W-:Y:S05]  /*115d0*/  CALL.ABS.NOINC R14 ;  /* 0x000000000e007343 */ /* 0x004fea0003c00000 */
.L_x_3584:
[----:B------:R-:W-:Y:S01]  /*115e0*/  ULDC.U8 UR4, c[0x0][0x410] ;  /* 0x0001040000047ab9 */ /* 0x000fe20000000000 */
[----:B------:R-:W-:Y:S01]  /*115f0*/  BSSY B0, `(.L_x_3585) ;  /* 0x00006b3000007945 */ /* 0x000fe20003800000 */
[----:B------:R-:W-:Y:S01]  /*11600*/  ISETP.NE.AND P0, PT, RZ, UR4, PT ;  /* 0x00000004ff007c0c */ /* 0x000fe2000bf05270 */
[----:B------:R-:W-:-:S12]  /*11610*/  IMAD R4, R149, 0x80, R220 ;  /* 0x0000008095047824 */ /* 0x000fd800078e02dc */
[----:B------:R-:W-:Y:S05]  /*11620*/  @!P0 BRA `(.L_x_3586) ;  /* 0x0000003400508947 */ /* 0x000fea0003800000 */
[----:B------:R-:W-:-:S03]  /*11630*/  UMOV UR4, 0xffffffff ;  /* 0xffffffff00047882 */ /* 0x000fc60000000000 */
[----:B------:R-:W-:Y:S05]  /*11640*/  BRA.DIV UR4, `(.L_x_3587) ;  /* 0x000001c604f07947 */ /* 0x000fea000b800000 */
[----:B------:R1:W2:Y:S04]  /*11650*/  SHFL.IDX PT, R25, R24, RZ, 0x1e1f ;  /* 0x001e1fff18197589 */ /* 0x0002a800000e0000 */
[----:B------:R1:W3:Y:S04]  /*11660*/  SHFL.IDX PT, R14, R146, RZ, 0x1e1f ;  /* 0x001e1fff920e7589 */ /* 0x0002e800000e0000 */
[----:B------:R1:W4:Y:S04]  /*11670*/  SHFL.IDX PT, R0, R26, RZ, 0x1e1f ;  /* 0x001e1fff1a007589 */ /* 0x00032800000e0000 */
[----:B------:R1:W0:Y:S02]  /*11680*/  SHFL.IDX PT, R3, R27, RZ, 0x1e1f ;  /* 0x001e1fff1b037589 */ /* 0x00022400000e0000 */
.L_x_3819:
[----:B------:R-:W-:Y:S01]  /*11690*/  ULDC UR4, c[0x0][0x448] ;  /* 0x0001120000047ab9 */ /* 0x000fe20000000800 */
[----:B------:R-:W-:Y:S01]  /*116a0*/  BSSY B1, `(.L_x_3588) ;  /* 0x000004d000017945 */ /* 0x000fe20003800000 */
[----:B------:R-:W-:Y:S01]  /*116b0*/  IMAD R151, R151, UR4, RZ ;  /* 0x0000000497977c24 */ /* 0x000fe2000f8e02ff */
[----:B------:R-:W-:Y:S02]  /*116c0*/  CS2R R8, SRZ ;  /* 0x0000000000087805 */ /* 0x000fe4000001ff00 */
[----:B------:R-:W-:Y:S02]  /*116d0*/  CS2R R20, SRZ ;  /* 0x0000000000147805 */ /* 0x000fe4000001ff00 */
[----:B------:R-:W-:Y:S02]  /*116e0*/  CS2R R28, SRZ ;  /* 0x00000000001c7805 */ /* 0x000fe4000001ff00 */
[----:B------:R-:W-:Y:S02]  /*116f0*/  CS2R R32, SRZ ;  /* 0x0000000000207805 */ /* 0x000fe4000001ff00 */
[----:B------:R-:W-:-:S02]  /*11700*/  ISETP.GE.AND P0, PT, R4, R151, PT ;  /* 0x000000970400720c */ /* 0x000fc40003f06270 */
[----:B------:R-:W-:Y:S02]  /*11710*/  CS2R R34, SRZ ;  /* 0x0000000000227805 */ /* 0x000fe4000001ff00 */
[----:B------:R-:W-:Y:S02]  /*11720*/  CS2R R38, SRZ ;  /* 0x0000000000267805 */ /* 0x000fe4000001ff00 */
[----:B------:R-:W-:Y:S02]  /*11730*/  CS2R R10, SRZ ;  /* 0x00000000000a7805 */ /* 0x000fe4000001ff00 */
[----:B0-----:R-:W-:Y:S02]  /*11740*/  CS2R R12, SRZ ;  /* 0x00000000000c7805 */ /* 0x001fe4000001ff00 */
[----:B-1----:R-:W-:Y:S02]  /*11750*/  CS2R R26, SRZ ;  /* 0x00000000001a7805 */ /* 0x002fe4000001ff00 */
[----:B------:R-:W-:-:S02]  /*11760*/  CS2R R30, SRZ ;  /* 0x00000000001e7805 */ /* 0x000fc4000001ff00 */
[----:B------:R-:W-:Y:S02]  /*11770*/  CS2R R36, SRZ ;  /* 0x0000000000247805 */ /* 0x000fe4000001ff00 */
[----:B------:R-:W-:Y:S01]  /*11780*/  CS2R R40, SRZ ;  /* 0x0000000000287805 */ /* 0x000fe2000001ff00 */
[----:B------:R-:W-:Y:S06]  /*11790*/  @P0 BRA `(.L_x_3589) ;  /* 0x0000000000f40947 */ /* 0x000fec0003800000 */
[----:B------:R-:W-:Y:S01]  /*117a0*/  ULDC UR4, c[0x0][0x3f4] ;  /* 0x0000fd0000047ab9 */ /* 0x000fe20000000800 */
[----:B------:R-:W-:Y:S02]  /*117b0*/  SHF.R.S32.HI R7, RZ, 0x1f, R224 ;  /* 0x0000001fff077819 */ /* 0x000fe400000114e0 */
[----:B------:R-:W-:Y:S02]  /*117c0*/  CS2R R34, SRZ ;  /* 0x0000000000227805 */ /* 0x000fe4000001ff00 */
[----:B------:R-:W-:Y:S02]  /*117d0*/  ISETP.GE.AND P4, PT, R224, UR4, PT ;  /* 0x00000004e0007c0c */ /* 0x000fe4000bf86270 */
[----:B------:R-:W-:Y:S02]  /*117e0*/  CS2R R36, SRZ ;  /* 0x0000000000247805 */ /* 0x000fe4000001ff00 */
[----:B------:R-:W-:Y:S02]  /*117f0*/  ISETP.GE.AND P3, PT, R223, UR4, PT ;  /* 0x00000004df007c0c */ /* 0x000fe4000bf66270 */
[----:B------:R-:W-:-:S07]  /*11800*/  ISETP.GE.AND P2, PT, R225, UR4, PT ;  /* 0x00000004e1007c0c */ /* 0x000fce000bf46270 */
[C---:B--2---:R-:W-:Y:S02]  /*11810*/  @!P4 IADD3 R4, P0, R224.reuse, R25, RZ ;  /* 0x00000019e004c210 */ /* 0x044fe40007f1e0ff */
[----:B---3--:R-:W-:-:S03]  /*11820*/  @!P4 IADD3 R6, P1, R224, R14, RZ ;  /* 0x0000000ee006c210 */ /* 0x008fc60007f3e0ff */
[--C-:B----4-:R-:W-:Y:S02]  /*11830*/  @!P4 IMAD.X R5, R0, 0x1, R7.reuse, P0 ;  /* 0x000000010005c824 */ /* 0x110fe400000e0607 */
[----:B------:R-:W-:Y:S01]  /*11840*/  @!P4 IMAD.X R7, R3, 0x1, R7, P1 ;  /* 0x000000010307c824 */ /* 0x000fe200008e0607 */
[----:B------:R-:W-:Y:S02]  /*11850*/  ISETP.GE.AND P1, PT, R222, UR4, PT ;  /* 0x00000004de007c0c */ /* 0x000fe4000bf26270 */
[----:B------:R-:W5:Y:S01]  /*11860*/  @!P4 LD.E.64 R34, desc[UR54][R4.64] ;  /* 0x000000360422c980 */ /* 0x000f62000c101b00 */
[----:B------:R-:W-:-:S03]  /*11870*/  SHF.R.S32.HI R11, RZ, 0x1f, R223 ;  /* 0x0000001fff0b7819 */ /* 0x000fc600000114df */
[----:B------:R0:W5:Y:S01]  /*11880*/  @!P4 LD.E.64 R36, desc[UR54][R6.64] ;  /* 0x000000360624c980 */ /* 0x000162000c101b00 */
[CC--:B------:R-:W-:Y:S02]  /*11890*/  @!P3 IADD3 R8, P4, R223.reuse, R25.reuse, RZ ;  /* 0x00000019df08b210 */ /* 0x0c0fe40007f9e0ff */
[----:B------:R-:W-:Y:S02]  /*118a0*/  CS2R R32, SRZ ;  /* 0x0000000000207805 */ /* 0x000fe4000001ff00 */
[----:B------:R-:W-:Y:S02]  /*118b0*/  @!P3 IADD3 R10, P5, R223, R14, RZ ;  /* 0x0000000edf0ab210 */ /* 0x000fe40007fbe0ff */
[----:B------:R-:W-:Y:S02]  /*118c0*/  CS2R R30, SRZ ;  /* 0x00000000001e7805 */ /* 0x000fe4000001ff00 */
[----:B------:R-:W-:Y:S01]  /*118d0*/  SHF.R.S32.HI R12, RZ, 0x1f, R225 ;  /* 0x0000001fff0c7819 */ /* 0x000fe200000114e1 */
[--C-:B------:R-:W-:Y:S01]  /*118e0*/  @!P3 IMAD.X R9, R0, 0x1, R11.reuse, P4 ;  /* 0x000000010009b824 */ /* 0x100fe200020e060b */
[----:B------:R-:W-:Y:S01]  /*118f0*/  ISETP.GE.AND P0, PT, R22, UR4, PT ;  /* 0x0000000416007c0c */ /* 0x000fe2000bf06270 */
[----:B------:R-:W-:Y:S01]  /*11900*/  @!P3 IMAD.X R11, R3, 0x1, R11, P5 ;  /* 0x00000001030bb824 */ /* 0x000fe200028e060b */
[----:B------:R-:W-:-:S02]  /*11910*/  @!P2 IADD3 R46, P4, R225, R25, RZ ;  /* 0x00000019e12ea210 */ /* 0x000fc40007f9e0ff */
[-C--:B------:R-:W-:Y:S01]  /*11920*/  @!P2 IADD3 R48, P5, R225, R14.reuse, RZ ;  /* 0x0000000ee130a210 */ /* 0x080fe20007fbe0ff */
[----:B------:R1:W5:Y:S01]  /*11930*/  @!P3 LD.E.64 R32, desc[UR54][R8.64] ;  /* 0x000000360820b980 */ /* 0x000362000c101b00 */
[----:B------:R-:W-:Y:S01]  /*11940*/  SHF.R.S32.HI R13, RZ, 0x1f, R222 ;  /* 0x0000001fff0d7819 */ /* 0x000fe200000114de */
[--C-:B------:R-:W-:Y:S01]  /*11950*/  @!P2 IMAD.X R47, R0, 0x1, R12.reuse, P4 ;  /* 0x00000001002fa824 */ /* 0x100fe200020e060c */
[C---:B------:R-:W-:Y:S01]  /*11960*/  @!P1 IADD3 R50, P4, R222.reuse, R25, RZ ;  /* 0x00000019de329210 */ /* 0x040fe20007f9e0ff */
[----:B------:R-:W-:Y:S01]  /*11970*/  @!P2 IMAD.X R49, R3, 0x1, R12, P5 ;  /* 0x000000010331a824 */ /* 0x000fe200028e060c */
[----:B------:R-:W-:Y:S01]  /*11980*/  @!P1 IADD3 R52, P5, R222, R14, RZ ;  /* 0x0000000ede349210 */ /* 0x000fe20007fbe0ff */
[----:B------:R2:W5:Y:S01]  /*11990*/  @!P3 LD.E.64 R30, desc[UR54][R10.64] ;  /* 0x000000360a1eb980 */ /* 0x000562000c101b00 */
[----:B------:R-:W-:Y:S01]  /*119a0*/  SHF.R.S32.HI R12, RZ, 0x1f, R226 ;  /* 0x0000001fff0c7819 */ /* 0x000fe200000114e2 */
[----:B------:R-:W-:Y:S01]  /*119b0*/  @!P1 IMAD.X R51, R0, 0x1, R13, P4 ;  /* 0x0000000100339824 */ /* 0x000fe200020e060d */
[----:B------:R-:W-:-:S02]  /*119c0*/  ISETP.GE.AND P4, PT, R226, UR4, PT ;  /* 0x00000004e2007c0c */ /* 0x000fc4000bf86270 */
[----:B------:R-:W-:Y:S02]  /*119d0*/  @!P1 IADD3.X R53, R3, R13, RZ, P5, !PT ;  /* 0x0000000d03359210 */ /* 0x000fe40002ffe4ff */
[----:B0-----:R-:W-:Y:S02]  /*119e0*/  @!P0 SHF.R.S32.HI R7, RZ, 0x1f, R22 ;  /* 0x0000001fff078819 */ /* 0x001fe40000011416 */
[----:B------:R-:W-:-:S05]  /*119f0*/  @!P0 IADD3 R4, P5, R22, R25, RZ ;  /* 0x0000001916048210 */ /* 0x000fca0007fbe0ff */
[----:B------:R-:W-:Y:S01]  /*11a00*/  @!P0 IMAD.X R5, R0, 0x1, R7, P5 ;  /* 0x0000000100058824 */ /* 0x000fe200028e0607 */
[----:B------:R-:W-:-:S05]  /*11a10*/  @!P0 IADD3 R6, P5, R22, R14, RZ ;  /* 0x0000000e16068210 */ /* 0x000fca0007fbe0ff */
[----:B------:R-:W-:Y:S01]  /*11a20*/  @!P0 IMAD.X R7, R3, 0x1, R7, P5 ;  /* 0x0000000103078824 */ /* 0x000fe200028e0607 */
[----:B------:R-:W-:-:S05]  /*11a30*/  @!P4 IADD3 R24, P5, R226, R25, RZ ;  /* 0x00000019e218c210 */ /* 0x000fca0007fbe0ff */
[--C-:B------:R-:W-:Y:S01]  /*11a40*/  @!P4 IMAD.X R25, R0, 0x1, R12.reuse, P5 ;  /* 0x000000010019c824 */ /* 0x100fe200028e060c */
[----:B------:R-:W-:Y:S02]  /*11a50*/  @!P4 IADD3 R14, P5, R226, R14, RZ ;  /* 0x0000000ee20ec210 */ /* 0x000fe40007fbe0ff */
[----:B------:R-:W-:Y:S02]  /*11a60*/  CS2R R28, SRZ ;  /* 0x00000000001c7805 */ /* 0x000fe4000001ff00 */
[----:B------:R-:W-:Y:S02]  /*11a70*/  CS2R R26, SRZ ;  /* 0x00000000001a7805 */ /* 0x000fe4000001ff00 */
[----:B------:R-:W-:Y:S02]  /*11a80*/  CS2R R20, SRZ ;  /* 0x0000000000147805 */ /* 0x000fe4000001ff00 */
[----:B------:R-:W-:Y:S01]  /*11a90*/  CS2R R38, SRZ ;  /* 0x0000000000267805 */ /* 0x000fe2000001ff00 */
[----:B------:R-:W-:Y:S01]  /*11aa0*/  @!P4 IMAD.X R15, R3, 0x1, R12, P5 ;  /* 0x00000001030fc824 */ /* 0x000fe200028e060c */
[----:B------:R-:W-:-:S02]  /*11ab0*/  CS2R R12, SRZ ;  /* 0x00000000000c7805 */ /* 0x000fc4000001ff00 */
[----:B------:R-:W-:Y:S02]  /*11ac0*/  CS2R R40, SRZ ;  /* 0x0000000000287805 */ /* 0x000fe4000001ff00 */
[----:B-1----:R-:W-:Y:S02]  /*11ad0*/  CS2R R8, SRZ ;  /* 0x0000000000087805 */ /* 0x002fe4000001ff00 */
[----:B--2---:R-:W-:Y:S01]  /*11ae0*/  CS2R R10, SRZ ;  /* 0x00000000000a7805 */ /* 0x004fe2000001ff00 */
[----:B------:R0:W5:Y:S04]  /*11af0*/  @!P2 LD.E.64 R28, desc[UR54][R46.64] ;  /* 0x000000362e1ca980 */ /* 0x000168000c101b00 */
[----:B------:R0:W5:Y:S04]  /*11b00*/  @!P2 LD.E.64 R26, desc[UR54][R48.64] ;  /* 0x00000036301aa980 */ /* 0x000168000c101b00 */
[----:B------:R0:W5:Y:S04]  /*11b10*/  @!P1 LD.E.64 R20, desc[UR54][R50.64] ;  /* 0x0000003632149980 */ /* 0x000168000c101b00 */
[----:B------:R0:W5:Y:S04]  /*11b20*/  @!P1 LD.E.64 R12, desc[UR54][R52.64] ;  /* 0x00000036340c9980 */ /* 0x000168000c101b00 */
[----:B------:R0:W5:Y:S04]  /*11b30*/  @!P0 LD.E.64 R38, desc[UR54][R4.64] ;  /* 0x0000003604268980 */ /* 0x000168000c101b00 */
[----:B------:R0:W5:Y:S04]  /*11b40*/  @!P0 LD.E.64 R40, desc[UR54][R6.64] ;  /* 0x0000003606288980 */ /* 0x000168000c101b00 */
[----:B------:R0:W5:Y:S04]  /*11b50*/  @!P4 LD.E.64 R8, desc[UR54][R24.64] ;  /* 0x000000361808c980 */ /* 0x000168000c101b00 */
[----:B------:R0:W5:Y:S02]  /*11b60*/  @!P4 LD.E.64 R10, desc[UR54][R14.64] ;  /* 0x000000360e0ac980 */ /* 0x000164000c101b00 */
.L_x_3589:
[----:B------:R-:W-:Y:S05]  /*11b70*/  BSYNC B1 ;  /* 0x0000000000017941 */ /* 0x000fea0003800000 */
.L_x_3588:
[----:B------:R-:W-:Y:S01]  /*11b80*/  ULEA.HI UR4, UR43, UR43, URZ, 0x1 ;  /* 0x0000002b2b047291 */ /* 0x000fe2000f8f083f */
[----:B----4-:R-:W-:Y:S01]  /*11b90*/  IMAD R0, R149, -0x80, R151 ;  /* 0xffffff8095007824 */ /* 0x010fe200078e0297 */
[----:B------:R-:W-:Y:S02]  /*11ba0*/  BSSY B1, `(.L_x_3590) ;  /* 0x0000009000017945 */ /* 0x000fe40003800000 */
[----:B------:R-:W-:Y:S02]  /*11bb0*/  ULOP3.LUT UR4, UR4, 0xfffffffe, URZ, 0xc0, !UPT ;  /* 0xfffffffe04047892 */ /* 0x000fe4000f8ec03f */
[----:B------:R-:W-:Y:S02]  /*11bc0*/  VIMNMX R3, R0, 0x80, PT ;  /* 0x0000008000037848 */ /* 0x000fe40003fe0100 */
[----:B------:R-:W-:Y:S02]  /*11bd0*/  UIADD3 UR4, UR43, -UR4, URZ ;  /* 0x800000042b047290 */ /* 0x000fe4000fffe03f */
[----:B------:R-:W-:-:S04]  /*11be0*/  ISETP.GE.AND P1, PT, R220, R3, PT ;  /* 0x00000003dc00720c */ /* 0x000fc80003f26270 */
[----:B0-----:R-:W-:-:S05]  /*11bf0*/  IMAD.U32 R5, RZ, RZ, UR4 ;  /* 0x00000004ff057e24 */ /* 0x001fca000f8e00ff */
[----:B------:R-:W-:-:S04]  /*11c00*/  SHF.L.U32 R5, R5, 0x1f, RZ ;  /* 0x0000001f05057819 */ /* 0x000fc800000006ff */
[----:B------:R-:W0:Y:S02]  /*11c10*/  SYNCS.PHASECHK.TRANS64.TRYWAIT P0, [R16+URZ+0x33400], R5 ;  /* 0x03340005100075a7 */ /* 0x000e24000800017f */
[----:B0-----:R-:W-:Y:S05]  /*11c20*/  @!P0 BRA `(.L_x_3591) ;  /* 0x000001c000e88947 */ /* 0x001fea0003800000 */
.L_x_3820:
[----:B------:R-:W-:Y:S05]  /*11c30*/  BSYNC B1 ;  /* 0x0000000000017941 */ /* 0x000fea0003800000 */
.L_x_3590:
[----:B------:R-:W-:Y:S05]  /*11c40*/  @P1 BRA `(.L_x_3592) ;  /* 0x0000006400341947 */ /* 0x000fea0003800000 */
[----:B0-----:R-:W0:Y:S01]  /*11c50*/  LDC R5, c[0x0][0x3f4] ;  /* 0x0000fd00ff057b82 */ /* 0x001e220000000800 */
[----:B------:R-:W-:Y:S01]  /*11c60*/  LEA.HI R42, R43, R42, RZ, 0x2 ;  /* 0x0000002a2b2a7211 */ /* 0x000fe200078f10ff */
[----:B------:R-:W-:Y:S03]  /*11c70*/  BSSY B1, `(.L_x_3593) ;  /* 0x0000086000017945 */ /* 0x000fe60003800000 */
[--C-:B------:R-:W-:Y:S02]  /*11c80*/  SHF.R.S32.HI R0, RZ, 0x2, R42.reuse ;  /* 0x00000002ff007819 */ /* 0x100fe4000001142a */
[----:B------:R-:W-:-:S04]  /*11c90*/  SHF.R.S32.HI R3, RZ, 0x1f, R42 ;  /* 0x0000001fff037819 */ /* 0x000fc8000001142a */
[----:B------:R-:W-:-:S04]  /*11ca0*/  LEA.HI R3, R3, R0, RZ, 0x2 ;  /* 0x0000000003037211 */ /* 0x000fc800078f10ff */
[----:B------:R-:W-:Y:S01]  /*11cb0*/  LOP3.LUT R7, R3, 0xfffffffc, RZ, 0xc0, !PT ;  /* 0xfffffffc03077812 */ /* 0x000fe200078ec0ff */
[----:B------:R-:W-:-:S04]  /*11cc0*/  IMAD.IADD R3, R16, 0x1, R236 ;  /* 0x0000000110037824 */ /* 0x000fc800078e02ec */
[----:B------:R-:W-:Y:S02]  /*11cd0*/  IMAD.IADD R7, R0, 0x1, -R7 ;  /* 0x0000000100077824 */ /* 0x000fe400078e0a07 */
[----:B------:R-:W-:Y:S01]  /*11ce0*/  VIADD R0, R3, 0x20 ;  /* 0x0000002003007836 */ /* 0x000fe20000000000 */
[-C--:B0-----:R-:W-:Y:S02]  /*11cf0*/  ISETP.GE.AND P6, PT, R22, R5.reuse, PT ;  /* 0x000000051600720c */ /* 0x081fe40003fc6270 */
[----:B------:R-:W-:Y:S02]  /*11d00*/  LOP3.LUT P0, RZ, R7, 0x2, RZ, 0xc0, !PT ;  /* 0x0000000207ff7812 */ /* 0x000fe4000780c0ff */
[-C--:B------:R-:W-:Y:S02]  /*11d10*/  ISETP.GE.AND P1, PT, R224, R5.reuse, PT ;  /* 0x00000005e000720c */ /* 0x080fe40003f26270 */
[-C--:B------:R-:W-:Y:S02]  /*11d20*/  ISETP.GE.AND P2, PT, R223, R5.reuse, PT ;  /* 0x00000005df00720c */ /* 0x080fe40003f46270 */
[----:B------:R-:W-:-:S02]  /*11d30*/  ISETP.GE.AND P3, PT, R225, R5, PT ;  /* 0x00000005e100720c */ /* 0x000fc40003f66270 */
[-C--:B------:R-:W-:Y:S02]  /*11d40*/  ISETP.GE.AND P4, PT, R222, R5.reuse, PT ;  /* 0x00000005de00720c */ /* 0x080fe40003f86270 */
[----:B------:R-:W-:Y:S01]  /*11d50*/  ISETP.GE.AND P5, PT, R226, R5, PT ;  /* 0x00000005e200720c */ /* 0x000fe20003fa6270 */
[----:B------:R-:W-:-:S12]  /*11d60*/  @P6 BRA `(.L_x_3594) ;  /* 0x0000000400d86947 */ /* 0x000fd80003800000 */
[----:B------:R-:W0:Y:S01]  /*11d70*/  LDS.128 R4, [R3+0x1e200] ;  /* 0x01e2000003047984 */ /* 0x000e220000000c00 */
[----:B--2--5:R-:W-:Y:S02]  /*11d80*/  SHF.R.U32.HI R25, RZ, 0x8, R39 ;  /* 0x00000008ff197819 */ /* 0x024fe40000011627 */
[----:B------:R-:W-:Y:S02]  /*11d90*/  LOP3.LUT R24, R39, 0xff, RZ, 0xc0, !PT ;  /* 0x000000ff27187812 */ /* 0x000fe400078ec0ff */
[----:B------:R-:W-:Y:S02]  /*11da0*/  LOP3.LUT R25, R25, 0xff, RZ, 0xc0, !PT ;  /* 0x000000ff19197812 */ /* 0x000fe400078ec0ff */
[----:B------:R-:W-:Y:S02]  /*11db0*/  SHF.R.U32.HI R15, RZ, 0x8, R38 ;  /* 0x00000008ff0f7819 */ /* 0x000fe40000011626 */
[----:B------:R-:W-:Y:S02]  /*11dc0*/  SHF.R.U32.HI R45, RZ, 0x8, R41 ;  /* 0x00000008ff2d7819 */ /* 0x000fe40000011629 */
[----:B------:R-:W-:-:S02]  /*11dd0*/  PRMT R24, R25, 0x7604, R24 ;  /* 0x0000760419187816 */ /* 0x000fc40000000018 */
[----:B---3--:R-:W-:Y:S02]  /*11de0*/  LOP3.LUT R14, R38, 0xff, RZ, 0xc0, !PT ;  /* 0x000000ff260e7812 */ /* 0x008fe400078ec0ff */
[----:B------:R-:W-:Y:S02]  /*11df0*/  LOP3.LUT R15, R15, 0xff, RZ, 0xc0, !PT ;  /* 0x000000ff0f0f7812 */ /* 0x000fe400078ec0ff */
[----:B------:R-:W-:Y:S02]  /*11e00*/  SHF.R.U32.HI R47, RZ, 0x10, R39 ;  /* 0x00000010ff2f7819 */ /* 0x000fe40000011627 */
[----:B------:R-:W-:Y:S02]  /*11e10*/  SHF.R.U32.HI R25, RZ, 0x8, R40 ;  /* 0x00000008ff197819 */ /* 0x000fe40000011628 */
[----:B------:R-:W-:Y:S02]  /*11e20*/  LOP3.LUT R42, R41, 0xff, RZ, 0xc0, !PT ;  /* 0x000000ff292a7812 */ /* 0x000fe400078ec0ff */
[----:B------:R-:W-:-:S02]  /*11e30*/  LOP3.LUT R45, R45, 0xff, RZ, 0xc0, !PT ;  /* 0x000000ff2d2d7812 */ /* 0x000fc400078ec0ff */
[----:B------:R-:W-:Y:S02]  /*11e40*/  SHF.R.U32.HI R46, RZ, 0x10, R41 ;  /* 0x00000010ff2e7819 */ /* 0x000fe40000011629 */
[----:B------:R-:W-:Y:S02]  /*11e50*/  PRMT R15, R15, 0x7604, R14 ;  /* 0x000076040f0f7816 */ /* 0x000fe4000000000e */
[----:B------:R-:W-:Y:S01]  /*11e60*/  LOP3.LUT R43, R25, 0xff, RZ, 0xc0, !PT ;  /* 0x000000ff192b7812 */ /* 0x000fe200078ec0ff */
[----:B------:R-:W-:Y:S01]  /*11e70*/  IMAD.U32 R25, R47, 0x10000, RZ ;  /* 0x000100002f197824 */ /* 0x000fe200078e00ff */
[----:B------:R-:W-:Y:S02]  /*11e80*/  LOP3.LUT R14, R40, 0xff, RZ, 0xc0, !PT ;  /* 0x000000ff280e7812 */ /* 0x000fe400078ec0ff */
[----:B------:R-:W-:Y:S02]  /*11e90*/  PRMT R42, R45, 0x7604, R42 ;  /* 0x000076042d2a7816 */ /* 0x000fe4000000002a */
[----:B------:R-:W-:-:S02]  /*11ea0*/  SHF.L.U32 R45, R46, 0x10, RZ ;  /* 0x000000102e2d7819 */ /* 0x000fc400000006ff */
[----:B------:R-:W-:Y:S02]  /*11eb0*/  PRMT R43, R43, 0x7604, R14 ;  /* 0x000076042b2b7816 */ /* 0x000fe4000000000e */
[----:B------:R-:W-:Y:S02]  /*11ec0*/  LOP3.LUT R25, R24, 0xff0000, R25, 0xf8, !PT ;  /* 0x00ff000018197812 */ /* 0x000fe400078ef819 */
[----:B------:R-:W-:Y:S02]  /*11ed0*/  LOP3.LUT R45, R42, 0xff0000, R45, 0xf8, !PT ;  /* 0x00ff00002a2d7812 */ /* 0x000fe400078ef82d */
[----:B------:R-:W-:Y:S02]  /*11ee0*/  LOP3.LUT R43, R43, 0xff0000, R40, 0xf8, !PT ;  /* 0x00ff00002b2b7812 */ /* 0x000fe400078ef828 */
[----:B------:R-:W-:Y:S02]  /*11ef0*/  LOP3.LUT R45, R45, 0xff000000, R41, 0xf8, !PT ;  /* 0xff0000002d2d7812 */ /* 0x000fe400078ef829 */
[----:B------:R-:W-:-:S02]  /*11f00*/  LOP3.LUT R39, R25, 0xff000000, R39, 0xf8, !PT ;  /* 0xff00000019277812 */ /* 0x000fc400078ef827 */
[-C--:B0-----:R-:W-:Y:S02]  /*11f10*/  F2FP.F16.E4M3.UNPACK_B R14, R6.reuse.H1 ;  /* 0x00000006ff0e723e */ /* 0x081fe400030006ff */
[----:B------:R-:W-:Y:S02]  /*11f20*/  LOP3.LUT R43, R43, 0xff000000, R40, 0xf8, !PT ;  /* 0xff0000002b2b7812 */ /* 0x000fe400078ef828 */
[----:B------:R-:W-:Y:S01]  /*11f30*/  F2FP.F16.E4M3.UNPACK_B R46, R45 ;  /* 0x0000002dff2e723e */ /* 0x000fe200020006ff */
[--C-:B------:R-:W-:Y:S01]  /*11f40*/  HADD2.F32 R25, -RZ, R14.reuse.H0_H0 ;  /* 0x2000000eff197230 */ /* 0x100fe20000004100 */
[----:B------:R-:W-:Y:S01]  /*11f50*/  F2FP.F16.E4M3.UNPACK_B R40, R39 ;  /* 0x00000027ff28723e */ /* 0x000fe200020006ff */
[----:B------:R-:W-:Y:S01]  /*11f60*/  HADD2.F32 R14, -RZ, R14.H1_H1 ;  /* 0x3000000eff0e7230 */ /* 0x000fe20000004100 */
[--C-:B------:R-:W-:Y:S01]  /*11f70*/  LOP3.LUT R15, R15, 0xff0000, R38.reuse, 0xf8, !PT ;  /* 0x00ff00000f0f7812 */ /* 0x100fe200078ef826 */
[----:B------:R-:W-:Y:S01]  /*11f80*/  HADD2.F32 R47, -RZ, R46.H1_H1 ;  /* 0x3000002eff2f7230 */ /* 0x000fe20000004100 */
[----:B------:R-:W-:Y:S01]  /*11f90*/  F2FP.F16.E4M3.UNPACK_B R24, R6 ;  /* 0x00000006ff18723e */ /* 0x000fe200020006ff */
[----:B------:R-:W-:Y:S01]  /*11fa0*/  HADD2.F32 R41, -RZ, R40.H1_H1 ;  /* 0x30000028ff297230 */ /* 0x000fe20000004100 */
[----:B------:R-:W-:Y:S01]  /*11fb0*/  LOP3.LUT R42, R15, 0xff000000, R38, 0xf8, !PT ;  /* 0xff0000000f2a7812 */ /* 0x000fe200078ef826 */
[----:B------:R-:W-:-:S02]  /*11fc0*/  HADD2.F32 R46, -RZ, R46.H0_H0 ;  /* 0x2000002eff2e7230 */ /* 0x000fc40000004100 */
[C---:B------:R-:W-:Y:S01]  /*11fd0*/  FMUL.FTZ R48, R14.reuse, R47 ;  /* 0x0000002f0e307220 */ /* 0x040fe20000410000 */
[----:B------:R-:W-:Y:S01]  /*11fe0*/  F2FP.F16.E4M3.UNPACK_B R15, R5.H1 ;  /* 0x00000005ff0f723e */ /* 0x000fe200030006ff */
[----:B------:R-:W-:Y:S01]  /*11ff0*/  FMUL.FTZ R52, R14, R41 ;  /* 0x000000290e347220 */ /* 0x000fe20000410000 */
[----:B------:R-:W-:Y:S01]  /*12000*/  F2FP.F16.E4M3.UNPACK_B R14, R5 ;  /* 0x00000005ff0e723e */ /* 0x000fe200020006ff */
[----:B------:R-:W-:Y:S02]  /*12010*/  HADD2.F32 R5, -RZ, R24.H1_H1 ;  /* 0x30000018ff057230 */ /* 0x000fe40000004100 */
[C---:B------:R-:W-:Y:S01]  /*12020*/  FFMA.FTZ R50, R25.reuse, R41, -R48 ;  /* 0x0000002919327223 */ /* 0x040fe20000010830 */
[----:B------:R-:W-:Y:S01]  /*12030*/  FFMA.FTZ R51, R25, R47, R52 ;  /* 0x0000002f19337223 */ /* 0x000fe20000010034 */
[----:B------:R-:W-:Y:S01]  /*12040*/  HADD2.F32 R40, -RZ, R40.H0_H0 ;  /* 0x20000028ff287230 */ /* 0x000fe20000004100 */
[----:B------:R-:W-:Y:S01]  /*12050*/  F2FP.F16.E4M3.UNPACK_B R38, R7 ;  /* 0x00000007ff26723e */ /* 0x000fe200020006ff */
[----:B------:R-:W-:Y:S01]  /*12060*/  HADD2.F32 R24, -RZ, R24.H0_H0 ;  /* 0x20000018ff187230 */ /* 0x000fe20000004100 */
[----:B------:R-:W-:Y:S01]  /*12070*/  F2FP.F16.E4M3.UNPACK_B R45, R45.H1 ;  /* 0x0000002dff2d723e */ /* 0x000fe200030006ff */
[C---:B------:R-:W-:Y:S01]  /*12080*/  FMUL.FTZ R25, R5.reuse, R46 ;  /* 0x0000002e05197220 */ /* 0x040fe20000410000 */
[----:B------:R-:W-:Y:S01]  /*12090*/  F2FP.F16.E4M3.UNPACK_B R39, R39.H1 ;  /* 0x00000027ff27723e */ /* 0x000fe200030006ff */
[-C--:B------:R-:W-:Y:S01]  /*120a0*/  FMUL.FTZ R49, R5, R40.reuse ;  /* 0x0000002805317220 */ /* 0x080fe20000410000 */
[----:B------:R-:W-:Y:S01]  /*120b0*/  F2FP.F16.E4M3.UNPACK_B R7, R7.H1 ;  /* 0x00000007ff07723e */ /* 0x000fe200030006ff */
[----:B------:R-:W-:Y:S01]  /*120c0*/  FFMA.FTZ R47, R24, R40, -R25 ;  /* 0x00000028182f7223 */ /* 0x000fe20000010819 */
[----:B------:R-:W-:-:S02]  /*120d0*/  HADD2.F32 R5, -RZ, R38.H1_H1 ;  /* 0x30000026ff057230 */ /* 0x000fc40000004100 */
[----:B------:R-:W-:Y:S01]  /*120e0*/  FFMA.FTZ R48, R24, R46, R49 ;  /* 0x0000002e18307223 */ /* 0x000fe20000010031 */
        /* <DEDUP_REMOVED lines=12> */
[----:B------:R-:W-:Y:S02]  /*121b0*/  HADD2.F32 R5, -RZ, R7.H0_H0 ;  /* 0x20000007ff057230 */ /* 0x000fe40000004100 */
[C---:B------:R-:W-:Y:S01]  /*121c0*/  FMUL.FTZ R40, R24.reuse, R45 ;  /* 0x0000002d18287220 */ /* 0x040fe20000410000 */
[----:B------:R-:W-:Y:S01]  /*121d0*/  F2FP.F16.E4M3.UNPACK_B R25, R43 ;  /* 0x0000002bff19723e */ /* 0x000fe200020006ff */
[-C--:B------:R-:W-:Y:S01]  /*121e0*/  FMUL.FTZ R38, R24, R39.reuse ;  /* 0x0000002718267220 */ /* 0x080fe20000410000 */
[----:B------:R-:W-:Y:S01]  /*121f0*/  F2FP.F16.E4M3.UNPACK_B R24, R42 ;  /* 0x0000002aff18723e */ /* 0x000fe200020006ff */
[----:B------:R-:W-:Y:S01]  /*12200*/  FFMA.FTZ R53, R5, R39, -R40 ;  /* 0x0000002705357223 */ /* 0x000fe20000010828 */
[----:B------:R-:W-:-:S02]  /*12210*/  HADD2.F32 R7, -RZ, R4.H1_H1 ;  /* 0x30000004ff077230 */ /* 0x000fc40000004100 */
[----:B------:R-:W-:Y:S01]  /*12220*/  FFMA.FTZ R54, R5, R45, R38 ;  /* 0x0000002d05367223 */ /* 0x000fe20000010026 */
[--C-:B------:R-:W-:Y:S01]  /*12230*/  HADD2.F32 R40, -RZ, R25.reuse.H1_H1 ;  /* 0x30000019ff287230 */ /* 0x100fe20000004100 */
[----:B------:R-:W-:Y:S01]  /*12240*/  F2FP.F16.E4M3.UNPACK_B R42, R42.H1 ;  /* 0x0000002aff2a723e */ /* 0x000fe200030006ff */
[----:B------:R-:W-:Y:S01]  /*12250*/  HADD2.F32 R38, -RZ, R24.H1_H1 ;  /* 0x30000018ff267230 */ /* 0x000fe20000004100 */
[----:B------:R-:W-:Y:S01]  /*12260*/  F2FP.F16.E4M3.UNPACK_B R43, R43.H1 ;  /* 0x0000002bff2b723e */ /* 0x000fe200030006ff */
[----:B------:R-:W-:Y:S02]  /*12270*/  HADD2.F32 R5, -RZ, R4.H0_H0 ;  /* 0x20000004ff057230 */ /* 0x000fe40000004100 */
[----:B------:R-:W-:Y:S01]  /*12280*/  FMUL.FTZ R46, R7, R40 ;  /* 0x00000028072e7220 */ /* 0x000fe20000410000 */
[----:B------:R-:W-:Y:S02]  /*12290*/  HADD2.F32 R39, -RZ, R25.H0_H0 ;  /* 0x20000019ff277230 */ /* 0x000fe40000004100 */
[----:B------:R-:W-:-:S02]  /*122a0*/  HADD2.F32 R4, -RZ, R6.H1_H1 ;  /* 0x30000006ff047230 */ /* 0x000fc40000004100 */
[-C--:B------:R-:W-:Y:S01]  /*122b0*/  FFMA.FTZ R46, R5, R38.reuse, -R46 ;  /* 0x00000026052e7223 */ /* 0x080fe2000001082e */
[----:B------:R-:W-:Y:S02]  /*122c0*/  HADD2.F32 R25, -RZ, R24.H0_H0 ;  /* 0x20000018ff197230 */ /* 0x000fe40000004100 */
[----:B------:R-:W-:Y:S01]  /*122d0*/  FMUL.FTZ R24, R7, R38 ;  /* 0x0000002607187220 */ /* 0x000fe20000410000 */
[----:B------:R-:W-:Y:S02]  /*122e0*/  HADD2.F32 R6, -RZ, R6.H0_H0 ;  /* 0x20000006ff067230 */ /* 0x000fe40000004100 */
[C---:B------:R-:W-:Y:S01]  /*122f0*/  FMUL.FTZ R7, R4.reuse, R39 ;  /* 0x0000002704077220 */ /* 0x040fe20000410000 */
[-C--:B------:R-:W-:Y:S01]  /*12300*/  FMUL.FTZ R4, R4, R25.reuse ;  /* 0x0000001904047220 */ /* 0x080fe20000410000 */
[----:B------:R-:W-:Y:S02]  /*12310*/  FFMA.FTZ R41, R5, R40, R24 ;  /* 0x0000002805297223 */ /* 0x000fe40000010018 */
[----:B------:R-:W-:Y:S01]  /*12320*/  FFMA.FTZ R25, R6, R25, -R7 ;  /* 0x0000001906197223 */ /* 0x000fe20000010807 */
[----:B------:R-:W-:-:S02]  /*12330*/  HADD2.F32 R5, -RZ, R15.H1_H1 ;  /* 0x3000000fff057230 */ /* 0x000fc40000004100 */
[----:B------:R-:W-:Y:S01]  /*12340*/  FFMA.FTZ R38, R6, R39, R4 ;  /* 0x0000002706267223 */ /* 0x000fe20000010004 */
[----:B------:R-:W-:Y:S02]  /*12350*/  HADD2.F32 R6, -RZ, R42.H1_H1 ;  /* 0x3000002aff067230 */ /* 0x000fe40000004100 */
[--C-:B------:R-:W-:Y:S02]  /*12360*/  HADD2.F32 R24, -RZ, R43.reuse.H1_H1 ;  /* 0x3000002bff187230 */ /* 0x100fe40000004100 */
[----:B------:R-:W-:Y:S02]  /*12370*/  HADD2.F32 R43, -RZ, R43.H0_H0 ;  /* 0x2000002bff2b7230 */ /* 0x000fe40000004100 */
[C---:B------:R-:W-:Y:S01]  /*12380*/  FMUL.FTZ R39, R5.reuse, R6 ;  /* 0x0000000605277220 */ /* 0x040fe20000410000 */
[----:B------:R-:W-:Y:S02]  /*12390*/  HADD2.F32 R4, -RZ, R14.H1_H1 ;  /* 0x3000000eff047230 */ /* 0x000fe40000004100 */
[----:B------:R-:W-:Y:S01]  /*123a0*/  FMUL.FTZ R40, R5, R24 ;  /* 0x0000001805287220 */ /* 0x000fe20000410000 */
[----:B------:R-:W-:-:S02]  /*123b0*/  HADD2.F32 R7, -RZ, R42.H0_H0 ;  /* 0x2000002aff077230 */ /* 0x000fc40000004100 */
        /* <DEDUP_REMOVED lines=17> */
.L_x_3594:
[----:B------:R-:W-:Y:S05]  /*124d0*/  BSYNC B1 ;  /* 0x0000000000017941 */ /* 0x000fea0003800000 */
.L_x_3593:
[----:B------:R-:W-:Y:S01]  /*124e0*/  BSSY B1, `(.L_x_3595) ;  /* 0x000007d000017945 */ /* 0x000fe20003800000 */
[----:B------:R-:W-:-:S03]  /*124f0*/  @P0 VIADD R0, R3, 0xffffffe0 ;  /* 0xffffffe003000836 */ /* 0x000fc60000000000 */
[----:B------:R-:W-:Y:S05]  /*12500*/  @P1 BRA `(.L_x_3596) ;  /* 0x0000000400e81947 */ /* 0x000fea0003800000 */
[----:B0-----:R-:W0:Y:S01]  /*12510*/  LDS.128 R4, [R0+0x1e200] ;  /* 0x01e2000000047984 */ /* 0x001e220000000c00 */
[----:B-----5:R-:W-:Y:S02]  /*12520*/  SHF.R.U32.HI R24, RZ, 0x8, R35 ;  /* 0x00000008ff187819 */ /* 0x020fe40000011623 */
[----:B------:R-:W-:Y:S02]  /*12530*/  SHF.R.U32.HI R40, RZ, 0x8, R37 ;  /* 0x00000008ff287819 */ /* 0x000fe40000011625 */
[----:B------:R-:W-:Y:S02]  /*12540*/  SHF.R.U32.HI R38, RZ, 0x8, R36 ;  /* 0x00000008ff267819 */ /* 0x000fe40000011624 */
[----:B--2---:R-:W-:Y:S02]  /*12550*/  LOP3.LUT R25, R35, 0xff, RZ, 0xc0, !PT ;  /* 0x000000ff23197812 */ /* 0x004fe400078ec0ff */
[----:B------:R-:W-:Y:S02]  /*12560*/  LOP3.LUT R41, R37, 0xff, RZ, 0xc0, !PT ;  /* 0x000000ff25297812 */ /* 0x000fe400078ec0ff */
[----:B------:R-:W-:-:S02]  /*12570*/  LOP3.LUT R24, R24, 0xff, RZ, 0xc0, !PT ;  /* 0x000000ff18187812 */ /* 0x000fc400078ec0ff */
[----:B------:R-:W-:Y:S02]  /*12580*/  LOP3.LUT R40, R40, 0xff, RZ, 0xc0, !PT ;  /* 0x000000ff28287812 */ /* 0x000fe400078ec0ff */
[----:B---3--:R-:W-:Y:S02]  /*12590*/  SHF.R.U32.HI R14, RZ, 0x8, R34 ;  /* 0x00000008ff0e7819 */ /* 0x008fe40000011622 */
[----:B------:R-:W-:Y:S02]  /*125a0*/  LOP3.LUT R39, R36, 0xff, RZ, 0xc0, !PT ;  /* 0x000000ff24277812 */ /* 0x000fe400078ec0ff */
[----:B------:R-:W-:Y:S02]  /*125b0*/  LOP3.LUT R38, R38, 0xff, RZ, 0xc0, !PT ;  /* 0x000000ff26267812 */ /* 0x000fe400078ec0ff */
[----:B------:R-:W-:Y:S02]  /*125c0*/  PRMT R25, R24, 0x7604, R25 ;  /* 0x0000760418197816 */ /* 0x000fe40000000019 */
[----:B------:R-:W-:-:S02]  /*125d0*/  PRMT R41, R40, 0x7604, R41 ;  /* 0x0000760428297816 */ /* 0x000fc40000000029 */
[----:B------:R-:W-:Y:S02]  /*125e0*/  SHF.R.U32.HI R24, RZ, 0x10, R35 ;  /* 0x00000010ff187819 */ /* 0x000fe40000011623 */
        /* <DEDUP_REMOVED lines=12> */
[----:B------:R-:W-:Y:S02]  /*126b0*/  LOP3.LUT R14, R14, 0xff, RZ, 0xc0, !PT ;  /* 0x000000ff0e0e7812 */ /* 0x000fe400078ec0ff */
[----:B------:R-:W-:Y:S02]  /*126c0*/  PRMT R39, R38, 0x7054, R39 ;  /* 0x0000705426277816 */ /* 0x000fe40000000027 */
[----:B------:R-:W-:Y:S02]  /*126d0*/  LOP3.LUT R41, R41, 0xff000000, R37, 0xf8, !PT ;  /* 0xff00000029297812 */ /* 0x000fe400078ef825 */
[----:B------:R-:W-:Y:S02]  /*126e0*/  LOP3.LUT R35, R25, 0xff000000, R35, 0xf8, !PT ;  /* 0xff00000019237812 */ /* 0x000fe400078ef823 */
[----:B------:R-:W-:-:S02]  /*126f0*/  PRMT R15, R14, 0x7054, R15 ;  /* 0x000070540e0f7816 */ /* 0x000fc4000000000f */
[-C--:B0-----:R-:W-:Y:S02]  /*12700*/  F2FP.F16.E4M3.UNPACK_B R14, R6.reuse.H1 ;  /* 0x00000006ff0e723e */ /* 0x081fe400030006ff */
[----:B------:R-:W-:Y:S02]  /*12710*/  LOP3.LUT R39, R39, 0xff000000, R36, 0xf8, !PT ;  /* 0xff00000027277812 */ /* 0x000fe400078ef824 */
[----:B------:R-:W-:Y:S01]  /*12720*/  F2FP.F16.E4M3.UNPACK_B R40, R41 ;  /* 0x00000029ff28723e */ /* 0x000fe200020006ff */
[--C-:B------:R-:W-:Y:S01]  /*12730*/  HADD2.F32 R25, -RZ, R14.reuse.H0_H0 ;  /* 0x2000000eff197230 */ /* 0x100fe20000004100 */
[----:B------:R-:W-:Y:S01]  /*12740*/  F2FP.F16.E4M3.UNPACK_B R36, R35 ;  /* 0x00000023ff24723e */ /* 0x000fe200020006ff */
[----:B------:R-:W-:Y:S01]  /*12750*/  HADD2.F32 R14, -RZ, R14.H1_H1 ;  /* 0x3000000eff0e7230 */ /* 0x000fe20000004100 */
[----:B------:R-:W-:Y:S01]  /*12760*/  F2FP.F16.E4M3.UNPACK_B R24, R6 ;  /* 0x00000006ff18723e */ /* 0x000fe200020006ff */
[----:B------:R-:W-:Y:S01]  /*12770*/  HADD2.F32 R42, -RZ, R40.H1_H1 ;  /* 0x30000028ff2a7230 */ /* 0x000fe20000004100 */
[----:B------:R-:W-:Y:S01]  /*12780*/  LOP3.LUT R38, R15, 0xff000000, R34, 0xf8, !PT ;  /* 0xff0000000f267812 */ /* 0x000fe200078ef822 */
[----:B------:R-:W-:Y:S01]  /*12790*/  HADD2.F32 R37, -RZ, R36.H1_H1 ;  /* 0x30000024ff257230 */ /* 0x000fe20000004100 */
[----:B------:R-:W-:Y:S01]  /*127a0*/  F2FP.F16.E4M3.UNPACK_B R15, R5.H1 ;  /* 0x00000005ff0f723e */ /* 0x000fe200030006ff */
[----:B------:R-:W-:-:S02]  /*127b0*/  HADD2.F32 R40, -RZ, R40.H0_H0 ;  /* 0x20000028ff287230 */ /* 0x000fc40000004100 */
[CC--:B------:R-:W-:Y:S01]  /*127c0*/  FMUL.FTZ R46, R14.reuse, R42.reuse ;  /* 0x0000002a0e2e7220 */ /* 0x0c0fe20000410000 */
[----:B------:R-:W-:Y:S02]  /*127d0*/  HADD2.F32 R36, -RZ, R36.H0_H0 ;  /* 0x20000024ff247230 */ /* 0x000fe40000004100 */
[----:B------:R-:W-:Y:S01]  /*127e0*/  FMUL.FTZ R43, R14, R37 ;  /* 0x000000250e2b7220 */ /* 0x000fe20000410000 */
[----:B------:R-:W-:Y:S01]  /*127f0*/  F2FP.F16.E4M3.UNPACK_B R14, R5 ;  /* 0x00000005ff0e723e */ /* 0x000fe200020006ff */
[--C-:B------:R-:W-:Y:S02]  /*12800*/  HADD2.F32 R5, -RZ, R24.reuse.H1_H1 ;  /* 0x30000018ff057230 */ /* 0x100fe40000004100 */
[C---:B------:R-:W-:Y:S01]  /*12810*/  FFMA.FTZ R46, R25.reuse, R37, -R46 ;  /* 0x00000025192e7223 */ /* 0x040fe2000001082e */
[----:B------:R-:W-:Y:S01]  /*12820*/  FFMA.FTZ R45, R25, R42, R43 ;  /* 0x0000002a192d7223 */ /* 0x000fe2000001002b */
[----:B------:R-:W-:Y:S01]  /*12830*/  HADD2.F32 R24, -RZ, R24.H0_H0 ;  /* 0x20000018ff187230 */ /* 0x000fe20000004100 */
[----:B------:R-:W-:Y:S01]  /*12840*/  F2FP.F16.E4M3.UNPACK_B R34, R7 ;  /* 0x00000007ff22723e */ /* 0x000fe200020006ff */
[C---:B------:R-:W-:Y:S01]  /*12850*/  FMUL.FTZ R25, R5.reuse, R40 ;  /* 0x0000002805197220 */ /* 0x040fe20000410000 */
[----:B------:R-:W-:Y:S01]  /*12860*/  F2FP.F16.E4M3.UNPACK_B R41, R41.H1 ;  /* 0x00000029ff29723e */ /* 0x000fe200030006ff */
[-C--:B------:R-:W-:Y:S01]  /*12870*/  FMUL.FTZ R43, R5, R36.reuse ;  /* 0x00000024052b7220 */ /* 0x080fe20000410000 */
[----:B------:R-:W-:Y:S01]  /*12880*/  F2FP.F16.E4M3.UNPACK_B R35, R35.H1 ;  /* 0x00000023ff23723e */ /* 0x000fe200030006ff */
[----:B------:R-:W-:Y:S01]  /*12890*/  FFMA.FTZ R42, R24, R36, -R25 ;  /* 0x00000024182a7223 */ /* 0x000fe20000010819 */
[----:B------:R-:W-:Y:S01]  /*128a0*/  F2FP.F16.E4M3.UNPACK_B R7, R7.H1 ;  /* 0x00000007ff07723e */ /* 0x000fe200030006ff */
        /* <DEDUP_REMOVED lines=64> */
.L_x_3596:
[----:B------:R-:W-:Y:S05]  /*12cb0*/  BSYNC B1 ;  /* 0x0000000000017941 */ /* 0x000fea0003800000 */
.L_x_3595:
[----:B------:R-:W-:Y:S04]  /*12cc0*/  BSSY B1, `(.L_x_3597) ;  /* 0x0000078000017945 */ /* 0x000fe80003800000 */
[----:B------:R-:W-:Y:S05]  /*12cd0*/  @P2 BRA `(.L_x_3598) ;  /* 0x0000000400d82947 */ /* 0x000fea0003800000 */
[----:B01----:R-:W0:Y:S01]  /*12ce0*/  LDS.128 R4, [R3+0x20200] ;  /* 0x0202000003047984 */ /* 0x003e220000000c00 */
[----:B--2--5:R-:W-:Y:S02]  /*12cf0*/  SHF.R.U32.HI R25, RZ, 0x8, R33 ;  /* 0x00000008ff197819 */ /* 0x024fe40000011621 */
        /* <DEDUP_REMOVED lines=14> */
[----:B---3--:R-:W-:-:S02]  /*12de0*/  LOP3.LUT R14, R32, 0xff, RZ, 0xc0, !PT ;  /* 0x000000ff200e7812 */ /* 0x008fc400078ec0ff */
[----:B------:R-:W-:Y:S02]  /*12df0*/  LOP3.LUT R15, R15, 0xff, RZ, 0xc0, !PT ;  /* 0x000000ff0f0f7812 */ /* 0x000fe400078ec0ff */
[----:B------:R-:W-:Y:S02]  /*12e00*/  LOP3.LUT R25, R24, 0xff0000, R25, 0xf8, !PT ;  /* 0x00ff000018197812 */ /* 0x000fe400078ef819 */
[----:B------:R-:W-:Y:S02]  /*12e10*/  LOP3.LUT R37, R34, 0xff0000, R37, 0xf8, !PT ;  /* 0x00ff000022257812 */ /* 0x000fe400078ef825 */
[----:B------:R-:W-:Y:S02]  /*12e20*/  PRMT R15, R15, 0x7604, R14 ;  /* 0x000076040f0f7816 */ /* 0x000fe4000000000e */
[----:B------:R-:W-:Y:S02]  /*12e30*/  LOP3.LUT R14, R30, 0xff, RZ, 0xc0, !PT ;  /* 0x000000ff1e0e7812 */ /* 0x000fe400078ec0ff */
[----:B------:R-:W-:-:S02]  /*12e40*/  LOP3.LUT R37, R37, 0xff000000, R31, 0xf8, !PT ;  /* 0xff00000025257812 */ /* 0x000fc400078ef81f */
[----:B------:R-:W-:Y:S02]  /*12e50*/  LOP3.LUT R33, R25, 0xff000000, R33, 0xf8, !PT ;  /* 0xff00000019217812 */ /* 0x000fe400078ef821 */
[----:B------:R-:W-:Y:S02]  /*12e60*/  PRMT R35, R35, 0x7604, R14 ;  /* 0x0000760423237816 */ /* 0x000fe4000000000e */
[-C--:B0-----:R-:W-:Y:S02]  /*12e70*/  F2FP.F16.E4M3.UNPACK_B R14, R6.reuse.H1 ;  /* 0x00000006ff0e723e */ /* 0x081fe400030006ff */
[----:B------:R-:W-:Y:S02]  /*12e80*/  F2FP.F16.E4M3.UNPACK_B R36, R37 ;  /* 0x00000025ff24723e */ /* 0x000fe400020006ff */
[----:B------:R-:W-:Y:S01]  /*12e90*/  F2FP.F16.E4M3.UNPACK_B R31, R33 ;  /* 0x00000021ff1f723e */ /* 0x000fe200020006ff */
[--C-:B------:R-:W-:Y:S01]  /*12ea0*/  HADD2.F32 R25, -RZ, R14.reuse.H0_H0 ;  /* 0x2000000eff197230 */ /* 0x100fe20000004100 */
[--C-:B------:R-:W-:Y:S01]  /*12eb0*/  LOP3.LUT R15, R15, 0xff0000, R32.reuse, 0xf8, !PT ;  /* 0x00ff00000f0f7812 */ /* 0x100fe200078ef820 */
[----:B------:R-:W-:Y:S01]  /*12ec0*/  HADD2.F32 R14, -RZ, R14.H1_H1 ;  /* 0x3000000eff0e7230 */ /* 0x000fe20000004100 */
[----:B------:R-:W-:Y:S01]  /*12ed0*/  F2FP.F16.E4M3.UNPACK_B R24, R6 ;  /* 0x00000006ff18723e */ /* 0x000fe200020006ff */
[--C-:B------:R-:W-:Y:S01]  /*12ee0*/  HADD2.F32 R38, -RZ, R36.reuse.H1_H1 ;  /* 0x30000024ff267230 */ /* 0x100fe20000004100 */
[----:B------:R-:W-:Y:S01]  /*12ef0*/  LOP3.LUT R32, R15, 0xff000000, R32, 0xf8, !PT ;  /* 0xff0000000f207812 */ /* 0x000fe200078ef820 */
[----:B------:R-:W-:Y:S01]  /*12f00*/  HADD2.F32 R34, -RZ, R31.H1_H1 ;  /* 0x3000001fff227230 */ /* 0x000fe20000004100 */
[----:B------:R-:W-:Y:S01]  /*12f10*/  F2FP.F16.E4M3.UNPACK_B R15, R5.H1 ;  /* 0x00000005ff0f723e */ /* 0x000fe200030006ff */
[----:B------:R-:W-:-:S02]  /*12f20*/  HADD2.F32 R36, -RZ, R36.H0_H0 ;  /* 0x20000024ff247230 */ /* 0x000fc40000004100 */
[C---:B------:R-:W-:Y:S01]  /*12f30*/  FMUL.FTZ R40, R14.reuse, R38 ;  /* 0x000000260e287220 */ /* 0x040fe20000410000 */
[--C-:B------:R-:W-:Y:S01]  /*12f40*/  LOP3.LUT R35, R35, 0xff0000, R30.reuse, 0xf8, !PT ;  /* 0x00ff000023237812 */ /* 0x100fe200078ef81e */
[-C--:B------:R-:W-:Y:S01]  /*12f50*/  FMUL.FTZ R39, R14, R34.reuse ;  /* 0x000000220e277220 */ /* 0x080fe20000410000 */
[----:B------:R-:W-:Y:S01]  /*12f60*/  F2FP.F16.E4M3.UNPACK_B R14, R5 ;  /* 0x00000005ff0e723e */ /* 0x000fe200020006ff */
[--C-:B------:R-:W-:Y:S01]  /*12f70*/  HADD2.F32 R5, -RZ, R24.reuse.H1_H1 ;  /* 0x30000018ff057230 */ /* 0x100fe20000004100 */
[----:B------:R-:W-:Y:S01]  /*12f80*/  LOP3.LUT R35, R35, 0xff000000, R30, 0xf8, !PT ;  /* 0xff00000023237812 */ /* 0x000fe200078ef81e */
        /* <DEDUP_REMOVED lines=8> */
[----:B------:R-:W-:Y:S01]  /*13010*/  FMUL.FTZ R39, R5, R31 ;  /* 0x0000001f05277220 */ /* 0x000fe20000410000 */
        /* <DEDUP_REMOVED lines=45> */
[----:B------:R-:W-:Y:S01]  /*132f0*/  FMUL.FTZ R31, R5, R6 ;  /* 0x00000006051f7220 */ /* 0x000fe20000410000 */
[----:B------:R-:W-:Y:S02]  /*13300*/  HADD2.F32 R4, -RZ, R14.H1_H1 ;  /* 0x3000000eff047230 */ /* 0x000fe40000004100 */
[----:B------:R-:W-:-:S02]  /*13310*/  HADD2.F32 R7, -RZ, R32.H0_H0 ;  /* 0x20000020ff077230 */ /* 0x000fc40000004100 */
        /* <DEDUP_REMOVED lines=18> */
.L_x_3598:
[----:B------:R-:W-:Y:S05]  /*13440*/  BSYNC B1 ;  /* 0x0000000000017941 */ /* 0x000fea0003800000 */
.L_x_3597:
[----:B------:R-:W-:Y:S04]  /*13450*/  BSSY B1, `(.L_x_3599) ;  /* 0x000007c000017945 */ /* 0x000fe80003800000 */
[----:B------:R-:W-:Y:S05]  /*13460*/  @P3 BRA `(.L_x_3600) ;  /* 0x0000000400e83947 */ /* 0x000fea0003800000 */
[----:B01--4-:R-:W0:Y:S01]  /*13470*/  LDS.128 R4, [R0+0x20200] ;  /* 0x0202000000047984 */ /* 0x013e220000000c00 */
[----:B-----5:R-:W-:Y:S02]  /*13480*/  SHF.R.U32.HI R24, RZ, 0x8, R29 ;  /* 0x00000008ff187819 */ /* 0x020fe4000001161d */
[----:B------:R-:W-:Y:S02]  /*13490*/  SHF.R.U32.HI R32, RZ, 0x8, R27 ;  /* 0x00000008ff207819 */ /* 0x000fe4000001161b */
[----:B--2---:R-:W-:Y:S02]  /*134a0*/  LOP3.LUT R25, R29, 0xff, RZ, 0xc0, !PT ;  /* 0x000000ff1d197812 */ /* 0x004fe400078ec0ff */
[----:B------:R-:W-:Y:S02]  /*134b0*/  LOP3.LUT R33, R27, 0xff, RZ, 0xc0, !PT ;  /* 0x000000ff1b217812 */ /* 0x000fe400078ec0ff */
[----:B------:R-:W-:Y:S02]  /*134c0*/  LOP3.LUT R24, R24, 0xff, RZ, 0xc0, !PT ;  /* 0x000000ff18187812 */ /* 0x000fe400078ec0ff */
[----:B------:R-:W-:-:S02]  /*134d0*/  LOP3.LUT R32, R32, 0xff, RZ, 0xc0, !PT ;  /* 0x000000ff20207812 */ /* 0x000fc400078ec0ff */
[----:B---3--:R-:W-:Y:S02]  /*134e0*/  SHF.R.U32.HI R14, RZ, 0x8, R28 ;  /* 0x00000008ff0e7819 */ /* 0x008fe4000001161c */
[----:B------:R-:W-:Y:S02]  /*134f0*/  PRMT R25, R24, 0x7604, R25 ;  /* 0x0000760418197816 */ /* 0x000fe40000000019 */
[----:B------:R-:W-:Y:S02]  /*13500*/  PRMT R33, R32, 0x7604, R33 ;  /* 0x0000760420217816 */ /* 0x000fe40000000021 */
[----:B------:R-:W-:Y:S02]  /*13510*/  SHF.R.U32.HI R24, RZ, 0x10, R29 ;  /* 0x00000010ff187819 */ /* 0x000fe4000001161d */
[----:B------:R-:W-:Y:S02]  /*13520*/  SHF.R.U32.HI R32, RZ, 0x10, R27 ;  /* 0x00000010ff207819 */ /* 0x000fe4000001161b */
[----:B------:R-:W-:-:S02]  /*13530*/  LOP3.LUT R15, R28, 0xff, RZ, 0xc0, !PT ;  /* 0x000000ff1c0f7812 */ /* 0x000fc400078ec0ff */
[----:B------:R-:W-:Y:S02]  /*13540*/  LOP3.LUT R14, R14, 0xff, RZ, 0xc0, !PT ;  /* 0x000000ff0e0e7812 */ /* 0x000fe400078ec0ff */
        /* <DEDUP_REMOVED lines=8> */
[----:B------:R-:W-:Y:S02]  /*135d0*/  PRMT R33, R32, 0x7054, R33 ;  /* 0x0000705420217816 */ /* 0x000fe40000000021 */
[----:B------:R-:W-:Y:S02]  /*135e0*/  LOP3.LUT R14, R14, 0xff, RZ, 0xc0, !PT ;  /* 0x000000ff0e0e7812 */ /* 0x000fe400078ec0ff */
[----:B------:R-:W-:-:S02]  /*135f0*/  PRMT R31, R30, 0x7604, R31 ;  /* 0x000076041e1f7816 */ /* 0x000fc4000000001f */
[----:B------:R-:W-:Y:S02]  /*13600*/  SHF.R.U32.HI R30, RZ, 0x10, R26 ;  /* 0x00000010ff1e7819 */ /* 0x000fe4000001161a */
[----:B------:R-:W-:Y:S02]  /*13610*/  LOP3.LUT R33, R33, 0xff000000, R27, 0xf8, !PT ;  /* 0xff00000021217812 */ /* 0x000fe400078ef81b */
[----:B------:R-:W-:Y:S02]  /*13620*/  LOP3.LUT R29, R25, 0xff000000, R29, 0xf8, !PT ;  /* 0xff000000191d7812 */ /* 0x000fe400078ef81d */
[----:B------:R-:W-:Y:S02]  /*13630*/  PRMT R15, R14, 0x7054, R15 ;  /* 0x000070540e0f7816 */ /* 0x000fe4000000000f */
[----:B0-----:R-:W-:Y:S02]  /*13640*/  F2FP.F16.E4M3.UNPACK_B R14, R6.H1 ;  /* 0x00000006ff0e723e */ /* 0x001fe400030006ff */
[----:B------:R-:W-:-:S02]  /*13650*/  LOP3.LUT R30, R30, 0xff, RZ, 0xc0, !PT ;  /* 0x000000ff1e1e7812 */ /* 0x000fc400078ec0ff */
[----:B------:R-:W-:Y:S01]  /*13660*/  F2FP.F16.E4M3.UNPACK_B R32, R33 ;  /* 0x00000021ff20723e */ /* 0x000fe200020006ff */
[--C-:B------:R-:W-:Y:S01]  /*13670*/  HADD2.F32 R25, -RZ, R14.reuse.H0_H0 ;  /* 0x2000000eff197230 */ /* 0x100fe20000004100 */
[----:B------:R-:W-:Y:S01]  /*13680*/  F2FP.F16.E4M3.UNPACK_B R27, R29 ;  /* 0x0000001dff1b723e */ /* 0x000fe200020006ff */
[----:B------:R-:W-:Y:S01]  /*13690*/  HADD2.F32 R14, -RZ, R14.H1_H1 ;  /* 0x3000000eff0e7230 */ /* 0x000fe20000004100 */
[----:B------:R-:W-:Y:S01]  /*136a0*/  PRMT R31, R30, 0x7054, R31 ;  /* 0x000070541e1f7816 */ /* 0x000fe2000000001f */
[--C-:B------:R-:W-:Y:S01]  /*136b0*/  HADD2.F32 R34, -RZ, R32.reuse.H1_H1 ;  /* 0x30000020ff227230 */ /* 0x100fe20000004100 */
[----:B------:R-:W-:Y:S01]  /*136c0*/  F2FP.F16.E4M3.UNPACK_B R24, R6 ;  /* 0x00000006ff18723e */ /* 0x000fe200020006ff */
[--C-:B------:R-:W-:Y:S01]  /*136d0*/  HADD2.F32 R30, -RZ, R27.reuse.H1_H1 ;  /* 0x3000001bff1e7230 */ /* 0x100fe20000004100 */
[----:B------:R-:W-:Y:S01]  /*136e0*/  LOP3.LUT R28, R15, 0xff000000, R28, 0xf8, !PT ;  /* 0xff0000000f1c7812 */ /* 0x000fe200078ef81c */
[----:B------:R-:W-:Y:S02]  /*136f0*/  HADD2.F32 R32, -RZ, R32.H0_H0 ;  /* 0x20000020ff207230 */ /* 0x000fe40000004100 */
[C---:B------:R-:W-:Y:S01]  /*13700*/  FMUL.FTZ R36, R14.reuse, R34 ;  /* 0x000000220e247220 */ /* 0x040fe20000410000 */
[-C--:B------:R-:W-:Y:S01]  /*13710*/  F2FP.F16.E4M3.UNPACK_B R15, R5.reuse.H1 ;  /* 0x00000005ff0f723e */ /* 0x080fe200030006ff */
        /* <DEDUP_REMOVED lines=79> */
.L_x_3600:
[----:B------:R-:W-:Y:S05]  /*13c10*/  BSYNC B1 ;  /* 0x0000000000017941 */ /* 0x000fea0003800000 */
.L_x_3599:
[----:B------:R-:W-:Y:S04]  /*13c20*/  BSSY B1, `(.L_x_3601) ;  /* 0x0000078000017945 */ /* 0x000fe80003800000 */
[----:B------:R-:W-:Y:S05]  /*13c30*/  @P4 BRA `(.L_x_3602) ;  /* 0x0000000400d84947 */ /* 0x000fea0003800000 */
[----:B01--4-:R-:W0:Y:S01]  /*13c40*/  LDS.128 R4, [R3+0x22200] ;  /* 0x0222000003047984 */ /* 0x013e220000000c00 */
        /* <DEDUP_REMOVED lines=24> */
[----:B0-----:R-:W-:Y:S02]  /*13dd0*/  F2FP.F16.E4M3.UNPACK_B R14, R6.H1 ;  /* 0x00000006ff0e723e */ /* 0x001fe400030006ff */
[----:B------:R-:W-:Y:S02]  /*13de0*/  LOP3.LUT R27, R27, 0xff0000, R12, 0xf8, !PT ;  /* 0x00ff00001b1b7812 */ /* 0x000fe400078ef80c */
[----:B------:R-:W-:Y:S02]  /*13df0*/  F2FP.F16.E4M3.UNPACK_B R28, R29 ;  /* 0x0000001dff1c723e */ /* 0x000fe400020006ff */
[----:B------:R-:W-:-:S02]  /*13e00*/  F2FP.F16.E4M3.UNPACK_B R21, R25 ;  /* 0x00000019ff15723e */ /* 0x000fc400020006ff */
[----:B------:R-:W-:Y:S01]  /*13e10*/  LOP3.LUT R15, R15, 0xff0000, R20, 0xf8, !PT ;  /* 0x00ff00000f0f7812 */ /* 0x000fe200078ef814 */
[----:B------:R-:W-:Y:S01]  /*13e20*/  HADD2.F32 R30, -RZ, R28.H1_H1 ;  /* 0x3000001cff1e7230 */ /* 0x000fe20000004100 */
[----:B------:R-:W-:Y:S01]  /*13e30*/  LOP3.LUT R27, R27, 0xff000000, R12, 0xf8, !PT ;  /* 0xff0000001b1b7812 */ /* 0x000fe200078ef80c */
[--C-:B------:R-:W-:Y:S01]  /*13e40*/  HADD2.F32 R12, -RZ, R14.reuse.H1_H1 ;  /* 0x3000000eff0c7230 */ /* 0x100fe20000004100 */
[----:B------:R-:W-:Y:S01]  /*13e50*/  LOP3.LUT R24, R15, 0xff000000, R20, 0xf8, !PT ;  /* 0xff0000000f187812 */ /* 0x000fe200078ef814 */
[----:B------:R-:W-:Y:S01]  /*13e60*/  HADD2.F32 R26, -RZ, R21.H1_H1 ;  /* 0x30000015ff1a7230 */ /* 0x000fe20000004100 */
[-C--:B------:R-:W-:Y:S01]  /*13e70*/  F2FP.F16.E4M3.UNPACK_B R13, R5.reuse.H1 ;  /* 0x00000005ff0d723e */ /* 0x080fe200030006ff */
[----:B------:R-:W-:Y:S01]  /*13e80*/  HADD2.F32 R15, -RZ, R14.H0_H0 ;  /* 0x2000000eff0f7230 */ /* 0x000fe20000004100 */
[----:B------:R-:W-:Y:S01]  /*13e90*/  F2FP.F16.E4M3.UNPACK_B R14, R6 ;  /* 0x00000006ff0e723e */ /* 0x000fe200020006ff */
[C---:B------:R-:W-:Y:S01]  /*13ea0*/  FMUL.FTZ R32, R12.reuse, R30 ;  /* 0x0000001e0c207220 */ /* 0x040fe20000410000 */
[----:B------:R-:W-:Y:S01]  /*13eb0*/  FMUL.FTZ R31, R12, R26 ;  /* 0x0000001a0c1f7220 */ /* 0x000fe20000410000 */
[----:B------:R-:W-:Y:S01]  /*13ec0*/  F2FP.F16.E4M3.UNPACK_B R12, R5 ;  /* 0x00000005ff0c723e */ /* 0x000fe200020006ff */
[----:B------:R-:W-:-:S02]  /*13ed0*/  HADD2.F32 R28, -RZ, R28.H0_H0 ;  /* 0x2000001cff1c7230 */ /* 0x000fc40000004100 */
[C---:B------:R-:W-:Y:S01]  /*13ee0*/  FFMA.FTZ R32, R15.reuse, R26, -R32 ;  /* 0x0000001a0f207223 */ /* 0x040fe20000010820 */
[--C-:B------:R-:W-:Y:S02]  /*13ef0*/  HADD2.F32 R5, -RZ, R14.reuse.H1_H1 ;  /* 0x3000000eff057230 */ /* 0x100fe40000004100 */
        /* <DEDUP_REMOVED lines=74> */
.L_x_3602:
[----:B------:R-:W-:Y:S05]  /*143a0*/  BSYNC B1 ;  /* 0x0000000000017941 */ /* 0x000fea0003800000 */
.L_x_3601:
[----:B------:R-:W-:Y:S05]  /*143b0*/  @P5 BRA `(.L_x_3592) ;  /* 0x0000003c00585947 */ /* 0x000fea0003800000 */
[----:B01--4-:R-:W0:Y:S01]  /*143c0*/  LDS.128 R4, [R0+0x22200] ;  /* 0x0222000000047984 */ /* 0x013e220000000c00 */
[----:B-----5:R-:W-:Y:S02]  /*143d0*/  SHF.R.U32.HI R13, RZ, 0x8, R9 ;  /* 0x00000008ff0d7819 */ /* 0x020fe40000011609 */
[----:B------:R-:W-:Y:S02]  /*143e0*/  SHF.R.U32.HI R24, RZ, 0x8, R11 ;  /* 0x00000008ff187819 */ /* 0x000fe4000001160b */
[----:B------:R-:W-:Y:S02]  /*143f0*/  SHF.R.U32.HI R15, RZ, 0x8, R10 ;  /* 0x00000008ff0f7819 */ /* 0x000fe4000001160a */
[----:B---3--:R-:W-:Y:S02]  /*14400*/  LOP3.LUT R14, R9, 0xff, RZ, 0xc0, !PT ;  /* 0x000000ff090e7812 */ /* 0x008fe400078ec0ff */
[----:B--2---:R-:W-:Y:S02]  /*14410*/  LOP3.LUT R25, R11, 0xff, RZ, 0xc0, !PT ;  /* 0x000000ff0b197812 */ /* 0x004fe400078ec0ff */
        /* <DEDUP_REMOVED lines=115> */
[----:B------:R0:W-:Y:S01]  /*14b50*/  STS.128 [R0+0x22200], R4 ;  /* 0x0222000400007388 */ /* 0x0001e20000000c00 */
[----:B------:R-:W-:Y:S05]  /*14b60*/  BRA `(.L_x_3592) ;  /* 0x00000034006c7947 */ /* 0x000fea0003800000 */
.L_x_3586:
[----:B------:R-:W-:-:S03]  /*14b70*/  UMOV UR4, 0xffffffff ;  /* 0xffffffff00047882 */ /* 0x000fc60000000000 */
[----:B------:R-:W-:Y:S05]  /*14b80*/  BRA.DIV UR4, `(.L_x_3603) ;  /* 0x0000019604247947 */ /* 0x000fea000b800000 */
[----:B------:R1:W2:Y:S04]  /*14b90*/  SHFL.IDX PT, R3, R24, RZ, 0x1e1f ;  /* 0x001e1fff18037589 */ /* 0x0002a800000e0000 */
[----:B------:R1:W3:Y:S04]  /*14ba0*/  SHFL.IDX PT, R147, R146, RZ, 0x1e1f ;  /* 0x001e1fff92937589 */ /* 0x0002e800000e0000 */
[----:B------:R1:W4:Y:S04]  /*14bb0*/  SHFL.IDX PT, R0, R26, RZ, 0x1e1f ;  /* 0x001e1fff1a007589 */ /* 0x00032800000e0000 */
[----:B------:R1:W0:Y:S02]  /*14bc0*/  SHFL.IDX PT, R20, R27, RZ, 0x1e1f ;  /* 0x001e1fff1b147589 */ /* 0x00022400000e0000 */
.L_x_3826:
        /* <DEDUP_REMOVED lines=11> */
[----:B------:R-:W-:Y:S02]  /*14c80*/  CS2R R34, SRZ ;  /* 0x0000000000227805 */ /* 0x000fe4000001ff00 */
[----:B0-----:R-:W-:Y:S02]  /*14c90*/  CS2R R12, SRZ ;  /* 0x00000000000c7805 */ /* 0x001fe4000001ff00 */
[----:B------:R-:W-:-:S02]  /*14ca0*/  CS2R R14, SRZ ;  /* 0x00000000000e7805 */ /* 0x000fc4000001ff00 */
[----:B-1----:R-:W-:Y:S02]  /*14cb0*/  CS2R R24, SRZ ;  /* 0x0000000000187805 */ /* 0x002fe4000001ff00 */
[----:B------:R-:W-:Y:S01]  /*14cc0*/  CS2R R26, SRZ ;  /* 0x00000000001a7805 */ /* 0x000fe2000001ff00 */
[----:B------:R-:W-:Y:S06]  /*14cd0*/  @P0 BRA `(.L_x_3605) ;  /* 0x0000000000c40947 */ /* 0x000fec0003800000 */
[----:B------:R-:W-:Y:S01]  /*14ce0*/  VIADD R5, R18, 0x20 ;  /* 0x0000002012057836 */ /* 0x000fe20000000000 */
[----:B------:R-:W-:Y:S01]  /*14cf0*/  ULDC UR4, c[0x0][0x3f4] ;  /* 0x0000fd0000047ab9 */ /* 0x000fe20000000800 */
[----:B------:R-:W-:Y:S01]  /*14d00*/  IMAD.IADD R6, R22, 0x1, R223 ;  /* 0x0000000116067824 */ /* 0x000fe200078e02df */
[C---:B------:R-:W-:Y:S01]  /*14d10*/  ISETP.GE.AND P2, PT, R18.reuse, UR4, PT ;  /* 0x0000000412007c0c */ /* 0x040fe2000bf46270 */
[----:B------:R-:W-:Y:S01]  /*14d20*/  VIADD R8, R18, 0x40 ;  /* 0x0000004012087836 */ /* 0x000fe20000000000 */
[----:B------:R-:W-:Y:S01]  /*14d30*/  ISETP.GE.AND P1, PT, R5, UR4, PT ;  /* 0x0000000405007c0c */ /* 0x000fe2000bf26270 */
[----:B------:R-:W-:Y:S01]  /*14d40*/  IMAD.IADD R4, R22, 0x1, R222 ;  /* 0x0000000116047824 */ /* 0x000fe200078e02de */
[----:B------:R-:W-:Y:S02]  /*14d50*/  SHF.R.S32.HI R7, RZ, 0x1f, R6 ;  /* 0x0000001fff077819 */ /* 0x000fe40000011406 */
[----:B------:R-:W-:Y:S02]  /*14d60*/  CS2R R32, SRZ ;  /* 0x0000000000207805 */ /* 0x000fe4000001ff00 */
[----:B------:R-:W-:-:S02]  /*14d70*/  ISETP.GE.AND P0, PT, R8, UR4, PT ;  /* 0x0000000408007c0c */ /* 0x000fc4000bf06270 */
[----:B------:R-:W-:Y:S02]  /*14d80*/  CS2R R34, SRZ ;  /* 0x0000000000227805 */ /* 0x000fe4000001ff00 */
[----:B------:R-:W-:Y:S02]  /*14d90*/  SHF.R.S32.HI R5, RZ, 0x1f, R4 ;  /* 0x0000001fff057819 */ /* 0x000fe40000011404 */
[----:B------:R-:W-:Y:S02]  /*14da0*/  CS2R R28, SRZ ;  /* 0x00000000001c7805 */ /* 0x000fe4000001ff00 */
[----:B------:R-:W-:Y:S02]  /*14db0*/  LEA.HI R7, R7, R6, RZ, 0x4 ;  /* 0x0000000607077211 */ /* 0x000fe400078f20ff */
[----:B------:R-:W-:Y:S02]  /*14dc0*/  CS2R R30, SRZ ;  /* 0x00000000001e7805 */ /* 0x000fe4000001ff00 */
[----:B------:R-:W-:-:S02]  /*14dd0*/  LEA.HI R4, R5, R4, RZ, 0x4 ;  /* 0x0000000405047211 */ /* 0x000fc400078f20ff */
[----:B------:R-:W-:Y:S02]  /*14de0*/  CS2R R12, SRZ ;  /* 0x00000000000c7805 */ /* 0x000fe4000001ff00 */
[----:B------:R-:W-:Y:S02]  /*14df0*/  SHF.R.S32.HI R7, RZ, 0x4, R7 ;  /* 0x00000004ff077819 */ /* 0x000fe40000011407 */
[----:B------:R-:W-:Y:S02]  /*14e00*/  CS2R R14, SRZ ;  /* 0x00000000000e7805 */ /* 0x000fe4000001ff00 */
[----:B------:R-:W-:Y:S02]  /*14e10*/  @!P2 SHF.R.S32.HI R5, RZ, 0x1f, R18 ;  /* 0x0000001fff05a819 */ /* 0x000fe40000011412 */
[C---:B--2---:R-:W-:Y:S02]  /*14e20*/  @!P2 IADD3 R36, P3, R18.reuse, R3, RZ ;  /* 0x000000031224a210 */ /* 0x044fe40007f7e0ff */
[----:B---3--:R-:W-:-:S02]  /*14e30*/  @!P2 IADD3 R38, P4, R18, R147, RZ ;  /* 0x000000931226a210 */ /* 0x008fc40007f9e0ff */
[----:B------:R-:W-:Y:S01]  /*14e40*/  SHF.R.S32.HI R4, RZ, 0x4, R4 ;  /* 0x00000004ff047819 */ /* 0x000fe20000011404 */
[--C-:B----4-:R-:W-:Y:S01]  /*14e50*/  @!P2 IMAD.X R37, R0, 0x1, R5.reuse, P3 ;  /* 0x000000010025a824 */ /* 0x110fe200018e0605 */
[----:B------:R-:W-:Y:S01]  /*14e60*/  @!P1 SHF.L.U32 R46, R7, 0x4, RZ ;  /* 0x00000004072e9819 */ /* 0x000fe200000006ff */
[----:B------:R-:W-:Y:S02]  /*14e70*/  @!P2 IMAD.X R39, R20, 0x1, R5, P4 ;  /* 0x000000011427a824 */ /* 0x000fe400020e0605 */
[----:B------:R-:W-:Y:S01]  /*14e80*/  @!P0 IMAD.SHL.U32 R50, R4, 0x10, RZ ;  /* 0x0000001004328824 */ /* 0x000fe200078e00ff */
[----:B------:R-:W-:Y:S02]  /*14e90*/  @!P1 SHF.R.S32.HI R5, RZ, 0x1f, R46 ;  /* 0x0000001fff059819 */ /* 0x000fe4000001142e */
[----:B------:R-:W-:Y:S02]  /*14ea0*/  CS2R R24, SRZ ;  /* 0x0000000000187805 */ /* 0x000fe4000001ff00 */
[----:B------:R-:W-:-:S02]  /*14eb0*/  @!P1 IADD3 R40, P5, R3, R46, RZ ;  /* 0x0000002e03289210 */ /* 0x000fc40007fbe0ff */
[----:B------:R-:W-:Y:S02]  /*14ec0*/  CS2R R6, SRZ ;  /* 0x0000000000067805 */ /* 0x000fe4000001ff00 */
[----:B------:R-:W-:Y:S02]  /*14ed0*/  @!P1 IADD3 R46, P4, R147, R46, RZ ;  /* 0x0000002e932e9210 */ /* 0x000fe40007f9e0ff */
[----:B------:R-:W-:Y:S02]  /*14ee0*/  CS2R R26, SRZ ;  /* 0x00000000001a7805 */ /* 0x000fe4000001ff00 */
[-C--:B------:R-:W-:Y:S01]  /*14ef0*/  @!P0 IADD3 R48, P3, R3, R50.reuse, RZ ;  /* 0x0000003203308210 */ /* 0x080fe20007f7e0ff */
[--C-:B------:R-:W-:Y:S01]  /*14f00*/  @!P1 IMAD.X R41, R0, 0x1, R5.reuse, P5 ;  /* 0x0000000100299824 */ /* 0x100fe200028e0605 */
[----:B------:R-:W-:Y:S01]  /*14f10*/  @!P0 SHF.R.S32.HI R3, RZ, 0x1f, R50 ;  /* 0x0000001fff038819 */ /* 0x000fe20000011432 */
[----:B------:R-:W-:Y:S01]  /*14f20*/  @!P1 IMAD.X R47, R20, 0x1, R5, P4 ;  /* 0x00000001142f9824 */ /* 0x000fe200020e0605 */
[----:B------:R-:W-:-:S02]  /*14f30*/  @!P0 IADD3 R50, P5, R147, R50, RZ ;  /* 0x0000003293328210 */ /* 0x000fc40007fbe0ff */
[----:B------:R-:W-:Y:S02]  /*14f40*/  CS2R R4, SRZ ;  /* 0x0000000000047805 */ /* 0x000fe4000001ff00 */
[----:B------:R-:W-:Y:S02]  /*14f50*/  CS2R R8, SRZ ;  /* 0x0000000000087805 */ /* 0x000fe4000001ff00 */
[----:B------:R-:W-:Y:S01]  /*14f60*/  CS2R R10, SRZ ;  /* 0x00000000000a7805 */ /* 0x000fe2000001ff00 */
[--C-:B------:R-:W-:Y:S01]  /*14f70*/  @!P0 IMAD.X R49, R0, 0x1, R3.reuse, P3 ;  /* 0x0000000100318824 */ /* 0x100fe200018e0603 */
[----:B------:R0:W5:Y:S01]  /*14f80*/  @!P2 LD.E.128 R32, desc[UR54][R36.64] ;  /* 0x000000362420a980 */ /* 0x000162000c101d00 */
[----:B------:R-:W-:-:S03]  /*14f90*/  @!P0 IMAD.X R51, R20, 0x1, R3, P5 ;  /* 0x0000000114338824 */ /* 0x000fc600028e0603 */
[----:B------:R0:W5:Y:S04]  /*14fa0*/  @!P2 LD.E.128 R28, desc[UR54][R38.64] ;  /* 0x00000036261ca980 */ /* 0x000168000c101d00 */
[----:B------:R0:W5:Y:S04]  /*14fb0*/  @!P1 LD.E.128 R12, desc[UR54][R40.64] ;  /* 0x00000036280c9980 */ /* 0x000168000c101d00 */
[----:B------:R0:W5:Y:S04]  /*14fc0*/  @!P1 LD.E.128 R4, desc[UR54][R46.64] ;  /* 0x000000362e049980 */ /* 0x000168000c101d00 */
[----:B------:R0:W5:Y:S04]  /*14fd0*/  @!P0 LD.E.128 R24, desc[UR54][R48.64] ;  /* 0x0000003630188980 */ /* 0x000168000c101d00 */
[----:B------:R0:W5:Y:S02]  /*14fe0*/  @!P0 LD.E.128 R8, desc[UR54][R50.64] ;  /* 0x0000003632088980 */ /* 0x000164000c101d00 */
.L_x_3605:
[----:B------:R-:W-:Y:S05]  /*14ff0*/  BSYNC B1 ;  /* 0x0000000000017941 */ /* 0x000fea0003800000 */
.L_x_3604:
[----:B------:R-:W-:Y:S01]  /*15000*/  ULEA.HI UR4, UR43, UR43, URZ, 0x1 ;  /* 0x0000002b2b047291 */ /* 0x000fe2000f8f083f */
[----:B----4-:R-:W-:Y:S01]  /*15010*/  IMAD R0, R149, -0x80, R151 ;  /* 0xffffff8095007824 */ /* 0x010fe200078e0297 */
[----:B------:R-:W-:Y:S02]  /*15020*/  BSSY B1, `(.L_x_3606) ;  /* 0x0000009000017945 */ /* 0x000fe40003800000 */
[----:B------:R-:W-:Y:S02]  /*15030*/  ULOP3.LUT UR4, UR4, 0xfffffffe, URZ, 0xc0, !UPT ;  /* 0xfffffffe04047892 */ /* 0x000fe4000f8ec03f */
[----:B--2---:R-:W-:Y:S02]  /*15040*/  VIMNMX R3, R0, 0x80, PT ;  /* 0x0000008000037848 */ /* 0x004fe40003fe0100 */
[----:B------:R-:W-:Y:S02]  /*15050*/  UIADD3 UR4, UR43, -UR4, URZ ;  /* 0x800000042b047290 */ /* 0x000fe4000fffe03f */
[----:B------:R-:W-:-:S04]  /*15060*/  ISETP.GE.AND P1, PT, R220, R3, PT ;  /* 0x00000003dc00720c */ /* 0x000fc80003f26270 */
[----:B------:R-:W-:-:S05]  /*15070*/  IMAD.U32 R21, RZ, RZ, UR4 ;  /* 0x00000004ff157e24 */ /* 0x000fca000f8e00ff */
[----:B------:R-:W-:-:S04]  /*15080*/  SHF.L.U32 R21, R21, 0x1f, RZ ;  /* 0x0000001f15157819 */ /* 0x000fc800000006ff */
[----:B------:R-:W1:Y:S02]  /*15090*/  SYNCS.PHASECHK.TRANS64.TRYWAIT P0, [R16+URZ+0x33400], R21 ;  /* 0x03340015100075a7 */ /* 0x000e64000800017f */
[----:B-1----:R-:W-:Y:S05]  /*150a0*/  @!P0 BRA `(.L_x_3607) ;  /* 0x0000019000508947 */ /* 0x002fea0003800000 */
.L_x_3827:
[----:B------:R-:W-:Y:S05]  /*150b0*/  BSYNC B1 ;  /* 0x0000000000017941 */ /* 0x000fea0003800000 */
.L_x_3606:
[----:B------:R-:W-:Y:S05]  /*150c0*/  @P1 BRA `(.L_x_3592) ;  /* 0x0000003000141947 */ /* 0x000fea0003800000 */
[----:B------:R-:W2:Y:S01]  /*150d0*/  LDC R3, c[0x0][0x3f4] ;  /* 0x0000fd00ff037b82 */ /* 0x000ea20000000800 */
[C---:B------:R-:W-:Y:S01]  /*150e0*/  VIADD R0, R18.reuse, 0x20 ;  /* 0x0000002012007836 */ /* 0x040fe20000000000 */
[C---:B------:R-:W-:Y:S01]  /*150f0*/  IADD3 R20, R18.reuse, 0x40, RZ ;  /* 0x0000004012147810 */ /* 0x040fe20007ffe0ff */
[----:B------:R-:W-:Y:S01]  /*15100*/  BSSY B1, `(.L_x_3608) ;  /* 0x00000ff000017945 */ /* 0x000fe20003800000 */
[-C--:B--2---:R-:W-:Y:S02]  /*15110*/  ISETP.GE.AND P0, PT, R18, R3.reuse, PT ;  /* 0x000000031200720c */ /* 0x084fe40003f06270 */
[-C--:B------:R-:W-:Y:S02]  /*15120*/  ISETP.GE.AND P1, PT, R0, R3.reuse, PT ;  /* 0x000000030000720c */ /* 0x080fe40003f26270 */
[----:B------:R-:W-:-:S09]  /*15130*/  ISETP.GE.AND P2, PT, R20, R3, PT ;  /* 0x000000031400720c */ /* 0x000fd20003f46270 */
[----:B------:R-:W-:Y:S05]  /*15140*/  @P0 BRA `(.L_x_3609) ;  /* 0x0000000c00e80947 */ /* 0x000fea0003800000 */
[----:B------:R-:W2:Y:S01]  /*15150*/  LDL R65, [R1+0xd0] ;  /* 0x0000d00001417983 */ /* 0x000ea20000100800 */
[----:B------:R-:W-:Y:S02]  /*15160*/  LEA.HI R0, R42, R42, RZ, 0x1 ;  /* 0x0000002a2a007211 */ /* 0x000fe400078f08ff */
[----:B-----5:R-:W-:Y:S02]  /*15170*/  LOP3.LUT R20, R32, 0xff, RZ, 0xc0, !PT ;  /* 0x000000ff20147812 */ /* 0x020fe400078ec0ff */
[----:B-1----:R-:W-:Y:S02]  /*15180*/  LOP3.LUT R21, R0, 0xfffffffe, RZ, 0xc0, !PT ;  /* 0xfffffffe00157812 */ /* 0x002fe400078ec0ff */
[----:B------:R-:W-:Y:S02]  /*15190*/  SHF.R.U32.HI R0, RZ, 0x8, R32 ;  /* 0x00000008ff007819 */ /* 0x000fe40000011620 */
[----:B0-----:R-:W-:Y:S01]  /*151a0*/  SHF.R.U32.HI R37, RZ, 0x8, R33 ;  /* 0x00000008ff257819 */ /* 0x001fe20000011621 */
[----:B------:R-:W-:Y:S01]  /*151b0*/  IMAD.IADD R42, R42, 0x1, -R21 ;  /* 0x000000012a2a7824 */ /* 0x000fe200078e0a15 */
[----:B------:R-:W-:-:S02]  /*151c0*/  LOP3.LUT R21, R0, 0xff, RZ, 0xc0, !PT ;  /* 0x000000ff00157812 */ /* 0x000fc400078ec0ff */
[----:B------:R-:W-:Y:S02]  /*151d0*/  SHF.R.U32.HI R39, RZ, 0x8, R34 ;  /* 0x00000008ff277819 */ /* 0x000fe40000011622 */
[----:B------:R-:W-:Y:S02]  /*151e0*/  LEA.HI R0, R3, R42, RZ, 0x1c ;  /* 0x0000002a03007211 */ /* 0x000fe400078fe0ff */
[----:B------:R-:W-:Y:S02]  /*151f0*/  PRMT R45, R21, 0x7604, R20 ;  /* 0x00007604152d7816 */ /* 0x000fe40000000014 */
[----:B------:R-:W-:Y:S02]  /*15200*/  SHF.R.S32.HI R21, RZ, 0x1f, R0 ;  /* 0x0000001fff157819 */ /* 0x000fe40000011400 */
[----:B------:R-:W-:Y:S02]  /*15210*/  LOP3.LUT R36, R33, 0xff, RZ, 0xc0, !PT ;  /* 0x000000ff21247812 */ /* 0x000fe400078ec0ff */
[----:B------:R-:W-:Y:S01]  /*15220*/  LEA.HI R20, R21, R0, RZ, 0x2 ;  /* 0x0000000015147211 */ /* 0x000fe200078f10ff */
[----:B------:R-:W-:Y:S01]  /*15230*/  IMAD.SHL.U32 R0, R0, 0x10, RZ ;  /* 0x0000001000007824 */ /* 0x000fe200078e00ff */
[----:B------:R-:W-:-:S02]  /*15240*/  LOP3.LUT R38, R34, 0xff, RZ, 0xc0, !PT ;  /* 0x000000ff22267812 */ /* 0x000fc400078ec0ff */
[----:B------:R-:W-:Y:S01]  /*15250*/  LOP3.LUT R37, R37, 0xff, RZ, 0xc0, !PT ;  /* 0x000000ff25257812 */ /* 0x000fe200078ec0ff */
[----:B------:R-:W-:Y:S01]  /*15260*/  IMAD.SHL.U32 R20, R20, 0x800, RZ ;  /* 0x0000080014147824 */ /* 0x000fe200078e00ff */
[----:B------:R-:W-:Y:S02]  /*15270*/  LOP3.LUT R21, R227, 0x30, R0, 0xf8, !PT ;  /* 0x00000030e3157812 */ /* 0x000fe400078ef800 */
[----:B------:R-:W-:Y:S02]  /*15280*/  LOP3.LUT R39, R39, 0xff, RZ, 0xc0, !PT ;  /* 0x000000ff27277812 */ /* 0x000fe400078ec0ff */
[----:B------:R-:W-:Y:S02]  /*15290*/  LOP3.LUT R21, R21, R228, RZ, 0x3c, !PT ;  /* 0x000000e415157212 */ /* 0x000fe400078e3cff */
[----:B------:R-:W-:Y:S02]  /*152a0*/  LOP3.LUT R20, R20, 0xffffe000, RZ, 0xc0, !PT ;  /* 0xffffe00014147812 */ /* 0x000fe400078ec0ff */
[----:B------:R-:W-:-:S02]  /*152b0*/  PRMT R46, R37, 0x7604, R36 ;  /* 0x00007604252e7816 */ /* 0x000fc40000000024 */
[----:B------:R-:W-:Y:S02]  /*152c0*/  IADD3 R21, R21, R229, R20 ;  /* 0x000000e515157210 */ /* 0x000fe40007ffe014 */
[----:B------:R-:W-:Y:S02]  /*152d0*/  PRMT R47, R39, 0x7604, R38 ;  /* 0x00007604272f7816 */ /* 0x000fe40000000026 */
[----:B------:R-:W-:Y:S01]  /*152e0*/  SHF.R.U32.HI R37, RZ, 0x8, R35 ;  /* 0x00000008ff257819 */ /* 0x000fe20000011623 */
[----:B------:R-:W-:Y:S01]  /*152f0*/  IMAD.IADD R0, R16, 0x1, R21 ;  /* 0x0000000110007824 */ /* 0x000fe200078e0215 */
[----:B------:R-:W-:Y:S02]  /*15300*/  SHF.R.U32.HI R39, RZ, 0x8, R28 ;  /* 0x00000008ff277819 */ /* 0x000fe4000001161c */
[----:B------:R-:W-:Y:S02]  /*15310*/  SHF.R.U32.HI R40, RZ, 0x8, R29 ;  /* 0x00000008ff287819 */ /* 0x000fe4000001161d */
[----:B------:R-:W-:-:S02]  /*15320*/  LOP3.LUT R36, R35, 0xff, RZ, 0xc0, !PT ;  /* 0x000000ff23247812 */ /* 0x000fc400078ec0ff */
[----:B------:R-:W-:Y:S02]  /*15330*/  LOP3.LUT R38, R28, 0xff, RZ, 0xc0, !PT ;  /* 0x000000ff1c267812 */ /* 0x000fe400078ec0ff */
[----:B------:R-:W-:Y:S02]  /*15340*/  LOP3.LUT R37, R37, 0xff, RZ, 0xc0, !PT ;  /* 0x000000ff25257812 */ /* 0x000fe400078ec0ff */
[----:B------:R-:W-:Y:S02]  /*15350*/  LOP3.LUT R39, R39, 0xff, RZ, 0xc0, !PT ;  /* 0x000000ff27277812 */ /* 0x000fe400078ec0ff */
[----:B------:R-:W-:Y:S02]  /*15360*/  LOP3.LUT R21, R40, 0xff, RZ, 0xc0, !PT ;  /* 0x000000ff28157812 */ /* 0x000fe400078ec0ff */
[----:B------:R-:W0:Y:S01]  /*15370*/  LDS.128 R40, [R0+0x1e200] ;  /* 0x01e2000000287984 */ /* 0x000e220000000c00 */
[----:B------:R-:W-:Y:S02]  /*15380*/  PRMT R48, R37, 0x7604, R36 ;  /* 0x0000760425307816 */ /* 0x000fe40000000024 */
[----:B------:R-:W-:-:S02]  /*15390*/  PRMT R51, R39, 0x7604, R38 ;  /* 0x0000760427337816 */ /* 0x000fc40000000026 */
[----:B------:R-:W-:Y:S02]  /*153a0*/  SHF.R.U32.HI R53, RZ, 0x8, R31 ;  /* 0x00000008ff357819 */ /* 0x000fe4000001161f */
[----:B------:R-:W-:Y:S02]  /*153b0*/  SHF.R.U32.HI R50, RZ, 0x8, R30 ;  /* 0x00000008ff327819 */ /* 0x000fe4000001161e */
[----:B------:R-:W-:Y:S02]  /*153c0*/  LOP3.LUT R52, R31, 0xff, RZ, 0xc0, !PT ;  /* 0x000000ff1f347812 */ /* 0x000fe400078ec0ff */
[----:B------:R-:W-:Y:S02]  /*153d0*/  LOP3.LUT R53, R53, 0xff, RZ, 0xc0, !PT ;  /* 0x000000ff35357812 */ /* 0x000fe400078ec0ff */
[----:B------:R-:W-:Y:S02]  /*153e0*/  LOP3.LUT R20, R29, 0xff, RZ, 0xc0, !PT ;  /* 0x000000ff1d147812 */ /* 0x000fe400078ec0ff */
[----:B------:R-:W-:-:S02]  /*153f0*/  LOP3.LUT R49, R30, 0xff, RZ, 0xc0, !PT ;  /* 0x000000ff1e317812 */ /* 0x000fc400078ec0ff */
[----:B------:R-:W-:Y:S02]  /*15400*/  LOP3.LUT R50, R50, 0xff, RZ, 0xc0, !PT ;  /* 0x000000ff32327812 */ /* 0x000fe400078ec0ff */
[----:B------:R-:W-:Y:S02]  /*15410*/  PRMT R52, R53, 0x7604, R52 ;  /* 0x0000760435347816 */ /* 0x000fe40000000034 */
        /* <DEDUP_REMOVED lines=8> */
[----:B------:R-:W-:Y:S01]  /*154a0*/  LOP3.LUT R55, R20, 0xff0000, R53, 0xf8, !PT ;  /* 0x00ff000014377812 */ /* 0x000fe200078ef835 */
[----:B------:R-:W-:Y:S01]  /*154b0*/  IMAD.U32 R49, R49, 0x10000, RZ ;  /* 0x0001000031317824 */ /* 0x000fe200078e00ff */
[----:B------:R-:W-:Y:S01]  /*154c0*/  LOP3.LUT R21, R46, 0xff0000, R21, 0xf8, !PT ;  /* 0x00ff00002e157812 */ /* 0x000fe200078ef815 */
[----:B------:R-:W-:Y:S01]  /*154d0*/  IMAD.U32 R59, R59, 0x10000, RZ ;  /* 0x000100003b3b7824 */ /* 0x000fe200078e00ff */
        /* <DEDUP_REMOVED lines=9> */
[----:B------:R-:W-:-:S02]  /*15570*/  F2FP.F16.E4M3.UNPACK_B R35, R55 ;  /* 0x00000037ff23723e */ /* 0x000fc400020006ff */
[----:B0-----:R-:W-:Y:S02]  /*15580*/  F2FP.F16.E4M3.UNPACK_B R32, R41 ;  /* 0x00000029ff20723e */ /* 0x001fe400020006ff */
[----:B------:R-:W-:Y:S01]  /*15590*/  F2FP.F16.E4M3.UNPACK_B R34, R53 ;  /* 0x00000035ff22723e */ /* 0x000fe200020006ff */
[----:B------:R-:W-:Y:S01]  /*155a0*/  HADD2.F32 R56, -RZ, R35.H0_H0 ;  /* 0x20000023ff387230 */ /* 0x000fe20000004100 */
[----:B------:R-:W-:Y:S01]  /*155b0*/  LOP3.LUT R59, R59, 0xff000000, R31, 0xf8, !PT ;  /* 0xff0000003b3b7812 */ /* 0x000fe200078ef81f */
[--C-:B------:R-:W-:Y:S01]  /*155c0*/  HADD2.F32 R29, -RZ, R32.reuse.H0_H0 ;  /* 0x20000020ff1d7230 */ /* 0x100fe20000004100 */
[----:B------:R-:W-:Y:S01]  /*155d0*/  LOP3.LUT R51, R51, 0xff0000, R28, 0xf8, !PT ;  /* 0x00ff000033337812 */ /* 0x000fe200078ef81c */
[----:B------:R-:W-:Y:S01]  /*155e0*/  HADD2.F32 R32, -RZ, R32.H1_H1 ;  /* 0x30000020ff207230 */ /* 0x000fe20000004100 */
[----:B------:R-:W-:Y:S02]  /*155f0*/  LOP3.LUT R21, R57, 0xff0000, R30, 0xf8, !PT ;  /* 0x00ff000039157812 */ /* 0x000fe400078ef81e */
[----:B------:R-:W-:-:S02]  /*15600*/  LOP3.LUT R57, R51, 0xff000000, R28, 0xf8, !PT ;  /* 0xff00000033397812 */ /* 0x000fc400078ef81c */
[-C--:B------:R-:W-:Y:S02]  /*15610*/  F2FP.F16.E4M3.UNPACK_B R49, R40.reuse ;  /* 0x00000028ff31723e */ /* 0x080fe400020006ff */
[----:B------:R-:W-:Y:S01]  /*15620*/  F2FP.F16.E4M3.UNPACK_B R50, R40.H1 ;  /* 0x00000028ff32723e */ /* 0x000fe200030006ff */
[----:B------:R-:W-:Y:S01]  /*15630*/  FMUL.FTZ R40, R29, R56 ;  /* 0x000000381d287220 */ /* 0x000fe20000410000 */
[-C--:B------:R-:W-:Y:S02]  /*15640*/  F2FP.F16.E4M3.UNPACK_B R51, R43.reuse ;  /* 0x0000002bff33723e */ /* 0x080fe400020006ff */
[----:B------:R-:W-:Y:S02]  /*15650*/  F2FP.F16.E4M3.UNPACK_B R52, R43.H1 ;  /* 0x0000002bff34723e */ /* 0x000fe400030006ff */
[----:B------:R-:W-:Y:S02]  /*15660*/  F2FP.F16.E4M3.UNPACK_B R41, R41.H1 ;  /* 0x00000029ff29723e */ /* 0x000fe400030006ff */
[----:B------:R-:W-:-:S02]  /*15670*/  F2FP.F16.E4M3.UNPACK_B R55, R55.H1 ;  /* 0x00000037ff37723e */ /* 0x000fc400030006ff */
[----:B------:R-:W-:Y:S02]  /*15680*/  F2FP.F16.E4M3.UNPACK_B R53, R53.H1 ;  /* 0x00000035ff35723e */ /* 0x000fe400030006ff */
[----:B------:R-:W-:Y:S02]  /*15690*/  LOP3.LUT R28, R21, 0xff000000, R30, 0xf8, !PT ;  /* 0xff000000151c7812 */ /* 0x000fe400078ef81e */
[-C--:B------:R-:W-:Y:S02]  /*156a0*/  F2FP.F16.E4M3.UNPACK_B R30, R42.reuse ;  /* 0x0000002aff1e723e */ /* 0x080fe400020006ff */
[----:B------:R-:W-:Y:S01]  /*156b0*/  F2FP.F16.E4M3.UNPACK_B R42, R42.H1 ;  /* 0x0000002aff2a723e */ /* 0x000fe200030006ff */
[----:B--2---:R-:W0:Y:S02]  /*156c0*/  LDS.128 R36, [R65+0x1e200] ;  /* 0x01e2000041247984 */ /* 0x004e240000000c00 */
[----:B0-----:R-:W-:Y:S02]  /*156d0*/  F2FP.F16.E4M3.UNPACK_B R31, R37 ;  /* 0x00000025ff1f723e */ /* 0x001fe400020006ff */
[----:B------:R-:W-:-:S02]  /*156e0*/  F2FP.F16.E4M3.UNPACK_B R47, R39 ;  /* 0x00000027ff2f723e */ /* 0x000fc400020006ff */
[----:B------:R-:W-:Y:S01]  /*156f0*/  F2FP.F16.E4M3.UNPACK_B R48, R39.H1 ;  /* 0x00000027ff30723e */ /* 0x000fe200030006ff */
[--C-:B------:R-:W-:Y:S01]  /*15700*/  HADD2.F32 R33, -RZ, R31.reuse.H0_H0 ;  /* 0x2000001fff217230 */ /* 0x100fe20000004100 */
[-C--:B------:R-:W-:Y:S01]  /*15710*/  F2FP.F16.E4M3.UNPACK_B R39, R36.reuse ;  /* 0x00000024ff27723e */ /* 0x080fe200020006ff */
[----:B------:R-:W-:Y:S01]  /*15720*/  HADD2.F32 R31, -RZ, R31.H1_H1 ;  /* 0x3000001fff1f7230 */ /* 0x000fe20000004100 */
[----:B------:R-:W-:Y:S01]  /*15730*/  F2FP.F16.E4M3.UNPACK_B R46, R36.H1 ;  /* 0x00000024ff2e723e */ /* 0x000fe200030006ff */
[--C-:B------:R-:W-:Y:S01]  /*15740*/  HADD2.F32 R36, -RZ, R34.reuse.H0_H0 ;  /* 0x20000022ff247230 */ /* 0x100fe20000004100 */
[----:B------:R-:W-:Y:S02]  /*15750*/  F2FP.F16.E4M3.UNPACK_B R37, R37.H1 ;  /* 0x00000025ff25723e */ /* 0x000fe400030006ff */
[----:B------:R-:W-:Y:S02]  /*15760*/  F2FP.F16.E4M3.UNPACK_B R21, R38 ;  /* 0x00000026ff15723e */ /* 0x000fe400020006ff */
[-C--:B------:R-:W-:Y:S01]  /*15770*/  FMUL.FTZ R43, R29, R36.reuse ;  /* 0x000000241d2b7220 */ /* 0x080fe20000410000 */
[C---:B------:R-:W-:Y:S01]  /*15780*/  FFMA.FTZ R29, R33.reuse, R36, -R40 ;  /* 0x00000024211d7223 */ /* 0x040fe20000010828 */
[----:B------:R-:W-:Y:S01]  /*15790*/  HADD2.F32 R36, -RZ, R34.H1_H1 ;  /* 0x30000022ff247230 */ /* 0x000fe20000004100 */
[----:B------:R-:W-:Y:S01]  /*157a0*/  F2FP.F16.E4M3.UNPACK_B R38, R38.H1 ;  /* 0x00000026ff26723e */ /* 0x000fe200030006ff */
[----:B------:R-:W-:Y:S01]  /*157b0*/  FFMA.FTZ R33, R33, R56, R43 ;  /* 0x0000003821217223 */ /* 0x000fe2000001002b */
[----:B------:R-:W-:-:S02]  /*157c0*/  HADD2.F32 R43, -RZ, R35.H1_H1 ;  /* 0x30000023ff2b7230 */ /* 0x000fc40000004100 */
[----:B------:R-:W-:Y:S02]  /*157d0*/  HADD2.F32 R56, -RZ, R55.H0_H0 ;  /* 0x20000037ff387230 */ /* 0x000fe40000004100 */
[C---:B------:R-:W-:Y:S01]  /*157e0*/  FMUL.FTZ R60, R32.reuse, R36 ;  /* 0x00000024203c7220 */ /* 0x040fe20000410000 */
[----:B------:R-:W-:Y:S02]  /*157f0*/  HADD2.F32 R34, -RZ, R41.H0_H0 ;  /* 0x20000029ff227230 */ /* 0x000fe40000004100 */
[-C--:B------:R-:W-:Y:S01]  /*15800*/  FMUL.FTZ R58, R32, R43.reuse ;  /* 0x0000002b203a7220 */ /* 0x080fe20000410000 */
[----:B------:R-:W-:Y:S02]  /*15810*/  HADD2.F32 R40, -RZ, R53.H0_H0 ;  /* 0x20000035ff287230 */ /* 0x000fe40000004100 */
[----:B------:R-:W-:Y:S02]  /*15820*/  HADD2.F32 R35, -RZ, R37.H0_H0 ;  /* 0x20000025ff237230 */ /* 0x000fe40000004100 */
[C---:B------:R-:W-:Y:S01]  /*15830*/  FMUL.FTZ R62, R34.reuse, R56 ;  /* 0x00000038223e7220 */ /* 0x040fe20000410000 */
[C---:B------:R-:W-:Y:S01]  /*15840*/  FFMA.FTZ R32, R31.reuse, R36, -R58 ;  /* 0x000000241f207223 */ /* 0x040fe2000001083a */
[-C--:B------:R-:W-:Y:S01]  /*15850*/  FMUL.FTZ R61, R34, R40.reuse ;  /* 0x00000028223d7220 */ /* 0x080fe20000410000 */
[----:B------:R-:W-:Y:S01]  /*15860*/  FFMA.FTZ R34, R31, R43, R60 ;  /* 0x0000002b1f227223 */ /* 0x000fe2000001003c */
[-C--:B------:R-:W-:Y:S01]  /*15870*/  F2FP.F16.E4M3.UNPACK_B R58, R59.reuse ;  /* 0x0000003bff3a723e */ /* 0x080fe200020006ff */
[C---:B------:R-:W-:Y:S01]  /*15880*/  FFMA.FTZ R31, R35.reuse, R40, -R62 ;  /* 0x00000028231f7223 */ /* 0x040fe2000001083e */
[----:B------:R-:W-:Y:S01]  /*15890*/  F2FP.F16.E4M3.UNPACK_B R43, R54 ;  /* 0x00000036ff2b723e */ /* 0x000fe200020006ff */
[----:B------:R-:W-:Y:S01]  /*158a0*/  FFMA.FTZ R35, R35, R56, R61 ;  /* 0x0000003823237223 */ /* 0x000fe2000001003d */
[----:B------:R-:W-:Y:S01]  /*158b0*/  HADD2.F32 R53, -RZ, R53.H1_H1 ;  /* 0x30000035ff357230 */ /* 0x000fe20000004100 */
        /* <DEDUP_REMOVED lines=12> */
[----:B------:R-:W-:Y:S01]  /*15980*/  FMUL.FTZ R63, R40, R55 ;  /* 0x00000037283f7220 */ /* 0x000fe20000410000 */
[----:B------:R-:W-:Y:S02]  /*15990*/  HADD2.F32 R51, -RZ, R51.H1_H1 ;  /* 0x30000033ff337230 */ /* 0x000fe40000004100 */
[C---:B------:R-:W-:Y:S01]  /*159a0*/  FFMA.FTZ R36, R37.reuse, R53, -R62 ;  /* 0x0000003525247223 */ /* 0x040fe2000001083e */
[----:B------:R-:W-:Y:S01]  /*159b0*/  FFMA.FTZ R40, R37, R56, R61 ;  /* 0x0000003825287223 */ /* 0x000fe2000001003d */
[C---:B------:R-:W-:Y:S01]  /*159c0*/  FFMA.FTZ R37, R41.reuse, R55, -R64 ;  /* 0x0000003729257223 */ /* 0x040fe20000010840 */
[----:B------:R-:W-:Y:S01]  /*159d0*/  FFMA.FTZ R41, R41, R60, R63 ;  /* 0x0000003c29297223 */ /* 0x000fe2000001003f */
[----:B------:R-:W-:Y:S01]  /*159e0*/  HADD2.F32 R60, -RZ, R58.H1_H1 ;  /* 0x3000003aff3c7230 */ /* 0x000fe20000004100 */
[-C--:B------:R-:W-:Y:S01]  /*159f0*/  F2FP.F16.E4M3.UNPACK_B R55, R57.reuse.H1 ;  /* 0x00000039ff37723e */ /* 0x080fe200030006ff */
[----:B------:R-:W-:Y:S01]  /*15a00*/  HADD2.F32 R56, -RZ, R43.H1_H1 ;  /* 0x3000002bff387230 */ /* 0x000fe20000004100 */
[----:B------:R-:W-:Y:S01]  /*15a10*/  F2FP.F16.E4M3.UNPACK_B R57, R57 ;  /* 0x00000039ff39723e */ /* 0x000fe200020006ff */
        /* <DEDUP_REMOVED lines=11> */
[----:B------:R-:W-:Y:S01]  /*15ad0*/  FFMA.FTZ R66, R47, R60, R51 ;  /* 0x0000003c2f427223 */ /* 0x000fe20000010033 */
[----:B------:R-:W-:Y:S01]  /*15ae0*/  F2FP.F16.E4M3.UNPACK_B R51, R45.H1 ;  /* 0x0000002dff33723e */ /* 0x000fe200030006ff */
[----:B------:R-:W-:Y:S01]  /*15af0*/  FFMA.FTZ R62, R43, R62, R53 ;  /* 0x0000003e2b3e7223 */ /* 0x000fe20000010035 */
[----:B------:R-:W-:Y:S01]  /*15b00*/  FFMA.FTZ R64, R47, R56, -R64 ;  /* 0x000000382f407223 */ /* 0x000fe20000010840 */
[----:B------:R-:W-:Y:S02]  /*15b10*/  HADD2.F32 R53, -RZ, R54.H1_H1 ;  /* 0x30000036ff357230 */ /* 0x000fe40000004100 */
[----:B------:R-:W-:Y:S01]  /*15b20*/  FFMA.FTZ R68, R43, R58, -R68 ;  /* 0x0000003a2b447223 */ /* 0x000fe20000010844 */
[----:B------:R-:W-:Y:S01]  /*15b30*/  HADD2.F32 R52, -RZ, R52.H1_H1 ;  /* 0x30000034ff347230 */ /* 0x000fe20000004100 */
[----:B------:R-:W-:Y:S01]  /*15b40*/  F2FP.SATFINITE.E4M3.F32.PACK_AB_MERGE_C R35, R40, R35, RZ ;  /* 0x000000232823723e */ /* 0x000fe200048070ff */
[----:B------:R-:W-:Y:S01]  /*15b50*/  HADD2.F32 R56, -RZ, R55.H0_H0 ;  /* 0x20000037ff387230 */ /* 0x000fe20000004100 */
[----:B------:R-:W-:Y:S01]  /*15b60*/  F2FP.SATFINITE.E4M3.F32.PACK_AB_MERGE_C R29, R32, R29, R31 ;  /* 0x0000001d201d723e */ /* 0x000fe2000480701f */
        /* <DEDUP_REMOVED lines=54> */
[----:B------:R-:W-:Y:S02]  /*15ed0*/  HADD2.F32 R39, -RZ, R20.H0_H0 ;  /* 0x20000014ff277230 */ /* 0x000fe40000004100 */
[C---:B------:R-:W-:Y:S01]  /*15ee0*/  FMUL.FTZ R43, R42.reuse, R47 ;  /* 0x0000002f2a2b7220 */ /* 0x040fe20000410000 */
[-C--:B------:R-:W-:Y:S01]  /*15ef0*/  FMUL.FTZ R46, R42, R45.reuse ;  /* 0x0000002d2a2e7220 */ /* 0x080fe20000410000 */
[----:B------:R-:W-:Y:S01]  /*15f00*/  F2FP.F16.E4M3.UNPACK_B R42, R28 ;  /* 0x0000001cff2a723e */ /* 0x000fe200020006ff */
[--C-:B------:R-:W-:Y:S02]  /*15f10*/  HADD2.F32 R28, -RZ, R30.reuse.H0_H0 ;  /* 0x2000001eff1c7230 */ /* 0x100fe40000004100 */
[C---:B------:R-:W-:Y:S01]  /*15f20*/  FFMA.FTZ R57, R38.reuse, R45, -R43 ;  /* 0x0000002d26397223 */ /* 0x040fe2000001082b */
[----:B------:R-:W-:Y:S01]  /*15f30*/  FFMA.FTZ R59, R38, R47, R46 ;  /* 0x0000002f263b7223 */ /* 0x000fe2000001002e */
[----:B------:R-:W-:Y:S01]  /*15f40*/  HADD2.F32 R30, -RZ, R30.H1_H1 ;  /* 0x3000001eff1e7230 */ /* 0x000fe20000004100 */
[----:B------:R-:W-:Y:S01]  /*15f50*/  F2FP.SATFINITE.E4M3.F32.PACK_AB_MERGE_C R55, R55, R58, RZ ;  /* 0x0000003a3737723e */ /* 0x000fe200048070ff */
[--C-:B------:R-:W-:Y:S01]  /*15f60*/  HADD2.F32 R43, -RZ, R42.reuse.H0_H0 ;  /* 0x2000002aff2b7230 */ /* 0x100fe20000004100 */
[----:B------:R-:W-:Y:S01]  /*15f70*/  F2FP.SATFINITE.E4M3.F32.PACK_AB_MERGE_C R50, R57, R50, RZ ;  /* 0x000000323932723e */ /* 0x000fe200048070ff */
[----:B------:R-:W-:Y:S01]  /*15f80*/  HADD2.F32 R42, -RZ, R42.H1_H1 ;  /* 0x3000002aff2a7230 */ /* 0x000fe20000004100 */
[----:B------:R-:W-:Y:S01]  /*15f90*/  F2FP.SATFINITE.E4M3.F32.PACK_AB_MERGE_C R56, R59, R56, RZ ;  /* 0x000000383b38723e */ /* 0x000fe200048070ff */
[----:B------:R-:W-:-:S02]  /*15fa0*/  HADD2.F32 R38, -RZ, R20.H1_H1 ;  /* 0x30000014ff267230 */ /* 0x000fc40000004100 */
[C---:B------:R-:W-:Y:S01]  /*15fb0*/  FMUL.FTZ R45, R28.reuse, R43 ;  /* 0x0000002b1c2d7220 */ /* 0x040fe20000410000 */
[--C-:B------:R-:W-:Y:S02]  /*15fc0*/  HADD2.F32 R20, -RZ, R21.reuse.H0_H0 ;  /* 0x20000015ff147230 */ /* 0x100fe40000004100 */
[-C--:B------:R-:W-:Y:S01]  /*15fd0*/  FMUL.FTZ R28, R28, R39.reuse ;  /* 0x000000271c1c7220 */ /* 0x080fe20000410000 */
[----:B------:R-:W-:Y:S02]  /*15fe0*/  HADD2.F32 R21, -RZ, R21.H1_H1 ;  /* 0x30000015ff157230 */ /* 0x000fe40000004100 */
[C---:B------:R-:W-:Y:S01]  /*15ff0*/  FMUL.FTZ R46, R30.reuse, R42 ;  /* 0x0000002a1e2e7220 */ /* 0x040fe20000410000 */
[-C--:B------:R-:W-:Y:S01]  /*16000*/  FMUL.FTZ R47, R30, R38.reuse ;  /* 0x000000261e2f7220 */ /* 0x080fe20000410000 */
[C---:B------:R-:W-:Y:S01]  /*16010*/  FFMA.FTZ R30, R20.reuse, R39, -R45 ;  /* 0x00000027141e7223 */ /* 0x040fe2000001082d */
[----:B------:R-:W-:Y:S01]  /*16020*/  FFMA.FTZ R20, R20, R43, R28 ;  /* 0x0000002b14147223 */ /* 0x000fe2000001001c */
[C---:B------:R-:W-:Y:S01]  /*16030*/  FFMA.FTZ R39, R21.reuse, R38, -R46 ;  /* 0x0000002615277223 */ /* 0x040fe2000001082e */
[----:B------:R-:W-:Y:S01]  /*16040*/  FFMA.FTZ R47, R21, R42, R47 ;  /* 0x0000002a152f7223 */ /* 0x000fe2000001002f */
[----:B------:R-:W-:-:S02]  /*16050*/  F2FP.SATFINITE.E4M3.F32.PACK_AB_MERGE_C R28, R60, R53, RZ ;  /* 0x000000353c1c723e */ /* 0x000fc400048070ff */
[----:B------:R-:W-:Y:S02]  /*16060*/  F2FP.SATFINITE.E4M3.F32.PACK_AB_MERGE_C R31, R64, R37, R61 ;  /* 0x00000025401f723e */ /* 0x000fe4000480703d */
[----:B------:R-:W-:Y:S02]  /*16070*/  F2FP.SATFINITE.E4M3.F32.PACK_AB_MERGE_C R33, R34, R33, R35 ;  /* 0x000000212221723e */ /* 0x000fe40004807023 */
[----:B------:R-:W-:Y:S02]  /*16080*/  F2FP.SATFINITE.E4M3.F32.PACK_AB_MERGE_C R28, R49, R52, R28 ;  /* 0x00000034311c723e */ /* 0x000fe4000480701c */
[----:B------:R-:W-:Y:S02]  /*16090*/  F2FP.SATFINITE.E4M3.F32.PACK_AB_MERGE_C R30, R39, R30, R50 ;  /* 0x0000001e271e723e */ /* 0x000fe40004807032 */
[----:B------:R-:W-:Y:S02]  /*160a0*/  F2FP.SATFINITE.E4M3.F32.PACK_AB_MERGE_C R35, R66, R41, R62 ;  /* 0x000000294223723e */ /* 0x000fe4000480703e */
[----:B------:R-:W-:Y:S01]  /*160b0*/  F2FP.SATFINITE.E4M3.F32.PACK_AB_MERGE_C R32, R51, R54, R55 ;  /* 0x000000363320723e */ /* 0x000fe20004807037 */
[----:B------:R2:W-:Y:S01]  /*160c0*/  STS.128 [R65+0x1e200], R28 ;  /* 0x01e2001c41007388 */ /* 0x0005e20000000c00 */
[----:B------:R-:W-:-:S05]  /*160d0*/  F2FP.SATFINITE.E4M3.F32.PACK_AB_MERGE_C R34, R47, R20, R56 ;  /* 0x000000142f22723e */ /* 0x000fca0004807038 */
[----:B------:R2:W-:Y:S02]  /*160e0*/  STS.128 [R0+0x1e200], R32 ;  /* 0x01e2002000007388 */ /* 0x0005e40000000c00 */
.L_x_3609:
[----:B------:R-:W-:Y:S05]  /*160f0*/  BSYNC B1 ;  /* 0x0000000000017941 */ /* 0x000fea0003800000 */
.L_x_3608:
[----:B------:R-:W-:Y:S04]  /*16100*/  BSSY B1, `(.L_x_3610) ;  /* 0x0000105000017945 */ /* 0x000fe80003800000 */
[----:B------:R-:W-:Y:S05]  /*16110*/  @P1 BRA `(.L_x_3611) ;  /* 0x00000010000c1947 */ /* 0x000fea0003800000 */
[----:B------:R-:W4:Y:S01]  /*16120*/  LDL R61, [R1+0xcc] ;  /* 0x0000cc00013d7983 */ /* 0x000f220000100800 */
[----:B------:R-:W-:Y:S01]  /*16130*/  IMAD.IADD R20, R22, 0x1, R223 ;  /* 0x0000000116147824 */ /* 0x000fe200078e02df */
[----:B--2--5:R-:W-:Y:S02]  /*16140*/  SHF.R.U32.HI R0, RZ, 0x8, R12 ;  /* 0x00000008ff007819 */ /* 0x024fe4000001160c */
[----:B------:R-:W-:Y:S02]  /*16150*/  SHF.R.U32.HI R32, RZ, 0x8, R15 ;  /* 0x00000008ff207819 */ /* 0x000fe4000001160f */
[----:B-1----:R-:W-:Y:S02]  /*16160*/  SHF.R.S32.HI R21, RZ, 0x1f, R20 ;  /* 0x0000001fff157819 */ /* 0x002fe40000011414 */
[----:B------:R-:W-:Y:S02]  /*16170*/  LOP3.LUT R31, R15, 0xff, RZ, 0xc0, !PT ;  /* 0x000000ff0f1f7812 */ /* 0x000fe400078ec0ff */
[----:B------:R-:W-:-:S02]  /*16180*/  LEA.HI R20, R21, R20, RZ, 0x4 ;  /* 0x0000001415147211 */ /* 0x000fc400078f20ff */
[----:B------:R-:W-:Y:S02]  /*16190*/  LOP3.LUT R21, R12, 0xff, RZ, 0xc0, !PT ;  /* 0x000000ff0c157812 */ /* 0x000fe400078ec0ff */
[----:B------:R-:W-:Y:S02]  /*161a0*/  SHF.R.S32.HI R30, RZ, 0x4, R20 ;  /* 0x00000004ff1e7819 */ /* 0x000fe40000011414 */
[----:B------:R-:W-:Y:S02]  /*161b0*/  LOP3.LUT R20, R0, 0xff, RZ, 0xc0, !PT ;  /* 0x000000ff00147812 */ /* 0x000fe400078ec0ff */
[----:B------:R-:W-:Y:S02]  /*161c0*/  LEA.HI R0, R3, R30, RZ, 0x1c ;  /* 0x0000001e03007211 */ /* 0x000fe400078fe0ff */
[----:B0-----:R-:W-:Y:S02]  /*161d0*/  PRMT R37, R20, 0x7604, R21 ;  /* 0x0000760414257816 */ /* 0x001fe40000000015 */
[----:B------:R-:W-:-:S02]  /*161e0*/  SHF.R.S32.HI R21, RZ, 0x1f, R0 ;  /* 0x0000001fff157819 */ /* 0x000fc40000011400 */
[----:B------:R-:W-:Y:S02]  /*161f0*/  SHF.R.U32.HI R30, RZ, 0x8, R4 ;  /* 0x00000008ff1e7819 */ /* 0x000fe40000011604 */
[----:B------:R-:W-:Y:S02]  /*16200*/  LEA.HI R20, R21, R0, RZ, 0x2 ;  /* 0x0000000015147211 */ /* 0x000fe400078f10ff */
[----:B------:R-:W-:Y:S02]  /*16210*/  SHF.L.U32 R0, R0, 0x4, RZ ;  /* 0x0000000400007819 */ /* 0x000fe400000006ff */
[----:B------:R-:W-:Y:S01]  /*16220*/  SHF.R.U32.HI R28, RZ, 0x8, R13 ;  /* 0x00000008ff1c7819 */ /* 0x000fe2000001160d */
[----:B------:R-:W-:Y:S01]  /*16230*/  IMAD.SHL.U32 R20, R20, 0x800, RZ ;  /* 0x0000080014147824 */ /* 0x000fe200078e00ff */
[----:B------:R-:W-:Y:S02]  /*16240*/  LOP3.LUT R21, R227, 0x30, R0, 0xf8, !PT ;  /* 0x00000030e3157812 */ /* 0x000fe400078ef800 */
[----:B------:R-:W-:-:S02]  /*16250*/  LOP3.LUT R0, R32, 0xff, RZ, 0xc0, !PT ;  /* 0x000000ff20007812 */ /* 0x000fc400078ec0ff */
[----:B------:R-:W-:Y:S02]  /*16260*/  LOP3.LUT R33, R4, 0xff, RZ, 0xc0, !PT ;  /* 0x000000ff04217812 */ /* 0x000fe400078ec0ff */
[----:B------:R-:W-:Y:S02]  /*16270*/  LOP3.LUT R30, R30, 0xff, RZ, 0xc0, !PT ;  /* 0x000000ff1e1e7812 */ /* 0x000fe400078ec0ff */
[----:B------:R-:W-:Y:S02]  /*16280*/  PRMT R41, R0, 0x7604, R31 ;  /* 0x0000760400297816 */ /* 0x000fe4000000001f */
[----:B------:R-:W-:Y:S02]  /*16290*/  LOP3.LUT R21, R21, R228, RZ, 0x3c, !PT ;  /* 0x000000e415157212 */ /* 0x000fe400078e3cff */
[----:B------:R-:W-:Y:S02]  /*162a0*/  LOP3.LUT R20, R20, 0xffffe000, RZ, 0xc0, !PT ;  /* 0xffffe00014147812 */ /* 0x000fe400078ec0ff */
[----:B------:R-:W-:-:S02]  /*162b0*/  SHF.R.U32.HI R0, RZ, 0x8, R5 ;  /* 0x00000008ff007819 */ /* 0x000fc40000011605 */
[----:B------:R-:W-:Y:S02]  /*162c0*/  LOP3.LUT R29, R13, 0xff, RZ, 0xc0, !PT ;  /* 0x000000ff0d1d7812 */ /* 0x000fe400078ec0ff */
[----:B------:R-:W-:Y:S02]  /*162d0*/  LOP3.LUT R28, R28, 0xff, RZ, 0xc0, !PT ;  /* 0x000000ff1c1c7812 */ /* 0x000fe400078ec0ff */
[----:B------:R-:W-:Y:S02]  /*162e0*/  PRMT R43, R30, 0x7604, R33 ;  /* 0x000076041e2b7816 */ /* 0x000fe40000000021 */
[----:B------:R-:W-:Y:S02]  /*162f0*/  IADD3 R21, R21, R229, R20 ;  /* 0x000000e515157210 */ /* 0x000fe40007ffe014 */
[----:B------:R-:W-:Y:S02]  /*16300*/  LOP3.LUT R33, R5, 0xff, RZ, 0xc0, !PT ;  /* 0x000000ff05217812 */ /* 0x000fe400078ec0ff */
[----:B------:R-:W-:-:S02]  /*16310*/  SHF.R.U32.HI R32, RZ, 0x8, R7 ;  /* 0x00000008ff207819 */ /* 0x000fc40000011607 */
[----:B------:R-:W-:Y:S02]  /*16320*/  LOP3.LUT R0, R0, 0xff, RZ, 0xc0, !PT ;  /* 0x000000ff00007812 */ /* 0x000fe400078ec0ff */
[----:B------:R-:W-:Y:S02]  /*16330*/  SHF.R.U32.HI R20, RZ, 0x8, R6 ;  /* 0x00000008ff147819 */ /* 0x000fe40000011606 */
[----:B------:R-:W-:Y:S02]  /*16340*/  PRMT R36, R28, 0x7604, R29 ;  /* 0x000076041c247816 */ /* 0x000fe4000000001d */
[----:B------:R-:W-:Y:S02]  /*16350*/  SHF.R.U32.HI R28, RZ, 0x8, R14 ;  /* 0x00000008ff1c7819 */ /* 0x000fe4000001160e */
[----:B------:R-:W-:Y:S02]  /*16360*/  LOP3.LUT R35, R6, 0xff, RZ, 0xc0, !PT ;  /* 0x000000ff06237812 */ /* 0x000fe400078ec0ff */
[----:B------:R-:W-:-:S02]  /*16370*/  LOP3.LUT R32, R32, 0xff, RZ, 0xc0, !PT ;  /* 0x000000ff20207812 */ /* 0x000fc400078ec0ff */
[----:B------:R-:W-:Y:S01]  /*16380*/  PRMT R45, R0, 0x7604, R33 ;  /* 0x00007604002d7816 */ /* 0x000fe20000000021 */
[----:B------:R-:W-:Y:S01]  /*16390*/  IMAD.IADD R0, R16, 0x1, R21 ;  /* 0x0000000110007824 */ /* 0x000fe200078e0215 */
[----:B------:R-:W-:Y:S02]  /*163a0*/  LOP3.LUT R20, R20, 0xff, RZ, 0xc0, !PT ;  /* 0x000000ff14147812 */ /* 0x000fe400078ec0ff */
[----:B------:R-:W-:Y:S02]  /*163b0*/  LOP3.LUT R47, R7, 0xff, RZ, 0xc0, !PT ;  /* 0x000000ff072f7812 */ /* 0x000fe400078ec0ff */
[----:B------:R-:W-:Y:S02]  /*163c0*/  LOP3.LUT R29, R14, 0xff, RZ, 0xc0, !PT ;  /* 0x000000ff0e1d7812 */ /* 0x000fe400078ec0ff */
[----:B------:R-:W-:Y:S02]  /*163d0*/  LOP3.LUT R28, R28, 0xff, RZ, 0xc0, !PT ;  /* 0x000000ff1c1c7812 */ /* 0x000fe400078ec0ff */
[----:B------:R-:W-:-:S02]  /*163e0*/  PRMT R49, R20, 0x7604, R35 ;  /* 0x0000760414317816 */ /* 0x000fc40000000023 */
[----:B------:R-:W-:Y:S02]  /*163f0*/  PRMT R51, R32, 0x7604, R47 ;  /* 0x0000760420337816 */ /* 0x000fe4000000002f */
[----:B------:R-:W0:Y:S01]  /*16400*/  LDS.128 R32, [R0+0x1e200] ;  /* 0x01e2000000207984 */ /* 0x000e220000000c00 */
[----:B------:R-:W-:Y:S02]  /*16410*/  PRMT R39, R28, 0x7604, R29 ;  /* 0x000076041c277816 */ /* 0x000fe4000000001d */
[----:B------:R-:W-:Y:S02]  /*16420*/  SHF.R.U32.HI R21, RZ, 0x10, R13 ;  /* 0x00000010ff157819 */ /* 0x000fe4000001160d */
[----:B------:R-:W-:Y:S02]  /*16430*/  SHF.R.U32.HI R20, RZ, 0x10, R12 ;  /* 0x00000010ff147819 */ /* 0x000fe4000001160c */
[----:B------:R-:W-:Y:S02]  /*16440*/  LOP3.LUT R21, R21, 0xff, RZ, 0xc0, !PT ;  /* 0x000000ff15157812 */ /* 0x000fe400078ec0ff */
[----:B------:R-:W-:-:S02]  /*16450*/  LOP3.LUT R20, R20, 0xff, RZ, 0xc0, !PT ;  /* 0x000000ff14147812 */ /* 0x000fc400078ec0ff */
[----:B------:R-:W-:Y:S02]  /*16460*/  PRMT R21, R21, 0x7054, R36 ;  /* 0x0000705415157816 */ /* 0x000fe40000000024 */
[----:B------:R-:W-:Y:S02]  /*16470*/  SHF.R.U32.HI R36, RZ, 0x10, R5 ;  /* 0x00000010ff247819 */ /* 0x000fe40000011605 */
[----:B------:R-:W-:Y:S02]  /*16480*/  PRMT R37, R20, 0x7054, R37 ;  /* 0x0000705414257816 */ /* 0x000fe40000000025 */
[----:B------:R-:W-:Y:S02]  /*16490*/  SHF.R.U32.HI R40, RZ, 0x10, R15 ;  /* 0x00000010ff287819 */ /* 0x000fe4000001160f */
[----:B------:R-:W-:Y:S02]  /*164a0*/  SHF.R.U32.HI R20, RZ, 0x10, R4 ;  /* 0x00000010ff147819 */ /* 0x000fe40000011604 */
[----:B------:R-:W-:-:S02]  /*164b0*/  SHF.R.U32.HI R38, RZ, 0x10, R14 ;  /* 0x00000010ff267819 */ /* 0x000fc4000001160e */
[----:B------:R-:W-:Y:S02]  /*164c0*/  LOP3.LUT R36, R36, 0xff, RZ, 0xc0, !PT ;  /* 0x000000ff24247812 */ /* 0x000fe400078ec0ff */
[----:B------:R-:W-:Y:S02]  /*164d0*/  LOP3.LUT R40, R40, 0xff, RZ, 0xc0, !PT ;  /* 0x000000ff28287812 */ /* 0x000fe400078ec0ff */
[----:B------:R-:W-:Y:S02]  /*164e0*/  LOP3.LUT R20, R20, 0xff, RZ, 0xc0, !PT ;  /* 0x000000ff14147812 */ /* 0x000fe400078ec0ff */
[----:B------:R-:W-:Y:S02]  /*164f0*/  LOP3.LUT R38, R38, 0xff, RZ, 0xc0, !PT ;  /* 0x000000ff26267812 */ /* 0x000fe400078ec0ff */
[----:B------:R-:W-:Y:S02]  /*16500*/  PRMT R47, R36, 0x7054, R45 ;  /* 0x00007054242f7816 */ /* 0x000fe4000000002d */
[----:B------:R-:W-:-:S02]  /*16510*/  PRMT R41, R40, 0x7054, R41 ;  /* 0x0000705428297816 */ /* 0x000fc40000000029 */
[----:B------:R-:W-:Y:S02]  /*16520*/  PRMT R43, R20, 0x7054, R43 ;  /* 0x00007054142b7816 */ /* 0x000fe4000000002b */
[----:B------:R-:W-:Y:S02]  /*16530*/  PRMT R39, R38, 0x7054, R39 ;  /* 0x0000705426277816 */ /* 0x000fe40000000027 */
[----:B------:R-:W-:Y:S02]  /*16540*/  LOP3.LUT R47, R47, 0xff000000, R5, 0xf8, !PT ;  /* 0xff0000002f2f7812 */ /* 0x000fe400078ef805 */
[----:B------:R-:W-:Y:S02]  /*16550*/  SHF.R.U32.HI R38, RZ, 0x10, R6 ;  /* 0x00000010ff267819 */ /* 0x000fe40000011606 */
[----:B------:R-:W-:Y:S02]  /*16560*/  LOP3.LUT R21, R21, 0xff000000, R13, 0xf8, !PT ;  /* 0xff00000015157812 */ /* 0x000fe400078ef80d */
[----:B------:R-:W-:-:S02]  /*16570*/  SHF.R.U32.HI R40, RZ, 0x10, R7 ;  /* 0x00000010ff287819 */ /* 0x000fc40000011607 */
[----:B------:R-:W-:Y:S02]  /*16580*/  LOP3.LUT R45, R41, 0xff000000, R15, 0xf8, !PT ;  /* 0xff000000292d7812 */ /* 0x000fe400078ef80f */
[----:B------:R-:W-:Y:S02]  /*16590*/  LOP3.LUT R48, R43, 0xff000000, R4, 0xf8, !PT ;  /* 0xff0000002b307812 */ /* 0x000fe400078ef804 */
[----:B------:R-:W-:Y:S02]  /*165a0*/  F2FP.F16.E4M3.UNPACK_B R43, R47 ;  /* 0x0000002fff2b723e */ /* 0x000fe400020006ff */
[----:B0-----:R-:W-:Y:S02]  /*165b0*/  F2FP.F16.E4M3.UNPACK_B R15, R33 ;  /* 0x00000021ff0f723e */ /* 0x001fe400020006ff */
[----:B------:R-:W-:Y:S01]  /*165c0*/  LOP3.LUT R38, R38, 0xff, RZ, 0xc0, !PT ;  /* 0x000000ff26267812 */ /* 0x000fe200078ec0ff */
[----:B------:R-:W-:Y:S01]  /*165d0*/  HADD2.F32 R50, -RZ, R43.H0_H0 ;  /* 0x2000002bff327230 */ /* 0x000fe20000004100 */
[----:B------:R-:W-:Y:S01]  /*165e0*/  LOP3.LUT R42, R37, 0xff000000, R12, 0xf8, !PT ;  /* 0xff000000252a7812 */ /* 0x000fe200078ef80c */
[--C-:B------:R-:W-:Y:S01]  /*165f0*/  HADD2.F32 R5, -RZ, R15.reuse.H0_H0 ;  /* 0x2000000fff057230 */ /* 0x100fe20000004100 */
[----:B------:R-:W-:Y:S01]  /*16600*/  F2FP.F16.E4M3.UNPACK_B R20, R21 ;  /* 0x00000015ff14723e */ /* 0x000fe200020006ff */
[----:B------:R-:W-:Y:S01]  /*16610*/  HADD2.F32 R15, -RZ, R15.H1_H1 ;  /* 0x3000000fff0f7230 */ /* 0x000fe20000004100 */
[----:B------:R-:W-:-:S02]  /*16620*/  LOP3.LUT R40, R40, 0xff, RZ, 0xc0, !PT ;  /* 0x000000ff28287812 */ /* 0x000fc400078ec0ff */
[----:B------:R-:W-:Y:S01]  /*16630*/  LOP3.LUT R12, R39, 0xff000000, R14, 0xf8, !PT ;  /* 0xff000000270c7812 */ /* 0x000fe200078ef80e */
[----:B------:R-:W-:Y:S01]  /*16640*/  HADD2.F32 R46, -RZ, R20.H0_H0 ;  /* 0x20000014ff2e7230 */ /* 0x000fe20000004100 */
[----:B------:R-:W-:Y:S02]  /*16650*/  PRMT R49, R38, 0x7054, R49 ;  /* 0x0000705426317816 */ /* 0x000fe40000000031 */
[----:B------:R-:W-:Y:S02]  /*16660*/  PRMT R51, R40, 0x7054, R51 ;  /* 0x0000705428337816 */ /* 0x000fe40000000033 */
[-C--:B------:R-:W-:Y:S01]  /*16670*/  F2FP.F16.E4M3.UNPACK_B R39, R35.reuse ;  /* 0x00000023ff27723e */ /* 0x080fe200020006ff */
[----:B------:R-:W-:Y:S01]  /*16680*/  FMUL.FTZ R41, R5, R46 ;  /* 0x0000002e05297220 */ /* 0x000fe20000410000 */
[----:B------:R-:W-:Y:S02]  /*16690*/  F2FP.F16.E4M3.UNPACK_B R40, R35.H1 ;  /* 0x00000023ff28723e */ /* 0x000fe400030006ff */
[----:B------:R-:W-:-:S02]  /*166a0*/  F2FP.F16.E4M3.UNPACK_B R35, R32.H1 ;  /* 0x00000020ff23723e */ /* 0x000fc400030006ff */
[----:B------:R-:W-:Y:S02]  /*166b0*/  F2FP.F16.E4M3.UNPACK_B R47, R47.H1 ;  /* 0x0000002fff2f723e */ /* 0x000fe400030006ff */
[----:B------:R-:W-:Y:S02]  /*166c0*/  LOP3.LUT R6, R49, 0xff000000, R6, 0xf8, !PT ;  /* 0xff00000031067812 */ /* 0x000fe400078ef806 */
[----:B------:R-:W-:Y:S01]  /*166d0*/  LOP3.LUT R51, R51, 0xff000000, R7, 0xf8, !PT ;  /* 0xff00000033337812 */ /* 0x000fe200078ef807 */
[----:B------:R-:W-:Y:S01]  /*166e0*/  HADD2.F32 R49, -RZ, R47.H0_H0 ;  /* 0x2000002fff317230 */ /* 0x000fe20000004100 */
[-C--:B------:R-:W-:Y:S02]  /*166f0*/  F2FP.F16.E4M3.UNPACK_B R7, R34.reuse ;  /* 0x00000022ff07723e */ /* 0x080fe400020006ff */
[----:B------:R-:W-:Y:S01]  /*16700*/  F2FP.F16.E4M3.UNPACK_B R34, R34.H1 ;  /* 0x00000022ff22723e */ /* 0x000fe200030006ff */
[----:B----4-:R-:W0:Y:S02]  /*16710*/  LDS.128 R28, [R61+0x1e200] ;  /* 0x01e200003d1c7984 */ /* 0x010e240000000c00 */
[----:B0-----:R-:W-:-:S02]  /*16720*/  F2FP.F16.E4M3.UNPACK_B R14, R29 ;  /* 0x0000001dff0e723e */ /* 0x001fc400020006ff */
[----:B------:R-:W-:Y:S02]  /*16730*/  F2FP.F16.E4M3.UNPACK_B R36, R29.H1 ;  /* 0x0000001dff24723e */ /* 0x000fe400030006ff */
[-C--:B------:R-:W-:Y:S01]  /*16740*/  F2FP.F16.E4M3.UNPACK_B R37, R31.reuse ;  /* 0x0000001fff25723e */ /* 0x080fe200020006ff */
[----:B------:R-:W-:Y:S01]  /*16750*/  HADD2.F32 R13, -RZ, R14.H0_H0 ;  /* 0x2000000eff0d7230 */ /* 0x000fe20000004100 */
[----:B------:R-:W-:Y:S02]  /*16760*/  F2FP.F16.E4M3.UNPACK_B R38, R31.H1 ;  /* 0x0000001fff26723e */ /* 0x000fe400030006ff */
[-C--:B------:R-:W-:Y:S02]  /*16770*/  F2FP.F16.E4M3.UNPACK_B R29, R28.reuse ;  /* 0x0000001cff1d723e */ /* 0x080fe400020006ff */
[----:B------:R-:W-:Y:S02]  /*16780*/  F2FP.F16.E4M3.UNPACK_B R31, R28.H1 ;  /* 0x0000001cff1f723e */ /* 0x000fe400030006ff */
[----:B------:R-:W-:-:S02]  /*16790*/  F2FP.F16.E4M3.UNPACK_B R28, R33.H1 ;  /* 0x00000021ff1c723e */ /* 0x000fc400030006ff */
[----:B------:R-:W-:Y:S01]  /*167a0*/  F2FP.F16.E4M3.UNPACK_B R33, R32 ;  /* 0x00000020ff21723e */ /* 0x000fe200020006ff */
[----:B------:R-:W-:Y:S01]  /*167b0*/  FMUL.FTZ R32, R5, R50 ;  /* 0x0000003205207220 */ /* 0x000fe20000410000 */
[-C--:B------:R-:W-:Y:S02]  /*167c0*/  F2FP.F16.E4M3.UNPACK_B R4, R30.reuse ;  /* 0x0000001eff04723e */ /* 0x080fe400020006ff */
[----:B------:R-:W-:Y:S01]  /*167d0*/  F2FP.F16.E4M3.UNPACK_B R30, R30.H1 ;  /* 0x0000001eff1e723e */ /* 0x000fe200030006ff */
[C---:B------:R-:W-:Y:S01]  /*167e0*/  FFMA.FTZ R5, R13.reuse, R46, -R32 ;  /* 0x0000002e0d057223 */ /* 0x040fe20000010820 */
[----:B------:R-:W-:Y:S01]  /*167f0*/  F2FP.F16.E4M3.UNPACK_B R32, R21.H1 ;  /* 0x00000015ff20723e */ /* 0x000fe200030006ff */
[----:B------:R-:W-:Y:S01]  /*16800*/  FFMA.FTZ R13, R13, R50, R41 ;  /* 0x000000320d0d7223 */ /* 0x000fe20000010029 */
[----:B------:R-:W-:Y:S02]  /*16810*/  HADD2.F32 R41, -RZ, R20.H1_H1 ;  /* 0x30000014ff297230 */ /* 0x000fe40000004100 */
[----:B------:R-:W-:-:S02]  /*16820*/  HADD2.F32 R46, -RZ, R43.H1_H1 ;  /* 0x3000002bff2e7230 */ /* 0x000fc40000004100 */
[----:B------:R-:W-:Y:S02]  /*16830*/  HADD2.F32 R20, -RZ, R14.H1_H1 ;  /* 0x3000000eff147230 */ /* 0x000fe40000004100 */
[----:B------:R-:W-:Y:S02]  /*16840*/  HADD2.F32 R14, -RZ, R28.H0_H0 ;  /* 0x2000001cff0e7230 */ /* 0x000fe40000004100 */
[C---:B------:R-:W-:Y:S01]  /*16850*/  FMUL.FTZ R53, R15.reuse, R46 ;  /* 0x0000002e0f357220 */ /* 0x040fe20000410000 */
[----:B------:R-:W-:Y:S02]  /*16860*/  HADD2.F32 R43, -RZ, R32.H0_H0 ;  /* 0x20000020ff2b7230 */ /* 0x000fe40000004100 */
[----:B------:R-:W-:Y:S01]  /*16870*/  FMUL.FTZ R15, R15, R41 ;  /* 0x000000290f0f7220 */ /* 0x000fe20000410000 */
[----:B------:R-:W-:Y:S02]  /*16880*/  HADD2.F32 R21, -RZ, R36.H0_H0 ;  /* 0x20000024ff157230 */ /* 0x000fe40000004100 */
[----:B------:R-:W-:Y:S01]  /*16890*/  FMUL.FTZ R50, R14, R49 ;  /* 0x000000310e327220 */ /* 0x000fe20000410000 */
[----:B------:R-:W-:-:S02]  /*168a0*/  HADD2.F32 R28, -RZ, R28.H1_H1 ;  /* 0x3000001cff1c7230 */ /* 0x000fc40000004100 */
        /* <DEDUP_REMOVED lines=8> */
[----:B------:R-:W-:Y:S01]  /*16930*/  HADD2.F32 R43, -RZ, R32.H1_H1 ;  /* 0x30000020ff2b7230 */ /* 0x000fe20000004100 */
[----:B------:R-:W-:Y:S01]  /*16940*/  F2FP.F16.E4M3.UNPACK_B R51, R51.H1 ;  /* 0x00000033ff33723e */ /* 0x000fe200030006ff */
[----:B------:R-:W-:-:S02]  /*16950*/  HADD2.F32 R52, -RZ, R50.H0_H0 ;  /* 0x20000032ff347230 */ /* 0x000fc40000004100 */
[C---:B------:R-:W-:Y:S01]  /*16960*/  FMUL.FTZ R53, R28.reuse, R49 ;  /* 0x000000311c357220 */ /* 0x040fe20000410000 */
[----:B------:R-:W-:Y:S02]  /*16970*/  HADD2.F32 R41, -RZ, R39.H0_H0 ;  /* 0x20000027ff297230 */ /* 0x000fe40000004100 */
[----:B------:R-:W-:Y:S01]  /*16980*/  FMUL.FTZ R28, R28, R43 ;  /* 0x0000002b1c1c7220 */ /* 0x000fe20000410000 */
[----:B------:R-:W-:Y:S01]  /*16990*/  HADD2.F32 R36, -RZ, R36.H1_H1 ;  /* 0x30000024ff247230 */ /* 0x000fe20000004100 */
[----:B------:R-:W-:Y:S01]  /*169a0*/  F2FP.F16.E4M3.UNPACK_B R45, R45.H1 ;  /* 0x0000002dff2d723e */ /* 0x000fe200030006ff */
[----:B------:R-:W-:Y:S02]  /*169b0*/  HADD2.F32 R47, -RZ, R46.H0_H0 ;  /* 0x2000002eff2f7230 */ /* 0x000fe40000004100 */
[C---:B------:R-:W-:Y:S01]  /*169c0*/  FMUL.FTZ R55, R41.reuse, R52 ;  /* 0x0000003429377220 */ /* 0x040fe20000410000 */
[----:B------:R-:W-:Y:S02]  /*169d0*/  HADD2.F32 R32, -RZ, R37.H0_H0 ;  /* 0x20000025ff207230 */ /* 0x000fe40000004100 */
[C---:B------:R-:W-:Y:S01]  /*169e0*/  FFMA.FTZ R54, R36.reuse, R43, -R53 ;  /* 0x0000002b24367223 */ /* 0x040fe20000010835 */
[----:B------:R-:W-:Y:S01]  /*169f0*/  FFMA.FTZ R56, R36, R49, R28 ;  /* 0x0000003124387223 */ /* 0x000fe2000001001c */
[----:B------:R-:W-:Y:S01]  /*16a00*/  FMUL.FTZ R41, R41, R47 ;  /* 0x0000002f29297220 */ /* 0x000fe20000410000 */
[----:B------:R-:W-:-:S02]  /*16a10*/  HADD2.F32 R50, -RZ, R50.H1_H1 ;  /* 0x30000032ff327230 */ /* 0x000fc40000004100 */
[C---:B------:R-:W-:Y:S01]  /*16a20*/  FFMA.FTZ R28, R32.reuse, R47, -R55 ;  /* 0x0000002f201c7223 */ /* 0x040fe20000010837 */
[----:B------:R-:W-:Y:S02]  /*16a30*/  HADD2.F32 R39, -RZ, R39.H1_H1 ;  /* 0x30000027ff277230 */ /* 0x000fe40000004100 */
[----:B------:R-:W-:Y:S01]  /*16a40*/  FFMA.FTZ R52, R32, R52, R41 ;  /* 0x0000003420347223 */ /* 0x000fe20000010029 */
[----:B------:R-:W-:Y:S01]  /*16a50*/  HADD2.F32 R43, -RZ, R51.H0_H0 ;  /* 0x20000033ff2b7230 */ /* 0x000fe20000004100 */
[----:B------:R-:W-:Y:S01]  /*16a60*/  F2FP.SATFINITE.E4M3.F32.PACK_AB_MERGE_C R15, R54, R15, RZ ;  /* 0x0000000f360f723e */ /* 0x000fe200048070ff */
[----:B------:R-:W-:Y:S02]  /*16a70*/  HADD2.F32 R36, -RZ, R40.H0_H0 ;  /* 0x20000028ff247230 */ /* 0x000fe40000004100 */
[----:B------:R-:W-:Y:S01]  /*16a80*/  FMUL.FTZ R58, R39, R50 ;  /* 0x00000032273a7220 */ /* 0x000fe20000410000 */
[----:B------:R-:W-:Y:S01]  /*16a90*/  HADD2.F32 R46, -RZ, R46.H1_H1 ;  /* 0x3000002eff2e7230 */ /* 0x000fe20000004100 */
[----:B------:R-:W-:Y:S01]  /*16aa0*/  F2FP.SATFINITE.E4M3.F32.PACK_AB_MERGE_C R21, R56, R21, RZ ;  /* 0x000000153815723e */ /* 0x000fe200048070ff */
[----:B------:R-:W-:-:S02]  /*16ab0*/  HADD2.F32 R41, -RZ, R45.H0_H0 ;  /* 0x2000002dff297230 */ /* 0x000fc40000004100 */
[C---:B------:R-:W-:Y:S01]  /*16ac0*/  FMUL.FTZ R47, R36.reuse, R43 ;  /* 0x0000002b242f7220 */ /* 0x040fe20000410000 */
[----:B------:R-:W-:Y:S02]  /*16ad0*/  HADD2.F32 R32, -RZ, R38.H0_H0 ;  /* 0x20000026ff207230 */ /* 0x000fe40000004100 */
[----:B------:R-:W-:Y:S01]  /*16ae0*/  FMUL.FTZ R39, R39, R46 ;  /* 0x0000002e27277220 */ /* 0x000fe20000410000 */
[----:B------:R-:W-:Y:S02]  /*16af0*/  HADD2.F32 R37, -RZ, R37.H1_H1 ;  /* 0x30000025ff257230 */ /* 0x000fe40000004100 */
[-C--:B------:R-:W-:Y:S01]  /*16b00*/  FMUL.FTZ R36, R36, R41.reuse ;  /* 0x0000002924247220 */ /* 0x080fe20000410000 */
[----:B------:R-:W-:Y:S02]  /*16b10*/  HADD2.F32 R51, -RZ, R51.H1_H1 ;  /* 0x30000033ff337230 */ /* 0x000fe40000004100 */
[C---:B------:R-:W-:Y:S01]  /*16b20*/  FFMA.FTZ R55, R32.reuse, R41, -R47 ;  /* 0x0000002920377223 */ /* 0x040fe2000001082f */
[----:B------:R-:W-:Y:S01]  /*16b30*/  F2FP.F16.E4M3.UNPACK_B R41, R48.H1 ;  /* 0x00000030ff29723e */ /* 0x000fe200030006ff */
[C---:B------:R-:W-:Y:S01]  /*16b40*/  FFMA.FTZ R49, R37.reuse, R46, -R58 ;  /* 0x0000002e25317223 */ /* 0x040fe2000001083a */
[----:B------:R-:W-:Y:S01]  /*16b50*/  FFMA.FTZ R53, R37, R50, R39 ;  /* 0x0000003225357223 */ /* 0x000fe20000010027 */
[----:B------:R-:W-:Y:S01]  /*16b60*/  F2FP.F16.E4M3.UNPACK_B R37, R42.H1 ;  /* 0x0000002aff25723e */ /* 0x000fe200030006ff */
[----:B------:R-:W-:Y:S01]  /*16b70*/  FFMA.FTZ R57, R32, R43, R36 ;  /* 0x0000002b20397223 */ /* 0x000fe20000010024 */
[----:B------:R-:W-:Y:S01]  /*16b80*/  HADD2.F32 R40, -RZ, R40.H1_H1 ;  /* 0x30000028ff287230 */ /* 0x000fe20000004100 */
[----:B------:R-:W-:Y:S01]  /*16b90*/  F2FP.F16.E4M3.UNPACK_B R48, R48 ;  /* 0x00000030ff30723e */ /* 0x000fe200020006ff */
[----:B------:R-:W-:Y:S01]  /*16ba0*/  HADD2.F32 R45, -RZ, R45.H1_H1 ;  /* 0x3000002dff2d7230 */ /* 0x000fe20000004100 */
[----:B------:R-:W-:Y:S01]  /*16bb0*/  F2FP.F16.E4M3.UNPACK_B R42, R42 ;  /* 0x0000002aff2a723e */ /* 0x000fe200020006ff */
[----:B------:R-:W-:-:S02]  /*16bc0*/  HADD2.F32 R43, -RZ, R41.H0_H0 ;  /* 0x20000029ff2b7230 */ /* 0x000fc40000004100 */
[C---:B------:R-:W-:Y:S01]  /*16bd0*/  FMUL.FTZ R59, R40.reuse, R51 ;  /* 0x00000033283b7220 */ /* 0x040fe20000410000 */
[----:B------:R-:W-:Y:S02]  /*16be0*/  HADD2.F32 R36, -RZ, R35.H0_H0 ;  /* 0x20000023ff247230 */ /* 0x000fe40000004100 */
[----:B------:R-:W-:Y:S01]  /*16bf0*/  FMUL.FTZ R40, R40, R45 ;  /* 0x0000002d28287220 */ /* 0x000fe20000410000 */
[----:B------:R-:W-:Y:S01]  /*16c00*/  HADD2.F32 R39, -RZ, R37.H0_H0 ;  /* 0x20000025ff277230 */ /* 0x000fe20000004100 */
[----:B------:R-:W-:Y:S01]  /*16c10*/  F2FP.SATFINITE.E4M3.F32.PACK_AB_MERGE_C R5, R14, R5, R15 ;  /* 0x000000050e05723e */ /* 0x000fe2000480700f */
        /* <DEDUP_REMOVED lines=8> */
[----:B------:R-:W-:Y:S02]  /*16ca0*/  HADD2.F32 R38, -RZ, R41.H1_H1 ;  /* 0x30000029ff267230 */ /* 0x000fe40000004100 */
[----:B------:R-:W-:Y:S01]  /*16cb0*/  FFMA.FTZ R47, R32, R39, -R47 ;  /* 0x00000027202f7223 */ /* 0x000fe2000001082f */
[----:B------:R-:W-:Y:S01]  /*16cc0*/  HADD2.F32 R36, -RZ, R37.H1_H1 ;  /* 0x30000025ff247230 */ /* 0x000fe20000004100 */
[----:B------:R-:W-:Y:S01]  /*16cd0*/  F2FP.SATFINITE.E4M3.F32.PACK_AB_MERGE_C R57, R60, R57, RZ ;  /* 0x000000393c39723e */ /* 0x000fe200048070ff */
[----:B------:R-:W-:Y:S02]  /*16ce0*/  HADD2.F32 R31, -RZ, R31.H1_H1 ;  /* 0x3000001fff1f7230 */ /* 0x000fe40000004100 */
[----:B------:R-:W-:Y:S01]  /*16cf0*/  FMUL.FTZ R40, R35, R38 ;  /* 0x0000002623287220 */ /* 0x000fe20000410000 */
[----:B------:R-:W-:-:S02]  /*16d00*/  HADD2.F32 R37, -RZ, R48.H0_H0 ;  /* 0x20000030ff257230 */ /* 0x000fc40000004100 */
[-C--:B------:R-:W-:Y:S01]  /*16d10*/  FMUL.FTZ R35, R35, R36.reuse ;  /* 0x0000002423237220 */ /* 0x080fe20000410000 */
[----:B------:R-:W-:Y:S02]  /*16d20*/  HADD2.F32 R32, -RZ, R33.H0_H0 ;  /* 0x20000021ff207230 */ /* 0x000fe40000004100 */
[C---:B------:R-:W-:Y:S01]  /*16d30*/  FFMA.FTZ R40, R31.reuse, R36, -R40 ;  /* 0x000000241f287223 */ /* 0x040fe20000010828 */
[----:B------:R-:W-:Y:S02]  /*16d40*/  HADD2.F32 R48, -RZ, R48.H1_H1 ;  /* 0x30000030ff307230 */ /* 0x000fe40000004100 */
[----:B------:R-:W-:Y:S01]  /*16d50*/  FFMA.FTZ R46, R31, R38, R35 ;  /* 0x000000261f2e7223 */ /* 0x000fe20000010023 */
[----:B------:R-:W-:Y:S02]  /*16d60*/  HADD2.F32 R35, -RZ, R42.H0_H0 ;  /* 0x2000002aff237230 */ /* 0x000fe40000004100 */
        /* <DEDUP_REMOVED lines=9> */
[----:B------:R-:W-:Y:S01]  /*16e00*/  F2FP.F16.E4M3.UNPACK_B R35, R6.H1 ;  /* 0x00000006ff23723e */ /* 0x000fe200030006ff */
[C---:B------:R-:W-:Y:S01]  /*16e10*/  FMUL.FTZ R36, R33.reuse, R48 ;  /* 0x0000003021247220 */ /* 0x040fe20000410000 */
[----:B------:R-:W-:Y:S01]  /*16e20*/  F2FP.F16.E4M3.UNPACK_B R32, R12.H1 ;  /* 0x0000000cff20723e */ /* 0x000fe200030006ff */
[----:B------:R-:W-:Y:S01]  /*16e30*/  FMUL.FTZ R33, R33, R42 ;  /* 0x0000002a21217220 */ /* 0x000fe20000410000 */
[----:B------:R-:W-:-:S02]  /*16e40*/  HADD2.F32 R31, -RZ, R34.H0_H0 ;  /* 0x20000022ff1f7230 */ /* 0x000fc40000004100 */
[C---:B------:R-:W-:Y:S01]  /*16e50*/  FFMA.FTZ R42, R29.reuse, R42, -R36 ;  /* 0x0000002a1d2a7223 */ /* 0x040fe20000010824 */
[--C-:B------:R-:W-:Y:S02]  /*16e60*/  HADD2.F32 R38, -RZ, R35.reuse.H0_H0 ;  /* 0x20000023ff267230 */ /* 0x100fe40000004100 */
[----:B------:R-:W-:Y:S01]  /*16e70*/  FFMA.FTZ R48, R29, R48, R33 ;  /* 0x000000301d307223 */ /* 0x000fe20000010021 */
[----:B------:R-:W-:Y:S01]  /*16e80*/  HADD2.F32 R36, -RZ, R32.H0_H0 ;  /* 0x20000020ff247230 */ /* 0x000fe20000004100 */
[----:B------:R-:W-:Y:S01]  /*16e90*/  F2FP.F16.E4M3.UNPACK_B R12, R12 ;  /* 0x0000000cff0c723e */ /* 0x000fe200020006ff */
[----:B------:R-:W-:Y:S01]  /*16ea0*/  HADD2.F32 R35, -RZ, R35.H1_H1 ;  /* 0x30000023ff237230 */ /* 0x000fe20000004100 */
[----:B------:R-:W-:Y:S01]  /*16eb0*/  F2FP.F16.E4M3.UNPACK_B R6, R6 ;  /* 0x00000006ff06723e */ /* 0x000fe200020006ff */
[----:B------:R-:W-:Y:S02]  /*16ec0*/  HADD2.F32 R34, -RZ, R34.H1_H1 ;  /* 0x30000022ff227230 */ /* 0x000fe40000004100 */
[----:B------:R-:W-:Y:S01]  /*16ed0*/  FMUL.FTZ R50, R31, R36 ;  /* 0x000000241f327220 */ /* 0x000fe20000410000 */
[----:B------:R-:W-:-:S02]  /*16ee0*/  HADD2.F32 R33, -RZ, R32.H1_H1 ;  /* 0x30000020ff217230 */ /* 0x000fc40000004100 */
[----:B------:R-:W-:Y:S01]  /*16ef0*/  FMUL.FTZ R32, R31, R38 ;  /* 0x000000261f207220 */ /* 0x000fe20000410000 */
[--C-:B------:R-:W-:Y:S02]  /*16f00*/  HADD2.F32 R29, -RZ, R30.reuse.H0_H0 ;  /* 0x2000001eff1d7230 */ /* 0x100fe40000004100 */
[C---:B------:R-:W-:Y:S01]  /*16f10*/  FMUL.FTZ R31, R34.reuse, R35 ;  /* 0x00000023221f7220 */ /* 0x040fe20000410000 */
[----:B------:R-:W-:Y:S02]  /*16f20*/  HADD2.F32 R30, -RZ, R30.H1_H1 ;  /* 0x3000001eff1e7230 */ /* 0x000fe40000004100 */
[-C--:B------:R-:W-:Y:S01]  /*16f30*/  FMUL.FTZ R34, R34, R33.reuse ;  /* 0x0000002122227220 */ /* 0x080fe20000410000 */
[----:B------:R-:W-:Y:S01]  /*16f40*/  F2FP.SATFINITE.E4M3.F32.PACK_AB_MERGE_C R15, R53, R52, R57 ;  /* 0x00000034350f723e */ /* 0x000fe20004807039 */
[C---:B------:R-:W-:Y:S01]  /*16f50*/  FFMA.FTZ R36, R29.reuse, R36, -R32 ;  /* 0x000000241d247223 */ /* 0x040fe20000010820 */
[----:B------:R-:W-:Y:S01]  /*16f60*/  FFMA.FTZ R50, R29, R38, R50 ;  /* 0x000000261d327223 */ /* 0x000fe20000010032 */
[C---:B------:R-:W-:Y:S01]  /*16f70*/  FFMA.FTZ R41, R30.reuse, R33, -R31 ;  /* 0x000000211e297223 */ /* 0x040fe2000001081f */
[----:B------:R-:W-:Y:S01]  /*16f80*/  FFMA.FTZ R45, R30, R35, R34 ;  /* 0x000000231e2d7223 */ /* 0x000fe20000010022 */
[----:B------:R-:W-:-:S02]  /*16f90*/  HADD2.F32 R29, -RZ, R12.H0_H0 ;  /* 0x2000000cff1d7230 */ /* 0x000fc40000004100 */
[----:B------:R-:W-:Y:S01]  /*16fa0*/  HADD2.F32 R30, -RZ, R12.H1_H1 ;  /* 0x3000000cff1e7230 */ /* 0x000fe20000004100 */
[----:B------:R-:W-:Y:S01]  /*16fb0*/  F2FP.SATFINITE.E4M3.F32.PACK_AB_MERGE_C R36, R41, R36, RZ ;  /* 0x000000242924723e */ /* 0x000fe200048070ff */
[--C-:B------:R-:W-:Y:S01]  /*16fc0*/  HADD2.F32 R31, -RZ, R6.reuse.H0_H0 ;  /* 0x20000006ff1f7230 */ /* 0x100fe20000004100 */
[----:B------:R-:W-:Y:S01]  /*16fd0*/  F2FP.SATFINITE.E4M3.F32.PACK_AB_MERGE_C R45, R45, R50, RZ ;  /* 0x000000322d2d723e */ /* 0x000fe200048070ff */
[--C-:B------:R-:W-:Y:S02]  /*16fe0*/  HADD2.F32 R12, -RZ, R7.reuse.H0_H0 ;  /* 0x20000007ff0c7230 */ /* 0x100fe40000004100 */
[----:B------:R-:W-:Y:S02]  /*16ff0*/  HADD2.F32 R32, -RZ, R6.H1_H1 ;  /* 0x30000006ff207230 */ /* 0x000fe40000004100 */
[----:B------:R-:W-:Y:S02]  /*17000*/  HADD2.F32 R7, -RZ, R7.H1_H1 ;  /* 0x30000007ff077230 */ /* 0x000fe40000004100 */
[----:B------:R-:W-:Y:S01]  /*17010*/  FMUL.FTZ R33, R12, R31 ;  /* 0x0000001f0c217220 */ /* 0x000fe20000410000 */
[----:B------:R-:W-:-:S02]  /*17020*/  HADD2.F32 R6, -RZ, R4.H0_H0 ;  /* 0x20000004ff067230 */ /* 0x000fc40000004100 */
        /* <DEDUP_REMOVED lines=18> */
.L_x_3611:
[----:B------:R-:W-:Y:S05]  /*17150*/  BSYNC B1 ;  /* 0x0000000000017941 */ /* 0x000fea0003800000 */
.L_x_3610:
[----:B------:R-:W-:Y:S05]  /*17160*/  @P2 BRA `(.L_x_3592) ;  /* 0x0000000c00ec2947 */ /* 0x000fea0003800000 */
[----:B------:R-:W3:Y:S01]  /*17170*/  LDL R53, [R1+0xc8] ;  /* 0x0000c80001357983 */ /* 0x000ee20000100800 */
[----:B--2-4-:R-:W-:Y:S01]  /*17180*/  IMAD.IADD R0, R22, 0x1, R222 ;  /* 0x0000000116007824 */ /* 0x014fe200078e02de */
[----:B-----5:R-:W-:Y:S02]  /*17190*/  SHF.R.U32.HI R4, RZ, 0x8, R24 ;  /* 0x00000008ff047819 */ /* 0x020fe40000011618 */
[----:B------:R-:W-:Y:S02]  /*171a0*/  SHF.R.U32.HI R12, RZ, 0x8, R26 ;  /* 0x00000008ff0c7819 */ /* 0x000fe4000001161a */
[----:B------:R-:W-:Y:S02]  /*171b0*/  SHF.R.S32.HI R5, RZ, 0x1f, R0 ;  /* 0x0000001fff057819 */ /* 0x000fe40000011400 */
[----:B------:R-:W-:Y:S02]  /*171c0*/  LOP3.LUT R13, R12, 0xff, RZ, 0xc0, !PT ;  /* 0x000000ff0c0d7812 */ /* 0x000fe400078ec0ff */
[----:B------:R-:W-:-:S02]  /*171d0*/  LEA.HI R5, R5, R0, RZ, 0x4 ;  /* 0x0000000005057211 */ /* 0x000fc400078f20ff */
[----:B------:R-:W-:Y:S02]  /*171e0*/  LOP3.LUT R0, R24, 0xff, RZ, 0xc0, !PT ;  /* 0x000000ff18007812 */ /* 0x000fe400078ec0ff */
[----:B------:R-:W-:Y:S02]  /*171f0*/  SHF.R.S32.HI R6, RZ, 0x4, R5 ;  /* 0x00000004ff067819 */ /* 0x000fe40000011405 */
[----:B------:R-:W-:Y:S02]  /*17200*/  LOP3.LUT R5, R4, 0xff, RZ, 0xc0, !PT ;  /* 0x000000ff04057812 */ /* 0x000fe400078ec0ff */
[----:B------:R-:W-:Y:S02]  /*17210*/  LEA.HI R3, R3, R6, RZ, 0x1c ;  /* 0x0000000603037211 */ /* 0x000fe400078fe0ff */
[----:B------:R-:W-:Y:S02]  /*17220*/  LOP3.LUT R4, R26, 0xff, RZ, 0xc0, !PT ;  /* 0x000000ff1a047812 */ /* 0x000fe400078ec0ff */
[----:B-1----:R-:W-:-:S02]  /*17230*/  PRMT R21, R5, 0x7604, R0 ;  /* 0x0000760405157816 */ /* 0x002fc40000000000 */
[----:B------:R-:W-:Y:S02]  /*17240*/  SHF.R.S32.HI R0, RZ, 0x1f, R3 ;  /* 0x0000001fff007819 */ /* 0x000fe40000011403 */
[----:B------:R-:W-:Y:S02]  /*17250*/  PRMT R29, R13, 0x7604, R4 ;  /* 0x000076040d1d7816 */ /* 0x000fe40000000004 */
[----:B------:R-:W-:Y:S01]  /*17260*/  LEA.HI R4, R0, R3, RZ, 0x2 ;  /* 0x0000000300047211 */ /* 0x000fe200078f10ff */
[----:B------:R-:W-:Y:S01]  /*17270*/  IMAD.SHL.U32 R0, R3, 0x10, RZ ;  /* 0x0000001003007824 */ /* 0x000fe200078e00ff */
[----:B------:R-:W-:Y:S02]  /*17280*/  SHF.R.U32.HI R7, RZ, 0x8, R25 ;  /* 0x00000008ff077819 */ /* 0x000fe40000011619 */
[----:B------:R-:W-:Y:S01]  /*17290*/  LOP3.LUT R6, R25, 0xff, RZ, 0xc0, !PT ;  /* 0x000000ff19067812 */ /* 0x000fe200078ec0ff */
[----:B------:R-:W-:Y:S01]  /*172a0*/  IMAD.SHL.U32 R4, R4, 0x800, RZ ;  /* 0x0000080004047824 */ /* 0x000fe200078e00ff */
[----:B------:R-:W-:-:S02]  /*172b0*/  LOP3.LUT R3, R227, 0x30, R0, 0xf8, !PT ;  /* 0x00000030e3037812 */ /* 0x000fc400078ef800 */
[----:B------:R-:W-:Y:S02]  /*172c0*/  LOP3.LUT R7, R7, 0xff, RZ, 0xc0, !PT ;  /* 0x000000ff07077812 */ /* 0x000fe400078ec0ff */
[----:B------:R-:W-:Y:S02]  /*172d0*/  SHF.R.U32.HI R12, RZ, 0x8, R8 ;  /* 0x00000008ff0c7819 */ /* 0x000fe40000011608 */
[----:B------:R-:W-:Y:S02]  /*172e0*/  LOP3.LUT R3, R3, R228, RZ, 0x3c, !PT ;  /* 0x000000e403037212 */ /* 0x000fe400078e3cff */
[----:B------:R-:W-:Y:S02]  /*172f0*/  LOP3.LUT R0, R4, 0xffffe000, RZ, 0xc0, !PT ;  /* 0xffffe00004007812 */ /* 0x000fe400078ec0ff */
[----:B------:R-:W-:Y:S02]  /*17300*/  PRMT R20, R7, 0x7604, R6 ;  /* 0x0000760407147816 */ /* 0x000fe40000000006 */
[----:B------:R-:W-:-:S02]  /*17310*/  SHF.R.U32.HI R6, RZ, 0x8, R27 ;  /* 0x00000008ff067819 */ /* 0x000fc4000001161b */
[----:B------:R-:W-:Y:S02]  /*17320*/  LOP3.LUT R7, R8, 0xff, RZ, 0xc0, !PT ;  /* 0x000000ff08077812 */ /* 0x000fe400078ec0ff */
[----:B------:R-:W-:Y:S02]  /*17330*/  LOP3.LUT R12, R12, 0xff, RZ, 0xc0, !PT ;  /* 0x000000ff0c0c7812 */ /* 0x000fe400078ec0ff */
[----:B------:R-:W-:Y:S02]  /*17340*/  IADD3 R3, R3, R229, R0 ;  /* 0x000000e503037210 */ /* 0x000fe40007ffe000 */
[----:B------:R-:W-:Y:S02]  /*17350*/  LOP3.LUT R5, R27, 0xff, RZ, 0xc0, !PT ;  /* 0x000000ff1b057812 */ /* 0x000fe400078ec0ff */
[----:B------:R-:W-:Y:S01]  /*17360*/  LOP3.LUT R6, R6, 0xff, RZ, 0xc0, !PT ;  /* 0x000000ff06067812 */ /* 0x000fe200078ec0ff */
[----:B------:R-:W-:Y:S01]  /*17370*/  IMAD.IADD R0, R16, 0x1, R3 ;  /* 0x0000000110007824 */ /* 0x000fe200078e0203 */
[----:B------:R-:W-:-:S02]  /*17380*/  PRMT R35, R12, 0x7604, R7 ;  /* 0x000076040c237816 */ /* 0x000fc40000000007 */
[----:B------:R-:W-:Y:S02]  /*17390*/  SHF.R.U32.HI R12, RZ, 0x8, R9 ;  /* 0x00000008ff0c7819 */ /* 0x000fe40000011609 */
[----:B------:R-:W-:Y:S02]  /*173a0*/  PRMT R28, R6, 0x7604, R5 ;  /* 0x00007604061c7816 */ /* 0x000fe40000000005 */
[----:B------:R-:W-:Y:S02]  /*173b0*/  LOP3.LUT R3, R12, 0xff, RZ, 0xc0, !PT ;  /* 0x000000ff0c037812 */ /* 0x000fe400078ec0ff */
[----:B------:R-:W1:Y:S01]  /*173c0*/  LDS.128 R12, [R0+0x1e200] ;  /* 0x01e20000000c7984 */ /* 0x000e620000000c00 */
[----:B------:R-:W-:Y:S02]  /*173d0*/  SHF.R.U32.HI R32, RZ, 0x8, R10 ;  /* 0x00000008ff207819 */ /* 0x000fe4000001160a */
[----:B------:R-:W-:Y:S02]  /*173e0*/  LOP3.LUT R30, R9, 0xff, RZ, 0xc0, !PT ;  /* 0x000000ff091e7812 */ /* 0x000fe400078ec0ff */
[----:B------:R-:W-:-:S02]  /*173f0*/  LOP3.LUT R31, R10, 0xff, RZ, 0xc0, !PT ;  /* 0x000000ff0a1f7812 */ /* 0x000fc400078ec0ff */
[----:B------:R-:W-:Y:S02]  /*17400*/  LOP3.LUT R32, R32, 0xff, RZ, 0xc0, !PT ;  /* 0x000000ff20207812 */ /* 0x000fe400078ec0ff */
[----:B------:R-:W-:Y:S02]  /*17410*/  PRMT R30, R3, 0x7604, R30 ;  /* 0x00007604031e7816 */ /* 0x000fe4000000001e */
[----:B0-----:R-:W-:Y:S02]  /*17420*/  SHF.R.U32.HI R37, RZ, 0x10, R9 ;  /* 0x00000010ff257819 */ /* 0x001fe40000011609 */
        /* <DEDUP_REMOVED lines=9> */
[----:B------:R-:W-:Y:S02]  /*174c0*/  SHF.R.U32.HI R41, RZ, 0x10, R11 ;  /* 0x00000010ff297819 */ /* 0x000fe4000001160b */
[----:B------:R-:W-:Y:S02]  /*174d0*/  LOP3.LUT R37, R30, 0xff0000, R37, 0xf8, !PT ;  /* 0x00ff00001e257812 */ /* 0x000fe400078ef825 */
[----:B------:R-:W-:Y:S02]  /*174e0*/  LOP3.LUT R3, R20, 0xff0000, R3, 0xf8, !PT ;  /* 0x00ff000014037812 */ /* 0x000fe400078ef803 */
[----:B------:R-:W-:-:S02]  /*174f0*/  LOP3.LUT R21, R21, 0xff0000, R24, 0xf8, !PT ;  /* 0x00ff000015157812 */ /* 0x000fc400078ef818 */
[----:B------:R-:W-:Y:S02]  /*17500*/  PRMT R34, R34, 0x7604, R33 ;  /* 0x0000760422227816 */ /* 0x000fe40000000021 */
[----:B------:R-:W-:Y:S02]  /*17510*/  SHF.L.U32 R41, R41, 0x10, RZ ;  /* 0x0000001029297819 */ /* 0x000fe400000006ff */
        /* <DEDUP_REMOVED lines=11> */
[----:B------:R-:W-:Y:S02]  /*175d0*/  F2FP.F16.E4M3.UNPACK_B R33, R32 ;  /* 0x00000020ff21723e */ /* 0x000fe400020006ff */
[----:B------:R-:W-:Y:S01]  /*175e0*/  LOP3.LUT R20, R29, 0xff000000, R26, 0xf8, !PT ;  /* 0xff0000001d147812 */ /* 0x000fe200078ef81a */
[----:B------:R-:W-:Y:S01]  /*175f0*/  HADD2.F32 R38, -RZ, R35.H0_H0 ;  /* 0x20000023ff267230 */ /* 0x000fe20000004100 */
[----:B------:R-:W-:Y:S02]  /*17600*/  LOP3.LUT R8, R39, 0xff000000, R10, 0xf8, !PT ;  /* 0xff00000027087812 */ /* 0x000fe400078ef80a */
[----:B------:R-:W-:Y:S02]  /*17610*/  LOP3.LUT R40, R41, 0xff000000, R11, 0xf8, !PT ;  /* 0xff00000029287812 */ /* 0x000fe400078ef80b */
[----:B-1----:R-:W-:-:S02]  /*17620*/  F2FP.F16.E4M3.UNPACK_B R27, R13.H1 ;  /* 0x0000000dff1b723e */ /* 0x002fc400030006ff */
[-C--:B------:R-:W-:Y:S02]  /*17630*/  F2FP.F16.E4M3.UNPACK_B R29, R15.reuse ;  /* 0x0000000fff1d723e */ /* 0x080fe400020006ff */
[----:B------:R-:W-:Y:S02]  /*17640*/  F2FP.F16.E4M3.UNPACK_B R30, R15.H1 ;  /* 0x0000000fff1e723e */ /* 0x000fe400030006ff */
[----:B------:R-:W-:Y:S02]  /*17650*/  F2FP.F16.E4M3.UNPACK_B R15, R12.H1 ;  /* 0x0000000cff0f723e */ /* 0x000fe400030006ff */
[----:B------:R-:W-:Y:S02]  /*17660*/  F2FP.F16.E4M3.UNPACK_B R37, R37.H1 ;  /* 0x00000025ff25723e */ /* 0x000fe400030006ff */
[----:B------:R-:W-:Y:S02]  /*17670*/  F2FP.F16.E4M3.UNPACK_B R32, R32.H1 ;  /* 0x00000020ff20723e */ /* 0x000fe400030006ff */
[----:B------:R-:W-:Y:S01]  /*17680*/  F2FP.F16.E4M3.UNPACK_B R28, R14.H1 ;  /* 0x0000000eff1c723e */ /* 0x000fe200030006ff */
[----:B------:R-:W-:Y:S01]  /*17690*/  HADD2.F32 R41, -RZ, R37.H0_H0 ;  /* 0x20000025ff297230 */ /* 0x000fe20000004100 */
[----:B---3--:R-:W0:Y:S02]  /*176a0*/  LDS.128 R4, [R53+0x1e200] ;  /* 0x01e2000035047984 */ /* 0x008e240000000c00 */
[----:B0-----:R-:W-:-:S02]  /*176b0*/  F2FP.F16.E4M3.UNPACK_B R3, R6 ;  /* 0x00000006ff03723e */ /* 0x001fc400020006ff */
[----:B------:R-:W-:Y:S02]  /*176c0*/  F2FP.F16.E4M3.UNPACK_B R24, R6.H1 ;  /* 0x00000006ff18723e */ /* 0x000fe400030006ff */
[----:B------:R-:W-:Y:S02]  /*176d0*/  F2FP.F16.E4M3.UNPACK_B R6, R13 ;  /* 0x0000000dff06723e */ /* 0x000fe400020006ff */
[-C--:B------:R-:W-:Y:S02]  /*176e0*/  F2FP.F16.E4M3.UNPACK_B R25, R7.reuse ;  /* 0x00000007ff19723e */ /* 0x080fe400020006ff */
[----:B------:R-:W-:Y:S02]  /*176f0*/  F2FP.F16.E4M3.UNPACK_B R26, R7.H1 ;  /* 0x00000007ff1a723e */ /* 0x000fe400030006ff */
[----:B------:R-:W-:Y:S02]  /*17700*/  F2FP.F16.E4M3.UNPACK_B R10, R5 ;  /* 0x00000005ff0a723e */ /* 0x000fe400020006ff */
[----:B------:R-:W-:-:S02]  /*17710*/  F2FP.F16.E4M3.UNPACK_B R7, R4 ;  /* 0x00000004ff07723e */ /* 0x000fc400020006ff */
[----:B------:R-:W-:Y:S01]  /*17720*/  F2FP.F16.E4M3.UNPACK_B R11, R4.H1 ;  /* 0x00000004ff0b723e */ /* 0x000fe200030006ff */
[----:B------:R-:W-:Y:S01]  /*17730*/  HADD2.F32 R4, -RZ, R6.H0_H0 ;  /* 0x20000006ff047230 */ /* 0x000fe20000004100 */
[----:B------:R-:W-:Y:S01]  /*17740*/  F2FP.F16.E4M3.UNPACK_B R21, R5.H1 ;  /* 0x00000005ff15723e */ /* 0x000fe200030006ff */
[--C-:B------:R-:W-:Y:S01]  /*17750*/  HADD2.F32 R5, -RZ, R33.reuse.H0_H0 ;  /* 0x20000021ff057230 */ /* 0x100fe20000004100 */
[----:B------:R-:W-:Y:S01]  /*17760*/  F2FP.F16.E4M3.UNPACK_B R13, R12 ;  /* 0x0000000cff0d723e */ /* 0x000fe200020006ff */
[----:B------:R-:W-:Y:S02]  /*17770*/  HADD2.F32 R9, -RZ, R10.H0_H0 ;  /* 0x2000000aff097230 */ /* 0x000fe40000004100 */
[C---:B------:R-:W-:Y:S01]  /*17780*/  FMUL.FTZ R12, R4.reuse, R38 ;  /* 0x00000026040c7220 */ /* 0x040fe20000410000 */
[----:B------:R-:W-:Y:S02]  /*17790*/  HADD2.F32 R6, -RZ, R6.H1_H1 ;  /* 0x30000006ff067230 */ /* 0x000fe40000004100 */
[----:B------:R-:W-:Y:S01]  /*177a0*/  FMUL.FTZ R39, R4, R5 ;  /* 0x0000000504277220 */ /* 0x000fe20000410000 */
[----:B------:R-:W-:-:S02]  /*177b0*/  HADD2.F32 R33, -RZ, R33.H1_H1 ;  /* 0x30000021ff217230 */ /* 0x000fc40000004100 */
[C---:B------:R-:W-:Y:S01]  /*177c0*/  FFMA.FTZ R5, R9.reuse, R5, -R12 ;  /* 0x0000000509057223 */ /* 0x040fe2000001080c */
[----:B------:R-:W-:Y:S01]  /*177d0*/  F2FP.F16.E4M3.UNPACK_B R4, R14 ;  /* 0x0000000eff04723e */ /* 0x000fe200020006ff */
[----:B------:R-:W-:Y:S01]  /*177e0*/  FFMA.FTZ R9, R9, R38, R39 ;  /* 0x0000002609097223 */ /* 0x000fe20000010027 */
[----:B------:R-:W-:Y:S02]  /*177f0*/  HADD2.F32 R39, -RZ, R35.H1_H1 ;  /* 0x30000023ff277230 */ /* 0x000fe40000004100 */
[C---:B------:R-:W-:Y:S01]  /*17800*/  FMUL.FTZ R38, R6.reuse, R33 ;  /* 0x0000002106267220 */ /* 0x040fe20000410000 */
[----:B------:R-:W-:Y:S02]  /*17810*/  HADD2.F32 R10, -RZ, R10.H1_H1 ;  /* 0x3000000aff0a7230 */ /* 0x000fe40000004100 */
[----:B------:R-:W-:Y:S02]  /*17820*/  HADD2.F32 R14, -RZ, R27.H0_H0 ;  /* 0x2000001bff0e7230 */ /* 0x000fe40000004100 */
[----:B------:R-:W-:Y:S01]  /*17830*/  FMUL.FTZ R43, R6, R39 ;  /* 0x00000027062b7220 */ /* 0x000fe20000410000 */
[----:B------:R-:W-:-:S02]  /*17840*/  HADD2.F32 R35, -RZ, R32.H0_H0 ;  /* 0x20000020ff237230 */ /* 0x000fc40000004100 */
[----:B------:R-:W-:Y:S02]  /*17850*/  HADD2.F32 R12, -RZ, R21.H0_H0 ;  /* 0x20000015ff0c7230 */ /* 0x000fe40000004100 */
[----:B------:R-:W-:Y:S01]  /*17860*/  FFMA.FTZ R6, R10, R33, -R43 ;  /* 0x000000210a067223 */ /* 0x000fe2000001082b */
[----:B------:R-:W-:Y:S01]  /*17870*/  FMUL.FTZ R45, R14, R41 ;  /* 0x000000290e2d7220 */ /* 0x000fe20000410000 */
[----:B------:R-:W-:Y:S01]  /*17880*/  FFMA.FTZ R10, R10, R39, R38 ;  /* 0x000000270a0a7223 */ /* 0x000fe20000010026 */
[----:B------:R-:W-:Y:S01]  /*17890*/  FMUL.FTZ R14, R14, R35 ;  /* 0x000000230e0e7220 */ /* 0x000fe20000410000 */
[----:B------:R-:W-:Y:S01]  /*178a0*/  F2FP.F16.E4M3.UNPACK_B R39, R40 ;  /* 0x00000028ff27723e */ /* 0x000fe200020006ff */
[----:B------:R-:W-:Y:S01]  /*178b0*/  HADD2.F32 R38, -RZ, R37.H1_H1 ;  /* 0x30000025ff267230 */ /* 0x000fe20000004100 */
[----:B------:R-:W-:Y:S01]  /*178c0*/  F2FP.F16.E4M3.UNPACK_B R33, R34 ;  /* 0x00000022ff21723e */ /* 0x000fe200020006ff */
[----:B------:R-:W-:Y:S02]  /*178d0*/  HADD2.F32 R27, -RZ, R27.H1_H1 ;  /* 0x3000001bff1b7230 */ /* 0x000fe40000004100 */
[----:B------:R-:W-:Y:S01]  /*178e0*/  FFMA.FTZ R41, R12, R41, R14 ;  /* 0x000000290c297223 */ /* 0x000fe2000001000e */
[----:B------:R-:W-:-:S02]  /*178f0*/  HADD2.F32 R32, -RZ, R32.H1_H1 ;  /* 0x30000020ff207230 */ /* 0x000fc40000004100 */
[----:B------:R-:W-:Y:S01]  /*17900*/  FFMA.FTZ R45, R12, R35, -R45 ;  /* 0x000000230c2d7223 */ /* 0x000fe2000001082d */
[----:B------:R-:W-:Y:S02]  /*17910*/  HADD2.F32 R37, -RZ, R39.H0_H0 ;  /* 0x20000027ff257230 */ /* 0x000fe40000004100 */
[C---:B------:R-:W-:Y:S01]  /*17920*/  FMUL.FTZ R42, R27.reuse, R38 ;  /* 0x000000261b2a7220 */ /* 0x040fe20000410000 */
[----:B------:R-:W-:Y:S02]  /*17930*/  HADD2.F32 R14, -RZ, R29.H0_H0 ;  /* 0x2000001dff0e7230 */ /* 0x000fe40000004100 */
[----:B------:R-:W-:Y:S01]  /*17940*/  FMUL.FTZ R27, R27, R32 ;  /* 0x000000201b1b7220 */ /* 0x000fe20000410000 */
[----:B------:R-:W-:Y:S01]  /*17950*/  HADD2.F32 R35, -RZ, R33.H0_H0 ;  /* 0x20000021ff237230 */ /* 0x000fe20000004100 */
[----:B------:R-:W-:Y:S01]  /*17960*/  F2FP.F16.E4M3.UNPACK_B R40, R40.H1 ;  /* 0x00000028ff28723e */ /* 0x000fe200030006ff */
[----:B------:R-:W-:Y:S02]  /*17970*/  HADD2.F32 R21, -RZ, R21.H1_H1 ;  /* 0x30000015ff157230 */ /* 0x000fe40000004100 */
[----:B------:R-:W-:Y:S01]  /*17980*/  FMUL.FTZ R43, R14, R37 ;  /* 0x000000250e2b7220 */ /* 0x000fe20000410000 */
[----:B------:R-:W-:-:S02]  /*17990*/  HADD2.F32 R12, -RZ, R25.H0_H0 ;  /* 0x20000019ff0c7230 */ /* 0x000fc40000004100 */
[----:B------:R-:W-:Y:S01]  /*179a0*/  FMUL.FTZ R14, R14, R35 ;  /* 0x000000230e0e7220 */ /* 0x000fe20000410000 */
[----:B------:R-:W-:Y:S02]  /*179b0*/  HADD2.F32 R29, -RZ, R29.H1_H1 ;  /* 0x3000001dff1d7230 */ /* 0x000fe40000004100 */
[C---:B------:R-:W-:Y:S01]  /*179c0*/  FFMA.FTZ R46, R21.reuse, R38, R27 ;  /* 0x00000026152e7223 */ /* 0x040fe2000001001b */
[----:B------:R-:W-:Y:S01]  /*179d0*/  FFMA.FTZ R42, R21, R32, -R42 ;  /* 0x00000020152a7223 */ /* 0x000fe2000001082a */
[----:B------:R-:W-:Y:S02]  /*179e0*/  HADD2.F32 R38, -RZ, R39.H1_H1 ;  /* 0x30000027ff267230 */ /* 0x000fe40000004100 */
[----:B------:R-:W-:Y:S01]  /*179f0*/  FFMA.FTZ R47, R12, R37, R14 ;  /* 0x000000250c2f7223 */ /* 0x000fe2000001000e */
[----:B------:R-:W-:Y:S01]  /*17a00*/  HADD2.F32 R32, -RZ, R33.H1_H1 ;  /* 0x30000021ff207230 */ /* 0x000fe20000004100 */
[----:B------:R-:W-:Y:S01]  /*17a10*/  F2FP.F16.E4M3.UNPACK_B R34, R34.H1 ;  /* 0x00000022ff22723e */ /* 0x000fe200030006ff */
[----:B------:R-:W-:-:S02]  /*17a20*/  HADD2.F32 R27, -RZ, R40.H0_H0 ;  /* 0x20000028ff1b7230 */ /* 0x000fc40000004100 */
[----:B------:R-:W-:Y:S01]  /*17a30*/  FFMA.FTZ R43, R12, R35, -R43 ;  /* 0x000000230c2b7223 */ /* 0x000fe2000001082b */
[----:B------:R-:W-:Y:S02]  /*17a40*/  HADD2.F32 R14, -RZ, R30.H0_H0 ;  /* 0x2000001eff0e7230 */ /* 0x000fe40000004100 */
[C---:B------:R-:W-:Y:S01]  /*17a50*/  FMUL.FTZ R48, R29.reuse, R38 ;  /* 0x000000261d307220 */ /* 0x040fe20000410000 */
[----:B------:R-:W-:Y:S02]  /*17a60*/  HADD2.F32 R25, -RZ, R25.H1_H1 ;  /* 0x30000019ff197230 */ /* 0x000fe40000004100 */
[----:B------:R-:W-:Y:S01]  /*17a70*/  FMUL.FTZ R29, R29, R32 ;  /* 0x000000201d1d7220 */ /* 0x000fe20000410000 */
[----:B------:R-:W-:Y:S02]  /*17a80*/  HADD2.F32 R21, -RZ, R34.H0_H0 ;  /* 0x20000022ff157230 */ /* 0x000fe40000004100 */
[----:B------:R-:W-:Y:S01]  /*17a90*/  FMUL.FTZ R33, R14, R27 ;  /* 0x0000001b0e217220 */ /* 0x000fe20000410000 */
[----:B------:R-:W-:-:S02]  /*17aa0*/  HADD2.F32 R12, -RZ, R26.H0_H0 ;  /* 0x2000001aff0c7230 */ /* 0x000fc40000004100 */
[C---:B------:R-:W-:Y:S01]  /*17ab0*/  FFMA.FTZ R50, R25.reuse, R38, R29 ;  /* 0x0000002619327223 */ /* 0x040fe2000001001d */
[----:B------:R-:W-:Y:S01]  /*17ac0*/  F2FP.F16.E4M3.UNPACK_B R29, R36.H1 ;  /* 0x00000024ff1d723e */ /* 0x000fe200030006ff */
[-C--:B------:R-:W-:Y:S01]  /*17ad0*/  FMUL.FTZ R14, R14, R21.reuse ;  /* 0x000000150e0e7220 */ /* 0x080fe20000410000 */
[----:B------:R-:W-:Y:S02]  /*17ae0*/  HADD2.F32 R35, -RZ, R40.H1_H1 ;  /* 0x30000028ff237230 */ /* 0x000fe40000004100 */
[C---:B------:R-:W-:Y:S01]  /*17af0*/  FFMA.FTZ R39, R12.reuse, R21, -R33 ;  /* 0x000000150c277223 */ /* 0x040fe20000010821 */
[----:B------:R-:W-:Y:S01]  /*17b00*/  F2FP.F16.E4M3.UNPACK_B R21, R31.H1 ;  /* 0x0000001fff15723e */ /* 0x000fe200030006ff */
[----:B------:R-:W-:Y:S01]  /*17b10*/  FFMA.FTZ R49, R12, R27, R14 ;  /* 0x0000001b0c317223 */ /* 0x000fe2000001000e */
[----:B------:R-:W-:Y:S02]  /*17b20*/  HADD2.F32 R30, -RZ, R30.H1_H1 ;  /* 0x3000001eff1e7230 */ /* 0x000fe40000004100 */
[----:B------:R-:W-:Y:S01]  /*17b30*/  FFMA.FTZ R48, R25, R32, -R48 ;  /* 0x0000002019307223 */ /* 0x000fe20000010830 */
[----:B------:R-:W-:Y:S01]  /*17b40*/  HADD2.F32 R27, -RZ, R34.H1_H1 ;  /* 0x30000022ff1b7230 */ /* 0x000fe20000004100 */
[----:B------:R-:W-:Y:S01]  /*17b50*/  F2FP.F16.E4M3.UNPACK_B R36, R36 ;  /* 0x00000024ff24723e */ /* 0x000fe200020006ff */
[----:B------:R-:W-:-:S02]  /*17b60*/  HADD2.F32 R33, -RZ, R29.H0_H0 ;  /* 0x2000001dff217230 */ /* 0x000fc40000004100 */
[C---:B------:R-:W-:Y:S01]  /*17b70*/  FMUL.FTZ R51, R30.reuse, R35 ;  /* 0x000000231e337220 */ /* 0x040fe20000410000 */
[----:B------:R-:W-:Y:S02]  /*17b80*/  HADD2.F32 R14, -RZ, R15.H0_H0 ;  /* 0x2000000fff0e7230 */ /* 0x000fe40000004100 */
[----:B------:R-:W-:Y:S01]  /*17b90*/  FMUL.FTZ R30, R30, R27 ;  /* 0x0000001b1e1e7220 */ /* 0x000fe20000410000 */
[----:B------:R-:W-:Y:S01]  /*17ba0*/  HADD2.F32 R25, -RZ, R21.H0_H0 ;  /* 0x20000015ff197230 */ /* 0x000fe20000004100 */
        /* <DEDUP_REMOVED lines=17> */
[--C-:B------:R-:W-:Y:S02]  /*17cc0*/  HADD2.F32 R15, -RZ, R36.reuse.H0_H0 ;  /* 0x20000024ff0f7230 */ /* 0x100fe40000004100 */
        /* <DEDUP_REMOVED lines=8> */
[----:B------:R-:W-:Y:S01]  /*17d50*/  FFMA.FTZ R25, R11, R14, -R26 ;  /* 0x0000000e0b197223 */ /* 0x000fe2000001081a */
[----:B------:R-:W-:Y:S01]  /*17d60*/  HADD2.F32 R12, -RZ, R31.H1_H1 ;  /* 0x3000001fff0c7230 */ /* 0x000fe20000004100 */
[----:B------:R-:W-:Y:S01]  /*17d70*/  F2FP.F16.E4M3.UNPACK_B R21, R8.H1 ;  /* 0x00000008ff15723e */ /* 0x000fe200030006ff */
[----:B------:R-:W-:Y:S02]  /*17d80*/  HADD2.F32 R7, -RZ, R7.H1_H1 ;  /* 0x30000007ff077230 */ /* 0x000fe40000004100 */
[----:B------:R-:W-:Y:S01]  /*17d90*/  FMUL.FTZ R26, R13, R36 ;  /* 0x000000240d1a7220 */ /* 0x000fe20000410000 */
[----:B------:R-:W-:Y:S01]  /*17da0*/  F2FP.F16.E4M3.UNPACK_B R14, R20.H1 ;  /* 0x00000014ff0e723e */ /* 0x000fe200030006ff */
[----:B------:R-:W-:Y:S01]  /*17db0*/  FFMA.FTZ R30, R11, R15, R30 ;  /* 0x0000000f0b1e7223 */ /* 0x000fe2000001001e */
[-C--:B------:R-:W-:Y:S01]  /*17dc0*/  FMUL.FTZ R13, R13, R12.reuse ;  /* 0x0000000c0d0d7220 */ /* 0x080fe20000410000 */
[----:B------:R-:W-:Y:S01]  /*17dd0*/  FFMA.FTZ R32, R7, R12, -R26 ;  /* 0x0000000c07207223 */ /* 0x000fe2000001081a */
[----:B------:R-:W-:Y:S01]  /*17de0*/  HADD2.F32 R26, -RZ, R21.H0_H0 ;  /* 0x20000015ff1a7230 */ /* 0x000fe20000004100 */
[----:B------:R-:W-:Y:S01]  /*17df0*/  F2FP.F16.E4M3.UNPACK_B R8, R8 ;  /* 0x00000008ff08723e */ /* 0x000fe200020006ff */
[----:B------:R-:W-:-:S02]  /*17e00*/  HADD2.F32 R11, -RZ, R28.H0_H0 ;  /* 0x2000001cff0b7230 */ /* 0x000fc40000004100 */
[----:B------:R-:W-:Y:S01]  /*17e10*/  FFMA.FTZ R15, R7, R36, R13 ;  /* 0x00000024070f7223 */ /* 0x000fe2000001000d */
[----:B------:R-:W-:Y:S01]  /*17e20*/  HADD2.F32 R12, -RZ, R14.H0_H0 ;  /* 0x2000000eff0c7230 */ /* 0x000fe20000004100 */
[----:B------:R-:W-:Y:S01]  /*17e30*/  F2FP.F16.E4M3.UNPACK_B R20, R20 ;  /* 0x00000014ff14723e */ /* 0x000fe200020006ff */
        /* <DEDUP_REMOVED lines=10> */
[----:B------:R-:W-:Y:S01]  /*17ee0*/  F2FP.SATFINITE.E4M3.F32.PACK_AB_MERGE_C R5, R6, R5, R42 ;  /* 0x000000050605723e */ /* 0x000fe2000480702a */
[C---:B------:R-:W-:Y:S01]  /*17ef0*/  FFMA.FTZ R36, R7.reuse, R26, R36 ;  /* 0x0000001a07247223 */ /* 0x040fe20000010024 */
[----:B------:R-:W-:Y:S01]  /*17f00*/  FFMA.FTZ R27, R7, R12, -R14 ;  /* 0x0000000c071b7223 */ /* 0x000fe2000001080e */
[C---:B------:R-:W-:Y:S01]  /*17f10*/  FFMA.FTZ R26, R24.reuse, R13, -R11 ;  /* 0x0000000d181a7223 */ /* 0x040fe2000001080b */
[----:B------:R-:W-:Y:S02]  /*17f20*/  HADD2.F32 R12, -RZ, R8.H0_H0 ;  /* 0x20000008ff0c7230 */ /* 0x000fe40000004100 */
[----:B------:R-:W-:Y:S01]  /*17f30*/  FFMA.FTZ R29, R24, R21, R28 ;  /* 0x00000015181d7223 */ /* 0x000fe2000001001c */
[----:B------:R-:W-:Y:S01]  /*17f40*/  HADD2.F32 R7, -RZ, R4.H0_H0 ;  /* 0x20000004ff077230 */ /* 0x000fe20000004100 */
[----:B------:R-:W-:Y:S01]  /*17f50*/  F2FP.SATFINITE.E4M3.F32.PACK_AB_MERGE_C R9, R10, R9, R41 ;  /* 0x000000090a09723e */ /* 0x000fe20004807029 */
[----:B------:R-:W-:Y:S01]  /*17f60*/  HADD2.F32 R13, -RZ, R8.H1_H1 ;  /* 0x30000008ff0d7230 */ /* 0x000fe20000004100 */
[----:B------:R-:W-:Y:S01]  /*17f70*/  F2FP.SATFINITE.E4M3.F32.PACK_AB_MERGE_C R26, R26, R27, RZ ;  /* 0x0000001b1a1a723e */ /* 0x000fe200048070ff */
[----:B------:R-:W-:-:S02]  /*17f80*/  HADD2.F32 R11, -RZ, R20.H0_H0 ;  /* 0x20000014ff0b7230 */ /* 0x000fc40000004100 */
[----:B------:R-:W-:Y:S01]  /*17f90*/  FMUL.FTZ R21, R7, R12 ;  /* 0x0000000c07157220 */ /* 0x000fe20000410000 */
[----:B------:R-:W-:Y:S01]  /*17fa0*/  HADD2.F32 R8, -RZ, R4.H1_H1 ;  /* 0x30000004ff087230 */ /* 0x000fe20000004100 */
[----:B------:R-:W-:Y:S01]  /*17fb0*/  F2FP.SATFINITE.E4M3.F32.PACK_AB_MERGE_C R29, R29, R36, RZ ;  /* 0x000000241d1d723e */ /* 0x000fe200048070ff */
[----:B------:R-:W-:Y:S02]  /*17fc0*/  HADD2.F32 R20, -RZ, R20.H1_H1 ;  /* 0x30000014ff147230 */ /* 0x000fe40000004100 */
[----:B------:R-:W-:Y:S01]  /*17fd0*/  FMUL.FTZ R7, R7, R11 ;  /* 0x0000000b07077220 */ /* 0x000fe20000410000 */
[--C-:B------:R-:W-:Y:S02]  /*17fe0*/  HADD2.F32 R4, -RZ, R3.reuse.H0_H0 ;  /* 0x20000003ff047230 */ /* 0x100fe40000004100 */
[C---:B------:R-:W-:Y:S01]  /*17ff0*/  FMUL.FTZ R14, R8.reuse, R13 ;  /* 0x0000000d080e7220 */ /* 0x040fe20000410000 */
[----:B------:R-:W-:Y:S02]  /*18000*/  HADD2.F32 R3, -RZ, R3.H1_H1 ;  /* 0x30000003ff037230 */ /* 0x000fe40000004100 */
        /* <DEDUP_REMOVED lines=17> */
.L_x_3592:
[----:B------:R-:W-:Y:S05]  /*18120*/  BSYNC B0 ;  /* 0x0000000000007941 */ /* 0x000fea0003800000 */
.L_x_3585:
        /* <DEDUP_REMOVED lines=8> */
.L_x_3583:
[----:B0-2-4-:R-:W-:-:S05]  /*181b0*/  IMAD.U32 R0, RZ, RZ, UR53 ;  /* 0x00000035ff007e24 */ /* 0x015fca000f8e00ff */
[----:B------:R-:W-:-:S13]  /*181c0*/  ISETP.NE.AND P0, PT, R0, 0x3, PT ;  /* 0x000000030000780c */ /* 0x000fda0003f05270 */
[----:B------:R-:W-:Y:S05]  /*181d0*/  @!P0 BRA `(.L_x_3612) ;  /* 0x0000000000048947 */ /* 0x000fea0003800000 */
[----:B------:R-:W-:Y:S01]  /*181e0*/  BPT.TRAP 0x1 ;  /* 0x000000040000795c */ /* 0x000fe20000300000 */
.L_x_3612:
[----:B------:R-:W-:Y:S01]  /*181f0*/  IMAD R0, R152, 0x8, R16 ;  /* 0x0000000898007824 */ /* 0x000fe200078e0210 */
[----:B-1----:R-:W-:-:S04]  /*18200*/  SHF.L.U32 R3, R230, 0x1f, RZ ;  /* 0x0000001fe6037819 */ /* 0x002fc800000006ff */
[----:B------:R0:W1:Y:S01]  /*18210*/  SYNCS.PHASECHK.TRANS64.TRYWAIT P2, [R0+URZ+0x33430], R3 ;  /* 0x03343003000075a7 */ /* 0x000062000804017f */
[----:B------:R-:W-:Y:S05]  /*18220*/  @!P0 BRA `(.L_x_3613) ;  /* 0x0000000000048947 */ /* 0x000fea0003800000 */
[----:B------:R-:W-:Y:S01]  /*18230*/  BPT.TRAP 0x1 ;  /* 0x000000040000795c */ /* 0x000fe20000300000 */
.L_x_3613:
[----:B-----5:R-:W2:Y:S01]  /*18240*/  S2R R4, SR_TID.X ;  /* 0x0000000000047919 */ /* 0x020ea20000002100 */
[----:B------:R-:W-:Y:S01]  /*18250*/  IMAD.MOV.U32 R25, RZ, RZ, RZ ;  /* 0x000000ffff197224 */ /* 0x000fe200078e00ff */
[----:B--2---:R-:W-:-:S04]  /*18260*/  LOP3.LUT R4, R4, 0x7f, RZ, 0xc0, !PT ;  /* 0x0000007f04047812 */ /* 0x004fc800078ec0ff */
[----:B------:R-:W-:Y:S01]  /*18270*/  ISETP.NE.AND P1, PT, R4, RZ, PT ;  /* 0x000000ff0400720c */ /* 0x000fe20003f25270 */
[----:B-1----:R-:W-:-:S12]  /*18280*/  @P2 BRA `(.L_x_3614) ;  /* 0x0000000000082947 */ /* 0x002fd80003800000 */
[----:B------:R-:W1:Y:S02]  /*18290*/  SYNCS.PHASECHK.TRANS64.TRYWAIT P2, [R0+URZ+0x33430], R3 ;  /* 0x03343003000075a7 */ /* 0x000e64000804017f */
[----:B-1----:R-:W-:Y:S05]  /*182a0*/  @!P2 BRA `(.L_x_3615) ;  /* 0x0000015c00e4a947 */ /* 0x002fea0003800000 */
.L_x_3614:
[----:B------:R-:W-:Y:S05]  /*182b0*/  WARPSYNC.ALL ;  /* 0x0000000000007948 */ /* 0x000fea0003800000 */
[----:B01----:R-:W-:Y:S01]  /*182c0*/  VIADD R3, R16, 0x24200 ;  /* 0x0002420010037836 */ /* 0x003fe20000000000 */
[----:B------:R-:W2:Y:S01]  /*182d0*/  LDL R13, [R1] ;  /* 0x00000000010d7983 */ /* 0x000ea20000100800 */
[----:B------:R-:W-:Y:S01]  /*182e0*/  R2UR UR28, R44 ;  /* 0x000000002c1c72ca */ /* 0x000fe200000e0000 */
[----:B------:R-:W-:Y:S01]  /*182f0*/  IMAD.MOV.U32 R5, RZ, RZ, -0x7fffffe0 ;  /* 0x80000020ff057424 */ /* 0x000fe200078e00ff */
[----:B------:R-:W-:Y:S01]  /*18300*/  WARPGROUP.ARRIVE ;  /* 0x00000000000079c5 */ /* 0x000fe20000000000 */
[----:B------:R-:W-:Y:S01]  /*18310*/  SHF.R.U32.HI R3, RZ, 0x4, R3 ;  /* 0x00000004ff037819 */ /* 0x000fe20000011603 */
[----:B------:R-:W-:Y:S01]  /*18320*/  UMOV UR29, 0x80000020 ;  /* 0x80000020001d7882 */ /* 0x000fe20000000000 */
[----:B------:R-:W-:Y:S01]  /*18330*/  IMAD.MOV.U32 R7, RZ, RZ, -0x7fffffe0 ;  /* 0x80000020ff077424 */ /* 0x000fe200078e00ff */
[----:B------:R-:W-:Y:S01]  /*18340*/  R2UR UR31, R5 ;  /* 0x00000000051f72ca */ /* 0x000fe200000e0000 */
[----:B------:R-:W-:Y:S01]  /*18350*/  UMOV UR9, UR29 ;  /* 0x0000001d00097c82 */ /* 0x000fe20008000000 */
[----:B------:R-:W-:Y:S01]  /*18360*/  LOP3.LUT R3, R3, 0x3fff, RZ, 0xc0, !PT ;  /* 0x00003fff03037812 */ /* 0x000fe200078ec0ff */
[----:B------:R-:W-:Y:S01]  /*18370*/  UMOV UR5, UR29 ;  /* 0x0000001d00057c82 */ /* 0x000fe20008000000 */
[----:B------:R-:W-:Y:S01]  /*18380*/  R2UR UR11, R7 ;  /* 0x00000000070b72ca */ /* 0x000fe200000e0000 */
[----:B------:R-:W-:Y:S01]  /*18390*/  IMAD.MOV.U32 R9, RZ, RZ, -0x7fffffe0 ;  /* 0x80000020ff097424 */ /* 0x000fe200078e00ff */
[----:B---3--:R-:W-:Y:S01]  /*183a0*/  LOP3.LUT R14, R3, 0x10000, RZ, 0xfc, !PT ;  /* 0x00010000030e7812 */ /* 0x008fe200078efcff */
[----:B------:R-:W-:Y:S01]  /*183b0*/  ULOP3.LUT UR28, UR28, 0x10000, URZ, 0xfc, !UPT ;  /* 0x000100001c1c7892 */ /* 0x000fe2000f8efc3f */
[----:B------:R-:W-:Y:S01]  /*183c0*/  MOV R7, 0x80000020 ;  /* 0x8000002000077802 */ /* 0x000fe20000000f00 */
[----:B------:R-:W-:Y:S01]  /*183d0*/  UMOV UR13, UR29 ;  /* 0x0000001d000d7c82 */ /* 0x000fe20008000000 */
[----:B------:R-:W-:Y:S01]  /*183e0*/  IMAD.MOV.U32 R11, RZ, RZ, -0x7fffffe0 ;  /* 0x80000020ff0b7424 */ /* 0x000fe200078e00ff */
[----:B------:R-:W-:Y:S01]  /*183f0*/  UIADD3 UR48, UR28, 0x2, URZ ;  /* 0x000000021c307890 */ /* 0x000fe2000fffe03f */
[----:B------:R-:W-:Y:S01]  /*18400*/  IMAD R4, R152, 0x780, R14 ;  /* 0x0000078098047824 */ /* 0x000fe200078e020e */
[----:B------:R-:W-:Y:S01]  /*18410*/  R2UR UR7, R7 ;  /* 0x00000000070772ca */ /* 0x000fe200000e0000 */
[----:B------:R-:W-:Y:S01]  /*18420*/  UMOV UR8, UR28 ;  /* 0x0000001c00087c82 */ /* 0x000fe20008000000 */
[----:B------:R-:W-:Y:S01]  /*18430*/  UMOV UR4, UR28 ;  /* 0x0000001c00047c82 */ /* 0x000fe20008000000 */
[C---:B------:R-:W-:Y:S01]  /*18440*/  VIADD R6, R4.reuse, 0x80 ;  /* 0x0000008004067836 */ /* 0x040fe20000000000 */
[C---:B------:R-:W-:Y:S01]  /*18450*/  R2UR UR30, R4.reuse ;  /* 0x00000000041e72ca */ /* 0x040fe200000e0000 */
[----:B------:R-:W-:Y:S01]  /*18460*/  VIADD R8, R4, 0x180 ;  /* 0x0000018004087836 */ /* 0x000fe20000000000 */
[----:B------:R-:W-:Y:S01]  /*18470*/  UMOV UR12, UR28 ;  /* 0x0000001c000c7c82 */ /* 0x000fe20008000000 */
[----:B------:R-:W-:Y:S01]  /*18480*/  IMAD.MOV.U32 R7, RZ, RZ, -0x7fffffe0 ;  /* 0x80000020ff077424 */ /* 0x000fe200078e00ff */
[----:B------:R-:W-:Y:S01]  /*18490*/  R2UR UR10, R6 ;  /* 0x00000000060a72ca */ /* 0x000fe200000e0000 */
[C---:B------:R-:W-:Y:S01]  /*184a0*/  VIADD R6, R4.reuse, 0x100 ;  /* 0x0000010004067836 */ /* 0x040fe20000000000 */
[----:B------:R-:W-:Y:S01]  /*184b0*/  R2UR UR51, R11 ;  /* 0x000000000b3372ca */ /* 0x000fe200000e0000 */
[----:B------:R-:W-:Y:S01]  /*184c0*/  VIADD R10, R4, 0x2 ;  /* 0x00000002040a7836 */ /* 0x000fe20000000000 */
[----:B------:R-:W-:Y:S01]  /*184d0*/  R2UR UR15, R7 ;  /* 0x00000000070f72ca */ /* 0x000fe200000e0000 */
[----:B------:R-:W-:Y:S01]  /*184e0*/  UMOV UR49, 0x80000020 ;  /* 0x8000002000317882 */ /* 0x000fe20000000000 */
[----:B------:R-:W-:Y:S01]  /*184f0*/  R2UR UR6, R6 ;  /* 0x00000000060672ca */ /* 0x000fe200000e0000 */
[----:B------:R-:W-:Y:S01]  /*18500*/  VIADD R6, R4, 0x200 ;  /* 0x0000020004067836 */ /* 0x000fe20000000000 */
[----:B------:R-:W-:Y:S01]  /*18510*/  R2UR UR50, R10 ;  /* 0x000000000a3272ca */ /* 0x000fe200000e0000 */
[----:B------:R-:W-:Y:S01]  /*18520*/  QGMMA.64x32x32.F32.E4M3.E4M3 R92, gdesc[UR28], RZ, !UPT, gsb0 ;  /* 0x006000001c5c79f3 */ /* 0x000fe2000c0008ff */
[----:B------:R-:W-:Y:S01]  /*18530*/  IMAD.MOV.U32 R7, RZ, RZ, -0x7fffffe0 ;  /* 0x80000020ff077424 */ /* 0x000fe200078e00ff */
[----:B------:R-:W-:Y:S01]  /*18540*/  P2R R12, PR, RZ, 0x2 ;  /* 0x00000002ff0c7803 */ /* 0x000fe20000000000 */
[----:B------:R-:W-:Y:S01]  /*18550*/  VIADD R10, R4, 0x280 ;  /* 0x00000280040a7836 */ /* 0x000fe20000000000 */
[----:B------:R-:W-:Y:S01]  /*18560*/  R2UR UR14, R6 ;  /* 0x00000000060e72ca */ /* 0x000fe200000e0000 */
[----:B------:R-:W-:Y:S01]  /*18570*/  VIADD R6, R4, 0x82 ;  /* 0x0000008204067836 */ /* 0x000fe20000000000 */
[----:B------:R-:W-:Y:S01]  /*18580*/  P2R R20, PR, RZ, 0x1 ;  /* 0x00000001ff147803 */ /* 0x000fe20000000000 */
[----:B------:R-:W-:Y:S01]  /*18590*/  IMAD.MOV.U32 R11, RZ, RZ, -0x7fffffe0 ;  /* 0x80000020ff0b7424 */ /* 0x000fe200078e00ff */
[-C--:B------:R-:W-:Y:S01]  /*185a0*/  MOV R108, R25.reuse ;  /* 0x00000019006c7202 */ /* 0x080fe20000000f00 */
[----:B------:R-:W-:Y:S01]  /*185b0*/  IMAD.MOV.U32 R5, RZ, RZ, -0x7fffffe0 ;  /* 0x80000020ff057424 */ /* 0x000fe200078e00ff */
[----:B------:R-:W-:Y:S01]  /*185c0*/  MOV R118, R25 ;  /* 0x0000001900767202 */ /* 0x000fe20000000f00 */
[----:B------:R-:W-:-:S02]  /*185d0*/  IMAD.MOV.U32 R110, RZ, RZ, R25 ;  /* 0x000000ffff6e7224 */ /* 0x000fc400078e0019 */
[--C-:B------:R-:W-:Y:S02]  /*185e0*/  IMAD.MOV.U32 R112, RZ, RZ, R25.reuse ;  /* 0x000000ffff707224 */ /* 0x100fe400078e0019 */
[--C-:B------:R-:W-:Y:S02]  /*185f0*/  IMAD.MOV.U32 R114, RZ, RZ, R25.reuse ;  /* 0x000000ffff727224 */ /* 0x100fe400078e0019 */
[----:B------:R-:W-:Y:S01]  /*18600*/  IMAD.MOV.U32 R116, RZ, RZ, R25 ;  /* 0x000000ffff747224 */ /* 0x000fe200078e0019 */
[----:B------:R-:W-:Y:S02]  /*18610*/  WARPGROUP.DEPBAR.LE gsb0, 0x0 ;  /* 0x00008000000079c5 */ /* 0x000fe40000010000 */
[----:B------:R-:W-:-:S06]  /*18620*/  WARPGROUP.ARRIVE ;  /* 0x00000000000079c5 */ /* 0x000fcc0000000000 */
[----:B------:R-:W-:Y:S01]  /*18630*/  QGMMA.64x32x32.F32.E4M3.E4M3 R76, gdesc[UR8], RZ, !UPT, gsb0 ;  /* 0x00600000084c79f3 */ /* 0x000fe2000c0008ff */
[----:B------:R-:W-:Y:S01]  /*18640*/  R2UR UR10, R8 ;  /* 0x00000000080a72ca */ /* 0x000fe200000e0000 */
[----:B------:R-:W-:Y:S01]  /*18650*/  UMOV UR8, UR28 ;  /* 0x0000001c00087c82 */ /* 0x000fe20008000000 */
[----:B------:R-:W-:Y:S01]  /*18660*/  R2UR UR11, R9 ;  /* 0x00000000090b72ca */ /* 0x000fe200000e0000 */
[----:B------:R-:W-:Y:S01]  /*18670*/  UMOV UR9, UR29 ;  /* 0x0000001d00097c82 */ /* 0x000fe20008000000 */
[----:B------:R-:W-:Y:S01]  /*18680*/  VIADD R8, R4, 0x102 ;  /* 0x0000010204087836 */ /* 0x000fe20000000000 */
[----:B------:R-:W-:Y:S01]  /*18690*/  MOV R9, 0x80000020 ;  /* 0x8000002000097802 */ /* 0x000fe20000000f00 */
[----:B------:R-:W-:Y:S02]  /*186a0*/  WARPGROUP.DEPBAR.LE gsb0, 0x0 ;  /* 0x00008000000079c5 */ /* 0x000fe40000010000 */
[----:B------:R-:W-:-:S06]  /*186b0*/  WARPGROUP.ARRIVE ;  /* 0x00000000000079c5 */ /* 0x000fcc0000000000 */
[----:B------:R-:W-:Y:S01]  /*186c0*/  QGMMA.64x32x32.F32.E4M3.E4M3 R60, gdesc[UR4], RZ, !UPT, gsb0 ;  /* 0x00600000043c79f3 */ /* 0x000fe2000c0008ff */
[----:B------:R-:W-:Y:S01]  /*186d0*/  R2UR UR6, R6 ;  /* 0x00000000060672ca */ /* 0x000fe200000e0000 */
[----:B------:R-:W-:Y:S01]  /*186e0*/  UMOV UR4, UR48 ;  /* 0x0000003000047c82 */ /* 0x000fe20008000000 */
[----:B------:R-:W-:Y:S01]  /*186f0*/  R2UR UR7, R7 ;  /* 0x00000000070772ca */ /* 0x000fe200000e0000 */
[----:B------:R-:W-:Y:S01]  /*18700*/  UMOV UR5, UR49 ;  /* 0x0000003100057c82 */ /* 0x000fe20008000000 */
[----:B------:R-:W-:Y:S02]  /*18710*/  VIADD R6, R4, 0x182 ;  /* 0x0000018204067836 */ /* 0x000fe40000000000 */
[----:B------:R-:W-:Y:S01]  /*18720*/  IMAD.MOV.U32 R7, RZ, RZ, -0x7fffffe0 ;  /* 0x80000020ff077424 */ /* 0x000fe200078e00ff */
        /* <DEDUP_REMOVED lines=9> */
[----:B--2---:R-:W-:Y:S01]  /*187c0*/  IADD3 R157, R157, 0xa0, -R13 ;  /* 0x000000a09d9d7810 */ /* 0x004fe20007ffe80d */
[----:B------:R-:W-:Y:S02]  /*187d0*/  WARPGROUP.DEPBAR.LE gsb0, 0x0 ;  /* 0x00008000000079c5 */ /* 0x000fe40000010000 */
[----:B------:R-:W-:-:S06]  /*187e0*/  WARPGROUP.ARRIVE ;  /* 0x00000000000079c5 */ /* 0x000fcc0000000000 */
[----:B------:R-:W-:Y:S01]  /*187f0*/  QGMMA.64x32x32.F32.E4M3.E4M3 R28, gdesc[UR12], RZ, !UPT, gsb0 ;  /* 0x006000000c1c79f3 */ /* 0x000fe2000c0008ff */
[----:B------:R-:W-:Y:S01]  /*18800*/  UMOV UR12, UR48 ;  /* 0x00000030000c7c82 */ /* 0x000fe20008000000 */
[----:B------:R-:W-:Y:S01]  /*18810*/  UMOV UR13, UR49 ;  /* 0x00000031000d7c82 */ /* 0x000fe20008000000 */
[----:B------:R-:W-:Y:S02]  /*18820*/  WARPGROUP.DEPBAR.LE gsb0, 0x0 ;  /* 0x00008000000079c5 */ /* 0x000fe40000010000 */
[----:B------:R-:W-:-:S06]  /*18830*/  WARPGROUP.ARRIVE ;  /* 0x00000000000079c5 */ /* 0x000fcc0000000000 */
[----:B------:R-:W-:Y:S01]  /*18840*/  QGMMA.64x32x32.F32.E4M3.E4M3 R92, gdesc[UR48], R92, gsb0 ;  /* 0x00600000305c79f3 */ /* 0x000fe2000800085c */
[----:B------:R-:W-:Y:S01]  /*18850*/  R2UR UR50, R8 ;  /* 0x00000000083272ca */ /* 0x000fe200000e0000 */
[----:B------:R-:W-:Y:S01]  /*18860*/  VIADD R8, R4, 0x202 ;  /* 0x0000020204087836 */ /* 0x000fe20000000000 */
[----:B------:R-:W-:Y:S01]  /*18870*/  R2UR UR51, R9 ;  /* 0x00000000093372ca */ /* 0x000fe200000e0000 */
[----:B------:R-:W-:-:S03]  /*18880*/  IMAD.MOV.U32 R9, RZ, RZ, -0x7fffffe0 ;  /* 0x80000020ff097424 */ /* 0x000fc600078e00ff */
[----:B------:R-:W-:Y:S01]  /*18890*/  R2UR UR14, R8 ;  /* 0x00000000080e72ca */ /* 0x000fe200000e0000 */
[----:B------:R-:W-:Y:S01]  /*188a0*/  VIADD R8, R4, 0x380 ;  /* 0x0000038004087836 */ /* 0x000fe20000000000 */
[----:B------:R-:W-:Y:S02]  /*188b0*/  R2UR UR15, R9 ;  /* 0x00000000090f72ca */ /* 0x000fe400000e0000 */
[----:B------:R-:W-:Y:S01]  /*188c0*/  MOV R9, 0x80000020 ;  /* 0x8000002000097802 */ /* 0x000fe20000000f00 */
[----:B------:R-:W-:Y:S02]  /*188d0*/  WARPGROUP.DEPBAR.LE gsb0, 0x0 ;  /* 0x00008000000079c5 */ /* 0x000fe40000010000 */
[----:B------:R-:W-:-:S06]  /*188e0*/  WARPGROUP.ARRIVE ;  /* 0x00000000000079c5 */ /* 0x000fcc0000000000 */
[----:B------:R-:W-:Y:S01]  /*188f0*/  QGMMA.64x32x32.F32.E4M3.E4M3 R76, gdesc[UR4], R76, gsb0 ;  /* 0x00600000044c79f3 */ /* 0x000fe2000800084c */
[----:B------:R-:W-:Y:S01]  /*18900*/  R2UR UR6, R10 ;  /* 0x000000000a0672ca */ /* 0x000fe200000e0000 */
[----:B------:R-:W-:Y:S01]  /*18910*/  UIADD3 UR4, UR28, 0x200, URZ ;  /* 0x000002001c047890 */ /* 0x000fe2000fffe03f */
[----:B------:R-:W-:Y:S01]  /*18920*/  R2UR UR7, R11 ;  /* 0x000000000b0772ca */ /* 0x000fe200000e0000 */
[----:B------:R-:W-:Y:S01]  /*18930*/  UMOV UR5, 0x80000020 ;  /* 0x8000002000057882 */ /* 0x000fe20000000000 */
[----:B------:R-:W-:Y:S01]  /*18940*/  VIADD R10, R4, 0x282 ;  /* 0x00000282040a7836 */ /* 0x000fe20000000000 */
[----:B------:R-:W-:Y:S01]  /*18950*/  UMOV UR17, UR5 ;  /* 0x0000000500117c82 */ /* 0x000fe20008000000 */
[----:B------:R-:W-:Y:S02]  /*18960*/  IMAD.MOV.U32 R11, RZ, RZ, -0x7fffffe0 ;  /* 0x80000020ff0b7424 */ /* 0x000fe400078e00ff */
[----:B------:R-:W-:Y:S01]  /*18970*/  UMOV UR16, UR4 ;  /* 0x0000000400107c82 */ /* 0x000fe20008000000 */
[----:B------:R-:W-:-:S02]  /*18980*/  WARPGROUP.DEPBAR.LE gsb0, 0x0 ;  /* 0x00008000000079c5 */ /* 0x000fc40000010000 */
[----:B------:R-:W-:-:S06]  /*18990*/  WARPGROUP.ARRIVE ;  /* 0x00000000000079c5 */ /* 0x000fcc0000000000 */
[----:B------:R-:W-:Y:S03]  /*189a0*/  QGMMA.64x32x32.F32.E4M3.E4M3 R60, gdesc[UR48], R60, gsb0 ;  /* 0x00600000303c79f3 */ /* 0x000fe6000800083c */
[----:B------:R-:W-:Y:S02]  /*189b0*/  WARPGROUP.DEPBAR.LE gsb0, 0x0 ;  /* 0x00008000000079c5 */ /* 0x000fe40000010000 */
[----:B------:R-:W-:-:S06]  /*189c0*/  WARPGROUP.ARRIVE ;  /* 0x00000000000079c5 */ /* 0x000fcc0000000000 */
[----:B------:R-:W-:Y:S01]  /*189d0*/  QGMMA.64x32x32.F32.E4M3.E4M3 R44, gdesc[UR8], R44, gsb0 ;  /* 0x00600000082c79f3 */ /* 0x000fe2000800082c */
        /* <DEDUP_REMOVED lines=109> */
[----:B------:R-:W-:Y:S01]  /*190b0*/  IMAD R8, R148, -0xa0, R157 ;  /* 0xffffff6094087824 */ /* 0x000fe200078e029d */
[----:B------:R-:W-:-:S04]  /*190c0*/  R2UR UR27, R9 ;  /* 0x00000000091b72ca */ /* 0x000fc800000e0000 */
[C---:B------:R-:W-:Y:S02]  /*190d0*/  ISETP.GT.AND P4, PT, R8.reuse, RZ, PT ;  /* 0x000000ff0800720c */ /* 0x040fe40003f84270 */
[C---:B------:R-:W-:Y:S02]  /*190e0*/  ISETP.GT.AND P5, PT, R8.reuse, 0x1, PT ;  /* 0x000000010800780c */ /* 0x040fe40003fa4270 */
[C---:B------:R-:W-:Y:S02]  /*190f0*/  ISETP.GT.AND P2, PT, R8.reuse, 0x8, PT ;  /* 0x000000080800780c */ /* 0x040fe40003f44270 */
[C---:B------:R-:W-:Y:S02]  /*19100*/  ISETP.GT.AND P3, PT, R8.reuse, 0x9, PT ;  /* 0x000000090800780c */ /* 0x040fe40003f64270 */
[C---:B------:R-:W-:Y:S02]  /*19110*/  ISETP.GT.AND P6, PT, R8.reuse, 0x80, PT ;  /* 0x000000800800780c */ /* 0x040fe40003fc4270 */
[----:B------:R-:W-:-:S02]  /*19120*/  ISETP.GT.AND P1, PT, R8, 0x81, PT ;  /* 0x000000810800780c */ /* 0x000fc40003f24270 */
[----:B------:R-:W-:Y:S01]  /*19130*/  ISETP.GT.AND P0, PT, R8, 0x88, PT ;  /* 0x000000880800780c */ /* 0x000fe20003f04270 */
[----:B------:R-:W-:Y:S02]  /*19140*/  WARPGROUP.DEPBAR.LE gsb0, 0x0 ;  /* 0x00008000000079c5 */ /* 0x000fe40000010000 */
[----:B------:R-:W-:-:S06]  /*19150*/  WARPGROUP.ARRIVE ;  /* 0x00000000000079c5 */ /* 0x000fcc0000000000 */
[----:B------:R-:W-:Y:S01]  /*19160*/  QGMMA.64x32x32.F32.E4M3.E4M3 R76, gdesc[UR16], R76, gsb0 ;  /* 0x00600000104c79f3 */ /* 0x000fe2000800084c */
[----:B------:R-:W-:Y:S01]  /*19170*/  R2UR UR18, R10 ;  /* 0x000000000a1272ca */ /* 0x000fe200000e0000 */
[----:B------:R-:W-:Y:S01]  /*19180*/  UIADD3 UR16, UR28, 0x402, URZ ;  /* 0x000004021c107890 */ /* 0x000fe2000fffe03f */
[----:B------:R-:W-:Y:S01]  /*19190*/  R2UR UR19, R11 ;  /* 0x000000000b1372ca */ /* 0x000fe200000e0000 */
[----:B------:R-:W-:Y:S01]  /*191a0*/  UMOV UR17, 0x80000020 ;  /* 0x8000002000117882 */ /* 0x000fe20000000000 */
[----:B------:R-:W-:Y:S02]  /*191b0*/  WARPGROUP.DEPBAR.LE gsb0, 0x0 ;  /* 0x00008000000079c5 */ /* 0x000fe40000010000 */
[----:B------:R-:W-:-:S06]  /*191c0*/  WARPGROUP.ARRIVE ;  /* 0x00000000000079c5 */ /* 0x000fcc0000000000 */
[----:B------:R-:W-:Y:S03]  /*191d0*/  QGMMA.64x32x32.F32.E4M3.E4M3 R60, gdesc[UR12], R60, gsb0 ;  /* 0x006000000c3c79f3 */ /* 0x000fe6000800083c */
[----:B------:R-:W-:Y:S02]  /*191e0*/  WARPGROUP.DEPBAR.LE gsb0, 0x0 ;  /* 0x00008000000079c5 */ /* 0x000fe40000010000 */
[----:B------:R-:W-:-:S06]  /*191f0*/  WARPGROUP.ARRIVE ;  /* 0x00000000000079c5 */ /* 0x000fcc0000000000 */
[----:B------:R-:W-:Y:S01]  /*19200*/  QGMMA.64x32x32.F32.E4M3.E4M3 R44, gdesc[UR20], R44, gsb0 ;  /* 0x00600000142c79f3 */ /* 0x000fe2000800082c */
[----:B------:R-:W-:Y:S01]  /*19210*/  R2UR UR23, R5 ;  /* 0x00000000051772ca */ /* 0x000fe200000e0000 */
[----:B------:R-:W-:Y:S01]  /*19220*/  UMOV UR20, UR16 ;  /* 0x0000001000147c82 */ /* 0x000fe20008000000 */
[----:B------:R-:W-:Y:S01]  /*19230*/  UMOV UR21, UR17 ;  /* 0x0000001100157c82 */ /* 0x000fe20008000000 */
[----:B------:R-:W-:Y:S02]  /*19240*/  WARPGROUP.DEPBAR.LE gsb0, 0x0 ;  /* 0x00008000000079c5 */ /* 0x000fe40000010000 */
[----:B------:R-:W-:-:S06]  /*19250*/  WARPGROUP.ARRIVE ;  /* 0x00000000000079c5 */ /* 0x000fcc0000000000 */
[----:B------:R-:W-:Y:S03]  /*19260*/  QGMMA.64x32x32.F32.E4M3.E4M3 R28, gdesc[UR24], R28, gsb0 ;  /* 0x00600000181c79f3 */ /* 0x000fe6000800081c */
[----:B------:R-:W-:Y:S02]  /*19270*/  WARPGROUP.DEPBAR.LE gsb0, 0x0 ;  /* 0x00008000000079c5 */ /* 0x000fe40000010000 */
[----:B------:R-:W-:-:S06]  /*19280*/  WARPGROUP.ARRIVE ;  /* 0x00000000000079c5 */ /* 0x000fcc0000000000 */
[----:B------:R-:W-:Y:S01]  /*19290*/  QGMMA.64x32x32.F32.E4M3.E4M3 R92, gdesc[UR16], R92, gsb0 ;  /* 0x00600000105c79f3 */ /* 0x000fe2000800085c */
[----:B------:R-:W-:Y:S01]  /*192a0*/  R2UR UR18, R6 ;  /* 0x00000000061272ca */ /* 0x000fe200000e0000 */
[----:B------:R-:W-:Y:S01]  /*192b0*/  VIADD R6, R4, 0x602 ;  /* 0x0000060204067836 */ /* 0x000fe20000000000 */
[----:B------:R-:W-:Y:S01]  /*192c0*/  R2UR UR19, R7 ;  /* 0x00000000071372ca */ /* 0x000fe200000e0000 */
[----:B------:R-:W-:Y:S01]  /*192d0*/  IMAD.MOV.U32 R7, RZ, RZ, -0x7fffffe0 ;  /* 0x80000020ff077424 */ /* 0x000fe200078e00ff */
[----:B------:R-:W-:Y:S02]  /*192e0*/  WARPGROUP.DEPBAR.LE gsb0, 0x0 ;  /* 0x00008000000079c5 */ /* 0x000fe40000010000 */
[----:B------:R-:W-:Y:S01]  /*192f0*/  WARPGROUP.ARRIVE ;  /* 0x00000000000079c5 */ /* 0x000fe20000000000 */
[----:B------:R-:W-:Y:S01]  /*19300*/  FSEL R11, R92, -INF , P4 ;  /* 0xff8000005c0b7808 */ /* 0x000fe20002000000 */
[----:B------:R-:W-:Y:S01]  /*19310*/  IMAD.MOV.U32 R92, RZ, RZ, R25 ;  /* 0x000000ffff5c7224 */ /* 0x000fe200078e0019 */
[----:B------:R-:W-:-:S02]  /*19320*/  FSEL R93, R93, -INF , P5 ;  /* 0xff8000005d5d7808 */ /* 0x000fc40002800000 */
[----:B------:R-:W-:-:S04]  /*19330*/  FSEL R21, R96, -INF , P2 ;  /* 0xff80000060157808 */ /* 0x000fc80001000000 */
[----:B------:R-:W-:Y:S01]  /*19340*/  QGMMA.64x32x32.F32.E4M3.E4M3 R76, gdesc[UR16], R76, gsb0 ;  /* 0x00600000104c79f3 */ /* 0x000fe2000800084c */
[----:B------:R-:W-:Y:S01]  /*19350*/  R2UR UR18, R6 ;  /* 0x00000000061272ca */ /* 0x000fe200000e0000 */
[--C-:B------:R-:W-:Y:S01]  /*19360*/  IMAD.MOV.U32 R96, RZ, RZ, R25.reuse ;  /* 0x000000ffff607224 */ /* 0x100fe200078e0019 */
[----:B------:R-:W-:Y:S01]  /*19370*/  R2UR UR19, R7 ;  /* 0x00000000071372ca */ /* 0x000fe200000e0000 */
[----:B------:R-:W-:Y:S01]  /*19380*/  IMAD.MOV.U32 R7, RZ, RZ, -0x7fffffe0 ;  /* 0x80000020ff077424 */ /* 0x000fe200078e00ff */
[C---:B------:R-:W-:Y:S01]  /*19390*/  IADD3 R6, R4.reuse, 0x682, RZ ;  /* 0x0000068204067810 */ /* 0x040fe20007ffe0ff */
[----:B------:R-:W-:Y:S01]  /*193a0*/  VIADD R4, R4, 0x702 ;  /* 0x0000070204047836 */ /* 0x000fe20000000000 */
[----:B------:R-:W-:Y:S02]  /*193b0*/  FMNMX.FTZ R10, R11, R93, !PT ;  /* 0x0000005d0b0a7209 */ /* 0x000fe40007810000 */
[----:B------:R-:W-:Y:S01]  /*193c0*/  FSEL R3, R94, -INF , P4 ;  /* 0xff8000005e037808 */ /* 0x000fe20002000000 */
[----:B------:R-:W-:Y:S01]  /*193d0*/  IMAD.MOV.U32 R94, RZ, RZ, R25 ;  /* 0x000000ffff5e7224 */ /* 0x000fe200078e0019 */
        /* <DEDUP_REMOVED lines=9> */
[C---:B------:R-:W-:Y:S02]  /*19470*/  ISETP.GT.AND P2, PT, R8.reuse, 0x18, PT ;  /* 0x000000180800780c */ /* 0x040fe40003f44270 */
[----:B------:R-:W-:Y:S02]  /*19480*/  FSEL R101, R101, -INF , P5 ;  /* 0xff80000065657808 */ /* 0x000fe40002800000 */
[----:B------:R-:W-:Y:S02]  /*19490*/  FMNMX.FTZ R10, R27, R10, !PT ;  /* 0x0000000a1b0a7209 */ /* 0x000fe40007810000 */
[----:B------:R-:W-:Y:S02]  /*194a0*/  FSEL R99, R99, -INF , P3 ;  /* 0xff80000063637808 */ /* 0x000fe40001800000 */
[----:B------:R-:W-:-:S02]  /*194b0*/  ISETP.GT.AND P3, PT, R8, 0x19, PT ;  /* 0x000000190800780c */ /* 0x000fc40003f64270 */
[----:B------:R-:W-:Y:S01]  /*194c0*/  FSEL R109, R104, -INF , P2 ;  /* 0xff800000686d7808 */ /* 0x000fe20001000000 */
[----:B------:R-:W-:Y:S01]  /*194d0*/  IMAD.MOV.U32 R104, RZ, RZ, R25 ;  /* 0x000000ffff687224 */ /* 0x000fe200078e0019 */
[----:B------:R-:W-:Y:S02]  /*194e0*/  FMNMX.FTZ R10, R101, R10, !PT ;  /* 0x0000000a650a7209 */ /* 0x000fe40007810000 */
[----:B------:R-:W-:Y:S02]  /*194f0*/  FSEL R103, R103, -INF , P5 ;  /* 0xff80000067677808 */ /* 0x000fe40002800000 */
[----:B------:R-:W-:Y:S02]  /*19500*/  FSEL R105, R105, -INF , P3 ;  /* 0xff80000069697808 */ /* 0x000fe40001800000 */
[----:B------:R-:W-:Y:S02]  /*19510*/  ISETP.GT.AND P5, PT, R8, 0x20, PT ;  /* 0x000000200800780c */ /* 0x000fe40003fa4270 */
[----:B------:R-:W-:-:S02]  /*19520*/  FMNMX.FTZ R10, R109, R10, !PT ;  /* 0x0000000a6d0a7209 */ /* 0x000fc40007810000 */
[----:B------:R-:W-:Y:S01]  /*19530*/  FSEL R13, R102, -INF , P4 ;  /* 0xff800000660d7808 */ /* 0x000fe20002000000 */
[----:B------:R-:W-:Y:S01]  /*19540*/  IMAD.MOV.U32 R102, RZ, RZ, R25 ;  /* 0x000000ffff667224 */ /* 0x000fe200078e0019 */
[C---:B------:R-:W-:Y:S02]  /*19550*/  ISETP.GT.AND P4, PT, R8.reuse, 0x21, PT ;  /* 0x000000210800780c */ /* 0x040fe40003f84270 */
[----:B------:R-:W-:Y:S02]  /*19560*/  FMNMX.FTZ R10, R105, R10, !PT ;  /* 0x0000000a690a7209 */ /* 0x000fe40007810000 */
[----:B------:R-:W-:Y:S02]  /*19570*/  FSEL R107, R107, -INF , P3 ;  /* 0xff8000006b6b7808 */ /* 0x000fe40001800000 */
[----:B------:R-:W-:Y:S02]  /*19580*/  ISETP.GT.AND P3, PT, R8, 0x28, PT ;  /* 0x000000280800780c */ /* 0x000fe40003f64270 */
[----:B------:R-:W-:Y:S01]  /*19590*/  FSEL R15, R106, -INF , P2 ;  /* 0xff8000006a0f7808 */ /* 0x000fe20001000000 */
[----:B------:R-:W-:-:S02]  /*195a0*/  WARPGROUP.DEPBAR.LE gsb0, 0x0 ;  /* 0x00008000000079c5 */ /* 0x000fc40000010000 */
[----:B------:R-:W-:Y:S01]  /*195b0*/  WARPGROUP.ARRIVE ;  /* 0x00000000000079c5 */ /* 0x000fe20000000000 */
[----:B------:R-:W-:Y:S01]  /*195c0*/  FSEL R111, R76, -INF , P5 ;  /* 0xff8000004c6f7808 */ /* 0x000fe20002800000 */
[--C-:B------:R-:W-:Y:S01]  /*195d0*/  IMAD.MOV.U32 R76, RZ, RZ, R25.reuse ;  /* 0x000000ffff4c7224 */ /* 0x100fe200078e0019 */
[----:B------:R-:W-:Y:S01]  /*195e0*/  FSEL R77, R77, -INF , P4 ;  /* 0xff8000004d4d7808 */ /* 0x000fe20002000000 */
[----:B------:R-:W-:Y:S01]  /*195f0*/  IMAD.MOV.U32 R106, RZ, RZ, R25 ;  /* 0x000000ffff6a7224 */ /* 0x000fe200078e0019 */
[----:B------:R-:W-:Y:S01]  /*19600*/  FMNMX.FTZ R10, R111, R10, !PT ;  /* 0x0000000a6f0a7209 */ /* 0x000fe20007810000 */
[----:B------:R-:W-:Y:S01]  /*19610*/  QGMMA.64x32x32.F32.E4M3.E4M3 R60, gdesc[UR16], R60, gsb0 ;  /* 0x00600000103c79f3 */ /* 0x000fe2000800083c */
[----:B------:R-:W-:Y:S02]  /*19620*/  R2UR UR18, R6 ;  /* 0x00000000061272ca */ /* 0x000fe400000e0000 */
[----:B------:R-:W-:Y:S02]  /*19630*/  R2UR UR19, R7 ;  /* 0x00000000071372ca */ /* 0x000fe400000e0000 */
        /* <DEDUP_REMOVED lines=8> */
[----:B------:R-:W-:Y:S02]  /*196c0*/  FSEL R79, R79, -INF , P4 ;  /* 0xff8000004f4f7808 */ /* 0x000fe40002000000 */
[----:B------:R-:W-:Y:S02]  /*196d0*/  ISETP.GT.AND P4, PT, R8, 0x31, PT ;  /* 0x000000310800780c */ /* 0x000fe40003f84270 */
[----:B------:R-:W-:Y:S01]  /*196e0*/  FSEL R117, R84, -INF , P5 ;  /* 0xff80000054757808 */ /* 0x000fe20002800000 */
[--C-:B------:R-:W-:Y:S01]  /*196f0*/  IMAD.MOV.U32 R84, RZ, RZ, R25.reuse ;  /* 0x000000ffff547224 */ /* 0x100fe200078e0019 */
[----:B------:R-:W-:Y:S02]  /*19700*/  FMNMX.FTZ R10, R115, R10, !PT ;  /* 0x0000000a730a7209 */ /* 0x000fe40007810000 */
[----:B------:R-:W-:Y:S01]  /*19710*/  FSEL R7, R82, -INF , P3 ;  /* 0xff80000052077808 */ /* 0x000fe20001800000 */
[----:B------:R-:W-:Y:S01]  /*19720*/  IMAD.MOV.U32 R82, RZ, RZ, R25 ;  /* 0x000000ffff527224 */ /* 0x000fe200078e0019 */
[----:B------:R-:W-:-:S02]  /*19730*/  ISETP.GT.AND P3, PT, R8, 0x38, PT ;  /* 0x000000380800780c */ /* 0x000fc40003f64270 */
[----:B------:R-:W-:Y:S02]  /*19740*/  FSEL R119, R85, -INF , P4 ;  /* 0xff80000055777808 */ /* 0x000fe40002000000 */
[----:B------:R-:W-:Y:S02]  /*19750*/  FMNMX.FTZ R10, R117, R10, !PT ;  /* 0x0000000a750a7209 */ /* 0x000fe40007810000 */
[----:B------:R-:W-:Y:S02]  /*19760*/  R2UR UR22, R4 ;  /* 0x00000000041672ca */ /* 0x000fe400000e0000 */
[----:B------:R-:W-:Y:S02]  /*19770*/  FSEL R83, R83, -INF , P2 ;  /* 0xff80000053537808 */ /* 0x000fe40001000000 */
[----:B------:R-:W-:Y:S02]  /*19780*/  ISETP.GT.AND P2, PT, R8, 0x39, PT ;  /* 0x000000390800780c */ /* 0x000fe40003f44270 */
[----:B------:R-:W-:-:S02]  /*19790*/  FSEL R121, R88, -INF , P3 ;  /* 0xff80000058797808 */ /* 0x000fc40001800000 */
[----:B------:R-:W-:Y:S02]  /*197a0*/  FMNMX.FTZ R10, R119, R10, !PT ;  /* 0x0000000a770a7209 */ /* 0x000fe40007810000 */
[----:B------:R-:W-:Y:S01]  /*197b0*/  FSEL R81, R86, -INF , P5 ;  /* 0xff80000056517808 */ /* 0x000fe20002800000 */
[----:B------:R-:W-:Y:S01]  /*197c0*/  IMAD.MOV.U32 R86, RZ, RZ, R25 ;  /* 0x000000ffff567224 */ /* 0x000fe200078e0019 */
[----:B------:R-:W-:Y:S02]  /*197d0*/  ISETP.GT.AND P5, PT, R8, 0x40, PT ;  /* 0x000000400800780c */ /* 0x000fe40003fa4270 */
[----:B------:R-:W-:Y:S02]  /*197e0*/  FSEL R123, R89, -INF , P2 ;  /* 0xff800000597b7808 */ /* 0x000fe40001000000 */
[----:B------:R-:W-:Y:S02]  /*197f0*/  FMNMX.FTZ R10, R121, R10, !PT ;  /* 0x0000000a790a7209 */ /* 0x000fe40007810000 */
[----:B------:R-:W-:-:S02]  /*19800*/  FSEL R87, R87, -INF , P4 ;  /* 0xff80000057577808 */ /* 0x000fc40002000000 */
[----:B------:R-:W-:Y:S02]  /*19810*/  ISETP.GT.AND P4, PT, R8, 0x41, PT ;  /* 0x000000410800780c */ /* 0x000fe40003f84270 */
[----:B------:R-:W-:Y:S02]  /*19820*/  FMNMX.FTZ R10, R123, R10, !PT ;  /* 0x0000000a7b0a7209 */ /* 0x000fe40007810000 */
[----:B------:R-:W-:Y:S01]  /*19830*/  FSEL R85, R90, -INF , P3 ;  /* 0xff8000005a557808 */ /* 0x000fe20001800000 */
[----:B------:R-:W-:Y:S02]  /*19840*/  WARPGROUP.DEPBAR.LE gsb0, 0x0 ;  /* 0x00008000000079c5 */ /* 0x000fe40000010000 */
[----:B------:R-:W-:Y:S01]  /*19850*/  WARPGROUP.ARRIVE ;  /* 0x00000000000079c5 */ /* 0x000fe20000000000 */
[----:B------:R-:W-:Y:S01]  /*19860*/  FSEL R127, R60, -INF , P5 ;  /* 0xff8000003c7f7808 */ /* 0x000fe20002800000 */
[----:B------:R-:W-:Y:S01]  /*19870*/  IMAD.MOV.U32 R90, RZ, RZ, R25 ;  /* 0x000000ffff5a7224 */ /* 0x000fe200078e0019 */
[----:B------:R-:W-:-:S02]  /*19880*/  ISETP.GT.AND P3, PT, R8, 0x48, PT ;  /* 0x000000480800780c */ /* 0x000fc40003f64270 */
[----:B------:R-:W-:Y:S01]  /*19890*/  FSEL R125, R61, -INF , P4 ;  /* 0xff8000003d7d7808 */ /* 0x000fe20002000000 */
[----:B------:R-:W-:Y:S01]  /*198a0*/  QGMMA.64x32x32.F32.E4M3.E4M3 R44, gdesc[UR16], R44, gsb0 ;  /* 0x00600000102c79f3 */ /* 0x000fe2000800082c */
[----:B------:R-:W-:Y:S02]  /*198b0*/  FMNMX.FTZ R10, R127, R10, !PT ;  /* 0x0000000a7f0a7209 */ /* 0x000fe40007810000 */
[----:B------:R-:W-:Y:S02]  /*198c0*/  FSEL R91, R91, -INF , P2 ;  /* 0xff8000005b5b7808 */ /* 0x000fe40001000000 */
[----:B------:R-:W-:Y:S02]  /*198d0*/  ISETP.GT.AND P2, PT, R8, 0x49, PT ;  /* 0x000000490800780c */ /* 0x000fe40003f44270 */
[----:B------:R-:W-:Y:S02]  /*198e0*/  FSEL R129, R64, -INF , P3 ;  /* 0xff80000040817808 */ /* 0x000fe40001800000 */
[----:B------:R-:W-:-:S02]  /*198f0*/  FMNMX.FTZ R10, R125, R10, !PT ;  /* 0x0000000a7d0a7209 */ /* 0x000fc40007810000 */
[----:B------:R-:W-:Y:S02]  /*19900*/  FSEL R61, R62, -INF , P5 ;  /* 0xff8000003e3d7808 */ /* 0x000fe40002800000 */
[C---:B------:R-:W-:Y:S02]  /*19910*/  ISETP.GT.AND P5, PT, R8.reuse, 0x50, PT ;  /* 0x000000500800780c */ /* 0x040fe40003fa4270 */
        /* <DEDUP_REMOVED lines=16> */
[----:B------:R-:W-:-:S02]  /*19a20*/  ISETP.GT.AND P5, PT, R8, 0x60, PT ;  /* 0x000000600800780c */ /* 0x000fc40003fa4270 */
[----:B------:R-:W-:Y:S02]  /*19a30*/  FSEL R147, R73, -INF , P2 ;  /* 0xff80000049937808 */ /* 0x000fe40001000000 */
[----:B------:R-:W-:Y:S02]  /*19a40*/  FMNMX.FTZ R10, R137, R10, !PT ;  /* 0x0000000a890a7209 */ /* 0x000fe40007810000 */
[----:B------:R-:W-:Y:S02]  /*19a50*/  FSEL R71, R71, -INF , P4 ;  /* 0xff80000047477808 */ /* 0x000fe40002000000 */
[----:B------:R-:W-:Y:S02]  /*19a60*/  ISETP.GT.AND P4, PT, R8, 0x61, PT ;  /* 0x000000610800780c */ /* 0x000fe40003f84270 */
[----:B------:R-:W-:Y:S02]  /*19a70*/  FMNMX.FTZ R10, R147, R10, !PT ;  /* 0x0000000a930a7209 */ /* 0x000fe40007810000 */
[----:B------:R-:W-:Y:S01]  /*19a80*/  FSEL R73, R74, -INF , P3 ;  /* 0xff8000004a497808 */ /* 0x000fe20001800000 */
[----:B------:R-:W-:Y:S01]  /*19a90*/  IMAD.MOV.U32 R74, RZ, RZ, R25 ;  /* 0x000000ffff4a7224 */ /* 0x000fe200078e0019 */
        /* <DEDUP_REMOVED lines=28> */
[----:B------:R-:W-:Y:S02]  /*19c60*/  FMNMX.FTZ R10, R153, R10, !PT ;  /* 0x0000000a990a7209 */ /* 0x000fe40007810000 */
[----:B------:R-:W-:Y:S02]  /*19c70*/  FSEL R59, R59, -INF , P2 ;  /* 0xff8000003b3b7808 */ /* 0x000fe40001000000 */
[----:B------:R-:W-:Y:S02]  /*19c80*/  FMNMX.FTZ R10, R155, R10, !PT ;  /* 0x0000000a9b0a7209 */ /* 0x000fe40007810000 */
[----:B------:R-:W-:Y:S02]  /*19c90*/  ISETP.GT.AND P2, PT, R8, 0x89, PT ;  /* 0x000000890800780c */ /* 0x000fe40003f44270 */
[----:B------:R-:W-:Y:S02]  /*19ca0*/  FSEL R57, R58, -INF , P3 ;  /* 0xff8000003a397808 */ /* 0x000fe40001800000 */
[----:B------:R-:W-:-:S02]  /*19cb0*/  ISETP.GT.AND P3, PT, R8, 0x90, PT ;  /* 0x000000900800780c */ /* 0x000fc40003f64270 */
[----:B------:R-:W-:Y:S02]  /*19cc0*/  FSEL R55, R55, -INF , P4 ;  /* 0xff80000037377808 */ /* 0x000fe40002000000 */
[----:B------:R-:W-:Y:S02]  /*19cd0*/  ISETP.GT.AND P4, PT, R8, 0x91, PT ;  /* 0x000000910800780c */ /* 0x000fe40003f84270 */
[----:B------:R-:W-:Y:S01]  /*19ce0*/  FSEL R53, R54, -INF , P5 ;  /* 0xff80000036357808 */ /* 0x000fe20002800000 */
[----:B------:R-:W-:Y:S02]  /*19cf0*/  WARPGROUP.DEPBAR.LE gsb0, 0x0 ;  /* 0x00008000000079c5 */ /* 0x000fe40000010000 */
[----:B------:R-:W-:Y:S02]  /*19d00*/  FSEL R157, R28, -INF , P6 ;  /* 0xff8000001c9d7808 */ /* 0x000fe40003000000 */
        /* <DEDUP_REMOVED lines=10> */
[----:B------:R-:W-:Y:S02]  /*19db0*/  ISETP.GT.AND P5, PT, R8, 0x98, PT ;  /* 0x000000980800780c */ /* 0x000fe40003fa4270 */
[----:B------:R-:W-:Y:S02]  /*19dc0*/  FMNMX.FTZ R4, R24, R29, !PT ;  /* 0x0000001d18047209 */ /* 0x000fe40007810000 */
[----:B------:R-:W-:Y:S02]  /*19dd0*/  FSEL R163, R40, -INF , P5 ;  /* 0xff80000028a37808 */ /* 0x000fe40002800000 */
[----:B------:R-:W-:-:S02]  /*19de0*/  ISETP.GT.AND P6, PT, R8, 0x99, PT ;  /* 0x000000990800780c */ /* 0x000fc40003fc4270 */
[----:B------:R-:W-:Y:S02]  /*19df0*/  FMNMX.FTZ R4, R163, R4, !PT ;  /* 0x00000004a3047209 */ /* 0x000fe40007810000 */
[----:B------:R-:W-:Y:S02]  /*19e00*/  FSEL R161, R41, -INF , P6 ;  /* 0xff80000029a17808 */ /* 0x000fe40003000000 */
[----:B------:R-:W-:Y:S02]  /*19e10*/  P2R R44, PR, RZ, 0x2 ;  /* 0x00000002ff2c7803 */ /* 0x000fe40000000000 */
[----:B------:R-:W-:Y:S02]  /*19e20*/  FMNMX.FTZ R4, R161, R4, !PT ;  /* 0x00000004a1047209 */ /* 0x000fe40007810000 */
[----:B------:R-:W-:Y:S02]  /*19e30*/  ISETP.GT.AND P1, PT, R8, 0x80, PT ;  /* 0x000000800800780c */ /* 0x000fe40003f24270 */
[----:B------:R-:W-:Y:S01]  /*19e40*/  FMNMX.FTZ R8, R3, R95, !PT ;  /* 0x0000005f03087209 */ /* 0x000fe20007810000 */
[----:B------:R-:W0:Y:S01]  /*19e50*/  SHFL.BFLY PT, R29, R4, 0x2, 0x1f ;  /* 0x0c401f00041d7f89 */ /* 0x000e2200000e0000 */
[----:B------:R-:W-:-:S02]  /*19e60*/  P2R R28, PR, RZ, 0x1 ;  /* 0x00000001ff1c7803 */ /* 0x000fc40000000000 */
[----:B------:R-:W-:Y:S02]  /*19e70*/  FMNMX.FTZ R8, R9, R8, !PT ;  /* 0x0000000809087209 */ /* 0x000fe40007810000 */
[----:B------:R-:W-:Y:S02]  /*19e80*/  FSEL R35, R35, -INF , P2 ;  /* 0xff80000023237808 */ /* 0x000fe40001000000 */
[----:B------:R-:W-:Y:S02]  /*19e90*/  FMNMX.FTZ R8, R99, R8, !PT ;  /* 0x0000000863087209 */ /* 0x000fe40007810000 */
[----:B------:R-:W-:Y:S02]  /*19ea0*/  FSEL R43, R43, -INF , P6 ;  /* 0xff8000002b2b7808 */ /* 0x000fe40003000000 */
[----:B------:R-:W-:Y:S02]  /*19eb0*/  FMNMX.FTZ R8, R13, R8, !PT ;  /* 0x000000080d087209 */ /* 0x000fe40007810000 */
[----:B------:R-:W-:-:S02]  /*19ec0*/  MOV R78, R25 ;  /* 0x00000019004e7202 */ /* 0x000fc40000000f00 */
[----:B------:R-:W-:Y:S02]  /*19ed0*/  FMNMX.FTZ R8, R103, R8, !PT ;  /* 0x0000000867087209 */ /* 0x000fe40007810000 */
[-C--:B------:R-:W-:Y:S02]  /*19ee0*/  MOV R88, R25.reuse ;  /* 0x0000001900587202 */ /* 0x080fe40000000f00 */
[----:B------:R-:W-:Y:S02]  /*19ef0*/  FMNMX.FTZ R8, R15, R8, !PT ;  /* 0x000000080f087209 */ /* 0x000fe40007810000 */
[----:B------:R-:W-:Y:S02]  /*19f00*/  MOV R98, R25 ;  /* 0x0000001900627202 */ /* 0x000fe40000000f00 */
[----:B0-----:R-:W-:-:S05]  /*19f10*/  FMNMX.FTZ R6, R4, R29, !PT ;  /* 0x0000001d04067209 */ /* 0x001fca0007810000 */
[----:B------:R-:W0:Y:S02]  /*19f20*/  SHFL.BFLY PT, R29, R6, 0x1, 0x1f ;  /* 0x0c201f00061d7f89 */ /* 0x000e2400000e0000 */
[----:B0-----:R-:W-:Y:S02]  /*19f30*/  FMNMX.FTZ R10, R6, R29, !PT ;  /* 0x0000001d060a7209 */ /* 0x001fe40007810000 */
[----:B------:R-:W-:Y:S02]  /*19f40*/  FSEL R29, R30, -INF , P1 ;  /* 0xff8000001e1d7808 */ /* 0x000fe40000800000 */
[----:B------:R-:W-:Y:S01]  /*19f50*/  ISETP.NE.AND P1, PT, R44, RZ, PT ;  /* 0x000000ff2c00720c */ /* 0x000fe20003f25270 */
[----:B------:R-:W-:-:S01]  /*19f60*/  FFMA.FTZ R165, R2, R10, -8 ;  /* 0xc100000002a57423 */ /* 0x000fc2000001000a */
[----:B------:R-:W-:Y:S02]  /*19f70*/  FSETP.NEU.FTZ.AND P0, PT, R10, -INF , PT ;  /* 0xff8000000a00780b */ /* 0x000fe40003f1d000 */
[----:B------:R-:W-:-:S02]  /*19f80*/  FSEL R31, R31, -INF , P1 ;  /* 0xff8000001f1f7808 */ /* 0x000fc40000800000 */
[----:B------:R-:W-:Y:S02]  /*19f90*/  ISETP.NE.AND P1, PT, R12, RZ, PT ;  /* 0x000000ff0c00720c */ /* 0x000fe40003f25270 */
[----:B------:R-:W-:Y:S02]  /*19fa0*/  FMNMX.FTZ R12, R107, R8, !PT ;  /* 0x000000086b0c7209 */ /* 0x000fe40007810000 */
[----:B------:R-:W-:Y:S02]  /*19fb0*/  FSEL R165, R165, RZ, P0 ;  /* 0x000000ffa5a57208 */ /* 0x000fe40000000000 */
[----:B------:R-:W-:Y:S02]  /*19fc0*/  FMNMX.FTZ R12, R5, R12, !PT ;  /* 0x0000000c050c7209 */ /* 0x000fe40007810000 */
[----:B------:R-:W-:Y:S01]  /*19fd0*/  ISETP.NE.AND P0, PT, R28, RZ, PT ;  /* 0x000000ff1c00720c */ /* 0x000fe20003f05270 */
[----:B------:R-:W-:-:S01]  /*19fe0*/  FFMA.FTZ R113, R2, R113, -R165 ;  /* 0x0000007102717223 */ /* 0x000fc200000108a5 */
[----:B------:R-:W-:Y:S01]  /*19ff0*/  FMNMX.FTZ R12, R79, R12, !PT ;  /* 0x0000000c4f0c7209 */ /* 0x000fe20007810000 */
[----:B------:R-:W-:-:S01]  /*1a000*/  FFMA.FTZ R37, R2, R93, -R165 ;  /* 0x0000005d02257223 */ /* 0x000fc200000108a5 */
[----:B------:R-:W-:Y:S01]  /*1a010*/  FSEL R33, R34, -INF , P0 ;  /* 0xff80000022217808 */ /* 0x000fe20000000000 */
[----:B------:R0:W-:Y:S01]  /*1a020*/  MUFU.EX2 R8, R113 ;  /* 0x0000007100087308 */ /* 0x0001e20000000800 */
[----:B------:R-:W-:Y:S01]  /*1a030*/  FMNMX.FTZ R12, R7, R12, !PT ;  /* 0x0000000c070c7209 */ /* 0x000fe20007810000 */
[--C-:B------:R-:W-:Y:S01]  /*1a040*/  FFMA.FTZ R93, R2, R115, -R165.reuse ;  /* 0x00000073025d7223 */ /* 0x100fe200000108a5 */
[----:B------:R-:W-:Y:S01]  /*1a050*/  ISETP.NE.AND P0, PT, R20, RZ, PT ;  /* 0x000000ff1400720c */ /* 0x000fe20003f05270 */
[C-C-:B------:R-:W-:Y:S01]  /*1a060*/  FFMA.FTZ R206, R2.reuse, R117, -R165.reuse ;  /* 0x0000007502ce7223 */ /* 0x140fe200000108a5 */
[----:B------:R-:W-:Y:S01]  /*1a070*/  FMNMX.FTZ R12, R83, R12, !PT ;  /* 0x0000000c530c7209 */ /* 0x000fe20007810000 */
[C-C-:B------:R-:W-:Y:S01]  /*1a080*/  FFMA.FTZ R200, R2.reuse, R11, -R165.reuse ;  /* 0x0000000b02c87223 */ /* 0x140fe200000108a5 */
[----:B------:R-:W-:Y:S01]  /*1a090*/  FSEL R115, R39, -INF , P4 ;  /* 0xff80000027737808 */ /* 0x000fe20002000000 */
[C-C-:B------:R-:W-:Y:S01]  /*1a0a0*/  FFMA.FTZ R208, R2.reuse, R127, -R165.reuse ;  /* 0x0000007f02d07223 */ /* 0x140fe200000108a5 */
[----:B------:R-:W-:Y:S01]  /*1a0b0*/  FMNMX.FTZ R12, R81, R12, !PT ;  /* 0x0000000c510c7209 */ /* 0x000fe20007810000 */
[--C-:B------:R-:W-:Y:S01]  /*1a0c0*/  FFMA.FTZ R127, R2, R32, -R165.reuse ;  /* 0x00000020027f7223 */ /* 0x100fe200000108a5 */
[----:B0-----:R-:W-:Y:S01]  /*1a0d0*/  FSEL R113, R38, -INF , P3 ;  /* 0xff80000026717808 */ /* 0x001fe20001800000 */
[C-C-:B------:R-:W-:Y:S01]  /*1a0e0*/  FFMA.FTZ R32, R2.reuse, R26, -R165.reuse ;  /* 0x0000001a02207223 */ /* 0x140fe200000108a5 */
[----:B------:R-:W-:Y:S01]  /*1a0f0*/  FMNMX.FTZ R12, R87, R12, !PT ;  /* 0x0000000c570c7209 */ /* 0x000fe20007810000 */
[--C-:B------:R-:W-:Y:S01]  /*1a100*/  FFMA.FTZ R26, R2, R36, -R165.reuse ;  /* 0x00000024021a7223 */ /* 0x100fe200000108a5 */
[----:B------:R-:W-:Y:S01]  /*1a110*/  FSEL R117, R42, -INF , P5 ;  /* 0xff8000002a757808 */ /* 0x000fe20002800000 */
[C-C-:B------:R-:W-:Y:S01]  /*1a120*/  FFMA.FTZ R4, R2.reuse, R21, -R165.reuse ;  /* 0x0000001502047223 */ /* 0x140fe200000108a5 */
[----:B------:R-:W-:Y:S01]  /*1a130*/  FMNMX.FTZ R12, R85, R12, !PT ;  /* 0x0000000c550c7209 */ /* 0x000fe20007810000 */
[----:B------:R-:W-:Y:S01]  /*1a140*/  MUFU.EX2 R200, R200 ;  /* 0x000000c800c87308 */ /* 0x000fe20000000800 */
[----:B------:R-:W-:-:S01]  /*1a150*/  FFMA.FTZ R21, R2, R97, -R165 ;  /* 0x0000006102157223 */ /* 0x000fc200000108a5 */
[C-C-:B------:R-:W-:Y:S01]  /*1a160*/  FFMA.FTZ R202, R2.reuse, R27, -R165.reuse ;  /* 0x0000001b02ca7223 */ /* 0x140fe200000108a5 */
[----:B------:R-:W-:Y:S01]  /*1a170*/  FMNMX.FTZ R20, R91, R12, !PT ;  /* 0x0000000c5b147209 */ /* 0x000fe20007810000 */
[C-C-:B------:R-:W-:Y:S01]  /*1a180*/  FFMA.FTZ R27, R2.reuse, R101, -R165.reuse ;  /* 0x00000065021b7223 */ /* 0x140fe200000108a5 */
[----:B------:R-:W-:-:S01]  /*1a190*/  FFMA.FTZ R6, R2, R109, -R165 ;  /* 0x0000006d02067223 */ /* 0x000fc200000108a5 */
[C-C-:B------:R-:W-:Y:S01]  /*1a1a0*/  FFMA.FTZ R89, R2.reuse, R105, -R165.reuse ;  /* 0x0000006902597223 */ /* 0x140fe200000108a5 */
[----:B------:R-:W-:Y:S01]  /*1a1b0*/  FMNMX.FTZ R20, R61, R20, !PT ;  /* 0x000000143d147209 */ /* 0x000fe20007810000 */
[----:B------:R-:W0:Y:S01]  /*1a1c0*/  MUFU.EX2 R37, R37 ;  /* 0x0000002500257308 */ /* 0x000e220000000800 */
[----:B------:R-:W-:-:S01]  /*1a1d0*/  FFMA.FTZ R204, R2, R111, -R165 ;  /* 0x0000006f02cc7223 */ /* 0x000fc200000108a5 */
[C-C-:B------:R-:W-:Y:S01]  /*1a1e0*/  FFMA.FTZ R41, R2.reuse, R77, -R165.reuse ;  /* 0x0000004d02297223 */ /* 0x140fe200000108a5 */
[----:B------:R-:W-:Y:S01]  /*1a1f0*/  FMNMX.FTZ R20, R63, R20, !PT ;  /* 0x000000143f147209 */ /* 0x000fe20007810000 */
[C-C-:B------:R-:W-:Y:S01]  /*1a200*/  FFMA.FTZ R77, R2.reuse, R119, -R165.reuse ;  /* 0x00000077024d7223 */ /* 0x140fe200000108a5 */
[----:B------:R-:W-:-:S01]  /*1a210*/  FFMA.FTZ R121, R2, R121, -R165 ;  /* 0x0000007902797223 */ /* 0x000fc200000108a5 */
[C-C-:B------:R-:W-:Y:S01]  /*1a220*/  FFMA.FTZ R101, R2.reuse, R123, -R165.reuse ;  /* 0x0000007b02657223 */ /* 0x140fe200000108a5 */
[----:B------:R-:W-:Y:S01]  /*1a230*/  FMNMX.FTZ R20, R65, R20, !PT ;  /* 0x0000001441147209 */ /* 0x000fe20007810000 */
[----:B------:R-:W1:Y:S01]  /*1a240*/  MUFU.EX2 R4, R4 ;  /* 0x0000000400047308 */ /* 0x000e620000000800 */
[----:B------:R-:W-:-:S01]  /*1a250*/  FFMA.FTZ R97, R2, R125, -R165 ;  /* 0x0000007d02617223 */ /* 0x000fc200000108a5 */
[C-C-:B------:R-:W-:Y:S01]  /*1a260*/  FFMA.FTZ R129, R2.reuse, R129, -R165.reuse ;  /* 0x0000008102817223 */ /* 0x140fe200000108a5 */
[----:B------:R-:W-:Y:S01]  /*1a270*/  FMNMX.FTZ R20, R67, R20, !PT ;  /* 0x0000001443147209 */ /* 0x000fe20007810000 */
[C-C-:B------:R-:W-:Y:S01]  /*1a280*/  FFMA.FTZ R109, R2.reuse, R131, -R165.reuse ;  /* 0x00000083026d7223 */ /* 0x140fe200000108a5 */
[----:B------:R-:W-:-:S01]  /*1a290*/  FFMA.FTZ R210, R2, R133, -R165 ;  /* 0x0000008502d27223 */ /* 0x000fc200000108a5 */
[C-C-:B------:R-:W-:Y:S01]  /*1a2a0*/  FFMA.FTZ R105, R2.reuse, R135, -R165.reuse ;  /* 0x0000008702697223 */ /* 0x140fe200000108a5 */
[----:B------:R-:W-:Y:S01]  /*1a2b0*/  FMNMX.FTZ R20, R69, R20, !PT ;  /* 0x0000001445147209 */ /* 0x000fe20007810000 */
[----:B------:R-:W2:Y:S01]  /*1a2c0*/  MUFU.EX2 R21, R21 ;  /* 0x0000001500157308 */ /* 0x000ea20000000800 */
[----:B------:R-:W-:-:S01]  /*1a2d0*/  FFMA.FTZ R137, R2, R137, -R165 ;  /* 0x0000008902897223 */ /* 0x000fc200000108a5 */
[C-C-:B------:R-:W-:Y:S01]  /*1a2e0*/  FFMA.FTZ R111, R2.reuse, R147, -R165.reuse ;  /* 0x00000093026f7223 */ /* 0x140fe200000108a5 */
[----:B------:R-:W-:Y:S01]  /*1a2f0*/  FMNMX.FTZ R20, R71, R20, !PT ;  /* 0x0000001447147209 */ /* 0x000fe20007810000 */
[C-C-:B------:R-:W-:Y:S01]  /*1a300*/  FFMA.FTZ R212, R2.reuse, R143, -R165.reuse ;  /* 0x0000008f02d47223 */ /* 0x140fe200000108a5 */
[----:B------:R-:W-:-:S01]  /*1a310*/  FFMA.FTZ R39, R2, R139, -R165 ;  /* 0x0000008b02277223 */ /* 0x000fc200000108a5 */
[C-C-:B------:R-:W-:Y:S01]  /*1a320*/  FFMA.FTZ R141, R2.reuse, R141, -R165.reuse ;  /* 0x0000008d028d7223 */ /* 0x140fe200000108a5 */
[----:B------:R-:W-:Y:S01]  /*1a330*/  FMNMX.FTZ R20, R73, R20, !PT ;  /* 0x0000001449147209 */ /* 0x000fe20007810000 */
[----:B------:R-:W3:Y:S01]  /*1a340*/  MUFU.EX2 R202, R202 ;  /* 0x000000ca00ca7308 */ /* 0x000ee20000000800 */
[----:B------:R-:W-:-:S01]  /*1a350*/  FFMA.FTZ R119, R2, R145, -R165 ;  /* 0x0000009102777223 */ /* 0x000fc200000108a5 */
[C-C-:B------:R-:W-:Y:S01]  /*1a360*/  FFMA.FTZ R214, R2.reuse, R149, -R165.reuse ;  /* 0x0000009502d67223 */ /* 0x140fe200000108a5 */
[----:B------:R-:W-:Y:S01]  /*1a370*/  FMNMX.FTZ R28, R75, R20, !PT ;  /* 0x000000144b1c7209 */ /* 0x000fe20007810000 */
[C-C-:B------:R-:W-:Y:S01]  /*1a380*/  FFMA.FTZ R34, R2.reuse, R153, -R165.reuse ;  /* 0x0000009902227223 */ /* 0x140fe200000108a5 */
[----:B------:R-:W-:-:S01]  /*1a390*/  FFMA.FTZ R123, R2, R155, -R165 ;  /* 0x0000009b027b7223 */ /* 0x000fc200000108a5 */
[C-C-:B------:R-:W-:Y:S01]  /*1a3a0*/  FFMA.FTZ R125, R2.reuse, R159, -R165.reuse ;  /* 0x0000009f027d7223 */ /* 0x140fe200000108a5 */
[----:B------:R-:W-:Y:S01]  /*1a3b0*/  FMNMX.FTZ R28, R45, R28, !PT ;  /* 0x0000001c2d1c7209 */ /* 0x000fe20007810000 */
[----:B------:R-:W-:Y:S01]  /*1a3c0*/  MUFU.EX2 R27, R27 ;  /* 0x0000001b001b7308 */ /* 0x000fe20000000800 */
[----:B------:R-:W-:-:S02]  /*1a3d0*/  FFMA.FTZ R131, R2, R161, -R165 ;  /* 0x000000a102837223 */ /* 0x000fc400000108a5 */
        /* <DEDUP_REMOVED lines=22> */
[----:B------:R-:W4:Y:S01]  /*1a540*/  SHFL.BFLY PT, R38, R11, 0x2, 0x1f ;  /* 0x0c401f000b267f89 */ /* 0x000f2200000e0000 */
[----:B------:R5:W-:Y:S08]  /*1a550*/  MUFU.EX2 R12, R121 ;  /* 0x00000079000c7308 */ /* 0x000bf00000000800 */
[----:B------:R-:W-:Y:S01]  /*1a560*/  MUFU.EX2 R101, R101 ;  /* 0x0000006500657308 */ /* 0x000fe20000000800 */
[----:B-----5:R-:W-:-:S07]  /*1a570*/  FFMA.FTZ R121, R2, R151, -R165 ;  /* 0x0000009702797223 */ /* 0x020fce00000108a5 */
[----:B------:R-:W-:Y:S01]  /*1a580*/  MUFU.EX2 R208, R208 ;  /* 0x000000d000d07308 */ /* 0x000fe20000000800 */
[----:B----4-:R-:W-:-:S07]  /*1a590*/  FMNMX.FTZ R40, R11, R38, !PT ;  /* 0x000000260b287209 */ /* 0x010fce0007810000 */
[----:B------:R-:W-:Y:S01]  /*1a5a0*/  MUFU.EX2 R97, R97 ;  /* 0x0000006100617308 */ /* 0x000fe20000000800 */
[----:B------:R-:W-:-:S01]  /*1a5b0*/  FFMA.FTZ R38, R2, R157, -R165 ;  /* 0x0000009d02267223 */ /* 0x000fc200000108a5 */
[----:B------:R-:W4:Y:S06]  /*1a5c0*/  SHFL.BFLY PT, R11, R40, 0x1, 0x1f ;  /* 0x0c201f00280b7f89 */ /* 0x000f2c00000e0000 */
[----:B------:R5:W-:Y:S08]  /*1a5d0*/  MUFU.EX2 R20, R129 ;  /* 0x0000008100147308 */ /* 0x000bf00000000800 */
[----:B------:R-:W-:Y:S01]  /*1a5e0*/  MUFU.EX2 R109, R109 ;  /* 0x0000006d006d7308 */ /* 0x000fe20000000800 */
[----:B-----5:R-:W-:-:S01]  /*1a5f0*/  FFMA.FTZ R129, R2, R24, -R165 ;  /* 0x0000001802817223 */ /* 0x020fc200000108a5 */
[----:B------:R-:W-:-:S06]  /*1a600*/  FFMA.FTZ R24, R2, R163, -R165 ;  /* 0x000000a302187223 */ /* 0x000fcc00000108a5 */
[----:B------:R-:W-:Y:S01]  /*1a610*/  MUFU.EX2 R210, R210 ;  /* 0x000000d200d27308 */ /* 0x000fe20000000800 */
[----:B----4-:R-:W-:-:S04]  /*1a620*/  FMNMX.FTZ R11, R40, R11, !PT ;  /* 0x0000000b280b7209 */ /* 0x010fc80007810000 */
[----:B------:R-:W-:Y:S01]  /*1a630*/  FSETP.NEU.FTZ.AND P2, PT, R11, -INF , PT ;  /* 0xff8000000b00780b */ /* 0x000fe20003f5d000 */
[----:B------:R-:W-:-:S02]  /*1a640*/  FFMA.FTZ R40, R2, R11, -8 ;  /* 0xc100000002287423 */ /* 0x000fc4000001000b */
[----:B------:R-:W-:Y:S03]  /*1a650*/  MUFU.EX2 R105, R105 ;  /* 0x0000006900697308 */ /* 0x000fe60000000800 */
[----:B------:R-:W-:-:S05]  /*1a660*/  FSEL R40, R40, RZ, P2 ;  /* 0x000000ff28287208 */ /* 0x000fca0001000000 */
        /* <DEDUP_REMOVED lines=10> */
[----:B------:R-:W-:Y:S01]  /*1a710*/  FFMA.FTZ R63, R2, R67, -R40 ;  /* 0x00000043023f7223 */ /* 0x000fe20000010828 */
[----:B0-----:R-:W-:-:S01]  /*1a720*/  FADD.FTZ R67, R200, R37 ;  /* 0x00000025c8437221 */ /* 0x001fc20000010000 */
[C-C-:B------:R-:W-:Y:S01]  /*1a730*/  FFMA.FTZ R52, R2.reuse, R107, -R40.reuse ;  /* 0x0000006b02347223 */ /* 0x140fe20000010828 */
[----:B------:R-:W-:-:S01]  /*1a740*/  FFMA.FTZ R5, R2, R5, -R40 ;  /* 0x0000000502057223 */ /* 0x000fc20000010828 */
[----:B------:R-:W-:Y:S01]  /*1a750*/  FFMA.FTZ R54, R2, R69, -R40 ;  /* 0x0000004502367223 */ /* 0x000fe20000010828 */
[----:B-1----:R-:W-:-:S01]  /*1a760*/  FADD.FTZ R66, R4, R67 ;  /* 0x0000004304427221 */ /* 0x002fc20000010000 */
[----:B------:R-:W0:Y:S01]  /*1a770*/  MUFU.EX2 R36, R36 ;  /* 0x0000002400247308 */ /* 0x000e220000000800 */
[----:B------:R-:W-:-:S01]  /*1a780*/  FFMA.FTZ R44, R2, R79, -R40 ;  /* 0x0000004f022c7223 */ /* 0x000fc20000010828 */
[----:B------:R-:W-:Y:S01]  /*1a790*/  FFMA.FTZ R56, R2, R7, -R40 ;  /* 0x0000000702387223 */ /* 0x000fe20000010828 */
[----:B--2---:R-:W-:-:S01]  /*1a7a0*/  FADD.FTZ R69, R21, R66 ;  /* 0x0000004215457221 */ /* 0x004fc20000010000 */
[C-C-:B------:R-:W-:Y:S01]  /*1a7b0*/  FFMA.FTZ R79, R2.reuse, R83, -R40.reuse ;  /* 0x00000053024f7223 */ /* 0x140fe20000010828 */
[----:B------:R-:W-:-:S01]  /*1a7c0*/  FFMA.FTZ R7, R2, R81, -R40 ;  /* 0x0000005102077223 */ /* 0x000fc20000010828 */
[----:B------:R-:W-:Y:S01]  /*1a7d0*/  FFMA.FTZ R48, R2, R87, -R40 ;  /* 0x0000005702307223 */ /* 0x000fe20000010828 */
[----:B---3--:R-:W-:-:S01]  /*1a7e0*/  FADD.FTZ R68, R202, R69 ;  /* 0x00000045ca447221 */ /* 0x008fc20000010000 */
        /* <DEDUP_REMOVED lines=17> */
[----:B-1----:R-:W-:-:S01]  /*1a900*/  FADD.FTZ R67, R9, R64 ;  /* 0x0000004009437221 */ /* 0x002fc20000010000 */
[----:B------:R-:W-:Y:S01]  /*1a910*/  FFMA.FTZ R64, R2, R45, -R40 ;  /* 0x0000002d02407223 */ /* 0x000fe20000010828 */
[----:B------:R-:W-:-:S02]  /*1a920*/  @!P1 VIADD R45, R0, 0x33440 ;  /* 0x00033440002d9836 */ /* 0x000fc40000000000 */
[C-C-:B------:R-:W-:Y:S01]  /*1a930*/  FFMA.FTZ R35, R2.reuse, R35, -R40.reuse ;  /* 0x0000002302237223 */ /* 0x140fe20000010828 */
[----:B------:R-:W-:-:S01]  /*1a940*/  FFMA.FTZ R113, R2, R113, -R40 ;  /* 0x0000007102717223 */ /* 0x000fc20000010828 */
[C-C-:B------:R-:W-:Y:S01]  /*1a950*/  FFMA.FTZ R115, R2.reuse, R115, -R40.reuse ;  /* 0x0000007302737223 */ /* 0x140fe20000010828 */
[----:B------:R-:W-:-:S01]  /*1a960*/  FFMA.FTZ R117, R2, R117, -R40 ;  /* 0x0000007502757223 */ /* 0x000fc20000010828 */
[----:B------:R-:W1:Y:S01]  /*1a970*/  MUFU.EX2 R42, R42 ;  /* 0x0000002a002a7308 */ /* 0x000e620000000800 */
[----:B--2---:R-:W-:-:S01]  /*1a980*/  FADD.FTZ R66, R46, R67 ;  /* 0x000000432e427221 */ /* 0x004fc20000010000 */
[----:B------:R-:W-:Y:S01]  /*1a990*/  @!P1 PRMT R45, RZ, 0x654, R45 ;  /* 0x00000654ff2d9816 */ /* 0x000fe2000000002d */
[--C-:B------:R-:W-:Y:S01]  /*1a9a0*/  IMAD.MOV.U32 R69, RZ, RZ, R25.reuse ;  /* 0x000000ffff457224 */ /* 0x100fe200078e0019 */
[----:B------:R-:W-:Y:S01]  /*1a9b0*/  F2FP.SATFINITE.E4M3.F32.PACK_AB_MERGE_C R46, R46, R9, RZ ;  /* 0x000000092e2e723e */ /* 0x000fe200048070ff */
[--C-:B------:R-:W-:Y:S01]  /*1a9c0*/  IMAD.MOV.U32 R71, RZ, RZ, R25.reuse ;  /* 0x000000ffff477224 */ /* 0x100fe200078e0019 */
[----:B------:R2:W-:Y:S01]  /*1a9d0*/  @!P1 SYNCS.ARRIVE.TRANS64.RED.A1T0 RZ, [R45+URZ], RZ ;  /* 0x000000ff2dff99a7 */ /* 0x0005e2000810043f */
[----:B------:R-:W-:Y:S01]  /*1a9e0*/  IMAD.MOV.U32 R73, RZ, RZ, R25 ;  /* 0x000000ffff497224 */ /* 0x000fe200078e0019 */
[----:B------:R-:W3:Y:S01]  /*1a9f0*/  MUFU.EX2 R15, R15 ;  /* 0x0000000f000f7308 */ /* 0x000ee20000000800 */
[----:B0-----:R-:W-:-:S01]  /*1aa00*/  FADD.FTZ R67, R3, R66 ;  /* 0x0000004203437221 */ /* 0x001fc20000010000 */
[----:B------:R-:W-:Y:S01]  /*1aa10*/  FFMA.FTZ R66, R2, R47, -R40 ;  /* 0x0000002f02427223 */ /* 0x000fe20000010828 */
[----:B------:R-:W-:-:S01]  /*1aa20*/  FADD.FTZ R47, R27, R68 ;  /* 0x000000441b2f7221 */ /* 0x000fc20000010000 */
[----:B------:R-:W-:Y:S01]  /*1aa30*/  F2FP.SATFINITE.E4M3.F32.PACK_AB_MERGE_C R201, R36, R201, R46 ;  /* 0x000000c924c9723e */ /* 0x000fe2000480702e */
[----:B------:R-:W-:-:S02]  /*1aa40*/  IMAD.MOV.U32 R36, RZ, RZ, R25 ;  /* 0x000000ffff247224 */ /* 0x000fc400078e0019 */
[----:B------:R-:W-:Y:S01]  /*1aa50*/  FADD.FTZ R70, R6, R47 ;  /* 0x0000002f06467221 */ /* 0x000fe20000010000 */
[----:B------:R-:W0:Y:S01]  /*1aa60*/  MUFU.EX2 R52, R52 ;  /* 0x0000003400347308 */ /* 0x000e220000000800 */
[----:B-1----:R-:W-:-:S01]  /*1aa70*/  FADD.FTZ R68, R42, R67 ;  /* 0x000000432a447221 */ /* 0x002fc20000010000 */
[----:B------:R-:W-:Y:S01]  /*1aa80*/  FFMA.FTZ R47, R2, R49, -R40 ;  /* 0x00000031022f7223 */ /* 0x000fe20000010828 */
[----:B------:R-:W-:-:S01]  /*1aa90*/  FADD.FTZ R67, R89, R70 ;  /* 0x0000004659437221 */ /* 0x000fc20000010000 */
[----:B------:R-:W-:Y:S01]  /*1aaa0*/  F2FP.SATFINITE.E4M3.F32.PACK_AB_MERGE_C R89, R89, R6, RZ ;  /* 0x000000065959723e */ /* 0x000fe200048070ff */
[----:B------:R-:W-:Y:S02]  /*1aab0*/  IMAD.MOV.U32 R46, RZ, RZ, R25 ;  /* 0x000000ffff2e7224 */ /* 0x000fe400078e0019 */
[----:B------:R-:W-:Y:S01]  /*1aac0*/  FADD.FTZ R70, R204, R67 ;  /* 0x00000043cc467221 */ /* 0x000fe20000010000 */
[----:B------:R-:W1:Y:S01]  /*1aad0*/  MUFU.EX2 R5, R5 ;  /* 0x0000000500057308 */ /* 0x000e620000000800 */
[----:B---3--:R-:W-:-:S01]  /*1aae0*/  FADD.FTZ R49, R15, R68 ;  /* 0x000000440f317221 */ /* 0x008fc20000010000 */
[----:B------:R-:W-:Y:S01]  /*1aaf0*/  F2FP.SATFINITE.E4M3.F32.PACK_AB_MERGE_C R202, R27, R202, R89 ;  /* 0x000000ca1bca723e */ /* 0x000fe20004807059 */
[----:B------:R-:W-:-:S02]  /*1ab00*/  IMAD.MOV.U32 R27, RZ, RZ, R25 ;  /* 0x000000ffff1b7224 */ /* 0x000fc400078e0019 */
[--C-:B------:R-:W-:Y:S02]  /*1ab10*/  IMAD.MOV.U32 R75, RZ, RZ, R25.reuse ;  /* 0x000000ffff4b7224 */ /* 0x100fe400078e0019 */
[----:B------:R-:W-:Y:S01]  /*1ab20*/  IMAD.MOV.U32 R83, RZ, RZ, R25 ;  /* 0x000000ffff537224 */ /* 0x000fe200078e0019 */
[----:B------:R-:W3:Y:S01]  /*1ab30*/  MUFU.EX2 R44, R44 ;  /* 0x0000002c002c7308 */ /* 0x000ee20000000800 */
[----:B0-----:R-:W-:-:S01]  /*1ab40*/  FADD.FTZ R68, R52, R49 ;  /* 0x0000003134447221 */ /* 0x001fc20000010000 */
[----:B------:R-:W-:Y:S01]  /*1ab50*/  F2FP.SATFINITE.E4M3.F32.PACK_AB_MERGE_C R203, R52, R15, RZ ;  /* 0x0000000f34cb723e */ /* 0x000fe200048070ff */
[--C-:B------:R-:W-:Y:S02]  /*1ab60*/  IMAD.MOV.U32 R52, RZ, RZ, R25.reuse ;  /* 0x000000ffff347224 */ /* 0x100fe400078e0019 */
[----:B------:R-:W-:Y:S01]  /*1ab70*/  IMAD.MOV.U32 R85, RZ, RZ, R25 ;  /* 0x000000ffff557224 */ /* 0x000fe200078e0019 */
[----:B------:R-:W-:Y:S01]  /*1ab80*/  F2FP.SATFINITE.E4M3.F32.PACK_AB_MERGE_C R203, R42, R3, R203 ;  /* 0x000000032acb723e */ /* 0x000fe200048070cb */
[----:B------:R-:W-:Y:S01]  /*1ab90*/  IMAD.MOV.U32 R42, RZ, RZ, R25 ;  /* 0x000000ffff2a7224 */ /* 0x000fe200078e0019 */
[----:B------:R-:W-:Y:S01]  /*1aba0*/  MUFU.EX2 R56, R56 ;  /* 0x0000003800387308 */ /* 0x000fe20000000800 */
[----:B-1----:R-:W-:-:S01]  /*1abb0*/  FADD.FTZ R49, R5, R68 ;  /* 0x0000004405317221 */ /* 0x002fc20000010000 */
[----:B------:R-:W-:-:S02]  /*1abc0*/  IMAD.MOV.U32 R87, RZ, RZ, R25 ;  /* 0x000000ffff577224 */ /* 0x000fc400078e0019 */
[--C-:B------:R-:W-:Y:S02]  /*1abd0*/  IMAD.MOV.U32 R89, RZ, RZ, R25.reuse ;  /* 0x000000ffff597224 */ /* 0x100fe400078e0019 */
[----:B------:R-:W-:Y:S02]  /*1abe0*/  IMAD.MOV.U32 R91, RZ, RZ, R25 ;  /* 0x000000ffff5b7224 */ /* 0x000fe400078e0019 */
[----:B------:R-:W0:Y:S01]  /*1abf0*/  MUFU.EX2 R79, R79 ;  /* 0x0000004f004f7308 */ /* 0x000e220000000800 */
[----:B---3--:R-:W-:-:S01]  /*1ac00*/  FADD.FTZ R67, R44, R49 ;  /* 0x000000312c437221 */ /* 0x008fc20000010000 */
[----:B------:R-:W-:Y:S01]  /*1ac10*/  FFMA.FTZ R49, R2, R29, -R40 ;  /* 0x0000001d02317223 */ /* 0x000fe20000010828 */
[--C-:B------:R-:W-:Y:S02]  /*1ac20*/  IMAD.MOV.U32 R95, RZ, RZ, R25.reuse ;  /* 0x000000ffff5f7224 */ /* 0x100fe400078e0019 */
[--C-:B------:R-:W-:Y:S02]  /*1ac30*/  IMAD.MOV.U32 R99, RZ, RZ, R25.reuse ;  /* 0x000000ffff637224 */ /* 0x100fe400078e0019 */
[--C-:B------:R-:W-:Y:S01]  /*1ac40*/  IMAD.MOV.U32 R103, RZ, RZ, R25.reuse ;  /* 0x000000ffff677224 */ /* 0x100fe200078e0019 */
[----:B------:R-:W-:Y:S01]  /*1ac50*/  MUFU.EX2 R7, R7 ;  /* 0x0000000700077308 */ /* 0x000fe20000000800 */
[----:B------:R-:W-:-:S07]  /*1ac60*/  IMAD.MOV.U32 R107, RZ, RZ, R25 ;  /* 0x000000ffff6b7224 */ /* 0x000fce00078e0019 */
[----:B------:R1:W-:Y:S01]  /*1ac70*/  MUFU.EX2 R0, R64 ;  /* 0x0000004000007308 */ /* 0x0003e20000000800 */
[----:B0-----:R-:W-:-:S04]  /*1ac80*/  F2FP.SATFINITE.E4M3.F32.PACK_AB_MERGE_C R205, R79, R56, RZ ;  /* 0x000000384fcd723e */ /* 0x001fc800048070ff */
[----:B------:R-:W-:Y:S01]  /*1ac90*/  F2FP.SATFINITE.E4M3.F32.PACK_AB_MERGE_C R205, R44, R5, R205 ;  /* 0x000000052ccd723e */ /* 0x000fe200048070cd */
[----:B------:R-:W-:Y:S02]  /*1aca0*/  IMAD.MOV.U32 R44, RZ, RZ, R25 ;  /* 0x000000ffff2c7224 */ /* 0x000fe400078e0019 */
[----:B------:R-:W-:Y:S01]  /*1acb0*/  MUFU.EX2 R48, R48 ;  /* 0x0000003000307308 */ /* 0x000fe20000000800 */
[----:B-1----:R-:W-:-:S01]  /*1acc0*/  FFMA.FTZ R64, R2, R55, -R40 ;  /* 0x0000003702407223 */ /* 0x002fc20000010828 */
[----:B------:R-:W-:Y:S01]  /*1acd0*/  FADD.FTZ R55, R41, R70 ;  /* 0x0000004629377221 */ /* 0x000fe20000010000 */
[----:B------:R-:W-:-:S01]  /*1ace0*/  FADD.FTZ R70, R56, R67 ;  /* 0x0000004338467221 */ /* 0x000fc20000010000 */
[----:B------:R-:W-:Y:S01]  /*1acf0*/  FFMA.FTZ R40, R2, R43, -R40 ;  /* 0x0000002b02287223 */ /* 0x000fe20000010828 */
[----:B------:R-:W-:Y:S02]  /*1ad00*/  IMAD.MOV.U32 R56, RZ, RZ, R25 ;  /* 0x000000ffff387224 */ /* 0x000fe400078e0019 */
[----:B------:R-:W-:Y:S01]  /*1ad10*/  FADD.FTZ R68, R8, R55 ;  /* 0x0000003708447221 */ /* 0x000fe20000010000 */
[----:B------:R-:W-:-:S01]  /*1ad20*/  FADD.FTZ R70, R79, R70 ;  /* 0x000000464f467221 */ /* 0x000fc20000010000 */
[----:B------:R-:W-:Y:S01]  /*1ad30*/  MUFU.EX2 R58, R58 ;  /* 0x0000003a003a7308 */ /* 0x000fe20000000800 */
[----:B------:R-:W-:-:S02]  /*1ad40*/  IMAD.MOV.U32 R67, RZ, RZ, R25 ;  /* 0x000000ffff437224 */ /* 0x000fc400078e0019 */
[C---:B------:R-:W-:Y:S01]  /*1ad50*/  FADD.FTZ R55, R93.reuse, R68 ;  /* 0x000000445d377221 */ /* 0x040fe20000010000 */
[----:B------:R-:W-:Y:S01]  /*1ad60*/  F2FP.SATFINITE.E4M3.F32.PACK_AB_MERGE_C R93, R93, R8, RZ ;  /* 0x000000085d5d723e */ /* 0x000fe200048070ff */
[----:B------:R-:W-:Y:S02]  /*1ad70*/  IMAD.MOV.U32 R79, RZ, RZ, R25 ;  /* 0x000000ffff4f7224 */ /* 0x000fe400078e0019 */
[----:B------:R-:W-:-:S01]  /*1ad80*/  FADD.FTZ R68, R206, R55 ;  /* 0x00000037ce447221 */ /* 0x000fc20000010000 */
[----:B------:R-:W-:Y:S01]  /*1ad90*/  F2FP.SATFINITE.E4M3.F32.PACK_AB_MERGE_C R204, R41, R204, R93 ;  /* 0x000000cc29cc723e */ /* 0x000fe2000480705d */
[----:B------:R-:W0:Y:S01]  /*1ada0*/  MUFU.EX2 R81, R81 ;  /* 0x0000005100517308 */ /* 0x000e220000000800 */
[--C-:B------:R-:W-:Y:S02]  /*1adb0*/  IMAD.MOV.U32 R41, RZ, RZ, R25.reuse ;  /* 0x000000ffff297224 */ /* 0x100fe400078e0019 */
[----:B------:R-:W-:Y:S01]  /*1adc0*/  FADD.FTZ R55, R77, R68 ;  /* 0x000000444d377221 */ /* 0x000fe20000010000 */
[----:B------:R-:W-:-:S03]  /*1add0*/  IMAD.MOV.U32 R93, RZ, RZ, R25 ;  /* 0x000000ffff5d7224 */ /* 0x000fc600078e0019 */
[----:B------:R-:W-:Y:S01]  /*1ade0*/  FADD.FTZ R68, R12, R55 ;  /* 0x000000370c447221 */ /* 0x000fe20000010000 */
[----:B------:R-:W-:Y:S01]  /*1adf0*/  IMAD.MOV.U32 R55, RZ, RZ, R25 ;  /* 0x000000ffff377224 */ /* 0x000fe200078e0019 */
[----:B--2---:R-:W-:Y:S02]  /*1ae00*/  MUFU.EX2 R45, R66 ;  /* 0x00000042002d7308 */ /* 0x004fe40000000800 */
[----:B------:R-:W-:-:S01]  /*1ae10*/  FADD.FTZ R43, R101, R68 ;  /* 0x00000044652b7221 */ /* 0x000fc20000010000 */
[----:B------:R-:W-:Y:S02]  /*1ae20*/  F2FP.SATFINITE.E4M3.F32.PACK_AB_MERGE_C R101, R101, R12, RZ ;  /* 0x0000000c6565723e */ /* 0x000fe400048070ff */
[----:B------:R-:W-:Y:S02]  /*1ae30*/  MOV R68, R25 ;  /* 0x0000001900447202 */ /* 0x000fe40000000f00 */
[----:B------:R-:W-:Y:S01]  /*1ae40*/  F2FP.SATFINITE.E4M3.F32.PACK_AB_MERGE_C R206, R77, R206, R101 ;  /* 0x000000ce4dce723e */ /* 0x000fe20004807065 */
[----:B------:R-:W1:Y:S01]  /*1ae50*/  MUFU.EX2 R13, R13 ;  /* 0x0000000d000d7308 */ /* 0x000e620000000800 */
[----:B0-----:R-:W-:Y:S01]  /*1ae60*/  F2FP.SATFINITE.E4M3.F32.PACK_AB_MERGE_C R207, R81, R58, RZ ;  /* 0x0000003a51cf723e */ /* 0x001fe200048070ff */
[----:B------:R-:W-:-:S02]  /*1ae70*/  IMAD.MOV.U32 R77, RZ, RZ, R25 ;  /* 0x000000ffff4d7224 */ /* 0x000fc400078e0019 */
[----:B------:R-:W-:Y:S01]  /*1ae80*/  IMAD.MOV.U32 R101, RZ, RZ, R25 ;  /* 0x000000ffff657224 */ /* 0x000fe200078e0019 */
[----:B------:R-:W-:-:S03]  /*1ae90*/  F2FP.SATFINITE.E4M3.F32.PACK_AB_MERGE_C R207, R48, R7, R207 ;  /* 0x0000000730cf723e */ /* 0x000fc600048070cf */
[----:B------:R0:W-:Y:S08]  /*1aea0*/  MUFU.EX2 R66, R51 ;  /* 0x0000003300427308 */ /* 0x0001f00000000800 */
[----:B------:R-:W2:Y:S01]  /*1aeb0*/  MUFU.EX2 R50, R50 ;  /* 0x0000003200327308 */ /* 0x000ea20000000800 */
[----:B0-----:R-:W-:-:S04]  /*1aec0*/  FADD.FTZ R51, R7, R70 ;  /* 0x0000004607337221 */ /* 0x001fc80000010000 */
[----:B------:R-:W-:Y:S01]  /*1aed0*/  FADD.FTZ R51, R48, R51 ;  /* 0x0000003330337221 */ /* 0x000fe20000010000 */
[----:B------:R-:W-:Y:S02]  /*1aee0*/  MOV R48, R25 ;  /* 0x0000001900307202 */ /* 0x000fe40000000f00 */
[----:B------:R-:W0:Y:S01]  /*1aef0*/  MUFU.EX2 R60, R60 ;  /* 0x0000003c003c7308 */ /* 0x000e220000000800 */
[----:B------:R-:W-:-:S01]  /*1af00*/  FADD.FTZ R70, R58, R51 ;  /* 0x000000333a467221 */ /* 0x000fc20000010000 */
[----:B------:R-:W-:Y:S01]  /*1af10*/  F2FP.SATFINITE.E4M3.F32.PACK_AB_MERGE_C R51, R21, R4, RZ ;  /* 0x000000041533723e */ /* 0x000fe200048070ff */
[----:B------:R-:W-:-:S01]  /*1af20*/  FADD.FTZ R4, R208, R43 ;  /* 0x0000002bd0047221 */ /* 0x000fc20000010000 */
[----:B------:R-:W-:Y:S01]  /*1af30*/  MOV R58, R25 ;  /* 0x00000019003a7202 */ /* 0x000fe20000000f00 */
[----:B------:R-:W-:-:S01]  /*1af40*/  FADD.FTZ R70, R81, R70 ;  /* 0x0000004651467221 */ /* 0x000fc20000010000 */
[----:B------:R-:W-:Y:S01]  /*1af50*/  F2FP.SATFINITE.E4M3.F32.PACK_AB_MERGE_C R200, R37, R200, R51 ;  /* 0x000000c825c8723e */ /* 0x000fe20004807033 */
[----:B------:R-:W-:-:S01]  /*1af60*/  FADD.FTZ R43, R97, R4 ;  /* 0x00000004612b7221 */ /* 0x000fc20000010000 */
[----:B------:R-:W3:Y:S01]  /*1af70*/  MUFU.EX2 R63, R63 ;  /* 0x0000003f003f7308 */ /* 0x000ee20000000800 */
[----:B-1----:R-:W-:-:S01]  /*1af80*/  FADD.FTZ R21, R13, R70 ;  /* 0x000000460d157221 */ /* 0x002fc20000010000 */
[----:B------:R-:W-:-:S02]  /*1af90*/  IMAD.MOV.U32 R37, RZ, RZ, R25 ;  /* 0x000000ffff257224 */ /* 0x000fc400078e0019 */
[----:B------:R-:W-:-:S01]  /*1afa0*/  FADD.FTZ R4, R20, R43 ;  /* 0x0000002b14047221 */ /* 0x000fc20000010000 */
[----:B------:R-:W-:Y:S02]  /*1afb0*/  IMAD.MOV.U32 R43, RZ, RZ, R25 ;  /* 0x000000ffff2b7224 */ /* 0x000fe400078e0019 */
[----:B--2---:R-:W-:-:S01]  /*1afc0*/  FADD.FTZ R21, R50, R21 ;  /* 0x0000001532157221 */ /* 0x004fc20000010000 */
[----:B------:R-:W-:Y:S01]  /*1afd0*/  IMAD.MOV.U32 R51, RZ, RZ, R25 ;  /* 0x000000ffff337224 */ /* 0x000fe200078e0019 */
[----:B------:R-:W1:Y:S02]  /*1afe0*/  MUFU.EX2 R54, R54 ;  /* 0x0000003600367308 */ /* 0x000e640000000800 */
[----:B0-----:R-:W-:-:S01]  /*1aff0*/  FADD.FTZ R8, R60, R21 ;  /* 0x000000153c087221 */ /* 0x001fc20000010000 */
[C---:B------:R-:W-:Y:S01]  /*1b000*/  F2FP.SATFINITE.E4M3.F32.PACK_AB_MERGE_C R21, R109.reuse, R20, RZ ;  /* 0x000000146d15723e */ /* 0x040fe200048070ff */
[----:B------:R-:W-:-:S01]  /*1b010*/  FADD.FTZ R109, R109, R4 ;  /* 0x000000046d6d7221 */ /* 0x000fc20000010000 */
[----:B------:R-:W-:-:S02]  /*1b020*/  IMAD.MOV.U32 R70, RZ, RZ, R25 ;  /* 0x000000ffff467224 */ /* 0x000fc400078e0019 */
[----:B------:R-:W-:Y:S01]  /*1b030*/  F2FP.SATFINITE.E4M3.F32.PACK_AB_MERGE_C R208, R97, R208, R21 ;  /* 0x000000d061d0723e */ /* 0x000fe20004807015 */
[----:B------:R-:W-:Y:S01]  /*1b040*/  IMAD.MOV.U32 R81, RZ, RZ, R25 ;  /* 0x000000ffff517224 */ /* 0x000fe200078e0019 */
[----:B------:R-:W0:Y:S01]  /*1b050*/  MUFU.EX2 R61, R61 ;  /* 0x0000003d003d7308 */ /* 0x000e220000000800 */
[----:B---3--:R-:W-:-:S01]  /*1b060*/  FADD.FTZ R9, R63, R8 ;  /* 0x000000083f097221 */ /* 0x008fc20000010000 */
[----:B------:R-:W-:Y:S01]  /*1b070*/  FADD.FTZ R8, R210, R109 ;  /* 0x0000006dd2087221 */ /* 0x000fe20000010000 */
[----:B------:R-:W-:Y:S01]  /*1b080*/  F2FP.SATFINITE.E4M3.F32.PACK_AB_MERGE_C R209, R63, R60, RZ ;  /* 0x0000003c3fd1723e */ /* 0x000fe200048070ff */
[--C-:B------:R-:W-:Y:S02]  /*1b090*/  IMAD.MOV.U32 R60, RZ, RZ, R25.reuse ;  /* 0x000000ffff3c7224 */ /* 0x100fe400078e0019 */
[----:B------:R-:W-:Y:S01]  /*1b0a0*/  IMAD.MOV.U32 R63, RZ, RZ, R25 ;  /* 0x000000ffff3f7224 */ /* 0x000fe200078e0019 */
[----:B------:R-:W-:Y:S01]  /*1b0b0*/  F2FP.SATFINITE.E4M3.F32.PACK_AB_MERGE_C R209, R50, R13, R209 ;  /* 0x0000000d32d1723e */ /* 0x000fe200048070d1 */
[----:B------:R-:W2:Y:S01]  /*1b0c0*/  MUFU.EX2 R62, R62 ;  /* 0x0000003e003e7308 */ /* 0x000ea20000000800 */
[----:B-1----:R-:W-:-:S01]  /*1b0d0*/  FADD.FTZ R12, R54, R9 ;  /* 0x00000009360c7221 */ /* 0x002fc20000010000 */
[----:B------:R-:W-:Y:S01]  /*1b0e0*/  FADD.FTZ R9, R105, R8 ;  /* 0x0000000869097221 */ /* 0x000fe20000010000 */
[----:B------:R-:W-:-:S02]  /*1b0f0*/  IMAD.MOV.U32 R50, RZ, RZ, R25 ;  /* 0x000000ffff327224 */ /* 0x000fc400078e0019 */
[----:B------:R-:W-:Y:S02]  /*1b100*/  IMAD.MOV.U32 R97, RZ, RZ, R25 ;  /* 0x000000ffff617224 */ /* 0x000fe400078e0019 */
[----:B------:R-:W-:-:S01]  /*1b110*/  FADD.FTZ R8, R28, R9 ;  /* 0x000000091c087221 */ /* 0x000fc20000010000 */
[----:B------:R-:W-:Y:S01]  /*1b120*/  IMAD.MOV.U32 R109, RZ, RZ, R25 ;  /* 0x000000ffff6d7224 */ /* 0x000fe200078e0019 */
[----:B------:R-:W1:Y:S01]  /*1b130*/  MUFU.EX2 R111, R111 ;  /* 0x0000006f006f7308 */ /* 0x000e620000000800 */
[----:B0-----:R-:W-:-:S07]  /*1b140*/  FADD.FTZ R15, R61, R12 ;  /* 0x0000000c3d0f7221 */ /* 0x001fce0000010000 */
[----:B------:R-:W0:Y:S01]  /*1b150*/  MUFU.EX2 R65, R65 ;  /* 0x0000004100417308 */ /* 0x000e220000000800 */
[----:B--2---:R-:W-:-:S07]  /*1b160*/  FADD.FTZ R12, R62, R15 ;  /* 0x0000000f3e0c7221 */ /* 0x004fce0000010000 */
[----:B------:R-:W2:Y:S01]  /*1b170*/  MUFU.EX2 R212, R212 ;  /* 0x000000d400d47308 */ /* 0x000ea20000000800 */
[C---:B-1----:R-:W-:Y:S01]  /*1b180*/  F2FP.SATFINITE.E4M3.F32.PACK_AB_MERGE_C R28, R111.reuse, R28, RZ ;  /* 0x0000001c6f1c723e */ /* 0x042fe200048070ff */
[----:B------:R-:W-:-:S03]  /*1b190*/  FADD.FTZ R111, R111, R8 ;  /* 0x000000086f6f7221 */ /* 0x000fc60000010000 */
[----:B------:R-:W-:Y:S01]  /*1b1a0*/  F2FP.SATFINITE.E4M3.F32.PACK_AB_MERGE_C R210, R105, R210, R28 ;  /* 0x000000d269d2723e */ /* 0x000fe2000480701c */
[--C-:B------:R-:W-:Y:S01]  /*1b1b0*/  IMAD.MOV.U32 R105, RZ, RZ, R25.reuse ;  /* 0x000000ffff697224 */ /* 0x100fe200078e0019 */
[----:B------:R-:W-:Y:S01]  /*1b1c0*/  MOV R28, R25 ;  /* 0x00000019001c7202 */ /* 0x000fe20000000f00 */
[----:B------:R-:W1:Y:S01]  /*1b1d0*/  MUFU.EX2 R39, R39 ;  /* 0x0000002700277308 */ /* 0x000e620000000800 */
[C---:B0-----:R-:W-:Y:S01]  /*1b1e0*/  F2FP.SATFINITE.E4M3.F32.PACK_AB_MERGE_C R211, R65.reuse, R62, RZ ;  /* 0x0000003e41d3723e */ /* 0x041fe200048070ff */
[----:B------:R-:W-:Y:S01]  /*1b1f0*/  FADD.FTZ R65, R65, R12 ;  /* 0x0000000c41417221 */ /* 0x000fe20000010000 */
[----:B------:R-:W-:Y:S02]  /*1b200*/  IMAD.MOV.U32 R62, RZ, RZ, R25 ;  /* 0x000000ffff3e7224 */ /* 0x000fe400078e0019 */
[----:B------:R-:W-:Y:S01]  /*1b210*/  F2FP.SATFINITE.E4M3.F32.PACK_AB_MERGE_C R211, R61, R54, R211 ;  /* 0x000000363dd3723e */ /* 0x000fe200048070d3 */
[----:B------:R-:W-:-:S01]  /*1b220*/  FADD.FTZ R12, R0, R65 ;  /* 0x00000041000c7221 */ /* 0x000fc20000010000 */
[----:B------:R-:W-:Y:S01]  /*1b230*/  IMAD.MOV.U32 R54, RZ, RZ, R25 ;  /* 0x000000ffff367224 */ /* 0x000fe200078e0019 */
[----:B------:R-:W0:Y:S01]  /*1b240*/  MUFU.EX2 R30, R141 ;  /* 0x0000008d001e7308 */ /* 0x000e220000000800 */
[----:B--2---:R-:W-:-:S01]  /*1b250*/  FADD.FTZ R8, R212, R111 ;  /* 0x0000006fd4087221 */ /* 0x004fc20000010000 */
[----:B------:R-:W-:Y:S01]  /*1b260*/  FADD.FTZ R12, R45, R12 ;  /* 0x0000000c2d0c7221 */ /* 0x000fe20000010000 */
[----:B------:R-:W-:-:S02]  /*1b270*/  IMAD.MOV.U32 R61, RZ, RZ, R25 ;  /* 0x000000ffff3d7224 */ /* 0x000fc400078e0019 */
[--C-:B------:R-:W-:Y:S02]  /*1b280*/  IMAD.MOV.U32 R65, RZ, RZ, R25.reuse ;  /* 0x000000ffff417224 */ /* 0x100fe400078e0019 */
[----:B------:R-:W-:Y:S01]  /*1b290*/  IMAD.MOV.U32 R111, RZ, RZ, R25 ;  /* 0x000000ffff6f7224 */ /* 0x000fe200078e0019 */
[----:B------:R-:W2:Y:S01]  /*1b2a0*/  MUFU.EX2 R47, R47 ;  /* 0x0000002f002f7308 */ /* 0x000ea20000000800 */
[----:B-1----:R-:W-:-:S07]  /*1b2b0*/  FADD.FTZ R9, R39, R8 ;  /* 0x0000000827097221 */ /* 0x002fce0000010000 */
[----:B------:R-:W1:Y:S01]  /*1b2c0*/  MUFU.EX2 R29, R53 ;  /* 0x00000035001d7308 */ /* 0x000e620000000800 */
[----:B0-----:R-:W-:-:S07]  /*1b2d0*/  FADD.FTZ R20, R30, R9 ;  /* 0x000000091e147221 */ /* 0x001fce0000010000 */
[----:B------:R-:W0:Y:S01]  /*1b2e0*/  MUFU.EX2 R119, R119 ;  /* 0x0000007700777308 */ /* 0x000e220000000800 */
[----:B--2---:R-:W-:-:S01]  /*1b2f0*/  FADD.FTZ R9, R47, R12 ;  /* 0x0000000c2f097221 */ /* 0x004fc20000010000 */
[C---:B------:R-:W-:Y:S01]  /*1b300*/  F2FP.SATFINITE.E4M3.F32.PACK_AB_MERGE_C R213, R66.reuse, R47, RZ ;  /* 0x0000002f42d5723e */ /* 0x040fe200048070ff */
[----:B------:R-:W-:Y:S02]  /*1b310*/  IMAD.MOV.U32 R47, RZ, RZ, R25 ;  /* 0x000000ffff2f7224 */ /* 0x000fe400078e0019 */
[----:B------:R-:W-:Y:S01]  /*1b320*/  FADD.FTZ R66, R66, R9 ;  /* 0x0000000942427221 */ /* 0x000fe20000010000 */
[----:B------:R-:W-:Y:S01]  /*1b330*/  F2FP.SATFINITE.E4M3.F32.PACK_AB_MERGE_C R213, R45, R0, R213 ;  /* 0x000000002dd5723e */ /* 0x000fe200048070d5 */
[----:B------:R-:W-:Y:S01]  /*1b340*/  IMAD.MOV.U32 R45, RZ, RZ, R25 ;  /* 0x000000ffff2d7224 */ /* 0x000fe200078e0019 */
[----:B------:R-:W2:Y:S01]  /*1b350*/  MUFU.EX2 R64, R64 ;  /* 0x0000004000407308 */ /* 0x000ea20000000800 */
[----:B-1----:R-:W-:-:S01]  /*1b360*/  FADD.FTZ R9, R29, R66 ;  /* 0x000000421d097221 */ /* 0x002fc20000010000 */
[----:B------:R-:W-:-:S02]  /*1b370*/  IMAD.MOV.U32 R53, RZ, RZ, R25 ;  /* 0x000000ffff357224 */ /* 0x000fc400078e0019 */
[----:B------:R-:W-:-:S04]  /*1b380*/  IMAD.MOV.U32 R66, RZ, RZ, R25 ;  /* 0x000000ffff427224 */ /* 0x000fc800078e0019 */
[----:B------:R-:W1:Y:S01]  /*1b390*/  MUFU.EX2 R57, R57 ;  /* 0x0000003900397308 */ /* 0x000e620000000800 */
[C---:B0-----:R-:W-:Y:S01]  /*1b3a0*/  F2FP.SATFINITE.E4M3.F32.PACK_AB_MERGE_C R30, R119.reuse, R30, RZ ;  /* 0x0000001e771e723e */ /* 0x041fe200048070ff */
[----:B------:R-:W-:-:S03]  /*1b3b0*/  FADD.FTZ R119, R119, R20 ;  /* 0x0000001477777221 */ /* 0x000fc60000010000 */
[----:B------:R-:W-:Y:S01]  /*1b3c0*/  F2FP.SATFINITE.E4M3.F32.PACK_AB_MERGE_C R212, R39, R212, R30 ;  /* 0x000000d427d4723e */ /* 0x000fe2000480701e */
[----:B------:R-:W-:Y:S02]  /*1b3d0*/  IMAD.MOV.U32 R30, RZ, RZ, R25 ;  /* 0x000000ffff1e7224 */ /* 0x000fe400078e0019 */
[----:B------:R0:W3:Y:S01]  /*1b3e0*/  MUFU.EX2 R6, R59 ;  /* 0x0000003b00067308 */ /* 0x0000e20000000800 */
[----:B--2---:R-:W-:-:S01]  /*1b3f0*/  FADD.FTZ R20, R64, R9 ;  /* 0x0000000940147221 */ /* 0x004fc20000010000 */
[----:B------:R-:W-:-:S06]  /*1b400*/  IMAD.MOV.U32 R39, RZ, RZ, R25 ;  /* 0x000000ffff277224 */ /* 0x000fcc00078e0019 */
[----:B------:R-:W2:Y:S01]  /*1b410*/  MUFU.EX2 R214, R214 ;  /* 0x000000d600d67308 */ /* 0x000ea20000000800 */
[----:B-1----:R-:W-:-:S01]  /*1b420*/  FADD.FTZ R9, R57, R20 ;  /* 0x0000001439097221 */ /* 0x002fc20000010000 */
[----:B0-----:R-:W-:-:S06]  /*1b430*/  IMAD.MOV.U32 R59, RZ, RZ, R25 ;  /* 0x000000ffff3b7224 */ /* 0x001fcc00078e0019 */
[----:B------:R0:W1:Y:S01]  /*1b440*/  MUFU.EX2 R4, R49 ;  /* 0x0000003100047308 */ /* 0x0000620000000800 */
[----:B---3--:R-:W-:-:S01]  /*1b450*/  FADD.FTZ R9, R6, R9 ;  /* 0x0000000906097221 */ /* 0x008fc20000010000 */
[----:B------:R-:W-:Y:S01]  /*1b460*/  F2FP.SATFINITE.E4M3.F32.PACK_AB_MERGE_C R215, R6, R57, RZ ;  /* 0x0000003906d7723e */ /* 0x000fe200048070ff */
[----:B------:R-:W-:-:S03]  /*1b470*/  IMAD.MOV.U32 R57, RZ, RZ, R25 ;  /* 0x000000ffff397224 */ /* 0x000fc600078e0019 */
[----:B------:R-:W-:Y:S01]  /*1b480*/  F2FP.SATFINITE.E4M3.F32.PACK_AB_MERGE_C R215, R64, R29, R215 ;  /* 0x0000001d40d7723e */ /* 0x000fe200048070d7 */
[----:B------:R-:W-:Y:S01]  /*1b490*/  IMAD.MOV.U32 R29, RZ, RZ, R25 ;  /* 0x000000ffff1d7224 */ /* 0x000fe200078e0019 */
[----:B------:R-:W3:Y:S01]  /*1b4a0*/  MUFU.EX2 R121, R121 ;  /* 0x0000007900797308 */ /* 0x000ee20000000800 */
[----:B--2---:R-:W-:-:S01]  /*1b4b0*/  FADD.FTZ R12, R214, R119 ;  /* 0x00000077d60c7221 */ /* 0x004fc20000010000 */
[--C-:B0-----:R-:W-:Y:S02]  /*1b4c0*/  IMAD.MOV.U32 R49, RZ, RZ, R25.reuse ;  /* 0x000000ffff317224 */ /* 0x101fe400078e0019 */
[--C-:B------:R-:W-:Y:S02]  /*1b4d0*/  IMAD.MOV.U32 R64, RZ, RZ, R25.reuse ;  /* 0x000000ffff407224 */ /* 0x100fe400078e0019 */
[----:B------:R-:W-:Y:S02]  /*1b4e0*/  IMAD.MOV.U32 R119, RZ, RZ, R25 ;  /* 0x000000ffff777224 */ /* 0x000fe400078e0019 */
[----:B------:R-:W0:Y:S01]  /*1b4f0*/  MUFU.EX2 R31, R31 ;  /* 0x0000001f001f7308 */ /* 0x000e220000000800 */
[----:B-1----:R-:W-:-:S07]  /*1b500*/  FADD.FTZ R20, R4, R9 ;  /* 0x0000000904147221 */ /* 0x002fce0000010000 */
[----:B------:R-:W-:Y:S01]  /*1b510*/  MUFU.EX2 R34, R34 ;  /* 0x0000002200227308 */ /* 0x000fe20000000800 */
[----:B---3--:R-:W-:-:S07]  /*1b520*/  FADD.FTZ R15, R121, R12 ;  /* 0x0000000c790f7221 */ /* 0x008fce0000010000 */
[----:B------:R-:W1:Y:S01]  /*1b530*/  MUFU.EX2 R123, R123 ;  /* 0x0000007b007b7308 */ /* 0x000e620000000800 */
[----:B0-----:R-:W-:-:S07]  /*1b540*/  FADD.FTZ R20, R31, R20 ;  /* 0x000000141f147221 */ /* 0x001fce0000010000 */
[----:B------:R-:W0:Y:S08]  /*1b550*/  MUFU.EX2 R33, R33 ;  /* 0x0000002100217308 */ /* 0x000e300000000800 */
[----:B------:R2:W3:Y:S01]  /*1b560*/  MUFU.EX2 R8, R35 ;  /* 0x0000002300087308 */ /* 0x0004e20000000800 */
[----:B-1----:R-:W-:Y:S01]  /*1b570*/  F2FP.SATFINITE.E4M3.F32.PACK_AB_MERGE_C R21, R123, R34, RZ ;  /* 0x000000227b15723e */ /* 0x002fe200048070ff */
[----:B------:R-:W-:-:S03]  /*1b580*/  FADD.FTZ R34, R34, R15 ;  /* 0x0000000f22227221 */ /* 0x000fc60000010000 */
[----:B------:R-:W-:Y:S01]  /*1b590*/  F2FP.SATFINITE.E4M3.F32.PACK_AB_MERGE_C R214, R121, R214, R21 ;  /* 0x000000d679d6723e */ /* 0x000fe20004807015 */
[----:B------:R-:W-:-:S01]  /*1b5a0*/  FADD.FTZ R123, R123, R34 ;  /* 0x000000227b7b7221 */ /* 0x000fc20000010000 */
[----:B------:R-:W-:Y:S01]  /*1b5b0*/  IMAD.MOV.U32 R34, RZ, RZ, R25 ;  /* 0x000000ffff227224 */ /* 0x000fe200078e0019 */
[----:B------:R-:W1:Y:S01]  /*1b5c0*/  MUFU.EX2 R113, R113 ;  /* 0x0000007100717308 */ /* 0x000e620000000800 */
[----:B0-----:R-:W-:-:S01]  /*1b5d0*/  FADD.FTZ R3, R33, R20 ;  /* 0x0000001421037221 */ /* 0x001fc20000010000 */
[----:B--2---:R-:W-:-:S06]  /*1b5e0*/  IMAD.MOV.U32 R35, RZ, RZ, R25 ;  /* 0x000000ffff237224 */ /* 0x004fcc00078e0019 */
[----:B------:R-:W0:Y:S01]  /*1b5f0*/  MUFU.EX2 R38, R38 ;  /* 0x0000002600267308 */ /* 0x000e220000000800 */
[C---:B---3--:R-:W-:Y:S01]  /*1b600*/  F2FP.SATFINITE.E4M3.F32.PACK_AB_MERGE_C R33, R8.reuse, R33, RZ ;  /* 0x000000210821723e */ /* 0x048fe200048070ff */
[----:B------:R-:W-:-:S03]  /*1b610*/  FADD.FTZ R8, R8, R3 ;  /* 0x0000000308087221 */ /* 0x000fc60000010000 */
[----:B------:R-:W-:Y:S01]  /*1b620*/  F2FP.SATFINITE.E4M3.F32.PACK_AB_MERGE_C R217, R31, R4, R33 ;  /* 0x000000041fd9723e */ /* 0x000fe20004807021 */
[----:B------:R-:W-:Y:S02]  /*1b630*/  IMAD.MOV.U32 R31, RZ, RZ, R25 ;  /* 0x000000ffff1f7224 */ /* 0x000fe400078e0019 */
[----:B------:R2:W3:Y:S01]  /*1b640*/  MUFU.EX2 R12, R115 ;  /* 0x00000073000c7308 */ /* 0x0004e20000000800 */
[----:B-1----:R-:W-:-:S01]  /*1b650*/  FADD.FTZ R3, R113, R8 ;  /* 0x0000000871037221 */ /* 0x002fc20000010000 */
[----:B------:R-:W-:-:S06]  /*1b660*/  IMAD.MOV.U32 R33, RZ, RZ, R25 ;  /* 0x000000ffff217224 */ /* 0x000fcc00078e0019 */
[----:B------:R-:W1:Y:S01]  /*1b670*/  MUFU.EX2 R125, R125 ;  /* 0x0000007d007d7308 */ /* 0x000e620000000800 */
[----:B0-----:R-:W-:-:S01]  /*1b680*/  FADD.FTZ R6, R38, R123 ;  /* 0x0000007b26067221 */ /* 0x001fc20000010000 */
[----:B--2---:R-:W-:-:S06]  /*1b690*/  IMAD.MOV.U32 R115, RZ, RZ, R25 ;  /* 0x000000ffff737224 */ /* 0x004fcc00078e0019 */
[----:B------:R-:W-:Y:S01]  /*1b6a0*/  MUFU.EX2 R117, R117 ;  /* 0x0000007500757308 */ /* 0x000fe20000000800 */
[----:B---3--:R-:W-:-:S07]  /*1b6b0*/  FADD.FTZ R0, R12, R3 ;  /* 0x000000030c007221 */ /* 0x008fce0000010000 */
[----:B------:R-:W0:Y:S01]  /*1b6c0*/  MUFU.EX2 R40, R40 ;  /* 0x0000002800287308 */ /* 0x000e220000000800 */
[----:B-1----:R-:W-:-:S07]  /*1b6d0*/  FADD.FTZ R6, R125, R6 ;  /* 0x000000067d067221 */ /* 0x002fce0000010000 */
[----:B------:R-:W-:Y:S08]  /*1b6e0*/  MUFU.EX2 R127, R127 ;  /* 0x0000007f007f7308 */ /* 0x000ff00000000800 */
[----:B------:R-:W1:Y:S01]  /*1b6f0*/  MUFU.EX2 R32, R32 ;  /* 0x0000002000207308 */ /* 0x000e620000000800 */
[----:B0-----:R-:W-:Y:S01]  /*1b700*/  F2FP.SATFINITE.E4M3.F32.PACK_AB_MERGE_C R3, R40, R117, RZ ;  /* 0x000000752803723e */ /* 0x001fe200048070ff */
[----:B------:R-:W-:-:S03]  /*1b710*/  FADD.FTZ R117, R117, R0 ;  /* 0x0000000075757221 */ /* 0x000fc60000010000 */
[----:B------:R-:W-:Y:S01]  /*1b720*/  F2FP.SATFINITE.E4M3.F32.PACK_AB_MERGE_C R219, R12, R113, R3 ;  /* 0x000000710cdb723e */ /* 0x000fe20004807003 */
[----:B------:R-:W-:Y:S02]  /*1b730*/  VIADD R3, R148, 0xfffffffe ;  /* 0xfffffffe94037836 */ /* 0x000fe40000000000 */
[----:B------:R-:W-:Y:S01]  /*1b740*/  FADD.FTZ R0, R40, R117 ;  /* 0x0000007528007221 */ /* 0x000fe20000010000 */
[----:B------:R-:W-:Y:S01]  /*1b750*/  MUFU.EX2 R24, R24 ;  /* 0x0000001800187308 */ /* 0x000fe20000000800 */
[--C-:B------:R-:W-:Y:S01]  /*1b760*/  IMAD.MOV.U32 R40, RZ, RZ, R25.reuse ;  /* 0x000000ffff287224 */ /* 0x100fe200078e0019 */
[----:B------:R-:W-:Y:S01]  /*1b770*/  ISETP.GE.AND P1, PT, R3, R233, PT ;  /* 0x000000e90300720c */ /* 0x000fe20003f26270 */
[--C-:B------:R-:W-:Y:S02]  /*1b780*/  IMAD.MOV.U32 R113, RZ, RZ, R25.reuse ;  /* 0x000000ffff717224 */ /* 0x100fe400078e0019 */
[----:B------:R-:W-:-:S03]  /*1b790*/  IMAD.MOV.U32 R117, RZ, RZ, R25 ;  /* 0x000000ffff757224 */ /* 0x000fc600078e0019 */
[----:B------:R-:W0:Y:S01]  /*1b7a0*/  MUFU.EX2 R131, R131 ;  /* 0x0000008300837308 */ /* 0x000e220000000800 */
[----:B-1----:R-:W-:Y:S01]  /*1b7b0*/  F2FP.SATFINITE.E4M3.F32.PACK_AB_MERGE_C R216, R32, R127, RZ ;  /* 0x0000007f20d8723e */ /* 0x002fe200048070ff */
[----:B------:R-:W-:-:S03]  /*1b7c0*/  FADD.FTZ R127, R127, R6 ;  /* 0x000000067f7f7221 */ /* 0x000fc60000010000 */
[----:B------:R-:W-:Y:S01]  /*1b7d0*/  F2FP.SATFINITE.E4M3.F32.PACK_AB_MERGE_C R216, R125, R38, R216 ;  /* 0x000000267dd8723e */ /* 0x000fe200048070d8 */
[----:B------:R-:W-:-:S01]  /*1b7e0*/  FADD.FTZ R127, R32, R127 ;  /* 0x0000007f207f7221 */ /* 0x000fc20000010000 */
[----:B------:R-:W-:Y:S01]  /*1b7f0*/  IMAD.MOV.U32 R32, RZ, RZ, R25 ;  /* 0x000000ffff207224 */ /* 0x000fe200078e0019 */
[----:B------:R-:W1:Y:S01]  /*1b800*/  MUFU.EX2 R26, R26 ;  /* 0x0000001a001a7308 */ /* 0x000e620000000800 */
[----:B------:R-:W-:-:S07]  /*1b810*/  MOV R38, R25 ;  /* 0x0000001900267202 */ /* 0x000fce0000000f00 */
[----:B------:R-:W2:Y:S01]  /*1b820*/  MUFU.EX2 R129, R129 ;  /* 0x0000008100817308 */ /* 0x000ea20000000800 */
[----:B0-----:R-:W-:Y:S01]  /*1b830*/  F2FP.SATFINITE.E4M3.F32.PACK_AB_MERGE_C R5, R131, R24, RZ ;  /* 0x000000188305723e */ /* 0x001fe200048070ff */
[----:B-1----:R-:W-:-:S03]  /*1b840*/  FADD.FTZ R6, R26, R127 ;  /* 0x0000007f1a067221 */ /* 0x002fc60000010000 */
[C---:B--2---:R-:W-:Y:S01]  /*1b850*/  F2FP.SATFINITE.E4M3.F32.PACK_AB_MERGE_C R218, R129.reuse, R26, R5 ;  /* 0x0000001a81da723e */ /* 0x044fe20004807005 */
[----:B------:R-:W-:-:S01]  /*1b860*/  FADD.FTZ R129, R129, R6 ;  /* 0x0000000681817221 */ /* 0x000fc20000010000 */
[----:B------:R-:W-:-:S03]  /*1b870*/  IMAD.MOV.U32 R26, RZ, RZ, R25 ;  /* 0x000000ffff1a7224 */ /* 0x000fc600078e0019 */
[----:B------:R-:W-:-:S04]  /*1b880*/  FADD.FTZ R24, R24, R129 ;  /* 0x0000008118187221 */ /* 0x000fc80000010000 */
[----:B------:R-:W-:Y:S01]  /*1b890*/  FADD.FTZ R9, R131, R24 ;  /* 0x0000001883097221 */ /* 0x000fe20000010000 */
        /* <DEDUP_REMOVED lines=53> */
[----:B------:R-:W-:-:S07]  /*1bbf0*/  CS2R R24, SRZ ;  /* 0x0000000000187805 */ /* 0x000fce000001ff00 */
.L_x_3627:
        /* <DEDUP_REMOVED lines=8> */
.L_x_3618:
[----:B------:R-:W-:-:S05]  /*1bc80*/  VIADD R8, R7, 0x1 ;  /* 0x0000000107087836 */ /* 0x000fca0000000000 */
[----:B------:R-:W-:-:S04]  /*1bc90*/  ISETP.NE.AND P2, PT, R8, 0x2, PT ;  /* 0x000000020800780c */ /* 0x000fc80003f45270 */
[----:B------:R-:W-:Y:S02]  /*1bca0*/  SEL R11, R8, RZ, P2 ;  /* 0x000000ff080b7207 */ /* 0x000fe40001000000 */
[----:B------:R-:W-:-:S03]  /*1bcb0*/  SHF.L.U32 R8, R230, 0x1f, RZ ;  /* 0x0000001fe6087819 */ /* 0x000fc600000006ff */
[----:B------:R-:W-:-:S04]  /*1bcc0*/  IMAD R11, R11, 0x8, R16 ;  /* 0x000000080b0b7824 */ /* 0x000fc800078e0210 */
[----:B------:R0:W1:Y:S01]  /*1bcd0*/  SYNCS.PHASECHK.TRANS64.TRYWAIT P2, [R11+URZ+0x33430], R8 ;  /* 0x033430080b0075a7 */ /* 0x000062000804017f */
[----:B------:R-:W-:Y:S05]  /*1bce0*/  @!P0 BRA `(.L_x_3619) ;  /* 0x0000000000048947 */ /* 0x000fea0003800000 */
[----:B------:R-:W-:Y:S01]  /*1bcf0*/  BPT.TRAP 0x1 ;  /* 0x000000040000795c */ /* 0x000fe20000300000 */
.L_x_3619:
[----:B------:R-:W-:Y:S04]  /*1bd00*/  BSSY B0, `(.L_x_3617) ;  /* 0x0000004000007945 */ /* 0x000fe80003800000 */
[----:B-1----:R-:W-:Y:S05]  /*1bd10*/  @P2 BRA `(.L_x_3620) ;  /* 0x0000000000082947 */ /* 0x002fea0003800000 */
[----:B------:R-:W1:Y:S02]  /*1bd20*/  SYNCS.PHASECHK.TRANS64.TRYWAIT P2, [R11+URZ+0x33430], R8 ;  /* 0x033430080b0075a7 */ /* 0x000e64000804017f */
[----:B-1----:R-:W-:Y:S05]  /*1bd30*/  @!P2 BRA `(.L_x_3621) ;  /* 0x000001240054a947 */ /* 0x002fea0003800000 */
.L_x_3620:
[----:B------:R-:W-:Y:S05]  /*1bd40*/  BSYNC B0 ;  /* 0x0000000000007941 */ /* 0x000fea0003800000 */
.L_x_3617:
[----:B01----:R-:W0:Y:S01]  /*1bd50*/  S2R R8, SR_TID.X ;  /* 0x0000000000087919 */ /* 0x003e220000002100 */
[----:B------:R-:W-:Y:S05]  /*1bd60*/  WARPSYNC.ALL ;  /* 0x0000000000007948 */ /* 0x000fea0003800000 */
[----:B------:R-:W-:Y:S01]  /*1bd70*/  MOV R11, 0x80000020 ;  /* 0x80000020000b7802 */ /* 0x000fe20000000f00 */
[----:B------:R-:W-:Y:S01]  /*1bd80*/  UMOV UR20, UR28 ;  /* 0x0000001c00147c82 */ /* 0x000fe20008000000 */
[----:B------:R-:W-:Y:S01]  /*1bd90*/  UMOV UR21, UR29 ;  /* 0x0000001d00157c82 */ /* 0x000fe20008000000 */
[----:B------:R-:W-:Y:S01]  /*1bda0*/  IMAD.MOV.U32 R121, RZ, RZ, -0x7fffffe0 ;  /* 0x80000020ff797424 */ /* 0x000fe200078e00ff */
[----:B------:R-:W-:Y:S01]  /*1bdb0*/  R2UR UR23, R11 ;  /* 0x000000000b1772ca */ /* 0x000fe200000e0000 */
[----:B------:R-:W-:Y:S01]  /*1bdc0*/  UMOV UR24, UR28 ;  /* 0x0000001c00187c82 */ /* 0x000fe20008000000 */
[----:B------:R-:W-:Y:S01]  /*1bdd0*/  UMOV UR25, UR29 ;  /* 0x0000001d00197c82 */ /* 0x000fe20008000000 */
[----:B------:R-:W-:Y:S01]  /*1bde0*/  IMAD.MOV.U32 R13, RZ, RZ, -0x7fffffe0 ;  /* 0x80000020ff0d7424 */ /* 0x000fe200078e00ff */
[----:B------:R-:W-:Y:S01]  /*1bdf0*/  R2UR UR27, R121 ;  /* 0x00000000791b72ca */ /* 0x000fe200000e0000 */
[----:B------:R-:W-:Y:S01]  /*1be00*/  IMAD.MOV.U32 R21, RZ, RZ, -0x7fffffe0 ;  /* 0x80000020ff157424 */ /* 0x000fe200078e00ff */
[----:B------:R-:W-:Y:S01]  /*1be10*/  UMOV UR32, UR28 ;  /* 0x0000001c00207c82 */ /* 0x000fe20008000000 */
[----:B------:R-:W-:Y:S01]  /*1be20*/  UMOV UR33, UR29 ;  /* 0x0000001d00217c82 */ /* 0x000fe20008000000 */
[----:B------:R-:W-:Y:S01]  /*1be30*/  R2UR UR31, R13 ;  /* 0x000000000d1f72ca */ /* 0x000fe200000e0000 */
[----:B------:R-:W-:Y:S01]  /*1be40*/  UMOV UR44, UR28 ;  /* 0x0000001c002c7c82 */ /* 0x000fe20008000000 */
[----:B------:R-:W-:Y:S01]  /*1be50*/  R2UR UR35, R21 ;  /* 0x00000000152372ca */ /* 0x000fe200000e0000 */
[----:B------:R-:W-:Y:S01]  /*1be60*/  UMOV UR45, UR29 ;  /* 0x0000001d002d7c82 */ /* 0x000fe20008000000 */
[----:B------:R-:W-:Y:S01]  /*1be70*/  R2UR UR47, R121 ;  /* 0x00000000792f72ca */ /* 0x000fe200000e0000 */
[----:B------:R-:W-:Y:S01]  /*1be80*/  IMAD.MOV.U32 R11, RZ, RZ, -0x7fffffe0 ;  /* 0x80000020ff0b7424 */ /* 0x000fe200078e00ff */
[----:B------:R-:W-:Y:S01]  /*1be90*/  R2UR UR51, R13 ;  /* 0x000000000d3372ca */ /* 0x000fe200000e0000 */
[----:B------:R-:W-:Y:S01]  /*1bea0*/  IMAD.MOV.U32 R13, RZ, RZ, -0x7fffffe0 ;  /* 0x80000020ff0d7424 */ /* 0x000fe200078e00ff */
[----:B------:R-:W-:-:S02]  /*1beb0*/  MOV R21, 0x80000020 ;  /* 0x8000002000157802 */ /* 0x000fc40000000f00 */
[----:B0-----:R-:W-:Y:S01]  /*1bec0*/  SHF.R.U32.HI R10, RZ, 0x7, R8 ;  /* 0x00000007ff0a7819 */ /* 0x001fe20000011608 */
[----:B------:R-:W-:-:S04]  /*1bed0*/  VIADD R8, R7, 0x1 ;  /* 0x0000000107087836 */ /* 0x000fc80000000000 */
[----:B------:R-:W-:-:S05]  /*1bee0*/  VIADD R15, R10, 0x8 ;  /* 0x000000080a0f7836 */ /* 0x000fca0000000000 */
[----:B------:R0:W-:Y:S01]  /*1bef0*/  BAR.SYNC.DEFER_BLOCKING R15, 0x100 ;  /* 0x0004000f0000751d */ /* 0x0001e20000010000 */
[----:B------:R-:W-:-:S04]  /*1bf00*/  ISETP.NE.AND P2, PT, R8, 0x2, PT ;  /* 0x000000020800780c */ /* 0x000fc80003f45270 */
[----:B------:R-:W-:-:S05]  /*1bf10*/  SEL R8, R8, RZ, P2 ;  /* 0x000000ff08087207 */ /* 0x000fca0001000000 */
[----:B------:R-:W-:-:S04]  /*1bf20*/  IMAD R10, R8, 0x780, R14 ;  /* 0x00000780080a7824 */ /* 0x000fc800078e020e */
[C---:B------:R-:W-:Y:S01]  /*1bf30*/  VIADD R120, R10.reuse, 0x80 ;  /* 0x000000800a787836 */ /* 0x040fe20000000000 */
[C---:B------:R-:W-:Y:S01]  /*1bf40*/  R2UR UR22, R10.reuse ;  /* 0x000000000a1672ca */ /* 0x040fe200000e0000 */
[C---:B------:R-:W-:Y:S02]  /*1bf50*/  VIADD R12, R10.reuse, 0x100 ;  /* 0x000001000a0c7836 */ /* 0x040fe40000000000 */
[----:B------:R-:W-:Y:S01]  /*1bf60*/  VIADD R20, R10, 0x180 ;  /* 0x000001800a147836 */ /* 0x000fe20000000000 */
[----:B------:R-:W-:Y:S01]  /*1bf70*/  R2UR UR26, R120 ;  /* 0x00000000781a72ca */ /* 0x000fe200000e0000 */
[----:B------:R-:W-:Y:S01]  /*1bf80*/  VIADD R120, R10, 0x200 ;  /* 0x000002000a787836 */ /* 0x000fe20000000000 */
[----:B------:R-:W-:Y:S01]  /*1bf90*/  R2UR UR30, R12 ;  /* 0x000000000c1e72ca */ /* 0x000fe200000e0000 */
[----:B------:R-:W-:Y:S01]  /*1bfa0*/  VIADD R12, R10, 0x2 ;  /* 0x000000020a0c7836 */ /* 0x000fe20000000000 */
[----:B------:R-:W-:Y:S01]  /*1bfb0*/  R2UR UR34, R20 ;  /* 0x00000000142272ca */ /* 0x000fe200000e0000 */
[----:B------:R-:W-:Y:S01]  /*1bfc0*/  WARPGROUP.ARRIVE ;  /* 0x00000000000079c5 */ /* 0x000fe20000000000 */
[----:B------:R-:W-:Y:S01]  /*1bfd0*/  R2UR UR46, R120 ;  /* 0x00000000782e72ca */ /* 0x000fe200000e0000 */
[----:B------:R-:W-:Y:S01]  /*1bfe0*/  VIADD R20, R10, 0x82 ;  /* 0x000000820a147836 */ /* 0x000fe20000000000 */
[----:B------:R-:W-:Y:S01]  /*1bff0*/  R2UR UR50, R12 ;  /* 0x000000000c3272ca */ /* 0x000fe200000e0000 */
[----:B------:R-:W-:-:S02]  /*1c000*/  VIADD R12, R10, 0x102 ;  /* 0x000001020a0c7836 */ /* 0x000fc40000000000 */
[----:B------:R-:W-:Y:S01]  /*1c010*/  QGMMA.64x32x32.F32.E4M3.E4M3 R184, gdesc[UR20], RZ, !UPT, gsb0 ;  /* 0x0060000014b879f3 */ /* 0x000fe2000c0008ff */
[----:B------:R-:W-:Y:S01]  /*1c020*/  R2UR UR22, R20 ;  /* 0x00000000141672ca */ /* 0x000fe200000e0000 */
[----:B------:R-:W-:Y:S01]  /*1c030*/  UMOV UR20, UR48 ;  /* 0x0000003000147c82 */ /* 0x000fe20008000000 */
[----:B------:R-:W-:Y:S01]  /*1c040*/  R2UR UR23, R21 ;  /* 0x00000000151772ca */ /* 0x000fe200000e0000 */
[----:B------:R-:W-:Y:S01]  /*1c050*/  UMOV UR21, UR49 ;  /* 0x0000003100157c82 */ /* 0x000fe20008000000 */
        /* <DEDUP_REMOVED lines=11> */
[----:B------:R-:W-:Y:S03]  /*1c110*/  QGMMA.64x32x32.F32.E4M3.E4M3 R152, gdesc[UR28], RZ, !UPT, gsb0 ;  /* 0x006000001c9879f3 */ /* 0x000fe6000c0008ff */
        /* <DEDUP_REMOVED lines=17> */
[----:B------:R-:W-:-:S03]  /*1c230*/  IMAD.MOV.U32 R13, RZ, RZ, -0x7fffffe0 ;  /* 0x80000020ff0d7424 */ /* 0x000fc600078e00ff */
[----:B------:R-:W-:Y:S01]  /*1c240*/  R2UR UR6, R12 ;  /* 0x000000000c0672ca */ /* 0x000fe200000e0000 */
[----:B------:R-:W-:Y:S01]  /*1c250*/  VIADD R12, R10, 0x300 ;  /* 0x000003000a0c7836 */ /* 0x000fe20000000000 */
[----:B------:R-:W-:Y:S01]  /*1c260*/  R2UR UR7, R13 ;  /* 0x000000000d0772ca */ /* 0x000fe200000e0000 */
[----:B------:R-:W-:Y:S01]  /*1c270*/  IMAD.MOV.U32 R13, RZ, RZ, -0x7fffffe0 ;  /* 0x80000020ff0d7424 */ /* 0x000fe200078e00ff */
        /* <DEDUP_REMOVED lines=10> */
[----:B------:R-:W-:Y:S01]  /*1c320*/  IMAD.MOV.U32 R13, RZ, RZ, -0x7fffffe0 ;  /* 0x80000020ff0d7424 */ /* 0x000fe200078e00ff */
[----:B------:R-:W-:Y:S01]  /*1c330*/  IADD3 R12, R10, 0x380, RZ ;  /* 0x000003800a0c7810 */ /* 0x000fe20007ffe0ff */
        /* <DEDUP_REMOVED lines=136> */
[C---:B------:R-:W-:Y:S02]  /*1cbc0*/  VIADD R12, R10.reuse, 0x682 ;  /* 0x000006820a0c7836 */ /* 0x040fe40000000000 */
[----:B------:R-:W-:Y:S02]  /*1cbd0*/  IMAD.MOV.U32 R13, RZ, RZ, -0x7fffffe0 ;  /* 0x80000020ff0d7424 */ /* 0x000fe400078e00ff */
[----:B------:R-:W-:Y:S01]  /*1cbe0*/  VIADD R10, R10, 0x702 ;  /* 0x000007020a0a7836 */ /* 0x000fe20000000000 */
[----:B------:R-:W-:-:S02]  /*1cbf0*/  WARPGROUP.DEPBAR.LE gsb0, 0x0 ;  /* 0x00008000000079c5 */ /* 0x000fc40000010000 */
[----:B------:R-:W-:-:S06]  /*1cc00*/  WARPGROUP.ARRIVE ;  /* 0x00000000000079c5 */ /* 0x000fcc0000000000 */
[----:B------:R-:W-:Y:S01]  /*1cc10*/  QGMMA.64x32x32.F32.E4M3.E4M3 R136, gdesc[UR32], R136, gsb0 ;  /* 0x00600000208879f3 */ /* 0x000fe20008000888 */
[----:B------:R-:W-:Y:S01]  /*1cc20*/  R2UR UR34, R12 ;  /* 0x000000000c2272ca */ /* 0x000fe200000e0000 */
[----:B------:R-:W-:Y:S01]  /*1cc30*/  UMOV UR32, UR16 ;  /* 0x0000001000207c82 */ /* 0x000fe20008000000 */
[----:B------:R-:W-:Y:S01]  /*1cc40*/  R2UR UR35, R13 ;  /* 0x000000000d2372ca */ /* 0x000fe200000e0000 */
[----:B------:R-:W-:Y:S01]  /*1cc50*/  UMOV UR33, UR17 ;  /* 0x0000001100217c82 */ /* 0x000fe20008000000 */
[----:B------:R-:W-:Y:S02]  /*1cc60*/  WARPGROUP.DEPBAR.LE gsb0, 0x0 ;  /* 0x00008000000079c5 */ /* 0x000fe40000010000 */
        /* <DEDUP_REMOVED lines=22> */
[----:B0-----:R-:W-:Y:S05]  /*1cdd0*/  @P1 BRA `(.L_x_3622) ;  /* 0x0000000000281947 */ /* 0x001fea0003800000 */
[----:B------:R-:W-:Y:S05]  /*1cde0*/  @!P0 BRA `(.L_x_3623) ;  /* 0x0000000000048947 */ /* 0x000fea0003800000 */
[----:B------:R-:W-:Y:S01]  /*1cdf0*/  BPT.TRAP 0x1 ;  /* 0x000000040000795c */ /* 0x000fe20000300000 */
.L_x_3623:
[----:B------:R-:W-:Y:S01]  /*1ce00*/  SHF.L.U32 R6, R6, 0x1f, RZ ;  /* 0x0000001f06067819 */ /* 0x000fe200000006ff */
[----:B------:R-:W-:-:S04]  /*1ce10*/  IMAD R10, R7, 0x8, R16 ;  /* 0x00000008070a7824 */ /* 0x000fc800078e0210 */
[----:B------:R0:W1:Y:S01]  /*1ce20*/  SYNCS.PHASECHK.TRANS64.TRYWAIT P1, [R10+URZ+0x33450], R6 ;  /* 0x033450060a0075a7 */ /* 0x000062000802017f */
[----:B------:R-:W-:Y:S05]  /*1ce30*/  @!P0 BRA `(.L_x_3624) ;  /* 0x0000000000048947 */ /* 0x000fea0003800000 */
[----:B------:R-:W-:Y:S01]  /*1ce40*/  BPT.TRAP 0x1 ;  /* 0x000000040000795c */ /* 0x000fe20000300000 */
.L_x_3624:
[----:B-1----:R-:W-:Y:S05]  /*1ce50*/  @P1 BRA `(.L_x_3622) ;  /* 0x0000000000081947 */ /* 0x002fea0003800000 */
[----:B------:R-:W1:Y:S02]  /*1ce60*/  SYNCS.PHASECHK.TRANS64.TRYWAIT P1, [R10+URZ+0x33450], R6 ;  /* 0x033450060a0075a7 */ /* 0x000e64000802017f */
[----:B-1----:R-:W-:Y:S05]  /*1ce70*/  @!P1 BRA `(.L_x_3625) ;  /* 0x0000011400189947 */ /* 0x002fea0003800000 */
.L_x_3622:
[----:B01----:R-:W-:Y:S01]  /*1ce80*/  VIADD R6, R16, 0x200 ;  /* 0x0000020010067836 */ /* 0x003fe20000000000 */
[----:B------:R-:W-:Y:S05]  /*1ce90*/  WARPSYNC.ALL ;  /* 0x0000000000007948 */ /* 0x000fea0003800000 */
[----:B------:R-:W-:Y:S01]  /*1cea0*/  SHF.R.U32.HI R6, RZ, 0x4, R6 ;  /* 0x00000004ff067819 */ /* 0x000fe20000011606 */
[----:B------:R-:W-:Y:S01]  /*1ceb0*/  IMAD.MOV.U32 R11, RZ, RZ, -0x3ffffff0 ;  /* 0xc0000010ff0b7424 */ /* 0x000fe200078e00ff */
[----:B------:R-:W-:Y:S01]  /*1cec0*/  WARPGROUP.ARRIVE ;  /* 0x00000000000079c5 */ /* 0x000fe20000000000 */
[----:B------:R-:W-:Y:S02]  /*1ced0*/  MOV R13, 0xc0000010 ;  /* 0xc0000010000d7802 */ /* 0x000fe40000000f00 */
[----:B------:R-:W-:-:S02]  /*1cee0*/  LOP3.LUT R6, R6, 0x3fff, RZ, 0xc0, !PT ;  /* 0x00003fff06067812 */ /* 0x000fc400078ec0ff */
[----:B------:R-:W-:Y:S02]  /*1cef0*/  R2UR UR7, R11 ;  /* 0x000000000b0772ca */ /* 0x000fe400000e0000 */
        /* <DEDUP_REMOVED lines=8> */
[----:B------:R-:W-:Y:S01]  /*1cf80*/  QGMMA.64x192x32.F32.E4M3.E4M3 R24, R200, gdesc[UR4], R24, gsb0 ;  /* 0x02e00004c8187df3 */ /* 0x000fe20008000818 */
[----:B------:R-:W-:Y:S01]  /*1cf90*/  R2UR UR6, R12 ;  /* 0x000000000c0672ca */ /* 0x000fe200000e0000 */
[----:B------:R-:W-:Y:S01]  /*1cfa0*/  VIADD R12, R10, 0x300 ;  /* 0x000003000a0c7836 */ /* 0x000fe20000000000 */
[----:B------:R-:W-:Y:S01]  /*1cfb0*/  R2UR UR7, R13 ;  /* 0x000000000d0772ca */ /* 0x000fe200000e0000 */
[----:B------:R-:W-:Y:S01]  /*1cfc0*/  IMAD.MOV.U32 R13, RZ, RZ, -0x3ffffff0 ;  /* 0xc0000010ff0d7424 */ /* 0x000fe200078e00ff */
        /* <DEDUP_REMOVED lines=38> */
[----:B------:R-:W-:Y:S01]  /*1d230*/  IMAD.MOV.U32 R11, RZ, RZ, -0x3ffffff0 ;  /* 0xc0000010ff0b7424 */ /* 0x000fe200078e00ff */
[----:B------:R-:W-:Y:S02]  /*1d240*/  WARPGROUP.DEPBAR.LE gsb0, 0x0 ;  /* 0x00008000000079c5 */ /* 0x000fe40000010000 */
[----:B------:R-:W-:-:S06]  /*1d250*/  WARPGROUP.ARRIVE ;  /* 0x00000000000079c5 */ /* 0x000fcc0000000000 */
[----:B------:R-:W0:Y:S01]  /*1d260*/  S2R R203, SR_TID.X ;  /* 0x0000000000cb7919 */ /* 0x000e220000002100 */
[----:B------:R-:W-:Y:S01]  /*1d270*/  QGMMA.64x192x32.F32.E4M3.E4M3 R24, R204, gdesc[UR4], R24, gsb0 ;  /* 0x02e00004cc187df3 */ /* 0x000fe20008000818 */
[----:B------:R-:W-:Y:S01]  /*1d280*/  R2UR UR6, R12 ;  /* 0x000000000c0672ca */ /* 0x000fe200000e0000 */
[C---:B------:R-:W-:Y:S01]  /*1d290*/  VIADD R12, R10.reuse, 0x480 ;  /* 0x000004800a0c7836 */ /* 0x040fe20000000000 */
[----:B------:R-:W-:Y:S01]  /*1d2a0*/  R2UR UR7, R13 ;  /* 0x000000000d0772ca */ /* 0x000fe200000e0000 */
[----:B------:R-:W-:Y:S02]  /*1d2b0*/  IMAD.MOV.U32 R13, RZ, RZ, -0x3ffffff0 ;  /* 0xc0000010ff0d7424 */ /* 0x000fe400078e00ff */
[----:B------:R-:W-:Y:S01]  /*1d2c0*/  VIADD R10, R10, 0x600 ;  /* 0x000006000a0a7836 */ /* 0x000fe20000000000 */
[----:B0-----:R-:W-:-:S04]  /*1d2d0*/  LOP3.LUT R203, R203, 0x7f, RZ, 0xc0, !PT ;  /* 0x0000007fcbcb7812 */ /* 0x001fc800078ec0ff */
[----:B------:R-:W-:Y:S02]  /*1d2e0*/  ISETP.NE.AND P1, PT, R203, RZ, PT ;  /* 0x000000ffcb00720c */ /* 0x000fe40003f25270 */
[----:B------:R-:W0:Y:S02]  /*1d2f0*/  S2R R203, SR_TID.X ;  /* 0x0000000000cb7919 */ /* 0x000e240000002100 */
[----:B0-----:R-:W-:Y:S01]  /*1d300*/  SHF.R.U32.HI R203, RZ, 0x7, R203 ;  /* 0x00000007ffcb7819 */ /* 0x001fe200000116cb */
[----:B------:R-:W-:Y:S02]  /*1d310*/  WARPGROUP.DEPBAR.LE gsb0, 0x0 ;  /* 0x00008000000079c5 */ /* 0x000fe40000010000 */
[----:B------:R-:W-:-:S06]  /*1d320*/  WARPGROUP.ARRIVE ;  /* 0x00000000000079c5 */ /* 0x000fcc0000000000 */
[----:B------:R-:W-:Y:S01]  /*1d330*/  QGMMA.64x192x32.F32.E4M3.E4M3 R24, R208, gdesc[UR4], R24, gsb0 ;  /* 0x02e00004d0187df3 */ /* 0x000fe20008000818 */
        /* <DEDUP_REMOVED lines=46> */
[----:B------:R-:W-:Y:S01]  /*1d620*/  QGMMA.64x192x32.F32.E4M3.E4M3 R24, R212, gdesc[UR4], R24, gsb0 ;  /* 0x02e00004d4187df3 */ /* 0x000fe20008000818 */
[----:B------:R-:W-:Y:S02]  /*1d630*/  R2UR UR6, R10 ;  /* 0x000000000a0672ca */ /* 0x000fe400000e0000 */
[----:B------:R-:W0:Y:S01]  /*1d640*/  SHFL.BFLY PT, R10, R6, 0x1, 0x1f ;  /* 0x0c201f00060a7f89 */ /* 0x000e2200000e0000 */
[----:B------:R-:W-:-:S03]  /*1d650*/  R2UR UR7, R11 ;  /* 0x000000000b0772ca */ /* 0x000fc600000e0000 */
        /* <DEDUP_REMOVED lines=47> */
[C---:B------:R-:W-:Y:S01]  /*1d950*/  FMUL.FTZ R5, R2.reuse, R5 ;  /* 0x0000000502057220 */ /* 0x040fe20000410000 */
[----:B------:R-:W-:Y:S01]  /*1d960*/  MUFU.EX2 R6, R6 ;  /* 0x0000000600067308 */ /* 0x000fe20000000800 */
[C---:B------:R-:W-:Y:S01]  /*1d970*/  FMUL.FTZ R4, R2.reuse, R4 ;  /* 0x0000000402047220 */ /* 0x040fe20000410000 */
        /* <DEDUP_REMOVED lines=48> */
[----:B0-----:R-:W-:Y:S01]  /*1dc80*/  FADD.FTZ R9, R12, R9 ;  /* 0x000000090c097221 */ /* 0x001fe20000010000 */
[----:B------:R-:W-:Y:S01]  /*1dc90*/  @!P1 IMAD R195, R8, 0x8, R16 ;  /* 0x0000000808c39824 */ /* 0x000fe200078e0210 */
[----:B------:R-:W-:-:S03]  /*1dca0*/  IADD3 R196, -R203, 0xb, RZ ;  /* 0x0000000bcbc47810 */ /* 0x000fc60007ffe1ff */
[----:B------:R-:W-:Y:S01]  /*1dcb0*/  @!P1 VIADD R195, R195, 0x33440 ;  /* 0x00033440c3c39836 */ /* 0x000fe20000000000 */
[----:B------:R-:W0:Y:S01]  /*1dcc0*/  MUFU.EX2 R189, R189 ;  /* 0x000000bd00bd7308 */ /* 0x000e220000000800 */
[----:B--2---:R-:W-:-:S03]  /*1dcd0*/  FADD.FTZ R135, R187, R0 ;  /* 0x00000000bb877221 */ /* 0x004fc60000010000 */
[----:B------:R-:W-:-:S04]  /*1dce0*/  @!P1 PRMT R195, RZ, 0x654, R195 ;  /* 0x00000654ffc39816 */ /* 0x000fc800000000c3 */
        /* <DEDUP_REMOVED lines=16> */
[----:B------:R-:W-:-:S06]  /*1ddf0*/  WARPGROUP.DEPBAR.LE gsb0, 0x0 ;  /* 0x00008000000079c5 */ /* 0x000fcc0000010000 */
[----:B------:R-:W0:Y:S01]  /*1de00*/  MUFU.EX2 R188, R188 ;  /* 0x000000bc00bc7308 */ /* 0x000e220000000800 */
[----:B------:R-:W-:Y:S01]  /*1de10*/  WARPGROUP.ARRIVE ;  /* 0x00000000000079c5 */ /* 0x000fe20000000000 */
[----:B--2---:R-:W-:-:S05]  /*1de20*/  FADD.FTZ R0, R185, R0 ;  /* 0x00000000b9007221 */ /* 0x004fca0000010000 */
[----:B------:R-:W-:Y:S01]  /*1de30*/  QGMMA.64x192x32.F32.E4M3.E4M3 R24, R216, gdesc[UR4], R24, gsb0 ;  /* 0x02e00004d8187df3 */ /* 0x000fe20008000818 */
        /* <DEDUP_REMOVED lines=53> */
[----:B------:R0:W-:Y:S06]  /*1e190*/  BAR.ARV R196, 0x100 ;  /* 0x000400c40000751d */ /* 0x0001ec0000002000 */
[----:B------:R-:W3:Y:S01]  /*1e1a0*/  MUFU.EX2 R162, R162 ;  /* 0x000000a200a27308 */ /* 0x000ee20000000800 */
[----:B--2---:R-:W-:-:S01]  /*1e1b0*/  FADD.FTZ R9, R159, R9 ;  /* 0x000000099f097221 */ /* 0x004fc20000010000 */
[----:B------:R0:W-:Y:S01]  /*1e1c0*/  @!P1 SYNCS.ARRIVE.TRANS64.RED.A1T0 RZ, [R195+URZ], RZ ;  /* 0x000000ffc3ff99a7 */ /* 0x0001e2000810043f */
[----:B-1----:R-:W-:-:S05]  /*1e1d0*/  FADD.FTZ R0, R160, R0 ;  /* 0x00000000a0007221 */ /* 0x002fca0000010000 */
[----:B------:R-:W1:Y:S08]  /*1e1e0*/  MUFU.EX2 R161, R161 ;  /* 0x000000a100a17308 */ /* 0x000e700000000800 */
        /* <DEDUP_REMOVED lines=73> */
[----:B---3--:R-:W-:-:S01]  /*1e680*/  FADD.FTZ R135, R134, R9 ;  /* 0x0000000986877221 */ /* 0x008fc20000010000 */
[----:B-1----:R-:W-:-:S03]  /*1e690*/  FADD.FTZ R9, R15, R0 ;  /* 0x000000000f097221 */ /* 0x002fc60000010000 */
[----:B--2---:R-:W-:Y:S01]  /*1e6a0*/  FADD.FTZ R0, R133, R135 ;  /* 0x0000008785007221 */ /* 0x004fe20000010000 */
[----:B0-----:R-:W-:Y:S06]  /*1e6b0*/  @!P0 BRA `(.L_x_3626) ;  /* 0x0000000000048947 */ /* 0x001fec0003800000 */
[----:B------:R-:W-:Y:S01]  /*1e6c0*/  BPT.TRAP 0x1 ;  /* 0x000000040000795c */ /* 0x000fe20000300000 */
.L_x_3626:
[----:B------:R-:W-:Y:S01]  /*1e6d0*/  IMAD R7, R7, 0x8, R16 ;  /* 0x0000000807077824 */ /* 0x000fe200078e0210 */
[----:B------:R-:W-:Y:S01]  /*1e6e0*/  ISETP.GT.AND P1, PT, R3, R233, PT ;  /* 0x000000e90300720c */ /* 0x000fe20003f24270 */
[----:B------:R-:W-:Y:S01]  /*1e6f0*/  IMAD.U32 R135, RZ, RZ, UR42 ;  /* 0x0000002aff877e24 */ /* 0x000fe2000f8e00ff */
[----:B------:R-:W-:Y:S01]  /*1e700*/  F2FP.SATFINITE.E4M3.F32.PACK_AB_MERGE_C R13, R20, R13, RZ ;  /* 0x0000000d140d723e */ /* 0x000fe200048070ff */
[-C--:B------:R-:W-:Y:S01]  /*1e710*/  FMUL.FTZ R24, R24, R5.reuse ;  /* 0x0000000518187220 */ /* 0x080fe20000410000 */
[----:B------:R-:W-:Y:S01]  /*1e720*/  IADD3 R7, R7, 0x33460, RZ ;  /* 0x0003346007077810 */ /* 0x000fe20007ffe0ff */
[----:B------:R-:W-:Y:S01]  /*1e730*/  FMUL.FTZ R25, R25, R5 ;  /* 0x0000000519197220 */ /* 0x000fe20000410000 */
        /* <DEDUP_REMOVED lines=27> */
[-C--:B------:R-:W-:Y:S01]  /*1e8f0*/  FMUL.FTZ R53, R53, R5.reuse ;  /* 0x0000000535357220 */ /* 0x080fe20000410000 */
[----:B------:R-:W-:Y:S01]  /*1e900*/  F2FP.SATFINITE.E4M3.F32.PACK_AB_MERGE_C R13, R12, R6, R13 ;  /* 0x000000060c0d723e */ /* 0x000fe2000480700d */
[----:B------:R-:W-:Y:S01]  /*1e910*/  FMUL.FTZ R56, R56, R5 ;  /* 0x0000000538387220 */ /* 0x000fe20000410000 */
        /* <DEDUP_REMOVED lines=107> */
[----:B------:R-:W-:Y:S01]  /*1efd0*/  F2FP.SATFINITE.E4M3.F32.PACK_AB_MERGE_C R218, R129, R128, R15 ;  /* 0x0000008081da723e */ /* 0x000fe2000480700f */
[----:B0-----:R-:W-:Y:S01]  /*1efe0*/  IMAD.MOV.U32 R7, RZ, RZ, R8 ;  /* 0x000000ffff077224 */ /* 0x001fe200078e0008 */
[----:B------:R-:W-:Y:S01]  /*1eff0*/  F2FP.SATFINITE.E4M3.F32.PACK_AB_MERGE_C R219, R131, R130, R133 ;  /* 0x0000008283db723e */ /* 0x000fe20004807085 */
[----:B------:R-:W-:Y:S01]  /*1f000*/  IMAD.MOV.U32 R200, RZ, RZ, R13 ;  /* 0x000000ffffc87224 */ /* 0x000fe200078e000d */
[----:B------:R-:W-:Y:S01]  /*1f010*/  MOV R203, R193 ;  /* 0x000000c100cb7202 */ /* 0x000fe20000000f00 */
        /* <DEDUP_REMOVED lines=12> */
[----:B------:R-:W-:Y:S06]  /*1f0e0*/  @P1 BRA `(.L_x_3627) ;  /* 0xffffffc800c41947 */ /* 0x000fec000383ffff */
[----:B------:R-:W-:-:S07]  /*1f0f0*/  IMAD.MOV.U32 R152, RZ, RZ, R8 ;  /* 0x000000ffff987224 */ /* 0x000fce00078e0008 */
.L_x_3616:
[----:B------:R-:W-:Y:S05]  /*1f100*/  WARPSYNC.ALL ;  /* 0x0000000000007948 */ /* 0x000fea0003800000 */
[----:B------:R-:W-:Y:S06]  /*1f110*/  BAR.ARV 0x8, 0x180 ;  /* 0x0206000000007b1d */ /* 0x000fec0000002000 */
[----:B------:R-:W-:Y:S05]  /*1f120*/  @!P0 BRA `(.L_x_3628) ;  /* 0x0000000000048947 */ /* 0x000fea0003800000 */
[----:B------:R-:W-:Y:S01]  /*1f130*/  BPT.TRAP 0x1 ;  /* 0x000000040000795c */ /* 0x000fe20000300000 */
.L_x_3628:
[----:B------:R-:W-:Y:S01]  /*1f140*/  IMAD R3, R152, 0x8, R16 ;  /* 0x0000000898037824 */ /* 0x000fe200078e0210 */
[----:B------:R-:W-:-:S04]  /*1f150*/  SHF.L.U32 R4, R230, 0x1f, RZ ;  /* 0x0000001fe6047819 */ /* 0x000fc800000006ff */
[----:B------:R0:W1:Y:S01]  /*1f160*/  SYNCS.PHASECHK.TRANS64.TRYWAIT P1, [R3+URZ+0x33450], R4 ;  /* 0x03345004030075a7 */ /* 0x000062000802017f */
[----:B------:R-:W-:Y:S05]  /*1f170*/  @!P0 BRA `(.L_x_3629) ;  /* 0x0000000000048947 */ /* 0x000fea0003800000 */
[----:B------:R-:W-:Y:S01]  /*1f180*/  BPT.TRAP 0x1 ;  /* 0x000000040000795c */ /* 0x000fe20000300000 */
.L_x_3629:
[----:B------:R-:W-:-:S05]  /*1f190*/  VIADD R16, R16, 0x200 ;  /* 0x0000020010107836 */ /* 0x000fca0000000000 */
[----:B------:R-:W-:-:S04]  /*1f1a0*/  SHF.R.U32.HI R16, RZ, 0x4, R16 ;  /* 0x00000004ff107819 */ /* 0x000fc80000011610 */
[----:B------:R-:W-:-:S04]  /*1f1b0*/  LOP3.LUT R16, R16, 0x3fff, RZ, 0xc0, !PT ;  /* 0x00003fff10107812 */ /* 0x000fc800078ec0ff */
[----:B------:R-:W-:Y:S01]  /*1f1c0*/  LOP3.LUT R5, R16, 0x10000, RZ, 0xfc, !PT ;  /* 0x0001000010057812 */ /* 0x000fe200078efcff */
[----:B-1----:R-:W-:Y:S06]  /*1f1d0*/  @P1 BRA `(.L_x_3630) ;  /* 0x0000000000081947 */ /* 0x002fec0003800000 */
[----:B------:R-:W1:Y:S02]  /*1f1e0*/  SYNCS.PHASECHK.TRANS64.TRYWAIT P1, [R3+URZ+0x33450], R4 ;  /* 0x03345004030075a7 */ /* 0x000e64000802017f */
[----:B-1----:R-:W-:Y:S05]  /*1f1f0*/  @!P1 BRA `(.L_x_3631) ;  /* 0x000000f0004c9947 */ /* 0x002fea0003800000 */
.L_x_3630:
[----:B01----:R-:W-:Y:S01]  /*1f200*/  IMAD R4, R152, 0x780, R5 ;  /* 0x0000078098047824 */ /* 0x003fe200078e0205 */
[----:B------:R-:W2:Y:S01]  /*1f210*/  LDL R8, [R1+0x14] ;  /* 0x0000140001087983 */ /* 0x000ea20000100800 */
[----:B------:R-:W-:Y:S01]  /*1f220*/  IMAD.MOV.U32 R5, RZ, RZ, -0x3ffffff0 ;  /* 0xc0000010ff057424 */ /* 0x000fe200078e00ff */
[----:B------:R-:W-:Y:S05]  /*1f230*/  WARPSYNC.ALL ;  /* 0x0000000000007948 */ /* 0x000fea0003800000 */
[C---:B------:R-:W-:Y:S01]  /*1f240*/  R2UR UR6, R4.reuse ;  /* 0x00000000040672ca */ /* 0x040fe200000e0000 */
[----:B------:R-:W-:Y:S01]  /*1f250*/  WARPGROUP.ARRIVE ;  /* 0x00000000000079c5 */ /* 0x000fe20000000000 */
[----:B------:R-:W-:Y:S01]  /*1f260*/  R2UR UR7, R5 ;  /* 0x00000000050772ca */ /* 0x000fe200000e0000 */
[----:B------:R-:W-:Y:S01]  /*1f270*/  VIADD R6, R4, 0x180 ;  /* 0x0000018004067836 */ /* 0x000fe20000000000 */
[----:B------:R-:W-:Y:S01]  /*1f280*/  ULDC.64 UR4, c[0x0][0x9a0] ;  /* 0x0002680000047ab9 */ /* 0x000fe20000000a00 */
[----:B------:R-:W-:Y:S01]  /*1f290*/  IMAD.MOV.U32 R7, RZ, RZ, -0x3ffffff0 ;  /* 0xc0000010ff077424 */ /* 0x000fe200078e00ff */
[----:B------:R-:W-:-:S04]  /*1f2a0*/  ISETP.NE.U32.AND P1, PT, RZ, UR4, PT ;  /* 0x00000004ff007c0c */ /* 0x000fc8000bf25070 */
[----:B------:R-:W-:-:S05]  /*1f2b0*/  ISETP.NE.AND.EX P1, PT, RZ, UR5, PT, P1 ;  /* 0x00000005ff007c0c */ /* 0x000fca000bf25310 */
[----:B------:R-:W-:Y:S01]  /*1f2c0*/  QGMMA.64x192x32.F32.E4M3.E4M3 R24, R200, gdesc[UR4], R24, gsb0 ;  /* 0x02e00004c8187df3 */ /* 0x000fe20008000818 */
[----:B------:R-:W-:Y:S01]  /*1f2d0*/  R2UR UR6, R6 ;  /* 0x00000000060672ca */ /* 0x000fe200000e0000 */
[----:B------:R-:W-:Y:S01]  /*1f2e0*/  VIADD R6, R4, 0x300 ;  /* 0x0000030004067836 */ /* 0x000fe20000000000 */
[----:B------:R-:W-:Y:S01]  /*1f2f0*/  R2UR UR7, R7 ;  /* 0x00000000070772ca */ /* 0x000fe200000e0000 */
[----:B------:R-:W-:-:S04]  /*1f300*/  IMAD.MOV.U32 R7, RZ, RZ, -0x3ffffff0 ;  /* 0xc0000010ff077424 */ /* 0x000fc800078e00ff */
[----:B------:R-:W2:Y:S01]  /*1f310*/  @P1 LDC.64 R12, c[0x0][0x9c8] ;  /* 0x00027200ff0c1b82 */ /* 0x000ea20000000a00 */
[----:B------:R-:W-:Y:S02]  /*1f320*/  WARPGROUP.DEPBAR.LE gsb0, 0x0 ;  /* 0x00008000000079c5 */ /* 0x000fe40000010000 */
[----:B------:R-:W-:-:S09]  /*1f330*/  WARPGROUP.ARRIVE ;  /* 0x00000000000079c5 */ /* 0x000fd20000000000 */
[----:B------:R-:W-:Y:S01]  /*1f340*/  QGMMA.64x192x32.F32.E4M3.E4M3 R24, R204, gdesc[UR4], R24, gsb0 ;  /* 0x02e00004cc187df3 */ /* 0x000fe20008000818 */
[----:B------:R-:W-:Y:S02]  /*1f350*/  R2UR UR6, R6 ;  /* 0x00000000060672ca */ /* 0x000fe400000e0000 */
[----:B------:R-:W-:Y:S02]  /*1f360*/  R2UR UR7, R7 ;  /* 0x00000000070772ca */ /* 0x000fe400000e0000 */
[----:B------:R-:W0:Y:S01]  /*1f370*/  @P1 LDC.64 R6, c[0x0][0x9d0] ;  /* 0x00027400ff061b82 */ /* 0x000e220000000a00 */
[----:B--2---:R-:W-:-:S04]  /*1f380*/  @P1 IMAD R8, R8, R12, RZ ;  /* 0x0000000c08081224 */ /* 0x004fc800078e02ff */
[C---:B------:R-:W-:Y:S01]  /*1f390*/  @P1 IMAD R5, R237.reuse, R13, R8 ;  /* 0x0000000ded051224 */ /* 0x040fe200078e0208 */
[----:B------:R-:W-:Y:S01]  /*1f3a0*/  MOV R8, 0x3f800000 ;  /* 0x3f80000000087802 */ /* 0x000fe20000000f00 */
[----:B------:R-:W-:-:S04]  /*1f3b0*/  @P1 IMAD.WIDE.U32 R12, R237, R12, RZ ;  /* 0x0000000ced0c1225 */ /* 0x000fc800078e00ff */
[----:B------:R-:W-:Y:S02]  /*1f3c0*/  @P1 IMAD.IADD R13, R13, 0x1, R5 ;  /* 0x000000010d0d1824 */ /* 0x000fe400078e0205 */
[----:B0-----:R-:W-:-:S04]  /*1f3d0*/  @P1 IMAD.WIDE.U32 R12, R235, R6, R12 ;  /* 0x00000006eb0c1225 */ /* 0x001fc800078e000c */
[----:B------:R-:W-:Y:S01]  /*1f3e0*/  @P1 IMAD R7, R235, R7, R13 ;  /* 0x00000007eb071224 */ /* 0x000fe200078e020d */
[----:B------:R-:W-:-:S04]  /*1f3f0*/  @P1 LEA R6, P2, R12, UR4, 0x2 ;  /* 0x000000040c061c11 */ /* 0x000fc8000f8410ff */
[----:B------:R-:W-:-:S05]  /*1f400*/  @P1 LEA.HI.X R7, R12, UR5, R7, 0x2, P2 ;  /* 0x000000050c071c11 */ /* 0x000fca00090f1407 */
[----:B------:R0:W2:Y:S01]  /*1f410*/  @P1 LDG.E R8, desc[UR54][R6.64] ;  /* 0x0000003606081981 */ /* 0x0000a2000c1e1900 */
[----:B------:R-:W-:Y:S02]  /*1f420*/  WARPGROUP.DEPBAR.LE gsb0, 0x0 ;  /* 0x00008000000079c5 */ /* 0x000fe40000010000 */
[----:B------:R-:W-:-:S06]  /*1f430*/  WARPGROUP.ARRIVE ;  /* 0x00000000000079c5 */ /* 0x000fcc0000000000 */
[----:B------:R-:W-:Y:S01]  /*1f440*/  QGMMA.64x192x32.F32.E4M3.E4M3 R24, R208, gdesc[UR4], R24, gsb0 ;  /* 0x02e00004d0187df3 */ /* 0x000fe20008000818 */
[----:B0-----:R-:W-:Y:S02]  /*1f450*/  VIADD R6, R4, 0x480 ;  /* 0x0000048004067836 */ /* 0x001fe40000000000 */
[----:B------:R-:W-:-:S03]  /*1f460*/  IMAD.MOV.U32 R7, RZ, RZ, -0x3ffffff0 ;  /* 0xc0000010ff077424 */ /* 0x000fc600078e00ff */
[----:B------:R-:W-:Y:S02]  /*1f470*/  R2UR UR6, R6 ;  /* 0x00000000060672ca */ /* 0x000fe400000e0000 */
[----:B------:R-:W-:Y:S01]  /*1f480*/  R2UR UR7, R7 ;  /* 0x00000000070772ca */ /* 0x000fe200000e0000 */
[----:B------:R-:W-:Y:S02]  /*1f490*/  VIADD R4, R4, 0x600 ;  /* 0x0000060004047836 */ /* 0x000fe40000000000 */
[----:B------:R-:W-:Y:S01]  /*1f4a0*/  IMAD.MOV.U32 R5, RZ, RZ, -0x3ffffff0 ;  /* 0xc0000010ff057424 */ /* 0x000fe200078e00ff */
[----:B------:R-:W0:Y:S01]  /*1f4b0*/  SHFL.BFLY PT, R13, R0, 0x2, 0x1f ;  /* 0x0c401f00000d7f89 */ /* 0x000e2200000e0000 */
[----:B------:R-:W-:Y:S02]  /*1f4c0*/  WARPGROUP.DEPBAR.LE gsb0, 0x0 ;  /* 0x00008000000079c5 */ /* 0x000fe40000010000 */
[----:B------:R-:W-:-:S06]  /*1f4d0*/  WARPGROUP.ARRIVE ;  /* 0x00000000000079c5 */ /* 0x000fcc0000000000 */
[----:B------:R-:W-:Y:S01]  /*1f4e0*/  QGMMA.64x192x32.F32.E4M3.E4M3 R24, R212, gdesc[UR4], R24, gsb0 ;  /* 0x02e00004d4187df3 */ /* 0x000fe20008000818 */
[----:B------:R-:W-:Y:S02]  /*1f4f0*/  R2UR UR6, R4 ;  /* 0x00000000040672ca */ /* 0x000fe400000e0000 */
[----:B------:R-:W-:Y:S01]  /*1f500*/  R2UR UR7, R5 ;  /* 0x00000000050772ca */ /* 0x000fe200000e0000 */
[----:B------:R-:W1:Y:S01]  /*1f510*/  SHFL.BFLY PT, R4, R9, 0x2, 0x1f ;  /* 0x0c401f0009047f89 */ /* 0x000e6200000e0000 */
[----:B0-----:R-:W-:-:S05]  /*1f520*/  FADD.FTZ R13, R13, R0 ;  /* 0x000000000d0d7221 */ /* 0x001fca0000010000 */
[----:B------:R-:W0:Y:S01]  /*1f530*/  SHFL.BFLY PT, R6, R13, 0x1, 0x1f ;  /* 0x0c201f000d067f89 */ /* 0x000e2200000e0000 */
[----:B-1----:R-:W-:-:S05]  /*1f540*/  FADD.FTZ R4, R4, R9 ;  /* 0x0000000904047221 */ /* 0x002fca0000010000 */
[----:B------:R-:W1:Y:S01]  /*1f550*/  SHFL.BFLY PT, R5, R4, 0x1, 0x1f ;  /* 0x0c201f0004057f89 */ /* 0x000e6200000e0000 */
[----:B0-----:R-:W-:-:S04]  /*1f560*/  FADD.FTZ R6, R13, R6 ;  /* 0x000000060d067221 */ /* 0x001fc80000010000 */
[----:B------:R-:W-:Y:S01]  /*1f570*/  FMUL.FTZ R15, R6, 0.00390625 ;  /* 0x3b800000060f7820 */ /* 0x000fe20000410000 */
[----:B-1----:R-:W-:-:S05]  /*1f580*/  FADD.FTZ R12, R4, R5 ;  /* 0x00000005040c7221 */ /* 0x002fca0000010000 */
[C---:B------:R-:W-:Y:S01]  /*1f590*/  FSETP.NE.FTZ.AND P1, PT, R12.reuse, RZ, PT ;  /* 0x000000ff0c00720b */ /* 0x040fe20003f35000 */
[----:B------:R-:W-:Y:S01]  /*1f5a0*/  FMUL.FTZ R14, R12, 0.00390625 ;  /* 0x3b8000000c0e7820 */ /* 0x000fe20000410000 */
[----:B------:R-:W-:Y:S01]  /*1f5b0*/  IMAD.MOV.U32 R5, RZ, RZ, RZ ;  /* 0x000000ffff057224 */ /* 0x000fe200078e00ff */
[----:B------:R-:W-:-:S03]  /*1f5c0*/  FSETP.NE.FTZ.AND P3, PT, R15, RZ, PT ;  /* 0x000000ff0f00720b */ /* 0x000fc60003f75000 */
[----:B------:R-:W-:-:S07]  /*1f5d0*/  FSETP.NE.FTZ.AND P2, PT, R14, RZ, PT ;  /* 0x000000ff0e00720b */ /* 0x000fce0003f55000 */
[----:B------:R-:W-:Y:S01]  /*1f5e0*/  @P1 MUFU.RCP R5, R12 ;  /* 0x0000000c00051308 */ /* 0x000fe20000001000 */
[----:B------:R-:W-:Y:S01]  /*1f5f0*/  FSETP.NE.FTZ.AND P1, PT, R6, RZ, PT ;  /* 0x000000ff0600720b */ /* 0x000fe20003f35000 */
[----:B------:R-:W-:-:S06]  /*1f600*/  IMAD.MOV.U32 R9, RZ, RZ, RZ ;  /* 0x000000ffff097224 */ /* 0x000fcc00078e00ff */
[----:B------:R-:W0:Y:S01]  /*1f610*/  @P2 MUFU.LG2 R0, R14 ;  /* 0x0000000e00002308 */ /* 0x000e220000000c00 */
[----:B------:R-:W-:Y:S02]  /*1f620*/  WARPGROUP.DEPBAR.LE gsb0, 0x0 ;  /* 0x00008000000079c5 */ /* 0x000fe40000010000 */
[----:B------:R-:W-:-:S06]  /*1f630*/  WARPGROUP.ARRIVE ;  /* 0x00000000000079c5 */ /* 0x000fcc0000000000 */
[----:B------:R-:W-:Y:S01]  /*1f640*/  QGMMA.64x192x32.F32.E4M3.E4M3 R24, R216, gdesc[UR4], R24, gsb0 ;  /* 0x02e00004d8187df3 */ /* 0x000fe20008000818 */
        /* <DEDUP_REMOVED lines=13> */
[----:B------:R-:W-:Y:S05]  /*1f720*/  @!P0 BRA `(.L_x_3632) ;  /* 0x0000000000048947 */ /* 0x000fea0003800000 */
[----:B------:R-:W-:Y:S01]  /*1f730*/  BPT.TRAP 0x1 ;  /* 0x000000040000795c */ /* 0x000fe20000300000 */
.L_x_3632:
[----:B------:R-:W-:Y:S01]  /*1f740*/  VIADD R3, R3, 0x33460 ;  /* 0x0003346003037836 */ /* 0x000fe20000000000 */
[----:B------:R-:W-:Y:S01]  /*1f750*/  MOV R4, UR42 ;  /* 0x0000002a00047c02 */ /* 0x000fe20008000f00 */
        /* <DEDUP_REMOVED lines=15> */
[----:B0-----:R-:W-:Y:S01]  /*1f850*/  SEL R3, RZ, 0x1, P1 ;  /* 0x00000001ff037807 */ /* 0x001fe20000800000 */
        /* <DEDUP_REMOVED lines=85> */
[----:B------:R-:W-:Y:S01]  /*1fdb0*/  FMUL.FTZ R38, R115, R2 ;  /* 0x0000000273267220 */ /* 0x000fe20000410000 */
[----:B------:R-:W-:Y:S01]  /*1fdc0*/  LOP3.LUT R230, R230, R3, RZ, 0x3c, !PT ;  /* 0x00000003e6e67212 */ /* 0x000fe200078e3cff */
[----:B------:R-:W-:Y:S01]  /*1fdd0*/  UIADD3 UR43, UR43, 0x1, URZ ;  /* 0x000000012b2b7890 */ /* 0x000fe2000fffe03f */
[----:B------:R-:W-:-:S11]  /*1fde0*/  SEL R152, R152, RZ, P1 ;  /* 0x000000ff98987207 */ /* 0x000fd60000800000 */
.L_x_3576:
        /* <DEDUP_REMOVED lines=19> */
[----:B-1----:R-:W-:Y:S01]  /*1ff20*/  MOV R91, R3 ;  /* 0x00000003005b7202 */ /* 0x002fe20000000f00 */
[----:B---3--:R-:W-:-:S05]  /*1ff30*/  IMAD.SHL.U32 R2, R166, 0x4, RZ ;  /* 0x00000004a6027824 */ /* 0x008fca00078e00ff */
[----:B------:R-:W-:-:S04]  /*1ff40*/  LOP3.LUT R2, R2, 0xc, RZ, 0xc0, !PT ;  /* 0x0000000c02027812 */ /* 0x000fc800078ec0ff */
[----:B------:R-:W-:-:S05]  /*1ff50*/  IADD3 R36, P0, R2, UR4, RZ ;  /* 0x0000000402247c10 */ /* 0x000fca000ff1e0ff */
[----:B------:R-:W-:Y:S01]  /*1ff60*/  IMAD.X R37, RZ, RZ, UR5, P0 ;  /* 0x00000005ff257e24 */ /* 0x000fe200080e06ff */
[----:B------:R-:W-:-:S04]  /*1ff70*/  LOP3.LUT P0, R2, R166, 0x3, RZ, 0xc0, !PT ;  /* 0x00000003a6027812 */ /* 0x000fc8000780c0ff */
[----:B------:R-:W-:Y:S01]  /*1ff80*/  ISETP.EQ.OR P0, PT, R2, 0x3, !P0 ;  /* 0x000000030200780c */ /* 0x000fe20004702670 */
[----:B------:R1:W5:Y:S01]  /*1ff90*/  LDG.E.CONSTANT R36, desc[UR54][R36.64] ;  /* 0x0000003624247981 */ /* 0x000362000c1e9900 */
[----:B------:R-:W-:Y:S02]  /*1ffa0*/  UMOV UR4, 0xffffffff ;  /* 0xffffffff00047882 */ /* 0x000fe40000000000 */
[----:B------:R-:W-:Y:S02]  /*1ffb0*/  SEL R3, R0, R13, P0 ;  /* 0x0000000d00037207 */ /* 0x000fe40000000000 */
[----:B------:R-:W-:Y:S02]  /*1ffc0*/  SEL R0, R13, R0, P0 ;  /* 0x000000000d007207 */ /* 0x000fe40000000000 */
[----:B------:R-:W-:Y:S02]  /*1ffd0*/  SEL R13, R64, R137, P0 ;  /* 0x00000089400d7207 */ /* 0x000fe40000000000 */
[----:B------:R-:W-:Y:S01]  /*1ffe0*/  SEL R2, R137, R64, P0 ;  /* 0x0000004089027207 */ /* 0x000fe20000000000 */
[----:B--2---:R-:W-:-:S03]  /*1fff0*/  IMAD.WIDE R82, R26, 0x2, R90 ;  /* 0x000000021a527825 */ /* 0x004fc600078e025a */
[C---:B------:R-:W-:Y:S02]  /*20000*/  IADD3 R27, P3, R82.reuse, 0x8060, RZ ;  /* 0x00008060521b7810 */ /* 0x040fe40007f7e0ff */
[C---:B------:R-:W-:Y:S02]  /*20010*/  IADD3 R31, P4, R82.reuse, 0x8040, RZ ;  /* 0x00008040521f7810 */ /* 0x040fe40007f9e0ff */
[----:B------:R-:W-:Y:S02]  /*20020*/  LOP3.LUT R26, R27, 0x380, RZ, 0xc0, !PT ;  /* 0x000003801b1a7812 */ /* 0x000fe400078ec0ff */
[----:B------:R-:W-:Y:S02]  /*20030*/  IADD3 R35, P5, R82, 0x8020, RZ ;  /* 0x0000802052237810 */ /* 0x000fe40007fbe0ff */
[----:B------:R-:W-:Y:S02]  /*20040*/  SHF.R.U64 R26, R26, 0x3, RZ ;  /* 0x000000031a1a7819 */ /* 0x000fe400000012ff */
[----:B------:R-:W-:-:S02]  /*20050*/  IADD3 R51, P1, R82, 0x8000, RZ ;  /* 0x0000800052337810 */ /* 0x000fc40007f3e0ff */
[----:B------:R-:W-:Y:S01]  /*20060*/  LOP3.LUT R26, R26, R27, RZ, 0x3c, !PT ;  /* 0x0000001b1a1a7212 */ /* 0x000fe200078e3cff */
[----:B------:R-:W-:Y:S01]  /*20070*/  IMAD.X R27, RZ, RZ, R83, P3 ;  /* 0x000000ffff1b7224 */ /* 0x000fe200018e0653 */
[C---:B------:R-:W-:Y:S02]  /*20080*/  IADD3 R55, P2, R82.reuse, 0x4060, RZ ;  /* 0x0000406052377810 */ /* 0x040fe40007f5e0ff */
[----:B------:R-:W-:Y:S02]  /*20090*/  IADD3 R63, P3, R82, 0x4040, RZ ;  /* 0x00004040523f7810 */ /* 0x000fe40007f7e0ff */
[----:B------:R-:W-:Y:S02]  /*200a0*/  LOP3.LUT R30, R31, 0x380, RZ, 0xc0, !PT ;  /* 0x000003801f1e7812 */ /* 0x000fe400078ec0ff */
[----:B------:R-:W-:Y:S02]  /*200b0*/  LOP3.LUT R34, R35, 0x380, RZ, 0xc0, !PT ;  /* 0x0000038023227812 */ /* 0x000fe400078ec0ff */
        /* <DEDUP_REMOVED lines=16> */
[----:B------:R-:W-:-:S02]  /*201c0*/  LOP3.LUT R62, R62, R63, RZ, 0x3c, !PT ;  /* 0x0000003f3e3e7212 */ /* 0x000fc400078e3cff */
[----:B------:R-:W-:Y:S02]  /*201d0*/  IADD3.X R63, RZ, R83, RZ, P3, !PT ;  /* 0x00000053ff3f7210 */ /* 0x000fe40001ffe4ff */
[C---:B------:R-:W-:Y:S02]  /*201e0*/  IADD3 R65, P4, R82.reuse, 0x4020, RZ ;  /* 0x0000402052417810 */ /* 0x040fe40007f9e0ff */
[C---:B------:R-:W-:Y:S02]  /*201f0*/  IADD3 R67, P5, R82.reuse, 0x4000, RZ ;  /* 0x0000400052437810 */ /* 0x040fe40007fbe0ff */
[C---:B------:R-:W-:Y:S02]  /*20200*/  IADD3 R75, P1, R82.reuse, 0x60, RZ ;  /* 0x00000060524b7810 */ /* 0x040fe40007f3e0ff */
[C---:B------:R-:W-:Y:S02]  /*20210*/  IADD3 R79, P2, R82.reuse, 0x40, RZ ;  /* 0x00000040524f7810 */ /* 0x040fe40007f5e0ff */
[----:B------:R-:W-:-:S02]  /*20220*/  IADD3 R81, P3, R82, 0x20, RZ ;  /* 0x0000002052517810 */ /* 0x000fc40007f7e0ff */
[----:B------:R-:W-:Y:S02]  /*20230*/  LOP3.LUT R64, R65, 0x380, RZ, 0xc0, !PT ;  /* 0x0000038041407812 */ /* 0x000fe400078ec0ff */
[----:B------:R-:W-:Y:S02]  /*20240*/  LOP3.LUT R66, R67, 0x380, RZ, 0xc0, !PT ;  /* 0x0000038043427812 */ /* 0x000fe400078ec0ff */
[----:B------:R-:W-:Y:S02]  /*20250*/  LOP3.LUT R74, R75, 0x380, RZ, 0xc0, !PT ;  /* 0x000003804b4a7812 */ /* 0x000fe400078ec0ff */
[----:B------:R-:W-:Y:S02]  /*20260*/  LOP3.LUT R78, R79, 0x380, RZ, 0xc0, !PT ;  /* 0x000003804f4e7812 */ /* 0x000fe400078ec0ff */
[----:B------:R-:W-:Y:S02]  /*20270*/  LOP3.LUT R80, R81, 0x380, RZ, 0xc0, !PT ;  /* 0x0000038051507812 */ /* 0x000fe400078ec0ff */
[----:B-1----:R-:W-:-:S02]  /*20280*/  LOP3.LUT R37, R82, 0x380, RZ, 0xc0, !PT ;  /* 0x0000038052257812 */ /* 0x002fc400078ec0ff */
[----:B------:R-:W-:Y:S02]  /*20290*/  SHF.R.U64 R64, R64, 0x3, RZ ;  /* 0x0000000340407819 */ /* 0x000fe400000012ff */
[----:B------:R-:W-:Y:S02]  /*202a0*/  SHF.R.U64 R66, R66, 0x3, RZ ;  /* 0x0000000342427819 */ /* 0x000fe400000012ff */
[----:B------:R-:W-:Y:S02]  /*202b0*/  SHF.R.U64 R74, R74, 0x3, RZ ;  /* 0x000000034a4a7819 */ /* 0x000fe400000012ff */
[----:B------:R-:W-:Y:S02]  /*202c0*/  SHF.R.U64 R78, R78, 0x3, RZ ;  /* 0x000000034e4e7819 */ /* 0x000fe400000012ff */
[----:B------:R-:W-:Y:S02]  /*202d0*/  SHF.R.U64 R80, R80, 0x3, RZ ;  /* 0x0000000350507819 */ /* 0x000fe400000012ff */
[----:B------:R-:W-:-:S02]  /*202e0*/  SHF.R.U64 R37, R37, 0x3, RZ ;  /* 0x0000000325257819 */ /* 0x000fc400000012ff */
        /* <DEDUP_REMOVED lines=11> */
[----:B------:R-:W-:Y:S02]  /*203a0*/  MOV R164, R26 ;  /* 0x0000001a00a47202 */ /* 0x000fe40000000f00 */
[----:B------:R-:W-:Y:S02]  /*203b0*/  MOV R155, R82 ;  /* 0x00000052009b7202 */ /* 0x000fe40000000f00 */
[----:B------:R-:W-:Y:S02]  /*203c0*/  MOV R163, R30 ;  /* 0x0000001e00a37202 */ /* 0x000fe40000000f00 */
[----:B------:R-:W-:Y:S02]  /*203d0*/  MOV R162, R34 ;  /* 0x0000002200a27202 */ /* 0x000fe40000000f00 */
[----:B------:R-:W-:Y:S02]  /*203e0*/  MOV R161, R50 ;  /* 0x0000003200a17202 */ /* 0x000fe40000000f00 */
[----:B------:R-:W-:-:S02]  /*203f0*/  MOV R160, R54 ;  /* 0x0000003600a07202 */ /* 0x000fc40000000f00 */
[----:B------:R-:W-:Y:S02]  /*20400*/  MOV R159, R62 ;  /* 0x0000003e009f7202 */ /* 0x000fe40000000f00 */
[----:B------:R-:W-:Y:S02]  /*20410*/  MOV R158, R64 ;  /* 0x00000040009e7202 */ /* 0x000fe40000000f00 */
[----:B------:R-:W-:Y:S02]  /*20420*/  MOV R157, R66 ;  /* 0x00000042009d7202 */ /* 0x000fe40000000f00 */
[----:B------:R-:W-:Y:S02]  /*20430*/  MOV R156, R74 ;  /* 0x0000004a009c7202 */ /* 0x000fe40000000f00 */
[----:B------:R-:W-:Y:S02]  /*20440*/  MOV R154, R78 ;  /* 0x0000004e009a7202 */ /* 0x000fe40000000f00 */
[----:B------:R-:W-:Y:S01]  /*20450*/  MOV R153, R80 ;  /* 0x0000005000997202 */ /* 0x000fe20000000f00 */
[----:B------:R-:W-:Y:S06]  /*20460*/  BRA.DIV UR4, `(.L_x_3635) ;  /* 0x000000de04c47947 */ /* 0x000fec000b800000 */
        /* <DEDUP_REMOVED lines=19> */
[----:B-----5:R-:W-:Y:S01]  /*205a0*/  SHFL.IDX PT, R51, R51, R36, 0x1c1f ;  /* 0x001c1f2433337589 */ /* 0x020fe200000e0000 */
[----:B------:R-:W-:Y:S02]  /*205b0*/  SEL R106, R45, R109, P0 ;  /* 0x0000006d2d6a7207 */ /* 0x000fe40000000000 */
[----:B------:R-:W-:Y:S02]  /*205c0*/  SEL R26, R109, R45, P0 ;  /* 0x0000002d6d1a7207 */ /* 0x000fe40000000000 */
[----:B------:R-:W-:Y:S02]  /*205d0*/  SEL R42, R42, R43, P0 ;  /* 0x0000002b2a2a7207 */ /* 0x000fe40000000000 */
[----:B------:R-:W-:Y:S02]  /*205e0*/  SEL R37, R77, R38, P0 ;  /* 0x000000264d257207 */ /* 0x000fe40000000000 */
[----:B------:R-:W-:-:S02]  /*205f0*/  SEL R68, R68, R53, P0 ;  /* 0x0000003544447207 */ /* 0x000fc40000000000 */
[----:B------:R-:W-:Y:S02]  /*20600*/  SEL R135, R128, R24, P0 ;  /* 0x0000001880877207 */ /* 0x000fe40000000000 */
[----:B------:R-:W-:Y:S01]  /*20610*/  SEL R79, R24, R128, P0 ;  /* 0x00000080184f7207 */ /* 0x000fe20000000000 */
[----:B------:R-:W-:Y:S01]  /*20620*/  SHFL.IDX PT, R37, R37, R36, 0x1c1f ;  /* 0x001c1f2425257589 */ /* 0x000fe200000e0000 */
[----:B------:R-:W-:Y:S02]  /*20630*/  SEL R27, R123, R20, P0 ;  /* 0x000000147b1b7207 */ /* 0x000fe40000000000 */
[----:B------:R-:W-:Y:S02]  /*20640*/  SEL R109, R28, R40, P0 ;  /* 0x000000281c6d7207 */ /* 0x000fe40000000000 */
[----:B------:R-:W-:Y:S02]  /*20650*/  SEL R80, R93, R142, P0 ;  /* 0x0000008e5d507207 */ /* 0x000fe40000000000 */
[----:B------:R-:W-:Y:S01]  /*20660*/  SEL R35, R142, R93, P0 ;  /* 0x0000005d8e237207 */ /* 0x000fe20000000000 */
[----:B------:R-:W-:Y:S01]  /*20670*/  SHFL.IDX PT, R27, R27, R36, 0x1c1f ;  /* 0x001c1f241b1b7589 */ /* 0x000fe200000e0000 */
[----:B------:R-:W-:-:S02]  /*20680*/  SEL R56, R60, R59, P0 ;  /* 0x0000003b3c387207 */ /* 0x000fc40000000000 */
[----:B------:R-:W-:Y:S02]  /*20690*/  SEL R43, R59, R60, P0 ;  /* 0x0000003c3b2b7207 */ /* 0x000fe40000000000 */
[----:B------:R-:W-:Y:S02]  /*206a0*/  SEL R38, R38, R77, P0 ;  /* 0x0000004d26267207 */ /* 0x000fe40000000000 */
[----:B------:R-:W-:Y:S02]  /*206b0*/  SEL R24, R10, R129, P0 ;  /* 0x000000810a187207 */ /* 0x000fe40000000000 */
        /* <DEDUP_REMOVED lines=10> */
[----:B------:R-:W-:Y:S02]  /*20760*/  SEL R93, R95, R89, P0 ;  /* 0x000000595f5d7207 */ /* 0x000fe40000000000 */
[----:B------:R-:W-:Y:S01]  /*20770*/  SEL R53, R89, R95, P0 ;  /* 0x0000005f59357207 */ /* 0x000fe20000000000 */
[----:B------:R-:W-:Y:S01]  /*20780*/  SHFL.IDX PT, R113, R113, R36, 0x1c1f ;  /* 0x001c1f2471717589 */ /* 0x000fe200000e0000 */
[----:B------:R-:W-:-:S02]  /*20790*/  SEL R60, R46, R71, P0 ;  /* 0x000000472e3c7207 */ /* 0x000fc40000000000 */
[----:B------:R-:W-:Y:S01]  /*207a0*/  LOP3.LUT R75, R36, 0x2, RZ, 0x3c, !PT ;  /* 0x00000002244b7812 */ /* 0x000fe200078e3cff */
[----:B------:R-:W-:Y:S01]  /*207b0*/  SHFL.IDX PT, R89, R115, R36, 0x1c1f ;  /* 0x001c1f2473597589 */ /* 0x000fe200000e0000 */
        /* <DEDUP_REMOVED lines=72> */
[----:B-1----:R-:W-:Y:S02]  /*20c40*/  SEL R10, R27, R20, P0 ;  /* 0x000000141b0a7207 */ /* 0x002fe40000000000 */
[----:B--2---:R-:W-:Y:S01]  /*20c50*/  SEL R108, R109, R54, P0 ;  /* 0x000000366d6c7207 */ /* 0x004fe20000000000 */
[----:B------:R-:W-:Y:S01]  /*20c60*/  SHFL.IDX PT, R96, R126, R36, 0x1c1f ;  /* 0x001c1f247e607589 */ /* 0x000fe200000e0000 */
[----:B------:R-:W-:Y:S02]  /*20c70*/  SEL R20, R20, R27, P0 ;  /* 0x0000001b14147207 */ /* 0x000fe40000000000 */
[----:B------:R-:W-:Y:S01]  /*20c80*/  SEL R109, R54, R109, P0 ;  /* 0x0000006d366d7207 */ /* 0x000fe20000000000 */
[----:B------:R-:W-:Y:S04]  /*20c90*/  SHFL.IDX PT, R102, R135, R36, 0x1c1f ;  /* 0x001c1f2487667589 */ /* 0x000fe800000e0000 */
[----:B------:R-:W-:Y:S04]  /*20ca0*/  SHFL.IDX PT, R130, R44, R36, 0x1c1f ;  /* 0x001c1f242c827589 */ /* 0x000fe800000e0000 */
[----:B------:R-:W1:Y:S04]  /*20cb0*/  SHFL.IDX PT, R103, R4, R75, 0x1c1f ;  /* 0x001c1f4b04677589 */ /* 0x000e6800000e0000 */
[----:B------:R1:W-:Y:S01]  /*20cc0*/  SHFL.IDX PT, R134, R7, R75, 0x1c1f ;  /* 0x001c1f4b07867589 */ /* 0x0003e200000e0000 */
[----:B---3--:R-:W-:-:S03]  /*20cd0*/  SEL R5, R89, R101, P0 ;  /* 0x0000006559057207 */ /* 0x008fc60000000000 */
[----:B------:R-:W-:Y:S04]  /*20ce0*/  SHFL.IDX PT, R12, R67, R75, 0x1c1f ;  /* 0x001c1f4b430c7589 */ /* 0x000fe800000e0000 */
[----:B------:R-:W-:Y:S04]  /*20cf0*/  SHFL.IDX PT, R99, R3, R36, 0x1c1f ;  /* 0x001c1f2403637589 */ /* 0x000fe800000e0000 */
[----:B------:R-:W-:Y:S04]  /*20d00*/  SHFL.IDX PT, R88, R133, R36, 0x1c1f ;  /* 0x001c1f2485587589 */ /* 0x000fe800000e0000 */
[----:B------:R-:W-:Y:S04]  /*20d10*/  SHFL.IDX PT, R117, R114, R36, 0x1c1f ;  /* 0x001c1f2472757589 */ /* 0x000fe800000e0000 */
[----:B------:R-:W-:Y:S01]  /*20d20*/  SHFL.IDX PT, R83, R83, R36, 0x1c1f ;  /* 0x001c1f2453537589 */ /* 0x000fe200000e0000 */
[----:B-1----:R-:W-:-:S03]  /*20d30*/  SEL R7, R87, R103, P0 ;  /* 0x0000006757077207 */ /* 0x002fc60000000000 */
[----:B------:R-:W-:Y:S04]  /*20d40*/  SHFL.IDX PT, R126, R92, R36, 0x1c1f ;  /* 0x001c1f245c7e7589 */ /* 0x000fe800000e0000 */
[----:B------:R-:W-:Y:S04]  /*20d50*/  SHFL.IDX PT, R124, R95, R36, 0x1c1f ;  /* 0x001c1f245f7c7589 */ /* 0x000fe800000e0000 */
[----:B------:R-:W-:Y:S04]  /*20d60*/  SHFL.IDX PT, R70, R94, R36, 0x1c1f ;  /* 0x001c1f245e467589 */ /* 0x000fe800000e0000 */
[----:B------:R-:W-:Y:S04]  /*20d70*/  SHFL.IDX PT, R82, R56, R36, 0x1c1f ;  /* 0x001c1f2438527589 */ /* 0x000fe800000e0000 */
[----:B------:R1:W2:Y:S04]  /*20d80*/  SHFL.IDX PT, R148, R0, R75, 0x1c1f ;  /* 0x001c1f4b00947589 */ /* 0x0002a800000e0000 */
[----:B------:R-:W3:Y:S04]  /*20d90*/  SHFL.IDX PT, R66, R66, R75, 0x1c1f ;  /* 0x001c1f4b42427589 */ /* 0x000ee800000e0000 */
[----:B------:R4:W0:Y:S01]  /*20da0*/  SHFL.IDX PT, R140, R21, R75, 0x1c1f ;  /* 0x001c1f4b158c7589 */ /* 0x00082200000e0000 */
[----:B-1----:R-:W-:-:S03]  /*20db0*/  SEL R0, R97, R2, P0 ;  /* 0x0000000261007207 */ /* 0x002fc60000000000 */
[----:B------:R-:W1:Y:S01]  /*20dc0*/  SHFL.IDX PT, R139, R25, R75, 0x1c1f ;  /* 0x001c1f4b198b7589 */ /* 0x000e6200000e0000 */
[----:B------:R-:W-:-:S03]  /*20dd0*/  SEL R2, R2, R97, P0 ;  /* 0x0000006102027207 */ /* 0x000fc60000000000 */
[----:B------:R-:W-:Y:S01]  /*20de0*/  SHFL.IDX PT, R78, R78, R75, 0x1c1f ;  /* 0x001c1f4b4e4e7589 */ /* 0x000fe200000e0000 */
[----:B----4-:R-:W-:-:S03]  /*20df0*/  SEL R21, R24, R68, P0 ;  /* 0x0000004418157207 */ /* 0x010fc60000000000 */
[----:B------:R4:W1:Y:S01]  /*20e00*/  SHFL.IDX PT, R67, R30, R75, 0x1c1f ;  /* 0x001c1f4b1e437589 */ /* 0x00086200000e0000 */
[----:B------:R-:W-:-:S03]  /*20e10*/  SEL R24, R68, R24, P0 ;  /* 0x0000001844187207 */ /* 0x000fc60000000000 */
[----:B------:R1:W-:Y:S01]  /*20e20*/  SHFL.IDX PT, R144, R32, R75, 0x1c1f ;  /* 0x001c1f4b20907589 */ /* 0x0003e200000e0000 */
[----:B--2---:R-:W-:Y:S02]  /*20e30*/  SEL R3, R99, R148, P0 ;  /* 0x0000009463037207 */ /* 0x004fe40000000000 */
[----:B------:R-:W-:Y:S01]  /*20e40*/  SEL R4, R148, R99, P0 ;  /* 0x0000006394047207 */ /* 0x000fe20000000000 */
[----:B------:R-:W2:Y:S01]  /*20e50*/  SHFL.IDX PT, R143, R34, R75, 0x1c1f ;  /* 0x001c1f4b228f7589 */ /* 0x000ea200000e0000 */
[----:B---3--:R-:W-:Y:S02]  /*20e60*/  SEL R97, R98, R66, P0 ;  /* 0x0000004262617207 */ /* 0x008fe40000000000 */
[----:B----4-:R-:W-:Y:S01]  /*20e70*/  SEL R30, R130, R31, P0 ;  /* 0x0000001f821e7207 */ /* 0x010fe20000000000 */
[----:B------:R3:W-:Y:S01]  /*20e80*/  SHFL.IDX PT, R145, R35, R75, 0x1c1f ;  /* 0x001c1f4b23917589 */ /* 0x0007e200000e0000 */
[----:B0-----:R-:W-:Y:S02]  /*20e90*/  SEL R27, R118, R140, P0 ;  /* 0x0000008c761b7207 */ /* 0x001fe40000000000 */
[----:B------:R-:W-:Y:S01]  /*20ea0*/  SEL R31, R31, R130, P0 ;  /* 0x000000821f1f7207 */ /* 0x000fe20000000000 */
[----:B------:R-:W0:Y:S01]  /*20eb0*/  SHFL.IDX PT, R48, R48, R75, 0x1c1f ;  /* 0x001c1f4b30307589 */ /* 0x000e2200000e0000 */
[----:B-1----:R-:W-:-:S02]  /*20ec0*/  SEL R25, R132, R139, P0 ;  /* 0x0000008b84197207 */ /* 0x002fc40000000000 */
[----:B------:R-:W-:Y:S01]  /*20ed0*/  SEL R98, R66, R98, P0 ;  /* 0x0000006242627207 */ /* 0x000fe20000000000 */
[----:B------:R-:W1:Y:S04]  /*20ee0*/  SHFL.IDX PT, R49, R49, R75, 0x1c1f ;  /* 0x001c1f4b31317589 */ /* 0x000e6800000e0000 */
[----:B------:R-:W-:Y:S01]  /*20ef0*/  SHFL.IDX PT, R86, R85, R36, 0x1c1f ;  /* 0x001c1f2455567589 */ /* 0x000fe200000e0000 */
[----:B------:R-:W-:Y:S02]  /*20f00*/  SEL R32, R33, R67, P0 ;  /* 0x0000004321207207 */ /* 0x000fe40000000000 */
[----:B------:R-:W-:Y:S01]  /*20f10*/  SEL R33, R67, R33, P0 ;  /* 0x0000002143217207 */ /* 0x000fe20000000000 */
[----:B------:R-:W-:Y:S04]  /*20f20*/  SHFL.IDX PT, R107, R106, R36, 0x1c1f ;  /* 0x001c1f246a6b7589 */ /* 0x000fe800000e0000 */
[----:B------:R4:W-:Y:S01]  /*20f30*/  SHFL.IDX PT, R115, R110, R36, 0x1c1f ;  /* 0x001c1f246e737589 */ /* 0x0009e200000e0000 */
[----:B--2---:R-:W-:-:S02]  /*20f40*/  SEL R34, R125, R143, P0 ;  /* 0x0000008f7d227207 */ /* 0x004fc40000000000 */
[----:B---3--:R-:W-:Y:S01]  /*20f50*/  SEL R35, R143, R125, P0 ;  /* 0x0000007d8f237207 */ /* 0x008fe20000000000 */
[----:B------:R2:W-:Y:S04]  /*20f60*/  SHFL.IDX PT, R119, R112, R36, 0x1c1f ;  /* 0x001c1f2470777589 */ /* 0x0005e800000e0000 */
[----:B------:R3:W-:Y:S01]  /*20f70*/  SHFL.IDX PT, R128, R122, R36, 0x1c1f ;  /* 0x001c1f247a807589 */ /* 0x0007e200000e0000 */
[----:B0-----:R-:W-:Y:S02]  /*20f80*/  SEL R54, R83, R48, P0 ;  /* 0x0000003053367207 */ /* 0x001fe40000000000 */
[----:B----4-:R-:W-:Y:S01]  /*20f90*/  SEL R110, R116, R111, P0 ;  /* 0x0000006f746e7207 */ /* 0x010fe20000000000 */
[----:B------:R-:W-:Y:S01]  /*20fa0*/  SHFL.IDX PT, R80, R60, R36, 0x1c1f ;  /* 0x001c1f243c507589 */ /* 0x000fe200000e0000 */
[----:B------:R-:W-:-:S02]  /*20fb0*/  SEL R111, R111, R116, P0 ;  /* 0x000000746f6f7207 */ /* 0x000fc40000000000 */
[----:B--2---:R-:W-:Y:S01]  /*20fc0*/  SEL R112, R113, R65, P0 ;  /* 0x0000004171707207 */ /* 0x004fe20000000000 */
[----:B------:R-:W-:Y:S01]  /*20fd0*/  SHFL.IDX PT, R131, R59, R36, 0x1c1f ;  /* 0x001c1f243b837589 */ /* 0x000fe200000e0000 */
[----:B------:R-:W-:Y:S02]  /*20fe0*/  SEL R113, R65, R113, P0 ;  /* 0x0000007141717207 */ /* 0x000fe40000000000 */
[----:B------:R-:W-:Y:S01]  /*20ff0*/  SEL R116, R117, R78, P0 ;  /* 0x0000004e75747207 */ /* 0x000fe20000000000 */
[----:B------:R-:W-:Y:S01]  /*21000*/  SHFL.IDX PT, R129, R72, R36, 0x1c1f ;  /* 0x001c1f2448817589 */ /* 0x000fe200000e0000 */
[----:B------:R-:W-:Y:S02]  /*21010*/  SEL R65, R145, R123, P0 ;  /* 0x0000007b91417207 */ /* 0x000fe40000000000 */
[----:B-1----:R-:W-:Y:S01]  /*21020*/  SEL R68, R81, R49, P0 ;  /* 0x0000003151447207 */ /* 0x002fe20000000000 */
[----:B------:R-:W-:Y:S01]  /*21030*/  SHFL.IDX PT, R135, R71, R36, 0x1c1f ;  /* 0x001c1f2447877589 */ /* 0x000fe200000e0000 */
[----:B---3--:R-:W-:-:S02]  /*21040*/  SEL R122, R49, R81, P0 ;  /* 0x00000051317a7207 */ /* 0x008fc40000000000 */
[----:B------:R-:W-:Y:S01]  /*21050*/  SEL R117, R78, R117, P0 ;  /* 0x000000754e757207 */ /* 0x000fe20000000000 */
[----:B------:R-:W-:Y:S04]  /*21060*/  SHFL.IDX PT, R133, R74, R36, 0x1c1f ;  /* 0x001c1f244a857589 */ /* 0x000fe800000e0000 */
[----:B------:R0:W1:Y:S04]  /*21070*/  SHFL.IDX PT, R136, R6, R75, 0x1c1f ;  /* 0x001c1f4b06887589 */ /* 0x00006800000e0000 */
[----:B------:R2:W3:Y:S04]  /*21080*/  SHFL.IDX PT, R138, R8, R75, 0x1c1f ;  /* 0x001c1f4b088a7589 */ /* 0x0004e800000e0000 */
[----:B------:R4:W3:Y:S01]  /*21090*/  SHFL.IDX PT, R137, R9, R75, 0x1c1f ;  /* 0x001c1f4b09897589 */ /* 0x0008e200000e0000 */
[----:B0-----:R-:W-:-:S03]  /*210a0*/  SEL R6, R101, R89, P0 ;  /* 0x0000005965067207 */ /* 0x001fc60000000000 */
[----:B------:R-:W0:Y:S01]  /*210b0*/  SHFL.IDX PT, R63, R63, R75, 0x1c1f ;  /* 0x001c1f4b3f3f7589 */ /* 0x000e2200000e0000 */
[----:B------:R-:W-:Y:S02]  /*210c0*/  SEL R101, R102, R79, P0 ;  /* 0x0000004f66657207 */ /* 0x000fe40000000000 */
[----:B--2---:R-:W-:Y:S01]  /*210d0*/  SEL R8, R103, R87, P0 ;  /* 0x0000005767087207 */ /* 0x004fe20000000000 */
[----:B------:R2:W0:Y:S01]  /*210e0*/  SHFL.IDX PT, R142, R26, R75, 0x1c1f ;  /* 0x001c1f4b1a8e7589 */ /* 0x00042200000e0000 */
[----:B------:R-:W-:Y:S02]  /*210f0*/  SEL R103, R104, R11, P0 ;  /* 0x0000000b68677207 */ /* 0x000fe40000000000 */
[----:B----4-:R-:W-:Y:S01]  /*21100*/  SEL R9, R84, R134, P0 ;  /* 0x0000008654097207 */ /* 0x010fe20000000000 */
[----:B------:R4:W0:Y:S01]  /*21110*/  SHFL.IDX PT, R141, R28, R75, 0x1c1f ;  /* 0x001c1f4b1c8d7589 */ /* 0x00082200000e0000 */
[----:B------:R-:W-:Y:S02]  /*21120*/  SEL R84, R134, R84, P0 ;  /* 0x0000005486547207 */ /* 0x000fe40000000000 */
[----:B------:R-:W-:Y:S01]  /*21130*/  SEL R102, R79, R102, P0 ;  /* 0x000000664f667207 */ /* 0x000fe20000000000 */
[----:B------:R-:W0:Y:S01]  /*21140*/  SHFL.IDX PT, R62, R62, R75, 0x1c1f ;  /* 0x001c1f4b3e3e7589 */ /* 0x000e2200000e0000 */
[----:B-1----:R-:W-:-:S02]  /*21150*/  SEL R85, R86, R136, P0 ;  /* 0x0000008856557207 */ /* 0x002fc40000000000 */
[----:B--2---:R-:W-:Y:S01]  /*21160*/  SEL R26, R139, R132, P0 ;  /* 0x000000848b1a7207 */ /* 0x004fe20000000000 */
[----:B------:R1:W2:Y:S01]  /*21170*/  SHFL.IDX PT, R95, R55, R75, 0x1c1f ;  /* 0x001c1f4b375f7589 */ /* 0x0002a200000e0000 */
[----:B---3--:R-:W-:Y:S02]  /*21180*/  SEL R89, R96, R138, P0 ;  /* 0x0000008a60597207 */ /* 0x008fe40000000000 */
[----:B----4-:R-:W-:Y:S01]  /*21190*/  SEL R28, R140, R118, P0 ;  /* 0x000000768c1c7207 */ /* 0x010fe20000000000 */
[----:B------:R3:W4:Y:S01]  /*211a0*/  SHFL.IDX PT, R92, R64, R75, 0x1c1f ;  /* 0x001c1f4b405c7589 */ /* 0x00072200000e0000 */
[----:B------:R-:W-:Y:S02]  /*211b0*/  SEL R87, R88, R137, P0 ;  /* 0x0000008958577207 */ /* 0x000fe40000000000 */
[----:B------:R-:W-:Y:S01]  /*211c0*/  SEL R104, R11, R104, P0 ;  /* 0x000000680b687207 */ /* 0x000fe20000000000 */
[----:B------:R3:W4:Y:S01]  /*211d0*/  SHFL.IDX PT, R147, R52, R75, 0x1c1f ;  /* 0x001c1f4b34937589 */ /* 0x00072200000e0000 */
[----:B0-----:R-:W-:Y:S01]  /*211e0*/  SEL R99, R100, R63, P0 ;  /* 0x0000003f64637207 */ /* 0x001fe20000000000 */
[----:B------:R-:W-:Y:S01]  /*211f0*/  IMAD.MOV.U32 R11, RZ, RZ, RZ ;  /* 0x000000ffff0b7224 */ /* 0x000fe200078e00ff */
[----:B-1----:R-:W-:Y:S01]  /*21200*/  SEL R55, R48, R83, P0 ;  /* 0x0000005330377207 */ /* 0x002fe20000000000 */
[----:B------:R0:W-:Y:S01]  /*21210*/  SHFL.IDX PT, R94, R69, R75, 0x1c1f ;  /* 0x001c1f4b455e7589 */ /* 0x0001e200000e0000 */
[----:B------:R-:W-:-:S02]  /*21220*/  SEL R106, R107, R142, P0 ;  /* 0x0000008e6b6a7207 */ /* 0x000fc40000000000 */
[----:B---3--:R-:W-:Y:S01]  /*21230*/  SEL R64, R123, R145, P0 ;  /* 0x000000917b407207 */ /* 0x008fe20000000000 */
[----:B------:R-:W1:Y:S01]  /*21240*/  SHFL.IDX PT, R43, R43, R75, 0x1c1f ;  /* 0x001c1f4b2b2b7589 */ /* 0x000e6200000e0000 */
[----:B------:R-:W-:Y:S02]  /*21250*/  SEL R29, R105, R141, P0 ;  /* 0x0000008d691d7207 */ /* 0x000fe40000000000 */
[----:B------:R-:W-:Y:S01]  /*21260*/  SEL R52, R127, R144, P0 ;  /* 0x000000907f347207 */ /* 0x000fe20000000000 */
[----:B------:R-:W3:Y:S01]  /*21270*/  SHFL.IDX PT, R46, R46, R75, 0x1c1f ;  /* 0x001c1f4b2e2e7589 */ /* 0x000ee200000e0000 */
[----:B------:R-:W-:Y:S02]  /*21280*/  SEL R114, R115, R62, P0 ;  /* 0x0000003e73727207 */ /* 0x000fe40000000000 */
[----:B------:R-:W-:Y:S01]  /*21290*/  SEL R118, R119, R12, P0 ;  /* 0x0000000c77767207 */ /* 0x000fe20000000000 */
[----:B------:R-:W3:Y:S01]  /*212a0*/  SHFL.IDX PT, R57, R57, R75, 0x1c1f ;  /* 0x001c1f4b39397589 */ /* 0x000ee200000e0000 */
[----:B--2---:R-:W-:-:S02]  /*212b0*/  SEL R125, R126, R95, P0 ;  /* 0x0000005f7e7d7207 */ /* 0x004fc40000000000 */
[----:B------:R-:W-:Y:S01]  /*212c0*/  SEL R86, R136, R86, P0 ;  /* 0x0000005688567207 */ /* 0x000fe20000000000 */
[----:B------:R-:W2:Y:S01]  /*212d0*/  SHFL.IDX PT, R58, R58, R75, 0x1c1f ;  /* 0x001c1f4b3a3a7589 */ /* 0x000ea200000e0000 */
[----:B----4-:R-:W-:Y:S02]  /*212e0*/  SEL R123, R124, R92, P0 ;  /* 0x0000005c7c7b7207 */ /* 0x010fe40000000000 */
[----:B------:R-:W-:Y:S01]  /*212f0*/  SEL R96, R138, R96, P0 ;  /* 0x000000608a607207 */ /* 0x000fe20000000000 */
[----:B------:R-:W4:Y:S01]  /*21300*/  SHFL.IDX PT, R61, R61, R75, 0x1c1f ;  /* 0x001c1f4b3d3d7589 */ /* 0x000f2200000e0000 */
[----:B0-----:R-:W-:Y:S02]  /*21310*/  SEL R69, R70, R147, P0 ;  /* 0x0000009346457207 */ /* 0x001fe40000000000 */
[----:B------:R-:W-:Y:S01]  /*21320*/  SEL R88, R137, R88, P0 ;  /* 0x0000005889587207 */ /* 0x000fe20000000000 */
[----:B------:R-:W0:Y:S01]  /*21330*/  SHFL.IDX PT, R56, R73, R75, 0x1c1f ;  /* 0x001c1f4b49387589 */ /* 0x000e2200000e0000 */
[----:B------:R-:W-:-:S02]  /*21340*/  SEL R100, R63, R100, P0 ;  /* 0x000000643f647207 */ /* 0x000fc40000000000 */
[----:B------:R-:W-:Y:S01]  /*21350*/  SEL R107, R142, R107, P0 ;  /* 0x0000006b8e6b7207 */ /* 0x000fe20000000000 */
[----:B------:R-:W-:Y:S01]  /*21360*/  SHFL.IDX PT, R93, R93, R36, 0x1c1f ;  /* 0x001c1f245d5d7589 */ /* 0x000fe200000e0000 */
[----:B-1----:R-:W-:Y:S02]  /*21370*/  SEL R81, R82, R43, P0 ;  /* 0x0000002b52517207 */ /* 0x002fe40000000000 */
[----:B------:R-:W-:Y:S01]  /*21380*/  SEL R105, R141, R105, P0 ;  /* 0x000000698d697207 */ /* 0x000fe20000000000 */
[----:B------:R-:W-:Y:S01]  /*21390*/  SHFL.IDX PT, R45, R45, R36, 0x1c1f ;  /* 0x001c1f242d2d7589 */ /* 0x000fe200000e0000 */
[----:B---3--:R-:W-:Y:S02]  /*213a0*/  SEL R79, R80, R46, P0 ;  /* 0x0000002e504f7207 */ /* 0x008fe40000000000 */
[----:B------:R-:W-:Y:S01]  /*213b0*/  SEL R115, R62, R115, P0 ;  /* 0x000000733e737207 */ /* 0x000fe20000000000 */
[----:B------:R-:W-:Y:S01]  /*213c0*/  SHFL.IDX PT, R50, R50, R36, 0x1c1f ;  /* 0x001c1f2432327589 */ /* 0x000fe200000e0000 */
[----:B------:R-:W-:-:S02]  /*213d0*/  SEL R130, R131, R57, P0 ;  /* 0x0000003983827207 */ /* 0x000fc40000000000 */
[----:B------:R-:W-:Y:S01]  /*213e0*/  SEL R119, R12, R119, P0 ;  /* 0x000000770c777207 */ /* 0x000fe20000000000 */
[----:B------:R-:W-:Y:S01]  /*213f0*/  SHFL.IDX PT, R47, R47, R36, 0x1c1f ;  /* 0x001c1f242f2f7589 */ /* 0x000fe200000e0000 */
[----:B--2---:R-:W-:Y:S02]  /*21400*/  SEL R83, R129, R58, P0 ;  /* 0x0000003a81537207 */ /* 0x004fe40000000000 */
[----:B------:R-:W-:Y:S01]  /*21410*/  SEL R126, R95, R126, P0 ;  /* 0x0000007e5f7e7207 */ /* 0x000fe20000000000 */
[----:B------:R1:W2:Y:S01]  /*21420*/  SHFL.IDX PT, R146, R53, R75, 0x1c1f ;  /* 0x001c1f4b35927589 */ /* 0x0002a200000e0000 */
[----:B----4-:R-:W-:Y:S02]  /*21430*/  SEL R134, R135, R61, P0 ;  /* 0x0000003d87867207 */ /* 0x010fe40000000000 */
[----:B------:R-:W-:Y:S01]  /*21440*/  SEL R124, R92, R124, P0 ;  /* 0x0000007c5c7c7207 */ /* 0x000fe20000000000 */
[----:B------:R-:W3:Y:S01]  /*21450*/  SHFL.IDX PT, R39, R39, R75, 0x1c1f ;  /* 0x001c1f4b27277589 */ /* 0x000ee200000e0000 */
[----:B0-----:R-:W-:-:S02]  /*21460*/  SEL R132, R133, R56, P0 ;  /* 0x0000003885847207 */ /* 0x001fc40000000000 */
[----:B------:R-:W-:Y:S01]  /*21470*/  SEL R70, R147, R70, P0 ;  /* 0x0000004693467207 */ /* 0x000fe20000000000 */
[----:B------:R-:W0:Y:S01]  /*21480*/  SHFL.IDX PT, R40, R40, R75, 0x1c1f ;  /* 0x001c1f4b28287589 */ /* 0x000e2200000e0000 */
[----:B------:R-:W-:Y:S02]  /*21490*/  SEL R82, R43, R82, P0 ;  /* 0x000000522b527207 */ /* 0x000fe40000000000 */
[----:B-1----:R-:W-:Y:S01]  /*214a0*/  SEL R53, R144, R127, P0 ;  /* 0x0000007f90357207 */ /* 0x002fe20000000000 */
[----:B------:R-:W1:Y:S01]  /*214b0*/  SHFL.IDX PT, R41, R41, R75, 0x1c1f ;  /* 0x001c1f4b29297589 */ /* 0x000e6200000e0000 */
[----:B------:R-:W-:Y:S02]  /*214c0*/  SEL R127, R128, R94, P0 ;  /* 0x0000005e807f7207 */ /* 0x000fe40000000000 */
[----:B------:R-:W-:Y:S01]  /*214d0*/  SEL R128, R94, R128, P0 ;  /* 0x000000805e807207 */ /* 0x000fe20000000000 */
[----:B------:R-:W4:Y:S01]  /*214e0*/  SHFL.IDX PT, R42, R42, R75, 0x1c1f ;  /* 0x001c1f4b2a2a7589 */ /* 0x000f2200000e0000 */
[----:B------:R-:W-:-:S02]  /*214f0*/  SEL R80, R46, R80, P0 ;  /* 0x000000502e507207 */ /* 0x000fc40000000000 */
[----:B------:R-:W-:Y:S01]  /*21500*/  SEL R131, R57, R131, P0 ;  /* 0x0000008339837207 */ /* 0x000fe20000000000 */
[----:B------:R1:W4:Y:S01]  /*21510*/  SHFL.IDX PT, R44, R77, R36, 0x1c1f ;  /* 0x001c1f244d2c7589 */ /* 0x00032200000e0000 */
[----:B------:R-:W-:Y:S02]  /*21520*/  SEL R129, R58, R129, P0 ;  /* 0x000000813a817207 */ /* 0x000fe40000000000 */
[----:B------:R-:W-:Y:S01]  /*21530*/  SEL R135, R61, R135, P0 ;  /* 0x000000873d877207 */ /* 0x000fe20000000000 */
[----:B------:R-:W4:Y:S01]  /*21540*/  SHFL.IDX PT, R14, R38, R75, 0x1c1f ;  /* 0x001c1f4b260e7589 */ /* 0x000f2200000e0000 */
[----:B--2---:R-:W-:Y:S02]  /*21550*/  SEL R66, R93, R146, P0 ;  /* 0x000000925d427207 */ /* 0x004fe40000000000 */
[----:B------:R-:W-:Y:S01]  /*21560*/  SEL R67, R146, R93, P0 ;  /* 0x0000005d92437207 */ /* 0x000fe20000000000 */
[----:B------:R4:W2:Y:S01]  /*21570*/  SHFL.IDX PT, R36, R76, R75, 0x1c1f ;  /* 0x001c1f4b4c247589 */ /* 0x0008a200000e0000 */
[----:B---3--:R-:W-:-:S02]  /*21580*/  SEL R73, R45, R39, P0 ;  /* 0x000000272d497207 */ /* 0x008fc40000000000 */
[----:B------:R-:W-:Y:S02]  /*21590*/  SEL R74, R39, R45, P0 ;  /* 0x0000002d274a7207 */ /* 0x000fe40000000000 */
[----:B0-----:R-:W-:Y:S02]  /*215a0*/  SEL R71, R50, R40, P0 ;  /* 0x0000002832477207 */ /* 0x001fe40000000000 */
[----:B------:R-:W-:Y:S02]  /*215b0*/  SEL R72, R40, R50, P0 ;  /* 0x0000003228487207 */ /* 0x000fe40000000000 */
[----:B-1----:R-:W-:Y:S02]  /*215c0*/  SEL R77, R47, R41, P0 ;  /* 0x000000292f4d7207 */ /* 0x002fe40000000000 */
[----:B------:R-:W-:Y:S02]  /*215d0*/  SEL R78, R41, R47, P0 ;  /* 0x0000002f294e7207 */ /* 0x000fe40000000000 */
[----:B----4-:R-:W-:-:S02]  /*215e0*/  SEL R75, R51, R42, P0 ;  /* 0x0000002a334b7207 */ /* 0x010fc40000000000 */
[----:B------:R-:W-:Y:S02]  /*215f0*/  SEL R76, R42, R51, P0 ;  /* 0x000000332a4c7207 */ /* 0x000fe40000000000 */
[----:B------:R-:W-:-:S07]  /*21600*/  SEL R133, R56, R133, P0 ;  /* 0x0000008538857207 */ /* 0x000fce0000000000 */
.L_x_3924:
[----:B------:R-:W3:Y:S04]  /*21610*/  LDL.LU R137, [R1+0xc] ;  /* 0x00000c0001897983 */ /* 0x000ee80000300800 */
[----:B------:R-:W4:Y:S01]  /*21620*/  LDL.LU R136, [R1+0x10] ;  /* 0x0000100001887983 */ /* 0x000f220000300800 */
[----:B------:R-:W-:Y:S05]  /*21630*/  WARPSYNC.ALL ;  /* 0x0000000000007948 */ /* 0x000fea0003800000 */
[----:B--2---:R-:W-:Y:S01]  /*21640*/  SEL R93, R44, R36, P0 ;  /* 0x000000242c5d7207 */ /* 0x004fe20000000000 */
[----:B------:R-:W-:Y:S01]  /*21650*/  ULDC.64 UR4, c[0x0][0xc00] ;  /* 0x0003000000047ab9 */ /* 0x000fe20000000a00 */
[----:B------:R-:W-:Y:S01]  /*21660*/  SEL R95, R36, R44, P0 ;  /* 0x0000002c245f7207 */ /* 0x000fe20000000000 */
[----:B------:R-:W-:Y:S01]  /*21670*/  ULDC.64 UR6, c[0x0][0xc08] ;  /* 0x0003020000067ab9 */ /* 0x000fe20000000a00 */
[----:B------:R-:W-:-:S02]  /*21680*/  F2FP.BF16.F32.PACK_AB R40, R0, R3 ;  /* 0x000000030028723e */ /* 0x000fc400000010ff */
[----:B------:R-:W-:Y:S02]  /*21690*/  F2FP.BF16.F32.PACK_AB R41, R30, R32 ;  /* 0x000000201e29723e */ /* 0x000fe400000010ff */
[----:B------:R-:W-:Y:S02]  /*216a0*/  F2FP.BF16.F32.PACK_AB R42, R2, R4 ;  /* 0x00000004022a723e */ /* 0x000fe400000010ff */
[----:B------:R-:W-:Y:S01]  /*216b0*/  F2FP.BF16.F32.PACK_AB R43, R31, R33 ;  /* 0x000000211f2b723e */ /* 0x000fe200000010ff */
[----:B------:R-:W-:Y:S01]  /*216c0*/  BAR.SYNC.DEFER_BLOCKING 0x1, 0x100 ;  /* 0x0044000000007b1d */ /* 0x000fe20000010000 */
[----:B------:R-:W-:Y:S02]  /*216d0*/  F2FP.BF16.F32.PACK_AB R44, R5, R7 ;  /* 0x00000007052c723e */ /* 0x000fe400000010ff */
[----:B------:R-:W-:Y:S02]  /*216e0*/  F2FP.BF16.F32.PACK_AB R45, R34, R52 ;  /* 0x00000034222d723e */ /* 0x000fe400000010ff */
[----:B------:R-:W-:-:S02]  /*216f0*/  F2FP.BF16.F32.PACK_AB R46, R6, R8 ;  /* 0x00000008062e723e */ /* 0x000fc400000010ff */
[----:B------:R-:W-:Y:S02]  /*21700*/  F2FP.BF16.F32.PACK_AB R47, R35, R53 ;  /* 0x00000035232f723e */ /* 0x000fe400000010ff */
[----:B------:R-:W-:Y:S02]  /*21710*/  F2FP.BF16.F32.PACK_AB R48, R9, R85 ;  /* 0x000000550930723e */ /* 0x000fe400000010ff */
[----:B------:R-:W-:Y:S02]  /*21720*/  F2FP.BF16.F32.PACK_AB R49, R54, R64 ;  /* 0x000000403631723e */ /* 0x000fe400000010ff */
[----:B------:R-:W-:Y:S02]  /*21730*/  F2FP.BF16.F32.PACK_AB R50, R84, R86 ;  /* 0x000000565432723e */ /* 0x000fe400000010ff */
[----:B------:R-:W-:Y:S02]  /*21740*/  F2FP.BF16.F32.PACK_AB R51, R55, R65 ;  /* 0x000000413733723e */ /* 0x000fe400000010ff */
[----:B------:R-:W-:-:S02]  /*21750*/  SEL R92, R37, R14, P0 ;  /* 0x0000000e255c7207 */ /* 0x000fc40000000000 */
[----:B------:R-:W-:Y:S02]  /*21760*/  SEL R94, R14, R37, P0 ;  /* 0x000000250e5e7207 */ /* 0x000fe40000000000 */
[----:B------:R-:W-:Y:S02]  /*21770*/  F2FP.BF16.F32.PACK_AB R12, R87, R89 ;  /* 0x00000059570c723e */ /* 0x000fe400000010ff */
[----:B------:R-:W-:Y:S01]  /*21780*/  F2FP.BF16.F32.PACK_AB R13, R66, R68 ;  /* 0x00000044420d723e */ /* 0x000fe200000010ff */
[----:B------:R0:W-:Y:S01]  /*21790*/  STSM.16.M88.4 [R155], R40 ;  /* 0x000000289b007844 */ /* 0x0001e20000000200 */
[----:B------:R-:W-:Y:S02]  /*217a0*/  F2FP.BF16.F32.PACK_AB R14, R88, R96 ;  /* 0x00000060580e723e */ /* 0x000fe400000010ff */
[----:B------:R-:W-:Y:S01]  /*217b0*/  F2FP.BF16.F32.PACK_AB R15, R67, R122 ;  /* 0x0000007a430f723e */ /* 0x000fe200000010ff */
[----:B------:R1:W-:Y:S01]  /*217c0*/  STSM.16.M88.4 [R153], R44 ;  /* 0x0000002c99007844 */ /* 0x0003e20000000200 */
[----:B------:R-:W-:-:S02]  /*217d0*/  F2FP.BF16.F32.PACK_AB R36, R97, R99 ;  /* 0x000000636124723e */ /* 0x000fc400000010ff */
[----:B------:R-:W-:Y:S01]  /*217e0*/  F2FP.BF16.F32.PACK_AB R37, R123, R125 ;  /* 0x0000007d7b25723e */ /* 0x000fe200000010ff */
[----:B------:R2:W-:Y:S01]  /*217f0*/  STSM.16.M88.4 [R154], R48 ;  /* 0x000000309a007844 */ /* 0x0005e20000000200 */
[----:B------:R-:W-:Y:S02]  /*21800*/  F2FP.BF16.F32.PACK_AB R38, R98, R100 ;  /* 0x000000646226723e */ /* 0x000fe400000010ff */
[----:B------:R-:W-:Y:S01]  /*21810*/  F2FP.BF16.F32.PACK_AB R39, R124, R126 ;  /* 0x0000007e7c27723e */ /* 0x000fe200000010ff */
[----:B------:R2:W-:Y:S01]  /*21820*/  STSM.16.M88.4 [R156], R12 ;  /* 0x0000000c9c007844 */ /* 0x0005e20000000200 */
[----:B------:R-:W-:Y:S02]  /*21830*/  F2FP.BF16.F32.PACK_AB R56, R29, R106 ;  /* 0x0000006a1d38723e */ /* 0x000fe400000010ff */
[----:B------:R-:W-:Y:S01]  /*21840*/  F2FP.BF16.F32.PACK_AB R57, R79, R81 ;  /* 0x000000514f39723e */ /* 0x000fe200000010ff */
[----:B------:R2:W-:Y:S01]  /*21850*/  STSM.16.M88.4 [R157], R36 ;  /* 0x000000249d007844 */ /* 0x0005e20000000200 */
[----:B0-----:R-:W-:-:S02]  /*21860*/  F2FP.BF16.F32.PACK_AB R40, R101, R103 ;  /* 0x000000676528723e */ /* 0x001fc400000010ff */
        /* <DEDUP_REMOVED lines=8> */
[----:B--2---:R-:W-:Y:S02]  /*218f0*/  F2FP.BF16.F32.PACK_AB R48, R25, R27 ;  /* 0x0000001b1930723e */ /* 0x004fe400000010ff */
[----:B------:R-:W-:Y:S01]  /*21900*/  F2FP.BF16.F32.PACK_AB R49, R75, R77 ;  /* 0x0000004d4b31723e */ /* 0x000fe200000010ff */
[----:B------:R-:W-:Y:S01]  /*21910*/  STSM.16.M88.4 [R159], R44 ;  /* 0x0000002c9f007844 */ /* 0x000fe20000000200 */
[----:B------:R-:W-:Y:S02]  /*21920*/  F2FP.BF16.F32.PACK_AB R50, R26, R28 ;  /* 0x0000001c1a32723e */ /* 0x000fe400000010ff */
[----:B------:R-:W-:Y:S02]  /*21930*/  F2FP.BF16.F32.PACK_AB R51, R76, R78 ;  /* 0x0000004e4c33723e */ /* 0x000fe400000010ff */
[----:B------:R-:W-:-:S02]  /*21940*/  F2FP.BF16.F32.PACK_AB R58, R105, R107 ;  /* 0x0000006b693a723e */ /* 0x000fc400000010ff */
[----:B------:R-:W-:Y:S01]  /*21950*/  F2FP.BF16.F32.PACK_AB R59, R80, R82 ;  /* 0x00000052503b723e */ /* 0x000fe200000010ff */
[----:B------:R-:W-:Y:S01]  /*21960*/  STSM.16.M88.4 [R160], R48 ;  /* 0x00000030a0007844 */ /* 0x000fe20000000200 */
[----:B------:R-:W-:Y:S02]  /*21970*/  F2FP.BF16.F32.PACK_AB R60, R108, R110 ;  /* 0x0000006e6c3c723e */ /* 0x000fe400000010ff */
        /* <DEDUP_REMOVED lines=8> */
[----:B------:R-:W-:Y:S02]  /*21a00*/  F2FP.BF16.F32.PACK_AB R15, R133, R135 ;  /* 0x00000087850f723e */ /* 0x000fe400000010ff */
[----:B------:R-:W-:Y:S02]  /*21a10*/  F2FP.BF16.F32.PACK_AB R36, R116, R118 ;  /* 0x000000767424723e */ /* 0x000fe400000010ff */
[----:B------:R-:W-:Y:S01]  /*21a20*/  F2FP.BF16.F32.PACK_AB R38, R117, R119 ;  /* 0x000000777526723e */ /* 0x000fe200000010ff */
[----:B------:R-:W-:Y:S01]  /*21a30*/  STSM.16.M88.4 [R163], R12 ;  /* 0x0000000ca3007844 */ /* 0x000fe20000000200 */
[----:B------:R-:W-:-:S02]  /*21a40*/  F2FP.BF16.F32.PACK_AB R37, R93, R92 ;  /* 0x0000005c5d25723e */ /* 0x000fc400000010ff */
[----:B------:R-:W-:Y:S02]  /*21a50*/  F2FP.BF16.F32.PACK_AB R39, R95, R94 ;  /* 0x0000005e5f27723e */ /* 0x000fe400000010ff */
[----:B------:R-:W-:-:S03]  /*21a60*/  ISETP.NE.U32.AND P0, PT, RZ, UR4, PT ;  /* 0x00000004ff007c0c */ /* 0x000fc6000bf05070 */
[----:B------:R0:W-:Y:S01]  /*21a70*/  STSM.16.M88.4 [R164], R36 ;  /* 0x00000024a4007844 */ /* 0x0001e20000000200 */
[----:B------:R-:W-:Y:S01]  /*21a80*/  BAR.SYNC.DEFER_BLOCKING 0x1, 0x100 ;  /* 0x0044000000007b1d */ /* 0x000fe20000010000 */
[----:B------:R-:W-:Y:S02]  /*21a90*/  ISETP.NE.AND.EX P0, PT, RZ, UR5, PT, P0 ;  /* 0x00000005ff007c0c */ /* 0x000fe4000bf05300 */
[----:B---3--:R-:W-:-:S04]  /*21aa0*/  IADD3 R40, P1, R137, UR4, RZ ;  /* 0x0000000489287c10 */ /* 0x008fc8000ff3e0ff */
[----:B----4-:R-:W-:-:S07]  /*21ab0*/  IADD3.X R41, R136, UR5, RZ, P1, !PT ;  /* 0x0000000588297c10 */ /* 0x010fce0008ffe4ff */
[----:B------:R-:W5:Y:S01]  /*21ac0*/  @P0 LDG.E R11, desc[UR54][R40.64] ;  /* 0x00000036280b0981 */ /* 0x000f62000c1e1900 */
[----:B------:R-:W-:-:S04]  /*21ad0*/  ISETP.NE.U32.AND P3, PT, RZ, UR6, PT ;  /* 0x00000006ff007c0c */ /* 0x000fc8000bf65070 */
[----:B------:R-:W-:Y:S01]  /*21ae0*/  ISETP.NE.AND.EX P3, PT, RZ, UR7, PT, P3 ;  /* 0x00000007ff007c0c */ /* 0x000fe2000bf65330 */
[----:B0-----:R-:W-:Y:S01]  /*21af0*/  IMAD.MOV.U32 R38, RZ, RZ, 0x9b8 ;  /* 0x000009b8ff267424 */ /* 0x001fe200078e00ff */
[----:B------:R-:W-:-:S04]  /*21b00*/  ISETP.GT.AND P2, PT, R165, 0x1, PT ;  /* 0x00000001a500780c */ /* 0x000fc80003f44270 */
[----:B------:R-:W-:-:S07]  /*21b10*/  SEL R38, R38, 0x978, P2 ;  /* 0x0000097826267807 */ /* 0x000fce0001000000 */
[----:B------:R-:W-:Y:S01]  /*21b20*/  @P3 IADD3 R12, P1, R137, UR6, RZ ;  /* 0x00000006890c3c10 */ /* 0x000fe2000ff3e0ff */
[----:B------:R-:W-:Y:S01]  /*21b30*/  ULDC UR6, c[0x0][0xa88] ;  /* 0x0002a20000067ab9 */ /* 0x000fe20000000800 */
[----:B------:R0:W1:Y:S01]  /*21b40*/  LDC.64 R14, c[0x0][R38+0x218] ;  /* 0x00008600260e7b82 */ /* 0x0000620000000a00 */
[----:B------:R-:W-:Y:S01]  /*21b50*/  IMAD.U32 R44, RZ, RZ, UR6 ;  /* 0x00000006ff2c7e24 */ /* 0x000fe2000f8e00ff */
[----:B------:R-:W-:-:S05]  /*21b60*/  @P3 IADD3.X R13, R136, UR7, RZ, P1, !PT ;  /* 0x00000007880d3c10 */ /* 0x000fca0008ffe4ff */
[----:B------:R2:W5:Y:S01]  /*21b70*/  @P3 LDG.E R44, desc[UR54][R12.64] ;  /* 0x000000360c2c3981 */ /* 0x000562000c1e1900 */
[----:B------:R0:W3:Y:S08]  /*21b80*/  LDC.64 R36, c[0x0][R38+0x228] ;  /* 0x00008a0026247b82 */ /* 0x0000f00000000a00 */
[----:B------:R-:W4:Y:S08]  /*21b90*/  LDC R137, c[0x0][0xbe8] ;  /* 0x0002fa00ff897b82 */ /* 0x000f300000000800 */
[----:B--2---:R0:W2:Y:S01]  /*21ba0*/  LDC.64 R12, c[0x0][R38+0x220] ;  /* 0x00008800260c7b82 */ /* 0x0040a20000000a00 */
[----:B----4-:R-:W-:Y:S01]  /*21bb0*/  ISETP.NE.AND P1, PT, R137, 0x1, PT ;  /* 0x000000018900780c */ /* 0x010fe20003f25270 */
[----:B01-3--:R-:W-:-:S12]  /*21bc0*/  @P3 BRA `(.L_x_3636) ;  /* 0x0000000000103947 */ /* 0x00bfd80003800000 */
[----:B------:R-:W-:Y:S05]  /*21bd0*/  @!P0 BRA `(.L_x_3636) ;  /* 0x00000000000c8947 */ /* 0x000fea0003800000 */
[----:B------:R-:W3:Y:S04]  /*21be0*/  LDG.E R39, desc[UR54][R40.64] ;  /* 0x0000003628277981 */ /* 0x000ee8000c1e1900 */
[----:B-----5:R-:W3:Y:S02]  /*21bf0*/  LDG.E R44, desc[UR54][R40.64+0x4] ;  /* 0x00000436282c7981 */ /* 0x020ee4000c1e1900 */
[----:B---3--:R-:W-:-:S07]  /*21c00*/  IMAD.IADD R44, R44, 0x1, -R39 ;  /* 0x000000012c2c7824 */ /* 0x008fce00078e0a27 */
.L_x_3636:
[----:B------:R-:W3:Y:S01]  /*21c10*/  LDL.LU R43, [R1+0x14] ;  /* 0x00001400012b7983 */ /* 0x000ee20000300800 */
[----:B------:R-:W0:Y:S03]  /*21c20*/  LDC.64 R38, c[0x0][R38+0x210] ;  /* 0x0000840026267b82 */ /* 0x000e260000000a00 */
[----:B------:R-:W4:Y:S04]  /*21c30*/  LDL R42, [R1+0xd8] ;  /* 0x0000d800012a7983 */ /* 0x000f280000100800 */
[----:B------:R-:W4:Y:S01]  /*21c40*/  LDL R139, [R1+0x18] ;  /* 0x00001800018b7983 */ /* 0x000f220000100800 */
[----:B------:R-:W-:Y:S01]  /*21c50*/  ISETP.NE.U32.AND P0, PT, RZ, UR4, PT ;  /* 0x00000004ff007c0c */ /* 0x000fe2000bf05070 */
[----:B------:R-:W1:Y:S02]  /*21c60*/  @P1 LDC R49, c[0x0][0xbec] ;  /* 0x0002fb00ff311b82 */ /* 0x000e640000000800 */
[----:B------:R-:W4:Y:S01]  /*21c70*/  LDL R138, [R1+0x24] ;  /* 0x00002400018a7983 */ /* 0x000f220000100800 */
[----:B------:R-:W-:Y:S01]  /*21c80*/  ISETP.NE.AND.EX P0, PT, RZ, UR5, PT, P0 ;  /* 0x00000005ff007c0c */ /* 0x000fe2000bf05300 */
[----:B------:R-:W-:-:S02]  /*21c90*/  IMAD R45, R15, R235, RZ ;  /* 0x000000eb0f2d7224 */ /* 0x000fc400078e02ff */
[----:B------:R-:W4:Y:S01]  /*21ca0*/  LDL R48, [R1+0xd4] ;  /* 0x0000d40001307983 */ /* 0x000f220000100800 */
[----:B------:R-:W-:Y:S01]  /*21cb0*/  SEL R237, R237, RZ, !P0 ;  /* 0x000000ffeded7207 */ /* 0x000fe20004000000 */
[----:B------:R-:W0:Y:S01]  /*21cc0*/  @P1 LDC R51, c[0x0][0xbf0] ;  /* 0x0002fc00ff331b82 */ /* 0x000e220000000800 */
[----:B------:R-:W-:Y:S01]  /*21cd0*/  IMAD.WIDE.U32 R14, R14, R235, RZ ;  /* 0x000000eb0e0e7225 */ /* 0x000fe200078e00ff */
[----:B------:R-:W4:Y:S03]  /*21ce0*/  LDL R46, [R1+0x78] ;  /* 0x00007800012e7983 */ /* 0x000f260000100800 */
[----:B--2---:R-:W-:-:S03]  /*21cf0*/  IMAD R13, R13, R237, RZ ;  /* 0x000000ed0d0d7224 */ /* 0x004fc600078e02ff */
[----:B------:R-:W2:Y:S01]  /*21d00*/  LDC.64 R40, c[0x0][0xba8] ;  /* 0x0002ea00ff287b82 */ /* 0x000ea20000000a00 */
[----:B------:R-:W-:Y:S01]  /*21d10*/  IMAD.IADD R15, R15, 0x1, R45 ;  /* 0x000000010f0f7824 */ /* 0x000fe200078e022d */
[----:B-----5:R-:W-:-:S06]  /*21d20*/  SHF.R.S32.HI R136, RZ, 0x1f, R11 ;  /* 0x0000001fff887819 */ /* 0x020fcc000001140b */
[----:B--2---:R-:W2:Y:S08]  /*21d30*/  @!P2 LDC R40, c[0x0][0xb50] ;  /* 0x0002d400ff28ab82 */ /* 0x004eb00000000800 */
[----:B------:R-:W2:Y:S01]  /*21d40*/  @!P2 LDC R41, c[0x0][0xb54] ;  /* 0x0002d500ff29ab82 */ /* 0x000ea20000000800 */
[----:B---3--:R-:W-:-:S05]  /*21d50*/  SEL R43, R43, RZ, !P0 ;  /* 0x000000ff2b2b7207 */ /* 0x008fca0004000000 */
[C---:B------:R-:W-:Y:S02]  /*21d60*/  IMAD R47, R12.reuse, R43, R13 ;  /* 0x0000002b0c2f7224 */ /* 0x040fe400078e020d */
[----:B------:R-:W-:Y:S01]  /*21d70*/  IMAD.WIDE.U32 R12, R12, R237, RZ ;  /* 0x000000ed0c0c7225 */ /* 0x000fe200078e00ff */
[----:B----4-:R-:W-:Y:S02]  /*21d80*/  LEA R42, R139, R42, 0x7 ;  /* 0x0000002a8b2a7211 */ /* 0x010fe400078e38ff */
[----:B------:R-:W-:-:S03]  /*21d90*/  IADD3 R14, P0, P3, R12, R14, R11 ;  /* 0x0000000e0c0e7210 */ /* 0x000fc60007b1e00b */
[----:B-1----:R-:W-:Y:S01]  /*21da0*/  @P1 IMAD.HI.U32 R12, R42, R49, RZ ;  /* 0x000000312a0c1227 */ /* 0x002fe200078e00ff */
[----:B------:R-:W-:-:S03]  /*21db0*/  SEL R43, R138, RZ, P2 ;  /* 0x000000ff8a2b7207 */ /* 0x000fc60001000000 */
[----:B------:R-:W-:Y:S02]  /*21dc0*/  IMAD.IADD R47, R13, 0x1, R47 ;  /* 0x000000010d2f7824 */ /* 0x000fe400078e022f */
[----:B------:R-:W-:Y:S01]  /*21dd0*/  IMAD.MOV.U32 R13, RZ, RZ, R42 ;  /* 0x000000ffff0d7224 */ /* 0x000fe200078e002a */
[----:B0-----:R-:W-:Y:S01]  /*21de0*/  @P1 SHF.R.U32.HI R13, RZ, R51, R12 ;  /* 0x00000033ff0d1219 */ /* 0x001fe2000001160c */
[-C--:B------:R-:W-:Y:S02]  /*21df0*/  IMAD R45, R37, R43.reuse, RZ ;  /* 0x0000002b252d7224 */ /* 0x080fe400078e02ff */
[----:B------:R-:W-:Y:S01]  /*21e00*/  IMAD.WIDE.U32 R36, R36, R43, RZ ;  /* 0x0000002b24247225 */ /* 0x000fe200078e00ff */
[----:B------:R-:W-:-:S03]  /*21e10*/  IADD3.X R15, R47, R15, R136, P0, P3 ;  /* 0x0000000f2f0f7210 */ /* 0x000fc600007e6488 */
[----:B------:R-:W-:Y:S01]  /*21e20*/  IMAD.MOV R43, RZ, RZ, -R13 ;  /* 0x000000ffff2b7224 */ /* 0x000fe200078e0a0d */
[----:B------:R-:W-:Y:S01]  /*21e30*/  IADD3 R36, P0, P3, R13, R14, R36 ;  /* 0x0000000e0d247210 */ /* 0x000fe20007b1e024 */
[----:B------:R-:W-:Y:S01]  /*21e40*/  IMAD.IADD R45, R37, 0x1, R45 ;  /* 0x00000001252d7824 */ /* 0x000fe200078e022d */
[----:B------:R-:W-:Y:S01]  /*21e50*/  SHF.R.S32.HI R12, RZ, 0x1f, R13 ;  /* 0x0000001fff0c7819 */ /* 0x000fe2000001140d */
[----:B------:R-:W-:-:S03]  /*21e60*/  IMAD R13, R137, R43, R42 ;  /* 0x0000002b890d7224 */ /* 0x000fc600078e022a */
[----:B------:R-:W-:Y:S01]  /*21e70*/  IADD3.X R37, R12, R15, R45, P0, P3 ;  /* 0x0000000f0c257210 */ /* 0x000fe200007e642d */
[-C--:B------:R-:W-:Y:S01]  /*21e80*/  IMAD R12, R39, R13.reuse, RZ ;  /* 0x0000000d270c7224 */ /* 0x080fe200078e02ff */
[----:B------:R-:W-:Y:S01]  /*21e90*/  SHF.R.S32.HI R15, RZ, 0x1f, R13 ;  /* 0x0000001fff0f7819 */ /* 0x000fe2000001140d */
[----:B------:R-:W-:-:S04]  /*21ea0*/  IMAD.WIDE.U32 R36, R38, R13, R36 ;  /* 0x0000000d26247225 */ /* 0x000fc800078e0024 */
[----:B------:R-:W-:Y:S01]  /*21eb0*/  IMAD R15, R38, R15, R12 ;  /* 0x0000000f260f7224 */ /* 0x000fe200078e020c */
[----:B--2---:R-:W-:-:S03]  /*21ec0*/  LEA R40, P0, R36, R40, 0x2 ;  /* 0x0000002824287211 */ /* 0x004fc600078010ff */
[----:B------:R-:W-:-:S05]  /*21ed0*/  IMAD.IADD R12, R37, 0x1, R15 ;  /* 0x00000001250c7824 */ /* 0x000fca00078e020f */
[----:B------:R-:W-:Y:S01]  /*21ee0*/  LEA.HI.X R41, R36, R41, R12, 0x2, P0 ;  /* 0x0000002924297211 */ /* 0x000fe200000f140c */
[----:B------:R-:W-:Y:S01]  /*21ef0*/  SHFL.IDX PT, R14, R40, 0x1, 0x1c1f ;  /* 0x003c1f00280e7f89 */ /* 0x000fe200000e0000 */
[----:B------:R-:W-:-:S03]  /*21f00*/  IMAD R37, R139, 0x80, R48 ;  /* 0x000000808b257824 */ /* 0x000fc600078e0230 */
[----:B------:R-:W-:Y:S04]  /*21f10*/  SHFL.IDX PT, R12, R40, RZ, 0x1c1f ;  /* 0x001c1fff280c7589 */ /* 0x000fe800000e0000 */
[----:B------:R-:W0:Y:S04]  /*21f20*/  SHFL.IDX PT, R13, R41, RZ, 0x1c1f ;  /* 0x001c1fff290d7589 */ /* 0x000e2800000e0000 */
[----:B------:R-:W1:Y:S01]  /*21f30*/  SHFL.IDX PT, R15, R41, 0x1, 0x1c1f ;  /* 0x003c1f00290f7f89 */ /* 0x000e6200000e0000 */
[----:B------:R-:W-:Y:S01]  /*21f40*/  IMAD R38, R44, R137, RZ ;  /* 0x000000892c267224 */ /* 0x000fe200078e02ff */
        /* <DEDUP_REMOVED lines=8> */
[----:B0-----:R-:W0:Y:S01]  /*21fd0*/  @P1 LDC R15, c[0x0][0xbec] ;  /* 0x0002fb00ff0f1b82 */ /* 0x001e220000000800 */
[----:B------:R-:W-:-:S03]  /*21fe0*/  ULDC.64 UR4, c[0x0][0xaa0] ;  /* 0x0002a80000047ab9 */ /* 0x000fc60000000a00 */
[----:B------:R-:W-:-:S04]  /*21ff0*/  SHF.R.S32.HI R3, RZ, 0x1f, R0 ;  /* 0x0000001fff037819 */ /* 0x000fc80000011400 */
[----:B------:R-:W-:Y:S01]  /*22000*/  LEA.HI R3, R3, R0, RZ, 0x3 ;  /* 0x0000000003037211 */ /* 0x000fe200078f18ff */
[----:B------:R-:W1:Y:S03]  /*22010*/  @P1 LDC R21, c[0x0][0xbf0] ;  /* 0x0002fc00ff151b82 */ /* 0x000e660000000800 */
[----:B------:R-:W-:Y:S02]  /*22020*/  LOP3.LUT R5, R3, 0xfffffff8, RZ, 0xc0, !PT ;  /* 0xfffffff803057812 */ /* 0x000fe400078ec0ff */
[----:B------:R-:W-:Y:S02]  /*22030*/  SHF.R.S32.HI R8, RZ, 0x3, R3 ;  /* 0x00000003ff087819 */ /* 0x000fe40000011403 */
[----:B------:R-:W-:-:S05]  /*22040*/  IADD3 R37, R0, -R5, RZ ;  /* 0x8000000500257210 */ /* 0x000fca0007ffe0ff */
[----:B------:R-:W-:-:S04]  /*22050*/  IMAD.SHL.U32 R9, R37, 0x8, RZ ;  /* 0x0000000825097824 */ /* 0x000fc800078e00ff */
[----:B------:R-:W-:-:S04]  /*22060*/  IMAD R3, R8, 0x40, R9 ;  /* 0x0000004008037824 */ /* 0x000fc800078e0209 */
[----:B------:R-:W-:-:S03]  /*22070*/  IMAD.WIDE R90, R3, 0x2, R90 ;  /* 0x00000002035a7825 */ /* 0x000fc600078e025a */
        /* <DEDUP_REMOVED lines=10> */
[----:B------:R-:W-:Y:S01]  /*22120*/  LOP3.LUT R48, R49, 0x380, RZ, 0xc0, !PT ;  /* 0x0000038031307812 */ /* 0x000fe200078ec0ff */
[----:B------:R-:W-:Y:S01]  /*22130*/  IMAD R136, R136, UR4, RZ ;  /* 0x0000000488887c24 */ /* 0x000fe2000f8e02ff */
[----:B------:R-:W-:Y:S01]  /*22140*/  LOP3.LUT R28, R29, 0x380, RZ, 0xc0, !PT ;  /* 0x000003801d1c7812 */ /* 0x000fe200078ec0ff */
[----:B------:R-:W5:Y:S01]  /*22150*/  LD.E.128 R24, desc[UR54][R24.64] ;  /* 0x0000003618187980 */ /* 0x000f62000c101d00 */
[----:B------:R-:W-:-:S02]  /*22160*/  SHF.R.U64 R48, R48, 0x3, RZ ;  /* 0x0000000330307819 */ /* 0x000fc400000012ff */
[----:B------:R-:W-:Y:S02]  /*22170*/  LOP3.LUT R32, R33, 0x380, RZ, 0xc0, !PT ;  /* 0x0000038021207812 */ /* 0x000fe400078ec0ff */
[----:B------:R-:W-:Y:S01]  /*22180*/  LOP3.LUT R48, R48, R49, RZ, 0x3c, !PT ;  /* 0x0000003130307212 */ /* 0x000fe200078e3cff */
[--C-:B------:R-:W-:Y:S01]  /*22190*/  IMAD.X R49, RZ, RZ, R91.reuse, P3 ;  /* 0x000000ffff317224 */ /* 0x100fe200018e065b */
[----:B------:R-:W-:Y:S02]  /*221a0*/  IADD3 R3, P3, R90, 0xb000, RZ ;  /* 0x0000b0005a037810 */ /* 0x000fe40007f7e0ff */
[----:B------:R-:W-:Y:S02]  /*221b0*/  LOP3.LUT R40, R41, 0x380, RZ, 0xc0, !PT ;  /* 0x0000038029287812 */ /* 0x000fe400078ec0ff */
[----:B------:R-:W-:Y:S02]  /*221c0*/  LOP3.LUT R0, R3, 0x380, RZ, 0xc0, !PT ;  /* 0x0000038003007812 */ /* 0x000fe400078ec0ff */
[----:B------:R-:W-:Y:S01]  /*221d0*/  LOP3.LUT R44, R45, 0x380, RZ, 0xc0, !PT ;  /* 0x000003802d2c7812 */ /* 0x000fe200078ec0ff */
[----:B------:R-:W-:Y:S01]  /*221e0*/  IMAD R13, R11, UR5, R136 ;  /* 0x000000050b0d7c24 */ /* 0x000fe2000f8e0288 */
[----:B------:R-:W-:Y:S01]  /*221f0*/  SHF.R.U64 R0, R0, 0x3, RZ ;  /* 0x0000000300007819 */ /* 0x000fe200000012ff */
[----:B------:R-:W-:Y:S01]  /*22200*/  IMAD.X R69, RZ, RZ, R91, P3 ;  /* 0x000000ffff457224 */ /* 0x000fe200018e065b */
[----:B------:R-:W-:Y:S01]  /*22210*/  SHF.R.U64 R28, R28, 0x3, RZ ;  /* 0x000000031c1c7819 */ /* 0x000fe200000012ff */
[----:B------:R-:W5:Y:S01]  /*22220*/  LD.E.128 R48, desc[UR54][R48.64] ;  /* 0x0000003630307980 */ /* 0x000f62000c101d00 */
[----:B------:R-:W-:-:S02]  /*22230*/  SHF.R.U64 R32, R32, 0x3, RZ ;  /* 0x0000000320207819 */ /* 0x000fc400000012ff */
[----:B------:R-:W-:Y:S02]  /*22240*/  SHF.R.U64 R40, R40, 0x3, RZ ;  /* 0x0000000328287819 */ /* 0x000fe400000012ff */
[----:B------:R-:W-:Y:S02]  /*22250*/  SHF.R.U64 R44, R44, 0x3, RZ ;  /* 0x000000032c2c7819 */ /* 0x000fe400000012ff */
[----:B------:R-:W-:Y:S01]  /*22260*/  LOP3.LUT R68, R0, R3, RZ, 0x3c, !PT ;  /* 0x0000000300447212 */ /* 0x000fe200078e3cff */
[----:B------:R-:W-:Y:S01]  /*22270*/  IMAD.WIDE.U32 R2, R11, UR4, RZ ;  /* 0x000000040b027c25 */ /* 0x000fe2000f8e00ff */
        /* <DEDUP_REMOVED lines=8> */
[C---:B------:R-:W-:Y:S01]  /*22300*/  IADD3 R53, P4, R90.reuse, 0x7000, RZ ;  /* 0x000070005a357810 */ /* 0x040fe20007f9e0ff */
[--C-:B------:R-:W-:Y:S01]  /*22310*/  IMAD.X R41, RZ, RZ, R91.reuse, P0 ;  /* 0x000000ffff297224 */ /* 0x100fe200000e065b */
[C---:B------:R-:W-:Y:S01]  /*22320*/  IADD3 R57, P5, R90.reuse, 0x8000, RZ ;  /* 0x000080005a397810 */ /* 0x040fe20007fbe0ff */
[----:B------:R-:W-:Y:S01]  /*22330*/  IMAD.X R45, RZ, RZ, R91, P2 ;  /* 0x000000ffff2d7224 */ /* 0x000fe200010e065b */
[C---:B------:R-:W-:Y:S01]  /*22340*/  IADD3 R61, P0, R90.reuse, 0x9000, RZ ;  /* 0x000090005a3d7810 */ /* 0x040fe20007f1e0ff */
[----:B------:R-:W-:Y:S01]  /*22350*/  IMAD.IADD R3, R3, 0x1, R13 ;  /* 0x0000000103037824 */ /* 0x000fe200078e020d */
[----:B------:R-:W-:Y:S01]  /*22360*/  IADD3 R65, P2, R90, 0xa000, RZ ;  /* 0x0000a0005a417810 */ /* 0x000fe20007f5e0ff */
[----:B------:R-:W-:Y:S01]  /*22370*/  IMAD R12, R139, 0x80, R0 ;  /* 0x000000808b0c7824 */ /* 0x000fe200078e0200 */
[----:B------:R-:W-:Y:S01]  /*22380*/  LOP3.LUT R52, R53, 0x380, RZ, 0xc0, !PT ;  /* 0x0000038035347812 */ /* 0x000fe200078ec0ff */
[----:B------:R-:W-:Y:S01]  /*22390*/  IMAD.WIDE.U32 R2, R235, UR4, R2 ;  /* 0x00000004eb027c25 */ /* 0x000fe2000f8e0002 */
[----:B------:R-:W-:Y:S01]  /*223a0*/  LOP3.LUT R56, R57, 0x380, RZ, 0xc0, !PT ;  /* 0x0000038039387812 */ /* 0x000fe200078ec0ff */
[----:B------:R-:W5:Y:S01]  /*223b0*/  LD.E.128 R28, desc[UR54][R28.64] ;  /* 0x000000361c1c7980 */ /* 0x000f62000c101d00 */
[----:B------:R-:W-:-:S02]  /*223c0*/  LOP3.LUT R60, R61, 0x380, RZ, 0xc0, !PT ;  /* 0x000003803d3c7812 */ /* 0x000fc400078ec0ff */
[----:B------:R-:W-:Y:S01]  /*223d0*/  LOP3.LUT R64, R65, 0x380, RZ, 0xc0, !PT ;  /* 0x0000038041407812 */ /* 0x000fe200078ec0ff */
[----:B0-----:R-:W-:Y:S01]  /*223e0*/  @P1 IMAD.HI.U32 R0, R12, R15, RZ ;  /* 0x0000000f0c001227 */ /* 0x001fe200078e00ff */
[----:B------:R-:W-:Y:S01]  /*223f0*/  LOP3.LUT R5, R90, 0x380, RZ, 0xc0, !PT ;  /* 0x000003805a057812 */ /* 0x000fe200078ec0ff */
[----:B------:R-:W5:Y:S01]  /*22400*/  LD.E.128 R32, desc[UR54][R32.64] ;  /* 0x0000003620207980 */ /* 0x000f62000c101d00 */
[----:B------:R-:W-:Y:S01]  /*22410*/  SHF.R.S32.HI R10, RZ, 0x1f, R237 ;  /* 0x0000001fff0a7819 */ /* 0x000fe200000114ed */
[----:B------:R-:W-:Y:S01]  /*22420*/  IMAD R3, R235, UR5, R3 ;  /* 0x00000005eb037c24 */ /* 0x000fe2000f8e0203 */
[----:B------:R-:W-:Y:S01]  /*22430*/  SHF.R.U64 R52, R52, 0x3, RZ ;  /* 0x0000000334347819 */ /* 0x000fe200000012ff */
[----:B------:R-:W-:Y:S01]  /*22440*/  ULDC.64 UR4, c[0x0][0xaf0] ;  /* 0x0002bc0000047ab9 */ /* 0x000fe20000000a00 */
[----:B------:R-:W-:Y:S01]  /*22450*/  SHF.R.U64 R56, R56, 0x3, RZ ;  /* 0x0000000338387819 */ /* 0x000fe200000012ff */
[----:B------:R-:W5:Y:S01]  /*22460*/  LD.E.128 R40, desc[UR54][R40.64] ;  /* 0x0000003628287980 */ /* 0x000f62000c101d00 */
[----:B------:R-:W-:-:S02]  /*22470*/  SHF.R.U64 R60, R60, 0x3, RZ ;  /* 0x000000033c3c7819 */ /* 0x000fc400000012ff */
[----:B------:R-:W-:Y:S01]  /*22480*/  SHF.R.U64 R64, R64, 0x3, RZ ;  /* 0x0000000340407819 */ /* 0x000fe200000012ff */
[----:B------:R-:W-:Y:S01]  /*22490*/  IMAD.MOV.U32 R11, RZ, RZ, R12 ;  /* 0x000000ffff0b7224 */ /* 0x000fe200078e000c */
[----:B------:R-:W-:Y:S01]  /*224a0*/  SHF.R.U64 R5, R5, 0x3, RZ ;  /* 0x0000000305057819 */ /* 0x000fe200000012ff */
[----:B------:R-:W-:Y:S01]  /*224b0*/  IMAD R10, R10, UR4, RZ ;  /* 0x000000040a0a7c24 */ /* 0x000fe2000f8e02ff */
[----:B-1----:R-:W-:Y:S01]  /*224c0*/  @P1 SHF.R.U32.HI R11, RZ, R21, R0 ;  /* 0x00000015ff0b1219 */ /* 0x002fe20000011600 */
[----:B------:R-:W5:Y:S01]  /*224d0*/  LD.E.128 R44, desc[UR54][R44.64] ;  /* 0x000000362c2c7980 */ /* 0x000f62000c101d00 */
[----:B------:R-:W-:Y:S01]  /*224e0*/  LOP3.LUT R52, R52, R53, RZ, 0x3c, !PT ;  /* 0x0000003534347212 */ /* 0x000fe200078e3cff */
[--C-:B------:R-:W-:Y:S01]  /*224f0*/  IMAD.X R53, RZ, RZ, R91.reuse, P4 ;  /* 0x000000ffff357224 */ /* 0x100fe200020e065b */
[----:B------:R-:W-:Y:S01]  /*22500*/  LOP3.LUT R56, R56, R57, RZ, 0x3c, !PT ;  /* 0x0000003938387212 */ /* 0x000fe200078e3cff */
[----:B------:R-:W5:Y:S01]  /*22510*/  LD.E.128 R68, desc[UR54][R68.64] ;  /* 0x0000003644447980 */ /* 0x000f62000c101d00 */
[----:B------:R-:W-:Y:S01]  /*22520*/  LOP3.LUT R60, R60, R61, RZ, 0x3c, !PT ;  /* 0x0000003d3c3c7212 */ /* 0x000fe200078e3cff */
[--C-:B------:R-:W-:Y:S01]  /*22530*/  IMAD.X R61, RZ, RZ, R91.reuse, P0 ;  /* 0x000000ffff3d7224 */ /* 0x100fe200000e065b */
[----:B------:R-:W-:Y:S01]  /*22540*/  LOP3.LUT R64, R64, R65, RZ, 0x3c, !PT ;  /* 0x0000004140407212 */ /* 0x000fe200078e3cff */
[----:B------:R-:W-:Y:S01]  /*22550*/  IMAD.X R65, RZ, RZ, R91, P2 ;  /* 0x000000ffff417224 */ /* 0x000fe200010e065b */
[----:B------:R-:W-:Y:S01]  /*22560*/  IADD3.X R57, RZ, R91, RZ, P5, !PT ;  /* 0x0000005bff397210 */ /* 0x000fe20002ffe4ff */
[----:B------:R-:W-:Y:S01]  /*22570*/  IMAD R13, R237, UR5, R10 ;  /* 0x00000005ed0d7c24 */ /* 0x000fe2000f8e020a */
[----:B------:R-:W-:Y:S01]  /*22580*/  LOP3.LUT R90, R5, R90, RZ, 0x3c, !PT ;  /* 0x0000005a055a7212 */ /* 0x000fe200078e3cff */
[--C-:B------:R-:W-:Y:S01]  /*22590*/  IMAD.MOV R10, RZ, RZ, -R11.reuse ;  /* 0x000000ffff0a7224 */ /* 0x100fe200078e0a0b */
[----:B------:R-:W-:Y:S01]  /*225a0*/  SHF.R.S32.HI R0, RZ, 0x1f, R11 ;  /* 0x0000001fff007819 */ /* 0x000fe2000001140b */
[----:B------:R-:W-:Y:S01]  /*225b0*/  IMAD.WIDE.U32 R2, R237, UR4, R2 ;  /* 0x00000004ed027c25 */ /* 0x000fe2000f8e0002 */
[----:B------:R-:W5:Y:S01]  /*225c0*/  LD.E.128 R52, desc[UR54][R52.64] ;  /* 0x0000003634347980 */ /* 0x000f62000c101d00 */
[----:B------:R-:W-:-:S02]  /*225d0*/  ULDC.64 UR4, c[0x0][0xae0] ;  /* 0x0002b80000047ab9 */ /* 0x000fc40000000a00 */
[----:B------:R-:W-:Y:S01]  /*225e0*/  IMAD R137, R137, R10, R12 ;  /* 0x0000000a89897224 */ /* 0x000fe200078e020c */
[----:B------:R0:W5:Y:S01]  /*225f0*/  LD.E.128 R4, desc[UR54][R90.64] ;  /* 0x000000365a047980 */ /* 0x000162000c101d00 */
[----:B------:R-:W-:-:S03]  /*22600*/  IMAD.IADD R3, R3, 0x1, R13 ;  /* 0x0000000103037824 */ /* 0x000fc600078e020d */
[----:B------:R-:W5:Y:S04]  /*22610*/  LD.E.128 R56, desc[UR54][R56.64] ;  /* 0x0000003638387980 */ /* 0x000f68000c101d00 */
[----:B------:R-:W5:Y:S04]  /*22620*/  LD.E.128 R60, desc[UR54][R60.64] ;  /* 0x000000363c3c7980 */ /* 0x000f68000c101d00 */
[----:B------:R-:W5:Y:S01]  /*22630*/  LD.E.128 R64, desc[UR54][R64.64] ;  /* 0x0000003640407980 */ /* 0x000f62000c101d00 */
[----:B------:R-:W-:Y:S01]  /*22640*/  IMAD R0, R0, UR4, RZ ;  /* 0x0000000400007c24 */ /* 0x000fe2000f8e02ff */
[----:B------:R-:W-:Y:S01]  /*22650*/  @!PT LDS RZ, [RZ] ;  /* 0x00000000fffff984 */ /* 0x000fe20000000800 */
[----:B------:R-:W-:Y:S01]  /*22660*/  @!PT LDS RZ, [RZ] ;  /* 0x00000000fffff984 */ /* 0x000fe20000000800 */
[----:B------:R-:W-:Y:S01]  /*22670*/  @!PT LDS RZ, [RZ] ;  /* 0x00000000fffff984 */ /* 0x000fe20000000800 */
[----:B------:R-:W-:Y:S01]  /*22680*/  @!PT LDS RZ, [RZ] ;  /* 0x00000000fffff984 */ /* 0x000fe20000000800 */
[----:B------:R1:W-:Y:S06]  /*22690*/  MEMBAR.ALL.CTA ;  /* 0x0000000000007992 */ /* 0x0003ec0000008000 */
[----:B-1----:R-:W1:Y:S01]  /*226a0*/  FENCE.VIEW.ASYNC.S ;  /* 0x00000000000073c6 */ /* 0x002e620000000000 */
[----:B------:R-:W-:Y:S01]  /*226b0*/  SHF.R.S32.HI R10, RZ, 0x1f, R137 ;  /* 0x0000001fff0a7819 */ /* 0x000fe20000011489 */
[----:B------:R-:W-:-:S04]  /*226c0*/  IMAD.WIDE.U32 R2, R11, UR4, R2 ;  /* 0x000000040b027c25 */ /* 0x000fc8000f8e0002 */
[----:B------:R-:W-:Y:S01]  /*226d0*/  IMAD R11, R11, UR5, R0 ;  /* 0x000000050b0b7c24 */ /* 0x000fe2000f8e0200 */
[----:B------:R-:W-:Y:S02]  /*226e0*/  ULDC.64 UR4, c[0x0][0xad8] ;  /* 0x0002b60000047ab9 */ /* 0x000fe40000000a00 */
[----:B------:R-:W-:Y:S02]  /*226f0*/  IMAD R10, R10, UR4, RZ ;  /* 0x000000040a0a7c24 */ /* 0x000fe4000f8e02ff */
[----:B------:R-:W-:Y:S02]  /*22700*/  IMAD.IADD R3, R3, 0x1, R11 ;  /* 0x0000000103037824 */ /* 0x000fe400078e020b */
[C---:B------:R-:W-:Y:S01]  /*22710*/  IMAD R13, R137.reuse, UR5, R10 ;  /* 0x00000005890d7c24 */ /* 0x040fe2000f8e020a */
[----:B------:R-:W-:Y:S01]  /*22720*/  IADD3 R0, R16, 0x33420, RZ ;  /* 0x0003342010007810 */ /* 0x000fe20007ffe0ff */
[----:B------:R-:W-:Y:S01]  /*22730*/  IMAD.WIDE.U32 R10, R137, UR4, R2 ;  /* 0x00000004890a7c25 */ /* 0x000fe2000f8e0002 */
[----:B------:R-:W-:-:S02]  /*22740*/  ULDC.64 UR4, c[0x0][0xa80] ;  /* 0x0002a00000047ab9 */ /* 0x000fc40000000a00 */
[----:B------:R-:W-:Y:S01]  /*22750*/  PRMT R0, RZ, 0x654, R0 ;  /* 0x00000654ff007816 */ /* 0x000fe20000000000 */
[----:B------:R-:W-:Y:S01]  /*22760*/  IMAD.IADD R3, R11, 0x1, R13 ;  /* 0x000000010b037824 */ /* 0x000fe200078e020d */
[C---:B------:R-:W-:Y:S01]  /*22770*/  LEA R2, P0, R10.reuse, UR4, 0x1 ;  /* 0x000000040a027c11 */ /* 0x040fe2000f8008ff */
[C---:B------:R-:W-:Y:S01]  /*22780*/  VIADD R37, R9.reuse, 0x40 ;  /* 0x0000004009257836 */ /* 0x040fe20000000000 */
[----:B------:R-:W-:Y:S01]  /*22790*/  UMOV UR4, 0xffffffff ;  /* 0xffffffff00047882 */ /* 0x000fe20000000000 */
[----:B------:R-:W-:Y:S01]  /*227a0*/  VIADD R39, R9, 0x80 ;  /* 0x0000008009277836 */ /* 0x000fe20000000000 */
[----:B-1----:R0:W-:Y:S01]  /*227b0*/  SYNCS.ARRIVE.TRANS64.RED.A1T0 RZ, [R0+URZ], RZ ;  /* 0x000000ff00ff79a7 */ /* 0x0021e2000810043f */
[----:B------:R-:W-:Y:S02]  /*227c0*/  LEA.HI.X R3, R10, UR5, R3, 0x1, P0 ;  /* 0x000000050a037c11 */ /* 0x000fe400080f0c03 */
[----:B------:R-:W-:Y:S02]  /*227d0*/  SHF.R.S32.HI R72, RZ, 0x1f, R9 ;  /* 0x0000001fff487819 */ /* 0x000fe40000011409 */
[----:B------:R-:W-:-:S02]  /*227e0*/  SHF.R.S32.HI R20, RZ, 0x1f, R37 ;  /* 0x0000001fff147819 */ /* 0x000fc40000011425 */
[----:B------:R-:W-:Y:S01]  /*227f0*/  SHF.R.S32.HI R36, RZ, 0x1f, R39 ;  /* 0x0000001fff247819 */ /* 0x000fe20000011427 */
[----:B0-----:R-:W-:Y:S06]  /*22800*/  BRA.DIV UR4, `(.L_x_3638) ;  /* 0x000000ea040c7947 */ /* 0x001fec000b800000 */
[----:B------:R0:W1:Y:S04]  /*22810*/  SHFL.IDX PT, R0, R3, RZ, 0x181f ;  /* 0x00181fff03007589 */ /* 0x00006800000e0000 */
[----:B------:R0:W2:Y:S02]  /*22820*/  SHFL.IDX PT, R14, R2, RZ, 0x181f ;  /* 0x00181fff020e7589 */ /* 0x0000a400000e0000 */
.L_x_3927:
[----:B------:R-:W-:Y:S01]  /*22830*/  IMAD R21, R139, 0x80, R8 ;  /* 0x000000808b157824 */ /* 0x000fe200078e0208 */
[----:B------:R-:W-:Y:S04]  /*22840*/  BSSY B1, `(.L_x_3639) ;  /* 0x0000010000017945 */ /* 0x000fe80003800000 */
[----:B------:R-:W-:-:S13]  /*22850*/  ISETP.GE.AND P0, PT, R21, R38, PT ;  /* 0x000000261500720c */ /* 0x000fda0003f06270 */
[----:B------:R-:W-:Y:S05]  /*22860*/  @P0 BRA `(.L_x_3640) ;  /* 0x0000000000340947 */ /* 0x000fea0003800000 */
[----:B------:R-:W-:Y:S02]  /*22870*/  ULDC UR4, c[0x0][0xac8] ;  /* 0x0002b20000047ab9 */ /* 0x000fe40000000800 */
[----:B------:R-:W-:Y:S02]  /*22880*/  ISETP.GE.AND P0, PT, R9, UR4, PT ;  /* 0x0000000409007c0c */ /* 0x000fe4000bf06270 */
[----:B------:R-:W-:Y:S02]  /*22890*/  ISETP.GE.AND P1, PT, R37, UR4, PT ;  /* 0x0000000425007c0c */ /* 0x000fe4000bf26270 */
[----:B------:R-:W-:-:S09]  /*228a0*/  ISETP.GE.AND P2, PT, R39, UR4, PT ;  /* 0x0000000427007c0c */ /* 0x000fd2000bf46270 */
[-C--:B--2---:R-:W-:Y:S02]  /*228b0*/  @!P0 LEA R10, P3, R9, R14.reuse, 0x1 ;  /* 0x0000000e090a8211 */ /* 0x084fe400078608ff */
[-C--:B------:R-:W-:Y:S02]  /*228c0*/  @!P1 LEA R12, P4, R37, R14.reuse, 0x1 ;  /* 0x0000000e250c9211 */ /* 0x080fe400078808ff */
[----:B------:R-:W-:Y:S02]  /*228d0*/  @!P2 LEA R14, P5, R39, R14, 0x1 ;  /* 0x0000000e270ea211 */ /* 0x000fe400078a08ff */
[-C--:B-1----:R-:W-:Y:S02]  /*228e0*/  @!P0 LEA.HI.X R11, R9, R0.reuse, R72, 0x1, P3 ;  /* 0x00000000090b8211 */ /* 0x082fe400018f0c48 */
[-C--:B------:R-:W-:Y:S02]  /*228f0*/  @!P1 LEA.HI.X R13, R37, R0.reuse, R20, 0x1, P4 ;  /* 0x00000000250d9211 */ /* 0x080fe400020f0c14 */
[----:B------:R-:W-:Y:S01]  /*22900*/  @!P2 LEA.HI.X R15, R39, R0, R36, 0x1, P5 ;  /* 0x00000000270fa211 */ /* 0x000fe200028f0c24 */
[----:B-----5:R3:W-:Y:S04]  /*22910*/  @!P0 ST.E.128 desc[UR54][R10.64], R4 ;  /* 0x000000040a008985 */ /* 0x0207e8000c101d36 */
[----:B------:R3:W-:Y:S04]  /*22920*/  @!P1 ST.E.128 desc[UR54][R12.64], R40 ;  /* 0x000000280c009985 */ /* 0x0007e8000c101d36 */
[----:B------:R3:W-:Y:S02]  /*22930*/  @!P2 ST.E.128 desc[UR54][R14.64], R56 ;  /* 0x000000380e00a985 */ /* 0x0007e4000c101d36 */
.L_x_3640:
[----:B------:R-:W-:Y:S05]  /*22940*/  BSYNC B1 ;  /* 0x0000000000017941 */ /* 0x000fea0003800000 */
.L_x_3639:
[----:B------:R-:W-:-:S03]  /*22950*/  UMOV UR4, 0xffffffff ;  /* 0xffffffff00047882 */ /* 0x000fc60000000000 */
[----:B------:R-:W-:Y:S05]  /*22960*/  BRA.DIV UR4, `(.L_x_3641) ;  /* 0x000000e604e87947 */ /* 0x000fea000b800000 */
[----:B-1----:R1:W4:Y:S04]  /*22970*/  SHFL.IDX PT, R0, R3, 0x1, 0x181f ;  /* 0x00381f0003007f89 */ /* 0x00232800000e0000 */
[----:B--23--:R1:W2:Y:S02]  /*22980*/  SHFL.IDX PT, R14, R2, 0x1, 0x181f ;  /* 0x00381f00020e7f89 */ /* 0x00c2a400000e0000 */
.L_x_3931:
[----:B-----5:R-:W-:Y:S01]  /*22990*/  VIADD R5, R21, 0x20 ;  /* 0x0000002015057836 */ /* 0x020fe20000000000 */
        /* <DEDUP_REMOVED lines=10> */
[-C--:B----4-:R-:W-:Y:S02]  /*22a40*/  @!P3 LEA.HI.X R5, R9, R0.reuse, R72, 0x1, P0 ;  /* 0x000000000905b211 */ /* 0x090fe400000f0c48 */
[-C--:B------:R-:W-:Y:S02]  /*22a50*/  @!P4 LEA.HI.X R7, R37, R0.reuse, R20, 0x1, P1 ;  /* 0x000000002507c211 */ /* 0x080fe400008f0c14 */
[----:B------:R-:W-:Y:S01]  /*22a60*/  @!P5 LEA.HI.X R15, R39, R0, R36, 0x1, P2 ;  /* 0x00000000270fd211 */ /* 0x000fe200010f0c24 */
[----:B------:R3:W-:Y:S04]  /*22a70*/  @!P3 ST.E.128 desc[UR54][R4.64], R24 ;  /* 0x000000180400b985 */ /* 0x0007e8000c101d36 */
[----:B------:R3:W-:Y:S04]  /*22a80*/  @!P4 ST.E.128 desc[UR54][R6.64], R44 ;  /* 0x0000002c0600c985 */ /* 0x0007e8000c101d36 */
[----:B------:R3:W-:Y:S02]  /*22a90*/  @!P5 ST.E.128 desc[UR54][R14.64], R60 ;  /* 0x0000003c0e00d985 */ /* 0x0007e4000c101d36 */
.L_x_3643:
[----:B------:R-:W-:Y:S05]  /*22aa0*/  BSYNC B1 ;  /* 0x0000000000017941 */ /* 0x000fea0003800000 */
.L_x_3642:
[----:B------:R-:W-:-:S03]  /*22ab0*/  UMOV UR4, 0xffffffff ;  /* 0xffffffff00047882 */ /* 0x000fc60000000000 */
[----:B------:R-:W-:Y:S05]  /*22ac0*/  BRA.DIV UR4, `(.L_x_3644) ;  /* 0x000000e604d87947 */ /* 0x000fea000b800000 */
[----:B----4-:R4:W0:Y:S04]  /*22ad0*/  SHFL.IDX PT, R0, R3, 0x2, 0x181f ;  /* 0x00581f0003007f89 */ /* 0x01082800000e0000 */
[----:B--23--:R4:W2:Y:S02]  /*22ae0*/  SHFL.IDX PT, R14, R2, 0x2, 0x181f ;  /* 0x00581f00020e7f89 */ /* 0x00c8a400000e0000 */
.L_x_3935:
[----:B------:R-:W-:Y:S01]  /*22af0*/  VIADD R5, R21, 0x40 ;  /* 0x0000004015057836 */ /* 0x000fe20000000000 */
        /* <DEDUP_REMOVED lines=16> */
.L_x_3646:
[----:B------:R-:W-:Y:S05]  /*22c00*/  BSYNC B1 ;  /* 0x0000000000017941 */ /* 0x000fea0003800000 */
.L_x_3645:
[----:B------:R-:W-:-:S03]  /*22c10*/  UMOV UR4, 0xffffffff ;  /* 0xffffffff00047882 */ /* 0x000fc60000000000 */
[----:B------:R-:W-:Y:S05]  /*22c20*/  BRA.DIV UR4, `(.L_x_3647) ;  /* 0x000000e604c87947 */ /* 0x000fea000b800000 */
[----:B0-----:R0:W0:Y:S04]  /*22c30*/  SHFL.IDX PT, R0, R3, 0x3, 0x181f ;  /* 0x00781f0003007f89 */ /* 0x00102800000e0000 */
[----:B--23--:R2:W3:Y:S02]  /*22c40*/  SHFL.IDX PT, R14, R2, 0x3, 0x181f ;  /* 0x00781f00020e7f89 */ /* 0x00c4e400000e0000 */
.L_x_3939:
[----:B01--4-:R-:W-:-:S05]  /*22c50*/  VIADD R3, R21, 0x60 ;  /* 0x0000006015037836 */ /* 0x013fca0000000000 */
[----:B------:R-:W-:-:S13]  /*22c60*/  ISETP.GE.AND P0, PT, R3, R38, PT ;  /* 0x000000260300720c */ /* 0x000fda0003f06270 */
[----:B------:R-:W-:Y:S05]  /*22c70*/  @P0 BRA `(.L_x_3648) ;  /* 0x0000002800c00947 */ /* 0x000fea0003800000 */
[----:B------:R-:W-:Y:S02]  /*22c80*/  ULDC UR4, c[0x0][0xac8] ;  /* 0x0002b20000047ab9 */ /* 0x000fe40000000800 */
[----:B------:R-:W-:Y:S02]  /*22c90*/  ISETP.GE.AND P2, PT, R9, UR4, PT ;  /* 0x0000000409007c0c */ /* 0x000fe4000bf46270 */
[----:B------:R-:W-:-:S11]  /*22ca0*/  ISETP.GE.AND P3, PT, R37, UR4, PT ;  /* 0x0000000425007c0c */ /* 0x000fd6000bf66270 */
[-C--:B--23--:R-:W-:Y:S02]  /*22cb0*/  @!P2 LEA R2, P0, R9, R14.reuse, 0x1 ;  /* 0x0000000e0902a211 */ /* 0x08cfe400078008ff */
[----:B------:R-:W-:Y:S02]  /*22cc0*/  @!P3 LEA R4, P1, R37, R14, 0x1 ;  /* 0x0000000e2504b211 */ /* 0x000fe400078208ff */
[-C--:B------:R-:W-:Y:S02]  /*22cd0*/  @!P2 LEA.HI.X R3, R9, R0.reuse, R72, 0x1, P0 ;  /* 0x000000000903a211 */ /* 0x080fe400000f0c48 */
[----:B------:R-:W-:Y:S02]  /*22ce0*/  @!P3 LEA.HI.X R5, R37, R0, R20, 0x1, P1 ;  /* 0x000000002505b211 */ /* 0x000fe400008f0c14 */
[----:B------:R-:W-:Y:S01]  /*22cf0*/  ISETP.GE.AND P0, PT, R39, UR4, PT ;  /* 0x0000000427007c0c */ /* 0x000fe2000bf06270 */
[----:B------:R4:W-:Y:S04]  /*22d00*/  @!P2 ST.E.128 desc[UR54][R2.64], R32 ;  /* 0x000000200200a985 */ /* 0x0009e8000c101d36 */
[----:B------:R4:W-:Y:S08]  /*22d10*/  @!P3 ST.E.128 desc[UR54][R4.64], R52 ;  /* 0x000000340400b985 */ /* 0x0009f0000c101d36 */
[----:B------:R-:W-:Y:S05]  /*22d20*/  @P0 BRA `(.L_x_3648) ;  /* 0x0000002800940947 */ /* 0x000fea0003800000 */
[----:B------:R-:W-:-:S04]  /*22d30*/  LEA R14, P0, R39, R14, 0x1 ;  /* 0x0000000e270e7211 */ /* 0x000fc800078008ff */
[----:B------:R-:W-:-:S05]  /*22d40*/  LEA.HI.X R15, R39, R0, R36, 0x1, P0 ;  /* 0x00000000270f7211 */ /* 0x000fca00000f0c24 */
[----:B------:R0:W-:Y:S01]  /*22d50*/  ST.E.128 desc[UR54][R14.64], R68 ;  /* 0x000000440e007985 */ /* 0x0001e2000c101d36 */
[----:B------:R-:W-:Y:S05]  /*22d60*/  BRA `(.L_x_3648) ;  /* 0x0000002800847947 */ /* 0x000fea0003800000 */
.L_x_3637:
[----:B------:R-:W-:Y:S01]  /*22d70*/  ULDC.64 UR4, c[0x0][0xb08] ;  /* 0x0002c20000047ab9 */ /* 0x000fe20000000a00 */
[----:B------:R-:W1:Y:S01]  /*22d80*/  @P1 LDC R41, c[0x0][0xbec] ;  /* 0x0002fb00ff291b82 */ /* 0x000e620000000800 */
[----:B------:R-:W-:Y:S01]  /*22d90*/  IMAD R136, R136, UR4, RZ ;  /* 0x0000000488887c24 */ /* 0x000fe2000f8e02ff */
[----:B0-----:R-:W-:Y:S01]  /*22da0*/  SHF.R.S32.HI R14, RZ, 0x1f, R237 ;  /* 0x0000001fff0e7819 */ /* 0x001fe200000114ed */
[----:B------:R-:W-:-:S04]  /*22db0*/  IMAD.WIDE.U32 R12, R11, UR4, RZ ;  /* 0x000000040b0c7c25 */ /* 0x000fc8000f8e00ff */
[----:B------:R-:W-:Y:S01]  /*22dc0*/  IMAD R11, R11, UR5, R136 ;  /* 0x000000050b0b7c24 */ /* 0x000fe2000f8e0288 */
[----:B------:R-:W0:Y:S01]  /*22dd0*/  @P1 LDC R36, c[0x0][0xbf0] ;  /* 0x0002fc00ff241b82 */ /* 0x000e220000000800 */
[----:B------:R-:W-:Y:S02]  /*22de0*/  ULDC.64 UR4, c[0x0][0xb38] ;  /* 0x0002ce0000047ab9 */ /* 0x000fe40000000a00 */
[----:B------:R-:W-:Y:S01]  /*22df0*/  IMAD.IADD R13, R13, 0x1, R11 ;  /* 0x000000010d0d7824 */ /* 0x000fe200078e020b */
[----:B------:R-:W-:Y:S01]  /*22e00*/  MOV R11, R42 ;  /* 0x0000002a000b7202 */ /* 0x000fe20000000f00 */
[----:B------:R-:W-:-:S04]  /*22e10*/  IMAD.WIDE.U32 R12, R235, UR4, R12 ;  /* 0x00000004eb0c7c25 */ /* 0x000fc8000f8e000c */
[----:B------:R-:W-:Y:S01]  /*22e20*/  IMAD R13, R235, UR5, R13 ;  /* 0x00000005eb0d7c24 */ /* 0x000fe2000f8e020d */
[----:B------:R-:W-:Y:S02]  /*22e30*/  ULDC.64 UR4, c[0x0][0xb40] ;  /* 0x0002d00000047ab9 */ /* 0x000fe40000000a00 */
[----:B------:R-:W-:Y:S02]  /*22e40*/  IMAD R14, R14, UR4, RZ ;  /* 0x000000040e0e7c24 */ /* 0x000fe4000f8e02ff */
[----:B------:R-:W-:-:S04]  /*22e50*/  IMAD.WIDE.U32 R12, R237, UR4, R12 ;  /* 0x00000004ed0c7c25 */ /* 0x000fc8000f8e000c */
[----:B------:R-:W-:Y:S01]  /*22e60*/  IMAD R15, R237, UR5, R14 ;  /* 0x00000005ed0f7c24 */ /* 0x000fe2000f8e020e */
[----:B------:R-:W-:Y:S01]  /*22e70*/  ULDC.64 UR4, c[0x0][0xb48] ;  /* 0x0002d20000047ab9 */ /* 0x000fe20000000a00 */
[----:B-1----:R-:W-:-:S04]  /*22e80*/  @P1 IMAD.HI.U32 R41, R42, R41, RZ ;  /* 0x000000292a291227 */ /* 0x002fc800078e00ff */
[----:B------:R-:W-:Y:S01]  /*22e90*/  IMAD.IADD R13, R13, 0x1, R15 ;  /* 0x000000010d0d7824 */ /* 0x000fe200078e020f */
[----:B0-----:R-:W-:Y:S01]  /*22ea0*/  @P1 SHF.R.U32.HI R11, RZ, R36, R41 ;  /* 0x00000024ff0b1219 */ /* 0x001fe20000011629 */
[----:B------:R-:W-:Y:S02]  /*22eb0*/  VIADD R36, R16, 0x33420 ;  /* 0x0003342010247836 */ /* 0x000fe40000000000 */
[C---:B------:R-:W-:Y:S01]  /*22ec0*/  IMAD.WIDE.U32 R12, R138.reuse, UR4, R12 ;  /* 0x000000048a0c7c25 */ /* 0x040fe2000f8e000c */
[--C-:B------:R-:W-:Y:S02]  /*22ed0*/  SHF.R.S32.HI R14, RZ, 0x1f, R11.reuse ;  /* 0x0000001fff0e7819 */ /* 0x100fe4000001140b */
[----:B------:R-:W-:Y:S01]  /*22ee0*/  PRMT R36, RZ, 0x654, R36 ;  /* 0x00000654ff247816 */ /* 0x000fe20000000024 */
[----:B------:R-:W-:Y:S02]  /*22ef0*/  IMAD.MOV R15, RZ, RZ, -R11 ;  /* 0x000000ffff0f7224 */ /* 0x000fe400078e0a0b */
[----:B------:R-:W-:Y:S01]  /*22f00*/  IMAD R13, R138, UR5, R13 ;  /* 0x000000058a0d7c24 */ /* 0x000fe2000f8e020d */
[----:B------:R-:W-:Y:S01]  /*22f10*/  ULDC.64 UR4, c[0x0][0xb30] ;  /* 0x0002cc0000047ab9 */ /* 0x000fe20000000a00 */
[----:B------:R-:W-:Y:S01]  /*22f20*/  IMAD R137, R137, R15, R42 ;  /* 0x0000000f89897224 */ /* 0x000fe200078e022a */
[----:B------:R0:W-:Y:S01]  /*22f30*/  SYNCS.ARRIVE.TRANS64.RED.A1T0 RZ, [R36+URZ], RZ ;  /* 0x000000ff24ff79a7 */ /* 0x0001e2000810043f */
[----:B------:R-:W-:-:S02]  /*22f40*/  IMAD R14, R14, UR4, RZ ;  /* 0x000000040e0e7c24 */ /* 0x000fc4000f8e02ff */
[----:B------:R-:W-:-:S04]  /*22f50*/  IMAD.WIDE.U32 R12, R11, UR4, R12 ;  /* 0x000000040b0c7c25 */ /* 0x000fc8000f8e000c */
        /* <DEDUP_REMOVED lines=15> */
.L_x_3942:
[----:B------:R-:W-:Y:S01]  /*23050*/  ISETP.GE.AND P0, PT, R37, R38, PT ;  /* 0x000000262500720c */ /* 0x000fe20003f06270 */
[----:B------:R-:W-:-:S12]  /*23060*/  BSSY B1, `(.L_x_3650) ;  /* 0x00000c3000017945 */ /* 0x000fd80003800000 */
[----:B------:R-:W-:Y:S05]  /*23070*/  @P0 BRA `(.L_x_3651) ;  /* 0x0000000c00040947 */ /* 0x000fea0003800000 */
[----:B------:R-:W3:Y:S01]  /*23080*/  LDL R44, [R1] ;  /* 0x00000000012c7983 */ /* 0x000ee20000100800 */
[----:B------:R-:W-:-:S03]  /*23090*/  ULDC UR4, c[0x0][0xac8] ;  /* 0x0002b20000047ab9 */ /* 0x000fc60000000800 */
[----:B------:R-:W4:Y:S04]  /*230a0*/  LDL R45, [R1+0x74] ;  /* 0x00007400012d7983 */ /* 0x000f280000100800 */
[----:B------:R-:W5:Y:S04]  /*230b0*/  LDL R59, [R1+0x70] ;  /* 0x00007000013b7983 */ /* 0x000f680000100800 */
[----:B------:R-:W2:Y:S04]  /*230c0*/  LDL R61, [R1+0xc4] ;  /* 0x0000c400013d7983 */ /* 0x000ea80000100800 */
        /* <DEDUP_REMOVED lines=10> */
[----:B------:R-:W2:Y:S01]  /*23170*/  LDL R51, [R1+0xb4] ;  /* 0x0000b40001337983 */ /* 0x000ea20000100800 */
[----:B---3--:R-:W-:-:S02]  /*23180*/  ISETP.GE.AND P1, PT, R44, UR4, PT ;  /* 0x000000042c007c0c */ /* 0x008fc4000bf26270 */
[----:B----4-:R-:W-:Y:S02]  /*23190*/  ISETP.GE.AND P0, PT, R45, UR4, PT ;  /* 0x000000042d007c0c */ /* 0x010fe4000bf06270 */
[----:B-----5:R-:W-:-:S09]  /*231a0*/  ISETP.GE.AND P2, PT, R59, UR4, PT ;  /* 0x000000043b007c0c */ /* 0x020fd2000bf46270 */
[----:B--2---:R-:W-:Y:S02]  /*231b0*/  @!P1 IMAD.MOV.U32 R12, RZ, RZ, R43 ;  /* 0x000000ffff0c9224 */ /* 0x004fe400078e002b */
[----:B-1----:R-:W-:Y:S02]  /*231c0*/  @!P1 IMAD.MOV.U32 R13, RZ, RZ, R41 ;  /* 0x000000ffff0d9224 */ /* 0x002fe400078e0029 */
[----:B------:R-:W-:Y:S02]  /*231d0*/  @!P1 IMAD.MOV.U32 R14, RZ, RZ, R3 ;  /* 0x000000ffff0e9224 */ /* 0x000fe400078e0003 */
[----:B------:R-:W-:Y:S01]  /*231e0*/  @!P1 IMAD.WIDE R12, R44, 0x4, R12 ;  /* 0x000000042c0c9825 */ /* 0x000fe200078e020c */
[----:B------:R-:W-:-:S03]  /*231f0*/  @!P0 LEA R36, P4, R45, R43, 0x2 ;  /* 0x0000002b2d248211 */ /* 0x000fc600078810ff */
[----:B------:R-:W-:Y:S01]  /*23200*/  @!P1 IMAD.MOV.U32 R15, RZ, RZ, R0 ;  /* 0x000000ffff0f9224 */ /* 0x000fe200078e0000 */
[----:B------:R-:W-:Y:S01]  /*23210*/  @!P0 MOV R3, R2 ;  /* 0x0000000200038202 */ /* 0x000fe20000000f00 */
[----:B------:R-:W-:Y:S01]  /*23220*/  @!P0 IMAD.MOV.U32 R2, RZ, RZ, R4 ;  /* 0x000000ffff028224 */ /* 0x000fe200078e0004 */
[----:B------:R-:W-:Y:S01]  /*23230*/  @!P0 LEA.HI.X R37, R45, R41, R61, 0x2, P4 ;  /* 0x000000292d258211 */ /* 0x000fe200020f143d */
[----:B------:R-:W2:Y:S04]  /*23240*/  LDL R0, [R1+0xa8] ;  /* 0x0000a80001007983 */ /* 0x000ea80000100800 */
[----:B------:R1:W-:Y:S01]  /*23250*/  @!P1 ST.E.64 desc[UR54][R12.64], R14 ;  /* 0x0000000e0c009985 */ /* 0x0003e2000c101b36 */
[----:B------:R-:W-:-:S03]  /*23260*/  ISETP.GE.AND P1, PT, R11, UR4, PT ;  /* 0x000000040b007c0c */ /* 0x000fc6000bf26270 */
[----:B------:R-:W3:Y:S01]  /*23270*/  LDL R45, [R1+0x54] ;  /* 0x00005400012d7983 */ /* 0x000ee20000100800 */
[----:B------:R-:W-:-:S03]  /*23280*/  ISETP.GE.AND P3, PT, R57, UR4, PT ;  /* 0x0000000439007c0c */ /* 0x000fc6000bf66270 */
[----:B------:R4:W-:Y:S01]  /*23290*/  @!P0 ST.E.64 desc[UR54][R36.64], R2 ;  /* 0x0000000224008985 */ /* 0x0009e2000c101b36 */
[----:B-1----:R-:W-:-:S03]  /*232a0*/  @!P2 LEA R12, P5, R59, R43, 0x2 ;  /* 0x0000002b3b0ca211 */ /* 0x002fc600078a10ff */
[----:B------:R-:W5:Y:S01]  /*232b0*/  LDL R14, [R1+0xac] ;  /* 0x0000ac00010e7983 */ /* 0x000f620000100800 */
[----:B------:R-:W-:-:S03]  /*232c0*/  @!P2 LEA.HI.X R13, R59, R41, R60, 0x2, P5 ;  /* 0x000000293b0da211 */ /* 0x000fc600028f143c */
[----:B------:R-:W5:Y:S01]  /*232d0*/  LDL R15, [R1+0x50] ;  /* 0x00005000010f7983 */ /* 0x000f620000100800 */
[----:B----4-:R-:W-:-:S03]  /*232e0*/  @!P2 IMAD.MOV.U32 R2, RZ, RZ, R7 ;  /* 0x000000ffff02a224 */ /* 0x010fc600078e0007 */
[----:B------:R-:W4:Y:S01]  /*232f0*/  LDL R36, [R1+0xa0] ;  /* 0x0000a00001247983 */ /* 0x000f220000100800 */
[----:B------:R-:W-:Y:S01]  /*23300*/  @!P2 IMAD.MOV.U32 R3, RZ, RZ, R5 ;  /* 0x000000ffff03a224 */ /* 0x000fe200078e0005 */
[----:B------:R-:W-:Y:S02]  /*23310*/  @!P3 LEA R4, P4, R57, R43, 0x2 ;  /* 0x0000002b3904b211 */ /* 0x000fe400078810ff */
[----:B------:R-:W4:Y:S04]  /*23320*/  LDL R37, [R1+0x3c] ;  /* 0x00003c0001257983 */ /* 0x000f280000100800 */
[----:B------:R1:W-:Y:S01]  /*23330*/  @!P2 ST.E.64 desc[UR54][R12.64], R2 ;  /* 0x000000020c00a985 */ /* 0x0003e2000c101b36 */
[----:B------:R-:W-:Y:S02]  /*23340*/  @!P3 IMAD.MOV.U32 R7, RZ, RZ, R6 ;  /* 0x000000ffff07b224 */ /* 0x000fe400078e0006 */
[----:B------:R-:W-:-:S02]  /*23350*/  @!P3 IMAD.MOV.U32 R6, RZ, RZ, R8 ;  /* 0x000000ffff06b224 */ /* 0x000fc400078e0008 */
[----:B------:R-:W4:Y:S04]  /*23360*/  LDL R8, [R1+0xa4] ;  /* 0x0000a40001087983 */ /* 0x000f280000100800 */
[----:B-1----:R-:W4:Y:S01]  /*23370*/  LDL R12, [R1+0x4c] ;  /* 0x00004c00010c7983 */ /* 0x002f220000100800 */
[----:B------:R-:W-:Y:S02]  /*23380*/  @!P1 LEA R2, P5, R11, R43, 0x2 ;  /* 0x0000002b0b029211 */ /* 0x000fe400078a10ff */
[-C--:B------:R-:W-:Y:S01]  /*23390*/  @!P3 LEA.HI.X R5, R57, R41.reuse, R58, 0x2, P4 ;  /* 0x000000293905b211 */ /* 0x080fe200020f143a */
[----:B------:R-:W4:Y:S01]  /*233a0*/  LDL R13, [R1+0x9c] ;  /* 0x00009c00010d7983 */ /* 0x000f220000100800 */
[----:B------:R-:W-:-:S03]  /*233b0*/  @!P1 LEA.HI.X R3, R11, R41, R56, 0x2, P5 ;  /* 0x000000290b039211 */ /* 0x000fc600028f1438 */
[----:B------:R-:W4:Y:S04]  /*233c0*/  LDL R11, [R1+0x48] ;  /* 0x00004800010b7983 */ /* 0x000f280000100800 */
[----:B------:R1:W-:Y:S02]  /*233d0*/  @!P3 ST.E.64 desc[UR54][R4.64], R6 ;  /* 0x000000060400b985 */ /* 0x0003e4000c101b36 */
[----:B-1----:R-:W-:Y:S02]  /*233e0*/  @!P1 IMAD.MOV.U32 R5, RZ, RZ, R9 ;  /* 0x000000ffff059224 */ /* 0x002fe400078e0009 */
[----:B------:R-:W4:Y:S01]  /*233f0*/  LDL R9, [R1+0x98] ;  /* 0x0000980001097983 */ /* 0x000f220000100800 */
[----:B------:R-:W-:Y:S01]  /*23400*/  ISETP.GE.AND P2, PT, R46, UR4, PT ;  /* 0x000000042e007c0c */ /* 0x000fe2000bf46270 */
[----:B------:R-:W-:Y:S01]  /*23410*/  @!P1 IMAD.MOV.U32 R4, RZ, RZ, R85 ;  /* 0x000000ffff049224 */ /* 0x000fe200078e0055 */
[----:B------:R-:W-:-:S04]  /*23420*/  ISETP.GE.AND P0, PT, R50, UR4, PT ;  /* 0x0000000432007c0c */ /* 0x000fc8000bf06270 */
[----:B------:R1:W-:Y:S01]  /*23430*/  @!P1 ST.E.64 desc[UR54][R2.64], R4 ;  /* 0x0000000402009985 */ /* 0x0003e2000c101b36 */
[----:B------:R-:W-:Y:S02]  /*23440*/  ISETP.GE.AND P3, PT, R49, UR4, PT ;  /* 0x0000000431007c0c */ /* 0x000fe4000bf66270 */
[----:B------:R-:W-:-:S04]  /*23450*/  ISETP.GE.AND P1, PT, R47, UR4, PT ;  /* 0x000000042f007c0c */ /* 0x000fc8000bf26270 */
[-C--:B-1----:R-:W-:Y:S02]  /*23460*/  @!P2 LEA R2, P5, R46, R43.reuse, 0x2 ;  /* 0x0000002b2e02a211 */ /* 0x082fe400078a10ff */
[----:B------:R-:W-:Y:S02]  /*23470*/  @!P0 LEA R6, P4, R50, R43, 0x2 ;  /* 0x0000002b32068211 */ /* 0x000fe400078810ff */
[-C--:B------:R-:W-:Y:S02]  /*23480*/  @!P2 LEA.HI.X R3, R46, R41.reuse, R48, 0x2, P5 ;  /* 0x000000292e03a211 */ /* 0x080fe400028f1430 */
[----:B------:R-:W4:Y:S01]  /*23490*/  LDL R48, [R1+0x44] ;  /* 0x0000440001307983 */ /* 0x000f220000100800 */
[----:B------:R-:W-:Y:S01]  /*234a0*/  @!P0 IMAD.MOV.U32 R85, RZ, RZ, R84 ;  /* 0x000000ffff558224 */ /* 0x000fe200078e0054 */
[----:B------:R-:W-:Y:S01]  /*234b0*/  @!P0 LEA.HI.X R7, R50, R41, R51, 0x2, P4 ;  /* 0x0000002932078211 */ /* 0x000fe200020f1433 */
[----:B------:R-:W-:Y:S01]  /*234c0*/  @!P0 IMAD.MOV.U32 R84, RZ, RZ, R86 ;  /* 0x000000ffff548224 */ /* 0x000fe200078e0056 */
[----:B------:R-:W4:Y:S01]  /*234d0*/  LDL R46, [R1+0x40] ;  /* 0x00004000012e7983 */ /* 0x000f220000100800 */
[----:B------:R-:W-:Y:S01]  /*234e0*/  @!P2 MOV R4, R89 ;  /* 0x000000590004a202 */ /* 0x000fe20000000f00 */
[----:B------:R-:W-:-:S02]  /*234f0*/  @!P2 IMAD.MOV.U32 R5, RZ, RZ, R87 ;  /* 0x000000ffff05a224 */ /* 0x000fc400078e0057 */
[----:B------:R1:W-:Y:S01]  /*23500*/  @!P0 ST.E.64 desc[UR54][R6.64], R84 ;  /* 0x0000005406008985 */ /* 0x0003e2000c101b36 */
[----:B------:R-:W-:Y:S02]  /*23510*/  @!P3 IMAD.MOV.U32 R89, RZ, RZ, R88 ;  /* 0x000000ffff59b224 */ /* 0x000fe400078e0058 */
[----:B------:R-:W-:Y:S01]  /*23520*/  @!P3 IMAD.MOV.U32 R88, RZ, RZ, R96 ;  /* 0x000000ffff58b224 */ /* 0x000fe200078e0060 */
[----:B------:R0:W-:Y:S01]  /*23530*/  @!P2 ST.E.64 desc[UR54][R2.64], R4 ;  /* 0x000000040200a985 */ /* 0x0001e2000c101b36 */
[-C--:B-1----:R-:W-:Y:S02]  /*23540*/  @!P3 LEA R6, P4, R49, R43.reuse, 0x2 ;  /* 0x0000002b3106b211 */ /* 0x082fe400078810ff */
[----:B0-----:R-:W-:Y:S01]  /*23550*/  @!P1 LEA R2, P5, R47, R43, 0x2 ;  /* 0x0000002b2f029211 */ /* 0x001fe200078a10ff */
[----:B------:R-:W-:Y:S02]  /*23560*/  @!P1 IMAD.MOV.U32 R4, RZ, RZ, R99 ;  /* 0x000000ffff049224 */ /* 0x000fe400078e0063 */
[----:B------:R-:W-:Y:S01]  /*23570*/  @!P1 IMAD.MOV.U32 R5, RZ, RZ, R97 ;  /* 0x000000ffff059224 */ /* 0x000fe200078e0061 */
[----:B---3--:R-:W-:-:S02]  /*23580*/  ISETP.GE.AND P0, PT, R45, UR4, PT ;  /* 0x000000042d007c0c */ /* 0x008fc4000bf06270 */
[-C--:B--2---:R-:W-:Y:S02]  /*23590*/  @!P1 LEA.HI.X R3, R47, R41.reuse, R0, 0x2, P5 ;  /* 0x000000292f039211 */ /* 0x084fe400028f1400 */
[----:B------:R-:W2:Y:S04]  /*235a0*/  LDL R47, [R1+0x90] ;  /* 0x00009000012f7983 */ /* 0x000ea80000100800 */
[----:B------:R-:W3:Y:S01]  /*235b0*/  LDL R0, [R1+0x34] ;  /* 0x0000340001007983 */ /* 0x000ee20000100800 */
[----:B-----5:R-:W-:-:S03]  /*235c0*/  @!P3 LEA.HI.X R7, R49, R41, R14, 0x2, P4 ;  /* 0x000000293107b211 */ /* 0x020fc600020f140e */
[----:B------:R-:W5:Y:S01]  /*235d0*/  LDL R49, [R1+0x94] ;  /* 0x0000940001317983 */ /* 0x000f620000100800 */
[----:B------:R-:W-:-:S03]  /*235e0*/  ISETP.GE.AND P2, PT, R15, UR4, PT ;  /* 0x000000040f007c0c */ /* 0x000fc6000bf46270 */
[----:B------:R-:W3:Y:S04]  /*235f0*/  LDL R14, [R1+0x38] ;  /* 0x00003800010e7983 */ /* 0x000ee80000100800 */
[----:B------:R0:W-:Y:S01]  /*23600*/  @!P3 ST.E.64 desc[UR54][R6.64], R88 ;  /* 0x000000580600b985 */ /* 0x0001e2000c101b36 */
[----:B------:R-:W-:-:S03]  /*23610*/  @!P0 IMAD.MOV.U32 R99, RZ, RZ, R98 ;  /* 0x000000ffff638224 */ /* 0x000fc600078e0062 */
[----:B------:R1:W-:Y:S01]  /*23620*/  @!P1 ST.E.64 desc[UR54][R2.64], R4 ;  /* 0x0000000402009985 */ /* 0x0003e2000c101b36 */
[----:B------:R-:W-:Y:S01]  /*23630*/  @!P0 IMAD.MOV.U32 R98, RZ, RZ, R100 ;  /* 0x000000ffff628224 */ /* 0x000fe200078e0064 */
[C---:B0-----:R-:W-:Y:S02]  /*23640*/  @!P0 LEA R6, P4, R45.reuse, R43, 0x2 ;  /* 0x0000002b2d068211 */ /* 0x041fe400078810ff */
[----:B----4-:R-:W-:Y:S02]  /*23650*/  ISETP.GE.AND P3, PT, R12, UR4, PT ;  /* 0x000000040c007c0c */ /* 0x010fe4000bf66270 */
[----:B------:R-:W-:Y:S02]  /*23660*/  @!P0 LEA.HI.X R7, R45, R41, R8, 0x2, P4 ;  /* 0x000000292d078211 */ /* 0x000fe400020f1408 */
[----:B-1----:R-:W-:Y:S01]  /*23670*/  @!P2 LEA R2, P5, R15, R43, 0x2 ;  /* 0x0000002b0f02a211 */ /* 0x002fe200078a10ff */
[----:B------:R-:W4:Y:S01]  /*23680*/  LDL R8, [R1+0x30] ;  /* 0x0000300001087983 */ /* 0x000f220000100800 */
[----:B------:R-:W-:-:S03]  /*23690*/  ISETP.GE.AND P1, PT, R11, UR4, PT ;  /* 0x000000040b007c0c */ /* 0x000fc6000bf26270 */
[----:B------:R-:W4:Y:S01]  /*236a0*/  LDL R45, [R1+0x8c] ;  /* 0x00008c00012d7983 */ /* 0x000f220000100800 */
[----:B------:R-:W-:Y:S01]  /*236b0*/  @!P2 LEA.HI.X R3, R15, R41, R36, 0x2, P5 ;  /* 0x000000290f03a211 */ /* 0x000fe200028f1424 */
[----:B------:R-:W-:Y:S02]  /*236c0*/  @!P2 IMAD.MOV.U32 R4, RZ, RZ, R103 ;  /* 0x000000ffff04a224 */ /* 0x000fe400078e0067 */
[----:B------:R-:W4:Y:S01]  /*236d0*/  LDL R36, [R1+0x88] ;  /* 0x0000880001247983 */ /* 0x000f220000100800 */
[----:B------:R-:W-:-:S03]  /*236e0*/  @!P2 IMAD.MOV.U32 R5, RZ, RZ, R101 ;  /* 0x000000ffff05a224 */ /* 0x000fc600078e0065 */
[----:B------:R0:W-:Y:S04]  /*236f0*/  @!P0 ST.E.64 desc[UR54][R6.64], R98 ;  /* 0x0000006206008985 */ /* 0x0001e8000c101b36 */
[----:B------:R1:W-:Y:S04]  /*23700*/  @!P2 ST.E.64 desc[UR54][R2.64], R4 ;  /* 0x000000040200a985 */ /* 0x0003e8000c101b36 */
[----:B------:R-:W4:Y:S01]  /*23710*/  LDL R15, [R1+0x2c] ;  /* 0x00002c00010f7983 */ /* 0x000f220000100800 */
[----:B0-----:R-:W-:-:S04]  /*23720*/  @!P3 LEA R6, P0, R12, R43, 0x2 ;  /* 0x0000002b0c06b211 */ /* 0x001fc800078010ff */
[----:B------:R-:W-:Y:S02]  /*23730*/  @!P3 LEA.HI.X R7, R12, R41, R13, 0x2, P0 ;  /* 0x000000290c07b211 */ /* 0x000fe400000f140d */
[----:B------:R-:W4:Y:S01]  /*23740*/  LDL R12, [R1+0x84] ;  /* 0x00008400010c7983 */ /* 0x000f220000100800 */
[----:B-1----:R-:W-:-:S03]  /*23750*/  @!P1 LEA R2, P5, R11, R43, 0x2 ;  /* 0x0000002b0b029211 */ /* 0x002fc600078a10ff */
[----:B------:R-:W4:Y:S01]  /*23760*/  LDL R13, [R1+0x1c] ;  /* 0x00001c00010d7983 */ /* 0x000f220000100800 */
[----:B------:R-:W-:-:S03]  /*23770*/  @!P1 LEA.HI.X R3, R11, R41, R9, 0x2, P5 ;  /* 0x000000290b039211 */ /* 0x000fc600028f1409 */
[----:B------:R-:W4:Y:S01]  /*23780*/  LDL R9, [R1+0x80] ;  /* 0x0000800001097983 */ /* 0x000f220000100800 */
[----:B------:R-:W-:Y:S01]  /*23790*/  @!P3 MOV R103, R102 ;  /* 0x000000660067b202 */ /* 0x000fe20000000f00 */
[----:B------:R-:W-:Y:S02]  /*237a0*/  @!P3 IMAD.MOV.U32 R102, RZ, RZ, R104 ;  /* 0x000000ffff66b224 */ /* 0x000fe400078e0068 */
[----:B------:R-:W-:Y:S02]  /*237b0*/  @!P1 IMAD.MOV.U32 R11, RZ, RZ, R10 ;  /* 0x000000ffff0b9224 */ /* 0x000fe400078e000a */
[----:B------:R-:W-:Y:S01]  /*237c0*/  @!P1 IMAD.MOV.U32 R10, RZ, RZ, R21 ;  /* 0x000000ffff0a9224 */ /* 0x000fe200078e0015 */
[----:B------:R-:W-:Y:S04]  /*237d0*/  @!P3 ST.E.64 desc[UR54][R6.64], R102 ;  /* 0x000000660600b985 */ /* 0x000fe8000c101b36 */
[----:B------:R0:W-:Y:S04]  /*237e0*/  @!P1 ST.E.64 desc[UR54][R2.64], R10 ;  /* 0x0000000a02009985 */ /* 0x0001e8000c101b36 */
[----:B0-----:R-:W4:Y:S01]  /*237f0*/  LDL R11, [R1+0x7c] ;  /* 0x00007c00010b7983 */ /* 0x001f220000100800 */
[----:B------:R-:W-:-:S02]  /*23800*/  ISETP.GE.AND P4, PT, R48, UR4, PT ;  /* 0x0000000430007c0c */ /* 0x000fc4000bf86270 */
[----:B------:R-:W-:Y:S02]  /*23810*/  ISETP.GE.AND P2, PT, R46, UR4, PT ;  /* 0x000000042e007c0c */ /* 0x000fe4000bf46270 */
[----:B------:R-:W-:-:S09]  /*23820*/  ISETP.GE.AND P0, PT, R37, UR4, PT ;  /* 0x0000000425007c0c */ /* 0x000fd2000bf06270 */
[-C--:B------:R-:W-:Y:S01]  /*23830*/  @!P4 LEA R4, P5, R48, R43.reuse, 0x2 ;  /* 0x0000002b3004c211 */ /* 0x080fe200078a10ff */
[----:B------:R-:W-:Y:S01]  /*23840*/  @!P4 IMAD.MOV.U32 R21, RZ, RZ, R20 ;  /* 0x000000ffff15c224 */ /* 0x000fe200078e0014 */
[----:B------:R-:W-:Y:S01]  /*23850*/  @!P2 LEA R2, P1, R46, R43, 0x2 ;  /* 0x0000002b2e02a211 */ /* 0x000fe200078210ff */
[----:B------:R-:W-:-:S03]  /*23860*/  @!P4 IMAD.MOV.U32 R20, RZ, RZ, R24 ;  /* 0x000000ffff14c224 */ /* 0x000fc600078e0018 */
[-C--:B--2---:R-:W-:Y:S02]  /*23870*/  @!P2 LEA.HI.X R3, R46, R41.reuse, R47, 0x2, P1 ;  /* 0x000000292e03a211 */ /* 0x084fe400008f142f */
[----:B-----5:R-:W-:Y:S02]  /*23880*/  @!P4 LEA.HI.X R5, R48, R41, R49, 0x2, P5 ;  /* 0x000000293005c211 */ /* 0x020fe400028f1431 */
[----:B---3--:R-:W-:-:S03]  /*23890*/  ISETP.GE.AND P3, PT, R14, UR4, PT ;  /* 0x000000040e007c0c */ /* 0x008fc6000bf66270 */
[----:B------:R0:W-:Y:S01]  /*238a0*/  @!P4 ST.E.64 desc[UR54][R4.64], R20 ;  /* 0x000000140400c985 */ /* 0x0001e2000c101b36 */
[----:B------:R-:W-:Y:S02]  /*238b0*/  ISETP.GE.AND P1, PT, R0, UR4, PT ;  /* 0x0000000400007c0c */ /* 0x000fe4000bf26270 */
[----:B------:R-:W-:Y:S01]  /*238c0*/  @!P0 LEA R6, P4, R37, R43, 0x2 ;  /* 0x0000002b25068211 */ /* 0x000fe200078810ff */
[----:B0-----:R-:W-:Y:S02]  /*238d0*/  @!P2 IMAD.MOV.U32 R4, RZ, RZ, R27 ;  /* 0x000000ffff04a224 */ /* 0x001fe400078e001b */
[----:B------:R-:W-:Y:S02]  /*238e0*/  @!P2 IMAD.MOV.U32 R5, RZ, RZ, R25 ;  /* 0x000000ffff05a224 */ /* 0x000fe400078e0019 */
[----:B------:R-:W-:-:S03]  /*238f0*/  @!P0 IMAD.MOV.U32 R27, RZ, RZ, R26 ;  /* 0x000000ffff1b8224 */ /* 0x000fc600078e001a */
[----:B------:R0:W-:Y:S01]  /*23900*/  @!P2 ST.E.64 desc[UR54][R2.64], R4 ;  /* 0x000000040200a985 */ /* 0x0001e2000c101b36 */
[----:B------:R-:W-:Y:S01]  /*23910*/  @!P0 IMAD.MOV.U32 R26, RZ, RZ, R28 ;  /* 0x000000ffff1a8224 */ /* 0x000fe200078e001c */
[----:B----4-:R-:W-:Y:S02]  /*23920*/  ISETP.GE.AND P2, PT, R8, UR4, PT ;  /* 0x0000000408007c0c */ /* 0x010fe4000bf46270 */
[----:B------:R-:W-:Y:S02]  /*23930*/  @!P0 LEA.HI.X R7, R37, R41, R45, 0x2, P4 ;  /* 0x0000002925078211 */ /* 0x000fe400020f142d */
[C---:B0-----:R-:W-:Y:S01]  /*23940*/  @!P3 LEA R2, P5, R14.reuse, R43, 0x2 ;  /* 0x0000002b0e02b211 */ /* 0x041fe200078a10ff */
[----:B------:R-:W-:Y:S01]  /*23950*/  @!P3 IMAD.MOV.U32 R5, RZ, RZ, R29 ;  /* 0x000000ffff05b224 */ /* 0x000fe200078e001d */
[----:B------:R-:W-:Y:S01]  /*23960*/  @!P3 MOV R4, R106 ;  /* 0x0000006a0004b202 */ /* 0x000fe20000000f00 */
[----:B------:R0:W-:Y:S01]  /*23970*/  @!P0 ST.E.64 desc[UR54][R6.64], R26 ;  /* 0x0000001a06008985 */ /* 0x0001e2000c101b36 */
[----:B------:R-:W-:-:S05]  /*23980*/  @!P3 LEA.HI.X R3, R14, R41, R36, 0x2, P5 ;  /* 0x000000290e03b211 */ /* 0x000fca00028f1424 */
[----:B------:R1:W-:Y:S01]  /*23990*/  @!P3 ST.E.64 desc[UR54][R2.64], R4 ;  /* 0x000000040200b985 */ /* 0x0003e2000c101b36 */
[C---:B0-----:R-:W-:Y:S02]  /*239a0*/  @!P1 LEA R6, P0, R0.reuse, R43, 0x2 ;  /* 0x0000002b00069211 */ /* 0x041fe400078010ff */
[----:B------:R-:W-:Y:S01]  /*239b0*/  ISETP.GE.AND P3, PT, R15, UR4, PT ;  /* 0x000000040f007c0c */ /* 0x000fe2000bf66270 */
[----:B-1----:R-:W-:Y:S01]  /*239c0*/  @!P1 IMAD.MOV.U32 R4, RZ, RZ, R107 ;  /* 0x000000ffff049224 */ /* 0x002fe200078e006b */
[----:B------:R-:W-:Y:S01]  /*239d0*/  @!P1 LEA.HI.X R7, R0, R41, R12, 0x2, P0 ;  /* 0x0000002900079211 */ /* 0x000fe200000f140c */
[----:B------:R-:W-:Y:S01]  /*239e0*/  @!P1 IMAD.MOV.U32 R5, RZ, RZ, R105 ;  /* 0x000000ffff059224 */ /* 0x000fe200078e0069 */
[----:B------:R-:W-:Y:S01]  /*239f0*/  @!P2 LEA R2, P4, R8, R43, 0x2 ;  /* 0x0000002b0802a211 */ /* 0x000fe200078810ff */
[C---:B------:R-:W-:Y:S01]  /*23a00*/  VIADD R0, R44.reuse, 0xa8 ;  /* 0x000000a82c007836 */ /* 0x040fe20000000000 */
[----:B------:R-:W-:Y:S02]  /*23a10*/  ISETP.GE.AND P0, PT, R13, UR4, PT ;  /* 0x000000040d007c0c */ /* 0x000fe4000bf06270 */
[----:B------:R0:W-:Y:S01]  /*23a20*/  @!P1 ST.E.64 desc[UR54][R6.64], R4 ;  /* 0x0000000406009985 */ /* 0x0001e2000c101b36 */
[----:B------:R-:W-:Y:S01]  /*23a30*/  VIADD R12, R44, 0xb0 ;  /* 0x000000b02c0c7836 */ /* 0x000fe20000000000 */
[----:B------:R-:W-:-:S02]  /*23a40*/  @!P2 LEA.HI.X R3, R8, R41, R9, 0x2, P4 ;  /* 0x000000290803a211 */ /* 0x000fc400020f1409 */
[----:B------:R-:W-:Y:S01]  /*23a50*/  ISETP.GE.AND P1, PT, R0, UR4, PT ;  /* 0x0000000400007c0c */ /* 0x000fe2000bf26270 */
[----:B0-----:R-:W-:Y:S02]  /*23a60*/  @!P2 IMAD.MOV.U32 R4, RZ, RZ, R110 ;  /* 0x000000ffff04a224 */ /* 0x001fe400078e006e */
[----:B------:R-:W-:Y:S01]  /*23a70*/  @!P2 IMAD.MOV.U32 R5, RZ, RZ, R108 ;  /* 0x000000ffff05a224 */ /* 0x000fe200078e006c */
[----:B------:R-:W-:-:S04]  /*23a80*/  @!P3 LEA R8, P5, R15, R43, 0x2 ;  /* 0x0000002b0f08b211 */ /* 0x000fc800078a10ff */
[----:B------:R0:W-:Y:S01]  /*23a90*/  @!P2 ST.E.64 desc[UR54][R2.64], R4 ;  /* 0x000000040200a985 */ /* 0x0001e2000c101b36 */
[----:B------:R-:W-:Y:S02]  /*23aa0*/  ISETP.GE.AND P2, PT, R12, UR4, PT ;  /* 0x000000040c007c0c */ /* 0x000fe4000bf46270 */
[----:B------:R-:W-:Y:S02]  /*23ab0*/  SHF.R.S32.HI R10, RZ, 0x1f, R13 ;  /* 0x0000001fff0a7819 */ /* 0x000fe4000001140d */
[----:B------:R-:W-:Y:S02]  /*23ac0*/  @!P0 LEA R6, P4, R13, R43, 0x2 ;  /* 0x0000002b0d068211 */ /* 0x000fe400078810ff */
[-C--:B------:R-:W-:Y:S02]  /*23ad0*/  @!P3 LEA.HI.X R9, R15, R41.reuse, R11, 0x2, P5 ;  /* 0x000000290f09b211 */ /* 0x080fe400028f140b */
[----:B------:R-:W-:Y:S02]  /*23ae0*/  @!P0 LEA.HI.X R7, R13, R41, R10, 0x2, P4 ;  /* 0x000000290d078211 */ /* 0x000fe400020f140a */
[----:B------:R-:W-:-:S02]  /*23af0*/  SHF.R.S32.HI R11, RZ, 0x1f, R0 ;  /* 0x0000001fff0b7819 */ /* 0x000fc40000011400 */
[----:B0-----:R-:W-:Y:S01]  /*23b00*/  @!P1 LEA R4, P4, R0, R43, 0x2 ;  /* 0x0000002b00049211 */ /* 0x001fe200078810ff */
[----:B------:R-:W-:-:S03]  /*23b10*/  VIADD R14, R44, 0xb8 ;  /* 0x000000b82c0e7836 */ /* 0x000fc60000000000 */
[----:B------:R-:W-:Y:S02]  /*23b20*/  @!P1 LEA.HI.X R5, R0, R41, R11, 0x2, P4 ;  /* 0x0000002900059211 */ /* 0x000fe400020f140b */
[----:B------:R-:W-:Y:S02]  /*23b30*/  SHF.R.S32.HI R0, RZ, 0x1f, R12 ;  /* 0x0000001fff007819 */ /* 0x000fe4000001140c */
[C---:B------:R-:W-:Y:S02]  /*23b40*/  @!P2 LEA R2, P4, R12.reuse, R43, 0x2 ;  /* 0x0000002b0c02a211 */ /* 0x040fe400078810ff */
[----:B------:R-:W-:Y:S02]  /*23b50*/  @!P3 MOV R13, R109 ;  /* 0x0000006d000db202 */ /* 0x000fe40000000f00 */
[----:B------:R-:W-:Y:S01]  /*23b60*/  @!P2 LEA.HI.X R3, R12, R41, R0, 0x2, P4 ;  /* 0x000000290c03a211 */ /* 0x000fe200020f1400 */
[----:B------:R-:W-:Y:S01]  /*23b70*/  @!P3 IMAD.MOV.U32 R12, RZ, RZ, R111 ;  /* 0x000000ffff0cb224 */ /* 0x000fe200078e006f */
[----:B------:R-:W-:-:S04]  /*23b80*/  ISETP.GE.AND P5, PT, R14, UR4, PT ;  /* 0x000000040e007c0c */ /* 0x000fc8000bfa6270 */
[----:B------:R0:W-:Y:S01]  /*23b90*/  @!P3 ST.E.64 desc[UR54][R8.64], R12 ;  /* 0x0000000c0800b985 */ /* 0x0001e2000c101b36 */
[----:B------:R-:W-:Y:S01]  /*23ba0*/  SHF.R.S32.HI R0, RZ, 0x1f, R14 ;  /* 0x0000001fff007819 */ /* 0x000fe2000001140e */
[----:B0-----:R-:W-:Y:S02]  /*23bb0*/  @!P0 IMAD.MOV.U32 R8, RZ, RZ, R114 ;  /* 0x000000ffff088224 */ /* 0x001fe400078e0072 */
[----:B------:R-:W-:-:S05]  /*23bc0*/  @!P0 IMAD.MOV.U32 R9, RZ, RZ, R112 ;  /* 0x000000ffff098224 */ /* 0x000fca00078e0070 */
[C---:B------:R-:W-:Y:S01]  /*23bd0*/  @!P5 LEA R10, P4, R14.reuse, R43, 0x2 ;  /* 0x0000002b0e0ad211 */ /* 0x040fe200078810ff */
[----:B------:R0:W-:Y:S03]  /*23be0*/  @!P0 ST.E.64 desc[UR54][R6.64], R8 ;  /* 0x0000000806008985 */ /* 0x0001e6000c101b36 */
[----:B------:R-:W-:Y:S01]  /*23bf0*/  @!P5 LEA.HI.X R11, R14, R41, R0, 0x2, P4 ;  /* 0x000000290e0bd211 */ /* 0x000fe200020f1400 */
[----:B0-----:R-:W-:Y:S02]  /*23c00*/  @!P1 IMAD.MOV.U32 R6, RZ, RZ, R115 ;  /* 0x000000ffff069224 */ /* 0x001fe400078e0073 */
[----:B------:R-:W-:-:S05]  /*23c10*/  @!P1 IMAD.MOV.U32 R7, RZ, RZ, R113 ;  /* 0x000000ffff079224 */ /* 0x000fca00078e0071 */
[----:B------:R0:W-:Y:S02]  /*23c20*/  @!P1 ST.E.64 desc[UR54][R4.64], R6 ;  /* 0x0000000604009985 */ /* 0x0001e4000c101b36 */
[----:B0-----:R-:W-:Y:S02]  /*23c30*/  @!P2 IMAD.MOV.U32 R4, RZ, RZ, R118 ;  /* 0x000000ffff04a224 */ /* 0x001fe400078e0076 */
[----:B------:R-:W-:Y:S02]  /*23c40*/  @!P2 IMAD.MOV.U32 R5, RZ, RZ, R116 ;  /* 0x000000ffff05a224 */ /* 0x000fe400078e0074 */
[----:B------:R-:W-:Y:S02]  /*23c50*/  @!P5 IMAD.MOV.U32 R6, RZ, RZ, R119 ;  /* 0x000000ffff06d224 */ /* 0x000fe400078e0077 */
[----:B------:R-:W-:Y:S01]  /*23c60*/  @!P5 IMAD.MOV.U32 R7, RZ, RZ, R117 ;  /* 0x000000ffff07d224 */ /* 0x000fe200078e0075 */
[----:B------:R3:W-:Y:S04]  /*23c70*/  @!P2 ST.E.64 desc[UR54][R2.64], R4 ;  /* 0x000000040200a985 */ /* 0x0007e8000c101b36 */
[----:B------:R3:W-:Y:S02]  /*23c80*/  @!P5 ST.E.64 desc[UR54][R10.64], R6 ;  /* 0x000000060a00d985 */ /* 0x0007e4000c101b36 */
.L_x_3651:
[----:B------:R-:W-:Y:S05]  /*23c90*/  BSYNC B1 ;  /* 0x0000000000017941 */ /* 0x000fea0003800000 */
.L_x_3650:
[----:B------:R-:W-:-:S03]  /*23ca0*/  UMOV UR4, 0xffffffff ;  /* 0xffffffff00047882 */ /* 0x000fc60000000000 */
[----:B------:R-:W-:Y:S05]  /*23cb0*/  BRA.DIV UR4, `(.L_x_3652) ;  /* 0x000000da04247947 */ /* 0x000fea000b800000 */
[----:B0-----:R-:W0:Y:S04]  /*23cc0*/  SHFL.IDX PT, R42, R42, 0x1, 0x1c1f ;  /* 0x003c1f002a2a7f89 */ /* 0x001e2800000e0000 */
[----:B------:R4:W0:Y:S02]  /*23cd0*/  SHFL.IDX PT, R14, R40, 0x1, 0x1c1f ;  /* 0x003c1f00280e7f89 */ /* 0x00082400000e0000 */
.L_x_3946:
[----:B------:R-:W-:-:S13]  /*23ce0*/  ISETP.GE.AND P0, PT, R39, R38, PT ;  /* 0x000000262700720c */ /* 0x000fda0003f06270 */
[----:B------:R-:W-:Y:S05]  /*23cf0*/  @P0 BRA `(.L_x_3648) ;  /* 0x0000001800a00947 */ /* 0x000fea0003800000 */
[----:B------:R-:W5:Y:S01]  /*23d00*/  LDL R58, [R1+0xc0] ;  /* 0x0000c000013a7983 */ /* 0x000f620000100800 */
[----:B------:R-:W-:-:S03]  /*23d10*/  ULDC UR4, c[0x0][0xac8] ;  /* 0x0002b20000047ab9 */ /* 0x000fc60000000800 */
[----:B------:R-:W5:Y:S04]  /*23d20*/  LDL R46, [R1+0xb0] ;  /* 0x0000b000012e7983 */ /* 0x000f680000100800 */
[----:B----4-:R-:W4:Y:S04]  /*23d30*/  LDL R40, [R1+0xa0] ;  /* 0x0000a00001287983 */ /* 0x010f280000100800 */
[----:B------:R-:W4:Y:S04]  /*23d40*/  LDL R21, [R1+0x44] ;  /* 0x0000440001157983 */ /* 0x000f280000100800 */
[----:B------:R-:W4:Y:S04]  /*23d50*/  LDL R12, [R1] ;  /* 0x00000000010c7983 */ /* 0x000f280000100800 */
[----:B------:R-:W4:Y:S04]  /*23d60*/  LDL R60, [R1+0x74] ;  /* 0x00007400013c7983 */ /* 0x000f280000100800 */
        /* <DEDUP_REMOVED lines=10> */
[----:B--2---:R-:W2:Y:S04]  /*23e10*/  LDL R43, [R1+0xac] ;  /* 0x0000ac00012b7983 */ /* 0x004ea80000100800 */
[----:B------:R-:W2:Y:S04]  /*23e20*/  LDL R9, [R1+0x48] ;  /* 0x0000480001097983 */ /* 0x000ea80000100800 */
[----:B------:R-:W2:Y:S04]  /*23e30*/  LDL R59, [R1+0x60] ;  /* 0x00006000013b7983 */ /* 0x000ea80000100800 */
[----:B------:R-:W2:Y:S04]  /*23e40*/  LDL R24, [R1+0xa8] ;  /* 0x0000a80001187983 */ /* 0x000ea80000100800 */
        /* <DEDUP_REMOVED lines=18> */
[----:B------:R-:W3:Y:S01]  /*23f70*/  LDL R15, [R1+0x1c] ;  /* 0x00001c00010f7983 */ /* 0x000ee20000100800 */
[----:B-----5:R-:W-:-:S02]  /*23f80*/  IMAD.MOV.U32 R86, RZ, RZ, R58 ;  /* 0x000000ffff567224 */ /* 0x020fc400078e003a */
[----:B------:R-:W-:Y:S01]  /*23f90*/  IMAD.MOV.U32 R58, RZ, RZ, R46 ;  /* 0x000000ffff3a7224 */ /* 0x000fe200078e002e */
[----:B----4-:R-:W-:Y:S01]  /*23fa0*/  MOV R46, R40 ;  /* 0x00000028002e7202 */ /* 0x010fe20000000f00 */
[----:B------:R-:W-:Y:S02]  /*23fb0*/  IMAD.MOV.U32 R40, RZ, RZ, R21 ;  /* 0x000000ffff287224 */ /* 0x000fe400078e0015 */
[----:B------:R-:W4:Y:S01]  /*23fc0*/  LDL R21, [R1+0x7c] ;  /* 0x00007c0001157983 */ /* 0x000f220000100800 */
[----:B------:R-:W-:Y:S02]  /*23fd0*/  ISETP.GE.AND P4, PT, R12, UR4, PT ;  /* 0x000000040c007c0c */ /* 0x000fe4000bf86270 */
[----:B------:R-:W-:Y:S02]  /*23fe0*/  ISETP.GE.AND P1, PT, R60, UR4, PT ;  /* 0x000000043c007c0c */ /* 0x000fe4000bf26270 */
[----:B------:R-:W-:-:S09]  /*23ff0*/  ISETP.GE.AND P2, PT, R85, UR4, PT ;  /* 0x0000000455007c0c */ /* 0x000fd2000bf46270 */
[----:B0-----:R-:W-:Y:S01]  /*24000*/  @!P4 MOV R5, R42 ;  /* 0x0000002a0005c202 */ /* 0x001fe20000000f00 */
[----:B------:R-:W-:Y:S01]  /*24010*/  @!P4 IMAD.MOV.U32 R4, RZ, RZ, R14 ;  /* 0x000000ffff04c224 */ /* 0x000fe200078e000e */
[----:B------:R-:W-:Y:S01]  /*24020*/  ISETP.GE.AND P3, PT, R62, UR4, PT ;  /* 0x000000043e007c0c */ /* 0x000fe2000bf66270 */
[----:B------:R-:W-:Y:S02]  /*24030*/  @!P4 IMAD.MOV.U32 R6, RZ, RZ, R32 ;  /* 0x000000ffff06c224 */ /* 0x000fe400078e0020 */
[----:B------:R-:W-:Y:S01]  /*24040*/  @!P4 IMAD.WIDE R4, R12, 0x4, R4 ;  /* 0x000000040c04c825 */ /* 0x000fe200078e0204 */
[----:B------:R-:W-:-:S03]  /*24050*/  @!P1 LEA R2, P0, R60, R14, 0x2 ;  /* 0x0000000e3c029211 */ /* 0x000fc600078010ff */
[----:B------:R-:W-:Y:S01]  /*24060*/  @!P4 IMAD.MOV.U32 R7, RZ, RZ, R30 ;  /* 0x000000ffff07c224 */ /* 0x000fe200078e001e */
[----:B------:R-:W-:-:S04]  /*24070*/  @!P1 LEA.HI.X R3, R60, R42, R84, 0x2, P0 ;  /* 0x0000002a3c039211 */ /* 0x000fc800000f1454 */
[----:B------:R0:W-:Y:S01]  /*24080*/  @!P4 ST.E.64 desc[UR54][R4.64], R6 ;  /* 0x000000060400c985 */ /* 0x0001e2000c101b36 */
[----:B------:R-:W-:Y:S01]  /*24090*/  ISETP.GE.AND P0, PT, R63, UR4, PT ;  /* 0x000000043f007c0c */ /* 0x000fe2000bf06270 */
[----:B------:R-:W-:Y:S02]  /*240a0*/  IMAD.MOV.U32 R84, RZ, RZ, R56 ;  /* 0x000000ffff547224 */ /* 0x000fe400078e0038 */
[----:B------:R-:W-:Y:S02]  /*240b0*/  IMAD.MOV.U32 R56, RZ, RZ, R44 ;  /* 0x000000ffff387224 */ /* 0x000fe400078e002c */
[----:B------:R-:W-:Y:S02]  /*240c0*/  IMAD.MOV.U32 R44, RZ, RZ, R37 ;  /* 0x000000ffff2c7224 */ /* 0x000fe400078e0025 */
[----:B0-----:R-:W-:Y:S02]  /*240d0*/  @!P1 IMAD.MOV.U32 R4, RZ, RZ, R33 ;  /* 0x000000ffff049224 */ /* 0x001fe400078e0021 */
[----:B------:R-:W-:Y:S01]  /*240e0*/  @!P1 IMAD.MOV.U32 R5, RZ, RZ, R31 ;  /* 0x000000ffff059224 */ /* 0x000fe200078e001f */
[----:B------:R-:W-:Y:S01]  /*240f0*/  @!P2 LEA R6, P4, R85, R14, 0x2 ;  /* 0x0000000e5506a211 */ /* 0x000fe200078810ff */
[----:B------:R-:W-:-:S03]  /*24100*/  IMAD.MOV.U32 R37, RZ, RZ, R8 ;  /* 0x000000ffff257224 */ /* 0x000fc600078e0008 */
[----:B------:R0:W-:Y:S01]  /*24110*/  @!P1 ST.E.64 desc[UR54][R2.64], R4 ;  /* 0x0000000402009985 */ /* 0x0001e2000c101b36 */
[----:B------:R-:W-:Y:S02]  /*24120*/  @!P2 LEA.HI.X R7, R85, R42, R86, 0x2, P4 ;  /* 0x0000002a5507a211 */ /* 0x000fe400020f1456 */
[----:B------:R-:W-:Y:S01]  /*24130*/  ISETP.GE.AND P1, PT, R61, UR4, PT ;  /* 0x000000043d007c0c */ /* 0x000fe2000bf26270 */
[----:B------:R-:W-:Y:S01]  /*24140*/  IMAD.MOV.U32 R60, RZ, RZ, R48 ;  /* 0x000000ffff3c7224 */ /* 0x000fe200078e0030 */
[----:B------:R-:W-:Y:S01]  /*24150*/  @!P3 LEA R8, P5, R62, R14, 0x2 ;  /* 0x0000000e3e08b211 */ /* 0x000fe200078a10ff */
[----:B--2---:R-:W-:Y:S02]  /*24160*/  IMAD.MOV.U32 R48, RZ, RZ, R43 ;  /* 0x000000ffff307224 */ /* 0x004fe400078e002b */
[----:B------:R-:W-:Y:S02]  /*24170*/  IMAD.MOV.U32 R43, RZ, RZ, R9 ;  /* 0x000000ffff2b7224 */ /* 0x000fe400078e0009 */
[----:B0-----:R-:W-:-:S02]  /*24180*/  @!P2 IMAD.MOV.U32 R2, RZ, RZ, R52 ;  /* 0x000000ffff02a224 */ /* 0x001fc400078e0034 */
[----:B------:R-:W-:Y:S01]  /*24190*/  @!P2 IMAD.MOV.U32 R3, RZ, RZ, R34 ;  /* 0x000000ffff03a224 */ /* 0x000fe200078e0022 */
[----:B------:R-:W-:Y:S01]  /*241a0*/  @!P3 LEA.HI.X R9, R62, R42, R84, 0x2, P5 ;  /* 0x0000002a3e09b211 */ /* 0x000fe200028f1454 */
[----:B------:R-:W-:-:S03]  /*241b0*/  IMAD.MOV.U32 R62, RZ, RZ, R56 ;  /* 0x000000ffff3e7224 */ /* 0x000fc600078e0038 */
[----:B------:R0:W-:Y:S01]  /*241c0*/  @!P2 ST.E.64 desc[UR54][R6.64], R2 ;  /* 0x000000020600a985 */ /* 0x0001e2000c101b36 */
[----:B------:R-:W-:Y:S01]  /*241d0*/  ISETP.GE.AND P2, PT, R59, UR4, PT ;  /* 0x000000043b007c0c */ /* 0x000fe2000bf46270 */
[----:B------:R-:W-:Y:S01]  /*241e0*/  IMAD.MOV.U32 R56, RZ, RZ, R24 ;  /* 0x000000ffff387224 */ /* 0x000fe200078e0018 */
[----:B------:R-:W-:Y:S01]  /*241f0*/  MOV R84, R60 ;  /* 0x0000003c00547202 */ /* 0x000fe20000000f00 */
[----:B------:R-:W-:Y:S01]  /*24200*/  IMAD.MOV.U32 R60, RZ, RZ, R58 ;  /* 0x000000ffff3c7224 */ /* 0x000fe200078e003a */
[----:B------:R-:W-:Y:S01]  /*24210*/  @!P3 MOV R34, R53 ;  /* 0x000000350022b202 */ /* 0x000fe20000000f00 */
[----:B---3--:R-:W-:Y:S01]  /*24220*/  IMAD.MOV.U32 R24, RZ, RZ, R10 ;  /* 0x000000ffff187224 */ /* 0x008fe200078e000a */
[-C--:B------:R-:W-:Y:S01]  /*24230*/  @!P0 LEA R10, P4, R63, R14.reuse, 0x2 ;  /* 0x0000000e3f0a8211 */ /* 0x080fe200078810ff */
[----:B------:R-:W-:Y:S02]  /*24240*/  IMAD.MOV.U32 R58, RZ, RZ, R48 ;  /* 0x000000ffff3a7224 */ /* 0x000fe400078e0030 */
[----:B------:R-:W-:Y:S01]  /*24250*/  IMAD.MOV.U32 R48, RZ, RZ, R46 ;  /* 0x000000ffff307224 */ /* 0x000fe200078e002e */
[----:B------:R1:W-:Y:S01]  /*24260*/  @!P3 ST.E.64 desc[UR54][R8.64], R34 ;  /* 0x000000220800b985 */ /* 0x0003e2000c101b36 */
[----:B------:R-:W-:Y:S01]  /*24270*/  IMAD.MOV.U32 R46, RZ, RZ, R44 ;  /* 0x000000ffff2e7224 */ /* 0x000fe200078e002c */
[----:B------:R-:W-:Y:S01]  /*24280*/  ISETP.GE.AND P3, PT, R57, UR4, PT ;  /* 0x0000000439007c0c */ /* 0x000fe2000bf66270 */
[----:B------:R-:W-:Y:S01]  /*24290*/  IMAD.MOV.U32 R44, RZ, RZ, R11 ;  /* 0x000000ffff2c7224 */ /* 0x000fe200078e000b */
[----:B------:R-:W-:Y:S01]  /*242a0*/  @!P1 LEA R4, P5, R61, R14, 0x2 ;  /* 0x0000000e3d049211 */ /* 0x000fe200078a10ff */
[----:B0-----:R-:W-:Y:S01]  /*242b0*/  @!P0 IMAD.MOV.U32 R2, RZ, RZ, R64 ;  /* 0x000000ffff028224 */ /* 0x001fe200078e0040 */
[-C--:B------:R-:W-:Y:S01]  /*242c0*/  @!P0 LEA.HI.X R11, R63, R42.reuse, R84, 0x2, P4 ;  /* 0x0000002a3f0b8211 */ /* 0x080fe200020f1454 */
[----:B------:R-:W-:Y:S01]  /*242d0*/  @!P0 IMAD.MOV.U32 R3, RZ, RZ, R54 ;  /* 0x000000ffff038224 */ /* 0x000fe200078e0036 */
[----:B------:R-:W-:Y:S01]  /*242e0*/  @!P1 LEA.HI.X R5, R61, R42, R62, 0x2, P5 ;  /* 0x0000002a3d059211 */ /* 0x000fe200028f143e */
[----:B------:R-:W-:Y:S01]  /*242f0*/  @!P1 IMAD.MOV.U32 R54, RZ, RZ, R65 ;  /* 0x000000ffff369224 */ /* 0x000fe200078e0041 */
[----:B------:R-:W-:-:S02]  /*24300*/  @!P2 LEA R6, P4, R59, R14, 0x2 ;  /* 0x0000000e3b06a211 */ /* 0x000fc400078810ff */
[----:B------:R0:W-:Y:S01]  /*24310*/  @!P0 ST.E.64 desc[UR54][R10.64], R2 ;  /* 0x000000020a008985 */ /* 0x0001e2000c101b36 */
[----:B------:R-:W-:Y:S02]  /*24320*/  ISETP.GE.AND P0, PT, R51, UR4, PT ;  /* 0x0000000433007c0c */ /* 0x000fe4000bf06270 */
[----:B------:R-:W-:Y:S01]  /*24330*/  @!P2 LEA.HI.X R7, R59, R42, R60, 0x2, P4 ;  /* 0x0000002a3b07a211 */ /* 0x000fe200020f143c */
[----:B------:R2:W-:Y:S01]  /*24340*/  @!P1 ST.E.64 desc[UR54][R4.64], R54 ;  /* 0x0000003604009985 */ /* 0x0005e2000c101b36 */
[----:B------:R-:W-:Y:S02]  /*24350*/  ISETP.GE.AND P1, PT, R49, UR4, PT ;  /* 0x0000000431007c0c */ /* 0x000fe4000bf26270 */
[C---:B-1----:R-:W-:Y:S01]  /*24360*/  @!P3 LEA R8, P5, R57.reuse, R14, 0x2 ;  /* 0x0000000e3908b211 */ /* 0x042fe200078a10ff */
[----:B0-----:R-:W-:Y:S02]  /*24370*/  @!P2 IMAD.MOV.U32 R2, RZ, RZ, R68 ;  /* 0x000000ffff02a224 */ /* 0x001fe400078e0044 */
[----:B------:R-:W-:Y:S01]  /*24380*/  @!P2 IMAD.MOV.U32 R3, RZ, RZ, R66 ;  /* 0x000000ffff03a224 */ /* 0x000fe200078e0042 */
[----:B------:R-:W-:Y:S01]  /*24390*/  @!P3 LEA.HI.X R9, R57, R42, R58, 0x2, P5 ;  /* 0x0000002a3909b211 */ /* 0x000fe200028f143a */
[----:B------:R-:W-:-:S03]  /*243a0*/  @!P3 IMAD.MOV.U32 R66, RZ, RZ, R122 ;  /* 0x000000ffff42b224 */ /* 0x000fc600078e007a */
[----:B------:R0:W-:Y:S01]  /*243b0*/  @!P2 ST.E.64 desc[UR54][R6.64], R2 ;  /* 0x000000020600a985 */ /* 0x0001e2000c101b36 */
[----:B------:R-:W-:Y:S02]  /*243c0*/  ISETP.GE.AND P2, PT, R47, UR4, PT ;  /* 0x000000042f007c0c */ /* 0x000fe4000bf46270 */
[-C--:B------:R-:W-:Y:S01]  /*243d0*/  @!P0 LEA R10, P5, R51, R14.reuse, 0x2 ;  /* 0x0000000e330a8211 */ /* 0x080fe200078a10ff */
[----:B------:R1:W-:Y:S01]  /*243e0*/  @!P3 ST.E.64 desc[UR54][R8.64], R66 ;  /* 0x000000420800b985 */ /* 0x0003e2000c101b36 */
[----:B------:R-:W-:Y:S01]  /*243f0*/  ISETP.GE.AND P4, PT, R45, UR4, PT ;  /* 0x000000042d007c0c */ /* 0x000fe2000bf86270 */
[----:B------:R-:W-:Y:S01]  /*24400*/  @!P0 IMAD.MOV.U32 R122, RZ, RZ, R125 ;  /* 0x000000ffff7a8224 */ /* 0x000fe200078e007d */
[----:B--2---:R-:W-:Y:S02]  /*24410*/  @!P1 LEA R4, P3, R49, R14, 0x2 ;  /* 0x0000000e31049211 */ /* 0x004fe400078610ff */
[-C--:B------:R-:W-:Y:S01]  /*24420*/  @!P0 LEA.HI.X R11, R51, R42.reuse, R56, 0x2, P5 ;  /* 0x0000002a330b8211 */ /* 0x080fe200028f1438 */
[----:B------:R-:W-:Y:S01]  /*24430*/  @!P1 IMAD.MOV.U32 R125, RZ, RZ, R124 ;  /* 0x000000ffff7d9224 */ /* 0x000fe200078e007c */
[----:B------:R-:W-:-:S02]  /*24440*/  @!P1 LEA.HI.X R5, R49, R42, R50, 0x2, P3 ;  /* 0x0000002a31059211 */ /* 0x000fc400018f1432 */
[----:B------:R-:W-:Y:S01]  /*24450*/  @!P1 MOV R124, R126 ;  /* 0x0000007e007c9202 */ /* 0x000fe20000000f00 */
[----:B------:R-:W-:Y:S01]  /*24460*/  @!P0 ST.E.64 desc[UR54][R10.64], R122 ;  /* 0x0000007a0a008985 */ /* 0x000fe2000c101b36 */
[----:B0-----:R-:W-:Y:S02]  /*24470*/  @!P2 LEA R2, P3, R47, R14, 0x2 ;  /* 0x0000000e2f02a211 */ /* 0x001fe400078610ff */
[----:B------:R-:W-:Y:S01]  /*24480*/  ISETP.GE.AND P0, PT, R43, UR4, PT ;  /* 0x000000042b007c0c */ /* 0x000fe2000bf06270 */
[----:B------:R-:W-:Y:S01]  /*24490*/  @!P2 IMAD.MOV.U32 R126, RZ, RZ, R69 ;  /* 0x000000ffff7ea224 */ /* 0x000fe200078e0045 */
[----:B------:R-:W-:Y:S01]  /*244a0*/  @!P2 LEA.HI.X R3, R47, R42, R48, 0x2, P3 ;  /* 0x0000002a2f03a211 */ /* 0x000fe200018f1430 */
[----:B------:R-:W-:Y:S01]  /*244b0*/  @!P1 ST.E.64 desc[UR54][R4.64], R124 ;  /* 0x0000007c04009985 */ /* 0x000fe2000c101b36 */
[----:B------:R-:W-:Y:S02]  /*244c0*/  ISETP.GE.AND P1, PT, R40, UR4, PT ;  /* 0x0000000428007c0c */ /* 0x000fe4000bf26270 */
[----:B------:R-:W-:Y:S01]  /*244d0*/  @!P4 LEA R6, P5, R45, R14, 0x2 ;  /* 0x0000000e2d06c211 */ /* 0x000fe200078a10ff */
[----:B------:R0:W-:Y:S01]  /*244e0*/  @!P2 ST.E.64 desc[UR54][R2.64], R126 ;  /* 0x0000007e0200a985 */ /* 0x0001e2000c101b36 */
[----:B------:R-:W-:-:S02]  /*244f0*/  ISETP.GE.AND P2, PT, R36, UR4, PT ;  /* 0x0000000424007c0c */ /* 0x000fc4000bf46270 */
[----:B------:R-:W-:-:S03]  /*24500*/  @!P4 LEA.HI.X R7, R45, R42, R46, 0x2, P5 ;  /* 0x0000002a2d07c211 */ /* 0x000fc600028f142e */
[C---:B-1----:R-:W-:Y:S01]  /*24510*/  @!P0 LEA R8, P3, R43.reuse, R14, 0x2 ;  /* 0x0000000e2b088211 */ /* 0x042fe200078610ff */
[----:B0-----:R-:W-:Y:S02]  /*24520*/  @!P4 IMAD.MOV.U32 R2, RZ, RZ, R70 ;  /* 0x000000ffff02c224 */ /* 0x001fe400078e0046 */
[----:B------:R-:W-:Y:S01]  /*24530*/  @!P4 IMAD.MOV.U32 R3, RZ, RZ, R128 ;  /* 0x000000ffff03c224 */ /* 0x000fe200078e0080 */
[----:B------:R-:W-:Y:S01]  /*24540*/  @!P0 LEA.HI.X R9, R43, R42, R44, 0x2, P3 ;  /* 0x0000002a2b098211 */ /* 0x000fe200018f142c */
[----:B------:R-:W-:-:S03]  /*24550*/  @!P0 IMAD.MOV.U32 R70, RZ, RZ, R73 ;  /* 0x000000ffff468224 */ /* 0x000fc600078e0049 */
[----:B------:R0:W-:Y:S01]  /*24560*/  @!P4 ST.E.64 desc[UR54][R6.64], R2 ;  /* 0x000000020600c985 */ /* 0x0001e2000c101b36 */
[----:B------:R-:W-:Y:S02]  /*24570*/  ISETP.GE.AND P4, PT, R28, UR4, PT ;  /* 0x000000041c007c0c */ /* 0x000fe4000bf86270 */
[C---:B------:R-:W-:Y:S01]  /*24580*/  @!P1 LEA R4, P5, R40.reuse, R14, 0x2 ;  /* 0x0000000e28049211 */ /* 0x040fe200078a10ff */
[----:B------:R-:W-:Y:S01]  /*24590*/  @!P1 IMAD.MOV.U32 R73, RZ, RZ, R72 ;  /* 0x000000ffff499224 */ /* 0x000fe200078e0048 */
[----:B------:R-:W-:Y:S01]  /*245a0*/  ISETP.GE.AND P3, PT, R13, UR4, PT ;  /* 0x000000040d007c0c */ /* 0x000fe2000bf66270 */
[----:B------:R-:W-:Y:S01]  /*245b0*/  @!P0 ST.E.64 desc[UR54][R8.64], R70 ;  /* 0x0000004608008985 */ /* 0x000fe2000c101b36 */
[----:B------:R-:W-:Y:S01]  /*245c0*/  @!P1 LEA.HI.X R5, R40, R42, R41, 0x2, P5 ;  /* 0x0000002a28059211 */ /* 0x000fe200028f1429 */
[----:B------:R-:W-:Y:S01]  /*245d0*/  @!P1 IMAD.MOV.U32 R72, RZ, RZ, R74 ;  /* 0x000000ffff489224 */ /* 0x000fe200078e004a */
[----:B------:R-:W-:-:S04]  /*245e0*/  @!P2 LEA R10, P0, R36, R14, 0x2 ;  /* 0x0000000e240aa211 */ /* 0x000fc800078010ff */
[----:B------:R1:W-:Y:S01]  /*245f0*/  @!P1 ST.E.64 desc[UR54][R4.64], R72 ;  /* 0x0000004804009985 */ /* 0x0003e2000c101b36 */
[----:B------:R-:W-:Y:S02]  /*24600*/  @!P2 LEA.HI.X R11, R36, R42, R37, 0x2, P0 ;  /* 0x0000002a240ba211 */ /* 0x000fe400000f1425 */
[C---:B0-----:R-:W-:Y:S02]  /*24610*/  @!P4 LEA R2, P1, R28.reuse, R14, 0x2 ;  /* 0x0000000e1c02c211 */ /* 0x041fe400078210ff */
[----:B------:R-:W-:Y:S02]  /*24620*/  ISETP.GE.AND P0, PT, R25, UR4, PT ;  /* 0x0000000419007c0c */ /* 0x000fe4000bf06270 */
[----:B------:R-:W-:Y:S02]  /*24630*/  @!P4 LEA.HI.X R3, R28, R42, R29, 0x2, P1 ;  /* 0x0000002a1c03c211 */ /* 0x000fe400008f141d */
[----:B------:R-:W-:Y:S01]  /*24640*/  ISETP.GE.AND P1, PT, R0, UR4, PT ;  /* 0x0000000400007c0c */ /* 0x000fe2000bf26270 */
[----:B------:R-:W-:Y:S01]  /*24650*/  @!P2 IMAD.MOV.U32 R74, RZ, RZ, R77 ;  /* 0x000000ffff4aa224 */ /* 0x000fe200078e004d */
[C---:B------:R-:W-:Y:S01]  /*24660*/  @!P3 LEA R6, P5, R13.reuse, R14, 0x2 ;  /* 0x0000000e0d06b211 */ /* 0x040fe200078a10ff */
[----:B------:R-:W-:Y:S01]  /*24670*/  @!P4 IMAD.MOV.U32 R77, RZ, RZ, R76 ;  /* 0x000000ffff4dc224 */ /* 0x000fe200078e004c */
[----:B------:R-:W-:Y:S01]  /*24680*/  @!P4 MOV R76, R78 ;  /* 0x0000004e004cc202 */ /* 0x000fe20000000f00 */
[----:B------:R-:W-:Y:S01]  /*24690*/  @!P3 IMAD.MOV.U32 R78, RZ, RZ, R81 ;  /* 0x000000ffff4eb224 */ /* 0x000fe200078e0051 */
[----:B------:R-:W-:Y:S01]  /*246a0*/  @!P3 LEA.HI.X R7, R13, R42, R27, 0x2, P5 ;  /* 0x0000002a0d07b211 */ /* 0x000fe200028f141b */
[----:B------:R-:W-:Y:S01]  /*246b0*/  VIADD R13, R12, 0xa8 ;  /* 0x000000a80c0d7836 */ /* 0x000fe20000000000 */
[----:B------:R0:W-:Y:S01]  /*246c0*/  @!P2 ST.E.64 desc[UR54][R10.64], R74 ;  /* 0x0000004a0a00a985 */ /* 0x0001e2000c101b36 */
[----:B-1----:R-:W-:Y:S01]  /*246d0*/  @!P0 LEA R4, P2, R25, R14, 0x2 ;  /* 0x0000000e19048211 */ /* 0x002fe200078410ff */
[----:B------:R-:W-:-:S02]  /*246e0*/  @!P0 IMAD.MOV.U32 R81, RZ, RZ, R80 ;  /* 0x000000ffff518224 */ /* 0x000fc400078e0050 */
[----:B------:R1:W-:Y:S01]  /*246f0*/  @!P4 ST.E.64 desc[UR54][R2.64], R76 ;  /* 0x0000004c0200c985 */ /* 0x0003e2000c101b36 */
[----:B------:R-:W-:Y:S01]  /*24700*/  ISETP.GE.AND P4, PT, R20, UR4, PT ;  /* 0x0000000414007c0c */ /* 0x000fe2000bf86270 */
[----:B------:R-:W-:Y:S02]  /*24710*/  @!P0 IMAD.MOV.U32 R80, RZ, RZ, R82 ;  /* 0x000000ffff508224 */ /* 0x000fe400078e0052 */
[----:B------:R2:W-:Y:S01]  /*24720*/  @!P3 ST.E.64 desc[UR54][R6.64], R78 ;  /* 0x0000004e0600b985 */ /* 0x0005e2000c101b36 */
[----:B------:R-:W-:Y:S02]  /*24730*/  ISETP.GE.AND P3, PT, R13, UR4, PT ;  /* 0x000000040d007c0c */ /* 0x000fe4000bf66270 */
[----:B------:R-:W-:Y:S02]  /*24740*/  @!P0 LEA.HI.X R5, R25, R42, R26, 0x2, P2 ;  /* 0x0000002a19058211 */ /* 0x000fe400010f141a */
[----:B------:R-:W-:Y:S01]  /*24750*/  @!P1 LEA R8, P2, R0, R14, 0x2 ;  /* 0x0000000e00089211 */ /* 0x000fe200078410ff */
[----:B0-----:R-:W-:Y:S01]  /*24760*/  VIADD R11, R12, 0xb0 ;  /* 0x000000b00c0b7836 */ /* 0x001fe20000000000 */
[----:B------:R-:W-:Y:S01]  /*24770*/  ISETP.GE.AND P5, PT, R15, UR4, PT ;  /* 0x000000040f007c0c */ /* 0x000fe2000bfa6270 */
[----:B------:R-:W-:Y:S01]  /*24780*/  @!P0 ST.E.64 desc[UR54][R4.64], R80 ;  /* 0x0000005004008985 */ /* 0x000fe2000c101b36 */
[----:B------:R-:W-:Y:S01]  /*24790*/  @!P1 LEA.HI.X R9, R0, R42, R24, 0x2, P2 ;  /* 0x0000002a00099211 */ /* 0x000fe200010f1418 */
[----:B------:R-:W-:Y:S01]  /*247a0*/  @!P1 IMAD.MOV.U32 R82, RZ, RZ, R130 ;  /* 0x000000ffff529224 */ /* 0x000fe200078e0082 */
[----:B------:R-:W-:-:S02]  /*247b0*/  ISETP.GE.AND P0, PT, R11, UR4, PT ;  /* 0x000000040b007c0c */ /* 0x000fc4000bf06270 */
[----:B------:R-:W-:Y:S02]  /*247c0*/  SHF.R.S32.HI R0, RZ, 0x1f, R13 ;  /* 0x0000001fff007819 */ /* 0x000fe4000001140d */
[----:B------:R0:W-:Y:S01]  /*247d0*/  @!P1 ST.E.64 desc[UR54][R8.64], R82 ;  /* 0x0000005208009985 */ /* 0x0001e2000c101b36 */
[-C--:B-1----:R-:W-:Y:S02]  /*247e0*/  @!P4 LEA R2, P1, R20, R14.reuse, 0x2 ;  /* 0x0000000e1402c211 */ /* 0x082fe400078210ff */
[----:B--2---:R-:W-:Y:S01]  /*247f0*/  @!P3 LEA R6, P2, R13, R14, 0x2 ;  /* 0x0000000e0d06b211 */ /* 0x004fe200078410ff */
[----:B------:R-:W-:-:S03]  /*24800*/  @!P4 IMAD.MOV.U32 R128, RZ, RZ, R131 ;  /* 0x000000ffff80c224 */ /* 0x000fc600078e0083 */
[----:B------:R-:W-:Y:S02]  /*24810*/  @!P3 LEA.HI.X R7, R13, R42, R0, 0x2, P2 ;  /* 0x0000002a0d07b211 */ /* 0x000fe400010f1400 */
[----:B------:R-:W-:Y:S02]  /*24820*/  SHF.R.S32.HI R13, RZ, 0x1f, R15 ;  /* 0x0000001fff0d7819 */ /* 0x000fe4000001140f */
[----:B------:R-:W-:Y:S02]  /*24830*/  SHF.R.S32.HI R0, RZ, 0x1f, R11 ;  /* 0x0000001fff007819 */ /* 0x000fe4000001140b */
[----:B------:R-:W-:Y:S01]  /*24840*/  @!P0 LEA R10, P2, R11, R14, 0x2 ;  /* 0x0000000e0b0a8211 */ /* 0x000fe200078410ff */
[----:B0-----:R-:W-:-:S03]  /*24850*/  VIADD R9, R12, 0xb8 ;  /* 0x000000b80c097836 */ /* 0x001fc60000000000 */
[-C--:B------:R-:W-:Y:S02]  /*24860*/  @!P0 LEA.HI.X R11, R11, R42.reuse, R0, 0x2, P2 ;  /* 0x0000002a0b0b8211 */ /* 0x080fe400010f1400 */
[----:B----4-:R-:W-:Y:S02]  /*24870*/  @!P4 LEA.HI.X R3, R20, R42, R21, 0x2, P1 ;  /* 0x0000002a1403c211 */ /* 0x010fe400008f1415 */
[----:B------:R-:W-:-:S03]  /*24880*/  @!P5 LEA R4, P1, R15, R14, 0x2 ;  /* 0x0000000e0f04d211 */ /* 0x000fc600078210ff */
[----:B------:R0:W-:Y:S01]  /*24890*/  @!P4 ST.E.64 desc[UR54][R2.64], R128 ;  /* 0x000000800200c985 */ /* 0x0001e2000c101b36 */
[----:B------:R-:W-:Y:S01]  /*248a0*/  @!P5 LEA.HI.X R5, R15, R42, R13, 0x2, P1 ;  /* 0x0000002a0f05d211 */ /* 0x000fe200008f140d */
[----:B0-----:R-:W-:Y:S01]  /*248b0*/  @!P5 IMAD.MOV.U32 R2, RZ, RZ, R134 ;  /* 0x000000ffff02d224 */ /* 0x001fe200078e0086 */
[----:B------:R-:W-:Y:S01]  /*248c0*/  @!P5 MOV R3, R132 ;  /* 0x000000840003d202 */ /* 0x000fe20000000f00 */
[----:B------:R-:W-:-:S04]  /*248d0*/  @!P3 IMAD.MOV.U32 R132, RZ, RZ, R135 ;  /* 0x000000ffff84b224 */ /* 0x000fc800078e0087 */
        /* <DEDUP_REMOVED lines=10> */
.L_x_3634:
        /* <DEDUP_REMOVED lines=26> */
.L_x_3653:
[----:B------:R-:W3:Y:S01]  /*24b20*/  LDL.LU R0, [R1+0x14] ;  /* 0x0000140001007983 */ /* 0x000ee20000300800 */
[----:B------:R-:W-:Y:S01]  /*24b30*/  BSSY B1, `(.L_x_3654) ;  /* 0x0000038000017945 */ /* 0x000fe20003800000 */
[----:B------:R-:W-:Y:S02]  /*24b40*/  SEL R237, R237, RZ, !P0 ;  /* 0x000000ffeded7207 */ /* 0x000fe40004000000 */
[----:B-----5:R-:W-:Y:S02]  /*24b50*/  SHF.R.S32.HI R12, RZ, 0x1f, R13 ;  /* 0x0000001fff0c7819 */ /* 0x020fe4000001140d */
[----:B---3--:R-:W-:Y:S01]  /*24b60*/  SEL R14, R0, RZ, !P0 ;  /* 0x000000ff000e7207 */ /* 0x008fe20004000000 */
[----:B------:R-:W-:Y:S06]  /*24b70*/  @P3 BRA `(.L_x_3655) ;  /* 0x0000000000cc3947 */ /* 0x000fec0003800000 */
[----:B------:R-:W3:Y:S01]  /*24b80*/  LDL R0, [R1+0x18] ;  /* 0x0000180001007983 */ /* 0x000ee20000100800 */
[----:B------:R-:W2:Y:S02]  /*24b90*/  LDC R25, c[0x0][0xbe8] ;  /* 0x0002fa00ff197b82 */ /* 0x000ea40000000800 */
[----:B--2---:R-:W-:Y:S02]  /*24ba0*/  IMAD R2, R20, R25, RZ ;  /* 0x0000001914027224 */ /* 0x004fe400078e02ff */
[----:B---3--:R-:W-:-:S04]  /*24bb0*/  IMAD R0, R0, 0x80, R28 ;  /* 0x0000008000007824 */ /* 0x008fc800078e021c */
[----:B------:R-:W-:-:S05]  /*24bc0*/  VIADD R21, R0, 0xffffff80 ;  /* 0xffffff8000157836 */ /* 0x000fca0000000000 */
[----:B------:R-:W-:-:S13]  /*24bd0*/  ISETP.GE.AND P0, PT, R21, R2, PT ;  /* 0x000000021500720c */ /* 0x000fda0003f06270 */
[----:B------:R-:W-:Y:S05]  /*24be0*/  @P0 BRA `(.L_x_3655) ;  /* 0x0000000000b00947 */ /* 0x000fea0003800000 */
[----:B------:R-:W2:Y:S01]  /*24bf0*/  LDL.LU R30, [R1+0x24] ;  /* 0x00002400011e7983 */ /* 0x000ea20000300800 */
[----:B------:R-:W-:Y:S01]  /*24c00*/  ISETP.GT.AND P3, PT, R165, 0x1, PT ;  /* 0x00000001a500780c */ /* 0x000fe20003f64270 */
[----:B------:R-:W1:Y:S01]  /*24c10*/  LDC.64 R26, c[0x0][0xba8] ;  /* 0x0002ea00ff1a7b82 */ /* 0x000e620000000a00 */
[----:B------:R-:W-:Y:S01]  /*24c20*/  MOV R0, 0x9b8 ;  /* 0x000009b800007802 */ /* 0x000fe20000000f00 */
[----:B------:R-:W-:Y:S01]  /*24c30*/  IMAD.MOV.U32 R15, RZ, RZ, R21 ;  /* 0x000000ffff0f7224 */ /* 0x000fe200078e0015 */
[----:B------:R-:W-:Y:S02]  /*24c40*/  ISETP.NE.AND P0, PT, R25, 0x1, PT ;  /* 0x000000011900780c */ /* 0x000fe40003f05270 */
[----:B------:R-:W-:-:S04]  /*24c50*/  SEL R24, R0, 0x978, P3 ;  /* 0x0000097800187807 */ /* 0x000fc80001800000 */
[----:B------:R-:W3:Y:S08]  /*24c60*/  LDC.64 R6, c[0x0][R24+0x220] ;  /* 0x0000880018067b82 */ /* 0x000ef00000000a00 */
[----:B------:R-:W4:Y:S08]  /*24c70*/  LDC.64 R2, c[0x0][R24+0x218] ;  /* 0x0000860018027b82 */ /* 0x000f300000000a00 */
[----:B------:R-:W5:Y:S08]  /*24c80*/  LDC.64 R8, c[0x0][R24+0x228] ;  /* 0x00008a0018087b82 */ /* 0x000f700000000a00 */
[----:B------:R-:W0:Y:S08]  /*24c90*/  LDC.64 R4, c[0x0][R24+0x210] ;  /* 0x0000840018047b82 */ /* 0x000e300000000a00 */
[----:B------:R-:W4:Y:S08]  /*24ca0*/  @P0 LDC R0, c[0x0][0xbec] ;  /* 0x0002fb00ff000b82 */ /* 0x000f300000000800 */
[----:B------:R-:W5:Y:S01]  /*24cb0*/  @P0 LDC R31, c[0x0][0xbf0] ;  /* 0x0002fc00ff1f0b82 */ /* 0x000f620000000800 */
[----:B---3--:R-:W-:-:S07]  /*24cc0*/  IMAD R7, R7, R237, RZ ;  /* 0x000000ed07077224 */ /* 0x008fce00078e02ff */
[----:B-1----:R-:W1:Y:S01]  /*24cd0*/  @!P3 LDC R26, c[0x0][0xb50] ;  /* 0x0002d400ff1abb82 */ /* 0x002e620000000800 */
[----:B------:R-:W-:Y:S02]  /*24ce0*/  IMAD R7, R6, R14, R7 ;  /* 0x0000000e06077224 */ /* 0x000fe400078e0207 */
[----:B----4-:R-:W-:-:S05]  /*24cf0*/  @P0 IMAD.HI.U32 R0, R21, R0, RZ ;  /* 0x0000000015000227 */ /* 0x010fca00078e00ff */
[----:B------:R-:W3:Y:S01]  /*24d00*/  @!P3 LDC R27, c[0x0][0xb54] ;  /* 0x0002d500ff1bbb82 */ /* 0x000ee20000000800 */
[-C--:B------:R-:W-:Y:S02]  /*24d10*/  IMAD R29, R3, R235.reuse, RZ ;  /* 0x000000eb031d7224 */ /* 0x080fe400078e02ff */
[----:B------:R-:W-:Y:S01]  /*24d20*/  IMAD.WIDE.U32 R10, R2, R235, RZ ;  /* 0x000000eb020a7225 */ /* 0x000fe200078e00ff */
[----:B-----5:R-:W-:-:S03]  /*24d30*/  @P0 SHF.R.U32.HI R15, RZ, R31, R0 ;  /* 0x0000001fff0f0219 */ /* 0x020fc60000011600 */
[----:B------:R-:W-:-:S04]  /*24d40*/  IMAD.WIDE.U32 R2, R6, R237, RZ ;  /* 0x000000ed06027225 */ /* 0x000fc800078e00ff */
[----:B------:R-:W-:Y:S01]  /*24d50*/  IMAD.IADD R11, R29, 0x1, R11 ;  /* 0x000000011d0b7824 */ /* 0x000fe200078e020b */
[----:B------:R-:W-:Y:S01]  /*24d60*/  IADD3 R10, P0, P1, R2, R10, R13 ;  /* 0x0000000a020a7210 */ /* 0x000fe2000791e00d */
[----:B------:R-:W-:Y:S02]  /*24d70*/  IMAD.MOV R0, RZ, RZ, -R15 ;  /* 0x000000ffff007224 */ /* 0x000fe400078e0a0f */
[----:B------:R-:W-:Y:S02]  /*24d80*/  IMAD.IADD R6, R3, 0x1, R7 ;  /* 0x0000000103067824 */ /* 0x000fe400078e0207 */
[----:B------:R-:W-:-:S03]  /*24d90*/  IMAD R7, R25, R0, R21 ;  /* 0x0000000019077224 */ /* 0x000fc600078e0215 */
[----:B------:R-:W-:Y:S02]  /*24da0*/  IADD3.X R0, R6, R11, R12, P0, P1 ;  /* 0x0000000b06007210 */ /* 0x000fe400007e240c */
[----:B--2---:R-:W-:-:S05]  /*24db0*/  SEL R31, R30, RZ, P3 ;  /* 0x000000ff1e1f7207 */ /* 0x004fca0001800000 */
[----:B------:R-:W-:-:S04]  /*24dc0*/  IMAD.WIDE.U32 R2, R8, R31, RZ ;  /* 0x0000001f08027225 */ /* 0x000fc800078e00ff */
[----:B------:R-:W-:Y:S01]  /*24dd0*/  IMAD R9, R9, R31, RZ ;  /* 0x0000001f09097224 */ /* 0x000fe200078e02ff */
[----:B------:R-:W-:Y:S02]  /*24de0*/  IADD3 R2, P0, P1, R15, R10, R2 ;  /* 0x0000000a0f027210 */ /* 0x000fe4000791e002 */
[----:B------:R-:W-:Y:S01]  /*24df0*/  SHF.R.S32.HI R15, RZ, 0x1f, R15 ;  /* 0x0000001fff0f7819 */ /* 0x000fe2000001140f */
[----:B------:R-:W-:Y:S01]  /*24e00*/  IMAD.IADD R3, R9, 0x1, R3 ;  /* 0x0000000109037824 */ /* 0x000fe200078e0203 */
[----:B------:R-:W-:-:S04]  /*24e10*/  SHF.R.S32.HI R9, RZ, 0x1f, R7 ;  /* 0x0000001fff097819 */ /* 0x000fc80000011407 */
[----:B------:R-:W-:Y:S01]  /*24e20*/  IADD3.X R3, R15, R0, R3, P0, P1 ;  /* 0x000000000f037210 */ /* 0x000fe200007e2403 */
[----:B0-----:R-:W-:-:S04]  /*24e30*/  IMAD R0, R5, R7, RZ ;  /* 0x0000000705007224 */ /* 0x001fc800078e02ff */
[C---:B------:R-:W-:Y:S02]  /*24e40*/  IMAD R9, R4.reuse, R9, R0 ;  /* 0x0000000904097224 */ /* 0x040fe400078e0200 */
[----:B------:R-:W-:-:S04]  /*24e50*/  IMAD.WIDE.U32 R2, R4, R7, R2 ;  /* 0x0000000704027225 */ /* 0x000fc800078e0002 */
[----:B------:R-:W-:Y:S01]  /*24e60*/  IMAD.IADD R0, R3, 0x1, R9 ;  /* 0x0000000103007824 */ /* 0x000fe200078e0209 */
[----:B-1----:R-:W-:Y:S01]  /*24e70*/  LEA R4, P0, R2, R26, 0x2 ;  /* 0x0000001a02047211 */ /* 0x002fe200078010ff */
[----:B------:R-:W-:-:S03]  /*24e80*/  IMAD.MOV.U32 R3, RZ, RZ, -0x800000 ;  /* 0xff800000ff037424 */ /* 0x000fc600078e00ff */
[----:B---3--:R-:W-:-:S05]  /*24e90*/  LEA.HI.X R5, R2, R27, R0, 0x2, P0 ;  /* 0x0000001b02057211 */ /* 0x008fca00000f1400 */
[----:B------:R1:W-:Y:S04]  /*24ea0*/  STG.E desc[UR54][R4.64], R3 ;  /* 0x0000000304007986 */ /* 0x0003e8000c101936 */
.L_x_3655:
[----:B------:R-:W-:Y:S05]  /*24eb0*/  BSYNC B1 ;  /* 0x0000000000017941 */ /* 0x000fea0003800000 */
.L_x_3654:
[----:B------:R-:W-:Y:S05]  /*24ec0*/  @P2 BRA `(.L_x_3648) ;  /* 0x00000008002c2947 */ /* 0x000fea0003800000 */
[----:B------:R-:W3:Y:S01]  /*24ed0*/  LDL R24, [R1+0x18] ;  /* 0x0000180001187983 */ /* 0x000ee20000100800 */
[----:B------:R-:W4:Y:S01]  /*24ee0*/  LDC R21, c[0x0][0xbe8] ;  /* 0x0002fa00ff157b82 */ /* 0x000f220000000800 */
[----:B-12---:R-:W-:Y:S01]  /*24ef0*/  VIADD R4, R28, 0xffffff80 ;  /* 0xffffff801c047836 */ /* 0x006fe20000000000 */
[----:B------:R-:W-:Y:S01]  /*24f00*/  ULDC.64 UR4, c[0x0][0xaa0] ;  /* 0x0002a80000047ab9 */ /* 0x000fe20000000a00 */
[----:B------:R-:W-:Y:S01]  /*24f10*/  ULDC.64 UR6, c[0x0][0xaf0] ;  /* 0x0002bc0000067ab9 */ /* 0x000fe20000000a00 */
[----:B------:R-:W-:Y:S02]  /*24f20*/  IMAD R0, R12, UR4, RZ ;  /* 0x000000040c007c24 */ /* 0x000fe4000f8e02ff */
[----:B------:R-:W-:Y:S02]  /*24f30*/  SHF.R.S32.HI R3, RZ, 0x1f, R4 ;  /* 0x0000001fff037819 */ /* 0x000fe40000011404 */
[----:B------:R-:W-:Y:S02]  /*24f40*/  IMAD R5, R13, UR5, R0 ;  /* 0x000000050d057c24 */ /* 0x000fe4000f8e0200 */
[----:B------:R-:W-:Y:S01]  /*24f50*/  LEA.HI R7, R3, R4, RZ, 0x3 ;  /* 0x0000000403077211 */ /* 0x000fe200078f18ff */
[----:B------:R-:W-:Y:S01]  /*24f60*/  IMAD.WIDE.U32 R2, R13, UR4, RZ ;  /* 0x000000040d027c25 */ /* 0x000fe2000f8e00ff */
[----:B------:R-:W-:-:S02]  /*24f70*/  ULDC.64 UR4, c[0x0][0xae8] ;  /* 0x0002ba0000047ab9 */ /* 0x000fc40000000a00 */
[----:B------:R-:W-:Y:S01]  /*24f80*/  LOP3.LUT R9, R7, 0xfffffff8, RZ, 0xc0, !PT ;  /* 0xfffffff807097812 */ /* 0x000fe200078ec0ff */
[----:B------:R-:W-:Y:S01]  /*24f90*/  IMAD.IADD R3, R3, 0x1, R5 ;  /* 0x0000000103037824 */ /* 0x000fe200078e0205 */
[----:B------:R-:W-:Y:S02]  /*24fa0*/  SHF.R.S32.HI R25, RZ, 0x3, R7 ;  /* 0x00000003ff197819 */ /* 0x000fe40000011407 */
[----:B------:R-:W-:Y:S01]  /*24fb0*/  IADD3 R8, R4, -R9, RZ ;  /* 0x8000000904087210 */ /* 0x000fe20007ffe0ff */
[----:B------:R-:W-:-:S04]  /*24fc0*/  IMAD.WIDE.U32 R2, R235, UR4, R2 ;  /* 0x00000004eb027c25 */ /* 0x000fc8000f8e0002 */
[----:B------:R-:W-:Y:S01]  /*24fd0*/  IMAD R0, R8, 0x20, R25 ;  /* 0x0000002008007824 */ /* 0x000fe200078e0219 */
[----:B----4-:R-:W-:Y:S01]  /*24fe0*/  ISETP.NE.AND P0, PT, R21, 0x1, PT ;  /* 0x000000011500780c */ /* 0x010fe20003f05270 */
[----:B------:R-:W-:Y:S01]  /*24ff0*/  IMAD R3, R235, UR5, R3 ;  /* 0x00000005eb037c24 */ /* 0x000fe2000f8e0203 */
[----:B------:R-:W-:Y:S01]  /*25000*/  ULDC.64 UR4, c[0x0][0xae0] ;  /* 0x0002b80000047ab9 */ /* 0x000fe20000000a00 */
[----:B------:R-:W-:Y:S02]  /*25010*/  IMAD R4, R14, UR6, RZ ;  /* 0x000000060e047c24 */ /* 0x000fe4000f8e02ff */
[----:B------:R-:W-:-:S04]  /*25020*/  IMAD.WIDE.U32 R2, R237, UR6, R2 ;  /* 0x00000006ed027c25 */ /* 0x000fc8000f8e0002 */
[----:B------:R-:W-:-:S04]  /*25030*/  IMAD R7, R237, UR7, R4 ;  /* 0x00000007ed077c24 */ /* 0x000fc8000f8e0204 */
[----:B------:R-:W1:Y:S01]  /*25040*/  @P0 LDC R6, c[0x0][0xbec] ;  /* 0x0002fb00ff060b82 */ /* 0x000e620000000800 */
[----:B------:R-:W-:-:S07]  /*25050*/  IMAD.IADD R3, R3, 0x1, R7 ;  /* 0x0000000103037824 */ /* 0x000fce00078e0207 */
[----:B------:R-:W2:Y:S01]  /*25060*/  @P0 LDC R11, c[0x0][0xbf0] ;  /* 0x0002fc00ff0b0b82 */ /* 0x000ea20000000800 */
[----:B---3--:R-:W-:-:S04]  /*25070*/  IMAD R9, R24, 0x80, R0 ;  /* 0x0000008018097824 */ /* 0x008fc800078e0200 */
[----:B-1----:R-:W-:-:S04]  /*25080*/  @P0 IMAD.HI.U32 R0, R9, R6, RZ ;  /* 0x0000000609000227 */ /* 0x002fc800078e00ff */
[----:B------:R-:W-:Y:S01]  /*25090*/  IMAD.MOV.U32 R5, RZ, RZ, R9 ;  /* 0x000000ffff057224 */ /* 0x000fe200078e0009 */
[----:B--2---:R-:W-:-:S04]  /*250a0*/  @P0 SHF.R.U32.HI R5, RZ, R11, R0 ;  /* 0x0000000bff050219 */ /* 0x004fc80000011600 */
        /* <DEDUP_REMOVED lines=12> */
[----:B------:R-:W-:Y:S01]  /*25170*/  ULDC.64 UR4, c[0x0][0xa80] ;  /* 0x0002a00000047ab9 */ /* 0x000fe20000000a00 */
[----:B------:R-:W-:Y:S01]  /*25180*/  IMAD.SHL.U32 R7, R8, 0x8, RZ ;  /* 0x0000000808077824 */ /* 0x000fe200078e00ff */
[C---:B------:R-:W-:Y:S01]  /*25190*/  LEA R2, P0, R4.reuse, UR4, 0x1 ;  /* 0x0000000404027c11 */ /* 0x040fe2000f8008ff */
[----:B------:R-:W-:Y:S01]  /*251a0*/  UMOV UR4, 0xffffffff ;  /* 0xffffffff00047882 */ /* 0x000fe20000000000 */
[----:B------:R-:W-:Y:S01]  /*251b0*/  IADD3 R3, R5, R9, RZ ;  /* 0x0000000905037210 */ /* 0x000fe20007ffe0ff */
[C---:B------:R-:W-:Y:S01]  /*251c0*/  VIADD R9, R7.reuse, 0x80 ;  /* 0x0000008007097836 */ /* 0x040fe20000000000 */
[----:B------:R-:W-:Y:S01]  /*251d0*/  SHF.R.S32.HI R5, RZ, 0x1f, R7 ;  /* 0x0000001fff057819 */ /* 0x000fe20000011407 */
[----:B------:R-:W-:Y:S01]  /*251e0*/  VIADD R27, R7, 0x40 ;  /* 0x00000040071b7836 */ /* 0x000fe20000000000 */
[----:B------:R-:W-:Y:S02]  /*251f0*/  LEA.HI.X R3, R4, UR5, R3, 0x1, P0 ;  /* 0x0000000504037c11 */ /* 0x000fe400080f0c03 */
[----:B------:R-:W-:-:S02]  /*25200*/  SHF.R.S32.HI R8, RZ, 0x1f, R9 ;  /* 0x0000001fff087819 */ /* 0x000fc40000011409 */
[----:B------:R-:W-:Y:S01]  /*25210*/  SHF.R.S32.HI R10, RZ, 0x1f, R27 ;  /* 0x0000001fff0a7819 */ /* 0x000fe2000001141b */
[----:B------:R-:W-:Y:S06]  /*25220*/  BRA.DIV UR4, `(.L_x_3656) ;  /* 0x000000c604107947 */ /* 0x000fec000b800000 */
[----:B------:R1:W2:Y:S04]  /*25230*/  SHFL.IDX PT, R0, R3, RZ, 0x181f ;  /* 0x00181fff03007589 */ /* 0x0002a800000e0000 */
[----:B------:R1:W3:Y:S02]  /*25240*/  SHFL.IDX PT, R14, R2, RZ, 0x181f ;  /* 0x00181fff020e7589 */ /* 0x0002e400000e0000 */
.L_x_3949:
[----:B------:R-:W-:Y:S01]  /*25250*/  IMAD R21, R20, R21, RZ ;  /* 0x0000001514157224 */ /* 0x000fe200078e02ff */
[----:B------:R-:W-:Y:S01]  /*25260*/  BSSY B1, `(.L_x_3657) ;  /* 0x0000011000017945 */ /* 0x000fe20003800000 */
[----:B------:R-:W-:-:S05]  /*25270*/  IMAD R6, R24, 0x80, R25 ;  /* 0x0000008018067824 */ /* 0x000fca00078e0219 */
[----:B------:R-:W-:-:S13]  /*25280*/  ISETP.GE.AND P0, PT, R6, R21, PT ;  /* 0x000000150600720c */ /* 0x000fda0003f06270 */
[----:B------:R-:W-:Y:S05]  /*25290*/  @P0 BRA `(.L_x_3658) ;  /* 0x0000000000340947 */ /* 0x000fea0003800000 */
[----:B------:R-:W-:Y:S02]  /*252a0*/  ULDC UR4, c[0x0][0xac8] ;  /* 0x0002b20000047ab9 */ /* 0x000fe40000000800 */
[----:B------:R-:W-:Y:S02]  /*252b0*/  ISETP.GE.AND P3, PT, R7, UR4, PT ;  /* 0x0000000407007c0c */ /* 0x000fe4000bf66270 */
[----:B------:R-:W-:Y:S02]  /*252c0*/  ISETP.GE.AND P4, PT, R27, UR4, PT ;  /* 0x000000041b007c0c */ /* 0x000fe4000bf86270 */
[----:B------:R-:W-:-:S09]  /*252d0*/  ISETP.GE.AND P5, PT, R9, UR4, PT ;  /* 0x0000000409007c0c */ /* 0x000fd2000bfa6270 */
[-C--:B---3--:R-:W-:Y:S02]  /*252e0*/  @!P3 LEA R12, P0, R7, R14.reuse, 0x1 ;  /* 0x0000000e070cb211 */ /* 0x088fe400078008ff */
[-C--:B------:R-:W-:Y:S02]  /*252f0*/  @!P4 LEA R24, P1, R27, R14.reuse, 0x1 ;  /* 0x0000000e1b18c211 */ /* 0x080fe400078208ff */
[----:B------:R-:W-:Y:S02]  /*25300*/  @!P5 LEA R14, P2, R9, R14, 0x1 ;  /* 0x0000000e090ed211 */ /* 0x000fe400078408ff */
[-C--:B--2---:R-:W-:Y:S02]  /*25310*/  @!P3 LEA.HI.X R13, R7, R0.reuse, R5, 0x1, P0 ;  /* 0x00000000070db211 */ /* 0x084fe400000f0c05 */
[-C--:B------:R-:W-:Y:S02]  /*25320*/  @!P4 LEA.HI.X R25, R27, R0.reuse, R10, 0x1, P1 ;  /* 0x000000001b19c211 */ /* 0x080fe400008f0c0a */
[----:B------:R-:W-:Y:S01]  /*25330*/  @!P5 LEA.HI.X R15, R9, R0, R8, 0x1, P2 ;  /* 0x00000000090fd211 */ /* 0x000fe200010f0c08 */
[----:B------:R4:W-:Y:S04]  /*25340*/  @!P3 ST.E.128 desc[UR54][R12.64], RZ ;  /* 0x000000ff0c00b985 */ /* 0x0009e8000c101d36 */
[----:B------:R4:W-:Y:S04]  /*25350*/  @!P4 ST.E.128 desc[UR54][R24.64], RZ ;  /* 0x000000ff1800c985 */ /* 0x0009e8000c101d36 */
[----:B------:R4:W-:Y:S02]  /*25360*/  @!P5 ST.E.128 desc[UR54][R14.64], RZ ;  /* 0x000000ff0e00d985 */ /* 0x0009e4000c101d36 */
.L_x_3658:
[----:B------:R-:W-:Y:S05]  /*25370*/  BSYNC B1 ;  /* 0x0000000000017941 */ /* 0x000fea0003800000 */
.L_x_3657:
[----:B------:R-:W-:-:S03]  /*25380*/  UMOV UR4, 0xffffffff ;  /* 0xffffffff00047882 */ /* 0x000fc60000000000 */
[----:B------:R-:W-:Y:S05]  /*25390*/  BRA.DIV UR4, `(.L_x_3659) ;  /* 0x000000c204e87947 */ /* 0x000fea000b800000 */
[----:B--2---:R2:W0:Y:S04]  /*253a0*/  SHFL.IDX PT, R0, R3, 0x1, 0x181f ;  /* 0x00381f0003007f89 */ /* 0x00442800000e0000 */
[----:B---34-:R2:W3:Y:S02]  /*253b0*/  SHFL.IDX PT, R14, R2, 0x1, 0x181f ;  /* 0x00381f00020e7f89 */ /* 0x0184e400000e0000 */
.L_x_3953:
        /* <DEDUP_REMOVED lines=17> */
.L_x_3661:
[----:B------:R-:W-:Y:S05]  /*254d0*/  BSYNC B1 ;  /* 0x0000000000017941 */ /* 0x000fea0003800000 */
.L_x_3660:
[----:B------:R-:W-:-:S03]  /*254e0*/  UMOV UR4, 0xffffffff ;  /* 0xffffffff00047882 */ /* 0x000fc60000000000 */
[----:B------:R-:W-:Y:S05]  /*254f0*/  BRA.DIV UR4, `(.L_x_3662) ;  /* 0x000000c204d87947 */ /* 0x000fea000b800000 */
[----:B0-----:R0:W0:Y:S04]  /*25500*/  SHFL.IDX PT, R0, R3, 0x2, 0x181f ;  /* 0x00581f0003007f89 */ /* 0x00102800000e0000 */
[----:B---34-:R3:W4:Y:S02]  /*25510*/  SHFL.IDX PT, R14, R2, 0x2, 0x181f ;  /* 0x00581f00020e7f89 */ /* 0x01872400000e0000 */
.L_x_3957:
        /* <DEDUP_REMOVED lines=17> */
.L_x_3664:
[----:B------:R-:W-:Y:S05]  /*25630*/  BSYNC B1 ;  /* 0x0000000000017941 */ /* 0x000fea0003800000 */
.L_x_3663:
[----:B------:R-:W-:-:S03]  /*25640*/  UMOV UR4, 0xffffffff ;  /* 0xffffffff00047882 */ /* 0x000fc60000000000 */
[----:B------:R-:W-:Y:S05]  /*25650*/  BRA.DIV UR4, `(.L_x_3665) ;  /* 0x000000c204c87947 */ /* 0x000fea000b800000 */
[----:B0-----:R0:W0:Y:S04]  /*25660*/  SHFL.IDX PT, R0, R3, 0x3, 0x181f ;  /* 0x00781f0003007f89 */ /* 0x00102800000e0000 */
[----:B----4-:R4:W0:Y:S02]  /*25670*/  SHFL.IDX PT, R14, R2, 0x3, 0x181f ;  /* 0x00781f00020e7f89 */ /* 0x01082400000e0000 */
.L_x_3961:
[----:B-1234-:R-:W-:-:S05]  /*25680*/  VIADD R2, R6, 0x60 ;  /* 0x0000006006027836 */ /* 0x01efca0000000000 */
        /* <DEDUP_REMOVED lines=11> */
[----:B------:R-:W-:Y:S01]  /*25740*/  @!P5 LEA.HI.X R15, R9, R0, R8, 0x1, P2 ;  /* 0x00000000090fd211 */ /* 0x000fe200010f0c08 */
[----:B------:R3:W-:Y:S04]  /*25750*/  @!P3 ST.E.128 desc[UR54][R2.64], RZ ;  /* 0x000000ff0200b985 */ /* 0x0007e8000c101d36 */
[----:B------:R3:W-:Y:S04]  /*25760*/  @!P4 ST.E.128 desc[UR54][R4.64], RZ ;  /* 0x000000ff0400c985 */ /* 0x0007e8000c101d36 */
[----:B------:R3:W-:Y:S02]  /*25770*/  @!P5 ST.E.128 desc[UR54][R14.64], RZ ;  /* 0x000000ff0e00d985 */ /* 0x0007e4000c101d36 */
.L_x_3648:
[----:B------:R-:W-:Y:S05]  /*25780*/  BSYNC B0 ;  /* 0x0000000000007941 */ /* 0x000fea0003800000 */
.L_x_3633:
[----:B------:R-:W-:Y:S02]  /*25790*/  ULDC UR4, c[0x0][0xc3c] ;  /* 0x00030f0000047ab9 */ /* 0x000fe40000000800 */
[----:B------:R-:W-:-:S13]  /*257a0*/  ISETP.GE.AND P0, PT, R151, UR4, PT ;  /* 0x0000000497007c0c */ /* 0x000fda000bf06270 */
[----:B------:R-:W-:Y:S05]  /*257b0*/  @!P0 BRA `(.L_x_3666) ;  /* 0xfffffdc000048947 */ /* 0x000fea000383ffff */
[----:B------:R-:W-:Y:S05]  /*257c0*/  BRA `(.L_x_3462) ;  /* 0x0000008400107947 */ /* 0x000fea0003800000 */
.L_x_3460:
        /* <DEDUP_REMOVED lines=20> */
.L_x_3667:
        /* <DEDUP_REMOVED lines=44> */
.L_x_3671:
[----:B------:R-:W0:Y:S01]  /*25bd0*/  LDC R2, c[0x0][0xc3c] ;  /* 0x00030f00ff027b82 */ /* 0x000e220000000800 */
[----:B------:R-:W-:Y:S01]  /*25be0*/  ULDC UR7, c[0x0][0xc3c] ;  /* 0x00030f0000077ab9 */ /* 0x000fe20000000800 */
[----:B------:R-:W-:Y:S01]  /*25bf0*/  UIADD3 UR4, UR4, 0x1f, URZ ;  /* 0x0000001f04047890 */ /* 0x000fe2000fffe03f */
[----:B------:R-:W-:-:S05]  /*25c00*/  IMAD.U32 R3, RZ, RZ, UR7 ;  /* 0x00000007ff037e24 */ /* 0x000fca000f8e00ff */
[----:B------:R1:W-:Y:S01]  /*25c10*/  STL [R1+0x1c], R3 ;  /* 0x00001c0301007387 */ /* 0x0003e20000100800 */
[----:B0-----:R-:W-:-:S13]  /*25c20*/  ISETP.LE.AND P6, PT, R2, UR4, PT ;  /* 0x0000000402007c0c */ /* 0x001fda000bfc3270 */
[----:B-1----:R-:W-:Y:S05]  /*25c30*/  @P6 BRA `(.L_x_3670) ;  /* 0x0000000400a46947 */ /* 0x002fea0003800000 */
[----:B------:R-:W-:Y:S01]  /*25c40*/  VIADD R9, R0, UR4 ;  /* 0x0000000400097c36 */ /* 0x000fe20008000000 */
[----:B------:R-:W-:-:S04]  /*25c50*/  MOV R6, RZ ;  /* 0x000000ff00067202 */ /* 0x000fc80000000f00 */
        /* <DEDUP_REMOVED lines=29> */
.L_x_3669:
        /* <DEDUP_REMOVED lines=14> */
[----:B0-----:R-:W-:-:S06]  /*25f10*/  IADD3 R3, R13, 0xffffffe, RZ ;  /* 0x0ffffffe0d037810 */ /* 0x001fcc0007ffe0ff */
[----:B------:R-:W0:Y:S02]  /*25f20*/  F2I.FTZ.U32.TRUNC.NTZ R3, R3 ;  /* 0x0000000300037305 */ /* 0x000e24000021f000 */
[----:B0-----:R-:W-:Y:S01]  /*25f30*/  IMAD.MOV R15, RZ, RZ, -R3 ;  /* 0x000000ffff0f7224 */ /* 0x001fe200078e0a03 */
[----:B------:R-:W-:Y:S06]  /*25f40*/  @!P0 BRA `(.L_x_3672) ;  /* 0x0000000000088947 */ /* 0x000fec0003800000 */
[----:B------:R-:W-:-:S05]  /*25f50*/  VIADD R9, R5, 0xffffffff ;  /* 0xffffffff05097836 */ /* 0x000fca0000000000 */
[----:B------:R0:W1:Y:S02]  /*25f60*/  SHFL.IDX PT, R10, R2, R9, 0x1f ;  /* 0x00001f09020a7589 */ /* 0x00006400000e0000 */
.L_x_3672:
[----:B-1----:R-:W-:Y:S01]  /*25f70*/  IMAD R10, R10, UR5, R11 ;  /* 0x000000050a0a7c24 */ /* 0x002fe2000f8e020b */
[----:B------:R-:W1:Y:S01]  /*25f80*/  MUFU.RCP R12, R12 ;  /* 0x0000000c000c7308 */ /* 0x000e620000001000 */
[----:B0-----:R-:W-:Y:S02]  /*25f90*/  IMAD R9, R15, R4, RZ ;  /* 0x000000040f097224 */ /* 0x001fe400078e02ff */
[----:B------:R-:W-:Y:S01]  /*25fa0*/  IMAD.MOV.U32 R2, RZ, RZ, RZ ;  /* 0x000000ffff027224 */ /* 0x000fe200078e00ff */
[----:B------:R0:W-:Y:S03]  /*25fb0*/  STL [R1+0x10], R10 ;  /* 0x0000100a01007387 */ /* 0x0001e60000100800 */
        /* <DEDUP_REMOVED lines=12> */
[----:B------:R-:W-:Y:S01]  /*26080*/  ISETP.NE.AND P1, PT, R6, RZ, PT ;  /* 0x000000ff0600720c */ /* 0x000fe20003f25270 */
[----:B0-----:R-:W-:Y:S01]  /*26090*/  IMAD.MOV R2, RZ, RZ, -R3 ;  /* 0x000000ffff027224 */ /* 0x001fe200078e0a03 */
[----:B------:R-:W-:-:S03]  /*260a0*/  ISETP.GE.U32.AND P0, PT, R11, R4, PT ;  /* 0x000000040b00720c */ /* 0x000fc60003f06070 */
[----:B------:R-:W-:Y:S01]  /*260b0*/  IMAD R11, R2, R7, RZ ;  /* 0x00000007020b7224 */ /* 0x000fe200078e02ff */
[----:B------:R-:W-:-:S05]  /*260c0*/  MOV R2, RZ ;  /* 0x000000ff00027202 */ /* 0x000fca0000000f00 */
        /* <DEDUP_REMOVED lines=32> */
.L_x_3670:
[----:B------:R-:W-:Y:S01]  /*262d0*/  IMAD.U32 R2, RZ, RZ, UR6 ;  /* 0x00000006ff027e24 */ /* 0x000fe2000f8e00ff */
[----:B------:R0:W-:Y:S04]  /*262e0*/  STL [R1+0x14], RZ ;  /* 0x000014ff01007387 */ /* 0x0001e80000100800 */
[----:B------:R0:W-:Y:S04]  /*262f0*/  STL [R1+0x18], RZ ;  /* 0x000018ff01007387 */ /* 0x0001e80000100800 */
[----:B------:R0:W-:Y:S02]  /*26300*/  STL [R1+0x10], R2 ;  /* 0x0000100201007387 */ /* 0x0001e40000100800 */
.L_x_3673:
[----:B-1----:R-:W2:Y:S04]  /*26310*/  LDL R4, [R1+0x10] ;  /* 0x0000100001047983 */ /* 0x002ea80000100800 */
        /* <DEDUP_REMOVED lines=9> */
.L_x_3668:
[----:B-1----:R-:W3:Y:S01]  /*263b0*/  LDL R0, [R1+0x1c] ;  /* 0x00001c0001007983 */ /* 0x002ee20000100800 */
[----:B------:R-:W-:-:S03]  /*263c0*/  ULDC UR4, c[0x0][0xc3c] ;  /* 0x00030f0000047ab9 */ /* 0x000fc60000000800 */
[----:B------:R1:W-:Y:S01]  /*263d0*/  STL [R1+0xc], RZ ;  /* 0x00000cff01007387 */ /* 0x0003e20000100800 */
[----:B---3--:R-:W-:Y:S01]  /*263e0*/  ISETP.GE.AND P0, PT, R0, UR4, PT ;  /* 0x0000000400007c0c */ /* 0x008fe2000bf06270 */
[----:B------:R-:W-:-:S05]  /*263f0*/  IMAD.MOV.U32 R0, RZ, RZ, 0x1 ;  /* 0x00000001ff007424 */ /* 0x000fca00078e00ff */
[----:B------:R1:W-:Y:S04]  /*26400*/  STL [R1+0x24], R0 ;  /* 0x0000240001007387 */ /* 0x0003e80000100800 */
[----:B------:R1:W-:Y:S03]  /*26410*/  STL [R1+0x60], RZ ;  /* 0x000060ff01007387 */ /* 0x0003e60000100800 */
[----:B------:R-:W-:Y:S05]  /*26420*/  @P0 BRA `(.L_x_3674) ;  /* 0x0000007000f40947 */ /* 0x000fea0003800000 */
[----:B------:R-:W1:Y:S01]  /*26430*/  S2R R9, SR_TID.X ;  /* 0x0000000000097919 */ /* 0x000e620000002100 */
[----:B------:R-:W3:Y:S01]  /*26440*/  S2UR UR5, SR_CgaCtaId ;  /* 0x00000000000579c3 */ /* 0x000ee20000008800 */
[----:B------:R-:W-:Y:S01]  /*26450*/  UMOV UR4, 0x400 ;  /* 0x0000040000047882 */ /* 0x000fe20000000000 */
[----:B------:R-:W-:Y:S01]  /*26460*/  BSSY B7, `(.L_x_3674) ;  /* 0x0000739000077945 */ /* 0x000fe20003800000 */
[----:B------:R-:W-:Y:S01]  /*26470*/  ULDC.64 UR40, c[0x0][0x198] ;  /* 0x0000660000287ab9 */ /* 0x000fe20000000a00 */
[----:B------:R-:W-:Y:S02]  /*26480*/  ULOP3.LUT UR37, UR36, 0x1, URZ, 0xfc, !UPT ;  /* 0x0000000124257892 */ /* 0x000fe4000f8efc3f */
[----:B------:R-:W-:Y:S01]  /*26490*/  ULOP3.LUT UR39, UR36, 0x2, URZ, 0xfc, !UPT ;  /* 0x0000000224277892 */ /* 0x000fe2000f8efc3f */
[----:B------:R-:W-:Y:S01]  /*264a0*/  ULDC UR38, c[0x0][0xc] ;  /* 0x0000030000267ab9 */ /* 0x000fe20000000800 */
[----:B---3--:R-:W-:-:S06]  /*264b0*/  ULEA UR4, UR5, UR4, 0x18 ;  /* 0x0000000405047291 */ /* 0x008fcc000f8ec03f */
[----:B------:R-:W-:Y:S01]  /*264c0*/  IMAD.U32 R18, RZ, RZ, UR4 ;  /* 0x00000004ff127e24 */ /* 0x000fe2000f8e00ff */
[----:B-1----:R-:W-:Y:S01]  /*264d0*/  SHF.R.U32.HI R0, RZ, 0x1, R9 ;  /* 0x00000001ff007819 */ /* 0x002fe20000011609 */
[C---:B--2---:R-:W-:Y:S01]  /*264e0*/  IMAD.SHL.U32 R4, R9.reuse, 0x40, RZ ;  /* 0x0000004009047824 */ /* 0x044fe200078e00ff */
[C---:B------:R-:W-:Y:S02]  /*264f0*/  LOP3.LUT R8, R9.reuse, 0x7f, RZ, 0xc0, !PT ;  /* 0x0000007f09087812 */ /* 0x040fe400078ec0ff */
[----:B------:R-:W-:Y:S02]  /*26500*/  SHF.L.U32 R5, R9, 0x1, RZ ;  /* 0x0000000109057819 */ /* 0x000fe400000006ff */
        /* <DEDUP_REMOVED lines=8> */
[----:B------:R-:W-:Y:S01]  /*26590*/  LOP3.LUT R5, R3, 0x30, R2, 0x78, !PT ;  /* 0x0000003003057812 */ /* 0x000fe200078e7802 */
[----:B------:R-:W-:Y:S01]  /*265a0*/  IMAD.SHL.U32 R2, R9, 0x20, RZ ;  /* 0x0000002009027824 */ /* 0x000fe200078e00ff */
[----:B------:R-:W-:Y:S02]  /*265b0*/  LOP3.LUT R3, R7, 0x40, R0, 0xf8, !PT ;  /* 0x0000004007037812 */ /* 0x000fe400078ef800 */
[----:B------:R-:W-:Y:S02]  /*265c0*/  LOP3.LUT R5, R5, 0x640, R4, 0xf8, !PT ;  /* 0x0000064005057812 */ /* 0x000fe400078ef804 */
[----:B------:R-:W-:Y:S02]  /*265d0*/  LOP3.LUT R3, R3, R6, RZ, 0xfc, !PT ;  /* 0x0000000603037212 */ /* 0x000fe400078efcff */
[----:B------:R-:W-:Y:S01]  /*265e0*/  LOP3.LUT R6, R2, 0x80, RZ, 0xc0, !PT ;  /* 0x0000008002067812 */ /* 0x000fe200078ec0ff */
[----:B------:R-:W-:Y:S01]  /*265f0*/  STL [R1+0x4], R5 ;  /* 0x0000040501007387 */ /* 0x000fe20000100800 */
[--C-:B------:R-:W-:Y:S01]  /*26600*/  LOP3.LUT R7, R7, 0x60, R2.reuse, 0xf8, !PT ;  /* 0x0000006007077812 */ /* 0x100fe200078ef802 */
[----:B------:R-:W-:Y:S01]  /*26610*/  IMAD.IADD R3, R18, 0x1, R3 ;  /* 0x0000000112037824 */ /* 0x000fe200078e0203 */
[----:B------:R-:W-:Y:S01]  /*26620*/  LOP3.LUT R6, R6, 0x10, R9, 0xf8, !PT ;  /* 0x0000001006067812 */ /* 0x000fe200078ef809 */
[----:B------:R-:W-:Y:S01]  /*26630*/  IMAD.SHL.U32 R9, R9, 0x4, RZ ;  /* 0x0000000409097824 */ /* 0x000fe200078e00ff */
[----:B------:R-:W-:-:S02]  /*26640*/  LOP3.LUT R7, R7, 0x100, R2, 0xf8, !PT ;  /* 0x0000010007077812 */ /* 0x000fc400078ef802 */
[----:B------:R-:W-:Y:S02]  /*26650*/  LOP3.LUT R0, R0, 0x30, RZ, 0xc0, !PT ;  /* 0x0000003000007812 */ /* 0x000fe400078ec0ff */
[----:B------:R-:W-:-:S04]  /*26660*/  LOP3.LUT R6, R6, 0x10, R9, 0x78, !PT ;  /* 0x0000001006067812 */ /* 0x000fc800078e7809 */
[----:B------:R-:W-:-:S05]  /*26670*/  LOP3.LUT R4, R7, R6, RZ, 0xfc, !PT ;  /* 0x0000000607047212 */ /* 0x000fca00078efcff */
[----:B------:R0:W-:Y:S04]  /*26680*/  STL [R1], R4 ;  /* 0x0000000401007387 */ /* 0x0001e80000100800 */
[----:B------:R1:W-:Y:S04]  /*26690*/  STL [R1+0x40], R3 ;  /* 0x0000400301007387 */ /* 0x0003e80000100800 */
[----:B------:R-:W-:Y:S01]  /*266a0*/  STL [R1+0x60], RZ ;  /* 0x000060ff01007387 */ /* 0x000fe20000100800 */
[----:B0-----:R-:W-:-:S04]  /*266b0*/  SHF.R.U32.HI R4, RZ, 0x2, R8 ;  /* 0x00000002ff047819 */ /* 0x001fc80000011608 */
[----:B------:R-:W-:Y:S01]  /*266c0*/  LOP3.LUT R4, R4, 0x60, R2, 0xf8, !PT ;  /* 0x0000006004047812 */ /* 0x000fe200078ef802 */
[----:B------:R-:W-:Y:S02]  /*266d0*/  IMAD.MOV.U32 R2, RZ, RZ, 0x1 ;  /* 0x00000001ff027424 */ /* 0x000fe400078e00ff */
[----:B-1----:R-:W-:-:S03]  /*266e0*/  IMAD.MOV.U32 R3, RZ, RZ, 0x1 ;  /* 0x00000001ff037424 */ /* 0x002fc600078e00ff */
[----:B------:R0:W-:Y:S04]  /*266f0*/  STL [R1+0x28], R2 ;  /* 0x0000280201007387 */ /* 0x0001e80000100800 */
[----:B------:R1:W-:Y:S04]  /*26700*/  STL [R1+0x20], RZ ;  /* 0x000020ff01007387 */ /* 0x0003e80000100800 */
[----:B------:R1:W-:Y:S01]  /*26710*/  STL [R1+0xc], RZ ;  /* 0x00000cff01007387 */ /* 0x0003e20000100800 */
[----:B0-----:R-:W-:-:S03]  /*26720*/  LOP3.LUT R2, R0, 0x40, RZ, 0xfc, !PT ;  /* 0x0000004000027812 */ /* 0x001fc600078efcff */
[----:B------:R1:W-:Y:S01]  /*26730*/  STL [R1+0x24], R3 ;  /* 0x0000240301007387 */ /* 0x0003e20000100800 */
[----:B------:R-:W-:-:S07]  /*26740*/  LOP3.LUT R0, R0, 0x80, RZ, 0xfc, !PT ;  /* 0x0000008000007812 */ /* 0x000fce00078efcff */
.L_x_3792:
[----:B--2---:R-:W2:Y:S01]  /*26750*/  LDL R0, [R1+0x1c] ;  /* 0x00001c0001007983 */ /* 0x004ea20000100800 */
[----:B-1----:R-:W2:Y:S01]  /*26760*/  LDC.64 R2, c[0x0][0xc88] ;  /* 0x00032200ff027b82 */ /* 0x002ea20000000a00 */
        /* <DEDUP_REMOVED lines=11> */
[----:B--23--:R-:W-:Y:S01]  /*26820*/  SHF.R.S32.HI R4, RZ, 0x1f, R15 ;  /* 0x0000001fff047819 */ /* 0x00cfe2000001140f */
        /* <DEDUP_REMOVED lines=42> */
[----:B0-----:R-:W-:Y:S02]  /*26ad0*/  IMAD.U32 R9, RZ, RZ, UR5 ;  /* 0x00000005ff097e24 */ /* 0x001fe4000f8e00ff */
[----:B------:R-:W-:Y:S01]  /*26ae0*/  IMAD.U32 R8, RZ, RZ, UR4 ;  /* 0x00000004ff087e24 */ /* 0x000fe2000f8e00ff */
[----:B--2---:R0:W-:Y:S01]  /*26af0*/  STL [R1+0x58], R12 ;  /* 0x0000580c01007387 */ /* 0x0041e20000100800 */
[----:B------:R-:W-:Y:S05]  /*26b00*/  @P3 BRA `(.L_x_3675) ;  /* 0x0000000000143947 */ /* 0x000fea0003800000 */
[----:B------:R-:W-:Y:S05]  /*26b10*/  @!P1 BRA `(.L_x_3675) ;  /* 0x0000000000109947 */ /* 0x000fea0003800000 */
[----:B0-----:R-:W2:Y:S04]  /*26b20*/  LDG.E R12, desc[UR54][R2.64] ;  /* 0x00000036020c7981 */ /* 0x001ea8000c1e1900 */
[----:B------:R-:W2:Y:S02]  /*26b30*/  LDG.E R2, desc[UR54][R2.64+0x4] ;  /* 0x0000043602027981 */ /* 0x000ea4000c1e1900 */
[----:B--2---:R-:W-:-:S05]  /*26b40*/  IMAD.IADD R2, R2, 0x1, -R12 ;  /* 0x0000000102027824 */ /* 0x004fca00078e0a0c */
[----:B------:R1:W-:Y:S02]  /*26b50*/  STL [R1+0x58], R2 ;  /* 0x0000580201007387 */ /* 0x0003e40000100800 */
.L_x_3675:
        /* <DEDUP_REMOVED lines=18> */
.L_x_3676:
[----:B------:R-:W-:Y:S05]  /*26c80*/  @!P0 BRA `(.L_x_3677) ;  /* 0x00000000000c8947 */ /* 0x000fea0003800000 */
[----:B------:R-:W2:Y:S04]  /*26c90*/  LDG.E R8, desc[UR54][R6.64] ;  /* 0x0000003606087981 */ /* 0x000ea8000c1e1900 */
[----:B------:R-:W2:Y:S02]  /*26ca0*/  LDG.E R6, desc[UR54][R6.64+0x4] ;  /* 0x0000043606067981 */ /* 0x000ea4000c1e1900 */
[----:B--2---:R-:W-:-:S07]  /*26cb0*/  IADD3 R8, -R8, R6, RZ ;  /* 0x0000000608087210 */ /* 0x004fce0007ffe1ff */
.L_x_3677:
[----:B-----5:R-:W-:Y:S02]  /*26cc0*/  IMAD.IADD R6, R8, 0x1, -R0 ;  /* 0x0000000108067824 */ /* 0x020fe400078e0a00 */
[----:B------:R-:W2:Y:S04]  /*26cd0*/  @P2 LDG.E R0, desc[UR54][R4.64] ;  /* 0x0000003604002981 */ /* 0x000ea8000c1e1900 */
[----:B------:R-:W2:Y:S01]  /*26ce0*/  @P2 LDG.E R4, desc[UR54][R4.64+0x4] ;  /* 0x0000043604042981 */ /* 0x000ea2000c1e1900 */
[----:B------:R-:W-:Y:S01]  /*26cf0*/  BSSY B0, `(.L_x_3678) ;  /* 0x0000029000007945 */ /* 0x000fe20003800000 */
[----:B------:R-:W-:Y:S02]  /*26d00*/  LOP3.LUT R20, R17, 0xff, RZ, 0xc0, !PT ;  /* 0x000000ff11147812 */ /* 0x000fe400078ec0ff */
[----:B------:R-:W-:Y:S01]  /*26d10*/  SHF.R.U32.HI R17, RZ, 0x10, R17 ;  /* 0x00000010ff117819 */ /* 0x000fe20000011611 */
[----:B--2---:R-:W-:-:S04]  /*26d20*/  @P2 IMAD.IADD R9, R4, 0x1, -R0 ;  /* 0x0000000104092824 */ /* 0x004fc800078e0a00 */
[----:B------:R-:W-:-:S04]  /*26d30*/  IMAD.IADD R0, R6, 0x1, R9 ;  /* 0x0000000106007824 */ /* 0x000fc800078e0209 */
[C---:B------:R-:W-:Y:S01]  /*26d40*/  VIADD R19, R0.reuse, 0x9f ;  /* 0x0000009f00137836 */ /* 0x040fe20000000000 */
[----:B------:R-:W-:-:S03]  /*26d50*/  ISETP.GE.AND P1, PT, R0, 0x1, PT ;  /* 0x000000010000780c */ /* 0x000fc60003f26270 */
[----:B------:R-:W-:-:S05]  /*26d60*/  IMAD.HI R19, R19, 0x66666667, RZ ;  /* 0x6666666713137827 */ /* 0x000fca00078e02ff */
[----:B------:R-:W-:-:S04]  /*26d70*/  SHF.R.U32.HI R0, RZ, 0x1f, R19 ;  /* 0x0000001fff007819 */ /* 0x000fc80000011613 */
[----:B------:R-:W-:Y:S01]  /*26d80*/  LEA.HI.SX32 R19, R19, R0, 0x1a ;  /* 0x0000000013137211 */ /* 0x000fe200078fd2ff */
[----:B------:R-:W-:Y:S01]  /*26d90*/  IMAD.MOV.U32 R0, RZ, RZ, RZ ;  /* 0x000000ffff007224 */ /* 0x000fe200078e00ff */
[----:B------:R-:W-:Y:S06]  /*26da0*/  @!P1 BRA `(.L_x_3679) ;  /* 0x0000000000749947 */ /* 0x000fec0003800000 */
[----:B------:R-:W-:Y:S01]  /*26db0*/  ISETP.NE.AND P0, PT, R17, RZ, PT ;  /* 0x000000ff1100720c */ /* 0x000fe20003f05270 */
[----:B------:R-:W-:-:S03]  /*26dc0*/  ULDC UR4, c[0x0][0x9f0] ;  /* 0x00027c0000047ab9 */ /* 0x000fc60000000800 */
[----:B01----:R-:W-:-:S04]  /*26dd0*/  SEL R2, R17, UR4, P0 ;  /* 0x0000000411027c07 */ /* 0x003fc80008000000 */
[----:B------:R-:W-:Y:S02]  /*26de0*/  IABS R3, R2 ;  /* 0x0000000200037213 */ /* 0x000fe40000000000 */
        /* <DEDUP_REMOVED lines=12> */
[----:B------:R-:W-:-:S04]  /*26eb0*/  IABS R0, R2 ;  /* 0x0000000200007213 */ /* 0x000fc80000000000 */
[----:B------:R-:W-:-:S05]  /*26ec0*/  IADD3 R0, RZ, -R0, RZ ;  /* 0x80000000ff007210 */ /* 0x000fca0007ffe0ff */
        /* <DEDUP_REMOVED lines=11> */
.L_x_3679:
[----:B------:R-:W-:Y:S05]  /*26f80*/  BSYNC B0 ;  /* 0x0000000000007941 */ /* 0x000fea0003800000 */
.L_x_3678:
[-C--:B01----:R-:W-:Y:S01]  /*26f90*/  IMAD R2, R20, R0.reuse, RZ ;  /* 0x0000000014027224 */ /* 0x083fe200078e02ff */
[----:B------:R-:W-:Y:S04]  /*26fa0*/  BSSY B0, `(.L_x_3680) ;  /* 0x000015f000007945 */ /* 0x000fe80003800000 */
        /* <DEDUP_REMOVED lines=23> */
.L_x_3964:
[----:B-1----:R-:W-:Y:S02]  /*27120*/  ISETP.NE.AND P0, PT, R14, RZ, PT ;  /* 0x000000ff0e00720c */ /* 0x002fe40003f05270 */
[----:B------:R-:W-:-:S11]  /*27130*/  PLOP3.LUT P6, PT, PT, PT, PT, 0x8, 0x0 ;  /* 0x000000000000781c */ /* 0x000fd60003fce170 */
[----:B------:R-:W-:Y:S05]  /*27140*/  @P0 BRA `(.L_x_3683) ;  /* 0x00000000000c0947 */ /* 0x000fea0003800000 */
[----:B------:R-:W-:-:S03]  /*27150*/  UMOV UR4, 0xffffffff ;  /* 0xffffffff00047882 */ /* 0x000fc60000000000 */
[----:B------:R-:W-:Y:S05]  /*27160*/  BRA.DIV UR4, `(.L_x_3684) ;  /* 0x000000aa04807947 */ /* 0x000fea000b800000 */
[----:B------:R-:W-:-:S13]  /*27170*/  ELECT P6, URZ, PT ;  /* 0x00000000003f782f */ /* 0x000fda00038c0000 */
.L_x_3683:
[----:B0-----:R-:W2:Y:S01]  /*27180*/  LDL R3, [R1+0x60] ;  /* 0x0000600001037983 */ /* 0x001ea20000100800 */
[----:B------:R-:W-:Y:S01]  /*27190*/  BSSY B1, `(.L_x_3685) ;  /* 0x0000008000017945 */ /* 0x000fe20003800000 */
[----:B--2---:R-:W-:-:S05]  /*271a0*/  VIADD R3, R3, 0x1 ;  /* 0x0000000103037836 */ /* 0x004fca0000000000 */
[----:B------:R-:W-:-:S04]  /*271b0*/  LEA.HI R4, R3, R3, RZ, 0x1 ;  /* 0x0000000303047211 */ /* 0x000fc800078f08ff */
[----:B------:R-:W-:-:S04]  /*271c0*/  LOP3.LUT R4, R4, 0xfffffffe, RZ, 0xc0, !PT ;  /* 0xfffffffe04047812 */ /* 0x000fc800078ec0ff */
[----:B------:R-:W-:-:S04]  /*271d0*/  IADD3 R3, R3, -R4, RZ ;  /* 0x8000000403037210 */ /* 0x000fc80007ffe0ff */
[----:B------:R-:W-:-:S04]  /*271e0*/  SHF.L.U32 R3, R3, 0x1f, RZ ;  /* 0x0000001f03037819 */ /* 0x000fc800000006ff */
[----:B------:R-:W0:Y:S02]  /*271f0*/  SYNCS.PHASECHK.TRANS64.TRYWAIT P0, [R18+URZ+0x33420], R3 ;  /* 0x03342003120075a7 */ /* 0x000e24000800017f */
[----:B0-----:R-:W-:Y:S05]  /*27200*/  @!P0 BRA `(.L_x_3686) ;  /* 0x000000a800788947 */ /* 0x001fea0003800000 */
.L_x_3967:
[----:B------:R-:W-:Y:S05]  /*27210*/  BSYNC B1 ;  /* 0x0000000000017941 */ /* 0x000fea0003800000 */
.L_x_3685:
[----:B------:R-:W-:Y:S04]  /*27220*/  BSSY B1, `(.L_x_3687) ;  /* 0x000008e000017945 */ /* 0x000fe80003800000 */
[----:B------:R-:W-:Y:S05]  /*27230*/  @!P6 BRA `(.L_x_3688) ;  /* 0x000000080030e947 */ /* 0x000fea0003800000 */
[----:B------:R-:W2:Y:S04]  /*27240*/  LDL R6, [R1+0x20] ;  /* 0x0000200001067983 */ /* 0x000ea80000100800 */
[----:B------:R-:W3:Y:S01]  /*27250*/  LDL R5, [R1+0x28] ;  /* 0x0000280001057983 */ /* 0x000ee20000100800 */
[----:B------:R-:W1:Y:S01]  /*27260*/  S2R R4, SR_TID.X ;  /* 0x0000000000047919 */ /* 0x000e620000002100 */
[----:B------:R-:W-:Y:S01]  /*27270*/  BSSY B2, `(.L_x_3689) ;  /* 0x0000007000027945 */ /* 0x000fe20003800000 */
[----:B-1----:R-:W-:-:S04]  /*27280*/  LOP3.LUT R4, R4, 0x7f, RZ, 0xc0, !PT ;  /* 0x0000007f04047812 */ /* 0x002fc800078ec0ff */
[----:B------:R-:W-:Y:S01]  /*27290*/  ISETP.NE.AND P2, PT, R4, RZ, PT ;  /* 0x000000ff0400720c */ /* 0x000fe20003f45270 */
[----:B--2---:R-:W-:Y:S01]  /*272a0*/  IMAD R6, R6, 0x8, R18 ;  /* 0x0000000806067824 */ /* 0x004fe200078e0212 */
[----:B---3--:R-:W-:-:S04]  /*272b0*/  SHF.L.U32 R9, R5, 0x1f, RZ ;  /* 0x0000001f05097819 */ /* 0x008fc800000006ff */
[----:B------:R-:W1:Y:S02]  /*272c0*/  SYNCS.PHASECHK.TRANS64.TRYWAIT P0, [R6+URZ+0x334a0], R9 ;  /* 0x0334a009060075a7 */ /* 0x000e64000800017f */
[----:B-1----:R-:W-:Y:S05]  /*272d0*/  @!P0 BRA `(.L_x_3690) ;  /* 0x000000a800588947 */ /* 0x002fea0003800000 */
.L_x_3968:
[----:B------:R-:W-:Y:S05]  /*272e0*/  BSYNC B2 ;  /* 0x0000000000027941 */ /* 0x000fea0003800000 */
.L_x_3689:
        /* <DEDUP_REMOVED lines=9> */
.L_x_3692:
[----:B------:R-:W-:Y:S05]  /*27380*/  BSYNC B2 ;  /* 0x0000000000027941 */ /* 0x000fea0003800000 */
.L_x_3691:
[----:B0-----:R-:W2:Y:S01]  /*27390*/  LDL R3, [R1+0x20] ;  /* 0x0000200001037983 */ /* 0x001ea20000100800 */
        /* <DEDUP_REMOVED lines=9> */
[----:B--2---:R-:W-:-:S02]  /*27430*/  IMAD R7, R3, 0x7800, R18 ;  /* 0x0000780003077824 */ /* 0x004fc400078e0212 */
[----:B------:R-:W-:Y:S02]  /*27440*/  VIADD R3, R6, 0x33490 ;  /* 0x0003349006037836 */ /* 0x000fe40000000000 */
[----:B------:R-:W-:-:S07]  /*27450*/  VIADD R5, R7, 0x24200 ;  /* 0x0002420007057836 */ /* 0x000fce0000000000 */
.L_x_3693:
        /* <DEDUP_REMOVED lines=16> */
.L_x_3694:
        /* <DEDUP_REMOVED lines=10> */
[----:B------:R-:W-:Y:S01]  /*27600*/  MOV R11, 0x80 ;  /* 0x00000080000b7802 */ /* 0x000fe20000000f00 */
[----:B------:R-:W-:Y:S01]  /*27610*/  VIADD R5, R7, 0x29200 ;  /* 0x0002920007057836 */ /* 0x000fe20000000000 */
[----:B------:R-:W-:Y:S01]  /*27620*/  PLOP3.LUT P0, PT, PT, PT, PT, 0x80, 0x0 ;  /* 0x000000000000781c */ /* 0x000fe20003f0f070 */
[----:B------:R-:W-:Y:S01]  /*27630*/  UMOV UR6, 0x0 ;  /* 0x0000000000067882 */ /* 0x000fe20000000000 */
[----:B------:R-:W-:Y:S01]  /*27640*/  R2UR UR10, R11 ;  /* 0x000000000b0a72ca */ /* 0x000fe200000e0000 */
[----:B------:R-:W-:-:S14]  /*27650*/  UMOV UR7, 0x12f00000 ;  /* 0x12f0000000077882 */ /* 0x000fdc0000000000 */
.L_x_3695:
        /* <DEDUP_REMOVED lines=13> */
.L_x_3969:
[----:B------:R-:W-:Y:S05]  /*27730*/  BSYNC B2 ;  /* 0x0000000000027941 */ /* 0x000fea0003800000 */
.L_x_3696:
        /* <DEDUP_REMOVED lines=11> */
.L_x_3699:
[----:B------:R-:W-:Y:S05]  /*277f0*/  BSYNC B2 ;  /* 0x0000000000027941 */ /* 0x000fea0003800000 */
.L_x_3698:
[----:B------:R-:W-:Y:S01]  /*27800*/  R2UR UR10, R15 ;  /* 0x000000000f0a72ca */ /* 0x000fe200000e0000 */
[----:B------:R-:W-:Y:S01]  /*27810*/  UIADD3 UR4, UP0, UR40, 0x670, URZ ;  /* 0x0000067028047890 */ /* 0x000fe2000ff1e03f */
[----:B------:R-:W-:Y:S01]  /*27820*/  R2UR UR6, R12 ;  /* 0x000000000c0672ca */ /* 0x000fe200000e0000 */
[----:B01----:R-:W-:Y:S01]  /*27830*/  VIADD R6, R6, 0x334b0 ;  /* 0x000334b006067836 */ /* 0x003fe20000000000 */
[----:B------:R-:W-:Y:S01]  /*27840*/  R2UR UR7, R13 ;  /* 0x000000000d0772ca */ /* 0x000fe200000e0000 */
[----:B------:R-:W-:Y:S01]  /*27850*/  VIADD R3, R7, 0xf200 ;  /* 0x0000f20007037836 */ /* 0x000fe20000000000 */
[----:B------:R-:W-:Y:S01]  /*27860*/  PLOP3.LUT P0, PT, PT, PT, PT, 0x80, 0x0 ;  /* 0x000000000000781c */ /* 0x000fe20003f0f070 */
[----:B------:R-:W-:-:S12]  /*27870*/  UIADD3.X UR5, URZ, UR41, URZ, UP0, !UPT ;  /* 0x000000293f057290 */ /* 0x000fd800087fe43f */
.L_x_3700:
        /* <DEDUP_REMOVED lines=15> */
.L_x_3701:
        /* <DEDUP_REMOVED lines=15> */
.L_x_3702:
        /* <DEDUP_REMOVED lines=10> */
.L_x_3688:
[----:B------:R-:W-:Y:S05]  /*27b00*/  BSYNC B1 ;  /* 0x0000000000017941 */ /* 0x000fea0003800000 */
.L_x_3687:
[----:B0-----:R-:W2:Y:S04]  /*27b10*/  LDL.LU R3, [R1+0x20] ;  /* 0x0000200001037983 */ /* 0x001ea80000300800 */
[----:B------:R-:W3:Y:S01]  /*27b20*/  LDL.LU R5, [R1+0x28] ;  /* 0x0000280001057983 */ /* 0x000ee20000300800 */
[----:B------:R-:W-:Y:S01]  /*27b30*/  VIADD R8, R8, 0xfffffffe ;  /* 0xfffffffe08087836 */ /* 0x000fe20000000000 */
[----:B------:R-:W-:-:S04]  /*27b40*/  PLOP3.LUT P0, PT, PT, PT, PT, 0x8, 0x0 ;  /* 0x000000000000781c */ /* 0x000fc80003f0e170 */
[----:B------:R-:W-:Y:S02]  /*27b50*/  ISETP.GE.AND P3, PT, R8, R2, PT ;  /* 0x000000020800720c */ /* 0x000fe40003f66270 */
[----:B--2---:R-:W-:-:S04]  /*27b60*/  IADD3 R3, R3, 0x1, RZ ;  /* 0x0000000103037810 */ /* 0x004fc80007ffe0ff */
[----:B------:R-:W-:-:S04]  /*27b70*/  ISETP.NE.AND P2, PT, R3, 0x2, PT ;  /* 0x000000020300780c */ /* 0x000fc80003f45270 */
[----:B------:R-:W-:Y:S02]  /*27b80*/  SEL R4, RZ, 0x1, P2 ;  /* 0x00000001ff047807 */ /* 0x000fe40001000000 */
[----:B------:R-:W-:Y:S02]  /*27b90*/  SEL R3, R3, RZ, P2 ;  /* 0x000000ff03037207 */ /* 0x000fe40001000000 */
[----:B---3--:R-:W-:-:S03]  /*27ba0*/  LOP3.LUT R5, R5, R4, RZ, 0x3c, !PT ;  /* 0x0000000405057212 */ /* 0x008fc600078e3cff */
[----:B------:R0:W-:Y:S04]  /*27bb0*/  STL [R1+0x20], R3 ;  /* 0x0000200301007387 */ /* 0x0001e80000100800 */
[----:B------:R0:W-:Y:S01]  /*27bc0*/  STL [R1+0x28], R5 ;  /* 0x0000280501007387 */ /* 0x0001e20000100800 */
[----:B------:R-:W-:Y:S05]  /*27bd0*/  @!P3 BRA `(.L_x_3681) ;  /* 0x00000008006cb947 */ /* 0x000fea0003800000 */
.L_x_3719:
[----:B------:R-:W-:Y:S05]  /*27be0*/  YIELD ;  /* 0x0000000000007946 */ /* 0x000fea0003800000 */
[----:B------:R-:W-:Y:S04]  /*27bf0*/  BSSY B1, `(.L_x_3703) ;  /* 0x000008d000017945 */ /* 0x000fe80003800000 */
[----:B-1----:R-:W-:Y:S05]  /*27c00*/  @!P6 BRA `(.L_x_3704) ;  /* 0x00000008002ce947 */ /* 0x002fea0003800000 */
[----:B0-----:R-:W2:Y:S04]  /*27c10*/  LDL R5, [R1+0x20] ;  /* 0x0000200001057983 */ /* 0x001ea80000100800 */
[----:B------:R-:W3:Y:S01]  /*27c20*/  LDL R4, [R1+0x28] ;  /* 0x0000280001047983 */ /* 0x000ee20000100800 */
[----:B------:R-:W0:Y:S01]  /*27c30*/  S2R R3, SR_TID.X ;  /* 0x0000000000037919 */ /* 0x000e220000002100 */
[----:B------:R-:W-:Y:S01]  /*27c40*/  BSSY B2, `(.L_x_3705) ;  /* 0x0000007000027945 */ /* 0x000fe20003800000 */
[----:B0-----:R-:W-:-:S04]  /*27c50*/  LOP3.LUT R3, R3, 0x7f, RZ, 0xc0, !PT ;  /* 0x0000007f03037812 */ /* 0x001fc800078ec0ff */
[----:B------:R-:W-:Y:S01]  /*27c60*/  ISETP.NE.AND P3, PT, R3, RZ, PT ;  /* 0x000000ff0300720c */ /* 0x000fe20003f65270 */
[----:B--2---:R-:W-:Y:S01]  /*27c70*/  IMAD R7, R5, 0x8, R18 ;  /* 0x0000000805077824 */ /* 0x004fe200078e0212 */
[----:B---3--:R-:W-:-:S04]  /*27c80*/  SHF.L.U32 R6, R4, 0x1f, RZ ;  /* 0x0000001f04067819 */ /* 0x008fc800000006ff */
[----:B------:R-:W0:Y:S02]  /*27c90*/  SYNCS.PHASECHK.TRANS64.TRYWAIT P2, [R7+URZ+0x334a0], R6 ;  /* 0x0334a006070075a7 */ /* 0x000e24000804017f */
[----:B0-----:R-:W-:Y:S05]  /*27ca0*/  @!P2 BRA `(.L_x_3706) ;  /* 0x000000a0000ca947 */ /* 0x001fea0003800000 */
.L_x_3970:
[----:B------:R-:W-:Y:S05]  /*27cb0*/  BSYNC B2 ;  /* 0x0000000000027941 */ /* 0x000fea0003800000 */
.L_x_3705:
        /* <DEDUP_REMOVED lines=9> */
.L_x_3708:
[----:B------:R-:W-:Y:S05]  /*27d50*/  BSYNC B2 ;  /* 0x0000000000027941 */ /* 0x000fea0003800000 */
.L_x_3707:
        /* <DEDUP_REMOVED lines=12> */
.L_x_3709:
        /* <DEDUP_REMOVED lines=16> */
.L_x_3710:
        /* <DEDUP_REMOVED lines=16> */
.L_x_3711:
        /* <DEDUP_REMOVED lines=13> */
.L_x_3971:
[----:B------:R-:W-:Y:S05]  /*280f0*/  BSYNC B2 ;  /* 0x0000000000027941 */ /* 0x000fea0003800000 */
.L_x_3712:
        /* <DEDUP_REMOVED lines=11> */
.L_x_3715:
[----:B------:R-:W-:Y:S05]  /*281b0*/  BSYNC B2 ;  /* 0x0000000000027941 */ /* 0x000fea0003800000 */
.L_x_3714:
        /* <DEDUP_REMOVED lines=8> */
.L_x_3716:
        /* <DEDUP_REMOVED lines=15> */
.L_x_3717:
        /* <DEDUP_REMOVED lines=15> */
.L_x_3718:
        /* <DEDUP_REMOVED lines=10> */
.L_x_3704:
[----:B------:R-:W-:Y:S05]  /*284c0*/  BSYNC B1 ;  /* 0x0000000000017941 */ /* 0x000fea0003800000 */
.L_x_3703:
[----:B0-----:R-:W2:Y:S04]  /*284d0*/  LDL.LU R3, [R1+0x20] ;  /* 0x0000200001037983 */ /* 0x001ea80000300800 */
[----:B------:R-:W3:Y:S01]  /*284e0*/  LDL.LU R6, [R1+0x28] ;  /* 0x0000280001067983 */ /* 0x000ee20000300800 */
[C---:B------:R-:W-:Y:S01]  /*284f0*/  ISETP.GT.AND P3, PT, R8.reuse, R2, PT ;  /* 0x000000020800720c */ /* 0x040fe20003f64270 */
[----:B------:R-:W-:Y:S01]  /*28500*/  VIADD R8, R8, 0xffffffff ;  /* 0xffffffff08087836 */ /* 0x000fe20000000000 */
[----:B--2---:R-:W-:-:S04]  /*28510*/  IADD3 R3, R3, 0x1, RZ ;  /* 0x0000000103037810 */ /* 0x004fc80007ffe0ff */
[----:B------:R-:W-:-:S04]  /*28520*/  ISETP.NE.AND P2, PT, R3, 0x2, PT ;  /* 0x000000020300780c */ /* 0x000fc80003f45270 */
[----:B------:R-:W-:Y:S02]  /*28530*/  SEL R4, RZ, 0x1, P2 ;  /* 0x00000001ff047807 */ /* 0x000fe40001000000 */
[----:B------:R-:W-:Y:S02]  /*28540*/  SEL R3, R3, RZ, P2 ;  /* 0x000000ff03037207 */ /* 0x000fe40001000000 */
[----:B---3--:R-:W-:-:S05]  /*28550*/  LOP3.LUT R6, R6, R4, RZ, 0x3c, !PT ;  /* 0x0000000406067212 */ /* 0x008fca00078e3cff */
[----:B------:R1:W-:Y:S04]  /*28560*/  STL [R1+0x28], R6 ;  /* 0x0000280601007387 */ /* 0x0003e80000100800 */
[----:B------:R1:W-:Y:S01]  /*28570*/  STL [R1+0x20], R3 ;  /* 0x0000200301007387 */ /* 0x0003e20000100800 */
[----:B------:R-:W-:Y:S05]  /*28580*/  @P3 BRA `(.L_x_3719) ;  /* 0xfffffff400943947 */ /* 0x000fea000383ffff */
.L_x_3681:
[----:B------:R-:W-:Y:S05]  /*28590*/  BSYNC B0 ;  /* 0x0000000000007941 */ /* 0x000fea0003800000 */
.L_x_3680:
[----:B------:R-:W-:Y:S05]  /*285a0*/  @!P0 WARPSYNC.ALL ;  /* 0x0000000000008948 */ /* 0x000fea0003800000 */
[----:B------:R-:W-:Y:S01]  /*285b0*/  @!P0 BAR.SYNC.DEFER_BLOCKING 0xc, 0x180 ;  /* 0x0306000000008b1d */ /* 0x000fe20000010000 */
[----:B------:R-:W-:-:S05]  /*285c0*/  IMAD.MOV.U32 R0, RZ, RZ, RZ ;  /* 0x000000ffff007224 */ /* 0x000fca00078e00ff */
[----:B------:R-:W-:Y:S04]  /*285d0*/  BSSY B0, `(.L_x_3720) ;  /* 0x000001f000007945 */ /* 0x000fe80003800000 */
[----:B------:R-:W-:Y:S05]  /*285e0*/  @!P1 BRA `(.L_x_3721) ;  /* 0x0000000000749947 */ /* 0x000fea0003800000 */
[----:B------:R-:W-:-:S13]  /*285f0*/  ISETP.NE.AND P0, PT, R17, RZ, PT ;  /* 0x000000ff1100720c */ /* 0x000fda0003f05270 */
[----:B------:R-:W2:Y:S02]  /*28600*/  @!P0 LDC R17, c[0x0][0x9f0] ;  /* 0x00027c00ff118b82 */ /* 0x000ea40000000800 */
[----:B--2---:R-:W-:-:S04]  /*28610*/  IABS R0, R17 ;  /* 0x0000001100007213 */ /* 0x004fc80000000000 */
[----:B------:R-:W2:Y:S08]  /*28620*/  I2F.RP R2, R0 ;  /* 0x0000000000027306 */ /* 0x000eb00000209400 */
[----:B--2---:R-:W2:Y:S02]  /*28630*/  MUFU.RCP R2, R2 ;  /* 0x0000000200027308 */ /* 0x004ea40000001000 */
[----:B--2---:R-:W-:-:S06]  /*28640*/  VIADD R2, R2, 0xffffffe ;  /* 0x0ffffffe02027836 */ /* 0x004fcc0000000000 */
[----:B01----:R-:W0:Y:S02]  /*28650*/  F2I.FTZ.U32.TRUNC.NTZ R3, R2 ;  /* 0x0000000200037305 */ /* 0x003e24000021f000 */
        /* <DEDUP_REMOVED lines=14> */
[----:B------:R-:W-:Y:S01]  /*28740*/  @!P1 IMAD.IADD R3, R3, 0x1, -R0 ;  /* 0x0000000103039824 */ /* 0x000fe200078e0a00 */
[----:B------:R-:W-:Y:S02]  /*28750*/  @!P1 IADD3 R2, R2, 0x1, RZ ;  /* 0x0000000102029810 */ /* 0x000fe40007ffe0ff */
[----:B------:R-:W-:Y:S02]  /*28760*/  ISETP.NE.AND P1, PT, R17, RZ, PT ;  /* 0x000000ff1100720c */ /* 0x000fe40003f25270 */
[----:B------:R-:W-:-:S13]  /*28770*/  ISETP.GE.U32.AND P0, PT, R3, R0, PT ;  /* 0x000000000300720c */ /* 0x000fda0003f06070 */
[----:B------:R-:W-:-:S04]  /*28780*/  @P0 VIADD R2, R2, 0x1 ;  /* 0x0000000102020836 */ /* 0x000fc80000000000 */
[----:B------:R-:W-:-:S04]  /*28790*/  IMAD.MOV.U32 R0, RZ, RZ, R2 ;  /* 0x000000ffff007224 */ /* 0x000fc800078e0002 */
[----:B------:R-:W-:Y:S01]  /*287a0*/  @!P2 IMAD.MOV R0, RZ, RZ, -R0 ;  /* 0x000000ffff00a224 */ /* 0x000fe200078e0a00 */
[----:B------:R-:W-:-:S07]  /*287b0*/  @!P1 LOP3.LUT R0, RZ, R17, RZ, 0x33, !PT ;  /* 0x00000011ff009212 */ /* 0x000fce00078e33ff */
.L_x_3721:
[----:B------:R-:W-:Y:S05]  /*287c0*/  BSYNC B0 ;  /* 0x0000000000007941 */ /* 0x000fea0003800000 */
.L_x_3720:
[----:B01----:R-:W-:-:S05]  /*287d0*/  IMAD R3, R20, R0, RZ ;  /* 0x0000000014037224 */ /* 0x003fca00078e02ff */
        /* <DEDUP_REMOVED lines=23> */
.L_x_3722:
        /* <DEDUP_REMOVED lines=20> */
.L_x_3725:
[----:B------:R-:W-:Y:S05]  /*28a90*/  BSYNC B6 ;  /* 0x0000000000067941 */ /* 0x000fea0003800000 */
.L_x_3724:
        /* <DEDUP_REMOVED lines=24> */
.L_x_3727:
[----:B------:R-:W-:Y:S05]  /*28c20*/  BSYNC B6 ;  /* 0x0000000000067941 */ /* 0x000fea0003800000 */
.L_x_3726:
        /* <DEDUP_REMOVED lines=20> */
.L_x_3729:
[----:B------:R-:W-:Y:S05]  /*28d70*/  BSYNC B6 ;  /* 0x0000000000067941 */ /* 0x000fea0003800000 */
.L_x_3728:
        /* <DEDUP_REMOVED lines=19> */
.L_x_3731:
[----:B------:R-:W-:Y:S05]  /*28eb0*/  BSYNC B6 ;  /* 0x0000000000067941 */ /* 0x000fea0003800000 */
.L_x_3730:
        /* <DEDUP_REMOVED lines=23> */
.L_x_3974:
        /* <DEDUP_REMOVED lines=10> */
.L_x_3977:
[----:B------:R-:W-:Y:S05]  /*290d0*/  @!P6 BRA `(.L_x_3733) ;  /* 0x0000000400a4e947 */ /* 0x000fea0003800000 */
[----:B0-----:R-:W2:Y:S01]  /*290e0*/  LDL R0, [R1+0x48] ;  /* 0x0000480001007983 */ /* 0x001ea20000100800 */
[----:B------:R-:W-:-:S04]  /*290f0*/  ISETP.NE.U32.AND P0, PT, R2, RZ, PT ;  /* 0x000000ff0200720c */ /* 0x000fc80003f05070 */
[----:B------:R-:W-:Y:S01]  /*29100*/  ISETP.NE.AND.EX P0, PT, R3, RZ, PT, P0 ;  /* 0x000000ff0300720c */ /* 0x000fe20003f05300 */
[----:B--2---:R-:W-:-:S12]  /*29110*/  VIADD R0, R0, 0xffffffff ;  /* 0xffffffff00007836 */ /* 0x004fd80000000000 */
        /* <DEDUP_REMOVED lines=8> */
[----:B------:R-:W-:-:S03]  /*291a0*/  IMAD R6, R9, UR4, RZ ;  /* 0x0000000409067c24 */ /* 0x000fc6000f8e02ff */
[----:B------:R-:W-:Y:S01]  /*291b0*/  IADD3 R5, -R4, RZ, RZ ;  /* 0x000000ff04057210 */ /* 0x000fe20007ffe1ff */
[----:B------:R-:W-:-:S04]  /*291c0*/  IMAD R6, R8, UR5, R6 ;  /* 0x0000000508067c24 */ /* 0x000fc8000f8e0206 */
[----:B------:R-:W-:Y:S01]  /*291d0*/  IMAD R0, R7, R5, R0 ;  /* 0x0000000507007224 */ /* 0x000fe200078e0200 */
[----:B------:R-:W-:-:S03]  /*291e0*/  SHF.R.S32.HI R5, RZ, 0x1f, R4 ;  /* 0x0000001fff057819 */ /* 0x000fc60000011404 */
[----:B------:R-:W-:-:S04]  /*291f0*/  IMAD.WIDE.U32 R4, R8, UR4, R4 ;  /* 0x0000000408047c25 */ /* 0x000fc8000f8e0004 */
[----:B------:R-:W-:Y:S01]  /*29200*/  IMAD.IADD R5, R5, 0x1, R6 ;  /* 0x0000000105057824 */ /* 0x000fe200078e0206 */
[----:B------:R-:W-:-:S04]  /*29210*/  LEA R2, P0, R4, R2, 0x2 ;  /* 0x0000000204027211 */ /* 0x000fc800078010ff */
[----:B------:R-:W-:-:S05]  /*29220*/  LEA.HI.X R3, R4, R3, R5, 0x2, P0 ;  /* 0x0000000304037211 */ /* 0x000fca00000f1405 */
[----:B------:R0:W5:Y:S04]  /*29230*/  LDG.E R17, desc[UR54][R2.64] ;  /* 0x0000003602117981 */ /* 0x000168000c1e1900 */
.L_x_3735:
[----:B0-----:R-:W2:Y:S04]  /*29240*/  LDL R2, [R1+0xc] ;  /* 0x00000c0001027983 */ /* 0x001ea80000100800 */
[----:B------:R-:W3:Y:S01]  /*29250*/  LDL R3, [R1+0x24] ;  /* 0x0000240001037983 */ /* 0x000ee20000100800 */
[----:B-1----:R-:W0:Y:S02]  /*29260*/  S2R R8, SR_TID.X ;  /* 0x0000000000087919 */ /* 0x002e240000002100 */
[----:B0-----:R-:W-:-:S04]  /*29270*/  LOP3.LUT R8, R8, 0x7f, RZ, 0xc0, !PT ;  /* 0x0000007f08087812 */ /* 0x001fc800078ec0ff */
[----:B------:R-:W-:Y:S01]  /*29280*/  ISETP.NE.AND P1, PT, R8, RZ, PT ;  /* 0x000000ff0800720c */ /* 0x000fe20003f25270 */
[----:B--2---:R-:W-:Y:S01]  /*29290*/  IMAD R2, R2, 0x8, R18 ;  /* 0x0000000802027824 */ /* 0x004fe200078e0212 */
[----:B---3--:R-:W-:-:S04]  /*292a0*/  SHF.L.U32 R4, R3, 0x1f, RZ ;  /* 0x0000001f03047819 */ /* 0x008fc800000006ff */
[----:B------:R-:W0:Y:S02]  /*292b0*/  SYNCS.PHASECHK.TRANS64.TRYWAIT P0, [R2+URZ+0x33480], R4 ;  /* 0x03348004020075a7 */ /* 0x000e24000800017f */
[----:B0-----:R-:W-:Y:S05]  /*292c0*/  @!P0 BRA `(.L_x_3736) ;  /* 0x0000008c00008947 */ /* 0x001fea0003800000 */
.L_x_3978:
        /* <DEDUP_REMOVED lines=8> */
.L_x_3737:
        /* <DEDUP_REMOVED lines=17> */
[----:B------:R-:W-:Y:S02]  /*29460*/  UIADD3 UR14, UR15, 0x11a00, URZ ;  /* 0x00011a000f0e7890 */ /* 0x000fe4000fffe03f */
[----:B------:R-:W-:-:S05]  /*29470*/  UIADD3 UR15, UR15, 0x14200, URZ ;  /* 0x000142000f0f7890 */ /* 0x000fca000fffe03f */
[----:B------:R1:W-:Y:S02]  /*29480*/  UTMALDG.4D [UR8], [UR4], desc[UR6] ;  /* 0x00000608040075b4 */ /* 0x0003e40008019000 */
[----:B-1----:R-:W-:Y:S01]  /*29490*/  UMOV UR8, UR14 ;  /* 0x0000000e00087c82 */ /* 0x002fe20008000000 */
[----:B------:R-:W-:Y:S01]  /*294a0*/  UMOV UR10, UR16 ;  /* 0x00000010000a7c82 */ /* 0x000fe20008000000 */
[----:B------:R-:W-:Y:S01]  /*294b0*/  UMOV UR14, 0x80 ;  /* 0x00000080000e7882 */ /* 0x000fe20000000000 */
[----:B------:R1:W-:Y:S02]  /*294c0*/  UTMALDG.4D [UR8], [UR4], desc[UR6] ;  /* 0x00000608040075b4 */ /* 0x0003e40008019000 */
[----:B-1----:R-:W-:Y:S01]  /*294d0*/  UMOV UR8, UR15 ;  /* 0x0000000f00087c82 */ /* 0x002fe20008000000 */
[----:B------:R-:W-:Y:S02]  /*294e0*/  UMOV UR10, UR14 ;  /* 0x0000000e000a7c82 */ /* 0x000fe40008000000 */
[----:B------:R1:W-:Y:S01]  /*294f0*/  UTMALDG.4D [UR8], [UR4], desc[UR6] ;  /* 0x00000608040075b4 */ /* 0x0003e20008019000 */
[----:B------:R-:W2:Y:S02]  /*29500*/  SYNCS.PHASECHK.TRANS64.TRYWAIT P0, [R2+URZ+0x33440], R4 ;  /* 0x03344004020075a7 */ /* 0x000ea4000800017f */
[----:B-12---:R-:W-:Y:S05]  /*29510*/  @!P0 BRA `(.L_x_3738) ;  /* 0x0000008800808947 */ /* 0x006fea0003800000 */
.L_x_3979:
        /* <DEDUP_REMOVED lines=8> */
.L_x_3739:
[----:B01----:R-:W2:Y:S01]  /*295a0*/  LDL.LU R4, [R1+0x8] ;  /* 0x0000080001047983 */ /* 0x003ea20000300800 */
[----:B------:R-:W-:Y:S01]  /*295b0*/  R2UR UR15, R3 ;  /* 0x00000000030f72ca */ /* 0x000fe200000e0000 */
[----:B------:R-:W-:Y:S01]  /*295c0*/  UIADD3 UR4, UP0, UR40, 0x370, URZ ;  /* 0x0000037028047890 */ /* 0x000fe2000ff1e03f */
[----:B------:R-:W-:Y:S01]  /*295d0*/  R2UR UR9, R2 ;  /* 0x00000000020972ca */ /* 0x000fe200000e0000 */
[----:B------:R-:W-:Y:S01]  /*295e0*/  UMOV UR10, URZ ;  /* 0x0000003f000a7c82 */ /* 0x000fe20008000000 */
[----:B------:R-:W-:Y:S01]  /*295f0*/  R2UR UR11, R0 ;  /* 0x00000000000b72ca */ /* 0x000fe200000e0000 */
[----:B------:R-:W-:Y:S01]  /*29600*/  UIADD3.X UR5, URZ, UR41, URZ, UP0, !UPT ;  /* 0x000000293f057290 */ /* 0x000fe200087fe43f */
[----:B------:R-:W-:Y:S01]  /*29610*/  R2UR UR12, R16 ;  /* 0x00000000100c72ca */ /* 0x000fe200000e0000 */
[----:B------:R-:W-:Y:S01]  /*29620*/  UMOV UR6, 0x0 ;  /* 0x0000000000067882 */ /* 0x000fe20000000000 */
[----:B------:R-:W-:Y:S01]  /*29630*/  R2UR UR13, R17 ;  /* 0x00000000110d72ca */ /* 0x000fe200000e0000 */
[----:B------:R-:W-:Y:S01]  /*29640*/  UMOV UR7, 0x14f00000 ;  /* 0x14f0000000077882 */ /* 0x000fe20000000000 */
[----:B------:R-:W-:Y:S01]  /*29650*/  PLOP3.LUT P0, PT, PT, PT, PT, 0x80, 0x0 ;  /* 0x000000000000781c */ /* 0x000fe20003f0f070 */
[----:B------:R-:W-:-:S02]  /*29660*/  UMOV UR16, 0x40 ;  /* 0x0000004000107882 */ /* 0x000fc40000000000 */
[----:B------:R-:W-:Y:S02]  /*29670*/  UIADD3 UR8, UR15, 0x24200, URZ ;  /* 0x000242000f087890 */ /* 0x000fe4000fffe03f */
[----:B------:R-:W-:Y:S02]  /*29680*/  UIADD3 UR9, UR9, 0x33430, URZ ;  /* 0x0003343009097890 */ /* 0x000fe4000fffe03f */
[----:B------:R-:W-:Y:S02]  /*29690*/  UIADD3 UR14, UR15, 0x26a00, URZ ;  /* 0x00026a000f0e7890 */ /* 0x000fe4000fffe03f */
[----:B------:R-:W-:-:S05]  /*296a0*/  UIADD3 UR15, UR15, 0x29200, URZ ;  /* 0x000292000f0f7890 */ /* 0x000fca000fffe03f */
[----:B------:R0:W-:Y:S02]  /*296b0*/  UTMALDG.4D [UR8], [UR4], desc[UR6] ;  /* 0x00000608040075b4 */ /* 0x0001e40008019000 */
[----:B0-----:R-:W-:Y:S01]  /*296c0*/  UMOV UR8, UR14 ;  /* 0x0000000e00087c82 */ /* 0x001fe20008000000 */
[----:B------:R-:W-:Y:S01]  /*296d0*/  UMOV UR10, UR16 ;  /* 0x00000010000a7c82 */ /* 0x000fe20008000000 */
[----:B------:R-:W-:Y:S01]  /*296e0*/  UMOV UR14, 0x80 ;  /* 0x00000080000e7882 */ /* 0x000fe20000000000 */
        /* <DEDUP_REMOVED lines=8> */
.L_x_3733:
[----:B------:R-:W0:Y:S04]  /*29770*/  LDL.LU R3, [R1+0x44] ;  /* 0x0000440001037983 */ /* 0x000e280000300800 */
[----:B------:R-:W2:Y:S04]  /*29780*/  LDL.LU R5, [R1+0x38] ;  /* 0x0000380001057983 */ /* 0x000ea80000300800 */
[----:B---3--:R-:W3:Y:S01]  /*29790*/  LDL.LU R4, [R1+0x4c] ;  /* 0x00004c0001047983 */ /* 0x008ee20000300800 */
        /* <DEDUP_REMOVED lines=32> */
[----:B-1----:R-:W-:Y:S02]  /*299a0*/  IMAD.MOV.U32 R8, RZ, RZ, 0x70 ;  /* 0x00000070ff087424 */ /* 0x002fe400078e00ff */
[----:B------:R-:W-:Y:S02]  /*299b0*/  IMAD.MOV.U32 R12, RZ, RZ, 0x1 ;  /* 0x00000001ff0c7424 */ /* 0x000fe400078e00ff */
[----:B------:R-:W-:-:S07]  /*299c0*/  IMAD.MOV.U32 R13, RZ, RZ, RZ ;  /* 0x000000ffff0d7224 */ /* 0x000fce00078e00ff */
[----:B------:R-:W-:-:S07]  /*299d0*/  LEPC R20, `(.L_x_3741) ;  /* 0x000000001014794e */ /* 0x000fce0000000000 */
[----:B0-----:R-:W-:Y:S05]  /*299e0*/  CALL.ABS.NOINC R2 ;  /* 0x0000000002007343 */ /* 0x001fea0003c00000 */
.L_x_3741:
[----:B------:R-:W-:Y:S05]  /*299f0*/  BSYNC B6 ;  /* 0x0000000000067941 */ /* 0x000fea0003800000 */
.L_x_3740:
[----:B0-----:R-:W2:Y:S01]  /*29a00*/  LDL.LU R0, [R1+0x44] ;  /* 0x0000440001007983 */ /* 0x001ea20000300800 */
[----:B-1----:R-:W0:Y:S01]  /*29a10*/  LDC R8, c[0x0][0x448] ;  /* 0x00011200ff087b82 */ /* 0x002e220000000800 */
[----:B------:R-:W-:Y:S01]  /*29a20*/  ULDC.64 UR4, c[0x0][0x2d8] ;  /* 0x0000b60000047ab9 */ /* 0x000fe20000000a00 */
[----:B------:R-:W-:Y:S01]  /*29a30*/  ULDC.64 UR6, c[0x0][0x280] ;  /* 0x0000a00000067ab9 */ /* 0x000fe20000000a00 */
[----:B------:R-:W3:Y:S04]  /*29a40*/  LDL.LU R4, [R1+0x3c] ;  /* 0x00003c0001047983 */ /* 0x000ee80000300800 */
[----:B------:R-:W3:Y:S04]  /*29a50*/  LDL.LU.64 R2, [R1+0x50] ;  /* 0x0000500001027983 */ /* 0x000ee80000300a00 */
[----:B------:R-:W4:Y:S04]  /*29a60*/  LDL.LU R6, [R1+0x38] ;  /* 0x0000380001067983 */ /* 0x000f280000300800 */
[----:B------:R-:W4:Y:S01]  /*29a70*/  LDL.LU R5, [R1+0x14] ;  /* 0x0000140001057983 */ /* 0x000f220000300800 */
[----:B0-----:R-:W-:Y:S01]  /*29a80*/  ISETP.NE.AND P0, PT, R8, 0x1, PT ;  /* 0x000000010800780c */ /* 0x001fe20003f05270 */
[----:B------:R-:W0:-:S12]  /*29a90*/  S2R R9, SR_TID.X ;  /* 0x0000000000097919 */ /* 0x000e180000002100 */
[----:B------:R-:W1:Y:S01]  /*29aa0*/  @P0 LDC R7, c[0x0][0x450] ;  /* 0x00011400ff070b82 */ /* 0x000e620000000800 */
[----:B0-----:R-:W-:-:S05]  /*29ab0*/  IMAD.SHL.U32 R9, R9, 0x10, RZ ;  /* 0x0000001009097824 */ /* 0x001fca00078e00ff */
[----:B------:R-:W-:-:S04]  /*29ac0*/  LOP3.LUT R9, R9, 0x30, RZ, 0xc0, !PT ;  /* 0x0000003009097812 */ /* 0x000fc800078ec0ff */
[C---:B------:R-:W-:Y:S02]  /*29ad0*/  LOP3.LUT R11, R9.reuse, 0x40, RZ, 0xfc, !PT ;  /* 0x00000040090b7812 */ /* 0x040fe400078efcff */
[----:B------:R-:W-:Y:S01]  /*29ae0*/  LOP3.LUT R9, R9, 0x80, RZ, 0xfc, !PT ;  /* 0x0000008009097812 */ /* 0x000fe200078efcff */
[----:B---3--:R-:W-:Y:S02]  /*29af0*/  IMAD.MOV.U32 R3, RZ, RZ, R4 ;  /* 0x000000ffff037224 */ /* 0x008fe400078e0004 */
        /* <DEDUP_REMOVED lines=8> */
[C---:B0-----:R-:W-:Y:S02]  /*29b80*/  LOP3.LUT R6, R4.reuse, 0x7f, RZ, 0xc0, !PT ;  /* 0x0000007f04067812 */ /* 0x041fe400078ec0ff */
[----:B------:R-:W-:Y:S02]  /*29b90*/  SHF.L.U32 R4, R4, 0x5, RZ ;  /* 0x0000000504047819 */ /* 0x000fe400000006ff */
[----:B------:R-:W-:-:S04]  /*29ba0*/  SHF.R.U32.HI R6, RZ, 0x2, R6 ;  /* 0x00000002ff067819 */ /* 0x000fc80000011606 */
[----:B------:R-:W-:Y:S02]  /*29bb0*/  LOP3.LUT R4, R6, 0x60, R4, 0xf8, !PT ;  /* 0x0000006006047812 */ /* 0x000fe400078ef804 */
[----:B------:R-:W0:Y:S01]  /*29bc0*/  @P0 LDC R6, c[0x0][0x44c] ;  /* 0x00011300ff060b82 */ /* 0x000e220000000800 */
[----:B------:R-:W-:Y:S02]  /*29bd0*/  IMAD.SHL.U32 R5, R5, 0x80, RZ ;  /* 0x0000008005057824 */ /* 0x000fe400078e00ff */
[----:B------:R-:W-:-:S03]  /*29be0*/  IMAD.IADD R3, R3, 0x1, R0 ;  /* 0x0000000103037824 */ /* 0x000fc600078e0200 */
[----:B------:R-:W-:-:S05]  /*29bf0*/  LOP3.LUT R0, R4, R5, RZ, 0xfc, !PT ;  /* 0x0000000504007212 */ /* 0x000fca00078efcff */
[----:B------:R-:W-:Y:S02]  /*29c00*/  IMAD.MOV.U32 R4, RZ, RZ, R0 ;  /* 0x000000ffff047224 */ /* 0x000fe400078e0000 */
[----:B0-----:R-:W-:-:S05]  /*29c10*/  @P0 IMAD.HI.U32 R6, R0, R6, RZ ;  /* 0x0000000600060227 */ /* 0x001fca00078e00ff */
[----:B-1----:R-:W-:-:S05]  /*29c20*/  @P0 SHF.R.U32.HI R4, RZ, R7, R6 ;  /* 0x00000007ff040219 */ /* 0x002fca0000011606 */
[----:B------:R-:W-:-:S04]  /*29c30*/  IMAD.MOV R6, RZ, RZ, -R4 ;  /* 0x000000ffff067224 */ /* 0x000fc800078e0a04 */
        /* <DEDUP_REMOVED lines=15> */
[----:B------:R-:W-:Y:S02]  /*29d30*/  IADD3 R4, P3, R2, UR6, RZ ;  /* 0x0000000602047c10 */ /* 0x000fe4000ff7e0ff */
[----:B------:R-:W-:-:S02]  /*29d40*/  ISETP.GE.AND P1, PT, R11, UR4, PT ;  /* 0x000000040b007c0c */ /* 0x000fc4000bf26270 */
[----:B------:R-:W-:Y:S01]  /*29d50*/  IADD3.X R3, R3, UR7, R0, P3, !PT ;  /* 0x0000000703037c10 */ /* 0x000fe20009ffe400 */
[----:B-1----:R-:W-:-:S05]  /*29d60*/  IMAD.SHL.U32 R10, R7, 0x10, RZ ;  /* 0x00000010070a7824 */ /* 0x002fca00078e00ff */
[----:B------:R-:W-:-:S04]  /*29d70*/  LOP3.LUT R10, R10, 0x30, RZ, 0xc0, !PT ;  /* 0x000000300a0a7812 */ /* 0x000fc800078ec0ff */
[----:B------:R-:W-:Y:S01]  /*29d80*/  ISETP.GE.AND P0, PT, R10, UR4, PT ;  /* 0x000000040a007c0c */ /* 0x000fe2000bf06270 */
[----:B------:R-:W-:-:S03]  /*29d90*/  UMOV UR4, 0xffffffff ;  /* 0xffffffff00047882 */ /* 0x000fc60000000000 */
[----:B0-----:R-:W-:Y:S09]  /*29da0*/  BRA.DIV UR4, `(.L_x_3742) ;  /* 0x0000008204707947 */ /* 0x001ff2000b800000 */
[----:B------:R-:W0:Y:S02]  /*29db0*/  S2R R6, SR_TID.X ;  /* 0x0000000000067919 */ /* 0x000e240000002100 */
[----:B0-----:R-:W-:Y:S02]  /*29dc0*/  LOP3.LUT R7, R6, 0x7f, RZ, 0xc0, !PT ;  /* 0x0000007f06077812 */ /* 0x001fe400078ec0ff */
[----:B------:R-:W2:Y:S02]  /*29dd0*/  LDL.LU R6, [R1+0x58] ;  /* 0x0000580001067983 */ /* 0x000ea40000300800 */
[----:B------:R-:W-:Y:S02]  /*29de0*/  SHF.R.U32.HI R11, RZ, 0x2, R7 ;  /* 0x00000002ff0b7819 */ /* 0x000fe40000011607 */
[----:B------:R-:W0:Y:S03]  /*29df0*/  SHFL.IDX PT, R7, R4, RZ, 0x1c1f ;  /* 0x001c1fff04077589 */ /* 0x000e2600000e0000 */
[----:B------:R-:W-:-:S05]  /*29e00*/  IMAD.IADD R0, R11, 0x1, R5 ;  /* 0x000000010b007824 */ /* 0x000fca00078e0205 */
[----:B------:R-:W-:Y:S01]  /*29e10*/  IADD3 R5, R0, 0x20, RZ ;  /* 0x0000002000057810 */ /* 0x000fe20007ffe0ff */
[----:B--2---:R-:W-:Y:S02]  /*29e20*/  IMAD R2, R6, R8, RZ ;  /* 0x0000000806027224 */ /* 0x004fe400078e02ff */
[----:B------:R-:W1:Y:S03]  /*29e30*/  SHFL.IDX PT, R6, R3, RZ, 0x1c1f ;  /* 0x001c1fff03067589 */ /* 0x000e6600000e0000 */
[----:B------:R-:W-:-:S13]  /*29e40*/  ISETP.GE.AND P4, PT, R0, R2, PT ;  /* 0x000000020000720c */ /* 0x000fda0003f86270 */
[----:B0-----:R-:W-:-:S05]  /*29e50*/  @!P4 IADD3 R7, P3, R10, R7, RZ ;  /* 0x000000070a07c210 */ /* 0x001fca0007f7e0ff */
[----:B-1----:R-:W-:Y:S01]  /*29e60*/  @!P4 IMAD.X R6, RZ, RZ, R6, P3 ;  /* 0x000000ffff06c224 */ /* 0x002fe200018e0606 */
[----:B------:R-:W-:Y:S02]  /*29e70*/  ISETP.GE.AND P3, PT, R5, R2, PT ;  /* 0x000000020500720c */ /* 0x000fe40003f66270 */
[----:B------:R-:W0:Y:S02]  /*29e80*/  SHFL.IDX PT, R5, R4, 0x1, 0x1c1f ;  /* 0x003c1f0004057f89 */ /* 0x000e2400000e0000 */
[----:B------:R-:W-:-:S04]  /*29e90*/  @!P4 LOP3.LUT R7, R7, R6, RZ, 0x3c, !PT ;  /* 0x000000060707c212 */ /* 0x000fc800078e3cff */
[----:B------:R-:W-:-:S04]  /*29ea0*/  @!P4 LOP3.LUT R6, R7, R6, RZ, 0x3c, !PT ;  /* 0x000000060706c212 */ /* 0x000fc800078e3cff */
[----:B------:R-:W-:-:S05]  /*29eb0*/  @!P4 LOP3.LUT R7, R7, R6, RZ, 0x3c, !PT ;  /* 0x000000060707c212 */ /* 0x000fca00078e3cff */
[----:B-----5:R-:W-:Y:S04]  /*29ec0*/  @!P4 LDGSTS.E.BYPASS.LTC128B.128 [R9+0x1e200], desc[UR54][R6.64], !P0 ;  /* 0x1e2000000609cfae */ /* 0x020fe8000c101d76 */
[----:B------:R-:W-:Y:S04]  /*29ed0*/  @!P4 LDGSTS.E.BYPASS.LTC128B.128 [R9+0x20200], desc[UR54][R6.64+0x40], !P1 ;  /* 0x202000400609cfae */ /* 0x000fe8000c901d76 */
[----:B------:R1:W-:Y:S01]  /*29ee0*/  @!P4 LDGSTS.E.BYPASS.LTC128B.128 [R9+0x22200], desc[UR54][R6.64+0x80], !P2 ;  /* 0x222000800609cfae */ /* 0x0003e2000d101d76 */
[----:B0-----:R-:W-:-:S03]  /*29ef0*/  @!P3 IADD3 R5, P4, R10, R5, RZ ;  /* 0x000000050a05b210 */ /* 0x001fc60007f9e0ff */
[----:B-1----:R-:W0:Y:S02]  /*29f00*/  SHFL.IDX PT, R6, R3, 0x1, 0x1c1f ;  /* 0x003c1f0003067f89 */ /* 0x002e2400000e0000 */
[----:B0-----:R-:W-:-:S04]  /*29f10*/  @!P3 IMAD.X R6, RZ, RZ, R6, P4 ;  /* 0x000000ffff06b224 */ /* 0x001fc800020e0606 */
[----:B------:R-:W-:Y:S02]  /*29f20*/  @!P3 IMAD.MOV.U32 R7, RZ, RZ, R6 ;  /* 0x000000ffff07b224 */ /* 0x000fe400078e0006 */
[----:B------:R-:W-:Y:S02]  /*29f30*/  @!P3 IMAD.MOV.U32 R6, RZ, RZ, R5 ;  /* 0x000000ffff06b224 */ /* 0x000fe400078e0005 */
[----:B------:R-:W-:-:S03]  /*29f40*/  VIADD R5, R0, 0x40 ;  /* 0x0000004000057836 */ /* 0x000fc60000000000 */
[----:B------:R-:W-:Y:S04]  /*29f50*/  @!P3 LDGSTS.E.BYPASS.LTC128B.128 [R9+0x1ea00], desc[UR54][R6.64], !P0 ;  /* 0x1ea000000609bfae */ /* 0x000fe8000c101d76 */
        /* <DEDUP_REMOVED lines=12> */
[----:B------:R0:W-:Y:S04]  /*2a020*/  @!P3 LDGSTS.E.BYPASS.LTC128B.128 [R9+0x23200], desc[UR54][R6.64+0x80], !P2 ;  /* 0x232000800609bfae */ /* 0x0001e8000d101d76 */
[----:B------:R0:W2:Y:S02]  /*2a030*/  SHFL.IDX PT, R3, R4, 0x3, 0x1c1f ;  /* 0x007c1f0004037f89 */ /* 0x0000a400000e0000 */
.L_x_3988:
[----:B------:R-:W-:Y:S01]  /*2a040*/  VIADD R0, R0, 0x60 ;  /* 0x0000006000007836 */ /* 0x000fe20000000000 */
[----:B------:R-:W-:Y:S04]  /*2a050*/  BSSY B0, `(.L_x_3743) ;  /* 0x000000b000007945 */ /* 0x000fe80003800000 */
[----:B------:R-:W-:-:S13]  /*2a060*/  ISETP.GE.AND P3, PT, R0, R2, PT ;  /* 0x000000020000720c */ /* 0x000fda0003f66270 */
[----:B------:R-:W-:Y:S05]  /*2a070*/  @P3 BRA `(.L_x_3744) ;  /* 0x0000000000203947 */ /* 0x000fea0003800000 */
[----:B--2---:R-:W-:-:S04]  /*2a080*/  IADD3 R2, P3, R10, R3, RZ ;  /* 0x000000030a027210 */ /* 0x004fc80007f7e0ff */
[----:B01----:R-:W-:-:S05]  /*2a090*/  IADD3.X R3, RZ, R5, RZ, P3, !PT ;  /* 0x00000005ff037210 */ /* 0x003fca0001ffe4ff */
[----:B------:R-:W-:Y:S01]  /*2a0a0*/  @!PT LDS RZ, [RZ] ;  /* 0x00000000fffff984 */ /* 0x000fe20000000800 */
[----:B------:R-:W-:Y:S01]  /*2a0b0*/  @!PT LDS RZ, [RZ] ;  /* 0x00000000fffff984 */ /* 0x000fe20000000800 */
[----:B------:R-:W-:Y:S01]  /*2a0c0*/  @!PT LDS RZ, [RZ] ;  /* 0x00000000fffff984 */ /* 0x000fe20000000800 */
[----:B------:R4:W-:Y:S04]  /*2a0d0*/  LDGSTS.E.BYPASS.LTC128B.128 [R9+0x1fa00], desc[UR54][R2.64], !P0 ;  /* 0x1fa0000002097fae */ /* 0x0009e8000c101d76 */
[----:B------:R4:W-:Y:S04]  /*2a0e0*/  LDGSTS.E.BYPASS.LTC128B.128 [R9+0x21a00], desc[UR54][R2.64+0x40], !P1 ;  /* 0x21a0004002097fae */ /* 0x0009e8000c901d76 */
[----:B------:R4:W-:Y:S02]  /*2a0f0*/  LDGSTS.E.BYPASS.LTC128B.128 [R9+0x23a00], desc[UR54][R2.64+0x80], !P2 ;  /* 0x23a0008002097fae */ /* 0x0009e4000d101d76 */
.L_x_3744:
[----:B------:R-:W-:Y:S05]  /*2a100*/  BSYNC B0 ;  /* 0x0000000000007941 */ /* 0x000fea0003800000 */
.L_x_3743:
[----:B------:R-:W-:Y:S01]  /*2a110*/  NOP ;  /* 0x0000000000007918 */ /* 0x000fe20000000000 */
[----:B------:R-:W-:-:S13]  /*2a120*/  PLOP3.LUT P0, PT, PT, PT, PT, 0x80, 0x0 ;  /* 0x000000000000781c */ /* 0x000fda0003f0f070 */
.L_x_3745:
[----:B------:R-:W-:Y:S02]  /*2a130*/  PLOP3.LUT P1, PT, P1, P0, PT, 0xa2, 0x0 ;  /* 0x000000000000781c */ /* 0x000fe40000f21472 */
[----:B------:R-:W-:-:S08]  /*2a140*/  @P0 R2UR P1, UR4, R18 ;  /* 0x00000000120402ca */ /* 0x000fd00000020000 */
[----:B------:R-:W-:-:S05]  /*2a150*/  @P0 PLOP3.LUT P0, PT, P1, PT, PT, 0x80, 0x0 ;  /* 0x000000000000081c */ /* 0x000fca0000f0f070 */
[----:B------:R-:W-:Y:S01]  /*2a160*/  @!P1 SYNCS.ARRIVE.TRANS64.RED.A0T1 RZ, [UR4+0x33400], RZ ;  /* 0x033400ffffff99a7 */ /* 0x000fe20008200404 */
[----:B------:R-:W-:Y:S07]  /*2a170*/  @!P1 ARRIVES.LDGSTSBAR.64.TRANSCNT [UR4+0x33400] ;  /* 0x03340000ff0099b0 */ /* 0x000fee0008000a84 */
[----:B------:R-:W-:Y:S05]  /*2a180*/  @P0 BRA.U.ANY `(.L_x_3745) ;  /* 0xfffffffd00e80947 */ /* 0x000fea000393ffff */
[----:B----4-:R-:W4:Y:S02]  /*2a190*/  LDL.LU R2, [R1+0x60] ;  /* 0x0000600001027983 */ /* 0x010f240000300800 */
[----:B----4-:R-:W-:-:S05]  /*2a1a0*/  VIADD R2, R2, 0x1 ;  /* 0x0000000102027836 */ /* 0x010fca0000000000 */
        /* <DEDUP_REMOVED lines=8> */
[----:B------:R-:W5:Y:S03]  /*2a230*/  SYNCS.PHASECHK.TRANS64.TRYWAIT P0, [R18+URZ+0x33420], R0 ;  /* 0x03342000120075a7 */ /* 0x000f66000800017f */
[----:B----45:R-:W-:Y:S05]  /*2a240*/  @!P0 BRA `(.L_x_3747) ;  /* 0x0000008000b48947 */ /* 0x030fea0003800000 */
.L_x_3989:
[----:B------:R-:W-:Y:S05]  /*2a250*/  BSYNC B0 ;  /* 0x0000000000007941 */ /* 0x000fea0003800000 */
.L_x_3746:
[----:B------:R-:W5:Y:S04]  /*2a260*/  LDL.LU R2, [R1+0x48] ;  /* 0x0000480001027983 */ /* 0x000f680000300800 */
[----:B0-2---:R-:W2:Y:S01]  /*2a270*/  LDL R3, [R1+0x2c] ;  /* 0x00002c0001037983 */ /* 0x005ea20000100800 */
[----:B-----5:R-:W-:-:S05]  /*2a280*/  VIADD R2, R2, 0xfffffffe ;  /* 0xfffffffe02027836 */ /* 0x020fca0000000000 */
[----:B--2---:R-:W-:-:S13]  /*2a290*/  ISETP.GE.AND P0, PT, R2, R3, PT ;  /* 0x000000030200720c */ /* 0x004fda0003f06270 */
[----:B------:R-:W-:Y:S05]  /*2a2a0*/  @!P0 BRA `(.L_x_3748) ;  /* 0x0000001800188947 */ /* 0x000fea0003800000 */
[----:B----4-:R0:W5:Y:S04]  /*2a2b0*/  LDL.LU R0, [R1+0xc] ;  /* 0x00000c0001007983 */ /* 0x0101680000300800 */
[----:B------:R0:W5:Y:S02]  /*2a2c0*/  LDL.LU R8, [R1+0x24] ;  /* 0x0000240001087983 */ /* 0x0001640000300800 */
.L_x_3772:
        /* <DEDUP_REMOVED lines=8> */
[----:B---3--:R-:W-:-:S05]  /*2a350*/  LOP3.LUT R9, R8, R3, RZ, 0x3c, !PT ;  /* 0x0000000308097212 */ /* 0x008fca00078e3cff */
        /* <DEDUP_REMOVED lines=27> */
.L_x_3751:
[----:B---3--:R-:W-:Y:S01]  /*2a510*/  LEA R6, R10, R18, 0x3 ;  /* 0x000000120a067211 */ /* 0x008fe200078e18ff */
[----:B------:R-:W3:Y:S01]  /*2a520*/  S2R R4, SR_TID.X ;  /* 0x0000000000047919 */ /* 0x000ee20000002100 */
[----:B-1----:R-:W-:Y:S01]  /*2a530*/  SHF.L.U32 R5, R9, 0x1f, RZ ;  /* 0x0000001f09057819 */ /* 0x002fe200000006ff */
[----:B------:R-:W-:Y:S03]  /*2a540*/  BSSY B1, `(.L_x_3752) ;  /* 0x0000005000017945 */ /* 0x000fe60003800000 */
[----:B------:R-:W1:Y:S01]  /*2a550*/  SYNCS.PHASECHK.TRANS64.TRYWAIT P0, [R6+URZ+0x33480], R5 ;  /* 0x03348005060075a7 */ /* 0x000e62000800017f */
[----:B---3--:R-:W-:-:S04]  /*2a560*/  LOP3.LUT R4, R4, 0x7f, RZ, 0xc0, !PT ;  /* 0x0000007f04047812 */ /* 0x008fc800078ec0ff */
[----:B------:R-:W-:Y:S01]  /*2a570*/  ISETP.NE.AND P1, PT, R4, RZ, PT ;  /* 0x000000ff0400720c */ /* 0x000fe20003f25270 */
[----:B-1----:R-:W-:-:S12]  /*2a580*/  @!P0 BRA `(.L_x_3753) ;  /* 0x0000007c00f88947 */ /* 0x002fd80003800000 */
.L_x_3990:
[----:B------:R-:W-:Y:S05]  /*2a590*/  BSYNC B1 ;  /* 0x0000000000017941 */ /* 0x000fea0003800000 */
.L_x_3752:
        /* <DEDUP_REMOVED lines=9> */
.L_x_3755:
[----:B------:R-:W-:Y:S05]  /*2a630*/  BSYNC B1 ;  /* 0x0000000000017941 */ /* 0x000fea0003800000 */
.L_x_3754:
        /* <DEDUP_REMOVED lines=13> */
.L_x_3756:
        /* <DEDUP_REMOVED lines=16> */
.L_x_3757:
        /* <DEDUP_REMOVED lines=16> */
.L_x_3758:
        /* <DEDUP_REMOVED lines=13> */
.L_x_3991:
[----:B------:R-:W-:Y:S05]  /*2a9e0*/  BSYNC B1 ;  /* 0x0000000000017941 */ /* 0x000fea0003800000 */
.L_x_3759:
[----:B------:R-:W-:Y:S01]  /*2a9f0*/  BSSY B1, `(.L_x_3761) ;  /* 0x000000b000017945 */ /* 0x000fe20003800000 */
[----:B------:R-:W-:Y:S01]  /*2aa00*/  MOV R10, 0x0 ;  /* 0x00000000000a7802 */ /* 0x000fe20000000f00 */
[----:B------:R-:W-:Y:S02]  /*2aa10*/  IMAD.MOV.U32 R11, RZ, RZ, 0x14f00000 ;  /* 0x14f00000ff0b7424 */ /* 0x000fe400078e00ff */
        /* <DEDUP_REMOVED lines=8> */
.L_x_3762:
[----:B------:R-:W-:Y:S05]  /*2aaa0*/  BSYNC B1 ;  /* 0x0000000000017941 */ /* 0x000fea0003800000 */
.L_x_3761:
        /* <DEDUP_REMOVED lines=8> */
.L_x_3763:
        /* <DEDUP_REMOVED lines=15> */
.L_x_3764:
        /* <DEDUP_REMOVED lines=15> */
.L_x_3765:
        /* <DEDUP_REMOVED lines=10> */
.L_x_3750:
[----:B------:R-:W-:Y:S05]  /*2adb0*/  BSYNC B0 ;  /* 0x0000000000007941 */ /* 0x000fea0003800000 */
.L_x_3749:
[----:B------:R-:W-:-:S06]  /*2adc0*/  UISETP.NE.AND UP0, UPT, UR37, 0x3, UPT ;  /* 0x000000032500788c */ /* 0x000fcc000bf05270 */
[----:B------:R-:W-:-:S13]  /*2add0*/  PLOP3.LUT P0, PT, PT, PT, UP0, 0x80, 0x0 ;  /* 0x000000000000781c */ /* 0x000fda0003f0f008 */
[----:B------:R-:W-:Y:S05]  /*2ade0*/  @!P0 BRA `(.L_x_3766) ;  /* 0x0000000000048947 */ /* 0x000fea0003800000 */
[----:B------:R-:W-:Y:S01]  /*2adf0*/  BPT.TRAP 0x1 ;  /* 0x000000040000795c */ /* 0x000fe20000300000 */
.L_x_3766:
        /* <DEDUP_REMOVED lines=8> */
.L_x_3992:
[----:B------:R-:W-:Y:S05]  /*2ae80*/  BSYNC B0 ;  /* 0x0000000000007941 */ /* 0x000fea0003800000 */
.L_x_3767:
[----:B------:R-:W-:Y:S05]  /*2ae90*/  @!P1 BRA `(.L_x_3769) ;  /* 0x0000000000049947 */ /* 0x000fea0003800000 */
[----:B------:R-:W-:Y:S01]  /*2aea0*/  BPT.TRAP 0x1 ;  /* 0x000000040000795c */ /* 0x000fe20000300000 */
.L_x_3769:
[----:B---3--:R-:W-:Y:S01]  /*2aeb0*/  SHF.L.U32 R4, R8, 0x1f, RZ ;  /* 0x0000001f08047819 */ /* 0x008fe200000006ff */
[----:B------:R-:W-:-:S03]  /*2aec0*/  IMAD R0, R0, 0x7800, RZ ;  /* 0x0000780000007824 */ /* 0x000fc600078e02ff */
[----:B------:R-:W3:Y:S02]  /*2aed0*/  SYNCS.PHASECHK.TRANS64.TRYWAIT P0, [R3+URZ+0x33460], R4 ;  /* 0x03346004030075a7 */ /* 0x000ee4000800017f */
[----:B---3--:R-:W-:Y:S05]  /*2aee0*/  @!P0 BRA `(.L_x_3770) ;  /* 0x0000007400dc8947 */ /* 0x008fea0003800000 */
.L_x_3993:
[----:B------:R3:W-:Y:S04]  /*2aef0*/  STL [R1+0xe4], R3 ;  /* 0x0000e40301007387 */ /* 0x0007e80000100800 */
[----:B---3--:R-:W3:Y:S04]  /*2af00*/  LDL R3, [R1+0x4] ;  /* 0x0000040001037983 */ /* 0x008ee80000100800 */
[----:B------:R4:W-:Y:S04]  /*2af10*/  STL [R1+0xe0], R2 ;  /* 0x0000e00201007387 */ /* 0x0009e80000100800 */
[----:B----4-:R-:W4:Y:S01]  /*2af20*/  LDL R2, [R1] ;  /* 0x0000000001027983 */ /* 0x010f220000100800 */
[----:B------:R-:W-:Y:S05]  /*2af30*/  WARPSYNC.ALL ;  /* 0x0000000000007948 */ /* 0x000fea0003800000 */
[----:B------:R-:W-:-:S02]  /*2af40*/  VIADD R14, R0, 0x2800 ;  /* 0x00002800000e7836 */ /* 0x000fc40000000000 */
[C---:B------:R-:W-:Y:S02]  /*2af50*/  VIADD R12, R0.reuse, 0x800 ;  /* 0x00000800000c7836 */ /* 0x040fe40000000000 */
[C---:B------:R-:W-:Y:S02]  /*2af60*/  VIADD R13, R0.reuse, 0x5000 ;  /* 0x00005000000d7836 */ /* 0x040fe40000000000 */
[C---:B------:R-:W-:Y:S02]  /*2af70*/  VIADD R15, R0.reuse, 0x1800 ;  /* 0x00001800000f7836 */ /* 0x040fe40000000000 */
[C---:B------:R-:W-:Y:S02]  /*2af80*/  VIADD R21, R0.reuse, 0x2000 ;  /* 0x0000200000157836 */ /* 0x040fe40000000000 */
[C---:B------:R-:W-:Y:S01]  /*2af90*/  VIADD R20, R0.reuse, 0x5800 ;  /* 0x0000580000147836 */ /* 0x040fe20000000000 */
[----:B---3--:R-:W-:-:S04]  /*2afa0*/  LOP3.LUT R4, R0, R3, RZ, 0xfc, !PT ;  /* 0x0000000300047212 */ /* 0x008fc800078efcff */
[----:B------:R-:W-:-:S06]  /*2afb0*/  IADD3 R4, R18, R4, RZ ;  /* 0x0000000412047210 */ /* 0x000fcc0007ffe0ff */
[----:B-1----:R-:W1:Y:S02]  /*2afc0*/  LDSM.16.MT88.4 R4, [R4+0xf200] ;  /* 0x00f200000404783b */ /* 0x002e640000004200 */
[C-C-:B-1----:R-:W-:Y:S02]  /*2afd0*/  PRMT R8, R4.reuse, 0x6420, R5.reuse ;  /* 0x0000642004087816 */ /* 0x142fe40000000005 */
[----:B--2---:R-:W-:Y:S02]  /*2afe0*/  PRMT R9, R4, 0x7531, R5 ;  /* 0x0000753104097816 */ /* 0x004fe40000000005 */
[----:B----4-:R-:W-:Y:S02]  /*2aff0*/  LOP3.LUT R4, R0, R2, RZ, 0xfc, !PT ;  /* 0x0000000200047212 */ /* 0x010fe400078efcff */
        /* <DEDUP_REMOVED lines=21> */
[----:B------:R-:W-:Y:S02]  /*2b150*/  LOP3.LUT R4, R13, R2, RZ, 0xfc, !PT ;  /* 0x000000020d047212 */ /* 0x000fe400078efcff */
[C-C-:B------:R-:W-:Y:S02]  /*2b160*/  PRMT R10, R6.reuse, 0x6420, R7.reuse ;  /* 0x00006420060a7816 */ /* 0x140fe40000000007 */
[----:B------:R-:W-:-:S02]  /*2b170*/  PRMT R11, R6, 0x7531, R7 ;  /* 0x00007531060b7816 */ /* 0x000fc40000000007 */
[----:B------:R-:W-:Y:S02]  /*2b180*/  IADD3 R4, R19, R4, RZ ;  /* 0x0000000413047210 */ /* 0x000fe40007ffe0ff */
[----:B------:R-:W-:-:S03]  /*2b190*/  LOP3.LUT R13, R13, R3, RZ, 0xfc, !PT ;  /* 0x000000030d0d7212 */ /* 0x000fc600078efcff */
[----:B------:R1:W-:Y:S02]  /*2b1a0*/  STSM.16.M88.4 [R4], R8 ;  /* 0x0000000804007844 */ /* 0x0003e40000000200 */
[----:B-1----:R-:W-:Y:S02]  /*2b1b0*/  IMAD.IADD R4, R18, 0x1, R12 ;  /* 0x0000000112047824 */ /* 0x002fe400078e020c */
[----:B------:R-:W-:-:S04]  /*2b1c0*/  VIADD R12, R0, 0x3000 ;  /* 0x00003000000c7836 */ /* 0x000fc80000000000 */
        /* <DEDUP_REMOVED lines=20> */
[----:B-1----:R-:W-:-:S04]  /*2b310*/  LOP3.LUT R4, R20, R3, RZ, 0xfc, !PT ;  /* 0x0000000314047212 */ /* 0x002fc800078efcff */
[----:B------:R-:W-:-:S06]  /*2b320*/  IADD3 R4, R18, R4, RZ ;  /* 0x0000000412047210 */ /* 0x000fcc0007ffe0ff */
        /* <DEDUP_REMOVED lines=18> */
[----:B------:R-:W-:-:S04]  /*2b450*/  IADD3 R12, R0, 0x4000, RZ ;  /* 0x00004000000c7810 */ /* 0x000fc80007ffe0ff */
        /* <DEDUP_REMOVED lines=48> */
[----:B------:R-:W-:Y:S02]  /*2b760*/  LOP3.LUT R12, R12, R2, RZ, 0xfc, !PT ;  /* 0x000000020c0c7212 */ /* 0x000fe400078efcff */
[----:B------:R-:W-:-:S03]  /*2b770*/  IADD3 R4, R18, R4, RZ ;  /* 0x0000000412047210 */ /* 0x000fc60007ffe0ff */
[----:B------:R-:W-:-:S03]  /*2b780*/  IMAD.IADD R12, R19, 0x1, R12 ;  /* 0x00000001130c7824 */ /* 0x000fc600078e020c */
        /* <DEDUP_REMOVED lines=21> */
[----:B------:R-:W-:Y:S02]  /*2b8e0*/  LOP3.LUT R0, R0, R2, RZ, 0xfc, !PT ;  /* 0x0000000200007212 */ /* 0x000fe400078efcff */
[C-C-:B------:R-:W-:Y:S01]  /*2b8f0*/  PRMT R10, R6.reuse, 0x6420, R7.reuse ;  /* 0x00006420060a7816 */ /* 0x140fe20000000007 */
[----:B------:R1:W5:Y:S01]  /*2b900*/  LDL.LU R2, [R1+0xe0] ;  /* 0x0000e00001027983 */ /* 0x0003620000300800 */
[----:B------:R-:W-:Y:S01]  /*2b910*/  PRMT R11, R6, 0x7531, R7 ;  /* 0x00007531060b7816 */ /* 0x000fe20000000007 */
[----:B------:R-:W-:-:S04]  /*2b920*/  IMAD.IADD R4, R18, 0x1, R4 ;  /* 0x0000000112047824 */ /* 0x000fc800078e0204 */
[----:B------:R-:W-:Y:S04]  /*2b930*/  STSM.16.M88.4 [R12], R8 ;  /* 0x000000080c007844 */ /* 0x000fe80000000200 */
[----:B------:R-:W2:Y:S01]  /*2b940*/  LDSM.16.MT88.4 R4, [R4+0xf200] ;  /* 0x00f200000404783b */ /* 0x000ea20000004200 */
[----:B------:R-:W-:Y:S01]  /*2b950*/  IMAD.IADD R0, R19, 0x1, R0 ;  /* 0x0000000113007824 */ /* 0x000fe200078e0200 */
[C-C-:B--2---:R-:W-:Y:S02]  /*2b960*/  PRMT R8, R4.reuse, 0x6420, R5.reuse ;  /* 0x0000642004087816 */ /* 0x144fe40000000005 */
        /* <DEDUP_REMOVED lines=12> */
.L_x_3771:
[----:B-1----:R-:W1:Y:S01]  /*2ba30*/  S2R R0, SR_TID.X ;  /* 0x0000000000007919 */ /* 0x002e620000002100 */
[----:B--2--5:R2:W-:Y:S01]  /*2ba40*/  SYNCS.ARRIVE.TRANS64.A1T0 RZ, [R3+URZ+0x33450], RZ ;  /* 0x033450ff03ff79a7 */ /* 0x0245e2000810003f */
[----:B------:R3:W5:Y:S01]  /*2ba50*/  LDL R8, [R1+0x24] ;  /* 0x0000240001087983 */ /* 0x0007620000100800 */
[----:B-1----:R-:W-:-:S03]  /*2ba60*/  LOP3.LUT R4, R0, 0x7f, RZ, 0xc0, !PT ;  /* 0x0000007f00047812 */ /* 0x002fc600078ec0ff */
[----:B------:R-:W4:Y:S01]  /*2ba70*/  LDL R0, [R1+0x2c] ;  /* 0x00002c0001007983 */ /* 0x000f220000100800 */
[----:B------:R-:W-:Y:S01]  /*2ba80*/  BAR.SYNC.DEFER_BLOCKING 0x2, 0x80 ;  /* 0x0082000000007b1d */ /* 0x000fe20000010000 */
[----:B------:R-:W-:-:S13]  /*2ba90*/  ISETP.NE.AND P0, PT, R4, RZ, PT ;  /* 0x000000ff0400720c */ /* 0x000fda0003f05270 */
[----:B--2---:R-:W-:-:S04]  /*2baa0*/  @!P0 IADD3 R3, R3, 0x33480, RZ ;  /* 0x0003348003038810 */ /* 0x004fc80007ffe0ff */
[----:B------:R-:W-:-:S04]  /*2bab0*/  @!P0 PRMT R3, RZ, 0x654, R3 ;  /* 0x00000654ff038816 */ /* 0x000fc80000000003 */
[----:B------:R3:W-:Y:S01]  /*2bac0*/  @!P0 SYNCS.ARRIVE.TRANS64.RED.A1T0 RZ, [R3+URZ], RZ ;  /* 0x000000ff03ff89a7 */ /* 0x0007e2000810043f */
[C---:B----4-:R-:W-:Y:S01]  /*2bad0*/  ISETP.GT.AND P0, PT, R2.reuse, R0, PT ;  /* 0x000000000200720c */ /* 0x050fe20003f04270 */
[----:B------:R-:W-:Y:S01]  /*2bae0*/  VIADD R2, R2, 0xffffffff ;  /* 0xffffffff02027836 */ /* 0x000fe20000000000 */
[----:B------:R3:W5:Y:S11]  /*2baf0*/  LDL R0, [R1+0xc] ;  /* 0x00000c0001007983 */ /* 0x0007760000100800 */
[----:B---3--:R-:W-:Y:S05]  /*2bb00*/  @P0 BRA `(.L_x_3772) ;  /* 0xffffffe400f00947 */ /* 0x008fea000383ffff */
.L_x_3748:
        /* <DEDUP_REMOVED lines=8> */
[----:B----45:R-:W2:Y:S02]  /*2bb90*/  FLO.U32 R0, UR4 ;  /* 0x0000000400007d00 */ /* 0x030ea400080e0000 */
        /* <DEDUP_REMOVED lines=9> */
.L_x_3774:
[----:B------:R-:W-:Y:S05]  /*2bc30*/  BSYNC B0 ;  /* 0x0000000000007941 */ /* 0x000fea0003800000 */
.L_x_3773:
[----:B------:R-:W-:-:S06]  /*2bc40*/  UISETP.NE.AND UP0, UPT, UR37, 0x3, UPT ;  /* 0x000000032500788c */ /* 0x000fcc000bf05270 */
[----:B------:R-:W-:-:S13]  /*2bc50*/  PLOP3.LUT P1, PT, PT, PT, UP0, 0x80, 0x0 ;  /* 0x000000000000781c */ /* 0x000fda0003f2f008 */
[----:B------:R-:W-:Y:S05]  /*2bc60*/  @!P1 BRA `(.L_x_3775) ;  /* 0x0000000000049947 */ /* 0x000fea0003800000 */
[----:B------:R-:W-:Y:S01]  /*2bc70*/  BPT.TRAP 0x1 ;  /* 0x000000040000795c */ /* 0x000fe20000300000 */
.L_x_3775:
[----:B------:R-:W3:Y:S04]  /*2bc80*/  LDL R2, [R1+0x24] ;  /* 0x0000240001027983 */ /* 0x000ee80000100800 */
[----:B------:R-:W3:Y:S01]  /*2bc90*/  LDL R3, [R1+0xc] ;  /* 0x00000c0001037983 */ /* 0x000ee20000100800 */
[----:B--2-45:R-:W-:Y:S01]  /*2bca0*/  IMAD.U32 R0, RZ, RZ, UR39 ;  /* 0x00000027ff007e24 */ /* 0x034fe2000f8e00ff */
[----:B------:R-:W-:Y:S04]  /*2bcb0*/  BSSY B0, `(.L_x_3776) ;  /* 0x0000007000007945 */ /* 0x000fe80003800000 */
[----:B------:R-:W-:-:S02]  /*2bcc0*/  ISETP.NE.AND P2, PT, R0, 0x3, PT ;  /* 0x000000030000780c */ /* 0x000fc40003f45270 */
[----:B---3--:R-:W-:-:S04]  /*2bcd0*/  LOP3.LUT R2, R2, 0x1, RZ, 0x3c, !PT ;  /* 0x0000000102027812 */ /* 0x008fc800078e3cff */
[----:B------:R-:W-:Y:S01]  /*2bce0*/  SHF.L.U32 R2, R2, 0x1f, RZ ;  /* 0x0000001f02027819 */ /* 0x000fe200000006ff */
[----:B------:R-:W-:-:S04]  /*2bcf0*/  IMAD R0, R3, 0x8, R18 ;  /* 0x0000000803007824 */ /* 0x000fc800078e0212 */
[----:B------:R-:W2:Y:S02]  /*2bd00*/  SYNCS.PHASECHK.TRANS64.TRYWAIT P1, [R0+URZ+0x33470], R2 ;  /* 0x03347002000075a7 */ /* 0x000ea4000802017f */
[----:B--2---:R-:W-:Y:S05]  /*2bd10*/  @!P1 BRA `(.L_x_3777) ;  /* 0x0000006800649947 */ /* 0x004fea0003800000 */
.L_x_3994:
[----:B------:R-:W-:Y:S05]  /*2bd20*/  BSYNC B0 ;  /* 0x0000000000007941 */ /* 0x000fea0003800000 */
.L_x_3776:
[----:B------:R-:W-:Y:S05]  /*2bd30*/  @!P2 BRA `(.L_x_3778) ;  /* 0x000000000004a947 */ /* 0x000fea0003800000 */
[----:B------:R-:W-:Y:S01]  /*2bd40*/  BPT.TRAP 0x1 ;  /* 0x000000040000795c */ /* 0x000fe20000300000 */
.L_x_3778:
[----:B--2---:R-:W2:Y:S02]  /*2bd50*/  LDL R2, [R1+0x24] ;  /* 0x0000240001027983 */ /* 0x004ea40000100800 */
[----:B--2---:R-:W-:-:S04]  /*2bd60*/  SHF.L.U32 R2, R2, 0x1f, RZ ;  /* 0x0000001f02027819 */ /* 0x004fc800000006ff */
[----:B------:R-:W2:Y:S02]  /*2bd70*/  SYNCS.PHASECHK.TRANS64.TRYWAIT P1, [R0+URZ+0x33460], R2 ;  /* 0x03346002000075a7 */ /* 0x000ea4000802017f */
[----:B--2---:R-:W-:Y:S05]  /*2bd80*/  @!P1 BRA `(.L_x_3779) ;  /* 0x00000068005c9947 */ /* 0x004fea0003800000 */
.L_x_3995:
[----:B------:R-:W2:Y:S04]  /*2bd90*/  LDL R3, [R1+0xc] ;  /* 0x00000c0001037983 */ /* 0x000ea80000100800 */
[----:B------:R-:W3:Y:S04]  /*2bda0*/  LDL R17, [R1+0x4] ;  /* 0x0000040001117983 */ /* 0x000ee80000100800 */
[----:B------:R-:W4:Y:S01]  /*2bdb0*/  LDL R16, [R1] ;  /* 0x0000000001107983 */ /* 0x000f220000100800 */
[----:B------:R-:W-:Y:S05]  /*2bdc0*/  WARPSYNC.ALL ;  /* 0x0000000000007948 */ /* 0x000fea0003800000 */
[----:B--2---:R-:W-:-:S04]  /*2bdd0*/  IMAD R2, R3, 0x7800, RZ ;  /* 0x0000780003027824 */ /* 0x004fc800078e02ff */
[C---:B------:R-:W-:Y:S01]  /*2bde0*/  VIADD R14, R2.reuse, 0x2800 ;  /* 0x00002800020e7836 */ /* 0x040fe20000000000 */
[C---:B---3--:R-:W-:Y:S01]  /*2bdf0*/  LOP3.LUT R3, R2.reuse, R17, RZ, 0xfc, !PT ;  /* 0x0000001102037212 */ /* 0x048fe200078efcff */
[C---:B------:R-:W-:Y:S02]  /*2be00*/  VIADD R12, R2.reuse, 0x800 ;  /* 0x00000800020c7836 */ /* 0x040fe40000000000 */
[----:B------:R-:W-:Y:S02]  /*2be10*/  VIADD R20, R2, 0x5000 ;  /* 0x0000500002147836 */ /* 0x000fe40000000000 */
[----:B------:R-:W-:Y:S02]  /*2be20*/  IMAD.IADD R3, R18, 0x1, R3 ;  /* 0x0000000112037824 */ /* 0x000fe400078e0203 */
[C---:B------:R-:W-:Y:S02]  /*2be30*/  VIADD R13, R2.reuse, 0x1000 ;  /* 0x00001000020d7836 */ /* 0x040fe40000000000 */
[C---:B------:R-:W-:Y:S01]  /*2be40*/  VIADD R15, R2.reuse, 0x1800 ;  /* 0x00001800020f7836 */ /* 0x040fe20000000000 */
[----:B-1----:R4:W1:Y:S02]  /*2be50*/  LDSM.16.MT88.4 R4, [R3+0xf200] ;  /* 0x00f200000304783b */ /* 0x0028640000004200 */
[----:B----4-:R-:W-:-:S05]  /*2be60*/  LOP3.LUT R3, R2, R16, RZ, 0xfc, !PT ;  /* 0x0000001002037212 */ /* 0x010fca00078efcff */
[----:B------:R-:W-:Y:S01]  /*2be70*/  IMAD.IADD R3, R19, 0x1, R3 ;  /* 0x0000000113037824 */ /* 0x000fe200078e0203 */
[C-C-:B-1----:R-:W-:Y:S02]  /*2be80*/  PRMT R8, R4.reuse, 0x6420, R5.reuse ;  /* 0x0000642004087816 */ /* 0x142fe40000000005 */
[----:B------:R-:W-:Y:S02]  /*2be90*/  PRMT R9, R4, 0x7531, R5 ;  /* 0x0000753104097816 */ /* 0x000fe40000000005 */
[C-C-:B------:R-:W-:Y:S02]  /*2bea0*/  PRMT R10, R6.reuse, 0x6420, R7.reuse ;  /* 0x00006420060a7816 */ /* 0x140fe40000000007 */
[----:B------:R-:W-:-:S05]  /*2beb0*/  PRMT R11, R6, 0x7531, R7 ;  /* 0x00007531060b7816 */ /* 0x000fca0000000007 */
[----:B------:R1:W-:Y:S02]  /*2bec0*/  STSM.16.M88.4 [R3], R8 ;  /* 0x0000000803007844 */ /* 0x0003e40000000200 */
[----:B-1----:R-:W-:-:S05]  /*2bed0*/  LOP3.LUT R3, R14, R17, RZ, 0xfc, !PT ;  /* 0x000000110e037212 */ /* 0x002fca00078efcff */
[----:B------:R-:W-:-:S05]  /*2bee0*/  IMAD.IADD R3, R18, 0x1, R3 ;  /* 0x0000000112037824 */ /* 0x000fca00078e0203 */
[----:B------:R1:W2:Y:S02]  /*2bef0*/  LDSM.16.MT88.4 R4, [R3+0xf200] ;  /* 0x00f200000304783b */ /* 0x0002a40000004200 */
[C---:B-1----:R-:W-:Y:S02]  /*2bf00*/  LOP3.LUT R3, R12.reuse, R16, RZ, 0xfc, !PT ;  /* 0x000000100c037212 */ /* 0x042fe400078efcff */
[----:B------:R-:W-:Y:S02]  /*2bf10*/  LOP3.LUT R12, R12, R17, RZ, 0xfc, !PT ;  /* 0x000000110c0c7212 */ /* 0x000fe400078efcff */
[----:B------:R-:W-:Y:S02]  /*2bf20*/  IADD3 R3, R19, R3, RZ ;  /* 0x0000000313037210 */ /* 0x000fe40007ffe0ff */
[C-C-:B--2---:R-:W-:Y:S02]  /*2bf30*/  PRMT R8, R4.reuse, 0x6420, R5.reuse ;  /* 0x0000642004087816 */ /* 0x144fe40000000005 */
[----:B------:R-:W-:-:S02]  /*2bf40*/  PRMT R9, R4, 0x7531, R5 ;  /* 0x0000753104097816 */ /* 0x000fc40000000005 */
[C-C-:B------:R-:W-:Y:S02]  /*2bf50*/  PRMT R10, R6.reuse, 0x6420, R7.reuse ;  /* 0x00006420060a7816 */ /* 0x140fe40000000007 */
[----:B------:R-:W-:-:S05]  /*2bf60*/  PRMT R11, R6, 0x7531, R7 ;  /* 0x00007531060b7816 */ /* 0x000fca0000000007 */
[----:B------:R1:W-:Y:S02]  /*2bf70*/  STSM.16.M88.4 [R3], R8 ;  /* 0x0000000803007844 */ /* 0x0003e40000000200 */
[----:B-1----:R-:W-:-:S05]  /*2bf80*/  LOP3.LUT R3, R20, R17, RZ, 0xfc, !PT ;  /* 0x0000001114037212 */ /* 0x002fca00078efcff */
[----:B------:R-:W-:-:S05]  /*2bf90*/  IMAD.IADD R3, R18, 0x1, R3 ;  /* 0x0000000112037824 */ /* 0x000fca00078e0203 */
[----:B------:R1:W2:Y:S02]  /*2bfa0*/  LDSM.16.MT88.4 R4, [R3+0xf200] ;  /* 0x00f200000304783b */ /* 0x0002a40000004200 */
[----:B-1----:R-:W-:-:S05]  /*2bfb0*/  LOP3.LUT R3, R13, R16, RZ, 0xfc, !PT ;  /* 0x000000100d037212 */ /* 0x002fca00078efcff */
[----:B------:R-:W-:Y:S01]  /*2bfc0*/  IMAD.IADD R3, R19, 0x1, R3 ;  /* 0x0000000113037824 */ /* 0x000fe200078e0203 */
[C-C-:B--2---:R-:W-:Y:S02]  /*2bfd0*/  PRMT R8, R4.reuse, 0x6420, R5.reuse ;  /* 0x0000642004087816 */ /* 0x144fe40000000005 */
[----:B------:R-:W-:Y:S01]  /*2bfe0*/  PRMT R9, R4, 0x7531, R5 ;  /* 0x0000753104097816 */ /* 0x000fe20000000005 */
[----:B------:R-:W-:Y:S01]  /*2bff0*/  IMAD.IADD R4, R18, 0x1, R12 ;  /* 0x0000000112047824 */ /* 0x000fe200078e020c */
[--C-:B------:R-:W-:Y:S01]  /*2c000*/  PRMT R10, R6, 0x6420, R7.reuse ;  /* 0x00006420060a7816 */ /* 0x100fe20000000007 */
[----:B------:R-:W-:Y:S01]  /*2c010*/  VIADD R12, R2, 0x3000 ;  /* 0x00003000020c7836 */ /* 0x000fe20000000000 */
[----:B------:R-:W-:-:S05]  /*2c020*/  PRMT R11, R6, 0x7531, R7 ;  /* 0x00007531060b7816 */ /* 0x000fca0000000007 */
[----:B------:R1:W-:Y:S04]  /*2c030*/  STSM.16.M88.4 [R3], R8 ;  /* 0x0000000803007844 */ /* 0x0003e80000000200 */
[----:B------:R-:W2:Y:S01]  /*2c040*/  LDSM.16.MT88.4 R4, [R4+0xf200] ;  /* 0x00f200000404783b */ /* 0x000ea20000004200 */
[----:B-1----:R-:W-:-:S05]  /*2c050*/  LOP3.LUT R3, R15, R16, RZ, 0xfc, !PT ;  /* 0x000000100f037212 */ /* 0x002fca00078efcff */
[----:B------:R-:W-:Y:S01]  /*2c060*/  IMAD.IADD R3, R19, 0x1, R3 ;  /* 0x0000000113037824 */ /* 0x000fe200078e0203 */
[C-C-:B--2---:R-:W-:Y:S02]  /*2c070*/  PRMT R8, R4.reuse, 0x6420, R5.reuse ;  /* 0x0000642004087816 */ /* 0x144fe40000000005 */
[----:B------:R-:W-:Y:S02]  /*2c080*/  PRMT R9, R4, 0x7531, R5 ;  /* 0x0000753104097816 */ /* 0x000fe40000000005 */
[C-C-:B------:R-:W-:Y:S02]  /*2c090*/  PRMT R10, R6.reuse, 0x6420, R7.reuse ;  /* 0x00006420060a7816 */ /* 0x140fe40000000007 */
[----:B------:R-:W-:-:S05]  /*2c0a0*/  PRMT R11, R6, 0x7531, R7 ;  /* 0x00007531060b7816 */ /* 0x000fca0000000007 */
[----:B------:R1:W-:Y:S02]  /*2c0b0*/  STSM.16.M88.4 [R3], R8 ;  /* 0x0000000803007844 */ /* 0x0003e40000000200 */
[----:B-1----:R-:W-:-:S04]  /*2c0c0*/  LOP3.LUT R3, R12, R17, RZ, 0xfc, !PT ;  /* 0x000000110c037212 */ /* 0x002fc800078efcff */
[----:B------:R-:W-:-:S05]  /*2c0d0*/  IADD3 R3, R18, R3, RZ ;  /* 0x0000000312037210 */ /* 0x000fca0007ffe0ff */
[----:B------:R-:W1:Y:S02]  /*2c0e0*/  LDSM.16.MT88.4 R4, [R3+0xf200] ;  /* 0x00f200000304783b */ /* 0x000e640000004200 */
[C-C-:B-1----:R-:W-:Y:S02]  /*2c0f0*/  PRMT R8, R4.reuse, 0x6420, R5.reuse ;  /* 0x0000642004087816 */ /* 0x142fe40000000005 */
[----:B------:R-:W-:Y:S01]  /*2c100*/  PRMT R9, R4, 0x7531, R5 ;  /* 0x0000753104097816 */ /* 0x000fe20000000005 */
[----:B------:R-:W-:Y:S01]  /*2c110*/  IMAD.MOV.U32 R5, RZ, RZ, R17 ;  /* 0x000000ffff057224 */ /* 0x000fe200078e0011 */
[--C-:B------:R-:W-:Y:S01]  /*2c120*/  PRMT R10, R6, 0x6420, R7.reuse ;  /* 0x00006420060a7816 */ /* 0x100fe20000000007 */
[----:B------:R-:W-:Y:S01]  /*2c130*/  VIADD R17, R2, 0x2000 ;  /* 0x0000200002117836 */ /* 0x000fe20000000000 */
[----:B------:R-:W-:-:S04]  /*2c140*/  PRMT R11, R6, 0x7531, R7 ;  /* 0x00007531060b7816 */ /* 0x000fc80000000007 */
[----:B------:R-:W-:-:S05]  /*2c150*/  LOP3.LUT R3, R17, R16, RZ, 0xfc, !PT ;  /* 0x0000001011037212 */ /* 0x000fca00078efcff */
[----:B------:R-:W-:-:S05]  /*2c160*/  IMAD.IADD R3, R19, 0x1, R3 ;  /* 0x0000000113037824 */ /* 0x000fca00078e0203 */
[----:B------:R1:W-:Y:S02]  /*2c170*/  STSM.16.M88.4 [R3], R8 ;  /* 0x0000000803007844 */ /* 0x0003e40000000200 */
[----:B-1----:R-:W-:Y:S02]  /*2c180*/  IMAD.MOV.U32 R11, RZ, RZ, R16 ;  /* 0x000000ffff0b7224 */ /* 0x002fe400078e0010 */
[----:B------:R-:W-:Y:S02]  /*2c190*/  IMAD.MOV.U32 R10, RZ, RZ, R5 ;  /* 0x000000ffff0a7224 */ /* 0x000fe400078e0005 */
[----:B------:R-:W-:-:S05]  /*2c1a0*/  VIADD R16, R2, 0x5800 ;  /* 0x0000580002107836 */ /* 0x000fca0000000000 */
[----:B------:R-:W-:-:S05]  /*2c1b0*/  LOP3.LUT R3, R16, R10, RZ, 0xfc, !PT ;  /* 0x0000000a10037212 */ /* 0x000fca00078efcff */
[----:B------:R-:W-:-:S05]  /*2c1c0*/  IMAD.IADD R3, R18, 0x1, R3 ;  /* 0x0000000112037824 */ /* 0x000fca00078e0203 */
[----:B------:R1:W2:Y:S02]  /*2c1d0*/  LDSM.16.MT88.4 R4, [R3+0xf200] ;  /* 0x00f200000304783b */ /* 0x0002a40000004200 */
[-C--:B-1----:R-:W-:Y:S02]  /*2c1e0*/  LOP3.LUT R3, R14, R11.reuse, RZ, 0xfc, !PT ;  /* 0x0000000b0e037212 */ /* 0x082fe400078efcff */
[----:B------:R-:W-:-:S03]  /*2c1f0*/  MOV R14, R11 ;  /* 0x0000000b000e7202 */ /* 0x000fc60000000f00 */
[----:B------:R-:W-:Y:S01]  /*2c200*/  IMAD.IADD R3, R19, 0x1, R3 ;  /* 0x0000000113037824 */ /* 0x000fe200078e0203 */
[C-C-:B--2---:R-:W-:Y:S02]  /*2c210*/  PRMT R8, R4.reuse, 0x6420, R5.reuse ;  /* 0x0000642004087816 */ /* 0x144fe40000000005 */
[----:B------:R-:W-:Y:S01]  /*2c220*/  PRMT R9, R4, 0x7531, R5 ;  /* 0x0000753104097816 */ /* 0x000fe20000000005 */
[----:B------:R-:W-:Y:S01]  /*2c230*/  IMAD.MOV.U32 R5, RZ, RZ, R10 ;  /* 0x000000ffff057224 */ /* 0x000fe200078e000a */
[C-C-:B------:R-:W-:Y:S02]  /*2c240*/  PRMT R10, R6.reuse, 0x6420, R7.reuse ;  /* 0x00006420060a7816 */ /* 0x140fe40000000007 */
[----:B------:R-:W-:Y:S02]  /*2c250*/  PRMT R11, R6, 0x7531, R7 ;  /* 0x00007531060b7816 */ /* 0x000fe40000000007 */
[----:B------:R-:W-:-:S03]  /*2c260*/  LOP3.LUT R13, R13, R5, RZ, 0xfc, !PT ;  /* 0x000000050d0d7212 */ /* 0x000fc600078efcff */
[----:B------:R1:W-:Y:S02]  /*2c270*/  STSM.16.M88.4 [R3], R8 ;  /* 0x0000000803007844 */ /* 0x0003e40000000200 */
[----:B------:R-:W-:Y:S02]  /*2c280*/  IMAD.IADD R4, R18, 0x1, R13 ;  /* 0x0000000112047824 */ /* 0x000fe400078e020d */
[----:B------:R-:W-:-:S04]  /*2c290*/  IMAD.MOV.U32 R13, RZ, RZ, R5 ;  /* 0x000000ffff0d7224 */ /* 0x000fc800078e0005 */
[----:B------:R-:W2:Y:S01]  /*2c2a0*/  LDSM.16.MT88.4 R4, [R4+0xf200] ;  /* 0x00f200000404783b */ /* 0x000ea20000004200 */
[----:B------:R-:W-:Y:S02]  /*2c2b0*/  LOP3.LUT R15, R15, R13, RZ, 0xfc, !PT ;  /* 0x0000000d0f0f7212 */ /* 0x000fe400078efcff */
[----:B-1----:R-:W-:Y:S01]  /*2c2c0*/  LOP3.LUT R3, R12, R14, RZ, 0xfc, !PT ;  /* 0x0000000e0c037212 */ /* 0x002fe200078efcff */
[----:B------:R-:W-:Y:S01]  /*2c2d0*/  IMAD.MOV.U32 R12, RZ, RZ, R14 ;  /* 0x000000ffff0c7224 */ /* 0x000fe200078e000e */
[----:B------:R-:W-:-:S03]  /*2c2e0*/  IADD3 R14, R2, 0x6000, RZ ;  /* 0x00006000020e7810 */ /* 0x000fc60007ffe0ff */
[----:B------:R-:W-:Y:S01]  /*2c2f0*/  IMAD.IADD R3, R19, 0x1, R3 ;  /* 0x0000000113037824 */ /* 0x000fe200078e0203 */
[C-C-:B--2---:R-:W-:Y:S02]  /*2c300*/  PRMT R8, R4.reuse, 0x6420, R5.reuse ;  /* 0x0000642004087816 */ /* 0x144fe40000000005 */
[----:B------:R-:W-:Y:S02]  /*2c310*/  PRMT R9, R4, 0x7531, R5 ;  /* 0x0000753104097816 */ /* 0x000fe40000000005 */
[C-C-:B------:R-:W-:Y:S02]  /*2c320*/  PRMT R10, R6.reuse, 0x6420, R7.reuse ;  /* 0x00006420060a7816 */ /* 0x140fe40000000007 */
[----:B------:R-:W-:-:S05]  /*2c330*/  PRMT R11, R6, 0x7531, R7 ;  /* 0x00007531060b7816 */ /* 0x000fca0000000007 */
[----:B------:R1:W-:Y:S02]  /*2c340*/  STSM.16.M88.4 [R3], R8 ;  /* 0x0000000803007844 */ /* 0x0003e40000000200 */
[----:B-1----:R-:W-:-:S05]  /*2c350*/  VIADD R3, R2, 0x3800 ;  /* 0x0000380002037836 */ /* 0x002fca0000000000 */
[C---:B------:R-:W-:Y:S02]  /*2c360*/  LOP3.LUT R4, R3.reuse, R13, RZ, 0xfc, !PT ;  /* 0x0000000d03047212 */ /* 0x040fe400078efcff */
[----:B------:R-:W-:-:S03]  /*2c370*/  LOP3.LUT R3, R3, R12, RZ, 0xfc, !PT ;  /* 0x0000000c03037212 */ /* 0x000fc600078efcff */
[----:B------:R-:W-:Y:S02]  /*2c380*/  IMAD.IADD R4, R18, 0x1, R4 ;  /* 0x0000000112047824 */ /* 0x000fe400078e0204 */
[----:B------:R-:W-:-:S04]  /*2c390*/  IMAD.IADD R3, R19, 0x1, R3 ;  /* 0x0000000113037824 */ /* 0x000fc800078e0203 */
[----:B------:R-:W1:Y:S02]  /*2c3a0*/  LDSM.16.MT88.4 R4, [R4+0xf200] ;  /* 0x00f200000404783b */ /* 0x000e640000004200 */
[C-C-:B-1----:R-:W-:Y:S02]  /*2c3b0*/  PRMT R8, R4.reuse, 0x6420, R5.reuse ;  /* 0x0000642004087816 */ /* 0x142fe40000000005 */
[----:B------:R-:W-:Y:S02]  /*2c3c0*/  PRMT R9, R4, 0x7531, R5 ;  /* 0x0000753104097816 */ /* 0x000fe40000000005 */
[C-C-:B------:R-:W-:Y:S02]  /*2c3d0*/  PRMT R10, R6.reuse, 0x6420, R7.reuse ;  /* 0x00006420060a7816 */ /* 0x140fe40000000007 */
[----:B------:R-:W-:-:S05]  /*2c3e0*/  PRMT R11, R6, 0x7531, R7 ;  /* 0x00007531060b7816 */ /* 0x000fca0000000007 */
[----:B------:R1:W-:Y:S02]  /*2c3f0*/  STSM.16.M88.4 [R3], R8 ;  /* 0x0000000803007844 */ /* 0x0003e40000000200 */
[----:B-1----:R-:W-:-:S05]  /*2c400*/  LOP3.LUT R3, R14, R13, RZ, 0xfc, !PT ;  /* 0x0000000d0e037212 */ /* 0x002fca00078efcff */
[----:B------:R-:W-:-:S05]  /*2c410*/  IMAD.IADD R3, R18, 0x1, R3 ;  /* 0x0000000112037824 */ /* 0x000fca00078e0203 */
[----:B------:R-:W1:Y:S02]  /*2c420*/  LDSM.16.MT88.4 R4, [R3+0xf200] ;  /* 0x00f200000304783b */ /* 0x000e640000004200 */
[C-C-:B-1----:R-:W-:Y:S02]  /*2c430*/  PRMT R8, R4.reuse, 0x6420, R5.reuse ;  /* 0x0000642004087816 */ /* 0x142fe40000000005 */
[----:B------:R-:W-:Y:S01]  /*2c440*/  PRMT R9, R4, 0x7531, R5 ;  /* 0x0000753104097816 */ /* 0x000fe20000000005 */
[----:B------:R-:W-:Y:S01]  /*2c450*/  IMAD.MOV.U32 R5, RZ, RZ, R12 ;  /* 0x000000ffff057224 */ /* 0x000fe200078e000c */
[--C-:B------:R-:W-:Y:S01]  /*2c460*/  PRMT R10, R6, 0x6420, R7.reuse ;  /* 0x00006420060a7816 */ /* 0x100fe20000000007 */
[----:B------:R-:W-:Y:S01]  /*2c470*/  VIADD R12, R2, 0x4000 ;  /* 0x00004000020c7836 */ /* 0x000fe20000000000 */
[----:B------:R-:W-:Y:S01]  /*2c480*/  PRMT R11, R6, 0x7531, R7 ;  /* 0x00007531060b7816 */ /* 0x000fe20000000007 */
[----:B------:R-:W-:Y:S02]  /*2c490*/  IMAD.IADD R4, R18, 0x1, R15 ;  /* 0x0000000112047824 */ /* 0x000fe400078e020f */
[----:B------:R-:W-:Y:S01]  /*2c4a0*/  IMAD.MOV.U32 R15, RZ, RZ, R5 ;  /* 0x000000ffff0f7224 */ /* 0x000fe200078e0005 */
[----:B------:R-:W-:-:S05]  /*2c4b0*/  LOP3.LUT R3, R12, R5, RZ, 0xfc, !PT ;  /* 0x000000050c037212 */ /* 0x000fca00078efcff */
[----:B------:R-:W-:-:S05]  /*2c4c0*/  IMAD.IADD R3, R19, 0x1, R3 ;  /* 0x0000000113037824 */ /* 0x000fca00078e0203 */
[----:B------:R-:W-:Y:S04]  /*2c4d0*/  STSM.16.M88.4 [R3], R8 ;  /* 0x0000000803007844 */ /* 0x000fe80000000200 */
[----:B------:R-:W1:Y:S02]  /*2c4e0*/  LDSM.16.MT88.4 R4, [R4+0xf200] ;  /* 0x00f200000404783b */ /* 0x000e640000004200 */
[C-C-:B-1----:R-:W-:Y:S02]  /*2c4f0*/  PRMT R8, R4.reuse, 0x6420, R5.reuse ;  /* 0x0000642004087816 */ /* 0x142fe40000000005 */
[----:B------:R-:W-:Y:S01]  /*2c500*/  PRMT R9, R4, 0x7531, R5 ;  /* 0x0000753104097816 */ /* 0x000fe20000000005 */
[----:B------:R-:W-:Y:S01]  /*2c510*/  IMAD.MOV.U32 R5, RZ, RZ, R13 ;  /* 0x000000ffff057224 */ /* 0x000fe200078e000d */
[--C-:B------:R-:W-:Y:S01]  /*2c520*/  PRMT R10, R6, 0x6420, R7.reuse ;  /* 0x00006420060a7816 */ /* 0x100fe20000000007 */
[----:B------:R-:W-:Y:S01]  /*2c530*/  VIADD R13, R2, 0x4800 ;  /* 0x00004800020d7836 */ /* 0x000fe20000000000 */
[----:B------:R-:W-:-:S02]  /*2c540*/  PRMT R11, R6, 0x7531, R7 ;  /* 0x00007531060b7816 */ /* 0x000fc40000000007 */
[----:B------:R-:W-:Y:S02]  /*2c550*/  LOP3.LUT R12, R12, R5, RZ, 0xfc, !PT ;  /* 0x000000050c0c7212 */ /* 0x000fe400078efcff */
[----:B------:R-:W-:-:S03]  /*2c560*/  LOP3.LUT R3, R13, R15, RZ, 0xfc, !PT ;  /* 0x0000000f0d037212 */ /* 0x000fc600078efcff */
[----:B------:R-:W-:Y:S01]  /*2c570*/  IMAD.IADD R4, R18, 0x1, R12 ;  /* 0x0000000112047824 */ /* 0x000fe200078e020c */
[----:B------:R-:W-:Y:S01]  /*2c580*/  IADD3 R3, R19, R3, RZ ;  /* 0x0000000313037210 */ /* 0x000fe20007ffe0ff */
[----:B------:R-:W-:-:S04]  /*2c590*/  IMAD.MOV.U32 R12, RZ, RZ, R5 ;  /* 0x000000ffff0c7224 */ /* 0x000fc800078e0005 */
        /* <DEDUP_REMOVED lines=9> */
[----:B-1----:R-:W-:Y:S02]  /*2c630*/  IMAD.MOV.U32 R11, RZ, RZ, R12 ;  /* 0x000000ffff0b7224 */ /* 0x002fe400078e000c */
[C---:B------:R-:W-:Y:S02]  /*2c640*/  VIADD R12, R2.reuse, 0x6800 ;  /* 0x00006800020c7836 */ /* 0x040fe40000000000 */
[----:B------:R-:W-:-:S03]  /*2c650*/  VIADD R2, R2, 0x7000 ;  /* 0x0000700002027836 */ /* 0x000fc60000000000 */
[----:B------:R-:W-:-:S05]  /*2c660*/  LOP3.LUT R3, R12, R11, RZ, 0xfc, !PT ;  /* 0x0000000b0c037212 */ /* 0x000fca00078efcff */
[----:B------:R-:W-:-:S05]  /*2c670*/  IMAD.IADD R3, R18, 0x1, R3 ;  /* 0x0000000112037824 */ /* 0x000fca00078e0203 */
[----:B------:R1:W2:Y:S02]  /*2c680*/  LDSM.16.MT88.4 R4, [R3+0xf200] ;  /* 0x00f200000304783b */ /* 0x0002a40000004200 */
[----:B-1----:R-:W-:Y:S01]  /*2c690*/  LOP3.LUT R3, R16, R15, RZ, 0xfc, !PT ;  /* 0x0000000f10037212 */ /* 0x002fe200078efcff */
[----:B------:R-:W-:-:S04]  /*2c6a0*/  IMAD.MOV.U32 R16, RZ, RZ, R11 ;  /* 0x000000ffff107224 */ /* 0x000fc800078e000b */
[----:B------:R-:W-:Y:S01]  /*2c6b0*/  IMAD.IADD R3, R19, 0x1, R3 ;  /* 0x0000000113037824 */ /* 0x000fe200078e0203 */
[-C--:B------:R-:W-:Y:S02]  /*2c6c0*/  LOP3.LUT R17, R17, R16.reuse, RZ, 0xfc, !PT ;  /* 0x0000001011117212 */ /* 0x080fe400078efcff */
[----:B------:R-:W-:Y:S02]  /*2c6d0*/  LOP3.LUT R13, R13, R16, RZ, 0xfc, !PT ;  /* 0x000000100d0d7212 */ /* 0x000fe400078efcff */
[C-C-:B--2---:R-:W-:Y:S02]  /*2c6e0*/  PRMT R8, R4.reuse, 0x6420, R5.reuse ;  /* 0x0000642004087816 */ /* 0x144fe40000000005 */
[----:B------:R-:W-:Y:S02]  /*2c6f0*/  PRMT R9, R4, 0x7531, R5 ;  /* 0x0000753104097816 */ /* 0x000fe40000000005 */
[C-C-:B------:R-:W-:Y:S02]  /*2c700*/  PRMT R10, R6.reuse, 0x6420, R7.reuse ;  /* 0x00006420060a7816 */ /* 0x140fe40000000007 */
[----:B------:R-:W-:-:S02]  /*2c710*/  PRMT R11, R6, 0x7531, R7 ;  /* 0x00007531060b7816 */ /* 0x000fc40000000007 */
[----:B------:R-:W-:-:S03]  /*2c720*/  IADD3 R4, R18, R17, RZ ;  /* 0x0000001112047210 */ /* 0x000fc60007ffe0ff */
[----:B------:R1:W-:Y:S04]  /*2c730*/  STSM.16.M88.4 [R3], R8 ;  /* 0x0000000803007844 */ /* 0x0003e80000000200 */
[----:B------:R-:W2:Y:S01]  /*2c740*/  LDSM.16.MT88.4 R4, [R4+0xf200] ;  /* 0x00f200000404783b */ /* 0x000ea20000004200 */
[----:B-1----:R-:W-:-:S05]  /*2c750*/  LOP3.LUT R3, R14, R15, RZ, 0xfc, !PT ;  /* 0x0000000f0e037212 */ /* 0x002fca00078efcff */
[----:B------:R-:W-:Y:S01]  /*2c760*/  IMAD.IADD R3, R19, 0x1, R3 ;  /* 0x0000000113037824 */ /* 0x000fe200078e0203 */
[C-C-:B--2---:R-:W-:Y:S02]  /*2c770*/  PRMT R8, R4.reuse, 0x6420, R5.reuse ;  /* 0x0000642004087816 */ /* 0x144fe40000000005 */
[----:B------:R-:W-:Y:S01]  /*2c780*/  PRMT R9, R4, 0x7531, R5 ;  /* 0x0000753104097816 */ /* 0x000fe20000000005 */
[----:B------:R-:W-:Y:S01]  /*2c790*/  IMAD.IADD R4, R18, 0x1, R13 ;  /* 0x0000000112047824 */ /* 0x000fe200078e020d */
[C-C-:B------:R-:W-:Y:S02]  /*2c7a0*/  PRMT R10, R6.reuse, 0x6420, R7.reuse ;  /* 0x00006420060a7816 */ /* 0x140fe40000000007 */
        /* <DEDUP_REMOVED lines=10> */
[C---:B-1----:R-:W-:Y:S02]  /*2c850*/  LOP3.LUT R3, R2.reuse, R16, RZ, 0xfc, !PT ;  /* 0x0000001002037212 */ /* 0x042fe400078efcff */
[----:B------:R-:W-:-:S03]  /*2c860*/  LOP3.LUT R2, R2, R15, RZ, 0xfc, !PT ;  /* 0x0000000f02027212 */ /* 0x000fc600078efcff */
[----:B------:R-:W-:Y:S02]  /*2c870*/  IMAD.IADD R3, R18, 0x1, R3 ;  /* 0x0000000112037824 */ /* 0x000fe400078e0203 */
[----:B------:R-:W-:-:S03]  /*2c880*/  IMAD.IADD R19, R19, 0x1, R2 ;  /* 0x0000000113137824 */ /* 0x000fc600078e0202 */
[----:B------:R-:W1:Y:S02]  /*2c890*/  LDSM.16.MT88.4 R4, [R3+0xf200] ;  /* 0x00f200000304783b */ /* 0x000e640000004200 */
[C-C-:B-1----:R-:W-:Y:S02]  /*2c8a0*/  PRMT R8, R4.reuse, 0x6420, R5.reuse ;  /* 0x0000642004087816 */ /* 0x142fe40000000005 */
        /* <DEDUP_REMOVED lines=12> */
.L_x_3780:
[----:B------:R-:W3:Y:S01]  /*2c970*/  LDL.LU R2, [R1+0xc] ;  /* 0x00000c0001027983 */ /* 0x000ee20000300800 */
[----:B--2---:R2:W-:Y:S03]  /*2c980*/  SYNCS.ARRIVE.TRANS64.A1T0 RZ, [R0+URZ+0x33450], RZ ;  /* 0x033450ff00ff79a7 */ /* 0x0045e6000810003f */
[----:B------:R-:W4:Y:S01]  /*2c990*/  LDL.LU R3, [R1+0x24] ;  /* 0x0000240001037983 */ /* 0x000f220000300800 */
        /* <DEDUP_REMOVED lines=11> */
.L_x_3723:
[----:B--23--:R-:W2:Y:S02]  /*2ca50*/  LDL R0, [R1+0x8] ;  /* 0x0000080001007983 */ /* 0x00cea40000100800 */
[----:B--2---:R-:W-:-:S13]  /*2ca60*/  LOP3.LUT P0, RZ, R0, 0x2, RZ, 0xc0, !PT ;  /* 0x0000000200ff7812 */ /* 0x004fda000780c0ff */
[----:B------:R-:W-:Y:S05]  /*2ca70*/  @!P0 BRA `(.L_x_3781) ;  /* 0x00000000002c8947 */ /* 0x000fea0003800000 */
[----:B------:R-:W-:Y:S05]  /*2ca80*/  WARPSYNC.ALL ;  /* 0x0000000000007948 */ /* 0x000fea0003800000 */
[----:B------:R-:W2:Y:S08]  /*2ca90*/  S2UR UR5, SR_CgaCtaId ;  /* 0x00000000000579c3 */ /* 0x000eb00000008800 */
[----:B------:R-:W-:Y:S06]  /*2caa0*/  BAR.SYNC.DEFER_BLOCKING 0x5, 0x180 ;  /* 0x0146000000007b1d */ /* 0x000fec0000010000 */
[----:B------:R-:W-:-:S02]  /*2cab0*/  UMOV UR4, 0x400 ;  /* 0x0000040000047882 */ /* 0x000fc40000000000 */
[----:B--2---:R-:W-:-:S06]  /*2cac0*/  ULEA UR4, UR5, UR4, 0x18 ;  /* 0x0000000405047291 */ /* 0x004fcc000f8ec03f */
[----:B------:R-:W-:-:S05]  /*2cad0*/  MOV R18, UR4 ;  /* 0x0000000400127c02 */ /* 0x000fca0008000f00 */
[----:B------:R-:W2:Y:S04]  /*2cae0*/  LDS.128 R4, [R18+0x334d0] ;  /* 0x0334d00012047984 */ /* 0x000ea80000000c00 */
[----:B--2---:R2:W-:Y:S04]  /*2caf0*/  STL.64 [R1+0x10], R4 ;  /* 0x0000100401007387 */ /* 0x0045e80000100a00 */
[----:B------:R2:W-:Y:S01]  /*2cb00*/  STL.64 [R1+0x18], R6 ;  /* 0x0000180601007387 */ /* 0x0005e20000100a00 */
[----:B------:R-:W-:Y:S06]  /*2cb10*/  BAR.ARV 0x4, 0x180 ;  /* 0x0106000000007b1d */ /* 0x000fec0000002000 */
[----:B------:R-:W-:Y:S05]  /*2cb20*/  BRA `(.L_x_3782) ;  /* 0x0000000c00207947 */ /* 0x000fea0003800000 */
.L_x_3781:
[----:B------:R-:W2:Y:S01]  /*2cb30*/  S2R R0, SR_TID.X ;  /* 0x0000000000007919 */ /* 0x000ea20000002100 */
[----:B------:R-:W-:Y:S01]  /*2cb40*/  UMOV UR4, 0xffffffff ;  /* 0xffffffff00047882 */ /* 0x000fe20000000000 */
[----:B--2---:R-:W-:-:S04]  /*2cb50*/  LOP3.LUT R16, R0, 0x1f, RZ, 0xc0, !PT ;  /* 0x0000001f00107812 */ /* 0x004fc800078ec0ff */
[----:B------:R-:W-:Y:S01]  /*2cb60*/  ISETP.NE.AND P0, PT, R16, 0x1f, PT ;  /* 0x0000001f1000780c */ /* 0x000fe20003f05270 */
[----:B------:R-:W-:-:S12]  /*2cb70*/  BRA.DIV UR4, `(.L_x_3783) ;  /* 0x0000005a04f47947 */ /* 0x000fd8000b800000 */
[----:B------:R-:W1:Y:S01]  /*2cb80*/  LDL.LU R2, [R1+0x10] ;  /* 0x0000100001027983 */ /* 0x000e620000300800 */
[----:B------:R-:W-:-:S03]  /*2cb90*/  ULDC UR4, c[0x0][0xc3c] ;  /* 0x00030f0000047ab9 */ /* 0x000fc60000000800 */
[----:B------:R-:W2:Y:S01]  /*2cba0*/  LDL R3, [R1+0x1c] ;  /* 0x00001c0001037983 */ /* 0x000ea20000100800 */
[----:B-1----:R-:W-:Y:S02]  /*2cbb0*/  IMAD.MOV.U32 R10, RZ, RZ, R2 ;  /* 0x000000ffff0a7224 */ /* 0x002fe400078e0002 */
[----:B--2---:R-:W-:-:S05]  /*2cbc0*/  IMAD.IADD R0, R3, 0x1, R16 ;  /* 0x0000000103007824 */ /* 0x004fca00078e0210 */
        /* <DEDUP_REMOVED lines=16> */
[----:B------:R-:W-:Y:S02]  /*2ccd0*/  IMAD.MOV.U32 R8, RZ, RZ, RZ ;  /* 0x000000ffff087224 */ /* 0x000fe400078e00ff */
        /* <DEDUP_REMOVED lines=19> */
.L_x_4005:
[----:B------:R-:W-:Y:S02]  /*2ce10*/  ULDC UR4, c[0x0][0xc38] ;  /* 0x00030e0000047ab9 */ /* 0x000fe40000000800 */
[----:B------:R-:W-:-:S04]  /*2ce20*/  IMAD.U32 R2, RZ, RZ, UR4 ;  /* 0x00000004ff027e24 */ /* 0x000fc8000f8e00ff */
[----:B--2---:R-:W-:-:S04]  /*2ce30*/  IMAD R9, R9, R2, RZ ;  /* 0x0000000209097224 */ /* 0x004fc800078e02ff */
[----:B------:R-:W-:-:S05]  /*2ce40*/  IMAD.IADD R0, R0, 0x1, R9 ;  /* 0x0000000100007824 */ /* 0x000fca00078e0209 */
[----:B------:R-:W-:-:S13]  /*2ce50*/  ISETP.GT.AND P6, PT, R0, R5, PT ;  /* 0x000000050000720c */ /* 0x000fda0003fc4270 */
[----:B------:R-:W-:Y:S05]  /*2ce60*/  @P6 BRA `(.L_x_3784) ;  /* 0x0000000000ac6947 */ /* 0x000fea0003800000 */
.L_x_3787:
[----:B------:R-:W2:Y:S01]  /*2ce70*/  LDL.LU R3, [R1+0x1c] ;  /* 0x00001c0001037983 */ /* 0x000ea20000300800 */
[----:B------:R-:W3:Y:S01]  /*2ce80*/  LDC R2, c[0x0][0xc3c] ;  /* 0x00030f00ff027b82 */ /* 0x000ee20000000800 */
[----:B--2---:R-:W-:-:S05]  /*2ce90*/  VIADD R3, R3, 0x1f ;  /* 0x0000001f03037836 */ /* 0x004fca0000000000 */
[----:B---3--:R-:W-:-:S13]  /*2cea0*/  ISETP.GE.AND P6, PT, R3, R2, PT ;  /* 0x000000020300720c */ /* 0x008fda0003fc6270 */
[----:B------:R-:W-:Y:S05]  /*2ceb0*/  @P6 BRA `(.L_x_3785) ;  /* 0x0000000400d46947 */ /* 0x000fea0003800000 */
[----:B------:R-:W2:Y:S01]  /*2cec0*/  S2R R4, SR_TID.X ;  /* 0x0000000000047919 */ /* 0x000ea20000002100 */
[----:B------:R3:W-:Y:S01]  /*2ced0*/  STL [R1+0x1c], R3 ;  /* 0x00001c0301007387 */ /* 0x0007e20000100800 */
[----:B--2---:R-:W-:-:S05]  /*2cee0*/  LOP3.LUT R4, R4, 0x1f, RZ, 0xc0, !PT ;  /* 0x0000001f04047812 */ /* 0x004fca00078ec0ff */
[----:B------:R-:W-:Y:S02]  /*2cef0*/  IMAD.IADD R6, R3, 0x1, R4 ;  /* 0x0000000103067824 */ /* 0x000fe400078e0204 */
[----:B------:R-:W-:-:S03]  /*2cf00*/  IMAD.MOV.U32 R4, RZ, RZ, RZ ;  /* 0x000000ffff047224 */ /* 0x000fc600078e00ff */
[----:B------:R-:W-:-:S13]  /*2cf10*/  ISETP.GE.OR P6, PT, R6, R2, !P0 ;  /* 0x000000020600720c */ /* 0x000fda00047c6670 */
[----:B---3--:R-:W2:Y:S02]  /*2cf20*/  @!P6 LDC.64 R2, c[0x0][0xc80] ;  /* 0x00032000ff02eb82 */ /* 0x008ea40000000a00 */
[----:B--2---:R-:W-:-:S05]  /*2cf30*/  @!P6 IMAD.WIDE R2, R6, 0x4, R2 ;  /* 0x000000040602e825 */ /* 0x004fca00078e0202 */
[----:B------:R2:W3:Y:S02]  /*2cf40*/  @!P6 LDG.E R4, desc[UR54][R2.64] ;  /* 0x000000360204e981 */ /* 0x0004e4000c1e1900 */
[----:B--2---:R-:W2:Y:S02]  /*2cf50*/  @!P6 LDC.64 R2, c[0x0][0xc78] ;  /* 0x00031e00ff02eb82 */ /* 0x004ea40000000a00 */
[----:B--2---:R-:W-:Y:S01]  /*2cf60*/  @!P6 IMAD.WIDE R2, R6, 0x4, R2 ;  /* 0x000000040602e825 */ /* 0x004fe200078e0202 */
[----:B------:R-:W-:-:S06]  /*2cf70*/  MOV R6, RZ ;  /* 0x000000ff00067202 */ /* 0x000fcc0000000f00 */
[----:B------:R-:W3:Y:S01]  /*2cf80*/  @!P6 LDG.E R6, desc[UR54][R2.64] ;  /* 0x000000360206e981 */ /* 0x000ee2000c1e1900 */
[----:B------:R-:W-:Y:S01]  /*2cf90*/  UMOV UR4, 0xffffffff ;  /* 0xffffffff00047882 */ /* 0x000fe20000000000 */
[----:B---3--:R-:W-:Y:S02]  /*2cfa0*/  IMAD R2, R6, R4, RZ ;  /* 0x0000000406027224 */ /* 0x008fe400078e02ff */
[----:B------:R-:W-:Y:S05]  /*2cfb0*/  BRA.DIV UR4, `(.L_x_3786) ;  /* 0x0000005e04447947 */ /* 0x000fea000b800000 */
        /* <DEDUP_REMOVED lines=14> */
[----:B-1----:R-:W-:-:S05]  /*2d0a0*/  IMAD.IADD R7, R2, 0x1, R3 ;  /* 0x0000000102077824 */ /* 0x002fca00078e0203 */
[----:B------:R1:W2:Y:S02]  /*2d0b0*/  SHFL.IDX PT, R9, R7, 0x1f, 0x1f ;  /* 0x03e01f0007097f89 */ /* 0x0002a400000e0000 */
.L_x_4013:
[----:B------:R-:W-:Y:S02]  /*2d0c0*/  ULDC UR4, c[0x0][0xc38] ;  /* 0x00030e0000047ab9 */ /* 0x000fe40000000800 */
[----:B------:R-:W-:-:S04]  /*2d0d0*/  IMAD.U32 R2, RZ, RZ, UR4 ;  /* 0x00000004ff027e24 */ /* 0x000fc8000f8e00ff */
[----:B--2---:R-:W-:-:S04]  /*2d0e0*/  IMAD R9, R9, R2, RZ ;  /* 0x0000000209097224 */ /* 0x004fc800078e02ff */
[----:B------:R-:W-:-:S05]  /*2d0f0*/  IMAD.IADD R0, R9, 0x1, R0 ;  /* 0x0000000109007824 */ /* 0x000fca00078e0200 */
[----:B------:R-:W-:-:S13]  /*2d100*/  ISETP.GT.AND P6, PT, R0, R5, PT ;  /* 0x000000050000720c */ /* 0x000fda0003fc4270 */
[----:B------:R-:W-:Y:S05]  /*2d110*/  @!P6 BRA `(.L_x_3787) ;  /* 0xfffffffc0054e947 */ /* 0x000fea000383ffff */
.L_x_3784:
[----:B------:R-:W-:Y:S01]  /*2d120*/  IMAD.IADD R9, R0, 0x1, -R9 ;  /* 0x0000000100097824 */ /* 0x000fe200078e0a09 */
[----:B------:R-:W-:-:S03]  /*2d130*/  UMOV UR4, 0xffffffff ;  /* 0xffffffff00047882 */ /* 0x000fc60000000000 */
[----:B------:R-:W-:-:S05]  /*2d140*/  IMAD R0, R7, R2, R9 ;  /* 0x0000000207007224 */ /* 0x000fca00078e0209 */
[----:B------:R-:W-:Y:S01]  /*2d150*/  ISETP.GT.AND P6, PT, R0, R5, PT ;  /* 0x000000050000720c */ /* 0x000fe20003fc4270 */
[----:B------:R-:W-:-:S12]  /*2d160*/  BRA.DIV UR4, `(.L_x_3788) ;  /* 0x0000005e04b07947 */ /* 0x000fd8000b800000 */
[----:B------:R-:W-:-:S04]  /*2d170*/  VOTE.ANY R3, PT, !P6 ;  /* 0x0000000000037806 */ /* 0x000fc800070e0100 */
[----:B------:R-:W2:Y:S02]  /*2d180*/  POPC R0, R3 ;  /* 0x0000000300007309 */ /* 0x000ea40000000000 */
[----:B--2---:R2:W3:Y:S04]  /*2d190*/  SHFL.IDX PT, R4, R4, R0, 0x1f ;  /* 0x00001f0004047589 */ /* 0x0044e800000e0000 */
[----:B------:R2:W4:Y:S02]  /*2d1a0*/  SHFL.IDX PT, R6, R6, R0, 0x1f ;  /* 0x00001f0006067589 */ /* 0x00052400000e0000 */
.L_x_4018:
[----:B------:R-:W-:-:S13]  /*2d1b0*/  ISETP.NE.AND P0, PT, R3, RZ, PT ;  /* 0x000000ff0300720c */ /* 0x000fda0003f05270 */
[----:B------:R-:W-:Y:S05]  /*2d1c0*/  @!P0 BRA `(.L_x_3789) ;  /* 0x0000000000148947 */ /* 0x000fea0003800000 */
[----:B------:R-:W-:Y:S01]  /*2d1d0*/  UMOV UR4, 0xffffffff ;  /* 0xffffffff00047882 */ /* 0x000fe20000000000 */
[----:B------:R-:W-:Y:S02]  /*2d1e0*/  IADD3 R12, R0, -0x1, RZ ;  /* 0xffffffff000c7810 */ /* 0x000fe40007ffe0ff */
[----:B------:R-:W-:Y:S05]  /*2d1f0*/  BRA.DIV UR4, `(.L_x_3790) ;  /* 0x0000005e04e87947 */ /* 0x000fea000b800000 */
[----:B-1----:R1:W0:Y:S02]  /*2d200*/  SHFL.IDX PT, R7, R7, R12, 0x1f ;  /* 0x00001f0c07077589 */ /* 0x00222400000e0000 */
.L_x_4021:
[----:B0-----:R-:W-:-:S07]  /*2d210*/  IMAD.MOV.U32 R8, RZ, RZ, R7 ;  /* 0x000000ffff087224 */ /* 0x001fce00078e0007 */
.L_x_3789:
[----:B------:R-:W5:Y:S01]  /*2d220*/  LDL.LU R10, [R1+0x1c] ;  /* 0x00001c00010a7983 */ /* 0x000f620000300800 */
[----:B-1-3--:R-:W-:Y:S01]  /*2d230*/  IABS R7, R4 ;  /* 0x0000000400077213 */ /* 0x00afe20000000000 */
[----:B------:R-:W-:-:S03]  /*2d240*/  IMAD R9, R8, R2, R9 ;  /* 0x0000000208097224 */ /* 0x000fc600078e0209 */
[----:B------:R-:W1:Y:S01]  /*2d250*/  I2F.RP R2, R7 ;  /* 0x0000000700027306 */ /* 0x000e620000209400 */
[----:B------:R-:W-:Y:S01]  /*2d260*/  IMAD.IADD R5, R5, 0x1, -R9 ;  /* 0x0000000105057824 */ /* 0x000fe200078e0a09 */
[----:B------:R3:W-:Y:S02]  /*2d270*/  STL [R1+0x10], R9 ;  /* 0x0000100901007387 */ /* 0x0007e40000100800 */
[----:B---3--:R-:W-:-:S04]  /*2d280*/  IABS R9, R4 ;  /* 0x0000000400097213 */ /* 0x008fc80000000000 */
[----:B-1----:R-:W1:Y:S01]  /*2d290*/  MUFU.RCP R2, R2 ;  /* 0x0000000200027308 */ /* 0x002e620000001000 */
[----:B------:R-:W-:Y:S02]  /*2d2a0*/  IMAD.MOV R9, RZ, RZ, -R9 ;  /* 0x000000ffff097224 */ /* 0x000fe400078e0a09 */
[----:B-1----:R-:W-:-:S05]  /*2d2b0*/  VIADD R2, R2, 0xffffffe ;  /* 0x0ffffffe02027836 */ /* 0x002fca0000000000 */
[----:B------:R-:W1:Y:S02]  /*2d2c0*/  F2I.FTZ.U32.TRUNC.NTZ R3, R2 ;  /* 0x0000000200037305 */ /* 0x000e64000021f000 */
[----:B-1----:R-:W-:-:S04]  /*2d2d0*/  IMAD.MOV R2, RZ, RZ, -R3 ;  /* 0x000000ffff027224 */ /* 0x002fc800078e0a03 */
        /* <DEDUP_REMOVED lines=11> */
[----:B----4-:R-:W-:-:S04]  /*2d390*/  IABS R7, R6 ;  /* 0x0000000600077213 */ /* 0x010fc80000000000 */
[----:B------:R-:W1:Y:S07]  /*2d3a0*/  I2F.RP R2, R7 ;  /* 0x0000000700027306 */ /* 0x000e6e0000209400 */
[----:B------:R-:W-:Y:S01]  /*2d3b0*/  @P0 VIADD R8, R8, 0x1 ;  /* 0x0000000108080836 */ /* 0x000fe20000000000 */
[----:B-1----:R-:W1:Y:S02]  /*2d3c0*/  MUFU.RCP R2, R2 ;  /* 0x0000000200027308 */ /* 0x002e640000001000 */
[----:B-1----:R-:W-:-:S06]  /*2d3d0*/  VIADD R2, R2, 0xffffffe ;  /* 0x0ffffffe02027836 */ /* 0x002fcc0000000000 */
[----:B------:R-:W1:Y:S02]  /*2d3e0*/  F2I.FTZ.U32.TRUNC.NTZ R3, R2 ;  /* 0x0000000200037305 */ /* 0x000e64000021f000 */
[----:B-1----:R-:W-:-:S05]  /*2d3f0*/  IADD3 R2, RZ, -R3, RZ ;  /* 0x80000003ff027210 */ /* 0x002fca0007ffe0ff */
        /* <DEDUP_REMOVED lines=22> */
[----:B------:R-:W-:Y:S02]  /*2d560*/  @!P2 IADD3 R2, -R2, RZ, RZ ;  /* 0x000000ff0202a210 */ /* 0x000fe40007ffe1ff */
[----:B------:R-:W-:-:S05]  /*2d570*/  @!P1 LOP3.LUT R2, RZ, R6, RZ, 0x33, !PT ;  /* 0x00000006ff029212 */ /* 0x000fca00078e33ff */
[--C-:B------:R-:W-:Y:S02]  /*2d580*/  IMAD.MOV R3, RZ, RZ, -R2.reuse ;  /* 0x000000ffff037224 */ /* 0x100fe400078e0a02 */
[C---:B------:R-:W-:Y:S02]  /*2d590*/  IMAD R2, R6.reuse, 0x1000000, R2 ;  /* 0x0100000006027824 */ /* 0x040fe400078e0202 */
[----:B------:R-:W-:Y:S02]  /*2d5a0*/  IMAD R3, R6, R3, R8 ;  /* 0x0000000306037224 */ /* 0x000fe400078e0208 */
[----:B-----5:R-:W-:Y:S02]  /*2d5b0*/  IMAD.IADD R10, R0, 0x1, R10 ;  /* 0x00000001000a7824 */ /* 0x020fe400078e020a */
[----:B--2---:R-:W-:-:S05]  /*2d5c0*/  IMAD R0, R3, 0x10000, R2 ;  /* 0x0001000003007824 */ /* 0x004fca00078e0202 */
[----:B------:R1:W-:Y:S04]  /*2d5d0*/  STL [R1+0x18], R0 ;  /* 0x0000180001007387 */ /* 0x0003e80000100800 */
[----:B------:R1:W-:Y:S04]  /*2d5e0*/  STL [R1+0x1c], R10 ;  /* 0x00001c0a01007387 */ /* 0x0003e80000100800 */
[----:B------:R1:W-:Y:S01]  /*2d5f0*/  STL [R1+0x14], R4 ;  /* 0x0000140401007387 */ /* 0x0003e20000100800 */
[----:B------:R-:W-:Y:S05]  /*2d600*/  BRA `(.L_x_3791) ;  /* 0x0000000000287947 */ /* 0x000fea0003800000 */
.L_x_3785:
        /* <DEDUP_REMOVED lines=10> */
.L_x_3791:
[----:B--2---:R-:W2:Y:S04]  /*2d6b0*/  LDL R2, [R1+0x1c] ;  /* 0x00001c0001027983 */ /* 0x004ea80000100800 */
[----:B------:R-:W3:Y:S04]  /*2d6c0*/  LDL R3, [R1+0x18] ;  /* 0x0000180001037983 */ /* 0x000ee80000100800 */
[----:B-1----:R-:W4:Y:S04]  /*2d6d0*/  LDL R4, [R1+0x10] ;  /* 0x0000100001047983 */ /* 0x002f280000100800 */
[----:B------:R-:W4:Y:S01]  /*2d6e0*/  LDL R5, [R1+0x14] ;  /* 0x0000140001057983 */ /* 0x000f220000100800 */
[----:B------:R-:W1:Y:S01]  /*2d6f0*/  S2R R0, SR_TID.X ;  /* 0x0000000000007919 */ /* 0x000e620000002100 */
[----:B------:R-:W-:Y:S05]  /*2d700*/  WARPSYNC.ALL ;  /* 0x0000000000007948 */ /* 0x000fea0003800000 */
[----:B-1----:R-:W-:Y:S01]  /*2d710*/  LOP3.LUT R0, R0, 0x1f, RZ, 0xc0, !PT ;  /* 0x0000001f00007812 */ /* 0x002fe200078ec0ff */
[----:B------:R-:W-:Y:S03]  /*2d720*/  BAR.SYNC.DEFER_BLOCKING 0x4, 0x180 ;  /* 0x0106000000007b1d */ /* 0x000fe60000010000 */
[----:B------:R-:W-:-:S13]  /*2d730*/  ISETP.NE.AND P0, PT, R0, RZ, PT ;  /* 0x000000ff0000720c */ /* 0x000fda0003f05270 */
[----:B------:R-:W1:Y:S01]  /*2d740*/  @!P0 S2R R0, SR_CgaCtaId ;  /* 0x0000000000008919 */ /* 0x000e620000008800 */
[----:B--2---:R-:W-:Y:S01]  /*2d750*/  IMAD.MOV.U32 R7, RZ, RZ, R2 ;  /* 0x000000ffff077224 */ /* 0x004fe200078e0002 */
[----:B------:R-:W-:Y:S02]  /*2d760*/  @!P0 MOV R2, 0x400 ;  /* 0x0000040000028802 */ /* 0x000fe40000000f00 */
[----:B---3--:R-:W-:Y:S02]  /*2d770*/  MOV R6, R3 ;  /* 0x0000000300067202 */ /* 0x008fe40000000f00 */
[----:B-1----:R-:W-:-:S05]  /*2d780*/  @!P0 LEA R18, R0, R2, 0x18 ;  /* 0x0000000200128211 */ /* 0x002fca00078ec0ff */
[----:B----4-:R3:W-:Y:S01]  /*2d790*/  @!P0 STS.128 [R18+0x334d0], R4 ;  /* 0x0334d00412008388 */ /* 0x0107e20000000c00 */
[----:B------:R-:W-:Y:S06]  /*2d7a0*/  BAR.ARV 0x5, 0x180 ;  /* 0x0146000000007b1d */ /* 0x000fec0000002000 */
.L_x_3782:
[----:B------:R-:W4:Y:S01]  /*2d7b0*/  LDL R0, [R1+0x1c] ;  /* 0x00001c0001007983 */ /* 0x000f220000100800 */
[----:B------:R-:W-:Y:S02]  /*2d7c0*/  ULDC UR4, c[0x0][0xc3c] ;  /* 0x00030f0000047ab9 */ /* 0x000fe40000000800 */
[----:B----4-:R-:W-:-:S13]  /*2d7d0*/  ISETP.GE.AND P0, PT, R0, UR4, PT ;  /* 0x0000000400007c0c */ /* 0x010fda000bf06270 */
[----:B------:R-:W-:Y:S05]  /*2d7e0*/  @!P0 BRA `(.L_x_3792) ;  /* 0xffffff8c00d88947 */ /* 0x000fea000383ffff */
[----:B------:R-:W-:Y:S05]  /*2d7f0*/  BSYNC B7 ;  /* 0x0000000000077941 */ /* 0x000fea0003800000 */
.L_x_3674:
[----:B-1----:R-:W4:Y:S01]  /*2d800*/  LDL.LU R0, [R1+0x60] ;  /* 0x0000600001007983 */ /* 0x002f220000300800 */
[----:B------:R-:W-:Y:S01]  /*2d810*/  BSSY B0, `(.L_x_3793) ;  /* 0x000000b000007945 */ /* 0x000fe20003800000 */
[----:B--23--:R-:W1:Y:S01]  /*2d820*/  S2R R5, SR_CgaCtaId ;  /* 0x0000000000057919 */ /* 0x00ce620000008800 */
[----:B----4-:R-:W-:-:S05]  /*2d830*/  VIADD R0, R0, 0x1 ;  /* 0x0000000100007836 */ /* 0x010fca0000000000 */
        /* <DEDUP_REMOVED lines=8> */
.L_x_4022:
[----:B------:R-:W-:Y:S05]  /*2d8c0*/  BSYNC B0 ;  /* 0x0000000000007941 */ /* 0x000fea0003800000 */
.L_x_3793:
[----:B------:R-:W-:-:S03]  /*2d8d0*/  UMOV UR4, 0xffffffff ;  /* 0xffffffff00047882 */ /* 0x000fc60000000000 */
[----:B------:R-:W-:Y:S05]  /*2d8e0*/  BRA.DIV UR4, `(.L_x_3795) ;  /* 0x0000005a04687947 */ /* 0x000fea000b800000 */
[----:B------:R-:W1:Y:S02]  /*2d8f0*/  S2R R2, SR_TID.X ;  /* 0x0000000000027919 */ /* 0x000e640000002100 */
[----:B-1----:R-:W-:-:S04]  /*2d900*/  SHF.R.U32.HI R2, RZ, 0x5, R2 ;  /* 0x00000005ff027819 */ /* 0x002fc80000011602 */
[----:B------:R-:W-:-:S05]  /*2d910*/  LOP3.LUT R2, R2, 0x3, RZ, 0xc0, !PT ;  /* 0x0000000302027812 */ /* 0x000fca00078ec0ff */
[----:B------:R1:W2:Y:S02]  /*2d920*/  SHFL.IDX PT, R14, R2, RZ, 0x1f ;  /* 0x00001fff020e7589 */ /* 0x0002a400000e0000 */
.L_x_4025:
[----:B--2---:R-:W-:-:S13]  /*2d930*/  ISETP.NE.AND P0, PT, R14, RZ, PT ;  /* 0x000000ff0e00720c */ /* 0x004fda0003f05270 */
[----:B------:R-:W-:Y:S05]  /*2d940*/  @P0 BRA `(.L_x_3462) ;  /* 0x0000000000b00947 */ /* 0x000fea0003800000 */
[----:B------:R-:W-:-:S03]  /*2d950*/  UMOV UR4, 0xffffffff ;  /* 0xffffffff00047882 */ /* 0x000fc60000000000 */
[----:B------:R-:W-:Y:S05]  /*2d960*/  BRA.DIV UR4, `(.L_x_3796) ;  /* 0x0000005a047c7947 */ /* 0x000fea000b800000 */
[----:B------:R-:W-:-:S13]  /*2d970*/  ELECT P6, URZ, PT ;  /* 0x00000000003f782f */ /* 0x000fda00038c0000 */
.L_x_4028:
[----:B------:R-:W-:Y:S05]  /*2d980*/  @!P6 BRA `(.L_x_3462) ;  /* 0x0000000000a0e947 */ /* 0x000fea0003800000 */
[----:B------:R-:W-:-:S06]  /*2d990*/  ULOP3.LUT UR4, UR36, 0x2, URZ, 0xfc, !UPT ;  /* 0x0000000224047892 */ /* 0x000fcc000f8efc3f */
[----:B-1----:R-:W-:-:S05]  /*2d9a0*/  IMAD.U32 R2, RZ, RZ, UR4 ;  /* 0x00000004ff027e24 */ /* 0x002fca000f8e00ff */
[----:B------:R-:W-:-:S13]  /*2d9b0*/  ISETP.NE.AND P0, PT, R2, 0x3, PT ;  /* 0x000000030200780c */ /* 0x000fda0003f05270 */
[----:B------:R-:W-:Y:S05]  /*2d9c0*/  @!P0 BRA `(.L_x_3797) ;  /* 0x0000000000048947 */ /* 0x000fea0003800000 */
[----:B------:R-:W-:Y:S01]  /*2d9d0*/  BPT.TRAP 0x1 ;  /* 0x000000040000795c */ /* 0x000fe20000300000 */
.L_x_3797:
        /* <DEDUP_REMOVED lines=14> */
.L_x_4029:
[----:B------:R-:W1:Y:S02]  /*2dac0*/  SYNCS.PHASECHK.TRANS64.TRYWAIT P1, [R7+URZ], R2 ;  /* 0x00000002070075a7 */ /* 0x000e64000802017f */
[----:B-1----:R-:W-:Y:S05]  /*2dad0*/  @!P1 BRA `(.L_x_3799) ;  /* 0x0000005800549947 */ /* 0x002fea0003800000 */
.L_x_4030:
[----:B------:R-:W-:Y:S05]  /*2dae0*/  @!P0 BRA `(.L_x_3800) ;  /* 0x0000000000048947 */ /* 0x000fea0003800000 */
[----:B------:R-:W-:Y:S01]  /*2daf0*/  BPT.TRAP 0x1 ;  /* 0x000000040000795c */ /* 0x000fe20000300000 */
.L_x_3800:
[----:B------:R-:W2:Y:S02]  /*2db00*/  LDL.LU R4, [R1+0xc] ;  /* 0x00000c0001047983 */ /* 0x000ea40000300800 */
[----:B--2---:R-:W-:-:S04]  /*2db10*/  LEA R4, R4, R0, 0x3 ;  /* 0x0000000004047211 */ /* 0x004fc800078e18ff */
[----:B------:R-:W2:Y:S02]  /*2db20*/  SYNCS.PHASECHK.TRANS64.TRYWAIT P1, [R4+URZ+0x33460], R5 ;  /* 0x03346005040075a7 */ /* 0x000ea4000802017f */
[----:B--2---:R-:W-:Y:S05]  /*2db30*/  @!P1 BRA `(.L_x_3801) ;  /* 0x0000005800509947 */ /* 0x004fea0003800000 */
.L_x_4031:
[----:B------:R-:W-:Y:S05]  /*2db40*/  @!P0 BRA `(.L_x_3802) ;  /* 0x0000000000048947 */ /* 0x000fea0003800000 */
[----:B------:R-:W-:Y:S01]  /*2db50*/  BPT.TRAP 0x1 ;  /* 0x000000040000795c */ /* 0x000fe20000300000 */
.L_x_3802:
[----:B------:R-:W-:-:S04]  /*2db60*/  IMAD R3, R3, 0x8, R0 ;  /* 0x0000000803037824 */ /* 0x000fc800078e0200 */
[----:B------:R-:W3:Y:S02]  /*2db70*/  SYNCS.PHASECHK.TRANS64.TRYWAIT P1, [R3+URZ+0x33460], R2 ;  /* 0x03346002030075a7 */ /* 0x000ee4000802017f */
[----:B---3--:R-:W-:Y:S05]  /*2db80*/  @!P1 BRA `(.L_x_3803) ;  /* 0x0000005800509947 */ /* 0x008fea0003800000 */
.L_x_4032:
[----:B------:R-:W-:Y:S05]  /*2db90*/  @!P0 BRA `(.L_x_3804) ;  /* 0x0000000000048947 */ /* 0x000fea0003800000 */
[----:B------:R-:W-:Y:S01]  /*2dba0*/  BPT.TRAP 0x1 ;  /* 0x000000040000795c */ /* 0x000fe20000300000 */
.L_x_3804:
[----:B------:R-:W4:Y:S02]  /*2dbb0*/  SYNCS.PHASECHK.TRANS64.TRYWAIT P0, [R4+URZ+0x33480], R5 ;  /* 0x03348005040075a7 */ /* 0x000f24000800017f */
[----:B----4-:R-:W-:Y:S05]  /*2dbc0*/  @!P0 BRA `(.L_x_3805) ;  /* 0x0000005800548947 */ /* 0x010fea0003800000 */
.L_x_3806:
[----:B------:R0:W0:Y:S02]  /*2dbd0*/  SYNCS.PHASECHK.TRANS64.TRYWAIT P0, [R3+URZ+0x33480], R2 ;  /* 0x03348002030075a7 */ /* 0x000024000800017f */
[----:B0-----:R-:W-:Y:S05]  /*2dbe0*/  @!P0 NANOSLEEP.SYNCS 0x989680 ;  /* 0x009896800000895d */ /* 0x001fea0003900000 */
[----:B------:R-:W0:Y:S02]  /*2dbf0*/  @!P0 SYNCS.PHASECHK.TRANS64 P0, [R3+URZ+0x33480], R2 ;  /* 0x03348002030085a7 */ /* 0x000e24000800007f */
[----:B0-----:R-:W-:Y:S05]  /*2dc00*/  @!P0 BRA `(.L_x_3806) ;  /* 0xfffffffc00f08947 */ /* 0x001fea000383ffff */
.L_x_3462:
[----:B------:R-:W-:Y:S05]  /*2dc10*/  BSYNC B8 ;  /* 0x0000000000087941 */ /* 0x000fea0003800000 */
.L_x_3459:
[----:B------:R-:W-:Y:S05]  /*2dc20*/  EXIT ;  /* 0x000000000000794d */ /* 0x000fea0003800000 */
.L_x_3482:
[----:B-1----:R1:W2:Y:S02]  /*2dc30*/  SYNCS.PHASECHK.TRANS64.TRYWAIT P5, [R43+URZ+0x33490], R100 ;  /* 0x033490642b0075a7 */ /* 0x0022a400080a017f */
[----:B--2---:R-:W-:Y:S05]  /*2dc40*/  @!P5 NANOSLEEP.SYNCS 0x989680 ;  /* 0x009896800000d95d */ /* 0x004fea0003900000 */
[----:B------:R-:W2:Y:S02]  /*2dc50*/  @!P5 SYNCS.PHASECHK.TRANS64 P5, [R43+URZ+0x33490], R100 ;  /* 0x033490642b00d5a7 */ /* 0x000ea400080a007f */
[----:B--2---:R-:W-:Y:S05]  /*2dc60*/  @!P5 BRA `(.L_x_3482) ;  /* 0xfffffffc00f0d947 */ /* 0x004fea000383ffff */
[----:B------:R-:W-:Y:S05]  /*2dc70*/  BRA `(.L_x_3807) ;  /* 0xfffffd5c00cc7947 */ /* 0x000fea000383ffff */
.L_x_3536:
[----:B--2---:R2:W3:Y:S02]  /*2dc80*/  SYNCS.PHASECHK.TRANS64.TRYWAIT P5, [R43+URZ+0x33490], R100 ;  /* 0x033490642b0075a7 */ /* 0x0044e400080a017f */
[----:B---3--:R-:W-:Y:S05]  /*2dc90*/  @!P5 NANOSLEEP.SYNCS 0x989680 ;  /* 0x009896800000d95d */ /* 0x008fea0003900000 */
[----:B------:R-:W3:Y:S02]  /*2dca0*/  @!P5 SYNCS.PHASECHK.TRANS64 P5, [R43+URZ+0x33490], R100 ;  /* 0x033490642b00d5a7 */ /* 0x000ee400080a007f */
[----:B---3--:R-:W-:Y:S05]  /*2dcb0*/  @!P5 BRA `(.L_x_3536) ;  /* 0xfffffffc00f0d947 */ /* 0x008fea000383ffff */
[----:B------:R-:W-:Y:S05]  /*2dcc0*/  BRA `(.L_x_3808) ;  /* 0xfffffdbc00d87947 */ /* 0x000fea000383ffff */
.L_x_3561:
[----:B0-----:R0:W1:Y:S02]  /*2dcd0*/  SYNCS.PHASECHK.TRANS64.TRYWAIT P3, [R43+URZ+0x33490], R100 ;  /* 0x033490642b0075a7 */ /* 0x001064000806017f */
[----:B-1----:R-:W-:Y:S05]  /*2dce0*/  @!P3 NANOSLEEP.SYNCS 0x989680 ;  /* 0x009896800000b95d */ /* 0x002fea0003900000 */
[----:B------:R-:W1:Y:S02]  /*2dcf0*/  @!P3 SYNCS.PHASECHK.TRANS64 P3, [R43+URZ+0x33490], R100 ;  /* 0x033490642b00b5a7 */ /* 0x000e64000806007f */
[----:B-1----:R-:W-:Y:S05]  /*2dd00*/  @!P3 BRA `(.L_x_3561) ;  /* 0xfffffffc00f0b947 */ /* 0x002fea000383ffff */
[----:B------:R-:W-:Y:S05]  /*2dd10*/  BRA `(.L_x_3809) ;  /* 0xfffffe2000607947 */ /* 0x000fea000383ffff */
.L_x_3567:
[----:B-1----:R1:W2:Y:S02]  /*2dd20*/  SYNCS.PHASECHK.TRANS64.TRYWAIT P2, [R43+URZ+0x334b0], R100 ;  /* 0x0334b0642b0075a7 */ /* 0x0022a4000804017f */
[----:B--2---:R-:W-:Y:S05]  /*2dd30*/  @!P2 NANOSLEEP.SYNCS 0x989680 ;  /* 0x009896800000a95d */ /* 0x004fea0003900000 */
[----:B------:R-:W2:Y:S02]  /*2dd40*/  @!P2 SYNCS.PHASECHK.TRANS64 P2, [R43+URZ+0x334b0], R100 ;  /* 0x0334b0642b00a5a7 */ /* 0x000ea4000804007f */
[----:B--2---:R-:W-:Y:S05]  /*2dd50*/  @!P2 BRA `(.L_x_3567) ;  /* 0xfffffffc00f0a947 */ /* 0x004fea000383ffff */
[----:B------:R-:W-:Y:S05]  /*2dd60*/  BRA `(.L_x_3810) ;  /* 0xfffffe2400647947 */ /* 0x000fea000383ffff */
.L_x_3577:
[----:B------:R-:W-:Y:S01]  /*2dd70*/  BSSY B0, `(.L_x_3811) ;  /* 0x0000007000007945 */ /* 0x000fe20003800000 */
[----:B------:R-:W-:Y:S02]  /*2dd80*/  IMAD.MOV.U32 R12, RZ, RZ, RZ ;  /* 0x000000ffff0c7224 */ /* 0x000fe400078e00ff */
[----:B------:R-:W-:Y:S02]  /*2dd90*/  IMAD.MOV.U32 R11, RZ, RZ, 0x1f ;  /* 0x0000001fff0b7424 */ /* 0x000fe400078e00ff */
[----:B------:R-:W-:-:S07]  /*2dda0*/  IMAD.MOV.U32 R15, RZ, RZ, -0x1 ;  /* 0xffffffffff0f7424 */ /* 0x000fce00078e00ff */
[----:B-----5:R-:W-:Y:S05]  /*2ddb0*/  WARPSYNC.COLLECTIVE R15, `(.L_x_3812) ;  /* 0x000000000f087348 */ /* 0x020fea0003c00000 */
[----:B------:R0:W1:Y:S02]  /*2ddc0*/  SHFL.IDX P6, R14, R13, R12, R11 ;  /* 0x0000000c0d0e7389 */ /* 0x00006400000c000b */
[----:B01---5:R-:W-:Y:S01]  /*2ddd0*/  ENDCOLLECTIVE ;  /* 0x000000000000791b */ /* 0x023fe20003800000 */
.L_x_3812:
[----:B------:R-:W-:Y:S05]  /*2dde0*/  BSYNC B0 ;  /* 0x0000000000007941 */ /* 0x000fea0003800000 */
.L_x_3811:
[----:B------:R-:W-:Y:S01]  /*2ddf0*/  IMAD.MOV.U32 R234, RZ, RZ, R14 ;  /* 0x000000ffffea7224 */ /* 0x000fe200078e000e */
[----:B------:R-:W-:Y:S06]  /*2de00*/  BRA `(.L_x_3813) ;  /* 0xfffffe3000c47947 */ /* 0x000fec000383ffff */
.L_x_3587:
[----:B------:R-:W-:Y:S01]  /*2de10*/  BSSY B1, `(.L_x_3814) ;  /* 0x0000008000017945 */ /* 0x000fe20003800000 */
[----:B0-----:R-:W-:Y:S01]  /*2de20*/  IMAD.MOV.U32 R13, RZ, RZ, R26 ;  /* 0x000000ffff0d7224 */ /* 0x001fe200078e001a */
[----:B------:R-:W-:Y:S01]  /*2de30*/  MOV R15, 0xffffffff ;  /* 0xffffffff000f7802 */ /* 0x000fe20000000f00 */
[----:B------:R-:W-:Y:S02]  /*2de40*/  IMAD.MOV.U32 R12, RZ, RZ, RZ ;  /* 0x000000ffff0c7224 */ /* 0x000fe400078e00ff */
[----:B------:R-:W-:-:S07]  /*2de50*/  IMAD.MOV.U32 R11, RZ, RZ, 0x1e1f ;  /* 0x00001e1fff0b7424 */ /* 0x000fce00078e00ff */
[----:B------:R-:W-:Y:S05]  /*2de60*/  WARPSYNC.COLLECTIVE R15, `(.L_x_3815) ;  /* 0x000000000f087348 */ /* 0x000fea0003c00000 */
[----:B------:R0:W1:Y:S02]  /*2de70*/  SHFL.IDX P6, R14, R13, R12, R11 ;  /* 0x0000000c0d0e7389 */ /* 0x00006400000c000b */
[----:B01----:R-:W-:Y:S01]  /*2de80*/  ENDCOLLECTIVE ;  /* 0x000000000000791b */ /* 0x003fe20003800000 */
.L_x_3815:
[----:B------:R-:W-:Y:S05]  /*2de90*/  BSYNC B1 ;  /* 0x0000000000017941 */ /* 0x000fea0003800000 */
.L_x_3814:
        /* <DEDUP_REMOVED lines=8> */
.L_x_3816:
[----:B------:R-:W-:Y:S02]  /*2df20*/  IMAD.MOV.U32 R13, RZ, RZ, R27 ;  /* 0x000000ffff0d7224 */ /* 0x000fe400078e001b */
[----:B------:R-:W-:-:S07]  /*2df30*/  IMAD.MOV.U32 R25, RZ, RZ, R14 ;  /* 0x000000ffff197224 */ /* 0x000fce00078e000e */
[----:B------:R-:W-:Y:S05]  /*2df40*/  WARPSYNC.COLLECTIVE R15, `(.L_x_3817) ;  /* 0x000000000f087348 */ /* 0x000fea0003c00000 */
[----:B------:R0:W1:Y:S02]  /*2df50*/  SHFL.IDX P6, R14, R13, R12, R11 ;  /* 0x0000000c0d0e7389 */ /* 0x00006400000c000b */
[----:B01----:R-:W-:Y:S01]  /*2df60*/  ENDCOLLECTIVE ;  /* 0x000000000000791b */ /* 0x003fe20003800000 */
.L_x_3817:
[----:B------:R-:W-:Y:S01]  /*2df70*/  MOV R13, R146 ;  /* 0x00000092000d7202 */ /* 0x000fe20000000f00 */
[----:B------:R-:W-:-:S07]  /*2df80*/  IMAD.MOV.U32 R3, RZ, RZ, R14 ;  /* 0x000000ffff037224 */ /* 0x000fce00078e000e */
[----:B------:R-:W-:Y:S05]  /*2df90*/  WARPSYNC.COLLECTIVE R15, `(.L_x_3818) ;  /* 0x000000000f087348 */ /* 0x000fea0003c00000 */
[----:B------:R0:W1:Y:S02]  /*2dfa0*/  SHFL.IDX P6, R14, R13, R12, R11 ;  /* 0x0000000c0d0e7389 */ /* 0x00006400000c000b */
[----:B01----:R-:W-:Y:S01]  /*2dfb0*/  ENDCOLLECTIVE ;  /* 0x000000000000791b */ /* 0x003fe20003800000 */
.L_x_3818:
[----:B------:R-:W-:Y:S05]  /*2dfc0*/  BRA `(.L_x_3819) ;  /* 0xfffffe3400b07947 */ /* 0x000fea000383ffff */
.L_x_3591:
[----:B0-----:R0:W1:Y:S02]  /*2dfd0*/  SYNCS.PHASECHK.TRANS64.TRYWAIT P0, [R16+URZ+0x33400], R5 ;  /* 0x03340005100075a7 */ /* 0x001064000800017f */
[----:B-1----:R-:W-:Y:S05]  /*2dfe0*/  @!P0 NANOSLEEP.SYNCS 0x989680 ;  /* 0x009896800000895d */ /* 0x002fea0003900000 */
[----:B------:R-:W1:Y:S02]  /*2dff0*/  @!P0 SYNCS.PHASECHK.TRANS64 P0, [R16+URZ+0x33400], R5 ;  /* 0x03340005100085a7 */ /* 0x000e64000800007f */
[----:B-1----:R-:W-:Y:S05]  /*2e000*/  @!P0 BRA `(.L_x_3591) ;  /* 0xfffffffc00f08947 */ /* 0x002fea000383ffff */
[----:B------:R-:W-:Y:S05]  /*2e010*/  BRA `(.L_x_3820) ;  /* 0xfffffe3c00047947 */ /* 0x000fea000383ffff */
.L_x_3603:
        /* <DEDUP_REMOVED lines=8> */
.L_x_3822:
[----:B------:R-:W-:Y:S05]  /*2e0a0*/  BSYNC B1 ;  /* 0x0000000000017941 */ /* 0x000fea0003800000 */
.L_x_3821:
[----:B------:R-:W-:Y:S01]  /*2e0b0*/  IMAD.MOV.U32 R13, RZ, RZ, R24 ;  /* 0x000000ffff0d7224 */ /* 0x000fe200078e0018 */
[----:B------:R-:W-:Y:S01]  /*2e0c0*/  MOV R15, 0xffffffff ;  /* 0xffffffff000f7802 */ /* 0x000fe20000000f00 */
[----:B------:R-:W-:Y:S02]  /*2e0d0*/  IMAD.MOV.U32 R12, RZ, RZ, RZ ;  /* 0x000000ffff0c7224 */ /* 0x000fe400078e00ff */
[----:B------:R-:W-:Y:S02]  /*2e0e0*/  IMAD.MOV.U32 R11, RZ, RZ, 0x1e1f ;  /* 0x00001e1fff0b7424 */ /* 0x000fe400078e00ff */
[----:B------:R-:W-:-:S07]  /*2e0f0*/  IMAD.MOV.U32 R0, RZ, RZ, R14 ;  /* 0x000000ffff007224 */ /* 0x000fce00078e000e */
[----:B------:R-:W-:Y:S05]  /*2e100*/  WARPSYNC.COLLECTIVE R15, `(.L_x_3823) ;  /* 0x000000000f087348 */ /* 0x000fea0003c00000 */
[----:B------:R0:W1:Y:S02]  /*2e110*/  SHFL.IDX P6, R14, R13, R12, R11 ;  /* 0x0000000c0d0e7389 */ /* 0x00006400000c000b */
[----:B01----:R-:W-:Y:S01]  /*2e120*/  ENDCOLLECTIVE ;  /* 0x000000000000791b */ /* 0x003fe20003800000 */
.L_x_3823:
[----:B------:R-:W-:Y:S02]  /*2e130*/  IMAD.MOV.U32 R13, RZ, RZ, R27 ;  /* 0x000000ffff0d7224 */ /* 0x000fe400078e001b */
[----:B------:R-:W-:-:S07]  /*2e140*/  IMAD.MOV.U32 R3, RZ, RZ, R14 ;  /* 0x000000ffff037224 */ /* 0x000fce00078e000e */
[----:B------:R-:W-:Y:S05]  /*2e150*/  WARPSYNC.COLLECTIVE R15, `(.L_x_3824) ;  /* 0x000000000f087348 */ /* 0x000fea0003c00000 */
[----:B------:R0:W1:Y:S02]  /*2e160*/  SHFL.IDX P6, R14, R13, R12, R11 ;  /* 0x0000000c0d0e7389 */ /* 0x00006400000c000b */
[----:B01----:R-:W-:Y:S01]  /*2e170*/  ENDCOLLECTIVE ;  /* 0x000000000000791b */ /* 0x003fe20003800000 */
.L_x_3824:
[----:B------:R-:W-:Y:S02]  /*2e180*/  IMAD.MOV.U32 R13, RZ, RZ, R146 ;  /* 0x000000ffff0d7224 */ /* 0x000fe400078e0092 */
[----:B------:R-:W-:-:S07]  /*2e190*/  IMAD.MOV.U32 R20, RZ, RZ, R14 ;  /* 0x000000ffff147224 */ /* 0x000fce00078e000e */
[----:B------:R-:W-:Y:S05]  /*2e1a0*/  WARPSYNC.COLLECTIVE R15, `(.L_x_3825) ;  /* 0x000000000f087348 */ /* 0x000fea0003c00000 */
[----:B------:R0:W1:Y:S02]  /*2e1b0*/  SHFL.IDX P6, R14, R13, R12, R11 ;  /* 0x0000000c0d0e7389 */ /* 0x00006400000c000b */
[----:B01----:R-:W-:Y:S01]  /*2e1c0*/  ENDCOLLECTIVE ;  /* 0x000000000000791b */ /* 0x003fe20003800000 */
.L_x_3825:
[----:B------:R-:W-:Y:S01]  /*2e1d0*/  IMAD.MOV.U32 R147, RZ, RZ, R14 ;  /* 0x000000ffff937224 */ /* 0x000fe200078e000e */
[----:B------:R-:W-:Y:S06]  /*2e1e0*/  BRA `(.L_x_3826) ;  /* 0xfffffe6800787947 */ /* 0x000fec000383ffff */
.L_x_3607:
[----:B-1----:R1:W2:Y:S02]  /*2e1f0*/  SYNCS.PHASECHK.TRANS64.TRYWAIT P0, [R16+URZ+0x33400], R21 ;  /* 0x03340015100075a7 */ /* 0x0022a4000800017f */
[----:B--2---:R-:W-:Y:S05]  /*2e200*/  @!P0 NANOSLEEP.SYNCS 0x989680 ;  /* 0x009896800000895d */ /* 0x004fea0003900000 */
[----:B------:R-:W2:Y:S02]  /*2e210*/  @!P0 SYNCS.PHASECHK.TRANS64 P0, [R16+URZ+0x33400], R21 ;  /* 0x03340015100085a7 */ /* 0x000ea4000800007f */
[----:B--2---:R-:W-:Y:S05]  /*2e220*/  @!P0 BRA `(.L_x_3607) ;  /* 0xfffffffc00f08947 */ /* 0x004fea000383ffff */
[----:B------:R-:W-:Y:S05]  /*2e230*/  BRA `(.L_x_3827) ;  /* 0xfffffe6c009c7947 */ /* 0x000fea000383ffff */
.L_x_3615:
[----:B-1----:R1:W2:Y:S02]  /*2e240*/  SYNCS.PHASECHK.TRANS64.TRYWAIT P2, [R0+URZ+0x33430], R3 ;  /* 0x03343003000075a7 */ /* 0x0022a4000804017f */
[----:B--2---:R-:W-:Y:S05]  /*2e250*/  @!P2 NANOSLEEP.SYNCS 0x989680 ;  /* 0x009896800000a95d */ /* 0x004fea0003900000 */
[----:B------:R-:W2:Y:S02]  /*2e260*/  @!P2 SYNCS.PHASECHK.TRANS64 P2, [R0+URZ+0x33430], R3 ;  /* 0x033430030000a5a7 */ /* 0x000ea4000804007f */
[----:B--2---:R-:W-:Y:S05]  /*2e270*/  @!P2 BRA `(.L_x_3615) ;  /* 0xfffffffc00f0a947 */ /* 0x004fea000383ffff */
[----:B------:R-:W-:Y:S05]  /*2e280*/  BRA `(.L_x_3614) ;  /* 0xfffffea000087947 */ /* 0x000fea000383ffff */
.L_x_3621:
[----:B-1----:R1:W2:Y:S02]  /*2e290*/  SYNCS.PHASECHK.TRANS64.TRYWAIT P2, [R11+URZ+0x33430], R8 ;  /* 0x033430080b0075a7 */ /* 0x0022a4000804017f */
[----:B--2---:R-:W-:Y:S05]  /*2e2a0*/  @!P2 NANOSLEEP.SYNCS 0x989680 ;  /* 0x009896800000a95d */ /* 0x004fea0003900000 */
[----:B------:R-:W2:Y:S02]  /*2e2b0*/  @!P2 SYNCS.PHASECHK.TRANS64 P2, [R11+URZ+0x33430], R8 ;  /* 0x033430080b00a5a7 */ /* 0x000ea4000804007f */
[----:B--2---:R-:W-:Y:S05]  /*2e2c0*/  @!P2 BRA `(.L_x_3621) ;  /* 0xfffffffc00f0a947 */ /* 0x004fea000383ffff */
[----:B------:R-:W-:Y:S05]  /*2e2d0*/  BRA `(.L_x_3620) ;  /* 0xfffffed800987947 */ /* 0x000fea000383ffff */
.L_x_3625:
[----:B-1----:R1:W2:Y:S02]  /*2e2e0*/  SYNCS.PHASECHK.TRANS64.TRYWAIT P1, [R10+URZ+0x33450], R6 ;  /* 0x033450060a0075a7 */ /* 0x0022a4000802017f */
[----:B--2---:R-:W-:Y:S05]  /*2e2f0*/  @!P1 NANOSLEEP.SYNCS 0x989680 ;  /* 0x009896800000995d */ /* 0x004fea0003900000 */
[----:B------:R-:W2:Y:S02]  /*2e300*/  @!P1 SYNCS.PHASECHK.TRANS64 P1, [R10+URZ+0x33450], R6 ;  /* 0x033450060a0095a7 */ /* 0x000ea4000802007f */
[----:B--2---:R-:W-:Y:S05]  /*2e310*/  @!P1 BRA `(.L_x_3625) ;  /* 0xfffffffc00f09947 */ /* 0x004fea000383ffff */
[----:B------:R-:W-:Y:S05]  /*2e320*/  BRA `(.L_x_3622) ;  /* 0xfffffee800d47947 */ /* 0x000fea000383ffff */
.L_x_3631:
[----:B-1----:R1:W2:Y:S02]  /*2e330*/  SYNCS.PHASECHK.TRANS64.TRYWAIT P1, [R3+URZ+0x33450], R4 ;  /* 0x03345004030075a7 */ /* 0x0022a4000802017f */
[----:B--2---:R-:W-:Y:S05]  /*2e340*/  @!P1 NANOSLEEP.SYNCS 0x989680 ;  /* 0x009896800000995d */ /* 0x004fea0003900000 */
[----:B------:R-:W2:Y:S02]  /*2e350*/  @!P1 SYNCS.PHASECHK.TRANS64 P1, [R3+URZ+0x33450], R4 ;  /* 0x03345004030095a7 */ /* 0x000ea4000802007f */
[----:B--2---:R-:W-:Y:S05]  /*2e360*/  @!P1 BRA `(.L_x_3631) ;  /* 0xfffffffc00f09947 */ /* 0x004fea000383ffff */
[----:B------:R-:W-:Y:S05]  /*2e370*/  BRA `(.L_x_3630) ;  /* 0xffffff0c00a07947 */ /* 0x000fea000383ffff */
.L_x_3635:
[----:B------:R-:W-:Y:S02]  /*2e380*/  SEL R110, R15, R112, P0 ;  /* 0x000000700f6e7207 */ /* 0x000fe40000000000 */
[----:B------:R-:W-:Y:S01]  /*2e390*/  SEL R62, R112, R15, P0 ;  /* 0x0000000f703e7207 */ /* 0x000fe20000000000 */
[----:B------:R-:W-:Y:S01]  /*2e3a0*/  IMAD.MOV.U32 R15, RZ, RZ, -0x1 ;  /* 0xffffffffff0f7424 */ /* 0x000fe200078e00ff */
[----:B------:R-:W-:Y:S02]  /*2e3b0*/  SEL R112, R12, R101, P0 ;  /* 0x000000650c707207 */ /* 0x000fe40000000000 */
[----:B------:R-:W-:Y:S01]  /*2e3c0*/  SEL R67, R101, R12, P0 ;  /* 0x0000000c65437207 */ /* 0x000fe20000000000 */
[----:B-----5:R-:W-:Y:S01]  /*2e3d0*/  IMAD.MOV.U32 R12, RZ, RZ, R36 ;  /* 0x000000ffff0c7224 */ /* 0x020fe200078e0024 */
[----:B------:R-:W-:Y:S02]  /*2e3e0*/  SEL R114, R116, R11, P0 ;  /* 0x0000000b74727207 */ /* 0x000fe40000000000 */
[----:B------:R-:W-:Y:S01]  /*2e3f0*/  SEL R78, R11, R116, P0 ;  /* 0x000000740b4e7207 */ /* 0x000fe20000000000 */
[----:B------:R-:W-:Y:S01]  /*2e400*/  IMAD.MOV.U32 R11, RZ, RZ, 0x1c1f ;  /* 0x00001c1fff0b7424 */ /* 0x000fe200078e00ff */
[----:B------:R-:W-:-:S02]  /*2e410*/  SEL R113, R33, R14, P0 ;  /* 0x0000000e21717207 */ /* 0x000fc40000000000 */
[----:B------:R-:W-:-:S07]  /*2e420*/  SEL R65, R14, R33, P0 ;  /* 0x000000210e417207 */ /* 0x000fce0000000000 */
[----:B0-----:R-:W-:Y:S05]  /*2e430*/  WARPSYNC.COLLECTIVE R15, `(.L_x_3828) ;  /* 0x000000000f087348 */ /* 0x001fea0003c00000 */
[----:B------:R1:W2:Y:S02]  /*2e440*/  SHFL.IDX P6, R14, R13, R12, R11 ;  /* 0x0000000c0d0e7389 */ /* 0x0002a400000c000b */
[----:B012---:R-:W-:Y:S01]  /*2e450*/  ENDCOLLECTIVE ;  /* 0x000000000000791b */ /* 0x007fe20003800000 */
.L_x_3828:
        /* <DEDUP_REMOVED lines=12> */
[----:B------:R-:W-:-:S02]  /*2e520*/  LOP3.LUT R75, R36, 0x2, RZ, 0x3c, !PT ;  /* 0x00000002244b7812 */ /* 0x000fc400078e3cff */
[----:B------:R-:W-:-:S07]  /*2e530*/  MOV R97, R14 ;  /* 0x0000000e00617202 */ /* 0x000fce0000000f00 */
[----:B------:R-:W-:Y:S05]  /*2e540*/  WARPSYNC.COLLECTIVE R15, `(.L_x_3829) ;  /* 0x000000000f087348 */ /* 0x000fea0003c00000 */
[----:B------:R0:W1:Y:S02]  /*2e550*/  SHFL.IDX P6, R14, R13, R12, R11 ;  /* 0x0000000c0d0e7389 */ /* 0x00006400000c000b */
[----:B01----:R-:W-:Y:S01]  /*2e560*/  ENDCOLLECTIVE ;  /* 0x000000000000791b */ /* 0x003fe20003800000 */
.L_x_3829:
        /* <DEDUP_REMOVED lines=20> */
.L_x_3830:
        /* <DEDUP_REMOVED lines=18> */
.L_x_3831:
        /* <DEDUP_REMOVED lines=18> */
.L_x_3832:
        /* <DEDUP_REMOVED lines=18> */
.L_x_3833:
        /* <DEDUP_REMOVED lines=19> */
.L_x_3834:
        /* <DEDUP_REMOVED lines=13> */
[----:B------:R-:W-:-:S07]  /*2ec10*/  IMAD.MOV.U32 R101, RZ, RZ, R14 ;  /* 0x000000ffff657224 */ /* 0x000fce00078e000e */
[----:B------:R-:W-:Y:S05]  /*2ec20*/  WARPSYNC.COLLECTIVE R15, `(.L_x_3835) ;  /* 0x000000000f087348 */ /* 0x000fea0003c00000 */
[----:B------:R0:W1:Y:S02]  /*2ec30*/  SHFL.IDX P6, R14, R13, R12, R11 ;  /* 0x0000000c0d0e7389 */ /* 0x00006400000c000b */
[----:B01----:R-:W-:Y:S01]  /*2ec40*/  ENDCOLLECTIVE ;  /* 0x000000000000791b */ /* 0x003fe20003800000 */
.L_x_3835:
[----:B------:R-:W-:Y:S02]  /*2ec50*/  SEL R5, R89, R101, P0 ;  /* 0x0000006559057207 */ /* 0x000fe40000000000 */
[----:B------:R-:W-:Y:S01]  /*2ec60*/  MOV R13, R134 ;  /* 0x00000086000d7202 */ /* 0x000fe20000000f00 */
[----:B------:R-:W-:Y:S02]  /*2ec70*/  IMAD.MOV.U32 R12, RZ, RZ, R36 ;  /* 0x000000ffff0c7224 */ /* 0x000fe400078e0024 */
[----:B------:R-:W-:-:S07]  /*2ec80*/  IMAD.MOV.U32 R103, RZ, RZ, R14 ;  /* 0x000000ffff677224 */ /* 0x000fce00078e000e */
[----:B------:R-:W-:Y:S05]  /*2ec90*/  WARPSYNC.COLLECTIVE R15, `(.L_x_3836) ;  /* 0x000000000f087348 */ /* 0x000fea0003c00000 */
[----:B------:R0:W1:Y:S02]  /*2eca0*/  SHFL.IDX P6, R14, R13, R12, R11 ;  /* 0x0000000c0d0e7389 */ /* 0x00006400000c000b */
[----:B01----:R-:W-:Y:S01]  /*2ecb0*/  ENDCOLLECTIVE ;  /* 0x000000000000791b */ /* 0x003fe20003800000 */
.L_x_3836:
[----:B------:R-:W-:Y:S02]  /*2ecc0*/  IMAD.MOV.U32 R13, RZ, RZ, R85 ;  /* 0x000000ffff0d7224 */ /* 0x000fe400078e0055 */
[----:B------:R-:W-:-:S07]  /*2ecd0*/  IMAD.MOV.U32 R84, RZ, RZ, R14 ;  /* 0x000000ffff547224 */ /* 0x000fce00078e000e */
[----:B------:R-:W-:Y:S05]  /*2ece0*/  WARPSYNC.COLLECTIVE R15, `(.L_x_3837) ;  /* 0x000000000f087348 */ /* 0x000fea0003c00000 */
[----:B------:R0:W1:Y:S02]  /*2ecf0*/  SHFL.IDX P6, R14, R13, R12, R11 ;  /* 0x0000000c0d0e7389 */ /* 0x00006400000c000b */
[----:B01----:R-:W-:Y:S01]  /*2ed00*/  ENDCOLLECTIVE ;  /* 0x000000000000791b */ /* 0x003fe20003800000 */
.L_x_3837:
[----:B------:R-:W-:Y:S01]  /*2ed10*/  IMAD.MOV.U32 R13, RZ, RZ, R7 ;  /* 0x000000ffff0d7224 */ /* 0x000fe200078e0007 */
[----:B------:R-:W-:Y:S01]  /*2ed20*/  SEL R7, R87, R103, P0 ;  /* 0x0000006757077207 */ /* 0x000fe20000000000 */
[----:B------:R-:W-:Y:S02]  /*2ed30*/  IMAD.MOV.U32 R12, RZ, RZ, R75 ;  /* 0x000000ffff0c7224 */ /* 0x000fe400078e004b */
[----:B------:R-:W-:-:S07]  /*2ed40*/  IMAD.MOV.U32 R86, RZ, RZ, R14 ;  /* 0x000000ffff567224 */ /* 0x000fce00078e000e */
[----:B------:R-:W-:Y:S05]  /*2ed50*/  WARPSYNC.COLLECTIVE R15, `(.L_x_3838) ;  /* 0x000000000f087348 */ /* 0x000fea0003c00000 */
[----:B------:R0:W1:Y:S02]  /*2ed60*/  SHFL.IDX P6, R14, R13, R12, R11 ;  /* 0x0000000c0d0e7389 */ /* 0x00006400000c000b */
[----:B01----:R-:W-:Y:S01]  /*2ed70*/  ENDCOLLECTIVE ;  /* 0x000000000000791b */ /* 0x003fe20003800000 */
.L_x_3838:
[----:B------:R-:W-:Y:S01]  /*2ed80*/  IMAD.MOV.U32 R13, RZ, RZ, R6 ;  /* 0x000000ffff0d7224 */ /* 0x000fe200078e0006 */
[----:B------:R-:W-:Y:S01]  /*2ed90*/  SEL R6, R101, R89, P0 ;  /* 0x0000005965067207 */ /* 0x000fe20000000000 */
[----:B------:R-:W-:-:S07]  /*2eda0*/  IMAD.MOV.U32 R134, RZ, RZ, R14 ;  /* 0x000000ffff867224 */ /* 0x000fce00078e000e */
[----:B------:R-:W-:Y:S05]  /*2edb0*/  WARPSYNC.COLLECTIVE R15, `(.L_x_3839) ;  /* 0x000000000f087348 */ /* 0x000fea0003c00000 */
[----:B------:R0:W1:Y:S02]  /*2edc0*/  SHFL.IDX P6, R14, R13, R12, R11 ;  /* 0x0000000c0d0e7389 */ /* 0x00006400000c000b */
[----:B01----:R-:W-:Y:S01]  /*2edd0*/  ENDCOLLECTIVE ;  /* 0x000000000000791b */ /* 0x003fe20003800000 */
.L_x_3839:
[----:B------:R-:W-:Y:S02]  /*2ede0*/  IMAD.MOV.U32 R13, RZ, RZ, R133 ;  /* 0x000000ffff0d7224 */ /* 0x000fe400078e0085 */
[----:B------:R-:W-:Y:S01]  /*2edf0*/  IMAD.MOV.U32 R12, RZ, RZ, R36 ;  /* 0x000000ffff0c7224 */ /* 0x000fe200078e0024 */
[----:B------:R-:W-:-:S07]  /*2ee00*/  MOV R136, R14 ;  /* 0x0000000e00887202 */ /* 0x000fce0000000f00 */
[----:B------:R-:W-:Y:S05]  /*2ee10*/  WARPSYNC.COLLECTIVE R15, `(.L_x_3840) ;  /* 0x000000000f087348 */ /* 0x000fea0003c00000 */
[----:B------:R0:W1:Y:S02]  /*2ee20*/  SHFL.IDX P6, R14, R13, R12, R11 ;  /* 0x0000000c0d0e7389 */ /* 0x00006400000c000b */
[----:B01----:R-:W-:Y:S01]  /*2ee30*/  ENDCOLLECTIVE ;  /* 0x000000000000791b */ /* 0x003fe20003800000 */
.L_x_3840:
[----:B------:R-:W-:Y:S02]  /*2ee40*/  SEL R85, R86, R136, P0 ;  /* 0x0000008856557207 */ /* 0x000fe40000000000 */
[----:B------:R-:W-:Y:S01]  /*2ee50*/  SEL R86, R136, R86, P0 ;  /* 0x0000005688567207 */ /* 0x000fe20000000000 */
[----:B------:R-:W-:Y:S02]  /*2ee60*/  IMAD.MOV.U32 R13, RZ, RZ, R126 ;  /* 0x000000ffff0d7224 */ /* 0x000fe400078e007e */
[----:B------:R-:W-:-:S07]  /*2ee70*/  IMAD.MOV.U32 R88, RZ, RZ, R14 ;  /* 0x000000ffff587224 */ /* 0x000fce00078e000e */
[----:B------:R-:W-:Y:S05]  /*2ee80*/  WARPSYNC.COLLECTIVE R15, `(.L_x_3841) ;  /* 0x000000000f087348 */ /* 0x000fea0003c00000 */
[----:B------:R0:W1:Y:S02]  /*2ee90*/  SHFL.IDX P6, R14, R13, R12, R11 ;  /* 0x0000000c0d0e7389 */ /* 0x00006400000c000b */
[----:B01----:R-:W-:Y:S01]  /*2eea0*/  ENDCOLLECTIVE ;  /* 0x000000000000791b */ /* 0x003fe20003800000 */
.L_x_3841:
[----:B------:R-:W-:Y:S01]  /*2eeb0*/  IMAD.MOV.U32 R13, RZ, RZ, R9 ;  /* 0x000000ffff0d7224 */ /* 0x000fe200078e0009 */
[----:B------:R-:W-:Y:S01]  /*2eec0*/  SEL R9, R84, R134, P0 ;  /* 0x0000008654097207 */ /* 0x000fe20000000000 */
[----:B------:R-:W-:Y:S01]  /*2eed0*/  IMAD.MOV.U32 R12, RZ, RZ, R75 ;  /* 0x000000ffff0c7224 */ /* 0x000fe200078e004b */
[----:B------:R-:W-:Y:S01]  /*2eee0*/  SEL R84, R134, R84, P0 ;  /* 0x0000005486547207 */ /* 0x000fe20000000000 */
[----:B------:R-:W-:-:S07]  /*2eef0*/  IMAD.MOV.U32 R96, RZ, RZ, R14 ;  /* 0x000000ffff607224 */ /* 0x000fce00078e000e */
[----:B------:R-:W-:Y:S05]  /*2ef00*/  WARPSYNC.COLLECTIVE R15, `(.L_x_3842) ;  /* 0x000000000f087348 */ /* 0x000fea0003c00000 */
[----:B------:R0:W1:Y:S02]  /*2ef10*/  SHFL.IDX P6, R14, R13, R12, R11 ;  /* 0x0000000c0d0e7389 */ /* 0x00006400000c000b */
[----:B01----:R-:W-:Y:S01]  /*2ef20*/  ENDCOLLECTIVE ;  /* 0x000000000000791b */ /* 0x003fe20003800000 */
.L_x_3842:
[----:B------:R-:W-:Y:S02]  /*2ef30*/  MOV R13, R8 ;  /* 0x00000008000d7202 */ /* 0x000fe40000000f00 */
[----:B------:R-:W-:Y:S01]  /*2ef40*/  SEL R8, R103, R87, P0 ;  /* 0x0000005767087207 */ /* 0x000fe20000000000 */
[----:B------:R-:W-:-:S07]  /*2ef50*/  IMAD.MOV.U32 R137, RZ, RZ, R14 ;  /* 0x000000ffff897224 */ /* 0x000fce00078e000e */
[----:B------:R-:W-:Y:S05]  /*2ef60*/  WARPSYNC.COLLECTIVE R15, `(.L_x_3843) ;  /* 0x000000000f087348 */ /* 0x000fea0003c00000 */
[----:B------:R0:W1:Y:S02]  /*2ef70*/  SHFL.IDX P6, R14, R13, R12, R11 ;  /* 0x0000000c0d0e7389 */ /* 0x00006400000c000b */
[----:B01----:R-:W-:Y:S01]  /*2ef80*/  ENDCOLLECTIVE ;  /* 0x000000000000791b */ /* 0x003fe20003800000 */
.L_x_3843:
        /* <DEDUP_REMOVED lines=8> */
.L_x_3844:
[----:B------:R-:W-:Y:S02]  /*2f010*/  SEL R89, R96, R138, P0 ;  /* 0x0000008a60597207 */ /* 0x000fe40000000000 */
[----:B------:R-:W-:Y:S01]  /*2f020*/  SEL R96, R138, R96, P0 ;  /* 0x000000608a607207 */ /* 0x000fe20000000000 */
[----:B------:R-:W-:Y:S02]  /*2f030*/  IMAD.MOV.U32 R13, RZ, RZ, R125 ;  /* 0x000000ffff0d7224 */ /* 0x000fe400078e007d */
[----:B------:R-:W-:-:S07]  /*2f040*/  IMAD.MOV.U32 R98, RZ, RZ, R14 ;  /* 0x000000ffff627224 */ /* 0x000fce00078e000e */
[----:B------:R-:W-:Y:S05]  /*2f050*/  WARPSYNC.COLLECTIVE R15, `(.L_x_3845) ;  /* 0x000000000f087348 */ /* 0x000fea0003c00000 */
[----:B------:R0:W1:Y:S02]  /*2f060*/  SHFL.IDX P6, R14, R13, R12, R11 ;  /* 0x0000000c0d0e7389 */ /* 0x00006400000c000b */
[----:B01----:R-:W-:Y:S01]  /*2f070*/  ENDCOLLECTIVE ;  /* 0x000000000000791b */ /* 0x003fe20003800000 */
.L_x_3845:
[----:B------:R-:W-:Y:S02]  /*2f080*/  IMAD.MOV.U32 R13, RZ, RZ, R66 ;  /* 0x000000ffff0d7224 */ /* 0x000fe400078e0042 */
[----:B------:R-:W-:Y:S02]  /*2f090*/  IMAD.MOV.U32 R12, RZ, RZ, R75 ;  /* 0x000000ffff0c7224 */ /* 0x000fe400078e004b */
[----:B------:R-:W-:-:S07]  /*2f0a0*/  IMAD.MOV.U32 R100, RZ, RZ, R14 ;  /* 0x000000ffff647224 */ /* 0x000fce00078e000e */
[----:B------:R-:W-:Y:S05]  /*2f0b0*/  WARPSYNC.COLLECTIVE R15, `(.L_x_3846) ;  /* 0x000000000f087348 */ /* 0x000fea0003c00000 */
[----:B------:R0:W1:Y:S02]  /*2f0c0*/  SHFL.IDX P6, R14, R13, R12, R11 ;  /* 0x0000000c0d0e7389 */ /* 0x00006400000c000b */
[----:B01----:R-:W-:Y:S01]  /*2f0d0*/  ENDCOLLECTIVE ;  /* 0x000000000000791b */ /* 0x003fe20003800000 */
.L_x_3846:
[----:B------:R-:W-:Y:S01]  /*2f0e0*/  IMAD.MOV.U32 R13, RZ, RZ, R63 ;  /* 0x000000ffff0d7224 */ /* 0x000fe200078e003f */
[----:B------:R-:W-:-:S07]  /*2f0f0*/  MOV R66, R14 ;  /* 0x0000000e00427202 */ /* 0x000fce0000000f00 */
[----:B------:R-:W-:Y:S05]  /*2f100*/  WARPSYNC.COLLECTIVE R15, `(.L_x_3847) ;  /* 0x000000000f087348 */ /* 0x000fea0003c00000 */
[----:B------:R0:W1:Y:S02]  /*2f110*/  SHFL.IDX P6, R14, R13, R12, R11 ;  /* 0x0000000c0d0e7389 */ /* 0x00006400000c000b */
[----:B01----:R-:W-:Y:S01]  /*2f120*/  ENDCOLLECTIVE ;  /* 0x000000000000791b */ /* 0x003fe20003800000 */
.L_x_3847:
        /* <DEDUP_REMOVED lines=8> */
.L_x_3848:
[----:B------:R-:W-:Y:S02]  /*2f1b0*/  SEL R99, R100, R63, P0 ;  /* 0x0000003f64637207 */ /* 0x000fe40000000000 */
[----:B------:R-:W-:Y:S01]  /*2f1c0*/  SEL R100, R63, R100, P0 ;  /* 0x000000643f647207 */ /* 0x000fe20000000000 */
[----:B------:R-:W-:Y:S02]  /*2f1d0*/  IMAD.MOV.U32 R13, RZ, RZ, R127 ;  /* 0x000000ffff0d7224 */ /* 0x000fe400078e007f */
[----:B------:R-:W-:-:S07]  /*2f1e0*/  IMAD.MOV.U32 R102, RZ, RZ, R14 ;  /* 0x000000ffff667224 */ /* 0x000fce00078e000e */
[----:B------:R-:W-:Y:S05]  /*2f1f0*/  WARPSYNC.COLLECTIVE R15, `(.L_x_3849) ;  /* 0x000000000f087348 */ /* 0x000fea0003c00000 */
[----:B------:R0:W1:Y:S02]  /*2f200*/  SHFL.IDX P6, R14, R13, R12, R11 ;  /* 0x0000000c0d0e7389 */ /* 0x00006400000c000b */
[----:B01----:R-:W-:Y:S01]  /*2f210*/  ENDCOLLECTIVE ;  /* 0x000000000000791b */ /* 0x003fe20003800000 */
.L_x_3849:
[----:B------:R-:W-:Y:S01]  /*2f220*/  IMAD.MOV.U32 R13, RZ, RZ, R79 ;  /* 0x000000ffff0d7224 */ /* 0x000fe200078e004f */
[----:B------:R-:W-:Y:S01]  /*2f230*/  MOV R12, R75 ;  /* 0x0000004b000c7202 */ /* 0x000fe20000000f00 */
[----:B------:R-:W-:-:S07]  /*2f240*/  IMAD.MOV.U32 R104, RZ, RZ, R14 ;  /* 0x000000ffff687224 */ /* 0x000fce00078e000e */
[----:B------:R-:W-:Y:S05]  /*2f250*/  WARPSYNC.COLLECTIVE R15, `(.L_x_3850) ;  /* 0x000000000f087348 */ /* 0x000fea0003c00000 */
[----:B------:R0:W1:Y:S02]  /*2f260*/  SHFL.IDX P6, R14, R13, R12, R11 ;  /* 0x0000000c0d0e7389 */ /* 0x00006400000c000b */
[----:B01----:R-:W-:Y:S01]  /*2f270*/  ENDCOLLECTIVE ;  /* 0x000000000000791b */ /* 0x003fe20003800000 */
.L_x_3850:
[----:B------:R-:W-:Y:S02]  /*2f280*/  IMAD.MOV.U32 R13, RZ, RZ, R68 ;  /* 0x000000ffff0d7224 */ /* 0x000fe400078e0044 */
[----:B------:R-:W-:-:S07]  /*2f290*/  IMAD.MOV.U32 R79, RZ, RZ, R14 ;  /* 0x000000ffff4f7224 */ /* 0x000fce00078e000e */
[----:B------:R-:W-:Y:S05]  /*2f2a0*/  WARPSYNC.COLLECTIVE R15, `(.L_x_3851) ;  /* 0x000000000f087348 */ /* 0x000fea0003c00000 */
[----:B------:R0:W1:Y:S02]  /*2f2b0*/  SHFL.IDX P6, R14, R13, R12, R11 ;  /* 0x0000000c0d0e7389 */ /* 0x00006400000c000b */
[----:B01----:R-:W-:Y:S01]  /*2f2c0*/  ENDCOLLECTIVE ;  /* 0x000000000000791b */ /* 0x003fe20003800000 */
.L_x_3851:
[----:B------:R-:W-:Y:S02]  /*2f2d0*/  SEL R101, R102, R79, P0 ;  /* 0x0000004f66657207 */ /* 0x000fe40000000000 */
[----:B------:R-:W-:Y:S01]  /*2f2e0*/  SEL R102, R79, R102, P0 ;  /* 0x000000664f667207 */ /* 0x000fe20000000000 */
[----:B------:R-:W-:Y:S02]  /*2f2f0*/  IMAD.MOV.U32 R13, RZ, RZ, R27 ;  /* 0x000000ffff0d7224 */ /* 0x000fe400078e001b */
[----:B------:R-:W-:Y:S02]  /*2f300*/  IMAD.MOV.U32 R12, RZ, RZ, R36 ;  /* 0x000000ffff0c7224 */ /* 0x000fe400078e0024 */
[----:B------:R-:W-:-:S05]  /*2f310*/  IMAD.MOV.U32 R11, RZ, RZ, R14 ;  /* 0x000000ffff0b7224 */ /* 0x000fca00078e000e */
[----:B------:R-:W-:Y:S02]  /*2f320*/  SEL R103, R104, R11, P0 ;  /* 0x0000000b68677207 */ /* 0x000fe40000000000 */
[----:B------:R-:W-:Y:S01]  /*2f330*/  SEL R104, R11, R104, P0 ;  /* 0x000000680b687207 */ /* 0x000fe20000000000 */
[----:B------:R-:W-:-:S07]  /*2f340*/  IMAD.MOV.U32 R11, RZ, RZ, 0x1c1f ;  /* 0x00001c1fff0b7424 */ /* 0x000fce00078e00ff */
[----:B------:R-:W-:Y:S05]  /*2f350*/  WARPSYNC.COLLECTIVE R15, `(.L_x_3852) ;  /* 0x000000000f087348 */ /* 0x000fea0003c00000 */
[----:B------:R0:W1:Y:S02]  /*2f360*/  SHFL.IDX P6, R14, R13, R12, R11 ;  /* 0x0000000c0d0e7389 */ /* 0x00006400000c000b */
[----:B01----:R-:W-:Y:S01]  /*2f370*/  ENDCOLLECTIVE ;  /* 0x000000000000791b */ /* 0x003fe20003800000 */
.L_x_3852:
[----:B------:R-:W-:Y:S02]  /*2f380*/  IMAD.MOV.U32 R13, RZ, RZ, R24 ;  /* 0x000000ffff0d7224 */ /* 0x000fe400078e0018 */
[----:B------:R-:W-:-:S07]  /*2f390*/  IMAD.MOV.U32 R27, RZ, RZ, R14 ;  /* 0x000000ffff1b7224 */ /* 0x000fce00078e000e */
[----:B------:R-:W-:Y:S05]  /*2f3a0*/  WARPSYNC.COLLECTIVE R15, `(.L_x_3853) ;  /* 0x000000000f087348 */ /* 0x000fea0003c00000 */
[----:B------:R0:W1:Y:S02]  /*2f3b0*/  SHFL.IDX P6, R14, R13, R12, R11 ;  /* 0x0000000c0d0e7389 */ /* 0x00006400000c000b */
[----:B01----:R-:W-:Y:S01]  /*2f3c0*/  ENDCOLLECTIVE ;  /* 0x000000000000791b */ /* 0x003fe20003800000 */
.L_x_3853:
[----:B------:R-:W-:Y:S02]  /*2f3d0*/  IMAD.MOV.U32 R13, RZ, RZ, R20 ;  /* 0x000000ffff0d7224 */ /* 0x000fe400078e0014 */
[----:B------:R-:W-:Y:S01]  /*2f3e0*/  IMAD.MOV.U32 R12, RZ, RZ, R75 ;  /* 0x000000ffff0c7224 */ /* 0x000fe200078e004b */
[----:B------:R-:W-:-:S07]  /*2f3f0*/  MOV R24, R14 ;  /* 0x0000000e00187202 */ /* 0x000fce0000000f00 */
[----:B------:R-:W-:Y:S05]  /*2f400*/  WARPSYNC.COLLECTIVE R15, `(.L_x_3854) ;  /* 0x000000000f087348 */ /* 0x000fea0003c00000 */
[----:B------:R0:W1:Y:S02]  /*2f410*/  SHFL.IDX P6, R14, R13, R12, R11 ;  /* 0x0000000c0d0e7389 */ /* 0x00006400000c000b */
[----:B01----:R-:W-:Y:S01]  /*2f420*/  ENDCOLLECTIVE ;  /* 0x000000000000791b */ /* 0x003fe20003800000 */
.L_x_3854:
[----:B------:R-:W-:Y:S02]  /*2f430*/  IMAD.MOV.U32 R13, RZ, RZ, R10 ;  /* 0x000000ffff0d7224 */ /* 0x000fe400078e000a */
[----:B------:R-:W-:-:S07]  /*2f440*/  IMAD.MOV.U32 R20, RZ, RZ, R14 ;  /* 0x000000ffff147224 */ /* 0x000fce00078e000e */
[----:B------:R-:W-:Y:S05]  /*2f450*/  WARPSYNC.COLLECTIVE R15, `(.L_x_3855) ;  /* 0x000000000f087348 */ /* 0x000fea0003c00000 */
[----:B------:R0:W1:Y:S02]  /*2f460*/  SHFL.IDX P6, R14, R13, R12, R11 ;  /* 0x0000000c0d0e7389 */ /* 0x00006400000c000b */
[----:B01----:R-:W-:Y:S01]  /*2f470*/  ENDCOLLECTIVE ;  /* 0x000000000000791b */ /* 0x003fe20003800000 */
.L_x_3855:
        /* <DEDUP_REMOVED lines=8> */
.L_x_3856:
[----:B------:R-:W-:Y:S01]  /*2f500*/  MOV R13, R105 ;  /* 0x00000069000d7202 */ /* 0x000fe20000000f00 */
[----:B------:R-:W-:-:S07]  /*2f510*/  IMAD.MOV.U32 R132, RZ, RZ, R14 ;  /* 0x000000ffff847224 */ /* 0x000fce00078e000e */
[----:B------:R-:W-:Y:S05]  /*2f520*/  WARPSYNC.COLLECTIVE R15, `(.L_x_3857) ;  /* 0x000000000f087348 */ /* 0x000fea0003c00000 */
[----:B------:R0:W1:Y:S02]  /*2f530*/  SHFL.IDX P6, R14, R13, R12, R11 ;  /* 0x0000000c0d0e7389 */ /* 0x00006400000c000b */
[----:B01----:R-:W-:Y:S01]  /*2f540*/  ENDCOLLECTIVE ;  /* 0x000000000000791b */ /* 0x003fe20003800000 */
.L_x_3857:
[----:B------:R-:W-:Y:S02]  /*2f550*/  IMAD.MOV.U32 R13, RZ, RZ, R25 ;  /* 0x000000ffff0d7224 */ /* 0x000fe400078e0019 */
[----:B------:R-:W-:Y:S02]  /*2f560*/  IMAD.MOV.U32 R12, RZ, RZ, R75 ;  /* 0x000000ffff0c7224 */ /* 0x000fe400078e004b */
[----:B------:R-:W-:-:S07]  /*2f570*/  IMAD.MOV.U32 R118, RZ, RZ, R14 ;  /* 0x000000ffff767224 */ /* 0x000fce00078e000e */
[----:B------:R-:W-:Y:S05]  /*2f580*/  WARPSYNC.COLLECTIVE R15, `(.L_x_3858) ;  /* 0x000000000f087348 */ /* 0x000fea0003c00000 */
[----:B------:R0:W1:Y:S02]  /*2f590*/  SHFL.IDX P6, R14, R13, R12, R11 ;  /* 0x0000000c0d0e7389 */ /* 0x00006400000c000b */
[----:B01----:R-:W-:Y:S01]  /*2f5a0*/  ENDCOLLECTIVE ;  /* 0x000000000000791b */ /* 0x003fe20003800000 */
.L_x_3858:
[----:B------:R-:W-:Y:S01]  /*2f5b0*/  IMAD.MOV.U32 R13, RZ, RZ, R21 ;  /* 0x000000ffff0d7224 */ /* 0x000fe200078e0015 */
[----:B------:R-:W-:Y:S02]  /*2f5c0*/  SEL R21, R24, R68, P0 ;  /* 0x0000004418157207 */ /* 0x000fe40000000000 */
[----:B------:R-:W-:Y:S01]  /*2f5d0*/  SEL R24, R68, R24, P0 ;  /* 0x0000001844187207 */ /* 0x000fe20000000000 */
[----:B------:R-:W-:-:S07]  /*2f5e0*/  IMAD.MOV.U32 R139, RZ, RZ, R14 ;  /* 0x000000ffff8b7224 */ /* 0x000fce00078e000e */
[----:B------:R-:W-:Y:S05]  /*2f5f0*/  WARPSYNC.COLLECTIVE R15, `(.L_x_3859) ;  /* 0x000000000f087348 */ /* 0x000fea0003c00000 */
[----:B------:R0:W1:Y:S02]  /*2f600*/  SHFL.IDX P6, R14, R13, R12, R11 ;  /* 0x0000000c0d0e7389 */ /* 0x00006400000c000b */
[----:B01----:R-:W-:Y:S01]  /*2f610*/  ENDCOLLECTIVE ;  /* 0x000000000000791b */ /* 0x003fe20003800000 */
.L_x_3859:
[----:B------:R-:W-:Y:S01]  /*2f620*/  SEL R25, R132, R139, P0 ;  /* 0x0000008b84197207 */ /* 0x000fe20000000000 */
[----:B------:R-:W-:Y:S02]  /*2f630*/  IMAD.MOV.U32 R13, RZ, RZ, R109 ;  /* 0x000000ffff0d7224 */ /* 0x000fe400078e006d */
[----:B------:R-:W-:Y:S02]  /*2f640*/  IMAD.MOV.U32 R12, RZ, RZ, R36 ;  /* 0x000000ffff0c7224 */ /* 0x000fe400078e0024 */
[----:B------:R-:W-:-:S07]  /*2f650*/  IMAD.MOV.U32 R140, RZ, RZ, R14 ;  /* 0x000000ffff8c7224 */ /* 0x000fce00078e000e */
[----:B------:R-:W-:Y:S05]  /*2f660*/  WARPSYNC.COLLECTIVE R15, `(.L_x_3860) ;  /* 0x000000000f087348 */ /* 0x000fea0003c00000 */
[----:B------:R0:W1:Y:S02]  /*2f670*/  SHFL.IDX P6, R14, R13, R12, R11 ;  /* 0x0000000c0d0e7389 */ /* 0x00006400000c000b */
[----:B01----:R-:W-:Y:S01]  /*2f680*/  ENDCOLLECTIVE ;  /* 0x000000000000791b */ /* 0x003fe20003800000 */
.L_x_3860:
[----:B------:R-:W-:Y:S01]  /*2f690*/  SEL R27, R118, R140, P0 ;  /* 0x0000008c761b7207 */ /* 0x000fe20000000000 */
[----:B------:R-:W-:Y:S01]  /*2f6a0*/  IMAD.MOV.U32 R13, RZ, RZ, R106 ;  /* 0x000000ffff0d7224 */ /* 0x000fe200078e006a */
[----:B------:R-:W-:-:S07]  /*2f6b0*/  MOV R105, R14 ;  /* 0x0000000e00697202 */ /* 0x000fce0000000f00 */
[----:B------:R-:W-:Y:S05]  /*2f6c0*/  WARPSYNC.COLLECTIVE R15, `(.L_x_3861) ;  /* 0x000000000f087348 */ /* 0x000fea0003c00000 */
[----:B------:R0:W1:Y:S02]  /*2f6d0*/  SHFL.IDX P6, R14, R13, R12, R11 ;  /* 0x0000000c0d0e7389 */ /* 0x00006400000c000b */
[----:B01----:R-:W-:Y:S01]  /*2f6e0*/  ENDCOLLECTIVE ;  /* 0x000000000000791b */ /* 0x003fe20003800000 */
.L_x_3861:
[----:B------:R-:W-:Y:S01]  /*2f6f0*/  IMAD.MOV.U32 R13, RZ, RZ, R28 ;  /* 0x000000ffff0d7224 */ /* 0x000fe200078e001c */
[----:B------:R-:W-:Y:S01]  /*2f700*/  SEL R28, R140, R118, P0 ;  /* 0x000000768c1c7207 */ /* 0x000fe20000000000 */
[----:B------:R-:W-:Y:S02]  /*2f710*/  IMAD.MOV.U32 R12, RZ, RZ, R75 ;  /* 0x000000ffff0c7224 */ /* 0x000fe400078e004b */
[----:B------:R-:W-:-:S07]  /*2f720*/  IMAD.MOV.U32 R107, RZ, RZ, R14 ;  /* 0x000000ffff6b7224 */ /* 0x000fce00078e000e */
[----:B------:R-:W-:Y:S05]  /*2f730*/  WARPSYNC.COLLECTIVE R15, `(.L_x_3862) ;  /* 0x000000000f087348 */ /* 0x000fea0003c00000 */
[----:B------:R0:W1:Y:S02]  /*2f740*/  SHFL.IDX P6, R14, R13, R12, R11 ;  /* 0x0000000c0d0e7389 */ /* 0x00006400000c000b */
[----:B01----:R-:W-:Y:S01]  /*2f750*/  ENDCOLLECTIVE ;  /* 0x000000000000791b */ /* 0x003fe20003800000 */
.L_x_3862:
[----:B------:R-:W-:Y:S01]  /*2f760*/  IMAD.MOV.U32 R13, RZ, RZ, R26 ;  /* 0x000000ffff0d7224 */ /* 0x000fe200078e001a */
[----:B------:R-:W-:Y:S01]  /*2f770*/  SEL R26, R139, R132, P0 ;  /* 0x000000848b1a7207 */ /* 0x000fe20000000000 */
[----:B------:R-:W-:-:S07]  /*2f780*/  IMAD.MOV.U32 R141, RZ, RZ, R14 ;  /* 0x000000ffff8d7224 */ /* 0x000fce00078e000e */
[----:B------:R-:W-:Y:S05]  /*2f790*/  WARPSYNC.COLLECTIVE R15, `(.L_x_3863) ;  /* 0x000000000f087348 */ /* 0x000fea0003c00000 */
[----:B------:R0:W1:Y:S02]  /*2f7a0*/  SHFL.IDX P6, R14, R13, R12, R11 ;  /* 0x0000000c0d0e7389 */ /* 0x00006400000c000b */
[----:B01----:R-:W-:Y:S01]  /*2f7b0*/  ENDCOLLECTIVE ;  /* 0x000000000000791b */ /* 0x003fe20003800000 */
.L_x_3863:
[----:B------:R-:W-:Y:S01]  /*2f7c0*/  IMAD.MOV.U32 R13, RZ, RZ, R111 ;  /* 0x000000ffff0d7224 */ /* 0x000fe200078e006f */
[----:B------:R-:W-:Y:S01]  /*2f7d0*/  MOV R12, R36 ;  /* 0x00000024000c7202 */ /* 0x000fe20000000f00 */
[----:B------:R-:W-:-:S07]  /*2f7e0*/  IMAD.MOV.U32 R142, RZ, RZ, R14 ;  /* 0x000000ffff8e7224 */ /* 0x000fce00078e000e */
[----:B------:R-:W-:Y:S05]  /*2f7f0*/  WARPSYNC.COLLECTIVE R15, `(.L_x_3864) ;  /* 0x000000000f087348 */ /* 0x000fea0003c00000 */
[----:B------:R0:W1:Y:S02]  /*2f800*/  SHFL.IDX P6, R14, R13, R12, R11 ;  /* 0x0000000c0d0e7389 */ /* 0x00006400000c000b */
[----:B01----:R-:W-:Y:S01]  /*2f810*/  ENDCOLLECTIVE ;  /* 0x000000000000791b */ /* 0x003fe20003800000 */
.L_x_3864:
[----:B------:R-:W-:Y:S02]  /*2f820*/  SEL R106, R107, R142, P0 ;  /* 0x0000008e6b6a7207 */ /* 0x000fe40000000000 */
[----:B------:R-:W-:Y:S01]  /*2f830*/  SEL R107, R142, R107, P0 ;  /* 0x0000006b8e6b7207 */ /* 0x000fe20000000000 */
[----:B------:R-:W-:Y:S02]  /*2f840*/  IMAD.MOV.U32 R13, RZ, RZ, R108 ;  /* 0x000000ffff0d7224 */ /* 0x000fe400078e006c */
[----:B------:R-:W-:-:S07]  /*2f850*/  IMAD.MOV.U32 R109, RZ, RZ, R14 ;  /* 0x000000ffff6d7224 */ /* 0x000fce00078e000e */
[----:B------:R-:W-:Y:S05]  /*2f860*/  WARPSYNC.COLLECTIVE R15, `(.L_x_3865) ;  /* 0x000000000f087348 */ /* 0x000fea0003c00000 */
[----:B------:R0:W1:Y:S02]  /*2f870*/  SHFL.IDX P6, R14, R13, R12, R11 ;  /* 0x0000000c0d0e7389 */ /* 0x00006400000c000b */
[----:B01----:R-:W-:Y:S01]  /*2f880*/  ENDCOLLECTIVE ;  /* 0x000000000000791b */ /* 0x003fe20003800000 */
.L_x_3865:
[----:B------:R-:W-:Y:S02]  /*2f890*/  IMAD.MOV.U32 R13, RZ, RZ, R54 ;  /* 0x000000ffff0d7224 */ /* 0x000fe400078e0036 */
[----:B------:R-:W-:Y:S02]  /*2f8a0*/  IMAD.MOV.U32 R12, RZ, RZ, R75 ;  /* 0x000000ffff0c7224 */ /* 0x000fe400078e004b */
[----:B------:R-:W-:-:S07]  /*2f8b0*/  IMAD.MOV.U32 R116, RZ, RZ, R14 ;  /* 0x000000ffff747224 */ /* 0x000fce00078e000e */
[----:B------:R-:W-:Y:S05]  /*2f8c0*/  WARPSYNC.COLLECTIVE R15, `(.L_x_3866) ;  /* 0x000000000f087348 */ /* 0x000fea0003c00000 */
[----:B------:R0:W1:Y:S02]  /*2f8d0*/  SHFL.IDX P6, R14, R13, R12, R11 ;  /* 0x0000000c0d0e7389 */ /* 0x00006400000c000b */
[----:B01----:R-:W-:Y:S01]  /*2f8e0*/  ENDCOLLECTIVE ;  /* 0x000000000000791b */ /* 0x003fe20003800000 */
.L_x_3866:
[----:B------:R-:W-:Y:S01]  /*2f8f0*/  IMAD.MOV.U32 R13, RZ, RZ, R29 ;  /* 0x000000ffff0d7224 */ /* 0x000fe200078e001d */
[----:B------:R-:W-:Y:S02]  /*2f900*/  SEL R29, R105, R141, P0 ;  /* 0x0000008d691d7207 */ /* 0x000fe40000000000 */
[----:B------:R-:W-:Y:S01]  /*2f910*/  SEL R105, R141, R105, P0 ;  /* 0x000000698d697207 */ /* 0x000fe20000000000 */
[----:B------:R-:W-:-:S07]  /*2f920*/  IMAD.MOV.U32 R54, RZ, RZ, R14 ;  /* 0x000000ffff367224 */ /* 0x000fce00078e000e */
[----:B------:R-:W-:Y:S05]  /*2f930*/  WARPSYNC.COLLECTIVE R15, `(.L_x_3867) ;  /* 0x000000000f087348 */ /* 0x000fea0003c00000 */
[----:B------:R0:W1:Y:S02]  /*2f940*/  SHFL.IDX P6, R14, R13, R12, R11 ;  /* 0x0000000c0d0e7389 */ /* 0x00006400000c000b */
[----:B01----:R-:W-:Y:S01]  /*2f950*/  ENDCOLLECTIVE ;  /* 0x000000000000791b */ /* 0x003fe20003800000 */
.L_x_3867:
        /* <DEDUP_REMOVED lines=8> */
.L_x_3868:
[----:B------:R-:W-:Y:S01]  /*2f9e0*/  IMAD.MOV.U32 R13, RZ, RZ, R110 ;  /* 0x000000ffff0d7224 */ /* 0x000fe200078e006e */
[----:B------:R-:W-:Y:S02]  /*2f9f0*/  SEL R110, R116, R111, P0 ;  /* 0x0000006f746e7207 */ /* 0x000fe40000000000 */
[----:B------:R-:W-:Y:S01]  /*2fa00*/  SEL R111, R111, R116, P0 ;  /* 0x000000746f6f7207 */ /* 0x000fe20000000000 */
[----:B------:R-:W-:-:S07]  /*2fa10*/  IMAD.MOV.U32 R113, RZ, RZ, R14 ;  /* 0x000000ffff717224 */ /* 0x000fce00078e000e */
[----:B------:R-:W-:Y:S05]  /*2fa20*/  WARPSYNC.COLLECTIVE R15, `(.L_x_3869) ;  /* 0x000000000f087348 */ /* 0x000fea0003c00000 */
[----:B------:R0:W1:Y:S02]  /*2fa30*/  SHFL.IDX P6, R14, R13, R12, R11 ;  /* 0x0000000c0d0e7389 */ /* 0x00006400000c000b */
[----:B01----:R-:W-:Y:S01]  /*2fa40*/  ENDCOLLECTIVE ;  /* 0x000000000000791b */ /* 0x003fe20003800000 */
.L_x_3869:
[----:B------:R-:W-:Y:S02]  /*2fa50*/  IMAD.MOV.U32 R13, RZ, RZ, R65 ;  /* 0x000000ffff0d7224 */ /* 0x000fe400078e0041 */
[----:B------:R-:W-:Y:S02]  /*2fa60*/  IMAD.MOV.U32 R12, RZ, RZ, R75 ;  /* 0x000000ffff0c7224 */ /* 0x000fe400078e004b */
[----:B------:R-:W-:-:S07]  /*2fa70*/  IMAD.MOV.U32 R115, RZ, RZ, R14 ;  /* 0x000000ffff737224 */ /* 0x000fce00078e000e */
[----:B------:R-:W-:Y:S05]  /*2fa80*/  WARPSYNC.COLLECTIVE R15, `(.L_x_3870) ;  /* 0x000000000f087348 */ /* 0x000fea0003c00000 */
[----:B------:R0:W1:Y:S02]  /*2fa90*/  SHFL.IDX P6, R14, R13, R12, R11 ;  /* 0x0000000c0d0e7389 */ /* 0x00006400000c000b */
[----:B01----:R-:W-:Y:S01]  /*2faa0*/  ENDCOLLECTIVE ;  /* 0x000000000000791b */ /* 0x003fe20003800000 */
.L_x_3870:
[----:B------:R-:W-:Y:S02]  /*2fab0*/  IMAD.MOV.U32 R13, RZ, RZ, R62 ;  /* 0x000000ffff0d7224 */ /* 0x000fe400078e003e */
[----:B------:R-:W-:-:S07]  /*2fac0*/  IMAD.MOV.U32 R65, RZ, RZ, R14 ;  /* 0x000000ffff417224 */ /* 0x000fce00078e000e */
[----:B------:R-:W-:Y:S05]  /*2fad0*/  WARPSYNC.COLLECTIVE R15, `(.L_x_3871) ;  /* 0x000000000f087348 */ /* 0x000fea0003c00000 */
[----:B------:R0:W1:Y:S02]  /*2fae0*/  SHFL.IDX P6, R14, R13, R12, R11 ;  /* 0x0000000c0d0e7389 */ /* 0x00006400000c000b */
[----:B01----:R-:W-:Y:S01]  /*2faf0*/  ENDCOLLECTIVE ;  /* 0x000000000000791b */ /* 0x003fe20003800000 */
.L_x_3871:
[----:B------:R-:W-:Y:S02]  /*2fb00*/  IMAD.MOV.U32 R13, RZ, RZ, R114 ;  /* 0x000000ffff0d7224 */ /* 0x000fe400078e0072 */
[----:B------:R-:W-:Y:S01]  /*2fb10*/  IMAD.MOV.U32 R12, RZ, RZ, R36 ;  /* 0x000000ffff0c7224 */ /* 0x000fe200078e0024 */
[----:B------:R-:W-:-:S07]  /*2fb20*/  MOV R62, R14 ;  /* 0x0000000e003e7202 */ /* 0x000fce0000000f00 */
[----:B------:R-:W-:Y:S05]  /*2fb30*/  WARPSYNC.COLLECTIVE R15, `(.L_x_3872) ;  /* 0x000000000f087348 */ /* 0x000fea0003c00000 */
[----:B------:R0:W1:Y:S02]  /*2fb40*/  SHFL.IDX P6, R14, R13, R12, R11 ;  /* 0x0000000c0d0e7389 */ /* 0x00006400000c000b */
[----:B01----:R-:W-:Y:S01]  /*2fb50*/  ENDCOLLECTIVE ;  /* 0x000000000000791b */ /* 0x003fe20003800000 */
.L_x_3872:
[----:B------:R-:W-:Y:S02]  /*2fb60*/  SEL R114, R115, R62, P0 ;  /* 0x0000003e73727207 */ /* 0x000fe40000000000 */
[----:B------:R-:W-:Y:S01]  /*2fb70*/  SEL R115, R62, R115, P0 ;  /* 0x000000733e737207 */ /* 0x000fe20000000000 */
[----:B------:R-:W-:Y:S01]  /*2fb80*/  IMAD.MOV.U32 R13, RZ, RZ, R112 ;  /* 0x000000ffff0d7224 */ /* 0x000fe200078e0070 */
[----:B------:R-:W-:Y:S02]  /*2fb90*/  SEL R112, R113, R65, P0 ;  /* 0x0000004171707207 */ /* 0x000fe40000000000 */
[----:B------:R-:W-:Y:S01]  /*2fba0*/  SEL R113, R65, R113, P0 ;  /* 0x0000007141717207 */ /* 0x000fe20000000000 */
[----:B------:R-:W-:-:S07]  /*2fbb0*/  IMAD.MOV.U32 R117, RZ, RZ, R14 ;  /* 0x000000ffff757224 */ /* 0x000fce00078e000e */
[----:B------:R-:W-:Y:S05]  /*2fbc0*/  WARPSYNC.COLLECTIVE R15, `(.L_x_3873) ;  /* 0x000000000f087348 */ /* 0x000fea0003c00000 */
[----:B------:R0:W1:Y:S02]  /*2fbd0*/  SHFL.IDX P6, R14, R13, R12, R11 ;  /* 0x0000000c0d0e7389 */ /* 0x00006400000c000b */
[----:B01----:R-:W-:Y:S01]  /*2fbe0*/  ENDCOLLECTIVE ;  /* 0x000000000000791b */ /* 0x003fe20003800000 */
.L_x_3873:
[----:B------:R-:W-:Y:S02]  /*2fbf0*/  IMAD.MOV.U32 R13, RZ, RZ, R78 ;  /* 0x000000ffff0d7224 */ /* 0x000fe400078e004e */
[----:B------:R-:W-:Y:S02]  /*2fc00*/  IMAD.MOV.U32 R12, RZ, RZ, R75 ;  /* 0x000000ffff0c7224 */ /* 0x000fe400078e004b */
[----:B------:R-:W-:-:S07]  /*2fc10*/  IMAD.MOV.U32 R119, RZ, RZ, R14 ;  /* 0x000000ffff777224 */ /* 0x000fce00078e000e */
[----:B------:R-:W-:Y:S05]  /*2fc20*/  WARPSYNC.COLLECTIVE R15, `(.L_x_3874) ;  /* 0x000000000f087348 */ /* 0x000fea0003c00000 */
[----:B------:R0:W1:Y:S02]  /*2fc30*/  SHFL.IDX P6, R14, R13, R12, R11 ;  /* 0x0000000c0d0e7389 */ /* 0x00006400000c000b */
[----:B01----:R-:W-:Y:S01]  /*2fc40*/  ENDCOLLECTIVE ;  /* 0x000000000000791b */ /* 0x003fe20003800000 */
.L_x_3874:
[----:B------:R-:W-:Y:S01]  /*2fc50*/  MOV R13, R67 ;  /* 0x00000043000d7202 */ /* 0x000fe20000000f00 */
[----:B------:R-:W-:-:S07]  /*2fc60*/  IMAD.MOV.U32 R78, RZ, RZ, R14 ;  /* 0x000000ffff4e7224 */ /* 0x000fce00078e000e */
[----:B------:R-:W-:Y:S05]  /*2fc70*/  WARPSYNC.COLLECTIVE R15, `(.L_x_3875) ;  /* 0x000000000f087348 */ /* 0x000fea0003c00000 */
[----:B------:R0:W1:Y:S02]  /*2fc80*/  SHFL.IDX P6, R14, R13, R12, R11 ;  /* 0x0000000c0d0e7389 */ /* 0x00006400000c000b */
[----:B01----:R-:W-:Y:S01]  /*2fc90*/  ENDCOLLECTIVE ;  /* 0x000000000000791b */ /* 0x003fe20003800000 */
.L_x_3875:
[----:B------:R-:W-:Y:S02]  /*2fca0*/  SEL R116, R117, R78, P0 ;  /* 0x0000004e75747207 */ /* 0x000fe40000000000 */
[----:B------:R-:W-:Y:S01]  /*2fcb0*/  SEL R117, R78, R117, P0 ;  /* 0x000000754e757207 */ /* 0x000fe20000000000 */
[----:B------:R-:W-:Y:S02]  /*2fcc0*/  IMAD.MOV.U32 R13, RZ, RZ, R44 ;  /* 0x000000ffff0d7224 */ /* 0x000fe400078e002c */
[----:B------:R-:W-:-:S05]  /*2fcd0*/  IMAD.MOV.U32 R12, RZ, RZ, R14 ;  /* 0x000000ffff0c7224 */ /* 0x000fca00078e000e */
[----:B------:R-:W-:Y:S02]  /*2fce0*/  SEL R118, R119, R12, P0 ;  /* 0x0000000c77767207 */ /* 0x000fe40000000000 */
[----:B------:R-:W-:Y:S01]  /*2fcf0*/  SEL R119, R12, R119, P0 ;  /* 0x000000770c777207 */ /* 0x000fe20000000000 */
[----:B------:R-:W-:-:S07]  /*2fd00*/  IMAD.MOV.U32 R12, RZ, RZ, R36 ;  /* 0x000000ffff0c7224 */ /* 0x000fce00078e0024 */
[----:B------:R-:W-:Y:S05]  /*2fd10*/  WARPSYNC.COLLECTIVE R15, `(.L_x_3876) ;  /* 0x000000000f087348 */ /* 0x000fea0003c00000 */
[----:B------:R0:W1:Y:S02]  /*2fd20*/  SHFL.IDX P6, R14, R13, R12, R11 ;  /* 0x0000000c0d0e7389 */ /* 0x00006400000c000b */
[----:B01----:R-:W-:Y:S01]  /*2fd30*/  ENDCOLLECTIVE ;  /* 0x000000000000791b */ /* 0x003fe20003800000 */
.L_x_3876:
[----:B------:R-:W-:Y:S02]  /*2fd40*/  IMAD.MOV.U32 R13, RZ, RZ, R33 ;  /* 0x000000ffff0d7224 */ /* 0x000fe400078e0021 */
[----:B------:R-:W-:-:S07]  /*2fd50*/  IMAD.MOV.U32 R130, RZ, RZ, R14 ;  /* 0x000000ffff827224 */ /* 0x000fce00078e000e */
[----:B------:R-:W-:Y:S05]  /*2fd60*/  WARPSYNC.COLLECTIVE R15, `(.L_x_3877) ;  /* 0x000000000f087348 */ /* 0x000fea0003c00000 */
[----:B------:R0:W1:Y:S02]  /*2fd70*/  SHFL.IDX P6, R14, R13, R12, R11 ;  /* 0x0000000c0d0e7389 */ /* 0x00006400000c000b */
[----:B01----:R-:W-:Y:S01]  /*2fd80*/  ENDCOLLECTIVE ;  /* 0x000000000000791b */ /* 0x003fe20003800000 */
.L_x_3877:
[----:B------:R-:W-:Y:S02]  /*2fd90*/  IMAD.MOV.U32 R13, RZ, RZ, R31 ;  /* 0x000000ffff0d7224 */ /* 0x000fe400078e001f */
[----:B------:R-:W-:Y:S02]  /*2fda0*/  IMAD.MOV.U32 R12, RZ, RZ, R75 ;  /* 0x000000ffff0c7224 */ /* 0x000fe400078e004b */
[----:B------:R-:W-:-:S07]  /*2fdb0*/  IMAD.MOV.U32 R33, RZ, RZ, R14 ;  /* 0x000000ffff217224 */ /* 0x000fce00078e000e */
[----:B------:R-:W-:Y:S05]  /*2fdc0*/  WARPSYNC.COLLECTIVE R15, `(.L_x_3878) ;  /* 0x000000000f087348 */ /* 0x000fea0003c00000 */
[----:B------:R0:W1:Y:S02]  /*2fdd0*/  SHFL.IDX P6, R14, R13, R12, R11 ;  /* 0x0000000c0d0e7389 */ /* 0x00006400000c000b */
[----:B01----:R-:W-:Y:S01]  /*2fde0*/  ENDCOLLECTIVE ;  /* 0x000000000000791b */ /* 0x003fe20003800000 */
.L_x_3878:
[----:B------:R-:W-:Y:S01]  /*2fdf0*/  IMAD.MOV.U32 R13, RZ, RZ, R30 ;  /* 0x000000ffff0d7224 */ /* 0x000fe200078e001e */
[----:B------:R-:W-:-:S07]  /*2fe00*/  MOV R31, R14 ;  /* 0x0000000e001f7202 */ /* 0x000fce0000000f00 */
[----:B------:R-:W-:Y:S05]  /*2fe10*/  WARPSYNC.COLLECTIVE R15, `(.L_x_3879) ;  /* 0x000000000f087348 */ /* 0x000fea0003c00000 */
[----:B------:R0:W1:Y:S02]  /*2fe20*/  SHFL.IDX P6, R14, R13, R12, R11 ;  /* 0x0000000c0d0e7389 */ /* 0x00006400000c000b */
[----:B01----:R-:W-:Y:S01]  /*2fe30*/  ENDCOLLECTIVE ;  /* 0x000000000000791b */ /* 0x003fe20003800000 */
.L_x_3879:
        /* <DEDUP_REMOVED lines=8> */
.L_x_3880:
[----:B------:R-:W-:Y:S02]  /*2fec0*/  IMAD.MOV.U32 R13, RZ, RZ, R70 ;  /* 0x000000ffff0d7224 */ /* 0x000fe400078e0046 */
[----:B------:R-:W-:-:S07]  /*2fed0*/  IMAD.MOV.U32 R125, RZ, RZ, R14 ;  /* 0x000000ffff7d7224 */ /* 0x000fce00078e000e */
[----:B------:R-:W-:Y:S05]  /*2fee0*/  WARPSYNC.COLLECTIVE R15, `(.L_x_3881) ;  /* 0x000000000f087348 */ /* 0x000fea0003c00000 */
[----:B------:R0:W1:Y:S02]  /*2fef0*/  SHFL.IDX P6, R14, R13, R12, R11 ;  /* 0x0000000c0d0e7389 */ /* 0x00006400000c000b */
[----:B01----:R-:W-:Y:S01]  /*2ff00*/  ENDCOLLECTIVE ;  /* 0x000000000000791b */ /* 0x003fe20003800000 */
.L_x_3881:
[----:B------:R-:W-:Y:S01]  /*2ff10*/  IMAD.MOV.U32 R13, RZ, RZ, R34 ;  /* 0x000000ffff0d7224 */ /* 0x000fe200078e0022 */
[----:B------:R-:W-:Y:S01]  /*2ff20*/  MOV R12, R75 ;  /* 0x0000004b000c7202 */ /* 0x000fe20000000f00 */
[----:B------:R-:W-:-:S07]  /*2ff30*/  IMAD.MOV.U32 R127, RZ, RZ, R14 ;  /* 0x000000ffff7f7224 */ /* 0x000fce00078e000e */
[----:B------:R-:W-:Y:S05]  /*2ff40*/  WARPSYNC.COLLECTIVE R15, `(.L_x_3882) ;  /* 0x000000000f087348 */ /* 0x000fea0003c00000 */
[----:B------:R0:W1:Y:S02]  /*2ff50*/  SHFL.IDX P6, R14, R13, R12, R11 ;  /* 0x0000000c0d0e7389 */ /* 0x00006400000c000b */
[----:B01----:R-:W-:Y:S01]  /*2ff60*/  ENDCOLLECTIVE ;  /* 0x000000000000791b */ /* 0x003fe20003800000 */
.L_x_3882:
[----:B------:R-:W-:Y:S01]  /*2ff70*/  IMAD.MOV.U32 R13, RZ, RZ, R32 ;  /* 0x000000ffff0d7224 */ /* 0x000fe200078e0020 */
[----:B------:R-:W-:Y:S02]  /*2ff80*/  SEL R32, R33, R67, P0 ;  /* 0x0000004321207207 */ /* 0x000fe40000000000 */
[----:B------:R-:W-:Y:S01]  /*2ff90*/  SEL R33, R67, R33, P0 ;  /* 0x0000002143217207 */ /* 0x000fe20000000000 */
[----:B------:R-:W-:-:S07]  /*2ffa0*/  IMAD.MOV.U32 R143, RZ, RZ, R14 ;  /* 0x000000ffff8f7224 */ /* 0x000fce00078e000e */
[----:B------:R-:W-:Y:S05]  /*2ffb0*/  WARPSYNC.COLLECTIVE R15, `(.L_x_3883) ;  /* 0x000000000f087348 */ /* 0x000fea0003c00000 */
[----:B------:R0:W1:Y:S02]  /*2ffc0*/  SHFL.IDX P6, R14, R13, R12, R11 ;  /* 0x0000000c0d0e7389 */ /* 0x00006400000c000b */
[----:B01----:R-:W-:Y:S01]  /*2ffd0*/  ENDCOLLECTIVE ;  /* 0x000000000000791b */ /* 0x003fe20003800000 */
.L_x_3883:
[----:B------:R-:W-:Y:S01]  /*2ffe0*/  SEL R34, R125, R143, P0 ;  /* 0x0000008f7d227207 */ /* 0x000fe20000000000 */
[----:B------:R-:W-:Y:S02]  /*2fff0*/  IMAD.MOV.U32 R13, RZ, RZ, R83 ;  /* 0x000000ffff0d7224 */ /* 0x000fe400078e0053 */
[----:B------:R-:W-:Y:S02]  /*30000*/  IMAD.MOV.U32 R12, RZ, RZ, R36 ;  /* 0x000000ffff0c7224 */ /* 0x000fe400078e0024 */
[----:B------:R-:W-:-:S07]  /*30010*/  IMAD.MOV.U32 R144, RZ, RZ, R14 ;  /* 0x000000ffff907224 */ /* 0x000fce00078e000e */
[----:B------:R-:W-:Y:S05]  /*30020*/  WARPSYNC.COLLECTIVE R15, `(.L_x_3884) ;  /* 0x000000000f087348 */ /* 0x000fea0003c00000 */
[----:B------:R0:W1:Y:S02]  /*30030*/  SHFL.IDX P6, R14, R13, R12, R11 ;  /* 0x0000000c0d0e7389 */ /* 0x00006400000c000b */
[----:B01----:R-:W-:Y:S01]  /*30040*/  ENDCOLLECTIVE ;  /* 0x000000000000791b */ /* 0x003fe20003800000 */
.L_x_3884:
[----:B------:R-:W-:Y:S02]  /*30050*/  IMAD.MOV.U32 R13, RZ, RZ, R80 ;  /* 0x000000ffff0d7224 */ /* 0x000fe400078e0050 */
[----:B------:R-:W-:-:S07]  /*30060*/  IMAD.MOV.U32 R83, RZ, RZ, R14 ;  /* 0x000000ffff537224 */ /* 0x000fce00078e000e */
[----:B------:R-:W-:Y:S05]  /*30070*/  WARPSYNC.COLLECTIVE R15, `(.L_x_3885) ;  /* 0x000000000f087348 */ /* 0x000fea0003c00000 */
[----:B------:R0:W1:Y:S02]  /*30080*/  SHFL.IDX P6, R14, R13, R12, R11 ;  /* 0x0000000c0d0e7389 */ /* 0x00006400000c000b */
[----:B01----:R-:W-:Y:S01]  /*30090*/  ENDCOLLECTIVE ;  /* 0x000000000000791b */ /* 0x003fe20003800000 */
.L_x_3885:
[----:B------:R-:W-:Y:S01]  /*300a0*/  MOV R13, R48 ;  /* 0x00000030000d7202 */ /* 0x000fe20000000f00 */
[----:B------:R-:W-:Y:S02]  /*300b0*/  IMAD.MOV.U32 R12, RZ, RZ, R75 ;  /* 0x000000ffff0c7224 */ /* 0x000fe400078e004b */
[----:B------:R-:W-:-:S07]  /*300c0*/  IMAD.MOV.U32 R123, RZ, RZ, R14 ;  /* 0x000000ffff7b7224 */ /* 0x000fce00078e000e */
[----:B------:R-:W-:Y:S05]  /*300d0*/  WARPSYNC.COLLECTIVE R15, `(.L_x_3886) ;  /* 0x000000000f087348 */ /* 0x000fea0003c00000 */
[----:B------:R0:W1:Y:S02]  /*300e0*/  SHFL.IDX P6, R14, R13, R12, R11 ;  /* 0x0000000c0d0e7389 */ /* 0x00006400000c000b */
[----:B01----:R-:W-:Y:S01]  /*300f0*/  ENDCOLLECTIVE ;  /* 0x000000000000791b */ /* 0x003fe20003800000 */
.L_x_3886:
[----:B------:R-:W-:Y:S01]  /*30100*/  IMAD.MOV.U32 R13, RZ, RZ, R35 ;  /* 0x000000ffff0d7224 */ /* 0x000fe200078e0023 */
[----:B------:R-:W-:Y:S01]  /*30110*/  SEL R35, R143, R125, P0 ;  /* 0x0000007d8f237207 */ /* 0x000fe20000000000 */
[----:B------:R-:W-:-:S07]  /*30120*/  IMAD.MOV.U32 R48, RZ, RZ, R14 ;  /* 0x000000ffff307224 */ /* 0x000fce00078e000e */
[----:B------:R-:W-:Y:S05]  /*30130*/  WARPSYNC.COLLECTIVE R15, `(.L_x_3887) ;  /* 0x000000000f087348 */ /* 0x000fea0003c00000 */
[----:B------:R0:W1:Y:S02]  /*30140*/  SHFL.IDX P6, R14, R13, R12, R11 ;  /* 0x0000000c0d0e7389 */ /* 0x00006400000c000b */
[----:B01----:R-:W-:Y:S01]  /*30150*/  ENDCOLLECTIVE ;  /* 0x000000000000791b */ /* 0x003fe20003800000 */
.L_x_3887:
[----:B------:R-:W-:Y:S01]  /*30160*/  SEL R54, R83, R48, P0 ;  /* 0x0000003053367207 */ /* 0x000fe20000000000 */
[----:B------:R-:W-:Y:S02]  /*30170*/  IMAD.MOV.U32 R13, RZ, RZ, R93 ;  /* 0x000000ffff0d7224 */ /* 0x000fe400078e005d */
[----:B------:R-:W-:Y:S02]  /*30180*/  IMAD.MOV.U32 R12, RZ, RZ, R36 ;  /* 0x000000ffff0c7224 */ /* 0x000fe400078e0024 */
[----:B------:R-:W-:-:S07]  /*30190*/  IMAD.MOV.U32 R145, RZ, RZ, R14 ;  /* 0x000000ffff917224 */ /* 0x000fce00078e000e */
[----:B------:R-:W-:Y:S05]  /*301a0*/  WARPSYNC.COLLECTIVE R15, `(.L_x_3888) ;  /* 0x000000000f087348 */ /* 0x000fea0003c00000 */
[----:B------:R0:W1:Y:S02]  /*301b0*/  SHFL.IDX P6, R14, R13, R12, R11 ;  /* 0x0000000c0d0e7389 */ /* 0x00006400000c000b */
[----:B01----:R-:W-:Y:S01]  /*301c0*/  ENDCOLLECTIVE ;  /* 0x000000000000791b */ /* 0x003fe20003800000 */
.L_x_3888:
[----:B------:R-:W-:Y:S01]  /*301d0*/  SEL R65, R145, R123, P0 ;  /* 0x0000007b91417207 */ /* 0x000fe20000000000 */
[----:B------:R-:W-:Y:S02]  /*301e0*/  IMAD.MOV.U32 R13, RZ, RZ, R82 ;  /* 0x000000ffff0d7224 */ /* 0x000fe400078e0052 */
[----:B------:R-:W-:-:S07]  /*301f0*/  IMAD.MOV.U32 R93, RZ, RZ, R14 ;  /* 0x000000ffff5d7224 */ /* 0x000fce00078e000e */
[----:B------:R-:W-:Y:S05]  /*30200*/  WARPSYNC.COLLECTIVE R15, `(.L_x_3889) ;  /* 0x000000000f087348 */ /* 0x000fea0003c00000 */
[----:B------:R0:W1:Y:S02]  /*30210*/  SHFL.IDX P6, R14, R13, R12, R11 ;  /* 0x0000000c0d0e7389 */ /* 0x00006400000c000b */
[----:B01----:R-:W-:Y:S01]  /*30220*/  ENDCOLLECTIVE ;  /* 0x000000000000791b */ /* 0x003fe20003800000 */
.L_x_3889:
[----:B------:R-:W-:Y:S01]  /*30230*/  IMAD.MOV.U32 R13, RZ, RZ, R53 ;  /* 0x000000ffff0d7224 */ /* 0x000fe200078e0035 */
[----:B------:R-:W-:Y:S01]  /*30240*/  SEL R53, R144, R127, P0 ;  /* 0x0000007f90357207 */ /* 0x000fe20000000000 */
[----:B------:R-:W-:Y:S01]  /*30250*/  IMAD.MOV.U32 R12, RZ, RZ, R75 ;  /* 0x000000ffff0c7224 */ /* 0x000fe200078e004b */
[----:B------:R-:W-:-:S07]  /*30260*/  MOV R81, R14 ;  /* 0x0000000e00517202 */ /* 0x000fce0000000f00 */
[----:B------:R-:W-:Y:S05]  /*30270*/  WARPSYNC.COLLECTIVE R15, `(.L_x_3890) ;  /* 0x000000000f087348 */ /* 0x000fea0003c00000 */
[----:B------:R0:W1:Y:S02]  /*30280*/  SHFL.IDX P6, R14, R13, R12, R11 ;  /* 0x0000000c0d0e7389 */ /* 0x00006400000c000b */
[----:B01----:R-:W-:Y:S01]  /*30290*/  ENDCOLLECTIVE ;  /* 0x000000000000791b */ /* 0x003fe20003800000 */
.L_x_3890:
[----:B------:R-:W-:Y:S02]  /*302a0*/  IMAD.MOV.U32 R13, RZ, RZ, R49 ;  /* 0x000000ffff0d7224 */ /* 0x000fe400078e0031 */
[----:B------:R-:W-:-:S07]  /*302b0*/  IMAD.MOV.U32 R146, RZ, RZ, R14 ;  /* 0x000000ffff927224 */ /* 0x000fce00078e000e */
[----:B------:R-:W-:Y:S05]  /*302c0*/  WARPSYNC.COLLECTIVE R15, `(.L_x_3891) ;  /* 0x000000000f087348 */ /* 0x000fea0003c00000 */
[----:B------:R0:W1:Y:S02]  /*302d0*/  SHFL.IDX P6, R14, R13, R12, R11 ;  /* 0x0000000c0d0e7389 */ /* 0x00006400000c000b */
[----:B01----:R-:W-:Y:S01]  /*302e0*/  ENDCOLLECTIVE ;  /* 0x000000000000791b */ /* 0x003fe20003800000 */
.L_x_3891:
        /* <DEDUP_REMOVED lines=8> */
.L_x_3892:
[----:B------:R-:W-:Y:S02]  /*30370*/  SEL R68, R81, R49, P0 ;  /* 0x0000003151447207 */ /* 0x000fe40000000000 */
[----:B------:R-:W-:Y:S01]  /*30380*/  MOV R13, R92 ;  /* 0x0000005c000d7202 */ /* 0x000fe20000000f00 */
[----:B------:R-:W-:-:S07]  /*30390*/  IMAD.MOV.U32 R124, RZ, RZ, R14 ;  /* 0x000000ffff7c7224 */ /* 0x000fce00078e000e */
[----:B------:R-:W-:Y:S05]  /*303a0*/  WARPSYNC.COLLECTIVE R15, `(.L_x_3893) ;  /* 0x000000000f087348 */ /* 0x000fea0003c00000 */
[----:B------:R0:W1:Y:S02]  /*303b0*/  SHFL.IDX P6, R14, R13, R12, R11 ;  /* 0x0000000c0d0e7389 */ /* 0x00006400000c000b */
[----:B01----:R-:W-:Y:S01]  /*303c0*/  ENDCOLLECTIVE ;  /* 0x000000000000791b */ /* 0x003fe20003800000 */
.L_x_3893:
[----:B------:R-:W-:Y:S01]  /*303d0*/  IMAD.MOV.U32 R13, RZ, RZ, R64 ;  /* 0x000000ffff0d7224 */ /* 0x000fe200078e0040 */
[----:B------:R-:W-:Y:S01]  /*303e0*/  SEL R64, R123, R145, P0 ;  /* 0x000000917b407207 */ /* 0x000fe20000000000 */
[----:B------:R-:W-:Y:S02]  /*303f0*/  IMAD.MOV.U32 R12, RZ, RZ, R75 ;  /* 0x000000ffff0c7224 */ /* 0x000fe400078e004b */
[----:B------:R-:W-:-:S07]  /*30400*/  IMAD.MOV.U32 R126, RZ, RZ, R14 ;  /* 0x000000ffff7e7224 */ /* 0x000fce00078e000e */
[----:B------:R-:W-:Y:S05]  /*30410*/  WARPSYNC.COLLECTIVE R15, `(.L_x_3894) ;  /* 0x000000000f087348 */ /* 0x000fea0003c00000 */
[----:B------:R0:W1:Y:S02]  /*30420*/  SHFL.IDX P6, R14, R13, R12, R11 ;  /* 0x0000000c0d0e7389 */ /* 0x00006400000c000b */
[----:B01----:R-:W-:Y:S01]  /*30430*/  ENDCOLLECTIVE ;  /* 0x000000000000791b */ /* 0x003fe20003800000 */
.L_x_3894:
[----:B------:R-:W-:Y:S01]  /*30440*/  IMAD.MOV.U32 R13, RZ, RZ, R55 ;  /* 0x000000ffff0d7224 */ /* 0x000fe200078e0037 */
[----:B------:R-:W-:Y:S01]  /*30450*/  SEL R55, R48, R83, P0 ;  /* 0x0000005330377207 */ /* 0x000fe20000000000 */
[----:B------:R-:W-:-:S07]  /*30460*/  IMAD.MOV.U32 R92, RZ, RZ, R14 ;  /* 0x000000ffff5c7224 */ /* 0x000fce00078e000e */
[----:B------:R-:W-:Y:S05]  /*30470*/  WARPSYNC.COLLECTIVE R15, `(.L_x_3895) ;  /* 0x000000000f087348 */ /* 0x000fea0003c00000 */
[----:B------:R0:W1:Y:S02]  /*30480*/  SHFL.IDX P6, R14, R13, R12, R11 ;  /* 0x0000000c0d0e7389 */ /* 0x00006400000c000b */
[----:B01----:R-:W-:Y:S01]  /*30490*/  ENDCOLLECTIVE ;  /* 0x000000000000791b */ /* 0x003fe20003800000 */
.L_x_3895:
[----:B------:R-:W-:Y:S02]  /*304a0*/  SEL R123, R124, R92, P0 ;  /* 0x0000005c7c7b7207 */ /* 0x000fe40000000000 */
[----:B------:R-:W-:Y:S01]  /*304b0*/  SEL R124, R92, R124, P0 ;  /* 0x0000007c5c7c7207 */ /* 0x000fe20000000000 */
[----:B------:R-:W-:Y:S01]  /*304c0*/  IMAD.MOV.U32 R13, RZ, RZ, R122 ;  /* 0x000000ffff0d7224 */ /* 0x000fe200078e007a */
[----:B------:R-:W-:Y:S01]  /*304d0*/  SEL R122, R49, R81, P0 ;  /* 0x00000051317a7207 */ /* 0x000fe20000000000 */
[----:B------:R-:W-:Y:S02]  /*304e0*/  IMAD.MOV.U32 R12, RZ, RZ, R36 ;  /* 0x000000ffff0c7224 */ /* 0x000fe400078e0024 */
[----:B------:R-:W-:-:S07]  /*304f0*/  IMAD.MOV.U32 R95, RZ, RZ, R14 ;  /* 0x000000ffff5f7224 */ /* 0x000fce00078e000e */
[----:B------:R-:W-:Y:S05]  /*30500*/  WARPSYNC.COLLECTIVE R15, `(.L_x_3896) ;  /* 0x000000000f087348 */ /* 0x000fea0003c00000 */
[----:B------:R0:W1:Y:S02]  /*30510*/  SHFL.IDX P6, R14, R13, R12, R11 ;  /* 0x0000000c0d0e7389 */ /* 0x00006400000c000b */
[----:B01----:R-:W-:Y:S01]  /*30520*/  ENDCOLLECTIVE ;  /* 0x000000000000791b */ /* 0x003fe20003800000 */
.L_x_3896:
[----:B------:R-:W-:Y:S02]  /*30530*/  SEL R125, R126, R95, P0 ;  /* 0x0000005f7e7d7207 */ /* 0x000fe40000000000 */
[----:B------:R-:W-:Y:S01]  /*30540*/  SEL R126, R95, R126, P0 ;  /* 0x0000007e5f7e7207 */ /* 0x000fe20000000000 */
[----:B------:R-:W-:Y:S01]  /*30550*/  IMAD.MOV.U32 R13, RZ, RZ, R94 ;  /* 0x000000ffff0d7224 */ /* 0x000fe200078e005e */
[----:B------:R-:W-:-:S07]  /*30560*/  MOV R128, R14 ;  /* 0x0000000e00807202 */ /* 0x000fce0000000f00 */
[----:B------:R-:W-:Y:S05]  /*30570*/  WARPSYNC.COLLECTIVE R15, `(.L_x_3897) ;  /* 0x000000000f087348 */ /* 0x000fea0003c00000 */
[----:B------:R0:W1:Y:S02]  /*30580*/  SHFL.IDX P6, R14, R13, R12, R11 ;  /* 0x0000000c0d0e7389 */ /* 0x00006400000c000b */
[----:B01----:R-:W-:Y:S01]  /*30590*/  ENDCOLLECTIVE ;  /* 0x000000000000791b */ /* 0x003fe20003800000 */
.L_x_3897:
[----:B------:R-:W-:Y:S02]  /*305a0*/  IMAD.MOV.U32 R13, RZ, RZ, R69 ;  /* 0x000000ffff0d7224 */ /* 0x000fe400078e0045 */
[----:B------:R-:W-:Y:S02]  /*305b0*/  IMAD.MOV.U32 R12, RZ, RZ, R75 ;  /* 0x000000ffff0c7224 */ /* 0x000fe400078e004b */
[----:B------:R-:W-:-:S07]  /*305c0*/  IMAD.MOV.U32 R70, RZ, RZ, R14 ;  /* 0x000000ffff467224 */ /* 0x000fce00078e000e */
[----:B------:R-:W-:Y:S05]  /*305d0*/  WARPSYNC.COLLECTIVE R15, `(.L_x_3898) ;  /* 0x000000000f087348 */ /* 0x000fea0003c00000 */
[----:B------:R0:W1:Y:S02]  /*305e0*/  SHFL.IDX P6, R14, R13, R12, R11 ;  /* 0x0000000c0d0e7389 */ /* 0x00006400000c000b */
[----:B01----:R-:W-:Y:S01]  /*305f0*/  ENDCOLLECTIVE ;  /* 0x000000000000791b */ /* 0x003fe20003800000 */
.L_x_3898:
[----:B------:R-:W-:Y:S01]  /*30600*/  IMAD.MOV.U32 R13, RZ, RZ, R52 ;  /* 0x000000ffff0d7224 */ /* 0x000fe200078e0034 */
[----:B------:R-:W-:Y:S01]  /*30610*/  SEL R52, R127, R144, P0 ;  /* 0x000000907f347207 */ /* 0x000fe20000000000 */
[----:B------:R-:W-:-:S07]  /*30620*/  IMAD.MOV.U32 R94, RZ, RZ, R14 ;  /* 0x000000ffff5e7224 */ /* 0x000fce00078e000e */
[----:B------:R-:W-:Y:S05]  /*30630*/  WARPSYNC.COLLECTIVE R15, `(.L_x_3899) ;  /* 0x000000000f087348 */ /* 0x000fea0003c00000 */
[----:B------:R0:W1:Y:S02]  /*30640*/  SHFL.IDX P6, R14, R13, R12, R11 ;  /* 0x0000000c0d0e7389 */ /* 0x00006400000c000b */
[----:B01----:R-:W-:Y:S01]  /*30650*/  ENDCOLLECTIVE ;  /* 0x000000000000791b */ /* 0x003fe20003800000 */
.L_x_3899:
        /* <DEDUP_REMOVED lines=8> */
.L_x_3900:
[----:B------:R-:W-:Y:S02]  /*306e0*/  SEL R69, R70, R147, P0 ;  /* 0x0000009346457207 */ /* 0x000fe40000000000 */
[----:B------:R-:W-:Y:S01]  /*306f0*/  SEL R70, R147, R70, P0 ;  /* 0x0000004693467207 */ /* 0x000fe20000000000 */
[----:B------:R-:W-:Y:S02]  /*30700*/  IMAD.MOV.U32 R13, RZ, RZ, R45 ;  /* 0x000000ffff0d7224 */ /* 0x000fe400078e002d */
[----:B------:R-:W-:-:S07]  /*30710*/  IMAD.MOV.U32 R50, RZ, RZ, R14 ;  /* 0x000000ffff327224 */ /* 0x000fce00078e000e */
[----:B------:R-:W-:Y:S05]  /*30720*/  WARPSYNC.COLLECTIVE R15, `(.L_x_3901) ;  /* 0x000000000f087348 */ /* 0x000fea0003c00000 */
[----:B------:R0:W1:Y:S02]  /*30730*/  SHFL.IDX P6, R14, R13, R12, R11 ;  /* 0x0000000c0d0e7389 */ /* 0x00006400000c000b */
[----:B01----:R-:W-:Y:S01]  /*30740*/  ENDCOLLECTIVE ;  /* 0x000000000000791b */ /* 0x003fe20003800000 */
.L_x_3901:
[----:B------:R-:W-:Y:S02]  /*30750*/  IMAD.MOV.U32 R13, RZ, RZ, R40 ;  /* 0x000000ffff0d7224 */ /* 0x000fe400078e0028 */
[----:B------:R-:W-:Y:S02]  /*30760*/  IMAD.MOV.U32 R12, RZ, RZ, R75 ;  /* 0x000000ffff0c7224 */ /* 0x000fe400078e004b */
[----:B------:R-:W-:-:S07]  /*30770*/  IMAD.MOV.U32 R45, RZ, RZ, R14 ;  /* 0x000000ffff2d7224 */ /* 0x000fce00078e000e */
[----:B------:R-:W-:Y:S05]  /*30780*/  WARPSYNC.COLLECTIVE R15, `(.L_x_3902) ;  /* 0x000000000f087348 */ /* 0x000fea0003c00000 */
[----:B------:R0:W1:Y:S02]  /*30790*/  SHFL.IDX P6, R14, R13, R12, R11 ;  /* 0x0000000c0d0e7389 */ /* 0x00006400000c000b */
[----:B01----:R-:W-:Y:S01]  /*307a0*/  ENDCOLLECTIVE ;  /* 0x000000000000791b */ /* 0x003fe20003800000 */
.L_x_3902:
[----:B------:R-:W-:Y:S02]  /*307b0*/  IMAD.MOV.U32 R13, RZ, RZ, R39 ;  /* 0x000000ffff0d7224 */ /* 0x000fe400078e0027 */
[----:B------:R-:W-:-:S07]  /*307c0*/  IMAD.MOV.U32 R40, RZ, RZ, R14 ;  /* 0x000000ffff287224 */ /* 0x000fce00078e000e */
[----:B------:R-:W-:Y:S05]  /*307d0*/  WARPSYNC.COLLECTIVE R15, `(.L_x_3903) ;  /* 0x000000000f087348 */ /* 0x000fea0003c00000 */
[----:B------:R0:W1:Y:S02]  /*307e0*/  SHFL.IDX P6, R14, R13, R12, R11 ;  /* 0x0000000c0d0e7389 */ /* 0x00006400000c000b */
[----:B01----:R-:W-:Y:S01]  /*307f0*/  ENDCOLLECTIVE ;  /* 0x000000000000791b */ /* 0x003fe20003800000 */
.L_x_3903:
[----:B------:R-:W-:Y:S01]  /*30800*/  MOV R13, R51 ;  /* 0x00000033000d7202 */ /* 0x000fe20000000f00 */
[----:B------:R-:W-:Y:S02]  /*30810*/  IMAD.MOV.U32 R12, RZ, RZ, R36 ;  /* 0x000000ffff0c7224 */ /* 0x000fe400078e0024 */
[----:B------:R-:W-:-:S07]  /*30820*/  IMAD.MOV.U32 R39, RZ, RZ, R14 ;  /* 0x000000ffff277224 */ /* 0x000fce00078e000e */
[----:B------:R-:W-:Y:S05]  /*30830*/  WARPSYNC.COLLECTIVE R15, `(.L_x_3904) ;  /* 0x000000000f087348 */ /* 0x000fea0003c00000 */
[----:B------:R0:W1:Y:S02]  /*30840*/  SHFL.IDX P6, R14, R13, R12, R11 ;  /* 0x0000000c0d0e7389 */ /* 0x00006400000c000b */
[----:B01----:R-:W-:Y:S01]  /*30850*/  ENDCOLLECTIVE ;  /* 0x000000000000791b */ /* 0x003fe20003800000 */
.L_x_3904:
[----:B------:R-:W-:Y:S02]  /*30860*/  IMAD.MOV.U32 R13, RZ, RZ, R47 ;  /* 0x000000ffff0d7224 */ /* 0x000fe400078e002f */
[----:B------:R-:W-:-:S07]  /*30870*/  IMAD.MOV.U32 R51, RZ, RZ, R14 ;  /* 0x000000ffff337224 */ /* 0x000fce00078e000e */
[----:B------:R-:W-:Y:S05]  /*30880*/  WARPSYNC.COLLECTIVE R15, `(.L_x_3905) ;  /* 0x000000000f087348 */ /* 0x000fea0003c00000 */
[----:B------:R0:W1:Y:S02]  /*30890*/  SHFL.IDX P6, R14, R13, R12, R11 ;  /* 0x0000000c0d0e7389 */ /* 0x00006400000c000b */
[----:B01----:R-:W-:Y:S01]  /*308a0*/  ENDCOLLECTIVE ;  /* 0x000000000000791b */ /* 0x003fe20003800000 */
.L_x_3905:
[----:B------:R-:W-:Y:S02]  /*308b0*/  IMAD.MOV.U32 R13, RZ, RZ, R42 ;  /* 0x000000ffff0d7224 */ /* 0x000fe400078e002a */
[----:B------:R-:W-:Y:S02]  /*308c0*/  IMAD.MOV.U32 R12, RZ, RZ, R75 ;  /* 0x000000ffff0c7224 */ /* 0x000fe400078e004b */
[----:B------:R-:W-:-:S07]  /*308d0*/  IMAD.MOV.U32 R47, RZ, RZ, R14 ;  /* 0x000000ffff2f7224 */ /* 0x000fce00078e000e */
[----:B------:R-:W-:Y:S05]  /*308e0*/  WARPSYNC.COLLECTIVE R15, `(.L_x_3906) ;  /* 0x000000000f087348 */ /* 0x000fea0003c00000 */
[----:B------:R0:W1:Y:S02]  /*308f0*/  SHFL.IDX P6, R14, R13, R12, R11 ;  /* 0x0000000c0d0e7389 */ /* 0x00006400000c000b */
[----:B01----:R-:W-:Y:S01]  /*30900*/  ENDCOLLECTIVE ;  /* 0x000000000000791b */ /* 0x003fe20003800000 */
.L_x_3906:
[----:B------:R-:W-:Y:S02]  /*30910*/  IMAD.MOV.U32 R13, RZ, RZ, R41 ;  /* 0x000000ffff0d7224 */ /* 0x000fe400078e0029 */
[----:B------:R-:W-:-:S07]  /*30920*/  IMAD.MOV.U32 R42, RZ, RZ, R14 ;  /* 0x000000ffff2a7224 */ /* 0x000fce00078e000e */
[----:B------:R-:W-:Y:S05]  /*30930*/  WARPSYNC.COLLECTIVE R15, `(.L_x_3907) ;  /* 0x000000000f087348 */ /* 0x000fea0003c00000 */
[----:B------:R0:W1:Y:S02]  /*30940*/  SHFL.IDX P6, R14, R13, R12, R11 ;  /* 0x0000000c0d0e7389 */ /* 0x00006400000c000b */
[----:B01----:R-:W-:Y:S01]  /*30950*/  ENDCOLLECTIVE ;  /* 0x000000000000791b */ /* 0x003fe20003800000 */
.L_x_3907:
[----:B------:R-:W-:Y:S02]  /*30960*/  IMAD.MOV.U32 R13, RZ, RZ, R60 ;  /* 0x000000ffff0d7224 */ /* 0x000fe400078e003c */
[----:B------:R-:W-:Y:S01]  /*30970*/  IMAD.MOV.U32 R12, RZ, RZ, R36 ;  /* 0x000000ffff0c7224 */ /* 0x000fe200078e0024 */
[----:B------:R-:W-:-:S07]  /*30980*/  MOV R41, R14 ;  /* 0x0000000e00297202 */ /* 0x000fce0000000f00 */
[----:B------:R-:W-:Y:S05]  /*30990*/  WARPSYNC.COLLECTIVE R15, `(.L_x_3908) ;  /* 0x000000000f087348 */ /* 0x000fea0003c00000 */
[----:B------:R0:W1:Y:S02]  /*309a0*/  SHFL.IDX P6, R14, R13, R12, R11 ;  /* 0x0000000c0d0e7389 */ /* 0x00006400000c000b */
[----:B01----:R-:W-:Y:S01]  /*309b0*/  ENDCOLLECTIVE ;  /* 0x000000000000791b */ /* 0x003fe20003800000 */
.L_x_3908:
[----:B------:R-:W-:Y:S01]  /*309c0*/  SEL R78, R41, R47, P0 ;  /* 0x0000002f294e7207 */ /* 0x000fe20000000000 */
[----:B------:R-:W-:Y:S02]  /*309d0*/  IMAD.MOV.U32 R13, RZ, RZ, R56 ;  /* 0x000000ffff0d7224 */ /* 0x000fe400078e0038 */
[----:B------:R-:W-:-:S07]  /*309e0*/  IMAD.MOV.U32 R80, RZ, RZ, R14 ;  /* 0x000000ffff507224 */ /* 0x000fce00078e000e */
[----:B------:R-:W-:Y:S05]  /*309f0*/  WARPSYNC.COLLECTIVE R15, `(.L_x_3909) ;  /* 0x000000000f087348 */ /* 0x000fea0003c00000 */
[----:B------:R0:W1:Y:S02]  /*30a00*/  SHFL.IDX P6, R14, R13, R12, R11 ;  /* 0x0000000c0d0e7389 */ /* 0x00006400000c000b */
[----:B01----:R-:W-:Y:S01]  /*30a10*/  ENDCOLLECTIVE ;  /* 0x000000000000791b */ /* 0x003fe20003800000 */
.L_x_3909:
[----:B------:R-:W-:Y:S02]  /*30a20*/  IMAD.MOV.U32 R13, RZ, RZ, R46 ;  /* 0x000000ffff0d7224 */ /* 0x000fe400078e002e */
[----:B------:R-:W-:Y:S02]  /*30a30*/  IMAD.MOV.U32 R12, RZ, RZ, R75 ;  /* 0x000000ffff0c7224 */ /* 0x000fe400078e004b */
[----:B------:R-:W-:-:S07]  /*30a40*/  IMAD.MOV.U32 R82, RZ, RZ, R14 ;  /* 0x000000ffff527224 */ /* 0x000fce00078e000e */
[----:B------:R-:W-:Y:S05]  /*30a50*/  WARPSYNC.COLLECTIVE R15, `(.L_x_3910) ;  /* 0x000000000f087348 */ /* 0x000fea0003c00000 */
[----:B------:R0:W1:Y:S02]  /*30a60*/  SHFL.IDX P6, R14, R13, R12, R11 ;  /* 0x0000000c0d0e7389 */ /* 0x00006400000c000b */
[----:B01----:R-:W-:Y:S01]  /*30a70*/  ENDCOLLECTIVE ;  /* 0x000000000000791b */ /* 0x003fe20003800000 */
.L_x_3910:
[----:B------:R-:W-:Y:S01]  /*30a80*/  MOV R13, R43 ;  /* 0x0000002b000d7202 */ /* 0x000fe20000000f00 */
[----:B------:R-:W-:-:S07]  /*30a90*/  IMAD.MOV.U32 R46, RZ, RZ, R14 ;  /* 0x000000ffff2e7224 */ /* 0x000fce00078e000e */
[----:B------:R-:W-:Y:S05]  /*30aa0*/  WARPSYNC.COLLECTIVE R15, `(.L_x_3911) ;  /* 0x000000000f087348 */ /* 0x000fea0003c00000 */
[----:B------:R0:W1:Y:S02]  /*30ab0*/  SHFL.IDX P6, R14, R13, R12, R11 ;  /* 0x0000000c0d0e7389 */ /* 0x00006400000c000b */
[----:B01----:R-:W-:Y:S01]  /*30ac0*/  ENDCOLLECTIVE ;  /* 0x000000000000791b */ /* 0x003fe20003800000 */
.L_x_3911:
        /* <DEDUP_REMOVED lines=9> */
.L_x_3912:
[----:B------:R-:W-:Y:S02]  /*30b60*/  SEL R81, R82, R43, P0 ;  /* 0x0000002b52517207 */ /* 0x000fe40000000000 */
[----:B------:R-:W-:Y:S01]  /*30b70*/  SEL R82, R43, R82, P0 ;  /* 0x000000522b527207 */ /* 0x000fe20000000000 */
[----:B------:R-:W-:Y:S02]  /*30b80*/  IMAD.MOV.U32 R13, RZ, RZ, R59 ;  /* 0x000000ffff0d7224 */ /* 0x000fe400078e003b */
[----:B------:R-:W-:-:S07]  /*30b90*/  IMAD.MOV.U32 R129, RZ, RZ, R14 ;  /* 0x000000ffff817224 */ /* 0x000fce00078e000e */
[----:B------:R-:W-:Y:S05]  /*30ba0*/  WARPSYNC.COLLECTIVE R15, `(.L_x_3913) ;  /* 0x000000000f087348 */ /* 0x000fea0003c00000 */
[----:B------:R0:W1:Y:S02]  /*30bb0*/  SHFL.IDX P6, R14, R13, R12, R11 ;  /* 0x0000000c0d0e7389 */ /* 0x00006400000c000b */
[----:B01----:R-:W-:Y:S01]  /*30bc0*/  ENDCOLLECTIVE ;  /* 0x000000000000791b */ /* 0x003fe20003800000 */
.L_x_3913:
[----:B------:R-:W-:Y:S02]  /*30bd0*/  IMAD.MOV.U32 R13, RZ, RZ, R58 ;  /* 0x000000ffff0d7224 */ /* 0x000fe400078e003a */
[----:B------:R-:W-:Y:S02]  /*30be0*/  IMAD.MOV.U32 R12, RZ, RZ, R75 ;  /* 0x000000ffff0c7224 */ /* 0x000fe400078e004b */
[----:B------:R-:W-:-:S07]  /*30bf0*/  IMAD.MOV.U32 R131, RZ, RZ, R14 ;  /* 0x000000ffff837224 */ /* 0x000fce00078e000e */
[----:B------:R-:W-:Y:S05]  /*30c00*/  WARPSYNC.COLLECTIVE R15, `(.L_x_3914) ;  /* 0x000000000f087348 */ /* 0x000fea0003c00000 */
[----:B------:R0:W1:Y:S02]  /*30c10*/  SHFL.IDX P6, R14, R13, R12, R11 ;  /* 0x0000000c0d0e7389 */ /* 0x00006400000c000b */
[----:B01----:R-:W-:Y:S01]  /*30c20*/  ENDCOLLECTIVE ;  /* 0x000000000000791b */ /* 0x003fe20003800000 */
.L_x_3914:
[----:B------:R-:W-:Y:S01]  /*30c30*/  IMAD.MOV.U32 R13, RZ, RZ, R57 ;  /* 0x000000ffff0d7224 */ /* 0x000fe200078e0039 */
[----:B------:R-:W-:-:S07]  /*30c40*/  MOV R58, R14 ;  /* 0x0000000e003a7202 */ /* 0x000fce0000000f00 */
[----:B------:R-:W-:Y:S05]  /*30c50*/  WARPSYNC.COLLECTIVE R15, `(.L_x_3915) ;  /* 0x000000000f087348 */ /* 0x000fea0003c00000 */
[----:B------:R0:W1:Y:S02]  /*30c60*/  SHFL.IDX P6, R14, R13, R12, R11 ;  /* 0x0000000c0d0e7389 */ /* 0x00006400000c000b */
[----:B01----:R-:W-:Y:S01]  /*30c70*/  ENDCOLLECTIVE ;  /* 0x000000000000791b */ /* 0x003fe20003800000 */
.L_x_3915:
        /* <DEDUP_REMOVED lines=9> */
.L_x_3916:
[----:B------:R-:W-:Y:S02]  /*30d10*/  SEL R130, R131, R57, P0 ;  /* 0x0000003983827207 */ /* 0x000fe40000000000 */
[----:B------:R-:W-:Y:S01]  /*30d20*/  SEL R131, R57, R131, P0 ;  /* 0x0000008339837207 */ /* 0x000fe20000000000 */
[----:B------:R-:W-:Y:S01]  /*30d30*/  IMAD.MOV.U32 R13, RZ, RZ, R71 ;  /* 0x000000ffff0d7224 */ /* 0x000fe200078e0047 */
[----:B------:R-:W-:Y:S01]  /*30d40*/  SEL R71, R50, R40, P0 ;  /* 0x0000002832477207 */ /* 0x000fe20000000000 */
[----:B------:R-:W-:-:S07]  /*30d50*/  IMAD.MOV.U32 R133, RZ, RZ, R14 ;  /* 0x000000ffff857224 */ /* 0x000fce00078e000e */
[----:B------:R-:W-:Y:S05]  /*30d60*/  WARPSYNC.COLLECTIVE R15, `(.L_x_3917) ;  /* 0x000000000f087348 */ /* 0x000fea0003c00000 */
[----:B------:R0:W1:Y:S02]  /*30d70*/  SHFL.IDX P6, R14, R13, R12, R11 ;  /* 0x0000000c0d0e7389 */ /* 0x00006400000c000b */
[----:B01----:R-:W-:Y:S01]  /*30d80*/  ENDCOLLECTIVE ;  /* 0x000000000000791b */ /* 0x003fe20003800000 */
.L_x_3917:
[----:B------:R-:W-:Y:S01]  /*30d90*/  IMAD.MOV.U32 R13, RZ, RZ, R73 ;  /* 0x000000ffff0d7224 */ /* 0x000fe200078e0049 */
[----:B------:R-:W-:Y:S02]  /*30da0*/  MOV R12, R75 ;  /* 0x0000004b000c7202 */ /* 0x000fe40000000f00 */
[----:B------:R-:W-:Y:S01]  /*30db0*/  SEL R73, R45, R39, P0 ;  /* 0x000000272d497207 */ /* 0x000fe20000000000 */
[----:B------:R-:W-:-:S07]  /*30dc0*/  IMAD.MOV.U32 R135, RZ, RZ, R14 ;  /* 0x000000ffff877224 */ /* 0x000fce00078e000e */
[----:B------:R-:W-:Y:S05]  /*30dd0*/  WARPSYNC.COLLECTIVE R15, `(.L_x_3918) ;  /* 0x000000000f087348 */ /* 0x000fea0003c00000 */
[----:B------:R0:W1:Y:S02]  /*30de0*/  SHFL.IDX P6, R14, R13, R12, R11 ;  /* 0x0000000c0d0e7389 */ /* 0x00006400000c000b */
[----:B01----:R-:W-:Y:S01]  /*30df0*/  ENDCOLLECTIVE ;  /* 0x000000000000791b */ /* 0x003fe20003800000 */
.L_x_3918:
[----:B------:R-:W-:Y:S02]  /*30e00*/  IMAD.MOV.U32 R13, RZ, RZ, R61 ;  /* 0x000000ffff0d7224 */ /* 0x000fe400078e003d */
[----:B------:R-:W-:-:S07]  /*30e10*/  IMAD.MOV.U32 R56, RZ, RZ, R14 ;  /* 0x000000ffff387224 */ /* 0x000fce00078e000e */
[----:B------:R-:W-:Y:S05]  /*30e20*/  WARPSYNC.COLLECTIVE R15, `(.L_x_3919) ;  /* 0x000000000f087348 */ /* 0x000fea0003c00000 */
[----:B------:R0:W1:Y:S02]  /*30e30*/  SHFL.IDX P6, R14, R13, R12, R11 ;  /* 0x0000000c0d0e7389 */ /* 0x00006400000c000b */
[----:B01----:R-:W-:Y:S01]  /*30e40*/  ENDCOLLECTIVE ;  /* 0x000000000000791b */ /* 0x003fe20003800000 */
.L_x_3919:
        /* <DEDUP_REMOVED lines=9> */
.L_x_3920:
[----:B------:R-:W-:Y:S02]  /*30ee0*/  SEL R134, R135, R61, P0 ;  /* 0x0000003d87867207 */ /* 0x000fe40000000000 */
[----:B------:R-:W-:Y:S01]  /*30ef0*/  SEL R135, R61, R135, P0 ;  /* 0x000000873d877207 */ /* 0x000fe20000000000 */
[----:B------:R-:W-:Y:S02]  /*30f00*/  IMAD.MOV.U32 R13, RZ, RZ, R37 ;  /* 0x000000ffff0d7224 */ /* 0x000fe400078e0025 */
[----:B------:R-:W-:-:S07]  /*30f10*/  IMAD.MOV.U32 R44, RZ, RZ, R14 ;  /* 0x000000ffff2c7224 */ /* 0x000fce00078e000e */
[----:B------:R-:W-:Y:S05]  /*30f20*/  WARPSYNC.COLLECTIVE R15, `(.L_x_3921) ;  /* 0x000000000f087348 */ /* 0x000fea0003c00000 */
[----:B------:R0:W1:Y:S02]  /*30f30*/  SHFL.IDX P6, R14, R13, R12, R11 ;  /* 0x0000000c0d0e7389 */ /* 0x00006400000c000b */
[----:B01----:R-:W-:Y:S01]  /*30f40*/  ENDCOLLECTIVE ;  /* 0x000000000000791b */ /* 0x003fe20003800000 */
.L_x_3921:
[----:B------:R-:W-:Y:S01]  /*30f50*/  MOV R13, R76 ;  /* 0x0000004c000d7202 */ /* 0x000fe20000000f00 */
[----:B------:R-:W-:Y:S01]  /*30f60*/  IMAD.MOV.U32 R12, RZ, RZ, R75 ;  /* 0x000000ffff0c7224 */ /* 0x000fe200078e004b */
[----:B------:R-:W-:Y:S02]  /*30f70*/  SEL R75, R51, R42, P0 ;  /* 0x0000002a334b7207 */ /* 0x000fe40000000000 */
[----:B------:R-:W-:Y:S01]  /*30f80*/  SEL R76, R42, R51, P0 ;  /* 0x000000332a4c7207 */ /* 0x000fe20000000000 */
[----:B------:R-:W-:-:S07]  /*30f90*/  IMAD.MOV.U32 R37, RZ, RZ, R14 ;  /* 0x000000ffff257224 */ /* 0x000fce00078e000e */
[----:B------:R-:W-:Y:S05]  /*30fa0*/  WARPSYNC.COLLECTIVE R15, `(.L_x_3922) ;  /* 0x000000000f087348 */ /* 0x000fea0003c00000 */
[----:B------:R0:W1:Y:S02]  /*30fb0*/  SHFL.IDX P6, R14, R13, R12, R11 ;  /* 0x0000000c0d0e7389 */ /* 0x00006400000c000b */
[----:B01----:R-:W-:Y:S01]  /*30fc0*/  ENDCOLLECTIVE ;  /* 0x000000000000791b */ /* 0x003fe20003800000 */
.L_x_3922:
[----:B------:R-:W-:Y:S02]  /*30fd0*/  IMAD.MOV.U32 R13, RZ, RZ, R38 ;  /* 0x000000ffff0d7224 */ /* 0x000fe400078e0026 */
[----:B------:R-:W-:-:S07]  /*30fe0*/  IMAD.MOV.U32 R36, RZ, RZ, R14 ;  /* 0x000000ffff247224 */ /* 0x000fce00078e000e */
[----:B------:R-:W-:Y:S05]  /*30ff0*/  WARPSYNC.COLLECTIVE R15, `(.L_x_3923) ;  /* 0x000000000f087348 */ /* 0x000fea0003c00000 */
[----:B------:R0:W1:Y:S02]  /*31000*/  SHFL.IDX P6, R14, R13, R12, R11 ;  /* 0x0000000c0d0e7389 */ /* 0x00006400000c000b */
[----:B01----:R-:W-:Y:S01]  /*31010*/  ENDCOLLECTIVE ;  /* 0x000000000000791b */ /* 0x003fe20003800000 */
.L_x_3923:
[----:B------:R-:W-:Y:S01]  /*31020*/  IMAD.MOV.U32 R11, RZ, RZ, RZ ;  /* 0x000000ffff0b7224 */ /* 0x000fe200078e00ff */
[----:B------:R-:W-:Y:S06]  /*31030*/  BRA `(.L_x_3924) ;  /* 0xffffff0400747947 */ /* 0x000fec000383ffff */
.L_x_3638:
[----:B------:R-:W-:Y:S02]  /*31040*/  IMAD.MOV.U32 R13, RZ, RZ, R3 ;  /* 0x000000ffff0d7224 */ /* 0x000fe400078e0003 */
[----:B------:R-:W-:Y:S02]  /*31050*/  IMAD.MOV.U32 R12, RZ, RZ, RZ ;  /* 0x000000ffff0c7224 */ /* 0x000fe400078e00ff */
[----:B------:R-:W-:Y:S02]  /*31060*/  IMAD.MOV.U32 R11, RZ, RZ, 0x181f ;  /* 0x0000181fff0b7424 */ /* 0x000fe400078e00ff */
[----:B------:R-:W-:-:S07]  /*31070*/  IMAD.MOV.U32 R15, RZ, RZ, -0x1 ;  /* 0xffffffffff0f7424 */ /* 0x000fce00078e00ff */
[----:B-----5:R-:W-:Y:S05]  /*31080*/  WARPSYNC.COLLECTIVE R15, `(.L_x_3925) ;  /* 0x000000000f087348 */ /* 0x020fea0003c00000 */
[----:B------:R0:W1:Y:S02]  /*31090*/  SHFL.IDX P6, R14, R13, R12, R11 ;  /* 0x0000000c0d0e7389 */ /* 0x00006400000c000b */
[----:B01---5:R-:W-:Y:S01]  /*310a0*/  ENDCOLLECTIVE ;  /* 0x000000000000791b */ /* 0x023fe20003800000 */
.L_x_3925:
[----:B------:R-:W-:Y:S01]  /*310b0*/  IMAD.MOV.U32 R13, RZ, RZ, R2 ;  /* 0x000000ffff0d7224 */ /* 0x000fe200078e0002 */
[----:B------:R-:W-:-:S07]  /*310c0*/  MOV R0, R14 ;  /* 0x0000000e00007202 */ /* 0x000fce0000000f00 */
[----:B------:R-:W-:Y:S05]  /*310d0*/  WARPSYNC.COLLECTIVE R15, `(.L_x_3926) ;  /* 0x000000000f087348 */ /* 0x000fea0003c00000 */
[----:B------:R0:W1:Y:S02]  /*310e0*/  SHFL.IDX P6, R14, R13, R12, R11 ;  /* 0x0000000c0d0e7389 */ /* 0x00006400000c000b */
[----:B01----:R-:W-:Y:S01]  /*310f0*/  ENDCOLLECTIVE ;  /* 0x000000000000791b */ /* 0x003fe20003800000 */
.L_x_3926:
[----:B------:R-:W-:Y:S05]  /*31100*/  BRA `(.L_x_3927) ;  /* 0xffffff1400c87947 */ /* 0x000fea000383ffff */
.L_x_3641:
        /* <DEDUP_REMOVED lines=8> */
.L_x_3929:
[----:B------:R-:W-:Y:S05]  /*31190*/  BSYNC B1 ;  /* 0x0000000000017941 */ /* 0x000fea0003800000 */
.L_x_3928:
        /* <DEDUP_REMOVED lines=8> */
.L_x_3930:
[----:B------:R-:W-:Y:S05]  /*31220*/  BRA `(.L_x_3931) ;  /* 0xffffff1400d87947 */ /* 0x000fea000383ffff */
.L_x_3644:
[----:B------:R-:W-:Y:S01]  /*31230*/  BSSY B1, `(.L_x_3932) ;  /* 0x0000008000017945 */ /* 0x000fe20003800000 */
[----:B------:R-:W-:Y:S02]  /*31240*/  IMAD.MOV.U32 R13, RZ, RZ, R3 ;  /* 0x000000ffff0d7224 */ /* 0x000fe400078e0003 */
[----:B------:R-:W-:Y:S02]  /*31250*/  IMAD.MOV.U32 R12, RZ, RZ, 0x2 ;  /* 0x00000002ff0c7424 */ /* 0x000fe400078e00ff */
[----:B------:R-:W-:Y:S02]  /*31260*/  IMAD.MOV.U32 R11, RZ, RZ, 0x181f ;  /* 0x0000181fff0b7424 */ /* 0x000fe400078e00ff */
[----:B---3--:R-:W-:-:S07]  /*31270*/  IMAD.MOV.U32 R15, RZ, RZ, -0x1 ;  /* 0xffffffffff0f7424 */ /* 0x008fce00078e00ff */
[----:B012-4-:R-:W-:Y:S05]  /*31280*/  WARPSYNC.COLLECTIVE R15, `(.L_x_3933) ;  /* 0x000000000f087348 */ /* 0x017fea0003c00000 */
[----:B--2---:R2:W3:Y:S02]  /*31290*/  SHFL.IDX P6, R14, R13, R12, R11 ;  /* 0x0000000c0d0e7389 */ /* 0x0044e400000c000b */
[----:B01234-:R-:W-:Y:S01]  /*312a0*/  ENDCOLLECTIVE ;  /* 0x000000000000791b */ /* 0x01ffe20003800000 */
.L_x_3933:
[----:B------:R-:W-:Y:S05]  /*312b0*/  BSYNC B1 ;  /* 0x0000000000017941 */ /* 0x000fea0003800000 */
.L_x_3932:
        /* <DEDUP_REMOVED lines=8> */
.L_x_3934:
[----:B------:R-:W-:Y:S05]  /*31340*/  BRA `(.L_x_3935) ;  /* 0xffffff1400e87947 */ /* 0x000fea000383ffff */
.L_x_3647:
        /* <DEDUP_REMOVED lines=8> */
.L_x_3937:
[----:B------:R-:W-:Y:S05]  /*313d0*/  BSYNC B1 ;  /* 0x0000000000017941 */ /* 0x000fea0003800000 */
.L_x_3936:
        /* <DEDUP_REMOVED lines=8> */
.L_x_3938:
[----:B------:R-:W-:Y:S05]  /*31460*/  BRA `(.L_x_3939) ;  /* 0xffffff1400f87947 */ /* 0x000fea000383ffff */
.L_x_3649:
[----:B------:R-:W-:Y:S02]  /*31470*/  IMAD.MOV.U32 R13, RZ, RZ, R42 ;  /* 0x000000ffff0d7224 */ /* 0x000fe400078e002a */
[----:B------:R-:W-:Y:S02]  /*31480*/  IMAD.MOV.U32 R12, RZ, RZ, RZ ;  /* 0x000000ffff0c7224 */ /* 0x000fe400078e00ff */
[----:B------:R-:W-:Y:S02]  /*31490*/  IMAD.MOV.U32 R11, RZ, RZ, 0x1c1f ;  /* 0x00001c1fff0b7424 */ /* 0x000fe400078e00ff */
[----:B------:R-:W-:-:S07]  /*314a0*/  IMAD.MOV.U32 R15, RZ, RZ, -0x1 ;  /* 0xffffffffff0f7424 */ /* 0x000fce00078e00ff */
[----:B------:R-:W-:Y:S05]  /*314b0*/  WARPSYNC.COLLECTIVE R15, `(.L_x_3940) ;  /* 0x000000000f087348 */ /* 0x000fea0003c00000 */
[----:B------:R0:W1:Y:S02]  /*314c0*/  SHFL.IDX P6, R14, R13, R12, R11 ;  /* 0x0000000c0d0e7389 */ /* 0x00006400000c000b */
[----:B01----:R-:W-:Y:S01]  /*314d0*/  ENDCOLLECTIVE ;  /* 0x000000000000791b */ /* 0x003fe20003800000 */
.L_x_3940:
[----:B------:R-:W-:Y:S02]  /*314e0*/  IMAD.MOV.U32 R13, RZ, RZ, R40 ;  /* 0x000000ffff0d7224 */ /* 0x000fe400078e0028 */
[----:B------:R-:W-:-:S07]  /*314f0*/  IMAD.MOV.U32 R41, RZ, RZ, R14 ;  /* 0x000000ffff297224 */ /* 0x000fce00078e000e */
[----:B------:R-:W-:Y:S05]  /*31500*/  WARPSYNC.COLLECTIVE R15, `(.L_x_3941) ;  /* 0x000000000f087348 */ /* 0x000fea0003c00000 */
[----:B------:R0:W1:Y:S02]  /*31510*/  SHFL.IDX P6, R14, R13, R12, R11 ;  /* 0x0000000c0d0e7389 */ /* 0x00006400000c000b */
[----:B01----:R-:W-:Y:S01]  /*31520*/  ENDCOLLECTIVE ;  /* 0x000000000000791b */ /* 0x003fe20003800000 */
.L_x_3941:
[----:B------:R-:W-:Y:S01]  /*31530*/  IMAD.MOV.U32 R43, RZ, RZ, R14 ;  /* 0x000000ffff2b7224 */ /* 0x000fe200078e000e */
[----:B------:R-:W-:Y:S06]  /*31540*/  BRA `(.L_x_3942) ;  /* 0xffffff1800c07947 */ /* 0x000fec000383ffff */
.L_x_3652:
[----:B------:R-:W-:Y:S01]  /*31550*/  BSSY B1, `(.L_x_3943) ;  /* 0x0000008000017945 */ /* 0x000fe20003800000 */
[----:B------:R-:W-:Y:S01]  /*31560*/  MOV R13, R42 ;  /* 0x0000002a000d7202 */ /* 0x000fe20000000f00 */
[----:B------:R-:W-:Y:S02]  /*31570*/  IMAD.MOV.U32 R12, RZ, RZ, 0x1 ;  /* 0x00000001ff0c7424 */ /* 0x000fe400078e00ff */
[----:B---3--:R-:W-:Y:S02]  /*31580*/  IMAD.MOV.U32 R11, RZ, RZ, 0x1c1f ;  /* 0x00001c1fff0b7424 */ /* 0x008fe400078e00ff */
[----:B------:R-:W-:-:S07]  /*31590*/  IMAD.MOV.U32 R15, RZ, RZ, -0x1 ;  /* 0xffffffffff0f7424 */ /* 0x000fce00078e00ff */
[----:B012---:R-:W-:Y:S05]  /*315a0*/  WARPSYNC.COLLECTIVE R15, `(.L_x_3944) ;  /* 0x000000000f087348 */ /* 0x007fea0003c00000 */
[----:B------:R3:W4:Y:S02]  /*315b0*/  SHFL.IDX P6, R14, R13, R12, R11 ;  /* 0x0000000c0d0e7389 */ /* 0x00072400000c000b */
[----:B01234-:R-:W-:Y:S01]  /*315c0*/  ENDCOLLECTIVE ;  /* 0x000000000000791b */ /* 0x01ffe20003800000 */
.L_x_3944:
[----:B------:R-:W-:Y:S05]  /*315d0*/  BSYNC B1 ;  /* 0x0000000000017941 */ /* 0x000fea0003800000 */
.L_x_3943:
        /* <DEDUP_REMOVED lines=8> */
.L_x_3945:
[----:B------:R-:W-:Y:S05]  /*31660*/  BRA `(.L_x_3946) ;  /* 0xffffff24009c7947 */ /* 0x000fea000383ffff */
.L_x_3656:
[----:B------:R-:W-:Y:S01]  /*31670*/  MOV R13, R3 ;  /* 0x00000003000d7202 */ /* 0x000fe20000000f00 */
[----:B------:R-:W-:Y:S02]  /*31680*/  IMAD.MOV.U32 R12, RZ, RZ, RZ ;  /* 0x000000ffff0c7224 */ /* 0x000fe400078e00ff */
[----:B------:R-:W-:Y:S02]  /*31690*/  IMAD.MOV.U32 R11, RZ, RZ, 0x181f ;  /* 0x0000181fff0b7424 */ /* 0x000fe400078e00ff */
[----:B------:R-:W-:-:S07]  /*316a0*/  IMAD.MOV.U32 R15, RZ, RZ, -0x1 ;  /* 0xffffffffff0f7424 */ /* 0x000fce00078e00ff */
[----:B0-----:R-:W-:Y:S05]  /*316b0*/  WARPSYNC.COLLECTIVE R15, `(.L_x_3947) ;  /* 0x000000000f087348 */ /* 0x001fea0003c00000 */
[----:B------:R1:W2:Y:S02]  /*316c0*/  SHFL.IDX P6, R14, R13, R12, R11 ;  /* 0x0000000c0d0e7389 */ /* 0x0002a400000c000b */
[----:B012---:R-:W-:Y:S01]  /*316d0*/  ENDCOLLECTIVE ;  /* 0x000000000000791b */ /* 0x007fe20003800000 */
.L_x_3947:
[----:B------:R-:W-:Y:S02]  /*316e0*/  IMAD.MOV.U32 R13, RZ, RZ, R2 ;  /* 0x000000ffff0d7224 */ /* 0x000fe400078e0002 */
[----:B------:R-:W-:-:S07]  /*316f0*/  IMAD.MOV.U32 R0, RZ, RZ, R14 ;  /* 0x000000ffff007224 */ /* 0x000fce00078e000e */
[----:B------:R-:W-:Y:S05]  /*31700*/  WARPSYNC.COLLECTIVE R15, `(.L_x_3948) ;  /* 0x000000000f087348 */ /* 0x000fea0003c00000 */
[----:B------:R0:W1:Y:S02]  /*31710*/  SHFL.IDX P6, R14, R13, R12, R11 ;  /* 0x0000000c0d0e7389 */ /* 0x00006400000c000b */
[----:B01----:R-:W-:Y:S01]  /*31720*/  ENDCOLLECTIVE ;  /* 0x000000000000791b */ /* 0x003fe20003800000 */
.L_x_3948:
[----:B------:R-:W-:Y:S05]  /*31730*/  BRA `(.L_x_3949) ;  /* 0xffffff3800c47947 */ /* 0x000fea000383ffff */
.L_x_3659:
[----:B------:R-:W-:Y:S01]  /*31740*/  BSSY B1, `(.L_x_3950) ;  /* 0x0000008000017945 */ /* 0x000fe20003800000 */
[----:B----4-:R-:W-:Y:S01]  /*31750*/  IMAD.MOV.U32 R13, RZ, RZ, R3 ;  /* 0x000000ffff0d7224 */ /* 0x010fe200078e0003 */
[----:B------:R-:W-:Y:S01]  /*31760*/  MOV R15, 0xffffffff ;  /* 0xffffffff000f7802 */ /* 0x000fe20000000f00 */
[----:B------:R-:W-:Y:S02]  /*31770*/  IMAD.MOV.U32 R12, RZ, RZ, 0x1 ;  /* 0x00000001ff0c7424 */ /* 0x000fe400078e00ff */
[----:B------:R-:W-:-:S07]  /*31780*/  IMAD.MOV.U32 R11, RZ, RZ, 0x181f ;  /* 0x0000181fff0b7424 */ /* 0x000fce00078e00ff */
[----:B0123--:R-:W-:Y:S05]  /*31790*/  WARPSYNC.COLLECTIVE R15, `(.L_x_3951) ;  /* 0x000000000f087348 */ /* 0x00ffea0003c00000 */
[----:B---3--:R3:W4:Y:S02]  /*317a0*/  SHFL.IDX P6, R14, R13, R12, R11 ;  /* 0x0000000c0d0e7389 */ /* 0x00872400000c000b */
[----:B01234-:R-:W-:Y:S01]  /*317b0*/  ENDCOLLECTIVE ;  /* 0x000000000000791b */ /* 0x01ffe20003800000 */
.L_x_3951:
[----:B------:R-:W-:Y:S05]  /*317c0*/  BSYNC B1 ;  /* 0x0000000000017941 */ /* 0x000fea0003800000 */
.L_x_3950:
        /* <DEDUP_REMOVED lines=8> */
.L_x_3952:
[----:B------:R-:W-:Y:S05]  /*31850*/  BRA `(.L_x_3953) ;  /* 0xffffff3800d87947 */ /* 0x000fea000383ffff */
.L_x_3662:
        /* <DEDUP_REMOVED lines=8> */
.L_x_3955:
[----:B------:R-:W-:Y:S05]  /*318e0*/  BSYNC B1 ;  /* 0x0000000000017941 */ /* 0x000fea0003800000 */
.L_x_3954:
        /* <DEDUP_REMOVED lines=8> */
.L_x_3956:
[----:B------:R-:W-:Y:S05]  /*31970*/  BRA `(.L_x_3957) ;  /* 0xffffff3800e87947 */ /* 0x000fea000383ffff */
.L_x_3665:
[----:B------:R-:W-:Y:S01]  /*31980*/  BSSY B1, `(.L_x_3958) ;  /* 0x0000008000017945 */ /* 0x000fe20003800000 */
[----:B0-----:R-:W-:Y:S01]  /*31990*/  IMAD.MOV.U32 R13, RZ, RZ, R3 ;  /* 0x000000ffff0d7224 */ /* 0x001fe200078e0003 */
[----:B------:R-:W-:Y:S01]  /*319a0*/  MOV R15, 0xffffffff ;  /* 0xffffffff000f7802 */ /* 0x000fe20000000f00 */
[----:B------:R-:W-:Y:S02]  /*319b0*/  IMAD.MOV.U32 R12, RZ, RZ, 0x3 ;  /* 0x00000003ff0c7424 */ /* 0x000fe400078e00ff */
[----:B------:R-:W-:-:S07]  /*319c0*/  IMAD.MOV.U32 R11, RZ, RZ, 0x181f ;  /* 0x0000181fff0b7424 */ /* 0x000fce00078e00ff */
[----:B-1234-:R-:W-:Y:S05]  /*319d0*/  WARPSYNC.COLLECTIVE R15, `(.L_x_3959) ;  /* 0x000000000f087348 */ /* 0x01efea0003c00000 */
[----:B----4-:R0:W4:Y:S02]  /*319e0*/  SHFL.IDX P6, R14, R13, R12, R11 ;  /* 0x0000000c0d0e7389 */ /* 0x01012400000c000b */
[----:B01234-:R-:W-:Y:S01]  /*319f0*/  ENDCOLLECTIVE ;  /* 0x000000000000791b */ /* 0x01ffe20003800000 */
.L_x_3959:
[----:B------:R-:W-:Y:S05]  /*31a00*/  BSYNC B1 ;  /* 0x0000000000017941 */ /* 0x000fea0003800000 */
.L_x_3958:
        /* <DEDUP_REMOVED lines=8> */
.L_x_3960:
[----:B------:R-:W-:Y:S05]  /*31a90*/  BRA `(.L_x_3961) ;  /* 0xffffff3800f87947 */ /* 0x000fea000383ffff */
.L_x_3682:
[----:B------:R-:W0:Y:S01]  /*31aa0*/  S2R R4, SR_TID.X ;  /* 0x0000000000047919 */ /* 0x000e220000002100 */
[----:B------:R-:W-:Y:S01]  /*31ab0*/  BSSY B1, `(.L_x_3962) ;  /* 0x000000a000017945 */ /* 0x000fe20003800000 */
[----:B------:R-:W-:Y:S01]  /*31ac0*/  IMAD.MOV.U32 R12, RZ, RZ, RZ ;  /* 0x000000ffff0c7224 */ /* 0x000fe200078e00ff */
[----:B------:R-:W-:Y:S01]  /*31ad0*/  MOV R15, 0xffffffff ;  /* 0xffffffff000f7802 */ /* 0x000fe20000000f00 */
[----:B------:R-:W-:Y:S01]  /*31ae0*/  IMAD.MOV.U32 R11, RZ, RZ, 0x1f ;  /* 0x0000001fff0b7424 */ /* 0x000fe200078e00ff */
[----:B0-----:R-:W-:-:S04]  /*31af0*/  SHF.R.U32.HI R4, RZ, 0x5, R4 ;  /* 0x00000005ff047819 */ /* 0x001fc80000011604 */
[----:B------:R-:W-:-:S05]  /*31b00*/  LOP3.LUT R4, R4, 0x3, RZ, 0xc0, !PT ;  /* 0x0000000304047812 */ /* 0x000fca00078ec0ff */
[----:B------:R-:W-:-:S07]  /*31b10*/  IMAD.MOV.U32 R13, RZ, RZ, R4 ;  /* 0x000000ffff0d7224 */ /* 0x000fce00078e0004 */
[----:B------:R-:W-:Y:S05]  /*31b20*/  WARPSYNC.COLLECTIVE R15, `(.L_x_3963) ;  /* 0x000000000f087348 */ /* 0x000fea0003c00000 */
[----:B------:R0:W1:Y:S02]  /*31b30*/  SHFL.IDX P6, R14, R13, R12, R11 ;  /* 0x0000000c0d0e7389 */ /* 0x00006400000c000b */
[----:B01----:R-:W-:Y:S01]  /*31b40*/  ENDCOLLECTIVE ;  /* 0x000000000000791b */ /* 0x003fe20003800000 */
.L_x_3963:
[----:B------:R-:W-:Y:S05]  /*31b50*/  BSYNC B1 ;  /* 0x0000000000017941 */ /* 0x000fea0003800000 */
.L_x_3962:
[----:B------:R-:W-:Y:S05]  /*31b60*/  BRA `(.L_x_3964) ;  /* 0xffffff54006c7947 */ /* 0x000fea000383ffff */
.L_x_3684:
[----:B------:R-:W-:Y:S01]  /*31b70*/  BSSY B1, `(.L_x_3965) ;  /* 0x0000006000017945 */ /* 0x000fe20003800000 */
[----:B------:R-:W-:-:S07]  /*31b80*/  IMAD.MOV.U32 R15, RZ, RZ, -0x1 ;  /* 0xffffffffff0f7424 */ /* 0x000fce00078e00ff */
[----:B0-----:R-:W-:Y:S05]  /*31b90*/  WARPSYNC.COLLECTIVE R15, `(.L_x_3966) ;  /* 0x000000000f0c7348 */ /* 0x001fea0003c00000 */
[----:B------:R-:W-:Y:S02]  /*31ba0*/  ELECT P6, UR62, PT ;  /* 0x00000000003e782f */ /* 0x000fe400038c0000 */
[----:B------:R-:W-:Y:S01]  /*31bb0*/  MOV R14, UR62 ;  /* 0x0000003e000e7c02 */ /* 0x000fe20008000f00 */
[----:B0-----:R-:W-:Y:S10]  /*31bc0*/  ENDCOLLECTIVE ;  /* 0x000000000000791b */ /* 0x001ff40003800000 */
.L_x_3966:
[----:B------:R-:W-:Y:S05]  /*31bd0*/  BSYNC B1 ;  /* 0x0000000000017941 */ /* 0x000fea0003800000 */
.L_x_3965:
[----:B------:R-:W-:Y:S05]  /*31be0*/  BRA `(.L_x_3683) ;  /* 0xffffff5400647947 */ /* 0x000fea000383ffff */
.L_x_3686:
[----:B0-----:R0:W1:Y:S02]  /*31bf0*/  SYNCS.PHASECHK.TRANS64.TRYWAIT P0, [R18+URZ+0x33420], R3 ;  /* 0x03342003120075a7 */ /* 0x001064000800017f */
[----:B-1----:R-:W-:Y:S05]  /*31c00*/  @!P0 NANOSLEEP.SYNCS 0x989680 ;  /* 0x009896800000895d */ /* 0x002fea0003900000 */
[----:B------:R-:W1:Y:S02]  /*31c10*/  @!P0 SYNCS.PHASECHK.TRANS64 P0, [R18+URZ+0x33420], R3 ;  /* 0x03342003120085a7 */ /* 0x000e64000800007f */
[----:B-1----:R-:W-:Y:S05]  /*31c20*/  @!P0 BRA `(.L_x_3686) ;  /* 0xfffffffc00f08947 */ /* 0x002fea000383ffff */
[----:B------:R-:W-:Y:S05]  /*31c30*/  BRA `(.L_x_3967) ;  /* 0xffffff5400747947 */ /* 0x000fea000383ffff */
.L_x_3690:
[----:B-1----:R1:W2:Y:S02]  /*31c40*/  SYNCS.PHASECHK.TRANS64.TRYWAIT P0, [R6+URZ+0x334a0], R9 ;  /* 0x0334a009060075a7 */ /* 0x0022a4000800017f */
[----:B--2---:R-:W-:Y:S05]  /*31c50*/  @!P0 NANOSLEEP.SYNCS 0x989680 ;  /* 0x009896800000895d */ /* 0x004fea0003900000 */
[----:B------:R-:W2:Y:S02]  /*31c60*/  @!P0 SYNCS.PHASECHK.TRANS64 P0, [R6+URZ+0x334a0], R9 ;  /* 0x0334a009060085a7 */ /* 0x000ea4000800007f */
[----:B--2---:R-:W-:Y:S05]  /*31c70*/  @!P0 BRA `(.L_x_3690) ;  /* 0xfffffffc00f08947 */ /* 0x004fea000383ffff */
[----:B------:R-:W-:Y:S05]  /*31c80*/  BRA `(.L_x_3968) ;  /* 0xffffff5400947947 */ /* 0x000fea000383ffff */
.L_x_3697:
[----:B0-----:R0:W2:Y:S02]  /*31c90*/  SYNCS.PHASECHK.TRANS64.TRYWAIT P0, [R6+URZ+0x334c0], R9 ;  /* 0x0334c009060075a7 */ /* 0x0010a4000800017f */
[----:B--2---:R-:W-:Y:S05]  /*31ca0*/  @!P0 NANOSLEEP.SYNCS 0x989680 ;  /* 0x009896800000895d */ /* 0x004fea0003900000 */
[----:B------:R-:W2:Y:S02]  /*31cb0*/  @!P0 SYNCS.PHASECHK.TRANS64 P0, [R6+URZ+0x334c0], R9 ;  /* 0x0334c009060085a7 */ /* 0x000ea4000800007f */
[----:B--2---:R-:W-:Y:S05]  /*31cc0*/  @!P0 BRA `(.L_x_3697) ;  /* 0xfffffffc00f08947 */ /* 0x004fea000383ffff */
[----:B------:R-:W-:Y:S05]  /*31cd0*/  BRA `(.L_x_3969) ;  /* 0xffffff5800947947 */ /* 0x000fea000383ffff */
.L_x_3706:
[----:B0-----:R0:W1:Y:S02]  /*31ce0*/  SYNCS.PHASECHK.TRANS64.TRYWAIT P2, [R7+URZ+0x334a0], R6 ;  /* 0x0334a006070075a7 */ /* 0x001064000804017f */
[----:B-1----:R-:W-:Y:S05]  /*31cf0*/  @!P2 NANOSLEEP.SYNCS 0x989680 ;  /* 0x009896800000a95d */ /* 0x002fea0003900000 */
[----:B------:R-:W1:Y:S02]  /*31d00*/  @!P2 SYNCS.PHASECHK.TRANS64 P2, [R7+URZ+0x334a0], R6 ;  /* 0x0334a0060700a5a7 */ /* 0x000e64000804007f */
[----:B-1----:R-:W-:Y:S05]  /*31d10*/  @!P2 BRA `(.L_x_3706) ;  /* 0xfffffffc00f0a947 */ /* 0x002fea000383ffff */
[----:B------:R-:W-:Y:S05]  /*31d20*/  BRA `(.L_x_3970) ;  /* 0xffffff5c00e07947 */ /* 0x000fea000383ffff */
.L_x_3713:
[----:B-1----:R1:W2:Y:S02]  /*31d30*/  SYNCS.PHASECHK.TRANS64.TRYWAIT P2, [R7+URZ+0x334c0], R6 ;  /* 0x0334c006070075a7 */ /* 0x0022a4000804017f */
[----:B--2---:R-:W-:Y:S05]  /*31d40*/  @!P2 NANOSLEEP.SYNCS 0x989680 ;  /* 0x009896800000a95d */ /* 0x004fea0003900000 */
[----:B------:R-:W2:Y:S02]  /*31d50*/  @!P2 SYNCS.PHASECHK.TRANS64 P2, [R7+URZ+0x334c0], R6 ;  /* 0x0334c0060700a5a7 */ /* 0x000ea4000804007f */
[----:B--2---:R-:W-:Y:S05]  /*31d60*/  @!P2 BRA `(.L_x_3713) ;  /* 0xfffffffc00f0a947 */ /* 0x004fea000383ffff */
[----:B------:R-:W-:Y:S05]  /*31d70*/  BRA `(.L_x_3971) ;  /* 0xffffff6000dc7947 */ /* 0x000fea000383ffff */
.L_x_3732:
        /* <DEDUP_REMOVED lines=11> */
.L_x_3973:
[----:B------:R-:W-:Y:S05]  /*31e30*/  BSYNC B0 ;  /* 0x0000000000007941 */ /* 0x000fea0003800000 */
.L_x_3972:
[----:B------:R-:W-:Y:S05]  /*31e40*/  BRA `(.L_x_3974) ;  /* 0xffffff7000787947 */ /* 0x000fea000383ffff */
.L_x_3734:
[----:B------:R-:W-:Y:S01]  /*31e50*/  BSSY B0, `(.L_x_3975) ;  /* 0x0000006000007945 */ /* 0x000fe20003800000 */
[----:B------:R-:W-:-:S07]  /*31e60*/  IMAD.MOV.U32 R15, RZ, RZ, -0x1 ;  /* 0xffffffffff0f7424 */ /* 0x000fce00078e00ff */
[----:B01----:R-:W-:Y:S05]  /*31e70*/  WARPSYNC.COLLECTIVE R15, `(.L_x_3976) ;  /* 0x000000000f0c7348 */ /* 0x003fea0003c00000 */
[----:B------:R-:W-:Y:S02]  /*31e80*/  ELECT P6, UR62, PT ;  /* 0x00000000003e782f */ /* 0x000fe400038c0000 */
[----:B------:R-:W-:Y:S01]  /*31e90*/  MOV R14, UR62 ;  /* 0x0000003e000e7c02 */ /* 0x000fe20008000f00 */
[----:B01----:R-:W-:Y:S10]  /*31ea0*/  ENDCOLLECTIVE ;  /* 0x000000000000791b */ /* 0x003ff40003800000 */
.L_x_3976:
[----:B------:R-:W-:Y:S05]  /*31eb0*/  BSYNC B0 ;  /* 0x0000000000007941 */ /* 0x000fea0003800000 */
.L_x_3975:
[----:B------:R-:W-:Y:S05]  /*31ec0*/  BRA `(.L_x_3977) ;  /* 0xffffff7000807947 */ /* 0x000fea000383ffff */
.L_x_3736:
[----:B0-----:R0:W1:Y:S02]  /*31ed0*/  SYNCS.PHASECHK.TRANS64.TRYWAIT P0, [R2+URZ+0x33480], R4 ;  /* 0x03348004020075a7 */ /* 0x001064000800017f */
[----:B-1----:R-:W-:Y:S05]  /*31ee0*/  @!P0 NANOSLEEP.SYNCS 0x989680 ;  /* 0x009896800000895d */ /* 0x002fea0003900000 */
[----:B------:R-:W1:Y:S02]  /*31ef0*/  @!P0 SYNCS.PHASECHK.TRANS64 P0, [R2+URZ+0x33480], R4 ;  /* 0x03348004020085a7 */ /* 0x000e64000800007f */
[----:B-1----:R-:W-:Y:S05]  /*31f00*/  @!P0 BRA `(.L_x_3736) ;  /* 0xfffffffc00f08947 */ /* 0x002fea000383ffff */
[----:B------:R-:W-:Y:S05]  /*31f10*/  BRA `(.L_x_3978) ;  /* 0xffffff7000ec7947 */ /* 0x000fea000383ffff */
.L_x_3738:
[----:B-1----:R1:W2:Y:S02]  /*31f20*/  SYNCS.PHASECHK.TRANS64.TRYWAIT P0, [R2+URZ+0x33440], R4 ;  /* 0x03344004020075a7 */ /* 0x0022a4000800017f */
[----:B--2---:R-:W-:Y:S05]  /*31f30*/  @!P0 NANOSLEEP.SYNCS 0x989680 ;  /* 0x009896800000895d */ /* 0x004fea0003900000 */
[----:B------:R-:W2:Y:S02]  /*31f40*/  @!P0 SYNCS.PHASECHK.TRANS64 P0, [R2+URZ+0x33440], R4 ;  /* 0x03344004020085a7 */ /* 0x000ea4000800007f */
[----:B--2---:R-:W-:Y:S05]  /*31f50*/  @!P0 BRA `(.L_x_3738) ;  /* 0xfffffffc00f08947 */ /* 0x004fea000383ffff */
[----:B------:R-:W-:Y:S05]  /*31f60*/  BRA `(.L_x_3979) ;  /* 0xffffff74006c7947 */ /* 0x000fea000383ffff */
.L_x_3742:
        /* <DEDUP_REMOVED lines=8> */
[----:B--2---:R-:W-:Y:S01]  /*31ff0*/  IMAD R2, R11, R8, RZ ;  /* 0x000000080b027224 */ /* 0x004fe200078e02ff */
[----:B------:R-:W-:-:S04]  /*32000*/  MOV R11, 0x1c1f ;  /* 0x00001c1f000b7802 */ /* 0x000fc80000000f00 */
[----:B------:R-:W-:-:S13]  /*32010*/  ISETP.GE.AND P4, PT, R0, R2, PT ;  /* 0x000000020000720c */ /* 0x000fda0003f86270 */
[----:B-----5:R-:W-:Y:S05]  /*32020*/  WARPSYNC.COLLECTIVE R15, `(.L_x_3980) ;  /* 0x000000000f087348 */ /* 0x020fea0003c00000 */
[----:B------:R0:W1:Y:S02]  /*32030*/  SHFL.IDX P6, R14, R13, R12, R11 ;  /* 0x0000000c0d0e7389 */ /* 0x00006400000c000b */
[----:B01---5:R-:W-:Y:S01]  /*32040*/  ENDCOLLECTIVE ;  /* 0x000000000000791b */ /* 0x023fe20003800000 */
.L_x_3980:
[----:B------:R-:W-:Y:S02]  /*32050*/  IMAD.MOV.U32 R13, RZ, RZ, R4 ;  /* 0x000000ffff0d7224 */ /* 0x000fe400078e0004 */
[----:B------:R-:W-:-:S07]  /*32060*/  IMAD.MOV.U32 R6, RZ, RZ, R14 ;  /* 0x000000ffff067224 */ /* 0x000fce00078e000e */
[----:B------:R-:W-:Y:S05]  /*32070*/  WARPSYNC.COLLECTIVE R15, `(.L_x_3981) ;  /* 0x000000000f087348 */ /* 0x000fea0003c00000 */
[----:B------:R0:W1:Y:S02]  /*32080*/  SHFL.IDX P6, R14, R13, R12, R11 ;  /* 0x0000000c0d0e7389 */ /* 0x00006400000c000b */
[----:B01----:R-:W-:Y:S01]  /*32090*/  ENDCOLLECTIVE ;  /* 0x000000000000791b */ /* 0x003fe20003800000 */
.L_x_3981:
[----:B------:R-:W-:Y:S01]  /*320a0*/  IMAD.MOV.U32 R13, RZ, RZ, R3 ;  /* 0x000000ffff0d7224 */ /* 0x000fe200078e0003 */
[----:B------:R-:W-:Y:S01]  /*320b0*/  MOV R12, 0x1 ;  /* 0x00000001000c7802 */ /* 0x000fe20000000f00 */
[----:B------:R-:W-:-:S07]  /*320c0*/  IMAD.MOV.U32 R7, RZ, RZ, R14 ;  /* 0x000000ffff077224 */ /* 0x000fce00078e000e */
[----:B------:R-:W-:Y:S05]  /*320d0*/  WARPSYNC.COLLECTIVE R15, `(.L_x_3982) ;  /* 0x000000000f087348 */ /* 0x000fea0003c00000 */
[----:B------:R0:W1:Y:S02]  /*320e0*/  SHFL.IDX P6, R14, R13, R12, R11 ;  /* 0x0000000c0d0e7389 */ /* 0x00006400000c000b */
[----:B01----:R-:W-:Y:S01]  /*320f0*/  ENDCOLLECTIVE ;  /* 0x000000000000791b */ /* 0x003fe20003800000 */
.L_x_3982:
[----:B------:R-:W-:-:S05]  /*32100*/  @!P4 IADD3 R7, P3, R10, R7, RZ ;  /* 0x000000070a07c210 */ /* 0x000fca0007f7e0ff */
[----:B------:R-:W-:Y:S01]  /*32110*/  @!P4 IMAD.X R6, RZ, RZ, R6, P3 ;  /* 0x000000ffff06c224 */ /* 0x000fe200018e0606 */
[----:B------:R-:W-:-:S04]  /*32120*/  ISETP.GE.AND P3, PT, R5, R2, PT ;  /* 0x000000020500720c */ /* 0x000fc80003f66270 */
        /* <DEDUP_REMOVED lines=9> */
[----:B------:R0:W-:Y:S02]  /*321c0*/  @!P4 LDGSTS.E.BYPASS.LTC128B.128 [R9+0x22200], desc[UR54][R6.64+0x80], !P2 ;  /* 0x222000800609cfae */ /* 0x0001e4000d101d76 */
[----:B0-----:R-:W-:-:S07]  /*321d0*/  IMAD.MOV.U32 R6, RZ, RZ, R14 ;  /* 0x000000ffff067224 */ /* 0x001fce00078e000e */
[----:B------:R-:W-:Y:S05]  /*321e0*/  WARPSYNC.COLLECTIVE R15, `(.L_x_3983) ;  /* 0x000000000f087348 */ /* 0x000fea0003c00000 */
[----:B------:R0:W1:Y:S02]  /*321f0*/  SHFL.IDX P6, R14, R13, R12, R11 ;  /* 0x0000000c0d0e7389 */ /* 0x00006400000c000b */
[----:B01----:R-:W-:Y:S01]  /*32200*/  ENDCOLLECTIVE ;  /* 0x000000000000791b */ /* 0x003fe20003800000 */
.L_x_3983:
[----:B------:R-:W-:Y:S01]  /*32210*/  IMAD.MOV.U32 R13, RZ, RZ, R3 ;  /* 0x000000ffff0d7224 */ /* 0x000fe200078e0003 */
[----:B------:R-:W-:Y:S01]  /*32220*/  MOV R12, 0x2 ;  /* 0x00000002000c7802 */ /* 0x000fe20000000f00 */
[----:B------:R-:W-:-:S07]  /*32230*/  IMAD.MOV.U32 R5, RZ, RZ, R14 ;  /* 0x000000ffff057224 */ /* 0x000fce00078e000e */
[----:B------:R-:W-:Y:S05]  /*32240*/  WARPSYNC.COLLECTIVE R15, `(.L_x_3984) ;  /* 0x000000000f087348 */ /* 0x000fea0003c00000 */
[----:B------:R0:W1:Y:S02]  /*32250*/  SHFL.IDX P6, R14, R13, R12, R11 ;  /* 0x0000000c0d0e7389 */ /* 0x00006400000c000b */
[----:B01----:R-:W-:Y:S01]  /*32260*/  ENDCOLLECTIVE ;  /* 0x000000000000791b */ /* 0x003fe20003800000 */
.L_x_3984:
        /* <DEDUP_REMOVED lines=17> */
.L_x_3985:
[----:B------:R-:W-:Y:S02]  /*32380*/  IMAD.MOV.U32 R13, RZ, RZ, R3 ;  /* 0x000000ffff0d7224 */ /* 0x000fe400078e0003 */
[----:B------:R-:W-:Y:S02]  /*32390*/  IMAD.MOV.U32 R12, RZ, RZ, 0x3 ;  /* 0x00000003ff0c7424 */ /* 0x000fe400078e00ff */
[----:B------:R-:W-:-:S07]  /*323a0*/  IMAD.MOV.U32 R5, RZ, RZ, R14 ;  /* 0x000000ffff057224 */ /* 0x000fce00078e000e */
[----:B------:R-:W-:Y:S05]  /*323b0*/  WARPSYNC.COLLECTIVE R15, `(.L_x_3986) ;  /* 0x000000000f087348 */ /* 0x000fea0003c00000 */
[----:B------:R0:W1:Y:S02]  /*323c0*/  SHFL.IDX P6, R14, R13, R12, R11 ;  /* 0x0000000c0d0e7389 */ /* 0x00006400000c000b */
[----:B01----:R-:W-:Y:S01]  /*323d0*/  ENDCOLLECTIVE ;  /* 0x000000000000791b */ /* 0x003fe20003800000 */
.L_x_3986:
        /* <DEDUP_REMOVED lines=9> */
[----:B------:R-:W-:-:S03]  /*32470*/  MOV R5, R14 ;  /* 0x0000000e00057202 */ /* 0x000fc60000000f00 */
[----:B------:R0:W-:Y:S04]  /*32480*/  @!P3 LDGSTS.E.BYPASS.LTC128B.128 [R9+0x21200], desc[UR54][R6.64+0x40], !P1 ;  /* 0x212000400609bfae */ /* 0x0001e8000c901d76 */
[----:B0-----:R-:W-:Y:S05]  /*32490*/  WARPSYNC.COLLECTIVE R15, `(.L_x_3987) ;  /* 0x000000000f087348 */ /* 0x001fea0003c00000 */
[----:B------:R1:W2:Y:S02]  /*324a0*/  SHFL.IDX P6, R14, R13, R12, R11 ;  /* 0x0000000c0d0e7389 */ /* 0x0002a400000c000b */
[----:B012---:R-:W-:Y:S01]  /*324b0*/  ENDCOLLECTIVE ;  /* 0x000000000000791b */ /* 0x007fe20003800000 */
.L_x_3987:
[----:B------:R-:W-:Y:S01]  /*324c0*/  @!PT LDS RZ, [RZ] ;  /* 0x00000000fffff984 */ /* 0x000fe20000000800 */
[----:B------:R-:W-:Y:S01]  /*324d0*/  @!PT LDS RZ, [RZ] ;  /* 0x00000000fffff984 */ /* 0x000fe20000000800 */
[----:B------:R-:W-:Y:S01]  /*324e0*/  @!PT LDS RZ, [RZ] ;  /* 0x00000000fffff984 */ /* 0x000fe20000000800 */
[----:B------:R3:W-:Y:S01]  /*324f0*/  @!P3 LDGSTS.E.BYPASS.LTC128B.128 [R9+0x23200], desc[UR54][R6.64+0x80], !P2 ;  /* 0x232000800609bfae */ /* 0x0007e2000d101d76 */
[----:B------:R-:W-:Y:S01]  /*32500*/  IMAD.MOV.U32 R3, RZ, RZ, R14 ;  /* 0x000000ffff037224 */ /* 0x000fe200078e000e */
[----:B------:R-:W-:Y:S06]  /*32510*/  BRA `(.L_x_3988) ;  /* 0xffffff7800c87947 */ /* 0x000fec000383ffff */
.L_x_3747:
[----:B----4-:R4:W0:Y:S02]  /*32520*/  SYNCS.PHASECHK.TRANS64.TRYWAIT P0, [R18+URZ+0x33420], R0 ;  /* 0x03342000120075a7 */ /* 0x010824000800017f */
[----:B0-----:R-:W-:Y:S05]  /*32530*/  @!P0 NANOSLEEP.SYNCS 0x989680 ;  /* 0x009896800000895d */ /* 0x001fea0003900000 */
[----:B------:R-:W0:Y:S02]  /*32540*/  @!P0 SYNCS.PHASECHK.TRANS64 P0, [R18+URZ+0x33420], R0 ;  /* 0x03342000120085a7 */ /* 0x000e24000800007f */
[----:B0-----:R-:W-:Y:S05]  /*32550*/  @!P0 BRA `(.L_x_3747) ;  /* 0xfffffffc00f08947 */ /* 0x001fea000383ffff */
[----:B------:R-:W-:Y:S05]  /*32560*/  BRA `(.L_x_3989) ;  /* 0xffffff7c00387947 */ /* 0x000fea000383ffff */
.L_x_3753:
[----:B-1----:R1:W3:Y:S02]  /*32570*/  SYNCS.PHASECHK.TRANS64.TRYWAIT P0, [R6+URZ+0x33480], R5 ;  /* 0x03348005060075a7 */ /* 0x0022e4000800017f */
[----:B---3--:R-:W-:Y:S05]  /*32580*/  @!P0 NANOSLEEP.SYNCS 0x989680 ;  /* 0x009896800000895d */ /* 0x008fea0003900000 */
[----:B------:R-:W3:Y:S02]  /*32590*/  @!P0 SYNCS.PHASECHK.TRANS64 P0, [R6+URZ+0x33480], R5 ;  /* 0x03348005060085a7 */ /* 0x000ee4000800007f */
[----:B---3--:R-:W-:Y:S05]  /*325a0*/  @!P0 BRA `(.L_x_3753) ;  /* 0xfffffffc00f08947 */ /* 0x008fea000383ffff */
[----:B------:R-:W-:Y:S05]  /*325b0*/  BRA `(.L_x_3990) ;  /* 0xffffff7c00f47947 */ /* 0x000fea000383ffff */
.L_x_3760:
[----:B--2---:R2:W3:Y:S02]  /*325c0*/  SYNCS.PHASECHK.TRANS64.TRYWAIT P0, [R6+URZ+0x33440], R5 ;  /* 0x03344005060075a7 */ /* 0x0044e4000800017f */
[----:B---3--:R-:W-:Y:S05]  /*325d0*/  @!P0 NANOSLEEP.SYNCS 0x989680 ;  /* 0x009896800000895d */ /* 0x008fea0003900000 */
[----:B------:R-:W3:Y:S02]  /*325e0*/  @!P0 SYNCS.PHASECHK.TRANS64 P0, [R6+URZ+0x33440], R5 ;  /* 0x03344005060085a7 */ /* 0x000ee4000800007f */
[----:B---3--:R-:W-:Y:S05]  /*325f0*/  @!P0 BRA `(.L_x_3760) ;  /* 0xfffffffc00f08947 */ /* 0x008fea000383ffff */
[----:B------:R-:W-:Y:S05]  /*32600*/  BRA `(.L_x_3991) ;  /* 0xffffff8000f47947 */ /* 0x000fea000383ffff */
.L_x_3768:
[----:B---3--:R3:W4:Y:S02]  /*32610*/  SYNCS.PHASECHK.TRANS64.TRYWAIT P0, [R3+URZ+0x33470], R4 ;  /* 0x03347004030075a7 */ /* 0x008724000800017f */
[----:B----4-:R-:W-:Y:S05]  /*32620*/  @!P0 NANOSLEEP.SYNCS 0x989680 ;  /* 0x009896800000895d */ /* 0x010fea0003900000 */
[----:B------:R-:W4:Y:S02]  /*32630*/  @!P0 SYNCS.PHASECHK.TRANS64 P0, [R3+URZ+0x33470], R4 ;  /* 0x03347004030085a7 */ /* 0x000f24000800007f */
[----:B----4-:R-:W-:Y:S05]  /*32640*/  @!P0 BRA `(.L_x_3768) ;  /* 0xfffffffc00f08947 */ /* 0x010fea000383ffff */
[----:B------:R-:W-:Y:S05]  /*32650*/  BRA `(.L_x_3992) ;  /* 0xffffff8800087947 */ /* 0x000fea000383ffff */
.L_x_3770:
[----:B---3--:R3:W4:Y:S02]  /*32660*/  SYNCS.PHASECHK.TRANS64.TRYWAIT P0, [R3+URZ+0x33460], R4 ;  /* 0x03346004030075a7 */ /* 0x008724000800017f */
[----:B----4-:R-:W-:Y:S05]  /*32670*/  @!P0 NANOSLEEP.SYNCS 0x989680 ;  /* 0x009896800000895d */ /* 0x010fea0003900000 */
[----:B------:R-:W4:Y:S02]  /*32680*/  @!P0 SYNCS.PHASECHK.TRANS64 P0, [R3+URZ+0x33460], R4 ;  /* 0x03346004030085a7 */ /* 0x000f24000800007f */
[----:B----4-:R-:W-:Y:S05]  /*32690*/  @!P0 BRA `(.L_x_3770) ;  /* 0xfffffffc00f08947 */ /* 0x010fea000383ffff */
[----:B------:R-:W-:Y:S05]  /*326a0*/  BRA `(.L_x_3993) ;  /* 0xffffff8800107947 */ /* 0x000fea000383ffff */
.L_x_3777:
[----:B--2---:R2:W3:Y:S02]  /*326b0*/  SYNCS.PHASECHK.TRANS64.TRYWAIT P1, [R0+URZ+0x33470], R2 ;  /* 0x03347002000075a7 */ /* 0x0044e4000802017f */
[----:B---3--:R-:W-:Y:S05]  /*326c0*/  @!P1 NANOSLEEP.SYNCS 0x989680 ;  /* 0x009896800000995d */ /* 0x008fea0003900000 */
[----:B------:R-:W3:Y:S02]  /*326d0*/  @!P1 SYNCS.PHASECHK.TRANS64 P1, [R0+URZ+0x33470], R2 ;  /* 0x03347002000095a7 */ /* 0x000ee4000802007f */
[----:B---3--:R-:W-:Y:S05]  /*326e0*/  @!P1 BRA `(.L_x_3777) ;  /* 0xfffffffc00f09947 */ /* 0x008fea000383ffff */
[----:B------:R-:W-:Y:S05]  /*326f0*/  BRA `(.L_x_3994) ;  /* 0xffffff9400887947 */ /* 0x000fea000383ffff */
.L_x_3779:
[----:B--2---:R2:W3:Y:S02]  /*32700*/  SYNCS.PHASECHK.TRANS64.TRYWAIT P1, [R0+URZ+0x33460], R2 ;  /* 0x03346002000075a7 */ /* 0x0044e4000802017f */
[----:B---3--:R-:W-:Y:S05]  /*32710*/  @!P1 NANOSLEEP.SYNCS 0x989680 ;  /* 0x009896800000995d */ /* 0x008fea0003900000 */
[----:B------:R-:W3:Y:S02]  /*32720*/  @!P1 SYNCS.PHASECHK.TRANS64 P1, [R0+URZ+0x33460], R2 ;  /* 0x03346002000095a7 */ /* 0x000ee4000802007f */
[----:B---3--:R-:W-:Y:S05]  /*32730*/  @!P1 BRA `(.L_x_3779) ;  /* 0xfffffffc00f09947 */ /* 0x008fea000383ffff */
[----:B------:R-:W-:Y:S05]  /*32740*/  BRA `(.L_x_3995) ;  /* 0xffffff9400907947 */ /* 0x000fea000383ffff */
.L_x_3783:
[----:B------:R-:W2:Y:S01]  /*32750*/  LDL R0, [R1+0x10] ;  /* 0x0000100001007983 */ /* 0x000ea20000100800 */
[----:B------:R-:W-:Y:S01]  /*32760*/  BSSY B0, `(.L_x_3996) ;  /* 0x0000008000007945 */ /* 0x000fe20003800000 */
[----:B------:R-:W-:Y:S02]  /*32770*/  IMAD.MOV.U32 R12, RZ, RZ, RZ ;  /* 0x000000ffff0c7224 */ /* 0x000fe400078e00ff */
[----:B-1----:R-:W-:Y:S02]  /*32780*/  IMAD.MOV.U32 R11, RZ, RZ, 0x1f ;  /* 0x0000001fff0b7424 */ /* 0x002fe400078e00ff */
[----:B------:R-:W-:Y:S02]  /*32790*/  IMAD.MOV.U32 R15, RZ, RZ, -0x1 ;  /* 0xffffffffff0f7424 */ /* 0x000fe400078e00ff */
[----:B--2---:R-:W-:-:S07]  /*327a0*/  IMAD.MOV.U32 R13, RZ, RZ, R0 ;  /* 0x000000ffff0d7224 */ /* 0x004fce00078e0000 */
[----:B0-----:R-:W-:Y:S05]  /*327b0*/  WARPSYNC.COLLECTIVE R15, `(.L_x_3997) ;  /* 0x000000000f087348 */ /* 0x001fea0003c00000 */
[----:B------:R1:W2:Y:S02]  /*327c0*/  SHFL.IDX P6, R14, R13, R12, R11 ;  /* 0x0000000c0d0e7389 */ /* 0x0002a400000c000b */
[----:B012---:R-:W-:Y:S01]  /*327d0*/  ENDCOLLECTIVE ;  /* 0x000000000000791b */ /* 0x007fe20003800000 */
.L_x_3997:
[----:B------:R-:W-:Y:S05]  /*327e0*/  BSYNC B0 ;  /* 0x0000000000007941 */ /* 0x000fea0003800000 */
.L_x_3996:
[----:B------:R0:W5:Y:S01]  /*327f0*/  LDL R2, [R1+0x1c] ;  /* 0x00001c0001027983 */ /* 0x0001620000100800 */
[----:B------:R-:W-:Y:S01]  /*32800*/  IMAD.MOV.U32 R13, RZ, RZ, R0 ;  /* 0x000000ffff0d7224 */ /* 0x000fe200078e0000 */
[----:B------:R-:W-:Y:S01]  /*32810*/  MOV R12, 0x1 ;  /* 0x00000001000c7802 */ /* 0x000fe20000000f00 */
[----:B------:R-:W-:Y:S02]  /*32820*/  IMAD.MOV.U32 R11, RZ, RZ, 0x1f ;  /* 0x0000001fff0b7424 */ /* 0x000fe400078e00ff */
[----:B------:R-:W-:Y:S02]  /*32830*/  IMAD.MOV.U32 R15, RZ, RZ, -0x1 ;  /* 0xffffffffff0f7424 */ /* 0x000fe400078e00ff */
[----:B------:R-:W-:-:S07]  /*32840*/  IMAD.MOV.U32 R5, RZ, RZ, R14 ;  /* 0x000000ffff057224 */ /* 0x000fce00078e000e */
[----:B0----5:R-:W-:Y:S05]  /*32850*/  WARPSYNC.COLLECTIVE R15, `(.L_x_3998) ;  /* 0x000000000f087348 */ /* 0x021fea0003c00000 */
[----:B------:R1:W2:Y:S02]  /*32860*/  SHFL.IDX P6, R14, R13, R12, R11 ;  /* 0x0000000c0d0e7389 */ /* 0x0002a400000c000b */
[----:B012--5:R-:W-:Y:S01]  /*32870*/  ENDCOLLECTIVE ;  /* 0x000000000000791b */ /* 0x027fe20003800000 */
.L_x_3998:
        /* <DEDUP_REMOVED lines=14> */
[C---:B------:R-:W-:Y:S02]  /*32960*/  ISETP.GE.U32.AND P3, PT, R16.reuse, 0x4, PT ;  /* 0x000000041000780c */ /* 0x040fe40003f66070 */
[C---:B------:R-:W-:Y:S02]  /*32970*/  ISETP.GE.U32.AND P4, PT, R16.reuse, 0x8, PT ;  /* 0x000000081000780c */ /* 0x040fe40003f86070 */
[----:B------:R-:W-:Y:S01]  /*32980*/  ISETP.GE.U32.AND P5, PT, R16, 0x10, PT ;  /* 0x000000101000780c */ /* 0x000fe20003fa6070 */
[----:B--2---:R-:W-:Y:S02]  /*32990*/  @!P1 IMAD.MOV.U32 R4, RZ, RZ, R8 ;  /* 0x000000ffff049224 */ /* 0x004fe400078e0008 */
[----:B------:R-:W-:-:S02]  /*329a0*/  IMAD.MOV.U32 R8, RZ, RZ, RZ ;  /* 0x000000ffff087224 */ /* 0x000fc400078e00ff */
[----:B---3--:R-:W-:Y:S01]  /*329b0*/  @!P1 IMAD.MOV.U32 R6, RZ, RZ, R2 ;  /* 0x000000ffff069224 */ /* 0x008fe200078e0002 */
[----:B------:R-:W-:-:S03]  /*329c0*/  ISETP.NE.AND P1, PT, R16, RZ, PT ;  /* 0x000000ff1000720c */ /* 0x000fc60003f25270 */
[----:B------:R-:W-:-:S05]  /*329d0*/  IMAD R2, R6, R4, RZ ;  /* 0x0000000406027224 */ /* 0x000fca00078e02ff */
[----:B------:R-:W-:-:S07]  /*329e0*/  MOV R13, R2 ;  /* 0x00000002000d7202 */ /* 0x000fce0000000f00 */
[----:B------:R-:W-:Y:S05]  /*329f0*/  WARPSYNC.COLLECTIVE R15, `(.L_x_3999) ;  /* 0x000000000f087348 */ /* 0x000fea0003c00000 */
[----:B------:R0:W1:Y:S02]  /*32a00*/  SHFL.UP P6, R14, R13, R12, R11 ;  /* 0x0400000c0d0e7389 */ /* 0x00006400000c000b */
[----:B01----:R-:W-:Y:S01]  /*32a10*/  ENDCOLLECTIVE ;  /* 0x000000000000791b */ /* 0x003fe20003800000 */
.L_x_3999:
        /* <DEDUP_REMOVED lines=8> */
.L_x_4000:
        /* <DEDUP_REMOVED lines=8> */
.L_x_4001:
        /* <DEDUP_REMOVED lines=8> */
.L_x_4002:
        /* <DEDUP_REMOVED lines=8> */
.L_x_4003:
        /* <DEDUP_REMOVED lines=9> */
.L_x_4004:
[----:B------:R-:W-:Y:S01]  /*32cb0*/  IMAD.MOV.U32 R9, RZ, RZ, R14 ;  /* 0x000000ffff097224 */ /* 0x000fe200078e000e */
[----:B------:R-:W-:Y:S06]  /*32cc0*/  BRA `(.L_x_4005) ;  /* 0xffffffa000507947 */ /* 0x000fec000383ffff */
.L_x_3786:
[----:B------:R-:W-:Y:S01]  /*32cd0*/  BSSY B0, `(.L_x_4006) ;  /* 0x0000008000007945 */ /* 0x000fe20003800000 */
[----:B------:R-:W-:Y:S01]  /*32ce0*/  IMAD.MOV.U32 R13, RZ, RZ, R2 ;  /* 0x000000ffff0d7224 */ /* 0x000fe200078e0002 */
[----:B------:R-:W-:Y:S01]  /*32cf0*/  MOV R11, RZ ;  /* 0x000000ff000b7202 */ /* 0x000fe20000000f00 */
[----:B------:R-:W-:Y:S02]  /*32d00*/  IMAD.MOV.U32 R12, RZ, RZ, 0x1 ;  /* 0x00000001ff0c7424 */ /* 0x000fe400078e00ff */
[----:B------:R-:W-:-:S07]  /*32d10*/  IMAD.MOV.U32 R15, RZ, RZ, -0x1 ;  /* 0xffffffffff0f7424 */ /* 0x000fce00078e00ff */
[----:B01----:R-:W-:Y:S05]  /*32d20*/  WARPSYNC.COLLECTIVE R15, `(.L_x_4007) ;  /* 0x000000000f087348 */ /* 0x003fea0003c00000 */
[----:B------:R2:W3:Y:S02]  /*32d30*/  SHFL.UP P6, R14, R13, R12, R11 ;  /* 0x0400000c0d0e7389 */ /* 0x0004e400000c000b */
[----:B0123--:R-:W-:Y:S01]  /*32d40*/  ENDCOLLECTIVE ;  /* 0x000000000000791b */ /* 0x00ffe20003800000 */
.L_x_4007:
[----:B------:R-:W-:Y:S05]  /*32d50*/  BSYNC B0 ;  /* 0x0000000000007941 */ /* 0x000fea0003800000 */
.L_x_4006:
        /* <DEDUP_REMOVED lines=10> */
.L_x_4008:
        /* <DEDUP_REMOVED lines=8> */
.L_x_4009:
        /* <DEDUP_REMOVED lines=8> */
.L_x_4010:
        /* <DEDUP_REMOVED lines=8> */
.L_x_4011:
        /* <DEDUP_REMOVED lines=9> */
.L_x_4012:
[----:B------:R-:W-:Y:S01]  /*33010*/  IMAD.MOV.U32 R9, RZ, RZ, R14 ;  /* 0x000000ffff097224 */ /* 0x000fe200078e000e */
[----:B------:R-:W-:Y:S06]  /*33020*/  BRA `(.L_x_4013) ;  /* 0xffffffa000247947 */ /* 0x000fec000383ffff */
.L_x_3788:
[----:B------:R-:W-:Y:S01]  /*33030*/  BSSY B0, `(.L_x_4014) ;  /* 0x0000006000007945 */ /* 0x000fe20003800000 */
[----:B------:R-:W-:Y:S01]  /*33040*/  PLOP3.LUT P6, PT, P6, PT, PT, 0x8, 0x0 ;  /* 0x000000000000781c */ /* 0x000fe200037ce170 */
[----:B------:R-:W-:-:S12]  /*33050*/  IMAD.MOV.U32 R15, RZ, RZ, -0x1 ;  /* 0xffffffffff0f7424 */ /* 0x000fd800078e00ff */
[----:B01----:R-:W-:Y:S05]  /*33060*/  WARPSYNC.COLLECTIVE R15, `(.L_x_4015) ;  /* 0x000000000f087348 */ /* 0x003fea0003c00000 */
[----:B------:R-:W-:Y:S01]  /*33070*/  VOTE.ANY R14, PT, P6 ;  /* 0x00000000000e7806 */ /* 0x000fe200030e0100 */
[----:B01----:R-:W-:Y:S06]  /*33080*/  ENDCOLLECTIVE ;  /* 0x000000000000791b */ /* 0x003fec0003800000 */
.L_x_4015:
[----:B------:R-:W-:Y:S05]  /*33090*/  BSYNC B0 ;  /* 0x0000000000007941 */ /* 0x000fea0003800000 */
.L_x_4014:
[----:B------:R-:W-:Y:S01]  /*330a0*/  MOV R3, R14 ;  /* 0x0000000e00037202 */ /* 0x000fe20000000f00 */
[----:B------:R-:W-:Y:S02]  /*330b0*/  IMAD.MOV.U32 R13, RZ, RZ, R4 ;  /* 0x000000ffff0d7224 */ /* 0x000fe400078e0004 */
[----:B------:R-:W-:Y:S01]  /*330c0*/  IMAD.MOV.U32 R11, RZ, RZ, 0x1f ;  /* 0x0000001fff0b7424 */ /* 0x000fe200078e00ff */
[----:B------:R-:W0:Y:S01]  /*330d0*/  POPC R0, R3 ;  /* 0x0000000300007309 */ /* 0x000e220000000000 */
[----:B------:R-:W-:Y:S02]  /*330e0*/  IMAD.MOV.U32 R15, RZ, RZ, -0x1 ;  /* 0xffffffffff0f7424 */ /* 0x000fe400078e00ff */
[----:B0-----:R-:W-:-:S07]  /*330f0*/  IMAD.MOV.U32 R12, RZ, RZ, R0 ;  /* 0x000000ffff0c7224 */ /* 0x001fce00078e0000 */
[----:B------:R-:W-:Y:S05]  /*33100*/  WARPSYNC.COLLECTIVE R15, `(.L_x_4016) ;  /* 0x000000000f087348 */ /* 0x000fea0003c00000 */
[----:B------:R0:W1:Y:S02]  /*33110*/  SHFL.IDX P6, R14, R13, R12, R11 ;  /* 0x0000000c0d0e7389 */ /* 0x00006400000c000b */
[----:B01----:R-:W-:Y:S01]  /*33120*/  ENDCOLLECTIVE ;  /* 0x000000000000791b */ /* 0x003fe20003800000 */
.L_x_4016:
[----:B------:R-:W-:Y:S02]  /*33130*/  IMAD.MOV.U32 R13, RZ, RZ, R6 ;  /* 0x000000ffff0d7224 */ /* 0x000fe400078e0006 */
[----:B------:R-:W-:-:S07]  /*33140*/  IMAD.MOV.U32 R4, RZ, RZ, R14 ;  /* 0x000000ffff047224 */ /* 0x000fce00078e000e */
[----:B------:R-:W-:Y:S05]  /*33150*/  WARPSYNC.COLLECTIVE R15, `(.L_x_4017) ;  /* 0x000000000f087348 */ /* 0x000fea0003c00000 */
[----:B------:R0:W1:Y:S02]  /*33160*/  SHFL.IDX P6, R14, R13, R12, R11 ;  /* 0x0000000c0d0e7389 */ /* 0x00006400000c000b */
[----:B01----:R-:W-:Y:S01]  /*33170*/  ENDCOLLECTIVE ;  /* 0x000000000000791b */ /* 0x003fe20003800000 */
.L_x_4017:
[----:B------:R-:W-:Y:S01]  /*33180*/  IMAD.MOV.U32 R6, RZ, RZ, R14 ;  /* 0x000000ffff067224 */ /* 0x000fe200078e000e */
[----:B------:R-:W-:Y:S06]  /*33190*/  BRA `(.L_x_4018) ;  /* 0xffffffa000047947 */ /* 0x000fec000383ffff */
.L_x_3790:
[----:B------:R-:W-:Y:S01]  /*331a0*/  BSSY B0, `(.L_x_4019) ;  /* 0x0000007000007945 */ /* 0x000fe20003800000 */
[----:B------:R-:W-:Y:S01]  /*331b0*/  IMAD.MOV.U32 R13, RZ, RZ, R7 ;  /* 0x000000ffff0d7224 */ /* 0x000fe200078e0007 */
[----:B------:R-:W-:Y:S01]  /*331c0*/  MOV R11, 0x1f ;  /* 0x0000001f000b7802 */ /* 0x000fe20000000f00 */
[----:B------:R-:W-:-:S07]  /*331d0*/  IMAD.MOV.U32 R15, RZ, RZ, -0x1 ;  /* 0xffffffffff0f7424 */ /* 0x000fce00078e00ff */
[----:B01234-:R-:W-:Y:S05]  /*331e0*/  WARPSYNC.COLLECTIVE R15, `(.L_x_4020) ;  /* 0x000000000f087348 */ /* 0x01ffea0003c00000 */
[----:B------:R0:W0:Y:S02]  /*331f0*/  SHFL.IDX P6, R14, R13, R12, R11 ;  /* 0x0000000c0d0e7389 */ /* 0x00002400000c000b */
[----:B01234-:R-:W-:Y:S01]  /*33200*/  ENDCOLLECTIVE ;  /* 0x000000000000791b */ /* 0x01ffe20003800000 */
.L_x_4020:
[----:B------:R-:W-:Y:S05]  /*33210*/  BSYNC B0 ;  /* 0x0000000000007941 */ /* 0x000fea0003800000 */
.L_x_4019:
[----:B------:R-:W-:Y:S01]  /*33220*/  IMAD.MOV.U32 R7, RZ, RZ, R14 ;  /* 0x000000ffff077224 */ /* 0x000fe200078e000e */
[----:B------:R-:W-:Y:S06]  /*33230*/  BRA `(.L_x_4021) ;  /* 0xffffff9c00f47947 */ /* 0x000fec000383ffff */
.L_x_3794:
[----:B0-----:R0:W1:Y:S02]  /*33240*/  SYNCS.PHASECHK.TRANS64.TRYWAIT P0, [R0+URZ+0x33420], R3 ;  /* 0x03342003000075a7 */ /* 0x001064000800017f */
[----:B-1----:R-:W-:Y:S05]  /*33250*/  @!P0 NANOSLEEP.SYNCS 0x989680 ;  /* 0x009896800000895d */ /* 0x002fea0003900000 */
[----:B------:R-:W1:Y:S02]  /*33260*/  @!P0 SYNCS.PHASECHK.TRANS64 P0, [R0+URZ+0x33420], R3 ;  /* 0x03342003000085a7 */ /* 0x000e64000800007f */
[----:B-1----:R-:W-:Y:S05]  /*33270*/  @!P0 BRA `(.L_x_3794) ;  /* 0xfffffffc00f08947 */ /* 0x002fea000383ffff */
[----:B------:R-:W-:Y:S05]  /*33280*/  BRA `(.L_x_4022) ;  /* 0xffffffa4008c7947 */ /* 0x000fea000383ffff */
.L_x_3795:
        /* <DEDUP_REMOVED lines=11> */
.L_x_4024:
[----:B------:R-:W-:Y:S05]  /*33340*/  BSYNC B0 ;  /* 0x0000000000007941 */ /* 0x000fea0003800000 */
.L_x_4023:
[----:B------:R-:W-:Y:S05]  /*33350*/  BRA `(.L_x_4025) ;  /* 0xffffffa400747947 */ /* 0x000fea000383ffff */
.L_x_3796:
[----:B------:R-:W-:Y:S01]  /*33360*/  BSSY B0, `(.L_x_4026) ;  /* 0x0000006000007945 */ /* 0x000fe20003800000 */
[----:B------:R-:W-:-:S07]  /*33370*/  IMAD.MOV.U32 R15, RZ, RZ, -0x1 ;  /* 0xffffffffff0f7424 */ /* 0x000fce00078e00ff */
[----:B01----:R-:W-:Y:S05]  /*33380*/  WARPSYNC.COLLECTIVE R15, `(.L_x_4027) ;  /* 0x000000000f0c7348 */ /* 0x003fea0003c00000 */
[----:B------:R-:W-:Y:S02]  /*33390*/  ELECT P6, UR62, PT ;  /* 0x00000000003e782f */ /* 0x000fe400038c0000 */
[----:B------:R-:W-:Y:S01]  /*333a0*/  MOV R14, UR62 ;  /* 0x0000003e000e7c02 */ /* 0x000fe20008000f00 */
[----:B01----:R-:W-:Y:S10]  /*333b0*/  ENDCOLLECTIVE ;  /* 0x000000000000791b */ /* 0x003ff40003800000 */
.L_x_4027:
[----:B------:R-:W-:Y:S05]  /*333c0*/  BSYNC B0 ;  /* 0x0000000000007941 */ /* 0x000fea0003800000 */
.L_x_4026:
[----:B------:R-:W-:Y:S05]  /*333d0*/  BRA `(.L_x_4028) ;  /* 0xffffffa400687947 */ /* 0x000fea000383ffff */
.L_x_3798:
[----:B0-----:R0:W1:Y:S02]  /*333e0*/  SYNCS.PHASECHK.TRANS64.TRYWAIT P1, [R6+URZ], R5 ;  /* 0x00000005060075a7 */ /* 0x001064000802017f */
[----:B-1----:R-:W-:Y:S05]  /*333f0*/  @!P1 NANOSLEEP.SYNCS 0x989680 ;  /* 0x009896800000995d */ /* 0x002fea0003900000 */
[----:B------:R-:W1:Y:S02]  /*33400*/  @!P1 SYNCS.PHASECHK.TRANS64 P1, [R6+URZ], R5 ;  /* 0x00000005060095a7 */ /* 0x000e64000802007f */
[----:B-1----:R-:W-:Y:S05]  /*33410*/  @!P1 BRA `(.L_x_3798) ;  /* 0xfffffffc00f09947 */ /* 0x002fea000383ffff */
[----:B------:R-:W-:Y:S05]  /*33420*/  BRA `(.L_x_4029) ;  /* 0xffffffa400a47947 */ /* 0x000fea000383ffff */
.L_x_3799:
[----:B-1----:R1:W2:Y:S02]  /*33430*/  SYNCS.PHASECHK.TRANS64.TRYWAIT P1, [R7+URZ], R2 ;  /* 0x00000002070075a7 */ /* 0x0022a4000802017f */
[----:B--2---:R-:W-:Y:S05]  /*33440*/  @!P1 NANOSLEEP.SYNCS 0x989680 ;  /* 0x009896800000995d */ /* 0x004fea0003900000 */
[----:B------:R-:W2:Y:S02]  /*33450*/  @!P1 SYNCS.PHASECHK.TRANS64 P1, [R7+URZ], R2 ;  /* 0x00000002070095a7 */ /* 0x000ea4000802007f */
[----:B--2---:R-:W-:Y:S05]  /*33460*/  @!P1 BRA `(.L_x_3799) ;  /* 0xfffffffc00f09947 */ /* 0x004fea000383ffff */
[----:B------:R-:W-:Y:S05]  /*33470*/  BRA `(.L_x_4030) ;  /* 0xffffffa400987947 */ /* 0x000fea000383ffff */
.L_x_3801:
[----:B--2---:R2:W3:Y:S02]  /*33480*/  SYNCS.PHASECHK.TRANS64.TRYWAIT P1, [R4+URZ+0x33460], R5 ;  /* 0x03346005040075a7 */ /* 0x0044e4000802017f */
[----:B---3--:R-:W-:Y:S05]  /*33490*/  @!P1 NANOSLEEP.SYNCS 0x989680 ;  /* 0x009896800000995d */ /* 0x008fea0003900000 */
[----:B------:R-:W3:Y:S02]  /*334a0*/  @!P1 SYNCS.PHASECHK.TRANS64 P1, [R4+URZ+0x33460], R5 ;  /* 0x03346005040095a7 */ /* 0x000ee4000802007f */
[----:B---3--:R-:W-:Y:S05]  /*334b0*/  @!P1 BRA `(.L_x_3801) ;  /* 0xfffffffc00f09947 */ /* 0x008fea000383ffff */
[----:B------:R-:W-:Y:S05]  /*334c0*/  BRA `(.L_x_4031) ;  /* 0xffffffa4009c7947 */ /* 0x000fea000383ffff */
.L_x_3803:
[----:B---3--:R3:W4:Y:S02]  /*334d0*/  SYNCS.PHASECHK.TRANS64.TRYWAIT P1, [R3+URZ+0x33460], R2 ;  /* 0x03346002030075a7 */ /* 0x008724000802017f */
[----:B----4-:R-:W-:Y:S05]  /*334e0*/  @!P1 NANOSLEEP.SYNCS 0x989680 ;  /* 0x009896800000995d */ /* 0x010fea0003900000 */
[----:B------:R-:W4:Y:S02]  /*334f0*/  @!P1 SYNCS.PHASECHK.TRANS64 P1, [R3+URZ+0x33460], R2 ;  /* 0x03346002030095a7 */ /* 0x000f24000802007f */
[----:B----4-:R-:W-:Y:S05]  /*33500*/  @!P1 BRA `(.L_x_3803) ;  /* 0xfffffffc00f09947 */ /* 0x010fea000383ffff */
[----:B------:R-:W-:Y:S05]  /*33510*/  BRA `(.L_x_4032) ;  /* 0xffffffa4009c7947 */ /* 0x000fea000383ffff */
.L_x_3805:
[----:B----4-:R4:W0:Y:S02]  /*33520*/  SYNCS.PHASECHK.TRANS64.TRYWAIT P0, [R4+URZ+0x33480], R5 ;  /* 0x03348005040075a7 */ /* 0x010824000800017f */
[----:B0-----:R-:W-:Y:S05]  /*33530*/  @!P0 NANOSLEEP.SYNCS 0x989680 ;  /* 0x009896800000895d */ /* 0x001fea0003900000 */
[----:B------:R-:W0:Y:S02]  /*33540*/  @!P0 SYNCS.PHASECHK.TRANS64 P0, [R4+URZ+0x33480], R5 ;  /* 0x03348005040085a7 */ /* 0x000e24000800007f */
[----:B0-----:R-:W-:Y:S05]  /*33550*/  @!P0 BRA `(.L_x_3805) ;  /* 0xfffffffc00f08947 */ /* 0x001fea000383ffff */
[----:B------:R-:W-:Y:S05]  /*33560*/  BRA `(.L_x_3806) ;  /* 0xffffffa400987947 */ /* 0x000fea000383ffff */
.L_x_4033:
        /* <DEDUP_REMOVED lines=9> */
.L_x_13268:


//--------------------- .text._ZN7cutlass13device_kernelIN5flash11enable_sm90INS1_16FlashAttnFwdSm90INS1_25CollectiveMainloopFwdSm90ILi2EN4cute5tupleIJNS5_1CILi1EEES8_S8_EEENS6_IJNS7_ILi128EEENS7_ILi160EEENS7_ILi192EEEEEELi192ENS_12float_e4m3_tEfNS_4arch4Sm90ELb0ELb1ELb0ELb0ELb0ELb0ELb0ELb1ELb1ELb1ELb1ELb0EEENS1_21CollectiveEpilogueFwdINS6_IJSA_SC_SB_EEES9_NS_10bfloat16_tESG_Li256ELb0ELb1ELb1ELb1EEENS1_19SingleTileSchedulerILb0ELb1ELb1ELi128EEEEEEEEEvNT_6ParamsE --------------------------
	.section	.text._ZN7cutlass13device_kernelIN5flash11enable_sm90INS1_16FlashAttnFwdSm90INS1_25CollectiveMainloopFwdSm90ILi2EN4cute5tupleIJNS5_1CILi1EEES8_S8_EEENS6_IJNS7_ILi128EEENS7_ILi160EEENS7_ILi192EEEEEELi192ENS_12float_e4m3_tEfNS_4arch4Sm90ELb0ELb1ELb0ELb0ELb0ELb0ELb0ELb1ELb1ELb1ELb1ELb0EEENS1_21CollectiveEpilogueFwdINS6_IJSA_SC_SB_EEES9_NS_10bfloat16_tESG_Li256ELb0ELb1ELb1ELb1EEENS1_19SingleTileSchedulerILb0ELb1ELb1ELi128EEEEEEEEEvNT_6ParamsE,"ax",@progbits
	.align	128
.text._ZN7cutlass13device_kernelIN5flash11enable_sm90INS1_16FlashAttnFwdSm90INS1_25CollectiveMainloopFwdSm90ILi2EN4cute5tupleIJNS5_1CILi1EEES8_S8_EEENS6_IJNS7_ILi128EEENS7_ILi160EEENS7_ILi192EEEEEELi192ENS_12float_e4m3_tEfNS_4arch4Sm90ELb0ELb1ELb0ELb0ELb0ELb0ELb0ELb1ELb1ELb1ELb1ELb0EEENS1_21CollectiveEpilogueFwdINS6_IJSA_SC_SB_EEES9_NS_10bfloat16_tESG_Li256ELb0ELb1ELb1ELb1EEENS1_19SingleTileSchedulerILb0ELb1ELb1ELi128EEEEEEEEEvNT_6ParamsE:
        .type           _ZN7cutlass13device_kernelIN5flash11enable_sm90INS1_16FlashAttnFwdSm90INS1_25CollectiveMainloopFwdSm90ILi2EN4cute5tupleIJNS5_1CILi1EEES8_S8_EEENS6_IJNS7_ILi128EEENS7_ILi160EEENS7_ILi192EEEEEELi192ENS_12float_e4m3_tEfNS_4arch4Sm90ELb0ELb1ELb0ELb0ELb0ELb0ELb0ELb1ELb1ELb1ELb1ELb0EEENS1_21CollectiveEpilogueFwdINS6_IJSA_SC_SB_EEES9_NS_10bfloat16_tESG_Li256ELb0ELb1ELb1ELb1EEENS1_19SingleTileSchedulerILb0ELb1ELb1ELi128EEEEEEEEEvNT_6ParamsE,@function
        .size           _ZN7cutlass13device_kernelIN5flash11enable_sm90INS1_16FlashAttnFwdSm90INS1_25CollectiveMainloopFwdSm90ILi2EN4cute5tupleIJNS5_1CILi1EEES8_S8_EEENS6_IJNS7_ILi128EEENS7_ILi160EEENS7_ILi192EEEEEELi192ENS_12float_e4m3_tEfNS_4arch4Sm90ELb0ELb1ELb0ELb0ELb0ELb0ELb0ELb1ELb1ELb1ELb1ELb0EEENS1_21CollectiveEpilogueFwdINS6_IJSA_SC_SB_EEES9_NS_10bfloat16_tESG_Li256ELb0ELb1ELb1ELb1EEENS1_19SingleTileSchedulerILb0ELb1ELb1ELi128EEEEEEEEEvNT_6ParamsE,(.L_x_13269 - _ZN7cutlass13device_kernelIN5flash11enable_sm90INS1_16FlashAttnFwdSm90INS1_25CollectiveMainloopFwdSm90ILi2EN4cute5tupleIJNS5_1CILi1EEES8_S8_EEENS6_IJNS7_ILi128EEENS7_ILi160EEENS7_ILi192EEEEEELi192ENS_12float_e4m3_tEfNS_4arch4Sm90ELb0ELb1ELb0ELb0ELb0ELb0ELb0ELb1ELb1ELb1ELb1ELb0EEENS1_21CollectiveEpilogueFwdINS6_IJSA_SC_SB_EEES9_NS_10bfloat16_tESG_Li256ELb0ELb1ELb1ELb1EEENS1_19SingleTileSchedulerILb0ELb1ELb1ELi128EEEEEEEEEvNT_6ParamsE)
        .other          _ZN7cutlass13device_kernelIN5flash11enable_sm90INS1_16FlashAttnFwdSm90INS1_25CollectiveMainloopFwdSm90ILi2EN4cute5tupleIJNS5_1CILi1EEES8_S8_EEENS6_IJNS7_ILi128EEENS7_ILi160EEENS7_ILi192EEEEEELi192ENS_12float_e4m3_tEfNS_4arch4Sm90ELb0ELb1ELb0ELb0ELb0ELb0ELb0ELb1ELb1ELb1ELb1ELb0EEENS1_21CollectiveEpilogueFwdINS6_IJSA_SC_SB_EEES9_NS_10bfloat16_tESG_Li256ELb0ELb1ELb1ELb1EEENS1_19SingleTileSchedulerILb0ELb1ELb1ELi128EEEEEEEEEvNT_6ParamsE,@"STO_CUDA_ENTRY STV_DEFAULT"
_ZN7cutlass13device_kernelIN5flash11enable_sm90INS1_16FlashAttnFwdSm90INS1_25CollectiveMainloopFwdSm90ILi2EN4cute5tupleIJNS5_1CILi1EEES8_S8_EEENS6_IJNS7_ILi128EEENS7_ILi160EEENS7_ILi192EEEEEELi192ENS_12float_e4m3_tEfNS_4arch4Sm90ELb0ELb1ELb0ELb0ELb0ELb0ELb0ELb1ELb1ELb1ELb1ELb0EEENS1_21CollectiveEpilogueFwdINS6_IJSA_SC_SB_EEES9_NS_10bfloat16_tESG_Li256ELb0ELb1ELb1ELb1EEENS1_19SingleTileSchedulerILb0ELb1ELb1ELi128EEEEEEEEEvNT_6ParamsE:
        /* <DEDUP_REMOVED lines=18> */
.L_x_4035:
[----:B------:R-:W-:Y:S05]  /*0120*/  BSYNC B0 ;  /* 0x0000000000007941 */ /* 0x000fea0003800000 */
.L_x_4034:
        /* <DEDUP_REMOVED lines=41> */
.L_x_4036:
        /* <DEDUP_REMOVED lines=22> */
.L_x_4037:
        /* <DEDUP_REMOVED lines=18> */
.L_x_4038:
        /* <DEDUP_REMOVED lines=22> */
.L_x_4039:
        /* <DEDUP_REMOVED lines=22> */
.L_x_4040:
[----:B0-----:R-:W-:Y:S01]  /*0900*/  UMOV UR4, 0x1 ;  /* 0x0000000100047882 */ /* 0x001fe20000000000 */
[----:B------:R-:W-:Y:S01]  /*0910*/  PLOP3.LUT P0, PT, PT, PT, UP0, 0x80, 0x0 ;  /* 0x000000000000781c */ /* 0x000fe20003f0f008 */
[----:B------:R-:W-:Y:S01]  /*0920*/  USEL UR4, UR4, 0x2, !UP0 ;  /* 0x0000000204047887 */ /* 0x000fe2000c000000 */
[----:B------:R-:W-:Y:S01]  /*0930*/  NOP ;  /* 0x0000000000007918 */ /* 0x000fe20000000000 */
[----:B------:R-:W-:Y:S01]  /*0940*/  ULDC.64 UR58, c[0x0][0x208] ;  /* 0x00008200003a7ab9 */ /* 0x000fe20000000a00 */
[----:B------:R-:W-:Y:S03]  /*0950*/  BSSY B6, `(.L_x_4041) ;  /* 0x0001b28000067945 */ /* 0x000fe60003800000 */
[----:B------:R-:W-:-:S05]  /*0960*/  IMAD.U32 R2, RZ, RZ, UR4 ;  /* 0x00000004ff027e24 */ /* 0x000fca000f8e00ff */
[----:B------:R0:W-:Y:S01]  /*0970*/  STL [R1+0x18], R2 ;  /* 0x0000180201007387 */ /* 0x0001e20000100800 */
[----:B-12-4-:R-:W-:Y:S06]  /*0980*/  BAR.SYNC.DEFER_BLOCKING 0x0 ;  /* 0x0000000000007b1d */ /* 0x016fec0000010000 */
[----:B------:R-:W-:Y:S05]  /*0990*/  @!P0 BRA `(.L_x_4042) ;  /* 0x0000016400bc8947 */ /* 0x000fea0003800000 */
.L_x_4043:
[----:B------:R-:W-:-:S08]  /*09a0*/  NOP ;  /* 0x0000000000007918 */ /* 0x000fd00000000000 */
[----:B------:R-:W1:Y:S02]  /*09b0*/  USETMAXREG.TRY_ALLOC.CTAPOOL UP0, 0xf0 ;  /* 0x000000f0000079c8 */ /* 0x000e640008000600 */
[----:B-1----:R-:W-:-:S13]  /*09c0*/  PLOP3.LUT P0, PT, PT, PT, UP0, 0x80, 0x0 ;  /* 0x000000000000781c */ /* 0x002fda0003f0f008 */
[----:B------:R-:W-:Y:S05]  /*09d0*/  @!P0 BRA `(.L_x_4043) ;  /* 0xfffffffc00f08947 */ /* 0x000fea000383ffff */
[----:B------:R-:W1:Y:S01]  /*09e0*/  S2R R10, SR_TID.X ;  /* 0x00000000000a7919 */ /* 0x000e620000002100 */
[----:B------:R-:W2:Y:S01]  /*09f0*/  S2UR UR6, SR_CTAID.Y ;  /* 0x00000000000679c3 */ /* 0x000ea20000002600 */
[----:B------:R-:W-:Y:S02]  /*0a00*/  ULDC UR7, c[0x0][0xc50] ;  /* 0x0003140000077ab9 */ /* 0x000fe40000000800 */
[----:B------:R-:W-:-:S05]  /*0a10*/  UISETP.NE.AND UP0, UPT, UR7, 0x1, UPT ;  /* 0x000000010700788c */ /* 0x000fca000bf05270 */
[----:B------:R-:W3:Y:S06]  /*0a20*/  S2UR UR9, SR_CTAID.Z ;  /* 0x00000000000979c3 */ /* 0x000eec0000002700 */
[----:B------:R-:W-:Y:S01]  /*0a30*/  @UP0 ULDC UR4, c[0x0][0xc54] ;  /* 0x0003150000040ab9 */ /* 0x000fe20000000800 */
[----:B------:R-:W-:Y:S01]  /*0a40*/  @UP0 ULDC UR8, c[0x0][0xc58] ;  /* 0x0003160000080ab9 */ /* 0x000fe20000000800 */
[----:B--2---:R-:W-:Y:S02]  /*0a50*/  UIMAD.WIDE.U32 UR4, UR6, UR4, URZ ;  /* 0x00000004060472a5 */ /* 0x004fe4000f8e003f */
[----:B------:R-:W-:-:S02]  /*0a60*/  UMOV UR55, UR6 ;  /* 0x0000000600377c82 */ /* 0x000fc40008000000 */
[----:B------:R-:W-:Y:S01]  /*0a70*/  @UP0 USHF.R.U32.HI UR55, URZ, UR8, UR5 ;  /* 0x000000083f370299 */ /* 0x000fe20008011605 */
[----:B-1----:R-:W-:-:S03]  /*0a80*/  LOP3.LUT R0, R10, 0xffffff80, RZ, 0xc0, !PT ;  /* 0xffffff800a007812 */ /* 0x002fc600078ec0ff */
[----:B------:R-:W-:Y:S01]  /*0a90*/  UIADD3 UR4, -UR55, URZ, URZ ;  /* 0x0000003f37047290 */ /* 0x000fe2000fffe13f */
[----:B------:R-:W-:Y:S06]  /*0aa0*/  BAR.ARV 0x8, 0x180 ;  /* 0x0206000000007b1d */ /* 0x000fec0000002000 */
[----:B------:R-:W-:Y:S01]  /*0ab0*/  ISETP.NE.AND P0, PT, R0, 0x80, PT ;  /* 0x000000800000780c */ /* 0x000fe20003f05270 */
[----:B------:R-:W-:-:S12]  /*0ac0*/  UIMAD UR4, UR7, UR4, UR6 ;  /* 0x00000004070472a4 */ /* 0x000fd8000f8e0206 */
[----:B------:R-:W-:Y:S06]  /*0ad0*/  @!P0 BAR.ARV 0x9, 0x100 ;  /* 0x0244000000008b1d */ /* 0x000fec0000002000 */
[----:B---3--:R-:W-:-:S13]  /*0ae0*/  ISETP.LE.AND P0, PT, RZ, UR9, PT ;  /* 0x00000009ff007c0c */ /* 0x008fda000bf03270 */
[----:B------:R-:W-:Y:S05]  /*0af0*/  @!P0 BRA `(.L_x_4044) ;  /* 0x000001b000348947 */ /* 0x000fea0003800000 */
[----:B------:R-:W1:Y:S01]  /*0b00*/  S2UR UR18, SR_CTAID.Z ;  /* 0x00000000001279c3 */ /* 0x000e620000002700 */
[----:B------:R-:W-:Y:S01]  /*0b10*/  ULDC.64 UR6, c[0x0][0x990] ;  /* 0x0002640000067ab9 */ /* 0x000fe20000000a00 */
[----:B------:R-:W-:Y:S01]  /*0b20*/  ULDC.64 UR8, c[0x0][0x998] ;  /* 0x0002660000087ab9 */ /* 0x000fe20000000a00 */
[----:B------:R-:W-:Y:S01]  /*0b30*/  UISETP.NE.U32.AND UP0, UPT, UR6, URZ, UPT ;  /* 0x0000003f0600728c */ /* 0x000fe2000bf05070 */
[----:B------:R-:W-:Y:S01]  /*0b40*/  IMAD.MOV.U32 R7, RZ, RZ, 0x3f800000 ;  /* 0x3f800000ff077424 */ /* 0x000fe200078e00ff */
[----:B------:R-:W-:Y:S02]  /*0b50*/  UISETP.NE.U32.AND UP1, UPT, UR8, URZ, UPT ;  /* 0x0000003f0800728c */ /* 0x000fe4000bf25070 */
[----:B------:R-:W-:Y:S01]  /*0b60*/  UISETP.NE.AND.EX UP0, UPT, UR7, URZ, UPT, UP0 ;  /* 0x0000003f0700728c */ /* 0x000fe2000bf05300 */
[----:B------:R-:W2:Y:S01]  /*0b70*/  LDC.64 R8, c[0x0][0x418] ;  /* 0x00010600ff087b82 */ /* 0x000ea20000000a00 */
[----:B------:R-:W-:-:S04]  /*0b80*/  UISETP.NE.AND.EX UP1, UPT, UR9, URZ, UPT, UP1 ;  /* 0x0000003f0900728c */ /* 0x000fc8000bf25310 */
[----:B------:R-:W-:Y:S02]  /*0b90*/  PLOP3.LUT P0, PT, PT, PT, UP0, 0x80, 0x0 ;  /* 0x000000000000781c */ /* 0x000fe40003f0f008 */
[----:B------:R-:W-:Y:S01]  /*0ba0*/  PLOP3.LUT P1, PT, PT, PT, UP1, 0x80, 0x0 ;  /* 0x000000000000781c */ /* 0x000fe20003f2f018 */
[----:B------:R-:W3:Y:S02]  /*0bb0*/  LDC R22, c[0x0][0x288] ;  /* 0x0000a200ff167b82 */ /* 0x000ee40000000800 */
[----:B------:R-:W-:Y:S02]  /*0bc0*/  @UP0 ULDC.64 UR12, c[0x0][0x9a8] ;  /* 0x00026a00000c0ab9 */ /* 0x000fe40000000a00 */
[----:B------:R-:W-:Y:S01]  /*0bd0*/  @UP1 ULDC.64 UR16, c[0x0][0x9b8] ;  /* 0x00026e0000101ab9 */ /* 0x000fe20000000a00 */
[----:B------:R-:W-:Y:S02]  /*0be0*/  @UP1 USHF.R.S32.HI UR20, URZ, 0x1f, UR55 ;  /* 0x0000001f3f141899 */ /* 0x000fe40008011437 */
[----:B-1----:R-:W-:Y:S01]  /*0bf0*/  USHF.R.S32.HI UR14, URZ, 0x1f, UR18 ;  /* 0x0000001f3f0e7899 */ /* 0x002fe20008011412 */
[----:B------:R-:W1:Y:S01]  /*0c00*/  LDC R17, c[0x0][0x424] ;  /* 0x00010900ff117b82 */ /* 0x000e620000000800 */
[----:B------:R-:W-:-:S02]  /*0c10*/  @UP0 UIMAD.WIDE.U32 UR10, UR18, UR12, URZ ;  /* 0x0000000c120a02a5 */ /* 0x000fc4000f8e003f */
[----:B------:R-:W-:Y:S02]  /*0c20*/  @UP0 UIMAD UR5, UR14, UR12, URZ ;  /* 0x0000000c0e0502a4 */ /* 0x000fe4000f8e023f */
[----:B------:R-:W-:Y:S02]  /*0c30*/  @UP1 UIMAD UR15, UR14, UR16, URZ ;  /* 0x000000100e0f12a4 */ /* 0x000fe4000f8e023f */
[----:B------:R-:W-:Y:S01]  /*0c40*/  IMAD.U32 R0, RZ, RZ, UR14 ;  /* 0x0000000eff007e24 */ /* 0x000fe2000f8e00ff */
[----:B------:R-:W-:Y:S01]  /*0c50*/  @UP0 UIMAD UR14, UR18, UR13, UR5 ;  /* 0x0000000d120e02a4 */ /* 0x000fe2000f8e0205 */
[----:B------:R-:W-:Y:S01]  /*0c60*/  IMAD.MOV.U32 R0, RZ, RZ, 0x3f800000 ;  /* 0x3f800000ff007424 */ /* 0x000fe200078e00ff */
[----:B------:R-:W-:Y:S01]  /*0c70*/  @UP0 USHF.R.S32.HI UR5, URZ, 0x1f, UR55 ;  /* 0x0000001f3f050899 */ /* 0x000fe20008011437 */
[----:B------:R-:W4:Y:S01]  /*0c80*/  LDC R6, c[0x0][0x2f0] ;  /* 0x0000bc00ff067b82 */ /* 0x000f220000000800 */
[----:B------:R-:W-:Y:S02]  /*0c90*/  @UP1 UIMAD.WIDE.U32 UR12, UR18, UR16, URZ ;  /* 0x00000010120c12a5 */ /* 0x000fe4000f8e003f */
[----:B------:R-:W-:-:S02]  /*0ca0*/  @UP1 UIMAD UR15, UR18, UR17, UR15 ;  /* 0x00000011120f12a4 */ /* 0x000fc4000f8e020f */
[----:B------:R-:W-:Y:S01]  /*0cb0*/  @UP0 UIADD3 UR11, UR11, UR14, URZ ;  /* 0x0000000e0b0b0290 */ /* 0x000fe2000fffe03f */
[----:B------:R-:W-:Y:S01]  /*0cc0*/  @UP0 ULDC.64 UR16, c[0x0][0x9b0] ;  /* 0x00026c0000100ab9 */ /* 0x000fe20000000a00 */
[----:B------:R-:W-:Y:S01]  /*0cd0*/  @UP1 ULDC.64 UR18, c[0x0][0x9c0] ;  /* 0x0002700000121ab9 */ /* 0x000fe20000000a00 */
[----:B------:R-:W-:Y:S02]  /*0ce0*/  @UP0 UIMAD UR5, UR5, UR16, URZ ;  /* 0x00000010050502a4 */ /* 0x000fe4000f8e023f */
[----:B------:R-:W-:Y:S02]  /*0cf0*/  @UP1 UIMAD UR14, UR20, UR18, URZ ;  /* 0x00000012140e12a4 */ /* 0x000fe4000f8e023f */
[----:B------:R-:W-:Y:S02]  /*0d00*/  @UP1 UIADD3 UR13, UR13, UR15, URZ ;  /* 0x0000000f0d0d1290 */ /* 0x000fe4000fffe03f */
[----:B------:R-:W-:Y:S02]  /*0d10*/  @UP0 UIMAD UR5, UR55, UR17, UR5 ;  /* 0x00000011370502a4 */ /* 0x000fe4000f8e0205 */
[----:B------:R-:W-:-:S02]  /*0d20*/  @UP0 UIMAD.WIDE.U32 UR10, UR55, UR16, UR10 ;  /* 0x00000010370a02a5 */ /* 0x000fc4000f8e000a */
[----:B------:R-:W-:Y:S02]  /*0d30*/  @UP1 UIMAD UR14, UR55, UR19, UR14 ;  /* 0x00000013370e12a4 */ /* 0x000fe4000f8e020e */
[----:B------:R-:W-:Y:S02]  /*0d40*/  @UP1 UIMAD.WIDE.U32 UR12, UR55, UR18, UR12 ;  /* 0x00000012370c12a5 */ /* 0x000fe4000f8e000c */
[----:B------:R-:W-:Y:S02]  /*0d50*/  @UP0 UIADD3 UR11, UR11, UR5, URZ ;  /* 0x000000050b0b0290 */ /* 0x000fe4000fffe03f */
[----:B------:R-:W-:Y:S02]  /*0d60*/  @UP0 ULEA UR6, UP2, UR10, UR6, 0x2 ;  /* 0x000000060a060291 */ /* 0x000fe4000f84103f */
[----:B------:R-:W-:Y:S02]  /*0d70*/  @UP1 UIADD3 UR5, UR13, UR14, URZ ;  /* 0x0000000e0d051290 */ /* 0x000fe4000fffe03f */
[----:B------:R-:W-:-:S02]  /*0d80*/  @UP1 ULEA UR8, UP3, UR12, UR8, 0x2 ;  /* 0x000000080c081291 */ /* 0x000fc4000f86103f */
[----:B------:R-:W-:Y:S01]  /*0d90*/  @UP0 ULEA.HI.X UR7, UR10, UR7, UR11, 0x2, UP2 ;  /* 0x000000070a070291 */ /* 0x000fe200090f140b */
[----:B0-----:R-:W-:Y:S01]  /*0da0*/  IMAD.U32 R2, RZ, RZ, UR6 ;  /* 0x00000006ff027e24 */ /* 0x001fe2000f8e00ff */
[----:B------:R-:W-:Y:S02]  /*0db0*/  @UP1 ULEA.HI.X UR9, UR12, UR9, UR5, 0x2, UP3 ;  /* 0x000000090c091291 */ /* 0x000fe400098f1405 */
[----:B------:R-:W-:Y:S01]  /*0dc0*/  IMAD.U32 R4, RZ, RZ, UR8 ;  /* 0x00000008ff047e24 */ /* 0x000fe2000f8e00ff */
[----:B------:R-:W0:Y:S01]  /*0dd0*/  S2UR UR40, SR_CTAID.X ;  /* 0x00000000002879c3 */ /* 0x000e220000002500 */
[----:B------:R-:W-:Y:S01]  /*0de0*/  IMAD.U32 R3, RZ, RZ, UR7 ;  /* 0x00000007ff037e24 */ /* 0x000fe2000f8e00ff */
[----:B------:R-:W-:Y:S01]  /*0df0*/  ULDC UR5, c[0x0][0x448] ;  /* 0x0001120000057ab9 */ /* 0x000fe20000000800 */
[----:B------:R-:W-:Y:S01]  /*0e00*/  IMAD.U32 R5, RZ, RZ, UR9 ;  /* 0x00000009ff057e24 */ /* 0x000fe2000f8e00ff */
[----:B------:R-:W-:Y:S01]  /*0e10*/  ULDC.64 UR6, c[0x0][0x9e0] ;  /* 0x0002780000067ab9 */ /* 0x000fe20000000a00 */
[----:B------:R-:W-:Y:S01]  /*0e20*/  ULDC UR11, c[0x0][0x988] ;  /* 0x00026200000b7ab9 */ /* 0x000fe20000000800 */
[----:B------:R3:W5:Y:S04]  /*0e30*/  @P0 LDG.E R7, desc[UR58][R2.64] ;  /* 0x0000003a02070981 */ /* 0x000768000c1e1900 */
[----:B------:R-:W5:Y:S01]  /*0e40*/  @P1 LDG.E R0, desc[UR58][R4.64] ;  /* 0x0000003a04001981 */ /* 0x000f62000c1e1900 */
[----:B--2---:R-:W-:Y:S01]  /*0e50*/  ISETP.NE.U32.AND P0, PT, R8, RZ, PT ;  /* 0x000000ff0800720c */ /* 0x004fe20003f05070 */
[----:B------:R-:W-:Y:S01]  /*0e60*/  UISETP.NE.AND UP1, UPT, UR5, 0x1, UPT ;  /* 0x000000010500788c */ /* 0x000fe2000bf25270 */
[----:B------:R-:W-:Y:S01]  /*0e70*/  VIADD R23, R10, 0xffffff80 ;  /* 0xffffff800a177836 */ /* 0x000fe20000000000 */
[----:B------:R-:W-:Y:S01]  /*0e80*/  UISETP.GE.AND UP0, UPT, UR7, 0x1, UPT ;  /* 0x000000010700788c */ /* 0x000fe2000bf06270 */
[----:B------:R-:W-:-:S02]  /*0e90*/  ISETP.NE.AND.EX P0, PT, R9, RZ, PT, P0 ;  /* 0x000000ff0900720c */ /* 0x000fc40003f05300 */
[----:B---3--:R-:W-:Y:S02]  /*0ea0*/  IADD3 R2, -R22, 0x1, RZ ;  /* 0x0000000116027810 */ /* 0x008fe40007ffe1ff */
[----:B-1----:R-:W-:Y:S02]  /*0eb0*/  SEL R17, R17, 0x1, P0 ;  /* 0x0000000111117807 */ /* 0x002fe40000000000 */
[----:B------:R-:W-:Y:S02]  /*0ec0*/  PLOP3.LUT P1, PT, PT, PT, UP0, 0x80, 0x0 ;  /* 0x000000000000781c */ /* 0x000fe40003f2f008 */
[----:B------:R-:W-:Y:S01]  /*0ed0*/  @UP1 ULDC UR9, c[0x0][0x44c] ;  /* 0x0001130000091ab9 */ /* 0x000fe20000000800 */
[CC--:B----4-:R-:W-:Y:S01]  /*0ee0*/  IMAD R2, R17.reuse, R6.reuse, R2 ;  /* 0x0000000611027224 */ /* 0x0d0fe200078e0202 */
[----:B0-----:R-:W-:Y:S01]  /*0ef0*/  USHF.L.U32 UR40, UR40, 0x7, URZ ;  /* 0x0000000728287899 */ /* 0x001fe2000800063f */
[----:B------:R-:W-:Y:S01]  /*0f00*/  IMAD R19, R17, R6, RZ ;  /* 0x0000000611137224 */ /* 0x000fe200078e02ff */
[----:B------:R-:W-:-:S02]  /*0f10*/  @UP1 ULDC UR12, c[0x0][0x450] ;  /* 0x00011400000c1ab9 */ /* 0x000fc40000000800 */
[----:B------:R-:W-:Y:S01]  /*0f20*/  R2UR UR10, R2 ;  /* 0x00000000020a72ca */ /* 0x000fe200000e0000 */
[----:B------:R-:W-:Y:S02]  /*0f30*/  @UP1 UIADD3 UR8, UR40, 0x7f, URZ ;  /* 0x0000007f28081890 */ /* 0x000fe4000fffe03f */
[----:B------:R-:W-:Y:S02]  /*0f40*/  UIADD3 UR5, UR40, 0x7f, URZ ;  /* 0x0000007f28057890 */ /* 0x000fe4000fffe03f */
[----:B------:R-:W-:-:S04]  /*0f50*/  UIMAD.WIDE.U32 UR8, UR8, UR9, URZ ;  /* 0x00000009080872a5 */ /* 0x000fc8000f8e003f */
[----:B------:R-:W-:-:S04]  /*0f60*/  @UP1 USHF.R.U32.HI UR5, URZ, UR12, UR9 ;  /* 0x0000000c3f051299 */ /* 0x000fc80008011609 */
[----:B------:R-:W-:-:S04]  /*0f70*/  UIADD3 UR8, UR10, UR5, URZ ;  /* 0x000000050a087290 */ /* 0x000fc8000fffe03f */
[----:B------:R-:W-:Y:S01]  /*0f80*/  UIADD3 UR6, UR8, UR6, URZ ;  /* 0x0000000608067290 */ /* 0x000fe2000fffe03f */
[----:B-----5:R-:W-:-:S04]  /*0f90*/  FMUL.FTZ R0, R7, R0 ;  /* 0x0000000007007220 */ /* 0x020fc80000410000 */
[----:B------:R-:W-:-:S05]  /*0fa0*/  FMUL.FTZ R0, R0, UR11 ;  /* 0x0000000b00007c20 */ /* 0x000fca0008410000 */
[----:B------:R-:W-:Y:S01]  /*0fb0*/  R2UR UR36, R0 ;  /* 0x00000000002472ca */ /* 0x000fe200000e0000 */
[----:B------:R-:W-:Y:S01]  /*0fc0*/  IMAD.U32 R0, RZ, RZ, UR6 ;  /* 0x00000006ff007e24 */ /* 0x000fe2000f8e00ff */
[----:B------:R-:W-:-:S13]  /*0fd0*/  @!P1 BRA `(.L_x_4045) ;  /* 0x0000000000409947 */ /* 0x000fda0003800000 */
        /* <DEDUP_REMOVED lines=10> */
.L_x_4046:
[----:B------:R-:W-:-:S11]  /*1080*/  UISETP.NE.AND UP0, UPT, UR7, 0x1, UPT ;  /* 0x000000010700788c */ /* 0x000fd6000bf05270 */
[----:B------:R-:W-:Y:S02]  /*1090*/  @UP0 ULDC.64 UR10, c[0x0][0x9e8] ;  /* 0x00027a00000a0ab9 */ /* 0x000fe40000000a00 */
[----:B------:R-:W-:-:S04]  /*10a0*/  UIMAD.WIDE.U32 UR8, UR5, UR10, URZ ;  /* 0x0000000a050872a5 */ /* 0x000fc8000f8e003f */
[----:B------:R-:W-:-:S12]  /*10b0*/  @UP0 USHF.R.U32.HI UR5, URZ, UR11, UR9 ;  /* 0x0000000b3f050299 */ /* 0x000fd80008011609 */
.L_x_4047:
[----:B------:R-:W-:-:S06]  /*10c0*/  UIMAD UR5, UR5, UR7, UR7 ;  /* 0x00000007050572a4 */ /* 0x000fcc000f8e0207 */
[----:B------:R-:W-:-:S07]  /*10d0*/  VIMNMX R0, R0, UR5, PT ;  /* 0x0000000500007c48 */ /* 0x000fce000bfe0100 */
.L_x_4045:
[CC--:B------:R-:W-:Y:S01]  /*10e0*/  IMAD R22, R17.reuse, R6.reuse, -R22 ;  /* 0x0000000611167224 */ /* 0x0c0fe200078e0a16 */
[----:B------:R-:W-:Y:S01]  /*10f0*/  @UP1 ULDC UR8, c[0x0][0x44c] ;  /* 0x0001130000081ab9 */ /* 0x000fe20000000800 */
[----:B------:R-:W-:Y:S01]  /*1100*/  VIADD R2, R0, 0x9f ;  /* 0x0000009f00027836 */ /* 0x000fe20000000000 */
[----:B------:R-:W-:Y:S01]  /*1110*/  UIMAD.WIDE.U32 UR8, UR40, UR8, URZ ;  /* 0x00000008280872a5 */ /* 0x000fe2000f8e003f */
[----:B------:R-:W-:Y:S01]  /*1120*/  IMAD R0, R17, R6, 0x9f ;  /* 0x0000009f11007424 */ /* 0x000fe200078e0206 */
[----:B------:R-:W-:Y:S01]  /*1130*/  R2UR UR6, R22 ;  /* 0x00000000160672ca */ /* 0x000fe200000e0000 */
[----:B------:R-:W-:Y:S01]  /*1140*/  @UP1 ULDC UR10, c[0x0][0x450] ;  /* 0x00011400000a1ab9 */ /* 0x000fe20000000800 */
[----:B------:R-:W-:Y:S01]  /*1150*/  IMAD.HI R2, R2, 0x66666667, RZ ;  /* 0x6666666702027827 */ /* 0x000fe200078e02ff */
[----:B------:R-:W-:Y:S01]  /*1160*/  UMOV UR5, UR40 ;  /* 0x0000002800057c82 */ /* 0x000fe20008000000 */
[----:B------:R-:W-:Y:S02]  /*1170*/  @UP1 USHF.R.U32.HI UR5, URZ, UR10, UR9 ;  /* 0x0000000a3f051299 */ /* 0x000fe40008011609 */
[----:B------:R-:W-:Y:S01]  /*1180*/  IMAD.HI R0, R0, 0x66666667, RZ ;  /* 0x6666666700007827 */ /* 0x000fe200078e02ff */
[----:B------:R-:W-:-:S04]  /*1190*/  SHF.R.U32.HI R5, RZ, 0x1f, R2 ;  /* 0x0000001fff057819 */ /* 0x000fc80000011602 */
[----:B------:R-:W-:Y:S02]  /*11a0*/  SHF.R.U32.HI R3, RZ, 0x1f, R0 ;  /* 0x0000001fff037819 */ /* 0x000fe40000011600 */
[----:B------:R-:W-:Y:S01]  /*11b0*/  UIADD3 UR5, UR6, UR5, URZ ;  /* 0x0000000506057290 */ /* 0x000fe2000fffe03f */
[----:B------:R-:W-:Y:S02]  /*11c0*/  LEA.HI.SX32 R2, R2, R5, 0x1a ;  /* 0x0000000502027211 */ /* 0x000fe400078fd2ff */
[----:B------:R-:W-:Y:S01]  /*11d0*/  ULDC UR6, c[0x0][0x9dc] ;  /* 0x0002770000067ab9 */ /* 0x000fe20000000800 */
[----:B------:R-:W-:Y:S01]  /*11e0*/  LEA.HI.SX32 R3, R0, R3, 0x1a ;  /* 0x0000000300037211 */ /* 0x000fe200078fd2ff */
[----:B------:R-:W-:-:S03]  /*11f0*/  UIADD3 UR6, UR5, -UR6, URZ ;  /* 0x8000000605067290 */ /* 0x000fc6000fffe03f */
[----:B------:R-:W-:Y:S01]  /*1200*/  VIMNMX R16, R3, R2, PT ;  /* 0x0000000203107248 */ /* 0x000fe20003fe0100 */
[----:B------:R-:W-:Y:S08]  /*1210*/  @!P1 BRA `(.L_x_4048) ;  /* 0x0000000000449947 */ /* 0x000ff00003800000 */
        /* <DEDUP_REMOVED lines=10> */
.L_x_4049:
[----:B------:R-:W-:-:S11]  /*12c0*/  UISETP.NE.AND UP0, UPT, UR7, 0x1, UPT ;  /* 0x000000010700788c */ /* 0x000fd6000bf05270 */
[----:B------:R-:W-:Y:S02]  /*12d0*/  @UP0 ULDC.64 UR10, c[0x0][0x9e8] ;  /* 0x00027a00000a0ab9 */ /* 0x000fe40000000a00 */
[----:B------:R-:W-:-:S04]  /*12e0*/  UIMAD.WIDE.U32 UR8, UR5, UR10, URZ ;  /* 0x0000000a050872a5 */ /* 0x000fc8000f8e003f */
[----:B------:R-:W-:-:S12]  /*12f0*/  @UP0 USHF.R.U32.HI UR5, URZ, UR11, UR9 ;  /* 0x0000000b3f050299 */ /* 0x000fd80008011609 */
.L_x_4050:
[----:B------:R-:W-:-:S04]  /*1300*/  UIMAD UR5, UR5, UR7, URZ ;  /* 0x00000007050572a4 */ /* 0x000fc8000f8e023f */
[----:B------:R-:W-:-:S04]  /*1310*/  UISETP.LT.AND UP0, UPT, UR6, UR5, UPT ;  /* 0x000000050600728c */ /* 0x000fc8000bf01270 */
[----:B------:R-:W-:-:S12]  /*1320*/  USEL UR6, UR6, UR5, !UP0 ;  /* 0x0000000506067287 */ /* 0x000fd8000c000000 */
.L_x_4048:
[----:B------:R-:W-:Y:S02]  /*1330*/  UIMAD.WIDE UR6, UR6, 0x66666667, URZ ;  /* 0x66666667060678a5 */ /* 0x000fe4000f8e023f */
[----:B------:R-:W-:Y:S02]  /*1340*/  USHF.R.U32.HI UR10, URZ, 0x10, UR4 ;  /* 0x000000103f0a7899 */ /* 0x000fe40008011604 */
[----:B------:R-:W-:Y:S02]  /*1350*/  USHF.R.U32.HI UR5, URZ, 0x1f, UR7 ;  /* 0x0000001f3f057899 */ /* 0x000fe40008011607 */
[----:B------:R-:W-:Y:S02]  /*1360*/  ULOP3.LUT UR56, UR4, 0xffff, URZ, 0xc0, !UPT ;  /* 0x0000ffff04387892 */ /* 0x000fe4000f8ec03f */
[----:B------:R-:W-:Y:S01]  /*1370*/  ULEA.HI.SX32 UR5, UR7, UR5, 0x1a ;  /* 0x0000000507057291 */ /* 0x000fe2000f8fd23f */
[----:B------:R-:W-:-:S03]  /*1380*/  UMOV UR4, URZ ;  /* 0x0000003f00047c82 */ /* 0x000fc60008000000 */
[----:B------:R-:W-:-:S04]  /*1390*/  UISETP.LT.AND UP0, UPT, URZ, UR5, UPT ;  /* 0x000000053f00728c */ /* 0x000fc8000bf01270 */
[----:B------:R-:W-:Y:S02]  /*13a0*/  USEL UR9, URZ, UR5, !UP0 ;  /* 0x000000053f097287 */ /* 0x000fe4000c000000 */
[----:B------:R-:W-:-:S04]  /*13b0*/  UISETP.NE.AND UP0, UPT, UR10, URZ, UPT ;  /* 0x0000003f0a00728c */ /* 0x000fc8000bf05270 */
[----:B------:R-:W-:-:S07]  /*13c0*/  ISETP.GT.AND P0, PT, R16, UR9, PT ;  /* 0x0000000910007c0c */ /* 0x000fce000bf04270 */
[----:B------:R-:W-:-:S06]  /*13d0*/  @!UP0 ULDC UR10, c[0x0][0x9f0] ;  /* 0x00027c00000a8ab9 */ /* 0x000fcc0000000800 */
[----:B------:R-:W-:Y:S05]  /*13e0*/  @!P0 BRA `(.L_x_4051) ;  /* 0x00000000008c8947 */ /* 0x000fea0003800000 */
[----:B------:R-:W-:Y:S01]  /*13f0*/  IMAD.U32 R5, RZ, RZ, UR10 ;  /* 0x0000000aff057e24 */ /* 0x000fe2000f8e00ff */
[----:B------:R-:W-:-:S04]  /*1400*/  UMOV UR4, URZ ;  /* 0x0000003f00047c82 */ /* 0x000fc80008000000 */
[----:B------:R-:W-:-:S04]  /*1410*/  IABS R0, R5 ;  /* 0x0000000500007213 */ /* 0x000fc80000000000 */
[----:B------:R-:W-:Y:S02]  /*1420*/  R2UR UR11, R0 ;  /* 0x00000000000b72ca */ /* 0x000fe400000e0000 */
[----:B------:R-:W-:Y:S02]  /*1430*/  IADD3 R0, R5, -0x1, R16 ;  /* 0xffffffff05007810 */ /* 0x000fe40007ffe010 */
[----:B------:R-:W-:Y:S02]  /*1440*/  IABS R5, R5 ;  /* 0x0000000500057213 */ /* 0x000fe40000000000 */
[----:B------:R-:W-:-:S03]  /*1450*/  R2UR UR6, R0 ;  /* 0x00000000000672ca */ /* 0x000fc600000e0000 */
[----:B------:R-:W-:-:S04]  /*1460*/  IMAD.MOV R5, RZ, RZ, -R5 ;  /* 0x000000ffff057224 */ /* 0x000fc800078e0a05 */
[----:B------:R-:W0:Y:S06]  /*1470*/  I2F.RP R2, UR11 ;  /* 0x0000000b00027d06 */ /* 0x000e2c0008209400 */
[----:B------:R-:W-:-:S06]  /*1480*/  UIADD3 UR6, -UR9, UR6, URZ ;  /* 0x0000000609067290 */ /* 0x000fcc000fffe13f */
[----:B------:R-:W-:Y:S01]  /*1490*/  IMAD.U32 R0, RZ, RZ, UR6 ;  /* 0x00000006ff007e24 */ /* 0x000fe2000f8e00ff */
[----:B------:R-:W-:Y:S01]  /*14a0*/  ULOP3.LUT UR6, UR6, UR10, URZ, 0x3c, !UPT ;  /* 0x0000000a06067292 */ /* 0x000fe2000f8e3c3f */
[----:B0-----:R-:W0:Y:S03]  /*14b0*/  MUFU.RCP R2, R2 ;  /* 0x0000000200027308 */ /* 0x001e260000001000 */
[----:B------:R-:W-:-:S04]  /*14c0*/  IABS R0, R0 ;  /* 0x0000000000007213 */ /* 0x000fc80000000000 */
[----:B------:R-:W-:Y:S01]  /*14d0*/  R2UR UR8, R0 ;  /* 0x00000000000872ca */ /* 0x000fe200000e0000 */
[----:B------:R-:W-:Y:S02]  /*14e0*/  IMAD.MOV.U32 R0, RZ, RZ, R5 ;  /* 0x000000ffff007224 */ /* 0x000fe400078e0005 */
[----:B0-----:R-:W-:-:S06]  /*14f0*/  VIADD R3, R2, 0xffffffe ;  /* 0x0ffffffe02037836 */ /* 0x001fcc0000000000 */
        /* <DEDUP_REMOVED lines=18> */
.L_x_4051:
[----:B------:R-:W-:Y:S02]  /*1620*/  UIMAD UR56, UR56, UR4, UR9 ;  /* 0x00000004383872a4 */ /* 0x000fe4000f8e0209 */
[----:B------:R-:W-:Y:S01]  /*1630*/  IMAD.U32 R3, RZ, RZ, UR4 ;  /* 0x00000004ff037e24 */ /* 0x000fe2000f8e00ff */
[----:B------:R-:W-:Y:S02]  /*1640*/  PLOP3.LUT P0, PT, PT, PT, PT, 0x80, 0x0 ;  /* 0x000000000000781c */ /* 0x000fe40003f0f070 */
[----:B------:R-:W-:Y:S01]  /*1650*/  CS2R R10, SRZ ;  /* 0x00000000000a7805 */ /* 0x000fe2000001ff00 */
[----:B------:R-:W-:Y:S01]  /*1660*/  IMAD.MOV.U32 R0, RZ, RZ, RZ ;  /* 0x000000ffff007224 */ /* 0x000fe200078e00ff */
[----:B------:R-:W-:Y:S02]  /*1670*/  CS2R R52, SRZ ;  /* 0x0000000000347805 */ /* 0x000fe4000001ff00 */
[----:B------:R-:W-:Y:S01]  /*1680*/  VIADDMNMX R16, R3, UR56, R16, PT ;  /* 0x0000003803107c46 */ /* 0x000fe2000b800110 */
[----:B------:R-:W-:Y:S01]  /*1690*/  IMAD.MOV.U32 R2, RZ, RZ, RZ ;  /* 0x000000ffff027224 */ /* 0x000fe200078e00ff */
[----:B------:R-:W-:Y:S01]  /*16a0*/  CS2R R6, SRZ ;  /* 0x0000000000067805 */ /* 0x000fe2000001ff00 */
[----:B------:R-:W-:Y:S01]  /*16b0*/  IMAD.MOV.U32 R9, RZ, RZ, RZ ;  /* 0x000000ffff097224 */ /* 0x000fe200078e00ff */
[----:B------:R-:W-:Y:S01]  /*16c0*/  ISETP.GT.AND P1, PT, R16, UR56, PT ;  /* 0x0000003810007c0c */ /* 0x000fe2000bf24270 */
        /* <DEDUP_REMOVED lines=82> */
.L_x_4053:
[----:B------:R-:W-:-:S04]  /*1bf0*/  SHF.L.U32 R0, RZ, 0x1f, RZ ;  /* 0x0000001fff007819 */ /* 0x000fc800000006ff */
[----:B------:R-:W0:Y:S02]  /*1c00*/  SYNCS.PHASECHK.TRANS64.TRYWAIT P0, [UR37+0x33400], R0 ;  /* 0x03340000ff0075a7 */ /* 0x000e240008000165 */
[----:B0-----:R-:W-:Y:S05]  /*1c10*/  @!P0 BRA `(.L_x_4054) ;  /* 0x0000019c00f48947 */ /* 0x001fea0003800000 */
.L_x_4197:
[----:B------:R-:W2:Y:S02]  /*1c20*/  LDL R2, [R1+0x18] ;  /* 0x0000180001027983 */ /* 0x000ea40000100800 */
[----:B--2---:R-:W-:-:S13]  /*1c30*/  R2UR UR4, R2 ;  /* 0x00000000020472ca */ /* 0x004fda00000e0000 */
[----:B------:R-:W-:-:S06]  /*1c40*/  ULOP3.LUT UR4, UR4, 0x1, URZ, 0xfc, !UPT ;  /* 0x0000000104047892 */ /* 0x000fcc000f8efc3f */
[----:B------:R-:W-:-:S05]  /*1c50*/  IMAD.U32 R2, RZ, RZ, UR4 ;  /* 0x00000004ff027e24 */ /* 0x000fca000f8e00ff */
[----:B------:R-:W-:-:S13]  /*1c60*/  ISETP.NE.AND P0, PT, R2, 0x3, PT ;  /* 0x000000030200780c */ /* 0x000fda0003f05270 */
[----:B------:R-:W-:Y:S05]  /*1c70*/  @!P0 BRA `(.L_x_4055) ;  /* 0x0000000000048947 */ /* 0x000fea0003800000 */
[----:B------:R-:W-:Y:S01]  /*1c80*/  BPT.TRAP 0x1 ;  /* 0x000000040000795c */ /* 0x000fe20000300000 */
.L_x_4055:
[----:B------:R1:W2:Y:S01]  /*1c90*/  SYNCS.PHASECHK.TRANS64.TRYWAIT P2, [UR37+0x33430], R0 ;  /* 0x03343000ff0075a7 */ /* 0x0002a20008040165 */
[----:B------:R-:W-:Y:S05]  /*1ca0*/  @!P0 BRA `(.L_x_4056) ;  /* 0x0000000000048947 */ /* 0x000fea0003800000 */
[----:B------:R-:W-:Y:S01]  /*1cb0*/  BPT.TRAP 0x1 ;  /* 0x000000040000795c */ /* 0x000fe20000300000 */
.L_x_4056:
[----:B------:R-:W3:Y:S02]  /*1cc0*/  S2R R2, SR_TID.X ;  /* 0x0000000000027919 */ /* 0x000ee40000002100 */
[----:B---3--:R-:W-:-:S04]  /*1cd0*/  LOP3.LUT R2, R2, 0x7f, RZ, 0xc0, !PT ;  /* 0x0000007f02027812 */ /* 0x008fc800078ec0ff */
[----:B------:R-:W-:Y:S01]  /*1ce0*/  ISETP.NE.AND P1, PT, R2, RZ, PT ;  /* 0x000000ff0200720c */ /* 0x000fe20003f25270 */
[----:B------:R-:W-:-:S05]  /*1cf0*/  IMAD.U32 R2, RZ, RZ, UR38 ;  /* 0x00000026ff027e24 */ /* 0x000fca000f8e00ff */
[----:B------:R-:W-:Y:S01]  /*1d00*/  LOP3.LUT R2, R2, 0x10000, RZ, 0xfc, !PT ;  /* 0x0001000002027812 */ /* 0x000fe200078efcff */
[----:B--2---:R-:W-:Y:S06]  /*1d10*/  @P2 BRA `(.L_x_4057) ;  /* 0x0000000000082947 */ /* 0x004fec0003800000 */
[----:B------:R-:W2:Y:S02]  /*1d20*/  SYNCS.PHASECHK.TRANS64.TRYWAIT P2, [UR37+0x33430], R0 ;  /* 0x03343000ff0075a7 */ /* 0x000ea40008040165 */
[----:B--2---:R-:W-:Y:S05]  /*1d30*/  @!P2 BRA `(.L_x_4058) ;  /* 0x0000019c00c4a947 */ /* 0x004fea0003800000 */
.L_x_4057:
[----:B------:R-:W-:Y:S05]  /*1d40*/  WARPSYNC.ALL ;  /* 0x0000000000007948 */ /* 0x000fea0003800000 */
[----:B0-----:R-:W-:Y:S01]  /*1d50*/  IMAD.MOV.U32 R3, RZ, RZ, -0x7fffffe0 ;  /* 0x80000020ff037424 */ /* 0x001fe200078e00ff */
[----:B------:R-:W-:Y:S01]  /*1d60*/  UIADD3 UR4, UR37, 0x24200, URZ ;  /* 0x0002420025047890 */ /* 0x000fe2000fffe03f */
[C---:B------:R-:W-:Y:S01]  /*1d70*/  R2UR UR16, R2.reuse ;  /* 0x00000000021072ca */ /* 0x040fe200000e0000 */
[----:B------:R-:W-:Y:S02]  /*1d80*/  WARPGROUP.ARRIVE ;  /* 0x00000000000079c5 */ /* 0x000fe40000000000 */
        /* <DEDUP_REMOVED lines=12> */
[----:B------:R-:W-:Y:S01]  /*1e50*/  R2UR UR4, R2 ;  /* 0x00000000020472ca */ /* 0x000fe200000e0000 */
[----:B------:R-:W-:Y:S01]  /*1e60*/  UIADD3 UR14, UR38, 0x80, URZ ;  /* 0x00000080260e7890 */ /* 0x000fe2000fffe03f */
[----:B-12---:R-:W-:Y:S01]  /*1e70*/  LOP3.LUT R0, R105, 0xffffff80, RZ, 0xc0, !PT ;  /* 0xffffff8069007812 */ /* 0x006fe200078ec0ff */
[----:B------:R-:W-:Y:S01]  /*1e80*/  UIADD3 UR10, UR38, 0x100, URZ ;  /* 0x00000100260a7890 */ /* 0x000fe2000fffe03f */
[----:B------:R-:W-:Y:S01]  /*1e90*/  LEA.HI R104, R104, R23, RZ, 0x2 ;  /* 0x0000001768687211 */ /* 0x000fe200078f10ff */
[----:B------:R-:W-:Y:S01]  /*1ea0*/  UMOV UR18, UR38 ;  /* 0x0000002600127c82 */ /* 0x000fe20008000000 */
[----:B------:R-:W-:Y:S01]  /*1eb0*/  UIADD3 UR6, UR38, 0x180, URZ ;  /* 0x0000018026067890 */ /* 0x000fe2000fffe03f */
[----:B------:R-:W-:Y:S01]  /*1ec0*/  QGMMA.64x32x32.F32.E4M3.E4M3 R88, gdesc[UR16], RZ, !UPT, gsb0 ;  /* 0x00600000105879f3 */ /* 0x000fe2000c0008ff */
[----:B------:R-:W-:Y:S01]  /*1ed0*/  UMOV UR7, 0x80000020 ;  /* 0x8000002000077882 */ /* 0x000fe20000000000 */
[----:B------:R-:W-:Y:S01]  /*1ee0*/  R2UR UR16, R2 ;  /* 0x00000000021072ca */ /* 0x000fe200000e0000 */
[----:B------:R-:W-:Y:S01]  /*1ef0*/  UIADD3 UR18, UR38, 0x200, URZ ;  /* 0x0000020026127890 */ /* 0x000fe2000fffe03f */
[----:B------:R-:W-:Y:S01]  /*1f00*/  R2UR UR17, R3 ;  /* 0x00000000031172ca */ /* 0x000fe200000e0000 */
[----:B------:R-:W-:Y:S01]  /*1f10*/  UMOV UR19, 0x80000020 ;  /* 0x8000002000137882 */ /* 0x000fe20000000000 */
[----:B------:R-:W-:Y:S01]  /*1f20*/  UMOV UR21, 0x80000020 ;  /* 0x8000002000157882 */ /* 0x000fe20000000000 */
[----:B------:R-:W-:Y:S01]  /*1f30*/  UMOV UR25, 0x80000020 ;  /* 0x8000002000197882 */ /* 0x000fe20000000000 */
[----:B------:R-:W-:Y:S01]  /*1f40*/  UIADD3 UR26, UR38, 0x582, URZ ;  /* 0x00000582261a7890 */ /* 0x000fe2000fffe03f */
[----:B------:R-:W-:Y:S01]  /*1f50*/  IMAD.IADD R10, R23, 0x1, -R0 ;  /* 0x00000001170a7824 */ /* 0x000fe200078e0a00 */
[----:B------:R-:W-:Y:S01]  /*1f60*/  UMOV UR27, 0x80000020 ;  /* 0x80000020001b7882 */ /* 0x000fe20000000000 */
[----:B------:R-:W-:Y:S01]  /*1f70*/  UIADD3 UR30, UR38, 0x602, URZ ;  /* 0x00000602261e7890 */ /* 0x000fe2000fffe03f */
[----:B------:R-:W-:Y:S01]  /*1f80*/  LEA.HI R0, R106, R106, RZ, 0x1 ;  /* 0x0000006a6a007211 */ /* 0x000fe200078f08ff */
[----:B------:R-:W-:Y:S01]  /*1f90*/  UMOV UR29, UR25 ;  /* 0x00000019001d7c82 */ /* 0x000fe20008000000 */
[----:B------:R-:W-:Y:S01]  /*1fa0*/  UMOV UR31, 0x80000020 ;  /* 0x80000020001f7882 */ /* 0x000fe20000000000 */
[----:B------:R-:W-:Y:S01]  /*1fb0*/  UIADD3 UR34, UR38, 0x682, URZ ;  /* 0x0000068226227890 */ /* 0x000fe2000fffe03f */
[----:B------:R-:W-:Y:S01]  /*1fc0*/  SHF.R.S32.HI R5, RZ, 0x1f, R10 ;  /* 0x0000001fff057819 */ /* 0x000fe2000001140a */
[----:B------:R-:W-:Y:S01]  /*1fd0*/  UMOV UR33, UR25 ;  /* 0x0000001900217c82 */ /* 0x000fe20008000000 */
[----:B------:R-:W-:Y:S01]  /*1fe0*/  UMOV UR35, 0x80000020 ;  /* 0x8000002000237882 */ /* 0x000fe20000000000 */
[----:B------:R-:W-:Y:S01]  /*1ff0*/  UIADD3 UR46, UR38, 0x702, URZ ;  /* 0x00000702262e7890 */ /* 0x000fe2000fffe03f */
[CC--:B------:R-:W-:Y:S01]  /*2000*/  LEA.HI R4, R5.reuse, R10.reuse, RZ, 0x2 ;  /* 0x0000000a05047211 */ /* 0x0c0fe200078f10ff */
[----:B------:R-:W-:Y:S01]  /*2010*/  UMOV UR45, UR25 ;  /* 0x00000019002d7c82 */ /* 0x000fe20008000000 */
[----:B------:R-:W-:Y:S01]  /*2020*/  UMOV UR47, 0x80000020 ;  /* 0x80000020002f7882 */ /* 0x000fe20000000000 */
[----:B------:R-:W-:Y:S01]  /*2030*/  LOP3.LUT R104, R104, 0xfffffffc, RZ, 0xc0, !PT ;  /* 0xfffffffc68687812 */ /* 0x000fe200078ec0ff */
[----:B------:R-:W-:Y:S01]  /*2040*/  ULDC UR61, c[0x0][0x288] ;  /* 0x0000a200003d7ab9 */ /* 0x000fe20000000800 */
[----:B------:R-:W-:Y:S01]  /*2050*/  LOP3.LUT R9, R0, 0x3fffffe, RZ, 0xc0, !PT ;  /* 0x03fffffe00097812 */ /* 0x000fe200078ec0ff */
[----:B------:R-:W-:Y:S01]  /*2060*/  ULDC UR57, c[0x0][0x9dc] ;  /* 0x0002770000397ab9 */ /* 0x000fe20000000800 */
[----:B------:R-:W-:Y:S01]  /*2070*/  LEA.HI R5, R5, R10, RZ, 0x5 ;  /* 0x0000000a05057211 */ /* 0x000fe200078f28ff */
[----:B------:R-:W-:Y:S01]  /*2080*/  IMAD.IADD R104, R23, 0x1, -R104 ;  /* 0x0000000117687824 */ /* 0x000fe200078e0a68 */
[--C-:B------:R-:W-:Y:S01]  /*2090*/  SHF.R.S32.HI R0, RZ, 0x2, R4.reuse ;  /* 0x00000002ff007819 */ /* 0x100fe20000011404 */
[----:B------:R-:W-:Y:S01]  /*20a0*/  IMAD.IADD R9, R106, 0x1, -R9 ;  /* 0x000000016a097824 */ /* 0x000fe200078e0a09 */
[----:B------:R-:W-:Y:S01]  /*20b0*/  SHF.R.S32.HI R7, RZ, 0x1f, R4 ;  /* 0x0000001fff077819 */ /* 0x000fe20000011404 */
[----:B------:R-:W-:Y:S01]  /*20c0*/  ULOP3.LUT UR57, URZ, UR57, URZ, 0x33, !UPT ;  /* 0x000000393f397292 */ /* 0x000fe2000f8e333f */
[----:B------:R-:W-:-:S02]  /*20d0*/  SHF.R.S32.HI R5, RZ, 0x5, R5 ;  /* 0x00000005ff057819 */ /* 0x000fc40000011405 */
[----:B------:R-:W-:Y:S02]  /*20e0*/  LEA.HI R7, R7, R0, RZ, 0x3 ;  /* 0x0000000007077211 */ /* 0x000fe400078f18ff */
[----:B------:R-:W-:Y:S02]  /*20f0*/  LEA R5, R5, UR40, 0x4 ;  /* 0x0000002805057c11 */ /* 0x000fe4000f8e20ff */
[----:B------:R-:W-:Y:S02]  /*2100*/  LOP3.LUT R7, R7, 0xfffffff8, RZ, 0xc0, !PT ;  /* 0xfffffff807077812 */ /* 0x000fe400078ec0ff */
[----:B------:R-:W-:Y:S02]  /*2110*/  LEA.HI R6, R104, R104, RZ, 0x1 ;  /* 0x0000006868067211 */ /* 0x000fe400078f08ff */
[----:B------:R-:W-:Y:S01]  /*2120*/  IADD3 R0, R5, R0, -R7 ;  /* 0x0000000005007210 */ /* 0x000fe20007ffe807 */
[----:B------:R-:W-:Y:S01]  /*2130*/  IMAD.MOV.U32 R7, RZ, RZ, -0xa0 ;  /* 0xffffff60ff077424 */ /* 0x000fe200078e00ff */
[----:B------:R-:W-:-:S03]  /*2140*/  LOP3.LUT R5, R6, 0x1ffffffe, RZ, 0xc0, !PT ;  /* 0x1ffffffe06057812 */ /* 0x000fc600078ec0ff */
[----:B------:R-:W-:Y:S02]  /*2150*/  IMAD R0, R9, 0x40, R0 ;  /* 0x0000004009007824 */ /* 0x000fe400078e0200 */
[----:B------:R-:W-:Y:S02]  /*2160*/  IMAD.IADD R5, R104, 0x1, -R5 ;  /* 0x0000000168057824 */ /* 0x000fe400078e0a05 */
[----:B------:R-:W-:Y:S02]  /*2170*/  IMAD R7, R16, R7, 0xa1 ;  /* 0x000000a110077424 */ /* 0x000fe400078e0207 */
[----:B------:R-:W-:Y:S02]  /*2180*/  IMAD R9, R5, 0x8, R0 ;  /* 0x0000000805097824 */ /* 0x000fe400078e0200 */
[----:B------:R-:W-:Y:S02]  /*2190*/  IMAD.U32 R0, RZ, RZ, UR37 ;  /* 0x00000025ff007e24 */ /* 0x000fe4000f8e00ff */
[----:B------:R-:W-:Y:S01]  /*21a0*/  IMAD.MOV.U32 R6, RZ, RZ, R9 ;  /* 0x000000ffff067224 */ /* 0x000fe200078e0009 */
[----:B------:R-:W-:-:S02]  /*21b0*/  WARPGROUP.DEPBAR.LE gsb0, 0x0 ;  /* 0x00008000000079c5 */ /* 0x000fc40000010000 */
[----:B------:R-:W-:Y:S01]  /*21c0*/  WARPGROUP.ARRIVE ;  /* 0x00000000000079c5 */ /* 0x000fe20000000000 */
[----:B------:R-:W-:-:S05]  /*21d0*/  @!P1 VIADD R0, R0, 0x33440 ;  /* 0x0003344000009836 */ /* 0x000fca0000000000 */
[----:B------:R-:W-:Y:S01]  /*21e0*/  QGMMA.64x32x32.F32.E4M3.E4M3 R72, gdesc[UR12], RZ, !UPT, gsb0 ;  /* 0x006000000c4879f3 */ /* 0x000fe2000c0008ff */
[----:B------:R-:W-:Y:S01]  /*21f0*/  UIADD3 UR12, UR38, 0x102, URZ ;  /* 0x00000102260c7890 */ /* 0x000fe2000fffe03f */
[----:B------:R-:W-:Y:S01]  /*2200*/  @!P1 PRMT R0, RZ, 0x654, R0 ;  /* 0x00000654ff009816 */ /* 0x000fe20000000000 */
[----:B------:R-:W-:Y:S01]  /*2210*/  UIADD3 UR14, UR38, 0x280, URZ ;  /* 0x00000280260e7890 */ /* 0x000fe2000fffe03f */
[----:B------:R-:W-:Y:S01]  /*2220*/  UMOV UR13, 0x80000020 ;  /* 0x80000020000d7882 */ /* 0x000fe20000000000 */
[----:B------:R-:W-:Y:S01]  /*2230*/  UMOV UR15, 0x80000020 ;  /* 0x80000020000f7882 */ /* 0x000fe20000000000 */
[----:B------:R-:W-:Y:S02]  /*2240*/  WARPGROUP.DEPBAR.LE gsb0, 0x0 ;  /* 0x00008000000079c5 */ /* 0x000fe40000010000 */
[----:B------:R-:W-:-:S06]  /*2250*/  WARPGROUP.ARRIVE ;  /* 0x00000000000079c5 */ /* 0x000fcc0000000000 */
[----:B------:R-:W-:Y:S01]  /*2260*/  QGMMA.64x32x32.F32.E4M3.E4M3 R56, gdesc[UR8], RZ, !UPT, gsb0 ;  /* 0x00600000083879f3 */ /* 0x000fe2000c0008ff */
[----:B------:R-:W-:Y:S01]  /*2270*/  R2UR UR10, R2 ;  /* 0x00000000020a72ca */ /* 0x000fe200000e0000 */
[----:B------:R-:W-:Y:S01]  /*2280*/  UMOV UR9, 0x80000020 ;  /* 0x8000002000097882 */ /* 0x000fe20000000000 */
[----:B------:R-:W-:-:S11]  /*2290*/  UIADD3 UR11, UR38, 0x82, URZ ;  /* 0x00000082260b7890 */ /* 0x000fd6000fffe03f */
[----:B------:R-:W-:Y:S02]  /*22a0*/  UIADD3 UR8, UR10, 0x2, URZ ;  /* 0x000000020a087890 */ /* 0x000fe4000fffe03f */
[----:B------:R-:W-:Y:S02]  /*22b0*/  UIADD3 UR20, UR10, 0x400, URZ ;  /* 0x000004000a147890 */ /* 0x000fe4000fffe03f */
[----:B------:R-:W-:-:S07]  /*22c0*/  UIADD3 UR24, UR10, 0x402, URZ ;  /* 0x000004020a187890 */ /* 0x000fce000fffe03f */
[----:B------:R-:W-:Y:S01]  /*22d0*/  UMOV UR28, UR24 ;  /* 0x00000018001c7c82 */ /* 0x000fe20008000000 */
[----:B------:R-:W-:Y:S01]  /*22e0*/  UMOV UR32, UR24 ;  /* 0x0000001800207c82 */ /* 0x000fe20008000000 */
[----:B------:R-:W-:Y:S01]  /*22f0*/  UMOV UR44, UR24 ;  /* 0x00000018002c7c82 */ /* 0x000fe20008000000 */
        /* <DEDUP_REMOVED lines=11> */
[----:B------:R-:W-:Y:S01]  /*23b0*/  UMOV UR17, 0x80000020 ;  /* 0x8000002000117882 */ /* 0x000fe20000000000 */
[----:B------:R-:W-:Y:S02]  /*23c0*/  WARPGROUP.DEPBAR.LE gsb0, 0x0 ;  /* 0x00008000000079c5 */ /* 0x000fe40000010000 */
[----:B------:R-:W-:-:S06]  /*23d0*/  WARPGROUP.ARRIVE ;  /* 0x00000000000079c5 */ /* 0x000fcc0000000000 */
[----:B------:R-:W-:Y:S01]  /*23e0*/  QGMMA.64x32x32.F32.E4M3.E4M3 R88, gdesc[UR4], R88, gsb0 ;  /* 0x00600000045879f3 */ /* 0x000fe20008000858 */
[----:B------:R-:W-:Y:S01]  /*23f0*/  UMOV UR4, UR8 ;  /* 0x0000000800047c82 */ /* 0x000fe20008000000 */
        /* <DEDUP_REMOVED lines=31> */
[----:B------:R-:W-:Y:S02]  /*25f0*/  UIADD3 UR4, UR38, 0x300, URZ ;  /* 0x0000030026047890 */ /* 0x000fe4000fffe03f */
[----:B------:R-:W-:Y:S02]  /*2600*/  UIADD3 UR5, UR38, 0x380, URZ ;  /* 0x0000038026057890 */ /* 0x000fe4000fffe03f */
        /* <DEDUP_REMOVED lines=29> */
[----:B------:R-:W-:Y:S02]  /*27e0*/  UIADD3 UR14, UR38, 0x382, URZ ;  /* 0x00000382260e7890 */ /* 0x000fe4000fffe03f */
        /* <DEDUP_REMOVED lines=72> */
[----:B------:R-:W-:Y:S01]  /*2c70*/  UIADD3 UR6, UR38, 0x502, URZ ;  /* 0x0000050226067890 */ /* 0x000fe2000fffe03f */
[----:B------:R-:W-:Y:S01]  /*2c80*/  ULDC UR4, c[0x0][0x448] ;  /* 0x0001120000047ab9 */ /* 0x000fe20000000800 */
[----:B------:R-:W-:Y:S01]  /*2c90*/  UMOV UR5, UR25 ;  /* 0x0000001900057c82 */ /* 0x000fe20008000000 */
[----:B------:R-:W-:Y:S01]  /*2ca0*/  UISETP.NE.AND UP0, UPT, UR4, 0x1, UPT ;  /* 0x000000010400788c */ /* 0x000fe2000bf05270 */
[----:B------:R-:W-:Y:S02]  /*2cb0*/  UMOV UR7, 0x80000020 ;  /* 0x8000002000077882 */ /* 0x000fe40000000000 */
[----:B------:R-:W-:-:S03]  /*2cc0*/  UMOV UR4, UR24 ;  /* 0x0000001800047c82 */ /* 0x000fc60008000000 */
[----:B------:R-:W-:Y:S02]  /*2cd0*/  PLOP3.LUT P2, PT, PT, PT, UP0, 0x80, 0x0 ;  /* 0x000000000000781c */ /* 0x000fe40003f4f008 */
[----:B------:R-:W-:Y:S01]  /*2ce0*/  PLOP3.LUT P3, PT, PT, PT, UP0, 0x80, 0x0 ;  /* 0x000000000000781c */ /* 0x000fe20003f6f008 */
[----:B------:R-:W-:Y:S02]  /*2cf0*/  WARPGROUP.DEPBAR.LE gsb0, 0x0 ;  /* 0x00008000000079c5 */ /* 0x000fe40000010000 */
[----:B------:R-:W-:-:S06]  /*2d00*/  WARPGROUP.ARRIVE ;  /* 0x00000000000079c5 */ /* 0x000fcc0000000000 */
[----:B------:R-:W-:Y:S01]  /*2d10*/  QGMMA.64x32x32.F32.E4M3.E4M3 R88, gdesc[UR4], R88, gsb0 ;  /* 0x00600000045879f3 */ /* 0x000fe20008000858 */
[----:B------:R-:W-:Y:S02]  /*2d20*/  @UP0 ULDC UR4, c[0x0][0x44c] ;  /* 0x0001130000040ab9 */ /* 0x000fe40000000800 */
[----:B------:R-:W-:Y:S01]  /*2d30*/  @P2 IMAD.HI.U32 R5, R9, UR4, RZ ;  /* 0x0000000409052c27 */ /* 0x000fe2000f8e00ff */
[----:B------:R-:W-:-:S04]  /*2d40*/  @UP0 ULDC UR4, c[0x0][0x450] ;  /* 0x0001140000040ab9 */ /* 0x000fc80000000800 */
[----:B------:R-:W-:Y:S01]  /*2d50*/  @P3 SHF.R.U32.HI R6, RZ, UR4, R5 ;  /* 0x00000004ff063c19 */ /* 0x000fe20008011605 */
[----:B------:R-:W-:Y:S01]  /*2d60*/  ULDC.64 UR4, c[0x0][0x9e0] ;  /* 0x0002780000047ab9 */ /* 0x000fe20000000a00 */
[----:B------:R-:W-:Y:S01]  /*2d70*/  LOP3.LUT R5, R4, 0x7ffffffc, RZ, 0xc0, !PT ;  /* 0x7ffffffc04057812 */ /* 0x000fe200078ec0ff */
[----:B------:R-:W-:Y:S02]  /*2d80*/  UISETP.GE.AND UP1, UPT, UR5, 0x1, UPT ;  /* 0x000000010500788c */ /* 0x000fe4000bf26270 */
[----:B------:R-:W0:Y:S02]  /*2d90*/  SHFL.IDX PT, R13, R6, RZ, 0x1c1f ;  /* 0x001c1fff060d7589 */ /* 0x000e2400000e0000 */
[----:B------:R-:W-:Y:S02]  /*2da0*/  IMAD.IADD R10, R10, 0x1, -R5 ;  /* 0x000000010a0a7824 */ /* 0x000fe400078e0a05 */
[----:B------:R-:W-:Y:S02]  /*2db0*/  PLOP3.LUT P2, PT, PT, PT, UP1, 0x40, 0x0 ;  /* 0x000000000000781c */ /* 0x000fe40003f4e818 */
[----:B------:R-:W-:-:S02]  /*2dc0*/  IMAD R4, R10, -0x2, R7 ;  /* 0xfffffffe0a047824 */ /* 0x000fc400078e0207 */
[----:B------:R-:W-:Y:S02]  /*2dd0*/  VIADD R7, R7, 0xffffffff ;  /* 0xffffffff07077836 */ /* 0x000fe40000000000 */
[----:B------:R-:W-:Y:S01]  /*2de0*/  VIADD R14, R4, 0xffffffff ;  /* 0xffffffff040e7836 */ /* 0x000fe20000000000 */
        /* <DEDUP_REMOVED lines=13> */
[----:B------:R1:W-:Y:S02]  /*2ec0*/  @!P1 SYNCS.ARRIVE.TRANS64.RED.A1T0 RZ, [R0+URZ], RZ ;  /* 0x000000ff00ff99a7 */ /* 0x0003e4000810043f */
[----:B-1----:R-:W-:-:S04]  /*2ed0*/  IMAD R0, R16, -0xa0, R19 ;  /* 0xffffff6010007824 */ /* 0x002fc800078e0213 */
[----:B------:R-:W-:Y:S01]  /*2ee0*/  VIADD R5, R0, 0xa0 ;  /* 0x000000a000057836 */ /* 0x000fe20000000000 */
[----:B------:R-:W-:-:S03]  /*2ef0*/  IADD3 R0, R4, -UR61, R19 ;  /* 0x8000003d04007c10 */ /* 0x000fc6000fffe013 */
[----:B------:R-:W-:Y:S02]  /*2f00*/  IMAD R8, R10, -0x2, R5 ;  /* 0xfffffffe0a087824 */ /* 0x000fe400078e0205 */
[C---:B------:R-:W-:Y:S02]  /*2f10*/  VIADD R11, R0.reuse, UR4 ;  /* 0x00000004000b7c36 */ /* 0x040fe40008000000 */
[----:B------:R-:W-:-:S03]  /*2f20*/  VIADD R12, R0, UR57 ;  /* 0x00000039000c7c36 */ /* 0x000fc60008000000 */
[----:B0-----:R-:W-:Y:S01]  /*2f30*/  VIADDMNMX R0, R13, R11, R8, PT ;  /* 0x0000000b0d007246 */ /* 0x001fe20003800108 */
[----:B------:R-:W-:Y:S01]  /*2f40*/  IMAD.IADD R4, R12, 0x1, R13 ;  /* 0x000000010c047824 */ /* 0x000fe200078e020d */
[----:B------:R-:W-:Y:S06]  /*2f50*/  @P2 BRA `(.L_x_4059) ;  /* 0x0000000000542947 */ /* 0x000fec0003800000 */
[----:B------:R-:W-:Y:S01]  /*2f60*/  IADD3 R5, R19, -UR61, R13 ;  /* 0x8000003d13057c10 */ /* 0x000fe2000fffe00d */
[----:B------:R-:W-:Y:S03]  /*2f70*/  BSSY B0, `(.L_x_4060) ;  /* 0x0000010000007945 */ /* 0x000fe60003800000 */
        /* <DEDUP_REMOVED lines=10> */
.L_x_4061:
[----:B------:R-:W-:-:S06]  /*3020*/  UISETP.NE.AND UP2, UPT, UR5, 0x1, UPT ;  /* 0x000000010500788c */ /* 0x000fcc000bf45270 */
[----:B------:R-:W-:-:S05]  /*3030*/  PLOP3.LUT P2, PT, PT, PT, UP2, 0x80, 0x0 ;  /* 0x000000000000781c */ /* 0x000fca0003f4f028 */
[----:B------:R-:W-:-:S08]  /*3040*/  @UP2 ULDC.64 UR6, c[0x0][0x9e8] ;  /* 0x00027a0000062ab9 */ /* 0x000fd00000000a00 */
[----:B------:R-:W-:-:S05]  /*3050*/  @P2 IMAD.HI.U32 R13, R5, UR6, RZ ;  /* 0x00000006050d2c27 */ /* 0x000fca000f8e00ff */
[----:B------:R-:W-:-:S07]  /*3060*/  @P2 SHF.R.U32.HI R5, RZ, UR7, R13 ;  /* 0x00000007ff052c19 */ /* 0x000fce000801160d */
.L_x_4062:
[----:B------:R-:W-:Y:S05]  /*3070*/  BSYNC B0 ;  /* 0x0000000000007941 */ /* 0x000fea0003800000 */
.L_x_4060:
[----:B------:R-:W-:-:S05]  /*3080*/  IMAD R5, R5, UR5, R14 ;  /* 0x0000000505057c24 */ /* 0x000fca000f8e020e */
[----:B------:R-:W-:Y:S02]  /*3090*/  VIMNMX R4, R4, R5, !PT ;  /* 0x0000000504047248 */ /* 0x000fe40007fe0100 */
[----:B------:R-:W-:-:S07]  /*30a0*/  VIADDMNMX R0, R5, UR5, R0, PT ;  /* 0x0000000505007c46 */ /* 0x000fce000b800100 */
.L_x_4059:
[C---:B------:R-:W-:Y:S01]  /*30b0*/  ISETP.GE.AND P2, PT, R7.reuse, 0x2, PT ;  /* 0x000000020700780c */ /* 0x040fe20003f46270 */
[----:B------:R-:W0:Y:S01]  /*30c0*/  SHFL.IDX PT, R5, R6, 0x1, 0x1c1f ;  /* 0x003c1f0006057f89 */ /* 0x000e2200000e0000 */
[C---:B------:R-:W-:Y:S02]  /*30d0*/  ISETP.GE.AND P4, PT, R7.reuse, 0xa, PT ;  /* 0x0000000a0700780c */ /* 0x040fe40003f86270 */
[----:B------:R-:W-:Y:S02]  /*30e0*/  P2R R20, PR, RZ, 0x4 ;  /* 0x00000004ff147803 */ /* 0x000fe40000000000 */
[----:B------:R-:W-:Y:S02]  /*30f0*/  ISETP.GT.AND P2, PT, R4, 0x1, !P2 ;  /* 0x000000010400780c */ /* 0x000fe40005744270 */
[----:B------:R-:W-:Y:S02]  /*3100*/  ISETP.GE.AND P3, PT, R7, 0x9, PT ;  /* 0x000000090700780c */ /* 0x000fe40003f66270 */
[----:B------:R-:W-:-:S02]  /*3110*/  ISETP.LT.OR P2, PT, R0, 0x2, P2 ;  /* 0x000000020000780c */ /* 0x000fc40001741670 */
[----:B------:R-:W-:Y:S02]  /*3120*/  P2R R21, PR, RZ, 0x8 ;  /* 0x00000008ff157803 */ /* 0x000fe40000000000 */
[----:B------:R-:W-:Y:S02]  /*3130*/  FSEL R89, R89, -INF , !P2 ;  /* 0xff80000059597808 */ /* 0x000fe40005000000 */
[----:B------:R-:W-:Y:S02]  /*3140*/  ISETP.GT.AND P2, PT, R4, 0x9, !P4 ;  /* 0x000000090400780c */ /* 0x000fe40006744270 */
[----:B------:R-:W-:Y:S02]  /*3150*/  P2R R23, PR, RZ, 0x10 ;  /* 0x00000010ff177803 */ /* 0x000fe40000000000 */
[----:B------:R-:W-:Y:S02]  /*3160*/  ISETP.LT.OR P2, PT, R0, 0xa, P2 ;  /* 0x0000000a0000780c */ /* 0x000fe40001741670 */
[----:B------:R-:W-:-:S02]  /*3170*/  ISETP.GT.AND P3, PT, R4, 0x8, !P3 ;  /* 0x000000080400780c */ /* 0x000fc40005f64270 */
[----:B------:R-:W-:Y:S02]  /*3180*/  ISETP.GE.AND P4, PT, R7, 0x11, PT ;  /* 0x000000110700780c */ /* 0x000fe40003f86270 */
[----:B------:R-:W-:Y:S02]  /*3190*/  FSEL R93, R93, -INF , !P2 ;  /* 0xff8000005d5d7808 */ /* 0x000fe40005000000 */
[----:B------:R-:W-:Y:S02]  /*31a0*/  ISETP.LT.OR P3, PT, R0, 0x9, P3 ;  /* 0x000000090000780c */ /* 0x000fe40001f61670 */
[----:B------:R-:W-:Y:S02]  /*31b0*/  ISETP.GT.AND P2, PT, R4, 0x10, !P4 ;  /* 0x000000100400780c */ /* 0x000fe40006744270 */
[----:B------:R-:W-:Y:S02]  /*31c0*/  FSEL R92, R92, -INF , !P3 ;  /* 0xff8000005c5c7808 */ /* 0x000fe40005800000 */
        /* <DEDUP_REMOVED lines=16> */
[----:B------:R-:W-:Y:S02]  /*32d0*/  P2R R104, PR, RZ, 0x10 ;  /* 0x00000010ff687803 */ /* 0x000fe40000000000 */
[----:B------:R-:W-:Y:S02]  /*32e0*/  FSEL R101, R101, -INF , !P2 ;  /* 0xff80000065657808 */ /* 0x000fe40005000000 */
[----:B------:R-:W-:-:S02]  /*32f0*/  ISETP.GE.AND P2, PT, R7, 0x21, PT ;  /* 0x000000210700780c */ /* 0x000fc40003f46270 */
[----:B------:R-:W-:Y:S02]  /*3300*/  ISETP.GE.AND P4, PT, R7, 0x22, PT ;  /* 0x000000220700780c */ /* 0x000fe40003f86270 */
[----:B------:R-:W-:Y:S02]  /*3310*/  ISETP.GT.AND P3, PT, R4, 0x20, !P2 ;  /* 0x000000200400780c */ /* 0x000fe40005764270 */
[----:B------:R-:W-:Y:S02]  /*3320*/  P2R R108, PR, RZ, 0x10 ;  /* 0x00000010ff6c7803 */ /* 0x000fe40000000000 */
[----:B------:R-:W-:-:S04]  /*3330*/  ISETP.LT.OR P3, PT, R0, 0x21, P3 ;  /* 0x000000210000780c */ /* 0x000fc80001f61670 */
[----:B------:R-:W-:Y:S02]  /*3340*/  FSEL R72, R72, -INF , !P3 ;  /* 0xff80000048487808 */ /* 0x000fe40005800000 */
[----:B------:R-:W-:Y:S02]  /*3350*/  ISETP.GT.AND P3, PT, R4, 0x21, !P4 ;  /* 0x000000210400780c */ /* 0x000fe40006764270 */
[----:B------:R-:W-:Y:S02]  /*3360*/  ISETP.GE.AND P4, PT, R7, 0x29, PT ;  /* 0x000000290700780c */ /* 0x000fe40003f86270 */
[----:B------:R-:W-:Y:S02]  /*3370*/  ISETP.LT.OR P3, PT, R0, 0x22, P3 ;  /* 0x000000220000780c */ /* 0x000fe40001f61670 */
[----:B------:R-:W-:Y:S02]  /*3380*/  P2R R109, PR, RZ, 0x10 ;  /* 0x00000010ff6d7803 */ /* 0x000fe40000000000 */
[----:B------:R-:W-:-:S02]  /*3390*/  FSEL R73, R73, -INF , !P3 ;  /* 0xff80000049497808 */ /* 0x000fc40005800000 */
[----:B------:R-:W-:Y:S02]  /*33a0*/  ISETP.GT.AND P3, PT, R4, 0x28, !P4 ;  /* 0x000000280400780c */ /* 0x000fe40006764270 */
[----:B------:R-:W-:Y:S02]  /*33b0*/  ISETP.GE.AND P4, PT, R7, 0x2a, PT ;  /* 0x0000002a0700780c */ /* 0x000fe40003f86270 */
[----:B------:R-:W-:Y:S02]  /*33c0*/  ISETP.LT.OR P3, PT, R0, 0x29, P3 ;  /* 0x000000290000780c */ /* 0x000fe40001f61670 */
[----:B------:R-:W-:Y:S02]  /*33d0*/  P2R R110, PR, RZ, 0x10 ;  /* 0x00000010ff6e7803 */ /* 0x000fe40000000000 */
[----:B------:R-:W-:Y:S02]  /*33e0*/  FSEL R76, R76, -INF , !P3 ;  /* 0xff8000004c4c7808 */ /* 0x000fe40005800000 */
[----:B------:R-:W-:-:S02]  /*33f0*/  ISETP.GT.AND P3, PT, R4, 0x29, !P4 ;  /* 0x000000290400780c */ /* 0x000fc40006764270 */
[----:B------:R-:W-:Y:S02]  /*3400*/  ISETP.GE.AND P4, PT, R7, 0x31, PT ;  /* 0x000000310700780c */ /* 0x000fe40003f86270 */
[----:B------:R-:W-:Y:S02]  /*3410*/  ISETP.LT.OR P3, PT, R0, 0x2a, P3 ;  /* 0x0000002a0000780c */ /* 0x000fe40001f61670 */
[----:B------:R-:W-:Y:S02]  /*3420*/  P2R R111, PR, RZ, 0x10 ;  /* 0x00000010ff6f7803 */ /* 0x000fe40000000000 */
[----:B------:R-:W-:Y:S02]  /*3430*/  FSEL R77, R77, -INF , !P3 ;  /* 0xff8000004d4d7808 */ /* 0x000fe40005800000 */
[----:B------:R-:W-:Y:S02]  /*3440*/  ISETP.GT.AND P3, PT, R4, 0x30, !P4 ;  /* 0x000000300400780c */ /* 0x000fe40006764270 */
[----:B------:R-:W-:-:S02]  /*3450*/  ISETP.GE.AND P4, PT, R7, 0x32, PT ;  /* 0x000000320700780c */ /* 0x000fc40003f86270 */
[----:B------:R-:W-:Y:S02]  /*3460*/  ISETP.LT.OR P3, PT, R0, 0x31, P3 ;  /* 0x000000310000780c */ /* 0x000fe40001f61670 */
[----:B------:R-:W-:Y:S02]  /*3470*/  P2R R112, PR, RZ, 0x10 ;  /* 0x00000010ff707803 */ /* 0x000fe40000000000 */
[----:B------:R-:W-:Y:S02]  /*3480*/  FSEL R80, R80, -INF , !P3 ;  /* 0xff80000050507808 */ /* 0x000fe40005800000 */
[----:B------:R-:W-:Y:S02]  /*3490*/  ISETP.GT.AND P3, PT, R4, 0x31, !P4 ;  /* 0x000000310400780c */ /* 0x000fe40006764270 */
[----:B------:R-:W-:Y:S02]  /*34a0*/  ISETP.GE.AND P4, PT, R7, 0x39, PT ;  /* 0x000000390700780c */ /* 0x000fe40003f86270 */
[----:B------:R-:W-:-:S02]  /*34b0*/  ISETP.LT.OR P3, PT, R0, 0x32, P3 ;  /* 0x000000320000780c */ /* 0x000fc40001f61670 */
[----:B------:R-:W-:Y:S02]  /*34c0*/  P2R R113, PR, RZ, 0x10 ;  /* 0x00000010ff717803 */ /* 0x000fe40000000000 */
[----:B------:R-:W-:Y:S02]  /*34d0*/  FSEL R81, R81, -INF , !P3 ;  /* 0xff80000051517808 */ /* 0x000fe40005800000 */
[----:B------:R-:W-:Y:S02]  /*34e0*/  ISETP.GT.AND P3, PT, R4, 0x38, !P4 ;  /* 0x000000380400780c */ /* 0x000fe40006764270 */
[----:B------:R-:W-:Y:S02]  /*34f0*/  ISETP.GE.AND P4, PT, R7, 0x3a, PT ;  /* 0x0000003a0700780c */ /* 0x000fe40003f86270 */
[----:B------:R-:W-:Y:S02]  /*3500*/  ISETP.LT.OR P3, PT, R0, 0x39, P3 ;  /* 0x000000390000780c */ /* 0x000fe40001f61670 */
[----:B------:R-:W-:-:S02]  /*3510*/  P2R R114, PR, RZ, 0x10 ;  /* 0x00000010ff727803 */ /* 0x000fc40000000000 */
        /* <DEDUP_REMOVED lines=128> */
[----:B------:R-:W-:-:S13]  /*3d20*/  PLOP3.LUT P6, PT, PT, PT, UP1, 0x40, 0x0 ;  /* 0x000000000000781c */ /* 0x000fda0003fce818 */
[----:B------:R-:W-:Y:S05]  /*3d30*/  @P6 BRA `(.L_x_4063) ;  /* 0x00000000005c6947 */ /* 0x000fea0003800000 */
        /* <DEDUP_REMOVED lines=13> */
.L_x_4065:
[----:B------:R-:W-:-:S06]  /*3e10*/  UISETP.NE.AND UP2, UPT, UR5, 0x1, UPT ;  /* 0x000000010500788c */ /* 0x000fcc000bf45270 */
[----:B------:R-:W-:-:S05]  /*3e20*/  PLOP3.LUT P6, PT, PT, PT, UP2, 0x80, 0x0 ;  /* 0x000000000000781c */ /* 0x000fca0003fcf028 */
[----:B------:R-:W-:-:S08]  /*3e30*/  @UP2 ULDC.64 UR6, c[0x0][0x9e8] ;  /* 0x00027a0000062ab9 */ /* 0x000fd00000000a00 */
[----:B------:R-:W-:Y:S01]  /*3e40*/  @P6 IMAD.HI.U32 R6, R5, UR6, RZ ;  /* 0x0000000605066c27 */ /* 0x000fe2000f8e00ff */
[----:B------:R-:W-:-:S13]  /*3e50*/  PLOP3.LUT P6, PT, PT, PT, UP2, 0x80, 0x0 ;  /* 0x000000000000781c */ /* 0x000fda0003fcf028 */
[----:B------:R-:W-:-:S07]  /*3e60*/  @P6 SHF.R.U32.HI R5, RZ, UR7, R6 ;  /* 0x00000007ff056c19 */ /* 0x000fce0008011606 */
.L_x_4066:
[----:B------:R-:W-:Y:S05]  /*3e70*/  BSYNC B0 ;  /* 0x0000000000007941 */ /* 0x000fea0003800000 */
.L_x_4064:
[----:B------:R-:W-:-:S05]  /*3e80*/  IMAD R5, R5, UR5, R14 ;  /* 0x0000000505057c24 */ /* 0x000fca000f8e020e */
[----:B------:R-:W-:Y:S02]  /*3e90*/  VIMNMX R4, R4, R5, !PT ;  /* 0x0000000504047248 */ /* 0x000fe40007fe0100 */
[----:B------:R-:W-:-:S07]  /*3ea0*/  VIADDMNMX R0, R5, UR5, R0, PT ;  /* 0x0000000505007c46 */ /* 0x000fce000b800100 */
.L_x_4063:
[----:B------:R-:W-:Y:S01]  /*3eb0*/  ISETP.GT.AND P2, PT, R4, 0x20, !P2 ;  /* 0x000000200400780c */ /* 0x000fe20005744270 */
[----:B------:R-:W-:Y:S01]  /*3ec0*/  @UP0 ULDC UR6, c[0x0][0x44c] ;  /* 0x0001130000060ab9 */ /* 0x000fe20000000800 */
[----:B------:R-:W-:Y:S01]  /*3ed0*/  ISETP.NE.AND P6, PT, R118, RZ, PT ;  /* 0x000000ff7600720c */ /* 0x000fe20003fc5270 */
[----:B------:R-:W-:Y:S01]  /*3ee0*/  UIMAD.WIDE.U32 UR6, UR40, UR6, URZ ;  /* 0x00000006280672a5 */ /* 0x000fe2000f8e003f */
[----:B------:R-:W-:Y:S01]  /*3ef0*/  ISETP.LT.OR P2, PT, R0, 0x21, P2 ;  /* 0x000000210000780c */ /* 0x000fe20001741670 */
[----:B------:R-:W-:Y:S01]  /*3f00*/  @UP0 ULDC UR11, c[0x0][0x450] ;  /* 0x00011400000b0ab9 */ /* 0x000fe20000000800 */
[----:B------:R-:W-:Y:S01]  /*3f10*/  FMNMX.FTZ R5, R13, R89, !PT ;  /* 0x000000590d057209 */ /* 0x000fe20007810000 */
[----:B------:R-:W-:Y:S01]  /*3f20*/  @UP0 USHF.R.U32.HI UR40, URZ, UR11, UR7 ;  /* 0x0000000b3f280299 */ /* 0x000fe20008011607 */
        /* <DEDUP_REMOVED lines=32> */
[----:B------:R-:W-:Y:S02]  /*4130*/  FMNMX.FTZ R5, R85, R6, !PT ;  /* 0x0000000655057209 */ /* 0x000fe40007810000 */
[----:B------:R-:W-:Y:S02]  /*4140*/  ISETP.LT.OR P2, PT, R0, 0x32, P2 ;  /* 0x000000320000780c */ /* 0x000fe40001741670 */
[----:B------:R-:W-:Y:S02]  /*4150*/  FMNMX.FTZ R6, R56, R5, !PT ;  /* 0x0000000538067209 */ /* 0x000fe40007810000 */
[----:B------:R-:W-:Y:S02]  /*4160*/  FSEL R83, R83, -INF , !P2 ;  /* 0xff80000053537808 */ /* 0x000fe40005000000 */
[----:B------:R-:W-:Y:S02]  /*4170*/  ISETP.NE.AND P2, PT, R113, RZ, PT ;  /* 0x000000ff7100720c */ /* 0x000fe40003f45270 */
[----:B------:R-:W-:-:S02]  /*4180*/  FMNMX.FTZ R5, R57, R6, !PT ;  /* 0x0000000639057209 */ /* 0x000fc40007810000 */
        /* <DEDUP_REMOVED lines=33> */
[----:B------:R-:W-:Y:S02]  /*43a0*/  ISETP.GT.AND P2, PT, R4, 0x49, !P6 ;  /* 0x000000490400780c */ /* 0x000fe40007744270 */
[----:B------:R-:W-:Y:S02]  /*43b0*/  ISETP.NE.AND P6, PT, R129, RZ, PT ;  /* 0x000000ff8100720c */ /* 0x000fe40003fc5270 */
        /* <DEDUP_REMOVED lines=19> */
[C---:B------:R-:W-:Y:S02]  /*44f0*/  ISETP.GT.AND P2, PT, R4.reuse, 0x58, !P2 ;  /* 0x000000580400780c */ /* 0x040fe40005744270 */
[----:B------:R-:W-:Y:S01]  /*4500*/  ISETP.GT.AND P3, PT, R4, 0x90, !P3 ;  /* 0x000000900400780c */ /* 0x000fe20005f64270 */
[----:B------:R-:W0:Y:S01]  /*4510*/  SHFL.BFLY PT, R5, R6, 0x2, 0x1f ;  /* 0x0c401f0006057f89 */ /* 0x000e2200000e0000 */
[----:B------:R-:W-:Y:S02]  /*4520*/  ISETP.LT.OR P2, PT, R0, 0x59, P2 ;  /* 0x000000590000780c */ /* 0x000fe40001741670 */
[----:B------:R-:W-:Y:S02]  /*4530*/  ISETP.GT.AND P4, PT, R4, 0x91, !P4 ;  /* 0x000000910400780c */ /* 0x000fe40006784270 */
[----:B------:R-:W-:Y:S02]  /*4540*/  FSEL R70, R70, -INF , !P2 ;  /* 0xff80000046467808 */ /* 0x000fe40005000000 */
[----:B------:R-:W-:-:S02]  /*4550*/  ISETP.NE.AND P2, PT, R122, RZ, PT ;  /* 0x000000ff7a00720c */ /* 0x000fc40003f45270 */
[C---:B------:R-:W-:Y:S02]  /*4560*/  ISETP.GT.AND P5, PT, R4.reuse, 0x98, !P5 ;  /* 0x000000980400780c */ /* 0x040fe40006fa4270 */
[----:B------:R-:W-:Y:S02]  /*4570*/  ISETP.GT.AND P2, PT, R4, 0x59, !P2 ;  /* 0x000000590400780c */ /* 0x000fe40005744270 */
[C---:B------:R-:W-:Y:S02]  /*4580*/  ISETP.LT.OR P3, PT, R0.reuse, 0x91, P3 ;  /* 0x000000910000780c */ /* 0x040fe40001f61670 */
[C---:B------:R-:W-:Y:S02]  /*4590*/  ISETP.LT.OR P2, PT, R0.reuse, 0x5a, P2 ;  /* 0x0000005a0000780c */ /* 0x040fe40001741670 */
[----:B------:R-:W-:Y:S02]  /*45a0*/  ISETP.LT.OR P4, PT, R0, 0x92, P4 ;  /* 0x000000920000780c */ /* 0x000fe40002781670 */
[----:B------:R-:W-:-:S02]  /*45b0*/  FSEL R71, R71, -INF , !P2 ;  /* 0xff80000047477808 */ /* 0x000fc40005000000 */
[----:B------:R-:W-:Y:S02]  /*45c0*/  ISETP.NE.AND P2, PT, R123, RZ, PT ;  /* 0x000000ff7b00720c */ /* 0x000fe40003f45270 */
[----:B------:R-:W-:Y:S02]  /*45d0*/  FSEL R34, R34, -INF , !P3 ;  /* 0xff80000022227808 */ /* 0x000fe40005800000 */
        /* <DEDUP_REMOVED lines=8> */
[----:B------:R-:W-:Y:S02]  /*4660*/  ISETP.GT.AND P2, PT, R4, 0x61, !P2 ;  /* 0x000000610400780c */ /* 0x000fe40005744270 */
[----:B------:R-:W-:Y:S02]  /*4670*/  FSEL R38, R38, -INF , !P5 ;  /* 0xff80000026267808 */ /* 0x000fe40006800000 */
[----:B------:R-:W-:Y:S02]  /*4680*/  ISETP.LT.OR P2, PT, R0, 0x62, P2 ;  /* 0x000000620000780c */ /* 0x000fe40001741670 */
[----:B------:R-:W-:-:S02]  /*4690*/  R2UR UR10, R22 ;  /* 0x00000000160a72ca */ /* 0x000fc400000e0000 */
[----:B------:R-:W-:Y:S02]  /*46a0*/  FSEL R43, R43, -INF , !P2 ;  /* 0xff8000002b2b7808 */ /* 0x000fe40005000000 */
[----:B------:R-:W-:-:S04]  /*46b0*/  ISETP.NE.AND P2, PT, R125, RZ, PT ;  /* 0x000000ff7d00720c */ /* 0x000fc80003f45270 */
[----:B------:R-:W-:Y:S02]  /*46c0*/  ISETP.GT.AND P2, PT, R4, 0x68, !P2 ;  /* 0x000000680400780c */ /* 0x000fe40005744270 */
[----:B0-----:R-:W-:Y:S01]  /*46d0*/  FMNMX.FTZ R5, R7, R8, !PT ;  /* 0x0000000807057209 */ /* 0x001fe20007810000 */
[----:B------:R-:W-:Y:S01]  /*46e0*/  IMAD.U32 R8, RZ, RZ, UR36 ;  /* 0x00000024ff087e24 */ /* 0x000fe2000f8e00ff */
[----:B------:R-:W-:Y:S01]  /*46f0*/  ISETP.LT.OR P2, PT, R0, 0x69, P2 ;  /* 0x000000690000780c */ /* 0x000fe20001741670 */
[----:B------:R-:W-:Y:S02]  /*4700*/  UIADD3 UR40, UR10, UR40, URZ ;  /* 0x000000280a287290 */ /* 0x000fe4000fffe03f */
[----:B------:R-:W-:Y:S01]  /*4710*/  FFMA.FTZ R8, R5, R8, -8 ;  /* 0xc100000005087423 */ /* 0x000fe20000010008 */
[----:B------:R-:W-:Y:S01]  /*4720*/  FSEL R46, R46, -INF , !P2 ;  /* 0xff8000002e2e7808 */ /* 0x000fe20005000000 */
[----:B------:R-:W-:Y:S01]  /*4730*/  UIADD3 UR4, UR40, UR4, URZ ;  /* 0x0000000428047290 */ /* 0x000fe2000fffe03f */
[----:B------:R-:W-:-:S04]  /*4740*/  ISETP.NE.AND P2, PT, R126, RZ, PT ;  /* 0x000000ff7e00720c */ /* 0x000fc80003f45270 */
[----:B------:R-:W-:-:S04]  /*4750*/  ISETP.GT.AND P2, PT, R4, 0x69, !P2 ;  /* 0x000000690400780c */ /* 0x000fc80005744270 */
[----:B------:R-:W-:-:S04]  /*4760*/  ISETP.LT.OR P2, PT, R0, 0x6a, P2 ;  /* 0x0000006a0000780c */ /* 0x000fc80001741670 */
[----:B------:R-:W-:Y:S02]  /*4770*/  FSEL R47, R47, -INF , !P2 ;  /* 0xff8000002f2f7808 */ /* 0x000fe40005000000 */
        /* <DEDUP_REMOVED lines=8> */
[----:B------:R-:W-:Y:S02]  /*4800*/  ISETP.GT.AND P2, PT, R4, 0x78, !P6 ;  /* 0x000000780400780c */ /* 0x000fe40007744270 */
[----:B------:R-:W-:Y:S02]  /*4810*/  ISETP.NE.AND P6, PT, R132, RZ, PT ;  /* 0x000000ff8400720c */ /* 0x000fe40003fc5270 */
        /* <DEDUP_REMOVED lines=35> */
[----:B------:R-:W-:-:S04]  /*4a50*/  ISETP.GT.AND P2, PT, R4, RZ, !P2 ;  /* 0x000000ff0400720c */ /* 0x000fc80005744270 */
[----:B------:R-:W-:-:S04]  /*4a60*/  ISETP.LT.OR P2, PT, R0, 0x1, P2 ;  /* 0x000000010000780c */ /* 0x000fc80001741670 */
[----:B------:R-:W-:Y:S02]  /*4a70*/  FSEL R90, R90, -INF , !P2 ;  /* 0xff8000005a5a7808 */ /* 0x000fe40005000000 */
[----:B------:R-:W-:Y:S02]  /*4a80*/  ISETP.NE.AND P2, PT, R131, RZ, PT ;  /* 0x000000ff8300720c */ /* 0x000fe40003f45270 */
[----:B------:R-:W-:Y:S02]  /*4a90*/  FMNMX.FTZ R21, R90, R91, !PT ;  /* 0x0000005b5a157209 */ /* 0x000fe40007810000 */
        /* <DEDUP_REMOVED lines=9> */
[----:B------:R-:W-:Y:S02]  /*4b30*/  ISETP.GT.AND P2, PT, R4, 0x88, !P6 ;  /* 0x000000880400780c */ /* 0x000fe40007744270 */
[----:B------:R-:W-:Y:S01]  /*4b40*/  ISETP.NE.AND P6, PT, R135, RZ, PT ;  /* 0x000000ff8700720c */ /* 0x000fe20003fc5270 */
[--C-:B------:R-:W-:Y:S01]  /*4b50*/  FFMA.FTZ R20, R72, UR36, -R88.reuse ;  /* 0x0000002448147c23 */ /* 0x100fe20008010858 */
[----:B------:R-:W-:Y:S01]  /*4b60*/  FMNMX.FTZ R72, R94, R21, !PT ;  /* 0x000000155e487209 */ /* 0x000fe20007810000 */
[--C-:B------:R-:W-:Y:S01]  /*4b70*/  FFMA.FTZ R7, R89, UR36, -R88.reuse ;  /* 0x0000002459077c23 */ /* 0x100fe20008010858 */
[--C-:B------:R-:W-:Y:S01]  /*4b80*/  FFMA.FTZ R89, R73, UR36, -R88.reuse ;  /* 0x0000002449597c23 */ /* 0x100fe20008010858 */
[--C-:B------:R-:W-:Y:S01]  /*4b90*/  FFMA.FTZ R8, R92, UR36, -R88.reuse ;  /* 0x000000245c087c23 */ /* 0x100fe20008010858 */
[----:B------:R-:W-:Y:S01]  /*4ba0*/  FMNMX.FTZ R21, R95, R72, !PT ;  /* 0x000000485f157209 */ /* 0x000fe20007810000 */
[--C-:B------:R-:W-:Y:S01]  /*4bb0*/  FFMA.FTZ R92, R76, UR36, -R88.reuse ;  /* 0x000000244c5c7c23 */ /* 0x100fe20008010858 */
[--C-:B------:R-:W-:Y:S01]  /*4bc0*/  FFMA.FTZ R11, R93, UR36, -R88.reuse ;  /* 0x000000245d0b7c23 */ /* 0x100fe20008010858 */
[--C-:B------:R-:W-:Y:S01]  /*4bd0*/  FFMA.FTZ R93, R80, UR36, -R88.reuse ;  /* 0x00000024505d7c23 */ /* 0x100fe20008010858 */
[----:B------:R-:W-:Y:S01]  /*4be0*/  FMNMX.FTZ R72, R98, R21, !PT ;  /* 0x0000001562487209 */ /* 0x000fe20007810000 */
[--C-:B------:R-:W-:Y:S01]  /*4bf0*/  FFMA.FTZ R6, R13, UR36, -R88.reuse ;  /* 0x000000240d067c23 */ /* 0x100fe20008010858 */
[----:B------:R0:W-:Y:S01]  /*4c00*/  MUFU.EX2 R21, R89 ;  /* 0x0000005900157308 */ /* 0x0001e20000000800 */
[----:B------:R-:W-:Y:S01]  /*4c10*/  ISETP.LT.OR P2, PT, R0, 0x89, P2 ;  /* 0x000000890000780c */ /* 0x000fe20001741670 */
[--C-:B------:R-:W-:Y:S01]  /*4c20*/  FFMA.FTZ R12, R96, UR36, -R88.reuse ;  /* 0x00000024600c7c23 */ /* 0x100fe20008010858 */
[----:B------:R-:W-:Y:S01]  /*4c30*/  FMNMX.FTZ R23, R99, R72, !PT ;  /* 0x0000004863177209 */ /* 0x000fe20007810000 */
[--C-:B------:R-:W-:Y:S01]  /*4c40*/  FFMA.FTZ R13, R97, UR36, -R88.reuse ;  /* 0x00000024610d7c23 */ /* 0x100fe20008010858 */
[----:B------:R-:W-:Y:S01]  /*4c50*/  FSEL R30, R30, -INF , !P2 ;  /* 0xff8000001e1e7808 */ /* 0x000fe20005000000 */
[--C-:B------:R-:W-:Y:S01]  /*4c60*/  FFMA.FTZ R14, R100, UR36, -R88.reuse ;  /* 0x00000024640e7c23 */ /* 0x100fe20008010858 */
[----:B------:R-:W-:Y:S01]  /*4c70*/  FMNMX.FTZ R72, R102, R23, !PT ;  /* 0x0000001766487209 */ /* 0x000fe20007810000 */
[----:B------:R-:W-:Y:S01]  /*4c80*/  MUFU.EX2 R6, R6 ;  /* 0x0000000600067308 */ /* 0x000fe20000000800 */
[--C-:B0-----:R-:W-:Y:S01]  /*4c90*/  FFMA.FTZ R89, R84, UR36, -R88.reuse ;  /* 0x0000002454597c23 */ /* 0x101fe20008010858 */
[----:B------:R-:W-:Y:S01]  /*4ca0*/  ISETP.NE.AND P2, PT, R134, RZ, PT ;  /* 0x000000ff8600720c */ /* 0x000fe20003f45270 */
[--C-:B------:R-:W-:Y:S01]  /*4cb0*/  FFMA.FTZ R15, R101, UR36, -R88.reuse ;  /* 0x00000024650f7c23 */ /* 0x100fe20008010858 */
[----:B------:R-:W-:Y:S01]  /*4cc0*/  FMNMX.FTZ R73, R103, R72, !PT ;  /* 0x0000004867497209 */ /* 0x000fe20007810000 */
[--C-:B------:R-:W-:Y:S01]  /*4cd0*/  FFMA.FTZ R72, R77, UR36, -R88.reuse ;  /* 0x000000244d487c23 */ /* 0x100fe20008010858 */
[----:B------:R-:W-:Y:S01]  /*4ce0*/  ISETP.GT.AND P2, PT, R4, 0x89, !P2 ;  /* 0x000000890400780c */ /* 0x000fe20005744270 */
[--C-:B------:R-:W-:Y:S01]  /*4cf0*/  FFMA.FTZ R56, R56, UR36, -R88.reuse ;  /* 0x0000002438387c23 */ /* 0x100fe20008010858 */
[----:B------:R-:W-:Y:S01]  /*4d00*/  FMNMX.FTZ R76, R74, R73, !PT ;  /* 0x000000494a4c7209 */ /* 0x000fe20007810000 */
[----:B------:R-:W0:Y:S01]  /*4d10*/  MUFU.EX2 R7, R7 ;  /* 0x0000000700077308 */ /* 0x000e220000000800 */
[----:B------:R-:W-:Y:S01]  /*4d20*/  ISETP.LT.OR P2, PT, R0, 0x8a, P2 ;  /* 0x0000008a0000780c */ /* 0x000fe20001741670 */
[--C-:B------:R-:W-:Y:S01]  /*4d30*/  FFMA.FTZ R57, R57, UR36, -R88.reuse ;  /* 0x0000002439397c23 */ /* 0x100fe20008010858 */
[----:B------:R-:W-:Y:S01]  /*4d40*/  FMNMX.FTZ R73, R75, R76, !PT ;  /* 0x0000004c4b497209 */ /* 0x000fe20007810000 */
[--C-:B------:R-:W-:Y:S01]  /*4d50*/  FFMA.FTZ R24, R24, UR36, -R88.reuse ;  /* 0x0000002418187c23 */ /* 0x100fe20008010858 */
[----:B------:R-:W-:Y:S01]  /*4d60*/  ISETP.GT.AND P6, PT, R4, 0x99, !P6 ;  /* 0x000000990400780c */ /* 0x000fe200077c4270 */
[--C-:B------:R-:W-:Y:S01]  /*4d70*/  FFMA.FTZ R25, R25, UR36, -R88.reuse ;  /* 0x0000002419197c23 */ /* 0x100fe20008010858 */
[----:B------:R-:W-:Y:S01]  /*4d80*/  FMNMX.FTZ R76, R78, R73, !PT ;  /* 0x000000494e4c7209 */ /* 0x000fe20007810000 */
[----:B------:R-:W1:Y:S01]  /*4d90*/  MUFU.EX2 R8, R8 ;  /* 0x0000000800087308 */ /* 0x000e620000000800 */
[----:B------:R-:W-:Y:S01]  /*4da0*/  ISETP.LT.OR P6, PT, R0, 0x9a, P6 ;  /* 0x0000009a0000780c */ /* 0x000fe200037c1670 */
[--C-:B------:R-:W-:Y:S01]  /*4db0*/  FFMA.FTZ R28, R28, UR36, -R88.reuse ;  /* 0x000000241c1c7c23 */ /* 0x100fe20008010858 */
[----:B------:R-:W-:Y:S01]  /*4dc0*/  FMNMX.FTZ R77, R79, R76, !PT ;  /* 0x0000004c4f4d7209 */ /* 0x000fe20007810000 */
[--C-:B------:R-:W-:Y:S01]  /*4dd0*/  FFMA.FTZ R76, R81, UR36, -R88.reuse ;  /* 0x00000024514c7c23 */ /* 0x100fe20008010858 */
[--C-:B------:R-:W-:Y:S01]  /*4de0*/  FFMA.FTZ R29, R29, UR36, -R88.reuse ;  /* 0x000000241d1d7c23 */ /* 0x100fe20008010858 */
[--C-:B------:R-:W-:Y:S01]  /*4df0*/  FFMA.FTZ R32, R32, UR36, -R88.reuse ;  /* 0x0000002420207c23 */ /* 0x100fe20008010858 */
[----:B------:R-:W-:Y:S01]  /*4e00*/  FMNMX.FTZ R80, R82, R77, !PT ;  /* 0x0000004d52507209 */ /* 0x000fe20007810000 */
[----:B------:R-:W2:Y:S01]  /*4e10*/  MUFU.EX2 R11, R11 ;  /* 0x0000000b000b7308 */ /* 0x000ea20000000800 */
[--C-:B------:R-:W-:Y:S01]  /*4e20*/  FFMA.FTZ R33, R33, UR36, -R88.reuse ;  /* 0x0000002421217c23 */ /* 0x100fe20008010858 */
[--C-:B------:R-:W-:Y:S01]  /*4e30*/  FFMA.FTZ R36, R36, UR36, -R88.reuse ;  /* 0x0000002424247c23 */ /* 0x100fe20008010858 */
[----:B------:R-:W-:Y:S01]  /*4e40*/  FMNMX.FTZ R77, R83, R80, !PT ;  /* 0x00000050534d7209 */ /* 0x000fe20007810000 */
[----:B------:R-:W-:-:S03]  /*4e50*/  FFMA.FTZ R37, R37, UR36, -R88 ;  /* 0x0000002425257c23 */ /* 0x000fc60008010858 */
[----:B------:R-:W-:Y:S01]  /*4e60*/  FMNMX.FTZ R80, R86, R77, !PT ;  /* 0x0000004d56507209 */ /* 0x000fe20007810000 */
[----:B------:R-:W3:Y:S03]  /*4e70*/  MUFU.EX2 R12, R12 ;  /* 0x0000000c000c7308 */ /* 0x000ee60000000800 */
[----:B------:R-:W-:Y:S01]  /*4e80*/  FMNMX.FTZ R81, R87, R80, !PT ;  /* 0x0000005057517209 */ /* 0x000fe20007810000 */
[----:B------:R-:W-:-:S03]  /*4e90*/  FFMA.FTZ R80, R85, UR36, -R88 ;  /* 0x0000002455507c23 */ /* 0x000fc60008010858 */
[----:B------:R-:W-:Y:S01]  /*4ea0*/  FMNMX.FTZ R84, R58, R81, !PT ;  /* 0x000000513a547209 */ /* 0x000fe20007810000 */
[----:B------:R4:W-:Y:S03]  /*4eb0*/  MUFU.EX2 R77, R89 ;  /* 0x00000059004d7308 */ /* 0x0009e60000000800 */
[----:B------:R-:W-:-:S04]  /*4ec0*/  FMNMX.FTZ R81, R59, R84, !PT ;  /* 0x000000543b517209 */ /* 0x000fc80007810000 */
[----:B------:R-:W-:Y:S01]  /*4ed0*/  FMNMX.FTZ R84, R62, R81, !PT ;  /* 0x000000513e547209 */ /* 0x000fe20007810000 */
[----:B------:R-:W5:Y:S01]  /*4ee0*/  MUFU.EX2 R13, R13 ;  /* 0x0000000d000d7308 */ /* 0x000f620000000800 */
[----:B----4-:R-:W-:Y:S02]  /*4ef0*/  FFMA.FTZ R89, R60, UR36, -R88 ;  /* 0x000000243c597c23 */ /* 0x010fe40008010858 */
[----:B------:R-:W-:-:S04]  /*4f00*/  FMNMX.FTZ R81, R63, R84, !PT ;  /* 0x000000543f517209 */ /* 0x000fc80007810000 */
[----:B------:R-:W-:Y:S01]  /*4f10*/  FMNMX.FTZ R84, R66, R81, !PT ;  /* 0x0000005142547209 */ /* 0x000fe20007810000 */
[----:B------:R-:W4:Y:S03]  /*4f20*/  MUFU.EX2 R14, R14 ;  /* 0x0000000e000e7308 */ /* 0x000f260000000800 */
[----:B------:R-:W-:Y:S01]  /*4f30*/  FMNMX.FTZ R81, R67, R84, !PT ;  /* 0x0000005443517209 */ /* 0x000fe20007810000 */
[----:B------:R-:W-:-:S03]  /*4f40*/  FFMA.FTZ R84, R61, UR36, -R88 ;  /* 0x000000243d547c23 */ /* 0x000fc60008010858 */
[----:B------:R-:W-:Y:S01]  /*4f50*/  FMNMX.FTZ R60, R70, R81, !PT ;  /* 0x00000051463c7209 */ /* 0x000fe20007810000 */
[----:B------:R-:W4:Y:S03]  /*4f60*/  MUFU.EX2 R15, R15 ;  /* 0x0000000f000f7308 */ /* 0x000f260000000800 */
[----:B------:R-:W-:-:S04]  /*4f70*/  FMNMX.FTZ R85, R71, R60, !PT ;  /* 0x0000003c47557209 */ /* 0x000fc80007810000 */
[----:B------:R-:W-:Y:S01]  /*4f80*/  FMNMX.FTZ R60, R42, R85, !PT ;  /* 0x000000552a3c7209 */ /* 0x000fe20007810000 */
[----:B------:R-:W-:Y:S01]  /*4f90*/  FFMA.FTZ R85, R64, UR36, -R88 ;  /* 0x0000002440557c23 */ /* 0x000fe20008010858 */
[----:B------:R0:W-:Y:S02]  /*4fa0*/  MUFU.EX2 R81, R89 ;  /* 0x0000005900517308 */ /* 0x0001e40000000800 */
[----:B------:R-:W-:-:S04]  /*4fb0*/  FMNMX.FTZ R61, R43, R60, !PT ;  /* 0x0000003c2b3d7209 */ /* 0x000fc80007810000 */
[----:B------:R-:W-:Y:S02]  /*4fc0*/  FMNMX.FTZ R60, R46, R61, !PT ;  /* 0x0000003d2e3c7209 */ /* 0x000fe40007810000 */
[----:B------:R-:W-:Y:S01]  /*4fd0*/  MUFU.EX2 R20, R20 ;  /* 0x0000001400147308 */ /* 0x000fe20000000800 */
[--C-:B0-----:R-:W-:Y:S01]  /*4fe0*/  FFMA.FTZ R89, R68, UR36, -R88.reuse ;  /* 0x0000002444597c23 */ /* 0x101fe20008010858 */
[----:B------:R-:W-:Y:S01]  /*4ff0*/  FMNMX.FTZ R61, R47, R60, !PT ;  /* 0x0000003c2f3d7209 */ /* 0x000fe20007810000 */
[----:B------:R-:W-:-:S03]  /*5000*/  FFMA.FTZ R60, R65, UR36, -R88 ;  /* 0x00000024413c7c23 */ /* 0x000fc60008010858 */
[----:B------:R-:W-:Y:S02]  /*5010*/  FMNMX.FTZ R64, R50, R61, !PT ;  /* 0x0000003d32407209 */ /* 0x000fe40007810000 */
[----:B------:R-:W-:Y:S02]  /*5020*/  MUFU.EX2 R23, R92 ;  /* 0x0000005c00177308 */ /* 0x000fe40000000800 */
[----:B------:R-:W-:-:S04]  /*5030*/  FMNMX.FTZ R61, R51, R64, !PT ;  /* 0x00000040333d7209 */ /* 0x000fc80007810000 */
[----:B------:R-:W-:Y:S02]  /*5040*/  FMNMX.FTZ R64, R54, R61, !PT ;  /* 0x0000003d36407209 */ /* 0x000fe40007810000 */
[----:B------:R0:W-:Y:S02]  /*5050*/  MUFU.EX2 R61, R89 ;  /* 0x00000059003d7308 */ /* 0x0001e40000000800 */
[----:B------:R-:W-:Y:S01]  /*5060*/  FMNMX.FTZ R65, R55, R64, !PT ;  /* 0x0000004037417209 */ /* 0x000fe20007810000 */
[----:B------:R-:W-:-:S03]  /*5070*/  FFMA.FTZ R64, R69, UR36, -R88 ;  /* 0x0000002445407c23 */ /* 0x000fc60008010858 */
[----:B------:R-:W-:Y:S02]  /*5080*/  FMNMX.FTZ R68, R26, R65, !PT ;  /* 0x000000411a447209 */ /* 0x000fe40007810000 */
[----:B------:R-:W-:Y:S01]  /*5090*/  FSEL R65, R31, -INF , !P2 ;  /* 0xff8000001f417808 */ /* 0x000fe20005000000 */
[--C-:B------:R-:W-:Y:S01]  /*50a0*/  FFMA.FTZ R31, R40, UR36, -R88.reuse ;  /* 0x00000024281f7c23 */ /* 0x100fe20008010858 */
[----:B------:R-:W-:Y:S01]  /*50b0*/  FMNMX.FTZ R69, R27, R68, !PT ;  /* 0x000000441b457209 */ /* 0x000fe20007810000 */
[--C-:B------:R-:W-:Y:S01]  /*50c0*/  FFMA.FTZ R68, R41, UR36, -R88.reuse ;  /* 0x0000002429447c23 */ /* 0x100fe20008010858 */
[----:B------:R-:W-:Y:S01]  /*50d0*/  FSEL R40, R39, -INF , !P6 ;  /* 0xff80000027287808 */ /* 0x000fe20007000000 */
[----:B0-----:R-:W-:Y:S01]  /*50e0*/  FADD.FTZ R89, R6, R7 ;  /* 0x0000000706597221 */ /* 0x001fe20000010000 */
[----:B------:R-:W-:Y:S01]  /*50f0*/  FMNMX.FTZ R4, R30, R69, !PT ;  /* 0x000000451e047209 */ /* 0x000fe20007810000 */
[----:B------:R0:W-:Y:S01]  /*5100*/  MUFU.EX2 R0, R68 ;  /* 0x0000004400007308 */ /* 0x0001e20000000800 */
[--C-:B------:R-:W-:Y:S01]  /*5110*/  FFMA.FTZ R39, R44, UR36, -R88.reuse ;  /* 0x000000242c277c23 */ /* 0x100fe20008010858 */
[--C-:B------:R-:W-:Y:S01]  /*5120*/  FFMA.FTZ R44, R45, UR36, -R88.reuse ;  /* 0x000000242d2c7c23 */ /* 0x100fe20008010858 */
[----:B------:R-:W-:Y:S01]  /*5130*/  FMNMX.FTZ R69, R65, R4, !PT ;  /* 0x0000000441457209 */ /* 0x000fe20007810000 */
[--C-:B------:R-:W-:Y:S01]  /*5140*/  FFMA.FTZ R45, R52, UR36, -R88.reuse ;  /* 0x00000024342d7c23 */ /* 0x100fe20008010858 */
[----:B------:R-:W-:-:S02]  /*5150*/  FFMA.FTZ R52, R53, UR36, -R88 ;  /* 0x0000002435347c23 */ /* 0x000fc40008010858 */
[----:B------:R-:W-:Y:S01]  /*5160*/  FMNMX.FTZ R4, R34, R69, !PT ;  /* 0x0000004522047209 */ /* 0x000fe20007810000 */
[----:B------:R-:W-:Y:S03]  /*5170*/  MUFU.EX2 R72, R72 ;  /* 0x0000004800487308 */ /* 0x000fe60000000800 */
[----:B------:R-:W-:-:S04]  /*5180*/  FMNMX.FTZ R41, R35, R4, !PT ;  /* 0x0000000423297209 */ /* 0x000fc80007810000 */
[----:B------:R-:W-:Y:S01]  /*5190*/  FMNMX.FTZ R41, R38, R41, !PT ;  /* 0x0000002926297209 */ /* 0x000fe20007810000 */
[----:B------:R-:W-:Y:S03]  /*51a0*/  MUFU.EX2 R73, R93 ;  /* 0x0000005d00497308 */ /* 0x000fe60000000800 */
[----:B------:R-:W-:Y:S01]  /*51b0*/  FMNMX.FTZ R4, R40, R41, !PT ;  /* 0x0000002928047209 */ /* 0x000fe20007810000 */
[--C-:B------:R-:W-:Y:S01]  /*51c0*/  FFMA.FTZ R41, R48, UR36, -R88.reuse ;  /* 0x0000002430297c23 */ /* 0x100fe20008010858 */
[----:B------:R-:W-:Y:S01]  /*51d0*/  FFMA.FTZ R48, R49, UR36, -R88 ;  /* 0x0000002431307c23 */ /* 0x000fe20008010858 */
[----:B------:R-:W-:Y:S02]  /*51e0*/  IMAD.U32 R49, RZ, RZ, UR36 ;  /* 0x00000024ff317e24 */ /* 0x000fe4000f8e00ff */
[----:B------:R-:W1:Y:S01]  /*51f0*/  SHFL.BFLY PT, R69, R4, 0x2, 0x1f ;  /* 0x0c401f0004457f89 */ /* 0x000e6200000e0000 */
[----:B------:R-:W-:Y:S08]  /*5200*/  MUFU.EX2 R76, R76 ;  /* 0x0000004c004c7308 */ /* 0x000ff00000000800 */
[----:B------:R-:W-:Y:S08]  /*5210*/  MUFU.EX2 R80, R80 ;  /* 0x0000005000507308 */ /* 0x000ff00000000800 */
[----:B------:R-:W-:Y:S01]  /*5220*/  MUFU.EX2 R56, R56 ;  /* 0x0000003800387308 */ /* 0x000fe20000000800 */
[----:B-1----:R-:W-:-:S07]  /*5230*/  FMNMX.FTZ R69, R4, R69, !PT ;  /* 0x0000004504457209 */ /* 0x002fce0007810000 */
[----:B------:R-:W-:Y:S01]  /*5240*/  MUFU.EX2 R57, R57 ;  /* 0x0000003900397308 */ /* 0x000fe20000000800 */
[----:B------:R-:W1:Y:S07]  /*5250*/  SHFL.BFLY PT, R4, R69, 0x1, 0x1f ;  /* 0x0c201f0045047f89 */ /* 0x000e6e00000e0000 */
[----:B------:R-:W-:Y:S08]  /*5260*/  MUFU.EX2 R84, R84 ;  /* 0x0000005400547308 */ /* 0x000ff00000000800 */
[----:B------:R-:W-:Y:S08]  /*5270*/  MUFU.EX2 R64, R64 ;  /* 0x0000004000407308 */ /* 0x000ff00000000800 */
[----:B------:R-:W-:Y:S01]  /*5280*/  MUFU.EX2 R85, R85 ;  /* 0x0000005500557308 */ /* 0x000fe20000000800 */
[----:B-1----:R-:W-:-:S04]  /*5290*/  FMNMX.FTZ R4, R69, R4, !PT ;  /* 0x0000000445047209 */ /* 0x002fc80007810000 */
[C---:B------:R-:W-:Y:S01]  /*52a0*/  FSETP.NEU.FTZ.AND P2, PT, R4.reuse, -INF , PT ;  /* 0xff8000000400780b */ /* 0x040fe20003f5d000 */
[----:B------:R-:W-:Y:S02]  /*52b0*/  FFMA.FTZ R49, R4, R49, -8 ;  /* 0xc100000004317423 */ /* 0x000fe40000010031 */
[----:B------:R-:W-:Y:S03]  /*52c0*/  MUFU.EX2 R60, R60 ;  /* 0x0000003c003c7308 */ /* 0x000fe60000000800 */
[----:B------:R-:W-:Y:S02]  /*52d0*/  FSEL R69, R49, RZ, P2 ;  /* 0x000000ff31457208 */ /* 0x000fe40001000000 */
[----:B------:R-:W-:-:S03]  /*52e0*/  PLOP3.LUT P2, PT, PT, PT, UP1, 0x40, 0x0 ;  /* 0x000000000000781c */ /* 0x000fc60003f4e818 */
[----:B------:R-:W-:Y:S01]  /*52f0*/  MUFU.EX2 R39, R39 ;  /* 0x0000002700277308 */ /* 0x000fe20000000800 */
[--C-:B------:R-:W-:Y:S01]  /*5300*/  FFMA.FTZ R49, R90, UR36, -R69.reuse ;  /* 0x000000245a317c23 */ /* 0x100fe20008010845 */
[--C-:B0-----:R-:W-:Y:S01]  /*5310*/  FFMA.FTZ R68, R91, UR36, -R69.reuse ;  /* 0x000000245b447c23 */ /* 0x101fe20008010845 */
[--C-:B------:R-:W-:Y:S01]  /*5320*/  FFMA.FTZ R94, R94, UR36, -R69.reuse ;  /* 0x000000245e5e7c23 */ /* 0x100fe20008010845 */
[----:B------:R-:W-:Y:S01]  /*5330*/  FFMA.FTZ R95, R95, UR36, -R69 ;  /* 0x000000245f5f7c23 */ /* 0x000fe20008010845 */
[----:B------:R-:W-:Y:S01]  /*5340*/  FADD.FTZ R90, R8, R89 ;  /* 0x00000059085a7221 */ /* 0x000fe20000010000 */
[--C-:B------:R-:W-:Y:S01]  /*5350*/  FFMA.FTZ R53, R98, UR36, -R69.reuse ;  /* 0x0000002462357c23 */ /* 0x100fe20008010845 */
[--C-:B------:R-:W-:Y:S01]  /*5360*/  FFMA.FTZ R88, R99, UR36, -R69.reuse ;  /* 0x0000002463587c23 */ /* 0x100fe20008010845 */
[----:B------:R-:W-:Y:S01]  /*5370*/  MUFU.EX2 R49, R49 ;  /* 0x0000003100317308 */ /* 0x000fe20000000800 */
[----:B--2---:R-:W-:Y:S01]  /*5380*/  FADD.FTZ R89, R11, R90 ;  /* 0x0000005a0b597221 */ /* 0x004fe20000010000 */
[--C-:B------:R-:W-:Y:S01]  /*5390*/  FFMA.FTZ R102, R102, UR36, -R69.reuse ;  /* 0x0000002466667c23 */ /* 0x100fe20008010845 */
[--C-:B------:R-:W-:Y:S01]  /*53a0*/  FFMA.FTZ R103, R103, UR36, -R69.reuse ;  /* 0x0000002467677c23 */ /* 0x100fe20008010845 */
[----:B------:R-:W-:Y:S01]  /*53b0*/  FFMA.FTZ R74, R74, UR36, -R69 ;  /* 0x000000244a4a7c23 */ /* 0x000fe20008010845 */
[----:B---3--:R-:W-:Y:S01]  /*53c0*/  FADD.FTZ R90, R12, R89 ;  /* 0x000000590c5a7221 */ /* 0x008fe20000010000 */
[--C-:B------:R-:W-:Y:S01]  /*53d0*/  FFMA.FTZ R75, R75, UR36, -R69.reuse ;  /* 0x000000244b4b7c23 */ /* 0x100fe20008010845 */
[--C-:B------:R-:W-:Y:S01]  /*53e0*/  FFMA.FTZ R78, R78, UR36, -R69.reuse ;  /* 0x000000244e4e7c23 */ /* 0x100fe20008010845 */
[----:B------:R-:W0:Y:S01]  /*53f0*/  MUFU.EX2 R68, R68 ;  /* 0x0000004400447308 */ /* 0x000e220000000800 */
[----:B-----5:R-:W-:Y:S01]  /*5400*/  FADD.FTZ R91, R13, R90 ;  /* 0x0000005a0d5b7221 */ /* 0x020fe20000010000 */
[--C-:B------:R-:W-:Y:S01]  /*5410*/  FFMA.FTZ R79, R79, UR36, -R69.reuse ;  /* 0x000000244f4f7c23 */ /* 0x100fe20008010845 */
[--C-:B------:R-:W-:Y:S01]  /*5420*/  FFMA.FTZ R82, R82, UR36, -R69.reuse ;  /* 0x0000002452527c23 */ /* 0x100fe20008010845 */
[----:B------:R-:W-:Y:S01]  /*5430*/  FFMA.FTZ R83, R83, UR36, -R69 ;  /* 0x0000002453537c23 */ /* 0x000fe20008010845 */
[----:B----4-:R-:W-:Y:S01]  /*5440*/  FADD.FTZ R92, R14, R91 ;  /* 0x0000005b0e5c7221 */ /* 0x010fe20000010000 */
[--C-:B------:R-:W-:Y:S01]  /*5450*/  FFMA.FTZ R86, R86, UR36, -R69.reuse ;  /* 0x0000002456567c23 */ /* 0x100fe20008010845 */
[----:B------:R-:W-:Y:S01]  /*5460*/  F2FP.SATFINITE.E4M3.F32.PACK_AB_MERGE_C R14, R15, R14, RZ ;  /* 0x0000000e0f0e723e */ /* 0x000fe200048070ff */
[----:B------:R-:W1:Y:S01]  /*5470*/  MUFU.EX2 R94, R94 ;  /* 0x0000005e005e7308 */ /* 0x000e620000000800 */
[--C-:B------:R-:W-:Y:S01]  /*5480*/  FFMA.FTZ R87, R87, UR36, -R69.reuse ;  /* 0x0000002457577c23 */ /* 0x100fe20008010845 */
[--C-:B------:R-:W-:Y:S01]  /*5490*/  FFMA.FTZ R58, R58, UR36, -R69.reuse ;  /* 0x000000243a3a7c23 */ /* 0x100fe20008010845 */
[--C-:B------:R-:W-:Y:S01]  /*54a0*/  FFMA.FTZ R59, R59, UR36, -R69.reuse ;  /* 0x000000243b3b7c23 */ /* 0x100fe20008010845 */
[--C-:B------:R-:W-:Y:S01]  /*54b0*/  FFMA.FTZ R62, R62, UR36, -R69.reuse ;  /* 0x000000243e3e7c23 */ /* 0x100fe20008010845 */
[--C-:B------:R-:W-:Y:S01]  /*54c0*/  FFMA.FTZ R63, R63, UR36, -R69.reuse ;  /* 0x000000243f3f7c23 */ /* 0x100fe20008010845 */
[--C-:B------:R-:W-:Y:S01]  /*54d0*/  FFMA.FTZ R66, R66, UR36, -R69.reuse ;  /* 0x0000002442427c23 */ /* 0x100fe20008010845 */
[--C-:B------:R-:W-:Y:S01]  /*54e0*/  FFMA.FTZ R67, R67, UR36, -R69.reuse ;  /* 0x0000002443437c23 */ /* 0x100fe20008010845 */
[----:B------:R-:W2:Y:S01]  /*54f0*/  MUFU.EX2 R95, R95 ;  /* 0x0000005f005f7308 */ /* 0x000ea20000000800 */
[----:B0-----:R-:W-:Y:S01]  /*5500*/  FADD.FTZ R89, R49, R68 ;  /* 0x0000004431597221 */ /* 0x001fe20000010000 */
[--C-:B------:R-:W-:Y:S01]  /*5510*/  FFMA.FTZ R70, R70, UR36, -R69.reuse ;  /* 0x0000002446467c23 */ /* 0x100fe20008010845 */
[--C-:B------:R-:W-:Y:S01]  /*5520*/  FFMA.FTZ R71, R71, UR36, -R69.reuse ;  /* 0x0000002447477c23 */ /* 0x100fe20008010845 */
[--C-:B------:R-:W-:Y:S01]  /*5530*/  FFMA.FTZ R42, R42, UR36, -R69.reuse ;  /* 0x000000242a2a7c23 */ /* 0x100fe20008010845 */
[--C-:B------:R-:W-:Y:S01]  /*5540*/  FFMA.FTZ R43, R43, UR36, -R69.reuse ;  /* 0x000000242b2b7c23 */ /* 0x100fe20008010845 */
[--C-:B------:R-:W-:Y:S01]  /*5550*/  FFMA.FTZ R46, R46, UR36, -R69.reuse ;  /* 0x000000242e2e7c23 */ /* 0x100fe20008010845 */
[----:B------:R-:W-:Y:S01]  /*5560*/  FFMA.FTZ R47, R47, UR36, -R69 ;  /* 0x000000242f2f7c23 */ /* 0x000fe20008010845 */
[----:B------:R-:W0:Y:S01]  /*5570*/  MUFU.EX2 R53, R53 ;  /* 0x0000003500357308 */ /* 0x000e220000000800 */
[----:B-1----:R-:W-:Y:S01]  /*5580*/  FADD.FTZ R90, R94, R89 ;  /* 0x000000595e5a7221 */ /* 0x002fe20000010000 */
[----:B------:R-:W-:Y:S01]  /*5590*/  FADD.FTZ R89, R15, R92 ;  /* 0x0000005c0f597221 */ /* 0x000fe20000010000 */
[--C-:B------:R-:W-:Y:S01]  /*55a0*/  FFMA.FTZ R50, R50, UR36, -R69.reuse ;  /* 0x0000002432327c23 */ /* 0x100fe20008010845 */
[--C-:B------:R-:W-:Y:S01]  /*55b0*/  FFMA.FTZ R51, R51, UR36, -R69.reuse ;  /* 0x0000002433337c23 */ /* 0x100fe20008010845 */
[----:B------:R-:W-:Y:S01]  /*55c0*/  FFMA.FTZ R54, R54, UR36, -R69 ;  /* 0x0000002436367c23 */ /* 0x000fe20008010845 */
[----:B------:R-:W-:Y:S01]  /*55d0*/  FADD.FTZ R22, R20, R89 ;  /* 0x0000005914167221 */ /* 0x000fe20000010000 */
[----:B------:R-:W-:Y:S01]  /*55e0*/  F2FP.SATFINITE.E4M3.F32.PACK_AB_MERGE_C R89, R11, R8, RZ ;  /* 0x000000080b59723e */ /* 0x000fe200048070ff */
[----:B------:R-:W1:Y:S01]  /*55f0*/  MUFU.EX2 R88, R88 ;  /* 0x0000005800587308 */ /* 0x000e620000000800 */
[----:B--2---:R-:W-:Y:S01]  /*5600*/  FADD.FTZ R90, R95, R90 ;  /* 0x0000005a5f5a7221 */ /* 0x004fe20000010000 */
[----:B------:R-:W-:Y:S01]  /*5610*/  FADD.FTZ R22, R21, R22 ;  /* 0x0000001615167221 */ /* 0x000fe20000010000 */
[----:B------:R-:W-:Y:S01]  /*5620*/  F2FP.SATFINITE.E4M3.F32.PACK_AB_MERGE_C R216, R7, R6, R89 ;  /* 0x0000000607d8723e */ /* 0x000fe20004807059 */
[--C-:B------:R-:W-:Y:S01]  /*5630*/  FFMA.FTZ R55, R55, UR36, -R69.reuse ;  /* 0x0000002437377c23 */ /* 0x100fe20008010845 */
[----:B------:R-:W-:Y:S01]  /*5640*/  FFMA.FTZ R26, R26, UR36, -R69 ;  /* 0x000000241a1a7c23 */ /* 0x000fe20008010845 */
[----:B------:R-:W-:Y:S01]  /*5650*/  FADD.FTZ R15, R23, R22 ;  /* 0x00000016170f7221 */ /* 0x000fe20000010000 */
[C---:B------:R-:W-:Y:S01]  /*5660*/  F2FP.SATFINITE.E4M3.F32.PACK_AB_MERGE_C R23, R72.reuse, R23, RZ ;  /* 0x000000174817723e */ /* 0x040fe200048070ff */
[----:B------:R-:W2:Y:S01]  /*5670*/  MUFU.EX2 R102, R102 ;  /* 0x0000006600667308 */ /* 0x000ea20000000800 */
[----:B0-----:R-:W-:Y:S01]  /*5680*/  FADD.FTZ R11, R53, R90 ;  /* 0x0000005a350b7221 */ /* 0x001fe20000010000 */
[----:B------:R-:W-:Y:S01]  /*5690*/  FADD.FTZ R72, R72, R15 ;  /* 0x0000000f48487221 */ /* 0x000fe20000010000 */
[--C-:B------:R-:W-:Y:S01]  /*56a0*/  FFMA.FTZ R27, R27, UR36, -R69.reuse ;  /* 0x000000241b1b7c23 */ /* 0x100fe20008010845 */
[--C-:B------:R-:W-:Y:S01]  /*56b0*/  FFMA.FTZ R30, R30, UR36, -R69.reuse ;  /* 0x000000241e1e7c23 */ /* 0x100fe20008010845 */
[--C-:B------:R-:W-:Y:S01]  /*56c0*/  FFMA.FTZ R65, R65, UR36, -R69.reuse ;  /* 0x0000002441417c23 */ /* 0x100fe20008010845 */
[--C-:B------:R-:W-:Y:S01]  /*56d0*/  FFMA.FTZ R34, R34, UR36, -R69.reuse ;  /* 0x0000002422227c23 */ /* 0x100fe20008010845 */
[----:B------:R-:W-:Y:S01]  /*56e0*/  FFMA.FTZ R35, R35, UR36, -R69 ;  /* 0x0000002423237c23 */ /* 0x000fe20008010845 */
[----:B------:R-:W0:Y:S01]  /*56f0*/  MUFU.EX2 R103, R103 ;  /* 0x0000006700677308 */ /* 0x000e220000000800 */
[----:B-1----:R-:W-:Y:S01]  /*5700*/  FADD.FTZ R11, R88, R11 ;  /* 0x0000000b580b7221 */ /* 0x002fe20000010000 */
[--C-:B------:R-:W-:Y:S01]  /*5710*/  FFMA.FTZ R38, R38, UR36, -R69.reuse ;  /* 0x0000002426267c23 */ /* 0x100fe20008010845 */
[----:B------:R-:W-:Y:S01]  /*5720*/  FFMA.FTZ R40, R40, UR36, -R69 ;  /* 0x0000002428287c23 */ /* 0x000fe20008010845 */
[----:B------:R-:W-:-:S02]  /*5730*/  F2FP.SATFINITE.E4M3.F32.PACK_AB_MERGE_C R94, R95, R94, RZ ;  /* 0x0000005e5f5e723e */ /* 0x000fc400048070ff */
[----:B------:R-:W-:Y:S02]  /*5740*/  F2FP.SATFINITE.E4M3.F32.PACK_AB_MERGE_C R218, R13, R12, R14 ;  /* 0x0000000c0dda723e */ /* 0x000fe4000480700e */
[----:B------:R-:W1:Y:S01]  /*5750*/  MUFU.EX2 R74, R74 ;  /* 0x0000004a004a7308 */ /* 0x000e620000000800 */
[----:B--2---:R-:W-:Y:S01]  /*5760*/  FADD.FTZ R8, R102, R11 ;  /* 0x0000000b66087221 */ /* 0x004fe20000010000 */
[----:B------:R-:W-:Y:S01]  /*5770*/  FADD.FTZ R11, R73, R72 ;  /* 0x00000048490b7221 */ /* 0x000fe20000010000 */
[----:B------:R-:W-:Y:S02]  /*5780*/  F2FP.SATFINITE.E4M3.F32.PACK_AB_MERGE_C R212, R21, R20, R23 ;  /* 0x0000001415d4723e */ /* 0x000fe40004807017 */
[----:B------:R-:W-:-:S03]  /*5790*/  F2FP.SATFINITE.E4M3.F32.PACK_AB_MERGE_C R217, R68, R49, R94 ;  /* 0x0000003144d9723e */ /* 0x000fc6000480705e */
[----:B------:R-:W2:Y:S01]  /*57a0*/  MUFU.EX2 R75, R75 ;  /* 0x0000004b004b7308 */ /* 0x000ea20000000800 */
[C---:B0-----:R-:W-:Y:S01]  /*57b0*/  FADD.FTZ R7, R103.reuse, R8 ;  /* 0x0000000867077221 */ /* 0x041fe20000010000 */
[----:B------:R-:W-:Y:S01]  /*57c0*/  FADD.FTZ R8, R76, R11 ;  /* 0x0000000b4c087221 */ /* 0x000fe20000010000 */
[----:B------:R-:W-:-:S03]  /*57d0*/  F2FP.SATFINITE.E4M3.F32.PACK_AB_MERGE_C R102, R103, R102, RZ ;  /* 0x000000666766723e */ /* 0x000fc600048070ff */
[----:B------:R-:W-:Y:S01]  /*57e0*/  FADD.FTZ R11, R77, R8 ;  /* 0x000000084d0b7221 */ /* 0x000fe20000010000 */
[----:B------:R-:W-:Y:S01]  /*57f0*/  F2FP.SATFINITE.E4M3.F32.PACK_AB_MERGE_C R77, R80, R77, RZ ;  /* 0x0000004d504d723e */ /* 0x000fe200048070ff */
[----:B------:R-:W0:Y:S01]  /*5800*/  MUFU.EX2 R78, R78 ;  /* 0x0000004e004e7308 */ /* 0x000e220000000800 */
[----:B-1----:R-:W-:Y:S01]  /*5810*/  FADD.FTZ R6, R74, R7 ;  /* 0x000000074a067221 */ /* 0x002fe20000010000 */
[----:B------:R-:W-:Y:S01]  /*5820*/  FADD.FTZ R11, R80, R11 ;  /* 0x0000000b500b7221 */ /* 0x000fe20000010000 */
[----:B------:R-:W-:Y:S02]  /*5830*/  F2FP.SATFINITE.E4M3.F32.PACK_AB_MERGE_C R214, R76, R73, R77 ;  /* 0x000000494cd6723e */ /* 0x000fe4000480704d */
[----:B------:R-:W-:Y:S01]  /*5840*/  F2FP.SATFINITE.E4M3.F32.PACK_AB_MERGE_C R219, R88, R53, R102 ;  /* 0x0000003558db723e */ /* 0x000fe20004807066 */
[----:B------:R-:W-:Y:S01]  /*5850*/  FADD.FTZ R8, R56, R11 ;  /* 0x0000000b38087221 */ /* 0x000fe20000010000 */
[----:B------:R-:W-:Y:S01]  /*5860*/  F2FP.SATFINITE.E4M3.F32.PACK_AB_MERGE_C R11, R84, R81, RZ ;  /* 0x00000051540b723e */ /* 0x000fe200048070ff */
[----:B------:R-:W1:Y:S01]  /*5870*/  MUFU.EX2 R79, R79 ;  /* 0x0000004f004f7308 */ /* 0x000e620000000800 */
[----:B--2---:R-:W-:Y:S01]  /*5880*/  FADD.FTZ R7, R75, R6 ;  /* 0x000000064b077221 */ /* 0x004fe20000010000 */
[C---:B------:R-:W-:Y:S01]  /*5890*/  FADD.FTZ R8, R57.reuse, R8 ;  /* 0x0000000839087221 */ /* 0x040fe20000010000 */
[----:B------:R-:W-:-:S03]  /*58a0*/  F2FP.SATFINITE.E4M3.F32.PACK_AB_MERGE_C R208, R57, R56, R11 ;  /* 0x0000003839d0723e */ /* 0x000fc6000480700b */
[----:B------:R-:W-:Y:S01]  /*58b0*/  FADD.FTZ R81, R81, R8 ;  /* 0x0000000851517221 */ /* 0x000fe20000010000 */
[----:B------:R-:W-:Y:S01]  /*58c0*/  F2FP.SATFINITE.E4M3.F32.PACK_AB_MERGE_C R8, R64, R61, RZ ;  /* 0x0000003d4008723e */ /* 0x000fe200048070ff */
[----:B------:R-:W2:Y:S01]  /*58d0*/  MUFU.EX2 R82, R82 ;  /* 0x0000005200527308 */ /* 0x000ea20000000800 */
[----:B0-----:R-:W-:Y:S01]  /*58e0*/  FADD.FTZ R6, R78, R7 ;  /* 0x000000074e067221 */ /* 0x001fe20000010000 */
[----:B------:R-:W-:Y:S01]  /*58f0*/  FADD.FTZ R84, R84, R81 ;  /* 0x0000005154547221 */ /* 0x000fe20000010000 */
[----:B------:R-:W-:-:S03]  /*5900*/  F2FP.SATFINITE.E4M3.F32.PACK_AB_MERGE_C R210, R60, R85, R8 ;  /* 0x000000553cd2723e */ /* 0x000fc60004807008 */
[----:B------:R-:W-:Y:S02]  /*5910*/  FADD.FTZ R85, R85, R84 ;  /* 0x0000005455557221 */ /* 0x000fe40000010000 */
[----:B------:R-:W0:Y:S01]  /*5920*/  MUFU.EX2 R83, R83 ;  /* 0x0000005300537308 */ /* 0x000e220000000800 */
[C---:B-1----:R-:W-:Y:S01]  /*5930*/  FADD.FTZ R7, R79.reuse, R6 ;  /* 0x000000064f077221 */ /* 0x042fe20000010000 */
[----:B------:R-:W-:Y:S01]  /*5940*/  FADD.FTZ R60, R60, R85 ;  /* 0x000000553c3c7221 */ /* 0x000fe20000010000 */
[----:B------:R-:W-:-:S03]  /*5950*/  F2FP.SATFINITE.E4M3.F32.PACK_AB_MERGE_C R78, R79, R78, RZ ;  /* 0x0000004e4f4e723e */ /* 0x000fc600048070ff */
[----:B------:R-:W-:Y:S01]  /*5960*/  FADD.FTZ R61, R61, R60 ;  /* 0x0000003c3d3d7221 */ /* 0x000fe20000010000 */
[----:B------:R-:W-:Y:S01]  /*5970*/  F2FP.SATFINITE.E4M3.F32.PACK_AB_MERGE_C R213, R75, R74, R78 ;  /* 0x0000004a4bd5723e */ /* 0x000fe2000480704e */
[----:B------:R-:W1:Y:S01]  /*5980*/  MUFU.EX2 R86, R86 ;  /* 0x0000005600567308 */ /* 0x000e620000000800 */
[----:B--2---:R-:W-:Y:S01]  /*5990*/  FADD.FTZ R6, R82, R7 ;  /* 0x0000000752067221 */ /* 0x004fe20000010000 */
[----:B------:R-:W-:-:S06]  /*59a0*/  FADD.FTZ R64, R64, R61 ;  /* 0x0000003d40407221 */ /* 0x000fcc0000010000 */
[----:B------:R-:W2:Y:S01]  /*59b0*/  MUFU.EX2 R87, R87 ;  /* 0x0000005700577308 */ /* 0x000ea20000000800 */
[----:B0-----:R-:W-:-:S07]  /*59c0*/  FADD.FTZ R7, R83, R6 ;  /* 0x0000000653077221 */ /* 0x001fce0000010000 */
[----:B------:R-:W0:Y:S01]  /*59d0*/  MUFU.EX2 R58, R58 ;  /* 0x0000003a003a7308 */ /* 0x000e220000000800 */
[----:B-1----:R-:W-:-:S07]  /*59e0*/  FADD.FTZ R6, R86, R7 ;  /* 0x0000000756067221 */ /* 0x002fce0000010000 */
[----:B------:R-:W1:Y:S01]  /*59f0*/  MUFU.EX2 R59, R59 ;  /* 0x0000003b003b7308 */ /* 0x000e620000000800 */
[C---:B--2---:R-:W-:Y:S01]  /*5a00*/  FADD.FTZ R7, R87.reuse, R6 ;  /* 0x0000000657077221 */ /* 0x044fe20000010000 */
[----:B------:R-:W-:-:S04]  /*5a10*/  F2FP.SATFINITE.E4M3.F32.PACK_AB_MERGE_C R86, R87, R86, RZ ;  /* 0x000000565756723e */ /* 0x000fc800048070ff */
[----:B------:R-:W-:Y:S02]  /*5a20*/  F2FP.SATFINITE.E4M3.F32.PACK_AB_MERGE_C R215, R83, R82, R86 ;  /* 0x0000005253d7723e */ /* 0x000fe40004807056 */
[----:B------:R-:W2:Y:S01]  /*5a30*/  MUFU.EX2 R62, R62 ;  /* 0x0000003e003e7308 */ /* 0x000ea20000000800 */
[----:B0-----:R-:W-:-:S07]  /*5a40*/  FADD.FTZ R6, R58, R7 ;  /* 0x000000073a067221 */ /* 0x001fce0000010000 */
[----:B------:R-:W0:Y:S01]  /*5a50*/  MUFU.EX2 R63, R63 ;  /* 0x0000003f003f7308 */ /* 0x000e220000000800 */
[----:B-1----:R-:W-:-:S07]  /*5a60*/  FADD.FTZ R7, R59, R6 ;  /* 0x000000063b077221 */ /* 0x002fce0000010000 */
[----:B------:R-:W1:Y:S01]  /*5a70*/  MUFU.EX2 R66, R66 ;  /* 0x0000004200427308 */ /* 0x000e620000000800 */
[----:B--2---:R-:W-:-:S07]  /*5a80*/  FADD.FTZ R6, R62, R7 ;  /* 0x000000073e067221 */ /* 0x004fce0000010000 */
[----:B------:R-:W2:Y:S01]  /*5a90*/  MUFU.EX2 R67, R67 ;  /* 0x0000004300437308 */ /* 0x000ea20000000800 */
[C---:B0-----:R-:W-:Y:S01]  /*5aa0*/  FADD.FTZ R7, R63.reuse, R6 ;  /* 0x000000063f077221 */ /* 0x041fe20000010000 */
[----:B------:R-:W-:-:S04]  /*5ab0*/  F2FP.SATFINITE.E4M3.F32.PACK_AB_MERGE_C R62, R63, R62, RZ ;  /* 0x0000003e3f3e723e */ /* 0x000fc800048070ff */
[----:B------:R-:W-:Y:S02]  /*5ac0*/  F2FP.SATFINITE.E4M3.F32.PACK_AB_MERGE_C R209, R59, R58, R62 ;  /* 0x0000003a3bd1723e */ /* 0x000fe4000480703e */
[----:B------:R-:W0:Y:S01]  /*5ad0*/  MUFU.EX2 R44, R44 ;  /* 0x0000002c002c7308 */ /* 0x000e220000000800 */
[----:B-1----:R-:W-:-:S07]  /*5ae0*/  FADD.FTZ R6, R66, R7 ;  /* 0x0000000742067221 */ /* 0x002fce0000010000 */
[----:B------:R-:W1:Y:S01]  /*5af0*/  MUFU.EX2 R70, R70 ;  /* 0x0000004600467308 */ /* 0x000e620000000800 */
[----:B--2---:R-:W-:-:S07]  /*5b00*/  FADD.FTZ R7, R67, R6 ;  /* 0x0000000643077221 */ /* 0x004fce0000010000 */
[----:B------:R-:W2:Y:S01]  /*5b10*/  MUFU.EX2 R31, R31 ;  /* 0x0000001f001f7308 */ /* 0x000ea20000000800 */
[----:B0-----:R-:W-:-:S07]  /*5b20*/  F2FP.SATFINITE.E4M3.F32.PACK_AB_MERGE_C R8, R44, R39, RZ ;  /* 0x000000272c08723e */ /* 0x001fce00048070ff */
[----:B------:R-:W0:Y:S01]  /*5b30*/  MUFU.EX2 R71, R71 ;  /* 0x0000004700477308 */ /* 0x000e220000000800 */
[----:B-1----:R-:W-:-:S07]  /*5b40*/  FADD.FTZ R6, R70, R7 ;  /* 0x0000000746067221 */ /* 0x002fce0000010000 */
[----:B------:R-:W1:Y:S01]  /*5b50*/  MUFU.EX2 R42, R42 ;  /* 0x0000002a002a7308 */ /* 0x000e620000000800 */
[----:B--2---:R-:W-:Y:S01]  /*5b60*/  F2FP.SATFINITE.E4M3.F32.PACK_AB_MERGE_C R204, R0, R31, R8 ;  /* 0x0000001f00cc723e */ /* 0x004fe20004807008 */
[----:B------:R-:W-:-:S06]  /*5b70*/  FADD.FTZ R31, R31, R64 ;  /* 0x000000401f1f7221 */ /* 0x000fcc0000010000 */
[----:B------:R-:W2:Y:S01]  /*5b80*/  MUFU.EX2 R43, R43 ;  /* 0x0000002b002b7308 */ /* 0x000ea20000000800 */
[C---:B0-----:R-:W-:Y:S01]  /*5b90*/  FADD.FTZ R7, R71.reuse, R6 ;  /* 0x0000000647077221 */ /* 0x041fe20000010000 */
[----:B------:R-:W-:Y:S01]  /*5ba0*/  FADD.FTZ R6, R0, R31 ;  /* 0x0000001f00067221 */ /* 0x000fe20000010000 */
[----:B------:R-:W-:-:S03]  /*5bb0*/  F2FP.SATFINITE.E4M3.F32.PACK_AB_MERGE_C R70, R71, R70, RZ ;  /* 0x000000464746723e */ /* 0x000fc600048070ff */
[----:B------:R-:W-:Y:S01]  /*5bc0*/  FADD.FTZ R39, R39, R6 ;  /* 0x0000000627277221 */ /* 0x000fe20000010000 */
[----:B------:R-:W-:Y:S01]  /*5bd0*/  F2FP.SATFINITE.E4M3.F32.PACK_AB_MERGE_C R211, R67, R66, R70 ;  /* 0x0000004243d3723e */ /* 0x000fe20004807046 */
[----:B------:R-:W0:Y:S01]  /*5be0*/  MUFU.EX2 R46, R46 ;  /* 0x0000002e002e7308 */ /* 0x000e220000000800 */
[----:B-1----:R-:W-:Y:S01]  /*5bf0*/  FADD.FTZ R0, R42, R7 ;  /* 0x000000072a007221 */ /* 0x002fe20000010000 */
[----:B------:R-:W-:-:S06]  /*5c00*/  FADD.FTZ R44, R44, R39 ;  /* 0x000000272c2c7221 */ /* 0x000fcc0000010000 */
[----:B------:R-:W-:Y:S01]  /*5c10*/  MUFU.EX2 R45, R45 ;  /* 0x0000002d002d7308 */ /* 0x000fe20000000800 */
[----:B--2---:R-:W-:-:S07]  /*5c20*/  FADD.FTZ R7, R43, R0 ;  /* 0x000000002b077221 */ /* 0x004fce0000010000 */
[----:B------:R-:W1:Y:S01]  /*5c30*/  MUFU.EX2 R52, R52 ;  /* 0x0000003400347308 */ /* 0x000e620000000800 */
[----:B0-----:R-:W-:-:S07]  /*5c40*/  FADD.FTZ R0, R46, R7 ;  /* 0x000000072e007221 */ /* 0x001fce0000010000 */
[----:B------:R-:W0:Y:S08]  /*5c50*/  MUFU.EX2 R47, R47 ;  /* 0x0000002f002f7308 */ /* 0x000e300000000800 */
[----:B------:R-:W-:Y:S01]  /*5c60*/  MUFU.EX2 R41, R41 ;  /* 0x0000002900297308 */ /* 0x000fe20000000800 */
[----:B-1----:R-:W-:-:S07]  /*5c70*/  F2FP.SATFINITE.E4M3.F32.PACK_AB_MERGE_C R6, R52, R45, RZ ;  /* 0x0000002d3406723e */ /* 0x002fce00048070ff */
[----:B------:R-:W1:Y:S01]  /*5c80*/  MUFU.EX2 R48, R48 ;  /* 0x0000003000307308 */ /* 0x000e620000000800 */
[C---:B0-----:R-:W-:Y:S01]  /*5c90*/  F2FP.SATFINITE.E4M3.F32.PACK_AB_MERGE_C R46, R47.reuse, R46, RZ ;  /* 0x0000002e2f2e723e */ /* 0x041fe200048070ff */
[----:B------:R-:W-:-:S03]  /*5ca0*/  FADD.FTZ R47, R47, R0 ;  /* 0x000000002f2f7221 */ /* 0x000fc60000010000 */
[----:B------:R-:W-:-:S03]  /*5cb0*/  F2FP.SATFINITE.E4M3.F32.PACK_AB_MERGE_C R205, R43, R42, R46 ;  /* 0x0000002a2bcd723e */ /* 0x000fc6000480702e */
[----:B------:R-:W0:Y:S08]  /*5cc0*/  MUFU.EX2 R50, R50 ;  /* 0x0000003200327308 */ /* 0x000e300000000800 */
[----:B------:R-:W2:Y:S01]  /*5cd0*/  MUFU.EX2 R51, R51 ;  /* 0x0000003300337308 */ /* 0x000ea20000000800 */
[----:B-1----:R-:W-:Y:S01]  /*5ce0*/  F2FP.SATFINITE.E4M3.F32.PACK_AB_MERGE_C R206, R48, R41, R6 ;  /* 0x0000002930ce723e */ /* 0x002fe20004807006 */
[----:B------:R-:W-:-:S04]  /*5cf0*/  FADD.FTZ R41, R41, R44 ;  /* 0x0000002c29297221 */ /* 0x000fc80000010000 */
[----:B------:R-:W-:Y:S02]  /*5d00*/  FADD.FTZ R48, R48, R41 ;  /* 0x0000002930307221 */ /* 0x000fe40000010000 */
[----:B------:R-:W1:Y:S01]  /*5d10*/  MUFU.EX2 R54, R54 ;  /* 0x0000003600367308 */ /* 0x000e620000000800 */
[----:B0-----:R-:W-:Y:S01]  /*5d20*/  FADD.FTZ R0, R50, R47 ;  /* 0x0000002f32007221 */ /* 0x001fe20000010000 */
[----:B------:R-:W-:-:S04]  /*5d30*/  FADD.FTZ R45, R45, R48 ;  /* 0x000000302d2d7221 */ /* 0x000fc80000010000 */
[----:B------:R-:W-:Y:S02]  /*5d40*/  FADD.FTZ R45, R52, R45 ;  /* 0x0000002d342d7221 */ /* 0x000fe40000010000 */
[----:B------:R-:W-:Y:S01]  /*5d50*/  MUFU.EX2 R28, R28 ;  /* 0x0000001c001c7308 */ /* 0x000fe20000000800 */
[----:B--2---:R-:W-:-:S07]  /*5d60*/  FADD.FTZ R7, R51, R0 ;  /* 0x0000000033077221 */ /* 0x004fce0000010000 */
        /* <DEDUP_REMOVED lines=14> */
[----:B------:R-:W0:Y:S01]  /*5e50*/  MUFU.EX2 R30, R30 ;  /* 0x0000001e001e7308 */ /* 0x000e220000000800 */
[----:B-1----:R-:W-:Y:S01]  /*5e60*/  FADD.FTZ R0, R26, R55 ;  /* 0x000000371a007221 */ /* 0x002fe20000010000 */
[----:B------:R-:W-:-:S04]  /*5e70*/  FADD.FTZ R28, R28, R25 ;  /* 0x000000191c1c7221 */ /* 0x000fc80000010000 */
[----:B------:R-:W-:Y:S02]  /*5e80*/  FADD.FTZ R29, R29, R28 ;  /* 0x0000001c1d1d7221 */ /* 0x000fe40000010000 */
        /* <DEDUP_REMOVED lines=14> */
[----:B------:R-:W-:Y:S01]  /*5f70*/  FADD.FTZ R32, R32, R29 ;  /* 0x0000001d20207221 */ /* 0x000fe20000010000 */
[----:B------:R-:W-:-:S03]  /*5f80*/  VIADD R6, R16, 0xfffffffe ;  /* 0xfffffffe10067836 */ /* 0x000fc60000000000 */
[----:B------:R-:W-:Y:S02]  /*5f90*/  FADD.FTZ R33, R33, R32 ;  /* 0x0000002021217221 */ /* 0x000fe40000010000 */
[----:B------:R-:W-:Y:S01]  /*5fa0*/  MUFU.EX2 R38, R38 ;  /* 0x0000002600267308 */ /* 0x000fe20000000800 */
[----:B0-----:R-:W-:Y:S01]  /*5fb0*/  FADD.FTZ R0, R34, R65 ;  /* 0x0000004122007221 */ /* 0x001fe20000010000 */
[----:B------:R-:W-:-:S04]  /*5fc0*/  FADD.FTZ R8, R36, R33 ;  /* 0x0000002124087221 */ /* 0x000fc80000010000 */
[----:B------:R-:W-:Y:S02]  /*5fd0*/  FADD.FTZ R8, R37, R8 ;  /* 0x0000000825087221 */ /* 0x000fe40000010000 */
[----:B------:R-:W0:Y:S01]  /*5fe0*/  MUFU.EX2 R7, R40 ;  /* 0x0000002800077308 */ /* 0x000e220000000800 */
[----:B--2---:R-:W-:Y:S01]  /*5ff0*/  FADD.FTZ R11, R35, R0 ;  /* 0x00000000230b7221 */ /* 0x004fe20000010000 */
[----:B0-----:R-:W-:-:S03]  /*6000*/  F2FP.SATFINITE.E4M3.F32.PACK_AB_MERGE_C R0, R7, R38, RZ ;  /* 0x000000260700723e */ /* 0x001fc600048070ff */
[----:B------:R-:W-:Y:S01]  /*6010*/  FADD.FTZ R38, R38, R11 ;  /* 0x0000000b26267221 */ /* 0x000fe20000010000 */
[----:B------:R-:W-:-:S03]  /*6020*/  F2FP.SATFINITE.E4M3.F32.PACK_AB_MERGE_C R203, R35, R34, R0 ;  /* 0x0000002223cb723e */ /* 0x000fc60004807000 */
[----:B------:R-:W-:Y:S01]  /*6030*/  FADD.FTZ R7, R7, R38 ;  /* 0x0000002607077221 */ /* 0x000fe20000010000 */
        /* <DEDUP_REMOVED lines=11> */
.L_x_4068:
[----:B------:R-:W-:-:S11]  /*60f0*/  UISETP.NE.AND UP2, UPT, UR5, 0x1, UPT ;  /* 0x000000010500788c */ /* 0x000fd6000bf45270 */
[----:B------:R-:W-:Y:S02]  /*6100*/  @UP2 ULDC.64 UR14, c[0x0][0x9e8] ;  /* 0x00027a00000e2ab9 */ /* 0x000fe40000000a00 */
[----:B------:R-:W-:-:S04]  /*6110*/  UIMAD.WIDE.U32 UR6, UR10, UR14, URZ ;  /* 0x0000000e0a0672a5 */ /* 0x000fc8000f8e003f */
[----:B------:R-:W-:-:S12]  /*6120*/  @UP2 USHF.R.U32.HI UR10, URZ, UR15, UR7 ;  /* 0x0000000f3f0a2299 */ /* 0x000fd80008011607 */
.L_x_4069:
[----:B------:R-:W-:-:S04]  /*6130*/  UIMAD UR5, UR10, UR5, UR5 ;  /* 0x000000050a0572a4 */ /* 0x000fc8000f8e0205 */
[----:B------:R-:W-:-:S04]  /*6140*/  UISETP.LT.AND UP2, UPT, UR4, UR5, UPT ;  /* 0x000000050400728c */ /* 0x000fc8000bf41270 */
[----:B------:R-:W-:-:S12]  /*6150*/  USEL UR4, UR4, UR5, UP2 ;  /* 0x0000000504047287 */ /* 0x000fd80009000000 */
.L_x_4067:
[----:B------:R-:W-:Y:S01]  /*6160*/  UIMAD.WIDE UR4, UR4, 0x66666667, URZ ;  /* 0x66666667040478a5 */ /* 0x000fe2000f8e023f */
[----:B------:R-:W0:Y:S01]  /*6170*/  S2UR UR60, SR_CgaCtaId ;  /* 0x00000000003c79c3 */ /* 0x000e220000008800 */
[----:B------:R-:W-:Y:S02]  /*6180*/  CS2R R24, SRZ ;  /* 0x0000000000187805 */ /* 0x000fe4000001ff00 */
[----:B------:R-:W-:Y:S01]  /*6190*/  CS2R R26, SRZ ;  /* 0x00000000001a7805 */ /* 0x000fe2000001ff00 */
[----:B------:R-:W-:Y:S01]  /*61a0*/  USHF.R.U32.HI UR4, URZ, 0x1f, UR5 ;  /* 0x0000001f3f047899 */ /* 0x000fe20008011605 */
[----:B------:R-:W-:Y:S02]  /*61b0*/  CS2R R28, SRZ ;  /* 0x00000000001c7805 */ /* 0x000fe4000001ff00 */
[----:B------:R-:W-:Y:S02]  /*61c0*/  CS2R R30, SRZ ;  /* 0x00000000001e7805 */ /* 0x000fe4000001ff00 */
[----:B------:R-:W-:Y:S01]  /*61d0*/  CS2R R32, SRZ ;  /* 0x0000000000207805 */ /* 0x000fe2000001ff00 */
[----:B------:R-:W-:Y:S01]  /*61e0*/  ULEA.HI.SX32 UR4, UR5, UR4, 0x1a ;  /* 0x0000000405047291 */ /* 0x000fe2000f8fd23f */
[----:B------:R-:W-:-:S02]  /*61f0*/  CS2R R34, SRZ ;  /* 0x0000000000227805 */ /* 0x000fc4000001ff00 */
[----:B------:R-:W-:Y:S01]  /*6200*/  CS2R R36, SRZ ;  /* 0x0000000000247805 */ /* 0x000fe2000001ff00 */
[----:B------:R-:W-:Y:S01]  /*6210*/  UMOV UR5, URZ ;  /* 0x0000003f00057c82 */ /* 0x000fe20008000000 */
[----:B------:R-:W-:Y:S01]  /*6220*/  UISETP.LT.AND UP2, UPT, UR56, UR4, UPT ;  /* 0x000000043800728c */ /* 0x000fe2000bf41270 */
[----:B------:R-:W-:Y:S02]  /*6230*/  CS2R R38, SRZ ;  /* 0x0000000000267805 */ /* 0x000fe4000001ff00 */
[----:B------:R-:W-:Y:S02]  /*6240*/  CS2R R40, SRZ ;  /* 0x0000000000287805 */ /* 0x000fe4000001ff00 */
[----:B------:R-:W-:Y:S01]  /*6250*/  CS2R R42, SRZ ;  /* 0x00000000002a7805 */ /* 0x000fe2000001ff00 */
[----:B------:R-:W-:Y:S01]  /*6260*/  USEL UR52, UR56, UR4, !UP2 ;  /* 0x0000000438347287 */ /* 0x000fe2000d000000 */
[----:B------:R-:W-:Y:S02]  /*6270*/  CS2R R44, SRZ ;  /* 0x00000000002c7805 */ /* 0x000fe4000001ff00 */
[----:B------:R-:W-:Y:S01]  /*6280*/  CS2R R46, SRZ ;  /* 0x00000000002e7805 */ /* 0x000fe2000001ff00 */
[----:B------:R-:W-:Y:S01]  /*6290*/  UMOV UR4, URZ ;  /* 0x0000003f00047c82 */ /* 0x000fe20008000000 */
[----:B------:R-:W-:-:S02]  /*62a0*/  CS2R R48, SRZ ;  /* 0x0000000000307805 */ /* 0x000fc4000001ff00 */
[----:B------:R-:W-:Y:S02]  /*62b0*/  CS2R R50, SRZ ;  /* 0x0000000000327805 */ /* 0x000fe4000001ff00 */
[----:B------:R-:W-:Y:S02]  /*62c0*/  ISETP.GE.AND P2, PT, R6, UR52, PT ;  /* 0x0000003406007c0c */ /* 0x000fe4000bf46270 */
        /* <DEDUP_REMOVED lines=87> */
[----:B------:R-:W-:-:S05]  /*6840*/  ULDC UR54, c[0x0][0x2f0] ;  /* 0x0000bc0000367ab9 */ /* 0x000fca0000000800 */
.L_x_4088:
        /* <DEDUP_REMOVED lines=9> */
.L_x_4072:
[----:B------:R-:W-:Y:S01]  /*68e0*/  ULEA UR10, UR5, UR37, 0x3 ;  /* 0x00000025050a7291 */ /* 0x000fe2000f8e183f */
[----:B------:R-:W-:-:S05]  /*68f0*/  IMAD.U32 R11, RZ, RZ, UR4 ;  /* 0x00000004ff0b7e24 */ /* 0x000fca000f8e00ff */
[----:B------:R-:W-:-:S04]  /*6900*/  SHF.L.U32 R11, R11, 0x1f, RZ ;  /* 0x0000001f0b0b7819 */ /* 0x000fc800000006ff */
[----:B------:R0:W1:Y:S01]  /*6910*/  SYNCS.PHASECHK.TRANS64.TRYWAIT P2, [UR10+0x33430], R11 ;  /* 0x0334300bff0075a7 */ /* 0x000062000804014a */
[----:B------:R-:W-:Y:S05]  /*6920*/  @!P0 BRA `(.L_x_4073) ;  /* 0x0000000000048947 */ /* 0x000fea0003800000 */
[----:B------:R-:W-:Y:S01]  /*6930*/  BPT.TRAP 0x1 ;  /* 0x000000040000795c */ /* 0x000fe20000300000 */
.L_x_4073:
[----:B-1----:R-:W-:Y:S05]  /*6940*/  @P2 BRA `(.L_x_4071) ;  /* 0x0000000000082947 */ /* 0x002fea0003800000 */
[----:B------:R-:W1:Y:S02]  /*6950*/  SYNCS.PHASECHK.TRANS64.TRYWAIT P2, [UR10+0x33430], R11 ;  /* 0x0334300bff0075a7 */ /* 0x000e64000804014a */
[----:B-1----:R-:W-:Y:S05]  /*6960*/  @!P2 BRA `(.L_x_4074) ;  /* 0x0000015000d0a947 */ /* 0x002fea0003800000 */
.L_x_4071:
[----:B01----:R-:W-:Y:S01]  /*6970*/  VIADD R11, R18, 0x8 ;  /* 0x00000008120b7836 */ /* 0x003fe20000000000 */
[C---:B------:R-:W-:Y:S01]  /*6980*/  R2UR UR28, R2.reuse ;  /* 0x00000000021c72ca */ /* 0x040fe200000e0000 */
[----:B------:R-:W-:Y:S01]  /*6990*/  UIMAD UR30, UR5, 0x780, UR38 ;  /* 0x00000780051e78a4 */ /* 0x000fe2000f8e0226 */
[C---:B------:R-:W-:Y:S01]  /*69a0*/  R2UR UR29, R3.reuse ;  /* 0x00000000031d72ca */ /* 0x040fe200000e0000 */
[----:B------:R-:W-:Y:S01]  /*69b0*/  UMOV UR31, 0x80000020 ;  /* 0x80000020001f7882 */ /* 0x000fe20000000000 */
[----:B------:R0:W-:Y:S01]  /*69c0*/  BAR.SYNC.DEFER_BLOCKING R11, 0x100 ;  /* 0x0004000b0000751d */ /* 0x0001e20000010000 */
[C---:B------:R-:W-:Y:S01]  /*69d0*/  R2UR UR32, R2.reuse ;  /* 0x00000000022072ca */ /* 0x040fe200000e0000 */
[----:B------:R-:W-:Y:S01]  /*69e0*/  UIADD3 UR34, UR30, 0x80, URZ ;  /* 0x000000801e227890 */ /* 0x000fe2000fffe03f */
[C---:B------:R-:W-:Y:S01]  /*69f0*/  R2UR UR33, R3.reuse ;  /* 0x00000000032172ca */ /* 0x040fe200000e0000 */
[----:B------:R-:W-:Y:S01]  /*6a00*/  UIADD3 UR42, UR30, 0x100, URZ ;  /* 0x000001001e2a7890 */ /* 0x000fe2000fffe03f */
[C---:B------:R-:W-:Y:S01]  /*6a10*/  R2UR UR40, R2.reuse ;  /* 0x00000000022872ca */ /* 0x040fe200000e0000 */
[----:B------:R-:W-:Y:S01]  /*6a20*/  UMOV UR35, 0x80000020 ;  /* 0x8000002000237882 */ /* 0x000fe20000000000 */
[C---:B------:R-:W-:Y:S01]  /*6a30*/  R2UR UR41, R3.reuse ;  /* 0x00000000032972ca */ /* 0x040fe200000e0000 */
[----:B------:R-:W-:Y:S01]  /*6a40*/  UMOV UR43, 0x80000020 ;  /* 0x80000020002b7882 */ /* 0x000fe20000000000 */
[C---:B------:R-:W-:Y:S01]  /*6a50*/  R2UR UR44, R2.reuse ;  /* 0x00000000022c72ca */ /* 0x040fe200000e0000 */
[----:B------:R-:W-:Y:S01]  /*6a60*/  UIADD3 UR46, UR30, 0x180, URZ ;  /* 0x000001801e2e7890 */ /* 0x000fe2000fffe03f */
[C---:B------:R-:W-:Y:S01]  /*6a70*/  R2UR UR45, R3.reuse ;  /* 0x00000000032d72ca */ /* 0x040fe200000e0000 */
[----:B------:R-:W-:Y:S01]  /*6a80*/  UMOV UR47, 0x80000020 ;  /* 0x80000020002f7882 */ /* 0x000fe20000000000 */
[----:B------:R-:W-:Y:S01]  /*6a90*/  R2UR UR48, R2 ;  /* 0x00000000023072ca */ /* 0x000fe200000e0000 */
[----:B------:R-:W-:Y:S01]  /*6aa0*/  UIADD3 UR50, UR30, 0x200, URZ ;  /* 0x000002001e327890 */ /* 0x000fe2000fffe03f */
[----:B------:R-:W-:Y:S01]  /*6ab0*/  R2UR UR49, R3 ;  /* 0x00000000033172ca */ /* 0x000fe200000e0000 */
[----:B------:R-:W-:Y:S01]  /*6ac0*/  UMOV UR51, 0x80000020 ;  /* 0x8000002000337882 */ /* 0x000fe20000000000 */
[----:B------:R-:W-:Y:S01]  /*6ad0*/  UIADD3 UR10, UR30, 0x2, URZ ;  /* 0x000000021e0a7890 */ /* 0x000fe2000fffe03f */
[----:B------:R-:W-:Y:S01]  /*6ae0*/  UMOV UR11, 0x80000020 ;  /* 0x80000020000b7882 */ /* 0x000fe20000000000 */
[----:B------:R-:W-:-:S02]  /*6af0*/  UIADD3 UR14, UR30, 0x82, URZ ;  /* 0x000000821e0e7890 */ /* 0x000fc4000fffe03f */
[----:B------:R-:W-:Y:S01]  /*6b00*/  UIADD3 UR15, UR30, 0x182, URZ ;  /* 0x000001821e0f7890 */ /* 0x000fe2000fffe03f */
[----:B------:R-:W-:Y:S01]  /*6b10*/  WARPGROUP.ARRIVE ;  /* 0x00000000000079c5 */ /* 0x000fe20000000000 */
[----:B------:R-:W-:Y:S01]  /*6b20*/  UIADD3 UR18, UR30, 0x282, URZ ;  /* 0x000002821e127890 */ /* 0x000fe2000fffe03f */
[----:B------:R-:W-:Y:S01]  /*6b30*/  UMOV UR19, 0x80000020 ;  /* 0x8000002000137882 */ /* 0x000fe20000000000 */
[----:B------:R-:W-:-:S03]  /*6b40*/  UIADD3 UR22, UR30, 0x500, URZ ;  /* 0x000005001e167890 */ /* 0x000fc6000fffe03f */
[----:B------:R-:W-:Y:S01]  /*6b50*/  QGMMA.64x32x32.F32.E4M3.E4M3 R184, gdesc[UR28], RZ, !UPT, gsb0 ;  /* 0x006000001cb879f3 */ /* 0x000fe2000c0008ff */
[----:B------:R-:W-:Y:S01]  /*6b60*/  UMOV UR23, 0x80000020 ;  /* 0x8000002000177882 */ /* 0x000fe20000000000 */
[----:B------:R-:W-:Y:S01]  /*6b70*/  UIADD3 UR26, UR30, 0x502, URZ ;  /* 0x000005021e1a7890 */ /* 0x000fe2000fffe03f */
[----:B------:R-:W-:Y:S01]  /*6b80*/  UMOV UR27, 0x80000020 ;  /* 0x80000020001b7882 */ /* 0x000fe20000000000 */
        /* <DEDUP_REMOVED lines=135> */
[----:B------:R-:W-:-:S03]  /*7400*/  UIADD3 UR10, UR30, 0x702, URZ ;  /* 0x000007021e0a7890 */ /* 0x000fc6000fffe03f */
        /* <DEDUP_REMOVED lines=21> */
.L_x_4076:
[----:B------:R-:W-:Y:S01]  /*7560*/  ULEA UR10, UR7, UR37, 0x3 ;  /* 0x00000025070a7291 */ /* 0x000fe2000f8e183f */
[----:B------:R-:W-:-:S05]  /*7570*/  IMAD.U32 R11, RZ, RZ, UR6 ;  /* 0x00000006ff0b7e24 */ /* 0x000fca000f8e00ff */
[----:B------:R-:W-:-:S04]  /*7580*/  SHF.L.U32 R11, R11, 0x1f, RZ ;  /* 0x0000001f0b0b7819 */ /* 0x000fc800000006ff */
[----:B------:R0:W1:Y:S01]  /*7590*/  SYNCS.PHASECHK.TRANS64.TRYWAIT P2, [UR10+0x33450], R11 ;  /* 0x0334500bff0075a7 */ /* 0x000062000804014a */
[----:B------:R-:W-:Y:S05]  /*75a0*/  @!P0 BRA `(.L_x_4077) ;  /* 0x0000000000048947 */ /* 0x000fea0003800000 */
[----:B------:R-:W-:Y:S01]  /*75b0*/  BPT.TRAP 0x1 ;  /* 0x000000040000795c */ /* 0x000fe20000300000 */
.L_x_4077:
[----:B-1----:R-:W-:Y:S05]  /*75c0*/  @P2 BRA `(.L_x_4075) ;  /* 0x0000000000082947 */ /* 0x002fea0003800000 */
[----:B------:R-:W1:Y:S02]  /*75d0*/  SYNCS.PHASECHK.TRANS64.TRYWAIT P2, [UR10+0x33450], R11 ;  /* 0x0334500bff0075a7 */ /* 0x000e64000804014a */
[----:B-1----:R-:W-:Y:S05]  /*75e0*/  @!P2 BRA `(.L_x_4078) ;  /* 0x0000014400c8a947 */ /* 0x002fea0003800000 */
.L_x_4075:
[----:B------:R-:W-:Y:S01]  /*75f0*/  UIADD3 UR6, UR37, 0x200, URZ ;  /* 0x0000020025067890 */ /* 0x000fe2000fffe03f */
[----:B------:R-:W-:Y:S01]  /*7600*/  WARPGROUP.ARRIVE ;  /* 0x00000000000079c5 */ /* 0x000fe20000000000 */
[----:B------:R-:W-:Y:S01]  /*7610*/  UMOV UR11, 0xc0000010 ;  /* 0xc0000010000b7882 */ /* 0x000fe20000000000 */
[----:B------:R-:W-:Y:S01]  /*7620*/  PLOP3.LUT P2, PT, PT, PT, UP0, 0x80, 0x0 ;  /* 0x000000000000781c */ /* 0x000fe20003f4f008 */
[----:B------:R-:W-:Y:S01]  /*7630*/  USHF.R.U32.HI UR6, URZ, 0x4, UR6 ;  /* 0x000000043f067899 */ /* 0x000fe20008011606 */
[----:B------:R-:W-:Y:S01]  /*7640*/  PLOP3.LUT P3, PT, PT, PT, UP0, 0x80, 0x0 ;  /* 0x000000000000781c */ /* 0x000fe20003f6f008 */
[----:B01----:R-:W-:Y:S01]  /*7650*/  IMAD.U32 R11, RZ, RZ, UR5 ;  /* 0x00000005ff0b7e24 */ /* 0x003fe2000f8e00ff */
[----:B------:R-:W-:Y:S01]  /*7660*/  ULDC UR14, c[0x0][0x9e0] ;  /* 0x00027800000e7ab9 */ /* 0x000fe20000000800 */
[----:B------:R-:W-:Y:S01]  /*7670*/  ULOP3.LUT UR6, UR6, 0x3fff, URZ, 0xc0, !UPT ;  /* 0x00003fff06067892 */ /* 0x000fe2000f8ec03f */
[----:B------:R-:W-:Y:S02]  /*7680*/  IMAD.MOV.U32 R20, RZ, RZ, R9 ;  /* 0x000000ffff147224 */ /* 0x000fe400078e0009 */
[----:B------:R-:W-:Y:S01]  /*7690*/  @!P1 LEA R11, R11, UR37, 0x3 ;  /* 0x000000250b0b9c11 */ /* 0x000fe2000f8e18ff */
[----:B------:R-:W-:Y:S01]  /*76a0*/  ULOP3.LUT UR6, UR6, 0x10000, URZ, 0xfc, !UPT ;  /* 0x0001000006067892 */ /* 0x000fe2000f8efc3f */
[----:B------:R-:W-:-:S03]  /*76b0*/  IMAD R21, R6, -0xa0, RZ ;  /* 0xffffff6006157824 */ /* 0x000fc600078e02ff */
[----:B------:R-:W-:Y:S01]  /*76c0*/  UIMAD UR6, UR7, 0x780, UR6 ;  /* 0x00000780070678a4 */ /* 0x000fe2000f8e0206 */
[----:B------:R-:W-:Y:S02]  /*76d0*/  @!P1 VIADD R11, R11, 0x33440 ;  /* 0x000334400b0b9836 */ /* 0x000fe40000000000 */
[----:B------:R-:W-:-:S03]  /*76e0*/  VIADD R13, R21, 0x1 ;  /* 0x00000001150d7836 */ /* 0x000fc60000000000 */
[----:B------:R-:W-:Y:S01]  /*76f0*/  @!P1 PRMT R11, RZ, 0x654, R11 ;  /* 0x00000654ff0b9816 */ /* 0x000fe2000000000b */
[----:B------:R-:W-:Y:S01]  /*7700*/  UMOV UR10, UR6 ;  /* 0x00000006000a7c82 */ /* 0x000fe20008000000 */
[----:B------:R-:W-:Y:S01]  /*7710*/  IMAD R22, R10, -0x2, R13 ;  /* 0xfffffffe0a167824 */ /* 0x000fe200078e020d */
        /* <DEDUP_REMOVED lines=17> */
[----:B------:R-:W-:Y:S02]  /*7830*/  UMOV UR11, 0xc0000010 ;  /* 0xc0000010000b7882 */ /* 0x000fe40000000000 */
[----:B------:R-:W-:Y:S02]  /*7840*/  @UP0 ULDC UR6, c[0x0][0x44c] ;  /* 0x0001130000060ab9 */ /* 0x000fe40000000800 */
[----:B------:R-:W-:Y:S01]  /*7850*/  @P2 IMAD.HI.U32 R12, R9, UR6, RZ ;  /* 0x00000006090c2c27 */ /* 0x000fe2000f8e00ff */
[----:B------:R-:W-:Y:S01]  /*7860*/  @UP0 ULDC UR6, c[0x0][0x450] ;  /* 0x0001140000060ab9 */ /* 0x000fe20000000800 */
[----:B------:R-:W-:-:S03]  /*7870*/  PLOP3.LUT P2, PT, PT, PT, UP1, 0x40, 0x0 ;  /* 0x000000000000781c */ /* 0x000fc60003f4e818 */
[----:B------:R-:W-:Y:S02]  /*7880*/  @P3 SHF.R.U32.HI R20, RZ, UR6, R12 ;  /* 0x00000006ff143c19 */ /* 0x000fe4000801160c */
[----:B------:R-:W-:Y:S01]  /*7890*/  IADD3 R12, -R18, 0xb, RZ ;  /* 0x0000000b120c7810 */ /* 0x000fe20007ffe1ff */
[----:B------:R-:W-:Y:S02]  /*78a0*/  WARPGROUP.DEPBAR.LE gsb0, 0x0 ;  /* 0x00008000000079c5 */ /* 0x000fe40000010000 */
[----:B------:R-:W-:-:S06]  /*78b0*/  WARPGROUP.ARRIVE ;  /* 0x00000000000079c5 */ /* 0x000fcc0000000000 */
[----:B------:R-:W-:Y:S03]  /*78c0*/  QGMMA.64x192x32.F32.E4M3.E4M3 R24, R200, gdesc[UR8], R24, gsb0 ;  /* 0x02e00008c8187df3 */ /* 0x000fe60008000818 */
[----:B------:R-:W-:Y:S02]  /*78d0*/  WARPGROUP.DEPBAR.LE gsb0, 0x0 ;  /* 0x00008000000079c5 */ /* 0x000fe40000010000 */
[----:B------:R-:W0:Y:S01]  /*78e0*/  SHFL.IDX PT, R200, R20, RZ, 0x1c1f ;  /* 0x001c1fff14c87589 */ /* 0x000e2200000e0000 */
[----:B------:R1:W-:Y:S06]  /*78f0*/  BAR.ARV R12, 0x100 ;  /* 0x0004000c0000751d */ /* 0x0003ec0000002000 */
[----:B------:R2:W-:Y:S02]  /*7900*/  @!P1 SYNCS.ARRIVE.TRANS64.RED.A1T0 RZ, [R11+URZ], RZ ;  /* 0x000000ff0bff99a7 */ /* 0x0005e4000810043f */
[----:B--2---:R-:W-:-:S04]  /*7910*/  IMAD R11, R17, UR54, R22 ;  /* 0x00000036110b7c24 */ /* 0x004fc8000f8e0216 */
[----:B------:R-:W-:-:S04]  /*7920*/  VIADD R11, R11, -UR61 ;  /* 0x8000003d0b0b7c36 */ /* 0x000fc80008000000 */
[C---:B------:R-:W-:Y:S02]  /*7930*/  VIADD R15, R11.reuse, UR14 ;  /* 0x0000000e0b0f7c36 */ /* 0x040fe40008000000 */
[----:B------:R-:W-:Y:S02]  /*7940*/  VIADD R14, R11, UR57 ;  /* 0x000000390b0e7c36 */ /* 0x000fe40008000000 */
[----:B------:R-:W-:Y:S02]  /*7950*/  VIADD R11, R22, 0xffffffff ;  /* 0xffffffff160b7836 */ /* 0x000fe40000000000 */
[--C-:B0-----:R-:W-:Y:S02]  /*7960*/  IMAD.IADD R13, R15, 0x1, R200.reuse ;  /* 0x000000010f0d7824 */ /* 0x101fe400078e02c8 */
[----:B-1----:R-:W-:Y:S01]  /*7970*/  IMAD.IADD R12, R14, 0x1, R200 ;  /* 0x000000010e0c7824 */ /* 0x002fe200078e02c8 */
[----:B------:R-:W-:Y:S06]  /*7980*/  @P2 BRA `(.L_x_4079) ;  /* 0x0000000000582947 */ /* 0x000fec0003800000 */
        /* <DEDUP_REMOVED lines=13> */
.L_x_4081:
[----:B------:R-:W-:-:S05]  /*7a60*/  IMAD.U32 R201, RZ, RZ, UR53 ;  /* 0x00000035ffc97e24 */ /* 0x000fca000f8e00ff */
[----:B------:R-:W-:-:S13]  /*7a70*/  ISETP.NE.AND P2, PT, R201, 0x1, PT ;  /* 0x00000001c900780c */ /* 0x000fda0003f45270 */
[----:B------:R-:W0:Y:S02]  /*7a80*/  @P2 LDC.64 R202, c[0x0][0x9e8] ;  /* 0x00027a00ffca2b82 */ /* 0x000e240000000a00 */
[----:B0-----:R-:W-:-:S05]  /*7a90*/  @P2 IMAD.HI.U32 R200, R22, R202, RZ ;  /* 0x000000ca16c82227 */ /* 0x001fca00078e00ff */
[----:B------:R-:W-:-:S07]  /*7aa0*/  @P2 SHF.R.U32.HI R22, RZ, R203, R200 ;  /* 0x000000cbff162219 */ /* 0x000fce00000116c8 */
.L_x_4082:
[----:B------:R-:W-:Y:S05]  /*7ab0*/  BSYNC B0 ;  /* 0x0000000000007941 */ /* 0x000fea0003800000 */
.L_x_4080:
[----:B------:R-:W-:-:S05]  /*7ac0*/  IMAD R22, R22, R201, R11 ;  /* 0x000000c916167224 */ /* 0x000fca00078e020b */
[----:B------:R-:W-:Y:S02]  /*7ad0*/  VIADDMNMX R13, R22, R201, R13, PT ;  /* 0x000000c9160d7246 */ /* 0x000fe4000380010d */
[----:B------:R-:W-:-:S07]  /*7ae0*/  VIMNMX R12, R12, R22, !PT ;  /* 0x000000160c0c7248 */ /* 0x000fce0007fe0100 */
.L_x_4079:
[C---:B------:R-:W-:Y:S02]  /*7af0*/  ISETP.GE.AND P2, PT, R21.reuse, 0x2, PT ;  /* 0x000000021500780c */ /* 0x040fe40003f46270 */
[C---:B------:R-:W-:Y:S02]  /*7b00*/  ISETP.GE.AND P3, PT, R21.reuse, 0x9, PT ;  /* 0x000000091500780c */ /* 0x040fe40003f66270 */
[----:B------:R-:W-:Y:S02]  /*7b10*/  LOP3.LUT R16, R16, 0xdfffffff, RZ, 0xc0, !PT ;  /* 0xdfffffff10107812 */ /* 0x000fe400078ec0ff */
[----:B------:R-:W-:Y:S02]  /*7b20*/  ISETP.GE.AND P4, PT, R21, 0xa, PT ;  /* 0x0000000a1500780c */ /* 0x000fe40003f86270 */
[----:B------:R-:W-:-:S05]  /*7b30*/  LOP3.LUT R0, R0, 0xfffffffe, RZ, 0xc0, !PT ;  /* 0xfffffffe00007812 */ /* 0x000fca00078ec0ff */
[----:B------:R-:W-:Y:S02]  /*7b40*/  @P2 LOP3.LUT R16, R16, 0x20000000, RZ, 0xfc, !PT ;  /* 0x2000000010102812 */ /* 0x000fe400078efcff */
[----:B------:R-:W-:Y:S02]  /*7b50*/  ISETP.GT.AND P2, PT, R12, 0x1, !P2 ;  /* 0x000000010c00780c */ /* 0x000fe40005744270 */
[----:B------:R-:W-:Y:S02]  /*7b60*/  LOP3.LUT R16, R16, 0xbfffffff, RZ, 0xc0, !PT ;  /* 0xbfffffff10107812 */ /* 0x000fe400078ec0ff */
[----:B------:R-:W-:Y:S02]  /*7b70*/  ISETP.LT.OR P2, PT, R13, 0x2, P2 ;  /* 0x000000020d00780c */ /* 0x000fe40001741670 */
[----:B------:R-:W-:Y:S02]  /*7b80*/  @P3 LOP3.LUT R16, R16, 0x40000000, RZ, 0xfc, !PT ;  /* 0x4000000010103812 */ /* 0x000fe400078efcff */
[----:B------:R-:W-:-:S02]  /*7b90*/  FSEL R185, R185, -INF , !P2 ;  /* 0xff800000b9b97808 */ /* 0x000fc40005000000 */
[----:B------:R-:W-:Y:S02]  /*7ba0*/  LOP3.LUT R16, R16, 0x7fffffff, RZ, 0xc0, !PT ;  /* 0x7fffffff10107812 */ /* 0x000fe400078ec0ff */
[----:B------:R-:W-:Y:S02]  /*7bb0*/  ISETP.GT.AND P3, PT, R12, 0x8, !P3 ;  /* 0x000000080c00780c */ /* 0x000fe40005f64270 */
[----:B------:R-:W-:Y:S02]  /*7bc0*/  @P4 LOP3.LUT R16, R16, 0x80000000, RZ, 0xfc, !PT ;  /* 0x8000000010104812 */ /* 0x000fe400078efcff */
[----:B------:R-:W-:Y:S02]  /*7bd0*/  ISETP.GT.AND P2, PT, R12, 0x9, !P4 ;  /* 0x000000090c00780c */ /* 0x000fe40006744270 */
[----:B------:R-:W-:Y:S02]  /*7be0*/  ISETP.GE.AND P4, PT, R21, 0x11, PT ;  /* 0x000000111500780c */ /* 0x000fe40003f86270 */
[----:B------:R-:W-:-:S02]  /*7bf0*/  ISETP.LT.OR P3, PT, R13, 0x9, P3 ;  /* 0x000000090d00780c */ /* 0x000fc40001f61670 */
[----:B------:R-:W-:Y:S02]  /*7c00*/  ISETP.LT.OR P2, PT, R13, 0xa, P2 ;  /* 0x0000000a0d00780c */ /* 0x000fe40001741670 */
[----:B------:R-:W-:Y:S02]  /*7c10*/  FSEL R188, R188, -INF , !P3 ;  /* 0xff800000bcbc7808 */ /* 0x000fe40005800000 */
[----:B------:R-:W-:Y:S02]  /*7c20*/  ISETP.GE.AND P3, PT, R21, 0x12, PT ;  /* 0x000000121500780c */ /* 0x000fe40003f66270 */
[----:B------:R-:W-:Y:S02]  /*7c30*/  FSEL R189, R189, -INF , !P2 ;  /* 0xff800000bdbd7808 */ /* 0x000fe40005000000 */
[----:B------:R-:W-:Y:S02]  /*7c40*/  ISETP.GT.AND P2, PT, R12, 0x10, !P4 ;  /* 0x000000100c00780c */ /* 0x000fe40006744270 */
[----:B------:R-:W-:-:S02]  /*7c50*/  @P4 LOP3.LUT R0, R0, 0x1, RZ, 0xfc, !PT ;  /* 0x0000000100004812 */ /* 0x000fc400078efcff */
[----:B------:R-:W-:Y:S02]  /*7c60*/  ISETP.LT.OR P2, PT, R13, 0x11, P2 ;  /* 0x000000110d00780c */ /* 0x000fe40001741670 */
[----:B------:R-:W-:Y:S02]  /*7c70*/  LOP3.LUT R0, R0, 0xfffffff7, RZ, 0xc0, !PT ;  /* 0xfffffff700007812 */ /* 0x000fe400078ec0ff */
[----:B------:R-:W-:Y:S02]  /*7c80*/  FSEL R192, R192, -INF , !P2 ;  /* 0xff800000c0c07808 */ /* 0x000fe40005000000 */
[----:B------:R-:W-:Y:S02]  /*7c90*/  @P3 LOP3.LUT R0, R0, 0x8, RZ, 0xfc, !PT ;  /* 0x0000000800003812 */ /* 0x000fe400078efcff */
[----:B------:R-:W-:Y:S02]  /*7ca0*/  ISETP.GT.AND P2, PT, R12, 0x11, !P3 ;  /* 0x000000110c00780c */ /* 0x000fe40005f44270 */
[----:B------:R-:W-:-:S02]  /*7cb0*/  ISETP.GE.AND P3, PT, R21, 0x19, PT ;  /* 0x000000191500780c */ /* 0x000fc40003f66270 */
[----:B------:R-:W-:Y:S02]  /*7cc0*/  ISETP.LT.OR P2, PT, R13, 0x12, P2 ;  /* 0x000000120d00780c */ /* 0x000fe40001741670 */
[----:B------:R-:W-:Y:S02]  /*7cd0*/  LOP3.LUT R0, R0, 0xfffffffb, RZ, 0xc0, !PT ;  /* 0xfffffffb00007812 */ /* 0x000fe400078ec0ff */
[----:B------:R-:W-:Y:S02]  /*7ce0*/  FSEL R193, R193, -INF , !P2 ;  /* 0xff800000c1c17808 */ /* 0x000fe40005000000 */
[----:B------:R-:W-:Y:S02]  /*7cf0*/  ISETP.GT.AND P2, PT, R12, 0x18, !P3 ;  /* 0x000000180c00780c */ /* 0x000fe40005f44270 */
[----:B------:R-:W-:Y:S02]  /*7d00*/  ISETP.GE.AND P4, PT, R21, 0x22, PT ;  /* 0x000000221500780c */ /* 0x000fe40003f86270 */
[----:B------:R-:W-:-:S02]  /*7d10*/  ISETP.LT.OR P2, PT, R13, 0x19, P2 ;  /* 0x000000190d00780c */ /* 0x000fc40001741670 */
[----:B------:R-:W-:Y:S02]  /*7d20*/  @P3 LOP3.LUT R0, R0, 0x4, RZ, 0xfc, !PT ;  /* 0x0000000400003812 */ /* 0x000fe400078efcff */
[----:B------:R-:W-:Y:S02]  /*7d30*/  ISETP.GE.AND P3, PT, R21, 0x1a, PT ;  /* 0x0000001a1500780c */ /* 0x000fe40003f66270 */
[----:B------:R-:W-:Y:S02]  /*7d40*/  FSEL R196, R196, -INF , !P2 ;  /* 0xff800000c4c47808 */ /* 0x000fe40005000000 */
[----:B------:R-:W-:Y:S02]  /*7d50*/  ISETP.GT.AND P2, PT, R12, 0x19, !P3 ;  /* 0x000000190c00780c */ /* 0x000fe40005f44270 */
[----:B------:R-:W-:Y:S02]  /*7d60*/  LOP3.LUT R0, R0, 0xfffffffd, RZ, 0xc0, !PT ;  /* 0xfffffffd00007812 */ /* 0x000fe400078ec0ff */
[----:B------:R-:W-:-:S02]  /*7d70*/  ISETP.LT.OR P2, PT, R13, 0x1a, P2 ;  /* 0x0000001a0d00780c */ /* 0x000fc40001741670 */
[----:B------:R-:W-:Y:S02]  /*7d80*/  LOP3.LUT R16, R16, 0xfffffffd, RZ, 0xc0, !PT ;  /* 0xfffffffd10107812 */ /* 0x000fe400078ec0ff */
[----:B------:R-:W-:Y:S02]  /*7d90*/  FSEL R197, R197, -INF , !P2 ;  /* 0xff800000c5c57808 */ /* 0x000fe40005000000 */
[----:B------:R-:W-:Y:S02]  /*7da0*/  ISETP.GE.AND P2, PT, R21, 0x21, PT ;  /* 0x000000211500780c */ /* 0x000fe40003f46270 */
[----:B------:R-:W-:Y:S02]  /*7db0*/  @P3 LOP3.LUT R0, R0, 0x2, RZ, 0xfc, !PT ;  /* 0x0000000200003812 */ /* 0x000fe400078efcff */
[----:B------:R-:W-:Y:S02]  /*7dc0*/  ISETP.GT.AND P3, PT, R12, 0x20, !P2 ;  /* 0x000000200c00780c */ /* 0x000fe40005764270 */
[----:B------:R-:W-:-:S02]  /*7dd0*/  @P4 LOP3.LUT R16, R16, 0x2, RZ, 0xfc, !PT ;  /* 0x0000000210104812 */ /* 0x000fc400078efcff */
[----:B------:R-:W-:Y:S02]  /*7de0*/  ISETP.LT.OR P3, PT, R13, 0x21, P3 ;  /* 0x000000210d00780c */ /* 0x000fe40001f61670 */
[----:B------:R-:W-:Y:S02]  /*7df0*/  LOP3.LUT R16, R16, 0xfffffffb, RZ, 0xc0, !PT ;  /* 0xfffffffb10107812 */ /* 0x000fe400078ec0ff */
[----:B------:R-:W-:Y:S02]  /*7e00*/  FSEL R168, R168, -INF , !P3 ;  /* 0xff800000a8a87808 */ /* 0x000fe40005800000 */
[----:B------:R-:W-:Y:S02]  /*7e10*/  ISETP.GT.AND P3, PT, R12, 0x21, !P4 ;  /* 0x000000210c00780c */ /* 0x000fe40006764270 */
[----:B------:R-:W-:Y:S02]  /*7e20*/  ISETP.GE.AND P4, PT, R21, 0x29, PT ;  /* 0x000000291500780c */ /* 0x000fe40003f86270 */
[----:B------:R-:W-:-:S04]  /*7e30*/  ISETP.LT.OR P3, PT, R13, 0x22, P3 ;  /* 0x000000220d00780c */ /* 0x000fc80001f61670 */
[----:B------:R-:W-:Y:S02]  /*7e40*/  FSEL R169, R169, -INF , !P3 ;  /* 0xff800000a9a97808 */ /* 0x000fe40005800000 */
[----:B------:R-:W-:-:S04]  /*7e50*/  ISETP.GT.AND P3, PT, R12, 0x28, !P4 ;  /* 0x000000280c00780c */ /* 0x000fc80006764270 */
[----:B------:R-:W-:Y:S02]  /*7e60*/  ISETP.LT.OR P3, PT, R13, 0x29, P3 ;  /* 0x000000290d00780c */ /* 0x000fe40001f61670 */
[----:B------:R-:W-:Y:S02]  /*7e70*/  @P4 LOP3.LUT R16, R16, 0x4, RZ, 0xfc, !PT ;  /* 0x0000000410104812 */ /* 0x000fe400078efcff */
[----:B------:R-:W-:Y:S02]  /*7e80*/  ISETP.GE.AND P4, PT, R21, 0x2a, PT ;  /* 0x0000002a1500780c */ /* 0x000fe40003f86270 */
[----:B------:R-:W-:Y:S02]  /*7e90*/  LOP3.LUT R16, R16, 0xfffffff7, RZ, 0xc0, !PT ;  /* 0xfffffff710107812 */ /* 0x000fe400078ec0ff */
[----:B------:R-:W-:Y:S02]  /*7ea0*/  FSEL R172, R172, -INF , !P3 ;  /* 0xff800000acac7808 */ /* 0x000fe40005800000 */
[----:B------:R-:W-:-:S04]  /*7eb0*/  ISETP.GT.AND P3, PT, R12, 0x29, !P4 ;  /* 0x000000290c00780c */ /* 0x000fc80006764270 */
[----:B------:R-:W-:-:S03]  /*7ec0*/  ISETP.LT.OR P3, PT, R13, 0x2a, P3 ;  /* 0x0000002a0d00780c */ /* 0x000fc60001f61670 */
        /* <DEDUP_REMOVED lines=134> */
[----:B------:R-:W-:Y:S02]  /*8730*/  FSEL R121, R121, -INF , !P3 ;  /* 0xff80000079797808 */ /* 0x000fe40005800000 */
[----:B------:R-:W-:Y:S02]  /*8740*/  LOP3.LUT R16, R16, 0xfdffffff, RZ, 0xc0, !PT ;  /* 0xfdffffff10107812 */ /* 0x000fe400078ec0ff */
[----:B------:R-:W-:-:S04]  /*8750*/  ISETP.GT.AND P3, PT, R12, 0x88, !P4 ;  /* 0x000000880c00780c */ /* 0x000fc80006764270 */
[----:B------:R-:W-:-:S03]  /*8760*/  ISETP.LT.OR P3, PT, R13, 0x89, P3 ;  /* 0x000000890d00780c */ /* 0x000fc60001f61670 */
[----:B------:R-:W-:Y:S02]  /*8770*/  @P4 LOP3.LUT R16, R16, 0x2000000, RZ, 0xfc, !PT ;  /* 0x0200000010104812 */ /* 0x000fe400078efcff */
[----:B------:R-:W-:Y:S02]  /*8780*/  ISETP.GE.AND P4, PT, R21, 0x8a, PT ;  /* 0x0000008a1500780c */ /* 0x000fe40003f86270 */
[----:B------:R-:W-:Y:S02]  /*8790*/  FSEL R124, R124, -INF , !P3 ;  /* 0xff8000007c7c7808 */ /* 0x000fe40005800000 */
[----:B------:R-:W-:Y:S02]  /*87a0*/  ISETP.GT.AND P3, PT, R12, 0x89, !P4 ;  /* 0x000000890c00780c */ /* 0x000fe40006764270 */
[----:B------:R-:W-:Y:S02]  /*87b0*/  LOP3.LUT R16, R16, 0xfeffffff, RZ, 0xc0, !PT ;  /* 0xfeffffff10107812 */ /* 0x000fe400078ec0ff */
[----:B------:R-:W-:-:S04]  /*87c0*/  ISETP.LT.OR P3, PT, R13, 0x8a, P3 ;  /* 0x0000008a0d00780c */ /* 0x000fc80001f61670 */
[----:B------:R-:W-:Y:S02]  /*87d0*/  FSEL R125, R125, -INF , !P3 ;  /* 0xff8000007d7d7808 */ /* 0x000fe40005800000 */
[----:B------:R-:W-:Y:S02]  /*87e0*/  ISETP.GE.AND P3, PT, R21, 0x91, PT ;  /* 0x000000911500780c */ /* 0x000fe40003f66270 */
[----:B------:R-:W-:Y:S02]  /*87f0*/  @P4 LOP3.LUT R16, R16, 0x1000000, RZ, 0xfc, !PT ;  /* 0x0100000010104812 */ /* 0x000fe400078efcff */
[----:B------:R-:W-:Y:S02]  /*8800*/  ISETP.GT.AND P4, PT, R12, 0x90, !P3 ;  /* 0x000000900c00780c */ /* 0x000fe40005f84270 */
[----:B------:R-:W-:Y:S02]  /*8810*/  LOP3.LUT R16, R16, 0xfffffffe, RZ, 0xc0, !PT ;  /* 0xfffffffe10107812 */ /* 0x000fe400078ec0ff */
        /* <DEDUP_REMOVED lines=10> */
[----:B------:R-:W-:-:S13]  /*88c0*/  ISETP.GE.AND P6, PT, R21, 0x1, PT ;  /* 0x000000011500780c */ /* 0x000fda0003fc6270 */
[----:B------:R-:W-:Y:S02]  /*88d0*/  @P6 LOP3.LUT R16, R16, 0x1, RZ, 0xfc, !PT ;  /* 0x0000000110106812 */ /* 0x000fe400078efcff */
[----:B------:R-:W-:Y:S02]  /*88e0*/  ISETP.GT.AND P6, PT, R12, RZ, !P6 ;  /* 0x000000ff0c00720c */ /* 0x000fe400077c4270 */
[----:B------:R-:W-:Y:S02]  /*88f0*/  LOP3.LUT R16, R16, 0xefffffff, RZ, 0xc0, !PT ;  /* 0xefffffff10107812 */ /* 0x000fe400078ec0ff */
[----:B------:R-:W-:-:S04]  /*8900*/  ISETP.LT.OR P6, PT, R13, 0x1, P6 ;  /* 0x000000010d00780c */ /* 0x000fc800037c1670 */
[----:B------:R-:W-:Y:S02]  /*8910*/  FSEL R184, R184, -INF , !P6 ;  /* 0xff800000b8b87808 */ /* 0x000fe40007000000 */
[----:B------:R-:W-:-:S13]  /*8920*/  ISETP.GE.AND P6, PT, R21, 0x9a, PT ;  /* 0x0000009a1500780c */ /* 0x000fda0003fc6270 */
[----:B------:R-:W-:Y:S02]  /*8930*/  @P6 LOP3.LUT R16, R16, 0x10000000, RZ, 0xfc, !PT ;  /* 0x1000000010106812 */ /* 0x000fe400078efcff */
[----:B------:R-:W-:Y:S02]  /*8940*/  ISETP.GT.AND P6, PT, R12, 0x99, !P6 ;  /* 0x000000990c00780c */ /* 0x000fe400077c4270 */
[----:B------:R-:W0:Y:S02]  /*8950*/  SHFL.IDX PT, R12, R20, 0x1, 0x1c1f ;  /* 0x003c1f00140c7f89 */ /* 0x000e2400000e0000 */
[----:B------:R-:W-:-:S04]  /*8960*/  ISETP.LT.OR P6, PT, R13, 0x9a, P6 ;  /* 0x0000009a0d00780c */ /* 0x000fc800037c1670 */
[----:B------:R-:W-:Y:S02]  /*8970*/  FSEL R133, R133, -INF , !P6 ;  /* 0xff80000085857808 */ /* 0x000fe40007000000 */
[----:B------:R-:W-:Y:S01]  /*8980*/  PLOP3.LUT P6, PT, PT, PT, UP1, 0x40, 0x0 ;  /* 0x000000000000781c */ /* 0x000fe20003fce818 */
[--C-:B0-----:R-:W-:Y:S02]  /*8990*/  IMAD.IADD R15, R15, 0x1, R12.reuse ;  /* 0x000000010f0f7824 */ /* 0x101fe400078e020c */
[----:B------:R-:W-:-:S10]  /*89a0*/  IMAD.IADD R14, R14, 0x1, R12 ;  /* 0x000000010e0e7824 */ /* 0x000fd400078e020c */
[----:B------:R-:W-:Y:S05]  /*89b0*/  @P6 BRA `(.L_x_4083) ;  /* 0x0000000000586947 */ /* 0x000fea0003800000 */
        /* <DEDUP_REMOVED lines=13> */
.L_x_4085:
[----:B------:R-:W-:-:S05]  /*8a90*/  IMAD.U32 R22, RZ, RZ, UR53 ;  /* 0x00000035ff167e24 */ /* 0x000fca000f8e00ff */
[----:B------:R-:W-:-:S13]  /*8aa0*/  ISETP.NE.AND P6, PT, R22, 0x1, PT ;  /* 0x000000011600780c */ /* 0x000fda0003fc5270 */
[----:B------:R-:W0:Y:S02]  /*8ab0*/  @P6 LDC.64 R12, c[0x0][0x9e8] ;  /* 0x00027a00ff0c6b82 */ /* 0x000e240000000a00 */
[----:B0-----:R-:W-:-:S05]  /*8ac0*/  @P6 IMAD.HI.U32 R12, R20, R12, RZ ;  /* 0x0000000c140c6227 */ /* 0x001fca00078e00ff */
[----:B------:R-:W-:-:S07]  /*8ad0*/  @P6 SHF.R.U32.HI R20, RZ, R13, R12 ;  /* 0x0000000dff146219 */ /* 0x000fce000001160c */
.L_x_4086:
[----:B------:R-:W-:Y:S05]  /*8ae0*/  BSYNC B0 ;  /* 0x0000000000007941 */ /* 0x000fea0003800000 */
.L_x_4084:
[----:B------:R-:W-:-:S05]  /*8af0*/  IMAD R11, R20, R22, R11 ;  /* 0x00000016140b7224 */ /* 0x000fca00078e020b */
[----:B------:R-:W-:Y:S02]  /*8b00*/  VIADDMNMX R15, R11, R22, R15, PT ;  /* 0x000000160b0f7246 */ /* 0x000fe4000380010f */
[----:B------:R-:W-:-:S07]  /*8b10*/  VIMNMX R14, R14, R11, !PT ;  /* 0x0000000b0e0e7248 */ /* 0x000fce0007fe0100 */
.L_x_4083:
[----:B------:R-:W-:Y:S02]  /*8b20*/  ISETP.GT.AND P2, PT, R14, 0x20, !P2 ;  /* 0x000000200e00780c */ /* 0x000fe40005744270 */
[----:B------:R-:W-:Y:S02]  /*8b30*/  LOP3.LUT P6, RZ, R16, 0x2, RZ, 0xc0, !PT ;  /* 0x0000000210ff7812 */ /* 0x000fe400078cc0ff */
[----:B------:R-:W-:Y:S02]  /*8b40*/  ISETP.LT.OR P2, PT, R15, 0x21, P2 ;  /* 0x000000210f00780c */ /* 0x000fe40001741670 */
[----:B------:R-:W-:Y:S02]  /*8b50*/  FMNMX.FTZ R12, R184, R5, !PT ;  /* 0x00000005b80c7209 */ /* 0x000fe40007810000 */
[----:B------:R-:W-:Y:S02]  /*8b60*/  FSEL R170, R170, -INF , !P2 ;  /* 0xff800000aaaa7808 */ /* 0x000fe40005000000 */
[----:B------:R-:W-:-:S02]  /*8b70*/  ISETP.GT.AND P2, PT, R14, 0x21, !P6 ;  /* 0x000000210e00780c */ /* 0x000fc40007744270 */
[C---:B------:R-:W-:Y:S02]  /*8b80*/  LOP3.LUT P6, RZ, R16.reuse, 0x8000, RZ, 0xc0, !PT ;  /* 0x0000800010ff7812 */ /* 0x040fe400078cc0ff */
[----:B------:R-:W-:Y:S02]  /*8b90*/  ISETP.LT.OR P2, PT, R15, 0x22, P2 ;  /* 0x000000220f00780c */ /* 0x000fe40001741670 */
[----:B------:R-:W-:Y:S02]  /*8ba0*/  FMNMX.FTZ R11, R185, R12, !PT ;  /* 0x0000000cb90b7209 */ /* 0x000fe40007810000 */
[----:B------:R-:W-:Y:S02]  /*8bb0*/  FSEL R171, R171, -INF , !P2 ;  /* 0xff800000abab7808 */ /* 0x000fe40005000000 */
[----:B------:R-:W-:Y:S02]  /*8bc0*/  LOP3.LUT P2, RZ, R16, 0x4, RZ, 0xc0, !PT ;  /* 0x0000000410ff7812 */ /* 0x000fe4000784c0ff */
[----:B------:R-:W-:-:S02]  /*8bd0*/  FMNMX.FTZ R12, R188, R11, !PT ;  /* 0x0000000bbc0c7209 */ /* 0x000fc40007810000 */
[----:B------:R-:W-:Y:S02]  /*8be0*/  ISETP.GT.AND P2, PT, R14, 0x28, !P2 ;  /* 0x000000280e00780c */ /* 0x000fe40005744270 */
[----:B------:R-:W-:Y:S02]  /*8bf0*/  FMNMX.FTZ R11, R189, R12, !PT ;  /* 0x0000000cbd0b7209 */ /* 0x000fe40007810000 */
[----:B------:R-:W-:Y:S02]  /*8c00*/  ISETP.LT.OR P2, PT, R15, 0x29, P2 ;  /* 0x000000290f00780c */ /* 0x000fe40001741670 */
[----:B------:R-:W-:Y:S02]  /*8c10*/  FMNMX.FTZ R12, R192, R11, !PT ;  /* 0x0000000bc00c7209 */ /* 0x000fe40007810000 */
[----:B------:R-:W-:Y:S02]  /*8c20*/  FSEL R174, R174, -INF , !P2 ;  /* 0xff800000aeae7808 */ /* 0x000fe40005000000 */
[----:B------:R-:W-:-:S02]  /*8c30*/  LOP3.LUT P2, RZ, R16, 0x8, RZ, 0xc0, !PT ;  /* 0x0000000810ff7812 */ /* 0x000fc4000784c0ff */
[----:B------:R-:W-:Y:S02]  /*8c40*/  FMNMX.FTZ R11, R193, R12, !PT ;  /* 0x0000000cc10b7209 */ /* 0x000fe40007810000 */
[----:B------:R-:W-:Y:S02]  /*8c50*/  ISETP.GT.AND P2, PT, R14, 0x29, !P2 ;  /* 0x000000290e00780c */ /* 0x000fe40005744270 */
[----:B------:R-:W-:Y:S02]  /*8c60*/  FMNMX.FTZ R12, R196, R11, !PT ;  /* 0x0000000bc40c7209 */ /* 0x000fe40007810000 */
[----:B------:R-:W-:Y:S02]  /*8c70*/  ISETP.LT.OR P2, PT, R15, 0x2a, P2 ;  /* 0x0000002a0f00780c */ /* 0x000fe40001741670 */
[----:B------:R-:W-:Y:S02]  /*8c80*/  FMNMX.FTZ R11, R197, R12, !PT ;  /* 0x0000000cc50b7209 */ /* 0x000fe40007810000 */
[----:B------:R-:W-:-:S02]  /*8c90*/  FSEL R175, R175, -INF , !P2 ;  /* 0xff800000afaf7808 */ /* 0x000fc40005000000 */
[----:B------:R-:W-:Y:S02]  /*8ca0*/  LOP3.LUT P2, RZ, R16, 0x800000, RZ, 0xc0, !PT ;  /* 0x0080000010ff7812 */ /* 0x000fe4000784c0ff */
[----:B------:R-:W-:Y:S02]  /*8cb0*/  FMNMX.FTZ R12, R168, R11, !PT ;  /* 0x0000000ba80c7209 */ /* 0x000fe40007810000 */
[----:B------:R-:W-:Y:S02]  /*8cc0*/  ISETP.GT.AND P2, PT, R14, 0x30, !P2 ;  /* 0x000000300e00780c */ /* 0x000fe40005744270 */
[----:B------:R-:W-:Y:S02]  /*8cd0*/  FMNMX.FTZ R11, R169, R12, !PT ;  /* 0x0000000ca90b7209 */ /* 0x000fe40007810000 */
[----:B------:R-:W-:Y:S02]  /*8ce0*/  ISETP.LT.OR P2, PT, R15, 0x31, P2 ;  /* 0x000000310f00780c */ /* 0x000fe40001741670 */
[----:B------:R-:W-:-:S02]  /*8cf0*/  FMNMX.FTZ R12, R172, R11, !PT ;  /* 0x0000000bac0c7209 */ /* 0x000fc40007810000 */
[----:B------:R-:W-:Y:S02]  /*8d00*/  FSEL R178, R178, -INF , !P2 ;  /* 0xff800000b2b27808 */ /* 0x000fe40005000000 */
[----:B------:R-:W-:Y:S02]  /*8d10*/  LOP3.LUT P2, RZ, R16, 0x400000, RZ, 0xc0, !PT ;  /* 0x0040000010ff7812 */ /* 0x000fe4000784c0ff */
[----:B------:R-:W-:Y:S02]  /*8d20*/  FMNMX.FTZ R11, R173, R12, !PT ;  /* 0x0000000cad0b7209 */ /* 0x000fe40007810000 */
[----:B------:R-:W-:Y:S02]  /*8d30*/  ISETP.GT.AND P2, PT, R14, 0x31, !P2 ;  /* 0x000000310e00780c */ /* 0x000fe40005744270 */
[----:B------:R-:W-:Y:S02]  /*8d40*/  FMNMX.FTZ R12, R176, R11, !PT ;  /* 0x0000000bb00c7209 */ /* 0x000fe40007810000 */
[----:B------:R-:W-:-:S02]  /*8d50*/  ISETP.LT.OR P2, PT, R15, 0x32, P2 ;  /* 0x000000320f00780c */ /* 0x000fc40001741670 */
[----:B------:R-:W-:Y:S02]  /*8d60*/  FMNMX.FTZ R11, R177, R12, !PT ;  /* 0x0000000cb10b7209 */ /* 0x000fe40007810000 */
[----:B------:R-:W-:Y:S02]  /*8d70*/  FSEL R179, R179, -INF , !P2 ;  /* 0xff800000b3b37808 */ /* 0x000fe40005000000 */
[----:B------:R-:W-:Y:S02]  /*8d80*/  LOP3.LUT P2, RZ, R16, 0x200000, RZ, 0xc0, !PT ;  /* 0x0020000010ff7812 */ /* 0x000fe4000784c0ff */
[----:B------:R-:W-:Y:S02]  /*8d90*/  FMNMX.FTZ R12, R180, R11, !PT ;  /* 0x0000000bb40c7209 */ /* 0x000fe40007810000 */
[----:B------:R-:W-:Y:S02]  /*8da0*/  ISETP.GT.AND P2, PT, R14, 0x38, !P2 ;  /* 0x000000380e00780c */ /* 0x000fe40005744270 */
[----:B------:R-:W-:-:S02]  /*8db0*/  FMNMX.FTZ R11, R181, R12, !PT ;  /* 0x0000000cb50b7209 */ /* 0x000fc40007810000 */
[----:B------:R-:W-:Y:S02]  /*8dc0*/  ISETP.LT.OR P2, PT, R15, 0x39, P2 ;  /* 0x000000390f00780c */ /* 0x000fe40001741670 */
[----:B------:R-:W-:Y:S02]  /*8dd0*/  FMNMX.FTZ R12, R152, R11, !PT ;  /* 0x0000000b980c7209 */ /* 0x000fe40007810000 */
[----:B------:R-:W-:Y:S02]  /*8de0*/  FSEL R182, R182, -INF , !P2 ;  /* 0xff800000b6b67808 */ /* 0x000fe40005000000 */
[----:B------:R-:W-:Y:S02]  /*8df0*/  LOP3.LUT P2, RZ, R16, 0x100000, RZ, 0xc0, !PT ;  /* 0x0010000010ff7812 */ /* 0x000fe4000784c0ff */
[----:B------:R-:W-:Y:S02]  /*8e00*/  FMNMX.FTZ R11, R153, R12, !PT ;  /* 0x0000000c990b7209 */ /* 0x000fe40007810000 */
[----:B------:R-:W-:-:S02]  /*8e10*/  ISETP.GT.AND P2, PT, R14, 0x39, !P2 ;  /* 0x000000390e00780c */ /* 0x000fc40005744270 */
[----:B------:R-:W-:Y:S02]  /*8e20*/  FMNMX.FTZ R12, R156, R11, !PT ;  /* 0x0000000b9c0c7209 */ /* 0x000fe40007810000 */
        /* <DEDUP_REMOVED lines=31> */
[----:B------:R-:W-:Y:S02]  /*9020*/  ISETP.GT.AND P2, PT, R14, 0x50, !P6 ;  /* 0x000000500e00780c */ /* 0x000fe40007744270 */
[----:B------:R-:W-:Y:S02]  /*9030*/  LOP3.LUT P6, RZ, R16, 0x10, RZ, 0xc0, !PT ;  /* 0x0000001010ff7812 */ /* 0x000fe400078cc0ff */
        /* <DEDUP_REMOVED lines=18> */
[----:B------:R-:W-:Y:S01]  /*9160*/  FMNMX.FTZ R20, R133, R12, !PT ;  /* 0x0000000c85147209 */ /* 0x000fe20007810000 */
[----:B------:R-:W-:Y:S01]  /*9170*/  IMAD.U32 R12, RZ, RZ, UR36 ;  /* 0x00000024ff0c7e24 */ /* 0x000fe2000f8e00ff */
[----:B------:R-:W-:-:S02]  /*9180*/  ISETP.GT.AND P2, PT, R14, 0x59, !P2 ;  /* 0x000000590e00780c */ /* 0x000fc40005744270 */
[C---:B------:R-:W-:Y:S01]  /*9190*/  ISETP.GT.AND P3, PT, R14.reuse, 0x90, !P3 ;  /* 0x000000900e00780c */ /* 0x040fe20005f64270 */
[----:B------:R-:W0:Y:S01]  /*91a0*/  SHFL.BFLY PT, R11, R20, 0x2, 0x1f ;  /* 0x0c401f00140b7f89 */ /* 0x000e2200000e0000 */
[----:B------:R-:W-:Y:S02]  /*91b0*/  ISETP.LT.OR P2, PT, R15, 0x5a, P2 ;  /* 0x0000005a0f00780c */ /* 0x000fe40001741670 */
[----:B------:R-:W-:Y:S02]  /*91c0*/  ISETP.GT.AND P4, PT, R14, 0x91, !P4 ;  /* 0x000000910e00780c */ /* 0x000fe40006784270 */
[----:B------:R-:W-:Y:S02]  /*91d0*/  FSEL R167, R167, -INF , !P2 ;  /* 0xff800000a7a77808 */ /* 0x000fe40005000000 */
[----:B------:R-:W-:Y:S02]  /*91e0*/  LOP3.LUT P2, RZ, R16, 0x800, RZ, 0xc0, !PT ;  /* 0x0000080010ff7812 */ /* 0x000fe4000784c0ff */
[----:B------:R-:W-:-:S02]  /*91f0*/  ISETP.GT.AND P5, PT, R14, 0x98, !P5 ;  /* 0x000000980e00780c */ /* 0x000fc40006fa4270 */
[----:B------:R-:W-:Y:S02]  /*9200*/  ISETP.GT.AND P2, PT, R14, 0x60, !P2 ;  /* 0x000000600e00780c */ /* 0x000fe40005744270 */
[C---:B------:R-:W-:Y:S02]  /*9210*/  ISETP.LT.OR P3, PT, R15.reuse, 0x91, P3 ;  /* 0x000000910f00780c */ /* 0x040fe40001f61670 */
[C---:B------:R-:W-:Y:S02]  /*9220*/  ISETP.LT.OR P2, PT, R15.reuse, 0x61, P2 ;  /* 0x000000610f00780c */ /* 0x040fe40001741670 */
[----:B------:R-:W-:Y:S02]  /*9230*/  ISETP.LT.OR P4, PT, R15, 0x92, P4 ;  /* 0x000000920f00780c */ /* 0x000fe40002781670 */
[----:B------:R-:W-:Y:S02]  /*9240*/  FSEL R138, R138, -INF , !P2 ;  /* 0xff8000008a8a7808 */ /* 0x000fe40005000000 */
[----:B------:R-:W-:-:S02]  /*9250*/  LOP3.LUT P2, RZ, R16, 0x400, RZ, 0xc0, !PT ;  /* 0x0000040010ff7812 */ /* 0x000fc4000784c0ff */
[----:B------:R-:W-:Y:S02]  /*9260*/  FSEL R130, R130, -INF , !P3 ;  /* 0xff80000082827808 */ /* 0x000fe40005800000 */
[----:B------:R-:W-:Y:S02]  /*9270*/  ISETP.GT.AND P2, PT, R14, 0x61, !P2 ;  /* 0x000000610e00780c */ /* 0x000fe40005744270 */
[----:B0-----:R-:W-:Y:S02]  /*9280*/  FMNMX.FTZ R22, R20, R11, !PT ;  /* 0x0000000b14167209 */ /* 0x001fe40007810000 */
[C---:B------:R-:W-:Y:S02]  /*9290*/  ISETP.LT.OR P2, PT, R15.reuse, 0x62, P2 ;  /* 0x000000620f00780c */ /* 0x040fe40001741670 */
[----:B------:R-:W-:Y:S01]  /*92a0*/  ISETP.LT.OR P5, PT, R15, 0x99, P5 ;  /* 0x000000990f00780c */ /* 0x000fe20002fa1670 */
[----:B------:R-:W0:Y:S01]  /*92b0*/  SHFL.BFLY PT, R11, R22, 0x1, 0x1f ;  /* 0x0c201f00160b7f89 */ /* 0x000e2200000e0000 */
[----:B------:R-:W-:-:S02]  /*92c0*/  FSEL R139, R139, -INF , !P2 ;  /* 0xff8000008b8b7808 */ /* 0x000fc40005000000 */
[----:B------:R-:W-:Y:S02]  /*92d0*/  LOP3.LUT P2, RZ, R16, 0x200, RZ, 0xc0, !PT ;  /* 0x0000020010ff7812 */ /* 0x000fe4000784c0ff */
[----:B------:R-:W-:Y:S02]  /*92e0*/  FSEL R131, R131, -INF , !P4 ;  /* 0xff80000083837808 */ /* 0x000fe40006000000 */
[----:B------:R-:W-:Y:S02]  /*92f0*/  ISETP.GT.AND P2, PT, R14, 0x68, !P2 ;  /* 0x000000680e00780c */ /* 0x000fe40005744270 */
[----:B------:R-:W-:Y:S02]  /*9300*/  FSEL R134, R134, -INF , !P5 ;  /* 0xff80000086867808 */ /* 0x000fe40006800000 */
[----:B------:R-:W-:-:S04]  /*9310*/  ISETP.LT.OR P2, PT, R15, 0x69, P2 ;  /* 0x000000690f00780c */ /* 0x000fc80001741670 */
[----:B------:R-:W-:Y:S02]  /*9320*/  FSEL R142, R142, -INF , !P2 ;  /* 0xff8000008e8e7808 */ /* 0x000fe40005000000 */
[----:B------:R-:W-:-:S04]  /*9330*/  LOP3.LUT P2, RZ, R16, 0x100, RZ, 0xc0, !PT ;  /* 0x0000010010ff7812 */ /* 0x000fc8000784c0ff */
[----:B------:R-:W-:Y:S02]  /*9340*/  ISETP.GT.AND P2, PT, R14, 0x69, !P2 ;  /* 0x000000690e00780c */ /* 0x000fe40005744270 */
[----:B0-----:R-:W-:Y:S02]  /*9350*/  FMNMX.FTZ R11, R22, R11, !PT ;  /* 0x0000000b160b7209 */ /* 0x001fe40007810000 */
[----:B------:R-:W-:-:S03]  /*9360*/  ISETP.LT.OR P2, PT, R15, 0x6a, P2 ;  /* 0x0000006a0f00780c */ /* 0x000fc60001741670 */
[----:B------:R-:W-:Y:S01]  /*9370*/  FFMA.FTZ R12, R11, R12, -8 ;  /* 0xc10000000b0c7423 */ /* 0x000fe2000001000c */
[----:B------:R-:W-:Y:S02]  /*9380*/  FSEL R143, R143, -INF , !P2 ;  /* 0xff8000008f8f7808 */ /* 0x000fe40005000000 */
[----:B------:R-:W-:-:S04]  /*9390*/  LOP3.LUT P2, RZ, R16, 0x80, RZ, 0xc0, !PT ;  /* 0x0000008010ff7812 */ /* 0x000fc8000784c0ff */
[----:B------:R-:W-:-:S04]  /*93a0*/  ISETP.GT.AND P2, PT, R14, 0x70, !P2 ;  /* 0x000000700e00780c */ /* 0x000fc80005744270 */
[----:B------:R-:W-:-:S04]  /*93b0*/  ISETP.LT.OR P2, PT, R15, 0x71, P2 ;  /* 0x000000710f00780c */ /* 0x000fc80001741670 */
        /* <DEDUP_REMOVED lines=9> */
[----:B------:R-:W-:Y:S02]  /*9450*/  ISETP.GT.AND P2, PT, R14, 0x79, !P6 ;  /* 0x000000790e00780c */ /* 0x000fe40007744270 */
[----:B------:R-:W-:Y:S02]  /*9460*/  LOP3.LUT P6, RZ, R16, 0x1000000, RZ, 0xc0, !PT ;  /* 0x0100000010ff7812 */ /* 0x000fe400078cc0ff */
        /* <DEDUP_REMOVED lines=46> */
[----:B------:R-:W-:Y:S02]  /*9750*/  ISETP.GT.AND P2, PT, R14, RZ, !P6 ;  /* 0x000000ff0e00720c */ /* 0x000fe40007744270 */
[----:B------:R-:W-:Y:S02]  /*9760*/  LOP3.LUT P6, RZ, R16, 0x10000000, RZ, 0xc0, !PT ;  /* 0x1000000010ff7812 */ /* 0x000fe400078cc0ff */
[----:B------:R-:W-:Y:S02]  /*9770*/  ISETP.LT.OR P2, PT, R15, 0x1, P2 ;  /* 0x000000010f00780c */ /* 0x000fe40001741670 */
[----:B------:R-:W-:Y:S02]  /*9780*/  ISETP.GT.AND P6, PT, R14, 0x99, !P6 ;  /* 0x000000990e00780c */ /* 0x000fe400077c4270 */
[----:B------:R-:W-:-:S02]  /*9790*/  FSEL R13, R186, -INF , !P2 ;  /* 0xff800000ba0d7808 */ /* 0x000fc40005000000 */
[----:B------:R-:W-:Y:S02]  /*97a0*/  FSETP.NEU.FTZ.AND P2, PT, R11, -INF , PT ;  /* 0xff8000000b00780b */ /* 0x000fe40003f5d000 */
[----:B------:R-:W-:Y:S02]  /*97b0*/  ISETP.LT.OR P6, PT, R15, 0x9a, P6 ;  /* 0x0000009a0f00780c */ /* 0x000fe400037c1670 */
[----:B------:R-:W-:Y:S02]  /*97c0*/  FSEL R12, R12, RZ, P2 ;  /* 0x000000ff0c0c7208 */ /* 0x000fe40001000000 */
[----:B------:R-:W-:-:S03]  /*97d0*/  FSEL R135, R135, -INF , !P6 ;  /* 0xff80000087877808 */ /* 0x000fc60007000000 */
        /* <DEDUP_REMOVED lines=50> */
[----:B------:R-:W-:Y:S01]  /*9b00*/  FFMA.FTZ R133, R133, UR36, -R12 ;  /* 0x0000002485857c23 */ /* 0x000fe2000801080c */
[----:B------:R-:W-:Y:S02]  /*9b10*/  MUFU.EX2 R21, R21 ;  /* 0x0000001500157308 */ /* 0x000fe40000000800 */
[----:B------:R-:W-:-:S04]  /*9b20*/  FMNMX.FTZ R193, R179, R188, !PT ;  /* 0x000000bcb3c17209 */ /* 0x000fc80007810000 */
[----:B------:R-:W-:Y:S02]  /*9b30*/  FMNMX.FTZ R188, R182, R193, !PT ;  /* 0x000000c1b6bc7209 */ /* 0x000fe40007810000 */
        /* <DEDUP_REMOVED lines=33> */
[----:B------:R0:W-:Y:S02]  /*9d50*/  MUFU.EX2 R14, R192 ;  /* 0x000000c0000e7308 */ /* 0x0001e40000000800 */
[----:B------:R-:W-:-:S04]  /*9d60*/  FMNMX.FTZ R141, R131, R140, !PT ;  /* 0x0000008c838d7209 */ /* 0x000fc80007810000 */
[----:B------:R-:W-:Y:S01]  /*9d70*/  FMNMX.FTZ R140, R134, R141, !PT ;  /* 0x0000008d868c7209 */ /* 0x000fe20007810000 */
[----:B------:R-:W-:-:S01]  /*9d80*/  FFMA.FTZ R141, R145, UR36, -R12 ;  /* 0x00000024918d7c23 */ /* 0x000fc2000801080c */
[----:B------:R-:W-:Y:S01]  /*9d90*/  FFMA.FTZ R145, R149, UR36, -R12 ;  /* 0x0000002495917c23 */ /* 0x000fe2000801080c */
[----:B------:R-:W-:Y:S01]  /*9da0*/  IMAD.U32 R149, RZ, RZ, UR36 ;  /* 0x00000024ff957e24 */ /* 0x000fe2000f8e00ff */
[----:B------:R-:W-:Y:S01]  /*9db0*/  FMNMX.FTZ R188, R135, R140, !PT ;  /* 0x0000008c87bc7209 */ /* 0x000fe20007810000 */
[----:B------:R-:W-:Y:S04]  /*9dc0*/  MUFU.EX2 R176, R176 ;  /* 0x000000b000b07308 */ /* 0x000fe80000000800 */
[----:B------:R-:W1:Y:S04]  /*9dd0*/  SHFL.BFLY PT, R193, R188, 0x2, 0x1f ;  /* 0x0c401f00bcc17f89 */ /* 0x000e6800000e0000 */
[----:B------:R-:W-:Y:S08]  /*9de0*/  MUFU.EX2 R140, R196 ;  /* 0x000000c4008c7308 */ /* 0x000ff00000000800 */
[----:B------:R-:W-:Y:S08]  /*9df0*/  MUFU.EX2 R177, R177 ;  /* 0x000000b100b17308 */ /* 0x000ff00000000800 */
[----:B------:R-:W-:Y:S01]  /*9e00*/  MUFU.EX2 R180, R180 ;  /* 0x000000b400b47308 */ /* 0x000fe20000000800 */
[----:B-1----:R-:W-:-:S02]  /*9e10*/  FMNMX.FTZ R193, R188, R193, !PT ;  /* 0x000000c1bcc17209 */ /* 0x002fc40007810000 */
[----:B------:R-:W-:-:S05]  /*9e20*/  FSEL R188, R11, RZ, P2 ;  /* 0x000000ff0bbc7208 */ /* 0x000fca0001000000 */
[----:B------:R-:W-:Y:S01]  /*9e30*/  MUFU.EX2 R181, R181 ;  /* 0x000000b500b57308 */ /* 0x000fe20000000800 */
[----:B------:R-:W1:Y:S01]  /*9e40*/  SHFL.BFLY PT, R148, R193, 0x1, 0x1f ;  /* 0x0c201f00c1947f89 */ /* 0x000e6200000e0000 */
[----:B------:R-:W-:-:S04]  /*9e50*/  FADD.FTZ R188, -R188, R5 ;  /* 0x00000005bcbc7221 */ /* 0x000fc80000010100 */
[----:B------:R-:W-:Y:S02]  /*9e60*/  FMUL.FTZ R188, R188, UR36 ;  /* 0x00000024bcbc7c20 */ /* 0x000fe40008410000 */
[----:B------:R-:W-:Y:S08]  /*9e70*/  MUFU.EX2 R5, R133 ;  /* 0x0000008500057308 */ /* 0x000ff00000000800 */
[----:B------:R-:W2:Y:S08]  /*9e80*/  MUFU.EX2 R188, R188 ;  /* 0x000000bc00bc7308 */ /* 0x000eb00000000800 */
[----:B------:R-:W-:Y:S01]  /*9e90*/  MUFU.EX2 R152, R152 ;  /* 0x0000009800987308 */ /* 0x000fe20000000800 */
[----:B-1----:R-:W-:-:S04]  /*9ea0*/  FMNMX.FTZ R12, R193, R148, !PT ;  /* 0x00000094c10c7209 */ /* 0x002fc80007810000 */
[C---:B------:R-:W-:Y:S01]  /*9eb0*/  FSETP.NEU.FTZ.AND P2, PT, R12.reuse, -INF , PT ;  /* 0xff8000000c00780b */ /* 0x040fe20003f5d000 */
[----:B------:R-:W-:-:S02]  /*9ec0*/  FFMA.FTZ R148, R12, R149, -8 ;  /* 0xc10000000c947423 */ /* 0x000fc40000010095 */
[----:B------:R-:W-:Y:S03]  /*9ed0*/  MUFU.EX2 R153, R153 ;  /* 0x0000009900997308 */ /* 0x000fe60000000800 */
[----:B------:R-:W-:-:S05]  /*9ee0*/  FSEL R148, R148, RZ, P2 ;  /* 0x000000ff94947208 */ /* 0x000fca0001000000 */
[--C-:B------:R-:W-:Y:S01]  /*9ef0*/  FFMA.FTZ R193, R190, UR36, -R148.reuse ;  /* 0x00000024bec17c23 */ /* 0x100fe20008010894 */
[----:B------:R-:W-:-:S01]  /*9f00*/  FFMA.FTZ R190, R191, UR36, -R148 ;  /* 0x00000024bfbe7c23 */ /* 0x000fc20008010894 */
[----:B------:R-:W-:Y:S01]  /*9f10*/  FSEL R191, R12, RZ, P2 ;  /* 0x000000ff0cbf7208 */ /* 0x000fe20001000000 */
[----:B0-----:R-:W-:-:S01]  /*9f20*/  FFMA.FTZ R192, R13, UR36, -R148 ;  /* 0x000000240dc07c23 */ /* 0x001fc20008010894 */
[--C-:B------:R-:W-:Y:S01]  /*9f30*/  FFMA.FTZ R13, R187, UR36, -R148.reuse ;  /* 0x00000024bb0d7c23 */ /* 0x100fe20008010894 */
[----:B------:R0:W-:Y:S01]  /*9f40*/  MUFU.EX2 R133, R193 ;  /* 0x000000c100857308 */ /* 0x0001e20000000800 */
[----:B------:R-:W-:-:S01]  /*9f50*/  FFMA.FTZ R149, R194, UR36, -R148 ;  /* 0x00000024c2957c23 */ /* 0x000fc20008010894 */
[----:B------:R-:W-:Y:S01]  /*9f60*/  FADD.FTZ R191, -R191, R4 ;  /* 0x00000004bfbf7221 */ /* 0x000fe20000010100 */
[----:B------:R-:W-:-:S01]  /*9f70*/  FFMA.FTZ R194, R195, UR36, -R148 ;  /* 0x00000024c3c27c23 */ /* 0x000fc20008010894 */
[----:B--2---:R-:W-:Y:S01]  /*9f80*/  FFMA.FTZ R195, R188, R8, R21 ;  /* 0x00000008bcc37223 */ /* 0x004fe20000010015 */
[----:B------:R-:W-:-:S01]  /*9f90*/  FFMA.FTZ R187, R198, UR36, -R148 ;  /* 0x00000024c6bb7c23 */ /* 0x000fc20008010894 */
[----:B------:R-:W-:Y:S01]  /*9fa0*/  FMUL.FTZ R191, R191, UR36 ;  /* 0x00000024bfbf7c20 */ /* 0x000fe20008410000 */
[----:B------:R-:W-:-:S01]  /*9fb0*/  FFMA.FTZ R196, R199, UR36, -R148 ;  /* 0x00000024c7c47c23 */ /* 0x000fc20008010894 */
[----:B------:R-:W-:Y:S01]  /*9fc0*/  MUFU.EX2 R192, R192 ;  /* 0x000000c000c07308 */ /* 0x000fe20000000800 */
[----:B------:R-:W-:-:S01]  /*9fd0*/  FADD.FTZ R195, R20, R195 ;  /* 0x000000c314c37221 */ /* 0x000fc20000010000 */
[--C-:B0-----:R-:W-:Y:S01]  /*9fe0*/  FFMA.FTZ R193, R158, UR36, -R148.reuse ;  /* 0x000000249ec17c23 */ /* 0x101fe20008010894 */
[----:B------:R-:W-:-:S01]  /*9ff0*/  FFMA.FTZ R158, R162, UR36, -R148 ;  /* 0x00000024a29e7c23 */ /* 0x000fc20008010894 */
[----:B------:R-:W-:Y:S01]  /*a000*/  FFMA.FTZ R162, R166, UR36, -R148 ;  /* 0x00000024a6a27c23 */ /* 0x000fe20008010894 */
[----:B------:R-:W-:-:S01]  /*a010*/  FADD.FTZ R166, R22, R195 ;  /* 0x000000c316a67221 */ /* 0x000fc20000010000 */
        /* <DEDUP_REMOVED lines=22> */
[--C-:B------:R-:W-:Y:S01]  /*a180*/  FFMA.FTZ R147, R147, UR36, -R148.reuse ;  /* 0x0000002493937c23 */ /* 0x100fe20008010894 */
[----:B------:R-:W-:-:S01]  /*a190*/  FFMA.FTZ R150, R150, UR36, -R148 ;  /* 0x0000002496967c23 */ /* 0x000fc20008010894 */
[--C-:B------:R-:W-:Y:S01]  /*a1a0*/  FFMA.FTZ R151, R151, UR36, -R148.reuse ;  /* 0x0000002497977c23 */ /* 0x100fe20008010894 */
[----:B------:R-:W-:-:S01]  /*a1b0*/  FFMA.FTZ R122, R122, UR36, -R148 ;  /* 0x000000247a7a7c23 */ /* 0x000fc20008010894 */
[----:B------:R-:W0:Y:S01]  /*a1c0*/  MUFU.EX2 R149, R149 ;  /* 0x0000009500957308 */ /* 0x000e220000000800 */
[----:B-1----:R-:W-:-:S01]  /*a1d0*/  FADD.FTZ R8, R13, R8 ;  /* 0x000000080d087221 */ /* 0x002fc20000010000 */
[--C-:B------:R-:W-:Y:S01]  /*a1e0*/  FFMA.FTZ R123, R123, UR36, -R148.reuse ;  /* 0x000000247b7b7c23 */ /* 0x100fe20008010894 */
[----:B------:R-:W-:-:S01]  /*a1f0*/  FFMA.FTZ R126, R126, UR36, -R148 ;  /* 0x000000247e7e7c23 */ /* 0x000fc20008010894 */
[----:B------:R-:W-:Y:S01]  /*a200*/  FFMA.FTZ R134, R134, UR36, -R148 ;  /* 0x0000002486867c23 */ /* 0x000fe20008010894 */
[----:B------:R-:W-:-:S01]  /*a210*/  FADD.FTZ R7, R133, R8 ;  /* 0x0000000885077221 */ /* 0x000fc20000010000 */
[----:B------:R-:W-:-:S02]  /*a220*/  FFMA.FTZ R135, R135, UR36, -R148 ;  /* 0x0000002487877c23 */ /* 0x000fc40008010894 */
[----:B------:R-:W1:Y:S01]  /*a230*/  MUFU.EX2 R194, R194 ;  /* 0x000000c200c27308 */ /* 0x000e620000000800 */
[----:B--2---:R-:W-:-:S07]  /*a240*/  FADD.FTZ R8, R190, R7 ;  /* 0x00000007be087221 */ /* 0x004fce0000010000 */
[----:B------:R-:W2:Y:S01]  /*a250*/  MUFU.EX2 R187, R187 ;  /* 0x000000bb00bb7308 */ /* 0x000ea20000000800 */
[----:B0-----:R-:W-:-:S07]  /*a260*/  FADD.FTZ R7, R149, R8 ;  /* 0x0000000895077221 */ /* 0x001fce0000010000 */
[----:B------:R0:W-:Y:S01]  /*a270*/  MUFU.EX2 R4, R193 ;  /* 0x000000c100047308 */ /* 0x0001e20000000800 */
[----:B-1----:R-:W-:-:S07]  /*a280*/  FADD.FTZ R8, R194, R7 ;  /* 0x00000007c2087221 */ /* 0x002fce0000010000 */
[----:B------:R-:W1:Y:S01]  /*a290*/  MUFU.EX2 R196, R196 ;  /* 0x000000c400c47308 */ /* 0x000e620000000800 */
[----:B0-----:R-:W-:-:S01]  /*a2a0*/  FADD.FTZ R193, R23, R166 ;  /* 0x000000a617c17221 */ /* 0x001fc20000010000 */
[----:B--2---:R-:W-:-:S03]  /*a2b0*/  FADD.FTZ R7, R187, R8 ;  /* 0x00000008bb077221 */ /* 0x004fc60000010000 */
[----:B------:R-:W-:-:S03]  /*a2c0*/  FADD.FTZ R166, R184, R193 ;  /* 0x000000c1b8a67221 */ /* 0x000fc60000010000 */
[----:B------:R-:W0:Y:S01]  /*a2d0*/  MUFU.EX2 R170, R170 ;  /* 0x000000aa00aa7308 */ /* 0x000e220000000800 */
[----:B------:R-:W-:-:S04]  /*a2e0*/  FADD.FTZ R193, R185, R166 ;  /* 0x000000a6b9c17221 */ /* 0x000fc80000010000 */
[----:B------:R-:W-:-:S03]  /*a2f0*/  FADD.FTZ R166, R186, R193 ;  /* 0x000000c1baa67221 */ /* 0x000fc60000010000 */
[----:B------:R-:W2:Y:S01]  /*a300*/  MUFU.EX2 R171, R171 ;  /* 0x000000ab00ab7308 */ /* 0x000ea20000000800 */
[----:B------:R-:W-:-:S01]  /*a310*/  FADD.FTZ R193, R189, R166 ;  /* 0x000000a6bdc17221 */ /* 0x000fc20000010000 */
[----:B-1----:R-:W-:-:S03]  /*a320*/  FADD.FTZ R7, R196, R7 ;  /* 0x00000007c4077221 */ /* 0x002fc60000010000 */
[----:B------:R-:W-:-:S03]  /*a330*/  FADD.FTZ R8, R168, R193 ;  /* 0x000000c1a8087221 */ /* 0x000fc60000010000 */
[----:B------:R-:W1:Y:S01]  /*a340*/  MUFU.EX2 R174, R174 ;  /* 0x000000ae00ae7308 */ /* 0x000e620000000800 */
[----:B0-----:R-:W-:-:S01]  /*a350*/  FADD.FTZ R166, R170, R7 ;  /* 0x00000007aaa67221 */ /* 0x001fc20000010000 */
[----:B------:R-:W-:-:S04]  /*a360*/  FADD.FTZ R7, R169, R8 ;  /* 0x00000008a9077221 */ /* 0x000fc80000010000 */
[----:B------:R-:W-:Y:S02]  /*a370*/  FADD.FTZ R8, R172, R7 ;  /* 0x00000007ac087221 */ /* 0x000fe40000010000 */
[----:B------:R-:W0:Y:S01]  /*a380*/  MUFU.EX2 R175, R175 ;  /* 0x000000af00af7308 */ /* 0x000e220000000800 */
[----:B--2---:R-:W-:-:S01]  /*a390*/  FADD.FTZ R193, R171, R166 ;  /* 0x000000a6abc17221 */ /* 0x004fc20000010000 */
[----:B------:R-:W-:-:S04]  /*a3a0*/  FADD.FTZ R7, R173, R8 ;  /* 0x00000008ad077221 */ /* 0x000fc80000010000 */
[----:B------:R-:W-:Y:S02]  /*a3b0*/  FADD.FTZ R8, R176, R7 ;  /* 0x00000007b0087221 */ /* 0x000fe40000010000 */
[----:B------:R-:W2:Y:S01]  /*a3c0*/  MUFU.EX2 R178, R178 ;  /* 0x000000b200b27308 */ /* 0x000ea20000000800 */
[----:B-1----:R-:W-:-:S01]  /*a3d0*/  FADD.FTZ R166, R174, R193 ;  /* 0x000000c1aea67221 */ /* 0x002fc20000010000 */
[----:B------:R-:W-:-:S04]  /*a3e0*/  FADD.FTZ R7, R177, R8 ;  /* 0x00000008b1077221 */ /* 0x000fc80000010000 */
[----:B------:R-:W-:Y:S02]  /*a3f0*/  FADD.FTZ R8, R180, R7 ;  /* 0x00000007b4087221 */ /* 0x000fe40000010000 */
        /* <DEDUP_REMOVED lines=16> */
[----:B0-----:R-:W-:-:S04]  /*a500*/  FADD.FTZ R193, R155, R166 ;  /* 0x000000a69bc17221 */ /* 0x001fc80000010000 */
[----:B------:R-:W-:-:S03]  /*a510*/  FADD.FTZ R166, R4, R193 ;  /* 0x000000c104a67221 */ /* 0x000fc60000010000 */
        /* <DEDUP_REMOVED lines=26> */
[--C-:B------:R-:W-:Y:S01]  /*a6c0*/  FFMA.FTZ R193, R127, UR36, -R148.reuse ;  /* 0x000000247fc17c23 */ /* 0x100fe20008010894 */
[----:B------:R-:W-:-:S05]  /*a6d0*/  FFMA.FTZ R127, R130, UR36, -R148 ;  /* 0x00000024827f7c23 */ /* 0x000fca0008010894 */
[----:B------:R-:W2:Y:S01]  /*a6e0*/  MUFU.EX2 R142, R142 ;  /* 0x0000008e008e7308 */ /* 0x000ea20000000800 */
[----:B-1----:R-:W-:-:S04]  /*a6f0*/  FADD.FTZ R7, R137, R8 ;  /* 0x0000000889077221 */ /* 0x002fc80000010000 */
[----:B------:R-:W-:-:S03]  /*a700*/  FADD.FTZ R8, R14, R7 ;  /* 0x000000070e087221 */ /* 0x000fc60000010000 */
[----:B------:R-:W1:Y:S01]  /*a710*/  MUFU.EX2 R15, R15 ;  /* 0x0000000f000f7308 */ /* 0x000e620000000800 */
[----:B0-----:R-:W-:-:S07]  /*a720*/  FADD.FTZ R195, R139, R166 ;  /* 0x000000a68bc37221 */ /* 0x001fce0000010000 */
[----:B------:R-:W0:Y:S01]  /*a730*/  MUFU.EX2 R143, R143 ;  /* 0x0000008f008f7308 */ /* 0x000e220000000800 */
[----:B--2---:R-:W-:-:S07]  /*a740*/  FADD.FTZ R166, R142, R195 ;  /* 0x000000c38ea67221 */ /* 0x004fce0000010000 */
        /* <DEDUP_REMOVED lines=11> */
[----:B------:R-:W-:-:S06]  /*a800*/  FFMA.FTZ R130, R131, UR36, -R148 ;  /* 0x0000002483827c23 */ /* 0x000fcc0008010894 */
        /* <DEDUP_REMOVED lines=33> */
[----:B-1----:R-:W-:-:S04]  /*aa20*/  FADD.FTZ R8, R132, R131 ;  /* 0x0000008384087221 */ /* 0x002fc80000010000 */
[----:B------:R-:W-:Y:S01]  /*aa30*/  FADD.FTZ R8, R5, R8 ;  /* 0x0000000805087221 */ /* 0x000fe20000010000 */
[----:B0-----:R-:W-:-:S04]  /*aa40*/  FADD.FTZ R7, R134, R7 ;  /* 0x0000000786077221 */ /* 0x001fc80000010000 */
[----:B--2---:R-:W-:Y:S01]  /*aa50*/  FADD.FTZ R7, R135, R7 ;  /* 0x0000000787077221 */ /* 0x004fe20000010000 */
[----:B------:R-:W-:Y:S06]  /*aa60*/  @!P0 BRA `(.L_x_4087) ;  /* 0x0000000000048947 */ /* 0x000fec0003800000 */
[----:B------:R-:W-:Y:S01]  /*aa70*/  BPT.TRAP 0x1 ;  /* 0x000000040000795c */ /* 0x000fe20000300000 */
.L_x_4087:
[----:B------:R-:W-:Y:S01]  /*aa80*/  ULEA UR6, UR7, UR37, 0x3 ;  /* 0x0000002507067291 */ /* 0x000fe2000f8e183f */
[----:B------:R-:W-:Y:S01]  /*aa90*/  ISETP.GT.AND P2, PT, R6, UR52, PT ;  /* 0x0000003406007c0c */ /* 0x000fe2000bf44270 */
        /* <DEDUP_REMOVED lines=145> */
[----:B------:R-:W-:Y:S02]  /*b3b0*/  IMAD.MOV.U32 R4, RZ, RZ, R12 ;  /* 0x000000ffff047224 */ /* 0x000fe400078e000c */
[----:B------:R-:W-:-:S07]  /*b3c0*/  IMAD.MOV.U32 R5, RZ, RZ, R11 ;  /* 0x000000ffff057224 */ /* 0x000fce00078e000b */
.L_x_4070:
[----:B------:R-:W0:Y:S01]  /*b3d0*/  LDC R12, c[0x0][0x2f0] ;  /* 0x0000bc00ff0c7b82 */ /* 0x000e220000000800 */
[----:B------:R-:W-:Y:S01]  /*b3e0*/  UIADD3 UR61, -UR61, 0x1, URZ ;  /* 0x000000013d3d7890 */ /* 0x000fe2000fffe13f */
[----:B------:R-:W-:Y:S01]  /*b3f0*/  ULDC UR7, c[0x0][0x448] ;  /* 0x0001120000077ab9 */ /* 0x000fe20000000800 */
[----:B------:R-:W-:Y:S01]  /*b400*/  ULDC UR14, c[0x0][0x9e4] ;  /* 0x00027900000e7ab9 */ /* 0x000fe20000000800 */
[----:B------:R-:W-:Y:S02]  /*b410*/  UISETP.NE.AND UP0, UPT, UR7, 0x1, UPT ;  /* 0x000000010700788c */ /* 0x000fe4000bf05270 */
[----:B------:R-:W-:Y:S02]  /*b420*/  UISETP.GE.AND UP1, UPT, UR14, 0x1, UPT ;  /* 0x000000010e00788c */ /* 0x000fe4000bf26270 */
[----:B------:R-:W1:Y:S04]  /*b430*/  S2UR UR6, SR_CTAID.X ;  /* 0x00000000000679c3 */ /* 0x000e680000002500 */
[----:B------:R-:W-:-:S03]  /*b440*/  PLOP3.LUT P2, PT, PT, PT, UP1, 0x40, 0x0 ;  /* 0x000000000000781c */ /* 0x000fc60003f4e818 */
[----:B------:R-:W-:Y:S01]  /*b450*/  @UP0 ULDC UR15, c[0x0][0x450] ;  /* 0x00011400000f0ab9 */ /* 0x000fe20000000800 */
[----:B0-----:R-:W-:-:S05]  /*b460*/  IMAD R12, R17, R12, UR61 ;  /* 0x0000003d110c7e24 */ /* 0x001fca000f8e020c */
[----:B------:R-:W-:Y:S01]  /*b470*/  R2UR UR11, R12 ;  /* 0x000000000c0b72ca */ /* 0x000fe200000e0000 */
[----:B-1----:R-:W-:-:S03]  /*b480*/  ULEA UR10, UR6, 0x7f, 0x7 ;  /* 0x0000007f060a7891 */ /* 0x002fc6000f8e383f */
[----:B------:R-:W-:Y:S02]  /*b490*/  @UP0 ULDC UR6, c[0x0][0x44c] ;  /* 0x0001130000060ab9 */ /* 0x000fe40000000800 */
[----:B------:R-:W-:-:S04]  /*b4a0*/  UIMAD.WIDE.U32 UR6, UR10, UR6, URZ ;  /* 0x000000060a0672a5 */ /* 0x000fc8000f8e003f */
[----:B------:R-:W-:-:S04]  /*b4b0*/  @UP0 USHF.R.U32.HI UR10, URZ, UR15, UR7 ;  /* 0x0000000f3f0a0299 */ /* 0x000fc80008011607 */
[----:B------:R-:W-:-:S03]  /*b4c0*/  UIADD3 UR10, UR11, UR10, URZ ;  /* 0x0000000a0b0a7290 */ /* 0x000fc6000fffe03f */
[----:B------:R-:W-:Y:S02]  /*b4d0*/  ULDC UR11, c[0x0][0x9dc] ;  /* 0x00027700000b7ab9 */ /* 0x000fe40000000800 */
[----:B------:R-:W-:Y:S01]  /*b4e0*/  UIADD3 UR11, UR10, -UR11, URZ ;  /* 0x8000000b0a0b7290 */ /* 0x000fe2000fffe03f */
[----:B------:R-:W-:Y:S11]  /*b4f0*/  @P2 BRA `(.L_x_4089) ;  /* 0x0000000000442947 */ /* 0x000ff60003800000 */
        /* <DEDUP_REMOVED lines=10> */
.L_x_4090:
[----:B------:R-:W-:-:S11]  /*b5a0*/  UISETP.NE.AND UP2, UPT, UR14, 0x1, UPT ;  /* 0x000000010e00788c */ /* 0x000fd6000bf45270 */
[----:B------:R-:W-:Y:S02]  /*b5b0*/  @UP2 ULDC.64 UR18, c[0x0][0x9e8] ;  /* 0x00027a0000122ab9 */ /* 0x000fe40000000a00 */
[----:B------:R-:W-:-:S04]  /*b5c0*/  UIMAD.WIDE.U32 UR6, UR10, UR18, URZ ;  /* 0x000000120a0672a5 */ /* 0x000fc8000f8e003f */
[----:B------:R-:W-:-:S12]  /*b5d0*/  @UP2 USHF.R.U32.HI UR10, URZ, UR19, UR7 ;  /* 0x000000133f0a2299 */ /* 0x000fd80008011607 */
.L_x_4091:
[----:B------:R-:W-:-:S04]  /*b5e0*/  UIMAD UR10, UR10, UR14, URZ ;  /* 0x0000000e0a0a72a4 */ /* 0x000fc8000f8e023f */
[----:B------:R-:W-:-:S04]  /*b5f0*/  UISETP.LT.AND UP2, UPT, UR11, UR10, UPT ;  /* 0x0000000a0b00728c */ /* 0x000fc8000bf41270 */
[----:B------:R-:W-:-:S12]  /*b600*/  USEL UR11, UR11, UR10, !UP2 ;  /* 0x0000000a0b0b7287 */ /* 0x000fd8000d000000 */
.L_x_4089:
[----:B------:R-:W-:-:S04]  /*b610*/  UIADD3 UR6, UR11, 0x9f, URZ ;  /* 0x0000009f0b067890 */ /* 0x000fc8000fffe03f */
[----:B------:R-:W-:-:S04]  /*b620*/  UIMAD.WIDE UR6, UR6, 0x66666667, URZ ;  /* 0x66666667060678a5 */ /* 0x000fc8000f8e023f */
[----:B------:R-:W-:-:S04]  /*b630*/  USHF.R.U32.HI UR6, URZ, 0x1f, UR7 ;  /* 0x0000001f3f067899 */ /* 0x000fc80008011607 */
[----:B------:R-:W-:-:S04]  /*b640*/  ULEA.HI.SX32 UR6, UR7, UR6, 0x1a ;  /* 0x0000000607067291 */ /* 0x000fc8000f8fd23f */
[----:B------:R-:W-:-:S04]  /*b650*/  UISETP.LT.AND UP2, UPT, UR56, UR6, UPT ;  /* 0x000000063800728c */ /* 0x000fc8000bf41270 */
[----:B------:R-:W-:-:S06]  /*b660*/  USEL UR11, UR56, UR6, !UP2 ;  /* 0x00000006380b7287 */ /* 0x000fcc000d000000 */
[----:B------:R-:W-:-:S13]  /*b670*/  ISETP.GE.AND P2, PT, R6, UR11, PT ;  /* 0x0000000b06007c0c */ /* 0x000fda000bf46270 */
[----:B------:R-:W-:Y:S05]  /*b680*/  @!P2 BRA `(.L_x_4092) ;  /* 0x0000002c00d0a947 */ /* 0x000fea0003800000 */
[----:B------:R-:W-:Y:S01]  /*b690*/  IMAD.MOV.U32 R13, RZ, RZ, R4 ;  /* 0x000000ffff0d7224 */ /* 0x000fe200078e0004 */
[----:B------:R-:W-:Y:S01]  /*b6a0*/  UMOV UR6, UR4 ;  /* 0x0000000400067c82 */ /* 0x000fe20008000000 */
[----:B------:R-:W-:-:S07]  /*b6b0*/  IMAD.MOV.U32 R11, RZ, RZ, R5 ;  /* 0x000000ffff0b7224 */ /* 0x000fce00078e0005 */
.L_x_4102:
[----:B------:R-:W-:Y:S01]  /*b6c0*/  ISETP.NE.AND P3, PT, RZ, UR39, PT ;  /* 0x00000027ff007c0c */ /* 0x000fe2000bf65270 */
[----:B------:R-:W-:-:S04]  /*b6d0*/  UISETP.NE.AND UP2, UPT, UR5, 0x1, UPT ;  /* 0x000000010500788c */ /* 0x000fc8000bf45270 */
[----:B------:R-:W-:-:S04]  /*b6e0*/  USEL UR4, URZ, 0x1, UP2 ;  /* 0x000000013f047887 */ /* 0x000fc80009000000 */
[----:B------:R-:W-:-:S04]  /*b6f0*/  ULOP3.LUT UR4, UR6, UR4, URZ, 0x3c, !UPT ;  /* 0x0000000406047292 */ /* 0x000fc8000f8e3c3f */
[----:B------:R-:W-:Y:S08]  /*b700*/  @P3 BRA `(.L_x_4093) ;  /* 0x0000000000383947 */ /* 0x000ff00003800000 */
[----:B------:R-:W-:Y:S05]  /*b710*/  @!P0 BRA `(.L_x_4094) ;  /* 0x0000000000048947 */ /* 0x000fea0003800000 */
[----:B------:R-:W-:Y:S01]  /*b720*/  BPT.TRAP 0x1 ;  /* 0x000000040000795c */ /* 0x000fe20000300000 */
.L_x_4094:
        /* <DEDUP_REMOVED lines=9> */
.L_x_4095:
[----:B-1----:R-:W-:Y:S05]  /*b7c0*/  @P2 BRA `(.L_x_4093) ;  /* 0x0000000000082947 */ /* 0x002fea0003800000 */
[----:B------:R-:W1:Y:S02]  /*b7d0*/  SYNCS.PHASECHK.TRANS64.TRYWAIT P2, [UR7+0x33430], R4 ;  /* 0x03343004ff0075a7 */ /* 0x000e640008040147 */
[----:B-1----:R-:W-:Y:S05]  /*b7e0*/  @!P2 BRA `(.L_x_4096) ;  /* 0x000001040060a947 */ /* 0x002fea0003800000 */
.L_x_4093:
        /* <DEDUP_REMOVED lines=200> */
.L_x_4098:
[----:B------:R-:W-:Y:S01]  /*c470*/  ULEA UR10, UR5, UR37, 0x3 ;  /* 0x00000025050a7291 */ /* 0x000fe2000f8e183f */
[----:B------:R-:W-:-:S05]  /*c480*/  IMAD.U32 R4, RZ, RZ, UR6 ;  /* 0x00000006ff047e24 */ /* 0x000fca000f8e00ff */
[----:B------:R-:W-:-:S04]  /*c490*/  SHF.L.U32 R4, R4, 0x1f, RZ ;  /* 0x0000001f04047819 */ /* 0x000fc800000006ff */
[----:B------:R0:W1:Y:S01]  /*c4a0*/  SYNCS.PHASECHK.TRANS64.TRYWAIT P2, [UR10+0x33450], R4 ;  /* 0x03345004ff0075a7 */ /* 0x000062000804014a */
[----:B------:R-:W-:Y:S05]  /*c4b0*/  @!P0 BRA `(.L_x_4099) ;  /* 0x0000000000048947 */ /* 0x000fea0003800000 */
[----:B------:R-:W-:Y:S01]  /*c4c0*/  BPT.TRAP 0x1 ;  /* 0x000000040000795c */ /* 0x000fe20000300000 */
.L_x_4099:
[----:B-1----:R-:W-:Y:S05]  /*c4d0*/  @P2 BRA `(.L_x_4097) ;  /* 0x0000000000082947 */ /* 0x002fea0003800000 */
[----:B------:R-:W1:Y:S02]  /*c4e0*/  SYNCS.PHASECHK.TRANS64.TRYWAIT P2, [UR10+0x33450], R4 ;  /* 0x03345004ff0075a7 */ /* 0x000e64000804014a */
[----:B-1----:R-:W-:Y:S05]  /*c4f0*/  @!P2 BRA `(.L_x_4100) ;  /* 0x000000f80034a947 */ /* 0x002fea0003800000 */
.L_x_4097:
[----:B------:R-:W-:Y:S01]  /*c500*/  UIADD3 UR6, UR37, 0x200, URZ ;  /* 0x0000020025067890 */ /* 0x000fe2000fffe03f */
[----:B------:R-:W-:Y:S01]  /*c510*/  WARPGROUP.ARRIVE ;  /* 0x00000000000079c5 */ /* 0x000fe20000000000 */
[----:B------:R-:W-:Y:S01]  /*c520*/  UMOV UR15, 0xc0000010 ;  /* 0xc0000010000f7882 */ /* 0x000fe20000000000 */
[----:B01----:R-:W-:Y:S01]  /*c530*/  FMNMX.FTZ R4, R184, R11, !PT ;  /* 0x0000000bb8047209 */ /* 0x003fe20007810000 */
[----:B------:R-:W-:Y:S01]  /*c540*/  USHF.R.U32.HI UR6, URZ, 0x4, UR6 ;  /* 0x000000043f067899 */ /* 0x000fe20008011606 */
[----:B------:R-:W-:Y:S02]  /*c550*/  FMNMX.FTZ R12, R186, R13, !PT ;  /* 0x0000000dba0c7209 */ /* 0x000fe40007810000 */
[----:B------:R-:W-:Y:S01]  /*c560*/  FMNMX.FTZ R5, R185, R4, !PT ;  /* 0x00000004b9057209 */ /* 0x000fe20007810000 */
        /* <DEDUP_REMOVED lines=93> */
[----:B------:R-:W-:Y:S02]  /*cb40*/  FADD.FTZ R11, -R5, R11 ;  /* 0x0000000b050b7221 */ /* 0x000fe40000010100 */
[----:B------:R-:W-:-:S01]  /*cb50*/  FADD.FTZ R12, -R4, R13 ;  /* 0x0000000d040c7221 */ /* 0x000fc20000010100 */
[----:B------:R-:W-:Y:S01]  /*cb60*/  FFMA.FTZ R13, R5, R14, -8 ;  /* 0xc1000000050d7423 */ /* 0x000fe2000001000e */
[----:B------:R-:W-:Y:S01]  /*cb70*/  FMUL.FTZ R11, R11, UR36 ;  /* 0x000000240b0b7c20 */ /* 0x000fe20008410000 */
[----:B------:R-:W-:Y:S02]  /*cb80*/  WARPGROUP.DEPBAR.LE gsb0, 0x0 ;  /* 0x00008000000079c5 */ /* 0x000fe40000010000 */
[----:B------:R-:W-:Y:S01]  /*cb90*/  WARPGROUP.ARRIVE ;  /* 0x00000000000079c5 */ /* 0x000fe20000000000 */
[--C-:B------:R-:W-:Y:S01]  /*cba0*/  FFMA.FTZ R21, R189, UR36, -R13.reuse ;  /* 0x00000024bd157c23 */ /* 0x100fe2000801080d */
[----:B------:R-:W-:Y:S02]  /*cbb0*/  IMAD.U32 R189, RZ, RZ, UR36 ;  /* 0x00000024ffbd7e24 */ /* 0x000fe4000f8e00ff */
[--C-:B------:R-:W-:Y:S01]  /*cbc0*/  FFMA.FTZ R14, R184, UR36, -R13.reuse ;  /* 0x00000024b80e7c23 */ /* 0x100fe2000801080d */
[----:B------:R-:W-:-:S01]  /*cbd0*/  FFMA.FTZ R15, R185, UR36, -R13 ;  /* 0x00000024b90f7c23 */ /* 0x000fc2000801080d */
[--C-:B------:R-:W-:Y:S01]  /*cbe0*/  FFMA.FTZ R20, R188, UR36, -R13.reuse ;  /* 0x00000024bc147c23 */ /* 0x100fe2000801080d */
[----:B------:R-:W-:Y:S01]  /*cbf0*/  QGMMA.64x192x32.F32.E4M3.E4M3 R24, R212, gdesc[UR12], R24, gsb0 ;  /* 0x02e0000cd4187df3 */ /* 0x000fe20008000818 */
[----:B------:R-:W-:Y:S01]  /*cc00*/  UIADD3 UR14, UR6, 0x300, URZ ;  /* 0x00000300060e7890 */ /* 0x000fe2000fffe03f */
[--C-:B------:R-:W-:Y:S01]  /*cc10*/  FFMA.FTZ R22, R192, UR36, -R13.reuse ;  /* 0x00000024c0167c23 */ /* 0x100fe2000801080d */
[----:B------:R-:W-:Y:S01]  /*cc20*/  UMOV UR15, 0xc0000010 ;  /* 0xc0000010000f7882 */ /* 0x000fe20000000000 */
        /* <DEDUP_REMOVED lines=35> */
[----:B------:R-:W-:-:S01]  /*ce60*/  FFMA.FTZ R133, R4, R189, -8 ;  /* 0xc100000004857423 */ /* 0x000fc200000100bd */
[----:B------:R-:W-:Y:S01]  /*ce70*/  FMUL.FTZ R12, R12, UR36 ;  /* 0x000000240c0c7c20 */ /* 0x000fe20008410000 */
[----:B------:R-:W-:Y:S01]  /*ce80*/  MUFU.EX2 R11, R11 ;  /* 0x0000000b000b7308 */ /* 0x000fe20000000800 */
[----:B------:R-:W-:Y:S01]  /*ce90*/  IADD3 R196, -R18, 0xb, RZ ;  /* 0x0000000b12c47810 */ /* 0x000fe20007ffe1ff */
        /* <DEDUP_REMOVED lines=39> */
[----:B-1----:R-:W-:-:S01]  /*d110*/  FFMA.FTZ R7, R12, R7, R189 ;  /* 0x000000070c077223 */ /* 0x002fc200000100bd */
[--C-:B------:R-:W-:Y:S01]  /*d120*/  FFMA.FTZ R123, R123, UR36, -R133.reuse ;  /* 0x000000247b7b7c23 */ /* 0x100fe20008010885 */
[----:B------:R-:W-:-:S01]  /*d130*/  FFMA.FTZ R126, R126, UR36, -R133 ;  /* 0x000000247e7e7c23 */ /* 0x000fc20008010885 */
[----:B------:R-:W-:-:S04]  /*d140*/  FFMA.FTZ R134, R134, UR36, -R133 ;  /* 0x0000002486867c23 */ /* 0x000fc80008010885 */
        /* <DEDUP_REMOVED lines=36> */
[----:B------:R-:W-:-:S04]  /*d390*/  UMOV UR15, 0xc0000010 ;  /* 0xc0000010000f7882 */ /* 0x000fc80000000000 */
        /* <DEDUP_REMOVED lines=89> */
[--C-:B------:R-:W-:Y:S01]  /*d930*/  FFMA.FTZ R130, R131, UR36, -R133.reuse ;  /* 0x0000002483827c23 */ /* 0x100fe20008010885 */
[----:B------:R-:W-:-:S05]  /*d940*/  FFMA.FTZ R133, R135, UR36, -R133 ;  /* 0x0000002487857c23 */ /* 0x000fca0008010885 */
[----:B------:R-:W1:Y:S01]  /*d950*/  MUFU.EX2 R148, R148 ;  /* 0x0000009400947308 */ /* 0x000e620000000800 */
[----:B0-----:R-:W-:-:S07]  /*d960*/  FADD.FTZ R7, R145, R8 ;  /* 0x0000000891077221 */ /* 0x001fce0000010000 */
[----:B------:R-:W0:Y:S01]  /*d970*/  MUFU.EX2 R149, R149 ;  /* 0x0000009500957308 */ /* 0x000e220000000800 */
[----:B--2---:R-:W-:-:S01]  /*d980*/  FADD.FTZ R194, R150, R197 ;  /* 0x000000c596c27221 */ /* 0x004fc20000010000 */
[----:B------:R-:W-:-:S05]  /*d990*/  IMAD.U32 R197, RZ, RZ, UR7 ;  /* 0x00000007ffc57e24 */ /* 0x000fca000f8e00ff */
[----:B------:R-:W-:Y:S01]  /*d9a0*/  @!P1 LEA R197, R197, UR37, 0x3 ;  /* 0x00000025c5c59c11 */ /* 0x000fe2000f8e18ff */
        /* <DEDUP_REMOVED lines=8> */
[----:B------:R-:W-:-:S05]  /*da30*/  @!P1 VIADD R7, R197, 0x33440 ;  /* 0x00033440c5079836 */ /* 0x000fca0000000000 */
[----:B------:R-:W-:Y:S01]  /*da40*/  @!P1 PRMT R7, RZ, 0x654, R7 ;  /* 0x00000654ff079816 */ /* 0x000fe20000000007 */
[----:B------:R-:W1:Y:S01]  /*da50*/  MUFU.EX2 R123, R123 ;  /* 0x0000007b007b7308 */ /* 0x000e620000000800 */
[----:B0-----:R-:W-:-:S07]  /*da60*/  FADD.FTZ R194, R122, R131 ;  /* 0x000000837ac27221 */ /* 0x001fce0000010000 */
[----:B------:R-:W0:Y:S01]  /*da70*/  MUFU.EX2 R124, R124 ;  /* 0x0000007c007c7308 */ /* 0x000e220000000800 */
[----:B--2---:R-:W-:-:S07]  /*da80*/  FADD.FTZ R131, R121, R8 ;  /* 0x0000000879837221 */ /* 0x004fce0000010000 */
[----:B------:R-:W2:Y:S01]  /*da90*/  MUFU.EX2 R126, R126 ;  /* 0x0000007e007e7308 */ /* 0x000ea20000000800 */
[----:B-1----:R-:W-:-:S07]  /*daa0*/  FADD.FTZ R197, R123, R194 ;  /* 0x000000c27bc57221 */ /* 0x002fce0000010000 */
[----:B------:R-:W-:Y:S01]  /*dab0*/  MUFU.EX2 R125, R125 ;  /* 0x0000007d007d7308 */ /* 0x000fe20000000800 */
[----:B0-----:R-:W-:-:S07]  /*dac0*/  FADD.FTZ R8, R124, R131 ;  /* 0x000000837c087221 */ /* 0x001fce0000010000 */
[----:B------:R-:W0:Y:S01]  /*dad0*/  MUFU.EX2 R195, R195 ;  /* 0x000000c300c37308 */ /* 0x000e220000000800 */
[----:B--2---:R-:W-:-:S01]  /*dae0*/  FADD.FTZ R194, R126, R197 ;  /* 0x000000c57ec27221 */ /* 0x004fc20000010000 */
        /* <DEDUP_REMOVED lines=26> */
.L_x_4101:
[----:B------:R-:W-:Y:S01]  /*dc90*/  ULEA UR5, UR5, UR37, 0x3 ;  /* 0x0000002505057291 */ /* 0x000fe2000f8e183f */
[----:B------:R-:W-:Y:S01]  /*dca0*/  ISETP.GT.AND P2, PT, R6, UR11, PT ;  /* 0x0000000b06007c0c */ /* 0x000fe2000bf44270 */
[----:B------:R-:W-:Y:S01]  /*dcb0*/  UMOV UR6, UR4 ;  /* 0x0000000400067c82 */ /* 0x000fe20008000000 */
[----:B------:R-:W-:Y:S01]  /*dcc0*/  F2FP.SATFINITE.E4M3.F32.PACK_AB_MERGE_C R20, R21, R20, RZ ;  /* 0x000000141514723e */ /* 0x000fe200048070ff */
[----:B------:R-:W-:Y:S01]  /*dcd0*/  UIADD3 UR5, UR5, 0x33460, URZ ;  /* 0x0003346005057890 */ /* 0x000fe2000fffe03f */
[----:B------:R-:W-:Y:S01]  /*dce0*/  F2FP.SATFINITE.E4M3.F32.PACK_AB_MERGE_C R13, R13, R132, RZ ;  /* 0x000000840d0d723e */ /* 0x000fe200048070ff */
[----:B------:R-:W-:Y:S01]  /*dcf0*/  FMUL.FTZ R24, R24, R11 ;  /* 0x0000000b18187220 */ /* 0x000fe20000410000 */
        /* <DEDUP_REMOVED lines=141> */
.L_x_4092:
[----:B------:R-:W-:-:S13]  /*e5d0*/  ISETP.GE.AND P2, PT, R6, UR56, PT ;  /* 0x0000003806007c0c */ /* 0x000fda000bf46270 */
        /* <DEDUP_REMOVED lines=11> */
.L_x_4121:
        /* <DEDUP_REMOVED lines=9> */
.L_x_4105:
[----:B------:R-:W-:Y:S01]  /*e720*/  ULEA UR10, UR5, UR37, 0x3 ;  /* 0x00000025050a7291 */ /* 0x000fe2000f8e183f */
[----:B------:R-:W-:-:S05]  /*e730*/  IMAD.U32 R4, RZ, RZ, UR4 ;  /* 0x00000004ff047e24 */ /* 0x000fca000f8e00ff */
[----:B------:R-:W-:-:S04]  /*e740*/  SHF.L.U32 R4, R4, 0x1f, RZ ;  /* 0x0000001f04047819 */ /* 0x000fc800000006ff */
[----:B------:R0:W1:Y:S01]  /*e750*/  SYNCS.PHASECHK.TRANS64.TRYWAIT P2, [UR10+0x33430], R4 ;  /* 0x03343004ff0075a7 */ /* 0x000062000804014a */
[----:B------:R-:W-:Y:S05]  /*e760*/  @!P0 BRA `(.L_x_4106) ;  /* 0x0000000000048947 */ /* 0x000fea0003800000 */
[----:B------:R-:W-:Y:S01]  /*e770*/  BPT.TRAP 0x1 ;  /* 0x000000040000795c */ /* 0x000fe20000300000 */
.L_x_4106:
[----:B-1----:R-:W-:Y:S05]  /*e780*/  @P2 BRA `(.L_x_4104) ;  /* 0x0000000000082947 */ /* 0x002fea0003800000 */
[----:B------:R-:W1:Y:S02]  /*e790*/  SYNCS.PHASECHK.TRANS64.TRYWAIT P2, [UR10+0x33430], R4 ;  /* 0x03343004ff0075a7 */ /* 0x000e64000804014a */
[----:B-1----:R-:W-:Y:S05]  /*e7a0*/  @!P2 BRA `(.L_x_4107) ;  /* 0x000000d400a0a947 */ /* 0x002fea0003800000 */
.L_x_4104:
[----:B------:R2:W-:Y:S01]  /*e7b0*/  BAR.SYNC.DEFER_BLOCKING R11, 0x100 ;  /* 0x0004000b0000751d */ /* 0x0005e20000010000 */
[C---:B------:R-:W-:Y:S01]  /*e7c0*/  R2UR UR28, R2.reuse ;  /* 0x00000000021c72ca */ /* 0x040fe200000e0000 */
[----:B------:R-:W-:Y:S01]  /*e7d0*/  UIMAD UR10, UR5, 0x780, UR38 ;  /* 0x00000780050a78a4 */ /* 0x000fe2000f8e0226 */
[C---:B------:R-:W-:Y:S02]  /*e7e0*/  R2UR UR29, R3.reuse ;  /* 0x00000000031d72ca */ /* 0x040fe400000e0000 */
[C---:B------:R-:W-:Y:S01]  /*e7f0*/  R2UR UR32, R2.reuse ;  /* 0x00000000022072ca */ /* 0x040fe200000e0000 */
[----:B------:R-:W-:Y:S01]  /*e800*/  UMOV UR31, 0x80000020 ;  /* 0x80000020001f7882 */ /* 0x000fe20000000000 */
[C---:B------:R-:W-:Y:S01]  /*e810*/  R2UR UR33, R3.reuse ;  /* 0x00000000032172ca */ /* 0x040fe200000e0000 */
[----:B------:R-:W-:Y:S01]  /*e820*/  UIADD3 UR34, UR10, 0x80, URZ ;  /* 0x000000800a227890 */ /* 0x000fe2000fffe03f */
[C---:B------:R-:W-:Y:S01]  /*e830*/  R2UR UR40, R2.reuse ;  /* 0x00000000022872ca */ /* 0x040fe200000e0000 */
[----:B------:R-:W-:Y:S01]  /*e840*/  UMOV UR30, UR10 ;  /* 0x0000000a001e7c82 */ /* 0x000fe20008000000 */
[----:B------:R-:W-:Y:S01]  /*e850*/  UMOV UR35, 0x80000020 ;  /* 0x8000002000237882 */ /* 0x000fe20000000000 */
[C---:B------:R-:W-:Y:S01]  /*e860*/  R2UR UR41, R3.reuse ;  /* 0x00000000032972ca */ /* 0x040fe200000e0000 */
[----:B------:R-:W-:Y:S01]  /*e870*/  UIADD3 UR42, UR10, 0x100, URZ ;  /* 0x000001000a2a7890 */ /* 0x000fe2000fffe03f */
[C---:B------:R-:W-:Y:S01]  /*e880*/  R2UR UR44, R2.reuse ;  /* 0x00000000022c72ca */ /* 0x040fe200000e0000 */
[----:B------:R-:W-:Y:S01]  /*e890*/  UMOV UR43, 0x80000020 ;  /* 0x80000020002b7882 */ /* 0x000fe20000000000 */
[C---:B------:R-:W-:Y:S01]  /*e8a0*/  R2UR UR45, R3.reuse ;  /* 0x00000000032d72ca */ /* 0x040fe200000e0000 */
[----:B------:R-:W-:Y:S01]  /*e8b0*/  UIADD3 UR46, UR10, 0x180, URZ ;  /* 0x000001800a2e7890 */ /* 0x000fe2000fffe03f */
[----:B------:R-:W-:Y:S01]  /*e8c0*/  R2UR UR48, R2 ;  /* 0x00000000023072ca */ /* 0x000fe200000e0000 */
[----:B------:R-:W-:Y:S01]  /*e8d0*/  UMOV UR47, 0x80000020 ;  /* 0x80000020002f7882 */ /* 0x000fe20000000000 */
[----:B------:R-:W-:Y:S01]  /*e8e0*/  R2UR UR49, R3 ;  /* 0x00000000033172ca */ /* 0x000fe200000e0000 */
        /* <DEDUP_REMOVED lines=173> */
[----:B--2---:R-:W-:Y:S05]  /*f3c0*/  @P3 BRA `(.L_x_4108) ;  /* 0x00000000002c3947 */ /* 0x004fea0003800000 */
[----:B------:R-:W-:Y:S05]  /*f3d0*/  @!P0 BRA `(.L_x_4109) ;  /* 0x0000000000048947 */ /* 0x000fea0003800000 */
[----:B------:R-:W-:Y:S01]  /*f3e0*/  BPT.TRAP 0x1 ;  /* 0x000000040000795c */ /* 0x000fe20000300000 */
.L_x_4109:
[----:B------:R-:W-:Y:S01]  /*f3f0*/  ULEA UR10, UR7, UR37, 0x3 ;  /* 0x00000025070a7291 */ /* 0x000fe2000f8e183f */
[----:B01----:R-:W-:-:S05]  /*f400*/  IMAD.U32 R4, RZ, RZ, UR6 ;  /* 0x00000006ff047e24 */ /* 0x003fca000f8e00ff */
[----:B------:R-:W-:-:S04]  /*f410*/  SHF.L.U32 R4, R4, 0x1f, RZ ;  /* 0x0000001f04047819 */ /* 0x000fc800000006ff */
[----:B------:R0:W1:Y:S01]  /*f420*/  SYNCS.PHASECHK.TRANS64.TRYWAIT P2, [UR10+0x33450], R4 ;  /* 0x03345004ff0075a7 */ /* 0x000062000804014a */
[----:B------:R-:W-:Y:S05]  /*f430*/  @!P0 BRA `(.L_x_4110) ;  /* 0x0000000000048947 */ /* 0x000fea0003800000 */
[----:B------:R-:W-:Y:S01]  /*f440*/  BPT.TRAP 0x1 ;  /* 0x000000040000795c */ /* 0x000fe20000300000 */
.L_x_4110:
[----:B-1----:R-:W-:Y:S05]  /*f450*/  @P2 BRA `(.L_x_4108) ;  /* 0x0000000000082947 */ /* 0x002fea0003800000 */
[----:B------:R-:W1:Y:S02]  /*f460*/  SYNCS.PHASECHK.TRANS64.TRYWAIT P2, [UR10+0x33450], R4 ;  /* 0x03345004ff0075a7 */ /* 0x000e64000804014a */
[----:B-1----:R-:W-:Y:S05]  /*f470*/  @!P2 BRA `(.L_x_4111) ;  /* 0x000000c80084a947 */ /* 0x002fea0003800000 */
.L_x_4108:
[----:B------:R-:W-:Y:S01]  /*f480*/  UIADD3 UR6, UR37, 0x200, URZ ;  /* 0x0000020025067890 */ /* 0x000fe2000fffe03f */
[----:B------:R-:W-:Y:S01]  /*f490*/  WARPGROUP.ARRIVE ;  /* 0x00000000000079c5 */ /* 0x000fe20000000000 */
[----:B------:R-:W-:Y:S01]  /*f4a0*/  UMOV UR15, 0xc0000010 ;  /* 0xc0000010000f7882 */ /* 0x000fe20000000000 */
[----:B------:R-:W-:Y:S01]  /*f4b0*/  PLOP3.LUT P2, PT, PT, PT, UP0, 0x80, 0x0 ;  /* 0x000000000000781c */ /* 0x000fe20003f4f008 */
[----:B------:R-:W-:Y:S01]  /*f4c0*/  USHF.R.U32.HI UR6, URZ, 0x4, UR6 ;  /* 0x000000043f067899 */ /* 0x000fe20008011606 */
[----:B------:R-:W-:Y:S01]  /*f4d0*/  PLOP3.LUT P3, PT, PT, PT, UP0, 0x80, 0x0 ;  /* 0x000000000000781c */ /* 0x000fe20003f6f008 */
[----:B------:R-:W-:Y:S02]  /*f4e0*/  IMAD.MOV.U32 R21, RZ, RZ, R9 ;  /* 0x000000ffff157224 */ /* 0x000fe400078e0009 */
[----:B------:R-:W-:Y:S01]  /*f4f0*/  ULOP3.LUT UR6, UR6, 0x3fff, URZ, 0xc0, !UPT ;  /* 0x00003fff06067892 */ /* 0x000fe2000f8ec03f */
[----:B------:R-:W-:Y:S02]  /*f500*/  IMAD R22, R6, -0xa0, RZ ;  /* 0xffffff6006167824 */ /* 0x000fe400078e02ff */
[----:B01----:R-:W-:Y:S01]  /*f510*/  IMAD.U32 R4, RZ, RZ, UR5 ;  /* 0x00000005ff047e24 */ /* 0x003fe2000f8e00ff */
[----:B------:R-:W-:-:S04]  /*f520*/  ULOP3.LUT UR6, UR6, 0x10000, URZ, 0xfc, !UPT ;  /* 0x0001000006067892 */ /* 0x000fc8000f8efc3f */
[----:B------:R-:W-:Y:S01]  /*f530*/  UIMAD UR6, UR7, 0x780, UR6 ;  /* 0x00000780070678a4 */ /* 0x000fe2000f8e0206 */
[----:B------:R-:W-:-:S05]  /*f540*/  @!P1 LEA R4, R4, UR37, 0x3 ;  /* 0x0000002504049c11 */ /* 0x000fca000f8e18ff */
[----:B------:R-:W-:Y:S01]  /*f550*/  @!P1 VIADD R4, R4, 0x33440 ;  /* 0x0003344004049836 */ /* 0x000fe20000000000 */
[----:B------:R-:W-:Y:S02]  /*f560*/  UMOV UR14, UR6 ;  /* 0x00000006000e7c82 */ /* 0x000fe40008000000 */
[----:B------:R-:W-:Y:S01]  /*f570*/  QGMMA.64x192x32.F32.E4M3.E4M3 R24, R216, gdesc[UR12], R24, gsb0 ;  /* 0x02e0000cd8187df3 */ /* 0x000fe20008000818 */
[----:B------:R-:W-:Y:S01]  /*f580*/  UIADD3 UR14, UR6, 0x180, URZ ;  /* 0x00000180060e7890 */ /* 0x000fe2000fffe03f */
[----:B------:R-:W-:Y:S01]  /*f590*/  @!P1 PRMT R4, RZ, 0x654, R4 ;  /* 0x00000654ff049816 */ /* 0x000fe20000000004 */
[----:B------:R-:W-:Y:S01]  /*f5a0*/  UMOV UR15, 0xc0000010 ;  /* 0xc0000010000f7882 */ /* 0x000fe20000000000 */
[----:B------:R-:W-:Y:S02]  /*f5b0*/  WARPGROUP.DEPBAR.LE gsb0, 0x0 ;  /* 0x00008000000079c5 */ /* 0x000fe40000010000 */
[----:B------:R-:W-:-:S14]  /*f5c0*/  WARPGROUP.ARRIVE ;  /* 0x00000000000079c5 */ /* 0x000fdc0000000000 */
        /* <DEDUP_REMOVED lines=17> */
[----:B------:R-:W-:Y:S01]  /*f6e0*/  @P3 SHF.R.U32.HI R21, RZ, UR6, R5 ;  /* 0x00000006ff153c19 */ /* 0x000fe20008011605 */
[----:B------:R-:W-:-:S04]  /*f6f0*/  VIADD R5, R22, 0x1 ;  /* 0x0000000116057836 */ /* 0x000fc80000000000 */
[----:B------:R-:W-:-:S05]  /*f700*/  IMAD R14, R10, -0x2, R5 ;  /* 0xfffffffe0a0e7824 */ /* 0x000fca00078e0205 */
[C---:B------:R-:W-:Y:S01]  /*f710*/  IADD3 R15, R14.reuse, -UR52, R19 ;  /* 0x800000340e0f7c10 */ /* 0x040fe2000fffe013 */
[----:B------:R-:W-:-:S04]  /*f720*/  VIADD R14, R14, 0xffffffff ;  /* 0xffffffff0e0e7836 */ /* 0x000fc80000000000 */
[C---:B------:R-:W-:Y:S02]  /*f730*/  VIADD R20, R15.reuse, UR54 ;  /* 0x000000360f147c36 */ /* 0x040fe40008000000 */
[----:B------:R-:W-:Y:S01]  /*f740*/  VIADD R15, R15, UR57 ;  /* 0x000000390f0f7c36 */ /* 0x000fe20008000000 */
[----:B------:R-:W-:Y:S02]  /*f750*/  WARPGROUP.DEPBAR.LE gsb0, 0x0 ;  /* 0x00008000000079c5 */ /* 0x000fe40000010000 */
[----:B------:R-:W-:-:S06]  /*f760*/  WARPGROUP.ARRIVE ;  /* 0x00000000000079c5 */ /* 0x000fcc0000000000 */
[----:B------:R-:W-:Y:S03]  /*f770*/  QGMMA.64x192x32.F32.E4M3.E4M3 R24, R200, gdesc[UR12], R24, gsb0 ;  /* 0x02e0000cc8187df3 */ /* 0x000fe60008000818 */
[----:B------:R-:W-:Y:S02]  /*f780*/  WARPGROUP.DEPBAR.LE gsb0, 0x0 ;  /* 0x00008000000079c5 */ /* 0x000fe40000010000 */
[----:B------:R-:W0:Y:S01]  /*f790*/  SHFL.IDX PT, R200, R21, RZ, 0x1c1f ;  /* 0x001c1fff15c87589 */ /* 0x000e2200000e0000 */
[----:B------:R1:W-:Y:S06]  /*f7a0*/  BAR.ARV R18, 0x100 ;  /* 0x000400120000751d */ /* 0x0003ec0000002000 */
[----:B------:R2:W-:Y:S01]  /*f7b0*/  @!P1 SYNCS.ARRIVE.TRANS64.RED.A1T0 RZ, [R4+URZ], RZ ;  /* 0x000000ff04ff99a7 */ /* 0x0005e2000810043f */
[----:B0-----:R-:W-:-:S02]  /*f7c0*/  IMAD.IADD R5, R20, 0x1, R200 ;  /* 0x0000000114057824 */ /* 0x001fc400078e02c8 */
[----:B--2---:R-:W-:Y:S01]  /*f7d0*/  IMAD.IADD R4, R15, 0x1, R200 ;  /* 0x000000010f047824 */ /* 0x004fe200078e02c8 */
[----:B-1----:R-:W-:Y:S06]  /*f7e0*/  @P2 BRA `(.L_x_4112) ;  /* 0x0000000000582947 */ /* 0x002fec0003800000 */
        /* <DEDUP_REMOVED lines=13> */
.L_x_4114:
[----:B------:R-:W-:-:S05]  /*f8c0*/  IMAD.U32 R202, RZ, RZ, UR11 ;  /* 0x0000000bffca7e24 */ /* 0x000fca000f8e00ff */
[----:B------:R-:W-:-:S13]  /*f8d0*/  ISETP.NE.AND P2, PT, R202, 0x1, PT ;  /* 0x00000001ca00780c */ /* 0x000fda0003f45270 */
[----:B------:R-:W0:Y:S02]  /*f8e0*/  @P2 LDC.64 R200, c[0x0][0x9e8] ;  /* 0x00027a00ffc82b82 */ /* 0x000e240000000a00 */
[----:B0-----:R-:W-:-:S05]  /*f8f0*/  @P2 IMAD.HI.U32 R200, R23, R200, RZ ;  /* 0x000000c817c82227 */ /* 0x001fca00078e00ff */
[----:B------:R-:W-:-:S07]  /*f900*/  @P2 SHF.R.U32.HI R23, RZ, R201, R200 ;  /* 0x000000c9ff172219 */ /* 0x000fce00000116c8 */
.L_x_4115:
[----:B------:R-:W-:Y:S05]  /*f910*/  BSYNC B0 ;  /* 0x0000000000007941 */ /* 0x000fea0003800000 */
.L_x_4113:
[----:B------:R-:W-:-:S05]  /*f920*/  IMAD R23, R23, R202, R14 ;  /* 0x000000ca17177224 */ /* 0x000fca00078e020e */
[----:B------:R-:W-:Y:S02]  /*f930*/  VIADDMNMX R5, R23, R202, R5, PT ;  /* 0x000000ca17057246 */ /* 0x000fe40003800105 */
[----:B------:R-:W-:-:S07]  /*f940*/  VIMNMX R4, R4, R23, !PT ;  /* 0x0000001704047248 */ /* 0x000fce0007fe0100 */
.L_x_4112:
[C---:B------:R-:W-:Y:S02]  /*f950*/  ISETP.GE.AND P2, PT, R22.reuse, 0x2, PT ;  /* 0x000000021600780c */ /* 0x040fe40003f46270 */
[----:B------:R-:W-:Y:S02]  /*f960*/  ISETP.GE.AND P3, PT, R22, 0x9, PT ;  /* 0x000000091600780c */ /* 0x000fe40003f66270 */
        /* <DEDUP_REMOVED lines=45> */
[C---:B------:R-:W-:Y:S02]  /*fc40*/  ISETP.LT.OR P3, PT, R5.reuse, 0x21, P3 ;  /* 0x000000210500780c */ /* 0x040fe40001f61670 */
        /* <DEDUP_REMOVED lines=202> */
.L_x_4118:
[----:B------:R-:W-:-:S05]  /*108f0*/  IMAD.U32 R201, RZ, RZ, UR11 ;  /* 0x0000000bffc97e24 */ /* 0x000fca000f8e00ff */
[----:B------:R-:W-:-:S13]  /*10900*/  ISETP.NE.AND P6, PT, R201, 0x1, PT ;  /* 0x00000001c900780c */ /* 0x000fda0003fc5270 */
[----:B------:R-:W0:Y:S02]  /*10910*/  @P6 LDC.64 R4, c[0x0][0x9e8] ;  /* 0x00027a00ff046b82 */ /* 0x000e240000000a00 */
[----:B0-----:R-:W-:-:S05]  /*10920*/  @P6 IMAD.HI.U32 R4, R21, R4, RZ ;  /* 0x0000000415046227 */ /* 0x001fca00078e00ff */
[----:B------:R-:W-:-:S07]  /*10930*/  @P6 SHF.R.U32.HI R21, RZ, R5, R4 ;  /* 0x00000005ff156219 */ /* 0x000fce0000011604 */
.L_x_4119:
[----:B------:R-:W-:Y:S05]  /*10940*/  BSYNC B0 ;  /* 0x0000000000007941 */ /* 0x000fea0003800000 */
.L_x_4117:
[----:B------:R-:W-:-:S05]  /*10950*/  IMAD R14, R21, R201, R14 ;  /* 0x000000c9150e7224 */ /* 0x000fca00078e020e */
[----:B------:R-:W-:Y:S02]  /*10960*/  VIADDMNMX R20, R14, R201, R20, PT ;  /* 0x000000c90e147246 */ /* 0x000fe40003800114 */
[----:B------:R-:W-:-:S07]  /*10970*/  VIMNMX R15, R15, R14, !PT ;  /* 0x0000000e0f0f7248 */ /* 0x000fce0007fe0100 */
.L_x_4116:
[----:B------:R-:W-:Y:S02]  /*10980*/  ISETP.GT.AND P2, PT, R15, 0x20, !P2 ;  /* 0x000000200f00780c */ /* 0x000fe40005744270 */
[----:B------:R-:W-:Y:S02]  /*10990*/  LOP3.LUT P6, RZ, R16, 0x2, RZ, 0xc0, !PT ;  /* 0x0000000210ff7812 */ /* 0x000fe400078cc0ff */
[----:B------:R-:W-:Y:S02]  /*109a0*/  ISETP.LT.OR P2, PT, R20, 0x21, P2 ;  /* 0x000000211400780c */ /* 0x000fe40001741670 */
[----:B------:R-:W-:Y:S02]  /*109b0*/  FMNMX.FTZ R4, R23, R12, !PT ;  /* 0x0000000c17047209 */ /* 0x000fe40007810000 */
[----:B------:R-:W-:Y:S02]  /*109c0*/  FSEL R170, R170, -INF , !P2 ;  /* 0xff800000aaaa7808 */ /* 0x000fe40005000000 */
[----:B------:R-:W-:-:S02]  /*109d0*/  ISETP.GT.AND P2, PT, R15, 0x21, !P6 ;  /* 0x000000210f00780c */ /* 0x000fc40007744270 */
[----:B------:R-:W-:Y:S02]  /*109e0*/  LOP3.LUT P6, RZ, R16, 0x8000, RZ, 0xc0, !PT ;  /* 0x0000800010ff7812 */ /* 0x000fe400078cc0ff */
        /* <DEDUP_REMOVED lines=102> */
[----:B------:R-:W-:-:S02]  /*11050*/  ISETP.LT.OR P3, PT, R20, 0x91, P3 ;  /* 0x000000911400780c */ /* 0x000fc40001f61670 */
[C---:B------:R-:W-:Y:S02]  /*11060*/  ISETP.GT.AND P2, PT, R15.reuse, 0x60, !P2 ;  /* 0x000000600f00780c */ /* 0x040fe40005744270 */
[----:B------:R-:W-:Y:S02]  /*11070*/  ISETP.GT.AND P5, PT, R15, 0x98, !P5 ;  /* 0x000000980f00780c */ /* 0x000fe40006fa4270 */
        /* <DEDUP_REMOVED lines=13> */
[----:B------:R-:W-:-:S04]  /*11150*/  ISETP.GT.AND P2, PT, R15, 0x68, !P2 ;  /* 0x000000680f00780c */ /* 0x000fc80005744270 */
        /* <DEDUP_REMOVED lines=68> */
[C---:B------:R-:W-:Y:S02]  /*115a0*/  ISETP.GT.AND P2, PT, R15.reuse, RZ, !P6 ;  /* 0x000000ff0f00720c */ /* 0x040fe40007744270 */
        /* <DEDUP_REMOVED lines=32> */
[----:B0-----:R-:W-:-:S01]  /*117b0*/  FFMA.FTZ R196, R144, UR36, -R4 ;  /* 0x0000002490c47c23 */ /* 0x001fc20008010804 */
        /* <DEDUP_REMOVED lines=59> */
[----:B------:R-:W-:Y:S01]  /*11b70*/  FSEL R137, R131, -INF , !P4 ;  /* 0xff80000083897808 */ /* 0x000fe20006000000 */
[----:B------:R-:W-:Y:S01]  /*11b80*/  MUFU.EX2 R173, R173 ;  /* 0x000000ad00ad7308 */ /* 0x000fe20000000800 */
[----:B------:R-:W-:-:S04]  /*11b90*/  FMNMX.FTZ R193, R127, R192, !PT ;  /* 0x000000c07fc17209 */ /* 0x000fc80007810000 */
[----:B------:R-:W-:-:S03]  /*11ba0*/  FMNMX.FTZ R140, R130, R193, !PT ;  /* 0x000000c1828c7209 */ /* 0x000fc60007810000 */
[----:B------:R-:W-:Y:S01]  /*11bb0*/  MUFU.EX2 R131, R197 ;  /* 0x000000c500837308 */ /* 0x000fe20000000800 */
[----:B------:R-:W-:-:S04]  /*11bc0*/  FMNMX.FTZ R141, R137, R140, !PT ;  /* 0x0000008c898d7209 */ /* 0x000fc80007810000 */
[----:B------:R-:W-:Y:S01]  /*11bd0*/  FMNMX.FTZ R140, R134, R141, !PT ;  /* 0x0000008d868c7209 */ /* 0x000fe20007810000 */
[----:B------:R-:W-:-:S01]  /*11be0*/  FFMA.FTZ R141, R145, UR36, -R4 ;  /* 0x00000024918d7c23 */ /* 0x000fc20008010804 */
[--C-:B------:R-:W-:Y:S01]  /*11bf0*/  FFMA.FTZ R145, R149, UR36, -R4.reuse ;  /* 0x0000002495917c23 */ /* 0x100fe20008010804 */
[----:B------:R-:W-:Y:S01]  /*11c00*/  IMAD.U32 R149, RZ, RZ, UR36 ;  /* 0x00000024ff957e24 */ /* 0x000fe2000f8e00ff */
[----:B------:R-:W-:Y:S01]  /*11c10*/  FMNMX.FTZ R192, R135, R140, !PT ;  /* 0x0000008c87c07209 */ /* 0x000fe20007810000 */
[----:B------:R-:W-:Y:S04]  /*11c20*/  MUFU.EX2 R176, R176 ;  /* 0x000000b000b07308 */ /* 0x000fe80000000800 */
[----:B------:R-:W0:Y:S04]  /*11c30*/  SHFL.BFLY PT, R193, R192, 0x2, 0x1f ;  /* 0x0c401f00c0c17f89 */ /* 0x000e2800000e0000 */
[----:B------:R1:W-:Y:S08]  /*11c40*/  MUFU.EX2 R140, R196 ;  /* 0x000000c4008c7308 */ /* 0x0003f00000000800 */
[----:B------:R-:W-:Y:S08]  /*11c50*/  MUFU.EX2 R177, R177 ;  /* 0x000000b100b17308 */ /* 0x000ff00000000800 */
[----:B------:R-:W-:Y:S01]  /*11c60*/  MUFU.EX2 R180, R180 ;  /* 0x000000b400b47308 */ /* 0x000fe20000000800 */
[----:B0-----:R-:W-:Y:S01]  /*11c70*/  FMNMX.FTZ R193, R192, R193, !PT ;  /* 0x000000c1c0c17209 */ /* 0x001fe20007810000 */
[----:B------:R-:W-:Y:S01]  /*11c80*/  FFMA.FTZ R192, R133, UR36, -R4 ;  /* 0x0000002485c07c23 */ /* 0x000fe20008010804 */
[----:B------:R-:W-:-:S05]  /*11c90*/  FSEL R133, R5, RZ, P2 ;  /* 0x000000ff05857208 */ /* 0x000fca0001000000 */
[----:B------:R-:W-:Y:S01]  /*11ca0*/  MUFU.EX2 R181, R181 ;  /* 0x000000b500b57308 */ /* 0x000fe20000000800 */
[----:B------:R-:W0:Y:S01]  /*11cb0*/  SHFL.BFLY PT, R148, R193, 0x1, 0x1f ;  /* 0x0c201f00c1947f89 */ /* 0x000e2200000e0000 */
[----:B------:R-:W-:-:S06]  /*11cc0*/  FADD.FTZ R12, -R133, R12 ;  /* 0x0000000c850c7221 */ /* 0x000fcc0000010100 */
[----:B------:R2:W-:Y:S08]  /*11cd0*/  MUFU.EX2 R133, R192 ;  /* 0x000000c000857308 */ /* 0x0005f00000000800 */
[----:B------:R-:W-:Y:S08]  /*11ce0*/  MUFU.EX2 R152, R152 ;  /* 0x0000009800987308 */ /* 0x000ff00000000800 */
[----:B------:R-:W-:Y:S01]  /*11cf0*/  MUFU.EX2 R153, R153 ;  /* 0x0000009900997308 */ /* 0x000fe20000000800 */
[----:B0-----:R-:W-:Y:S01]  /*11d00*/  FMNMX.FTZ R4, R193, R148, !PT ;  /* 0x00000094c1047209 */ /* 0x001fe20007810000 */
[----:B------:R-:W-:-:S03]  /*11d10*/  FMUL.FTZ R148, R12, UR36 ;  /* 0x000000240c947c20 */ /* 0x000fc60008410000 */
[C---:B------:R-:W-:Y:S01]  /*11d20*/  FSETP.NEU.FTZ.AND P2, PT, R4.reuse, -INF , PT ;  /* 0xff8000000400780b */ /* 0x040fe20003f5d000 */
[----:B------:R-:W-:-:S02]  /*11d30*/  FFMA.FTZ R149, R4, R149, -8 ;  /* 0xc100000004957423 */ /* 0x000fc40000010095 */
[----:B------:R-:W0:Y:S01]  /*11d40*/  MUFU.EX2 R148, R148 ;  /* 0x0000009400947308 */ /* 0x000e220000000800 */
[----:B-1----:R-:W-:Y:S02]  /*11d50*/  FSEL R196, R4, RZ, P2 ;  /* 0x000000ff04c47208 */ /* 0x002fe40001000000 */
[----:B------:R-:W-:-:S03]  /*11d60*/  FSEL R12, R149, RZ, P2 ;  /* 0x000000ff950c7208 */ /* 0x000fc60001000000 */
[----:B------:R-:W-:Y:S02]  /*11d70*/  FADD.FTZ R196, -R196, R13 ;  /* 0x0000000dc4c47221 */ /* 0x000fe40000010100 */
[----:B--2---:R-:W-:-:S01]  /*11d80*/  FFMA.FTZ R192, R195, UR36, -R12 ;  /* 0x00000024c3c07c23 */ /* 0x004fc2000801080c */
        /* <DEDUP_REMOVED lines=8> */
[----:B0-----:R-:W-:Y:S01]  /*11e10*/  FFMA.FTZ R199, R148, R8, R21 ;  /* 0x0000000894c77223 */ /* 0x001fe20000010015 */
[----:B------:R-:W-:-:S01]  /*11e20*/  FFMA.FTZ R193, R198, UR36, -R12 ;  /* 0x00000024c6c17c23 */ /* 0x000fc2000801080c */
[--C-:B------:R-:W-:Y:S01]  /*11e30*/  FFMA.FTZ R197, R158, UR36, -R12.reuse ;  /* 0x000000249ec57c23 */ /* 0x100fe2000801080c */
[----:B------:R-:W-:-:S01]  /*11e40*/  FFMA.FTZ R158, R159, UR36, -R12 ;  /* 0x000000249f9e7c23 */ /* 0x000fc2000801080c */
[----:B------:R-:W-:Y:S01]  /*11e50*/  FADD.FTZ R199, R14, R199 ;  /* 0x000000c70ec77221 */ /* 0x000fe20000010000 */
[----:B------:R-:W-:-:S01]  /*11e60*/  FFMA.FTZ R159, R162, UR36, -R12 ;  /* 0x00000024a29f7c23 */ /* 0x000fc2000801080c */
[----:B------:R-:W0:Y:S01]  /*11e70*/  MUFU.EX2 R195, R195 ;  /* 0x000000c300c37308 */ /* 0x000e220000000800 */
        /* <DEDUP_REMOVED lines=9> */
[----:B------:R-:W-:Y:S01]  /*11f10*/  FADD.FTZ R196, R184, R167 ;  /* 0x000000a7b8c47221 */ /* 0x000fe20000010000 */
[----:B------:R-:W-:-:S01]  /*11f20*/  FFMA.FTZ R175, R175, UR36, -R12 ;  /* 0x00000024afaf7c23 */ /* 0x000fc2000801080c */
[--C-:B------:R-:W-:Y:S01]  /*11f30*/  FFMA.FTZ R178, R178, UR36, -R12.reuse ;  /* 0x00000024b2b27c23 */ /* 0x100fe2000801080c */
[----:B------:R-:W-:-:S01]  /*11f40*/  FFMA.FTZ R179, R179, UR36, -R12 ;  /* 0x00000024b3b37c23 */ /* 0x000fc2000801080c */
[----:B------:R-:W-:Y:S01]  /*11f50*/  FADD.FTZ R167, R185, R196 ;  /* 0x000000c4b9a77221 */ /* 0x000fe20000010000 */
[----:B------:R-:W-:-:S01]  /*11f60*/  FFMA.FTZ R182, R182, UR36, -R12 ;  /* 0x00000024b6b67c23 */ /* 0x000fc2000801080c */
[----:B------:R-:W2:Y:S01]  /*11f70*/  MUFU.EX2 R187, R187 ;  /* 0x000000bb00bb7308 */ /* 0x000ea20000000800 */
[----:B0-----:R-:W-:-:S01]  /*11f80*/  FFMA.FTZ R8, R195, R7, R186 ;  /* 0x00000007c3087223 */ /* 0x001fc200000100ba */
[----:B------:R-:W-:Y:S01]  /*11f90*/  FADD.FTZ R196, R188, R167 ;  /* 0x000000a7bcc47221 */ /* 0x000fe20000010000 */
[----:B------:R-:W-:-:S01]  /*11fa0*/  FFMA.FTZ R183, R183, UR36, -R12 ;  /* 0x00000024b7b77c23 */ /* 0x000fc2000801080c */
[--C-:B------:R-:W-:Y:S01]  /*11fb0*/  FFMA.FTZ R154, R154, UR36, -R12.reuse ;  /* 0x000000249a9a7c23 */ /* 0x100fe2000801080c */
[----:B------:R-:W-:-:S01]  /*11fc0*/  FFMA.FTZ R155, R155, UR36, -R12 ;  /* 0x000000249b9b7c23 */ /* 0x000fc2000801080c */
[----:B------:R-:W-:Y:S01]  /*11fd0*/  FADD.FTZ R167, R189, R196 ;  /* 0x000000c4bda77221 */ /* 0x000fe20000010000 */
[----:B------:R-:W-:-:S01]  /*11fe0*/  FFMA.FTZ R138, R138, UR36, -R12 ;  /* 0x000000248a8a7c23 */ /* 0x000fc2000801080c */
[----:B------:R-:W0:Y:S01]  /*11ff0*/  MUFU.EX2 R190, R190 ;  /* 0x000000be00be7308 */ /* 0x000e220000000800 */
[----:B-1----:R-:W-:-:S01]  /*12000*/  FADD.FTZ R8, R149, R8 ;  /* 0x0000000895087221 */ /* 0x002fc20000010000 */
[--C-:B------:R-:W-:Y:S01]  /*12010*/  FFMA.FTZ R139, R139, UR36, -R12.reuse ;  /* 0x000000248b8b7c23 */ /* 0x100fe2000801080c */
[----:B------:R-:W-:-:S01]  /*12020*/  FFMA.FTZ R142, R142, UR36, -R12 ;  /* 0x000000248e8e7c23 */ /* 0x000fc2000801080c */
[--C-:B------:R-:W-:Y:S01]  /*12030*/  FFMA.FTZ R143, R143, UR36, -R12.reuse ;  /* 0x000000248f8f7c23 */ /* 0x100fe2000801080c */
[----:B------:R-:W-:-:S01]  /*12040*/  FFMA.FTZ R146, R146, UR36, -R12 ;  /* 0x0000002492927c23 */ /* 0x000fc2000801080c */
[--C-:B------:R-:W-:Y:S01]  /*12050*/  FFMA.FTZ R147, R147, UR36, -R12.reuse ;  /* 0x0000002493937c23 */ /* 0x100fe2000801080c */
[----:B------:R-:W-:-:S01]  /*12060*/  FFMA.FTZ R150, R150, UR36, -R12 ;  /* 0x0000002496967c23 */ /* 0x000fc2000801080c */
[----:B------:R-:W1:Y:S01]  /*12070*/  MUFU.EX2 R191, R191 ;  /* 0x000000bf00bf7308 */ /* 0x000e620000000800 */
[----:B--2---:R-:W-:-:S01]  /*12080*/  FADD.FTZ R7, R187, R8 ;  /* 0x00000008bb077221 */ /* 0x004fc20000010000 */
[--C-:B------:R-:W-:Y:S01]  /*12090*/  FFMA.FTZ R151, R151, UR36, -R12.reuse ;  /* 0x0000002497977c23 */ /* 0x100fe2000801080c */
[----:B------:R-:W-:-:S01]  /*120a0*/  FFMA.FTZ R122, R122, UR36, -R12 ;  /* 0x000000247a7a7c23 */ /* 0x000fc2000801080c */
[--C-:B------:R-:W-:Y:S01]  /*120b0*/  FFMA.FTZ R123, R123, UR36, -R12.reuse ;  /* 0x000000247b7b7c23 */ /* 0x100fe2000801080c */
[----:B------:R-:W-:-:S01]  /*120c0*/  FFMA.FTZ R126, R126, UR36, -R12 ;  /* 0x000000247e7e7c23 */ /* 0x000fc2000801080c */
[----:B------:R-:W-:-:S02]  /*120d0*/  FFMA.FTZ R134, R134, UR36, -R12 ;  /* 0x0000002486867c23 */ /* 0x000fc4000801080c */
        /* <DEDUP_REMOVED lines=8> */
[----:B------:R-:W-:-:S06]  /*12160*/  FADD.FTZ R8, R168, R167 ;  /* 0x000000a7a8087221 */ /* 0x000fcc0000010000 */
[----:B------:R-:W0:Y:S01]  /*12170*/  MUFU.EX2 R171, R171 ;  /* 0x000000ab00ab7308 */ /* 0x000e220000000800 */
[----:B-1----:R-:W-:-:S07]  /*12180*/  FADD.FTZ R7, R194, R7 ;  /* 0x00000007c2077221 */ /* 0x002fce0000010000 */
        /* <DEDUP_REMOVED lines=55> */
[----:B------:R-:W-:-:S03]  /*12500*/  FFMA.FTZ R167, R127, UR36, -R12 ;  /* 0x000000247fa77c23 */ /* 0x000fc6000801080c */
[----:B------:R-:W-:-:S03]  /*12510*/  FADD.FTZ R8, R15, R8 ;  /* 0x000000080f087221 */ /* 0x000fc60000010000 */
        /* <DEDUP_REMOVED lines=9> */
[----:B------:R-:W-:-:S06]  /*125b0*/  FFMA.FTZ R127, R130, UR36, -R12 ;  /* 0x00000024827f7c23 */ /* 0x000fcc000801080c */
[----:B------:R-:W1:Y:S01]  /*125c0*/  MUFU.EX2 R141, R141 ;  /* 0x0000008d008d7308 */ /* 0x000e620000000800 */
[----:B--2---:R-:W-:-:S01]  /*125d0*/  FADD.FTZ R197, R143, R8 ;  /* 0x000000088fc57221 */ /* 0x004fc20000010000 */
[----:B------:R-:W-:-:S06]  /*125e0*/  FADD.FTZ R8, R140, R7 ;  /* 0x000000078c087221 */ /* 0x000fcc0000010000 */
[----:B------:R-:W2:Y:S01]  /*125f0*/  MUFU.EX2 R147, R147 ;  /* 0x0000009300937308 */ /* 0x000ea20000000800 */
[----:B0-----:R-:W-:-:S07]  /*12600*/  FADD.FTZ R130, R146, R197 ;  /* 0x000000c592827221 */ /* 0x001fce0000010000 */
[----:B------:R-:W0:Y:S01]  /*12610*/  MUFU.EX2 R144, R144 ;  /* 0x0000009000907308 */ /* 0x000e220000000800 */
[----:B-1----:R-:W-:-:S07]  /*12620*/  FADD.FTZ R7, R141, R8 ;  /* 0x000000088d077221 */ /* 0x002fce0000010000 */
[----:B------:R-:W1:Y:S01]  /*12630*/  MUFU.EX2 R150, R150 ;  /* 0x0000009600967308 */ /* 0x000e620000000800 */
[----:B--2---:R-:W-:-:S01]  /*12640*/  FADD.FTZ R197, R147, R130 ;  /* 0x0000008293c57221 */ /* 0x004fc20000010000 */
[--C-:B------:R-:W-:Y:S01]  /*12650*/  FFMA.FTZ R130, R137, UR36, -R12.reuse ;  /* 0x0000002489827c23 */ /* 0x100fe2000801080c */
[----:B------:R-:W-:-:S05]  /*12660*/  FFMA.FTZ R12, R135, UR36, -R12 ;  /* 0x00000024870c7c23 */ /* 0x000fca000801080c */
        /* <DEDUP_REMOVED lines=34> */
[----:B------:R-:W-:Y:S01]  /*12890*/  FADD.FTZ R8, R133, R8 ;  /* 0x0000000885087221 */ /* 0x000fe20000010000 */
[----:B--2---:R-:W-:-:S04]  /*128a0*/  FADD.FTZ R7, R134, R7 ;  /* 0x0000000786077221 */ /* 0x004fc80000010000 */
[----:B0-----:R-:W-:Y:S01]  /*128b0*/  FADD.FTZ R7, R12, R7 ;  /* 0x000000070c077221 */ /* 0x001fe20000010000 */
[----:B------:R-:W-:Y:S06]  /*128c0*/  @!P0 BRA `(.L_x_4120) ;  /* 0x0000000000048947 */ /* 0x000fec0003800000 */
[----:B------:R-:W-:Y:S01]  /*128d0*/  BPT.TRAP 0x1 ;  /* 0x000000040000795c */ /* 0x000fe20000300000 */
.L_x_4120:
        /* <DEDUP_REMOVED lines=147> */
.L_x_4103:
[----:B------:R-:W-:Y:S06]  /*13210*/  BAR.ARV 0x8, 0x180 ;  /* 0x0206000000007b1d */ /* 0x000fec0000002000 */
[----:B------:R-:W-:Y:S05]  /*13220*/  @!P0 BRA `(.L_x_4122) ;  /* 0x0000000000048947 */ /* 0x000fea0003800000 */
[----:B------:R-:W-:Y:S01]  /*13230*/  BPT.TRAP 0x1 ;  /* 0x000000040000795c */ /* 0x000fe20000300000 */
.L_x_4122:
[----:B------:R-:W-:Y:S01]  /*13240*/  ULEA UR9, UR5, UR37, 0x3 ;  /* 0x0000002505097291 */ /* 0x000fe2000f8e183f */
[----:B------:R-:W-:-:S05]  /*13250*/  IMAD.U32 R0, RZ, RZ, UR4 ;  /* 0x00000004ff007e24 */ /* 0x000fca000f8e00ff */
[----:B------:R-:W-:-:S04]  /*13260*/  SHF.L.U32 R0, R0, 0x1f, RZ ;  /* 0x0000001f00007819 */ /* 0x000fc800000006ff */
[----:B------:R0:W1:Y:S01]  /*13270*/  SYNCS.PHASECHK.TRANS64.TRYWAIT P1, [UR9+0x33450], R0 ;  /* 0x03345000ff0075a7 */ /* 0x0000620008020149 */
[----:B------:R-:W-:Y:S05]  /*13280*/  @!P0 BRA `(.L_x_4123) ;  /* 0x0000000000048947 */ /* 0x000fea0003800000 */
[----:B------:R-:W-:Y:S01]  /*13290*/  BPT.TRAP 0x1 ;  /* 0x000000040000795c */ /* 0x000fe20000300000 */
.L_x_4123:
[----:B-1----:R-:W-:Y:S05]  /*132a0*/  @P1 BRA `(.L_x_4124) ;  /* 0x0000000000081947 */ /* 0x002fea0003800000 */
[----:B------:R-:W1:Y:S02]  /*132b0*/  SYNCS.PHASECHK.TRANS64.TRYWAIT P1, [UR9+0x33450], R0 ;  /* 0x03345000ff0075a7 */ /* 0x000e640008020149 */
[----:B-1----:R-:W-:Y:S05]  /*132c0*/  @!P1 BRA `(.L_x_4125) ;  /* 0x0000008c00089947 */ /* 0x002fea0003800000 */
.L_x_4124:
[----:B------:R-:W-:Y:S01]  /*132d0*/  UIADD3 UR37, UR37, 0x200, URZ ;  /* 0x0000020025257890 */ /* 0x000fe2000fffe03f */
[----:B------:R-:W-:Y:S01]  /*132e0*/  WARPGROUP.ARRIVE ;  /* 0x00000000000079c5 */ /* 0x000fe20000000000 */
[----:B------:R-:W-:-:S05]  /*132f0*/  UMOV UR7, 0xc0000010 ;  /* 0xc000001000077882 */ /* 0x000fca0000000000 */
[----:B------:R-:W2:Y:S01]  /*13300*/  S2UR UR12, SR_CTAID.Z ;  /* 0x00000000000c79c3 */ /* 0x000ea20000002700 */
[----:B------:R-:W-:Y:S01]  /*13310*/  USHF.R.U32.HI UR37, URZ, 0x4, UR37 ;  /* 0x000000043f257899 */ /* 0x000fe20008011625 */
[----:B------:R-:W-:Y:S01]  /*13320*/  IMAD.MOV.U32 R6, RZ, RZ, 0x3f800000 ;  /* 0x3f800000ff067424 */ /* 0x000fe200078e00ff */
[----:B------:R-:W-:Y:S02]  /*13330*/  ULDC.64 UR10, c[0x0][0x9a0] ;  /* 0x00026800000a7ab9 */ /* 0x000fe40000000a00 */
[----:B------:R-:W-:Y:S02]  /*13340*/  ULOP3.LUT UR37, UR37, 0x3fff, URZ, 0xc0, !UPT ;  /* 0x00003fff25257892 */ /* 0x000fe4000f8ec03f */
[----:B------:R-:W-:Y:S01]  /*13350*/  UISETP.NE.U32.AND UP0, UPT, UR10, URZ, UPT ;  /* 0x0000003f0a00728c */ /* 0x000fe2000bf05070 */
[----:B------:R-:W3:Y:S01]  /*13360*/  S2UR UR14, SR_CTAID.Z ;  /* 0x00000000000e79c3 */ /* 0x000ee20000002700 */
[----:B------:R-:W-:Y:S02]  /*13370*/  ULOP3.LUT UR8, UR37, 0x10000, URZ, 0xfc, !UPT ;  /* 0x0001000025087892 */ /* 0x000fe4000f8efc3f */
[----:B------:R-:W-:-:S02]  /*13380*/  UISETP.NE.AND.EX UP0, UPT, UR11, URZ, UPT, UP0 ;  /* 0x0000003f0b00728c */ /* 0x000fc4000bf05300 */
[----:B------:R-:W-:-:S04]  /*13390*/  UIMAD UR8, UR5, 0x780, UR8 ;  /* 0x00000780050878a4 */ /* 0x000fc8000f8e0208 */
[----:B------:R-:W-:Y:S01]  /*133a0*/  UIADD3 UR4, UR8, 0x180, URZ ;  /* 0x0000018008047890 */ /* 0x000fe2000fffe03f */
[----:B------:R-:W-:Y:S02]  /*133b0*/  PLOP3.LUT P1, PT, PT, PT, UP0, 0x80, 0x0 ;  /* 0x000000000000781c */ /* 0x000fe40003f2f008 */
[----:B------:R-:W-:-:S06]  /*133c0*/  UMOV UR6, UR8 ;  /* 0x0000000800067c82 */ /* 0x000fcc0008000000 */
[----:B------:R-:W-:Y:S01]  /*133d0*/  QGMMA.64x192x32.F32.E4M3.E4M3 R24, R216, gdesc[UR4], R24, gsb0 ;  /* 0x02e00004d8187df3 */ /* 0x000fe20008000818 */
[----:B------:R-:W-:Y:S01]  /*133e0*/  UMOV UR7, 0xc0000010 ;  /* 0xc000001000077882 */ /* 0x000fe20000000000 */
[----:B------:R-:W-:Y:S01]  /*133f0*/  UMOV UR6, UR4 ;  /* 0x0000000400067c82 */ /* 0x000fe20008000000 */
[----:B------:R-:W-:Y:S02]  /*13400*/  UIADD3 UR4, UR8, 0x300, URZ ;  /* 0x0000030008047890 */ /* 0x000fe4000fffe03f */
[----:B--2---:R-:W-:-:S03]  /*13410*/  USHF.R.S32.HI UR15, URZ, 0x1f, UR12 ;  /* 0x0000001f3f0f7899 */ /* 0x004fc6000801140c */
[----:B------:R-:W-:Y:S01]  /*13420*/  @UP0 ULDC.64 UR12, c[0x0][0x9c8] ;  /* 0x00027200000c0ab9 */ /* 0x000fe20000000a00 */
[----:B------:R-:W-:Y:S02]  /*13430*/  WARPGROUP.DEPBAR.LE gsb0, 0x0 ;  /* 0x00008000000079c5 */ /* 0x000fe40000010000 */
[----:B------:R-:W-:-:S09]  /*13440*/  WARPGROUP.ARRIVE ;  /* 0x00000000000079c5 */ /* 0x000fd20000000000 */
[----:B------:R-:W-:Y:S01]  /*13450*/  QGMMA.64x192x32.F32.E4M3.E4M3 R24, R212, gdesc[UR4], R24, gsb0 ;  /* 0x02e00004d4187df3 */ /* 0x000fe20008000818 */
[----:B------:R-:W-:Y:S01]  /*13460*/  UMOV UR6, UR4 ;  /* 0x0000000400067c82 */ /* 0x000fe20008000000 */
[----:B------:R-:W-:Y:S01]  /*13470*/  UMOV UR7, 0xc0000010 ;  /* 0xc000001000077882 */ /* 0x000fe20000000000 */
[----:B---3--:R-:W-:Y:S01]  /*13480*/  @UP0 UIMAD.WIDE.U32 UR4, UR14, UR12, URZ ;  /* 0x0000000c0e0402a5 */ /* 0x008fe2000f8e003f */
[----:B------:R-:W-:Y:S02]  /*13490*/  WARPGROUP.DEPBAR.LE gsb0, 0x0 ;  /* 0x00008000000079c5 */ /* 0x000fe40000010000 */
[----:B------:R-:W-:-:S14]  /*134a0*/  WARPGROUP.ARRIVE ;  /* 0x00000000000079c5 */ /* 0x000fdc0000000000 */
[----:B------:R-:W-:Y:S01]  /*134b0*/  QGMMA.64x192x32.F32.E4M3.E4M3 R24, R208, gdesc[UR4], R24, gsb0 ;  /* 0x02e00004d0187df3 */ /* 0x000fe20008000818 */
[----:B------:R-:W-:Y:S02]  /*134c0*/  @UP0 UIMAD UR6, UR15, UR12, URZ ;  /* 0x0000000c0f0602a4 */ /* 0x000fe4000f8e023f */
[----:B------:R-:W-:Y:S02]  /*134d0*/  @UP0 USHF.R.S32.HI UR7, URZ, 0x1f, UR55 ;  /* 0x0000001f3f070899 */ /* 0x000fe40008011437 */
[----:B------:R-:W-:-:S03]  /*134e0*/  @UP0 UIMAD UR6, UR14, UR13, UR6 ;  /* 0x0000000d0e0602a4 */ /* 0x000fc6000f8e0206 */
[----:B------:R-:W-:Y:S01]  /*134f0*/  @UP0 ULDC.64 UR12, c[0x0][0x9d0] ;  /* 0x00027400000c0ab9 */ /* 0x000fe20000000a00 */
[----:B------:R-:W-:Y:S02]  /*13500*/  @UP0 UIADD3 UR5, UR5, UR6, URZ ;  /* 0x0000000605050290 */ /* 0x000fe4000fffe03f */
[----:B------:R-:W-:Y:S02]  /*13510*/  @UP0 UIMAD UR6, UR7, UR12, URZ ;  /* 0x0000000c070602a4 */ /* 0x000fe4000f8e023f */
[----:B------:R-:W-:Y:S02]  /*13520*/  @UP0 UIMAD.WIDE.U32 UR4, UR55, UR12, UR4 ;  /* 0x0000000c370402a5 */ /* 0x000fe4000f8e0004 */
[----:B------:R-:W-:-:S04]  /*13530*/  @UP0 UIMAD UR6, UR55, UR13, UR6 ;  /* 0x0000000d370602a4 */ /* 0x000fc8000f8e0206 */
[----:B------:R-:W-:Y:S02]  /*13540*/  @UP0 UIADD3 UR5, UR5, UR6, URZ ;  /* 0x0000000605050290 */ /* 0x000fe4000fffe03f */
[----:B------:R-:W-:-:S04]  /*13550*/  @UP0 ULEA UR6, UP1, UR4, UR10, 0x2 ;  /* 0x0000000a04060291 */ /* 0x000fc8000f82103f */
[----:B------:R-:W-:Y:S02]  /*13560*/  @UP0 ULEA.HI.X UR7, UR4, UR11, UR5, 0x2, UP1 ;  /* 0x0000000b04070291 */ /* 0x000fe400088f1405 */
[----:B------:R-:W-:-:S04]  /*13570*/  IMAD.U32 R2, RZ, RZ, UR6 ;  /* 0x00000006ff027e24 */ /* 0x000fc8000f8e00ff */
[----:B-1----:R-:W-:-:S05]  /*13580*/  IMAD.U32 R3, RZ, RZ, UR7 ;  /* 0x00000007ff037e24 */ /* 0x002fca000f8e00ff */
[----:B------:R1:W2:Y:S01]  /*13590*/  @P1 LDG.E R6, desc[UR58][R2.64] ;  /* 0x0000003a02061981 */ /* 0x0002a2000c1e1900 */
[----:B------:R-:W-:Y:S01]  /*135a0*/  UIADD3 UR4, UR8, 0x480, URZ ;  /* 0x0000048008047890 */ /* 0x000fe2000fffe03f */
[----:B------:R-:W-:-:S06]  /*135b0*/  UMOV UR7, 0xc0000010 ;  /* 0xc000001000077882 */ /* 0x000fcc0000000000 */
[----:B------:R-:W-:Y:S01]  /*135c0*/  UMOV UR6, UR4 ;  /* 0x0000000400067c82 */ /* 0x000fe20008000000 */
[----:B------:R-:W-:Y:S01]  /*135d0*/  UIADD3 UR8, UR8, 0x600, URZ ;  /* 0x0000060008087890 */ /* 0x000fe2000fffe03f */
[----:B------:R-:W-:Y:S02]  /*135e0*/  WARPGROUP.DEPBAR.LE gsb0, 0x0 ;  /* 0x00008000000079c5 */ /* 0x000fe40000010000 */
[----:B------:R-:W-:-:S06]  /*135f0*/  WARPGROUP.ARRIVE ;  /* 0x00000000000079c5 */ /* 0x000fcc0000000000 */
[----:B------:R-:W-:Y:S01]  /*13600*/  QGMMA.64x192x32.F32.E4M3.E4M3 R24, R204, gdesc[UR4], R24, gsb0 ;  /* 0x02e00004cc187df3 */ /* 0x000fe20008000818 */
[----:B------:R-:W-:Y:S01]  /*13610*/  UMOV UR6, UR8 ;  /* 0x0000000800067c82 */ /* 0x000fe20008000000 */
[----:B------:R-:W-:Y:S01]  /*13620*/  UMOV UR7, 0xc0000010 ;  /* 0xc000001000077882 */ /* 0x000fe20000000000 */
[----:B------:R-:W3:Y:S04]  /*13630*/  SHFL.BFLY PT, R9, R8, 0x2, 0x1f ;  /* 0x0c401f0008097f89 */ /* 0x000ee800000e0000 */
[----:B------:R-:W4:Y:S01]  /*13640*/  SHFL.BFLY PT, R10, R7, 0x2, 0x1f ;  /* 0x0c401f00070a7f89 */ /* 0x000f2200000e0000 */
[----:B---3--:R-:W-:Y:S01]  /*13650*/  FADD.FTZ R9, R9, R8 ;  /* 0x0000000809097221 */ /* 0x008fe20000010000 */
[----:B----4-:R-:W-:-:S04]  /*13660*/  FADD.FTZ R10, R10, R7 ;  /* 0x000000070a0a7221 */ /* 0x010fc80000010000 */
[----:B0-----:R-:W0:Y:S04]  /*13670*/  SHFL.BFLY PT, R0, R9, 0x1, 0x1f ;  /* 0x0c201f0009007f89 */ /* 0x001e2800000e0000 */
[----:B-1----:R-:W1:Y:S01]  /*13680*/  SHFL.BFLY PT, R3, R10, 0x1, 0x1f ;  /* 0x0c201f000a037f89 */ /* 0x002e6200000e0000 */
[----:B0-----:R-:W-:Y:S01]  /*13690*/  FADD.FTZ R11, R9, R0 ;  /* 0x00000000090b7221 */ /* 0x001fe20000010000 */
[----:B-1----:R-:W-:-:S04]  /*136a0*/  FADD.FTZ R12, R10, R3 ;  /* 0x000000030a0c7221 */ /* 0x002fc80000010000 */
[C---:B------:R-:W-:Y:S01]  /*136b0*/  FSETP.NE.FTZ.AND P1, PT, R11.reuse, RZ, PT ;  /* 0x000000ff0b00720b */ /* 0x040fe20003f35000 */
[----:B------:R-:W-:Y:S01]  /*136c0*/  FMUL.FTZ R13, R11, 0.00390625 ;  /* 0x3b8000000b0d7820 */ /* 0x000fe20000410000 */
[----:B------:R-:W-:Y:S01]  /*136d0*/  FMUL.FTZ R14, R12, 0.00390625 ;  /* 0x3b8000000c0e7820 */ /* 0x000fe20000410000 */
[----:B------:R-:W-:-:S03]  /*136e0*/  IMAD.MOV.U32 R3, RZ, RZ, RZ ;  /* 0x000000ffff037224 */ /* 0x000fc600078e00ff */
[----:B------:R-:W-:Y:S02]  /*136f0*/  FSETP.NE.FTZ.AND P2, PT, R13, RZ, PT ;  /* 0x000000ff0d00720b */ /* 0x000fe40003f55000 */
[----:B------:R-:W-:-:S05]  /*13700*/  FSETP.NE.FTZ.AND P3, PT, R14, RZ, PT ;  /* 0x000000ff0e00720b */ /* 0x000fca0003f75000 */
        /* <DEDUP_REMOVED lines=22> */
[----:B------:R-:W-:Y:S05]  /*13870*/  @!P0 BRA `(.L_x_4126) ;  /* 0x0000000000048947 */ /* 0x000fea0003800000 */
[----:B------:R-:W-:Y:S01]  /*13880*/  BPT.TRAP 0x1 ;  /* 0x000000040000795c */ /* 0x000fe20000300000 */
.L_x_4126:
        /* <DEDUP_REMOVED lines=100> */
.L_x_4052:
[----:B------:R-:W-:Y:S05]  /*13ed0*/  @P0 BRA `(.L_x_4127) ;  /* 0x0000002c00780947 */ /* 0x000fea0003800000 */
[----:B------:R-:W0:Y:S01]  /*13ee0*/  S2R R16, SR_TID.X ;  /* 0x0000000000107919 */ /* 0x000e220000002100 */
[----:B------:R-:W-:Y:S01]  /*13ef0*/  ULDC.64 UR4, c[0x4][0xe0] ;  /* 0x0100380000047ab9 */ /* 0x000fe20000000a00 */
[----:B------:R-:W1:Y:S01]  /*13f00*/  LDC R131, c[0x0][0xbe8] ;  /* 0x0002fa00ff837b82 */ /* 0x000e620000000800 */
[----:B------:R-:W-:Y:S01]  /*13f10*/  ULDC.64 UR8, c[0x0][0xbd0] ;  /* 0x0002f40000087ab9 */ /* 0x000fe20000000a00 */
[----:B------:R-:W2:Y:S01]  /*13f20*/  S2R R19, SR_CTAID.X ;  /* 0x0000000000137919 */ /* 0x000ea20000002500 */
[----:B------:R-:W-:Y:S01]  /*13f30*/  USHF.R.S32.HI UR7, URZ, 0x1f, UR55 ;  /* 0x0000001f3f077899 */ /* 0x000fe20008011437 */
[----:B------:R-:W-:Y:S01]  /*13f40*/  ULDC.64 UR10, c[0x0][0xb38] ;  /* 0x0002ce00000a7ab9 */ /* 0x000fe20000000a00 */
[----:B0-----:R-:W-:-:S05]  /*13f50*/  IMAD.SHL.U32 R3, R16, 0x4, RZ ;  /* 0x0000000410037824 */ /* 0x001fca00078e00ff */
[----:B------:R-:W-:Y:S01]  /*13f60*/  LOP3.LUT R3, R3, 0xc, RZ, 0xc0, !PT ;  /* 0x0000000c03037812 */ /* 0x000fe200078ec0ff */
[----:B------:R-:W-:Y:S03]  /*13f70*/  BAR.SYNC.DEFER_BLOCKING 0x1, 0x100 ;  /* 0x0044000000007b1d */ /* 0x000fe60000010000 */
[----:B------:R-:W-:-:S05]  /*13f80*/  IADD3 R4, P0, R3, UR4, RZ ;  /* 0x0000000403047c10 */ /* 0x000fca000ff1e0ff */
[----:B------:R-:W-:-:S05]  /*13f90*/  IMAD.X R5, RZ, RZ, UR5, P0 ;  /* 0x00000005ff057e24 */ /* 0x000fca00080e06ff */
[----:B------:R0:W3:Y:S01]  /*13fa0*/  LDG.E.CONSTANT R3, desc[UR58][R4.64] ;  /* 0x0000003a04037981 */ /* 0x0000e2000c1e9900 */
[C---:B------:R-:W-:Y:S01]  /*13fb0*/  LOP3.LUT P0, R8, R16.reuse, 0x3, RZ, 0xc0, !PT ;  /* 0x0000000310087812 */ /* 0x040fe2000780c0ff */
[----:B------:R-:W-:Y:S01]  /*13fc0*/  VIADD R16, R16, 0xffffff80 ;  /* 0xffffff8010107836 */ /* 0x000fe20000000000 */
[----:B------:R-:W4:Y:S01]  /*13fd0*/  S2UR UR12, SR_CTAID.Z ;  /* 0x00000000000c79c3 */ /* 0x000f220000002700 */
[----:B-1----:R-:W-:Y:S01]  /*13fe0*/  ISETP.NE.AND P2, PT, R131, 0x1, PT ;  /* 0x000000018300780c */ /* 0x002fe20003f45270 */
[----:B------:R-:W-:Y:S01]  /*13ff0*/  UIMAD.WIDE.U32 UR4, UR55, UR8, URZ ;  /* 0x00000008370472a5 */ /* 0x000fe2000f8e003f */
[----:B------:R-:W-:Y:S01]  /*14000*/  ISETP.EQ.OR P0, PT, R8, 0x3, !P0 ;  /* 0x000000030800780c */ /* 0x000fe20004702670 */
[----:B------:R-:W-:Y:S01]  /*14010*/  UIMAD UR6, UR7, UR8, URZ ;  /* 0x00000008070672a4 */ /* 0x000fe2000f8e023f */
[----:B------:R-:W-:Y:S01]  /*14020*/  BSSY B0, `(.L_x_4128) ;  /* 0x000021f000007945 */ /* 0x000fe20003800000 */
[----:B------:R-:W-:Y:S01]  /*14030*/  UIMAD UR8, UR7, UR10, URZ ;  /* 0x0000000a070872a4 */ /* 0x000fe2000f8e023f */
[----:B0-----:R-:W-:Y:S01]  /*14040*/  SHF.R.S32.HI R5, RZ, 0x1f, R16 ;  /* 0x0000001fff057819 */ /* 0x001fe20000011410 */
[----:B------:R-:W-:Y:S01]  /*14050*/  UIMAD UR9, UR55, UR9, UR6 ;  /* 0x00000009370972a4 */ /* 0x000fe2000f8e0206 */
[----:B------:R-:W-:Y:S01]  /*14060*/  SEL R136, R26, R7, P0 ;  /* 0x000000071a887207 */ /* 0x000fe20000000000 */
[----:B------:R-:W-:Y:S01]  /*14070*/  UIMAD.WIDE.U32 UR6, UR55, UR10, URZ ;  /* 0x0000000a370672a5 */ /* 0x000fe2000f8e003f */
[----:B------:R-:W-:Y:S01]  /*14080*/  LEA.HI R4, R5, R16, RZ, 0x7 ;  /* 0x0000001005047211 */ /* 0x000fe200078f38ff */
[----:B------:R-:W-:Y:S01]  /*14090*/  UIADD3 UR9, UR5, UR9, URZ ;  /* 0x0000000905097290 */ /* 0x000fe2000fffe03f */
[----:B------:R-:W-:Y:S01]  /*140a0*/  SEL R50, R7, R26, P0 ;  /* 0x0000001a07327207 */ /* 0x000fe20000000000 */
[----:B------:R-:W-:Y:S01]  /*140b0*/  UIMAD UR8, UR55, UR11, UR8 ;  /* 0x0000000b370872a4 */ /* 0x000fe2000f8e0208 */
[----:B------:R-:W-:-:S02]  /*140c0*/  LOP3.LUT R7, R4, 0xffffff80, RZ, 0xc0, !PT ;  /* 0xffffff8004077812 */ /* 0x000fc400078ec0ff */
[----:B------:R-:W-:Y:S01]  /*140d0*/  SEL R154, R84, R85, P0 ;  /* 0x00000055549a7207 */ /* 0x000fe20000000000 */
[----:B------:R-:W-:Y:S01]  /*140e0*/  UIADD3 UR8, UR7, UR8, URZ ;  /* 0x0000000807087290 */ /* 0x000fe2000fffe03f */
[----:B------:R-:W-:Y:S01]  /*140f0*/  SEL R39, R85, R84, P0 ;  /* 0x0000005455277207 */ /* 0x000fe20000000000 */
[----:B------:R-:W-:Y:S01]  /*14100*/  IMAD.IADD R84, R16, 0x1, -R7 ;  /* 0x0000000110547824 */ /* 0x000fe200078e0a07 */
[----:B------:R-:W-:Y:S02]  /*14110*/  SEL R128, R104, R57, P0 ;  /* 0x0000003968807207 */ /* 0x000fe40000000000 */
[----:B------:R-:W-:Y:S01]  /*14120*/  SEL R22, R25, R28, P0 ;  /* 0x0000001c19167207 */ /* 0x000fe20000000000 */
[----:B----4-:R-:W-:Y:S01]  /*14130*/  USHF.R.S32.HI UR13, URZ, 0x1f, UR12 ;  /* 0x0000001f3f0d7899 */ /* 0x010fe2000801140c */
[----:B------:R-:W-:Y:S01]  /*14140*/  SEL R54, R28, R25, P0 ;  /* 0x000000191c367207 */ /* 0x000fe20000000000 */
[----:B------:R-:W0:Y:S01]  /*14150*/  S2UR UR12, SR_CTAID.Z ;  /* 0x00000000000c79c3 */ /* 0x000e220000002700 */
[----:B------:R-:W-:-:S02]  /*14160*/  SEL R104, R57, R104, P0 ;  /* 0x0000006839687207 */ /* 0x000fc40000000000 */
[----:B------:R-:W-:Y:S02]  /*14170*/  SEL R28, R61, R64, P0 ;  /* 0x000000403d1c7207 */ /* 0x000fe40000000000 */
[----:B------:R-:W-:Y:S02]  /*14180*/  SEL R57, R64, R61, P0 ;  /* 0x0000003d40397207 */ /* 0x000fe40000000000 */
[----:B------:R-:W-:Y:S02]  /*14190*/  SHF.R.S32.HI R17, RZ, 0x1f, R84 ;  /* 0x0000001fff117819 */ /* 0x000fe40000011454 */
[----:B------:R-:W-:Y:S02]  /*141a0*/  SEL R64, R62, R63, P0 ;  /* 0x0000003f3e407207 */ /* 0x000fe40000000000 */
[----:B------:R-:W-:Y:S02]  /*141b0*/  SEL R132, R52, R21, P0 ;  /* 0x0000001534847207 */ /* 0x000fe40000000000 */
[----:B------:R-:W-:-:S02]  /*141c0*/  SEL R52, R21, R52, P0 ;  /* 0x0000003415347207 */ /* 0x000fc40000000000 */
[----:B------:R-:W-:Y:S02]  /*141d0*/  LEA.HI R5, R5, R16, RZ, 0x2 ;  /* 0x0000001005057211 */ /* 0x000fe400078f10ff */
[----:B------:R-:W-:Y:S02]  /*141e0*/  SEL R170, R29, R120, P0 ;  /* 0x000000781daa7207 */ /* 0x000fe40000000000 */
[----:B------:R-:W-:Y:S02]  /*141f0*/  SEL R27, R120, R29, P0 ;  /* 0x0000001d781b7207 */ /* 0x000fe40000000000 */
[----:B------:R-:W-:Y:S02]  /*14200*/  SEL R166, R60, R45, P0 ;  /* 0x0000002d3ca67207 */ /* 0x000fe40000000000 */
[----:B------:R-:W-:Y:S02]  /*14210*/  SEL R31, R45, R60, P0 ;  /* 0x0000003c2d1f7207 */ /* 0x000fe40000000000 */
[----:B------:R-:W-:-:S02]  /*14220*/  SHF.R.S32.HI R7, RZ, 0x7, R4 ;  /* 0x00000007ff077819 */ /* 0x000fc40000011404 */
        /* <DEDUP_REMOVED lines=24> */
[----:B------:R-:W-:-:S02]  /*143b0*/  LEA.HI R4, R4, R7, RZ, 0x1 ;  /* 0x0000000704047211 */ /* 0x000fc400078f08ff */
[--C-:B------:R-:W-:Y:S02]  /*143c0*/  SHF.R.S32.HI R5, RZ, 0x2, R21.reuse ;  /* 0x00000002ff057819 */ /* 0x100fe40000011415 */
[----:B------:R-:W-:Y:S02]  /*143d0*/  SHF.R.S32.HI R6, RZ, 0x1f, R21 ;  /* 0x0000001fff067819 */ /* 0x000fe40000011415 */
[----:B------:R-:W-:Y:S02]  /*143e0*/  SEL R12, R41, R40, P0 ;  /* 0x00000028290c7207 */ /* 0x000fe40000000000 */
[----:B------:R-:W-:Y:S02]  /*143f0*/  SEL R168, R48, R37, P0 ;  /* 0x0000002530a87207 */ /* 0x000fe40000000000 */
[----:B------:R-:W-:Y:S02]  /*14400*/  SEL R14, R37, R48, P0 ;  /* 0x00000030250e7207 */ /* 0x000fe40000000000 */
[----:B------:R-:W-:-:S02]  /*14410*/  SEL R72, R91, R90, P0 ;  /* 0x0000005a5b487207 */ /* 0x000fc40000000000 */
[----:B------:R-:W-:Y:S02]  /*14420*/  LOP3.LUT R21, R21, 0x7ffffffc, RZ, 0xc0, !PT ;  /* 0x7ffffffc15157812 */ /* 0x000fe400078ec0ff */
        /* <DEDUP_REMOVED lines=8> */
[----:B------:R-:W-:Y:S01]  /*144b0*/  LEA.HI R17, R17, R84, RZ, 0x5 ;  /* 0x0000005411117211 */ /* 0x000fe200078f28ff */
[----:B------:R-:W-:Y:S01]  /*144c0*/  IMAD.IADD R16, R7, 0x1, -R4 ;  /* 0x0000000107107824 */ /* 0x000fe200078e0a04 */
[C---:B------:R-:W-:Y:S01]  /*144d0*/  LOP3.LUT P1, RZ, R84.reuse, 0x3, RZ, 0xc0, !PT ;  /* 0x0000000354ff7812 */ /* 0x040fe2000782c0ff */
[----:B------:R-:W-:Y:S01]  /*144e0*/  IMAD.IADD R84, R84, 0x1, -R21 ;  /* 0x0000000154547824 */ /* 0x000fe200078e0a15 */
[----:B------:R-:W-:Y:S01]  /*144f0*/  SEL R164, R56, R69, P0 ;  /* 0x0000004538a47207 */ /* 0x000fe20000000000 */
[----:B------:R-:W-:Y:S01]  /*14500*/  IMAD.U32 R7, RZ, RZ, UR5 ;  /* 0x00000005ff077e24 */ /* 0x000fe2000f8e00ff */
[----:B------:R-:W-:Y:S01]  /*14510*/  SEL R18, R69, R56, P0 ;  /* 0x0000003845127207 */ /* 0x000fe20000000000 */
[----:B------:R-:W-:Y:S01]  /*14520*/  IMAD.U32 R7, RZ, RZ, UR9 ;  /* 0x00000009ff077e24 */ /* 0x000fe2000f8e00ff */
        /* <DEDUP_REMOVED lines=14> */
[----:B------:R-:W-:Y:S01]  /*14610*/  LOP3.LUT R4, R6, 0xfffffff8, RZ, 0xc0, !PT ;  /* 0xfffffff806047812 */ /* 0x000fe200078ec0ff */
[----:B------:R-:W-:Y:S01]  /*14620*/  IMAD.U32 R6, RZ, RZ, UR4 ;  /* 0x00000004ff067e24 */ /* 0x000fe2000f8e00ff */
[----:B------:R-:W-:Y:S01]  /*14630*/  SEL R144, R96, R97, P0 ;  /* 0x0000006160907207 */ /* 0x000fe20000000000 */
[----:B------:R-:W1:Y:S01]  /*14640*/  S2UR UR4, SR_CTAID.Y ;  /* 0x00000000000479c3 */ /* 0x000e620000002600 */
[----:B------:R-:W-:Y:S01]  /*14650*/  SEL R40, R97, R96, P0 ;  /* 0x0000006061287207 */ /* 0x000fe20000000000 */
[----:B------:R-:W-:Y:S01]  /*14660*/  IMAD.IADD R4, R5, 0x1, -R4 ;  /* 0x0000000105047824 */ /* 0x000fe200078e0a04 */
        /* <DEDUP_REMOVED lines=18> */
[----:B------:R-:W-:Y:S02]  /*14790*/  SHF.R.S32.HI R17, RZ, 0x5, R17 ;  /* 0x00000005ff117819 */ /* 0x000fe40000011411 */
[----:B------:R-:W-:-:S02]  /*147a0*/  SEL R152, R80, R81, P0 ;  /* 0x0000005150987207 */ /* 0x000fc40000000000 */
[----:B------:R-:W-:Y:S01]  /*147b0*/  SEL R36, R81, R80, P0 ;  /* 0x0000005051247207 */ /* 0x000fe20000000000 */
[----:B------:R-:W-:Y:S01]  /*147c0*/  IMAD R17, R17, 0x10, R4 ;  /* 0x0000001011117824 */ /* 0x000fe200078e0204 */
[----:B------:R-:W-:Y:S01]  /*147d0*/  LEA.HI R5, R23, R23, RZ, 0x1 ;  /* 0x0000001717057211 */ /* 0x000fe200078f08ff */
[----:B------:R-:W-:Y:S01]  /*147e0*/  IMAD.U32 R4, RZ, RZ, UR6 ;  /* 0x00000006ff047e24 */ /* 0x000fe2000f8e00ff */
[----:B------:R-:W-:Y:S01]  /*147f0*/  SEL R124, R78, R79, P0 ;  /* 0x0000004f4e7c7207 */ /* 0x000fe20000000000 */
[----:B------:R-:W-:Y:S01]  /*14800*/  IMAD R16, R16, 0x40, R17 ;  /* 0x0000004010107824 */ /* 0x000fe200078e0211 */
[----:B------:R-:W-:Y:S02]  /*14810*/  SEL R76, R79, R78, P0 ;  /* 0x0000004e4f4c7207 */ /* 0x000fe40000000000 */
[----:B------:R-:W-:Y:S02]  /*14820*/  SEL R78, R114, R115, P0 ;  /* 0x00000073724e7207 */ /* 0x000fe40000000000 */
[----:B------:R-:W-:-:S02]  /*14830*/  SEL R66, R115, R114, P0 ;  /* 0x0000007273427207 */ /* 0x000fc40000000000 */
[----:B------:R-:W-:Y:S01]  /*14840*/  LOP3.LUT R26, R5, 0x1ffffffe, RZ, 0xc0, !PT ;  /* 0x1ffffffe051a7812 */ /* 0x000fe200078ec0ff */
[----:B------:R-:W-:Y:S01]  /*14850*/  IMAD.U32 R5, RZ, RZ, UR7 ;  /* 0x00000007ff057e24 */ /* 0x000fe2000f8e00ff */
[----:B------:R-:W-:Y:S01]  /*14860*/  SEL R146, R100, R101, P0 ;  /* 0x0000006564927207 */ /* 0x000fe20000000000 */
[----:B------:R-:W-:Y:S01]  /*14870*/  IMAD.U32 R5, RZ, RZ, UR8 ;  /* 0x00000008ff057e24 */ /* 0x000fe2000f8e00ff */
[----:B------:R-:W-:Y:S01]  /*14880*/  SEL R43, R101, R100, P0 ;  /* 0x00000064652b7207 */ /* 0x000fe20000000000 */
[----:B------:R-:W-:Y:S01]  /*14890*/  IMAD.IADD R23, R23, 0x1, -R26 ;  /* 0x0000000117177824 */ /* 0x000fe200078e0a1a */
[----:B------:R-:W-:Y:S01]  /*148a0*/  SEL R42, R105, R122, P0 ;  /* 0x0000007a692a7207 */ /* 0x000fe20000000000 */
[--C-:B--2---:R-:W-:Y:S01]  /*148b0*/  IMAD R100, R19, 0x80, R16.reuse ;  /* 0x0000008013647824 */ /* 0x104fe200078e0210 */
[----:B------:R-:W-:Y:S01]  /*148c0*/  SEL R51, R117, R116, P0 ;  /* 0x0000007475337207 */ /* 0x000fe20000000000 */
[----:B------:R-:W-:Y:S01]  /*148d0*/  IMAD R26, R23, 0x8, R16 ;  /* 0x00000008171a7824 */ /* 0x000fe200078e0210 */
[----:B------:R-:W-:Y:S01]  /*148e0*/  SEL R142, R122, R105, P0 ;  /* 0x000000697a8e7207 */ /* 0x000fe20000000000 */
[----:B------:R-:W-:Y:S01]  /*148f0*/  ULDC.64 UR6, c[0x0][0xb48] ;  /* 0x0002d20000067ab9 */ /* 0x000fe20000000a00 */
[----:B------:R-:W-:Y:S01]  /*14900*/  SEL R122, R116, R117, P0 ;  /* 0x00000075747a7207 */ /* 0x000fe20000000000 */
[----:B------:R-:W-:Y:S01]  /*14910*/  IMAD R26, R19, 0x80, R26 ;  /* 0x00000080131a7824 */ /* 0x000fe200078e021a */
[----:B------:R-:W-:Y:S01]  /*14920*/  ULDC.64 UR8, c[0x0][0xb28] ;  /* 0x0002ca0000087ab9 */ /* 0x000fe20000000a00 */
[----:B---3--:R2:W-:Y:S04]  /*14930*/  SHFL.IDX PT, R29, R64, R3, 0x1c1f ;  /* 0x001c1f03401d7589 */ /* 0x0085e800000e0000 */
[----:B------:R-:W-:Y:S04]  /*14940*/  SHFL.IDX PT, R82, R176, R3, 0x1c1f ;  /* 0x001c1f03b0527589 */ /* 0x000fe800000e0000 */
[----:B------:R-:W-:Y:S01]  /*14950*/  SHFL.IDX PT, R33, R86, R3, 0x1c1f ;  /* 0x001c1f0356217589 */ /* 0x000fe200000e0000 */
[----:B--2---:R-:W-:-:S03]  /*14960*/  LOP3.LUT R64, R3, 0x2, RZ, 0x3c, !PT ;  /* 0x0000000203407812 */ /* 0x004fc600078e3cff */
[----:B------:R-:W-:Y:S04]  /*14970*/  SHFL.IDX PT, R61, R178, R3, 0x1c1f ;  /* 0x001c1f03b23d7589 */ /* 0x000fe800000e0000 */
[----:B------:R-:W-:Y:S04]  /*14980*/  SHFL.IDX PT, R83, R10, R64, 0x1c1f ;  /* 0x001c1f400a537589 */ /* 0x000fe800000e0000 */
[----:B------:R-:W2:Y:S04]  /*14990*/  SHFL.IDX PT, R86, R13, R64, 0x1c1f ;  /* 0x001c1f400d567589 */ /* 0x000ea800000e0000 */
[----:B------:R-:W-:Y:S04]  /*149a0*/  SHFL.IDX PT, R87, R172, R3, 0x1c1f ;  /* 0x001c1f03ac577589 */ /* 0x000fe800000e0000 */
[----:B------:R-:W-:Y:S04]  /*149b0*/  SHFL.IDX PT, R21, R90, R3, 0x1c1f ;  /* 0x001c1f035a157589 */ /* 0x000fe800000e0000 */
[----:B------:R-:W-:Y:S04]  /*149c0*/  SHFL.IDX PT, R12, R12, R64, 0x1c1f ;  /* 0x001c1f400c0c7589 */ /* 0x000fe800000e0000 */
[----:B------:R-:W-:Y:S04]  /*149d0*/  SHFL.IDX PT, R65, R174, R3, 0x1c1f ;  /* 0x001c1f03ae417589 */ /* 0x000fe800000e0000 */
[----:B------:R-:W3:Y:S04]  /*149e0*/  SHFL.IDX PT, R90, R15, R64, 0x1c1f ;  /* 0x001c1f400f5a7589 */ /* 0x000ee800000e0000 */
[----:B------:R-:W-:Y:S01]  /*149f0*/  SHFL.IDX PT, R94, R168, R3, 0x1c1f ;  /* 0x001c1f03a85e7589 */ /* 0x000fe200000e0000 */
[----:B--2---:R-:W-:-:S03]  /*14a00*/  SEL R79, R61, R86, P0 ;  /* 0x000000563d4f7207 */ /* 0x004fc60000000000 */
[----:B------:R-:W-:Y:S04]  /*14a10*/  SHFL.IDX PT, R95, R14, R64, 0x1c1f ;  /* 0x001c1f400e5f7589 */ /* 0x000fe800000e0000 */
[----:B------:R-:W-:Y:S04]  /*14a20*/  SHFL.IDX PT, R92, R170, R3, 0x1c1f ;  /* 0x001c1f03aa5c7589 */ /* 0x000fe800000e0000 */
[----:B------:R-:W2:Y:S04]  /*14a30*/  SHFL.IDX PT, R93, R27, R64, 0x1c1f ;  /* 0x001c1f401b5d7589 */ /* 0x000ea800000e0000 */
[----:B------:R-:W-:Y:S04]  /*14a40*/  SHFL.IDX PT, R97, R164, R3, 0x1c1f ;  /* 0x001c1f03a4617589 */ /* 0x000fe800000e0000 */
[----:B------:R-:W4:Y:S01]  /*14a50*/  SHFL.IDX PT, R18, R18, R64, 0x1c1f ;  /* 0x001c1f4012127589 */ /* 0x000f2200000e0000 */
[----:B---3--:R-:W-:-:S03]  /*14a60*/  SEL R89, R65, R90, P0 ;  /* 0x0000005a41597207 */ /* 0x008fc60000000000 */
[----:B------:R-:W-:Y:S04]  /*14a70*/  SHFL.IDX PT, R98, R166, R3, 0x1c1f ;  /* 0x001c1f03a6627589 */ /* 0x000fe800000e0000 */
[----:B------:R-:W3:Y:S04]  /*14a80*/  SHFL.IDX PT, R99, R31, R64, 0x1c1f ;  /* 0x001c1f401f637589 */ /* 0x000ee800000e0000 */
[----:B------:R-:W-:Y:S04]  /*14a90*/  SHFL.IDX PT, R107, R160, R3, 0x1c1f ;  /* 0x001c1f03a06b7589 */ /* 0x000fe800000e0000 */
[----:B------:R-:W-:Y:S01]  /*14aa0*/  SHFL.IDX PT, R106, R162, R3, 0x1c1f ;  /* 0x001c1f03a26a7589 */ /* 0x000fe200000e0000 */
[----:B--2---:R-:W-:-:S03]  /*14ab0*/  SEL R91, R92, R93, P0 ;  /* 0x0000005d5c5b7207 */ /* 0x004fc60000000000 */
[----:B------:R-:W-:Y:S04]  /*14ac0*/  SHFL.IDX PT, R35, R35, R64, 0x1c1f ;  /* 0x001c1f4023237589 */ /* 0x000fe800000e0000 */
[----:B------:R-:W2:Y:S04]  /*14ad0*/  SHFL.IDX PT, R110, R30, R64, 0x1c1f ;  /* 0x001c1f401e6e7589 */ /* 0x000ea800000e0000 */
[----:B------:R-:W-:Y:S04]  /*14ae0*/  SHFL.IDX PT, R49, R112, R3, 0x1c1f ;  /* 0x001c1f0370317589 */ /* 0x000fe800000e0000 */
[----:B------:R-:W-:Y:S04]  /*14af0*/  SHFL.IDX PT, R81, R9, R64, 0x1c1f ;  /* 0x001c1f4009517589 */ /* 0x000fe800000e0000 */
[----:B------:R-:W-:Y:S04]  /*14b00*/  SHFL.IDX PT, R109, R158, R3, 0x1c1f ;  /* 0x001c1f039e6d7589 */ /* 0x000fe800000e0000 */
[----:B------:R-:W-:Y:S04]  /*14b10*/  SHFL.IDX PT, R74, R74, R3, 0x1c1f ;  /* 0x001c1f034a4a7589 */ /* 0x000fe800000e0000 */
[----:B------:R-:W5:Y:S04]  /*14b20*/  SHFL.IDX PT, R112, R37, R64, 0x1c1f ;  /* 0x001c1f4025707589 */ /* 0x000f6800000e0000 */
        /* <DEDUP_REMOVED lines=10> */
[----:B------:R1:W-:Y:S04]  /*14bd0*/  SHFL.IDX PT, R17, R78, R3, 0x1c1f ;  /* 0x001c1f034e117589 */ /* 0x0003e800000e0000 */
[----:B------:R4:W-:Y:S04]  /*14be0*/  SHFL.IDX PT, R16, R88, R3, 0x1c1f ;  /* 0x001c1f0358107589 */ /* 0x0009e800000e0000 */
[----:B------:R-:W-:Y:S01]  /*14bf0*/  SHFL.IDX PT, R115, R150, R3, 0x1c1f ;  /* 0x001c1f0396737589 */ /* 0x000fe200000e0000 */
[----:B-1----:R-:W-:-:S02]  /*14c00*/  SEL R78, R82, R83, P0 ;  /* 0x00000053524e7207 */ /* 0x002fc40000000000 */
[----:B------:R-:W-:Y:S01]  /*14c10*/  SEL R82, R83, R82, P0 ;  /* 0x0000005253527207 */ /* 0x000fe20000000000 */
[----:B------:R-:W1:Y:S01]  /*14c20*/  SHFL.IDX PT, R118, R41, R64, 0x1c1f ;  /* 0x001c1f4029767589 */ /* 0x000e6200000e0000 */
[----:B------:R-:W-:Y:S02]  /*14c30*/  SEL R83, R86, R61, P0 ;  /* 0x0000003d56537207 */ /* 0x000fe40000000000 */
[----:B----4-:R-:W-:Y:S01]  /*14c40*/  SEL R88, R87, R12, P0 ;  /* 0x0000000c57587207 */ /* 0x010fe20000000000 */
[----:B------:R4:W-:Y:S01]  /*14c50*/  SHFL.IDX PT, R8, R96, R3, 0x1c1f ;  /* 0x001c1f0360087589 */ /* 0x0009e200000e0000 */
[----:B------:R-:W-:Y:S02]  /*14c60*/  SEL R86, R12, R87, P0 ;  /* 0x000000570c567207 */ /* 0x000fe40000000000 */
[----:B------:R-:W-:Y:S01]  /*14c70*/  SEL R87, R90, R65, P0 ;  /* 0x000000415a577207 */ /* 0x000fe20000000000 */
[----:B------:R-:W-:Y:S01]  /*14c80*/  SHFL.IDX PT, R23, R130, R3, 0x1c1f ;  /* 0x001c1f0382177589 */ /* 0x000fe200000e0000 */
[----:B------:R-:W-:-:S02]  /*14c90*/  SEL R90, R94, R95, P0 ;  /* 0x0000005f5e5a7207 */ /* 0x000fc40000000000 */
[----:B------:R-:W-:Y:S01]  /*14ca0*/  SEL R94, R95, R94, P0 ;  /* 0x0000005e5f5e7207 */ /* 0x000fe20000000000 */
[----:B------:R-:W-:Y:S01]  /*14cb0*/  SHFL.IDX PT, R25, R128, R3, 0x1c1f ;  /* 0x001c1f0380197589 */ /* 0x000fe200000e0000 */
[----:B------:R-:W-:Y:S02]  /*14cc0*/  SEL R95, R93, R92, P0 ;  /* 0x0000005c5d5f7207 */ /* 0x000fe40000000000 */
[----:B----4-:R-:W-:Y:S01]  /*14cd0*/  SEL R96, R97, R18, P0 ;  /* 0x0000001261607207 */ /* 0x010fe20000000000 */
[----:B------:R-:W-:Y:S01]  /*14ce0*/  SHFL.IDX PT, R63, R126, R3, 0x1c1f ;  /* 0x001c1f037e3f7589 */ /* 0x000fe200000e0000 */
[----:B------:R-:W-:Y:S02]  /*14cf0*/  SEL R92, R18, R97, P0 ;  /* 0x00000061125c7207 */ /* 0x000fe40000000000 */
[----:B---3--:R-:W-:Y:S01]  /*14d00*/  SEL R97, R98, R99, P0 ;  /* 0x0000006362617207 */ /* 0x008fe20000000000 */
[----:B------:R-:W-:Y:S01]  /*14d10*/  SHFL.IDX PT, R47, R124, R3, 0x1c1f ;  /* 0x001c1f037c2f7589 */ /* 0x000fe200000e0000 */
[----:B------:R-:W-:-:S02]  /*14d20*/  SEL R93, R99, R98, P0 ;  /* 0x00000062635d7207 */ /* 0x000fc40000000000 */
[----:B--2---:R-:W-:Y:S01]  /*14d30*/  SEL R98, R107, R110, P0 ;  /* 0x0000006e6b627207 */ /* 0x004fe20000000000 */
[----:B------:R-:W-:Y:S01]  /*14d40*/  SHFL.IDX PT, R15, R38, R64, 0x1c1f ;  /* 0x001c1f40260f7589 */ /* 0x000fe200000e0000 */
[----:B------:R-:W-:Y:S02]  /*14d50*/  SEL R99, R106, R35, P0 ;  /* 0x000000236a637207 */ /* 0x000fe40000000000 */
[----:B------:R-:W-:Y:S01]  /*14d60*/  SEL R65, R35, R106, P0 ;  /* 0x0000006a23417207 */ /* 0x000fe20000000000 */
[----:B------:R-:W-:Y:S01]  /*14d70*/  SHFL.IDX PT, R14, R43, R64, 0x1c1f ;  /* 0x001c1f402b0e7589 */ /* 0x000fe200000e0000 */
[----:B-----5:R-:W-:Y:S02]  /*14d80*/  SEL R61, R112, R109, P0 ;  /* 0x0000006d703d7207 */ /* 0x020fe40000000000 */
[----:B0-----:R-:W-:Y:S01]  /*14d90*/  SEL R75, R60, R11, P0 ;  /* 0x0000000b3c4b7207 */ /* 0x001fe20000000000 */
[----:B------:R-:W-:Y:S04]  /*14da0*/  SHFL.IDX PT, R40, R40, R64, 0x1c1f ;  /* 0x001c1f4028287589 */ /* 0x000fe800000e0000 */
[----:B------:R-:W-:Y:S04]  /*14db0*/  SHFL.IDX PT, R45, R45, R64, 0x1c1f ;  /* 0x001c1f402d2d7589 */ /* 0x000fe800000e0000 */
[----:B------:R-:W-:Y:S04]  /*14dc0*/  SHFL.IDX PT, R42, R42, R64, 0x1c1f ;  /* 0x001c1f402a2a7589 */ /* 0x000fe800000e0000 */
[----:B------:R1:W-:Y:S04]  /*14dd0*/  SHFL.IDX PT, R125, R51, R64, 0x1c1f ;  /* 0x001c1f40337d7589 */ /* 0x0003e800000e0000 */
[----:B------:R-:W-:Y:S04]  /*14de0*/  SHFL.IDX PT, R44, R44, R64, 0x1c1f ;  /* 0x001c1f402c2c7589 */ /* 0x000fe800000e0000 */
[----:B------:R0:W-:Y:S01]  /*14df0*/  SHFL.IDX PT, R127, R53, R64, 0x1c1f ;  /* 0x001c1f40357f7589 */ /* 0x0001e200000e0000 */
[----:B-1----:R-:W-:-:S03]  /*14e00*/  SEL R51, R115, R118, P0 ;  /* 0x0000007673337207 */ /* 0x002fc60000000000 */
[----:B------:R-:W-:Y:S04]  /*14e10*/  SHFL.IDX PT, R124, R50, R64, 0x1c1f ;  /* 0x001c1f40327c7589 */ /* 0x000fe800000e0000 */
[----:B------:R1:W-:Y:S01]  /*14e20*/  SHFL.IDX PT, R126, R55, R64, 0x1c1f ;  /* 0x001c1f40377e7589 */ /* 0x0003e200000e0000 */
[----:B0-----:R-:W-:-:S03]  /*14e30*/  SEL R53, R118, R115, P0 ;  /* 0x0000007376357207 */ /* 0x001fc60000000000 */
[----:B------:R-:W-:Y:S01]  /*14e40*/  SHFL.IDX PT, R128, R52, R64, 0x1c1f ;  /* 0x001c1f4034807589 */ /* 0x000fe200000e0000 */
[----:B------:R-:W0:Y:S03]  /*14e50*/  @P2 LDC R115, c[0x0][0xbec] ;  /* 0x0002fb00ff732b82 */ /* 0x000e260000000800 */
[----:B------:R2:W-:Y:S01]  /*14e60*/  SHFL.IDX PT, R130, R56, R64, 0x1c1f ;  /* 0x001c1f4038827589 */ /* 0x0005e200000e0000 */
[----:B-1----:R-:W-:-:S03]  /*14e70*/  SEL R55, R10, R113, P0 ;  /* 0x000000710a377207 */ /* 0x002fc60000000000 */
[----:B------:R1:W-:Y:S04]  /*14e80*/  SHFL.IDX PT, R129, R54, R64, 0x1c1f ;  /* 0x001c1f4036817589 */ /* 0x0003e800000e0000 */
[----:B------:R-:W-:Y:S01]  /*14e90*/  SHFL.IDX PT, R104, R104, R64, 0x1c1f ;  /* 0x001c1f4068687589 */ /* 0x000fe200000e0000 */
[----:B--2---:R-:W-:-:S03]  /*14ea0*/  SEL R56, R114, R13, P0 ;  /* 0x0000000d72387207 */ /* 0x004fc60000000000 */
[----:B------:R-:W-:Y:S01]  /*14eb0*/  SHFL.IDX PT, R103, R103, R64, 0x1c1f ;  /* 0x001c1f4067677589 */ /* 0x000fe200000e0000 */
[----:B-1----:R-:W-:-:S03]  /*14ec0*/  SEL R54, R13, R114, P0 ;  /* 0x000000720d367207 */ /* 0x002fc60000000000 */
[----:B------:R1:W-:Y:S01]  /*14ed0*/  SHFL.IDX PT, R30, R59, R64, 0x1c1f ;  /* 0x001c1f403b1e7589 */ /* 0x0003e200000e0000 */
[----:B------:R-:W2:Y:S03]  /*14ee0*/  LDC R114, c[0x0][0xc50] ;  /* 0x00031400ff727b82 */ /* 0x000ea60000000800 */
[----:B------:R3:W-:Y:S01]  /*14ef0*/  SHFL.IDX PT, R27, R57, R64, 0x1c1f ;  /* 0x001c1f40391b7589 */ /* 0x0007e200000e0000 */
[----:B0-----:R-:W-:-:S03]  /*14f00*/  @P2 IMAD.HI.U32 R115, R26, R115, RZ ;  /* 0x000000731a732227 */ /* 0x001fc600078e00ff */
[----:B------:R-:W-:Y:S01]  /*14f10*/  SHFL.IDX PT, R108, R108, R64, 0x1c1f ;  /* 0x001c1f406c6c7589 */ /* 0x000fe200000e0000 */
[----:B-1----:R-:W-:-:S03]  /*14f20*/  SEL R59, R109, R112, P0 ;  /* 0x000000706d3b7207 */ /* 0x002fc60000000000 */
[----:B------:R0:W-:Y:S01]  /*14f30*/  SHFL.IDX PT, R31, R58, R64, 0x1c1f ;  /* 0x001c1f403a1f7589 */ /* 0x0001e200000e0000 */
[----:B------:R-:W1:Y:S01]  /*14f40*/  @P2 LDC R109, c[0x0][0xbec] ;  /* 0x0002fb00ff6d2b82 */ /* 0x000e620000000800 */
[----:B---3--:R-:W-:Y:S02]  /*14f50*/  SEL R57, R113, R10, P0 ;  /* 0x0000000a71397207 */ /* 0x008fe40000000000 */
[----:B------:R-:W-:Y:S04]  /*14f60*/  SHFL.IDX PT, R76, R76, R64, 0x1c1f ;  /* 0x001c1f404c4c7589 */ /* 0x000fe800000e0000 */
[----:B------:R-:W-:Y:S01]  /*14f70*/  SHFL.IDX PT, R85, R85, R64, 0x1c1f ;  /* 0x001c1f4055557589 */ /* 0x000fe200000e0000 */
[----:B------:R-:W3:Y:S01]  /*14f80*/  LDC.64 R112, c[0x0][0xb40] ;  /* 0x0002d000ff707b82 */ /* 0x000ee20000000a00 */
[----:B0-----:R-:W-:-:S02]  /*14f90*/  SEL R58, R111, R34, P0 ;  /* 0x000000226f3a7207 */ /* 0x001fc40000000000 */
[----:B------:R-:W-:Y:S04]  /*14fa0*/  SHFL.IDX PT, R70, R70, R64, 0x1c1f ;  /* 0x001c1f4046467589 */ /* 0x000fe800000e0000 */
[----:B------:R-:W-:Y:S04]  /*14fb0*/  SHFL.IDX PT, R77, R77, R64, 0x1c1f ;  /* 0x001c1f404d4d7589 */ /* 0x000fe800000e0000 */
[----:B------:R-:W-:Y:S04]  /*14fc0*/  SHFL.IDX PT, R73, R73, R64, 0x1c1f ;  /* 0x001c1f4049497589 */ /* 0x000fe800000e0000 */
[----:B------:R-:W-:Y:S04]  /*14fd0*/  SHFL.IDX PT, R72, R72, R64, 0x1c1f ;  /* 0x001c1f4048487589 */ /* 0x000fe800000e0000 */
[----:B------:R-:W-:Y:S04]  /*14fe0*/  SHFL.IDX PT, R69, R69, R64, 0x1c1f ;  /* 0x001c1f4045457589 */ /* 0x000fe800000e0000 */
[----:B------:R-:W-:Y:S01]  /*14ff0*/  SHFL.IDX PT, R68, R68, R64, 0x1c1f ;  /* 0x001c1f4044447589 */ /* 0x000fe200000e0000 */
[----:B---3--:R-:W-:-:S03]  /*15000*/  IMAD.WIDE.U32 R4, R112, UR12, R4 ;  /* 0x0000000c70047c25 */ /* 0x008fc6000f8e0004 */
[----:B------:R-:W-:Y:S04]  /*15010*/  SHFL.IDX PT, R67, R67, R64, 0x1c1f ;  /* 0x001c1f4043437589 */ /* 0x000fe800000e0000 */
[----:B------:R-:W-:Y:S04]  /*15020*/  SHFL.IDX PT, R71, R71, R64, 0x1c1f ;  /* 0x001c1f4047477589 */ /* 0x000fe800000e0000 */
[----:B------:R0:W-:Y:S04]  /*15030*/  SHFL.IDX PT, R66, R66, R64, 0x1c1f ;  /* 0x001c1f4042427589 */ /* 0x0001e800000e0000 */
[----:B------:R-:W3:Y:S04]  /*15040*/  SHFL.IDX PT, R102, R138, R3, 0x1c1f ;  /* 0x001c1f038a667589 */ /* 0x000ee800000e0000 */
[----:B------:R-:W4:Y:S01]  /*15050*/  SHFL.IDX PT, R116, R148, R3, 0x1c1f ;  /* 0x001c1f0394747589 */ /* 0x000f2200000e0000 */
[----:B0-----:R-:W-:Y:S01]  /*15060*/  SEL R64, R110, R107, P0 ;  /* 0x0000006b6e407207 */ /* 0x001fe20000000000 */
[----:B------:R-:W-:Y:S01]  /*15070*/  IMAD R110, R112, UR13, RZ ;  /* 0x0000000d706e7c24 */ /* 0x000fe2000f8e02ff */
[----:B------:R-:W0:Y:S01]  /*15080*/  LDC.64 R106, c[0x0][0xbd8] ;  /* 0x0002f600ff6a7b82 */ /* 0x000e220000000a00 */
[----:B------:R-:W5:Y:S04]  /*15090*/  SHFL.IDX PT, R117, R146, R3, 0x1c1f ;  /* 0x001c1f0392757589 */ /* 0x000f6800000e0000 */
[----:B------:R-:W2:Y:S04]  /*150a0*/  SHFL.IDX PT, R105, R136, R3, 0x1c1f ;  /* 0x001c1f0388697589 */ /* 0x000ea800000e0000 */
[----:B------:R-:W1:Y:S04]  /*150b0*/  SHFL.IDX PT, R101, R132, R3, 0x1c1f ;  /* 0x001c1f0384657589 */ /* 0x000e6800000e0000 */
[----:B------:R-:W1:Y:S01]  /*150c0*/  SHFL.IDX PT, R119, R144, R3, 0x1c1f ;  /* 0x001c1f0390777589 */ /* 0x000e6200000e0000 */
[----:B---3--:R-:W-:-:S03]  /*150d0*/  SEL R13, R127, R102, P0 ;  /* 0x000000667f0d7207 */ /* 0x008fc60000000000 */
[----:B------:R-:W3:Y:S01]  /*150e0*/  SHFL.IDX PT, R121, R142, R3, 0x1c1f ;  /* 0x001c1f038e797589 */ /* 0x000ee200000e0000 */
[----:B----4-:R-:W-:-:S03]  /*150f0*/  SEL R50, R116, R15, P0 ;  /* 0x0000000f74327207 */ /* 0x010fc60000000000 */
[----:B------:R-:W4:Y:S01]  /*15100*/  SHFL.IDX PT, R120, R120, R3, 0x1c1f ;  /* 0x001c1f0378787589 */ /* 0x000f2200000e0000 */
[----:B------:R-:W-:Y:S02]  /*15110*/  SEL R52, R15, R116, P0 ;  /* 0x000000740f347207 */ /* 0x000fe40000000000 */
[----:B------:R-:W0:Y:S01]  /*15120*/  @P2 LDC R116, c[0x0][0xbf0] ;  /* 0x0002fc00ff742b82 */ /* 0x000e220000000800 */
[----:B------:R-:W-:Y:S01]  /*15130*/  SHFL.IDX PT, R123, R140, R3, 0x1c1f ;  /* 0x001c1f038c7b7589 */ /* 0x000fe200000e0000 */
[----:B-----5:R-:W-:Y:S02]  /*15140*/  SEL R35, R117, R14, P0 ;  /* 0x0000000e75237207 */ /* 0x020fe40000000000 */
[----:B------:R-:W-:Y:S01]  /*15150*/  SEL R37, R14, R117, P0 ;  /* 0x000000750e257207 */ /* 0x000fe20000000000 */
[----:B------:R-:W5:Y:S01]  /*15160*/  SHFL.IDX PT, R122, R122, R3, 0x1c1f ;  /* 0x001c1f037a7a7589 */ /* 0x000f6200000e0000 */
[----:B--2---:R-:W-:Y:S02]  /*15170*/  SEL R10, R105, R124, P0 ;  /* 0x0000007c690a7207 */ /* 0x004fe40000000000 */
[----:B------:R-:W-:Y:S01]  /*15180*/  SEL R12, R124, R105, P0 ;  /* 0x000000697c0c7207 */ /* 0x000fe20000000000 */
[----:B------:R-:W2:Y:S01]  /*15190*/  SHFL.IDX PT, R19, R134, R3, 0x1c1f ;  /* 0x001c1f0386137589 */ /* 0x000ea200000e0000 */
[----:B-1----:R-:W-:Y:S01]  /*151a0*/  SEL R14, R101, R128, P0 ;  /* 0x00000080650e7207 */ /* 0x002fe20000000000 */
[----:B------:R-:W-:Y:S01]  /*151b0*/  IMAD R105, RZ, RZ, -UR55 ;  /* 0x80000037ff697e24 */ /* 0x000fe2000f8e02ff */
[----:B------:R-:W-:Y:S01]  /*151c0*/  SEL R18, R128, R101, P0 ;  /* 0x0000006580127207 */ /* 0x000fe20000000000 */
[----:B------:R-:W1:Y:S01]  /*151d0*/  SHFL.IDX PT, R22, R22, R3, 0x1c1f ;  /* 0x001c1f0316167589 */ /* 0x000e6200000e0000 */
[----:B------:R-:W-:Y:S01]  /*151e0*/  SEL R36, R40, R119, P0 ;  /* 0x0000007728247207 */ /* 0x000fe20000000000 */
[----:B------:R-:W-:Y:S01]  /*151f0*/  IMAD R114, R114, R105, UR4 ;  /* 0x0000000472727e24 */ /* 0x000fe2000f8e0269 */
[----:B------:R-:W-:Y:S01]  /*15200*/  ULDC.64 UR4, c[0x0][0xbe0] ;  /* 0x0002f80000047ab9 */ /* 0x000fe20000000a00 */
[----:B------:R-:W-:Y:S01]  /*15210*/  SHFL.IDX PT, R24, R24, R3, 0x1c1f ;  /* 0x001c1f0318187589 */ /* 0x000fe200000e0000 */
[----:B------:R-:W-:Y:S01]  /*15220*/  IMAD.MOV.U32 R105, RZ, RZ, R26 ;  /* 0x000000ffff697224 */ /* 0x000fe200078e001a */
[----:B---3--:R-:W-:-:S02]  /*15230*/  SEL R38, R121, R42, P0 ;  /* 0x0000002a79267207 */ /* 0x008fc40000000000 */
[----:B------:R-:W3:Y:S01]  /*15240*/  SHFL.IDX PT, R28, R28, R3, 0x1c1f ;  /* 0x001c1f031c1c7589 */ /* 0x000ee200000e0000 */
[----:B----4-:R-:W-:Y:S02]  /*15250*/  SEL R39, R120, R45, P0 ;  /* 0x0000002d78277207 */ /* 0x010fe40000000000 */
[----:B0-----:R-:W-:Y:S01]  /*15260*/  @P2 SHF.R.U32.HI R105, RZ, R116, R115 ;  /* 0x00000074ff692219 */ /* 0x001fe20000011673 */
[----:B------:R-:W0:Y:S01]  /*15270*/  SHFL.IDX PT, R62, R62, R3, 0x1c1f ;  /* 0x001c1f033e3e7589 */ /* 0x000e2200000e0000 */
[----:B------:R-:W-:-:S03]  /*15280*/  SEL R41, R45, R120, P0 ;  /* 0x000000782d297207 */ /* 0x000fc60000000000 */
[----:B------:R-:W-:Y:S01]  /*15290*/  SHFL.IDX PT, R46, R46, R3, 0x1c1f ;  /* 0x001c1f032e2e7589 */ /* 0x000fe200000e0000 */
[----:B------:R-:W-:Y:S01]  /*152a0*/  IMAD.MOV R112, RZ, RZ, -R105 ;  /* 0x000000ffff707224 */ /* 0x000fe200078e0a69 */
[----:B-----5:R-:W-:Y:S02]  /*152b0*/  SEL R43, R122, R125, P0 ;  /* 0x0000007d7a2b7207 */ /* 0x020fe40000000000 */
[----:B------:R-:W-:Y:S01]  /*152c0*/  SHFL.IDX PT, R48, R48, R3, 0x1c1f ;  /* 0x001c1f0330307589 */ /* 0x000fe200000e0000 */
[----:B--2---:R-:W-:Y:S02]  /*152d0*/  SEL R15, R19, R126, P0 ;  /* 0x0000007e130f7207 */ /* 0x004fe40000000000 */
[----:B------:R-:W-:Y:S01]  /*152e0*/  SEL R45, R125, R122, P0 ;  /* 0x0000007a7d2d7207 */ /* 0x000fe20000000000 */
[----:B------:R-:W-:Y:S01]  /*152f0*/  SHFL.IDX PT, R32, R32, R3, 0x1c1f ;  /* 0x001c1f0320207589 */ /* 0x000fe200000e0000 */
[----:B------:R-:W-:-:S03]  /*15300*/  SEL R19, R126, R19, P0 ;  /* 0x000000137e137207 */ /* 0x000fc60000000000 */
[----:B------:R2:W-:Y:S02]  /*15310*/  SHFL.IDX PT, R20, R20, R3, 0x1c1f ;  /* 0x001c1f0314147589 */ /* 0x0005e400000e0000 */
[----:B--2---:R-:W-:Y:S02]  /*15320*/  SEL R3, R74, R9, P0 ;  /* 0x000000094a037207 */ /* 0x004fe40000000000 */
[----:B------:R-:W-:Y:S02]  /*15330*/  SEL R9, R9, R74, P0 ;  /* 0x0000004a09097207 */ /* 0x000fe40000000000 */
[----:B------:R-:W-:Y:S02]  /*15340*/  SEL R74, R80, R81, P0 ;  /* 0x00000051504a7207 */ /* 0x000fe40000000000 */
[----:B------:R-:W-:Y:S02]  /*15350*/  SEL R80, R81, R80, P0 ;  /* 0x0000005051507207 */ /* 0x000fe40000000000 */
[----:B------:R-:W-:-:S02]  /*15360*/  SEL R81, R11, R60, P0 ;  /* 0x0000003c0b517207 */ /* 0x000fc40000000000 */
[----:B------:R-:W-:Y:S02]  /*15370*/  SEL R60, R34, R111, P0 ;  /* 0x0000006f223c7207 */ /* 0x000fe40000000000 */
[----:B------:R-:W2:Y:S01]  /*15380*/  @P2 LDC R111, c[0x0][0xbf0] ;  /* 0x0002fc00ff6f2b82 */ /* 0x000ea20000000800 */
[----:B------:R-:W-:Y:S01]  /*15390*/  SEL R11, R102, R127, P0 ;  /* 0x0000007f660b7207 */ /* 0x000fe20000000000 */
[----:B------:R-:W-:Y:S01]  /*153a0*/  IMAD R102, R106, UR13, RZ ;  /* 0x0000000d6a667c24 */ /* 0x000fe2000f8e02ff */
[----:B------:R-:W-:Y:S02]  /*153b0*/  SEL R34, R119, R40, P0 ;  /* 0x0000002877227207 */ /* 0x000fe40000000000 */
[----:B------:R-:W-:Y:S01]  /*153c0*/  SEL R40, R42, R121, P0 ;  /* 0x000000792a287207 */ /* 0x000fe20000000000 */
[----:B------:R-:W-:Y:S01]  /*153d0*/  IMAD R101, R107, UR12, R102 ;  /* 0x0000000c6b657c24 */ /* 0x000fe2000f8e0266 */
[----:B------:R-:W-:Y:S01]  /*153e0*/  SEL R42, R123, R44, P0 ;  /* 0x0000002c7b2a7207 */ /* 0x000fe20000000000 */
[----:B------:R-:W-:Y:S01]  /*153f0*/  IMAD.WIDE.U32 R106, R106, UR12, R6 ;  /* 0x0000000c6a6a7c25 */ /* 0x000fe2000f8e0006 */
[----:B-1----:R-:W-:-:S02]  /*15400*/  SEL R6, R22, R129, P0 ;  /* 0x0000008116067207 */ /* 0x002fc40000000000 */
[----:B------:R-:W-:Y:S01]  /*15410*/  SEL R7, R23, R130, P0 ;  /* 0x0000008217077207 */ /* 0x000fe20000000000 */
[----:B------:R-:W-:Y:S01]  /*15420*/  @P2 IMAD.HI.U32 R102, R26, R109, RZ ;  /* 0x0000006d1a662227 */ /* 0x000fe200078e00ff */
[----:B------:R-:W-:Y:S02]  /*15430*/  SHF.R.S32.HI R109, RZ, 0x1f, R114 ;  /* 0x0000001fff6d7819 */ /* 0x000fe40000011472 */
[----:B------:R-:W-:Y:S01]  /*15440*/  SEL R44, R44, R123, P0 ;  /* 0x0000007b2c2c7207 */ /* 0x000fe20000000000 */
[----:B------:R-:W-:Y:S01]  /*15450*/  IMAD.IADD R107, R107, 0x1, R101 ;  /* 0x000000016b6b7824 */ /* 0x000fe200078e0265 */
[----:B------:R-:W-:Y:S01]  /*15460*/  SEL R22, R129, R22, P0 ;  /* 0x0000001681167207 */ /* 0x000fe20000000000 */
[----:B------:R-:W-:Y:S01]  /*15470*/  IMAD.MOV.U32 R101, RZ, RZ, R26 ;  /* 0x000000ffff657224 */ /* 0x000fe200078e001a */
[----:B------:R-:W-:Y:S02]  /*15480*/  SEL R23, R130, R23, P0 ;  /* 0x0000001782177207 */ /* 0x000fe40000000000 */
[----:B--2---:R-:W-:Y:S01]  /*15490*/  @P2 SHF.R.U32.HI R101, RZ, R111, R102 ;  /* 0x0000006fff652219 */ /* 0x004fe20000011666 */
[----:B------:R-:W-:-:S02]  /*154a0*/  IMAD R111, R113, UR12, R110 ;  /* 0x0000000c716f7c24 */ /* 0x000fc4000f8e026e */
[----:B------:R-:W-:Y:S02]  /*154b0*/  IMAD.MOV.U32 R110, RZ, RZ, R4 ;  /* 0x000000ffff6e7224 */ /* 0x000fe400078e0004 */
[----:B------:R-:W-:Y:S02]  /*154c0*/  IMAD.IADD R111, R5, 0x1, R111 ;  /* 0x00000001056f7824 */ /* 0x000fe400078e026f */
[C---:B------:R-:W-:Y:S02]  /*154d0*/  IMAD R5, R109.reuse, UR4, RZ ;  /* 0x000000046d057c24 */ /* 0x040fe4000f8e02ff */
[----:B------:R-:W-:Y:S02]  /*154e0*/  IMAD R109, R109, UR6, RZ ;  /* 0x000000066d6d7c24 */ /* 0x000fe4000f8e02ff */
[C---:B------:R-:W-:Y:S02]  /*154f0*/  IMAD R102, R114.reuse, UR5, R5 ;  /* 0x0000000572667c24 */ /* 0x040fe4000f8e0205 */
[----:B------:R-:W-:Y:S01]  /*15500*/  IMAD.WIDE.U32 R4, R114, UR4, R106 ;  /* 0x0000000472047c25 */ /* 0x000fe2000f8e006a */
[----:B------:R-:W-:-:S03]  /*15510*/  ULDC.64 UR4, c[0x0][0xb30] ;  /* 0x0002cc0000047ab9 */ /* 0x000fc60000000a00 */
[C---:B------:R-:W-:Y:S01]  /*15520*/  IMAD R113, R114.reuse, UR7, R109 ;  /* 0x0000000772717c24 */ /* 0x040fe2000f8e026d */
[----:B------:R-:W-:Y:S01]  /*15530*/  SHF.R.S32.HI R109, RZ, 0x1f, R101 ;  /* 0x0000001fff6d7819 */ /* 0x000fe20000011465 */
[----:B------:R-:W-:Y:S01]  /*15540*/  IMAD.WIDE.U32 R106, R114, UR6, R110 ;  /* 0x00000006726a7c25 */ /* 0x000fe2000f8e006e */
[----:B------:R-:W-:Y:S01]  /*15550*/  IADD3 R110, P2, R101, R4, RZ ;  /* 0x00000004656e7210 */ /* 0x000fe20007f5e0ff */
[----:B------:R-:W-:Y:S01]  /*15560*/  ULDC.64 UR6, c[0x0][0xbc8] ;  /* 0x0002f20000067ab9 */ /* 0x000fe20000000a00 */
[----:B------:R-:W-:Y:S01]  /*15570*/  SHF.R.S32.HI R4, RZ, 0x1f, R105 ;  /* 0x0000001fff047819 */ /* 0x000fe20000011469 */
[----:B------:R-:W-:Y:S01]  /*15580*/  IMAD.MOV R101, RZ, RZ, -R101 ;  /* 0x000000ffff657224 */ /* 0x000fe200078e0a65 */
[----:B------:R-:W-:Y:S01]  /*15590*/  IADD3.X R111, R109, R5, R102, P2, !PT ;  /* 0x000000056d6f7210 */ /* 0x000fe200017fe466 */
[----:B------:R-:W-:Y:S02]  /*155a0*/  IMAD.IADD R107, R107, 0x1, R113 ;  /* 0x000000016b6b7824 */ /* 0x000fe400078e0271 */
[----:B------:R-:W-:-:S02]  /*155b0*/  IMAD R101, R131, R101, R26 ;  /* 0x0000006583657224 */ /* 0x000fc400078e021a */
[----:B------:R-:W-:Y:S02]  /*155c0*/  IMAD R113, R131, R112, R26 ;  /* 0x0000007083717224 */ /* 0x000fe400078e021a */
[----:B------:R-:W-:Y:S01]  /*155d0*/  IMAD R4, R4, UR4, RZ ;  /* 0x0000000404047c24 */ /* 0x000fe2000f8e02ff */
[----:B------:R-:W-:Y:S01]  /*155e0*/  SHF.R.S32.HI R26, RZ, 0x1f, R101 ;  /* 0x0000001fff1a7819 */ /* 0x000fe20000011465 */
[----:B------:R-:W-:Y:S01]  /*155f0*/  IMAD.WIDE.U32 R110, R101, UR6, R110 ;  /* 0x00000006656e7c25 */ /* 0x000fe2000f8e006e */
[----:B------:R-:W-:-:S03]  /*15600*/  SHF.R.S32.HI R102, RZ, 0x1f, R113 ;  /* 0x0000001fff667819 */ /* 0x000fc60000011471 */
[C---:B------:R-:W-:Y:S01]  /*15610*/  IMAD R109, R105.reuse, UR5, R4 ;  /* 0x00000005696d7c24 */ /* 0x040fe2000f8e0204 */
[----:B------:R-:W1:Y:S01]  /*15620*/  S2UR UR5, SR_CgaCtaId ;  /* 0x00000000000579c3 */ /* 0x000e620000008800 */
[----:B------:R-:W-:Y:S01]  /*15630*/  IMAD.WIDE.U32 R4, R105, UR4, R106 ;  /* 0x0000000469047c25 */ /* 0x000fe2000f8e006a */
[----:B------:R-:W-:-:S03]  /*15640*/  UMOV UR4, 0x400 ;  /* 0x0000040000047882 */ /* 0x000fc60000000000 */
[----:B------:R-:W-:Y:S02]  /*15650*/  IMAD R26, R26, UR6, RZ ;  /* 0x000000061a1a7c24 */ /* 0x000fe4000f8e02ff */
[----:B------:R-:W-:Y:S02]  /*15660*/  IMAD R102, R102, UR8, RZ ;  /* 0x0000000866667c24 */ /* 0x000fe4000f8e02ff */
[----:B------:R-:W-:Y:S02]  /*15670*/  IMAD.IADD R5, R5, 0x1, R109 ;  /* 0x0000000105057824 */ /* 0x000fe400078e026d */
[----:B------:R-:W-:Y:S01]  /*15680*/  IMAD R105, R101, UR7, R26 ;  /* 0x0000000765697c24 */ /* 0x000fe2000f8e021a */
[----:B------:R-:W-:Y:S01]  /*15690*/  ULDC.64 UR6, c[0x0][0xba8] ;  /* 0x0002ea0000067ab9 */ /* 0x000fe20000000a00 */
[C---:B------:R-:W-:Y:S01]  /*156a0*/  IMAD R107, R113.reuse, UR9, R102 ;  /* 0x00000009716b7c24 */ /* 0x040fe2000f8e0266 */
[----:B------:R-:W-:Y:S01]  /*156b0*/  LEA R101, P2, R110, UR6, 0x2 ;  /* 0x000000066e657c11 */ /* 0x000fe2000f8410ff */
[----:B------:R-:W-:Y:S01]  /*156c0*/  IMAD.WIDE.U32 R112, R113, UR8, R4 ;  /* 0x0000000871707c25 */ /* 0x000fe2000f8e0004 */
[----:B------:R-:W-:Y:S01]  /*156d0*/  ULDC.64 UR8, c[0x0][0xb00] ;  /* 0x0002c00000087ab9 */ /* 0x000fe20000000a00 */
[----:B------:R-:W-:Y:S01]  /*156e0*/  ULDC UR6, c[0x0][0xa88] ;  /* 0x0002a20000067ab9 */ /* 0x000fe20000000800 */
[----:B---3--:R-:W-:Y:S01]  /*156f0*/  SEL R26, R28, R27, P0 ;  /* 0x0000001b1c1a7207 */ /* 0x008fe20000000000 */
[----:B------:R-:W-:Y:S01]  /*15700*/  IMAD.IADD R5, R111, 0x1, R105 ;  /* 0x000000016f057824 */ /* 0x000fe200078e0269 */
[----:B------:R-:W-:Y:S01]  /*15710*/  LEA R106, P3, R112, UR8, 0x2 ;  /* 0x00000008706a7c11 */ /* 0x000fe2000f8610ff */
[----:B------:R-:W-:Y:S01]  /*15720*/  IMAD.IADD R107, R113, 0x1, R107 ;  /* 0x00000001716b7824 */ /* 0x000fe200078e026b */
[----:B------:R-:W-:Y:S01]  /*15730*/  SEL R28, R27, R28, P0 ;  /* 0x0000001c1b1c7207 */ /* 0x000fe20000000000 */
[----:B------:R-:W-:Y:S01]  /*15740*/  IMAD R105, R131, UR6, RZ ;  /* 0x0000000683697c24 */ /* 0x000fe2000f8e02ff */
[----:B------:R-:W-:Y:S01]  /*15750*/  LEA.HI.X R109, R110, UR7, R5, 0x2, P2 ;  /* 0x000000076e6d7c11 */ /* 0x000fe200090f1405 */
[----:B-1----:R-:W-:Y:S01]  /*15760*/  ULEA UR4, UR5, UR4, 0x18 ;  /* 0x0000000405047291 */ /* 0x002fe2000f8ec03f */
[----:B------:R-:W-:Y:S01]  /*15770*/  LEA.HI.X R107, R112, UR9, R107, 0x2, P3 ;  /* 0x00000009706b7c11 */ /* 0x000fe200098f146b */
[----:B------:R-:W-:Y:S01]  /*15780*/  SHFL.IDX PT, R110, R101, RZ, 0x1c1f ;  /* 0x001c1fff656e7589 */ /* 0x000fe200000e0000 */
[----:B------:R-:W-:Y:S01]  /*15790*/  SEL R5, R25, R104, P0 ;  /* 0x0000006819057207 */ /* 0x000fe20000000000 */
[----:B------:R-:W-:Y:S01]  /*157a0*/  UIADD3 UR4, UR4, 0x33420, URZ ;  /* 0x0003342004047890 */ /* 0x000fe2000fffe03f */
[----:B------:R-:W-:Y:S01]  /*157b0*/  SEL R25, R104, R25, P0 ;  /* 0x0000001968197207 */ /* 0x000fe20000000000 */
[----:B------:R-:W1:Y:S01]  /*157c0*/  SHFL.IDX PT, R111, R109, RZ, 0x1c1f ;  /* 0x001c1fff6d6f7589 */ /* 0x000e6200000e0000 */
[C---:B------:R-:W-:Y:S01]  /*157d0*/  VIADD R104, R100.reuse, 0x8 ;  /* 0x0000000864687836 */ /* 0x040fe20000000000 */
[CC--:B------:R-:W-:Y:S01]  /*157e0*/  ISETP.GE.OR P2, PT, R100.reuse, R105.reuse, P1 ;  /* 0x000000696400720c */ /* 0x0c0fe20000f46670 */
[----:B------:R-:W-:Y:S01]  /*157f0*/  UPRMT UR4, URZ, 0x654, UR4 ;  /* 0x000006543f047896 */ /* 0x000fe20008000004 */
[----:B------:R2:W-:Y:S01]  /*15800*/  SHFL.IDX PT, R112, R101, 0x1, 0x1c1f ;  /* 0x003c1f0065707f89 */ /* 0x0005e200000e0000 */
[----:B------:R-:W-:-:S02]  /*15810*/  ISETP.GE.AND P3, PT, R100, R105, PT ;  /* 0x000000696400720c */ /* 0x000fc40003f66270 */
[----:B------:R-:W-:Y:S01]  /*15820*/  ISETP.GE.OR P1, PT, R104, R105, P1 ;  /* 0x000000696800720c */ /* 0x000fe20000f26670 */
[----:B------:R-:W3:Y:S01]  /*15830*/  SHFL.IDX PT, R113, R109, 0x1, 0x1c1f ;  /* 0x003c1f006d717f89 */ /* 0x000ee200000e0000 */
[----:B------:R-:W-:Y:S02]  /*15840*/  SEL R4, R24, R103, P0 ;  /* 0x0000006718047207 */ /* 0x000fe40000000000 */
[----:B------:R-:W-:Y:S01]  /*15850*/  SEL R27, R29, R30, P0 ;  /* 0x0000001e1d1b7207 */ /* 0x000fe20000000000 */
[----:B------:R-:W-:Y:S01]  /*15860*/  SYNCS.ARRIVE.TRANS64.RED.A1T0 RZ, [UR4], RZ ;  /* 0x000000ffffff79a7 */ /* 0x000fe20008100404 */
[----:B------:R-:W-:Y:S01]  /*15870*/  SEL R24, R103, R24, P0 ;  /* 0x0000001867187207 */ /* 0x000fe20000000000 */
[----:B------:R4:W4:Y:S01]  /*15880*/  SHFL.IDX PT, R102, R106, RZ, 0x1c1f ;  /* 0x001c1fff6a667589 */ /* 0x00092200000e0000 */
[----:B------:R-:W-:Y:S01]  /*15890*/  SEL R29, R30, R29, P0 ;  /* 0x0000001d1e1d7207 */ /* 0x000fe20000000000 */
[----:B--2---:R-:W-:Y:S01]  /*158a0*/  IMAD.SHL.U32 R101, R84, 0x2, RZ ;  /* 0x0000000254657824 */ /* 0x004fe200078e00ff */
[----:B0-----:R-:W-:Y:S01]  /*158b0*/  SEL R30, R62, R31, P0 ;  /* 0x0000001f3e1e7207 */ /* 0x001fe20000000000 */
[----:B------:R0:W2:Y:S01]  /*158c0*/  SHFL.IDX PT, R103, R107, RZ, 0x1c1f ;  /* 0x001c1fff6b677589 */ /* 0x0000a200000e0000 */
[----:B------:R-:W-:-:S02]  /*158d0*/  SEL R62, R31, R62, P0 ;  /* 0x0000003e1f3e7207 */ /* 0x000fc40000000000 */
[----:B------:R-:W-:Y:S02]  /*158e0*/  SEL R31, R63, R108, P0 ;  /* 0x0000006c3f1f7207 */ /* 0x000fe40000000000 */
[----:B------:R-:W-:Y:S01]  /*158f0*/  SEL R63, R108, R63, P0 ;  /* 0x0000003f6c3f7207 */ /* 0x000fe20000000000 */
[----:B-1----:R0:W-:Y:S04]  /*15900*/  @!P2 ST.E desc[UR58][R110.64], R2 ;  /* 0x000000026e00a985 */ /* 0x0021e8000c10193a */
[----:B---3--:R0:W-:Y:S01]  /*15910*/  @!P1 ST.E desc[UR58][R112.64], R0 ;  /* 0x0000000070009985 */ /* 0x0081e2000c10193a */
[----:B------:R-:W-:Y:S05]  /*15920*/  @P3 BRA `(.L_x_4129) ;  /* 0x0000000800383947 */ /* 0x000fea0003800000 */
[C---:B0-----:R-:W-:Y:S01]  /*15930*/  VIADD R0, R101.reuse, 0x8 ;  /* 0x0000000865007836 */ /* 0x041fe20000000000 */
        /* <DEDUP_REMOVED lines=8> */
[----:B------:R-:W-:Y:S02]  /*159c0*/  ISETP.GE.AND P1, PT, R100, UR4, PT ;  /* 0x0000000464007c0c */ /* 0x000fe4000bf26270 */
[----:B------:R-:W-:-:S05]  /*159d0*/  ISETP.GE.AND P2, PT, R112, UR4, PT ;  /* 0x0000000470007c0c */ /* 0x000fca000bf46270 */
[C-C-:B--2-4-:R-:W-:Y:S02]  /*159e0*/  @!P4 IMAD.WIDE R108, R101.reuse, 0x4, R102.reuse ;  /* 0x00000004656cc825 */ /* 0x154fe400078e0266 */
[----:B------:R-:W-:Y:S02]  /*159f0*/  @!P5 LEA.HI R0, R0, R0, RZ, 0x1 ;  /* 0x000000000000d211 */ /* 0x000fe400078f08ff */
[----:B------:R-:W-:Y:S01]  /*15a00*/  @!P3 LEA.HI R84, R84, R84, RZ, 0x1 ;  /* 0x000000545454b211 */ /* 0x000fe200078f08ff */
[----:B------:R0:W-:Y:S01]  /*15a10*/  @!P4 ST.E.64 desc[UR58][R108.64], R74 ;  /* 0x0000004a6c00c985 */ /* 0x0001e2000c101b3a */
[----:B------:R-:W-:Y:S01]  /*15a20*/  @!P5 LOP3.LUT R111, R0, 0xfffffffe, RZ, 0xc0, !PT ;  /* 0xfffffffe006fd812 */ /* 0x000fe200078ec0ff */
[C---:B------:R-:W-:Y:S01]  /*15a30*/  VIADD R0, R101.reuse, 0x28 ;  /* 0x0000002865007836 */ /* 0x040fe20000000000 */
[----:B------:R-:W-:Y:S01]  /*15a40*/  @!P3 LOP3.LUT R113, R84, 0xfffffffe, RZ, 0xc0, !PT ;  /* 0xfffffffe5471b812 */ /* 0x000fe200078ec0ff */
[----:B------:R-:W-:Y:S01]  /*15a50*/  VIADD R84, R101, 0x38 ;  /* 0x0000003865547836 */ /* 0x000fe20000000000 */
[----:B------:R-:W-:Y:S01]  /*15a60*/  @!P1 LEA.HI R100, R100, R100, RZ, 0x1 ;  /* 0x0000006464649211 */ /* 0x000fe200078f08ff */
[----:B------:R-:W-:Y:S01]  /*15a70*/  @!P5 IMAD.WIDE R110, R111, 0x4, R102 ;  /* 0x000000046f6ed825 */ /* 0x000fe200078e0266 */
[----:B------:R-:W-:-:S02]  /*15a80*/  ISETP.GE.AND P4, PT, R0, UR4, PT ;  /* 0x0000000400007c0c */ /* 0x000fc4000bf86270 */
[----:B------:R-:W-:Y:S01]  /*15a90*/  @!P1 LOP3.LUT R115, R100, 0xfffffffe, RZ, 0xc0, !PT ;  /* 0xfffffffe64739812 */ /* 0x000fe200078ec0ff */
[----:B------:R-:W-:Y:S01]  /*15aa0*/  VIADD R100, R101, 0x40 ;  /* 0x0000004065647836 */ /* 0x000fe20000000000 */
[----:B------:R-:W-:Y:S01]  /*15ab0*/  ISETP.GE.AND P6, PT, R84, UR4, PT ;  /* 0x0000000454007c0c */ /* 0x000fe2000bfc6270 */
[----:B------:R1:W-:Y:S01]  /*15ac0*/  @!P5 ST.E.64 desc[UR58][R110.64], R80 ;  /* 0x000000506e00d985 */ /* 0x0003e2000c101b3a */
[----:B------:R-:W-:Y:S01]  /*15ad0*/  @!P2 LEA.HI R112, R112, R112, RZ, 0x1 ;  /* 0x000000707070a211 */ /* 0x000fe200078f08ff */
[----:B0-----:R-:W-:Y:S01]  /*15ae0*/  @!P3 IMAD.WIDE R74, R113, 0x4, R102 ;  /* 0x00000004714ab825 */ /* 0x001fe200078e0266 */
[----:B------:R-:W-:Y:S02]  /*15af0*/  ISETP.GE.AND P5, PT, R114, UR4, PT ;  /* 0x0000000472007c0c */ /* 0x000fe4000bfa6270 */
[----:B------:R-:W-:Y:S02]  /*15b00*/  @!P2 LOP3.LUT R109, R112, 0xfffffffe, RZ, 0xc0, !PT ;  /* 0xfffffffe706da812 */ /* 0x000fe400078ec0ff */
[----:B------:R0:W-:Y:S01]  /*15b10*/  @!P3 ST.E.64 desc[UR58][R74.64], R78 ;  /* 0x0000004e4a00b985 */ /* 0x0001e2000c101b3a */
[----:B------:R-:W-:-:S02]  /*15b20*/  @!P4 LEA.HI R0, R0, R0, RZ, 0x1 ;  /* 0x000000000000c211 */ /* 0x000fc400078f08ff */
[--C-:B------:R-:W-:Y:S01]  /*15b30*/  @!P2 IMAD.WIDE R108, R109, 0x4, R102.reuse ;  /* 0x000000046d6ca825 */ /* 0x100fe200078e0266 */
[----:B------:R-:W-:Y:S02]  /*15b40*/  ISETP.GE.AND P3, PT, R100, UR4, PT ;  /* 0x0000000464007c0c */ /* 0x000fe4000bf66270 */
[----:B------:R-:W-:Y:S01]  /*15b50*/  @!P6 LEA.HI R84, R84, R84, RZ, 0x1 ;  /* 0x000000545454e211 */ /* 0x000fe200078f08ff */
[--C-:B-1----:R-:W-:Y:S01]  /*15b60*/  @!P1 IMAD.WIDE R80, R115, 0x4, R102.reuse ;  /* 0x0000000473509825 */ /* 0x102fe200078e0266 */
[----:B------:R-:W-:Y:S02]  /*15b70*/  @!P4 LOP3.LUT R111, R0, 0xfffffffe, RZ, 0xc0, !PT ;  /* 0xfffffffe006fc812 */ /* 0x000fe400078ec0ff */
[----:B------:R-:W-:Y:S01]  /*15b80*/  @!P5 LEA.HI R114, R114, R114, RZ, 0x1 ;  /* 0x000000727272d211 */ /* 0x000fe200078f08ff */
[C---:B------:R-:W-:Y:S01]  /*15b90*/  VIADD R110, R101.reuse, 0x48 ;  /* 0x00000048656e7836 */ /* 0x040fe20000000000 */
[----:B------:R1:W-:Y:S01]  /*15ba0*/  @!P1 ST.E.64 desc[UR58][R80.64], R82 ;  /* 0x0000005250009985 */ /* 0x0003e2000c101b3a */
[----:B------:R-:W-:Y:S01]  /*15bb0*/  VIADD R0, R101, 0x50 ;  /* 0x0000005065007836 */ /* 0x000fe20000000000 */
[----:B0-----:R-:W-:Y:S01]  /*15bc0*/  @!P5 LOP3.LUT R79, R114, 0xfffffffe, RZ, 0xc0, !PT ;  /* 0xfffffffe724fd812 */ /* 0x001fe200078ec0ff */
[--C-:B------:R-:W-:Y:S01]  /*15bd0*/  @!P4 IMAD.WIDE R74, R111, 0x4, R102.reuse ;  /* 0x000000046f4ac825 */ /* 0x100fe200078e0266 */
[----:B------:R-:W-:Y:S01]  /*15be0*/  ISETP.GE.AND P1, PT, R110, UR4, PT ;  /* 0x000000046e007c0c */ /* 0x000fe2000bf26270 */
[----:B------:R-:W-:Y:S01]  /*15bf0*/  @!P2 ST.E.64 desc[UR58][R108.64], R88 ;  /* 0x000000586c00a985 */ /* 0x000fe2000c101b3a */
[----:B------:R-:W-:Y:S01]  /*15c00*/  ISETP.GE.AND P2, PT, R0, UR4, PT ;  /* 0x0000000400007c0c */ /* 0x000fe2000bf46270 */
[----:B------:R-:W-:Y:S01]  /*15c10*/  @!P5 IMAD.WIDE R78, R79, 0x4, R102 ;  /* 0x000000044f4ed825 */ /* 0x000fe200078e0266 */
[----:B------:R-:W-:Y:S01]  /*15c20*/  @!P3 LEA.HI R100, R100, R100, RZ, 0x1 ;  /* 0x000000646464b211 */ /* 0x000fe200078f08ff */
[----:B------:R0:W-:Y:S04]  /*15c30*/  @!P4 ST.E.64 desc[UR58][R74.64], R86 ;  /* 0x000000564a00c985 */ /* 0x0001e8000c101b3a */
[----:B------:R2:W-:Y:S01]  /*15c40*/  @!P5 ST.E.64 desc[UR58][R78.64], R90 ;  /* 0x0000005a4e00d985 */ /* 0x0005e2000c101b3a */
[----:B-1----:R-:W-:Y:S01]  /*15c50*/  @!P6 LOP3.LUT R81, R84, 0xfffffffe, RZ, 0xc0, !PT ;  /* 0xfffffffe5451e812 */ /* 0x002fe200078ec0ff */
[----:B------:R-:W-:Y:S01]  /*15c60*/  VIADD R84, R101, 0x58 ;  /* 0x0000005865547836 */ /* 0x000fe20000000000 */
[----:B------:R-:W-:-:S02]  /*15c70*/  @!P3 LOP3.LUT R83, R100, 0xfffffffe, RZ, 0xc0, !PT ;  /* 0xfffffffe6453b812 */ /* 0x000fc400078ec0ff */
[----:B------:R-:W-:Y:S01]  /*15c80*/  @!P1 LEA.HI R110, R110, R110, RZ, 0x1 ;  /* 0x0000006e6e6e9211 */ /* 0x000fe200078f08ff */
[--C-:B------:R-:W-:Y:S01]  /*15c90*/  @!P6 IMAD.WIDE R80, R81, 0x4, R102.reuse ;  /* 0x000000045150e825 */ /* 0x100fe200078e0266 */
[----:B------:R-:W-:Y:S02]  /*15ca0*/  ISETP.GE.AND P4, PT, R84, UR4, PT ;  /* 0x0000000454007c0c */ /* 0x000fe4000bf86270 */
[----:B------:R-:W-:Y:S01]  /*15cb0*/  @!P2 LEA.HI R0, R0, R0, RZ, 0x1 ;  /* 0x000000000000a211 */ /* 0x000fe200078f08ff */
[--C-:B------:R-:W-:Y:S01]  /*15cc0*/  @!P3 IMAD.WIDE R82, R83, 0x4, R102.reuse ;  /* 0x000000045352b825 */ /* 0x100fe200078e0266 */
[----:B0-----:R-:W-:Y:S01]  /*15cd0*/  @!P1 LOP3.LUT R75, R110, 0xfffffffe, RZ, 0xc0, !PT ;  /* 0xfffffffe6e4b9812 */ /* 0x001fe200078ec0ff */
[----:B------:R0:W-:Y:S01]  /*15ce0*/  @!P6 ST.E.64 desc[UR58][R80.64], R94 ;  /* 0x0000005e5000e985 */ /* 0x0001e2000c101b3a */
[----:B------:R-:W-:Y:S01]  /*15cf0*/  @!P2 LOP3.LUT R87, R0, 0xfffffffe, RZ, 0xc0, !PT ;  /* 0xfffffffe0057a812 */ /* 0x000fe200078ec0ff */
[----:B------:R-:W-:Y:S02]  /*15d00*/  VIADD R0, R101, 0x68 ;  /* 0x0000006865007836 */ /* 0x000fe40000000000 */
[--C-:B------:R-:W-:Y:S01]  /*15d10*/  @!P1 IMAD.WIDE R74, R75, 0x4, R102.reuse ;  /* 0x000000044b4a9825 */ /* 0x100fe200078e0266 */
[----:B------:R1:W-:Y:S03]  /*15d20*/  @!P3 ST.E.64 desc[UR58][R82.64], R96 ;  /* 0x000000605200b985 */ /* 0x0003e6000c101b3a */
[----:B------:R-:W-:Y:S01]  /*15d30*/  VIADD R88, R101, 0x60 ;  /* 0x0000006065587836 */ /* 0x000fe20000000000 */
[----:B------:R-:W-:Y:S01]  /*15d40*/  @!P4 LEA.HI R84, R84, R84, RZ, 0x1 ;  /* 0x000000545454c211 */ /* 0x000fe200078f08ff */
[----:B------:R3:W-:Y:S01]  /*15d50*/  @!P1 ST.E.64 desc[UR58][R74.64], R92 ;  /* 0x0000005c4a009985 */ /* 0x0007e2000c101b3a */
[----:B------:R-:W-:Y:S01]  /*15d60*/  ISETP.GE.AND P1, PT, R0, UR4, PT ;  /* 0x0000000400007c0c */ /* 0x000fe2000bf26270 */
[----:B--2---:R-:W-:Y:S01]  /*15d70*/  @!P2 IMAD.WIDE R78, R87, 0x4, R102 ;  /* 0x00000004574ea825 */ /* 0x004fe200078e0266 */
[----:B------:R-:W-:-:S02]  /*15d80*/  ISETP.GE.AND P3, PT, R88, UR4, PT ;  /* 0x0000000458007c0c */ /* 0x000fc4000bf66270 */
[----:B0-----:R-:W-:Y:S01]  /*15d90*/  @!P4 LOP3.LUT R81, R84, 0xfffffffe, RZ, 0xc0, !PT ;  /* 0xfffffffe5451c812 */ /* 0x001fe200078ec0ff */
[C---:B------:R-:W-:Y:S01]  /*15da0*/  VIADD R80, R101.reuse, 0x70 ;  /* 0x0000007065507836 */ /* 0x040fe20000000000 */
[----:B------:R0:W-:Y:S01]  /*15db0*/  @!P2 ST.E.64 desc[UR58][R78.64], R98 ;  /* 0x000000624e00a985 */ /* 0x0001e2000c101b3a */
[C---:B------:R-:W-:Y:S02]  /*15dc0*/  VIADD R86, R101.reuse, 0x78 ;  /* 0x0000007865567836 */ /* 0x040fe40000000000 */
[C---:B-1----:R-:W-:Y:S01]  /*15dd0*/  VIADD R82, R101.reuse, 0x80 ;  /* 0x0000008065527836 */ /* 0x042fe20000000000 */
[----:B------:R-:W-:Y:S01]  /*15de0*/  ISETP.GE.AND P6, PT, R80, UR4, PT ;  /* 0x0000000450007c0c */ /* 0x000fe2000bfc6270 */
[----:B------:R-:W-:Y:S01]  /*15df0*/  VIADD R84, R101, 0x88 ;  /* 0x0000008865547836 */ /* 0x000fe20000000000 */
[----:B------:R-:W-:Y:S01]  /*15e00*/  ISETP.GE.AND P5, PT, R86, UR4, PT ;  /* 0x0000000456007c0c */ /* 0x000fe2000bfa6270 */
[----:B---3--:R-:W-:Y:S01]  /*15e10*/  @!P4 IMAD.WIDE R74, R81, 0x4, R102 ;  /* 0x00000004514ac825 */ /* 0x008fe200078e0266 */
[----:B------:R-:W-:-:S02]  /*15e20*/  ISETP.GE.AND P2, PT, R82, UR4, PT ;  /* 0x0000000452007c0c */ /* 0x000fc4000bf46270 */
[----:B------:R-:W-:Y:S02]  /*15e30*/  @!P1 LEA.HI R0, R0, R0, RZ, 0x1 ;  /* 0x0000000000009211 */ /* 0x000fe400078f08ff */
[----:B------:R1:W-:Y:S01]  /*15e40*/  @!P4 ST.E.64 desc[UR58][R74.64], R64 ;  /* 0x000000404a00c985 */ /* 0x0003e2000c101b3a */
[----:B------:R-:W-:Y:S02]  /*15e50*/  ISETP.GE.AND P4, PT, R84, UR4, PT ;  /* 0x0000000454007c0c */ /* 0x000fe4000bf86270 */
[----:B------:R-:W-:Y:S02]  /*15e60*/  @!P3 LEA.HI R88, R88, R88, RZ, 0x1 ;  /* 0x000000585858b211 */ /* 0x000fe400078f08ff */
[----:B------:R-:W-:Y:S02]  /*15e70*/  @!P1 LOP3.LUT R81, R0, 0xfffffffe, RZ, 0xc0, !PT ;  /* 0xfffffffe00519812 */ /* 0x000fe400078ec0ff */
[----:B0-----:R-:W-:Y:S02]  /*15e80*/  @!P3 LOP3.LUT R79, R88, 0xfffffffe, RZ, 0xc0, !PT ;  /* 0xfffffffe584fb812 */ /* 0x001fe400078ec0ff */
[----:B------:R-:W-:Y:S01]  /*15e90*/  @!P6 LEA.HI R0, R80, R80, RZ, 0x1 ;  /* 0x000000505000e211 */ /* 0x000fe200078f08ff */
[----:B------:R-:W-:Y:S01]  /*15ea0*/  @!P1 IMAD.WIDE R80, R81, 0x4, R102 ;  /* 0x0000000451509825 */ /* 0x000fe200078e0266 */
[----:B------:R-:W-:-:S02]  /*15eb0*/  @!P5 LEA.HI R86, R86, R86, RZ, 0x1 ;  /* 0x000000565656d211 */ /* 0x000fc400078f08ff */
[----:B------:R-:W-:Y:S01]  /*15ec0*/  @!P6 LOP3.LUT R83, R0, 0xfffffffe, RZ, 0xc0, !PT ;  /* 0xfffffffe0053e812 */ /* 0x000fe200078ec0ff */
[--C-:B------:R-:W-:Y:S01]  /*15ed0*/  @!P3 IMAD.WIDE R78, R79, 0x4, R102.reuse ;  /* 0x000000044f4eb825 */ /* 0x100fe200078e0266 */
[----:B------:R-:W-:Y:S02]  /*15ee0*/  @!P2 LEA.HI R82, R82, R82, RZ, 0x1 ;  /* 0x000000525252a211 */ /* 0x000fe400078f08ff */
[----:B------:R-:W-:Y:S01]  /*15ef0*/  @!P4 LEA.HI R84, R84, R84, RZ, 0x1 ;  /* 0x000000545454c211 */ /* 0x000fe200078f08ff */
[--C-:B-1----:R-:W-:Y:S01]  /*15f00*/  @!P6 IMAD.WIDE R64, R83, 0x4, R102.reuse ;  /* 0x000000045340e825 */ /* 0x102fe200078e0266 */
[----:B------:R-:W-:Y:S01]  /*15f10*/  @!P5 LOP3.LUT R75, R86, 0xfffffffe, RZ, 0xc0, !PT ;  /* 0xfffffffe564bd812 */ /* 0x000fe200078ec0ff */
[----:B------:R0:W-:Y:S01]  /*15f20*/  @!P3 ST.E.64 desc[UR58][R78.64], R58 ;  /* 0x0000003a4e00b985 */ /* 0x0001e2000c101b3a */
[----:B------:R-:W-:Y:S01]  /*15f30*/  @!P2 LOP3.LUT R83, R82, 0xfffffffe, RZ, 0xc0, !PT ;  /* 0xfffffffe5253a812 */ /* 0x000fe200078ec0ff */
[----:B------:R-:W-:Y:S02]  /*15f40*/  VIADD R0, R101, 0x90 ;  /* 0x0000009065007836 */ /* 0x000fe40000000000 */
[----:B------:R-:W-:Y:S01]  /*15f50*/  @!P5 IMAD.WIDE R74, R75, 0x4, R102 ;  /* 0x000000044b4ad825 */ /* 0x000fe200078e0266 */
[----:B------:R1:W-:Y:S02]  /*15f60*/  @!P1 ST.E.64 desc[UR58][R80.64], R60 ;  /* 0x0000003c50009985 */ /* 0x0003e4000c101b3a */
[----:B------:R-:W-:-:S02]  /*15f70*/  ISETP.GE.AND P1, PT, R0, UR4, PT ;  /* 0x0000000400007c0c */ /* 0x000fc4000bf26270 */
[----:B------:R2:W-:Y:S04]  /*15f80*/  @!P6 ST.E.64 desc[UR58][R64.64], R56 ;  /* 0x000000384000e985 */ /* 0x0005e8000c101b3a */
[----:B------:R-:W-:Y:S01]  /*15f90*/  @!P5 ST.E.64 desc[UR58][R74.64], R54 ;  /* 0x000000364a00d985 */ /* 0x000fe2000c101b3a */
[----:B0-----:R-:W-:Y:S01]  /*15fa0*/  @!P4 LOP3.LUT R79, R84, 0xfffffffe, RZ, 0xc0, !PT ;  /* 0xfffffffe544fc812 */ /* 0x001fe200078ec0ff */
[----:B------:R-:W-:-:S04]  /*15fb0*/  @!P2 IMAD.WIDE R58, R83, 0x4, R102 ;  /* 0x00000004533aa825 */ /* 0x000fc800078e0266 */
[----:B-1----:R-:W-:Y:S01]  /*15fc0*/  @!P4 IMAD.WIDE R60, R79, 0x4, R102 ;  /* 0x000000044f3cc825 */ /* 0x002fe200078e0266 */
[----:B------:R0:W-:Y:S01]  /*15fd0*/  @!P2 ST.E.64 desc[UR58][R58.64], R50 ;  /* 0x000000323a00a985 */ /* 0x0001e2000c101b3a */
[----:B------:R-:W-:Y:S02]  /*15fe0*/  @!P1 LEA.HI R0, R0, R0, RZ, 0x1 ;  /* 0x0000000000009211 */ /* 0x000fe400078f08ff */
        /* <DEDUP_REMOVED lines=11> */
[----:B0-----:R-:W-:-:S03]  /*160a0*/  @!P1 LOP3.LUT R51, R0, 0xfffffffe, RZ, 0xc0, !PT ;  /* 0xfffffffe00339812 */ /* 0x001fc600078ec0ff */
[----:B------:R-:W-:Y:S02]  /*160b0*/  @!P2 LEA.HI R78, R78, R78, RZ, 0x1 ;  /* 0x0000004e4e4ea211 */ /* 0x000fe400078f08ff */
[----:B------:R-:W-:Y:S02]  /*160c0*/  @!P3 LEA.HI R79, R79, R79, RZ, 0x1 ;  /* 0x0000004f4f4fb211 */ /* 0x000fe400078f08ff */
[----:B------:R-:W-:Y:S02]  /*160d0*/  @!P4 LEA.HI R80, R80, R80, RZ, 0x1 ;  /* 0x000000505050c211 */ /* 0x000fe400078f08ff */
[----:B------:R-:W-:Y:S02]  /*160e0*/  @!P5 LEA.HI R56, R56, R56, RZ, 0x1 ;  /* 0x000000383838d211 */ /* 0x000fe400078f08ff */
[----:B------:R-:W-:Y:S02]  /*160f0*/  @!P6 LEA.HI R50, R57, R57, RZ, 0x1 ;  /* 0x000000393932e211 */ /* 0x000fe400078f08ff */
[----:B-1----:R-:W-:-:S02]  /*16100*/  @!P2 LOP3.LUT R53, R78, 0xfffffffe, RZ, 0xc0, !PT ;  /* 0xfffffffe4e35a812 */ /* 0x002fc400078ec0ff */
        /* <DEDUP_REMOVED lines=16> */
.L_x_4129:
[----:B------:R-:W-:Y:S05]  /*16210*/  BSYNC B0 ;  /* 0x0000000000007941 */ /* 0x000fea0003800000 */
.L_x_4128:
[----:B------:R-:W-:Y:S01]  /*16220*/  ISETP.GE.AND P1, PT, R104, R105, PT ;  /* 0x000000696800720c */ /* 0x000fe20003f26270 */
[----:B-1----:R1:W3:Y:S01]  /*16230*/  SHFL.IDX PT, R35, R107, 0x1, 0x1c1f ;  /* 0x003c1f006b237f89 */ /* 0x0022e200000e0000 */
        /* <DEDUP_REMOVED lines=23> */
[----:B-1-3--:R-:W-:Y:S06]  /*163b0*/  @P1 BRA `(.L_x_4044) ;  /* 0x0000005800041947 */ /* 0x00afec0003800000 */
        /* <DEDUP_REMOVED lines=54> */
[----:B---3--:R-:W-:-:S02]  /*16720*/  VIADD R18, R101, 0x60 ;  /* 0x0000006065127836 */ /* 0x008fc40000000000 */
        /* <DEDUP_REMOVED lines=27> */
[----:B---3--:R-:W-:Y:S02]  /*168e0*/  @!P4 LOP3.LUT R11, R18, 0xfffffffe, RZ, 0xc0, !PT ;  /* 0xfffffffe120bc812 */ /* 0x008fe400078ec0ff */
        /* <DEDUP_REMOVED lines=19> */
[----:B---3--:R-:W-:Y:S01]  /*16a20*/  @!P2 LOP3.LUT R11, R16, 0xfffffffe, RZ, 0xc0, !PT ;  /* 0xfffffffe100ba812 */ /* 0x008fe200078ec0ff */
        /* <DEDUP_REMOVED lines=41> */
.L_x_4127:
        /* <DEDUP_REMOVED lines=12> */
[----:B------:R-:W0:Y:S01]  /*16d80*/  S2UR UR10, SR_CTAID.Z ;  /* 0x00000000000a79c3 */ /* 0x000e220000002700 */
[----:B------:R-:W-:Y:S01]  /*16d90*/  ISETP.NE.AND P0, PT, R6, 0x1, PT ;  /* 0x000000010600780c */ /* 0x000fe20003f05270 */
[----:B------:R-:W-:Y:S01]  /*16da0*/  USHF.R.S32.HI UR6, URZ, 0x1f, UR55 ;  /* 0x0000001f3f067899 */ /* 0x000fe20008011437 */
[----:B------:R-:W-:Y:S01]  /*16db0*/  IMAD.MOV.U32 R5, RZ, RZ, R0 ;  /* 0x000000ffff057224 */ /* 0x000fe200078e0000 */
[----:B------:R-:W-:Y:S02]  /*16dc0*/  ULDC.64 UR8, c[0x0][0xbd0] ;  /* 0x0002f40000087ab9 */ /* 0x000fe40000000a00 */
[----:B------:R-:W-:Y:S02]  /*16dd0*/  UIMAD UR6, UR6, UR8, URZ ;  /* 0x00000008060672a4 */ /* 0x000fe4000f8e023f */
[----:B------:R-:W1:Y:S01]  /*16de0*/  LDC.64 R10, c[0x0][0xbd8] ;  /* 0x0002f600ff0a7b82 */ /* 0x000e620000000a00 */
[----:B------:R-:W-:Y:S02]  /*16df0*/  UIMAD.WIDE.U32 UR4, UR55, UR8, URZ ;  /* 0x00000008370472a5 */ /* 0x000fe4000f8e003f */
[----:B------:R-:W-:-:S04]  /*16e00*/  UIMAD UR6, UR55, UR9, UR6 ;  /* 0x00000009370672a4 */ /* 0x000fc8000f8e0206 */
[----:B------:R-:W-:Y:S01]  /*16e10*/  UIADD3 UR6, UR5, UR6, URZ ;  /* 0x0000000605067290 */ /* 0x000fe2000fffe03f */
[----:B------:R-:W2:Y:S01]  /*16e20*/  @P0 LDC R7, c[0x0][0xbec] ;  /* 0x0002fb00ff070b82 */ /* 0x000ea20000000800 */
[----:B------:R-:W-:Y:S02]  /*16e30*/  IMAD.U32 R3, RZ, RZ, UR5 ;  /* 0x00000005ff037e24 */ /* 0x000fe4000f8e00ff */
[----:B------:R-:W-:Y:S01]  /*16e40*/  IMAD.U32 R2, RZ, RZ, UR4 ;  /* 0x00000004ff027e24 */ /* 0x000fe2000f8e00ff */
[----:B------:R-:W-:Y:S01]  /*16e50*/  ULDC.64 UR4, c[0x0][0xbe0] ;  /* 0x0002f80000047ab9 */ /* 0x000fe20000000a00 */
[----:B------:R-:W-:Y:S01]  /*16e60*/  IMAD.U32 R3, RZ, RZ, UR6 ;  /* 0x00000006ff037e24 */ /* 0x000fe2000f8e00ff */
[----:B0-----:R-:W-:Y:S02]  /*16e70*/  USHF.R.S32.HI UR10, URZ, 0x1f, UR10 ;  /* 0x0000001f3f0a7899 */ /* 0x001fe4000801140a */
[----:B------:R-:W0:Y:S04]  /*16e80*/  @P0 LDC R9, c[0x0][0xbf0] ;  /* 0x0002fc00ff090b82 */ /* 0x000e280000000800 */
[----:B-1----:R-:W-:-:S04]  /*16e90*/  IMAD R12, R10, UR10, RZ ;  /* 0x0000000a0a0c7c24 */ /* 0x002fc8000f8e02ff */
[----:B------:R-:W1:Y:S01]  /*16ea0*/  S2UR UR7, SR_CTAID.Y ;  /* 0x00000000000779c3 */ /* 0x000e620000002600 */
[----:B--2---:R-:W-:-:S07]  /*16eb0*/  @P0 IMAD.HI.U32 R4, R0, R7, RZ ;  /* 0x0000000700040227 */ /* 0x004fce00078e00ff */
[----:B------:R-:W1:Y:S01]  /*16ec0*/  LDC R8, c[0x0][0xc50] ;  /* 0x00031400ff087b82 */ /* 0x000e620000000800 */
[----:B------:R-:W-:-:S07]  /*16ed0*/  IMAD R7, RZ, RZ, -UR55 ;  /* 0x80000037ff077e24 */ /* 0x000fce000f8e02ff */
[----:B------:R-:W2:Y:S01]  /*16ee0*/  S2UR UR10, SR_CTAID.Z ;  /* 0x00000000000a79c3 */ /* 0x000ea20000002700 */
[----:B0-----:R-:W-:Y:S01]  /*16ef0*/  @P0 SHF.R.U32.HI R5, RZ, R9, R4 ;  /* 0x00000009ff050219 */ /* 0x001fe20000011604 */
[----:B-1----:R-:W-:-:S04]  /*16f00*/  IMAD R9, R8, R7, UR7 ;  /* 0x0000000708097e24 */ /* 0x002fc8000f8e0207 */
[----:B------:R-:W-:Y:S01]  /*16f10*/  IMAD.MOV R7, RZ, RZ, -R5 ;  /* 0x000000ffff077224 */ /* 0x000fe200078e0a05 */
[----:B------:R-:W-:-:S03]  /*16f20*/  SHF.R.S32.HI R4, RZ, 0x1f, R9 ;  /* 0x0000001fff047819 */ /* 0x000fc60000011409 */
[----:B------:R-:W-:Y:S02]  /*16f30*/  IMAD R7, R6, R7, R0 ;  /* 0x0000000706077224 */ /* 0x000fe400078e0200 */
[----:B--2---:R-:W-:Y:S02]  /*16f40*/  IMAD R11, R11, UR10, R12 ;  /* 0x0000000a0b0b7c24 */ /* 0x004fe4000f8e020c */
[----:B------:R-:W-:Y:S01]  /*16f50*/  IMAD.WIDE.U32 R2, R10, UR10, R2 ;  /* 0x0000000a0a027c25 */ /* 0x000fe2000f8e0002 */
[----:B------:R-:W-:-:S03]  /*16f60*/  SHF.R.S32.HI R0, RZ, 0x1f, R7 ;  /* 0x0000001fff007819 */ /* 0x000fc60000011407 */
[----:B------:R-:W-:Y:S02]  /*16f70*/  IMAD.IADD R3, R11, 0x1, R3 ;  /* 0x000000010b037824 */ /* 0x000fe400078e0203 */
[----:B------:R-:W-:Y:S02]  /*16f80*/  IMAD R4, R4, UR4, RZ ;  /* 0x0000000404047c24 */ /* 0x000fe4000f8e02ff */
[----:B------:R-:W-:-:S04]  /*16f90*/  IMAD.WIDE.U32 R2, R9, UR4, R2 ;  /* 0x0000000409027c25 */ /* 0x000fc8000f8e0002 */
[----:B------:R-:W-:Y:S01]  /*16fa0*/  IMAD R4, R9, UR5, R4 ;  /* 0x0000000509047c24 */ /* 0x000fe2000f8e0204 */
[----:B------:R-:W-:Y:S01]  /*16fb0*/  SHF.R.S32.HI R9, RZ, 0x1f, R5 ;  /* 0x0000001fff097819 */ /* 0x000fe20000011405 */
[----:B------:R-:W-:Y:S01]  /*16fc0*/  ULDC.64 UR4, c[0x0][0xbc8] ;  /* 0x0002f20000047ab9 */ /* 0x000fe20000000a00 */
[----:B------:R-:W-:Y:S01]  /*16fd0*/  IADD3 R2, P0, R5, R2, RZ ;  /* 0x0000000205027210 */ /* 0x000fe20007f1e0ff */
[----:B------:R-:W-:-:S03]  /*16fe0*/  IMAD R0, R0, UR4, RZ ;  /* 0x0000000400007c24 */ /* 0x000fc6000f8e02ff */
[----:B------:R-:W-:Y:S01]  /*16ff0*/  IADD3.X R3, R9, R3, R4, P0, !PT ;  /* 0x0000000309037210 */ /* 0x000fe200007fe404 */
        /* <DEDUP_REMOVED lines=9> */
.L_x_4042:
[----:B------:R-:W-:-:S08]  /*17090*/  NOP ;  /* 0x0000000000007918 */ /* 0x000fd00000000000 */
[----:B0-----:R-:W0:-:S00]  /*170a0*/  USETMAXREG.DEALLOC.CTAPOOL 0x18 ;  /* 0x00000018000079c8 */ /* 0x001e0000080e0500 */
        /* <DEDUP_REMOVED lines=16> */
.L_x_4130:
[----:B------:R-:W-:Y:S01]  /*171b0*/  ULDC UR8, c[0x0][0xc50] ;  /* 0x0003140000087ab9 */ /* 0x000fe20000000800 */
[----:B------:R-:W-:Y:S01]  /*171c0*/  UMOV UR36, UR7 ;  /* 0x0000000700247c82 */ /* 0x000fe20008000000 */
[----:B------:R-:W-:-:S11]  /*171d0*/  UISETP.NE.AND UP0, UPT, UR8, 0x1, UPT ;  /* 0x000000010800788c */ /* 0x000fd6000bf05270 */
[----:B------:R-:W-:Y:S01]  /*171e0*/  @UP0 ULDC UR4, c[0x0][0xc54] ;  /* 0x0003150000040ab9 */ /* 0x000fe20000000800 */
[----:B------:R-:W-:Y:S01]  /*171f0*/  @UP0 ULDC UR6, c[0x0][0xc58] ;  /* 0x0003160000060ab9 */ /* 0x000fe20000000800 */
[----:B------:R-:W-:-:S04]  /*17200*/  UIMAD.WIDE.U32 UR4, UR7, UR4, URZ ;  /* 0x00000004070472a5 */ /* 0x000fc8000f8e003f */
[----:B------:R-:W-:-:S12]  /*17210*/  @UP0 USHF.R.U32.HI UR36, URZ, UR6, UR5 ;  /* 0x000000063f240299 */ /* 0x000fd80008011605 */
.L_x_4131:
        /* <DEDUP_REMOVED lines=41> */
.L_x_4134:
[----:B------:R-:W-:-:S11]  /*174b0*/  UISETP.NE.AND UP0, UPT, UR5, 0x1, UPT ;  /* 0x000000010500788c */ /* 0x000fd6000bf05270 */
[----:B------:R-:W-:Y:S02]  /*174c0*/  @UP0 ULDC.64 UR10, c[0x0][0x9e8] ;  /* 0x00027a00000a0ab9 */ /* 0x000fe40000000a00 */
[----:B------:R-:W-:-:S04]  /*174d0*/  UIMAD.WIDE.U32 UR8, UR7, UR10, URZ ;  /* 0x0000000a070872a5 */ /* 0x000fc8000f8e003f */
[----:B------:R-:W-:-:S12]  /*174e0*/  @UP0 USHF.R.U32.HI UR7, URZ, UR11, UR9 ;  /* 0x0000000b3f070299 */ /* 0x000fd80008011609 */
.L_x_4135:
[----:B------:R-:W-:-:S04]  /*174f0*/  UIMAD UR7, UR7, UR5, UR5 ;  /* 0x00000005070772a4 */ /* 0x000fc8000f8e0205 */
[----:B------:R-:W-:-:S04]  /*17500*/  UISETP.LT.AND UP0, UPT, UR4, UR7, UPT ;  /* 0x000000070400728c */ /* 0x000fc8000bf01270 */
[----:B------:R-:W-:-:S12]  /*17510*/  USEL UR4, UR4, UR7, UP0 ;  /* 0x0000000704047287 */ /* 0x000fd80008000000 */
.L_x_4133:
[----:B------:R-:W-:Y:S02]  /*17520*/  UIMAD UR8, UR14, UR16, 0x9f ;  /* 0x0000009f0e0874a4 */ /* 0x000fe4000f8e0210 */
[----:B------:R-:W-:Y:S02]  /*17530*/  UIADD3 UR10, UR4, 0x9f, URZ ;  /* 0x0000009f040a7890 */ /* 0x000fe4000fffe03f */
[----:B------:R-:W-:Y:S02]  /*17540*/  UIMAD.WIDE UR8, UR8, 0x66666667, URZ ;  /* 0x66666667080878a5 */ /* 0x000fe4000f8e023f */
[----:B------:R-:W-:Y:S01]  /*17550*/  UIMAD.WIDE UR10, UR10, 0x66666667, URZ ;  /* 0x666666670a0a78a5 */ /* 0x000fe2000f8e023f */
[----:B------:R-:W-:Y:S01]  /*17560*/  @UP1 ULDC UR12, c[0x0][0x44c] ;  /* 0x00011300000c1ab9 */ /* 0x000fe20000000800 */
[----:B------:R-:W-:Y:S02]  /*17570*/  USHF.R.U32.HI UR8, URZ, 0x1f, UR9 ;  /* 0x0000001f3f087899 */ /* 0x000fe40008011609 */
[----:B------:R-:W-:-:S02]  /*17580*/  UIMAD.WIDE.U32 UR12, UR40, UR12, URZ ;  /* 0x0000000c280c72a5 */ /* 0x000fc4000f8e003f */
[----:B------:R-:W-:Y:S01]  /*17590*/  USHF.R.U32.HI UR4, URZ, 0x1f, UR11 ;  /* 0x0000001f3f047899 */ /* 0x000fe2000801160b */
[----:B------:R-:W-:Y:S01]  /*175a0*/  @UP1 ULDC UR17, c[0x0][0x450] ;  /* 0x0001140000111ab9 */ /* 0x000fe20000000800 */
[----:B------:R-:W-:Y:S01]  /*175b0*/  UMOV UR7, UR40 ;  /* 0x0000002800077c82 */ /* 0x000fe20008000000 */
[----:B------:R-:W-:Y:S02]  /*175c0*/  UIMAD UR14, UR14, UR16, -UR15 ;  /* 0x000000100e0e72a4 */ /* 0x000fe4000f8e0a0f */
[----:B------:R-:W-:Y:S02]  /*175d0*/  @UP1 USHF.R.U32.HI UR7, URZ, UR17, UR13 ;  /* 0x000000113f071299 */ /* 0x000fe4000801160d */
[----:B------:R-:W-:Y:S02]  /*175e0*/  ULEA.HI.SX32 UR8, UR9, UR8, 0x1a ;  /* 0x0000000809087291 */ /* 0x000fe4000f8fd23f */
[----:B------:R-:W-:Y:S02]  /*175f0*/  ULEA.HI.SX32 UR4, UR11, UR4, 0x1a ;  /* 0x000000040b047291 */ /* 0x000fe4000f8fd23f */
[----:B------:R-:W-:-:S02]  /*17600*/  UIADD3 UR7, UR14, UR7, URZ ;  /* 0x000000070e077290 */ /* 0x000fc4000fffe03f */
[----:B------:R-:W-:Y:S01]  /*17610*/  UISETP.LT.AND UP0, UPT, UR8, UR4, UPT ;  /* 0x000000040800728c */ /* 0x000fe2000bf01270 */
[----:B------:R-:W-:Y:S02]  /*17620*/  ULDC UR10, c[0x0][0x9dc] ;  /* 0x00027700000a7ab9 */ /* 0x000fe40000000800 */
[----:B------:R-:W-:Y:S02]  /*17630*/  UIADD3 UR10, UR7, -UR10, URZ ;  /* 0x8000000a070a7290 */ /* 0x000fe4000fffe03f */
[----:B------:R-:W-:Y:S01]  /*17640*/  USEL UR11, UR8, UR4, UP0 ;  /* 0x00000004080b7287 */ /* 0x000fe20008000000 */
        /* <DEDUP_REMOVED lines=11> */
.L_x_4137:
[----:B------:R-:W-:-:S11]  /*17700*/  UISETP.NE.AND UP0, UPT, UR5, 0x1, UPT ;  /* 0x000000010500788c */ /* 0x000fd6000bf05270 */
[----:B------:R-:W-:Y:S02]  /*17710*/  @UP0 ULDC.64 UR12, c[0x0][0x9e8] ;  /* 0x00027a00000c0ab9 */ /* 0x000fe40000000a00 */
[----:B------:R-:W-:-:S04]  /*17720*/  UIMAD.WIDE.U32 UR8, UR7, UR12, URZ ;  /* 0x0000000c070872a5 */ /* 0x000fc8000f8e003f */
[----:B------:R-:W-:-:S12]  /*17730*/  @UP0 USHF.R.U32.HI UR7, URZ, UR13, UR9 ;  /* 0x0000000d3f070299 */ /* 0x000fd80008011609 */
.L_x_4138:
[----:B------:R-:W-:-:S04]  /*17740*/  UIMAD UR5, UR7, UR5, URZ ;  /* 0x00000005070572a4 */ /* 0x000fc8000f8e023f */
[----:B------:R-:W-:-:S04]  /*17750*/  UISETP.LT.AND UP0, UPT, UR10, UR5, UPT ;  /* 0x000000050a00728c */ /* 0x000fc8000bf01270 */
[----:B------:R-:W-:-:S12]  /*17760*/  USEL UR10, UR10, UR5, !UP0 ;  /* 0x000000050a0a7287 */ /* 0x000fd8000c000000 */
.L_x_4136:
[----:B------:R-:W-:Y:S02]  /*17770*/  UIMAD.WIDE UR4, UR10, 0x66666667, URZ ;  /* 0x666666670a0478a5 */ /* 0x000fe4000f8e023f */
[----:B------:R-:W-:Y:S02]  /*17780*/  USHF.R.U32.HI UR12, URZ, 0x10, UR6 ;  /* 0x000000103f0c7899 */ /* 0x000fe40008011606 */
[----:B------:R-:W-:Y:S02]  /*17790*/  USHF.R.U32.HI UR4, URZ, 0x1f, UR5 ;  /* 0x0000001f3f047899 */ /* 0x000fe40008011605 */
[----:B------:R-:W-:Y:S02]  /*177a0*/  ULOP3.LUT UR39, UR6, 0xffff, URZ, 0xc0, !UPT ;  /* 0x0000ffff06277892 */ /* 0x000fe4000f8ec03f */
[----:B------:R-:W-:-:S04]  /*177b0*/  ULEA.HI.SX32 UR4, UR5, UR4, 0x1a ;  /* 0x0000000405047291 */ /* 0x000fc8000f8fd23f */
        /* <DEDUP_REMOVED lines=40> */
.L_x_4139:
[----:B------:R-:W-:Y:S01]  /*17a40*/  UIMAD UR39, UR39, UR4, UR10 ;  /* 0x00000004272772a4 */ /* 0x000fe2000f8e020a */
[----:B------:R-:W-:-:S05]  /*17a50*/  IMAD.U32 R0, RZ, RZ, UR11 ;  /* 0x0000000bff007e24 */ /* 0x000fca000f8e00ff */
[----:B------:R-:W-:-:S05]  /*17a60*/  IMAD.U32 R3, RZ, RZ, UR39 ;  /* 0x00000027ff037e24 */ /* 0x000fca000f8e00ff */
[----:B------:R-:W-:Y:S01]  /*17a70*/  VIADDMNMX R2, R3, UR4, R0, PT ;  /* 0x0000000403027c46 */ /* 0x000fe2000b800100 */
[----:B------:R-:W-:Y:S02]  /*17a80*/  IMAD.MOV.U32 R0, RZ, RZ, RZ ;  /* 0x000000ffff007224 */ /* 0x000fe400078e00ff */
[----:B------:R-:W-:Y:S01]  /*17a90*/  IMAD.MOV.U32 R3, RZ, RZ, 0x1 ;  /* 0x00000001ff037424 */ /* 0x000fe200078e00ff */
[----:B------:R-:W-:Y:S01]  /*17aa0*/  ISETP.GT.AND P0, PT, R2, UR39, PT ;  /* 0x0000002702007c0c */ /* 0x000fe2000bf04270 */
[----:B------:R0:W-:Y:S02]  /*17ab0*/  STL [R1], R2 ;  /* 0x0000000201007387 */ /* 0x0001e40000100800 */
[----:B0-----:R-:W-:-:S10]  /*17ac0*/  IMAD.MOV.U32 R2, RZ, RZ, 0x1 ;  /* 0x00000001ff027424 */ /* 0x001fd400078e00ff */
        /* <DEDUP_REMOVED lines=24> */
.L_x_4140:
        /* <DEDUP_REMOVED lines=20> */
.L_x_4141:
        /* <DEDUP_REMOVED lines=20> */
.L_x_4142:
        /* <DEDUP_REMOVED lines=18> */
.L_x_4143:
        /* <DEDUP_REMOVED lines=9> */
[----:B------:R-:W-:Y:S01]  /*18080*/  SHF.R.U32.HI R0, RZ, 0x1, R6 ;  /* 0x00000001ff007819 */ /* 0x000fe20000011606 */
[----:B------:R-:W-:Y:S01]  /*18090*/  UMOV UR4, 0xffffffff ;  /* 0xffffffff00047882 */ /* 0x000fe20000000000 */
[----:B------:R-:W-:Y:S02]  /*180a0*/  LOP3.LUT R8, R6, 0x7f, RZ, 0xc0, !PT ;  /* 0x0000007f06087812 */ /* 0x000fe400078ec0ff */
[----:B------:R-:W-:Y:S02]  /*180b0*/  LOP3.LUT R5, R19, 0x180, RZ, 0xc0, !PT ;  /* 0x0000018013057812 */ /* 0x000fe400078ec0ff */
[----:B------:R-:W-:Y:S01]  /*180c0*/  LOP3.LUT R16, R16, 0xfffffffe, RZ, 0xc0, !PT ;  /* 0xfffffffe10107812 */ /* 0x000fe200078ec0ff */
[----:B0-----:R-:W0:Y:S01]  /*180d0*/  LDC.64 R2, c[0x0][0x418] ;  /* 0x00010600ff027b82 */ /* 0x001e220000000a00 */
[----:B------:R-:W-:Y:S01]  /*180e0*/  LOP3.LUT R0, R5, 0x30, R0, 0xf8, !PT ;  /* 0x0000003005007812 */ /* 0x000fe200078ef800 */
[----:B------:R-:W-:-:S05]  /*180f0*/  IMAD.SHL.U32 R5, R6, 0x8, RZ ;  /* 0x0000000806057824 */ /* 0x000fca00078e00ff */
[----:B------:R-:W-:Y:S01]  /*18100*/  LOP3.LUT R0, R0, 0x30, R5, 0x78, !PT ;  /* 0x0000003000007812 */ /* 0x000fe200078e7805 */
[----:B------:R-:W-:-:S03]  /*18110*/  IMAD.SHL.U32 R5, R8, 0x10, RZ ;  /* 0x0000001008057824 */ /* 0x000fc600078e00ff */
[----:B------:R-:W-:Y:S01]  /*18120*/  LOP3.LUT R19, R0, 0x640, R19, 0xf8, !PT ;  /* 0x0000064000137812 */ /* 0x000fe200078ef813 */
[C---:B------:R-:W-:Y:S01]  /*18130*/  IMAD.SHL.U32 R0, R6.reuse, 0x20, RZ ;  /* 0x0000002006007824 */ /* 0x040fe200078e00ff */
[----:B------:R-:W-:Y:S01]  /*18140*/  LOP3.LUT R7, R5, 0x600, RZ, 0xc0, !PT ;  /* 0x0000060005077812 */ /* 0x000fe200078ec0ff */
[----:B------:R-:W-:-:S03]  /*18150*/  IMAD.SHL.U32 R5, R6, 0x4, RZ ;  /* 0x0000000406057824 */ /* 0x000fc600078e00ff */
[----:B------:R-:W-:-:S04]  /*18160*/  LOP3.LUT R4, R0, 0x80, RZ, 0xc0, !PT ;  /* 0x0000008000047812 */ /* 0x000fc800078ec0ff */
[--C-:B------:R-:W-:Y:S02]  /*18170*/  LOP3.LUT R4, R4, 0x10, R6.reuse, 0xf8, !PT ;  /* 0x0000001004047812 */ /* 0x100fe400078ef806 */
[----:B------:R-:W-:Y:S02]  /*18180*/  SHF.R.U32.HI R6, RZ, 0x5, R6 ;  /* 0x00000005ff067819 */ /* 0x000fe40000011606 */
[----:B0-----:R-:W-:Y:S02]  /*18190*/  ISETP.NE.U32.AND P0, PT, R2, RZ, PT ;  /* 0x000000ff0200720c */ /* 0x001fe40003f05070 */
[----:B------:R-:W-:Y:S02]  /*181a0*/  LOP3.LUT R4, R4, 0x10, R5, 0x78, !PT ;  /* 0x0000001004047812 */ /* 0x000fe400078e7805 */
[----:B------:R-:W-:Y:S02]  /*181b0*/  ISETP.NE.AND.EX P1, PT, R3, RZ, PT, P0 ;  /* 0x000000ff0300720c */ /* 0x000fe40003f25300 */
[----:B------:R-:W-:-:S02]  /*181c0*/  LOP3.LUT R5, R7, 0x60, R0, 0xf8, !PT ;  /* 0x0000006007057812 */ /* 0x000fc400078ef800 */
[----:B------:R-:W-:Y:S02]  /*181d0*/  LOP3.LUT R6, R6, 0x3, RZ, 0xc0, !PT ;  /* 0x0000000306067812 */ /* 0x000fe400078ec0ff */
[----:B------:R-:W-:-:S04]  /*181e0*/  LOP3.LUT R5, R5, 0x100, R0, 0xf8, !PT ;  /* 0x0000010005057812 */ /* 0x000fc800078ef800 */
[----:B------:R-:W-:-:S03]  /*181f0*/  LOP3.LUT R18, R5, R4, RZ, 0xfc, !PT ;  /* 0x0000000405127212 */ /* 0x000fc600078efcff */
[----:B------:R-:W-:Y:S02]  /*18200*/  @P1 LOP3.LUT R16, R16, 0x1, RZ, 0xfc, !PT ;  /* 0x0000000110101812 */ /* 0x000fe400078efcff */
[----:B--2---:R-:W-:Y:S01]  /*18210*/  SHF.R.S32.HI R10, RZ, 0x1f, R9 ;  /* 0x0000001fff0a7819 */ /* 0x004fe20000011409 */
[----:B------:R0:W-:Y:S01]  /*18220*/  STL [R1+0x8], R9 ;  /* 0x0000080901007387 */ /* 0x0001e20000100800 */
[----:B------:R-:W-:-:S03]  /*18230*/  SEL R17, R9, RZ, !P1 ;  /* 0x000000ff09117207 */ /* 0x000fc60004800000 */
[----:B------:R0:W-:Y:S01]  /*18240*/  STL [R1+0xc], R10 ;  /* 0x00000c0a01007387 */ /* 0x0001e20000100800 */
[----:B------:R-:W-:Y:S05]  /*18250*/  BRA.DIV UR4, `(.L_x_4144) ;  /* 0x0000003e043c7947 */ /* 0x000fea000b800000 */
[----:B------:R1:W2:Y:S02]  /*18260*/  SHFL.IDX PT, R14, R6, RZ, 0x1f ;  /* 0x00001fff060e7589 */ /* 0x0002a400000e0000 */
.L_x_4199:
[----:B--2---:R-:W-:Y:S02]  /*18270*/  ISETP.NE.AND P0, PT, R14, RZ, PT ;  /* 0x000000ff0e00720c */ /* 0x004fe40003f05270 */
[----:B------:R-:W-:Y:S02]  /*18280*/  PLOP3.LUT P2, PT, PT, PT, PT, 0x8, 0x0 ;  /* 0x000000000000781c */ /* 0x000fe40003f4e170 */
[----:B------:R-:W-:-:S11]  /*18290*/  LOP3.LUT R16, R16, 0xfffffffd, RZ, 0xc0, !PT ;  /* 0xfffffffd10107812 */ /* 0x000fd600078ec0ff */
[----:B------:R-:W-:Y:S01]  /*182a0*/  @P2 LOP3.LUT R16, R16, 0x2, RZ, 0xfc, !PT ;  /* 0x0000000210102812 */ /* 0x000fe200078efcff */
[----:B------:R-:W-:Y:S06]  /*182b0*/  @P0 BRA `(.L_x_4145) ;  /* 0x00000004009c0947 */ /* 0x000fec0003800000 */
[----:B-1----:R-:W2:Y:S01]  /*182c0*/  LDL R6, [R1] ;  /* 0x0000000001067983 */ /* 0x002ea20000100800 */
[----:B------:R-:W-:Y:S01]  /*182d0*/  UMOV UR4, 0xffffffff ;  /* 0xffffffff00047882 */ /* 0x000fe20000000000 */
[----:B--2---:R-:W-:Y:S02]  /*182e0*/  VIADD R0, R6, 0xffffffff ;  /* 0xffffffff06007836 */ /* 0x004fe40000000000 */
[----:B------:R-:W-:Y:S05]  /*182f0*/  BRA.DIV UR4, `(.L_x_4146) ;  /* 0x0000003e04347947 */ /* 0x000fea000b800000 */
[----:B------:R-:W-:-:S13]  /*18300*/  ELECT P6, URZ, PT ;  /* 0x00000000003f782f */ /* 0x000fda00038c0000 */
.L_x_4202:
[----:B------:R-:W-:Y:S05]  /*18310*/  @!P6 BRA `(.L_x_4145) ;  /* 0x000000040084e947 */ /* 0x000fea0003800000 */
[----:B------:R-:W-:Y:S01]  /*18320*/  IMAD.MOV.U32 R17, RZ, RZ, R9 ;  /* 0x000000ffff117224 */ /* 0x000fe200078e0009 */
[----:B------:R-:W-:Y:S06]  /*18330*/  @!P1 BRA `(.L_x_4147) ;  /* 0x0000000000449947 */ /* 0x000fec0003800000 */
[----:B------:R-:W1:Y:S01]  /*18340*/  LDC R7, c[0x0][0x43c] ;  /* 0x00010f00ff077b82 */ /* 0x000e620000000800 */
[----:B------:R-:W-:Y:S01]  /*18350*/  ULDC.64 UR4, c[0x0][0x428] ;  /* 0x00010a0000047ab9 */ /* 0x000fe20000000a00 */
[----:B-1----:R-:W-:-:S13]  /*18360*/  ISETP.NE.AND P0, PT, R7, 0x1, PT ;  /* 0x000000010700780c */ /* 0x002fda0003f05270 */
        /* <DEDUP_REMOVED lines=14> */
.L_x_4147:
[----:B-1----:R-:W-:Y:S01]  /*18450*/  IMAD.MOV.U32 R2, RZ, RZ, 0x1 ;  /* 0x00000001ff027424 */ /* 0x002fe200078e00ff */
[----:B------:R-:W-:-:S04]  /*18460*/  ISETP.NE.AND P1, PT, R8, RZ, PT ;  /* 0x000000ff0800720c */ /* 0x000fc80003f25270 */
[----:B------:R-:W-:-:S04]  /*18470*/  SHF.L.U32 R2, R2, 0x1f, RZ ;  /* 0x0000001f02027819 */ /* 0x000fc800000006ff */
[----:B------:R-:W1:Y:S02]  /*18480*/  SYNCS.PHASECHK.TRANS64.TRYWAIT P0, [UR38+0x33480], R2 ;  /* 0x03348002ff0075a7 */ /* 0x000e640008000166 */
[----:B-1----:R-:W-:Y:S05]  /*18490*/  @!P0 BRA `(.L_x_4148) ;  /* 0x0000003800ec8947 */ /* 0x002fea0003800000 */
.L_x_4203:
[----:B------:R-:W-:Y:S05]  /*184a0*/  @P1 BRA `(.L_x_4149) ;  /* 0x0000000000181947 */ /* 0x000fea0003800000 */
[----:B------:R-:W2:Y:S01]  /*184b0*/  S2R R4, SR_TID.X ;  /* 0x0000000000047919 */ /* 0x000ea20000002100 */
[----:B-1----:R-:W-:-:S04]  /*184c0*/  IMAD.MOV.U32 R3, RZ, RZ, 0x7800 ;  /* 0x00007800ff037424 */ /* 0x002fc800078e00ff */
[----:B------:R3:W-:Y:S01]  /*184d0*/  SYNCS.ARRIVE.TRANS64 RZ, [UR38+0x33470], R3 ;  /* 0x03347003ffff79a7 */ /* 0x0007e20008000026 */
[----:B--2---:R-:W-:-:S13]  /*184e0*/  LOP3.LUT P0, RZ, R4, 0x1f, RZ, 0xc0, !PT ;  /* 0x0000001f04ff7812 */ /* 0x004fda000780c0ff */
[----:B---3--:R-:W-:Y:S05]  /*184f0*/  @!P0 BRA `(.L_x_4149) ;  /* 0x0000000000048947 */ /* 0x008fea0003800000 */
[----:B------:R-:W-:Y:S01]  /*18500*/  BPT.TRAP 0x1 ;  /* 0x000000040000795c */ /* 0x000fe20000300000 */
.L_x_4149:
        /* <DEDUP_REMOVED lines=27> */
[----:B------:R-:W3:Y:S02]  /*186c0*/  SYNCS.PHASECHK.TRANS64.TRYWAIT P0, [UR38+0x33440], R2 ;  /* 0x03344002ff0075a7 */ /* 0x000ee40008000166 */
[----:B--23--:R-:W-:Y:S05]  /*186d0*/  @!P0 BRA `(.L_x_4150) ;  /* 0x0000003800748947 */ /* 0x00cfea0003800000 */
.L_x_4204:
[----:B------:R-:W-:Y:S05]  /*186e0*/  @P1 BRA `(.L_x_4151) ;  /* 0x0000000000181947 */ /* 0x000fea0003800000 */
[----:B-1----:R-:W1:Y:S01]  /*186f0*/  S2R R3, SR_TID.X ;  /* 0x0000000000037919 */ /* 0x002e620000002100 */
[----:B------:R-:W-:-:S04]  /*18700*/  IMAD.MOV.U32 R2, RZ, RZ, 0x7800 ;  /* 0x00007800ff027424 */ /* 0x000fc800078e00ff */
[----:B------:R2:W-:Y:S01]  /*18710*/  SYNCS.ARRIVE.TRANS64 RZ, [UR38+0x33430], R2 ;  /* 0x03343002ffff79a7 */ /* 0x0005e20008000026 */
[----:B-1----:R-:W-:-:S13]  /*18720*/  LOP3.LUT P0, RZ, R3, 0x1f, RZ, 0xc0, !PT ;  /* 0x0000001f03ff7812 */ /* 0x002fda000780c0ff */
[----:B--2---:R-:W-:Y:S05]  /*18730*/  @!P0 BRA `(.L_x_4151) ;  /* 0x0000000000048947 */ /* 0x004fea0003800000 */
[----:B------:R-:W-:Y:S01]  /*18740*/  BPT.TRAP 0x1 ;  /* 0x000000040000795c */ /* 0x000fe20000300000 */
.L_x_4151:
[----:B------:R-:W-:Y:S01]  /*18750*/  ULDC.64 UR4, c[0x0][0x198] ;  /* 0x0000660000047ab9 */ /* 0x000fe20000000a00 */
[----:B------:R-:W-:Y:S01]  /*18760*/  R2UR UR11, R0 ;  /* 0x00000000000b72ca */ /* 0x000fe200000e0000 */
[----:B------:R-:W-:Y:S01]  /*18770*/  UIADD3 UR4, UP0, UR4, 0x370, URZ ;  /* 0x0000037004047890 */ /* 0x000fe2000ff1e03f */
[----:B------:R-:W-:Y:S01]  /*18780*/  R2UR UR13, R17 ;  /* 0x00000000110d72ca */ /* 0x000fe200000e0000 */
[----:B------:R-:W-:Y:S01]  /*18790*/  UIADD3 UR8, UR38, 0x24200, URZ ;  /* 0x0002420026087890 */ /* 0x000fe2000fffe03f */
[----:B------:R-:W-:Y:S01]  /*187a0*/  PLOP3.LUT P0, PT, PT, PT, PT, 0x80, 0x0 ;  /* 0x000000000000781c */ /* 0x000fe20003f0f070 */
[----:B------:R-:W-:Y:S01]  /*187b0*/  UIADD3 UR9, UR38, 0x33430, URZ ;  /* 0x0003343026097890 */ /* 0x000fe2000fffe03f */
[----:B------:R-:W-:Y:S01]  /*187c0*/  LOP3.LUT R16, R16, 0xfffffffd, RZ, 0xc0, !PT ;  /* 0xfffffffd10107812 */ /* 0x000fe200078ec0ff */
[----:B------:R-:W-:Y:S02]  /*187d0*/  UIADD3.X UR5, URZ, UR5, URZ, UP0, !UPT ;  /* 0x000000053f057290 */ /* 0x000fe400087fe43f */
[----:B------:R-:W-:-:S02]  /*187e0*/  UIADD3 UR24, UR38, 0x26a00, URZ ;  /* 0x00026a0026187890 */ /* 0x000fc4000fffe03f */
        /* <DEDUP_REMOVED lines=16> */
[----:B------:R-:W-:Y:S01]  /*188f0*/  @P0 LOP3.LUT R16, R16, 0x2, RZ, 0xfc, !PT ;  /* 0x0000000210100812 */ /* 0x000fe200078efcff */
[----:B------:R2:W-:Y:S01]  /*18900*/  UTMALDG.4D [UR24], [UR4], desc[UR6] ;  /* 0x00000618040075b4 */ /* 0x0005e20008019000 */
[----:B------:R2:W-:Y:S02]  /*18910*/  UTMALDG.4D [UR16], [UR4], desc[UR6] ;  /* 0x00000610040075b4 */ /* 0x0005e40008019000 */
[----:B--2---:R-:W-:-:S03]  /*18920*/  NOP ;  /* 0x0000000000007918 */ /* 0x004fc60000000000 */
.L_x_4145:
[----:B------:R-:W-:Y:S05]  /*18930*/  WARPSYNC.ALL ;  /* 0x0000000000007948 */ /* 0x000fea0003800000 */
[----:B------:R-:W-:Y:S01]  /*18940*/  UIADD3 UR4, UR38, 0x1e200, URZ ;  /* 0x0001e20026047890 */ /* 0x000fe2000fffe03f */
[----:B------:R-:W-:Y:S03]  /*18950*/  BAR.SYNC.DEFER_BLOCKING 0x8, 0x180 ;  /* 0x0206000000007b1d */ /* 0x000fe60000010000 */
[----:B------:R-:W-:-:S06]  /*18960*/  ULOP3.LUT UP0, URZ, UR4, 0x1bf, URZ, 0xc0, !UPT ;  /* 0x000001bf043f7892 */ /* 0x000fcc000f80c03f */
[----:B------:R-:W-:-:S13]  /*18970*/  PLOP3.LUT P0, PT, PT, PT, UP0, 0x80, 0x0 ;  /* 0x000000000000781c */ /* 0x000fda0003f0f008 */
[----:B------:R-:W-:Y:S05]  /*18980*/  @!P0 BRA `(.L_x_4152) ;  /* 0x0000000000408947 */ /* 0x000fea0003800000 */
[----:B-1----:R-:W-:Y:S01]  /*18990*/  MOV R2, 0x0 ;  /* 0x0000000000027802 */ /* 0x002fe20000000f00 */
        /* <DEDUP_REMOVED lines=8> */
[----:B0-----:R-:W-:Y:S02]  /*18a20*/  IMAD.U32 R10, RZ, RZ, UR4 ;  /* 0x00000004ff0a7e24 */ /* 0x001fe4000f8e00ff */
[----:B------:R-:W-:Y:S02]  /*18a30*/  IMAD.U32 R11, RZ, RZ, UR5 ;  /* 0x00000005ff0b7e24 */ /* 0x000fe4000f8e00ff */
[----:B------:R-:W-:Y:S02]  /*18a40*/  IMAD.MOV.U32 R8, RZ, RZ, 0x70 ;  /* 0x00000070ff087424 */ /* 0x000fe400078e00ff */
[----:B------:R-:W-:Y:S02]  /*18a50*/  IMAD.MOV.U32 R12, RZ, RZ, 0x1 ;  /* 0x00000001ff0c7424 */ /* 0x000fe400078e00ff */
[----:B------:R-:W-:-:S07]  /*18a60*/  IMAD.MOV.U32 R13, RZ, RZ, RZ ;  /* 0x000000ffff0d7224 */ /* 0x000fce00078e00ff */
[----:B------:R-:W-:-:S07]  /*18a70*/  LEPC R20, `(.L_x_4152) ;  /* 0x000000001014794e */ /* 0x000fce0000000000 */
[----:B-1----:R-:W-:Y:S05]  /*18a80*/  CALL.ABS.NOINC R2 ;  /* 0x0000000002007343 */ /* 0x002fea0003c00000 */
.L_x_4152:
[----:B-1----:R-:W1:Y:S01]  /*18a90*/  S2R R2, SR_TID.X ;  /* 0x0000000000027919 */ /* 0x002e620000002100 */
[----:B0-----:R-:W0:Y:S01]  /*18aa0*/  LDC R9, c[0x0][0x448] ;  /* 0x00011200ff097b82 */ /* 0x001e220000000800 */
[----:B------:R-:W-:Y:S01]  /*18ab0*/  USHF.R.S32.HI UR4, URZ, 0x1f, UR36 ;  /* 0x0000001f3f047899 */ /* 0x000fe20008011424 */
[----:B------:R-:W2:Y:S01]  /*18ac0*/  S2R R6, SR_TID.X ;  /* 0x0000000000067919 */ /* 0x000ea20000002100 */
[----:B------:R-:W-:Y:S02]  /*18ad0*/  ULDC.64 UR8, c[0x0][0x2d8] ;  /* 0x0000b60000087ab9 */ /* 0x000fe40000000a00 */
[----:B------:R-:W-:Y:S01]  /*18ae0*/  UIMAD UR6, UR4, UR8, URZ ;  /* 0x00000008040672a4 */ /* 0x000fe2000f8e023f */
[----:B------:R-:W3:Y:S01]  /*18af0*/  S2R R7, SR_CTAID.Z ;  /* 0x0000000000077919 */ /* 0x000ee20000002700 */
[----:B------:R-:W-:Y:S02]  /*18b00*/  UIMAD.WIDE.U32 UR4, UR36, UR8, URZ ;  /* 0x00000008240472a5 */ /* 0x000fe4000f8e003f */
[----:B------:R-:W-:-:S04]  /*18b10*/  UIMAD UR6, UR36, UR9, UR6 ;  /* 0x00000009240672a4 */ /* 0x000fc8000f8e0206 */
[----:B------:R-:W-:Y:S01]  /*18b20*/  UIADD3 UR5, UR5, UR6, URZ ;  /* 0x0000000605057290 */ /* 0x000fe2000fffe03f */
[----:B0-----:R-:W-:Y:S02]  /*18b30*/  ISETP.NE.AND P0, PT, R9, 0x1, PT ;  /* 0x000000010900780c */ /* 0x001fe40003f05270 */
[----:B-1----:R-:W-:Y:S02]  /*18b40*/  SHF.R.U32.HI R0, RZ, 0x3, R2 ;  /* 0x00000003ff007819 */ /* 0x002fe40000011602 */
[----:B------:R-:W-:Y:S01]  /*18b50*/  LOP3.LUT R2, R2, 0x7f, RZ, 0xc0, !PT ;  /* 0x0000007f02027812 */ /* 0x000fe200078ec0ff */
[C---:B--2---:R-:W-:Y:S01]  /*18b60*/  IMAD.SHL.U32 R8, R6.reuse, 0x10, RZ ;  /* 0x0000001006087824 */ /* 0x044fe200078e00ff */
[----:B------:R-:W-:Y:S01]  /*18b70*/  LOP3.LUT R10, R6, 0x7f, RZ, 0xc0, !PT ;  /* 0x0000007f060a7812 */ /* 0x000fe200078ec0ff */
[C---:B------:R-:W-:Y:S02]  /*18b80*/  IMAD.SHL.U32 R3, R0.reuse, 0x80, RZ ;  /* 0x0000008000037824 */ /* 0x040fe400078e00ff */
[----:B------:R-:W-:Y:S01]  /*18b90*/  IMAD.SHL.U32 R0, R0, 0x10, RZ ;  /* 0x0000001000007824 */ /* 0x000fe200078e00ff */
[----:B------:R-:W-:Y:S01]  /*18ba0*/  LOP3.LUT R8, R8, 0x30, RZ, 0xe2, !PT ;  /* 0x0000003008087812 */ /* 0x000fe200078ee2ff */
[----:B------:R-:W-:Y:S01]  /*18bb0*/  IMAD.SHL.U32 R2, R2, 0x10, RZ ;  /* 0x0000001002027824 */ /* 0x000fe200078e00ff */
[----:B---3--:R-:W-:-:S02]  /*18bc0*/  SHF.R.S32.HI R5, RZ, 0x1f, R7 ;  /* 0x0000001fff057819 */ /* 0x008fc40000011407 */
[----:B------:R-:W-:Y:S02]  /*18bd0*/  LOP3.LUT R3, R8, 0x180, R3, 0xf8, !PT ;  /* 0x0000018008037812 */ /* 0x000fe400078ef803 */
[----:B------:R-:W-:Y:S02]  /*18be0*/  LOP3.LUT R2, R2, 0x600, RZ, 0xc0, !PT ;  /* 0x0000060002027812 */ /* 0x000fe400078ec0ff */
[----:B------:R-:W-:Y:S01]  /*18bf0*/  LOP3.LUT R3, R3, 0x30, R0, 0x78, !PT ;  /* 0x0000003003037812 */ /* 0x000fe200078e7800 */
[C---:B------:R-:W-:Y:S02]  /*18c00*/  IMAD.SHL.U32 R0, R6.reuse, 0x10, RZ ;  /* 0x0000001006007824 */ /* 0x040fe400078e00ff */
[----:B------:R-:W-:-:S03]  /*18c10*/  IMAD.SHL.U32 R6, R6, 0x20, RZ ;  /* 0x0000002006067824 */ /* 0x000fc600078e00ff */
[----:B------:R-:W-:Y:S02]  /*18c20*/  LOP3.LUT R0, R0, 0x40, RZ, 0xc0, !PT ;  /* 0x0000004000007812 */ /* 0x000fe400078ec0ff */
[----:B------:R-:W-:Y:S02]  /*18c30*/  LOP3.LUT R6, R6, 0x60, RZ, 0xc0, !PT ;  /* 0x0000006006067812 */ /* 0x000fe400078ec0ff */
[----:B------:R-:W-:Y:S02]  /*18c40*/  IADD3 R0, R3, R0, R2 ;  /* 0x0000000003007210 */ /* 0x000fe40007ffe002 */
[----:B------:R-:W0:Y:S01]  /*18c50*/  LDC.64 R2, c[0x0][0x2e0] ;  /* 0x0000b800ff027b82 */ /* 0x000e220000000a00 */
[----:B------:R-:W-:-:S05]  /*18c60*/  LEA.HI R6, R10, R6, RZ, 0x1e ;  /* 0x000000060a067211 */ /* 0x000fca00078ff0ff */
[----:B------:R-:W-:Y:S02]  /*18c70*/  VIADD R6, R6, UR40 ;  /* 0x0000002806067c36 */ /* 0x000fe40008000000 */
[-C--:B0-----:R-:W-:Y:S02]  /*18c80*/  IMAD R4, R5, R2.reuse, RZ ;  /* 0x0000000205047224 */ /* 0x081fe400078e02ff */
[----:B------:R-:W0:Y:S02]  /*18c90*/  @P0 LDC R5, c[0x0][0x44c] ;  /* 0x00011300ff050b82 */ /* 0x000e240000000800 */
[C---:B------:R-:W-:Y:S02]  /*18ca0*/  IMAD R4, R7.reuse, R3, R4 ;  /* 0x0000000307047224 */ /* 0x040fe400078e0204 */
[----:B------:R-:W-:Y:S01]  /*18cb0*/  IMAD.WIDE.U32 R2, R7, R2, UR4 ;  /* 0x0000000407027e25 */ /* 0x000fe2000f8e0002 */
[----:B------:R-:W-:-:S03]  /*18cc0*/  ULDC.64 UR4, c[0x0][0x2d0] ;  /* 0x0000b40000047ab9 */ /* 0x000fc60000000a00 */
[----:B------:R-:W-:Y:S02]  /*18cd0*/  IMAD.IADD R3, R3, 0x1, R4 ;  /* 0x0000000103037824 */ /* 0x000fe400078e0204 */
[----:B------:R-:W1:Y:S01]  /*18ce0*/  @P0 LDC R4, c[0x0][0x450] ;  /* 0x00011400ff040b82 */ /* 0x000e620000000800 */
[----:B0-----:R-:W-:-:S04]  /*18cf0*/  @P0 IMAD.HI.U32 R7, R6, R5, RZ ;  /* 0x0000000506070227 */ /* 0x001fc800078e00ff */
[----:B------:R-:W-:Y:S01]  /*18d00*/  IMAD.MOV.U32 R5, RZ, RZ, R6 ;  /* 0x000000ffff057224 */ /* 0x000fe200078e0006 */
[----:B-1----:R-:W-:-:S05]  /*18d10*/  @P0 SHF.R.U32.HI R5, RZ, R4, R7 ;  /* 0x00000004ff050219 */ /* 0x002fca0000011607 */
[----:B------:R-:W-:Y:S02]  /*18d20*/  IMAD.MOV R4, RZ, RZ, -R5 ;  /* 0x000000ffff047224 */ /* 0x000fe400078e0a05 */
[----:B------:R-:W-:-:S04]  /*18d30*/  IMAD.WIDE.U32 R2, R5, UR4, R2 ;  /* 0x0000000405027c25 */ /* 0x000fc8000f8e0002 */
[----:B------:R-:W-:Y:S01]  /*18d40*/  IMAD R4, R9, R4, R6 ;  /* 0x0000000409047224 */ /* 0x000fe200078e0206 */
[----:B------:R-:W-:-:S05]  /*18d50*/  SHF.R.S32.HI R6, RZ, 0x1f, R5 ;  /* 0x0000001fff067819 */ /* 0x000fca0000011405 */
[----:B------:R-:W-:-:S04]  /*18d60*/  IMAD R6, R6, UR4, RZ ;  /* 0x0000000406067c24 */ /* 0x000fc8000f8e02ff */
[----:B------:R-:W-:Y:S01]  /*18d70*/  IMAD R5, R5, UR5, R6 ;  /* 0x0000000505057c24 */ /* 0x000fe2000f8e0206 */
        /* <DEDUP_REMOVED lines=13> */
[----:B------:R-:W-:-:S04]  /*18e50*/  ISETP.GE.AND P2, PT, R8, UR4, PT ;  /* 0x0000000408007c0c */ /* 0x000fc8000bf46270 */
[----:B------:R-:W-:Y:S01]  /*18e60*/  ISETP.GE.AND P1, PT, R2, UR4, PT ;  /* 0x0000000402007c0c */ /* 0x000fe2000bf26270 */
[----:B------:R-:W-:-:S03]  /*18e70*/  UMOV UR4, 0xffffffff ;  /* 0xffffffff00047882 */ /* 0x000fc60000000000 */
[----:B------:R-:W-:Y:S09]  /*18e80*/  BRA.DIV UR4, `(.L_x_4153) ;  /* 0x0000003204a07947 */ /* 0x000ff2000b800000 */
[----:B------:R-:W0:Y:S01]  /*18e90*/  S2R R2, SR_TID.X ;  /* 0x0000000000027919 */ /* 0x000e220000002100 */
[----:B------:R-:W-:Y:S02]  /*18ea0*/  ULDC UR4, c[0x0][0x288] ;  /* 0x0000a20000047ab9 */ /* 0x000fe40000000800 */
[----:B------:R-:W-:Y:S01]  /*18eb0*/  IMAD R5, R9, UR4, RZ ;  /* 0x0000000409057c24 */ /* 0x000fe2000f8e02ff */
[----:B------:R-:W1:Y:S04]  /*18ec0*/  SHFL.IDX PT, R3, R7, RZ, 0x1c1f ;  /* 0x001c1fff07037589 */ /* 0x000e6800000e0000 */
[----:B------:R-:W-:Y:S01]  /*18ed0*/  SHFL.IDX PT, R14, R7, 0x1, 0x1c1f ;  /* 0x003c1f00070e7f89 */ /* 0x000fe200000e0000 */
[----:B0-----:R-:W-:-:S03]  /*18ee0*/  LOP3.LUT R10, R2, 0x7f, RZ, 0xc0, !PT ;  /* 0x0000007f020a7812 */ /* 0x001fc600078ec0ff */
[----:B------:R-:W0:Y:S01]  /*18ef0*/  SHFL.IDX PT, R2, R6, RZ, 0x1c1f ;  /* 0x001c1fff06027589 */ /* 0x000e2200000e0000 */
[----:B------:R-:W-:-:S04]  /*18f00*/  LEA.HI R4, R10, UR40, RZ, 0x1e ;  /* 0x000000280a047c11 */ /* 0x000fc8000f8ff0ff */
[C---:B------:R-:W-:Y:S01]  /*18f10*/  ISETP.GE.AND P4, PT, R4.reuse, R5, PT ;  /* 0x000000050400720c */ /* 0x040fe20003f86270 */
[----:B------:R-:W-:-:S12]  /*18f20*/  VIADD R10, R4, 0x20 ;  /* 0x00000020040a7836 */ /* 0x000fd80000000000 */
[----:B-1----:R-:W-:Y:S01]  /*18f30*/  @!P4 IADD3 R3, P3, R8, R3, RZ ;  /* 0x000000030803c210 */ /* 0x002fe20007f7e0ff */
[----:B------:R-:W-:-:S04]  /*18f40*/  @!P4 VIADD R9, R0, UR38 ;  /* 0x000000260009cc36 */ /* 0x000fc80008000000 */
[----:B0-----:R-:W-:Y:S01]  /*18f50*/  @!P4 IMAD.X R2, RZ, RZ, R2, P3 ;  /* 0x000000ffff02c224 */ /* 0x001fe200018e0602 */
        /* <DEDUP_REMOVED lines=9> */
[----:B------:R-:W-:Y:S01]  /*18ff0*/  @!P3 IADD3 R3, P4, R8, R14, RZ ;  /* 0x0000000e0803b210 */ /* 0x000fe20007f9e0ff */
[----:B------:R-:W-:-:S02]  /*19000*/  @!P3 VIADD R9, R0, UR38 ;  /* 0x000000260009bc36 */ /* 0x000fc40008000000 */
[----:B------:R-:W1:Y:S02]  /*19010*/  SHFL.IDX PT, R14, R7, 0x2, 0x1c1f ;  /* 0x005c1f00070e7f89 */ /* 0x000e6400000e0000 */
[----:B0-----:R-:W-:-:S05]  /*19020*/  @!P3 IMAD.X R2, RZ, RZ, R2, P4 ;  /* 0x000000ffff02b224 */ /* 0x001fca00020e0602 */
        /* <DEDUP_REMOVED lines=8> */
[----:B-1----:R-:W-:Y:S01]  /*190b0*/  @!P3 IADD3 R3, P4, R8, R14, RZ ;  /* 0x0000000e0803b210 */ /* 0x002fe20007f9e0ff */
[----:B------:R-:W-:Y:S01]  /*190c0*/  @!P3 VIADD R21, R0, UR38 ;  /* 0x000000260015bc36 */ /* 0x000fe20008000000 */
[----:B------:R1:W2:Y:S04]  /*190d0*/  SHFL.IDX PT, R14, R7, 0x3, 0x1c1f ;  /* 0x007c1f00070e7f89 */ /* 0x0002a800000e0000 */
[----:B------:R-:W3:Y:S01]  /*190e0*/  SHFL.IDX PT, R6, R6, 0x3, 0x1c1f ;  /* 0x007c1f0006067f89 */ /* 0x000ee200000e0000 */
[----:B0-----:R-:W-:-:S05]  /*190f0*/  @!P3 IMAD.X R2, RZ, RZ, R2, P4 ;  /* 0x000000ffff02b224 */ /* 0x001fca00020e0602 */
[----:B------:R-:W-:-:S04]  /*19100*/  @!P3 LOP3.LUT R3, R3, R2, RZ, 0x3c, !PT ;  /* 0x000000020303b212 */ /* 0x000fc800078e3cff */
[----:B------:R-:W-:-:S04]  /*19110*/  @!P3 LOP3.LUT R2, R3, R2, RZ, 0x3c, !PT ;  /* 0x000000020302b212 */ /* 0x000fc800078e3cff */
[----:B------:R-:W-:-:S05]  /*19120*/  @!P3 LOP3.LUT R3, R3, R2, RZ, 0x3c, !PT ;  /* 0x000000020303b212 */ /* 0x000fca00078e3cff */
[----:B------:R1:W-:Y:S04]  /*19130*/  @!P3 LDGSTS.E.BYPASS.LTC128B.128 [R21+0x1f200], desc[UR58][R2.64], !P2 ;  /* 0x1f2000000215bfae */ /* 0x0003e8000d101d7a */
[----:B------:R1:W-:Y:S04]  /*19140*/  @!P3 LDGSTS.E.BYPASS.LTC128B.128 [R21+0x21200], desc[UR58][R2.64+0x40], !P0 ;  /* 0x212000400215bfae */ /* 0x0003e8000c101d7a */
[----:B--23--:R1:W-:Y:S02]  /*19150*/  @!P3 LDGSTS.E.BYPASS.LTC128B.128 [R21+0x23200], desc[UR58][R2.64+0x80], !P1 ;  /* 0x232000800215bfae */ /* 0x00c3e4000c901d7a */
.L_x_4213:
[----:B------:R-:W-:Y:S01]  /*19160*/  VIADD R4, R4, 0x60 ;  /* 0x0000006004047836 */ /* 0x000fe20000000000 */
[----:B------:R-:W-:Y:S04]  /*19170*/  BSSY B0, `(.L_x_4154) ;  /* 0x000000c000007945 */ /* 0x000fe80003800000 */
[----:B------:R-:W-:-:S13]  /*19180*/  ISETP.GE.AND P3, PT, R4, R5, PT ;  /* 0x000000050400720c */ /* 0x000fda0003f66270 */
[----:B------:R-:W-:Y:S05]  /*19190*/  @P3 BRA `(.L_x_4155) ;  /* 0x0000000000243947 */ /* 0x000fea0003800000 */
[----:B-1----:R-:W-:Y:S01]  /*191a0*/  IADD3 R2, P3, R8, R14, RZ ;  /* 0x0000000e08027210 */ /* 0x002fe20007f7e0ff */
        /* <DEDUP_REMOVED lines=8> */
.L_x_4155:
[----:B------:R-:W-:Y:S05]  /*19230*/  BSYNC B0 ;  /* 0x0000000000007941 */ /* 0x000fea0003800000 */
.L_x_4154:
[----:B------:R-:W-:Y:S01]  /*19240*/  NOP ;  /* 0x0000000000007918 */ /* 0x000fe20000000000 */
[----:B------:R-:W-:Y:S01]  /*19250*/  SYNCS.ARRIVE.TRANS64.RED.A0T1 RZ, [UR38+0x33400], RZ ;  /* 0x033400ffffff79a7 */ /* 0x000fe20008200426 */
[----:B------:R-:W-:Y:S01]  /*19260*/  IMAD.MOV.U32 R0, RZ, RZ, 0x1 ;  /* 0x00000001ff007424 */ /* 0x000fe200078e00ff */
[----:B------:R-:W-:Y:S04]  /*19270*/  ARRIVES.LDGSTSBAR.64.TRANSCNT [UR38+0x33400] ;  /* 0x03340000ff0079b0 */ /* 0x000fe80008000aa6 */
[----:B------:R-:W-:Y:S01]  /*19280*/  SHF.L.U32 R0, R0, 0x1f, RZ ;  /* 0x0000001f00007819 */ /* 0x000fe200000006ff */
[----:B------:R-:W-:Y:S01]  /*19290*/  NOP ;  /* 0x0000000000007918 */ /* 0x000fe20000000000 */
[----:B01----:R-:W2:Y:S01]  /*192a0*/  LDL.LU R3, [R1] ;  /* 0x0000000001037983 */ /* 0x003ea20000300800 */
[----:B------:R-:W-:Y:S01]  /*192b0*/  SYNCS.ARRIVE.TRANS64.A1T0 RZ, [UR38+0x33400], RZ ;  /* 0x033400ffffff79a7 */ /* 0x000fe20008100026 */
[----:B------:R-:W0:Y:S01]  /*192c0*/  SYNCS.PHASECHK.TRANS64.TRYWAIT P0, [UR38+0x33420], R0 ;  /* 0x03342000ff0075a7 */ /* 0x000e220008000166 */
[----:B--2---:R-:W-:-:S05]  /*192d0*/  VIADD R2, R3, 0xfffffffe ;  /* 0xfffffffe03027836 */ /* 0x004fca0000000000 */
[----:B------:R-:W-:Y:S01]  /*192e0*/  ISETP.GE.AND P1, PT, R2, UR39, PT ;  /* 0x0000002702007c0c */ /* 0x000fe2000bf26270 */
[----:B0-----:R-:W-:-:S12]  /*192f0*/  @!P0 BRA `(.L_x_4156) ;  /* 0x0000003000e48947 */ /* 0x001fd80003800000 */
.L_x_4214:
[----:B0-----:R-:W-:-:S05]  /*19300*/  IMAD.MOV.U32 R0, RZ, RZ, 0x1 ;  /* 0x00000001ff007424 */ /* 0x001fca00078e00ff */
[----:B------:R0:W-:Y:S01]  /*19310*/  STL [R1+0x4], R0 ;  /* 0x0000040001007387 */ /* 0x0001e20000100800 */
[----:B------:R-:W-:Y:S05]  /*19320*/  @!P1 BRA `(.L_x_4157) ;  /* 0x0000001800009947 */ /* 0x000fea0003800000 */
[----:B------:R-:W2:Y:S01]  /*19330*/  LDL R3, [R1+0x18] ;  /* 0x0000180001037983 */ /* 0x000ea20000100800 */
[----:B------:R-:W-:Y:S01]  /*19340*/  IMAD.MOV.U32 R8, RZ, RZ, RZ ;  /* 0x000000ffff087224 */ /* 0x000fe200078e00ff */
[----:B--2---:R-:W-:-:S13]  /*19350*/  R2UR UR4, R3 ;  /* 0x00000000030472ca */ /* 0x004fda00000e0000 */
[----:B0-----:R-:W-:Y:S02]  /*19360*/  IMAD.U32 R0, RZ, RZ, UR4 ;  /* 0x00000004ff007e24 */ /* 0x001fe4000f8e00ff */
[----:B------:R-:W-:-:S03]  /*19370*/  IMAD.U32 R3, RZ, RZ, UR4 ;  /* 0x00000004ff037e24 */ /* 0x000fc6000f8e00ff */
[----:B------:R-:W-:Y:S01]  /*19380*/  LOP3.LUT R4, R0, 0x1, RZ, 0xfc, !PT ;  /* 0x0000000100047812 */ /* 0x000fe200078efcff */
[----:B------:R-:W-:Y:S01]  /*19390*/  IMAD.MOV.U32 R0, RZ, RZ, 0x1 ;  /* 0x00000001ff007424 */ /* 0x000fe200078e00ff */
[----:B------:R-:W-:-:S03]  /*193a0*/  LOP3.LUT R3, R3, 0x2, RZ, 0xfc, !PT ;  /* 0x0000000203037812 */ /* 0x000fc600078efcff */
[----:B------:R0:W-:Y:S04]  /*193b0*/  STL [R1+0x10], R4 ;  /* 0x0000100401007387 */ /* 0x0001e80000100800 */
[----:B------:R0:W-:Y:S02]  /*193c0*/  STL [R1+0x14], R3 ;  /* 0x0000140301007387 */ /* 0x0001e40000100800 */
.L_x_4178:
[----:B------:R-:W-:Y:S01]  /*193d0*/  VIADD R12, R8, 0x1 ;  /* 0x00000001080c7836 */ /* 0x000fe20000000000 */
[----:B------:R-:W-:Y:S01]  /*193e0*/  LOP3.LUT P1, RZ, R16, 0x2, RZ, 0xc0, !PT ;  /* 0x0000000210ff7812 */ /* 0x000fe2000782c0ff */
[----:B------:R-:W-:Y:S03]  /*193f0*/  BSSY B0, `(.L_x_4158) ;  /* 0x000009e000007945 */ /* 0x000fe60003800000 */
[----:B------:R-:W-:-:S04]  /*19400*/  ISETP.NE.AND P0, PT, R12, 0x2, PT ;  /* 0x000000020c00780c */ /* 0x000fc80003f05270 */
[----:B0-----:R-:W-:Y:S02]  /*19410*/  SEL R3, RZ, 0x1, P0 ;  /* 0x00000001ff037807 */ /* 0x001fe40000000000 */
[----:B------:R-:W-:Y:S02]  /*19420*/  SEL R12, R12, RZ, P0 ;  /* 0x000000ff0c0c7207 */ /* 0x000fe40000000000 */
[----:B-----5:R-:W-:-:S05]  /*19430*/  LOP3.LUT R10, R0, R3, RZ, 0x3c, !PT ;  /* 0x00000003000a7212 */ /* 0x020fca00078e3cff */
[----:B------:R0:W-:Y:S01]  /*19440*/  STL [R1+0x4], R10 ;  /* 0x0000040a01007387 */ /* 0x0001e20000100800 */
        /* <DEDUP_REMOVED lines=9> */
[----:B------:R-:W1:Y:S02]  /*194e0*/  @P0 LDC.64 R4, c[0x0][0x440] ;  /* 0x00011000ff040b82 */ /* 0x000e640000000a00 */
[----:B-1----:R-:W-:-:S04]  /*194f0*/  @P0 IMAD.HI.U32 R6, R2, R4, RZ ;  /* 0x0000000402060227 */ /* 0x002fc800078e00ff */
[----:B------:R-:W-:Y:S01]  /*19500*/  IMAD.MOV.U32 R4, RZ, RZ, R2 ;  /* 0x000000ffff047224 */ /* 0x000fe200078e0002 */
[----:B------:R-:W-:Y:S02]  /*19510*/  @P0 SHF.R.U32.HI R4, RZ, R5, R6 ;  /* 0x00000005ff040219 */ /* 0x000fe40000011606 */
[----:B------:R-:W1:Y:S03]  /*19520*/  LDC.64 R6, c[0x0][0x418] ;  /* 0x00010600ff067b82 */ /* 0x000e660000000a00 */
        /* <DEDUP_REMOVED lines=10> */
.L_x_4160:
[----:B------:R-:W2:Y:S01]  /*195d0*/  S2R R4, SR_TID.X ;  /* 0x0000000000047919 */ /* 0x000ea20000002100 */
[----:B-1----:R-:W-:Y:S02]  /*195e0*/  LEA R7, R12, UR38, 0x3 ;  /* 0x000000260c077c11 */ /* 0x002fe4000f8e18ff */
[----:B--2---:R-:W-:Y:S02]  /*195f0*/  LOP3.LUT R5, R4, 0x7f, RZ, 0xc0, !PT ;  /* 0x0000007f04057812 */ /* 0x004fe400078ec0ff */
[----:B------:R-:W-:Y:S02]  /*19600*/  SHF.L.U32 R4, R10, 0x1f, RZ ;  /* 0x0000001f0a047819 */ /* 0x000fe400000006ff */
[----:B------:R-:W-:Y:S02]  /*19610*/  ISETP.NE.AND P1, PT, R5, RZ, PT ;  /* 0x000000ff0500720c */ /* 0x000fe40003f25270 */
[----:B------:R-:W1:Y:S02]  /*19620*/  SYNCS.PHASECHK.TRANS64.TRYWAIT P0, [R7+URZ+0x33480], R4 ;  /* 0x03348004070075a7 */ /* 0x000e64000800017f */
[----:B-1----:R-:W-:Y:S09]  /*19630*/  @!P0 BRA `(.L_x_4161) ;  /* 0x00000030002c8947 */ /* 0x002ff20003800000 */
.L_x_4215:
        /* <DEDUP_REMOVED lines=9> */
.L_x_4163:
[----:B------:R-:W-:Y:S05]  /*196d0*/  BSYNC B1 ;  /* 0x0000000000017941 */ /* 0x000fea0003800000 */
.L_x_4162:
        /* <DEDUP_REMOVED lines=16> */
.L_x_4164:
[----:B------:R-:W-:-:S13]  /*197e0*/  @P0 ELECT P2, URZ, PT ;  /* 0x00000000003f082f */ /* 0x000fda0003840000 */
[----:B-----5:R-:W-:Y:S02]  /*197f0*/  @P2 R2UR UR37, R17 ;  /* 0x00000000112522ca */ /* 0x020fe400000e0000 */
[----:B------:R-:W-:-:S11]  /*19800*/  @P2 PLOP3.LUT P0, PT, P2, PT, PT, 0x8, 0x0 ;  /* 0x000000000000281c */ /* 0x000fd6000170e170 */
[----:B------:R2:W-:Y:S01]  /*19810*/  UTMALDG.4D [UR32], [UR6], desc[UR8] ;  /* 0x00000820060075b4 */ /* 0x0005e20008019000 */
[----:B------:R-:W-:Y:S01]  /*19820*/  PLOP3.LUT P2, PT, PT, PT, PT, 0x8, 0x0 ;  /* 0x000000000000781c */ /* 0x000fe20003f4e170 */
[----:B--2---:R-:W-:-:S12]  /*19830*/  @P0 BRA.U.ANY `(.L_x_4164) ;  /* 0xfffffffd00e80947 */ /* 0x004fd8000393ffff */
[----:B0-----:R-:W-:Y:S01]  /*19840*/  IMAD.MOV.U32 R10, RZ, RZ, 0x40 ;  /* 0x00000040ff0a7424 */ /* 0x001fe200078e00ff */
[----:B------:R-:W-:Y:S01]  /*19850*/  R2UR UR11, R3 ;  /* 0x00000000030b72ca */ /* 0x000fe200000e0000 */
[----:B------:R-:W-:Y:S01]  /*19860*/  UIADD3 UR8, UR4, 0x11a00, URZ ;  /* 0x00011a0004087890 */ /* 0x000fe2000fffe03f */
[----:B------:R-:W-:Y:S01]  /*19870*/  PLOP3.LUT P0, PT, PT, PT, PT, 0x80, 0x0 ;  /* 0x000000000000781c */ /* 0x000fe20003f0f070 */
[----:B------:R-:W-:Y:S01]  /*19880*/  UMOV UR14, 0x0 ;  /* 0x00000000000e7882 */ /* 0x000fe20000000000 */
[----:B------:R-:W-:Y:S01]  /*19890*/  R2UR UR10, R10 ;  /* 0x000000000a0a72ca */ /* 0x000fe200000e0000 */
[----:B------:R-:W-:-:S14]  /*198a0*/  UMOV UR15, 0x14f00000 ;  /* 0x14f00000000f7882 */ /* 0x000fdc0000000000 */
.L_x_4165:
[----:B------:R-:W-:-:S13]  /*198b0*/  @P0 ELECT P2, URZ, PT ;  /* 0x00000000003f082f */ /* 0x000fda0003840000 */
[----:B------:R-:W-:Y:S01]  /*198c0*/  @P2 R2UR UR13, R17 ;  /* 0x00000000110d22ca */ /* 0x000fe200000e0000 */
[----:B------:R-:W-:Y:S01]  /*198d0*/  UMOV UR9, UR33 ;  /* 0x0000002100097c82 */ /* 0x000fe20008000000 */
[----:B------:R-:W-:Y:S01]  /*198e0*/  UMOV UR12, UR36 ;  /* 0x00000024000c7c82 */ /* 0x000fe20008000000 */
[----:B------:R-:W-:-:S10]  /*198f0*/  @P2 PLOP3.LUT P0, PT, P2, PT, PT, 0x8, 0x0 ;  /* 0x000000000000281c */ /* 0x000fd4000170e170 */
[----:B------:R0:W-:Y:S01]  /*19900*/  UTMALDG.4D [UR8], [UR6], desc[UR14] ;  /* 0x00000e08060075b4 */ /* 0x0001e20008019000 */
[----:B------:R-:W-:Y:S02]  /*19910*/  PLOP3.LUT P2, PT, PT, PT, PT, 0x8, 0x0 ;  /* 0x000000000000781c */ /* 0x000fe40003f4e170 */
[----:B0-----:R-:W-:Y:S11]  /*19920*/  @P0 BRA.U.ANY `(.L_x_4165) ;  /* 0xfffffffd00e00947 */ /* 0x001ff6000393ffff */
[----:B------:R-:W-:Y:S01]  /*19930*/  IMAD.MOV.U32 R9, RZ, RZ, 0x80 ;  /* 0x00000080ff097424 */ /* 0x000fe200078e00ff */
[----:B------:R-:W-:Y:S01]  /*19940*/  R2UR UR11, R3 ;  /* 0x00000000030b72ca */ /* 0x000fe200000e0000 */
[----:B------:R-:W-:Y:S01]  /*19950*/  UIADD3 UR8, UR4, 0x14200, URZ ;  /* 0x0001420004087890 */ /* 0x000fe2000fffe03f */
[----:B------:R-:W-:Y:S01]  /*19960*/  PLOP3.LUT P0, PT, PT, PT, PT, 0x80, 0x0 ;  /* 0x000000000000781c */ /* 0x000fe20003f0f070 */
[----:B------:R-:W-:Y:S01]  /*19970*/  UMOV UR5, 0x14f00000 ;  /* 0x14f0000000057882 */ /* 0x000fe20000000000 */
[----:B------:R-:W-:Y:S01]  /*19980*/  R2UR UR10, R9 ;  /* 0x00000000090a72ca */ /* 0x000fe200000e0000 */
[----:B------:R-:W-:-:S14]  /*19990*/  UMOV UR4, 0x0 ;  /* 0x0000000000047882 */ /* 0x000fdc0000000000 */
.L_x_4166:
        /* <DEDUP_REMOVED lines=8> */
[----:B------:R-:W0:Y:S02]  /*19a20*/  SYNCS.PHASECHK.TRANS64.TRYWAIT P0, [R7+URZ+0x33440], R4 ;  /* 0x03344004070075a7 */ /* 0x000e24000800017f */
[----:B0-----:R-:W-:Y:S05]  /*19a30*/  @!P0 BRA `(.L_x_4167) ;  /* 0x0000002c00408947 */ /* 0x001fea0003800000 */
.L_x_4216:
[----:B------:R-:W-:Y:S01]  /*19a40*/  BSSY B1, `(.L_x_4168) ;  /* 0x000000b000017945 */ /* 0x000fe20003800000 */
[----:B01----:R-:W-:Y:S02]  /*19a50*/  IMAD.MOV.U32 R4, RZ, RZ, 0x0 ;  /* 0x00000000ff047424 */ /* 0x003fe400078e00ff */
[----:B------:R-:W-:Y:S01]  /*19a60*/  IMAD.MOV.U32 R5, RZ, RZ, 0x14f00000 ;  /* 0x14f00000ff057424 */ /* 0x000fe200078e00ff */
        /* <DEDUP_REMOVED lines=8> */
.L_x_4169:
[----:B------:R-:W-:Y:S05]  /*19af0*/  BSYNC B1 ;  /* 0x0000000000017941 */ /* 0x000fea0003800000 */
.L_x_4168:
        /* <DEDUP_REMOVED lines=12> */
.L_x_4170:
[----:B------:R-:W-:-:S13]  /*19bc0*/  @P0 ELECT P1, URZ, PT ;  /* 0x00000000003f082f */ /* 0x000fda0003820000 */
[----:B------:R-:W-:Y:S01]  /*19bd0*/  @P1 R2UR UR13, R17 ;  /* 0x00000000110d12ca */ /* 0x000fe200000e0000 */
[----:B------:R-:W-:Y:S01]  /*19be0*/  UMOV UR12, UR36 ;  /* 0x00000024000c7c82 */ /* 0x000fe20008000000 */
[----:B------:R-:W-:-:S11]  /*19bf0*/  @P1 PLOP3.LUT P0, PT, P1, PT, PT, 0x8, 0x0 ;  /* 0x000000000000181c */ /* 0x000fd60000f0e170 */
[----:B------:R0:W-:Y:S01]  /*19c00*/  UTMALDG.4D [UR8], [UR6], desc[UR14] ;  /* 0x00000e08060075b4 */ /* 0x0001e20008019000 */
[----:B------:R-:W-:Y:S01]  /*19c10*/  PLOP3.LUT P1, PT, PT, PT, PT, 0x8, 0x0 ;  /* 0x000000000000781c */ /* 0x000fe20003f2e170 */
[----:B0-----:R-:W-:-:S12]  /*19c20*/  @P0 BRA.U.ANY `(.L_x_4170) ;  /* 0xfffffffd00e40947 */ /* 0x001fd8000393ffff */
[----:B------:R-:W-:Y:S01]  /*19c30*/  R2UR UR10, R10 ;  /* 0x000000000a0a72ca */ /* 0x000fe200000e0000 */
[----:B------:R-:W-:Y:S01]  /*19c40*/  UIADD3 UR8, UR4, 0x26a00, URZ ;  /* 0x00026a0004087890 */ /* 0x000fe2000fffe03f */
[----:B------:R-:W-:Y:S02]  /*19c50*/  R2UR UR14, R4 ;  /* 0x00000000040e72ca */ /* 0x000fe400000e0000 */
[----:B------:R-:W-:Y:S02]  /*19c60*/  R2UR UR15, R5 ;  /* 0x00000000050f72ca */ /* 0x000fe400000e0000 */
[----:B------:R-:W-:Y:S02]  /*19c70*/  R2UR UR11, R3 ;  /* 0x00000000030b72ca */ /* 0x000fe400000e0000 */
[----:B------:R-:W-:-:S13]  /*19c80*/  PLOP3.LUT P0, PT, PT, PT, PT, 0x80, 0x0 ;  /* 0x000000000000781c */ /* 0x000fda0003f0f070 */
.L_x_4171:
        /* <DEDUP_REMOVED lines=13> */
.L_x_4172:
[----:B------:R-:W-:-:S13]  /*19d60*/  @P0 ELECT P1, URZ, PT ;  /* 0x00000000003f082f */ /* 0x000fda0003820000 */
[----:B------:R-:W-:Y:S01]  /*19d70*/  @P1 R2UR UR13, R17 ;  /* 0x00000000110d12ca */ /* 0x000fe200000e0000 */
[----:B------:R-:W-:Y:S01]  /*19d80*/  UMOV UR12, UR36 ;  /* 0x00000024000c7c82 */ /* 0x000fe20008000000 */
[----:B------:R-:W-:-:S11]  /*19d90*/  @P1 PLOP3.LUT P0, PT, P1, PT, PT, 0x8, 0x0 ;  /* 0x000000000000181c */ /* 0x000fd60000f0e170 */
[----:B------:R1:W-:Y:S01]  /*19da0*/  UTMALDG.4D [UR8], [UR6], desc[UR14] ;  /* 0x00000e08060075b4 */ /* 0x0003e20008019000 */
[----:B------:R-:W-:Y:S01]  /*19db0*/  PLOP3.LUT P1, PT, PT, PT, PT, 0x8, 0x0 ;  /* 0x000000000000781c */ /* 0x000fe20003f2e170 */
[----:B-1----:R-:W-:-:S12]  /*19dc0*/  @P0 BRA.U.ANY `(.L_x_4172) ;  /* 0xfffffffd00e40947 */ /* 0x002fd8000393ffff */
.L_x_4159:
[----:B------:R-:W-:Y:S05]  /*19dd0*/  BSYNC B0 ;  /* 0x0000000000007941 */ /* 0x000fea0003800000 */
.L_x_4158:
[----:B------:R-:W2:Y:S02]  /*19de0*/  LDL R3, [R1+0x10] ;  /* 0x0000100001037983 */ /* 0x000ea40000100800 */
[----:B--2---:R-:W-:-:S13]  /*19df0*/  ISETP.NE.AND P0, PT, R3, 0x3, PT ;  /* 0x000000030300780c */ /* 0x004fda0003f05270 */
[----:B------:R-:W-:Y:S05]  /*19e00*/  @!P0 BRA `(.L_x_4173) ;  /* 0x0000000000048947 */ /* 0x000fea0003800000 */
[----:B------:R-:W-:Y:S01]  /*19e10*/  BPT.TRAP 0x1 ;  /* 0x000000040000795c */ /* 0x000fe20000300000 */
.L_x_4173:
[----:B------:R-:W2:Y:S01]  /*19e20*/  LDL R5, [R1+0x14] ;  /* 0x0000140001057983 */ /* 0x000ea20000100800 */
[----:B------:R-:W-:Y:S02]  /*19e30*/  LOP3.LUT R4, R0, 0x1, RZ, 0x3c, !PT ;  /* 0x0000000100047812 */ /* 0x000fe400078e3cff */
[----:B------:R-:W-:Y:S02]  /*19e40*/  LEA R3, R8, UR38, 0x3 ;  /* 0x0000002608037c11 */ /* 0x000fe4000f8e18ff */
[----:B------:R-:W-:-:S04]  /*19e50*/  SHF.L.U32 R4, R4, 0x1f, RZ ;  /* 0x0000001f04047819 */ /* 0x000fc800000006ff */
[----:B------:R-:W1:Y:S01]  /*19e60*/  SYNCS.PHASECHK.TRANS64.TRYWAIT P0, [R3+URZ+0x33470], R4 ;  /* 0x03347004030075a7 */ /* 0x000e62000800017f */
[----:B--2---:R-:W-:Y:S01]  /*19e70*/  ISETP.NE.AND P1, PT, R5, 0x3, PT ;  /* 0x000000030500780c */ /* 0x004fe20003f25270 */
[----:B-1----:R-:W-:-:S12]  /*19e80*/  @!P0 BRA `(.L_x_4174) ;  /* 0x0000002800408947 */ /* 0x002fd80003800000 */
.L_x_4217:
[----:B------:R-:W-:Y:S05]  /*19e90*/  @!P1 BRA `(.L_x_4175) ;  /* 0x0000000000049947 */ /* 0x000fea0003800000 */
[----:B------:R-:W-:Y:S01]  /*19ea0*/  BPT.TRAP 0x1 ;  /* 0x000000040000795c */ /* 0x000fe20000300000 */
.L_x_4175:
[----:B-1----:R-:W-:Y:S01]  /*19eb0*/  SHF.L.U32 R4, R0, 0x1f, RZ ;  /* 0x0000001f00047819 */ /* 0x002fe200000006ff */
[----:B------:R-:W-:-:S03]  /*19ec0*/  IMAD R0, R8, 0x7800, RZ ;  /* 0x0000780008007824 */ /* 0x000fc600078e02ff */
[----:B------:R-:W1:Y:S02]  /*19ed0*/  SYNCS.PHASECHK.TRANS64.TRYWAIT P0, [R3+URZ+0x33460], R4 ;  /* 0x03346004030075a7 */ /* 0x000e64000800017f */
[----:B-1----:R-:W-:Y:S05]  /*19ee0*/  @!P0 BRA `(.L_x_4176) ;  /* 0x00000028003c8947 */ /* 0x002fea0003800000 */
.L_x_4218:
[C---:B------:R-:W-:Y:S01]  /*19ef0*/  LOP3.LUT R13, R0.reuse, R19, RZ, 0xfc, !PT ;  /* 0x00000013000d7212 */ /* 0x040fe200078efcff */
[----:B------:R-:W-:Y:S05]  /*19f00*/  WARPSYNC.ALL ;  /* 0x0000000000007948 */ /* 0x000fea0003800000 */
[----:B-1----:R1:W2:Y:S01]  /*19f10*/  LDSM.16.MT88.4 R4, [R13+UR38+0xf200] ;  /* 0x00f200260d04783b */ /* 0x0022a20008004200 */
[----:B------:R-:W-:Y:S02]  /*19f20*/  IMAD.U32 R14, RZ, RZ, UR38 ;  /* 0x00000026ff0e7e24 */ /* 0x000fe4000f8e00ff */
[----:B------:R-:W-:Y:S02]  /*19f30*/  VIADD R15, R0, 0x2800 ;  /* 0x00002800000f7836 */ /* 0x000fe40000000000 */
[----:B------:R-:W-:-:S02]  /*19f40*/  VIADD R14, R14, 0x200 ;  /* 0x000002000e0e7836 */ /* 0x000fc40000000000 */
[C---:B------:R-:W-:Y:S02]  /*19f50*/  VIADD R20, R0.reuse, 0x1800 ;  /* 0x0000180000147836 */ /* 0x040fe40000000000 */
[C---:B-1----:R-:W-:Y:S02]  /*19f60*/  VIADD R13, R0.reuse, 0x800 ;  /* 0x00000800000d7836 */ /* 0x042fe40000000000 */
[----:B------:R-:W-:Y:S01]  /*19f70*/  VIADD R21, R0, 0x5800 ;  /* 0x0000580000157836 */ /* 0x000fe20000000000 */
[C-C-:B--2---:R-:W-:Y:S02]  /*19f80*/  PRMT R8, R4.reuse, 0x6420, R5.reuse ;  /* 0x0000642004087816 */ /* 0x144fe40000000005 */
[----:B------:R-:W-:Y:S02]  /*19f90*/  PRMT R9, R4, 0x7531, R5 ;  /* 0x0000753104097816 */ /* 0x000fe40000000005 */
[----:B------:R-:W-:Y:S02]  /*19fa0*/  LOP3.LUT R4, R0, R18, RZ, 0xfc, !PT ;  /* 0x0000001200047212 */ /* 0x000fe400078efcff */
[----:B0-----:R-:W-:-:S02]  /*19fb0*/  PRMT R10, R6, 0x6420, R7 ;  /* 0x00006420060a7816 */ /* 0x001fc40000000007 */
[----:B------:R-:W-:Y:S01]  /*19fc0*/  PRMT R11, R6, 0x7531, R7 ;  /* 0x00007531060b7816 */ /* 0x000fe20000000007 */
[----:B------:R-:W-:Y:S01]  /*19fd0*/  IMAD.IADD R4, R4, 0x1, R14 ;  /* 0x0000000104047824 */ /* 0x000fe200078e020e */
[C---:B------:R-:W-:Y:S02]  /*19fe0*/  LOP3.LUT R5, R15.reuse, R19, RZ, 0xfc, !PT ;  /* 0x000000130f057212 */ /* 0x040fe400078efcff */
[----:B------:R-:W-:Y:S02]  /*19ff0*/  LOP3.LUT R15, R15, R18, RZ, 0xfc, !PT ;  /* 0x000000120f0f7212 */ /* 0x000fe400078efcff */
[----:B------:R-:W-:Y:S04]  /*1a000*/  STSM.16.M88.4 [R4], R8 ;  /* 0x0000000804007844 */ /* 0x000fe80000000200 */
[----:B------:R-:W0:Y:S02]  /*1a010*/  LDSM.16.MT88.4 R4, [R5+UR38+0xf200] ;  /* 0x00f200260504783b */ /* 0x000e240008004200 */
[----:B0-----:R-:W-:-:S02]  /*1a020*/  PRMT R8, R4, 0x6420, R5 ;  /* 0x0000642004087816 */ /* 0x001fc40000000005 */
[----:B------:R-:W-:Y:S01]  /*1a030*/  PRMT R9, R4, 0x7531, R5 ;  /* 0x0000753104097816 */ /* 0x000fe20000000005 */
[----:B------:R-:W-:Y:S01]  /*1a040*/  VIADD R5, R0, 0x5000 ;  /* 0x0000500000057836 */ /* 0x000fe20000000000 */
[----:B------:R-:W-:Y:S02]  /*1a050*/  LOP3.LUT R4, R13, R18, RZ, 0xfc, !PT ;  /* 0x000000120d047212 */ /* 0x000fe400078efcff */
[C-C-:B------:R-:W-:Y:S02]  /*1a060*/  PRMT R10, R6.reuse, 0x6420, R7.reuse ;  /* 0x00006420060a7816 */ /* 0x140fe40000000007 */
[----:B------:R-:W-:Y:S01]  /*1a070*/  PRMT R11, R6, 0x7531, R7 ;  /* 0x00007531060b7816 */ /* 0x000fe20000000007 */
[----:B------:R-:W-:Y:S02]  /*1a080*/  IMAD.IADD R4, R4, 0x1, R14 ;  /* 0x0000000104047824 */ /* 0x000fe400078e020e */
[----:B------:R-:W-:-:S03]  /*1a090*/  VIADD R14, R0, 0x1000 ;  /* 0x00001000000e7836 */ /* 0x000fc60000000000 */
[----:B------:R0:W-:Y:S02]  /*1a0a0*/  STSM.16.M88.4 [R4], R8 ;  /* 0x0000000804007844 */ /* 0x0001e40000000200 */
[----:B0-----:R-:W-:-:S06]  /*1a0b0*/  LOP3.LUT R4, R5, R19, RZ, 0xfc, !PT ;  /* 0x0000001305047212 */ /* 0x001fcc00078efcff */
        /* <DEDUP_REMOVED lines=27> */
[----:B------:R-:W-:Y:S01]  /*1a270*/  VIADD R4, R0, 0x2000 ;  /* 0x0000200000047836 */ /* 0x000fe20000000000 */
[C-C-:B------:R-:W-:Y:S01]  /*1a280*/  PRMT R10, R6.reuse, 0x6420, R7.reuse ;  /* 0x00006420060a7816 */ /* 0x140fe20000000007 */
[----:B------:R-:W-:Y:S01]  /*1a290*/  IMAD.U32 R5, RZ, RZ, UR38 ;  /* 0x00000026ff057e24 */ /* 0x000fe2000f8e00ff */
[----:B------:R-:W-:Y:S02]  /*1a2a0*/  PRMT R11, R6, 0x7531, R7 ;  /* 0x00007531060b7816 */ /* 0x000fe40000000007 */
[----:B------:R-:W-:Y:S01]  /*1a2b0*/  LOP3.LUT R4, R4, R18, RZ, 0xfc, !PT ;  /* 0x0000001204047212 */ /* 0x000fe200078efcff */
[----:B------:R-:W-:-:S04]  /*1a2c0*/  VIADD R5, R5, 0x200 ;  /* 0x0000020005057836 */ /* 0x000fc80000000000 */
        /* <DEDUP_REMOVED lines=54> */
[----:B------:R-:W-:-:S02]  /*1a630*/  PRMT R11, R6, 0x7531, R7 ;  /* 0x00007531060b7816 */ /* 0x000fc40000000007 */
[----:B------:R-:W-:Y:S01]  /*1a640*/  LOP3.LUT R14, R14, R19, RZ, 0xfc, !PT ;  /* 0x000000130e0e7212 */ /* 0x000fe200078efcff */
[----:B------:R-:W-:-:S05]  /*1a650*/  IMAD.IADD R4, R4, 0x1, R5 ;  /* 0x0000000104047824 */ /* 0x000fca00078e0205 */
[----:B------:R0:W-:Y:S02]  /*1a660*/  STSM.16.M88.4 [R4], R8 ;  /* 0x0000000804007844 */ /* 0x0001e40000000200 */
[----:B0-----:R-:W-:Y:S01]  /*1a670*/  LOP3.LUT R4, R13, R19, RZ, 0xfc, !PT ;  /* 0x000000130d047212 */ /* 0x001fe200078efcff */
[----:B------:R-:W-:Y:S02]  /*1a680*/  VIADD R11, R0, 0x5000 ;  /* 0x00005000000b7836 */ /* 0x000fe40000000000 */
[----:B------:R-:W-:-:S03]  /*1a690*/  IMAD.U32 R13, RZ, RZ, UR38 ;  /* 0x00000026ff0d7e24 */ /* 0x000fc6000f8e00ff */
[----:B------:R-:W0:Y:S01]  /*1a6a0*/  LDSM.16.MT88.4 R4, [R4+UR38+0xf200] ;  /* 0x00f200260404783b */ /* 0x000e220008004200 */
[----:B------:R-:W-:Y:S01]  /*1a6b0*/  VIADD R13, R13, 0x200 ;  /* 0x000002000d0d7836 */ /* 0x000fe20000000000 */
        /* <DEDUP_REMOVED lines=14> */
[--C-:B------:R-:W-:Y:S01]  /*1a7a0*/  PRMT R10, R6, 0x6420, R7.reuse ;  /* 0x00006420060a7816 */ /* 0x100fe20000000007 */
[----:B------:R-:W-:Y:S01]  /*1a7b0*/  VIADD R5, R0, 0x2000 ;  /* 0x0000200000057836 */ /* 0x000fe20000000000 */
[----:B------:R-:W-:Y:S01]  /*1a7c0*/  PRMT R11, R6, 0x7531, R7 ;  /* 0x00007531060b7816 */ /* 0x000fe20000000007 */
[----:B------:R-:W-:Y:S02]  /*1a7d0*/  VIADD R4, R4, 0x200 ;  /* 0x0000020004047836 */ /* 0x000fe40000000000 */
[----:B------:R-:W-:-:S02]  /*1a7e0*/  VIADD R0, R0, 0x7000 ;  /* 0x0000700000007836 */ /* 0x000fc40000000000 */
[----:B------:R-:W-:Y:S01]  /*1a7f0*/  IMAD.IADD R21, R21, 0x1, R4 ;  /* 0x0000000115157824 */ /* 0x000fe200078e0204 */
[----:B------:R-:W-:-:S04]  /*1a800*/  LOP3.LUT R4, R5, R19, RZ, 0xfc, !PT ;  /* 0x0000001305047212 */ /* 0x000fc800078efcff */
[----:B------:R-:W-:Y:S04]  /*1a810*/  STSM.16.M88.4 [R21], R8 ;  /* 0x0000000815007844 */ /* 0x000fe80000000200 */
[----:B------:R-:W0:Y:S02]  /*1a820*/  LDSM.16.MT88.4 R4, [R4+UR38+0xf200] ;  /* 0x00f200260404783b */ /* 0x000e240008004200 */
[C-C-:B0-----:R-:W-:Y:S02]  /*1a830*/  PRMT R8, R4.reuse, 0x6420, R5.reuse ;  /* 0x0000642004087816 */ /* 0x141fe40000000005 */
[----:B------:R-:W-:Y:S01]  /*1a840*/  PRMT R9, R4, 0x7531, R5 ;  /* 0x0000753104097816 */ /* 0x000fe20000000005 */
[----:B------:R-:W-:Y:S01]  /*1a850*/  IMAD.U32 R5, RZ, RZ, UR38 ;  /* 0x00000026ff057e24 */ /* 0x000fe2000f8e00ff */
[----:B------:R-:W-:-:S02]  /*1a860*/  PRMT R10, R6, 0x6420, R7 ;  /* 0x00006420060a7816 */ /* 0x000fc40000000007 */
[----:B------:R-:W-:Y:S01]  /*1a870*/  PRMT R11, R6, 0x7531, R7 ;  /* 0x00007531060b7816 */ /* 0x000fe20000000007 */
[----:B------:R-:W-:-:S04]  /*1a880*/  VIADD R5, R5, 0x200 ;  /* 0x0000020005057836 */ /* 0x000fc80000000000 */
[----:B------:R-:W-:-:S05]  /*1a890*/  IMAD.IADD R15, R15, 0x1, R5 ;  /* 0x000000010f0f7824 */ /* 0x000fca00078e0205 */
[----:B------:R0:W-:Y:S04]  /*1a8a0*/  STSM.16.M88.4 [R15], R8 ;  /* 0x000000080f007844 */ /* 0x0001e80000000200 */
[----:B------:R-:W1:Y:S01]  /*1a8b0*/  LDSM.16.MT88.4 R4, [R14+UR38+0xf200] ;  /* 0x00f200260e04783b */ /* 0x000e620008004200 */
[----:B0-----:R-:W-:-:S04]  /*1a8c0*/  IMAD.U32 R15, RZ, RZ, UR38 ;  /* 0x00000026ff0f7e24 */ /* 0x001fc8000f8e00ff */
[----:B------:R-:W-:-:S04]  /*1a8d0*/  VIADD R15, R15, 0x200 ;  /* 0x000002000f0f7836 */ /* 0x000fc80000000000 */
[----:B------:R-:W-:Y:S01]  /*1a8e0*/  IMAD.IADD R13, R13, 0x1, R15 ;  /* 0x000000010d0d7824 */ /* 0x000fe200078e020f */
[C-C-:B-1----:R-:W-:Y:S02]  /*1a8f0*/  PRMT R8, R4.reuse, 0x6420, R5.reuse ;  /* 0x0000642004087816 */ /* 0x142fe40000000005 */
[----:B------:R-:W-:Y:S02]  /*1a900*/  PRMT R9, R4, 0x7531, R5 ;  /* 0x0000753104097816 */ /* 0x000fe40000000005 */
[C-C-:B------:R-:W-:Y:S02]  /*1a910*/  PRMT R10, R6.reuse, 0x6420, R7.reuse ;  /* 0x00006420060a7816 */ /* 0x140fe40000000007 */
        /* <DEDUP_REMOVED lines=19> */
.L_x_4177:
[----:B0-----:R-:W0:Y:S01]  /*1aa50*/  S2R R0, SR_TID.X ;  /* 0x0000000000007919 */ /* 0x001e220000002100 */
[----:B-1----:R-:W-:Y:S01]  /*1aa60*/  SYNCS.ARRIVE.TRANS64.A1T0 RZ, [R3+URZ+0x33450], RZ ;  /* 0x033450ff03ff79a7 */ /* 0x002fe2000810003f */
[----:B------:R-:W-:Y:S01]  /*1aa70*/  IMAD.MOV.U32 R8, RZ, RZ, R12 ;  /* 0x000000ffff087224 */ /* 0x000fe200078e000c */
[----:B0-----:R-:W-:Y:S01]  /*1aa80*/  LOP3.LUT R0, R0, 0x7f, RZ, 0xc0, !PT ;  /* 0x0000007f00007812 */ /* 0x001fe200078ec0ff */
[----:B------:R-:W-:Y:S03]  /*1aa90*/  BAR.SYNC.DEFER_BLOCKING 0x2, 0x80 ;  /* 0x0082000000007b1d */ /* 0x000fe60000010000 */
[----:B------:R-:W-:-:S13]  /*1aaa0*/  ISETP.NE.AND P0, PT, R0, RZ, PT ;  /* 0x000000ff0000720c */ /* 0x000fda0003f05270 */
[----:B------:R-:W-:-:S05]  /*1aab0*/  @!P0 VIADD R0, R3, 0x33480 ;  /* 0x0003348003008836 */ /* 0x000fca0000000000 */
[----:B------:R-:W-:-:S04]  /*1aac0*/  @!P0 PRMT R0, RZ, 0x654, R0 ;  /* 0x00000654ff008816 */ /* 0x000fc80000000000 */
[----:B------:R0:W-:Y:S01]  /*1aad0*/  @!P0 SYNCS.ARRIVE.TRANS64.RED.A1T0 RZ, [R0+URZ], RZ ;  /* 0x000000ff00ff89a7 */ /* 0x0001e2000810043f */
[C---:B------:R-:W-:Y:S01]  /*1aae0*/  ISETP.GT.AND P0, PT, R2.reuse, UR39, PT ;  /* 0x0000002702007c0c */ /* 0x040fe2000bf04270 */
[----:B------:R-:W-:Y:S01]  /*1aaf0*/  VIADD R2, R2, 0xffffffff ;  /* 0xffffffff02027836 */ /* 0x000fe20000000000 */
[----:B0-----:R1:W5:Y:S11]  /*1ab00*/  LDL R0, [R1+0x4] ;  /* 0x0000040001007983 */ /* 0x0013760000100800 */
[----:B------:R-:W-:Y:S05]  /*1ab10*/  @P0 BRA `(.L_x_4178) ;  /* 0xffffffe8002c0947 */ /* 0x000fea000383ffff */
[----:B------:R-:W-:Y:S05]  /*1ab20*/  BRA `(.L_x_4179) ;  /* 0x0000000000047947 */ /* 0x000fea0003800000 */
.L_x_4157:
[----:B------:R-:W-:-:S07]  /*1ab30*/  IMAD.MOV.U32 R12, RZ, RZ, RZ ;  /* 0x000000ffff0c7224 */ /* 0x000fce00078e00ff */
.L_x_4179:
[----:B0----5:R-:W2:Y:S02]  /*1ab40*/  LDL R0, [R1+0x18] ;  /* 0x0000180001007983 */ /* 0x021ea40000100800 */
[----:B--2---:R-:W-:-:S13]  /*1ab50*/  R2UR UR4, R0 ;  /* 0x00000000000472ca */ /* 0x004fda00000e0000 */
[----:B------:R-:W-:-:S04]  /*1ab60*/  ULOP3.LUT UR4, UR4, 0x1, URZ, 0xfc, !UPT ;  /* 0x0000000104047892 */ /* 0x000fc8000f8efc3f */
[----:B------:R-:W-:-:S06]  /*1ab70*/  UISETP.NE.AND UP0, UPT, UR4, 0x3, UPT ;  /* 0x000000030400788c */ /* 0x000fcc000bf05270 */
[----:B------:R-:W-:-:S13]  /*1ab80*/  PLOP3.LUT P0, PT, PT, PT, UP0, 0x80, 0x0 ;  /* 0x000000000000781c */ /* 0x000fda0003f0f008 */
[----:B------:R-:W-:Y:S05]  /*1ab90*/  @!P0 BRA `(.L_x_4180) ;  /* 0x0000000000048947 */ /* 0x000fea0003800000 */
[----:B------:R-:W-:Y:S01]  /*1aba0*/  BPT.TRAP 0x1 ;  /* 0x000000040000795c */ /* 0x000fe20000300000 */
.L_x_4180:
[----:B------:R-:W2:Y:S01]  /*1abb0*/  LDL R0, [R1+0x4] ;  /* 0x0000040001007983 */ /* 0x000ea20000100800 */
[----:B------:R-:W-:Y:S01]  /*1abc0*/  BSSY B0, `(.L_x_4181) ;  /* 0x0000006000007945 */ /* 0x000fe20003800000 */
[----:B--2---:R-:W-:Y:S02]  /*1abd0*/  LOP3.LUT R3, R0, 0x1, RZ, 0x3c, !PT ;  /* 0x0000000100037812 */ /* 0x004fe400078e3cff */
[----:B------:R-:W-:Y:S02]  /*1abe0*/  LEA R0, R12, UR38, 0x3 ;  /* 0x000000260c007c11 */ /* 0x000fe4000f8e18ff */
[----:B------:R-:W-:-:S04]  /*1abf0*/  SHF.L.U32 R3, R3, 0x1f, RZ ;  /* 0x0000001f03037819 */ /* 0x000fc800000006ff */
[----:B------:R-:W0:Y:S02]  /*1ac00*/  SYNCS.PHASECHK.TRANS64.TRYWAIT P0, [R0+URZ+0x33470], R3 ;  /* 0x03347003000075a7 */ /* 0x000e24000800017f */
[----:B0-----:R-:W-:Y:S05]  /*1ac10*/  @!P0 BRA `(.L_x_4182) ;  /* 0x0000001c00048947 */ /* 0x001fea0003800000 */
.L_x_4219:
[----:B------:R-:W-:Y:S05]  /*1ac20*/  BSYNC B0 ;  /* 0x0000000000007941 */ /* 0x000fea0003800000 */
.L_x_4181:
[----:B------:R-:W2:Y:S02]  /*1ac30*/  LDL R2, [R1+0x18] ;  /* 0x0000180001027983 */ /* 0x000ea40000100800 */
[----:B--2---:R-:W-:-:S13]  /*1ac40*/  R2UR UR4, R2 ;  /* 0x00000000020472ca */ /* 0x004fda00000e0000 */
[----:B------:R-:W-:-:S06]  /*1ac50*/  ULOP3.LUT UR4, UR4, 0x2, URZ, 0xfc, !UPT ;  /* 0x0000000204047892 */ /* 0x000fcc000f8efc3f */
[----:B------:R-:W-:-:S05]  /*1ac60*/  IMAD.U32 R2, RZ, RZ, UR4 ;  /* 0x00000004ff027e24 */ /* 0x000fca000f8e00ff */
[----:B------:R-:W-:-:S13]  /*1ac70*/  ISETP.NE.AND P1, PT, R2, 0x3, PT ;  /* 0x000000030200780c */ /* 0x000fda0003f25270 */
[----:B------:R-:W-:Y:S05]  /*1ac80*/  @!P1 BRA `(.L_x_4183) ;  /* 0x0000000000049947 */ /* 0x000fea0003800000 */
[----:B------:R-:W-:Y:S01]  /*1ac90*/  BPT.TRAP 0x1 ;  /* 0x000000040000795c */ /* 0x000fe20000300000 */
.L_x_4183:
[----:B------:R-:W0:Y:S02]  /*1aca0*/  LDL R2, [R1+0x4] ;  /* 0x0000040001027983 */ /* 0x000e240000100800 */
[----:B0-----:R-:W-:-:S04]  /*1acb0*/  SHF.L.U32 R3, R2, 0x1f, RZ ;  /* 0x0000001f02037819 */ /* 0x001fc800000006ff */
[----:B------:R-:W0:Y:S02]  /*1acc0*/  SYNCS.PHASECHK.TRANS64.TRYWAIT P0, [R0+URZ+0x33460], R3 ;  /* 0x03346003000075a7 */ /* 0x000e24000800017f */
[----:B0-----:R-:W-:Y:S05]  /*1acd0*/  @!P0 BRA `(.L_x_4184) ;  /* 0x0000001800e88947 */ /* 0x001fea0003800000 */
.L_x_4220:
[----:B------:R-:W-:Y:S01]  /*1ace0*/  IMAD R2, R12, 0x7800, RZ ;  /* 0x000078000c027824 */ /* 0x000fe200078e02ff */
[----:B------:R-:W-:Y:S05]  /*1acf0*/  WARPSYNC.ALL ;  /* 0x0000000000007948 */ /* 0x000fea0003800000 */
[C---:B0-----:R-:W-:Y:S01]  /*1ad00*/  LOP3.LUT R3, R2.reuse, R19, RZ, 0xfc, !PT ;  /* 0x0000001302037212 */ /* 0x041fe200078efcff */
[----:B------:R-:W-:Y:S02]  /*1ad10*/  IMAD.U32 R17, RZ, RZ, UR38 ;  /* 0x00000026ff117e24 */ /* 0x000fe4000f8e00ff */
[----:B------:R-:W-:Y:S02]  /*1ad20*/  VIADD R14, R2, 0x2800 ;  /* 0x00002800020e7836 */ /* 0x000fe40000000000 */
[----:B------:R0:W2:Y:S01]  /*1ad30*/  LDSM.16.MT88.4 R4, [R3+UR38+0xf200] ;  /* 0x00f200260304783b */ /* 0x0000a20008004200 */
[----:B------:R-:W-:-:S02]  /*1ad40*/  VIADD R17, R17, 0x200 ;  /* 0x0000020011117836 */ /* 0x000fc40000000000 */
[C---:B------:R-:W-:Y:S02]  /*1ad50*/  VIADD R21, R2.reuse, 0x5000 ;  /* 0x0000500002157836 */ /* 0x040fe40000000000 */
[C---:B------:R-:W-:Y:S02]  /*1ad60*/  VIADD R20, R2.reuse, 0x2000 ;  /* 0x0000200002147836 */ /* 0x040fe40000000000 */
[----:B0-----:R-:W-:Y:S01]  /*1ad70*/  VIADD R3, R2, 0x800 ;  /* 0x0000080002037836 */ /* 0x001fe20000000000 */
[C---:B------:R-:W-:Y:S02]  /*1ad80*/  LOP3.LUT R16, R21.reuse, R19, RZ, 0xfc, !PT ;  /* 0x0000001315107212 */ /* 0x040fe400078efcff */
[----:B------:R-:W-:Y:S02]  /*1ad90*/  LOP3.LUT R21, R21, R18, RZ, 0xfc, !PT ;  /* 0x0000001215157212 */ /* 0x000fe400078efcff */
[C-C-:B--2---:R-:W-:Y:S02]  /*1ada0*/  PRMT R8, R4.reuse, 0x6420, R5.reuse ;  /* 0x0000642004087816 */ /* 0x144fe40000000005 */
        /* <DEDUP_REMOVED lines=8> */
[----:B------:R-:W2:Y:S01]  /*1ae30*/  LDSM.16.MT88.4 R4, [R4+UR38+0xf200] ;  /* 0x00f200260404783b */ /* 0x000ea20008004200 */
[----:B0-----:R-:W-:Y:S01]  /*1ae40*/  VIADD R13, R2, 0x1000 ;  /* 0x00001000020d7836 */ /* 0x001fe20000000000 */
[----:B--2---:R-:W-:-:S02]  /*1ae50*/  PRMT R8, R4, 0x6420, R5 ;  /* 0x0000642004087816 */ /* 0x004fc40000000005 */
[----:B------:R-:W-:Y:S02]  /*1ae60*/  PRMT R9, R4, 0x7531, R5 ;  /* 0x0000753104097816 */ /* 0x000fe40000000005 */
[----:B------:R-:W-:Y:S02]  /*1ae70*/  LOP3.LUT R5, R3, R18, RZ, 0xfc, !PT ;  /* 0x0000001203057212 */ /* 0x000fe400078efcff */
[C-C-:B------:R-:W-:Y:S02]  /*1ae80*/  PRMT R10, R6.reuse, 0x6420, R7.reuse ;  /* 0x00006420060a7816 */ /* 0x140fe40000000007 */
[----:B------:R-:W-:Y:S01]  /*1ae90*/  PRMT R11, R6, 0x7531, R7 ;  /* 0x00007531060b7816 */ /* 0x000fe20000000007 */
[----:B------:R-:W-:-:S05]  /*1aea0*/  IMAD.IADD R15, R5, 0x1, R17 ;  /* 0x00000001050f7824 */ /* 0x000fca00078e0211 */
[----:B------:R0:W-:Y:S04]  /*1aeb0*/  STSM.16.M88.4 [R15], R8 ;  /* 0x000000080f007844 */ /* 0x0001e80000000200 */
[----:B------:R-:W2:Y:S01]  /*1aec0*/  LDSM.16.MT88.4 R4, [R16+UR38+0xf200] ;  /* 0x00f200261004783b */ /* 0x000ea20008004200 */
[----:B0-----:R-:W-:Y:S01]  /*1aed0*/  VIADD R15, R2, 0x1800 ;  /* 0x00001800020f7836 */ /* 0x001fe20000000000 */
[C-C-:B--2---:R-:W-:Y:S02]  /*1aee0*/  PRMT R8, R4.reuse, 0x6420, R5.reuse ;  /* 0x0000642004087816 */ /* 0x144fe40000000005 */
        /* <DEDUP_REMOVED lines=10> */
[----:B------:R-:W2:Y:S01]  /*1af90*/  LDSM.16.MT88.4 R4, [R4+UR38+0xf200] ;  /* 0x00f200260404783b */ /* 0x000ea20008004200 */
[----:B0-----:R-:W-:-:S04]  /*1afa0*/  IMAD.U32 R17, RZ, RZ, UR38 ;  /* 0x00000026ff117e24 */ /* 0x001fc8000f8e00ff */
[----:B------:R-:W-:-:S04]  /*1afb0*/  VIADD R17, R17, 0x200 ;  /* 0x0000020011117836 */ /* 0x000fc80000000000 */
[----:B------:R-:W-:Y:S02]  /*1afc0*/  IMAD.IADD R16, R3, 0x1, R17 ;  /* 0x0000000103107824 */ /* 0x000fe400078e0211 */
[----:B------:R-:W-:Y:S01]  /*1afd0*/  VIADD R3, R2, 0x3000 ;  /* 0x0000300002037836 */ /* 0x000fe20000000000 */
[C-C-:B--2---:R-:W-:Y:S02]  /*1afe0*/  PRMT R8, R4.reuse, 0x6420, R5.reuse ;  /* 0x0000642004087816 */ /* 0x144fe40000000005 */
        /* <DEDUP_REMOVED lines=16> */
[----:B------:R0:W2:Y:S02]  /*1b0f0*/  LDSM.16.MT88.4 R4, [R16+UR38+0xf200] ;  /* 0x00f200261004783b */ /* 0x0000a40008004200 */
[----:B0-----:R-:W-:-:S04]  /*1b100*/  IMAD.U32 R16, RZ, RZ, UR38 ;  /* 0x00000026ff107e24 */ /* 0x001fc8000f8e00ff */
[----:B------:R-:W-:-:S04]  /*1b110*/  VIADD R16, R16, 0x200 ;  /* 0x0000020010107836 */ /* 0x000fc80000000000 */
[--C-:B------:R-:W-:Y:S02]  /*1b120*/  IMAD.IADD R14, R14, 0x1, R16.reuse ;  /* 0x000000010e0e7824 */ /* 0x100fe400078e0210 */
[----:B------:R-:W-:Y:S02]  /*1b130*/  IMAD.IADD R16, R3, 0x1, R16 ;  /* 0x0000000103107824 */ /* 0x000fe400078e0210 */
[----:B------:R-:W-:Y:S01]  /*1b140*/  VIADD R3, R2, 0x3800 ;  /* 0x0000380002037836 */ /* 0x000fe20000000000 */
[C-C-:B--2---:R-:W-:Y:S02]  /*1b150*/  PRMT R8, R4.reuse, 0x6420, R5.reuse ;  /* 0x0000642004087816 */ /* 0x144fe40000000005 */
[----:B------:R-:W-:Y:S02]  /*1b160*/  PRMT R9, R4, 0x7531, R5 ;  /* 0x0000753104097816 */ /* 0x000fe40000000005 */
[C-C-:B------:R-:W-:Y:S02]  /*1b170*/  PRMT R10, R6.reuse, 0x6420, R7.reuse ;  /* 0x00006420060a7816 */ /* 0x140fe40000000007 */
[----:B------:R-:W-:-:S05]  /*1b180*/  PRMT R11, R6, 0x7531, R7 ;  /* 0x00007531060b7816 */ /* 0x000fca0000000007 */
[----:B------:R0:W-:Y:S04]  /*1b190*/  STSM.16.M88.4 [R14], R8 ;  /* 0x000000080e007844 */ /* 0x0001e80000000200 */
[----:B------:R-:W2:Y:S01]  /*1b1a0*/  LDSM.16.MT88.4 R4, [R13+UR38+0xf200] ;  /* 0x00f200260d04783b */ /* 0x000ea20008004200 */
[C---:B0-----:R-:W-:Y:S02]  /*1b1b0*/  LOP3.LUT R14, R3.reuse, R19, RZ, 0xfc, !PT ;  /* 0x00000013030e7212 */ /* 0x041fe400078efcff */
[----:B------:R-:W-:Y:S02]  /*1b1c0*/  LOP3.LUT R3, R3, R18, RZ, 0xfc, !PT ;  /* 0x0000001203037212 */ /* 0x000fe400078efcff */
[C-C-:B--2---:R-:W-:Y:S02]  /*1b1d0*/  PRMT R8, R4.reuse, 0x6420, R5.reuse ;  /* 0x0000642004087816 */ /* 0x144fe40000000005 */
[----:B------:R-:W-:-:S02]  /*1b1e0*/  PRMT R9, R4, 0x7531, R5 ;  /* 0x0000753104097816 */ /* 0x000fc40000000005 */
[C-C-:B------:R-:W-:Y:S02]  /*1b1f0*/  PRMT R10, R6.reuse, 0x6420, R7.reuse ;  /* 0x00006420060a7816 */ /* 0x140fe40000000007 */
[----:B------:R-:W-:-:S05]  /*1b200*/  PRMT R11, R6, 0x7531, R7 ;  /* 0x00007531060b7816 */ /* 0x000fca0000000007 */
[----:B------:R-:W-:Y:S04]  /*1b210*/  STSM.16.M88.4 [R16], R8 ;  /* 0x0000000810007844 */ /* 0x000fe80000000200 */
[----:B------:R0:W2:Y:S02]  /*1b220*/  LDSM.16.MT88.4 R4, [R14+UR38+0xf200] ;  /* 0x00f200260e04783b */ /* 0x0000a40008004200 */
[----:B0-----:R-:W-:Y:S02]  /*1b230*/  IMAD.U32 R14, RZ, RZ, UR38 ;  /* 0x00000026ff0e7e24 */ /* 0x001fe4000f8e00ff */
[----:B------:R-:W-:Y:S02]  /*1b240*/  VIADD R16, R2, 0x6000 ;  /* 0x0000600002107836 */ /* 0x000fe40000000000 */
[----:B------:R-:W-:-:S04]  /*1b250*/  VIADD R14, R14, 0x200 ;  /* 0x000002000e0e7836 */ /* 0x000fc80000000000 */
[----:B------:R-:W-:Y:S02]  /*1b260*/  IMAD.IADD R13, R3, 0x1, R14 ;  /* 0x00000001030d7824 */ /* 0x000fe400078e020e */
[----:B------:R-:W-:Y:S01]  /*1b270*/  VIADD R3, R2, 0x4000 ;  /* 0x0000400002037836 */ /* 0x000fe20000000000 */
[C-C-:B--2---:R-:W-:Y:S02]  /*1b280*/  PRMT R8, R4.reuse, 0x6420, R5.reuse ;  /* 0x0000642004087816 */ /* 0x144fe40000000005 */
[----:B------:R-:W-:Y:S02]  /*1b290*/  PRMT R9, R4, 0x7531, R5 ;  /* 0x0000753104097816 */ /* 0x000fe40000000005 */
[C-C-:B------:R-:W-:Y:S02]  /*1b2a0*/  PRMT R10, R6.reuse, 0x6420, R7.reuse ;  /* 0x00006420060a7816 */ /* 0x140fe40000000007 */
[----:B------:R-:W-:Y:S02]  /*1b2b0*/  PRMT R11, R6, 0x7531, R7 ;  /* 0x00007531060b7816 */ /* 0x000fe40000000007 */
[----:B------:R-:W-:-:S03]  /*1b2c0*/  LOP3.LUT R4, R16, R19, RZ, 0xfc, !PT ;  /* 0x0000001310047212 */ /* 0x000fc600078efcff */
        /* <DEDUP_REMOVED lines=9> */
[----:B------:R-:W-:-:S04]  /*1b360*/  LOP3.LUT R3, R3, R19, RZ, 0xfc, !PT ;  /* 0x0000001303037212 */ /* 0x000fc800078efcff */
[----:B------:R0:W-:Y:S04]  /*1b370*/  STSM.16.M88.4 [R14], R8 ;  /* 0x000000080e007844 */ /* 0x0001e80000000200 */
[----:B------:R-:W2:Y:S01]  /*1b380*/  LDSM.16.MT88.4 R4, [R15+UR38+0xf200] ;  /* 0x00f200260f04783b */ /* 0x000ea20008004200 */
[----:B0-----:R-:W-:-:S04]  /*1b390*/  IMAD.U32 R14, RZ, RZ, UR38 ;  /* 0x00000026ff0e7e24 */ /* 0x001fc8000f8e00ff */
[----:B------:R-:W-:-:S04]  /*1b3a0*/  VIADD R14, R14, 0x200 ;  /* 0x000002000e0e7836 */ /* 0x000fc80000000000 */
[--C-:B------:R-:W-:Y:S01]  /*1b3b0*/  IMAD.IADD R21, R21, 0x1, R14.reuse ;  /* 0x0000000115157824 */ /* 0x100fe200078e020e */
[C-C-:B--2---:R-:W-:Y:S02]  /*1b3c0*/  PRMT R8, R4.reuse, 0x6420, R5.reuse ;  /* 0x0000642004087816 */ /* 0x144fe40000000005 */
[----:B------:R-:W-:Y:S02]  /*1b3d0*/  PRMT R9, R4, 0x7531, R5 ;  /* 0x0000753104097816 */ /* 0x000fe40000000005 */
[----:B------:R-:W-:Y:S02]  /*1b3e0*/  LOP3.LUT R4, R13, R18, RZ, 0xfc, !PT ;  /* 0x000000120d047212 */ /* 0x000fe400078efcff */
[C-C-:B------:R-:W-:Y:S02]  /*1b3f0*/  PRMT R10, R6.reuse, 0x6420, R7.reuse ;  /* 0x00006420060a7816 */ /* 0x140fe40000000007 */
[----:B------:R-:W-:Y:S01]  /*1b400*/  PRMT R11, R6, 0x7531, R7 ;  /* 0x00007531060b7816 */ /* 0x000fe20000000007 */
[----:B------:R-:W-:Y:S01]  /*1b410*/  IMAD.IADD R15, R4, 0x1, R14 ;  /* 0x00000001040f7824 */ /* 0x000fe200078e020e */
[----:B------:R-:W-:-:S04]  /*1b420*/  LOP3.LUT R14, R20, R19, RZ, 0xfc, !PT ;  /* 0x00000013140e7212 */ /* 0x000fc800078efcff */
[----:B------:R-:W-:Y:S04]  /*1b430*/  STSM.16.M88.4 [R15], R8 ;  /* 0x000000080f007844 */ /* 0x000fe80000000200 */
[----:B------:R0:W2:Y:S02]  /*1b440*/  LDSM.16.MT88.4 R4, [R3+UR38+0xf200] ;  /* 0x00f200260304783b */ /* 0x0000a40008004200 */
[-C--:B0-----:R-:W-:Y:S02]  /*1b450*/  LOP3.LUT R3, R16, R18.reuse, RZ, 0xfc, !PT ;  /* 0x0000001210037212 */ /* 0x081fe400078efcff */
[----:B------:R-:W-:Y:S01]  /*1b460*/  LOP3.LUT R15, R17, R18, RZ, 0xfc, !PT ;  /* 0x00000012110f7212 */ /* 0x000fe200078efcff */
[----:B------:R-:W-:-:S04]  /*1b470*/  IMAD.U32 R17, RZ, RZ, UR38 ;  /* 0x00000026ff117e24 */ /* 0x000fc8000f8e00ff */
[----:B------:R-:W-:-:S04]  /*1b480*/  VIADD R17, R17, 0x200 ;  /* 0x0000020011117836 */ /* 0x000fc80000000000 */
[--C-:B------:R-:W-:Y:S02]  /*1b490*/  IMAD.IADD R15, R15, 0x1, R17.reuse ;  /* 0x000000010f0f7824 */ /* 0x100fe400078e0211 */
[----:B------:R-:W-:Y:S01]  /*1b4a0*/  IMAD.IADD R3, R3, 0x1, R17 ;  /* 0x0000000103037824 */ /* 0x000fe200078e0211 */
[C-C-:B--2---:R-:W-:Y:S02]  /*1b4b0*/  PRMT R8, R4.reuse, 0x6420, R5.reuse ;  /* 0x0000642004087816 */ /* 0x144fe40000000005 */
        /* <DEDUP_REMOVED lines=45> */
.L_x_4185:
[----:B------:R-:W3:Y:S01]  /*1b790*/  LDL.LU R3, [R1+0x4] ;  /* 0x0000040001037983 */ /* 0x000ee20000300800 */
[----:B--2---:R2:W-:Y:S01]  /*1b7a0*/  SYNCS.ARRIVE.TRANS64.A1T0 RZ, [R0+URZ+0x33450], RZ ;  /* 0x033450ff00ff79a7 */ /* 0x0045e2000810003f */
[----:B------:R-:W4:Y:S02]  /*1b7b0*/  S2R R2, SR_TID.X ;  /* 0x0000000000027919 */ /* 0x000f240000002100 */
[----:B----4-:R-:W-:Y:S01]  /*1b7c0*/  LOP3.LUT R2, R2, 0x7f, RZ, 0xc0, !PT ;  /* 0x0000007f02027812 */ /* 0x010fe200078ec0ff */
[----:B------:R-:W-:Y:S03]  /*1b7d0*/  BAR.SYNC.DEFER_BLOCKING 0x2, 0x80 ;  /* 0x0082000000007b1d */ /* 0x000fe60000010000 */
[----:B------:R-:W-:-:S13]  /*1b7e0*/  ISETP.NE.AND P0, PT, R2, RZ, PT ;  /* 0x000000ff0200720c */ /* 0x000fda0003f05270 */
[----:B------:R-:W-:Y:S02]  /*1b7f0*/  @!P0 VIADD R2, R0, 0x33480 ;  /* 0x0003348000028836 */ /* 0x000fe40000000000 */
[----:B--2---:R-:W-:-:S03]  /*1b800*/  VIADD R0, R12, 0x1 ;  /* 0x000000010c007836 */ /* 0x004fc60000000000 */
[----:B------:R-:W-:-:S04]  /*1b810*/  @!P0 PRMT R2, RZ, 0x654, R2 ;  /* 0x00000654ff028816 */ /* 0x000fc80000000002 */
[----:B------:R2:W-:Y:S01]  /*1b820*/  @!P0 SYNCS.ARRIVE.TRANS64.RED.A1T0 RZ, [R2+URZ], RZ ;  /* 0x000000ff02ff89a7 */ /* 0x0005e2000810043f */
[----:B------:R-:W-:-:S04]  /*1b830*/  ISETP.NE.AND P0, PT, R0, 0x2, PT ;  /* 0x000000020000780c */ /* 0x000fc80003f05270 */
[----:B--2---:R-:W-:Y:S02]  /*1b840*/  SEL R2, RZ, 0x1, P0 ;  /* 0x00000001ff027807 */ /* 0x004fe40000000000 */
[----:B------:R-:W-:Y:S02]  /*1b850*/  SEL R0, R0, RZ, P0 ;  /* 0x000000ff00007207 */ /* 0x000fe40000000000 */
[----:B---3--:R-:W-:Y:S01]  /*1b860*/  LOP3.LUT R2, R3, R2, RZ, 0x3c, !PT ;  /* 0x0000000203027212 */ /* 0x008fe200078e3cff */
[----:B------:R-:W-:-:S07]  /*1b870*/  IMAD.MOV.U32 R3, RZ, RZ, RZ ;  /* 0x000000ffff037224 */ /* 0x000fce00078e00ff */
.L_x_4132:
[----:B------:R-:W2:Y:S01]  /*1b880*/  S2R R5, SR_CgaCtaId ;  /* 0x0000000000057919 */ /* 0x000ea20000008800 */
[----:B------:R-:W-:Y:S02]  /*1b890*/  MOV R4, 0x400 ;  /* 0x0000040000047802 */ /* 0x000fe40000000f00 */
[----:B------:R-:W-:Y:S02]  /*1b8a0*/  SHF.L.U32 R3, R3, 0x1f, RZ ;  /* 0x0000001f03037819 */ /* 0x000fe400000006ff */
[----:B--2---:R-:W-:-:S04]  /*1b8b0*/  LEA R6, R5, R4, 0x18 ;  /* 0x0000000405067211 */ /* 0x004fc800078ec0ff */
[----:B------:R-:W2:Y:S02]  /*1b8c0*/  SYNCS.PHASECHK.TRANS64.TRYWAIT P0, [R6+URZ+0x33420], R3 ;  /* 0x03342003060075a7 */ /* 0x000ea4000800017f */
[----:B--2---:R-:W-:Y:S05]  /*1b8d0*/  @!P0 BRA `(.L_x_4186) ;  /* 0x0000000c00fc8947 */ /* 0x004fea0003800000 */
.L_x_4221:
[----:B------:R-:W3:Y:S02]  /*1b8e0*/  S2R R4, SR_TID.X ;  /* 0x0000000000047919 */ /* 0x000ee40000002100 */
[----:B---3--:R-:W-:-:S04]  /*1b8f0*/  SHF.R.U32.HI R4, RZ, 0x5, R4 ;  /* 0x00000005ff047819 */ /* 0x008fc80000011604 */
[----:B------:R-:W-:-:S05]  /*1b900*/  LOP3.LUT R4, R4, 0x3, RZ, 0xc0, !PT ;  /* 0x0000000304047812 */ /* 0x000fca00078ec0ff */
[----:B--2---:R-:W2:Y:S02]  /*1b910*/  SHFL.IDX PT, R3, R4, RZ, 0x1f ;  /* 0x00001fff04037589 */ /* 0x004ea400000e0000 */
[----:B--2---:R-:W-:-:S13]  /*1b920*/  ISETP.NE.AND P0, PT, R3, RZ, PT ;  /* 0x000000ff0300720c */ /* 0x004fda0003f05270 */
[----:B------:R-:W-:Y:S05]  /*1b930*/  @P0 BRA `(.L_x_4044) ;  /* 0x0000000000a40947 */ /* 0x000fea0003800000 */
[----:B------:R-:W-:-:S13]  /*1b940*/  ELECT P0, URZ, PT ;  /* 0x00000000003f782f */ /* 0x000fda0003800000 */
[----:B------:R-:W-:Y:S05]  /*1b950*/  @!P0 BRA `(.L_x_4044) ;  /* 0x00000000009c8947 */ /* 0x000fea0003800000 */
[----:B------:R-:W2:Y:S02]  /*1b960*/  LDL R4, [R1+0x18] ;  /* 0x0000180001047983 */ /* 0x000ea40000100800 */
[----:B--2---:R-:W-:-:S13]  /*1b970*/  R2UR UR4, R4 ;  /* 0x00000000040472ca */ /* 0x004fda00000e0000 */
[----:B------:R-:W-:-:S06]  /*1b980*/  ULOP3.LUT UR4, UR4, 0x2, URZ, 0xfc, !UPT ;  /* 0x0000000204047892 */ /* 0x000fcc000f8efc3f */
[----:B------:R-:W-:-:S05]  /*1b990*/  IMAD.U32 R3, RZ, RZ, UR4 ;  /* 0x00000004ff037e24 */ /* 0x000fca000f8e00ff */
[----:B------:R-:W-:-:S13]  /*1b9a0*/  ISETP.NE.AND P0, PT, R3, 0x3, PT ;  /* 0x000000030300780c */ /* 0x000fda0003f05270 */
[----:B------:R-:W-:Y:S05]  /*1b9b0*/  @!P0 BRA `(.L_x_4187) ;  /* 0x0000000000048947 */ /* 0x000fea0003800000 */
[----:B------:R-:W-:Y:S01]  /*1b9c0*/  BPT.TRAP 0x1 ;  /* 0x000000040000795c */ /* 0x000fe20000300000 */
.L_x_4187:
        /* <DEDUP_REMOVED lines=12> */
.L_x_4222:
[----:B------:R-:W2:Y:S02]  /*1ba90*/  SYNCS.PHASECHK.TRANS64.TRYWAIT P1, [R5+URZ], R2 ;  /* 0x00000002050075a7 */ /* 0x000ea4000802017f */
[----:B--2---:R-:W-:Y:S05]  /*1baa0*/  @!P1 BRA `(.L_x_4189) ;  /* 0x0000000c00b09947 */ /* 0x004fea0003800000 */
.L_x_4223:
[----:B------:R-:W-:Y:S05]  /*1bab0*/  @!P0 BRA `(.L_x_4190) ;  /* 0x0000000000048947 */ /* 0x000fea0003800000 */
[----:B------:R-:W-:Y:S01]  /*1bac0*/  BPT.TRAP 0x1 ;  /* 0x000000040000795c */ /* 0x000fe20000300000 */
.L_x_4190:
[----:B--2---:R-:W-:-:S04]  /*1bad0*/  IMAD R5, R0, 0x8, R6 ;  /* 0x0000000800057824 */ /* 0x004fc800078e0206 */
[----:B------:R-:W2:Y:S02]  /*1bae0*/  SYNCS.PHASECHK.TRANS64.TRYWAIT P1, [R5+URZ+0x33460], R4 ;  /* 0x03346004050075a7 */ /* 0x000ea4000802017f */
[----:B--2---:R-:W-:Y:S05]  /*1baf0*/  @!P1 BRA `(.L_x_4191) ;  /* 0x0000000c00b09947 */ /* 0x004fea0003800000 */
.L_x_4224:
[----:B------:R-:W-:Y:S05]  /*1bb00*/  @!P0 BRA `(.L_x_4192) ;  /* 0x0000000000048947 */ /* 0x000fea0003800000 */
[----:B------:R-:W-:Y:S01]  /*1bb10*/  BPT.TRAP 0x1 ;  /* 0x000000040000795c */ /* 0x000fe20000300000 */
.L_x_4192:
[----:B------:R-:W-:-:S04]  /*1bb20*/  IMAD R3, R3, 0x8, R6 ;  /* 0x0000000803037824 */ /* 0x000fc800078e0206 */
[----:B------:R-:W3:Y:S02]  /*1bb30*/  SYNCS.PHASECHK.TRANS64.TRYWAIT P1, [R3+URZ+0x33460], R2 ;  /* 0x03346002030075a7 */ /* 0x000ee4000802017f */
[----:B---3--:R-:W-:Y:S05]  /*1bb40*/  @!P1 BRA `(.L_x_4193) ;  /* 0x0000000c00b09947 */ /* 0x008fea0003800000 */
.L_x_4225:
[----:B------:R-:W-:Y:S05]  /*1bb50*/  @!P0 BRA `(.L_x_4194) ;  /* 0x0000000000048947 */ /* 0x000fea0003800000 */
[----:B------:R-:W-:Y:S01]  /*1bb60*/  BPT.TRAP 0x1 ;  /* 0x000000040000795c */ /* 0x000fe20000300000 */
.L_x_4194:
[----:B------:R-:W4:Y:S02]  /*1bb70*/  SYNCS.PHASECHK.TRANS64.TRYWAIT P0, [R5+URZ+0x33480], R4 ;  /* 0x03348004050075a7 */ /* 0x000f24000800017f */
[----:B----4-:R-:W-:Y:S05]  /*1bb80*/  @!P0 BRA `(.L_x_4195) ;  /* 0x0000000c00b48947 */ /* 0x010fea0003800000 */
.L_x_4196:
[----:B------:R0:W0:Y:S02]  /*1bb90*/  SYNCS.PHASECHK.TRANS64.TRYWAIT P0, [R3+URZ+0x33480], R2 ;  /* 0x03348002030075a7 */ /* 0x000024000800017f */
[----:B0-----:R-:W-:Y:S05]  /*1bba0*/  @!P0 NANOSLEEP.SYNCS 0x989680 ;  /* 0x009896800000895d */ /* 0x001fea0003900000 */
[----:B------:R-:W0:Y:S02]  /*1bbb0*/  @!P0 SYNCS.PHASECHK.TRANS64 P0, [R3+URZ+0x33480], R2 ;  /* 0x03348002030085a7 */ /* 0x000e24000800007f */
[----:B0-----:R-:W-:Y:S05]  /*1bbc0*/  @!P0 BRA `(.L_x_4196) ;  /* 0xfffffffc00f08947 */ /* 0x001fea000383ffff */
.L_x_4044:
[----:B------:R-:W-:Y:S05]  /*1bbd0*/  BSYNC B6 ;  /* 0x0000000000067941 */ /* 0x000fea0003800000 */
.L_x_4041:
[----:B------:R-:W-:Y:S05]  /*1bbe0*/  EXIT ;  /* 0x000000000000794d */ /* 0x000fea0003800000 */
.L_x_4054:
[----:B0-----:R-:W-:-:S04]  /*1bbf0*/  IMAD.U32 R3, RZ, RZ, UR37 ;  /* 0x00000025ff037e24 */ /* 0x001fc8000f8e00ff */
[----:B------:R0:W1:Y:S03]  /*1bc00*/  SYNCS.PHASECHK.TRANS64.TRYWAIT P0, [R3+URZ+0x33400], R0 ;  /* 0x03340000030075a7 */ /* 0x000066000800017f */
[----:B-1----:R-:W-:Y:S05]  /*1bc10*/  @!P0 NANOSLEEP.SYNCS 0x989680 ;  /* 0x009896800000895d */ /* 0x002fea0003900000 */
[----:B------:R-:W1:Y:S02]  /*1bc20*/  @!P0 SYNCS.PHASECHK.TRANS64 P0, [R3+URZ+0x33400], R0 ;  /* 0x03340000030085a7 */ /* 0x000e64000800007f */
[----:B-1----:R-:W-:Y:S05]  /*1bc30*/  @!P0 BRA `(.L_x_4054) ;  /* 0xfffffffc00ec8947 */ /* 0x002fea000383ffff */
[----:B------:R-:W-:Y:S05]  /*1bc40*/  BRA `(.L_x_4197) ;  /* 0xfffffe5c00f47947 */ /* 0x000fea000383ffff */
.L_x_4058:
[----:B--2---:R-:W-:-:S04]  /*1bc50*/  IMAD.U32 R5, RZ, RZ, UR37 ;  /* 0x00000025ff057e24 */ /* 0x004fc8000f8e00ff */
[----:B------:R2:W3:Y:S03]  /*1bc60*/  SYNCS.PHASECHK.TRANS64.TRYWAIT P2, [R5+URZ+0x33430], R0 ;  /* 0x03343000050075a7 */ /* 0x0004e6000804017f */
[----:B---3--:R-:W-:Y:S05]  /*1bc70*/  @!P2 NANOSLEEP.SYNCS 0x989680 ;  /* 0x009896800000a95d */ /* 0x008fea0003900000 */
[----:B------:R-:W3:Y:S02]  /*1bc80*/  @!P2 SYNCS.PHASECHK.TRANS64 P2, [R5+URZ+0x33430], R0 ;  /* 0x033430000500a5a7 */ /* 0x000ee4000804007f */
[----:B---3--:R-:W-:Y:S05]  /*1bc90*/  @!P2 BRA `(.L_x_4058) ;  /* 0xfffffffc00eca947 */ /* 0x008fea000383ffff */
[----:B------:R-:W-:Y:S05]  /*1bca0*/  BRA `(.L_x_4057) ;  /* 0xfffffe6000247947 */ /* 0x000fea000383ffff */
.L_x_4074:
[----:B-1----:R-:W-:-:S04]  /*1bcb0*/  IMAD.U32 R12, RZ, RZ, UR10 ;  /* 0x0000000aff0c7e24 */ /* 0x002fc8000f8e00ff */
[----:B------:R1:W2:Y:S03]  /*1bcc0*/  SYNCS.PHASECHK.TRANS64.TRYWAIT P2, [R12+URZ+0x33430], R11 ;  /* 0x0334300b0c0075a7 */ /* 0x0002a6000804017f */
[----:B--2---:R-:W-:Y:S05]  /*1bcd0*/  @!P2 NANOSLEEP.SYNCS 0x989680 ;  /* 0x009896800000a95d */ /* 0x004fea0003900000 */
[----:B------:R-:W2:Y:S02]  /*1bce0*/  @!P2 SYNCS.PHASECHK.TRANS64 P2, [R12+URZ+0x33430], R11 ;  /* 0x0334300b0c00a5a7 */ /* 0x000ea4000804007f */
[----:B--2---:R-:W-:Y:S05]  /*1bcf0*/  @!P2 BRA `(.L_x_4074) ;  /* 0xfffffffc00eca947 */ /* 0x004fea000383ffff */
[----:B------:R-:W-:Y:S05]  /*1bd00*/  BRA `(.L_x_4071) ;  /* 0xfffffeac00187947 */ /* 0x000fea000383ffff */
.L_x_4078:
[----:B-1----:R-:W-:-:S04]  /*1bd10*/  IMAD.U32 R12, RZ, RZ, UR10 ;  /* 0x0000000aff0c7e24 */ /* 0x002fc8000f8e00ff */
[----:B------:R1:W2:Y:S03]  /*1bd20*/  SYNCS.PHASECHK.TRANS64.TRYWAIT P2, [R12+URZ+0x33450], R11 ;  /* 0x0334500b0c0075a7 */ /* 0x0002a6000804017f */
[----:B--2---:R-:W-:Y:S05]  /*1bd30*/  @!P2 NANOSLEEP.SYNCS 0x989680 ;  /* 0x009896800000a95d */ /* 0x004fea0003900000 */
[----:B------:R-:W2:Y:S02]  /*1bd40*/  @!P2 SYNCS.PHASECHK.TRANS64 P2, [R12+URZ+0x33450], R11 ;  /* 0x0334500b0c00a5a7 */ /* 0x000ea4000804007f */
[----:B--2---:R-:W-:Y:S05]  /*1bd50*/  @!P2 BRA `(.L_x_4078) ;  /* 0xfffffffc00eca947 */ /* 0x004fea000383ffff */
[----:B------:R-:W-:Y:S05]  /*1bd60*/  BRA `(.L_x_4075) ;  /* 0xfffffeb800207947 */ /* 0x000fea000383ffff */
.L_x_4096:
[----:B-1----:R-:W-:-:S04]  /*1bd70*/  IMAD.U32 R5, RZ, RZ, UR7 ;  /* 0x00000007ff057e24 */ /* 0x002fc8000f8e00ff */
[----:B------:R1:W2:Y:S03]  /*1bd80*/  SYNCS.PHASECHK.TRANS64.TRYWAIT P2, [R5+URZ+0x33430], R4 ;  /* 0x03343004050075a7 */ /* 0x0002a6000804017f */
[----:B--2---:R-:W-:Y:S05]  /*1bd90*/  @!P2 NANOSLEEP.SYNCS 0x989680 ;  /* 0x009896800000a95d */ /* 0x004fea0003900000 */
[----:B------:R-:W2:Y:S02]  /*1bda0*/  @!P2 SYNCS.PHASECHK.TRANS64 P2, [R5+URZ+0x33430], R4 ;  /* 0x033430040500a5a7 */ /* 0x000ea4000804007f */
[----:B--2---:R-:W-:Y:S05]  /*1bdb0*/  @!P2 BRA `(.L_x_4096) ;  /* 0xfffffffc00eca947 */ /* 0x004fea000383ffff */
[----:B------:R-:W-:Y:S05]  /*1bdc0*/  BRA `(.L_x_4093) ;  /* 0xfffffef800887947 */ /* 0x000fea000383ffff */
.L_x_4100:
[----:B-1----:R-:W-:-:S04]  /*1bdd0*/  IMAD.U32 R5, RZ, RZ, UR10 ;  /* 0x0000000aff057e24 */ /* 0x002fc8000f8e00ff */
[----:B------:R1:W2:Y:S03]  /*1bde0*/  SYNCS.PHASECHK.TRANS64.TRYWAIT P2, [R5+URZ+0x33450], R4 ;  /* 0x03345004050075a7 */ /* 0x0002a6000804017f */
[----:B--2---:R-:W-:Y:S05]  /*1bdf0*/  @!P2 NANOSLEEP.SYNCS 0x989680 ;  /* 0x009896800000a95d */ /* 0x004fea0003900000 */
[----:B------:R-:W2:Y:S02]  /*1be00*/  @!P2 SYNCS.PHASECHK.TRANS64 P2, [R5+URZ+0x33450], R4 ;  /* 0x033450040500a5a7 */ /* 0x000ea4000804007f */
[----:B--2---:R-:W-:Y:S05]  /*1be10*/  @!P2 BRA `(.L_x_4100) ;  /* 0xfffffffc00eca947 */ /* 0x004fea000383ffff */
[----:B------:R-:W-:Y:S05]  /*1be20*/  BRA `(.L_x_4097) ;  /* 0xffffff0400b47947 */ /* 0x000fea000383ffff */
.L_x_4107:
[----:B-1----:R-:W-:-:S04]  /*1be30*/  IMAD.U32 R5, RZ, RZ, UR10 ;  /* 0x0000000aff057e24 */ /* 0x002fc8000f8e00ff */
[----:B------:R1:W2:Y:S03]  /*1be40*/  SYNCS.PHASECHK.TRANS64.TRYWAIT P2, [R5+URZ+0x33430], R4 ;  /* 0x03343004050075a7 */ /* 0x0002a6000804017f */
[----:B--2---:R-:W-:Y:S05]  /*1be50*/  @!P2 NANOSLEEP.SYNCS 0x989680 ;  /* 0x009896800000a95d */ /* 0x004fea0003900000 */
[----:B------:R-:W2:Y:S02]  /*1be60*/  @!P2 SYNCS.PHASECHK.TRANS64 P2, [R5+URZ+0x33430], R4 ;  /* 0x033430040500a5a7 */ /* 0x000ea4000804007f */
[----:B--2---:R-:W-:Y:S05]  /*1be70*/  @!P2 BRA `(.L_x_4107) ;  /* 0xfffffffc00eca947 */ /* 0x004fea000383ffff */
[----:B------:R-:W-:Y:S05]  /*1be80*/  BRA `(.L_x_4104) ;  /* 0xffffff2800487947 */ /* 0x000fea000383ffff */
.L_x_4111:
[----:B-1----:R-:W-:-:S04]  /*1be90*/  IMAD.U32 R5, RZ, RZ, UR10 ;  /* 0x0000000aff057e24 */ /* 0x002fc8000f8e00ff */
[----:B------:R1:W2:Y:S03]  /*1bea0*/  SYNCS.PHASECHK.TRANS64.TRYWAIT P2, [R5+URZ+0x33450], R4 ;  /* 0x03345004050075a7 */ /* 0x0002a6000804017f */
[----:B--2---:R-:W-:Y:S05]  /*1beb0*/  @!P2 NANOSLEEP.SYNCS 0x989680 ;  /* 0x009896800000a95d */ /* 0x004fea0003900000 */
[----:B------:R-:W2:Y:S02]  /*1bec0*/  @!P2 SYNCS.PHASECHK.TRANS64 P2, [R5+URZ+0x33450], R4 ;  /* 0x033450040500a5a7 */ /* 0x000ea4000804007f */
[----:B--2---:R-:W-:Y:S05]  /*1bed0*/  @!P2 BRA `(.L_x_4111) ;  /* 0xfffffffc00eca947 */ /* 0x004fea000383ffff */
[----:B------:R-:W-:Y:S05]  /*1bee0*/  BRA `(.L_x_4108) ;  /* 0xffffff3400647947 */ /* 0x000fea000383ffff */
.L_x_4125:
[----:B-1----:R-:W-:-:S04]  /*1bef0*/  IMAD.U32 R3, RZ, RZ, UR9 ;  /* 0x00000009ff037e24 */ /* 0x002fc8000f8e00ff */
[----:B------:R1:W2:Y:S03]  /*1bf00*/  SYNCS.PHASECHK.TRANS64.TRYWAIT P1, [R3+URZ+0x33450], R0 ;  /* 0x03345000030075a7 */ /* 0x0002a6000802017f */
[----:B--2---:R-:W-:Y:S05]  /*1bf10*/  @!P1 NANOSLEEP.SYNCS 0x989680 ;  /* 0x009896800000995d */ /* 0x004fea0003900000 */
[----:B------:R-:W2:Y:S02]  /*1bf20*/  @!P1 SYNCS.PHASECHK.TRANS64 P1, [R3+URZ+0x33450], R0 ;  /* 0x03345000030095a7 */ /* 0x000ea4000802007f */
[----:B--2---:R-:W-:Y:S05]  /*1bf30*/  @!P1 BRA `(.L_x_4125) ;  /* 0xfffffffc00ec9947 */ /* 0x004fea000383ffff */
[----:B------:R-:W-:Y:S05]  /*1bf40*/  BRA `(.L_x_4124) ;  /* 0xffffff7000e07947 */ /* 0x000fea000383ffff */
.L_x_4144:
[----:B------:R-:W-:Y:S02]  /*1bf50*/  IMAD.MOV.U32 R13, RZ, RZ, R6 ;  /* 0x000000ffff0d7224 */ /* 0x000fe400078e0006 */
[----:B------:R-:W-:Y:S02]  /*1bf60*/  IMAD.MOV.U32 R12, RZ, RZ, RZ ;  /* 0x000000ffff0c7224 */ /* 0x000fe400078e00ff */
[----:B------:R-:W-:Y:S02]  /*1bf70*/  IMAD.MOV.U32 R11, RZ, RZ, 0x1f ;  /* 0x0000001fff0b7424 */ /* 0x000fe400078e00ff */
[----:B------:R-:W-:-:S07]  /*1bf80*/  IMAD.MOV.U32 R15, RZ, RZ, -0x1 ;  /* 0xffffffffff0f7424 */ /* 0x000fce00078e00ff */
[----:B0-----:R-:W-:Y:S05]  /*1bf90*/  WARPSYNC.COLLECTIVE R15, `(.L_x_4198) ;  /* 0x000000000f087348 */ /* 0x001fea0003c00000 */
[----:B------:R1:W2:Y:S02]  /*1bfa0*/  SHFL.IDX P6, R14, R13, R12, R11 ;  /* 0x0000000c0d0e7389 */ /* 0x0002a400000c000b */
[----:B012---:R-:W-:Y:S01]  /*1bfb0*/  ENDCOLLECTIVE ;  /* 0x000000000000791b */ /* 0x007fe20003800000 */
.L_x_4198:
[----:B------:R-:W-:Y:S05]  /*1bfc0*/  BRA `(.L_x_4199) ;  /* 0xffffffc000a87947 */ /* 0x000fea000383ffff */
.L_x_4146:
[----:B------:R-:W-:Y:S01]  /*1bfd0*/  BSSY B0, `(.L_x_4200) ;  /* 0x0000006000007945 */ /* 0x000fe20003800000 */
[----:B------:R-:W-:-:S07]  /*1bfe0*/  IMAD.MOV.U32 R15, RZ, RZ, -0x1 ;  /* 0xffffffffff0f7424 */ /* 0x000fce00078e00ff */
[----:B0-----:R-:W-:Y:S05]  /*1bff0*/  WARPSYNC.COLLECTIVE R15, `(.L_x_4201) ;  /* 0x000000000f0c7348 */ /* 0x001fea0003c00000 */
[----:B------:R-:W-:Y:S02]  /*1c000*/  ELECT P6, UR62, PT ;  /* 0x00000000003e782f */ /* 0x000fe400038c0000 */
[----:B------:R-:W-:Y:S01]  /*1c010*/  MOV R14, UR62 ;  /* 0x0000003e000e7c02 */ /* 0x000fe20008000f00 */
[----:B0-----:R-:W-:Y:S10]  /*1c020*/  ENDCOLLECTIVE ;  /* 0x000000000000791b */ /* 0x001ff40003800000 */
.L_x_4201:
[----:B------:R-:W-:Y:S05]  /*1c030*/  BSYNC B0 ;  /* 0x0000000000007941 */ /* 0x000fea0003800000 */
.L_x_4200:
[----:B------:R-:W-:Y:S05]  /*1c040*/  BRA `(.L_x_4202) ;  /* 0xffffffc000b07947 */ /* 0x000fea000383ffff */
.L_x_4148:
[----:B-1----:R-:W-:-:S04]  /*1c050*/  IMAD.U32 R3, RZ, RZ, UR38 ;  /* 0x00000026ff037e24 */ /* 0x002fc8000f8e00ff */
[----:B------:R1:W2:Y:S03]  /*1c060*/  SYNCS.PHASECHK.TRANS64.TRYWAIT P0, [R3+URZ+0x33480], R2 ;  /* 0x03348002030075a7 */ /* 0x0002a6000800017f */
[----:B--2---:R-:W-:Y:S05]  /*1c070*/  @!P0 NANOSLEEP.SYNCS 0x989680 ;  /* 0x009896800000895d */ /* 0x004fea0003900000 */
[----:B------:R-:W2:Y:S02]  /*1c080*/  @!P0 SYNCS.PHASECHK.TRANS64 P0, [R3+URZ+0x33480], R2 ;  /* 0x03348002030085a7 */ /* 0x000ea4000800007f */
[----:B--2---:R-:W-:Y:S05]  /*1c090*/  @!P0 BRA `(.L_x_4148) ;  /* 0xfffffffc00ec8947 */ /* 0x004fea000383ffff */
[----:B------:R-:W-:Y:S05]  /*1c0a0*/  BRA `(.L_x_4203) ;  /* 0xffffffc000fc7947 */ /* 0x000fea000383ffff */
.L_x_4150:
[----:B-1----:R-:W-:-:S04]  /*1c0b0*/  IMAD.U32 R3, RZ, RZ, UR38 ;  /* 0x00000026ff037e24 */ /* 0x002fc8000f8e00ff */
[----:B------:R1:W2:Y:S03]  /*1c0c0*/  SYNCS.PHASECHK.TRANS64.TRYWAIT P0, [R3+URZ+0x33440], R2 ;  /* 0x03344002030075a7 */ /* 0x0002a6000800017f */
[----:B--2---:R-:W-:Y:S05]  /*1c0d0*/  @!P0 NANOSLEEP.SYNCS 0x989680 ;  /* 0x009896800000895d */ /* 0x004fea0003900000 */
[----:B------:R-:W2:Y:S02]  /*1c0e0*/  @!P0 SYNCS.PHASECHK.TRANS64 P0, [R3+URZ+0x33440], R2 ;  /* 0x03344002030085a7 */ /* 0x000ea4000800007f */
[----:B--2---:R-:W-:Y:S05]  /*1c0f0*/  @!P0 BRA `(.L_x_4150) ;  /* 0xfffffffc00ec8947 */ /* 0x004fea000383ffff */
[----:B------:R-:W-:Y:S05]  /*1c100*/  BRA `(.L_x_4204) ;  /* 0xffffffc400747947 */ /* 0x000fea000383ffff */
.L_x_4153:
[----:B------:R-:W-:Y:S01]  /*1c110*/  IMAD.MOV.U32 R13, RZ, RZ, R6 ;  /* 0x000000ffff0d7224 */ /* 0x000fe200078e0006 */
[----:B------:R-:W-:Y:S01]  /*1c120*/  LEA.HI R4, R10, UR40, RZ, 0x1e ;  /* 0x000000280a047c11 */ /* 0x000fe2000f8ff0ff */
[----:B------:R-:W-:Y:S02]  /*1c130*/  IMAD.MOV.U32 R12, RZ, RZ, RZ ;  /* 0x000000ffff0c7224 */ /* 0x000fe400078e00ff */
[----:B------:R-:W-:Y:S02]  /*1c140*/  IMAD.MOV.U32 R11, RZ, RZ, 0x1c1f ;  /* 0x00001c1fff0b7424 */ /* 0x000fe400078e00ff */
[----:B------:R-:W-:Y:S02]  /*1c150*/  IMAD.MOV.U32 R15, RZ, RZ, -0x1 ;  /* 0xffffffffff0f7424 */ /* 0x000fe400078e00ff */
[----:B------:R-:W-:-:S07]  /*1c160*/  VIADD R10, R4, 0x20 ;  /* 0x00000020040a7836 */ /* 0x000fce0000000000 */
[----:B------:R-:W-:Y:S05]  /*1c170*/  WARPSYNC.COLLECTIVE R15, `(.L_x_4205) ;  /* 0x000000000f087348 */ /* 0x000fea0003c00000 */
[----:B------:R0:W1:Y:S02]  /*1c180*/  SHFL.IDX P6, R14, R13, R12, R11 ;  /* 0x0000000c0d0e7389 */ /* 0x00006400000c000b */
[----:B01----:R-:W-:Y:S01]  /*1c190*/  ENDCOLLECTIVE ;  /* 0x000000000000791b */ /* 0x003fe20003800000 */
.L_x_4205:
[----:B------:R-:W-:Y:S02]  /*1c1a0*/  IMAD.MOV.U32 R13, RZ, RZ, R7 ;  /* 0x000000ffff0d7224 */ /* 0x000fe400078e0007 */
[----:B------:R-:W-:-:S07]  /*1c1b0*/  IMAD.MOV.U32 R2, RZ, RZ, R14 ;  /* 0x000000ffff027224 */ /* 0x000fce00078e000e */
[----:B------:R-:W-:Y:S05]  /*1c1c0*/  WARPSYNC.COLLECTIVE R15, `(.L_x_4206) ;  /* 0x000000000f087348 */ /* 0x000fea0003c00000 */
[----:B------:R0:W1:Y:S02]  /*1c1d0*/  SHFL.IDX P6, R14, R13, R12, R11 ;  /* 0x0000000c0d0e7389 */ /* 0x00006400000c000b */
[----:B01----:R-:W-:Y:S01]  /*1c1e0*/  ENDCOLLECTIVE ;  /* 0x000000000000791b */ /* 0x003fe20003800000 */
.L_x_4206:
        /* <DEDUP_REMOVED lines=10> */
.L_x_4207:
[----:B------:R-:W-:-:S05]  /*1c290*/  @!P4 IADD3 R3, P3, R8, R3, RZ ;  /* 0x000000030803c210 */ /* 0x000fca0007f7e0ff */
[----:B------:R-:W-:Y:S01]  /*1c2a0*/  @!P4 IMAD.X R2, RZ, RZ, R2, P3 ;  /* 0x000000ffff02c224 */ /* 0x000fe200018e0602 */
[----:B------:R-:W-:Y:S01]  /*1c2b0*/  ISETP.GE.AND P3, PT, R10, R5, PT ;  /* 0x000000050a00720c */ /* 0x000fe20003f66270 */
[----:B------:R-:W-:-:S03]  /*1c2c0*/  VIADD R10, R4, 0x40 ;  /* 0x00000040040a7836 */ /* 0x000fc60000000000 */
        /* <DEDUP_REMOVED lines=14> */
.L_x_4208:
[----:B------:R-:W-:Y:S02]  /*1c3b0*/  @!P3 VIADD R9, R0, UR38 ;  /* 0x000000260009bc36 */ /* 0x000fe40008000000 */
[----:B------:R-:W-:Y:S02]  /*1c3c0*/  IMAD.MOV.U32 R13, RZ, RZ, R6 ;  /* 0x000000ffff0d7224 */ /* 0x000fe400078e0006 */
[----:B------:R-:W-:Y:S01]  /*1c3d0*/  IMAD.MOV.U32 R12, RZ, RZ, 0x2 ;  /* 0x00000002ff0c7424 */ /* 0x000fe200078e00ff */
[----:B------:R-:W-:-:S13]  /*1c3e0*/  @!P3 IADD3 R3, P4, R8, R14, RZ ;  /* 0x0000000e0803b210 */ /* 0x000fda0007f9e0ff */
[----:B------:R-:W-:Y:S05]  /*1c3f0*/  WARPSYNC.COLLECTIVE R15, `(.L_x_4209) ;  /* 0x000000000f087348 */ /* 0x000fea0003c00000 */
[----:B------:R0:W1:Y:S02]  /*1c400*/  SHFL.IDX P6, R14, R13, R12, R11 ;  /* 0x0000000c0d0e7389 */ /* 0x00006400000c000b */
[----:B01----:R-:W-:Y:S01]  /*1c410*/  ENDCOLLECTIVE ;  /* 0x000000000000791b */ /* 0x003fe20003800000 */
.L_x_4209:
[----:B------:R-:W-:-:S05]  /*1c420*/  @!P3 IMAD.X R2, RZ, RZ, R2, P4 ;  /* 0x000000ffff02b224 */ /* 0x000fca00020e0602 */
[----:B------:R-:W-:-:S04]  /*1c430*/  @!P3 LOP3.LUT R3, R3, R2, RZ, 0x3c, !PT ;  /* 0x000000020303b212 */ /* 0x000fc800078e3cff */
[----:B------:R-:W-:Y:S01]  /*1c440*/  @!P3 LOP3.LUT R2, R3, R2, RZ, 0x3c, !PT ;  /* 0x000000020302b212 */ /* 0x000fe200078e3cff */
[----:B------:R-:W-:-:S03]  /*1c450*/  IMAD.MOV.U32 R13, RZ, RZ, R7 ;  /* 0x000000ffff0d7224 */ /* 0x000fc600078e0007 */
        /* <DEDUP_REMOVED lines=12> */
.L_x_4210:
[----:B------:R-:W-:Y:S02]  /*1c520*/  @!P3 VIADD R21, R0, UR38 ;  /* 0x000000260015bc36 */ /* 0x000fe40008000000 */
[----:B------:R-:W-:Y:S02]  /*1c530*/  IMAD.MOV.U32 R13, RZ, RZ, R6 ;  /* 0x000000ffff0d7224 */ /* 0x000fe400078e0006 */
[----:B------:R-:W-:Y:S01]  /*1c540*/  IMAD.MOV.U32 R12, RZ, RZ, 0x3 ;  /* 0x00000003ff0c7424 */ /* 0x000fe200078e00ff */
[----:B------:R-:W-:-:S13]  /*1c550*/  @!P3 IADD3 R3, P4, R8, R14, RZ ;  /* 0x0000000e0803b210 */ /* 0x000fda0007f9e0ff */
[----:B------:R-:W-:Y:S05]  /*1c560*/  WARPSYNC.COLLECTIVE R15, `(.L_x_4211) ;  /* 0x000000000f087348 */ /* 0x000fea0003c00000 */
[----:B------:R0:W1:Y:S02]  /*1c570*/  SHFL.IDX P6, R14, R13, R12, R11 ;  /* 0x0000000c0d0e7389 */ /* 0x00006400000c000b */
[----:B01----:R-:W-:Y:S01]  /*1c580*/  ENDCOLLECTIVE ;  /* 0x000000000000791b */ /* 0x003fe20003800000 */
.L_x_4211:
        /* <DEDUP_REMOVED lines=8> */
[----:B------:R0:W-:Y:S01]  /*1c610*/  @!P3 LDGSTS.E.BYPASS.LTC128B.128 [R21+0x1f200], desc[UR58][R2.64], !P2 ;  /* 0x1f2000000215bfae */ /* 0x0001e2000d101d7a */
[----:B------:R-:W-:-:S03]  /*1c620*/  IMAD.MOV.U32 R6, RZ, RZ, R14 ;  /* 0x000000ffff067224 */ /* 0x000fc600078e000e */
[----:B------:R0:W-:Y:S04]  /*1c630*/  @!P3 LDGSTS.E.BYPASS.LTC128B.128 [R21+0x21200], desc[UR58][R2.64+0x40], !P0 ;  /* 0x212000400215bfae */ /* 0x0001e8000c101d7a */
[----:B------:R0:W-:Y:S02]  /*1c640*/  @!P3 LDGSTS.E.BYPASS.LTC128B.128 [R21+0x23200], desc[UR58][R2.64+0x80], !P1 ;  /* 0x232000800215bfae */ /* 0x0001e4000c901d7a */
[----:B0-----:R-:W-:Y:S05]  /*1c650*/  WARPSYNC.COLLECTIVE R15, `(.L_x_4212) ;  /* 0x000000000f087348 */ /* 0x001fea0003c00000 */
[----:B------:R1:W2:Y:S02]  /*1c660*/  SHFL.IDX P6, R14, R13, R12, R11 ;  /* 0x0000000c0d0e7389 */ /* 0x0002a400000c000b */
[----:B012---:R-:W-:Y:S01]  /*1c670*/  ENDCOLLECTIVE ;  /* 0x000000000000791b */ /* 0x007fe20003800000 */
.L_x_4212:
[----:B------:R-:W-:Y:S05]  /*1c680*/  BRA `(.L_x_4213) ;  /* 0xffffffc800b47947 */ /* 0x000fea000383ffff */
.L_x_4156:
[----:B0-----:R-:W-:-:S04]  /*1c690*/  IMAD.U32 R3, RZ, RZ, UR38 ;  /* 0x00000026ff037e24 */ /* 0x001fc8000f8e00ff */
[----:B------:R0:W1:Y:S03]  /*1c6a0*/  SYNCS.PHASECHK.TRANS64.TRYWAIT P0, [R3+URZ+0x33420], R0 ;  /* 0x03342000030075a7 */ /* 0x000066000800017f */
[----:B-1----:R-:W-:Y:S05]  /*1c6b0*/  @!P0 NANOSLEEP.SYNCS 0x989680 ;  /* 0x009896800000895d */ /* 0x002fea0003900000 */
[----:B------:R-:W1:Y:S02]  /*1c6c0*/  @!P0 SYNCS.PHASECHK.TRANS64 P0, [R3+URZ+0x33420], R0 ;  /* 0x03342000030085a7 */ /* 0x000e64000800007f */
[----:B-1----:R-:W-:Y:S05]  /*1c6d0*/  @!P0 BRA `(.L_x_4156) ;  /* 0xfffffffc00ec8947 */ /* 0x002fea000383ffff */
[----:B------:R-:W-:Y:S05]  /*1c6e0*/  BRA `(.L_x_4214) ;  /* 0xffffffcc00047947 */ /* 0x000fea000383ffff */
.L_x_4161:
[----:B-1----:R1:W2:Y:S02]  /*1c6f0*/  SYNCS.PHASECHK.TRANS64.TRYWAIT P0, [R7+URZ+0x33480], R4 ;  /* 0x03348004070075a7 */ /* 0x0022a4000800017f */
[----:B--2---:R-:W-:Y:S05]  /*1c700*/  @!P0 NANOSLEEP.SYNCS 0x989680 ;  /* 0x009896800000895d */ /* 0x004fea0003900000 */
[----:B------:R-:W2:Y:S02]  /*1c710*/  @!P0 SYNCS.PHASECHK.TRANS64 P0, [R7+URZ+0x33480], R4 ;  /* 0x03348004070085a7 */ /* 0x000ea4000800007f */
[----:B--2---:R-:W-:Y:S05]  /*1c720*/  @!P0 BRA `(.L_x_4161) ;  /* 0xfffffffc00f08947 */ /* 0x004fea000383ffff */
[----:B------:R-:W-:Y:S05]  /*1c730*/  BRA `(.L_x_4215) ;  /* 0xffffffcc00c07947 */ /* 0x000fea000383ffff */
.L_x_4167:
[----:B0-----:R0:W2:Y:S02]  /*1c740*/  SYNCS.PHASECHK.TRANS64.TRYWAIT P0, [R7+URZ+0x33440], R4 ;  /* 0x03344004070075a7 */ /* 0x0010a4000800017f */
[----:B--2---:R-:W-:Y:S05]  /*1c750*/  @!P0 NANOSLEEP.SYNCS 0x989680 ;  /* 0x009896800000895d */ /* 0x004fea0003900000 */
[----:B------:R-:W2:Y:S02]  /*1c760*/  @!P0 SYNCS.PHASECHK.TRANS64 P0, [R7+URZ+0x33440], R4 ;  /* 0x03344004070085a7 */ /* 0x000ea4000800007f */
[----:B--2---:R-:W-:Y:S05]  /*1c770*/  @!P0 BRA `(.L_x_4167) ;  /* 0xfffffffc00f08947 */ /* 0x004fea000383ffff */
[----:B------:R-:W-:Y:S05]  /*1c780*/  BRA `(.L_x_4216) ;  /* 0xffffffd000ac7947 */ /* 0x000fea000383ffff */
.L_x_4174:
[----:B-1----:R1:W2:Y:S02]  /*1c790*/  SYNCS.PHASECHK.TRANS64.TRYWAIT P0, [R3+URZ+0x33470], R4 ;  /* 0x03347004030075a7 */ /* 0x0022a4000800017f */
[----:B--2---:R-:W-:Y:S05]  /*1c7a0*/  @!P0 NANOSLEEP.SYNCS 0x989680 ;  /* 0x009896800000895d */ /* 0x004fea0003900000 */
[----:B------:R-:W2:Y:S02]  /*1c7b0*/  @!P0 SYNCS.PHASECHK.TRANS64 P0, [R3+URZ+0x33470], R4 ;  /* 0x03347004030085a7 */ /* 0x000ea4000800007f */
[----:B--2---:R-:W-:Y:S05]  /*1c7c0*/  @!P0 BRA `(.L_x_4174) ;  /* 0xfffffffc00f08947 */ /* 0x004fea000383ffff */
[----:B------:R-:W-:Y:S05]  /*1c7d0*/  BRA `(.L_x_4217) ;  /* 0xffffffd400ac7947 */ /* 0x000fea000383ffff */
.L_x_4176:
[----:B-1----:R1:W2:Y:S02]  /*1c7e0*/  SYNCS.PHASECHK.TRANS64.TRYWAIT P0, [R3+URZ+0x33460], R4 ;  /* 0x03346004030075a7 */ /* 0x0022a4000800017f */
[----:B--2---:R-:W-:Y:S05]  /*1c7f0*/  @!P0 NANOSLEEP.SYNCS 0x989680 ;  /* 0x009896800000895d */ /* 0x004fea0003900000 */
[----:B------:R-:W2:Y:S02]  /*1c800*/  @!P0 SYNCS.PHASECHK.TRANS64 P0, [R3+URZ+0x33460], R4 ;  /* 0x03346004030085a7 */ /* 0x000ea4000800007f */
[----:B--2---:R-:W-:Y:S05]  /*1c810*/  @!P0 BRA `(.L_x_4176) ;  /* 0xfffffffc00f08947 */ /* 0x004fea000383ffff */
[----:B------:R-:W-:Y:S05]  /*1c820*/  BRA `(.L_x_4218) ;  /* 0xffffffd400b07947 */ /* 0x000fea000383ffff */
.L_x_4182:
[----:B0-----:R0:W2:Y:S02]  /*1c830*/  SYNCS.PHASECHK.TRANS64.TRYWAIT P0, [R0+URZ+0x33470], R3 ;  /* 0x03347003000075a7 */ /* 0x0010a4000800017f */
[----:B--2---:R-:W-:Y:S05]  /*1c840*/  @!P0 NANOSLEEP.SYNCS 0x989680 ;  /* 0x009896800000895d */ /* 0x004fea0003900000 */
[----:B------:R-:W2:Y:S02]  /*1c850*/  @!P0 SYNCS.PHASECHK.TRANS64 P0, [R0+URZ+0x33470], R3 ;  /* 0x03347003000085a7 */ /* 0x000ea4000800007f */
[----:B--2---:R-:W-:Y:S05]  /*1c860*/  @!P0 BRA `(.L_x_4182) ;  /* 0xfffffffc00f08947 */ /* 0x004fea000383ffff */
[----:B------:R-:W-:Y:S05]  /*1c870*/  BRA `(.L_x_4219) ;  /* 0xffffffe000e87947 */ /* 0x000fea000383ffff */
.L_x_4184:
[----:B0-----:R0:W2:Y:S02]  /*1c880*/  SYNCS.PHASECHK.TRANS64.TRYWAIT P0, [R0+URZ+0x33460], R3 ;  /* 0x03346003000075a7 */ /* 0x0010a4000800017f */
[----:B--2---:R-:W-:Y:S05]  /*1c890*/  @!P0 NANOSLEEP.SYNCS 0x989680 ;  /* 0x009896800000895d */ /* 0x004fea0003900000 */
[----:B------:R-:W2:Y:S02]  /*1c8a0*/  @!P0 SYNCS.PHASECHK.TRANS64 P0, [R0+URZ+0x33460], R3 ;  /* 0x03346003000085a7 */ /* 0x000ea4000800007f */
[----:B--2---:R-:W-:Y:S05]  /*1c8b0*/  @!P0 BRA `(.L_x_4184) ;  /* 0xfffffffc00f08947 */ /* 0x004fea000383ffff */
[----:B------:R-:W-:Y:S05]  /*1c8c0*/  BRA `(.L_x_4220) ;  /* 0xffffffe400047947 */ /* 0x000fea000383ffff */
.L_x_4186:
[----:B--2---:R2:W3:Y:S02]  /*1c8d0*/  SYNCS.PHASECHK.TRANS64.TRYWAIT P0, [R6+URZ+0x33420], R3 ;  /* 0x03342003060075a7 */ /* 0x0044e4000800017f */
[----:B---3--:R-:W-:Y:S05]  /*1c8e0*/  @!P0 NANOSLEEP.SYNCS 0x989680 ;  /* 0x009896800000895d */ /* 0x008fea0003900000 */
[----:B------:R-:W3:Y:S02]  /*1c8f0*/  @!P0 SYNCS.PHASECHK.TRANS64 P0, [R6+URZ+0x33420], R3 ;  /* 0x03342003060085a7 */ /* 0x000ee4000800007f */
[----:B---3--:R-:W-:Y:S05]  /*1c900*/  @!P0 BRA `(.L_x_4186) ;  /* 0xfffffffc00f08947 */ /* 0x008fea000383ffff */
[----:B------:R-:W-:Y:S05]  /*1c910*/  BRA `(.L_x_4221) ;  /* 0xffffffec00f07947 */ /* 0x000fea000383ffff */
.L_x_4188:
[----:B0-----:R0:W2:Y:S02]  /*1c920*/  SYNCS.PHASECHK.TRANS64.TRYWAIT P1, [R7+URZ], R4 ;  /* 0x00000004070075a7 */ /* 0x0010a4000802017f */
[----:B--2---:R-:W-:Y:S05]  /*1c930*/  @!P1 NANOSLEEP.SYNCS 0x989680 ;  /* 0x009896800000995d */ /* 0x004fea0003900000 */
[----:B------:R-:W2:Y:S02]  /*1c940*/  @!P1 SYNCS.PHASECHK.TRANS64 P1, [R7+URZ], R4 ;  /* 0x00000004070095a7 */ /* 0x000ea4000802007f */
[----:B--2---:R-:W-:Y:S05]  /*1c950*/  @!P1 BRA `(.L_x_4188) ;  /* 0xfffffffc00f09947 */ /* 0x004fea000383ffff */
[----:B------:R-:W-:Y:S05]  /*1c960*/  BRA `(.L_x_4222) ;  /* 0xfffffff000487947 */ /* 0x000fea000383ffff */
.L_x_4189:
[----:B--2---:R2:W3:Y:S02]  /*1c970*/  SYNCS.PHASECHK.TRANS64.TRYWAIT P1, [R5+URZ], R2 ;  /* 0x00000002050075a7 */ /* 0x0044e4000802017f */
[----:B---3--:R-:W-:Y:S05]  /*1c980*/  @!P1 NANOSLEEP.SYNCS 0x989680 ;  /* 0x009896800000995d */ /* 0x008fea0003900000 */
[----:B------:R-:W3:Y:S02]  /*1c990*/  @!P1 SYNCS.PHASECHK.TRANS64 P1, [R5+URZ], R2 ;  /* 0x00000002050095a7 */ /* 0x000ee4000802007f */
[----:B---3--:R-:W-:Y:S05]  /*1c9a0*/  @!P1 BRA `(.L_x_4189) ;  /* 0xfffffffc00f09947 */ /* 0x008fea000383ffff */
[----:B------:R-:W-:Y:S05]  /*1c9b0*/  BRA `(.L_x_4223) ;  /* 0xfffffff0003c7947 */ /* 0x000fea000383ffff */
.L_x_4191:
[----:B--2---:R2:W3:Y:S02]  /*1c9c0*/  SYNCS.PHASECHK.TRANS64.TRYWAIT P1, [R5+URZ+0x33460], R4 ;  /* 0x03346004050075a7 */ /* 0x0044e4000802017f */
[----:B---3--:R-:W-:Y:S05]  /*1c9d0*/  @!P1 NANOSLEEP.SYNCS 0x989680 ;  /* 0x009896800000995d */ /* 0x008fea0003900000 */
[----:B------:R-:W3:Y:S02]  /*1c9e0*/  @!P1 SYNCS.PHASECHK.TRANS64 P1, [R5+URZ+0x33460], R4 ;  /* 0x03346004050095a7 */ /* 0x000ee4000802007f */
[----:B---3--:R-:W-:Y:S05]  /*1c9f0*/  @!P1 BRA `(.L_x_4191) ;  /* 0xfffffffc00f09947 */ /* 0x008fea000383ffff */
[----:B------:R-:W-:Y:S05]  /*1ca00*/  BRA `(.L_x_4224) ;  /* 0xfffffff0003c7947 */ /* 0x000fea000383ffff */
.L_x_4193:
[----:B---3--:R3:W4:Y:S02]  /*1ca10*/  SYNCS.PHASECHK.TRANS64.TRYWAIT P1, [R3+URZ+0x33460], R2 ;  /* 0x03346002030075a7 */ /* 0x008724000802017f */
[----:B----4-:R-:W-:Y:S05]  /*1ca20*/  @!P1 NANOSLEEP.SYNCS 0x989680 ;  /* 0x009896800000995d */ /* 0x010fea0003900000 */
[----:B------:R-:W4:Y:S02]  /*1ca30*/  @!P1 SYNCS.PHASECHK.TRANS64 P1, [R3+URZ+0x33460], R2 ;  /* 0x03346002030095a7 */ /* 0x000f24000802007f */
[----:B----4-:R-:W-:Y:S05]  /*1ca40*/  @!P1 BRA `(.L_x_4193) ;  /* 0xfffffffc00f09947 */ /* 0x010fea000383ffff */
[----:B------:R-:W-:Y:S05]  /*1ca50*/  BRA `(.L_x_4225) ;  /* 0xfffffff0003c7947 */ /* 0x000fea000383ffff */
.L_x_4195:
[----:B----4-:R4:W0:Y:S02]  /*1ca60*/  SYNCS.PHASECHK.TRANS64.TRYWAIT P0, [R5+URZ+0x33480], R4 ;  /* 0x03348004050075a7 */ /* 0x010824000800017f */
[----:B0-----:R-:W-:Y:S05]  /*1ca70*/  @!P0 NANOSLEEP.SYNCS 0x989680 ;  /* 0x009896800000895d */ /* 0x001fea0003900000 */
[----:B------:R-:W0:Y:S02]  /*1ca80*/  @!P0 SYNCS.PHASECHK.TRANS64 P0, [R5+URZ+0x33480], R4 ;  /* 0x03348004050085a7 */ /* 0x000e24000800007f */
[----:B0-----:R-:W-:Y:S05]  /*1ca90*/  @!P0 BRA `(.L_x_4195) ;  /* 0xfffffffc00f08947 */ /* 0x001fea000383ffff */
[----:B------:R-:W-:Y:S05]  /*1caa0*/  BRA `(.L_x_4196) ;  /* 0xfffffff000387947 */ /* 0x000fea000383ffff */
.L_x_4226:
        /* <DEDUP_REMOVED lines=13> */
.L_x_13269:


//--------------------- .text._ZN7cutlass13device_kernelIN5flash11enable_sm90INS1_16FlashAttnFwdSm90INS1_25CollectiveMainloopFwdSm90ILi2EN4cute5tupleIJNS5_1CILi1EEES8_S8_EEENS6_IJNS7_ILi128EEENS7_ILi160EEENS7_ILi192EEEEEELi192ENS_12float_e4m3_tEfNS_4arch4Sm90ELb0ELb1ELb0ELb1ELb0ELb0ELb0ELb1ELb1ELb1ELb1ELb0EEENS1_21CollectiveEpilogueFwdINS6_IJSA_SC_SB_EEES9_NS_10bfloat16_tESG_Li256ELb1ELb1ELb1ELb1EEENS1_36VarlenDynamicPersistentTileSchedulerILi128ELi160ELi256ELi128ELb1ELb1ELb1ELb1ELb0ELb1EEEEEEEEEvNT_6ParamsE --------------------------
	.section	.text._ZN7cutlass13device_kernelIN5flash11enable_sm90INS1_16FlashAttnFwdSm90INS1_25CollectiveMainloopFwdSm90ILi2EN4cute5tupleIJNS5_1CILi1EEES8_S8_EEENS6_IJNS7_ILi128EEENS7_ILi160EEENS7_ILi192EEEEEELi192ENS_12float_e4m3_tEfNS_4arch4Sm90ELb0ELb1ELb0ELb1ELb0ELb0ELb0ELb1ELb1ELb1ELb1ELb0EEENS1_21CollectiveEpilogueFwdINS6_IJSA_SC_SB_EEES9_NS_10bfloat16_tESG_Li256ELb1ELb1ELb1ELb1EEENS1_36VarlenDynamicPersistentTileSchedulerILi128ELi160ELi256ELi128ELb1ELb1ELb1ELb1ELb0ELb1EEEEEEEEEvNT_6ParamsE,"ax",@progbits
	.align	128
.text._ZN7cutlass13device_kernelIN5flash11enable_sm90INS1_16FlashAttnFwdSm90INS1_25CollectiveMainloopFwdSm90ILi2EN4cute5tupleIJNS5_1CILi1EEES8_S8_EEENS6_IJNS7_ILi128EEENS7_ILi160EEENS7_ILi192EEEEEELi192ENS_12float_e4m3_tEfNS_4arch4Sm90ELb0ELb1ELb0ELb1ELb0ELb0ELb0ELb1ELb1ELb1ELb1ELb0EEENS1_21CollectiveEpilogueFwdINS6_IJSA_SC_SB_EEES9_NS_10bfloat16_tESG_Li256ELb1ELb1ELb1ELb1EEENS1_36VarlenDynamicPersistentTileSchedulerILi128ELi160ELi256ELi128ELb1ELb1ELb1ELb1ELb0ELb1EEEEEEEEEvNT_6ParamsE:
        .type           _ZN7cutlass13device_kernelIN5flash11enable_sm90INS1_16FlashAttnFwdSm90INS1_25CollectiveMainloopFwdSm90ILi2EN4cute5tupleIJNS5_1CILi1EEES8_S8_EEENS6_IJNS7_ILi128EEENS7_ILi160EEENS7_ILi192EEEEEELi192ENS_12float_e4m3_tEfNS_4arch4Sm90ELb0ELb1ELb0ELb1ELb0ELb0ELb0ELb1ELb1ELb1ELb1ELb0EEENS1_21CollectiveEpilogueFwdINS6_IJSA_SC_SB_EEES9_NS_10bfloat16_tESG_Li256ELb1ELb1ELb1ELb1EEENS1_36VarlenDynamicPersistentTileSchedulerILi128ELi160ELi256ELi128ELb1ELb1ELb1ELb1ELb0ELb1EEEEEEEEEvNT_6ParamsE,@function
        .size           _ZN7cutlass13device_kernelIN5flash11enable_sm90INS1_16FlashAttnFwdSm90INS1_25CollectiveMainloopFwdSm90ILi2EN4cute5tupleIJNS5_1CILi1EEES8_S8_EEENS6_IJNS7_ILi128EEENS7_ILi160EEENS7_ILi192EEEEEELi192ENS_12float_e4m3_tEfNS_4arch4Sm90ELb0ELb1ELb0ELb1ELb0ELb0ELb0ELb1ELb1ELb1ELb1ELb0EEENS1_21CollectiveEpilogueFwdINS6_IJSA_SC_SB_EEES9_NS_10bfloat16_tESG_Li256ELb1ELb1ELb1ELb1EEENS1_36VarlenDynamicPersistentTileSchedulerILi128ELi160ELi256ELi128ELb1ELb1ELb1ELb1ELb0ELb1EEEEEEEEEvNT_6ParamsE,(.L_x_13270 - _ZN7cutlass13device_kernelIN5flash11enable_sm90INS1_16FlashAttnFwdSm90INS1_25CollectiveMainloopFwdSm90ILi2EN4cute5tupleIJNS5_1CILi1EEES8_S8_EEENS6_IJNS7_ILi128EEENS7_ILi160EEENS7_ILi192EEEEEELi192ENS_12float_e4m3_tEfNS_4arch4Sm90ELb0ELb1ELb0ELb1ELb0ELb0ELb0ELb1ELb1ELb1ELb1ELb0EEENS1_21CollectiveEpilogueFwdINS6_IJSA_SC_SB_EEES9_NS_10bfloat16_tESG_Li256ELb1ELb1ELb1ELb1EEENS1_36VarlenDynamicPersistentTileSchedulerILi128ELi160ELi256ELi128ELb1ELb1ELb1ELb1ELb0ELb1EEEEEEEEEvNT_6ParamsE)
        .other          _ZN7cutlass13device_kernelIN5flash11enable_sm90INS1_16FlashAttnFwdSm90INS1_25CollectiveMainloopFwdSm90ILi2EN4cute5tupleIJNS5_1CILi1EEES8_S8_EEENS6_IJNS7_ILi128EEENS7_ILi160EEENS7_ILi192EEEEEELi192ENS_12float_e4m3_tEfNS_4arch4Sm90ELb0ELb1ELb0ELb1ELb0ELb0ELb0ELb1ELb1ELb1ELb1ELb0EEENS1_21CollectiveEpilogueFwdINS6_IJSA_SC_SB_EEES9_NS_10bfloat16_tESG_Li256ELb1ELb1ELb1ELb1EEENS1_36VarlenDynamicPersistentTileSchedulerILi128ELi160ELi256ELi128ELb1ELb1ELb1ELb1ELb0ELb1EEEEEEEEEvNT_6ParamsE,@"STO_CUDA_ENTRY STV_DEFAULT"
_ZN7cutlass13device_kernelIN5flash11enable_sm90INS1_16FlashAttnFwdSm90INS1_25CollectiveMainloopFwdSm90ILi2EN4cute5tupleIJNS5_1CILi1EEES8_S8_EEENS6_IJNS7_ILi128EEENS7_ILi160EEENS7_ILi192EEEEEELi192ENS_12float_e4m3_tEfNS_4arch4Sm90ELb0ELb1ELb0ELb1ELb0ELb0ELb0ELb1ELb1ELb1ELb1ELb0EEENS1_21CollectiveEpilogueFwdINS6_IJSA_SC_SB_EEES9_NS_10bfloat16_tESG_Li256ELb1ELb1ELb1ELb1EEENS1_36VarlenDynamicPersistentTileSchedulerILi128ELi160ELi256ELi128ELb1ELb1ELb1ELb1ELb0ELb1EEEEEEEEEvNT_6ParamsE:
        /* <DEDUP_REMOVED lines=18> */
.L_x_4228:
[----:B------:R-:W-:Y:S05]  /*0120*/  BSYNC B0 ;  /* 0x0000000000007941 */ /* 0x000fea0003800000 */
.L_x_4227:
        /* <DEDUP_REMOVED lines=41> */
.L_x_4229:
        /* <DEDUP_REMOVED lines=22> */
.L_x_4230:
        /* <DEDUP_REMOVED lines=18> */
.L_x_4231:
        /* <DEDUP_REMOVED lines=22> */
.L_x_4232:
        /* <DEDUP_REMOVED lines=22> */
.L_x_4233:
[----:B------:R-:W-:Y:S01]  /*0900*/  PLOP3.LUT P0, PT, PT, PT, UP0, 0x80, 0x0 ;  /* 0x000000000000781c */ /* 0x000fe20003f0f008 */
[----:B------:R-:W-:Y:S01]  /*0910*/  UMOV UR38, 0x1 ;  /* 0x0000000100267882 */ /* 0x000fe20000000000 */
[----:B------:R-:W-:Y:S01]  /*0920*/  NOP ;  /* 0x0000000000007918 */ /* 0x000fe20000000000 */
[----:B------:R-:W-:Y:S01]  /*0930*/  USEL UR38, UR38, 0x2, !UP0 ;  /* 0x0000000226267887 */ /* 0x000fe2000c000000 */
[----:B------:R-:W-:Y:S01]  /*0940*/  ULDC.64 UR52, c[0x0][0x208] ;  /* 0x0000820000347ab9 */ /* 0x000fe20000000a00 */
[----:B012-4-:R-:W-:Y:S08]  /*0950*/  BAR.SYNC.DEFER_BLOCKING 0x0 ;  /* 0x0000000000007b1d */ /* 0x017ff00000010000 */
[----:B------:R-:W-:Y:S05]  /*0960*/  @!P0 BRA `(.L_x_4234) ;  /* 0x0000018800188947 */ /* 0x000fea0003800000 */
.L_x_4235:
        /* <DEDUP_REMOVED lines=30> */
[CC--:B------:R-:W-:Y:S02]  /*0b50*/  LEA.HI R4, R0.reuse, R233.reuse, RZ, 0x5 ;  /* 0x000000e900047211 */ /* 0x0c0fe400078f28ff */
[----:B------:R-:W-:Y:S01]  /*0b60*/  SHF.R.S32.HI R5, RZ, 0x4, R2 ;  /* 0x00000004ff057819 */ /* 0x000fe20000011402 */
[----:B------:R-:W-:Y:S01]  /*0b70*/  IMAD.IADD R226, R233, 0x1, -R226 ;  /* 0x00000001e9e27824 */ /* 0x000fe200078e0ae2 */
[----:B------:R-:W-:Y:S01]  /*0b80*/  LEA.HI R10, R0, R233, RZ, 0x2 ;  /* 0x000000e9000a7211 */ /* 0x000fe200078f10ff */
[----:B------:R-:W-:Y:S01]  /*0b90*/  IMAD.SHL.U32 R6, R4, 0x20, RZ ;  /* 0x0000002004067824 */ /* 0x000fe200078e00ff */
[----:B------:R-:W-:Y:S02]  /*0ba0*/  LOP3.LUT R4, R2, 0x3fffff0, RZ, 0xc0, !PT ;  /* 0x03fffff002047812 */ /* 0x000fe400078ec0ff */
[----:B------:R-:W-:-:S02]  /*0bb0*/  SHF.R.S32.HI R9, RZ, 0x1f, R226 ;  /* 0x0000001fff097819 */ /* 0x000fc400000114e2 */
[----:B------:R-:W-:Y:S01]  /*0bc0*/  LEA.HI R2, R2, R5, RZ, 0x1 ;  /* 0x0000000502027211 */ /* 0x000fe200078f08ff */
[----:B------:R-:W-:Y:S01]  /*0bd0*/  IMAD.IADD R4, R233, 0x1, -R4 ;  /* 0x00000001e9047824 */ /* 0x000fe200078e0a04 */
[----:B------:R-:W-:Y:S02]  /*0be0*/  LEA.HI R8, R9, R226, RZ, 0x2 ;  /* 0x000000e209087211 */ /* 0x000fe400078f10ff */
[----:B------:R-:W-:Y:S02]  /*0bf0*/  LOP3.LUT R7, R6, 0xfffffc00, RZ, 0xc0, !PT ;  /* 0xfffffc0006077812 */ /* 0x000fe400078ec0ff */
[----:B------:R-:W-:Y:S02]  /*0c00*/  LOP3.LUT R2, R2, 0x1ffffffe, RZ, 0xc0, !PT ;  /* 0x1ffffffe02027812 */ /* 0x000fe400078ec0ff */
[--C-:B------:R-:W-:Y:S01]  /*0c10*/  SHF.R.S32.HI R6, RZ, 0x2, R8.reuse ;  /* 0x00000002ff067819 */ /* 0x100fe20000011408 */
[----:B------:R-:W-:Y:S01]  /*0c20*/  IMAD R7, R4, 0x40, R7 ;  /* 0x0000004004077824 */ /* 0x000fe200078e0207 */
[----:B------:R-:W-:Y:S01]  /*0c30*/  SHF.R.S32.HI R11, RZ, 0x1f, R8 ;  /* 0x0000001fff0b7819 */ /* 0x000fe20000011408 */
[----:B------:R-:W-:Y:S01]  /*0c40*/  IMAD.IADD R2, R5, 0x1, -R2 ;  /* 0x0000000105027824 */ /* 0x000fe200078e0a02 */
[----:B------:R-:W-:-:S02]  /*0c50*/  LOP3.LUT R10, R10, 0xfffffffc, RZ, 0xc0, !PT ;  /* 0xfffffffc0a0a7812 */ /* 0x000fc400078ec0ff */
[----:B------:R-:W-:Y:S01]  /*0c60*/  LEA.HI R11, R11, R6, RZ, 0x3 ;  /* 0x000000060b0b7211 */ /* 0x000fe200078f18ff */
[----:B------:R-:W-:Y:S01]  /*0c70*/  IMAD R232, R2, 0x8, R7 ;  /* 0x0000000802e87824 */ /* 0x000fe200078e0207 */
[----:B------:R-:W-:Y:S01]  /*0c80*/  SHF.R.S32.HI R230, RZ, 0x7, R3 ;  /* 0x00000007ffe67819 */ /* 0x000fe20000011403 */
[----:B------:R-:W-:Y:S01]  /*0c90*/  IMAD.IADD R10, R233, 0x1, -R10 ;  /* 0x00000001e90a7824 */ /* 0x000fe200078e0a0a */
[----:B------:R-:W-:Y:S02]  /*0ca0*/  LOP3.LUT R7, R8, 0x7ffffffc, RZ, 0xc0, !PT ;  /* 0x7ffffffc08077812 */ /* 0x000fe400078ec0ff */
[----:B------:R-:W-:Y:S02]  /*0cb0*/  LOP3.LUT R11, R11, 0xfffffff8, RZ, 0xc0, !PT ;  /* 0xfffffff80b0b7812 */ /* 0x000fe400078ec0ff */
[----:B------:R-:W-:Y:S01]  /*0cc0*/  LEA.HI R9, R9, R226, RZ, 0x5 ;  /* 0x000000e209097211 */ /* 0x000fe200078f28ff */
[----:B------:R-:W-:Y:S01]  /*0cd0*/  IMAD.IADD R7, R226, 0x1, -R7 ;  /* 0x00000001e2077824 */ /* 0x000fe200078e0a07 */
[----:B------:R-:W-:Y:S01]  /*0ce0*/  LEA.HI R3, R3, R230, RZ, 0x1 ;  /* 0x000000e603037211 */ /* 0x000fe200078f08ff */
[----:B------:R-:W-:Y:S01]  /*0cf0*/  IMAD.IADD R6, R6, 0x1, -R11 ;  /* 0x0000000106067824 */ /* 0x000fe200078e0a0b */
[----:B------:R-:W-:Y:S01]  /*0d00*/  LEA.HI R4, R10, R10, RZ, 0x1 ;  /* 0x0000000a0a047211 */ /* 0x000fe200078f08ff */
[----:B------:R-:W-:Y:S01]  /*0d10*/  IMAD.SHL.U32 R17, R7, 0x2, RZ ;  /* 0x0000000207117824 */ /* 0x000fe200078e00ff */
[----:B------:R-:W-:-:S02]  /*0d20*/  SHF.R.S32.HI R9, RZ, 0x5, R9 ;  /* 0x00000005ff097819 */ /* 0x000fc40000011409 */
[----:B------:R-:W-:Y:S01]  /*0d30*/  LOP3.LUT R3, R3, 0x3fffffe, RZ, 0xc0, !PT ;  /* 0x03fffffe03037812 */ /* 0x000fe200078ec0ff */
[----:B------:R-:W-:Y:S01]  /*0d40*/  VIADD R224, R17, 0x8 ;  /* 0x0000000811e07836 */ /* 0x000fe20000000000 */
[----:B------:R-:W-:Y:S01]  /*0d50*/  LOP3.LUT R5, R4, 0x1ffffffe, RZ, 0xc0, !PT ;  /* 0x1ffffffe04057812 */ /* 0x000fe200078ec0ff */
[----:B------:R-:W-:Y:S01]  /*0d60*/  IMAD R6, R9, 0x10, R6 ;  /* 0x0000001009067824 */ /* 0x000fe200078e0206 */
[----:B------:R-:W-:Y:S01]  /*0d70*/  LEA.HI R0, R0, R233, RZ, 0x3 ;  /* 0x000000e900007211 */ /* 0x000fe200078f18ff */
[----:B------:R-:W-:Y:S01]  /*0d80*/  IMAD.IADD R3, R230, 0x1, -R3 ;  /* 0x00000001e6037824 */ /* 0x000fe200078e0a03 */
[----:B------:R-:W-:Y:S01]  /*0d90*/  SHF.R.S32.HI R229, RZ, 0x1f, R224 ;  /* 0x0000001fffe57819 */ /* 0x000fe200000114e0 */
[C---:B------:R-:W-:Y:S01]  /*0da0*/  VIADD R223, R17.reuse, 0x10 ;  /* 0x0000001011df7836 */ /* 0x040fe20000000000 */
[----:B------:R-:W-:Y:S01]  /*0db0*/  LOP3.LUT R2, R0, 0xfffffff8, RZ, 0xc0, !PT ;  /* 0xfffffff800027812 */ /* 0x000fe200078ec0ff */
[----:B------:R-:W-:Y:S01]  /*0dc0*/  VIADD R222, R17, 0x18 ;  /* 0x0000001811de7836 */ /* 0x000fe20000000000 */
[----:B------:R-:W-:Y:S01]  /*0dd0*/  SHF.R.S32.HI R225, RZ, 0x3, R0 ;  /* 0x00000003ffe17819 */ /* 0x000fe20000011400 */
[----:B------:R-:W-:Y:S01]  /*0de0*/  IMAD.IADD R22, R10, 0x1, -R5 ;  /* 0x000000010a167824 */ /* 0x000fe200078e0a05 */
[----:B------:R-:W-:Y:S01]  /*0df0*/  SHF.R.S32.HI R228, RZ, 0x1f, R223 ;  /* 0x0000001fffe47819 */ /* 0x000fe200000114df */
[----:B------:R-:W-:Y:S01]  /*0e00*/  IMAD R231, R3, 0x40, R6 ;  /* 0x0000004003e77824 */ /* 0x000fe200078e0206 */
[----:B------:R-:W-:Y:S01]  /*0e10*/  SHF.R.S32.HI R227, RZ, 0x1f, R222 ;  /* 0x0000001fffe37819 */ /* 0x000fe200000114de */
[----:B------:R-:W-:-:S02]  /*0e20*/  IMAD.IADD R23, R233, 0x1, -R2 ;  /* 0x00000001e9177824 */ /* 0x000fc400078e0a02 */
[C---:B------:R-:W-:Y:S02]  /*0e30*/  VIADD R221, R17.reuse, 0x20 ;  /* 0x0000002011dd7836 */ /* 0x040fe40000000000 */
[----:B------:R-:W-:Y:S02]  /*0e40*/  VIADD R220, R17, 0xb8 ;  /* 0x000000b811dc7836 */ /* 0x000fe40000000000 */
[----:B------:R-:W-:-:S07]  /*0e50*/  IMAD R22, R22, 0x8, R231 ;  /* 0x0000000816167824 */ /* 0x000fce00078e02e7 */
.L_x_4343:
[----:B01----:R-:W0:Y:S01]  /*0e60*/  LDC.64 R6, c[0x0][0xa18] ;  /* 0x00028600ff067b82 */ /* 0x003e220000000a00 */
[----:B----4-:R-:W-:Y:S02]  /*0e70*/  IMAD.U32 R9, RZ, RZ, UR49 ;  /* 0x00000031ff097e24 */ /* 0x010fe4000f8e00ff */
[----:B------:R-:W-:-:S05]  /*0e80*/  IMAD.U32 R3, RZ, RZ, UR49 ;  /* 0x00000031ff037e24 */ /* 0x000fca000f8e00ff */
[----:B------:R-:W1:Y:S08]  /*0e90*/  LDC R19, c[0x0][0x288] ;  /* 0x0000a200ff137b82 */ /* 0x000e700000000800 */
[----:B--23--:R-:W2:Y:S08]  /*0ea0*/  LDC.64 R4, c[0x0][0xa28] ;  /* 0x00028a00ff047b82 */ /* 0x00ceb00000000a00 */
[----:B------:R-:W3:Y:S01]  /*0eb0*/  LDC R0, c[0x0][0x424] ;  /* 0x00010900ff007b82 */ /* 0x000ee20000000800 */
[----:B0-----:R-:W-:-:S07]  /*0ec0*/  ISETP.NE.U32.AND P1, PT, R6, RZ, PT ;  /* 0x000000ff0600720c */ /* 0x001fce0003f25070 */
[----:B------:R-:W0:Y:S01]  /*0ed0*/  LDC R11, c[0x0][0x2f0] ;  /* 0x0000bc00ff0b7b82 */ /* 0x000e220000000800 */
[----:B------:R-:W-:Y:S01]  /*0ee0*/  ISETP.NE.AND.EX P1, PT, R7, RZ, PT, P1 ;  /* 0x000000ff0700720c */ /* 0x000fe20003f25310 */
[----:B------:R-:W-:Y:S01]  /*0ef0*/  ULOP3.LUT UR4, UR6, 0xff000000, URZ, 0xc0, !UPT ;  /* 0xff00000006047892 */ /* 0x000fe2000f8ec03f */
[----:B------:R-:W-:Y:S01]  /*0f00*/  ULDC.64 UR8, c[0x0][0xa20] ;  /* 0x0002880000087ab9 */ /* 0x000fe20000000a00 */
[----:B--2---:R-:W-:-:S04]  /*0f10*/  ISETP.NE.U32.AND P0, PT, R4, RZ, PT ;  /* 0x000000ff0400720c */ /* 0x004fc80003f05070 */
[----:B------:R-:W-:-:S06]  /*0f20*/  ISETP.NE.AND.EX P0, PT, R5, RZ, PT, P0 ;  /* 0x000000ff0500720c */ /* 0x000fcc0003f05300 */
[----:B------:R-:W2:Y:S08]  /*0f30*/  @P1 LDC.64 R6, c[0x0][0xa18] ;  /* 0x00028600ff061b82 */ /* 0x000eb00000000a00 */
[----:B------:R-:W4:Y:S01]  /*0f40*/  @P0 LDC.64 R4, c[0x0][0xa28] ;  /* 0x00028a00ff040b82 */ /* 0x000f220000000a00 */
[----:B--2---:R-:W-:-:S07]  /*0f50*/  @P1 IMAD.WIDE R6, R9, 0x4, R6 ;  /* 0x0000000409061825 */ /* 0x004fce00078e0206 */
[----:B------:R-:W2:Y:S01]  /*0f60*/  LDC.64 R8, c[0x0][0x418] ;  /* 0x00010600ff087b82 */ /* 0x000ea20000000a00 */
[----:B-1----:R1:W5:Y:S01]  /*0f70*/  @P1 LDG.E R19, desc[UR52][R6.64] ;  /* 0x0000003406131981 */ /* 0x002362000c1e1900 */
[----:B----4-:R-:W-:-:S04]  /*0f80*/  @P0 IMAD.WIDE R4, R3, 0x4, R4 ;  /* 0x0000000403040825 */ /* 0x010fc800078e0204 */
[----:B------:R-:W-:Y:S01]  /*0f90*/  IMAD.MOV.U32 R3, RZ, RZ, RZ ;  /* 0x000000ffff037224 */ /* 0x000fe200078e00ff */
[----:B------:R-:W-:Y:S01]  /*0fa0*/  ULOP3.LUT UR46, UR6, 0xff0000, URZ, 0xc0, !UPT ;  /* 0x00ff0000062e7892 */ /* 0x000fe2000f8ec03f */
[----:B------:R-:W-:Y:S01]  /*0fb0*/  ISETP.NE.U32.AND P2, PT, RZ, UR8, PT ;  /* 0x00000008ff007c0c */ /* 0x000fe2000bf45070 */
[----:B------:R-:W-:-:S03]  /*0fc0*/  USHF.R.U32.HI UR4, URZ, 0x8, UR4 ;  /* 0x000000083f047899 */ /* 0x000fc60008011604 */
[----:B------:R1:W5:Y:S01]  /*0fd0*/  @P0 LDG.E R3, desc[UR52][R4.64] ;  /* 0x0000003404030981 */ /* 0x000362000c1e1900 */
[----:B--2---:R-:W-:Y:S01]  /*0fe0*/  ISETP.NE.U32.AND P0, PT, R8, RZ, PT ;  /* 0x000000ff0800720c */ /* 0x004fe20003f05070 */
[----:B------:R-:W-:Y:S01]  /*0ff0*/  ULEA.HI UR46, UR46, UR4, URZ, 0x10 ;  /* 0x000000042e2e7291 */ /* 0x000fe2000f8f803f */
[----:B------:R-:W-:Y:S01]  /*1000*/  ISETP.NE.AND.EX P2, PT, RZ, UR9, PT, P2 ;  /* 0x00000009ff007c0c */ /* 0x000fe2000bf45320 */
[----:B------:R-:W-:Y:S01]  /*1010*/  ULOP3.LUT UR43, UR6, 0xffff, URZ, 0xc0, !UPT ;  /* 0x0000ffff062b7892 */ /* 0x000fe2000f8ec03f */
[----:B------:R-:W-:-:S04]  /*1020*/  ISETP.NE.AND.EX P0, PT, R9, RZ, PT, P0 ;  /* 0x000000ff0900720c */ /* 0x000fc80003f05300 */
[----:B---3--:R-:W-:Y:S01]  /*1030*/  SEL R0, R0, 0x1, P0 ;  /* 0x0000000100007807 */ /* 0x008fe20000000000 */
[----:B01----:R-:W-:Y:S08]  /*1040*/  @P1 BRA `(.L_x_4236) ;  /* 0x0000000000281947 */ /* 0x003ff00003800000 */
[----:B------:R-:W-:Y:S02]  /*1050*/  ULDC.64 UR6, c[0x0][0xa00] ;  /* 0x0002800000067ab9 */ /* 0x000fe40000000a00 */
[----:B------:R-:W-:-:S04]  /*1060*/  ISETP.NE.U32.AND P0, PT, RZ, UR6, PT ;  /* 0x00000006ff007c0c */ /* 0x000fc8000bf05070 */
[----:B------:R-:W-:-:S13]  /*1070*/  ISETP.NE.AND.EX P0, PT, RZ, UR7, PT, P0 ;  /* 0x00000007ff007c0c */ /* 0x000fda000bf05300 */
[----:B------:R-:W-:Y:S05]  /*1080*/  @!P0 BRA `(.L_x_4236) ;  /* 0x0000000000188947 */ /* 0x000fea0003800000 */
[----:B------:R-:W0:Y:S01]  /*1090*/  LDC.64 R4, c[0x0][0xa00] ;  /* 0x00028000ff047b82 */ /* 0x000e220000000a00 */
[----:B------:R-:W-:-:S04]  /*10a0*/  IMAD.U32 R7, RZ, RZ, UR49 ;  /* 0x00000031ff077e24 */ /* 0x000fc8000f8e00ff */
[----:B0-----:R-:W-:-:S05]  /*10b0*/  IMAD.WIDE R4, R7, 0x4, R4 ;  /* 0x0000000407047825 */ /* 0x001fca00078e0204 */
[----:B-----5:R-:W2:Y:S04]  /*10c0*/  LDG.E R19, desc[UR52][R4.64] ;  /* 0x0000003404137981 */ /* 0x020ea8000c1e1900 */
[----:B------:R-:W2:Y:S02]  /*10d0*/  LDG.E R6, desc[UR52][R4.64+0x4] ;  /* 0x0000043404067981 */ /* 0x000ea4000c1e1900 */
[----:B--2---:R-:W-:-:S07]  /*10e0*/  IMAD.IADD R19, R6, 0x1, -R19 ;  /* 0x0000000106137824 */ /* 0x004fce00078e0a13 */
.L_x_4236:
[----:B------:R-:W-:Y:S01]  /*10f0*/  UMOV UR44, UR49 ;  /* 0x00000031002c7c82 */ /* 0x000fe20008000000 */
[----:B------:R-:W-:Y:S01]  /*1100*/  IMAD R18, R0, R11, RZ ;  /* 0x0000000b00127224 */ /* 0x000fe200078e02ff */
[----:B------:R-:W-:Y:S06]  /*1110*/  @!P2 BRA `(.L_x_4237) ;  /* 0x000000000018a947 */ /* 0x000fec0003800000 */
[----:B------:R-:W-:Y:S02]  /*1120*/  ULDC.64 UR6, c[0x0][0xa20] ;  /* 0x0002880000067ab9 */ /* 0x000fe40000000a00 */
[----:B------:R-:W-:-:S06]  /*1130*/  UIMAD.WIDE UR6, UR49, 0x4, UR6 ;  /* 0x00000004310678a5 */ /* 0x000fcc000f8e0206 */
[----:B------:R-:W-:Y:S02]  /*1140*/  IMAD.U32 R4, RZ, RZ, UR6 ;  /* 0x00000006ff047e24 */ /* 0x000fe4000f8e00ff */
[----:B------:R-:W-:-:S05]  /*1150*/  IMAD.U32 R5, RZ, RZ, UR7 ;  /* 0x00000007ff057e24 */ /* 0x000fca000f8e00ff */
[----:B------:R0:W5:Y:S01]  /*1160*/  LDG.E R18, desc[UR52][R4.64] ;  /* 0x0000003404127981 */ /* 0x000162000c1e1900 */
[----:B------:R-:W-:Y:S05]  /*1170*/  BRA `(.L_x_4238) ;  /* 0x0000000000287947 */ /* 0x000fea0003800000 */
.L_x_4237:
[----:B------:R-:W-:Y:S02]  /*1180*/  ULDC.64 UR6, c[0x0][0xa08] ;  /* 0x0002820000067ab9 */ /* 0x000fe40000000a00 */
[----:B------:R-:W-:-:S04]  /*1190*/  ISETP.NE.U32.AND P0, PT, RZ, UR6, PT ;  /* 0x00000006ff007c0c */ /* 0x000fc8000bf05070 */
[----:B------:R-:W-:-:S13]  /*11a0*/  ISETP.NE.AND.EX P0, PT, RZ, UR7, PT, P0 ;  /* 0x00000007ff007c0c */ /* 0x000fda000bf05300 */
[----:B------:R-:W-:Y:S05]  /*11b0*/  @!P0 BRA `(.L_x_4238) ;  /* 0x0000000000188947 */ /* 0x000fea0003800000 */
[----:B------:R-:W0:Y:S01]  /*11c0*/  LDC.64 R4, c[0x0][0xa08] ;  /* 0x00028200ff047b82 */ /* 0x000e220000000a00 */
[----:B------:R-:W-:-:S04]  /*11d0*/  IMAD.U32 R7, RZ, RZ, UR49 ;  /* 0x00000031ff077e24 */ /* 0x000fc8000f8e00ff */
[----:B0-----:R-:W-:-:S05]  /*11e0*/  IMAD.WIDE R4, R7, 0x4, R4 ;  /* 0x0000000407047825 */ /* 0x001fca00078e0204 */
[----:B------:R-:W2:Y:S04]  /*11f0*/  LDG.E R18, desc[UR52][R4.64] ;  /* 0x0000003404127981 */ /* 0x000ea8000c1e1900 */
[----:B------:R-:W2:Y:S02]  /*1200*/  LDG.E R7, desc[UR52][R4.64+0x4] ;  /* 0x0000043404077981 */ /* 0x000ea4000c1e1900 */
[----:B--2---:R-:W-:-:S07]  /*1210*/  IMAD.IADD R18, R7, 0x1, -R18 ;  /* 0x0000000107127824 */ /* 0x004fce00078e0a12 */
.L_x_4238:
        /* <DEDUP_REMOVED lines=16> */
[----:B------:R-:W-:Y:S02]  /*1320*/  @UP0 UIMAD.WIDE.U32 UR10, UR49, UR12, URZ ;  /* 0x0000000c310a02a5 */ /* 0x000fe4000f8e003f */
[----:B------:R-:W-:-:S02]  /*1330*/  @UP0 UIMAD UR4, UR49, UR13, UR4 ;  /* 0x0000000d310402a4 */ /* 0x000fc4000f8e0204 */
[----:B------:R-:W-:Y:S02]  /*1340*/  @UP1 UIMAD UR14, UR49, UR17, UR14 ;  /* 0x00000011310e12a4 */ /* 0x000fe4000f8e020e */
[----:B------:R-:W-:Y:S02]  /*1350*/  @UP1 UIMAD.WIDE.U32 UR12, UR49, UR16, URZ ;  /* 0x00000010310c12a5 */ /* 0x000fe4000f8e003f */
[----:B------:R-:W-:Y:S02]  /*1360*/  @UP0 UIADD3 UR11, UR11, UR4, URZ ;  /* 0x000000040b0b0290 */ /* 0x000fe4000fffe03f */
[----:B------:R-:W-:Y:S01]  /*1370*/  @UP1 UIADD3 UR13, UR13, UR14, URZ ;  /* 0x0000000e0d0d1290 */ /* 0x000fe2000fffe03f */
[----:B------:R-:W-:Y:S02]  /*1380*/  @UP1 ULDC.64 UR16, c[0x0][0x9c0] ;  /* 0x0002700000101ab9 */ /* 0x000fe40000000a00 */
[----:B------:R-:W-:Y:S01]  /*1390*/  @UP0 ULDC.64 UR14, c[0x0][0x9b0] ;  /* 0x00026c00000e0ab9 */ /* 0x000fe20000000a00 */
[----:B------:R-:W-:-:S02]  /*13a0*/  @UP1 UIMAD.WIDE.U32 UR12, UR43, UR16, UR12 ;  /* 0x000000102b0c12a5 */ /* 0x000fc4000f8e000c */
[----:B------:R-:W-:Y:S02]  /*13b0*/  @UP0 UIMAD.WIDE.U32 UR10, UR43, UR14, UR10 ;  /* 0x0000000e2b0a02a5 */ /* 0x000fe4000f8e000a */
[----:B------:R-:W-:Y:S02]  /*13c0*/  @UP1 UIMAD UR4, UR43, UR17, UR13 ;  /* 0x000000112b0412a4 */ /* 0x000fe4000f8e020d */
[----:B------:R-:W-:Y:S02]  /*13d0*/  @UP0 UIMAD UR11, UR43, UR15, UR11 ;  /* 0x0000000f2b0b02a4 */ /* 0x000fe4000f8e020b */
[----:B------:R-:W-:Y:S02]  /*13e0*/  @UP0 ULEA UR8, UP2, UR10, UR8, 0x2 ;  /* 0x000000080a080291 */ /* 0x000fe4000f84103f */
[----:B------:R-:W-:Y:S02]  /*13f0*/  @UP1 ULEA UR6, UP3, UR12, UR6, 0x2 ;  /* 0x000000060c061291 */ /* 0x000fe4000f86103f */
[----:B------:R-:W-:-:S02]  /*1400*/  @UP0 ULEA.HI.X UR9, UR10, UR9, UR11, 0x2, UP2 ;  /* 0x000000090a090291 */ /* 0x000fc400090f140b */
[----:B------:R-:W-:Y:S01]  /*1410*/  @UP1 ULEA.HI.X UR7, UR12, UR7, UR4, 0x2, UP3 ;  /* 0x000000070c071291 */ /* 0x000fe200098f1404 */
[----:B0-----:R-:W-:Y:S02]  /*1420*/  IMAD.U32 R4, RZ, RZ, UR8 ;  /* 0x00000008ff047e24 */ /* 0x001fe4000f8e00ff */
[----:B-----5:R-:W-:Y:S01]  /*1430*/  IMAD.IADD R18, R18, 0x1, -R3 ;  /* 0x0000000112127824 */ /* 0x020fe200078e0a03 */
[----:B------:R-:W-:Y:S01]  /*1440*/  ULDC UR4, c[0x0][0x448] ;  /* 0x0001120000047ab9 */ /* 0x000fe20000000800 */
[----:B------:R-:W-:Y:S01]  /*1450*/  IMAD.U32 R5, RZ, RZ, UR9 ;  /* 0x00000009ff057e24 */ /* 0x000fe2000f8e00ff */
[----:B------:R-:W-:Y:S01]  /*1460*/  USHF.L.U32 UR36, UR5, 0x7, URZ ;  /* 0x0000000705247899 */ /* 0x000fe2000800063f */
[----:B------:R-:W-:Y:S01]  /*1470*/  IMAD.U32 R6, RZ, RZ, UR6 ;  /* 0x00000006ff067e24 */ /* 0x000fe2000f8e00ff */
[----:B------:R-:W-:Y:S01]  /*1480*/  ULDC UR10, c[0x0][0x988] ;  /* 0x00026200000a7ab9 */ /* 0x000fe20000000800 */
[----:B------:R-:W-:Y:S01]  /*1490*/  IMAD.U32 R7, RZ, RZ, UR7 ;  /* 0x00000007ff077e24 */ /* 0x000fe2000f8e00ff */
[----:B------:R-:W2:Y:S04]  /*14a0*/  @P0 LDG.E R9, desc[UR52][R4.64] ;  /* 0x0000003404090981 */ /* 0x000ea8000c1e1900 */
[----:B------:R-:W2:Y:S01]  /*14b0*/  @P1 LDG.E R0, desc[UR52][R6.64] ;  /* 0x0000003406001981 */ /* 0x000ea2000c1e1900 */
[----:B------:R-:W-:Y:S01]  /*14c0*/  UISETP.NE.AND UP1, UPT, UR4, 0x1, UPT ;  /* 0x000000010400788c */ /* 0x000fe2000bf25270 */
[----:B------:R-:W-:Y:S01]  /*14d0*/  IADD3 R3, R18, 0x1, -R19 ;  /* 0x0000000112037810 */ /* 0x000fe20007ffe813 */
[----:B------:R-:W-:Y:S01]  /*14e0*/  UIADD3 UR8, UR36, 0x7f, URZ ;  /* 0x0000007f24087890 */ /* 0x000fe2000fffe03f */
[----:B------:R-:W-:-:S02]  /*14f0*/  ULDC.64 UR4, c[0x0][0x9e0] ;  /* 0x0002780000047ab9 */ /* 0x000fc40000000a00 */
[----:B------:R-:W-:Y:S01]  /*1500*/  R2UR UR9, R3 ;  /* 0x00000000030972ca */ /* 0x000fe200000e0000 */
[----:B------:R-:W-:-:S05]  /*1510*/  UISETP.GE.AND UP0, UPT, UR5, 0x1, UPT ;  /* 0x000000010500788c */ /* 0x000fca000bf06270 */
[----:B------:R-:W-:Y:S01]  /*1520*/  @UP1 ULDC UR6, c[0x0][0x44c] ;  /* 0x0001130000061ab9 */ /* 0x000fe20000000800 */
[----:B------:R-:W-:Y:S01]  /*1530*/  @UP1 ULDC UR11, c[0x0][0x450] ;  /* 0x00011400000b1ab9 */ /* 0x000fe20000000800 */
[----:B------:R-:W-:Y:S01]  /*1540*/  UIMAD.WIDE.U32 UR6, UR8, UR6, URZ ;  /* 0x00000006080672a5 */ /* 0x000fe2000f8e003f */
[----:B------:R-:W-:-:S03]  /*1550*/  PLOP3.LUT P1, PT, PT, PT, UP0, 0x80, 0x0 ;  /* 0x000000000000781c */ /* 0x000fc60003f2f008 */
[----:B------:R-:W-:-:S04]  /*1560*/  @UP1 USHF.R.U32.HI UR8, URZ, UR11, UR7 ;  /* 0x0000000b3f081299 */ /* 0x000fc80008011607 */
[----:B------:R-:W-:-:S04]  /*1570*/  UIADD3 UR8, UR9, UR8, URZ ;  /* 0x0000000809087290 */ /* 0x000fc8000fffe03f */
[----:B------:R-:W-:Y:S01]  /*1580*/  UIADD3 UR4, UR8, UR4, URZ ;  /* 0x0000000408047290 */ /* 0x000fe2000fffe03f */
[----:B--2---:R-:W-:-:S04]  /*1590*/  FMUL.FTZ R0, R9, R0 ;  /* 0x0000000009007220 */ /* 0x004fc80000410000 */
        /* <DEDUP_REMOVED lines=14> */
.L_x_4240:
[----:B------:R-:W-:-:S11]  /*1680*/  UISETP.NE.AND UP0, UPT, UR5, 0x1, UPT ;  /* 0x000000010500788c */ /* 0x000fd6000bf05270 */
[----:B------:R-:W-:Y:S02]  /*1690*/  @UP0 ULDC.64 UR8, c[0x0][0x9e8] ;  /* 0x00027a0000080ab9 */ /* 0x000fe40000000a00 */
[----:B------:R-:W-:-:S04]  /*16a0*/  UIMAD.WIDE.U32 UR6, UR4, UR8, URZ ;  /* 0x00000008040672a5 */ /* 0x000fc8000f8e003f */
[----:B------:R-:W-:-:S12]  /*16b0*/  @UP0 USHF.R.U32.HI UR4, URZ, UR9, UR7 ;  /* 0x000000093f040299 */ /* 0x000fd80008011607 */
.L_x_4241:
[----:B------:R-:W-:-:S06]  /*16c0*/  UIMAD UR4, UR4, UR5, UR5 ;  /* 0x00000005040472a4 */ /* 0x000fcc000f8e0205 */
[----:B------:R-:W-:-:S07]  /*16d0*/  VIMNMX R0, R0, UR4, PT ;  /* 0x0000000400007c48 */ /* 0x000fce000bfe0100 */
.L_x_4239:
[----:B------:R-:W-:Y:S01]  /*16e0*/  IMAD.IADD R107, R18, 0x1, -R19 ;  /* 0x00000001126b7824 */ /* 0x000fe200078e0a13 */
[----:B------:R-:W-:Y:S01]  /*16f0*/  @UP1 ULDC UR6, c[0x0][0x44c] ;  /* 0x0001130000061ab9 */ /* 0x000fe20000000800 */
[----:B------:R-:W-:Y:S01]  /*1700*/  VIADD R3, R0, 0x9f ;  /* 0x0000009f00037836 */ /* 0x000fe20000000000 */
[----:B------:R-:W-:Y:S01]  /*1710*/  UIMAD.WIDE.U32 UR6, UR36, UR6, URZ ;  /* 0x00000006240672a5 */ /* 0x000fe2000f8e003f */
[----:B------:R-:W-:Y:S01]  /*1720*/  VIADD R0, R18, 0x9f ;  /* 0x0000009f12007836 */ /* 0x000fe20000000000 */
        /* <DEDUP_REMOVED lines=25> */
.L_x_4243:
[----:B------:R-:W-:-:S11]  /*18c0*/  UISETP.NE.AND UP0, UPT, UR5, 0x1, UPT ;  /* 0x000000010500788c */ /* 0x000fd6000bf05270 */
[----:B------:R-:W-:Y:S02]  /*18d0*/  @UP0 ULDC.64 UR10, c[0x0][0x9e8] ;  /* 0x00027a00000a0ab9 */ /* 0x000fe40000000a00 */
[----:B------:R-:W-:-:S04]  /*18e0*/  UIMAD.WIDE.U32 UR6, UR4, UR10, URZ ;  /* 0x0000000a040672a5 */ /* 0x000fc8000f8e003f */
[----:B------:R-:W-:-:S12]  /*18f0*/  @UP0 USHF.R.U32.HI UR4, URZ, UR11, UR7 ;  /* 0x0000000b3f040299 */ /* 0x000fd80008011607 */
.L_x_4244:
[----:B------:R-:W-:-:S04]  /*1900*/  UIMAD UR4, UR4, UR5, URZ ;  /* 0x00000005040472a4 */ /* 0x000fc8000f8e023f */
[----:B------:R-:W-:-:S04]  /*1910*/  UISETP.LT.AND UP0, UPT, UR8, UR4, UPT ;  /* 0x000000040800728c */ /* 0x000fc8000bf01270 */
[----:B------:R-:W-:-:S12]  /*1920*/  USEL UR8, UR8, UR4, !UP0 ;  /* 0x0000000408087287 */ /* 0x000fd8000c000000 */
.L_x_4242:
[----:B------:R-:W-:Y:S02]  /*1930*/  UIMAD.WIDE UR4, UR8, 0x66666667, URZ ;  /* 0x66666667080478a5 */ /* 0x000fe4000f8e023f */
[----:B------:R-:W-:Y:S02]  /*1940*/  ULOP3.LUT UR37, UR46, 0xff, URZ, 0xc0, !UPT ;  /* 0x000000ff2e257892 */ /* 0x000fe4000f8ec03f */
[----:B------:R-:W-:Y:S02]  /*1950*/  USHF.R.U32.HI UR4, URZ, 0x1f, UR5 ;  /* 0x0000001f3f047899 */ /* 0x000fe40008011605 */
[----:B------:R-:W-:Y:S02]  /*1960*/  USHF.R.U32.HI UR46, URZ, 0x10, UR46 ;  /* 0x000000103f2e7899 */ /* 0x000fe4000801162e */
[----:B------:R-:W-:-:S04]  /*1970*/  ULEA.HI.SX32 UR4, UR5, UR4, 0x1a ;  /* 0x0000000405047291 */ /* 0x000fc8000f8fd23f */
[----:B------:R-:W-:-:S04]  /*1980*/  UISETP.LT.AND UP0, UPT, URZ, UR4, UPT ;  /* 0x000000043f00728c */ /* 0x000fc8000bf01270 */
[----:B------:R-:W-:-:S03]  /*1990*/  USEL UR39, URZ, UR4, !UP0 ;  /* 0x000000043f277287 */ /* 0x000fc6000c000000 */
[----:B------:R-:W-:-:S03]  /*19a0*/  UMOV UR4, URZ ;  /* 0x0000003f00047c82 */ /* 0x000fc60008000000 */
[----:B------:R-:W-:-:S13]  /*19b0*/  ISETP.GT.AND P0, PT, R105, UR39, PT ;  /* 0x0000002769007c0c */ /* 0x000fda000bf04270 */
[----:B------:R-:W-:Y:S05]  /*19c0*/  @!P0 BRA `(.L_x_4245) ;  /* 0x0000000000988947 */ /* 0x000fea0003800000 */
[----:B------:R-:W-:Y:S01]  /*19d0*/  UISETP.NE.AND UP0, UPT, UR46, URZ, UPT ;  /* 0x0000003f2e00728c */ /* 0x000fe2000bf05270 */
[----:B------:R-:W-:-:S03]  /*19e0*/  ULDC UR4, c[0x0][0x9f0] ;  /* 0x00027c0000047ab9 */ /* 0x000fc60000000800 */
[----:B------:R-:W-:-:S03]  /*19f0*/  USEL UR9, UR46, UR4, UP0 ;  /* 0x000000042e097287 */ /* 0x000fc60008000000 */
[----:B------:R-:W-:-:S03]  /*1a00*/  UMOV UR4, URZ ;  /* 0x0000003f00047c82 */ /* 0x000fc60008000000 */
[----:B------:R-:W-:-:S05]  /*1a10*/  IMAD.U32 R6, RZ, RZ, UR9 ;  /* 0x00000009ff067e24 */ /* 0x000fca000f8e00ff */
        /* <DEDUP_REMOVED lines=33> */
.L_x_4245:
[----:B------:R-:W-:Y:S02]  /*1c30*/  UIMAD UR39, UR37, UR4, UR39 ;  /* 0x00000004252772a4 */ /* 0x000fe4000f8e0227 */
[----:B------:R-:W-:Y:S01]  /*1c40*/  IMAD.U32 R0, RZ, RZ, UR4 ;  /* 0x00000004ff007e24 */ /* 0x000fe2000f8e00ff */
[----:B------:R-:W-:Y:S02]  /*1c50*/  PLOP3.LUT P0, PT, PT, PT, PT, 0x80, 0x0 ;  /* 0x000000000000781c */ /* 0x000fe40003f0f070 */
[----:B------:R-:W-:Y:S02]  /*1c60*/  CS2R R10, SRZ ;  /* 0x00000000000a7805 */ /* 0x000fe4000001ff00 */
        /* <DEDUP_REMOVED lines=67> */
[----:B------:R-:W0:Y:S01]  /*20a0*/  SHFL.IDX PT, R0, R230, RZ, 0x1f ;  /* 0x00001fffe6007589 */ /* 0x000e2200000e0000 */
[----:B------:R-:W1:Y:S01]  /*20b0*/  S2UR UR40, SR_CgaCtaId ;  /* 0x00000000002879c3 */ /* 0x000e620000008800 */
[----:B------:R-:W-:Y:S01]  /*20c0*/  UMOV UR41, 0x400 ;  /* 0x0000040000297882 */ /* 0x000fe20000000000 */
[----:B0-----:R-:W-:Y:S01]  /*20d0*/  R2UR UR45, R0 ;  /* 0x00000000002d72ca */ /* 0x001fe200000e0000 */
[----:B-1----:R-:W-:-:S04]  /*20e0*/  ULEA UR41, UR40, UR41, 0x18 ;  /* 0x0000002928297291 */ /* 0x002fc8000f8ec03f */
[----:B------:R-:W-:-:S04]  /*20f0*/  UIADD3 UR5, UR41, 0x1e200, URZ ;  /* 0x0001e20029057890 */ /* 0x000fc8000fffe03f */
[----:B------:R-:W-:-:S04]  /*2100*/  ULOP3.LUT UP0, URZ, UR5, 0x9f, URZ, 0xc0, !UPT ;  /* 0x0000009f053f7892 */ /* 0x000fc8000f80c03f */
[----:B------:R-:W-:Y:S02]  /*2110*/  ULEA.HI UR4, UR45, UR45, URZ, 0x1 ;  /* 0x0000002d2d047291 */ /* 0x000fe4000f8f083f */
[----:B------:R-:W-:Y:S02]  /*2120*/  PLOP3.LUT P0, PT, PT, PT, UP0, 0x80, 0x0 ;  /* 0x000000000000781c */ /* 0x000fe40003f0f008 */
        /* <DEDUP_REMOVED lines=22> */
.L_x_4247:
        /* <DEDUP_REMOVED lines=9> */
.L_x_4450:
[----:B------:R-:W-:Y:S05]  /*2320*/  @!P0 BRA `(.L_x_4249) ;  /* 0x0000000000048947 */ /* 0x000fea0003800000 */
[----:B------:R-:W-:Y:S01]  /*2330*/  BPT.TRAP 0x1 ;  /* 0x000000040000795c */ /* 0x000fe20000300000 */
.L_x_4249:
[----:B------:R-:W-:Y:S02]  /*2340*/  IMAD.U32 R5, RZ, RZ, UR54 ;  /* 0x00000036ff057e24 */ /* 0x000fe4000f8e00ff */
[----:B0-----:R-:W-:-:S03]  /*2350*/  IMAD.U32 R0, RZ, RZ, UR50 ;  /* 0x00000032ff007e24 */ /* 0x001fc6000f8e00ff */
[----:B------:R-:W-:Y:S02]  /*2360*/  LEA R5, R5, UR41, 0x3 ;  /* 0x0000002905057c11 */ /* 0x000fe4000f8e18ff */
[----:B------:R-:W-:-:S04]  /*2370*/  SHF.L.U32 R0, R0, 0x1f, RZ ;  /* 0x0000001f00007819 */ /* 0x000fc800000006ff */
[----:B------:R0:W1:Y:S01]  /*2380*/  SYNCS.PHASECHK.TRANS64.TRYWAIT P1, [R5+URZ+0x33430], R0 ;  /* 0x03343000050075a7 */ /* 0x000062000802017f */
[----:B------:R-:W-:Y:S05]  /*2390*/  @!P0 BRA `(.L_x_4250) ;  /* 0x0000000000048947 */ /* 0x000fea0003800000 */
[----:B------:R-:W-:Y:S01]  /*23a0*/  BPT.TRAP 0x1 ;  /* 0x000000040000795c */ /* 0x000fe20000300000 */
.L_x_4250:
[----:B------:R-:W2:Y:S01]  /*23b0*/  S2R R3, SR_TID.X ;  /* 0x0000000000037919 */ /* 0x000ea20000002100 */
[----:B------:R-:W-:Y:S02]  /*23c0*/  LOP3.LUT R2, R2, 0xfffffff7, RZ, 0xc0, !PT ;  /* 0xfffffff702027812 */ /* 0x000fe400078ec0ff */
[----:B--2---:R-:W-:-:S13]  /*23d0*/  LOP3.LUT P2, RZ, R3, 0x7f, RZ, 0xc0, !PT ;  /* 0x0000007f03ff7812 */ /* 0x004fda000784c0ff */
[----:B------:R-:W-:Y:S01]  /*23e0*/  @P2 LOP3.LUT R2, R2, 0x8, RZ, 0xfc, !PT ;  /* 0x0000000802022812 */ /* 0x000fe200078efcff */
[----:B-1----:R-:W-:Y:S06]  /*23f0*/  @P1 BRA `(.L_x_4251) ;  /* 0x0000000000081947 */ /* 0x002fec0003800000 */
[----:B------:R-:W1:Y:S02]  /*2400*/  SYNCS.PHASECHK.TRANS64.TRYWAIT P1, [R5+URZ+0x33430], R0 ;  /* 0x03343000050075a7 */ /* 0x000e64000802017f */
[----:B-1----:R-:W-:Y:S05]  /*2410*/  @!P1 BRA `(.L_x_4252) ;  /* 0x000001e4002c9947 */ /* 0x002fea0003800000 */
.L_x_4251:
[----:B------:R-:W-:Y:S05]  /*2420*/  WARPSYNC.ALL ;  /* 0x0000000000007948 */ /* 0x000fea0003800000 */
[----:B------:R-:W-:Y:S01]  /*2430*/  UIADD3 UR4, UR41, 0x24200, URZ ;  /* 0x0002420029047890 */ /* 0x000fe2000fffe03f */
[----:B------:R-:W-:Y:S01]  /*2440*/  WARPGROUP.ARRIVE ;  /* 0x00000000000079c5 */ /* 0x000fe20000000000 */
[----:B------:R-:W-:-:S05]  /*2450*/  ULOP3.LUT UR20, UR55, 0x10000, URZ, 0xfc, !UPT ;  /* 0x0001000037147892 */ /* 0x000fca000f8efc3f */
[----:B------:R-:W2:Y:S01]  /*2460*/  S2R R3, SR_TID.X ;  /* 0x0000000000037919 */ /* 0x000ea20000002100 */
[----:B------:R-:W-:Y:S01]  /*2470*/  USHF.R.U32.HI UR4, URZ, 0x4, UR4 ;  /* 0x000000043f047899 */ /* 0x000fe20008011604 */
[----:B01----:R-:W-:Y:S01]  /*2480*/  VIADD R0, R22, UR36 ;  /* 0x0000002416007c36 */ /* 0x003fe20008000000 */
[----:B------:R-:W-:Y:S01]  /*2490*/  UMOV UR25, 0x80000020 ;  /* 0x8000002000197882 */ /* 0x000fe20000000000 */
[----:B------:R-:W-:Y:S01]  /*24a0*/  UMOV UR27, 0x80000020 ;  /* 0x80000020001b7882 */ /* 0x000fe20000000000 */
[----:B------:R-:W-:Y:S01]  /*24b0*/  ULOP3.LUT UR4, UR4, 0x3fff, URZ, 0xc0, !UPT ;  /* 0x00003fff04047892 */ /* 0x000fe2000f8ec03f */
[----:B------:R-:W-:Y:S01]  /*24c0*/  UMOV UR24, UR20 ;  /* 0x0000001400187c82 */ /* 0x000fe20008000000 */
[----:B------:R-:W-:Y:S02]  /*24d0*/  UMOV UR7, 0x80000020 ;  /* 0x8000002000077882 */ /* 0x000fe40000000000 */
[----:B------:R-:W-:Y:S01]  /*24e0*/  ULOP3.LUT UR51, UR4, 0x10000, URZ, 0xfc, !UPT ;  /* 0x0001000004337892 */ /* 0x000fe2000f8efc3f */
[----:B------:R-:W-:Y:S01]  /*24f0*/  UMOV UR11, 0x80000020 ;  /* 0x80000020000b7882 */ /* 0x000fe20000000000 */
[----:B------:R-:W-:-:S02]  /*2500*/  UIADD3 UR12, UR20, 0x202, URZ ;  /* 0x00000202140c7890 */ /* 0x000fc4000fffe03f */
[----:B------:R-:W-:Y:S01]  /*2510*/  UIMAD UR28, UR54, 0x780, UR51 ;  /* 0x00000780361c78a4 */ /* 0x000fe2000f8e0233 */
[----:B------:R-:W-:Y:S01]  /*2520*/  UMOV UR13, 0x80000020 ;  /* 0x80000020000d7882 */ /* 0x000fe20000000000 */
[----:B------:R-:W-:Y:S02]  /*2530*/  UMOV UR15, 0x80000020 ;  /* 0x80000020000f7882 */ /* 0x000fe40000000000 */
[----:B------:R-:W-:Y:S02]  /*2540*/  UIADD3 UR4, UR28, 0x80, URZ ;  /* 0x000000801c047890 */ /* 0x000fe4000fffe03f */
[----:B------:R-:W-:Y:S02]  /*2550*/  UIADD3 UR5, UR28, 0x100, URZ ;  /* 0x000001001c057890 */ /* 0x000fe4000fffe03f */
[----:B------:R-:W-:Y:S01]  /*2560*/  UMOV UR26, UR28 ;  /* 0x0000001c001a7c82 */ /* 0x000fe20008000000 */
[----:B------:R-:W-:Y:S01]  /*2570*/  UIADD3 UR6, UR28, 0x2, URZ ;  /* 0x000000021c067890 */ /* 0x000fe2000fffe03f */
[----:B------:R-:W-:Y:S01]  /*2580*/  QGMMA.64x32x32.F32.E4M3.E4M3 R88, gdesc[UR24], RZ, !UPT, gsb0 ;  /* 0x00600000185879f3 */ /* 0x000fe2000c0008ff */
[----:B------:R-:W-:Y:S01]  /*2590*/  UMOV UR26, UR4 ;  /* 0x00000004001a7c82 */ /* 0x000fe20008000000 */
[----:B------:R-:W-:Y:S01]  /*25a0*/  UMOV UR27, 0x80000020 ;  /* 0x80000020001b7882 */ /* 0x000fe20000000000 */
[----:B------:R-:W-:-:S02]  /*25b0*/  UIADD3 UR4, UR28, 0x180, URZ ;  /* 0x000001801c047890 */ /* 0x000fc4000fffe03f */
[----:B------:R-:W-:Y:S02]  /*25c0*/  UIADD3 UR8, UR28, 0x82, URZ ;  /* 0x000000821c087890 */ /* 0x000fe4000fffe03f */
[----:B------:R-:W-:Y:S01]  /*25d0*/  UIADD3 UR9, UR28, 0x102, URZ ;  /* 0x000001021c097890 */ /* 0x000fe2000fffe03f */
[----:B--2---:R-:W-:Y:S01]  /*25e0*/  LOP3.LUT P3, RZ, R3, 0x7f, RZ, 0xc0, !PT ;  /* 0x0000007f03ff7812 */ /* 0x004fe2000786c0ff */
[----:B------:R-:W-:Y:S01]  /*25f0*/  UIADD3 UR10, UR28, 0x280, URZ ;  /* 0x000002801c0a7890 */ /* 0x000fe2000fffe03f */
[----:B------:R-:W-:Y:S01]  /*2600*/  IMAD.MOV.U32 R3, RZ, RZ, R0 ;  /* 0x000000ffff037224 */ /* 0x000fe200078e0000 */
[----:B------:R-:W-:Y:S02]  /*2610*/  UIADD3 UR14, UR28, 0x282, URZ ;  /* 0x000002821c0e7890 */ /* 0x000fe4000fffe03f */
[----:B------:R-:W-:Y:S02]  /*2620*/  UIADD3 UR16, UR20, 0x400, URZ ;  /* 0x0000040014107890 */ /* 0x000fe4000fffe03f */
[----:B------:R-:W-:Y:S01]  /*2630*/  UIADD3 UR18, UR28, 0x500, URZ ;  /* 0x000005001c127890 */ /* 0x000fe2000fffe03f */
[----:B------:R-:W-:Y:S01]  /*2640*/  UMOV UR17, 0x80000020 ;  /* 0x8000002000117882 */ /* 0x000fe20000000000 */
[----:B------:R-:W-:Y:S01]  /*2650*/  UMOV UR19, 0x80000020 ;  /* 0x8000002000137882 */ /* 0x000fe20000000000 */
[----:B------:R-:W-:Y:S01]  /*2660*/  UIADD3 UR22, UR28, 0x502, URZ ;  /* 0x000005021c167890 */ /* 0x000fe2000fffe03f */
[----:B------:R-:W-:Y:S01]  /*2670*/  UMOV UR21, 0x80000020 ;  /* 0x8000002000157882 */ /* 0x000fe20000000000 */
[----:B------:R-:W-:Y:S01]  /*2680*/  UMOV UR23, 0x80000020 ;  /* 0x8000002000177882 */ /* 0x000fe20000000000 */
[----:B------:R-:W-:Y:S01]  /*2690*/  ULDC UR56, c[0x0][0x9dc] ;  /* 0x0002770000387ab9 */ /* 0x000fe20000000800 */
[----:B------:R-:W-:-:S02]  /*26a0*/  WARPGROUP.DEPBAR.LE gsb0, 0x0 ;  /* 0x00008000000079c5 */ /* 0x000fc40000010000 */
[----:B------:R-:W-:-:S06]  /*26b0*/  WARPGROUP.ARRIVE ;  /* 0x00000000000079c5 */ /* 0x000fcc0000000000 */
[----:B------:R-:W-:Y:S01]  /*26c0*/  QGMMA.64x32x32.F32.E4M3.E4M3 R72, gdesc[UR24], RZ, !UPT, gsb0 ;  /* 0x00600000184879f3 */ /* 0x000fe2000c0008ff */
[----:B------:R-:W-:Y:S01]  /*26d0*/  UMOV UR26, UR5 ;  /* 0x00000005001a7c82 */ /* 0x000fe20008000000 */
[----:B------:R-:W-:Y:S01]  /*26e0*/  UMOV UR27, 0x80000020 ;  /* 0x80000020001b7882 */ /* 0x000fe20000000000 */
[----:B------:R-:W-:Y:S01]  /*26f0*/  UIADD3 UR5, UR28, 0x200, URZ ;  /* 0x000002001c057890 */ /* 0x000fe2000fffe03f */
[----:B------:R-:W-:Y:S02]  /*2700*/  WARPGROUP.DEPBAR.LE gsb0, 0x0 ;  /* 0x00008000000079c5 */ /* 0x000fe40000010000 */
        /* <DEDUP_REMOVED lines=10> */
[----:B------:R-:W-:Y:S01]  /*27b0*/  UMOV UR5, 0x80000020 ;  /* 0x8000002000057882 */ /* 0x000fe20000000000 */
        /* <DEDUP_REMOVED lines=20> */
[----:B------:R-:W-:Y:S02]  /*2900*/  UIADD3 UR8, UR20, 0x200, URZ ;  /* 0x0000020014087890 */ /* 0x000fe4000fffe03f */
        /* <DEDUP_REMOVED lines=39> */
[----:B------:R-:W-:Y:S02]  /*2b80*/  ULDC UR10, c[0x0][0x448] ;  /* 0x00011200000a7ab9 */ /* 0x000fe40000000800 */
[----:B------:R-:W-:Y:S02]  /*2b90*/  UISETP.NE.AND UP0, UPT, UR10, 0x1, UPT ;  /* 0x000000010a00788c */ /* 0x000fe4000bf05270 */
[----:B------:R-:W-:-:S04]  /*2ba0*/  ULOP3.LUT UR10, URZ, UR56, URZ, 0x33, !UPT ;  /* 0x000000383f0a7292 */ /* 0x000fc8000f8e333f */
[----:B------:R-:W-:Y:S02]  /*2bb0*/  PLOP3.LUT P1, PT, PT, PT, UP0, 0x80, 0x0 ;  /* 0x000000000000781c */ /* 0x000fe40003f2f008 */
[----:B------:R-:W-:Y:S01]  /*2bc0*/  PLOP3.LUT P2, PT, PT, PT, UP0, 0x80, 0x0 ;  /* 0x000000000000781c */ /* 0x000fe20003f4f008 */
        /* <DEDUP_REMOVED lines=71> */
[----:B------:R-:W-:Y:S02]  /*3040*/  @UP0 ULDC UR6, c[0x0][0x44c] ;  /* 0x0001130000060ab9 */ /* 0x000fe40000000800 */
[----:B------:R-:W-:Y:S01]  /*3050*/  @P1 IMAD.HI.U32 R4, R0, UR6, RZ ;  /* 0x0000000600041c27 */ /* 0x000fe2000f8e00ff */
[----:B------:R-:W-:-:S03]  /*3060*/  @UP0 ULDC UR6, c[0x0][0x450] ;  /* 0x0001140000060ab9 */ /* 0x000fc60000000800 */
[----:B------:R-:W-:Y:S01]  /*3070*/  @!P3 VIADD R0, R5, 0x33440 ;  /* 0x000334400500b836 */ /* 0x000fe20000000000 */
[----:B------:R-:W-:Y:S01]  /*3080*/  @P2 SHF.R.U32.HI R3, RZ, UR6, R4 ;  /* 0x00000006ff032c19 */ /* 0x000fe20008011604 */
[----:B------:R-:W-:Y:S01]  /*3090*/  IMAD.MOV.U32 R4, RZ, RZ, -0xa0 ;  /* 0xffffff60ff047424 */ /* 0x000fe200078e00ff */
[----:B------:R-:W-:Y:S02]  /*30a0*/  ULDC.64 UR6, c[0x0][0x9e0] ;  /* 0x0002780000067ab9 */ /* 0x000fe40000000a00 */
[----:B------:R-:W-:Y:S01]  /*30b0*/  UISETP.GE.AND UP1, UPT, UR7, 0x1, UPT ;  /* 0x000000010700788c */ /* 0x000fe2000bf26270 */
[----:B------:R-:W0:Y:S01]  /*30c0*/  SHFL.IDX PT, R5, R3, RZ, 0x1c1f ;  /* 0x001c1fff03057589 */ /* 0x000e2200000e0000 */
[----:B------:R-:W-:Y:S01]  /*30d0*/  IMAD R4, R105, R4, 0xa1 ;  /* 0x000000a169047424 */ /* 0x000fe200078e0204 */
[----:B------:R-:W-:-:S03]  /*30e0*/  @!P3 PRMT R0, RZ, 0x654, R0 ;  /* 0x00000654ff00b816 */ /* 0x000fc60000000000 */
[----:B------:R-:W-:Y:S01]  /*30f0*/  PLOP3.LUT P1, PT, PT, PT, UP1, 0x40, 0x0 ;  /* 0x000000000000781c */ /* 0x000fe20003f2e818 */
[----:B------:R-:W-:Y:S01]  /*3100*/  VIADD R10, R4, 0xffffffff ;  /* 0xffffffff040a7836 */ /* 0x000fe20000000000 */
[----:B------:R-:W-:-:S03]  /*3110*/  IADD3 R6, R18, R4, -R17 ;  /* 0x0000000412067210 */ /* 0x000fc60007ffe811 */
[----:B------:R-:W-:Y:S02]  /*3120*/  IMAD.IADD R12, R10, 0x1, -R17 ;  /* 0x000000010a0c7824 */ /* 0x000fe400078e0a11 */
[----:B------:R-:W-:-:S04]  /*3130*/  IMAD.IADD R6, R6, 0x1, -R19 ;  /* 0x0000000106067824 */ /* 0x000fc800078e0a13 */
[C---:B------:R-:W-:Y:S02]  /*3140*/  VIADD R8, R6.reuse, UR6 ;  /* 0x0000000606087c36 */ /* 0x040fe40008000000 */
[----:B------:R-:W-:-:S04]  /*3150*/  VIADD R6, R6, UR10 ;  /* 0x0000000a06067c36 */ /* 0x000fc80008000000 */
[----:B0-----:R-:W-:Y:S01]  /*3160*/  IMAD.IADD R4, R6, 0x1, R5 ;  /* 0x0000000106047824 */ /* 0x001fe200078e0205 */
        /* <DEDUP_REMOVED lines=9> */
[----:B------:R0:W-:Y:S02]  /*3200*/  @!P3 SYNCS.ARRIVE.TRANS64.RED.A1T0 RZ, [R0+URZ], RZ ;  /* 0x000000ff00ffb9a7 */ /* 0x0001e4000810043f */
[----:B0-----:R-:W-:-:S05]  /*3210*/  IMAD R0, R105, -0xa0, R18 ;  /* 0xffffff6069007824 */ /* 0x001fca00078e0212 */
[----:B------:R-:W-:-:S04]  /*3220*/  IADD3 R7, -R17, 0xa0, R0 ;  /* 0x000000a011077810 */ /* 0x000fc80007ffe100 */
[----:B------:R-:W-:Y:S01]  /*3230*/  VIADDMNMX R0, R5, R8, R7, PT ;  /* 0x0000000805007246 */ /* 0x000fe20003800107 */
[----:B------:R-:W-:Y:S06]  /*3240*/  @P1 BRA `(.L_x_4253) ;  /* 0x0000000000541947 */ /* 0x000fec0003800000 */
[----:B------:R-:W-:Y:S01]  /*3250*/  IADD3 R5, -R19, R18, R5 ;  /* 0x0000001213057210 */ /* 0x000fe20007ffe105 */
        /* <DEDUP_REMOVED lines=11> */
.L_x_4255:
[----:B------:R-:W-:-:S06]  /*3310*/  UISETP.NE.AND UP2, UPT, UR7, 0x1, UPT ;  /* 0x000000010700788c */ /* 0x000fcc000bf45270 */
[----:B------:R-:W-:-:S05]  /*3320*/  PLOP3.LUT P1, PT, PT, PT, UP2, 0x80, 0x0 ;  /* 0x000000000000781c */ /* 0x000fca0003f2f028 */
[----:B------:R-:W-:-:S08]  /*3330*/  @UP2 ULDC.64 UR10, c[0x0][0x9e8] ;  /* 0x00027a00000a2ab9 */ /* 0x000fd00000000a00 */
[----:B------:R-:W-:-:S05]  /*3340*/  @P1 IMAD.HI.U32 R9, R5, UR10, RZ ;  /* 0x0000000a05091c27 */ /* 0x000fca000f8e00ff */
[----:B------:R-:W-:-:S07]  /*3350*/  @P1 SHF.R.U32.HI R5, RZ, UR11, R9 ;  /* 0x0000000bff051c19 */ /* 0x000fce0008011609 */
.L_x_4256:
[----:B------:R-:W-:Y:S05]  /*3360*/  BSYNC B0 ;  /* 0x0000000000007941 */ /* 0x000fea0003800000 */
.L_x_4254:
[----:B------:R-:W-:-:S05]  /*3370*/  IMAD R5, R5, UR7, R12 ;  /* 0x0000000705057c24 */ /* 0x000fca000f8e020c */
[----:B------:R-:W-:Y:S02]  /*3380*/  VIMNMX R4, R4, R5, !PT ;  /* 0x0000000504047248 */ /* 0x000fe40007fe0100 */
[----:B------:R-:W-:-:S07]  /*3390*/  VIADDMNMX R0, R5, UR7, R0, PT ;  /* 0x0000000705007c46 */ /* 0x000fce000b800100 */
.L_x_4253:
[C---:B------:R-:W-:Y:S01]  /*33a0*/  ISETP.GE.AND P1, PT, R10.reuse, 0x2, PT ;  /* 0x000000020a00780c */ /* 0x040fe20003f26270 */
[----:B------:R-:W0:Y:S01]  /*33b0*/  SHFL.IDX PT, R3, R3, 0x1, 0x1c1f ;  /* 0x003c1f0003037f89 */ /* 0x000e2200000e0000 */
[----:B------:R-:W-:Y:S02]  /*33c0*/  ISETP.GE.AND P3, PT, R10, 0xa, PT ;  /* 0x0000000a0a00780c */ /* 0x000fe40003f66270 */
        /* <DEDUP_REMOVED lines=37> */
[----:B------:R-:W-:Y:S02]  /*3620*/  ISETP.LT.OR P2, PT, R0, 0x21, P2 ;  /* 0x000000210000780c */ /* 0x000fe40001741670 */
[----:B------:R-:W-:Y:S02]  /*3630*/  ISETP.GE.AND P4, PT, R10, 0x31, PT ;  /* 0x000000310a00780c */ /* 0x000fe40003f86270 */
[----:B------:R-:W-:-:S02]  /*3640*/  FSEL R72, R72, -INF , !P2 ;  /* 0xff80000048487808 */ /* 0x000fc40005000000 */
[----:B------:R-:W-:Y:S02]  /*3650*/  ISETP.GT.AND P2, PT, R4, 0x21, !P3 ;  /* 0x000000210400780c */ /* 0x000fe40005f44270 */
[----:B------:R-:W-:Y:S02]  /*3660*/  ISETP.GE.AND P3, PT, R10, 0x29, PT ;  /* 0x000000290a00780c */ /* 0x000fe40003f66270 */
[----:B------:R-:W-:Y:S02]  /*3670*/  ISETP.LT.OR P2, PT, R0, 0x22, P2 ;  /* 0x000000220000780c */ /* 0x000fe40001741670 */
[----:B------:R-:W-:Y:S02]  /*3680*/  P2R R109, PR, RZ, 0x8 ;  /* 0x00000008ff6d7803 */ /* 0x000fe40000000000 */
[----:B------:R-:W-:Y:S02]  /*3690*/  FSEL R73, R73, -INF , !P2 ;  /* 0xff80000049497808 */ /* 0x000fe40005000000 */
[----:B------:R-:W-:-:S02]  /*36a0*/  ISETP.GT.AND P2, PT, R4, 0x28, !P3 ;  /* 0x000000280400780c */ /* 0x000fc40005f44270 */
[----:B------:R-:W-:Y:S02]  /*36b0*/  P2R R110, PR, RZ, 0x10 ;  /* 0x00000010ff6e7803 */ /* 0x000fe40000000000 */
[----:B------:R-:W-:-:S04]  /*36c0*/  ISETP.LT.OR P2, PT, R0, 0x29, P2 ;  /* 0x000000290000780c */ /* 0x000fc80001741670 */
[----:B------:R-:W-:Y:S02]  /*36d0*/  FSEL R76, R76, -INF , !P2 ;  /* 0xff8000004c4c7808 */ /* 0x000fe40005000000 */
[----:B------:R-:W-:-:S04]  /*36e0*/  ISETP.GE.AND P2, PT, R10, 0x2a, PT ;  /* 0x0000002a0a00780c */ /* 0x000fc80003f46270 */
[----:B------:R-:W-:-:S04]  /*36f0*/  ISETP.GT.AND P3, PT, R4, 0x29, !P2 ;  /* 0x000000290400780c */ /* 0x000fc80005764270 */
        /* <DEDUP_REMOVED lines=159> */
.L_x_4259:
[----:B------:R-:W-:-:S06]  /*40f0*/  UISETP.NE.AND UP2, UPT, UR7, 0x1, UPT ;  /* 0x000000010700788c */ /* 0x000fcc000bf45270 */
[----:B------:R-:W-:-:S05]  /*4100*/  PLOP3.LUT P6, PT, PT, PT, UP2, 0x80, 0x0 ;  /* 0x000000000000781c */ /* 0x000fca0003fcf028 */
[----:B------:R-:W-:-:S08]  /*4110*/  @UP2 ULDC.64 UR10, c[0x0][0x9e8] ;  /* 0x00027a00000a2ab9 */ /* 0x000fd00000000a00 */
[----:B------:R-:W-:Y:S01]  /*4120*/  @P6 IMAD.HI.U32 R6, R3, UR10, RZ ;  /* 0x0000000a03066c27 */ /* 0x000fe2000f8e00ff */
[----:B------:R-:W-:-:S13]  /*4130*/  PLOP3.LUT P6, PT, PT, PT, UP2, 0x80, 0x0 ;  /* 0x000000000000781c */ /* 0x000fda0003fcf028 */
[----:B------:R-:W-:-:S07]  /*4140*/  @P6 SHF.R.U32.HI R3, RZ, UR11, R6 ;  /* 0x0000000bff036c19 */ /* 0x000fce0008011606 */
.L_x_4260:
[----:B------:R-:W-:Y:S05]  /*4150*/  BSYNC B0 ;  /* 0x0000000000007941 */ /* 0x000fea0003800000 */
.L_x_4258:
[----:B------:R-:W-:-:S05]  /*4160*/  IMAD R3, R3, UR7, R12 ;  /* 0x0000000703037c24 */ /* 0x000fca000f8e020c */
[----:B------:R-:W-:Y:S02]  /*4170*/  VIMNMX R4, R4, R3, !PT ;  /* 0x0000000304047248 */ /* 0x000fe40007fe0100 */
[----:B------:R-:W-:-:S07]  /*4180*/  VIADDMNMX R0, R3, UR7, R0, PT ;  /* 0x0000000703007c46 */ /* 0x000fce000b800100 */
.L_x_4257:
[C---:B------:R-:W-:Y:S01]  /*4190*/  ISETP.GT.AND P1, PT, R4.reuse, 0x20, !P1 ;  /* 0x000000200400780c */ /* 0x040fe20004f24270 */
[----:B------:R-:W-:Y:S01]  /*41a0*/  IMAD.U32 R88, RZ, RZ, UR42 ;  /* 0x0000002aff587e24 */ /* 0x000fe2000f8e00ff */
[----:B------:R-:W-:Y:S01]  /*41b0*/  ISETP.GT.AND P2, PT, R4, 0x29, !P2 ;  /* 0x000000290400780c */ /* 0x000fe20005744270 */
[----:B------:R-:W-:Y:S01]  /*41c0*/  @UP0 ULDC UR10, c[0x0][0x44c] ;  /* 0x00011300000a0ab9 */ /* 0x000fe20000000800 */
[C---:B------:R-:W-:Y:S01]  /*41d0*/  ISETP.LT.OR P1, PT, R0.reuse, 0x21, P1 ;  /* 0x000000210000780c */ /* 0x040fe20000f21670 */
[----:B------:R-:W-:Y:S01]  /*41e0*/  UIMAD.WIDE.U32 UR10, UR36, UR10, URZ ;  /* 0x0000000a240a72a5 */ /* 0x000fe2000f8e003f */
[----:B------:R-:W-:Y:S01]  /*41f0*/  ISETP.LT.OR P2, PT, R0, 0x2a, P2 ;  /* 0x0000002a0000780c */ /* 0x000fe20001741670 */
[----:B------:R-:W-:Y:S01]  /*4200*/  @UP0 ULDC UR18, c[0x0][0x450] ;  /* 0x0001140000120ab9 */ /* 0x000fe20000000800 */
[----:B------:R-:W-:Y:S01]  /*4210*/  FSEL R74, R74, -INF , !P1 ;  /* 0xff8000004a4a7808 */ /* 0x000fe20004800000 */
[----:B------:R-:W-:Y:S01]  /*4220*/  UMOV UR14, UR36 ;  /* 0x00000024000e7c82 */ /* 0x000fe20008000000 */
[----:B------:R-:W-:Y:S01]  /*4230*/  ISETP.NE.AND P1, PT, R108, RZ, PT ;  /* 0x000000ff6c00720c */ /* 0x000fe20003f25270 */
[----:B------:R-:W-:Y:S01]  /*4240*/  @UP0 USHF.R.U32.HI UR14, URZ, UR18, UR11 ;  /* 0x000000123f0e0299 */ /* 0x000fe2000801160b */
[----:B------:R-:W-:-:S02]  /*4250*/  FSEL R79, R79, -INF , !P2 ;  /* 0xff8000004f4f7808 */ /* 0x000fc40005000000 */
[----:B------:R-:W-:Y:S02]  /*4260*/  ISETP.GT.AND P1, PT, R4, 0x21, !P1 ;  /* 0x000000210400780c */ /* 0x000fe40004f24270 */
[----:B------:R-:W-:Y:S02]  /*4270*/  ISETP.NE.AND P2, PT, R116, RZ, PT ;  /* 0x000000ff7400720c */ /* 0x000fe40003f45270 */
[----:B------:R-:W-:Y:S02]  /*4280*/  ISETP.LT.OR P1, PT, R0, 0x22, P1 ;  /* 0x000000220000780c */ /* 0x000fe40000f21670 */
[----:B------:R-:W-:Y:S02]  /*4290*/  ISETP.NE.AND P6, PT, R117, RZ, PT ;  /* 0x000000ff7500720c */ /* 0x000fe40003fc5270 */
        /* <DEDUP_REMOVED lines=50> */
[----:B------:R-:W-:Y:S02]  /*45c0*/  ISETP.GT.AND P1, PT, R4, 0x48, !P2 ;  /* 0x000000480400780c */ /* 0x000fe40005724270 */
[----:B------:R-:W-:Y:S02]  /*45d0*/  ISETP.NE.AND P2, PT, R127, RZ, PT ;  /* 0x000000ff7f00720c */ /* 0x000fe40003f45270 */
[----:B------:R-:W-:Y:S02]  /*45e0*/  ISETP.LT.OR P1, PT, R0, 0x49, P1 ;  /* 0x000000490000780c */ /* 0x000fe40000f21670 */
[----:B------:R-:W-:Y:S02]  /*45f0*/  FMNMX.FTZ R6, R68, R3, !PT ;  /* 0x0000000344067209 */ /* 0x000fe40007810000 */
[----:B------:R-:W-:Y:S02]  /*4600*/  FSEL R62, R62, -INF , !P1 ;  /* 0xff8000003e3e7808 */ /* 0x000fe40004800000 */
[----:B------:R-:W-:-:S02]  /*4610*/  ISETP.GT.AND P1, PT, R4, 0x49, !P6 ;  /* 0x000000490400780c */ /* 0x000fc40007724270 */
[----:B------:R-:W-:Y:S02]  /*4620*/  ISETP.NE.AND P6, PT, R128, RZ, PT ;  /* 0x000000ff8000720c */ /* 0x000fe40003fc5270 */
        /* <DEDUP_REMOVED lines=43> */
[----:B------:R-:W-:Y:S02]  /*48e0*/  ISETP.LT.OR P1, PT, R0, 0x62, P1 ;  /* 0x000000620000780c */ /* 0x000fe40000f21670 */
[----:B------:R-:W-:Y:S02]  /*48f0*/  ISETP.GT.AND P4, PT, R4, 0x91, !P4 ;  /* 0x000000910400780c */ /* 0x000fe40006784270 */
[----:B------:R-:W-:Y:S02]  /*4900*/  FSEL R43, R43, -INF , !P1 ;  /* 0xff8000002b2b7808 */ /* 0x000fe40004800000 */
[----:B------:R-:W-:Y:S02]  /*4910*/  ISETP.NE.AND P1, PT, R124, RZ, PT ;  /* 0x000000ff7c00720c */ /* 0x000fe40003f25270 */
[----:B------:R-:W-:-:S02]  /*4920*/  ISETP.LT.OR P3, PT, R0, 0x91, P3 ;  /* 0x000000910000780c */ /* 0x000fc40001f61670 */
[C---:B------:R-:W-:Y:S02]  /*4930*/  ISETP.GT.AND P1, PT, R4.reuse, 0x68, !P1 ;  /* 0x000000680400780c */ /* 0x040fe40004f24270 */
[----:B------:R-:W-:Y:S02]  /*4940*/  ISETP.GT.AND P5, PT, R4, 0x98, !P5 ;  /* 0x000000980400780c */ /* 0x000fe40006fa4270 */
[C---:B------:R-:W-:Y:S02]  /*4950*/  ISETP.LT.OR P1, PT, R0.reuse, 0x69, P1 ;  /* 0x000000690000780c */ /* 0x040fe40000f21670 */
[----:B------:R-:W-:Y:S02]  /*4960*/  ISETP.LT.OR P4, PT, R0, 0x92, P4 ;  /* 0x000000920000780c */ /* 0x000fe40002781670 */
[----:B------:R-:W-:Y:S02]  /*4970*/  FSEL R46, R46, -INF , !P1 ;  /* 0xff8000002e2e7808 */ /* 0x000fe40004800000 */
[----:B------:R-:W-:-:S02]  /*4980*/  ISETP.NE.AND P1, PT, R125, RZ, PT ;  /* 0x000000ff7d00720c */ /* 0x000fc40003f25270 */
        /* <DEDUP_REMOVED lines=10> */
[----:B------:R-:W-:Y:S02]  /*4a30*/  R2UR UR15, R107 ;  /* 0x000000006b0f72ca */ /* 0x000fe400000e0000 */
[----:B------:R-:W-:-:S04]  /*4a40*/  ISETP.LT.OR P1, PT, R0, 0x71, P1 ;  /* 0x000000710000780c */ /* 0x000fc80000f21670 */
[----:B------:R-:W-:Y:S02]  /*4a50*/  FSEL R50, R50, -INF , !P1 ;  /* 0xff80000032327808 */ /* 0x000fe40004800000 */
[----:B------:R-:W-:Y:S02]  /*4a60*/  ISETP.GT.AND P1, PT, R4, 0x71, !P2 ;  /* 0x000000710400780c */ /* 0x000fe40005724270 */
[----:B------:R-:W-:Y:S02]  /*4a70*/  ISETP.NE.AND P2, PT, R130, RZ, PT ;  /* 0x000000ff8200720c */ /* 0x000fe40003f45270 */
[----:B------:R-:W-:Y:S01]  /*4a80*/  ISETP.LT.OR P1, PT, R0, 0x72, P1 ;  /* 0x000000720000780c */ /* 0x000fe20000f21670 */
[----:B------:R-:W-:Y:S01]  /*4a90*/  UIADD3 UR10, UR15, UR14, URZ ;  /* 0x0000000e0f0a7290 */ /* 0x000fe2000fffe03f */
[----:B0-----:R-:W-:Y:S02]  /*4aa0*/  FMNMX.FTZ R3, R7, R8, !PT ;  /* 0x0000000807037209 */ /* 0x001fe40007810000 */
[----:B------:R-:W-:Y:S01]  /*4ab0*/  FSEL R51, R51, -INF , !P1 ;  /* 0xff80000033337808 */ /* 0x000fe20004800000 */
[----:B------:R-:W-:Y:S01]  /*4ac0*/  UIADD3 UR6, UR10, UR6, URZ ;  /* 0x000000060a067290 */ /* 0x000fe2000fffe03f */
[----:B------:R-:W-:Y:S01]  /*4ad0*/  ISETP.GT.AND P1, PT, R4, 0x78, !P6 ;  /* 0x000000780400780c */ /* 0x000fe20007724270 */
[----:B------:R-:W-:-:S01]  /*4ae0*/  FFMA.FTZ R88, R3, R88, -8 ;  /* 0xc100000003587423 */ /* 0x000fc20000010058 */
[----:B------:R-:W-:-:S02]  /*4af0*/  ISETP.NE.AND P6, PT, R131, RZ, PT ;  /* 0x000000ff8300720c */ /* 0x000fc40003fc5270 */
        /* <DEDUP_REMOVED lines=38> */
[----:B------:R-:W-:Y:S02]  /*4d60*/  ISETP.GT.AND P1, PT, R4, 0x80, !P2 ;  /* 0x000000800400780c */ /* 0x000fe40005724270 */
[----:B------:R-:W-:Y:S02]  /*4d70*/  FMNMX.FTZ R13, R90, R91, !PT ;  /* 0x0000005b5a0d7209 */ /* 0x000fe40007810000 */
[----:B------:R-:W-:Y:S02]  /*4d80*/  ISETP.LT.OR P1, PT, R0, 0x81, P1 ;  /* 0x000000810000780c */ /* 0x000fe40000f21670 */
[----:B------:R-:W-:Y:S02]  /*4d90*/  FMNMX.FTZ R14, R94, R13, !PT ;  /* 0x0000000d5e0e7209 */ /* 0x000fe40007810000 */
[----:B------:R-:W-:-:S02]  /*4da0*/  FSEL R26, R26, -INF , !P1 ;  /* 0xff8000001a1a7808 */ /* 0x000fc40004800000 */
[----:B------:R-:W-:Y:S02]  /*4db0*/  ISETP.GT.AND P1, PT, R4, 0x81, !P6 ;  /* 0x000000810400780c */ /* 0x000fe40007724270 */
[----:B------:R-:W-:Y:S02]  /*4dc0*/  FMNMX.FTZ R15, R95, R14, !PT ;  /* 0x0000000e5f0f7209 */ /* 0x000fe40007810000 */
[----:B------:R-:W-:Y:S02]  /*4dd0*/  ISETP.LT.OR P1, PT, R0, 0x82, P1 ;  /* 0x000000820000780c */ /* 0x000fe40000f21670 */
[----:B------:R-:W-:Y:S02]  /*4de0*/  FMNMX.FTZ R20, R98, R15, !PT ;  /* 0x0000000f62147209 */ /* 0x000fe40007810000 */
[----:B------:R-:W-:Y:S02]  /*4df0*/  FSEL R27, R27, -INF , !P1 ;  /* 0xff8000001b1b7808 */ /* 0x000fe40004800000 */
[----:B------:R-:W-:-:S02]  /*4e00*/  FSETP.NEU.FTZ.AND P1, PT, R3, -INF , PT ;  /* 0xff8000000300780b */ /* 0x000fc40003f3d000 */
[----:B------:R-:W-:Y:S02]  /*4e10*/  FMNMX.FTZ R15, R99, R20, !PT ;  /* 0x00000014630f7209 */ /* 0x000fe40007810000 */
[----:B------:R-:W-:Y:S02]  /*4e20*/  FSEL R88, R88, RZ, P1 ;  /* 0x000000ff58587208 */ /* 0x000fe40000800000 */
[----:B------:R-:W-:Y:S02]  /*4e30*/  FMNMX.FTZ R20, R102, R15, !PT ;  /* 0x0000000f66147209 */ /* 0x000fe40007810000 */
[----:B------:R-:W-:Y:S01]  /*4e40*/  ISETP.NE.AND P6, PT, R132, RZ, PT ;  /* 0x000000ff8400720c */ /* 0x000fe20003fc5270 */
[--C-:B------:R-:W-:Y:S01]  /*4e50*/  FFMA.FTZ R72, R72, UR42, -R88.reuse ;  /* 0x0000002a48487c23 */ /* 0x100fe20008010858 */
[----:B------:R-:W-:Y:S01]  /*4e60*/  FMNMX.FTZ R21, R103, R20, !PT ;  /* 0x0000001467157209 */ /* 0x000fe20007810000 */
[--C-:B------:R-:W-:Y:S01]  /*4e70*/  FFMA.FTZ R14, R73, UR42, -R88.reuse ;  /* 0x0000002a490e7c23 */ /* 0x100fe20008010858 */
[----:B------:R-:W-:-:S01]  /*4e80*/  FFMA.FTZ R76, R76, UR42, -R88 ;  /* 0x0000002a4c4c7c23 */ /* 0x000fc20008010858 */
[----:B------:R0:W-:Y:S01]  /*4e90*/  MUFU.EX2 R13, R72 ;  /* 0x00000048000d7308 */ /* 0x0001e20000000800 */
[----:B------:R-:W-:-:S01]  /*4ea0*/  FFMA.FTZ R20, R77, UR42, -R88 ;  /* 0x0000002a4d147c23 */ /* 0x000fc20008010858 */
[--C-:B------:R-:W-:Y:S01]  /*4eb0*/  FFMA.FTZ R80, R80, UR42, -R88.reuse ;  /* 0x0000002a50507c23 */ /* 0x100fe20008010858 */
[----:B------:R-:W-:Y:S01]  /*4ec0*/  ISETP.GT.AND P1, PT, R4, 0x88, !P6 ;  /* 0x000000880400780c */ /* 0x000fe20007724270 */
[--C-:B------:R-:W-:Y:S01]  /*4ed0*/  FFMA.FTZ R84, R84, UR42, -R88.reuse ;  /* 0x0000002a54547c23 */ /* 0x100fe20008010858 */
[----:B------:R-:W-:Y:S01]  /*4ee0*/  ISETP.NE.AND P2, PT, R9, RZ, PT ;  /* 0x000000ff0900720c */ /* 0x000fe20003f45270 */
[--C-:B------:R-:W-:Y:S01]  /*4ef0*/  FFMA.FTZ R5, R5, UR42, -R88.reuse ;  /* 0x0000002a05057c23 */ /* 0x100fe20008010858 */
[----:B------:R-:W-:Y:S01]  /*4f00*/  ISETP.LT.OR P1, PT, R0, 0x89, P1 ;  /* 0x000000890000780c */ /* 0x000fe20000f21670 */
[----:B------:R1:W-:Y:S01]  /*4f10*/  MUFU.EX2 R15, R76 ;  /* 0x0000004c000f7308 */ /* 0x0003e20000000800 */
[----:B0-----:R-:W-:Y:S01]  /*4f20*/  FMNMX.FTZ R72, R74, R21, !PT ;  /* 0x000000154a487209 */ /* 0x001fe20007810000 */
[--C-:B------:R-:W-:Y:S01]  /*4f30*/  FFMA.FTZ R6, R89, UR42, -R88.reuse ;  /* 0x0000002a59067c23 */ /* 0x100fe20008010858 */
[----:B------:R-:W-:Y:S01]  /*4f40*/  FSEL R30, R30, -INF , !P1 ;  /* 0xff8000001e1e7808 */ /* 0x000fe20004800000 */
[--C-:B------:R-:W-:Y:S01]  /*4f50*/  FFMA.FTZ R7, R92, UR42, -R88.reuse ;  /* 0x0000002a5c077c23 */ /* 0x100fe20008010858 */
[----:B------:R-:W-:Y:S01]  /*4f60*/  FMNMX.FTZ R21, R75, R72, !PT ;  /* 0x000000484b157209 */ /* 0x000fe20007810000 */
[--C-:B------:R-:W-:Y:S01]  /*4f70*/  FFMA.FTZ R8, R93, UR42, -R88.reuse ;  /* 0x0000002a5d087c23 */ /* 0x100fe20008010858 */
[----:B------:R-:W-:Y:S01]  /*4f80*/  ISETP.GT.AND P1, PT, R4, 0x89, !P2 ;  /* 0x000000890400780c */ /* 0x000fe20005724270 */
[----:B------:R-:W-:Y:S01]  /*4f90*/  MUFU.EX2 R5, R5 ;  /* 0x0000000500057308 */ /* 0x000fe20000000800 */
[----:B------:R-:W-:Y:S01]  /*4fa0*/  FMNMX.FTZ R72, R78, R21, !PT ;  /* 0x000000154e487209 */ /* 0x000fe20007810000 */
[--C-:B------:R-:W-:Y:S01]  /*4fb0*/  FFMA.FTZ R9, R96, UR42, -R88.reuse ;  /* 0x0000002a60097c23 */ /* 0x100fe20008010858 */
[----:B------:R-:W-:Y:S01]  /*4fc0*/  ISETP.LT.OR P1, PT, R0, 0x8a, P1 ;  /* 0x0000008a0000780c */ /* 0x000fe20000f21670 */
[--C-:B------:R-:W-:Y:S01]  /*4fd0*/  FFMA.FTZ R11, R100, UR42, -R88.reuse ;  /* 0x0000002a640b7c23 */ /* 0x100fe20008010858 */
[----:B------:R-:W-:Y:S01]  /*4fe0*/  FMNMX.FTZ R73, R79, R72, !PT ;  /* 0x000000484f497209 */ /* 0x000fe20007810000 */
[--C-:B------:R-:W-:Y:S01]  /*4ff0*/  FFMA.FTZ R72, R81, UR42, -R88.reuse ;  /* 0x0000002a51487c23 */ /* 0x100fe20008010858 */
[----:B------:R-:W-:-:S01]  /*5000*/  FFMA.FTZ R81, R61, UR42, -R88 ;  /* 0x0000002a3d517c23 */ /* 0x000fc20008010858 */
[----:B------:R0:W-:Y:S01]  /*5010*/  MUFU.EX2 R21, R80 ;  /* 0x0000005000157308 */ /* 0x0001e20000000800 */
[----:B-1----:R-:W-:Y:S01]  /*5020*/  FMNMX.FTZ R76, R82, R73, !PT ;  /* 0x00000049524c7209 */ /* 0x002fe20007810000 */
[--C-:B------:R-:W-:Y:S01]  /*5030*/  FFMA.FTZ R12, R101, UR42, -R88.reuse ;  /* 0x0000002a650c7c23 */ /* 0x100fe20008010858 */
[----:B------:R-:W-:Y:S01]  /*5040*/  ISETP.NE.AND P6, PT, R10, RZ, PT ;  /* 0x000000ff0a00720c */ /* 0x000fe20003fc5270 */
[--C-:B------:R-:W-:Y:S01]  /*5050*/  FFMA.FTZ R10, R97, UR42, -R88.reuse ;  /* 0x0000002a610a7c23 */ /* 0x100fe20008010858 */
[----:B------:R-:W-:Y:S01]  /*5060*/  FMNMX.FTZ R73, R83, R76, !PT ;  /* 0x0000004c53497209 */ /* 0x000fe20007810000 */
[--C-:B------:R-:W-:Y:S01]  /*5070*/  FFMA.FTZ R56, R56, UR42, -R88.reuse ;  /* 0x0000002a38387c23 */ /* 0x100fe20008010858 */
[----:B------:R-:W-:Y:S01]  /*5080*/  ISETP.GT.AND P2, PT, R4, 0x99, !P6 ;  /* 0x000000990400780c */ /* 0x000fe20007744270 */
[----:B------:R-:W1:Y:S01]  /*5090*/  MUFU.EX2 R6, R6 ;  /* 0x0000000600067308 */ /* 0x000e620000000800 */
        /* <DEDUP_REMOVED lines=8> */
[----:B0-----:R-:W-:Y:S01]  /*5120*/  FMNMX.FTZ R80, R58, R77, !PT ;  /* 0x0000004d3a507209 */ /* 0x001fe20007810000 */
[--C-:B------:R-:W-:Y:S01]  /*5130*/  FFMA.FTZ R65, R65, UR42, -R88.reuse ;  /* 0x0000002a41417c23 */ /* 0x100fe20008010858 */
[----:B------:R-:W-:-:S01]  /*5140*/  FFMA.FTZ R24, R24, UR42, -R88 ;  /* 0x0000002a18187c23 */ /* 0x000fc20008010858 */
[--C-:B------:R-:W-:Y:S01]  /*5150*/  FFMA.FTZ R25, R25, UR42, -R88.reuse ;  /* 0x0000002a19197c23 */ /* 0x100fe20008010858 */
[----:B------:R-:W-:Y:S01]  /*5160*/  FMNMX.FTZ R77, R59, R80, !PT ;  /* 0x000000503b4d7209 */ /* 0x000fe20007810000 */
[--C-:B------:R-:W-:Y:S01]  /*5170*/  FFMA.FTZ R28, R28, UR42, -R88.reuse ;  /* 0x0000002a1c1c7c23 */ /* 0x100fe20008010858 */
[----:B------:R-:W-:-:S01]  /*5180*/  FFMA.FTZ R29, R29, UR42, -R88 ;  /* 0x0000002a1d1d7c23 */ /* 0x000fc20008010858 */
[----:B------:R-:W0:Y:S01]  /*5190*/  MUFU.EX2 R7, R7 ;  /* 0x0000000700077308 */ /* 0x000e220000000800 */
[----:B------:R-:W-:Y:S01]  /*51a0*/  FMNMX.FTZ R80, R62, R77, !PT ;  /* 0x0000004d3e507209 */ /* 0x000fe20007810000 */
[--C-:B--2---:R-:W-:Y:S01]  /*51b0*/  FFMA.FTZ R84, R69, UR42, -R88.reuse ;  /* 0x0000002a45547c23 */ /* 0x104fe20008010858 */
[----:B------:R-:W-:-:S01]  /*51c0*/  FFMA.FTZ R32, R32, UR42, -R88 ;  /* 0x0000002a20207c23 */ /* 0x000fc20008010858 */
[--C-:B------:R-:W-:Y:S01]  /*51d0*/  FFMA.FTZ R33, R33, UR42, -R88.reuse ;  /* 0x0000002a21217c23 */ /* 0x100fe20008010858 */
[----:B------:R-:W-:Y:S01]  /*51e0*/  FMNMX.FTZ R77, R63, R80, !PT ;  /* 0x000000503f4d7209 */ /* 0x000fe20007810000 */
[--C-:B------:R-:W-:Y:S01]  /*51f0*/  FFMA.FTZ R36, R36, UR42, -R88.reuse ;  /* 0x0000002a24247c23 */ /* 0x100fe20008010858 */
[----:B------:R-:W-:-:S01]  /*5200*/  FFMA.FTZ R37, R37, UR42, -R88 ;  /* 0x0000002a25257c23 */ /* 0x000fc20008010858 */
[----:B------:R-:W2:Y:S01]  /*5210*/  MUFU.EX2 R8, R8 ;  /* 0x0000000800087308 */ /* 0x000ea20000000800 */
[----:B------:R-:W-:-:S04]  /*5220*/  FMNMX.FTZ R80, R66, R77, !PT ;  /* 0x0000004d42507209 */ /* 0x000fc80007810000 */
[----:B------:R-:W-:-:S03]  /*5230*/  FMNMX.FTZ R77, R67, R80, !PT ;  /* 0x00000050434d7209 */ /* 0x000fc60007810000 */
[----:B------:R-:W3:Y:S01]  /*5240*/  MUFU.EX2 R9, R9 ;  /* 0x0000000900097308 */ /* 0x000ee20000000800 */
[----:B------:R-:W-:-:S04]  /*5250*/  FMNMX.FTZ R80, R70, R77, !PT ;  /* 0x0000004d46507209 */ /* 0x000fc80007810000 */
[----:B------:R-:W-:-:S03]  /*5260*/  FMNMX.FTZ R77, R71, R80, !PT ;  /* 0x00000050474d7209 */ /* 0x000fc60007810000 */
[----:B------:R-:W4:Y:S01]  /*5270*/  MUFU.EX2 R10, R10 ;  /* 0x0000000a000a7308 */ /* 0x000f220000000800 */
[----:B------:R-:W-:-:S04]  /*5280*/  FMNMX.FTZ R80, R42, R77, !PT ;  /* 0x0000004d2a507209 */ /* 0x000fc80007810000 */
[----:B------:R-:W-:-:S03]  /*5290*/  FMNMX.FTZ R61, R43, R80, !PT ;  /* 0x000000502b3d7209 */ /* 0x000fc60007810000 */
[----:B------:R5:W-:Y:S01]  /*52a0*/  MUFU.EX2 R77, R81 ;  /* 0x00000051004d7308 */ /* 0x000be20000000800 */
[----:B------:R-:W-:-:S04]  /*52b0*/  FMNMX.FTZ R80, R46, R61, !PT ;  /* 0x0000003d2e507209 */ /* 0x000fc80007810000 */
[----:B------:R-:W-:-:S03]  /*52c0*/  FMNMX.FTZ R61, R47, R80, !PT ;  /* 0x000000502f3d7209 */ /* 0x000fc60007810000 */
[----:B------:R-:W4:Y:S01]  /*52d0*/  MUFU.EX2 R11, R11 ;  /* 0x0000000b000b7308 */ /* 0x000f220000000800 */
[----:B------:R-:W-:-:S04]  /*52e0*/  FMNMX.FTZ R80, R50, R61, !PT ;  /* 0x0000003d32507209 */ /* 0x000fc80007810000 */
[----:B------:R-:W-:Y:S01]  /*52f0*/  FMNMX.FTZ R61, R51, R80, !PT ;  /* 0x00000050333d7209 */ /* 0x000fe20007810000 */
[----:B------:R-:W-:-:S02]  /*5300*/  FFMA.FTZ R80, R68, UR42, -R88 ;  /* 0x0000002a44507c23 */ /* 0x000fc40008010858 */
[----:B------:R-:W4:Y:S01]  /*5310*/  MUFU.EX2 R12, R12 ;  /* 0x0000000c000c7308 */ /* 0x000f220000000800 */
[----:B------:R-:W-:-:S04]  /*5320*/  FMNMX.FTZ R68, R54, R61, !PT ;  /* 0x0000003d36447209 */ /* 0x000fc80007810000 */
[----:B-----5:R-:W-:-:S03]  /*5330*/  FMNMX.FTZ R81, R55, R68, !PT ;  /* 0x0000004437517209 */ /* 0x020fc60007810000 */
        /* <DEDUP_REMOVED lines=15> */
[----:B------:R-:W-:-:S01]  /*5430*/  FFMA.FTZ R52, R53, UR42, -R88 ;  /* 0x0000002a35347c23 */ /* 0x000fc20008010858 */
[----:B------:R-:W-:Y:S01]  /*5440*/  IMAD.U32 R53, RZ, RZ, UR42 ;  /* 0x0000002aff357e24 */ /* 0x000fe2000f8e00ff */
[----:B-----5:R-:W-:Y:S01]  /*5450*/  FMNMX.FTZ R80, R34, R69, !PT ;  /* 0x0000004522507209 */ /* 0x020fe20007810000 */
[----:B------:R5:W-:Y:S03]  /*5460*/  MUFU.EX2 R38, R81 ;  /* 0x0000005100267308 */ /* 0x000be60000000800 */
[----:B------:R-:W-:-:S04]  /*5470*/  FMNMX.FTZ R69, R35, R80, !PT ;  /* 0x0000005023457209 */ /* 0x000fc80007810000 */
[----:B------:R-:W-:Y:S01]  /*5480*/  FMNMX.FTZ R0, R40, R69, !PT ;  /* 0x0000004528007209 */ /* 0x000fe20007810000 */
[----:B------:R2:W-:Y:S03]  /*5490*/  MUFU.EX2 R4, R84 ;  /* 0x0000005400047308 */ /* 0x0005e60000000800 */
[----:B------:R-:W-:-:S05]  /*54a0*/  FMNMX.FTZ R0, R41, R0, !PT ;  /* 0x0000000029007209 */ /* 0x000fca0007810000 */
        /* <DEDUP_REMOVED lines=12> */
[----:B------:R-:W-:-:S02]  /*5570*/  FFMA.FTZ R53, R0, R53, -8 ;  /* 0xc100000000357423 */ /* 0x000fc40000010035 */
[----:B------:R-:W-:Y:S03]  /*5580*/  MUFU.EX2 R64, R64 ;  /* 0x0000004000407308 */ /* 0x000fe60000000800 */
[----:B-----5:R-:W-:Y:S02]  /*5590*/  FSEL R81, R53, RZ, P1 ;  /* 0x000000ff35517208 */ /* 0x020fe40000800000 */
        /* <DEDUP_REMOVED lines=9> */
[----:B------:R-:W-:Y:S01]  /*5630*/  FADD.FTZ R66, R5, R6 ;  /* 0x0000000605427221 */ /* 0x000fe20000010000 */
[----:B------:R-:W-:-:S01]  /*5640*/  FFMA.FTZ R79, R83, UR42, -R81 ;  /* 0x0000002a534f7c23 */ /* 0x000fc20008010851 */
[--C-:B------:R-:W-:Y:S01]  /*5650*/  FFMA.FTZ R94, R94, UR42, -R81.reuse ;  /* 0x0000002a5e5e7c23 */ /* 0x100fe20008010851 */
[----:B------:R-:W-:-:S01]  /*5660*/  FFMA.FTZ R83, R63, UR42, -R81 ;  /* 0x0000002a3f537c23 */ /* 0x000fc20008010851 */
[----:B------:R-:W-:Y:S01]  /*5670*/  FFMA.FTZ R63, R67, UR42, -R81 ;  /* 0x0000002a433f7c23 */ /* 0x000fe20008010851 */
[----:B------:R-:W-:Y:S01]  /*5680*/  MUFU.EX2 R53, R53 ;  /* 0x0000003500357308 */ /* 0x000fe20000000800 */
[----:B0-----:R-:W-:-:S01]  /*5690*/  FADD.FTZ R67, R7, R66 ;  /* 0x0000004207437221 */ /* 0x001fc20000010000 */
[--C-:B------:R-:W-:Y:S01]  /*56a0*/  FFMA.FTZ R95, R95, UR42, -R81.reuse ;  /* 0x0000002a5f5f7c23 */ /* 0x100fe20008010851 */
[----:B------:R-:W-:-:S01]  /*56b0*/  FFMA.FTZ R69, R98, UR42, -R81 ;  /* 0x0000002a62457c23 */ /* 0x000fc20008010851 */
[----:B--2---:R-:W-:Y:S01]  /*56c0*/  FFMA.FTZ R84, R99, UR42, -R81 ;  /* 0x0000002a63547c23 */ /* 0x004fe20008010851 */
[----:B------:R-:W-:-:S01]  /*56d0*/  FADD.FTZ R66, R8, R67 ;  /* 0x0000004308427221 */ /* 0x000fc20000010000 */
[--C-:B------:R-:W-:Y:S01]  /*56e0*/  FFMA.FTZ R102, R102, UR42, -R81.reuse ;  /* 0x0000002a66667c23 */ /* 0x100fe20008010851 */
[----:B------:R-:W-:-:S01]  /*56f0*/  FFMA.FTZ R103, R103, UR42, -R81 ;  /* 0x0000002a67677c23 */ /* 0x000fc20008010851 */
[----:B------:R-:W0:Y:S01]  /*5700*/  MUFU.EX2 R80, R80 ;  /* 0x0000005000507308 */ /* 0x000e220000000800 */
[----:B---3--:R-:W-:-:S01]  /*5710*/  FADD.FTZ R67, R9, R66 ;  /* 0x0000004209437221 */ /* 0x008fc20000010000 */
[--C-:B------:R-:W-:Y:S01]  /*5720*/  FFMA.FTZ R74, R74, UR42, -R81.reuse ;  /* 0x0000002a4a4a7c23 */ /* 0x100fe20008010851 */
[----:B------:R-:W-:-:S01]  /*5730*/  FFMA.FTZ R75, R75, UR42, -R81 ;  /* 0x0000002a4b4b7c23 */ /* 0x000fc20008010851 */
[----:B------:R-:W-:Y:S01]  /*5740*/  FFMA.FTZ R86, R86, UR42, -R81 ;  /* 0x0000002a56567c23 */ /* 0x000fe20008010851 */
[----:B----4-:R-:W-:-:S01]  /*5750*/  FADD.FTZ R66, R10, R67 ;  /* 0x000000430a427221 */ /* 0x010fc20000010000 */
[--C-:B------:R-:W-:Y:S01]  /*5760*/  FFMA.FTZ R87, R87, UR42, -R81.reuse ;  /* 0x0000002a57577c23 */ /* 0x100fe20008010851 */
[----:B------:R-:W-:-:S01]  /*5770*/  FFMA.FTZ R58, R58, UR42, -R81 ;  /* 0x0000002a3a3a7c23 */ /* 0x000fc20008010851 */
[----:B------:R-:W1:Y:S01]  /*5780*/  MUFU.EX2 R94, R94 ;  /* 0x0000005e005e7308 */ /* 0x000e620000000800 */
[----:B------:R-:W-:-:S01]  /*5790*/  FADD.FTZ R89, R11, R66 ;  /* 0x000000420b597221 */ /* 0x000fc20000010000 */
[----:B------:R-:W-:Y:S01]  /*57a0*/  F2FP.SATFINITE.E4M3.F32.PACK_AB_MERGE_C R11, R12, R11, RZ ;  /* 0x0000000b0c0b723e */ /* 0x000fe200048070ff */
[----:B------:R-:W-:-:S01]  /*57b0*/  FFMA.FTZ R59, R59, UR42, -R81 ;  /* 0x0000002a3b3b7c23 */ /* 0x000fc20008010851 */
[----:B------:R-:W-:Y:S01]  /*57c0*/  FFMA.FTZ R70, R70, UR42, -R81 ;  /* 0x0000002a46467c23 */ /* 0x000fe20008010851 */
[----:B------:R-:W-:-:S01]  /*57d0*/  FADD.FTZ R90, R12, R89 ;  /* 0x000000590c5a7221 */ /* 0x000fc20000010000 */
[----:B------:R-:W-:Y:S01]  /*57e0*/  F2FP.SATFINITE.E4M3.F32.PACK_AB_MERGE_C R89, R8, R7, RZ ;  /* 0x000000070859723e */ /* 0x000fe200048070ff */
[----:B------:R-:W-:-:S01]  /*57f0*/  FFMA.FTZ R71, R71, UR42, -R81 ;  /* 0x0000002a47477c23 */ /* 0x000fc20008010851 */
[----:B------:R-:W2:Y:S01]  /*5800*/  MUFU.EX2 R95, R95 ;  /* 0x0000005f005f7308 */ /* 0x000ea20000000800 */
[----:B0-----:R-:W-:-:S01]  /*5810*/  FADD.FTZ R67, R53, R80 ;  /* 0x0000005035437221 */ /* 0x001fc20000010000 */
[----:B------:R-:W-:Y:S01]  /*5820*/  F2FP.SATFINITE.E4M3.F32.PACK_AB_MERGE_C R216, R6, R5, R89 ;  /* 0x0000000506d8723e */ /* 0x000fe20004807059 */
[----:B------:R-:W-:-:S01]  /*5830*/  FFMA.FTZ R42, R42, UR42, -R81 ;  /* 0x0000002a2a2a7c23 */ /* 0x000fc20008010851 */
[--C-:B------:R-:W-:Y:S01]  /*5840*/  FFMA.FTZ R43, R43, UR42, -R81.reuse ;  /* 0x0000002a2b2b7c23 */ /* 0x100fe20008010851 */
[----:B------:R-:W-:-:S01]  /*5850*/  FFMA.FTZ R46, R46, UR42, -R81 ;  /* 0x0000002a2e2e7c23 */ /* 0x000fc20008010851 */
[--C-:B------:R-:W-:Y:S01]  /*5860*/  FFMA.FTZ R47, R47, UR42, -R81.reuse ;  /* 0x0000002a2f2f7c23 */ /* 0x100fe20008010851 */
[----:B------:R-:W-:-:S01]  /*5870*/  FFMA.FTZ R50, R50, UR42, -R81 ;  /* 0x0000002a32327c23 */ /* 0x000fc20008010851 */
[----:B------:R-:W0:Y:S01]  /*5880*/  MUFU.EX2 R69, R69 ;  /* 0x0000004500457308 */ /* 0x000e220000000800 */
        /* <DEDUP_REMOVED lines=13> */
[----:B------:R-:W-:Y:S01]  /*5960*/  FADD.FTZ R12, R20, R67 ;  /* 0x00000043140c7221 */ /* 0x000fe20000010000 */
[----:B------:R-:W-:-:S01]  /*5970*/  FFMA.FTZ R34, R34, UR42, -R81 ;  /* 0x0000002a22227c23 */ /* 0x000fc20008010851 */
[----:B------:R-:W2:Y:S01]  /*5980*/  MUFU.EX2 R102, R102 ;  /* 0x0000006600667308 */ /* 0x000ea20000000800 */
[----:B0-----:R-:W-:-:S01]  /*5990*/  FADD.FTZ R7, R69, R66 ;  /* 0x0000004245077221 */ /* 0x001fc20000010000 */
[--C-:B------:R-:W-:Y:S01]  /*59a0*/  FFMA.FTZ R35, R35, UR42, -R81.reuse ;  /* 0x0000002a23237c23 */ /* 0x100fe20008010851 */
[----:B------:R-:W-:-:S01]  /*59b0*/  FFMA.FTZ R40, R40, UR42, -R81 ;  /* 0x0000002a28287c23 */ /* 0x000fc20008010851 */
[----:B------:R-:W-:Y:S01]  /*59c0*/  FFMA.FTZ R41, R41, UR42, -R81 ;  /* 0x0000002a29297c23 */ /* 0x000fe20008010851 */
[----:B------:R-:W-:-:S02]  /*59d0*/  F2FP.SATFINITE.E4M3.F32.PACK_AB_MERGE_C R15, R20, R15, RZ ;  /* 0x0000000f140f723e */ /* 0x000fc400048070ff */
[----:B------:R-:W-:Y:S01]  /*59e0*/  F2FP.SATFINITE.E4M3.F32.PACK_AB_MERGE_C R94, R95, R94, RZ ;  /* 0x0000005e5f5e723e */ /* 0x000fe200048070ff */
[----:B------:R-:W0:Y:S01]  /*59f0*/  MUFU.EX2 R103, R103 ;  /* 0x0000006700677308 */ /* 0x000e220000000800 */
[----:B-1----:R-:W-:-:S01]  /*5a00*/  FADD.FTZ R7, R84, R7 ;  /* 0x0000000754077221 */ /* 0x002fc20000010000 */
[----:B------:R-:W-:Y:S02]  /*5a10*/  F2FP.SATFINITE.E4M3.F32.PACK_AB_MERGE_C R218, R10, R9, R11 ;  /* 0x000000090ada723e */ /* 0x000fe4000480700b */
[----:B------:R-:W-:Y:S02]  /*5a20*/  F2FP.SATFINITE.E4M3.F32.PACK_AB_MERGE_C R212, R14, R13, R15 ;  /* 0x0000000d0ed4723e */ /* 0x000fe4000480700f */
[----:B------:R-:W-:Y:S02]  /*5a30*/  F2FP.SATFINITE.E4M3.F32.PACK_AB_MERGE_C R217, R80, R53, R94 ;  /* 0x0000003550d9723e */ /* 0x000fe4000480705e */
[----:B------:R-:W1:Y:S01]  /*5a40*/  MUFU.EX2 R74, R74 ;  /* 0x0000004a004a7308 */ /* 0x000e620000000800 */
[----:B--2---:R-:W-:-:S01]  /*5a50*/  FADD.FTZ R8, R102, R7 ;  /* 0x0000000766087221 */ /* 0x004fc20000010000 */
[----:B------:R-:W-:-:S06]  /*5a60*/  FADD.FTZ R7, R21, R12 ;  /* 0x0000000c15077221 */ /* 0x000fcc0000010000 */
[----:B------:R-:W2:Y:S01]  /*5a70*/  MUFU.EX2 R75, R75 ;  /* 0x0000004b004b7308 */ /* 0x000ea20000000800 */
[----:B0-----:R-:W-:-:S01]  /*5a80*/  FADD.FTZ R5, R103, R8 ;  /* 0x0000000867057221 */ /* 0x001fc20000010000 */
[----:B------:R-:W-:Y:S01]  /*5a90*/  FADD.FTZ R8, R72, R7 ;  /* 0x0000000748087221 */ /* 0x000fe20000010000 */
[----:B------:R-:W-:-:S04]  /*5aa0*/  F2FP.SATFINITE.E4M3.F32.PACK_AB_MERGE_C R102, R103, R102, RZ ;  /* 0x000000666766723e */ /* 0x000fc800048070ff */
[----:B------:R-:W-:Y:S01]  /*5ab0*/  F2FP.SATFINITE.E4M3.F32.PACK_AB_MERGE_C R219, R84, R69, R102 ;  /* 0x0000004554db723e */ /* 0x000fe20004807066 */
[----:B------:R-:W0:Y:S01]  /*5ac0*/  MUFU.EX2 R85, R85 ;  /* 0x0000005500557308 */ /* 0x000e220000000800 */
[----:B-1----:R-:W-:-:S01]  /*5ad0*/  FADD.FTZ R6, R74, R5 ;  /* 0x000000054a067221 */ /* 0x002fc20000010000 */
[----:B------:R-:W-:Y:S01]  /*5ae0*/  FADD.FTZ R5, R73, R8 ;  /* 0x0000000849057221 */ /* 0x000fe20000010000 */
[----:B------:R-:W-:Y:S02]  /*5af0*/  F2FP.SATFINITE.E4M3.F32.PACK_AB_MERGE_C R8, R77, R60, RZ ;  /* 0x0000003c4d08723e */ /* 0x000fe400048070ff */
[C---:B------:R-:W-:Y:S01]  /*5b00*/  F2FP.SATFINITE.E4M3.F32.PACK_AB_MERGE_C R73, R76.reuse, R73, RZ ;  /* 0x000000494c49723e */ /* 0x040fe200048070ff */
[----:B------:R-:W-:-:S01]  /*5b10*/  FADD.FTZ R7, R76, R5 ;  /* 0x000000054c077221 */ /* 0x000fc20000010000 */
[----:B------:R-:W-:Y:S01]  /*5b20*/  F2FP.SATFINITE.E4M3.F32.PACK_AB_MERGE_C R208, R57, R56, R8 ;  /* 0x0000003839d0723e */ /* 0x000fe20004807008 */
[----:B------:R-:W1:Y:S01]  /*5b30*/  MUFU.EX2 R88, R88 ;  /* 0x0000005800587308 */ /* 0x000e620000000800 */
[----:B--2---:R-:W-:-:S01]  /*5b40*/  FADD.FTZ R6, R75, R6 ;  /* 0x000000064b067221 */ /* 0x004fc20000010000 */
[----:B------:R-:W-:-:S06]  /*5b50*/  F2FP.SATFINITE.E4M3.F32.PACK_AB_MERGE_C R214, R72, R21, R73 ;  /* 0x0000001548d6723e */ /* 0x000fcc0004807049 */
[----:B------:R-:W2:Y:S01]  /*5b60*/  MUFU.EX2 R78, R78 ;  /* 0x0000004e004e7308 */ /* 0x000ea20000000800 */
[----:B0-----:R-:W-:-:S01]  /*5b70*/  FADD.FTZ R5, R85, R6 ;  /* 0x0000000655057221 */ /* 0x001fc20000010000 */
[----:B------:R-:W-:-:S04]  /*5b80*/  FADD.FTZ R6, R56, R7 ;  /* 0x0000000738067221 */ /* 0x000fc80000010000 */
[----:B------:R-:W-:Y:S02]  /*5b90*/  FADD.FTZ R7, R57, R6 ;  /* 0x0000000639077221 */ /* 0x000fe40000010000 */
[----:B------:R-:W0:Y:S01]  /*5ba0*/  MUFU.EX2 R79, R79 ;  /* 0x0000004f004f7308 */ /* 0x000e220000000800 */
[----:B-1----:R-:W-:-:S01]  /*5bb0*/  FADD.FTZ R5, R88, R5 ;  /* 0x0000000558057221 */ /* 0x002fc20000010000 */
[----:B------:R-:W-:Y:S01]  /*5bc0*/  FADD.FTZ R60, R60, R7 ;  /* 0x000000073c3c7221 */ /* 0x000fe20000010000 */
[----:B------:R-:W-:Y:S02]  /*5bd0*/  F2FP.SATFINITE.E4M3.F32.PACK_AB_MERGE_C R7, R4, R61, RZ ;  /* 0x0000003d0407723e */ /* 0x000fe400048070ff */
[----:B------:R-:W-:Y:S01]  /*5be0*/  F2FP.SATFINITE.E4M3.F32.PACK_AB_MERGE_C R85, R88, R85, RZ ;  /* 0x000000555855723e */ /* 0x000fe200048070ff */
[----:B------:R-:W-:-:S01]  /*5bf0*/  FADD.FTZ R77, R77, R60 ;  /* 0x0000003c4d4d7221 */ /* 0x000fc20000010000 */
[----:B------:R-:W-:Y:S01]  /*5c00*/  F2FP.SATFINITE.E4M3.F32.PACK_AB_MERGE_C R210, R65, R64, R7 ;  /* 0x0000004041d2723e */ /* 0x000fe20004807007 */
[----:B------:R-:W1:Y:S01]  /*5c10*/  MUFU.EX2 R86, R86 ;  /* 0x0000005600567308 */ /* 0x000e620000000800 */
[----:B--2---:R-:W-:-:S01]  /*5c20*/  FADD.FTZ R6, R78, R5 ;  /* 0x000000054e067221 */ /* 0x004fc20000010000 */
[----:B------:R-:W-:Y:S01]  /*5c30*/  FADD.FTZ R8, R64, R77 ;  /* 0x0000004d40087221 */ /* 0x000fe20000010000 */
[----:B------:R-:W-:-:S03]  /*5c40*/  F2FP.SATFINITE.E4M3.F32.PACK_AB_MERGE_C R213, R75, R74, R85 ;  /* 0x0000004a4bd5723e */ /* 0x000fc60004807055 */
[----:B------:R-:W-:Y:S02]  /*5c50*/  FADD.FTZ R8, R65, R8 ;  /* 0x0000000841087221 */ /* 0x000fe40000010000 */
[----:B------:R-:W2:Y:S01]  /*5c60*/  MUFU.EX2 R87, R87 ;  /* 0x0000005700577308 */ /* 0x000ea20000000800 */
[----:B0-----:R-:W-:-:S01]  /*5c70*/  FADD.FTZ R5, R79, R6 ;  /* 0x000000064f057221 */ /* 0x001fc20000010000 */
[----:B------:R-:W-:-:S04]  /*5c80*/  FADD.FTZ R61, R61, R8 ;  /* 0x000000083d3d7221 */ /* 0x000fc80000010000 */
[----:B------:R-:W-:Y:S02]  /*5c90*/  FADD.FTZ R4, R4, R61 ;  /* 0x0000003d04047221 */ /* 0x000fe40000010000 */
[----:B------:R-:W0:Y:S01]  /*5ca0*/  MUFU.EX2 R58, R58 ;  /* 0x0000003a003a7308 */ /* 0x000e220000000800 */
[----:B-1----:R-:W-:-:S07]  /*5cb0*/  FADD.FTZ R6, R86, R5 ;  /* 0x0000000556067221 */ /* 0x002fce0000010000 */
[----:B------:R-:W1:Y:S01]  /*5cc0*/  MUFU.EX2 R59, R59 ;  /* 0x0000003b003b7308 */ /* 0x000e620000000800 */
[----:B--2---:R-:W-:-:S01]  /*5cd0*/  FADD.FTZ R5, R87, R6 ;  /* 0x0000000657057221 */ /* 0x004fc20000010000 */
        /* <DEDUP_REMOVED lines=8> */
[----:B------:R-:W-:Y:S01]  /*5d60*/  MUFU.EX2 R39, R39 ;  /* 0x0000002700277308 */ /* 0x000fe20000000800 */
[----:B0-----:R-:W-:-:S01]  /*5d70*/  FADD.FTZ R5, R83, R6 ;  /* 0x0000000653057221 */ /* 0x001fc20000010000 */
[----:B------:R-:W-:-:S04]  /*5d80*/  F2FP.SATFINITE.E4M3.F32.PACK_AB_MERGE_C R82, R83, R82, RZ ;  /* 0x000000525352723e */ /* 0x000fc800048070ff */
[----:B------:R-:W-:Y:S02]  /*5d90*/  F2FP.SATFINITE.E4M3.F32.PACK_AB_MERGE_C R209, R59, R58, R82 ;  /* 0x0000003a3bd1723e */ /* 0x000fe40004807052 */
[----:B------:R-:W0:Y:S01]  /*5da0*/  MUFU.EX2 R44, R44 ;  /* 0x0000002c002c7308 */ /* 0x000e220000000800 */
[----:B-1----:R-:W-:-:S07]  /*5db0*/  FADD.FTZ R6, R62, R5 ;  /* 0x000000053e067221 */ /* 0x002fce0000010000 */
[----:B------:R-:W1:Y:S08]  /*5dc0*/  MUFU.EX2 R63, R63 ;  /* 0x0000003f003f7308 */ /* 0x000e700000000800 */
[----:B------:R-:W2:Y:S01]  /*5dd0*/  MUFU.EX2 R31, R31 ;  /* 0x0000001f001f7308 */ /* 0x000ea20000000800 */
[----:B0-----:R-:W-:-:S07]  /*5de0*/  F2FP.SATFINITE.E4M3.F32.PACK_AB_MERGE_C R7, R44, R39, RZ ;  /* 0x000000272c07723e */ /* 0x001fce00048070ff */
[----:B------:R-:W0:Y:S01]  /*5df0*/  MUFU.EX2 R70, R70 ;  /* 0x0000004600467308 */ /* 0x000e220000000800 */
[----:B-1----:R-:W-:-:S07]  /*5e00*/  FADD.FTZ R5, R63, R6 ;  /* 0x000000063f057221 */ /* 0x002fce0000010000 */
[----:B------:R-:W1:Y:S01]  /*5e10*/  MUFU.EX2 R71, R71 ;  /* 0x0000004700477308 */ /* 0x000e620000000800 */
[----:B--2---:R-:W-:Y:S01]  /*5e20*/  F2FP.SATFINITE.E4M3.F32.PACK_AB_MERGE_C R204, R38, R31, R7 ;  /* 0x0000001f26cc723e */ /* 0x004fe20004807007 */
        /* <DEDUP_REMOVED lines=8> */
[----:B------:R-:W-:-:S04]  /*5eb0*/  F2FP.SATFINITE.E4M3.F32.PACK_AB_MERGE_C R70, R71, R70, RZ ;  /* 0x000000464746723e */ /* 0x000fc800048070ff */
[----:B------:R-:W-:Y:S02]  /*5ec0*/  F2FP.SATFINITE.E4M3.F32.PACK_AB_MERGE_C R211, R63, R62, R70 ;  /* 0x0000003e3fd3723e */ /* 0x000fe40004807046 */
[----:B------:R-:W1:Y:S01]  /*5ed0*/  MUFU.EX2 R46, R46 ;  /* 0x0000002e002e7308 */ /* 0x000e620000000800 */
[----:B--2---:R-:W-:-:S07]  /*5ee0*/  FADD.FTZ R4, R42, R5 ;  /* 0x000000052a047221 */ /* 0x004fce0000010000 */
        /* <DEDUP_REMOVED lines=17> */
[----:B-1----:R-:W-:-:S01]  /*6000*/  FADD.FTZ R4, R50, R47 ;  /* 0x0000002f32047221 */ /* 0x002fc20000010000 */
        /* <DEDUP_REMOVED lines=19> */
[----:B0-----:R-:W-:-:S01]  /*6140*/  FADD.FTZ R4, R26, R55 ;  /* 0x000000371a047221 */ /* 0x001fc20000010000 */
        /* <DEDUP_REMOVED lines=40> */
.L_x_4262:
[----:B------:R-:W-:-:S11]  /*63d0*/  UISETP.NE.AND UP2, UPT, UR7, 0x1, UPT ;  /* 0x000000010700788c */ /* 0x000fd6000bf45270 */
[----:B------:R-:W-:Y:S02]  /*63e0*/  @UP2 ULDC.64 UR10, c[0x0][0x9e8] ;  /* 0x00027a00000a2ab9 */ /* 0x000fe40000000a00 */
[----:B------:R-:W-:-:S04]  /*63f0*/  UIMAD.WIDE.U32 UR14, UR18, UR10, URZ ;  /* 0x0000000a120e72a5 */ /* 0x000fc8000f8e003f */
[----:B------:R-:W-:-:S12]  /*6400*/  @UP2 USHF.R.U32.HI UR18, URZ, UR11, UR15 ;  /* 0x0000000b3f122299 */ /* 0x000fd8000801160f */
.L_x_4263:
[----:B------:R-:W-:-:S04]  /*6410*/  UIMAD UR7, UR18, UR7, UR7 ;  /* 0x00000007120772a4 */ /* 0x000fc8000f8e0207 */
[----:B------:R-:W-:-:S04]  /*6420*/  UISETP.LT.AND UP2, UPT, UR6, UR7, UPT ;  /* 0x000000070600728c */ /* 0x000fc8000bf41270 */
[----:B------:R-:W-:-:S12]  /*6430*/  USEL UR6, UR6, UR7, UP2 ;  /* 0x0000000706067287 */ /* 0x000fd80009000000 */
.L_x_4261:
[----:B------:R-:W-:Y:S01]  /*6440*/  UIMAD.WIDE UR6, UR6, 0x66666667, URZ ;  /* 0x66666667060678a5 */ /* 0x000fe2000f8e023f */
[----:B------:R-:W-:Y:S02]  /*6450*/  CS2R R24, SRZ ;  /* 0x0000000000187805 */ /* 0x000fe4000001ff00 */
        /* <DEDUP_REMOVED lines=101> */
[----:B------:R-:W-:Y:S01]  /*6ab0*/  ULDC UR55, c[0x0][0x9e4] ;  /* 0x0002790000377ab9 */ /* 0x000fe20000000800 */
[----:B------:R-:W-:Y:S01]  /*6ac0*/  ULDC UR56, c[0x0][0x9dc] ;  /* 0x0002770000387ab9 */ /* 0x000fe20000000800 */
[----:B------:R-:W-:-:S05]  /*6ad0*/  ULDC UR57, c[0x0][0x9e0] ;  /* 0x0002780000397ab9 */ /* 0x000fca0000000800 */
.L_x_4282:
        /* <DEDUP_REMOVED lines=9> */
.L_x_4266:
[----:B------:R-:W-:Y:S01]  /*6b70*/  ULEA UR6, UR59, UR41, 0x3 ;  /* 0x000000293b067291 */ /* 0x000fe2000f8e183f */
[----:B------:R-:W-:-:S05]  /*6b80*/  IMAD.U32 R7, RZ, RZ, UR58 ;  /* 0x0000003aff077e24 */ /* 0x000fca000f8e00ff */
[----:B------:R-:W-:-:S04]  /*6b90*/  SHF.L.U32 R7, R7, 0x1f, RZ ;  /* 0x0000001f07077819 */ /* 0x000fc800000006ff */
[----:B------:R0:W1:Y:S01]  /*6ba0*/  SYNCS.PHASECHK.TRANS64.TRYWAIT P1, [UR6+0x33430], R7 ;  /* 0x03343007ff0075a7 */ /* 0x0000620008020146 */
[----:B------:R-:W-:Y:S05]  /*6bb0*/  @!P0 BRA `(.L_x_4267) ;  /* 0x0000000000048947 */ /* 0x000fea0003800000 */
[----:B------:R-:W-:Y:S01]  /*6bc0*/  BPT.TRAP 0x1 ;  /* 0x000000040000795c */ /* 0x000fe20000300000 */
.L_x_4267:
[----:B-1----:R-:W-:Y:S05]  /*6bd0*/  @P1 BRA `(.L_x_4265) ;  /* 0x0000000000081947 */ /* 0x002fea0003800000 */
[----:B------:R-:W1:Y:S02]  /*6be0*/  SYNCS.PHASECHK.TRANS64.TRYWAIT P1, [UR6+0x33430], R7 ;  /* 0x03343007ff0075a7 */ /* 0x000e640008020146 */
[----:B-1----:R-:W-:Y:S05]  /*6bf0*/  @!P1 BRA `(.L_x_4268) ;  /* 0x0000019c00489947 */ /* 0x002fea0003800000 */
.L_x_4265:
[----:B-1----:R-:W1:Y:S01]  /*6c00*/  S2R R8, SR_TID.X ;  /* 0x0000000000087919 */ /* 0x002e620000002100 */
[----:B------:R-:W-:Y:S01]  /*6c10*/  UIMAD UR61, UR59, 0x780, UR51 ;  /* 0x000007803b3d78a4 */ /* 0x000fe2000f8e0233 */
[----:B------:R-:W-:Y:S01]  /*6c20*/  UMOV UR27, 0x80000020 ;  /* 0x80000020001b7882 */ /* 0x000fe20000000000 */
[----:B------:R-:W-:Y:S02]  /*6c30*/  UMOV UR28, UR24 ;  /* 0x00000018001c7c82 */ /* 0x000fe40008000000 */
[----:B------:R-:W-:Y:S01]  /*6c40*/  UIADD3 UR30, UR61, 0x80, URZ ;  /* 0x000000803d1e7890 */ /* 0x000fe2000fffe03f */
[----:B------:R-:W-:Y:S02]  /*6c50*/  UMOV UR29, UR25 ;  /* 0x00000019001d7c82 */ /* 0x000fe40008000000 */
[----:B------:R-:W-:Y:S01]  /*6c60*/  UMOV UR26, UR61 ;  /* 0x0000003d001a7c82 */ /* 0x000fe20008000000 */
[----:B------:R-:W-:Y:S01]  /*6c70*/  UMOV UR31, 0x80000020 ;  /* 0x80000020001f7882 */ /* 0x000fe20000000000 */
[----:B------:R-:W-:Y:S01]  /*6c80*/  UIADD3 UR34, UR61, 0x100, URZ ;  /* 0x000001003d227890 */ /* 0x000fe2000fffe03f */
[----:B------:R-:W-:Y:S01]  /*6c90*/  UMOV UR32, UR24 ;  /* 0x0000001800207c82 */ /* 0x000fe20008000000 */
        /* <DEDUP_REMOVED lines=178> */
.L_x_4270:
[----:B------:R-:W-:Y:S01]  /*77c0*/  ULEA UR6, UR54, UR41, 0x3 ;  /* 0x0000002936067291 */ /* 0x000fe2000f8e183f */
[----:B------:R-:W-:-:S05]  /*77d0*/  IMAD.U32 R7, RZ, RZ, UR50 ;  /* 0x00000032ff077e24 */ /* 0x000fca000f8e00ff */
[----:B------:R-:W-:-:S04]  /*77e0*/  SHF.L.U32 R7, R7, 0x1f, RZ ;  /* 0x0000001f07077819 */ /* 0x000fc800000006ff */
[----:B------:R0:W1:Y:S01]  /*77f0*/  SYNCS.PHASECHK.TRANS64.TRYWAIT P1, [UR6+0x33450], R7 ;  /* 0x03345007ff0075a7 */ /* 0x0000620008020146 */
[----:B------:R-:W-:Y:S05]  /*7800*/  @!P0 BRA `(.L_x_4271) ;  /* 0x0000000000048947 */ /* 0x000fea0003800000 */
[----:B------:R-:W-:Y:S01]  /*7810*/  BPT.TRAP 0x1 ;  /* 0x000000040000795c */ /* 0x000fe20000300000 */
.L_x_4271:
[----:B-1----:R-:W-:Y:S05]  /*7820*/  @P1 BRA `(.L_x_4269) ;  /* 0x0000000000081947 */ /* 0x002fea0003800000 */
[----:B------:R-:W1:Y:S02]  /*7830*/  SYNCS.PHASECHK.TRANS64.TRYWAIT P1, [UR6+0x33450], R7 ;  /* 0x03345007ff0075a7 */ /* 0x000e640008020146 */
[----:B-1----:R-:W-:Y:S05]  /*7840*/  @!P1 BRA `(.L_x_4272) ;  /* 0x00000190004c9947 */ /* 0x002fea0003800000 */
.L_x_4269:
[----:B------:R-:W-:Y:S01]  /*7850*/  UIADD3 UR6, UR41, 0x200, URZ ;  /* 0x0000020029067890 */ /* 0x000fe2000fffe03f */
[----:B------:R-:W-:Y:S01]  /*7860*/  WARPGROUP.ARRIVE ;  /* 0x00000000000079c5 */ /* 0x000fe20000000000 */
[----:B------:R-:W-:-:S05]  /*7870*/  UMOV UR7, 0xc0000010 ;  /* 0xc000001000077882 */ /* 0x000fca0000000000 */
[----:B------:R-:W2:Y:S01]  /*7880*/  S2R R9, SR_TID.X ;  /* 0x0000000000097919 */ /* 0x000ea20000002100 */
[----:B------:R-:W-:Y:S01]  /*7890*/  USHF.R.U32.HI UR6, URZ, 0x4, UR6 ;  /* 0x000000043f067899 */ /* 0x000fe20008011606 */
[----:B------:R-:W-:Y:S01]  /*78a0*/  PLOP3.LUT P1, PT, PT, PT, UP0, 0x80, 0x0 ;  /* 0x000000000000781c */ /* 0x000fe20003f2f008 */
[----:B------:R-:W-:Y:S01]  /*78b0*/  VIADD R15, R22, UR36 ;  /* 0x00000024160f7c36 */ /* 0x000fe20008000000 */
[----:B------:R-:W-:Y:S01]  /*78c0*/  PLOP3.LUT P2, PT, PT, PT, UP0, 0x80, 0x0 ;  /* 0x000000000000781c */ /* 0x000fe20003f4f008 */
[----:B------:R-:W-:Y:S01]  /*78d0*/  ULOP3.LUT UR6, UR6, 0x3fff, URZ, 0xc0, !UPT ;  /* 0x00003fff06067892 */ /* 0x000fe2000f8ec03f */
[----:B01----:R-:W-:Y:S02]  /*78e0*/  IMAD.U32 R7, RZ, RZ, UR59 ;  /* 0x0000003bff077e24 */ /* 0x003fe4000f8e00ff */
[----:B------:R-:W-:Y:S01]  /*78f0*/  IMAD R14, R4, -0xa0, RZ ;  /* 0xffffff60040e7824 */ /* 0x000fe200078e02ff */
[----:B------:R-:W-:-:S04]  /*7900*/  ULOP3.LUT UR6, UR6, 0x10000, URZ, 0xfc, !UPT ;  /* 0x0001000006067892 */ /* 0x000fc8000f8efc3f */
[----:B------:R-:W-:-:S07]  /*7910*/  UIMAD UR10, UR54, 0x780, UR6 ;  /* 0x00000780360a78a4 */ /* 0x000fce000f8e0206 */
[----:B------:R-:W-:Y:S02]  /*7920*/  UMOV UR6, UR10 ;  /* 0x0000000a00067c82 */ /* 0x000fe40008000000 */
[----:B------:R-:W-:Y:S01]  /*7930*/  QGMMA.64x192x32.F32.E4M3.E4M3 R24, R216, gdesc[UR4], R24, gsb0 ;  /* 0x02e00004d8187df3 */ /* 0x000fe20008000818 */
[----:B------:R-:W-:Y:S01]  /*7940*/  UIADD3 UR6, UR10, 0x180, URZ ;  /* 0x000001800a067890 */ /* 0x000fe2000fffe03f */
[----:B------:R-:W-:Y:S01]  /*7950*/  UMOV UR7, 0xc0000010 ;  /* 0xc000001000077882 */ /* 0x000fe20000000000 */
[----:B--2---:R-:W-:Y:S02]  /*7960*/  LOP3.LUT P3, RZ, R9, 0x7f, RZ, 0xc0, !PT ;  /* 0x0000007f09ff7812 */ /* 0x004fe4000786c0ff */
[----:B------:R-:W-:-:S11]  /*7970*/  SHF.R.U32.HI R9, RZ, 0x7, R9 ;  /* 0x00000007ff097819 */ /* 0x000fd60000011609 */
[----:B------:R-:W-:-:S05]  /*7980*/  @!P3 LEA R7, R7, UR41, 0x3 ;  /* 0x000000290707bc11 */ /* 0x000fca000f8e18ff */
[----:B------:R-:W-:-:S05]  /*7990*/  @!P3 VIADD R7, R7, 0x33440 ;  /* 0x000334400707b836 */ /* 0x000fca0000000000 */
[----:B------:R-:W-:Y:S01]  /*79a0*/  @!P3 PRMT R7, RZ, 0x654, R7 ;  /* 0x00000654ff07b816 */ /* 0x000fe20000000007 */
        /* <DEDUP_REMOVED lines=18> */
[----:B------:R-:W-:Y:S02]  /*7ad0*/  @UP0 ULDC UR6, c[0x0][0x44c] ;  /* 0x0001130000060ab9 */ /* 0x000fe40000000800 */
[----:B------:R-:W-:Y:S01]  /*7ae0*/  @P1 IMAD.HI.U32 R8, R15, UR6, RZ ;  /* 0x000000060f081c27 */ /* 0x000fe2000f8e00ff */
[----:B------:R-:W-:Y:S01]  /*7af0*/  @UP0 ULDC UR6, c[0x0][0x450] ;  /* 0x0001140000060ab9 */ /* 0x000fe20000000800 */
[----:B------:R-:W-:-:S03]  /*7b00*/  PLOP3.LUT P1, PT, PT, PT, UP1, 0x40, 0x0 ;  /* 0x000000000000781c */ /* 0x000fc60003f2e818 */
[----:B------:R-:W-:Y:S01]  /*7b10*/  @P2 SHF.R.U32.HI R15, RZ, UR6, R8 ;  /* 0x00000006ff0f2c19 */ /* 0x000fe20008011608 */
[----:B------:R-:W-:Y:S01]  /*7b20*/  ULOP3.LUT UR6, URZ, UR56, URZ, 0x33, !UPT ;  /* 0x000000383f067292 */ /* 0x000fe2000f8e333f */
[----:B------:R-:W-:-:S03]  /*7b30*/  IADD3 R8, -R9, 0xb, RZ ;  /* 0x0000000b09087810 */ /* 0x000fc60007ffe1ff */
[----:B------:R-:W0:Y:S01]  /*7b40*/  SHFL.IDX PT, R20, R15, RZ, 0x1c1f ;  /* 0x001c1fff0f147589 */ /* 0x000e2200000e0000 */
[----:B------:R-:W-:Y:S02]  /*7b50*/  WARPGROUP.DEPBAR.LE gsb0, 0x0 ;  /* 0x00008000000079c5 */ /* 0x000fe40000010000 */
[----:B------:R1:W-:Y:S06]  /*7b60*/  BAR.ARV R8, 0x100 ;  /* 0x000400080000751d */ /* 0x0003ec0000002000 */
[----:B------:R2:W-:Y:S02]  /*7b70*/  @!P3 SYNCS.ARRIVE.TRANS64.RED.A1T0 RZ, [R7+URZ], RZ ;  /* 0x000000ff07ffb9a7 */ /* 0x0005e4000810043f */
[----:B--2---:R-:W-:-:S04]  /*7b80*/  IADD3 R7, -R17, 0x1, R14 ;  /* 0x0000000111077810 */ /* 0x004fc80007ffe10e */
[----:B------:R-:W-:-:S05]  /*7b90*/  IADD3 R7, -R19, R7, R18 ;  /* 0x0000000713077210 */ /* 0x000fca0007ffe112 */
[C---:B------:R-:W-:Y:S02]  /*7ba0*/  VIADD R13, R7.reuse, UR57 ;  /* 0x00000039070d7c36 */ /* 0x040fe40008000000 */
[----:B------:R-:W-:Y:S02]  /*7bb0*/  VIADD R12, R7, UR6 ;  /* 0x00000006070c7c36 */ /* 0x000fe40008000000 */
[----:B------:R-:W-:Y:S02]  /*7bc0*/  IMAD.IADD R7, R14, 0x1, -R17 ;  /* 0x000000010e077824 */ /* 0x000fe400078e0a11 */
[--C-:B0-----:R-:W-:Y:S02]  /*7bd0*/  IMAD.IADD R11, R13, 0x1, R20.reuse ;  /* 0x000000010d0b7824 */ /* 0x101fe400078e0214 */
[----:B------:R-:W-:Y:S01]  /*7be0*/  IMAD.IADD R10, R12, 0x1, R20 ;  /* 0x000000010c0a7824 */ /* 0x000fe200078e0214 */
[----:B-1----:R-:W-:Y:S06]  /*7bf0*/  @P1 BRA `(.L_x_4273) ;  /* 0x0000000000541947 */ /* 0x002fec0003800000 */
        /* <DEDUP_REMOVED lines=12> */
.L_x_4275:
[----:B------:R-:W-:-:S05]  /*7cc0*/  IMAD.U32 R200, RZ, RZ, UR55 ;  /* 0x00000037ffc87e24 */ /* 0x000fca000f8e00ff */
[----:B------:R-:W-:-:S13]  /*7cd0*/  ISETP.NE.AND P1, PT, R200, 0x1, PT ;  /* 0x00000001c800780c */ /* 0x000fda0003f25270 */
[----:B------:R-:W0:Y:S02]  /*7ce0*/  @P1 LDC.64 R8, c[0x0][0x9e8] ;  /* 0x00027a00ff081b82 */ /* 0x000e240000000a00 */
[----:B0-----:R-:W-:-:S05]  /*7cf0*/  @P1 IMAD.HI.U32 R8, R20, R8, RZ ;  /* 0x0000000814081227 */ /* 0x001fca00078e00ff */
[----:B------:R-:W-:-:S07]  /*7d00*/  @P1 SHF.R.U32.HI R20, RZ, R9, R8 ;  /* 0x00000009ff141219 */ /* 0x000fce0000011608 */
.L_x_4276:
[----:B------:R-:W-:Y:S05]  /*7d10*/  BSYNC B0 ;  /* 0x0000000000007941 */ /* 0x000fea0003800000 */
.L_x_4274:
[----:B------:R-:W-:-:S05]  /*7d20*/  IMAD R20, R20, R200, R7 ;  /* 0x000000c814147224 */ /* 0x000fca00078e0207 */
[----:B------:R-:W-:Y:S02]  /*7d30*/  VIADDMNMX R11, R20, R200, R11, PT ;  /* 0x000000c8140b7246 */ /* 0x000fe4000380010b */
[----:B------:R-:W-:-:S07]  /*7d40*/  VIMNMX R10, R10, R20, !PT ;  /* 0x000000140a0a7248 */ /* 0x000fce0007fe0100 */
.L_x_4273:
        /* <DEDUP_REMOVED lines=10> */
[----:B------:R-:W-:-:S02]  /*7df0*/  ISETP.GT.AND P2, PT, R10, 0x8, !P2 ;  /* 0x000000080a00780c */ /* 0x000fc40005744270 */
[----:B------:R-:W-:Y:S02]  /*7e00*/  FSEL R185, R185, -INF , !P1 ;  /* 0xff800000b9b97808 */ /* 0x000fe40004800000 */
[----:B------:R-:W-:Y:S02]  /*7e10*/  LOP3.LUT R16, R16, 0xbfffffff, RZ, 0xc0, !PT ;  /* 0xbfffffff10107812 */ /* 0x000fe400078ec0ff */
[----:B------:R-:W-:Y:S02]  /*7e20*/  ISETP.GT.AND P1, PT, R10, 0x9, !P3 ;  /* 0x000000090a00780c */ /* 0x000fe40005f24270 */
[C---:B------:R-:W-:Y:S02]  /*7e30*/  ISETP.LT.OR P2, PT, R11.reuse, 0x9, P2 ;  /* 0x000000090b00780c */ /* 0x040fe40001741670 */
[----:B------:R-:W-:Y:S02]  /*7e40*/  @P3 LOP3.LUT R16, R16, 0x40000000, RZ, 0xfc, !PT ;  /* 0x4000000010103812 */ /* 0x000fe400078efcff */
[----:B------:R-:W-:-:S02]  /*7e50*/  ISETP.LT.OR P1, PT, R11, 0xa, P1 ;  /* 0x0000000a0b00780c */ /* 0x000fc40000f21670 */
[----:B------:R-:W-:Y:S02]  /*7e60*/  FSEL R188, R188, -INF , !P2 ;  /* 0xff800000bcbc7808 */ /* 0x000fe40005000000 */
[C---:B------:R-:W-:Y:S02]  /*7e70*/  ISETP.GE.AND P3, PT, R14.reuse, 0x11, PT ;  /* 0x000000110e00780c */ /* 0x040fe40003f66270 */
[----:B------:R-:W-:Y:S02]  /*7e80*/  ISETP.GE.AND P2, PT, R14, 0x12, PT ;  /* 0x000000120e00780c */ /* 0x000fe40003f46270 */
[----:B------:R-:W-:Y:S02]  /*7e90*/  FSEL R189, R189, -INF , !P1 ;  /* 0xff800000bdbd7808 */ /* 0x000fe40004800000 */
[----:B------:R-:W-:Y:S02]  /*7ea0*/  ISETP.GT.AND P1, PT, R10, 0x10, !P3 ;  /* 0x000000100a00780c */ /* 0x000fe40005f24270 */
[----:B------:R-:W-:-:S02]  /*7eb0*/  LOP3.LUT R16, R16, 0x7fffffff, RZ, 0xc0, !PT ;  /* 0x7fffffff10107812 */ /* 0x000fc400078ec0ff */
[----:B------:R-:W-:-:S03]  /*7ec0*/  ISETP.LT.OR P1, PT, R11, 0x11, P1 ;  /* 0x000000110b00780c */ /* 0x000fc60000f21670 */
[----:B------:R-:W-:Y:S02]  /*7ed0*/  @P3 LOP3.LUT R16, R16, 0x80000000, RZ, 0xfc, !PT ;  /* 0x8000000010103812 */ /* 0x000fe400078efcff */
[----:B------:R-:W-:Y:S02]  /*7ee0*/  FSEL R192, R192, -INF , !P1 ;  /* 0xff800000c0c07808 */ /* 0x000fe40004800000 */
[----:B------:R-:W-:Y:S02]  /*7ef0*/  @P2 LOP3.LUT R2, R2, 0x1, RZ, 0xfc, !PT ;  /* 0x0000000102022812 */ /* 0x000fe400078efcff */
[----:B------:R-:W-:Y:S02]  /*7f00*/  ISETP.GT.AND P1, PT, R10, 0x11, !P2 ;  /* 0x000000110a00780c */ /* 0x000fe40005724270 */
[----:B------:R-:W-:Y:S02]  /*7f10*/  ISETP.GE.AND P2, PT, R14, 0x19, PT ;  /* 0x000000190e00780c */ /* 0x000fe40003f46270 */
[----:B------:R-:W-:-:S02]  /*7f20*/  ISETP.LT.OR P1, PT, R11, 0x12, P1 ;  /* 0x000000120b00780c */ /* 0x000fc40000f21670 */
[----:B------:R-:W-:Y:S02]  /*7f30*/  LOP3.LUT R2, R2, 0xfffffffb, RZ, 0xc0, !PT ;  /* 0xfffffffb02027812 */ /* 0x000fe400078ec0ff */
[----:B------:R-:W-:Y:S02]  /*7f40*/  FSEL R193, R193, -INF , !P1 ;  /* 0xff800000c1c17808 */ /* 0x000fe40004800000 */
[----:B------:R-:W-:Y:S02]  /*7f50*/  ISETP.GT.AND P1, PT, R10, 0x18, !P2 ;  /* 0x000000180a00780c */ /* 0x000fe40005724270 */
[----:B------:R-:W-:Y:S02]  /*7f60*/  ISETP.GE.AND P3, PT, R14, 0x22, PT ;  /* 0x000000220e00780c */ /* 0x000fe40003f66270 */
[----:B------:R-:W-:Y:S02]  /*7f70*/  ISETP.LT.OR P1, PT, R11, 0x19, P1 ;  /* 0x000000190b00780c */ /* 0x000fe40000f21670 */
[----:B------:R-:W-:-:S02]  /*7f80*/  @P2 LOP3.LUT R2, R2, 0x4, RZ, 0xfc, !PT ;  /* 0x0000000402022812 */ /* 0x000fc400078efcff */
[----:B------:R-:W-:Y:S02]  /*7f90*/  ISETP.GE.AND P2, PT, R14, 0x1a, PT ;  /* 0x0000001a0e00780c */ /* 0x000fe40003f46270 */
[----:B------:R-:W-:Y:S02]  /*7fa0*/  FSEL R196, R196, -INF , !P1 ;  /* 0xff800000c4c47808 */ /* 0x000fe40004800000 */
[----:B------:R-:W-:Y:S02]  /*7fb0*/  ISETP.GT.AND P1, PT, R10, 0x19, !P2 ;  /* 0x000000190a00780c */ /* 0x000fe40005724270 */
[----:B------:R-:W-:Y:S02]  /*7fc0*/  LOP3.LUT R2, R2, 0xfffffffd, RZ, 0xc0, !PT ;  /* 0xfffffffd02027812 */ /* 0x000fe400078ec0ff */
[----:B------:R-:W-:Y:S02]  /*7fd0*/  ISETP.LT.OR P1, PT, R11, 0x1a, P1 ;  /* 0x0000001a0b00780c */ /* 0x000fe40000f21670 */
[----:B------:R-:W-:-:S02]  /*7fe0*/  LOP3.LUT R16, R16, 0xfffffffd, RZ, 0xc0, !PT ;  /* 0xfffffffd10107812 */ /* 0x000fc400078ec0ff */
[----:B------:R-:W-:Y:S02]  /*7ff0*/  FSEL R197, R197, -INF , !P1 ;  /* 0xff800000c5c57808 */ /* 0x000fe40004800000 */
[----:B------:R-:W-:Y:S02]  /*8000*/  ISETP.GE.AND P1, PT, R14, 0x21, PT ;  /* 0x000000210e00780c */ /* 0x000fe40003f26270 */
[----:B------:R-:W-:Y:S02]  /*8010*/  @P2 LOP3.LUT R2, R2, 0x2, RZ, 0xfc, !PT ;  /* 0x0000000202022812 */ /* 0x000fe400078efcff */
[----:B------:R-:W-:Y:S02]  /*8020*/  ISETP.GT.AND P2, PT, R10, 0x20, !P1 ;  /* 0x000000200a00780c */ /* 0x000fe40004f44270 */
[----:B------:R-:W-:Y:S02]  /*8030*/  @P3 LOP3.LUT R16, R16, 0x2, RZ, 0xfc, !PT ;  /* 0x0000000210103812 */ /* 0x000fe400078efcff */
[----:B------:R-:W-:-:S02]  /*8040*/  ISETP.LT.OR P2, PT, R11, 0x21, P2 ;  /* 0x000000210b00780c */ /* 0x000fc40001741670 */
        /* <DEDUP_REMOVED lines=199> */
.L_x_4279:
[----:B------:R-:W-:-:S05]  /*8cc0*/  IMAD.U32 R14, RZ, RZ, UR55 ;  /* 0x00000037ff0e7e24 */ /* 0x000fca000f8e00ff */
[----:B------:R-:W-:-:S13]  /*8cd0*/  ISETP.NE.AND P6, PT, R14, 0x1, PT ;  /* 0x000000010e00780c */ /* 0x000fda0003fc5270 */
[----:B------:R-:W0:Y:S02]  /*8ce0*/  @P6 LDC.64 R8, c[0x0][0x9e8] ;  /* 0x00027a00ff086b82 */ /* 0x000e240000000a00 */
[----:B0-----:R-:W-:-:S05]  /*8cf0*/  @P6 IMAD.HI.U32 R8, R10, R8, RZ ;  /* 0x000000080a086227 */ /* 0x001fca00078e00ff */
[----:B------:R-:W-:-:S07]  /*8d00*/  @P6 SHF.R.U32.HI R10, RZ, R9, R8 ;  /* 0x00000009ff0a6219 */ /* 0x000fce0000011608 */
.L_x_4280:
[----:B------:R-:W-:Y:S05]  /*8d10*/  BSYNC B0 ;  /* 0x0000000000007941 */ /* 0x000fea0003800000 */
.L_x_4278:
[----:B------:R-:W-:-:S05]  /*8d20*/  IMAD R7, R10, R14, R7 ;  /* 0x0000000e0a077224 */ /* 0x000fca00078e0207 */
[----:B------:R-:W-:Y:S02]  /*8d30*/  VIADDMNMX R13, R7, R14, R13, PT ;  /* 0x0000000e070d7246 */ /* 0x000fe4000380010d */
[----:B------:R-:W-:-:S07]  /*8d40*/  VIMNMX R12, R12, R7, !PT ;  /* 0x000000070c0c7248 */ /* 0x000fce0007fe0100 */
.L_x_4277:
[----:B------:R-:W-:Y:S02]  /*8d50*/  ISETP.GT.AND P1, PT, R12, 0x20, !P1 ;  /* 0x000000200c00780c */ /* 0x000fe40004f24270 */
[----:B------:R-:W-:Y:S02]  /*8d60*/  LOP3.LUT P6, RZ, R16, 0x20000, RZ, 0xc0, !PT ;  /* 0x0002000010ff7812 */ /* 0x000fe400078cc0ff */
        /* <DEDUP_REMOVED lines=70> */
[C---:B------:R-:W-:Y:S02]  /*91d0*/  ISETP.LT.OR P1, PT, R13.reuse, 0x49, P1 ;  /* 0x000000490d00780c */ /* 0x040fe40000f21670 */
[----:B------:R-:W-:Y:S02]  /*91e0*/  FMNMX.FTZ R8, R148, R7, !PT ;  /* 0x0000000794087209 */ /* 0x000fe40007810000 */
[----:B------:R-:W-:Y:S02]  /*91f0*/  FSEL R158, R158, -INF , !P1 ;  /* 0xff8000009e9e7808 */ /* 0x000fe40004800000 */
[----:B------:R-:W-:Y:S02]  /*9200*/  ISETP.GT.AND P1, PT, R12, 0x49, !P6 ;  /* 0x000000490c00780c */ /* 0x000fe40007724270 */
[----:B------:R-:W-:Y:S02]  /*9210*/  LOP3.LUT P6, RZ, R16, 0x40, RZ, 0xc0, !PT ;  /* 0x0000004010ff7812 */ /* 0x000fe400078cc0ff */
        /* <DEDUP_REMOVED lines=19> */
[C---:B------:R-:W-:Y:S02]  /*9350*/  ISETP.GT.AND P1, PT, R12.reuse, 0x58, !P1 ;  /* 0x000000580c00780c */ /* 0x040fe40004f24270 */
[----:B------:R-:W-:Y:S01]  /*9360*/  FMNMX.FTZ R10, R133, R8, !PT ;  /* 0x00000008850a7209 */ /* 0x000fe20007810000 */
[----:B------:R-:W-:Y:S01]  /*9370*/  IMAD.U32 R8, RZ, RZ, UR42 ;  /* 0x0000002aff087e24 */ /* 0x000fe2000f8e00ff */
[----:B------:R-:W-:Y:S02]  /*9380*/  ISETP.LT.OR P1, PT, R13, 0x59, P1 ;  /* 0x000000590d00780c */ /* 0x000fe40000f21670 */
[----:B------:R-:W-:Y:S01]  /*9390*/  ISETP.GT.AND P2, PT, R12, 0x89, !P2 ;  /* 0x000000890c00780c */ /* 0x000fe20005744270 */
[----:B------:R-:W0:Y:S01]  /*93a0*/  SHFL.BFLY PT, R7, R10, 0x2, 0x1f ;  /* 0x0c401f000a077f89 */ /* 0x000e2200000e0000 */
[----:B------:R-:W-:Y:S02]  /*93b0*/  FSEL R166, R166, -INF , !P1 ;  /* 0xff800000a6a67808 */ /* 0x000fe40004800000 */
[----:B------:R-:W-:-:S02]  /*93c0*/  LOP3.LUT P1, RZ, R16, 0x2000, RZ, 0xc0, !PT ;  /* 0x0000200010ff7812 */ /* 0x000fc4000782c0ff */
[C---:B------:R-:W-:Y:S02]  /*93d0*/  ISETP.LT.OR P2, PT, R13.reuse, 0x8a, P2 ;  /* 0x0000008a0d00780c */ /* 0x040fe40001741670 */
[C---:B------:R-:W-:Y:S02]  /*93e0*/  ISETP.GT.AND P1, PT, R12.reuse, 0x59, !P1 ;  /* 0x000000590c00780c */ /* 0x040fe40004f24270 */
[----:B------:R-:W-:Y:S02]  /*93f0*/  ISETP.GT.AND P3, PT, R12, 0x90, !P3 ;  /* 0x000000900c00780c */ /* 0x000fe40005f64270 */
[----:B------:R-:W-:Y:S02]  /*9400*/  ISETP.LT.OR P1, PT, R13, 0x5a, P1 ;  /* 0x0000005a0d00780c */ /* 0x000fe40000f21670 */
[----:B------:R-:W-:Y:S02]  /*9410*/  FSEL R127, R127, -INF , !P2 ;  /* 0xff8000007f7f7808 */ /* 0x000fe40005000000 */
[----:B------:R-:W-:-:S02]  /*9420*/  FSEL R167, R167, -INF , !P1 ;  /* 0xff800000a7a77808 */ /* 0x000fc40004800000 */
[----:B------:R-:W-:Y:S02]  /*9430*/  LOP3.LUT P1, RZ, R16, 0x1000, RZ, 0xc0, !PT ;  /* 0x0000100010ff7812 */ /* 0x000fe4000782c0ff */
[C---:B------:R-:W-:Y:S02]  /*9440*/  ISETP.GT.AND P4, PT, R12.reuse, 0x91, !P4 ;  /* 0x000000910c00780c */ /* 0x040fe40006784270 */
[C---:B------:R-:W-:Y:S02]  /*9450*/  ISETP.GT.AND P1, PT, R12.reuse, 0x60, !P1 ;  /* 0x000000600c00780c */ /* 0x040fe40004f24270 */
[----:B------:R-:W-:Y:S02]  /*9460*/  ISETP.GT.AND P5, PT, R12, 0x98, !P5 ;  /* 0x000000980c00780c */ /* 0x000fe40006fa4270 */
[----:B------:R-:W-:Y:S02]  /*9470*/  ISETP.LT.OR P1, PT, R13, 0x61, P1 ;  /* 0x000000610d00780c */ /* 0x000fe40000f21670 */
[----:B0-----:R-:W-:-:S02]  /*9480*/  FMNMX.FTZ R14, R10, R7, !PT ;  /* 0x000000070a0e7209 */ /* 0x001fc40007810000 */
[----:B------:R-:W-:Y:S02]  /*9490*/  FSEL R138, R138, -INF , !P1 ;  /* 0xff8000008a8a7808 */ /* 0x000fe40004800000 */
[----:B------:R-:W-:Y:S01]  /*94a0*/  LOP3.LUT P1, RZ, R16, 0x800, RZ, 0xc0, !PT ;  /* 0x0000080010ff7812 */ /* 0x000fe2000782c0ff */
[----:B------:R-:W0:Y:S01]  /*94b0*/  SHFL.BFLY PT, R7, R14, 0x1, 0x1f ;  /* 0x0c201f000e077f89 */ /* 0x000e2200000e0000 */
[C---:B------:R-:W-:Y:S02]  /*94c0*/  ISETP.LT.OR P3, PT, R13.reuse, 0x91, P3 ;  /* 0x000000910d00780c */ /* 0x040fe40001f61670 */
[----:B------:R-:W-:Y:S02]  /*94d0*/  ISETP.GT.AND P1, PT, R12, 0x61, !P1 ;  /* 0x000000610c00780c */ /* 0x000fe40004f24270 */
[C---:B------:R-:W-:Y:S02]  /*94e0*/  ISETP.LT.OR P4, PT, R13.reuse, 0x92, P4 ;  /* 0x000000920d00780c */ /* 0x040fe40002781670 */
[----:B------:R-:W-:-:S02]  /*94f0*/  ISETP.LT.OR P1, PT, R13, 0x62, P1 ;  /* 0x000000620d00780c */ /* 0x000fc40000f21670 */
[----:B------:R-:W-:Y:S02]  /*9500*/  FSEL R130, R130, -INF , !P3 ;  /* 0xff80000082827808 */ /* 0x000fe40005800000 */
[----:B------:R-:W-:Y:S02]  /*9510*/  FSEL R139, R139, -INF , !P1 ;  /* 0xff8000008b8b7808 */ /* 0x000fe40004800000 */
[----:B------:R-:W-:Y:S02]  /*9520*/  LOP3.LUT P1, RZ, R16, 0x400, RZ, 0xc0, !PT ;  /* 0x0000040010ff7812 */ /* 0x000fe4000782c0ff */
[----:B------:R-:W-:Y:S02]  /*9530*/  ISETP.LT.OR P5, PT, R13, 0x99, P5 ;  /* 0x000000990d00780c */ /* 0x000fe40002fa1670 */
[----:B------:R-:W-:Y:S02]  /*9540*/  ISETP.GT.AND P1, PT, R12, 0x68, !P1 ;  /* 0x000000680c00780c */ /* 0x000fe40004f24270 */
[----:B------:R-:W-:-:S02]  /*9550*/  FSEL R131, R131, -INF , !P4 ;  /* 0xff80000083837808 */ /* 0x000fc40006000000 */
[----:B------:R-:W-:Y:S02]  /*9560*/  ISETP.LT.OR P1, PT, R13, 0x69, P1 ;  /* 0x000000690d00780c */ /* 0x000fe40000f21670 */
[----:B------:R-:W-:Y:S02]  /*9570*/  FSEL R134, R134, -INF , !P5 ;  /* 0xff80000086867808 */ /* 0x000fe40006800000 */
[----:B------:R-:W-:Y:S02]  /*9580*/  FSEL R142, R142, -INF , !P1 ;  /* 0xff8000008e8e7808 */ /* 0x000fe40004800000 */
[----:B------:R-:W-:Y:S02]  /*9590*/  LOP3.LUT P1, RZ, R16, 0x200, RZ, 0xc0, !PT ;  /* 0x0000020010ff7812 */ /* 0x000fe4000782c0ff */
[----:B0-----:R-:W-:Y:S02]  /*95a0*/  FMNMX.FTZ R7, R14, R7, !PT ;  /* 0x000000070e077209 */ /* 0x001fe40007810000 */
[----:B------:R-:W-:-:S03]  /*95b0*/  ISETP.GT.AND P1, PT, R12, 0x69, !P1 ;  /* 0x000000690c00780c */ /* 0x000fc60004f24270 */
[----:B------:R-:W-:Y:S01]  /*95c0*/  FFMA.FTZ R8, R7, R8, -8 ;  /* 0xc100000007087423 */ /* 0x000fe20000010008 */
        /* <DEDUP_REMOVED lines=64> */
[----:B------:R-:W-:Y:S02]  /*99d0*/  FMNMX.FTZ R186, R9, R0, !PT ;  /* 0x0000000009ba7209 */ /* 0x000fe40007810000 */
[----:B------:R-:W-:Y:S02]  /*99e0*/  FSEL R8, R8, RZ, P1 ;  /* 0x000000ff08087208 */ /* 0x000fe40000800000 */
[----:B------:R-:W-:-:S03]  /*99f0*/  ISETP.LT.OR P2, PT, R13, 0x9a, P2 ;  /* 0x0000009a0d00780c */ /* 0x000fc60001741670 */
[--C-:B------:R-:W-:Y:S01]  /*9a00*/  FFMA.FTZ R15, R189, UR42, -R8.reuse ;  /* 0x0000002abd0f7c23 */ /* 0x100fe20008010808 */
[----:B------:R-:W-:Y:S01]  /*9a10*/  FMNMX.FTZ R189, R187, R186, !PT ;  /* 0x000000babbbd7209 */ /* 0x000fe20007810000 */
[--C-:B------:R-:W-:Y:S01]  /*9a20*/  FFMA.FTZ R14, R188, UR42, -R8.reuse ;  /* 0x0000002abc0e7c23 */ /* 0x100fe20008010808 */
[----:B------:R-:W-:-:S01]  /*9a30*/  FFMA.FTZ R188, R140, UR42, -R8 ;  /* 0x0000002a8cbc7c23 */ /* 0x000fc20008010808 */
        /* <DEDUP_REMOVED lines=48> */
[----:B------:R-:W-:Y:S01]  /*9d40*/  MUFU.EX2 R11, R11 ;  /* 0x0000000b000b7308 */ /* 0x000fe20000000800 */
[----:B------:R-:W-:-:S04]  /*9d50*/  FMNMX.FTZ R186, R182, R189, !PT ;  /* 0x000000bdb6ba7209 */ /* 0x000fc80007810000 */
[----:B------:R-:W-:-:S03]  /*9d60*/  FMNMX.FTZ R189, R183, R186, !PT ;  /* 0x000000bab7bd7209 */ /* 0x000fc60007810000 */
        /* <DEDUP_REMOVED lines=30> */
[----:B------:R0:W-:Y:S01]  /*9f50*/  MUFU.EX2 R12, R188 ;  /* 0x000000bc000c7308 */ /* 0x0001e20000000800 */
[----:B------:R-:W-:-:S04]  /*9f60*/  FMNMX.FTZ R140, R130, R189, !PT ;  /* 0x000000bd828c7209 */ /* 0x000fc80007810000 */
[----:B------:R-:W-:-:S03]  /*9f70*/  FMNMX.FTZ R141, R131, R140, !PT ;  /* 0x0000008c838d7209 */ /* 0x000fc60007810000 */
[----:B------:R-:W-:Y:S01]  /*9f80*/  MUFU.EX2 R173, R173 ;  /* 0x000000ad00ad7308 */ /* 0x000fe20000000800 */
[----:B------:R-:W-:Y:S01]  /*9f90*/  FMNMX.FTZ R140, R134, R141, !PT ;  /* 0x0000008d868c7209 */ /* 0x000fe20007810000 */
[--C-:B------:R-:W-:Y:S01]  /*9fa0*/  FFMA.FTZ R141, R145, UR42, -R8.reuse ;  /* 0x0000002a918d7c23 */ /* 0x100fe20008010808 */
[----:B------:R-:W-:-:S01]  /*9fb0*/  FFMA.FTZ R145, R149, UR42, -R8 ;  /* 0x0000002a95917c23 */ /* 0x000fc20008010808 */
[----:B------:R-:W-:Y:S01]  /*9fc0*/  IMAD.U32 R149, RZ, RZ, UR42 ;  /* 0x0000002aff957e24 */ /* 0x000fe2000f8e00ff */
[----:B------:R-:W-:-:S03]  /*9fd0*/  FMNMX.FTZ R186, R135, R140, !PT ;  /* 0x0000008c87ba7209 */ /* 0x000fc60007810000 */
[----:B------:R1:W-:Y:S02]  /*9fe0*/  MUFU.EX2 R140, R192 ;  /* 0x000000c0008c7308 */ /* 0x0003e40000000800 */
[----:B------:R-:W2:Y:S06]  /*9ff0*/  SHFL.BFLY PT, R189, R186, 0x2, 0x1f ;  /* 0x0c401f00babd7f89 */ /* 0x000eac00000e0000 */
[----:B------:R-:W-:Y:S08]  /*a000*/  MUFU.EX2 R176, R176 ;  /* 0x000000b000b07308 */ /* 0x000ff00000000800 */
[----:B------:R-:W-:Y:S08]  /*a010*/  MUFU.EX2 R177, R177 ;  /* 0x000000b100b17308 */ /* 0x000ff00000000800 */
[----:B------:R-:W-:Y:S01]  /*a020*/  MUFU.EX2 R180, R180 ;  /* 0x000000b400b47308 */ /* 0x000fe20000000800 */
[----:B--2---:R-:W-:-:S02]  /*a030*/  FMNMX.FTZ R189, R186, R189, !PT ;  /* 0x000000bdbabd7209 */ /* 0x004fc40007810000 */
[----:B------:R-:W-:-:S03]  /*a040*/  FSEL R186, R7, RZ, P1 ;  /* 0x000000ff07ba7208 */ /* 0x000fc60000800000 */
[----:B------:R-:W2:Y:S02]  /*a050*/  SHFL.BFLY PT, R148, R189, 0x1, 0x1f ;  /* 0x0c201f00bd947f89 */ /* 0x000ea400000e0000 */
[----:B------:R-:W-:Y:S01]  /*a060*/  MUFU.EX2 R181, R181 ;  /* 0x000000b500b57308 */ /* 0x000fe20000000800 */
[----:B------:R-:W-:-:S07]  /*a070*/  FADD.FTZ R186, -R186, R3 ;  /* 0x00000003baba7221 */ /* 0x000fce0000010100 */
[----:B------:R-:W-:Y:S08]  /*a080*/  MUFU.EX2 R3, R133 ;  /* 0x0000008500037308 */ /* 0x000ff00000000800 */
[----:B------:R-:W-:Y:S01]  /*a090*/  MUFU.EX2 R152, R152 ;  /* 0x0000009800987308 */ /* 0x000fe20000000800 */
[----:B--2---:R-:W-:Y:S01]  /*a0a0*/  FMNMX.FTZ R8, R189, R148, !PT ;  /* 0x00000094bd087209 */ /* 0x004fe20007810000 */
[----:B------:R-:W-:-:S06]  /*a0b0*/  FMUL.FTZ R148, R186, UR42 ;  /* 0x0000002aba947c20 */ /* 0x000fcc0008410000 */
[----:B------:R-:W-:Y:S01]  /*a0c0*/  MUFU.EX2 R153, R153 ;  /* 0x0000009900997308 */ /* 0x000fe20000000800 */
[C---:B------:R-:W-:Y:S01]  /*a0d0*/  FSETP.NEU.FTZ.AND P1, PT, R8.reuse, -INF , PT ;  /* 0xff8000000800780b */ /* 0x040fe20003f3d000 */
[----:B------:R-:W-:-:S05]  /*a0e0*/  FFMA.FTZ R149, R8, R149, -8 ;  /* 0xc100000008957423 */ /* 0x000fca0000010095 */
[----:B------:R-:W-:Y:S01]  /*a0f0*/  FSEL R186, R149, RZ, P1 ;  /* 0x000000ff95ba7208 */ /* 0x000fe20000800000 */
[----:B------:R-:W2:Y:S04]  /*a100*/  MUFU.EX2 R148, R148 ;  /* 0x0000009400947308 */ /* 0x000ea80000000800 */
[----:B------:R-:W-:-:S01]  /*a110*/  FFMA.FTZ R189, R190, UR42, -R186 ;  /* 0x0000002abebd7c23 */ /* 0x000fc200080108ba */
[--C-:B0-----:R-:W-:Y:S01]  /*a120*/  FFMA.FTZ R188, R9, UR42, -R186.reuse ;  /* 0x0000002a09bc7c23 */ /* 0x101fe200080108ba */
[----:B------:R-:W-:-:S01]  /*a130*/  FFMA.FTZ R9, R187, UR42, -R186 ;  /* 0x0000002abb097c23 */ /* 0x000fc200080108ba */
[--C-:B------:R-:W-:Y:S01]  /*a140*/  FFMA.FTZ R190, R191, UR42, -R186.reuse ;  /* 0x0000002abfbe7c23 */ /* 0x100fe200080108ba */
[----:B------:R0:W-:Y:S01]  /*a150*/  MUFU.EX2 R133, R189 ;  /* 0x000000bd00857308 */ /* 0x0001e20000000800 */
[----:B------:R-:W-:-:S01]  /*a160*/  FFMA.FTZ R149, R194, UR42, -R186 ;  /* 0x0000002ac2957c23 */ /* 0x000fc200080108ba */
[--C-:B-1----:R-:W-:Y:S01]  /*a170*/  FFMA.FTZ R192, R195, UR42, -R186.reuse ;  /* 0x0000002ac3c07c23 */ /* 0x102fe200080108ba */
[----:B------:R-:W-:-:S01]  /*a180*/  FFMA.FTZ R187, R198, UR42, -R186 ;  /* 0x0000002ac6bb7c23 */ /* 0x000fc200080108ba */
[--C-:B------:R-:W-:Y:S01]  /*a190*/  FFMA.FTZ R194, R199, UR42, -R186.reuse ;  /* 0x0000002ac7c27c23 */ /* 0x100fe200080108ba */
[----:B------:R-:W-:-:S01]  /*a1a0*/  FFMA.FTZ R191, R158, UR42, -R186 ;  /* 0x0000002a9ebf7c23 */ /* 0x000fc200080108ba */
[--C-:B------:R-:W-:Y:S01]  /*a1b0*/  FFMA.FTZ R158, R162, UR42, -R186.reuse ;  /* 0x0000002aa29e7c23 */ /* 0x100fe200080108ba */
[----:B------:R-:W-:-:S01]  /*a1c0*/  FFMA.FTZ R162, R166, UR42, -R186 ;  /* 0x0000002aa6a27c23 */ /* 0x000fc200080108ba */
[----:B------:R-:W-:Y:S01]  /*a1d0*/  MUFU.EX2 R188, R188 ;  /* 0x000000bc00bc7308 */ /* 0x000fe20000000800 */
[----:B0-----:R-:W-:Y:S01]  /*a1e0*/  FSEL R189, R8, RZ, P1 ;  /* 0x000000ff08bd7208 */ /* 0x001fe20000800000 */
[----:B--2---:R-:W-:Y:S01]  /*a1f0*/  FFMA.FTZ R193, R148, R6, R11 ;  /* 0x0000000694c17223 */ /* 0x004fe2000001000b */
[----:B------:R-:W-:-:S01]  /*a200*/  FFMA.FTZ R170, R170, UR42, -R186 ;  /* 0x0000002aaaaa7c23 */ /* 0x000fc200080108ba */
[--C-:B------:R-:W-:Y:S01]  /*a210*/  FFMA.FTZ R171, R171, UR42, -R186.reuse ;  /* 0x0000002aabab7c23 */ /* 0x100fe200080108ba */
[----:B------:R-:W-:-:S01]  /*a220*/  FFMA.FTZ R174, R174, UR42, -R186 ;  /* 0x0000002aaeae7c23 */ /* 0x000fc200080108ba */
[----:B------:R-:W-:Y:S01]  /*a230*/  FADD.FTZ R189, -R189, R0 ;  /* 0x00000000bdbd7221 */ /* 0x000fe20000010100 */
[----:B------:R-:W-:-:S01]  /*a240*/  FADD.FTZ R193, R10, R193 ;  /* 0x000000c10ac17221 */ /* 0x000fc20000010000 */
[----:B------:R-:W-:Y:S01]  /*a250*/  MUFU.EX2 R9, R9 ;  /* 0x0000000900097308 */ /* 0x000fe20000000800 */
[----:B------:R-:W-:-:S01]  /*a260*/  FFMA.FTZ R175, R175, UR42, -R186 ;  /* 0x0000002aafaf7c23 */ /* 0x000fc200080108ba */
[----:B------:R-:W-:Y:S01]  /*a270*/  FMUL.FTZ R189, R189, UR42 ;  /* 0x0000002abdbd7c20 */ /* 0x000fe20008410000 */
[----:B------:R-:W-:-:S01]  /*a280*/  FADD.FTZ R166, R14, R193 ;  /* 0x000000c10ea67221 */ /* 0x000fc20000010000 */
        /* <DEDUP_REMOVED lines=29> */
[----:B------:R-:W-:-:S01]  /*a460*/  FADD.FTZ R5, R133, R6 ;  /* 0x0000000685057221 */ /* 0x000fc20000010000 */
[--C-:B------:R-:W-:Y:S01]  /*a470*/  FFMA.FTZ R134, R134, UR42, -R186.reuse ;  /* 0x0000002a86867c23 */ /* 0x100fe200080108ba */
[----:B------:R-:W-:-:S02]  /*a480*/  FFMA.FTZ R135, R135, UR42, -R186 ;  /* 0x0000002a87877c23 */ /* 0x000fc400080108ba */
[----:B-1----:R-:W-:-:S03]  /*a490*/  FADD.FTZ R6, R190, R5 ;  /* 0x00000005be067221 */ /* 0x002fc60000010000 */
        /* <DEDUP_REMOVED lines=18> */
[----:B------:R-:W-:-:S01]  /*a5c0*/  FADD.FTZ R5, R169, R6 ;  /* 0x00000006a9057221 */ /* 0x000fc20000010000 */
[----:B0-----:R-:W-:-:S03]  /*a5d0*/  FADD.FTZ R191, R171, R166 ;  /* 0x000000a6abbf7221 */ /* 0x001fc60000010000 */
[----:B------:R-:W-:-:S03]  /*a5e0*/  FADD.FTZ R6, R172, R5 ;  /* 0x00000005ac067221 */ /* 0x000fc60000010000 */
        /* <DEDUP_REMOVED lines=51> */
[----:B--2---:R-:W-:-:S04]  /*a920*/  FADD.FTZ R5, R137, R6 ;  /* 0x0000000689057221 */ /* 0x004fc80000010000 */
[----:B------:R-:W-:-:S03]  /*a930*/  FADD.FTZ R6, R12, R5 ;  /* 0x000000050c067221 */ /* 0x000fc60000010000 */
        /* <DEDUP_REMOVED lines=49> */
[----:B------:R-:W-:Y:S01]  /*ac50*/  FADD.FTZ R6, R3, R6 ;  /* 0x0000000603067221 */ /* 0x000fe20000010000 */
[----:B-1----:R-:W-:-:S04]  /*ac60*/  FADD.FTZ R191, R134, R191 ;  /* 0x000000bf86bf7221 */ /* 0x002fc80000010000 */
[----:B0-----:R-:W-:Y:S01]  /*ac70*/  FADD.FTZ R5, R135, R191 ;  /* 0x000000bf87057221 */ /* 0x001fe20000010000 */
[----:B------:R-:W-:Y:S06]  /*ac80*/  @!P0 BRA `(.L_x_4281) ;  /* 0x0000000000048947 */ /* 0x000fec0003800000 */
[----:B------:R-:W-:Y:S01]  /*ac90*/  BPT.TRAP 0x1 ;  /* 0x000000040000795c */ /* 0x000fe20000300000 */
.L_x_4281:
        /* <DEDUP_REMOVED lines=151> */
.L_x_4264:
[----:B------:R-:W-:Y:S01]  /*b610*/  ULDC UR6, c[0x0][0x448] ;  /* 0x0001120000067ab9 */ /* 0x000fe20000000800 */
[----:B------:R-:W-:Y:S01]  /*b620*/  IADD3 R7, R18, 0x1, -R19 ;  /* 0x0000000112077810 */ /* 0x000fe20007ffe813 */
[----:B------:R-:W-:Y:S01]  /*b630*/  UISETP.NE.AND UP0, UPT, UR6, 0x1, UPT ;  /* 0x000000010600788c */ /* 0x000fe2000bf05270 */
[----:B------:R-:W-:Y:S02]  /*b640*/  ULDC UR15, c[0x0][0x9e4] ;  /* 0x00027900000f7ab9 */ /* 0x000fe40000000800 */
[----:B------:R-:W-:Y:S01]  /*b650*/  R2UR UR11, R7 ;  /* 0x00000000070b72ca */ /* 0x000fe200000e0000 */
[----:B------:R-:W-:Y:S02]  /*b660*/  UISETP.GE.AND UP1, UPT, UR15, 0x1, UPT ;  /* 0x000000010f00788c */ /* 0x000fe4000bf26270 */
[----:B------:R-:W-:-:S04]  /*b670*/  UIADD3 UR10, UR36, 0x7f, URZ ;  /* 0x0000007f240a7890 */ /* 0x000fc8000fffe03f */
[----:B------:R-:W-:Y:S01]  /*b680*/  PLOP3.LUT P1, PT, PT, PT, UP1, 0x40, 0x0 ;  /* 0x000000000000781c */ /* 0x000fe20003f2e818 */
[----:B------:R-:W-:Y:S01]  /*b690*/  @UP0 ULDC UR6, c[0x0][0x44c] ;  /* 0x0001130000060ab9 */ /* 0x000fe20000000800 */
[----:B------:R-:W-:Y:S01]  /*b6a0*/  @UP0 ULDC UR14, c[0x0][0x450] ;  /* 0x00011400000e0ab9 */ /* 0x000fe20000000800 */
[----:B------:R-:W-:-:S04]  /*b6b0*/  UIMAD.WIDE.U32 UR6, UR10, UR6, URZ ;  /* 0x000000060a0672a5 */ /* 0x000fc8000f8e003f */
[----:B------:R-:W-:-:S04]  /*b6c0*/  @UP0 USHF.R.U32.HI UR10, URZ, UR14, UR7 ;  /* 0x0000000e3f0a0299 */ /* 0x000fc80008011607 */
[----:B------:R-:W-:-:S04]  /*b6d0*/  UIADD3 UR10, UR11, UR10, URZ ;  /* 0x0000000a0b0a7290 */ /* 0x000fc8000fffe03f */
[----:B------:R-:W-:Y:S01]  /*b6e0*/  UIADD3 UR56, UR10, -UR56, URZ ;  /* 0x800000380a387290 */ /* 0x000fe2000fffe03f */
[----:B------:R-:W-:Y:S11]  /*b6f0*/  @P1 BRA `(.L_x_4283) ;  /* 0x0000000000481947 */ /* 0x000ff60003800000 */
        /* <DEDUP_REMOVED lines=11> */
.L_x_4284:
[----:B------:R-:W-:-:S11]  /*b7b0*/  UISETP.NE.AND UP2, UPT, UR15, 0x1, UPT ;  /* 0x000000010f00788c */ /* 0x000fd6000bf45270 */
[----:B------:R-:W-:Y:S02]  /*b7c0*/  @UP2 ULDC.64 UR6, c[0x0][0x9e8] ;  /* 0x00027a0000062ab9 */ /* 0x000fe40000000a00 */
[----:B------:R-:W-:-:S04]  /*b7d0*/  UIMAD.WIDE.U32 UR10, UR14, UR6, URZ ;  /* 0x000000060e0a72a5 */ /* 0x000fc8000f8e003f */
[----:B------:R-:W-:-:S12]  /*b7e0*/  @UP2 USHF.R.U32.HI UR14, URZ, UR7, UR11 ;  /* 0x000000073f0e2299 */ /* 0x000fd8000801160b */
.L_x_4285:
[----:B------:R-:W-:-:S04]  /*b7f0*/  UIMAD UR14, UR14, UR15, URZ ;  /* 0x0000000f0e0e72a4 */ /* 0x000fc8000f8e023f */
[----:B------:R-:W-:-:S04]  /*b800*/  UISETP.LT.AND UP2, UPT, UR56, UR14, UPT ;  /* 0x0000000e3800728c */ /* 0x000fc8000bf41270 */
[----:B------:R-:W-:-:S12]  /*b810*/  USEL UR56, UR56, UR14, !UP2 ;  /* 0x0000000e38387287 */ /* 0x000fd8000d000000 */
.L_x_4283:
        /* <DEDUP_REMOVED lines=10> */
[----:B------:R-:W-:Y:S01]  /*b8c0*/  IMAD.MOV.U32 R7, RZ, RZ, R3 ;  /* 0x000000ffff077224 */ /* 0x000fe200078e0003 */
[----:B------:R-:W-:-:S06]  /*b8d0*/  UMOV UR56, UR54 ;  /* 0x0000003600387c82 */ /* 0x000fcc0008000000 */
.L_x_4296:
[----:B------:R-:W-:Y:S01]  /*b8e0*/  ISETP.NE.AND P2, PT, RZ, UR45, PT ;  /* 0x0000002dff007c0c */ /* 0x000fe2000bf45270 */
[----:B------:R-:W-:-:S04]  /*b8f0*/  UISETP.NE.AND UP2, UPT, UR56, 0x1, UPT ;  /* 0x000000013800788c */ /* 0x000fc8000bf45270 */
[----:B------:R-:W-:-:S04]  /*b900*/  USEL UR50, URZ, 0x1, UP2 ;  /* 0x000000013f327887 */ /* 0x000fc80009000000 */
[----:B------:R-:W-:-:S04]  /*b910*/  ULOP3.LUT UR50, UR57, UR50, URZ, 0x3c, !UPT ;  /* 0x0000003239327292 */ /* 0x000fc8000f8e3c3f */
[----:B------:R-:W-:Y:S08]  /*b920*/  @P2 BRA `(.L_x_4287) ;  /* 0x0000000000382947 */ /* 0x000ff00003800000 */
[----:B------:R-:W-:Y:S05]  /*b930*/  @!P0 BRA `(.L_x_4288) ;  /* 0x0000000000048947 */ /* 0x000fea0003800000 */
[----:B------:R-:W-:Y:S01]  /*b940*/  BPT.TRAP 0x1 ;  /* 0x000000040000795c */ /* 0x000fe20000300000 */
.L_x_4288:
        /* <DEDUP_REMOVED lines=9> */
.L_x_4289:
[----:B-1----:R-:W-:Y:S05]  /*b9e0*/  @P1 BRA `(.L_x_4287) ;  /* 0x0000000000081947 */ /* 0x002fea0003800000 */
[----:B------:R-:W1:Y:S02]  /*b9f0*/  SYNCS.PHASECHK.TRANS64.TRYWAIT P1, [UR6+0x33430], R0 ;  /* 0x03343000ff0075a7 */ /* 0x000e640008020146 */
[----:B-1----:R-:W-:Y:S05]  /*ba00*/  @!P1 BRA `(.L_x_4290) ;  /* 0x0000014c00f49947 */ /* 0x002fea0003800000 */
.L_x_4287:
[----:B-1----:R-:W1:Y:S01]  /*ba10*/  S2R R3, SR_TID.X ;  /* 0x0000000000037919 */ /* 0x002e620000002100 */
        /* <DEDUP_REMOVED lines=21> */
[----:B-1----:R-:W-:Y:S01]  /*bb70*/  SHF.R.U32.HI R3, RZ, 0x7, R3 ;  /* 0x00000007ff037819 */ /* 0x002fe20000011603 */
[----:B------:R-:W-:Y:S01]  /*bb80*/  UMOV UR19, 0x80000020 ;  /* 0x8000002000137882 */ /* 0x000fe20000000000 */
[----:B------:R-:W-:Y:S01]  /*bb90*/  UIADD3 UR22, UR58, 0x502, URZ ;  /* 0x000005023a167890 */ /* 0x000fe2000fffe03f */
[----:B------:R-:W-:-:S02]  /*bba0*/  UMOV UR23, 0x80000020 ;  /* 0x8000002000177882 */ /* 0x000fc40000000000 */
        /* <DEDUP_REMOVED lines=165> */
.L_x_4292:
[----:B------:R-:W-:Y:S01]  /*c600*/  ULEA UR6, UR56, UR41, 0x3 ;  /* 0x0000002938067291 */ /* 0x000fe2000f8e183f */
[----:B------:R-:W-:-:S05]  /*c610*/  IMAD.U32 R0, RZ, RZ, UR57 ;  /* 0x00000039ff007e24 */ /* 0x000fca000f8e00ff */
[----:B------:R-:W-:-:S04]  /*c620*/  SHF.L.U32 R0, R0, 0x1f, RZ ;  /* 0x0000001f00007819 */ /* 0x000fc800000006ff */
[----:B------:R0:W1:Y:S01]  /*c630*/  SYNCS.PHASECHK.TRANS64.TRYWAIT P1, [UR6+0x33450], R0 ;  /* 0x03345000ff0075a7 */ /* 0x0000620008020146 */
[----:B------:R-:W-:Y:S05]  /*c640*/  @!P0 BRA `(.L_x_4293) ;  /* 0x0000000000048947 */ /* 0x000fea0003800000 */
[----:B------:R-:W-:Y:S01]  /*c650*/  BPT.TRAP 0x1 ;  /* 0x000000040000795c */ /* 0x000fe20000300000 */
.L_x_4293:
[----:B-1----:R-:W-:Y:S05]  /*c660*/  @P1 BRA `(.L_x_4291) ;  /* 0x0000000000081947 */ /* 0x002fea0003800000 */
[----:B------:R-:W1:Y:S02]  /*c670*/  SYNCS.PHASECHK.TRANS64.TRYWAIT P1, [UR6+0x33450], R0 ;  /* 0x03345000ff0075a7 */ /* 0x000e640008020146 */
[----:B-1----:R-:W-:Y:S05]  /*c680*/  @!P1 BRA `(.L_x_4294) ;  /* 0x0000014000ec9947 */ /* 0x002fea0003800000 */
.L_x_4291:
[----:B------:R-:W-:Y:S01]  /*c690*/  UIADD3 UR6, UR41, 0x200, URZ ;  /* 0x0000020029067890 */ /* 0x000fe2000fffe03f */
[----:B------:R-:W-:Y:S01]  /*c6a0*/  WARPGROUP.ARRIVE ;  /* 0x00000000000079c5 */ /* 0x000fe20000000000 */
[----:B------:R-:W-:Y:S01]  /*c6b0*/  UMOV UR7, 0xc0000010 ;  /* 0xc000001000077882 */ /* 0x000fe20000000000 */
[----:B01----:R-:W-:Y:S01]  /*c6c0*/  FMNMX.FTZ R0, R184, R7, !PT ;  /* 0x00000007b8007209 */ /* 0x003fe20007810000 */
[----:B------:R-:W-:Y:S01]  /*c6d0*/  USHF.R.U32.HI UR6, URZ, 0x4, UR6 ;  /* 0x000000043f067899 */ /* 0x000fe20008011606 */
[----:B------:R-:W-:Y:S02]  /*c6e0*/  FMNMX.FTZ R8, R186, R9, !PT ;  /* 0x00000009ba087209 */ /* 0x000fe40007810000 */
[----:B------:R-:W0:Y:S01]  /*c6f0*/  S2R R234, SR_TID.X ;  /* 0x0000000000ea7919 */ /* 0x000e220000002100 */
[----:B------:R-:W-:Y:S01]  /*c700*/  FMNMX.FTZ R3, R185, R0, !PT ;  /* 0x00000000b9037209 */ /* 0x000fe20007810000 */
[----:B------:R-:W-:Y:S01]  /*c710*/  ULOP3.LUT UR6, UR6, 0x3fff, URZ, 0xc0, !UPT ;  /* 0x00003fff06067892 */ /* 0x000fe2000f8ec03f */
[----:B------:R-:W-:-:S02]  /*c720*/  FMNMX.FTZ R11, R187, R8, !PT ;  /* 0x00000008bb0b7209 */ /* 0x000fc40007810000 */
[----:B------:R-:W-:Y:S01]  /*c730*/  FMNMX.FTZ R0, R188, R3, !PT ;  /* 0x00000003bc007209 */ /* 0x000fe20007810000 */
[----:B------:R-:W-:Y:S01]  /*c740*/  ULOP3.LUT UR6, UR6, 0x10000, URZ, 0xfc, !UPT ;  /* 0x0001000006067892 */ /* 0x000fe2000f8efc3f */
[----:B------:R-:W-:Y:S02]  /*c750*/  FMNMX.FTZ R8, R190, R11, !PT ;  /* 0x0000000bbe087209 */ /* 0x000fe40007810000 */
[----:B------:R-:W-:Y:S01]  /*c760*/  FMNMX.FTZ R3, R189, R0, !PT ;  /* 0x00000000bd037209 */ /* 0x000fe20007810000 */
[----:B------:R-:W-:Y:S01]  /*c770*/  UIMAD UR10, UR56, 0x780, UR6 ;  /* 0x00000780380a78a4 */ /* 0x000fe2000f8e0206 */
[----:B------:R-:W-:Y:S02]  /*c780*/  FMNMX.FTZ R11, R191, R8, !PT ;  /* 0x00000008bf0b7209 */ /* 0x000fe40007810000 */
[----:B------:R-:W-:Y:S02]  /*c790*/  FMNMX.FTZ R0, R192, R3, !PT ;  /* 0x00000003c0007209 */ /* 0x000fe40007810000 */
[----:B------:R-:W-:-:S02]  /*c7a0*/  FMNMX.FTZ R8, R194, R11, !PT ;  /* 0x0000000bc2087209 */ /* 0x000fc40007810000 */
[----:B------:R-:W-:Y:S01]  /*c7b0*/  UMOV UR6, UR10 ;  /* 0x0000000a00067c82 */ /* 0x000fe20008000000 */
[----:B------:R-:W-:Y:S01]  /*c7c0*/  FMNMX.FTZ R3, R193, R0, !PT ;  /* 0x00000000c1037209 */ /* 0x000fe20007810000 */
[----:B------:R-:W-:Y:S01]  /*c7d0*/  QGMMA.64x192x32.F32.E4M3.E4M3 R24, R216, gdesc[UR4], R24, gsb0 ;  /* 0x02e00004d8187df3 */ /* 0x000fe20008000818 */
[----:B------:R-:W-:Y:S01]  /*c7e0*/  UIADD3 UR6, UR10, 0x180, URZ ;  /* 0x000001800a067890 */ /* 0x000fe2000fffe03f */
[----:B------:R-:W-:Y:S01]  /*c7f0*/  FMNMX.FTZ R11, R195, R8, !PT ;  /* 0x00000008c30b7209 */ /* 0x000fe20007810000 */
[----:B------:R-:W-:Y:S01]  /*c800*/  UMOV UR7, 0xc0000010 ;  /* 0xc000001000077882 */ /* 0x000fe20000000000 */
        /* <DEDUP_REMOVED lines=130> */
[----:B------:R-:W-:Y:S02]  /*d030*/  MUFU.EX2 R7, R7 ;  /* 0x0000000700077308 */ /* 0x000fe40000000800 */
[----:B------:R-:W-:-:S01]  /*d040*/  FFMA.FTZ R185, R186, UR42, -R133 ;  /* 0x0000002abab97c23 */ /* 0x000fc20008010885 */
[--C-:B------:R-:W-:Y:S01]  /*d050*/  FFMA.FTZ R184, R187, UR42, -R133.reuse ;  /* 0x0000002abbb87c23 */ /* 0x100fe20008010885 */
[----:B------:R-:W-:-:S01]  /*d060*/  FFMA.FTZ R186, R190, UR42, -R133 ;  /* 0x0000002abeba7c23 */ /* 0x000fc20008010885 */
[--C-:B------:R-:W-:Y:S01]  /*d070*/  FFMA.FTZ R187, R191, UR42, -R133.reuse ;  /* 0x0000002abfbb7c23 */ /* 0x100fe20008010885 */
[----:B------:R-:W-:-:S01]  /*d080*/  FFMA.FTZ R188, R194, UR42, -R133 ;  /* 0x0000002ac2bc7c23 */ /* 0x000fc20008010885 */
[--C-:B------:R-:W-:Y:S01]  /*d090*/  FFMA.FTZ R189, R195, UR42, -R133.reuse ;  /* 0x0000002ac3bd7c23 */ /* 0x100fe20008010885 */
        /* <DEDUP_REMOVED lines=22> */
[----:B------:R-:W-:Y:S01]  /*d200*/  FFMA.FTZ R139, R139, UR42, -R133 ;  /* 0x0000002a8b8b7c23 */ /* 0x000fe20008010885 */
[----:B------:R-:W-:Y:S01]  /*d210*/  IADD3 R194, -R234, 0xb, RZ ;  /* 0x0000000beac27810 */ /* 0x000fe20007ffe1ff */
[----:B------:R-:W2:Y:S01]  /*d220*/  MUFU.EX2 R11, R11 ;  /* 0x0000000b000b7308 */ /* 0x000ea20000000800 */
[----:B0-----:R-:W-:-:S01]  /*d230*/  FFMA.FTZ R6, R7, R6, R10 ;  /* 0x0000000607067223 */ /* 0x001fc2000001000a */
[----:B------:R-:W0:Y:S01]  /*d240*/  S2R R234, SR_TID.X ;  /* 0x0000000000ea7919 */ /* 0x000e220000002100 */
[----:B------:R-:W-:-:S01]  /*d250*/  FFMA.FTZ R142, R142, UR42, -R133 ;  /* 0x0000002a8e8e7c23 */ /* 0x000fc20008010885 */
[--C-:B------:R-:W-:Y:S01]  /*d260*/  FFMA.FTZ R143, R143, UR42, -R133.reuse ;  /* 0x0000002a8f8f7c23 */ /* 0x100fe20008010885 */
[----:B------:R-:W-:-:S01]  /*d270*/  FFMA.FTZ R146, R146, UR42, -R133 ;  /* 0x0000002a92927c23 */ /* 0x000fc20008010885 */
[--C-:B------:R-:W-:Y:S01]  /*d280*/  FFMA.FTZ R147, R147, UR42, -R133.reuse ;  /* 0x0000002a93937c23 */ /* 0x100fe20008010885 */
[----:B------:R-:W-:-:S01]  /*d290*/  FFMA.FTZ R150, R150, UR42, -R133 ;  /* 0x0000002a96967c23 */ /* 0x000fc20008010885 */
[----:B------:R-:W3:Y:S01]  /*d2a0*/  MUFU.EX2 R184, R184 ;  /* 0x000000b800b87308 */ /* 0x000ee20000000800 */
[----:B-1----:R-:W-:-:S01]  /*d2b0*/  FFMA.FTZ R5, R8, R5, R185 ;  /* 0x0000000508057223 */ /* 0x002fc200000100b9 */
[--C-:B------:R-:W-:Y:S01]  /*d2c0*/  FFMA.FTZ R151, R151, UR42, -R133.reuse ;  /* 0x0000002a97977c23 */ /* 0x100fe20008010885 */
[----:B------:R-:W-:-:S01]  /*d2d0*/  FFMA.FTZ R122, R122, UR42, -R133 ;  /* 0x0000002a7a7a7c23 */ /* 0x000fc20008010885 */
[--C-:B------:R-:W-:Y:S01]  /*d2e0*/  FFMA.FTZ R123, R123, UR42, -R133.reuse ;  /* 0x0000002a7b7b7c23 */ /* 0x100fe20008010885 */
[----:B------:R-:W-:-:S01]  /*d2f0*/  FFMA.FTZ R126, R126, UR42, -R133 ;  /* 0x0000002a7e7e7c23 */ /* 0x000fc20008010885 */
[----:B------:R-:W-:Y:S01]  /*d300*/  FFMA.FTZ R127, R127, UR42, -R133 ;  /* 0x0000002a7f7f7c23 */ /* 0x000fe20008010885 */
[----:B------:R-:W-:Y:S01]  /*d310*/  IMAD.U32 R195, RZ, RZ, UR54 ;  /* 0x00000036ffc37e24 */ /* 0x000fe2000f8e00ff */
[----:B------:R-:W1:Y:S01]  /*d320*/  MUFU.EX2 R12, R12 ;  /* 0x0000000c000c7308 */ /* 0x000e620000000800 */
[----:B--2---:R-:W-:-:S01]  /*d330*/  FADD.FTZ R193, R11, R6 ;  /* 0x000000060bc17221 */ /* 0x004fc20000010000 */
[--C-:B------:R-:W-:Y:S01]  /*d340*/  FFMA.FTZ R130, R130, UR42, -R133.reuse ;  /* 0x0000002a82827c23 */ /* 0x100fe20008010885 */
[----:B------:R-:W-:-:S01]  /*d350*/  FFMA.FTZ R131, R131, UR42, -R133 ;  /* 0x0000002a83837c23 */ /* 0x000fc20008010885 */
[--C-:B------:R-:W-:Y:S01]  /*d360*/  FFMA.FTZ R134, R134, UR42, -R133.reuse ;  /* 0x0000002a86867c23 */ /* 0x100fe20008010885 */
[----:B------:R-:W-:-:S03]  /*d370*/  FFMA.FTZ R133, R135, UR42, -R133 ;  /* 0x0000002a87857c23 */ /* 0x000fc60008010885 */
[----:B------:R-:W2:Y:S01]  /*d380*/  MUFU.EX2 R186, R186 ;  /* 0x000000ba00ba7308 */ /* 0x000ea20000000800 */
[----:B---3--:R-:W-:-:S07]  /*d390*/  FADD.FTZ R5, R184, R5 ;  /* 0x00000005b8057221 */ /* 0x008fce0000010000 */
[----:B------:R-:W3:Y:S01]  /*d3a0*/  MUFU.EX2 R13, R13 ;  /* 0x0000000d000d7308 */ /* 0x000ee20000000800 */
[----:B-1----:R-:W-:-:S01]  /*d3b0*/  FADD.FTZ R6, R12, R193 ;  /* 0x000000c10c067221 */ /* 0x002fc20000010000 */
[----:B0-----:R-:W-:-:S06]  /*d3c0*/  LOP3.LUT P1, RZ, R234, 0x7f, RZ, 0xc0, !PT ;  /* 0x0000007feaff7812 */ /* 0x001fcc000782c0ff */
[----:B------:R-:W0:Y:S01]  /*d3d0*/  MUFU.EX2 R187, R187 ;  /* 0x000000bb00bb7308 */ /* 0x000e220000000800 */
[----:B--2---:R-:W-:-:S06]  /*d3e0*/  FADD.FTZ R192, R186, R5 ;  /* 0x00000005bac07221 */ /* 0x004fcc0000010000 */
[----:B------:R-:W-:Y:S01]  /*d3f0*/  @!P1 LEA R195, R195, UR41, 0x3 ;  /* 0x00000029c3c39c11 */ /* 0x000fe2000f8e18ff */
[----:B------:R-:W1:Y:S01]  /*d400*/  MUFU.EX2 R14, R14 ;  /* 0x0000000e000e7308 */ /* 0x000e620000000800 */
[----:B---3--:R-:W-:-:S07]  /*d410*/  FADD.FTZ R5, R13, R6 ;  /* 0x000000060d057221 */ /* 0x008fce0000010000 */
        /* <DEDUP_REMOVED lines=24> */
[----:B------:R-:W-:Y:S01]  /*d5a0*/  QGMMA.64x192x32.F32.E4M3.E4M3 R24, R208, gdesc[UR4], R24, gsb0 ;  /* 0x02e00004d0187df3 */ /* 0x000fe20008000818 */
[----:B------:R-:W-:Y:S01]  /*d5b0*/  UIADD3 UR6, UR10, 0x480, URZ ;  /* 0x000004800a067890 */ /* 0x000fe2000fffe03f */
[----:B------:R-:W-:-:S04]  /*d5c0*/  UMOV UR7, 0xc0000010 ;  /* 0xc000001000077882 */ /* 0x000fc80000000000 */
        /* <DEDUP_REMOVED lines=99> */
[----:B------:R-:W-:-:S05]  /*dc00*/  @!P1 VIADD R5, R195, 0x33440 ;  /* 0x00033440c3059836 */ /* 0x000fca0000000000 */
[----:B------:R-:W-:Y:S01]  /*dc10*/  @!P1 PRMT R5, RZ, 0x654, R5 ;  /* 0x00000654ff059816 */ /* 0x000fe20000000005 */
[----:B------:R-:W0:Y:S01]  /*dc20*/  MUFU.EX2 R123, R123 ;  /* 0x0000007b007b7308 */ /* 0x000e220000000800 */
[----:B-1----:R-:W-:-:S07]  /*dc30*/  FADD.FTZ R192, R122, R193 ;  /* 0x000000c17ac07221 */ /* 0x002fce0000010000 */
[----:B------:R-:W1:Y:S01]  /*dc40*/  MUFU.EX2 R124, R124 ;  /* 0x0000007c007c7308 */ /* 0x000e620000000800 */
[----:B--2---:R-:W-:-:S07]  /*dc50*/  FADD.FTZ R193, R121, R6 ;  /* 0x0000000679c17221 */ /* 0x004fce0000010000 */
[----:B------:R-:W2:Y:S01]  /*dc60*/  MUFU.EX2 R126, R126 ;  /* 0x0000007e007e7308 */ /* 0x000ea20000000800 */
[----:B0-----:R-:W-:-:S07]  /*dc70*/  FADD.FTZ R195, R123, R192 ;  /* 0x000000c07bc37221 */ /* 0x001fce0000010000 */
[----:B------:R-:W-:Y:S01]  /*dc80*/  MUFU.EX2 R125, R125 ;  /* 0x0000007d007d7308 */ /* 0x000fe20000000800 */
[----:B-1----:R-:W-:-:S07]  /*dc90*/  FADD.FTZ R6, R124, R193 ;  /* 0x000000c17c067221 */ /* 0x002fce0000010000 */
[----:B------:R-:W0:Y:S01]  /*dca0*/  MUFU.EX2 R127, R127 ;  /* 0x0000007f007f7308 */ /* 0x000e220000000800 */
[----:B--2---:R-:W-:-:S01]  /*dcb0*/  FADD.FTZ R192, R126, R195 ;  /* 0x000000c37ec07221 */ /* 0x004fc20000010000 */
[----:B------:R-:W-:Y:S02]  /*dcc0*/  WARPGROUP.DEPBAR.LE gsb0, 0x0 ;  /* 0x00008000000079c5 */ /* 0x000fe40000010000 */
[----:B------:R-:W-:-:S04]  /*dcd0*/  WARPGROUP.ARRIVE ;  /* 0x00000000000079c5 */ /* 0x000fc80000000000 */
[----:B------:R-:W-:Y:S02]  /*dce0*/  MUFU.EX2 R128, R128 ;  /* 0x0000008000807308 */ /* 0x000fe40000000800 */
[----:B------:R-:W-:Y:S01]  /*dcf0*/  QGMMA.64x192x32.F32.E4M3.E4M3 R24, R200, gdesc[UR4], R24, gsb0 ;  /* 0x02e00004c8187df3 */ /* 0x000fe20008000818 */
[----:B0-----:R-:W-:-:S05]  /*dd00*/  FADD.FTZ R135, R127, R192 ;  /* 0x000000c07f877221 */ /* 0x001fca0000010000 */
[----:B------:R-:W0:Y:S08]  /*dd10*/  MUFU.EX2 R130, R130 ;  /* 0x0000008200827308 */ /* 0x000e300000000800 */
        /* <DEDUP_REMOVED lines=11> */
[----:B------:R2:W-:Y:S02]  /*ddd0*/  @!P1 SYNCS.ARRIVE.TRANS64.RED.A1T0 RZ, [R5+URZ], RZ ;  /* 0x000000ff05ff99a7 */ /* 0x0005e4000810043f */
[----:B--2---:R-:W-:-:S04]  /*dde0*/  FADD.FTZ R5, R125, R6 ;  /* 0x000000067d057221 */ /* 0x004fc80000010000 */
[----:B------:R-:W-:-:S04]  /*ddf0*/  FADD.FTZ R6, R128, R5 ;  /* 0x0000000580067221 */ /* 0x000fc80000010000 */
[----:B------:R-:W-:-:S04]  /*de00*/  FADD.FTZ R5, R129, R6 ;  /* 0x0000000681057221 */ /* 0x000fc80000010000 */
[----:B------:R-:W-:Y:S01]  /*de10*/  FADD.FTZ R6, R132, R5 ;  /* 0x0000000584067221 */ /* 0x000fe20000010000 */
[----:B-1----:R-:W-:-:S03]  /*de20*/  FADD.FTZ R5, R133, R135 ;  /* 0x0000008785057221 */ /* 0x002fc60000010000 */
[----:B------:R-:W-:Y:S01]  /*de30*/  FADD.FTZ R6, R9, R6 ;  /* 0x0000000609067221 */ /* 0x000fe20000010000 */
[----:B0-----:R-:W-:Y:S06]  /*de40*/  @!P0 BRA `(.L_x_4295) ;  /* 0x0000000000048947 */ /* 0x001fec0003800000 */
[----:B------:R-:W-:Y:S01]  /*de50*/  BPT.TRAP 0x1 ;  /* 0x000000040000795c */ /* 0x000fe20000300000 */
.L_x_4295:
        /* <DEDUP_REMOVED lines=147> */
.L_x_4286:
[----:B------:R-:W-:-:S13]  /*e790*/  ISETP.GE.AND P1, PT, R4, UR39, PT ;  /* 0x0000002704007c0c */ /* 0x000fda000bf26270 */
[----:B------:R-:W-:Y:S05]  /*e7a0*/  @!P1 BRA `(.L_x_4297) ;  /* 0x0000004800ec9947 */ /* 0x000fea0003800000 */
[----:B------:R-:W-:Y:S01]  /*e7b0*/  IMAD.MOV.U32 R10, RZ, RZ, R0 ;  /* 0x000000ffff0a7224 */ /* 0x000fe200078e0000 */
[----:B------:R-:W-:Y:S01]  /*e7c0*/  UMOV UR58, UR54 ;  /* 0x00000036003a7c82 */ /* 0x000fe20008000000 */
[----:B------:R-:W-:Y:S01]  /*e7d0*/  IMAD.MOV.U32 R7, RZ, RZ, R3 ;  /* 0x000000ffff077224 */ /* 0x000fe200078e0003 */
[----:B------:R-:W-:Y:S01]  /*e7e0*/  UMOV UR59, UR50 ;  /* 0x00000032003b7c82 */ /* 0x000fe20008000000 */
[----:B------:R-:W-:Y:S01]  /*e7f0*/  ULDC UR54, c[0x0][0x9e4] ;  /* 0x0002790000367ab9 */ /* 0x000fe20000000800 */
[----:B------:R-:W-:Y:S01]  /*e800*/  ULDC UR56, c[0x0][0x9dc] ;  /* 0x0002770000387ab9 */ /* 0x000fe20000000800 */
[----:B------:R-:W-:-:S05]  /*e810*/  ULDC UR55, c[0x0][0x9e0] ;  /* 0x0002780000377ab9 */ /* 0x000fca0000000800 */
.L_x_4315:
[----:B------:R-:W-:Y:S01]  /*e820*/  ISETP.NE.AND P2, PT, RZ, UR45, PT ;  /* 0x0000002dff007c0c */ /* 0x000fe2000bf45270 */
[----:B------:R-:W-:-:S04]  /*e830*/  UISETP.NE.AND UP2, UPT, UR58, 0x1, UPT ;  /* 0x000000013a00788c */ /* 0x000fc8000bf45270 */
[----:B------:R-:W-:-:S04]  /*e840*/  USEL UR50, URZ, 0x1, UP2 ;  /* 0x000000013f327887 */ /* 0x000fc80009000000 */
[----:B------:R-:W-:-:S04]  /*e850*/  ULOP3.LUT UR50, UR59, UR50, URZ, 0x3c, !UPT ;  /* 0x000000323b327292 */ /* 0x000fc8000f8e3c3f */
[----:B------:R-:W-:Y:S08]  /*e860*/  @P2 BRA `(.L_x_4298) ;  /* 0x0000000000382947 */ /* 0x000ff00003800000 */
[----:B------:R-:W-:Y:S05]  /*e870*/  @!P0 BRA `(.L_x_4299) ;  /* 0x0000000000048947 */ /* 0x000fea0003800000 */
[----:B------:R-:W-:Y:S01]  /*e880*/  BPT.TRAP 0x1 ;  /* 0x000000040000795c */ /* 0x000fe20000300000 */
.L_x_4299:
        /* <DEDUP_REMOVED lines=9> */
.L_x_4300:
[----:B-1----:R-:W-:Y:S05]  /*e920*/  @P1 BRA `(.L_x_4298) ;  /* 0x0000000000081947 */ /* 0x002fea0003800000 */
[----:B------:R-:W1:Y:S02]  /*e930*/  SYNCS.PHASECHK.TRANS64.TRYWAIT P1, [UR6+0x33430], R0 ;  /* 0x03343000ff0075a7 */ /* 0x000e640008020146 */
[----:B-1----:R-:W-:Y:S05]  /*e940*/  @!P1 BRA `(.L_x_4301) ;  /* 0x0000012000549947 */ /* 0x002fea0003800000 */
.L_x_4298:
        /* <DEDUP_REMOVED lines=191> */
.L_x_4303:
[----:B------:R-:W-:Y:S01]  /*f540*/  ULEA UR6, UR58, UR41, 0x3 ;  /* 0x000000293a067291 */ /* 0x000fe2000f8e183f */
[----:B------:R-:W-:-:S05]  /*f550*/  IMAD.U32 R0, RZ, RZ, UR59 ;  /* 0x0000003bff007e24 */ /* 0x000fca000f8e00ff */
[----:B------:R-:W-:-:S04]  /*f560*/  SHF.L.U32 R0, R0, 0x1f, RZ ;  /* 0x0000001f00007819 */ /* 0x000fc800000006ff */
[----:B------:R0:W1:Y:S01]  /*f570*/  SYNCS.PHASECHK.TRANS64.TRYWAIT P1, [UR6+0x33450], R0 ;  /* 0x03345000ff0075a7 */ /* 0x0000620008020146 */
[----:B------:R-:W-:Y:S05]  /*f580*/  @!P0 BRA `(.L_x_4304) ;  /* 0x0000000000048947 */ /* 0x000fea0003800000 */
[----:B------:R-:W-:Y:S01]  /*f590*/  BPT.TRAP 0x1 ;  /* 0x000000040000795c */ /* 0x000fe20000300000 */
.L_x_4304:
[----:B-1----:R-:W-:Y:S05]  /*f5a0*/  @P1 BRA `(.L_x_4302) ;  /* 0x0000000000081947 */ /* 0x002fea0003800000 */
[----:B------:R-:W1:Y:S02]  /*f5b0*/  SYNCS.PHASECHK.TRANS64.TRYWAIT P1, [UR6+0x33450], R0 ;  /* 0x03345000ff0075a7 */ /* 0x000e640008020146 */
[----:B-1----:R-:W-:Y:S05]  /*f5c0*/  @!P1 BRA `(.L_x_4305) ;  /* 0x00000114004c9947 */ /* 0x002fea0003800000 */
.L_x_4302:
        /* <DEDUP_REMOVED lines=57> */
[----:B-1----:R-:W-:Y:S01]  /*f960*/  IMAD.IADD R3, R12, 0x1, R21 ;  /* 0x000000010c037824 */ /* 0x002fe200078e0215 */
[----:B------:R-:W-:Y:S06]  /*f970*/  @P1 BRA `(.L_x_4306) ;  /* 0x0000000000541947 */ /* 0x000fec0003800000 */
        /* <DEDUP_REMOVED lines=12> */
.L_x_4308:
[----:B------:R-:W-:-:S05]  /*fa40*/  IMAD.U32 R20, RZ, RZ, UR54 ;  /* 0x00000036ff147e24 */ /* 0x000fca000f8e00ff */
[----:B------:R-:W-:-:S13]  /*fa50*/  ISETP.NE.AND P1, PT, R20, 0x1, PT ;  /* 0x000000011400780c */ /* 0x000fda0003f25270 */
[----:B------:R-:W0:Y:S02]  /*fa60*/  @P1 LDC.64 R8, c[0x0][0x9e8] ;  /* 0x00027a00ff081b82 */ /* 0x000e240000000a00 */
[----:B0-----:R-:W-:-:S05]  /*fa70*/  @P1 IMAD.HI.U32 R8, R21, R8, RZ ;  /* 0x0000000815081227 */ /* 0x001fca00078e00ff */
[----:B------:R-:W-:-:S07]  /*fa80*/  @P1 SHF.R.U32.HI R21, RZ, R9, R8 ;  /* 0x00000009ff151219 */ /* 0x000fce0000011608 */
.L_x_4309:
[----:B------:R-:W-:Y:S05]  /*fa90*/  BSYNC B0 ;  /* 0x0000000000007941 */ /* 0x000fea0003800000 */
.L_x_4307:
[----:B------:R-:W-:-:S05]  /*faa0*/  IMAD R8, R21, R20, R0 ;  /* 0x0000001415087224 */ /* 0x000fca00078e0200 */
[----:B------:R-:W-:Y:S02]  /*fab0*/  VIADDMNMX R11, R8, R20, R11, PT ;  /* 0x00000014080b7246 */ /* 0x000fe4000380010b */
[----:B------:R-:W-:-:S07]  /*fac0*/  VIMNMX R3, R3, R8, !PT ;  /* 0x0000000803037248 */ /* 0x000fce0007fe0100 */
.L_x_4306:
        /* <DEDUP_REMOVED lines=247> */
.L_x_4312:
[----:B------:R-:W-:-:S05]  /*10a40*/  IMAD.U32 R11, RZ, RZ, UR54 ;  /* 0x00000036ff0b7e24 */ /* 0x000fca000f8e00ff */
[----:B------:R-:W-:-:S13]  /*10a50*/  ISETP.NE.AND P6, PT, R11, 0x1, PT ;  /* 0x000000010b00780c */ /* 0x000fda0003fc5270 */
[----:B------:R-:W0:Y:S02]  /*10a60*/  @P6 LDC.64 R8, c[0x0][0x9e8] ;  /* 0x00027a00ff086b82 */ /* 0x000e240000000a00 */
[----:B0-----:R-:W-:-:S05]  /*10a70*/  @P6 IMAD.HI.U32 R8, R3, R8, RZ ;  /* 0x0000000803086227 */ /* 0x001fca00078e00ff */
[----:B------:R-:W-:-:S07]  /*10a80*/  @P6 SHF.R.U32.HI R3, RZ, R9, R8 ;  /* 0x00000009ff036219 */ /* 0x000fce0000011608 */
.L_x_4313:
[----:B------:R-:W-:Y:S05]  /*10a90*/  BSYNC B0 ;  /* 0x0000000000007941 */ /* 0x000fea0003800000 */
.L_x_4311:
[----:B------:R-:W-:-:S05]  /*10aa0*/  IMAD R0, R3, R11, R0 ;  /* 0x0000000b03007224 */ /* 0x000fca00078e0200 */
[----:B------:R-:W-:Y:S02]  /*10ab0*/  VIADDMNMX R13, R0, R11, R13, PT ;  /* 0x0000000b000d7246 */ /* 0x000fe4000380010d */
[----:B------:R-:W-:-:S07]  /*10ac0*/  VIMNMX R12, R12, R0, !PT ;  /* 0x000000000c0c7248 */ /* 0x000fce0007fe0100 */
.L_x_4310:
        /* <DEDUP_REMOVED lines=501> */
.L_x_4314:
        /* <DEDUP_REMOVED lines=148> */
.L_x_4297:
[----:B------:R-:W-:Y:S06]  /*13360*/  BAR.ARV 0x8, 0x180 ;  /* 0x0206000000007b1d */ /* 0x000fec0000002000 */
[----:B------:R-:W-:Y:S05]  /*13370*/  @!P0 BRA `(.L_x_4316) ;  /* 0x0000000000048947 */ /* 0x000fea0003800000 */
[----:B------:R-:W-:Y:S01]  /*13380*/  BPT.TRAP 0x1 ;  /* 0x000000040000795c */ /* 0x000fe20000300000 */
.L_x_4316:
[----:B------:R-:W-:Y:S01]  /*13390*/  ULEA UR9, UR54, UR41, 0x3 ;  /* 0x0000002936097291 */ /* 0x000fe2000f8e183f */
[----:B------:R-:W-:-:S05]  /*133a0*/  IMAD.U32 R4, RZ, RZ, UR50 ;  /* 0x00000032ff047e24 */ /* 0x000fca000f8e00ff */
[----:B------:R-:W-:-:S04]  /*133b0*/  SHF.L.U32 R4, R4, 0x1f, RZ ;  /* 0x0000001f04047819 */ /* 0x000fc800000006ff */
[----:B------:R0:W1:Y:S01]  /*133c0*/  SYNCS.PHASECHK.TRANS64.TRYWAIT P1, [UR9+0x33450], R4 ;  /* 0x03345004ff0075a7 */ /* 0x0000620008020149 */
[----:B------:R-:W-:Y:S05]  /*133d0*/  @!P0 BRA `(.L_x_4317) ;  /* 0x0000000000048947 */ /* 0x000fea0003800000 */
[----:B------:R-:W-:Y:S01]  /*133e0*/  BPT.TRAP 0x1 ;  /* 0x000000040000795c */ /* 0x000fe20000300000 */
.L_x_4317:
[----:B-1----:R-:W-:Y:S05]  /*133f0*/  @P1 BRA `(.L_x_4318) ;  /* 0x0000000000081947 */ /* 0x002fea0003800000 */
[----:B------:R-:W1:Y:S02]  /*13400*/  SYNCS.PHASECHK.TRANS64.TRYWAIT P1, [UR9+0x33450], R4 ;  /* 0x03345004ff0075a7 */ /* 0x000e640008020149 */
[----:B-1----:R-:W-:Y:S05]  /*13410*/  @!P1 BRA `(.L_x_4319) ;  /* 0x000000d400d09947 */ /* 0x002fea0003800000 */
.L_x_4318:
[----:B------:R-:W-:Y:S01]  /*13420*/  UIADD3 UR41, UR41, 0x200, URZ ;  /* 0x0000020029297890 */ /* 0x000fe2000fffe03f */
[----:B------:R-:W-:Y:S01]  /*13430*/  WARPGROUP.ARRIVE ;  /* 0x00000000000079c5 */ /* 0x000fe20000000000 */
[----:B------:R-:W-:Y:S01]  /*13440*/  UMOV UR7, 0xc0000010 ;  /* 0xc000001000077882 */ /* 0x000fe20000000000 */
[----:B------:R-:W-:Y:S01]  /*13450*/  ULDC.64 UR10, c[0x0][0x9a0] ;  /* 0x00026800000a7ab9 */ /* 0x000fe20000000a00 */
[----:B------:R-:W-:Y:S01]  /*13460*/  USHF.R.U32.HI UR41, URZ, 0x4, UR41 ;  /* 0x000000043f297899 */ /* 0x000fe20008011629 */
[----:B01----:R-:W-:Y:S01]  /*13470*/  IMAD.MOV.U32 R4, RZ, RZ, 0x3f800000 ;  /* 0x3f800000ff047424 */ /* 0x003fe200078e00ff */
[----:B------:R-:W-:Y:S02]  /*13480*/  UISETP.NE.U32.AND UP0, UPT, UR10, URZ, UPT ;  /* 0x0000003f0a00728c */ /* 0x000fe4000bf05070 */
[----:B------:R-:W-:Y:S02]  /*13490*/  ULOP3.LUT UR41, UR41, 0x3fff, URZ, 0xc0, !UPT ;  /* 0x00003fff29297892 */ /* 0x000fe4000f8ec03f */
[----:B------:R-:W-:-:S02]  /*134a0*/  UISETP.NE.AND.EX UP0, UPT, UR11, URZ, UPT, UP0 ;  /* 0x0000003f0b00728c */ /* 0x000fc4000bf05300 */
[----:B------:R-:W-:-:S04]  /*134b0*/  ULOP3.LUT UR8, UR41, 0x10000, URZ, 0xfc, !UPT ;  /* 0x0001000029087892 */ /* 0x000fc8000f8efc3f */
[----:B------:R-:W-:Y:S01]  /*134c0*/  UIMAD UR8, UR54, 0x780, UR8 ;  /* 0x00000780360878a4 */ /* 0x000fe2000f8e0208 */
[----:B------:R-:W-:-:S04]  /*134d0*/  PLOP3.LUT P1, PT, PT, PT, UP0, 0x80, 0x0 ;  /* 0x000000000000781c */ /* 0x000fc80003f2f008 */
[----:B------:R-:W-:Y:S02]  /*134e0*/  @UP0 ULDC.64 UR12, c[0x0][0x9c8] ;  /* 0x00027200000c0ab9 */ /* 0x000fe40000000a00 */
[----:B------:R-:W-:Y:S01]  /*134f0*/  UMOV UR6, UR8 ;  /* 0x0000000800067c82 */ /* 0x000fe20008000000 */
[----:B------:R-:W-:-:S09]  /*13500*/  @UP0 UIMAD.WIDE.U32 UR4, UR49, UR12, URZ ;  /* 0x0000000c310402a5 */ /* 0x000fd2000f8e003f */
        /* <DEDUP_REMOVED lines=11> */
[----:B------:R-:W-:-:S04]  /*135c0*/  @UP0 USHF.R.S32.HI UR6, URZ, 0x1f, UR49 ;  /* 0x0000001f3f060899 */ /* 0x000fc80008011431 */
[----:B------:R-:W-:-:S04]  /*135d0*/  @UP0 UIMAD UR6, UR6, UR12, URZ ;  /* 0x0000000c060602a4 */ /* 0x000fc8000f8e023f */
[----:B------:R-:W-:-:S04]  /*135e0*/  @UP0 UIMAD UR6, UR49, UR13, UR6 ;  /* 0x0000000d310602a4 */ /* 0x000fc8000f8e0206 */
[----:B------:R-:W-:-:S03]  /*135f0*/  @UP0 UIADD3 UR5, UR5, UR6, URZ ;  /* 0x0000000605050290 */ /* 0x000fc6000fffe03f */
[----:B------:R-:W-:Y:S02]  /*13600*/  @UP0 ULDC.64 UR6, c[0x0][0x9d0] ;  /* 0x0002740000060ab9 */ /* 0x000fe40000000a00 */
[----:B------:R-:W-:-:S04]  /*13610*/  @UP0 UIMAD.WIDE.U32 UR4, UR43, UR6, UR4 ;  /* 0x000000062b0402a5 */ /* 0x000fc8000f8e0004 */
[----:B------:R-:W-:Y:S02]  /*13620*/  @UP0 UIMAD UR5, UR43, UR7, UR5 ;  /* 0x000000072b0502a4 */ /* 0x000fe4000f8e0205 */
[----:B------:R-:W-:-:S04]  /*13630*/  @UP0 ULEA UR6, UP1, UR4, UR10, 0x2 ;  /* 0x0000000a04060291 */ /* 0x000fc8000f82103f */
[----:B------:R-:W-:Y:S02]  /*13640*/  @UP0 ULEA.HI.X UR7, UR4, UR11, UR5, 0x2, UP1 ;  /* 0x0000000b04070291 */ /* 0x000fe400088f1405 */
[----:B------:R-:W-:-:S04]  /*13650*/  IMAD.U32 R8, RZ, RZ, UR6 ;  /* 0x00000006ff087e24 */ /* 0x000fc8000f8e00ff */
[----:B------:R-:W-:-:S05]  /*13660*/  IMAD.U32 R9, RZ, RZ, UR7 ;  /* 0x00000007ff097e24 */ /* 0x000fca000f8e00ff */
[----:B------:R0:W2:Y:S01]  /*13670*/  @P1 LDG.E R4, desc[UR52][R8.64] ;  /* 0x0000003408041981 */ /* 0x0000a2000c1e1900 */
[----:B------:R-:W-:Y:S01]  /*13680*/  UIADD3 UR6, UR8, 0x480, URZ ;  /* 0x0000048008067890 */ /* 0x000fe2000fffe03f */
[----:B------:R-:W-:Y:S01]  /*13690*/  UMOV UR7, 0xc0000010 ;  /* 0xc000001000077882 */ /* 0x000fe20000000000 */
[----:B------:R-:W-:Y:S01]  /*136a0*/  UIADD3 UR8, UR8, 0x600, URZ ;  /* 0x0000060008087890 */ /* 0x000fe2000fffe03f */
[----:B------:R-:W-:Y:S02]  /*136b0*/  WARPGROUP.DEPBAR.LE gsb0, 0x0 ;  /* 0x00008000000079c5 */ /* 0x000fe40000010000 */
[----:B------:R-:W-:-:S06]  /*136c0*/  WARPGROUP.ARRIVE ;  /* 0x00000000000079c5 */ /* 0x000fcc0000000000 */
[----:B------:R-:W-:Y:S01]  /*136d0*/  QGMMA.64x192x32.F32.E4M3.E4M3 R24, R204, gdesc[UR4], R24, gsb0 ;  /* 0x02e00004cc187df3 */ /* 0x000fe20008000818 */
[----:B------:R-:W-:Y:S01]  /*136e0*/  UMOV UR6, UR8 ;  /* 0x0000000800067c82 */ /* 0x000fe20008000000 */
[----:B------:R-:W-:Y:S01]  /*136f0*/  UMOV UR7, 0xc0000010 ;  /* 0xc000001000077882 */ /* 0x000fe20000000000 */
[----:B------:R-:W1:Y:S04]  /*13700*/  SHFL.BFLY PT, R7, R6, 0x2, 0x1f ;  /* 0x0c401f0006077f89 */ /* 0x000e6800000e0000 */
[----:B------:R-:W3:Y:S01]  /*13710*/  SHFL.BFLY PT, R12, R5, 0x2, 0x1f ;  /* 0x0c401f00050c7f89 */ /* 0x000ee200000e0000 */
[----:B-1----:R-:W-:-:S01]  /*13720*/  FADD.FTZ R7, R7, R6 ;  /* 0x0000000607077221 */ /* 0x002fc20000010000 */
[----:B---3--:R-:W-:-:S04]  /*13730*/  FADD.FTZ R12, R12, R5 ;  /* 0x000000050c0c7221 */ /* 0x008fc80000010000 */
[----:B------:R-:W1:Y:S04]  /*13740*/  SHFL.BFLY PT, R10, R7, 0x1, 0x1f ;  /* 0x0c201f00070a7f89 */ /* 0x000e6800000e0000 */
[----:B0-----:R-:W0:Y:S01]  /*13750*/  SHFL.BFLY PT, R9, R12, 0x1, 0x1f ;  /* 0x0c201f000c097f89 */ /* 0x001e2200000e0000 */
[----:B-1----:R-:W-:-:S01]  /*13760*/  FADD.FTZ R10, R7, R10 ;  /* 0x0000000a070a7221 */ /* 0x002fc20000010000 */
[----:B0-----:R-:W-:-:S04]  /*13770*/  FADD.FTZ R13, R12, R9 ;  /* 0x000000090c0d7221 */ /* 0x001fc80000010000 */
[C---:B------:R-:W-:Y:S01]  /*13780*/  FSETP.NE.FTZ.AND P1, PT, R10.reuse, RZ, PT ;  /* 0x000000ff0a00720b */ /* 0x040fe20003f35000 */
[----:B------:R-:W-:Y:S01]  /*13790*/  FMUL.FTZ R11, R10, 0.00390625 ;  /* 0x3b8000000a0b7820 */ /* 0x000fe20000410000 */
[----:B------:R-:W-:Y:S01]  /*137a0*/  FMUL.FTZ R8, R13, 0.00390625 ;  /* 0x3b8000000d087820 */ /* 0x000fe20000410000 */
[----:B------:R-:W-:-:S03]  /*137b0*/  IMAD.MOV.U32 R9, RZ, RZ, RZ ;  /* 0x000000ffff097224 */ /* 0x000fc600078e00ff */
[----:B------:R-:W-:Y:S02]  /*137c0*/  FSETP.NE.FTZ.AND P2, PT, R11, RZ, PT ;  /* 0x000000ff0b00720b */ /* 0x000fe40003f55000 */
[----:B------:R-:W-:-:S05]  /*137d0*/  FSETP.NE.FTZ.AND P3, PT, R8, RZ, PT ;  /* 0x000000ff0800720b */ /* 0x000fca0003f75000 */
[----:B------:R0:W-:Y:S01]  /*137e0*/  @P1 MUFU.RCP R9, R10 ;  /* 0x0000000a00091308 */ /* 0x0001e20000001000 */
[----:B------:R-:W-:Y:S01]  /*137f0*/  FSETP.NE.FTZ.AND P1, PT, R13, RZ, PT ;  /* 0x000000ff0d00720b */ /* 0x000fe20003f35000 */
[----:B------:R-:W-:-:S06]  /*13800*/  IMAD.MOV.U32 R7, RZ, RZ, RZ ;  /* 0x000000ffff077224 */ /* 0x000fcc00078e00ff */
[----:B------:R-:W1:Y:S01]  /*13810*/  @P3 MUFU.LG2 R8, R8 ;  /* 0x0000000800083308 */ /* 0x000e620000000c00 */
[----:B------:R-:W-:Y:S02]  /*13820*/  WARPGROUP.DEPBAR.LE gsb0, 0x0 ;  /* 0x00008000000079c5 */ /* 0x000fe40000010000 */
[----:B------:R-:W-:-:S06]  /*13830*/  WARPGROUP.ARRIVE ;  /* 0x00000000000079c5 */ /* 0x000fcc0000000000 */
[----:B------:R-:W-:Y:S01]  /*13840*/  QGMMA.64x192x32.F32.E4M3.E4M3 R24, R200, gdesc[UR4], R24, gsb0 ;  /* 0x02e00004c8187df3 */ /* 0x000fe20008000818 */
[----:B------:R1:W3:Y:S01]  /*13850*/  @P2 MUFU.LG2 R5, R11 ;  /* 0x0000000b00052308 */ /* 0x0002e20000000c00 */
[----:B------:R-:W-:-:S07]  /*13860*/  IMAD.U32 R12, RZ, RZ, UR42 ;  /* 0x0000002aff0c7e24 */ /* 0x000fce000f8e00ff */
[----:B------:R-:W4:Y:S01]  /*13870*/  @P1 MUFU.RCP R7, R13 ;  /* 0x0000000d00071308 */ /* 0x000f220000001000 */
[----:B------:R-:W-:Y:S02]  /*13880*/  IMAD.U32 R6, RZ, RZ, UR42 ;  /* 0x0000002aff067e24 */ /* 0x000fe4000f8e00ff */
[----:B0-----:R-:W-:Y:S01]  /*13890*/  @P3 FMUL.FTZ R10, R12, 0.69314718246459960938 ;  /* 0x3f3172180c0a3820 */ /* 0x001fe20000410000 */
[----:B-1----:R-:W-:Y:S01]  /*138a0*/  @P3 FMUL.FTZ R11, R8, 0.69314718246459960938 ;  /* 0x3f317218080b3820 */ /* 0x002fe20000410000 */
[----:B------:R-:W-:Y:S02]  /*138b0*/  IMAD.MOV.U32 R21, RZ, RZ, -0x800000 ;  /* 0xff800000ff157424 */ /* 0x000fe400078e00ff */
[----:B------:R-:W-:Y:S01]  /*138c0*/  @P2 FMUL.FTZ R6, R6, 0.69314718246459960938 ;  /* 0x3f31721806062820 */ /* 0x000fe20000410000 */
[----:B------:R-:W-:Y:S02]  /*138d0*/  IMAD.MOV.U32 R20, RZ, RZ, -0x800000 ;  /* 0xff800000ff147424 */ /* 0x000fe400078e00ff */
[----:B------:R-:W-:-:S01]  /*138e0*/  @P3 FFMA.FTZ R21, R10, R0, R11 ;  /* 0x000000000a153223 */ /* 0x000fc2000001000b */
[----:B---3--:R-:W-:Y:S01]  /*138f0*/  @P2 FMUL.FTZ R5, R5, 0.69314718246459960938 ;  /* 0x3f31721805052820 */ /* 0x008fe20000410000 */
[----:B--2---:R-:W-:-:S03]  /*13900*/  FMUL.FTZ R0, R9, R4 ;  /* 0x0000000409007220 */ /* 0x004fc60000410000 */
[----:B------:R-:W-:Y:S01]  /*13910*/  @P2 FFMA.FTZ R20, R6, R3, R5 ;  /* 0x0000000306142223 */ /* 0x000fe20000010005 */
[----:B----4-:R-:W-:Y:S01]  /*13920*/  FMUL.FTZ R4, R7, R4 ;  /* 0x0000000407047220 */ /* 0x010fe20000410000 */
[----:B------:R-:W-:Y:S02]  /*13930*/  WARPGROUP.DEPBAR.LE gsb0, 0x0 ;  /* 0x00008000000079c5 */ /* 0x000fe40000010000 */
[----:B------:R-:W-:Y:S05]  /*13940*/  @!P0 BRA `(.L_x_4320) ;  /* 0x0000000000048947 */ /* 0x000fea0003800000 */
[----:B------:R-:W-:Y:S01]  /*13950*/  BPT.TRAP 0x1 ;  /* 0x000000040000795c */ /* 0x000fe20000300000 */
.L_x_4320:
        /* <DEDUP_REMOVED lines=106> */
.L_x_4246:
        /* <DEDUP_REMOVED lines=16> */
[----:B------:R-:W-:Y:S01]  /*14100*/  IMAD.MOV.U32 R13, RZ, RZ, 0x2 ;  /* 0x00000002ff0d7424 */ /* 0x000fe200078e00ff */
[----:B------:R-:W-:Y:S01]  /*14110*/  ULDC.64 UR12, c[0x0][0xc00] ;  /* 0x00030000000c7ab9 */ /* 0x000fe20000000a00 */
[----:B------:R-:W-:Y:S01]  /*14120*/  ULDC.64 UR10, c[0x0][0xc00] ;  /* 0x00030000000a7ab9 */ /* 0x000fe20000000a00 */
[----:B0-----:R-:W-:-:S05]  /*14130*/  IMAD.SHL.U32 R4, R18, 0x4, RZ ;  /* 0x0000000412047824 */ /* 0x001fca00078e00ff */
[----:B------:R-:W-:Y:S01]  /*14140*/  LOP3.LUT R4, R4, 0xc, RZ, 0xc0, !PT ;  /* 0x0000000c04047812 */ /* 0x000fe200078ec0ff */
[----:B------:R-:W-:Y:S03]  /*14150*/  BAR.SYNC.DEFER_BLOCKING 0x1, 0x100 ;  /* 0x0044000000007b1d */ /* 0x000fe60000010000 */
[----:B------:R-:W-:-:S05]  /*14160*/  IADD3 R4, P0, R4, UR8, RZ ;  /* 0x0000000804047c10 */ /* 0x000fca000ff1e0ff */
[----:B------:R-:W-:-:S05]  /*14170*/  IMAD.X R5, RZ, RZ, UR9, P0 ;  /* 0x00000009ff057e24 */ /* 0x000fca00080e06ff */
[----:B------:R0:W2:Y:S01]  /*14180*/  LDG.E.CONSTANT R28, desc[UR52][R4.64] ;  /* 0x00000034041c7981 */ /* 0x0000a2000c1e9900 */
[----:B------:R-:W-:Y:S01]  /*14190*/  LOP3.LUT P0, R12, R18, 0x3, RZ, 0xc0, !PT ;  /* 0x00000003120c7812 */ /* 0x000fe2000780c0ff */
[----:B------:R-:W-:Y:S01]  /*141a0*/  UMOV UR8, UR7 ;  /* 0x0000000700087c82 */ /* 0x000fe20008000000 */
[----:B-1----:R-:W-:Y:S01]  /*141b0*/  UMOV UR9, UR4 ;  /* 0x0000000400097c82 */ /* 0x002fe20008000000 */
[----:B------:R-:W-:Y:S01]  /*141c0*/  UIMAD.WIDE UR10, UR44, 0x4, UR10 ;  /* 0x000000042c0a78a5 */ /* 0x000fe2000f8e020a */
[----:B------:R-:W-:Y:S01]  /*141d0*/  ISETP.EQ.OR P0, PT, R12, 0x3, !P0 ;  /* 0x000000030c00780c */ /* 0x000fe20004702670 */
[----:B------:R-:W-:-:S03]  /*141e0*/  IMAD.WIDE R12, R232, R13, UR8 ;  /* 0x00000008e80c7e25 */ /* 0x000fc6000f8e020d */
        /* <DEDUP_REMOVED lines=12> */
[----:B------:R-:W-:Y:S02]  /*142b0*/  LOP3.LUT R3, R12, 0x380, RZ, 0xc0, !PT ;  /* 0x000003800c037812 */ /* 0x000fe400078ec0ff */
[----:B------:R-:W-:Y:S02]  /*142c0*/  SEL R83, R52, R45, P0 ;  /* 0x0000002d34537207 */ /* 0x000fe40000000000 */
[C---:B------:R-:W-:Y:S02]  /*142d0*/  IADD3 R179, P4, R12.reuse, 0x8060, RZ ;  /* 0x000080600cb37810 */ /* 0x040fe40007f9e0ff */
[C---:B------:R-:W-:Y:S02]  /*142e0*/  IADD3 R10, P3, R12.reuse, 0x8040, RZ ;  /* 0x000080400c0a7810 */ /* 0x040fe40007f7e0ff */
[C---:B------:R-:W-:Y:S02]  /*142f0*/  IADD3 R177, P6, R12.reuse, 0x8020, RZ ;  /* 0x000080200cb17810 */ /* 0x040fe40007fde0ff */
[----:B------:R-:W-:-:S02]  /*14300*/  IADD3 R175, P5, R12, 0x8000, RZ ;  /* 0x000080000caf7810 */ /* 0x000fc40007fbe0ff */
[----:B------:R-:W-:Y:S01]  /*14310*/  IADD3 R173, P2, R12, 0x4060, RZ ;  /* 0x000040600cad7810 */ /* 0x000fe20007f5e0ff */
[--C-:B------:R-:W-:Y:S01]  /*14320*/  IMAD.X R19, RZ, RZ, R13.reuse, P6 ;  /* 0x000000ffff137224 */ /* 0x100fe200030e060d */
[----:B------:R-:W-:Y:S01]  /*14330*/  SEL R45, R45, R52, P0 ;  /* 0x000000342d2d7207 */ /* 0x000fe20000000000 */
[----:B------:R-:W-:Y:S01]  /*14340*/  IMAD.X R15, RZ, RZ, R13, P5 ;  /* 0x000000ffff0f7224 */ /* 0x000fe200028e060d */
        /* <DEDUP_REMOVED lines=14> */
[----:B------:R-:W-:Y:S02]  /*14430*/  SHF.R.U64 R3, R3, 0x3, RZ ;  /* 0x0000000303037819 */ /* 0x000fe400000012ff */
[----:B------:R-:W-:-:S02]  /*14440*/  SEL R57, R24, R25, P0 ;  /* 0x0000001918397207 */ /* 0x000fc40000000000 */
[----:B------:R-:W-:Y:S01]  /*14450*/  SEL R29, R25, R24, P0 ;  /* 0x00000018191d7207 */ /* 0x000fe20000000000 */
[--C-:B------:R-:W-:Y:S01]  /*14460*/  IMAD.X R25, RZ, RZ, R13.reuse, P3 ;  /* 0x000000ffff197224 */ /* 0x100fe200018e060d */
[----:B------:R-:W-:Y:S02]  /*14470*/  SEL R77, R64, R129, P0 ;  /* 0x00000081404d7207 */ /* 0x000fe40000000000 */
[----:B------:R-:W-:Y:S02]  /*14480*/  SEL R42, R129, R64, P0 ;  /* 0x00000040812a7207 */ /* 0x000fe40000000000 */
[----:B------:R-:W-:Y:S02]  /*14490*/  SEL R117, R26, R27, P0 ;  /* 0x0000001b1a757207 */ /* 0x000fe40000000000 */
[----:B------:R-:W-:Y:S01]  /*144a0*/  SEL R56, R27, R26, P0 ;  /* 0x0000001a1b387207 */ /* 0x000fe20000000000 */
[----:B------:R-:W-:Y:S01]  /*144b0*/  IMAD.X R27, RZ, RZ, R13, P4 ;  /* 0x000000ffff1b7224 */ /* 0x000fe200020e060d */
[----:B------:R-:W-:-:S02]  /*144c0*/  SEL R121, R58, R37, P0 ;  /* 0x000000253a797207 */ /* 0x000fc40000000000 */
[----:B------:R-:W-:Y:S02]  /*144d0*/  SEL R127, R40, R41, P0 ;  /* 0x00000029287f7207 */ /* 0x000fe40000000000 */
[----:B------:R-:W-:Y:S01]  /*144e0*/  SEL R62, R41, R40, P0 ;  /* 0x00000028293e7207 */ /* 0x000fe20000000000 */
[----:B------:R-:W-:Y:S01]  /*144f0*/  IMAD.X R41, RZ, RZ, R13, P2 ;  /* 0x000000ffff297224 */ /* 0x000fe200010e060d */
[----:B------:R-:W-:Y:S02]  /*14500*/  SEL R145, R74, R147, P0 ;  /* 0x000000934a917207 */ /* 0x000fe40000000000 */
[----:B------:R-:W-:Y:S02]  /*14510*/  LOP3.LUT R8, R10, 0x380, RZ, 0xc0, !PT ;  /* 0x000003800a087812 */ /* 0x000fe400078ec0ff */
[----:B------:R-:W-:Y:S02]  /*14520*/  SEL R58, R37, R58, P0 ;  /* 0x0000003a253a7207 */ /* 0x000fe40000000000 */
[----:B------:R-:W-:-:S02]  /*14530*/  SEL R129, R84, R131, P0 ;  /* 0x0000008354817207 */ /* 0x000fc40000000000 */
[----:B------:R-:W-:Y:S02]  /*14540*/  SEL R64, R131, R84, P0 ;  /* 0x0000005483407207 */ /* 0x000fe40000000000 */
[----:B------:R-:W-:Y:S02]  /*14550*/  SEL R74, R147, R74, P0 ;  /* 0x0000004a934a7207 */ /* 0x000fe40000000000 */
[----:B------:R-:W-:Y:S02]  /*14560*/  SEL R147, R149, R0, P0 ;  /* 0x0000000095937207 */ /* 0x000fe40000000000 */
[----:B------:R-:W-:Y:S02]  /*14570*/  SEL R84, R0, R149, P0 ;  /* 0x0000009500547207 */ /* 0x000fe40000000000 */
[C---:B------:R-:W-:Y:S02]  /*14580*/  IADD3 R6, P1, R12.reuse, 0x4040, RZ ;  /* 0x000040400c067810 */ /* 0x040fe40007f3e0ff */
[----:B------:R-:W-:-:S02]  /*14590*/  IADD3 R171, P4, R12, 0x4020, RZ ;  /* 0x000040200cab7810 */ /* 0x000fc40007f9e0ff */
[C---:B------:R-:W-:Y:S01]  /*145a0*/  IADD3 R169, P3, R12.reuse, 0x4000, RZ ;  /* 0x000040000ca97810 */ /* 0x040fe20007f7e0ff */
[--C-:B------:R-:W-:Y:S01]  /*145b0*/  IMAD.X R11, RZ, RZ, R13.reuse, P1 ;  /* 0x000000ffff0b7224 */ /* 0x100fe200008e060d */
[C---:B------:R-:W-:Y:S02]  /*145c0*/  IADD3 R37, P6, R12.reuse, 0x20, RZ ;  /* 0x000000200c257810 */ /* 0x040fe40007fde0ff */
[C---:B------:R-:W-:Y:S02]  /*145d0*/  IADD3 R167, P5, R12.reuse, 0x60, RZ ;  /* 0x000000600ca77810 */ /* 0x040fe40007fbe0ff */
[----:B0-----:R-:W-:Y:S02]  /*145e0*/  IADD3 R4, P2, R12, 0x40, RZ ;  /* 0x000000400c047810 */ /* 0x001fe40007f5e0ff */
[----:B------:R-:W-:Y:S02]  /*145f0*/  LOP3.LUT R0, R177, 0x380, RZ, 0xc0, !PT ;  /* 0x00000380b1007812 */ /* 0x000fe400078ec0ff */
[----:B------:R-:W-:Y:S01]  /*14600*/  LOP3.LUT R12, R3, R12, RZ, 0x3c, !PT ;  /* 0x0000000c030c7212 */ /* 0x000fe200078e3cff */
[----:B------:R-:W-:Y:S01]  /*14610*/  IMAD.X R5, RZ, RZ, R13, P2 ;  /* 0x000000ffff057224 */ /* 0x000fe200010e060d */
[----:B------:R-:W-:-:S02]  /*14620*/  SHF.R.U64 R3, R8, 0x3, RZ ;  /* 0x0000000308037819 */ /* 0x000fc400000012ff */
[----:B------:R-:W-:Y:S02]  /*14630*/  SHF.R.U64 R0, R0, 0x3, RZ ;  /* 0x0000000300007819 */ /* 0x000fe400000012ff */
[----:B------:R-:W-:Y:S02]  /*14640*/  LOP3.LUT R14, R179, 0x380, RZ, 0xc0, !PT ;  /* 0x00000380b30e7812 */ /* 0x000fe400078ec0ff */
[----:B------:R-:W-:Y:S02]  /*14650*/  LOP3.LUT R24, R3, R10, RZ, 0x3c, !PT ;  /* 0x0000000a03187212 */ /* 0x000fe400078e3cff */
[----:B------:R-:W-:Y:S02]  /*14660*/  LOP3.LUT R10, R175, 0x380, RZ, 0xc0, !PT ;  /* 0x00000380af0a7812 */ /* 0x000fe400078ec0ff */
[----:B------:R-:W-:Y:S02]  /*14670*/  LOP3.LUT R3, R6, 0x380, RZ, 0xc0, !PT ;  /* 0x0000038006037812 */ /* 0x000fe400078ec0ff */
[----:B------:R-:W-:-:S02]  /*14680*/  LOP3.LUT R18, R0, R177, RZ, 0x3c, !PT ;  /* 0x000000b100127212 */ /* 0x000fc400078e3cff */
[----:B------:R-:W-:Y:S02]  /*14690*/  SHF.R.U64 R14, R14, 0x3, RZ ;  /* 0x000000030e0e7819 */ /* 0x000fe400000012ff */
[----:B------:R-:W-:Y:S02]  /*146a0*/  LOP3.LUT R0, R171, 0x380, RZ, 0xc0, !PT ;  /* 0x00000380ab007812 */ /* 0x000fe400078ec0ff */
[----:B------:R-:W-:Y:S02]  /*146b0*/  SHF.R.U64 R10, R10, 0x3, RZ ;  /* 0x000000030a0a7819 */ /* 0x000fe400000012ff */
[----:B------:R-:W-:Y:S02]  /*146c0*/  SHF.R.U64 R3, R3, 0x3, RZ ;  /* 0x0000000303037819 */ /* 0x000fe400000012ff */
[----:B------:R-:W-:Y:S02]  /*146d0*/  LOP3.LUT R26, R14, R179, RZ, 0x3c, !PT ;  /* 0x000000b30e1a7212 */ /* 0x000fe400078e3cff */
[----:B------:R-:W-:-:S02]  /*146e0*/  SHF.R.U64 R0, R0, 0x3, RZ ;  /* 0x0000000300007819 */ /* 0x000fc400000012ff */
[----:B------:R-:W-:Y:S02]  /*146f0*/  LOP3.LUT R14, R10, R175, RZ, 0x3c, !PT ;  /* 0x000000af0a0e7212 */ /* 0x000fe400078e3cff */
[----:B------:R-:W-:Y:S02]  /*14700*/  SEL R101, R104, R161, P0 ;  /* 0x000000a168657207 */ /* 0x000fe40000000000 */
[----:B------:R-:W-:Y:S02]  /*14710*/  SEL R51, R161, R104, P0 ;  /* 0x00000068a1337207 */ /* 0x000fe40000000000 */
[----:B------:R-:W-:Y:S02]  /*14720*/  SEL R131, R68, R133, P0 ;  /* 0x0000008544837207 */ /* 0x000fe40000000000 */
[----:B------:R-:W-:Y:S02]  /*14730*/  LOP3.LUT R8, R173, 0x380, RZ, 0xc0, !PT ;  /* 0x00000380ad087812 */ /* 0x000fe400078ec0ff */
[----:B------:R-:W-:-:S02]  /*14740*/  LOP3.LUT R10, R3, R6, RZ, 0x3c, !PT ;  /* 0x00000006030a7212 */ /* 0x000fc400078e3cff */
[----:B------:R-:W-:Y:S02]  /*14750*/  SEL R68, R133, R68, P0 ;  /* 0x0000004485447207 */ /* 0x000fe40000000000 */
[----:B------:R-:W-:Y:S02]  /*14760*/  SEL R161, R114, R115, P0 ;  /* 0x0000007372a17207 */ /* 0x000fe40000000000 */
[----:B------:R-:W-:Y:S01]  /*14770*/  SEL R105, R115, R114, P0 ;  /* 0x0000007273697207 */ /* 0x000fe20000000000 */
[----:B------:R-:W-:Y:S01]  /*14780*/  IMAD.X R115, RZ, RZ, R13, P4 ;  /* 0x000000ffff737224 */ /* 0x000fe200020e060d */
[----:B------:R-:W-:Y:S02]  /*14790*/  LOP3.LUT R6, R169, 0x380, RZ, 0xc0, !PT ;  /* 0x00000380a9067812 */ /* 0x000fe400078ec0ff */
[----:B------:R-:W-:Y:S02]  /*147a0*/  SEL R61, R120, R33, P0 ;  /* 0x00000021783d7207 */ /* 0x000fe40000000000 */
[----:B------:R-:W-:-:S02]  /*147b0*/  SEL R31, R33, R120, P0 ;  /* 0x00000078211f7207 */ /* 0x000fc40000000000 */
[----:B------:R-:W-:Y:S02]  /*147c0*/  SEL R133, R92, R135, P0 ;  /* 0x000000875c857207 */ /* 0x000fe40000000000 */
[----:B------:R-:W-:Y:S02]  /*147d0*/  SEL R70, R135, R92, P0 ;  /* 0x0000005c87467207 */ /* 0x000fe40000000000 */
[----:B------:R-:W-:Y:S02]  /*147e0*/  LOP3.LUT R114, R0, R171, RZ, 0x3c, !PT ;  /* 0x000000ab00727212 */ /* 0x000fe400078e3cff */
[----:B------:R-:W-:Y:S02]  /*147f0*/  SEL R65, R122, R69, P0 ;  /* 0x000000457a417207 */ /* 0x000fe40000000000 */
[----:B------:R-:W-:Y:S02]  /*14800*/  SEL R33, R69, R122, P0 ;  /* 0x0000007a45217207 */ /* 0x000fe40000000000 */
[----:B------:R-:W-:-:S02]  /*14810*/  SEL R149, R82, R151, P0 ;  /* 0x0000009752957207 */ /* 0x000fc40000000000 */
[----:B------:R-:W-:Y:S02]  /*14820*/  LOP3.LUT R0, R37, 0x380, RZ, 0xc0, !PT ;  /* 0x0000038025007812 */ /* 0x000fe400078ec0ff */
[----:B------:R-:W-:Y:S02]  /*14830*/  LOP3.LUT R92, R167, 0x380, RZ, 0xc0, !PT ;  /* 0x00000380a75c7812 */ /* 0x000fe400078ec0ff */
[----:B------:R-:W-:Y:S02]  /*14840*/  LOP3.LUT R3, R4, 0x380, RZ, 0xc0, !PT ;  /* 0x0000038004037812 */ /* 0x000fe400078ec0ff */
[----:B------:R-:W-:Y:S02]  /*14850*/  SEL R69, R124, R49, P0 ;  /* 0x000000317c457207 */ /* 0x000fe40000000000 */
[----:B------:R-:W-:Y:S02]  /*14860*/  SEL R35, R49, R124, P0 ;  /* 0x0000007c31237207 */ /* 0x000fe40000000000 */
[----:B------:R-:W-:-:S02]  /*14870*/  SEL R82, R151, R82, P0 ;  /* 0x0000005297527207 */ /* 0x000fc40000000000 */
[----:B------:R-:W-:Y:S02]  /*14880*/  SHF.R.U64 R8, R8, 0x3, RZ ;  /* 0x0000000308087819 */ /* 0x000fe400000012ff */
[----:B------:R-:W-:Y:S02]  /*14890*/  SEL R97, R128, R93, P0 ;  /* 0x0000005d80617207 */ /* 0x000fe40000000000 */
[----:B------:R-:W-:Y:S02]  /*148a0*/  SEL R49, R93, R128, P0 ;  /* 0x000000805d317207 */ /* 0x000fe40000000000 */
[----:B------:R-:W-:Y:S02]  /*148b0*/  SEL R151, R86, R87, P0 ;  /* 0x0000005756977207 */ /* 0x000fe40000000000 */
[----:B------:R-:W-:Y:S02]  /*148c0*/  SHF.R.U64 R6, R6, 0x3, RZ ;  /* 0x0000000306067819 */ /* 0x000fe400000012ff */
[----:B------:R-:W-:-:S02]  /*148d0*/  SEL R71, R36, R9, P0 ;  /* 0x0000000924477207 */ /* 0x000fc40000000000 */
[----:B------:R-:W-:Y:S02]  /*148e0*/  SEL R93, R96, R157, P0 ;  /* 0x0000009d605d7207 */ /* 0x000fe40000000000 */
[----:B------:R-:W-:Y:S02]  /*148f0*/  SEL R50, R157, R96, P0 ;  /* 0x000000609d327207 */ /* 0x000fe40000000000 */
[----:B------:R-:W-:Y:S02]  /*14900*/  SEL R87, R87, R86, P0 ;  /* 0x0000005657577207 */ /* 0x000fe40000000000 */
[----:B------:R-:W-:Y:S01]  /*14910*/  SEL R36, R9, R36, P0 ;  /* 0x0000002409247207 */ /* 0x000fe20000000000 */
[----:B------:R-:W-:Y:S01]  /*14920*/  IMAD.X R9, RZ, RZ, R13, P3 ;  /* 0x000000ffff097224 */ /* 0x000fe200018e060d */
[----:B------:R-:W-:Y:S02]  /*14930*/  SEL R135, R88, R137, P0 ;  /* 0x0000008958877207 */ /* 0x000fe40000000000 */
[----:B------:R-:W-:-:S02]  /*14940*/  SEL R72, R137, R88, P0 ;  /* 0x0000005889487207 */ /* 0x000fc40000000000 */
[----:B------:R-:W-:Y:S02]  /*14950*/  SEL R157, R98, R159, P0 ;  /* 0x0000009f629d7207 */ /* 0x000fe40000000000 */
[----:B------:R-:W-:Y:S02]  /*14960*/  SEL R86, R159, R98, P0 ;  /* 0x000000629f567207 */ /* 0x000fe40000000000 */
[----:B------:R-:W-:Y:S02]  /*14970*/  SHF.R.U64 R0, R0, 0x3, RZ ;  /* 0x0000000300007819 */ /* 0x000fe400000012ff */
[----:B------:R-:W-:Y:S02]  /*14980*/  SHF.R.U64 R92, R92, 0x3, RZ ;  /* 0x000000035c5c7819 */ /* 0x000fe400000012ff */
[----:B------:R-:W-:Y:S02]  /*14990*/  SHF.R.U64 R3, R3, 0x3, RZ ;  /* 0x0000000303037819 */ /* 0x000fe400000012ff */
[----:B------:R-:W-:-:S02]  /*149a0*/  SEL R91, R126, R85, P0 ;  /* 0x000000557e5b7207 */ /* 0x000fc40000000000 */
[----:B------:R-:W-:Y:S02]  /*149b0*/  SEL R47, R85, R126, P0 ;  /* 0x0000007e552f7207 */ /* 0x000fe40000000000 */
[----:B------:R-:W-:Y:S02]  /*149c0*/  SEL R125, R60, R123, P0 ;  /* 0x0000007b3c7d7207 */ /* 0x000fe40000000000 */
[----:B------:R-:W-:Y:S02]  /*149d0*/  SEL R137, R76, R139, P0 ;  /* 0x0000008b4c897207 */ /* 0x000fe40000000000 */
[----:B------:R-:W-:Y:S02]  /*149e0*/  SEL R159, R102, R103, P0 ;  /* 0x00000067669f7207 */ /* 0x000fe40000000000 */
[----:B------:R-:W-:Y:S02]  /*149f0*/  SEL R88, R103, R102, P0 ;  /* 0x0000006667587207 */ /* 0x000fe40000000000 */
[----:B------:R-:W-:-:S02]  /*14a00*/  LOP3.LUT R40, R8, R173, RZ, 0x3c, !PT ;  /* 0x000000ad08287212 */ /* 0x000fc400078e3cff */
[----:B------:R-:W-:Y:S02]  /*14a10*/  SEL R85, R48, R153, P0 ;  /* 0x0000009930557207 */ /* 0x000fe40000000000 */
[----:B------:R-:W-:Y:S01]  /*14a20*/  SEL R60, R123, R60, P0 ;  /* 0x0000003c7b3c7207 */ /* 0x000fe20000000000 */
[----:B------:R-:W-:Y:S01]  /*14a30*/  IMAD.X R123, RZ, RZ, R13, P5 ;  /* 0x000000ffff7b7224 */ /* 0x000fe200028e060d */
[----:B------:R-:W-:Y:S02]  /*14a40*/  SEL R76, R139, R76, P0 ;  /* 0x0000004c8b4c7207 */ /* 0x000fe40000000000 */
[----:B------:R-:W-:Y:S02]  /*14a50*/  LOP3.LUT R8, R6, R169, RZ, 0x3c, !PT ;  /* 0x000000a906087212 */ /* 0x000fe400078e3cff */
[----:B------:R-:W-:Y:S02]  /*14a60*/  SEL R48, R153, R48, P0 ;  /* 0x0000003099307207 */ /* 0x000fe40000000000 */
[----:B------:R-:W-:-:S02]  /*14a70*/  SEL R99, R130, R53, P0 ;  /* 0x0000003582637207 */ /* 0x000fc40000000000 */
[----:B------:R-:W-:Y:S02]  /*14a80*/  SEL R139, R100, R7, P0 ;  /* 0x00000007648b7207 */ /* 0x000fe40000000000 */
[----:B------:R-:W-:Y:S01]  /*14a90*/  SEL R78, R7, R100, P0 ;  /* 0x00000064074e7207 */ /* 0x000fe20000000000 */
[----:B------:R-:W-:Y:S01]  /*14aa0*/  IMAD.X R7, RZ, RZ, R13, P6 ;  /* 0x000000ffff077224 */ /* 0x000fe200030e060d */
[----:B------:R-:W-:Y:S02]  /*14ab0*/  SEL R53, R53, R130, P0 ;  /* 0x0000008235357207 */ /* 0x000fe40000000000 */
[----:B------:R-:W-:Y:S02]  /*14ac0*/  SEL R153, R90, R155, P0 ;  /* 0x0000009b5a997207 */ /* 0x000fe40000000000 */
[----:B------:R-:W-:Y:S02]  /*14ad0*/  SEL R103, R106, R163, P0 ;  /* 0x000000a36a677207 */ /* 0x000fe40000000000 */
[----:B------:R-:W-:-:S02]  /*14ae0*/  SEL R165, R118, R119, P0 ;  /* 0x0000007776a57207 */ /* 0x000fc40000000000 */
[----:B------:R-:W-:Y:S02]  /*14af0*/  LOP3.LUT R6, R0, R37, RZ, 0x3c, !PT ;  /* 0x0000002500067212 */ /* 0x000fe400078e3cff */
[----:B------:R-:W-:Y:S02]  /*14b00*/  LOP3.LUT R122, R92, R167, RZ, 0x3c, !PT ;  /* 0x000000a75c7a7212 */ /* 0x000fe400078e3cff */
[----:B------:R-:W-:Y:S02]  /*14b10*/  LOP3.LUT R4, R3, R4, RZ, 0x3c, !PT ;  /* 0x0000000403047212 */ /* 0x000fe400078e3cff */
[----:B------:R-:W-:Y:S02]  /*14b20*/  SEL R90, R155, R90, P0 ;  /* 0x0000005a9b5a7207 */ /* 0x000fe40000000000 */
[----:B------:R-:W-:Y:S02]  /*14b30*/  SEL R106, R163, R106, P0 ;  /* 0x0000006aa36a7207 */ /* 0x000fe40000000000 */
[----:B------:R-:W-:-:S02]  /*14b40*/  SEL R119, R119, R118, P0 ;  /* 0x0000007677777207 */ /* 0x000fc40000000000 */
[----:B------:R-:W-:Y:S02]  /*14b50*/  MOV R114, R114 ;  /* 0x0000007200727202 */ /* 0x000fe40000000f00 */
[----:B------:R-:W-:Y:S02]  /*14b60*/  SEL R155, R94, R95, P0 ;  /* 0x0000005f5e9b7207 */ /* 0x000fe40000000000 */
[----:B------:R-:W-:Y:S02]  /*14b70*/  SEL R163, R110, R111, P0 ;  /* 0x0000006f6ea37207 */ /* 0x000fe40000000000 */
[----:B------:R-:W-:Y:S02]  /*14b80*/  MOV R18, R18 ;  /* 0x0000001200127202 */ /* 0x000fe40000000f00 */
[----:B------:R-:W-:Y:S02]  /*14b90*/  MOV R115, R8 ;  /* 0x0000000800737202 */ /* 0x000fe40000000f00 */
[----:B------:R-:W-:-:S02]  /*14ba0*/  MOV R19, R14 ;  /* 0x0000000e00137202 */ /* 0x000fc40000000f00 */
[----:B------:R-:W-:Y:S01]  /*14bb0*/  MOV R122, R122 ;  /* 0x0000007a007a7202 */ /* 0x000fe20000000f00 */
[----:B--2---:R0:W-:Y:S01]  /*14bc0*/  SHFL.IDX PT, R102, R73, R28, 0x1c1f ;  /* 0x001c1f1c49667589 */ /* 0x0041e200000e0000 */
[----:B------:R-:W-:Y:S02]  /*14bd0*/  SEL R95, R95, R94, P0 ;  /* 0x0000005e5f5f7207 */ /* 0x000fe40000000000 */
[----:B------:R-:W-:Y:S01]  /*14be0*/  MOV R0, R26 ;  /* 0x0000001a00007202 */ /* 0x000fe20000000f00 */
[----:B------:R-:W-:Y:S01]  /*14bf0*/  SHFL.IDX PT, R9, R97, R28, 0x1c1f ;  /* 0x001c1f1c61097589 */ /* 0x000fe200000e0000 */
[----:B------:R-:W-:Y:S02]  /*14c00*/  MOV R3, R24 ;  /* 0x0000001800037202 */ /* 0x000fe40000000f00 */
[----:B------:R-:W-:Y:S01]  /*14c10*/  MOV R40, R40 ;  /* 0x0000002800287202 */ /* 0x000fe20000000f00 */
[----:B------:R-:W-:Y:S01]  /*14c20*/  SHFL.IDX PT, R96, R57, R28, 0x1c1f ;  /* 0x001c1f1c39607589 */ /* 0x000fe200000e0000 */
[----:B------:R-:W-:-:S02]  /*14c30*/  MOV R37, R6 ;  /* 0x0000000600257202 */ /* 0x000fc40000000f00 */
[----:B0-----:R-:W-:Y:S01]  /*14c40*/  LOP3.LUT R73, R28, 0x2, RZ, 0x3c, !PT ;  /* 0x000000021c497812 */ /* 0x001fe200078e3cff */
[----:B------:R-:W-:Y:S01]  /*14c50*/  SHFL.IDX PT, R14, R83, R28, 0x1c1f ;  /* 0x001c1f1c530e7589 */ /* 0x000fe200000e0000 */
[----:B------:R-:W-:Y:S02]  /*14c60*/  MOV R123, R4 ;  /* 0x00000004007b7202 */ /* 0x000fe40000000f00 */
[----:B------:R-:W-:Y:S01]  /*14c70*/  SEL R111, R111, R110, P0 ;  /* 0x0000006e6f6f7207 */ /* 0x000fe20000000000 */
[----:B------:R-:W0:Y:S01]  /*14c80*/  SHFL.IDX PT, R97, R29, R73, 0x1c1f ;  /* 0x001c1f491d617589 */ /* 0x000e2200000e0000 */
[----:B------:R-:W-:Y:S02]  /*14c90*/  MOV R13, R12 ;  /* 0x0000000c000d7202 */ /* 0x000fe40000000f00 */
[----:B------:R-:W-:Y:S01]  /*14ca0*/  MOV R41, R10 ;  /* 0x0000000a00297202 */ /* 0x000fe20000000f00 */
[----:B------:R-:W-:Y:S04]  /*14cb0*/  SHFL.IDX PT, R126, R33, R73, 0x1c1f ;  /* 0x001c1f49217e7589 */ /* 0x000fe800000e0000 */
[----:B------:R-:W-:Y:S04]  /*14cc0*/  SHFL.IDX PT, R100, R75, R28, 0x1c1f ;  /* 0x001c1f1c4b647589 */ /* 0x000fe800000e0000 */
[----:B------:R-:W-:Y:S04]  /*14cd0*/  SHFL.IDX PT, R15, R81, R28, 0x1c1f ;  /* 0x001c1f1c510f7589 */ /* 0x000fe800000e0000 */
[----:B------:R-:W-:Y:S04]  /*14ce0*/  SHFL.IDX PT, R83, R125, R28, 0x1c1f ;  /* 0x001c1f1c7d537589 */ /* 0x000fe800000e0000 */
[----:B------:R-:W-:Y:S04]  /*14cf0*/  SHFL.IDX PT, R138, R129, R28, 0x1c1f ;  /* 0x001c1f1c818a7589 */ /* 0x000fe800000e0000 */
[----:B------:R-:W-:Y:S01]  /*14d00*/  SHFL.IDX PT, R33, R53, R73, 0x1c1f ;  /* 0x001c1f4935217589 */ /* 0x000fe200000e0000 */
[----:B0-----:R-:W-:-:S02]  /*14d10*/  SEL R98, R96, R97, P0 ;  /* 0x0000006160627207 */ /* 0x001fc40000000000 */
[----:B------:R-:W-:Y:S01]  /*14d20*/  SEL R96, R97, R96, P0 ;  /* 0x0000006061607207 */ /* 0x000fe20000000000 */
        /* <DEDUP_REMOVED lines=15> */
[----:B------:R-:W-:Y:S01]  /*14e20*/  SHFL.IDX PT, R53, R66, R73, 0x1c1f ;  /* 0x001c1f4942357589 */ /* 0x000fe200000e0000 */
[----:B0-----:R-:W-:-:S03]  /*14e30*/  SEL R97, R75, R92, P0 ;  /* 0x0000005c4b617207 */ /* 0x001fc60000000000 */
        /* <DEDUP_REMOVED lines=11> */
[----:B-1----:R-:W-:-:S03]  /*14ef0*/  SEL R85, R62, R81, P0 ;  /* 0x000000513e557207 */ /* 0x002fc60000000000 */
[----:B------:R1:W-:Y:S04]  /*14f00*/  SHFL.IDX PT, R7, R101, R28, 0x1c1f ;  /* 0x001c1f1c65077589 */ /* 0x0003e800000e0000 */
[----:B------:R-:W-:Y:S01]  /*14f10*/  SHFL.IDX PT, R79, R117, R28, 0x1c1f ;  /* 0x001c1f1c754f7589 */ /* 0x000fe200000e0000 */
[----:B0-----:R-:W-:-:S03]  /*14f20*/  SEL R99, R92, R75, P0 ;  /* 0x0000004b5c637207 */ /* 0x001fc60000000000 */
[----:B------:R-:W-:Y:S01]  /*14f30*/  SHFL.IDX PT, R77, R121, R28, 0x1c1f ;  /* 0x001c1f1c794d7589 */ /* 0x000fe200000e0000 */
[----:B-1----:R-:W-:-:S03]  /*14f40*/  SEL R101, R94, R165, P0 ;  /* 0x000000a55e657207 */ /* 0x002fc60000000000 */
        /* <DEDUP_REMOVED lines=18> */
[----:B------:R-:W0:Y:S04]  /*15070*/  SHFL.IDX PT, R32, R32, R73, 0x1c1f ;  /* 0x001c1f4920207589 */ /* 0x000e2800000e0000 */
[----:B------:R-:W-:Y:S04]  /*15080*/  SHFL.IDX PT, R120, R31, R73, 0x1c1f ;  /* 0x001c1f491f787589 */ /* 0x000fe800000e0000 */
[----:B------:R-:W-:Y:S04]  /*15090*/  SHFL.IDX PT, R127, R46, R73, 0x1c1f ;  /* 0x001c1f492e7f7589 */ /* 0x000fe800000e0000 */
[----:B------:R-:W1:Y:S04]  /*150a0*/  SHFL.IDX PT, R58, R58, R73, 0x1c1f ;  /* 0x001c1f493a3a7589 */ /* 0x000e6800000e0000 */
[----:B------:R-:W2:Y:S04]  /*150b0*/  SHFL.IDX PT, R56, R56, R73, 0x1c1f ;  /* 0x001c1f4938387589 */ /* 0x000ea800000e0000 */
[----:B------:R-:W-:Y:S04]  /*150c0*/  SHFL.IDX PT, R48, R76, R73, 0x1c1f ;  /* 0x001c1f494c307589 */ /* 0x000fe800000e0000 */
[----:B------:R3:W-:Y:S01]  /*150d0*/  SHFL.IDX PT, R50, R80, R73, 0x1c1f ;  /* 0x001c1f4950327589 */ /* 0x0007e200000e0000 */
[----:B0-----:R-:W-:-:S02]  /*150e0*/  SEL R91, R63, R32, P0 ;  /* 0x000000203f5b7207 */ /* 0x001fc40000000000 */
[----:B------:R-:W-:Y:S01]  /*150f0*/  SEL R89, R32, R63, P0 ;  /* 0x0000003f20597207 */ /* 0x000fe20000000000 */
[----:B------:R-:W-:Y:S04]  /*15100*/  SHFL.IDX PT, R28, R43, R73, 0x1c1f ;  /* 0x001c1f492b1c7589 */ /* 0x000fe800000e0000 */
[----:B------:R-:W0:Y:S01]  /*15110*/  SHFL.IDX PT, R121, R42, R73, 0x1c1f ;  /* 0x001c1f492a797589 */ /* 0x000e2200000e0000 */
[----:B---3--:R-:W-:-:S03]  /*15120*/  SEL R80, R126, R65, P0 ;  /* 0x000000417e507207 */ /* 0x008fc60000000000 */
[----:B------:R-:W-:Y:S01]  /*15130*/  SHFL.IDX PT, R44, R44, R73, 0x1c1f ;  /* 0x001c1f492c2c7589 */ /* 0x000fe200000e0000 */
[----:B-1----:R-:W-:-:S03]  /*15140*/  SEL R93, R58, R77, P0 ;  /* 0x0000004d3a5d7207 */ /* 0x002fc60000000000 */
[----:B------:R-:W1:Y:S01]  /*15150*/  SHFL.IDX PT, R68, R68, R73, 0x1c1f ;  /* 0x001c1f4944447589 */ /* 0x000e6200000e0000 */
[----:B--2---:R-:W-:Y:S02]  /*15160*/  SEL R94, R79, R56, P0 ;  /* 0x000000384f5e7207 */ /* 0x004fe40000000000 */
[----:B------:R-:W-:Y:S01]  /*15170*/  SEL R92, R56, R79, P0 ;  /* 0x0000004f385c7207 */ /* 0x000fe20000000000 */
[----:B------:R-:W2:Y:S04]  /*15180*/  SHFL.IDX PT, R46, R78, R73, 0x1c1f ;  /* 0x001c1f494e2e7589 */ /* 0x000ea800000e0000 */
[----:B------:R-:W3:Y:S04]  /*15190*/  SHFL.IDX PT, R42, R70, R73, 0x1c1f ;  /* 0x001c1f49462a7589 */ /* 0x000ee800000e0000 */
[----:B------:R-:W-:Y:S04]  /*151a0*/  SHFL.IDX PT, R43, R74, R73, 0x1c1f ;  /* 0x001c1f494a2b7589 */ /* 0x000fe800000e0000 */
[----:B------:R4:W-:Y:S01]  /*151b0*/  SHFL.IDX PT, R119, R82, R73, 0x1c1f ;  /* 0x001c1f4952777589 */ /* 0x0009e200000e0000 */
[----:B0-----:R-:W-:-:S03]  /*151c0*/  SEL R56, R121, R26, P0 ;  /* 0x0000001a79387207 */ /* 0x001fc60000000000 */
[----:B------:R0:W3:Y:S04]  /*151d0*/  SHFL.IDX PT, R146, R95, R73, 0x1c1f ;  /* 0x001c1f495f927589 */ /* 0x0000e800000e0000 */
[----:B------:R3:W3:Y:S01]  /*151e0*/  SHFL.IDX PT, R139, R88, R73, 0x1c1f ;  /* 0x001c1f49588b7589 */ /* 0x0006e200000e0000 */
[----:B-1----:R-:W-:Y:S02]  /*151f0*/  SEL R79, R131, R68, P0 ;  /* 0x00000044834f7207 */ /* 0x002fe40000000000 */
[----:B----4-:R-:W-:Y:S01]  /*15200*/  SEL R82, R65, R126, P0 ;  /* 0x0000007e41527207 */ /* 0x010fe20000000000 */
[----:B------:R-:W1:Y:S01]  /*15210*/  SHFL.IDX PT, R130, R35, R73, 0x1c1f ;  /* 0x001c1f4923827589 */ /* 0x000e6200000e0000 */
[----:B--2---:R-:W-:Y:S02]  /*15220*/  SEL R63, R57, R46, P0 ;  /* 0x0000002e393f7207 */ /* 0x004fe40000000000 */
[----:B0-----:R-:W-:Y:S01]  /*15230*/  SEL R95, R77, R58, P0 ;  /* 0x0000003a4d5f7207 */ /* 0x001fe20000000000 */
[----:B------:R-:W-:Y:S01]  /*15240*/  SHFL.IDX PT, R34, R34, R73, 0x1c1f ;  /* 0x001c1f4922227589 */ /* 0x000fe200000e0000 */
[----:B------:R-:W-:-:S02]  /*15250*/  SEL R77, R68, R131, P0 ;  /* 0x00000083444d7207 */ /* 0x000fc40000000000 */
[----:B---3--:R-:W-:Y:S01]  /*15260*/  SEL R88, R120, R61, P0 ;  /* 0x0000003d78587207 */ /* 0x008fe20000000000 */
[----:B------:R-:W0:Y:S01]  /*15270*/  SHFL.IDX PT, R36, R36, R73, 0x1c1f ;  /* 0x001c1f4924247589 */ /* 0x000e2200000e0000 */
        /* <DEDUP_REMOVED lines=8> */
[----:B------:R-:W4:Y:S01]  /*15300*/  SHFL.IDX PT, R35, R64, R73, 0x1c1f ;  /* 0x001c1f4940237589 */ /* 0x000f2200000e0000 */
[----:B------:R-:W-:Y:S02]  /*15310*/  SEL R127, R24, R139, P0 ;  /* 0x0000008b187f7207 */ /* 0x000fe40000000000 */
[----:B------:R-:W-:Y:S01]  /*15320*/  F2FP.BF16.F32.PACK_AB R26, R97, R96 ;  /* 0x00000060611a723e */ /* 0x000fe200000010ff */
[----:B------:R0:W4:Y:S01]  /*15330*/  SHFL.IDX PT, R141, R86, R73, 0x1c1f ;  /* 0x001c1f49568d7589 */ /* 0x00012200000e0000 */
[----:B-1----:R-:W-:-:S03]  /*15340*/  SEL R74, R69, R130, P0 ;  /* 0x00000082454a7207 */ /* 0x002fc60000000000 */
[----:B------:R3:W-:Y:S04]  /*15350*/  SHFL.IDX PT, R132, R51, R73, 0x1c1f ;  /* 0x001c1f4933847589 */ /* 0x0007e800000e0000 */
[----:B------:R1:W-:Y:S01]  /*15360*/  SHFL.IDX PT, R140, R52, R73, 0x1c1f ;  /* 0x001c1f49348c7589 */ /* 0x0003e200000e0000 */
[----:B0-----:R-:W-:Y:S02]  /*15370*/  SEL R75, R71, R36, P0 ;  /* 0x00000024474b7207 */ /* 0x001fe40000000000 */
[----:B------:R-:W-:Y:S01]  /*15380*/  SEL R86, R83, R60, P0 ;  /* 0x0000003c53567207 */ /* 0x000fe20000000000 */
[----:B------:R0:W0:Y:S01]  /*15390*/  SHFL.IDX PT, R38, R72, R73, 0x1c1f ;  /* 0x001c1f4948267589 */ /* 0x00002200000e0000 */
[----:B--2---:R-:W-:Y:S02]  /*153a0*/  SEL R66, R102, R117, P0 ;  /* 0x0000007566427207 */ /* 0x004fe40000000000 */
[----:B------:R-:W-:Y:S01]  /*153b0*/  SEL R64, R117, R102, P0 ;  /* 0x0000006675407207 */ /* 0x000fe20000000000 */
[----:B------:R2:W2:Y:S01]  /*153c0*/  SHFL.IDX PT, R142, R84, R73, 0x1c1f ;  /* 0x001c1f49548e7589 */ /* 0x0004a200000e0000 */
[----:B---3--:R-:W-:-:S02]  /*153d0*/  SEL R51, R14, R45, P0 ;  /* 0x0000002d0e337207 */ /* 0x008fc40000000000 */
[----:B-1----:R-:W-:Y:S01]  /*153e0*/  SEL R52, R53, R116, P0 ;  /* 0x0000007435347207 */ /* 0x002fe20000000000 */
[----:B------:R-:W1:Y:S01]  /*153f0*/  SHFL.IDX PT, R39, R39, R73, 0x1c1f ;  /* 0x001c1f4927277589 */ /* 0x000e6200000e0000 */
[----:B----4-:R-:W-:Y:S02]  /*15400*/  SEL R78, R138, R35, P0 ;  /* 0x000000238a4e7207 */ /* 0x010fe40000000000 */
[----:B------:R-:W-:Y:S01]  /*15410*/  SEL R76, R35, R138, P0 ;  /* 0x0000008a234c7207 */ /* 0x000fe20000000000 */
[----:B------:R3:W-:Y:S01]  /*15420*/  SHFL.IDX PT, R31, R54, R73, 0x1c1f ;  /* 0x001c1f49361f7589 */ /* 0x0007e200000e0000 */
[----:B0-----:R-:W-:Y:S02]  /*15430*/  SEL R72, R130, R69, P0 ;  /* 0x0000004582487207 */ /* 0x001fe40000000000 */
[----:B--2---:R-:W-:Y:S01]  /*15440*/  SEL R84, R60, R83, P0 ;  /* 0x000000533c547207 */ /* 0x004fe20000000000 */
[----:B------:R0:W-:Y:S01]  /*15450*/  SHFL.IDX PT, R29, R55, R73, 0x1c1f ;  /* 0x001c1f49371d7589 */ /* 0x0001e200000e0000 */
[----:B------:R-:W-:-:S02]  /*15460*/  SEL R60, R48, R59, P0 ;  /* 0x0000003b303c7207 */ /* 0x000fc40000000000 */
[----:B------:R-:W-:Y:S01]  /*15470*/  SEL R83, R67, R34, P0 ;  /* 0x0000002243537207 */ /* 0x000fe20000000000 */
[----:B------:R2:W4:Y:S01]  /*15480*/  SHFL.IDX PT, R144, R87, R73, 0x1c1f ;  /* 0x001c1f4957907589 */ /* 0x00052200000e0000 */
[----:B------:R-:W-:Y:S02]  /*15490*/  SEL R126, R128, R141, P0 ;  /* 0x0000008d807e7207 */ /* 0x000fe40000000000 */
[----:B---3--:R-:W-:Y:S01]  /*154a0*/  SEL R54, R116, R53, P0 ;  /* 0x0000003574367207 */ /* 0x008fe20000000000 */
[----:B------:R3:W4:Y:S01]  /*154b0*/  SHFL.IDX PT, R137, R90, R73, 0x1c1f ;  /* 0x001c1f495a897589 */ /* 0x00072200000e0000 */
[----:B------:R-:W-:Y:S02]  /*154c0*/  SEL R53, R50, R113, P0 ;  /* 0x0000007132357207 */ /* 0x000fe40000000000 */
[----:B0-----:R-:W-:Y:S01]  /*154d0*/  SEL R55, R113, R50, P0 ;  /* 0x0000003271377207 */ /* 0x001fe20000000000 */
[----:B------:R-:W0:Y:S01]  /*154e0*/  SHFL.IDX PT, R30, R47, R73, 0x1c1f ;  /* 0x001c1f492f1e7589 */ /* 0x000e2200000e0000 */
[----:B------:R-:W-:-:S02]  /*154f0*/  SEL R50, R15, R44, P0 ;  /* 0x0000002c0f327207 */ /* 0x000fc40000000000 */
[----:B--2---:R-:W-:Y:S01]  /*15500*/  SEL R87, R81, R62, P0 ;  /* 0x0000003e51577207 */ /* 0x004fe20000000000 */
[----:B------:R-:W2:Y:S01]  /*15510*/  SHFL.IDX PT, R134, R49, R73, 0x1c1f ;  /* 0x001c1f4931867589 */ /* 0x000ea200000e0000 */
[----:B------:R-:W-:Y:S02]  /*15520*/  SEL R62, R59, R48, P0 ;  /* 0x000000303b3e7207 */ /* 0x000fe40000000000 */
[----:B---3--:R-:W-:Y:S01]  /*15530*/  SEL R90, R61, R120, P0 ;  /* 0x000000783d5a7207 */ /* 0x008fe20000000000 */
[----:B------:R-:W3:Y:S01]  /*15540*/  SHFL.IDX PT, R147, R105, R73, 0x1c1f ;  /* 0x001c1f4969937589 */ /* 0x000ee200000e0000 */
[----:B------:R-:W-:Y:S02]  /*15550*/  SEL R61, R46, R57, P0 ;  /* 0x000000392e3d7207 */ /* 0x000fe40000000000 */
[----:B------:R-:W-:Y:S01]  /*15560*/  SEL R48, R44, R15, P0 ;  /* 0x0000000f2c307207 */ /* 0x000fe20000000000 */
[----:B------:R-:W3:Y:S01]  /*15570*/  SHFL.IDX PT, R143, R111, R73, 0x1c1f ;  /* 0x001c1f496f8f7589 */ /* 0x000ee200000e0000 */
[----:B------:R-:W-:-:S02]  /*15580*/  SEL R46, R110, R43, P0 ;  /* 0x0000002b6e2e7207 */ /* 0x000fc40000000000 */
[----:B------:R-:W-:Y:S01]  /*15590*/  SEL R44, R43, R110, P0 ;  /* 0x0000006e2b2c7207 */ /* 0x000fe20000000000 */
[----:B------:R1:W3:Y:S01]  /*155a0*/  SHFL.IDX PT, R145, R106, R73, 0x1c1f ;  /* 0x001c1f496a917589 */ /* 0x0002e200000e0000 */
        /* <DEDUP_REMOVED lines=8> */
[----:B------:R-:W-:Y:S02]  /*15630*/  F2FP.BF16.F32.PACK_AB R24, R99, R98 ;  /* 0x000000626318723e */ /* 0x000fe400000010ff */
[----:B------:R-:W-:Y:S02]  /*15640*/  F2FP.BF16.F32.PACK_AB R25, R95, R94 ;  /* 0x0000005e5f19723e */ /* 0x000fe400000010ff */
[----:B------:R-:W-:-:S02]  /*15650*/  F2FP.BF16.F32.PACK_AB R27, R93, R92 ;  /* 0x0000005c5d1b723e */ /* 0x000fc400000010ff */
[----:B------:R-:W-:Y:S02]  /*15660*/  SEL R81, R34, R67, P0 ;  /* 0x0000004322517207 */ /* 0x000fe40000000000 */
[----:B------:R-:W-:Y:S01]  /*15670*/  SEL R73, R36, R71, P0 ;  /* 0x0000004724497207 */ /* 0x000fe20000000000 */
[----:B------:R1:W-:Y:S01]  /*15680*/  STSM.16.M88.4 [R13], R24 ;  /* 0x000000180d007844 */ /* 0x0003e20000000200 */
        /* <DEDUP_REMOVED lines=21> */
[----:B0-----:R-:W-:-:S02]  /*157e0*/  SEL R43, R11, R30, P0 ;  /* 0x0000001e0b2b7207 */ /* 0x001fc40000000000 */
[----:B------:R-:W-:Y:S02]  /*157f0*/  SEL R105, R30, R11, P0 ;  /* 0x0000000b1e697207 */ /* 0x000fe40000000000 */
[----:B--2---:R-:W-:Y:S02]  /*15800*/  SEL R107, R9, R134, P0 ;  /* 0x00000086096b7207 */ /* 0x004fe40000000000 */
[----:B------:R-:W-:Y:S02]  /*15810*/  SEL R113, R134, R9, P0 ;  /* 0x0000000986717207 */ /* 0x000fe40000000000 */
[----:B------:R-:W-:Y:S02]  /*15820*/  SEL R118, R137, R118, P0 ;  /* 0x0000007689767207 */ /* 0x000fe40000000000 */
[----:B------:R-:W-:Y:S02]  /*15830*/  SEL R117, R8, R33, P0 ;  /* 0x0000002108757207 */ /* 0x000fe40000000000 */
[----:B------:R-:W-:-:S02]  /*15840*/  SEL R125, R33, R8, P0 ;  /* 0x00000008217d7207 */ /* 0x000fc40000000000 */
[----:B---3--:R-:W-:Y:S02]  /*15850*/  SEL R102, R10, R147, P0 ;  /* 0x000000930a667207 */ /* 0x008fe40000000000 */
        /* <DEDUP_REMOVED lines=14> */
[----:B------:R-:W-:Y:S01]  /*15940*/  STSM.16.M88.4 [R123], R8 ;  /* 0x000000087b007844 */ /* 0x000fe20000000200 */
[----:B------:R-:W-:Y:S02]  /*15950*/  F2FP.BF16.F32.PACK_AB R15, R69, R68 ;  /* 0x00000044450f723e */ /* 0x000fe400000010ff */
[----:B-1----:R-:W-:Y:S02]  /*15960*/  F2FP.BF16.F32.PACK_AB R13, R71, R70 ;  /* 0x00000046470d723e */ /* 0x002fe400000010ff */
[----:B------:R-:W-:Y:S02]  /*15970*/  F2FP.BF16.F32.PACK_AB R24, R67, R66 ;  /* 0x000000424318723e */ /* 0x000fe400000010ff */
[----:B------:R-:W-:Y:S01]  /*15980*/  F2FP.BF16.F32.PACK_AB R26, R65, R64 ;  /* 0x00000040411a723e */ /* 0x000fe200000010ff */
[----:B------:R-:W-:Y:S01]  /*15990*/  STSM.16.M88.4 [R122], R12 ;  /* 0x0000000c7a007844 */ /* 0x000fe20000000200 */
[----:B------:R-:W-:-:S02]  /*159a0*/  F2FP.BF16.F32.PACK_AB R27, R61, R60 ;  /* 0x0000003c3d1b723e */ /* 0x000fc400000010ff */
[----:B------:R-:W-:Y:S02]  /*159b0*/  F2FP.BF16.F32.PACK_AB R25, R63, R62 ;  /* 0x0000003e3f19723e */ /* 0x000fe400000010ff */
[----:B------:R-:W-:Y:S02]  /*159c0*/  SEL R134, R136, R145, P0 ;  /* 0x0000009188867207 */ /* 0x000fe40000000000 */
[----:B------:R-:W-:Y:S01]  /*159d0*/  F2FP.BF16.F32.PACK_AB R28, R59, R58 ;  /* 0x0000003a3b1c723e */ /* 0x000fe200000010ff */
[----:B------:R-:W-:Y:S01]  /*159e0*/  STSM.16.M88.4 [R115], R24 ;  /* 0x0000001873007844 */ /* 0x000fe20000000200 */
[----:B------:R-:W-:Y:S02]  /*159f0*/  F2FP.BF16.F32.PACK_AB R30, R57, R56 ;  /* 0x00000038391e723e */ /* 0x000fe400000010ff */
[----:B------:R-:W-:Y:S02]  /*15a00*/  F2FP.BF16.F32.PACK_AB R31, R53, R52 ;  /* 0x00000034351f723e */ /* 0x000fe400000010ff */
[----:B------:R-:W-:-:S02]  /*15a10*/  F2FP.BF16.F32.PACK_AB R29, R55, R54 ;  /* 0x00000036371d723e */ /* 0x000fc400000010ff */
[----:B------:R-:W-:Y:S02]  /*15a20*/  SEL R136, R145, R136, P0 ;  /* 0x0000008891887207 */ /* 0x000fe40000000000 */
[----:B------:R-:W-:Y:S01]  /*15a30*/  F2FP.BF16.F32.PACK_AB R32, R51, R50 ;  /* 0x000000323320723e */ /* 0x000fe200000010ff */
[----:B------:R1:W-:Y:S01]  /*15a40*/  STSM.16.M88.4 [R114], R28 ;  /* 0x0000001c72007844 */ /* 0x0003e20000000200 */
[----:B------:R-:W-:Y:S02]  /*15a50*/  F2FP.BF16.F32.PACK_AB R34, R49, R48 ;  /* 0x000000303122723e */ /* 0x000fe400000010ff */
[----:B------:R-:W-:Y:S02]  /*15a60*/  F2FP.BF16.F32.PACK_AB R35, R45, R44 ;  /* 0x0000002c2d23723e */ /* 0x000fe400000010ff */
[----:B------:R-:W-:Y:S02]  /*15a70*/  F2FP.BF16.F32.PACK_AB R33, R47, R46 ;  /* 0x0000002e2f21723e */ /* 0x000fe400000010ff */
[----:B------:R-:W-:-:S02]  /*15a80*/  F2FP.BF16.F32.PACK_AB R36, R43, R42 ;  /* 0x0000002a2b24723e */ /* 0x000fc400000010ff */
[----:B------:R-:W-:Y:S01]  /*15a90*/  F2FP.BF16.F32.PACK_AB R38, R105, R104 ;  /* 0x000000686926723e */ /* 0x000fe200000010ff */
[----:B------:R2:W-:Y:S01]  /*15aa0*/  STSM.16.M88.4 [R41], R32 ;  /* 0x0000002029007844 */ /* 0x0005e20000000200 */
[----:B------:R-:W-:Y:S02]  /*15ab0*/  F2FP.BF16.F32.PACK_AB R39, R109, R108 ;  /* 0x0000006c6d27723e */ /* 0x000fe400000010ff */
[----:B0-----:R-:W-:Y:S02]  /*15ac0*/  F2FP.BF16.F32.PACK_AB R37, R111, R110 ;  /* 0x0000006e6f25723e */ /* 0x001fe400000010ff */
[----:B------:R-:W-:Y:S01]  /*15ad0*/  F2FP.BF16.F32.PACK_AB R4, R107, R106 ;  /* 0x0000006a6b04723e */ /* 0x000fe200000010ff */
[----:B-1----:R-:W-:Y:S01]  /*15ae0*/  IMAD.U32 R28, RZ, RZ, UR10 ;  /* 0x0000000aff1c7e24 */ /* 0x002fe2000f8e00ff */
[----:B------:R-:W-:Y:S01]  /*15af0*/  F2FP.BF16.F32.PACK_AB R6, R113, R112 ;  /* 0x000000707106723e */ /* 0x000fe200000010ff */
[----:B------:R-:W-:Y:S01]  /*15b00*/  STSM.16.M88.4 [R40], R36 ;  /* 0x0000002428007844 */ /* 0x000fe20000000200 */
[----:B------:R-:W-:Y:S01]  /*15b10*/  F2FP.BF16.F32.PACK_AB R7, R119, R118 ;  /* 0x000000767707723e */ /* 0x000fe200000010ff */
[----:B------:R-:W-:Y:S01]  /*15b20*/  IMAD.U32 R29, RZ, RZ, UR11 ;  /* 0x0000000bff1d7e24 */ /* 0x000fe2000f8e00ff */
[----:B------:R-:W-:-:S02]  /*15b30*/  F2FP.BF16.F32.PACK_AB R5, R121, R120 ;  /* 0x000000787905723e */ /* 0x000fc400000010ff */
[----:B------:R-:W-:Y:S02]  /*15b40*/  F2FP.BF16.F32.PACK_AB R8, R117, R116 ;  /* 0x000000747508723e */ /* 0x000fe400000010ff */
[----:B------:R-:W-:Y:S01]  /*15b50*/  F2FP.BF16.F32.PACK_AB R10, R125, R124 ;  /* 0x0000007c7d0a723e */ /* 0x000fe200000010ff */
[----:B------:R-:W-:Y:S01]  /*15b60*/  STSM.16.M88.4 [R19], R4 ;  /* 0x0000000413007844 */ /* 0x000fe20000000200 */
[----:B------:R-:W-:Y:S01]  /*15b70*/  F2FP.BF16.F32.PACK_AB R11, R129, R128 ;  /* 0x00000080810b723e */ /* 0x000fe200000010ff */
[----:B--2---:R-:W0:Y:S01]  /*15b80*/  LDC.64 R32, c[0x0][0xc08] ;  /* 0x00030200ff207b82 */ /* 0x004e220000000a00 */
        /* <DEDUP_REMOVED lines=9> */
[----:B------:R-:W-:Y:S02]  /*15c20*/  F2FP.BF16.F32.PACK_AB R27, R101, R100 ;  /* 0x00000064651b723e */ /* 0x000fe400000010ff */
[----:B------:R-:W-:Y:S02]  /*15c30*/  F2FP.BF16.F32.PACK_AB R24, R139, R138 ;  /* 0x0000008a8b18723e */ /* 0x000fe400000010ff */
[----:B------:R-:W-:-:S03]  /*15c40*/  ISETP.NE.U32.AND P0, PT, RZ, UR12, PT ;  /* 0x0000000cff007c0c */ /* 0x000fc6000bf05070 */
[----:B------:R2:W-:Y:S01]  /*15c50*/  STSM.16.M88.4 [R0], R24 ;  /* 0x0000001800007844 */ /* 0x0005e20000000200 */
[----:B------:R-:W-:Y:S01]  /*15c60*/  ISETP.NE.AND.EX P0, PT, RZ, UR13, PT, P0 ;  /* 0x0000000dff007c0c */ /* 0x000fe2000bf05300 */
[----:B------:R-:W-:Y:S08]  /*15c70*/  BAR.SYNC.DEFER_BLOCKING 0x1, 0x100 ;  /* 0x0044000000007b1d */ /* 0x000ff00000010000 */
[----:B-1----:R-:W1:Y:S04]  /*15c80*/  LDC R3, c[0x0][0xbe8] ;  /* 0x0002fa00ff037b82 */ /* 0x002e680000000800 */
[----:B------:R-:W3:Y:S01]  /*15c90*/  @P0 LDG.E R30, desc[UR52][R28.64] ;  /* 0x000000341c1e0981 */ /* 0x000ee2000c1e1900 */
[----:B0-----:R-:W-:-:S02]  /*15ca0*/  ISETP.NE.U32.AND P1, PT, R32, RZ, PT ;  /* 0x000000ff2000720c */ /* 0x001fc40003f25070 */
[----:B------:R-:W-:-:S11]  /*15cb0*/  R2UR UR4, R33 ;  /* 0x00000000210472ca */ /* 0x000fd600000e0000 */
[----:B------:R-:W-:Y:S01]  /*15cc0*/  VOTEU.ANY UP0, P1 ;  /* 0x00000000003f7886 */ /* 0x000fe20000800100 */
[----:B-1----:R-:W-:Y:S01]  /*15cd0*/  ISETP.NE.AND P1, PT, R3, 0x1, PT ;  /* 0x000000010300780c */ /* 0x002fe20003f25270 */
[----:B------:R-:W-:Y:S02]  /*15ce0*/  UISETP.NE.AND.EX UP0, UPT, UR4, URZ, UPT, UP0 ;  /* 0x0000003f0400728c */ /* 0x000fe4000bf05300 */
[----:B------:R-:W-:Y:S01]  /*15cf0*/  UISETP.GT.AND UP1, UPT, UR46, 0x1, UPT ;  /* 0x000000012e00788c */ /* 0x000fe2000bf24270 */
[----:B------:R-:W-:Y:S01]  /*15d00*/  UMOV UR19, 0x9b8 ;  /* 0x000009b800137882 */ /* 0x000fe20000000000 */
[----:B------:R-:W-:Y:S02]  /*15d10*/  ULDC UR4, c[0x0][0xa88] ;  /* 0x0002a20000047ab9 */ /* 0x000fe40000000800 */
[----:B------:R-:W-:Y:S01]  /*15d20*/  USEL UR19, UR19, 0x978, UP1 ;  /* 0x0000097813137887 */ /* 0x000fe20008800000 */
[----:B------:R-:W-:Y:S01]  /*15d30*/  PLOP3.LUT P4, PT, PT, PT, UP0, 0x80, 0x0 ;  /* 0x000000000000781c */ /* 0x000fe20003f8f008 */
[----:B--2---:R-:W-:-:S03]  /*15d40*/  IMAD.U32 R0, RZ, RZ, UR4 ;  /* 0x00000004ff007e24 */ /* 0x004fc6000f8e00ff */
[----:B------:R-:W-:Y:S01]  /*15d50*/  @UP0 ULDC.64 UR10, c[0x0][0xc08] ;  /* 0x00030200000a0ab9 */ /* 0x000fe20000000a00 */
[----:B------:R-:W0:Y:S01]  /*15d60*/  @P1 LDC R6, c[0x0][0xbec] ;  /* 0x0002fb00ff061b82 */ /* 0x000e220000000800 */
[----:B------:R-:W-:-:S07]  /*15d70*/  @UP0 UIMAD.WIDE UR10, UR44, 0x4, UR10 ;  /* 0x000000042c0a08a5 */ /* 0x000fce000f8e020a */
[----:B------:R-:W1:Y:S01]  /*15d80*/  @P1 LDC R9, c[0x0][0xbf0] ;  /* 0x0002fc00ff091b82 */ /* 0x000e620000000800 */
[----:B------:R-:W-:Y:S01]  /*15d90*/  UISETP.NE.U32.AND UP0, UPT, UR12, URZ, UPT ;  /* 0x0000003f0c00728c */ /* 0x000fe2000bf05070 */
[----:B------:R-:W-:Y:S02]  /*15da0*/  IMAD.U32 R4, RZ, RZ, UR10 ;  /* 0x0000000aff047e24 */ /* 0x000fe4000f8e00ff */
[----:B------:R-:W-:Y:S01]  /*15db0*/  IMAD.U32 R5, RZ, RZ, UR11 ;  /* 0x0000000bff057e24 */ /* 0x000fe2000f8e00ff */
[----:B------:R-:W-:Y:S01]  /*15dc0*/  UISETP.NE.AND.EX UP0, UPT, UR13, URZ, UPT, UP0 ;  /* 0x0000003f0d00728c */ /* 0x000fe2000bf05300 */
[----:B------:R-:W-:Y:S01]  /*15dd0*/  ULDC.64 UR10, c[0x0][UR19+0x218] ;  /* 0x00008600130a7abb */ /* 0x000fe20008000a00 */
[----:B------:R-:W-:Y:S01]  /*15de0*/  UMOV UR4, URZ ;  /* 0x0000003f00047c82 */ /* 0x000fe20008000000 */
[----:B------:R-:W-:Y:S01]  /*15df0*/  UIMAD.WIDE.U32 UR12, UR10, UR43, URZ ;  /* 0x0000002b0a0c72a5 */ /* 0x000fe2000f8e003f */
[----:B------:R-:W-:Y:S01]  /*15e00*/  VIADD R11, R22, UR36 ;  /* 0x00000024160b7c36 */ /* 0x000fe20008000000 */
[----:B------:R-:W-:Y:S01]  /*15e10*/  UIMAD UR20, UR11, UR43, URZ ;  /* 0x0000002b0b1472a4 */ /* 0x000fe2000f8e023f */
[----:B------:R0:W5:Y:S01]  /*15e20*/  @P4 LDG.E R0, desc[UR52][R4.64] ;  /* 0x0000003404004981 */ /* 0x000162000c1e1900 */
[----:B------:R-:W-:Y:S01]  /*15e30*/  USHF.R.S32.HI UR21, URZ, 0x1f, UR44 ;  /* 0x0000001f3f157899 */ /* 0x000fe2000801142c */
[----:B------:R-:W-:Y:S01]  /*15e40*/  IMAD.MOV.U32 R7, RZ, RZ, R11 ;  /* 0x000000ffff077224 */ /* 0x000fe200078e000b */
[----:B------:R-:W-:-:S02]  /*15e50*/  USEL UR10, UR44, URZ, !UP0 ;  /* 0x0000003f2c0a7287 */ /* 0x000fc4000c000000 */
[----:B------:R-:W-:Y:S01]  /*15e60*/  USEL UR18, UR37, URZ, UP1 ;  /* 0x0000003f25127287 */ /* 0x000fe20008800000 */
[----:B------:R-:W-:Y:S01]  /*15e70*/  ULDC.64 UR14, c[0x0][UR19+0x220] ;  /* 0x00008800130e7abb */ /* 0x000fe20008000a00 */
[----:B------:R-:W-:Y:S01]  /*15e80*/  UIADD3 UR20, UR13, UR20, URZ ;  /* 0x000000140d147290 */ /* 0x000fe2000fffe03f */
[----:B0-----:R-:W-:Y:S01]  /*15e90*/  @P1 IMAD.HI.U32 R4, R11, R6, RZ ;  /* 0x000000060b041227 */ /* 0x001fe200078e00ff */
[----:B------:R-:W-:Y:S01]  /*15ea0*/  ULDC.64 UR16, c[0x0][UR19+0x228] ;  /* 0x00008a0013107abb */ /* 0x000fe20008000a00 */
[----:B------:R-:W-:Y:S02]  /*15eb0*/  USEL UR11, UR21, URZ, !UP0 ;  /* 0x0000003f150b7287 */ /* 0x000fe4000c000000 */
[----:B------:R-:W-:Y:S01]  /*15ec0*/  UIMAD UR13, UR15, UR10, URZ ;  /* 0x0000000a0f0d72a4 */ /* 0x000fe2000f8e023f */
[----:B-1----:R-:W-:Y:S01]  /*15ed0*/  @P1 SHF.R.U32.HI R7, RZ, R9, R4 ;  /* 0x00000009ff071219 */ /* 0x002fe20000011604 */
[----:B------:R-:W-:Y:S02]  /*15ee0*/  UIMAD.WIDE.U32 UR22, UR16, UR18, URZ ;  /* 0x00000012101672a5 */ /* 0x000fe4000f8e003f */
[----:B------:R-:W-:-:S02]  /*15ef0*/  UIMAD UR18, UR17, UR18, URZ ;  /* 0x00000012111272a4 */ /* 0x000fc4000f8e023f */
[----:B------:R-:W-:Y:S01]  /*15f00*/  UIMAD.WIDE.U32 UR16, UR14, UR10, URZ ;  /* 0x0000000a0e1072a5 */ /* 0x000fe2000f8e003f */
[----:B------:R-:W-:Y:S01]  /*15f10*/  IMAD.MOV R6, RZ, RZ, -R7 ;  /* 0x000000ffff067224 */ /* 0x000fe200078e0a07 */
[----:B------:R-:W-:Y:S01]  /*15f20*/  UIMAD UR11, UR14, UR11, UR13 ;  /* 0x0000000b0e0b72a4 */ /* 0x000fe2000f8e020d */
[----:B------:R-:W-:Y:S01]  /*15f30*/  IMAD.U32 R4, RZ, RZ, UR22 ;  /* 0x00000016ff047e24 */ /* 0x000fe2000f8e00ff */
[----:B------:R-:W-:Y:S02]  /*15f40*/  UIADD3 UR18, UR23, UR18, URZ ;  /* 0x0000001217127290 */ /* 0x000fe4000fffe03f */
[----:B------:R-:W-:Y:S01]  /*15f50*/  IMAD.U32 R5, RZ, RZ, UR23 ;  /* 0x00000017ff057e24 */ /* 0x000fe2000f8e00ff */
[----:B------:R-:W-:Y:S01]  /*15f60*/  UIADD3 UR11, UR17, UR11, URZ ;  /* 0x0000000b110b7290 */ /* 0x000fe2000fffe03f */
[----:B------:R-:W-:Y:S01]  /*15f70*/  IMAD R9, R3, R6, R11 ;  /* 0x0000000603097224 */ /* 0x000fe200078e020b */
[----:B------:R-:W-:Y:S01]  /*15f80*/  SHF.R.S32.HI R5, RZ, 0x1f, R7 ;  /* 0x0000001fff057819 */ /* 0x000fe20000011407 */
        /* <DEDUP_REMOVED lines=10> */
[----:B------:R-:W-:Y:S01]  /*16030*/  @!UP1 ULDC UR17, c[0x0][0xb54] ;  /* 0x0002d50000119ab9 */ /* 0x000fe20000000800 */
[----:B------:R-:W-:-:S02]  /*16040*/  IMAD R7, R9, UR13, RZ ;  /* 0x0000000d09077c24 */ /* 0x000fc4000f8e02ff */
[----:B------:R-:W-:Y:S02]  /*16050*/  IADD3.X R5, R5, UR11, R8, P2, P3 ;  /* 0x0000000b05057c10 */ /* 0x000fe400097e6408 */
        /* <DEDUP_REMOVED lines=10> */
.L_x_4323:
[----:B------:R-:W-:Y:S01]  /*16100*/  SHFL.IDX PT, R4, R6, RZ, 0x1c1f ;  /* 0x001c1fff06047589 */ /* 0x000fe200000e0000 */
[----:B------:R-:W-:Y:S01]  /*16110*/  VIADD R13, R231, UR36 ;  /* 0x00000024e70d7c36 */ /* 0x000fe20008000000 */
[----:B------:R-:W-:Y:S01]  /*16120*/  LOP3.LUT P0, RZ, R226, 0x3, RZ, 0xc0, !PT ;  /* 0x00000003e2ff7812 */ /* 0x000fe2000780c0ff */
[----:B-----5:R-:W-:Y:S01]  /*16130*/  IMAD R0, R0, R3, RZ ;  /* 0x0000000300007224 */ /* 0x020fe200078e02ff */
[----:B------:R-:W0:Y:S01]  /*16140*/  SHFL.IDX PT, R5, R10, RZ, 0x1c1f ;  /* 0x001c1fff0a057589 */ /* 0x000e2200000e0000 */
[----:B------:R-:W-:-:S03]  /*16150*/  VIADD R7, R13, 0x8 ;  /* 0x000000080d077836 */ /* 0x000fc60000000000 */
[----:B------:R-:W-:Y:S01]  /*16160*/  SHFL.IDX PT, R8, R6, 0x1, 0x1c1f ;  /* 0x003c1f0006087f89 */ /* 0x000fe200000e0000 */
[-C--:B------:R-:W-:Y:S02]  /*16170*/  ISETP.GE.OR P2, PT, R13, R0.reuse, P0 ;  /* 0x000000000d00720c */ /* 0x080fe40000746670 */
[----:B------:R-:W-:Y:S01]  /*16180*/  ISETP.GE.OR P0, PT, R7, R0, P0 ;  /* 0x000000000700720c */ /* 0x000fe20000706670 */
[----:B------:R-:W1:Y:S10]  /*16190*/  SHFL.IDX PT, R9, R10, 0x1, 0x1c1f ;  /* 0x003c1f000a097f89 */ /* 0x000e7400000e0000 */
        /* <DEDUP_REMOVED lines=8> */
[----:B------:R-:W-:Y:S01]  /*16220*/  IMAD R4, R225, 0x40, R64 ;  /* 0x00000040e1047824 */ /* 0x000fe200078e0240 */
[----:B------:R-:W-:-:S03]  /*16230*/  UIMAD UR11, UR14, UR12, URZ ;  /* 0x0000000c0e0b72a4 */ /* 0x000fc6000f8e023f */
[----:B------:R-:W-:Y:S01]  /*16240*/  IMAD.WIDE R4, R4, R5, UR8 ;  /* 0x0000000804047e25 */ /* 0x000fe2000f8e0205 */
[----:B------:R-:W1:Y:S01]  /*16250*/  @P1 LDC R19, c[0x0][0xbf0] ;  /* 0x0002fc00ff131b82 */ /* 0x000e620000000800 */
[----:B------:R-:W-:Y:S02]  /*16260*/  UIMAD.WIDE.U32 UR8, UR4, UR12, URZ ;  /* 0x0000000c040872a5 */ /* 0x000fe4000f8e003f */
[----:B------:R-:W-:Y:S01]  /*16270*/  UIMAD UR11, UR4, UR13, UR11 ;  /* 0x0000000d040b72a4 */ /* 0x000fe2000f8e020b */
[C---:B------:R-:W-:Y:S02]  /*16280*/  IADD3 R13, P4, R4.reuse, 0x1000, RZ ;  /* 0x00001000040d7810 */ /* 0x040fe40007f9e0ff */
[C---:B------:R-:W-:Y:S02]  /*16290*/  IADD3 R9, P3, R4.reuse, 0x2000, RZ ;  /* 0x0000200004097810 */ /* 0x040fe40007f7e0ff */
[C---:B------:R-:W-:Y:S02]  /*162a0*/  IADD3 R7, P6, R4.reuse, 0x3000, RZ ;  /* 0x0000300004077810 */ /* 0x040fe40007fde0ff */
[----:B------:R-:W-:-:S02]  /*162b0*/  IADD3 R45, P5, R4, 0x4000, RZ ;  /* 0x00004000042d7810 */ /* 0x000fc40007fbe0ff */
[----:B------:R-:W-:Y:S01]  /*162c0*/  IADD3 R41, P2, R4, 0x5000, RZ ;  /* 0x0000500004297810 */ /* 0x000fe20007f5e0ff */
[----:B------:R-:W-:Y:S01]  /*162d0*/  UIADD3 UR9, UR9, UR11, URZ ;  /* 0x0000000b09097290 */ /* 0x000fe2000fffe03f */
[----:B------:R-:W-:Y:S01]  /*162e0*/  LOP3.LUT R12, R13, 0x380, RZ, 0xc0, !PT ;  /* 0x000003800d0c7812 */ /* 0x000fe200078ec0ff */
[----:B------:R-:W-:Y:S01]  /*162f0*/  ULDC.64 UR12, c[0x0][0xae8] ;  /* 0x0002ba00000c7ab9 */ /* 0x000fe20000000a00 */
[----:B------:R-:W-:Y:S01]  /*16300*/  LOP3.LUT R8, R9, 0x380, RZ, 0xc0, !PT ;  /* 0x0000038009087812 */ /* 0x000fe200078ec0ff */
[----:B------:R-:W-:Y:S01]  /*16310*/  IMAD R18, R23, 0x20, R225 ;  /* 0x0000002017127824 */ /* 0x000fe200078e02e1 */
[----:B------:R-:W-:Y:S02]  /*16320*/  LOP3.LUT R6, R7, 0x380, RZ, 0xc0, !PT ;  /* 0x0000038007067812 */ /* 0x000fe400078ec0ff */
[----:B------:R-:W-:Y:S02]  /*16330*/  LOP3.LUT R44, R45, 0x380, RZ, 0xc0, !PT ;  /* 0x000003802d2c7812 */ /* 0x000fe400078ec0ff */
[----:B------:R-:W-:Y:S01]  /*16340*/  LOP3.LUT R40, R41, 0x380, RZ, 0xc0, !PT ;  /* 0x0000038029287812 */ /* 0x000fe200078ec0ff */
[----:B------:R-:W-:Y:S01]  /*16350*/  UIMAD.WIDE.U32 UR8, UR43, UR12, UR8 ;  /* 0x0000000c2b0872a5 */ /* 0x000fe2000f8e0008 */
[----:B------:R-:W-:Y:S01]  /*16360*/  SHF.R.U64 R12, R12, 0x3, RZ ;  /* 0x000000030c0c7819 */ /* 0x000fe200000012ff */
[----:B------:R-:W-:Y:S01]  /*16370*/  VIADD R61, R18, UR36 ;  /* 0x00000024123d7c36 */ /* 0x000fe20008000000 */
[----:B------:R-:W-:-:S02]  /*16380*/  SHF.R.U64 R8, R8, 0x3, RZ ;  /* 0x0000000308087819 */ /* 0x000fc400000012ff */
[----:B------:R-:W-:Y:S02]  /*16390*/  SHF.R.U64 R6, R6, 0x3, RZ ;  /* 0x0000000306067819 */ /* 0x000fe400000012ff */
[----:B------:R-:W-:Y:S01]  /*163a0*/  SHF.R.U64 R44, R44, 0x3, RZ ;  /* 0x000000032c2c7819 */ /* 0x000fe200000012ff */
[----:B------:R-:W-:Y:S01]  /*163b0*/  USHF.R.S32.HI UR4, URZ, 0x1f, UR10 ;  /* 0x0000001f3f047899 */ /* 0x000fe2000801140a */
[----:B------:R-:W-:Y:S01]  /*163c0*/  SHF.R.U64 R40, R40, 0x3, RZ ;  /* 0x0000000328287819 */ /* 0x000fe200000012ff */
[----:B------:R-:W-:Y:S01]  /*163d0*/  UIMAD UR9, UR43, UR13, UR9 ;  /* 0x0000000d2b0972a4 */ /* 0x000fe2000f8e0209 */
[----:B------:R-:W-:Y:S01]  /*163e0*/  LOP3.LUT R12, R12, R13, RZ, 0x3c, !PT ;  /* 0x0000000d0c0c7212 */ /* 0x000fe200078e3cff */
[--C-:B------:R-:W-:Y:S01]  /*163f0*/  IMAD.X R13, RZ, RZ, R5.reuse, P4 ;  /* 0x000000ffff0d7224 */ /* 0x100fe200020e0605 */
        /* <DEDUP_REMOVED lines=8> */
[C---:B------:R-:W-:Y:S01]  /*16480*/  IADD3 R33, P0, R4.reuse, 0x6000, RZ ;  /* 0x0000600004217810 */ /* 0x040fe20007f1e0ff */
[----:B0-----:R-:W-:Y:S01]  /*16490*/  @P1 IMAD.HI.U32 R18, R61, R20, RZ ;  /* 0x000000143d121227 */ /* 0x001fe200078e00ff */
[C---:B------:R-:W-:Y:S01]  /*164a0*/  IADD3 R25, P4, R4.reuse, 0x7000, RZ ;  /* 0x0000700004197810 */ /* 0x040fe20007f9e0ff */
[----:B------:R-:W-:Y:S01]  /*164b0*/  UIMAD UR4, UR4, UR12, URZ ;  /* 0x0000000c040472a4 */ /* 0x000fe2000f8e023f */
[C---:B------:R-:W-:Y:S01]  /*164c0*/  IADD3 R57, P3, R4.reuse, 0x8000, RZ ;  /* 0x0000800004397810 */ /* 0x040fe20007f7e0ff */
[----:B------:R-:W-:Y:S01]  /*164d0*/  IMAD.X R41, RZ, RZ, R5, P2 ;  /* 0x000000ffff297224 */ /* 0x000fe200010e0605 */
[----:B------:R-:W-:-:S02]  /*164e0*/  IADD3 R53, P6, R4, 0x9000, RZ ;  /* 0x0000900004357810 */ /* 0x000fc40007fde0ff */
[C---:B------:R-:W-:Y:S01]  /*164f0*/  LOP3.LUT R29, R4.reuse, 0x380, RZ, 0xc0, !PT ;  /* 0x00000380041d7812 */ /* 0x040fe200078ec0ff */
[----:B------:R-:W-:Y:S01]  /*16500*/  IMAD.MOV.U32 R21, RZ, RZ, R61 ;  /* 0x000000ffff157224 */ /* 0x000fe200078e003d */
[C---:B------:R-:W-:Y:S01]  /*16510*/  IADD3 R49, P5, R4.reuse, 0xa000, RZ ;  /* 0x0000a00004317810 */ /* 0x040fe20007fbe0ff */
[----:B------:R-:W-:Y:S01]  /*16520*/  UIMAD UR4, UR10, UR13, UR4 ;  /* 0x0000000d0a0472a4 */ /* 0x000fe2000f8e0204 */
[----:B------:R-:W-:Y:S01]  /*16530*/  IADD3 R11, P2, R4, 0xb000, RZ ;  /* 0x0000b000040b7810 */ /* 0x000fe20007f5e0ff */
[----:B------:R-:W-:Y:S01]  /*16540*/  UIMAD.WIDE.U32 UR10, UR10, UR12, UR8 ;  /* 0x0000000c0a0a72a5 */ /* 0x000fe2000f8e0008 */
[----:B------:R-:W-:Y:S01]  /*16550*/  LOP3.LUT R32, R33, 0x380, RZ, 0xc0, !PT ;  /* 0x0000038021207812 */ /* 0x000fe200078ec0ff */
[----:B------:R-:W5:Y:S01]  /*16560*/  LD.E.128 R12, desc[UR52][R12.64] ;  /* 0x000000340c0c7980 */ /* 0x000f62000c101d00 */
[----:B------:R-:W-:Y:S01]  /*16570*/  LOP3.LUT R24, R25, 0x380, RZ, 0xc0, !PT ;  /* 0x0000038019187812 */ /* 0x000fe200078ec0ff */
[----:B------:R-:W-:Y:S01]  /*16580*/  IMAD.X R37, RZ, RZ, R5, P2 ;  /* 0x000000ffff257224 */ /* 0x000fe200010e0605 */
[----:B------:R-:W-:Y:S01]  /*16590*/  LOP3.LUT R56, R57, 0x380, RZ, 0xc0, !PT ;  /* 0x0000038039387812 */ /* 0x000fe200078ec0ff */
[----:B------:R-:W5:Y:S01]  /*165a0*/  LD.E.128 R44, desc[UR52][R44.64] ;  /* 0x000000342c2c7980 */ /* 0x000f62000c101d00 */
[----:B------:R-:W-:-:S02]  /*165b0*/  LOP3.LUT R52, R53, 0x380, RZ, 0xc0, !PT ;  /* 0x0000038035347812 */ /* 0x000fc400078ec0ff */
[----:B------:R-:W-:Y:S01]  /*165c0*/  LOP3.LUT R48, R49, 0x380, RZ, 0xc0, !PT ;  /* 0x0000038031307812 */ /* 0x000fe200078ec0ff */
[----:B------:R-:W5:Y:S01]  /*165d0*/  LD.E.128 R40, desc[UR52][R40.64] ;  /* 0x0000003428287980 */ /* 0x000f62000c101d00 */
[----:B------:R-:W-:Y:S02]  /*165e0*/  SHF.R.U64 R29, R29, 0x3, RZ ;  /* 0x000000031d1d7819 */ /* 0x000fe400000012ff */
[----:B-1----:R-:W-:Y:S02]  /*165f0*/  @P1 SHF.R.U32.HI R21, RZ, R19, R18 ;  /* 0x00000013ff151219 */ /* 0x002fe40000011612 */
[----:B------:R-:W-:Y:S01]  /*16600*/  LOP3.LUT R10, R11, 0x380, RZ, 0xc0, !PT ;  /* 0x000003800b0a7812 */ /* 0x000fe200078ec0ff */
[----:B------:R-:W-:Y:S01]  /*16610*/  UIADD3 UR4, UR11, UR4, URZ ;  /* 0x000000040b047290 */ /* 0x000fe2000fffe03f */
[----:B------:R-:W-:Y:S01]  /*16620*/  SHF.R.U64 R32, R32, 0x3, RZ ;  /* 0x0000000320207819 */ /* 0x000fe200000012ff */
[----:B------:R-:W-:Y:S01]  /*16630*/  IMAD.MOV R60, RZ, RZ, -R21 ;  /* 0x000000ffff3c7224 */ /* 0x000fe200078e0a15 */
[----:B------:R-:W-:Y:S01]  /*16640*/  SHF.R.U64 R24, R24, 0x3, RZ ;  /* 0x0000000318187819 */ /* 0x000fe200000012ff */
[----:B------:R-:W-:Y:S01]  /*16650*/  ULDC.64 UR8, c[0x0][0xae0] ;  /* 0x0002b80000087ab9 */ /* 0x000fe20000000a00 */
[----:B------:R-:W-:-:S02]  /*16660*/  SHF.R.U64 R56, R56, 0x3, RZ ;  /* 0x0000000338387819 */ /* 0x000fc400000012ff */
[----:B------:R-:W-:Y:S02]  /*16670*/  SHF.R.U64 R52, R52, 0x3, RZ ;  /* 0x0000000334347819 */ /* 0x000fe400000012ff */
[----:B------:R-:W-:Y:S02]  /*16680*/  SHF.R.U64 R48, R48, 0x3, RZ ;  /* 0x0000000330307819 */ /* 0x000fe400000012ff */
[----:B------:R-:W-:Y:S01]  /*16690*/  LOP3.LUT R28, R29, R4, RZ, 0x3c, !PT ;  /* 0x000000041d1c7212 */ /* 0x000fe200078e3cff */
[----:B------:R-:W-:Y:S01]  /*166a0*/  IMAD.MOV.U32 R29, RZ, RZ, R5 ;  /* 0x000000ffff1d7224 */ /* 0x000fe200078e0005 */
[----:B------:R-:W-:Y:S02]  /*166b0*/  SHF.R.S32.HI R20, RZ, 0x1f, R21 ;  /* 0x0000001fff147819 */ /* 0x000fe40000011415 */
[----:B------:R-:W-:Y:S01]  /*166c0*/  SHF.R.U64 R4, R10, 0x3, RZ ;  /* 0x000000030a047819 */ /* 0x000fe200000012ff */
[----:B------:R-:W-:Y:S01]  /*166d0*/  IMAD R3, R3, R60, R61 ;  /* 0x0000003c03037224 */ /* 0x000fe200078e023d */
        /* <DEDUP_REMOVED lines=11> */
[----:B------:R-:W-:Y:S01]  /*16790*/  IMAD R20, R20, UR8, RZ ;  /* 0x0000000814147c24 */ /* 0x000fe2000f8e02ff */
[----:B------:R-:W5:Y:S01]  /*167a0*/  LD.E.128 R28, desc[UR52][R28.64] ;  /* 0x000000341c1c7980 */ /* 0x000f62000c101d00 */
[----:B------:R-:W-:-:S02]  /*167b0*/  IMAD.U32 R19, RZ, RZ, UR11 ;  /* 0x0000000bff137e24 */ /* 0x000fc4000f8e00ff */
[----:B------:R-:W-:Y:S01]  /*167c0*/  IMAD.U32 R18, RZ, RZ, UR10 ;  /* 0x0000000aff127e24 */ /* 0x000fe2000f8e00ff */
[----:B------:R-:W5:Y:S01]  /*167d0*/  LD.E.128 R8, desc[UR52][R8.64] ;  /* 0x0000003408087980 */ /* 0x000f62000c101d00 */
[----:B------:R-:W-:Y:S02]  /*167e0*/  IMAD.U32 R19, RZ, RZ, UR4 ;  /* 0x00000004ff137e24 */ /* 0x000fe4000f8e00ff */
[C---:B------:R-:W-:Y:S01]  /*167f0*/  IMAD R61, R21.reuse, UR9, R20 ;  /* 0x00000009153d7c24 */ /* 0x040fe2000f8e0214 */
[----:B------:R-:W-:Y:S01]  /*16800*/  SHF.R.S32.HI R20, RZ, 0x1f, R3 ;  /* 0x0000001fff147819 */ /* 0x000fe20000011403 */
[----:B------:R-:W5:Y:S01]  /*16810*/  LD.E.128 R4, desc[UR52][R6.64] ;  /* 0x0000003406047980 */ /* 0x000f62000c101d00 */
[----:B------:R-:W-:Y:S01]  /*16820*/  IMAD.WIDE.U32 R18, R21, UR8, R18 ;  /* 0x0000000815127c25 */ /* 0x000fe2000f8e0012 */
[----:B------:R-:W-:Y:S02]  /*16830*/  ULDC.64 UR8, c[0x0][0xad8] ;  /* 0x0002b60000087ab9 */ /* 0x000fe40000000a00 */
[----:B------:R-:W5:Y:S04]  /*16840*/  LD.E.128 R32, desc[UR52][R32.64] ;  /* 0x0000003420207980 */ /* 0x000f68000c101d00 */
[----:B------:R-:W5:Y:S04]  /*16850*/  LD.E.128 R24, desc[UR52][R24.64] ;  /* 0x0000003418187980 */ /* 0x000f68000c101d00 */
[----:B------:R-:W5:Y:S04]  /*16860*/  LD.E.128 R56, desc[UR52][R56.64] ;  /* 0x0000003438387980 */ /* 0x000f68000c101d00 */
[----:B------:R-:W5:Y:S04]  /*16870*/  LD.E.128 R52, desc[UR52][R52.64] ;  /* 0x0000003434347980 */ /* 0x000f68000c101d00 */
[----:B------:R-:W5:Y:S04]  /*16880*/  LD.E.128 R48, desc[UR52][R48.64] ;  /* 0x0000003430307980 */ /* 0x000f68000c101d00 */
[----:B------:R-:W5:Y:S01]  /*16890*/  LD.E.128 R36, desc[UR52][R36.64] ;  /* 0x0000003424247980 */ /* 0x000f62000c101d00 */
[----:B------:R-:W-:Y:S01]  /*168a0*/  IMAD.IADD R19, R19, 0x1, R61 ;  /* 0x0000000113137824 */ /* 0x000fe200078e023d */
[----:B------:R-:W-:Y:S01]  /*168b0*/  @!PT LDS RZ, [RZ] ;  /* 0x00000000fffff984 */ /* 0x000fe20000000800 */
[----:B------:R-:W-:Y:S01]  /*168c0*/  @!PT LDS RZ, [RZ] ;  /* 0x00000000fffff984 */ /* 0x000fe20000000800 */
[----:B------:R-:W-:Y:S01]  /*168d0*/  @!PT LDS RZ, [RZ] ;  /* 0x00000000fffff984 */ /* 0x000fe20000000800 */
[----:B------:R-:W-:Y:S01]  /*168e0*/  @!PT LDS RZ, [RZ] ;  /* 0x00000000fffff984 */ /* 0x000fe20000000800 */
[----:B------:R0:W-:Y:S06]  /*168f0*/  MEMBAR.ALL.CTA ;  /* 0x0000000000007992 */ /* 0x0001ec0000008000 */
[----:B0-----:R-:W0:Y:S01]  /*16900*/  FENCE.VIEW.ASYNC.S ;  /* 0x00000000000073c6 */ /* 0x001e220000000000 */
[----:B------:R-:W-:-:S02]  /*16910*/  IMAD R20, R20, UR8, RZ ;  /* 0x0000000814147c24 */ /* 0x000fc4000f8e02ff */
[----:B------:R-:W-:Y:S02]  /*16920*/  VIADD R65, R225, UR36 ;  /* 0x00000024e1417c36 */ /* 0x000fe40008000000 */
[C---:B------:R-:W-:Y:S02]  /*16930*/  IMAD R61, R3.reuse, UR9, R20 ;  /* 0x00000009033d7c24 */ /* 0x040fe4000f8e0214 */
[----:B------:R-:W-:Y:S01]  /*16940*/  IMAD.WIDE.U32 R18, R3, UR8, R18 ;  /* 0x0000000803127c25 */ /* 0x000fe2000f8e0012 */
[----:B------:R-:W-:Y:S01]  /*16950*/  UIADD3 UR7, UR7, 0x33420, URZ ;  /* 0x0003342007077890 */ /* 0x000fe2000fffe03f */
[C---:B------:R-:W-:Y:S01]  /*16960*/  ISETP.GE.AND P2, PT, R65.reuse, R0, PT ;  /* 0x000000004100720c */ /* 0x040fe20003f46270 */
[----:B------:R-:W-:Y:S01]  /*16970*/  ULDC.64 UR8, c[0x0][0xa80] ;  /* 0x0002a00000087ab9 */ /* 0x000fe20000000a00 */
[----:B------:R-:W-:Y:S01]  /*16980*/  VIADD R3, R65, 0x40 ;  /* 0x0000004041037836 */ /* 0x000fe20000000000 */
[----:B------:R-:W-:Y:S01]  /*16990*/  UPRMT UR7, URZ, 0x654, UR7 ;  /* 0x000006543f077896 */ /* 0x000fe20008000007 */
[----:B------:R-:W-:-:S03]  /*169a0*/  LEA R62, P3, R18, UR8, 0x1 ;  /* 0x00000008123e7c11 */ /* 0x000fc6000f8608ff */
[----:B------:R-:W-:Y:S01]  /*169b0*/  ISETP.GE.AND P1, PT, R3, R0, PT ;  /* 0x000000000300720c */ /* 0x000fe20003f26270 */
[----:B------:R-:W-:Y:S02]  /*169c0*/  IMAD.IADD R3, R19, 0x1, R61 ;  /* 0x0000000113037824 */ /* 0x000fe400078e023d */
[----:B------:R-:W-:-:S03]  /*169d0*/  VIADD R21, R65, 0x20 ;  /* 0x0000002041157836 */ /* 0x000fc60000000000 */
[----:B------:R-:W-:Y:S01]  /*169e0*/  LEA.HI.X R63, R18, UR9, R3, 0x1, P3 ;  /* 0x00000009123f7c11 */ /* 0x000fe200098f0c03 */
[C---:B------:R-:W-:Y:S01]  /*169f0*/  VIADD R67, R64.reuse, 0x40 ;  /* 0x0000004040437836 */ /* 0x040fe20000000000 */
[----:B0-----:R-:W-:Y:S01]  /*16a00*/  SYNCS.ARRIVE.TRANS64.RED.A1T0 RZ, [UR7], RZ ;  /* 0x000000ffffff79a7 */ /* 0x001fe20008100407 */
[----:B------:R-:W-:Y:S01]  /*16a10*/  VIADD R69, R64, 0x80 ;  /* 0x0000008040457836 */ /* 0x000fe20000000000 */
[----:B------:R0:W1:Y:S01]  /*16a20*/  SHFL.IDX PT, R60, R62, RZ, 0x181f ;  /* 0x00181fff3e3c7589 */ /* 0x00006200000e0000 */
[----:B------:R-:W-:Y:S03]  /*16a30*/  BSSY B1, `(.L_x_4325) ;  /* 0x0000014000017945 */ /* 0x000fe60003800000 */
[----:B------:R0:W2:Y:S01]  /*16a40*/  SHFL.IDX PT, R3, R63, RZ, 0x181f ;  /* 0x00181fff3f037589 */ /* 0x0000a200000e0000 */
[----:B------:R-:W-:Y:S02]  /*16a50*/  ISETP.GE.AND P0, PT, R21, R0, PT ;  /* 0x000000001500720c */ /* 0x000fe40003f06270 */
[----:B------:R-:W-:-:S02]  /*16a60*/  SHF.R.S32.HI R66, RZ, 0x1f, R64 ;  /* 0x0000001fff427819 */ /* 0x000fc40000011440 */
[----:B------:R-:W-:Y:S02]  /*16a70*/  SHF.R.S32.HI R68, RZ, 0x1f, R67 ;  /* 0x0000001fff447819 */ /* 0x000fe40000011443 */
[----:B------:R-:W-:Y:S01]  /*16a80*/  SHF.R.S32.HI R70, RZ, 0x1f, R69 ;  /* 0x0000001fff467819 */ /* 0x000fe20000011445 */
[----:B0-----:R-:W-:Y:S06]  /*16a90*/  @P2 BRA `(.L_x_4326) ;  /* 0x0000000000342947 */ /* 0x001fec0003800000 */
[----:B------:R-:W-:Y:S02]  /*16aa0*/  ULDC UR4, c[0x0][0xac8] ;  /* 0x0002b20000047ab9 */ /* 0x000fe40000000800 */
[----:B------:R-:W-:Y:S02]  /*16ab0*/  ISETP.GE.AND P4, PT, R64, UR4, PT ;  /* 0x0000000440007c0c */ /* 0x000fe4000bf86270 */
[----:B------:R-:W-:Y:S02]  /*16ac0*/  ISETP.GE.AND P3, PT, R67, UR4, PT ;  /* 0x0000000443007c0c */ /* 0x000fe4000bf66270 */
[----:B------:R-:W-:-:S09]  /*16ad0*/  ISETP.GE.AND P2, PT, R69, UR4, PT ;  /* 0x0000000445007c0c */ /* 0x000fd2000bf46270 */
[CC--:B-1----:R-:W-:Y:S02]  /*16ae0*/  @!P4 LEA R18, P6, R64.reuse, R60.reuse, 0x1 ;  /* 0x0000003c4012c211 */ /* 0x0c2fe400078c08ff */
        /* <DEDUP_REMOVED lines=8> */
.L_x_4326:
[----:B------:R-:W-:Y:S05]  /*16b70*/  BSYNC B1 ;  /* 0x0000000000017941 */ /* 0x000fea0003800000 */
.L_x_4325:
[----:B--2---:R2:W3:Y:S01]  /*16b80*/  SHFL.IDX PT, R3, R63, 0x1, 0x181f ;  /* 0x00381f003f037f89 */ /* 0x0044e200000e0000 */
[----:B------:R-:W-:Y:S03]  /*16b90*/  BSSY B1, `(.L_x_4327) ;  /* 0x0000010000017945 */ /* 0x000fe60003800000 */
[----:B0----5:R2:W0:Y:S01]  /*16ba0*/  SHFL.IDX PT, R28, R62, 0x1, 0x181f ;  /* 0x00381f003e1c7f89 */ /* 0x02142200000e0000 */
[----:B------:R-:W-:Y:S05]  /*16bb0*/  @P0 BRA `(.L_x_4328) ;  /* 0x0000000000340947 */ /* 0x000fea0003800000 */
[----:B------:R-:W-:Y:S02]  /*16bc0*/  ULDC UR4, c[0x0][0xac8] ;  /* 0x0002b20000047ab9 */ /* 0x000fe40000000800 */
[----:B------:R-:W-:Y:S02]  /*16bd0*/  ISETP.GE.AND P4, PT, R64, UR4, PT ;  /* 0x0000000440007c0c */ /* 0x000fe4000bf86270 */
[----:B------:R-:W-:Y:S02]  /*16be0*/  ISETP.GE.AND P5, PT, R67, UR4, PT ;  /* 0x0000000443007c0c */ /* 0x000fe4000bfa6270 */
[----:B------:R-:W-:-:S09]  /*16bf0*/  ISETP.GE.AND P6, PT, R69, UR4, PT ;  /* 0x0000000445007c0c */ /* 0x000fd2000bfc6270 */
[CC--:B0-----:R-:W-:Y:S02]  /*16c00*/  @!P4 LEA R18, P0, R64.reuse, R28.reuse, 0x1 ;  /* 0x0000001c4012c211 */ /* 0x0c1fe400078008ff */
        /* <DEDUP_REMOVED lines=8> */
.L_x_4328:
[----:B------:R-:W-:Y:S05]  /*16c90*/  BSYNC B1 ;  /* 0x0000000000017941 */ /* 0x000fea0003800000 */
.L_x_4327:
[----:B---3--:R3:W0:Y:S01]  /*16ca0*/  SHFL.IDX PT, R3, R63, 0x2, 0x181f ;  /* 0x00581f003f037f89 */ /* 0x00862200000e0000 */
[----:B------:R-:W-:Y:S03]  /*16cb0*/  BSSY B1, `(.L_x_4329) ;  /* 0x0000010000017945 */ /* 0x000fe60003800000 */
[----:B----4-:R3:W4:Y:S01]  /*16cc0*/  SHFL.IDX PT, R18, R62, 0x2, 0x181f ;  /* 0x00581f003e127f89 */ /* 0x01072200000e0000 */
[----:B------:R-:W-:Y:S05]  /*16cd0*/  @P1 BRA `(.L_x_4330) ;  /* 0x0000000000341947 */ /* 0x000fea0003800000 */
[----:B------:R-:W-:Y:S02]  /*16ce0*/  ULDC UR4, c[0x0][0xac8] ;  /* 0x0002b20000047ab9 */ /* 0x000fe40000000800 */
[----:B------:R-:W-:Y:S02]  /*16cf0*/  ISETP.GE.AND P3, PT, R64, UR4, PT ;  /* 0x0000000440007c0c */ /* 0x000fe4000bf66270 */
[----:B------:R-:W-:Y:S02]  /*16d00*/  ISETP.GE.AND P4, PT, R67, UR4, PT ;  /* 0x0000000443007c0c */ /* 0x000fe4000bf86270 */
[----:B------:R-:W-:-:S09]  /*16d10*/  ISETP.GE.AND P5, PT, R69, UR4, PT ;  /* 0x0000000445007c0c */ /* 0x000fd2000bfa6270 */
[CC--:B----4-:R-:W-:Y:S02]  /*16d20*/  @!P3 LEA R12, P0, R64.reuse, R18.reuse, 0x1 ;  /* 0x00000012400cb211 */ /* 0x0d0fe400078008ff */
        /* <DEDUP_REMOVED lines=8> */
.L_x_4330:
[----:B------:R-:W-:Y:S05]  /*16db0*/  BSYNC B1 ;  /* 0x0000000000017941 */ /* 0x000fea0003800000 */
.L_x_4329:
        /* <DEDUP_REMOVED lines=8> */
[CC--:B--2---:R-:W-:Y:S02]  /*16e40*/  @!P2 LEA R8, P0, R64.reuse, R62.reuse, 0x1 ;  /* 0x0000003e4008a211 */ /* 0x0c4fe400078008ff */
[C---:B------:R-:W-:Y:S02]  /*16e50*/  @!P3 LEA R10, P1, R67.reuse, R62, 0x1 ;  /* 0x0000003e430ab211 */ /* 0x040fe400078208ff */
[-C--:B0-----:R-:W-:Y:S02]  /*16e60*/  @!P2 LEA.HI.X R9, R64, R63.reuse, R66, 0x1, P0 ;  /* 0x0000003f4009a211 */ /* 0x081fe400000f0c42 */
[----:B------:R-:W-:Y:S02]  /*16e70*/  @!P3 LEA.HI.X R11, R67, R63, R68, 0x1, P1 ;  /* 0x0000003f430bb211 */ /* 0x000fe400008f0c44 */
[----:B------:R-:W-:Y:S01]  /*16e80*/  ISETP.GE.AND P0, PT, R69, UR4, PT ;  /* 0x0000000445007c0c */ /* 0x000fe2000bf06270 */
[----:B------:R0:W-:Y:S04]  /*16e90*/  @!P2 ST.E.128 desc[UR52][R8.64], R4 ;  /* 0x000000040800a985 */ /* 0x0001e8000c101d34 */
[----:B------:R0:W-:Y:S08]  /*16ea0*/  @!P3 ST.E.128 desc[UR52][R10.64], R24 ;  /* 0x000000180a00b985 */ /* 0x0001f0000c101d34 */
[----:B------:R-:W-:Y:S05]  /*16eb0*/  @P0 BRA `(.L_x_4331) ;  /* 0x0000002000ac0947 */ /* 0x000fea0003800000 */
[----:B0-----:R-:W-:-:S04]  /*16ec0*/  LEA R4, P0, R69, R62, 0x1 ;  /* 0x0000003e45047211 */ /* 0x001fc800078008ff */
[----:B------:R-:W-:-:S05]  /*16ed0*/  LEA.HI.X R5, R69, R63, R70, 0x1, P0 ;  /* 0x0000003f45057211 */ /* 0x000fca00000f0c46 */
[----:B------:R0:W-:Y:S01]  /*16ee0*/  ST.E.128 desc[UR52][R4.64], R36 ;  /* 0x0000002404007985 */ /* 0x0001e2000c101d34 */
[----:B------:R-:W-:Y:S05]  /*16ef0*/  BRA `(.L_x_4331) ;  /* 0x00000020009c7947 */ /* 0x000fea0003800000 */
.L_x_4324:
        /* <DEDUP_REMOVED lines=11> */
[----:B------:R-:W-:Y:S01]  /*16fb0*/  ULDC.64 UR12, c[0x0][0xb38] ;  /* 0x0002ce00000c7ab9 */ /* 0x000fe20000000a00 */
[----:B------:R-:W-:-:S02]  /*16fc0*/  UIADD3 UR7, UR7, 0x33420, URZ ;  /* 0x0003342007077890 */ /* 0x000fc4000fffe03f */
[----:B------:R-:W-:Y:S02]  /*16fd0*/  UIMAD.WIDE.U32 UR8, UR43, UR12, UR8 ;  /* 0x0000000c2b0872a5 */ /* 0x000fe4000f8e0008 */
[----:B------:R-:W-:Y:S02]  /*16fe0*/  UPRMT UR7, URZ, 0x654, UR7 ;  /* 0x000006543f077896 */ /* 0x000fe40008000007 */
[----:B------:R-:W-:-:S03]  /*16ff0*/  UIMAD UR9, UR43, UR13, UR9 ;  /* 0x0000000d2b0972a4 */ /* 0x000fc6000f8e0209 */
[----:B------:R-:W-:Y:S02]  /*17000*/  ULDC.64 UR12, c[0x0][0xb40] ;  /* 0x0002d000000c7ab9 */ /* 0x000fe40000000a00 */
[----:B------:R-:W-:Y:S01]  /*17010*/  UIMAD UR4, UR4, UR12, URZ ;  /* 0x0000000c040472a4 */ /* 0x000fe2000f8e023f */
[----:B0-----:R-:W-:Y:S01]  /*17020*/  @P1 IMAD.HI.U32 R4, R11, R4, RZ ;  /* 0x000000040b041227 */ /* 0x001fe200078e00ff */
[----:B------:R-:W-:Y:S02]  /*17030*/  SYNCS.ARRIVE.TRANS64.RED.A1T0 RZ, [UR7], RZ ;  /* 0x000000ffffff79a7 */ /* 0x000fe40008100407 */
[----:B------:R-:W-:Y:S02]  /*17040*/  UIMAD UR4, UR10, UR13, UR4 ;  /* 0x0000000d0a0472a4 */ /* 0x000fe4000f8e0204 */
[----:B------:R-:W-:-:S03]  /*17050*/  UIMAD.WIDE.U32 UR10, UR10, UR12, UR8 ;  /* 0x0000000c0a0a72a5 */ /* 0x000fc6000f8e0008 */
[----:B------:R-:W-:Y:S01]  /*17060*/  ULDC.64 UR12, c[0x0][0xb48] ;  /* 0x0002d200000c7ab9 */ /* 0x000fe20000000a00 */
[----:B------:R-:W-:Y:S01]  /*17070*/  UIADD3 UR9, UR11, UR4, URZ ;  /* 0x000000040b097290 */ /* 0x000fe2000fffe03f */
[----:B-1----:R-:W-:Y:S02]  /*17080*/  @P1 SHF.R.U32.HI R9, RZ, R5, R4 ;  /* 0x00000005ff091219 */ /* 0x002fe40000011604 */
[----:B------:R-:W-:Y:S01]  /*17090*/  UMOV UR8, UR10 ;  /* 0x0000000a00087c82 */ /* 0x000fe20008000000 */
[----:B------:R-:W-:Y:S01]  /*170a0*/  ULDC.64 UR10, c[0x0][0xb30] ;  /* 0x0002cc00000a7ab9 */ /* 0x000fe20000000a00 */
[----:B------:R-:W-:Y:S01]  /*170b0*/  UIMAD.WIDE.U32 UR8, UR37, UR12, UR8 ;  /* 0x0000000c250872a5 */ /* 0x000fe2000f8e0008 */
[--C-:B------:R-:W-:Y:S01]  /*170c0*/  IMAD.MOV R6, RZ, RZ, -R9.reuse ;  /* 0x000000ffff067224 */ /* 0x100fe200078e0a09 */
[----:B------:R-:W-:Y:S02]  /*170d0*/  SHF.R.S32.HI R4, RZ, 0x1f, R9 ;  /* 0x0000001fff047819 */ /* 0x000fe40000011409 */
[----:B------:R-:W-:Y:S01]  /*170e0*/  UIMAD UR37, UR37, UR13, UR9 ;  /* 0x0000000d252572a4 */ /* 0x000fe2000f8e0209 */
[----:B------:R-:W-:-:S02]  /*170f0*/  IMAD R3, R3, R6, R11 ;  /* 0x0000000603037224 */ /* 0x000fc400078e020b */
[----:B------:R-:W-:Y:S02]  /*17100*/  IMAD R6, R4, UR10, RZ ;  /* 0x0000000a04067c24 */ /* 0x000fe4000f8e02ff */
[----:B------:R-:W-:Y:S02]  /*17110*/  IMAD.U32 R5, RZ, RZ, UR9 ;  /* 0x00000009ff057e24 */ /* 0x000fe4000f8e00ff */
[----:B------:R-:W-:Y:S01]  /*17120*/  IMAD.U32 R4, RZ, RZ, UR8 ;  /* 0x00000008ff047e24 */ /* 0x000fe2000f8e00ff */
[----:B------:R-:W-:Y:S01]  /*17130*/  ULDC.64 UR8, c[0x0][0xb28] ;  /* 0x0002ca0000087ab9 */ /* 0x000fe20000000a00 */
[----:B------:R-:W-:Y:S02]  /*17140*/  IMAD.U32 R5, RZ, RZ, UR37 ;  /* 0x00000025ff057e24 */ /* 0x000fe4000f8e00ff */
[C---:B------:R-:W-:Y:S01]  /*17150*/  IMAD R11, R9.reuse, UR11, R6 ;  /* 0x0000000b090b7c24 */ /* 0x040fe2000f8e0206 */
[----:B------:R-:W-:Y:S01]  /*17160*/  SHF.R.S32.HI R6, RZ, 0x1f, R3 ;  /* 0x0000001fff067819 */ /* 0x000fe20000011403 */
[----:B------:R-:W-:-:S04]  /*17170*/  IMAD.WIDE.U32 R4, R9, UR10, R4 ;  /* 0x0000000a09047c25 */ /* 0x000fc8000f8e0004 */
[----:B------:R-:W-:Y:S02]  /*17180*/  IMAD R6, R6, UR8, RZ ;  /* 0x0000000806067c24 */ /* 0x000fe4000f8e02ff */
[----:B------:R-:W-:Y:S02]  /*17190*/  IMAD.IADD R5, R5, 0x1, R11 ;  /* 0x0000000105057824 */ /* 0x000fe400078e020b */
        /* <DEDUP_REMOVED lines=9> */
[C---:B------:R-:W-:Y:S01]  /*17230*/  VIADD R11, R17.reuse, 0x28 ;  /* 0x00000028110b7836 */ /* 0x040fe20000000000 */
[----:B------:R-:W-:Y:S01]  /*17240*/  ULDC UR4, c[0x0][0xac8] ;  /* 0x0002b20000047ab9 */ /* 0x000fe20000000800 */
[C---:B------:R-:W-:Y:S01]  /*17250*/  VIADD R13, R17.reuse, 0x30 ;  /* 0x00000030110d7836 */ /* 0x040fe20000000000 */
[C---:B------:R-:W-:Y:S01]  /*17260*/  ISETP.GE.AND P2, PT, R17.reuse, UR4, PT ;  /* 0x0000000411007c0c */ /* 0x040fe2000bf46270 */
[----:B------:R-:W-:Y:S01]  /*17270*/  VIADD R25, R17, 0x38 ;  /* 0x0000003811197836 */ /* 0x000fe20000000000 */
[----:B------:R-:W-:Y:S01]  /*17280*/  ISETP.GE.AND P3, PT, R11, UR4, PT ;  /* 0x000000040b007c0c */ /* 0x000fe2000bf66270 */
[C---:B------:R-:W-:Y:S01]  /*17290*/  VIADD R27, R17.reuse, 0x40 ;  /* 0x00000040111b7836 */ /* 0x040fe20000000000 */
[----:B------:R-:W-:Y:S01]  /*172a0*/  ISETP.GE.AND P1, PT, R224, UR4, PT ;  /* 0x00000004e0007c0c */ /* 0x000fe2000bf26270 */
[----:B------:R-:W-:Y:S01]  /*172b0*/  VIADD R29, R17, 0x48 ;  /* 0x00000048111d7836 */ /* 0x000fe20000000000 */
[----:B------:R-:W-:Y:S01]  /*172c0*/  ISETP.GE.AND P5, PT, R13, UR4, PT ;  /* 0x000000040d007c0c */ /* 0x000fe2000bfa6270 */
[----:B------:R-:W-:Y:S01]  /*172d0*/  VIADD R31, R17, 0xb0 ;  /* 0x000000b0111f7836 */ /* 0x000fe20000000000 */
[----:B------:R-:W-:-:S02]  /*172e0*/  ISETP.GE.AND P0, PT, R223, UR4, PT ;  /* 0x00000004df007c0c */ /* 0x000fc4000bf06270 */
[----:B------:R-:W-:Y:S02]  /*172f0*/  SHF.R.S32.HI R10, RZ, 0x1f, R11 ;  /* 0x0000001fff0a7819 */ /* 0x000fe4000001140b */
[----:B------:R-:W-:Y:S01]  /*17300*/  SHF.R.S32.HI R14, RZ, 0x1f, R13 ;  /* 0x0000001fff0e7819 */ /* 0x000fe2000001140d */
[----:B-12---:R-:W-:Y:S01]  /*17310*/  @!P2 IMAD.WIDE R8, R17, 0x4, R4 ;  /* 0x000000041108a825 */ /* 0x006fe200078e0204 */
[----:B------:R-:W-:Y:S02]  /*17320*/  SHF.R.S32.HI R15, RZ, 0x1f, R221 ;  /* 0x0000001fff0f7819 */ /* 0x000fe400000114dd */
[C---:B------:R-:W-:Y:S02]  /*17330*/  @!P3 LEA R18, P4, R11.reuse, R4, 0x2 ;  /* 0x000000040b12b211 */ /* 0x040fe400078810ff */
[----:B------:R1:W-:Y:S01]  /*17340*/  @!P2 ST.E.64 desc[UR52][R8.64], R98 ;  /* 0x000000620800a985 */ /* 0x0003e2000c101b34 */
[----:B------:R-:W-:Y:S02]  /*17350*/  ISETP.GE.AND P2, PT, R222, UR4, PT ;  /* 0x00000004de007c0c */ /* 0x000fe4000bf46270 */
[----:B------:R-:W-:-:S02]  /*17360*/  @!P3 LEA.HI.X R19, R11, R5, R10, 0x2, P4 ;  /* 0x000000050b13b211 */ /* 0x000fc400020f140a */
[CC--:B------:R-:W-:Y:S02]  /*17370*/  @!P1 LEA R10, P4, R224.reuse, R4.reuse, 0x2 ;  /* 0x00000004e00a9211 */ /* 0x0c0fe400078810ff */
[-C--:B------:R-:W-:Y:S02]  /*17380*/  @!P5 LEA R20, P6, R13, R4.reuse, 0x2 ;  /* 0x000000040d14d211 */ /* 0x080fe400078c10ff */
[-C--:B------:R-:W-:Y:S02]  /*17390*/  @!P1 LEA.HI.X R11, R224, R5.reuse, R229, 0x2, P4 ;  /* 0x00000005e00b9211 */ /* 0x080fe400020f14e5 */
[----:B------:R-:W-:Y:S02]  /*173a0*/  @!P0 LEA R12, P4, R223, R4, 0x2 ;  /* 0x00000004df0c8211 */ /* 0x000fe400078810ff */
[-C--:B------:R-:W-:Y:S01]  /*173b0*/  @!P5 LEA.HI.X R21, R13, R5.reuse, R14, 0x2, P6 ;  /* 0x000000050d15d211 */ /* 0x080fe200030f140e */
[----:B------:R2:W-:Y:S01]  /*173c0*/  @!P1 ST.E.64 desc[UR52][R10.64], R96 ;  /* 0x000000600a009985 */ /* 0x0005e2000c101b34 */
[----:B------:R-:W-:-:S02]  /*173d0*/  @!P0 LEA.HI.X R13, R223, R5, R228, 0x2, P4 ;  /* 0x00000005df0d8211 */ /* 0x000fc400020f14e4 */
[----:B------:R-:W-:Y:S02]  /*173e0*/  ISETP.GE.AND P4, PT, R221, UR4, PT ;  /* 0x00000004dd007c0c */ /* 0x000fe4000bf86270 */
[C---:B-1----:R-:W-:Y:S01]  /*173f0*/  @!P2 LEA R8, P1, R222.reuse, R4, 0x2 ;  /* 0x00000004de08a211 */ /* 0x042fe200078210ff */
[----:B------:R1:W-:Y:S01]  /*17400*/  @!P0 ST.E.64 desc[UR52][R12.64], R90 ;  /* 0x0000005a0c008985 */ /* 0x0003e2000c101b34 */
[----:B------:R-:W-:Y:S02]  /*17410*/  ISETP.GE.AND P0, PT, R25, UR4, PT ;  /* 0x0000000419007c0c */ /* 0x000fe4000bf06270 */
[----:B------:R-:W-:Y:S02]  /*17420*/  @!P2 LEA.HI.X R9, R222, R5, R227, 0x2, P1 ;  /* 0x00000005de09a211 */ /* 0x000fe400008f14e3 */
[----:B------:R-:W-:-:S03]  /*17430*/  ISETP.GE.AND P1, PT, R27, UR4, PT ;  /* 0x000000041b007c0c */ /* 0x000fc6000bf26270 */
[----:B------:R3:W-:Y:S01]  /*17440*/  @!P2 ST.E.64 desc[UR52][R8.64], R88 ;  /* 0x000000580800a985 */ /* 0x0007e2000c101b34 */
[----:B------:R-:W-:Y:S02]  /*17450*/  ISETP.GE.AND P2, PT, R29, UR4, PT ;  /* 0x000000041d007c0c */ /* 0x000fe4000bf46270 */
[CC--:B------:R-:W-:Y:S02]  /*17460*/  @!P4 LEA R14, P6, R221.reuse, R4.reuse, 0x2 ;  /* 0x00000004dd0ec211 */ /* 0x0c0fe400078c10ff */
[----:B--2---:R-:W-:Y:S02]  /*17470*/  SHF.R.S32.HI R11, RZ, 0x1f, R25 ;  /* 0x0000001fff0b7819 */ /* 0x004fe40000011419 */
[-C--:B------:R-:W-:Y:S02]  /*17480*/  @!P4 LEA.HI.X R15, R221, R5.reuse, R15, 0x2, P6 ;  /* 0x00000005dd0fc211 */ /* 0x080fe400030f140f */
[CC--:B------:R-:W-:Y:S02]  /*17490*/  @!P0 LEA R10, P6, R25.reuse, R4.reuse, 0x2 ;  /* 0x00000004190a8211 */ /* 0x0c0fe400078c10ff */
[----:B-1----:R-:W-:Y:S01]  /*174a0*/  SHF.R.S32.HI R13, RZ, 0x1f, R27 ;  /* 0x0000001fff0d7819 */ /* 0x002fe2000001141b */
[----:B------:R1:W-:Y:S01]  /*174b0*/  @!P4 ST.E.64 desc[UR52][R14.64], R82 ;  /* 0x000000520e00c985 */ /* 0x0003e2000c101b34 */
[----:B------:R-:W-:Y:S01]  /*174c0*/  @!P0 LEA.HI.X R11, R25, R5, R11, 0x2, P6 ;  /* 0x00000005190b8211 */ /* 0x000fe200030f140b */
[----:B------:R-:W-:Y:S01]  /*174d0*/  VIADD R25, R17, 0x50 ;  /* 0x0000005011197836 */ /* 0x000fe20000000000 */
[----:B------:R-:W-:Y:S01]  /*174e0*/  @!P1 LEA R12, P4, R27, R4, 0x2 ;  /* 0x000000041b0c9211 */ /* 0x000fe200078810ff */
[----:B------:R2:W-:Y:S01]  /*174f0*/  @!P3 ST.E.64 desc[UR52][R18.64], R80 ;  /* 0x000000501200b985 */ /* 0x0005e2000c101b34 */
[----:B---3--:R-:W-:-:S02]  /*17500*/  SHF.R.S32.HI R9, RZ, 0x1f, R29 ;  /* 0x0000001fff097819 */ /* 0x008fc4000001141d */
[-C--:B------:R-:W-:Y:S01]  /*17510*/  @!P1 LEA.HI.X R13, R27, R5.reuse, R13, 0x2, P4 ;  /* 0x000000051b0d9211 */ /* 0x080fe200020f140d */
[----:B------:R-:W-:Y:S01]  /*17520*/  VIADD R27, R17, 0x58 ;  /* 0x00000058111b7836 */ /* 0x000fe20000000000 */
[----:B------:R-:W-:Y:S01]  /*17530*/  @!P2 LEA R8, P6, R29, R4, 0x2 ;  /* 0x000000041d08a211 */ /* 0x000fe200078c10ff */
[----:B------:R3:W-:Y:S01]  /*17540*/  @!P5 ST.E.64 desc[UR52][R20.64], R74 ;  /* 0x0000004a1400d985 */ /* 0x0007e2000c101b34 */
[----:B------:R-:W-:Y:S02]  /*17550*/  ISETP.GE.AND P4, PT, R25, UR4, PT ;  /* 0x0000000419007c0c */ /* 0x000fe4000bf86270 */
[----:B------:R-:W-:Y:S01]  /*17560*/  @!P2 LEA.HI.X R9, R29, R5, R9, 0x2, P6 ;  /* 0x000000051d09a211 */ /* 0x000fe200030f1409 */
[----:B------:R-:W-:Y:S01]  /*17570*/  VIADD R29, R17, 0x60 ;  /* 0x00000060111d7836 */ /* 0x000fe20000000000 */
[----:B------:R-:W-:Y:S01]  /*17580*/  ISETP.GE.AND P5, PT, R27, UR4, PT ;  /* 0x000000041b007c0c */ /* 0x000fe2000bfa6270 */
[----:B------:R4:W-:Y:S01]  /*17590*/  @!P0 ST.E.64 desc[UR52][R10.64], R72 ;  /* 0x000000480a008985 */ /* 0x0009e2000c101b34 */
[----:B-1----:R-:W-:-:S02]  /*175a0*/  SHF.R.S32.HI R15, RZ, 0x1f, R25 ;  /* 0x0000001fff0f7819 */ /* 0x002fc40000011419 */
[----:B------:R-:W-:Y:S01]  /*175b0*/  ISETP.GE.AND P3, PT, R29, UR4, PT ;  /* 0x000000041d007c0c */ /* 0x000fe2000bf66270 */
[----:B------:R1:W-:Y:S01]  /*175c0*/  @!P1 ST.E.64 desc[UR52][R12.64], R66 ;  /* 0x000000420c009985 */ /* 0x0003e2000c101b34 */
[----:B--2---:R-:W-:Y:S02]  /*175d0*/  SHF.R.S32.HI R19, RZ, 0x1f, R27 ;  /* 0x0000001fff137819 */ /* 0x004fe4000001141b */
[----:B------:R-:W-:Y:S01]  /*175e0*/  SHF.R.S32.HI R24, RZ, 0x1f, R29 ;  /* 0x0000001fff187819 */ /* 0x000fe2000001141d */
[----:B------:R2:W-:Y:S01]  /*175f0*/  @!P2 ST.E.64 desc[UR52][R8.64], R64 ;  /* 0x000000400800a985 */ /* 0x0005e2000c101b34 */
[----:B------:R-:W-:-:S03]  /*17600*/  @!P4 LEA R14, P6, R25, R4, 0x2 ;  /* 0x00000004190ec211 */ /* 0x000fc600078c10ff */
[-C--:B------:R-:W-:Y:S02]  /*17610*/  @!P5 LEA R18, P0, R27, R4.reuse, 0x2 ;  /* 0x000000041b12d211 */ /* 0x080fe400078010ff */
[-C--:B------:R-:W-:Y:S01]  /*17620*/  @!P4 LEA.HI.X R15, R25, R5.reuse, R15, 0x2, P6 ;  /* 0x00000005190fc211 */ /* 0x080fe200030f140f */
[----:B------:R-:W-:Y:S01]  /*17630*/  VIADD R25, R17, 0x68 ;  /* 0x0000006811197836 */ /* 0x000fe20000000000 */
[-C--:B------:R-:W-:Y:S01]  /*17640*/  @!P5 LEA.HI.X R19, R27, R5.reuse, R19, 0x2, P0 ;  /* 0x000000051b13d211 */ /* 0x080fe200000f1413 */
[----:B------:R-:W-:Y:S01]  /*17650*/  VIADD R27, R17, 0x70 ;  /* 0x00000070111b7836 */ /* 0x000fe20000000000 */
[----:B---3--:R-:W-:Y:S01]  /*17660*/  @!P3 LEA R20, P6, R29, R4, 0x2 ;  /* 0x000000041d14b211 */ /* 0x008fe200078c10ff */
[----:B------:R-:W-:Y:S01]  /*17670*/  @!P4 ST.E.64 desc[UR52][R14.64], R58 ;  /* 0x0000003a0e00c985 */ /* 0x000fe2000c101b34 */
[----:B------:R-:W-:Y:S02]  /*17680*/  ISETP.GE.AND P0, PT, R25, UR4, PT ;  /* 0x0000000419007c0c */ /* 0x000fe4000bf06270 */
[----:B------:R-:W-:Y:S01]  /*17690*/  @!P3 LEA.HI.X R21, R29, R5, R24, 0x2, P6 ;  /* 0x000000051d15b211 */ /* 0x000fe200030f1418 */
[----:B------:R-:W-:Y:S01]  /*176a0*/  VIADD R29, R17, 0x78 ;  /* 0x00000078111d7836 */ /* 0x000fe20000000000 */
[----:B------:R-:W-:Y:S01]  /*176b0*/  ISETP.GE.AND P1, PT, R27, UR4, PT ;  /* 0x000000041b007c0c */ /* 0x000fe2000bf26270 */
[----:B------:R-:W-:Y:S01]  /*176c0*/  @!P5 ST.E.64 desc[UR52][R18.64], R56 ;  /* 0x000000381200d985 */ /* 0x000fe2000c101b34 */
[----:B----4-:R-:W-:-:S02]  /*176d0*/  SHF.R.S32.HI R11, RZ, 0x1f, R25 ;  /* 0x0000001fff0b7819 */ /* 0x010fc40000011419 */
[----:B------:R-:W-:Y:S01]  /*176e0*/  ISETP.GE.AND P2, PT, R29, UR4, PT ;  /* 0x000000041d007c0c */ /* 0x000fe2000bf46270 */
[----:B------:R3:W-:Y:S01]  /*176f0*/  @!P3 ST.E.64 desc[UR52][R20.64], R50 ;  /* 0x000000321400b985 */ /* 0x0007e2000c101b34 */
[----:B-1----:R-:W-:Y:S02]  /*17700*/  SHF.R.S32.HI R13, RZ, 0x1f, R27 ;  /* 0x0000001fff0d7819 */ /* 0x002fe4000001141b */
[----:B------:R-:W-:Y:S02]  /*17710*/  SHF.R.S32.HI R24, RZ, 0x1f, R29 ;  /* 0x0000001fff187819 */ /* 0x000fe4000001141d */
[----:B------:R-:W-:-:S03]  /*17720*/  @!P0 LEA R10, P6, R25, R4, 0x2 ;  /* 0x00000004190a8211 */ /* 0x000fc600078c10ff */
[-C--:B------:R-:W-:Y:S02]  /*17730*/  @!P1 LEA R12, P4, R27, R4.reuse, 0x2 ;  /* 0x000000041b0c9211 */ /* 0x080fe400078810ff */
[-C--:B------:R-:W-:Y:S01]  /*17740*/  @!P0 LEA.HI.X R11, R25, R5.reuse, R11, 0x2, P6 ;  /* 0x00000005190b8211 */ /* 0x080fe200030f140b */
[----:B------:R-:W-:Y:S01]  /*17750*/  VIADD R25, R17, 0x80 ;  /* 0x0000008011197836 */ /* 0x000fe20000000000 */
[-C--:B------:R-:W-:Y:S01]  /*17760*/  @!P1 LEA.HI.X R13, R27, R5.reuse, R13, 0x2, P4 ;  /* 0x000000051b0d9211 */ /* 0x080fe200020f140d */
[----:B------:R-:W-:Y:S01]  /*17770*/  VIADD R27, R17, 0x88 ;  /* 0x00000088111b7836 */ /* 0x000fe20000000000 */
[----:B--2---:R-:W-:Y:S01]  /*17780*/  @!P2 LEA R8, P6, R29, R4, 0x2 ;  /* 0x000000041d08a211 */ /* 0x004fe200078c10ff */
[----:B---3--:R-:W-:Y:S01]  /*17790*/  VIADD R21, R17, 0x98 ;  /* 0x0000009811157836 */ /* 0x008fe20000000000 */
[----:B------:R-:W-:Y:S01]  /*177a0*/  ISETP.GE.AND P4, PT, R25, UR4, PT ;  /* 0x0000000419007c0c */ /* 0x000fe2000bf86270 */
[----:B------:R1:W-:Y:S01]  /*177b0*/  @!P0 ST.E.64 desc[UR52][R10.64], R48 ;  /* 0x000000300a008985 */ /* 0x0003e2000c101b34 */
[----:B------:R-:W-:Y:S01]  /*177c0*/  @!P2 LEA.HI.X R9, R29, R5, R24, 0x2, P6 ;  /* 0x000000051d09a211 */ /* 0x000fe200030f1418 */
[----:B------:R-:W-:Y:S01]  /*177d0*/  VIADD R29, R17, 0x90 ;  /* 0x00000090111d7836 */ /* 0x000fe20000000000 */
[----:B------:R-:W-:Y:S01]  /*177e0*/  ISETP.GE.AND P5, PT, R27, UR4, PT ;  /* 0x000000041b007c0c */ /* 0x000fe2000bfa6270 */
[----:B------:R-:W-:Y:S01]  /*177f0*/  @!P1 ST.E.64 desc[UR52][R12.64], R42 ;  /* 0x0000002a0c009985 */ /* 0x000fe2000c101b34 */
[----:B------:R-:W-:-:S02]  /*17800*/  SHF.R.S32.HI R15, RZ, 0x1f, R25 ;  /* 0x0000001fff0f7819 */ /* 0x000fc40000011419 */
[----:B------:R-:W-:Y:S01]  /*17810*/  ISETP.GE.AND P3, PT, R29, UR4, PT ;  /* 0x000000041d007c0c */ /* 0x000fe2000bf66270 */
[----:B------:R2:W-:Y:S01]  /*17820*/  @!P2 ST.E.64 desc[UR52][R8.64], R104 ;  /* 0x000000680800a985 */ /* 0x0005e2000c101b34 */
[----:B------:R-:W-:Y:S02]  /*17830*/  ISETP.GE.AND P0, PT, R21, UR4, PT ;  /* 0x0000000415007c0c */ /* 0x000fe4000bf06270 */
[----:B------:R-:W-:Y:S02]  /*17840*/  SHF.R.S32.HI R19, RZ, 0x1f, R29 ;  /* 0x0000001fff137819 */ /* 0x000fe4000001141d */
[C---:B------:R-:W-:Y:S02]  /*17850*/  @!P4 LEA R14, P6, R25.reuse, R4, 0x2 ;  /* 0x00000004190ec211 */ /* 0x040fe400078c10ff */
[----:B------:R-:W-:Y:S02]  /*17860*/  SHF.R.S32.HI R26, RZ, 0x1f, R21 ;  /* 0x0000001fff1a7819 */ /* 0x000fe40000011415 */
[----:B------:R-:W-:-:S02]  /*17870*/  @!P4 LEA.HI.X R15, R25, R5, R15, 0x2, P6 ;  /* 0x00000005190fc211 */ /* 0x000fc400030f140f */
[----:B------:R-:W-:Y:S02]  /*17880*/  SHF.R.S32.HI R25, RZ, 0x1f, R27 ;  /* 0x0000001fff197819 */ /* 0x000fe4000001141b */
[-C--:B------:R-:W-:Y:S01]  /*17890*/  @!P5 LEA R24, P6, R27, R4.reuse, 0x2 ;  /* 0x000000041b18d211 */ /* 0x080fe200078c10ff */
[----:B------:R3:W-:Y:S01]  /*178a0*/  @!P4 ST.E.64 desc[UR52][R14.64], R106 ;  /* 0x0000006a0e00c985 */ /* 0x0007e2000c101b34 */
[-C--:B-1----:R-:W-:Y:S02]  /*178b0*/  @!P0 LEA R10, P2, R21, R4.reuse, 0x2 ;  /* 0x00000004150a8211 */ /* 0x082fe400078410ff */
[-C--:B------:R-:W-:Y:S01]  /*178c0*/  @!P5 LEA.HI.X R25, R27, R5.reuse, R25, 0x2, P6 ;  /* 0x000000051b19d211 */ /* 0x080fe200030f1419 */
[----:B------:R-:W-:Y:S01]  /*178d0*/  VIADD R27, R17, 0xa0 ;  /* 0x000000a0111b7836 */ /* 0x000fe20000000000 */
[----:B------:R-:W-:Y:S02]  /*178e0*/  @!P3 LEA R18, P6, R29, R4, 0x2 ;  /* 0x000000041d12b211 */ /* 0x000fe400078c10ff */
[-C--:B------:R-:W-:Y:S01]  /*178f0*/  @!P0 LEA.HI.X R11, R21, R5.reuse, R26, 0x2, P2 ;  /* 0x00000005150b8211 */ /* 0x080fe200010f141a */
[----:B------:R4:W-:Y:S01]  /*17900*/  @!P5 ST.E.64 desc[UR52][R24.64], R112 ;  /* 0x000000701800d985 */ /* 0x0009e2000c101b34 */
[----:B------:R-:W-:Y:S01]  /*17910*/  @!P3 LEA.HI.X R19, R29, R5, R19, 0x2, P6 ;  /* 0x000000051d13b211 */ /* 0x000fe200030f1413 */
[----:B------:R-:W-:Y:S01]  /*17920*/  VIADD R29, R17, 0xa8 ;  /* 0x000000a8111d7836 */ /* 0x000fe20000000000 */
[----:B------:R-:W-:-:S02]  /*17930*/  ISETP.GE.AND P1, PT, R27, UR4, PT ;  /* 0x000000041b007c0c */ /* 0x000fc4000bf26270 */
[----:B------:R-:W-:Y:S01]  /*17940*/  ISETP.GE.AND P2, PT, R31, UR4, PT ;  /* 0x000000041f007c0c */ /* 0x000fe2000bf46270 */
[----:B------:R4:W-:Y:S01]  /*17950*/  @!P3 ST.E.64 desc[UR52][R18.64], R116 ;  /* 0x000000741200b985 */ /* 0x0009e2000c101b34 */
[----:B------:R-:W-:Y:S02]  /*17960*/  ISETP.GE.AND P4, PT, R29, UR4, PT ;  /* 0x000000041d007c0c */ /* 0x000fe4000bf86270 */
[----:B------:R-:W-:Y:S01]  /*17970*/  SHF.R.S32.HI R28, RZ, 0x1f, R27 ;  /* 0x0000001fff1c7819 */ /* 0x000fe2000001141b */
[----:B------:R4:W-:Y:S01]  /*17980*/  @!P0 ST.E.64 desc[UR52][R10.64], R124 ;  /* 0x0000007c0a008985 */ /* 0x0009e2000c101b34 */
[----:B------:R-:W-:Y:S02]  /*17990*/  ISETP.GE.AND P5, PT, R220, UR4, PT ;  /* 0x00000004dc007c0c */ /* 0x000fe4000bfa6270 */
[----:B--2---:R-:W-:Y:S02]  /*179a0*/  SHF.R.S32.HI R9, RZ, 0x1f, R29 ;  /* 0x0000001fff097819 */ /* 0x004fe4000001141d */
[----:B------:R-:W-:-:S02]  /*179b0*/  SHF.R.S32.HI R13, RZ, 0x1f, R31 ;  /* 0x0000001fff0d7819 */ /* 0x000fc4000001141f */
[CC--:B------:R-:W-:Y:S02]  /*179c0*/  @!P1 LEA R20, P6, R27.reuse, R4.reuse, 0x2 ;  /* 0x000000041b149211 */ /* 0x0c0fe400078c10ff */
[----:B---3--:R-:W-:Y:S02]  /*179d0*/  SHF.R.S32.HI R15, RZ, 0x1f, R220 ;  /* 0x0000001fff0f7819 */ /* 0x008fe400000114dc */
[----:B------:R-:W-:Y:S02]  /*179e0*/  @!P1 LEA.HI.X R21, R27, R5, R28, 0x2, P6 ;  /* 0x000000051b159211 */ /* 0x000fe400030f141c */
[----:B------:R-:W-:-:S03]  /*179f0*/  @!P4 LEA R8, P6, R29, R4, 0x2 ;  /* 0x000000041d08c211 */ /* 0x000fc600078c10ff */
[----:B------:R4:W-:Y:S01]  /*17a00*/  @!P1 ST.E.64 desc[UR52][R20.64], R130 ;  /* 0x0000008214009985 */ /* 0x0009e2000c101b34 */
[----:B------:R-:W-:Y:S02]  /*17a10*/  @!P4 LEA.HI.X R9, R29, R5, R9, 0x2, P6 ;  /* 0x000000051d09c211 */ /* 0x000fe400030f1409 */
[----:B------:R-:W-:-:S03]  /*17a20*/  @!P2 LEA R12, P6, R31, R4, 0x2 ;  /* 0x000000041f0ca211 */ /* 0x000fc600078c10ff */
[----:B------:R4:W-:Y:S01]  /*17a30*/  @!P4 ST.E.64 desc[UR52][R8.64], R132 ;  /* 0x000000840800c985 */ /* 0x0009e2000c101b34 */
[----:B------:R-:W-:Y:S02]  /*17a40*/  @!P2 LEA.HI.X R13, R31, R5, R13, 0x2, P6 ;  /* 0x000000051f0da211 */ /* 0x000fe400030f140d */
[----:B------:R-:W-:-:S03]  /*17a50*/  @!P5 LEA R4, P6, R220, R4, 0x2 ;  /* 0x00000004dc04d211 */ /* 0x000fc600078c10ff */
[----:B------:R4:W-:Y:S01]  /*17a60*/  @!P2 ST.E.64 desc[UR52][R12.64], R138 ;  /* 0x0000008a0c00a985 */ /* 0x0009e2000c101b34 */
[----:B------:R-:W-:-:S05]  /*17a70*/  @!P5 LEA.HI.X R5, R220, R5, R15, 0x2, P6 ;  /* 0x00000005dc05d211 */ /* 0x000fca00030f140f */
[----:B------:R4:W-:Y:S04]  /*17a80*/  @!P5 ST.E.64 desc[UR52][R4.64], R140 ;  /* 0x0000008c0400d985 */ /* 0x0009e8000c101b34 */
.L_x_4333:
[----:B------:R-:W-:Y:S05]  /*17a90*/  BSYNC B1 ;  /* 0x0000000000017941 */ /* 0x000fea0003800000 */
.L_x_4332:
[----:B------:R-:W-:Y:S01]  /*17aa0*/  ISETP.GE.AND P0, PT, R7, R0, PT ;  /* 0x000000000700720c */ /* 0x000fe20003f06270 */
[----:B----4-:R3:W4:Y:S04]  /*17ab0*/  SHFL.IDX PT, R9, R3, 0x1, 0x1c1f ;  /* 0x003c1f0003097f89 */ /* 0x01072800000e0000 */
[----:B------:R3:W0:Y:S08]  /*17ac0*/  SHFL.IDX PT, R8, R6, 0x1, 0x1c1f ;  /* 0x003c1f0006087f89 */ /* 0x00063000000e0000 */
[----:B---3--:R-:W-:Y:S05]  /*17ad0*/  @P0 BRA `(.L_x_4331) ;  /* 0x0000001400a40947 */ /* 0x008fea0003800000 */
[----:B------:R-:W-:Y:S01]  /*17ae0*/  ULDC UR4, c[0x0][0xac8] ;  /* 0x0002b20000047ab9 */ /* 0x000fe20000000800 */
[C---:B------:R-:W-:Y:S01]  /*17af0*/  VIADD R15, R17.reuse, 0x28 ;  /* 0x00000028110f7836 */ /* 0x040fe20000000000 */
[----:B------:R-:W-:Y:S01]  /*17b00*/  ISETP.GE.AND P2, PT, R224, UR4, PT ;  /* 0x00000004e0007c0c */ /* 0x000fe2000bf46270 */
[C---:B------:R-:W-:Y:S01]  /*17b10*/  VIADD R21, R17.reuse, 0x30 ;  /* 0x0000003011157836 */ /* 0x040fe20000000000 */
[C---:B------:R-:W-:Y:S01]  /*17b20*/  ISETP.GE.AND P1, PT, R17.reuse, UR4, PT ;  /* 0x0000000411007c0c */ /* 0x040fe2000bf26270 */
[----:B0-----:R-:W-:Y:S01]  /*17b30*/  VIADD R3, R17, 0x38 ;  /* 0x0000003811037836 */ /* 0x001fe20000000000 */
[----:B------:R-:W-:Y:S01]  /*17b40*/  ISETP.GE.AND P3, PT, R223, UR4, PT ;  /* 0x00000004df007c0c */ /* 0x000fe2000bf66270 */
[----:B------:R-:W-:Y:S01]  /*17b50*/  VIADD R19, R17, 0x40 ;  /* 0x0000004011137836 */ /* 0x000fe20000000000 */
[----:B------:R-:W-:Y:S01]  /*17b60*/  ISETP.GE.AND P4, PT, R21, UR4, PT ;  /* 0x0000000415007c0c */ /* 0x000fe2000bf86270 */
[----:B------:R-:W-:Y:S01]  /*17b70*/  VIADD R25, R17, 0x58 ;  /* 0x0000005811197836 */ /* 0x000fe20000000000 */
[----:B------:R-:W-:Y:S01]  /*17b80*/  ISETP.GE.AND P5, PT, R3, UR4, PT ;  /* 0x0000000403007c0c */ /* 0x000fe2000bfa6270 */
[----:B------:R-:W-:Y:S01]  /*17b90*/  VIADD R27, R17, 0xb0 ;  /* 0x000000b0111b7836 */ /* 0x000fe20000000000 */
[----:B------:R-:W-:-:S03]  /*17ba0*/  SHF.R.S32.HI R0, RZ, 0x1f, R221 ;  /* 0x0000001fff007819 */ /* 0x000fc600000114dd */
[CC--:B------:R-:W-:Y:S02]  /*17bb0*/  @!P2 LEA R6, P0, R224.reuse, R8.reuse, 0x2 ;  /* 0x00000008e006a211 */ /* 0x0c0fe400078010ff */
[----:B-12-4-:R-:W-:Y:S02]  /*17bc0*/  @!P1 IMAD.WIDE R4, R17, 0x4, R8 ;  /* 0x0000000411049825 */ /* 0x016fe400078e0208 */
[----:B------:R-:W-:Y:S02]  /*17bd0*/  @!P2 LEA.HI.X R7, R224, R9, R229, 0x2, P0 ;  /* 0x00000009e007a211 */ /* 0x000fe400000f14e5 */
[----:B------:R-:W-:Y:S01]  /*17be0*/  ISETP.GE.AND P0, PT, R221, UR4, PT ;  /* 0x00000004dd007c0c */ /* 0x000fe2000bf06270 */
[----:B------:R0:W-:Y:S01]  /*17bf0*/  @!P1 ST.E.64 desc[UR52][R4.64], R94 ;  /* 0x0000005e04009985 */ /* 0x0001e2000c101b34 */
[----:B------:R-:W-:-:S03]  /*17c00*/  @!P3 LEA R10, P1, R223, R8, 0x2 ;  /* 0x00000008df0ab211 */ /* 0x000fc600078210ff */
[----:B------:R1:W-:Y:S01]  /*17c10*/  @!P2 ST.E.64 desc[UR52][R6.64], R92 ;  /* 0x0000005c0600a985 */ /* 0x0003e2000c101b34 */
[----:B------:R-:W-:Y:S02]  /*17c20*/  ISETP.GE.AND P2, PT, R15, UR4, PT ;  /* 0x000000040f007c0c */ /* 0x000fe4000bf46270 */
[----:B------:R-:W-:Y:S02]  /*17c30*/  @!P3 LEA.HI.X R11, R223, R9, R228, 0x2, P1 ;  /* 0x00000009df0bb211 */ /* 0x000fe400008f14e4 */
[----:B------:R-:W-:-:S03]  /*17c40*/  ISETP.GE.AND P1, PT, R222, UR4, PT ;  /* 0x00000004de007c0c */ /* 0x000fc6000bf26270 */
[CC--:B------:R-:W-:Y:S01]  /*17c50*/  @!P0 LEA R12, P6, R221.reuse, R8.reuse, 0x2 ;  /* 0x00000008dd0c8211 */ /* 0x0c0fe200078c10ff */
[----:B------:R2:W-:Y:S01]  /*17c60*/  @!P3 ST.E.64 desc[UR52][R10.64], R86 ;  /* 0x000000560a00b985 */ /* 0x0005e2000c101b34 */
[----:B0-----:R-:W-:Y:S02]  /*17c70*/  SHF.R.S32.HI R5, RZ, 0x1f, R15 ;  /* 0x0000001fff057819 */ /* 0x001fe4000001140f */
[----:B------:R-:W-:Y:S02]  /*17c80*/  @!P0 LEA.HI.X R13, R221, R9, R0, 0x2, P6 ;  /* 0x00000009dd0d8211 */ /* 0x000fe400030f1400 */
[-C--:B-1----:R-:W-:Y:S02]  /*17c90*/  @!P2 LEA R6, P3, R15, R8.reuse, 0x2 ;  /* 0x000000080f06a211 */ /* 0x082fe400078610ff */
[----:B------:R-:W-:Y:S02]  /*17ca0*/  SHF.R.S32.HI R0, RZ, 0x1f, R3 ;  /* 0x0000001fff007819 */ /* 0x000fe40000011403 */
[----:B------:R-:W-:-:S02]  /*17cb0*/  @!P1 LEA R4, P6, R222, R8, 0x2 ;  /* 0x00000008de049211 */ /* 0x000fc400078c10ff */
[-C--:B------:R-:W-:Y:S02]  /*17cc0*/  @!P2 LEA.HI.X R7, R15, R9.reuse, R5, 0x2, P3 ;  /* 0x000000090f07a211 */ /* 0x080fe400018f1405 */
[-C--:B------:R-:W-:Y:S02]  /*17cd0*/  @!P1 LEA.HI.X R5, R222, R9.reuse, R227, 0x2, P6 ;  /* 0x00000009de059211 */ /* 0x080fe400030f14e3 */
[----:B--2---:R-:W-:Y:S02]  /*17ce0*/  SHF.R.S32.HI R11, RZ, 0x1f, R21 ;  /* 0x0000001fff0b7819 */ /* 0x004fe40000011415 */
[-C--:B------:R-:W-:Y:S01]  /*17cf0*/  @!P4 LEA R10, P3, R21, R8.reuse, 0x2 ;  /* 0x00000008150ac211 */ /* 0x080fe200078610ff */
[----:B------:R0:W-:Y:S01]  /*17d00*/  @!P1 ST.E.64 desc[UR52][R4.64], R84 ;  /* 0x0000005404009985 */ /* 0x0001e2000c101b34 */
[----:B------:R-:W-:Y:S02]  /*17d10*/  @!P5 LEA R14, P6, R3, R8, 0x2 ;  /* 0x00000008030ed211 */ /* 0x000fe400078c10ff */
[-C--:B------:R-:W-:Y:S01]  /*17d20*/  @!P4 LEA.HI.X R11, R21, R9.reuse, R11, 0x2, P3 ;  /* 0x00000009150bc211 */ /* 0x080fe200018f140b */
[----:B------:R1:W-:Y:S01]  /*17d30*/  @!P0 ST.E.64 desc[UR52][R12.64], R78 ;  /* 0x0000004e0c008985 */ /* 0x0003e2000c101b34 */
[----:B------:R-:W-:Y:S01]  /*17d40*/  @!P5 LEA.HI.X R15, R3, R9, R0, 0x2, P6 ;  /* 0x00000009030fd211 */ /* 0x000fe200030f1400 */
[----:B------:R-:W-:Y:S01]  /*17d50*/  VIADD R3, R17, 0x48 ;  /* 0x0000004811037836 */ /* 0x000fe20000000000 */
[----:B------:R-:W-:Y:S01]  /*17d60*/  ISETP.GE.AND P3, PT, R19, UR4, PT ;  /* 0x0000000413007c0c */ /* 0x000fe2000bf66270 */
[----:B------:R-:W-:Y:S01]  /*17d70*/  VIADD R21, R17, 0x50 ;  /* 0x0000005011157836 */ /* 0x000fe20000000000 */
[----:B------:R-:W-:Y:S01]  /*17d80*/  SHF.R.S32.HI R0, RZ, 0x1f, R19 ;  /* 0x0000001fff007819 */ /* 0x000fe20000011413 */
[----:B------:R2:W-:Y:S01]  /*17d90*/  @!P2 ST.E.64 desc[UR52][R6.64], R76 ;  /* 0x0000004c0600a985 */ /* 0x0005e2000c101b34 */
[----:B------:R-:W-:-:S02]  /*17da0*/  ISETP.GE.AND P0, PT, R3, UR4, PT ;  /* 0x0000000403007c0c */ /* 0x000fc4000bf06270 */
[----:B------:R-:W-:Y:S01]  /*17db0*/  ISETP.GE.AND P1, PT, R21, UR4, PT ;  /* 0x0000000415007c0c */ /* 0x000fe2000bf26270 */
[----:B------:R3:W-:Y:S01]  /*17dc0*/  @!P4 ST.E.64 desc[UR52][R10.64], R70 ;  /* 0x000000460a00c985 */ /* 0x0007e2000c101b34 */
[----:B------:R-:W-:-:S03]  /*17dd0*/  SHF.R.S32.HI R20, RZ, 0x1f, R21 ;  /* 0x0000001fff147819 */ /* 0x000fc60000011415 */
[----:B------:R4:W-:Y:S02]  /*17de0*/  @!P5 ST.E.64 desc[UR52][R14.64], R68 ;  /* 0x000000440e00d985 */ /* 0x0009e4000c101b34 */
[----:B------:R-:W-:-:S04]  /*17df0*/  @!P3 LEA R18, P6, R19, R8, 0x2 ;  /* 0x000000081312b211 */ /* 0x000fc800078c10ff */
[-C--:B------:R-:W-:Y:S02]  /*17e00*/  @!P3 LEA.HI.X R19, R19, R9.reuse, R0, 0x2, P6 ;  /* 0x000000091313b211 */ /* 0x080fe400030f1400 */
[----:B------:R-:W-:Y:S02]  /*17e10*/  SHF.R.S32.HI R0, RZ, 0x1f, R3 ;  /* 0x0000001fff007819 */ /* 0x000fe40000011403 */
[-C--:B0-----:R-:W-:Y:S01]  /*17e20*/  @!P0 LEA R4, P2, R3, R8.reuse, 0x2 ;  /* 0x0000000803048211 */ /* 0x081fe200078410ff */
[----:B------:R0:W-:Y:S01]  /*17e30*/  @!P3 ST.E.64 desc[UR52][R18.64], R62 ;  /* 0x0000003e1200b985 */ /* 0x0001e2000c101b34 */
[----:B-1----:R-:W-:Y:S02]  /*17e40*/  @!P1 LEA R12, P6, R21, R8, 0x2 ;  /* 0x00000008150c9211 */ /* 0x002fe400078c10ff */
[----:B------:R-:W-:Y:S01]  /*17e50*/  @!P0 LEA.HI.X R5, R3, R9, R0, 0x2, P2 ;  /* 0x0000000903058211 */ /* 0x000fe200010f1400 */
[----:B------:R-:W-:Y:S01]  /*17e60*/  VIADD R3, R17, 0x60 ;  /* 0x0000006011037836 */ /* 0x000fe20000000000 */
[----:B------:R-:W-:-:S02]  /*17e70*/  ISETP.GE.AND P2, PT, R25, UR4, PT ;  /* 0x0000000419007c0c */ /* 0x000fc4000bf46270 */
[----:B------:R-:W-:Y:S01]  /*17e80*/  @!P1 LEA.HI.X R13, R21, R9, R20, 0x2, P6 ;  /* 0x00000009150d9211 */ /* 0x000fe200030f1414 */
[----:B------:R-:W-:Y:S01]  /*17e90*/  VIADD R21, R17, 0x68 ;  /* 0x0000006811157836 */ /* 0x000fe20000000000 */
[----:B------:R-:W-:Y:S01]  /*17ea0*/  ISETP.GE.AND P4, PT, R3, UR4, PT ;  /* 0x0000000403007c0c */ /* 0x000fe2000bf86270 */
[----:B------:R1:W-:Y:S01]  /*17eb0*/  @!P0 ST.E.64 desc[UR52][R4.64], R60 ;  /* 0x0000003c04008985 */ /* 0x0003e2000c101b34 */
[----:B------:R-:W-:Y:S02]  /*17ec0*/  SHF.R.S32.HI R0, RZ, 0x1f, R25 ;  /* 0x0000001fff007819 */ /* 0x000fe40000011419 */
[----:B------:R-:W-:Y:S01]  /*17ed0*/  ISETP.GE.AND P5, PT, R21, UR4, PT ;  /* 0x0000000415007c0c */ /* 0x000fe2000bfa6270 */
[----:B------:R5:W-:Y:S01]  /*17ee0*/  @!P1 ST.E.64 desc[UR52][R12.64], R54 ;  /* 0x000000360c009985 */ /* 0x000be2000c101b34 */
[----:B------:R-:W-:-:S03]  /*17ef0*/  SHF.R.S32.HI R20, RZ, 0x1f, R21 ;  /* 0x0000001fff147819 */ /* 0x000fc60000011415 */
[----:B--2---:R-:W-:-:S04]  /*17f00*/  @!P2 LEA R6, P6, R25, R8, 0x2 ;  /* 0x000000081906a211 */ /* 0x004fc800078c10ff */
[-C--:B------:R-:W-:Y:S01]  /*17f10*/  @!P2 LEA.HI.X R7, R25, R9.reuse, R0, 0x2, P6 ;  /* 0x000000091907a211 */ /* 0x080fe200030f1400 */
[----:B------:R-:W-:Y:S01]  /*17f20*/  VIADD R25, R17, 0x70 ;  /* 0x0000007011197836 */ /* 0x000fe20000000000 */
[----:B------:R-:W-:Y:S02]  /*17f30*/  SHF.R.S32.HI R0, RZ, 0x1f, R3 ;  /* 0x0000001fff007819 */ /* 0x000fe40000011403 */
[-C--:B---3--:R-:W-:Y:S01]  /*17f40*/  @!P4 LEA R10, P3, R3, R8.reuse, 0x2 ;  /* 0x00000008030ac211 */ /* 0x088fe200078610ff */
[----:B------:R2:W-:Y:S01]  /*17f50*/  @!P2 ST.E.64 desc[UR52][R6.64], R52 ;  /* 0x000000340600a985 */ /* 0x0005e2000c101b34 */
[----:B----4-:R-:W-:Y:S02]  /*17f60*/  @!P5 LEA R14, P6, R21, R8, 0x2 ;  /* 0x00000008150ed211 */ /* 0x010fe400078c10ff */
        /* <DEDUP_REMOVED lines=11> */
[----:B0-----:R-:W-:-:S04]  /*18020*/  @!P3 LEA R18, P6, R25, R8, 0x2 ;  /* 0x000000081912b211 */ /* 0x001fc800078c10ff */
[-C--:B------:R-:W-:Y:S01]  /*18030*/  @!P3 LEA.HI.X R19, R25, R9.reuse, R0, 0x2, P6 ;  /* 0x000000091913b211 */ /* 0x080fe200030f1400 */
[----:B------:R-:W-:Y:S01]  /*18040*/  VIADD R25, R17, 0x88 ;  /* 0x0000008811197836 */ /* 0x000fe20000000000 */
[----:B------:R-:W-:Y:S02]  /*18050*/  SHF.R.S32.HI R0, RZ, 0x1f, R3 ;  /* 0x0000001fff007819 */ /* 0x000fe40000011403 */
[-C--:B-1----:R-:W-:Y:S01]  /*18060*/  @!P1 LEA R4, P2, R3, R8.reuse, 0x2 ;  /* 0x0000000803049211 */ /* 0x082fe200078410ff */
[----:B------:R0:W-:Y:S01]  /*18070*/  @!P3 ST.E.64 desc[UR52][R18.64], R110 ;  /* 0x0000006e1200b985 */ /* 0x0001e2000c101b34 */
[----:B-----5:R-:W-:Y:S02]  /*18080*/  @!P0 LEA R12, P6, R21, R8, 0x2 ;  /* 0x00000008150c8211 */ /* 0x020fe400078c10ff */
        /* <DEDUP_REMOVED lines=10> */
[----:B------:R-:W-:Y:S02]  /*18130*/  SHF.R.S32.HI R20, RZ, 0x1f, R21 ;  /* 0x0000001fff147819 */ /* 0x000fe40000011415 */
[----:B------:R-:W-:-:S02]  /*18140*/  ISETP.GE.AND P0, PT, R27, UR4, PT ;  /* 0x000000041b007c0c */ /* 0x000fc4000bf06270 */
[----:B--2---:R-:W-:-:S03]  /*18150*/  @!P2 LEA R6, P6, R25, R8, 0x2 ;  /* 0x000000081906a211 */ /* 0x004fc600078c10ff */
[-C--:B---3--:R-:W-:Y:S02]  /*18160*/  @!P5 LEA R10, P3, R3, R8.reuse, 0x2 ;  /* 0x00000008030ad211 */ /* 0x088fe400078610ff */
[-C--:B------:R-:W-:Y:S01]  /*18170*/  @!P2 LEA.HI.X R7, R25, R9.reuse, R0, 0x2, P6 ;  /* 0x000000091907a211 */ /* 0x080fe200030f1400 */
[----:B------:R-:W-:Y:S01]  /*18180*/  VIADD R25, R17, 0xa0 ;  /* 0x000000a011197836 */ /* 0x000fe20000000000 */
[----:B------:R-:W-:Y:S02]  /*18190*/  SHF.R.S32.HI R0, RZ, 0x1f, R3 ;  /* 0x0000001fff007819 */ /* 0x000fe40000011403 */
[----:B----4-:R-:W-:Y:S01]  /*181a0*/  @!P4 LEA R14, P6, R21, R8, 0x2 ;  /* 0x00000008150ec211 */ /* 0x010fe200078c10ff */
[----:B------:R3:W-:Y:S01]  /*181b0*/  @!P2 ST.E.64 desc[UR52][R6.64], R118 ;  /* 0x000000760600a985 */ /* 0x0007e2000c101b34 */
[----:B------:R-:W-:Y:S01]  /*181c0*/  @!P5 LEA.HI.X R11, R3, R9, R0, 0x2, P3 ;  /* 0x00000009030bd211 */ /* 0x000fe200018f1400 */
[----:B------:R-:W-:Y:S01]  /*181d0*/  VIADD R3, R17, 0xa8 ;  /* 0x000000a811037836 */ /* 0x000fe20000000000 */
[----:B------:R-:W-:-:S02]  /*181e0*/  ISETP.GE.AND P3, PT, R25, UR4, PT ;  /* 0x0000000419007c0c */ /* 0x000fc4000bf66270 */
[----:B------:R-:W-:Y:S01]  /*181f0*/  @!P4 LEA.HI.X R15, R21, R9, R20, 0x2, P6 ;  /* 0x00000009150fc211 */ /* 0x000fe200030f1414 */
[----:B------:R3:W-:Y:S01]  /*18200*/  @!P5 ST.E.64 desc[UR52][R10.64], R126 ;  /* 0x0000007e0a00d985 */ /* 0x0007e2000c101b34 */
[----:B------:R-:W-:Y:S02]  /*18210*/  ISETP.GE.AND P1, PT, R3, UR4, PT ;  /* 0x0000000403007c0c */ /* 0x000fe4000bf26270 */
[----:B------:R-:W-:Y:S01]  /*18220*/  SHF.R.S32.HI R0, RZ, 0x1f, R25 ;  /* 0x0000001fff007819 */ /* 0x000fe20000011419 */
[----:B------:R3:W-:Y:S06]  /*18230*/  @!P4 ST.E.64 desc[UR52][R14.64], R128 ;  /* 0x000000800e00c985 */ /* 0x0007ec000c101b34 */
[----:B0-----:R-:W-:-:S04]  /*18240*/  @!P3 LEA R18, P6, R25, R8, 0x2 ;  /* 0x000000081912b211 */ /* 0x001fc800078c10ff */
[-C--:B------:R-:W-:Y:S02]  /*18250*/  @!P3 LEA.HI.X R19, R25, R9.reuse, R0, 0x2, P6 ;  /* 0x000000091913b211 */ /* 0x080fe400030f1400 */
[----:B------:R-:W-:Y:S02]  /*18260*/  SHF.R.S32.HI R0, RZ, 0x1f, R3 ;  /* 0x0000001fff007819 */ /* 0x000fe40000011403 */
[C---:B------:R-:W-:Y:S01]  /*18270*/  @!P1 LEA R20, P6, R3.reuse, R8, 0x2 ;  /* 0x0000000803149211 */ /* 0x040fe200078c10ff */
[----:B------:R3:W-:Y:S03]  /*18280*/  @!P3 ST.E.64 desc[UR52][R18.64], R134 ;  /* 0x000000861200b985 */ /* 0x0007e6000c101b34 */
[----:B------:R-:W-:Y:S02]  /*18290*/  @!P1 LEA.HI.X R21, R3, R9, R0, 0x2, P6 ;  /* 0x0000000903159211 */ /* 0x000fe400030f1400 */
[----:B------:R-:W-:-:S02]  /*182a0*/  SHF.R.S32.HI R0, RZ, 0x1f, R27 ;  /* 0x0000001fff007819 */ /* 0x000fc4000001141b */
[C---:B-1----:R-:W-:Y:S01]  /*182b0*/  @!P0 LEA R4, P6, R27.reuse, R8, 0x2 ;  /* 0x000000081b048211 */ /* 0x042fe200078c10ff */
[----:B------:R3:W-:Y:S03]  /*182c0*/  @!P1 ST.E.64 desc[UR52][R20.64], R136 ;  /* 0x0000008814009985 */ /* 0x0007e6000c101b34 */
[----:B------:R-:W-:-:S05]  /*182d0*/  @!P0 LEA.HI.X R5, R27, R9, R0, 0x2, P6 ;  /* 0x000000091b058211 */ /* 0x000fca00030f1400 */
[----:B------:R3:W-:Y:S01]  /*182e0*/  @!P0 ST.E.64 desc[UR52][R4.64], R102 ;  /* 0x0000006604008985 */ /* 0x0007e2000c101b34 */
[----:B------:R-:W-:-:S13]  /*182f0*/  ISETP.GE.AND P0, PT, R220, UR4, PT ;  /* 0x00000004dc007c0c */ /* 0x000fda000bf06270 */
[----:B---3--:R-:W-:Y:S05]  /*18300*/  @P0 BRA `(.L_x_4331) ;  /* 0x0000000c00980947 */ /* 0x008fea0003800000 */
[----:B------:R-:W-:Y:S02]  /*18310*/  LEA R4, P0, R220, R8, 0x2 ;  /* 0x00000008dc047211 */ /* 0x000fe400078010ff */
[----:B------:R-:W-:-:S04]  /*18320*/  SHF.R.S32.HI R3, RZ, 0x1f, R220 ;  /* 0x0000001fff037819 */ /* 0x000fc800000114dc */
[----:B------:R-:W-:-:S05]  /*18330*/  LEA.HI.X R5, R220, R9, R3, 0x2, P0 ;  /* 0x00000009dc057211 */ /* 0x000fca00000f1403 */
[----:B------:R3:W-:Y:S01]  /*18340*/  ST.E.64 desc[UR52][R4.64], R100 ;  /* 0x0000006404007985 */ /* 0x0007e2000c101b34 */
[----:B------:R-:W-:Y:S05]  /*18350*/  BRA `(.L_x_4331) ;  /* 0x0000000c00847947 */ /* 0x000fea0003800000 */
.L_x_4322:
[----:B------:R-:W0:Y:S01]  /*18360*/  LDC.64 R4, c[0x0][0xc00] ;  /* 0x00030000ff047b82 */ /* 0x000e220000000a00 */
[----:B------:R-:W-:Y:S01]  /*18370*/  ULDC.64 UR8, c[0x0][0xc00] ;  /* 0x0003000000087ab9 */ /* 0x000fe20000000a00 */
[----:B------:R-:W-:Y:S01]  /*18380*/  IMAD.MOV.U32 R3, RZ, RZ, RZ ;  /* 0x000000ffff037224 */ /* 0x000fe200078e00ff */
[----:B------:R-:W-:-:S05]  /*18390*/  UIMAD.WIDE UR8, UR44, 0x4, UR8 ;  /* 0x000000042c0878a5 */ /* 0x000fca000f8e0208 */
[----:B------:R-:W1:Y:S01]  /*183a0*/  LDC.64 R6, c[0x0][0xc08] ;  /* 0x00030200ff067b82 */ /* 0x000e620000000a00 */
[----:B0-----:R-:W-:Y:S01]  /*183b0*/  ISETP.NE.U32.AND P0, PT, R4, RZ, PT ;  /* 0x000000ff0400720c */ /* 0x001fe20003f05070 */
[----:B------:R-:W-:Y:S01]  /*183c0*/  IMAD.U32 R4, RZ, RZ, UR8 ;  /* 0x00000008ff047e24 */ /* 0x000fe2000f8e00ff */
[----:B------:R-:W-:Y:S01]  /*183d0*/  R2UR UR4, R5 ;  /* 0x00000000050472ca */ /* 0x000fe200000e0000 */
[----:B------:R-:W-:Y:S01]  /*183e0*/  IMAD.U32 R5, RZ, RZ, UR9 ;  /* 0x00000009ff057e24 */ /* 0x000fe2000f8e00ff */
[----:B-1----:R-:W-:-:S09]  /*183f0*/  ISETP.NE.U32.AND P1, PT, R6, RZ, PT ;  /* 0x000000ff0600720c */ /* 0x002fd20003f25070 */
[----:B------:R-:W-:Y:S02]  /*18400*/  VOTEU.ANY UP0, P0 ;  /* 0x00000000003f7886 */ /* 0x000fe40000000100 */
[----:B------:R-:W-:Y:S01]  /*18410*/  UISETP.NE.AND.EX UP0, UPT, UR4, URZ, UPT, UP0 ;  /* 0x0000003f0400728c */ /* 0x000fe2000bf05300 */
[----:B------:R-:W-:Y:S01]  /*18420*/  R2UR UR4, R7 ;  /* 0x00000000070472ca */ /* 0x000fe200000e0000 */
[----:B------:R-:W-:-:S04]  /*18430*/  VOTEU.ANY UP1, P1 ;  /* 0x00000000003f7886 */ /* 0x000fc80000820100 */
[----:B------:R-:W-:-:S08]  /*18440*/  PLOP3.LUT P0, PT, PT, PT, UP0, 0x80, 0x0 ;  /* 0x000000000000781c */ /* 0x000fd00003f0f008 */
[----:B------:R-:W-:-:S06]  /*18450*/  UISETP.NE.AND.EX UP1, UPT, UR4, URZ, UPT, UP1 ;  /* 0x0000003f0400728c */ /* 0x000fcc000bf25310 */
[----:B------:R-:W-:Y:S01]  /*18460*/  PLOP3.LUT P1, PT, PT, PT, UP1, 0x80, 0x0 ;  /* 0x000000000000781c */ /* 0x000fe20003f2f018 */
[----:B------:R0:W5:Y:S01]  /*18470*/  @P0 LDG.E R3, desc[UR52][R4.64] ;  /* 0x0000003404030981 */ /* 0x000162000c1e1900 */
[----:B------:R-:W-:Y:S02]  /*18480*/  ULDC UR4, c[0x0][0xa88] ;  /* 0x0002a20000047ab9 */ /* 0x000fe40000000800 */
[----:B------:R-:W-:Y:S01]  /*18490*/  IMAD.U32 R0, RZ, RZ, UR4 ;  /* 0x00000004ff007e24 */ /* 0x000fe2000f8e00ff */
[----:B------:R-:W-:Y:S02]  /*184a0*/  @UP1 ULDC.64 UR8, c[0x0][0xc08] ;  /* 0x0003020000081ab9 */ /* 0x000fe40000000a00 */
[----:B------:R-:W-:-:S06]  /*184b0*/  @UP1 UIMAD.WIDE UR8, UR44, 0x4, UR8 ;  /* 0x000000042c0818a5 */ /* 0x000fcc000f8e0208 */
[----:B------:R-:W-:Y:S02]  /*184c0*/  IMAD.U32 R6, RZ, RZ, UR8 ;  /* 0x00000008ff067e24 */ /* 0x000fe4000f8e00ff */
[----:B------:R-:W-:-:S05]  /*184d0*/  IMAD.U32 R7, RZ, RZ, UR9 ;  /* 0x00000009ff077e24 */ /* 0x000fca000f8e00ff */
[----:B------:R0:W5:Y:S01]  /*184e0*/  @P1 LDG.E R0, desc[UR52][R6.64] ;  /* 0x0000003406001981 */ /* 0x000162000c1e1900 */
[----:B------:R-:W-:Y:S05]  /*184f0*/  @P1 BRA `(.L_x_4334) ;  /* 0x0000000000101947 */ /* 0x000fea0003800000 */
[----:B------:R-:W-:Y:S05]  /*18500*/  @!P0 BRA `(.L_x_4334) ;  /* 0x00000000000c8947 */ /* 0x000fea0003800000 */
[----:B0-----:R-:W2:Y:S04]  /*18510*/  LDG.E R7, desc[UR52][R4.64] ;  /* 0x0000003404077981 */ /* 0x001ea8000c1e1900 */
[----:B-----5:R-:W2:Y:S02]  /*18520*/  LDG.E R0, desc[UR52][R4.64+0x4] ;  /* 0x0000043404007981 */ /* 0x020ea4000c1e1900 */
[----:B--2---:R-:W-:-:S07]  /*18530*/  IMAD.IADD R0, R0, 0x1, -R7 ;  /* 0x0000000100007824 */ /* 0x004fce00078e0a07 */
.L_x_4334:
[----:B-----5:R-:W-:Y:S01]  /*18540*/  R2UR UR16, R3 ;  /* 0x00000000031072ca */ /* 0x020fe200000e0000 */
[----:B------:R-:W-:Y:S01]  /*18550*/  USHF.R.S32.HI UR7, URZ, 0x1f, UR44 ;  /* 0x0000001f3f077899 */ /* 0x000fe2000801142c */
[----:B------:R-:W-:Y:S01]  /*18560*/  ISETP.GT.AND P0, PT, R233, 0x7f, PT ;  /* 0x0000007fe900780c */ /* 0x000fe20003f04270 */
[----:B------:R-:W-:Y:S01]  /*18570*/  USEL UR4, UR44, URZ, !UP0 ;  /* 0x0000003f2c047287 */ /* 0x000fe2000c000000 */
[----:B------:R-:W-:Y:S01]  /*18580*/  BSSY B1, `(.L_x_4335) ;  /* 0x000003a000017945 */ /* 0x000fe20003800000 */
[----:B------:R-:W-:-:S08]  /*18590*/  USEL UR7, UR7, URZ, !UP0 ;  /* 0x0000003f07077287 */ /* 0x000fd0000c000000 */
[----:B------:R-:W-:Y:S02]  /*185a0*/  USHF.R.S32.HI UR16, URZ, 0x1f, UR16 ;  /* 0x0000001f3f107899 */ /* 0x000fe40008011410 */
[----:B------:R-:W-:Y:S10]  /*185b0*/  @P0 BRA `(.L_x_4336) ;  /* 0x0000000000d80947 */ /* 0x000ff40003800000 */
[----:B0-----:R-:W0:Y:S01]  /*185c0*/  S2R R5, SR_TID.X ;  /* 0x0000000000057919 */ /* 0x001e220000002100 */
[----:B------:R-:W1:Y:S01]  /*185d0*/  LDC R9, c[0x0][0xbe8] ;  /* 0x0002fa00ff097b82 */ /* 0x000e620000000800 */
[----:B------:R-:W-:Y:S02]  /*185e0*/  IMAD.U32 R8, RZ, RZ, UR36 ;  /* 0x00000024ff087e24 */ /* 0x000fe4000f8e00ff */
[----:B-1----:R-:W-:-:S03]  /*185f0*/  IMAD R4, R0, R9, RZ ;  /* 0x0000000900047224 */ /* 0x002fc600078e02ff */
[----:B0-----:R-:W-:-:S04]  /*18600*/  IADD3 R8, R8, -0x80, R5 ;  /* 0xffffff8008087810 */ /* 0x001fc80007ffe005 */
        /* <DEDUP_REMOVED lines=11> */
[----:B------:R-:W-:Y:S02]  /*186c0*/  UIMAD.WIDE.U32 UR14, UR8, UR43, URZ ;  /* 0x0000002b080e72a5 */ /* 0x000fe4000f8e003f */
[----:B------:R-:W1:Y:S01]  /*186d0*/  @P0 LDC R10, c[0x0][0xbf0] ;  /* 0x0002fc00ff0a0b82 */ /* 0x000e620000000800 */
[----:B------:R-:W-:Y:S02]  /*186e0*/  UIMAD UR18, UR9, UR43, URZ ;  /* 0x0000002b091272a4 */ /* 0x000fe4000f8e023f */
[----:B------:R-:W-:Y:S01]  /*186f0*/  UIMAD UR11, UR11, UR4, URZ ;  /* 0x000000040b0b72a4 */ /* 0x000fe2000f8e023f */
[----:B------:R-:W-:Y:S01]  /*18700*/  IMAD.U32 R4, RZ, RZ, UR14 ;  /* 0x0000000eff047e24 */ /* 0x000fe2000f8e00ff */
[----:B------:R-:W-:Y:S01]  /*18710*/  UIMAD.WIDE.U32 UR8, UR10, UR4, URZ ;  /* 0x000000040a0872a5 */ /* 0x000fe2000f8e003f */
[----:B------:R-:W-:Y:S01]  /*18720*/  IMAD.U32 R5, RZ, RZ, UR15 ;  /* 0x0000000fff057e24 */ /* 0x000fe2000f8e00ff */
[----:B------:R-:W-:-:S02]  /*18730*/  UIADD3 UR14, UR18, UR15, URZ ;  /* 0x0000000f120e7290 */ /* 0x000fc4000fffe03f */
[----:B------:R-:W-:Y:S01]  /*18740*/  UIMAD UR11, UR10, UR7, UR11 ;  /* 0x000000070a0b72a4 */ /* 0x000fe2000f8e020b */
[----:B------:R-:W-:-:S03]  /*18750*/  ULDC.64 UR12, c[0x0][UR17+0x228] ;  /* 0x00008a00110c7abb */ /* 0x000fc60008000a00 */
[----:B------:R-:W-:Y:S01]  /*18760*/  UIADD3 UR11, UR9, UR11, URZ ;  /* 0x0000000b090b7290 */ /* 0x000fe2000fffe03f */
[----:B------:R-:W-:Y:S01]  /*18770*/  IMAD.U32 R11, RZ, RZ, UR14 ;  /* 0x0000000eff0b7e24 */ /* 0x000fe2000f8e00ff */
[----:B------:R-:W-:Y:S01]  /*18780*/  UIMAD.WIDE.U32 UR20, UR12, UR19, URZ ;  /* 0x000000130c1472a5 */ /* 0x000fe2000f8e003f */
[----:B0-----:R-:W-:Y:S01]  /*18790*/  @P0 IMAD.HI.U32 R7, R8, R7, RZ ;  /* 0x0000000708070227 */ /* 0x001fe200078e00ff */
[----:B------:R-:W-:-:S04]  /*187a0*/  UIMAD UR10, UR13, UR19, URZ ;  /* 0x000000130d0a72a4 */ /* 0x000fc8000f8e023f */
[----:B------:R-:W-:Y:S01]  /*187b0*/  UIADD3 UR10, UR10, UR21, URZ ;  /* 0x000000150a0a7290 */ /* 0x000fe2000fffe03f */
[----:B-1----:R-:W-:Y:S02]  /*187c0*/  @P0 SHF.R.U32.HI R6, RZ, R10, R7 ;  /* 0x0000000aff060219 */ /* 0x002fe40000011607 */
[----:B------:R-:W-:Y:S01]  /*187d0*/  IADD3 R5, P0, P1, R4, UR8, R3 ;  /* 0x0000000804057c10 */ /* 0x000fe2000f91e003 */
[----:B------:R-:W-:Y:S01]  /*187e0*/  IMAD.U32 R4, RZ, RZ, UR16 ;  /* 0x00000010ff047e24 */ /* 0x000fe2000f8e00ff */
[----:B------:R-:W-:Y:S01]  /*187f0*/  ULDC.64 UR8, c[0x0][UR17+0x210] ;  /* 0x0000840011087abb */ /* 0x000fe20008000a00 */
[----:B------:R-:W-:-:S04]  /*18800*/  IMAD.MOV R7, RZ, RZ, -R6 ;  /* 0x000000ffff077224 */ /* 0x000fc800078e0a06 */
[----:B------:R-:W-:Y:S01]  /*18810*/  IMAD R7, R9, R7, R8 ;  /* 0x0000000709077224 */ /* 0x000fe200078e0208 */
[----:B------:R-:W-:Y:S02]  /*18820*/  IADD3.X R8, R11, UR11, R4, P0, P1 ;  /* 0x0000000b0b087c10 */ /* 0x000fe400087e2404 */
[----:B------:R-:W-:Y:S01]  /*18830*/  IADD3 R4, P0, P1, R6, UR20, R5 ;  /* 0x0000001406047c10 */ /* 0x000fe2000f91e005 */
[----:B------:R-:W-:Y:S01]  /*18840*/  IMAD R9, R7, UR9, RZ ;  /* 0x0000000907097c24 */ /* 0x000fe2000f8e02ff */
[----:B------:R-:W-:Y:S02]  /*18850*/  SHF.R.S32.HI R5, RZ, 0x1f, R6 ;  /* 0x0000001fff057819 */ /* 0x000fe40000011406 */
[----:B------:R-:W-:Y:S02]  /*18860*/  SHF.R.S32.HI R6, RZ, 0x1f, R7 ;  /* 0x0000001fff067819 */ /* 0x000fe40000011407 */
[----:B------:R-:W-:Y:S01]  /*18870*/  IADD3.X R5, R5, UR10, R8, P0, P1 ;  /* 0x0000000a05057c10 */ /* 0x000fe200087e2408 */
[----:B------:R-:W-:Y:S01]  /*18880*/  ULDC.64 UR10, c[0x0][0xba8] ;  /* 0x0002ea00000a7ab9 */ /* 0x000fe20000000a00 */
[----:B------:R-:W-:Y:S01]  /*18890*/  @!UP0 ULDC UR10, c[0x0][0xb50] ;  /* 0x0002d400000a8ab9 */ /* 0x000fe20000000800 */
[----:B------:R-:W-:Y:S01]  /*188a0*/  IMAD R9, R6, UR8, R9 ;  /* 0x0000000806097c24 */ /* 0x000fe2000f8e0209 */
[----:B------:R-:W-:Y:S01]  /*188b0*/  @!UP0 ULDC UR11, c[0x0][0xb54] ;  /* 0x0002d500000b8ab9 */ /* 0x000fe20000000800 */
[----:B------:R-:W-:-:S04]  /*188c0*/  IMAD.WIDE.U32 R4, R7, UR8, R4 ;  /* 0x0000000807047c25 */ /* 0x000fc8000f8e0004 */
[----:B------:R-:W-:Y:S01]  /*188d0*/  IMAD.IADD R5, R5, 0x1, R9 ;  /* 0x0000000105057824 */ /* 0x000fe200078e0209 */
[----:B------:R-:W-:-:S04]  /*188e0*/  LEA R6, P0, R4, UR10, 0x2 ;  /* 0x0000000a04067c11 */ /* 0x000fc8000f8010ff */
[----:B------:R-:W-:Y:S01]  /*188f0*/  LEA.HI.X R7, R4, UR11, R5, 0x2, P0 ;  /* 0x0000000b04077c11 */ /* 0x000fe200080f1405 */
[----:B------:R-:W-:-:S05]  /*18900*/  IMAD.MOV.U32 R5, RZ, RZ, -0x800000 ;  /* 0xff800000ff057424 */ /* 0x000fca00078e00ff */
[----:B------:R1:W-:Y:S03]  /*18910*/  STG.E desc[UR52][R6.64], R5 ;  /* 0x0000000506007986 */ /* 0x0003e6000c101934 */
.L_x_4336:
[----:B------:R-:W-:Y:S05]  /*18920*/  BSYNC B1 ;  /* 0x0000000000017941 */ /* 0x000fea0003800000 */
.L_x_4335:
[----:B------:R-:W-:-:S06]  /*18930*/  UISETP.GT.AND UP0, UPT, UR46, 0x1, UPT ;  /* 0x000000012e00788c */ /* 0x000fcc000bf04270 */
[----:B------:R-:W-:-:S13]  /*18940*/  PLOP3.LUT P0, PT, PT, PT, UP0, 0x80, 0x0 ;  /* 0x000000000000781c */ /* 0x000fda0003f0f008 */
[----:B------:R-:W-:Y:S05]  /*18950*/  @P0 BRA `(.L_x_4331) ;  /* 0x0000000800040947 */ /* 0x000fea0003800000 */
[----:B------:R-:W2:Y:S01]  /*18960*/  LDC R11, c[0x0][0xbe8] ;  /* 0x0002fa00ff0b7b82 */ /* 0x000ea20000000800 */
[C---:B------:R-:W-:Y:S01]  /*18970*/  R2UR UR11, R3.reuse ;  /* 0x00000000030b72ca */ /* 0x040fe200000e0000 */
[----:B------:R-:W-:Y:S01]  /*18980*/  ULDC.64 UR12, c[0x0][0xaa0] ;  /* 0x0002a800000c7ab9 */ /* 0x000fe20000000a00 */
[----:B------:R-:W-:Y:S01]  /*18990*/  R2UR UR8, R3 ;  /* 0x00000000030872ca */ /* 0x000fe200000e0000 */
[----:B------:R-:W-:Y:S01]  /*189a0*/  UIMAD UR10, UR16, UR12, URZ ;  /* 0x0000000c100a72a4 */ /* 0x000fe2000f8e023f */
[----:B------:R-:W-:Y:S01]  /*189b0*/  IMAD R3, R23, 0x20, R225 ;  /* 0x0000002017037824 */ /* 0x000fe200078e02e1 */
[----:B------:R-:W-:Y:S03]  /*189c0*/  BSSY B1, `(.L_x_4337) ;  /* 0x0000044000017945 */ /* 0x000fe60003800000 */
[----:B------:R-:W-:-:S04]  /*189d0*/  VIADD R8, R3, UR36 ;  /* 0x0000002403087c36 */ /* 0x000fc80008000000 */
[----:B------:R-:W-:Y:S01]  /*189e0*/  IMAD.MOV.U32 R3, RZ, RZ, R8 ;  /* 0x000000ffff037224 */ /* 0x000fe200078e0008 */
[----:B------:R-:W-:Y:S02]  /*189f0*/  UIMAD UR10, UR11, UR13, UR10 ;  /* 0x0000000d0b0a72a4 */ /* 0x000fe4000f8e020a */
[----:B------:R-:W-:-:S04]  /*18a00*/  UIMAD.WIDE.U32 UR8, UR8, UR12, URZ ;  /* 0x0000000c080872a5 */ /* 0x000fc8000f8e003f */
[----:B------:R-:W-:-:S03]  /*18a10*/  UIADD3 UR9, UR9, UR10, URZ ;  /* 0x0000000a09097290 */ /* 0x000fc6000fffe03f */
[----:B------:R-:W-:Y:S01]  /*18a20*/  ULDC.64 UR10, c[0x0][0xae8] ;  /* 0x0002ba00000a7ab9 */ /* 0x000fe20000000a00 */
[----:B--2---:R-:W-:Y:S01]  /*18a30*/  ISETP.NE.AND P0, PT, R11, 0x1, PT ;  /* 0x000000010b00780c */ /* 0x004fe20003f05270 */
[----:B------:R-:W-:-:S04]  /*18a40*/  UIMAD.WIDE.U32 UR8, UR43, UR10, UR8 ;  /* 0x0000000a2b0872a5 */ /* 0x000fc8000f8e0008 */
[----:B------:R-:W-:-:S03]  /*18a50*/  UIMAD UR9, UR43, UR11, UR9 ;  /* 0x0000000b2b0972a4 */ /* 0x000fc6000f8e0209 */
[----:B------:R-:W-:Y:S02]  /*18a60*/  ULDC.64 UR10, c[0x0][0xaf0] ;  /* 0x0002bc00000a7ab9 */ /* 0x000fe40000000a00 */
[----:B------:R-:W-:Y:S02]  /*18a70*/  UIMAD UR7, UR7, UR10, URZ ;  /* 0x0000000a070772a4 */ /* 0x000fe4000f8e023f */
[----:B------:R-:W-:Y:S01]  /*18a80*/  UIMAD.WIDE.U32 UR8, UR4, UR10, UR8 ;  /* 0x0000000a040872a5 */ /* 0x000fe2000f8e0008 */
[----:B01----:R-:W0:Y:S01]  /*18a90*/  @P0 LDC R5, c[0x0][0xbec] ;  /* 0x0002fb00ff050b82 */ /* 0x003e220000000800 */
[----:B------:R-:W-:-:S03]  /*18aa0*/  UIMAD UR7, UR4, UR11, UR7 ;  /* 0x0000000b040772a4 */ /* 0x000fc6000f8e0207 */
[----:B------:R-:W-:Y:S01]  /*18ab0*/  ULDC.64 UR10, c[0x0][0xae0] ;  /* 0x0002b800000a7ab9 */ /* 0x000fe20000000a00 */
[----:B------:R-:W-:-:S03]  /*18ac0*/  UIADD3 UR4, UR9, UR7, URZ ;  /* 0x0000000709047290 */ /* 0x000fc6000fffe03f */
        /* <DEDUP_REMOVED lines=8> */
[----:B------:R-:W-:Y:S01]  /*18b50*/  IMAD.U32 R4, RZ, RZ, UR8 ;  /* 0x00000008ff047e24 */ /* 0x000fe2000f8e00ff */
[----:B------:R-:W-:Y:S01]  /*18b60*/  ULDC.64 UR8, c[0x0][0xad8] ;  /* 0x0002b60000087ab9 */ /* 0x000fe20000000a00 */
[----:B------:R-:W-:Y:S02]  /*18b70*/  IMAD R7, R11, R7, R8 ;  /* 0x000000070b077224 */ /* 0x000fe400078e0208 */
[C---:B------:R-:W-:Y:S02]  /*18b80*/  IMAD R9, R3.reuse, UR11, R6 ;  /* 0x0000000b03097c24 */ /* 0x040fe4000f8e0206 */
[----:B------:R-:W-:Y:S01]  /*18b90*/  IMAD.WIDE.U32 R4, R3, UR10, R4 ;  /* 0x0000000a03047c25 */ /* 0x000fe2000f8e0004 */
[----:B------:R-:W-:-:S03]  /*18ba0*/  SHF.R.S32.HI R3, RZ, 0x1f, R7 ;  /* 0x0000001fff037819 */ /* 0x000fc60000011407 */
[----:B------:R-:W-:Y:S02]  /*18bb0*/  VIADD R8, R225, UR36 ;  /* 0x00000024e1087c36 */ /* 0x000fe40008000000 */
[----:B------:R-:W-:Y:S02]  /*18bc0*/  IMAD.IADD R5, R5, 0x1, R9 ;  /* 0x0000000105057824 */ /* 0x000fe400078e0209 */
[----:B------:R-:W-:Y:S02]  /*18bd0*/  IMAD R6, R3, UR8, RZ ;  /* 0x0000000803067c24 */ /* 0x000fe4000f8e02ff */
[----:B------:R-:W-:Y:S02]  /*18be0*/  IMAD R11, R0, R11, RZ ;  /* 0x0000000b000b7224 */ /* 0x000fe400078e02ff */
[C---:B------:R-:W-:Y:S02]  /*18bf0*/  VIADD R3, R8.reuse, 0x40 ;  /* 0x0000004008037836 */ /* 0x040fe40000000000 */
[C---:B------:R-:W-:Y:S01]  /*18c00*/  IMAD R9, R7.reuse, UR9, R6 ;  /* 0x0000000907097c24 */ /* 0x040fe2000f8e0206 */
[-C--:B------:R-:W-:Y:S01]  /*18c10*/  ISETP.GE.AND P2, PT, R8, R11.reuse, PT ;  /* 0x0000000b0800720c */ /* 0x080fe20003f46270 */
[----:B------:R-:W-:Y:S01]  /*18c20*/  IMAD.WIDE.U32 R4, R7, UR8, R4 ;  /* 0x0000000807047c25 */ /* 0x000fe2000f8e0004 */
[----:B------:R-:W-:Y:S01]  /*18c30*/  ISETP.GE.AND P1, PT, R3, R11, PT ;  /* 0x0000000b0300720c */ /* 0x000fe20003f26270 */
[----:B------:R-:W-:-:S02]  /*18c40*/  ULDC.64 UR8, c[0x0][0xa80] ;  /* 0x0002a00000087ab9 */ /* 0x000fc40000000a00 */
        /* <DEDUP_REMOVED lines=27> */
.L_x_4338:
[----:B------:R-:W-:Y:S05]  /*18e00*/  BSYNC B1 ;  /* 0x0000000000017941 */ /* 0x000fea0003800000 */
.L_x_4337:
        /* <DEDUP_REMOVED lines=17> */
.L_x_4340:
[----:B------:R-:W-:Y:S05]  /*18f20*/  BSYNC B1 ;  /* 0x0000000000017941 */ /* 0x000fea0003800000 */
.L_x_4339:
        /* <DEDUP_REMOVED lines=17> */
.L_x_4342:
[----:B------:R-:W-:Y:S05]  /*19040*/  BSYNC B1 ;  /* 0x0000000000017941 */ /* 0x000fea0003800000 */
.L_x_4341:
        /* <DEDUP_REMOVED lines=18> */
.L_x_4331:
[----:B------:R-:W-:Y:S05]  /*19170*/  BSYNC B0 ;  /* 0x0000000000007941 */ /* 0x000fea0003800000 */
.L_x_4321:
[----:B------:R-:W-:Y:S02]  /*19180*/  ULDC UR4, c[0x0][0xc3c] ;  /* 0x00030f0000047ab9 */ /* 0x000fe40000000800 */
[----:B------:R-:W-:-:S06]  /*19190*/  UISETP.GE.AND UP0, UPT, UR49, UR4, UPT ;  /* 0x000000043100728c */ /* 0x000fcc000bf06270 */
[----:B------:R-:W-:-:S13]  /*191a0*/  PLOP3.LUT P0, PT, PT, PT, UP0, 0x80, 0x0 ;  /* 0x000000000000781c */ /* 0x000fda0003f0f008 */
[----:B------:R-:W-:Y:S05]  /*191b0*/  @!P0 BRA `(.L_x_4343) ;  /* 0xfffffe7c00288947 */ /* 0x000fea000383ffff */
[----:B------:R-:W-:Y:S05]  /*191c0*/  EXIT ;  /* 0x000000000000794d */ /* 0x000fea0003800000 */
.L_x_4234:
[----:B------:R-:W-:-:S08]  /*191d0*/  NOP ;  /* 0x0000000000007918 */ /* 0x000fd00000000000 */
[----:B------:R-:W0:-:S00]  /*191e0*/  USETMAXREG.DEALLOC.CTAPOOL 0x18 ;  /* 0x00000018000079c8 */ /* 0x000e0000080e0500 */
[----:B0-----:R-:W-:Y:S01]  /*191f0*/  LOP3.LUT R0, R0, 0x3, RZ, 0xc0, !PT ;  /* 0x0000000300007812 */ /* 0x001fe200078ec0ff */
[----:B------:R-:W-:Y:S01]  /*19200*/  IMAD.MOV.U32 R6, RZ, RZ, RZ ;  /* 0x000000ffff067224 */ /* 0x000fe200078e00ff */
[----:B------:R-:W-:-:S04]  /*19210*/  LOP3.LUT R16, R16, 0xfffffffd, RZ, 0xc0, !PT ;  /* 0xfffffffd10107812 */ /* 0x000fc800078ec0ff */
[----:B------:R-:W0:Y:S02]  /*19220*/  SHFL.IDX PT, R0, R0, RZ, 0x1f ;  /* 0x00001fff00007589 */ /* 0x000e2400000e0000 */
[----:B0-----:R-:W-:-:S13]  /*19230*/  ISETP.NE.AND P0, PT, R0, RZ, PT ;  /* 0x000000ff0000720c */ /* 0x001fda0003f05270 */
[----:B------:R-:W-:Y:S01]  /*19240*/  @P0 LOP3.LUT R16, R16, 0x2, RZ, 0xfc, !PT ;  /* 0x0000000210100812 */ /* 0x000fe200078efcff */
[----:B------:R-:W-:Y:S06]  /*19250*/  @!P0 BRA `(.L_x_4344) ;  /* 0x00000000002c8947 */ /* 0x000fec0003800000 */
[----:B------:R-:W0:Y:S08]  /*19260*/  S2UR UR5, SR_CgaCtaId ;  /* 0x00000000000579c3 */ /* 0x000e300000008800 */
[----:B------:R-:W-:Y:S06]  /*19270*/  BAR.SYNC.DEFER_BLOCKING 0x5, 0x180 ;  /* 0x0146000000007b1d */ /* 0x000fec0000010000 */
[----:B------:R-:W-:-:S02]  /*19280*/  UMOV UR4, 0x400 ;  /* 0x0000040000047882 */ /* 0x000fc40000000000 */
[----:B0-----:R-:W-:-:S09]  /*19290*/  ULEA UR4, UR5, UR4, 0x18 ;  /* 0x0000000405047291 */ /* 0x001fd2000f8ec03f */
[----:B------:R-:W0:Y:S04]  /*192a0*/  LDS.128 R4, [UR4+0x334d0] ;  /* 0x0334d004ff047984 */ /* 0x000e280008000c00 */
[----:B0-----:R0:W-:Y:S01]  /*192b0*/  STL.64 [R1+0x20], R4 ;  /* 0x0000200401007387 */ /* 0x0011e20000100a00 */
[----:B------:R-:W-:-:S03]  /*192c0*/  IMAD.MOV.U32 R0, RZ, RZ, R7 ;  /* 0x000000ffff007224 */ /* 0x000fc600078e0007 */
[----:B------:R0:W-:Y:S02]  /*192d0*/  STL [R1+0x28], R6 ;  /* 0x0000280601007387 */ /* 0x0001e40000100800 */
[----:B------:R-:W-:Y:S01]  /*192e0*/  R2UR UR42, R0 ;  /* 0x00000000002a72ca */ /* 0x000fe200000e0000 */
[----:B------:R-:W-:Y:S06]  /*192f0*/  BAR.ARV 0x4, 0x180 ;  /* 0x0106000000007b1d */ /* 0x000fec0000002000 */
[----:B------:R-:W-:Y:S08]  /*19300*/  BRA `(.L_x_4345) ;  /* 0x0000000c00c47947 */ /* 0x000ff00003800000 */
.L_x_4344:
[----:B------:R-:W0:Y:S01]  /*19310*/  S2R R0, SR_TID.X ;  /* 0x0000000000007919 */ /* 0x000e220000002100 */
        /* <DEDUP_REMOVED lines=43> */
.L_x_4348:
        /* <DEDUP_REMOVED lines=39> */
.L_x_4346:
        /* <DEDUP_REMOVED lines=15> */
.L_x_4349:
        /* <DEDUP_REMOVED lines=62> */
.L_x_4350:
        /* <DEDUP_REMOVED lines=63> */
.L_x_4351:
[----:B01----:R-:W-:-:S05]  /*1a100*/  LOP3.LUT R3, RZ, R2, RZ, 0x33, !PT ;  /* 0x00000002ff037212 */ /* 0x003fca00078e33ff */
[----:B------:R-:W-:-:S05]  /*1a110*/  IMAD.IADD R2, R6, 0x1, R3 ;  /* 0x0000000106027824 */ /* 0x000fca00078e0203 */
[----:B------:R1:W-:Y:S01]  /*1a120*/  STL [R1+0x24], R2 ;  /* 0x0000240201007387 */ /* 0x0003e20000100800 */
[----:B------:R-:W-:Y:S05]  /*1a130*/  BRA `(.L_x_4352) ;  /* 0x00000000000c7947 */ /* 0x000fea0003800000 */
.L_x_4347:
[----:B------:R0:W-:Y:S04]  /*1a140*/  STL [R1+0x20], R7 ;  /* 0x0000200701007387 */ /* 0x0001e80000100800 */
[----:B------:R0:W-:Y:S04]  /*1a150*/  STL [R1+0x24], RZ ;  /* 0x000024ff01007387 */ /* 0x0001e80000100800 */
[----:B------:R0:W-:Y:S02]  /*1a160*/  STL [R1+0x28], RZ ;  /* 0x000028ff01007387 */ /* 0x0001e40000100800 */
.L_x_4352:
        /* <DEDUP_REMOVED lines=11> */
.L_x_4345:
[----:B-1----:R-:W-:Y:S01]  /*1a220*/  IMAD.MOV.U32 R0, RZ, RZ, 0x1 ;  /* 0x00000001ff007424 */ /* 0x002fe200078e00ff */
[----:B------:R-:W-:Y:S01]  /*1a230*/  ULDC UR4, c[0x0][0xc3c] ;  /* 0x00030f0000047ab9 */ /* 0x000fe20000000800 */
[----:B------:R1:W-:Y:S01]  /*1a240*/  STL [R1+0x8], RZ ;  /* 0x000008ff01007387 */ /* 0x0003e20000100800 */
[----:B------:R-:W-:-:S03]  /*1a250*/  UISETP.GE.AND UP0, UPT, UR42, UR4, UPT ;  /* 0x000000042a00728c */ /* 0x000fc6000bf06270 */
[----:B------:R1:W-:Y:S03]  /*1a260*/  STL [R1+0x10], R0 ;  /* 0x0000100001007387 */ /* 0x0003e60000100800 */
[----:B------:R-:W-:Y:S01]  /*1a270*/  PLOP3.LUT P0, PT, PT, PT, UP0, 0x80, 0x0 ;  /* 0x000000000000781c */ /* 0x000fe20003f0f008 */
[----:B------:R1:W-:-:S12]  /*1a280*/  STL [R1+0x34], RZ ;  /* 0x000034ff01007387 */ /* 0x0003d80000100800 */
[----:B-1----:R-:W-:Y:S05]  /*1a290*/  @P0 BRA `(.L_x_4353) ;  /* 0x0000006000640947 */ /* 0x002fea0003800000 */
[----:B------:R-:W1:Y:S01]  /*1a2a0*/  S2R R9, SR_TID.X ;  /* 0x0000000000097919 */ /* 0x000e620000002100 */
        /* <DEDUP_REMOVED lines=8> */
[----:B-1----:R-:W-:Y:S01]  /*1a330*/  SHF.R.U32.HI R0, RZ, 0x1, R9 ;  /* 0x00000001ff007819 */ /* 0x002fe20000011609 */
[C---:B0-----:R-:W-:Y:S01]  /*1a340*/  IMAD.SHL.U32 R4, R9.reuse, 0x40, RZ ;  /* 0x0000004009047824 */ /* 0x041fe200078e00ff */
[C---:B------:R-:W-:Y:S01]  /*1a350*/  LOP3.LUT R8, R9.reuse, 0x7f, RZ, 0xc0, !PT ;  /* 0x0000007f09087812 */ /* 0x040fe200078ec0ff */
[----:B------:R-:W-:-:S03]  /*1a360*/  IMAD.SHL.U32 R5, R9, 0x2, RZ ;  /* 0x0000000209057824 */ /* 0x000fc600078e00ff */
[----:B------:R-:W-:-:S04]  /*1a370*/  LOP3.LUT R3, R4, 0x180, RZ, 0xc0, !PT ;  /* 0x0000018004037812 */ /* 0x000fc800078ec0ff */
[----:B------:R-:W-:Y:S01]  /*1a380*/  LOP3.LUT R3, R3, 0x30, R0, 0xf8, !PT ;  /* 0x0000003003037812 */ /* 0x000fe200078ef800 */
[----:B------:R-:W-:-:S05]  /*1a390*/  IMAD.SHL.U32 R0, R9, 0x10, RZ ;  /* 0x0000001009007824 */ /* 0x000fca00078e00ff */
[----:B------:R-:W-:-:S04]  /*1a3a0*/  LOP3.LUT R2, R0, 0x1b0, RZ, 0xc0, !PT ;  /* 0x000001b000027812 */ /* 0x000fc800078ec0ff */
        /* <DEDUP_REMOVED lines=20> */
[----:B------:R-:W-:Y:S04]  /*1a4f0*/  STL [R1+0x30], R3 ;  /* 0x0000300301007387 */ /* 0x000fe80000100800 */
[----:B------:R-:W-:Y:S01]  /*1a500*/  STL [R1+0x34], RZ ;  /* 0x000034ff01007387 */ /* 0x000fe20000100800 */
[----:B0-----:R-:W-:-:S04]  /*1a510*/  SHF.R.U32.HI R4, RZ, 0x2, R8 ;  /* 0x00000002ff047819 */ /* 0x001fc80000011608 */
[----:B------:R-:W-:Y:S01]  /*1a520*/  LOP3.LUT R4, R4, 0x60, R2, 0xf8, !PT ;  /* 0x0000006004047812 */ /* 0x000fe200078ef802 */
[----:B------:R-:W-:-:S05]  /*1a530*/  IMAD.MOV.U32 R2, RZ, RZ, 0x1 ;  /* 0x00000001ff027424 */ /* 0x000fca00078e00ff */
[----:B------:R0:W-:Y:S04]  /*1a540*/  STL [R1+0x10], R2 ;  /* 0x0000100201007387 */ /* 0x0001e80000100800 */
[----:B------:R1:W-:Y:S01]  /*1a550*/  STL [R1+0x8], RZ ;  /* 0x000008ff01007387 */ /* 0x0003e20000100800 */
[C---:B0-----:R-:W-:Y:S02]  /*1a560*/  LOP3.LUT R2, R0.reuse, 0x40, RZ, 0xfc, !PT ;  /* 0x0000004000027812 */ /* 0x041fe400078efcff */
[----:B-1----:R-:W-:-:S07]  /*1a570*/  LOP3.LUT R0, R0, 0x80, RZ, 0xfc, !PT ;  /* 0x0000008000007812 */ /* 0x002fce00078efcff */
.L_x_4433:
[----:B------:R-:W-:Y:S01]  /*1a580*/  ULDC.64 UR4, c[0x0][0xa28] ;  /* 0x00028a0000047ab9 */ /* 0x000fe20000000a00 */
[----:B------:R-:W-:Y:S01]  /*1a590*/  ULDC.64 UR8, c[0x0][0xa00] ;  /* 0x0002800000087ab9 */ /* 0x000fe20000000a00 */
[----:B------:R-:W-:Y:S01]  /*1a5a0*/  UISETP.NE.U32.AND UP0, UPT, UR4, URZ, UPT ;  /* 0x0000003f0400728c */ /* 0x000fe2000bf05070 */
[----:B------:R-:W-:Y:S01]  /*1a5b0*/  ISETP.NE.U32.AND P0, PT, RZ, UR8, PT ;  /* 0x00000008ff007c0c */ /* 0x000fe2000bf05070 */
[----:B------:R-:W-:Y:S01]  /*1a5c0*/  ULDC.64 UR6, c[0x0][0xa00] ;  /* 0x0002800000067ab9 */ /* 0x000fe20000000a00 */
[----:B01----:R-:W-:Y:S01]  /*1a5d0*/  CS2R R4, SRZ ;  /* 0x0000000000047805 */ /* 0x003fe2000001ff00 */
[----:B------:R-:W-:Y:S01]  /*1a5e0*/  UISETP.NE.AND.EX UP0, UPT, UR5, URZ, UPT, UP0 ;  /* 0x0000003f0500728c */ /* 0x000fe2000bf05300 */
[----:B------:R-:W-:Y:S01]  /*1a5f0*/  ISETP.NE.AND.EX P0, PT, RZ, UR9, PT, P0 ;  /* 0x00000009ff007c0c */ /* 0x000fe2000bf05300 */
[----:B------:R-:W-:Y:S01]  /*1a600*/  UIMAD.WIDE UR6, UR42, 0x4, UR6 ;  /* 0x000000042a0678a5 */ /* 0x000fe2000f8e0206 */
[----:B------:R-:W2:Y:S01]  /*1a610*/  LDL.LU R8, [R1+0x28] ;  /* 0x0000280001087983 */ /* 0x000ea20000300800 */
[----:B------:R-:W-:Y:S01]  /*1a620*/  ULDC.64 UR10, c[0x0][0xa18] ;  /* 0x00028600000a7ab9 */ /* 0x000fe20000000a00 */
[----:B------:R-:W0:Y:S01]  /*1a630*/  LDC R6, c[0x0][0x288] ;  /* 0x0000a200ff067b82 */ /* 0x000e220000000800 */
[----:B------:R-:W-:Y:S01]  /*1a640*/  PLOP3.LUT P1, PT, PT, PT, UP0, 0x80, 0x0 ;  /* 0x000000000000781c */ /* 0x000fe20003f2f008 */
[----:B------:R-:W-:Y:S01]  /*1a650*/  ULDC.64 UR8, c[0x0][0xa08] ;  /* 0x0002820000087ab9 */ /* 0x000fe20000000a00 */
[----:B------:R-:W-:-:S02]  /*1a660*/  IMAD.U32 R2, RZ, RZ, UR6 ;  /* 0x00000006ff027e24 */ /* 0x000fc4000f8e00ff */
[----:B------:R-:W-:Y:S01]  /*1a670*/  IMAD.U32 R3, RZ, RZ, UR7 ;  /* 0x00000007ff037e24 */ /* 0x000fe2000f8e00ff */
[----:B------:R-:W-:Y:S02]  /*1a680*/  @UP0 ULDC.64 UR4, c[0x0][0xa28] ;  /* 0x00028a0000040ab9 */ /* 0x000fe40000000a00 */
[----:B------:R-:W-:Y:S01]  /*1a690*/  @UP0 UIMAD.WIDE UR4, UR42, 0x4, UR4 ;  /* 0x000000042a0408a5 */ /* 0x000fe2000f8e0204 */
[----:B------:R-:W1:Y:S01]  /*1a6a0*/  LDC R7, c[0x0][0x2f0] ;  /* 0x0000bc00ff077b82 */ /* 0x000e620000000800 */
[----:B------:R3:W4:Y:S01]  /*1a6b0*/  @P0 LDG.E R0, desc[UR52][R2.64] ;  /* 0x0000003402000981 */ /* 0x000722000c1e1900 */
[----:B------:R-:W-:-:S04]  /*1a6c0*/  UISETP.NE.U32.AND UP0, UPT, UR10, URZ, UPT ;  /* 0x0000003f0a00728c */ /* 0x000fc8000bf05070 */
[----:B------:R-:W-:Y:S01]  /*1a6d0*/  UISETP.NE.AND.EX UP0, UPT, UR11, URZ, UPT, UP0 ;  /* 0x0000003f0b00728c */ /* 0x000fe2000bf05300 */
[----:B---3--:R-:W-:Y:S02]  /*1a6e0*/  IMAD.U32 R2, RZ, RZ, UR4 ;  /* 0x00000004ff027e24 */ /* 0x008fe4000f8e00ff */
[----:B------:R-:W-:Y:S01]  /*1a6f0*/  IMAD.U32 R3, RZ, RZ, UR5 ;  /* 0x00000005ff037e24 */ /* 0x000fe2000f8e00ff */
[----:B------:R-:W-:-:S04]  /*1a700*/  ULDC.64 UR4, c[0x0][0xa08] ;  /* 0x0002820000047ab9 */ /* 0x000fc80000000a00 */
[----:B------:R3:W5:Y:S01]  /*1a710*/  @P1 LDG.E R4, desc[UR52][R2.64] ;  /* 0x0000003402041981 */ /* 0x000762000c1e1900 */
[----:B------:R-:W-:Y:S01]  /*1a720*/  ISETP.NE.U32.AND P1, PT, RZ, UR4, PT ;  /* 0x00000004ff007c0c */ /* 0x000fe2000bf25070 */
[----:B------:R-:W-:-:S03]  /*1a730*/  UIMAD.WIDE UR8, UR42, 0x4, UR8 ;  /* 0x000000042a0878a5 */ /* 0x000fc6000f8e0208 */
[----:B------:R-:W-:Y:S01]  /*1a740*/  ISETP.NE.AND.EX P1, PT, RZ, UR5, PT, P1 ;  /* 0x00000005ff007c0c */ /* 0x000fe2000bf25310 */
[----:B------:R-:W-:Y:S01]  /*1a750*/  @UP0 ULDC.64 UR4, c[0x0][0xa18] ;  /* 0x0002860000040ab9 */ /* 0x000fe20000000a00 */
[----:B------:R-:W-:Y:S01]  /*1a760*/  PLOP3.LUT P4, PT, PT, PT, UP0, 0x80, 0x0 ;  /* 0x000000000000781c */ /* 0x000fe20003f8f008 */
[----:B------:R-:W-:Y:S01]  /*1a770*/  @UP0 UIMAD.WIDE UR4, UR42, 0x4, UR4 ;  /* 0x000000042a0408a5 */ /* 0x000fe2000f8e0204 */
[----:B---3--:R-:W-:Y:S02]  /*1a780*/  IMAD.U32 R2, RZ, RZ, UR8 ;  /* 0x00000008ff027e24 */ /* 0x008fe4000f8e00ff */
[----:B------:R-:W-:-:S07]  /*1a790*/  IMAD.U32 R3, RZ, RZ, UR9 ;  /* 0x00000009ff037e24 */ /* 0x000fce000f8e00ff */
[----:B------:R3:W5:Y:S02]  /*1a7a0*/  @P1 LDG.E R5, desc[UR52][R2.64] ;  /* 0x0000003402051981 */ /* 0x000764000c1e1900 */
[----:B---3--:R-:W-:Y:S02]  /*1a7b0*/  IMAD.U32 R2, RZ, RZ, UR4 ;  /* 0x00000004ff027e24 */ /* 0x008fe4000f8e00ff */
[----:B------:R-:W-:Y:S01]  /*1a7c0*/  IMAD.U32 R3, RZ, RZ, UR5 ;  /* 0x00000005ff037e24 */ /* 0x000fe2000f8e00ff */
[----:B------:R-:W-:-:S04]  /*1a7d0*/  ULDC.64 UR4, c[0x0][0xa20] ;  /* 0x0002880000047ab9 */ /* 0x000fc80000000a00 */
[----:B0-----:R0:W3:Y:S01]  /*1a7e0*/  @P4 LDG.E R6, desc[UR52][R2.64] ;  /* 0x0000003402064981 */ /* 0x0010e2000c1e1900 */
[----:B------:R-:W-:Y:S01]  /*1a7f0*/  ISETP.NE.U32.AND P3, PT, RZ, UR4, PT ;  /* 0x00000004ff007c0c */ /* 0x000fe2000bf65070 */
[----:B------:R-:W-:-:S03]  /*1a800*/  UMOV UR43, URZ ;  /* 0x0000003f002b7c82 */ /* 0x000fc60008000000 */
[----:B------:R-:W-:Y:S01]  /*1a810*/  ISETP.NE.AND.EX P3, PT, RZ, UR5, PT, P3 ;  /* 0x00000005ff007c0c */ /* 0x000fe2000bf65330 */
[----:B0-----:R-:W0:Y:S02]  /*1a820*/  LDC.64 R2, c[0x0][0x418] ;  /* 0x00010600ff027b82 */ /* 0x001e240000000a00 */
[----:B0-----:R-:W-:-:S04]  /*1a830*/  ISETP.NE.U32.AND P2, PT, R2, RZ, PT ;  /* 0x000000ff0200720c */ /* 0x001fc80003f45070 */
[----:B------:R-:W-:Y:S02]  /*1a840*/  ISETP.NE.AND.EX P2, PT, R3, RZ, PT, P2 ;  /* 0x000000ff0300720c */ /* 0x000fe40003f45320 */
[C---:B--2---:R-:W-:Y:S02]  /*1a850*/  R2UR UR36, R8.reuse ;  /* 0x00000000082472ca */ /* 0x044fe400000e0000 */
[----:B------:R-:W-:-:S04]  /*1a860*/  LOP3.LUT R2, R8, 0xff000000, RZ, 0xc0, !PT ;  /* 0xff00000008027812 */ /* 0x000fc800078ec0ff */
[----:B------:R-:W-:Y:S02]  /*1a870*/  SHF.R.U32.HI R2, RZ, 0x8, R2 ;  /* 0x00000008ff027819 */ /* 0x000fe40000011602 */
[----:B----4-:R-:W-:-:S05]  /*1a880*/  @P0 R2UR UR43, R0 ;  /* 0x00000000002b02ca */ /* 0x010fca00000e0000 */
[----:B------:R-:W-:Y:S01]  /*1a890*/  ULOP3.LUT UR36, UR36, 0xffff, URZ, 0xc0, !UPT ;  /* 0x0000ffff24247892 */ /* 0x000fe2000f8ec03f */
[----:B------:R-:W-:-:S04]  /*1a8a0*/  LOP3.LUT R0, R8, 0xff0000, RZ, 0xc0, !PT ;  /* 0x00ff000008007812 */ /* 0x000fc800078ec0ff */
[----:B------:R-:W-:Y:S01]  /*1a8b0*/  LEA.HI R0, R0, R2, RZ, 0x10 ;  /* 0x0000000200007211 */ /* 0x000fe200078f80ff */
[----:B---3--:R0:W-:Y:S01]  /*1a8c0*/  STL [R1+0x2c], R6 ;  /* 0x00002c0601007387 */ /* 0x0081e20000100800 */
[----:B------:R-:W-:Y:S02]  /*1a8d0*/  IMAD.MOV.U32 R9, RZ, RZ, R6 ;  /* 0x000000ffff097224 */ /* 0x000fe400078e0006 */
[----:B0-----:R-:W0:Y:S02]  /*1a8e0*/  LDC R6, c[0x0][0x424] ;  /* 0x00010900ff067b82 */ /* 0x001e240000000800 */
[----:B0-----:R-:W-:-:S05]  /*1a8f0*/  SEL R6, R6, 0x1, P2 ;  /* 0x0000000106067807 */ /* 0x001fca0001000000 */
[----:B-1----:R-:W-:Y:S01]  /*1a900*/  IMAD R6, R6, R7, RZ ;  /* 0x0000000706067224 */ /* 0x002fe200078e02ff */
[----:B------:R-:W-:Y:S06]  /*1a910*/  @P4 BRA `(.L_x_4354) ;  /* 0x00000000001c4947 */ /* 0x000fec0003800000 */
[----:B------:R-:W-:Y:S05]  /*1a920*/  @!P0 BRA `(.L_x_4354) ;  /* 0x0000000000188947 */ /* 0x000fea0003800000 */
[----:B------:R-:W-:Y:S02]  /*1a930*/  IMAD.U32 R2, RZ, RZ, UR6 ;  /* 0x00000006ff027e24 */ /* 0x000fe4000f8e00ff */
[----:B------:R-:W-:-:S05]  /*1a940*/  IMAD.U32 R3, RZ, RZ, UR7 ;  /* 0x00000007ff037e24 */ /* 0x000fca000f8e00ff */
[----:B------:R-:W2:Y:S04]  /*1a950*/  LDG.E R7, desc[UR52][R2.64] ;  /* 0x0000003402077981 */ /* 0x000ea8000c1e1900 */
[----:B------:R-:W2:Y:S02]  /*1a960*/  LDG.E R2, desc[UR52][R2.64+0x4] ;  /* 0x0000043402027981 */ /* 0x000ea4000c1e1900 */
[----:B--2---:R-:W-:-:S05]  /*1a970*/  IMAD.IADD R9, R2, 0x1, -R7 ;  /* 0x0000000102097824 */ /* 0x004fca00078e0a07 */
[----:B------:R0:W-:Y:S02]  /*1a980*/  STL [R1+0x2c], R9 ;  /* 0x00002c0901007387 */ /* 0x0001e40000100800 */
.L_x_4354:
[----:B-----5:R-:W-:-:S05]  /*1a990*/  IMAD.IADD R2, R5, 0x1, R4 ;  /* 0x0000000105027824 */ /* 0x020fca00078e0204 */
[----:B------:R1:W-:Y:S01]  /*1a9a0*/  STL [R1+0x28], R2 ;  /* 0x0000280201007387 */ /* 0x0003e20000100800 */
[----:B------:R-:W-:Y:S05]  /*1a9b0*/  @!P3 BRA `(.L_x_4355) ;  /* 0x000000000018b947 */ /* 0x000fea0003800000 */
[----:B------:R-:W-:Y:S02]  /*1a9c0*/  ULDC.64 UR4, c[0x0][0xa20] ;  /* 0x0002880000047ab9 */ /* 0x000fe40000000a00 */
[----:B------:R-:W-:-:S06]  /*1a9d0*/  UIMAD.WIDE UR4, UR42, 0x4, UR4 ;  /* 0x000000042a0478a5 */ /* 0x000fcc000f8e0204 */
[----:B-1----:R-:W-:Y:S02]  /*1a9e0*/  IMAD.U32 R2, RZ, RZ, UR4 ;  /* 0x00000004ff027e24 */ /* 0x002fe4000f8e00ff */
[----:B------:R-:W-:-:S05]  /*1a9f0*/  IMAD.U32 R3, RZ, RZ, UR5 ;  /* 0x00000005ff037e24 */ /* 0x000fca000f8e00ff */
[----:B------:R1:W5:Y:S01]  /*1aa00*/  LDG.E R6, desc[UR52][R2.64] ;  /* 0x0000003402067981 */ /* 0x000362000c1e1900 */
[----:B------:R-:W-:Y:S05]  /*1aa10*/  BRA `(.L_x_4356) ;  /* 0x0000000000187947 */ /* 0x000fea0003800000 */
.L_x_4355:
[----:B------:R-:W-:Y:S05]  /*1aa20*/  @!P1 BRA `(.L_x_4356) ;  /* 0x0000000000149947 */ /* 0x000fea0003800000 */
[----:B-1----:R-:W-:Y:S02]  /*1aa30*/  IMAD.U32 R2, RZ, RZ, UR8 ;  /* 0x00000008ff027e24 */ /* 0x002fe4000f8e00ff */
[----:B------:R-:W-:-:S05]  /*1aa40*/  IMAD.U32 R3, RZ, RZ, UR9 ;  /* 0x00000009ff037e24 */ /* 0x000fca000f8e00ff */
[----:B------:R-:W2:Y:S04]  /*1aa50*/  LDG.E R6, desc[UR52][R2.64] ;  /* 0x0000003402067981 */ /* 0x000ea8000c1e1900 */
[----:B------:R-:W2:Y:S02]  /*1aa60*/  LDG.E R2, desc[UR52][R2.64+0x4] ;  /* 0x0000043402027981 */ /* 0x000ea4000c1e1900 */
[----:B--2---:R-:W-:-:S07]  /*1aa70*/  IMAD.IADD R6, R2, 0x1, -R6 ;  /* 0x0000000102067824 */ /* 0x004fce00078e0a06 */
.L_x_4356:
[----:B------:R-:W2:Y:S01]  /*1aa80*/  LDL.LU R5, [R1+0x24] ;  /* 0x0000240001057983 */ /* 0x000ea20000300800 */
[----:B-1----:R-:W1:Y:S01]  /*1aa90*/  LDC R2, c[0x0][0x448] ;  /* 0x00011200ff027b82 */ /* 0x002e620000000800 */
[----:B-----5:R-:W-:Y:S01]  /*1aaa0*/  IMAD.IADD R6, R6, 0x1, -R4 ;  /* 0x0000000106067824 */ /* 0x020fe200078e0a04 */
[----:B-1----:R-:W-:-:S13]  /*1aab0*/  ISETP.NE.AND P1, PT, R2, 0x1, PT ;  /* 0x000000010200780c */ /* 0x002fda0003f25270 */
[----:B------:R-:W1:Y:S08]  /*1aac0*/  @P1 LDC R3, c[0x0][0x44c] ;  /* 0x00011300ff031b82 */ /* 0x000e700000000800 */
[----:B------:R-:W3:Y:S01]  /*1aad0*/  @P1 LDC R2, c[0x0][0x450] ;  /* 0x00011400ff021b82 */ /* 0x000ee20000000800 */
[----:B--2---:R-:W-:-:S04]  /*1aae0*/  IMAD.SHL.U32 R10, R5, 0x80, RZ ;  /* 0x00000080050a7824 */ /* 0x004fc800078e00ff */
[----:B------:R-:W-:Y:S01]  /*1aaf0*/  VIADD R4, R10, 0x7f ;  /* 0x0000007f0a047836 */ /* 0x000fe20000000000 */
[----:B------:R2:W-:Y:S03]  /*1ab00*/  STL [R1+0xc], R10 ;  /* 0x00000c0a01007387 */ /* 0x0005e60000100800 */
[----:B-1----:R-:W-:-:S04]  /*1ab10*/  @P1 IMAD.HI.U32 R3, R4, R3, RZ ;  /* 0x0000000304031227 */ /* 0x002fc800078e00ff */
[----:B------:R-:W-:Y:S01]  /*1ab20*/  IMAD.MOV.U32 R7, RZ, RZ, R4 ;  /* 0x000000ffff077224 */ /* 0x000fe200078e0004 */
[----:B---3--:R-:W-:Y:S02]  /*1ab30*/  @P1 SHF.R.U32.HI R7, RZ, R2, R3 ;  /* 0x00000002ff071219 */ /* 0x008fe40000011603 */
[----:B------:R-:W-:-:S05]  /*1ab40*/  IADD3 R2, R6, 0x1, -R9 ;  /* 0x0000000106027810 */ /* 0x000fca0007ffe809 */
[----:B------:R-:W-:Y:S02]  /*1ab50*/  IMAD.IADD R7, R2, 0x1, R7 ;  /* 0x0000000102077824 */ /* 0x000fe400078e0207 */
[----:B------:R-:W1:Y:S02]  /*1ab60*/  LDC.64 R2, c[0x0][0x9e0] ;  /* 0x00027800ff027b82 */ /* 0x000e640000000a00 */
[----:B-1----:R-:W-:Y:S01]  /*1ab70*/  ISETP.GE.AND P2, PT, R3, 0x1, PT ;  /* 0x000000010300780c */ /* 0x002fe20003f46270 */
[----:B------:R-:W-:-:S12]  /*1ab80*/  IMAD.IADD R2, R7, 0x1, R2 ;  /* 0x0000000107027824 */ /* 0x000fd800078e0202 */
[----:B--2---:R-:W-:Y:S05]  /*1ab90*/  @!P2 BRA `(.L_x_4357) ;  /* 0x000000000040a947 */ /* 0x004fea0003800000 */
[C---:B------:R-:W-:Y:S01]  /*1aba0*/  ISETP.GT.AND P0, PT, R7.reuse, RZ, PT ;  /* 0x000000ff0700720c */ /* 0x040fe20003f04270 */
[----:B------:R-:W-:-:S12]  /*1abb0*/  VIADD R8, R7, 0xffffffff ;  /* 0xffffffff07087836 */ /* 0x000fd80000000000 */
        /* <DEDUP_REMOVED lines=8> */
.L_x_4358:
[----:B------:R-:W-:-:S13]  /*1ac40*/  ISETP.NE.AND P0, PT, R3, 0x1, PT ;  /* 0x000000010300780c */ /* 0x000fda0003f05270 */
[----:B------:R-:W1:Y:S02]  /*1ac50*/  @P0 LDC.64 R4, c[0x0][0x9e8] ;  /* 0x00027a00ff040b82 */ /* 0x000e640000000a00 */
[----:B-1----:R-:W-:-:S05]  /*1ac60*/  @P0 IMAD.HI.U32 R4, R8, R4, RZ ;  /* 0x0000000408040227 */ /* 0x002fca00078e00ff */
[----:B------:R-:W-:-:S07]  /*1ac70*/  @P0 SHF.R.U32.HI R8, RZ, R5, R4 ;  /* 0x00000005ff080219 */ /* 0x000fce0000011604 */
.L_x_4359:
[----:B------:R-:W-:-:S05]  /*1ac80*/  IMAD R8, R8, R3, R3 ;  /* 0x0000000308087224 */ /* 0x000fca00078e0203 */
[----:B------:R-:W-:-:S07]  /*1ac90*/  VIMNMX R2, R2, R8, PT ;  /* 0x0000000802027248 */ /* 0x000fce0003fe0100 */
.L_x_4357:
[----:B------:R-:W1:Y:S01]  /*1aca0*/  @P1 LDC R7, c[0x0][0x44c] ;  /* 0x00011300ff071b82 */ /* 0x000e620000000800 */
[----:B------:R-:W-:Y:S01]  /*1acb0*/  VIADD R2, R2, 0x9f ;  /* 0x0000009f02027836 */ /* 0x000fe20000000000 */
[----:B------:R-:W-:Y:S01]  /*1acc0*/  ULDC UR4, c[0x0][0x9dc] ;  /* 0x0002770000047ab9 */ /* 0x000fe20000000800 */
[----:B------:R-:W-:Y:S02]  /*1acd0*/  IMAD.MOV.U32 R4, RZ, RZ, R10 ;  /* 0x000000ffff047224 */ /* 0x000fe400078e000a */
[----:B------:R-:W-:-:S03]  /*1ace0*/  IMAD.HI R2, R2, 0x66666667, RZ ;  /* 0x6666666702027827 */ /* 0x000fc600078e02ff */
[----:B------:R-:W2:Y:S01]  /*1acf0*/  @P1 LDC R5, c[0x0][0x450] ;  /* 0x00011400ff051b82 */ /* 0x000ea20000000800 */
[----:B-1----:R-:W-:-:S05]  /*1ad00*/  @P1 IMAD.HI.U32 R7, R10, R7, RZ ;  /* 0x000000070a071227 */ /* 0x002fca00078e00ff */
[----:B--2---:R-:W-:Y:S01]  /*1ad10*/  @P1 SHF.R.U32.HI R4, RZ, R5, R7 ;  /* 0x00000005ff041219 */ /* 0x004fe20000011607 */
[----:B------:R-:W-:-:S03]  /*1ad20*/  VIADD R5, R6, 0x9f ;  /* 0x0000009f06057836 */ /* 0x000fc60000000000 */
[----:B------:R-:W-:Y:S01]  /*1ad30*/  IADD3 R7, R4, R6, -R9 ;  /* 0x0000000604077210 */ /* 0x000fe20007ffe809 */
[----:B------:R-:W-:Y:S01]  /*1ad40*/  IMAD.HI R5, R5, 0x66666667, RZ ;  /* 0x6666666705057827 */ /* 0x000fe200078e02ff */
[----:B------:R-:W-:-:S04]  /*1ad50*/  SHF.R.U32.HI R4, RZ, 0x1f, R2 ;  /* 0x0000001fff047819 */ /* 0x000fc80000011602 */
[----:B------:R-:W-:Y:S02]  /*1ad60*/  LEA.HI.SX32 R4, R2, R4, 0x1a ;  /* 0x0000000402047211 */ /* 0x000fe400078fd2ff */
[----:B------:R-:W-:-:S04]  /*1ad70*/  SHF.R.U32.HI R2, RZ, 0x1f, R5 ;  /* 0x0000001fff027819 */ /* 0x000fc80000011605 */
[----:B------:R-:W-:-:S04]  /*1ad80*/  LEA.HI.SX32 R2, R5, R2, 0x1a ;  /* 0x0000000205027211 */ /* 0x000fc800078fd2ff */
[----:B------:R-:W-:Y:S01]  /*1ad90*/  VIMNMX R6, R2, R4, PT ;  /* 0x0000000402067248 */ /* 0x000fe20003fe0100 */
[----:B------:R-:W-:Y:S01]  /*1ada0*/  VIADD R2, R7, -UR4 ;  /* 0x8000000407027c36 */ /* 0x000fe20008000000 */
[----:B------:R-:W-:Y:S06]  /*1adb0*/  @!P2 BRA `(.L_x_4360) ;  /* 0x00000000003ca947 */ /* 0x000fec0003800000 */
[----:B------:R-:W-:-:S13]  /*1adc0*/  ISETP.GT.AND P0, PT, R7, -0x1, PT ;  /* 0xffffffff0700780c */ /* 0x000fda0003f04270 */
        /* <DEDUP_REMOVED lines=8> */
.L_x_4361:
[----:B------:R-:W-:-:S13]  /*1ae50*/  ISETP.NE.AND P0, PT, R3, 0x1, PT ;  /* 0x000000010300780c */ /* 0x000fda0003f05270 */
[----:B------:R-:W1:Y:S02]  /*1ae60*/  @P0 LDC.64 R4, c[0x0][0x9e8] ;  /* 0x00027a00ff040b82 */ /* 0x000e640000000a00 */
[----:B-1----:R-:W-:-:S05]  /*1ae70*/  @P0 IMAD.HI.U32 R4, R7, R4, RZ ;  /* 0x0000000407040227 */ /* 0x002fca00078e00ff */
[----:B------:R-:W-:-:S07]  /*1ae80*/  @P0 SHF.R.U32.HI R7, RZ, R5, R4 ;  /* 0x00000005ff070219 */ /* 0x000fce0000011604 */
.L_x_4362:
[----:B------:R-:W-:-:S05]  /*1ae90*/  IMAD R3, R7, R3, RZ ;  /* 0x0000000307037224 */ /* 0x000fca00078e02ff */
[----:B------:R-:W-:-:S07]  /*1aea0*/  VIMNMX R2, R2, R3, !PT ;  /* 0x0000000302027248 */ /* 0x000fce0007fe0100 */
.L_x_4360:
[----:B------:R-:W-:Y:S01]  /*1aeb0*/  SHF.R.U32.HI R5, RZ, 0x10, R0 ;  /* 0x00000010ff057819 */ /* 0x000fe20000011600 */
[----:B------:R-:W-:-:S03]  /*1aec0*/  IMAD.HI R2, R2, 0x66666667, RZ ;  /* 0x6666666702027827 */ /* 0x000fc600078e02ff */
[----:B------:R-:W-:Y:S02]  /*1aed0*/  ISETP.NE.AND P0, PT, R5, RZ, PT ;  /* 0x000000ff0500720c */ /* 0x000fe40003f05270 */
[----:B------:R-:W-:-:S04]  /*1aee0*/  SHF.R.U32.HI R3, RZ, 0x1f, R2 ;  /* 0x0000001fff037819 */ /* 0x000fc80000011602 */
[----:B------:R-:W-:Y:S01]  /*1aef0*/  LEA.HI.SX32 R3, R2, R3, 0x1a ;  /* 0x0000000302037211 */ /* 0x000fe200078fd2ff */
[----:B------:R-:W-:-:S03]  /*1af00*/  IMAD.MOV.U32 R2, RZ, RZ, RZ ;  /* 0x000000ffff027224 */ /* 0x000fc600078e00ff */
[----:B------:R-:W-:-:S03]  /*1af10*/  VIMNMX R4, RZ, R3, !PT ;  /* 0x00000003ff047248 */ /* 0x000fc60007fe0100 */
[----:B------:R-:W1:Y:S01]  /*1af20*/  @!P0 LDC R5, c[0x0][0x9f0] ;  /* 0x00027c00ff058b82 */ /* 0x000e620000000800 */
[----:B------:R-:W-:-:S13]  /*1af30*/  ISETP.GT.AND P1, PT, R6, R4, PT ;  /* 0x000000040600720c */ /* 0x000fda0003f24270 */
[----:B------:R-:W-:Y:S05]  /*1af40*/  @!P1 BRA `(.L_x_4363) ;  /* 0x00000000006c9947 */ /* 0x000fea0003800000 */
[-C--:B-1----:R-:W-:Y:S02]  /*1af50*/  IABS R7, R5.reuse ;  /* 0x0000000500077213 */ /* 0x082fe40000000000 */
[----:B0-----:R-:W-:Y:S02]  /*1af60*/  IABS R9, R5 ;  /* 0x0000000500097213 */ /* 0x001fe40000000000 */
        /* <DEDUP_REMOVED lines=25> */
.L_x_4363:
[----:B------:R-:W-:Y:S01]  /*1b100*/  LOP3.LUT R0, R0, 0xff, RZ, 0xc0, !PT ;  /* 0x000000ff00007812 */ /* 0x000fe200078ec0ff */
[----:B------:R-:W-:Y:S04]  /*1b110*/  BSSY B7, `(.L_x_4364) ;  /* 0x0000426000077945 */ /* 0x000fe80003800000 */
[----:B------:R-:W-:-:S05]  /*1b120*/  IMAD R4, R0, R2, R4 ;  /* 0x0000000200047224 */ /* 0x000fca00078e0204 */
        /* <DEDUP_REMOVED lines=10> */
[----:B------:R-:W-:Y:S02]  /*1b1d0*/  VOTEU.ANY UR4, UPT, PT ;  /* 0x0000000000047886 */ /* 0x000fe400038e0100 */
[----:B------:R-:W2:Y:S08]  /*1b1e0*/  FLO.U32 R0, UR4 ;  /* 0x0000000400007d00 */ /* 0x000eb000080e0000 */
[----:B-1----:R-:W1:Y:S01]  /*1b1f0*/  POPC R5, UR4 ;  /* 0x0000000400057d09 */ /* 0x002e620008000000 */
[----:B--2---:R-:W-:-:S02]  /*1b200*/  ISETP.EQ.U32.AND P0, PT, R0, R3, PT ;  /* 0x000000030000720c */ /* 0x004fc40003f02070 */
[----:B------:R-:W1:Y:S11]  /*1b210*/  LDC.64 R2, c[0x0][0xc60] ;  /* 0x00031800ff027b82 */ /* 0x000e760000000a00 */
[----:B-1----:R-:W2:Y:S01]  /*1b220*/  @P0 ATOMG.E.ADD.STRONG.GPU PT, R3, desc[UR52][R2.64], R5 ;  /* 0x00000005020309a8 */ /* 0x002ea200081ee1f4 */
[----:B------:R-:W1:Y:S02]  /*1b230*/  S2R R4, SR_LTMASK ;  /* 0x0000000000047919 */ /* 0x000e640000003900 */
[----:B-1----:R-:W-:-:S04]  /*1b240*/  LOP3.LUT R4, R4, UR4, RZ, 0xc0, !PT ;  /* 0x0000000404047c12 */ /* 0x002fc8000f8ec0ff */
[----:B------:R-:W1:Y:S01]  /*1b250*/  POPC R7, R4 ;  /* 0x0000000400077309 */ /* 0x000e620000000000 */
[----:B--2---:R-:W1:Y:S02]  /*1b260*/  SHFL.IDX PT, R0, R3, R0, 0x1f ;  /* 0x00001f0003007589 */ /* 0x004e6400000e0000 */
[----:B-1----:R-:W-:-:S05]  /*1b270*/  IADD3 R0, R0, UR40, R7 ;  /* 0x0000002800007c10 */ /* 0x002fca000fffe007 */
[----:B------:R2:W-:Y:S01]  /*1b280*/  STL [R1+0x20], R0 ;  /* 0x0000200001007387 */ /* 0x0005e20000100800 */
[----:B------:R-:W-:Y:S05]  /*1b290*/  BRA `(.L_x_4366) ;  /* 0x0000004000347947 */ /* 0x000fea0003800000 */
.L_x_4365:
        /* <DEDUP_REMOVED lines=10> */
[----:B-1----:R-:W-:Y:S02]  /*1b340*/  IMAD.U32 R5, RZ, RZ, UR7 ;  /* 0x00000007ff057e24 */ /* 0x002fe4000f8e00ff */
        /* <DEDUP_REMOVED lines=9> */
.L_x_4368:
[----:B------:R-:W-:Y:S05]  /*1b3e0*/  BSYNC B6 ;  /* 0x0000000000067941 */ /* 0x000fea0003800000 */
.L_x_4367:
[----:B------:R-:W-:Y:S01]  /*1b3f0*/  VIADD R0, R18, 0xf200 ;  /* 0x0000f20012007836 */ /* 0x000fe20000000000 */
[----:B------:R-:W-:Y:S01]  /*1b400*/  LOP3.LUT R16, R16, 0xfffffffe, RZ, 0xc0, !PT ;  /* 0xfffffffe10107812 */ /* 0x000fe200078ec0ff */
[----:B------:R-:W-:Y:S03]  /*1b410*/  BSSY B6, `(.L_x_4369) ;  /* 0x0000014000067945 */ /* 0x000fe60003800000 */
[----:B------:R-:W-:-:S13]  /*1b420*/  LOP3.LUT P0, RZ, R0, 0x1bf, RZ, 0xc0, !PT ;  /* 0x000001bf00ff7812 */ /* 0x000fda000780c0ff */
[----:B------:R-:W-:Y:S01]  /*1b430*/  @P0 LOP3.LUT R16, R16, 0x1, RZ, 0xfc, !PT ;  /* 0x0000000110100812 */ /* 0x000fe200078efcff */
[----:B------:R-:W-:Y:S06]  /*1b440*/  @!P0 BRA `(.L_x_4370) ;  /* 0x0000000000408947 */ /* 0x000fec0003800000 */
        /* <DEDUP_REMOVED lines=16> */
.L_x_4370:
[----:B------:R-:W-:Y:S05]  /*1b550*/  BSYNC B6 ;  /* 0x0000000000067941 */ /* 0x000fea0003800000 */
.L_x_4369:
        /* <DEDUP_REMOVED lines=20> */
.L_x_4372:
[----:B------:R-:W-:Y:S05]  /*1b6a0*/  BSYNC B6 ;  /* 0x0000000000067941 */ /* 0x000fea0003800000 */
.L_x_4371:
        /* <DEDUP_REMOVED lines=19> */
.L_x_4374:
[----:B------:R-:W-:Y:S05]  /*1b7e0*/  BSYNC B6 ;  /* 0x0000000000067941 */ /* 0x000fea0003800000 */
.L_x_4373:
        /* <DEDUP_REMOVED lines=11> */
[----:B------:R3:W0:Y:S02]  /*1b8a0*/  @P0 LDG.E R8, desc[UR52][R2.64] ;  /* 0x0000003402080981 */ /* 0x000624000c1e1900 */
[----:B---3--:R-:W3:Y:S01]  /*1b8b0*/  LDC.64 R2, c[0x0][0x418] ;  /* 0x00010600ff027b82 */ /* 0x008ee20000000a00 */
[----:B--2---:R-:W-:-:S04]  /*1b8c0*/  SHF.R.U32.HI R0, RZ, 0x5, R0 ;  /* 0x00000005ff007819 */ /* 0x004fc80000011600 */
[----:B------:R-:W-:Y:S02]  /*1b8d0*/  LOP3.LUT R0, R0, 0x3, RZ, 0xc0, !PT ;  /* 0x0000000300007812 */ /* 0x000fe400078ec0ff */
[----:B---3--:R-:W-:Y:S01]  /*1b8e0*/  LOP3.LUT P0, RZ, R2, UR4, RZ, 0xfc, !PT ;  /* 0x0000000402ff7c12 */ /* 0x008fe2000f80fcff */
[----:B------:R-:W-:-:S03]  /*1b8f0*/  UMOV UR4, 0xffffffff ;  /* 0xffffffff00047882 */ /* 0x000fc60000000000 */
[----:B------:R-:W-:Y:S02]  /*1b900*/  LOP3.LUT P0, RZ, R3, UR5, RZ, 0xfc, P0 ;  /* 0x0000000503ff7c12 */ /* 0x000fe4000800fcff */
[----:B0-----:R-:W-:Y:S01]  /*1b910*/  SHF.R.S32.HI R9, RZ, 0x1f, R8 ;  /* 0x0000001fff097819 */ /* 0x001fe20000011408 */
[----:B------:R0:W-:Y:S01]  /*1b920*/  STL [R1+0x14], R8 ;  /* 0x0000140801007387 */ /* 0x0001e20000100800 */
[----:B------:R-:W-:-:S03]  /*1b930*/  SEL R17, R8, RZ, !P0 ;  /* 0x000000ff08117207 */ /* 0x000fc60004000000 */
[----:B------:R0:W-:Y:S01]  /*1b940*/  STL [R1+0x1c], R9 ;  /* 0x00001c0901007387 */ /* 0x0001e20000100800 */
[----:B------:R-:W-:Y:S05]  /*1b950*/  BRA.DIV UR4, `(.L_x_4375) ;  /* 0x0000005204987947 */ /* 0x000fea000b800000 */
[----:B------:R2:W3:Y:S02]  /*1b960*/  SHFL.IDX PT, R14, R0, RZ, 0x1f ;  /* 0x00001fff000e7589 */ /* 0x0004e400000e0000 */
.L_x_4452:
[----:B---3--:R-:W-:Y:S02]  /*1b970*/  ISETP.NE.AND P0, PT, R14, RZ, PT ;  /* 0x000000ff0e00720c */ /* 0x008fe40003f05270 */
[----:B------:R-:W-:Y:S02]  /*1b980*/  PLOP3.LUT P1, PT, PT, PT, PT, 0x8, 0x0 ;  /* 0x000000000000781c */ /* 0x000fe40003f2e170 */
[----:B------:R-:W-:-:S11]  /*1b990*/  LOP3.LUT R16, R16, 0xfffffffe, RZ, 0xc0, !PT ;  /* 0xfffffffe10107812 */ /* 0x000fd600078ec0ff */
[----:B------:R-:W-:Y:S01]  /*1b9a0*/  @P1 LOP3.LUT R16, R16, 0x1, RZ, 0xfc, !PT ;  /* 0x0000000110101812 */ /* 0x000fe200078efcff */
[----:B------:R-:W-:Y:S06]  /*1b9b0*/  @P0 BRA `(.L_x_4376) ;  /* 0x0000000400c80947 */ /* 0x000fec0003800000 */
[----:B--2---:R-:W2:Y:S01]  /*1b9c0*/  LDL R0, [R1+0x24] ;  /* 0x0000240001007983 */ /* 0x004ea20000100800 */
[----:B------:R-:W-:Y:S01]  /*1b9d0*/  UMOV UR4, 0xffffffff ;  /* 0xffffffff00047882 */ /* 0x000fe20000000000 */
[----:B--2---:R-:W-:Y:S02]  /*1b9e0*/  VIADD R0, R0, 0xffffffff ;  /* 0xffffffff00007836 */ /* 0x004fe40000000000 */
[----:B------:R-:W-:Y:S05]  /*1b9f0*/  BRA.DIV UR4, `(.L_x_4377) ;  /* 0x0000005204907947 */ /* 0x000fea000b800000 */
[----:B------:R-:W-:-:S13]  /*1ba00*/  ELECT P6, URZ, PT ;  /* 0x00000000003f782f */ /* 0x000fda00038c0000 */
.L_x_4455:
[----:B------:R-:W-:Y:S05]  /*1ba10*/  @!P6 BRA `(.L_x_4376) ;  /* 0x0000000400b0e947 */ /* 0x000fea0003800000 */
[----:B------:R-:W-:-:S04]  /*1ba20*/  ISETP.NE.U32.AND P0, PT, R2, RZ, PT ;  /* 0x000000ff0200720c */ /* 0x000fc80003f05070 */
[----:B------:R-:W-:-:S13]  /*1ba30*/  ISETP.NE.AND.EX P0, PT, R3, RZ, PT, P0 ;  /* 0x000000ff0300720c */ /* 0x000fda0003f05300 */
[----:B------:R-:W-:Y:S05]  /*1ba40*/  @!P0 BRA `(.L_x_4378) ;  /* 0x0000000000448947 */ /* 0x000fea0003800000 */
[----:B------:R-:W2:Y:S01]  /*1ba50*/  LDC R7, c[0x0][0x43c] ;  /* 0x00010f00ff077b82 */ /* 0x000ea20000000800 */
[----:B------:R-:W-:Y:S01]  /*1ba60*/  ULDC.64 UR4, c[0x0][0x428] ;  /* 0x00010a0000047ab9 */ /* 0x000fe20000000a00 */
[----:B--2---:R-:W-:-:S13]  /*1ba70*/  ISETP.NE.AND P0, PT, R7, 0x1, PT ;  /* 0x000000010700780c */ /* 0x004fda0003f05270 */
[----:B-1----:R-:W1:Y:S02]  /*1ba80*/  @P0 LDC.64 R4, c[0x0][0x440] ;  /* 0x00011000ff040b82 */ /* 0x002e640000000a00 */
        /* <DEDUP_REMOVED lines=13> */
.L_x_4378:
[----:B--2---:R-:W2:Y:S04]  /*1bb60*/  LDL R3, [R1+0x8] ;  /* 0x0000080001037983 */ /* 0x004ea80000100800 */
[----:B------:R-:W3:Y:S01]  /*1bb70*/  LDL R2, [R1+0x10] ;  /* 0x0000100001027983 */ /* 0x000ee20000100800 */
[----:B0-----:R-:W0:Y:S02]  /*1bb80*/  S2R R8, SR_TID.X ;  /* 0x0000000000087919 */ /* 0x001e240000002100 */
[----:B0-----:R-:W-:-:S04]  /*1bb90*/  LOP3.LUT R8, R8, 0x7f, RZ, 0xc0, !PT ;  /* 0x0000007f08087812 */ /* 0x001fc800078ec0ff */
[----:B------:R-:W-:Y:S01]  /*1bba0*/  ISETP.NE.AND P1, PT, R8, RZ, PT ;  /* 0x000000ff0800720c */ /* 0x000fe20003f25270 */
[----:B--2---:R-:W-:Y:S01]  /*1bbb0*/  IMAD R4, R3, 0x8, R18 ;  /* 0x0000000803047824 */ /* 0x004fe200078e0212 */
[----:B---3--:R-:W-:-:S04]  /*1bbc0*/  SHF.L.U32 R3, R2, 0x1f, RZ ;  /* 0x0000001f02037819 */ /* 0x008fc800000006ff */
[----:B------:R-:W0:Y:S02]  /*1bbd0*/  SYNCS.PHASECHK.TRANS64.TRYWAIT P0, [R4+URZ+0x33480], R3 ;  /* 0x03348003040075a7 */ /* 0x000e24000800017f */
[----:B0-----:R-:W-:Y:S05]  /*1bbe0*/  @!P0 BRA `(.L_x_4379) ;  /* 0x0000005000348947 */ /* 0x001fea0003800000 */
.L_x_4456:
[----:B------:R-:W-:Y:S05]  /*1bbf0*/  @P1 BRA `(.L_x_4380) ;  /* 0x00000000001c1947 */ /* 0x000fea0003800000 */
[----:B------:R-:W1:Y:S02]  /*1bc00*/  S2R R2, SR_TID.X ;  /* 0x0000000000027919 */ /* 0x000e640000002100 */
[----:B-1----:R-:W-:Y:S01]  /*1bc10*/  LOP3.LUT R5, R2, 0x1f, RZ, 0xc0, !PT ;  /* 0x0000001f02057812 */ /* 0x002fe200078ec0ff */
[----:B------:R-:W-:-:S03]  /*1bc20*/  IMAD.MOV.U32 R2, RZ, RZ, 0x7800 ;  /* 0x00007800ff027424 */ /* 0x000fc600078e00ff */
[----:B------:R-:W-:Y:S01]  /*1bc30*/  ISETP.NE.AND P0, PT, R5, RZ, PT ;  /* 0x000000ff0500720c */ /* 0x000fe20003f05270 */
[----:B------:R2:W-:-:S12]  /*1bc40*/  SYNCS.ARRIVE.TRANS64 RZ, [R4+URZ+0x33470], R2 ;  /* 0x0334700204ff79a7 */ /* 0x0005d8000800003f */
[----:B--2---:R-:W-:Y:S05]  /*1bc50*/  @!P0 BRA `(.L_x_4380) ;  /* 0x0000000000048947 */ /* 0x004fea0003800000 */
[----:B------:R-:W-:Y:S01]  /*1bc60*/  BPT.TRAP 0x1 ;  /* 0x000000040000795c */ /* 0x000fe20000300000 */
.L_x_4380:
[----:B------:R-:W2:Y:S04]  /*1bc70*/  LDL R2, [R1+0x8] ;  /* 0x0000080001027983 */ /* 0x000ea80000100800 */
[----:B-1----:R-:W3:Y:S01]  /*1bc80*/  LDL R5, [R1+0x28] ;  /* 0x0000280001057983 */ /* 0x002ee20000100800 */
        /* <DEDUP_REMOVED lines=8> */
[----:B------:R-:W-:Y:S01]  /*1bd10*/  UMOV UR20, UR36 ;  /* 0x0000002400147c82 */ /* 0x000fe20008000000 */
[----:B------:R-:W-:Y:S01]  /*1bd20*/  UMOV UR10, 0x80 ;  /* 0x00000080000a7882 */ /* 0x000fe20000000000 */
[----:B------:R-:W-:-:S03]  /*1bd30*/  UMOV UR12, UR36 ;  /* 0x00000024000c7c82 */ /* 0x000fc60008000000 */
[----:B------:R-:W-:Y:S02]  /*1bd40*/  UIADD3 UR33, UR33, 0x33470, URZ ;  /* 0x0003347021217890 */ /* 0x000fe4000fffe03f */
[----:B------:R-:W-:Y:S01]  /*1bd50*/  UMOV UR21, UR37 ;  /* 0x0000002500157c82 */ /* 0x000fe20008000000 */
[----:B------:R-:W-:-:S04]  /*1bd60*/  UMOV UR13, UR37 ;  /* 0x00000025000d7c82 */ /* 0x000fc80008000000 */
[----:B------:R-:W-:Y:S01]  /*1bd70*/  UMOV UR17, UR33 ;  /* 0x0000002100117c82 */ /* 0x000fe20008000000 */
[----:B------:R-:W-:Y:S01]  /*1bd80*/  UMOV UR9, UR33 ;  /* 0x0000002100097c82 */ /* 0x000fe20008000000 */
[----:B--2---:R-:W-:Y:S02]  /*1bd90*/  IMAD R2, R2, 0x7800, R18 ;  /* 0x0000780002027824 */ /* 0x004fe400078e0212 */
[----:B---3--:R-:W-:-:S03]  /*1bda0*/  IMAD R0, R0, 0xa0, R5 ;  /* 0x000000a000007824 */ /* 0x008fc600078e0205 */
[----:B------:R-:W-:Y:S02]  /*1bdb0*/  R2UR UR8, R2 ;  /* 0x00000000020872ca */ /* 0x000fe400000e0000 */
[----:B------:R-:W-:-:S11]  /*1bdc0*/  R2UR UR35, R0 ;  /* 0x00000000002372ca */ /* 0x000fd600000e0000 */
[----:B------:R-:W-:Y:S02]  /*1bdd0*/  UIADD3 UR32, UR8, 0xf200, URZ ;  /* 0x0000f20008207890 */ /* 0x000fe4000fffe03f */
[----:B------:R-:W-:Y:S02]  /*1bde0*/  UIADD3 UR16, UR8, 0x11a00, URZ ;  /* 0x00011a0008107890 */ /* 0x000fe4000fffe03f */
[----:B------:R-:W-:Y:S01]  /*1bdf0*/  UIADD3 UR8, UR8, 0x14200, URZ ;  /* 0x0001420008087890 */ /* 0x000fe2000fffe03f */
[----:B------:R-:W-:Y:S01]  /*1be00*/  UMOV UR19, UR35 ;  /* 0x0000002300137c82 */ /* 0x000fe20008000000 */
[----:B------:R-:W-:-:S03]  /*1be10*/  UMOV UR11, UR35 ;  /* 0x00000023000b7c82 */ /* 0x000fc60008000000 */
[----:B------:R1:W-:Y:S02]  /*1be20*/  UTMALDG.4D [UR32], [UR4], desc[UR6] ;  /* 0x00000620040075b4 */ /* 0x0003e40008019000 */
[----:B------:R1:W-:Y:S02]  /*1be30*/  UTMALDG.4D [UR16], [UR4], desc[UR6] ;  /* 0x00000610040075b4 */ /* 0x0003e40008019000 */
[----:B------:R1:W-:Y:S01]  /*1be40*/  UTMALDG.4D [UR8], [UR4], desc[UR6] ;  /* 0x00000608040075b4 */ /* 0x0003e20008019000 */
[----:B------:R-:W2:Y:S02]  /*1be50*/  SYNCS.PHASECHK.TRANS64.TRYWAIT P0, [R4+URZ+0x33440], R3 ;  /* 0x03344003040075a7 */ /* 0x000ea4000800017f */
[----:B-12---:R-:W-:Y:S05]  /*1be60*/  @!P0 BRA `(.L_x_4381) ;  /* 0x0000004c00a88947 */ /* 0x006fea0003800000 */
.L_x_4457:
        /* <DEDUP_REMOVED lines=8> */
.L_x_4382:
        /* <DEDUP_REMOVED lines=8> */
[----:B------:R-:W-:Y:S01]  /*1bf70*/  UMOV UR26, URZ ;  /* 0x0000003f001a7c82 */ /* 0x000fe20008000000 */
[----:B------:R-:W-:Y:S01]  /*1bf80*/  UMOV UR28, UR36 ;  /* 0x00000024001c7c82 */ /* 0x000fe20008000000 */
[----:B------:R-:W-:Y:S01]  /*1bf90*/  UMOV UR18, 0x40 ;  /* 0x0000004000127882 */ /* 0x000fe20000000000 */
[----:B------:R-:W-:Y:S01]  /*1bfa0*/  UMOV UR20, UR36 ;  /* 0x0000002400147c82 */ /* 0x000fe20008000000 */
[----:B------:R-:W-:Y:S01]  /*1bfb0*/  UMOV UR10, 0x80 ;  /* 0x00000080000a7882 */ /* 0x000fe20000000000 */
[----:B------:R-:W-:Y:S01]  /*1bfc0*/  UIADD3 UR24, UR8, 0x24200, URZ ;  /* 0x0002420008187890 */ /* 0x000fe2000fffe03f */
[----:B------:R-:W-:Y:S01]  /*1bfd0*/  PLOP3.LUT P0, PT, PT, PT, PT, 0x80, 0x0 ;  /* 0x000000000000781c */ /* 0x000fe20003f0f070 */
[----:B------:R-:W-:Y:S01]  /*1bfe0*/  UIADD3 UR25, UR25, 0x33430, URZ ;  /* 0x0003343019197890 */ /* 0x000fe2000fffe03f */
[----:B------:R-:W-:Y:S01]  /*1bff0*/  LOP3.LUT R16, R16, 0xfffffffe, RZ, 0xc0, !PT ;  /* 0xfffffffe10107812 */ /* 0x000fe200078ec0ff */
[----:B------:R-:W-:-:S02]  /*1c000*/  UIADD3 UR16, UR8, 0x26a00, URZ ;  /* 0x00026a0008107890 */ /* 0x000fc4000fffe03f */
[----:B------:R-:W-:Y:S01]  /*1c010*/  UIADD3 UR8, UR8, 0x29200, URZ ;  /* 0x0002920008087890 */ /* 0x000fe2000fffe03f */
[----:B------:R-:W-:Y:S01]  /*1c020*/  UMOV UR19, UR27 ;  /* 0x0000001b00137c82 */ /* 0x000fe20008000000 */
[----:B------:R-:W-:Y:S01]  /*1c030*/  UMOV UR21, UR29 ;  /* 0x0000001d00157c82 */ /* 0x000fe20008000000 */
[----:B------:R-:W-:Y:S01]  /*1c040*/  UMOV UR17, UR25 ;  /* 0x0000001900117c82 */ /* 0x000fe20008000000 */
        /* <DEDUP_REMOVED lines=8> */
[----:B---3--:R-:W-:-:S03]  /*1c0d0*/  NOP ;  /* 0x0000000000007918 */ /* 0x008fc60000000000 */
.L_x_4376:
[----:B------:R-:W-:Y:S05]  /*1c0e0*/  WARPSYNC.ALL ;  /* 0x0000000000007948 */ /* 0x000fea0003800000 */
[----:B--2---:R-:W-:Y:S01]  /*1c0f0*/  VIADD R0, R18, 0x1e200 ;  /* 0x0001e20012007836 */ /* 0x004fe20000000000 */
[----:B------:R-:W-:Y:S01]  /*1c100*/  USHF.R.S32.HI UR4, URZ, 0x1f, UR43 ;  /* 0x0000001f3f047899 */ /* 0x000fe2000801142b */
        /* <DEDUP_REMOVED lines=13> */
[----:B01----:R-:W-:Y:S02]  /*1c1e0*/  IMAD.U32 R4, RZ, RZ, UR6 ;  /* 0x00000006ff047e24 */ /* 0x003fe4000f8e00ff */
        /* <DEDUP_REMOVED lines=11> */
.L_x_4384:
[----:B------:R-:W-:Y:S05]  /*1c2a0*/  BSYNC B6 ;  /* 0x0000000000067941 */ /* 0x000fea0003800000 */
.L_x_4383:
[----:B------:R-:W2:Y:S01]  /*1c2b0*/  LDL R12, [R1+0xc] ;  /* 0x00000c00010c7983 */ /* 0x000ea20000100800 */
[----:B0-----:R-:W0:Y:S01]  /*1c2c0*/  LDC R8, c[0x0][0x448] ;  /* 0x00011200ff087b82 */ /* 0x001e220000000800 */
[----:B------:R-:W-:Y:S01]  /*1c2d0*/  ULDC.64 UR8, c[0x0][0xa00] ;  /* 0x0002800000087ab9 */ /* 0x000fe20000000a00 */
[----:B------:R-:W-:Y:S01]  /*1c2e0*/  ULDC.64 UR6, c[0x0][0x2d8] ;  /* 0x0000b60000067ab9 */ /* 0x000fe20000000a00 */
[----:B------:R-:W3:Y:S01]  /*1c2f0*/  S2R R2, SR_TID.X ;  /* 0x0000000000027919 */ /* 0x000ee20000002100 */
[----:B------:R-:W4:Y:S01]  /*1c300*/  S2R R0, SR_TID.X ;  /* 0x0000000000007919 */ /* 0x000f220000002100 */
[----:B0-----:R-:W-:Y:S02]  /*1c310*/  ISETP.NE.AND P0, PT, R8, 0x1, PT ;  /* 0x000000010800780c */ /* 0x001fe40003f05270 */
[----:B---3--:R-:W-:-:S11]  /*1c320*/  LOP3.LUT R2, R2, 0x7f, RZ, 0xc0, !PT ;  /* 0x0000007f02027812 */ /* 0x008fd600078ec0ff */
[----:B-1----:R-:W0:Y:S01]  /*1c330*/  @P0 LDC R3, c[0x0][0x450] ;  /* 0x00011400ff030b82 */ /* 0x002e220000000800 */
[----:B------:R-:W-:Y:S01]  /*1c340*/  SHF.R.U32.HI R2, RZ, 0x2, R2 ;  /* 0x00000002ff027819 */ /* 0x000fe20000011602 */
[----:B----4-:R-:W-:-:S05]  /*1c350*/  IMAD.SHL.U32 R0, R0, 0x20, RZ ;  /* 0x0000002000007824 */ /* 0x010fca00078e00ff */
[----:B------:R-:W-:Y:S02]  /*1c360*/  LOP3.LUT R0, R2, 0x60, R0, 0xf8, !PT ;  /* 0x0000006002007812 */ /* 0x000fe400078ef800 */
[----:B------:R-:W1:Y:S01]  /*1c370*/  @P0 LDC R2, c[0x0][0x44c] ;  /* 0x00011300ff020b82 */ /* 0x000e620000000800 */
[----:B------:R-:W3:Y:S01]  /*1c380*/  S2R R9, SR_TID.X ;  /* 0x0000000000097919 */ /* 0x000ee20000002100 */
[----:B------:R-:W-:Y:S01]  /*1c390*/  UISETP.NE.U32.AND UP0, UPT, UR8, URZ, UPT ;  /* 0x0000003f0800728c */ /* 0x000fe2000bf05070 */
[----:B------:R-:W-:Y:S01]  /*1c3a0*/  UMOV UR4, UR46 ;  /* 0x0000002e00047c82 */ /* 0x000fe20008000000 */
[----:B------:R-:W-:Y:S02]  /*1c3b0*/  UMOV UR5, UR37 ;  /* 0x0000002500057c82 */ /* 0x000fe40008000000 */
[----:B------:R-:W-:Y:S02]  /*1c3c0*/  UISETP.NE.AND.EX UP0, UPT, UR9, URZ, UPT, UP0 ;  /* 0x0000003f0900728c */ /* 0x000fe4000bf05300 */
[----:B------:R-:W-:-:S02]  /*1c3d0*/  UIMAD.WIDE.U32 UR4, UR36, UR6, UR4 ;  /* 0x00000006240472a5 */ /* 0x000fc4000f8e0004 */
[----:B------:R-:W-:Y:S01]  /*1c3e0*/  USHF.R.S32.HI UR6, URZ, 0x1f, UR42 ;  /* 0x0000001f3f067899 */ /* 0x000fe2000801142a */
[----:B------:R-:W-:-:S03]  /*1c3f0*/  ULDC.64 UR8, c[0x0][0x2e0] ;  /* 0x0000b80000087ab9 */ /* 0x000fc60000000a00 */
[----:B------:R-:W-:Y:S02]  /*1c400*/  USEL UR6, UR6, URZ, !UP0 ;  /* 0x0000003f06067287 */ /* 0x000fe4000c000000 */
[----:B------:R-:W-:Y:S02]  /*1c410*/  UIMAD UR5, UR36, UR7, UR5 ;  /* 0x00000007240572a4 */ /* 0x000fe4000f8e0205 */
[----:B------:R-:W-:Y:S02]  /*1c420*/  USEL UR7, UR42, URZ, !UP0 ;  /* 0x0000003f2a077287 */ /* 0x000fe4000c000000 */
[----:B------:R-:W-:Y:S02]  /*1c430*/  UIMAD UR6, UR6, UR8, URZ ;  /* 0x00000008060672a4 */ /* 0x000fe4000f8e023f */
[----:B------:R-:W-:Y:S02]  /*1c440*/  UIMAD.WIDE.U32 UR4, UR7, UR8, UR4 ;  /* 0x00000008070472a5 */ /* 0x000fe4000f8e0004 */
[----:B------:R-:W-:-:S04]  /*1c450*/  UIMAD UR6, UR7, UR9, UR6 ;  /* 0x00000009070672a4 */ /* 0x000fc8000f8e0206 */
[----:B------:R-:W-:Y:S01]  /*1c460*/  UIADD3 UR6, UR5, UR6, URZ ;  /* 0x0000000605067290 */ /* 0x000fe2000fffe03f */
[----:B------:R-:W-:Y:S02]  /*1c470*/  IMAD.U32 R6, RZ, RZ, UR4 ;  /* 0x00000004ff067e24 */ /* 0x000fe4000f8e00ff */
[----:B------:R-:W-:Y:S01]  /*1c480*/  IMAD.U32 R7, RZ, RZ, UR5 ;  /* 0x00000005ff077e24 */ /* 0x000fe2000f8e00ff */
[----:B------:R-:W-:Y:S01]  /*1c490*/  ULDC.64 UR4, c[0x0][0x2d0] ;  /* 0x0000b40000047ab9 */ /* 0x000fe20000000a00 */
[----:B---3--:R-:W-:-:S05]  /*1c4a0*/  IMAD.SHL.U32 R9, R9, 0x10, RZ ;  /* 0x0000001009097824 */ /* 0x008fca00078e00ff */
[----:B------:R-:W-:-:S04]  /*1c4b0*/  LOP3.LUT R9, R9, 0x30, RZ, 0xc0, !PT ;  /* 0x0000003009097812 */ /* 0x000fc800078ec0ff */
[C---:B------:R-:W-:Y:S02]  /*1c4c0*/  LOP3.LUT R11, R9.reuse, 0x40, RZ, 0xfc, !PT ;  /* 0x00000040090b7812 */ /* 0x040fe400078efcff */
[----:B------:R-:W-:Y:S01]  /*1c4d0*/  LOP3.LUT R9, R9, 0x80, RZ, 0xfc, !PT ;  /* 0x0000008009097812 */ /* 0x000fe200078efcff */
[----:B--2---:R-:W-:-:S04]  /*1c4e0*/  IMAD.IADD R0, R0, 0x1, R12 ;  /* 0x0000000100007824 */ /* 0x004fc800078e020c */
[----:B-1----:R-:W-:-:S04]  /*1c4f0*/  @P0 IMAD.HI.U32 R2, R0, R2, RZ ;  /* 0x0000000200020227 */ /* 0x002fc800078e00ff */
[----:B------:R-:W-:Y:S01]  /*1c500*/  IMAD.MOV.U32 R4, RZ, RZ, R0 ;  /* 0x000000ffff047224 */ /* 0x000fe200078e0000 */
[----:B0-----:R-:W-:-:S04]  /*1c510*/  @P0 SHF.R.U32.HI R4, RZ, R3, R2 ;  /* 0x00000003ff040219 */ /* 0x001fc80000011602 */
[--C-:B------:R-:W-:Y:S01]  /*1c520*/  SHF.R.S32.HI R5, RZ, 0x1f, R4.reuse ;  /* 0x0000001fff057819 */ /* 0x100fe20000011404 */
[----:B------:R-:W-:Y:S02]  /*1c530*/  IMAD.MOV R2, RZ, RZ, -R4 ;  /* 0x000000ffff027224 */ /* 0x000fe400078e0a04 */
[----:B------:R-:W-:Y:S01]  /*1c540*/  IMAD.U32 R3, RZ, RZ, UR6 ;  /* 0x00000006ff037e24 */ /* 0x000fe2000f8e00ff */
[----:B------:R-:W0:Y:S01]  /*1c550*/  S2R R7, SR_TID.X ;  /* 0x0000000000077919 */ /* 0x000e220000002100 */
[----:B------:R-:W-:Y:S01]  /*1c560*/  IMAD R0, R8, R2, R0 ;  /* 0x0000000208007224 */ /* 0x000fe200078e0200 */
[----:B------:R-:W-:Y:S01]  /*1c570*/  ULDC.64 UR6, c[0x0][0x280] ;  /* 0x0000a00000067ab9 */ /* 0x000fe20000000a00 */
[----:B------:R-:W-:Y:S02]  /*1c580*/  IMAD.MOV.U32 R2, RZ, RZ, R6 ;  /* 0x000000ffff027224 */ /* 0x000fe400078e0006 */
[----:B------:R-:W-:Y:S02]  /*1c590*/  IMAD R5, R5, UR4, RZ ;  /* 0x0000000405057c24 */ /* 0x000fe4000f8e02ff */
[----:B------:R-:W-:-:S04]  /*1c5a0*/  IMAD.WIDE.U32 R2, R4, UR4, R2 ;  /* 0x0000000404027c25 */ /* 0x000fc8000f8e0002 */
[----:B------:R-:W-:Y:S01]  /*1c5b0*/  IMAD R5, R4, UR5, R5 ;  /* 0x0000000504057c24 */ /* 0x000fe2000f8e0205 */
[----:B------:R-:W-:Y:S01]  /*1c5c0*/  SHF.R.S32.HI R4, RZ, 0x1f, R0 ;  /* 0x0000001fff047819 */ /* 0x000fe20000011400 */
[----:B------:R-:W-:Y:S02]  /*1c5d0*/  ULDC.64 UR4, c[0x0][0x2c8] ;  /* 0x0000b20000047ab9 */ /* 0x000fe40000000a00 */
[----:B------:R-:W-:Y:S02]  /*1c5e0*/  IMAD.IADD R3, R3, 0x1, R5 ;  /* 0x0000000103037824 */ /* 0x000fe400078e0205 */
[----:B------:R-:W-:Y:S02]  /*1c5f0*/  IMAD R4, R4, UR4, RZ ;  /* 0x0000000404047c24 */ /* 0x000fe4000f8e02ff */
[----:B------:R-:W-:Y:S01]  /*1c600*/  IMAD.WIDE.U32 R2, R0, UR4, R2 ;  /* 0x0000000400027c25 */ /* 0x000fe2000f8e0002 */
[----:B------:R-:W-:Y:S02]  /*1c610*/  ULDC UR4, c[0x0][0x2b8] ;  /* 0x0000ae0000047ab9 */ /* 0x000fe40000000800 */
[----:B------:R-:W-:-:S02]  /*1c620*/  ISETP.GE.AND P2, PT, R9, UR4, PT ;  /* 0x0000000409007c0c */ /* 0x000fc4000bf46270 */
[----:B------:R1:W5:Y:S01]  /*1c630*/  LDL R9, [R1+0x30] ;  /* 0x0000300001097983 */ /* 0x0003620000100800 */
[----:B------:R-:W-:Y:S02]  /*1c640*/  IMAD R0, R0, UR5, R4 ;  /* 0x0000000500007c24 */ /* 0x000fe4000f8e0204 */
[----:B0-----:R-:W-:Y:S01]  /*1c650*/  IMAD.SHL.U32 R10, R7, 0x10, RZ ;  /* 0x00000010070a7824 */ /* 0x001fe200078e00ff */
[----:B------:R-:W-:-:S04]  /*1c660*/  IADD3 R4, P3, R2, UR6, RZ ;  /* 0x0000000602047c10 */ /* 0x000fc8000ff7e0ff */
[----:B------:R-:W-:Y:S02]  /*1c670*/  LOP3.LUT R10, R10, 0x30, RZ, 0xc0, !PT ;  /* 0x000000300a0a7812 */ /* 0x000fe400078ec0ff */
[----:B------:R-:W-:Y:S02]  /*1c680*/  ISETP.GE.AND P1, PT, R11, UR4, PT ;  /* 0x000000040b007c0c */ /* 0x000fe4000bf26270 */
[----:B------:R-:W-:Y:S01]  /*1c690*/  ISETP.GE.AND P0, PT, R10, UR4, PT ;  /* 0x000000040a007c0c */ /* 0x000fe2000bf06270 */
[----:B------:R-:W-:Y:S01]  /*1c6a0*/  UMOV UR4, 0xffffffff ;  /* 0xffffffff00047882 */ /* 0x000fe20000000000 */
[----:B------:R-:W-:Y:S02]  /*1c6b0*/  IADD3.X R0, R3, UR7, R0, P3, !PT ;  /* 0x0000000703007c10 */ /* 0x000fe40009ffe400 */
[----:B-1----:R-:W-:Y:S09]  /*1c6c0*/  BRA.DIV UR4, `(.L_x_4385) ;  /* 0x0000004604a47947 */ /* 0x002ff2000b800000 */
[----:B------:R-:W0:Y:S02]  /*1c6d0*/  S2R R5, SR_TID.X ;  /* 0x0000000000057919 */ /* 0x000e240000002100 */
[----:B0-----:R-:W-:Y:S02]  /*1c6e0*/  LOP3.LUT R6, R5, 0x7f, RZ, 0xc0, !PT ;  /* 0x0000007f05067812 */ /* 0x001fe400078ec0ff */
[----:B------:R-:W2:Y:S04]  /*1c6f0*/  LDL.LU R5, [R1+0x2c] ;  /* 0x00002c0001057983 */ /* 0x000ea80000300800 */
[----:B------:R-:W3:Y:S01]  /*1c700*/  LDL.LU R11, [R1+0xc] ;  /* 0x00000c00010b7983 */ /* 0x000ee20000300800 */
[----:B------:R-:W-:-:S03]  /*1c710*/  SHF.R.U32.HI R7, RZ, 0x2, R6 ;  /* 0x00000002ff077819 */ /* 0x000fc60000011606 */
[----:B------:R-:W-:Y:S01]  /*1c720*/  SHFL.IDX PT, R6, R0, RZ, 0x1c1f ;  /* 0x001c1fff00067589 */ /* 0x000fe200000e0000 */
[----:B--2---:R-:W-:-:S03]  /*1c730*/  IMAD R2, R5, R8, RZ ;  /* 0x0000000805027224 */ /* 0x004fc600078e02ff */
[----:B------:R-:W0:Y:S01]  /*1c740*/  SHFL.IDX PT, R5, R4, RZ, 0x1c1f ;  /* 0x001c1fff04057589 */ /* 0x000e2200000e0000 */
[----:B---3--:R-:W-:-:S05]  /*1c750*/  IMAD.IADD R3, R7, 0x1, R11 ;  /* 0x0000000107037824 */ /* 0x008fca00078e020b */
[----:B------:R-:W-:-:S13]  /*1c760*/  ISETP.GE.AND P4, PT, R3, R2, PT ;  /* 0x000000020300720c */ /* 0x000fda0003f86270 */
[----:B0-----:R-:W-:-:S05]  /*1c770*/  @!P4 IADD3 R5, P3, R10, R5, RZ ;  /* 0x000000050a05c210 */ /* 0x001fca0007f7e0ff */
[----:B------:R-:W-:-:S04]  /*1c780*/  @!P4 IMAD.X R6, RZ, RZ, R6, P3 ;  /* 0x000000ffff06c224 */ /* 0x000fc800018e0606 */
[----:B------:R-:W-:Y:S02]  /*1c790*/  @!P4 IMAD.MOV.U32 R7, RZ, RZ, R6 ;  /* 0x000000ffff07c224 */ /* 0x000fe400078e0006 */
[----:B------:R-:W-:Y:S02]  /*1c7a0*/  @!P4 IMAD.MOV.U32 R6, RZ, RZ, R5 ;  /* 0x000000ffff06c224 */ /* 0x000fe400078e0005 */
[----:B------:R-:W-:-:S03]  /*1c7b0*/  VIADD R5, R3, 0x20 ;  /* 0x0000002003057836 */ /* 0x000fc60000000000 */
[----:B------:R-:W-:Y:S01]  /*1c7c0*/  @!PT LDS RZ, [RZ] ;  /* 0x00000000fffff984 */ /* 0x000fe20000000800 */
[----:B-----5:R-:W-:Y:S02]  /*1c7d0*/  @!P4 LDGSTS.E.BYPASS.LTC128B.128 [R9+0x1e200], desc[UR52][R6.64], !P0 ;  /* 0x1e2000000609cfae */ /* 0x020fe4000c101d74 */
[----:B------:R-:W-:Y:S02]  /*1c7e0*/  ISETP.GE.AND P3, PT, R5, R2, PT ;  /* 0x000000020500720c */ /* 0x000fe40003f66270 */
[----:B------:R-:W-:Y:S04]  /*1c7f0*/  @!P4 LDGSTS.E.BYPASS.LTC128B.128 [R9+0x20200], desc[UR52][R6.64+0x40], !P1 ;  /* 0x202000400609cfae */ /* 0x000fe8000c901d74 */
[----:B------:R0:W-:Y:S04]  /*1c800*/  @!P4 LDGSTS.E.BYPASS.LTC128B.128 [R9+0x22200], desc[UR52][R6.64+0x80], !P2 ;  /* 0x222000800609cfae */ /* 0x0001e8000d101d74 */
[----:B------:R-:W-:Y:S04]  /*1c810*/  SHFL.IDX PT, R5, R0, 0x1, 0x1c1f ;  /* 0x003c1f0000057f89 */ /* 0x000fe800000e0000 */
        /* <DEDUP_REMOVED lines=10> */
[----:B------:R-:W-:Y:S04]  /*1c8c0*/  SHFL.IDX PT, R0, R0, 0x3, 0x1c1f ;  /* 0x007c1f0000007f89 */ /* 0x000fe800000e0000 */
[----:B0-----:R-:W0:Y:S04]  /*1c8d0*/  SHFL.IDX PT, R6, R4, 0x2, 0x1c1f ;  /* 0x005c1f0004067f89 */ /* 0x001e2800000e0000 */
[----:B------:R-:W1:Y:S01]  /*1c8e0*/  SHFL.IDX PT, R4, R4, 0x3, 0x1c1f ;  /* 0x007c1f0004047f89 */ /* 0x000e6200000e0000 */
[----:B0-----:R-:W-:-:S05]  /*1c8f0*/  @!P3 IADD3 R6, P4, R10, R6, RZ ;  /* 0x000000060a06b210 */ /* 0x001fca0007f9e0ff */
[----:B------:R-:W-:-:S04]  /*1c900*/  @!P3 IMAD.X R5, RZ, RZ, R5, P4 ;  /* 0x000000ffff05b224 */ /* 0x000fc800020e0605 */
[----:B------:R-:W-:-:S05]  /*1c910*/  @!P3 IMAD.MOV.U32 R7, RZ, RZ, R5 ;  /* 0x000000ffff07b224 */ /* 0x000fca00078e0005 */
[----:B------:R0:W-:Y:S04]  /*1c920*/  @!P3 LDGSTS.E.BYPASS.LTC128B.128 [R9+0x1f200], desc[UR52][R6.64], !P0 ;  /* 0x1f2000000609bfae */ /* 0x0001e8000c101d74 */
[----:B------:R0:W-:Y:S04]  /*1c930*/  @!P3 LDGSTS.E.BYPASS.LTC128B.128 [R9+0x21200], desc[UR52][R6.64+0x40], !P1 ;  /* 0x212000400609bfae */ /* 0x0001e8000c901d74 */
[----:B-1----:R0:W-:Y:S02]  /*1c940*/  @!P3 LDGSTS.E.BYPASS.LTC128B.128 [R9+0x23200], desc[UR52][R6.64+0x80], !P2 ;  /* 0x232000800609bfae */ /* 0x0021e4000d101d74 */
.L_x_4466:
        /* <DEDUP_REMOVED lines=10> */
[----:B------:R1:W-:Y:S04]  /*1c9f0*/  LDGSTS.E.BYPASS.LTC128B.128 [R9+0x21a00], desc[UR52][R2.64+0x40], !P1 ;  /* 0x21a0004002097fae */ /* 0x0003e8000c901d74 */
[----:B------:R1:W-:Y:S02]  /*1ca00*/  LDGSTS.E.BYPASS.LTC128B.128 [R9+0x23a00], desc[UR52][R2.64+0x80], !P2 ;  /* 0x23a0008002097fae */ /* 0x0003e4000d101d74 */
.L_x_4387:
[----:B------:R-:W-:Y:S05]  /*1ca10*/  BSYNC B0 ;  /* 0x0000000000007941 */ /* 0x000fea0003800000 */
.L_x_4386:
[----:B------:R-:W-:Y:S01]  /*1ca20*/  NOP ;  /* 0x0000000000007918 */ /* 0x000fe20000000000 */
[----:B------:R-:W-:-:S13]  /*1ca30*/  PLOP3.LUT P0, PT, PT, PT, PT, 0x80, 0x0 ;  /* 0x000000000000781c */ /* 0x000fda0003f0f070 */
.L_x_4388:
        /* <DEDUP_REMOVED lines=18> */
.L_x_4467:
[----:B------:R-:W-:Y:S05]  /*1cb60*/  BSYNC B0 ;  /* 0x0000000000007941 */ /* 0x000fea0003800000 */
.L_x_4389:
[----:B------:R-:W2:Y:S04]  /*1cb70*/  LDL.LU R2, [R1+0x24] ;  /* 0x0000240001027983 */ /* 0x000ea80000300800 */
[----:B------:R-:W3:Y:S01]  /*1cb80*/  LDL R3, [R1+0x18] ;  /* 0x0000180001037983 */ /* 0x000ee20000100800 */
[----:B--2---:R-:W-:-:S05]  /*1cb90*/  VIADD R2, R2, 0xfffffffe ;  /* 0xfffffffe02027836 */ /* 0x004fca0000000000 */
[----:B---3--:R-:W-:-:S13]  /*1cba0*/  ISETP.GE.AND P0, PT, R2, R3, PT ;  /* 0x000000030200720c */ /* 0x008fda0003f06270 */
[----:B------:R-:W-:Y:S05]  /*1cbb0*/  @!P0 BRA `(.L_x_4391) ;  /* 0x0000001800148947 */ /* 0x000fea0003800000 */
[----:B-1----:R1:W5:Y:S04]  /*1cbc0*/  LDL.LU R0, [R1+0x8] ;  /* 0x0000080001007983 */ /* 0x0023680000300800 */
[----:B------:R1:W5:Y:S02]  /*1cbd0*/  LDL.LU R8, [R1+0x10] ;  /* 0x0000100001087983 */ /* 0x0003640000300800 */
.L_x_4415:
[----:B-----5:R-:W-:Y:S01]  /*1cbe0*/  VIADD R4, R0, 0x1 ;  /* 0x0000000100047836 */ /* 0x020fe20000000000 */
[----:B------:R-:W-:Y:S01]  /*1cbf0*/  LOP3.LUT P1, RZ, R16, 0x1, RZ, 0xc0, !PT ;  /* 0x0000000110ff7812 */ /* 0x000fe2000782c0ff */
[----:B------:R-:W-:Y:S05]  /*1cc00*/  YIELD ;  /* 0x0000000000007946 */ /* 0x000fea0003800000 */
[----:B------:R-:W-:Y:S01]  /*1cc10*/  ISETP.NE.AND P0, PT, R4, 0x2, PT ;  /* 0x000000020400780c */ /* 0x000fe20003f05270 */
[----:B------:R-:W-:Y:S03]  /*1cc20*/  BSSY B0, `(.L_x_4392) ;  /* 0x00000a9000007945 */ /* 0x000fe60003800000 */
[----:B------:R-:W-:-:S02]  /*1cc30*/  SEL R3, RZ, 0x1, P0 ;  /* 0x00000001ff037807 */ /* 0x000fc40000000000 */
[----:B------:R-:W-:Y:S02]  /*1cc40*/  SEL R10, R4, RZ, P0 ;  /* 0x000000ff040a7207 */ /* 0x000fe40000000000 */
        /* <DEDUP_REMOVED lines=28> */
.L_x_4394:
        /* <DEDUP_REMOVED lines=8> */
.L_x_4468:
[----:B------:R-:W-:Y:S05]  /*1ce90*/  BSYNC B1 ;  /* 0x0000000000017941 */ /* 0x000fea0003800000 */
.L_x_4395:
        /* <DEDUP_REMOVED lines=9> */
.L_x_4398:
[----:B------:R-:W-:Y:S05]  /*1cf30*/  BSYNC B1 ;  /* 0x0000000000017941 */ /* 0x000fea0003800000 */
.L_x_4397:
        /* <DEDUP_REMOVED lines=13> */
.L_x_4399:
        /* <DEDUP_REMOVED lines=16> */
.L_x_4400:
        /* <DEDUP_REMOVED lines=16> */
.L_x_4401:
        /* <DEDUP_REMOVED lines=13> */
.L_x_4469:
[----:B------:R-:W-:Y:S05]  /*1d2e0*/  BSYNC B1 ;  /* 0x0000000000017941 */ /* 0x000fea0003800000 */
.L_x_4402:
        /* <DEDUP_REMOVED lines=11> */
.L_x_4405:
[----:B------:R-:W-:Y:S05]  /*1d3a0*/  BSYNC B1 ;  /* 0x0000000000017941 */ /* 0x000fea0003800000 */
.L_x_4404:
        /* <DEDUP_REMOVED lines=8> */
.L_x_4406:
        /* <DEDUP_REMOVED lines=15> */
.L_x_4407:
        /* <DEDUP_REMOVED lines=15> */
.L_x_4408:
        /* <DEDUP_REMOVED lines=10> */
.L_x_4393:
[----:B------:R-:W-:Y:S05]  /*1d6b0*/  BSYNC B0 ;  /* 0x0000000000007941 */ /* 0x000fea0003800000 */
.L_x_4392:
[----:B------:R-:W-:-:S06]  /*1d6c0*/  UISETP.NE.AND UP0, UPT, UR39, 0x3, UPT ;  /* 0x000000032700788c */ /* 0x000fcc000bf05270 */
[----:B------:R-:W-:-:S13]  /*1d6d0*/  PLOP3.LUT P0, PT, PT, PT, UP0, 0x80, 0x0 ;  /* 0x000000000000781c */ /* 0x000fda0003f0f008 */
[----:B------:R-:W-:Y:S05]  /*1d6e0*/  @!P0 BRA `(.L_x_4409) ;  /* 0x0000000000048947 */ /* 0x000fea0003800000 */
[----:B------:R-:W-:Y:S01]  /*1d6f0*/  BPT.TRAP 0x1 ;  /* 0x000000040000795c */ /* 0x000fe20000300000 */
.L_x_4409:
[----:B------:R-:W-:Y:S01]  /*1d700*/  IMAD.U32 R3, RZ, RZ, UR41 ;  /* 0x00000029ff037e24 */ /* 0x000fe2000f8e00ff */
[----:B------:R-:W-:Y:S01]  /*1d710*/  LOP3.LUT R4, R8, 0x1, RZ, 0x3c, !PT ;  /* 0x0000000108047812 */ /* 0x000fe200078e3cff */
[----:B------:R-:W-:Y:S03]  /*1d720*/  BSSY B0, `(.L_x_4410) ;  /* 0x0000006000007945 */ /* 0x000fe60003800000 */
[----:B------:R-:W-:Y:S01]  /*1d730*/  ISETP.NE.AND P1, PT, R3, 0x3, PT ;  /* 0x000000030300780c */ /* 0x000fe20003f25270 */
[----:B------:R-:W-:Y:S01]  /*1d740*/  IMAD R3, R0, 0x8, R18 ;  /* 0x0000000800037824 */ /* 0x000fe200078e0212 */
[----:B------:R-:W-:-:S04]  /*1d750*/  SHF.L.U32 R4, R4, 0x1f, RZ ;  /* 0x0000001f04047819 */ /* 0x000fc800000006ff */
[----:B------:R-:W2:Y:S02]  /*1d760*/  SYNCS.PHASECHK.TRANS64.TRYWAIT P0, [R3+URZ+0x33470], R4 ;  /* 0x03347004030075a7 */ /* 0x000ea4000800017f */
[----:B--2---:R-:W-:Y:S05]  /*1d770*/  @!P0 BRA `(.L_x_4411) ;  /* 0x0000003c00188947 */ /* 0x004fea0003800000 */
.L_x_4470:
[----:B------:R-:W-:Y:S05]  /*1d780*/  BSYNC B0 ;  /* 0x0000000000007941 */ /* 0x000fea0003800000 */
.L_x_4410:
[----:B------:R-:W-:Y:S05]  /*1d790*/  @!P1 BRA `(.L_x_4412) ;  /* 0x0000000000049947 */ /* 0x000fea0003800000 */
[----:B------:R-:W-:Y:S01]  /*1d7a0*/  BPT.TRAP 0x1 ;  /* 0x000000040000795c */ /* 0x000fe20000300000 */
.L_x_4412:
[----:B--2---:R-:W-:Y:S01]  /*1d7b0*/  SHF.L.U32 R4, R8, 0x1f, RZ ;  /* 0x0000001f08047819 */ /* 0x004fe200000006ff */
[----:B------:R-:W-:-:S03]  /*1d7c0*/  IMAD R0, R0, 0x7800, RZ ;  /* 0x0000780000007824 */ /* 0x000fc600078e02ff */
[----:B------:R-:W2:Y:S02]  /*1d7d0*/  SYNCS.PHASECHK.TRANS64.TRYWAIT P0, [R3+URZ+0x33460], R4 ;  /* 0x03346004030075a7 */ /* 0x000ea4000800017f */
[----:B--2---:R-:W-:Y:S05]  /*1d7e0*/  @!P0 BRA `(.L_x_4413) ;  /* 0x0000003c00108947 */ /* 0x004fea0003800000 */
.L_x_4471:
[----:B------:R2:W-:Y:S04]  /*1d7f0*/  STL [R1+0x3c], R3 ;  /* 0x00003c0301007387 */ /* 0x0005e80000100800 */
[----:B--2---:R-:W2:Y:S04]  /*1d800*/  LDL R3, [R1+0x4] ;  /* 0x0000040001037983 */ /* 0x004ea80000100800 */
[----:B------:R3:W-:Y:S04]  /*1d810*/  STL [R1+0x38], R2 ;  /* 0x0000380201007387 */ /* 0x0007e80000100800 */
[----:B---3--:R-:W3:Y:S01]  /*1d820*/  LDL R2, [R1] ;  /* 0x0000000001027983 */ /* 0x008ee20000100800 */
[----:B------:R-:W-:Y:S05]  /*1d830*/  WARPSYNC.ALL ;  /* 0x0000000000007948 */ /* 0x000fea0003800000 */
[----:B------:R-:W-:-:S02]  /*1d840*/  VIADD R14, R0, 0x2800 ;  /* 0x00002800000e7836 */ /* 0x000fc40000000000 */
[C---:B------:R-:W-:Y:S02]  /*1d850*/  VIADD R12, R0.reuse, 0x800 ;  /* 0x00000800000c7836 */ /* 0x040fe40000000000 */
[C---:B------:R-:W-:Y:S02]  /*1d860*/  VIADD R13, R0.reuse, 0x5000 ;  /* 0x00005000000d7836 */ /* 0x040fe40000000000 */
[C---:B------:R-:W-:Y:S02]  /*1d870*/  VIADD R15, R0.reuse, 0x1800 ;  /* 0x00001800000f7836 */ /* 0x040fe40000000000 */
[C---:B------:R-:W-:Y:S02]  /*1d880*/  VIADD R21, R0.reuse, 0x2000 ;  /* 0x0000200000157836 */ /* 0x040fe40000000000 */
[C---:B------:R-:W-:Y:S01]  /*1d890*/  VIADD R20, R0.reuse, 0x5800 ;  /* 0x0000580000147836 */ /* 0x040fe20000000000 */
[----:B--2---:R-:W-:-:S05]  /*1d8a0*/  LOP3.LUT R4, R0, R3, RZ, 0xfc, !PT ;  /* 0x0000000300047212 */ /* 0x004fca00078efcff */
[----:B------:R-:W-:-:S06]  /*1d8b0*/  IMAD.IADD R4, R18, 0x1, R4 ;  /* 0x0000000112047824 */ /* 0x000fcc00078e0204 */
[----:B------:R-:W2:Y:S02]  /*1d8c0*/  LDSM.16.MT88.4 R4, [R4+0xf200] ;  /* 0x00f200000404783b */ /* 0x000ea40000004200 */
[C-C-:B--2---:R-:W-:Y:S02]  /*1d8d0*/  PRMT R8, R4.reuse, 0x6420, R5.reuse ;  /* 0x0000642004087816 */ /* 0x144fe40000000005 */
[----:B0-----:R-:W-:Y:S02]  /*1d8e0*/  PRMT R9, R4, 0x7531, R5 ;  /* 0x0000753104097816 */ /* 0x001fe40000000005 */
[----:B---3--:R-:W-:Y:S02]  /*1d8f0*/  LOP3.LUT R4, R0, R2, RZ, 0xfc, !PT ;  /* 0x0000000200047212 */ /* 0x008fe400078efcff */
[C-C-:B------:R-:W-:Y:S02]  /*1d900*/  PRMT R10, R6.reuse, 0x6420, R7.reuse ;  /* 0x00006420060a7816 */ /* 0x140fe40000000007 */
[----:B------:R-:W-:Y:S01]  /*1d910*/  PRMT R11, R6, 0x7531, R7 ;  /* 0x00007531060b7816 */ /* 0x000fe20000000007 */
[----:B------:R-:W-:-:S05]  /*1d920*/  IMAD.IADD R4, R19, 0x1, R4 ;  /* 0x0000000113047824 */ /* 0x000fca00078e0204 */
[----:B------:R0:W-:Y:S02]  /*1d930*/  STSM.16.M88.4 [R4], R8 ;  /* 0x0000000804007844 */ /* 0x0001e40000000200 */
        /* <DEDUP_REMOVED lines=8> */
[----:B------:R-:W-:Y:S01]  /*1d9c0*/  IMAD.IADD R4, R19, 0x1, R4 ;  /* 0x0000000113047824 */ /* 0x000fe200078e0204 */
[----:B------:R-:W-:-:S04]  /*1d9d0*/  LOP3.LUT R12, R12, R3, RZ, 0xfc, !PT ;  /* 0x000000030c0c7212 */ /* 0x000fc800078efcff */
[----:B------:R0:W-:Y:S02]  /*1d9e0*/  STSM.16.M88.4 [R4], R8 ;  /* 0x0000000804007844 */ /* 0x0001e40000000200 */
[----:B0-----:R-:W-:Y:S01]  /*1d9f0*/  LOP3.LUT R4, R13, R3, RZ, 0xfc, !PT ;  /* 0x000000030d047212 */ /* 0x001fe200078efcff */
[----:B------:R-:W-:-:S04]  /*1da00*/  VIADD R13, R0, 0x1000 ;  /* 0x00001000000d7836 */ /* 0x000fc80000000000 */
        /* <DEDUP_REMOVED lines=10> */
[----:B0-----:R-:W-:Y:S02]  /*1dab0*/  IMAD.IADD R4, R18, 0x1, R12 ;  /* 0x0000000112047824 */ /* 0x001fe400078e020c */
[----:B------:R-:W-:-:S04]  /*1dac0*/  VIADD R12, R0, 0x3000 ;  /* 0x00003000000c7836 */ /* 0x000fc80000000000 */
        /* <DEDUP_REMOVED lines=25> */
[----:B------:R-:W-:Y:S01]  /*1dc60*/  LOP3.LUT R4, R14, R2, RZ, 0xfc, !PT ;  /* 0x000000020e047212 */ /* 0x000fe200078efcff */
[----:B------:R-:W-:Y:S01]  /*1dc70*/  VIADD R14, R0, 0x6000 ;  /* 0x00006000000e7836 */ /* 0x000fe20000000000 */
[C-C-:B------:R-:W-:Y:S02]  /*1dc80*/  PRMT R10, R6.reuse, 0x6420, R7.reuse ;  /* 0x00006420060a7816 */ /* 0x140fe40000000007 */
[----:B------:R-:W-:Y:S01]  /*1dc90*/  PRMT R11, R6, 0x7531, R7 ;  /* 0x00007531060b7816 */ /* 0x000fe20000000007 */
[----:B------:R-:W-:-:S05]  /*1dca0*/  IMAD.IADD R4, R19, 0x1, R4 ;  /* 0x0000000113047824 */ /* 0x000fca00078e0204 */
[----:B------:R0:W-:Y:S02]  /*1dcb0*/  STSM.16.M88.4 [R4], R8 ;  /* 0x0000000804007844 */ /* 0x0001e40000000200 */
[----:B0-----:R-:W-:Y:S02]  /*1dcc0*/  IMAD.IADD R4, R18, 0x1, R13 ;  /* 0x0000000112047824 */ /* 0x001fe400078e020d */
[----:B------:R-:W-:-:S04]  /*1dcd0*/  VIADD R13, R0, 0x4800 ;  /* 0x00004800000d7836 */ /* 0x000fc80000000000 */
        /* <DEDUP_REMOVED lines=9> */
[----:B0-----:R-:W-:-:S05]  /*1dd70*/  VIADD R10, R0, 0x3800 ;  /* 0x00003800000a7836 */ /* 0x001fca0000000000 */
[----:B------:R-:W-:-:S05]  /*1dd80*/  LOP3.LUT R4, R10, R3, RZ, 0xfc, !PT ;  /* 0x000000030a047212 */ /* 0x000fca00078efcff */
        /* <DEDUP_REMOVED lines=32> */
[C---:B------:R-:W-:Y:S02]  /*1df90*/  VIADD R12, R0.reuse, 0x6800 ;  /* 0x00006800000c7836 */ /* 0x040fe40000000000 */
[----:B------:R-:W-:Y:S02]  /*1dfa0*/  VIADD R0, R0, 0x7000 ;  /* 0x0000700000007836 */ /* 0x000fe40000000000 */
[----:B------:R-:W0:Y:S02]  /*1dfb0*/  LDSM.16.MT88.4 R4, [R4+0xf200] ;  /* 0x00f200000404783b */ /* 0x000e240000004200 */
        /* <DEDUP_REMOVED lines=32> */
[C---:B------:R-:W-:Y:S02]  /*1e1c0*/  LOP3.LUT R4, R0.reuse, R3, RZ, 0xfc, !PT ;  /* 0x0000000300047212 */ /* 0x040fe400078efcff */
        /* <DEDUP_REMOVED lines=22> */
.L_x_4414:
[----:B0-----:R-:W0:Y:S01]  /*1e330*/  S2R R0, SR_TID.X ;  /* 0x0000000000007919 */ /* 0x001e220000002100 */
[----:B--2--5:R2:W-:Y:S01]  /*1e340*/  SYNCS.ARRIVE.TRANS64.A1T0 RZ, [R3+URZ+0x33450], RZ ;  /* 0x033450ff03ff79a7 */ /* 0x0245e2000810003f */
[----:B------:R3:W5:Y:S01]  /*1e350*/  LDL R8, [R1+0x10] ;  /* 0x0000100001087983 */ /* 0x0007620000100800 */
[----:B0-----:R-:W-:-:S03]  /*1e360*/  LOP3.LUT R4, R0, 0x7f, RZ, 0xc0, !PT ;  /* 0x0000007f00047812 */ /* 0x001fc600078ec0ff */
[----:B------:R-:W4:Y:S01]  /*1e370*/  LDL R0, [R1+0x18] ;  /* 0x0000180001007983 */ /* 0x000f220000100800 */
[----:B------:R-:W-:Y:S01]  /*1e380*/  BAR.SYNC.DEFER_BLOCKING 0x2, 0x80 ;  /* 0x0082000000007b1d */ /* 0x000fe20000010000 */
[----:B------:R-:W-:-:S13]  /*1e390*/  ISETP.NE.AND P0, PT, R4, RZ, PT ;  /* 0x000000ff0400720c */ /* 0x000fda0003f05270 */
[----:B--2---:R-:W-:-:S05]  /*1e3a0*/  @!P0 VIADD R3, R3, 0x33480 ;  /* 0x0003348003038836 */ /* 0x004fca0000000000 */
[----:B------:R-:W-:-:S04]  /*1e3b0*/  @!P0 PRMT R3, RZ, 0x654, R3 ;  /* 0x00000654ff038816 */ /* 0x000fc80000000003 */
[----:B------:R3:W-:Y:S01]  /*1e3c0*/  @!P0 SYNCS.ARRIVE.TRANS64.RED.A1T0 RZ, [R3+URZ], RZ ;  /* 0x000000ff03ff89a7 */ /* 0x0007e2000810043f */
[C---:B----4-:R-:W-:Y:S01]  /*1e3d0*/  ISETP.GT.AND P0, PT, R2.reuse, R0, PT ;  /* 0x000000000200720c */ /* 0x050fe20003f04270 */
[----:B------:R-:W-:Y:S01]  /*1e3e0*/  VIADD R2, R2, 0xffffffff ;  /* 0xffffffff02027836 */ /* 0x000fe20000000000 */
[----:B------:R3:W5:Y:S11]  /*1e3f0*/  LDL R0, [R1+0x8] ;  /* 0x0000080001007983 */ /* 0x0007760000100800 */
[----:B---3--:R-:W-:Y:S05]  /*1e400*/  @P0 BRA `(.L_x_4415) ;  /* 0xffffffe400f40947 */ /* 0x008fea000383ffff */
.L_x_4391:
[----:B------:R-:W2:Y:S01]  /*1e410*/  S2R R3, SR_TID.X ;  /* 0x0000000000037919 */ /* 0x000ea20000002100 */
[----:B------:R-:W-:Y:S01]  /*1e420*/  BSSY B0, `(.L_x_4416) ;  /* 0x0000011000007945 */ /* 0x000fe20003800000 */
[----:B--2---:R-:W-:-:S04]  /*1e430*/  LOP3.LUT R3, R3, 0x7f, RZ, 0xc0, !PT ;  /* 0x0000007f03037812 */ /* 0x004fc800078ec0ff */
[----:B------:R-:W-:-:S13]  /*1e440*/  ISETP.NE.AND P0, PT, R3, RZ, PT ;  /* 0x000000ff0300720c */ /* 0x000fda0003f05270 */
[----:B------:R-:W-:Y:S05]  /*1e450*/  @P0 BRA `(.L_x_4417) ;  /* 0x0000000000340947 */ /* 0x000fea0003800000 */
[----:B------:R-:W2:Y:S01]  /*1e460*/  S2R R3, SR_LANEID ;  /* 0x0000000000037919 */ /* 0x000ea20000000000 */
[----:B------:R-:W-:Y:S02]  /*1e470*/  VOTEU.ANY UR4, UPT, PT ;  /* 0x0000000000047886 */ /* 0x000fe400038e0100 */
[----:B-1---5:R-:W2:Y:S08]  /*1e480*/  FLO.U32 R0, UR4 ;  /* 0x0000000400007d00 */ /* 0x022eb000080e0000 */
[----:B------:R-:W1:Y:S01]  /*1e490*/  POPC R5, UR4 ;  /* 0x0000000400057d09 */ /* 0x000e620008000000 */
[----:B--2---:R-:W-:-:S02]  /*1e4a0*/  ISETP.EQ.U32.AND P1, PT, R0, R3, PT ;  /* 0x000000030000720c */ /* 0x004fc40003f22070 */
[----:B------:R-:W1:Y:S11]  /*1e4b0*/  LDC.64 R2, c[0x0][0xc60] ;  /* 0x00031800ff027b82 */ /* 0x000e760000000a00 */
[----:B-1----:R-:W2:Y:S01]  /*1e4c0*/  @P1 ATOMG.E.ADD.STRONG.GPU PT, R3, desc[UR52][R2.64], R5 ;  /* 0x00000005020319a8 */ /* 0x002ea200081ee1f4 */
[----:B------:R-:W1:Y:S02]  /*1e4d0*/  S2R R4, SR_LTMASK ;  /* 0x0000000000047919 */ /* 0x000e640000003900 */
[----:B-1----:R-:W-:-:S04]  /*1e4e0*/  LOP3.LUT R4, R4, UR4, RZ, 0xc0, !PT ;  /* 0x0000000404047c12 */ /* 0x002fc8000f8ec0ff */
[----:B0-----:R-:W0:Y:S01]  /*1e4f0*/  POPC R7, R4 ;  /* 0x0000000400077309 */ /* 0x001e220000000000 */
[----:B--2---:R-:W0:Y:S02]  /*1e500*/  SHFL.IDX PT, R0, R3, R0, 0x1f ;  /* 0x00001f0003007589 */ /* 0x004e2400000e0000 */
[----:B0-----:R-:W-:-:S05]  /*1e510*/  IADD3 R0, R0, UR40, R7 ;  /* 0x0000002800007c10 */ /* 0x001fca000fffe007 */
[----:B------:R2:W-:Y:S02]  /*1e520*/  STL [R1+0x20], R0 ;  /* 0x0000200001007387 */ /* 0x0005e40000100800 */
.L_x_4417:
[----:B------:R-:W-:Y:S05]  /*1e530*/  BSYNC B0 ;  /* 0x0000000000007941 */ /* 0x000fea0003800000 */
.L_x_4416:
[----:B------:R-:W-:-:S06]  /*1e540*/  UISETP.NE.AND UP0, UPT, UR39, 0x3, UPT ;  /* 0x000000032700788c */ /* 0x000fcc000bf05270 */
[----:B------:R-:W-:-:S13]  /*1e550*/  PLOP3.LUT P1, PT, PT, PT, UP0, 0x80, 0x0 ;  /* 0x000000000000781c */ /* 0x000fda0003f2f008 */
[----:B------:R-:W-:Y:S05]  /*1e560*/  @!P1 BRA `(.L_x_4418) ;  /* 0x0000000000049947 */ /* 0x000fea0003800000 */
[----:B------:R-:W-:Y:S01]  /*1e570*/  BPT.TRAP 0x1 ;  /* 0x000000040000795c */ /* 0x000fe20000300000 */
.L_x_4418:
[----:B------:R-:W3:Y:S04]  /*1e580*/  LDL R3, [R1+0x10] ;  /* 0x0000100001037983 */ /* 0x000ee80000100800 */
[----:B------:R-:W4:Y:S01]  /*1e590*/  LDL R2, [R1+0x8] ;  /* 0x0000080001027983 */ /* 0x000f220000100800 */
[----:B-12--5:R-:W-:Y:S01]  /*1e5a0*/  IMAD.U32 R0, RZ, RZ, UR41 ;  /* 0x00000029ff007e24 */ /* 0x026fe2000f8e00ff */
[----:B------:R-:W-:Y:S04]  /*1e5b0*/  BSSY B0, `(.L_x_4419) ;  /* 0x0000007000007945 */ /* 0x000fe80003800000 */
[----:B------:R-:W-:-:S02]  /*1e5c0*/  ISETP.NE.AND P2, PT, R0, 0x3, PT ;  /* 0x000000030000780c */ /* 0x000fc40003f45270 */
[----:B---3--:R-:W-:-:S04]  /*1e5d0*/  LOP3.LUT R3, R3, 0x1, RZ, 0x3c, !PT ;  /* 0x0000000103037812 */ /* 0x008fc800078e3cff */
[----:B------:R-:W-:Y:S01]  /*1e5e0*/  SHF.L.U32 R3, R3, 0x1f, RZ ;  /* 0x0000001f03037819 */ /* 0x000fe200000006ff */
[----:B----4-:R-:W-:-:S04]  /*1e5f0*/  IMAD R0, R2, 0x8, R18 ;  /* 0x0000000802007824 */ /* 0x010fc800078e0212 */
[----:B------:R-:W1:Y:S02]  /*1e600*/  SYNCS.PHASECHK.TRANS64.TRYWAIT P1, [R0+URZ+0x33470], R3 ;  /* 0x03347003000075a7 */ /* 0x000e64000802017f */
[----:B-1----:R-:W-:Y:S05]  /*1e610*/  @!P1 BRA `(.L_x_4420) ;  /* 0x0000002c00989947 */ /* 0x002fea0003800000 */
.L_x_4472:
[----:B------:R-:W-:Y:S05]  /*1e620*/  BSYNC B0 ;  /* 0x0000000000007941 */ /* 0x000fea0003800000 */
.L_x_4419:
[----:B------:R-:W-:Y:S05]  /*1e630*/  @!P2 BRA `(.L_x_4421) ;  /* 0x000000000004a947 */ /* 0x000fea0003800000 */
[----:B------:R-:W-:Y:S01]  /*1e640*/  BPT.TRAP 0x1 ;  /* 0x000000040000795c */ /* 0x000fe20000300000 */
.L_x_4421:
[----:B------:R-:W1:Y:S02]  /*1e650*/  LDL R2, [R1+0x10] ;  /* 0x0000100001027983 */ /* 0x000e640000100800 */
[----:B-1----:R-:W-:-:S04]  /*1e660*/  SHF.L.U32 R3, R2, 0x1f, RZ ;  /* 0x0000001f02037819 */ /* 0x002fc800000006ff */
[----:B------:R-:W1:Y:S02]  /*1e670*/  SYNCS.PHASECHK.TRANS64.TRYWAIT P1, [R0+URZ+0x33460], R3 ;  /* 0x03346003000075a7 */ /* 0x000e64000802017f */
[----:B-1----:R-:W-:Y:S05]  /*1e680*/  @!P1 BRA `(.L_x_4422) ;  /* 0x0000002c00909947 */ /* 0x002fea0003800000 */
.L_x_4473:
[----:B------:R-:W2:Y:S04]  /*1e690*/  LDL R2, [R1+0x8] ;  /* 0x0000080001027983 */ /* 0x000ea80000100800 */
[----:B------:R-:W1:Y:S04]  /*1e6a0*/  LDL R15, [R1+0x4] ;  /* 0x00000400010f7983 */ /* 0x000e680000100800 */
[----:B------:R-:W3:Y:S01]  /*1e6b0*/  LDL R17, [R1] ;  /* 0x0000000001117983 */ /* 0x000ee20000100800 */
[----:B------:R-:W-:Y:S05]  /*1e6c0*/  WARPSYNC.ALL ;  /* 0x0000000000007948 */ /* 0x000fea0003800000 */
[----:B--2---:R-:W-:-:S05]  /*1e6d0*/  IMAD R2, R2, 0x7800, RZ ;  /* 0x0000780002027824 */ /* 0x004fca00078e02ff */
[----:B-1----:R-:W-:-:S05]  /*1e6e0*/  LOP3.LUT R3, R2, R15, RZ, 0xfc, !PT ;  /* 0x0000000f02037212 */ /* 0x002fca00078efcff */
[----:B------:R-:W-:-:S06]  /*1e6f0*/  IMAD.IADD R4, R18, 0x1, R3 ;  /* 0x0000000112047824 */ /* 0x000fcc00078e0203 */
[----:B0-----:R-:W0:Y:S01]  /*1e700*/  LDSM.16.MT88.4 R4, [R4+0xf200] ;  /* 0x00f200000404783b */ /* 0x001e220000004200 */
[C---:B---3--:R-:W-:Y:S01]  /*1e710*/  LOP3.LUT R3, R2.reuse, R17, RZ, 0xfc, !PT ;  /* 0x0000001102037212 */ /* 0x048fe200078efcff */
[----:B------:R-:W-:-:S04]  /*1e720*/  VIADD R13, R2, 0x2800 ;  /* 0x00002800020d7836 */ /* 0x000fc80000000000 */
[----:B------:R-:W-:Y:S01]  /*1e730*/  IMAD.IADD R3, R19, 0x1, R3 ;  /* 0x0000000113037824 */ /* 0x000fe200078e0203 */
        /* <DEDUP_REMOVED lines=8> */
[C---:B0-----:R-:W-:Y:S02]  /*1e7c0*/  VIADD R3, R2.reuse, 0x800 ;  /* 0x0000080002037836 */ /* 0x041fe40000000000 */
[----:B------:R-:W-:Y:S01]  /*1e7d0*/  VIADD R20, R2, 0x5000 ;  /* 0x0000500002147836 */ /* 0x000fe20000000000 */
[C-C-:B-1----:R-:W-:Y:S02]  /*1e7e0*/  PRMT R8, R4.reuse, 0x6420, R5.reuse ;  /* 0x0000642004087816 */ /* 0x142fe40000000005 */
[----:B------:R-:W-:Y:S02]  /*1e7f0*/  PRMT R9, R4, 0x7531, R5 ;  /* 0x0000753104097816 */ /* 0x000fe40000000005 */
[----:B------:R-:W-:Y:S02]  /*1e800*/  LOP3.LUT R4, R3, R17, RZ, 0xfc, !PT ;  /* 0x0000001103047212 */ /* 0x000fe400078efcff */
[----:B------:R-:W-:-:S02]  /*1e810*/  PRMT R10, R6, 0x6420, R7 ;  /* 0x00006420060a7816 */ /* 0x000fc40000000007 */
[----:B------:R-:W-:Y:S01]  /*1e820*/  PRMT R11, R6, 0x7531, R7 ;  /* 0x00007531060b7816 */ /* 0x000fe20000000007 */
[----:B------:R-:W-:-:S05]  /*1e830*/  IMAD.IADD R4, R19, 0x1, R4 ;  /* 0x0000000113047824 */ /* 0x000fca00078e0204 */
[----:B------:R0:W-:Y:S02]  /*1e840*/  STSM.16.M88.4 [R4], R8 ;  /* 0x0000000804007844 */ /* 0x0001e40000000200 */
[----:B0-----:R-:W-:-:S05]  /*1e850*/  LOP3.LUT R4, R20, R15, RZ, 0xfc, !PT ;  /* 0x0000000f14047212 */ /* 0x001fca00078efcff */
[----:B------:R-:W-:-:S06]  /*1e860*/  IMAD.IADD R4, R18, 0x1, R4 ;  /* 0x0000000112047824 */ /* 0x000fcc00078e0204 */
[----:B------:R-:W0:Y:S01]  /*1e870*/  LDSM.16.MT88.4 R4, [R4+0xf200] ;  /* 0x00f200000404783b */ /* 0x000e220000004200 */
[----:B------:R-:W-:Y:S01]  /*1e880*/  VIADD R12, R2, 0x1000 ;  /* 0x00001000020c7836 */ /* 0x000fe20000000000 */
[----:B------:R-:W-:-:S05]  /*1e890*/  LOP3.LUT R3, R3, R15, RZ, 0xfc, !PT ;  /* 0x0000000f03037212 */ /* 0x000fca00078efcff */
[----:B------:R-:W-:Y:S01]  /*1e8a0*/  IMAD.IADD R3, R18, 0x1, R3 ;  /* 0x0000000112037824 */ /* 0x000fe200078e0203 */
[C-C-:B0-----:R-:W-:Y:S02]  /*1e8b0*/  PRMT R8, R4.reuse, 0x6420, R5.reuse ;  /* 0x0000642004087816 */ /* 0x141fe40000000005 */
[----:B------:R-:W-:Y:S02]  /*1e8c0*/  PRMT R9, R4, 0x7531, R5 ;  /* 0x0000753104097816 */ /* 0x000fe40000000005 */
[----:B------:R-:W-:Y:S02]  /*1e8d0*/  LOP3.LUT R4, R12, R17, RZ, 0xfc, !PT ;  /* 0x000000110c047212 */ /* 0x000fe400078efcff */
[C-C-:B------:R-:W-:Y:S02]  /*1e8e0*/  PRMT R10, R6.reuse, 0x6420, R7.reuse ;  /* 0x00006420060a7816 */ /* 0x140fe40000000007 */
[----:B------:R-:W-:Y:S01]  /*1e8f0*/  PRMT R11, R6, 0x7531, R7 ;  /* 0x00007531060b7816 */ /* 0x000fe20000000007 */
[----:B------:R-:W-:-:S05]  /*1e900*/  IMAD.IADD R4, R19, 0x1, R4 ;  /* 0x0000000113047824 */ /* 0x000fca00078e0204 */
[----:B------:R-:W-:Y:S04]  /*1e910*/  STSM.16.M88.4 [R4], R8 ;  /* 0x0000000804007844 */ /* 0x000fe80000000200 */
[----:B------:R0:W1:Y:S01]  /*1e920*/  LDSM.16.MT88.4 R4, [R3+0xf200] ;  /* 0x00f200000304783b */ /* 0x0000620000004200 */
[----:B------:R-:W-:-:S05]  /*1e930*/  VIADD R14, R2, 0x1800 ;  /* 0x00001800020e7836 */ /* 0x000fca0000000000 */
        /* <DEDUP_REMOVED lines=8> */
[----:B------:R-:W-:-:S05]  /*1e9c0*/  LOP3.LUT R4, R3, R15, RZ, 0xfc, !PT ;  /* 0x0000000f03047212 */ /* 0x000fca00078efcff */
[----:B------:R-:W-:-:S06]  /*1e9d0*/  IMAD.IADD R4, R18, 0x1, R4 ;  /* 0x0000000112047824 */ /* 0x000fcc00078e0204 */
[----:B------:R-:W0:Y:S02]  /*1e9e0*/  LDSM.16.MT88.4 R4, [R4+0xf200] ;  /* 0x00f200000404783b */ /* 0x000e240000004200 */
[C-C-:B0-----:R-:W-:Y:S02]  /*1e9f0*/  PRMT R8, R4.reuse, 0x6420, R5.reuse ;  /* 0x0000642004087816 */ /* 0x141fe40000000005 */
[----:B------:R-:W-:Y:S01]  /*1ea00*/  PRMT R9, R4, 0x7531, R5 ;  /* 0x0000753104097816 */ /* 0x000fe20000000005 */
[----:B------:R-:W-:Y:S02]  /*1ea10*/  IMAD.MOV.U32 R5, RZ, RZ, R17 ;  /* 0x000000ffff057224 */ /* 0x000fe400078e0011 */
[----:B------:R-:W-:-:S05]  /*1ea20*/  VIADD R17, R2, 0x2000 ;  /* 0x0000200002117836 */ /* 0x000fca0000000000 */
        /* <DEDUP_REMOVED lines=8> */
[----:B------:R-:W-:Y:S02]  /*1eab0*/  IMAD.IADD R4, R18, 0x1, R4 ;  /* 0x0000000112047824 */ /* 0x000fe400078e0204 */
[----:B------:R-:W-:-:S04]  /*1eac0*/  IMAD.MOV.U32 R10, RZ, RZ, R5 ;  /* 0x000000ffff0a7224 */ /* 0x000fc800078e0005 */
[----:B------:R-:W0:Y:S02]  /*1ead0*/  LDSM.16.MT88.4 R4, [R4+0xf200] ;  /* 0x00f200000404783b */ /* 0x000e240000004200 */
[C-C-:B0-----:R-:W-:Y:S02]  /*1eae0*/  PRMT R8, R4.reuse, 0x6420, R5.reuse ;  /* 0x0000642004087816 */ /* 0x141fe40000000005 */
[----:B------:R-:W-:Y:S01]  /*1eaf0*/  PRMT R9, R4, 0x7531, R5 ;  /* 0x0000753104097816 */ /* 0x000fe20000000005 */
[----:B------:R-:W-:Y:S02]  /*1eb00*/  IMAD.MOV.U32 R4, RZ, RZ, R10 ;  /* 0x000000ffff047224 */ /* 0x000fe400078e000a */
[----:B------:R-:W-:-:S03]  /*1eb10*/  IMAD.MOV.U32 R5, RZ, RZ, R11 ;  /* 0x000000ffff057224 */ /* 0x000fc600078e000b */
[----:B------:R-:W-:Y:S02]  /*1eb20*/  LOP3.LUT R13, R13, R4, RZ, 0xfc, !PT ;  /* 0x000000040d0d7212 */ /* 0x000fe400078efcff */
[C-C-:B------:R-:W-:Y:S02]  /*1eb30*/  PRMT R10, R6.reuse, 0x6420, R7.reuse ;  /* 0x00006420060a7816 */ /* 0x140fe40000000007 */
[----:B------:R-:W-:Y:S01]  /*1eb40*/  PRMT R11, R6, 0x7531, R7 ;  /* 0x00007531060b7816 */ /* 0x000fe20000000007 */
[----:B------:R-:W-:Y:S01]  /*1eb50*/  IMAD.IADD R13, R19, 0x1, R13 ;  /* 0x00000001130d7824 */ /* 0x000fe200078e020d */
[----:B------:R-:W-:-:S04]  /*1eb60*/  LOP3.LUT R12, R12, R5, RZ, 0xfc, !PT ;  /* 0x000000050c0c7212 */ /* 0x000fc800078efcff */
[----:B------:R0:W-:Y:S02]  /*1eb70*/  STSM.16.M88.4 [R13], R8 ;  /* 0x000000080d007844 */ /* 0x0001e40000000200 */
[----:B0-----:R-:W-:Y:S02]  /*1eb80*/  IMAD.MOV.U32 R13, RZ, RZ, R4 ;  /* 0x000000ffff0d7224 */ /* 0x001fe400078e0004 */
[----:B------:R-:W-:Y:S02]  /*1eb90*/  IMAD.IADD R4, R18, 0x1, R12 ;  /* 0x0000000112047824 */ /* 0x000fe400078e020c */
[----:B------:R-:W-:-:S04]  /*1eba0*/  IMAD.MOV.U32 R12, RZ, RZ, R5 ;  /* 0x000000ffff0c7224 */ /* 0x000fc800078e0005 */
[----:B------:R-:W0:Y:S01]  /*1ebb0*/  LDSM.16.MT88.4 R4, [R4+0xf200] ;  /* 0x00f200000404783b */ /* 0x000e220000004200 */
[----:B------:R-:W-:-:S05]  /*1ebc0*/  LOP3.LUT R3, R3, R13, RZ, 0xfc, !PT ;  /* 0x0000000d03037212 */ /* 0x000fca00078efcff */
[----:B------:R-:W-:Y:S01]  /*1ebd0*/  IMAD.IADD R3, R19, 0x1, R3 ;  /* 0x0000000113037824 */ /* 0x000fe200078e0203 */
[C-C-:B0-----:R-:W-:Y:S02]  /*1ebe0*/  PRMT R8, R4.reuse, 0x6420, R5.reuse ;  /* 0x0000642004087816 */ /* 0x141fe40000000005 */
[----:B------:R-:W-:Y:S02]  /*1ebf0*/  PRMT R9, R4, 0x7531, R5 ;  /* 0x0000753104097816 */ /* 0x000fe40000000005 */
[C-C-:B------:R-:W-:Y:S02]  /*1ec00*/  PRMT R10, R6.reuse, 0x6420, R7.reuse ;  /* 0x00006420060a7816 */ /* 0x140fe40000000007 */
[----:B------:R-:W-:-:S05]  /*1ec10*/  PRMT R11, R6, 0x7531, R7 ;  /* 0x00007531060b7816 */ /* 0x000fca0000000007 */
[----:B------:R0:W-:Y:S02]  /*1ec20*/  STSM.16.M88.4 [R3], R8 ;  /* 0x0000000803007844 */ /* 0x0001e40000000200 */
[----:B0-----:R-:W-:-:S05]  /*1ec30*/  VIADD R3, R2, 0x3800 ;  /* 0x0000380002037836 */ /* 0x001fca0000000000 */
[----:B------:R-:W-:-:S05]  /*1ec40*/  LOP3.LUT R4, R3, R12, RZ, 0xfc, !PT ;  /* 0x0000000c03047212 */ /* 0x000fca00078efcff */
[----:B------:R-:W-:-:S06]  /*1ec50*/  IMAD.IADD R4, R18, 0x1, R4 ;  /* 0x0000000112047824 */ /* 0x000fcc00078e0204 */
        /* <DEDUP_REMOVED lines=8> */
[----:B0-----:R-:W-:Y:S02]  /*1ece0*/  IMAD.MOV.U32 R11, RZ, RZ, R13 ;  /* 0x000000ffff0b7224 */ /* 0x001fe400078e000d */
[----:B------:R-:W-:-:S05]  /*1ecf0*/  VIADD R13, R2, 0x6000 ;  /* 0x00006000020d7836 */ /* 0x000fca0000000000 */
[----:B------:R-:W-:-:S05]  /*1ed00*/  LOP3.LUT R3, R13, R12, RZ, 0xfc, !PT ;  /* 0x0000000c0d037212 */ /* 0x000fca00078efcff */
[----:B------:R-:W-:-:S05]  /*1ed10*/  IMAD.IADD R3, R18, 0x1, R3 ;  /* 0x0000000112037824 */ /* 0x000fca00078e0203 */
[----:B------:R0:W1:Y:S02]  /*1ed20*/  LDSM.16.MT88.4 R4, [R3+0xf200] ;  /* 0x00f200000304783b */ /* 0x0000640000004200 */
[----:B0-----:R-:W-:Y:S01]  /*1ed30*/  VIADD R3, R2, 0x4000 ;  /* 0x0000400002037836 */ /* 0x001fe20000000000 */
[----:B------:R-:W-:Y:S02]  /*1ed40*/  LOP3.LUT R14, R14, R12, RZ, 0xfc, !PT ;  /* 0x0000000c0e0e7212 */ /* 0x000fe400078efcff */
[C-C-:B-1----:R-:W-:Y:S02]  /*1ed50*/  PRMT R8, R4.reuse, 0x6420, R5.reuse ;  /* 0x0000642004087816 */ /* 0x142fe40000000005 */
[----:B------:R-:W-:Y:S01]  /*1ed60*/  PRMT R9, R4, 0x7531, R5 ;  /* 0x0000753104097816 */ /* 0x000fe20000000005 */
[----:B------:R-:W-:-:S05]  /*1ed70*/  IMAD.MOV.U32 R5, RZ, RZ, R11 ;  /* 0x000000ffff057224 */ /* 0x000fca00078e000b */
[----:B------:R-:W-:Y:S02]  /*1ed80*/  LOP3.LUT R4, R3, R5, RZ, 0xfc, !PT ;  /* 0x0000000503047212 */ /* 0x000fe400078efcff */
[C-C-:B------:R-:W-:Y:S02]  /*1ed90*/  PRMT R10, R6.reuse, 0x6420, R7.reuse ;  /* 0x00006420060a7816 */ /* 0x140fe40000000007 */
[----:B------:R-:W-:Y:S01]  /*1eda0*/  PRMT R11, R6, 0x7531, R7 ;  /* 0x00007531060b7816 */ /* 0x000fe20000000007 */
[----:B------:R-:W-:-:S05]  /*1edb0*/  IMAD.IADD R4, R19, 0x1, R4 ;  /* 0x0000000113047824 */ /* 0x000fca00078e0204 */
[----:B------:R0:W-:Y:S02]  /*1edc0*/  STSM.16.M88.4 [R4], R8 ;  /* 0x0000000804007844 */ /* 0x0001e40000000200 */
[----:B0-----:R-:W-:Y:S02]  /*1edd0*/  IMAD.IADD R4, R18, 0x1, R14 ;  /* 0x0000000112047824 */ /* 0x001fe400078e020e */
[----:B------:R-:W-:-:S04]  /*1ede0*/  IMAD.MOV.U32 R14, RZ, RZ, R5 ;  /* 0x000000ffff0e7224 */ /* 0x000fc800078e0005 */
        /* <DEDUP_REMOVED lines=10> */
[----:B0-----:R-:W-:-:S05]  /*1ee90*/  IMAD.MOV.U32 R11, RZ, RZ, R5 ;  /* 0x000000ffff0b7224 */ /* 0x001fca00078e0005 */
[----:B------:R-:W-:-:S05]  /*1eea0*/  LOP3.LUT R3, R3, R11, RZ, 0xfc, !PT ;  /* 0x0000000b03037212 */ /* 0x000fca00078efcff */
[----:B------:R-:W-:-:S05]  /*1eeb0*/  IMAD.IADD R3, R18, 0x1, R3 ;  /* 0x0000000112037824 */ /* 0x000fca00078e0203 */
[----:B------:R0:W1:Y:S02]  /*1eec0*/  LDSM.16.MT88.4 R4, [R3+0xf200] ;  /* 0x00f200000304783b */ /* 0x0000640000004200 */
[----:B0-----:R-:W-:-:S05]  /*1eed0*/  LOP3.LUT R3, R20, R14, RZ, 0xfc, !PT ;  /* 0x0000000e14037212 */ /* 0x001fca00078efcff */
[----:B------:R-:W-:Y:S01]  /*1eee0*/  IMAD.IADD R3, R19, 0x1, R3 ;  /* 0x0000000113037824 */ /* 0x000fe200078e0203 */
[C-C-:B-1----:R-:W-:Y:S02]  /*1eef0*/  PRMT R8, R4.reuse, 0x6420, R5.reuse ;  /* 0x0000642004087816 */ /* 0x142fe40000000005 */
[----:B------:R-:W-:Y:S01]  /*1ef00*/  PRMT R9, R4, 0x7531, R5 ;  /* 0x0000753104097816 */ /* 0x000fe20000000005 */
[----:B------:R-:W-:Y:S01]  /*1ef10*/  IMAD.MOV.U32 R5, RZ, RZ, R11 ;  /* 0x000000ffff057224 */ /* 0x000fe200078e000b */
[C-C-:B------:R-:W-:Y:S02]  /*1ef20*/  PRMT R10, R6.reuse, 0x6420, R7.reuse ;  /* 0x00006420060a7816 */ /* 0x140fe40000000007 */
[----:B------:R-:W-:-:S05]  /*1ef30*/  PRMT R11, R6, 0x7531, R7 ;  /* 0x00007531060b7816 */ /* 0x000fca0000000007 */
[----:B------:R0:W-:Y:S02]  /*1ef40*/  STSM.16.M88.4 [R3], R8 ;  /* 0x0000000803007844 */ /* 0x0001e40000000200 */
[----:B0-----:R-:W-:Y:S02]  /*1ef50*/  IMAD.MOV.U32 R11, RZ, RZ, R5 ;  /* 0x000000ffff0b7224 */ /* 0x001fe400078e0005 */
[----:B------:R-:W-:-:S05]  /*1ef60*/  VIADD R3, R2, 0x6800 ;  /* 0x0000680002037836 */ /* 0x000fca0000000000 */
[----:B------:R-:W-:-:S05]  /*1ef70*/  LOP3.LUT R4, R3, R11, RZ, 0xfc, !PT ;  /* 0x0000000b03047212 */ /* 0x000fca00078efcff */
[----:B------:R-:W-:-:S06]  /*1ef80*/  IMAD.IADD R4, R18, 0x1, R4 ;  /* 0x0000000112047824 */ /* 0x000fcc00078e0204 */
[----:B------:R-:W0:Y:S02]  /*1ef90*/  LDSM.16.MT88.4 R4, [R4+0xf200] ;  /* 0x00f200000404783b */ /* 0x000e240000004200 */
[C-C-:B0-----:R-:W-:Y:S02]  /*1efa0*/  PRMT R8, R4.reuse, 0x6420, R5.reuse ;  /* 0x0000642004087816 */ /* 0x141fe40000000005 */
[----:B------:R-:W-:Y:S02]  /*1efb0*/  PRMT R9, R4, 0x7531, R5 ;  /* 0x0000753104097816 */ /* 0x000fe40000000005 */
[----:B------:R-:W-:Y:S01]  /*1efc0*/  LOP3.LUT R4, R15, R14, RZ, 0xfc, !PT ;  /* 0x0000000e0f047212 */ /* 0x000fe200078efcff */
[----:B------:R-:W-:Y:S01]  /*1efd0*/  IMAD.MOV.U32 R15, RZ, RZ, R11 ;  /* 0x000000ffff0f7224 */ /* 0x000fe200078e000b */
[C-C-:B------:R-:W-:Y:S02]  /*1efe0*/  PRMT R10, R6.reuse, 0x6420, R7.reuse ;  /* 0x00006420060a7816 */ /* 0x140fe40000000007 */
[----:B------:R-:W-:Y:S01]  /*1eff0*/  PRMT R11, R6, 0x7531, R7 ;  /* 0x00007531060b7816 */ /* 0x000fe20000000007 */
[----:B------:R-:W-:Y:S01]  /*1f000*/  IMAD.IADD R4, R19, 0x1, R4 ;  /* 0x0000000113047824 */ /* 0x000fe200078e0204 */
[----:B------:R-:W-:-:S04]  /*1f010*/  LOP3.LUT R17, R17, R15, RZ, 0xfc, !PT ;  /* 0x0000000f11117212 */ /* 0x000fc800078efcff */
[----:B------:R0:W-:Y:S02]  /*1f020*/  STSM.16.M88.4 [R4], R8 ;  /* 0x0000000804007844 */ /* 0x0001e40000000200 */
[----:B0-----:R-:W-:-:S06]  /*1f030*/  IMAD.IADD R4, R18, 0x1, R17 ;  /* 0x0000000112047824 */ /* 0x001fcc00078e0211 */
[----:B------:R-:W0:Y:S01]  /*1f040*/  LDSM.16.MT88.4 R4, [R4+0xf200] ;  /* 0x00f200000404783b */ /* 0x000e220000004200 */
[----:B------:R-:W-:Y:S02]  /*1f050*/  LOP3.LUT R13, R13, R14, RZ, 0xfc, !PT ;  /* 0x0000000e0d0d7212 */ /* 0x000fe400078efcff */
[----:B------:R-:W-:-:S03]  /*1f060*/  LOP3.LUT R12, R12, R15, RZ, 0xfc, !PT ;  /* 0x0000000f0c0c7212 */ /* 0x000fc600078efcff */
[----:B------:R-:W-:Y:S01]  /*1f070*/  IMAD.IADD R13, R19, 0x1, R13 ;  /* 0x00000001130d7824 */ /* 0x000fe200078e020d */
[C-C-:B0-----:R-:W-:Y:S02]  /*1f080*/  PRMT R8, R4.reuse, 0x6420, R5.reuse ;  /* 0x0000642004087816 */ /* 0x141fe40000000005 */
[----:B------:R-:W-:Y:S01]  /*1f090*/  PRMT R9, R4, 0x7531, R5 ;  /* 0x0000753104097816 */ /* 0x000fe20000000005 */
[----:B------:R-:W-:Y:S01]  /*1f0a0*/  IMAD.IADD R4, R18, 0x1, R12 ;  /* 0x0000000112047824 */ /* 0x000fe200078e020c */
[C-C-:B------:R-:W-:Y:S02]  /*1f0b0*/  PRMT R10, R6.reuse, 0x6420, R7.reuse ;  /* 0x00006420060a7816 */ /* 0x140fe40000000007 */
[----:B------:R-:W-:-:S05]  /*1f0c0*/  PRMT R11, R6, 0x7531, R7 ;  /* 0x00007531060b7816 */ /* 0x000fca0000000007 */
[----:B------:R-:W-:Y:S04]  /*1f0d0*/  STSM.16.M88.4 [R13], R8 ;  /* 0x000000080d007844 */ /* 0x000fe80000000200 */
        /* <DEDUP_REMOVED lines=9> */
[----:B------:R-:W-:-:S04]  /*1f170*/  IMAD.IADD R5, R18, 0x1, R5 ;  /* 0x0000000112057824 */ /* 0x000fc800078e0205 */
[----:B------:R-:W-:Y:S04]  /*1f180*/  STSM.16.M88.4 [R3], R8 ;  /* 0x0000000803007844 */ /* 0x000fe80000000200 */
[----:B------:R-:W0:Y:S01]  /*1f190*/  LDSM.16.MT88.4 R4, [R5+0xf200] ;  /* 0x00f200000504783b */ /* 0x000e220000004200 */
[----:B------:R-:W-:-:S05]  /*1f1a0*/  LOP3.LUT R2, R2, R14, RZ, 0xfc, !PT ;  /* 0x0000000e02027212 */ /* 0x000fca00078efcff */
[----:B------:R-:W-:Y:S01]  /*1f1b0*/  IMAD.IADD R19, R19, 0x1, R2 ;  /* 0x0000000113137824 */ /* 0x000fe200078e0202 */
[C-C-:B0-----:R-:W-:Y:S02]  /*1f1c0*/  PRMT R8, R4.reuse, 0x6420, R5.reuse ;  /* 0x0000642004087816 */ /* 0x141fe40000000005 */
        /* <DEDUP_REMOVED lines=12> */
.L_x_4423:
        /* <DEDUP_REMOVED lines=14> */
.L_x_4366:
[----:B------:R-:W-:Y:S05]  /*1f370*/  BSYNC B7 ;  /* 0x0000000000077941 */ /* 0x000fea0003800000 */
.L_x_4364:
[----:B------:R-:W-:-:S13]  /*1f380*/  LOP3.LUT P0, RZ, R16, 0x2, RZ, 0xc0, !PT ;  /* 0x0000000210ff7812 */ /* 0x000fda000780c0ff */
[----:B------:R-:W-:Y:S05]  /*1f390*/  @!P0 BRA `(.L_x_4424) ;  /* 0x0000000000308947 */ /* 0x000fea0003800000 */
[----:B------:R-:W3:Y:S08]  /*1f3a0*/  S2UR UR5, SR_CgaCtaId ;  /* 0x00000000000579c3 */ /* 0x000ef00000008800 */
[----:B------:R-:W-:Y:S06]  /*1f3b0*/  BAR.SYNC.DEFER_BLOCKING 0x5, 0x180 ;  /* 0x0146000000007b1d */ /* 0x000fec0000010000 */
[----:B------:R-:W-:-:S02]  /*1f3c0*/  UMOV UR4, 0x400 ;  /* 0x0000040000047882 */ /* 0x000fc40000000000 */
[----:B---3--:R-:W-:-:S06]  /*1f3d0*/  ULEA UR4, UR5, UR4, 0x18 ;  /* 0x0000000405047291 */ /* 0x008fcc000f8ec03f */
[----:B------:R-:W-:-:S05]  /*1f3e0*/  IMAD.U32 R18, RZ, RZ, UR4 ;  /* 0x00000004ff127e24 */ /* 0x000fca000f8e00ff */
[----:B-1----:R-:W1:Y:S04]  /*1f3f0*/  LDS.128 R4, [R18+0x334d0] ;  /* 0x0334d00012047984 */ /* 0x002e680000000c00 */
[----:B-1----:R1:W-:Y:S01]  /*1f400*/  STL.64 [R1+0x20], R4 ;  /* 0x0000200401007387 */ /* 0x0023e20000100a00 */
[----:B--2---:R-:W-:-:S03]  /*1f410*/  IMAD.MOV.U32 R0, RZ, RZ, R7 ;  /* 0x000000ffff007224 */ /* 0x004fc600078e0007 */
[----:B------:R1:W-:Y:S02]  /*1f420*/  STL [R1+0x28], R6 ;  /* 0x0000280601007387 */ /* 0x0003e40000100800 */
[----:B------:R-:W-:Y:S01]  /*1f430*/  R2UR UR42, R0 ;  /* 0x00000000002a72ca */ /* 0x000fe200000e0000 */
[----:B------:R-:W-:Y:S06]  /*1f440*/  BAR.ARV 0x4, 0x180 ;  /* 0x0106000000007b1d */ /* 0x000fec0000002000 */
[----:B------:R-:W-:Y:S08]  /*1f450*/  BRA `(.L_x_4425) ;  /* 0x0000000c00e47947 */ /* 0x000ff00003800000 */
.L_x_4424:
[----:B-12---:R-:W2:Y:S01]  /*1f460*/  LDL.LU R0, [R1+0x20] ;  /* 0x0000200001007983 */ /* 0x006ea20000300800 */
        /* <DEDUP_REMOVED lines=29> */
[----:B0-----:R-:W-:Y:S02]  /*1f640*/  SEL R3, R8, RZ, P3 ;  /* 0x000000ff08037207 */ /* 0x001fe40001800000 */
[----:B------:R-:W0:Y:S03]  /*1f650*/  LDC R8, c[0x0][0xc38] ;  /* 0x00030e00ff087b82 */ /* 0x000e260000000800 */
[----:B------:R-:W-:Y:S02]  /*1f660*/  IMAD.IADD R4, R6, 0x1, R3 ;  /* 0x0000000106047824 */ /* 0x000fe400078e0203 */
[----:B------:R-:W-:Y:S04]  /*1f670*/  SHFL.IDX PT, R6, R9, 0x1, 0x1f ;  /* 0x00201f0009067f89 */ /* 0x000fe800000e0000 */
[----:B------:R-:W1:Y:S02]  /*1f680*/  SHFL.UP PT, R2, R4, 0x8, RZ ;  /* 0x0500000004027989 */ /* 0x000e6400000e00ff */
[----:B-1----:R-:W-:-:S05]  /*1f690*/  SEL R3, R2, RZ, P4 ;  /* 0x000000ff02037207 */ /* 0x002fca0002000000 */
[----:B------:R-:W-:Y:S02]  /*1f6a0*/  IMAD.IADD R5, R4, 0x1, R3 ;  /* 0x0000000104057824 */ /* 0x000fe400078e0203 */
[----:B------:R-:W-:Y:S04]  /*1f6b0*/  SHFL.IDX PT, R4, R9, RZ, 0x1f ;  /* 0x00001fff09047589 */ /* 0x000fe800000e0000 */
[----:B------:R-:W1:Y:S02]  /*1f6c0*/  SHFL.UP PT, R2, R5, 0x10, RZ ;  /* 0x0600000005027989 */ /* 0x000e6400000e00ff */
[----:B-1----:R-:W-:-:S05]  /*1f6d0*/  SEL R2, R2, RZ, P5 ;  /* 0x000000ff02027207 */ /* 0x002fca0002800000 */
[----:B------:R-:W-:Y:S02]  /*1f6e0*/  IMAD.IADD R2, R5, 0x1, R2 ;  /* 0x0000000105027824 */ /* 0x000fe400078e0202 */
[----:B------:R-:W-:-:S03]  /*1f6f0*/  IMAD.MOV.U32 R5, RZ, RZ, RZ ;  /* 0x000000ffff057224 */ /* 0x000fc600078e00ff */
[----:B------:R-:W0:Y:S02]  /*1f700*/  SHFL.IDX PT, R3, R2, 0x1f, 0x1f ;  /* 0x03e01f0002037f89 */ /* 0x000e2400000e0000 */
[----:B0-----:R-:W-:-:S04]  /*1f710*/  IMAD R3, R3, R8, RZ ;  /* 0x0000000803037224 */ /* 0x001fc800078e02ff */
[----:B------:R-:W-:-:S05]  /*1f720*/  IMAD.IADD R6, R6, 0x1, R3 ;  /* 0x0000000106067824 */ /* 0x000fca00078e0203 */
[----:B------:R-:W-:-:S13]  /*1f730*/  ISETP.GT.AND P6, PT, R6, R4, PT ;  /* 0x000000040600720c */ /* 0x000fda0003fc4270 */
[----:B------:R-:W-:Y:S05]  /*1f740*/  @P6 BRA `(.L_x_4426) ;  /* 0x0000000000986947 */ /* 0x000fea0003800000 */
.L_x_4428:
        /* <DEDUP_REMOVED lines=38> */
.L_x_4426:
        /* <DEDUP_REMOVED lines=13> */
.L_x_4429:
        /* <DEDUP_REMOVED lines=57> */
[----:B------:R-:W-:-:S04]  /*1fe10*/  IMAD.MOV R2, RZ, RZ, -R6 ;  /* 0x000000ffff027224 */ /* 0x000fc800078e0a06 */
[C---:B------:R-:W-:Y:S02]  /*1fe20*/  IMAD R2, R7.reuse, R2, R3 ;  /* 0x0000000207027224 */ /* 0x040fe400078e0203 */
[----:B------:R-:W-:-:S04]  /*1fe30*/  IMAD R7, R7, 0x1000000, R6 ;  /* 0x0100000007077824 */ /* 0x000fc800078e0206 */
[----:B------:R-:W-:-:S05]  /*1fe40*/  IMAD R2, R2, 0x10000, R7 ;  /* 0x0001000002027824 */ /* 0x000fca00078e0207 */
[----:B------:R0:W-:Y:S01]  /*1fe50*/  STL [R1+0x28], R2 ;  /* 0x0000280201007387 */ /* 0x0001e20000100800 */
[----:B------:R-:W-:Y:S05]  /*1fe60*/  BRA `(.L_x_4431) ;  /* 0x0000000400007947 */ /* 0x000fea0003800000 */
.L_x_4430:
        /* <DEDUP_REMOVED lines=34> */
[----:B------:R-:W-:Y:S02]  /*20090*/  VIADDMNMX R6, R3, R8, R6, PT ;  /* 0x0000000803067246 */ /* 0x000fe40003800106 */
[----:B------:R-:W-:Y:S02]  /*200a0*/  IADD3 R7, R7, 0x1000000, R4 ;  /* 0x0100000007077810 */ /* 0x000fe40007ffe004 */
        /* <DEDUP_REMOVED lines=28> */
.L_x_4431:
[----:B-1----:R-:W-:-:S05]  /*20270*/  LOP3.LUT R3, RZ, R4, RZ, 0x33, !PT ;  /* 0x00000004ff037212 */ /* 0x002fca00078e33ff */
[----:B------:R-:W-:-:S05]  /*20280*/  IMAD.IADD R0, R0, 0x1, R3 ;  /* 0x0000000100007824 */ /* 0x000fca00078e0203 */
[----:B------:R1:W-:Y:S01]  /*20290*/  STL [R1+0x24], R0 ;  /* 0x0000240001007387 */ /* 0x0003e20000100800 */
[----:B------:R-:W-:Y:S05]  /*202a0*/  BRA `(.L_x_4432) ;  /* 0x0000000000107947 */ /* 0x000fea0003800000 */
.L_x_4427:
[----:B------:R0:W-:Y:S01]  /*202b0*/  STL [R1+0x20], R4 ;  /* 0x0000200401007387 */ /* 0x0001e20000100800 */
[----:B------:R-:W-:-:S03]  /*202c0*/  ULDC UR42, c[0x0][0xc3c] ;  /* 0x00030f00002a7ab9 */ /* 0x000fc60000000800 */
[----:B------:R0:W-:Y:S04]  /*202d0*/  STL [R1+0x24], RZ ;  /* 0x000024ff01007387 */ /* 0x0001e80000100800 */
[----:B------:R0:W-:Y:S02]  /*202e0*/  STL [R1+0x28], RZ ;  /* 0x000028ff01007387 */ /* 0x0001e40000100800 */
.L_x_4432:
[----:B------:R-:W2:Y:S04]  /*202f0*/  LDL R3, [R1+0x24] ;  /* 0x0000240001037983 */ /* 0x000ea80000100800 */
[----:B0-----:R-:W3:Y:S04]  /*20300*/  LDL R2, [R1+0x28] ;  /* 0x0000280001027983 */ /* 0x001ee80000100800 */
[----:B------:R-:W4:Y:S01]  /*20310*/  LDL R4, [R1+0x20] ;  /* 0x0000200001047983 */ /* 0x000f220000100800 */
[----:B-1----:R-:W0:Y:S02]  /*20320*/  S2R R0, SR_TID.X ;  /* 0x0000000000007919 */ /* 0x002e240000002100 */
        /* <DEDUP_REMOVED lines=12> */
.L_x_4425:
[----:B------:R-:W-:Y:S02]  /*203f0*/  ULDC UR4, c[0x0][0xc3c] ;  /* 0x00030f0000047ab9 */ /* 0x000fe40000000800 */
[----:B------:R-:W-:-:S06]  /*20400*/  UISETP.GE.AND UP0, UPT, UR42, UR4, UPT ;  /* 0x000000042a00728c */ /* 0x000fcc000bf06270 */
[----:B------:R-:W-:-:S13]  /*20410*/  PLOP3.LUT P0, PT, PT, PT, UP0, 0x80, 0x0 ;  /* 0x000000000000781c */ /* 0x000fda0003f0f008 */
[----:B------:R-:W-:Y:S05]  /*20420*/  @!P0 BRA `(.L_x_4433) ;  /* 0xffffffa000548947 */ /* 0x000fea000383ffff */
.L_x_4353:
        /* <DEDUP_REMOVED lines=12> */
.L_x_4474:
[----:B------:R-:W-:Y:S05]  /*204f0*/  BSYNC B0 ;  /* 0x0000000000007941 */ /* 0x000fea0003800000 */
.L_x_4434:
[----:B------:R-:W-:-:S03]  /*20500*/  UMOV UR4, 0xffffffff ;  /* 0xffffffff00047882 */ /* 0x000fc60000000000 */
[----:B------:R-:W-:Y:S05]  /*20510*/  BRA.DIV UR4, `(.L_x_4436) ;  /* 0x0000001204147947 */ /* 0x000fea000b800000 */
[----:B------:R-:W1:Y:S02]  /*20520*/  S2R R2, SR_TID.X ;  /* 0x0000000000027919 */ /* 0x000e640000002100 */
[----:B-1----:R-:W-:-:S04]  /*20530*/  SHF.R.U32.HI R2, RZ, 0x5, R2 ;  /* 0x00000005ff027819 */ /* 0x002fc80000011602 */
[----:B------:R-:W-:-:S05]  /*20540*/  LOP3.LUT R2, R2, 0x3, RZ, 0xc0, !PT ;  /* 0x0000000302027812 */ /* 0x000fca00078ec0ff */
[----:B------:R1:W2:Y:S02]  /*20550*/  SHFL.IDX PT, R14, R2, RZ, 0x1f ;  /* 0x00001fff020e7589 */ /* 0x0002a400000e0000 */
.L_x_4477:
[----:B--2---:R-:W-:Y:S01]  /*20560*/  ISETP.NE.AND P0, PT, R14, RZ, PT ;  /* 0x000000ff0e00720c */ /* 0x004fe20003f05270 */
[----:B------:R-:W-:-:S12]  /*20570*/  BSSY B0, `(.L_x_4437) ;  /* 0x000002e000007945 */ /* 0x000fd80003800000 */
[----:B------:R-:W-:Y:S05]  /*20580*/  @P0 BRA `(.L_x_4438) ;  /* 0x0000000000b00947 */ /* 0x000fea0003800000 */
[----:B------:R-:W-:-:S03]  /*20590*/  UMOV UR4, 0xffffffff ;  /* 0xffffffff00047882 */ /* 0x000fc60000000000 */
[----:B------:R-:W-:Y:S05]  /*205a0*/  BRA.DIV UR4, `(.L_x_4439) ;  /* 0x0000001204247947 */ /* 0x000fea000b800000 */
[----:B------:R-:W-:-:S13]  /*205b0*/  ELECT P6, URZ, PT ;  /* 0x00000000003f782f */ /* 0x000fda00038c0000 */
.L_x_4480:
[----:B------:R-:W-:Y:S05]  /*205c0*/  @!P6 BRA `(.L_x_4438) ;  /* 0x0000000000a0e947 */ /* 0x000fea0003800000 */
[----:B------:R-:W-:-:S06]  /*205d0*/  ULOP3.LUT UR4, UR38, 0x2, URZ, 0xfc, !UPT ;  /* 0x0000000226047892 */ /* 0x000fcc000f8efc3f */
[----:B-1----:R-:W-:-:S05]  /*205e0*/  IMAD.U32 R2, RZ, RZ, UR4 ;  /* 0x00000004ff027e24 */ /* 0x002fca000f8e00ff */
[----:B------:R-:W-:-:S13]  /*205f0*/  ISETP.NE.AND P0, PT, R2, 0x3, PT ;  /* 0x000000030200780c */ /* 0x000fda0003f05270 */
[----:B------:R-:W-:Y:S05]  /*20600*/  @!P0 BRA `(.L_x_4440) ;  /* 0x0000000000048947 */ /* 0x000fea0003800000 */
[----:B------:R-:W-:Y:S01]  /*20610*/  BPT.TRAP 0x1 ;  /* 0x000000040000795c */ /* 0x000fe20000300000 */
.L_x_4440:
        /* <DEDUP_REMOVED lines=14> */
.L_x_4481:
[----:B------:R-:W1:Y:S02]  /*20700*/  SYNCS.PHASECHK.TRANS64.TRYWAIT P1, [R7+URZ], R2 ;  /* 0x00000002070075a7 */ /* 0x000e64000802017f */
[----:B-1----:R-:W-:Y:S05]  /*20710*/  @!P1 BRA `(.L_x_4442) ;  /* 0x0000000c00fc9947 */ /* 0x002fea0003800000 */
.L_x_4482:
[----:B------:R-:W-:Y:S05]  /*20720*/  @!P0 BRA `(.L_x_4443) ;  /* 0x0000000000048947 */ /* 0x000fea0003800000 */
[----:B------:R-:W-:Y:S01]  /*20730*/  BPT.TRAP 0x1 ;  /* 0x000000040000795c */ /* 0x000fe20000300000 */
.L_x_4443:
[----:B------:R-:W2:Y:S02]  /*20740*/  LDL.LU R4, [R1+0x8] ;  /* 0x0000080001047983 */ /* 0x000ea40000300800 */
[----:B--2---:R-:W-:-:S04]  /*20750*/  IMAD R4, R4, 0x8, R0 ;  /* 0x0000000804047824 */ /* 0x004fc800078e0200 */
[----:B------:R-:W2:Y:S02]  /*20760*/  SYNCS.PHASECHK.TRANS64.TRYWAIT P1, [R4+URZ+0x33460], R5 ;  /* 0x03346005040075a7 */ /* 0x000ea4000802017f */
[----:B--2---:R-:W-:Y:S05]  /*20770*/  @!P1 BRA `(.L_x_4444) ;  /* 0x0000000c00f89947 */ /* 0x004fea0003800000 */
.L_x_4483:
[----:B------:R-:W-:Y:S05]  /*20780*/  @!P0 BRA `(.L_x_4445) ;  /* 0x0000000000048947 */ /* 0x000fea0003800000 */
[----:B------:R-:W-:Y:S01]  /*20790*/  BPT.TRAP 0x1 ;  /* 0x000000040000795c */ /* 0x000fe20000300000 */
.L_x_4445:
[----:B------:R-:W-:-:S04]  /*207a0*/  IMAD R3, R3, 0x8, R0 ;  /* 0x0000000803037824 */ /* 0x000fc800078e0200 */
[----:B------:R-:W3:Y:S02]  /*207b0*/  SYNCS.PHASECHK.TRANS64.TRYWAIT P1, [R3+URZ+0x33460], R2 ;  /* 0x03346002030075a7 */ /* 0x000ee4000802017f */
[----:B---3--:R-:W-:Y:S05]  /*207c0*/  @!P1 BRA `(.L_x_4446) ;  /* 0x0000000c00f89947 */ /* 0x008fea0003800000 */
.L_x_4484:
[----:B------:R-:W-:Y:S05]  /*207d0*/  @!P0 BRA `(.L_x_4447) ;  /* 0x0000000000048947 */ /* 0x000fea0003800000 */
[----:B------:R-:W-:Y:S01]  /*207e0*/  BPT.TRAP 0x1 ;  /* 0x000000040000795c */ /* 0x000fe20000300000 */
.L_x_4447:
[----:B------:R-:W4:Y:S02]  /*207f0*/  SYNCS.PHASECHK.TRANS64.TRYWAIT P0, [R4+URZ+0x33480], R5 ;  /* 0x03348005040075a7 */ /* 0x000f24000800017f */
[----:B----4-:R-:W-:Y:S05]  /*20800*/  @!P0 BRA `(.L_x_4448) ;  /* 0x0000000c00fc8947 */ /* 0x010fea0003800000 */
.L_x_4449:
[----:B------:R0:W0:Y:S02]  /*20810*/  SYNCS.PHASECHK.TRANS64.TRYWAIT P0, [R3+URZ+0x33480], R2 ;  /* 0x03348002030075a7 */ /* 0x000024000800017f */
[----:B0-----:R-:W-:Y:S05]  /*20820*/  @!P0 NANOSLEEP.SYNCS 0x989680 ;  /* 0x009896800000895d */ /* 0x001fea0003900000 */
[----:B------:R-:W0:Y:S02]  /*20830*/  @!P0 SYNCS.PHASECHK.TRANS64 P0, [R3+URZ+0x33480], R2 ;  /* 0x03348002030085a7 */ /* 0x000e24000800007f */
[----:B0-----:R-:W-:Y:S05]  /*20840*/  @!P0 BRA `(.L_x_4449) ;  /* 0xfffffffc00f08947 */ /* 0x001fea000383ffff */
.L_x_4438:
[----:B------:R-:W-:Y:S05]  /*20850*/  BSYNC B0 ;  /* 0x0000000000007941 */ /* 0x000fea0003800000 */
.L_x_4437:
[----:B------:R-:W-:Y:S05]  /*20860*/  EXIT ;  /* 0x000000000000794d */ /* 0x000fea0003800000 */
.L_x_4248:
[----:B0-----:R-:W-:-:S04]  /*20870*/  IMAD.U32 R3, RZ, RZ, UR41 ;  /* 0x00000029ff037e24 */ /* 0x001fc8000f8e00ff */
[----:B------:R0:W1:Y:S03]  /*20880*/  SYNCS.PHASECHK.TRANS64.TRYWAIT P1, [R3+URZ+0x33400], R0 ;  /* 0x03340000030075a7 */ /* 0x000066000802017f */
[----:B-1----:R-:W-:Y:S05]  /*20890*/  @!P1 NANOSLEEP.SYNCS 0x989680 ;  /* 0x009896800000995d */ /* 0x002fea0003900000 */
[----:B------:R-:W1:Y:S02]  /*208a0*/  @!P1 SYNCS.PHASECHK.TRANS64 P1, [R3+URZ+0x33400], R0 ;  /* 0x03340000030095a7 */ /* 0x000e64000802007f */
[----:B-1----:R-:W-:Y:S05]  /*208b0*/  @!P1 BRA `(.L_x_4248) ;  /* 0xfffffffc00ec9947 */ /* 0x002fea000383ffff */
[----:B------:R-:W-:Y:S05]  /*208c0*/  BRA `(.L_x_4450) ;  /* 0xfffffe1800947947 */ /* 0x000fea000383ffff */
.L_x_4252:
[----:B-1----:R1:W2:Y:S02]  /*208d0*/  SYNCS.PHASECHK.TRANS64.TRYWAIT P1, [R5+URZ+0x33430], R0 ;  /* 0x03343000050075a7 */ /* 0x0022a4000802017f */
[----:B--2---:R-:W-:Y:S05]  /*208e0*/  @!P1 NANOSLEEP.SYNCS 0x989680 ;  /* 0x009896800000995d */ /* 0x004fea0003900000 */
[----:B------:R-:W2:Y:S02]  /*208f0*/  @!P1 SYNCS.PHASECHK.TRANS64 P1, [R5+URZ+0x33430], R0 ;  /* 0x03343000050095a7 */ /* 0x000ea4000802007f */
[----:B--2---:R-:W-:Y:S05]  /*20900*/  @!P1 BRA `(.L_x_4252) ;  /* 0xfffffffc00f09947 */ /* 0x004fea000383ffff */
[----:B------:R-:W-:Y:S05]  /*20910*/  BRA `(.L_x_4251) ;  /* 0xfffffe1800c07947 */ /* 0x000fea000383ffff */
.L_x_4268:
[----:B-1----:R-:W-:-:S04]  /*20920*/  IMAD.U32 R8, RZ, RZ, UR6 ;  /* 0x00000006ff087e24 */ /* 0x002fc8000f8e00ff */
[----:B------:R1:W2:Y:S03]  /*20930*/  SYNCS.PHASECHK.TRANS64.TRYWAIT P1, [R8+URZ+0x33430], R7 ;  /* 0x03343007080075a7 */ /* 0x0002a6000802017f */
[----:B--2---:R-:W-:Y:S05]  /*20940*/  @!P1 NANOSLEEP.SYNCS 0x989680 ;  /* 0x009896800000995d */ /* 0x004fea0003900000 */
[----:B------:R-:W2:Y:S02]  /*20950*/  @!P1 SYNCS.PHASECHK.TRANS64 P1, [R8+URZ+0x33430], R7 ;  /* 0x03343007080095a7 */ /* 0x000ea4000802007f */
[----:B--2---:R-:W-:Y:S05]  /*20960*/  @!P1 BRA `(.L_x_4268) ;  /* 0xfffffffc00ec9947 */ /* 0x004fea000383ffff */
[----:B------:R-:W-:Y:S05]  /*20970*/  BRA `(.L_x_4265) ;  /* 0xfffffe6000a07947 */ /* 0x000fea000383ffff */
.L_x_4272:
[----:B-1----:R-:W-:-:S04]  /*20980*/  IMAD.U32 R8, RZ, RZ, UR6 ;  /* 0x00000006ff087e24 */ /* 0x002fc8000f8e00ff */
[----:B------:R1:W2:Y:S03]  /*20990*/  SYNCS.PHASECHK.TRANS64.TRYWAIT P1, [R8+URZ+0x33450], R7 ;  /* 0x03345007080075a7 */ /* 0x0002a6000802017f */
[----:B--2---:R-:W-:Y:S05]  /*209a0*/  @!P1 NANOSLEEP.SYNCS 0x989680 ;  /* 0x009896800000995d */ /* 0x004fea0003900000 */
[----:B------:R-:W2:Y:S02]  /*209b0*/  @!P1 SYNCS.PHASECHK.TRANS64 P1, [R8+URZ+0x33450], R7 ;  /* 0x03345007080095a7 */ /* 0x000ea4000802007f */
[----:B--2---:R-:W-:Y:S05]  /*209c0*/  @!P1 BRA `(.L_x_4272) ;  /* 0xfffffffc00ec9947 */ /* 0x004fea000383ffff */
[----:B------:R-:W-:Y:S05]  /*209d0*/  BRA `(.L_x_4269) ;  /* 0xfffffe6c009c7947 */ /* 0x000fea000383ffff */
.L_x_4290:
[----:B-1----:R-:W-:-:S04]  /*209e0*/  IMAD.U32 R3, RZ, RZ, UR6 ;  /* 0x00000006ff037e24 */ /* 0x002fc8000f8e00ff */
[----:B------:R1:W2:Y:S03]  /*209f0*/  SYNCS.PHASECHK.TRANS64.TRYWAIT P1, [R3+URZ+0x33430], R0 ;  /* 0x03343000030075a7 */ /* 0x0002a6000802017f */
[----:B--2---:R-:W-:Y:S05]  /*20a00*/  @!P1 NANOSLEEP.SYNCS 0x989680 ;  /* 0x009896800000995d */ /* 0x004fea0003900000 */
[----:B------:R-:W2:Y:S02]  /*20a10*/  @!P1 SYNCS.PHASECHK.TRANS64 P1, [R3+URZ+0x33430], R0 ;  /* 0x03343000030095a7 */ /* 0x000ea4000802007f */
[----:B--2---:R-:W-:Y:S05]  /*20a20*/  @!P1 BRA `(.L_x_4290) ;  /* 0xfffffffc00ec9947 */ /* 0x004fea000383ffff */
[----:B------:R-:W-:Y:S05]  /*20a30*/  BRA `(.L_x_4287) ;  /* 0xfffffeac00f47947 */ /* 0x000fea000383ffff */
.L_x_4294:
[----:B-1----:R-:W-:-:S04]  /*20a40*/  IMAD.U32 R3, RZ, RZ, UR6 ;  /* 0x00000006ff037e24 */ /* 0x002fc8000f8e00ff */
[----:B------:R1:W2:Y:S03]  /*20a50*/  SYNCS.PHASECHK.TRANS64.TRYWAIT P1, [R3+URZ+0x33450], R0 ;  /* 0x03345000030075a7 */ /* 0x0002a6000802017f */
[----:B--2---:R-:W-:Y:S05]  /*20a60*/  @!P1 NANOSLEEP.SYNCS 0x989680 ;  /* 0x009896800000995d */ /* 0x004fea0003900000 */
[----:B------:R-:W2:Y:S02]  /*20a70*/  @!P1 SYNCS.PHASECHK.TRANS64 P1, [R3+URZ+0x33450], R0 ;  /* 0x03345000030095a7 */ /* 0x000ea4000802007f */
[----:B--2---:R-:W-:Y:S05]  /*20a80*/  @!P1 BRA `(.L_x_4294) ;  /* 0xfffffffc00ec9947 */ /* 0x004fea000383ffff */
[----:B------:R-:W-:Y:S05]  /*20a90*/  BRA `(.L_x_4291) ;  /* 0xfffffeb800fc7947 */ /* 0x000fea000383ffff */
.L_x_4301:
[----:B-1----:R-:W-:-:S04]  /*20aa0*/  IMAD.U32 R3, RZ, RZ, UR6 ;  /* 0x00000006ff037e24 */ /* 0x002fc8000f8e00ff */
[----:B------:R1:W2:Y:S03]  /*20ab0*/  SYNCS.PHASECHK.TRANS64.TRYWAIT P1, [R3+URZ+0x33430], R0 ;  /* 0x03343000030075a7 */ /* 0x0002a6000802017f */
[----:B--2---:R-:W-:Y:S05]  /*20ac0*/  @!P1 NANOSLEEP.SYNCS 0x989680 ;  /* 0x009896800000995d */ /* 0x004fea0003900000 */
[----:B------:R-:W2:Y:S02]  /*20ad0*/  @!P1 SYNCS.PHASECHK.TRANS64 P1, [R3+URZ+0x33430], R0 ;  /* 0x03343000030095a7 */ /* 0x000ea4000802007f */
[----:B--2---:R-:W-:Y:S05]  /*20ae0*/  @!P1 BRA `(.L_x_4301) ;  /* 0xfffffffc00ec9947 */ /* 0x004fea000383ffff */
[----:B------:R-:W-:Y:S05]  /*20af0*/  BRA `(.L_x_4298) ;  /* 0xfffffedc00947947 */ /* 0x000fea000383ffff */
.L_x_4305:
[----:B-1----:R-:W-:-:S04]  /*20b00*/  IMAD.U32 R3, RZ, RZ, UR6 ;  /* 0x00000006ff037e24 */ /* 0x002fc8000f8e00ff */
[----:B------:R1:W2:Y:S03]  /*20b10*/  SYNCS.PHASECHK.TRANS64.TRYWAIT P1, [R3+URZ+0x33450], R0 ;  /* 0x03345000030075a7 */ /* 0x0002a6000802017f */
[----:B--2---:R-:W-:Y:S05]  /*20b20*/  @!P1 NANOSLEEP.SYNCS 0x989680 ;  /* 0x009896800000995d */ /* 0x004fea0003900000 */
[----:B------:R-:W2:Y:S02]  /*20b30*/  @!P1 SYNCS.PHASECHK.TRANS64 P1, [R3+URZ+0x33450], R0 ;  /* 0x03345000030095a7 */ /* 0x000ea4000802007f */
[----:B--2---:R-:W-:Y:S05]  /*20b40*/  @!P1 BRA `(.L_x_4305) ;  /* 0xfffffffc00ec9947 */ /* 0x004fea000383ffff */
[----:B------:R-:W-:Y:S05]  /*20b50*/  BRA `(.L_x_4302) ;  /* 0xfffffee8009c7947 */ /* 0x000fea000383ffff */
.L_x_4319:
[----:B-1----:R-:W-:-:S04]  /*20b60*/  IMAD.U32 R7, RZ, RZ, UR9 ;  /* 0x00000009ff077e24 */ /* 0x002fc8000f8e00ff */
[----:B------:R1:W2:Y:S03]  /*20b70*/  SYNCS.PHASECHK.TRANS64.TRYWAIT P1, [R7+URZ+0x33450], R4 ;  /* 0x03345004070075a7 */ /* 0x0002a6000802017f */
[----:B--2---:R-:W-:Y:S05]  /*20b80*/  @!P1 NANOSLEEP.SYNCS 0x989680 ;  /* 0x009896800000995d */ /* 0x004fea0003900000 */
[----:B------:R-:W2:Y:S02]  /*20b90*/  @!P1 SYNCS.PHASECHK.TRANS64 P1, [R7+URZ+0x33450], R4 ;  /* 0x03345004070095a7 */ /* 0x000ea4000802007f */
[----:B--2---:R-:W-:Y:S05]  /*20ba0*/  @!P1 BRA `(.L_x_4319) ;  /* 0xfffffffc00ec9947 */ /* 0x004fea000383ffff */
[----:B------:R-:W-:Y:S05]  /*20bb0*/  BRA `(.L_x_4318) ;  /* 0xffffff2800187947 */ /* 0x000fea000383ffff */
.L_x_4375:
[----:B------:R-:W-:Y:S02]  /*20bc0*/  IMAD.MOV.U32 R13, RZ, RZ, R0 ;  /* 0x000000ffff0d7224 */ /* 0x000fe400078e0000 */
[----:B------:R-:W-:Y:S02]  /*20bd0*/  IMAD.MOV.U32 R12, RZ, RZ, RZ ;  /* 0x000000ffff0c7224 */ /* 0x000fe400078e00ff */
[----:B------:R-:W-:Y:S02]  /*20be0*/  IMAD.MOV.U32 R11, RZ, RZ, 0x1f ;  /* 0x0000001fff0b7424 */ /* 0x000fe400078e00ff */
[----:B------:R-:W-:-:S07]  /*20bf0*/  IMAD.MOV.U32 R15, RZ, RZ, -0x1 ;  /* 0xffffffffff0f7424 */ /* 0x000fce00078e00ff */
[----:B01----:R-:W-:Y:S05]  /*20c00*/  WARPSYNC.COLLECTIVE R15, `(.L_x_4451) ;  /* 0x000000000f087348 */ /* 0x003fea0003c00000 */
[----:B------:R2:W3:Y:S02]  /*20c10*/  SHFL.IDX P6, R14, R13, R12, R11 ;  /* 0x0000000c0d0e7389 */ /* 0x0004e400000c000b */
[----:B0123--:R-:W-:Y:S01]  /*20c20*/  ENDCOLLECTIVE ;  /* 0x000000000000791b */ /* 0x00ffe20003800000 */
.L_x_4451:
[----:B------:R-:W-:Y:S05]  /*20c30*/  BRA `(.L_x_4452) ;  /* 0xffffffac004c7947 */ /* 0x000fea000383ffff */
.L_x_4377:
[----:B------:R-:W-:Y:S01]  /*20c40*/  BSSY B0, `(.L_x_4453) ;  /* 0x0000006000007945 */ /* 0x000fe20003800000 */
[----:B------:R-:W-:-:S07]  /*20c50*/  IMAD.MOV.U32 R15, RZ, RZ, -0x1 ;  /* 0xffffffffff0f7424 */ /* 0x000fce00078e00ff */
[----:B01----:R-:W-:Y:S05]  /*20c60*/  WARPSYNC.COLLECTIVE R15, `(.L_x_4454) ;  /* 0x000000000f0c7348 */ /* 0x003fea0003c00000 */
[----:B------:R-:W-:Y:S02]  /*20c70*/  ELECT P6, UR62, PT ;  /* 0x00000000003e782f */ /* 0x000fe400038c0000 */
[----:B------:R-:W-:Y:S01]  /*20c80*/  MOV R14, UR62 ;  /* 0x0000003e000e7c02 */ /* 0x000fe20008000f00 */
[----:B01----:R-:W-:Y:S10]  /*20c90*/  ENDCOLLECTIVE ;  /* 0x000000000000791b */ /* 0x003ff40003800000 */
.L_x_4454:
[----:B------:R-:W-:Y:S05]  /*20ca0*/  BSYNC B0 ;  /* 0x0000000000007941 */ /* 0x000fea0003800000 */
.L_x_4453:
[----:B------:R-:W-:Y:S05]  /*20cb0*/  BRA `(.L_x_4455) ;  /* 0xffffffac00547947 */ /* 0x000fea000383ffff */
.L_x_4379:
[----:B0-----:R0:W2:Y:S02]  /*20cc0*/  SYNCS.PHASECHK.TRANS64.TRYWAIT P0, [R4+URZ+0x33480], R3 ;  /* 0x03348003040075a7 */ /* 0x0010a4000800017f */
[----:B--2---:R-:W-:Y:S05]  /*20cd0*/  @!P0 NANOSLEEP.SYNCS 0x989680 ;  /* 0x009896800000895d */ /* 0x004fea0003900000 */
[----:B------:R-:W2:Y:S02]  /*20ce0*/  @!P0 SYNCS.PHASECHK.TRANS64 P0, [R4+URZ+0x33480], R3 ;  /* 0x03348003040085a7 */ /* 0x000ea4000800007f */
[----:B--2---:R-:W-:Y:S05]  /*20cf0*/  @!P0 BRA `(.L_x_4379) ;  /* 0xfffffffc00f08947 */ /* 0x004fea000383ffff */
[----:B------:R-:W-:Y:S05]  /*20d00*/  BRA `(.L_x_4456) ;  /* 0xffffffac00b87947 */ /* 0x000fea000383ffff */
.L_x_4381:
[----:B-1----:R1:W2:Y:S02]  /*20d10*/  SYNCS.PHASECHK.TRANS64.TRYWAIT P0, [R4+URZ+0x33440], R3 ;  /* 0x03344003040075a7 */ /* 0x0022a4000800017f */
[----:B--2---:R-:W-:Y:S05]  /*20d20*/  @!P0 NANOSLEEP.SYNCS 0x989680 ;  /* 0x009896800000895d */ /* 0x004fea0003900000 */
[----:B------:R-:W2:Y:S02]  /*20d30*/  @!P0 SYNCS.PHASECHK.TRANS64 P0, [R4+URZ+0x33440], R3 ;  /* 0x03344003040085a7 */ /* 0x000ea4000800007f */
[----:B--2---:R-:W-:Y:S05]  /*20d40*/  @!P0 BRA `(.L_x_4381) ;  /* 0xfffffffc00f08947 */ /* 0x004fea000383ffff */
[----:B------:R-:W-:Y:S05]  /*20d50*/  BRA `(.L_x_4457) ;  /* 0xffffffb000447947 */ /* 0x000fea000383ffff */
.L_x_4385:
[----:B------:R-:W2:Y:S01]  /*20d60*/  LDL.LU R11, [R1+0x2c] ;  /* 0x00002c00010b7983 */ /* 0x000ea20000300800 */
[----:B------:R-:W-:Y:S01]  /*20d70*/  IMAD.MOV.U32 R3, RZ, RZ, R12 ;  /* 0x000000ffff037224 */ /* 0x000fe200078e000c */
[----:B------:R-:W-:Y:S01]  /*20d80*/  LOP3.LUT R7, R7, 0x7f, RZ, 0xc0, !PT ;  /* 0x0000007f07077812 */ /* 0x000fe200078ec0ff */
[----:B------:R-:W-:Y:S02]  /*20d90*/  IMAD.MOV.U32 R13, RZ, RZ, R0 ;  /* 0x000000ffff0d7224 */ /* 0x000fe400078e0000 */
[----:B------:R-:W-:Y:S01]  /*20da0*/  IMAD.MOV.U32 R12, RZ, RZ, RZ ;  /* 0x000000ffff0c7224 */ /* 0x000fe200078e00ff */
[----:B------:R-:W-:Y:S01]  /*20db0*/  SHF.R.U32.HI R7, RZ, 0x2, R7 ;  /* 0x00000002ff077819 */ /* 0x000fe20000011607 */
[----:B------:R-:W-:-:S04]  /*20dc0*/  IMAD.MOV.U32 R15, RZ, RZ, -0x1 ;  /* 0xffffffffff0f7424 */ /* 0x000fc800078e00ff */
[----:B------:R-:W-:Y:S02]  /*20dd0*/  IMAD.IADD R3, R7, 0x1, R3 ;  /* 0x0000000107037824 */ /* 0x000fe400078e0203 */
[----:B--2---:R-:W-:Y:S02]  /*20de0*/  IMAD R2, R11, R8, RZ ;  /* 0x000000080b027224 */ /* 0x004fe400078e02ff */
[----:B------:R-:W-:-:S03]  /*20df0*/  IMAD.MOV.U32 R11, RZ, RZ, 0x1c1f ;  /* 0x00001c1fff0b7424 */ /* 0x000fc600078e00ff */
[----:B------:R-:W-:-:S13]  /*20e00*/  ISETP.GE.AND P4, PT, R3, R2, PT ;  /* 0x000000020300720c */ /* 0x000fda0003f86270 */
[----:B-----5:R-:W-:Y:S05]  /*20e10*/  WARPSYNC.COLLECTIVE R15, `(.L_x_4458) ;  /* 0x000000000f087348 */ /* 0x020fea0003c00000 */
[----:B------:R0:W1:Y:S02]  /*20e20*/  SHFL.IDX P6, R14, R13, R12, R11 ;  /* 0x0000000c0d0e7389 */ /* 0x00006400000c000b */
[----:B01---5:R-:W-:Y:S01]  /*20e30*/  ENDCOLLECTIVE ;  /* 0x000000000000791b */ /* 0x023fe20003800000 */
.L_x_4458:
[----:B------:R-:W-:Y:S02]  /*20e40*/  IMAD.MOV.U32 R13, RZ, RZ, R4 ;  /* 0x000000ffff0d7224 */ /* 0x000fe400078e0004 */
[----:B------:R-:W-:-:S07]  /*20e50*/  IMAD.MOV.U32 R6, RZ, RZ, R14 ;  /* 0x000000ffff067224 */ /* 0x000fce00078e000e */
[----:B------:R-:W-:Y:S05]  /*20e60*/  WARPSYNC.COLLECTIVE R15, `(.L_x_4459) ;  /* 0x000000000f087348 */ /* 0x000fea0003c00000 */
[----:B------:R0:W1:Y:S02]  /*20e70*/  SHFL.IDX P6, R14, R13, R12, R11 ;  /* 0x0000000c0d0e7389 */ /* 0x00006400000c000b */
[----:B01----:R-:W-:Y:S01]  /*20e80*/  ENDCOLLECTIVE ;  /* 0x000000000000791b */ /* 0x003fe20003800000 */
.L_x_4459:
[----:B------:R-:W-:Y:S02]  /*20e90*/  IMAD.MOV.U32 R13, RZ, RZ, R0 ;  /* 0x000000ffff0d7224 */ /* 0x000fe400078e0000 */
[----:B------:R-:W-:Y:S02]  /*20ea0*/  IMAD.MOV.U32 R12, RZ, RZ, 0x1 ;  /* 0x00000001ff0c7424 */ /* 0x000fe400078e00ff */
[----:B------:R-:W-:-:S07]  /*20eb0*/  IMAD.MOV.U32 R5, RZ, RZ, R14 ;  /* 0x000000ffff057224 */ /* 0x000fce00078e000e */
[----:B------:R-:W-:Y:S05]  /*20ec0*/  WARPSYNC.COLLECTIVE R15, `(.L_x_4460) ;  /* 0x000000000f087348 */ /* 0x000fea0003c00000 */
[----:B------:R0:W1:Y:S02]  /*20ed0*/  SHFL.IDX P6, R14, R13, R12, R11 ;  /* 0x0000000c0d0e7389 */ /* 0x00006400000c000b */
[----:B01----:R-:W-:Y:S01]  /*20ee0*/  ENDCOLLECTIVE ;  /* 0x000000000000791b */ /* 0x003fe20003800000 */
.L_x_4460:
[----:B------:R-:W-:-:S05]  /*20ef0*/  @!P4 IADD3 R5, P3, R10, R5, RZ ;  /* 0x000000050a05c210 */ /* 0x000fca0007f7e0ff */
[----:B------:R-:W-:-:S04]  /*20f00*/  @!P4 IMAD.X R6, RZ, RZ, R6, P3 ;  /* 0x000000ffff06c224 */ /* 0x000fc800018e0606 */
[----:B------:R-:W-:Y:S02]  /*20f10*/  @!P4 IMAD.MOV.U32 R7, RZ, RZ, R6 ;  /* 0x000000ffff07c224 */ /* 0x000fe400078e0006 */
[----:B------:R-:W-:Y:S02]  /*20f20*/  @!P4 IMAD.MOV.U32 R6, RZ, RZ, R5 ;  /* 0x000000ffff06c224 */ /* 0x000fe400078e0005 */
[----:B------:R-:W-:Y:S02]  /*20f30*/  VIADD R5, R3, 0x20 ;  /* 0x0000002003057836 */ /* 0x000fe40000000000 */
[----:B------:R-:W-:Y:S01]  /*20f40*/  IMAD.MOV.U32 R13, RZ, RZ, R4 ;  /* 0x000000ffff0d7224 */ /* 0x000fe200078e0004 */
[----:B------:R-:W-:Y:S01]  /*20f50*/  @!PT LDS RZ, [RZ] ;  /* 0x00000000fffff984 */ /* 0x000fe20000000800 */
[----:B------:R-:W-:Y:S01]  /*20f60*/  @!PT LDS RZ, [RZ] ;  /* 0x00000000fffff984 */ /* 0x000fe20000000800 */
[----:B------:R-:W-:Y:S01]  /*20f70*/  @!PT LDS RZ, [RZ] ;  /* 0x00000000fffff984 */ /* 0x000fe20000000800 */
[----:B------:R0:W-:Y:S02]  /*20f80*/  @!P4 LDGSTS.E.BYPASS.LTC128B.128 [R9+0x1e200], desc[UR52][R6.64], !P0 ;  /* 0x1e2000000609cfae */ /* 0x0001e4000c101d74 */
[----:B------:R-:W-:Y:S02]  /*20f90*/  ISETP.GE.AND P3, PT, R5, R2, PT ;  /* 0x000000020500720c */ /* 0x000fe40003f66270 */
[----:B------:R0:W-:Y:S01]  /*20fa0*/  @!P4 LDGSTS.E.BYPASS.LTC128B.128 [R9+0x20200], desc[UR52][R6.64+0x40], !P1 ;  /* 0x202000400609cfae */ /* 0x0001e2000c901d74 */
[----:B------:R-:W-:-:S10]  /*20fb0*/  IMAD.MOV.U32 R5, RZ, RZ, R14 ;  /* 0x000000ffff057224 */ /* 0x000fd400078e000e */
[----:B0-----:R-:W-:Y:S05]  /*20fc0*/  WARPSYNC.COLLECTIVE R15, `(.L_x_4461) ;  /* 0x000000000f087348 */ /* 0x001fea0003c00000 */
[----:B------:R1:W2:Y:S02]  /*20fd0*/  SHFL.IDX P6, R14, R13, R12, R11 ;  /* 0x0000000c0d0e7389 */ /* 0x0002a400000c000b */
[----:B012---:R-:W-:Y:S01]  /*20fe0*/  ENDCOLLECTIVE ;  /* 0x000000000000791b */ /* 0x007fe20003800000 */
.L_x_4461:
[----:B------:R-:W-:Y:S01]  /*20ff0*/  @!PT LDS RZ, [RZ] ;  /* 0x00000000fffff984 */ /* 0x000fe20000000800 */
[----:B------:R-:W-:Y:S01]  /*21000*/  @!PT LDS RZ, [RZ] ;  /* 0x00000000fffff984 */ /* 0x000fe20000000800 */
[----:B------:R-:W-:Y:S01]  /*21010*/  @!PT LDS RZ, [RZ] ;  /* 0x00000000fffff984 */ /* 0x000fe20000000800 */
[----:B------:R0:W-:Y:S01]  /*21020*/  @!P4 LDGSTS.E.BYPASS.LTC128B.128 [R9+0x22200], desc[UR52][R6.64+0x80], !P2 ;  /* 0x222000800609cfae */ /* 0x0001e2000d101d74 */
[----:B------:R-:W-:Y:S02]  /*21030*/  IMAD.MOV.U32 R13, RZ, RZ, R0 ;  /* 0x000000ffff0d7224 */ /* 0x000fe400078e0000 */
[----:B------:R-:W-:Y:S02]  /*21040*/  IMAD.MOV.U32 R12, RZ, RZ, 0x2 ;  /* 0x00000002ff0c7424 */ /* 0x000fe400078e00ff */
[----:B0-----:R-:W-:-:S07]  /*21050*/  IMAD.MOV.U32 R6, RZ, RZ, R14 ;  /* 0x000000ffff067224 */ /* 0x001fce00078e000e */
[----:B------:R-:W-:Y:S05]  /*21060*/  WARPSYNC.COLLECTIVE R15, `(.L_x_4462) ;  /* 0x000000000f087348 */ /* 0x000fea0003c00000 */
[----:B------:R0:W1:Y:S02]  /*21070*/  SHFL.IDX P6, R14, R13, R12, R11 ;  /* 0x0000000c0d0e7389 */ /* 0x00006400000c000b */
[----:B01----:R-:W-:Y:S01]  /*21080*/  ENDCOLLECTIVE ;  /* 0x000000000000791b */ /* 0x003fe20003800000 */
.L_x_4462:
        /* <DEDUP_REMOVED lines=16> */
.L_x_4463:
[----:B------:R-:W-:Y:S02]  /*21190*/  IMAD.MOV.U32 R13, RZ, RZ, R0 ;  /* 0x000000ffff0d7224 */ /* 0x000fe400078e0000 */
[----:B------:R-:W-:Y:S02]  /*211a0*/  IMAD.MOV.U32 R12, RZ, RZ, 0x3 ;  /* 0x00000003ff0c7424 */ /* 0x000fe400078e00ff */
[----:B------:R-:W-:-:S07]  /*211b0*/  IMAD.MOV.U32 R6, RZ, RZ, R14 ;  /* 0x000000ffff067224 */ /* 0x000fce00078e000e */
[----:B------:R-:W-:Y:S05]  /*211c0*/  WARPSYNC.COLLECTIVE R15, `(.L_x_4464) ;  /* 0x000000000f087348 */ /* 0x000fea0003c00000 */
[----:B------:R0:W1:Y:S02]  /*211d0*/  SHFL.IDX P6, R14, R13, R12, R11 ;  /* 0x0000000c0d0e7389 */ /* 0x00006400000c000b */
[----:B01----:R-:W-:Y:S01]  /*211e0*/  ENDCOLLECTIVE ;  /* 0x000000000000791b */ /* 0x003fe20003800000 */
.L_x_4464:
        /* <DEDUP_REMOVED lines=14> */
.L_x_4465:
[----:B------:R-:W-:Y:S01]  /*212d0*/  IMAD.MOV.U32 R4, RZ, RZ, R14 ;  /* 0x000000ffff047224 */ /* 0x000fe200078e000e */
[----:B------:R-:W-:Y:S06]  /*212e0*/  BRA `(.L_x_4466) ;  /* 0xffffffb400987947 */ /* 0x000fec000383ffff */
.L_x_4390:
[----:B-1----:R1:W2:Y:S02]  /*212f0*/  SYNCS.PHASECHK.TRANS64.TRYWAIT P0, [R18+URZ+0x33420], R0 ;  /* 0x03342000120075a7 */ /* 0x0022a4000800017f */
[----:B--2---:R-:W-:Y:S05]  /*21300*/  @!P0 NANOSLEEP.SYNCS 0x989680 ;  /* 0x009896800000895d */ /* 0x004fea0003900000 */
[----:B------:R-:W2:Y:S02]  /*21310*/  @!P0 SYNCS.PHASECHK.TRANS64 P0, [R18+URZ+0x33420], R0 ;  /* 0x03342000120085a7 */ /* 0x000ea4000800007f */
[----:B--2---:R-:W-:Y:S05]  /*21320*/  @!P0 BRA `(.L_x_4390) ;  /* 0xfffffffc00f08947 */ /* 0x004fea000383ffff */
[----:B------:R-:W-:Y:S05]  /*21330*/  BRA `(.L_x_4467) ;  /* 0xffffffb800087947 */ /* 0x000fea000383ffff */
.L_x_4396:
[----:B--2---:R2:W3:Y:S02]  /*21340*/  SYNCS.PHASECHK.TRANS64.TRYWAIT P0, [R6+URZ+0x33480], R5 ;  /* 0x03348005060075a7 */ /* 0x0044e4000800017f */
[----:B---3--:R-:W-:Y:S05]  /*21350*/  @!P0 NANOSLEEP.SYNCS 0x989680 ;  /* 0x009896800000895d */ /* 0x008fea0003900000 */
[----:B------:R-:W3:Y:S02]  /*21360*/  @!P0 SYNCS.PHASECHK.TRANS64 P0, [R6+URZ+0x33480], R5 ;  /* 0x03348005060085a7 */ /* 0x000ee4000800007f */
[----:B---3--:R-:W-:Y:S05]  /*21370*/  @!P0 BRA `(.L_x_4396) ;  /* 0xfffffffc00f08947 */ /* 0x008fea000383ffff */
[----:B------:R-:W-:Y:S05]  /*21380*/  BRA `(.L_x_4468) ;  /* 0xffffffb800c07947 */ /* 0x000fea000383ffff */
.L_x_4403:
[----:B0-----:R0:W3:Y:S02]  /*21390*/  SYNCS.PHASECHK.TRANS64.TRYWAIT P0, [R6+URZ+0x33440], R5 ;  /* 0x03344005060075a7 */ /* 0x0010e4000800017f */
[----:B---3--:R-:W-:Y:S05]  /*213a0*/  @!P0 NANOSLEEP.SYNCS 0x989680 ;  /* 0x009896800000895d */ /* 0x008fea0003900000 */
[----:B------:R-:W3:Y:S02]  /*213b0*/  @!P0 SYNCS.PHASECHK.TRANS64 P0, [R6+URZ+0x33440], R5 ;  /* 0x03344005060085a7 */ /* 0x000ee4000800007f */
[----:B---3--:R-:W-:Y:S05]  /*213c0*/  @!P0 BRA `(.L_x_4403) ;  /* 0xfffffffc00f08947 */ /* 0x008fea000383ffff */
[----:B------:R-:W-:Y:S05]  /*213d0*/  BRA `(.L_x_4469) ;  /* 0xffffffbc00c07947 */ /* 0x000fea000383ffff */
.L_x_4411:
[----:B--2---:R2:W3:Y:S02]  /*213e0*/  SYNCS.PHASECHK.TRANS64.TRYWAIT P0, [R3+URZ+0x33470], R4 ;  /* 0x03347004030075a7 */ /* 0x0044e4000800017f */
[----:B---3--:R-:W-:Y:S05]  /*213f0*/  @!P0 NANOSLEEP.SYNCS 0x989680 ;  /* 0x009896800000895d */ /* 0x008fea0003900000 */
[----:B------:R-:W3:Y:S02]  /*21400*/  @!P0 SYNCS.PHASECHK.TRANS64 P0, [R3+URZ+0x33470], R4 ;  /* 0x03347004030085a7 */ /* 0x000ee4000800007f */
[----:B---3--:R-:W-:Y:S05]  /*21410*/  @!P0 BRA `(.L_x_4411) ;  /* 0xfffffffc00f08947 */ /* 0x008fea000383ffff */
[----:B------:R-:W-:Y:S05]  /*21420*/  BRA `(.L_x_4470) ;  /* 0xffffffc000d47947 */ /* 0x000fea000383ffff */
.L_x_4413:
[----:B--2---:R2:W3:Y:S02]  /*21430*/  SYNCS.PHASECHK.TRANS64.TRYWAIT P0, [R3+URZ+0x33460], R4 ;  /* 0x03346004030075a7 */ /* 0x0044e4000800017f */
[----:B---3--:R-:W-:Y:S05]  /*21440*/  @!P0 NANOSLEEP.SYNCS 0x989680 ;  /* 0x009896800000895d */ /* 0x008fea0003900000 */
[----:B------:R-:W3:Y:S02]  /*21450*/  @!P0 SYNCS.PHASECHK.TRANS64 P0, [R3+URZ+0x33460], R4 ;  /* 0x03346004030085a7 */ /* 0x000ee4000800007f */
[----:B---3--:R-:W-:Y:S05]  /*21460*/  @!P0 BRA `(.L_x_4413) ;  /* 0xfffffffc00f08947 */ /* 0x008fea000383ffff */
[----:B------:R-:W-:Y:S05]  /*21470*/  BRA `(.L_x_4471) ;  /* 0xffffffc000dc7947 */ /* 0x000fea000383ffff */
.L_x_4420:
[----:B-1----:R1:W2:Y:S02]  /*21480*/  SYNCS.PHASECHK.TRANS64.TRYWAIT P1, [R0+URZ+0x33470], R3 ;  /* 0x03347003000075a7 */ /* 0x0022a4000802017f */
[----:B--2---:R-:W-:Y:S05]  /*21490*/  @!P1 NANOSLEEP.SYNCS 0x989680 ;  /* 0x009896800000995d */ /* 0x004fea0003900000 */
[----:B------:R-:W2:Y:S02]  /*214a0*/  @!P1 SYNCS.PHASECHK.TRANS64 P1, [R0+URZ+0x33470], R3 ;  /* 0x03347003000095a7 */ /* 0x000ea4000802007f */
[----:B--2---:R-:W-:Y:S05]  /*214b0*/  @!P1 BRA `(.L_x_4420) ;  /* 0xfffffffc00f09947 */ /* 0x004fea000383ffff */
[----:B------:R-:W-:Y:S05]  /*214c0*/  BRA `(.L_x_4472) ;  /* 0xffffffd000547947 */ /* 0x000fea000383ffff */
.L_x_4422:
[----:B-1----:R1:W2:Y:S02]  /*214d0*/  SYNCS.PHASECHK.TRANS64.TRYWAIT P1, [R0+URZ+0x33460], R3 ;  /* 0x03346003000075a7 */ /* 0x0022a4000802017f */
[----:B--2---:R-:W-:Y:S05]  /*214e0*/  @!P1 NANOSLEEP.SYNCS 0x989680 ;  /* 0x009896800000995d */ /* 0x004fea0003900000 */
[----:B------:R-:W2:Y:S02]  /*214f0*/  @!P1 SYNCS.PHASECHK.TRANS64 P1, [R0+URZ+0x33460], R3 ;  /* 0x03346003000095a7 */ /* 0x000ea4000802007f */
[----:B--2---:R-:W-:Y:S05]  /*21500*/  @!P1 BRA `(.L_x_4422) ;  /* 0xfffffffc00f09947 */ /* 0x004fea000383ffff */
[----:B------:R-:W-:Y:S05]  /*21510*/  BRA `(.L_x_4473) ;  /* 0xffffffd0005c7947 */ /* 0x000fea000383ffff */
.L_x_4435:
[----:B0-----:R0:W1:Y:S02]  /*21520*/  SYNCS.PHASECHK.TRANS64.TRYWAIT P0, [R0+URZ+0x33420], R3 ;  /* 0x03342003000075a7 */ /* 0x001064000800017f */
[----:B-1----:R-:W-:Y:S05]  /*21530*/  @!P0 NANOSLEEP.SYNCS 0x989680 ;  /* 0x009896800000895d */ /* 0x002fea0003900000 */
[----:B------:R-:W1:Y:S02]  /*21540*/  @!P0 SYNCS.PHASECHK.TRANS64 P0, [R0+URZ+0x33420], R3 ;  /* 0x03342003000085a7 */ /* 0x000e64000800007f */
[----:B-1----:R-:W-:Y:S05]  /*21550*/  @!P0 BRA `(.L_x_4435) ;  /* 0xfffffffc00f08947 */ /* 0x002fea000383ffff */
[----:B------:R-:W-:Y:S05]  /*21560*/  BRA `(.L_x_4474) ;  /* 0xffffffec00e07947 */ /* 0x000fea000383ffff */
.L_x_4436:
        /* <DEDUP_REMOVED lines=11> */
.L_x_4476:
[----:B------:R-:W-:Y:S05]  /*21620*/  BSYNC B0 ;  /* 0x0000000000007941 */ /* 0x000fea0003800000 */
.L_x_4475:
[----:B------:R-:W-:Y:S05]  /*21630*/  BRA `(.L_x_4477) ;  /* 0xffffffec00c87947 */ /* 0x000fea000383ffff */
.L_x_4439:
[----:B------:R-:W-:Y:S01]  /*21640*/  BSSY B1, `(.L_x_4478) ;  /* 0x0000006000017945 */ /* 0x000fe20003800000 */
[----:B------:R-:W-:-:S07]  /*21650*/  IMAD.MOV.U32 R15, RZ, RZ, -0x1 ;  /* 0xffffffffff0f7424 */ /* 0x000fce00078e00ff */
[----:B01----:R-:W-:Y:S05]  /*21660*/  WARPSYNC.COLLECTIVE R15, `(.L_x_4479) ;  /* 0x000000000f0c7348 */ /* 0x003fea0003c00000 */
[----:B------:R-:W-:Y:S02]  /*21670*/  ELECT P6, UR62, PT ;  /* 0x00000000003e782f */ /* 0x000fe400038c0000 */
[----:B------:R-:W-:Y:S01]  /*21680*/  MOV R14, UR62 ;  /* 0x0000003e000e7c02 */ /* 0x000fe20008000f00 */
[----:B01----:R-:W-:Y:S10]  /*21690*/  ENDCOLLECTIVE ;  /* 0x000000000000791b */ /* 0x003ff40003800000 */
.L_x_4479:
[----:B------:R-:W-:Y:S05]  /*216a0*/  BSYNC B1 ;  /* 0x0000000000017941 */ /* 0x000fea0003800000 */
.L_x_4478:
[----:B------:R-:W-:Y:S05]  /*216b0*/  BRA `(.L_x_4480) ;  /* 0xffffffec00c07947 */ /* 0x000fea000383ffff */
.L_x_4441:
[----:B0-----:R0:W1:Y:S02]  /*216c0*/  SYNCS.PHASECHK.TRANS64.TRYWAIT P1, [R6+URZ], R5 ;  /* 0x00000005060075a7 */ /* 0x001064000802017f */
[----:B-1----:R-:W-:Y:S05]  /*216d0*/  @!P1 NANOSLEEP.SYNCS 0x989680 ;  /* 0x009896800000995d */ /* 0x002fea0003900000 */
[----:B------:R-:W1:Y:S02]  /*216e0*/  @!P1 SYNCS.PHASECHK.TRANS64 P1, [R6+URZ], R5 ;  /* 0x00000005060095a7 */ /* 0x000e64000802007f */
[----:B-1----:R-:W-:Y:S05]  /*216f0*/  @!P1 BRA `(.L_x_4441) ;  /* 0xfffffffc00f09947 */ /* 0x002fea000383ffff */
[----:B------:R-:W-:Y:S05]  /*21700*/  BRA `(.L_x_4481) ;  /* 0xffffffec00fc7947 */ /* 0x000fea000383ffff */
.L_x_4442:
[----:B-1----:R1:W2:Y:S02]  /*21710*/  SYNCS.PHASECHK.TRANS64.TRYWAIT P1, [R7+URZ], R2 ;  /* 0x00000002070075a7 */ /* 0x0022a4000802017f */
[----:B--2---:R-:W-:Y:S05]  /*21720*/  @!P1 NANOSLEEP.SYNCS 0x989680 ;  /* 0x009896800000995d */ /* 0x004fea0003900000 */
[----:B------:R-:W2:Y:S02]  /*21730*/  @!P1 SYNCS.PHASECHK.TRANS64 P1, [R7+URZ], R2 ;  /* 0x00000002070095a7 */ /* 0x000ea4000802007f */
[----:B--2---:R-:W-:Y:S05]  /*21740*/  @!P1 BRA `(.L_x_4442) ;  /* 0xfffffffc00f09947 */ /* 0x004fea000383ffff */
[----:B------:R-:W-:Y:S05]  /*21750*/  BRA `(.L_x_4482) ;  /* 0xffffffec00f07947 */ /* 0x000fea000383ffff */
.L_x_4444:
[----:B--2---:R2:W3:Y:S02]  /*21760*/  SYNCS.PHASECHK.TRANS64.TRYWAIT P1, [R4+URZ+0x33460], R5 ;  /* 0x03346005040075a7 */ /* 0x0044e4000802017f */
[----:B---3--:R-:W-:Y:S05]  /*21770*/  @!P1 NANOSLEEP.SYNCS 0x989680 ;  /* 0x009896800000995d */ /* 0x008fea0003900000 */
[----:B------:R-:W3:Y:S02]  /*21780*/  @!P1 SYNCS.PHASECHK.TRANS64 P1, [R4+URZ+0x33460], R5 ;  /* 0x03346005040095a7 */ /* 0x000ee4000802007f */
[----:B---3--:R-:W-:Y:S05]  /*21790*/  @!P1 BRA `(.L_x_4444) ;  /* 0xfffffffc00f09947 */ /* 0x008fea000383ffff */
[----:B------:R-:W-:Y:S05]  /*217a0*/  BRA `(.L_x_4483) ;  /* 0xffffffec00f47947 */ /* 0x000fea000383ffff */
.L_x_4446:
[----:B---3--:R3:W4:Y:S02]  /*217b0*/  SYNCS.PHASECHK.TRANS64.TRYWAIT P1, [R3+URZ+0x33460], R2 ;  /* 0x03346002030075a7 */ /* 0x008724000802017f */
[----:B----4-:R-:W-:Y:S05]  /*217c0*/  @!P1 NANOSLEEP.SYNCS 0x989680 ;  /* 0x009896800000995d */ /* 0x010fea0003900000 */
[----:B------:R-:W4:Y:S02]  /*217d0*/  @!P1 SYNCS.PHASECHK.TRANS64 P1, [R3+URZ+0x33460], R2 ;  /* 0x03346002030095a7 */ /* 0x000f24000802007f */
[----:B----4-:R-:W-:Y:S05]  /*217e0*/  @!P1 BRA `(.L_x_4446) ;  /* 0xfffffffc00f09947 */ /* 0x010fea000383ffff */
[----:B------:R-:W-:Y:S05]  /*217f0*/  BRA `(.L_x_4484) ;  /* 0xffffffec00f47947 */ /* 0x000fea000383ffff */
.L_x_4448:
[----:B----4-:R4:W0:Y:S02]  /*21800*/  SYNCS.PHASECHK.TRANS64.TRYWAIT P0, [R4+URZ+0x33480], R5 ;  /* 0x03348005040075a7 */ /* 0x010824000800017f */
[----:B0-----:R-:W-:Y:S05]  /*21810*/  @!P0 NANOSLEEP.SYNCS 0x989680 ;  /* 0x009896800000895d */ /* 0x001fea0003900000 */
[----:B------:R-:W0:Y:S02]  /*21820*/  @!P0 SYNCS.PHASECHK.TRANS64 P0, [R4+URZ+0x33480], R5 ;  /* 0x03348005040085a7 */ /* 0x000e24000800007f */
[----:B0-----:R-:W-:Y:S05]  /*21830*/  @!P0 BRA `(.L_x_4448) ;  /* 0xfffffffc00f08947 */ /* 0x001fea000383ffff */
[----:B------:R-:W-:Y:S05]  /*21840*/  BRA `(.L_x_4449) ;  /* 0xffffffec00f07947 */ /* 0x000fea000383ffff */
.L_x_4485:
        /* <DEDUP_REMOVED lines=11> */
.L_x_13270:


//--------------------- .text._ZN7cutlass13device_kernelIN5flash11enable_sm90INS1_16FlashAttnFwdSm90INS1_25CollectiveMainloopFwdSm90ILi2EN4cute5tupleIJNS5_1CILi1EEES8_S8_EEENS6_IJNS7_ILi128EEENS7_ILi160EEENS7_ILi192EEEEEELi192ENS_12float_e4m3_tEfNS_4arch4Sm90ELb0ELb1ELb0ELb1ELb0ELb1ELb0ELb1ELb1ELb1ELb1ELb0EEENS1_21CollectiveEpilogueFwdINS6_IJSA_SC_SB_EEES9_NS_10bfloat16_tESG_Li256ELb1ELb1ELb1ELb1EEENS1_36VarlenDynamicPersistentTileSchedulerILi128ELi160ELi256ELi128ELb1ELb1ELb1ELb1ELb0ELb1EEEEEEEEEvNT_6ParamsE --------------------------
	.section	.text._ZN7cutlass13device_kernelIN5flash11enable_sm90INS1_16FlashAttnFwdSm90INS1_25CollectiveMainloopFwdSm90ILi2EN4cute5tupleIJNS5_1CILi1EEES8_S8_EEENS6_IJNS7_ILi128EEENS7_ILi160EEENS7_ILi192EEEEEELi192ENS_12float_e4m3_tEfNS_4arch4Sm90ELb0ELb1ELb0ELb1ELb0ELb1ELb0ELb1ELb1ELb1ELb1ELb0EEENS1_21CollectiveEpilogueFwdINS6_IJSA_SC_SB_EEES9_NS_10bfloat16_tESG_Li256ELb1ELb1ELb1ELb1EEENS1_36VarlenDynamicPersistentTileSchedulerILi128ELi160ELi256ELi128ELb1ELb1ELb1ELb1ELb0ELb1EEEEEEEEEvNT_6ParamsE,"ax",@progbits
	.align	128
.text._ZN7cutlass13device_kernelIN5flash11enable_sm90INS1_16FlashAttnFwdSm90INS1_25CollectiveMainloopFwdSm90ILi2EN4cute5tupleIJNS5_1CILi1EEES8_S8_EEENS6_IJNS7_ILi128EEENS7_ILi160EEENS7_ILi192EEEEEELi192ENS_12float_e4m3_tEfNS_4arch4Sm90ELb0ELb1ELb0ELb1ELb0ELb1ELb0ELb1ELb1ELb1ELb1ELb0EEENS1_21CollectiveEpilogueFwdINS6_IJSA_SC_SB_EEES9_NS_10bfloat16_tESG_Li256ELb1ELb1ELb1ELb1EEENS1_36VarlenDynamicPersistentTileSchedulerILi128ELi160ELi256ELi128ELb1ELb1ELb1ELb1ELb0ELb1EEEEEEEEEvNT_6ParamsE:
        .type           _ZN7cutlass13device_kernelIN5flash11enable_sm90INS1_16FlashAttnFwdSm90INS1_25CollectiveMainloopFwdSm90ILi2EN4cute5tupleIJNS5_1CILi1EEES8_S8_EEENS6_IJNS7_ILi128EEENS7_ILi160EEENS7_ILi192EEEEEELi192ENS_12float_e4m3_tEfNS_4arch4Sm90ELb0ELb1ELb0ELb1ELb0ELb1ELb0ELb1ELb1ELb1ELb1ELb0EEENS1_21CollectiveEpilogueFwdINS6_IJSA_SC_SB_EEES9_NS_10bfloat16_tESG_Li256ELb1ELb1ELb1ELb1EEENS1_36VarlenDynamicPersistentTileSchedulerILi128ELi160ELi256ELi128ELb1ELb1ELb1ELb1ELb0ELb1EEEEEEEEEvNT_6ParamsE,@function
        .size           _ZN7cutlass13device_kernelIN5flash11enable_sm90INS1_16FlashAttnFwdSm90INS1_25CollectiveMainloopFwdSm90ILi2EN4cute5tupleIJNS5_1CILi1EEES8_S8_EEENS6_IJNS7_ILi128EEENS7_ILi160EEENS7_ILi192EEEEEELi192ENS_12float_e4m3_tEfNS_4arch4Sm90ELb0ELb1ELb0ELb1ELb0ELb1ELb0ELb1ELb1ELb1ELb1ELb0EEENS1_21CollectiveEpilogueFwdINS6_IJSA_SC_SB_EEES9_NS_10bfloat16_tESG_Li256ELb1ELb1ELb1ELb1EEENS1_36VarlenDynamicPersistentTileSchedulerILi128ELi160ELi256ELi128ELb1ELb1ELb1ELb1ELb0ELb1EEEEEEEEEvNT_6ParamsE,(.L_x_13271 - _ZN7cutlass13device_kernelIN5flash11enable_sm90INS1_16FlashAttnFwdSm90INS1_25CollectiveMainloopFwdSm90ILi2EN4cute5tupleIJNS5_1CILi1EEES8_S8_EEENS6_IJNS7_ILi128EEENS7_ILi160EEENS7_ILi192EEEEEELi192ENS_12float_e4m3_tEfNS_4arch4Sm90ELb0ELb1ELb0ELb1ELb0ELb1ELb0ELb1ELb1ELb1ELb1ELb0EEENS1_21CollectiveEpilogueFwdINS6_IJSA_SC_SB_EEES9_NS_10bfloat16_tESG_Li256ELb1ELb1ELb1ELb1EEENS1_36VarlenDynamicPersistentTileSchedulerILi128ELi160ELi256ELi128ELb1ELb1ELb1ELb1ELb0ELb1EEEEEEEEEvNT_6ParamsE)
        .other          _ZN7cutlass13device_kernelIN5flash11enable_sm90INS1_16FlashAttnFwdSm90INS1_25CollectiveMainloopFwdSm90ILi2EN4cute5tupleIJNS5_1CILi1EEES8_S8_EEENS6_IJNS7_ILi128EEENS7_ILi160EEENS7_ILi192EEEEEELi192ENS_12float_e4m3_tEfNS_4arch4Sm90ELb0ELb1ELb0ELb1ELb0ELb1ELb0ELb1ELb1ELb1ELb1ELb0EEENS1_21CollectiveEpilogueFwdINS6_IJSA_SC_SB_EEES9_NS_10bfloat16_tESG_Li256ELb1ELb1ELb1ELb1EEENS1_36VarlenDynamicPersistentTileSchedulerILi128ELi160ELi256ELi128ELb1ELb1ELb1ELb1ELb0ELb1EEEEEEEEEvNT_6ParamsE,@"STO_CUDA_ENTRY STV_DEFAULT"
_ZN7cutlass13device_kernelIN5flash11enable_sm90INS1_16FlashAttnFwdSm90INS1_25CollectiveMainloopFwdSm90ILi2EN4cute5tupleIJNS5_1CILi1EEES8_S8_EEENS6_IJNS7_ILi128EEENS7_ILi160EEENS7_ILi192EEEEEELi192ENS_12float_e4m3_tEfNS_4arch4Sm90ELb0ELb1ELb0ELb1ELb0ELb1ELb0ELb1ELb1ELb1ELb1ELb0EEENS1_21CollectiveEpilogueFwdINS6_IJSA_SC_SB_EEES9_NS_10bfloat16_tESG_Li256ELb1ELb1ELb1ELb1EEENS1_36VarlenDynamicPersistentTileSchedulerILi128ELi160ELi256ELi128ELb1ELb1ELb1ELb1ELb0ELb1EEEEEEEEEvNT_6ParamsE:
[----:B------:R-:W0:Y:S02]  /*0000*/  LDC R1, c[0x0][0x28] ;  /* 0x00000a00ff017b82 */ /* 0x000e240000000800 */
[----:B0-----:R-:W-:-:S05]  /*0010*/  VIADD R1, R1, 0xfffffc50 ;  /* 0xfffffc5001017836 */ /* 0x001fca0000000000 */
[----:B------:R-:W-:Y:S01]  /*0020*/  R2UR UR4, R1 ;  /* 0x00000000010472ca */ /* 0x000fe200000e0000 */
[----:B------:R-:W0:Y:S01]  /*0030*/  S2R R3, SR_TID.X ;  /* 0x0000000000037919 */ /* 0x000e220000002100 */
[----:B------:R-:W-:Y:S01]  /*0040*/  ELECT P0, URZ, PT ;  /* 0x00000000003f782f */ /* 0x000fe20003800000 */
[----:B------:R-:W-:Y:S01]  /*0050*/  BSSY B0, `(.L_x_4486) ;  /* 0x0000018000007945 */ /* 0x000fe20003800000 */
[----:B------:R-:W-:Y:S01]  /*0060*/  ULDC UR43, c[0x0][0x20] ;  /* 0x00000800002b7ab9 */ /* 0x000fe20000000800 */
[----:B------:R-:W-:-:S08]  /*0070*/  ULDC UR42, c[0x0][0x24] ;  /* 0x00000900002a7ab9 */ /* 0x000fd00000000800 */
[----:B------:R-:W-:-:S04]  /*0080*/  UIADD3 UR43, UP0, UR4, UR43, URZ ;  /* 0x0000002b042b7290 */ /* 0x000fc8000ff1e03f */
[----:B------:R-:W-:Y:S01]  /*0090*/  UIADD3.X UR42, URZ, UR42, URZ, UP0, !UPT ;  /* 0x0000002a3f2a7290 */ /* 0x000fe200087fe43f */
        /* <DEDUP_REMOVED lines=19> */
.L_x_4487:
[----:B------:R-:W-:Y:S05]  /*01d0*/  BSYNC B0 ;  /* 0x0000000000007941 */ /* 0x000fea0003800000 */
.L_x_4486:
        /* <DEDUP_REMOVED lines=41> */
.L_x_4488:
        /* <DEDUP_REMOVED lines=22> */
.L_x_4489:
        /* <DEDUP_REMOVED lines=18> */
.L_x_4490:
        /* <DEDUP_REMOVED lines=22> */
.L_x_4491:
        /* <DEDUP_REMOVED lines=22> */
.L_x_4492:
[----:B------:R-:W-:Y:S01]  /*09b0*/  PLOP3.LUT P0, PT, PT, PT, UP0, 0x80, 0x0 ;  /* 0x000000000000781c */ /* 0x000fe20003f0f008 */
[----:B------:R-:W-:Y:S01]  /*09c0*/  UMOV UR36, 0x1 ;  /* 0x0000000100247882 */ /* 0x000fe20000000000 */
[----:B------:R-:W-:Y:S01]  /*09d0*/  NOP ;  /* 0x0000000000007918 */ /* 0x000fe20000000000 */
[----:B------:R-:W-:Y:S01]  /*09e0*/  USEL UR36, UR36, 0x2, !UP0 ;  /* 0x0000000224247887 */ /* 0x000fe2000c000000 */
[----:B------:R-:W-:Y:S01]  /*09f0*/  ULDC.64 UR50, c[0x0][0x208] ;  /* 0x0000820000327ab9 */ /* 0x000fe20000000a00 */
[----:B012-4-:R-:W-:Y:S08]  /*0a00*/  BAR.SYNC.DEFER_BLOCKING 0x0 ;  /* 0x0000000000007b1d */ /* 0x017ff00000010000 */
[----:B------:R-:W-:Y:S05]  /*0a10*/  @!P0 BRA `(.L_x_4493) ;  /* 0x0000022800ac8947 */ /* 0x000fea0003800000 */
.L_x_4494:
[----:B------:R-:W-:-:S08]  /*0a20*/  NOP ;  /* 0x0000000000007918 */ /* 0x000fd00000000000 */
[----:B------:R-:W0:Y:S02]  /*0a30*/  USETMAXREG.TRY_ALLOC.CTAPOOL UP0, 0xf0 ;  /* 0x000000f0000079c8 */ /* 0x000e240008000600 */
[----:B0-----:R-:W-:-:S13]  /*0a40*/  PLOP3.LUT P0, PT, PT, PT, UP0, 0x80, 0x0 ;  /* 0x000000000000781c */ /* 0x001fda0003f0f008 */
[----:B------:R-:W-:Y:S05]  /*0a50*/  @!P0 BRA `(.L_x_4494) ;  /* 0xfffffffc00f08947 */ /* 0x000fea000383ffff */
[----:B------:R-:W0:Y:S01]  /*0a60*/  S2R R0, SR_TID.X ;  /* 0x0000000000007919 */ /* 0x000e220000002100 */
[----:B------:R-:W1:Y:S01]  /*0a70*/  S2UR UR37, SR_CgaCtaId ;  /* 0x00000000002579c3 */ /* 0x000e620000008800 */
[----:B------:R-:W-:Y:S01]  /*0a80*/  UMOV UR38, 0x400 ;  /* 0x0000040000267882 */ /* 0x000fe20000000000 */
[----:B------:R-:W-:-:S06]  /*0a90*/  LOP3.LUT R2, R2, 0xffffffef, RZ, 0xc0, !PT ;  /* 0xffffffef02027812 */ /* 0x000fcc00078ec0ff */
[----:B------:R-:W-:Y:S06]  /*0aa0*/  BAR.ARV 0x8, 0x180 ;  /* 0x0206000000007b1d */ /* 0x000fec0000002000 */
[----:B------:R-:W-:Y:S01]  /*0ab0*/  ULDC UR4, c[0x0][0xc3c] ;  /* 0x00030f0000047ab9 */ /* 0x000fe20000000800 */
[----:B------:R-:W-:Y:S04]  /*0ac0*/  STL.64 [R1+0x2b8], RZ ;  /* 0x0002b8ff01007387 */ /* 0x000fe80000100a00 */
[----:B------:R-:W-:Y:S01]  /*0ad0*/  STL [R1+0x2c0], RZ ;  /* 0x0002c0ff01007387 */ /* 0x000fe20000100800 */
[----:B-1----:R-:W-:Y:S01]  /*0ae0*/  ULEA UR38, UR37, UR38, 0x18 ;  /* 0x0000002625267291 */ /* 0x002fe2000f8ec03f */
[----:B0-----:R-:W-:-:S04]  /*0af0*/  SHF.R.U32.HI R0, RZ, 0x7, R0 ;  /* 0x00000007ff007819 */ /* 0x001fc80000011600 */
[----:B------:R-:W-:-:S13]  /*0b00*/  ISETP.NE.AND P0, PT, R0, 0x1, PT ;  /* 0x000000010000780c */ /* 0x000fda0003f05270 */
[----:B------:R-:W-:Y:S01]  /*0b10*/  @P0 LOP3.LUT R2, R2, 0x10, RZ, 0xfc, !PT ;  /* 0x0000001002020812 */ /* 0x000fe200078efcff */
[----:B------:R-:W-:Y:S08]  /*0b20*/  @!P0 BAR.ARV 0x9, 0x100 ;  /* 0x0244000000008b1d */ /* 0x000ff00000002000 */
[----:B------:R-:W-:Y:S06]  /*0b30*/  BAR.SYNC.DEFER_BLOCKING 0x5, 0x180 ;  /* 0x0146000000007b1d */ /* 0x000fec0000010000 */
[----:B------:R-:W0:Y:S02]  /*0b40*/  LDS.128 R220, [UR38+0x334d0] ;  /* 0x0334d026ffdc7984 */ /* 0x000e240008000c00 */
[----:B------:R-:W-:Y:S06]  /*0b50*/  BAR.ARV 0x4, 0x180 ;  /* 0x0106000000007b1d */ /* 0x000fec0000002000 */
[----:B0-----:R-:W-:-:S13]  /*0b60*/  ISETP.GE.AND P0, PT, R223, UR4, PT ;  /* 0x00000004df007c0c */ /* 0x001fda000bf06270 */
[----:B------:R-:W-:Y:S05]  /*0b70*/  @P0 EXIT ;  /* 0x000000000000094d */ /* 0x000fea0003800000 */
[----:B------:R-:W0:Y:S01]  /*0b80*/  S2R R0, SR_TID.X ;  /* 0x0000000000007919 */ /* 0x000e220000002100 */
[----:B------:R-:W-:Y:S01]  /*0b90*/  R2UR UR4, R221 ;  /* 0x00000000dd0472ca */ /* 0x000fe200000e0000 */
[----:B------:R-:W-:Y:S01]  /*0ba0*/  UIADD3 UR47, UR38, 0x1e200, URZ ;  /* 0x0001e200262f7890 */ /* 0x000fe2000fffe03f */
[----:B------:R-:W-:Y:S01]  /*0bb0*/  UMOV UR46, URZ ;  /* 0x0000003f002e7c82 */ /* 0x000fe20008000000 */
[----:B------:R-:W-:Y:S01]  /*0bc0*/  UMOV UR45, URZ ;  /* 0x0000003f002d7c82 */ /* 0x000fe20008000000 */
[----:B------:R-:W-:Y:S01]  /*0bd0*/  UMOV UR49, URZ ;  /* 0x0000003f00317c82 */ /* 0x000fe20008000000 */
[----:B0-----:R-:W-:-:S05]  /*0be0*/  VIADD R228, R0, 0xffffff80 ;  /* 0xffffff8000e47836 */ /* 0x001fca0000000000 */
[----:B------:R-:W-:Y:S02]  /*0bf0*/  SHF.R.S32.HI R3, RZ, 0x1f, R228 ;  /* 0x0000001fff037819 */ /* 0x000fe400000114e4 */
[-C--:B------:R-:W-:Y:S02]  /*0c00*/  LEA.HI R5, R228, R228.reuse, RZ, 0x1 ;  /* 0x000000e4e4057211 */ /* 0x080fe400078f08ff */
[CC--:B------:R-:W-:Y:S02]  /*0c10*/  LEA.HI R0, R3.reuse, R228.reuse, RZ, 0x5 ;  /* 0x000000e403007211 */ /* 0x0c0fe400078f28ff */
[----:B------:R-:W-:Y:S02]  /*0c20*/  LEA.HI R8, R3, R228, RZ, 0x4 ;  /* 0x000000e403087211 */ /* 0x000fe400078f20ff */
[----:B------:R-:W-:Y:S01]  /*0c30*/  SHF.R.S32.HI R18, RZ, 0x1, R5 ;  /* 0x00000001ff127819 */ /* 0x000fe20000011405 */
[----:B------:R-:W-:Y:S01]  /*0c40*/  IMAD.SHL.U32 R0, R0, 0x20, RZ ;  /* 0x0000002000007824 */ /* 0x000fe200078e00ff */
[----:B------:R-:W-:-:S02]  /*0c50*/  LOP3.LUT R7, R8, 0x3fffff0, RZ, 0xc0, !PT ;  /* 0x03fffff008077812 */ /* 0x000fc400078ec0ff */
[----:B------:R-:W-:Y:S02]  /*0c60*/  LEA.HI R6, R5, R18, RZ, 0x1 ;  /* 0x0000001205067211 */ /* 0x000fe400078f08ff */
[----:B------:R-:W-:Y:S01]  /*0c70*/  LOP3.LUT R0, R0, 0xfffffc00, RZ, 0xc0, !PT ;  /* 0xfffffc0000007812 */ /* 0x000fe200078ec0ff */
[----:B------:R-:W-:Y:S01]  /*0c80*/  IMAD.IADD R7, R228, 0x1, -R7 ;  /* 0x00000001e4077824 */ /* 0x000fe200078e0a07 */
[----:B------:R-:W-:Y:S02]  /*0c90*/  LOP3.LUT R9, R6, 0x3fffffe, RZ, 0xc0, !PT ;  /* 0x03fffffe06097812 */ /* 0x000fe400078ec0ff */
[----:B------:R-:W-:Y:S01]  /*0ca0*/  SHF.R.S32.HI R10, RZ, 0x4, R8 ;  /* 0x00000004ff0a7819 */ /* 0x000fe20000011408 */
[----:B------:R-:W-:Y:S01]  /*0cb0*/  IMAD R12, R7, 0x40, R0 ;  /* 0x00000040070c7824 */ /* 0x000fe200078e0200 */
[----:B------:R-:W-:Y:S01]  /*0cc0*/  LEA.HI R0, R3, R228, RZ, 0x2 ;  /* 0x000000e403007211 */ /* 0x000fe200078f10ff */
[----:B------:R-:W-:Y:S01]  /*0cd0*/  IMAD.IADD R9, R18, 0x1, -R9 ;  /* 0x0000000112097824 */ /* 0x000fe200078e0a09 */
[----:B------:R-:W-:-:S02]  /*0ce0*/  LOP3.LUT R7, R5, 0xfffffffe, RZ, 0xc0, !PT ;  /* 0xfffffffe05077812 */ /* 0x000fc400078ec0ff */
[--C-:B------:R-:W-:Y:S01]  /*0cf0*/  SHF.R.S32.HI R4, RZ, 0x2, R0.reuse ;  /* 0x00000002ff047819 */ /* 0x100fe20000011400 */
[----:B------:R-:W-:Y:S01]  /*0d00*/  IMAD R16, R10, 0x8, R9 ;  /* 0x000000080a107824 */ /* 0x000fe200078e0209 */
[----:B------:R-:W-:Y:S01]  /*0d10*/  SHF.R.S32.HI R5, RZ, 0x1f, R0 ;  /* 0x0000001fff057819 */ /* 0x000fe20000011400 */
[----:B------:R-:W-:Y:S01]  /*0d20*/  IMAD.IADD R19, R228, 0x1, -R7 ;  /* 0x00000001e4137824 */ /* 0x000fe200078e0a07 */
[----:B------:R-:W-:Y:S01]  /*0d30*/  LOP3.LUT R11, R0, 0xfffffffc, RZ, 0xc0, !PT ;  /* 0xfffffffc000b7812 */ /* 0x000fe200078ec0ff */
[----:B------:R-:W-:Y:S01]  /*0d40*/  IMAD.SHL.U32 R27, R16, 0x40, RZ ;  /* 0x00000040101b7824 */ /* 0x000fe200078e00ff */
[----:B------:R-:W-:Y:S01]  /*0d50*/  LEA.HI R5, R5, R4, RZ, 0x2 ;  /* 0x0000000405057211 */ /* 0x000fe200078f10ff */
[----:B------:R-:W-:Y:S01]  /*0d60*/  IMAD.SHL.U32 R6, R19, 0x8, RZ ;  /* 0x0000000813067824 */ /* 0x000fe200078e00ff */
[----:B------:R-:W-:Y:S01]  /*0d70*/  LEA.HI R0, R3, R228, RZ, 0x7 ;  /* 0x000000e403007211 */ /* 0x000fe200078f38ff */
[----:B------:R-:W-:Y:S01]  /*0d80*/  IMAD.IADD R11, R228, 0x1, -R11 ;  /* 0x00000001e40b7824 */ /* 0x000fe200078e0a0b */
[----:B------:R-:W-:Y:S01]  /*0d90*/  LOP3.LUT R5, R5, 0xfffffffc, RZ, 0xc0, !PT ;  /* 0xfffffffc05057812 */ /* 0x000fe200078ec0ff */
[----:B------:R-:W-:Y:S01]  /*0da0*/  VIADD R9, R6, 0x20 ;  /* 0x0000002006097836 */ /* 0x000fe20000000000 */
[----:B------:R-:W-:Y:S01]  /*0db0*/  LEA.HI R8, R8, R10, RZ, 0x1 ;  /* 0x0000000a08087211 */ /* 0x000fe200078f08ff */
[----:B------:R-:W-:Y:S01]  /*0dc0*/  VIADD R13, R6, 0x40 ;  /* 0x00000040060d7836 */ /* 0x000fe20000000000 */
[----:B------:R-:W-:Y:S01]  /*0dd0*/  STL [R1+0x31c], R19 ;  /* 0x00031c1301007387 */ /* 0x000fe20000100800 */
[----:B------:R-:W-:Y:S01]  /*0de0*/  IMAD.IADD R14, R4, 0x1, -R5 ;  /* 0x00000001040e7824 */ /* 0x000fe200078e0a05 */
[----:B------:R-:W-:Y:S01]  /*0df0*/  LOP3.LUT R5, R0, 0xffffff80, RZ, 0xc0, !PT ;  /* 0xffffff8000057812 */ /* 0x000fe200078ec0ff */
[----:B------:R-:W-:Y:S01]  /*0e00*/  IMAD.IADD R9, R6, 0x1, R9 ;  /* 0x0000000106097824 */ /* 0x000fe200078e0209 */
[----:B------:R-:W-:Y:S01]  /*0e10*/  LOP3.LUT R7, R8, 0x1ffffffe, RZ, 0xc0, !PT ;  /* 0x1ffffffe08077812 */ /* 0x000fe200078ec0ff */
[----:B------:R-:W-:Y:S01]  /*0e20*/  IMAD.IADD R13, R6, 0x1, R13 ;  /* 0x00000001060d7824 */ /* 0x000fe200078e020d */
[----:B------:R-:W-:Y:S01]  /*0e30*/  LEA.HI R4, R11, R11, RZ, 0x1 ;  /* 0x0000000b0b047211 */ /* 0x000fe200078f08ff */
[----:B------:R-:W-:Y:S01]  /*0e40*/  IMAD.IADD R17, R228, 0x1, -R5 ;  /* 0x00000001e4117824 */ /* 0x000fe200078e0a05 */
[----:B------:R-:W-:Y:S01]  /*0e50*/  SHF.R.S32.HI R8, RZ, 0x1f, R9 ;  /* 0x0000001fff087819 */ /* 0x000fe20000011409 */
[----:B------:R-:W-:Y:S01]  /*0e60*/  IMAD.IADD R7, R10, 0x1, -R7 ;  /* 0x000000010a077824 */ /* 0x000fe200078e0a07 */
[----:B------:R-:W-:Y:S01]  /*0e70*/  LOP3.LUT R4, R4, 0x1ffffffe, RZ, 0xc0, !PT ;  /* 0x1ffffffe04047812 */ /* 0x000fe200078ec0ff */
[----:B------:R0:W-:Y:S01]  /*0e80*/  STL [R1+0x328], R14 ;  /* 0x0003280e01007387 */ /* 0x0001e20000100800 */
[----:B------:R-:W-:Y:S01]  /*0e90*/  SHF.R.S32.HI R6, RZ, 0x1f, R17 ;  /* 0x0000001fff067819 */ /* 0x000fe20000011411 */
[----:B------:R-:W-:Y:S01]  /*0ea0*/  IMAD R5, R7, 0x8, R12 ;  /* 0x0000000807057824 */ /* 0x000fe200078e020c */
[----:B------:R-:W-:Y:S01]  /*0eb0*/  SHF.R.S32.HI R12, RZ, 0x1f, R13 ;  /* 0x0000001fff0c7819 */ /* 0x000fe2000001140d */
[----:B------:R-:W-:Y:S01]  /*0ec0*/  IMAD.IADD R224, R11, 0x1, -R4 ;  /* 0x000000010be07824 */ /* 0x000fe200078e0a04 */
[----:B------:R-:W-:Y:S01]  /*0ed0*/  LEA.HI R7, R6, R17, RZ, 0x2 ;  /* 0x0000001106077211 */ /* 0x000fe200078f10ff */
[----:B------:R-:W-:Y:S01]  /*0ee0*/  IMAD.SHL.U32 R4, R14, 0x80, RZ ;  /* 0x000000800e047824 */ /* 0x000fe200078e00ff */
[----:B------:R1:W-:Y:S01]  /*0ef0*/  STL [R1+0x3a0], R5 ;  /* 0x0003a00501007387 */ /* 0x0003e20000100800 */
[----:B------:R-:W-:-:S02]  /*0f00*/  LEA.HI R10, R8, R9, RZ, 0x4 ;  /* 0x00000009080a7211 */ /* 0x000fc400078f20ff */
[----:B------:R-:W-:Y:S01]  /*0f10*/  LEA.HI R15, R8, R9, RZ, 0x6 ;  /* 0x00000009080f7211 */ /* 0x000fe200078f30ff */
[----:B------:R-:W-:Y:S01]  /*0f20*/  STL [R1+0x394], R17 ;  /* 0x0003941101007387 */ /* 0x000fe20000100800 */
[--C-:B------:R-:W-:Y:S02]  /*0f30*/  SHF.R.S32.HI R8, RZ, 0x2, R7.reuse ;  /* 0x00000002ff087819 */ /* 0x100fe40000011407 */
[----:B------:R-:W-:Y:S01]  /*0f40*/  SHF.R.S32.HI R9, RZ, 0x1f, R7 ;  /* 0x0000001fff097819 */ /* 0x000fe20000011407 */
[----:B------:R-:W-:Y:S01]  /*0f50*/  IMAD.SHL.U32 R15, R15, 0x80, RZ ;  /* 0x000000800f0f7824 */ /* 0x000fe200078e00ff */
[-C--:B0-----:R-:W-:Y:S01]  /*0f60*/  LEA.HI R14, R12, R13.reuse, RZ, 0x4 ;  /* 0x0000000d0c0e7211 */ /* 0x081fe200078f20ff */
[----:B------:R-:W-:Y:S01]  /*0f70*/  STL [R1+0x324], R27 ;  /* 0x0003241b01007387 */ /* 0x000fe20000100800 */
[----:B-1----:R-:W-:Y:S01]  /*0f80*/  LOP3.LUT R5, R4, 0x180, RZ, 0xc0, !PT ;  /* 0x0000018004057812 */ /* 0x002fe200078ec0ff */
[----:B------:R-:W-:Y:S01]  /*0f90*/  IMAD.SHL.U32 R4, R19, 0x10, RZ ;  /* 0x0000001013047824 */ /* 0x000fe200078e00ff */
[----:B------:R-:W-:-:S02]  /*0fa0*/  LEA.HI R12, R12, R13, RZ, 0x6 ;  /* 0x0000000d0c0c7211 */ /* 0x000fc400078f30ff */
[----:B------:R-:W-:Y:S02]  /*0fb0*/  SHF.R.S32.HI R19, RZ, 0x7, R0 ;  /* 0x00000007ff137819 */ /* 0x000fe40000011400 */
[----:B------:R-:W-:Y:S01]  /*0fc0*/  LEA.HI R9, R9, R8, RZ, 0x3 ;  /* 0x0000000809097211 */ /* 0x000fe200078f18ff */
[----:B------:R-:W-:Y:S01]  /*0fd0*/  IMAD.SHL.U32 R12, R12, 0x80, RZ ;  /* 0x000000800c0c7824 */ /* 0x000fe200078e00ff */
[----:B------:R-:W-:Y:S01]  /*0fe0*/  LOP3.LUT R7, R7, 0x7ffffffc, RZ, 0xc0, !PT ;  /* 0x7ffffffc07077812 */ /* 0x000fe200078ec0ff */
[----:B------:R0:W-:Y:S01]  /*0ff0*/  STL [R1+0x398], R19 ;  /* 0x0003981301007387 */ /* 0x0001e20000100800 */
[C---:B------:R-:W-:Y:S02]  /*1000*/  LOP3.LUT R11, R5.reuse, 0x30, R4, 0xf8, !PT ;  /* 0x00000030050b7812 */ /* 0x040fe400078ef804 */
[----:B------:R-:W-:Y:S01]  /*1010*/  LOP3.LUT R13, R5, 0x30, R10, 0xf8, !PT ;  /* 0x00000030050d7812 */ /* 0x000fe200078ef80a */
[----:B------:R-:W-:Y:S01]  /*1020*/  IMAD.IADD R7, R17, 0x1, -R7 ;  /* 0x0000000111077824 */ /* 0x000fe200078e0a07 */
[----:B------:R-:W-:-:S02]  /*1030*/  SHF.R.U32.HI R4, RZ, 0x3, R5 ;  /* 0x00000003ff047819 */ /* 0x000fc40000011605 */
[----:B------:R-:W-:Y:S01]  /*1040*/  LOP3.LUT R5, R5, 0x30, R14, 0xf8, !PT ;  /* 0x0000003005057812 */ /* 0x000fe200078ef80e */
[----:B------:R-:W-:Y:S01]  /*1050*/  IMAD.SHL.U32 R23, R7, 0x2, RZ ;  /* 0x0000000207177824 */ /* 0x000fe200078e00ff */
[----:B------:R-:W-:Y:S02]  /*1060*/  LEA.HI R0, R0, R19, RZ, 0x1 ;  /* 0x0000001300007211 */ /* 0x000fe400078f08ff */
[----:B------:R-:W-:Y:S01]  /*1070*/  LOP3.LUT R9, R9, 0xfffffff8, RZ, 0xc0, !PT ;  /* 0xfffffff809097812 */ /* 0x000fe200078ec0ff */
[C---:B------:R-:W-:Y:S01]  /*1080*/  VIADD R26, R23.reuse, 0x8 ;  /* 0x00000008171a7836 */ /* 0x040fe20000000000 */
[----:B------:R-:W-:Y:S01]  /*1090*/  LEA.HI R6, R6, R17, RZ, 0x5 ;  /* 0x0000001106067211 */ /* 0x000fe200078f28ff */
[----:B------:R-:W-:Y:S01]  /*10a0*/  VIADD R22, R23, 0x20 ;  /* 0x0000002017167836 */ /* 0x000fe20000000000 */
[----:B------:R-:W-:Y:S01]  /*10b0*/  LOP3.LUT R5, R5, R4, RZ, 0x3c, !PT ;  /* 0x0000000405057212 */ /* 0x000fe200078e3cff */
[----:B------:R-:W-:Y:S01]  /*10c0*/  IMAD.IADD R9, R8, 0x1, -R9 ;  /* 0x0000000108097824 */ /* 0x000fe200078e0a09 */
[----:B------:R-:W-:Y:S01]  /*10d0*/  LOP3.LUT R0, R0, 0x3fffffe, RZ, 0xc0, !PT ;  /* 0x03fffffe00007812 */ /* 0x000fe200078ec0ff */
[C---:B------:R-:W-:Y:S01]  /*10e0*/  VIADD R24, R23.reuse, 0x18 ;  /* 0x0000001817187836 */ /* 0x040fe20000000000 */
[----:B------:R-:W-:Y:S01]  /*10f0*/  SHF.R.S32.HI R6, RZ, 0x5, R6 ;  /* 0x00000005ff067819 */ /* 0x000fe20000011406 */
[----:B------:R-:W-:Y:S01]  /*1100*/  VIADD R236, R23, 0x80 ;  /* 0x0000008017ec7836 */ /* 0x000fe20000000000 */
[----:B------:R-:W-:Y:S01]  /*1110*/  LOP3.LUT R12, R12, 0xffffe000, RZ, 0xc0, !PT ;  /* 0xffffe0000c0c7812 */ /* 0x000fe200078ec0ff */
[----:B------:R-:W-:Y:S01]  /*1120*/  IMAD.IADD R0, R19, 0x1, -R0 ;  /* 0x0000000113007824 */ /* 0x000fe200078e0a00 */
[----:B------:R-:W-:Y:S01]  /*1130*/  LEA.HI R3, R3, R228, RZ, 0x3 ;  /* 0x000000e403037211 */ /* 0x000fe200078f18ff */
[----:B------:R-:W-:Y:S01]  /*1140*/  IMAD R9, R6, 0x10, R9 ;  /* 0x0000001006097824 */ /* 0x000fe200078e0209 */
[-C--:B------:R-:W-:Y:S01]  /*1150*/  IADD3 R12, R5, R27.reuse, R12 ;  /* 0x0000001b050c7210 */ /* 0x080fe20007ffe00c */
[----:B0-----:R-:W-:Y:S01]  /*1160*/  VIADD R19, R23, 0x38 ;  /* 0x0000003817137836 */ /* 0x001fe20000000000 */
[----:B------:R-:W-:Y:S01]  /*1170*/  LOP3.LUT R5, R3, 0xfffffff8, RZ, 0xc0, !PT ;  /* 0xfffffff803057812 */ /* 0x000fe200078ec0ff */
[----:B------:R-:W-:Y:S01]  /*1180*/  VIADD R20, R23, 0x30 ;  /* 0x0000003017147836 */ /* 0x000fe20000000000 */
[-C--:B------:R-:W-:Y:S01]  /*1190*/  LOP3.LUT R10, R13, R4.reuse, RZ, 0x3c, !PT ;  /* 0x000000040d0a7212 */ /* 0x080fe200078e3cff */
[----:B------:R-:W-:Y:S01]  /*11a0*/  VIADD R8, R23, 0x70 ;  /* 0x0000007017087836 */ /* 0x000fe20000000000 */
[----:B------:R-:W-:Y:S01]  /*11b0*/  LOP3.LUT R11, R11, R4, RZ, 0x3c, !PT ;  /* 0x000000040b0b7212 */ /* 0x000fe200078e3cff */
[----:B------:R-:W-:Y:S01]  /*11c0*/  IMAD R4, R0, 0x40, R9 ;  /* 0x0000004000047824 */ /* 0x000fe200078e0209 */
[----:B------:R-:W-:Y:S01]  /*11d0*/  LOP3.LUT R15, R15, 0xffffe000, RZ, 0xc0, !PT ;  /* 0xffffe0000f0f7812 */ /* 0x000fe200078ec0ff */
[----:B------:R-:W-:Y:S01]  /*11e0*/  IMAD.IADD R0, R228, 0x1, -R5 ;  /* 0x00000001e4007824 */ /* 0x000fe200078e0a05 */
[----:B------:R-:W-:Y:S01]  /*11f0*/  SHF.R.S32.HI R5, RZ, 0x1f, R26 ;  /* 0x0000001fff057819 */ /* 0x000fe2000001141a */
[C---:B------:R-:W-:Y:S01]  /*1200*/  VIADD R9, R23.reuse, 0x68 ;  /* 0x0000006817097836 */ /* 0x040fe20000000000 */
[----:B------:R-:W-:Y:S01]  /*1210*/  IADD3 R10, R10, R27, R15 ;  /* 0x0000001b0a0a7210 */ /* 0x000fe20007ffe00f */
[----:B------:R-:W-:Y:S01]  /*1220*/  VIADD R15, R23, 0x50 ;  /* 0x00000050170f7836 */ /* 0x000fe20000000000 */
[----:B------:R-:W-:Y:S01]  /*1230*/  IADD3 R11, R27, UR38, R11 ;  /* 0x000000261b0b7c10 */ /* 0x000fe2000fffe00b */
[----:B------:R0:W-:Y:S01]  /*1240*/  STL [R1+0x384], R5 ;  /* 0x0003840501007387 */ /* 0x0001e20000100800 */
[----:B------:R-:W-:Y:S01]  /*1250*/  SHF.R.S32.HI R3, RZ, 0x3, R3 ;  /* 0x00000003ff037819 */ /* 0x000fe20000011403 */
[----:B------:R-:W-:-:S02]  /*1260*/  VIADD R7, R23, 0x98 ;  /* 0x0000009817077836 */ /* 0x000fc40000000000 */
[----:B------:R1:W-:Y:S01]  /*1270*/  STL [R1+0x390], R11 ;  /* 0x0003900b01007387 */ /* 0x0003e20000100800 */
[C---:B------:R-:W-:Y:S02]  /*1280*/  VIADD R16, R23.reuse, 0x48 ;  /* 0x0000004817107836 */ /* 0x040fe40000000000 */
[C---:B------:R-:W-:Y:S01]  /*1290*/  VIADD R237, R23.reuse, 0x78 ;  /* 0x0000007817ed7836 */ /* 0x040fe20000000000 */
[----:B------:R-:W-:Y:S01]  /*12a0*/  STL [R1+0x2d4], R9 ;  /* 0x0002d40901007387 */ /* 0x000fe20000100800 */
[C---:B------:R-:W-:Y:S01]  /*12b0*/  VIADD R6, R23.reuse, 0xa0 ;  /* 0x000000a017067836 */ /* 0x040fe20000000000 */
[----:B0-----:R-:W-:Y:S01]  /*12c0*/  SHF.R.S32.HI R5, RZ, 0x1f, R22 ;  /* 0x0000001fff057819 */ /* 0x001fe20000011416 */
[C---:B------:R-:W-:Y:S01]  /*12d0*/  VIADD R25, R23.reuse, 0x10 ;  /* 0x0000001017197836 */ /* 0x040fe20000000000 */
[----:B------:R0:W-:Y:S01]  /*12e0*/  STL [R1+0x320], R3 ;  /* 0x0003200301007387 */ /* 0x0001e20000100800 */
[C---:B------:R-:W-:Y:S01]  /*12f0*/  VIADD R21, R23.reuse, 0x28 ;  /* 0x0000002817157836 */ /* 0x040fe20000000000 */
[----:B-1----:R-:W-:Y:S01]  /*1300*/  SHF.R.S32.HI R11, RZ, 0x1f, R24 ;  /* 0x0000001fff0b7819 */ /* 0x002fe20000011418 */
[C---:B------:R-:W-:Y:S01]  /*1310*/  VIADD R17, R23.reuse, 0x40 ;  /* 0x0000004017117836 */ /* 0x040fe20000000000 */
[----:B------:R1:W-:Y:S01]  /*1320*/  STL [R1+0x378], R5 ;  /* 0x0003780501007387 */ /* 0x0003e20000100800 */
[----:B------:R-:W-:-:S02]  /*1330*/  VIADD R14, R23, 0x58 ;  /* 0x00000058170e7836 */ /* 0x000fc40000000000 */
[C---:B------:R-:W-:Y:S01]  /*1340*/  VIADD R13, R23.reuse, 0x60 ;  /* 0x00000060170d7836 */ /* 0x040fe20000000000 */
[----:B------:R2:W-:Y:S01]  /*1350*/  STL [R1+0x37c], R11 ;  /* 0x00037c0b01007387 */ /* 0x0005e20000100800 */
[C---:B------:R-:W-:Y:S02]  /*1360*/  VIADD R235, R23.reuse, 0x88 ;  /* 0x0000008817eb7836 */ /* 0x040fe40000000000 */
[C---:B0-----:R-:W-:Y:S01]  /*1370*/  VIADD R3, R23.reuse, 0xa8 ;  /* 0x000000a817037836 */ /* 0x041fe20000000000 */
[----:B------:R0:W-:Y:S01]  /*1380*/  STL [R1+0x32c], R0 ;  /* 0x00032c0001007387 */ /* 0x0001e20000100800 */
[C---:B------:R-:W-:Y:S01]  /*1390*/  VIADD R234, R23.reuse, 0x90 ;  /* 0x0000009017ea7836 */ /* 0x040fe20000000000 */
[----:B-1----:R-:W-:Y:S01]  /*13a0*/  SHF.R.S32.HI R5, RZ, 0x1f, R19 ;  /* 0x0000001fff057819 */ /* 0x002fe20000011413 */
[----:B------:R-:W-:Y:S01]  /*13b0*/  VIADD R232, R23, 0xb8 ;  /* 0x000000b817e87836 */ /* 0x000fe20000000000 */
[----:B------:R-:W-:Y:S01]  /*13c0*/  STL [R1+0x2d0], R8 ;  /* 0x0002d00801007387 */ /* 0x000fe20000100800 */
[----:B------:R-:W-:Y:S01]  /*13d0*/  IMAD R224, R224, 0x8, R4 ;  /* 0x00000008e0e07824 */ /* 0x000fe200078e0204 */
[----:B--2---:R-:W-:-:S02]  /*13e0*/  SHF.R.S32.HI R11, RZ, 0x1f, R20 ;  /* 0x0000001fff0b7819 */ /* 0x004fc40000011414 */
[----:B------:R1:W-:Y:S01]  /*13f0*/  STL [R1+0x36c], R5 ;  /* 0x00036c0501007387 */ /* 0x0003e20000100800 */
[----:B0-----:R-:W-:-:S03]  /*1400*/  VIADD R0, R23, 0xb0 ;  /* 0x000000b017007836 */ /* 0x001fc60000000000 */
[----:B------:R0:W-:Y:S04]  /*1410*/  STL [R1+0x370], R11 ;  /* 0x0003700b01007387 */ /* 0x0001e80000100800 */
[----:B------:R-:W-:Y:S01]  /*1420*/  STL [R1+0x314], R7 ;  /* 0x0003140701007387 */ /* 0x000fe20000100800 */
[----:B-1----:R-:W-:-:S03]  /*1430*/  SHF.R.S32.HI R5, RZ, 0x1f, R15 ;  /* 0x0000001fff057819 */ /* 0x002fc6000001140f */
[----:B------:R-:W-:Y:S01]  /*1440*/  STL [R1+0x310], R6 ;  /* 0x0003100601007387 */ /* 0x000fe20000100800 */
[----:B0-----:R-:W-:-:S03]  /*1450*/  SHF.R.S32.HI R11, RZ, 0x1f, R16 ;  /* 0x0000001fff0b7819 */ /* 0x001fc60000011410 */
[----:B------:R0:W-:Y:S04]  /*1460*/  STL [R1+0x360], R5 ;  /* 0x0003600501007387 */ /* 0x0001e80000100800 */
[----:B------:R1:W-:Y:S04]  /*1470*/  STL [R1+0x300], R25 ;  /* 0x0003001901007387 */ /* 0x0003e80000100800 */
[----:B------:R2:W-:Y:S01]  /*1480*/  STL [R1+0x2f4], R21 ;  /* 0x0002f41501007387 */ /* 0x0005e20000100800 */
[----:B0-----:R-:W-:Y:S02]  /*1490*/  SHF.R.S32.HI R5, RZ, 0x1f, R9 ;  /* 0x0000001fff057819 */ /* 0x001fe40000011409 */
[----:B------:R-:W-:Y:S01]  /*14a0*/  SHF.R.S32.HI R9, RZ, 0x1f, R8 ;  /* 0x0000001fff097819 */ /* 0x000fe20000011408 */
[----:B------:R0:W-:Y:S01]  /*14b0*/  STL [R1+0x2e8], R17 ;  /* 0x0002e81101007387 */ /* 0x0001e20000100800 */
[----:B------:R-:W-:-:S02]  /*14c0*/  SHF.R.S32.HI R8, RZ, 0x1f, R237 ;  /* 0x0000001fff087819 */ /* 0x000fc400000114ed */
[----:B-1----:R-:W-:Y:S01]  /*14d0*/  SHF.R.S32.HI R25, RZ, 0x1f, R25 ;  /* 0x0000001fff197819 */ /* 0x002fe20000011419 */
[----:B------:R1:W-:Y:S01]  /*14e0*/  STL [R1+0x354], R5 ;  /* 0x0003540501007387 */ /* 0x0003e20000100800 */
[----:B--2---:R-:W-:-:S03]  /*14f0*/  SHF.R.S32.HI R21, RZ, 0x1f, R21 ;  /* 0x0000001fff157819 */ /* 0x004fc60000011415 */
[----:B------:R2:W-:Y:S01]  /*1500*/  STL [R1+0x2dc], R14 ;  /* 0x0002dc0e01007387 */ /* 0x0005e20000100800 */
[----:B0-----:R-:W-:-:S03]  /*1510*/  SHF.R.S32.HI R17, RZ, 0x1f, R17 ;  /* 0x0000001fff117819 */ /* 0x001fc60000011411 */
[----:B------:R-:W-:Y:S01]  /*1520*/  STL [R1+0x30c], R3 ;  /* 0x00030c0301007387 */ /* 0x000fe20000100800 */
[----:B-1----:R-:W-:-:S03]  /*1530*/  SHF.R.S32.HI R5, RZ, 0x1f, R236 ;  /* 0x0000001fff057819 */ /* 0x002fc600000114ec */
[----:B------:R-:W-:Y:S01]  /*1540*/  STL [R1+0x308], R0 ;  /* 0x0003080001007387 */ /* 0x000fe20000100800 */
[----:B--2---:R-:W-:-:S03]  /*1550*/  SHF.R.S32.HI R14, RZ, 0x1f, R14 ;  /* 0x0000001fff0e7819 */ /* 0x004fc6000001140e */
[----:B------:R0:W-:Y:S04]  /*1560*/  STL [R1+0x348], R5 ;  /* 0x0003480501007387 */ /* 0x0001e80000100800 */
[----:B------:R1:W-:Y:S04]  /*1570*/  STL [R1+0x364], R11 ;  /* 0x0003640b01007387 */ /* 0x0003e80000100800 */
[----:B------:R2:W-:Y:S01]  /*1580*/  STL [R1+0x350], R9 ;  /* 0x0003500901007387 */ /* 0x0005e20000100800 */
[----:B0-----:R-:W-:Y:S02]  /*1590*/  SHF.R.S32.HI R5, RZ, 0x1f, R7 ;  /* 0x0000001fff057819 */ /* 0x001fe40000011407 */
[----:B------:R-:W-:Y:S01]  /*15a0*/  SHF.R.S32.HI R7, RZ, 0x1f, R6 ;  /* 0x0000001fff077819 */ /* 0x000fe20000011406 */
[----:B------:R0:W-:Y:S01]  /*15b0*/  STL [R1+0x34c], R8 ;  /* 0x00034c0801007387 */ /* 0x0001e20000100800 */
[----:B------:R-:W-:Y:S01]  /*15c0*/  SHF.R.S32.HI R6, RZ, 0x1f, R3 ;  /* 0x0000001fff067819 */ /* 0x000fe20000011403 */
[----:B------:R-:W-:Y:S01]  /*15d0*/  VIADD R3, R10, UR38 ;  /* 0x000000260a037c36 */ /* 0x000fe20008000000 */
[----:B-1----:R-:W-:Y:S01]  /*15e0*/  SHF.R.S32.HI R11, RZ, 0x1f, R13 ;  /* 0x0000001fff0b7819 */ /* 0x002fe2000001140d */
[----:B------:R1:W-:Y:S01]  /*15f0*/  STL [R1+0x33c], R5 ;  /* 0x00033c0501007387 */ /* 0x0003e20000100800 */
[----:B--2---:R-:W-:-:S03]  /*1600*/  SHF.R.S32.HI R9, RZ, 0x1f, R235 ;  /* 0x0000001fff097819 */ /* 0x004fc600000114eb */
[----:B------:R2:W-:Y:S01]  /*1610*/  STL [R1+0x39c], R4 ;  /* 0x00039c0401007387 */ /* 0x0005e20000100800 */
[----:B0-----:R-:W-:-:S03]  /*1620*/  SHF.R.S32.HI R8, RZ, 0x1f, R234 ;  /* 0x0000001fff087819 */ /* 0x001fc600000114ea */
[----:B------:R2:W-:Y:S01]  /*1630*/  STL [R1+0x304], R26 ;  /* 0x0003041a01007387 */ /* 0x0005e20000100800 */
[----:B-1----:R-:W-:Y:S01]  /*1640*/  SHF.R.S32.HI R5, RZ, 0x1f, R0 ;  /* 0x0000001fff057819 */ /* 0x002fe20000011400 */
[----:B------:R-:W-:Y:S02]  /*1650*/  VIADD R0, R12, UR38 ;  /* 0x000000260c007c36 */ /* 0x000fe40008000000 */
[----:B------:R2:W-:Y:S04]  /*1660*/  STL [R1+0x2fc], R24 ;  /* 0x0002fc1801007387 */ /* 0x0005e80000100800 */
        /* <DEDUP_REMOVED lines=17> */
[----:B------:R2:W-:Y:S02]  /*1780*/  STL [R1+0x388], R0 ;  /* 0x0003880001007387 */ /* 0x0005e40000100800 */
.L_x_4650:
[----:B01234-:R-:W0:Y:S01]  /*1790*/  LDC.64 R6, c[0x0][0xa18] ;  /* 0x00028600ff067b82 */ /* 0x01fe220000000a00 */
[----:B------:R-:W-:Y:S01]  /*17a0*/  ULDC.64 UR6, c[0x0][0xa08] ;  /* 0x0002820000067ab9 */ /* 0x000fe20000000a00 */
[----:B-----5:R-:W-:Y:S01]  /*17b0*/  IMAD.MOV.U32 R42, RZ, RZ, RZ ;  /* 0x000000ffff2a7224 */ /* 0x020fe200078e00ff */
[----:B------:R-:W-:Y:S01]  /*17c0*/  ISETP.NE.U32.AND P0, PT, RZ, UR6, PT ;  /* 0x00000006ff007c0c */ /* 0x000fe2000bf05070 */
[----:B------:R-:W-:-:S03]  /*17d0*/  IMAD.MOV.U32 R20, RZ, RZ, RZ ;  /* 0x000000ffff147224 */ /* 0x000fc600078e00ff */
[----:B------:R-:W-:Y:S01]  /*17e0*/  ISETP.NE.AND.EX P0, PT, RZ, UR7, PT, P0 ;  /* 0x00000007ff007c0c */ /* 0x000fe2000bf05300 */
[----:B------:R-:W1:Y:S01]  /*17f0*/  LDC R16, c[0x0][0x288] ;  /* 0x0000a200ff107b82 */ /* 0x000e620000000800 */
[----:B------:R-:W-:-:S07]  /*1800*/  ULDC.64 UR6, c[0x0][0xa20] ;  /* 0x0002880000067ab9 */ /* 0x000fce0000000a00 */
[----:B------:R-:W2:Y:S01]  /*1810*/  LDC.64 R4, c[0x0][0xa28] ;  /* 0x00028a00ff047b82 */ /* 0x000ea20000000a00 */
[----:B0-----:R-:W-:-:S07]  /*1820*/  ISETP.NE.U32.AND P1, PT, R6, RZ, PT ;  /* 0x000000ff0600720c */ /* 0x001fce0003f25070 */
[----:B------:R-:W0:Y:S01]  /*1830*/  LDC R31, c[0x0][0x424] ;  /* 0x00010900ff1f7b82 */ /* 0x000e220000000800 */
[----:B------:R-:W-:-:S07]  /*1840*/  ISETP.NE.AND.EX P1, PT, R7, RZ, PT, P1 ;  /* 0x000000ff0700720c */ /* 0x000fce0003f25310 */
[----:B------:R-:W3:Y:S01]  /*1850*/  LDC.64 R6, c[0x0][0xa08] ;  /* 0x00028200ff067b82 */ /* 0x000ee20000000a00 */
[----:B--2---:R-:W-:-:S07]  /*1860*/  ISETP.NE.U32.AND P2, PT, R4, RZ, PT ;  /* 0x000000ff0400720c */ /* 0x004fce0003f45070 */
[----:B------:R-:W2:Y:S01]  /*1870*/  @P1 LDC.64 R8, c[0x0][0xa18] ;  /* 0x00028600ff081b82 */ /* 0x000ea20000000a00 */
[----:B------:R-:W-:-:S07]  /*1880*/  ISETP.NE.AND.EX P2, PT, R5, RZ, PT, P2 ;  /* 0x000000ff0500720c */ /* 0x000fce0003f45320 */
[----:B------:R-:W4:Y:S01]  /*1890*/  LDC R12, c[0x0][0x2f0] ;  /* 0x0000bc00ff0c7b82 */ /* 0x000f220000000800 */
[----:B---3--:R-:W-:-:S07]  /*18a0*/  IMAD.WIDE R10, R223, 0x4, R6 ;  /* 0x00000004df0a7825 */ /* 0x008fce00078e0206 */
[----:B------:R-:W3:Y:S01]  /*18b0*/  @P2 LDC.64 R4, c[0x0][0xa28] ;  /* 0x00028a00ff042b82 */ /* 0x000ee20000000a00 */
[----:B------:R0:W5:Y:S01]  /*18c0*/  @P0 LDG.E R42, desc[UR50][R10.64] ;  /* 0x000000320a2a0981 */ /* 0x000162000c1e1900 */
[----:B--2---:R-:W-:-:S06]  /*18d0*/  @P1 IMAD.WIDE R6, R223, 0x4, R8 ;  /* 0x00000004df061825 */ /* 0x004fcc00078e0208 */
[----:B------:R-:W2:Y:S01]  /*18e0*/  LDC.64 R8, c[0x0][0x418] ;  /* 0x00010600ff087b82 */ /* 0x000ea20000000a00 */
[----:B-1----:R1:W5:Y:S07]  /*18f0*/  @P1 LDG.E R16, desc[UR50][R6.64] ;  /* 0x0000003206101981 */ /* 0x00236e000c1e1900 */
[----:B------:R-:W0:Y:S01]  /*1900*/  LDC R229, c[0x0][0x348] ;  /* 0x0000d200ffe57b82 */ /* 0x000e220000000800 */
[----:B---3--:R-:W-:-:S05]  /*1910*/  @P2 IMAD.WIDE R4, R223, 0x4, R4 ;  /* 0x00000004df042825 */ /* 0x008fca00078e0204 */
[----:B------:R1:W5:Y:S01]  /*1920*/  @P2 LDG.E R20, desc[UR50][R4.64] ;  /* 0x0000003204142981 */ /* 0x000362000c1e1900 */
[----:B--2---:R-:W-:Y:S02]  /*1930*/  ISETP.NE.U32.AND P2, PT, R8, RZ, PT ;  /* 0x000000ff0800720c */ /* 0x004fe40003f45070 */
[C---:B------:R-:W-:Y:S02]  /*1940*/  LOP3.LUT R3, R222.reuse, 0xff000000, RZ, 0xc0, !PT ;  /* 0xff000000de037812 */ /* 0x040fe400078ec0ff */
[----:B------:R-:W-:Y:S02]  /*1950*/  ISETP.NE.AND.EX P2, PT, R9, RZ, PT, P2 ;  /* 0x000000ff0900720c */ /* 0x000fe40003f45320 */
[----:B------:R-:W-:Y:S02]  /*1960*/  ISETP.NE.U32.AND P3, PT, RZ, UR6, PT ;  /* 0x00000006ff007c0c */ /* 0x000fe4000bf65070 */
[----:B0-----:R-:W-:Y:S02]  /*1970*/  SEL R31, R31, 0x1, P2 ;  /* 0x000000011f1f7807 */ /* 0x001fe40001000000 */
[----:B------:R-:W-:-:S02]  /*1980*/  LOP3.LUT R0, R222, 0xff0000, RZ, 0xc0, !PT ;  /* 0x00ff0000de007812 */ /* 0x000fc400078ec0ff */
[----:B------:R-:W-:Y:S02]  /*1990*/  SHF.R.U32.HI R3, RZ, 0x8, R3 ;  /* 0x00000008ff037819 */ /* 0x000fe40000011603 */
[----:B------:R-:W-:Y:S01]  /*19a0*/  ISETP.NE.AND.EX P3, PT, RZ, UR7, PT, P3 ;  /* 0x00000007ff007c0c */ /* 0x000fe2000bf65330 */
[----:B----4-:R-:W-:Y:S01]  /*19b0*/  IMAD R31, R31, R12, RZ ;  /* 0x0000000c1f1f7224 */ /* 0x010fe200078e02ff */
[----:B------:R-:W-:Y:S01]  /*19c0*/  LEA.HI R226, R0, R3, RZ, 0x10 ;  /* 0x0000000300e27211 */ /* 0x000fe200078f80ff */
[----:B-1----:R-:W-:Y:S10]  /*19d0*/  @P1 BRA `(.L_x_4495) ;  /* 0x0000000000241947 */ /* 0x002ff40003800000 */
        /* <DEDUP_REMOVED lines=9> */
.L_x_4495:
[----:B------:R-:W-:Y:S01]  /*1a70*/  LOP3.LUT R225, R222, 0xffff, RZ, 0xc0, !PT ;  /* 0x0000ffffdee17812 */ /* 0x000fe200078ec0ff */
[----:B------:R-:W-:Y:S01]  /*1a80*/  IMAD.MOV.U32 R227, RZ, RZ, R223 ;  /* 0x000000ffffe37224 */ /* 0x000fe200078e00df */
[----:B------:R-:W-:Y:S06]  /*1a90*/  @!P3 BRA `(.L_x_4496) ;  /* 0x000000000010b947 */ /* 0x000fec0003800000 */
[----:B------:R-:W0:Y:S02]  /*1aa0*/  LDC.64 R4, c[0x0][0xa20] ;  /* 0x00028800ff047b82 */ /* 0x000e240000000a00 */
[----:B0-----:R-:W-:-:S05]  /*1ab0*/  IMAD.WIDE R4, R223, 0x4, R4 ;  /* 0x00000004df047825 */ /* 0x001fca00078e0204 */
[----:B------:R0:W5:Y:S01]  /*1ac0*/  LDG.E R31, desc[UR50][R4.64] ;  /* 0x00000032041f7981 */ /* 0x000162000c1e1900 */
[----:B------:R-:W-:Y:S05]  /*1ad0*/  BRA `(.L_x_4497) ;  /* 0x0000000000107947 */ /* 0x000fea0003800000 */
.L_x_4496:
[----:B------:R-:W-:Y:S05]  /*1ae0*/  @!P0 BRA `(.L_x_4497) ;  /* 0x00000000000c8947 */ /* 0x000fea0003800000 */
[----:B------:R-:W2:Y:S04]  /*1af0*/  LDG.E R0, desc[UR50][R10.64] ;  /* 0x000000320a007981 */ /* 0x000ea8000c1e1900 */
[----:B------:R-:W2:Y:S02]  /*1b00*/  LDG.E R31, desc[UR50][R10.64+0x4] ;  /* 0x000004320a1f7981 */ /* 0x000ea4000c1e1900 */
[----:B--2---:R-:W-:-:S07]  /*1b10*/  IMAD.IADD R31, R31, 0x1, -R0 ;  /* 0x000000011f1f7824 */ /* 0x004fce00078e0a00 */
.L_x_4497:
[----:B0-----:R-:W0:Y:S08]  /*1b20*/  LDC.64 R4, c[0x0][0xa10] ;  /* 0x00028400ff047b82 */ /* 0x001e300000000a00 */
[----:B------:R-:W1:Y:S01]  /*1b30*/  LDC.64 R6, c[0x0][0xa30] ;  /* 0x00028c00ff067b82 */ /* 0x000e620000000a00 */
[----:B0-----:R-:W-:-:S07]  /*1b40*/  ISETP.NE.U32.AND P0, PT, R4, RZ, PT ;  /* 0x000000ff0400720c */ /* 0x001fce0003f05070 */
[----:B------:R-:W0:Y:S01]  /*1b50*/  LDC R4, c[0x0][0x448] ;  /* 0x00011200ff047b82 */ /* 0x000e220000000800 */
[----:B------:R-:W-:Y:S02]  /*1b60*/  ISETP.NE.AND.EX P0, PT, R5, RZ, PT, P0 ;  /* 0x000000ff0500720c */ /* 0x000fe40003f05300 */
[----:B-1----:R-:W-:-:S04]  /*1b70*/  ISETP.NE.U32.AND P1, PT, R6, RZ, PT ;  /* 0x000000ff0600720c */ /* 0x002fc80003f25070 */
[----:B------:R-:W-:-:S07]  /*1b80*/  ISETP.NE.AND.EX P1, PT, R7, RZ, PT, P1 ;  /* 0x000000ff0700720c */ /* 0x000fce0003f25310 */
[----:B------:R-:W1:Y:S08]  /*1b90*/  @P0 LDC.64 R8, c[0x0][0xa10] ;  /* 0x00028400ff080b82 */ /* 0x000e700000000a00 */
[----:B------:R-:W2:Y:S01]  /*1ba0*/  @P1 LDC.64 R10, c[0x0][0xa30] ;  /* 0x00028c00ff0a1b82 */ /* 0x000ea20000000a00 */
[----:B-1----:R-:W-:-:S05]  /*1bb0*/  @P0 IMAD.WIDE R8, R223, 0x4, R8 ;  /* 0x00000004df080825 */ /* 0x002fca00078e0208 */
[----:B------:R-:W3:Y:S01]  /*1bc0*/  @P0 LDG.E R0, desc[UR50][R8.64] ;  /* 0x0000003208000981 */ /* 0x000ee2000c1e1900 */
[----:B--2---:R-:W-:-:S03]  /*1bd0*/  @P1 IMAD.WIDE R10, R223, 0x4, R10 ;  /* 0x00000004df0a1825 */ /* 0x004fc600078e020a */
[----:B------:R1:W3:Y:S04]  /*1be0*/  @P0 LDG.E R3, desc[UR50][R8.64+0x4] ;  /* 0x0000043208030981 */ /* 0x0002e8000c1e1900 */
[----:B------:R2:W4:Y:S01]  /*1bf0*/  @P1 LDG.E R21, desc[UR50][R10.64] ;  /* 0x000000320a151981 */ /* 0x000522000c1e1900 */
[----:B------:R-:W2:Y:S01]  /*1c00*/  S2UR UR5, SR_SWINHI ;  /* 0x00000000000579c3 */ /* 0x000ea20000002f00 */
[----:B------:R-:W2:Y:S01]  /*1c10*/  S2R R12, SR_TID.X ;  /* 0x00000000000c7919 */ /* 0x000ea20000002100 */
[----:B0-----:R-:W-:-:S06]  /*1c20*/  ISETP.NE.AND P2, PT, R4, 0x1, PT ;  /* 0x000000010400780c */ /* 0x001fcc0003f45270 */
[----:B-1----:R-:W0:Y:S08]  /*1c30*/  LDC.64 R8, c[0x0][0x9e0] ;  /* 0x00027800ff087b82 */ /* 0x002e300000000a00 */
[----:B------:R-:W1:Y:S01]  /*1c40*/  @P2 LDC R24, c[0x0][0x44c] ;  /* 0x00011300ff182b82 */ /* 0x000e620000000800 */
[----:B------:R-:W-:Y:S01]  /*1c50*/  UMOV UR54, UR38 ;  /* 0x0000002600367c82 */ /* 0x000fe20008000000 */
[----:B--2---:R-:W-:-:S06]  /*1c60*/  UMOV UR55, UR5 ;  /* 0x0000000500377c82 */ /* 0x004fcc0008000000 */
[----:B------:R-:W2:Y:S01]  /*1c70*/  @P2 LDC R19, c[0x0][0x450] ;  /* 0x00011400ff132b82 */ /* 0x000ea20000000800 */
[----:B------:R-:W-:Y:S02]  /*1c80*/  UIADD3 UR5, UP0, UR54, 0x33490, URZ ;  /* 0x0003349036057890 */ /* 0x000fe4000ff1e03f */
[----:B------:R-:W-:Y:S02]  /*1c90*/  UIADD3 UR7, UP1, UR54, 0x334a0, URZ ;  /* 0x000334a036077890 */ /* 0x000fe4000ff3e03f */
[----:B------:R-:W-:Y:S02]  /*1ca0*/  UIADD3.X UR6, URZ, UR55, URZ, UP0, !UPT ;  /* 0x000000373f067290 */ /* 0x000fe400087fe43f */
[----:B------:R-:W-:Y:S01]  /*1cb0*/  UIADD3.X UR8, URZ, UR55, URZ, UP1, !UPT ;  /* 0x000000373f087290 */ /* 0x000fe20008ffe43f */
[----:B------:R-:W-:Y:S01]  /*1cc0*/  LOP3.LUT R12, R12, 0x7f, RZ, 0xc0, !PT ;  /* 0x0000007f0c0c7812 */ /* 0x000fe200078ec0ff */
[----:B------:R-:W-:Y:S02]  /*1cd0*/  IMAD.MOV.U32 R14, RZ, RZ, 0x7800 ;  /* 0x00007800ff0e7424 */ /* 0x000fe400078e00ff */
[----:B------:R-:W-:Y:S01]  /*1ce0*/  IMAD.U32 R15, RZ, RZ, UR36 ;  /* 0x00000024ff0f7e24 */ /* 0x000fe2000f8e00ff */
[----:B------:R-:W-:Y:S01]  /*1cf0*/  ISETP.NE.AND P3, PT, R12, RZ, PT ;  /* 0x000000ff0c00720c */ /* 0x000fe20003f65270 */
[----:B------:R-:W-:Y:S01]  /*1d00*/  IMAD.U32 R12, RZ, RZ, UR5 ;  /* 0x00000005ff0c7e24 */ /* 0x000fe2000f8e00ff */
[----:B------:R-:W-:Y:S01]  /*1d10*/  USHF.L.U32 UR39, UR4, 0x7, URZ ;  /* 0x0000000704277899 */ /* 0x000fe2000800063f */
[----:B------:R-:W-:-:S02]  /*1d20*/  IMAD.U32 R13, RZ, RZ, UR6 ;  /* 0x00000006ff0d7e24 */ /* 0x000fc4000f8e00ff */
[----:B------:R-:W-:Y:S02]  /*1d30*/  IMAD.U32 R10, RZ, RZ, UR7 ;  /* 0x00000007ff0a7e24 */ /* 0x000fe4000f8e00ff */
[----:B------:R-:W-:Y:S01]  /*1d40*/  IMAD.U32 R11, RZ, RZ, UR8 ;  /* 0x00000008ff0b7e24 */ /* 0x000fe2000f8e00ff */
[----:B------:R0:W-:Y:S01]  /*1d50*/  STL.64 [R1+0x18], R14 ;  /* 0x0000180e01007387 */ /* 0x0001e20000100a00 */
[----:B------:R-:W-:Y:S01]  /*1d60*/  IMAD.MOV.U32 R5, RZ, RZ, 0x100 ;  /* 0x00000100ff057424 */ /* 0x000fe200078e00ff */
[----:B------:R-:W-:Y:S01]  /*1d70*/  SEL R4, RZ, 0x1, P3 ;  /* 0x00000001ff047807 */ /* 0x000fe20001800000 */
[----:B------:R-:W-:Y:S01]  /*1d80*/  IMAD.MOV.U32 R6, RZ, RZ, 0x1 ;  /* 0x00000001ff067424 */ /* 0x000fe200078e00ff */
[----:B------:R-:W-:Y:S01]  /*1d90*/  STL.64 [R1+0x8], R12 ;  /* 0x0000080c01007387 */ /* 0x000fe20000100a00 */
[----:B------:R-:W-:Y:S01]  /*1da0*/  IMAD.MOV.U32 R7, RZ, RZ, RZ ;  /* 0x000000ffff077224 */ /* 0x000fe200078e00ff */
[----:B------:R-:W-:Y:S02]  /*1db0*/  UIADD3 UR4, UR39, 0x7f, URZ ;  /* 0x0000007f27047890 */ /* 0x000fe4000fffe03f */
[----:B------:R-:W-:Y:S01]  /*1dc0*/  STL.64 [R1+0x10], R10 ;  /* 0x0000100a01007387 */ /* 0x000fe20000100a00 */
[----:B0----5:R-:W-:-:S03]  /*1dd0*/  IMAD.IADD R14, R31, 0x1, -R20 ;  /* 0x000000011f0e7824 */ /* 0x021fc600078e0a14 */
[----:B------:R-:W-:Y:S01]  /*1de0*/  STL.64 [R1+0x30], R10 ;  /* 0x0000300a01007387 */ /* 0x000fe20000100a00 */
[----:B------:R-:W-:-:S03]  /*1df0*/  R2UR UR48, R31 ;  /* 0x000000001f3072ca */ /* 0x000fc600000e0000 */
[----:B------:R-:W-:Y:S04]  /*1e00*/  STL.64 [R1], RZ ;  /* 0x000000ff01007387 */ /* 0x000fe80000100a00 */
[----:B------:R1:W-:Y:S02]  /*1e10*/  STL.128 [R1+0x20], R4 ;  /* 0x0000200401007387 */ /* 0x0003e40000100c00 */
[----:B-1----:R-:W-:-:S04]  /*1e20*/  @P2 IMAD.HI.U32 R4, R24, UR4, RZ ;  /* 0x0000000418042c27 */ /* 0x002fc8000f8e00ff */
[----:B---3--:R-:W-:-:S04]  /*1e30*/  @P0 IMAD.IADD R229, R3, 0x1, -R0 ;  /* 0x0000000103e50824 */ /* 0x008fc800078e0a00 */
[----:B------:R-:W-:Y:S01]  /*1e40*/  IMAD.IADD R22, R14, 0x1, R229 ;  /* 0x000000010e167824 */ /* 0x000fe200078e02e5 */
[----:B----4-:R-:W-:Y:S02]  /*1e50*/  @P1 R2UR UR48, R21 ;  /* 0x00000000153012ca */ /* 0x010fe400000e0000 */
[----:B------:R-:W-:Y:S01]  /*1e60*/  ISETP.GE.AND P1, PT, R9, 0x1, PT ;  /* 0x000000010900780c */ /* 0x000fe20003f26270 */
[C---:B------:R-:W-:Y:S01]  /*1e70*/  VIADD R0, R22.reuse, 0x9f ;  /* 0x0000009f16007836 */ /* 0x040fe20000000000 */
[----:B------:R-:W-:Y:S01]  /*1e80*/  IADD3 R24, R22, 0x1, -R16 ;  /* 0x0000000116187810 */ /* 0x000fe20007ffe810 */
[----:B------:R-:W-:Y:S01]  /*1e90*/  IMAD.U32 R3, RZ, RZ, UR4 ;  /* 0x00000004ff037e24 */ /* 0x000fe2000f8e00ff */
[----:B--2---:R-:W-:Y:S01]  /*1ea0*/  @P2 SHF.R.U32.HI R3, RZ, R19, R4 ;  /* 0x00000013ff032219 */ /* 0x004fe20000011604 */
[----:B------:R-:W-:-:S04]  /*1eb0*/  IMAD.HI R0, R0, 0x66666667, RZ ;  /* 0x6666666700007827 */ /* 0x000fc800078e02ff */
[----:B------:R-:W-:Y:S01]  /*1ec0*/  IMAD.IADD R3, R24, 0x1, R3 ;  /* 0x0000000118037824 */ /* 0x000fe200078e0203 */
[----:B------:R-:W-:-:S03]  /*1ed0*/  SHF.R.U32.HI R27, RZ, 0x1f, R0 ;  /* 0x0000001fff1b7819 */ /* 0x000fc60000011600 */
[----:B------:R-:W-:Y:S01]  /*1ee0*/  IMAD.IADD R8, R3, 0x1, R8 ;  /* 0x0000000103087824 */ /* 0x000fe200078e0208 */
[----:B------:R-:W-:Y:S01]  /*1ef0*/  LEA.HI.SX32 R27, R0, R27, 0x1a ;  /* 0x0000001b001b7211 */ /* 0x000fe200078fd2ff */
[----:B------:R-:W-:Y:S06]  /*1f00*/  @!P1 BRA `(.L_x_4498) ;  /* 0x0000000000409947 */ /* 0x000fec0003800000 */
        /* <DEDUP_REMOVED lines=10> */
.L_x_4499:
[----:B------:R-:W-:-:S13]  /*1fb0*/  ISETP.NE.AND P0, PT, R9, 0x1, PT ;  /* 0x000000010900780c */ /* 0x000fda0003f05270 */
[----:B------:R-:W0:Y:S02]  /*1fc0*/  @P0 LDC.64 R4, c[0x0][0x9e8] ;  /* 0x00027a00ff040b82 */ /* 0x000e240000000a00 */
[----:B0-----:R-:W-:-:S05]  /*1fd0*/  @P0 IMAD.HI.U32 R4, R0, R4, RZ ;  /* 0x0000000400040227 */ /* 0x001fca00078e00ff */
[----:B------:R-:W-:-:S07]  /*1fe0*/  @P0 SHF.R.U32.HI R0, RZ, R5, R4 ;  /* 0x00000005ff000219 */ /* 0x000fce0000011604 */
.L_x_4500:
[----:B------:R-:W-:-:S05]  /*1ff0*/  IMAD R3, R0, R9, R9 ;  /* 0x0000000900037224 */ /* 0x000fca00078e0209 */
[----:B------:R-:W-:-:S07]  /*2000*/  VIMNMX R8, R8, R3, PT ;  /* 0x0000000308087248 */ /* 0x000fce0003fe0100 */
.L_x_4498:
[----:B------:R-:W0:Y:S01]  /*2010*/  @P2 LDC R0, c[0x0][0x44c] ;  /* 0x00011300ff002b82 */ /* 0x000e220000000800 */
[----:B------:R-:W-:Y:S02]  /*2020*/  VIADD R8, R8, 0x9f ;  /* 0x0000009f08087836 */ /* 0x000fe40000000000 */
[----:B------:R-:W-:Y:S02]  /*2030*/  IMAD.U32 R5, RZ, RZ, UR39 ;  /* 0x00000027ff057e24 */ /* 0x000fe4000f8e00ff */
[----:B------:R-:W-:-:S03]  /*2040*/  IMAD.HI R8, R8, 0x66666667, RZ ;  /* 0x6666666708087827 */ /* 0x000fc600078e02ff */
[----:B------:R-:W1:Y:S01]  /*2050*/  @P2 LDC R3, c[0x0][0x450] ;  /* 0x00011400ff032b82 */ /* 0x000e620000000800 */
[----:B------:R-:W-:-:S07]  /*2060*/  IMAD.IADD R104, R22, 0x1, -R16 ;  /* 0x0000000116687824 */ /* 0x000fce00078e0a10 */
[----:B------:R-:W2:Y:S01]  /*2070*/  LDC R4, c[0x0][0x9dc] ;  /* 0x00027700ff047b82 */ /* 0x000ea20000000800 */
[----:B0-----:R-:W-:-:S05]  /*2080*/  @P2 IMAD.HI.U32 R0, R0, UR39, RZ ;  /* 0x0000002700002c27 */ /* 0x001fca000f8e00ff */
[----:B-1----:R-:W-:Y:S02]  /*2090*/  @P2 SHF.R.U32.HI R5, RZ, R3, R0 ;  /* 0x00000003ff052219 */ /* 0x002fe40000011600 */
[----:B------:R-:W-:-:S03]  /*20a0*/  SHF.R.U32.HI R3, RZ, 0x1f, R8 ;  /* 0x0000001fff037819 */ /* 0x000fc60000011608 */
[----:B------:R-:W-:Y:S01]  /*20b0*/  IMAD.IADD R5, R104, 0x1, R5 ;  /* 0x0000000168057824 */ /* 0x000fe200078e0205 */
[----:B------:R-:W-:-:S03]  /*20c0*/  LEA.HI.SX32 R8, R8, R3, 0x1a ;  /* 0x0000000308087211 */ /* 0x000fc600078fd2ff */
[----:B--2---:R-:W-:Y:S01]  /*20d0*/  IMAD.IADD R0, R5, 0x1, -R4 ;  /* 0x0000000105007824 */ /* 0x004fe200078e0a04 */
[----:B------:R-:W-:Y:S01]  /*20e0*/  VIMNMX R8, R27, R8, PT ;  /* 0x000000081b087248 */ /* 0x000fe20003fe0100 */
        /* <DEDUP_REMOVED lines=10> */
.L_x_4502:
[----:B------:R-:W-:-:S13]  /*2190*/  ISETP.NE.AND P0, PT, R9, 0x1, PT ;  /* 0x000000010900780c */ /* 0x000fda0003f05270 */
[----:B------:R-:W0:Y:S02]  /*21a0*/  @P0 LDC.64 R6, c[0x0][0x9e8] ;  /* 0x00027a00ff060b82 */ /* 0x000e240000000a00 */
[----:B0-----:R-:W-:-:S05]  /*21b0*/  @P0 IMAD.HI.U32 R4, R5, R6, RZ ;  /* 0x0000000605040227 */ /* 0x001fca00078e00ff */
[----:B------:R-:W-:-:S07]  /*21c0*/  @P0 SHF.R.U32.HI R5, RZ, R7, R4 ;  /* 0x00000007ff050219 */ /* 0x000fce0000011604 */
.L_x_4503:
[----:B------:R-:W-:-:S05]  /*21d0*/  IMAD R5, R5, R9, RZ ;  /* 0x0000000905057224 */ /* 0x000fca00078e02ff */
[----:B------:R-:W-:-:S07]  /*21e0*/  VIMNMX R0, R0, R5, !PT ;  /* 0x0000000500007248 */ /* 0x000fce0007fe0100 */
.L_x_4501:
[----:B------:R-:W-:Y:S01]  /*21f0*/  IMAD.HI R0, R0, 0x66666667, RZ ;  /* 0x6666666700007827 */ /* 0x000fe200078e02ff */
[----:B------:R-:W-:Y:S02]  /*2200*/  LOP3.LUT R233, R226, 0xff, RZ, 0xc0, !PT ;  /* 0x000000ffe2e97812 */ /* 0x000fe400078ec0ff */
[----:B------:R-:W-:Y:S02]  /*2210*/  SHF.R.U32.HI R226, RZ, 0x10, R226 ;  /* 0x00000010ffe27819 */ /* 0x000fe400000116e2 */
[----:B------:R-:W-:-:S04]  /*2220*/  SHF.R.U32.HI R3, RZ, 0x1f, R0 ;  /* 0x0000001fff037819 */ /* 0x000fc80000011600 */
[----:B------:R-:W-:Y:S01]  /*2230*/  LEA.HI.SX32 R3, R0, R3, 0x1a ;  /* 0x0000000300037211 */ /* 0x000fe200078fd2ff */
[----:B------:R-:W-:-:S03]  /*2240*/  IMAD.MOV.U32 R0, RZ, RZ, RZ ;  /* 0x000000ffff007224 */ /* 0x000fc600078e00ff */
[----:B------:R-:W-:-:S04]  /*2250*/  VIMNMX R9, RZ, R3, !PT ;  /* 0x00000003ff097248 */ /* 0x000fc80007fe0100 */
[----:B------:R-:W-:-:S13]  /*2260*/  ISETP.GT.AND P0, PT, R8, R9, PT ;  /* 0x000000090800720c */ /* 0x000fda0003f04270 */
[----:B------:R-:W-:Y:S05]  /*2270*/  @!P0 BRA `(.L_x_4504) ;  /* 0x00000000007c8947 */ /* 0x000fea0003800000 */
[----:B------:R-:W0:Y:S01]  /*2280*/  LDC R3, c[0x0][0x9f0] ;  /* 0x00027c00ff037b82 */ /* 0x000e220000000800 */
[----:B------:R-:W-:-:S04]  /*2290*/  ISETP.NE.AND P0, PT, R226, RZ, PT ;  /* 0x000000ffe200720c */ /* 0x000fc80003f05270 */
[----:B0-----:R-:W-:-:S04]  /*22a0*/  SEL R11, R226, R3, P0 ;  /* 0x00000003e20b7207 */ /* 0x001fc80000000000 */
        /* <DEDUP_REMOVED lines=28> */
.L_x_4504:
[----:B------:R-:W-:-:S05]  /*2470*/  IMAD R3, R233, R0, R9 ;  /* 0x00000000e9037224 */ /* 0x000fca00078e0209 */
        /* <DEDUP_REMOVED lines=16> */
[----:B------:R-:W-:Y:S01]  /*2580*/  UIADD3 UR4, UR38, 0x24200, URZ ;  /* 0x0002420026047890 */ /* 0x000fe2000fffe03f */
[----:B------:R-:W-:Y:S01]  /*2590*/  ULDC UR44, c[0x0][0x2f4] ;  /* 0x0000bd00002c7ab9 */ /* 0x000fe20000000800 */
[----:B------:R-:W-:Y:S02]  /*25a0*/  ULDC.64 UR40, c[0x0][0x328] ;  /* 0x0000ca0000287ab9 */ /* 0x000fe40000000a00 */
[----:B------:R-:W-:Y:S01]  /*25b0*/  ULOP3.LUT UP0, URZ, UR4, 0x1bf, URZ, 0xc0, !UPT ;  /* 0x000001bf043f7892 */ /* 0x000fe2000f80c03f */
[----:B------:R-:W-:-:S05]  /*25c0*/  ULDC.64 UR52, c[0x0][0x318] ;  /* 0x0000c60000347ab9 */ /* 0x000fca0000000a00 */
[----:B------:R-:W-:-:S13]  /*25d0*/  PLOP3.LUT P0, PT, PT, PT, UP0, 0x80, 0x0 ;  /* 0x000000000000781c */ /* 0x000fda0003f0f008 */
[----:B------:R-:W-:Y:S05]  /*25e0*/  @!P0 BRA `(.L_x_4506) ;  /* 0x0000000000408947 */ /* 0x000fea0003800000 */
        /* <DEDUP_REMOVED lines=16> */
.L_x_4506:
[----:B------:R-:W-:Y:S01]  /*26f0*/  UIADD3 UR4, UP0, UR54, 0x24200, URZ ;  /* 0x0002420036047890 */ /* 0x000fe2000ff1e03f */
[----:B------:R-:W-:-:S03]  /*2700*/  IMAD.U32 R28, RZ, RZ, UR43 ;  /* 0x0000002bff1c7e24 */ /* 0x000fc6000f8e00ff */
[----:B------:R-:W-:Y:S02]  /*2710*/  UIADD3.X UR5, URZ, UR55, URZ, UP0, !UPT ;  /* 0x000000373f057290 */ /* 0x000fe400087fe43f */
[----:B------:R-:W-:Y:S01]  /*2720*/  IMAD.U32 R4, RZ, RZ, UR4 ;  /* 0x00000004ff047e24 */ /* 0x000fe2000f8e00ff */
[----:B------:R-:W-:Y:S01]  /*2730*/  UIADD3 UR4, UR38, 0xf200, URZ ;  /* 0x0000f20026047890 */ /* 0x000fe2000fffe03f */
[----:B------:R-:W-:Y:S02]  /*2740*/  IADD3 R28, P0, R28, 0x38, RZ ;  /* 0x000000381c1c7810 */ /* 0x000fe40007f1e0ff */
[----:B------:R-:W-:Y:S01]  /*2750*/  IMAD.U32 R5, RZ, RZ, UR5 ;  /* 0x00000005ff057e24 */ /* 0x000fe2000f8e00ff */
[----:B------:R-:W-:Y:S02]  /*2760*/  ULOP3.LUT UP0, URZ, UR4, 0x1bf, URZ, 0xc0, !UPT ;  /* 0x000001bf043f7892 */ /* 0x000fe4000f80c03f */
[----:B------:R-:W-:Y:S02]  /*2770*/  IMAD.X R29, RZ, RZ, UR42, P0 ;  /* 0x0000002aff1d7e24 */ /* 0x000fe400080e06ff */
[----:B------:R0:W-:Y:S02]  /*2780*/  STL.64 [R1+0x38], R4 ;  /* 0x0000380401007387 */ /* 0x0001e40000100a00 */
[----:B------:R-:W-:-:S13]  /*2790*/  PLOP3.LUT P1, PT, PT, PT, UP0, 0x80, 0x0 ;  /* 0x000000000000781c */ /* 0x000fda0003f2f008 */
[----:B0-----:R-:W-:Y:S05]  /*27a0*/  @!P1 BRA `(.L_x_4507) ;  /* 0x0000000000409947 */ /* 0x001fea0003800000 */
        /* <DEDUP_REMOVED lines=16> */
.L_x_4507:
[----:B------:R-:W0:Y:S01]  /*28b0*/  LDC.64 R4, c[0x0][0x9f8] ;  /* 0x00027e00ff047b82 */ /* 0x000e220000000a00 */
[----:B------:R-:W-:Y:S01]  /*28c0*/  IMAD.MOV.U32 R60, RZ, RZ, R223 ;  /* 0x000000ffff3c7224 */ /* 0x000fe200078e00df */
[----:B------:R-:W2:Y:S04]  /*28d0*/  LDL R62, [R1+0x328] ;  /* 0x00032800013e7983 */ /* 0x000ea80000100800 */
[----:B------:R-:W3:Y:S02]  /*28e0*/  LDL R40, [R1+0x31c] ;  /* 0x00031c0001287983 */ /* 0x000ee40000100800 */
[----:B------:R-:W1:Y:S01]  /*28f0*/  LDC.64 R44, c[0x0][0xa08] ;  /* 0x00028200ff2c7b82 */ /* 0x000e620000000a00 */
[----:B------:R-:W-:Y:S01]  /*2900*/  IMAD.IADD R42, R42, 0x1, R31 ;  /* 0x000000012a2a7824 */ /* 0x000fe200078e021f */
[----:B------:R-:W4:Y:S01]  /*2910*/  S2R R19, SR_TID.X ;  /* 0x0000000000137919 */ /* 0x000f220000002100 */
[----:B------:R-:W-:Y:S01]  /*2920*/  ULDC.64 UR4, c[0x0][0x308] ;  /* 0x0000c20000047ab9 */ /* 0x000fe20000000a00 */
[----:B------:R-:W-:Y:S01]  /*2930*/  ULDC.64 UR6, c[0x0][0x300] ;  /* 0x0000c00000067ab9 */ /* 0x000fe20000000a00 */
[----:B------:R-:W-:Y:S01]  /*2940*/  ULDC.64 UR8, c[0x0][0x310] ;  /* 0x0000c40000087ab9 */ /* 0x000fe20000000a00 */
[----:B------:R-:W-:Y:S01]  /*2950*/  ULDC.64 UR10, c[0x0][0x2e8] ;  /* 0x0000ba00000a7ab9 */ /* 0x000fe20000000a00 */
[----:B------:R-:W5:Y:S01]  /*2960*/  LDL R63, [R1+0x324] ;  /* 0x00032400013f7983 */ /* 0x000f620000100800 */
[----:B------:R-:W4:Y:S03]  /*2970*/  LDC.64 R36, c[0x0][0x300] ;  /* 0x0000c000ff247b82 */ /* 0x000f260000000a00 */
[----:B------:R-:W5:Y:S05]  /*2980*/  LDL.64 R32, [R1+0x38] ;  /* 0x0000380001207983 */ /* 0x000f6a0000100a00 */
[----:B------:R-:W4:Y:S01]  /*2990*/  LDC.64 R34, c[0x0][0x2f0] ;  /* 0x0000bc00ff227b82 */ /* 0x000f220000000a00 */
[----:B0-----:R-:W-:-:S07]  /*29a0*/  ISETP.NE.U32.AND P0, PT, R4, RZ, PT ;  /* 0x000000ff0400720c */ /* 0x001fce0003f05070 */
[----:B------:R-:W0:Y:S01]  /*29b0*/  LDC.64 R8, c[0x0][0x198] ;  /* 0x00006600ff087b82 */ /* 0x000e220000000a00 */
[----:B------:R-:W-:Y:S01]  /*29c0*/  ISETP.NE.AND.EX P0, PT, R5, RZ, PT, P0 ;  /* 0x000000ff0500720c */ /* 0x000fe20003f05300 */
[----:B------:R0:W-:Y:S01]  /*29d0*/  STL.64 [R1+0x2b0], R28 ;  /* 0x0002b01c01007387 */ /* 0x0001e20000100a00 */
[----:B------:R-:W-:Y:S01]  /*29e0*/  IMAD.U32 R30, RZ, RZ, UR43 ;  /* 0x0000002bff1e7e24 */ /* 0x000fe2000f8e00ff */
[----:B------:R-:W-:Y:S01]  /*29f0*/  ULDC.64 UR14, c[0x0][0x3f8] ;  /* 0x0000fe00000e7ab9 */ /* 0x000fe20000000a00 */
[----:B------:R-:W-:Y:S01]  /*2a00*/  IMAD.U32 R11, RZ, RZ, UR42 ;  /* 0x0000002aff0b7e24 */ /* 0x000fe2000f8e00ff */
[----:B------:R-:W-:-:S08]  /*2a10*/  ULDC.64 UR12, c[0x0][0x408] ;  /* 0x00010200000c7ab9 */ /* 0x000fd00000000a00 */
[----:B------:R-:W1:Y:S02]  /*2a20*/  @P0 LDC.64 R4, c[0x0][0x9f8] ;  /* 0x00027e00ff040b82 */ /* 0x000e640000000a00 */
[----:B-1----:R-:W-:-:S05]  /*2a30*/  @P0 IMAD.WIDE R4, R223, 0x4, R4 ;  /* 0x00000004df040825 */ /* 0x002fca00078e0204 */
[----:B------:R1:W2:Y:S01]  /*2a40*/  @P0 LDG.E R60, desc[UR50][R4.64] ;  /* 0x00000032043c0981 */ /* 0x0002a2000c1e1900 */
[----:B------:R-:W-:Y:S01]  /*2a50*/  SHF.R.S32.HI R54, RZ, 0x1f, R42 ;  /* 0x0000001fff367819 */ /* 0x000fe2000001142a */
[----:B------:R-:W-:Y:S01]  /*2a60*/  IMAD.WIDE.U32 R48, R225, UR4, RZ ;  /* 0x00000004e1307c25 */ /* 0x000fe2000f8e00ff */
[----:B------:R-:W-:-:S03]  /*2a70*/  ISETP.NE.U32.AND P0, PT, R44, RZ, PT ;  /* 0x000000ff2c00720c */ /* 0x000fc60003f05070 */
[----:B------:R-:W-:Y:S02]  /*2a80*/  IMAD R49, R225, UR5, R49 ;  /* 0x00000005e1317c24 */ /* 0x000fe4000f8e0231 */
[----:B------:R-:W-:Y:S01]  /*2a90*/  IMAD R3, R54, UR6, RZ ;  /* 0x0000000636037c24 */ /* 0x000fe2000f8e02ff */
[----:B------:R-:W-:Y:S01]  /*2aa0*/  ISETP.NE.AND.EX P0, PT, R45, RZ, PT, P0 ;  /* 0x000000ff2d00720c */ /* 0x000fe20003f05300 */
[----:B-1----:R-:W-:Y:S01]  /*2ab0*/  IMAD.WIDE.U32 R4, R42, UR6, R48 ;  /* 0x000000062a047c25 */ /* 0x002fe2000f8e0030 */
[----:B----4-:R-:W-:-:S03]  /*2ac0*/  SHF.R.U32.HI R61, RZ, 0x7, R19 ;  /* 0x00000007ff3d7819 */ /* 0x010fc60000011613 */
[----:B------:R-:W-:Y:S01]  /*2ad0*/  IMAD R3, R42, UR7, R3 ;  /* 0x000000072a037c24 */ /* 0x000fe2000f8e0203 */
[----:B------:R-:W-:-:S03]  /*2ae0*/  ISETP.NE.AND P6, PT, R61, 0x1, PT ;  /* 0x000000013d00780c */ /* 0x000fc60003fc5270 */
[----:B------:R-:W-:Y:S01]  /*2af0*/  IMAD.IADD R5, R5, 0x1, R3 ;  /* 0x0000000105057824 */ /* 0x000fe200078e0203 */
[----:B------:R-:W-:Y:S02]  /*2b00*/  UIMAD.WIDE.U32 UR4, UR6, 0xa0, URZ ;  /* 0x000000a0060478a5 */ /* 0x000fe4000f8e003f */
[----:B------:R-:W-:-:S04]  /*2b10*/  UIMAD UR6, UR7, 0xa0, URZ ;  /* 0x000000a0070678a4 */ /* 0x000fc8000f8e023f */
[----:B------:R-:W-:Y:S01]  /*2b20*/  UIADD3 UR6, UR5, UR6, URZ ;  /* 0x0000000605067290 */ /* 0x000fe2000fffe03f */
[----:B------:R-:W-:Y:S01]  /*2b30*/  STL.64 [R1+0x48], R36 ;  /* 0x0000482401007387 */ /* 0x000fe20000100a00 */
[----:B------:R-:W-:-:S04]  /*2b40*/  VIADD R0, R34, 0x9f ;  /* 0x0000009f22007836 */ /* 0x000fc80000000000 */
[----:B------:R-:W-:Y:S01]  /*2b50*/  IMAD.HI R0, R0, 0x66666667, RZ ;  /* 0x6666666700007827 */ /* 0x000fe200078e02ff */
[C---:B0-----:R-:W-:Y:S02]  /*2b60*/  IADD3 R38, P3, R8.reuse, 0x70, RZ ;  /* 0x0000007008267810 */ /* 0x041fe40007f7e0ff */
[----:B------:R-:W-:Y:S01]  /*2b70*/  IADD3 R12, P2, R8, 0x22c, RZ ;  /* 0x0000022c080c7810 */ /* 0x000fe20007f5e0ff */
[----:B------:R-:W-:Y:S02]  /*2b80*/  VIADD R228, R19, 0xffffff80 ;  /* 0xffffff8013e47836 */ /* 0x000fe40000000000 */
[----:B------:R-:W-:Y:S02]  /*2b90*/  IMAD.U32 R28, RZ, RZ, UR43 ;  /* 0x0000002bff1c7e24 */ /* 0x000fe4000f8e00ff */
[--C-:B------:R-:W-:Y:S02]  /*2ba0*/  IMAD.X R39, RZ, RZ, R9.reuse, P3 ;  /* 0x000000ffff277224 */ /* 0x100fe400018e0609 */
[----:B------:R-:W-:Y:S01]  /*2bb0*/  IMAD.X R13, RZ, RZ, R9, P2 ;  /* 0x000000ffff0d7224 */ /* 0x000fe200010e0609 */
[----:B------:R-:W-:-:S05]  /*2bc0*/  IADD3 R28, P2, R28, 0x68, RZ ;  /* 0x000000681c1c7810 */ /* 0x000fca0007f5e0ff */
[----:B------:R-:W-:Y:S01]  /*2bd0*/  IMAD.X R29, RZ, RZ, UR42, P2 ;  /* 0x0000002aff1d7e24 */ /* 0x000fe200090e06ff */
[----:B------:R-:W-:Y:S04]  /*2be0*/  STL.64 [R1+0x150], R12 ;  /* 0x0001500c01007387 */ /* 0x000fe80000100a00 */
[----:B------:R-:W-:Y:S04]  /*2bf0*/  STL.128 [R1+0x100], RZ ;  /* 0x000100ff01007387 */ /* 0x000fe80000100c00 */
[----:B------:R-:W-:Y:S01]  /*2c00*/  STL.128 [R1+0xc0], RZ ;  /* 0x0000c0ff01007387 */ /* 0x000fe20000100c00 */
[----:B--2---:R-:W-:-:S02]  /*2c10*/  SHF.R.S32.HI R57, RZ, 0x1f, R60 ;  /* 0x0000001fff397819 */ /* 0x004fc4000001143c */
[----:B------:R-:W-:Y:S02]  /*2c20*/  SEL R56, R60, RZ, !P0 ;  /* 0x000000ff3c387207 */ /* 0x000fe40004000000 */
[----:B------:R-:W-:-:S03]  /*2c30*/  SEL R55, R57, RZ, !P0 ;  /* 0x000000ff39377207 */ /* 0x000fc60004000000 */
[----:B------:R-:W-:-:S04]  /*2c40*/  IMAD.WIDE.U32 R4, R56, UR8, R4 ;  /* 0x0000000838047c25 */ /* 0x000fc8000f8e0004 */
[----:B------:R-:W-:Y:S01]  /*2c50*/  IMAD R3, R55, UR8, RZ ;  /* 0x0000000837037c24 */ /* 0x000fe2000f8e02ff */
[----:B------:R-:W-:-:S03]  /*2c60*/  IADD3 R6, P0, R4, UR10, RZ ;  /* 0x0000000a04067c10 */ /* 0x000fc6000ff1e0ff */
[----:B------:R-:W-:Y:S01]  /*2c70*/  IMAD R3, R56, UR9, R3 ;  /* 0x0000000938037c24 */ /* 0x000fe2000f8e0203 */
[----:B------:R-:W-:Y:S02]  /*2c80*/  ULDC.64 UR8, c[0x0][0x300] ;  /* 0x0000c00000087ab9 */ /* 0x000fe40000000a00 */
[----:B------:R-:W-:Y:S02]  /*2c90*/  IMAD.U32 R20, RZ, RZ, UR8 ;  /* 0x00000008ff147e24 */ /* 0x000fe4000f8e00ff */
[----:B------:R-:W-:Y:S01]  /*2ca0*/  IMAD.U32 R21, RZ, RZ, UR9 ;  /* 0x00000009ff157e24 */ /* 0x000fe2000f8e00ff */
[----:B------:R-:W-:Y:S01]  /*2cb0*/  IADD3.X R7, R5, UR11, R3, P0, !PT ;  /* 0x0000000b05077c10 */ /* 0x000fe200087fe403 */
[----:B------:R-:W-:Y:S02]  /*2cc0*/  IMAD.U32 R5, RZ, RZ, UR5 ;  /* 0x00000005ff057e24 */ /* 0x000fe4000f8e00ff */
[----:B------:R-:W-:Y:S02]  /*2cd0*/  IMAD.U32 R4, RZ, RZ, UR4 ;  /* 0x00000004ff047e24 */ /* 0x000fe4000f8e00ff */
[----:B------:R-:W-:Y:S01]  /*2ce0*/  IMAD.U32 R5, RZ, RZ, UR6 ;  /* 0x00000006ff057e24 */ /* 0x000fe2000f8e00ff */
[----:B------:R-:W2:Y:S04]  /*2cf0*/  @!P6 LDL.64 R20, [R1+0x48] ;  /* 0x000048000114e983 */ /* 0x000ea80000100a00 */
[----:B------:R0:W-:Y:S04]  /*2d00*/  STL.128 [R1+0x50], R4 ;  /* 0x0000500401007387 */ /* 0x0001e80000100c00 */
[----:B0-----:R-:W4:Y:S01]  /*2d10*/  @!P6 LDL.128 R4, [R1+0x50] ;  /* 0x000050000104e983 */ /* 0x001f220000100c00 */
[----:B------:R-:W-:-:S04]  /*2d20*/  SHF.R.U32.HI R3, RZ, 0x1f, R0 ;  /* 0x0000001fff037819 */ /* 0x000fc80000011600 */
[----:B------:R-:W-:-:S05]  /*2d30*/  LEA.HI.SX32 R0, R0, R3, 0x1a ;  /* 0x0000000300007211 */ /* 0x000fca00078fd2ff */
[----:B------:R0:W-:Y:S04]  /*2d40*/  STL [R1+0x40], R0 ;  /* 0x0000400001007387 */ /* 0x0001e80000100800 */
[----:B0-----:R-:W5:Y:S01]  /*2d50*/  @!P6 LDL R0, [R1+0x40] ;  /* 0x000040000100e983 */ /* 0x001f620000100800 */
[----:B------:R-:W-:Y:S01]  /*2d60*/  IMAD.SHL.U32 R3, R62, 0x80, RZ ;  /* 0x000000803e037824 */ /* 0x000fe200078e00ff */
[----:B------:R-:W-:Y:S01]  /*2d70*/  IADD3 R14, P0, R8, 0x220, RZ ;  /* 0x00000220080e7810 */ /* 0x000fe20007f1e0ff */
[----:B---3--:R-:W-:-:S03]  /*2d80*/  IMAD.SHL.U32 R19, R40, 0x10, RZ ;  /* 0x0000001028137824 */ /* 0x008fc600078e00ff */
[----:B------:R-:W-:Y:S01]  /*2d90*/  LOP3.LUT R10, R3, 0x180, RZ, 0xc0, !PT ;  /* 0x00000180030a7812 */ /* 0x000fe200078ec0ff */
[----:B------:R-:W-:Y:S02]  /*2da0*/  IMAD.MOV.U32 R8, RZ, RZ, 0x1 ;  /* 0x00000001ff087424 */ /* 0x000fe400078e00ff */
[----:B------:R-:W-:Y:S01]  /*2db0*/  IMAD.X R15, RZ, RZ, R9, P0 ;  /* 0x000000ffff0f7224 */ /* 0x000fe200000e0609 */
[----:B------:R-:W-:Y:S01]  /*2dc0*/  SHF.R.U32.HI R3, RZ, 0x3, R10 ;  /* 0x00000003ff037819 */ /* 0x000fe2000001160a */
[----:B------:R-:W-:Y:S01]  /*2dd0*/  IMAD.U32 R9, RZ, RZ, UR43 ;  /* 0x0000002bff097e24 */ /* 0x000fe2000f8e00ff */
[----:B------:R-:W-:Y:S02]  /*2de0*/  LOP3.LUT R10, R10, 0x10, R19, 0xf8, !PT ;  /* 0x000000100a0a7812 */ /* 0x000fe400078ef813 */
[----:B------:R-:W-:Y:S01]  /*2df0*/  IADD3 R30, P0, R30, 0x140, RZ ;  /* 0x000001401e1e7810 */ /* 0x000fe20007f1e0ff */
[----:B------:R0:W-:Y:S01]  /*2e00*/  STL.U8 [R1+0x140], R8 ;  /* 0x0001400801007387 */ /* 0x0001e20000100000 */
[----:B------:R-:W-:Y:S01]  /*2e10*/  LOP3.LUT R3, R10, R3, RZ, 0x3c, !PT ;  /* 0x000000030a037212 */ /* 0x000fe200078e3cff */
[----:B------:R-:W-:-:S02]  /*2e20*/  IMAD.MOV.U32 R10, RZ, RZ, R9 ;  /* 0x000000ffff0a7224 */ /* 0x000fc400078e0009 */
[----:B------:R-:W-:Y:S01]  /*2e30*/  IMAD.MOV.U32 R9, RZ, RZ, R39 ;  /* 0x000000ffff097224 */ /* 0x000fe200078e0027 */
[----:B------:R-:W-:Y:S01]  /*2e40*/  UIMAD.WIDE.U32 UR6, UR14, 0xa0, URZ ;  /* 0x000000a00e0678a5 */ /* 0x000fe2000f8e003f */
[----:B------:R-:W-:Y:S01]  /*2e50*/  IMAD.X R31, RZ, RZ, UR42, P0 ;  /* 0x0000002aff1f7e24 */ /* 0x000fe200080e06ff */
[----:B------:R-:W-:Y:S01]  /*2e60*/  UIMAD UR4, UR15, 0xa0, URZ ;  /* 0x000000a00f0478a4 */ /* 0x000fe2000f8e023f */
[----:B0-----:R-:W-:-:S03]  /*2e70*/  IMAD.MOV.U32 R8, RZ, RZ, R38 ;  /* 0x000000ffff087224 */ /* 0x001fc600078e0026 */
[----:B------:R-:W-:Y:S02]  /*2e80*/  UIADD3 UR4, UR7, UR4, URZ ;  /* 0x0000000407047290 */ /* 0x000fe4000fffe03f */
[----:B------:R0:W-:Y:S01]  /*2e90*/  STL.128 [R1+0x260], R8 ;  /* 0x0002600801007387 */ /* 0x0001e20000100c00 */
[----:B------:R-:W-:Y:S02]  /*2ea0*/  UIMAD.WIDE.U32 UR8, UR12, 0xa0, URZ ;  /* 0x000000a00c0878a5 */ /* 0x000fe4000f8e003f */
[----:B------:R-:W-:-:S04]  /*2eb0*/  UIMAD UR5, UR13, 0xa0, URZ ;  /* 0x000000a00d0578a4 */ /* 0x000fc8000f8e023f */
[----:B------:R-:W-:Y:S01]  /*2ec0*/  UIADD3 UR5, UR9, UR5, URZ ;  /* 0x0000000509057290 */ /* 0x000fe2000fffe03f */
[----:B0-----:R-:W-:Y:S02]  /*2ed0*/  IMAD.MOV.U32 R8, RZ, RZ, R30 ;  /* 0x000000ffff087224 */ /* 0x001fe400078e001e */
[----:B------:R-:W-:Y:S02]  /*2ee0*/  IMAD.MOV.U32 R9, RZ, RZ, R31 ;  /* 0x000000ffff097224 */ /* 0x000fe400078e001f */
[----:B------:R-:W-:Y:S02]  /*2ef0*/  IMAD.MOV.U32 R10, RZ, RZ, R28 ;  /* 0x000000ffff0a7224 */ /* 0x000fe400078e001c */
[----:B------:R-:W-:-:S05]  /*2f00*/  IMAD.MOV.U32 R11, RZ, RZ, R29 ;  /* 0x000000ffff0b7224 */ /* 0x000fca00078e001d */
[----:B------:R0:W-:Y:S01]  /*2f10*/  STL.128 [R1+0x2a0], R8 ;  /* 0x0002a00801007387 */ /* 0x0001e20000100c00 */
[----:B------:R-:W-:Y:S02]  /*2f20*/  IMAD.U32 R13, RZ, RZ, UR9 ;  /* 0x00000009ff0d7e24 */ /* 0x000fe4000f8e00ff */
[----:B------:R-:W-:Y:S01]  /*2f30*/  IMAD.U32 R13, RZ, RZ, UR5 ;  /* 0x00000005ff0d7e24 */ /* 0x000fe2000f8e00ff */
[----:B------:R-:W-:Y:S01]  /*2f40*/  USHF.L.U32 UR5, UR12, 0x7, URZ ;  /* 0x000000070c057899 */ /* 0x000fe2000800063f */
[----:B------:R1:W-:Y:S01]  /*2f50*/  STL.64 [R1+0x148], R14 ;  /* 0x0001480e01007387 */ /* 0x0003e20000100a00 */
[----:B------:R-:W-:Y:S02]  /*2f60*/  IMAD.U32 R12, RZ, RZ, UR8 ;  /* 0x00000008ff0c7e24 */ /* 0x000fe4000f8e00ff */
[----:B0-----:R-:W-:Y:S01]  /*2f70*/  IMAD.U32 R11, RZ, RZ, UR7 ;  /* 0x00000007ff0b7e24 */ /* 0x001fe2000f8e00ff */
[----:B-1----:R-:W0:Y:S01]  /*2f80*/  LDC.64 R14, c[0x0][0x418] ;  /* 0x00010600ff0e7b82 */ /* 0x002e220000000a00 */
[----:B------:R-:W-:Y:S01]  /*2f90*/  IMAD.U32 R10, RZ, RZ, UR6 ;  /* 0x00000006ff0a7e24 */ /* 0x000fe2000f8e00ff */
[----:B------:R-:W-:Y:S01]  /*2fa0*/  USHF.L.U32 UR6, UR14, 0x7, URZ ;  /* 0x000000070e067899 */ /* 0x000fe2000800063f */
[----:B------:R-:W-:Y:S01]  /*2fb0*/  IMAD.U32 R11, RZ, RZ, UR4 ;  /* 0x00000004ff0b7e24 */ /* 0x000fe2000f8e00ff */
[----:B------:R-:W-:Y:S01]  /*2fc0*/  USHF.L.U64.HI UR4, UR14, 0x7, UR15 ;  /* 0x000000070e047899 */ /* 0x000fe2000801020f */
[----:B------:R-:W-:-:S03]  /*2fd0*/  IMAD.U32 R28, RZ, RZ, UR43 ;  /* 0x0000002bff1c7e24 */ /* 0x000fc6000f8e00ff */
[----:B------:R-:W-:Y:S01]  /*2fe0*/  IMAD.U32 R8, RZ, RZ, UR6 ;  /* 0x00000006ff087e24 */ /* 0x000fe2000f8e00ff */
[----:B------:R-:W-:Y:S01]  /*2ff0*/  USHF.R.S32.HI UR8, URZ, 0x1f, UR48 ;  /* 0x0000001f3f087899 */ /* 0x000fe20008011430 */
[----:B------:R-:W-:Y:S01]  /*3000*/  IMAD.U32 R9, RZ, RZ, UR4 ;  /* 0x00000004ff097e24 */ /* 0x000fe2000f8e00ff */
[----:B------:R-:W-:Y:S01]  /*3010*/  USHF.L.U64.HI UR4, UR12, 0x7, UR13 ;  /* 0x000000070c047899 */ /* 0x000fe2000801020d */
[----:B------:R-:W-:Y:S01]  /*3020*/  IMAD.SHL.U32 R40, R40, 0x8, RZ ;  /* 0x0000000828287824 */ /* 0x000fe200078e00ff */
[----:B------:R-:W-:Y:S01]  /*3030*/  IADD3 R28, P0, R28, 0x60, RZ ;  /* 0x000000601c1c7810 */ /* 0x000fe20007f1e0ff */
[----:B------:R-:W-:Y:S01]  /*3040*/  ULDC.64 UR6, c[0x0][0x400] ;  /* 0x0001000000067ab9 */ /* 0x000fe20000000a00 */
[----:B------:R-:W-:Y:S04]  /*3050*/  STL.128 [R1+0xc0], R8 ;  /* 0x0000c00801007387 */ /* 0x000fe80000100c00 */
[----:B------:R1:W-:Y:S01]  /*3060*/  STL.128 [R1+0x100], R8 ;  /* 0x0001000801007387 */ /* 0x0003e20000100c00 */
[----:B------:R-:W-:Y:S01]  /*3070*/  UIMAD UR9, UR8, UR14, URZ ;  /* 0x0000000e080972a4 */ /* 0x000fe2000f8e023f */
[----:B------:R-:W-:Y:S01]  /*3080*/  SHF.R.S32.HI R43, RZ, 0x1f, R18 ;  /* 0x0000001fff2b7819 */ /* 0x000fe20000011412 */
[----:B------:R-:W-:Y:S01]  /*3090*/  UIMAD UR8, UR8, UR12, URZ ;  /* 0x0000000c080872a4 */ /* 0x000fe2000f8e023f */
[----:B------:R-:W-:Y:S01]  /*30a0*/  SHF.R.S32.HI R41, RZ, 0x1f, R40 ;  /* 0x0000001fff297819 */ /* 0x000fe20000011428 */
[----:B------:R-:W-:Y:S01]  /*30b0*/  IMAD.X R29, RZ, RZ, UR42, P0 ;  /* 0x0000002aff1d7e24 */ /* 0x000fe200080e06ff */
[----:B------:R-:W-:Y:S01]  /*30c0*/  UIMAD.WIDE.U32 UR6, UR48, UR12, UR6 ;  /* 0x0000000c300672a5 */ /* 0x000fe2000f8e0006 */
[----:B------:R-:W-:Y:S01]  /*30d0*/  STL.128 [R1+0x120], RZ ;  /* 0x000120ff01007387 */ /* 0x000fe20000100c00 */
[----:B-1----:R-:W-:-:S02]  /*30e0*/  IMAD.MOV.U32 R10, RZ, RZ, R12 ;  /* 0x000000ffff0a7224 */ /* 0x002fc400078e000c */
[----:B------:R-:W-:Y:S02]  /*30f0*/  IMAD.MOV.U32 R11, RZ, RZ, R13 ;  /* 0x000000ffff0b7224 */ /* 0x000fe400078e000d */
[----:B------:R-:W-:Y:S02]  /*3100*/  IMAD.U32 R12, RZ, RZ, UR5 ;  /* 0x00000005ff0c7e24 */ /* 0x000fe4000f8e00ff */
[----:B------:R-:W-:Y:S01]  /*3110*/  IMAD.U32 R13, RZ, RZ, UR4 ;  /* 0x00000004ff0d7e24 */ /* 0x000fe2000f8e00ff */
[----:B------:R-:W-:Y:S01]  /*3120*/  ULDC.64 UR4, c[0x0][0x3e8] ;  /* 0x0000fa0000047ab9 */ /* 0x000fe20000000a00 */
[----:B------:R-:W-:Y:S02]  /*3130*/  IMAD.MOV.U32 R8, RZ, RZ, R12 ;  /* 0x000000ffff087224 */ /* 0x000fe400078e000c */
[----:B------:R-:W-:Y:S01]  /*3140*/  IMAD.MOV.U32 R9, RZ, RZ, R13 ;  /* 0x000000ffff097224 */ /* 0x000fe200078e000d */
[----:B------:R-:W-:Y:S01]  /*3150*/  STL.128 [R1+0xe0], RZ ;  /* 0x0000e0ff01007387 */ /* 0x000fe20000100c00 */
[----:B------:R-:W-:Y:S01]  /*3160*/  UIMAD UR8, UR48, UR13, UR8 ;  /* 0x0000000d300872a4 */ /* 0x000fe2000f8e0208 */
[----:B------:R-:W-:Y:S01]  /*3170*/  IMAD R13, R43, UR14, RZ ;  /* 0x0000000e2b0d7c24 */ /* 0x000fe2000f8e02ff */
[----:B------:R-:W-:Y:S01]  /*3180*/  UIMAD.WIDE.U32 UR4, UR48, UR14, UR4 ;  /* 0x0000000e300472a5 */ /* 0x000fe2000f8e0004 */
[----:B------:R-:W-:Y:S01]  /*3190*/  STL.128 [R1+0xe0], R8 ;  /* 0x0000e00801007387 */ /* 0x000fe20000100c00 */
[----:B------:R-:W-:-:S03]  /*31a0*/  UIMAD UR9, UR48, UR15, UR9 ;  /* 0x0000000f300972a4 */ /* 0x000fc6000f8e0209 */
[----:B------:R1:W-:Y:S01]  /*31b0*/  STL.128 [R1+0x120], R8 ;  /* 0x0001200801007387 */ /* 0x0003e20000100c00 */
[--C-:B------:R-:W-:Y:S01]  /*31c0*/  SHF.R.S32.HI R39, RZ, 0x1f, R19.reuse ;  /* 0x0000001fff277819 */ /* 0x100fe20000011413 */
[----:B------:R-:W-:Y:S02]  /*31d0*/  UIADD3 UR8, UR7, UR8, URZ ;  /* 0x0000000807087290 */ /* 0x000fe4000fffe03f */
[----:B------:R3:W-:Y:S01]  /*31e0*/  STL.64 [R1+0x258], R28 ;  /* 0x0002581c01007387 */ /* 0x0007e20000100a00 */
[----:B------:R-:W-:Y:S02]  /*31f0*/  IMAD.MOV.U32 R38, RZ, RZ, R19 ;  /* 0x000000ffff267224 */ /* 0x000fe400078e0013 */
[C---:B------:R-:W-:Y:S02]  /*3200*/  IMAD R47, R18.reuse, UR15, R13 ;  /* 0x0000000f122f7c24 */ /* 0x040fe4000f8e020d */
[----:B------:R-:W-:-:S04]  /*3210*/  IMAD.WIDE.U32 R12, R18, UR14, R38 ;  /* 0x0000000e120c7c25 */ /* 0x000fc8000f8e0026 */
[----:B-1----:R-:W-:-:S04]  /*3220*/  IMAD.WIDE.U32 R8, R18, UR14, R40 ;  /* 0x0000000e12087c25 */ /* 0x002fc8000f8e0028 */
[----:B---3--:R-:W-:Y:S01]  /*3230*/  IMAD.U32 R29, RZ, RZ, UR7 ;  /* 0x00000007ff1d7e24 */ /* 0x008fe2000f8e00ff */
[----:B------:R-:W-:Y:S01]  /*3240*/  UIADD3 UR7, UR5, UR9, URZ ;  /* 0x0000000905077290 */ /* 0x000fe2000fffe03f */
[----:B------:R-:W-:Y:S01]  /*3250*/  IMAD R11, R43, UR12, RZ ;  /* 0x0000000c2b0b7c24 */ /* 0x000fe2000f8e02ff */
[----:B------:R-:W-:Y:S01]  /*3260*/  IADD3 R30, P0, R8, UR4, RZ ;  /* 0x00000004081e7c10 */ /* 0x000fe2000ff1e0ff */
[----:B------:R-:W-:-:S04]  /*3270*/  IMAD.WIDE.U32 R52, R18, UR12, R38 ;  /* 0x0000000c12347c25 */ /* 0x000fc8000f8e0026 */
[C---:B------:R-:W-:Y:S01]  /*3280*/  IMAD R59, R18.reuse, UR13, R11 ;  /* 0x0000000d123b7c24 */ /* 0x040fe2000f8e020b */
[----:B------:R-:W-:Y:S01]  /*3290*/  IADD3.X R31, R9, UR7, R47, P0, !PT ;  /* 0x00000007091f7c10 */ /* 0x000fe200087fe42f */
[----:B------:R-:W-:Y:S01]  /*32a0*/  IMAD.WIDE.U32 R10, R18, UR12, R40 ;  /* 0x0000000c120a7c25 */ /* 0x000fe2000f8e0028 */
[----:B0-----:R-:W-:Y:S01]  /*32b0*/  LOP3.LUT P0, RZ, R14, R44, RZ, 0xfc, !PT ;  /* 0x0000002c0eff7212 */ /* 0x001fe2000780fcff */
[----:B------:R-:W0:Y:S01]  /*32c0*/  LDC.64 R8, c[0x0][0x3f8] ;  /* 0x0000fe00ff087b82 */ /* 0x000e220000000a00 */
[----:B------:R-:W-:Y:S02]  /*32d0*/  IADD3 R50, P3, R12, UR4, RZ ;  /* 0x000000040c327c10 */ /* 0x000fe4000ff7e0ff */
[----:B------:R-:W-:Y:S02]  /*32e0*/  IADD3 R46, P2, R10, UR6, RZ ;  /* 0x000000060a2e7c10 */ /* 0x000fe4000ff5e0ff */
[----:B------:R-:W-:Y:S02]  /*32f0*/  IADD3 R10, P4, R52, UR6, RZ ;  /* 0x00000006340a7c10 */ /* 0x000fe4000ff9e0ff */
[----:B------:R-:W-:-:S02]  /*3300*/  LOP3.LUT P0, RZ, R15, R45, RZ, 0xfc, P0 ;  /* 0x0000002d0fff7212 */ /* 0x000fc4000000fcff */
[----:B------:R-:W1:Y:S01]  /*3310*/  LDC.64 R44, c[0x0][0x3f0] ;  /* 0x0000fc00ff2c7b82 */ /* 0x000e620000000a00 */
[----:B------:R-:W-:Y:S01]  /*3320*/  IADD3.X R51, R47, UR7, R13, P3, !PT ;  /* 0x000000072f337c10 */ /* 0x000fe20009ffe40d */
[----:B------:R-:W-:Y:S01]  /*3330*/  IMAD.U32 R29, RZ, RZ, UR8 ;  /* 0x00000008ff1d7e24 */ /* 0x000fe2000f8e00ff */
[----:B------:R-:W-:Y:S02]  /*3340*/  IADD3.X R47, R11, UR8, R59, P2, !PT ;  /* 0x000000080b2f7c10 */ /* 0x000fe400097fe43b */
[----:B------:R-:W-:Y:S01]  /*3350*/  IADD3.X R11, R59, UR8, R53, P4, !PT ;  /* 0x000000083b0b7c10 */ /* 0x000fe2000a7fe435 */
[----:B------:R-:W-:Y:S02]  /*3360*/  ULDC.64 UR8, c[0x0][0x428] ;  /* 0x00010a0000087ab9 */ /* 0x000fe40000000a00 */
[----:B------:R-:W-:Y:S01]  /*3370*/  IMAD R41, R57, UR8, RZ ;  /* 0x0000000839297c24 */ /* 0x000fe2000f8e02ff */
[----:B------:R-:W3:Y:S01]  /*3380*/  LDC.64 R12, c[0x0][0x310] ;  /* 0x0000c400ff0c7b82 */ /* 0x000ee20000000a00 */
[C---:B------:R-:W-:Y:S01]  /*3390*/  IMAD.WIDE.U32 R52, R60.reuse, UR8, RZ ;  /* 0x000000083c347c25 */ /* 0x040fe2000f8e00ff */
[----:B------:R0:W-:Y:S03]  /*33a0*/  STL.64 [R1+0xf0], R46 ;  /* 0x0000f02e01007387 */ /* 0x0001e60000100a00 */
[----:B------:R-:W-:Y:S01]  /*33b0*/  IMAD R41, R60, UR9, R41 ;  /* 0x000000093c297c24 */ /* 0x000fe2000f8e0229 */
[----:B------:R0:W-:Y:S01]  /*33c0*/  STL.64 [R1+0x110], R50 ;  /* 0x0001103201007387 */ /* 0x0001e20000100a00 */
[----:B------:R-:W-:-:S02]  /*33d0*/  IMAD.U32 R58, RZ, RZ, UR4 ;  /* 0x00000004ff3a7e24 */ /* 0x000fc4000f8e00ff */
[----:B------:R-:W-:Y:S02]  /*33e0*/  IMAD.IADD R41, R53, 0x1, R41 ;  /* 0x0000000135297824 */ /* 0x000fe400078e0229 */
[----:B------:R-:W-:Y:S01]  /*33f0*/  IMAD.U32 R57, RZ, RZ, UR7 ;  /* 0x00000007ff397e24 */ /* 0x000fe2000f8e00ff */
[----:B0-----:R-:W-:Y:S01]  /*3400*/  SEL R46, R60, RZ, !P0 ;  /* 0x000000ff3c2e7207 */ /* 0x001fe20004000000 */
[----:B------:R-:W-:Y:S01]  /*3410*/  IMAD.U32 R28, RZ, RZ, UR6 ;  /* 0x00000006ff1c7e24 */ /* 0x000fe2000f8e00ff */
[----:B------:R-:W-:-:S03]  /*3420*/  LEA R50, P0, R52, R14, 0x2 ;  /* 0x0000000e34327211 */ /* 0x000fc600078010ff */
[----:B------:R-:W-:Y:S01]  /*3430*/  IMAD.MOV.U32 R47, RZ, RZ, R46 ;  /* 0x000000ffff2f7224 */ /* 0x000fe200078e002e */
[----:B------:R0:W-:Y:S01]  /*3440*/  STL.64 [R1+0x130], R10 ;  /* 0x0001300a01007387 */ /* 0x0001e20000100a00 */
[----:B------:R-:W-:Y:S02]  /*3450*/  IADD3 R48, P1, R48, UR10, RZ ;  /* 0x0000000a30307c10 */ /* 0x000fe4000ff3e0ff */
[----:B------:R-:W-:Y:S01]  /*3460*/  LEA.HI.X R51, R52, R15, R41, 0x2, P0 ;  /* 0x0000000f34337211 */ /* 0x000fe200000f1429 */
[C---:B------:R-:W-:Y:S01]  /*3470*/  VIADD R52, R40.reuse, 0x10 ;  /* 0x0000001028347836 */ /* 0x040fe20000000000 */
[----:B------:R0:W-:Y:S01]  /*3480*/  STL.64 [R1+0xb0], R28 ;  /* 0x0000b01c01007387 */ /* 0x0001e20000100a00 */
[----:B------:R-:W-:Y:S02]  /*3490*/  IADD3.X R15, R49, UR11, RZ, P1, !PT ;  /* 0x0000000b310f7c10 */ /* 0x000fe40008ffe4ff */
[----:B-1----:R-:W-:Y:S01]  /*34a0*/  ISETP.GE.AND P0, PT, R40, R45, PT ;  /* 0x0000002d2800720c */ /* 0x002fe20003f06270 */
[----:B------:R1:W-:Y:S01]  /*34b0*/  STL.64 [R1+0xd0], R30 ;  /* 0x0000d01e01007387 */ /* 0x0003e20000100a00 */
[----:B0-----:R-:W-:-:S02]  /*34c0*/  IMAD.MOV.U32 R10, RZ, RZ, R58 ;  /* 0x000000ffff0a7224 */ /* 0x001fc400078e003a */
[----:B------:R-:W-:Y:S01]  /*34d0*/  IMAD.MOV.U32 R11, RZ, RZ, R57 ;  /* 0x000000ffff0b7224 */ /* 0x000fe200078e0039 */
[----:B------:R0:W-:Y:S01]  /*34e0*/  STL.64 [R1+0x200], R46 ;  /* 0x0002002e01007387 */ /* 0x0001e20000100a00 */
[----:B------:R-:W-:Y:S01]  /*34f0*/  ISETP.GE.AND P1, PT, R52, R45, PT ;  /* 0x0000002d3400720c */ /* 0x000fe20003f26270 */
[----:B------:R-:W2:Y:S02]  /*3500*/  LDC.64 R28, c[0x0][0x328] ;  /* 0x0000ca00ff1c7b82 */ /* 0x000ea40000000a00 */
[----:B------:R3:W-:Y:S06]  /*3510*/  STL.128 [R1+0x90], R8 ;  /* 0x0000900801007387 */ /* 0x0007ec0000100c00 */
[----:B-1----:R-:W2:Y:S01]  /*3520*/  LDC.64 R30, c[0x0][0x338] ;  /* 0x0000ce00ff1e7b82 */ /* 0x002ea20000000a00 */
[----:B0-----:R-:W-:-:S02]  /*3530*/  VIADD R46, R40, 0x50 ;  /* 0x00000050282e7836 */ /* 0x001fc40000000000 */
[----:B------:R-:W-:Y:S02]  /*3540*/  IMAD.MOV.U32 R14, RZ, RZ, R48 ;  /* 0x000000ffff0e7224 */ /* 0x000fe400078e0030 */
[----:B---3--:R-:W-:Y:S01]  /*3550*/  VIADD R11, R40, 0x20 ;  /* 0x00000020280b7836 */ /* 0x008fe20000000000 */
[----:B------:R-:W-:Y:S02]  /*3560*/  SEL R8, RZ, 0x1, P0 ;  /* 0x00000001ff087807 */ /* 0x000fe40000000000 */
[----:B------:R-:W-:Y:S02]  /*3570*/  SEL R9, RZ, 0xffffffff, P1 ;  /* 0xffffffffff097807 */ /* 0x000fe40000800000 */
[-C--:B------:R-:W-:Y:S01]  /*3580*/  ISETP.GE.AND P0, PT, R46, R45.reuse, PT ;  /* 0x0000002d2e00720c */ /* 0x080fe20003f06270 */
[C---:B------:R-:W-:Y:S02]  /*3590*/  IMAD.IADD R46, R40.reuse, 0x1, R11 ;  /* 0x00000001282e7824 */ /* 0x040fe400078e020b */
[----:B------:R-:W-:Y:S01]  /*35a0*/  IMAD.SHL.U32 R9, R9, 0x2, RZ ;  /* 0x0000000209097824 */ /* 0x000fe200078e00ff */
[----:B------:R-:W-:Y:S01]  /*35b0*/  STL.64 [R1+0x1a0], RZ ;  /* 0x0001a0ff01007387 */ /* 0x000fe20000100a00 */
[----:B------:R-:W-:Y:S01]  /*35c0*/  VIADD R10, R40, 0x30 ;  /* 0x00000030280a7836 */ /* 0x000fe20000000000 */
[----:B------:R-:W-:-:S02]  /*35d0*/  ISETP.GE.AND P4, PT, R46, R45, PT ;  /* 0x0000002d2e00720c */ /* 0x000fc40003f86270 */
[----:B------:R0:W-:Y:S01]  /*35e0*/  STL.128 [R1+0x1a0], R12 ;  /* 0x0001a00c01007387 */ /* 0x0001e20000100c00 */
[-C--:B------:R-:W-:Y:S02]  /*35f0*/  ISETP.GE.AND P1, PT, R11, R45.reuse, PT ;  /* 0x0000002d0b00720c */ /* 0x080fe40003f26270 */
[----:B------:R-:W-:Y:S01]  /*3600*/  LOP3.LUT R9, R9, 0x2, R8, 0xe2, !PT ;  /* 0x0000000209097812 */ /* 0x000fe200078ee208 */
[----:B------:R-:W-:Y:S01]  /*3610*/  VIADD R8, R44, 0x9f ;  /* 0x0000009f2c087836 */ /* 0x000fe20000000000 */
[-C--:B------:R-:W-:Y:S02]  /*3620*/  ISETP.GE.AND P2, PT, R10, R45.reuse, PT ;  /* 0x0000002d0a00720c */ /* 0x080fe40003f46270 */
[----:B------:R-:W-:Y:S02]  /*3630*/  ISETP.GE.AND P3, PT, R19, R45, PT ;  /* 0x0000002d1300720c */ /* 0x000fe40003f66270 */
[----:B------:R-:W-:Y:S01]  /*3640*/  SEL R10, RZ, 0x4, P1 ;  /* 0x00000004ff0a7807 */ /* 0x000fe20000800000 */
[----:B0-----:R-:W-:Y:S01]  /*3650*/  VIADD R14, R40, 0x40 ;  /* 0x00000040280e7836 */ /* 0x001fe20000000000 */
[----:B------:R-:W-:-:S02]  /*3660*/  SEL R13, RZ, 0xffffffff, P4 ;  /* 0xffffffffff0d7807 */ /* 0x000fc40002000000 */
[----:B------:R-:W-:Y:S01]  /*3670*/  SEL R11, RZ, 0x8, P2 ;  /* 0x00000008ff0b7807 */ /* 0x000fe20001000000 */
[----:B------:R-:W-:Y:S01]  /*3680*/  IMAD.IADD R40, R40, 0x1, R14 ;  /* 0x0000000128287824 */ /* 0x000fe200078e020e */
[----:B------:R-:W-:Y:S01]  /*3690*/  ISETP.GE.AND P1, PT, R14, R45, PT ;  /* 0x0000002d0e00720c */ /* 0x000fe20003f26270 */
[----:B------:R-:W-:Y:S01]  /*36a0*/  IMAD.SHL.U32 R13, R13, 0x2, RZ ;  /* 0x000000020d0d7824 */ /* 0x000fe200078e00ff */
[----:B------:R-:W-:Y:S01]  /*36b0*/  SEL R12, RZ, 0x1, P3 ;  /* 0x00000001ff0c7807 */ /* 0x000fe20001800000 */
[----:B------:R-:W-:Y:S01]  /*36c0*/  IMAD.HI R14, R8, 0x66666667, RZ ;  /* 0x66666667080e7827 */ /* 0x000fe200078e02ff */
[----:B------:R-:W-:Y:S01]  /*36d0*/  STL.128 [R1+0x1c0], RZ ;  /* 0x0001c0ff01007387 */ /* 0x000fe20000100c00 */
[----:B------:R-:W-:Y:S02]  /*36e0*/  LOP3.LUT R10, R11, R9, R10, 0xfe, !PT ;  /* 0x000000090b0a7212 */ /* 0x000fe400078efe0a */
[----:B------:R-:W-:Y:S01]  /*36f0*/  IMAD.SHL.U32 R8, R45, 0x2, RZ ;  /* 0x000000022d087824 */ /* 0x000fe200078e00ff */
[----:B--2---:R0:W-:Y:S01]  /*3700*/  STL.128 [R1+0x1c0], R28 ;  /* 0x0001c01c01007387 */ /* 0x0041e20000100c00 */
[----:B------:R-:W-:-:S02]  /*3710*/  SHF.R.U32.HI R9, RZ, 0x1f, R14 ;  /* 0x0000001fff097819 */ /* 0x000fc4000001160e */
[----:B------:R-:W-:Y:S01]  /*3720*/  SEL R11, RZ, 0x10, P1 ;  /* 0x00000010ff0b7807 */ /* 0x000fe20000800000 */
[----:B------:R1:W-:Y:S01]  /*3730*/  STL [R1+0x6c], R8 ;  /* 0x00006c0801007387 */ /* 0x0003e20000100800 */
[----:B------:R-:W-:Y:S02]  /*3740*/  ISETP.GE.AND P2, PT, R40, R45, PT ;  /* 0x0000002d2800720c */ /* 0x000fe40003f46270 */
[----:B0-----:R-:W-:Y:S01]  /*3750*/  LOP3.LUT R28, R13, 0x2, R12, 0xe2, !PT ;  /* 0x000000020d1c7812 */ /* 0x001fe200078ee20c */
[----:B------:R-:W-:Y:S01]  /*3760*/  STL.64 [R1+0x198], RZ ;  /* 0x000198ff01007387 */ /* 0x000fe20000100a00 */
[----:B------:R-:W-:Y:S01]  /*3770*/  SEL R13, RZ, 0x20, P0 ;  /* 0x00000020ff0d7807 */ /* 0x000fe20000000000 */
[----:B-1----:R-:W-:Y:S01]  /*3780*/  VIADD R8, R19, 0x20 ;  /* 0x0000002013087836 */ /* 0x002fe20000000000 */
[----:B------:R-:W-:Y:S01]  /*3790*/  LEA.HI.SX32 R12, R14, R9, 0x1a ;  /* 0x000000090e0c7211 */ /* 0x000fe200078fd2ff */
[----:B------:R-:W-:Y:S01]  /*37a0*/  IMAD R9, R21, R18, RZ ;  /* 0x0000001215097224 */ /* 0x000fe200078e02ff */
[----:B------:R-:W-:Y:S01]  /*37b0*/  LOP3.LUT R14, R13, R10, R11, 0xfe, !PT ;  /* 0x0000000a0d0e7212 */ /* 0x000fe200078efe0b */
[-C--:B------:R-:W-:Y:S01]  /*37c0*/  IMAD.WIDE.U32 R10, R18, R20.reuse, R38 ;  /* 0x00000014120a7225 */ /* 0x080fe200078e0026 */
[----:B------:R-:W-:Y:S01]  /*37d0*/  SEL R15, RZ, 0x4, P2 ;  /* 0x00000004ff0f7807 */ /* 0x000fe20001000000 */
[----:B------:R-:W-:Y:S01]  /*37e0*/  STL [R1+0xf8], RZ ;  /* 0x0000f8ff01007387 */ /* 0x000fe20000100800 */
[-C--:B------:R-:W-:Y:S01]  /*37f0*/  ISETP.GE.AND P2, PT, R8, R35.reuse, PT ;  /* 0x000000230800720c */ /* 0x080fe20003f46270 */
[----:B------:R-:W-:Y:S01]  /*3800*/  IMAD R13, R43, R20, R9 ;  /* 0x000000142b0d7224 */ /* 0x000fe200078e0209 */
[----:B----4-:R-:W-:Y:S01]  /*3810*/  IADD3 R10, P0, R6, R10, RZ ;  /* 0x0000000a060a7210 */ /* 0x010fe20007f1e0ff */
[----:B------:R0:W-:Y:S01]  /*3820*/  STL.64 [R1+0x198], R36 ;  /* 0x0001982401007387 */ /* 0x0001e20000100a00 */
[----:B------:R-:W-:Y:S01]  /*3830*/  SEL R6, RZ, 0xffffffff, P2 ;  /* 0xffffffffff067807 */ /* 0x000fe20001000000 */
[C---:B------:R-:W-:Y:S01]  /*3840*/  VIADD R81, R19.reuse, 0x60 ;  /* 0x0000006013517836 */ /* 0x040fe20000000000 */
[----:B------:R-:W-:Y:S01]  /*3850*/  ISETP.GE.AND P1, PT, R46, R35, PT ;  /* 0x000000232e00720c */ /* 0x000fe20003f26270 */
[----:B------:R-:W-:Y:S01]  /*3860*/  VIADD R80, R19, 0x40 ;  /* 0x0000004013507836 */ /* 0x000fe20000000000 */
[----:B------:R-:W-:Y:S01]  /*3870*/  IADD3.X R11, R7, R11, R13, P0, !PT ;  /* 0x0000000b070b7210 */ /* 0x000fe200007fe40d */
[----:B------:R-:W-:Y:S01]  /*3880*/  STL [R1+0x118], RZ ;  /* 0x000118ff01007387 */ /* 0x000fe20000100800 */
[----:B------:R-:W-:Y:S01]  /*3890*/  ISETP.GE.AND P0, PT, R19, R35, PT ;  /* 0x000000231300720c */ /* 0x000fe20003f06270 */
[----:B------:R-:W1:Y:S02]  /*38a0*/  LDC R29, c[0x0][0x320] ;  /* 0x0000c800ff1d7b82 */ /* 0x000e640000000800 */
[----:B------:R-:W-:Y:S06]  /*38b0*/  STL [R1+0xb8], RZ ;  /* 0x0000b8ff01007387 */ /* 0x000fec0000100800 */
[----:B0-----:R-:W0:Y:S01]  /*38c0*/  LDC.64 R36, c[0x0][0x330] ;  /* 0x0000cc00ff247b82 */ /* 0x001e220000000a00 */
[----:B------:R-:W-:Y:S01]  /*38d0*/  STL [R1+0xd8], RZ ;  /* 0x0000d8ff01007387 */ /* 0x000fe20000100800 */
[----:B------:R-:W-:Y:S01]  /*38e0*/  IMAD.SHL.U32 R6, R6, 0x2, RZ ;  /* 0x0000000206067824 */ /* 0x000fe200078e00ff */
[----:B------:R-:W-:-:S02]  /*38f0*/  SEL R7, RZ, 0x1, P0 ;  /* 0x00000001ff077807 */ /* 0x000fc40000000000 */
[----:B------:R-:W-:Y:S01]  /*3900*/  STL [R1+0xb8], R12 ;  /* 0x0000b80c01007387 */ /* 0x000fe20000100800 */
[----:B------:R-:W-:-:S03]  /*3910*/  ISETP.GE.AND P0, PT, R81, R35, PT ;  /* 0x000000235100720c */ /* 0x000fc60003f06270 */
[----:B------:R-:W-:Y:S01]  /*3920*/  STL [R1+0xd8], R12 ;  /* 0x0000d80c01007387 */ /* 0x000fe20000100800 */
[----:B------:R-:W-:-:S03]  /*3930*/  ISETP.GE.AND P2, PT, R80, R35, PT ;  /* 0x000000235000720c */ /* 0x000fc60003f46270 */
[----:B------:R-:W-:Y:S04]  /*3940*/  STL [R1+0xf8], R12 ;  /* 0x0000f80c01007387 */ /* 0x000fe80000100800 */
[----:B------:R2:W-:Y:S01]  /*3950*/  STL [R1+0x118], R12 ;  /* 0x0001180c01007387 */ /* 0x0005e20000100800 */
[----:B------:R-:W-:Y:S02]  /*3960*/  LOP3.LUT R13, R6, 0x2, R7, 0xe2, !PT ;  /* 0x00000002060d7812 */ /* 0x000fe400078ee207 */
[----:B------:R-:W-:Y:S01]  /*3970*/  SEL R6, RZ, 0x4, P2 ;  /* 0x00000004ff067807 */ /* 0x000fe20001000000 */
[----:B------:R3:W-:Y:S01]  /*3980*/  STL.U8 [R1+0x80], R14 ;  /* 0x0000800e01007387 */ /* 0x0007e20000100000 */
[----:B--2---:R-:W-:Y:S01]  /*3990*/  SEL R12, RZ, 0xffffffff, P1 ;  /* 0xffffffffff0c7807 */ /* 0x004fe20000800000 */
[C---:B------:R-:W-:Y:S01]  /*39a0*/  IMAD.SHL.U32 R9, R20.reuse, 0x80, RZ ;  /* 0x0000008014097824 */ /* 0x040fe200078e00ff */
[----:B------:R-:W-:-:S02]  /*39b0*/  SHF.L.U64.HI R30, R20, 0x7, R21 ;  /* 0x00000007141e7819 */ /* 0x000fc40000010215 */
[----:B---3--:R-:W-:Y:S01]  /*39c0*/  SEL R14, RZ, 0x8, P0 ;  /* 0x00000008ff0e7807 */ /* 0x008fe20000000000 */
[----:B------:R-:W-:Y:S01]  /*39d0*/  IMAD.SHL.U32 R12, R12, 0x2, RZ ;  /* 0x000000020c0c7824 */ /* 0x000fe200078e00ff */
[----:B------:R-:W-:Y:S01]  /*39e0*/  ISETP.GE.AND P1, PT, R40, R35, PT ;  /* 0x000000232800720c */ /* 0x000fe20003f26270 */
[C---:B------:R-:W-:Y:S01]  /*39f0*/  VIADD R21, R19.reuse, 0x80 ;  /* 0x0000008013157836 */ /* 0x040fe20000000000 */
[----:B------:R-:W-:Y:S01]  /*3a00*/  LOP3.LUT R31, R14, R13, R6, 0xfe, !PT ;  /* 0x0000000d0e1f7212 */ /* 0x000fe200078efe06 */
[----:B------:R-:W-:Y:S01]  /*3a10*/  VIADD R20, R19, 0xa0 ;  /* 0x000000a013147836 */ /* 0x000fe20000000000 */
[----:B------:R-:W-:Y:S01]  /*3a20*/  LOP3.LUT R12, R12, 0x2, R7, 0xe2, !PT ;  /* 0x000000020c0c7812 */ /* 0x000fe200078ee207 */
[----:B------:R-:W-:Y:S02]  /*3a30*/  IMAD.MOV.U32 R6, RZ, RZ, R4 ;  /* 0x000000ffff067224 */ /* 0x000fe400078e0004 */
[----:B------:R-:W-:Y:S01]  /*3a40*/  IMAD.MOV.U32 R7, RZ, RZ, R5 ;  /* 0x000000ffff077224 */ /* 0x000fe200078e0005 */
[----:B------:R-:W-:Y:S01]  /*3a50*/  LOP3.LUT R28, R28, R15, RZ, 0xfc, !PT ;  /* 0x0000000f1c1c7212 */ /* 0x000fe200078efcff */
[----:B------:R-:W-:-:S02]  /*3a60*/  IMAD.MOV.U32 R4, RZ, RZ, R9 ;  /* 0x000000ffff047224 */ /* 0x000fc400078e0009 */
[----:B------:R-:W-:Y:S01]  /*3a70*/  IMAD.MOV.U32 R5, RZ, RZ, R30 ;  /* 0x000000ffff057224 */ /* 0x000fe200078e001e */
[-C--:B------:R-:W-:Y:S01]  /*3a80*/  ISETP.GE.AND P0, PT, R21, R35.reuse, PT ;  /* 0x000000231500720c */ /* 0x080fe20003f06270 */
[----:B------:R-:W-:Y:S01]  /*3a90*/  IMAD.U32 R59, RZ, RZ, UR5 ;  /* 0x00000005ff3b7e24 */ /* 0x000fe2000f8e00ff */
[----:B------:R-:W-:Y:S01]  /*3aa0*/  ISETP.GE.AND P2, PT, R20, R35, PT ;  /* 0x000000231400720c */ /* 0x000fe20003f46270 */
[----:B------:R-:W-:Y:S01]  /*3ab0*/  ULDC.64 UR4, c[0x0][0x318] ;  /* 0x0000c60000047ab9 */ /* 0x000fe20000000a00 */
[----:B------:R-:W-:Y:S01]  /*3ac0*/  SEL R13, RZ, 0x4, P1 ;  /* 0x00000004ff0d7807 */ /* 0x000fe20000800000 */
[----:B------:R-:W-:Y:S01]  /*3ad0*/  STL.128 [R1+0x230], R4 ;  /* 0x0002300401007387 */ /* 0x000fe20000100c00 */
[----:B------:R-:W-:Y:S02]  /*3ae0*/  SEL R15, RZ, 0x20, P2 ;  /* 0x00000020ff0f7807 */ /* 0x000fe40001000000 */
[----:B------:R-:W-:Y:S01]  /*3af0*/  LOP3.LUT R9, R14, R12, R13, 0xfe, !PT ;  /* 0x0000000c0e097212 */ /* 0x000fe200078efe0d */
[----:B------:R2:W-:Y:S02]  /*3b00*/  STL.U8 [R1+0x81], R28 ;  /* 0x0000811c01007387 */ /* 0x0005e40000100000 */
[----:B--2---:R-:W-:Y:S01]  /*3b10*/  SEL R28, RZ, 0x10, P0 ;  /* 0x00000010ff1c7807 */ /* 0x004fe20000000000 */
[----:B0-----:R-:W-:Y:S01]  /*3b20*/  IMAD.WIDE.U32 R4, R225, R36, UR4 ;  /* 0x00000004e1047e25 */ /* 0x001fe2000f8e0024 */
[----:B------:R-:W-:Y:S05]  /*3b30*/  @!P6 WARPSYNC.ALL ;  /* 0x000000000000e948 */ /* 0x000fea0003800000 */
[----:B------:R-:W-:-:S02]  /*3b40*/  UIADD3 UR4, UP1, UR43, 0x218, URZ ;  /* 0x000002182b047890 */ /* 0x000fc4000ff3e03f */
[----:B------:R-:W-:Y:S01]  /*3b50*/  UIADD3 UR6, UP0, UR43, 0x228, URZ ;  /* 0x000002282b067890 */ /* 0x000fe2000ff1e03f */
[--C-:B------:R-:W-:Y:S01]  /*3b60*/  LOP3.LUT R12, R15, R9, R28.reuse, 0xfe, !PT ;  /* 0x000000090f0c7212 */ /* 0x100fe200078efe1c */
[----:B------:R-:W-:Y:S01]  /*3b70*/  IMAD R9, R225, R37, RZ ;  /* 0x00000025e1097224 */ /* 0x000fe200078e02ff */
[----:B------:R-:W-:Y:S01]  /*3b80*/  LOP3.LUT R14, R15, R31, R28, 0xfe, !PT ;  /* 0x0000001f0f0e7212 */ /* 0x000fe200078efe1c */
[----:B------:R-:W-:Y:S02]  /*3b90*/  UIADD3.X UR5, URZ, UR42, URZ, UP1, !UPT ;  /* 0x0000002a3f057290 */ /* 0x000fe40008ffe43f */
[----:B------:R-:W-:Y:S01]  /*3ba0*/  UIADD3.X UR7, URZ, UR42, URZ, UP0, !UPT ;  /* 0x0000002a3f077290 */ /* 0x000fe200087fe43f */
[----:B------:R-:W-:Y:S01]  /*3bb0*/  IMAD.IADD R5, R5, 0x1, R9 ;  /* 0x0000000105057824 */ /* 0x000fe200078e0209 */
[----:B------:R0:W-:Y:S01]  /*3bc0*/  STL.U8 [R1+0x250], R14 ;  /* 0x0002500e01007387 */ /* 0x0001e20000100000 */
[----:B------:R-:W-:Y:S01]  /*3bd0*/  IMAD.MOV.U32 R28, RZ, RZ, R34 ;  /* 0x000000ffff1c7224 */ /* 0x000fe200078e0022 */
[----:B------:R-:W2:Y:S01]  /*3be0*/  LDC.64 R30, c[0x0][0x418] ;  /* 0x00010600ff1e7b82 */ /* 0x000ea20000000a00 */
[----:B-----5:R-:W-:-:S02]  /*3bf0*/  IMAD.IADD R3, R63, 0x1, R3 ;  /* 0x000000013f037824 */ /* 0x020fc400078e0203 */
[----:B------:R-:W-:Y:S01]  /*3c00*/  IMAD.U32 R7, RZ, RZ, UR5 ;  /* 0x00000005ff077e24 */ /* 0x000fe2000f8e00ff */
[----:B------:R3:W-:Y:S01]  /*3c10*/  STL.64 [R1+0x1d0], R4 ;  /* 0x0001d00401007387 */ /* 0x0007e20000100a00 */
[----:B------:R-:W-:Y:S02]  /*3c20*/  IMAD.U32 R6, RZ, RZ, UR4 ;  /* 0x00000004ff067e24 */ /* 0x000fe4000f8e00ff */
[----:B0-----:R-:W-:Y:S01]  /*3c30*/  IMAD.U32 R14, RZ, RZ, UR7 ;  /* 0x00000007ff0e7e24 */ /* 0x001fe2000f8e00ff */
[----:B------:R-:W-:Y:S01]  /*3c40*/  UIADD3 UR4, UP2, UR43, 0x210, URZ ;  /* 0x000002102b047890 */ /* 0x000fe2000ff5e03f */
[----:B------:R-:W-:Y:S01]  /*3c50*/  IMAD.U32 R13, RZ, RZ, UR6 ;  /* 0x00000006ff0d7e24 */ /* 0x000fe2000f8e00ff */
[----:B------:R-:W-:Y:S01]  /*3c60*/  UIADD3 UR6, UP1, UR43, 0x248, URZ ;  /* 0x000002482b067890 */ /* 0x000fe2000ff3e03f */
[----:B------:R-:W-:Y:S01]  /*3c70*/  STL.64 [R1+0x188], RZ ;  /* 0x000188ff01007387 */ /* 0x000fe20000100a00 */
[----:B------:R-:W-:-:S03]  /*3c80*/  UIADD3.X UR5, URZ, UR42, URZ, UP2, !UPT ;  /* 0x0000002a3f057290 */ /* 0x000fc600097fe43f */
[----:B------:R-:W-:Y:S01]  /*3c90*/  STL.U8 [R1+0x1d8], R12 ;  /* 0x0001d80c01007387 */ /* 0x000fe20000100000 */
[----:B---3--:R-:W-:Y:S02]  /*3ca0*/  IMAD.MOV.U32 R5, RZ, RZ, R7 ;  /* 0x000000ffff057224 */ /* 0x008fe400078e0007 */
[----:B------:R-:W-:Y:S01]  /*3cb0*/  IMAD.MOV.U32 R7, RZ, RZ, R14 ;  /* 0x000000ffff077224 */ /* 0x000fe200078e000e */
[----:B------:R0:W-:Y:S01]  /*3cc0*/  STL.U8 [R1+0x1d9], R12 ;  /* 0x0001d90c01007387 */ /* 0x0001e20000100000 */
[----:B------:R-:W-:Y:S01]  /*3cd0*/  IMAD.MOV.U32 R4, RZ, RZ, R6 ;  /* 0x000000ffff047224 */ /* 0x000fe200078e0006 */
[----:B------:R-:W3:Y:S02]  /*3ce0*/  LDC.U8 R14, c[0x0][0x410] ;  /* 0x00010400ff0e7b82 */ /* 0x000ee40000000000 */
[----:B------:R-:W-:Y:S01]  /*3cf0*/  STL.64 [R1+0x1b0], RZ ;  /* 0x0001b0ff01007387 */ /* 0x000fe20000100a00 */
[----:B------:R-:W-:Y:S01]  /*3d00*/  IMAD.MOV.U32 R6, RZ, RZ, R13 ;  /* 0x000000ffff067224 */ /* 0x000fe200078e000d */
[----:B------:R-:W-:-:S02]  /*3d10*/  UIADD3.X UR7, URZ, UR42, URZ, UP1, !UPT ;  /* 0x0000002a3f077290 */ /* 0x000fc40008ffe43f */
[----:B------:R4:W-:Y:S01]  /*3d20*/  STL.64 [R1+0x188], R34 ;  /* 0x0001882201007387 */ /* 0x0009e20000100a00 */
[----:B0-----:R-:W-:-:S03]  /*3d30*/  IADD3 R12, P0, R3, R32, RZ ;  /* 0x00000020030c7210 */ /* 0x001fc60007f1e0ff */
[----:B-1----:R-:W-:Y:S01]  /*3d40*/  STL.64 [R1+0x1b0], R28 ;  /* 0x0001b01c01007387 */ /* 0x002fe20000100a00 */
[----:B------:R-:W0:Y:S03]  /*3d50*/  LDC R32, c[0x0][0x2fc] ;  /* 0x0000bf00ff207b82 */ /* 0x000e260000000800 */
[----:B------:R1:W-:Y:S05]  /*3d60*/  STL [R1+0x228], R0 ;  /* 0x0002280001007387 */ /* 0x0003ea0000100800 */
[----:B----4-:R-:W4:Y:S01]  /*3d70*/  LDC R34, c[0x0][0x424] ;  /* 0x00010900ff227b82 */ /* 0x010f220000000800 */
[----:B------:R5:W-:Y:S01]  /*3d80*/  STL.128 [R1+0x270], R4 ;  /* 0x0002700401007387 */ /* 0x000be20000100c00 */
[----:B-1----:R-:W-:-:S06]  /*3d90*/  IMAD.U32 R0, RZ, RZ, UR43 ;  /* 0x0000002bff007e24 */ /* 0x002fcc000f8e00ff */
[----:B------:R-:W1:Y:S01]  /*3da0*/  LDC.64 R28, c[0x0][0x408] ;  /* 0x00010200ff1c7b82 */ /* 0x000e620000000a00 */
[----:B------:R-:W-:Y:S01]  /*3db0*/  IMAD.X R13, RZ, RZ, R33, P0 ;  /* 0x000000ffff0d7224 */ /* 0x000fe200000e0621 */
[----:B------:R-:W-:Y:S01]  /*3dc0*/  IADD3 R0, P0, R0, 0x40, RZ ;  /* 0x0000004000007810 */ /* 0x000fe20007f1e0ff */
[----:B-----5:R-:W-:Y:S02]  /*3dd0*/  IMAD.U32 R4, RZ, RZ, UR4 ;  /* 0x00000004ff047e24 */ /* 0x020fe4000f8e00ff */
[----:B------:R-:W-:Y:S02]  /*3de0*/  IMAD.U32 R6, RZ, RZ, UR6 ;  /* 0x00000006ff067e24 */ /* 0x000fe4000f8e00ff */
[----:B------:R-:W-:Y:S02]  /*3df0*/  IMAD.U32 R5, RZ, RZ, UR5 ;  /* 0x00000005ff057e24 */ /* 0x000fe4000f8e00ff */
[----:B------:R-:W-:Y:S01]  /*3e00*/  IMAD.U32 R7, RZ, RZ, UR7 ;  /* 0x00000007ff077e24 */ /* 0x000fe2000f8e00ff */
[----:B------:R-:W-:Y:S01]  /*3e10*/  UIADD3 UR8, UP0, UR43, 0x250, URZ ;  /* 0x000002502b087890 */ /* 0x000fe2000ff1e03f */
[----:B------:R-:W-:-:S02]  /*3e20*/  IMAD.X R15, RZ, RZ, UR42, P0 ;  /* 0x0000002aff0f7e24 */ /* 0x000fc400080e06ff */
[--C-:B------:R-:W-:Y:S01]  /*3e30*/  IMAD.MOV.U32 R230, RZ, RZ, R228.reuse ;  /* 0x000000ffffe67224 */ /* 0x100fe200078e00e4 */
[----:B------:R5:W-:Y:S01]  /*3e40*/  STL.128 [R1+0x280], R4 ;  /* 0x0002800401007387 */ /* 0x000be20000100c00 */
[----:B------:R-:W-:Y:S01]  /*3e50*/  LOP3.LUT P0, RZ, R62, 0x2, RZ, 0xc0, !PT ;  /* 0x000000023eff7812 */ /* 0x000fe2000780c0ff */
[----:B------:R-:W-:Y:S01]  /*3e60*/  IMAD.MOV.U32 R231, RZ, RZ, R228 ;  /* 0x000000ffffe77224 */ /* 0x000fe200078e00e4 */
[----:B------:R-:W-:Y:S01]  /*3e70*/  UIADD3.X UR9, URZ, UR42, URZ, UP0, !UPT ;  /* 0x0000002a3f097290 */ /* 0x000fe200087fe43f */
[----:B------:R-:W-:Y:S01]  /*3e80*/  STL [R1+0x190], RZ ;  /* 0x000190ff01007387 */ /* 0x000fe20000100800 */
[----:B------:R-:W-:Y:S01]  /*3e90*/  ULDC.64 UR4, c[0x0][0x338] ;  /* 0x0000ce0000047ab9 */ /* 0x000fe20000000a00 */
[----:B-----5:R-:W-:Y:S02]  /*3ea0*/  IMAD.MOV.U32 R6, RZ, RZ, R0 ;  /* 0x000000ffff067224 */ /* 0x020fe400078e0000 */
[----:B------:R-:W-:Y:S01]  /*3eb0*/  IMAD.MOV.U32 R0, RZ, RZ, 0x20 ;  /* 0x00000020ff007424 */ /* 0x000fe200078e00ff */
[----:B------:R-:W-:Y:S04]  /*3ec0*/  STL [R1+0x1b8], RZ ;  /* 0x0001b8ff01007387 */ /* 0x000fe80000100800 */
[----:B------:R-:W-:Y:S01]  /*3ed0*/  SEL R0, R0, 0xffffffe0, !P0 ;  /* 0xffffffe000007807 */ /* 0x000fe20004000000 */
[----:B------:R-:W-:Y:S01]  /*3ee0*/  STL [R1+0x60], R229 ;  /* 0x000060e501007387 */ /* 0x000fe20000100800 */
[----:B------:R-:W-:-:S03]  /*3ef0*/  IMAD.U32 R33, RZ, RZ, UR8 ;  /* 0x00000008ff217e24 */ /* 0x000fc6000f8e00ff */
[----:B------:R-:W-:Y:S04]  /*3f00*/  STL.64 [R1+0x158], R228 ;  /* 0x000158e401007387 */ /* 0x000fe80000100a00 */
[----:B------:R-:W-:Y:S04]  /*3f10*/  STL.128 [R1+0x70], R228 ;  /* 0x000070e401007387 */ /* 0x000fe80000100c00 */
[----:B------:R-:W-:Y:S04]  /*3f20*/  STL.64 [R1+0x180], R50 ;  /* 0x0001803201007387 */ /* 0x000fe80000100a00 */
[----:B------:R-:W-:Y:S04]  /*3f30*/  STL.64 [R1+0x88], R44 ;  /* 0x0000882c01007387 */ /* 0x000fe80000100a00 */
[----:B------:R-:W-:Y:S04]  /*3f40*/  STL.64 [R1+0xa0], R44 ;  /* 0x0000a02c01007387 */ /* 0x000fe80000100a00 */
[----:B------:R5:W-:Y:S04]  /*3f50*/  STL.64 [R1+0x240], R10 ;  /* 0x0002400a01007387 */ /* 0x000be80000100a00 */
[----:B------:R-:W-:Y:S04]  /*3f60*/  STL.64 [R1+0x220], R12 ;  /* 0x0002200c01007387 */ /* 0x000fe80000100a00 */
[----:B-1----:R-:W-:Y:S04]  /*3f70*/  STL.64 [R1+0xa8], R28 ;  /* 0x0000a81c01007387 */ /* 0x002fe80000100a00 */
[----:B--2---:R-:W-:Y:S01]  /*3f80*/  STL.64 [R1+0x168], R30 ;  /* 0x0001681e01007387 */ /* 0x004fe20000100a00 */
[----:B-----5:R-:W-:-:S03]  /*3f90*/  IMAD.WIDE.U32 R10, R225, R36, R38 ;  /* 0x00000024e10a7225 */ /* 0x020fc600078e0026 */
[----:B---3--:R-:W-:Y:S01]  /*3fa0*/  STL.U8 [R1+0x6a], R14 ;  /* 0x00006a0e01007387 */ /* 0x008fe20000100000 */
[----:B------:R-:W-:-:S03]  /*3fb0*/  IMAD.U32 R36, RZ, RZ, UR9 ;  /* 0x00000009ff247e24 */ /* 0x000fc6000f8e00ff */
[----:B----4-:R-:W-:Y:S04]  /*3fc0*/  STL [R1+0x178], R34 ;  /* 0x0001782201007387 */ /* 0x010fe80000100800 */
[----:B0-----:R-:W-:Y:S04]  /*3fd0*/  STL [R1+0x190], R32 ;  /* 0x0001902001007387 */ /* 0x001fe80000100800 */
[----:B------:R-:W-:Y:S04]  /*3fe0*/  STL [R1+0x1b8], R32 ;  /* 0x0001b82001007387 */ /* 0x000fe80000100800 */
[----:B------:R-:W-:Y:S04]  /*3ff0*/  STL.128 [R1+0x1e0], RZ ;  /* 0x0001e0ff01007387 */ /* 0x000fe80000100c00 */
[----:B------:R-:W-:Y:S04]  /*4000*/  STL.64 [R1+0x1f0], RZ ;  /* 0x0001f0ff01007387 */ /* 0x000fe80000100a00 */
[----:B------:R-:W-:Y:S04]  /*4010*/  STL.64 [R1+0x1f8], RZ ;  /* 0x0001f8ff01007387 */ /* 0x000fe80000100a00 */
[----:B------:R-:W-:Y:S04]  /*4020*/  STL [R1+0x160], R42 ;  /* 0x0001602a01007387 */ /* 0x000fe80000100800 */
[----:B------:R-:W-:Y:S04]  /*4030*/  STL.64 [R1+0x248], R18 ;  /* 0x0002481201007387 */ /* 0x000fe80000100a00 */
[----:B------:R-:W-:Y:S04]  /*4040*/  STL [R1+0x170], R228 ;  /* 0x000170e401007387 */ /* 0x000fe80000100800 */
[----:B------:R-:W-:Y:S01]  /*4050*/  STL [R1+0x218], R0 ;  /* 0x0002180001007387 */ /* 0x000fe20000100800 */
[----:B------:R-:W-:-:S02]  /*4060*/  IMAD.MOV.U32 R7, RZ, RZ, R15 ;  /* 0x000000ffff077224 */ /* 0x000fc400078e000f */
[----:B------:R-:W-:Y:S02]  /*4070*/  IMAD.MOV.U32 R4, RZ, RZ, R33 ;  /* 0x000000ffff047224 */ /* 0x000fe400078e0021 */
[----:B------:R-:W-:Y:S02]  /*4080*/  IMAD.MOV.U32 R5, RZ, RZ, R36 ;  /* 0x000000ffff057224 */ /* 0x000fe400078e0024 */
[----:B------:R-:W-:-:S03]  /*4090*/  IMAD.IADD R11, R9, 0x1, R11 ;  /* 0x00000001090b7824 */ /* 0x000fc600078e020b */
[----:B------:R0:W-:Y:S01]  /*40a0*/  STL.128 [R1+0x290], R4 ;  /* 0x0002900401007387 */ /* 0x0001e20000100c00 */
[----:B------:R-:W-:Y:S02]  /*40b0*/  VIADD R88, R61, 0x8 ;  /* 0x000000083d587836 */ /* 0x000fe40000000000 */
[----:B0-----:R-:W-:Y:S01]  /*40c0*/  IMAD R7, R55, UR4, RZ ;  /* 0x0000000437077c24 */ /* 0x001fe2000f8e02ff */
[----:B------:R-:W-:Y:S01]  /*40d0*/  @!P6 BAR.SYNC.DEFER_BLOCKING 0x9, 0x100 ;  /* 0x024400000000eb1d */ /* 0x000fe20000010000 */
[----:B------:R-:W-:Y:S01]  /*40e0*/  IADD3 R6, P0, R18, R42, RZ ;  /* 0x0000002a12067210 */ /* 0x000fe20007f1e0ff */
[----:B------:R-:W-:-:S04]  /*40f0*/  IMAD.WIDE.U32 R4, R56, UR4, R10 ;  /* 0x0000000438047c25 */ /* 0x000fc8000f8e000a */
[----:B------:R-:W-:Y:S02]  /*4100*/  IMAD R9, R56, UR5, R7 ;  /* 0x0000000538097c24 */ /* 0x000fe4000f8e0207 */
[----:B------:R-:W-:Y:S02]  /*4110*/  IMAD.U32 R10, RZ, RZ, UR43 ;  /* 0x0000002bff0a7e24 */ /* 0x000fe4000f8e00ff */
[----:B------:R-:W-:Y:S02]  /*4120*/  IMAD.X R7, R54, 0x1, R43, P0 ;  /* 0x0000000136077824 */ /* 0x000fe400000e062b */
[----:B------:R-:W-:Y:S02]  /*4130*/  VIADD R11, R18, 0x80 ;  /* 0x00000080120b7836 */ /* 0x000fe40000000000 */
[----:B------:R-:W-:Y:S02]  /*4140*/  VIADD R10, R10, 0x258 ;  /* 0x000002580a0a7836 */ /* 0x000fe40000000000 */
[----:B------:R-:W-:-:S07]  /*4150*/  IMAD.IADD R9, R5, 0x1, R9 ;  /* 0x0000000105097824 */ /* 0x000fce00078e0209 */
.L_x_4516:
[----:B------:R-:W-:Y:S01]  /*4160*/  VIADD R25, R25, 0xffffffff ;  /* 0xffffffff19197836 */ /* 0x000fe20000000000 */
[----:B------:R-:W-:Y:S05]  /*4170*/  YIELD ;  /* 0x0000000000007946 */ /* 0x000fea0003800000 */
[----:B------:R-:W-:Y:S01]  /*4180*/  IMAD.U32 R83, RZ, RZ, UR43 ;  /* 0x0000002bff537e24 */ /* 0x000fe2000f8e00ff */
[----:B------:R-:W-:Y:S01]  /*4190*/  BSSY B1, `(.L_x_4508) ;  /* 0x0000005000017945 */ /* 0x000fe20003800000 */
[----:B------:R-:W-:Y:S02]  /*41a0*/  ISETP.GT.AND P0, PT, R25, R26, PT ;  /* 0x0000001a1900720c */ /* 0x000fe40003f04270 */
[----:B------:R-:W-:Y:S01]  /*41b0*/  VIADD R83, R83, 0x2b8 ;  /* 0x000002b853537836 */ /* 0x000fe20000000000 */
[----:B0-----:R-:W-:-:S10]  /*41c0*/  MOV R89, 0x41e0 ;  /* 0x000041e000597802 */ /* 0x001fd40000000f00 */
[----:B------:R-:W-:Y:S05]  /*41d0*/  CALL.REL.NOINC `($_ZN7cutlass13device_kernelIN5flash11enable_sm90INS1_16FlashAttnFwdSm90INS1_25CollectiveMainloopFwdSm90ILi2EN4cute5tupleIJNS5_1CILi1EEES8_S8_EEENS6_IJNS7_ILi128EEENS7_ILi160EEENS7_ILi192EEEEEELi192ENS_12float_e4m3_tEfNS_4arch4Sm90ELb0ELb1ELb0ELb1ELb0ELb1ELb0ELb1ELb1ELb1ELb1ELb0EEENS1_21CollectiveEpilogueFwdINS6_IJSA_SC_SB_EEES9_NS_10bfloat16_tESG_Li256ELb1ELb1ELb1ELb1EEENS1_36VarlenDynamicPersistentTileSchedulerILi128ELi160ELi256ELi128ELb1ELb1ELb1ELb1ELb0ELb1EEEEEEEEEvNT_6ParamsE$_ZZN5flash25CollectiveMainloopFwdSm90ILi2EN4cute5tupleIJNS1_1CILi1EEES4_S4_EEENS2_IJNS3_ILi128EEENS3_ILi160EEENS3_ILi192EEEEEELi192EN7cutlass12float_e4m3_tEfNSA_4arch4Sm90ELb0ELb1ELb0ELb1ELb0ELb1ELb0ELb1ELb1ELb1ELb1ELb0EE12store_kv_newINS_16FlashAttnFwdSm90ISE_NS_21CollectiveEpilogueFwdINS2_IJS6_S8_S7_EEES5_NSA_10bfloat16_tESD_Li256ELb1ELb1ELb1ELb1EEENS_36VarlenDynamicPersistentTileSchedulerILi128ELi160ELi256ELi128ELb1ELb1ELb1ELb1ELb0ELb1EEEE13SharedStorageEEEbRKNSE_6ParamsENSA_25PipelineTmaAsyncNoClusterILi2ENSA_16PipelineTmaAsyncILi2EEEEESV_RNSA_13PipelineStateILj2EEEiRT_RKNS_16SeqlenInfoQKNewKILb1ELb1EEENS2_IJiiiiEEEENKUliRKT_E_clISX_EEDaiS18_) ;  /* 0x000002a800447944 */ /* 0x000fea0003c00000 */
[----:B------:R-:W-:Y:S05]  /*41e0*/  BSYNC B1 ;  /* 0x0000000000017941 */ /* 0x000fea0003800000 */
.L_x_4508:
[----:B------:R0:W5:Y:S01]  /*41f0*/  LDL.64 R44, [R1+0x2b8] ;  /* 0x0002b800012c7983 */ /* 0x0001620000100a00 */
[----:B------:R-:W-:-:S04]  /*4200*/  ULOP3.LUT UR4, UR36, 0x1, URZ, 0xfc, !UPT ;  /* 0x0000000124047892 */ /* 0x000fc8000f8efc3f */
[----:B------:R-:W-:-:S06]  /*4210*/  UISETP.NE.AND UP0, UPT, UR4, 0x3, UPT ;  /* 0x000000030400788c */ /* 0x000fcc000bf05270 */
[----:B------:R-:W-:-:S13]  /*4220*/  PLOP3.LUT P1, PT, PT, PT, UP0, 0x80, 0x0 ;  /* 0x000000000000781c */ /* 0x000fda0003f2f008 */
[----:B0-----:R-:W-:Y:S05]  /*4230*/  @!P1 BRA `(.L_x_4509) ;  /* 0x0000000000049947 */ /* 0x001fea0003800000 */
[----:B------:R-:W-:Y:S01]  /*4240*/  BPT.TRAP 0x1 ;  /* 0x000000040000795c */ /* 0x000fe20000300000 */
.L_x_4509:
[----:B-----5:R-:W-:Y:S01]  /*4250*/  LEA R54, R44, UR38, 0x3 ;  /* 0x000000262c367c11 */ /* 0x020fe2000f8e18ff */
[----:B------:R-:W-:Y:S01]  /*4260*/  BSSY B0, `(.L_x_4510) ;  /* 0x0000004000007945 */ /* 0x000fe20003800000 */
[----:B------:R-:W-:-:S04]  /*4270*/  SHF.L.U32 R13, R45, 0x1f, RZ ;  /* 0x0000001f2d0d7819 */ /* 0x000fc800000006ff */
[----:B------:R-:W0:Y:S02]  /*4280*/  SYNCS.PHASECHK.TRANS64.TRYWAIT P1, [R54+URZ+0x334b0], R13 ;  /* 0x0334b00d360075a7 */ /* 0x000e24000802017f */
[----:B0-----:R-:W-:Y:S05]  /*4290*/  @!P1 BRA `(.L_x_4511) ;  /* 0x0000028400a09947 */ /* 0x001fea0003800000 */
.L_x_4813:
[----:B------:R-:W-:Y:S05]  /*42a0*/  BSYNC B0 ;  /* 0x0000000000007941 */ /* 0x000fea0003800000 */
.L_x_4510:
[----:B------:R-:W2:Y:S01]  /*42b0*/  LDL R12, [R1+0x60] ;  /* 0x00006000010c7983 */ /* 0x000ea20000100800 */
[----:B0-----:R-:W-:Y:S01]  /*42c0*/  IMAD R13, R44, 0x7800, R3 ;  /* 0x000078002c0d7824 */ /* 0x001fe200078e0203 */
[----:B------:R-:W-:Y:S01]  /*42d0*/  BSSY B0, `(.L_x_4512) ;  /* 0x0000021000007945 */ /* 0x000fe20003800000 */
[----:B------:R-:W-:-:S03]  /*42e0*/  IMAD.WIDE R50, R25, 0xa0, R6 ;  /* 0x000000a019327825 */ /* 0x000fc600078e0206 */
[C---:B------:R-:W-:Y:S01]  /*42f0*/  IADD3 R47, R13.reuse, UR38, R0 ;  /* 0x000000260d2f7c10 */ /* 0x040fe2000fffe000 */
[----:B------:R-:W-:Y:S02]  /*4300*/  VIADD R46, R13, UR38 ;  /* 0x000000260d2e7c36 */ /* 0x000fe40008000000 */
[----:B--2---:R-:W-:-:S05]  /*4310*/  IMAD R12, R25, -0xa0, R12 ;  /* 0xffffff60190c7824 */ /* 0x004fca00078e020c */
[----:B------:R-:W-:-:S04]  /*4320*/  VIMNMX R48, R12, 0xa0, PT ;  /* 0x000000a00c307848 */ /* 0x000fc80003fe0100 */
[----:B------:R-:W-:-:S13]  /*4330*/  ISETP.GE.AND P1, PT, R18, R48, PT ;  /* 0x000000301200720c */ /* 0x000fda0003f26270 */
[----:B------:R-:W-:Y:S05]  /*4340*/  @P1 BRA `(.L_x_4513) ;  /* 0x0000000000641947 */ /* 0x000fea0003800000 */
[----:B------:R-:W-:Y:S01]  /*4350*/  ISETP.GE.AND P3, PT, R19, UR44, PT ;  /* 0x0000002c13007c0c */ /* 0x000fe2000bf66270 */
[----:B------:R-:W-:Y:S01]  /*4360*/  IMAD.MOV.U32 R28, RZ, RZ, R4 ;  /* 0x000000ffff1c7224 */ /* 0x000fe200078e0004 */
[----:B------:R-:W-:Y:S01]  /*4370*/  ISETP.GE.AND P2, PT, R8, UR44, PT ;  /* 0x0000002c08007c0c */ /* 0x000fe2000bf46270 */
[----:B------:R-:W-:Y:S01]  /*4380*/  IMAD.MOV.U32 R29, RZ, RZ, R9 ;  /* 0x000000ffff1d7224 */ /* 0x000fe200078e0009 */
[----:B------:R-:W-:Y:S01]  /*4390*/  ISETP.GE.AND P4, PT, R21, UR44, PT ;  /* 0x0000002c15007c0c */ /* 0x000fe2000bf86270 */
[----:B------:R-:W-:Y:S01]  /*43a0*/  IMAD R31, R51, UR40, RZ ;  /* 0x00000028331f7c24 */ /* 0x000fe2000f8e02ff */
[----:B------:R-:W-:Y:S01]  /*43b0*/  ISETP.GE.AND P5, PT, R20, UR44, PT ;  /* 0x0000002c14007c0c */ /* 0x000fe2000bfa6270 */
[----:B------:R-:W-:-:S04]  /*43c0*/  IMAD.WIDE.U32 R28, R50, UR40, R28 ;  /* 0x00000028321c7c25 */ /* 0x000fc8000f8e001c */
[----:B------:R-:W-:Y:S01]  /*43d0*/  IMAD R31, R50, UR41, R31 ;  /* 0x00000029321f7c24 */ /* 0x000fe2000f8e021f */
[----:B------:R-:W-:Y:S01]  /*43e0*/  IADD3 R52, P1, R28, UR52, RZ ;  /* 0x000000341c347c10 */ /* 0x000fe2000ff3e0ff */
[----:B------:R-:W0:Y:S03]  /*43f0*/  @!P3 LDS.128 R12, [R46+0xf200] ;  /* 0x00f200002e0cb984 */ /* 0x000e260000000c00 */
[----:B------:R-:W-:Y:S01]  /*4400*/  IADD3.X R53, R29, UR53, R31, P1, !PT ;  /* 0x000000351d357c10 */ /* 0x000fe20008ffe41f */
[----:B------:R-:W1:Y:S01]  /*4410*/  @!P4 LDS.128 R36, [R46+0x14200] ;  /* 0x014200002e24c984 */ /* 0x000e620000000c00 */
[----:B------:R-:W-:-:S03]  /*4420*/  ISETP.GE.AND P1, PT, R80, UR44, PT ;  /* 0x0000002c50007c0c */ /* 0x000fc6000bf26270 */
[----:B------:R-:W2:Y:S10]  /*4430*/  @!P5 LDS.128 R40, [R47+0x14200] ;  /* 0x014200002f28d984 */ /* 0x000eb40000000c00 */
[----:B------:R-:W3:Y:S04]  /*4440*/  @!P1 LDS.128 R28, [R46+0x11a00] ;  /* 0x011a00002e1c9984 */ /* 0x000ee80000000c00 */
[----:B0-----:R-:W-:Y:S01]  /*4450*/  @!P3 STG.E.128 desc[UR50][R52.64], R12 ;  /* 0x0000000c3400b986 */ /* 0x001fe2000c101d32 */
[----:B------:R-:W-:-:S03]  /*4460*/  ISETP.GE.AND P3, PT, R81, UR44, PT ;  /* 0x0000002c51007c0c */ /* 0x000fc6000bf66270 */
[----:B------:R-:W0:Y:S04]  /*4470*/  @!P2 LDS.128 R12, [R47+0xf200] ;  /* 0x00f200002f0ca984 */ /* 0x000e280000000c00 */
[----:B-1----:R-:W-:Y:S04]  /*4480*/  @!P4 STG.E.128 desc[UR50][R52.64+0x80], R36 ;  /* 0x000080243400c986 */ /* 0x002fe8000c101d32 */
[----:B--2---:R-:W-:Y:S04]  /*4490*/  @!P5 STG.E.128 desc[UR50][R52.64+0xa0], R40 ;  /* 0x0000a0283400d986 */ /* 0x004fe8000c101d32 */
[----:B------:R-:W1:Y:S04]  /*44a0*/  @!P3 LDS.128 R32, [R47+0x11a00] ;  /* 0x011a00002f20b984 */ /* 0x000e680000000c00 */
[----:B---3--:R2:W-:Y:S04]  /*44b0*/  @!P1 STG.E.128 desc[UR50][R52.64+0x40], R28 ;  /* 0x0000401c34009986 */ /* 0x0085e8000c101d32 */
[----:B0-----:R2:W-:Y:S04]  /*44c0*/  @!P2 STG.E.128 desc[UR50][R52.64+0x20], R12 ;  /* 0x0000200c3400a986 */ /* 0x0015e8000c101d32 */
[----:B-1----:R2:W-:Y:S02]  /*44d0*/  @!P3 STG.E.128 desc[UR50][R52.64+0x60], R32 ;  /* 0x000060203400b986 */ /* 0x0025e4000c101d32 */
.L_x_4513:
[----:B------:R-:W-:Y:S05]  /*44e0*/  BSYNC B0 ;  /* 0x0000000000007941 */ /* 0x000fea0003800000 */
.L_x_4512:
[----:B------:R-:W-:Y:S01]  /*44f0*/  ISETP.GE.AND P1, PT, R11, R48, PT ;  /* 0x000000300b00720c */ /* 0x000fe20003f26270 */
[----:B------:R-:W-:-:S12]  /*4500*/  BSSY B0, `(.L_x_4514) ;  /* 0x000001d000007945 */ /* 0x000fd80003800000 */
[----:B------:R-:W-:Y:S05]  /*4510*/  @P1 BRA `(.L_x_4515) ;  /* 0x00000000006c1947 */ /* 0x000fea0003800000 */
[----:B------:R-:W-:Y:S01]  /*4520*/  ISETP.GE.AND P3, PT, R19, UR44, PT ;  /* 0x0000002c13007c0c */ /* 0x000fe2000bf66270 */
[----:B--2---:R-:W-:Y:S01]  /*4530*/  IMAD.MOV.U32 R28, RZ, RZ, R4 ;  /* 0x000000ffff1c7224 */ /* 0x004fe200078e0004 */
[----:B------:R-:W-:Y:S01]  /*4540*/  IADD3 R31, P1, R50, 0x80, RZ ;  /* 0x00000080321f7810 */ /* 0x000fe20007f3e0ff */
[----:B------:R-:W-:Y:S01]  /*4550*/  IMAD.MOV.U32 R29, RZ, RZ, R9 ;  /* 0x000000ffff1d7224 */ /* 0x000fe200078e0009 */
[----:B------:R-:W-:Y:S02]  /*4560*/  ISETP.GE.AND P2, PT, R80, UR44, PT ;  /* 0x0000002c50007c0c */ /* 0x000fe4000bf46270 */
[----:B------:R-:W-:Y:S01]  /*4570*/  ISETP.GE.AND P4, PT, R81, UR44, PT ;  /* 0x0000002c51007c0c */ /* 0x000fe2000bf86270 */
[----:B------:R-:W-:Y:S01]  /*4580*/  IMAD.X R50, RZ, RZ, R51, P1 ;  /* 0x000000ffff327224 */ /* 0x000fe200008e0633 */
[----:B------:R-:W-:Y:S01]  /*4590*/  ISETP.GE.AND P5, PT, R20, UR44, PT ;  /* 0x0000002c14007c0c */ /* 0x000fe2000bfa6270 */
[----:B------:R-:W-:-:S04]  /*45a0*/  IMAD.WIDE.U32 R28, R31, UR40, R28 ;  /* 0x000000281f1c7c25 */ /* 0x000fc8000f8e001c */
[----:B------:R-:W0:Y:S01]  /*45b0*/  @!P3 LDS.128 R12, [R46+0x11200] ;  /* 0x011200002e0cb984 */ /* 0x000e220000000c00 */
[----:B------:R-:W-:Y:S01]  /*45c0*/  IMAD R50, R50, UR40, RZ ;  /* 0x0000002832327c24 */ /* 0x000fe2000f8e02ff */
[----:B------:R-:W-:-:S03]  /*45d0*/  IADD3 R48, P1, R28, UR52, RZ ;  /* 0x000000341c307c10 */ /* 0x000fc6000ff3e0ff */
[----:B------:R-:W-:Y:S01]  /*45e0*/  IMAD R31, R31, UR41, R50 ;  /* 0x000000291f1f7c24 */ /* 0x000fe2000f8e0232 */
[----:B------:R-:W1:Y:S04]  /*45f0*/  @!P4 LDS.128 R36, [R47+0x13a00] ;  /* 0x013a00002f24c984 */ /* 0x000e680000000c00 */
[----:B------:R-:W-:Y:S01]  /*4600*/  IADD3.X R49, R29, UR53, R31, P1, !PT ;  /* 0x000000351d317c10 */ /* 0x000fe20008ffe41f */
[----:B------:R-:W2:Y:S01]  /*4610*/  @!P5 LDS.128 R40, [R47+0x16200] ;  /* 0x016200002f28d984 */ /* 0x000ea20000000c00 */
[----:B------:R-:W-:-:S13]  /*4620*/  ISETP.GE.AND P1, PT, R21, UR44, PT ;  /* 0x0000002c15007c0c */ /* 0x000fda000bf26270 */
        /* <DEDUP_REMOVED lines=10> */
.L_x_4515:
[----:B------:R-:W-:Y:S05]  /*46d0*/  BSYNC B0 ;  /* 0x0000000000007941 */ /* 0x000fea0003800000 */
.L_x_4514:
[----:B--23--:R-:W0:Y:S01]  /*46e0*/  S2R R12, SR_TID.X ;  /* 0x00000000000c7919 */ /* 0x00ce220000002100 */
[----:B------:R-:W-:Y:S01]  /*46f0*/  @!PT LDS RZ, [RZ] ;  /* 0x00000000fffff984 */ /* 0x000fe20000000800 */
[----:B------:R-:W-:Y:S01]  /*4700*/  @!PT LDS RZ, [RZ] ;  /* 0x00000000fffff984 */ /* 0x000fe20000000800 */
[----:B------:R-:W-:Y:S01]  /*4710*/  @!PT LDS RZ, [RZ] ;  /* 0x00000000fffff984 */ /* 0x000fe20000000800 */
[----:B------:R-:W-:Y:S01]  /*4720*/  @!PT LDS RZ, [RZ] ;  /* 0x00000000fffff984 */ /* 0x000fe20000000800 */
[----:B------:R1:W-:Y:S06]  /*4730*/  MEMBAR.ALL.CTA ;  /* 0x0000000000007992 */ /* 0x0003ec0000008000 */
[----:B-1----:R-:W1:Y:S01]  /*4740*/  FENCE.VIEW.ASYNC.S ;  /* 0x00000000000073c6 */ /* 0x002e620000000000 */
[----:B------:R-:W-:Y:S05]  /*4750*/  WARPSYNC.ALL ;  /* 0x0000000000007948 */ /* 0x000fea0003800000 */
[----:B0-----:R-:W-:Y:S01]  /*4760*/  LOP3.LUT R12, R12, 0x7f, RZ, 0xc0, !PT ;  /* 0x0000007f0c0c7812 */ /* 0x001fe200078ec0ff */
[----:B-1----:R0:W-:Y:S03]  /*4770*/  BAR.SYNC.DEFER_BLOCKING R88, 0x80 ;  /* 0x000200580000751d */ /* 0x0021e60000010000 */
[----:B------:R-:W-:-:S13]  /*4780*/  ISETP.NE.AND P1, PT, R12, RZ, PT ;  /* 0x000000ff0c00720c */ /* 0x000fda0003f25270 */
[----:B------:R-:W-:-:S05]  /*4790*/  @!P1 VIADD R54, R54, 0x334c0 ;  /* 0x000334c036369836 */ /* 0x000fca0000000000 */
[----:B------:R-:W-:-:S04]  /*47a0*/  @!P1 PRMT R54, RZ, 0x654, R54 ;  /* 0x00000654ff369816 */ /* 0x000fc80000000036 */
[----:B------:R0:W-:Y:S01]  /*47b0*/  @!P1 SYNCS.ARRIVE.TRANS64.RED.A1T0 RZ, [R54+URZ], RZ ;  /* 0x000000ff36ff99a7 */ /* 0x0001e2000810043f */
[----:B------:R-:W2:Y:S01]  /*47c0*/  LDL R12, [R1+0x2c0] ;  /* 0x0002c000010c7983 */ /* 0x000ea20000100800 */
[----:B------:R-:W-:Y:S02]  /*47d0*/  VIADD R44, R44, 0x1 ;  /* 0x000000012c2c7836 */ /* 0x000fe40000000000 */
[----:B------:R-:W-:-:S03]  /*47e0*/  IMAD.MOV.U32 R14, RZ, RZ, RZ ;  /* 0x000000ffff0e7224 */ /* 0x000fc600078e00ff */
[----:B------:R-:W-:Y:S01]  /*47f0*/  ISETP.NE.AND P1, PT, R44, 0x2, PT ;  /* 0x000000022c00780c */ /* 0x000fe20003f25270 */
[----:B------:R0:W-:-:S12]  /*4800*/  STL [R1+0x2b8], R44 ;  /* 0x0002b82c01007387 */ /* 0x0001d80000100800 */
[----:B------:R-:W-:-:S05]  /*4810*/  @!P1 LOP3.LUT R15, R45, 0x1, RZ, 0x3c, !PT ;  /* 0x000000012d0f9812 */ /* 0x000fca00078e3cff */
[----:B------:R0:W-:Y:S01]  /*4820*/  @!P1 STL.64 [R1+0x2b8], R14 ;  /* 0x0002b80e01009387 */ /* 0x0001e20000100a00 */
[----:B--2---:R-:W-:-:S05]  /*4830*/  VIADD R12, R12, 0x1 ;  /* 0x000000010c0c7836 */ /* 0x004fca0000000000 */
[----:B------:R0:W-:Y:S01]  /*4840*/  STL [R1+0x2c0], R12 ;  /* 0x0002c00c01007387 */ /* 0x0001e20000100800 */
[----:B------:R-:W-:Y:S05]  /*4850*/  @P0 BRA `(.L_x_4516) ;  /* 0xfffffff800400947 */ /* 0x000fea000383ffff */
[----:B------:R-:W1:Y:S01]  /*4860*/  S2R R13, SR_TID.X ;  /* 0x00000000000d7919 */ /* 0x000e620000002100 */
[----:B------:R-:W-:Y:S02]  /*4870*/  PLOP3.LUT P0, PT, PT, PT, PT, 0x8, 0x0 ;  /* 0x000000000000781c */ /* 0x000fe40003f0e170 */
[----:B-1----:R-:W-:-:S04]  /*4880*/  SHF.R.U32.HI R13, RZ, 0x7, R13 ;  /* 0x00000007ff0d7819 */ /* 0x002fc8000001160d */
[----:B------:R-:W-:-:S13]  /*4890*/  ISETP.NE.AND P2, PT, R13, 0x1, PT ;  /* 0x000000010d00780c */ /* 0x000fda0003f45270 */
[----:B------:R-:W-:Y:S06]  /*48a0*/  @!P2 BAR.ARV 0x9, 0x100 ;  /* 0x024400000000ab1d */ /* 0x000fec0000002000 */
.L_x_4505:
[----:B------:R-:W1:Y:S08]  /*48b0*/  LDC.64 R10, c[0x0][0x990] ;  /* 0x00026400ff0a7b82 */ /* 0x000e700000000a00 */
[----:B0-----:R-:W0:Y:S01]  /*48c0*/  LDC.64 R14, c[0x0][0x998] ;  /* 0x00026600ff0e7b82 */ /* 0x001e220000000a00 */
[----:B-1----:R-:W-:-:S04]  /*48d0*/  ISETP.NE.U32.AND P1, PT, R10, RZ, PT ;  /* 0x000000ff0a00720c */ /* 0x002fc80003f25070 */
[----:B------:R-:W-:Y:S02]  /*48e0*/  ISETP.NE.AND.EX P1, PT, R11, RZ, PT, P1 ;  /* 0x000000ff0b00720c */ /* 0x000fe40003f25310 */
[----:B0-----:R-:W-:-:S04]  /*48f0*/  ISETP.NE.U32.AND P2, PT, R14, RZ, PT ;  /* 0x000000ff0e00720c */ /* 0x001fc80003f45070 */
[----:B------:R-:W-:-:S07]  /*4900*/  ISETP.NE.AND.EX P2, PT, R15, RZ, PT, P2 ;  /* 0x000000ff0f00720c */ /* 0x000fce0003f45320 */
[----:B------:R-:W0:Y:S01]  /*4910*/  @P1 LDC.64 R4, c[0x0][0x9a8] ;  /* 0x00026a00ff041b82 */ /* 0x000e220000000a00 */
[----:B------:R-:W-:-:S07]  /*4920*/  @P1 SHF.R.S32.HI R3, RZ, 0x1f, R223 ;  /* 0x0000001fff031819 */ /* 0x000fce00000114df */
[----:B------:R-:W1:Y:S01]  /*4930*/  @P2 LDC.64 R8, c[0x0][0x9b8] ;  /* 0x00026e00ff082b82 */ /* 0x000e620000000a00 */
[----:B------:R-:W-:-:S07]  /*4940*/  @P2 SHF.R.S32.HI R7, RZ, 0x1f, R223 ;  /* 0x0000001fff072819 */ /* 0x000fce00000114df */
[----:B------:R-:W2:Y:S08]  /*4950*/  @P1 LDC.64 R12, c[0x0][0x9b0] ;  /* 0x00026c00ff0c1b82 */ /* 0x000eb00000000a00 */
[----:B------:R-:W3:Y:S01]  /*4960*/  @P2 LDC.64 R20, c[0x0][0x9c0] ;  /* 0x00027000ff142b82 */ /* 0x000ee20000000a00 */
[----:B0-----:R-:W-:-:S04]  /*4970*/  @P1 IMAD R0, R3, R4, RZ ;  /* 0x0000000403001224 */ /* 0x001fc800078e02ff */
[C---:B------:R-:W-:Y:S02]  /*4980*/  @P1 IMAD R3, R223.reuse, R5, R0 ;  /* 0x00000005df031224 */ /* 0x040fe400078e0200 */
[----:B------:R-:W-:-:S04]  /*4990*/  @P1 IMAD.WIDE.U32 R4, R223, R4, RZ ;  /* 0x00000004df041225 */ /* 0x000fc800078e00ff */
[-C--:B-1----:R-:W-:Y:S02]  /*49a0*/  @P2 IMAD R6, R7, R8.reuse, RZ ;  /* 0x0000000807062224 */ /* 0x082fe400078e02ff */
[----:B------:R-:W-:Y:S02]  /*49b0*/  @P1 IMAD.IADD R5, R5, 0x1, R3 ;  /* 0x0000000105051824 */ /* 0x000fe400078e0203 */
[C---:B------:R-:W-:Y:S02]  /*49c0*/  @P2 IMAD R9, R223.reuse, R9, R6 ;  /* 0x00000009df092224 */ /* 0x040fe400078e0206 */
[----:B------:R-:W-:-:S04]  /*49d0*/  @P2 IMAD.WIDE.U32 R6, R223, R8, RZ ;  /* 0x00000008df062225 */ /* 0x000fc800078e00ff */
[----:B------:R-:W-:Y:S02]  /*49e0*/  @P2 IMAD.IADD R7, R7, 0x1, R9 ;  /* 0x0000000107072824 */ /* 0x000fe400078e0209 */
[----:B--2---:R-:W-:-:S04]  /*49f0*/  @P1 IMAD.WIDE.U32 R4, R225, R12, R4 ;  /* 0x0000000ce1041225 */ /* 0x004fc800078e0004 */
[----:B---3--:R-:W-:Y:S01]  /*4a00*/  @P2 IMAD.WIDE.U32 R8, R225, R20, R6 ;  /* 0x00000014e1082225 */ /* 0x008fe200078e0006 */
[----:B------:R-:W-:-:S03]  /*4a10*/  @P1 LEA R6, P3, R4, R10, 0x2 ;  /* 0x0000000a04061211 */ /* 0x000fc600078610ff */
[C---:B------:R-:W-:Y:S01]  /*4a20*/  @P1 IMAD R3, R225.reuse, R13, R5 ;  /* 0x0000000de1031224 */ /* 0x040fe200078e0205 */
[----:B------:R-:W-:Y:S01]  /*4a30*/  @P2 LEA R10, P4, R8, R14, 0x2 ;  /* 0x0000000e080a2211 */ /* 0x000fe200078810ff */
[----:B------:R-:W-:-:S03]  /*4a40*/  @P2 IMAD R0, R225, R21, R9 ;  /* 0x00000015e1002224 */ /* 0x000fc600078e0209 */
[----:B------:R-:W-:Y:S01]  /*4a50*/  @P1 LEA.HI.X R7, R4, R11, R3, 0x2, P3 ;  /* 0x0000000b04071211 */ /* 0x000fe200018f1403 */
[----:B------:R-:W-:Y:S01]  /*4a60*/  IMAD.MOV.U32 R3, RZ, RZ, 0x3f800000 ;  /* 0x3f800000ff037424 */ /* 0x000fe200078e00ff */
[----:B------:R-:W-:Y:S01]  /*4a70*/  @P2 LEA.HI.X R11, R8, R15, R0, 0x2, P4 ;  /* 0x0000000f080b2211 */ /* 0x000fe200020f1400 */
[----:B------:R-:W-:Y:S01]  /*4a80*/  IMAD.MOV.U32 R0, RZ, RZ, 0x3f800000 ;  /* 0x3f800000ff007424 */ /* 0x000fe200078e00ff */
[----:B------:R-:W-:Y:S06]  /*4a90*/  @P0 BRA `(.L_x_4517) ;  /* 0x0000000000080947 */ /* 0x000fec0003800000 */
[----:B------:R-:W0:Y:S02]  /*4aa0*/  FENCE.VIEW.ASYNC.G ;  /* 0x00000000000073c6 */ /* 0x000e240000000100 */
[----:B0-----:R-:W-:Y:S06]  /*4ab0*/  BAR.ARV 0xc, 0x180 ;  /* 0x0306000000007b1d */ /* 0x001fec0000002000 */
.L_x_4517:
[----:B------:R-:W2:Y:S01]  /*4ac0*/  @P1 LDG.E R3, desc[UR50][R6.64] ;  /* 0x0000003206031981 */ /* 0x000ea2000c1e1900 */
[----:B------:R-:W-:-:S03]  /*4ad0*/  ULDC UR4, c[0x0][0x448] ;  /* 0x0001120000047ab9 */ /* 0x000fc60000000800 */
[----:B------:R-:W2:Y:S01]  /*4ae0*/  @P2 LDG.E R0, desc[UR50][R10.64] ;  /* 0x000000320a002981 */ /* 0x000ea2000c1e1900 */
[----:B------:R-:W-:Y:S01]  /*4af0*/  UISETP.NE.AND UP0, UPT, UR4, 0x1, UPT ;  /* 0x000000010400788c */ /* 0x000fe2000bf05270 */
[----:B------:R-:W-:Y:S01]  /*4b00*/  R2UR UR9, R24 ;  /* 0x00000000180972ca */ /* 0x000fe200000e0000 */
[----:B------:R-:W-:Y:S01]  /*4b10*/  UIADD3 UR8, UR39, 0x7f, URZ ;  /* 0x0000007f27087890 */ /* 0x000fe2000fffe03f */
[----:B------:R-:W-:Y:S01]  /*4b20*/  ULDC.64 UR4, c[0x0][0x9e0] ;  /* 0x0002780000047ab9 */ /* 0x000fe20000000a00 */
[----:B------:R-:W-:Y:S01]  /*4b30*/  ULDC UR10, c[0x0][0x988] ;  /* 0x00026200000a7ab9 */ /* 0x000fe20000000800 */
[----:B------:R-:W-:-:S06]  /*4b40*/  UISETP.GE.AND UP1, UPT, UR5, 0x1, UPT ;  /* 0x000000010500788c */ /* 0x000fcc000bf26270 */
        /* <DEDUP_REMOVED lines=22> */
.L_x_4519:
[----:B------:R-:W-:-:S11]  /*4cb0*/  UISETP.NE.AND UP1, UPT, UR5, 0x1, UPT ;  /* 0x000000010500788c */ /* 0x000fd6000bf25270 */
[----:B------:R-:W-:Y:S02]  /*4cc0*/  @UP1 ULDC.64 UR8, c[0x0][0x9e8] ;  /* 0x00027a0000081ab9 */ /* 0x000fe40000000a00 */
[----:B------:R-:W-:-:S04]  /*4cd0*/  UIMAD.WIDE.U32 UR6, UR4, UR8, URZ ;  /* 0x00000008040672a5 */ /* 0x000fc8000f8e003f */
[----:B------:R-:W-:-:S12]  /*4ce0*/  @UP1 USHF.R.U32.HI UR4, URZ, UR9, UR7 ;  /* 0x000000093f041299 */ /* 0x000fd80008011607 */
.L_x_4520:
[----:B------:R-:W-:-:S06]  /*4cf0*/  UIMAD UR4, UR4, UR5, UR5 ;  /* 0x00000005040472a4 */ /* 0x000fcc000f8e0205 */
[----:B------:R-:W-:-:S07]  /*4d00*/  VIMNMX R0, R0, UR4, PT ;  /* 0x0000000400007c48 */ /* 0x000fce000bfe0100 */
.L_x_4518:
[----:B------:R-:W-:Y:S01]  /*4d10*/  R2UR UR8, R104 ;  /* 0x00000000680872ca */ /* 0x000fe200000e0000 */
[----:B------:R-:W-:Y:S01]  /*4d20*/  @UP0 ULDC UR6, c[0x0][0x44c] ;  /* 0x0001130000060ab9 */ /* 0x000fe20000000800 */
[----:B------:R-:W-:Y:S01]  /*4d30*/  VIADD R0, R0, 0x9f ;  /* 0x0000009f00007836 */ /* 0x000fe20000000000 */
[----:B------:R-:W-:Y:S01]  /*4d40*/  UIMAD.WIDE.U32 UR6, UR39, UR6, URZ ;  /* 0x00000006270672a5 */ /* 0x000fe2000f8e003f */
[----:B------:R-:W-:Y:S02]  /*4d50*/  @UP0 ULDC UR9, c[0x0][0x450] ;  /* 0x0001140000090ab9 */ /* 0x000fe40000000800 */
[----:B------:R-:W-:Y:S01]  /*4d60*/  IMAD.HI R0, R0, 0x66666667, RZ ;  /* 0x6666666700007827 */ /* 0x000fe200078e02ff */
[----:B------:R-:W-:Y:S01]  /*4d70*/  UMOV UR4, UR39 ;  /* 0x0000002700047c82 */ /* 0x000fe20008000000 */
[----:B------:R-:W-:-:S03]  /*4d80*/  @UP0 USHF.R.U32.HI UR4, URZ, UR9, UR7 ;  /* 0x000000093f040299 */ /* 0x000fc60008011607 */
[----:B------:R-:W-:Y:S02]  /*4d90*/  SHF.R.U32.HI R3, RZ, 0x1f, R0 ;  /* 0x0000001fff037819 */ /* 0x000fe40000011600 */
[----:B------:R-:W-:Y:S02]  /*4da0*/  UIADD3 UR4, UR8, UR4, URZ ;  /* 0x0000000408047290 */ /* 0x000fe4000fffe03f */
[----:B------:R-:W-:Y:S01]  /*4db0*/  LEA.HI.SX32 R0, R0, R3, 0x1a ;  /* 0x0000000300007211 */ /* 0x000fe200078fd2ff */
[----:B------:R-:W-:Y:S02]  /*4dc0*/  ULDC UR8, c[0x0][0x9dc] ;  /* 0x0002770000087ab9 */ /* 0x000fe40000000800 */
[----:B------:R-:W-:Y:S01]  /*4dd0*/  UIADD3 UR8, UR4, -UR8, URZ ;  /* 0x8000000804087290 */ /* 0x000fe2000fffe03f */
[----:B------:R-:W-:Y:S01]  /*4de0*/  VIMNMX R19, R27, R0, PT ;  /* 0x000000001b137248 */ /* 0x000fe20003fe0100 */
        /* <DEDUP_REMOVED lines=11> */
.L_x_4522:
[----:B------:R-:W-:-:S11]  /*4ea0*/  UISETP.NE.AND UP0, UPT, UR5, 0x1, UPT ;  /* 0x000000010500788c */ /* 0x000fd6000bf05270 */
[----:B------:R-:W-:Y:S02]  /*4eb0*/  @UP0 ULDC.64 UR10, c[0x0][0x9e8] ;  /* 0x00027a00000a0ab9 */ /* 0x000fe40000000a00 */
[----:B------:R-:W-:-:S04]  /*4ec0*/  UIMAD.WIDE.U32 UR6, UR4, UR10, URZ ;  /* 0x0000000a040672a5 */ /* 0x000fc8000f8e003f */
[----:B------:R-:W-:-:S12]  /*4ed0*/  @UP0 USHF.R.U32.HI UR4, URZ, UR11, UR7 ;  /* 0x0000000b3f040299 */ /* 0x000fd80008011607 */
.L_x_4523:
[----:B------:R-:W-:-:S04]  /*4ee0*/  UIMAD UR4, UR4, UR5, URZ ;  /* 0x00000005040472a4 */ /* 0x000fc8000f8e023f */
[----:B------:R-:W-:-:S04]  /*4ef0*/  UISETP.LT.AND UP0, UPT, UR8, UR4, UPT ;  /* 0x000000040800728c */ /* 0x000fc8000bf01270 */
[----:B------:R-:W-:-:S12]  /*4f00*/  USEL UR8, UR8, UR4, !UP0 ;  /* 0x0000000408087287 */ /* 0x000fd8000c000000 */
.L_x_4521:
[----:B------:R-:W-:Y:S01]  /*4f10*/  UIMAD.WIDE UR4, UR8, 0x66666667, URZ ;  /* 0x66666667080478a5 */ /* 0x000fe2000f8e023f */
[----:B------:R-:W-:-:S03]  /*4f20*/  R2UR UR9, R233 ;  /* 0x00000000e90972ca */ /* 0x000fc600000e0000 */
[----:B------:R-:W-:-:S04]  /*4f30*/  USHF.R.U32.HI UR4, URZ, 0x1f, UR5 ;  /* 0x0000001f3f047899 */ /* 0x000fc80008011605 */
[----:B------:R-:W-:-:S04]  /*4f40*/  ULEA.HI.SX32 UR4, UR5, UR4, 0x1a ;  /* 0x0000000405047291 */ /* 0x000fc8000f8fd23f */
[----:B------:R-:W-:-:S04]  /*4f50*/  UISETP.LT.AND UP0, UPT, URZ, UR4, UPT ;  /* 0x000000043f00728c */ /* 0x000fc8000bf01270 */
[----:B------:R-:W-:-:S03]  /*4f60*/  USEL UR41, URZ, UR4, !UP0 ;  /* 0x000000043f297287 */ /* 0x000fc6000c000000 */
[----:B------:R-:W-:-:S03]  /*4f70*/  UMOV UR4, URZ ;  /* 0x0000003f00047c82 */ /* 0x000fc60008000000 */
[----:B------:R-:W-:-:S13]  /*4f80*/  ISETP.GT.AND P0, PT, R19, UR41, PT ;  /* 0x0000002913007c0c */ /* 0x000fda000bf04270 */
[----:B------:R-:W-:Y:S05]  /*4f90*/  @!P0 BRA `(.L_x_4524) ;  /* 0x00000000009c8947 */ /* 0x000fea0003800000 */
[----:B------:R-:W0:Y:S01]  /*4fa0*/  LDC R3, c[0x0][0x9f0] ;  /* 0x00027c00ff037b82 */ /* 0x000e220000000800 */
[----:B------:R-:W-:Y:S01]  /*4fb0*/  ISETP.NE.AND P0, PT, R226, RZ, PT ;  /* 0x000000ffe200720c */ /* 0x000fe20003f05270 */
[----:B------:R-:W-:-:S03]  /*4fc0*/  UMOV UR4, URZ ;  /* 0x0000003f00047c82 */ /* 0x000fc60008000000 */
[----:B0-----:R-:W-:-:S04]  /*4fd0*/  SEL R6, R226, R3, P0 ;  /* 0x00000003e2067207 */ /* 0x001fc80000000000 */
[-C--:B------:R-:W-:Y:S02]  /*4fe0*/  IABS R0, R6.reuse ;  /* 0x0000000600007213 */ /* 0x080fe40000000000 */
[----:B------:R-:W-:Y:S02]  /*4ff0*/  IABS R5, R6 ;  /* 0x0000000600057213 */ /* 0x000fe40000000000 */
[----:B------:R-:W-:Y:S02]  /*5000*/  R2UR UR10, R0 ;  /* 0x00000000000a72ca */ /* 0x000fe400000e0000 */
[----:B------:R-:W-:Y:S01]  /*5010*/  IADD3 R0, R6, -0x1, R19 ;  /* 0xffffffff06007810 */ /* 0x000fe20007ffe013 */
[----:B------:R-:W-:-:S03]  /*5020*/  IMAD.MOV R5, RZ, RZ, -R5 ;  /* 0x000000ffff057224 */ /* 0x000fc600078e0a05 */
[----:B------:R-:W-:-:S07]  /*5030*/  R2UR UR6, R0 ;  /* 0x00000000000672ca */ /* 0x000fce00000e0000 */
[----:B------:R-:W0:Y:S06]  /*5040*/  I2F.RP R3, UR10 ;  /* 0x0000000a00037d06 */ /* 0x000e2c0008209400 */
[----:B------:R-:W-:-:S06]  /*5050*/  UIADD3 UR6, -UR41, UR6, URZ ;  /* 0x0000000629067290 */ /* 0x000fcc000fffe13f */
[----:B------:R-:W-:Y:S01]  /*5060*/  IMAD.U32 R0, RZ, RZ, UR6 ;  /* 0x00000006ff007e24 */ /* 0x000fe2000f8e00ff */
[----:B0-----:R-:W0:Y:S04]  /*5070*/  MUFU.RCP R3, R3 ;  /* 0x0000000300037308 */ /* 0x001e280000001000 */
        /* <DEDUP_REMOVED lines=11> */
[----:B------:R-:W-:Y:S01]  /*5130*/  UIMAD UR4, UR5, UR7, UR8 ;  /* 0x00000007050472a4 */ /* 0x000fe2000f8e0208 */
[C---:B------:R-:W-:Y:S02]  /*5140*/  R2UR UR7, R6.reuse ;  /* 0x00000000060772ca */ /* 0x040fe400000e0000 */
[----:B------:R-:W-:Y:S01]  /*5150*/  R2UR UR8, R6 ;  /* 0x00000000060872ca */ /* 0x000fe200000e0000 */
[----:B------:R-:W-:-:S10]  /*5160*/  UISETP.GT.U32.AND UP1, UPT, UR10, UR4, UPT ;  /* 0x000000040a00728c */ /* 0x000fd4000bf24070 */
[----:B------:R-:W-:Y:S02]  /*5170*/  ULOP3.LUT UR6, UR6, UR7, URZ, 0x3c, !UPT ;  /* 0x0000000706067292 */ /* 0x000fe4000f8e3c3f */
        /* <DEDUP_REMOVED lines=9> */
.L_x_4524:
[----:B------:R-:W-:Y:S02]  /*5210*/  UIMAD UR41, UR9, UR4, UR41 ;  /* 0x00000004092972a4 */ /* 0x000fe4000f8e0229 */
[----:B------:R-:W-:Y:S01]  /*5220*/  IMAD.U32 R0, RZ, RZ, UR4 ;  /* 0x00000004ff007e24 */ /* 0x000fe2000f8e00ff */
[----:B------:R-:W-:Y:S02]  /*5230*/  PLOP3.LUT P0, PT, PT, PT, PT, 0x80, 0x0 ;  /* 0x000000000000781c */ /* 0x000fe40003f0f070 */
[----:B------:R-:W-:Y:S02]  /*5240*/  CS2R R28, SRZ ;  /* 0x00000000001c7805 */ /* 0x000fe4000001ff00 */
[----:B------:R-:W-:Y:S02]  /*5250*/  CS2R R4, SRZ ;  /* 0x0000000000047805 */ /* 0x000fe4000001ff00 */
[----:B------:R-:W-:Y:S02]  /*5260*/  CS2R R24, SRZ ;  /* 0x0000000000187805 */ /* 0x000fe4000001ff00 */
[----:B------:R-:W-:-:S02]  /*5270*/  VIADDMNMX R19, R0, UR41, R19, PT ;  /* 0x0000002900137c46 */ /* 0x000fc4000b800113 */
[----:B------:R-:W-:Y:S02]  /*5280*/  CS2R R10, SRZ ;  /* 0x00000000000a7805 */ /* 0x000fe4000001ff00 */
[----:B------:R-:W-:Y:S01]  /*5290*/  CS2R R26, SRZ ;  /* 0x00000000001a7805 */ /* 0x000fe2000001ff00 */
[----:B------:R-:W-:Y:S01]  /*52a0*/  IMAD.MOV.U32 R31, RZ, RZ, RZ ;  /* 0x000000ffff1f7224 */ /* 0x000fe200078e00ff */
[----:B------:R-:W-:Y:S02]  /*52b0*/  ISETP.GT.AND P1, PT, R19, UR41, PT ;  /* 0x0000002913007c0c */ /* 0x000fe4000bf24270 */
        /* <DEDUP_REMOVED lines=50> */
[----:B------:R-:W-:Y:S01]  /*55e0*/  CS2R R114, SRZ ;  /* 0x0000000000727805 */ /* 0x000fe2000001ff00 */
[----:B------:R-:W-:Y:S06]  /*55f0*/  @!P1 BRA `(.L_x_4525) ;  /* 0x00000190005c9947 */ /* 0x000fec0003800000 */
[----:B------:R-:W2:Y:S01]  /*5600*/  LDL R6, [R1+0x398] ;  /* 0x0003980001067983 */ /* 0x000ea20000100800 */
[----:B------:R-:W-:-:S06]  /*5610*/  ULOP3.LUT UP0, URZ, UR47, 0x9f, URZ, 0xc0, !UPT ;  /* 0x0000009f2f3f7892 */ /* 0x000fcc000f80c03f */
[----:B------:R-:W-:Y:S01]  /*5620*/  PLOP3.LUT P0, PT, PT, PT, UP0, 0x80, 0x0 ;  /* 0x000000000000781c */ /* 0x000fe20003f0f008 */
[----:B--2---:R-:W0:Y:S02]  /*5630*/  SHFL.IDX PT, R0, R6, RZ, 0x1f ;  /* 0x00001fff06007589 */ /* 0x004e2400000e0000 */
        /* <DEDUP_REMOVED lines=24> */
.L_x_4526:
[----:B------:R-:W-:Y:S02]  /*57c0*/  ULDC UR4, c[0x0][0x3f4] ;  /* 0x0000fd0000047ab9 */ /* 0x000fe40000000800 */
[----:B------:R-:W-:-:S13]  /*57d0*/  ISETP.LT.AND P0, PT, RZ, UR4, PT ;  /* 0x00000004ff007c0c */ /* 0x000fda000bf01270 */
[----:B------:R-:W-:Y:S05]  /*57e0*/  @P0 BRA `(.L_x_4527) ;  /* 0x0000000000400947 */ /* 0x000fea0003800000 */
[----:B------:R-:W-:Y:S01]  /*57f0*/  ULEA.HI UR4, UR46, UR46, URZ, 0x1 ;  /* 0x0000002e2e047291 */ /* 0x000fe2000f8f083f */
[----:B------:R-:W-:-:S03]  /*5800*/  IMAD.U32 R3, RZ, RZ, UR38 ;  /* 0x00000026ff037e24 */ /* 0x000fc6000f8e00ff */
[----:B------:R-:W-:-:S04]  /*5810*/  ULOP3.LUT UR4, UR4, 0xfffffffe, URZ, 0xc0, !UPT ;  /* 0xfffffffe04047892 */ /* 0x000fc8000f8ec03f */
[----:B------:R-:W-:-:S06]  /*5820*/  UIADD3 UR4, UR46, -UR4, URZ ;  /* 0x800000042e047290 */ /* 0x000fcc000fffe03f */
[----:B------:R-:W-:-:S05]  /*5830*/  IMAD.U32 R0, RZ, RZ, UR4 ;  /* 0x00000004ff007e24 */ /* 0x000fca000f8e00ff */
[----:B------:R-:W-:-:S04]  /*5840*/  SHF.L.U32 R0, R0, 0x1f, RZ ;  /* 0x0000001f00007819 */ /* 0x000fc800000006ff */
[----:B------:R0:W1:Y:S03]  /*5850*/  SYNCS.PHASECHK.TRANS64.TRYWAIT P0, [R3+URZ+0x33400], R0 ;  /* 0x03340000030075a7 */ /* 0x000066000800017f */
[----:B-1----:R-:W-:Y:S05]  /*5860*/  @!P0 NANOSLEEP.SYNCS 0x989680 ;  /* 0x009896800000895d */ /* 0x002fea0003900000 */
[----:B------:R-:W1:Y:S02]  /*5870*/  @!P0 SYNCS.PHASECHK.TRANS64 P0, [R3+URZ+0x33400], R0 ;  /* 0x03340000030085a7 */ /* 0x000e64000800007f */
[----:B-1----:R-:W-:Y:S05]  /*5880*/  @P0 BRA `(.L_x_4528) ;  /* 0x00000070006c0947 */ /* 0x002fea0003800000 */
.L_x_4529:
[----:B0-----:R-:W-:-:S04]  /*5890*/  IMAD.U32 R3, RZ, RZ, UR38 ;  /* 0x00000026ff037e24 */ /* 0x001fc8000f8e00ff */
[----:B------:R0:W1:Y:S03]  /*58a0*/  SYNCS.PHASECHK.TRANS64.TRYWAIT P0, [R3+URZ+0x33400], R0 ;  /* 0x03340000030075a7 */ /* 0x000066000800017f */
[----:B-1----:R-:W-:Y:S05]  /*58b0*/  @!P0 NANOSLEEP.SYNCS 0x989680 ;  /* 0x009896800000895d */ /* 0x002fea0003900000 */
[----:B------:R-:W1:Y:S02]  /*58c0*/  @!P0 SYNCS.PHASECHK.TRANS64 P0, [R3+URZ+0x33400], R0 ;  /* 0x03340000030085a7 */ /* 0x000e64000800007f */
[----:B-1----:R-:W-:Y:S05]  /*58d0*/  @!P0 BRA `(.L_x_4529) ;  /* 0xfffffffc00ec8947 */ /* 0x002fea000383ffff */
[----:B------:R-:W-:Y:S05]  /*58e0*/  BRA `(.L_x_4528) ;  /* 0x0000007000547947 */ /* 0x000fea0003800000 */
.L_x_4527:
[----:B------:R-:W-:Y:S02]  /*58f0*/  ULOP3.LUT UP0, URZ, UR47, 0x1bf, URZ, 0xc0, !UPT ;  /* 0x000001bf2f3f7892 */ /* 0x000fe4000f80c03f */
[----:B------:R-:W-:Y:S01]  /*5900*/  USHF.R.S32.HI UR4, URZ, 0x1f, UR48 ;  /* 0x0000001f3f047899 */ /* 0x000fe20008011430 */
[----:B------:R-:W-:Y:S01]  /*5910*/  ULDC.64 UR6, c[0x0][0x3f8] ;  /* 0x0000fe0000067ab9 */ /* 0x000fe20000000a00 */
[----:B------:R-:W-:Y:S02]  /*5920*/  ULDC.64 UR8, c[0x0][0x408] ;  /* 0x0001020000087ab9 */ /* 0x000fe40000000a00 */
[----:B------:R-:W-:Y:S01]  /*5930*/  PLOP3.LUT P0, PT, PT, PT, UP0, 0x80, 0x0 ;  /* 0x000000000000781c */ /* 0x000fe20003f0f008 */
[----:B------:R-:W-:Y:S02]  /*5940*/  UIMAD UR5, UR4, UR6, URZ ;  /* 0x00000006040572a4 */ /* 0x000fe4000f8e023f */
[----:B------:R-:W-:Y:S01]  /*5950*/  IMAD.U32 R26, RZ, RZ, UR6 ;  /* 0x00000006ff1a7e24 */ /* 0x000fe2000f8e00ff */
[----:B------:R-:W-:-:S02]  /*5960*/  UIMAD UR4, UR4, UR8, URZ ;  /* 0x00000008040472a4 */ /* 0x000fc4000f8e023f */
[----:B------:R-:W-:Y:S01]  /*5970*/  IMAD.U32 R24, RZ, RZ, UR8 ;  /* 0x00000008ff187e24 */ /* 0x000fe2000f8e00ff */
[----:B------:R-:W-:Y:S02]  /*5980*/  UIMAD UR5, UR48, UR7, UR5 ;  /* 0x00000007300572a4 */ /* 0x000fe4000f8e0205 */
[----:B------:R-:W-:Y:S01]  /*5990*/  IMAD.WIDE.U32 R26, R26, UR48, RZ ;  /* 0x000000301a1a7c25 */ /* 0x000fe2000f8e00ff */
[----:B------:R-:W-:-:S03]  /*59a0*/  UIMAD UR4, UR48, UR9, UR4 ;  /* 0x00000009300472a4 */ /* 0x000fc6000f8e0204 */
[----:B------:R-:W-:-:S04]  /*59b0*/  IMAD.WIDE.U32 R24, R24, UR48, RZ ;  /* 0x0000003018187c25 */ /* 0x000fc8000f8e00ff */
[----:B------:R-:W-:Y:S02]  /*59c0*/  VIADD R29, R27, UR5 ;  /* 0x000000051b1d7c36 */ /* 0x000fe40008000000 */
[----:B------:R-:W-:Y:S01]  /*59d0*/  VIADD R31, R25, UR4 ;  /* 0x00000004191f7c36 */ /* 0x000fe20008000000 */
[----:B------:R-:W-:Y:S06]  /*59e0*/  @!P0 BRA `(.L_x_4530) ;  /* 0x0000000000408947 */ /* 0x000fec0003800000 */
        /* <DEDUP_REMOVED lines=16> */
.L_x_4530:
[----:B------:R-:W2:Y:S01]  /*5af0*/  LDL R21, [R1+0x328] ;  /* 0x0003280001157983 */ /* 0x000ea20000100800 */
[----:B------:R-:W-:-:S03]  /*5b00*/  ULDC.U8 UR4, c[0x0][0x410] ;  /* 0x0001040000047ab9 */ /* 0x000fc60000000000 */
[----:B------:R-:W3:Y:S01]  /*5b10*/  LDL R20, [R1+0x31c] ;  /* 0x00031c0001147983 */ /* 0x000ee20000100800 */
[----:B------:R-:W-:Y:S01]  /*5b20*/  ISETP.NE.AND P0, PT, RZ, UR4, PT ;  /* 0x00000004ff007c0c */ /* 0x000fe2000bf05270 */
[----:B------:R-:W-:Y:S01]  /*5b30*/  BSSY B0, `(.L_x_4531) ;  /* 0x00006e8000007945 */ /* 0x000fe20003800000 */
[----:B------:R-:W-:Y:S02]  /*5b40*/  VIADD R28, R18, UR39 ;  /* 0x00000027121c7c36 */ /* 0x000fe40008000000 */
[----:B--2---:R-:W-:Y:S02]  /*5b50*/  IMAD.SHL.U32 R45, R21, 0x80, RZ ;  /* 0x00000080152d7824 */ /* 0x004fe400078e00ff */
[----:B---3--:R-:W-:-:S03]  /*5b60*/  IMAD.SHL.U32 R44, R20, 0x8, RZ ;  /* 0x00000008142c7824 */ /* 0x008fc600078e00ff */
[----:B------:R-:W-:Y:S01]  /*5b70*/  LOP3.LUT R45, R45, 0x180, RZ, 0xc0, !PT ;  /* 0x000001802d2d7812 */ /* 0x000fe200078ec0ff */
[----:B------:R-:W-:Y:S02]  /*5b80*/  IMAD.SHL.U32 R40, R20, 0x10, RZ ;  /* 0x0000001014287824 */ /* 0x000fe400078e00ff */
[C---:B------:R-:W-:Y:S01]  /*5b90*/  VIADD R49, R44.reuse, 0x20 ;  /* 0x000000202c317836 */ /* 0x040fe20000000000 */
[----:B------:R-:W-:Y:S01]  /*5ba0*/  SHF.R.U32.HI R46, RZ, 0x3, R45 ;  /* 0x00000003ff2e7819 */ /* 0x000fe2000001162d */
[----:B------:R-:W-:Y:S01]  /*5bb0*/  VIADD R47, R44, 0x40 ;  /* 0x000000402c2f7836 */ /* 0x000fe20000000000 */
[----:B------:R-:W-:Y:S06]  /*5bc0*/  @!P0 BRA `(.L_x_4532) ;  /* 0x0000003400c08947 */ /* 0x000fec0003800000 */
[----:B------:R-:W0:Y:S01]  /*5bd0*/  LDC R21, c[0x0][0x448] ;  /* 0x00011200ff157b82 */ /* 0x000e220000000800 */
[----:B------:R-:W-:Y:S01]  /*5be0*/  IMAD.MOV.U32 R11, RZ, RZ, R28 ;  /* 0x000000ffff0b7224 */ /* 0x000fe200078e001c */
[----:B------:R-:W-:Y:S01]  /*5bf0*/  ULDC.64 UR4, c[0x0][0x3f8] ;  /* 0x0000fe0000047ab9 */ /* 0x000fe20000000a00 */
[----:B------:R-:W-:Y:S01]  /*5c00*/  IMAD.MOV.U32 R8, RZ, RZ, R24 ;  /* 0x000000ffff087224 */ /* 0x000fe200078e0018 */
[----:B------:R-:W-:Y:S01]  /*5c10*/  ULDC.64 UR8, c[0x0][0x408] ;  /* 0x0001020000087ab9 */ /* 0x000fe20000000a00 */
[----:B------:R-:W-:Y:S01]  /*5c20*/  IMAD.MOV.U32 R9, RZ, RZ, R31 ;  /* 0x000000ffff097224 */ /* 0x000fe200078e001f */
[----:B------:R-:W-:Y:S01]  /*5c30*/  ULDC.64 UR6, c[0x0][0x400] ;  /* 0x0001000000067ab9 */ /* 0x000fe20000000a00 */
[----:B------:R-:W-:Y:S02]  /*5c40*/  IMAD.MOV.U32 R6, RZ, RZ, R26 ;  /* 0x000000ffff067224 */ /* 0x000fe400078e001a */
[----:B------:R-:W-:Y:S01]  /*5c50*/  IMAD.MOV.U32 R7, RZ, RZ, R29 ;  /* 0x000000ffff077224 */ /* 0x000fe200078e001d */
[----:B0-----:R-:W-:-:S13]  /*5c60*/  ISETP.NE.AND P0, PT, R21, 0x1, PT ;  /* 0x000000011500780c */ /* 0x001fda0003f05270 */
[----:B------:R-:W0:Y:S08]  /*5c70*/  @P0 LDC R3, c[0x0][0x44c] ;  /* 0x00011300ff030b82 */ /* 0x000e300000000800 */
[----:B------:R-:W1:Y:S01]  /*5c80*/  @P0 LDC R5, c[0x0][0x450] ;  /* 0x00011400ff050b82 */ /* 0x000e620000000800 */
[----:B0-----:R-:W-:-:S05]  /*5c90*/  @P0 IMAD.HI.U32 R0, R28, R3, RZ ;  /* 0x000000031c000227 */ /* 0x001fca00078e00ff */
[----:B-1----:R-:W-:-:S04]  /*5ca0*/  @P0 SHF.R.U32.HI R11, RZ, R5, R0 ;  /* 0x00000005ff0b0219 */ /* 0x002fc80000011600 */
[----:B------:R-:W-:Y:S01]  /*5cb0*/  SHF.R.S32.HI R0, RZ, 0x1f, R11 ;  /* 0x0000001fff007819 */ /* 0x000fe2000001140b */
[----:B------:R-:W-:-:S04]  /*5cc0*/  IMAD.WIDE.U32 R8, R11, UR8, R8 ;  /* 0x000000080b087c25 */ /* 0x000fc8000f8e0008 */
[----:B------:R-:W-:Y:S01]  /*5cd0*/  IMAD R4, R0, UR4, RZ ;  /* 0x0000000400047c24 */ /* 0x000fe2000f8e02ff */
[----:B------:R-:W-:Y:S01]  /*5ce0*/  IADD3 R5, P1, R8, UR6, RZ ;  /* 0x0000000608057c10 */ /* 0x000fe2000ff3e0ff */
[----:B------:R-:W-:-:S04]  /*5cf0*/  IMAD.WIDE.U32 R6, R11, UR4, R6 ;  /* 0x000000040b067c25 */ /* 0x000fc8000f8e0006 */
[----:B------:R-:W-:Y:S02]  /*5d00*/  IMAD R0, R0, UR8, RZ ;  /* 0x0000000800007c24 */ /* 0x000fe4000f8e02ff */
        /* <DEDUP_REMOVED lines=8> */
[----:B------:R0:W1:Y:S04]  /*5d90*/  SHFL.IDX PT, R0, R13, RZ, 0x1e1f ;  /* 0x001e1fff0d007589 */ /* 0x00006800000e0000 */
[----:B------:R-:W2:Y:S04]  /*5da0*/  SHFL.IDX PT, R3, R3, RZ, 0x1e1f ;  /* 0x001e1fff03037589 */ /* 0x000ea800000e0000 */
[----:B------:R-:W3:Y:S04]  /*5db0*/  SHFL.IDX PT, R4, R4, RZ, 0x1e1f ;  /* 0x001e1fff04047589 */ /* 0x000ee800000e0000 */
[----:B------:R0:W4:Y:S02]  /*5dc0*/  SHFL.IDX PT, R14, R5, RZ, 0x1e1f ;  /* 0x001e1fff050e7589 */ /* 0x00012400000e0000 */
.L_x_4818:
[----:B0-----:R-:W-:Y:S01]  /*5dd0*/  IMAD R5, R16, R21, RZ ;  /* 0x0000001510057224 */ /* 0x001fe200078e02ff */
        /* <DEDUP_REMOVED lines=15> */
[----:B------:R-:W-:Y:S01]  /*5ed0*/  ULDC UR4, c[0x0][0x3f4] ;  /* 0x0000fd0000047ab9 */ /* 0x000fe20000000800 */
[C---:B------:R-:W-:Y:S01]  /*5ee0*/  VIADD R56, R44.reuse, 0x30 ;  /* 0x000000302c387836 */ /* 0x040fe20000000000 */
[----:B------:R-:W-:Y:S01]  /*5ef0*/  ISETP.GE.AND P0, PT, R49, UR4, PT ;  /* 0x0000000431007c0c */ /* 0x000fe2000bf06270 */
[----:B------:R-:W-:Y:S01]  /*5f00*/  VIADD R52, R44, 0x10 ;  /* 0x000000102c347836 */ /* 0x000fe20000000000 */
[----:B------:R-:W-:Y:S02]  /*5f10*/  ISETP.GE.AND P3, PT, R47, UR4, PT ;  /* 0x000000042f007c0c */ /* 0x000fe4000bf66270 */
[----:B------:R-:W-:Y:S02]  /*5f20*/  CS2R R28, SRZ ;  /* 0x00000000001c7805 */ /* 0x000fe4000001ff00 */
[----:B------:R-:W-:Y:S02]  /*5f30*/  SHF.R.S32.HI R9, RZ, 0x1f, R49 ;  /* 0x0000001fff097819 */ /* 0x000fe40000011431 */
[----:B------:R-:W-:-:S02]  /*5f40*/  CS2R R30, SRZ ;  /* 0x00000000001e7805 */ /* 0x000fc4000001ff00 */
[----:B------:R-:W-:-:S03]  /*5f50*/  ISETP.GE.AND P2, PT, R56, UR4, PT ;  /* 0x0000000438007c0c */ /* 0x000fc6000bf46270 */
[C---:B--2---:R-:W-:Y:S02]  /*5f60*/  @!P0 IADD3 R6, P1, R49.reuse, R3, RZ ;  /* 0x0000000331068210 */ /* 0x044fe40007f3e0ff */
[----:B----4-:R-:W-:-:S03]  /*5f70*/  @!P0 IADD3 R8, P4, R49, R14, RZ ;  /* 0x0000000e31088210 */ /* 0x010fc60007f9e0ff */
[--C-:B-1----:R-:W-:Y:S01]  /*5f80*/  @!P0 IMAD.X R7, R0, 0x1, R9.reuse, P1 ;  /* 0x0000000100078824 */ /* 0x102fe200008e0609 */
[----:B------:R-:W-:Y:S01]  /*5f90*/  ISETP.GE.AND P1, PT, R52, UR4, PT ;  /* 0x0000000434007c0c */ /* 0x000fe2000bf26270 */
[----:B---3--:R-:W-:Y:S01]  /*5fa0*/  @!P0 IMAD.X R9, R4, 0x1, R9, P4 ;  /* 0x0000000104098824 */ /* 0x008fe200020e0609 */
[----:B------:R-:W-:Y:S02]  /*5fb0*/  SHF.R.S32.HI R15, RZ, 0x1f, R47 ;  /* 0x0000001fff0f7819 */ /* 0x000fe4000001142f */
[CC--:B------:R-:W-:Y:S01]  /*5fc0*/  @!P3 IADD3 R10, P4, R47.reuse, R3.reuse, RZ ;  /* 0x000000032f0ab210 */ /* 0x0c0fe20007f9e0ff */
[----:B------:R-:W5:Y:S01]  /*5fd0*/  @!P0 LD.E.64 R28, desc[UR50][R6.64] ;  /* 0x00000032061c8980 */ /* 0x000f62000c101b00 */
[-C--:B------:R-:W-:Y:S02]  /*5fe0*/  @!P3 IADD3 R58, P5, R47, R14.reuse, RZ ;  /* 0x0000000e2f3ab210 */ /* 0x080fe40007fbe0ff */
[----:B------:R-:W-:Y:S01]  /*5ff0*/  SHF.R.S32.HI R13, RZ, 0x1f, R56 ;  /* 0x0000001fff0d7819 */ /* 0x000fe20000011438 */
[----:B------:R0:W5:Y:S01]  /*6000*/  @!P0 LD.E.64 R30, desc[UR50][R8.64] ;  /* 0x00000032081e8980 */ /* 0x000162000c101b00 */
[--C-:B------:R-:W-:Y:S01]  /*6010*/  @!P3 IMAD.X R11, R0, 0x1, R15.reuse, P4 ;  /* 0x00000001000bb824 */ /* 0x100fe200020e060f */
[----:B------:R-:W-:Y:S01]  /*6020*/  ISETP.GE.AND P0, PT, R44, UR4, PT ;  /* 0x000000042c007c0c */ /* 0x000fe2000bf06270 */
[----:B------:R-:W-:Y:S01]  /*6030*/  @!P3 IMAD.X R59, R4, 0x1, R15, P5 ;  /* 0x00000001043bb824 */ /* 0x000fe200028e060f */
[----:B------:R-:W-:Y:S01]  /*6040*/  @!P2 IADD3 R54, P4, R56, R3, RZ ;  /* 0x000000033836a210 */ /* 0x000fe20007f9e0ff */
[----:B------:R-:W-:Y:S01]  /*6050*/  VIADD R15, R44, 0x50 ;  /* 0x000000502c0f7836 */ /* 0x000fe20000000000 */
[----:B------:R-:W-:-:S02]  /*6060*/  @!P2 IADD3 R56, P5, R56, R14, RZ ;  /* 0x0000000e3838a210 */ /* 0x000fc40007fbe0ff */
[----:B------:R-:W-:Y:S01]  /*6070*/  SHF.R.S32.HI R21, RZ, 0x1f, R52 ;  /* 0x0000001fff157819 */ /* 0x000fe20000011434 */
[--C-:B------:R-:W-:Y:S01]  /*6080*/  @!P2 IMAD.X R55, R0, 0x1, R13.reuse, P4 ;  /* 0x000000010037a824 */ /* 0x100fe200020e060d */
[----:B------:R-:W-:Y:S01]  /*6090*/  @!P1 IADD3 R50, P4, R52, R3, RZ ;  /* 0x0000000334329210 */ /* 0x000fe20007f9e0ff */
[----:B------:R-:W-:Y:S01]  /*60a0*/  @!P2 IMAD.X R57, R4, 0x1, R13, P5 ;  /* 0x000000010439a824 */ /* 0x000fe200028e060d */
[----:B------:R-:W-:Y:S02]  /*60b0*/  @!P1 IADD3 R52, P5, R52, R14, RZ ;  /* 0x0000000e34349210 */ /* 0x000fe40007fbe0ff */
[----:B------:R-:W-:Y:S01]  /*60c0*/  SHF.R.S32.HI R13, RZ, 0x1f, R15 ;  /* 0x0000001fff0d7819 */ /* 0x000fe2000001140f */
[--C-:B------:R-:W-:Y:S01]  /*60d0*/  @!P1 IMAD.X R51, R0, 0x1, R21.reuse, P4 ;  /* 0x0000000100339824 */ /* 0x100fe200020e0615 */
[----:B------:R-:W-:Y:S01]  /*60e0*/  ISETP.GE.AND P4, PT, R15, UR4, PT ;  /* 0x000000040f007c0c */ /* 0x000fe2000bf86270 */
[----:B------:R-:W-:Y:S01]  /*60f0*/  @!P1 IMAD.X R53, R4, 0x1, R21, P5 ;  /* 0x0000000104359824 */ /* 0x000fe200028e0615 */
[----:B0-----:R-:W-:-:S02]  /*6100*/  @!P0 SHF.R.S32.HI R9, RZ, 0x1f, R44 ;  /* 0x0000001fff098819 */ /* 0x001fc4000001142c */
[----:B------:R-:W-:Y:S02]  /*6110*/  CS2R R20, SRZ ;  /* 0x0000000000147805 */ /* 0x000fe4000001ff00 */
[----:B------:R-:W-:-:S05]  /*6120*/  @!P0 IADD3 R6, P5, R44, R3, RZ ;  /* 0x000000032c068210 */ /* 0x000fca0007fbe0ff */
[--C-:B------:R-:W-:Y:S01]  /*6130*/  @!P0 IMAD.X R7, R0, 0x1, R9.reuse, P5 ;  /* 0x0000000100078824 */ /* 0x100fe200028e0609 */
[----:B------:R-:W-:Y:S01]  /*6140*/  @!P0 IADD3 R42, P5, R44, R14, RZ ;  /* 0x0000000e2c2a8210 */ /* 0x000fe20007fbe0ff */
[----:B------:R0:W5:Y:S04]  /*6150*/  @!P3 LD.E.64 R20, desc[UR50][R10.64] ;  /* 0x000000320a14b980 */ /* 0x000168000c101b00 */
        /* <DEDUP_REMOVED lines=11> */
[----:B------:R-:W-:Y:S02]  /*6210*/  CS2R R38, SRZ ;  /* 0x0000000000267805 */ /* 0x000fe4000001ff00 */
[----:B0-----:R-:W-:Y:S02]  /*6220*/  CS2R R10, SRZ ;  /* 0x00000000000a7805 */ /* 0x001fe4000001ff00 */
[----:B------:R-:W-:Y:S01]  /*6230*/  CS2R R8, SRZ ;  /* 0x0000000000087805 */ /* 0x000fe2000001ff00 */
[----:B------:R0:W5:Y:S04]  /*6240*/  @!P2 LD.E.64 R24, desc[UR50][R54.64] ;  /* 0x000000323618a980 */ /* 0x000168000c101b00 */
        /* <DEDUP_REMOVED lines=8> */
.L_x_4535:
[----:B------:R-:W-:Y:S05]  /*62d0*/  BSYNC B1 ;  /* 0x0000000000017941 */ /* 0x000fea0003800000 */
.L_x_4534:
[----:B------:R-:W-:Y:S01]  /*62e0*/  ULEA.HI UR4, UR46, UR46, URZ, 0x1 ;  /* 0x0000002e2e047291 */ /* 0x000fe2000f8f083f */
[----:B---3--:R-:W-:-:S03]  /*62f0*/  IMAD.U32 R4, RZ, RZ, UR39 ;  /* 0x00000027ff047e24 */ /* 0x008fc6000f8e00ff */
[----:B------:R-:W-:Y:S02]  /*6300*/  ULOP3.LUT UR4, UR4, 0xfffffffe, URZ, 0xc0, !UPT ;  /* 0xfffffffe04047892 */ /* 0x000fe4000f8ec03f */
[----:B--2---:R-:W-:Y:S02]  /*6310*/  VIADDMNMX R3, R5, -R4, 0x80, PT ;  /* 0x0000008005037446 */ /* 0x004fe40003800904 */
[----:B------:R-:W-:Y:S02]  /*6320*/  UIADD3 UR4, UR46, -UR4, URZ ;  /* 0x800000042e047290 */ /* 0x000fe4000fffe03f */
[----:B------:R-:W-:-:S04]  /*6330*/  ISETP.GE.AND P1, PT, R18, R3, PT ;  /* 0x000000031200720c */ /* 0x000fc80003f26270 */
[----:B-1----:R-:W-:-:S05]  /*6340*/  IMAD.U32 R0, RZ, RZ, UR4 ;  /* 0x00000004ff007e24 */ /* 0x002fca000f8e00ff */
[----:B------:R-:W-:-:S04]  /*6350*/  SHF.L.U32 R0, R0, 0x1f, RZ ;  /* 0x0000001f00007819 */ /* 0x000fc800000006ff */
[----:B------:R-:W1:Y:S02]  /*6360*/  SYNCS.PHASECHK.TRANS64.TRYWAIT P0, [UR38+0x33400], R0 ;  /* 0x03340000ff0075a7 */ /* 0x000e640008000166 */
[----:B-1----:R-:W-:Y:S05]  /*6370*/  @!P0 BRA `(.L_x_4536) ;  /* 0x0000026400d48947 */ /* 0x002fea0003800000 */
.L_x_4819:
[----:B------:R-:W-:Y:S05]  /*6380*/  @P1 BRA `(.L_x_4537) ;  /* 0x0000006400881947 */ /* 0x000fea0003800000 */
[----:B------:R-:W2:Y:S01]  /*6390*/  LDL R5, [R1+0x324] ;  /* 0x0003240001057983 */ /* 0x000ea20000100800 */
[----:B-1----:R-:W1:Y:S03]  /*63a0*/  LDC R0, c[0x0][0x3f4] ;  /* 0x0000fd00ff007b82 */ /* 0x002e660000000800 */
[----:B------:R-:W3:Y:S01]  /*63b0*/  LDL R4, [R1+0x328] ;  /* 0x0003280001047983 */ /* 0x000ee20000100800 */
[----:B------:R-:W-:Y:S01]  /*63c0*/  LOP3.LUT R45, R45, 0x10, R40, 0xf8, !PT ;  /* 0x000000102d2d7812 */ /* 0x000fe200078ef828 */
[C---:B------:R-:W-:Y:S01]  /*63d0*/  VIADD R3, R44.reuse, 0x10 ;  /* 0x000000102c037836 */ /* 0x040fe20000000000 */
[----:B------:R-:W-:Y:S01]  /*63e0*/  BSSY B1, `(.L_x_4538) ;  /* 0x0000085000017945 */ /* 0x000fe20003800000 */
[C---:B0-----:R-:W-:Y:S01]  /*63f0*/  VIADD R7, R44.reuse, 0x50 ;  /* 0x000000502c077836 */ /* 0x041fe20000000000 */
[----:B------:R-:W-:Y:S02]  /*6400*/  LOP3.LUT R45, R45, R46, RZ, 0x3c, !PT ;  /* 0x0000002e2d2d7212 */ /* 0x000fe400078e3cff */
[----:B-1----:R-:W-:-:S02]  /*6410*/  ISETP.GE.AND P6, PT, R44, R0, PT ;  /* 0x000000002c00720c */ /* 0x002fc40003fc6270 */
[-C--:B------:R-:W-:Y:S02]  /*6420*/  ISETP.GE.AND P0, PT, R3, R0.reuse, PT ;  /* 0x000000000300720c */ /* 0x080fe40003f06270 */
[-C--:B------:R-:W-:Y:S02]  /*6430*/  ISETP.GE.AND P1, PT, R49, R0.reuse, PT ;  /* 0x000000003100720c */ /* 0x080fe40003f26270 */
[-C--:B------:R-:W-:Y:S02]  /*6440*/  ISETP.GE.AND P3, PT, R47, R0.reuse, PT ;  /* 0x000000002f00720c */ /* 0x080fe40003f66270 */
[----:B------:R-:W-:Y:S01]  /*6450*/  ISETP.GE.AND P4, PT, R7, R0, PT ;  /* 0x000000000700720c */ /* 0x000fe20003f86270 */
[----:B--2---:R-:W-:Y:S02]  /*6460*/  IMAD.IADD R3, R5, 0x1, R45 ;  /* 0x0000000105037824 */ /* 0x004fe400078e022d */
[----:B------:R-:W-:Y:S02]  /*6470*/  VIADD R5, R44, 0x30 ;  /* 0x000000302c057836 */ /* 0x000fe40000000000 */
[----:B------:R-:W-:Y:S01]  /*6480*/  VIADD R3, R3, UR38 ;  /* 0x0000002603037c36 */ /* 0x000fe20008000000 */
[----:B---3--:R-:W-:-:S02]  /*6490*/  LOP3.LUT P5, RZ, R4, 0x2, RZ, 0xc0, !PT ;  /* 0x0000000204ff7812 */ /* 0x008fc400078ac0ff */
[----:B------:R-:W-:Y:S01]  /*64a0*/  ISETP.GE.AND P2, PT, R5, R0, PT ;  /* 0x000000000500720c */ /* 0x000fe20003f46270 */
[----:B------:R-:W-:Y:S01]  /*64b0*/  VIADD R0, R3, 0x20 ;  /* 0x0000002003007836 */ /* 0x000fe20000000000 */
[----:B------:R-:W-:Y:S11]  /*64c0*/  @P6 BRA `(.L_x_4539) ;  /* 0x0000000400d86947 */ /* 0x000ff60003800000 */
[----:B------:R-:W0:Y:S01]  /*64d0*/  LDS.128 R4, [R3+0x1e200] ;  /* 0x01e2000003047984 */ /* 0x000e220000000c00 */
        /* <DEDUP_REMOVED lines=15> */
[----:B----4-:R-:W-:-:S02]  /*65d0*/  LOP3.LUT R14, R36, 0xff, RZ, 0xc0, !PT ;  /* 0x000000ff240e7812 */ /* 0x010fc400078ec0ff */
        /* <DEDUP_REMOVED lines=12> */
[----:B------:R-:W-:Y:S01]  /*66a0*/  LOP3.LUT R15, R15, 0xff0000, R36, 0xf8, !PT ;  /* 0x00ff00000f0f7812 */ /* 0x000fe200078ef824 */
[----:B------:R-:W-:Y:S01]  /*66b0*/  HADD2.F32 R14, -RZ, R14.H1_H1 ;  /* 0x3000000eff0e7230 */ /* 0x000fe20000004100 */
[----:B------:R-:W-:Y:S01]  /*66c0*/  LOP3.LUT R43, R43, 0xff0000, R38, 0xf8, !PT ;  /* 0x00ff00002b2b7812 */ /* 0x000fe200078ef826 */
[--C-:B------:R-:W-:Y:S01]  /*66d0*/  HADD2.F32 R46, -RZ, R44.reuse.H1_H1 ;  /* 0x3000002cff2e7230 */ /* 0x100fe20000004100 */
[----:B------:R-:W-:Y:S01]  /*66e0*/  LOP3.LUT R40, R15, 0xff000000, R36, 0xf8, !PT ;  /* 0xff0000000f287812 */ /* 0x000fe200078ef824 */
[----:B------:R-:W-:Y:S01]  /*66f0*/  HADD2.F32 R42, -RZ, R39.H1_H1 ;  /* 0x30000027ff2a7230 */ /* 0x000fe20000004100 */
[----:B------:R-:W-:Y:S01]  /*6700*/  F2FP.F16.E4M3.UNPACK_B R36, R6 ;  /* 0x00000006ff24723e */ /* 0x000fe200020006ff */
[----:B------:R-:W-:-:S02]  /*6710*/  HADD2.F32 R44, -RZ, R44.H0_H0 ;  /* 0x2000002cff2c7230 */ /* 0x000fc40000004100 */
        /* <DEDUP_REMOVED lines=81> */
.L_x_4539:
[----:B------:R-:W-:Y:S05]  /*6c30*/  BSYNC B1 ;  /* 0x0000000000017941 */ /* 0x000fea0003800000 */
.L_x_4538:
[----:B------:R-:W-:Y:S01]  /*6c40*/  BSSY B1, `(.L_x_4540) ;  /* 0x000007d000017945 */ /* 0x000fe20003800000 */
[----:B------:R-:W-:-:S03]  /*6c50*/  @P5 VIADD R0, R3, 0xffffffe0 ;  /* 0xffffffe003005836 */ /* 0x000fc60000000000 */
[----:B------:R-:W-:Y:S05]  /*6c60*/  @P0 BRA `(.L_x_4541) ;  /* 0x0000000400e80947 */ /* 0x000fea0003800000 */
[----:B0-----:R-:W0:Y:S01]  /*6c70*/  LDS.128 R4, [R0+0x1e200] ;  /* 0x01e2000000047984 */ /* 0x001e220000000c00 */
[----:B-----5:R-:W-:Y:S02]  /*6c80*/  SHF.R.U32.HI R36, RZ, 0x8, R33 ;  /* 0x00000008ff247819 */ /* 0x020fe40000011621 */
[----:B------:R-:W-:Y:S02]  /*6c90*/  SHF.R.U32.HI R40, RZ, 0x8, R35 ;  /* 0x00000008ff287819 */ /* 0x000fe40000011623 */
[----:B------:R-:W-:Y:S02]  /*6ca0*/  LOP3.LUT R37, R33, 0xff, RZ, 0xc0, !PT ;  /* 0x000000ff21257812 */ /* 0x000fe400078ec0ff */
[----:B------:R-:W-:Y:S02]  /*6cb0*/  LOP3.LUT R41, R35, 0xff, RZ, 0xc0, !PT ;  /* 0x000000ff23297812 */ /* 0x000fe400078ec0ff */
[----:B------:R-:W-:Y:S02]  /*6cc0*/  LOP3.LUT R36, R36, 0xff, RZ, 0xc0, !PT ;  /* 0x000000ff24247812 */ /* 0x000fe400078ec0ff */
[----:B------:R-:W-:-:S02]  /*6cd0*/  LOP3.LUT R40, R40, 0xff, RZ, 0xc0, !PT ;  /* 0x000000ff28287812 */ /* 0x000fc400078ec0ff */
[----:B----4-:R-:W-:Y:S02]  /*6ce0*/  SHF.R.U32.HI R14, RZ, 0x8, R32 ;  /* 0x00000008ff0e7819 */ /* 0x010fe40000011620 */
        /* <DEDUP_REMOVED lines=29> */
[----:B------:R-:W-:Y:S01]  /*6ec0*/  LOP3.LUT R36, R15, 0xff000000, R32, 0xf8, !PT ;  /* 0xff0000000f247812 */ /* 0x000fe200078ef820 */
[--C-:B------:R-:W-:Y:S01]  /*6ed0*/  HADD2.F32 R38, -RZ, R35.reuse.H1_H1 ;  /* 0x30000023ff267230 */ /* 0x100fe20000004100 */
[----:B------:R-:W-:Y:S01]  /*6ee0*/  F2FP.F16.E4M3.UNPACK_B R32, R6 ;  /* 0x00000006ff20723e */ /* 0x000fe200020006ff */
        /* <DEDUP_REMOVED lines=82> */
.L_x_4541:
[----:B------:R-:W-:Y:S05]  /*7410*/  BSYNC B1 ;  /* 0x0000000000017941 */ /* 0x000fea0003800000 */
.L_x_4540:
[----:B------:R-:W-:Y:S04]  /*7420*/  BSSY B1, `(.L_x_4542) ;  /* 0x0000078000017945 */ /* 0x000fe80003800000 */
[----:B------:R-:W-:Y:S05]  /*7430*/  @P1 BRA `(.L_x_4543) ;  /* 0x0000000400d81947 */ /* 0x000fea0003800000 */
[----:B01----:R-:W0:Y:S01]  /*7440*/  LDS.128 R4, [R3+0x20200] ;  /* 0x0202000003047984 */ /* 0x003e220000000c00 */
        /* <DEDUP_REMOVED lines=117> */
.L_x_4543:
[----:B------:R-:W-:Y:S05]  /*7ba0*/  BSYNC B1 ;  /* 0x0000000000017941 */ /* 0x000fea0003800000 */
.L_x_4542:
[----:B------:R-:W-:Y:S04]  /*7bb0*/  BSSY B1, `(.L_x_4544) ;  /* 0x000007c000017945 */ /* 0x000fe80003800000 */
[----:B------:R-:W-:Y:S05]  /*7bc0*/  @P2 BRA `(.L_x_4545) ;  /* 0x0000000400e82947 */ /* 0x000fea0003800000 */
[----:B012---:R-:W0:Y:S01]  /*7bd0*/  LDS.128 R4, [R0+0x20200] ;  /* 0x0202000000047984 */ /* 0x007e220000000c00 */
        /* <DEDUP_REMOVED lines=121> */
.L_x_4545:
[----:B------:R-:W-:Y:S05]  /*8370*/  BSYNC B1 ;  /* 0x0000000000017941 */ /* 0x000fea0003800000 */
.L_x_4544:
[----:B------:R-:W-:Y:S04]  /*8380*/  BSSY B1, `(.L_x_4546) ;  /* 0x0000078000017945 */ /* 0x000fe80003800000 */
[----:B------:R-:W-:Y:S05]  /*8390*/  @P3 BRA `(.L_x_4547) ;  /* 0x0000000400d83947 */ /* 0x000fea0003800000 */
[----:B0123--:R-:W0:Y:S01]  /*83a0*/  LDS.128 R4, [R3+0x22200] ;  /* 0x0222000003047984 */ /* 0x00fe220000000c00 */
        /* <DEDUP_REMOVED lines=117> */
.L_x_4547:
[----:B------:R-:W-:Y:S05]  /*8b00*/  BSYNC B1 ;  /* 0x0000000000017941 */ /* 0x000fea0003800000 */
.L_x_4546:
[----:B------:R-:W-:Y:S05]  /*8b10*/  @P4 BRA `(.L_x_4537) ;  /* 0x0000003c00a44947 */ /* 0x000fea0003800000 */
[----:B0123--:R-:W0:Y:S01]  /*8b20*/  LDS.128 R4, [R0+0x22200] ;  /* 0x0222000000047984 */ /* 0x00fe220000000c00 */
[----:B-----5:R-:W-:Y:S02]  /*8b30*/  SHF.R.U32.HI R13, RZ, 0x8, R11 ;  /* 0x00000008ff0d7819 */ /* 0x020fe4000001160b */
[----:B------:R-:W-:Y:S02]  /*8b40*/  SHF.R.U32.HI R24, RZ, 0x8, R9 ;  /* 0x00000008ff187819 */ /* 0x000fe40000011609 */
[----:B------:R-:W-:Y:S02]  /*8b50*/  SHF.R.U32.HI R15, RZ, 0x8, R8 ;  /* 0x00000008ff0f7819 */ /* 0x000fe40000011608 */
[----:B----4-:R-:W-:Y:S02]  /*8b60*/  LOP3.LUT R14, R11, 0xff, RZ, 0xc0, !PT ;  /* 0x000000ff0b0e7812 */ /* 0x010fe400078ec0ff */
        /* <DEDUP_REMOVED lines=118> */
.L_x_4532:
        /* <DEDUP_REMOVED lines=31> */
[----:B0-----:R-:W4:Y:S02]  /*94c0*/  SHFL.IDX PT, R21, R21, RZ, 0x1e1f ;  /* 0x001e1fff15157589 */ /* 0x001f2400000e0000 */
.L_x_4824:
[----:B------:R-:W-:Y:S01]  /*94d0*/  IMAD R41, R16, R25, RZ ;  /* 0x0000001910297224 */ /* 0x000fe200078e02ff */
        /* <DEDUP_REMOVED lines=31> */
[----:B------:R-:W-:Y:S02]  /*96d0*/  SHF.R.S32.HI R4, RZ, 0x4, R4 ;  /* 0x00000004ff047819 */ /* 0x000fe40000011404 */
[----:B------:R-:W-:Y:S02]  /*96e0*/  @!P2 SHF.R.S32.HI R5, RZ, 0x1f, R40 ;  /* 0x0000001fff05a819 */ /* 0x000fe40000011428 */
[----:B--2---:R-:W-:Y:S01]  /*96f0*/  @!P2 IADD3 R36, P3, R40, R3, RZ ;  /* 0x000000032824a210 */ /* 0x004fe20007f7e0ff */
[----:B------:R-:W-:Y:S01]  /*9700*/  @!P1 IMAD.SHL.U32 R50, R4, 0x10, RZ ;  /* 0x0000001004329824 */ /* 0x000fe200078e00ff */
[----:B----4-:R-:W-:Y:S02]  /*9710*/  @!P2 IADD3 R38, P4, R40, R21, RZ ;  /* 0x000000152826a210 */ /* 0x010fe40007f9e0ff */
[----:B------:R-:W-:Y:S01]  /*9720*/  SHF.R.S32.HI R7, RZ, 0x4, R7 ;  /* 0x00000004ff077819 */ /* 0x000fe20000011407 */
[--C-:B-1----:R-:W-:Y:S01]  /*9730*/  @!P2 IMAD.X R37, R0, 0x1, R5.reuse, P3 ;  /* 0x000000010025a824 */ /* 0x102fe200018e0605 */
[-C--:B------:R-:W-:Y:S01]  /*9740*/  @!P1 IADD3 R42, P5, R3, R50.reuse, RZ ;  /* 0x00000032032a9210 */ /* 0x080fe20007fbe0ff */
[----:B---3--:R-:W-:Y:S01]  /*9750*/  @!P2 IMAD.X R39, R20, 0x1, R5, P4 ;  /* 0x000000011427a824 */ /* 0x008fe200020e0605 */
[----:B------:R-:W-:Y:S01]  /*9760*/  @!P1 SHF.R.S32.HI R5, RZ, 0x1f, R50 ;  /* 0x0000001fff059819 */ /* 0x000fe20000011432 */
[----:B------:R-:W-:Y:S01]  /*9770*/  @!P0 IMAD.SHL.U32 R54, R7, 0x10, RZ ;  /* 0x0000001007368824 */ /* 0x000fe200078e00ff */
[----:B------:R-:W-:-:S02]  /*9780*/  @!P1 IADD3 R50, P4, R21, R50, RZ ;  /* 0x0000003215329210 */ /* 0x000fc40007f9e0ff */
[----:B------:R-:W-:Y:S02]  /*9790*/  CS2R R6, SRZ ;  /* 0x0000000000067805 */ /* 0x000fe4000001ff00 */
[----:B------:R-:W-:Y:S01]  /*97a0*/  CS2R R14, SRZ ;  /* 0x00000000000e7805 */ /* 0x000fe2000001ff00 */
[--C-:B------:R-:W-:Y:S01]  /*97b0*/  @!P1 IMAD.X R43, R0, 0x1, R5.reuse, P5 ;  /* 0x00000001002b9824 */ /* 0x100fe200028e0605 */
[-C--:B------:R-:W-:Y:S01]  /*97c0*/  @!P0 IADD3 R52, P3, R3, R54.reuse, RZ ;  /* 0x0000003603348210 */ /* 0x080fe20007f7e0ff */
[----:B------:R-:W-:Y:S01]  /*97d0*/  @!P1 IMAD.X R51, R20, 0x1, R5, P4 ;  /* 0x0000000114339824 */ /* 0x000fe200020e0605 */
[----:B------:R-:W-:Y:S02]  /*97e0*/  @!P0 SHF.R.S32.HI R3, RZ, 0x1f, R54 ;  /* 0x0000001fff038819 */ /* 0x000fe40000011436 */
[----:B------:R-:W-:Y:S02]  /*97f0*/  CS2R R4, SRZ ;  /* 0x0000000000047805 */ /* 0x000fe4000001ff00 */
[----:B------:R-:W-:-:S02]  /*9800*/  @!P0 IADD3 R54, P5, R21, R54, RZ ;  /* 0x0000003615368210 */ /* 0x000fc40007fbe0ff */
[----:B------:R-:W-:Y:S02]  /*9810*/  CS2R R12, SRZ ;  /* 0x00000000000c7805 */ /* 0x000fe4000001ff00 */
[----:B------:R-:W-:Y:S02]  /*9820*/  CS2R R32, SRZ ;  /* 0x0000000000207805 */ /* 0x000fe4000001ff00 */
        /* <DEDUP_REMOVED lines=11> */
.L_x_4550:
[----:B------:R-:W-:Y:S05]  /*98e0*/  BSYNC B1 ;  /* 0x0000000000017941 */ /* 0x000fea0003800000 */
.L_x_4549:
        /* <DEDUP_REMOVED lines=10> */
.L_x_4825:
[----:B------:R-:W-:Y:S05]  /*9990*/  @P1 BRA `(.L_x_4537) ;  /* 0x0000003000041947 */ /* 0x000fea0003800000 */
[----:B------:R2:W5:Y:S01]  /*99a0*/  LDL R70, [R1+0x324] ;  /* 0x0003240001467983 */ /* 0x0005620000100800 */
[----:B-1----:R-:W1:Y:S01]  /*99b0*/  LDC R0, c[0x0][0x3f4] ;  /* 0x0000fd00ff007b82 */ /* 0x002e620000000800 */
[C---:B------:R-:W-:Y:S01]  /*99c0*/  VIADD R3, R40.reuse, 0x20 ;  /* 0x0000002028037836 */ /* 0x040fe20000000000 */
[----:B------:R-:W-:Y:S01]  /*99d0*/  BSSY B1, `(.L_x_4552) ;  /* 0x00000fd000017945 */ /* 0x000fe20003800000 */
[C---:B----4-:R-:W-:Y:S01]  /*99e0*/  VIADD R21, R40.reuse, 0x40 ;  /* 0x0000004028157836 */ /* 0x050fe20000000000 */
[-C--:B-1----:R-:W-:Y:S02]  /*99f0*/  ISETP.GE.AND P0, PT, R40, R0.reuse, PT ;  /* 0x000000002800720c */ /* 0x082fe40003f06270 */
[-C--:B------:R-:W-:Y:S02]  /*9a00*/  ISETP.GE.AND P1, PT, R3, R0.reuse, PT ;  /* 0x000000000300720c */ /* 0x080fe40003f26270 */
[----:B------:R-:W-:-:S09]  /*9a10*/  ISETP.GE.AND P2, PT, R21, R0, PT ;  /* 0x000000001500720c */ /* 0x000fd20003f46270 */
[----:B--2---:R-:W-:Y:S05]  /*9a20*/  @P0 BRA `(.L_x_4553) ;  /* 0x0000000c00dc0947 */ /* 0x004fea0003800000 */
[----:B------:R-:W2:Y:S04]  /*9a30*/  LDL R41, [R1+0x31c] ;  /* 0x00031c0001297983 */ /* 0x000ea80000100800 */
[----:B------:R-:W3:Y:S01]  /*9a40*/  LDL R72, [R1+0x390] ;  /* 0x0003900001487983 */ /* 0x000ee20000100800 */
[----:B-----5:R-:W-:Y:S02]  /*9a50*/  SHF.R.U32.HI R3, RZ, 0x8, R4 ;  /* 0x00000008ff037819 */ /* 0x020fe40000011604 */
[----:B------:R-:W-:Y:S02]  /*9a60*/  LOP3.LUT R20, R4, 0xff, RZ, 0xc0, !PT ;  /* 0x000000ff04147812 */ /* 0x000fe400078ec0ff */
[----:B------:R-:W-:Y:S02]  /*9a70*/  LOP3.LUT R21, R3, 0xff, RZ, 0xc0, !PT ;  /* 0x000000ff03157812 */ /* 0x000fe400078ec0ff */
[----:B0-----:R-:W-:-:S02]  /*9a80*/  SHF.R.U32.HI R39, RZ, 0x8, R6 ;  /* 0x00000008ff277819 */ /* 0x001fc40000011606 */
[----:B------:R-:W-:Y:S02]  /*9a90*/  PRMT R51, R21, 0x7604, R20 ;  /* 0x0000760415337816 */ /* 0x000fe40000000014 */
        /* <DEDUP_REMOVED lines=16> */
[----:B------:R-:W-:-:S02]  /*9ba0*/  SHF.R.U32.HI R61, RZ, 0x10, R25 ;  /* 0x00000010ff3d7819 */ /* 0x000fc40000011619 */
[----:B------:R-:W-:Y:S02]  /*9bb0*/  PRMT R63, R55, 0x7604, R52 ;  /* 0x00007604373f7816 */ /* 0x000fe40000000034 */
[----:B------:R-:W-:Y:S01]  /*9bc0*/  SHF.R.U32.HI R55, RZ, 0x10, R7 ;  /* 0x00000010ff377819 */ /* 0x000fe20000011607 */
[----:B------:R-:W-:Y:S01]  /*9bd0*/  IMAD.U32 R61, R61, 0x10000, RZ ;  /* 0x000100003d3d7824 */ /* 0x000fe200078e00ff */
[--C-:B------:R-:W-:Y:S02]  /*9be0*/  SHF.R.U32.HI R57, RZ, 0x8, R27.reuse ;  /* 0x00000008ff397819 */ /* 0x100fe4000001161b */
[----:B------:R-:W-:Y:S01]  /*9bf0*/  SHF.R.U32.HI R65, RZ, 0x10, R27 ;  /* 0x00000010ff417819 */ /* 0x000fe2000001161b */
[----:B------:R-:W-:Y:S01]  /*9c00*/  IMAD.U32 R55, R55, 0x10000, RZ ;  /* 0x0001000037377824 */ /* 0x000fe200078e00ff */
[----:B------:R-:W-:Y:S02]  /*9c10*/  LOP3.LUT R56, R27, 0xff, RZ, 0xc0, !PT ;  /* 0x000000ff1b387812 */ /* 0x000fe400078ec0ff */
[----:B------:R-:W-:Y:S01]  /*9c20*/  LOP3.LUT R57, R57, 0xff, RZ, 0xc0, !PT ;  /* 0x000000ff39397812 */ /* 0x000fe200078ec0ff */
[----:B------:R-:W-:Y:S01]  /*9c30*/  IMAD.U32 R65, R65, 0x10000, RZ ;  /* 0x0001000041417824 */ /* 0x000fe200078e00ff */
[----:B------:R-:W-:-:S02]  /*9c40*/  LOP3.LUT R63, R63, 0xff0000, R26, 0xf8, !PT ;  /* 0x00ff00003f3f7812 */ /* 0x000fc400078ef81a */
[----:B------:R-:W-:Y:S02]  /*9c50*/  PRMT R56, R57, 0x7604, R56 ;  /* 0x0000760439387816 */ /* 0x000fe40000000038 */
        /* <DEDUP_REMOVED lines=9> */
[----:B--2---:R-:W-:Y:S02]  /*9cf0*/  LEA.HI R3, R0, R41, RZ, 0x1c ;  /* 0x0000002900037211 */ /* 0x004fe400078fe0ff */
[----:B------:R-:W-:-:S02]  /*9d00*/  LOP3.LUT R41, R38, 0xff, RZ, 0xc0, !PT ;  /* 0x000000ff26297812 */ /* 0x000fc400078ec0ff */
[----:B------:R-:W-:Y:S01]  /*9d10*/  SHF.R.S32.HI R20, RZ, 0x1f, R3 ;  /* 0x0000001fff147819 */ /* 0x000fe20000011403 */
[----:B---3--:R-:W0:Y:S01]  /*9d20*/  LDS.128 R36, [R72+0x1e200] ;  /* 0x01e2000048247984 */ /* 0x008e220000000c00 */
[----:B------:R-:W-:Y:S02]  /*9d30*/  PRMT R59, R41, 0x7604, R40 ;  /* 0x00007604293b7816 */ /* 0x000fe40000000028 */
[----:B------:R-:W-:Y:S01]  /*9d40*/  LEA.HI R21, R20, R3, RZ, 0x2 ;  /* 0x0000000314157211 */ /* 0x000fe200078f10ff */
[----:B------:R-:W-:Y:S01]  /*9d50*/  IMAD.SHL.U32 R20, R3, 0x10, RZ ;  /* 0x0000001003147824 */ /* 0x000fe200078e00ff */
[----:B------:R-:W-:-:S03]  /*9d60*/  LOP3.LUT R59, R59, 0xff0000, R24, 0xf8, !PT ;  /* 0x00ff00003b3b7812 */ /* 0x000fc600078ef818 */
[----:B------:R-:W-:Y:S01]  /*9d70*/  IMAD.SHL.U32 R21, R21, 0x800, RZ ;  /* 0x0000080015157824 */ /* 0x000fe200078e00ff */
[----:B------:R-:W-:Y:S02]  /*9d80*/  LOP3.LUT R3, R45, 0x30, R20, 0xf8, !PT ;  /* 0x000000302d037812 */ /* 0x000fe400078ef814 */
[----:B------:R-:W-:Y:S02]  /*9d90*/  LOP3.LUT R60, R59, 0xff000000, R24, 0xf8, !PT ;  /* 0xff0000003b3c7812 */ /* 0x000fe400078ef818 */
[----:B------:R-:W-:Y:S02]  /*9da0*/  LOP3.LUT R20, R3, R46, RZ, 0x3c, !PT ;  /* 0x0000002e03147212 */ /* 0x000fe400078e3cff */
[----:B------:R-:W-:Y:S02]  /*9db0*/  LOP3.LUT R3, R21, 0xffffe000, RZ, 0xc0, !PT ;  /* 0xffffe00015037812 */ /* 0x000fe400078ec0ff */
[----:B------:R-:W-:Y:S02]  /*9dc0*/  SHF.R.U32.HI R21, RZ, 0x8, R25 ;  /* 0x00000008ff157819 */ /* 0x000fe40000011619 */
[----:B------:R-:W-:-:S02]  /*9dd0*/  IADD3 R3, R20, R70, R3 ;  /* 0x0000004614037210 */ /* 0x000fc40007ffe003 */
[----:B------:R-:W-:Y:S02]  /*9de0*/  LOP3.LUT R20, R25, 0xff, RZ, 0xc0, !PT ;  /* 0x000000ff19147812 */ /* 0x000fe400078ec0ff */
[----:B------:R-:W-:Y:S01]  /*9df0*/  LOP3.LUT R21, R21, 0xff, RZ, 0xc0, !PT ;  /* 0x000000ff15157812 */ /* 0x000fe200078ec0ff */
[----:B------:R-:W1:Y:S03]  /*9e00*/  LDS.128 R40, [R3+UR38+0x1e200] ;  /* 0x01e2002603287984 */ /* 0x000e660008000c00 */
[----:B------:R-:W-:Y:S02]  /*9e10*/  PRMT R20, R21, 0x7604, R20 ;  /* 0x0000760415147816 */ /* 0x000fe40000000014 */
[----:B------:R-:W-:Y:S02]  /*9e20*/  SHF.R.U32.HI R21, RZ, 0x10, R5 ;  /* 0x00000010ff157819 */ /* 0x000fe40000011605 */
[----:B------:R-:W-:-:S03]  /*9e30*/  LOP3.LUT R61, R20, 0xff0000, R61, 0xf8, !PT ;  /* 0x00ff0000143d7812 */ /* 0x000fc600078ef83d */
[----:B------:R-:W-:Y:S01]  /*9e40*/  IMAD.U32 R21, R21, 0x10000, RZ ;  /* 0x0001000015157824 */ /* 0x000fe200078e00ff */
[----:B------:R-:W-:-:S04]  /*9e50*/  LOP3.LUT R61, R61, 0xff000000, R25, 0xf8, !PT ;  /* 0xff0000003d3d7812 */ /* 0x000fc800078ef819 */
[----:B------:R-:W-:Y:S02]  /*9e60*/  LOP3.LUT R21, R48, 0xff0000, R21, 0xf8, !PT ;  /* 0x00ff000030157812 */ /* 0x000fe400078ef815 */
[----:B------:R-:W-:Y:S02]  /*9e70*/  F2FP.F16.E4M3.UNPACK_B R58, R61 ;  /* 0x0000003dff3a723e */ /* 0x000fe400020006ff */
[----:B------:R-:W-:Y:S02]  /*9e80*/  LOP3.LUT R54, R21, 0xff000000, R5, 0xf8, !PT ;  /* 0xff00000015367812 */ /* 0x000fe400078ef805 */
[-C--:B0-----:R-:W-:Y:S01]  /*9e90*/  F2FP.F16.E4M3.UNPACK_B R21, R37.reuse ;  /* 0x00000025ff15723e */ /* 0x081fe200020006ff */
[--C-:B------:R-:W-:Y:S01]  /*9ea0*/  HADD2.F32 R57, -RZ, R58.reuse.H0_H0 ;  /* 0x2000003aff397230 */ /* 0x100fe20000004100 */
[----:B------:R-:W-:Y:S01]  /*9eb0*/  F2FP.F16.E4M3.UNPACK_B R24, R54 ;  /* 0x00000036ff18723e */ /* 0x000fe200020006ff */
[----:B------:R-:W-:Y:S01]  /*9ec0*/  HADD2.F32 R59, -RZ, R58.H1_H1 ;  /* 0x3000003aff3b7230 */ /* 0x000fe20000004100 */
[----:B------:R-:W-:Y:S01]  /*9ed0*/  F2FP.F16.E4M3.UNPACK_B R48, R37.H1 ;  /* 0x00000025ff30723e */ /* 0x000fe200030006ff */
[----:B------:R-:W-:Y:S01]  /*9ee0*/  HADD2.F32 R25, -RZ, R21.H0_H0 ;  /* 0x20000015ff197230 */ /* 0x000fe20000004100 */
[-C--:B------:R-:W-:Y:S01]  /*9ef0*/  F2FP.F16.E4M3.UNPACK_B R50, R39.reuse ;  /* 0x00000027ff32723e */ /* 0x080fe200020006ff */
[----:B------:R-:W-:Y:S01]  /*9f00*/  HADD2.F32 R27, -RZ, R24.H0_H0 ;  /* 0x20000018ff1b7230 */ /* 0x000fe20000004100 */
[----:B------:R-:W-:-:S02]  /*9f10*/  F2FP.F16.E4M3.UNPACK_B R51, R39.H1 ;  /* 0x00000027ff33723e */ /* 0x000fc400030006ff */
[-C--:B------:R-:W-:Y:S02]  /*9f20*/  F2FP.F16.E4M3.UNPACK_B R37, R36.reuse ;  /* 0x00000024ff25723e */ /* 0x080fe400020006ff */
[----:B------:R-:W-:Y:S02]  /*9f30*/  F2FP.F16.E4M3.UNPACK_B R39, R36.H1 ;  /* 0x00000024ff27723e */ /* 0x000fe400030006ff */
[----:B------:R-:W-:Y:S02]  /*9f40*/  F2FP.F16.E4M3.UNPACK_B R61, R61.H1 ;  /* 0x0000003dff3d723e */ /* 0x000fe400030006ff */
        /* <DEDUP_REMOVED lines=11> */
[----:B------:R-:W-:Y:S01]  /*a000*/  F2FP.F16.E4M3.UNPACK_B R43, R40.H1 ;  /* 0x00000028ff2b723e */ /* 0x000fe200030006ff */
[C---:B------:R-:W-:Y:S01]  /*a010*/  FMUL.FTZ R40, R6.reuse, R57 ;  /* 0x0000003906287220 */ /* 0x040fe20000410000 */
[----:B------:R-:W-:Y:S01]  /*a020*/  FMUL.FTZ R62, R6, R27 ;  /* 0x0000001b063e7220 */ /* 0x000fe20000410000 */
[----:B------:R-:W-:Y:S01]  /*a030*/  FMUL.FTZ R63, R26, R59 ;  /* 0x0000003b1a3f7220 */ /* 0x000fe20000410000 */
[-C--:B------:R-:W-:Y:S01]  /*a040*/  F2FP.F16.E4M3.UNPACK_B R20, R42.reuse ;  /* 0x0000002aff14723e */ /* 0x080fe200020006ff */
[C---:B------:R-:W-:Y:S01]  /*a050*/  FFMA.FTZ R6, R25.reuse, R27, -R40 ;  /* 0x0000001b19067223 */ /* 0x040fe20000010828 */
[----:B------:R-:W-:Y:S01]  /*a060*/  FFMA.FTZ R25, R25, R57, R62 ;  /* 0x0000003919197223 */ /* 0x000fe2000001003e */
[----:B------:R-:W-:Y:S01]  /*a070*/  HADD2.F32 R57, -RZ, R24.H1_H1 ;  /* 0x30000018ff397230 */ /* 0x000fe20000004100 */
[----:B------:R-:W-:Y:S01]  /*a080*/  F2FP.F16.E4M3.UNPACK_B R42, R42.H1 ;  /* 0x0000002aff2a723e */ /* 0x000fe200030006ff */
[----:B------:R-:W-:Y:S01]  /*a090*/  HADD2.F32 R24, -RZ, R21.H1_H1 ;  /* 0x30000015ff187230 */ /* 0x000fe20000004100 */
[----:B------:R-:W-:Y:S01]  /*a0a0*/  F2FP.F16.E4M3.UNPACK_B R38, R38.H1 ;  /* 0x00000026ff26723e */ /* 0x000fe200030006ff */
[----:B------:R-:W-:-:S02]  /*a0b0*/  HADD2.F32 R21, -RZ, R36.H0_H0 ;  /* 0x20000024ff157230 */ /* 0x000fc40000004100 */
[-C--:B------:R-:W-:Y:S01]  /*a0c0*/  FMUL.FTZ R26, R26, R57.reuse ;  /* 0x000000391a1a7220 */ /* 0x080fe20000410000 */
[----:B------:R-:W-:Y:S02]  /*a0d0*/  HADD2.F32 R40, -RZ, R54.H0_H0 ;  /* 0x20000036ff287230 */ /* 0x000fe40000004100 */
        /* <DEDUP_REMOVED lines=8> */
[----:B------:R-:W-:Y:S01]  /*a160*/  F2FP.F16.E4M3.UNPACK_B R62, R65 ;  /* 0x00000041ff3e723e */ /* 0x000fe200020006ff */
[----:B------:R-:W-:Y:S01]  /*a170*/  HADD2.F32 R57, -RZ, R54.H1_H1 ;  /* 0x30000036ff397230 */ /* 0x000fe20000004100 */
[----:B------:R-:W-:Y:S01]  /*a180*/  F2FP.F16.E4M3.UNPACK_B R58, R56 ;  /* 0x00000038ff3a723e */ /* 0x000fe200020006ff */
[----:B------:R-:W-:-:S02]  /*a190*/  HADD2.F32 R48, -RZ, R48.H1_H1 ;  /* 0x30000030ff307230 */ /* 0x000fc40000004100 */
[C---:B------:R-:W-:Y:S01]  /*a1a0*/  FMUL.FTZ R67, R36.reuse, R61 ;  /* 0x0000003d24437220 */ /* 0x040fe20000410000 */
        /* <DEDUP_REMOVED lines=8> */
[----:B------:R-:W-:Y:S01]  /*a230*/  F2FP.F16.E4M3.UNPACK_B R65, R65.H1 ;  /* 0x00000041ff41723e */ /* 0x000fe200030006ff */
[-C--:B------:R-:W-:Y:S01]  /*a240*/  FMUL.FTZ R54, R54, R59.reuse ;  /* 0x0000003b36367220 */ /* 0x080fe20000410000 */
[----:B------:R-:W-:Y:S01]  /*a250*/  HADD2.F32 R61, -RZ, R62.H1_H1 ;  /* 0x3000003eff3d7230 */ /* 0x000fe20000004100 */
[----:B------:R-:W-:Y:S01]  /*a260*/  F2FP.F16.E4M3.UNPACK_B R56, R56.H1 ;  /* 0x00000038ff38723e */ /* 0x000fe200030006ff */
[----:B------:R-:W-:Y:S02]  /*a270*/  HADD2.F32 R52, -RZ, R52.H1_H1 ;  /* 0x30000034ff347230 */ /* 0x000fe40000004100 */
[C---:B------:R-:W-:Y:S01]  /*a280*/  FFMA.FTZ R36, R40.reuse, R59, -R69 ;  /* 0x0000003b28247223 */ /* 0x040fe20000010845 */
[----:B------:R-:W-:Y:S02]  /*a290*/  HADD2.F32 R57, -RZ, R58.H1_H1 ;  /* 0x3000003aff397230 */ /* 0x000fe40000004100 */
[----:B------:R-:W-:Y:S01]  /*a2a0*/  FFMA.FTZ R66, R40, R63, R54 ;  /* 0x0000003f28427223 */ /* 0x000fe20000010036 */
        /* <DEDUP_REMOVED lines=10> */
[-C--:B------:R-:W-:Y:S01]  /*a350*/  F2FP.F16.E4M3.UNPACK_B R52, R60.reuse.H1 ;  /* 0x0000003cff34723e */ /* 0x080fe200030006ff */
[----:B------:R-:W-:Y:S01]  /*a360*/  FMUL.FTZ R48, R48, R59 ;  /* 0x0000003b30307220 */ /* 0x000fe20000410000 */
[----:B------:R-:W-:Y:S01]  /*a370*/  HADD2.F32 R56, -RZ, R56.H1_H1 ;  /* 0x30000038ff387230 */ /* 0x000fe20000004100 */
[----:B------:R-:W-:Y:S01]  /*a380*/  F2FP.F16.E4M3.UNPACK_B R50, R55.H1 ;  /* 0x00000037ff32723e */ /* 0x000fe200030006ff */
[----:B------:R-:W-:Y:S02]  /*a390*/  HADD2.F32 R53, -RZ, R53.H1_H1 ;  /* 0x30000035ff357230 */ /* 0x000fe40000004100 */
[C---:B------:R-:W-:Y:S01]  /*a3a0*/  FFMA.FTZ R71, R40.reuse, R59, -R71 ;  /* 0x0000003b28477223 */ /* 0x040fe20000010847 */
[----:B------:R-:W-:Y:S01]  /*a3b0*/  FFMA.FTZ R63, R40, R63, R48 ;  /* 0x0000003f283f7223 */ /* 0x000fe20000010030 */
[----:B------:R-:W-:Y:S01]  /*a3c0*/  HADD2.F32 R54, -RZ, R65.H1_H1 ;  /* 0x30000041ff367230 */ /* 0x000fe20000004100 */
[----:B------:R-:W-:Y:S01]  /*a3d0*/  F2FP.F16.E4M3.UNPACK_B R60, R60 ;  /* 0x0000003cff3c723e */ /* 0x000fe200020006ff */
[----:B------:R-:W-:-:S02]  /*a3e0*/  HADD2.F32 R51, -RZ, R51.H1_H1 ;  /* 0x30000033ff337230 */ /* 0x000fc40000004100 */
[C---:B------:R-:W-:Y:S01]  /*a3f0*/  FMUL.FTZ R65, R53.reuse, R56 ;  /* 0x0000003835417220 */ /* 0x040fe20000410000 */
[----:B------:R-:W-:Y:S02]  /*a400*/  HADD2.F32 R59, -RZ, R52.H0_H0 ;  /* 0x20000034ff3b7230 */ /* 0x000fe40000004100 */
[-C--:B------:R-:W-:Y:S01]  /*a410*/  FMUL.FTZ R58, R53, R54.reuse ;  /* 0x00000036353a7220 */ /* 0x080fe20000410000 */
[--C-:B------:R-:W-:Y:S02]  /*a420*/  HADD2.F32 R48, -RZ, R43.reuse.H0_H0 ;  /* 0x2000002bff307230 */ /* 0x100fe40000004100 */
[----:B------:R-:W-:Y:S01]  /*a430*/  FFMA.FTZ R68, R51, R54, R65 ;  /* 0x0000003633447223 */ /* 0x000fe20000010041 */
[----:B------:R-:W-:Y:S01]  /*a440*/  HADD2.F32 R57, -RZ, R50.H0_H0 ;  /* 0x20000032ff397230 */ /* 0x000fe20000004100 */
[----:B------:R-:W-:Y:S01]  /*a450*/  F2FP.F16.E4M3.UNPACK_B R55, R55 ;  /* 0x00000037ff37723e */ /* 0x000fe200020006ff */
[----:B------:R-:W-:Y:S02]  /*a460*/  HADD2.F32 R52, -RZ, R52.H1_H1 ;  /* 0x30000034ff347230 */ /* 0x000fe40000004100 */
[----:B------:R-:W-:Y:S01]  /*a470*/  FMUL.FTZ R53, R48, R59 ;  /* 0x0000003b30357220 */ /* 0x000fe20000410000 */
[----:B------:R-:W-:-:S02]  /*a480*/  HADD2.F32 R43, -RZ, R43.H1_H1 ;  /* 0x3000002bff2b7230 */ /* 0x000fc40000004100 */
[----:B------:R-:W-:Y:S01]  /*a490*/  FMUL.FTZ R48, R48, R57 ;  /* 0x0000003930307220 */ /* 0x000fe20000410000 */
[----:B------:R-:W-:Y:S02]  /*a4a0*/  HADD2.F32 R50, -RZ, R50.H1_H1 ;  /* 0x30000032ff327230 */ /* 0x000fe40000004100 */
[----:B------:R-:W-:Y:S01]  /*a4b0*/  FFMA.FTZ R62, R51, R56, -R58 ;  /* 0x00000038333e7223 */ /* 0x000fe2000001083a */
[--C-:B------:R-:W-:Y:S02]  /*a4c0*/  HADD2.F32 R40, -RZ, R39.reuse.H0_H0 ;  /* 0x20000027ff287230 */ /* 0x100fe40000004100 */
[C---:B------:R-:W-:Y:S01]  /*a4d0*/  FMUL.FTZ R54, R43.reuse, R52 ;  /* 0x000000342b367220 */ /* 0x040fe20000410000 */
[----:B------:R-:W-:Y:S02]  /*a4e0*/  HADD2.F32 R39, -RZ, R39.H1_H1 ;  /* 0x30000027ff277230 */ /* 0x000fe40000004100 */
[----:B------:R-:W-:Y:S01]  /*a4f0*/  FMUL.FTZ R43, R43, R50 ;  /* 0x000000322b2b7220 */ /* 0x000fe20000410000 */
[----:B------:R-:W-:Y:S01]  /*a500*/  F2FP.SATFINITE.E4M3.F32.PACK_AB_MERGE_C R27, R64, R27, RZ ;  /* 0x0000001b401b723e */ /* 0x000fe200048070ff */
[C---:B------:R-:W-:Y:S01]  /*a510*/  FFMA.FTZ R57, R40.reuse, R57, -R53 ;  /* 0x0000003928397223 */ /* 0x040fe20000010835 */
[----:B------:R-:W-:Y:S01]  /*a520*/  FFMA.FTZ R59, R40, R59, R48 ;  /* 0x0000003b283b7223 */ /* 0x000fe20000010030 */
[----:B------:R-:W-:-:S02]  /*a530*/  HADD2.F32 R48, -RZ, R60.H0_H0 ;  /* 0x2000003cff307230 */ /* 0x000fc40000004100 */
[C---:B------:R-:W-:Y:S01]  /*a540*/  FFMA.FTZ R58, R39.reuse, R52, R43 ;  /* 0x00000034273a7223 */ /* 0x040fe2000001002b */
[----:B------:R-:W-:Y:S02]  /*a550*/  HADD2.F32 R40, -RZ, R41.H0_H0 ;  /* 0x20000029ff287230 */ /* 0x000fe40000004100 */
[----:B------:R-:W-:Y:S01]  /*a560*/  FFMA.FTZ R56, R39, R50, -R54 ;  /* 0x0000003227387223 */ /* 0x000fe20000010836 */
        /* <DEDUP_REMOVED lines=11> */
[C---:B------:R-:W-:Y:S01]  /*a620*/  FMUL.FTZ R54, R41.reuse, R60 ;  /* 0x0000003c29367220 */ /* 0x040fe20000410000 */
[----:B------:R-:W-:Y:S01]  /*a630*/  F2FP.F16.E4M3.UNPACK_B R43, R4.H1 ;  /* 0x00000004ff2b723e */ /* 0x000fe200030006ff */
[----:B------:R-:W-:Y:S01]  /*a640*/  FMUL.FTZ R41, R41, R40 ;  /* 0x0000002829297220 */ /* 0x000fe20000410000 */
[----:B------:R-:W-:Y:S01]  /*a650*/  FFMA.FTZ R52, R39, R48, R52 ;  /* 0x0000003027347223 */ /* 0x000fe20000010034 */
[----:B------:R-:W-:Y:S01]  /*a660*/  FFMA.FTZ R54, R37, R40, -R54 ;  /* 0x0000002825367223 */ /* 0x000fe20000010836 */
[----:B------:R-:W-:-:S02]  /*a670*/  HADD2.F32 R48, -RZ, R50.H0_H0 ;  /* 0x20000032ff307230 */ /* 0x000fc40000004100 */
[----:B------:R-:W-:Y:S01]  /*a680*/  FFMA.FTZ R53, R37, R60, R41 ;  /* 0x0000003c25357223 */ /* 0x000fe20000010029 */
[----:B------:R-:W-:Y:S01]  /*a690*/  HADD2.F32 R39, -RZ, R42.H0_H0 ;  /* 0x2000002aff277230 */ /* 0x000fe20000004100 */
[----:B------:R-:W-:Y:S01]  /*a6a0*/  F2FP.F16.E4M3.UNPACK_B R4, R4 ;  /* 0x00000004ff04723e */ /* 0x000fe200020006ff */
[--C-:B------:R-:W-:Y:S01]  /*a6b0*/  HADD2.F32 R40, -RZ, R43.reuse.H0_H0 ;  /* 0x2000002bff287230 */ /* 0x100fe20000004100 */
[----:B------:R-:W-:Y:S01]  /*a6c0*/  F2FP.SATFINITE.E4M3.F32.PACK_AB_MERGE_C R58, R58, R59, RZ ;  /* 0x0000003b3a3a723e */ /* 0x000fe200048070ff */
        /* <DEDUP_REMOVED lines=10> */
[----:B------:R-:W-:Y:S02]  /*a770*/  HADD2.F32 R7, -RZ, R20.H0_H0 ;  /* 0x20000014ff077230 */ /* 0x000fe40000004100 */
[----:B------:R-:W-:Y:S01]  /*a780*/  FFMA.FTZ R60, R37, R40, -R60 ;  /* 0x00000028253c7223 */ /* 0x000fe2000001083c */
[--C-:B------:R-:W-:Y:S02]  /*a790*/  HADD2.F32 R40, -RZ, R39.reuse.H0_H0 ;  /* 0x20000027ff287230 */ /* 0x100fe40000004100 */
[C---:B------:R-:W-:Y:S01]  /*a7a0*/  FFMA.FTZ R55, R38.reuse, R43, -R55 ;  /* 0x0000002b26377223 */ /* 0x040fe20000010837 */
[----:B------:R-:W-:Y:S01]  /*a7b0*/  FFMA.FTZ R43, R38, R41, R42 ;  /* 0x00000029262b7223 */ /* 0x000fe2000001002a */
[----:B------:R-:W-:-:S02]  /*a7c0*/  HADD2.F32 R39, -RZ, R39.H1_H1 ;  /* 0x30000027ff277230 */ /* 0x000fc40000004100 */
[----:B------:R-:W-:Y:S01]  /*a7d0*/  FFMA.FTZ R50, R37, R48, R50 ;  /* 0x0000003025327223 */ /* 0x000fe20000010032 */
[----:B------:R-:W-:Y:S02]  /*a7e0*/  HADD2.F32 R20, -RZ, R20.H1_H1 ;  /* 0x30000014ff147230 */ /* 0x000fe40000004100 */
[----:B------:R-:W-:Y:S01]  /*a7f0*/  FMUL.FTZ R41, R7, R40 ;  /* 0x0000002807297220 */ /* 0x000fe20000410000 */
[--C-:B------:R-:W-:Y:S01]  /*a800*/  HADD2.F32 R38, -RZ, R4.reuse.H1_H1 ;  /* 0x30000004ff267230 */ /* 0x100fe20000004100 */
[----:B------:R-:W-:Y:S01]  /*a810*/  F2FP.SATFINITE.E4M3.F32.PACK_AB_MERGE_C R55, R55, R60, RZ ;  /* 0x0000003c3737723e */ /* 0x000fe200048070ff */
[----:B------:R-:W-:Y:S02]  /*a820*/  HADD2.F32 R37, -RZ, R4.H0_H0 ;  /* 0x20000004ff257230 */ /* 0x000fe40000004100 */
[C---:B------:R-:W-:Y:S01]  /*a830*/  FMUL.FTZ R42, R20.reuse, R39 ;  /* 0x00000027142a7220 */ /* 0x040fe20000410000 */
[--C-:B------:R-:W-:Y:S02]  /*a840*/  HADD2.F32 R4, -RZ, R5.reuse.H0_H0 ;  /* 0x20000005ff047230 */ /* 0x100fe40000004100 */
[----:B------:R-:W-:Y:S01]  /*a850*/  FMUL.FTZ R20, R20, R38 ;  /* 0x0000002614147220 */ /* 0x000fe20000410000 */
[----:B------:R-:W-:-:S02]  /*a860*/  HADD2.F32 R5, -RZ, R5.H1_H1 ;  /* 0x30000005ff057230 */ /* 0x000fc40000004100 */
[----:B------:R-:W-:Y:S01]  /*a870*/  FMUL.FTZ R7, R7, R37 ;  /* 0x0000002507077220 */ /* 0x000fe20000410000 */
[----:B------:R-:W-:Y:S01]  /*a880*/  F2FP.SATFINITE.E4M3.F32.PACK_AB_MERGE_C R25, R24, R25, R27 ;  /* 0x000000191819723e */ /* 0x000fe2000480701b */
[C---:B------:R-:W-:Y:S01]  /*a890*/  FFMA.FTZ R41, R4.reuse, R37, -R41 ;  /* 0x0000002504297223 */ /* 0x040fe20000010829 */
[----:B------:R-:W-:Y:S01]  /*a8a0*/  F2FP.SATFINITE.E4M3.F32.PACK_AB_MERGE_C R27, R61, R66, R63 ;  /* 0x000000423d1b723e */ /* 0x000fe2000480703f */
[C---:B------:R-:W-:Y:S01]  /*a8b0*/  FFMA.FTZ R42, R5.reuse, R38, -R42 ;  /* 0x00000026052a7223 */ /* 0x040fe2000001082a */
[----:B------:R-:W-:Y:S01]  /*a8c0*/  FFMA.FTZ R39, R5, R39, R20 ;  /* 0x0000002705277223 */ /* 0x000fe20000010014 */
[----:B------:R-:W-:Y:S01]  /*a8d0*/  FFMA.FTZ R40, R4, R40, R7 ;  /* 0x0000002804287223 */ /* 0x000fe20000010007 */
[----:B------:R-:W-:Y:S02]  /*a8e0*/  F2FP.SATFINITE.E4M3.F32.PACK_AB_MERGE_C R5, R67, R26, RZ ;  /* 0x0000001a4305723e */ /* 0x000fe400048070ff */
[----:B------:R-:W-:Y:S02]  /*a8f0*/  F2FP.SATFINITE.E4M3.F32.PACK_AB_MERGE_C R7, R62, R71, RZ ;  /* 0x000000473e07723e */ /* 0x000fe400048070ff */
[----:B------:R-:W-:-:S02]  /*a900*/  F2FP.SATFINITE.E4M3.F32.PACK_AB_MERGE_C R4, R56, R57, RZ ;  /* 0x000000393804723e */ /* 0x000fc400048070ff */
[----:B------:R-:W-:Y:S02]  /*a910*/  F2FP.SATFINITE.E4M3.F32.PACK_AB_MERGE_C R26, R43, R50, RZ ;  /* 0x000000322b1a723e */ /* 0x000fe400048070ff */
[----:B------:R-:W-:Y:S02]  /*a920*/  F2FP.SATFINITE.E4M3.F32.PACK_AB_MERGE_C R5, R21, R6, R5 ;  /* 0x000000061505723e */ /* 0x000fe40004807005 */
[----:B------:R-:W-:Y:S02]  /*a930*/  F2FP.SATFINITE.E4M3.F32.PACK_AB_MERGE_C R7, R69, R36, R7 ;  /* 0x000000244507723e */ /* 0x000fe40004807007 */
[----:B------:R-:W-:Y:S02]  /*a940*/  F2FP.SATFINITE.E4M3.F32.PACK_AB_MERGE_C R4, R54, R51, R4 ;  /* 0x000000333604723e */ /* 0x000fe40004807004 */
[----:B------:R-:W-:Y:S02]  /*a950*/  F2FP.SATFINITE.E4M3.F32.PACK_AB_MERGE_C R6, R42, R41, R55 ;  /* 0x000000292a06723e */ /* 0x000fe40004807037 */
[----:B------:R-:W-:-:S02]  /*a960*/  F2FP.SATFINITE.E4M3.F32.PACK_AB_MERGE_C R24, R53, R52, R58 ;  /* 0x000000343518723e */ /* 0x000fc4000480703a */
[----:B------:R-:W-:Y:S01]  /*a970*/  F2FP.SATFINITE.E4M3.F32.PACK_AB_MERGE_C R26, R39, R40, R26 ;  /* 0x00000028271a723e */ /* 0x000fe2000480701a */
[----:B------:R1:W-:Y:S04]  /*a980*/  STS.128 [R72+0x1e200], R4 ;  /* 0x01e2000448007388 */ /* 0x0003e80000000c00 */
[----:B------:R1:W-:Y:S02]  /*a990*/  STS.128 [R3+UR38+0x1e200], R24 ;  /* 0x01e2001803007988 */ /* 0x0003e40008000c26 */
.L_x_4553:
[----:B------:R-:W-:Y:S05]  /*a9a0*/  BSYNC B1 ;  /* 0x0000000000017941 */ /* 0x000fea0003800000 */
.L_x_4552:
[----:B------:R-:W-:Y:S04]  /*a9b0*/  BSSY B1, `(.L_x_4554) ;  /* 0x0000104000017945 */ /* 0x000fe80003800000 */
[----:B------:R-:W-:Y:S05]  /*a9c0*/  @P1 BRA `(.L_x_4555) ;  /* 0x0000001000081947 */ /* 0x000fea0003800000 */
[----:B------:R-:W2:Y:S01]  /*a9d0*/  LDL R66, [R1+0x38c] ;  /* 0x00038c0001427983 */ /* 0x000ea20000100800 */
[----:B-1---5:R-:W-:Y:S01]  /*a9e0*/  SHF.R.U32.HI R3, RZ, 0x8, R28 ;  /* 0x00000008ff037819 */ /* 0x022fe2000001161c */
[----:B------:R-:W-:Y:S01]  /*a9f0*/  IMAD.IADD R49, R44, 0x1, R49 ;  /* 0x000000012c317824 */ /* 0x000fe200078e0231 */
[----:B------:R-:W-:Y:S02]  /*aa00*/  LOP3.LUT R4, R28, 0xff, RZ, 0xc0, !PT ;  /* 0x000000ff1c047812 */ /* 0x000fe400078ec0ff */
[----:B------:R-:W-:Y:S02]  /*aa10*/  LOP3.LUT R3, R3, 0xff, RZ, 0xc0, !PT ;  /* 0x000000ff03037812 */ /* 0x000fe400078ec0ff */
[----:B------:R-:W-:Y:S02]  /*aa20*/  SHF.R.S32.HI R20, RZ, 0x1f, R49 ;  /* 0x0000001fff147819 */ /* 0x000fe40000011431 */
[----:B0-----:R-:W-:Y:S02]  /*aa30*/  PRMT R37, R3, 0x7604, R4 ;  /* 0x0000760403257816 */ /* 0x001fe40000000004 */
[----:B------:R-:W-:-:S02]  /*aa40*/  SHF.R.U32.HI R3, RZ, 0x8, R30 ;  /* 0x00000008ff037819 */ /* 0x000fc4000001161e */
[----:B------:R-:W-:Y:S02]  /*aa50*/  LEA.HI R49, R20, R49, RZ, 0x4 ;  /* 0x0000003114317211 */ /* 0x000fe400078f20ff */
[----:B------:R-:W-:Y:S02]  /*aa60*/  LOP3.LUT R4, R30, 0xff, RZ, 0xc0, !PT ;  /* 0x000000ff1e047812 */ /* 0x000fe400078ec0ff */
[----:B------:R-:W-:Y:S02]  /*aa70*/  LOP3.LUT R3, R3, 0xff, RZ, 0xc0, !PT ;  /* 0x000000ff03037812 */ /* 0x000fe400078ec0ff */
[----:B------:R-:W-:Y:S02]  /*aa80*/  SHF.R.S32.HI R49, RZ, 0x4, R49 ;  /* 0x00000004ff317819 */ /* 0x000fe40000011431 */
[----:B------:R-:W-:Y:S02]  /*aa90*/  SHF.R.U32.HI R7, RZ, 0x8, R12 ;  /* 0x00000008ff077819 */ /* 0x000fe4000001160c */
[----:B------:R-:W-:-:S02]  /*aaa0*/  PRMT R39, R3, 0x7604, R4 ;  /* 0x0000760403277816 */ /* 0x000fc40000000004 */
[----:B------:R-:W-:Y:S02]  /*aab0*/  LEA.HI R3, R0, R49, RZ, 0x1c ;  /* 0x0000003100037211 */ /* 0x000fe400078fe0ff */
[----:B------:R-:W-:Y:S02]  /*aac0*/  LOP3.LUT R20, R12, 0xff, RZ, 0xc0, !PT ;  /* 0x000000ff0c147812 */ /* 0x000fe400078ec0ff */
[----:B------:R-:W-:Y:S02]  /*aad0*/  LOP3.LUT R7, R7, 0xff, RZ, 0xc0, !PT ;  /* 0x000000ff07077812 */ /* 0x000fe400078ec0ff */
[----:B------:R-:W-:Y:S02]  /*aae0*/  SHF.R.S32.HI R4, RZ, 0x1f, R3 ;  /* 0x0000001fff047819 */ /* 0x000fe40000011403 */
[----:B------:R-:W-:Y:S01]  /*aaf0*/  PRMT R49, R7, 0x7604, R20 ;  /* 0x0000760407317816 */ /* 0x000fe20000000014 */
[----:B------:R-:W-:Y:S01]  /*ab00*/  IMAD.SHL.U32 R20, R3, 0x10, RZ ;  /* 0x0000001003147824 */ /* 0x000fe200078e00ff */
[----:B------:R-:W-:-:S02]  /*ab10*/  LEA.HI R21, R4, R3, RZ, 0x2 ;  /* 0x0000000304157211 */ /* 0x000fc400078f10ff */
[----:B------:R-:W-:Y:S02]  /*ab20*/  SHF.R.U32.HI R5, RZ, 0x8, R29 ;  /* 0x00000008ff057819 */ /* 0x000fe4000001161d */
[----:B------:R-:W-:Y:S01]  /*ab30*/  LOP3.LUT R3, R45, 0x30, R20, 0xf8, !PT ;  /* 0x000000302d037812 */ /* 0x000fe200078ef814 */
[----:B------:R-:W-:Y:S01]  /*ab40*/  IMAD.SHL.U32 R21, R21, 0x800, RZ ;  /* 0x0000080015157824 */ /* 0x000fe200078e00ff */
[----:B------:R-:W-:Y:S02]  /*ab50*/  LOP3.LUT R6, R29, 0xff, RZ, 0xc0, !PT ;  /* 0x000000ff1d067812 */ /* 0x000fe400078ec0ff */
[----:B------:R-:W-:Y:S02]  /*ab60*/  LOP3.LUT R5, R5, 0xff, RZ, 0xc0, !PT ;  /* 0x000000ff05057812 */ /* 0x000fe400078ec0ff */
[----:B------:R-:W-:Y:S02]  /*ab70*/  SHF.R.U32.HI R24, RZ, 0x8, R13 ;  /* 0x00000008ff187819 */ /* 0x000fe4000001160d */
[----:B------:R-:W-:-:S02]  /*ab80*/  SHF.R.U32.HI R26, RZ, 0x8, R14 ;  /* 0x00000008ff1a7819 */ /* 0x000fc4000001160e */
[----:B------:R-:W-:Y:S02]  /*ab90*/  LOP3.LUT R20, R3, R46, RZ, 0x3c, !PT ;  /* 0x0000002e03147212 */ /* 0x000fe400078e3cff */
[----:B------:R-:W-:Y:S02]  /*aba0*/  LOP3.LUT R3, R21, 0xffffe000, RZ, 0xc0, !PT ;  /* 0xffffe00015037812 */ /* 0x000fe400078ec0ff */
[----:B------:R-:W-:Y:S02]  /*abb0*/  PRMT R36, R5, 0x7604, R6 ;  /* 0x0000760405247816 */ /* 0x000fe40000000006 */
[----:B------:R-:W-:Y:S02]  /*abc0*/  SHF.R.U32.HI R5, RZ, 0x8, R31 ;  /* 0x00000008ff057819 */ /* 0x000fe4000001161f */
[----:B------:R-:W-:Y:S02]  /*abd0*/  LOP3.LUT R25, R13, 0xff, RZ, 0xc0, !PT ;  /* 0x000000ff0d197812 */ /* 0x000fe400078ec0ff */
[----:B------:R-:W-:-:S02]  /*abe0*/  LOP3.LUT R27, R14, 0xff, RZ, 0xc0, !PT ;  /* 0x000000ff0e1b7812 */ /* 0x000fc400078ec0ff */
[----:B------:R-:W-:Y:S02]  /*abf0*/  LOP3.LUT R24, R24, 0xff, RZ, 0xc0, !PT ;  /* 0x000000ff18187812 */ /* 0x000fe400078ec0ff */
[----:B------:R-:W-:Y:S02]  /*ac00*/  LOP3.LUT R26, R26, 0xff, RZ, 0xc0, !PT ;  /* 0x000000ff1a1a7812 */ /* 0x000fe400078ec0ff */
[----:B------:R-:W-:Y:S02]  /*ac10*/  IADD3 R3, R20, R70, R3 ;  /* 0x0000004614037210 */ /* 0x000fe40007ffe003 */
[----:B------:R-:W-:Y:S02]  /*ac20*/  LOP3.LUT R6, R31, 0xff, RZ, 0xc0, !PT ;  /* 0x000000ff1f067812 */ /* 0x000fe400078ec0ff */
[----:B------:R-:W-:Y:S02]  /*ac30*/  LOP3.LUT R5, R5, 0xff, RZ, 0xc0, !PT ;  /* 0x000000ff05057812 */ /* 0x000fe400078ec0ff */
[----:B------:R-:W-:-:S02]  /*ac40*/  PRMT R53, R24, 0x7604, R25 ;  /* 0x0000760418357816 */ /* 0x000fc40000000019 */
[----:B------:R-:W-:Y:S02]  /*ac50*/  PRMT R55, R26, 0x7604, R27 ;  /* 0x000076041a377816 */ /* 0x000fe4000000001b */
[----:B------:R-:W0:Y:S01]  /*ac60*/  LDS.128 R24, [R3+UR38+0x1e200] ;  /* 0x01e2002603187984 */ /* 0x000e220008000c00 */
[----:B------:R-:W-:Y:S02]  /*ac70*/  PRMT R41, R5, 0x7604, R6 ;  /* 0x0000760405297816 */ /* 0x000fe40000000006 */
[----:B------:R-:W-:Y:S02]  /*ac80*/  SHF.R.U32.HI R40, RZ, 0x8, R15 ;  /* 0x00000008ff287819 */ /* 0x000fe4000001160f */
[----:B------:R-:W-:Y:S02]  /*ac90*/  LOP3.LUT R38, R15, 0xff, RZ, 0xc0, !PT ;  /* 0x000000ff0f267812 */ /* 0x000fe400078ec0ff */
[----:B------:R-:W-:Y:S02]  /*aca0*/  LOP3.LUT R21, R40, 0xff, RZ, 0xc0, !PT ;  /* 0x000000ff28157812 */ /* 0x000fe400078ec0ff */
[----:B------:R-:W-:-:S02]  /*acb0*/  SHF.R.U32.HI R20, RZ, 0x10, R28 ;  /* 0x00000010ff147819 */ /* 0x000fc4000001161c */
[----:B------:R-:W-:Y:S02]  /*acc0*/  PRMT R57, R21, 0x7604, R38 ;  /* 0x0000760415397816 */ /* 0x000fe40000000026 */
[----:B------:R-:W-:Y:S02]  /*acd0*/  SHF.R.U32.HI R21, RZ, 0x10, R29 ;  /* 0x00000010ff157819 */ /* 0x000fe4000001161d */
[----:B------:R-:W-:Y:S02]  /*ace0*/  SHF.R.U32.HI R38, RZ, 0x10, R30 ;  /* 0x00000010ff267819 */ /* 0x000fe4000001161e */
[----:B------:R-:W-:Y:S02]  /*acf0*/  LOP3.LUT R21, R21, 0xff, RZ, 0xc0, !PT ;  /* 0x000000ff15157812 */ /* 0x000fe400078ec0ff */
[----:B------:R-:W-:Y:S02]  /*ad00*/  LOP3.LUT R20, R20, 0xff, RZ, 0xc0, !PT ;  /* 0x000000ff14147812 */ /* 0x000fe400078ec0ff */
[----:B------:R-:W-:-:S02]  /*ad10*/  PRMT R21, R21, 0x7054, R36 ;  /* 0x0000705415157816 */ /* 0x000fc40000000024 */
[----:B------:R-:W-:Y:S02]  /*ad20*/  SHF.R.U32.HI R36, RZ, 0x10, R13 ;  /* 0x00000010ff247819 */ /* 0x000fe4000001160d */
[----:B------:R-:W-:Y:S02]  /*ad30*/  LOP3.LUT R38, R38, 0xff, RZ, 0xc0, !PT ;  /* 0x000000ff26267812 */ /* 0x000fe400078ec0ff */
[----:B------:R-:W-:Y:S02]  /*ad40*/  LOP3.LUT R36, R36, 0xff, RZ, 0xc0, !PT ;  /* 0x000000ff24247812 */ /* 0x000fe400078ec0ff */
[----:B------:R-:W-:Y:S02]  /*ad50*/  PRMT R37, R20, 0x7054, R37 ;  /* 0x0000705414257816 */ /* 0x000fe40000000025 */
[----:B------:R-:W-:Y:S02]  /*ad60*/  SHF.R.U32.HI R40, RZ, 0x10, R31 ;  /* 0x00000010ff287819 */ /* 0x000fe4000001161f */
[----:B------:R-:W-:-:S02]  /*ad70*/  PRMT R39, R38, 0x7054, R39 ;  /* 0x0000705426277816 */ /* 0x000fc40000000027 */
[----:B------:R-:W-:Y:S02]  /*ad80*/  SHF.R.U32.HI R20, RZ, 0x10, R12 ;  /* 0x00000010ff147819 */ /* 0x000fe4000001160c */
[----:B------:R-:W-:Y:S02]  /*ad90*/  SHF.R.U32.HI R38, RZ, 0x10, R14 ;  /* 0x00000010ff267819 */ /* 0x000fe4000001160e */
[----:B------:R-:W-:Y:S02]  /*ada0*/  PRMT R53, R36, 0x7054, R53 ;  /* 0x0000705424357816 */ /* 0x000fe40000000035 */
[----:B------:R-:W-:Y:S02]  /*adb0*/  LOP3.LUT R40, R40, 0xff, RZ, 0xc0, !PT ;  /* 0x000000ff28287812 */ /* 0x000fe400078ec0ff */
[----:B------:R-:W-:Y:S02]  /*adc0*/  LOP3.LUT R20, R20, 0xff, RZ, 0xc0, !PT ;  /* 0x000000ff14147812 */ /* 0x000fe400078ec0ff */
[----:B------:R-:W-:-:S02]  /*add0*/  LOP3.LUT R38, R38, 0xff, RZ, 0xc0, !PT ;  /* 0x000000ff26267812 */ /* 0x000fc400078ec0ff */
[----:B------:R-:W-:Y:S02]  /*ade0*/  LOP3.LUT R53, R53, 0xff000000, R13, 0xf8, !PT ;  /* 0xff00000035357812 */ /* 0x000fe400078ef80d */
[----:B------:R-:W-:Y:S02]  /*adf0*/  PRMT R43, R40, 0x7054, R41 ;  /* 0x00007054282b7816 */ /* 0x000fe40000000029 */
[----:B------:R-:W-:Y:S02]  /*ae00*/  PRMT R51, R20, 0x7054, R49 ;  /* 0x0000705414337816 */ /* 0x000fe40000000031 */
[----:B------:R-:W-:Y:S02]  /*ae10*/  PRMT R55, R38, 0x7054, R55 ;  /* 0x0000705426377816 */ /* 0x000fe40000000037 */
[----:B------:R-:W-:Y:S02]  /*ae20*/  LOP3.LUT R41, R21, 0xff000000, R29, 0xf8, !PT ;  /* 0xff00000015297812 */ /* 0x000fe400078ef81d */
[----:B------:R-:W-:-:S02]  /*ae30*/  F2FP.F16.E4M3.UNPACK_B R50, R53 ;  /* 0x00000035ff32723e */ /* 0x000fc400020006ff */
[----:B0-----:R-:W-:Y:S02]  /*ae40*/  F2FP.F16.E4M3.UNPACK_B R36, R25 ;  /* 0x00000019ff24723e */ /* 0x001fe400020006ff */
[----:B------:R-:W-:Y:S01]  /*ae50*/  SHF.R.U32.HI R40, RZ, 0x10, R15 ;  /* 0x00000010ff287819 */ /* 0x000fe2000001160f */
[--C-:B------:R-:W-:Y:S01]  /*ae60*/  HADD2.F32 R52, -RZ, R50.reuse.H0_H0 ;  /* 0x20000032ff347230 */ /* 0x100fe20000004100 */
[----:B------:R-:W-:Y:S02]  /*ae70*/  LOP3.LUT R51, R51, 0xff000000, R12, 0xf8, !PT ;  /* 0xff00000033337812 */ /* 0x000fe400078ef80c */
[----:B------:R-:W-:Y:S01]  /*ae80*/  LOP3.LUT R12, R55, 0xff000000, R14, 0xf8, !PT ;  /* 0xff000000370c7812 */ /* 0x000fe200078ef80e */
[----:B------:R-:W-:Y:S01]  /*ae90*/  HADD2.F32 R55, -RZ, R50.H1_H1 ;  /* 0x30000032ff377230 */ /* 0x000fe20000004100 */
[----:B------:R-:W-:Y:S02]  /*aea0*/  F2FP.F16.E4M3.UNPACK_B R42, R41 ;  /* 0x00000029ff2a723e */ /* 0x000fe400020006ff */
[----:B------:R-:W-:-:S02]  /*aeb0*/  LOP3.LUT R40, R40, 0xff, RZ, 0xc0, !PT ;  /* 0x000000ff28287812 */ /* 0x000fc400078ec0ff */
[----:B------:R-:W-:Y:S01]  /*aec0*/  LOP3.LUT R20, R39, 0xff000000, R30, 0xf8, !PT ;  /* 0xff00000027147812 */ /* 0x000fe200078ef81e */
[--C-:B------:R-:W-:Y:S01]  /*aed0*/  HADD2.F32 R48, -RZ, R42.reuse.H0_H0 ;  /* 0x2000002aff307230 */ /* 0x100fe20000004100 */
[----:B------:R-:W-:Y:S01]  /*aee0*/  LOP3.LUT R49, R43, 0xff000000, R31, 0xf8, !PT ;  /* 0xff0000002b317812 */ /* 0x000fe200078ef81f */
[----:B------:R-:W-:Y:S01]  /*aef0*/  HADD2.F32 R43, -RZ, R42.H1_H1 ;  /* 0x3000002aff2b7230 */ /* 0x000fe20000004100 */
[-C--:B------:R-:W-:Y:S02]  /*af00*/  F2FP.F16.E4M3.UNPACK_B R38, R27.reuse ;  /* 0x0000001bff26723e */ /* 0x080fe400020006ff */
[----:B------:R-:W-:Y:S02]  /*af10*/  F2FP.F16.E4M3.UNPACK_B R39, R27.H1 ;  /* 0x0000001bff27723e */ /* 0x000fe400030006ff */
[----:B------:R-:W-:Y:S02]  /*af20*/  PRMT R57, R40, 0x7054, R57 ;  /* 0x0000705428397816 */ /* 0x000fe40000000039 */
[----:B------:R-:W-:-:S02]  /*af30*/  F2FP.F16.E4M3.UNPACK_B R27, R24 ;  /* 0x00000018ff1b723e */ /* 0x000fc400020006ff */
[----:B------:R-:W-:Y:S02]  /*af40*/  F2FP.F16.E4M3.UNPACK_B R31, R24.H1 ;  /* 0x00000018ff1f723e */ /* 0x000fe400030006ff */
[----:B------:R-:W-:Y:S02]  /*af50*/  LOP3.LUT R40, R37, 0xff000000, R28, 0xf8, !PT ;  /* 0xff00000025287812 */ /* 0x000fe400078ef81c */
[----:B------:R-:W-:Y:S02]  /*af60*/  F2FP.F16.E4M3.UNPACK_B R37, R25.H1 ;  /* 0x00000019ff25723e */ /* 0x000fe400030006ff */
[----:B------:R-:W-:Y:S02]  /*af70*/  F2FP.F16.E4M3.UNPACK_B R53, R53.H1 ;  /* 0x00000035ff35723e */ /* 0x000fe400030006ff */
[----:B------:R-:W-:Y:S02]  /*af80*/  F2FP.F16.E4M3.UNPACK_B R41, R41.H1 ;  /* 0x00000029ff29723e */ /* 0x000fe400030006ff */
[----:B------:R-:W-:-:S03]  /*af90*/  LOP3.LUT R57, R57, 0xff000000, R15, 0xf8, !PT ;  /* 0xff00000039397812 */ /* 0x000fc600078ef80f */
[----:B------:R-:W-:Y:S01]  /*afa0*/  HADD2.F32 R42, -RZ, R41.H0_H0 ;  /* 0x20000029ff2a7230 */ /* 0x000fe20000004100 */
[----:B--2---:R-:W0:Y:S02]  /*afb0*/  LDS.128 R4, [R66+0x1e200] ;  /* 0x01e2000042047984 */ /* 0x004e240000000c00 */
[-C--:B0-----:R-:W-:Y:S02]  /*afc0*/  F2FP.F16.E4M3.UNPACK_B R14, R5.reuse ;  /* 0x00000005ff0e723e */ /* 0x081fe400020006ff */
[----:B------:R-:W-:Y:S01]  /*afd0*/  F2FP.F16.E4M3.UNPACK_B R21, R5.H1 ;  /* 0x00000005ff15723e */ /* 0x000fe200030006ff */
[----:B------:R-:W-:Y:S01]  /*afe0*/  HADD2.F32 R5, -RZ, R36.H0_H0 ;  /* 0x20000024ff057230 */ /* 0x000fe20000004100 */
        /* <DEDUP_REMOVED lines=8> */
[----:B------:R-:W-:Y:S02]  /*b070*/  HADD2.F32 R24, -RZ, R14.H1_H1 ;  /* 0x3000000eff187230 */ /* 0x000fe40000004100 */
[----:B------:R-:W-:Y:S01]  /*b080*/  FFMA.FTZ R13, R13, R52, R25 ;  /* 0x000000340d0d7223 */ /* 0x000fe20000010019 */
[----:B------:R-:W-:Y:S02]  /*b090*/  HADD2.F32 R48, -RZ, R53.H0_H0 ;  /* 0x20000035ff307230 */ /* 0x000fe40000004100 */
[----:B------:R-:W-:Y:S01]  /*b0a0*/  FMUL.FTZ R59, R36, R55 ;  /* 0x00000037243b7220 */ /* 0x000fe20000410000 */
[----:B------:R-:W-:-:S02]  /*b0b0*/  HADD2.F32 R14, -RZ, R37.H0_H0 ;  /* 0x20000025ff0e7230 */ /* 0x000fc40000004100 */
[-C--:B------:R-:W-:Y:S01]  /*b0c0*/  FMUL.FTZ R36, R36, R43.reuse ;  /* 0x0000002b24247220 */ /* 0x080fe20000410000 */
[----:B------:R-:W-:Y:S01]  /*b0d0*/  HADD2.F32 R25, -RZ, R21.H0_H0 ;  /* 0x20000015ff197230 */ /* 0x000fe20000004100 */
[----:B------:R-:W-:Y:S01]  /*b0e0*/  F2FP.F16.E4M3.UNPACK_B R7, R4 ;  /* 0x00000004ff07723e */ /* 0x000fe200020006ff */
[----:B------:R-:W-:Y:S02]  /*b0f0*/  HADD2.F32 R37, -RZ, R37.H1_H1 ;  /* 0x30000025ff257230 */ /* 0x000fe40000004100 */
[C---:B------:R-:W-:Y:S01]  /*b100*/  FMUL.FTZ R50, R14.reuse, R48 ;  /* 0x000000300e327220 */ /* 0x040fe20000410000 */
[-C--:B------:R-:W-:Y:S01]  /*b110*/  FMUL.FTZ R61, R14, R42.reuse ;  /* 0x0000002a0e3d7220 */ /* 0x080fe20000410000 */
[C---:B------:R-:W-:Y:S01]  /*b120*/  FFMA.FTZ R14, R24.reuse, R43, -R59 ;  /* 0x0000002b180e7223 */ /* 0x040fe2000001083b */
[----:B------:R-:W-:Y:S01]  /*b130*/  FFMA.FTZ R24, R24, R55, R36 ;  /* 0x0000003718187223 */ /* 0x000fe20000010024 */
[C---:B------:R-:W-:Y:S01]  /*b140*/  FFMA.FTZ R54, R25.reuse, R42, -R50 ;  /* 0x0000002a19367223 */ /* 0x040fe20000010832 */
[----:B------:R-:W-:Y:S01]  /*b150*/  HADD2.F32 R42, -RZ, R41.H1_H1 ;  /* 0x30000029ff2a7230 */ /* 0x000fe20000004100 */
[----:B------:R-:W-:Y:S01]  /*b160*/  F2FP.F16.E4M3.UNPACK_B R50, R57 ;  /* 0x00000039ff32723e */ /* 0x000fe200020006ff */
[----:B------:R-:W-:Y:S01]  /*b170*/  FFMA.FTZ R61, R25, R48, R61 ;  /* 0x00000030193d7223 */ /* 0x000fe2000001003d */
[----:B------:R-:W-:Y:S01]  /*b180*/  F2FP.F16.E4M3.UNPACK_B R41, R49 ;  /* 0x00000031ff29723e */ /* 0x000fe200020006ff */
[----:B------:R-:W-:Y:S01]  /*b190*/  HADD2.F32 R48, -RZ, R53.H1_H1 ;  /* 0x30000035ff307230 */ /* 0x000fe20000004100 */
[----:B------:R-:W-:Y:S01]  /*b1a0*/  F2FP.F16.E4M3.UNPACK_B R57, R57.H1 ;  /* 0x00000039ff39723e */ /* 0x000fe200030006ff */
        /* <DEDUP_REMOVED lines=11> */
[----:B------:R-:W-:Y:S01]  /*b260*/  FFMA.FTZ R53, R21, R42, -R56 ;  /* 0x0000002a15357223 */ /* 0x000fe20000010838 */
[----:B------:R-:W-:Y:S02]  /*b270*/  HADD2.F32 R38, -RZ, R38.H1_H1 ;  /* 0x30000026ff267230 */ /* 0x000fe40000004100 */
[C---:B------:R-:W-:Y:S01]  /*b280*/  FFMA.FTZ R58, R25.reuse, R43, -R58 ;  /* 0x0000002b193a7223 */ /* 0x040fe2000001083a */
[----:B------:R-:W-:Y:S02]  /*b290*/  HADD2.F32 R50, -RZ, R50.H1_H1 ;  /* 0x30000032ff327230 */ /* 0x000fe40000004100 */
[----:B------:R-:W-:Y:S01]  /*b2a0*/  FFMA.FTZ R55, R25, R52, R55 ;  /* 0x0000003419377223 */ /* 0x000fe20000010037 */
[----:B------:R-:W-:Y:S01]  /*b2b0*/  FFMA.FTZ R56, R21, R48, R37 ;  /* 0x0000003015387223 */ /* 0x000fe20000010025 */
[----:B------:R-:W-:Y:S02]  /*b2c0*/  HADD2.F32 R29, -RZ, R29.H1_H1 ;  /* 0x3000001dff1d7230 */ /* 0x000fe40000004100 */
[----:B------:R-:W-:Y:S01]  /*b2d0*/  FMUL.FTZ R37, R38, R41 ;  /* 0x0000002926257220 */ /* 0x000fe20000410000 */
[----:B------:R-:W-:-:S02]  /*b2e0*/  HADD2.F32 R42, -RZ, R57.H0_H0 ;  /* 0x20000039ff2a7230 */ /* 0x000fc40000004100 */
[-C--:B------:R-:W-:Y:S01]  /*b2f0*/  FMUL.FTZ R48, R38, R50.reuse ;  /* 0x0000003226307220 */ /* 0x080fe20000410000 */
[----:B------:R-:W-:Y:S02]  /*b300*/  HADD2.F32 R25, -RZ, R39.H0_H0 ;  /* 0x20000027ff197230 */ /* 0x000fe40000004100 */
[C---:B------:R-:W-:Y:S01]  /*b310*/  FFMA.FTZ R60, R29.reuse, R50, R37 ;  /* 0x000000321d3c7223 */ /* 0x040fe20000010025 */
[----:B------:R-:W-:Y:S02]  /*b320*/  HADD2.F32 R36, -RZ, R49.H0_H0 ;  /* 0x20000031ff247230 */ /* 0x000fe40000004100 */
[----:B------:R-:W-:Y:S01]  /*b330*/  FFMA.FTZ R59, R29, R41, -R48 ;  /* 0x000000291d3b7223 */ /* 0x000fe20000010830 */
[----:B------:R-:W-:Y:S02]  /*b340*/  HADD2.F32 R21, -RZ, R30.H0_H0 ;  /* 0x2000001eff157230 */ /* 0x000fe40000004100 */
[C---:B------:R-:W-:Y:S01]  /*b350*/  FMUL.FTZ R38, R25.reuse, R42 ;  /* 0x0000002a19267220 */ /* 0x040fe20000410000 */
[----:B------:R-:W-:Y:S01]  /*b360*/  F2FP.F16.E4M3.UNPACK_B R37, R51.H1 ;  /* 0x00000033ff25723e */ /* 0x000fe200030006ff */
[----:B------:R-:W-:Y:S01]  /*b370*/  FMUL.FTZ R25, R25, R36 ;  /* 0x0000002419197220 */ /* 0x000fe20000410000 */
[----:B------:R-:W-:Y:S01]  /*b380*/  F2FP.F16.E4M3.UNPACK_B R29, R40.H1 ;  /* 0x00000028ff1d723e */ /* 0x000fe200030006ff */
[----:B------:R-:W-:Y:S01]  /*b390*/  FFMA.FTZ R62, R21, R36, -R38 ;  /* 0x00000024153e7223 */ /* 0x000fe20000010826 */
[----:B------:R-:W-:-:S02]  /*b3a0*/  HADD2.F32 R57, -RZ, R57.H1_H1 ;  /* 0x30000039ff397230 */ /* 0x000fc40000004100 */
[----:B------:R-:W-:Y:S01]  /*b3b0*/  FFMA.FTZ R63, R21, R42, R25 ;  /* 0x0000002a153f7223 */ /* 0x000fe20000010019 */
[----:B------:R-:W-:Y:S01]  /*b3c0*/  HADD2.F32 R39, -RZ, R39.H1_H1 ;  /* 0x30000027ff277230 */ /* 0x000fe20000004100 */
[----:B------:R-:W-:Y:S01]  /*b3d0*/  F2FP.F16.E4M3.UNPACK_B R51, R51 ;  /* 0x00000033ff33723e */ /* 0x000fe200020006ff */
[----:B------:R-:W-:Y:S01]  /*b3e0*/  HADD2.F32 R38, -RZ, R37.H0_H0 ;  /* 0x20000025ff267230 */ /* 0x000fe20000004100 */
[----:B------:R-:W-:Y:S01]  /*b3f0*/  F2FP.F16.E4M3.UNPACK_B R40, R40 ;  /* 0x00000028ff28723e */ /* 0x000fe200020006ff */
[----:B------:R-:W-:Y:S02]  /*b400*/  HADD2.F32 R25, -RZ, R31.H0_H0 ;  /* 0x2000001fff197230 */ /* 0x000fe40000004100 */
[----:B------:R-:W-:Y:S01]  /*b410*/  FMUL.FTZ R41, R39, R57 ;  /* 0x0000003927297220 */ /* 0x000fe20000410000 */
[----:B------:R-:W-:Y:S01]  /*b420*/  HADD2.F32 R36, -RZ, R29.H0_H0 ;  /* 0x2000001dff247230 */ /* 0x000fe20000004100 */
[----:B------:R-:W-:Y:S01]  /*b430*/  F2FP.F16.E4M3.UNPACK_B R4, R6 ;  /* 0x00000006ff04723e */ /* 0x000fe200020006ff */
[----:B------:R-:W-:-:S02]  /*b440*/  HADD2.F32 R49, -RZ, R49.H1_H1 ;  /* 0x30000031ff317230 */ /* 0x000fc40000004100 */
[C---:B------:R-:W-:Y:S01]  /*b450*/  FMUL.FTZ R42, R25.reuse, R38 ;  /* 0x00000026192a7220 */ /* 0x040fe20000410000 */
[----:B------:R-:W-:Y:S02]  /*b460*/  HADD2.F32 R30, -RZ, R30.H1_H1 ;  /* 0x3000001eff1e7230 */ /* 0x000fe40000004100 */
[----:B------:R-:W-:Y:S01]  /*b470*/  FMUL.FTZ R25, R25, R36 ;  /* 0x0000002419197220 */ /* 0x000fe20000410000 */
[----:B------:R-:W-:Y:S02]  /*b480*/  HADD2.F32 R21, -RZ, R15.H0_H0 ;  /* 0x2000000fff157230 */ /* 0x000fe40000004100 */
[-C--:B------:R-:W-:Y:S01]  /*b490*/  FMUL.FTZ R48, R39, R49.reuse ;  /* 0x0000003127307220 */ /* 0x080fe20000410000 */
[----:B------:R-:W-:Y:S02]  /*b4a0*/  HADD2.F32 R31, -RZ, R31.H1_H1 ;  /* 0x3000001fff1f7230 */ /* 0x000fe40000004100 */
[----:B------:R-:W-:Y:S01]  /*b4b0*/  FFMA.FTZ R65, R30, R49, -R41 ;  /* 0x000000311e417223 */ /* 0x000fe20000010829 */
[----:B------:R-:W-:-:S02]  /*b4c0*/  HADD2.F32 R15, -RZ, R15.H1_H1 ;  /* 0x3000000fff0f7230 */ /* 0x000fc40000004100 */
[C---:B------:R-:W-:Y:S01]  /*b4d0*/  FFMA.FTZ R41, R21.reuse, R38, R25 ;  /* 0x0000002615297223 */ /* 0x040fe20000010019 */
[----:B------:R-:W-:Y:S01]  /*b4e0*/  FFMA.FTZ R64, R30, R57, R48 ;  /* 0x000000391e407223 */ /* 0x000fe20000010030 */
[----:B------:R-:W-:Y:S02]  /*b4f0*/  HADD2.F32 R38, -RZ, R37.H1_H1 ;  /* 0x30000025ff267230 */ /* 0x000fe40000004100 */
[----:B------:R-:W-:Y:S01]  /*b500*/  FFMA.FTZ R39, R21, R36, -R42 ;  /* 0x0000002415277223 */ /* 0x000fe2000001082a */
[----:B------:R-:W-:Y:S01]  /*b510*/  HADD2.F32 R30, -RZ, R29.H1_H1 ;  /* 0x3000001dff1e7230 */ /* 0x000fe20000004100 */
[----:B------:R-:W-:Y:S01]  /*b520*/  F2FP.F16.E4M3.UNPACK_B R28, R6.H1 ;  /* 0x00000006ff1c723e */ /* 0x000fe200030006ff */
[----:B------:R-:W-:Y:S02]  /*b530*/  HADD2.F32 R36, -RZ, R51.H0_H0 ;  /* 0x20000033ff247230 */ /* 0x000fe40000004100 */
[----:B------:R-:W-:Y:S01]  /*b540*/  FMUL.FTZ R42, R31, R38 ;  /* 0x000000261f2a7220 */ /* 0x000fe20000410000 */
[----:B------:R-:W-:-:S02]  /*b550*/  HADD2.F32 R21, -RZ, R27.H0_H0 ;  /* 0x2000001bff157230 */ /* 0x000fc40000004100 */
[-C--:B------:R-:W-:Y:S01]  /*b560*/  FMUL.FTZ R31, R31, R30.reuse ;  /* 0x0000001e1f1f7220 */ /* 0x080fe20000410000 */
[----:B------:R-:W-:Y:S02]  /*b570*/  HADD2.F32 R27, -RZ, R27.H1_H1 ;  /* 0x3000001bff1b7230 */ /* 0x000fe40000004100 */
[C---:B------:R-:W-:Y:S01]  /*b580*/  FFMA.FTZ R50, R15.reuse, R30, -R42 ;  /* 0x0000001e0f327223 */ /* 0x040fe2000001082a */
[--C-:B------:R-:W-:Y:S02]  /*b590*/  HADD2.F32 R30, -RZ, R40.reuse.H0_H0 ;  /* 0x20000028ff1e7230 */ /* 0x100fe40000004100 */
[----:B------:R-:W-:Y:S01]  /*b5a0*/  FFMA.FTZ R52, R15, R38, R31 ;  /* 0x000000260f347223 */ /* 0x000fe2000001001f */
[----:B------:R-:W-:Y:S02]  /*b5b0*/  HADD2.F32 R15, -RZ, R7.H0_H0 ;  /* 0x20000007ff0f7230 */ /* 0x000fe40000004100 */
[----:B------:R-:W-:Y:S01]  /*b5c0*/  FMUL.FTZ R42, R21, R36 ;  /* 0x00000024152a7220 */ /* 0x000fe20000410000 */
[----:B------:R-:W-:Y:S01]  /*b5d0*/  HADD2.F32 R38, -RZ, R51.H1_H1 ;  /* 0x30000033ff267230 */ /* 0x000fe20000004100 */
[----:B------:R-:W-:Y:S01]  /*b5e0*/  F2FP.F16.E4M3.UNPACK_B R6, R26 ;  /* 0x0000001aff06723e */ /* 0x000fe200020006ff */
[----:B------:R-:W-:-:S02]  /*b5f0*/  HADD2.F32 R40, -RZ, R40.H1_H1 ;  /* 0x30000028ff287230 */ /* 0x000fc40000004100 */
[-C--:B------:R-:W-:Y:S01]  /*b600*/  FMUL.FTZ R48, R21, R30.reuse ;  /* 0x0000001e15307220 */ /* 0x080fe20000410000 */
[----:B------:R-:W-:Y:S01]  /*b610*/  FFMA.FTZ R42, R15, R30, -R42 ;  /* 0x0000001e0f2a7223 */ /* 0x000fe2000001082a */
[----:B------:R-:W-:Y:S01]  /*b620*/  HADD2.F32 R7, -RZ, R7.H1_H1 ;  /* 0x30000007ff077230 */ /* 0x000fe20000004100 */
[----:B------:R-:W-:Y:S01]  /*b630*/  F2FP.F16.E4M3.UNPACK_B R26, R26.H1 ;  /* 0x0000001aff1a723e */ /* 0x000fe200030006ff */
[C---:B------:R-:W-:Y:S01]  /*b640*/  FMUL.FTZ R30, R27.reuse, R38 ;  /* 0x000000261b1e7220 */ /* 0x040fe20000410000 */
[----:B------:R-:W-:Y:S01]  /*b650*/  F2FP.F16.E4M3.UNPACK_B R25, R12.H1 ;  /* 0x0000000cff19723e */ /* 0x000fe200030006ff */
[----:B------:R-:W-:Y:S01]  /*b660*/  FMUL.FTZ R29, R27, R40 ;  /* 0x000000281b1d7220 */ /* 0x000fe20000410000 */
[----:B------:R-:W-:Y:S01]  /*b670*/  F2FP.F16.E4M3.UNPACK_B R21, R20.H1 ;  /* 0x00000014ff15723e */ /* 0x000fe200030006ff */
[----:B------:R-:W-:Y:S01]  /*b680*/  FFMA.FTZ R48, R15, R36, R48 ;  /* 0x000000240f307223 */ /* 0x000fe20000010030 */
[----:B------:R-:W-:Y:S01]  /*b690*/  FFMA.FTZ R27, R7, R40, -R30 ;  /* 0x00000028071b7223 */ /* 0x000fe2000001081e */
[----:B------:R-:W-:-:S02]  /*b6a0*/  HADD2.F32 R36, -RZ, R25.H0_H0 ;  /* 0x20000019ff247230 */ /* 0x000fc40000004100 */
[----:B------:R-:W-:Y:S01]  /*b6b0*/  FFMA.FTZ R29, R7, R38, R29 ;  /* 0x00000026071d7223 */ /* 0x000fe2000001001d */
[--C-:B------:R-:W-:Y:S01]  /*b6c0*/  HADD2.F32 R15, -RZ, R26.reuse.H0_H0 ;  /* 0x2000001aff0f7230 */ /* 0x100fe20000004100 */
[----:B------:R-:W-:Y:S01]  /*b6d0*/  F2FP.F16.E4M3.UNPACK_B R20, R20 ;  /* 0x00000014ff14723e */ /* 0x000fe200020006ff */
[----:B------:R-:W-:Y:S01]  /*b6e0*/  HADD2.F32 R30, -RZ, R21.H0_H0 ;  /* 0x20000015ff1e7230 */ /* 0x000fe20000004100 */
[----:B------:R-:W-:Y:S01]  /*b6f0*/  F2FP.F16.E4M3.UNPACK_B R12, R12 ;  /* 0x0000000cff0c723e */ /* 0x000fe200020006ff */
[----:B------:R-:W-:Y:S02]  /*b700*/  HADD2.F32 R25, -RZ, R25.H1_H1 ;  /* 0x30000019ff197230 */ /* 0x000fe40000004100 */
[C---:B------:R-:W-:Y:S01]  /*b710*/  FMUL.FTZ R38, R15.reuse, R36 ;  /* 0x000000240f267220 */ /* 0x040fe20000410000 */
[----:B------:R-:W-:Y:S02]  /*b720*/  HADD2.F32 R26, -RZ, R26.H1_H1 ;  /* 0x3000001aff1a7230 */ /* 0x000fe40000004100 */
[----:B------:R-:W-:Y:S01]  /*b730*/  FMUL.FTZ R40, R15, R30 ;  /* 0x0000001e0f287220 */ /* 0x000fe20000410000 */
[----:B------:R-:W-:Y:S01]  /*b740*/  HADD2.F32 R21, -RZ, R21.H1_H1 ;  /* 0x30000015ff157230 */ /* 0x000fe20000004100 */
[----:B------:R-:W-:Y:S01]  /*b750*/  F2FP.SATFINITE.E4M3.F32.PACK_AB_MERGE_C R53, R53, R54, RZ ;  /* 0x000000363535723e */ /* 0x000fe200048070ff */
        /* <DEDUP_REMOVED lines=9> */
[--C-:B------:R-:W-:Y:S01]  /*b7f0*/  HADD2.F32 R15, -RZ, R20.reuse.H0_H0 ;  /* 0x20000014ff0f7230 */ /* 0x100fe20000004100 */
[----:B------:R-:W-:Y:S01]  /*b800*/  F2FP.SATFINITE.E4M3.F32.PACK_AB_MERGE_C R5, R14, R5, R53 ;  /* 0x000000050e05723e */ /* 0x000fe20004807035 */
[----:B------:R-:W-:Y:S01]  /*b810*/  HADD2.F32 R21, -RZ, R20.H1_H1 ;  /* 0x30000014ff157230 */ /* 0x000fe20000004100 */
[----:B------:R-:W-:Y:S01]  /*b820*/  F2FP.SATFINITE.E4M3.F32.PACK_AB_MERGE_C R38, R43, R38, RZ ;  /* 0x000000262b26723e */ /* 0x000fe200048070ff */
[----:B------:R-:W-:Y:S01]  /*b830*/  HADD2.F32 R20, -RZ, R12.H0_H0 ;  /* 0x2000000cff147230 */ /* 0x000fe20000004100 */
[----:B------:R-:W-:Y:S01]  /*b840*/  F2FP.SATFINITE.E4M3.F32.PACK_AB_MERGE_C R40, R49, R40, RZ ;  /* 0x000000283128723e */ /* 0x000fe200048070ff */
[----:B------:R-:W-:Y:S01]  /*b850*/  HADD2.F32 R7, -RZ, R6.H0_H0 ;  /* 0x20000006ff077230 */ /* 0x000fe20000004100 */
[----:B------:R-:W-:Y:S01]  /*b860*/  F2FP.SATFINITE.E4M3.F32.PACK_AB_MERGE_C R13, R24, R13, R56 ;  /* 0x0000000d180d723e */ /* 0x000fe20004807038 */
[----:B------:R-:W-:-:S02]  /*b870*/  HADD2.F32 R25, -RZ, R12.H1_H1 ;  /* 0x3000000cff197230 */ /* 0x000fc40000004100 */
[----:B------:R-:W-:Y:S02]  /*b880*/  HADD2.F32 R12, -RZ, R6.H1_H1 ;  /* 0x30000006ff0c7230 */ /* 0x000fe40000004100 */
        /* <DEDUP_REMOVED lines=21> */
[----:B------:R2:W-:Y:S02]  /*b9e0*/  STS.128 [R3+UR38+0x1e200], R12 ;  /* 0x01e2000c03007988 */ /* 0x0005e40008000c26 */
.L_x_4555:
[----:B------:R-:W-:Y:S05]  /*b9f0*/  BSYNC B1 ;  /* 0x0000000000017941 */ /* 0x000fea0003800000 */
.L_x_4554:
[----:B------:R-:W-:Y:S05]  /*ba00*/  @P2 BRA `(.L_x_4537) ;  /* 0x0000000c00e82947 */ /* 0x000fea0003800000 */
[----:B0-----:R-:W3:Y:S01]  /*ba10*/  LDL R51, [R1+0x388] ;  /* 0x0003880001337983 */ /* 0x001ee20000100800 */
[----:B------:R-:W-:Y:S01]  /*ba20*/  IMAD.IADD R44, R44, 0x1, R47 ;  /* 0x000000012c2c7824 */ /* 0x000fe200078e022f */
[----:B-12--5:R-:W-:Y:S02]  /*ba30*/  SHF.R.U32.HI R4, RZ, 0x8, R32 ;  /* 0x00000008ff047819 */ /* 0x026fe40000011620 */
[----:B------:R-:W-:Y:S02]  /*ba40*/  SHF.R.U32.HI R6, RZ, 0x8, R33 ;  /* 0x00000008ff067819 */ /* 0x000fe40000011621 */
[----:B------:R-:W-:Y:S02]  /*ba50*/  SHF.R.S32.HI R3, RZ, 0x1f, R44 ;  /* 0x0000001fff037819 */ /* 0x000fe4000001142c */
[----:B------:R-:W-:Y:S02]  /*ba60*/  LOP3.LUT R4, R4, 0xff, RZ, 0xc0, !PT ;  /* 0x000000ff04047812 */ /* 0x000fe400078ec0ff */
[----:B------:R-:W-:-:S02]  /*ba70*/  LEA.HI R44, R3, R44, RZ, 0x4 ;  /* 0x0000002c032c7211 */ /* 0x000fc400078f20ff */
[----:B------:R-:W-:Y:S02]  /*ba80*/  LOP3.LUT R3, R32, 0xff, RZ, 0xc0, !PT ;  /* 0x000000ff20037812 */ /* 0x000fe400078ec0ff */
[----:B------:R-:W-:Y:S02]  /*ba90*/  SHF.R.S32.HI R5, RZ, 0x4, R44 ;  /* 0x00000004ff057819 */ /* 0x000fe4000001142c */
[----:B------:R-:W-:Y:S02]  /*baa0*/  PRMT R21, R4, 0x7604, R3 ;  /* 0x0000760404157816 */ /* 0x000fe40000000003 */
[----:B------:R-:W-:Y:S02]  /*bab0*/  SHF.R.U32.HI R3, RZ, 0x8, R34 ;  /* 0x00000008ff037819 */ /* 0x000fe40000011622 */
[----:B------:R-:W-:Y:S02]  /*bac0*/  LEA.HI R0, R0, R5, RZ, 0x1c ;  /* 0x0000000500007211 */ /* 0x000fe400078fe0ff */
[----:B------:R-:W-:-:S02]  /*bad0*/  LOP3.LUT R12, R3, 0xff, RZ, 0xc0, !PT ;  /* 0x000000ff030c7812 */ /* 0x000fc400078ec0ff */
[----:B------:R-:W-:Y:S01]  /*bae0*/  SHF.R.S32.HI R3, RZ, 0x1f, R0 ;  /* 0x0000001fff037819 */ /* 0x000fe20000011400 */
[----:B------:R-:W-:Y:S01]  /*baf0*/  IMAD.SHL.U32 R4, R0, 0x10, RZ ;  /* 0x0000001000047824 */ /* 0x000fe200078e00ff */
[----:B------:R-:W-:Y:S02]  /*bb00*/  LOP3.LUT R5, R33, 0xff, RZ, 0xc0, !PT ;  /* 0x000000ff21057812 */ /* 0x000fe400078ec0ff */
[----:B------:R-:W-:Y:S02]  /*bb10*/  LEA.HI R3, R3, R0, RZ, 0x2 ;  /* 0x0000000003037211 */ /* 0x000fe400078f10ff */
[----:B------:R-:W-:Y:S02]  /*bb20*/  LOP3.LUT R6, R6, 0xff, RZ, 0xc0, !PT ;  /* 0x000000ff06067812 */ /* 0x000fe400078ec0ff */
[----:B------:R-:W-:Y:S01]  /*bb30*/  SHF.R.U32.HI R0, RZ, 0x8, R8 ;  /* 0x00000008ff007819 */ /* 0x000fe20000011608 */
[----:B------:R-:W-:Y:S01]  /*bb40*/  IMAD.SHL.U32 R3, R3, 0x800, RZ ;  /* 0x0000080003037824 */ /* 0x000fe200078e00ff */
[----:B------:R-:W-:-:S02]  /*bb50*/  LOP3.LUT R45, R45, 0x30, R4, 0xf8, !PT ;  /* 0x000000302d2d7812 */ /* 0x000fc400078ef804 */
[----:B------:R-:W-:Y:S02]  /*bb60*/  PRMT R20, R6, 0x7604, R5 ;  /* 0x0000760406147816 */ /* 0x000fe40000000005 */
[----:B------:R-:W-:Y:S02]  /*bb70*/  LOP3.LUT R7, R34, 0xff, RZ, 0xc0, !PT ;  /* 0x000000ff22077812 */ /* 0x000fe400078ec0ff */
[----:B------:R-:W-:Y:S02]  /*bb80*/  SHF.R.U32.HI R5, RZ, 0x8, R35 ;  /* 0x00000008ff057819 */ /* 0x000fe40000011623 */
[----:B------:R-:W-:Y:S02]  /*bb90*/  LOP3.LUT R13, R0, 0xff, RZ, 0xc0, !PT ;  /* 0x000000ff000d7812 */ /* 0x000fe400078ec0ff */
[----:B------:R-:W-:Y:S02]  /*bba0*/  LOP3.LUT R45, R45, R46, RZ, 0x3c, !PT ;  /* 0x0000002e2d2d7212 */ /* 0x000fe400078e3cff */
[----:B------:R-:W-:-:S02]  /*bbb0*/  LOP3.LUT R0, R3, 0xffffe000, RZ, 0xc0, !PT ;  /* 0xffffe00003007812 */ /* 0x000fc400078ec0ff */
[----:B------:R-:W-:Y:S02]  /*bbc0*/  PRMT R25, R12, 0x7604, R7 ;  /* 0x000076040c197816 */ /* 0x000fe40000000007 */
[----:B------:R-:W-:Y:S02]  /*bbd0*/  LOP3.LUT R4, R35, 0xff, RZ, 0xc0, !PT ;  /* 0x000000ff23047812 */ /* 0x000fe400078ec0ff */
[----:B------:R-:W-:Y:S02]  /*bbe0*/  LOP3.LUT R5, R5, 0xff, RZ, 0xc0, !PT ;  /* 0x000000ff05057812 */ /* 0x000fe400078ec0ff */
[----:B------:R-:W-:Y:S02]  /*bbf0*/  LOP3.LUT R12, R8, 0xff, RZ, 0xc0, !PT ;  /* 0x000000ff080c7812 */ /* 0x000fe400078ec0ff */
[----:B------:R-:W-:Y:S02]  /*bc00*/  IADD3 R0, R45, R70, R0 ;  /* 0x000000462d007210 */ /* 0x000fe40007ffe000 */
[----:B------:R-:W-:-:S02]  /*bc10*/  PRMT R24, R5, 0x7604, R4 ;  /* 0x0000760405187816 */ /* 0x000fc40000000004 */
[----:B------:R-:W-:Y:S02]  /*bc20*/  PRMT R29, R13, 0x7604, R12 ;  /* 0x000076040d1d7816 */ /* 0x000fe4000000000c */
[----:B------:R-:W0:Y:S01]  /*bc30*/  LDS.128 R12, [R0+UR38+0x1e200] ;  /* 0x01e20026000c7984 */ /* 0x000e220008000c00 */
        /* <DEDUP_REMOVED lines=8> */
[----:B------:R-:W-:Y:S02]  /*bcc0*/  PRMT R30, R31, 0x7604, R30 ;  /* 0x000076041f1e7816 */ /* 0x000fe4000000001e */
[----:B------:R-:W-:Y:S01]  /*bcd0*/  SHF.R.U32.HI R31, RZ, 0x10, R9 ;  /* 0x00000010ff1f7819 */ /* 0x000fe20000011609 */
[----:B------:R-:W-:Y:S01]  /*bce0*/  IMAD.U32 R3, R3, 0x10000, RZ ;  /* 0x0001000003037824 */ /* 0x000fe200078e00ff */
[----:B------:R-:W-:-:S02]  /*bcf0*/  SHF.R.U32.HI R28, RZ, 0x8, R10 ;  /* 0x00000008ff1c7819 */ /* 0x000fc4000001160a */
[----:B------:R-:W-:Y:S01]  /*bd00*/  SHF.R.U32.HI R39, RZ, 0x10, R11 ;  /* 0x00000010ff277819 */ /* 0x000fe2000001160b */
[----:B------:R-:W-:Y:S01]  /*bd10*/  IMAD.U32 R31, R31, 0x10000, RZ ;  /* 0x000100001f1f7824 */ /* 0x000fe200078e00ff */
[----:B------:R-:W-:Y:S02]  /*bd20*/  LOP3.LUT R27, R10, 0xff, RZ, 0xc0, !PT ;  /* 0x000000ff0a1b7812 */ /* 0x000fe400078ec0ff */
[----:B------:R-:W-:Y:S01]  /*bd30*/  LOP3.LUT R28, R28, 0xff, RZ, 0xc0, !PT ;  /* 0x000000ff1c1c7812 */ /* 0x000fe200078ec0ff */
[----:B------:R-:W-:Y:S01]  /*bd40*/  IMAD.U32 R39, R39, 0x10000, RZ ;  /* 0x0001000027277824 */ /* 0x000fe200078e00ff */
        /* <DEDUP_REMOVED lines=10> */
[----:B------:R-:W-:Y:S02]  /*bdf0*/  SHF.R.U32.HI R27, RZ, 0x10, R35 ;  /* 0x00000010ff1b7819 */ /* 0x000fe40000011623 */
[----:B------:R-:W-:Y:S02]  /*be00*/  LOP3.LUT R29, R29, 0xff0000, R8, 0xf8, !PT ;  /* 0x00ff00001d1d7812 */ /* 0x000fe400078ef808 */
[----:B------:R-:W-:Y:S01]  /*be10*/  LOP3.LUT R39, R37, 0xff000000, R10, 0xf8, !PT ;  /* 0xff00000025277812 */ /* 0x000fe200078ef80a */
[----:B------:R-:W-:Y:S01]  /*be20*/  IMAD.U32 R27, R27, 0x10000, RZ ;  /* 0x000100001b1b7824 */ /* 0x000fe200078e00ff */
[----:B------:R-:W-:Y:S02]  /*be30*/  F2FP.F16.E4M3.UNPACK_B R37, R33 ;  /* 0x00000021ff25723e */ /* 0x000fe400020006ff */
[----:B------:R-:W-:-:S02]  /*be40*/  LOP3.LUT R25, R25, 0xff0000, R34, 0xf8, !PT ;  /* 0x00ff000019197812 */ /* 0x000fc400078ef822 */
[----:B------:R-:W-:Y:S01]  /*be50*/  LOP3.LUT R36, R29, 0xff000000, R8, 0xf8, !PT ;  /* 0xff0000001d247812 */ /* 0x000fe200078ef808 */
[--C-:B------:R-:W-:Y:S01]  /*be60*/  HADD2.F32 R38, -RZ, R37.reuse.H0_H0 ;  /* 0x20000025ff267230 */ /* 0x100fe20000004100 */
[----:B------:R-:W-:Y:S01]  /*be70*/  F2FP.F16.E4M3.UNPACK_B R31, R32 ;  /* 0x00000020ff1f723e */ /* 0x000fe200020006ff */
[----:B------:R-:W-:Y:S01]  /*be80*/  HADD2.F32 R37, -RZ, R37.H1_H1 ;  /* 0x30000025ff257230 */ /* 0x000fe20000004100 */
[----:B------:R-:W-:Y:S02]  /*be90*/  LOP3.LUT R20, R25, 0xff000000, R34, 0xf8, !PT ;  /* 0xff00000019147812 */ /* 0x000fe400078ef822 */
[----:B------:R-:W-:Y:S01]  /*bea0*/  LOP3.LUT R27, R24, 0xff0000, R27, 0xf8, !PT ;  /* 0x00ff0000181b7812 */ /* 0x000fe200078ef81b */
[--C-:B------:R-:W-:Y:S01]  /*beb0*/  HADD2.F32 R34, -RZ, R31.reuse.H0_H0 ;  /* 0x2000001fff227230 */ /* 0x100fe20000004100 */
[-C--:B0-----:R-:W-:Y:S01]  /*bec0*/  F2FP.F16.E4M3.UNPACK_B R28, R15.reuse ;  /* 0x0000000fff1c723e */ /* 0x081fe200020006ff */
[----:B------:R-:W-:Y:S01]  /*bed0*/  HADD2.F32 R31, -RZ, R31.H1_H1 ;  /* 0x3000001fff1f7230 */ /* 0x000fe20000004100 */
[----:B------:R-:W-:-:S02]  /*bee0*/  F2FP.F16.E4M3.UNPACK_B R29, R15.H1 ;  /* 0x0000000fff1d723e */ /* 0x000fc400030006ff */
[----:B------:R-:W-:Y:S02]  /*bef0*/  LOP3.LUT R35, R27, 0xff000000, R35, 0xf8, !PT ;  /* 0xff0000001b237812 */ /* 0x000fe400078ef823 */
[-C--:B------:R-:W-:Y:S02]  /*bf00*/  F2FP.F16.E4M3.UNPACK_B R26, R14.reuse ;  /* 0x0000000eff1a723e */ /* 0x080fe400020006ff */
[----:B------:R-:W-:Y:S02]  /*bf10*/  F2FP.F16.E4M3.UNPACK_B R27, R14.H1 ;  /* 0x0000000eff1b723e */ /* 0x000fe400030006ff */
[----:B------:R-:W-:Y:S02]  /*bf20*/  F2FP.F16.E4M3.UNPACK_B R25, R13.H1 ;  /* 0x0000000dff19723e */ /* 0x000fe400030006ff */
[----:B------:R-:W-:Y:S01]  /*bf30*/  F2FP.F16.E4M3.UNPACK_B R32, R32.H1 ;  /* 0x00000020ff20723e */ /* 0x000fe200030006ff */
[----:B---3--:R-:W0:Y:S02]  /*bf40*/  LDS.128 R4, [R51+0x1e200] ;  /* 0x01e2000033047984 */ /* 0x008e240000000c00 */
[----:B0-----:R-:W-:-:S02]  /*bf50*/  F2FP.F16.E4M3.UNPACK_B R3, R6 ;  /* 0x00000006ff03723e */ /* 0x001fc400020006ff */
[----:B------:R-:W-:Y:S02]  /*bf60*/  F2FP.F16.E4M3.UNPACK_B R11, R6.H1 ;  /* 0x00000006ff0b723e */ /* 0x000fe400030006ff */
[----:B------:R-:W-:Y:S02]  /*bf70*/  F2FP.F16.E4M3.UNPACK_B R6, R13 ;  /* 0x0000000dff06723e */ /* 0x000fe400020006ff */
[-C--:B------:R-:W-:Y:S02]  /*bf80*/  F2FP.F16.E4M3.UNPACK_B R8, R5.reuse ;  /* 0x00000005ff08723e */ /* 0x080fe400020006ff */
        /* <DEDUP_REMOVED lines=8> */
[----:B------:R-:W-:Y:S01]  /*c010*/  HADD2.F32 R8, -RZ, R8.H1_H1 ;  /* 0x30000008ff087230 */ /* 0x000fe20000004100 */
[----:B------:R-:W-:Y:S01]  /*c020*/  F2FP.F16.E4M3.UNPACK_B R13, R12 ;  /* 0x0000000cff0d723e */ /* 0x000fe200020006ff */
[C---:B------:R-:W-:Y:S01]  /*c030*/  FFMA.FTZ R5, R9.reuse, R34, -R40 ;  /* 0x0000002209057223 */ /* 0x040fe20000010828 */
[----:B------:R-:W-:Y:S01]  /*c040*/  F2FP.F16.E4M3.UNPACK_B R34, R33.H1 ;  /* 0x00000021ff22723e */ /* 0x000fe200030006ff */
[----:B------:R-:W-:Y:S01]  /*c050*/  FFMA.FTZ R9, R9, R38, R15 ;  /* 0x0000002609097223 */ /* 0x000fe2000001000f */
[----:B------:R-:W-:Y:S02]  /*c060*/  HADD2.F32 R15, -RZ, R25.H0_H0 ;  /* 0x20000019ff0f7230 */ /* 0x000fe40000004100 */
[----:B------:R-:W-:Y:S01]  /*c070*/  FMUL.FTZ R43, R14, R37 ;  /* 0x000000250e2b7220 */ /* 0x000fe20000410000 */
[----:B------:R-:W-:-:S02]  /*c080*/  HADD2.F32 R33, -RZ, R32.H0_H0 ;  /* 0x20000020ff217230 */ /* 0x000fc40000004100 */
[-C--:B------:R-:W-:Y:S01]  /*c090*/  FMUL.FTZ R14, R14, R31.reuse ;  /* 0x0000001f0e0e7220 */ /* 0x080fe20000410000 */
[----:B------:R-:W-:Y:S02]  /*c0a0*/  HADD2.F32 R38, -RZ, R34.H0_H0 ;  /* 0x20000022ff267230 */ /* 0x000fe40000004100 */
[C---:B------:R-:W-:Y:S01]  /*c0b0*/  FFMA.FTZ R40, R8.reuse, R31, -R43 ;  /* 0x0000001f08287223 */ /* 0x040fe2000001082b */
[----:B------:R-:W-:Y:S02]  /*c0c0*/  HADD2.F32 R6, -RZ, R10.H0_H0 ;  /* 0x2000000aff067230 */ /* 0x000fe40000004100 */
[----:B------:R-:W-:Y:S01]  /*c0d0*/  FFMA.FTZ R42, R8, R37, R14 ;  /* 0x00000025082a7223 */ /* 0x000fe2000001000e */
[----:B------:R-:W-:Y:S01]  /*c0e0*/  F2FP.F16.E4M3.UNPACK_B R31, R41 ;  /* 0x00000029ff1f723e */ /* 0x000fe200020006ff */
[C---:B------:R-:W-:Y:S01]  /*c0f0*/  FMUL.FTZ R45, R15.reuse, R38 ;  /* 0x000000260f2d7220 */ /* 0x040fe20000410000 */
[----:B------:R-:W-:Y:S01]  /*c100*/  FMUL.FTZ R15, R15, R33 ;  /* 0x000000210f0f7220 */ /* 0x000fe20000410000 */
[----:B------:R-:W-:Y:S01]  /*c110*/  F2FP.F16.E4M3.UNPACK_B R14, R35 ;  /* 0x00000023ff0e723e */ /* 0x000fe200020006ff */
[----:B------:R-:W-:-:S02]  /*c120*/  HADD2.F32 R34, -RZ, R34.H1_H1 ;  /* 0x30000022ff227230 */ /* 0x000fc40000004100 */
[C---:B------:R-:W-:Y:S01]  /*c130*/  FFMA.FTZ R45, R6.reuse, R33, -R45 ;  /* 0x00000021062d7223 */ /* 0x040fe2000001082d */
[----:B------:R-:W-:Y:S01]  /*c140*/  FFMA.FTZ R38, R6, R38, R15 ;  /* 0x0000002606267223 */ /* 0x000fe2000001000f */
[----:B------:R-:W-:Y:S01]  /*c150*/  HADD2.F32 R25, -RZ, R25.H1_H1 ;  /* 0x30000019ff197230 */ /* 0x000fe20000004100 */
[----:B------:R-:W-:Y:S01]  /*c160*/  F2FP.F16.E4M3.UNPACK_B R41, R41.H1 ;  /* 0x00000029ff29723e */ /* 0x000fe200030006ff */
[----:B------:R-:W-:Y:S01]  /*c170*/  HADD2.F32 R33, -RZ, R31.H0_H0 ;  /* 0x2000001fff217230 */ /* 0x000fe20000004100 */
[----:B------:R-:W-:Y:S01]  /*c180*/  F2FP.F16.E4M3.UNPACK_B R35, R35.H1 ;  /* 0x00000023ff23723e */ /* 0x000fe200030006ff */
[----:B------:R-:W-:Y:S02]  /*c190*/  HADD2.F32 R8, -RZ, R28.H0_H0 ;  /* 0x2000001cff087230 */ /* 0x000fe40000004100 */
[----:B------:R-:W-:Y:S01]  /*c1a0*/  FMUL.FTZ R37, R25, R34 ;  /* 0x0000002219257220 */ /* 0x000fe20000410000 */
[----:B------:R-:W-:Y:S01]  /*c1b0*/  HADD2.F32 R32, -RZ, R32.H1_H1 ;  /* 0x30000020ff207230 */ /* 0x000fe20000004100 */
[----:B------:R-:W-:Y:S01]  /*c1c0*/  F2FP.F16.E4M3.UNPACK_B R12, R12.H1 ;  /* 0x0000000cff0c723e */ /* 0x000fe200030006ff */
[----:B------:R-:W-:-:S02]  /*c1d0*/  HADD2.F32 R15, -RZ, R14.H0_H0 ;  /* 0x2000000eff0f7230 */ /* 0x000fc40000004100 */
[C---:B------:R-:W-:Y:S01]  /*c1e0*/  FMUL.FTZ R43, R8.reuse, R33 ;  /* 0x00000021082b7220 */ /* 0x040fe20000410000 */
[----:B------:R-:W-:Y:S02]  /*c1f0*/  HADD2.F32 R10, -RZ, R10.H1_H1 ;  /* 0x3000000aff0a7230 */ /* 0x000fe40000004100 */
[-C--:B------:R-:W-:Y:S01]  /*c200*/  FMUL.FTZ R25, R25, R32.reuse ;  /* 0x0000002019197220 */ /* 0x080fe20000410000 */
[----:B------:R-:W-:Y:S02]  /*c210*/  HADD2.F32 R6, -RZ, R21.H0_H0 ;  /* 0x20000015ff067230 */ /* 0x000fe40000004100 */
[----:B------:R-:W-:Y:S01]  /*c220*/  FMUL.FTZ R8, R8, R15 ;  /* 0x0000000f08087220 */ /* 0x000fe20000410000 */
[----:B------:R-:W-:Y:S02]  /*c230*/  HADD2.F32 R31, -RZ, R31.H1_H1 ;  /* 0x3000001fff1f7230 */ /* 0x000fe40000004100 */
[----:B------:R-:W-:Y:S01]  /*c240*/  FFMA.FTZ R32, R10, R32, -R37 ;  /* 0x000000200a207223 */ /* 0x000fe20000010825 */
[----:B------:R-:W-:-:S02]  /*c250*/  HADD2.F32 R28, -RZ, R28.H1_H1 ;  /* 0x3000001cff1c7230 */ /* 0x000fc40000004100 */
[----:B------:R-:W-:Y:S01]  /*c260*/  FFMA.FTZ R37, R10, R34, R25 ;  /* 0x000000220a257223 */ /* 0x000fe20000010019 */
[C---:B------:R-:W-:Y:S01]  /*c270*/  FFMA.FTZ R44, R6.reuse, R33, R8 ;  /* 0x00000021062c7223 */ /* 0x040fe20000010008 */
[----:B------:R-:W-:Y:S01]  /*c280*/  FFMA.FTZ R43, R6, R15, -R43 ;  /* 0x0000000f062b7223 */ /* 0x000fe2000001082b */
[----:B------:R-:W-:Y:S02]  /*c290*/  HADD2.F32 R14, -RZ, R14.H1_H1 ;  /* 0x3000000eff0e7230 */ /* 0x000fe40000004100 */
[C---:B------:R-:W-:Y:S01]  /*c2a0*/  FMUL.FTZ R10, R28.reuse, R31 ;  /* 0x0000001f1c0a7220 */ /* 0x040fe20000410000 */
[----:B------:R-:W-:Y:S01]  /*c2b0*/  HADD2.F32 R21, -RZ, R21.H1_H1 ;  /* 0x30000015ff157230 */ /* 0x000fe20000004100 */
[----:B------:R-:W-:Y:S01]  /*c2c0*/  F2FP.F16.E4M3.UNPACK_B R7, R4 ;  /* 0x00000004ff07723e */ /* 0x000fe200020006ff */
[----:B------:R-:W-:Y:S02]  /*c2d0*/  HADD2.F32 R25, -RZ, R41.H0_H0 ;  /* 0x20000029ff197230 */ /* 0x000fe40000004100 */
[----:B------:R-:W-:Y:S01]  /*c2e0*/  FMUL.FTZ R28, R28, R14 ;  /* 0x0000000e1c1c7220 */ /* 0x000fe20000410000 */
[----:B------:R-:W-:-:S02]  /*c2f0*/  HADD2.F32 R8, -RZ, R29.H0_H0 ;  /* 0x2000001dff087230 */ /* 0x000fc40000004100 */
[C---:B------:R-:W-:Y:S01]  /*c300*/  FFMA.FTZ R46, R21.reuse, R14, -R10 ;  /* 0x0000000e152e7223 */ /* 0x040fe2000001080a */
[--C-:B------:R-:W-:Y:S01]  /*c310*/  HADD2.F32 R15, -RZ, R35.reuse.H0_H0 ;  /* 0x20000023ff0f7230 */ /* 0x100fe20000004100 */
[----:B------:R-:W-:Y:S01]  /*c320*/  F2FP.F16.E4M3.UNPACK_B R14, R36.H1 ;  /* 0x00000024ff0e723e */ /* 0x000fe200030006ff */
[----:B------:R-:W-:Y:S02]  /*c330*/  HADD2.F32 R6, -RZ, R24.H0_H0 ;  /* 0x20000018ff067230 */ /* 0x000fe40000004100 */
[C---:B------:R-:W-:Y:S01]  /*c340*/  FMUL.FTZ R33, R8.reuse, R25 ;  /* 0x0000001908217220 */ /* 0x040fe20000410000 */
[----:B------:R-:W-:Y:S01]  /*c350*/  F2FP.F16.E4M3.UNPACK_B R4, R4.H1 ;  /* 0x00000004ff04723e */ /* 0x000fe200030006ff */
[----:B------:R-:W-:Y:S01]  /*c360*/  FMUL.FTZ R8, R8, R15 ;  /* 0x0000000f08087220 */ /* 0x000fe20000410000 */
[----:B------:R-:W-:Y:S01]  /*c370*/  FFMA.FTZ R47, R21, R31, R28 ;  /* 0x0000001f152f7223 */ /* 0x000fe2000001001c */
[----:B------:R-:W-:Y:S01]  /*c380*/  HADD2.F32 R35, -RZ, R35.H1_H1 ;  /* 0x30000023ff237230 */ /* 0x000fe20000004100 */
[----:B------:R-:W-:Y:S01]  /*c390*/  F2FP.F16.E4M3.UNPACK_B R10, R30.H1 ;  /* 0x0000001eff0a723e */ /* 0x000fe200030006ff */
[----:B------:R-:W-:Y:S01]  /*c3a0*/  FFMA.FTZ R49, R6, R25, R8 ;  /* 0x0000001906317223 */ /* 0x000fe20000010008 */
[----:B------:R-:W-:-:S02]  /*c3b0*/  HADD2.F32 R41, -RZ, R41.H1_H1 ;  /* 0x30000029ff297230 */ /* 0x000fc40000004100 */
[----:B------:R-:W-:Y:S01]  /*c3c0*/  FFMA.FTZ R48, R6, R15, -R33 ;  /* 0x0000000f06307223 */ /* 0x000fe20000010821 */
[----:B------:R-:W-:Y:S01]  /*c3d0*/  HADD2.F32 R29, -RZ, R29.H1_H1 ;  /* 0x3000001dff1d7230 */ /* 0x000fe20000004100 */
[----:B------:R-:W-:Y:S01]  /*c3e0*/  F2FP.F16.E4M3.UNPACK_B R36, R36 ;  /* 0x00000024ff24723e */ /* 0x000fe200020006ff */
[----:B------:R-:W-:Y:S01]  /*c3f0*/  HADD2.F32 R21, -RZ, R14.H0_H0 ;  /* 0x2000000eff157230 */ /* 0x000fe20000004100 */
[----:B------:R-:W-:Y:S01]  /*c400*/  F2FP.F16.E4M3.UNPACK_B R30, R30 ;  /* 0x0000001eff1e723e */ /* 0x000fe200020006ff */
[----:B------:R-:W-:Y:S02]  /*c410*/  HADD2.F32 R8, -RZ, R12.H0_H0 ;  /* 0x2000000cff087230 */ /* 0x000fe40000004100 */
[C---:B------:R-:W-:Y:S01]  /*c420*/  FMUL.FTZ R31, R29.reuse, R41 ;  /* 0x000000291d1f7220 */ /* 0x040fe20000410000 */
[----:B------:R-:W-:Y:S02]  /*c430*/  HADD2.F32 R24, -RZ, R24.H1_H1 ;  /* 0x30000018ff187230 */ /* 0x000fe40000004100 */
[----:B------:R-:W-:Y:S01]  /*c440*/  FMUL.FTZ R28, R29, R35 ;  /* 0x000000231d1c7220 */ /* 0x000fe20000410000 */
[----:B------:R-:W-:-:S02]  /*c450*/  HADD2.F32 R15, -RZ, R10.H0_H0 ;  /* 0x2000000aff0f7230 */ /* 0x000fc40000004100 */
[----:B------:R-:W-:Y:S01]  /*c460*/  FMUL.FTZ R25, R8, R21 ;  /* 0x0000001508197220 */ /* 0x000fe20000410000 */
[----:B------:R-:W-:Y:S02]  /*c470*/  HADD2.F32 R6, -RZ, R4.H0_H0 ;  /* 0x20000004ff067230 */ /* 0x000fe40000004100 */
[C---:B------:R-:W-:Y:S01]  /*c480*/  FFMA.FTZ R35, R24.reuse, R35, -R31 ;  /* 0x0000002318237223 */ /* 0x040fe2000001081f */
[----:B------:R-:W-:Y:S01]  /*c490*/  FFMA.FTZ R50, R24, R41, R28 ;  /* 0x0000002918327223 */ /* 0x000fe2000001001c */
[----:B------:R-:W-:Y:S02]  /*c4a0*/  HADD2.F32 R12, -RZ, R12.H1_H1 ;  /* 0x3000000cff0c7230 */ /* 0x000fe40000004100 */
[-C--:B------:R-:W-:Y:S01]  /*c4b0*/  FMUL.FTZ R8, R8, R15.reuse ;  /* 0x0000000f08087220 */ /* 0x080fe20000410000 */
[----:B------:R-:W-:Y:S01]  /*c4c0*/  FFMA.FTZ R24, R6, R15, -R25 ;  /* 0x0000000f06187223 */ /* 0x000fe20000010819 */
[----:B------:R-:W-:Y:S01]  /*c4d0*/  HADD2.F32 R25, -RZ, R14.H1_H1 ;  /* 0x3000000eff197230 */ /* 0x000fe20000004100 */
[----:B------:R-:W-:Y:S01]  /*c4e0*/  F2FP.SATFINITE.E4M3.F32.PACK_AB_MERGE_C R32, R32, R45, RZ ;  /* 0x0000002d2020723e */ /* 0x000fe200048070ff */
[----:B------:R-:W-:-:S02]  /*c4f0*/  HADD2.F32 R15, -RZ, R10.H1_H1 ;  /* 0x3000000aff0f7230 */ /* 0x000fc40000004100 */
[----:B------:R-:W-:Y:S01]  /*c500*/  FFMA.FTZ R28, R6, R21, R8 ;  /* 0x00000015061c7223 */ /* 0x000fe20000010008 */
[----:B------:R-:W-:Y:S02]  /*c510*/  HADD2.F32 R4, -RZ, R4.H1_H1 ;  /* 0x30000004ff047230 */ /* 0x000fe40000004100 */
[C---:B------:R-:W-:Y:S01]  /*c520*/  FMUL.FTZ R29, R12.reuse, R25 ;  /* 0x000000190c1d7220 */ /* 0x040fe20000410000 */
[----:B------:R-:W-:Y:S02]  /*c530*/  HADD2.F32 R21, -RZ, R36.H0_H0 ;  /* 0x20000024ff157230 */ /* 0x000fe40000004100 */
[-C--:B------:R-:W-:Y:S01]  /*c540*/  FMUL.FTZ R12, R12, R15.reuse ;  /* 0x0000000f0c0c7220 */ /* 0x080fe20000410000 */
[----:B------:R-:W-:Y:S02]  /*c550*/  HADD2.F32 R6, -RZ, R13.H0_H0 ;  /* 0x2000000dff067230 */ /* 0x000fe40000004100 */
[----:B------:R-:W-:Y:S01]  /*c560*/  FFMA.FTZ R31, R4, R15, -R29 ;  /* 0x0000000f041f7223 */ /* 0x000fe2000001081d */
[----:B------:R-:W-:-:S02]  /*c570*/  HADD2.F32 R15, -RZ, R30.H0_H0 ;  /* 0x2000001eff0f7230 */ /* 0x000fc40000004100 */
[----:B------:R-:W-:Y:S01]  /*c580*/  FFMA.FTZ R33, R4, R25, R12 ;  /* 0x0000001904217223 */ /* 0x000fe2000001000c */
        /* <DEDUP_REMOVED lines=9> */
[-C--:B------:R-:W-:Y:S01]  /*c620*/  F2FP.F16.E4M3.UNPACK_B R10, R39.reuse.H1 ;  /* 0x00000027ff0a723e */ /* 0x080fe200030006ff */
[C---:B------:R-:W-:Y:S01]  /*c630*/  FMUL.FTZ R6, R13.reuse, R36 ;  /* 0x000000240d067220 */ /* 0x040fe20000410000 */
[----:B------:R-:W-:Y:S01]  /*c640*/  F2FP.F16.E4M3.UNPACK_B R4, R20.H1 ;  /* 0x00000014ff04723e */ /* 0x000fe200030006ff */
[-C--:B------:R-:W-:Y:S01]  /*c650*/  FMUL.FTZ R15, R13, R30.reuse ;  /* 0x0000001e0d0f7220 */ /* 0x080fe20000410000 */
[----:B------:R-:W-:Y:S01]  /*c660*/  F2FP.F16.E4M3.UNPACK_B R39, R39 ;  /* 0x00000027ff27723e */ /* 0x000fe200020006ff */
[C---:B------:R-:W-:Y:S01]  /*c670*/  FFMA.FTZ R30, R7.reuse, R30, -R6 ;  /* 0x0000001e071e7223 */ /* 0x040fe20000010806 */
[----:B------:R-:W-:Y:S02]  /*c680*/  HADD2.F32 R13, -RZ, R10.H0_H0 ;  /* 0x2000000aff0d7230 */ /* 0x000fe40000004100 */
[----:B------:R-:W-:Y:S01]  /*c690*/  FFMA.FTZ R36, R7, R36, R15 ;  /* 0x0000002407247223 */ /* 0x000fe2000001000f */
[----:B------:R-:W-:Y:S01]  /*c6a0*/  HADD2.F32 R6, -RZ, R27.H0_H0 ;  /* 0x2000001bff067230 */ /* 0x000fe20000004100 */
[----:B------:R-:W-:Y:S01]  /*c6b0*/  F2FP.F16.E4M3.UNPACK_B R20, R20 ;  /* 0x00000014ff14723e */ /* 0x000fe200020006ff */
[----:B------:R-:W-:Y:S01]  /*c6c0*/  HADD2.F32 R7, -RZ, R4.H0_H0 ;  /* 0x20000004ff077230 */ /* 0x000fe20000004100 */
[----:B------:R-:W-:Y:S01]  /*c6d0*/  F2FP.SATFINITE.E4M3.F32.PACK_AB_MERGE_C R37, R37, R38, RZ ;  /* 0x000000262525723e */ /* 0x000fe200048070ff */
[----:B------:R-:W-:-:S02]  /*c6e0*/  HADD2.F32 R10, -RZ, R10.H1_H1 ;  /* 0x3000000aff0a7230 */ /* 0x000fc40000004100 */
[C---:B------:R-:W-:Y:S01]  /*c6f0*/  FMUL.FTZ R15, R6.reuse, R13 ;  /* 0x0000000d060f7220 */ /* 0x040fe20000410000 */
[----:B------:R-:W-:Y:S02]  /*c700*/  HADD2.F32 R27, -RZ, R27.H1_H1 ;  /* 0x3000001bff1b7230 */ /* 0x000fe40000004100 */
[----:B------:R-:W-:Y:S01]  /*c710*/  FMUL.FTZ R21, R6, R7 ;  /* 0x0000000706157220 */ /* 0x000fe20000410000 */
[----:B------:R-:W-:Y:S01]  /*c720*/  HADD2.F32 R8, -RZ, R4.H1_H1 ;  /* 0x30000004ff087230 */ /* 0x000fe20000004100 */
[----:B------:R-:W-:Y:S01]  /*c730*/  F2FP.SATFINITE.E4M3.F32.PACK_AB_MERGE_C R5, R40, R5, R32 ;  /* 0x000000052805723e */ /* 0x000fe20004807020 */
[--C-:B------:R-:W-:Y:S02]  /*c740*/  HADD2.F32 R4, -RZ, R11.reuse.H0_H0 ;  /* 0x2000000bff047230 */ /* 0x100fe40000004100 */
[C---:B------:R-:W-:Y:S01]  /*c750*/  FMUL.FTZ R6, R27.reuse, R10 ;  /* 0x0000000a1b067220 */ /* 0x040fe20000410000 */
[----:B------:R-:W-:Y:S02]  /*c760*/  HADD2.F32 R11, -RZ, R11.H1_H1 ;  /* 0x3000000bff0b7230 */ /* 0x000fe40000004100 */
[----:B------:R-:W-:Y:S01]  /*c770*/  FMUL.FTZ R27, R27, R8 ;  /* 0x000000081b1b7220 */ /* 0x000fe20000410000 */
[----:B------:R-:W-:Y:S01]  /*c780*/  F2FP.SATFINITE.E4M3.F32.PACK_AB_MERGE_C R9, R42, R9, R37 ;  /* 0x000000092a09723e */ /* 0x000fe20004807025 */
[----:B------:R-:W-:Y:S01]  /*c790*/  FFMA.FTZ R15, R4, R7, -R15 ;  /* 0x00000007040f7223 */ /* 0x000fe2000001080f */
[----:B------:R-:W-:-:S02]  /*c7a0*/  HADD2.F32 R7, -RZ, R20.H0_H0 ;  /* 0x20000014ff077230 */ /* 0x000fc40000004100 */
[C---:B------:R-:W-:Y:S01]  /*c7b0*/  FFMA.FTZ R14, R11.reuse, R8, -R6 ;  /* 0x000000080b0e7223 */ /* 0x040fe20000010806 */
[----:B------:R-:W-:Y:S01]  /*c7c0*/  FFMA.FTZ R34, R11, R10, R27 ;  /* 0x0000000a0b227223 */ /* 0x000fe2000001001b */
[--C-:B------:R-:W-:Y:S02]  /*c7d0*/  HADD2.F32 R11, -RZ, R39.reuse.H0_H0 ;  /* 0x20000027ff0b7230 */ /* 0x100fe40000004100 */
[----:B------:R-:W-:Y:S01]  /*c7e0*/  FFMA.FTZ R21, R4, R13, R21 ;  /* 0x0000000d04157223 */ /* 0x000fe20000010015 */
[--C-:B------:R-:W-:Y:S01]  /*c7f0*/  HADD2.F32 R6, -RZ, R26.reuse.H0_H0 ;  /* 0x2000001aff067230 */ /* 0x100fe20000004100 */
[----:B------:R-:W-:Y:S01]  /*c800*/  F2FP.SATFINITE.E4M3.F32.PACK_AB_MERGE_C R14, R14, R15, RZ ;  /* 0x0000000f0e0e723e */ /* 0x000fe200048070ff */
[----:B------:R-:W-:Y:S02]  /*c810*/  HADD2.F32 R39, -RZ, R39.H1_H1 ;  /* 0x30000027ff277230 */ /* 0x000fe40000004100 */
        /* <DEDUP_REMOVED lines=25> */
.L_x_4537:
[----:B------:R-:W-:Y:S05]  /*c9b0*/  BSYNC B0 ;  /* 0x0000000000007941 */ /* 0x000fea0003800000 */
.L_x_4531:
        /* <DEDUP_REMOVED lines=8> */
.L_x_4528:
[----:B------:R-:W-:-:S06]  /*ca40*/  ULOP3.LUT UR4, UR36, 0x1, URZ, 0xfc, !UPT ;  /* 0x0000000124047892 */ /* 0x000fcc000f8efc3f */
[----:B0--3--:R-:W-:-:S05]  /*ca50*/  IMAD.U32 R0, RZ, RZ, UR4 ;  /* 0x00000004ff007e24 */ /* 0x009fca000f8e00ff */
[----:B------:R-:W-:-:S13]  /*ca60*/  ISETP.NE.AND P0, PT, R0, 0x3, PT ;  /* 0x000000030000780c */ /* 0x000fda0003f05270 */
[----:B------:R-:W-:Y:S05]  /*ca70*/  @!P0 BRA `(.L_x_4556) ;  /* 0x0000000000048947 */ /* 0x000fea0003800000 */
[----:B------:R-:W-:Y:S01]  /*ca80*/  BPT.TRAP 0x1 ;  /* 0x000000040000795c */ /* 0x000fe20000300000 */
.L_x_4556:
[----:B--2--5:R-:W-:Y:S02]  /*ca90*/  IMAD.U32 R5, RZ, RZ, UR49 ;  /* 0x00000031ff057e24 */ /* 0x024fe4000f8e00ff */
[----:B------:R-:W-:-:S03]  /*caa0*/  IMAD.U32 R0, RZ, RZ, UR45 ;  /* 0x0000002dff007e24 */ /* 0x000fc6000f8e00ff */
[----:B------:R-:W-:Y:S02]  /*cab0*/  LEA R5, R5, UR38, 0x3 ;  /* 0x0000002605057c11 */ /* 0x000fe4000f8e18ff */
[----:B------:R-:W-:-:S04]  /*cac0*/  SHF.L.U32 R0, R0, 0x1f, RZ ;  /* 0x0000001f00007819 */ /* 0x000fc800000006ff */
[----:B------:R0:W1:Y:S01]  /*cad0*/  SYNCS.PHASECHK.TRANS64.TRYWAIT P2, [R5+URZ+0x33430], R0 ;  /* 0x03343000050075a7 */ /* 0x000062000804017f */
[----:B------:R-:W-:Y:S05]  /*cae0*/  @!P0 BRA `(.L_x_4557) ;  /* 0x0000000000048947 */ /* 0x000fea0003800000 */
[----:B------:R-:W-:Y:S01]  /*caf0*/  BPT.TRAP 0x1 ;  /* 0x000000040000795c */ /* 0x000fe20000300000 */
.L_x_4557:
[----:B------:R-:W2:Y:S02]  /*cb00*/  S2R R3, SR_TID.X ;  /* 0x0000000000037919 */ /* 0x000ea40000002100 */
[----:B--2---:R-:W-:-:S04]  /*cb10*/  LOP3.LUT R3, R3, 0x7f, RZ, 0xc0, !PT ;  /* 0x0000007f03037812 */ /* 0x004fc800078ec0ff */
[----:B------:R-:W-:Y:S01]  /*cb20*/  ISETP.NE.AND P1, PT, R3, RZ, PT ;  /* 0x000000ff0300720c */ /* 0x000fe20003f25270 */
[----:B-1----:R-:W-:-:S12]  /*cb30*/  @P2 BRA `(.L_x_4558) ;  /* 0x0000000000082947 */ /* 0x002fd80003800000 */
[----:B------:R-:W1:Y:S02]  /*cb40*/  SYNCS.PHASECHK.TRANS64.TRYWAIT P2, [R5+URZ+0x33430], R0 ;  /* 0x03343000050075a7 */ /* 0x000e64000804017f */
[----:B-1----:R-:W-:Y:S05]  /*cb50*/  @!P2 BRA `(.L_x_4559) ;  /* 0x000002000068a947 */ /* 0x002fea0003800000 */
.L_x_4558:
[----:B------:R-:W-:Y:S05]  /*cb60*/  WARPSYNC.ALL ;  /* 0x0000000000007948 */ /* 0x000fea0003800000 */
[----:B------:R-:W-:Y:S01]  /*cb70*/  UIADD3 UR4, UR38, 0x24200, URZ ;  /* 0x0002420026047890 */ /* 0x000fe2000fffe03f */
[----:B------:R-:W-:Y:S01]  /*cb80*/  WARPGROUP.ARRIVE ;  /* 0x00000000000079c5 */ /* 0x000fe20000000000 */
[----:B------:R-:W-:Y:S01]  /*cb90*/  ULOP3.LUT UR20, UR52, 0x10000, URZ, 0xfc, !UPT ;  /* 0x0001000034147892 */ /* 0x000fe2000f8efc3f */
[----:B------:R-:W-:Y:S01]  /*cba0*/  VIADD R3, R224, UR39 ;  /* 0x00000027e0037c36 */ /* 0x000fe20008000000 */
[----:B------:R-:W-:Y:S01]  /*cbb0*/  USHF.R.U32.HI UR4, URZ, 0x4, UR4 ;  /* 0x000000043f047899 */ /* 0x000fe20008011604 */
[----:B------:R-:W-:Y:S01]  /*cbc0*/  IMAD.MOV.U32 R10, RZ, RZ, -0xa0 ;  /* 0xffffff60ff0a7424 */ /* 0x000fe200078e00ff */
[----:B------:R-:W-:Y:S01]  /*cbd0*/  UMOV UR25, 0x80000020 ;  /* 0x8000002000197882 */ /* 0x000fe20000000000 */
[----:B------:R-:W-:Y:S01]  /*cbe0*/  UMOV UR27, 0x80000020 ;  /* 0x80000020001b7882 */ /* 0x000fe20000000000 */
[----:B------:R-:W-:Y:S01]  /*cbf0*/  ULOP3.LUT UR4, UR4, 0x3fff, URZ, 0xc0, !UPT ;  /* 0x00003fff04047892 */ /* 0x000fe2000f8ec03f */
[----:B------:R-:W-:Y:S01]  /*cc00*/  IMAD R10, R19, R10, 0xa1 ;  /* 0x000000a1130a7424 */ /* 0x000fe200078e020a */
[----:B------:R-:W-:Y:S01]  /*cc10*/  UMOV UR24, UR20 ;  /* 0x0000001400187c82 */ /* 0x000fe20008000000 */
[----:B------:R-:W-:Y:S01]  /*cc20*/  UMOV UR7, 0x80000020 ;  /* 0x8000002000077882 */ /* 0x000fe20000000000 */
        /* <DEDUP_REMOVED lines=15> */
[----:B------:R-:W-:Y:S02]  /*cd20*/  UIADD3 UR9, UR28, 0x102, URZ ;  /* 0x000001021c097890 */ /* 0x000fe4000fffe03f */
[----:B------:R-:W-:Y:S02]  /*cd30*/  UIADD3 UR10, UR28, 0x280, URZ ;  /* 0x000002801c0a7890 */ /* 0x000fe4000fffe03f */
        /* <DEDUP_REMOVED lines=164> */
[----:B01----:R-:W-:Y:S01]  /*d780*/  @P2 IMAD.HI.U32 R0, R3, UR6, RZ ;  /* 0x0000000603002c27 */ /* 0x003fe2000f8e00ff */
[----:B------:R-:W-:-:S04]  /*d790*/  @UP0 ULDC UR6, c[0x0][0x450] ;  /* 0x0001140000060ab9 */ /* 0x000fc80000000800 */
[----:B------:R-:W-:Y:S01]  /*d7a0*/  @P3 SHF.R.U32.HI R3, RZ, UR6, R0 ;  /* 0x00000006ff033c19 */ /* 0x000fe20008011600 */
[----:B------:R-:W-:Y:S01]  /*d7b0*/  ULDC.64 UR6, c[0x0][0x9e0] ;  /* 0x0002780000067ab9 */ /* 0x000fe20000000a00 */
[----:B------:R-:W-:Y:S01]  /*d7c0*/  @!P1 VIADD R0, R5, 0x33440 ;  /* 0x0003344005009836 */ /* 0x000fe20000000000 */
[----:B------:R-:W-:Y:S01]  /*d7d0*/  UISETP.GE.AND UP1, UPT, UR7, 0x1, UPT ;  /* 0x000000010700788c */ /* 0x000fe2000bf26270 */
[----:B------:R-:W-:Y:S01]  /*d7e0*/  IADD3 R5, R22, R10, -R23 ;  /* 0x0000000a16057210 */ /* 0x000fe20007ffe817 */
[----:B------:R-:W0:Y:S01]  /*d7f0*/  SHFL.IDX PT, R9, R3, RZ, 0x1c1f ;  /* 0x001c1fff03097589 */ /* 0x000e2200000e0000 */
[----:B------:R-:W-:Y:S01]  /*d800*/  VIADD R10, R10, 0xffffffff ;  /* 0xffffffff0a0a7836 */ /* 0x000fe20000000000 */
[----:B------:R-:W-:Y:S02]  /*d810*/  @!P1 PRMT R0, RZ, 0x654, R0 ;  /* 0x00000654ff009816 */ /* 0x000fe40000000000 */
[----:B------:R-:W-:Y:S01]  /*d820*/  PLOP3.LUT P2, PT, PT, PT, UP1, 0x40, 0x0 ;  /* 0x000000000000781c */ /* 0x000fe20003f4e818 */
[----:B------:R-:W-:-:S04]  /*d830*/  IMAD.IADD R5, R5, 0x1, -R16 ;  /* 0x0000000105057824 */ /* 0x000fc800078e0a10 */
[C---:B------:R-:W-:Y:S02]  /*d840*/  VIADD R7, R5.reuse, UR6 ;  /* 0x0000000605077c36 */ /* 0x040fe40008000000 */
[----:B------:R-:W-:Y:S02]  /*d850*/  VIADD R4, R5, UR10 ;  /* 0x0000000a05047c36 */ /* 0x000fe40008000000 */
[----:B------:R-:W-:Y:S02]  /*d860*/  IMAD.IADD R5, R10, 0x1, -R23 ;  /* 0x000000010a057824 */ /* 0x000fe400078e0a17 */
        /* <DEDUP_REMOVED lines=27> */
.L_x_4562:
[----:B------:R-:W-:-:S06]  /*da20*/  UISETP.NE.AND UP2, UPT, UR7, 0x1, UPT ;  /* 0x000000010700788c */ /* 0x000fcc000bf45270 */
[----:B------:R-:W-:-:S05]  /*da30*/  PLOP3.LUT P2, PT, PT, PT, UP2, 0x80, 0x0 ;  /* 0x000000000000781c */ /* 0x000fca0003f4f028 */
[----:B------:R-:W-:-:S08]  /*da40*/  @UP2 ULDC.64 UR10, c[0x0][0x9e8] ;  /* 0x00027a00000a2ab9 */ /* 0x000fd00000000a00 */
[----:B------:R-:W-:-:S05]  /*da50*/  @P2 IMAD.HI.U32 R9, R12, UR10, RZ ;  /* 0x0000000a0c092c27 */ /* 0x000fca000f8e00ff */
[----:B------:R-:W-:-:S07]  /*da60*/  @P2 SHF.R.U32.HI R12, RZ, UR11, R9 ;  /* 0x0000000bff0c2c19 */ /* 0x000fce0008011609 */
.L_x_4563:
[----:B------:R-:W-:Y:S05]  /*da70*/  BSYNC B0 ;  /* 0x0000000000007941 */ /* 0x000fea0003800000 */
.L_x_4561:
[----:B------:R-:W-:-:S05]  /*da80*/  IMAD R9, R12, UR7, R5 ;  /* 0x000000070c097c24 */ /* 0x000fca000f8e0205 */
[----:B------:R-:W-:Y:S02]  /*da90*/  VIMNMX R6, R6, R9, !PT ;  /* 0x0000000906067248 */ /* 0x000fe40007fe0100 */
[----:B------:R-:W-:-:S07]  /*daa0*/  VIADDMNMX R8, R9, UR7, R8, PT ;  /* 0x0000000709087c46 */ /* 0x000fce000b800108 */
.L_x_4560:
[C---:B------:R-:W-:Y:S01]  /*dab0*/  ISETP.GE.AND P2, PT, R10.reuse, 0x9, PT ;  /* 0x000000090a00780c */ /* 0x040fe20003f46270 */
[----:B------:R-:W0:Y:S01]  /*dac0*/  SHFL.IDX PT, R3, R3, 0x1, 0x1c1f ;  /* 0x003c1f0003037f89 */ /* 0x000e2200000e0000 */
[----:B------:R-:W-:Y:S02]  /*dad0*/  ISETP.GE.AND P3, PT, R10, 0x2, PT ;  /* 0x000000020a00780c */ /* 0x000fe40003f66270 */
[----:B------:R-:W-:Y:S02]  /*dae0*/  P2R R9, PR, RZ, 0x4 ;  /* 0x00000004ff097803 */ /* 0x000fe40000000000 */
[----:B------:R-:W-:Y:S02]  /*daf0*/  ISETP.GT.AND P2, PT, R6, 0x8, !P2 ;  /* 0x000000080600780c */ /* 0x000fe40005744270 */
[----:B------:R-:W-:Y:S02]  /*db00*/  P2R R11, PR, RZ, 0x8 ;  /* 0x00000008ff0b7803 */ /* 0x000fe40000000000 */
[----:B------:R-:W-:-:S02]  /*db10*/  ISETP.LT.OR P2, PT, R8, 0x9, P2 ;  /* 0x000000090800780c */ /* 0x000fc40001741670 */
[----:B------:R-:W-:Y:S02]  /*db20*/  ISETP.GT.AND P3, PT, R6, 0x1, !P3 ;  /* 0x000000010600780c */ /* 0x000fe40005f64270 */
[----:B------:R-:W-:Y:S02]  /*db30*/  ISETP.GE.AND P4, PT, R10, 0xa, PT ;  /* 0x0000000a0a00780c */ /* 0x000fe40003f86270 */
[----:B------:R-:W-:Y:S02]  /*db40*/  FSEL R92, R92, -INF , !P2 ;  /* 0xff8000005c5c7808 */ /* 0x000fe40005000000 */
[----:B------:R-:W-:Y:S02]  /*db50*/  ISETP.LT.OR P3, PT, R8, 0x2, P3 ;  /* 0x000000020800780c */ /* 0x000fe40001f61670 */
[----:B------:R-:W-:Y:S02]  /*db60*/  ISETP.GT.AND P2, PT, R6, 0x9, !P4 ;  /* 0x000000090600780c */ /* 0x000fe40006744270 */
[----:B------:R-:W-:-:S02]  /*db70*/  FSEL R89, R89, -INF , !P3 ;  /* 0xff80000059597808 */ /* 0x000fc40005800000 */
[----:B------:R-:W-:Y:S01]  /*db80*/  ISETP.LT.OR P2, PT, R8, 0xa, P2 ;  /* 0x0000000a0800780c */ /* 0x000fe20001741670 */
[----:B0-----:R-:W-:Y:S01]  /*db90*/  IMAD.IADD R4, R4, 0x1, R3 ;  /* 0x0000000104047824 */ /* 0x001fe200078e0203 */
        /* <DEDUP_REMOVED lines=8> */
[----:B----4-:R-:W-:Y:S02]  /*dc20*/  P2R R14, PR, RZ, 0x8 ;  /* 0x00000008ff0e7803 */ /* 0x010fe40000000000 */
        /* <DEDUP_REMOVED lines=18> */
[----:B------:R-:W-:Y:S02]  /*dd50*/  VIADDMNMX R0, R3, R7, R0, PT ;  /* 0x0000000703007246 */ /* 0x000fe40003800100 */
        /* <DEDUP_REMOVED lines=154> */
[----:B------:R-:W-:-:S04]  /*e700*/  ISETP.LT.OR P6, PT, R8, 0x9a, P6 ;  /* 0x0000009a0800780c */ /* 0x000fc800037c1670 */
        /* <DEDUP_REMOVED lines=16> */
.L_x_4566:
[----:B------:R-:W-:-:S06]  /*e810*/  UISETP.NE.AND UP2, UPT, UR7, 0x1, UPT ;  /* 0x000000010700788c */ /* 0x000fcc000bf45270 */
[----:B------:R-:W-:-:S05]  /*e820*/  PLOP3.LUT P6, PT, PT, PT, UP2, 0x80, 0x0 ;  /* 0x000000000000781c */ /* 0x000fca0003fcf028 */
[----:B------:R-:W-:-:S08]  /*e830*/  @UP2 ULDC.64 UR10, c[0x0][0x9e8] ;  /* 0x00027a00000a2ab9 */ /* 0x000fd00000000a00 */
[----:B------:R-:W-:Y:S01]  /*e840*/  @P6 IMAD.HI.U32 R3, R6, UR10, RZ ;  /* 0x0000000a06036c27 */ /* 0x000fe2000f8e00ff */
[----:B------:R-:W-:-:S13]  /*e850*/  PLOP3.LUT P6, PT, PT, PT, UP2, 0x80, 0x0 ;  /* 0x000000000000781c */ /* 0x000fda0003fcf028 */
[----:B------:R-:W-:-:S07]  /*e860*/  @P6 SHF.R.U32.HI R6, RZ, UR11, R3 ;  /* 0x0000000bff066c19 */ /* 0x000fce0008011603 */
.L_x_4567:
[----:B------:R-:W-:Y:S05]  /*e870*/  BSYNC B0 ;  /* 0x0000000000007941 */ /* 0x000fea0003800000 */
.L_x_4565:
[----:B------:R-:W-:-:S05]  /*e880*/  IMAD R5, R6, UR7, R5 ;  /* 0x0000000706057c24 */ /* 0x000fca000f8e0205 */
[----:B------:R-:W-:Y:S02]  /*e890*/  VIMNMX R4, R4, R5, !PT ;  /* 0x0000000504047248 */ /* 0x000fe40007fe0100 */
[----:B------:R-:W-:-:S07]  /*e8a0*/  VIADDMNMX R0, R5, UR7, R0, PT ;  /* 0x0000000705007c46 */ /* 0x000fce000b800100 */
.L_x_4564:
[----:B------:R-:W-:Y:S01]  /*e8b0*/  ISETP.GT.AND P2, PT, R4, 0x20, !P2 ;  /* 0x000000200400780c */ /* 0x000fe20005744270 */
[----:B------:R-:W-:Y:S01]  /*e8c0*/  @UP0 ULDC UR10, c[0x0][0x44c] ;  /* 0x00011300000a0ab9 */ /* 0x000fe20000000800 */
[----:B------:R-:W-:Y:S01]  /*e8d0*/  ISETP.NE.AND P6, PT, R128, RZ, PT ;  /* 0x000000ff8000720c */ /* 0x000fe20003fc5270 */
[----:B------:R-:W-:Y:S01]  /*e8e0*/  UIMAD.WIDE.U32 UR10, UR39, UR10, URZ ;  /* 0x0000000a270a72a5 */ /* 0x000fe2000f8e003f */
[----:B------:R-:W-:Y:S01]  /*e8f0*/  ISETP.LT.OR P2, PT, R0, 0x21, P2 ;  /* 0x000000210000780c */ /* 0x000fe20001741670 */
[----:B------:R-:W-:Y:S01]  /*e900*/  @UP0 ULDC UR18, c[0x0][0x450] ;  /* 0x0001140000120ab9 */ /* 0x000fe20000000800 */
[----:B------:R-:W-:Y:S01]  /*e910*/  FMNMX.FTZ R3, R88, R89, !PT ;  /* 0x0000005958037209 */ /* 0x000fe20007810000 */
[----:B------:R-:W-:Y:S01]  /*e920*/  UMOV UR14, UR39 ;  /* 0x00000027000e7c82 */ /* 0x000fe20008000000 */
[----:B------:R-:W-:Y:S01]  /*e930*/  FSEL R74, R74, -INF , !P2 ;  /* 0xff8000004a4a7808 */ /* 0x000fe20005000000 */
[----:B------:R-:W-:Y:S01]  /*e940*/  @UP0 USHF.R.U32.HI UR14, URZ, UR18, UR11 ;  /* 0x000000123f0e0299 */ /* 0x000fe2000801160b */
        /* <DEDUP_REMOVED lines=75> */
[----:B------:R-:W-:Y:S02]  /*ee00*/  ISETP.GT.AND P2, PT, R4, 0x50, !P6 ;  /* 0x000000500400780c */ /* 0x000fe40007744270 */
[----:B------:R-:W-:Y:S02]  /*ee10*/  ISETP.NE.AND P6, PT, R130, RZ, PT ;  /* 0x000000ff8200720c */ /* 0x000fe40003fc5270 */
        /* <DEDUP_REMOVED lines=17> */
[----:B------:R-:W-:Y:S01]  /*ef30*/  ISETP.NE.AND P2, PT, R114, RZ, PT ;  /* 0x000000ff7200720c */ /* 0x000fe20003f45270 */
[----:B------:R-:W0:Y:S01]  /*ef40*/  SHFL.BFLY PT, R3, R6, 0x2, 0x1f ;  /* 0x0c401f0006037f89 */ /* 0x000e2200000e0000 */
[C---:B------:R-:W-:Y:S02]  /*ef50*/  ISETP.GT.AND P3, PT, R4.reuse, 0x90, !P3 ;  /* 0x000000900400780c */ /* 0x040fe40005f64270 */
[----:B------:R-:W-:-:S02]  /*ef60*/  ISETP.GT.AND P2, PT, R4, 0x59, !P2 ;  /* 0x000000590400780c */ /* 0x000fc40005744270 */
[----:B------:R-:W-:Y:S02]  /*ef70*/  ISETP.GT.AND P4, PT, R4, 0x91, !P4 ;  /* 0x000000910400780c */ /* 0x000fe40006784270 */
[----:B------:R-:W-:Y:S02]  /*ef80*/  ISETP.LT.OR P2, PT, R0, 0x5a, P2 ;  /* 0x0000005a0000780c */ /* 0x000fe40001741670 */
[----:B------:R-:W-:Y:S02]  /*ef90*/  ISETP.GT.AND P5, PT, R4, 0x98, !P5 ;  /* 0x000000980400780c */ /* 0x000fe40006fa4270 */
[----:B------:R-:W-:Y:S02]  /*efa0*/  FSEL R71, R71, -INF , !P2 ;  /* 0xff80000047477808 */ /* 0x000fe40005000000 */
[----:B------:R-:W-:Y:S02]  /*efb0*/  ISETP.NE.AND P2, PT, R113, RZ, PT ;  /* 0x000000ff7100720c */ /* 0x000fe40003f45270 */
[----:B------:R-:W-:-:S02]  /*efc0*/  ISETP.LT.OR P3, PT, R0, 0x91, P3 ;  /* 0x000000910000780c */ /* 0x000fc40001f61670 */
[----:B------:R-:W-:Y:S02]  /*efd0*/  ISETP.GT.AND P2, PT, R4, 0x60, !P2 ;  /* 0x000000600400780c */ /* 0x000fe40005744270 */
[C---:B------:R-:W-:Y:S02]  /*efe0*/  ISETP.LT.OR P4, PT, R0.reuse, 0x92, P4 ;  /* 0x000000920000780c */ /* 0x040fe40002781670 */
[----:B------:R-:W-:Y:S02]  /*eff0*/  ISETP.LT.OR P2, PT, R0, 0x61, P2 ;  /* 0x000000610000780c */ /* 0x000fe40001741670 */
[----:B------:R-:W-:Y:S02]  /*f000*/  FSEL R34, R34, -INF , !P3 ;  /* 0xff80000022227808 */ /* 0x000fe40005800000 */
[----:B------:R-:W-:Y:S02]  /*f010*/  FSEL R42, R42, -INF , !P2 ;  /* 0xff8000002a2a7808 */ /* 0x000fe40005000000 */
[----:B------:R-:W-:-:S02]  /*f020*/  ISETP.NE.AND P2, PT, R112, RZ, PT ;  /* 0x000000ff7000720c */ /* 0x000fc40003f45270 */
[----:B0-----:R-:W-:Y:S02]  /*f030*/  FMNMX.FTZ R7, R6, R3, !PT ;  /* 0x0000000306077209 */ /* 0x001fe40007810000 */
[----:B------:R-:W-:Y:S02]  /*f040*/  ISETP.GT.AND P2, PT, R4, 0x61, !P2 ;  /* 0x000000610400780c */ /* 0x000fe40005744270 */
[C---:B------:R-:W-:Y:S01]  /*f050*/  ISETP.LT.OR P5, PT, R0.reuse, 0x99, P5 ;  /* 0x000000990000780c */ /* 0x040fe20002fa1670 */
[----:B------:R-:W0:Y:S01]  /*f060*/  SHFL.BFLY PT, R8, R7, 0x1, 0x1f ;  /* 0x0c201f0007087f89 */ /* 0x000e2200000e0000 */
[----:B------:R-:W-:Y:S02]  /*f070*/  ISETP.LT.OR P2, PT, R0, 0x62, P2 ;  /* 0x000000620000780c */ /* 0x000fe40001741670 */
[----:B------:R-:W-:Y:S02]  /*f080*/  FSEL R35, R35, -INF , !P4 ;  /* 0xff80000023237808 */ /* 0x000fe40006000000 */
[----:B------:R-:W-:-:S02]  /*f090*/  FSEL R43, R43, -INF , !P2 ;  /* 0xff8000002b2b7808 */ /* 0x000fc40005000000 */
[----:B------:R-:W-:Y:S02]  /*f0a0*/  ISETP.NE.AND P2, PT, R111, RZ, PT ;  /* 0x000000ff6f00720c */ /* 0x000fe40003f45270 */
[----:B------:R-:W-:Y:S02]  /*f0b0*/  FSEL R38, R38, -INF , !P5 ;  /* 0xff80000026267808 */ /* 0x000fe40006800000 */
[----:B------:R-:W-:Y:S02]  /*f0c0*/  ISETP.GT.AND P2, PT, R4, 0x68, !P2 ;  /* 0x000000680400780c */ /* 0x000fe40005744270 */
[----:B------:R-:W-:Y:S02]  /*f0d0*/  R2UR UR15, R104 ;  /* 0x00000000680f72ca */ /* 0x000fe400000e0000 */
[----:B------:R-:W-:-:S04]  /*f0e0*/  ISETP.LT.OR P2, PT, R0, 0x69, P2 ;  /* 0x000000690000780c */ /* 0x000fc80001741670 */
[----:B------:R-:W-:Y:S02]  /*f0f0*/  FSEL R46, R46, -INF , !P2 ;  /* 0xff8000002e2e7808 */ /* 0x000fe40005000000 */
[----:B------:R-:W-:Y:S02]  /*f100*/  ISETP.NE.AND P2, PT, R110, RZ, PT ;  /* 0x000000ff6e00720c */ /* 0x000fe40003f45270 */
[----:B0-----:R-:W-:Y:S01]  /*f110*/  FMNMX.FTZ R3, R7, R8, !PT ;  /* 0x0000000807037209 */ /* 0x001fe20007810000 */
[----:B------:R-:W-:Y:S01]  /*f120*/  IMAD.U32 R8, RZ, RZ, UR40 ;  /* 0x00000028ff087e24 */ /* 0x000fe2000f8e00ff */
[----:B------:R-:W-:Y:S01]  /*f130*/  ISETP.GT.AND P2, PT, R4, 0x69, !P2 ;  /* 0x000000690400780c */ /* 0x000fe20005744270 */
[----:B------:R-:W-:-:S03]  /*f140*/  UIADD3 UR10, UR15, UR14, URZ ;  /* 0x0000000e0f0a7290 */ /* 0x000fc6000fffe03f */
[----:B------:R-:W-:Y:S01]  /*f150*/  ISETP.LT.OR P2, PT, R0, 0x6a, P2 ;  /* 0x0000006a0000780c */ /* 0x000fe20001741670 */
[----:B------:R-:W-:-:S03]  /*f160*/  UIADD3 UR6, UR10, UR6, URZ ;  /* 0x000000060a067290 */ /* 0x000fc6000fffe03f */
        /* <DEDUP_REMOVED lines=56> */
[----:B------:R-:W-:Y:S01]  /*f4f0*/  ISETP.NE.AND P2, PT, R105, RZ, PT ;  /* 0x000000ff6900720c */ /* 0x000fe20003f45270 */
[----:B------:R-:W-:-:S01]  /*f500*/  FFMA.FTZ R105, R3, R8, -8 ;  /* 0xc100000003697423 */ /* 0x000fc20000010008 */
[----:B------:R-:W-:Y:S02]  /*f510*/  FMNMX.FTZ R20, R98, R13, !PT ;  /* 0x0000000d62147209 */ /* 0x000fe40007810000 */
[----:B------:R-:W-:Y:S02]  /*f520*/  ISETP.GT.AND P2, PT, R4, 0x81, !P2 ;  /* 0x000000810400780c */ /* 0x000fe40005744270 */
[----:B------:R-:W-:-:S02]  /*f530*/  FMNMX.FTZ R15, R99, R20, !PT ;  /* 0x00000014630f7209 */ /* 0x000fc40007810000 */
[----:B------:R-:W-:Y:S02]  /*f540*/  ISETP.LT.OR P2, PT, R0, 0x82, P2 ;  /* 0x000000820000780c */ /* 0x000fe40001741670 */
[----:B------:R-:W-:Y:S02]  /*f550*/  FMNMX.FTZ R20, R102, R15, !PT ;  /* 0x0000000f66147209 */ /* 0x000fe40007810000 */
[----:B------:R-:W-:Y:S02]  /*f560*/  FSEL R27, R27, -INF , !P2 ;  /* 0xff8000001b1b7808 */ /* 0x000fe40005000000 */
[----:B------:R-:W-:Y:S02]  /*f570*/  ISETP.GT.AND P2, PT, R4, 0x88, !P6 ;  /* 0x000000880400780c */ /* 0x000fe40007744270 */
[----:B------:R-:W-:Y:S02]  /*f580*/  FMNMX.FTZ R21, R103, R20, !PT ;  /* 0x0000001467157209 */ /* 0x000fe40007810000 */
[----:B------:R-:W-:-:S02]  /*f590*/  ISETP.LT.OR P2, PT, R0, 0x89, P2 ;  /* 0x000000890000780c */ /* 0x000fc40001741670 */
[----:B------:R-:W-:Y:S02]  /*f5a0*/  FMNMX.FTZ R20, R74, R21, !PT ;  /* 0x000000154a147209 */ /* 0x000fe40007810000 */
[----:B------:R-:W-:Y:S02]  /*f5b0*/  FSEL R30, R30, -INF , !P2 ;  /* 0xff8000001e1e7808 */ /* 0x000fe40005000000 */
[----:B------:R-:W-:Y:S02]  /*f5c0*/  FSETP.NEU.FTZ.AND P2, PT, R3, -INF , PT ;  /* 0xff8000000300780b */ /* 0x000fe40003f5d000 */
[----:B------:R-:W-:Y:S02]  /*f5d0*/  FMNMX.FTZ R21, R75, R20, !PT ;  /* 0x000000144b157209 */ /* 0x000fe40007810000 */
[----:B------:R-:W-:Y:S02]  /*f5e0*/  FSEL R105, R105, RZ, P2 ;  /* 0x000000ff69697208 */ /* 0x000fe40001000000 */
[----:B------:R-:W-:-:S03]  /*f5f0*/  ISETP.NE.AND P6, PT, R106, RZ, PT ;  /* 0x000000ff6a00720c */ /* 0x000fc60003fc5270 */
[--C-:B------:R-:W-:Y:S01]  /*f600*/  FFMA.FTZ R5, R88, UR40, -R105.reuse ;  /* 0x0000002858057c23 */ /* 0x100fe20008010869 */
[----:B------:R-:W-:-:S01]  /*f610*/  FFMA.FTZ R88, R76, UR40, -R105 ;  /* 0x000000284c587c23 */ /* 0x000fc20008010869 */
[----:B------:R-:W-:Y:S01]  /*f620*/  FMNMX.FTZ R76, R78, R21, !PT ;  /* 0x000000154e4c7209 */ /* 0x000fe20007810000 */
[----:B------:R-:W-:-:S01]  /*f630*/  FFMA.FTZ R73, R73, UR40, -R105 ;  /* 0x0000002849497c23 */ /* 0x000fc20008010869 */
[--C-:B------:R-:W-:Y:S01]  /*f640*/  FFMA.FTZ R12, R72, UR40, -R105.reuse ;  /* 0x00000028480c7c23 */ /* 0x100fe20008010869 */
[----:B------:R-:W-:-:S01]  /*f650*/  FFMA.FTZ R72, R77, UR40, -R105 ;  /* 0x000000284d487c23 */ /* 0x000fc20008010869 */
[----:B------:R-:W-:Y:S01]  /*f660*/  FMNMX.FTZ R21, R79, R76, !PT ;  /* 0x0000004c4f157209 */ /* 0x000fe20007810000 */
[----:B------:R0:W-:Y:S01]  /*f670*/  MUFU.EX2 R13, R73 ;  /* 0x00000049000d7308 */ /* 0x0001e20000000800 */
[----:B------:R-:W-:-:S01]  /*f680*/  FFMA.FTZ R20, R80, UR40, -R105 ;  /* 0x0000002850147c23 */ /* 0x000fc20008010869 */
[----:B------:R-:W-:Y:S01]  /*f690*/  ISETP.GT.AND P2, PT, R4, 0x89, !P6 ;  /* 0x000000890400780c */ /* 0x000fe20007744270 */
[----:B------:R-:W-:-:S01]  /*f6a0*/  FFMA.FTZ R6, R89, UR40, -R105 ;  /* 0x0000002859067c23 */ /* 0x000fc20008010869 */
[----:B------:R-:W-:Y:S01]  /*f6b0*/  FMNMX.FTZ R76, R82, R21, !PT ;  /* 0x00000015524c7209 */ /* 0x000fe20007810000 */
[----:B------:R-:W-:-:S01]  /*f6c0*/  FFMA.FTZ R7, R92, UR40, -R105 ;  /* 0x000000285c077c23 */ /* 0x000fc20008010869 */
[----:B------:R-:W-:Y:S01]  /*f6d0*/  ISETP.LT.OR P2, PT, R0, 0x8a, P2 ;  /* 0x0000008a0000780c */ /* 0x000fe20001741670 */
[----:B------:R-:W-:-:S01]  /*f6e0*/  FFMA.FTZ R8, R96, UR40, -R105 ;  /* 0x0000002860087c23 */ /* 0x000fc20008010869 */
[----:B------:R-:W-:Y:S01]  /*f6f0*/  ISETP.NE.AND P6, PT, R10, RZ, PT ;  /* 0x000000ff0a00720c */ /* 0x000fe20003fc5270 */
[----:B------:R-:W-:Y:S01]  /*f700*/  MUFU.EX2 R5, R5 ;  /* 0x0000000500057308 */ /* 0x000fe20000000800 */
[----:B0-----:R-:W-:Y:S01]  /*f710*/  FMNMX.FTZ R73, R83, R76, !PT ;  /* 0x0000004c53497209 */ /* 0x001fe20007810000 */
[--C-:B------:R-:W-:Y:S01]  /*f720*/  FFMA.FTZ R10, R93, UR40, -R105.reuse ;  /* 0x000000285d0a7c23 */ /* 0x100fe20008010869 */
[----:B------:R-:W-:Y:S01]  /*f730*/  FSEL R31, R31, -INF , !P2 ;  /* 0xff8000001f1f7808 */ /* 0x000fe20005000000 */
[--C-:B------:R-:W-:Y:S01]  /*f740*/  FFMA.FTZ R9, R97, UR40, -R105.reuse ;  /* 0x0000002861097c23 */ /* 0x100fe20008010869 */
[----:B------:R-:W-:Y:S01]  /*f750*/  FMNMX.FTZ R76, R86, R73, !PT ;  /* 0x00000049564c7209 */ /* 0x000fe20007810000 */
[--C-:B------:R-:W-:Y:S01]  /*f760*/  FFMA.FTZ R81, R81, UR40, -R105.reuse ;  /* 0x0000002851517c23 */ /* 0x100fe20008010869 */
[----:B------:R-:W-:Y:S01]  /*f770*/  ISETP.GT.AND P2, PT, R4, 0x99, !P6 ;  /* 0x000000990400780c */ /* 0x000fe20007744270 */
[--C-:B------:R-:W-:Y:S01]  /*f780*/  FFMA.FTZ R4, R40, UR40, -R105.reuse ;  /* 0x0000002828047c23 */ /* 0x100fe20008010869 */
[----:B------:R-:W-:Y:S01]  /*f790*/  FMNMX.FTZ R77, R87, R76, !PT ;  /* 0x0000004c574d7209 */ /* 0x000fe20007810000 */
[----:B------:R-:W-:Y:S01]  /*f7a0*/  MUFU.EX2 R6, R6 ;  /* 0x0000000600067308 */ /* 0x000fe20000000800 */
        /* <DEDUP_REMOVED lines=8> */
[----:B------:R-:W-:-:S01]  /*f830*/  FFMA.FTZ R76, R85, UR40, -R105 ;  /* 0x00000028554c7c23 */ /* 0x000fc20008010869 */
[--C-:B------:R-:W-:Y:S01]  /*f840*/  FFMA.FTZ R56, R56, UR40, -R105.reuse ;  /* 0x0000002838387c23 */ /* 0x100fe20008010869 */
[----:B------:R-:W-:Y:S01]  /*f850*/  FMNMX.FTZ R80, R62, R77, !PT ;  /* 0x0000004d3e507209 */ /* 0x000fe20007810000 */
[--C-:B------:R-:W-:Y:S01]  /*f860*/  FFMA.FTZ R57, R57, UR40, -R105.reuse ;  /* 0x0000002839397c23 */ /* 0x100fe20008010869 */
[----:B------:R-:W-:-:S01]  /*f870*/  FFMA.FTZ R60, R60, UR40, -R105 ;  /* 0x000000283c3c7c23 */ /* 0x000fc20008010869 */
[--C-:B------:R-:W-:Y:S01]  /*f880*/  FFMA.FTZ R61, R61, UR40, -R105.reuse ;  /* 0x000000283d3d7c23 */ /* 0x100fe20008010869 */
[----:B------:R-:W-:Y:S01]  /*f890*/  FMNMX.FTZ R77, R63, R80, !PT ;  /* 0x000000503f4d7209 */ /* 0x000fe20007810000 */
[----:B------:R-:W0:Y:S01]  /*f8a0*/  MUFU.EX2 R10, R10 ;  /* 0x0000000a000a7308 */ /* 0x000e220000000800 */
[----:B------:R-:W-:-:S01]  /*f8b0*/  FFMA.FTZ R68, R68, UR40, -R105 ;  /* 0x0000002844447c23 */ /* 0x000fc20008010869 */
[--C-:B------:R-:W-:Y:S01]  /*f8c0*/  FFMA.FTZ R69, R69, UR40, -R105.reuse ;  /* 0x0000002845457c23 */ /* 0x100fe20008010869 */
[----:B------:R-:W-:Y:S01]  /*f8d0*/  FMNMX.FTZ R80, R66, R77, !PT ;  /* 0x0000004d42507209 */ /* 0x000fe20007810000 */
[--C-:B------:R-:W-:Y:S01]  /*f8e0*/  FFMA.FTZ R64, R64, UR40, -R105.reuse ;  /* 0x0000002840407c23 */ /* 0x100fe20008010869 */
[----:B------:R-:W-:-:S01]  /*f8f0*/  FFMA.FTZ R65, R65, UR40, -R105 ;  /* 0x0000002841417c23 */ /* 0x000fc20008010869 */
        /* <DEDUP_REMOVED lines=11> */
[----:B0-----:R-:W-:Y:S01]  /*f9b0*/  F2FP.SATFINITE.E4M3.F32.PACK_AB_MERGE_C R216, R10, R7, RZ ;  /* 0x000000070ad8723e */ /* 0x001fe200048070ff */
[--C-:B------:R-:W-:Y:S01]  /*f9c0*/  FFMA.FTZ R24, R24, UR40, -R105.reuse ;  /* 0x0000002818187c23 */ /* 0x100fe20008010869 */
[----:B------:R-:W-:Y:S01]  /*f9d0*/  FMNMX.FTZ R80, R42, R77, !PT ;  /* 0x0000004d2a507209 */ /* 0x000fe20007810000 */
[--C-:B------:R-:W-:Y:S01]  /*f9e0*/  FFMA.FTZ R25, R25, UR40, -R105.reuse ;  /* 0x0000002819197c23 */ /* 0x100fe20008010869 */
[----:B------:R-:W-:Y:S01]  /*f9f0*/  F2FP.SATFINITE.E4M3.F32.PACK_AB_MERGE_C R216, R6, R5, R216 ;  /* 0x0000000506d8723e */ /* 0x000fe200048070d8 */
[--C-:B------:R-:W-:Y:S01]  /*fa00*/  FFMA.FTZ R36, R36, UR40, -R105.reuse ;  /* 0x0000002824247c23 */ /* 0x100fe20008010869 */
[----:B------:R-:W-:Y:S01]  /*fa10*/  FMNMX.FTZ R77, R43, R80, !PT ;  /* 0x000000502b4d7209 */ /* 0x000fe20007810000 */
[----:B------:R-:W-:Y:S01]  /*fa20*/  MUFU.EX2 R9, R9 ;  /* 0x0000000900097308 */ /* 0x000fe20000000800 */
[----:B------:R-:W-:-:S01]  /*fa30*/  FFMA.FTZ R37, R37, UR40, -R105 ;  /* 0x0000002825257c23 */ /* 0x000fc20008010869 */
[--C-:B------:R-:W-:Y:S01]  /*fa40*/  FFMA.FTZ R32, R32, UR40, -R105.reuse ;  /* 0x0000002820207c23 */ /* 0x100fe20008010869 */
[----:B------:R-:W-:Y:S01]  /*fa50*/  FMNMX.FTZ R80, R46, R77, !PT ;  /* 0x0000004d2e507209 */ /* 0x000fe20007810000 */
[----:B------:R-:W-:-:S03]  /*fa60*/  FFMA.FTZ R33, R33, UR40, -R105 ;  /* 0x0000002821217c23 */ /* 0x000fc60008010869 */
[----:B------:R-:W-:Y:S01]  /*fa70*/  FMNMX.FTZ R77, R47, R80, !PT ;  /* 0x000000502f4d7209 */ /* 0x000fe20007810000 */
[----:B------:R-:W-:Y:S03]  /*fa80*/  MUFU.EX2 R11, R11 ;  /* 0x0000000b000b7308 */ /* 0x000fe60000000800 */
        /* <DEDUP_REMOVED lines=9> */
[----:B0-----:R-:W-:Y:S02]  /*fb20*/  F2FP.SATFINITE.E4M3.F32.PACK_AB_MERGE_C R218, R14, R11, RZ ;  /* 0x0000000b0eda723e */ /* 0x001fe400048070ff */
[----:B------:R-:W-:Y:S02]  /*fb30*/  FMNMX.FTZ R40, R30, R77, !PT ;  /* 0x0000004d1e287209 */ /* 0x000fe40007810000 */
[----:B------:R-:W-:Y:S02]  /*fb40*/  F2FP.SATFINITE.E4M3.F32.PACK_AB_MERGE_C R218, R9, R8, R218 ;  /* 0x0000000809da723e */ /* 0x000fe400048070da */
[----:B------:R-:W-:Y:S01]  /*fb50*/  FMNMX.FTZ R77, R31, R40, !PT ;  /* 0x000000281f4d7209 */ /* 0x000fe20007810000 */
[----:B------:R-:W-:Y:S03]  /*fb60*/  MUFU.EX2 R15, R88 ;  /* 0x00000058000f7308 */ /* 0x000fe60000000800 */
[----:B------:R-:W-:-:S04]  /*fb70*/  FMNMX.FTZ R40, R34, R77, !PT ;  /* 0x0000004d22287209 */ /* 0x000fc80007810000 */
[----:B------:R-:W-:Y:S01]  /*fb80*/  FMNMX.FTZ R77, R35, R40, !PT ;  /* 0x00000028234d7209 */ /* 0x000fe20007810000 */
[----:B------:R-:W-:-:S01]  /*fb90*/  FFMA.FTZ R40, R44, UR40, -R105 ;  /* 0x000000282c287c23 */ /* 0x000fc20008010869 */
[--C-:B------:R-:W-:Y:S01]  /*fba0*/  FFMA.FTZ R44, R48, UR40, -R105.reuse ;  /* 0x00000028302c7c23 */ /* 0x100fe20008010869 */
[----:B------:R-:W-:-:S01]  /*fbb0*/  FFMA.FTZ R48, R52, UR40, -R105 ;  /* 0x0000002834307c23 */ /* 0x000fc20008010869 */
[----:B------:R-:W-:Y:S01]  /*fbc0*/  FMNMX.FTZ R0, R38, R77, !PT ;  /* 0x0000004d26007209 */ /* 0x000fe20007810000 */
[----:B------:R-:W0:Y:S03]  /*fbd0*/  MUFU.EX2 R72, R72 ;  /* 0x0000004800487308 */ /* 0x000e260000000800 */
[----:B------:R-:W-:-:S05]  /*fbe0*/  FMNMX.FTZ R0, R39, R0, !PT ;  /* 0x0000000027007209 */ /* 0x000fca0007810000 */
[----:B------:R-:W1:Y:S01]  /*fbf0*/  SHFL.BFLY PT, R77, R0, 0x2, 0x1f ;  /* 0x0c401f00004d7f89 */ /* 0x000e6200000e0000 */
[----:B------:R-:W-:Y:S08]  /*fc00*/  MUFU.EX2 R20, R20 ;  /* 0x0000001400147308 */ /* 0x000ff00000000800 */
[----:B------:R-:W2:Y:S01]  /*fc10*/  MUFU.EX2 R76, R76 ;  /* 0x0000004c004c7308 */ /* 0x000ea20000000800 */
[----:B0-----:R-:W-:-:S04]  /*fc20*/  F2FP.SATFINITE.E4M3.F32.PACK_AB_MERGE_C R212, R72, R15, RZ ;  /* 0x0000000f48d4723e */ /* 0x001fc800048070ff */
[----:B------:R-:W-:-:S03]  /*fc30*/  F2FP.SATFINITE.E4M3.F32.PACK_AB_MERGE_C R212, R13, R12, R212 ;  /* 0x0000000c0dd4723e */ /* 0x000fc600048070d4 */
[----:B------:R-:W-:Y:S01]  /*fc40*/  MUFU.EX2 R56, R56 ;  /* 0x0000003800387308 */ /* 0x000fe20000000800 */
[----:B-1----:R-:W-:-:S07]  /*fc50*/  FMNMX.FTZ R77, R0, R77, !PT ;  /* 0x0000004d004d7209 */ /* 0x002fce0007810000 */
[----:B------:R-:W-:Y:S01]  /*fc60*/  MUFU.EX2 R57, R57 ;  /* 0x0000003900397308 */ /* 0x000fe20000000800 */
[----:B--2---:R-:W-:Y:S01]  /*fc70*/  F2FP.SATFINITE.E4M3.F32.PACK_AB_MERGE_C R214, R76, R73, RZ ;  /* 0x000000494cd6723e */ /* 0x004fe200048070ff */
        /* <DEDUP_REMOVED lines=9> */
[----:B------:R-:W0:Y:S01]  /*fd10*/  MUFU.EX2 R69, R69 ;  /* 0x0000004500457308 */ /* 0x000e220000000800 */
[----:B-1----:R-:W-:Y:S02]  /*fd20*/  F2FP.SATFINITE.E4M3.F32.PACK_AB_MERGE_C R208, R61, R60, RZ ;  /* 0x0000003c3dd0723e */ /* 0x002fe400048070ff */
        /* <DEDUP_REMOVED lines=16> */
[----:B------:R-:W-:-:S01]  /*fe30*/  FADD.FTZ R67, R7, R90 ;  /* 0x0000005a07437221 */ /* 0x000fc20000010000 */
[--C-:B------:R-:W-:Y:S01]  /*fe40*/  FFMA.FTZ R89, R95, UR40, -R77.reuse ;  /* 0x000000285f597c23 */ /* 0x100fe2000801084d */
[----:B------:R-:W-:-:S01]  /*fe50*/  FFMA.FTZ R84, R98, UR40, -R77 ;  /* 0x0000002862547c23 */ /* 0x000fc2000801084d */
[----:B------:R-:W-:Y:S01]  /*fe60*/  FFMA.FTZ R85, R99, UR40, -R77 ;  /* 0x0000002863557c23 */ /* 0x000fe2000801084d */
[----:B------:R-:W-:-:S01]  /*fe70*/  FADD.FTZ R95, R10, R67 ;  /* 0x000000430a5f7221 */ /* 0x000fc20000010000 */
[--C-:B------:R-:W-:Y:S01]  /*fe80*/  FFMA.FTZ R67, R70, UR40, -R77.reuse ;  /* 0x0000002846437c23 */ /* 0x100fe2000801084d */
[----:B------:R-:W-:-:S01]  /*fe90*/  FFMA.FTZ R88, R102, UR40, -R77 ;  /* 0x0000002866587c23 */ /* 0x000fc2000801084d */
[----:B------:R-:W1:Y:S01]  /*fea0*/  MUFU.EX2 R81, R81 ;  /* 0x0000005100517308 */ /* 0x000e620000000800 */
[----:B------:R-:W-:-:S01]  /*feb0*/  FADD.FTZ R70, R8, R95 ;  /* 0x0000005f08467221 */ /* 0x000fc20000010000 */
[--C-:B------:R-:W-:Y:S01]  /*fec0*/  FFMA.FTZ R91, R103, UR40, -R77.reuse ;  /* 0x00000028675b7c23 */ /* 0x100fe2000801084d */
[----:B------:R-:W-:-:S01]  /*fed0*/  FFMA.FTZ R74, R74, UR40, -R77 ;  /* 0x000000284a4a7c23 */ /* 0x000fc2000801084d */
[----:B------:R-:W-:Y:S01]  /*fee0*/  FFMA.FTZ R75, R75, UR40, -R77 ;  /* 0x000000284b4b7c23 */ /* 0x000fe2000801084d */
[----:B------:R-:W-:-:S01]  /*fef0*/  FADD.FTZ R90, R9, R70 ;  /* 0x00000046095a7221 */ /* 0x000fc20000010000 */
[--C-:B------:R-:W-:Y:S01]  /*ff00*/  FFMA.FTZ R70, R71, UR40, -R77.reuse ;  /* 0x0000002847467c23 */ /* 0x100fe2000801084d */
[----:B------:R-:W-:-:S01]  /*ff10*/  FFMA.FTZ R78, R78, UR40, -R77 ;  /* 0x000000284e4e7c23 */ /* 0x000fc2000801084d */
[----:B------:R-:W2:Y:S01]  /*ff20*/  MUFU.EX2 R80, R80 ;  /* 0x0000005000507308 */ /* 0x000ea20000000800 */
[----:B------:R-:W-:-:S01]  /*ff30*/  FADD.FTZ R95, R11, R90 ;  /* 0x0000005a0b5f7221 */ /* 0x000fc20000010000 */
[--C-:B------:R-:W-:Y:S01]  /*ff40*/  FFMA.FTZ R58, R58, UR40, -R77.reuse ;  /* 0x000000283a3a7c23 */ /* 0x100fe2000801084d */
[----:B------:R-:W-:-:S01]  /*ff50*/  FFMA.FTZ R59, R59, UR40, -R77 ;  /* 0x000000283b3b7c23 */ /* 0x000fc2000801084d */
[----:B------:R-:W-:Y:S01]  /*ff60*/  FFMA.FTZ R62, R62, UR40, -R77 ;  /* 0x000000283e3e7c23 */ /* 0x000fe2000801084d */
[----:B------:R-:W-:-:S01]  /*ff70*/  FADD.FTZ R95, R14, R95 ;  /* 0x0000005f0e5f7221 */ /* 0x000fc20000010000 */
[----:B0-----:R-:W-:Y:S01]  /*ff80*/  F2FP.SATFINITE.E4M3.F32.PACK_AB_MERGE_C R210, R69, R68, RZ ;  /* 0x0000004445d2723e */ /* 0x001fe200048070ff */
        /* <DEDUP_REMOVED lines=11> */
[--C-:B------:R-:W-:Y:S01]  /*10040*/  FFMA.FTZ R54, R54, UR40, -R77.reuse ;  /* 0x0000002836367c23 */ /* 0x100fe2000801084d */
[----:B------:R-:W-:-:S01]  /*10050*/  FFMA.FTZ R55, R55, UR40, -R77 ;  /* 0x0000002837377c23 */ /* 0x000fc2000801084d */
[--C-:B------:R-:W-:Y:S01]  /*10060*/  FFMA.FTZ R26, R26, UR40, -R77.reuse ;  /* 0x000000281a1a7c23 */ /* 0x100fe2000801084d */
[----:B------:R-:W-:-:S01]  /*10070*/  FFMA.FTZ R27, R27, UR40, -R77 ;  /* 0x000000281b1b7c23 */ /* 0x000fc2000801084d */
[--C-:B------:R-:W-:Y:S01]  /*10080*/  FFMA.FTZ R30, R30, UR40, -R77.reuse ;  /* 0x000000281e1e7c23 */ /* 0x100fe2000801084d */
[----:B------:R-:W-:-:S01]  /*10090*/  FFMA.FTZ R31, R31, UR40, -R77 ;  /* 0x000000281f1f7c23 */ /* 0x000fc2000801084d */
[----:B------:R-:W2:Y:S01]  /*100a0*/  MUFU.EX2 R85, R85 ;  /* 0x0000005500557308 */ /* 0x000ea20000000800 */
[----:B0-----:R-:W-:-:S01]  /*100b0*/  FADD.FTZ R71, R89, R90 ;  /* 0x0000005a59477221 */ /* 0x001fc20000010000 */
[--C-:B------:R-:W-:Y:S01]  /*100c0*/  FFMA.FTZ R34, R34, UR40, -R77.reuse ;  /* 0x0000002822227c23 */ /* 0x100fe2000801084d */
[----:B------:R-:W-:-:S01]  /*100d0*/  FFMA.FTZ R35, R35, UR40, -R77 ;  /* 0x0000002823237c23 */ /* 0x000fc2000801084d */
[--C-:B------:R-:W-:Y:S01]  /*100e0*/  FFMA.FTZ R38, R38, UR40, -R77.reuse ;  /* 0x0000002826267c23 */ /* 0x100fe2000801084d */
[----:B------:R-:W-:-:S01]  /*100f0*/  FFMA.FTZ R39, R39, UR40, -R77 ;  /* 0x0000002827277c23 */ /* 0x000fc2000801084d */
[----:B------:R-:W-:-:S02]  /*10100*/  F2FP.SATFINITE.E4M3.F32.PACK_AB_MERGE_C R80, R89, R80, RZ ;  /* 0x000000505950723e */ /* 0x000fc400048070ff */
[----:B------:R-:W0:Y:S01]  /*10110*/  MUFU.EX2 R88, R88 ;  /* 0x0000005800587308 */ /* 0x000e220000000800 */
[----:B-1----:R-:W-:-:S01]  /*10120*/  FADD.FTZ R10, R84, R71 ;  /* 0x00000047540a7221 */ /* 0x002fc20000010000 */
[----:B------:R-:W-:Y:S01]  /*10130*/  FADD.FTZ R71, R15, R92 ;  /* 0x0000005c0f477221 */ /* 0x000fe20000010000 */
[----:B------:R-:W-:Y:S02]  /*10140*/  F2FP.SATFINITE.E4M3.F32.PACK_AB_MERGE_C R208, R57, R56, R208 ;  /* 0x0000003839d0723e */ /* 0x000fe400048070d0 */
[----:B------:R-:W-:Y:S01]  /*10150*/  F2FP.SATFINITE.E4M3.F32.PACK_AB_MERGE_C R217, R81, R52, R80 ;  /* 0x0000003451d9723e */ /* 0x000fe20004807050 */
[----:B------:R-:W-:-:S02]  /*10160*/  FADD.FTZ R71, R72, R71 ;  /* 0x0000004748477221 */ /* 0x000fc40000010000 */
[----:B------:R-:W1:Y:S01]  /*10170*/  MUFU.EX2 R91, R91 ;  /* 0x0000005b005b7308 */ /* 0x000e620000000800 */
[----:B--2---:R-:W-:-:S01]  /*10180*/  FADD.FTZ R11, R85, R10 ;  /* 0x0000000a550b7221 */ /* 0x004fc20000010000 */
[----:B------:R-:W-:-:S04]  /*10190*/  FADD.FTZ R14, R20, R71 ;  /* 0x00000047140e7221 */ /* 0x000fc80000010000 */
[----:B------:R-:W-:Y:S02]  /*101a0*/  FADD.FTZ R14, R21, R14 ;  /* 0x0000000e150e7221 */ /* 0x000fe40000010000 */
[----:B------:R-:W2:Y:S01]  /*101b0*/  MUFU.EX2 R74, R74 ;  /* 0x0000004a004a7308 */ /* 0x000ea20000000800 */
[----:B0-----:R-:W-:-:S07]  /*101c0*/  FADD.FTZ R10, R88, R11 ;  /* 0x0000000b580a7221 */ /* 0x001fce0000010000 */
[----:B------:R-:W0:Y:S01]  /*101d0*/  MUFU.EX2 R75, R75 ;  /* 0x0000004b004b7308 */ /* 0x000e220000000800 */
[----:B-1----:R-:W-:-:S01]  /*101e0*/  FADD.FTZ R5, R91, R10 ;  /* 0x0000000a5b057221 */ /* 0x002fc20000010000 */
[----:B------:R-:W-:-:S04]  /*101f0*/  F2FP.SATFINITE.E4M3.F32.PACK_AB_MERGE_C R88, R91, R88, RZ ;  /* 0x000000585b58723e */ /* 0x000fc800048070ff */
[----:B------:R-:W-:Y:S02]  /*10200*/  F2FP.SATFINITE.E4M3.F32.PACK_AB_MERGE_C R219, R85, R84, R88 ;  /* 0x0000005455db723e */ /* 0x000fe40004807058 */
[----:B------:R-:W1:Y:S01]  /*10210*/  MUFU.EX2 R78, R78 ;  /* 0x0000004e004e7308 */ /* 0x000e620000000800 */
[----:B--2---:R-:W-:-:S01]  /*10220*/  FADD.FTZ R6, R74, R5 ;  /* 0x000000054a067221 */ /* 0x004fc20000010000 */
[----:B------:R-:W-:-:S04]  /*10230*/  FADD.FTZ R5, R73, R14 ;  /* 0x0000000e49057221 */ /* 0x000fc80000010000 */
[----:B------:R-:W-:Y:S01]  /*10240*/  FADD.FTZ R11, R76, R5 ;  /* 0x000000054c0b7221 */ /* 0x000fe20000010000 */
[----:B------:R-:W-:-:S01]  /*10250*/  FFMA.FTZ R5, R50, UR40, -R77 ;  /* 0x0000002832057c23 */ /* 0x000fc2000801084d */
        /* <DEDUP_REMOVED lines=17> */
[----:B--2---:R-:W-:-:S01]  /*10370*/  FADD.FTZ R9, R83, R8 ;  /* 0x0000000853097221 */ /* 0x004fc20000010000 */
[----:B------:R-:W-:-:S06]  /*10380*/  FADD.FTZ R8, R64, R61 ;  /* 0x0000003d40087221 */ /* 0x000fcc0000010000 */
[----:B------:R-:W2:Y:S01]  /*10390*/  MUFU.EX2 R58, R58 ;  /* 0x0000003a003a7308 */ /* 0x000ea20000000800 */
[----:B0-----:R-:W-:-:S01]  /*103a0*/  FADD.FTZ R9, R86, R9 ;  /* 0x0000000956097221 */ /* 0x001fc20000010000 */
[----:B------:R-:W-:-:S04]  /*103b0*/  F2FP.SATFINITE.E4M3.F32.PACK_AB_MERGE_C R83, R86, R83, RZ ;  /* 0x000000535653723e */ /* 0x000fc800048070ff */
[----:B------:R-:W-:Y:S02]  /*103c0*/  F2FP.SATFINITE.E4M3.F32.PACK_AB_MERGE_C R215, R82, R79, R83 ;  /* 0x0000004f52d7723e */ /* 0x000fe40004807053 */
[----:B------:R-:W0:Y:S01]  /*103d0*/  MUFU.EX2 R59, R59 ;  /* 0x0000003b003b7308 */ /* 0x000e220000000800 */
[C---:B-1----:R-:W-:Y:S01]  /*103e0*/  F2FP.SATFINITE.E4M3.F32.PACK_AB_MERGE_C R210, R65.reuse, R64, R210 ;  /* 0x0000004041d2723e */ /* 0x042fe200048070d2 */
[----:B------:R-:W-:-:S04]  /*103f0*/  FADD.FTZ R65, R65, R8 ;  /* 0x0000000841417221 */ /* 0x000fc80000010000 */
[----:B------:R-:W-:Y:S02]  /*10400*/  FADD.FTZ R68, R68, R65 ;  /* 0x0000004144447221 */ /* 0x000fe40000010000 */
        /* <DEDUP_REMOVED lines=9> */
[----:B------:R-:W-:-:S04]  /*104a0*/  F2FP.SATFINITE.E4M3.F32.PACK_AB_MERGE_C R62, R87, R62, RZ ;  /* 0x0000003e573e723e */ /* 0x000fc800048070ff */
[----:B------:R-:W-:Y:S02]  /*104b0*/  F2FP.SATFINITE.E4M3.F32.PACK_AB_MERGE_C R209, R59, R58, R62 ;  /* 0x0000003a3bd1723e */ /* 0x000fe4000480703e */
        /* <DEDUP_REMOVED lines=8> */
[----:B-1----:R-:W-:-:S07]  /*10540*/  FADD.FTZ R9, R67, R8 ;  /* 0x0000000843097221 */ /* 0x002fce0000010000 */
[----:B------:R-:W1:Y:S08]  /*10550*/  MUFU.EX2 R70, R70 ;  /* 0x0000004600467308 */ /* 0x000e700000000800 */
[----:B------:R-:W2:Y:S01]  /*10560*/  MUFU.EX2 R42, R42 ;  /* 0x0000002a002a7308 */ /* 0x000ea20000000800 */
[----:B0-----:R-:W-:Y:S01]  /*10570*/  F2FP.SATFINITE.E4M3.F32.PACK_AB_MERGE_C R204, R41, R4, R10 ;  /* 0x0000000429cc723e */ /* 0x001fe2000480700a */
[----:B------:R-:W-:-:S04]  /*10580*/  FADD.FTZ R4, R4, R69 ;  /* 0x0000004504047221 */ /* 0x000fc80000010000 */
[----:B------:R-:W-:Y:S02]  /*10590*/  FADD.FTZ R41, R41, R4 ;  /* 0x0000000429297221 */ /* 0x000fe40000010000 */
[----:B------:R-:W0:Y:S01]  /*105a0*/  MUFU.EX2 R7, R43 ;  /* 0x0000002b00077308 */ /* 0x000e220000000800 */
[----:B-1----:R-:W-:-:S01]  /*105b0*/  FADD.FTZ R9, R70, R9 ;  /* 0x0000000946097221 */ /* 0x002fc20000010000 */
[----:B------:R-:W-:Y:S01]  /*105c0*/  FADD.FTZ R40, R40, R41 ;  /* 0x0000002928287221 */ /* 0x000fe20000010000 */
[----:B------:R-:W-:-:S03]  /*105d0*/  F2FP.SATFINITE.E4M3.F32.PACK_AB_MERGE_C R67, R70, R67, RZ ;  /* 0x000000434643723e */ /* 0x000fc600048070ff */
[----:B------:R-:W-:Y:S01]  /*105e0*/  FADD.FTZ R45, R45, R40 ;  /* 0x000000282d2d7221 */ /* 0x000fe20000010000 */
[----:B------:R-:W-:Y:S01]  /*105f0*/  F2FP.SATFINITE.E4M3.F32.PACK_AB_MERGE_C R211, R66, R63, R67 ;  /* 0x0000003f42d3723e */ /* 0x000fe20004807043 */
        /* <DEDUP_REMOVED lines=10> */
[----:B-1----:R-:W-:-:S01]  /*106a0*/  FADD.FTZ R4, R47, R4 ;  /* 0x000000042f047221 */ /* 0x002fc20000010000 */
[----:B------:R-:W-:-:S04]  /*106b0*/  F2FP.SATFINITE.E4M3.F32.PACK_AB_MERGE_C R46, R47, R46, RZ ;  /* 0x0000002e2f2e723e */ /* 0x000fc800048070ff */
[----:B------:R-:W-:Y:S02]  /*106c0*/  F2FP.SATFINITE.E4M3.F32.PACK_AB_MERGE_C R205, R7, R42, R46 ;  /* 0x0000002a07cd723e */ /* 0x000fe4000480702e */
        /* <DEDUP_REMOVED lines=67> */
.L_x_4569:
[----:B------:R-:W-:-:S11]  /*10b00*/  UISETP.NE.AND UP2, UPT, UR7, 0x1, UPT ;  /* 0x000000010700788c */ /* 0x000fd6000bf45270 */
[----:B------:R-:W-:Y:S02]  /*10b10*/  @UP2 ULDC.64 UR18, c[0x0][0x9e8] ;  /* 0x00027a0000122ab9 */ /* 0x000fe40000000a00 */
[----:B------:R-:W-:-:S04]  /*10b20*/  UIMAD.WIDE.U32 UR10, UR14, UR18, URZ ;  /* 0x000000120e0a72a5 */ /* 0x000fc8000f8e003f */
[----:B------:R-:W-:-:S12]  /*10b30*/  @UP2 USHF.R.U32.HI UR14, URZ, UR19, UR11 ;  /* 0x000000133f0e2299 */ /* 0x000fd8000801160b */
.L_x_4570:
[----:B------:R-:W-:-:S04]  /*10b40*/  UIMAD UR7, UR14, UR7, UR7 ;  /* 0x000000070e0772a4 */ /* 0x000fc8000f8e0207 */
[----:B------:R-:W-:-:S04]  /*10b50*/  UISETP.LT.AND UP2, UPT, UR6, UR7, UPT ;  /* 0x000000070600728c */ /* 0x000fc8000bf41270 */
[----:B------:R-:W-:-:S12]  /*10b60*/  USEL UR6, UR6, UR7, UP2 ;  /* 0x0000000706067287 */ /* 0x000fd80009000000 */
.L_x_4568:
        /* <DEDUP_REMOVED lines=106> */
.L_x_4589:
        /* <DEDUP_REMOVED lines=9> */
.L_x_4573:
[----:B------:R-:W-:Y:S01]  /*112a0*/  ULEA UR6, UR56, UR38, 0x3 ;  /* 0x0000002638067291 */ /* 0x000fe2000f8e183f */
[----:B------:R-:W-:-:S05]  /*112b0*/  IMAD.U32 R7, RZ, RZ, UR55 ;  /* 0x00000037ff077e24 */ /* 0x000fca000f8e00ff */
[----:B------:R-:W-:-:S04]  /*112c0*/  SHF.L.U32 R7, R7, 0x1f, RZ ;  /* 0x0000001f07077819 */ /* 0x000fc800000006ff */
[----:B------:R0:W1:Y:S01]  /*112d0*/  SYNCS.PHASECHK.TRANS64.TRYWAIT P2, [UR6+0x33430], R7 ;  /* 0x03343007ff0075a7 */ /* 0x0000620008040146 */
[----:B------:R-:W-:Y:S05]  /*112e0*/  @!P0 BRA `(.L_x_4574) ;  /* 0x0000000000048947 */ /* 0x000fea0003800000 */
[----:B------:R-:W-:Y:S01]  /*112f0*/  BPT.TRAP 0x1 ;  /* 0x000000040000795c */ /* 0x000fe20000300000 */
.L_x_4574:
[----:B-1----:R-:W-:Y:S05]  /*11300*/  @P2 BRA `(.L_x_4572) ;  /* 0x0000000000082947 */ /* 0x002fea0003800000 */
[----:B------:R-:W1:Y:S02]  /*11310*/  SYNCS.PHASECHK.TRANS64.TRYWAIT P2, [UR6+0x33430], R7 ;  /* 0x03343007ff0075a7 */ /* 0x000e640008040146 */
[----:B-1----:R-:W-:Y:S05]  /*11320*/  @!P2 BRA `(.L_x_4575) ;  /* 0x000001b80088a947 */ /* 0x002fea0003800000 */
.L_x_4572:
        /* <DEDUP_REMOVED lines=189> */
.L_x_4577:
[----:B------:R-:W-:Y:S01]  /*11f00*/  ULEA UR6, UR49, UR38, 0x3 ;  /* 0x0000002631067291 */ /* 0x000fe2000f8e183f */
[----:B------:R-:W-:-:S05]  /*11f10*/  IMAD.U32 R7, RZ, RZ, UR45 ;  /* 0x0000002dff077e24 */ /* 0x000fca000f8e00ff */
[----:B------:R-:W-:-:S04]  /*11f20*/  SHF.L.U32 R7, R7, 0x1f, RZ ;  /* 0x0000001f07077819 */ /* 0x000fc800000006ff */
[----:B------:R0:W1:Y:S01]  /*11f30*/  SYNCS.PHASECHK.TRANS64.TRYWAIT P2, [UR6+0x33450], R7 ;  /* 0x03345007ff0075a7 */ /* 0x0000620008040146 */
[----:B------:R-:W-:Y:S05]  /*11f40*/  @!P0 BRA `(.L_x_4578) ;  /* 0x0000000000048947 */ /* 0x000fea0003800000 */
[----:B------:R-:W-:Y:S01]  /*11f50*/  BPT.TRAP 0x1 ;  /* 0x000000040000795c */ /* 0x000fe20000300000 */
.L_x_4578:
[----:B-1----:R-:W-:Y:S05]  /*11f60*/  @P2 BRA `(.L_x_4576) ;  /* 0x0000000000082947 */ /* 0x002fea0003800000 */
[----:B------:R-:W1:Y:S02]  /*11f70*/  SYNCS.PHASECHK.TRANS64.TRYWAIT P2, [UR6+0x33450], R7 ;  /* 0x03345007ff0075a7 */ /* 0x000e640008040146 */
[----:B-1----:R-:W-:Y:S05]  /*11f80*/  @!P2 BRA `(.L_x_4579) ;  /* 0x000001ac0088a947 */ /* 0x002fea0003800000 */
.L_x_4576:
[----:B------:R-:W-:Y:S01]  /*11f90*/  UIADD3 UR6, UR38, 0x200, URZ ;  /* 0x0000020026067890 */ /* 0x000fe2000fffe03f */
[----:B------:R-:W-:Y:S01]  /*11fa0*/  WARPGROUP.ARRIVE ;  /* 0x00000000000079c5 */ /* 0x000fe20000000000 */
[----:B------:R-:W-:Y:S01]  /*11fb0*/  UMOV UR7, 0xc0000010 ;  /* 0xc000001000077882 */ /* 0x000fe20000000000 */
[----:B------:R-:W-:Y:S01]  /*11fc0*/  PLOP3.LUT P2, PT, PT, PT, UP0, 0x80, 0x0 ;  /* 0x000000000000781c */ /* 0x000fe20003f4f008 */
[----:B------:R-:W-:-:S03]  /*11fd0*/  USHF.R.U32.HI UR6, URZ, 0x4, UR6 ;  /* 0x000000043f067899 */ /* 0x000fc60008011606 */
[----:B------:R-:W2:Y:S01]  /*11fe0*/  S2R R9, SR_TID.X ;  /* 0x0000000000097919 */ /* 0x000ea20000002100 */
[----:B------:R-:W-:Y:S01]  /*11ff0*/  PLOP3.LUT P3, PT, PT, PT, UP0, 0x80, 0x0 ;  /* 0x000000000000781c */ /* 0x000fe20003f6f008 */
[----:B------:R-:W-:Y:S01]  /*12000*/  VIADD R10, R224, UR39 ;  /* 0x00000027e00a7c36 */ /* 0x000fe20008000000 */
[----:B------:R-:W-:Y:S01]  /*12010*/  ULOP3.LUT UR6, UR6, 0x3fff, URZ, 0xc0, !UPT ;  /* 0x00003fff06067892 */ /* 0x000fe2000f8ec03f */
[----:B01----:R-:W-:Y:S02]  /*12020*/  IMAD.U32 R7, RZ, RZ, UR56 ;  /* 0x00000038ff077e24 */ /* 0x003fe4000f8e00ff */
[----:B------:R-:W-:Y:S01]  /*12030*/  IMAD R11, R4, -0xa0, RZ ;  /* 0xffffff60040b7824 */ /* 0x000fe200078e02ff */
[----:B------:R-:W-:Y:S02]  /*12040*/  ULOP3.LUT UR6, UR6, 0x10000, URZ, 0xfc, !UPT ;  /* 0x0001000006067892 */ /* 0x000fe4000f8efc3f */
[----:B------:R-:W-:Y:S02]  /*12050*/  @!P1 LEA R7, R7, UR38, 0x3 ;  /* 0x0000002607079c11 */ /* 0x000fe4000f8e18ff */
[----:B------:R-:W-:Y:S01]  /*12060*/  UIMAD UR10, UR49, 0x780, UR6 ;  /* 0x00000780310a78a4 */ /* 0x000fe2000f8e0206 */
[----:B------:R-:W-:-:S02]  /*12070*/  IADD3 R13, -R23, 0x1, R11 ;  /* 0x00000001170d7810 */ /* 0x000fc40007ffe10b */
[----:B------:R-:W-:Y:S02]  /*12080*/  @!P1 VIADD R7, R7, 0x33440 ;  /* 0x0003344007079836 */ /* 0x000fe40000000000 */
[----:B------:R-:W-:Y:S02]  /*12090*/  IADD3 R13, -R16, R13, R22 ;  /* 0x0000000d100d7210 */ /* 0x000fe40007ffe116 */
[----:B------:R-:W-:Y:S01]  /*120a0*/  UMOV UR6, UR10 ;  /* 0x0000000a00067c82 */ /* 0x000fe20008000000 */
[----:B------:R-:W-:Y:S01]  /*120b0*/  @!P1 PRMT R7, RZ, 0x654, R7 ;  /* 0x00000654ff079816 */ /* 0x000fe20000000007 */
[----:B------:R-:W-:Y:S01]  /*120c0*/  QGMMA.64x192x32.F32.E4M3.E4M3 R24, R216, gdesc[UR4], R24, gsb0 ;  /* 0x02e00004d8187df3 */ /* 0x000fe20008000818 */
[----:B------:R-:W-:Y:S01]  /*120d0*/  UIADD3 UR6, UR10, 0x180, URZ ;  /* 0x000001800a067890 */ /* 0x000fe2000fffe03f */
[----:B------:R-:W-:Y:S01]  /*120e0*/  VIADD R12, R13, UR54 ;  /* 0x000000360d0c7c36 */ /* 0x000fe20008000000 */
[----:B------:R-:W-:Y:S01]  /*120f0*/  UMOV UR7, 0xc0000010 ;  /* 0xc000001000077882 */ /* 0x000fe20000000000 */
[----:B--2---:R-:W-:Y:S01]  /*12100*/  SHF.R.U32.HI R9, RZ, 0x7, R9 ;  /* 0x00000007ff097819 */ /* 0x004fe20000011609 */
[----:B------:R-:W-:-:S02]  /*12110*/  WARPGROUP.DEPBAR.LE gsb0, 0x0 ;  /* 0x00008000000079c5 */ /* 0x000fc40000010000 */
[----:B------:R-:W-:-:S13]  /*12120*/  WARPGROUP.ARRIVE ;  /* 0x00000000000079c5 */ /* 0x000fda0000000000 */
        /* <DEDUP_REMOVED lines=23> */
[----:B------:R-:W0:Y:S02]  /*122a0*/  SHFL.IDX PT, R19, R10, RZ, 0x1c1f ;  /* 0x001c1fff0a137589 */ /* 0x000e2400000e0000 */
[----:B------:R-:W-:Y:S02]  /*122b0*/  VIADD R13, R13, UR6 ;  /* 0x000000060d0d7c36 */ /* 0x000fe40008000000 */
[--C-:B0-----:R-:W-:Y:S02]  /*122c0*/  IMAD.IADD R14, R12, 0x1, R19.reuse ;  /* 0x000000010c0e7824 */ /* 0x101fe400078e0213 */
[----:B------:R-:W-:Y:S01]  /*122d0*/  IMAD.IADD R15, R13, 0x1, R19 ;  /* 0x000000010d0f7824 */ /* 0x000fe200078e0213 */
[----:B------:R-:W-:Y:S02]  /*122e0*/  WARPGROUP.DEPBAR.LE gsb0, 0x0 ;  /* 0x00008000000079c5 */ /* 0x000fe40000010000 */
[----:B------:R0:W-:Y:S06]  /*122f0*/  BAR.ARV R8, 0x100 ;  /* 0x000400080000751d */ /* 0x0001ec0000002000 */
[----:B------:R1:W-:Y:S02]  /*12300*/  @!P1 SYNCS.ARRIVE.TRANS64.RED.A1T0 RZ, [R7+URZ], RZ ;  /* 0x000000ff07ff99a7 */ /* 0x0003e4000810043f */
[----:B-1----:R-:W-:Y:S01]  /*12310*/  IMAD.IADD R7, R11, 0x1, -R23 ;  /* 0x000000010b077824 */ /* 0x002fe200078e0a17 */
[----:B0-----:R-:W-:Y:S06]  /*12320*/  @P2 BRA `(.L_x_4580) ;  /* 0x0000000000542947 */ /* 0x001fec0003800000 */
        /* <DEDUP_REMOVED lines=12> */
.L_x_4582:
[----:B------:R-:W-:-:S05]  /*123f0*/  IMAD.U32 R20, RZ, RZ, UR52 ;  /* 0x00000034ff147e24 */ /* 0x000fca000f8e00ff */
[----:B------:R-:W-:-:S13]  /*12400*/  ISETP.NE.AND P2, PT, R20, 0x1, PT ;  /* 0x000000011400780c */ /* 0x000fda0003f45270 */
[----:B------:R-:W0:Y:S02]  /*12410*/  @P2 LDC.64 R8, c[0x0][0x9e8] ;  /* 0x00027a00ff082b82 */ /* 0x000e240000000a00 */
[----:B0-----:R-:W-:-:S05]  /*12420*/  @P2 IMAD.HI.U32 R8, R19, R8, RZ ;  /* 0x0000000813082227 */ /* 0x001fca00078e00ff */
[----:B------:R-:W-:-:S07]  /*12430*/  @P2 SHF.R.U32.HI R19, RZ, R9, R8 ;  /* 0x00000009ff132219 */ /* 0x000fce0000011608 */
.L_x_4583:
[----:B------:R-:W-:Y:S05]  /*12440*/  BSYNC B0 ;  /* 0x0000000000007941 */ /* 0x000fea0003800000 */
.L_x_4581:
[----:B------:R-:W-:-:S05]  /*12450*/  IMAD R19, R19, R20, R7 ;  /* 0x0000001413137224 */ /* 0x000fca00078e0207 */
[----:B------:R-:W-:Y:S02]  /*12460*/  VIMNMX R15, R15, R19, !PT ;  /* 0x000000130f0f7248 */ /* 0x000fe40007fe0100 */
[----:B------:R-:W-:-:S07]  /*12470*/  VIADDMNMX R14, R19, R20, R14, PT ;  /* 0x00000014130e7246 */ /* 0x000fce000380010e */
.L_x_4580:
[C---:B------:R-:W-:Y:S01]  /*12480*/  ISETP.GE.AND P3, PT, R11.reuse, 0x2, PT ;  /* 0x000000020b00780c */ /* 0x040fe20003f66270 */
[----:B------:R-:W0:Y:S01]  /*12490*/  SHFL.IDX PT, R10, R10, 0x1, 0x1c1f ;  /* 0x003c1f000a0a7f89 */ /* 0x000e2200000e0000 */
        /* <DEDUP_REMOVED lines=10> */
[----:B------:R-:W-:Y:S01]  /*12540*/  FSEL R185, R185, -INF , !P3 ;  /* 0xff800000b9b97808 */ /* 0x000fe20005800000 */
[--C-:B0-----:R-:W-:Y:S01]  /*12550*/  IMAD.IADD R12, R12, 0x1, R10.reuse ;  /* 0x000000010c0c7824 */ /* 0x101fe200078e020a */
[----:B------:R-:W-:Y:S01]  /*12560*/  ISETP.LT.OR P2, PT, R14, 0x9, P2 ;  /* 0x000000090e00780c */ /* 0x000fe20001741670 */
[----:B------:R-:W-:Y:S01]  /*12570*/  IMAD.IADD R13, R13, 0x1, R10 ;  /* 0x000000010d0d7824 */ /* 0x000fe200078e020a */
[----:B------:R-:W-:Y:S02]  /*12580*/  ISETP.GE.AND P3, PT, R11, 0x11, PT ;  /* 0x000000110b00780c */ /* 0x000fe40003f66270 */
[----:B------:R-:W-:Y:S02]  /*12590*/  FSEL R188, R188, -INF , !P2 ;  /* 0xff800000bcbc7808 */ /* 0x000fe40005000000 */
[----:B------:R-:W-:Y:S02]  /*125a0*/  ISETP.GT.AND P2, PT, R15, 0x9, !P4 ;  /* 0x000000090f00780c */ /* 0x000fe40006744270 */
[----:B------:R-:W-:-:S02]  /*125b0*/  LOP3.LUT R17, R17, 0x7fffffff, RZ, 0xc0, !PT ;  /* 0x7fffffff11117812 */ /* 0x000fc400078ec0ff */
[----:B------:R-:W-:Y:S02]  /*125c0*/  ISETP.LT.OR P2, PT, R14, 0xa, P2 ;  /* 0x0000000a0e00780c */ /* 0x000fe40001741670 */
[----:B------:R-:W-:Y:S02]  /*125d0*/  @P4 LOP3.LUT R17, R17, 0x80000000, RZ, 0xfc, !PT ;  /* 0x8000000011114812 */ /* 0x000fe400078efcff */
        /* <DEDUP_REMOVED lines=13> */
[----:B------:R-:W-:Y:S02]  /*126b0*/  LOP3.LUT R2, R2, 0xfffffffd, RZ, 0xc0, !PT ;  /* 0xfffffffd02027812 */ /* 0x000fe400078ec0ff */
[----:B------:R-:W-:Y:S02]  /*126c0*/  ISETP.GT.AND P2, PT, R15, 0x18, !P3 ;  /* 0x000000180f00780c */ /* 0x000fe40005f44270 */
[----:B------:R-:W-:-:S02]  /*126d0*/  LOP3.LUT R17, R17, 0xfffffffd, RZ, 0xc0, !PT ;  /* 0xfffffffd11117812 */ /* 0x000fc400078ec0ff */
[----:B------:R-:W-:Y:S02]  /*126e0*/  ISETP.LT.OR P2, PT, R14, 0x19, P2 ;  /* 0x000000190e00780c */ /* 0x000fe40001741670 */
[----:B------:R-:W-:Y:S02]  /*126f0*/  @P4 LOP3.LUT R17, R17, 0x2, RZ, 0xfc, !PT ;  /* 0x0000000211114812 */ /* 0x000fe400078efcff */
[----:B------:R-:W-:Y:S02]  /*12700*/  @P3 LOP3.LUT R2, R2, 0x2, RZ, 0xfc, !PT ;  /* 0x0000000202023812 */ /* 0x000fe400078efcff */
[----:B------:R-:W-:Y:S02]  /*12710*/  ISETP.GE.AND P3, PT, R11, 0x1a, PT ;  /* 0x0000001a0b00780c */ /* 0x000fe40003f66270 */
[----:B------:R-:W-:Y:S02]  /*12720*/  FSEL R196, R196, -INF , !P2 ;  /* 0xff800000c4c47808 */ /* 0x000fe40005000000 */
[----:B------:R-:W-:-:S02]  /*12730*/  ISETP.GT.AND P2, PT, R15, 0x19, !P3 ;  /* 0x000000190f00780c */ /* 0x000fc40005f44270 */
[----:B------:R-:W-:Y:S02]  /*12740*/  LOP3.LUT R2, R2, 0xfffffff7, RZ, 0xc0, !PT ;  /* 0xfffffff702027812 */ /* 0x000fe400078ec0ff */
[----:B------:R-:W-:Y:S02]  /*12750*/  ISETP.LT.OR P2, PT, R14, 0x1a, P2 ;  /* 0x0000001a0e00780c */ /* 0x000fe40001741670 */
[----:B------:R-:W-:Y:S02]  /*12760*/  LOP3.LUT R17, R17, 0xfffffffb, RZ, 0xc0, !PT ;  /* 0xfffffffb11117812 */ /* 0x000fe400078ec0ff */
[----:B------:R-:W-:Y:S02]  /*12770*/  FSEL R197, R197, -INF , !P2 ;  /* 0xff800000c5c57808 */ /* 0x000fe40005000000 */
[----:B------:R-:W-:Y:S02]  /*12780*/  ISETP.GE.AND P2, PT, R11, 0x21, PT ;  /* 0x000000210b00780c */ /* 0x000fe40003f46270 */
[----:B------:R-:W-:-:S02]  /*12790*/  @P3 LOP3.LUT R2, R2, 0x8, RZ, 0xfc, !PT ;  /* 0x0000000802023812 */ /* 0x000fc400078efcff */
[----:B------:R-:W-:-:S04]  /*127a0*/  ISETP.GT.AND P3, PT, R15, 0x20, !P2 ;  /* 0x000000200f00780c */ /* 0x000fc80005764270 */
[----:B------:R-:W-:-:S04]  /*127b0*/  ISETP.LT.OR P3, PT, R14, 0x21, P3 ;  /* 0x000000210e00780c */ /* 0x000fc80001f61670 */
        /* <DEDUP_REMOVED lines=197> */
.L_x_4586:
[----:B------:R-:W-:-:S05]  /*13410*/  IMAD.U32 R11, RZ, RZ, UR52 ;  /* 0x00000034ff0b7e24 */ /* 0x000fca000f8e00ff */
[----:B------:R-:W-:-:S13]  /*13420*/  ISETP.NE.AND P6, PT, R11, 0x1, PT ;  /* 0x000000010b00780c */ /* 0x000fda0003fc5270 */
[----:B------:R-:W0:Y:S02]  /*13430*/  @P6 LDC.64 R8, c[0x0][0x9e8] ;  /* 0x00027a00ff086b82 */ /* 0x000e240000000a00 */
[----:B0-----:R-:W-:-:S05]  /*13440*/  @P6 IMAD.HI.U32 R8, R10, R8, RZ ;  /* 0x000000080a086227 */ /* 0x001fca00078e00ff */
[----:B------:R-:W-:-:S07]  /*13450*/  @P6 SHF.R.U32.HI R10, RZ, R9, R8 ;  /* 0x00000009ff0a6219 */ /* 0x000fce0000011608 */
.L_x_4587:
[----:B------:R-:W-:Y:S05]  /*13460*/  BSYNC B0 ;  /* 0x0000000000007941 */ /* 0x000fea0003800000 */
.L_x_4585:
[----:B------:R-:W-:-:S05]  /*13470*/  IMAD R7, R10, R11, R7 ;  /* 0x0000000b0a077224 */ /* 0x000fca00078e0207 */
[----:B------:R-:W-:Y:S02]  /*13480*/  VIMNMX R13, R13, R7, !PT ;  /* 0x000000070d0d7248 */ /* 0x000fe40007fe0100 */
[----:B------:R-:W-:-:S07]  /*13490*/  VIADDMNMX R12, R7, R11, R12, PT ;  /* 0x0000000b070c7246 */ /* 0x000fce000380010c */
.L_x_4584:
[----:B------:R-:W-:Y:S02]  /*134a0*/  ISETP.GT.AND P2, PT, R13, 0x20, !P2 ;  /* 0x000000200d00780c */ /* 0x000fe40005744270 */
[C---:B------:R-:W-:Y:S02]  /*134b0*/  LOP3.LUT P6, RZ, R17.reuse, 0x100000, RZ, 0xc0, !PT ;  /* 0x0010000011ff7812 */ /* 0x040fe400078cc0ff */
        /* <DEDUP_REMOVED lines=97> */
[----:B------:R-:W-:Y:S01]  /*13ad0*/  ISETP.GT.AND P3, PT, R13, 0x90, !P3 ;  /* 0x000000900d00780c */ /* 0x000fe20005f64270 */
[----:B------:R-:W0:Y:S01]  /*13ae0*/  SHFL.BFLY PT, R8, R7, 0x2, 0x1f ;  /* 0x0c401f0007087f89 */ /* 0x000e2200000e0000 */
[----:B------:R-:W-:Y:S02]  /*13af0*/  FSEL R166, R166, -INF , !P2 ;  /* 0xff800000a6a67808 */ /* 0x000fe40005000000 */
[----:B------:R-:W-:-:S02]  /*13b00*/  LOP3.LUT P2, RZ, R17, 0x1000, RZ, 0xc0, !PT ;  /* 0x0000100011ff7812 */ /* 0x000fc4000784c0ff */
[C---:B------:R-:W-:Y:S02]  /*13b10*/  ISETP.GT.AND P4, PT, R13.reuse, 0x91, !P4 ;  /* 0x000000910d00780c */ /* 0x040fe40006784270 */
[C---:B------:R-:W-:Y:S02]  /*13b20*/  ISETP.GT.AND P2, PT, R13.reuse, 0x59, !P2 ;  /* 0x000000590d00780c */ /* 0x040fe40005744270 */
[C---:B------:R-:W-:Y:S02]  /*13b30*/  ISETP.LT.OR P3, PT, R12.reuse, 0x91, P3 ;  /* 0x000000910c00780c */ /* 0x040fe40001f61670 */
[----:B------:R-:W-:Y:S02]  /*13b40*/  ISETP.LT.OR P2, PT, R12, 0x5a, P2 ;  /* 0x0000005a0c00780c */ /* 0x000fe40001741670 */
[----:B------:R-:W-:Y:S02]  /*13b50*/  ISETP.GT.AND P5, PT, R13, 0x98, !P5 ;  /* 0x000000980d00780c */ /* 0x000fe40006fa4270 */
[----:B------:R-:W-:-:S02]  /*13b60*/  FSEL R167, R167, -INF , !P2 ;  /* 0xff800000a7a77808 */ /* 0x000fc40005000000 */
[----:B------:R-:W-:Y:S02]  /*13b70*/  LOP3.LUT P2, RZ, R17, 0x800, RZ, 0xc0, !PT ;  /* 0x0000080011ff7812 */ /* 0x000fe4000784c0ff */
[----:B------:R-:W-:Y:S02]  /*13b80*/  ISETP.LT.OR P4, PT, R12, 0x92, P4 ;  /* 0x000000920c00780c */ /* 0x000fe40002781670 */
[----:B------:R-:W-:Y:S02]  /*13b90*/  ISETP.GT.AND P2, PT, R13, 0x60, !P2 ;  /* 0x000000600d00780c */ /* 0x000fe40005744270 */
[----:B------:R-:W-:Y:S02]  /*13ba0*/  FSEL R130, R130, -INF , !P3 ;  /* 0xff80000082827808 */ /* 0x000fe40005800000 */
[----:B------:R-:W-:Y:S02]  /*13bb0*/  ISETP.LT.OR P2, PT, R12, 0x61, P2 ;  /* 0x000000610c00780c */ /* 0x000fe40001741670 */
[----:B0-----:R-:W-:-:S02]  /*13bc0*/  FMNMX.FTZ R7, R7, R8, !PT ;  /* 0x0000000807077209 */ /* 0x001fc40007810000 */
[----:B------:R-:W-:Y:S02]  /*13bd0*/  FSEL R138, R138, -INF , !P2 ;  /* 0xff8000008a8a7808 */ /* 0x000fe40005000000 */
[----:B------:R-:W-:Y:S01]  /*13be0*/  LOP3.LUT P2, RZ, R17, 0x400, RZ, 0xc0, !PT ;  /* 0x0000040011ff7812 */ /* 0x000fe2000784c0ff */
[----:B------:R-:W0:Y:S01]  /*13bf0*/  SHFL.BFLY PT, R8, R7, 0x1, 0x1f ;  /* 0x0c201f0007087f89 */ /* 0x000e2200000e0000 */
[C---:B------:R-:W-:Y:S02]  /*13c00*/  ISETP.LT.OR P5, PT, R12.reuse, 0x99, P5 ;  /* 0x000000990c00780c */ /* 0x040fe40002fa1670 */
[----:B------:R-:W-:Y:S02]  /*13c10*/  ISETP.GT.AND P2, PT, R13, 0x61, !P2 ;  /* 0x000000610d00780c */ /* 0x000fe40005744270 */
[----:B------:R-:W-:Y:S02]  /*13c20*/  FSEL R131, R131, -INF , !P4 ;  /* 0xff80000083837808 */ /* 0x000fe40006000000 */
[----:B------:R-:W-:-:S02]  /*13c30*/  ISETP.LT.OR P2, PT, R12, 0x62, P2 ;  /* 0x000000620c00780c */ /* 0x000fc40001741670 */
[----:B------:R-:W-:Y:S02]  /*13c40*/  FSEL R134, R134, -INF , !P5 ;  /* 0xff80000086867808 */ /* 0x000fe40006800000 */
[----:B------:R-:W-:Y:S02]  /*13c50*/  FSEL R139, R139, -INF , !P2 ;  /* 0xff8000008b8b7808 */ /* 0x000fe40005000000 */
[----:B------:R-:W-:Y:S02]  /*13c60*/  ISETP.GT.AND P2, PT, R13, 0x68, !P6 ;  /* 0x000000680d00780c */ /* 0x000fe40007744270 */
[----:B------:R-:W-:Y:S02]  /*13c70*/  LOP3.LUT P6, RZ, R2, 0x2, RZ, 0xc0, !PT ;  /* 0x0000000202ff7812 */ /* 0x000fe400078cc0ff */
[----:B------:R-:W-:-:S04]  /*13c80*/  ISETP.LT.OR P2, PT, R12, 0x69, P2 ;  /* 0x000000690c00780c */ /* 0x000fc80001741670 */
[----:B------:R-:W-:Y:S02]  /*13c90*/  FSEL R142, R142, -INF , !P2 ;  /* 0xff8000008e8e7808 */ /* 0x000fe40005000000 */
[----:B------:R-:W-:Y:S02]  /*13ca0*/  LOP3.LUT P2, RZ, R17, 0x100, RZ, 0xc0, !PT ;  /* 0x0000010011ff7812 */ /* 0x000fe4000784c0ff */
[----:B0-----:R-:W-:Y:S02]  /*13cb0*/  FMNMX.FTZ R7, R7, R8, !PT ;  /* 0x0000000807077209 */ /* 0x001fe40007810000 */
        /* <DEDUP_REMOVED lines=43> */
[----:B------:R-:W-:-:S04]  /*13f70*/  FSETP.NEU.FTZ.AND P2, PT, R7, -INF , PT ;  /* 0xff8000000700780b */ /* 0x000fc80003f5d000 */
[----:B------:R-:W-:-:S05]  /*13f80*/  FSEL R8, R7, RZ, P2 ;  /* 0x000000ff07087208 */ /* 0x000fca0001000000 */
[----:B------:R-:W-:Y:S01]  /*13f90*/  FADD.FTZ R3, -R8, R3 ;  /* 0x0000000308037221 */ /* 0x000fe20000010100 */
[----:B------:R-:W-:-:S03]  /*13fa0*/  IMAD.U32 R8, RZ, RZ, UR40 ;  /* 0x00000028ff087e24 */ /* 0x000fc6000f8e00ff */
[----:B------:R-:W-:Y:S01]  /*13fb0*/  FMUL.FTZ R3, R3, UR40 ;  /* 0x0000002803037c20 */ /* 0x000fe20008410000 */
[----:B------:R-:W-:-:S05]  /*13fc0*/  FFMA.FTZ R8, R7, R8, -8 ;  /* 0xc100000007087423 */ /* 0x000fca0000010008 */
[----:B------:R-:W-:Y:S01]  /*13fd0*/  FSEL R8, R8, RZ, P2 ;  /* 0x000000ff08087208 */ /* 0x000fe20001000000 */
[----:B------:R-:W-:Y:S01]  /*13fe0*/  MUFU.EX2 R3, R3 ;  /* 0x0000000300037308 */ /* 0x000fe20000000800 */
[----:B------:R-:W-:Y:S02]  /*13ff0*/  ISETP.GT.AND P2, PT, R13, 0x19, !P6 ;  /* 0x000000190d00780c */ /* 0x000fe40007744270 */
[----:B------:R-:W-:Y:S01]  /*14000*/  LOP3.LUT P6, RZ, R17, 0x10000000, RZ, 0xc0, !PT ;  /* 0x1000000011ff7812 */ /* 0x000fe200078cc0ff */
[----:B------:R-:W-:-:S01]  /*14010*/  FFMA.FTZ R184, R184, UR40, -R8 ;  /* 0x00000028b8b87c23 */ /* 0x000fc20008010808 */
[----:B------:R-:W-:Y:S01]  /*14020*/  ISETP.LT.OR P2, PT, R12, 0x1a, P2 ;  /* 0x0000001a0c00780c */ /* 0x000fe20001741670 */
[----:B------:R-:W-:-:S01]  /*14030*/  FFMA.FTZ R185, R185, UR40, -R8 ;  /* 0x00000028b9b97c23 */ /* 0x000fc20008010808 */
[--C-:B------:R-:W-:Y:S01]  /*14040*/  FFMA.FTZ R188, R188, UR40, -R8.reuse ;  /* 0x00000028bcbc7c23 */ /* 0x100fe20008010808 */
[----:B------:R-:W-:-:S01]  /*14050*/  FFMA.FTZ R189, R189, UR40, -R8 ;  /* 0x00000028bdbd7c23 */ /* 0x000fc20008010808 */
[----:B------:R-:W-:Y:S01]  /*14060*/  FSEL R199, R199, -INF , !P2 ;  /* 0xff800000c7c77808 */ /* 0x000fe20005000000 */
[----:B------:R-:W0:Y:S01]  /*14070*/  MUFU.EX2 R184, R184 ;  /* 0x000000b800b87308 */ /* 0x000e220000000800 */
[----:B------:R-:W-:Y:S01]  /*14080*/  LOP3.LUT P2, RZ, R17, 0x1, RZ, 0xc0, !PT ;  /* 0x0000000111ff7812 */ /* 0x000fe2000784c0ff */
[--C-:B------:R-:W-:Y:S01]  /*14090*/  FFMA.FTZ R192, R192, UR40, -R8.reuse ;  /* 0x00000028c0c07c23 */ /* 0x100fe20008010808 */
[----:B------:R-:W-:-:S01]  /*140a0*/  FFMA.FTZ R193, R193, UR40, -R8 ;  /* 0x00000028c1c17c23 */ /* 0x000fc20008010808 */
[--C-:B------:R-:W-:Y:S01]  /*140b0*/  FFMA.FTZ R196, R196, UR40, -R8.reuse ;  /* 0x00000028c4c47c23 */ /* 0x100fe20008010808 */
[----:B------:R-:W-:Y:S01]  /*140c0*/  ISETP.GT.AND P2, PT, R13, RZ, !P2 ;  /* 0x000000ff0d00720c */ /* 0x000fe20005744270 */
[--C-:B------:R-:W-:Y:S01]  /*140d0*/  FFMA.FTZ R197, R197, UR40, -R8.reuse ;  /* 0x00000028c5c57c23 */ /* 0x100fe20008010808 */
[----:B------:R-:W-:-:S01]  /*140e0*/  FFMA.FTZ R168, R168, UR40, -R8 ;  /* 0x00000028a8a87c23 */ /* 0x000fc20008010808 */
[----:B------:R-:W1:Y:S01]  /*140f0*/  MUFU.EX2 R185, R185 ;  /* 0x000000b900b97308 */ /* 0x000e620000000800 */
[----:B------:R-:W-:Y:S01]  /*14100*/  ISETP.LT.OR P2, PT, R12, 0x1, P2 ;  /* 0x000000010c00780c */ /* 0x000fe20001741670 */
[--C-:B------:R-:W-:Y:S01]  /*14110*/  FFMA.FTZ R169, R169, UR40, -R8.reuse ;  /* 0x00000028a9a97c23 */ /* 0x100fe20008010808 */
[----:B------:R-:W-:-:S01]  /*14120*/  FFMA.FTZ R172, R172, UR40, -R8 ;  /* 0x00000028acac7c23 */ /* 0x000fc20008010808 */
[--C-:B------:R-:W-:Y:S01]  /*14130*/  FFMA.FTZ R173, R173, UR40, -R8.reuse ;  /* 0x00000028adad7c23 */ /* 0x100fe20008010808 */
[----:B------:R-:W-:Y:S01]  /*14140*/  FSEL R186, R186, -INF , !P2 ;  /* 0xff800000baba7808 */ /* 0x000fe20005000000 */
[----:B------:R-:W-:Y:S01]  /*14150*/  FFMA.FTZ R176, R176, UR40, -R8 ;  /* 0x00000028b0b07c23 */ /* 0x000fe20008010808 */
[----:B------:R-:W-:Y:S01]  /*14160*/  LOP3.LUT P2, RZ, R17, 0x8000000, RZ, 0xc0, !PT ;  /* 0x0800000011ff7812 */ /* 0x000fe2000784c0ff */
[----:B------:R-:W-:Y:S01]  /*14170*/  MUFU.EX2 R188, R188 ;  /* 0x000000bc00bc7308 */ /* 0x000fe20000000800 */
[----:B------:R-:W-:Y:S01]  /*14180*/  FMNMX.FTZ R9, R186, R0, !PT ;  /* 0x00000000ba097209 */ /* 0x000fe20007810000 */
[----:B0-----:R-:W-:Y:S01]  /*14190*/  FFMA.FTZ R6, R3, R6, R184 ;  /* 0x0000000603067223 */ /* 0x001fe200000100b8 */
[----:B------:R-:W-:Y:S01]  /*141a0*/  ISETP.GT.AND P2, PT, R13, 0x80, !P2 ;  /* 0x000000800d00780c */ /* 0x000fe20005744270 */
[--C-:B------:R-:W-:Y:S01]  /*141b0*/  FFMA.FTZ R177, R177, UR40, -R8.reuse ;  /* 0x00000028b1b17c23 */ /* 0x100fe20008010808 */
[----:B------:R-:W-:Y:S01]  /*141c0*/  FMNMX.FTZ R9, R187, R9, !PT ;  /* 0x00000009bb097209 */ /* 0x000fe20007810000 */
[----:B------:R-:W-:Y:S01]  /*141d0*/  FFMA.FTZ R180, R180, UR40, -R8 ;  /* 0x00000028b4b47c23 */ /* 0x000fe20008010808 */
[----:B------:R-:W-:Y:S01]  /*141e0*/  ISETP.LT.OR P2, PT, R12, 0x81, P2 ;  /* 0x000000810c00780c */ /* 0x000fe20001741670 */
[----:B------:R-:W-:Y:S01]  /*141f0*/  MUFU.EX2 R189, R189 ;  /* 0x000000bd00bd7308 */ /* 0x000fe20000000800 */
[----:B------:R-:W-:Y:S01]  /*14200*/  FMNMX.FTZ R9, R190, R9, !PT ;  /* 0x00000009be097209 */ /* 0x000fe20007810000 */
[----:B-1----:R-:W-:Y:S01]  /*14210*/  FADD.FTZ R6, R185, R6 ;  /* 0x00000006b9067221 */ /* 0x002fe20000010000 */
[----:B------:R-:W-:Y:S01]  /*14220*/  FSEL R122, R122, -INF , !P2 ;  /* 0xff8000007a7a7808 */ /* 0x000fe20005000000 */
[--C-:B------:R-:W-:Y:S01]  /*14230*/  FFMA.FTZ R181, R181, UR40, -R8.reuse ;  /* 0x00000028b5b57c23 */ /* 0x100fe20008010808 */
[----:B------:R-:W-:Y:S01]  /*14240*/  FMNMX.FTZ R9, R191, R9, !PT ;  /* 0x00000009bf097209 */ /* 0x000fe20007810000 */
[--C-:B------:R-:W-:Y:S01]  /*14250*/  FFMA.FTZ R152, R152, UR40, -R8.reuse ;  /* 0x0000002898987c23 */ /* 0x100fe20008010808 */
[----:B------:R-:W-:Y:S01]  /*14260*/  LOP3.LUT P2, RZ, R17, 0x4000000, RZ, 0xc0, !PT ;  /* 0x0400000011ff7812 */ /* 0x000fe2000784c0ff */
[----:B------:R-:W-:Y:S01]  /*14270*/  MUFU.EX2 R192, R192 ;  /* 0x000000c000c07308 */ /* 0x000fe20000000800 */
[----:B------:R-:W-:Y:S01]  /*14280*/  FMNMX.FTZ R9, R194, R9, !PT ;  /* 0x00000009c2097209 */ /* 0x000fe20007810000 */
[--C-:B------:R-:W-:Y:S01]  /*14290*/  FFMA.FTZ R153, R153, UR40, -R8.reuse ;  /* 0x0000002899997c23 */ /* 0x100fe20008010808 */
[----:B------:R-:W-:Y:S01]  /*142a0*/  ISETP.GT.AND P2, PT, R13, 0x81, !P2 ;  /* 0x000000810d00780c */ /* 0x000fe20005744270 */
[--C-:B------:R-:W-:Y:S01]  /*142b0*/  FFMA.FTZ R156, R156, UR40, -R8.reuse ;  /* 0x000000289c9c7c23 */ /* 0x100fe20008010808 */
[----:B------:R-:W-:Y:S01]  /*142c0*/  FMNMX.FTZ R9, R195, R9, !PT ;  /* 0x00000009c3097209 */ /* 0x000fe20007810000 */
[--C-:B------:R-:W-:Y:S01]  /*142d0*/  FFMA.FTZ R157, R157, UR40, -R8.reuse ;  /* 0x000000289d9d7c23 */ /* 0x100fe20008010808 */
[----:B------:R-:W-:Y:S01]  /*142e0*/  ISETP.LT.OR P2, PT, R12, 0x82, P2 ;  /* 0x000000820c00780c */ /* 0x000fe20001741670 */
[----:B------:R-:W-:Y:S01]  /*142f0*/  MUFU.EX2 R193, R193 ;  /* 0x000000c100c17308 */ /* 0x000fe20000000800 */
[----:B------:R-:W-:Y:S01]  /*14300*/  FMNMX.FTZ R9, R198, R9, !PT ;  /* 0x00000009c6097209 */ /* 0x000fe20007810000 */
[--C-:B------:R-:W-:Y:S01]  /*14310*/  FFMA.FTZ R160, R160, UR40, -R8.reuse ;  /* 0x00000028a0a07c23 */ /* 0x100fe20008010808 */
        /* <DEDUP_REMOVED lines=44> */
[----:B------:R-:W-:Y:S01]  /*145e0*/  FSEL R135, R135, -INF , !P2 ;  /* 0xff80000087877808 */ /* 0x000fe20005000000 */
[----:B------:R-:W-:Y:S01]  /*145f0*/  MUFU.EX2 R173, R173 ;  /* 0x000000ad00ad7308 */ /* 0x000fe20000000800 */
[----:B------:R-:W-:Y:S01]  /*14600*/  FMNMX.FTZ R9, R158, R9, !PT ;  /* 0x000000099e097209 */ /* 0x000fe20007810000 */
[--C-:B------:R-:W-:Y:S01]  /*14610*/  FFMA.FTZ R132, R132, UR40, -R8.reuse ;  /* 0x0000002884847c23 */ /* 0x100fe20008010808 */
[----:B------:R-:W-:-:S02]  /*14620*/  FFMA.FTZ R8, R133, UR40, -R8 ;  /* 0x0000002885087c23 */ /* 0x000fc40008010808 */
        /* <DEDUP_REMOVED lines=43> */
[----:B------:R-:W-:-:S04]  /*148e0*/  FSETP.NEU.FTZ.AND P2, PT, R9, -INF , PT ;  /* 0xff8000000900780b */ /* 0x000fc80003f5d000 */
[----:B------:R-:W-:-:S03]  /*148f0*/  FSEL R10, R9, RZ, P2 ;  /* 0x000000ff090a7208 */ /* 0x000fc60001000000 */
[----:B------:R-:W-:Y:S02]  /*14900*/  MUFU.EX2 R148, R148 ;  /* 0x0000009400947308 */ /* 0x000fe40000000800 */
[----:B------:R-:W-:-:S01]  /*14910*/  FADD.FTZ R0, -R10, R0 ;  /* 0x000000000a007221 */ /* 0x000fc20000010100 */
[----:B------:R-:W-:-:S03]  /*14920*/  IMAD.U32 R10, RZ, RZ, UR40 ;  /* 0x00000028ff0a7e24 */ /* 0x000fc6000f8e00ff */
[----:B------:R-:W-:Y:S01]  /*14930*/  FMUL.FTZ R0, R0, UR40 ;  /* 0x0000002800007c20 */ /* 0x000fe20008410000 */
[----:B------:R-:W-:-:S01]  /*14940*/  FFMA.FTZ R10, R9, R10, -8 ;  /* 0xc1000000090a7423 */ /* 0x000fc2000001000a */
[----:B------:R-:W-:Y:S04]  /*14950*/  MUFU.EX2 R149, R149 ;  /* 0x0000009500957308 */ /* 0x000fe80000000800 */
[----:B------:R-:W-:-:S04]  /*14960*/  FSEL R10, R10, RZ, P2 ;  /* 0x000000ff0a0a7208 */ /* 0x000fc80001000000 */
        /* <DEDUP_REMOVED lines=58> */
[----:B------:R-:W-:Y:S01]  /*14d10*/  FADD.FTZ R5, R168, R5 ;  /* 0x00000005a8057221 */ /* 0x000fe20000010000 */
[----:B------:R-:W-:-:S03]  /*14d20*/  FFMA.FTZ R10, R135, UR40, -R10 ;  /* 0x00000028870a7c23 */ /* 0x000fc6000801080a */
        /* <DEDUP_REMOVED lines=109> */
.L_x_4588:
[----:B------:R-:W-:Y:S01]  /*15400*/  ULEA UR6, UR49, UR38, 0x3 ;  /* 0x0000002631067291 */ /* 0x000fe2000f8e183f */
[----:B------:R-:W-:Y:S01]  /*15410*/  ISETP.GT.AND P2, PT, R4, UR57, PT ;  /* 0x0000003904007c0c */ /* 0x000fe2000bf44270 */
[----:B------:R-:W-:Y:S01]  /*15420*/  UMOV UR45, UR55 ;  /* 0x00000037002d7c82 */ /* 0x000fe20008000000 */
[----:B------:R-:W-:Y:S01]  /*15430*/  F2FP.SATFINITE.E4M3.F32.PACK_AB_MERGE_C R188, R189, R188, RZ ;  /* 0x000000bcbdbc723e */ /* 0x000fe200048070ff */
[----:B------:R-:W-:Y:S01]  /*15440*/  UIADD3 UR6, UR6, 0x33460, URZ ;  /* 0x0003346006067890 */ /* 0x000fe2000fffe03f */
[----:B------:R-:W-:Y:S01]  /*15450*/  F2FP.SATFINITE.E4M3.F32.PACK_AB_MERGE_C R190, R191, R190, RZ ;  /* 0x000000bebfbe723e */ /* 0x000fe200048070ff */
[----:B------:R-:W-:Y:S01]  /*15460*/  UMOV UR49, UR56 ;  /* 0x0000003800317c82 */ /* 0x000fe20008000000 */
[----:B------:R-:W-:Y:S01]  /*15470*/  F2FP.SATFINITE.E4M3.F32.PACK_AB_MERGE_C R188, R185, R184, R188 ;  /* 0x000000b8b9bc723e */ /* 0x000fe200048070bc */
        /* <DEDUP_REMOVED lines=140> */
[----:B------:R-:W-:Y:S01]  /*15d40*/  IMAD.MOV.U32 R0, RZ, RZ, R9 ;  /* 0x000000ffff007224 */ /* 0x000fe200078e0009 */
[----:B------:R-:W-:Y:S01]  /*15d50*/  UMOV UR49, UR56 ;  /* 0x0000003800317c82 */ /* 0x000fe20008000000 */
[----:B------:R-:W-:Y:S01]  /*15d60*/  IMAD.MOV.U32 R3, RZ, RZ, R7 ;  /* 0x000000ffff037224 */ /* 0x000fe200078e0007 */
[----:B------:R-:W-:-:S06]  /*15d70*/  UMOV UR45, UR55 ;  /* 0x00000037002d7c82 */ /* 0x000fcc0008000000 */
.L_x_4571:
        /* <DEDUP_REMOVED lines=25> */
.L_x_4591:
[----:B------:R-:W-:-:S11]  /*15f10*/  UISETP.NE.AND UP2, UPT, UR11, 0x1, UPT ;  /* 0x000000010b00788c */ /* 0x000fd6000bf45270 */
[----:B------:R-:W-:Y:S02]  /*15f20*/  @UP2 ULDC.64 UR14, c[0x0][0x9e8] ;  /* 0x00027a00000e2ab9 */ /* 0x000fe40000000a00 */
[----:B------:R-:W-:-:S04]  /*15f30*/  UIMAD.WIDE.U32 UR6, UR10, UR14, URZ ;  /* 0x0000000e0a0672a5 */ /* 0x000fc8000f8e003f */
[----:B------:R-:W-:-:S12]  /*15f40*/  @UP2 USHF.R.U32.HI UR10, URZ, UR15, UR7 ;  /* 0x0000000f3f0a2299 */ /* 0x000fd80008011607 */
.L_x_4592:
[----:B------:R-:W-:-:S04]  /*15f50*/  UIMAD UR10, UR10, UR11, URZ ;  /* 0x0000000b0a0a72a4 */ /* 0x000fc8000f8e023f */
[----:B------:R-:W-:-:S04]  /*15f60*/  UISETP.LT.AND UP2, UPT, UR53, UR10, UPT ;  /* 0x0000000a3500728c */ /* 0x000fc8000bf41270 */
[----:B------:R-:W-:-:S12]  /*15f70*/  USEL UR53, UR53, UR10, !UP2 ;  /* 0x0000000a35357287 */ /* 0x000fd8000d000000 */
.L_x_4590:
        /* <DEDUP_REMOVED lines=12> */
.L_x_4603:
[----:B------:R-:W-:Y:S01]  /*16040*/  ISETP.NE.AND P3, PT, RZ, UR44, PT ;  /* 0x0000002cff007c0c */ /* 0x000fe2000bf65270 */
[----:B------:R-:W-:-:S04]  /*16050*/  UISETP.NE.AND UP2, UPT, UR53, 0x1, UPT ;  /* 0x000000013500788c */ /* 0x000fc8000bf45270 */
[----:B------:R-:W-:-:S04]  /*16060*/  USEL UR45, URZ, 0x1, UP2 ;  /* 0x000000013f2d7887 */ /* 0x000fc80009000000 */
[----:B------:R-:W-:-:S04]  /*16070*/  ULOP3.LUT UR45, UR54, UR45, URZ, 0x3c, !UPT ;  /* 0x0000002d362d7292 */ /* 0x000fc8000f8e3c3f */
[----:B0-----:R-:W-:Y:S08]  /*16080*/  @P3 BRA `(.L_x_4594) ;  /* 0x0000000000383947 */ /* 0x001ff00003800000 */
[----:B------:R-:W-:Y:S05]  /*16090*/  @!P0 BRA `(.L_x_4595) ;  /* 0x0000000000048947 */ /* 0x000fea0003800000 */
[----:B------:R-:W-:Y:S01]  /*160a0*/  BPT.TRAP 0x1 ;  /* 0x000000040000795c */ /* 0x000fe20000300000 */
.L_x_4595:
        /* <DEDUP_REMOVED lines=9> */
.L_x_4596:
[----:B-1----:R-:W-:Y:S05]  /*16140*/  @P2 BRA `(.L_x_4594) ;  /* 0x0000000000082947 */ /* 0x002fea0003800000 */
[----:B------:R-:W1:Y:S02]  /*16150*/  SYNCS.PHASECHK.TRANS64.TRYWAIT P2, [UR6+0x33430], R0 ;  /* 0x03343000ff0075a7 */ /* 0x000e640008040146 */
[----:B-1----:R-:W-:Y:S05]  /*16160*/  @!P2 BRA `(.L_x_4597) ;  /* 0x0000016c0028a947 */ /* 0x002fea0003800000 */
.L_x_4594:
        /* <DEDUP_REMOVED lines=192> */
.L_x_4599:
[----:B------:R-:W-:Y:S01]  /*16d70*/  ULEA UR6, UR53, UR38, 0x3 ;  /* 0x0000002635067291 */ /* 0x000fe2000f8e183f */
[----:B------:R-:W-:-:S05]  /*16d80*/  IMAD.U32 R0, RZ, RZ, UR54 ;  /* 0x00000036ff007e24 */ /* 0x000fca000f8e00ff */
[----:B------:R-:W-:-:S04]  /*16d90*/  SHF.L.U32 R0, R0, 0x1f, RZ ;  /* 0x0000001f00007819 */ /* 0x000fc800000006ff */
[----:B------:R0:W1:Y:S01]  /*16da0*/  SYNCS.PHASECHK.TRANS64.TRYWAIT P2, [UR6+0x33450], R0 ;  /* 0x03345000ff0075a7 */ /* 0x0000620008040146 */
[----:B------:R-:W-:Y:S05]  /*16db0*/  @!P0 BRA `(.L_x_4600) ;  /* 0x0000000000048947 */ /* 0x000fea0003800000 */
[----:B------:R-:W-:Y:S01]  /*16dc0*/  BPT.TRAP 0x1 ;  /* 0x000000040000795c */ /* 0x000fe20000300000 */
.L_x_4600:
[----:B-1----:R-:W-:Y:S05]  /*16dd0*/  @P2 BRA `(.L_x_4598) ;  /* 0x0000000000082947 */ /* 0x002fea0003800000 */
[----:B------:R-:W1:Y:S02]  /*16de0*/  SYNCS.PHASECHK.TRANS64.TRYWAIT P2, [UR6+0x33450], R0 ;  /* 0x03345000ff0075a7 */ /* 0x000e640008040146 */
[----:B-1----:R-:W-:Y:S05]  /*16df0*/  @!P2 BRA `(.L_x_4601) ;  /* 0x00000160001ca947 */ /* 0x002fea0003800000 */
.L_x_4598:
[----:B------:R-:W-:Y:S01]  /*16e00*/  UIADD3 UR6, UR38, 0x200, URZ ;  /* 0x0000020026067890 */ /* 0x000fe2000fffe03f */
[----:B------:R-:W-:Y:S01]  /*16e10*/  WARPGROUP.ARRIVE ;  /* 0x00000000000079c5 */ /* 0x000fe20000000000 */
[----:B------:R-:W-:Y:S01]  /*16e20*/  UMOV UR7, 0xc0000010 ;  /* 0xc000001000077882 */ /* 0x000fe20000000000 */
[----:B-1----:R-:W-:Y:S01]  /*16e30*/  FMNMX.FTZ R3, R184, R7, !PT ;  /* 0x00000007b8037209 */ /* 0x002fe20007810000 */
[----:B------:R-:W-:Y:S01]  /*16e40*/  USHF.R.U32.HI UR6, URZ, 0x4, UR6 ;  /* 0x000000043f067899 */ /* 0x000fe20008011606 */
[----:B0-----:R-:W-:Y:S02]  /*16e50*/  FMNMX.FTZ R0, R186, R8, !PT ;  /* 0x00000008ba007209 */ /* 0x001fe40007810000 */
        /* <DEDUP_REMOVED lines=89> */
[----:B0-----:R-:W-:-:S02]  /*173f0*/  FMNMX.FTZ R3, R3, R10, !PT ;  /* 0x0000000a03037209 */ /* 0x001fc40007810000 */
[----:B-1----:R-:W-:-:S03]  /*17400*/  FMNMX.FTZ R0, R0, R9, !PT ;  /* 0x0000000900007209 */ /* 0x002fc60007810000 */
[----:B------:R-:W0:Y:S04]  /*17410*/  SHFL.BFLY PT, R10, R3, 0x1, 0x1f ;  /* 0x0c201f00030a7f89 */ /* 0x000e2800000e0000 */
[----:B------:R-:W1:Y:S01]  /*17420*/  SHFL.BFLY PT, R9, R0, 0x1, 0x1f ;  /* 0x0c201f0000097f89 */ /* 0x000e6200000e0000 */
[----:B0-----:R-:W-:Y:S02]  /*17430*/  FMNMX.FTZ R3, R3, R10, !PT ;  /* 0x0000000a03037209 */ /* 0x001fe40007810000 */
[----:B-1----:R-:W-:-:S03]  /*17440*/  FMNMX.FTZ R0, R0, R9, !PT ;  /* 0x0000000900007209 */ /* 0x002fc60007810000 */
[----:B------:R-:W-:-:S04]  /*17450*/  FADD.FTZ R7, -R3, R7 ;  /* 0x0000000703077221 */ /* 0x000fc80000010100 */
[----:B------:R-:W-:Y:S01]  /*17460*/  FMUL.FTZ R9, R7, UR40 ;  /* 0x0000002807097c20 */ /* 0x000fe20008410000 */
[----:B------:R-:W-:-:S01]  /*17470*/  FADD.FTZ R7, -R0, R8 ;  /* 0x0000000800077221 */ /* 0x000fc20000010100 */
[----:B------:R-:W-:Y:S02]  /*17480*/  WARPGROUP.DEPBAR.LE gsb0, 0x0 ;  /* 0x00008000000079c5 */ /* 0x000fe40000010000 */
[----:B------:R-:W-:Y:S01]  /*17490*/  WARPGROUP.ARRIVE ;  /* 0x00000000000079c5 */ /* 0x000fe20000000000 */
[----:B------:R0:W-:Y:S01]  /*174a0*/  MUFU.EX2 R8, R9 ;  /* 0x0000000900087308 */ /* 0x0001e20000000800 */
[----:B------:R-:W-:-:S04]  /*174b0*/  FMUL.FTZ R7, R7, UR40 ;  /* 0x0000002807077c20 */ /* 0x000fc80008410000 */
[----:B------:R-:W-:Y:S01]  /*174c0*/  QGMMA.64x192x32.F32.E4M3.E4M3 R24, R212, gdesc[UR4], R24, gsb0 ;  /* 0x02e00004d4187df3 */ /* 0x000fe20008000818 */
[----:B------:R-:W-:Y:S01]  /*174d0*/  UIADD3 UR6, UR10, 0x300, URZ ;  /* 0x000003000a067890 */ /* 0x000fe2000fffe03f */
[----:B------:R-:W-:Y:S01]  /*174e0*/  UMOV UR7, 0xc0000010 ;  /* 0xc000001000077882 */ /* 0x000fe20000000000 */
[----:B0-----:R-:W-:Y:S01]  /*174f0*/  IMAD.U32 R9, RZ, RZ, UR40 ;  /* 0x00000028ff097e24 */ /* 0x001fe2000f8e00ff */
[----:B------:R-:W-:Y:S03]  /*17500*/  MUFU.EX2 R7, R7 ;  /* 0x0000000700077308 */ /* 0x000fe60000000800 */
[----:B------:R-:W-:-:S04]  /*17510*/  FFMA.FTZ R9, R3, R9, -8 ;  /* 0xc100000003097423 */ /* 0x000fc80000010009 */
        /* <DEDUP_REMOVED lines=40> */
[----:B------:R-:W-:Y:S01]  /*177a0*/  IMAD.U32 R133, RZ, RZ, UR40 ;  /* 0x00000028ff857e24 */ /* 0x000fe2000f8e00ff */
[----:B------:R-:W0:Y:S01]  /*177b0*/  MUFU.EX2 R10, R10 ;  /* 0x0000000a000a7308 */ /* 0x000e220000000800 */
[----:B------:R-:W-:-:S02]  /*177c0*/  IADD3 R192, -R220, 0xb, RZ ;  /* 0x0000000bdcc07810 */ /* 0x000fc40007ffe1ff */
[----:B------:R-:W-:-:S04]  /*177d0*/  FFMA.FTZ R133, R0, R133, -8 ;  /* 0xc100000000857423 */ /* 0x000fc80000010085 */
        /* <DEDUP_REMOVED lines=9> */
[----:B------:R-:W-:Y:S01]  /*17870*/  FFMA.FTZ R170, R170, UR40, -R133 ;  /* 0x00000028aaaa7c23 */ /* 0x000fe20008010885 */
[----:B0-----:R-:W-:-:S01]  /*17880*/  FFMA.FTZ R6, R8, R6, R10 ;  /* 0x0000000608067223 */ /* 0x001fc2000001000a */
        /* <DEDUP_REMOVED lines=36> */
[----:B------:R-:W-:Y:S01]  /*17ad0*/  FFMA.FTZ R133, R135, UR40, -R133 ;  /* 0x0000002887857c23 */ /* 0x000fe20008010885 */
[----:B------:R-:W-:-:S01]  /*17ae0*/  FADD.FTZ R6, R11, R6 ;  /* 0x000000060b067221 */ /* 0x000fc20000010000 */
[----:B-1----:R-:W-:Y:S01]  /*17af0*/  FADD.FTZ R135, R184, R5 ;  /* 0x00000005b8877221 */ /* 0x002fe20000010000 */
[----:B------:R-:W-:Y:S01]  /*17b00*/  IMAD.U32 R191, RZ, RZ, UR49 ;  /* 0x00000031ffbf7e24 */ /* 0x000fe2000f8e00ff */
[----:B------:R-:W1:Y:S01]  /*17b10*/  MUFU.EX2 R186, R186 ;  /* 0x000000ba00ba7308 */ /* 0x000e620000000800 */
[----:B--2---:R-:W-:-:S01]  /*17b20*/  FADD.FTZ R5, R12, R6 ;  /* 0x000000060c057221 */ /* 0x004fc20000010000 */
[----:B0-----:R-:W-:-:S02]  /*17b30*/  FADD.FTZ R6, R185, R135 ;  /* 0x00000087b9067221 */ /* 0x001fc40000010000 */
[----:B------:R-:W-:-:S04]  /*17b40*/  @!P1 LEA R191, R191, UR38, 0x3 ;  /* 0x00000026bfbf9c11 */ /* 0x000fc8000f8e18ff */
[----:B------:R-:W0:Y:S01]  /*17b50*/  MUFU.EX2 R14, R14 ;  /* 0x0000000e000e7308 */ /* 0x000e220000000800 */
[----:B---3--:R-:W-:-:S01]  /*17b60*/  FADD.FTZ R5, R13, R5 ;  /* 0x000000050d057221 */ /* 0x008fc20000010000 */
[----:B------:R-:W-:-:S05]  /*17b70*/  @!P1 VIADD R191, R191, 0x33440 ;  /* 0x00033440bfbf9836 */ /* 0x000fca0000000000 */
[----:B------:R-:W-:Y:S01]  /*17b80*/  @!P1 PRMT R191, RZ, 0x654, R191 ;  /* 0x00000654ffbf9816 */ /* 0x000fe200000000bf */
        /* <DEDUP_REMOVED lines=27> */
[----:B------:R-:W-:-:S03]  /*17d40*/  UMOV UR7, 0xc0000010 ;  /* 0xc000001000077882 */ /* 0x000fc60000000000 */
        /* <DEDUP_REMOVED lines=108> */
[----:B------:R-:W-:Y:S02]  /*18410*/  WARPGROUP.DEPBAR.LE gsb0, 0x0 ;  /* 0x00008000000079c5 */ /* 0x000fe40000010000 */
[----:B------:R-:W-:-:S04]  /*18420*/  WARPGROUP.ARRIVE ;  /* 0x00000000000079c5 */ /* 0x000fc80000000000 */
[----:B------:R-:W2:Y:S01]  /*18430*/  MUFU.EX2 R128, R128 ;  /* 0x0000008000807308 */ /* 0x000ea20000000800 */
[----:B-1----:R-:W-:-:S01]  /*18440*/  FADD.FTZ R5, R125, R5 ;  /* 0x000000057d057221 */ /* 0x002fc20000010000 */
[----:B------:R-:W-:Y:S01]  /*18450*/  QGMMA.64x192x32.F32.E4M3.E4M3 R24, R200, gdesc[UR4], R24, gsb0 ;  /* 0x02e00004c8187df3 */ /* 0x000fe20008000818 */
[----:B0-----:R-:W-:-:S05]  /*18460*/  FADD.FTZ R6, R127, R6 ;  /* 0x000000067f067221 */ /* 0x001fca0000010000 */
[----:B------:R-:W0:Y:S08]  /*18470*/  MUFU.EX2 R130, R130 ;  /* 0x0000008200827308 */ /* 0x000e300000000800 */
        /* <DEDUP_REMOVED lines=14> */
[----:B------:R-:W-:Y:S02]  /*18560*/  WARPGROUP.DEPBAR.LE gsb0, 0x0 ;  /* 0x00008000000079c5 */ /* 0x000fe40000010000 */
[----:B------:R0:W-:Y:S06]  /*18570*/  BAR.ARV R192, 0x100 ;  /* 0x000400c00000751d */ /* 0x0001ec0000002000 */
[----:B------:R0:W-:Y:S01]  /*18580*/  @!P1 SYNCS.ARRIVE.TRANS64.RED.A1T0 RZ, [R191+URZ], RZ ;  /* 0x000000ffbfff99a7 */ /* 0x0001e2000810043f */
[----:B------:R-:W-:Y:S05]  /*18590*/  @!P0 BRA `(.L_x_4602) ;  /* 0x0000000000048947 */ /* 0x000fea0003800000 */
[----:B------:R-:W-:Y:S01]  /*185a0*/  BPT.TRAP 0x1 ;  /* 0x000000040000795c */ /* 0x000fe20000300000 */
.L_x_4602:
        /* <DEDUP_REMOVED lines=148> */
.L_x_4593:
        /* <DEDUP_REMOVED lines=9> */
.L_x_4622:
[----:B------:R-:W-:Y:S01]  /*18f80*/  ISETP.NE.AND P3, PT, RZ, UR44, PT ;  /* 0x0000002cff007c0c */ /* 0x000fe2000bf65270 */
[----:B------:R-:W-:-:S04]  /*18f90*/  UISETP.NE.AND UP2, UPT, UR55, 0x1, UPT ;  /* 0x000000013700788c */ /* 0x000fc8000bf45270 */
[----:B------:R-:W-:-:S04]  /*18fa0*/  USEL UR45, URZ, 0x1, UP2 ;  /* 0x000000013f2d7887 */ /* 0x000fc80009000000 */
[----:B------:R-:W-:-:S04]  /*18fb0*/  ULOP3.LUT UR45, UR56, UR45, URZ, 0x3c, !UPT ;  /* 0x0000002d382d7292 */ /* 0x000fc8000f8e3c3f */
[----:B------:R-:W-:Y:S08]  /*18fc0*/  @P3 BRA `(.L_x_4605) ;  /* 0x0000000000383947 */ /* 0x000ff00003800000 */
[----:B------:R-:W-:Y:S05]  /*18fd0*/  @!P0 BRA `(.L_x_4606) ;  /* 0x0000000000048947 */ /* 0x000fea0003800000 */
[----:B------:R-:W-:Y:S01]  /*18fe0*/  BPT.TRAP 0x1 ;  /* 0x000000040000795c */ /* 0x000fe20000300000 */
.L_x_4606:
[----:B------:R-:W-:Y:S01]  /*18ff0*/  UIADD3 UR6, UR55, 0x1, URZ ;  /* 0x0000000137067890 */ /* 0x000fe2000fffe03f */
[----:B------:R-:W-:-:S03]  /*19000*/  IMAD.U32 R0, RZ, RZ, UR45 ;  /* 0x0000002dff007e24 */ /* 0x000fc6000f8e00ff */
[----:B------:R-:W-:Y:S02]  /*19010*/  UISETP.NE.AND UP2, UPT, UR6, 0x2, UPT ;  /* 0x000000020600788c */ /* 0x000fe4000bf45270 */
[----:B------:R-:W-:Y:S02]  /*19020*/  SHF.L.U32 R0, R0, 0x1f, RZ ;  /* 0x0000001f00007819 */ /* 0x000fe400000006ff */
[----:B------:R-:W-:-:S04]  /*19030*/  USEL UR6, UR6, URZ, UP2 ;  /* 0x0000003f06067287 */ /* 0x000fc80009000000 */
[----:B------:R-:W-:-:S09]  /*19040*/  ULEA UR6, UR6, UR38, 0x3 ;  /* 0x0000002606067291 */ /* 0x000fd2000f8e183f */
[----:B------:R1:W2:Y:S01]  /*19050*/  SYNCS.PHASECHK.TRANS64.TRYWAIT P2, [UR6+0x33430], R0 ;  /* 0x03343000ff0075a7 */ /* 0x0002a20008040146 */
[----:B------:R-:W-:Y:S05]  /*19060*/  @!P0 BRA `(.L_x_4607) ;  /* 0x0000000000048947 */ /* 0x000fea0003800000 */
[----:B------:R-:W-:Y:S01]  /*19070*/  BPT.TRAP 0x1 ;  /* 0x000000040000795c */ /* 0x000fe20000300000 */
.L_x_4607:
[----:B--2---:R-:W-:Y:S05]  /*19080*/  @P2 BRA `(.L_x_4605) ;  /* 0x0000000000082947 */ /* 0x004fea0003800000 */
[----:B------:R-:W2:Y:S02]  /*19090*/  SYNCS.PHASECHK.TRANS64.TRYWAIT P2, [UR6+0x33430], R0 ;  /* 0x03343000ff0075a7 */ /* 0x000ea40008040146 */
[----:B--2---:R-:W-:Y:S05]  /*190a0*/  @!P2 BRA `(.L_x_4608) ;  /* 0x0000013c0088a947 */ /* 0x004fea0003800000 */
.L_x_4605:
[----:B--2---:R-:W2:Y:S01]  /*190b0*/  S2R R3, SR_TID.X ;  /* 0x0000000000037919 */ /* 0x004ea20000002100 */
        /* <DEDUP_REMOVED lines=25> */
[----:B-1----:R-:W-:-:S05]  /*19250*/  VIADD R0, R3, 0x8 ;  /* 0x0000000803007836 */ /* 0x002fca0000000000 */
[----:B------:R1:W-:Y:S06]  /*19260*/  BAR.SYNC.DEFER_BLOCKING R0, 0x100 ;  /* 0x000400000000751d */ /* 0x0003ec0000010000 */
[----:B0-----:R-:W-:-:S06]  /*19270*/  WARPGROUP.ARRIVE ;  /* 0x00000000000079c5 */ /* 0x001fcc0000000000 */
        /* <DEDUP_REMOVED lines=160> */
[----:B-1----:R-:W-:Y:S05]  /*19c80*/  @P3 BRA `(.L_x_4609) ;  /* 0x00000000002c3947 */ /* 0x002fea0003800000 */
[----:B------:R-:W-:Y:S05]  /*19c90*/  @!P0 BRA `(.L_x_4610) ;  /* 0x0000000000048947 */ /* 0x000fea0003800000 */
[----:B------:R-:W-:Y:S01]  /*19ca0*/  BPT.TRAP 0x1 ;  /* 0x000000040000795c */ /* 0x000fe20000300000 */
.L_x_4610:
[----:B------:R-:W-:Y:S01]  /*19cb0*/  ULEA UR6, UR55, UR38, 0x3 ;  /* 0x0000002637067291 */ /* 0x000fe2000f8e183f */
[----:B------:R-:W-:-:S05]  /*19cc0*/  IMAD.U32 R0, RZ, RZ, UR56 ;  /* 0x00000038ff007e24 */ /* 0x000fca000f8e00ff */
[----:B------:R-:W-:-:S04]  /*19cd0*/  SHF.L.U32 R0, R0, 0x1f, RZ ;  /* 0x0000001f00007819 */ /* 0x000fc800000006ff */
[----:B------:R0:W1:Y:S01]  /*19ce0*/  SYNCS.PHASECHK.TRANS64.TRYWAIT P2, [UR6+0x33450], R0 ;  /* 0x03345000ff0075a7 */ /* 0x0000620008040146 */
[----:B------:R-:W-:Y:S05]  /*19cf0*/  @!P0 BRA `(.L_x_4611) ;  /* 0x0000000000048947 */ /* 0x000fea0003800000 */
[----:B------:R-:W-:Y:S01]  /*19d00*/  BPT.TRAP 0x1 ;  /* 0x000000040000795c */ /* 0x000fe20000300000 */
.L_x_4611:
[----:B-1----:R-:W-:Y:S05]  /*19d10*/  @P2 BRA `(.L_x_4609) ;  /* 0x0000000000082947 */ /* 0x002fea0003800000 */
[----:B------:R-:W1:Y:S02]  /*19d20*/  SYNCS.PHASECHK.TRANS64.TRYWAIT P2, [UR6+0x33450], R0 ;  /* 0x03345000ff0075a7 */ /* 0x000e640008040146 */
[----:B-1----:R-:W-:Y:S05]  /*19d30*/  @!P2 BRA `(.L_x_4612) ;  /* 0x00000130007ca947 */ /* 0x002fea0003800000 */
.L_x_4609:
[----:B------:R-:W-:Y:S01]  /*19d40*/  UIADD3 UR6, UR38, 0x200, URZ ;  /* 0x0000020026067890 */ /* 0x000fe2000fffe03f */
[----:B------:R-:W-:Y:S01]  /*19d50*/  WARPGROUP.ARRIVE ;  /* 0x00000000000079c5 */ /* 0x000fe20000000000 */
[----:B------:R-:W-:Y:S01]  /*19d60*/  UMOV UR7, 0xc0000010 ;  /* 0xc000001000077882 */ /* 0x000fe20000000000 */
[----:B------:R-:W-:Y:S01]  /*19d70*/  PLOP3.LUT P2, PT, PT, PT, UP0, 0x80, 0x0 ;  /* 0x000000000000781c */ /* 0x000fe20003f4f008 */
[----:B------:R-:W-:-:S03]  /*19d80*/  USHF.R.U32.HI UR6, URZ, 0x4, UR6 ;  /* 0x000000043f067899 */ /* 0x000fc60008011606 */
[----:B------:R-:W2:Y:S01]  /*19d90*/  S2R R9, SR_TID.X ;  /* 0x0000000000097919 */ /* 0x000ea20000002100 */
[----:B------:R-:W-:Y:S01]  /*19da0*/  PLOP3.LUT P3, PT, PT, PT, UP0, 0x80, 0x0 ;  /* 0x000000000000781c */ /* 0x000fe20003f6f008 */
[----:B-1----:R-:W-:Y:S01]  /*19db0*/  VIADD R3, R224, UR39 ;  /* 0x00000027e0037c36 */ /* 0x002fe20008000000 */
[----:B------:R-:W-:Y:S01]  /*19dc0*/  ULOP3.LUT UR6, UR6, 0x3fff, URZ, 0xc0, !UPT ;  /* 0x00003fff06067892 */ /* 0x000fe2000f8ec03f */
[----:B0-----:R-:W-:Y:S02]  /*19dd0*/  IMAD.U32 R0, RZ, RZ, UR54 ;  /* 0x00000036ff007e24 */ /* 0x001fe4000f8e00ff */
        /* <DEDUP_REMOVED lines=60> */
.L_x_4615:
[----:B------:R-:W-:-:S05]  /*1a1a0*/  IMAD.U32 R20, RZ, RZ, UR49 ;  /* 0x00000031ff147e24 */ /* 0x000fca000f8e00ff */
[----:B------:R-:W-:-:S13]  /*1a1b0*/  ISETP.NE.AND P2, PT, R20, 0x1, PT ;  /* 0x000000011400780c */ /* 0x000fda0003f45270 */
[----:B------:R-:W0:Y:S02]  /*1a1c0*/  @P2 LDC.64 R8, c[0x0][0x9e8] ;  /* 0x00027a00ff082b82 */ /* 0x000e240000000a00 */
[----:B0-----:R-:W-:-:S05]  /*1a1d0*/  @P2 IMAD.HI.U32 R8, R19, R8, RZ ;  /* 0x0000000813082227 */ /* 0x001fca00078e00ff */
[----:B------:R-:W-:-:S07]  /*1a1e0*/  @P2 SHF.R.U32.HI R19, RZ, R9, R8 ;  /* 0x00000009ff132219 */ /* 0x000fce0000011608 */
.L_x_4616:
[----:B------:R-:W-:Y:S05]  /*1a1f0*/  BSYNC B0 ;  /* 0x0000000000007941 */ /* 0x000fea0003800000 */
.L_x_4614:
[----:B------:R-:W-:-:S05]  /*1a200*/  IMAD R19, R19, R20, R0 ;  /* 0x0000001413137224 */ /* 0x000fca00078e0200 */
[----:B------:R-:W-:Y:S02]  /*1a210*/  VIMNMX R15, R15, R19, !PT ;  /* 0x000000130f0f7248 */ /* 0x000fe40007fe0100 */
[----:B------:R-:W-:-:S07]  /*1a220*/  VIADDMNMX R14, R19, R20, R14, PT ;  /* 0x00000014130e7246 */ /* 0x000fce000380010e */
.L_x_4613:
        /* <DEDUP_REMOVED lines=249> */
.L_x_4619:
[----:B------:R-:W-:-:S05]  /*1b1c0*/  IMAD.U32 R11, RZ, RZ, UR49 ;  /* 0x00000031ff0b7e24 */ /* 0x000fca000f8e00ff */
[----:B------:R-:W-:-:S13]  /*1b1d0*/  ISETP.NE.AND P6, PT, R11, 0x1, PT ;  /* 0x000000010b00780c */ /* 0x000fda0003fc5270 */
[----:B------:R-:W0:Y:S02]  /*1b1e0*/  @P6 LDC.64 R8, c[0x0][0x9e8] ;  /* 0x00027a00ff086b82 */ /* 0x000e240000000a00 */
[----:B0-----:R-:W-:-:S05]  /*1b1f0*/  @P6 IMAD.HI.U32 R8, R3, R8, RZ ;  /* 0x0000000803086227 */ /* 0x001fca00078e00ff */
[----:B------:R-:W-:-:S07]  /*1b200*/  @P6 SHF.R.U32.HI R3, RZ, R9, R8 ;  /* 0x00000009ff036219 */ /* 0x000fce0000011608 */
.L_x_4620:
[----:B------:R-:W-:Y:S05]  /*1b210*/  BSYNC B0 ;  /* 0x0000000000007941 */ /* 0x000fea0003800000 */
.L_x_4618:
[----:B------:R-:W-:-:S05]  /*1b220*/  IMAD R0, R3, R11, R0 ;  /* 0x0000000b03007224 */ /* 0x000fca00078e0200 */
[----:B------:R-:W-:Y:S02]  /*1b230*/  VIMNMX R13, R13, R0, !PT ;  /* 0x000000000d0d7248 */ /* 0x000fe40007fe0100 */
[----:B------:R-:W-:-:S07]  /*1b240*/  VIADDMNMX R12, R0, R11, R12, PT ;  /* 0x0000000b000c7246 */ /* 0x000fce000380010c */
.L_x_4617:
        /* <DEDUP_REMOVED lines=129> */
[----:B0-----:R-:W-:Y:S01]  /*1ba60*/  FMNMX.FTZ R3, R3, R0, !PT ;  /* 0x0000000003037209 */ /* 0x001fe20007810000 */
[----:B------:R-:W-:Y:S01]  /*1ba70*/  IMAD.U32 R0, RZ, RZ, UR40 ;  /* 0x00000028ff007e24 */ /* 0x000fe2000f8e00ff */
        /* <DEDUP_REMOVED lines=45> */
[----:B------:R-:W-:Y:S02]  /*1bd50*/  FSEL R8, R3, RZ, P2 ;  /* 0x000000ff03087208 */ /* 0x000fe40001000000 */
[----:B------:R-:W-:Y:S02]  /*1bd60*/  FSEL R0, R0, RZ, P2 ;  /* 0x000000ff00007208 */ /* 0x000fe40001000000 */
[----:B------:R-:W-:Y:S01]  /*1bd70*/  ISETP.GT.AND P2, PT, R13, 0x19, !P6 ;  /* 0x000000190d00780c */ /* 0x000fe20007744270 */
[----:B------:R-:W-:-:S01]  /*1bd80*/  FADD.FTZ R8, -R8, R10 ;  /* 0x0000000a08087221 */ /* 0x000fc20000010100 */
[----:B------:R-:W-:Y:S01]  /*1bd90*/  LOP3.LUT P6, RZ, R17, 0x10000000, RZ, 0xc0, !PT ;  /* 0x1000000011ff7812 */ /* 0x000fe200078cc0ff */
[----:B------:R-:W-:-:S01]  /*1bda0*/  FFMA.FTZ R184, R184, UR40, -R0 ;  /* 0x00000028b8b87c23 */ /* 0x000fc20008010800 */
[----:B------:R-:W-:Y:S01]  /*1bdb0*/  ISETP.LT.OR P2, PT, R12, 0x1a, P2 ;  /* 0x0000001a0c00780c */ /* 0x000fe20001741670 */
[----:B------:R-:W-:-:S01]  /*1bdc0*/  FFMA.FTZ R185, R185, UR40, -R0 ;  /* 0x00000028b9b97c23 */ /* 0x000fc20008010800 */
[--C-:B------:R-:W-:Y:S01]  /*1bdd0*/  FFMA.FTZ R188, R188, UR40, -R0.reuse ;  /* 0x00000028bcbc7c23 */ /* 0x100fe20008010800 */
[----:B------:R-:W-:-:S01]  /*1bde0*/  FFMA.FTZ R189, R189, UR40, -R0 ;  /* 0x00000028bdbd7c23 */ /* 0x000fc20008010800 */
[----:B------:R-:W-:Y:S01]  /*1bdf0*/  FSEL R199, R199, -INF , !P2 ;  /* 0xff800000c7c77808 */ /* 0x000fe20005000000 */
[----:B------:R-:W-:-:S01]  /*1be00*/  FFMA.FTZ R192, R192, UR40, -R0 ;  /* 0x00000028c0c07c23 */ /* 0x000fc20008010800 */
[----:B------:R-:W-:Y:S01]  /*1be10*/  LOP3.LUT P2, RZ, R17, 0x1, RZ, 0xc0, !PT ;  /* 0x0000000111ff7812 */ /* 0x000fe2000784c0ff */
[----:B------:R-:W-:-:S01]  /*1be20*/  FFMA.FTZ R193, R193, UR40, -R0 ;  /* 0x00000028c1c17c23 */ /* 0x000fc20008010800 */
[--C-:B------:R-:W-:Y:S01]  /*1be30*/  FFMA.FTZ R196, R196, UR40, -R0.reuse ;  /* 0x00000028c4c47c23 */ /* 0x100fe20008010800 */
[----:B------:R-:W-:-:S01]  /*1be40*/  FFMA.FTZ R197, R197, UR40, -R0 ;  /* 0x00000028c5c57c23 */ /* 0x000fc20008010800 */
[----:B------:R-:W-:Y:S01]  /*1be50*/  ISETP.GT.AND P2, PT, R13, RZ, !P2 ;  /* 0x000000ff0d00720c */ /* 0x000fe20005744270 */
[----:B------:R-:W-:-:S01]  /*1be60*/  FFMA.FTZ R168, R168, UR40, -R0 ;  /* 0x00000028a8a87c23 */ /* 0x000fc20008010800 */
[--C-:B------:R-:W-:Y:S01]  /*1be70*/  FFMA.FTZ R169, R169, UR40, -R0.reuse ;  /* 0x00000028a9a97c23 */ /* 0x100fe20008010800 */
[----:B------:R-:W-:-:S01]  /*1be80*/  FFMA.FTZ R172, R172, UR40, -R0 ;  /* 0x00000028acac7c23 */ /* 0x000fc20008010800 */
[----:B------:R-:W-:Y:S01]  /*1be90*/  ISETP.LT.OR P2, PT, R12, 0x1, P2 ;  /* 0x000000010c00780c */ /* 0x000fe20001741670 */
[----:B------:R-:W-:-:S01]  /*1bea0*/  FFMA.FTZ R173, R173, UR40, -R0 ;  /* 0x00000028adad7c23 */ /* 0x000fc20008010800 */
[--C-:B------:R-:W-:Y:S01]  /*1beb0*/  FFMA.FTZ R176, R176, UR40, -R0.reuse ;  /* 0x00000028b0b07c23 */ /* 0x100fe20008010800 */
[----:B------:R-:W-:-:S01]  /*1bec0*/  FFMA.FTZ R177, R177, UR40, -R0 ;  /* 0x00000028b1b17c23 */ /* 0x000fc20008010800 */
[----:B------:R-:W-:Y:S01]  /*1bed0*/  FSEL R186, R186, -INF , !P2 ;  /* 0xff800000baba7808 */ /* 0x000fe20005000000 */
        /* <DEDUP_REMOVED lines=26> */
[----:B------:R-:W-:Y:S01]  /*1c080*/  FMNMX.FTZ R0, R186, R7, !PT ;  /* 0x00000007ba007209 */ /* 0x000fe20007810000 */
[----:B------:R-:W-:Y:S01]  /*1c090*/  FMUL.FTZ R8, R8, UR40 ;  /* 0x0000002808087c20 */ /* 0x000fe20008410000 */
[----:B------:R-:W-:Y:S01]  /*1c0a0*/  LOP3.LUT P2, RZ, R17, 0x8000000, RZ, 0xc0, !PT ;  /* 0x0800000011ff7812 */ /* 0x000fe2000784c0ff */
[----:B------:R-:W-:Y:S01]  /*1c0b0*/  MUFU.EX2 R184, R184 ;  /* 0x000000b800b87308 */ /* 0x000fe20000000800 */
[----:B------:R-:W-:-:S02]  /*1c0c0*/  FMNMX.FTZ R0, R187, R0, !PT ;  /* 0x00000000bb007209 */ /* 0x000fc40007810000 */
[----:B------:R-:W-:Y:S02]  /*1c0d0*/  ISETP.GT.AND P2, PT, R13, 0x80, !P2 ;  /* 0x000000800d00780c */ /* 0x000fe40005744270 */
[----:B------:R-:W-:Y:S02]  /*1c0e0*/  FMNMX.FTZ R0, R190, R0, !PT ;  /* 0x00000000be007209 */ /* 0x000fe40007810000 */
[----:B------:R-:W-:Y:S01]  /*1c0f0*/  ISETP.LT.OR P2, PT, R12, 0x81, P2 ;  /* 0x000000810c00780c */ /* 0x000fe20001741670 */
[----:B------:R-:W0:Y:S01]  /*1c100*/  MUFU.EX2 R8, R8 ;  /* 0x0000000800087308 */ /* 0x000e220000000800 */
[----:B------:R-:W-:Y:S02]  /*1c110*/  FMNMX.FTZ R0, R191, R0, !PT ;  /* 0x00000000bf007209 */ /* 0x000fe40007810000 */
[----:B------:R-:W-:Y:S02]  /*1c120*/  FSEL R122, R122, -INF , !P2 ;  /* 0xff8000007a7a7808 */ /* 0x000fe40005000000 */
[----:B------:R-:W-:-:S02]  /*1c130*/  FMNMX.FTZ R0, R194, R0, !PT ;  /* 0x00000000c2007209 */ /* 0x000fc40007810000 */
[----:B------:R-:W-:Y:S01]  /*1c140*/  LOP3.LUT P2, RZ, R17, 0x4000000, RZ, 0xc0, !PT ;  /* 0x0400000011ff7812 */ /* 0x000fe2000784c0ff */
[----:B------:R-:W1:Y:S01]  /*1c150*/  MUFU.EX2 R185, R185 ;  /* 0x000000b900b97308 */ /* 0x000e620000000800 */
[----:B------:R-:W-:Y:S02]  /*1c160*/  FMNMX.FTZ R0, R195, R0, !PT ;  /* 0x00000000c3007209 */ /* 0x000fe40007810000 */
[----:B------:R-:W-:Y:S02]  /*1c170*/  ISETP.GT.AND P2, PT, R13, 0x81, !P2 ;  /* 0x000000810d00780c */ /* 0x000fe40005744270 */
[----:B------:R-:W-:Y:S02]  /*1c180*/  FMNMX.FTZ R0, R198, R0, !PT ;  /* 0x00000000c6007209 */ /* 0x000fe40007810000 */
[----:B------:R-:W-:Y:S01]  /*1c190*/  ISETP.LT.OR P2, PT, R12, 0x82, P2 ;  /* 0x000000820c00780c */ /* 0x000fe20001741670 */
[----:B------:R-:W-:Y:S01]  /*1c1a0*/  MUFU.EX2 R188, R188 ;  /* 0x000000bc00bc7308 */ /* 0x000fe20000000800 */
[----:B------:R-:W-:Y:S01]  /*1c1b0*/  FMNMX.FTZ R0, R199, R0, !PT ;  /* 0x00000000c7007209 */ /* 0x000fe20007810000 */
[----:B0-----:R-:W-:Y:S01]  /*1c1c0*/  FFMA.FTZ R6, R8, R6, R184 ;  /* 0x0000000608067223 */ /* 0x001fe200000100b8 */
[----:B------:R-:W-:-:S02]  /*1c1d0*/  FSEL R123, R123, -INF , !P2 ;  /* 0xff8000007b7b7808 */ /* 0x000fc40005000000 */
[----:B------:R-:W-:Y:S02]  /*1c1e0*/  FMNMX.FTZ R0, R170, R0, !PT ;  /* 0x00000000aa007209 */ /* 0x000fe40007810000 */
[----:B------:R-:W-:Y:S01]  /*1c1f0*/  LOP3.LUT P2, RZ, R17, 0x2000000, RZ, 0xc0, !PT ;  /* 0x0200000011ff7812 */ /* 0x000fe2000784c0ff */
[----:B------:R-:W-:Y:S01]  /*1c200*/  MUFU.EX2 R189, R189 ;  /* 0x000000bd00bd7308 */ /* 0x000fe20000000800 */
[----:B------:R-:W-:Y:S01]  /*1c210*/  FMNMX.FTZ R0, R171, R0, !PT ;  /* 0x00000000ab007209 */ /* 0x000fe20007810000 */
[----:B-1----:R-:W-:Y:S01]  /*1c220*/  FADD.FTZ R6, R185, R6 ;  /* 0x00000006b9067221 */ /* 0x002fe20000010000 */
[----:B------:R-:W-:Y:S02]  /*1c230*/  ISETP.GT.AND P2, PT, R13, 0x88, !P2 ;  /* 0x000000880d00780c */ /* 0x000fe40005744270 */
[----:B------:R-:W-:Y:S02]  /*1c240*/  FMNMX.FTZ R0, R174, R0, !PT ;  /* 0x00000000ae007209 */ /* 0x000fe40007810000 */
[----:B------:R-:W-:Y:S01]  /*1c250*/  ISETP.LT.OR P2, PT, R12, 0x89, P2 ;  /* 0x000000890c00780c */ /* 0x000fe20001741670 */
[----:B------:R-:W-:Y:S01]  /*1c260*/  MUFU.EX2 R192, R192 ;  /* 0x000000c000c07308 */ /* 0x000fe20000000800 */
[----:B------:R-:W-:-:S02]  /*1c270*/  FMNMX.FTZ R0, R175, R0, !PT ;  /* 0x00000000af007209 */ /* 0x000fc40007810000 */
[----:B------:R-:W-:Y:S02]  /*1c280*/  FSEL R126, R126, -INF , !P2 ;  /* 0xff8000007e7e7808 */ /* 0x000fe40005000000 */
[----:B------:R-:W-:Y:S02]  /*1c290*/  FMNMX.FTZ R0, R178, R0, !PT ;  /* 0x00000000b2007209 */ /* 0x000fe40007810000 */
[----:B------:R-:W-:Y:S01]  /*1c2a0*/  LOP3.LUT P2, RZ, R17, 0x1000000, RZ, 0xc0, !PT ;  /* 0x0100000011ff7812 */ /* 0x000fe2000784c0ff */
[----:B------:R-:W-:Y:S01]  /*1c2b0*/  MUFU.EX2 R193, R193 ;  /* 0x000000c100c17308 */ /* 0x000fe20000000800 */
[----:B------:R-:W-:Y:S02]  /*1c2c0*/  FMNMX.FTZ R0, R179, R0, !PT ;  /* 0x00000000b3007209 */ /* 0x000fe40007810000 */
[----:B------:R-:W-:Y:S02]  /*1c2d0*/  ISETP.GT.AND P2, PT, R13, 0x89, !P2 ;  /* 0x000000890d00780c */ /* 0x000fe40005744270 */
[----:B------:R-:W-:-:S02]  /*1c2e0*/  FMNMX.FTZ R0, R182, R0, !PT ;  /* 0x00000000b6007209 */ /* 0x000fc40007810000 */
[----:B------:R-:W-:Y:S01]  /*1c2f0*/  ISETP.LT.OR P2, PT, R12, 0x8a, P2 ;  /* 0x0000008a0c00780c */ /* 0x000fe20001741670 */
[----:B------:R-:W-:Y:S01]  /*1c300*/  MUFU.EX2 R196, R196 ;  /* 0x000000c400c47308 */ /* 0x000fe20000000800 */
[----:B------:R-:W-:Y:S02]  /*1c310*/  FMNMX.FTZ R0, R183, R0, !PT ;  /* 0x00000000b7007209 */ /* 0x000fe40007810000 */
[----:B------:R-:W-:Y:S02]  /*1c320*/  FSEL R127, R127, -INF , !P2 ;  /* 0xff8000007f7f7808 */ /* 0x000fe40005000000 */
[----:B------:R-:W-:Y:S02]  /*1c330*/  FMNMX.FTZ R0, R154, R0, !PT ;  /* 0x000000009a007209 */ /* 0x000fe40007810000 */
[----:B------:R-:W-:Y:S01]  /*1c340*/  ISETP.GT.AND P2, PT, R13, 0x99, !P6 ;  /* 0x000000990d00780c */ /* 0x000fe20007744270 */
[----:B------:R-:W-:Y:S01]  /*1c350*/  MUFU.EX2 R197, R197 ;  /* 0x000000c500c57308 */ /* 0x000fe20000000800 */
[----:B------:R-:W-:-:S02]  /*1c360*/  FMNMX.FTZ R0, R155, R0, !PT ;  /* 0x000000009b007209 */ /* 0x000fc40007810000 */
[----:B------:R-:W-:Y:S02]  /*1c370*/  ISETP.LT.OR P2, PT, R12, 0x9a, P2 ;  /* 0x0000009a0c00780c */ /* 0x000fe40001741670 */
[----:B------:R-:W-:Y:S02]  /*1c380*/  FMNMX.FTZ R0, R158, R0, !PT ;  /* 0x000000009e007209 */ /* 0x000fe40007810000 */
[----:B------:R-:W-:Y:S01]  /*1c390*/  FSEL R135, R135, -INF , !P2 ;  /* 0xff80000087877808 */ /* 0x000fe20005000000 */
        /* <DEDUP_REMOVED lines=31> */
[----:B------:R-:W-:-:S05]  /*1c590*/  FMNMX.FTZ R0, R135, R0, !PT ;  /* 0x0000000087007209 */ /* 0x000fca0007810000 */
[----:B------:R-:W0:Y:S02]  /*1c5a0*/  SHFL.BFLY PT, R9, R0, 0x2, 0x1f ;  /* 0x0c401f0000097f89 */ /* 0x000e2400000e0000 */
        /* <DEDUP_REMOVED lines=14> */
[----:B------:R-:W-:Y:S01]  /*1c690*/  IMAD.U32 R9, RZ, RZ, UR40 ;  /* 0x00000028ff097e24 */ /* 0x000fe2000f8e00ff */
[----:B------:R-:W-:Y:S02]  /*1c6a0*/  MUFU.EX2 R141, R141 ;  /* 0x0000008d008d7308 */ /* 0x000fe40000000800 */
[----:B------:R-:W-:Y:S01]  /*1c6b0*/  FMUL.FTZ R7, R7, UR40 ;  /* 0x0000002807077c20 */ /* 0x000fe20008410000 */
[----:B------:R-:W-:-:S05]  /*1c6c0*/  FFMA.FTZ R9, R0, R9, -8 ;  /* 0xc100000000097423 */ /* 0x000fca0000010009 */
[----:B------:R-:W-:Y:S01]  /*1c6d0*/  FSEL R9, R9, RZ, P2 ;  /* 0x000000ff09097208 */ /* 0x000fe20001000000 */
[----:B------:R-:W-:Y:S04]  /*1c6e0*/  MUFU.EX2 R7, R7 ;  /* 0x0000000700077308 */ /* 0x000fe80000000800 */
[----:B------:R-:W-:-:S01]  /*1c6f0*/  FFMA.FTZ R186, R186, UR40, -R9 ;  /* 0x00000028baba7c23 */ /* 0x000fc20008010809 */
[--C-:B------:R-:W-:Y:S01]  /*1c700*/  FFMA.FTZ R187, R187, UR40, -R9.reuse ;  /* 0x00000028bbbb7c23 */ /* 0x100fe20008010809 */
[----:B------:R-:W-:-:S01]  /*1c710*/  FFMA.FTZ R190, R190, UR40, -R9 ;  /* 0x00000028bebe7c23 */ /* 0x000fc20008010809 */
[--C-:B------:R-:W-:Y:S01]  /*1c720*/  FFMA.FTZ R191, R191, UR40, -R9.reuse ;  /* 0x00000028bfbf7c23 */ /* 0x100fe20008010809 */
[----:B------:R-:W-:-:S01]  /*1c730*/  FFMA.FTZ R194, R194, UR40, -R9 ;  /* 0x00000028c2c27c23 */ /* 0x000fc20008010809 */
[--C-:B------:R-:W-:Y:S01]  /*1c740*/  FFMA.FTZ R195, R195, UR40, -R9.reuse ;  /* 0x00000028c3c37c23 */ /* 0x100fe20008010809 */
        /* <DEDUP_REMOVED lines=51> */
[----:B------:R-:W-:-:S01]  /*1ca80*/  FFMA.FTZ R134, R134, UR40, -R9 ;  /* 0x0000002886867c23 */ /* 0x000fc20008010809 */
[----:B------:R-:W-:-:S02]  /*1ca90*/  FFMA.FTZ R9, R135, UR40, -R9 ;  /* 0x0000002887097c23 */ /* 0x000fc40008010809 */
[----:B------:R-:W-:-:S02]  /*1caa0*/  FADD.FTZ R5, R169, R5 ;  /* 0x00000005a9057221 */ /* 0x000fc40000010000 */
        /* <DEDUP_REMOVED lines=112> */
.L_x_4621:
        /* <DEDUP_REMOVED lines=149> */
.L_x_4604:
[----:B------:R-:W-:Y:S06]  /*1db00*/  BAR.ARV 0x8, 0x180 ;  /* 0x0206000000007b1d */ /* 0x000fec0000002000 */
[----:B------:R-:W-:Y:S05]  /*1db10*/  @!P0 BRA `(.L_x_4623) ;  /* 0x0000000000048947 */ /* 0x000fea0003800000 */
[----:B------:R-:W-:Y:S01]  /*1db20*/  BPT.TRAP 0x1 ;  /* 0x000000040000795c */ /* 0x000fe20000300000 */
.L_x_4623:
[----:B------:R-:W-:Y:S01]  /*1db30*/  ULEA UR5, UR49, UR38, 0x3 ;  /* 0x0000002631057291 */ /* 0x000fe2000f8e183f */
[----:B------:R-:W-:-:S05]  /*1db40*/  IMAD.U32 R4, RZ, RZ, UR45 ;  /* 0x0000002dff047e24 */ /* 0x000fca000f8e00ff */
[----:B------:R-:W-:-:S04]  /*1db50*/  SHF.L.U32 R4, R4, 0x1f, RZ ;  /* 0x0000001f04047819 */ /* 0x000fc800000006ff */
[----:B------:R1:W2:Y:S01]  /*1db60*/  SYNCS.PHASECHK.TRANS64.TRYWAIT P1, [UR5+0x33450], R4 ;  /* 0x03345004ff0075a7 */ /* 0x0002a20008020145 */
[----:B------:R-:W-:Y:S05]  /*1db70*/  @!P0 BRA `(.L_x_4624) ;  /* 0x0000000000048947 */ /* 0x000fea0003800000 */
[----:B------:R-:W-:Y:S01]  /*1db80*/  BPT.TRAP 0x1 ;  /* 0x000000040000795c */ /* 0x000fe20000300000 */
.L_x_4624:
[----:B--2---:R-:W-:Y:S05]  /*1db90*/  @P1 BRA `(.L_x_4625) ;  /* 0x0000000000081947 */ /* 0x004fea0003800000 */
[----:B------:R-:W2:Y:S02]  /*1dba0*/  SYNCS.PHASECHK.TRANS64.TRYWAIT P1, [UR5+0x33450], R4 ;  /* 0x03345004ff0075a7 */ /* 0x000ea40008020145 */
[----:B--2---:R-:W-:Y:S05]  /*1dbb0*/  @!P1 BRA `(.L_x_4626) ;  /* 0x000000f000f49947 */ /* 0x004fea0003800000 */
.L_x_4625:
[----:B------:R-:W-:Y:S01]  /*1dbc0*/  UIADD3 UR38, UR38, 0x200, URZ ;  /* 0x0000020026267890 */ /* 0x000fe2000fffe03f */
[----:B------:R-:W-:Y:S01]  /*1dbd0*/  WARPGROUP.ARRIVE ;  /* 0x00000000000079c5 */ /* 0x000fe20000000000 */
[----:B------:R-:W-:Y:S01]  /*1dbe0*/  UMOV UR7, 0xc0000010 ;  /* 0xc000001000077882 */ /* 0x000fe20000000000 */
[----:B------:R-:W3:Y:S01]  /*1dbf0*/  LDC.64 R8, c[0x0][0x9a0] ;  /* 0x00026800ff087b82 */ /* 0x000ee20000000a00 */
[----:B------:R-:W-:-:S04]  /*1dc00*/  USHF.R.U32.HI UR38, URZ, 0x4, UR38 ;  /* 0x000000043f267899 */ /* 0x000fc80008011626 */
[----:B------:R-:W-:-:S04]  /*1dc10*/  ULOP3.LUT UR38, UR38, 0x3fff, URZ, 0xc0, !UPT ;  /* 0x00003fff26267892 */ /* 0x000fc8000f8ec03f */
[----:B------:R-:W-:-:S04]  /*1dc20*/  ULOP3.LUT UR4, UR38, 0x10000, URZ, 0xfc, !UPT ;  /* 0x0001000026047892 */ /* 0x000fc8000f8efc3f */
[----:B------:R-:W-:-:S07]  /*1dc30*/  UIMAD UR4, UR49, 0x780, UR4 ;  /* 0x00000780310478a4 */ /* 0x000fce000f8e0204 */
[----:B------:R-:W-:Y:S02]  /*1dc40*/  UMOV UR6, UR4 ;  /* 0x0000000400067c82 */ /* 0x000fe40008000000 */
[----:B------:R-:W-:Y:S01]  /*1dc50*/  QGMMA.64x192x32.F32.E4M3.E4M3 R24, R216, gdesc[UR4], R24, gsb0 ;  /* 0x02e00004d8187df3 */ /* 0x000fe20008000818 */
[----:B------:R-:W-:Y:S01]  /*1dc60*/  UIADD3 UR6, UR4, 0x180, URZ ;  /* 0x0000018004067890 */ /* 0x000fe2000fffe03f */
[----:B---3--:R-:W-:Y:S01]  /*1dc70*/  ISETP.NE.U32.AND P1, PT, R8, RZ, PT ;  /* 0x000000ff0800720c */ /* 0x008fe20003f25070 */
[----:B------:R-:W-:-:S03]  /*1dc80*/  UMOV UR7, 0xc0000010 ;  /* 0xc000001000077882 */ /* 0x000fc60000000000 */
[----:B------:R-:W-:-:S13]  /*1dc90*/  ISETP.NE.AND.EX P1, PT, R9, RZ, PT, P1 ;  /* 0x000000ff0900720c */ /* 0x000fda0003f25310 */
[----:B------:R-:W1:Y:S01]  /*1dca0*/  @P1 LDC.64 R10, c[0x0][0x9c8] ;  /* 0x00027200ff0a1b82 */ /* 0x000e620000000a00 */
[----:B--2---:R-:W-:-:S07]  /*1dcb0*/  @P1 SHF.R.S32.HI R7, RZ, 0x1f, R223 ;  /* 0x0000001fff071819 */ /* 0x004fce00000114df */
[----:B------:R-:W2:Y:S01]  /*1dcc0*/  @P1 LDC.64 R12, c[0x0][0x9d0] ;  /* 0x00027400ff0c1b82 */ /* 0x000ea20000000a00 */
[----:B-1----:R-:W-:-:S04]  /*1dcd0*/  @P1 IMAD R4, R7, R10, RZ ;  /* 0x0000000a07041224 */ /* 0x002fc800078e02ff */
[C---:B------:R-:W-:Y:S02]  /*1dce0*/  @P1 IMAD R7, R223.reuse, R11, R4 ;  /* 0x0000000bdf071224 */ /* 0x040fe400078e0204 */
[----:B------:R-:W-:-:S04]  /*1dcf0*/  @P1 IMAD.WIDE.U32 R10, R223, R10, RZ ;  /* 0x0000000adf0a1225 */ /* 0x000fc800078e00ff */
[----:B------:R-:W-:Y:S02]  /*1dd00*/  @P1 IMAD.IADD R11, R11, 0x1, R7 ;  /* 0x000000010b0b1824 */ /* 0x000fe400078e0207 */
[----:B------:R-:W-:Y:S02]  /*1dd10*/  IMAD.MOV.U32 R7, RZ, RZ, 0x3f800000 ;  /* 0x3f800000ff077424 */ /* 0x000fe400078e00ff */
[----:B--2---:R-:W-:-:S04]  /*1dd20*/  @P1 IMAD.WIDE.U32 R10, R225, R12, R10 ;  /* 0x0000000ce10a1225 */ /* 0x004fc800078e000a */
[----:B------:R-:W-:Y:S01]  /*1dd30*/  @P1 IMAD R13, R225, R13, R11 ;  /* 0x0000000de10d1224 */ /* 0x000fe200078e020b */
[----:B------:R-:W-:-:S04]  /*1dd40*/  @P1 LEA R8, P2, R10, R8, 0x2 ;  /* 0x000000080a081211 */ /* 0x000fc800078410ff */
        /* <DEDUP_REMOVED lines=20> */
[----:B---3--:R-:W-:-:S01]  /*1de90*/  FADD.FTZ R11, R11, R6 ;  /* 0x000000060b0b7221 */ /* 0x008fc20000010000 */
[----:B----4-:R-:W-:-:S04]  /*1dea0*/  FADD.FTZ R10, R10, R5 ;  /* 0x000000050a0a7221 */ /* 0x010fc80000010000 */
[----:B------:R-:W3:Y:S04]  /*1deb0*/  SHFL.BFLY PT, R4, R11, 0x1, 0x1f ;  /* 0x0c201f000b047f89 */ /* 0x000ee800000e0000 */
[----:B-1----:R-:W1:Y:S01]  /*1dec0*/  SHFL.BFLY PT, R9, R10, 0x1, 0x1f ;  /* 0x0c201f000a097f89 */ /* 0x002e6200000e0000 */
[----:B------:R-:W-:Y:S02]  /*1ded0*/  IMAD.MOV.U32 R6, RZ, RZ, RZ ;  /* 0x000000ffff067224 */ /* 0x000fe400078e00ff */
[----:B---3--:R-:W-:Y:S01]  /*1dee0*/  FADD.FTZ R8, R11, R4 ;  /* 0x000000040b087221 */ /* 0x008fe20000010000 */
[----:B-1----:R-:W-:-:S04]  /*1def0*/  FADD.FTZ R12, R10, R9 ;  /* 0x000000090a0c7221 */ /* 0x002fc80000010000 */
        /* <DEDUP_REMOVED lines=11> */
[----:B------:R-:W-:Y:S01]  /*1dfb0*/  IMAD.U32 R16, RZ, RZ, UR40 ;  /* 0x00000028ff107e24 */ /* 0x000fe2000f8e00ff */
[----:B------:R-:W-:-:S02]  /*1dfc0*/  WARPGROUP.DEPBAR.LE gsb0, 0x0 ;  /* 0x00008000000079c5 */ /* 0x000fc40000010000 */
[----:B------:R-:W-:-:S06]  /*1dfd0*/  WARPGROUP.ARRIVE ;  /* 0x00000000000079c5 */ /* 0x000fcc0000000000 */
[----:B------:R-:W-:Y:S01]  /*1dfe0*/  QGMMA.64x192x32.F32.E4M3.E4M3 R24, R200, gdesc[UR4], R24, gsb0 ;  /* 0x02e00004c8187df3 */ /* 0x000fe20008000818 */
[----:B------:R-:W-:Y:S02]  /*1dff0*/  IMAD.U32 R15, RZ, RZ, UR40 ;  /* 0x00000028ff0f7e24 */ /* 0x000fe4000f8e00ff */
[----:B------:R-:W-:Y:S01]  /*1e000*/  @P3 FMUL.FTZ R16, R16, 0.69314718246459960938 ;  /* 0x3f31721810103820 */ /* 0x000fe20000410000 */
[----:B-1----:R-:W-:Y:S01]  /*1e010*/  @P3 FMUL.FTZ R11, R11, 0.69314718246459960938 ;  /* 0x3f3172180b0b3820 */ /* 0x002fe20000410000 */
[----:B---3--:R-:W-:Y:S01]  /*1e020*/  @P2 FMUL.FTZ R9, R9, 0.69314718246459960938 ;  /* 0x3f31721809092820 */ /* 0x008fe20000410000 */
[----:B------:R-:W-:Y:S01]  /*1e030*/  @P2 FMUL.FTZ R8, R15, 0.69314718246459960938 ;  /* 0x3f3172180f082820 */ /* 0x000fe20000410000 */
[----:B------:R-:W-:Y:S02]  /*1e040*/  IMAD.MOV.U32 R5, RZ, RZ, -0x800000 ;  /* 0xff800000ff057424 */ /* 0x000fe400078e00ff */
[----:B------:R-:W-:-:S01]  /*1e050*/  @P3 FFMA.FTZ R5, R16, R0, R11 ;  /* 0x0000000010053223 */ /* 0x000fc2000001000b */
[----:B------:R-:W-:-:S02]  /*1e060*/  IMAD.MOV.U32 R4, RZ, RZ, -0x800000 ;  /* 0xff800000ff047424 */ /* 0x000fc400078e00ff */
[----:B------:R-:W-:-:S01]  /*1e070*/  @P2 FFMA.FTZ R4, R8, R3, R9 ;  /* 0x0000000308042223 */ /* 0x000fc20000010009 */
[-C--:B--2---:R-:W-:Y:S01]  /*1e080*/  FMUL.FTZ R6, R6, R7.reuse ;  /* 0x0000000706067220 */ /* 0x084fe20000410000 */
[----:B----4-:R-:W-:Y:S01]  /*1e090*/  FMUL.FTZ R0, R10, R7 ;  /* 0x000000070a007220 */ /* 0x010fe20000410000 */
[----:B------:R-:W-:Y:S02]  /*1e0a0*/  WARPGROUP.DEPBAR.LE gsb0, 0x0 ;  /* 0x00008000000079c5 */ /* 0x000fe40000010000 */
[----:B------:R-:W-:Y:S05]  /*1e0b0*/  @!P0 BRA `(.L_x_4627) ;  /* 0x0000000000048947 */ /* 0x000fea0003800000 */
[----:B------:R-:W-:Y:S01]  /*1e0c0*/  BPT.TRAP 0x1 ;  /* 0x000000040000795c */ /* 0x000fe20000300000 */
.L_x_4627:
        /* <DEDUP_REMOVED lines=106> */
.L_x_4525:
[----:B------:R-:W1:Y:S08]  /*1e770*/  S2UR UR37, SR_CgaCtaId ;  /* 0x00000000002579c3 */ /* 0x000e700000008800 */
[----:B------:R-:W-:Y:S01]  /*1e780*/  BAR.SYNC.DEFER_BLOCKING 0x5, 0x180 ;  /* 0x0146000000007b1d */ /* 0x000fe20000010000 */
[----:B------:R-:W-:-:S05]  /*1e790*/  ISETP.NE.AND P1, PT, R226, RZ, PT ;  /* 0x000000ffe200720c */ /* 0x000fca0003f25270 */
[----:B------:R-:W-:Y:S01]  /*1e7a0*/  UMOV UR38, 0x400 ;  /* 0x0000040000267882 */ /* 0x000fe20000000000 */
[----:B------:R-:W-:Y:S07]  /*1e7b0*/  BSSY B0, `(.L_x_4628) ;  /* 0x00004cd000007945 */ /* 0x000fee0003800000 */
[----:B------:R-:W2:Y:S01]  /*1e7c0*/  @!P1 LDC R226, c[0x0][0xad4] ;  /* 0x0002b500ffe29b82 */ /* 0x000ea20000000800 */
[----:B-1----:R-:W-:-:S09]  /*1e7d0*/  ULEA UR38, UR37, UR38, 0x18 ;  /* 0x0000002625267291 */ /* 0x002fd2000f8ec03f */
[----:B------:R-:W1:Y:S02]  /*1e7e0*/  LDS.128 R220, [UR38+0x334d0] ;  /* 0x0334d026ffdc7984 */ /* 0x000e640008000c00 */
[----:B-1----:R-:W-:Y:S01]  /*1e7f0*/  R2UR UR4, R221 ;  /* 0x00000000dd0472ca */ /* 0x002fe200000e0000 */
[----:B------:R-:W-:Y:S06]  /*1e800*/  BAR.ARV 0x4, 0x180 ;  /* 0x0106000000007b1d */ /* 0x000fec0000002000 */
[----:B--2---:R-:W-:Y:S08]  /*1e810*/  @P0 BRA `(.L_x_4629) ;  /* 0x0000003c00e00947 */ /* 0x004ff00003800000 */
[----:B------:R-:W1:Y:S01]  /*1e820*/  S2R R16, SR_TID.X ;  /* 0x0000000000107919 */ /* 0x000e620000002100 */
[----:B------:R-:W-:Y:S01]  /*1e830*/  ULDC.64 UR6, c[0x4][0xe0] ;  /* 0x0100380000067ab9 */ /* 0x000fe20000000a00 */
[----:B-1----:R-:W-:-:S05]  /*1e840*/  IMAD.SHL.U32 R0, R16, 0x4, RZ ;  /* 0x0000000410007824 */ /* 0x002fca00078e00ff */
[----:B------:R-:W-:Y:S01]  /*1e850*/  LOP3.LUT R0, R0, 0xc, RZ, 0xc0, !PT ;  /* 0x0000000c00007812 */ /* 0x000fe200078ec0ff */
[----:B------:R-:W-:Y:S03]  /*1e860*/  BAR.SYNC.DEFER_BLOCKING 0x1, 0x100 ;  /* 0x0044000000007b1d */ /* 0x000fe60000010000 */
[----:B------:R-:W-:-:S05]  /*1e870*/  IADD3 R6, P0, R0, UR6, RZ ;  /* 0x0000000600067c10 */ /* 0x000fca000ff1e0ff */
[----:B------:R-:W-:Y:S01]  /*1e880*/  IMAD.X R7, RZ, RZ, UR7, P0 ;  /* 0x00000007ff077e24 */ /* 0x000fe200080e06ff */
[----:B------:R-:W-:Y:S02]  /*1e890*/  LOP3.LUT P0, R0, R16, 0x3, RZ, 0xc0, !PT ;  /* 0x0000000310007812 */ /* 0x000fe4000780c0ff */
[----:B------:R-:W2:Y:S04]  /*1e8a0*/  LDL R16, [R1+0x3a0] ;  /* 0x0003a00001107983 */ /* 0x000ea80000100800 */
[----:B------:R1:W3:Y:S01]  /*1e8b0*/  LDG.E.CONSTANT R30, desc[UR50][R6.64] ;  /* 0x00000032061e7981 */ /* 0x0002e2000c1e9900 */
[----:B------:R-:W4:Y:S01]  /*1e8c0*/  S2UR UR5, SR_SWINHI ;  /* 0x00000000000579c3 */ /* 0x000f220000002f00 */
        /* <DEDUP_REMOVED lines=10> */
[----:B------:R-:W-:Y:S01]  /*1e970*/  UMOV UR6, UR38 ;  /* 0x0000002600067c82 */ /* 0x000fe20008000000 */
[----:B----4-:R-:W-:Y:S01]  /*1e980*/  UMOV UR7, UR5 ;  /* 0x0000000500077c82 */ /* 0x010fe20008000000 */
[----:B-1----:R-:W-:Y:S02]  /*1e990*/  IMAD.U32 R6, RZ, RZ, UR6 ;  /* 0x00000006ff067e24 */ /* 0x002fe4000f8e00ff */
[----:B------:R-:W-:Y:S01]  /*1e9a0*/  IMAD.U32 R7, RZ, RZ, UR7 ;  /* 0x00000007ff077e24 */ /* 0x000fe2000f8e00ff */
        /* <DEDUP_REMOVED lines=87> */
[----:B--2---:R-:W-:-:S03]  /*1ef20*/  IMAD.WIDE R32, R16, 0x2, R6 ;  /* 0x0000000210207825 */ /* 0x004fc600078e0206 */
[C---:B------:R-:W-:Y:S02]  /*1ef30*/  IADD3 R143, P3, R32.reuse, 0x8060, RZ ;  /* 0x00008060208f7810 */ /* 0x040fe40007f7e0ff */
[C---:B------:R-:W-:Y:S02]  /*1ef40*/  IADD3 R119, P5, R32.reuse, 0x8020, RZ ;  /* 0x0000802020777810 */ /* 0x040fe40007fbe0ff */
[C---:B------:R-:W-:Y:S01]  /*1ef50*/  LOP3.LUT R3, R32.reuse, 0x380, RZ, 0xc0, !PT ;  /* 0x0000038020037812 */ /* 0x040fe200078ec0ff */
[----:B------:R-:W-:Y:S01]  /*1ef60*/  IMAD.X R41, RZ, RZ, R33, P3 ;  /* 0x000000ffff297224 */ /* 0x000fe200018e0621 */
[C---:B------:R-:W-:Y:S02]  /*1ef70*/  IADD3 R14, P4, R32.reuse, 0x8040, RZ ;  /* 0x00008040200e7810 */ /* 0x040fe40007f9e0ff */
[C---:B------:R-:W-:Y:S02]  /*1ef80*/  IADD3 R105, P1, R32.reuse, 0x8000, RZ ;  /* 0x0000800020697810 */ /* 0x040fe40007f3e0ff */
[----:B------:R-:W-:-:S02]  /*1ef90*/  IADD3 R99, P2, R32, 0x4060, RZ ;  /* 0x0000406020637810 */ /* 0x000fc40007f5e0ff */
[----:B------:R-:W-:Y:S02]  /*1efa0*/  IADD3 R10, P3, R32, 0x4040, RZ ;  /* 0x00004040200a7810 */ /* 0x000fe40007f7e0ff */
[----:B------:R-:W-:Y:S02]  /*1efb0*/  LOP3.LUT R0, R119, 0x380, RZ, 0xc0, !PT ;  /* 0x0000038077007812 */ /* 0x000fe400078ec0ff */
[----:B------:R-:W-:Y:S01]  /*1efc0*/  SHF.R.U64 R3, R3, 0x3, RZ ;  /* 0x0000000303037819 */ /* 0x000fe200000012ff */
[--C-:B------:R-:W-:Y:S01]  /*1efd0*/  IMAD.X R37, RZ, RZ, R33.reuse, P4 ;  /* 0x000000ffff257224 */ /* 0x100fe200020e0621 */
[----:B------:R-:W-:Y:S01]  /*1efe0*/  LOP3.LUT R12, R14, 0x380, RZ, 0xc0, !PT ;  /* 0x000003800e0c7812 */ /* 0x000fe200078ec0ff */
[--C-:B------:R-:W-:Y:S01]  /*1eff0*/  IMAD.X R29, RZ, RZ, R33.reuse, P5 ;  /* 0x000000ffff1d7224 */ /* 0x100fe200028e0621 */
[C---:B------:R-:W-:Y:S01]  /*1f000*/  IADD3 R95, P4, R32.reuse, 0x4020, RZ ;  /* 0x00004020205f7810 */ /* 0x040fe20007f9e0ff */
[--C-:B------:R-:W-:Y:S01]  /*1f010*/  IMAD.X R27, RZ, RZ, R33.reuse, P1 ;  /* 0x000000ffff1b7224 */ /* 0x100fe200008e0621 */
[C---:B------:R-:W-:Y:S01]  /*1f020*/  IADD3 R19, P5, R32.reuse, 0x20, RZ ;  /* 0x0000002020137810 */ /* 0x040fe20007fbe0ff */
[--C-:B------:R-:W-:Y:S01]  /*1f030*/  IMAD.X R25, RZ, RZ, R33.reuse, P2 ;  /* 0x000000ffff197224 */ /* 0x100fe200010e0621 */
[C---:B------:R-:W-:Y:S01]  /*1f040*/  IADD3 R8, P1, R32.reuse, 0x40, RZ ;  /* 0x0000004020087810 */ /* 0x040fe20007f3e0ff */
[----:B------:R-:W-:Y:S01]  /*1f050*/  IMAD.X R141, RZ, RZ, R33, P3 ;  /* 0x000000ffff8d7224 */ /* 0x000fe200018e0621 */
[----:B------:R-:W-:-:S02]  /*1f060*/  IADD3 R59, P2, R32, 0x4000, RZ ;  /* 0x00004000203b7810 */ /* 0x000fc40007f5e0ff */
[----:B------:R-:W-:Y:S02]  /*1f070*/  IADD3 R57, P3, R32, 0x60, RZ ;  /* 0x0000006020397810 */ /* 0x000fe40007f7e0ff */
[----:B------:R-:W-:Y:S02]  /*1f080*/  SHF.R.U64 R0, R0, 0x3, RZ ;  /* 0x0000000300007819 */ /* 0x000fe400000012ff */
[----:B------:R-:W-:Y:S02]  /*1f090*/  LOP3.LUT R32, R3, R32, RZ, 0x3c, !PT ;  /* 0x0000002003207212 */ /* 0x000fe400078e3cff */
[----:B------:R-:W-:Y:S02]  /*1f0a0*/  SHF.R.U64 R3, R12, 0x3, RZ ;  /* 0x000000030c037819 */ /* 0x000fe400000012ff */
[----:B------:R-:W-:Y:S02]  /*1f0b0*/  LOP3.LUT R28, R0, R119, RZ, 0x3c, !PT ;  /* 0x00000077001c7212 */ /* 0x000fe400078e3cff */
[----:B------:R-:W-:-:S02]  /*1f0c0*/  LOP3.LUT R0, R95, 0x380, RZ, 0xc0, !PT ;  /* 0x000003805f007812 */ /* 0x000fc400078ec0ff */
[----:B------:R-:W-:Y:S02]  /*1f0d0*/  LOP3.LUT R36, R3, R14, RZ, 0x3c, !PT ;  /* 0x0000000e03247212 */ /* 0x000fe400078e3cff */
[----:B------:R-:W-:Y:S02]  /*1f0e0*/  LOP3.LUT R3, R10, 0x380, RZ, 0xc0, !PT ;  /* 0x000003800a037812 */ /* 0x000fe400078ec0ff */
[----:B------:R-:W-:Y:S02]  /*1f0f0*/  SHF.R.U64 R0, R0, 0x3, RZ ;  /* 0x0000000300007819 */ /* 0x000fe400000012ff */
[----:B------:R-:W-:Y:S02]  /*1f100*/  LOP3.LUT R14, R105, 0x380, RZ, 0xc0, !PT ;  /* 0x00000380690e7812 */ /* 0x000fe400078ec0ff */
[----:B------:R-:W-:Y:S02]  /*1f110*/  SHF.R.U64 R3, R3, 0x3, RZ ;  /* 0x0000000303037819 */ /* 0x000fe400000012ff */
[----:B------:R-:W-:-:S02]  /*1f120*/  LOP3.LUT R20, R0, R95, RZ, 0x3c, !PT ;  /* 0x0000005f00147212 */ /* 0x000fc400078e3cff */
[----:B------:R-:W-:Y:S02]  /*1f130*/  LOP3.LUT R16, R143, 0x380, RZ, 0xc0, !PT ;  /* 0x000003808f107812 */ /* 0x000fe400078ec0ff */
[----:B------:R-:W-:Y:S02]  /*1f140*/  LOP3.LUT R0, R19, 0x380, RZ, 0xc0, !PT ;  /* 0x0000038013007812 */ /* 0x000fe400078ec0ff */
[----:B------:R-:W-:Y:S02]  /*1f150*/  LOP3.LUT R12, R99, 0x380, RZ, 0xc0, !PT ;  /* 0x00000380630c7812 */ /* 0x000fe400078ec0ff */
[----:B------:R-:W-:Y:S02]  /*1f160*/  SHF.R.U64 R14, R14, 0x3, RZ ;  /* 0x000000030e0e7819 */ /* 0x000fe400000012ff */
[----:B------:R-:W-:Y:S02]  /*1f170*/  LOP3.LUT R140, R3, R10, RZ, 0x3c, !PT ;  /* 0x0000000a038c7212 */ /* 0x000fe400078e3cff */
[----:B------:R-:W-:-:S02]  /*1f180*/  LOP3.LUT R3, R8, 0x380, RZ, 0xc0, !PT ;  /* 0x0000038008037812 */ /* 0x000fc400078ec0ff */
[----:B------:R-:W-:Y:S02]  /*1f190*/  SHF.R.U64 R16, R16, 0x3, RZ ;  /* 0x0000000310107819 */ /* 0x000fe400000012ff */
[----:B------:R-:W-:Y:S02]  /*1f1a0*/  SHF.R.U64 R0, R0, 0x3, RZ ;  /* 0x0000000300007819 */ /* 0x000fe400000012ff */
[----:B------:R-:W-:Y:S02]  /*1f1b0*/  SHF.R.U64 R12, R12, 0x3, RZ ;  /* 0x000000030c0c7819 */ /* 0x000fe400000012ff */
[----:B------:R-:W-:Y:S02]  /*1f1c0*/  LOP3.LUT R26, R14, R105, RZ, 0x3c, !PT ;  /* 0x000000690e1a7212 */ /* 0x000fe400078e3cff */
[----:B------:R-:W-:Y:S02]  /*1f1d0*/  LOP3.LUT R10, R59, 0x380, RZ, 0xc0, !PT ;  /* 0x000003803b0a7812 */ /* 0x000fe400078ec0ff */
[----:B------:R-:W-:Y:S01]  /*1f1e0*/  SHF.R.U64 R3, R3, 0x3, RZ ;  /* 0x0000000303037819 */ /* 0x000fe200000012ff */
[--C-:B------:R-:W-:Y:S01]  /*1f1f0*/  IMAD.X R15, RZ, RZ, R33.reuse, P5 ;  /* 0x000000ffff0f7224 */ /* 0x100fe200028e0621 */
[----:B------:R-:W-:Y:S01]  /*1f200*/  LOP3.LUT R40, R16, R143, RZ, 0x3c, !PT ;  /* 0x0000008f10287212 */ /* 0x000fe200078e3cff */
[----:B------:R-:W-:Y:S01]  /*1f210*/  IMAD.X R13, RZ, RZ, R33, P1 ;  /* 0x000000ffff0d7224 */ /* 0x000fe200008e0621 */
[----:B------:R-:W-:-:S02]  /*1f220*/  LOP3.LUT R14, R0, R19, RZ, 0x3c, !PT ;  /* 0x00000013000e7212 */ /* 0x000fc400078e3cff */
[----:B------:R-:W-:Y:S02]  /*1f230*/  LOP3.LUT R24, R12, R99, RZ, 0x3c, !PT ;  /* 0x000000630c187212 */ /* 0x000fe400078e3cff */
[----:B------:R-:W-:Y:S02]  /*1f240*/  LOP3.LUT R16, R57, 0x380, RZ, 0xc0, !PT ;  /* 0x0000038039107812 */ /* 0x000fe400078ec0ff */
[----:B------:R-:W-:Y:S02]  /*1f250*/  SHF.R.U64 R10, R10, 0x3, RZ ;  /* 0x000000030a0a7819 */ /* 0x000fe400000012ff */
[----:B------:R-:W-:Y:S01]  /*1f260*/  MOV R0, R26 ;  /* 0x0000001a00007202 */ /* 0x000fe20000000f00 */
[----:B------:R-:W-:Y:S01]  /*1f270*/  IMAD.X R21, RZ, RZ, R33, P4 ;  /* 0x000000ffff157224 */ /* 0x000fe200020e0621 */
[----:B------:R-:W-:Y:S02]  /*1f280*/  LOP3.LUT R12, R3, R8, RZ, 0x3c, !PT ;  /* 0x00000008030c7212 */ /* 0x000fe400078e3cff */
[----:B---3--:R-:W-:-:S02]  /*1f290*/  LOP3.LUT R27, R30, 0x2, RZ, 0x3c, !PT ;  /* 0x000000021e1b7812 */ /* 0x008fc400078e3cff */
[----:B------:R-:W-:Y:S02]  /*1f2a0*/  SHF.R.U64 R16, R16, 0x3, RZ ;  /* 0x0000000310107819 */ /* 0x000fe400000012ff */
[----:B------:R-:W-:Y:S02]  /*1f2b0*/  LOP3.LUT R10, R10, R59, RZ, 0x3c, !PT ;  /* 0x0000003b0a0a7212 */ /* 0x000fe400078e3cff */
[----:B------:R-:W-:Y:S02]  /*1f2c0*/  MOV R58, R14 ;  /* 0x0000000e003a7202 */ /* 0x000fe40000000f00 */
[----:B------:R-:W-:Y:S01]  /*1f2d0*/  MOV R59, R12 ;  /* 0x0000000c003b7202 */ /* 0x000fe20000000f00 */
[----:B------:R-:W-:Y:S01]  /*1f2e0*/  SHFL.IDX PT, R14, R35, R30, 0x1c1f ;  /* 0x001c1f1e230e7589 */ /* 0x000fe200000e0000 */
[----:B------:R-:W-:Y:S01]  /*1f2f0*/  MOV R140, R140 ;  /* 0x0000008c008c7202 */ /* 0x000fe20000000f00 */
[----:B------:R-:W-:Y:S01]  /*1f300*/  IMAD.X R9, RZ, RZ, R33, P3 ;  /* 0x000000ffff097224 */ /* 0x000fe200018e0621 */
[----:B------:R-:W-:Y:S01]  /*1f310*/  MOV R141, R20 ;  /* 0x00000014008d7202 */ /* 0x000fe20000000f00 */
[----:B------:R-:W1:Y:S01]  /*1f320*/  SHFL.IDX PT, R13, R38, R27, 0x1c1f ;  /* 0x001c1f1b260d7589 */ /* 0x000e6200000e0000 */
[----:B------:R-:W-:-:S02]  /*1f330*/  LOP3.LUT R8, R16, R57, RZ, 0x3c, !PT ;  /* 0x0000003910087212 */ /* 0x000fc400078e3cff */
[----:B------:R-:W-:Y:S01]  /*1f340*/  MOV R22, R24 ;  /* 0x0000001800167202 */ /* 0x000fe20000000f00 */
[----:B------:R-:W-:Y:S04]  /*1f350*/  SHFL.IDX PT, R15, R43, R30, 0x1c1f ;  /* 0x001c1f1e2b0f7589 */ /* 0x000fe800000e0000 */
[----:B------:R-:W2:Y:S01]  /*1f360*/  SHFL.IDX PT, R20, R46, R27, 0x1c1f ;  /* 0x001c1f1b2e147589 */ /* 0x000ea200000e0000 */
[----:B------:R-:W-:Y:S01]  /*1f370*/  IMAD.X R11, RZ, RZ, R33, P2 ;  /* 0x000000ffff0b7224 */ /* 0x000fe200010e0621 */
[----:B------:R-:W-:Y:S02]  /*1f380*/  MOV R19, R28 ;  /* 0x0000001c00137202 */ /* 0x000fe40000000f00 */
[----:B------:R-:W-:Y:S01]  /*1f390*/  SHFL.IDX PT, R24, R117, R30, 0x1c1f ;  /* 0x001c1f1e75187589 */ /* 0x000fe200000e0000 */
[----:B------:R-:W-:-:S03]  /*1f3a0*/  MOV R143, R8 ;  /* 0x00000008008f7202 */ /* 0x000fc60000000f00 */
[----:B------:R-:W3:Y:S04]  /*1f3b0*/  SHFL.IDX PT, R21, R104, R27, 0x1c1f ;  /* 0x001c1f1b68157589 */ /* 0x000ee800000e0000 */
[----:B------:R-:W-:Y:S04]  /*1f3c0*/  SHFL.IDX PT, R25, R127, R30, 0x1c1f ;  /* 0x001c1f1e7f197589 */ /* 0x000fe800000e0000 */
[----:B------:R-:W4:Y:S01]  /*1f3d0*/  SHFL.IDX PT, R26, R31, R27, 0x1c1f ;  /* 0x001c1f1b1f1a7589 */ /* 0x000f2200000e0000 */
[----:B------:R-:W-:-:S03]  /*1f3e0*/  MOV R3, R40 ;  /* 0x0000002800037202 */ /* 0x000fc60000000f00 */
[----:B------:R-:W-:Y:S01]  /*1f3f0*/  SHFL.IDX PT, R28, R51, R30, 0x1c1f ;  /* 0x001c1f1e331c7589 */ /* 0x000fe200000e0000 */
[----:B------:R-:W-:-:S03]  /*1f400*/  MOV R16, R36 ;  /* 0x0000002400107202 */ /* 0x000fc60000000f00 */
[----:B------:R-:W-:Y:S01]  /*1f410*/  SHFL.IDX PT, R99, R61, R30, 0x1c1f ;  /* 0x001c1f1e3d637589 */ /* 0x000fe200000e0000 */
[----:B------:R-:W-:-:S03]  /*1f420*/  MOV R142, R10 ;  /* 0x0000000a008e7202 */ /* 0x000fc60000000f00 */
[----:B------:R-:W-:Y:S04]  /*1f430*/  SHFL.IDX PT, R105, R77, R30, 0x1c1f ;  /* 0x001c1f1e4d697589 */ /* 0x000fe800000e0000 */
[----:B------:R-:W-:Y:S04]  /*1f440*/  SHFL.IDX PT, R136, R109, R30, 0x1c1f ;  /* 0x001c1f1e6d887589 */ /* 0x000fe800000e0000 */
[----:B------:R-:W-:Y:S04]  /*1f450*/  SHFL.IDX PT, R8, R113, R30, 0x1c1f ;  /* 0x001c1f1e71087589 */ /* 0x000fe800000e0000 */
[----:B------:R-:W0:Y:S04]  /*1f460*/  SHFL.IDX PT, R29, R54, R27, 0x1c1f ;  /* 0x001c1f1b361d7589 */ /* 0x000e2800000e0000 */
[----:B------:R-:W-:Y:S04]  /*1f470*/  SHFL.IDX PT, R134, R60, R27, 0x1c1f ;  /* 0x001c1f1b3c867589 */ /* 0x000fe800000e0000 */
[----:B------:R-:W-:Y:S01]  /*1f480*/  SHFL.IDX PT, R51, R108, R27, 0x1c1f ;  /* 0x001c1f1b6c337589 */ /* 0x000fe200000e0000 */
        /* <DEDUP_REMOVED lines=13> */
[----:B------:R-:W0:Y:S04]  /*1f560*/  SHFL.IDX PT, R60, R34, R27, 0x1c1f ;  /* 0x001c1f1b223c7589 */ /* 0x000e2800000e0000 */
[----:B------:R-:W0:Y:S04]  /*1f570*/  SHFL.IDX PT, R108, R82, R27, 0x1c1f ;  /* 0x001c1f1b526c7589 */ /* 0x000e2800000e0000 */
        /* <DEDUP_REMOVED lines=42> */
[----:B------:R-:W0:Y:S04]  /*1f820*/  SHFL.IDX PT, R124, R124, R27, 0x1c1f ;  /* 0x001c1f1b7c7c7589 */ /* 0x000e2800000e0000 */
        /* <DEDUP_REMOVED lines=13> */
[----:B------:R-:W0:Y:S04]  /*1f900*/  SHFL.IDX PT, R80, R55, R27, 0x1c1f ;  /* 0x001c1f1b37507589 */ /* 0x000e2800000e0000 */
[----:B------:R-:W0:Y:S04]  /*1f910*/  SHFL.IDX PT, R42, R102, R27, 0x1c1f ;  /* 0x001c1f1b662a7589 */ /* 0x000e2800000e0000 */
[----:B------:R-:W-:Y:S04]  /*1f920*/  SHFL.IDX PT, R53, R53, R30, 0x1c1f ;  /* 0x001c1f1e35357589 */ /* 0x000fe800000e0000 */
[----:B------:R-:W-:Y:S04]  /*1f930*/  SHFL.IDX PT, R149, R149, R30, 0x1c1f ;  /* 0x001c1f1e95957589 */ /* 0x000fe800000e0000 */
[----:B------:R-:W0:Y:S04]  /*1f940*/  SHFL.IDX PT, R56, R56, R27, 0x1c1f ;  /* 0x001c1f1b38387589 */ /* 0x000e2800000e0000 */
[----:B------:R-:W0:Y:S04]  /*1f950*/  SHFL.IDX PT, R92, R66, R27, 0x1c1f ;  /* 0x001c1f1b425c7589 */ /* 0x000e2800000e0000 */
[----:B------:R-:W-:Y:S04]  /*1f960*/  SHFL.IDX PT, R153, R153, R30, 0x1c1f ;  /* 0x001c1f1e99997589 */ /* 0x000fe800000e0000 */
[----:B------:R0:W-:Y:S04]  /*1f970*/  SHFL.IDX PT, R132, R103, R30, 0x1c1f ;  /* 0x001c1f1e67847589 */ /* 0x0001e800000e0000 */
[----:B------:R-:W0:Y:S04]  /*1f980*/  SHFL.IDX PT, R100, R74, R27, 0x1c1f ;  /* 0x001c1f1b4a647589 */ /* 0x000e2800000e0000 */
[----:B------:R0:W0:Y:S01]  /*1f990*/  SHFL.IDX PT, R47, R106, R27, 0x1c1f ;  /* 0x001c1f1b6a2f7589 */ /* 0x00002200000e0000 */
[----:B-1----:R-:W-:-:S02]  /*1f9a0*/  SEL R12, R14, R13, P0 ;  /* 0x0000000d0e0c7207 */ /* 0x002fc40000000000 */
[----:B------:R-:W-:Y:S02]  /*1f9b0*/  SEL R14, R13, R14, P0 ;  /* 0x0000000e0d0e7207 */ /* 0x000fe40000000000 */
[----:B--2---:R-:W-:Y:S02]  /*1f9c0*/  SEL R13, R15, R20, P0 ;  /* 0x000000140f0d7207 */ /* 0x004fe40000000000 */
[----:B------:R-:W-:Y:S02]  /*1f9d0*/  SEL R15, R20, R15, P0 ;  /* 0x0000000f140f7207 */ /* 0x000fe40000000000 */
[----:B---3--:R-:W-:Y:S02]  /*1f9e0*/  SEL R20, R24, R21, P0 ;  /* 0x0000001518147207 */ /* 0x008fe40000000000 */
[----:B------:R-:W-:Y:S02]  /*1f9f0*/  SEL R24, R21, R24, P0 ;  /* 0x0000001815187207 */ /* 0x000fe40000000000 */
[----:B----4-:R-:W-:-:S02]  /*1fa00*/  SEL R21, R25, R26, P0 ;  /* 0x0000001a19157207 */ /* 0x010fc40000000000 */
        /* <DEDUP_REMOVED lines=83> */
[----:B------:R-:W-:Y:S01]  /*1ff40*/  SEL R123, R43, R42, P0 ;  /* 0x0000002a2b7b7207 */ /* 0x000fe20000000000 */
[----:B------:R-:W0:Y:S01]  /*1ff50*/  LDC.64 R138, c[0x0][0xc00] ;  /* 0x00030000ff8a7b82 */ /* 0x000e220000000a00 */
[----:B------:R-:W-:-:S02]  /*1ff60*/  SEL R125, R42, R43, P0 ;  /* 0x0000002b2a7d7207 */ /* 0x000fc40000000000 */
[----:B------:R-:W-:Y:S02]  /*1ff70*/  F2FP.BF16.F32.PACK_AB R36, R27, R26 ;  /* 0x0000001a1b24723e */ /* 0x000fe400000010ff */
[----:B------:R-:W-:Y:S02]  /*1ff80*/  F2FP.BF16.F32.PACK_AB R37, R31, R30 ;  /* 0x0000001e1f25723e */ /* 0x000fe400000010ff */
[----:B------:R-:W-:Y:S02]  /*1ff90*/  F2FP.BF16.F32.PACK_AB R38, R29, R28 ;  /* 0x0000001c1d26723e */ /* 0x000fe400000010ff */
[----:B------:R-:W-:Y:S02]  /*1ffa0*/  F2FP.BF16.F32.PACK_AB R39, R61, R60 ;  /* 0x0000003c3d27723e */ /* 0x000fe400000010ff */
        /* <DEDUP_REMOVED lines=9> */
[----:B------:R-:W-:Y:S01]  /*20040*/  SEL R130, R132, R47, P0 ;  /* 0x0000002f84827207 */ /* 0x000fe20000000000 */
[----:B------:R1:W-:Y:S01]  /*20050*/  STSM.16.M88.4 [R57], R32 ;  /* 0x0000002039007844 */ /* 0x0003e20000000200 */
[----:B------:R-:W-:Y:S02]  /*20060*/  SEL R100, R100, R153, P0 ;  /* 0x0000009964647207 */ /* 0x000fe40000000000 */
[----:B------:R-:W-:Y:S01]  /*20070*/  SEL R132, R47, R132, P0 ;  /* 0x000000842f847207 */ /* 0x000fe20000000000 */
[----:B------:R2:W-:Y:S01]  /*20080*/  STSM.16.M88.4 [R58], R36 ;  /* 0x000000243a007844 */ /* 0x0005e20000000200 */
[----:B------:R-:W-:Y:S02]  /*20090*/  F2FP.BF16.F32.PACK_AB R44, R71, R70 ;  /* 0x00000046472c723e */ /* 0x000fe400000010ff */
[----:B------:R-:W-:-:S02]  /*200a0*/  F2FP.BF16.F32.PACK_AB R45, R75, R74 ;  /* 0x0000004a4b2d723e */ /* 0x000fc400000010ff */
[----:B------:R-:W-:Y:S02]  /*200b0*/  F2FP.BF16.F32.PACK_AB R46, R73, R72 ;  /* 0x00000048492e723e */ /* 0x000fe400000010ff */
[----:B------:R-:W-:Y:S01]  /*200c0*/  F2FP.BF16.F32.PACK_AB R47, R77, R76 ;  /* 0x0000004c4d2f723e */ /* 0x000fe200000010ff */
[----:B------:R3:W-:Y:S01]  /*200d0*/  STSM.16.M88.4 [R59], R40 ;  /* 0x000000283b007844 */ /* 0x0007e20000000200 */
[----:B------:R-:W-:Y:S02]  /*200e0*/  F2FP.BF16.F32.PACK_AB R48, R79, R78 ;  /* 0x0000004e4f30723e */ /* 0x000fe400000010ff */
        /* <DEDUP_REMOVED lines=8> */
[----:B-1----:R-:W-:-:S02]  /*20170*/  F2FP.BF16.F32.PACK_AB R57, R99, R98 ;  /* 0x000000626339723e */ /* 0x002fc400000010ff */
[----:B--2---:R-:W-:Y:S02]  /*20180*/  F2FP.BF16.F32.PACK_AB R58, R97, R96 ;  /* 0x00000060613a723e */ /* 0x004fe400000010ff */
[----:B---3--:R-:W-:Y:S01]  /*20190*/  F2FP.BF16.F32.PACK_AB R59, R101, R100 ;  /* 0x00000064653b723e */ /* 0x008fe200000010ff */
[----:B------:R-:W-:Y:S01]  /*201a0*/  STSM.16.M88.4 [R143], R44 ;  /* 0x0000002c8f007844 */ /* 0x000fe20000000200 */
[----:B------:R-:W-:Y:S02]  /*201b0*/  F2FP.BF16.F32.PACK_AB R32, R103, R102 ;  /* 0x000000666720723e */ /* 0x000fe400000010ff */
[----:B------:R-:W-:Y:S02]  /*201c0*/  F2FP.BF16.F32.PACK_AB R33, R107, R106 ;  /* 0x0000006a6b21723e */ /* 0x000fe400000010ff */
[----:B------:R-:W-:Y:S02]  /*201d0*/  F2FP.BF16.F32.PACK_AB R34, R105, R104 ;  /* 0x000000686922723e */ /* 0x000fe400000010ff */
[----:B------:R-:W-:Y:S01]  /*201e0*/  F2FP.BF16.F32.PACK_AB R35, R109, R108 ;  /* 0x0000006c6d23723e */ /* 0x000fe200000010ff */
[----:B------:R1:W-:Y:S01]  /*201f0*/  STSM.16.M88.4 [R142], R48 ;  /* 0x000000308e007844 */ /* 0x0003e20000000200 */
[----:B------:R-:W-:-:S02]  /*20200*/  F2FP.BF16.F32.PACK_AB R36, R111, R110 ;  /* 0x0000006e6f24723e */ /* 0x000fc400000010ff */
[----:B------:R-:W-:Y:S01]  /*20210*/  F2FP.BF16.F32.PACK_AB R37, R115, R114 ;  /* 0x000000727325723e */ /* 0x000fe200000010ff */
[----:B------:R-:W-:Y:S01]  /*20220*/  STSM.16.M88.4 [R141], R52 ;  /* 0x000000348d007844 */ /* 0x000fe20000000200 */
[----:B------:R-:W-:Y:S02]  /*20230*/  F2FP.BF16.F32.PACK_AB R38, R113, R112 ;  /* 0x000000707126723e */ /* 0x000fe400000010ff */
[----:B------:R-:W-:Y:S01]  /*20240*/  F2FP.BF16.F32.PACK_AB R39, R117, R116 ;  /* 0x000000747527723e */ /* 0x000fe200000010ff */
[----:B------:R-:W-:Y:S01]  /*20250*/  STSM.16.M88.4 [R140], R56 ;  /* 0x000000388c007844 */ /* 0x000fe20000000200 */
[----:B------:R-:W-:Y:S02]  /*20260*/  F2FP.BF16.F32.PACK_AB R40, R119, R118 ;  /* 0x000000767728723e */ /* 0x000fe400000010ff */
[----:B------:R-:W-:Y:S01]  /*20270*/  F2FP.BF16.F32.PACK_AB R41, R123, R122 ;  /* 0x0000007a7b29723e */ /* 0x000fe200000010ff */
[----:B------:R2:W-:Y:S01]  /*20280*/  STSM.16.M88.4 [R22], R32 ;  /* 0x0000002016007844 */ /* 0x0005e20000000200 */
[----:B------:R-:W-:-:S02]  /*20290*/  F2FP.BF16.F32.PACK_AB R42, R121, R120 ;  /* 0x00000078792a723e */ /* 0x000fc400000010ff */
[----:B------:R-:W-:Y:S01]  /*202a0*/  F2FP.BF16.F32.PACK_AB R43, R125, R124 ;  /* 0x0000007c7d2b723e */ /* 0x000fe200000010ff */
[----:B-1----:R-:W1:Y:S01]  /*202b0*/  LDC.64 R48, c[0x0][0xc00] ;  /* 0x00030000ff307b82 */ /* 0x002e620000000a00 */
[----:B------:R-:W-:Y:S02]  /*202c0*/  F2FP.BF16.F32.PACK_AB R44, R127, R126 ;  /* 0x0000007e7f2c723e */ /* 0x000fe400000010ff */
[----:B------:R-:W-:Y:S02]  /*202d0*/  F2FP.BF16.F32.PACK_AB R45, R131, R130 ;  /* 0x00000082832d723e */ /* 0x000fe400000010ff */
[----:B------:R-:W-:Y:S02]  /*202e0*/  F2FP.BF16.F32.PACK_AB R46, R129, R128 ;  /* 0x00000080812e723e */ /* 0x000fe400000010ff */
[----:B------:R-:W-:Y:S01]  /*202f0*/  F2FP.BF16.F32.PACK_AB R47, R133, R132 ;  /* 0x00000084852f723e */ /* 0x000fe200000010ff */
[----:B------:R3:W-:Y:S01]  /*20300*/  STSM.16.M88.4 [R0], R36 ;  /* 0x0000002400007844 */ /* 0x0007e20000000200 */
[----:B--2---:R-:W-:-:S02]  /*20310*/  F2FP.BF16.F32.PACK_AB R32, R135, R134 ;  /* 0x000000868720723e */ /* 0x004fc400000010ff */
[----:B------:R-:W-:Y:S02]  /*20320*/  F2FP.BF16.F32.PACK_AB R33, R9, R8 ;  /* 0x000000080921723e */ /* 0x000fe400000010ff */
[----:B------:R-:W-:Y:S02]  /*20330*/  F2FP.BF16.F32.PACK_AB R34, R137, R136 ;  /* 0x000000888922723e */ /* 0x000fe400000010ff */
[----:B------:R-:W-:Y:S01]  /*20340*/  F2FP.BF16.F32.PACK_AB R35, R11, R10 ;  /* 0x0000000a0b23723e */ /* 0x000fe200000010ff */
[----:B------:R-:W-:Y:S04]  /*20350*/  STSM.16.M88.4 [R19], R40 ;  /* 0x0000002813007844 */ /* 0x000fe80000000200 */
[----:B------:R2:W-:Y:S04]  /*20360*/  STSM.16.M88.4 [R16], R44 ;  /* 0x0000002c10007844 */ /* 0x0005e80000000200 */
[----:B------:R4:W-:Y:S01]  /*20370*/  STSM.16.M88.4 [R3], R32 ;  /* 0x0000002003007844 */ /* 0x0009e20000000200 */
[----:B0-----:R-:W-:-:S04]  /*20380*/  ISETP.NE.U32.AND P0, PT, R138, RZ, PT ;  /* 0x000000ff8a00720c */ /* 0x001fc80003f05070 */
[----:B------:R-:W-:Y:S01]  /*20390*/  ISETP.NE.AND.EX P0, PT, R139, RZ, PT, P0 ;  /* 0x000000ff8b00720c */ /* 0x000fe20003f05300 */
[----:B---3--:R-:W-:Y:S02]  /*203a0*/  IMAD.MOV.U32 R0, RZ, RZ, RZ ;  /* 0x000000ffff007224 */ /* 0x008fe400078e00ff */
[----:B-1----:R-:W-:Y:S01]  /*203b0*/  IMAD.WIDE R36, R227, 0x4, R48 ;  /* 0x00000004e3247825 */ /* 0x002fe200078e0230 */
[----:B------:R-:W-:Y:S08]  /*203c0*/  BAR.SYNC.DEFER_BLOCKING 0x1, 0x100 ;  /* 0x0044000000007b1d */ /* 0x000ff00000010000 */
[----:B--2---:R-:W0:Y:S08]  /*203d0*/  LDC R16, c[0x0][0xbe8] ;  /* 0x0002fa00ff107b82 */ /* 0x004e300000000800 */
[----:B----4-:R-:W1:Y:S01]  /*203e0*/  LDC.64 R32, c[0x0][0xc08] ;  /* 0x00030200ff207b82 */ /* 0x010e620000000a00 */
[----:B------:R-:W-:Y:S01]  /*203f0*/  ULDC UR5, c[0x0][0xa88] ;  /* 0x0002a20000057ab9 */ /* 0x000fe20000000800 */
[----:B------:R-:W-:-:S02]  /*20400*/  ISETP.GT.AND P4, PT, R226, 0x1, PT ;  /* 0x00000001e200780c */ /* 0x000fc40003f84270 */
[----:B------:R-:W-:-:S04]  /*20410*/  ISETP.NE.U32.AND P2, PT, R138, RZ, PT ;  /* 0x000000ff8a00720c */ /* 0x000fc80003f45070 */
[----:B------:R-:W2:Y:S01]  /*20420*/  LDC.64 R40, c[0x0][0xba8] ;  /* 0x0002ea00ff287b82 */ /* 0x000ea20000000a00 */
[----:B------:R-:W3:Y:S01]  /*20430*/  @P0 LDG.E R0, desc[UR50][R36.64] ;  /* 0x0000003224000981 */ /* 0x000ee2000c1e1900 */
[----:B-1----:R-:W-:-:S04]  /*20440*/  ISETP.NE.U32.AND P1, PT, R32, RZ, PT ;  /* 0x000000ff2000720c */ /* 0x002fc80003f25070 */
[----:B------:R-:W-:Y:S01]  /*20450*/  ISETP.NE.AND.EX P1, PT, R33, RZ, PT, P1 ;  /* 0x000000ff2100720c */ /* 0x000fe20003f25310 */
[----:B------:R-:W-:Y:S02]  /*20460*/  IMAD.MOV.U32 R42, RZ, RZ, 0x9b8 ;  /* 0x000009b8ff2a7424 */ /* 0x000fe400078e00ff */
[----:B------:R-:W-:Y:S01]  /*20470*/  IMAD.U32 R49, RZ, RZ, UR5 ;  /* 0x00000005ff317e24 */ /* 0x000fe2000f8e00ff */
[----:B0-----:R-:W-:Y:S02]  /*20480*/  ISETP.NE.AND P3, PT, R16, 0x1, PT ;  /* 0x000000011000780c */ /* 0x001fe40003f65270 */
[----:B------:R-:W-:Y:S01]  /*20490*/  SHF.R.S32.HI R19, RZ, 0x1f, R227 ;  /* 0x0000001fff137819 */ /* 0x000fe200000114e3 */
[----:B------:R-:W-:Y:S01]  /*204a0*/  VIADD R45, R224, UR39 ;  /* 0x00000027e02d7c36 */ /* 0x000fe20008000000 */
[----:B------:R-:W-:Y:S01]  /*204b0*/  ISETP.NE.AND.EX P2, PT, R139, RZ, PT, P2 ;  /* 0x000000ff8b00720c */ /* 0x000fe20003f45320 */
[----:B--2---:R-:W0:Y:S08]  /*204c0*/  @!P4 LDC R40, c[0x0][0xb50] ;  /* 0x0002d400ff28cb82 */ /* 0x004e300000000800 */
[----:B------:R-:W1:Y:S01]  /*204d0*/  @P1 LDC.64 R32, c[0x0][0xc08] ;  /* 0x00030200ff201b82 */ /* 0x000e620000000a00 */
[----:B------:R-:W-:-:S07]  /*204e0*/  SEL R42, R42, 0x978, P4 ;  /* 0x000009782a2a7807 */ /* 0x000fce0002000000 */
[----:B------:R2:W4:Y:S08]  /*204f0*/  LDC.64 R34, c[0x0][R42+0x218] ;  /* 0x000086002a227b82 */ /* 0x0005300000000a00 */
[----:B------:R-:W0:Y:S01]  /*20500*/  @P3 LDC R44, c[0x0][0xbec] ;  /* 0x0002fb00ff2c3b82 */ /* 0x000e220000000800 */
[----:B-1----:R-:W-:-:S07]  /*20510*/  @P1 IMAD.WIDE R32, R227, 0x4, R32 ;  /* 0x00000004e3201825 */ /* 0x002fce00078e0220 */
[----:B------:R-:W1:Y:S01]  /*20520*/  @P3 LDC R53, c[0x0][0xbf0] ;  /* 0x0002fc00ff353b82 */ /* 0x000e620000000800 */
[----:B------:R2:W5:Y:S01]  /*20530*/  @P1 LDG.E R49, desc[UR50][R32.64] ;  /* 0x0000003220311981 */ /* 0x000562000c1e1900 */
[----:B------:R-:W-:-:S06]  /*20540*/  SEL R47, R233, RZ, P4 ;  /* 0x000000ffe92f7207 */ /* 0x000fcc0002000000 */
[----:B------:R-:W3:Y:S08]  /*20550*/  @!P4 LDC R41, c[0x0][0xb54] ;  /* 0x0002d500ff29cb82 */ /* 0x000ef00000000800 */
[----:B--2---:R2:W4:Y:S01]  /*20560*/  LDC.64 R32, c[0x0][R42+0x220] ;  /* 0x000088002a207b82 */ /* 0x0045220000000a00 */
[----:B------:R-:W-:-:S07]  /*20570*/  SEL R3, R227, RZ, !P2 ;  /* 0x000000ffe3037207 */ /* 0x000fce0005000000 */
[----:B------:R2:W1:Y:S01]  /*20580*/  LDC.64 R38, c[0x0][R42+0x228] ;  /* 0x00008a002a267b82 */ /* 0x0004620000000a00 */
[----:B------:R-:W-:-:S07]  /*20590*/  SEL R19, R19, RZ, !P2 ;  /* 0x000000ff13137207 */ /* 0x000fce0005000000 */
[----:B--2---:R-:W2:Y:S01]  /*205a0*/  LDC.64 R42, c[0x0][R42+0x210] ;  /* 0x000084002a2a7b82 */ /* 0x004ea20000000a00 */
[----:B----4-:R-:W-:-:S04]  /*205b0*/  IMAD R22, R33, R3, RZ ;  /* 0x0000000321167224 */ /* 0x010fc800078e02ff */
[----:B------:R-:W-:Y:S02]  /*205c0*/  IMAD R51, R32, R19, R22 ;  /* 0x0000001320337224 */ /* 0x000fe400078e0216 */
[-C--:B------:R-:W-:Y:S02]  /*205d0*/  IMAD R19, R35, R225.reuse, RZ ;  /* 0x000000e123137224 */ /* 0x080fe400078e02ff */
[----:B------:R-:W-:-:S04]  /*205e0*/  IMAD.WIDE.U32 R34, R34, R225, RZ ;  /* 0x000000e122227225 */ /* 0x000fc800078e00ff */
[----:B------:R-:W-:-:S04]  /*205f0*/  IMAD.WIDE.U32 R32, R32, R3, RZ ;  /* 0x0000000320207225 */ /* 0x000fc800078e00ff */
[----:B0-----:R-:W-:-:S04]  /*20600*/  @P3 IMAD.HI.U32 R22, R45, R44, RZ ;  /* 0x0000002c2d163227 */ /* 0x001fc800078e00ff */
[----:B------:R-:W-:Y:S02]  /*20610*/  IMAD.IADD R46, R35, 0x1, R19 ;  /* 0x00000001232e7824 */ /* 0x000fe400078e0213 */
[----:B------:R-:W-:Y:S02]  /*20620*/  IMAD.IADD R35, R33, 0x1, R51 ;  /* 0x0000000121237824 */ /* 0x000fe400078e0233 */
[----:B------:R-:W-:Y:S01]  /*20630*/  IMAD.MOV.U32 R33, RZ, RZ, R45 ;  /* 0x000000ffff217224 */ /* 0x000fe200078e002d */
[----:B-1----:R-:W-:Y:S01]  /*20640*/  @P3 SHF.R.U32.HI R33, RZ, R53, R22 ;  /* 0x00000035ff213219 */ /* 0x002fe20000011616 */
[-C--:B------:R-:W-:Y:S02]  /*20650*/  IMAD R51, R39, R47.reuse, RZ ;  /* 0x0000002f27337224 */ /* 0x080fe400078e02ff */
[----:B------:R-:W-:Y:S01]  /*20660*/  IMAD.WIDE.U32 R38, R38, R47, RZ ;  /* 0x0000002f26267225 */ /* 0x000fe200078e00ff */
[----:B------:R-:W-:-:S03]  /*20670*/  SHF.R.S32.HI R22, RZ, 0x1f, R33 ;  /* 0x0000001fff167819 */ /* 0x000fc60000011421 */
[----:B------:R-:W-:Y:S01]  /*20680*/  IMAD.IADD R51, R39, 0x1, R51 ;  /* 0x0000000127337824 */ /* 0x000fe200078e0233 */
[--C-:B---3--:R-:W-:Y:S02]  /*20690*/  IADD3 R32, P2, P5, R32, R34, R0.reuse ;  /* 0x0000002220207210 */ /* 0x108fe40007d5e000 */
[----:B------:R-:W-:Y:S01]  /*206a0*/  SHF.R.S32.HI R19, RZ, 0x1f, R0 ;  /* 0x0000001fff137819 */ /* 0x000fe20000011400 */
[----:B------:R-:W-:-:S03]  /*206b0*/  IMAD.MOV R34, RZ, RZ, -R33 ;  /* 0x000000ffff227224 */ /* 0x000fc600078e0a21 */
[----:B------:R-:W-:Y:S02]  /*206c0*/  IADD3.X R35, R35, R46, R19, P2, P5 ;  /* 0x0000002e23237210 */ /* 0x000fe400017ea413 */
[----:B------:R-:W-:Y:S01]  /*206d0*/  IADD3 R38, P2, P5, R33, R32, R38 ;  /* 0x0000002021267210 */ /* 0x000fe20007d5e026 */
[----:B------:R-:W-:-:S03]  /*206e0*/  IMAD R33, R16, R34, R45 ;  /* 0x0000002210217224 */ /* 0x000fc600078e022d */
[----:B------:R-:W-:Y:S01]  /*206f0*/  IADD3.X R39, R22, R35, R51, P2, P5 ;  /* 0x0000002316277210 */ /* 0x000fe200017ea433 */
[-C--:B--2---:R-:W-:Y:S01]  /*20700*/  IMAD R22, R43, R33.reuse, RZ ;  /* 0x000000212b167224 */ /* 0x084fe200078e02ff */
[----:B------:R-:W-:Y:S01]  /*20710*/  SHF.R.S32.HI R35, RZ, 0x1f, R33 ;  /* 0x0000001fff237819 */ /* 0x000fe20000011421 */
[----:B------:R-:W-:-:S04]  /*20720*/  IMAD.WIDE.U32 R38, R42, R33, R38 ;  /* 0x000000212a267225 */ /* 0x000fc800078e0026 */
[----:B------:R-:W-:Y:S01]  /*20730*/  IMAD R35, R42, R35, R22 ;  /* 0x000000232a237224 */ /* 0x000fe200078e0216 */
[----:B------:R-:W-:-:S03]  /*20740*/  LEA R40, P2, R38, R40, 0x2 ;  /* 0x0000002826287211 */ /* 0x000fc600078410ff */
[----:B------:R-:W-:-:S05]  /*20750*/  IMAD.IADD R22, R39, 0x1, R35 ;  /* 0x0000000127167824 */ /* 0x000fca00078e0223 */
[----:B------:R-:W-:Y:S01]  /*20760*/  LEA.HI.X R41, R38, R41, R22, 0x2, P2 ;  /* 0x0000002926297211 */ /* 0x000fe200010f1416 */
[----:B------:R-:W-:Y:S06]  /*20770*/  @P1 BRA `(.L_x_4630) ;  /* 0x0000000000101947 */ /* 0x000fec0003800000 */
[----:B------:R-:W-:Y:S05]  /*20780*/  @!P0 BRA `(.L_x_4630) ;  /* 0x00000000000c8947 */ /* 0x000fea0003800000 */
[----:B------:R-:W2:Y:S04]  /*20790*/  LDG.E R22, desc[UR50][R36.64] ;  /* 0x0000003224167981 */ /* 0x000ea8000c1e1900 */
[----:B-----5:R-:W2:Y:S02]  /*207a0*/  LDG.E R49, desc[UR50][R36.64+0x4] ;  /* 0x0000043224317981 */ /* 0x020ea4000c1e1900 */
[----:B--2---:R-:W-:-:S07]  /*207b0*/  IMAD.IADD R49, R49, 0x1, -R22 ;  /* 0x0000000131317824 */ /* 0x004fce00078e0a16 */
.L_x_4630:
[----:B------:R-:W2:Y:S04]  /*207c0*/  LDL R22, [R1+0x39c] ;  /* 0x00039c0001167983 */ /* 0x000ea80000100800 */
[----:B------:R-:W3:Y:S04]  /*207d0*/  LDL R36, [R1+0x394] ;  /* 0x0003940001247983 */ /* 0x000ee80000100800 */
[----:B------:R-:W-:Y:S04]  /*207e0*/  SHFL.IDX PT, R32, R40, RZ, 0x1c1f ;  /* 0x001c1fff28207589 */ /* 0x000fe800000e0000 */
[----:B------:R-:W0:Y:S04]  /*207f0*/  SHFL.IDX PT, R33, R41, RZ, 0x1c1f ;  /* 0x001c1fff29217589 */ /* 0x000e2800000e0000 */
[----:B------:R-:W-:Y:S04]  /*20800*/  SHFL.IDX PT, R34, R40, 0x1, 0x1c1f ;  /* 0x003c1f0028227f89 */ /* 0x000fe800000e0000 */
[----:B------:R-:W1:Y:S01]  /*20810*/  SHFL.IDX PT, R35, R41, 0x1, 0x1c1f ;  /* 0x003c1f0029237f89 */ /* 0x000e6200000e0000 */
[----:B--2---:R-:W-:-:S02]  /*20820*/  VIADD R37, R22, UR39 ;  /* 0x0000002716257c36 */ /* 0x004fc40008000000 */
[----:B-----5:R-:W-:Y:S01]  /*20830*/  IMAD R22, R49, R16, RZ ;  /* 0x0000001031167224 */ /* 0x020fe200078e02ff */
[----:B---3--:R-:W-:Y:S01]  /*20840*/  LOP3.LUT P0, RZ, R36, 0x3, RZ, 0xc0, !PT ;  /* 0x0000000324ff7812 */ /* 0x008fe2000780c0ff */
[----:B------:R-:W-:-:S03]  /*20850*/  VIADD R39, R37, 0x8 ;  /* 0x0000000825277836 */ /* 0x000fc60000000000 */
[-C--:B------:R-:W-:Y:S02]  /*20860*/  ISETP.GE.OR P1, PT, R37, R22.reuse, P0 ;  /* 0x000000162500720c */ /* 0x080fe40000726670 */
[----:B------:R-:W-:-:S11]  /*20870*/  ISETP.GE.OR P0, PT, R39, R22, P0 ;  /* 0x000000162700720c */ /* 0x000fd60000706670 */
[----:B0-----:R0:W-:Y:S04]  /*20880*/  @!P1 ST.E desc[UR50][R32.64], R4 ;  /* 0x0000000420009985 */ /* 0x0011e8000c101932 */
[----:B-1----:R0:W-:Y:S01]  /*20890*/  @!P0 ST.E desc[UR50][R34.64], R5 ;  /* 0x0000000522008985 */ /* 0x0021e2000c101932 */
[----:B------:R-:W-:Y:S05]  /*208a0*/  @P4 BRA `(.L_x_4631) ;  /* 0x0000000c003c4947 */ /* 0x000fea0003800000 */
[----:B------:R-:W2:Y:S01]  /*208b0*/  LDL R139, [R1+0x32c] ;  /* 0x00032c00018b7983 */ /* 0x000ea20000100800 */
[----:B------:R-:W1:Y:S01]  /*208c0*/  @P3 LDC R64, c[0x0][0xbec] ;  /* 0x0002fb00ff403b82 */ /* 0x000e620000000800 */
[----:B------:R-:W-:Y:S02]  /*208d0*/  ULDC.64 UR6, c[0x0][0xaa0] ;  /* 0x0002a80000067ab9 */ /* 0x000fe40000000a00 */
[----:B------:R-:W0:Y:S05]  /*208e0*/  LDL R138, [R1+0x320] ;  /* 0x00032000018a7983 */ /* 0x000e2a0000100800 */
[----:B------:R-:W3:Y:S01]  /*208f0*/  @P3 LDC R21, c[0x0][0xbf0] ;  /* 0x0002fc00ff153b82 */ /* 0x000ee20000000800 */
[----:B------:R-:W-:-:S02]  /*20900*/  IMAD R19, R19, UR6, RZ ;  /* 0x0000000613137c24 */ /* 0x000fc4000f8e02ff */
[----:B------:R-:W-:-:S04]  /*20910*/  IMAD.WIDE.U32 R60, R0, UR6, RZ ;  /* 0x00000006003c7c25 */ /* 0x000fc8000f8e00ff */
[----:B------:R-:W-:Y:S01]  /*20920*/  IMAD R19, R0, UR7, R19 ;  /* 0x0000000700137c24 */ /* 0x000fe2000f8e0213 */
[----:B------:R-:W-:-:S03]  /*20930*/  ULDC.64 UR6, c[0x0][0xae8] ;  /* 0x0002ba0000067ab9 */ /* 0x000fc60000000a00 */
[----:B------:R-:W-:Y:S01]  /*20940*/  IMAD.IADD R61, R61, 0x1, R19 ;  /* 0x000000013d3d7824 */ /* 0x000fe200078e0213 */
[----:B------:R-:W-:Y:S01]  /*20950*/  SHF.R.S32.HI R62, RZ, 0x1f, R3 ;  /* 0x0000001fff3e7819 */ /* 0x000fe20000011403 */
[----:B------:R-:W-:-:S04]  /*20960*/  IMAD.WIDE.U32 R60, R225, UR6, R60 ;  /* 0x00000006e13c7c25 */ /* 0x000fc8000f8e003c */
[----:B------:R-:W-:Y:S01]  /*20970*/  IMAD R61, R225, UR7, R61 ;  /* 0x00000007e13d7c24 */ /* 0x000fe2000f8e023d */
[----:B------:R-:W-:Y:S02]  /*20980*/  ULDC.64 UR6, c[0x0][0xaf0] ;  /* 0x0002bc0000067ab9 */ /* 0x000fe40000000a00 */
[----:B------:R-:W-:Y:S02]  /*20990*/  IMAD R62, R62, UR6, RZ ;  /* 0x000000063e3e7c24 */ /* 0x000fe4000f8e02ff */
[----:B------:R-:W-:Y:S01]  /*209a0*/  IMAD.WIDE.U32 R60, R3, UR6, R60 ;  /* 0x00000006033c7c25 */ /* 0x000fe2000f8e003c */
[----:B------:R-:W-:-:S04]  /*209b0*/  UIADD3 UR5, UR38, 0x33420, URZ ;  /* 0x0003342026057890 */ /* 0x000fc8000fffe03f */
[----:B------:R-:W-:Y:S01]  /*209c0*/  UPRMT UR5, URZ, 0x654, UR5 ;  /* 0x000006543f057896 */ /* 0x000fe20008000005 */
[----:B------:R-:W-:Y:S01]  /*209d0*/  BSSY B1, `(.L_x_4632) ;  /* 0x0000084000017945 */ /* 0x000fe20003800000 */
[----:B--2---:R-:W-:-:S04]  /*209e0*/  IMAD.SHL.U32 R20, R139, 0x8, RZ ;  /* 0x000000088b147824 */ /* 0x004fc800078e00ff */
[----:B0-----:R-:W-:-:S04]  /*209f0*/  IMAD R5, R138, 0x40, R20 ;  /* 0x000000408a057824 */ /* 0x001fc800078e0214 */
        /* <DEDUP_REMOVED lines=10> */
[----:B------:R-:W-:Y:S01]  /*20aa0*/  IADD3 R37, P2, R6, 0x6000, RZ ;  /* 0x0000600006257810 */ /* 0x000fe20007f5e0ff */
[----:B------:R-:W-:Y:S01]  /*20ab0*/  IMAD R0, R139, 0x20, R138 ;  /* 0x000000208b007824 */ /* 0x000fe200078e028a */
[----:B------:R-:W-:Y:S02]  /*20ac0*/  LOP3.LUT R12, R13, 0x380, RZ, 0xc0, !PT ;  /* 0x000003800d0c7812 */ /* 0x000fe400078ec0ff */
[----:B------:R-:W-:Y:S02]  /*20ad0*/  LOP3.LUT R24, R25, 0x380, RZ, 0xc0, !PT ;  /* 0x0000038019187812 */ /* 0x000fe400078ec0ff */
[----:B------:R-:W-:-:S02]  /*20ae0*/  LOP3.LUT R28, R29, 0x380, RZ, 0xc0, !PT ;  /* 0x000003801d1c7812 */ /* 0x000fc400078ec0ff */
[----:B------:R-:W-:Y:S02]  /*20af0*/  LOP3.LUT R32, R33, 0x380, RZ, 0xc0, !PT ;  /* 0x0000038021207812 */ /* 0x000fe400078ec0ff */
[----:B------:R-:W-:Y:S01]  /*20b00*/  LOP3.LUT R36, R37, 0x380, RZ, 0xc0, !PT ;  /* 0x0000038025247812 */ /* 0x000fe200078ec0ff */
[----:B------:R-:W-:Y:S01]  /*20b10*/  VIADD R63, R0, UR39 ;  /* 0x00000027003f7c36 */ /* 0x000fe20008000000 */
[----:B------:R-:W-:Y:S02]  /*20b20*/  SHF.R.U64 R12, R12, 0x3, RZ ;  /* 0x000000030c0c7819 */ /* 0x000fe400000012ff */
[----:B------:R-:W-:Y:S02]  /*20b30*/  SHF.R.U64 R24, R24, 0x3, RZ ;  /* 0x0000000318187819 */ /* 0x000fe400000012ff */
[----:B------:R-:W-:Y:S02]  /*20b40*/  SHF.R.U64 R28, R28, 0x3, RZ ;  /* 0x000000031c1c7819 */ /* 0x000fe400000012ff */
[----:B------:R-:W-:-:S02]  /*20b50*/  SHF.R.U64 R32, R32, 0x3, RZ ;  /* 0x0000000320207819 */ /* 0x000fc400000012ff */
[----:B------:R-:W-:Y:S01]  /*20b60*/  SHF.R.U64 R36, R36, 0x3, RZ ;  /* 0x0000000324247819 */ /* 0x000fe200000012ff */
[----:B-1----:R-:W-:Y:S01]  /*20b70*/  @P3 IMAD.HI.U32 R0, R63, R64, RZ ;  /* 0x000000403f003227 */ /* 0x002fe200078e00ff */
[----:B------:R-:W-:Y:S02]  /*20b80*/  LOP3.LUT R12, R12, R13, RZ, 0x3c, !PT ;  /* 0x0000000d0c0c7212 */ /* 0x000fe400078e3cff */
        /* <DEDUP_REMOVED lines=8> */
[C---:B------:R-:W-:Y:S01]  /*20c10*/  IADD3 R41, P4, R6.reuse, 0x7000, RZ ;  /* 0x0000700006297810 */ /* 0x040fe20007f9e0ff */
[----:B------:R-:W-:Y:S01]  /*20c20*/  IMAD.X R37, RZ, RZ, R7, P2 ;  /* 0x000000ffff257224 */ /* 0x000fe200010e0607 */
[C---:B------:R-:W-:Y:S01]  /*20c30*/  IADD3 R45, P5, R6.reuse, 0x8000, RZ ;  /* 0x00008000062d7810 */ /* 0x040fe20007fbe0ff */
[----:B------:R-:W-:Y:S01]  /*20c40*/  IMAD.MOV.U32 R19, RZ, RZ, R63 ;  /* 0x000000ffff137224 */ /* 0x000fe200078e003f */
[C---:B------:R-:W-:Y:S01]  /*20c50*/  IADD3 R49, P0, R6.reuse, 0x9000, RZ ;  /* 0x0000900006317810 */ /* 0x040fe20007f1e0ff */
[----:B------:R-:W5:Y:S01]  /*20c60*/  LD.E.128 R12, desc[UR50][R12.64] ;  /* 0x000000320c0c7980 */ /* 0x000f62000c101d00 */
[----:B------:R-:W-:-:S02]  /*20c70*/  IADD3 R53, P1, R6, 0xa000, RZ ;  /* 0x0000a00006357810 */ /* 0x000fc40007f3e0ff */
[C---:B------:R-:W-:Y:S01]  /*20c80*/  IADD3 R5, P2, R6.reuse, 0xb000, RZ ;  /* 0x0000b00006057810 */ /* 0x040fe20007f5e0ff */
[----:B------:R-:W5:Y:S01]  /*20c90*/  LD.E.128 R24, desc[UR50][R24.64] ;  /* 0x0000003218187980 */ /* 0x000f62000c101d00 */
[----:B------:R-:W-:Y:S02]  /*20ca0*/  LOP3.LUT R40, R41, 0x380, RZ, 0xc0, !PT ;  /* 0x0000038029287812 */ /* 0x000fe400078ec0ff */
[----:B------:R-:W-:Y:S01]  /*20cb0*/  LOP3.LUT R44, R45, 0x380, RZ, 0xc0, !PT ;  /* 0x000003802d2c7812 */ /* 0x000fe200078ec0ff */
[----:B------:R-:W-:Y:S01]  /*20cc0*/  IMAD.X R57, RZ, RZ, R7, P2 ;  /* 0x000000ffff397224 */ /* 0x000fe200010e0607 */
[----:B------:R-:W-:Y:S01]  /*20cd0*/  LOP3.LUT R48, R49, 0x380, RZ, 0xc0, !PT ;  /* 0x0000038031307812 */ /* 0x000fe200078ec0ff */
[----:B------:R-:W5:Y:S01]  /*20ce0*/  LD.E.128 R28, desc[UR50][R28.64] ;  /* 0x000000321c1c7980 */ /* 0x000f62000c101d00 */
[----:B------:R-:W-:Y:S02]  /*20cf0*/  LOP3.LUT R52, R53, 0x380, RZ, 0xc0, !PT ;  /* 0x0000038035347812 */ /* 0x000fe400078ec0ff */
[----:B---3--:R-:W-:Y:S01]  /*20d00*/  @P3 SHF.R.U32.HI R19, RZ, R21, R0 ;  /* 0x00000015ff133219 */ /* 0x008fe20000011600 */
[----:B------:R-:W5:Y:S01]  /*20d10*/  LD.E.128 R32, desc[UR50][R32.64] ;  /* 0x0000003220207980 */ /* 0x000f62000c101d00 */
[----:B------:R-:W-:-:S02]  /*20d20*/  LOP3.LUT R11, R6, 0x380, RZ, 0xc0, !PT ;  /* 0x00000380060b7812 */ /* 0x000fc400078ec0ff */
[----:B------:R-:W-:Y:S01]  /*20d30*/  LOP3.LUT R4, R5, 0x380, RZ, 0xc0, !PT ;  /* 0x0000038005047812 */ /* 0x000fe200078ec0ff */
[----:B------:R-:W-:Y:S01]  /*20d40*/  IMAD R21, R3, UR7, R62 ;  /* 0x0000000703157c24 */ /* 0x000fe2000f8e023e */
[----:B------:R-:W-:Y:S01]  /*20d50*/  SHF.R.U64 R40, R40, 0x3, RZ ;  /* 0x0000000328287819 */ /* 0x000fe200000012ff */
[--C-:B------:R-:W-:Y:S01]  /*20d60*/  IMAD.MOV R3, RZ, RZ, -R19.reuse ;  /* 0x000000ffff037224 */ /* 0x100fe200078e0a13 */
[----:B------:R-:W-:Y:S01]  /*20d70*/  SHF.R.U64 R44, R44, 0x3, RZ ;  /* 0x000000032c2c7819 */ /* 0x000fe200000012ff */
[----:B------:R-:W-:Y:S01]  /*20d80*/  ULDC.64 UR6, c[0x0][0xae0] ;  /* 0x0002b80000067ab9 */ /* 0x000fe20000000a00 */
[----:B------:R-:W-:Y:S01]  /*20d90*/  SHF.R.U64 R48, R48, 0x3, RZ ;  /* 0x0000000330307819 */ /* 0x000fe200000012ff */
[----:B------:R-:W5:Y:S01]  /*20da0*/  LD.E.128 R36, desc[UR50][R36.64] ;  /* 0x0000003224247980 */ /* 0x000f62000c101d00 */
[----:B------:R-:W-:Y:S02]  /*20db0*/  SHF.R.U64 R52, R52, 0x3, RZ ;  /* 0x0000000334347819 */ /* 0x000fe400000012ff */
[----:B------:R-:W-:-:S02]  /*20dc0*/  SHF.R.S32.HI R0, RZ, 0x1f, R19 ;  /* 0x0000001fff007819 */ /* 0x000fc40000011413 */
[----:B------:R-:W-:Y:S02]  /*20dd0*/  SHF.R.U64 R11, R11, 0x3, RZ ;  /* 0x000000030b0b7819 */ /* 0x000fe400000012ff */
[----:B------:R-:W-:Y:S01]  /*20de0*/  SHF.R.U64 R4, R4, 0x3, RZ ;  /* 0x0000000304047819 */ /* 0x000fe200000012ff */
[----:B------:R-:W-:Y:S01]  /*20df0*/  IMAD R0, R0, UR6, RZ ;  /* 0x0000000600007c24 */ /* 0x000fe2000f8e02ff */
        /* <DEDUP_REMOVED lines=9> */
[----:B------:R-:W-:Y:S01]  /*20e90*/  IMAD R3, R16, R3, R63 ;  /* 0x0000000310037224 */ /* 0x000fe200078e023f */
[----:B------:R-:W-:Y:S01]  /*20ea0*/  LOP3.LUT R56, R4, R5, RZ, 0x3c, !PT ;  /* 0x0000000504387212 */ /* 0x000fe200078e3cff */
[----:B------:R-:W-:Y:S01]  /*20eb0*/  IMAD.IADD R61, R61, 0x1, R21 ;  /* 0x000000013d3d7824 */ /* 0x000fe200078e0215 */
[----:B------:R-:W5:Y:S01]  /*20ec0*/  LD.E.128 R8, desc[UR50][R8.64] ;  /* 0x0000003208087980 */ /* 0x000f62000c101d00 */
[C---:B------:R-:W-:Y:S01]  /*20ed0*/  IMAD R21, R19.reuse, UR7, R0 ;  /* 0x0000000713157c24 */ /* 0x040fe2000f8e0200 */
[----:B------:R-:W-:Y:S01]  /*20ee0*/  SHF.R.S32.HI R0, RZ, 0x1f, R3 ;  /* 0x0000001fff007819 */ /* 0x000fe20000011403 */
[----:B------:R-:W-:Y:S01]  /*20ef0*/  IMAD.WIDE.U32 R60, R19, UR6, R60 ;  /* 0x00000006133c7c25 */ /* 0x000fe2000f8e003c */
[----:B------:R-:W5:Y:S01]  /*20f00*/  LD.E.128 R4, desc[UR50][R6.64] ;  /* 0x0000003206047980 */ /* 0x000f62000c101d00 */
[----:B------:R-:W-:-:S03]  /*20f10*/  ULDC.64 UR6, c[0x0][0xad8] ;  /* 0x0002b60000067ab9 */ /* 0x000fc60000000a00 */
        /* <DEDUP_REMOVED lines=16> */
[C---:B------:R-:W-:Y:S01]  /*21020*/  ISETP.GE.AND P2, PT, R67.reuse, R22, PT ;  /* 0x000000164300720c */ /* 0x040fe20003f46270 */
[----:B------:R-:W-:Y:S02]  /*21030*/  ULDC.64 UR6, c[0x0][0xa80] ;  /* 0x0002a00000067ab9 */ /* 0x000fe40000000a00 */
[----:B------:R-:W-:Y:S01]  /*21040*/  VIADD R3, R67, 0x40 ;  /* 0x0000004043037836 */ /* 0x000fe20000000000 */
[----:B------:R-:W-:-:S04]  /*21050*/  LEA R0, P3, R60, UR6, 0x1 ;  /* 0x000000063c007c11 */ /* 0x000fc8000f8608ff */
        /* <DEDUP_REMOVED lines=8> */
[----:B------:R-:W-:-:S03]  /*210e0*/  ISETP.GE.AND P1, PT, R19, R22, PT ;  /* 0x000000161300720c */ /* 0x000fc60003f26270 */
        /* <DEDUP_REMOVED lines=8> */
[----:B------:R-:W-:-:S09]  /*21170*/  ISETP.GE.AND P2, PT, R68, UR5, PT ;  /* 0x0000000544007c0c */ /* 0x000fd2000bf46270 */
[----:B-1----:R-:W-:-:S04]  /*21180*/  @!P4 LEA R60, P5, R20, R65, 0x1 ;  /* 0x00000041143cc211 */ /* 0x002fc800078a08ff */
[----:B--2---:R-:W-:Y:S02]  /*21190*/  @!P4 LEA.HI.X R61, R20, R3, R69, 0x1, P5 ;  /* 0x00000003143dc211 */ /* 0x004fe400028f0c45 */
[----:B------:R-:W-:-:S03]  /*211a0*/  @!P3 LEA R62, P5, R66, R65, 0x1 ;  /* 0x00000041423eb211 */ /* 0x000fc600078a08ff */
[----:B-----5:R3:W-:Y:S01]  /*211b0*/  @!P4 ST.E.128 desc[UR50][R60.64], R4 ;  /* 0x000000043c00c985 */ /* 0x0207e2000c101d32 */
[----:B------:R-:W-:Y:S02]  /*211c0*/  @!P3 LEA.HI.X R63, R66, R3, R19, 0x1, P5 ;  /* 0x00000003423fb211 */ /* 0x000fe400028f0c13 */
[----:B------:R-:W-:-:S03]  /*211d0*/  @!P2 LEA R64, P5, R68, R65, 0x1 ;  /* 0x000000414440a211 */ /* 0x000fc600078a08ff */
[----:B------:R3:W-:Y:S01]  /*211e0*/  @!P3 ST.E.128 desc[UR50][R62.64], R28 ;  /* 0x0000001c3e00b985 */ /* 0x0007e2000c101d32 */
[----:B------:R-:W-:-:S05]  /*211f0*/  @!P2 LEA.HI.X R65, R68, R3, R21, 0x1, P5 ;  /* 0x000000034441a211 */ /* 0x000fca00028f0c15 */
[----:B------:R3:W-:Y:S04]  /*21200*/  @!P2 ST.E.128 desc[UR50][R64.64], R44 ;  /* 0x0000002c4000a985 */ /* 0x0007e8000c101d32 */
.L_x_4633:
[----:B------:R-:W-:Y:S05]  /*21210*/  BSYNC B1 ;  /* 0x0000000000017941 */ /* 0x000fea0003800000 */
.L_x_4632:
[----:B--2---:R2:W4:Y:S01]  /*21220*/  SHFL.IDX PT, R3, R16, 0x1, 0x181f ;  /* 0x00381f0010037f89 */ /* 0x00452200000e0000 */
[----:B------:R-:W-:Y:S03]  /*21230*/  BSSY B1, `(.L_x_4634) ;  /* 0x0000010000017945 */ /* 0x000fe60003800000 */
[----:B---3-5:R2:W3:Y:S01]  /*21240*/  SHFL.IDX PT, R29, R0, 0x1, 0x181f ;  /* 0x00381f00001d7f89 */ /* 0x0284e200000e0000 */
[----:B------:R-:W-:Y:S05]  /*21250*/  @P1 BRA `(.L_x_4635) ;  /* 0x0000000000341947 */ /* 0x000fea0003800000 */
[----:B------:R-:W-:Y:S02]  /*21260*/  ULDC UR5, c[0x0][0xac8] ;  /* 0x0002b20000057ab9 */ /* 0x000fe40000000800 */
[----:B------:R-:W-:Y:S02]  /*21270*/  ISETP.GE.AND P3, PT, R20, UR5, PT ;  /* 0x0000000514007c0c */ /* 0x000fe4000bf66270 */
[----:B------:R-:W-:Y:S02]  /*21280*/  ISETP.GE.AND P2, PT, R66, UR5, PT ;  /* 0x0000000542007c0c */ /* 0x000fe4000bf46270 */
[----:B------:R-:W-:-:S09]  /*21290*/  ISETP.GE.AND P1, PT, R68, UR5, PT ;  /* 0x0000000544007c0c */ /* 0x000fd2000bf26270 */
[-C--:B---3--:R-:W-:Y:S02]  /*212a0*/  @!P3 LEA R4, P5, R20, R29.reuse, 0x1 ;  /* 0x0000001d1404b211 */ /* 0x088fe400078a08ff */
[----:B------:R-:W-:Y:S02]  /*212b0*/  @!P2 LEA R6, P4, R66, R29, 0x1 ;  /* 0x0000001d4206a211 */ /* 0x000fe400078808ff */
[----:B----4-:R-:W-:Y:S02]  /*212c0*/  @!P3 LEA.HI.X R5, R20, R3, R69, 0x1, P5 ;  /* 0x000000031405b211 */ /* 0x010fe400028f0c45 */
[----:B------:R-:W-:Y:S02]  /*212d0*/  @!P1 LEA R28, P5, R68, R29, 0x1 ;  /* 0x0000001d441c9211 */ /* 0x000fe400078a08ff */
[-C--:B------:R-:W-:Y:S01]  /*212e0*/  @!P2 LEA.HI.X R7, R66, R3.reuse, R19, 0x1, P4 ;  /* 0x000000034207a211 */ /* 0x080fe200020f0c13 */
[----:B------:R3:W-:Y:S01]  /*212f0*/  @!P3 ST.E.128 desc[UR50][R4.64], R8 ;  /* 0x000000080400b985 */ /* 0x0007e2000c101d32 */
[----:B------:R-:W-:-:S03]  /*21300*/  @!P1 LEA.HI.X R29, R68, R3, R21, 0x1, P5 ;  /* 0x00000003441d9211 */ /* 0x000fc600028f0c15 */
[----:B------:R3:W-:Y:S04]  /*21310*/  @!P2 ST.E.128 desc[UR50][R6.64], R32 ;  /* 0x000000200600a985 */ /* 0x0007e8000c101d32 */
[----:B------:R3:W-:Y:S02]  /*21320*/  @!P1 ST.E.128 desc[UR50][R28.64], R48 ;  /* 0x000000301c009985 */ /* 0x0007e4000c101d32 */
.L_x_4635:
[----:B------:R-:W-:Y:S05]  /*21330*/  BSYNC B1 ;  /* 0x0000000000017941 */ /* 0x000fea0003800000 */
.L_x_4634:
[----:B----4-:R4:W0:Y:S01]  /*21340*/  SHFL.IDX PT, R3, R16, 0x2, 0x181f ;  /* 0x00581f0010037f89 */ /* 0x01082200000e0000 */
[----:B------:R-:W-:Y:S03]  /*21350*/  BSSY B1, `(.L_x_4636) ;  /* 0x0000010000017945 */ /* 0x000fe60003800000 */
[----:B---3--:R4:W3:Y:S01]  /*21360*/  SHFL.IDX PT, R9, R0, 0x2, 0x181f ;  /* 0x00581f0000097f89 */ /* 0x0088e200000e0000 */
        /* <DEDUP_REMOVED lines=14> */
.L_x_4637:
[----:B------:R-:W-:Y:S05]  /*21450*/  BSYNC B1 ;  /* 0x0000000000017941 */ /* 0x000fea0003800000 */
.L_x_4636:
[----:B0-----:R-:W-:Y:S01]  /*21460*/  VIADD R5, R67, 0x60 ;  /* 0x0000006043057836 */ /* 0x001fe20000000000 */
[----:B------:R0:W0:Y:S04]  /*21470*/  SHFL.IDX PT, R3, R16, 0x3, 0x181f ;  /* 0x00781f0010037f89 */ /* 0x00002800000e0000 */
[----:B------:R-:W-:Y:S01]  /*21480*/  ISETP.GE.AND P0, PT, R5, R22, PT ;  /* 0x000000160500720c */ /* 0x000fe20003f06270 */
[----:B---3--:R3:W0:-:S12]  /*21490*/  SHFL.IDX PT, R9, R0, 0x3, 0x181f ;  /* 0x00781f0000097f89 */ /* 0x00861800000e0000 */
[----:B---3--:R-:W-:Y:S05]  /*214a0*/  @P0 BRA `(.L_x_4638) ;  /* 0x0000001c00f40947 */ /* 0x008fea0003800000 */
[----:B------:R-:W-:Y:S02]  /*214b0*/  ULDC UR5, c[0x0][0xac8] ;  /* 0x0002b20000057ab9 */ /* 0x000fe40000000800 */
[----:B------:R-:W-:Y:S02]  /*214c0*/  ISETP.GE.AND P2, PT, R20, UR5, PT ;  /* 0x0000000514007c0c */ /* 0x000fe4000bf46270 */
[----:B------:R-:W-:-:S11]  /*214d0*/  ISETP.GE.AND P3, PT, R66, UR5, PT ;  /* 0x0000000542007c0c */ /* 0x000fd6000bf66270 */
[-C--:B0-----:R-:W-:Y:S02]  /*214e0*/  @!P2 LEA R4, P0, R20, R9.reuse, 0x1 ;  /* 0x000000091404a211 */ /* 0x081fe400078008ff */
[----:B------:R-:W-:Y:S02]  /*214f0*/  @!P3 LEA R6, P1, R66, R9, 0x1 ;  /* 0x000000094206b211 */ /* 0x000fe400078208ff */
[-C--:B------:R-:W-:Y:S02]  /*21500*/  @!P2 LEA.HI.X R5, R20, R3.reuse, R69, 0x1, P0 ;  /* 0x000000031405a211 */ /* 0x080fe400000f0c45 */
        /* <DEDUP_REMOVED lines=9> */
.L_x_4631:
[----:B------:R1:W5:Y:S01]  /*215a0*/  LDL R159, [R1+0x384] ;  /* 0x00038400019f7983 */ /* 0x0003620000100800 */
[----:B------:R-:W2:Y:S01]  /*215b0*/  @P3 LDC R6, c[0x0][0xbec] ;  /* 0x0002fb00ff063b82 */ /* 0x000ea20000000800 */
[----:B------:R-:W-:Y:S01]  /*215c0*/  ULDC.64 UR6, c[0x0][0xb08] ;  /* 0x0002c20000067ab9 */ /* 0x000fe20000000a00 */
[----:B------:R-:W-:Y:S01]  /*215d0*/  ULDC.64 UR8, c[0x0][0xb30] ;  /* 0x0002cc0000087ab9 */ /* 0x000fe20000000a00 */
[----:B------:R1:W5:Y:S04]  /*215e0*/  LDL R158, [R1+0x304] ;  /* 0x00030400019e7983 */ /* 0x0003680000100800 */
        /* <DEDUP_REMOVED lines=37> */
[----:B------:R1:W5:Y:S01]  /*21840*/  LDL R38, [R1+0x308] ;  /* 0x0003080001267983 */ /* 0x0003620000100800 */
[----:B------:R-:W-:Y:S01]  /*21850*/  IMAD R19, R19, UR6, RZ ;  /* 0x0000000613137c24 */ /* 0x000fe2000f8e02ff */
[----:B0-----:R-:W0:Y:S01]  /*21860*/  @P3 LDC R33, c[0x0][0xbf0] ;  /* 0x0002fc00ff213b82 */ /* 0x001e220000000800 */
[C---:B------:R-:W-:Y:S01]  /*21870*/  IMAD.WIDE.U32 R4, R0.reuse, UR6, RZ ;  /* 0x0000000600047c25 */ /* 0x040fe2000f8e00ff */
[----:B------:R-:W-:Y:S01]  /*21880*/  UIADD3 UR5, UR38, 0x33420, URZ ;  /* 0x0003342026057890 */ /* 0x000fe2000fffe03f */
[----:B------:R-:W-:Y:S01]  /*21890*/  ISETP.GE.AND P0, PT, R37, R22, PT ;  /* 0x000000162500720c */ /* 0x000fe20003f06270 */
[----:B------:R-:W-:Y:S01]  /*218a0*/  BSSY B1, `(.L_x_4639) ;  /* 0x0000088000017945 */ /* 0x000fe20003800000 */
[----:B------:R-:W-:Y:S01]  /*218b0*/  IMAD R19, R0, UR7, R19 ;  /* 0x0000000700137c24 */ /* 0x000fe2000f8e0213 */
[----:B------:R-:W-:Y:S01]  /*218c0*/  ULDC.64 UR6, c[0x0][0xb38] ;  /* 0x0002ce0000067ab9 */ /* 0x000fe20000000a00 */
[----:B------:R-:W-:Y:S01]  /*218d0*/  SHF.R.S32.HI R0, RZ, 0x1f, R3 ;  /* 0x0000001fff007819 */ /* 0x000fe20000011403 */
[----:B--2---:R-:W-:Y:S01]  /*218e0*/  @P3 IMAD.HI.U32 R6, R45, R6, RZ ;  /* 0x000000062d063227 */ /* 0x004fe200078e00ff */
[----:B------:R-:W-:-:S03]  /*218f0*/  UPRMT UR5, URZ, 0x654, UR5 ;  /* 0x000006543f057896 */ /* 0x000fc60008000005 */
[----:B------:R-:W-:Y:S02]  /*21900*/  IMAD.IADD R5, R5, 0x1, R19 ;  /* 0x0000000105057824 */ /* 0x000fe400078e0213 */
[----:B------:R-:W-:-:S04]  /*21910*/  IMAD.WIDE.U32 R4, R225, UR6, R4 ;  /* 0x00000006e1047c25 */ /* 0x000fc8000f8e0004 */
[----:B------:R-:W-:Y:S01]  /*21920*/  SYNCS.ARRIVE.TRANS64.RED.A1T0 RZ, [UR5], RZ ;  /* 0x000000ffffff79a7 */ /* 0x000fe20008100405 */
[----:B------:R-:W-:Y:S01]  /*21930*/  IMAD R5, R225, UR7, R5 ;  /* 0x00000007e1057c24 */ /* 0x000fe2000f8e0205 */
[----:B------:R-:W-:Y:S02]  /*21940*/  ULDC.64 UR6, c[0x0][0xb40] ;  /* 0x0002d00000067ab9 */ /* 0x000fe40000000a00 */
[----:B------:R-:W-:Y:S02]  /*21950*/  IMAD R0, R0, UR6, RZ ;  /* 0x0000000600007c24 */ /* 0x000fe4000f8e02ff */
[----:B------:R-:W-:-:S04]  /*21960*/  IMAD.WIDE.U32 R4, R3, UR6, R4 ;  /* 0x0000000603047c25 */ /* 0x000fc8000f8e0004 */
[----:B------:R-:W-:Y:S01]  /*21970*/  IMAD R7, R3, UR7, R0 ;  /* 0x0000000703077c24 */ /* 0x000fe2000f8e0200 */
[----:B------:R-:W-:Y:S01]  /*21980*/  ULDC.64 UR6, c[0x0][0xb48] ;  /* 0x0002d20000067ab9 */ /* 0x000fe20000000a00 */
[----:B------:R-:W-:Y:S01]  /*21990*/  IMAD.MOV.U32 R3, RZ, RZ, R45 ;  /* 0x000000ffff037224 */ /* 0x000fe200078e002d */
[----:B0-----:R-:W-:Y:S01]  /*219a0*/  @P3 SHF.R.U32.HI R3, RZ, R33, R6 ;  /* 0x00000021ff033219 */ /* 0x001fe20000011606 */
[----:B------:R-:W-:-:S03]  /*219b0*/  IMAD.IADD R5, R5, 0x1, R7 ;  /* 0x0000000105057824 */ /* 0x000fc600078e0207 */
[--C-:B------:R-:W-:Y:S01]  /*219c0*/  SHF.R.S32.HI R0, RZ, 0x1f, R3.reuse ;  /* 0x0000001fff007819 */ /* 0x100fe20000011403 */
[----:B------:R-:W-:Y:S02]  /*219d0*/  IMAD.MOV R7, RZ, RZ, -R3 ;  /* 0x000000ffff077224 */ /* 0x000fe400078e0a03 */
[----:B------:R-:W-:-:S04]  /*219e0*/  IMAD.WIDE.U32 R4, R233, UR6, R4 ;  /* 0x00000006e9047c25 */ /* 0x000fc8000f8e0004 */
[----:B------:R-:W-:Y:S02]  /*219f0*/  IMAD R7, R16, R7, R45 ;  /* 0x0000000710077224 */ /* 0x000fe400078e022d */
[----:B------:R-:W-:Y:S02]  /*21a00*/  IMAD R0, R0, UR8, RZ ;  /* 0x0000000800007c24 */ /* 0x000fe4000f8e02ff */
[----:B------:R-:W-:Y:S01]  /*21a10*/  IMAD R5, R233, UR7, R5 ;  /* 0x00000007e9057c24 */ /* 0x000fe2000f8e0205 */
[----:B------:R-:W-:Y:S01]  /*21a20*/  ULDC.64 UR6, c[0x0][0xb28] ;  /* 0x0002ca0000067ab9 */ /* 0x000fe20000000a00 */
        /* <DEDUP_REMOVED lines=11> */
[----:B------:R1:W0:Y:S04]  /*21ae0*/  SHFL.IDX PT, R4, R0, RZ, 0x1c1f ;  /* 0x001c1fff00047589 */ /* 0x00022800000e0000 */
[----:B------:R1:W2:Y:S01]  /*21af0*/  SHFL.IDX PT, R5, R3, RZ, 0x1c1f ;  /* 0x001c1fff03057589 */ /* 0x0002a200000e0000 */
[----:B------:R-:W-:Y:S05]  /*21b00*/  @P0 BRA `(.L_x_4640) ;  /* 0x0000000400840947 */ /* 0x000fea0003800000 */
[----:B------:R-:W-:Y:S02]  /*21b10*/  ULDC UR5, c[0x0][0xac8] ;  /* 0x0002b20000057ab9 */ /* 0x000fe40000000800 */
[----:B------:R-:W-:Y:S02]  /*21b20*/  ISETP.GE.AND P0, PT, R23, UR5, PT ;  /* 0x0000000517007c0c */ /* 0x000fe4000bf06270 */
[----:B-----5:R-:W-:Y:S02]  /*21b30*/  ISETP.GE.AND P2, PT, R158, UR5, PT ;  /* 0x000000059e007c0c */ /* 0x020fe4000bf46270 */
[----:B------:R-:W-:Y:S02]  /*21b40*/  ISETP.GE.AND P3, PT, R156, UR5, PT ;  /* 0x000000059c007c0c */ /* 0x000fe4000bf66270 */
[----:B------:R-:W-:-:S07]  /*21b50*/  ISETP.GE.AND P1, PT, R154, UR5, PT ;  /* 0x000000059a007c0c */ /* 0x000fce000bf26270 */
[----:B0-2---:R-:W-:Y:S02]  /*21b60*/  @!P0 IMAD.WIDE R6, R23, 0x4, R4 ;  /* 0x0000000417068825 */ /* 0x005fe400078e0204 */
[-C--:B------:R-:W-:Y:S02]  /*21b70*/  @!P2 LEA R32, P4, R158, R4.reuse, 0x2 ;  /* 0x000000049e20a211 */ /* 0x080fe400078810ff */
[----:B------:R-:W-:Y:S01]  /*21b80*/  @!P3 LEA R34, P5, R156, R4, 0x2 ;  /* 0x000000049c22b211 */ /* 0x000fe200078a10ff */
[----:B------:R0:W-:Y:S01]  /*21b90*/  @!P0 ST.E.64 desc[UR50][R6.64], R12 ;  /* 0x0000000c06008985 */ /* 0x0001e2000c101b32 */
[-C--:B------:R-:W-:Y:S02]  /*21ba0*/  @!P2 LEA.HI.X R33, R158, R5.reuse, R159, 0x2, P4 ;  /* 0x000000059e21a211 */ /* 0x080fe400020f149f */
[----:B------:R-:W-:Y:S02]  /*21bb0*/  ISETP.GE.AND P0, PT, R152, UR5, PT ;  /* 0x0000000598007c0c */ /* 0x000fe4000bf06270 */
[----:B------:R-:W-:Y:S01]  /*21bc0*/  @!P3 LEA.HI.X R35, R156, R5, R157, 0x2, P5 ;  /* 0x000000059c23b211 */ /* 0x000fe200028f149d */
[----:B------:R2:W-:Y:S01]  /*21bd0*/  @!P2 ST.E.64 desc[UR50][R32.64], R14 ;  /* 0x0000000e2000a985 */ /* 0x0005e2000c101b32 */
[----:B------:R-:W-:-:S02]  /*21be0*/  ISETP.GE.AND P2, PT, R150, UR5, PT ;  /* 0x0000000596007c0c */ /* 0x000fc4000bf46270 */
[----:B------:R-:W-:Y:S01]  /*21bf0*/  @!P1 LEA R36, P4, R154, R4, 0x2 ;  /* 0x000000049a249211 */ /* 0x000fe200078810ff */
[----:B------:R3:W-:Y:S01]  /*21c00*/  @!P3 ST.E.64 desc[UR50][R34.64], R26 ;  /* 0x0000001a2200b985 */ /* 0x0007e2000c101b32 */
[----:B------:R-:W-:Y:S02]  /*21c10*/  ISETP.GE.AND P3, PT, R148, UR5, PT ;  /* 0x0000000594007c0c */ /* 0x000fe4000bf66270 */
[----:B------:R-:W-:-:S03]  /*21c20*/  @!P1 LEA.HI.X R37, R154, R5, R155, 0x2, P4 ;  /* 0x000000059a259211 */ /* 0x000fc600020f149b */
[-C--:B------:R-:W-:Y:S02]  /*21c30*/  @!P0 LEA R40, P5, R152, R4.reuse, 0x2 ;  /* 0x0000000498288211 */ /* 0x080fe400078a10ff */
[----:B------:R4:W-:Y:S01]  /*21c40*/  @!P1 ST.E.64 desc[UR50][R36.64], R28 ;  /* 0x0000001c24009985 */ /* 0x0009e2000c101b32 */
[----:B------:R-:W-:Y:S02]  /*21c50*/  ISETP.GE.AND P1, PT, R146, UR5, PT ;  /* 0x0000000592007c0c */ /* 0x000fe4000bf26270 */
[-C--:B------:R-:W-:Y:S02]  /*21c60*/  @!P0 LEA.HI.X R41, R152, R5.reuse, R153, 0x2, P5 ;  /* 0x0000000598298211 */ /* 0x080fe400028f1499 */
[-C--:B0-----:R-:W-:Y:S02]  /*21c70*/  @!P2 LEA R6, P4, R150, R4.reuse, 0x2 ;  /* 0x000000049606a211 */ /* 0x081fe400078810ff */
[----:B------:R-:W-:Y:S01]  /*21c80*/  @!P3 LEA R12, P5, R148, R4, 0x2 ;  /* 0x00000004940cb211 */ /* 0x000fe200078a10ff */
[----:B------:R-:W-:Y:S01]  /*21c90*/  @!P0 ST.E.64 desc[UR50][R40.64], R62 ;  /* 0x0000003e28008985 */ /* 0x000fe2000c101b32 */
[----:B------:R-:W-:-:S02]  /*21ca0*/  @!P2 LEA.HI.X R7, R150, R5, R151, 0x2, P4 ;  /* 0x000000059607a211 */ /* 0x000fc400020f1497 */
[----:B------:R-:W-:Y:S02]  /*21cb0*/  ISETP.GE.AND P0, PT, R144, UR5, PT ;  /* 0x0000000590007c0c */ /* 0x000fe4000bf06270 */
[-C--:B------:R-:W-:Y:S01]  /*21cc0*/  @!P3 LEA.HI.X R13, R148, R5.reuse, R149, 0x2, P5 ;  /* 0x00000005940db211 */ /* 0x080fe200028f1495 */
[----:B------:R0:W-:Y:S01]  /*21cd0*/  @!P2 ST.E.64 desc[UR50][R6.64], R64 ;  /* 0x000000400600a985 */ /* 0x0001e2000c101b32 */
[----:B------:R-:W-:Y:S02]  /*21ce0*/  ISETP.GE.AND P2, PT, R142, UR5, PT ;  /* 0x000000058e007c0c */ /* 0x000fe4000bf46270 */
[----:B--2---:R-:W-:Y:S01]  /*21cf0*/  @!P1 LEA R14, P4, R146, R4, 0x2 ;  /* 0x00000004920e9211 */ /* 0x004fe200078810ff */
[----:B------:R2:W-:Y:S01]  /*21d00*/  @!P3 ST.E.64 desc[UR50][R12.64], R70 ;  /* 0x000000460c00b985 */ /* 0x0005e2000c101b32 */
[----:B------:R-:W-:Y:S02]  /*21d10*/  ISETP.GE.AND P3, PT, R140, UR5, PT ;  /* 0x000000058c007c0c */ /* 0x000fe4000bf66270 */
[----:B------:R-:W-:-:S03]  /*21d20*/  @!P1 LEA.HI.X R15, R146, R5, R147, 0x2, P4 ;  /* 0x00000005920f9211 */ /* 0x000fc600020f1493 */
[-C--:B---3--:R-:W-:Y:S02]  /*21d30*/  @!P0 LEA R26, P5, R144, R4.reuse, 0x2 ;  /* 0x00000004901a8211 */ /* 0x088fe400078a10ff */
[----:B------:R3:W-:Y:S01]  /*21d40*/  @!P1 ST.E.64 desc[UR50][R14.64], R72 ;  /* 0x000000480e009985 */ /* 0x0007e2000c101b32 */
[----:B------:R-:W-:Y:S02]  /*21d50*/  ISETP.GE.AND P1, PT, R138, UR5, PT ;  /* 0x000000058a007c0c */ /* 0x000fe4000bf26270 */
[-C--:B------:R-:W-:Y:S02]  /*21d60*/  @!P0 LEA.HI.X R27, R144, R5.reuse, R145, 0x2, P5 ;  /* 0x00000005901b8211 */ /* 0x080fe400028f1491 */
[-C--:B----4-:R-:W-:Y:S02]  /*21d70*/  @!P2 LEA R28, P4, R142, R4.reuse, 0x2 ;  /* 0x000000048e1ca211 */ /* 0x090fe400078810ff */
[----:B0-----:R-:W-:Y:S01]  /*21d80*/  @!P3 LEA R6, P5, R140, R4, 0x2 ;  /* 0x000000048c06b211 */ /* 0x001fe200078a10ff */
[----:B------:R0:W-:Y:S01]  /*21d90*/  @!P0 ST.E.64 desc[UR50][R26.64], R78 ;  /* 0x0000004e1a008985 */ /* 0x0001e2000c101b32 */
        /* <DEDUP_REMOVED lines=9> */
[CC--:B---3--:R-:W-:Y:S02]  /*21e30*/  @!P0 LEA R14, P5, R58.reuse, R4.reuse, 0x2 ;  /* 0x000000043a0e8211 */ /* 0x0c8fe400078a10ff */
[----:B------:R3:W-:Y:S01]  /*21e40*/  @!P1 ST.E.64 desc[UR50][R12.64], R88 ;  /* 0x000000580c009985 */ /* 0x0007e2000c101b32 */
[----:B------:R-:W-:Y:S02]  /*21e50*/  ISETP.GE.AND P1, PT, R237, UR5, PT ;  /* 0x00000005ed007c0c */ /* 0x000fe4000bf26270 */
[-C--:B------:R-:W-:Y:S02]  /*21e60*/  @!P0 LEA.HI.X R15, R58, R5.reuse, R59, 0x2, P5 ;  /* 0x000000053a0f8211 */ /* 0x080fe400028f143b */
[-C--:B0-----:R-:W-:Y:S02]  /*21e70*/  @!P2 LEA R26, P4, R56, R4.reuse, 0x2 ;  /* 0x00000004381aa211 */ /* 0x081fe400078810ff */
[----:B----4-:R-:W-:Y:S01]  /*21e80*/  @!P3 LEA R28, P5, R54, R4, 0x2 ;  /* 0x00000004361cb211 */ /* 0x010fe200078a10ff */
[----:B------:R0:W-:Y:S01]  /*21e90*/  @!P0 ST.E.64 desc[UR50][R14.64], R94 ;  /* 0x0000005e0e008985 */ /* 0x0001e2000c101b32 */
[----:B------:R-:W-:-:S02]  /*21ea0*/  @!P2 LEA.HI.X R27, R56, R5, R57, 0x2, P4 ;  /* 0x00000005381ba211 */ /* 0x000fc400020f1439 */
[----:B------:R-:W-:Y:S02]  /*21eb0*/  ISETP.GE.AND P0, PT, R236, UR5, PT ;  /* 0x00000005ec007c0c */ /* 0x000fe4000bf06270 */
[-C--:B------:R-:W-:Y:S01]  /*21ec0*/  @!P3 LEA.HI.X R29, R54, R5.reuse, R55, 0x2, P5 ;  /* 0x00000005361db211 */ /* 0x080fe200028f1437 */
[----:B------:R4:W-:Y:S01]  /*21ed0*/  @!P2 ST.E.64 desc[UR50][R26.64], R96 ;  /* 0x000000601a00a985 */ /* 0x0009e2000c101b32 */
[----:B------:R-:W-:Y:S02]  /*21ee0*/  ISETP.GE.AND P2, PT, R235, UR5, PT ;  /* 0x00000005eb007c0c */ /* 0x000fe4000bf46270 */
[C---:B--2---:R-:W-:Y:S01]  /*21ef0*/  @!P1 LEA R6, P4, R237.reuse, R4, 0x2 ;  /* 0x00000004ed069211 */ /* 0x044fe200078810ff */
[----:B------:R2:W-:Y:S01]  /*21f00*/  @!P3 ST.E.64 desc[UR50][R28.64], R102 ;  /* 0x000000661c00b985 */ /* 0x0005e2000c101b32 */
[----:B------:R-:W-:Y:S02]  /*21f10*/  ISETP.GE.AND P3, PT, R234, UR5, PT ;  /* 0x00000005ea007c0c */ /* 0x000fe4000bf66270 */
[----:B------:R-:W-:-:S03]  /*21f20*/  @!P1 LEA.HI.X R7, R237, R5, R53, 0x2, P4 ;  /* 0x00000005ed079211 */ /* 0x000fc600020f1435 */
[-C--:B---3--:R-:W-:Y:S02]  /*21f30*/  @!P0 LEA R12, P5, R236, R4.reuse, 0x2 ;  /* 0x00000004ec0c8211 */ /* 0x088fe400078a10ff */
[----:B------:R3:W-:Y:S01]  /*21f40*/  @!P1 ST.E.64 desc[UR50][R6.64], R104 ;  /* 0x0000006806009985 */ /* 0x0007e2000c101b32 */
[----:B------:R-:W-:Y:S02]  /*21f50*/  ISETP.GE.AND P1, PT, R48, UR5, PT ;  /* 0x0000000530007c0c */ /* 0x000fe4000bf26270 */
[-C--:B------:R-:W-:Y:S02]  /*21f60*/  @!P0 LEA.HI.X R13, R236, R5.reuse, R52, 0x2, P5 ;  /* 0x00000005ec0d8211 */ /* 0x080fe400028f1434 */
[CC--:B0-----:R-:W-:Y:S02]  /*21f70*/  @!P2 LEA R14, P4, R235.reuse, R4.reuse, 0x2 ;  /* 0x00000004eb0ea211 */ /* 0x0c1fe400078810ff */
[----:B----4-:R-:W-:Y:S01]  /*21f80*/  @!P3 LEA R26, P5, R234, R4, 0x2 ;  /* 0x00000004ea1ab211 */ /* 0x010fe200078a10ff */
[----:B------:R-:W-:Y:S01]  /*21f90*/  @!P0 ST.E.64 desc[UR50][R12.64], R110 ;  /* 0x0000006e0c008985 */ /* 0x000fe2000c101b32 */
[----:B------:R-:W-:-:S02]  /*21fa0*/  @!P2 LEA.HI.X R15, R235, R5, R51, 0x2, P4 ;  /* 0x00000005eb0fa211 */ /* 0x000fc400020f1433 */
[----:B------:R-:W-:Y:S02]  /*21fb0*/  ISETP.GE.AND P0, PT, R46, UR5, PT ;  /* 0x000000052e007c0c */ /* 0x000fe4000bf06270 */
[-C--:B------:R-:W-:Y:S01]  /*21fc0*/  @!P3 LEA.HI.X R27, R234, R5.reuse, R50, 0x2, P5 ;  /* 0x00000005ea1bb211 */ /* 0x080fe200028f1432 */
        /* <DEDUP_REMOVED lines=8> */
[C---:B---3--:R-:W-:Y:S02]  /*22050*/  @!P0 LEA R6, P5, R46.reuse, R4, 0x2 ;  /* 0x000000042e068211 */ /* 0x048fe400078a10ff */
[----:B0-----:R-:W-:Y:S02]  /*22060*/  SHF.R.S32.HI R15, RZ, 0x1f, R232 ;  /* 0x0000001fff0f7819 */ /* 0x001fe400000114e8 */
[----:B------:R-:W-:-:S05]  /*22070*/  @!P0 LEA.HI.X R7, R46, R5, R47, 0x2, P5 ;  /* 0x000000052e078211 */ /* 0x000fca00028f142f */
[-C--:B--2---:R-:W-:Y:S01]  /*22080*/  @!P2 LEA R26, P5, R232, R4.reuse, 0x2 ;  /* 0x00000004e81aa211 */ /* 0x084fe200078a10ff */
[----:B------:R4:W-:Y:S01]  /*22090*/  @!P0 ST.E.64 desc[UR50][R6.64], R126 ;  /* 0x0000007e06008985 */ /* 0x0009e2000c101b32 */
[CC--:B------:R-:W-:Y:S02]  /*220a0*/  @!P4 LEA R12, P0, R43.reuse, R4.reuse, 0x2 ;  /* 0x000000042b0cc211 */ /* 0x0c0fe400078010ff */
[----:B------:R-:W-:Y:S02]  /*220b0*/  @!P3 LEA R14, P1, R38, R4, 0x2 ;  /* 0x00000004260eb211 */ /* 0x000fe400078210ff */
[-C--:B------:R-:W-:Y:S02]  /*220c0*/  @!P4 LEA.HI.X R13, R43, R5.reuse, R44, 0x2, P0 ;  /* 0x000000052b0dc211 */ /* 0x080fe400000f142c */
[-C--:B------:R-:W-:Y:S02]  /*220d0*/  @!P2 LEA.HI.X R27, R232, R5.reuse, R15, 0x2, P5 ;  /* 0x00000005e81ba211 */ /* 0x080fe400028f140f */
[----:B------:R-:W-:Y:S01]  /*220e0*/  @!P3 LEA.HI.X R15, R38, R5, R42, 0x2, P1 ;  /* 0x00000005260fb211 */ /* 0x000fe200008f142a */
[----:B------:R4:W-:Y:S04]  /*220f0*/  @!P4 ST.E.64 desc[UR50][R12.64], R128 ;  /* 0x000000800c00c985 */ /* 0x0009e8000c101b32 */
[----:B------:R4:W-:Y:S04]  /*22100*/  @!P3 ST.E.64 desc[UR50][R14.64], R134 ;  /* 0x000000860e00b985 */ /* 0x0009e8000c101b32 */
[----:B------:R4:W-:Y:S02]  /*22110*/  @!P2 ST.E.64 desc[UR50][R26.64], R136 ;  /* 0x000000881a00a985 */ /* 0x0009e4000c101b32 */
.L_x_4640:
[----:B------:R-:W-:Y:S05]  /*22120*/  BSYNC B1 ;  /* 0x0000000000017941 */ /* 0x000fea0003800000 */
.L_x_4639:
[----:B------:R-:W-:Y:S01]  /*22130*/  ISETP.GE.AND P0, PT, R39, R22, PT ;  /* 0x000000162700720c */ /* 0x000fe20003f06270 */
[----:B--2---:R2:W3:Y:S04]  /*22140*/  SHFL.IDX PT, R5, R3, 0x1, 0x1c1f ;  /* 0x003c1f0003057f89 */ /* 0x0044e800000e0000 */
[----:B0-----:R2:W0:Y:S08]  /*22150*/  SHFL.IDX PT, R4, R0, 0x1, 0x1c1f ;  /* 0x003c1f0000047f89 */ /* 0x00143000000e0000 */
[----:B--2---:R-:W-:Y:S05]  /*22160*/  @P0 BRA `(.L_x_4638) ;  /* 0x0000001000c40947 */ /* 0x004fea0003800000 */
[----:B------:R-:W-:Y:S02]  /*22170*/  ULDC UR5, c[0x0][0xac8] ;  /* 0x0002b20000057ab9 */ /* 0x000fe40000000800 */
[----:B------:R-:W-:Y:S02]  /*22180*/  ISETP.GE.AND P3, PT, R23, UR5, PT ;  /* 0x0000000517007c0c */ /* 0x000fe4000bf66270 */
[----:B-----5:R-:W-:Y:S02]  /*22190*/  ISETP.GE.AND P0, PT, R158, UR5, PT ;  /* 0x000000059e007c0c */ /* 0x020fe4000bf06270 */
[----:B------:R-:W-:Y:S02]  /*221a0*/  ISETP.GE.AND P1, PT, R156, UR5, PT ;  /* 0x000000059c007c0c */ /* 0x000fe4000bf26270 */
[----:B------:R-:W-:-:S07]  /*221b0*/  ISETP.GE.AND P2, PT, R154, UR5, PT ;  /* 0x000000059a007c0c */ /* 0x000fce000bf46270 */
[----:B0--34-:R-:W-:Y:S02]  /*221c0*/  @!P3 IMAD.WIDE R6, R23, 0x4, R4 ;  /* 0x000000041706b825 */ /* 0x019fe400078e0204 */
        /* <DEDUP_REMOVED lines=13> */
[----:B------:R-:W-:Y:S01]  /*222a0*/  @!P2 ST.E.64 desc[UR50][R26.64], R60 ;  /* 0x0000003c1a00a985 */ /* 0x000fe2000c101b32 */
[----:B------:R-:W-:Y:S02]  /*222b0*/  ISETP.GE.AND P2, PT, R146, UR5, PT ;  /* 0x0000000592007c0c */ /* 0x000fe4000bf46270 */
[-C--:B------:R-:W-:Y:S02]  /*222c0*/  @!P3 LEA.HI.X R29, R152, R5.reuse, R153, 0x2, P5 ;  /* 0x00000005981db211 */ /* 0x080fe400028f1499 */
[-C--:B0-----:R-:W-:Y:S02]  /*222d0*/  @!P0 LEA R6, P4, R150, R4.reuse, 0x2 ;  /* 0x0000000496068211 */ /* 0x081fe400078810ff */
[----:B--2---:R-:W-:Y:S01]  /*222e0*/  @!P1 LEA R12, P5, R148, R4, 0x2 ;  /* 0x00000004940c9211 */ /* 0x004fe200078a10ff */
[----:B------:R-:W-:Y:S01]  /*222f0*/  @!P3 ST.E.64 desc[UR50][R28.64], R66 ;  /* 0x000000421c00b985 */ /* 0x000fe2000c101b32 */
[----:B------:R-:W-:-:S02]  /*22300*/  @!P0 LEA.HI.X R7, R150, R5, R151, 0x2, P4 ;  /* 0x0000000596078211 */ /* 0x000fc400020f1497 */
[----:B------:R-:W-:Y:S02]  /*22310*/  ISETP.GE.AND P3, PT, R144, UR5, PT ;  /* 0x0000000590007c0c */ /* 0x000fe4000bf66270 */
[-C--:B------:R-:W-:Y:S01]  /*22320*/  @!P1 LEA.HI.X R13, R148, R5.reuse, R149, 0x2, P5 ;  /* 0x00000005940d9211 */ /* 0x080fe200028f1495 */
[----:B------:R0:W-:Y:S01]  /*22330*/  @!P0 ST.E.64 desc[UR50][R6.64], R68 ;  /* 0x0000004406008985 */ /* 0x0001e2000c101b32 */
[----:B------:R-:W-:Y:S02]  /*22340*/  ISETP.GE.AND P0, PT, R142, UR5, PT ;  /* 0x000000058e007c0c */ /* 0x000fe4000bf06270 */
[----:B---3--:R-:W-:Y:S01]  /*22350*/  @!P2 LEA R14, P4, R146, R4, 0x2 ;  /* 0x00000004920ea211 */ /* 0x008fe200078810ff */
[----:B------:R2:W-:Y:S01]  /*22360*/  @!P1 ST.E.64 desc[UR50][R12.64], R74 ;  /* 0x0000004a0c009985 */ /* 0x0005e2000c101b32 */
[----:B------:R-:W-:Y:S02]  /*22370*/  ISETP.GE.AND P1, PT, R140, UR5, PT ;  /* 0x000000058c007c0c */ /* 0x000fe4000bf26270 */
[----:B------:R-:W-:-:S02]  /*22380*/  @!P2 LEA.HI.X R15, R146, R5, R147, 0x2, P4 ;  /* 0x00000005920fa211 */ /* 0x000fc400020f1493 */
[----:B------:R-:W-:Y:S02]  /*22390*/  ISETP.GE.AND P4, PT, R58, UR5, PT ;  /* 0x000000053a007c0c */ /* 0x000fe4000bf86270 */
[-C--:B------:R-:W-:Y:S01]  /*223a0*/  @!P3 LEA R20, P5, R144, R4.reuse, 0x2 ;  /* 0x000000049014b211 */ /* 0x080fe200078a10ff */
[----:B------:R3:W-:Y:S01]  /*223b0*/  @!P2 ST.E.64 desc[UR50][R14.64], R76 ;  /* 0x0000004c0e00a985 */ /* 0x0007e2000c101b32 */
[----:B------:R-:W-:Y:S02]  /*223c0*/  ISETP.GE.AND P2, PT, R138, UR5, PT ;  /* 0x000000058a007c0c */ /* 0x000fe4000bf46270 */
[----:B------:R-:W-:Y:S02]  /*223d0*/  @!P3 LEA.HI.X R21, R144, R5, R145, 0x2, P5 ;  /* 0x000000059015b211 */ /* 0x000fe400028f1491 */
[----:B------:R-:W-:-:S03]  /*223e0*/  @!P0 LEA R24, P5, R142, R4, 0x2 ;  /* 0x000000048e188211 */ /* 0x000fc600078a10ff */
[----:B------:R4:W-:Y:S01]  /*223f0*/  @!P3 ST.E.64 desc[UR50][R20.64], R82 ;  /* 0x000000521400b985 */ /* 0x0009e2000c101b32 */
        /* <DEDUP_REMOVED lines=9> */
[----:B---3--:R-:W-:-:S03]  /*22490*/  @!P4 LEA R14, P5, R58, R4, 0x2 ;  /* 0x000000043a0ec211 */ /* 0x008fc600078a10ff */
[----:B------:R3:W-:Y:S01]  /*224a0*/  @!P2 ST.E.64 desc[UR50][R12.64], R92 ;  /* 0x0000005c0c00a985 */ /* 0x0007e2000c101b32 */
[-C--:B------:R-:W-:Y:S02]  /*224b0*/  @!P4 LEA.HI.X R15, R58, R5.reuse, R59, 0x2, P5 ;  /* 0x000000053a0fc211 */ /* 0x080fe400028f143b */
[----:B------:R-:W-:Y:S02]  /*224c0*/  ISETP.GE.AND P2, PT, R237, UR5, PT ;  /* 0x00000005ed007c0c */ /* 0x000fe4000bf46270 */
[-C--:B----4-:R-:W-:Y:S01]  /*224d0*/  @!P0 LEA R20, P3, R56, R4.reuse, 0x2 ;  /* 0x0000000438148211 */ /* 0x090fe200078610ff */
[----:B------:R4:W-:Y:S01]  /*224e0*/  @!P4 ST.E.64 desc[UR50][R14.64], R98 ;  /* 0x000000620e00c985 */ /* 0x0009e2000c101b32 */
[----:B------:R-:W-:Y:S02]  /*224f0*/  ISETP.GE.AND P4, PT, R236, UR5, PT ;  /* 0x00000005ec007c0c */ /* 0x000fe4000bf86270 */
[----:B------:R-:W-:Y:S02]  /*22500*/  @!P0 LEA.HI.X R21, R56, R5, R57, 0x2, P3 ;  /* 0x0000000538158211 */ /* 0x000fe400018f1439 */
[----:B0-----:R-:W-:-:S02]  /*22510*/  @!P1 LEA R24, P5, R54, R4, 0x2 ;  /* 0x0000000436189211 */ /* 0x001fc400078a10ff */
[----:B------:R-:W-:Y:S01]  /*22520*/  ISETP.GE.AND P3, PT, R235, UR5, PT ;  /* 0x00000005eb007c0c */ /* 0x000fe2000bf66270 */
[----:B------:R0:W-:Y:S01]  /*22530*/  @!P0 ST.E.64 desc[UR50][R20.64], R100 ;  /* 0x0000006414008985 */ /* 0x0001e2000c101b32 */
[----:B------:R-:W-:Y:S02]  /*22540*/  @!P1 LEA.HI.X R25, R54, R5, R55, 0x2, P5 ;  /* 0x0000000536199211 */ /* 0x000fe400028f1437 */
[----:B--2---:R-:W-:-:S03]  /*22550*/  @!P2 LEA R6, P0, R237, R4, 0x2 ;  /* 0x00000004ed06a211 */ /* 0x004fc600078010ff */
[----:B------:R2:W-:Y:S01]  /*22560*/  @!P1 ST.E.64 desc[UR50][R24.64], R106 ;  /* 0x0000006a18009985 */ /* 0x0005e2000c101b32 */
[-C--:B------:R-:W-:Y:S02]  /*22570*/  @!P2 LEA.HI.X R7, R237, R5.reuse, R53, 0x2, P0 ;  /* 0x00000005ed07a211 */ /* 0x080fe400000f1435 */
[-C--:B---3--:R-:W-:Y:S02]  /*22580*/  @!P4 LEA R12, P1, R236, R4.reuse, 0x2 ;  /* 0x00000004ec0cc211 */ /* 0x088fe400078210ff */
[----:B------:R-:W-:Y:S01]  /*22590*/  ISETP.GE.AND P0, PT, R234, UR5, PT ;  /* 0x00000005ea007c0c */ /* 0x000fe2000bf06270 */
[----:B------:R3:W-:Y:S01]  /*225a0*/  @!P2 ST.E.64 desc[UR50][R6.64], R108 ;  /* 0x0000006c0600a985 */ /* 0x0007e2000c101b32 */
[----:B------:R-:W-:Y:S02]  /*225b0*/  @!P4 LEA.HI.X R13, R236, R5, R52, 0x2, P1 ;  /* 0x00000005ec0dc211 */ /* 0x000fe400008f1434 */
[----:B------:R-:W-:Y:S02]  /*225c0*/  ISETP.GE.AND P1, PT, R48, UR5, PT ;  /* 0x0000000530007c0c */ /* 0x000fe4000bf26270 */
[----:B----4-:R-:W-:Y:S01]  /*225d0*/  @!P3 LEA R14, P5, R235, R4, 0x2 ;  /* 0x00000004eb0eb211 */ /* 0x010fe200078a10ff */
[----:B------:R4:W-:Y:S01]  /*225e0*/  @!P4 ST.E.64 desc[UR50][R12.64], R114 ;  /* 0x000000720c00c985 */ /* 0x0009e2000c101b32 */
[----:B------:R-:W-:-:S02]  /*225f0*/  ISETP.GE.AND P4, PT, R46, UR5, PT ;  /* 0x000000052e007c0c */ /* 0x000fc4000bf86270 */
[-C--:B------:R-:W-:Y:S02]  /*22600*/  @!P3 LEA.HI.X R15, R235, R5.reuse, R51, 0x2, P5 ;  /* 0x00000005eb0fb211 */ /* 0x080fe400028f1433 */
[----:B------:R-:W-:Y:S02]  /*22610*/  ISETP.GE.AND P5, PT, R43, UR5, PT ;  /* 0x000000052b007c0c */ /* 0x000fe4000bfa6270 */
[-C--:B0-----:R-:W-:Y:S01]  /*22620*/  @!P0 LEA R20, P2, R234, R4.reuse, 0x2 ;  /* 0x00000004ea148211 */ /* 0x081fe200078410ff */
[----:B------:R0:W-:Y:S01]  /*22630*/  @!P3 ST.E.64 desc[UR50][R14.64], R116 ;  /* 0x000000740e00b985 */ /* 0x0001e2000c101b32 */
[----:B------:R-:W-:Y:S02]  /*22640*/  ISETP.GE.AND P3, PT, R38, UR5, PT ;  /* 0x0000000526007c0c */ /* 0x000fe4000bf66270 */
[----:B------:R-:W-:Y:S02]  /*22650*/  @!P0 LEA.HI.X R21, R234, R5, R50, 0x2, P2 ;  /* 0x00000005ea158211 */ /* 0x000fe400010f1432 */
[----:B--2---:R-:W-:-:S03]  /*22660*/  @!P1 LEA R24, P2, R48, R4, 0x2 ;  /* 0x0000000430189211 */ /* 0x004fc600078410ff */
[----:B------:R0:W-:Y:S01]  /*22670*/  @!P0 ST.E.64 desc[UR50][R20.64], R122 ;  /* 0x0000007a14008985 */ /* 0x0001e2000c101b32 */
[----:B------:R-:W-:Y:S02]  /*22680*/  @!P1 LEA.HI.X R25, R48, R5, R49, 0x2, P2 ;  /* 0x0000000530199211 */ /* 0x000fe400010f1431 */
[----:B---3--:R-:W-:-:S03]  /*22690*/  @!P4 LEA R6, P0, R46, R4, 0x2 ;  /* 0x000000042e06c211 */ /* 0x008fc600078010ff */
[----:B------:R0:W-:Y:S01]  /*226a0*/  @!P1 ST.E.64 desc[UR50][R24.64], R124 ;  /* 0x0000007c18009985 */ /* 0x0001e2000c101b32 */
[CC--:B----4-:R-:W-:Y:S02]  /*226b0*/  @!P5 LEA R12, P1, R43.reuse, R4.reuse, 0x2 ;  /* 0x000000042b0cd211 */ /* 0x0d0fe400078210ff */
        /* <DEDUP_REMOVED lines=9> */
[----:B------:R-:W-:Y:S02]  /*22750*/  LEA R4, P0, R232, R4, 0x2 ;  /* 0x00000004e8047211 */ /* 0x000fe400078010ff */
[----:B-1----:R-:W-:-:S04]  /*22760*/  SHF.R.S32.HI R3, RZ, 0x1f, R232 ;  /* 0x0000001fff037819 */ /* 0x002fc800000114e8 */
[----:B------:R-:W-:-:S05]  /*22770*/  LEA.HI.X R5, R232, R5, R3, 0x2, P0 ;  /* 0x00000005e8057211 */ /* 0x000fca00000f1403 */
[----:B------:R1:W-:Y:S01]  /*22780*/  ST.E.64 desc[UR50][R4.64], R10 ;  /* 0x0000000a04007985 */ /* 0x0003e2000c101b32 */
[----:B------:R-:W-:Y:S05]  /*22790*/  BRA `(.L_x_4638) ;  /* 0x0000000c00387947 */ /* 0x000fea0003800000 */
.L_x_4629:
[----:B------:R-:W1:Y:S01]  /*227a0*/  LDC.64 R8, c[0x0][0xc08] ;  /* 0x00030200ff087b82 */ /* 0x000e620000000a00 */
[----:B------:R-:W-:-:S07]  /*227b0*/  IMAD.MOV.U32 R3, RZ, RZ, RZ ;  /* 0x000000ffff037224 */ /* 0x000fce00078e00ff */
[----:B------:R-:W2:Y:S08]  /*227c0*/  LDC.64 R6, c[0x0][0xc00] ;  /* 0x00030000ff067b82 */ /* 0x000eb00000000a00 */
[----:B------:R-:W3:Y:S01]  /*227d0*/  LDC.64 R4, c[0x0][0xc00] ;  /* 0x00030000ff047b82 */ /* 0x000ee20000000a00 */
[----:B-1----:R-:W-:-:S04]  /*227e0*/  ISETP.NE.U32.AND P0, PT, R8, RZ, PT ;  /* 0x000000ff0800720c */ /* 0x002fc80003f05070 */
[----:B------:R-:W-:Y:S02]  /*227f0*/  ISETP.NE.AND.EX P1, PT, R9, RZ, PT, P0 ;  /* 0x000000ff0900720c */ /* 0x000fe40003f25300 */
[----:B--2---:R-:W-:-:S04]  /*22800*/  ISETP.NE.U32.AND P0, PT, R6, RZ, PT ;  /* 0x000000ff0600720c */ /* 0x004fc80003f05070 */
[----:B------:R-:W-:Y:S01]  /*22810*/  ISETP.NE.AND.EX P0, PT, R7, RZ, PT, P0 ;  /* 0x000000ff0700720c */ /* 0x000fe20003f05300 */
[----:B------:R-:W-:Y:S01]  /*22820*/  ULDC UR5, c[0x0][0xa88] ;  /* 0x0002a20000057ab9 */ /* 0x000fe20000000800 */
[----:B---3--:R-:W-:-:S05]  /*22830*/  IMAD.WIDE R4, R227, 0x4, R4 ;  /* 0x00000004e3047825 */ /* 0x008fca00078e0204 */
[----:B------:R-:W1:Y:S01]  /*22840*/  @P1 LDC.64 R6, c[0x0][0xc08] ;  /* 0x00030200ff061b82 */ /* 0x000e620000000a00 */
[----:B------:R-:W-:-:S05]  /*22850*/  IMAD.U32 R0, RZ, RZ, UR5 ;  /* 0x00000005ff007e24 */ /* 0x000fca000f8e00ff */
[----:B------:R2:W5:Y:S01]  /*22860*/  @P0 LDG.E R3, desc[UR50][R4.64] ;  /* 0x0000003204030981 */ /* 0x000562000c1e1900 */
[----:B-1----:R-:W-:-:S05]  /*22870*/  @P1 IMAD.WIDE R6, R227, 0x4, R6 ;  /* 0x00000004e3061825 */ /* 0x002fca00078e0206 */
[----:B------:R2:W5:Y:S01]  /*22880*/  @P1 LDG.E R0, desc[UR50][R6.64] ;  /* 0x0000003206001981 */ /* 0x000562000c1e1900 */
[----:B------:R-:W-:Y:S02]  /*22890*/  ISETP.GT.AND P3, PT, R228, 0x7f, PT ;  /* 0x0000007fe400780c */ /* 0x000fe40003f64270 */
[----:B------:R-:W-:Y:S02]  /*228a0*/  ISETP.GT.AND P2, PT, R226, 0x1, PT ;  /* 0x00000001e200780c */ /* 0x000fe40003f44270 */
[----:B------:R-:W-:Y:S01]  /*228b0*/  SHF.R.S32.HI R20, RZ, 0x1f, R227 ;  /* 0x0000001fff147819 */ /* 0x000fe200000114e3 */
[----:B------:R-:W-:Y:S10]  /*228c0*/  @P1 BRA `(.L_x_4641) ;  /* 0x0000000000101947 */ /* 0x000ff40003800000 */
[----:B------:R-:W-:Y:S05]  /*228d0*/  @!P0 BRA `(.L_x_4641) ;  /* 0x00000000000c8947 */ /* 0x000fea0003800000 */
[----:B--2---:R-:W2:Y:S04]  /*228e0*/  LDG.E R7, desc[UR50][R4.64] ;  /* 0x0000003204077981 */ /* 0x004ea8000c1e1900 */
[----:B-----5:R-:W2:Y:S02]  /*228f0*/  LDG.E R0, desc[UR50][R4.64+0x4] ;  /* 0x0000043204007981 */ /* 0x020ea4000c1e1900 */
[----:B--2---:R-:W-:-:S07]  /*22900*/  IMAD.IADD R0, R0, 0x1, -R7 ;  /* 0x0000000100007824 */ /* 0x004fce00078e0a07 */
.L_x_4641:
[----:B------:R-:W-:Y:S01]  /*22910*/  BSSY B1, `(.L_x_4642) ;  /* 0x0000037000017945 */ /* 0x000fe20003800000 */
[----:B------:R-:W-:Y:S02]  /*22920*/  SEL R19, R227, RZ, !P0 ;  /* 0x000000ffe3137207 */ /* 0x000fe40004000000 */
[----:B------:R-:W-:Y:S02]  /*22930*/  SEL R20, R20, RZ, !P0 ;  /* 0x000000ff14147207 */ /* 0x000fe40004000000 */
[----:B-----5:R-:W-:Y:S01]  /*22940*/  SHF.R.S32.HI R16, RZ, 0x1f, R3 ;  /* 0x0000001fff107819 */ /* 0x020fe20000011403 */
[----:B------:R-:W-:Y:S06]  /*22950*/  @P3 BRA `(.L_x_4643) ;  /* 0x0000000000c83947 */ /* 0x000fec0003800000 */
[----:B--2---:R-:W1:Y:S01]  /*22960*/  S2R R5, SR_TID.X ;  /* 0x0000000000057919 */ /* 0x004e620000002100 */
[----:B------:R-:W2:Y:S01]  /*22970*/  LDC R25, c[0x0][0xbe8] ;  /* 0x0002fa00ff197b82 */ /* 0x000ea20000000800 */
[----:B------:R-:W-:Y:S02]  /*22980*/  IMAD.U32 R21, RZ, RZ, UR39 ;  /* 0x00000027ff157e24 */ /* 0x000fe4000f8e00ff */
[----:B--2---:R-:W-:-:S03]  /*22990*/  IMAD R4, R0, R25, RZ ;  /* 0x0000001900047224 */ /* 0x004fc600078e02ff */
[----:B-1----:R-:W-:-:S04]  /*229a0*/  IADD3 R21, R21, -0x80, R5 ;  /* 0xffffff8015157810 */ /* 0x002fc80007ffe005 */
[----:B------:R-:W-:-:S13]  /*229b0*/  ISETP.GE.AND P0, PT, R21, R4, PT ;  /* 0x000000041500720c */ /* 0x000fda0003f06270 */
[----:B------:R-:W-:Y:S05]  /*229c0*/  @P0 BRA `(.L_x_4643) ;  /* 0x0000000000ac0947 */ /* 0x000fea0003800000 */
[----:B------:R-:W-:Y:S01]  /*229d0*/  ISETP.NE.AND P0, PT, R25, 0x1, PT ;  /* 0x000000011900780c */ /* 0x000fe20003f05270 */
[----:B------:R-:W-:Y:S01]  /*229e0*/  IMAD.MOV.U32 R4, RZ, RZ, 0x9b8 ;  /* 0x000009b8ff047424 */ /* 0x000fe200078e00ff */
[----:B------:R-:W-:Y:S01]  /*229f0*/  ISETP.GT.AND P3, PT, R226, 0x1, PT ;  /* 0x00000001e200780c */ /* 0x000fe20003f64270 */
[----:B------:R-:W1:Y:S01]  /*22a00*/  LDC.64 R26, c[0x0][0xba8] ;  /* 0x0002ea00ff1a7b82 */ /* 0x000e620000000a00 */
[----:B------:R-:W-:Y:S02]  /*22a10*/  IMAD.MOV.U32 R15, RZ, RZ, R21 ;  /* 0x000000ffff0f7224 */ /* 0x000fe400078e0015 */
[----:B------:R-:W-:Y:S02]  /*22a20*/  SEL R22, R4, 0x978, P3 ;  /* 0x0000097804167807 */ /* 0x000fe40001800000 */
[----:B------:R-:W-:-:S03]  /*22a30*/  SEL R233, R233, RZ, P3 ;  /* 0x000000ffe9e97207 */ /* 0x000fc60001800000 */
[----:B------:R-:W2:Y:S08]  /*22a40*/  LDC.64 R8, c[0x0][R22+0x220] ;  /* 0x0000880016087b82 */ /* 0x000eb00000000a00 */
[----:B------:R-:W3:Y:S08]  /*22a50*/  @P0 LDC R14, c[0x0][0xbec] ;  /* 0x0002fb00ff0e0b82 */ /* 0x000ef00000000800 */
[----:B------:R-:W4:Y:S08]  /*22a60*/  LDC.64 R4, c[0x0][R22+0x218] ;  /* 0x0000860016047b82 */ /* 0x000f300000000a00 */
[----:B------:R-:W5:Y:S01]  /*22a70*/  @P0 LDC R31, c[0x0][0xbf0] ;  /* 0x0002fc00ff1f0b82 */ /* 0x000f620000000800 */
[----:B--2---:R-:W-:-:S04]  /*22a80*/  IMAD R9, R9, R19, RZ ;  /* 0x0000001309097224 */ /* 0x004fc800078e02ff */
[----:B------:R-:W-:-:S03]  /*22a90*/  IMAD R9, R8, R20, R9 ;  /* 0x0000001408097224 */ /* 0x000fc600078e0209 */
[----:B------:R-:W2:Y:S01]  /*22aa0*/  LDC.64 R10, c[0x0][R22+0x228] ;  /* 0x00008a00160a7b82 */ /* 0x000ea20000000a00 */
[----:B---3--:R-:W-:-:S07]  /*22ab0*/  @P0 IMAD.HI.U32 R14, R21, R14, RZ ;  /* 0x0000000e150e0227 */ /* 0x008fce00078e00ff */
[----:B------:R-:W3:Y:S01]  /*22ac0*/  LDC.64 R6, c[0x0][R22+0x210] ;  /* 0x0000840016067b82 */ /* 0x000ee20000000a00 */
[-C--:B----4-:R-:W-:Y:S02]  /*22ad0*/  IMAD R29, R5, R225.reuse, RZ ;  /* 0x000000e1051d7224 */ /* 0x090fe400078e02ff */
[----:B------:R-:W-:-:S04]  /*22ae0*/  IMAD.WIDE.U32 R12, R4, R225, RZ ;  /* 0x000000e1040c7225 */ /* 0x000fc800078e00ff */
[----:B------:R-:W-:Y:S01]  /*22af0*/  IMAD.WIDE.U32 R4, R8, R19, RZ ;  /* 0x0000001308047225 */ /* 0x000fe200078e00ff */
[----:B-----5:R-:W-:Y:S01]  /*22b00*/  @P0 SHF.R.U32.HI R15, RZ, R31, R14 ;  /* 0x0000001fff0f0219 */ /* 0x020fe2000001160e */
[----:B-1----:R-:W1:Y:S02]  /*22b10*/  @!P3 LDC R26, c[0x0][0xb50] ;  /* 0x0002d400ff1abb82 */ /* 0x002e640000000800 */
[----:B------:R-:W-:Y:S01]  /*22b20*/  IMAD.IADD R13, R29, 0x1, R13 ;  /* 0x000000011d0d7824 */ /* 0x000fe200078e020d */
[----:B------:R-:W-:Y:S01]  /*22b30*/  IADD3 R12, P0, P1, R4, R12, R3 ;  /* 0x0000000c040c7210 */ /* 0x000fe2000791e003 */
[----:B------:R-:W-:Y:S02]  /*22b40*/  IMAD.MOV R8, RZ, RZ, -R15 ;  /* 0x000000ffff087224 */ /* 0x000fe400078e0a0f */
[----:B------:R-:W-:Y:S02]  /*22b50*/  IMAD.IADD R14, R5, 0x1, R9 ;  /* 0x00000001050e7824 */ /* 0x000fe400078e0209 */
[-C--:B--2---:R-:W-:Y:S01]  /*22b60*/  IMAD.WIDE.U32 R4, R10, R233.reuse, RZ ;  /* 0x000000e90a047225 */ /* 0x084fe200078e00ff */
[----:B------:R-:W2:Y:S03]  /*22b70*/  @!P3 LDC R27, c[0x0][0xb54] ;  /* 0x0002d500ff1bbb82 */ /* 0x000ea60000000800 */
[----:B------:R-:W-:-:S02]  /*22b80*/  IMAD R11, R11, R233, RZ ;  /* 0x000000e90b0b7224 */ /* 0x000fc400078e02ff */
[----:B------:R-:W-:Y:S01]  /*22b90*/  IMAD R9, R25, R8, R21 ;  /* 0x0000000819097224 */ /* 0x000fe200078e0215 */
[----:B------:R-:W-:Y:S01]  /*22ba0*/  IADD3.X R8, R14, R13, R16, P0, P1 ;  /* 0x0000000d0e087210 */ /* 0x000fe200007e2410 */
[----:B------:R-:W-:Y:S01]  /*22bb0*/  IMAD.IADD R5, R11, 0x1, R5 ;  /* 0x000000010b057824 */ /* 0x000fe200078e0205 */
[----:B------:R-:W-:Y:S01]  /*22bc0*/  IADD3 R4, P0, P1, R15, R12, R4 ;  /* 0x0000000c0f047210 */ /* 0x000fe2000791e004 */
[----:B---3--:R-:W-:Y:S01]  /*22bd0*/  IMAD R7, R7, R9, RZ ;  /* 0x0000000907077224 */ /* 0x008fe200078e02ff */
[----:B------:R-:W-:Y:S02]  /*22be0*/  SHF.R.S32.HI R15, RZ, 0x1f, R15 ;  /* 0x0000001fff0f7819 */ /* 0x000fe4000001140f */
[----:B------:R-:W-:Y:S02]  /*22bf0*/  SHF.R.S32.HI R11, RZ, 0x1f, R9 ;  /* 0x0000001fff0b7819 */ /* 0x000fe40000011409 */
[----:B------:R-:W-:-:S03]  /*22c00*/  IADD3.X R5, R15, R8, R5, P0, P1 ;  /* 0x000000080f057210 */ /* 0x000fc600007e2405 */
[C---:B------:R-:W-:Y:S02]  /*22c10*/  IMAD R7, R6.reuse, R11, R7 ;  /* 0x0000000b06077224 */ /* 0x040fe400078e0207 */
[----:B------:R-:W-:-:S04]  /*22c20*/  IMAD.WIDE.U32 R4, R6, R9, R4 ;  /* 0x0000000906047225 */ /* 0x000fc800078e0004 */
[----:B------:R-:W-:Y:S01]  /*22c30*/  IMAD.IADD R5, R5, 0x1, R7 ;  /* 0x0000000105057824 */ /* 0x000fe200078e0207 */
[----:B-1----:R-:W-:-:S04]  /*22c40*/  LEA R6, P0, R4, R26, 0x2 ;  /* 0x0000001a04067211 */ /* 0x002fc800078010ff */
[----:B--2---:R-:W-:Y:S01]  /*22c50*/  LEA.HI.X R7, R4, R27, R5, 0x2, P0 ;  /* 0x0000001b04077211 */ /* 0x004fe200000f1405 */
[----:B------:R-:W-:-:S05]  /*22c60*/  IMAD.MOV.U32 R5, RZ, RZ, -0x800000 ;  /* 0xff800000ff057424 */ /* 0x000fca00078e00ff */
[----:B------:R1:W-:Y:S03]  /*22c70*/  STG.E desc[UR50][R6.64], R5 ;  /* 0x0000000506007986 */ /* 0x0003e6000c101932 */
.L_x_4643:
[----:B------:R-:W-:Y:S05]  /*22c80*/  BSYNC B1 ;  /* 0x0000000000017941 */ /* 0x000fea0003800000 */
.L_x_4642:
[----:B------:R-:W-:Y:S05]  /*22c90*/  @P2 BRA `(.L_x_4638) ;  /* 0x0000000400f82947 */ /* 0x000fea0003800000 */
[----:B------:R-:W3:Y:S01]  /*22ca0*/  LDL R12, [R1+0x320] ;  /* 0x00032000010c7983 */ /* 0x000ee20000100800 */
[----:B------:R-:W4:Y:S01]  /*22cb0*/  LDC R11, c[0x0][0xbe8] ;  /* 0x0002fa00ff0b7b82 */ /* 0x000f220000000800 */
[----:B------:R-:W-:Y:S01]  /*22cc0*/  ULDC.64 UR6, c[0x0][0xaa0] ;  /* 0x0002a80000067ab9 */ /* 0x000fe20000000a00 */
[----:B------:R-:W-:Y:S01]  /*22cd0*/  ULDC.64 UR8, c[0x0][0xaf0] ;  /* 0x0002bc0000087ab9 */ /* 0x000fe20000000a00 */
[----:B------:R-:W3:Y:S01]  /*22ce0*/  LDL R10, [R1+0x32c] ;  /* 0x00032c00010a7983 */ /* 0x000ee20000100800 */
[----:B--2---:R-:W-:Y:S01]  /*22cf0*/  IMAD R4, R16, UR6, RZ ;  /* 0x0000000610047c24 */ /* 0x004fe2000f8e02ff */
[----:B------:R-:W-:Y:S03]  /*22d00*/  BSSY B1, `(.L_x_4644) ;  /* 0x0000041000017945 */ /* 0x000fe60003800000 */
[C---:B-1----:R-:W-:Y:S02]  /*22d10*/  IMAD R7, R3.reuse, UR7, R4 ;  /* 0x0000000703077c24 */ /* 0x042fe4000f8e0204 */
[----:B------:R-:W-:Y:S01]  /*22d20*/  IMAD.WIDE.U32 R4, R3, UR6, RZ ;  /* 0x0000000603047c25 */ /* 0x000fe2000f8e00ff */
[----:B------:R-:W-:-:S03]  /*22d30*/  ULDC.64 UR6, c[0x0][0xae8] ;  /* 0x0002ba0000067ab9 */ /* 0x000fc60000000a00 */
[----:B------:R-:W-:Y:S02]  /*22d40*/  IMAD.IADD R5, R5, 0x1, R7 ;  /* 0x0000000105057824 */ /* 0x000fe400078e0207 */
[----:B------:R-:W-:Y:S02]  /*22d50*/  IMAD R7, R20, UR8, RZ ;  /* 0x0000000814077c24 */ /* 0x000fe4000f8e02ff */
[----:B------:R-:W-:-:S04]  /*22d60*/  IMAD.WIDE.U32 R4, R225, UR6, R4 ;  /* 0x00000006e1047c25 */ /* 0x000fc8000f8e0004 */
[----:B------:R-:W-:Y:S01]  /*22d70*/  IMAD R5, R225, UR7, R5 ;  /* 0x00000007e1057c24 */ /* 0x000fe2000f8e0205 */
[----:B------:R-:W-:Y:S01]  /*22d80*/  ULDC.64 UR6, c[0x0][0xae0] ;  /* 0x0002b80000067ab9 */ /* 0x000fe20000000a00 */
[----:B----4-:R-:W-:Y:S01]  /*22d90*/  ISETP.NE.AND P0, PT, R11, 0x1, PT ;  /* 0x000000010b00780c */ /* 0x010fe20003f05270 */
[C---:B------:R-:W-:Y:S02]  /*22da0*/  IMAD R7, R19.reuse, UR9, R7 ;  /* 0x0000000913077c24 */ /* 0x040fe4000f8e0207 */
[----:B------:R-:W-:-:S04]  /*22db0*/  IMAD.WIDE.U32 R4, R19, UR8, R4 ;  /* 0x0000000813047c25 */ /* 0x000fc8000f8e0004 */
[----:B------:R-:W-:-:S06]  /*22dc0*/  IMAD.IADD R5, R5, 0x1, R7 ;  /* 0x0000000105057824 */ /* 0x000fcc00078e0207 */
[----:B------:R-:W1:Y:S08]  /*22dd0*/  @P0 LDC R6, c[0x0][0xbec] ;  /* 0x0002fb00ff060b82 */ /* 0x000e700000000800 */
[----:B------:R-:W2:Y:S01]  /*22de0*/  @P0 LDC R13, c[0x0][0xbf0] ;  /* 0x0002fc00ff0d0b82 */ /* 0x000ea20000000800 */
[----:B---3--:R-:W-:-:S04]  /*22df0*/  IMAD R3, R10, 0x20, R12 ;  /* 0x000000200a037824 */ /* 0x008fc800078e020c */
[----:B------:R-:W-:-:S04]  /*22e00*/  VIADD R9, R3, UR39 ;  /* 0x0000002703097c36 */ /* 0x000fc80008000000 */
[----:B-1----:R-:W-:-:S04]  /*22e10*/  @P0 IMAD.HI.U32 R6, R9, R6, RZ ;  /* 0x0000000609060227 */ /* 0x002fc800078e00ff */
[----:B------:R-:W-:Y:S01]  /*22e20*/  IMAD.MOV.U32 R3, RZ, RZ, R9 ;  /* 0x000000ffff037224 */ /* 0x000fe200078e0009 */
[----:B--2---:R-:W-:Y:S01]  /*22e30*/  @P0 SHF.R.U32.HI R3, RZ, R13, R6 ;  /* 0x0000000dff030219 */ /* 0x004fe20000011606 */
[----:B------:R-:W-:-:S03]  /*22e40*/  VIADD R13, R12, UR39 ;  /* 0x000000270c0d7c36 */ /* 0x000fc60008000000 */
[--C-:B------:R-:W-:Y:S01]  /*22e50*/  SHF.R.S32.HI R6, RZ, 0x1f, R3.reuse ;  /* 0x0000001fff067819 */ /* 0x100fe20000011403 */
[----:B------:R-:W-:Y:S02]  /*22e60*/  IMAD.MOV R8, RZ, RZ, -R3 ;  /* 0x000000ffff087224 */ /* 0x000fe400078e0a03 */
[----:B------:R-:W-:-:S04]  /*22e70*/  IMAD.WIDE.U32 R4, R3, UR6, R4 ;  /* 0x0000000603047c25 */ /* 0x000fc8000f8e0004 */
[----:B------:R-:W-:Y:S02]  /*22e80*/  IMAD R6, R6, UR6, RZ ;  /* 0x0000000606067c24 */ /* 0x000fe4000f8e02ff */
[----:B------:R-:W-:Y:S02]  /*22e90*/  IMAD R7, R11, R8, R9 ;  /* 0x000000080b077224 */ /* 0x000fe400078e0209 */
[----:B------:R-:W-:Y:S01]  /*22ea0*/  IMAD R9, R3, UR7, R6 ;  /* 0x0000000703097c24 */ /* 0x000fe2000f8e0206 */
[----:B------:R-:W-:Y:S01]  /*22eb0*/  ULDC.64 UR6, c[0x0][0xad8] ;  /* 0x0002b60000067ab9 */ /* 0x000fe20000000a00 */
[----:B------:R-:W-:Y:S01]  /*22ec0*/  IMAD R8, R0, R11, RZ ;  /* 0x0000000b00087224 */ /* 0x000fe200078e02ff */
[----:B------:R-:W-:Y:S01]  /*22ed0*/  SHF.R.S32.HI R3, RZ, 0x1f, R7 ;  /* 0x0000001fff037819 */ /* 0x000fe20000011407 */
[----:B------:R-:W-:Y:S02]  /*22ee0*/  IMAD.IADD R5, R5, 0x1, R9 ;  /* 0x0000000105057824 */ /* 0x000fe400078e0209 */
[C---:B------:R-:W-:Y:S01]  /*22ef0*/  VIADD R0, R13.reuse, 0x20 ;  /* 0x000000200d007836 */ /* 0x040fe20000000000 */
[----:B------:R-:W-:Y:S01]  /*22f00*/  ISETP.GE.AND P2, PT, R13, R8, PT ;  /* 0x000000080d00720c */ /* 0x000fe20003f46270 */
[----:B------:R-:W-:-:S02]  /*22f10*/  IMAD R6, R3, UR6, RZ ;  /* 0x0000000603067c24 */ /* 0x000fc4000f8e02ff */
[----:B------:R-:W-:Y:S01]  /*22f20*/  VIADD R3, R13, 0x40 ;  /* 0x000000400d037836 */ /* 0x000fe20000000000 */
[-C--:B------:R-:W-:Y:S01]  /*22f30*/  ISETP.GE.AND P1, PT, R0, R8.reuse, PT ;  /* 0x000000080000720c */ /* 0x080fe20003f26270 */
[C---:B------:R-:W-:Y:S02]  /*22f40*/  IMAD R9, R7.reuse, UR7, R6 ;  /* 0x0000000707097c24 */ /* 0x040fe4000f8e0206 */
[----:B------:R-:W-:Y:S01]  /*22f50*/  IMAD.WIDE.U32 R4, R7, UR6, R4 ;  /* 0x0000000607047c25 */ /* 0x000fe2000f8e0004 */
[----:B------:R-:W-:Y:S01]  /*22f60*/  ISETP.GE.AND P0, PT, R3, R8, PT ;  /* 0x000000080300720c */ /* 0x000fe20003f06270 */
[----:B------:R-:W-:Y:S02]  /*22f70*/  ULDC.64 UR6, c[0x0][0xa80] ;  /* 0x0002a00000067ab9 */ /* 0x000fe40000000a00 */
[----:B------:R-:W-:Y:S01]  /*22f80*/  IMAD.IADD R3, R5, 0x1, R9 ;  /* 0x0000000105037824 */ /* 0x000fe200078e0209 */
[----:B------:R-:W-:Y:S01]  /*22f90*/  LEA R6, P3, R4, UR6, 0x1 ;  /* 0x0000000604067c11 */ /* 0x000fe2000f8608ff */
[----:B------:R-:W-:-:S03]  /*22fa0*/  IMAD.SHL.U32 R11, R10, 0x8, RZ ;  /* 0x000000080a0b7824 */ /* 0x000fc600078e00ff */
[----:B------:R-:W-:Y:S01]  /*22fb0*/  LEA.HI.X R7, R4, UR7, R3, 0x1, P3 ;  /* 0x0000000704077c11 */ /* 0x000fe200098f0c03 */
[C---:B------:R-:W-:Y:S01]  /*22fc0*/  VIADD R15, R11.reuse, 0x80 ;  /* 0x000000800b0f7836 */ /* 0x040fe20000000000 */
[----:B------:R1:W2:Y:S01]  /*22fd0*/  SHFL.IDX PT, R4, R6, RZ, 0x181f ;  /* 0x00181fff06047589 */ /* 0x0002a200000e0000 */
[----:B------:R-:W-:Y:S01]  /*22fe0*/  VIADD R9, R11, 0x40 ;  /* 0x000000400b097836 */ /* 0x000fe20000000000 */
[----:B------:R-:W-:Y:S02]  /*22ff0*/  SHF.R.S32.HI R14, RZ, 0x1f, R11 ;  /* 0x0000001fff0e7819 */ /* 0x000fe4000001140b */
[----:B------:R1:W3:Y:S01]  /*23000*/  SHFL.IDX PT, R0, R7, RZ, 0x181f ;  /* 0x00181fff07007589 */ /* 0x0002e200000e0000 */
[----:B------:R-:W-:Y:S02]  /*23010*/  SHF.R.S32.HI R10, RZ, 0x1f, R15 ;  /* 0x0000001fff0a7819 */ /* 0x000fe4000001140f */
[----:B------:R-:W-:Y:S01]  /*23020*/  SHF.R.S32.HI R12, RZ, 0x1f, R9 ;  /* 0x0000001fff0c7819 */ /* 0x000fe20000011409 */
[----:B------:R-:W-:Y:S06]  /*23030*/  @P2 BRA `(.L_x_4645) ;  /* 0x0000000000342947 */ /* 0x000fec0003800000 */
[----:B------:R-:W-:Y:S02]  /*23040*/  ULDC UR5, c[0x0][0xac8] ;  /* 0x0002b20000057ab9 */ /* 0x000fe40000000800 */
[----:B------:R-:W-:Y:S02]  /*23050*/  ISETP.GE.AND P4, PT, R11, UR5, PT ;  /* 0x000000050b007c0c */ /* 0x000fe4000bf86270 */
[----:B------:R-:W-:Y:S02]  /*23060*/  ISETP.GE.AND P3, PT, R9, UR5, PT ;  /* 0x0000000509007c0c */ /* 0x000fe4000bf66270 */
[----:B------:R-:W-:-:S09]  /*23070*/  ISETP.GE.AND P2, PT, R15, UR5, PT ;  /* 0x000000050f007c0c */ /* 0x000fd2000bf46270 */
[----:B--2---:R-:W-:-:S04]  /*23080*/  @!P4 LEA R20, P5, R11, R4, 0x1 ;  /* 0x000000040b14c211 */ /* 0x004fc800078a08ff */
[----:B---3--:R-:W-:Y:S02]  /*23090*/  @!P4 LEA.HI.X R21, R11, R0, R14, 0x1, P5 ;  /* 0x000000000b15c211 */ /* 0x008fe400028f0c0e */
[----:B------:R-:W-:-:S03]  /*230a0*/  @!P3 LEA R24, P5, R9, R4, 0x1 ;  /* 0x000000040918b211 */ /* 0x000fc600078a08ff */
[----:B------:R4:W-:Y:S01]  /*230b0*/  @!P4 ST.E.128 desc[UR50][R20.64], RZ ;  /* 0x000000ff1400c985 */ /* 0x0009e2000c101d32 */
[----:B------:R-:W-:Y:S02]  /*230c0*/  @!P3 LEA.HI.X R25, R9, R0, R12, 0x1, P5 ;  /* 0x000000000919b211 */ /* 0x000fe400028f0c0c */
[----:B------:R-:W-:-:S03]  /*230d0*/  @!P2 LEA R4, P5, R15, R4, 0x1 ;  /* 0x000000040f04a211 */ /* 0x000fc600078a08ff */
[----:B------:R4:W-:Y:S01]  /*230e0*/  @!P3 ST.E.128 desc[UR50][R24.64], RZ ;  /* 0x000000ff1800b985 */ /* 0x0009e2000c101d32 */
[----:B------:R-:W-:-:S05]  /*230f0*/  @!P2 LEA.HI.X R5, R15, R0, R10, 0x1, P5 ;  /* 0x000000000f05a211 */ /* 0x000fca00028f0c0a */
[----:B------:R4:W-:Y:S04]  /*23100*/  @!P2 ST.E.128 desc[UR50][R4.64], RZ ;  /* 0x000000ff0400a985 */ /* 0x0009e8000c101d32 */
.L_x_4645:
[----:B------:R-:W-:Y:S05]  /*23110*/  BSYNC B1 ;  /* 0x0000000000017941 */ /* 0x000fea0003800000 */
.L_x_4644:
[----:B---3--:R3:W0:Y:S01]  /*23120*/  SHFL.IDX PT, R0, R7, 0x1, 0x181f ;  /* 0x00381f0007007f89 */ /* 0x00862200000e0000 */
[----:B------:R-:W-:Y:S03]  /*23130*/  BSSY B1, `(.L_x_4646) ;  /* 0x0000010000017945 */ /* 0x000fe60003800000 */
[----:B--2-4-:R3:W2:Y:S01]  /*23140*/  SHFL.IDX PT, R4, R6, 0x1, 0x181f ;  /* 0x00381f0006047f89 */ /* 0x0146a200000e0000 */
[----:B------:R-:W-:Y:S05]  /*23150*/  @P1 BRA `(.L_x_4647) ;  /* 0x0000000000341947 */ /* 0x000fea0003800000 */
[----:B------:R-:W-:Y:S02]  /*23160*/  ULDC UR5, c[0x0][0xac8] ;  /* 0x0002b20000057ab9 */ /* 0x000fe40000000800 */
[----:B------:R-:W-:Y:S02]  /*23170*/  ISETP.GE.AND P3, PT, R11, UR5, PT ;  /* 0x000000050b007c0c */ /* 0x000fe4000bf66270 */
[----:B------:R-:W-:Y:S02]  /*23180*/  ISETP.GE.AND P2, PT, R9, UR5, PT ;  /* 0x0000000509007c0c */ /* 0x000fe4000bf46270 */
[----:B------:R-:W-:-:S09]  /*23190*/  ISETP.GE.AND P1, PT, R15, UR5, PT ;  /* 0x000000050f007c0c */ /* 0x000fd2000bf26270 */
[-C--:B--2---:R-:W-:Y:S02]  /*231a0*/  @!P3 LEA R20, P5, R11, R4.reuse, 0x1 ;  /* 0x000000040b14b211 */ /* 0x084fe400078a08ff */
[----:B------:R-:W-:Y:S02]  /*231b0*/  @!P2 LEA R24, P4, R9, R4, 0x1 ;  /* 0x000000040918a211 */ /* 0x000fe400078808ff */
[----:B0-----:R-:W-:Y:S02]  /*231c0*/  @!P3 LEA.HI.X R21, R11, R0, R14, 0x1, P5 ;  /* 0x000000000b15b211 */ /* 0x001fe400028f0c0e */
[----:B------:R-:W-:Y:S02]  /*231d0*/  @!P1 LEA R4, P5, R15, R4, 0x1 ;  /* 0x000000040f049211 */ /* 0x000fe400078a08ff */
[-C--:B------:R-:W-:Y:S01]  /*231e0*/  @!P2 LEA.HI.X R25, R9, R0.reuse, R12, 0x1, P4 ;  /* 0x000000000919a211 */ /* 0x080fe200020f0c0c */
[----:B------:R4:W-:Y:S01]  /*231f0*/  @!P3 ST.E.128 desc[UR50][R20.64], RZ ;  /* 0x000000ff1400b985 */ /* 0x0009e2000c101d32 */
[----:B------:R-:W-:-:S03]  /*23200*/  @!P1 LEA.HI.X R5, R15, R0, R10, 0x1, P5 ;  /* 0x000000000f059211 */ /* 0x000fc600028f0c0a */
[----:B------:R4:W-:Y:S04]  /*23210*/  @!P2 ST.E.128 desc[UR50][R24.64], RZ ;  /* 0x000000ff1800a985 */ /* 0x0009e8000c101d32 */
[----:B------:R4:W-:Y:S02]  /*23220*/  @!P1 ST.E.128 desc[UR50][R4.64], RZ ;  /* 0x000000ff04009985 */ /* 0x0009e4000c101d32 */
.L_x_4647:
[----:B------:R-:W-:Y:S05]  /*23230*/  BSYNC B1 ;  /* 0x0000000000017941 */ /* 0x000fea0003800000 */
.L_x_4646:
[----:B0-----:R0:W0:Y:S01]  /*23240*/  SHFL.IDX PT, R0, R7, 0x2, 0x181f ;  /* 0x00581f0007007f89 */ /* 0x00102200000e0000 */
[----:B------:R-:W-:Y:S03]  /*23250*/  BSSY B1, `(.L_x_4648) ;  /* 0x0000010000017945 */ /* 0x000fe60003800000 */
[----:B--2-4-:R2:W4:Y:S01]  /*23260*/  SHFL.IDX PT, R4, R6, 0x2, 0x181f ;  /* 0x00581f0006047f89 */ /* 0x01452200000e0000 */
        /* <DEDUP_REMOVED lines=14> */
.L_x_4649:
[----:B------:R-:W-:Y:S05]  /*23350*/  BSYNC B1 ;  /* 0x0000000000017941 */ /* 0x000fea0003800000 */
.L_x_4648:
[----:B------:R-:W-:Y:S01]  /*23360*/  VIADD R3, R13, 0x60 ;  /* 0x000000600d037836 */ /* 0x000fe20000000000 */
[----:B0-----:R0:W0:Y:S04]  /*23370*/  SHFL.IDX PT, R0, R7, 0x3, 0x181f ;  /* 0x00781f0007007f89 */ /* 0x00102800000e0000 */
[----:B------:R-:W-:Y:S01]  /*23380*/  ISETP.GE.AND P0, PT, R3, R8, PT ;  /* 0x000000080300720c */ /* 0x000fe20003f06270 */
[----:B----4-:R4:W0:-:S12]  /*23390*/  SHFL.IDX PT, R4, R6, 0x3, 0x181f ;  /* 0x00781f0006047f89 */ /* 0x01081800000e0000 */
[----:B----4-:R-:W-:Y:S05]  /*233a0*/  @P0 BRA `(.L_x_4638) ;  /* 0x0000000000340947 */ /* 0x010fea0003800000 */
[----:B------:R-:W-:Y:S02]  /*233b0*/  ULDC UR5, c[0x0][0xac8] ;  /* 0x0002b20000057ab9 */ /* 0x000fe40000000800 */
[----:B------:R-:W-:Y:S02]  /*233c0*/  ISETP.GE.AND P3, PT, R11, UR5, PT ;  /* 0x000000050b007c0c */ /* 0x000fe4000bf66270 */
[----:B------:R-:W-:Y:S02]  /*233d0*/  ISETP.GE.AND P4, PT, R9, UR5, PT ;  /* 0x0000000509007c0c */ /* 0x000fe4000bf86270 */
[----:B------:R-:W-:-:S09]  /*233e0*/  ISETP.GE.AND P5, PT, R15, UR5, PT ;  /* 0x000000050f007c0c */ /* 0x000fd2000bfa6270 */
[-C--:B0123--:R-:W-:Y:S02]  /*233f0*/  @!P3 LEA R6, P0, R11, R4.reuse, 0x1 ;  /* 0x000000040b06b211 */ /* 0x08ffe400078008ff */
        /* <DEDUP_REMOVED lines=8> */
.L_x_4638:
[----:B------:R-:W-:Y:S05]  /*23480*/  BSYNC B0 ;  /* 0x0000000000007941 */ /* 0x000fea0003800000 */
.L_x_4628:
[----:B------:R-:W-:Y:S02]  /*23490*/  ULDC UR5, c[0x0][0xc3c] ;  /* 0x00030f0000057ab9 */ /* 0x000fe40000000800 */
[----:B------:R-:W-:-:S13]  /*234a0*/  ISETP.GE.AND P0, PT, R223, UR5, PT ;  /* 0x00000005df007c0c */ /* 0x000fda000bf06270 */
[----:B------:R-:W-:Y:S05]  /*234b0*/  @!P0 BRA `(.L_x_4650) ;  /* 0xfffffde000b48947 */ /* 0x000fea000383ffff */
[----:B------:R-:W-:Y:S05]  /*234c0*/  EXIT ;  /* 0x000000000000794d */ /* 0x000fea0003800000 */
.L_x_4493:
        /* <DEDUP_REMOVED lines=14> */
[----:B0-----:R0:W-:Y:S01]  /*235b0*/  STL.128 [R1+0x2e0], R4 ;  /* 0x0002e00401007387 */ /* 0x0011e20000100c00 */
[----:B------:R-:W-:Y:S06]  /*235c0*/  BAR.ARV 0x4, 0x180 ;  /* 0x0106000000007b1d */ /* 0x000fec0000002000 */
[----:B------:R-:W-:Y:S05]  /*235d0*/  BRA `(.L_x_4652) ;  /* 0x0000000c00b47947 */ /* 0x000fea0003800000 */
.L_x_4651:
[----:B------:R-:W0:Y:S01]  /*235e0*/  S2R R0, SR_TID.X ;  /* 0x0000000000007919 */ /* 0x000e220000002100 */
[----:B------:R-:W-:Y:S01]  /*235f0*/  ULDC UR4, c[0x0][0xc3c] ;  /* 0x00030f0000047ab9 */ /* 0x000fe20000000800 */
[----:B------:R-:W1:Y:S01]  /*23600*/  S2UR UR6, SR_CTAID.X ;  /* 0x00000000000679c3 */ /* 0x000e620000002500 */
[----:B------:R-:W-:Y:S01]  /*23610*/  ULDC UR5, c[0x0][0xc38] ;  /* 0x00030e0000057ab9 */ /* 0x000fe20000000800 */
[----:B0-----:R-:W-:-:S04]  /*23620*/  LOP3.LUT R0, R0, 0x1f, RZ, 0xc0, !PT ;  /* 0x0000001f00007812 */ /* 0x001fc800078ec0ff */
[----:B------:R-:W-:-:S04]  /*23630*/  ISETP.NE.AND P0, PT, R0, 0x1f, PT ;  /* 0x0000001f0000780c */ /* 0x000fc80003f05270 */
[----:B------:R-:W-:-:S13]  /*23640*/  ISETP.GE.OR P1, PT, R0, UR4, !P0 ;  /* 0x0000000400007c0c */ /* 0x000fda000c726670 */
[----:B------:R-:W0:Y:S08]  /*23650*/  @!P1 LDC.64 R2, c[0x0][0xc80] ;  /* 0x00032000ff029b82 */ /* 0x000e300000000a00 */
[----:B------:R-:W2:Y:S01]  /*23660*/  @!P1 LDC.64 R4, c[0x0][0xc78] ;  /* 0x00031e00ff049b82 */ /* 0x000ea20000000a00 */
[----:B0-----:R-:W-:-:S05]  /*23670*/  @!P1 IMAD.WIDE.U32 R2, R0, 0x4, R2 ;  /* 0x0000000400029825 */ /* 0x001fca00078e0002 */
[----:B------:R2:W3:Y:S02]  /*23680*/  @!P1 LDG.E R6, desc[UR50][R2.64] ;  /* 0x0000003202069981 */ /* 0x0004e4000c1e1900 */
[----:B--2---:R-:W-:-:S04]  /*23690*/  @!P1 IMAD.WIDE.U32 R2, R0, 0x4, R4 ;  /* 0x0000000400029825 */ /* 0x004fc800078e0004 */
        /* <DEDUP_REMOVED lines=27> */
[----:B-1----:R-:W-:-:S13]  /*23850*/  ISETP.GT.AND P6, PT, R7, UR6, PT ;  /* 0x0000000607007c0c */ /* 0x002fda000bfc4270 */
[----:B------:R-:W-:Y:S05]  /*23860*/  @P6 BRA `(.L_x_4653) ;  /* 0x0000000000a86947 */ /* 0x000fea0003800000 */
[----:B------:R-:W-:Y:S01]  /*23870*/  IMAD.MOV.U32 R7, RZ, RZ, R4 ;  /* 0x000000ffff077224 */ /* 0x000fe200078e0004 */
[----:B------:R-:W-:Y:S01]  /*23880*/  UMOV UR4, URZ ;  /* 0x0000003f00047c82 */ /* 0x000fe20008000000 */
[----:B------:R-:W-:-:S05]  /*23890*/  ULDC UR5, c[0x0][0xc38] ;  /* 0x00030e0000057ab9 */ /* 0x000fca0000000800 */
.L_x_4655:
        /* <DEDUP_REMOVED lines=39> */
.L_x_4653:
        /* <DEDUP_REMOVED lines=12> */
.L_x_4656:
        /* <DEDUP_REMOVED lines=63> */
.L_x_4657:
        /* <DEDUP_REMOVED lines=61> */
.L_x_4658:
[----:B01----:R-:W-:-:S05]  /*24390*/  LOP3.LUT R3, RZ, R2, RZ, 0x33, !PT ;  /* 0x00000002ff037212 */ /* 0x003fca00078e33ff */
[----:B------:R-:W-:-:S05]  /*243a0*/  IMAD.IADD R2, R4, 0x1, R3 ;  /* 0x0000000104027824 */ /* 0x000fca00078e0203 */
[----:B------:R1:W-:Y:S01]  /*243b0*/  STL [R1+0x2e4], R2 ;  /* 0x0002e40201007387 */ /* 0x0003e20000100800 */
[----:B------:R-:W-:Y:S05]  /*243c0*/  BRA `(.L_x_4659) ;  /* 0x0000000000107947 */ /* 0x000fea0003800000 */
.L_x_4654:
[----:B------:R-:W-:Y:S01]  /*243d0*/  IMAD.U32 R2, RZ, RZ, UR6 ;  /* 0x00000006ff027e24 */ /* 0x000fe2000f8e00ff */
[----:B------:R0:W-:Y:S04]  /*243e0*/  STL [R1+0x2e4], RZ ;  /* 0x0002e4ff01007387 */ /* 0x0001e80000100800 */
[----:B------:R0:W-:Y:S04]  /*243f0*/  STL [R1+0x2e8], RZ ;  /* 0x0002e8ff01007387 */ /* 0x0001e80000100800 */
[----:B------:R0:W-:Y:S02]  /*24400*/  STL [R1+0x2e0], R2 ;  /* 0x0002e00201007387 */ /* 0x0001e40000100800 */
.L_x_4659:
        /* <DEDUP_REMOVED lines=10> */
.L_x_4652:
[----:B--2---:R-:W2:Y:S01]  /*244b0*/  LDL R0, [R1+0x2ec] ;  /* 0x0002ec0001007983 */ /* 0x004ea20000100800 */
[----:B------:R-:W-:-:S03]  /*244c0*/  ULDC UR4, c[0x0][0xc3c] ;  /* 0x00030f0000047ab9 */ /* 0x000fc60000000800 */
[----:B------:R3:W-:Y:S04]  /*244d0*/  STL [R1+0x2dc], RZ ;  /* 0x0002dcff01007387 */ /* 0x0007e80000100800 */
[----:B------:R3:W-:Y:S01]  /*244e0*/  STL [R1+0x324], RZ ;  /* 0x000324ff01007387 */ /* 0x0007e20000100800 */
[----:B--2---:R-:W-:Y:S01]  /*244f0*/  ISETP.GE.AND P0, PT, R0, UR4, PT ;  /* 0x0000000400007c0c */ /* 0x004fe2000bf06270 */
[----:B------:R-:W-:-:S05]  /*24500*/  IMAD.MOV.U32 R0, RZ, RZ, 0x1 ;  /* 0x00000001ff007424 */ /* 0x000fca00078e00ff */
[----:B------:R3:W-:Y:S07]  /*24510*/  STL [R1+0x2f4], R0 ;  /* 0x0002f40001007387 */ /* 0x0007ee0000100800 */
[----:B------:R-:W-:Y:S05]  /*24520*/  @P0 BRA `(.L_x_4660) ;  /* 0x0000007c00ec0947 */ /* 0x000fea0003800000 */
[----:B------:R-:W3:Y:S01]  /*24530*/  S2R R10, SR_TID.X ;  /* 0x00000000000a7919 */ /* 0x000ee20000002100 */
[----:B------:R-:W2:Y:S01]  /*24540*/  S2UR UR5, SR_CgaCtaId ;  /* 0x00000000000579c3 */ /* 0x000ea20000008800 */
[----:B------:R-:W-:Y:S01]  /*24550*/  UMOV UR4, 0x400 ;  /* 0x0000040000047882 */ /* 0x000fe20000000000 */
[----:B------:R-:W-:Y:S01]  /*24560*/  BSSY B7, `(.L_x_4660) ;  /* 0x00007f7000077945 */ /* 0x000fe20003800000 */
[----:B------:R-:W-:Y:S01]  /*24570*/  STL [R1+0x324], RZ ;  /* 0x000324ff01007387 */ /* 0x000fe20000100800 */
[----:B------:R-:W-:Y:S01]  /*24580*/  ULDC.64 UR40, c[0x0][0x198] ;  /* 0x0000660000287ab9 */ /* 0x000fe20000000a00 */
[----:B------:R-:W-:Y:S02]  /*24590*/  ULOP3.LUT UR37, UR36, 0x1, URZ, 0xfc, !UPT ;  /* 0x0000000124257892 */ /* 0x000fe4000f8efc3f */
[----:B------:R-:W-:Y:S01]  /*245a0*/  STL [R1+0x2f0], RZ ;  /* 0x0002f0ff01007387 */ /* 0x000fe20000100800 */
[----:B------:R-:W-:Y:S01]  /*245b0*/  ULOP3.LUT UR39, UR36, 0x2, URZ, 0xfc, !UPT ;  /* 0x0000000224277892 */ /* 0x000fe2000f8efc3f */
[----:B------:R-:W-:-:S02]  /*245c0*/  ULDC UR38, c[0x0][0xc] ;  /* 0x0000030000267ab9 */ /* 0x000fc40000000800 */
[----:B------:R-:W-:Y:S01]  /*245d0*/  STL [R1+0x2dc], RZ ;  /* 0x0002dcff01007387 */ /* 0x000fe20000100800 */
[----:B--2---:R-:W-:-:S06]  /*245e0*/  ULEA UR4, UR5, UR4, 0x18 ;  /* 0x0000000405047291 */ /* 0x004fcc000f8ec03f */
[----:B------:R-:W-:Y:S01]  /*245f0*/  IMAD.U32 R19, RZ, RZ, UR4 ;  /* 0x00000004ff137e24 */ /* 0x000fe2000f8e00ff */
[----:B---3--:R-:W-:Y:S01]  /*24600*/  SHF.R.U32.HI R0, RZ, 0x1, R10 ;  /* 0x00000001ff007819 */ /* 0x008fe2000001160a */
[C---:B0-----:R-:W-:Y:S01]  /*24610*/  IMAD.SHL.U32 R4, R10.reuse, 0x40, RZ ;  /* 0x000000400a047824 */ /* 0x041fe200078e00ff */
[C---:B------:R-:W-:Y:S01]  /*24620*/  LOP3.LUT R9, R10.reuse, 0x7f, RZ, 0xc0, !PT ;  /* 0x0000007f0a097812 */ /* 0x040fe200078ec0ff */
[----:B------:R-:W-:-:S03]  /*24630*/  IMAD.SHL.U32 R5, R10, 0x2, RZ ;  /* 0x000000020a057824 */ /* 0x000fc600078e00ff */
[----:B------:R-:W-:-:S04]  /*24640*/  LOP3.LUT R3, R4, 0x180, RZ, 0xc0, !PT ;  /* 0x0000018004037812 */ /* 0x000fc800078ec0ff */
[----:B------:R-:W-:Y:S01]  /*24650*/  LOP3.LUT R3, R3, 0x30, R0, 0xf8, !PT ;  /* 0x0000003003037812 */ /* 0x000fe200078ef800 */
[----:B------:R-:W-:-:S05]  /*24660*/  IMAD.SHL.U32 R0, R10, 0x10, RZ ;  /* 0x000000100a007824 */ /* 0x000fca00078e00ff */
[----:B-1----:R-:W-:-:S04]  /*24670*/  LOP3.LUT R2, R0, 0x1b0, RZ, 0xc0, !PT ;  /* 0x000001b000027812 */ /* 0x002fc800078ec0ff */
        /* <DEDUP_REMOVED lines=10> */
[----:B------:R-:W-:Y:S03]  /*24720*/  STL [R1+0x2d8], R5 ;  /* 0x0002d80501007387 */ /* 0x000fe60000100800 */
[----:B------:R-:W-:-:S02]  /*24730*/  LOP3.LUT R6, R3, 0x80, RZ, 0xc0, !PT ;  /* 0x0000008003067812 */ /* 0x000fc400078ec0ff */
[----:B------:R-:W-:Y:S01]  /*24740*/  LOP3.LUT R8, R7, 0x60, R3, 0xf8, !PT ;  /* 0x0000006007087812 */ /* 0x000fe200078ef803 */
[----:B------:R-:W-:Y:S01]  /*24750*/  IMAD.SHL.U32 R7, R10, 0x4, RZ ;  /* 0x000000040a077824 */ /* 0x000fe200078e00ff */
[----:B------:R-:W-:-:S04]  /*24760*/  LOP3.LUT R6, R6, 0x10, R10, 0xf8, !PT ;  /* 0x0000001006067812 */ /* 0x000fc800078ef80a */
[----:B------:R-:W-:Y:S02]  /*24770*/  LOP3.LUT R6, R6, 0x10, R7, 0x78, !PT ;  /* 0x0000001006067812 */ /* 0x000fe400078e7807 */
[----:B------:R-:W-:-:S04]  /*24780*/  LOP3.LUT R7, R8, 0x100, R3, 0xf8, !PT ;  /* 0x0000010008077812 */ /* 0x000fc800078ef803 */
[----:B------:R-:W-:-:S05]  /*24790*/  LOP3.LUT R4, R7, R6, RZ, 0xfc, !PT ;  /* 0x0000000607047212 */ /* 0x000fca00078efcff */
[----:B------:R0:W-:Y:S02]  /*247a0*/  STL [R1+0x2d4], R4 ;  /* 0x0002d40401007387 */ /* 0x0001e40000100800 */
[----:B0-----:R-:W-:-:S04]  /*247b0*/  SHF.R.U32.HI R4, RZ, 0x2, R9 ;  /* 0x00000002ff047819 */ /* 0x001fc80000011609 */
[----:B------:R-:W-:Y:S01]  /*247c0*/  LOP3.LUT R4, R4, 0x60, R3, 0xf8, !PT ;  /* 0x0000006004047812 */ /* 0x000fe200078ef803 */
[----:B------:R-:W-:Y:S02]  /*247d0*/  IMAD.IADD R3, R19, 0x1, R2 ;  /* 0x0000000113037824 */ /* 0x000fe400078e0202 */
[----:B------:R-:W-:-:S03]  /*247e0*/  IMAD.MOV.U32 R2, RZ, RZ, 0x1 ;  /* 0x00000001ff027424 */ /* 0x000fc600078e00ff */
[----:B------:R0:W-:Y:S04]  /*247f0*/  STL [R1+0x30c], R3 ;  /* 0x00030c0301007387 */ /* 0x0001e80000100800 */
[----:B------:R1:W-:Y:S01]  /*24800*/  STL [R1+0x2f8], R2 ;  /* 0x0002f80201007387 */ /* 0x0003e20000100800 */
[----:B0-----:R-:W-:Y:S01]  /*24810*/  IMAD.MOV.U32 R3, RZ, RZ, 0x1 ;  /* 0x00000001ff037424 */ /* 0x001fe200078e00ff */
[----:B-1----:R-:W-:-:S04]  /*24820*/  LOP3.LUT R2, R0, 0x40, RZ, 0xfc, !PT ;  /* 0x0000004000027812 */ /* 0x002fc800078efcff */
[----:B------:R0:W-:Y:S01]  /*24830*/  STL [R1+0x2f4], R3 ;  /* 0x0002f40301007387 */ /* 0x0001e20000100800 */
[----:B------:R-:W-:-:S07]  /*24840*/  LOP3.LUT R0, R0, 0x80, RZ, 0xfc, !PT ;  /* 0x0000008000007812 */ /* 0x000fce00078efcff */
.L_x_4796:
[----:B------:R-:W2:Y:S01]  /*24850*/  LDL R14, [R1+0x2ec] ;  /* 0x0002ec00010e7983 */ /* 0x000ea20000100800 */
[----:B------:R-:W-:Y:S05]  /*24860*/  YIELD ;  /* 0x0000000000007946 */ /* 0x000fea0003800000 */
[----:B------:R-:W-:Y:S01]  /*24870*/  ULDC.64 UR4, c[0x0][0xa28] ;  /* 0x00028a0000047ab9 */ /* 0x000fe20000000a00 */
[----:B---34-:R-:W-:Y:S02]  /*24880*/  CS2R R6, SRZ ;  /* 0x0000000000067805 */ /* 0x018fe4000001ff00 */
[----:B------:R-:W-:Y:S01]  /*24890*/  ISETP.NE.U32.AND P0, PT, RZ, UR4, PT ;  /* 0x00000004ff007c0c */ /* 0x000fe2000bf05070 */
[----:B-1----:R-:W1:Y:S01]  /*248a0*/  LDC.64 R12, c[0x0][0xa00] ;  /* 0x00028000ff0c7b82 */ /* 0x002e620000000a00 */
[----:B------:R-:W-:Y:S01]  /*248b0*/  ULDC.64 UR6, c[0x0][0xa08] ;  /* 0x0002820000067ab9 */ /* 0x000fe20000000a00 */
[----:B------:R-:W-:Y:S01]  /*248c0*/  ULDC.64 UR8, c[0x0][0xa10] ;  /* 0x0002840000087ab9 */ /* 0x000fe20000000a00 */
[----:B------:R-:W-:Y:S01]  /*248d0*/  ISETP.NE.AND.EX P0, PT, RZ, UR5, PT, P0 ;  /* 0x00000005ff007c0c */ /* 0x000fe2000bf05300 */
[----:B------:R-:W-:-:S04]  /*248e0*/  ULDC.64 UR4, c[0x0][0xa18] ;  /* 0x0002860000047ab9 */ /* 0x000fc80000000a00 */
[----:B------:R-:W3:Y:S08]  /*248f0*/  LDC.64 R4, c[0x0][0xa08] ;  /* 0x00028200ff047b82 */ /* 0x000ef00000000a00 */
[----:B0-----:R-:W2:Y:S02]  /*24900*/  @P0 LDC.64 R2, c[0x0][0xa28] ;  /* 0x00028a00ff020b82 */ /* 0x001ea40000000a00 */
[----:B--2---:R-:W-:-:S05]  /*24910*/  @P0 IMAD.WIDE R2, R14, 0x4, R2 ;  /* 0x000000040e020825 */ /* 0x004fca00078e0202 */
[----:B------:R0:W5:Y:S01]  /*24920*/  @P0 LDG.E R6, desc[UR50][R2.64] ;  /* 0x0000003202060981 */ /* 0x000162000c1e1900 */
[----:B------:R-:W-:Y:S01]  /*24930*/  ISETP.NE.U32.AND P0, PT, RZ, UR4, PT ;  /* 0x00000004ff007c0c */ /* 0x000fe2000bf05070 */
[----:B-1----:R-:W-:Y:S01]  /*24940*/  IMAD.WIDE R12, R14, 0x4, R12 ;  /* 0x000000040e0c7825 */ /* 0x002fe200078e020c */
[----:B------:R-:W-:Y:S02]  /*24950*/  ISETP.NE.U32.AND P2, PT, RZ, UR6, PT ;  /* 0x00000006ff007c0c */ /* 0x000fe4000bf45070 */
[----:B------:R-:W-:Y:S01]  /*24960*/  ISETP.NE.AND.EX P0, PT, RZ, UR5, PT, P0 ;  /* 0x00000005ff007c0c */ /* 0x000fe2000bf05300 */
[----:B------:R-:W-:Y:S01]  /*24970*/  ULDC.64 UR4, c[0x0][0xa00] ;  /* 0x0002800000047ab9 */ /* 0x000fe20000000a00 */
[----:B------:R-:W-:Y:S01]  /*24980*/  ISETP.NE.U32.AND P4, PT, RZ, UR8, PT ;  /* 0x00000008ff007c0c */ /* 0x000fe2000bf85070 */
[----:B------:R-:W-:Y:S01]  /*24990*/  IMAD.MOV.U32 R8, RZ, RZ, RZ ;  /* 0x000000ffff087224 */ /* 0x000fe200078e00ff */
[----:B------:R-:W-:Y:S01]  /*249a0*/  ISETP.NE.U32.AND P1, PT, RZ, UR4, PT ;  /* 0x00000004ff007c0c */ /* 0x000fe2000bf25070 */
[----:B0-----:R-:W0:Y:S01]  /*249b0*/  LDC.64 R2, c[0x0][0xa10] ;  /* 0x00028400ff027b82 */ /* 0x001e220000000a00 */
        /* <DEDUP_REMOVED lines=8> */
[----:B------:R3:W5:Y:S01]  /*24a40*/  @P1 LDG.E R8, desc[UR50][R4.64] ;  /* 0x0000003204081981 */ /* 0x000762000c1e1900 */
[----:B0-----:R-:W-:-:S05]  /*24a50*/  IMAD.WIDE R2, R14, 0x4, R2 ;  /* 0x000000040e027825 */ /* 0x001fca00078e0202 */
[----:B------:R3:W5:Y:S01]  /*24a60*/  @P2 LDG.E R0, desc[UR50][R2.64] ;  /* 0x0000003202002981 */ /* 0x000762000c1e1900 */
[----:B-1----:R-:W-:-:S03]  /*24a70*/  @P0 IMAD.WIDE R10, R14, 0x4, R10 ;  /* 0x000000040e0a0825 */ /* 0x002fc600078e020a */
[----:B--2---:R0:W-:Y:S02]  /*24a80*/  STL [R1+0x310], R7 ;  /* 0x0003100701007387 */ /* 0x0041e40000100800 */
[----:B0-----:R-:W-:Y:S01]  /*24a90*/  IMAD.U32 R7, RZ, RZ, UR4 ;  /* 0x00000004ff077e24 */ /* 0x001fe2000f8e00ff */
[----:B------:R-:W-:-:S05]  /*24aa0*/  ULDC.64 UR4, c[0x0][0x418] ;  /* 0x0001060000047ab9 */ /* 0x000fca0000000a00 */
        /* <DEDUP_REMOVED lines=11> */
[----:B0-----:R-:W-:Y:S01]  /*24b60*/  IMAD.U32 R7, RZ, RZ, UR4 ;  /* 0x00000004ff077e24 */ /* 0x001fe2000f8e00ff */
[----:B---3--:R-:W-:Y:S06]  /*24b70*/  @P0 BRA `(.L_x_4661) ;  /* 0x0000000000140947 */ /* 0x008fec0003800000 */
[----:B------:R-:W-:Y:S05]  /*24b80*/  @!P3 BRA `(.L_x_4661) ;  /* 0x000000000010b947 */ /* 0x000fea0003800000 */
[----:B------:R-:W2:Y:S04]  /*24b90*/  LDG.E R9, desc[UR50][R12.64] ;  /* 0x000000320c097981 */ /* 0x000ea8000c1e1900 */
[----:B------:R-:W2:Y:S02]  /*24ba0*/  LDG.E R12, desc[UR50][R12.64+0x4] ;  /* 0x000004320c0c7981 */ /* 0x000ea4000c1e1900 */
[----:B--2--5:R-:W-:-:S05]  /*24bb0*/  IMAD.IADD R15, R12, 0x1, -R9 ;  /* 0x000000010c0f7824 */ /* 0x024fca00078e0a09 */
[----:B------:R0:W-:Y:S02]  /*24bc0*/  STL [R1+0x308], R15 ;  /* 0x0003080f01007387 */ /* 0x0001e40000100800 */
.L_x_4661:
        /* <DEDUP_REMOVED lines=16> */
.L_x_4662:
[----:B------:R-:W-:Y:S05]  /*24cd0*/  @!P1 BRA `(.L_x_4663) ;  /* 0x00000000000c9947 */ /* 0x000fea0003800000 */
[----:B------:R-:W2:Y:S04]  /*24ce0*/  LDG.E R7, desc[UR50][R4.64] ;  /* 0x0000003204077981 */ /* 0x000ea8000c1e1900 */
[----:B------:R-:W2:Y:S02]  /*24cf0*/  LDG.E R4, desc[UR50][R4.64+0x4] ;  /* 0x0000043204047981 */ /* 0x000ea4000c1e1900 */
[----:B--2---:R-:W-:-:S07]  /*24d00*/  IMAD.IADD R7, R4, 0x1, -R7 ;  /* 0x0000000104077824 */ /* 0x004fce00078e0a07 */
.L_x_4663:
        /* <DEDUP_REMOVED lines=8> */
[----:B--2---:R-:W-:-:S04]  /*24d90*/  IMAD.SHL.U32 R12, R8, 0x80, RZ ;  /* 0x00000080080c7824 */ /* 0x004fc800078e00ff */
[----:B------:R-:W-:Y:S01]  /*24da0*/  VIADD R7, R12, 0x7f ;  /* 0x0000007f0c077836 */ /* 0x000fe20000000000 */
[----:B------:R2:W-:Y:S01]  /*24db0*/  STL [R1+0x2e4], R12 ;  /* 0x0002e40c01007387 */ /* 0x0005e20000100800 */
[----:B---3--:R-:W-:Y:S02]  /*24dc0*/  @P2 IMAD.IADD R10, R2, 0x1, -R4 ;  /* 0x00000001020a2824 */ /* 0x008fe400078e0a04 */
[----:B-1----:R-:W-:-:S04]  /*24dd0*/  @P1 IMAD.HI.U32 R2, R7, R3, RZ ;  /* 0x0000000307021227 */ /* 0x002fc800078e00ff */
[----:B------:R-:W-:Y:S01]  /*24de0*/  IMAD.IADD R6, R9, 0x1, R10 ;  /* 0x0000000109067824 */ /* 0x000fe200078e020a */
[----:B----4-:R-:W-:-:S03]  /*24df0*/  @P1 SHF.R.U32.HI R7, RZ, R5, R2 ;  /* 0x00000005ff071219 */ /* 0x010fc60000011602 */
[C---:B------:R-:W-:Y:S01]  /*24e00*/  VIADD R2, R6.reuse, 0x9f ;  /* 0x0000009f06027836 */ /* 0x040fe20000000000 */
[----:B------:R-:W-:-:S03]  /*24e10*/  IADD3 R21, R6, 0x1, -R15 ;  /* 0x0000000106157810 */ /* 0x000fc60007ffe80f */
[----:B------:R-:W-:-:S04]  /*24e20*/  IMAD.HI R2, R2, 0x66666667, RZ ;  /* 0x6666666702027827 */ /* 0x000fc800078e02ff */
[----:B------:R-:W-:Y:S01]  /*24e30*/  IMAD.IADD R7, R21, 0x1, R7 ;  /* 0x0000000115077824 */ /* 0x000fe200078e0207 */
[----:B------:R-:W-:-:S04]  /*24e40*/  SHF.R.U32.HI R3, RZ, 0x1f, R2 ;  /* 0x0000001fff037819 */ /* 0x000fc80000011602 */
[----:B------:R-:W-:Y:S02]  /*24e50*/  LEA.HI.SX32 R11, R2, R3, 0x1a ;  /* 0x00000003020b7211 */ /* 0x000fe400078fd2ff */
[----:B------:R-:W1:Y:S03]  /*24e60*/  LDC.64 R2, c[0x0][0x9e0] ;  /* 0x00027800ff027b82 */ /* 0x000e660000000a00 */
[----:B------:R2:W-:Y:S01]  /*24e70*/  STL [R1+0x2d0], R11 ;  /* 0x0002d00b01007387 */ /* 0x0005e20000100800 */
        /* <DEDUP_REMOVED lines=14> */
.L_x_4666:
[----:B------:R-:W-:-:S13]  /*24f60*/  ISETP.NE.AND P0, PT, R3, 0x1, PT ;  /* 0x000000010300780c */ /* 0x000fda0003f05270 */
[----:B------:R-:W1:Y:S02]  /*24f70*/  @P0 LDC.64 R4, c[0x0][0x9e8] ;  /* 0x00027a00ff040b82 */ /* 0x000e640000000a00 */
[----:B-1----:R-:W-:-:S05]  /*24f80*/  @P0 IMAD.HI.U32 R4, R2, R4, RZ ;  /* 0x0000000402040227 */ /* 0x002fca00078e00ff */
[----:B------:R-:W-:-:S07]  /*24f90*/  @P0 SHF.R.U32.HI R2, RZ, R5, R4 ;  /* 0x00000005ff020219 */ /* 0x000fce0000011604 */
.L_x_4667:
[----:B------:R-:W-:Y:S05]  /*24fa0*/  BSYNC B0 ;  /* 0x0000000000007941 */ /* 0x000fea0003800000 */
.L_x_4665:
[----:B------:R-:W-:-:S05]  /*24fb0*/  IMAD R2, R2, R3, R3 ;  /* 0x0000000302027224 */ /* 0x000fca00078e0203 */
[----:B------:R-:W-:-:S07]  /*24fc0*/  VIMNMX R8, R8, R2, PT ;  /* 0x0000000208087248 */ /* 0x000fce0003fe0100 */
.L_x_4664:
[----:B------:R-:W1:Y:S01]  /*24fd0*/  @P1 LDC R4, c[0x0][0x44c] ;  /* 0x00011300ff041b82 */ /* 0x000e620000000800 */
[----:B------:R-:W-:Y:S01]  /*24fe0*/  VIADD R8, R8, 0x9f ;  /* 0x0000009f08087836 */ /* 0x000fe20000000000 */
[----:B------:R-:W-:Y:S01]  /*24ff0*/  ULDC UR4, c[0x0][0x9dc] ;  /* 0x0002770000047ab9 */ /* 0x000fe20000000800 */
[----:B------:R-:W-:Y:S02]  /*25000*/  IMAD.MOV.U32 R2, RZ, RZ, R12 ;  /* 0x000000ffff027224 */ /* 0x000fe400078e000c */
[----:B------:R-:W-:-:S03]  /*25010*/  IMAD.HI R8, R8, 0x66666667, RZ ;  /* 0x6666666708087827 */ /* 0x000fc600078e02ff */
[----:B------:R-:W2:Y:S01]  /*25020*/  @P1 LDC R5, c[0x0][0x450] ;  /* 0x00011400ff051b82 */ /* 0x000ea20000000800 */
[----:B------:R-:W-:Y:S01]  /*25030*/  IMAD.IADD R20, R6, 0x1, -R15 ;  /* 0x0000000106147824 */ /* 0x000fe200078e0a0f */
[----:B------:R-:W-:-:S04]  /*25040*/  SHF.R.U32.HI R7, RZ, 0x1f, R8 ;  /* 0x0000001fff077819 */ /* 0x000fc80000011608 */
[----:B------:R-:W-:-:S04]  /*25050*/  LEA.HI.SX32 R7, R8, R7, 0x1a ;  /* 0x0000000708077211 */ /* 0x000fc800078fd2ff */
[----:B------:R-:W-:Y:S01]  /*25060*/  VIMNMX R7, R11, R7, PT ;  /* 0x000000070b077248 */ /* 0x000fe20003fe0100 */
[----:B-1----:R-:W-:-:S05]  /*25070*/  @P1 IMAD.HI.U32 R4, R12, R4, RZ ;  /* 0x000000040c041227 */ /* 0x002fca00078e00ff */
[----:B--2---:R-:W-:-:S05]  /*25080*/  @P1 SHF.R.U32.HI R2, RZ, R5, R4 ;  /* 0x00000005ff021219 */ /* 0x004fca0000011604 */
        /* <DEDUP_REMOVED lines=13> */
.L_x_4670:
[----:B------:R-:W-:-:S13]  /*25160*/  ISETP.NE.AND P0, PT, R3, 0x1, PT ;  /* 0x000000010300780c */ /* 0x000fda0003f05270 */
[----:B------:R-:W1:Y:S02]  /*25170*/  @P0 LDC.64 R4, c[0x0][0x9e8] ;  /* 0x00027a00ff040b82 */ /* 0x000e640000000a00 */
[----:B-1----:R-:W-:-:S05]  /*25180*/  @P0 IMAD.HI.U32 R4, R2, R4, RZ ;  /* 0x0000000402040227 */ /* 0x002fca00078e00ff */
[----:B------:R-:W-:-:S07]  /*25190*/  @P0 SHF.R.U32.HI R2, RZ, R5, R4 ;  /* 0x00000005ff020219 */ /* 0x000fce0000011604 */
.L_x_4671:
[----:B------:R-:W-:Y:S05]  /*251a0*/  BSYNC B0 ;  /* 0x0000000000007941 */ /* 0x000fea0003800000 */
.L_x_4669:
[----:B------:R-:W-:-:S05]  /*251b0*/  IMAD R2, R2, R3, RZ ;  /* 0x0000000302027224 */ /* 0x000fca00078e02ff */
[----:B------:R-:W-:-:S07]  /*251c0*/  VIMNMX R6, R6, R2, !PT ;  /* 0x0000000206067248 */ /* 0x000fce0007fe0100 */
.L_x_4668:
[----:B------:R-:W-:Y:S01]  /*251d0*/  IMAD.HI R6, R6, 0x66666667, RZ ;  /* 0x6666666706067827 */ /* 0x000fe200078e02ff */
[----:B------:R-:W-:Y:S01]  /*251e0*/  LOP3.LUT R12, R18, 0xff, RZ, 0xc0, !PT ;  /* 0x000000ff120c7812 */ /* 0x000fe200078ec0ff */
[----:B------:R-:W-:Y:S01]  /*251f0*/  BSSY B0, `(.L_x_4672) ;  /* 0x0000027000007945 */ /* 0x000fe20003800000 */
[----:B------:R-:W-:Y:S01]  /*25200*/  SHF.R.U32.HI R18, RZ, 0x10, R18 ;  /* 0x00000010ff127819 */ /* 0x000fe20000011612 */
[----:B------:R-:W-:Y:S01]  /*25210*/  IMAD.MOV.U32 R2, RZ, RZ, RZ ;  /* 0x000000ffff027224 */ /* 0x000fe200078e00ff */
[----:B------:R-:W-:Y:S01]  /*25220*/  SHF.R.U32.HI R4, RZ, 0x1f, R6 ;  /* 0x0000001fff047819 */ /* 0x000fe20000011606 */
[----:B------:R1:W-:Y:S03]  /*25230*/  STL [R1+0x2e8], R12 ;  /* 0x0002e80c01007387 */ /* 0x0003e60000100800 */
[----:B------:R-:W-:-:S04]  /*25240*/  LEA.HI.SX32 R4, R6, R4, 0x1a ;  /* 0x0000000406047211 */ /* 0x000fc800078fd2ff */
        /* <DEDUP_REMOVED lines=33> */
.L_x_4673:
[----:B------:R-:W-:Y:S05]  /*25460*/  BSYNC B0 ;  /* 0x0000000000007941 */ /* 0x000fea0003800000 */
.L_x_4672:
[-C--:B------:R-:W-:Y:S01]  /*25470*/  IMAD R4, R12, R2.reuse, R4 ;  /* 0x000000020c047224 */ /* 0x080fe200078e0204 */
        /* <DEDUP_REMOVED lines=24> */
.L_x_4828:
[----:B--2---:R-:W-:Y:S02]  /*25600*/  ISETP.NE.AND P0, PT, R14, RZ, PT ;  /* 0x000000ff0e00720c */ /* 0x004fe40003f05270 */
[----:B------:R-:W-:-:S11]  /*25610*/  PLOP3.LUT P6, PT, PT, PT, PT, 0x8, 0x0 ;  /* 0x000000000000781c */ /* 0x000fd60003fce170 */
[----:B------:R-:W-:Y:S05]  /*25620*/  @P0 BRA `(.L_x_4677) ;  /* 0x00000000000c0947 */ /* 0x000fea0003800000 */
[----:B------:R-:W-:-:S03]  /*25630*/  UMOV UR4, 0xffffffff ;  /* 0xffffffff00047882 */ /* 0x000fc60000000000 */
[----:B------:R-:W-:Y:S05]  /*25640*/  BRA.DIV UR4, `(.L_x_4678) ;  /* 0x0000007a049c7947 */ /* 0x000fea000b800000 */
[----:B------:R-:W-:-:S13]  /*25650*/  ELECT P6, URZ, PT ;  /* 0x00000000003f782f */ /* 0x000fda00038c0000 */
.L_x_4677:
        /* <DEDUP_REMOVED lines=9> */
.L_x_4831:
[----:B------:R-:W-:Y:S05]  /*256f0*/  BSYNC B1 ;  /* 0x0000000000017941 */ /* 0x000fea0003800000 */
.L_x_4679:
        /* <DEDUP_REMOVED lines=12> */
.L_x_4832:
[----:B------:R-:W-:Y:S05]  /*257c0*/  BSYNC B2 ;  /* 0x0000000000027941 */ /* 0x000fea0003800000 */
.L_x_4683:
        /* <DEDUP_REMOVED lines=9> */
.L_x_4686:
[----:B------:R-:W-:Y:S05]  /*25860*/  BSYNC B2 ;  /* 0x0000000000027941 */ /* 0x000fea0003800000 */
.L_x_4685:
        /* <DEDUP_REMOVED lines=13> */
.L_x_4687:
        /* <DEDUP_REMOVED lines=16> */
.L_x_4688:
        /* <DEDUP_REMOVED lines=16> */
.L_x_4689:
        /* <DEDUP_REMOVED lines=13> */
.L_x_4833:
[----:B------:R-:W-:Y:S05]  /*25c10*/  BSYNC B2 ;  /* 0x0000000000027941 */ /* 0x000fea0003800000 */
.L_x_4690:
        /* <DEDUP_REMOVED lines=11> */
.L_x_4693:
[----:B------:R-:W-:Y:S05]  /*25cd0*/  BSYNC B2 ;  /* 0x0000000000027941 */ /* 0x000fea0003800000 */
.L_x_4692:
        /* <DEDUP_REMOVED lines=8> */
.L_x_4694:
        /* <DEDUP_REMOVED lines=15> */
.L_x_4695:
        /* <DEDUP_REMOVED lines=15> */
.L_x_4696:
        /* <DEDUP_REMOVED lines=10> */
.L_x_4682:
[----:B------:R-:W-:Y:S05]  /*25fe0*/  BSYNC B1 ;  /* 0x0000000000017941 */ /* 0x000fea0003800000 */
.L_x_4681:
[----:B-1----:R-:W2:Y:S04]  /*25ff0*/  LDL.LU R4, [R1+0x2f0] ;  /* 0x0002f00001047983 */ /* 0x002ea80000300800 */
[----:B------:R-:W3:Y:S01]  /*26000*/  LDL.LU R7, [R1+0x2f8] ;  /* 0x0002f80001077983 */ /* 0x000ee20000300800 */
[----:B------:R-:W-:Y:S01]  /*26010*/  VIADD R9, R9, 0xfffffffe ;  /* 0xfffffffe09097836 */ /* 0x000fe20000000000 */
[----:B------:R-:W-:-:S04]  /*26020*/  PLOP3.LUT P0, PT, PT, PT, PT, 0x8, 0x0 ;  /* 0x000000000000781c */ /* 0x000fc80003f0e170 */
[----:B------:R-:W-:Y:S01]  /*26030*/  ISETP.GE.AND P2, PT, R9, R3, PT ;  /* 0x000000030900720c */ /* 0x000fe20003f46270 */
[----:B--2---:R-:W-:-:S05]  /*26040*/  VIADD R4, R4, 0x1 ;  /* 0x0000000104047836 */ /* 0x004fca0000000000 */
[----:B------:R-:W-:-:S04]  /*26050*/  ISETP.NE.AND P1, PT, R4, 0x2, PT ;  /* 0x000000020400780c */ /* 0x000fc80003f25270 */
[----:B------:R-:W-:Y:S02]  /*26060*/  SEL R5, RZ, 0x1, P1 ;  /* 0x00000001ff057807 */ /* 0x000fe40000800000 */
[----:B------:R-:W-:Y:S02]  /*26070*/  SEL R4, R4, RZ, P1 ;  /* 0x000000ff04047207 */ /* 0x000fe40000800000 */
[----:B---3--:R-:W-:-:S03]  /*26080*/  LOP3.LUT R7, R7, R5, RZ, 0x3c, !PT ;  /* 0x0000000507077212 */ /* 0x008fc600078e3cff */
[----:B------:R1:W-:Y:S04]  /*26090*/  STL [R1+0x2f0], R4 ;  /* 0x0002f00401007387 */ /* 0x0003e80000100800 */
[----:B------:R1:W-:Y:S01]  /*260a0*/  STL [R1+0x2f8], R7 ;  /* 0x0002f80701007387 */ /* 0x0003e20000100800 */
[----:B------:R-:W-:Y:S05]  /*260b0*/  @!P2 BRA `(.L_x_4675) ;  /* 0x00000008006ca947 */ /* 0x000fea0003800000 */
.L_x_4713:
        /* <DEDUP_REMOVED lines=13> */
.L_x_4834:
[----:B------:R-:W-:Y:S05]  /*26190*/  BSYNC B2 ;  /* 0x0000000000027941 */ /* 0x000fea0003800000 */
.L_x_4699:
        /* <DEDUP_REMOVED lines=9> */
.L_x_4702:
[----:B------:R-:W-:Y:S05]  /*26230*/  BSYNC B2 ;  /* 0x0000000000027941 */ /* 0x000fea0003800000 */
.L_x_4701:
        /* <DEDUP_REMOVED lines=12> */
.L_x_4703:
        /* <DEDUP_REMOVED lines=16> */
.L_x_4704:
        /* <DEDUP_REMOVED lines=16> */
.L_x_4705:
        /* <DEDUP_REMOVED lines=13> */
.L_x_4835:
[----:B------:R-:W-:Y:S05]  /*265d0*/  BSYNC B2 ;  /* 0x0000000000027941 */ /* 0x000fea0003800000 */
.L_x_4706:
[----:B------:R-:W-:Y:S01]  /*265e0*/  BSSY B2, `(.L_x_4708) ;  /* 0x000000b000027945 */ /* 0x000fe20003800000 */
[----:B------:R-:W-:Y:S02]  /*265f0*/  IMAD.MOV.U32 R10, RZ, RZ, 0x0 ;  /* 0x00000000ff0a7424 */ /* 0x000fe400078e00ff */
[----:B------:R-:W-:Y:S01]  /*26600*/  IMAD.MOV.U32 R11, RZ, RZ, 0x12f00000 ;  /* 0x12f00000ff0b7424 */ /* 0x000fe200078e00ff */
[----:B------:R-:W-:Y:S06]  /*26610*/  @P2 BRA `(.L_x_4709) ;  /* 0x00000000001c2947 */ /* 0x000fec0003800000 */
[----:B------:R-:W0:Y:S02]  /*26620*/  S2R R4, SR_TID.X ;  /* 0x0000000000047919 */ /* 0x000e240000002100 */
[----:B0-----:R-:W-:Y:S01]  /*26630*/  LOP3.LUT R15, R4, 0x1f, RZ, 0xc0, !PT ;  /* 0x0000001f040f7812 */ /* 0x001fe200078ec0ff */
[----:B------:R-:W-:-:S03]  /*26640*/  IMAD.MOV.U32 R4, RZ, RZ, 0x7800 ;  /* 0x00007800ff047424 */ /* 0x000fc600078e00ff */
[----:B------:R-:W-:Y:S01]  /*26650*/  ISETP.NE.AND P1, PT, R15, RZ, PT ;  /* 0x000000ff0f00720c */ /* 0x000fe20003f25270 */
[----:B------:R3:W-:-:S12]  /*26660*/  SYNCS.ARRIVE.TRANS64 RZ, [R8+URZ+0x334b0], R4 ;  /* 0x0334b00408ff79a7 */ /* 0x0007d8000800003f */
[----:B---3--:R-:W-:Y:S05]  /*26670*/  @!P1 BRA `(.L_x_4709) ;  /* 0x0000000000049947 */ /* 0x008fea0003800000 */
[----:B------:R-:W-:Y:S01]  /*26680*/  BPT.TRAP 0x1 ;  /* 0x000000040000795c */ /* 0x000fe20000300000 */
.L_x_4709:
[----:B------:R-:W-:Y:S05]  /*26690*/  BSYNC B2 ;  /* 0x0000000000027941 */ /* 0x000fea0003800000 */
.L_x_4708:
        /* <DEDUP_REMOVED lines=8> */
.L_x_4710:
        /* <DEDUP_REMOVED lines=15> */
.L_x_4711:
        /* <DEDUP_REMOVED lines=15> */
.L_x_4712:
        /* <DEDUP_REMOVED lines=10> */
.L_x_4698:
[----:B------:R-:W-:Y:S05]  /*269a0*/  BSYNC B1 ;  /* 0x0000000000017941 */ /* 0x000fea0003800000 */
.L_x_4697:
        /* <DEDUP_REMOVED lines=8> */
[----:B---3--:R-:W-:-:S03]  /*26a30*/  LOP3.LUT R7, R7, R5, RZ, 0x3c, !PT ;  /* 0x0000000507077212 */ /* 0x008fc600078e3cff */
[----:B------:R2:W-:Y:S04]  /*26a40*/  STL [R1+0x2f0], R4 ;  /* 0x0002f00401007387 */ /* 0x0005e80000100800 */
[----:B------:R2:W-:Y:S01]  /*26a50*/  STL [R1+0x2f8], R7 ;  /* 0x0002f80701007387 */ /* 0x0005e20000100800 */
[----:B------:R-:W-:Y:S05]  /*26a60*/  @P2 BRA `(.L_x_4713) ;  /* 0xfffffff400942947 */ /* 0x000fea000383ffff */
.L_x_4675:
[----:B------:R-:W-:Y:S05]  /*26a70*/  BSYNC B0 ;  /* 0x0000000000007941 */ /* 0x000fea0003800000 */
.L_x_4674:
        /* <DEDUP_REMOVED lines=8> */
[----:B-1----:R-:W-:-:S05]  /*26b00*/  @P1 IMAD.HI.U32 R2, R0, R2, RZ ;  /* 0x0000000200021227 */ /* 0x002fca00078e00ff */
        /* <DEDUP_REMOVED lines=17> */
.L_x_4716:
[----:B------:R-:W-:-:S13]  /*26c20*/  ISETP.NE.AND P0, PT, R3, 0x1, PT ;  /* 0x000000010300780c */ /* 0x000fda0003f05270 */
[----:B------:R-:W1:Y:S02]  /*26c30*/  @P0 LDC.64 R4, c[0x0][0x9e8] ;  /* 0x00027a00ff040b82 */ /* 0x000e640000000a00 */
[----:B-1----:R-:W-:-:S05]  /*26c40*/  @P0 IMAD.HI.U32 R4, R6, R4, RZ ;  /* 0x0000000406040227 */ /* 0x002fca00078e00ff */
[----:B------:R-:W-:-:S07]  /*26c50*/  @P0 SHF.R.U32.HI R6, RZ, R5, R4 ;  /* 0x00000005ff060219 */ /* 0x000fce0000011604 */
.L_x_4717:
[----:B------:R-:W-:Y:S05]  /*26c60*/  BSYNC B0 ;  /* 0x0000000000007941 */ /* 0x000fea0003800000 */
.L_x_4715:
[----:B------:R-:W-:-:S05]  /*26c70*/  IMAD R6, R6, R3, R3 ;  /* 0x0000000306067224 */ /* 0x000fca00078e0203 */
[----:B------:R-:W-:-:S07]  /*26c80*/  VIMNMX R2, R2, R6, PT ;  /* 0x0000000602027248 */ /* 0x000fce0003fe0100 */
.L_x_4714:
[----:B------:R-:W2:Y:S01]  /*26c90*/  LDL.LU R0, [R1+0x2d0] ;  /* 0x0002d00001007983 */ /* 0x000ea20000300800 */
[----:B------:R-:W-:Y:S01]  /*26ca0*/  VIADD R2, R2, 0x9f ;  /* 0x0000009f02027836 */ /* 0x000fe20000000000 */
[----:B------:R-:W1:Y:S01]  /*26cb0*/  @P1 LDC R4, c[0x0][0x450] ;  /* 0x00011400ff041b82 */ /* 0x000e620000000800 */
[----:B------:R-:W-:Y:S02]  /*26cc0*/  ULDC UR4, c[0x0][0x9dc] ;  /* 0x0002770000047ab9 */ /* 0x000fe40000000800 */
[----:B------:R-:W-:-:S05]  /*26cd0*/  IMAD.HI R2, R2, 0x66666667, RZ ;  /* 0x6666666702027827 */ /* 0x000fca00078e02ff */
[----:B------:R-:W-:-:S04]  /*26ce0*/  SHF.R.U32.HI R6, RZ, 0x1f, R2 ;  /* 0x0000001fff067819 */ /* 0x000fc80000011602 */
[----:B------:R-:W-:Y:S02]  /*26cf0*/  LEA.HI.SX32 R6, R2, R6, 0x1a ;  /* 0x0000000602067211 */ /* 0x000fe400078fd2ff */
[----:B------:R-:W3:Y:S02]  /*26d00*/  @P1 LDC R2, c[0x0][0x44c] ;  /* 0x00011300ff021b82 */ /* 0x000ee40000000800 */
[----:B---3--:R-:W-:Y:S01]  /*26d10*/  @P1 IMAD.HI.U32 R2, R7, R2, RZ ;  /* 0x0000000207021227 */ /* 0x008fe200078e00ff */
[----:B--2---:R-:W-:-:S03]  /*26d20*/  VIMNMX R6, R0, R6, PT ;  /* 0x0000000600067248 */ /* 0x004fc60003fe0100 */
        /* <DEDUP_REMOVED lines=15> */
.L_x_4720:
[----:B------:R-:W-:-:S13]  /*26e20*/  ISETP.NE.AND P0, PT, R3, 0x1, PT ;  /* 0x000000010300780c */ /* 0x000fda0003f05270 */
[----:B------:R-:W1:Y:S02]  /*26e30*/  @P0 LDC.64 R4, c[0x0][0x9e8] ;  /* 0x00027a00ff040b82 */ /* 0x000e640000000a00 */
[----:B-1----:R-:W-:-:S05]  /*26e40*/  @P0 IMAD.HI.U32 R4, R0, R4, RZ ;  /* 0x0000000400040227 */ /* 0x002fca00078e00ff */
[----:B------:R-:W-:-:S07]  /*26e50*/  @P0 SHF.R.U32.HI R0, RZ, R5, R4 ;  /* 0x00000005ff000219 */ /* 0x000fce0000011604 */
.L_x_4721:
[----:B------:R-:W-:Y:S05]  /*26e60*/  BSYNC B0 ;  /* 0x0000000000007941 */ /* 0x000fea0003800000 */
.L_x_4719:
[----:B------:R-:W-:-:S05]  /*26e70*/  IMAD R0, R0, R3, RZ ;  /* 0x0000000300007224 */ /* 0x000fca00078e02ff */
[----:B------:R-:W-:-:S07]  /*26e80*/  VIMNMX R2, R2, R0, !PT ;  /* 0x0000000002027248 */ /* 0x000fce0007fe0100 */
.L_x_4718:
[----:B------:R-:W-:Y:S01]  /*26e90*/  ISETP.NE.AND P1, PT, R18, RZ, PT ;  /* 0x000000ff1200720c */ /* 0x000fe20003f25270 */
[----:B------:R-:W-:Y:S01]  /*26ea0*/  IMAD.HI R2, R2, 0x66666667, RZ ;  /* 0x6666666702027827 */ /* 0x000fe200078e02ff */
[----:B------:R-:W-:Y:S04]  /*26eb0*/  BSSY B0, `(.L_x_4722) ;  /* 0x0000023000007945 */ /* 0x000fe80003800000 */
[----:B------:R-:W-:-:S04]  /*26ec0*/  SHF.R.U32.HI R0, RZ, 0x1f, R2 ;  /* 0x0000001fff007819 */ /* 0x000fc80000011602 */
[----:B------:R-:W-:Y:S01]  /*26ed0*/  LEA.HI.SX32 R0, R2, R0, 0x1a ;  /* 0x0000000002007211 */ /* 0x000fe200078fd2ff */
[----:B------:R-:W-:Y:S02]  /*26ee0*/  IMAD.MOV.U32 R2, RZ, RZ, RZ ;  /* 0x000000ffff027224 */ /* 0x000fe400078e00ff */
        /* <DEDUP_REMOVED lines=31> */
.L_x_4723:
[----:B------:R-:W-:Y:S05]  /*270e0*/  BSYNC B0 ;  /* 0x0000000000007941 */ /* 0x000fea0003800000 */
.L_x_4722:
        /* <DEDUP_REMOVED lines=14> */
[----:B------:R-:W2:Y:S08]  /*271d0*/  FLO.U32 R0, UR4 ;  /* 0x0000000400007d00 */ /* 0x000eb000080e0000 */
[----:B------:R-:W3:Y:S01]  /*271e0*/  POPC R2, UR4 ;  /* 0x0000000400027d09 */ /* 0x000ee20008000000 */
[----:B--2---:R-:W-:-:S13]  /*271f0*/  ISETP.EQ.U32.AND P0, PT, R0, R3, PT ;  /* 0x000000030000720c */ /* 0x004fda0003f02070 */
[----:B---3--:R-:W2:Y:S01]  /*27200*/  @P0 ATOMG.E.ADD.STRONG.GPU PT, R5, desc[UR50][R4.64], R2 ;  /* 0x00000002040509a8 */ /* 0x008ea200081ee1f2 */
[----:B------:R-:W3:Y:S02]  /*27210*/  S2R R3, SR_LTMASK ;  /* 0x0000000000037919 */ /* 0x000ee40000003900 */
[----:B---3--:R-:W-:-:S06]  /*27220*/  LOP3.LUT R3, R3, UR4, RZ, 0xc0, !PT ;  /* 0x0000000403037c12 */ /* 0x008fcc000f8ec0ff */
[----:B------:R-:W3:Y:S01]  /*27230*/  POPC R3, R3 ;  /* 0x0000000300037309 */ /* 0x000ee20000000000 */
[----:B--2---:R-:W3:Y:S02]  /*27240*/  SHFL.IDX PT, R0, R5, R0, 0x1f ;  /* 0x00001f0005007589 */ /* 0x004ee400000e0000 */
[----:B---3--:R-:W-:-:S05]  /*27250*/  IADD3 R0, R0, UR38, R3 ;  /* 0x0000002600007c10 */ /* 0x008fca000fffe003 */
[----:B------:R2:W-:Y:S01]  /*27260*/  STL [R1+0x2e0], R0 ;  /* 0x0002e00001007387 */ /* 0x0005e20000100800 */
[----:B------:R-:W-:Y:S05]  /*27270*/  BRA `(.L_x_4725) ;  /* 0x0000004000207947 */ /* 0x000fea0003800000 */
.L_x_4724:
        /* <DEDUP_REMOVED lines=20> */
.L_x_4727:
[----:B------:R-:W-:Y:S05]  /*273c0*/  BSYNC B6 ;  /* 0x0000000000067941 */ /* 0x000fea0003800000 */
.L_x_4726:
        /* <DEDUP_REMOVED lines=22> */
.L_x_4729:
[----:B------:R-:W-:Y:S05]  /*27530*/  BSYNC B6 ;  /* 0x0000000000067941 */ /* 0x000fea0003800000 */
.L_x_4728:
        /* <DEDUP_REMOVED lines=21> */
.L_x_4731:
[----:B------:R-:W-:Y:S05]  /*27690*/  BSYNC B6 ;  /* 0x0000000000067941 */ /* 0x000fea0003800000 */
.L_x_4730:
        /* <DEDUP_REMOVED lines=19> */
.L_x_4733:
[----:B------:R-:W-:Y:S05]  /*277d0*/  BSYNC B6 ;  /* 0x0000000000067941 */ /* 0x000fea0003800000 */
.L_x_4732:
        /* <DEDUP_REMOVED lines=22> */
.L_x_4838:
[----:B---3--:R-:W-:Y:S02]  /*27940*/  ISETP.NE.AND P0, PT, R14, RZ, PT ;  /* 0x000000ff0e00720c */ /* 0x008fe40003f05270 */
[----:B------:R-:W-:Y:S02]  /*27950*/  PLOP3.LUT P1, PT, PT, PT, PT, 0x8, 0x0 ;  /* 0x000000000000781c */ /* 0x000fe40003f2e170 */
[----:B------:R-:W-:-:S11]  /*27960*/  LOP3.LUT R17, R17, 0xfffffffe, RZ, 0xc0, !PT ;  /* 0xfffffffe11117812 */ /* 0x000fd600078ec0ff */
[----:B------:R-:W-:Y:S01]  /*27970*/  @P1 LOP3.LUT R17, R17, 0x1, RZ, 0xfc, !PT ;  /* 0x0000000111111812 */ /* 0x000fe200078efcff */
[----:B------:R-:W-:Y:S06]  /*27980*/  @P0 BRA `(.L_x_4735) ;  /* 0x0000000400ac0947 */ /* 0x000fec0003800000 */
[----:B------:R-:W-:-:S03]  /*27990*/  UMOV UR4, 0xffffffff ;  /* 0xffffffff00047882 */ /* 0x000fc60000000000 */
[----:B------:R-:W-:Y:S05]  /*279a0*/  BRA.DIV UR4, `(.L_x_4736) ;  /* 0x0000005a047c7947 */ /* 0x000fea000b800000 */
[----:B------:R-:W-:-:S13]  /*279b0*/  ELECT P6, URZ, PT ;  /* 0x00000000003f782f */ /* 0x000fda00038c0000 */
.L_x_4841:
[----:B------:R-:W-:Y:S05]  /*279c0*/  @!P6 BRA `(.L_x_4735) ;  /* 0x00000004009ce947 */ /* 0x000fea0003800000 */
[----:B--2---:R-:W2:Y:S01]  /*279d0*/  LDL R0, [R1+0x314] ;  /* 0x0003140001007983 */ /* 0x004ea20000100800 */
[----:B------:R-:W-:-:S04]  /*279e0*/  ISETP.NE.U32.AND P0, PT, R2, RZ, PT ;  /* 0x000000ff0200720c */ /* 0x000fc80003f05070 */
[----:B------:R-:W-:Y:S01]  /*279f0*/  ISETP.NE.AND.EX P0, PT, R3, RZ, PT, P0 ;  /* 0x000000ff0300720c */ /* 0x000fe20003f05300 */
[----:B--2---:R-:W-:-:S12]  /*27a00*/  VIADD R0, R0, 0xffffffff ;  /* 0xffffffff00007836 */ /* 0x004fd80000000000 */
[----:B------:R-:W-:Y:S05]  /*27a10*/  @!P0 BRA `(.L_x_4737) ;  /* 0x0000000000448947 */ /* 0x000fea0003800000 */
[----:B------:R-:W2:Y:S01]  /*27a20*/  LDC R7, c[0x0][0x43c] ;  /* 0x00010f00ff077b82 */ /* 0x000ea20000000800 */
[----:B------:R-:W-:Y:S01]  /*27a30*/  ULDC.64 UR4, c[0x0][0x428] ;  /* 0x00010a0000047ab9 */ /* 0x000fe20000000a00 */
[----:B--2---:R-:W-:-:S13]  /*27a40*/  ISETP.NE.AND P0, PT, R7, 0x1, PT ;  /* 0x000000010700780c */ /* 0x004fda0003f05270 */
[----:B------:R-:W2:Y:S02]  /*27a50*/  @P0 LDC.64 R4, c[0x0][0x440] ;  /* 0x00011000ff040b82 */ /* 0x000ea40000000a00 */
[----:B--2---:R-:W-:-:S04]  /*27a60*/  @P0 IMAD.HI.U32 R6, R0, R4, RZ ;  /* 0x0000000400060227 */ /* 0x004fc800078e00ff */
        /* <DEDUP_REMOVED lines=12> */
.L_x_4737:
[----:B--2---:R-:W2:Y:S04]  /*27b30*/  LDL R2, [R1+0x2dc] ;  /* 0x0002dc0001027983 */ /* 0x004ea80000100800 */
[----:B------:R-:W3:Y:S01]  /*27b40*/  LDL R3, [R1+0x2f4] ;  /* 0x0002f40001037983 */ /* 0x000ee20000100800 */
[----:B-1----:R-:W1:Y:S02]  /*27b50*/  S2R R8, SR_TID.X ;  /* 0x0000000000087919 */ /* 0x002e640000002100 */
[----:B-1----:R-:W-:-:S04]  /*27b60*/  LOP3.LUT R8, R8, 0x7f, RZ, 0xc0, !PT ;  /* 0x0000007f08087812 */ /* 0x002fc800078ec0ff */
[----:B------:R-:W-:Y:S01]  /*27b70*/  ISETP.NE.AND P1, PT, R8, RZ, PT ;  /* 0x000000ff0800720c */ /* 0x000fe20003f25270 */
[----:B--2---:R-:W-:Y:S01]  /*27b80*/  IMAD R2, R2, 0x8, R19 ;  /* 0x0000000802027824 */ /* 0x004fe200078e0213 */
[----:B---3--:R-:W-:-:S04]  /*27b90*/  SHF.L.U32 R4, R3, 0x1f, RZ ;  /* 0x0000001f03047819 */ /* 0x008fc800000006ff */
[----:B------:R-:W1:Y:S02]  /*27ba0*/  SYNCS.PHASECHK.TRANS64.TRYWAIT P0, [R2+URZ+0x33480], R4 ;  /* 0x03348004020075a7 */ /* 0x000e64000800017f */
[----:B-1----:R-:W-:Y:S05]  /*27bb0*/  @!P0 BRA `(.L_x_4738) ;  /* 0x0000005800188947 */ /* 0x002fea0003800000 */
.L_x_4842:
        /* <DEDUP_REMOVED lines=8> */
.L_x_4739:
        /* <DEDUP_REMOVED lines=20> */
[----:B--2---:R-:W-:Y:S01]  /*27d80*/  UMOV UR8, UR14 ;  /* 0x0000000e00087c82 */ /* 0x004fe20008000000 */
[----:B------:R-:W-:Y:S01]  /*27d90*/  UMOV UR10, UR16 ;  /* 0x00000010000a7c82 */ /* 0x000fe20008000000 */
[----:B------:R-:W-:Y:S01]  /*27da0*/  UMOV UR14, 0x80 ;  /* 0x00000080000e7882 */ /* 0x000fe20000000000 */
[----:B------:R2:W-:Y:S02]  /*27db0*/  UTMALDG.4D [UR8], [UR4], desc[UR6] ;  /* 0x00000608040075b4 */ /* 0x0005e40008019000 */
[----:B--2---:R-:W-:Y:S01]  /*27dc0*/  UMOV UR8, UR15 ;  /* 0x0000000f00087c82 */ /* 0x004fe20008000000 */
[----:B------:R-:W-:Y:S02]  /*27dd0*/  UMOV UR10, UR14 ;  /* 0x0000000e000a7c82 */ /* 0x000fe40008000000 */
[----:B------:R2:W-:Y:S01]  /*27de0*/  UTMALDG.4D [UR8], [UR4], desc[UR6] ;  /* 0x00000608040075b4 */ /* 0x0005e20008019000 */
[----:B------:R-:W3:Y:S02]  /*27df0*/  SYNCS.PHASECHK.TRANS64.TRYWAIT P0, [R2+URZ+0x33440], R4 ;  /* 0x03344004020075a7 */ /* 0x000ee4000800017f */
[----:B--23--:R-:W-:Y:S05]  /*27e00*/  @!P0 BRA `(.L_x_4740) ;  /* 0x0000005400988947 */ /* 0x00cfea0003800000 */
.L_x_4843:
        /* <DEDUP_REMOVED lines=8> */
.L_x_4741:
        /* <DEDUP_REMOVED lines=10> */
[----:B------:R-:W-:Y:S01]  /*27f30*/  UMOV UR16, 0x40 ;  /* 0x0000004000107882 */ /* 0x000fe20000000000 */
[----:B------:R-:W-:-:S02]  /*27f40*/  PLOP3.LUT P0, PT, PT, PT, PT, 0x80, 0x0 ;  /* 0x000000000000781c */ /* 0x000fc40003f0f070 */
[----:B------:R-:W-:Y:S01]  /*27f50*/  UIADD3 UR8, UR15, 0x24200, URZ ;  /* 0x000242000f087890 */ /* 0x000fe2000fffe03f */
[----:B------:R-:W-:Y:S01]  /*27f60*/  LOP3.LUT R17, R17, 0xfffffffe, RZ, 0xc0, !PT ;  /* 0xfffffffe11117812 */ /* 0x000fe200078ec0ff */
[----:B------:R-:W-:Y:S02]  /*27f70*/  UIADD3 UR9, UR9, 0x33430, URZ ;  /* 0x0003343009097890 */ /* 0x000fe4000fffe03f */
[----:B------:R-:W-:Y:S02]  /*27f80*/  UIADD3 UR14, UR15, 0x26a00, URZ ;  /* 0x00026a000f0e7890 */ /* 0x000fe4000fffe03f */
[----:B------:R-:W-:-:S05]  /*27f90*/  UIADD3 UR15, UR15, 0x29200, URZ ;  /* 0x000292000f0f7890 */ /* 0x000fca000fffe03f */
[----:B------:R3:W-:Y:S01]  /*27fa0*/  UTMALDG.4D [UR8], [UR4], desc[UR6] ;  /* 0x00000608040075b4 */ /* 0x0007e20008019000 */
[----:B------:R-:W-:Y:S01]  /*27fb0*/  @P0 LOP3.LUT R17, R17, 0x1, RZ, 0xfc, !PT ;  /* 0x0000000111110812 */ /* 0x000fe200078efcff */
[----:B---3--:R-:W-:Y:S01]  /*27fc0*/  UMOV UR8, UR14 ;  /* 0x0000000e00087c82 */ /* 0x008fe20008000000 */
[----:B------:R-:W-:Y:S01]  /*27fd0*/  UMOV UR10, UR16 ;  /* 0x00000010000a7c82 */ /* 0x000fe20008000000 */
[----:B------:R-:W-:Y:S01]  /*27fe0*/  UMOV UR14, 0x80 ;  /* 0x00000080000e7882 */ /* 0x000fe20000000000 */
[----:B------:R3:W-:Y:S02]  /*27ff0*/  UTMALDG.4D [UR8], [UR4], desc[UR6] ;  /* 0x00000608040075b4 */ /* 0x0007e40008019000 */
[----:B---3--:R-:W-:Y:S01]  /*28000*/  UMOV UR8, UR15 ;  /* 0x0000000f00087c82 */ /* 0x008fe20008000000 */
[----:B------:R-:W-:Y:S02]  /*28010*/  UMOV UR10, UR14 ;  /* 0x0000000e000a7c82 */ /* 0x000fe40008000000 */
[----:B------:R3:W-:Y:S02]  /*28020*/  UTMALDG.4D [UR8], [UR4], desc[UR6] ;  /* 0x00000608040075b4 */ /* 0x0007e40008019000 */
[----:B---3--:R-:W-:Y:S01]  /*28030*/  NOP ;  /* 0x0000000000007918 */ /* 0x008fe20000000000 */
.L_x_4735:
[----:B------:R-:W2:Y:S01]  /*28040*/  LDL.LU R3, [R1+0x310] ;  /* 0x0003100001037983 */ /* 0x000ea20000300800 */
[----:B------:R-:W-:Y:S05]  /*28050*/  WARPSYNC.ALL ;  /* 0x0000000000007948 */ /* 0x000fea0003800000 */
[----:B------:R-:W-:Y:S01]  /*28060*/  ULDC.64 UR4, c[0x0][0x298] ;  /* 0x0000a60000047ab9 */ /* 0x000fe20000000a00 */
[----:B------:R-:W-:Y:S01]  /*28070*/  BSSY B6, `(.L_x_4742) ;  /* 0x000001c000067945 */ /* 0x000fe20003800000 */
[----:B------:R-:W-:Y:S01]  /*28080*/  BAR.SYNC.DEFER_BLOCKING 0x8, 0x180 ;  /* 0x0206000000007b1d */ /* 0x000fe20000010000 */
[----:B--2---:R-:W-:Y:S01]  /*28090*/  SHF.R.S32.HI R0, RZ, 0x1f, R3 ;  /* 0x0000001fff007819 */ /* 0x004fe20000011403 */
[----:B-1----:R-:W-:-:S04]  /*280a0*/  IMAD.WIDE.U32 R4, R3, UR4, RZ ;  /* 0x0000000403047c25 */ /* 0x002fc8000f8e00ff */
        /* <DEDUP_REMOVED lines=12> */
[----:B-1----:R-:W-:Y:S02]  /*28170*/  IMAD.U32 R4, RZ, RZ, UR4 ;  /* 0x00000004ff047e24 */ /* 0x002fe4000f8e00ff */
        /* <DEDUP_REMOVED lines=11> */
.L_x_4743:
[----:B------:R-:W-:Y:S05]  /*28230*/  BSYNC B6 ;  /* 0x0000000000067941 */ /* 0x000fea0003800000 */
.L_x_4742:
[----:B-1----:R-:W2:Y:S01]  /*28240*/  LDL.LU R0, [R1+0x310] ;  /* 0x0003100001007983 */ /* 0x002ea20000300800 */
[----:B------:R-:W-:Y:S01]  /*28250*/  ULDC.64 UR6, c[0x0][0xa00] ;  /* 0x0002800000067ab9 */ /* 0x000fe20000000a00 */
[----:B------:R-:W1:Y:S02]  /*28260*/  LDC R7, c[0x0][0x448] ;  /* 0x00011200ff077b82 */ /* 0x000e640000000800 */
[----:B------:R-:W2:Y:S04]  /*28270*/  LDL.LU.64 R2, [R1+0x318] ;  /* 0x0003180001027983 */ /* 0x000ea80000300a00 */
[----:B------:R-:W3:Y:S04]  /*28280*/  LDL R6, [R1+0x2ec] ;  /* 0x0002ec0001067983 */ /* 0x000ee80000100800 */
[----:B------:R-:W4:Y:S01]  /*28290*/  LDL R12, [R1+0x2e4] ;  /* 0x0002e400010c7983 */ /* 0x000f220000100800 */
[----:B------:R-:W-:Y:S01]  /*282a0*/  ISETP.NE.U32.AND P0, PT, RZ, UR6, PT ;  /* 0x00000006ff007c0c */ /* 0x000fe2000bf05070 */
[----:B------:R-:W-:-:S03]  /*282b0*/  ULDC.64 UR4, c[0x0][0x2d8] ;  /* 0x0000b60000047ab9 */ /* 0x000fc60000000a00 */
[----:B------:R-:W-:Y:S01]  /*282c0*/  ISETP.NE.AND.EX P0, PT, RZ, UR7, PT, P0 ;  /* 0x00000007ff007c0c */ /* 0x000fe2000bf05300 */
[----:B------:R-:W0:Y:S01]  /*282d0*/  S2R R5, SR_TID.X ;  /* 0x0000000000057919 */ /* 0x000e220000002100 */
[----:B------:R-:W-:Y:S01]  /*282e0*/  ULDC.64 UR6, c[0x0][0x280] ;  /* 0x0000a00000067ab9 */ /* 0x000fe20000000a00 */
[----:B------:R-:W1:Y:S01]  /*282f0*/  S2R R10, SR_TID.X ;  /* 0x00000000000a7919 */ /* 0x000e620000002100 */
[----:B0-----:R-:W-:-:S04]  /*28300*/  LOP3.LUT R5, R5, 0x7f, RZ, 0xc0, !PT ;  /* 0x0000007f05057812 */ /* 0x001fc800078ec0ff */
[----:B------:R-:W-:Y:S01]  /*28310*/  SHF.R.U32.HI R5, RZ, 0x2, R5 ;  /* 0x00000002ff057819 */ /* 0x000fe20000011605 */
[----:B-1----:R-:W-:-:S05]  /*28320*/  IMAD.SHL.U32 R10, R10, 0x10, RZ ;  /* 0x000000100a0a7824 */ /* 0x002fca00078e00ff */
[----:B------:R-:W-:-:S04]  /*28330*/  LOP3.LUT R10, R10, 0x30, RZ, 0xc0, !PT ;  /* 0x000000300a0a7812 */ /* 0x000fc800078ec0ff */
[C---:B------:R-:W-:Y:S02]  /*28340*/  LOP3.LUT R11, R10.reuse, 0x40, RZ, 0xfc, !PT ;  /* 0x000000400a0b7812 */ /* 0x040fe400078efcff */
[----:B------:R-:W-:Y:S01]  /*28350*/  LOP3.LUT R10, R10, 0x80, RZ, 0xfc, !PT ;  /* 0x000000800a0a7812 */ /* 0x000fe200078efcff */
[----:B--2---:R-:W-:Y:S01]  /*28360*/  IMAD.MOV.U32 R3, RZ, RZ, R0 ;  /* 0x000000ffff037224 */ /* 0x004fe200078e0000 */
[----:B---3--:R-:W-:-:S04]  /*28370*/  SHF.R.S32.HI R0, RZ, 0x1f, R6 ;  /* 0x0000001fff007819 */ /* 0x008fc80000011406 */
[----:B------:R-:W-:Y:S02]  /*28380*/  SEL R4, R0, RZ, !P0 ;  /* 0x000000ff00047207 */ /* 0x000fe40004000000 */
[----:B------:R-:W-:Y:S02]  /*28390*/  SEL R0, R6, RZ, !P0 ;  /* 0x000000ff06007207 */ /* 0x000fe40004000000 */
[----:B------:R-:W0:Y:S01]  /*283a0*/  S2R R6, SR_TID.X ;  /* 0x0000000000067919 */ /* 0x000e220000002100 */
[----:B------:R-:W-:Y:S01]  /*283b0*/  ISETP.NE.AND P0, PT, R7, 0x1, PT ;  /* 0x000000010700780c */ /* 0x000fe20003f05270 */
[----:B------:R-:W-:-:S04]  /*283c0*/  IMAD.WIDE.U32 R2, R16, UR4, R2 ;  /* 0x0000000410027c25 */ /* 0x000fc8000f8e0002 */
[----:B------:R-:W-:Y:S01]  /*283d0*/  IMAD R3, R16, UR5, R3 ;  /* 0x0000000510037c24 */ /* 0x000fe2000f8e0203 */
[----:B------:R-:W-:Y:S02]  /*283e0*/  ULDC.64 UR4, c[0x0][0x2e0] ;  /* 0x0000b80000047ab9 */ /* 0x000fe40000000a00 */
[----:B------:R-:W-:Y:S02]  /*283f0*/  IMAD R4, R4, UR4, RZ ;  /* 0x0000000404047c24 */ /* 0x000fe4000f8e02ff */
[----:B0-----:R-:W-:-:S03]  /*28400*/  IMAD.SHL.U32 R8, R6, 0x20, RZ ;  /* 0x0000002006087824 */ /* 0x001fc600078e00ff */
[----:B------:R-:W0:Y:S02]  /*28410*/  @P0 LDC R6, c[0x0][0x450] ;  /* 0x00011400ff060b82 */ /* 0x000e240000000800 */
[----:B------:R-:W-:-:S06]  /*28420*/  LOP3.LUT R8, R5, 0x60, R8, 0xf8, !PT ;  /* 0x0000006005087812 */ /* 0x000fcc00078ef808 */
[----:B------:R-:W1:Y:S01]  /*28430*/  @P0 LDC R5, c[0x0][0x44c] ;  /* 0x00011300ff050b82 */ /* 0x000e620000000800 */
[----:B------:R-:W-:-:S04]  /*28440*/  IMAD.WIDE.U32 R2, R0, UR4, R2 ;  /* 0x0000000400027c25 */ /* 0x000fc8000f8e0002 */
[----:B------:R-:W-:Y:S01]  /*28450*/  IMAD R0, R0, UR5, R4 ;  /* 0x0000000500007c24 */ /* 0x000fe2000f8e0204 */
[----:B------:R-:W-:Y:S01]  /*28460*/  ULDC.64 UR4, c[0x0][0x2d0] ;  /* 0x0000b40000047ab9 */ /* 0x000fe20000000a00 */
[----:B----4-:R-:W-:Y:S02]  /*28470*/  IMAD.IADD R4, R8, 0x1, R12 ;  /* 0x0000000108047824 */ /* 0x010fe400078e020c */
[----:B------:R-:W-:Y:S02]  /*28480*/  IMAD.IADD R3, R3, 0x1, R0 ;  /* 0x0000000103037824 */ /* 0x000fe400078e0200 */
[----:B------:R-:W-:Y:S01]  /*28490*/  IMAD.MOV.U32 R0, RZ, RZ, R4 ;  /* 0x000000ffff007224 */ /* 0x000fe200078e0004 */
[----:B------:R-:W2:Y:S01]  /*284a0*/  S2R R8, SR_TID.X ;  /* 0x0000000000087919 */ /* 0x000ea20000002100 */
[----:B-1----:R-:W-:-:S05]  /*284b0*/  @P0 IMAD.HI.U32 R5, R4, R5, RZ ;  /* 0x0000000504050227 */ /* 0x002fca00078e00ff */
[----:B0-----:R-:W-:-:S05]  /*284c0*/  @P0 SHF.R.U32.HI R0, RZ, R6, R5 ;  /* 0x00000006ff000219 */ /* 0x001fca0000011605 */
        /* <DEDUP_REMOVED lines=11> */
[----:B------:R-:W-:Y:S01]  /*28580*/  ULDC UR4, c[0x0][0x2b8] ;  /* 0x0000ae0000047ab9 */ /* 0x000fe20000000800 */
[----:B--2---:R-:W-:Y:S01]  /*28590*/  IMAD.SHL.U32 R9, R8, 0x10, RZ ;  /* 0x0000001008097824 */ /* 0x004fe200078e00ff */
[----:B------:R-:W-:Y:S02]  /*285a0*/  ISETP.GE.AND P2, PT, R10, UR4, PT ;  /* 0x000000040a007c0c */ /* 0x000fe4000bf46270 */
[----:B------:R-:W-:Y:S02]  /*285b0*/  LOP3.LUT R10, R8, 0x7f, RZ, 0xc0, !PT ;  /* 0x0000007f080a7812 */ /* 0x000fe400078ec0ff */
[----:B------:R0:W5:Y:S01]  /*285c0*/  LDL R8, [R1+0x30c] ;  /* 0x00030c0001087983 */ /* 0x0001620000100800 */
[----:B------:R-:W-:Y:S01]  /*285d0*/  LOP3.LUT R9, R9, 0x30, RZ, 0xc0, !PT ;  /* 0x0000003009097812 */ /* 0x000fe200078ec0ff */
[----:B------:R-:W-:Y:S01]  /*285e0*/  IMAD R0, R4, UR5, R0 ;  /* 0x0000000504007c24 */ /* 0x000fe2000f8e0200 */
[----:B------:R-:W-:-:S02]  /*285f0*/  IADD3 R4, P3, R2, UR6, RZ ;  /* 0x0000000602047c10 */ /* 0x000fc4000ff7e0ff */
[----:B------:R-:W-:Y:S02]  /*28600*/  ISETP.GE.AND P0, PT, R9, UR4, PT ;  /* 0x0000000409007c0c */ /* 0x000fe4000bf06270 */
[----:B------:R-:W-:Y:S01]  /*28610*/  ISETP.GE.AND P1, PT, R11, UR4, PT ;  /* 0x000000040b007c0c */ /* 0x000fe2000bf26270 */
[----:B------:R-:W-:Y:S01]  /*28620*/  UMOV UR4, 0xffffffff ;  /* 0xffffffff00047882 */ /* 0x000fe20000000000 */
[----:B------:R-:W-:Y:S02]  /*28630*/  IADD3.X R3, R3, UR7, R0, P3, !PT ;  /* 0x0000000703037c10 */ /* 0x000fe40009ffe400 */
[----:B------:R-:W-:Y:S01]  /*28640*/  SHF.R.U32.HI R10, RZ, 0x2, R10 ;  /* 0x00000002ff0a7819 */ /* 0x000fe2000001160a */
[----:B0-----:R-:W-:Y:S08]  /*28650*/  BRA.DIV UR4, `(.L_x_4744) ;  /* 0x0000004e04987947 */ /* 0x001ff0000b800000 */
[----:B------:R-:W2:Y:S04]  /*28660*/  LDL.LU R6, [R1+0x308] ;  /* 0x0003080001067983 */ /* 0x000ea80000300800 */
[----:B------:R-:W3:Y:S01]  /*28670*/  LDL.LU R11, [R1+0x2e4] ;  /* 0x0002e400010b7983 */ /* 0x000ee20000300800 */
[----:B--2---:R-:W-:-:S03]  /*28680*/  IMAD R2, R6, R7, RZ ;  /* 0x0000000706027224 */ /* 0x004fc600078e02ff */
[----:B------:R-:W0:Y:S01]  /*28690*/  SHFL.IDX PT, R7, R4, RZ, 0x1c1f ;  /* 0x001c1fff04077589 */ /* 0x000e2200000e0000 */
[----:B---3--:R-:W-:-:S03]  /*286a0*/  IMAD.IADD R0, R10, 0x1, R11 ;  /* 0x000000010a007824 */ /* 0x008fc600078e020b */
[----:B------:R-:W1:Y:S01]  /*286b0*/  SHFL.IDX PT, R6, R3, RZ, 0x1c1f ;  /* 0x001c1fff03067589 */ /* 0x000e6200000e0000 */
[C---:B------:R-:W-:Y:S01]  /*286c0*/  VIADD R5, R0.reuse, 0x20 ;  /* 0x0000002000057836 */ /* 0x040fe20000000000 */
        /* <DEDUP_REMOVED lines=32> */
.L_x_4852:
        /* <DEDUP_REMOVED lines=10> */
[----:B------:R4:W-:Y:S04]  /*28970*/  LDGSTS.E.BYPASS.LTC128B.128 [R8+0x21a00], desc[UR50][R2.64+0x40], !P1 ;  /* 0x21a0004002087fae */ /* 0x0009e8000c901d72 */
[----:B------:R4:W-:Y:S02]  /*28980*/  LDGSTS.E.BYPASS.LTC128B.128 [R8+0x23a00], desc[UR50][R2.64+0x80], !P2 ;  /* 0x23a0008002087fae */ /* 0x0009e4000d101d72 */
.L_x_4746:
[----:B------:R-:W-:Y:S05]  /*28990*/  BSYNC B0 ;  /* 0x0000000000007941 */ /* 0x000fea0003800000 */
.L_x_4745:
[----:B------:R-:W-:Y:S01]  /*289a0*/  NOP ;  /* 0x0000000000007918 */ /* 0x000fe20000000000 */
[----:B------:R-:W-:-:S13]  /*289b0*/  PLOP3.LUT P0, PT, PT, PT, PT, 0x80, 0x0 ;  /* 0x000000000000781c */ /* 0x000fda0003f0f070 */
.L_x_4747:
        /* <DEDUP_REMOVED lines=18> */
.L_x_4853:
[----:B------:R-:W-:Y:S05]  /*28ae0*/  BSYNC B0 ;  /* 0x0000000000007941 */ /* 0x000fea0003800000 */
.L_x_4748:
[----:B------:R-:W5:Y:S04]  /*28af0*/  LDL.LU R2, [R1+0x314] ;  /* 0x0003140001027983 */ /* 0x000f680000300800 */
[----:B0-2---:R-:W2:Y:S01]  /*28b00*/  LDL R3, [R1+0x2fc] ;  /* 0x0002fc0001037983 */ /* 0x005ea20000100800 */
[----:B-----5:R-:W-:-:S05]  /*28b10*/  VIADD R2, R2, 0xfffffffe ;  /* 0xfffffffe02027836 */ /* 0x020fca0000000000 */
[----:B--2---:R-:W-:-:S13]  /*28b20*/  ISETP.GE.AND P0, PT, R2, R3, PT ;  /* 0x000000030200720c */ /* 0x004fda0003f06270 */
[----:B------:R-:W-:Y:S05]  /*28b30*/  @!P0 BRA `(.L_x_4750) ;  /* 0x0000001800208947 */ /* 0x000fea0003800000 */
[----:B----4-:R0:W5:Y:S04]  /*28b40*/  LDL.LU R0, [R1+0x2dc] ;  /* 0x0002dc0001007983 */ /* 0x0101680000300800 */
[----:B---3--:R0:W5:Y:S02]  /*28b50*/  LDL.LU R8, [R1+0x2f4] ;  /* 0x0002f40001087983 */ /* 0x0081640000300800 */
.L_x_4774:
[----:B-----5:R-:W-:Y:S01]  /*28b60*/  VIADD R4, R0, 0x1 ;  /* 0x0000000100047836 */ /* 0x020fe20000000000 */
[----:B------:R-:W-:Y:S01]  /*28b70*/  LOP3.LUT P1, RZ, R17, 0x1, RZ, 0xc0, !PT ;  /* 0x0000000111ff7812 */ /* 0x000fe2000782c0ff */
[----:B------:R-:W-:Y:S05]  /*28b80*/  YIELD ;  /* 0x0000000000007946 */ /* 0x000fea0003800000 */
[----:B------:R-:W-:Y:S01]  /*28b90*/  ISETP.NE.AND P0, PT, R4, 0x2, PT ;  /* 0x000000020400780c */ /* 0x000fe20003f05270 */
[----:B------:R-:W-:Y:S03]  /*28ba0*/  BSSY B0, `(.L_x_4751) ;  /* 0x00000a9000007945 */ /* 0x000fe60003800000 */
[----:B------:R-:W-:-:S02]  /*28bb0*/  SEL R3, RZ, 0x1, P0 ;  /* 0x00000001ff037807 */ /* 0x000fc40000000000 */
[----:B------:R-:W-:Y:S02]  /*28bc0*/  SEL R10, R4, RZ, P0 ;  /* 0x000000ff040a7207 */ /* 0x000fe40000000000 */
[----:B------:R-:W-:-:S03]  /*28bd0*/  LOP3.LUT R9, R8, R3, RZ, 0x3c, !PT ;  /* 0x0000000308097212 */ /* 0x000fc600078e3cff */
        /* <DEDUP_REMOVED lines=27> */
.L_x_4753:
        /* <DEDUP_REMOVED lines=8> */
.L_x_4854:
[----:B------:R-:W-:Y:S05]  /*28e10*/  BSYNC B1 ;  /* 0x0000000000017941 */ /* 0x000fea0003800000 */
.L_x_4754:
        /* <DEDUP_REMOVED lines=9> */
.L_x_4757:
[----:B------:R-:W-:Y:S05]  /*28eb0*/  BSYNC B1 ;  /* 0x0000000000017941 */ /* 0x000fea0003800000 */
.L_x_4756:
        /* <DEDUP_REMOVED lines=13> */
.L_x_4758:
        /* <DEDUP_REMOVED lines=16> */
.L_x_4759:
        /* <DEDUP_REMOVED lines=16> */
.L_x_4760:
        /* <DEDUP_REMOVED lines=13> */
.L_x_4855:
[----:B------:R-:W-:Y:S05]  /*29260*/  BSYNC B1 ;  /* 0x0000000000017941 */ /* 0x000fea0003800000 */
.L_x_4761:
        /* <DEDUP_REMOVED lines=11> */
.L_x_4764:
[----:B------:R-:W-:Y:S05]  /*29320*/  BSYNC B1 ;  /* 0x0000000000017941 */ /* 0x000fea0003800000 */
.L_x_4763:
        /* <DEDUP_REMOVED lines=8> */
.L_x_4765:
        /* <DEDUP_REMOVED lines=15> */
.L_x_4766:
        /* <DEDUP_REMOVED lines=15> */
.L_x_4767:
        /* <DEDUP_REMOVED lines=10> */
.L_x_4752:
[----:B------:R-:W-:Y:S05]  /*29630*/  BSYNC B0 ;  /* 0x0000000000007941 */ /* 0x000fea0003800000 */
.L_x_4751:
[----:B------:R-:W-:-:S06]  /*29640*/  UISETP.NE.AND UP0, UPT, UR37, 0x3, UPT ;  /* 0x000000032500788c */ /* 0x000fcc000bf05270 */
[----:B------:R-:W-:-:S13]  /*29650*/  PLOP3.LUT P0, PT, PT, PT, UP0, 0x80, 0x0 ;  /* 0x000000000000781c */ /* 0x000fda0003f0f008 */
[----:B------:R-:W-:Y:S05]  /*29660*/  @!P0 BRA `(.L_x_4768) ;  /* 0x0000000000048947 */ /* 0x000fea0003800000 */
[----:B------:R-:W-:Y:S01]  /*29670*/  BPT.TRAP 0x1 ;  /* 0x000000040000795c */ /* 0x000fe20000300000 */
.L_x_4768:
        /* <DEDUP_REMOVED lines=8> */
.L_x_4856:
[----:B------:R-:W-:Y:S05]  /*29700*/  BSYNC B0 ;  /* 0x0000000000007941 */ /* 0x000fea0003800000 */
.L_x_4769:
[----:B------:R-:W-:Y:S05]  /*29710*/  @!P1 BRA `(.L_x_4771) ;  /* 0x0000000000049947 */ /* 0x000fea0003800000 */
[----:B------:R-:W-:Y:S01]  /*29720*/  BPT.TRAP 0x1 ;  /* 0x000000040000795c */ /* 0x000fe20000300000 */
.L_x_4771:
[----:B---3--:R-:W-:Y:S01]  /*29730*/  SHF.L.U32 R4, R8, 0x1f, RZ ;  /* 0x0000001f08047819 */ /* 0x008fe200000006ff */
[----:B------:R-:W-:-:S03]  /*29740*/  IMAD R0, R0, 0x7800, RZ ;  /* 0x0000780000007824 */ /* 0x000fc600078e02ff */
[----:B------:R-:W3:Y:S02]  /*29750*/  SYNCS.PHASECHK.TRANS64.TRYWAIT P0, [R3+URZ+0x33460], R4 ;  /* 0x03346004030075a7 */ /* 0x000ee4000800017f */
[----:B---3--:R-:W-:Y:S05]  /*29760*/  @!P0 BRA `(.L_x_4772) ;  /* 0x00000044000c8947 */ /* 0x008fea0003800000 */
.L_x_4857:
[----:B------:R4:W-:Y:S04]  /*29770*/  STL [R1+0x3ac], R16 ;  /* 0x0003ac1001007387 */ /* 0x0009e80000100800 */
[----:B----4-:R-:W4:Y:S04]  /*29780*/  LDL R16, [R1+0x2d8] ;  /* 0x0002d80001107983 */ /* 0x010f280000100800 */
[----:B------:R3:W-:Y:S04]  /*29790*/  STL [R1+0x3a8], R3 ;  /* 0x0003a80301007387 */ /* 0x0007e80000100800 */
[----:B------:R0:W-:Y:S04]  /*297a0*/  STL [R1+0x3a4], R2 ;  /* 0x0003a40201007387 */ /* 0x0001e80000100800 */
[----:B---3--:R-:W3:Y:S04]  /*297b0*/  LDL R3, [R1+0x2d4] ;  /* 0x0002d40001037983 */ /* 0x008ee80000100800 */
[----:B0-----:R-:W3:Y:S01]  /*297c0*/  LDL R2, [R1+0x2d0] ;  /* 0x0002d00001027983 */ /* 0x001ee20000100800 */
[----:B------:R-:W-:Y:S05]  /*297d0*/  WARPSYNC.ALL ;  /* 0x0000000000007948 */ /* 0x000fea0003800000 */
[----:B------:R-:W-:-:S02]  /*297e0*/  VIADD R14, R0, 0x2800 ;  /* 0x00002800000e7836 */ /* 0x000fc40000000000 */
[C---:B------:R-:W-:Y:S02]  /*297f0*/  VIADD R12, R0.reuse, 0x800 ;  /* 0x00000800000c7836 */ /* 0x040fe40000000000 */
[C---:B------:R-:W-:Y:S02]  /*29800*/  VIADD R13, R0.reuse, 0x5000 ;  /* 0x00005000000d7836 */ /* 0x040fe40000000000 */
[C---:B------:R-:W-:Y:S02]  /*29810*/  VIADD R15, R0.reuse, 0x1800 ;  /* 0x00001800000f7836 */ /* 0x040fe40000000000 */
[C---:B------:R-:W-:Y:S02]  /*29820*/  VIADD R21, R0.reuse, 0x2000 ;  /* 0x0000200000157836 */ /* 0x040fe40000000000 */
[C---:B------:R-:W-:Y:S01]  /*29830*/  VIADD R20, R0.reuse, 0x5800 ;  /* 0x0000580000147836 */ /* 0x040fe20000000000 */
[----:B----4-:R-:W-:-:S05]  /*29840*/  LOP3.LUT R4, R0, R16, RZ, 0xfc, !PT ;  /* 0x0000001000047212 */ /* 0x010fca00078efcff */
[----:B------:R-:W-:-:S06]  /*29850*/  IMAD.IADD R4, R19, 0x1, R4 ;  /* 0x0000000113047824 */ /* 0x000fcc00078e0204 */
[----:B-1----:R-:W0:Y:S02]  /*29860*/  LDSM.16.MT88.4 R4, [R4+0xf200] ;  /* 0x00f200000404783b */ /* 0x002e240000004200 */
[C-C-:B0-----:R-:W-:Y:S02]  /*29870*/  PRMT R8, R4.reuse, 0x6420, R5.reuse ;  /* 0x0000642004087816 */ /* 0x141fe40000000005 */
[----:B--2---:R-:W-:Y:S02]  /*29880*/  PRMT R9, R4, 0x7531, R5 ;  /* 0x0000753104097816 */ /* 0x004fe40000000005 */
        /* <DEDUP_REMOVED lines=22> */
[C---:B------:R-:W-:Y:S02]  /*299f0*/  LOP3.LUT R4, R13.reuse, R3, RZ, 0xfc, !PT ;  /* 0x000000030d047212 */ /* 0x040fe400078efcff */
        /* <DEDUP_REMOVED lines=110> */
[----:B------:R-:W-:Y:S01]  /*2a0e0*/  PRMT R9, R4, 0x7531, R5 ;  /* 0x0000753104097816 */ /* 0x000fe20000000005 */
[----:B------:R-:W-:Y:S01]  /*2a0f0*/  IMAD.IADD R4, R19, 0x1, R13 ;  /* 0x0000000113047824 */ /* 0x000fe200078e020d */
[C-C-:B------:R-:W-:Y:S02]  /*2a100*/  PRMT R10, R6.reuse, 0x6420, R7.reuse ;  /* 0x00006420060a7816 */ /* 0x140fe40000000007 */
[----:B------:R-:W-:-:S05]  /*2a110*/  PRMT R11, R6, 0x7531, R7 ;  /* 0x00007531060b7816 */ /* 0x000fca0000000007 */
[----:B------:R-:W-:Y:S04]  /*2a120*/  STSM.16.M88.4 [R14], R8 ;  /* 0x000000080e007844 */ /* 0x000fe80000000200 */
[----:B------:R-:W0:Y:S02]  /*2a130*/  LDSM.16.MT88.4 R4, [R4+0xf200] ;  /* 0x00f200000404783b */ /* 0x000e240000004200 */
[C-C-:B0-----:R-:W-:Y:S02]  /*2a140*/  PRMT R8, R4.reuse, 0x6420, R5.reuse ;  /* 0x0000642004087816 */ /* 0x141fe40000000005 */
[----:B------:R-:W-:Y:S02]  /*2a150*/  PRMT R9, R4, 0x7531, R5 ;  /* 0x0000753104097816 */ /* 0x000fe40000000005 */
[----:B------:R-:W-:-:S02]  /*2a160*/  LOP3.LUT R4, R0, R16, RZ, 0xfc, !PT ;  /* 0x0000001000047212 */ /* 0x000fc400078efcff */
[----:B------:R-:W-:Y:S01]  /*2a170*/  LOP3.LUT R0, R0, R3, RZ, 0xfc, !PT ;  /* 0x0000000300007212 */ /* 0x000fe200078efcff */
[----:B------:R0:W5:Y:S01]  /*2a180*/  LDL.LU R16, [R1+0x3ac] ;  /* 0x0003ac0001107983 */ /* 0x0001620000300800 */
[C-C-:B------:R-:W-:Y:S02]  /*2a190*/  PRMT R10, R6.reuse, 0x6420, R7.reuse ;  /* 0x00006420060a7816 */ /* 0x140fe40000000007 */
[----:B------:R-:W-:Y:S01]  /*2a1a0*/  PRMT R11, R6, 0x7531, R7 ;  /* 0x00007531060b7816 */ /* 0x000fe20000000007 */
[----:B------:R-:W-:Y:S01]  /*2a1b0*/  IMAD.IADD R0, R2, 0x1, R0 ;  /* 0x0000000102007824 */ /* 0x000fe200078e0200 */
[----:B------:R0:W5:Y:S04]  /*2a1c0*/  LDL.LU R3, [R1+0x3a8] ;  /* 0x0003a80001037983 */ /* 0x0001680000300800 */
[----:B------:R0:W5:Y:S01]  /*2a1d0*/  LDL.LU R2, [R1+0x3a4] ;  /* 0x0003a40001027983 */ /* 0x0001620000300800 */
[----:B------:R-:W-:-:S03]  /*2a1e0*/  IMAD.IADD R4, R19, 0x1, R4 ;  /* 0x0000000113047824 */ /* 0x000fc600078e0204 */
[----:B------:R-:W-:Y:S04]  /*2a1f0*/  STSM.16.M88.4 [R12], R8 ;  /* 0x000000080c007844 */ /* 0x000fe80000000200 */
[----:B------:R-:W1:Y:S02]  /*2a200*/  LDSM.16.MT88.4 R4, [R4+0xf200] ;  /* 0x00f200000404783b */ /* 0x000e640000004200 */
[C-C-:B-1----:R-:W-:Y:S02]  /*2a210*/  PRMT R8, R4.reuse, 0x6420, R5.reuse ;  /* 0x0000642004087816 */ /* 0x142fe40000000005 */
        /* <DEDUP_REMOVED lines=12> */
.L_x_4773:
[----:B0-----:R-:W0:Y:S01]  /*2a2e0*/  S2R R0, SR_TID.X ;  /* 0x0000000000007919 */ /* 0x001e220000002100 */
[----:B-1---5:R1:W-:Y:S01]  /*2a2f0*/  SYNCS.ARRIVE.TRANS64.A1T0 RZ, [R3+URZ+0x33450], RZ ;  /* 0x033450ff03ff79a7 */ /* 0x0223e2000810003f */
[----:B------:R2:W5:Y:S01]  /*2a300*/  LDL R8, [R1+0x2f4] ;  /* 0x0002f40001087983 */ /* 0x0005620000100800 */
[----:B0-----:R-:W-:-:S03]  /*2a310*/  LOP3.LUT R4, R0, 0x7f, RZ, 0xc0, !PT ;  /* 0x0000007f00047812 */ /* 0x001fc600078ec0ff */
[----:B------:R-:W3:Y:S01]  /*2a320*/  LDL R0, [R1+0x2fc] ;  /* 0x0002fc0001007983 */ /* 0x000ee20000100800 */
[----:B------:R-:W-:Y:S01]  /*2a330*/  BAR.SYNC.DEFER_BLOCKING 0x2, 0x80 ;  /* 0x0082000000007b1d */ /* 0x000fe20000010000 */
[----:B------:R-:W-:-:S13]  /*2a340*/  ISETP.NE.AND P0, PT, R4, RZ, PT ;  /* 0x000000ff0400720c */ /* 0x000fda0003f05270 */
[----:B-1----:R-:W-:-:S05]  /*2a350*/  @!P0 VIADD R3, R3, 0x33480 ;  /* 0x0003348003038836 */ /* 0x002fca0000000000 */
[----:B------:R-:W-:-:S04]  /*2a360*/  @!P0 PRMT R3, RZ, 0x654, R3 ;  /* 0x00000654ff038816 */ /* 0x000fc80000000003 */
[----:B------:R2:W-:Y:S01]  /*2a370*/  @!P0 SYNCS.ARRIVE.TRANS64.RED.A1T0 RZ, [R3+URZ], RZ ;  /* 0x000000ff03ff89a7 */ /* 0x0005e2000810043f */
[C---:B---3--:R-:W-:Y:S01]  /*2a380*/  ISETP.GT.AND P0, PT, R2.reuse, R0, PT ;  /* 0x000000000200720c */ /* 0x048fe20003f04270 */
[----:B------:R-:W-:Y:S01]  /*2a390*/  VIADD R2, R2, 0xffffffff ;  /* 0xffffffff02027836 */ /* 0x000fe20000000000 */
[----:B------:R2:W5:Y:S11]  /*2a3a0*/  LDL R0, [R1+0x2dc] ;  /* 0x0002dc0001007983 */ /* 0x0005760000100800 */
[----:B--2---:R-:W-:Y:S05]  /*2a3b0*/  @P0 BRA `(.L_x_4774) ;  /* 0xffffffe400e80947 */ /* 0x004fea000383ffff */
.L_x_4750:
[----:B------:R-:W0:Y:S01]  /*2a3c0*/  S2R R3, SR_TID.X ;  /* 0x0000000000037919 */ /* 0x000e220000002100 */
[----:B------:R-:W-:Y:S01]  /*2a3d0*/  BSSY B0, `(.L_x_4775) ;  /* 0x0000011000007945 */ /* 0x000fe20003800000 */
[----:B0-----:R-:W-:-:S04]  /*2a3e0*/  LOP3.LUT R3, R3, 0x7f, RZ, 0xc0, !PT ;  /* 0x0000007f03037812 */ /* 0x001fc800078ec0ff */
[----:B------:R-:W-:-:S13]  /*2a3f0*/  ISETP.NE.AND P0, PT, R3, RZ, PT ;  /* 0x000000ff0300720c */ /* 0x000fda0003f05270 */
[----:B------:R-:W-:Y:S05]  /*2a400*/  @P0 BRA `(.L_x_4776) ;  /* 0x0000000000340947 */ /* 0x000fea0003800000 */
[----:B------:R-:W0:Y:S01]  /*2a410*/  S2R R2, SR_LANEID ;  /* 0x0000000000027919 */ /* 0x000e220000000000 */
[----:B------:R-:W-:Y:S01]  /*2a420*/  VOTEU.ANY UR4, UPT, PT ;  /* 0x0000000000047886 */ /* 0x000fe200038e0100 */
[----:B-1----:R-:W1:Y:S01]  /*2a430*/  LDC.64 R4, c[0x0][0xc60] ;  /* 0x00031800ff047b82 */ /* 0x002e620000000a00 */
[----:B----45:R-:W0:Y:S02]  /*2a440*/  FLO.U32 R0, UR4 ;  /* 0x0000000400007d00 */ /* 0x030e2400080e0000 */
        /* <DEDUP_REMOVED lines=9> */
.L_x_4776:
[----:B------:R-:W-:Y:S05]  /*2a4e0*/  BSYNC B0 ;  /* 0x0000000000007941 */ /* 0x000fea0003800000 */
.L_x_4775:
[----:B------:R-:W-:-:S06]  /*2a4f0*/  UISETP.NE.AND UP0, UPT, UR37, 0x3, UPT ;  /* 0x000000032500788c */ /* 0x000fcc000bf05270 */
[----:B------:R-:W-:-:S13]  /*2a500*/  PLOP3.LUT P1, PT, PT, PT, UP0, 0x80, 0x0 ;  /* 0x000000000000781c */ /* 0x000fda0003f2f008 */
[----:B------:R-:W-:Y:S05]  /*2a510*/  @!P1 BRA `(.L_x_4777) ;  /* 0x0000000000049947 */ /* 0x000fea0003800000 */
[----:B------:R-:W-:Y:S01]  /*2a520*/  BPT.TRAP 0x1 ;  /* 0x000000040000795c */ /* 0x000fe20000300000 */
.L_x_4777:
[----:B------:R-:W2:Y:S04]  /*2a530*/  LDL R2, [R1+0x2f4] ;  /* 0x0002f40001027983 */ /* 0x000ea80000100800 */
[----:B------:R-:W3:Y:S01]  /*2a540*/  LDL R3, [R1+0x2dc] ;  /* 0x0002dc0001037983 */ /* 0x000ee20000100800 */
[----:B0---45:R-:W-:Y:S01]  /*2a550*/  IMAD.U32 R0, RZ, RZ, UR39 ;  /* 0x00000027ff007e24 */ /* 0x031fe2000f8e00ff */
[----:B------:R-:W-:Y:S04]  /*2a560*/  BSSY B0, `(.L_x_4778) ;  /* 0x0000007000007945 */ /* 0x000fe80003800000 */
[----:B------:R-:W-:-:S02]  /*2a570*/  ISETP.NE.AND P2, PT, R0, 0x3, PT ;  /* 0x000000030000780c */ /* 0x000fc40003f45270 */
[----:B--2---:R-:W-:-:S04]  /*2a580*/  LOP3.LUT R2, R2, 0x1, RZ, 0x3c, !PT ;  /* 0x0000000102027812 */ /* 0x004fc800078e3cff */
[----:B------:R-:W-:Y:S01]  /*2a590*/  SHF.L.U32 R2, R2, 0x1f, RZ ;  /* 0x0000001f02027819 */ /* 0x000fe200000006ff */
[----:B---3--:R-:W-:-:S04]  /*2a5a0*/  IMAD R0, R3, 0x8, R19 ;  /* 0x0000000803007824 */ /* 0x008fc800078e0213 */
[----:B------:R-:W0:Y:S02]  /*2a5b0*/  SYNCS.PHASECHK.TRANS64.TRYWAIT P1, [R0+URZ+0x33470], R2 ;  /* 0x03347002000075a7 */ /* 0x000e24000802017f */
[----:B0-----:R-:W-:Y:S05]  /*2a5c0*/  @!P1 BRA `(.L_x_4779) ;  /* 0x0000003400889947 */ /* 0x001fea0003800000 */
.L_x_4858:
[----:B------:R-:W-:Y:S05]  /*2a5d0*/  BSYNC B0 ;  /* 0x0000000000007941 */ /* 0x000fea0003800000 */
.L_x_4778:
[----:B------:R-:W-:Y:S05]  /*2a5e0*/  @!P2 BRA `(.L_x_4780) ;  /* 0x000000000004a947 */ /* 0x000fea0003800000 */
[----:B------:R-:W-:Y:S01]  /*2a5f0*/  BPT.TRAP 0x1 ;  /* 0x000000040000795c */ /* 0x000fe20000300000 */
.L_x_4780:
[----:B0-----:R-:W2:Y:S02]  /*2a600*/  LDL R2, [R1+0x2f4] ;  /* 0x0002f40001027983 */ /* 0x001ea40000100800 */
[----:B--2---:R-:W-:-:S04]  /*2a610*/  SHF.L.U32 R2, R2, 0x1f, RZ ;  /* 0x0000001f02027819 */ /* 0x004fc800000006ff */
[----:B------:R-:W0:Y:S02]  /*2a620*/  SYNCS.PHASECHK.TRANS64.TRYWAIT P1, [R0+URZ+0x33460], R2 ;  /* 0x03346002000075a7 */ /* 0x000e24000802017f */
[----:B0-----:R-:W-:Y:S05]  /*2a630*/  @!P1 BRA `(.L_x_4781) ;  /* 0x0000003400809947 */ /* 0x001fea0003800000 */
.L_x_4859:
[----:B------:R-:W2:Y:S04]  /*2a640*/  LDL R3, [R1+0x2dc] ;  /* 0x0002dc0001037983 */ /* 0x000ea80000100800 */
[----:B------:R-:W3:Y:S04]  /*2a650*/  LDL R16, [R1+0x2d8] ;  /* 0x0002d80001107983 */ /* 0x000ee80000100800 */
[----:B------:R-:W4:Y:S04]  /*2a660*/  LDL R18, [R1+0x2d4] ;  /* 0x0002d40001127983 */ /* 0x000f280000100800 */
[----:B------:R0:W-:Y:S04]  /*2a670*/  STL [R1+0x3a4], R0 ;  /* 0x0003a40001007387 */ /* 0x0001e80000100800 */
[----:B0-----:R-:W4:Y:S01]  /*2a680*/  LDL.LU R0, [R1+0x2d0] ;  /* 0x0002d00001007983 */ /* 0x001f220000300800 */
[----:B------:R-:W-:Y:S05]  /*2a690*/  WARPSYNC.ALL ;  /* 0x0000000000007948 */ /* 0x000fea0003800000 */
[----:B--2---:R-:W-:-:S05]  /*2a6a0*/  IMAD R2, R3, 0x7800, RZ ;  /* 0x0000780003027824 */ /* 0x004fca00078e02ff */
[----:B---3--:R-:W-:-:S05]  /*2a6b0*/  LOP3.LUT R3, R2, R16, RZ, 0xfc, !PT ;  /* 0x0000001002037212 */ /* 0x008fca00078efcff */
[----:B------:R-:W-:-:S05]  /*2a6c0*/  IMAD.IADD R3, R19, 0x1, R3 ;  /* 0x0000000113037824 */ /* 0x000fca00078e0203 */
[----:B-1----:R4:W0:Y:S01]  /*2a6d0*/  LDSM.16.MT88.4 R4, [R3+0xf200] ;  /* 0x00f200000304783b */ /* 0x0028220000004200 */
[C---:B------:R-:W-:Y:S01]  /*2a6e0*/  VIADD R14, R2.reuse, 0x2800 ;  /* 0x00002800020e7836 */ /* 0x040fe20000000000 */
[----:B----4-:R-:W-:-:S05]  /*2a6f0*/  LOP3.LUT R3, R2, R18, RZ, 0xfc, !PT ;  /* 0x0000001202037212 */ /* 0x010fca00078efcff */
        /* <DEDUP_REMOVED lines=33> */
[----:B0-----:R-:W-:Y:S01]  /*2a910*/  LOP3.LUT R3, R15, R18, RZ, 0xfc, !PT ;  /* 0x000000120f037212 */ /* 0x001fe200078efcff */
[----:B------:R-:W-:-:S04]  /*2a920*/  VIADD R12, R2, 0x3000 ;  /* 0x00003000020c7836 */ /* 0x000fc80000000000 */
[----:B------:R-:W-:Y:S01]  /*2a930*/  IMAD.IADD R3, R0, 0x1, R3 ;  /* 0x0000000100037824 */ /* 0x000fe200078e0203 */
[C-C-:B-1----:R-:W-:Y:S02]  /*2a940*/  PRMT R8, R4.reuse, 0x6420, R5.reuse ;  /* 0x0000642004087816 */ /* 0x142fe40000000005 */
[----:B------:R-:W-:Y:S02]  /*2a950*/  PRMT R9, R4, 0x7531, R5 ;  /* 0x0000753104097816 */ /* 0x000fe40000000005 */
[C-C-:B------:R-:W-:Y:S02]  /*2a960*/  PRMT R10, R6.reuse, 0x6420, R7.reuse ;  /* 0x00006420060a7816 */ /* 0x140fe40000000007 */
[----:B------:R-:W-:-:S05]  /*2a970*/  PRMT R11, R6, 0x7531, R7 ;  /* 0x00007531060b7816 */ /* 0x000fca0000000007 */
[----:B------:R0:W-:Y:S02]  /*2a980*/  STSM.16.M88.4 [R3], R8 ;  /* 0x0000000803007844 */ /* 0x0001e40000000200 */
[----:B0-----:R-:W-:-:S05]  /*2a990*/  LOP3.LUT R3, R12, R16, RZ, 0xfc, !PT ;  /* 0x000000100c037212 */ /* 0x001fca00078efcff */
[----:B------:R-:W-:-:S05]  /*2a9a0*/  IMAD.IADD R3, R19, 0x1, R3 ;  /* 0x0000000113037824 */ /* 0x000fca00078e0203 */
        /* <DEDUP_REMOVED lines=12> */
[----:B------:R-:W-:Y:S01]  /*2aa70*/  LOP3.LUT R3, R16, R11, RZ, 0xfc, !PT ;  /* 0x0000000b10037212 */ /* 0x000fe200078efcff */
[----:B------:R-:W-:-:S04]  /*2aa80*/  IMAD.MOV.U32 R10, RZ, RZ, R5 ;  /* 0x000000ffff0a7224 */ /* 0x000fc800078e0005 */
[----:B------:R-:W-:-:S05]  /*2aa90*/  IMAD.IADD R3, R19, 0x1, R3 ;  /* 0x0000000113037824 */ /* 0x000fca00078e0203 */
[----:B------:R-:W0:Y:S02]  /*2aaa0*/  LDSM.16.MT88.4 R4, [R3+0xf200] ;  /* 0x00f200000304783b */ /* 0x000e240000004200 */
[C-C-:B0-----:R-:W-:Y:S02]  /*2aab0*/  PRMT R8, R4.reuse, 0x6420, R5.reuse ;  /* 0x0000642004087816 */ /* 0x141fe40000000005 */
[----:B------:R-:W-:Y:S01]  /*2aac0*/  PRMT R9, R4, 0x7531, R5 ;  /* 0x0000753104097816 */ /* 0x000fe20000000005 */
[----:B------:R-:W-:-:S05]  /*2aad0*/  IMAD.MOV.U32 R5, RZ, RZ, R10 ;  /* 0x000000ffff057224 */ /* 0x000fca00078e000a */
[----:B------:R-:W-:Y:S01]  /*2aae0*/  LOP3.LUT R3, R14, R5, RZ, 0xfc, !PT ;  /* 0x000000050e037212 */ /* 0x000fe200078efcff */
[----:B------:R-:W-:-:S05]  /*2aaf0*/  IMAD.MOV.U32 R14, RZ, RZ, R11 ;  /* 0x000000ffff0e7224 */ /* 0x000fca00078e000b */
[----:B------:R-:W-:Y:S01]  /*2ab00*/  LOP3.LUT R13, R13, R14, RZ, 0xfc, !PT ;  /* 0x0000000e0d0d7212 */ /* 0x000fe200078efcff */
[----:B------:R-:W-:Y:S01]  /*2ab10*/  IMAD.IADD R3, R0, 0x1, R3 ;  /* 0x0000000100037824 */ /* 0x000fe200078e0203 */
[C-C-:B------:R-:W-:Y:S02]  /*2ab20*/  PRMT R10, R6.reuse, 0x6420, R7.reuse ;  /* 0x00006420060a7816 */ /* 0x140fe40000000007 */
[----:B------:R-:W-:Y:S01]  /*2ab30*/  PRMT R11, R6, 0x7531, R7 ;  /* 0x00007531060b7816 */ /* 0x000fe20000000007 */
[----:B------:R-:W-:Y:S02]  /*2ab40*/  IMAD.IADD R4, R19, 0x1, R13 ;  /* 0x0000000113047824 */ /* 0x000fe400078e020d */
[----:B------:R-:W-:Y:S02]  /*2ab50*/  IMAD.MOV.U32 R13, RZ, RZ, R5 ;  /* 0x000000ffff0d7224 */ /* 0x000fe400078e0005 */
[----:B------:R0:W-:Y:S04]  /*2ab60*/  STSM.16.M88.4 [R3], R8 ;  /* 0x0000000803007844 */ /* 0x0001e80000000200 */
[----:B------:R-:W1:Y:S01]  /*2ab70*/  LDSM.16.MT88.4 R4, [R4+0xf200] ;  /* 0x00f200000404783b */ /* 0x000e620000004200 */
[----:B0-----:R-:W-:-:S05]  /*2ab80*/  LOP3.LUT R3, R12, R13, RZ, 0xfc, !PT ;  /* 0x0000000d0c037212 */ /* 0x001fca00078efcff */
[----:B------:R-:W-:Y:S02]  /*2ab90*/  IMAD.IADD R3, R0, 0x1, R3 ;  /* 0x0000000100037824 */ /* 0x000fe400078e0203 */
[----:B------:R-:W-:Y:S01]  /*2aba0*/  IMAD.MOV.U32 R12, RZ, RZ, R14 ;  /* 0x000000ffff0c7224 */ /* 0x000fe200078e000e */
        /* <DEDUP_REMOVED lines=9> */
[----:B------:R-:W-:Y:S01]  /*2ac40*/  LOP3.LUT R3, R3, R13, RZ, 0xfc, !PT ;  /* 0x0000000d03037212 */ /* 0x000fe200078efcff */
        /* <DEDUP_REMOVED lines=11> */
[----:B------:R-:W-:Y:S02]  /*2ad00*/  LOP3.LUT R15, R15, R12, RZ, 0xfc, !PT ;  /* 0x0000000c0f0f7212 */ /* 0x000fe400078efcff */
[C-C-:B-1----:R-:W-:Y:S02]  /*2ad10*/  PRMT R8, R4.reuse, 0x6420, R5.reuse ;  /* 0x0000642004087816 */ /* 0x142fe40000000005 */
[----:B------:R-:W-:Y:S02]  /*2ad20*/  PRMT R9, R4, 0x7531, R5 ;  /* 0x0000753104097816 */ /* 0x000fe40000000005 */
[----:B------:R-:W-:Y:S02]  /*2ad30*/  LOP3.LUT R4, R3, R13, RZ, 0xfc, !PT ;  /* 0x0000000d03047212 */ /* 0x000fe400078efcff */
[----:B------:R-:W-:-:S02]  /*2ad40*/  PRMT R10, R6, 0x6420, R7 ;  /* 0x00006420060a7816 */ /* 0x000fc40000000007 */
[----:B------:R-:W-:Y:S01]  /*2ad50*/  PRMT R11, R6, 0x7531, R7 ;  /* 0x00007531060b7816 */ /* 0x000fe20000000007 */
[----:B------:R-:W-:-:S05]  /*2ad60*/  IMAD.IADD R4, R0, 0x1, R4 ;  /* 0x0000000100047824 */ /* 0x000fca00078e0204 */
[----:B------:R0:W-:Y:S02]  /*2ad70*/  STSM.16.M88.4 [R4], R8 ;  /* 0x0000000804007844 */ /* 0x0001e40000000200 */
[----:B0-----:R-:W-:-:S06]  /*2ad80*/  IMAD.IADD R4, R19, 0x1, R15 ;  /* 0x0000000113047824 */ /* 0x001fcc00078e020f */
[----:B------:R-:W0:Y:S01]  /*2ad90*/  LDSM.16.MT88.4 R4, [R4+0xf200] ;  /* 0x00f200000404783b */ /* 0x000e220000004200 */
[----:B------:R-:W-:Y:S02]  /*2ada0*/  IMAD.MOV.U32 R15, RZ, RZ, R13 ;  /* 0x000000ffff0f7224 */ /* 0x000fe400078e000d */
        /* <DEDUP_REMOVED lines=23> */
[----:B0-----:R-:W-:Y:S01]  /*2af20*/  LOP3.LUT R3, R16, R15, RZ, 0xfc, !PT ;  /* 0x0000000f10037212 */ /* 0x001fe200078efcff */
[----:B------:R-:W-:-:S05]  /*2af30*/  IMAD.MOV.U32 R16, RZ, RZ, R11 ;  /* 0x000000ffff107224 */ /* 0x000fca00078e000b */
[----:B------:R-:W-:Y:S01]  /*2af40*/  LOP3.LUT R18, R18, R16, RZ, 0xfc, !PT ;  /* 0x0000001012127212 */ /* 0x000fe200078efcff */
[----:B------:R-:W-:Y:S01]  /*2af50*/  IMAD.IADD R3, R0, 0x1, R3 ;  /* 0x0000000100037824 */ /* 0x000fe200078e0203 */
[C-C-:B-1----:R-:W-:Y:S02]  /*2af60*/  PRMT R8, R4.reuse, 0x6420, R5.reuse ;  /* 0x0000642004087816 */ /* 0x142fe40000000005 */
[----:B------:R-:W-:Y:S01]  /*2af70*/  PRMT R9, R4, 0x7531, R5 ;  /* 0x0000753104097816 */ /* 0x000fe20000000005 */
[----:B------:R-:W-:Y:S01]  /*2af80*/  IMAD.IADD R4, R19, 0x1, R18 ;  /* 0x0000000113047824 */ /* 0x000fe200078e0212 */
[C-C-:B------:R-:W-:Y:S02]  /*2af90*/  PRMT R10, R6.reuse, 0x6420, R7.reuse ;  /* 0x00006420060a7816 */ /* 0x140fe40000000007 */
[----:B------:R-:W-:-:S05]  /*2afa0*/  PRMT R11, R6, 0x7531, R7 ;  /* 0x00007531060b7816 */ /* 0x000fca0000000007 */
[----:B------:R0:W-:Y:S04]  /*2afb0*/  STSM.16.M88.4 [R3], R8 ;  /* 0x0000000803007844 */ /* 0x0001e80000000200 */
[----:B------:R-:W1:Y:S01]  /*2afc0*/  LDSM.16.MT88.4 R4, [R4+0xf200] ;  /* 0x00f200000404783b */ /* 0x000e620000004200 */
[----:B------:R-:W-:Y:S02]  /*2afd0*/  LOP3.LUT R13, R13, R16, RZ, 0xfc, !PT ;  /* 0x000000100d0d7212 */ /* 0x000fe400078efcff */
[----:B0-----:R-:W-:-:S05]  /*2afe0*/  LOP3.LUT R3, R14, R15, RZ, 0xfc, !PT ;  /* 0x0000000f0e037212 */ /* 0x001fca00078efcff */
        /* <DEDUP_REMOVED lines=8> */
[----:B------:R-:W-:Y:S01]  /*2b070*/  VIADD R2, R2, 0x7000 ;  /* 0x0000700002027836 */ /* 0x000fe20000000000 */
[----:B0-----:R-:W-:-:S05]  /*2b080*/  LOP3.LUT R3, R12, R15, RZ, 0xfc, !PT ;  /* 0x0000000f0c037212 */ /* 0x001fca00078efcff */
[----:B------:R-:W-:Y:S01]  /*2b090*/  IMAD.IADD R3, R0, 0x1, R3 ;  /* 0x0000000100037824 */ /* 0x000fe200078e0203 */
[C-C-:B-1----:R-:W-:Y:S02]  /*2b0a0*/  PRMT R8, R4.reuse, 0x6420, R5.reuse ;  /* 0x0000642004087816 */ /* 0x142fe40000000005 */
[----:B------:R-:W-:Y:S02]  /*2b0b0*/  PRMT R9, R4, 0x7531, R5 ;  /* 0x0000753104097816 */ /* 0x000fe40000000005 */
[C-C-:B------:R-:W-:Y:S02]  /*2b0c0*/  PRMT R10, R6.reuse, 0x6420, R7.reuse ;  /* 0x00006420060a7816 */ /* 0x140fe40000000007 */
[----:B------:R-:W-:-:S05]  /*2b0d0*/  PRMT R11, R6, 0x7531, R7 ;  /* 0x00007531060b7816 */ /* 0x000fca0000000007 */
[----:B------:R0:W-:Y:S02]  /*2b0e0*/  STSM.16.M88.4 [R3], R8 ;  /* 0x0000000803007844 */ /* 0x0001e40000000200 */
[C---:B0-----:R-:W-:Y:S02]  /*2b0f0*/  LOP3.LUT R3, R2.reuse, R16, RZ, 0xfc, !PT ;  /* 0x0000001002037212 */ /* 0x041fe400078efcff */
[----:B------:R-:W-:-:S05]  /*2b100*/  LOP3.LUT R2, R2, R15, RZ, 0xfc, !PT ;  /* 0x0000000f02027212 */ /* 0x000fca00078efcff */
[----:B------:R-:W-:Y:S02]  /*2b110*/  IMAD.IADD R2, R0, 0x1, R2 ;  /* 0x0000000100027824 */ /* 0x000fe400078e0202 */
[----:B------:R0:W5:Y:S01]  /*2b120*/  LDL.LU R0, [R1+0x3a4] ;  /* 0x0003a40001007983 */ /* 0x0001620000300800 */
[----:B------:R-:W-:-:S05]  /*2b130*/  IMAD.IADD R3, R19, 0x1, R3 ;  /* 0x0000000113037824 */ /* 0x000fca00078e0203 */
        /* <DEDUP_REMOVED lines=14> */
.L_x_4782:
[----:B0-----:R-:W2:Y:S01]  /*2b220*/  LDL.LU R2, [R1+0x2dc] ;  /* 0x0002dc0001027983 */ /* 0x001ea20000300800 */
[----:B-1---5:R0:W-:Y:S03]  /*2b230*/  SYNCS.ARRIVE.TRANS64.A1T0 RZ, [R0+URZ+0x33450], RZ ;  /* 0x033450ff00ff79a7 */ /* 0x0221e6000810003f */
[----:B------:R-:W3:Y:S01]  /*2b240*/  LDL.LU R3, [R1+0x2f4] ;  /* 0x0002f40001037983 */ /* 0x000ee20000300800 */
[----:B0-----:R-:W-:-:S05]  /*2b250*/  @!P0 VIADD R0, R0, 0x33480 ;  /* 0x0003348000008836 */ /* 0x001fca0000000000 */
[----:B------:R-:W-:Y:S01]  /*2b260*/  @!P0 PRMT R0, RZ, 0x654, R0 ;  /* 0x00000654ff008816 */ /* 0x000fe20000000000 */
[----:B------:R-:W-:Y:S06]  /*2b270*/  BAR.SYNC.DEFER_BLOCKING 0x2, 0x80 ;  /* 0x0082000000007b1d */ /* 0x000fec0000010000 */
[----:B------:R2:W-:Y:S02]  /*2b280*/  @!P0 SYNCS.ARRIVE.TRANS64.RED.A1T0 RZ, [R0+URZ], RZ ;  /* 0x000000ff00ff89a7 */ /* 0x0005e4000810043f */
[----:B--2---:R-:W-:-:S05]  /*2b290*/  VIADD R0, R2, 0x1 ;  /* 0x0000000102007836 */ /* 0x004fca0000000000 */
[----:B------:R-:W-:-:S04]  /*2b2a0*/  ISETP.NE.AND P0, PT, R0, 0x2, PT ;  /* 0x000000020000780c */ /* 0x000fc80003f05270 */
[----:B------:R-:W-:Y:S02]  /*2b2b0*/  SEL R2, RZ, 0x1, P0 ;  /* 0x00000001ff027807 */ /* 0x000fe40000000000 */
[----:B------:R-:W-:Y:S02]  /*2b2c0*/  SEL R0, R0, RZ, P0 ;  /* 0x000000ff00007207 */ /* 0x000fe40000000000 */
[----:B---3--:R-:W-:-:S03]  /*2b2d0*/  LOP3.LUT R3, R3, R2, RZ, 0x3c, !PT ;  /* 0x0000000203037212 */ /* 0x008fc600078e3cff */
[----:B------:R0:W-:Y:S04]  /*2b2e0*/  STL [R1+0x2dc], R0 ;  /* 0x0002dc0001007387 */ /* 0x0001e80000100800 */
[----:B------:R0:W-:Y:S02]  /*2b2f0*/  STL [R1+0x2f4], R3 ;  /* 0x0002f40301007387 */ /* 0x0001e40000100800 */
.L_x_4725:
[----:B------:R-:W-:-:S13]  /*2b300*/  LOP3.LUT P0, RZ, R17, 0x2, RZ, 0xc0, !PT ;  /* 0x0000000211ff7812 */ /* 0x000fda000780c0ff */
[----:B------:R-:W-:Y:S05]  /*2b310*/  @!P0 BRA `(.L_x_4783) ;  /* 0x0000000000288947 */ /* 0x000fea0003800000 */
[----:B------:R-:W-:Y:S05]  /*2b320*/  WARPSYNC.ALL ;  /* 0x0000000000007948 */ /* 0x000fea0003800000 */
[----:B------:R-:W3:Y:S08]  /*2b330*/  S2UR UR5, SR_CgaCtaId ;  /* 0x00000000000579c3 */ /* 0x000ef00000008800 */
[----:B------:R-:W-:Y:S06]  /*2b340*/  BAR.SYNC.DEFER_BLOCKING 0x5, 0x180 ;  /* 0x0146000000007b1d */ /* 0x000fec0000010000 */
[----:B------:R-:W-:-:S02]  /*2b350*/  UMOV UR4, 0x400 ;  /* 0x0000040000047882 */ /* 0x000fc40000000000 */
[----:B---3--:R-:W-:-:S06]  /*2b360*/  ULEA UR4, UR5, UR4, 0x18 ;  /* 0x0000000405047291 */ /* 0x008fcc000f8ec03f */
[----:B------:R-:W-:-:S05]  /*2b370*/  IMAD.U32 R19, RZ, RZ, UR4 ;  /* 0x00000004ff137e24 */ /* 0x000fca000f8e00ff */
[----:B------:R-:W3:Y:S04]  /*2b380*/  LDS.128 R4, [R19+0x334d0] ;  /* 0x0334d00013047984 */ /* 0x000ee80000000c00 */
[----:B---3--:R3:W-:Y:S01]  /*2b390*/  STL.128 [R1+0x2e0], R4 ;  /* 0x0002e00401007387 */ /* 0x0087e20000100c00 */
[----:B------:R-:W-:Y:S06]  /*2b3a0*/  BAR.ARV 0x4, 0x180 ;  /* 0x0106000000007b1d */ /* 0x000fec0000002000 */
[----:B------:R-:W-:Y:S05]  /*2b3b0*/  BRA `(.L_x_4784) ;  /* 0x0000001000347947 */ /* 0x000fea0003800000 */
.L_x_4783:
[----:B0-2---:R-:W0:Y:S01]  /*2b3c0*/  S2R R0, SR_TID.X ;  /* 0x0000000000007919 */ /* 0x005e220000002100 */
[----:B------:R-:W-:Y:S01]  /*2b3d0*/  UMOV UR4, 0xffffffff ;  /* 0xffffffff00047882 */ /* 0x000fe20000000000 */
[----:B0-----:R-:W-:-:S04]  /*2b3e0*/  LOP3.LUT R16, R0, 0x1f, RZ, 0xc0, !PT ;  /* 0x0000001f00107812 */ /* 0x001fc800078ec0ff */
[----:B------:R-:W-:Y:S01]  /*2b3f0*/  ISETP.NE.AND P0, PT, R16, 0x1f, PT ;  /* 0x0000001f1000780c */ /* 0x000fe20003f05270 */
[----:B------:R-:W-:-:S12]  /*2b400*/  BRA.DIV UR4, `(.L_x_4785) ;  /* 0x0000002a04207947 */ /* 0x000fd8000b800000 */
[----:B------:R-:W2:Y:S01]  /*2b410*/  LDL R3, [R1+0x2ec] ;  /* 0x0002ec0001037983 */ /* 0x000ea20000100800 */
[----:B------:R-:W-:-:S03]  /*2b420*/  ULDC UR4, c[0x0][0xc3c] ;  /* 0x00030f0000047ab9 */ /* 0x000fc60000000800 */
[----:B------:R-:W3:Y:S01]  /*2b430*/  LDL.LU R2, [R1+0x2e0] ;  /* 0x0002e00001027983 */ /* 0x000ee20000300800 */
[----:B--2---:R-:W-:-:S05]  /*2b440*/  IMAD.IADD R0, R3, 0x1, R16 ;  /* 0x0000000103007824 */ /* 0x004fca00078e0210 */
[----:B------:R-:W-:Y:S01]  /*2b450*/  ISETP.GE.OR P1, PT, R0, UR4, !P0 ;  /* 0x0000000400007c0c */ /* 0x000fe2000c726670 */
[----:B---3--:R-:W-:-:S12]  /*2b460*/  IMAD.MOV.U32 R10, RZ, RZ, R2 ;  /* 0x000000ffff0a7224 */ /* 0x008fd800078e0002 */
[----:B------:R-:W0:Y:S08]  /*2b470*/  @!P1 LDC.64 R2, c[0x0][0xc80] ;  /* 0x00032000ff029b82 */ /* 0x000e300000000a00 */
[----:B------:R-:W2:Y:S01]  /*2b480*/  @!P1 LDC.64 R6, c[0x0][0xc78] ;  /* 0x00031e00ff069b82 */ /* 0x000ea20000000a00 */
[----:B0-----:R-:W-:-:S05]  /*2b490*/  @!P1 IMAD.WIDE R2, R0, 0x4, R2 ;  /* 0x0000000400029825 */ /* 0x001fca00078e0202 */
[----:B------:R2:W3:Y:S02]  /*2b4a0*/  @!P1 LDG.E R8, desc[UR50][R2.64] ;  /* 0x0000003202089981 */ /* 0x0004e4000c1e1900 */
[----:B--2---:R-:W-:-:S06]  /*2b4b0*/  @!P1 IMAD.WIDE R2, R0, 0x4, R6 ;  /* 0x0000000400029825 */ /* 0x004fcc00078e0206 */
[----:B------:R-:W2:Y:S01]  /*2b4c0*/  @!P1 LDG.E R2, desc[UR50][R2.64] ;  /* 0x0000003202029981 */ /* 0x000ea2000c1e1900 */
[----:B------:R-:W-:Y:S02]  /*2b4d0*/  IMAD.MOV.U32 R4, RZ, RZ, RZ ;  /* 0x000000ffff047224 */ /* 0x000fe400078e00ff */
[----:B------:R-:W-:Y:S01]  /*2b4e0*/  IMAD.MOV.U32 R6, RZ, RZ, RZ ;  /* 0x000000ffff067224 */ /* 0x000fe200078e00ff */
[C---:B------:R-:W-:Y:S02]  /*2b4f0*/  ISETP.GE.U32.AND P2, PT, R16.reuse, 0x2, PT ;  /* 0x000000021000780c */ /* 0x040fe40003f46070 */
[C---:B------:R-:W-:Y:S02]  /*2b500*/  ISETP.GE.U32.AND P3, PT, R16.reuse, 0x4, PT ;  /* 0x000000041000780c */ /* 0x040fe40003f66070 */
[C---:B------:R-:W-:Y:S02]  /*2b510*/  ISETP.GE.U32.AND P4, PT, R16.reuse, 0x8, PT ;  /* 0x000000081000780c */ /* 0x040fe40003f86070 */
[----:B------:R-:W-:Y:S01]  /*2b520*/  ISETP.GE.U32.AND P5, PT, R16, 0x10, PT ;  /* 0x000000101000780c */ /* 0x000fe20003fa6070 */
[----:B------:R-:W-:Y:S04]  /*2b530*/  SHFL.IDX PT, R5, R10, RZ, 0x1f ;  /* 0x00001fff0a057589 */ /* 0x000fe800000e0000 */
[----:B------:R-:W-:Y:S01]  /*2b540*/  SHFL.IDX PT, R0, R10, 0x1, 0x1f ;  /* 0x00201f000a007f89 */ /* 0x000fe200000e0000 */
[----:B---3--:R-:W-:-:S02]  /*2b550*/  @!P1 IMAD.MOV.U32 R4, RZ, RZ, R8 ;  /* 0x000000ffff049224 */ /* 0x008fc400078e0008 */
[----:B--2---:R-:W-:-:S04]  /*2b560*/  @!P1 IMAD.MOV.U32 R6, RZ, RZ, R2 ;  /* 0x000000ffff069224 */ /* 0x004fc800078e0002 */
[----:B------:R-:W-:-:S05]  /*2b570*/  IMAD R2, R6, R4, RZ ;  /* 0x0000000406027224 */ /* 0x000fca00078e02ff */
[----:B------:R-:W0:Y:S01]  /*2b580*/  SHFL.UP PT, R3, R2, 0x1, RZ ;  /* 0x0420000002037989 */ /* 0x000e2200000e00ff */
[----:B------:R-:W-:-:S04]  /*2b590*/  ISETP.NE.AND P1, PT, R16, RZ, PT ;  /* 0x000000ff1000720c */ /* 0x000fc80003f25270 */
        /* <DEDUP_REMOVED lines=14> */
[----:B------:R0:W2:Y:S01]  /*2b680*/  SHFL.IDX PT, R9, R7, 0x1f, 0x1f ;  /* 0x03e01f0007097f89 */ /* 0x0000a200000e0000 */
[----:B------:R-:W-:-:S07]  /*2b690*/  IMAD.MOV.U32 R8, RZ, RZ, RZ ;  /* 0x000000ffff087224 */ /* 0x000fce00078e00ff */
.L_x_4869:
[----:B------:R-:W-:Y:S02]  /*2b6a0*/  ULDC UR4, c[0x0][0xc38] ;  /* 0x00030e0000047ab9 */ /* 0x000fe40000000800 */
[----:B------:R-:W-:-:S04]  /*2b6b0*/  IMAD.U32 R2, RZ, RZ, UR4 ;  /* 0x00000004ff027e24 */ /* 0x000fc8000f8e00ff */
[----:B--2---:R-:W-:-:S04]  /*2b6c0*/  IMAD R9, R9, R2, RZ ;  /* 0x0000000209097224 */ /* 0x004fc800078e02ff */
[----:B------:R-:W-:-:S05]  /*2b6d0*/  IMAD.IADD R0, R0, 0x1, R9 ;  /* 0x0000000100007824 */ /* 0x000fca00078e0209 */
[----:B------:R-:W-:-:S13]  /*2b6e0*/  ISETP.GT.AND P6, PT, R0, R5, PT ;  /* 0x000000050000720c */ /* 0x000fda0003fc4270 */
[----:B------:R-:W-:Y:S05]  /*2b6f0*/  @P6 BRA `(.L_x_4786) ;  /* 0x0000000000ac6947 */ /* 0x000fea0003800000 */
.L_x_4789:
        /* <DEDUP_REMOVED lines=15> */
[----:B--2---:R-:W-:-:S04]  /*2b7f0*/  @!P6 IMAD.WIDE R2, R6, 0x4, R2 ;  /* 0x000000040602e825 */ /* 0x004fc800078e0202 */
[----:B------:R-:W-:-:S06]  /*2b800*/  IMAD.MOV.U32 R6, RZ, RZ, RZ ;  /* 0x000000ffff067224 */ /* 0x000fcc00078e00ff */
        /* <DEDUP_REMOVED lines=18> */
[----:B0-----:R-:W-:-:S05]  /*2b930*/  IMAD.IADD R7, R2, 0x1, R3 ;  /* 0x0000000102077824 */ /* 0x001fca00078e0203 */
[----:B------:R0:W2:Y:S02]  /*2b940*/  SHFL.IDX PT, R9, R7, 0x1f, 0x1f ;  /* 0x03e01f0007097f89 */ /* 0x0000a400000e0000 */
.L_x_4877:
[----:B------:R-:W-:Y:S02]  /*2b950*/  ULDC UR4, c[0x0][0xc38] ;  /* 0x00030e0000047ab9 */ /* 0x000fe40000000800 */
[----:B------:R-:W-:-:S04]  /*2b960*/  IMAD.U32 R2, RZ, RZ, UR4 ;  /* 0x00000004ff027e24 */ /* 0x000fc8000f8e00ff */
[----:B--2---:R-:W-:-:S04]  /*2b970*/  IMAD R9, R9, R2, RZ ;  /* 0x0000000209097224 */ /* 0x004fc800078e02ff */
[----:B------:R-:W-:-:S05]  /*2b980*/  IMAD.IADD R0, R9, 0x1, R0 ;  /* 0x0000000109007824 */ /* 0x000fca00078e0200 */
[----:B------:R-:W-:-:S13]  /*2b990*/  ISETP.GT.AND P6, PT, R0, R5, PT ;  /* 0x000000050000720c */ /* 0x000fda0003fc4270 */
[----:B------:R-:W-:Y:S05]  /*2b9a0*/  @!P6 BRA `(.L_x_4789) ;  /* 0xfffffffc0054e947 */ /* 0x000fea000383ffff */
.L_x_4786:
[----:B------:R-:W-:Y:S01]  /*2b9b0*/  IMAD.IADD R9, R0, 0x1, -R9 ;  /* 0x0000000100097824 */ /* 0x000fe200078e0a09 */
[----:B------:R-:W-:-:S03]  /*2b9c0*/  UMOV UR4, 0xffffffff ;  /* 0xffffffff00047882 */ /* 0x000fc60000000000 */
[----:B------:R-:W-:-:S05]  /*2b9d0*/  IMAD R0, R7, R2, R9 ;  /* 0x0000000207007224 */ /* 0x000fca00078e0209 */
[----:B------:R-:W-:Y:S01]  /*2b9e0*/  ISETP.GT.AND P6, PT, R0, R5, PT ;  /* 0x000000050000720c */ /* 0x000fe20003fc4270 */
[----:B------:R-:W-:-:S12]  /*2b9f0*/  BRA.DIV UR4, `(.L_x_4790) ;  /* 0x0000002a04dc7947 */ /* 0x000fd8000b800000 */
[----:B------:R-:W2:Y:S01]  /*2ba00*/  LDL.LU R10, [R1+0x2ec] ;  /* 0x0002ec00010a7983 */ /* 0x000ea20000300800 */
[----:B------:R-:W-:-:S04]  /*2ba10*/  VOTE.ANY R0, PT, !P6 ;  /* 0x0000000000007806 */ /* 0x000fc800070e0100 */
[----:B------:R-:W3:Y:S02]  /*2ba20*/  POPC R3, R0 ;  /* 0x0000000000037309 */ /* 0x000ee40000000000 */
[----:B---3--:R3:W4:Y:S04]  /*2ba30*/  SHFL.IDX PT, R4, R4, R3, 0x1f ;  /* 0x00001f0304047589 */ /* 0x00872800000e0000 */
[----:B------:R3:W0:Y:S01]  /*2ba40*/  SHFL.IDX PT, R6, R6, R3, 0x1f ;  /* 0x00001f0306067589 */ /* 0x00062200000e0000 */
[----:B--2---:R-:W-:-:S05]  /*2ba50*/  IMAD.IADD R10, R3, 0x1, R10 ;  /* 0x00000001030a7824 */ /* 0x004fca00078e020a */
[----:B0---4-:R3:W-:Y:S02]  /*2ba60*/  STL [R1+0x2ec], R10 ;  /* 0x0002ec0a01007387 */ /* 0x0117e40000100800 */
.L_x_4882:
[----:B------:R-:W-:-:S13]  /*2ba70*/  ISETP.NE.AND P0, PT, R0, RZ, PT ;  /* 0x000000ff0000720c */ /* 0x000fda0003f05270 */
[----:B------:R-:W-:Y:S05]  /*2ba80*/  @!P0 BRA `(.L_x_4791) ;  /* 0x0000000000148947 */ /* 0x000fea0003800000 */
[----:B------:R-:W-:Y:S01]  /*2ba90*/  UMOV UR4, 0xffffffff ;  /* 0xffffffff00047882 */ /* 0x000fe20000000000 */
[----:B---3--:R-:W-:Y:S02]  /*2baa0*/  VIADD R3, R3, 0xffffffff ;  /* 0xffffffff03037836 */ /* 0x008fe40000000000 */
[----:B------:R-:W-:Y:S05]  /*2bab0*/  BRA.DIV UR4, `(.L_x_4792) ;  /* 0x0000002e04147947 */ /* 0x000fea000b800000 */
[----:B------:R2:W3:Y:S02]  /*2bac0*/  SHFL.IDX PT, R3, R7, R3, 0x1f ;  /* 0x00001f0307037589 */ /* 0x0004e400000e0000 */
.L_x_4885:
[----:B---3--:R-:W-:-:S07]  /*2bad0*/  IMAD.MOV.U32 R8, RZ, RZ, R3 ;  /* 0x000000ffff087224 */ /* 0x008fce00078e0003 */
.L_x_4791:
[----:B------:R-:W-:Y:S01]  /*2bae0*/  ISETP.NE.AND P0, PT, R6, 0x1, PT ;  /* 0x000000010600780c */ /* 0x000fe20003f05270 */
[----:B------:R-:W-:-:S05]  /*2baf0*/  IMAD R0, R8, R2, R9 ;  /* 0x0000000208007224 */ /* 0x000fca00078e0209 */
[----:B------:R4:W-:Y:S02]  /*2bb00*/  STL [R1+0x2e0], R0 ;  /* 0x0002e00001007387 */ /* 0x0009e40000100800 */
[----:B----4-:R-:W-:-:S05]  /*2bb10*/  IMAD.IADD R0, R5, 0x1, -R0 ;  /* 0x0000000105007824 */ /* 0x010fca00078e0a00 */
[----:B------:R-:W-:Y:S05]  /*2bb20*/  @!P0 BRA `(.L_x_4793) ;  /* 0x0000000000e48947 */ /* 0x000fea0003800000 */
[----:B------:R-:W-:-:S04]  /*2bb30*/  IABS R5, R4 ;  /* 0x0000000400057213 */ /* 0x000fc80000000000 */
[----:B------:R-:W4:Y:S08]  /*2bb40*/  I2F.RP R2, R5 ;  /* 0x0000000500027306 */ /* 0x000f300000209400 */
[----:B----4-:R-:W4:Y:S02]  /*2bb50*/  MUFU.RCP R2, R2 ;  /* 0x0000000200027308 */ /* 0x010f240000001000 */
[----:B----4-:R-:W-:-:S06]  /*2bb60*/  VIADD R2, R2, 0xffffffe ;  /* 0x0ffffffe02027836 */ /* 0x010fcc0000000000 */
[----:B---3--:R-:W3:Y:S02]  /*2bb70*/  F2I.FTZ.U32.TRUNC.NTZ R3, R2 ;  /* 0x0000000200037305 */ /* 0x008ee4000021f000 */
[----:B---3--:R-:W-:-:S04]  /*2bb80*/  IMAD.MOV R2, RZ, RZ, -R3 ;  /* 0x000000ffff027224 */ /* 0x008fc800078e0a03 */
        /* <DEDUP_REMOVED lines=14> */
[----:B------:R-:W3:Y:S07]  /*2bc70*/  I2F.RP R2, R5 ;  /* 0x0000000500027306 */ /* 0x000eee0000209400 */
[----:B------:R-:W-:Y:S01]  /*2bc80*/  @P0 VIADD R8, R8, 0x1 ;  /* 0x0000000108080836 */ /* 0x000fe20000000000 */
[----:B---3--:R-:W3:Y:S02]  /*2bc90*/  MUFU.RCP R2, R2 ;  /* 0x0000000200027308 */ /* 0x008ee40000001000 */
[----:B---3--:R-:W-:-:S06]  /*2bca0*/  VIADD R2, R2, 0xffffffe ;  /* 0x0ffffffe02027836 */ /* 0x008fcc0000000000 */
[----:B------:R-:W3:Y:S02]  /*2bcb0*/  F2I.FTZ.U32.TRUNC.NTZ R3, R2 ;  /* 0x0000000200037305 */ /* 0x000ee4000021f000 */
[----:B---3--:R-:W-:-:S04]  /*2bcc0*/  IMAD.MOV R2, RZ, RZ, -R3 ;  /* 0x000000ffff027224 */ /* 0x008fc800078e0a03 */
[----:B--2---:R-:W-:Y:S02]  /*2bcd0*/  IMAD R7, R2, R5, RZ ;  /* 0x0000000502077224 */ /* 0x004fe400078e02ff */
        /* <DEDUP_REMOVED lines=30> */
.L_x_4793:
[----:B---3--:R-:W3:Y:S01]  /*2bec0*/  LDL R3, [R1+0x2ec] ;  /* 0x0002ec0001037983 */ /* 0x008ee20000100800 */
[----:B--2---:R-:W3:Y:S02]  /*2bed0*/  LDC.64 R6, c[0x0][0xc90] ;  /* 0x00032400ff067b82 */ /* 0x004ee40000000a00 */
[----:B---3--:R-:W-:-:S05]  /*2bee0*/  IMAD.WIDE R6, R3, 0x4, R6 ;  /* 0x0000000403067825 */ /* 0x008fca00078e0206 */
[----:B------:R-:W2:Y:S02]  /*2bef0*/  LDG.E R3, desc[UR50][R6.64] ;  /* 0x0000003206037981 */ /* 0x000ea4000c1e1900 */
[----:B--2---:R-:W-:-:S05]  /*2bf00*/  IMAD R5, R4, R3, RZ ;  /* 0x0000000304057224 */ /* 0x004fca00078e02ff */
[----:B------:R-:W-:-:S04]  /*2bf10*/  IABS R8, R5 ;  /* 0x0000000500087213 */ /* 0x000fc80000000000 */
[----:B------:R-:W2:Y:S08]  /*2bf20*/  I2F.RP R6, R8 ;  /* 0x0000000800067306 */ /* 0x000eb00000209400 */
[----:B--2---:R-:W2:Y:S02]  /*2bf30*/  MUFU.RCP R6, R6 ;  /* 0x0000000600067308 */ /* 0x004ea40000001000 */
[----:B--2---:R-:W-:-:S06]  /*2bf40*/  VIADD R6, R6, 0xffffffe ;  /* 0x0ffffffe06067836 */ /* 0x004fcc0000000000 */
[----:B------:R-:W2:Y:S02]  /*2bf50*/  F2I.FTZ.U32.TRUNC.NTZ R7, R6 ;  /* 0x0000000600077305 */ /* 0x000ea4000021f000 */
[----:B--2---:R-:W-:-:S04]  /*2bf60*/  IMAD.MOV R6, RZ, RZ, -R7 ;  /* 0x000000ffff067224 */ /* 0x004fc800078e0a07 */
        /* <DEDUP_REMOVED lines=24> */
[----:B------:R-:W2:Y:S08]  /*2c0f0*/  I2F.RP R2, R9 ;  /* 0x0000000900027306 */ /* 0x000eb00000209400 */
[----:B--2---:R-:W2:Y:S02]  /*2c100*/  MUFU.RCP R2, R2 ;  /* 0x0000000200027308 */ /* 0x004ea40000001000 */
[----:B--2---:R-:W-:-:S06]  /*2c110*/  VIADD R2, R2, 0xffffffe ;  /* 0x0ffffffe02027836 */ /* 0x004fcc0000000000 */
[----:B------:R2:W3:Y:S02]  /*2c120*/  F2I.FTZ.U32.TRUNC.NTZ R3, R2 ;  /* 0x0000000200037305 */ /* 0x0004e4000021f000 */
[----:B--2---:R-:W-:Y:S02]  /*2c130*/  IMAD.MOV.U32 R2, RZ, RZ, RZ ;  /* 0x000000ffff027224 */ /* 0x004fe400078e00ff */
[----:B---3--:R-:W-:-:S04]  /*2c140*/  IMAD.MOV R0, RZ, RZ, -R3 ;  /* 0x000000ffff007224 */ /* 0x008fc800078e0a03 */
        /* <DEDUP_REMOVED lines=15> */
[----:B------:R-:W-:-:S04]  /*2c240*/  @P0 VIADD R2, R2, 0x1 ;  /* 0x0000000102020836 */ /* 0x000fc80000000000 */
[----:B------:R-:W-:-:S04]  /*2c250*/  IMAD.MOV.U32 R0, RZ, RZ, R2 ;  /* 0x000000ffff007224 */ /* 0x000fc800078e0002 */
[----:B------:R-:W-:Y:S01]  /*2c260*/  @!P2 IMAD.MOV R0, RZ, RZ, -R0 ;  /* 0x000000ffff00a224 */ /* 0x000fe200078e0a00 */
[----:B------:R-:W-:Y:S01]  /*2c270*/  @!P1 LOP3.LUT R0, RZ, R8, RZ, 0x33, !PT ;  /* 0x00000008ff009212 */ /* 0x000fe200078e33ff */
[----:B------:R-:W-:-:S04]  /*2c280*/  IMAD.MOV R8, RZ, RZ, -R8 ;  /* 0x000000ffff087224 */ /* 0x000fc800078e0a08 */
[----:B------:R-:W-:-:S05]  /*2c290*/  IMAD R2, R0, R8, R6 ;  /* 0x0000000800027224 */ /* 0x000fca00078e0206 */
[----:B------:R2:W-:Y:S02]  /*2c2a0*/  STL [R1+0x2e8], R2 ;  /* 0x0002e80201007387 */ /* 0x0005e40000100800 */
.L_x_4794:
[----:B------:R-:W-:-:S05]  /*2c2b0*/  LOP3.LUT R0, RZ, R0, RZ, 0x33, !PT ;  /* 0x00000000ff007212 */ /* 0x000fca00078e33ff */
[----:B------:R-:W-:-:S05]  /*2c2c0*/  IMAD.IADD R0, R4, 0x1, R0 ;  /* 0x0000000104007824 */ /* 0x000fca00078e0200 */
[----:B------:R4:W-:Y:S01]  /*2c2d0*/  STL [R1+0x2e4], R0 ;  /* 0x0002e40001007387 */ /* 0x0009e20000100800 */
[----:B------:R-:W-:Y:S05]  /*2c2e0*/  BRA `(.L_x_4795) ;  /* 0x0000000000287947 */ /* 0x000fea0003800000 */
.L_x_4787:
[----:B------:R-:W-:Y:S01]  /*2c2f0*/  UMOV UR4, URZ ;  /* 0x0000003f00047c82 */ /* 0x000fe20008000000 */
[----:B------:R-:W-:Y:S01]  /*2c300*/  UMOV UR5, URZ ;  /* 0x0000003f00057c82 */ /* 0x000fe20008000000 */
[----:B------:R-:W-:Y:S01]  /*2c310*/  ULDC UR6, c[0x0][0xc3c] ;  /* 0x00030f0000067ab9 */ /* 0x000fe20000000800 */
[----:B------:R-:W-:Y:S01]  /*2c320*/  IMAD.U32 R3, RZ, RZ, UR4 ;  /* 0x00000004ff037e24 */ /* 0x000fe2000f8e00ff */
[----:B------:R2:W-:Y:S01]  /*2c330*/  STL [R1+0x2e0], R5 ;  /* 0x0002e00501007387 */ /* 0x0005e20000100800 */
[----:B------:R-:W-:Y:S02]  /*2c340*/  IMAD.U32 R2, RZ, RZ, UR5 ;  /* 0x00000005ff027e24 */ /* 0x000fe4000f8e00ff */
[----:B------:R-:W-:Y:S01]  /*2c350*/  IMAD.U32 R0, RZ, RZ, UR6 ;  /* 0x00000006ff007e24 */ /* 0x000fe2000f8e00ff */
[----:B------:R2:W-:Y:S04]  /*2c360*/  STL [R1+0x2e4], R3 ;  /* 0x0002e40301007387 */ /* 0x0005e80000100800 */
[----:B------:R2:W-:Y:S04]  /*2c370*/  STL [R1+0x2ec], R0 ;  /* 0x0002ec0001007387 */ /* 0x0005e80000100800 */
[----:B------:R2:W-:Y:S02]  /*2c380*/  STL [R1+0x2e8], R2 ;  /* 0x0002e80201007387 */ /* 0x0005e40000100800 */
.L_x_4795:
[----:B--23--:R-:W0:Y:S04]  /*2c390*/  LDL R2, [R1+0x2ec] ;  /* 0x0002ec0001027983 */ /* 0x00ce280000100800 */
[----:B------:R-:W2:Y:S04]  /*2c3a0*/  LDL R3, [R1+0x2e8] ;  /* 0x0002e80001037983 */ /* 0x000ea80000100800 */
[----:B------:R-:W3:Y:S04]  /*2c3b0*/  LDL R4, [R1+0x2e0] ;  /* 0x0002e00001047983 */ /* 0x000ee80000100800 */
[----:B------:R-:W3:Y:S01]  /*2c3c0*/  LDL R5, [R1+0x2e4] ;  /* 0x0002e40001057983 */ /* 0x000ee20000100800 */
[----:B----4-:R-:W4:Y:S01]  /*2c3d0*/  S2R R0, SR_TID.X ;  /* 0x0000000000007919 */ /* 0x010f220000002100 */
[----:B------:R-:W-:Y:S05]  /*2c3e0*/  WARPSYNC.ALL ;  /* 0x0000000000007948 */ /* 0x000fea0003800000 */
[----:B----4-:R-:W-:Y:S01]  /*2c3f0*/  LOP3.LUT R0, R0, 0x1f, RZ, 0xc0, !PT ;  /* 0x0000001f00007812 */ /* 0x010fe200078ec0ff */
[----:B------:R-:W-:Y:S03]  /*2c400*/  BAR.SYNC.DEFER_BLOCKING 0x4, 0x180 ;  /* 0x0106000000007b1d */ /* 0x000fe60000010000 */
[----:B------:R-:W-:-:S13]  /*2c410*/  ISETP.NE.AND P0, PT, R0, RZ, PT ;  /* 0x000000ff0000720c */ /* 0x000fda0003f05270 */
[----:B------:R-:W4:Y:S01]  /*2c420*/  @!P0 S2R R0, SR_CgaCtaId ;  /* 0x0000000000008919 */ /* 0x000f220000008800 */
[----:B0-----:R-:W-:Y:S01]  /*2c430*/  IMAD.MOV.U32 R7, RZ, RZ, R2 ;  /* 0x000000ffff077224 */ /* 0x001fe200078e0002 */
[----:B------:R-:W-:Y:S01]  /*2c440*/  @!P0 MOV R2, 0x400 ;  /* 0x0000040000028802 */ /* 0x000fe20000000f00 */
[----:B--2---:R-:W-:-:S03]  /*2c450*/  IMAD.MOV.U32 R6, RZ, RZ, R3 ;  /* 0x000000ffff067224 */ /* 0x004fc600078e0003 */
[----:B----4-:R-:W-:-:S05]  /*2c460*/  @!P0 LEA R19, R0, R2, 0x18 ;  /* 0x0000000200138211 */ /* 0x010fca00078ec0ff */
[----:B---3--:R4:W-:Y:S01]  /*2c470*/  @!P0 STS.128 [R19+0x334d0], R4 ;  /* 0x0334d00413008388 */ /* 0x0089e20000000c00 */
[----:B------:R-:W-:Y:S06]  /*2c480*/  BAR.ARV 0x5, 0x180 ;  /* 0x0146000000007b1d */ /* 0x000fec0000002000 */
.L_x_4784:
[----:B0-2---:R-:W2:Y:S01]  /*2c490*/  LDL R0, [R1+0x2ec] ;  /* 0x0002ec0001007983 */ /* 0x005ea20000100800 */
[----:B------:R-:W-:Y:S02]  /*2c4a0*/  ULDC UR4, c[0x0][0xc3c] ;  /* 0x00030f0000047ab9 */ /* 0x000fe40000000800 */
[----:B--2---:R-:W-:-:S13]  /*2c4b0*/  ISETP.GE.AND P0, PT, R0, UR4, PT ;  /* 0x0000000400007c0c */ /* 0x004fda000bf06270 */
[----:B------:R-:W-:Y:S05]  /*2c4c0*/  @!P0 BRA `(.L_x_4796) ;  /* 0xffffff8000e08947 */ /* 0x000fea000383ffff */
[----:B------:R-:W-:Y:S05]  /*2c4d0*/  BSYNC B7 ;  /* 0x0000000000077941 */ /* 0x000fea0003800000 */
.L_x_4660:
[----:B---3--:R-:W2:Y:S01]  /*2c4e0*/  LDL.LU R0, [R1+0x324] ;  /* 0x0003240001007983 */ /* 0x008ea20000300800 */
[----:B------:R-:W-:Y:S01]  /*2c4f0*/  BSSY B0, `(.L_x_4797) ;  /* 0x000000b000007945 */ /* 0x000fe20003800000 */
[----:B0---4-:R-:W0:Y:S01]  /*2c500*/  S2R R5, SR_CgaCtaId ;  /* 0x0000000000057919 */ /* 0x011e220000008800 */
[----:B--2---:R-:W-:-:S05]  /*2c510*/  VIADD R0, R0, 0x1 ;  /* 0x0000000100007836 */ /* 0x004fca0000000000 */
[----:B-1----:R-:W-:-:S04]  /*2c520*/  LEA.HI R2, R0, R0, RZ, 0x1 ;  /* 0x0000000000027211 */ /* 0x002fc800078f08ff */
[----:B------:R-:W-:-:S05]  /*2c530*/  LOP3.LUT R3, R2, 0xfffffffe, RZ, 0xc0, !PT ;  /* 0xfffffffe02037812 */ /* 0x000fca00078ec0ff */
[----:B------:R-:W-:Y:S01]  /*2c540*/  IMAD.IADD R3, R0, 0x1, -R3 ;  /* 0x0000000100037824 */ /* 0x000fe200078e0a03 */
[----:B------:R-:W-:-:S04]  /*2c550*/  MOV R0, 0x400 ;  /* 0x0000040000007802 */ /* 0x000fc80000000f00 */
[----:B0-----:R-:W-:Y:S02]  /*2c560*/  LEA R0, R5, R0, 0x18 ;  /* 0x0000000005007211 */ /* 0x001fe400078ec0ff */
[----:B------:R-:W-:-:S04]  /*2c570*/  SHF.L.U32 R3, R3, 0x1f, RZ ;  /* 0x0000001f03037819 */ /* 0x000fc800000006ff */
[----:B------:R-:W0:Y:S02]  /*2c580*/  SYNCS.PHASECHK.TRANS64.TRYWAIT P0, [R0+URZ+0x33420], R3 ;  /* 0x03342003000075a7 */ /* 0x000e24000800017f */
[----:B0-----:R-:W-:Y:S05]  /*2c590*/  @!P0 BRA `(.L_x_4798) ;  /* 0x0000002000888947 */ /* 0x001fea0003800000 */
.L_x_4886:
[----:B------:R-:W-:Y:S05]  /*2c5a0*/  BSYNC B0 ;  /* 0x0000000000007941 */ /* 0x000fea0003800000 */
.L_x_4797:
[----:B------:R-:W-:-:S03]  /*2c5b0*/  UMOV UR4, 0xffffffff ;  /* 0xffffffff00047882 */ /* 0x000fc60000000000 */
[----:B------:R-:W-:Y:S05]  /*2c5c0*/  BRA.DIV UR4, `(.L_x_4799) ;  /* 0x0000002204907947 */ /* 0x000fea000b800000 */
[----:B------:R-:W1:Y:S02]  /*2c5d0*/  S2R R2, SR_TID.X ;  /* 0x0000000000027919 */ /* 0x000e640000002100 */
[----:B-1----:R-:W-:-:S04]  /*2c5e0*/  SHF.R.U32.HI R2, RZ, 0x5, R2 ;  /* 0x00000005ff027819 */ /* 0x002fc80000011602 */
[----:B------:R-:W-:-:S05]  /*2c5f0*/  LOP3.LUT R2, R2, 0x3, RZ, 0xc0, !PT ;  /* 0x0000000302027812 */ /* 0x000fca00078ec0ff */
[----:B------:R1:W2:Y:S02]  /*2c600*/  SHFL.IDX PT, R14, R2, RZ, 0x1f ;  /* 0x00001fff020e7589 */ /* 0x0002a400000e0000 */
.L_x_4889:
[----:B--2---:R-:W-:Y:S01]  /*2c610*/  ISETP.NE.AND P0, PT, R14, RZ, PT ;  /* 0x000000ff0e00720c */ /* 0x004fe20003f05270 */
[----:B------:R-:W-:-:S12]  /*2c620*/  BSSY B0, `(.L_x_4800) ;  /* 0x000002e000007945 */ /* 0x000fd80003800000 */
[----:B------:R-:W-:Y:S05]  /*2c630*/  @P0 BRA `(.L_x_4801) ;  /* 0x0000000000b00947 */ /* 0x000fea0003800000 */
[----:B------:R-:W-:-:S03]  /*2c640*/  UMOV UR4, 0xffffffff ;  /* 0xffffffff00047882 */ /* 0x000fc60000000000 */
[----:B------:R-:W-:Y:S05]  /*2c650*/  BRA.DIV UR4, `(.L_x_4802) ;  /* 0x0000002204a07947 */ /* 0x000fea000b800000 */
[----:B------:R-:W-:-:S13]  /*2c660*/  ELECT P6, URZ, PT ;  /* 0x00000000003f782f */ /* 0x000fda00038c0000 */
.L_x_4892:
[----:B------:R-:W-:Y:S05]  /*2c670*/  @!P6 BRA `(.L_x_4801) ;  /* 0x0000000000a0e947 */ /* 0x000fea0003800000 */
[----:B------:R-:W-:-:S06]  /*2c680*/  ULOP3.LUT UR4, UR36, 0x2, URZ, 0xfc, !UPT ;  /* 0x0000000224047892 */ /* 0x000fcc000f8efc3f */
[----:B-1----:R-:W-:-:S05]  /*2c690*/  IMAD.U32 R2, RZ, RZ, UR4 ;  /* 0x00000004ff027e24 */ /* 0x002fca000f8e00ff */
[----:B------:R-:W-:-:S13]  /*2c6a0*/  ISETP.NE.AND P0, PT, R2, 0x3, PT ;  /* 0x000000030200780c */ /* 0x000fda0003f05270 */
[----:B------:R-:W-:Y:S05]  /*2c6b0*/  @!P0 BRA `(.L_x_4803) ;  /* 0x0000000000048947 */ /* 0x000fea0003800000 */
[----:B------:R-:W-:Y:S01]  /*2c6c0*/  BPT.TRAP 0x1 ;  /* 0x000000040000795c */ /* 0x000fe20000300000 */
.L_x_4803:
        /* <DEDUP_REMOVED lines=14> */
.L_x_4893:
[----:B------:R-:W1:Y:S02]  /*2c7b0*/  SYNCS.PHASECHK.TRANS64.TRYWAIT P1, [R7+URZ], R2 ;  /* 0x00000002070075a7 */ /* 0x000e64000802017f */
[----:B-1----:R-:W-:Y:S05]  /*2c7c0*/  @!P1 BRA `(.L_x_4805) ;  /* 0x0000002000789947 */ /* 0x002fea0003800000 */
.L_x_4894:
[----:B------:R-:W-:Y:S05]  /*2c7d0*/  @!P0 BRA `(.L_x_4806) ;  /* 0x0000000000048947 */ /* 0x000fea0003800000 */
[----:B------:R-:W-:Y:S01]  /*2c7e0*/  BPT.TRAP 0x1 ;  /* 0x000000040000795c */ /* 0x000fe20000300000 */
.L_x_4806:
[----:B------:R-:W2:Y:S02]  /*2c7f0*/  LDL.LU R4, [R1+0x2dc] ;  /* 0x0002dc0001047983 */ /* 0x000ea40000300800 */
[----:B--2---:R-:W-:-:S04]  /*2c800*/  IMAD R4, R4, 0x8, R0 ;  /* 0x0000000804047824 */ /* 0x004fc800078e0200 */
[----:B------:R-:W2:Y:S02]  /*2c810*/  SYNCS.PHASECHK.TRANS64.TRYWAIT P1, [R4+URZ+0x33460], R5 ;  /* 0x03346005040075a7 */ /* 0x000ea4000802017f */
[----:B--2---:R-:W-:Y:S05]  /*2c820*/  @!P1 BRA `(.L_x_4807) ;  /* 0x0000002000749947 */ /* 0x004fea0003800000 */
.L_x_4895:
[----:B------:R-:W-:Y:S05]  /*2c830*/  @!P0 BRA `(.L_x_4808) ;  /* 0x0000000000048947 */ /* 0x000fea0003800000 */
[----:B------:R-:W-:Y:S01]  /*2c840*/  BPT.TRAP 0x1 ;  /* 0x000000040000795c */ /* 0x000fe20000300000 */
.L_x_4808:
[----:B------:R-:W-:-:S04]  /*2c850*/  IMAD R3, R3, 0x8, R0 ;  /* 0x0000000803037824 */ /* 0x000fc800078e0200 */
[----:B------:R-:W3:Y:S02]  /*2c860*/  SYNCS.PHASECHK.TRANS64.TRYWAIT P1, [R3+URZ+0x33460], R2 ;  /* 0x03346002030075a7 */ /* 0x000ee4000802017f */
[----:B---3--:R-:W-:Y:S05]  /*2c870*/  @!P1 BRA `(.L_x_4809) ;  /* 0x0000002000749947 */ /* 0x008fea0003800000 */
.L_x_4896:
[----:B------:R-:W-:Y:S05]  /*2c880*/  @!P0 BRA `(.L_x_4810) ;  /* 0x0000000000048947 */ /* 0x000fea0003800000 */
[----:B------:R-:W-:Y:S01]  /*2c890*/  BPT.TRAP 0x1 ;  /* 0x000000040000795c */ /* 0x000fe20000300000 */
.L_x_4810:
[----:B------:R-:W4:Y:S02]  /*2c8a0*/  SYNCS.PHASECHK.TRANS64.TRYWAIT P0, [R4+URZ+0x33480], R5 ;  /* 0x03348005040075a7 */ /* 0x000f24000800017f */
[----:B----4-:R-:W-:Y:S05]  /*2c8b0*/  @!P0 BRA `(.L_x_4811) ;  /* 0x0000002000788947 */ /* 0x010fea0003800000 */
.L_x_4812:
[----:B------:R0:W0:Y:S02]  /*2c8c0*/  SYNCS.PHASECHK.TRANS64.TRYWAIT P0, [R3+URZ+0x33480], R2 ;  /* 0x03348002030075a7 */ /* 0x000024000800017f */
[----:B0-----:R-:W-:Y:S05]  /*2c8d0*/  @!P0 NANOSLEEP.SYNCS 0x989680 ;  /* 0x009896800000895d */ /* 0x001fea0003900000 */
[----:B------:R-:W0:Y:S02]  /*2c8e0*/  @!P0 SYNCS.PHASECHK.TRANS64 P0, [R3+URZ+0x33480], R2 ;  /* 0x03348002030085a7 */ /* 0x000e24000800007f */
[----:B0-----:R-:W-:Y:S05]  /*2c8f0*/  @!P0 BRA `(.L_x_4812) ;  /* 0xfffffffc00f08947 */ /* 0x001fea000383ffff */
.L_x_4801:
[----:B------:R-:W-:Y:S05]  /*2c900*/  BSYNC B0 ;  /* 0x0000000000007941 */ /* 0x000fea0003800000 */
.L_x_4800:
[----:B------:R-:W-:Y:S05]  /*2c910*/  EXIT ;  /* 0x000000000000794d */ /* 0x000fea0003800000 */
.L_x_4511:
[----:B0-----:R0:W1:Y:S02]  /*2c920*/  SYNCS.PHASECHK.TRANS64.TRYWAIT P1, [R54+URZ+0x334b0], R13 ;  /* 0x0334b00d360075a7 */ /* 0x001064000802017f */
[----:B-1----:R-:W-:Y:S05]  /*2c930*/  @!P1 NANOSLEEP.SYNCS 0x989680 ;  /* 0x009896800000995d */ /* 0x002fea0003900000 */
[----:B------:R-:W1:Y:S02]  /*2c940*/  @!P1 SYNCS.PHASECHK.TRANS64 P1, [R54+URZ+0x334b0], R13 ;  /* 0x0334b00d360095a7 */ /* 0x000e64000802007f */
[----:B-1----:R-:W-:Y:S05]  /*2c950*/  @!P1 BRA `(.L_x_4511) ;  /* 0xfffffffc00f09947 */ /* 0x002fea000383ffff */
[----:B------:R-:W-:Y:S05]  /*2c960*/  BRA `(.L_x_4813) ;  /* 0xfffffd78004c7947 */ /* 0x000fea000383ffff */
.L_x_4533:
[----:B------:R-:W-:Y:S02]  /*2c970*/  IMAD.MOV.U32 R12, RZ, RZ, RZ ;  /* 0x000000ffff0c7224 */ /* 0x000fe400078e00ff */
[----:B------:R-:W-:Y:S02]  /*2c980*/  IMAD.MOV.U32 R11, RZ, RZ, 0x1e1f ;  /* 0x00001e1fff0b7424 */ /* 0x000fe400078e00ff */
[----:B------:R-:W-:-:S07]  /*2c990*/  IMAD.MOV.U32 R15, RZ, RZ, -0x1 ;  /* 0xffffffffff0f7424 */ /* 0x000fce00078e00ff */
[----:B------:R-:W-:Y:S05]  /*2c9a0*/  WARPSYNC.COLLECTIVE R15, `(.L_x_4814) ;  /* 0x000000000f087348 */ /* 0x000fea0003c00000 */
[----:B------:R0:W1:Y:S02]  /*2c9b0*/  SHFL.IDX P6, R14, R13, R12, R11 ;  /* 0x0000000c0d0e7389 */ /* 0x00006400000c000b */
[----:B01----:R-:W-:Y:S01]  /*2c9c0*/  ENDCOLLECTIVE ;  /* 0x000000000000791b */ /* 0x003fe20003800000 */
.L_x_4814:
[----:B------:R-:W-:Y:S02]  /*2c9d0*/  IMAD.MOV.U32 R13, RZ, RZ, R3 ;  /* 0x000000ffff0d7224 */ /* 0x000fe400078e0003 */
[----:B------:R-:W-:-:S07]  /*2c9e0*/  IMAD.MOV.U32 R0, RZ, RZ, R14 ;  /* 0x000000ffff007224 */ /* 0x000fce00078e000e */
[----:B------:R-:W-:Y:S05]  /*2c9f0*/  WARPSYNC.COLLECTIVE R15, `(.L_x_4815) ;  /* 0x000000000f087348 */ /* 0x000fea0003c00000 */
[----:B------:R0:W1:Y:S02]  /*2ca00*/  SHFL.IDX P6, R14, R13, R12, R11 ;  /* 0x0000000c0d0e7389 */ /* 0x00006400000c000b */
[----:B01----:R-:W-:Y:S01]  /*2ca10*/  ENDCOLLECTIVE ;  /* 0x000000000000791b */ /* 0x003fe20003800000 */
.L_x_4815:
[----:B------:R-:W-:Y:S02]  /*2ca20*/  IMAD.MOV.U32 R13, RZ, RZ, R4 ;  /* 0x000000ffff0d7224 */ /* 0x000fe400078e0004 */
[----:B------:R-:W-:-:S07]  /*2ca30*/  IMAD.MOV.U32 R3, RZ, RZ, R14 ;  /* 0x000000ffff037224 */ /* 0x000fce00078e000e */
[----:B------:R-:W-:Y:S05]  /*2ca40*/  WARPSYNC.COLLECTIVE R15, `(.L_x_4816) ;  /* 0x000000000f087348 */ /* 0x000fea0003c00000 */
[----:B------:R0:W1:Y:S02]  /*2ca50*/  SHFL.IDX P6, R14, R13, R12, R11 ;  /* 0x0000000c0d0e7389 */ /* 0x00006400000c000b */
[----:B01----:R-:W-:Y:S01]  /*2ca60*/  ENDCOLLECTIVE ;  /* 0x000000000000791b */ /* 0x003fe20003800000 */
.L_x_4816:
[----:B------:R-:W-:Y:S02]  /*2ca70*/  IMAD.MOV.U32 R13, RZ, RZ, R5 ;  /* 0x000000ffff0d7224 */ /* 0x000fe400078e0005 */
[----:B------:R-:W-:-:S07]  /*2ca80*/  IMAD.MOV.U32 R4, RZ, RZ, R14 ;  /* 0x000000ffff047224 */ /* 0x000fce00078e000e */
[----:B------:R-:W-:Y:S05]  /*2ca90*/  WARPSYNC.COLLECTIVE R15, `(.L_x_4817) ;  /* 0x000000000f087348 */ /* 0x000fea0003c00000 */
[----:B------:R0:W1:Y:S02]  /*2caa0*/  SHFL.IDX P6, R14, R13, R12, R11 ;  /* 0x0000000c0d0e7389 */ /* 0x00006400000c000b */
[----:B01----:R-:W-:Y:S01]  /*2cab0*/  ENDCOLLECTIVE ;  /* 0x000000000000791b */ /* 0x003fe20003800000 */
.L_x_4817:
[----:B------:R-:W-:Y:S05]  /*2cac0*/  BRA `(.L_x_4818) ;  /* 0xfffffd9000c07947 */ /* 0x000fea000383ffff */
.L_x_4536:
[----:B-1----:R-:W-:-:S04]  /*2cad0*/  IMAD.U32 R3, RZ, RZ, UR38 ;  /* 0x00000026ff037e24 */ /* 0x002fc8000f8e00ff */
[----:B------:R1:W2:Y:S03]  /*2cae0*/  SYNCS.PHASECHK.TRANS64.TRYWAIT P0, [R3+URZ+0x33400], R0 ;  /* 0x03340000030075a7 */ /* 0x0002a6000800017f */
[----:B--2---:R-:W-:Y:S05]  /*2caf0*/  @!P0 NANOSLEEP.SYNCS 0x989680 ;  /* 0x009896800000895d */ /* 0x004fea0003900000 */
[----:B------:R-:W2:Y:S02]  /*2cb00*/  @!P0 SYNCS.PHASECHK.TRANS64 P0, [R3+URZ+0x33400], R0 ;  /* 0x03340000030085a7 */ /* 0x000ea4000800007f */
[----:B--2---:R-:W-:Y:S05]  /*2cb10*/  @!P0 BRA `(.L_x_4536) ;  /* 0xfffffffc00ec8947 */ /* 0x004fea000383ffff */
[----:B------:R-:W-:Y:S05]  /*2cb20*/  BRA `(.L_x_4819) ;  /* 0xfffffd9800147947 */ /* 0x000fea000383ffff */
.L_x_4548:
[----:B------:R-:W-:Y:S02]  /*2cb30*/  IMAD.MOV.U32 R12, RZ, RZ, RZ ;  /* 0x000000ffff0c7224 */ /* 0x000fe400078e00ff */
[----:B------:R-:W-:Y:S02]  /*2cb40*/  IMAD.MOV.U32 R11, RZ, RZ, 0x1e1f ;  /* 0x00001e1fff0b7424 */ /* 0x000fe400078e00ff */
[----:B------:R-:W-:-:S07]  /*2cb50*/  IMAD.MOV.U32 R15, RZ, RZ, -0x1 ;  /* 0xffffffffff0f7424 */ /* 0x000fce00078e00ff */
[----:B------:R-:W-:Y:S05]  /*2cb60*/  WARPSYNC.COLLECTIVE R15, `(.L_x_4820) ;  /* 0x000000000f087348 */ /* 0x000fea0003c00000 */
[----:B------:R0:W1:Y:S02]  /*2cb70*/  SHFL.IDX P6, R14, R13, R12, R11 ;  /* 0x0000000c0d0e7389 */ /* 0x00006400000c000b */
[----:B01----:R-:W-:Y:S01]  /*2cb80*/  ENDCOLLECTIVE ;  /* 0x000000000000791b */ /* 0x003fe20003800000 */
.L_x_4820:
[----:B------:R-:W-:Y:S02]  /*2cb90*/  IMAD.MOV.U32 R13, RZ, RZ, R3 ;  /* 0x000000ffff0d7224 */ /* 0x000fe400078e0003 */
[----:B------:R-:W-:-:S07]  /*2cba0*/  IMAD.MOV.U32 R0, RZ, RZ, R14 ;  /* 0x000000ffff007224 */ /* 0x000fce00078e000e */
[----:B------:R-:W-:Y:S05]  /*2cbb0*/  WARPSYNC.COLLECTIVE R15, `(.L_x_4821) ;  /* 0x000000000f087348 */ /* 0x000fea0003c00000 */
[----:B------:R0:W1:Y:S02]  /*2cbc0*/  SHFL.IDX P6, R14, R13, R12, R11 ;  /* 0x0000000c0d0e7389 */ /* 0x00006400000c000b */
[----:B01----:R-:W-:Y:S01]  /*2cbd0*/  ENDCOLLECTIVE ;  /* 0x000000000000791b */ /* 0x003fe20003800000 */
.L_x_4821:
[----:B------:R-:W-:Y:S02]  /*2cbe0*/  IMAD.MOV.U32 R13, RZ, RZ, R20 ;  /* 0x000000ffff0d7224 */ /* 0x000fe400078e0014 */
[----:B------:R-:W-:-:S07]  /*2cbf0*/  IMAD.MOV.U32 R3, RZ, RZ, R14 ;  /* 0x000000ffff037224 */ /* 0x000fce00078e000e */
[----:B------:R-:W-:Y:S05]  /*2cc00*/  WARPSYNC.COLLECTIVE R15, `(.L_x_4822) ;  /* 0x000000000f087348 */ /* 0x000fea0003c00000 */
[----:B------:R0:W1:Y:S02]  /*2cc10*/  SHFL.IDX P6, R14, R13, R12, R11 ;  /* 0x0000000c0d0e7389 */ /* 0x00006400000c000b */
[----:B01----:R-:W-:Y:S01]  /*2cc20*/  ENDCOLLECTIVE ;  /* 0x000000000000791b */ /* 0x003fe20003800000 */
.L_x_4822:
[----:B------:R-:W-:Y:S02]  /*2cc30*/  IMAD.MOV.U32 R13, RZ, RZ, R21 ;  /* 0x000000ffff0d7224 */ /* 0x000fe400078e0015 */
[----:B------:R-:W-:-:S07]  /*2cc40*/  IMAD.MOV.U32 R20, RZ, RZ, R14 ;  /* 0x000000ffff147224 */ /* 0x000fce00078e000e */
[----:B------:R-:W-:Y:S05]  /*2cc50*/  WARPSYNC.COLLECTIVE R15, `(.L_x_4823) ;  /* 0x000000000f087348 */ /* 0x000fea0003c00000 */
[----:B------:R0:W1:Y:S02]  /*2cc60*/  SHFL.IDX P6, R14, R13, R12, R11 ;  /* 0x0000000c0d0e7389 */ /* 0x00006400000c000b */
[----:B01----:R-:W-:Y:S01]  /*2cc70*/  ENDCOLLECTIVE ;  /* 0x000000000000791b */ /* 0x003fe20003800000 */
.L_x_4823:
[----:B------:R-:W-:Y:S01]  /*2cc80*/  IMAD.MOV.U32 R21, RZ, RZ, R14 ;  /* 0x000000ffff157224 */ /* 0x000fe200078e000e */
[----:B------:R-:W-:Y:S06]  /*2cc90*/  BRA `(.L_x_4824) ;  /* 0xfffffdc8000c7947 */ /* 0x000fec000383ffff */
.L_x_4551:
[----:B-1----:R-:W-:-:S04]  /*2cca0*/  IMAD.U32 R3, RZ, RZ, UR38 ;  /* 0x00000026ff037e24 */ /* 0x002fc8000f8e00ff */
[----:B------:R1:W2:Y:S03]  /*2ccb0*/  SYNCS.PHASECHK.TRANS64.TRYWAIT P0, [R3+URZ+0x33400], R0 ;  /* 0x03340000030075a7 */ /* 0x0002a6000800017f */
[----:B--2---:R-:W-:Y:S05]  /*2ccc0*/  @!P0 NANOSLEEP.SYNCS 0x989680 ;  /* 0x009896800000895d */ /* 0x004fea0003900000 */
[----:B------:R-:W2:Y:S02]  /*2ccd0*/  @!P0 SYNCS.PHASECHK.TRANS64 P0, [R3+URZ+0x33400], R0 ;  /* 0x03340000030085a7 */ /* 0x000ea4000800007f */
[----:B--2---:R-:W-:Y:S05]  /*2cce0*/  @!P0 BRA `(.L_x_4551) ;  /* 0xfffffffc00ec8947 */ /* 0x004fea000383ffff */
[----:B------:R-:W-:Y:S05]  /*2ccf0*/  BRA `(.L_x_4825) ;  /* 0xfffffdcc00247947 */ /* 0x000fea000383ffff */
.L_x_4559:
[----:B-1----:R1:W2:Y:S02]  /*2cd00*/  SYNCS.PHASECHK.TRANS64.TRYWAIT P2, [R5+URZ+0x33430], R0 ;  /* 0x03343000050075a7 */ /* 0x0022a4000804017f */
[----:B--2---:R-:W-:Y:S05]  /*2cd10*/  @!P2 NANOSLEEP.SYNCS 0x989680 ;  /* 0x009896800000a95d */ /* 0x004fea0003900000 */
[----:B------:R-:W2:Y:S02]  /*2cd20*/  @!P2 SYNCS.PHASECHK.TRANS64 P2, [R5+URZ+0x33430], R0 ;  /* 0x033430000500a5a7 */ /* 0x000ea4000804007f */
[----:B--2---:R-:W-:Y:S05]  /*2cd30*/  @!P2 BRA `(.L_x_4559) ;  /* 0xfffffffc00f0a947 */ /* 0x004fea000383ffff */
[----:B------:R-:W-:Y:S05]  /*2cd40*/  BRA `(.L_x_4558) ;  /* 0xfffffdfc00847947 */ /* 0x000fea000383ffff */
.L_x_4575:
[----:B-1----:R-:W-:-:S04]  /*2cd50*/  IMAD.U32 R8, RZ, RZ, UR6 ;  /* 0x00000006ff087e24 */ /* 0x002fc8000f8e00ff */
[----:B------:R1:W2:Y:S03]  /*2cd60*/  SYNCS.PHASECHK.TRANS64.TRYWAIT P2, [R8+URZ+0x33430], R7 ;  /* 0x03343007080075a7 */ /* 0x0002a6000804017f */
[----:B--2---:R-:W-:Y:S05]  /*2cd70*/  @!P2 NANOSLEEP.SYNCS 0x989680 ;  /* 0x009896800000a95d */ /* 0x004fea0003900000 */
[----:B------:R-:W2:Y:S02]  /*2cd80*/  @!P2 SYNCS.PHASECHK.TRANS64 P2, [R8+URZ+0x33430], R7 ;  /* 0x033430070800a5a7 */ /* 0x000ea4000804007f */
[----:B--2---:R-:W-:Y:S05]  /*2cd90*/  @!P2 BRA `(.L_x_4575) ;  /* 0xfffffffc00eca947 */ /* 0x004fea000383ffff */
[----:B------:R-:W-:Y:S05]  /*2cda0*/  BRA `(.L_x_4572) ;  /* 0xfffffe4400607947 */ /* 0x000fea000383ffff */
.L_x_4579:
[----:B-1----:R-:W-:-:S04]  /*2cdb0*/  IMAD.U32 R8, RZ, RZ, UR6 ;  /* 0x00000006ff087e24 */ /* 0x002fc8000f8e00ff */
[----:B------:R1:W2:Y:S03]  /*2cdc0*/  SYNCS.PHASECHK.TRANS64.TRYWAIT P2, [R8+URZ+0x33450], R7 ;  /* 0x03345007080075a7 */ /* 0x0002a6000804017f */
[----:B--2---:R-:W-:Y:S05]  /*2cdd0*/  @!P2 NANOSLEEP.SYNCS 0x989680 ;  /* 0x009896800000a95d */ /* 0x004fea0003900000 */
[----:B------:R-:W2:Y:S02]  /*2cde0*/  @!P2 SYNCS.PHASECHK.TRANS64 P2, [R8+URZ+0x33450], R7 ;  /* 0x033450070800a5a7 */ /* 0x000ea4000804007f */
[----:B--2---:R-:W-:Y:S05]  /*2cdf0*/  @!P2 BRA `(.L_x_4579) ;  /* 0xfffffffc00eca947 */ /* 0x004fea000383ffff */
[----:B------:R-:W-:Y:S05]  /*2ce00*/  BRA `(.L_x_4576) ;  /* 0xfffffe5000607947 */ /* 0x000fea000383ffff */
.L_x_4597:
[----:B-1----:R-:W-:-:S04]  /*2ce10*/  IMAD.U32 R3, RZ, RZ, UR6 ;  /* 0x00000006ff037e24 */ /* 0x002fc8000f8e00ff */
[----:B------:R1:W2:Y:S03]  /*2ce20*/  SYNCS.PHASECHK.TRANS64.TRYWAIT P2, [R3+URZ+0x33430], R0 ;  /* 0x03343000030075a7 */ /* 0x0002a6000804017f */
[----:B--2---:R-:W-:Y:S05]  /*2ce30*/  @!P2 NANOSLEEP.SYNCS 0x989680 ;  /* 0x009896800000a95d */ /* 0x004fea0003900000 */
[----:B------:R-:W2:Y:S02]  /*2ce40*/  @!P2 SYNCS.PHASECHK.TRANS64 P2, [R3+URZ+0x33430], R0 ;  /* 0x033430000300a5a7 */ /* 0x000ea4000804007f */
[----:B--2---:R-:W-:Y:S05]  /*2ce50*/  @!P2 BRA `(.L_x_4597) ;  /* 0xfffffffc00eca947 */ /* 0x004fea000383ffff */
[----:B------:R-:W-:Y:S05]  /*2ce60*/  BRA `(.L_x_4594) ;  /* 0xfffffe9000c07947 */ /* 0x000fea000383ffff */
.L_x_4601:
[----:B-1----:R-:W-:-:S04]  /*2ce70*/  IMAD.U32 R3, RZ, RZ, UR6 ;  /* 0x00000006ff037e24 */ /* 0x002fc8000f8e00ff */
[----:B------:R1:W2:Y:S03]  /*2ce80*/  SYNCS.PHASECHK.TRANS64.TRYWAIT P2, [R3+URZ+0x33450], R0 ;  /* 0x03345000030075a7 */ /* 0x0002a6000804017f */
[----:B--2---:R-:W-:Y:S05]  /*2ce90*/  @!P2 NANOSLEEP.SYNCS 0x989680 ;  /* 0x009896800000a95d */ /* 0x004fea0003900000 */
[----:B------:R-:W2:Y:S02]  /*2cea0*/  @!P2 SYNCS.PHASECHK.TRANS64 P2, [R3+URZ+0x33450], R0 ;  /* 0x033450000300a5a7 */ /* 0x000ea4000804007f */
[----:B--2---:R-:W-:Y:S05]  /*2ceb0*/  @!P2 BRA `(.L_x_4601) ;  /* 0xfffffffc00eca947 */ /* 0x004fea000383ffff */
[----:B------:R-:W-:Y:S05]  /*2cec0*/  BRA `(.L_x_4598) ;  /* 0xfffffe9c00cc7947 */ /* 0x000fea000383ffff */
.L_x_4608:
[----:B--2---:R-:W-:-:S04]  /*2ced0*/  IMAD.U32 R3, RZ, RZ, UR6 ;  /* 0x00000006ff037e24 */ /* 0x004fc8000f8e00ff */
[----:B------:R2:W3:Y:S03]  /*2cee0*/  SYNCS.PHASECHK.TRANS64.TRYWAIT P2, [R3+URZ+0x33430], R0 ;  /* 0x03343000030075a7 */ /* 0x0004e6000804017f */
[----:B---3--:R-:W-:Y:S05]  /*2cef0*/  @!P2 NANOSLEEP.SYNCS 0x989680 ;  /* 0x009896800000a95d */ /* 0x008fea0003900000 */
[----:B------:R-:W3:Y:S02]  /*2cf00*/  @!P2 SYNCS.PHASECHK.TRANS64 P2, [R3+URZ+0x33430], R0 ;  /* 0x033430000300a5a7 */ /* 0x000ee4000804007f */
[----:B---3--:R-:W-:Y:S05]  /*2cf10*/  @!P2 BRA `(.L_x_4608) ;  /* 0xfffffffc00eca947 */ /* 0x008fea000383ffff */
[----:B------:R-:W-:Y:S05]  /*2cf20*/  BRA `(.L_x_4605) ;  /* 0xfffffec000607947 */ /* 0x000fea000383ffff */
.L_x_4612:
[----:B-1----:R-:W-:-:S04]  /*2cf30*/  IMAD.U32 R3, RZ, RZ, UR6 ;  /* 0x00000006ff037e24 */ /* 0x002fc8000f8e00ff */
[----:B------:R1:W2:Y:S03]  /*2cf40*/  SYNCS.PHASECHK.TRANS64.TRYWAIT P2, [R3+URZ+0x33450], R0 ;  /* 0x03345000030075a7 */ /* 0x0002a6000804017f */
[----:B--2---:R-:W-:Y:S05]  /*2cf50*/  @!P2 NANOSLEEP.SYNCS 0x989680 ;  /* 0x009896800000a95d */ /* 0x004fea0003900000 */
[----:B------:R-:W2:Y:S02]  /*2cf60*/  @!P2 SYNCS.PHASECHK.TRANS64 P2, [R3+URZ+0x33450], R0 ;  /* 0x033450000300a5a7 */ /* 0x000ea4000804007f */
[----:B--2---:R-:W-:Y:S05]  /*2cf70*/  @!P2 BRA `(.L_x_4612) ;  /* 0xfffffffc00eca947 */ /* 0x004fea000383ffff */
[----:B------:R-:W-:Y:S05]  /*2cf80*/  BRA `(.L_x_4609) ;  /* 0xfffffecc006c7947 */ /* 0x000fea000383ffff */
.L_x_4626:
[----:B--2---:R-:W-:-:S04]  /*2cf90*/  IMAD.U32 R7, RZ, RZ, UR5 ;  /* 0x00000005ff077e24 */ /* 0x004fc8000f8e00ff */
[----:B------:R2:W3:Y:S03]  /*2cfa0*/  SYNCS.PHASECHK.TRANS64.TRYWAIT P1, [R7+URZ+0x33450], R4 ;  /* 0x03345004070075a7 */ /* 0x0004e6000802017f */
[----:B---3--:R-:W-:Y:S05]  /*2cfb0*/  @!P1 NANOSLEEP.SYNCS 0x989680 ;  /* 0x009896800000995d */ /* 0x008fea0003900000 */
[----:B------:R-:W3:Y:S02]  /*2cfc0*/  @!P1 SYNCS.PHASECHK.TRANS64 P1, [R7+URZ+0x33450], R4 ;  /* 0x03345004070095a7 */ /* 0x000ee4000802007f */
[----:B---3--:R-:W-:Y:S05]  /*2cfd0*/  @!P1 BRA `(.L_x_4626) ;  /* 0xfffffffc00ec9947 */ /* 0x008fea000383ffff */
[----:B------:R-:W-:Y:S05]  /*2cfe0*/  BRA `(.L_x_4625) ;  /* 0xffffff0800f47947 */ /* 0x000fea000383ffff */
.L_x_4676:
        /* <DEDUP_REMOVED lines=11> */
.L_x_4827:
[----:B------:R-:W-:Y:S05]  /*2d0a0*/  BSYNC B1 ;  /* 0x0000000000017941 */ /* 0x000fea0003800000 */
.L_x_4826:
[----:B------:R-:W-:Y:S05]  /*2d0b0*/  BRA `(.L_x_4828) ;  /* 0xffffff8400507947 */ /* 0x000fea000383ffff */
.L_x_4678:
[----:B------:R-:W-:Y:S01]  /*2d0c0*/  BSSY B1, `(.L_x_4829) ;  /* 0x0000006000017945 */ /* 0x000fe20003800000 */
[----:B0-----:R-:W-:-:S07]  /*2d0d0*/  IMAD.MOV.U32 R15, RZ, RZ, -0x1 ;  /* 0xffffffffff0f7424 */ /* 0x001fce00078e00ff */
[----:B-1----:R-:W-:Y:S05]  /*2d0e0*/  WARPSYNC.COLLECTIVE R15, `(.L_x_4830) ;  /* 0x000000000f0c7348 */ /* 0x002fea0003c00000 */
[----:B------:R-:W-:Y:S02]  /*2d0f0*/  ELECT P6, UR62, PT ;  /* 0x00000000003e782f */ /* 0x000fe400038c0000 */
[----:B------:R-:W-:Y:S01]  /*2d100*/  MOV R14, UR62 ;  /* 0x0000003e000e7c02 */ /* 0x000fe20008000f00 */
[----:B-1----:R-:W-:Y:S10]  /*2d110*/  ENDCOLLECTIVE ;  /* 0x000000000000791b */ /* 0x002ff40003800000 */
.L_x_4830:
[----:B------:R-:W-:Y:S05]  /*2d120*/  BSYNC B1 ;  /* 0x0000000000017941 */ /* 0x000fea0003800000 */
.L_x_4829:
[----:B------:R-:W-:Y:S05]  /*2d130*/  BRA `(.L_x_4677) ;  /* 0xffffff8400487947 */ /* 0x000fea000383ffff */
.L_x_4680:
[----:B-1----:R1:W2:Y:S02]  /*2d140*/  SYNCS.PHASECHK.TRANS64.TRYWAIT P0, [R19+URZ+0x33420], R4 ;  /* 0x03342004130075a7 */ /* 0x0022a4000800017f */
[----:B--2---:R-:W-:Y:S05]  /*2d150*/  @!P0 NANOSLEEP.SYNCS 0x989680 ;  /* 0x009896800000895d */ /* 0x004fea0003900000 */
[----:B------:R-:W2:Y:S02]  /*2d160*/  @!P0 SYNCS.PHASECHK.TRANS64 P0, [R19+URZ+0x33420], R4 ;  /* 0x03342004130085a7 */ /* 0x000ea4000800007f */
[----:B--2---:R-:W-:Y:S05]  /*2d170*/  @!P0 BRA `(.L_x_4680) ;  /* 0xfffffffc00f08947 */ /* 0x004fea000383ffff */
[----:B------:R-:W-:Y:S05]  /*2d180*/  BRA `(.L_x_4831) ;  /* 0xffffff8400587947 */ /* 0x000fea000383ffff */
.L_x_4684:
[----:B--2---:R2:W3:Y:S02]  /*2d190*/  SYNCS.PHASECHK.TRANS64.TRYWAIT P0, [R6+URZ+0x334a0], R10 ;  /* 0x0334a00a060075a7 */ /* 0x0044e4000800017f */
[----:B---3--:R-:W-:Y:S05]  /*2d1a0*/  @!P0 NANOSLEEP.SYNCS 0x989680 ;  /* 0x009896800000895d */ /* 0x008fea0003900000 */
[----:B------:R-:W3:Y:S02]  /*2d1b0*/  @!P0 SYNCS.PHASECHK.TRANS64 P0, [R6+URZ+0x334a0], R10 ;  /* 0x0334a00a060085a7 */ /* 0x000ee4000800007f */
[----:B---3--:R-:W-:Y:S05]  /*2d1c0*/  @!P0 BRA `(.L_x_4684) ;  /* 0xfffffffc00f08947 */ /* 0x008fea000383ffff */
[----:B------:R-:W-:Y:S05]  /*2d1d0*/  BRA `(.L_x_4832) ;  /* 0xffffff8400787947 */ /* 0x000fea000383ffff */
.L_x_4691:
[----:B-1----:R1:W3:Y:S02]  /*2d1e0*/  SYNCS.PHASECHK.TRANS64.TRYWAIT P0, [R6+URZ+0x334c0], R10 ;  /* 0x0334c00a060075a7 */ /* 0x0022e4000800017f */
[----:B---3--:R-:W-:Y:S05]  /*2d1f0*/  @!P0 NANOSLEEP.SYNCS 0x989680 ;  /* 0x009896800000895d */ /* 0x008fea0003900000 */
[----:B------:R-:W3:Y:S02]  /*2d200*/  @!P0 SYNCS.PHASECHK.TRANS64 P0, [R6+URZ+0x334c0], R10 ;  /* 0x0334c00a060085a7 */ /* 0x000ee4000800007f */
[----:B---3--:R-:W-:Y:S05]  /*2d210*/  @!P0 BRA `(.L_x_4691) ;  /* 0xfffffffc00f08947 */ /* 0x008fea000383ffff */
[----:B------:R-:W-:Y:S05]  /*2d220*/  BRA `(.L_x_4833) ;  /* 0xffffff8800787947 */ /* 0x000fea000383ffff */
.L_x_4700:
[----:B-1----:R1:W2:Y:S02]  /*2d230*/  SYNCS.PHASECHK.TRANS64.TRYWAIT P1, [R8+URZ+0x334a0], R7 ;  /* 0x0334a007080075a7 */ /* 0x0022a4000802017f */
[----:B--2---:R-:W-:Y:S05]  /*2d240*/  @!P1 NANOSLEEP.SYNCS 0x989680 ;  /* 0x009896800000995d */ /* 0x004fea0003900000 */
[----:B------:R-:W2:Y:S02]  /*2d250*/  @!P1 SYNCS.PHASECHK.TRANS64 P1, [R8+URZ+0x334a0], R7 ;  /* 0x0334a007080095a7 */ /* 0x000ea4000802007f */
[----:B--2---:R-:W-:Y:S05]  /*2d260*/  @!P1 BRA `(.L_x_4700) ;  /* 0xfffffffc00f09947 */ /* 0x004fea000383ffff */
[----:B------:R-:W-:Y:S05]  /*2d270*/  BRA `(.L_x_4834) ;  /* 0xffffff8c00c47947 */ /* 0x000fea000383ffff */
.L_x_4707:
[----:B--2---:R2:W3:Y:S02]  /*2d280*/  SYNCS.PHASECHK.TRANS64.TRYWAIT P1, [R8+URZ+0x334c0], R7 ;  /* 0x0334c007080075a7 */ /* 0x0044e4000802017f */
[----:B---3--:R-:W-:Y:S05]  /*2d290*/  @!P1 NANOSLEEP.SYNCS 0x989680 ;  /* 0x009896800000995d */ /* 0x008fea0003900000 */
[----:B------:R-:W3:Y:S02]  /*2d2a0*/  @!P1 SYNCS.PHASECHK.TRANS64 P1, [R8+URZ+0x334c0], R7 ;  /* 0x0334c007080095a7 */ /* 0x000ee4000802007f */
[----:B---3--:R-:W-:Y:S05]  /*2d2b0*/  @!P1 BRA `(.L_x_4707) ;  /* 0xfffffffc00f09947 */ /* 0x008fea000383ffff */
[----:B------:R-:W-:Y:S05]  /*2d2c0*/  BRA `(.L_x_4835) ;  /* 0xffffff9000c07947 */ /* 0x000fea000383ffff */
.L_x_4734:
        /* <DEDUP_REMOVED lines=11> */
.L_x_4837:
[----:B------:R-:W-:Y:S05]  /*2d380*/  BSYNC B0 ;  /* 0x0000000000007941 */ /* 0x000fea0003800000 */
.L_x_4836:
[----:B------:R-:W-:Y:S05]  /*2d390*/  BRA `(.L_x_4838) ;  /* 0xffffffa400687947 */ /* 0x000fea000383ffff */
.L_x_4736:
[----:B------:R-:W-:Y:S01]  /*2d3a0*/  BSSY B0, `(.L_x_4839) ;  /* 0x0000006000007945 */ /* 0x000fe20003800000 */
[----:B0-----:R-:W-:-:S07]  /*2d3b0*/  IMAD.MOV.U32 R15, RZ, RZ, -0x1 ;  /* 0xffffffffff0f7424 */ /* 0x001fce00078e00ff */
[----:B-12---:R-:W-:Y:S05]  /*2d3c0*/  WARPSYNC.COLLECTIVE R15, `(.L_x_4840) ;  /* 0x000000000f0c7348 */ /* 0x006fea0003c00000 */
[----:B------:R-:W-:Y:S02]  /*2d3d0*/  ELECT P6, UR62, PT ;  /* 0x00000000003e782f */ /* 0x000fe400038c0000 */
[----:B------:R-:W-:Y:S01]  /*2d3e0*/  MOV R14, UR62 ;  /* 0x0000003e000e7c02 */ /* 0x000fe20008000f00 */
[----:B-12---:R-:W-:Y:S10]  /*2d3f0*/  ENDCOLLECTIVE ;  /* 0x000000000000791b */ /* 0x006ff40003800000 */
.L_x_4840:
[----:B------:R-:W-:Y:S05]  /*2d400*/  BSYNC B0 ;  /* 0x0000000000007941 */ /* 0x000fea0003800000 */
.L_x_4839:
[----:B------:R-:W-:Y:S05]  /*2d410*/  BRA `(.L_x_4841) ;  /* 0xffffffa400687947 */ /* 0x000fea000383ffff */
.L_x_4738:
[----:B-1----:R1:W2:Y:S02]  /*2d420*/  SYNCS.PHASECHK.TRANS64.TRYWAIT P0, [R2+URZ+0x33480], R4 ;  /* 0x03348004020075a7 */ /* 0x0022a4000800017f */
[----:B--2---:R-:W-:Y:S05]  /*2d430*/  @!P0 NANOSLEEP.SYNCS 0x989680 ;  /* 0x009896800000895d */ /* 0x004fea0003900000 */
[----:B------:R-:W2:Y:S02]  /*2d440*/  @!P0 SYNCS.PHASECHK.TRANS64 P0, [R2+URZ+0x33480], R4 ;  /* 0x03348004020085a7 */ /* 0x000ea4000800007f */
[----:B--2---:R-:W-:Y:S05]  /*2d450*/  @!P0 BRA `(.L_x_4738) ;  /* 0xfffffffc00f08947 */ /* 0x004fea000383ffff */
[----:B------:R-:W-:Y:S05]  /*2d460*/  BRA `(.L_x_4842) ;  /* 0xffffffa400d47947 */ /* 0x000fea000383ffff */
.L_x_4740:
[----:B--2---:R2:W3:Y:S02]  /*2d470*/  SYNCS.PHASECHK.TRANS64.TRYWAIT P0, [R2+URZ+0x33440], R4 ;  /* 0x03344004020075a7 */ /* 0x0044e4000800017f */
[----:B---3--:R-:W-:Y:S05]  /*2d480*/  @!P0 NANOSLEEP.SYNCS 0x989680 ;  /* 0x009896800000895d */ /* 0x008fea0003900000 */
[----:B------:R-:W3:Y:S02]  /*2d490*/  @!P0 SYNCS.PHASECHK.TRANS64 P0, [R2+URZ+0x33440], R4 ;  /* 0x03344004020085a7 */ /* 0x000ee4000800007f */
[----:B---3--:R-:W-:Y:S05]  /*2d4a0*/  @!P0 BRA `(.L_x_4740) ;  /* 0xfffffffc00f08947 */ /* 0x008fea000383ffff */
[----:B------:R-:W-:Y:S05]  /*2d4b0*/  BRA `(.L_x_4843) ;  /* 0xffffffa800547947 */ /* 0x000fea000383ffff */
.L_x_4744:
[----:B------:R-:W2:Y:S01]  /*2d4c0*/  LDL.LU R11, [R1+0x308] ;  /* 0x00030800010b7983 */ /* 0x000ea20000300800 */
[----:B------:R-:W-:Y:S02]  /*2d4d0*/  IMAD.MOV.U32 R5, RZ, RZ, R12 ;  /* 0x000000ffff057224 */ /* 0x000fe400078e000c */
[----:B------:R-:W-:Y:S02]  /*2d4e0*/  IMAD.MOV.U32 R13, RZ, RZ, R3 ;  /* 0x000000ffff0d7224 */ /* 0x000fe400078e0003 */
[----:B------:R-:W-:Y:S02]  /*2d4f0*/  IMAD.MOV.U32 R12, RZ, RZ, RZ ;  /* 0x000000ffff0c7224 */ /* 0x000fe400078e00ff */
[----:B------:R-:W-:Y:S02]  /*2d500*/  IMAD.MOV.U32 R15, RZ, RZ, -0x1 ;  /* 0xffffffffff0f7424 */ /* 0x000fe400078e00ff */
        /* <DEDUP_REMOVED lines=8> */
.L_x_4844:
[----:B------:R-:W-:Y:S02]  /*2d590*/  IMAD.MOV.U32 R13, RZ, RZ, R4 ;  /* 0x000000ffff0d7224 */ /* 0x000fe400078e0004 */
[----:B------:R-:W-:-:S07]  /*2d5a0*/  IMAD.MOV.U32 R6, RZ, RZ, R14 ;  /* 0x000000ffff067224 */ /* 0x000fce00078e000e */
[----:B------:R-:W-:Y:S05]  /*2d5b0*/  WARPSYNC.COLLECTIVE R15, `(.L_x_4845) ;  /* 0x000000000f087348 */ /* 0x000fea0003c00000 */
[----:B------:R0:W1:Y:S02]  /*2d5c0*/  SHFL.IDX P6, R14, R13, R12, R11 ;  /* 0x0000000c0d0e7389 */ /* 0x00006400000c000b */
[----:B01----:R-:W-:Y:S01]  /*2d5d0*/  ENDCOLLECTIVE ;  /* 0x000000000000791b */ /* 0x003fe20003800000 */
.L_x_4845:
[----:B------:R-:W-:Y:S02]  /*2d5e0*/  IMAD.MOV.U32 R13, RZ, RZ, R3 ;  /* 0x000000ffff0d7224 */ /* 0x000fe400078e0003 */
[----:B------:R-:W-:Y:S02]  /*2d5f0*/  IMAD.MOV.U32 R12, RZ, RZ, 0x1 ;  /* 0x00000001ff0c7424 */ /* 0x000fe400078e00ff */
[----:B------:R-:W-:-:S07]  /*2d600*/  IMAD.MOV.U32 R7, RZ, RZ, R14 ;  /* 0x000000ffff077224 */ /* 0x000fce00078e000e */
[----:B------:R-:W-:Y:S05]  /*2d610*/  WARPSYNC.COLLECTIVE R15, `(.L_x_4846) ;  /* 0x000000000f087348 */ /* 0x000fea0003c00000 */
[----:B------:R0:W1:Y:S02]  /*2d620*/  SHFL.IDX P6, R14, R13, R12, R11 ;  /* 0x0000000c0d0e7389 */ /* 0x00006400000c000b */
[----:B01----:R-:W-:Y:S01]  /*2d630*/  ENDCOLLECTIVE ;  /* 0x000000000000791b */ /* 0x003fe20003800000 */
.L_x_4846:
        /* <DEDUP_REMOVED lines=17> */
.L_x_4847:
[----:B------:R-:W-:Y:S02]  /*2d750*/  IMAD.MOV.U32 R13, RZ, RZ, R3 ;  /* 0x000000ffff0d7224 */ /* 0x000fe400078e0003 */
[----:B------:R-:W-:Y:S02]  /*2d760*/  IMAD.MOV.U32 R12, RZ, RZ, 0x2 ;  /* 0x00000002ff0c7424 */ /* 0x000fe400078e00ff */
[----:B------:R-:W-:-:S07]  /*2d770*/  IMAD.MOV.U32 R5, RZ, RZ, R14 ;  /* 0x000000ffff057224 */ /* 0x000fce00078e000e */
[----:B------:R-:W-:Y:S05]  /*2d780*/  WARPSYNC.COLLECTIVE R15, `(.L_x_4848) ;  /* 0x000000000f087348 */ /* 0x000fea0003c00000 */
[----:B------:R0:W1:Y:S02]  /*2d790*/  SHFL.IDX P6, R14, R13, R12, R11 ;  /* 0x0000000c0d0e7389 */ /* 0x00006400000c000b */
[----:B01----:R-:W-:Y:S01]  /*2d7a0*/  ENDCOLLECTIVE ;  /* 0x000000000000791b */ /* 0x003fe20003800000 */
.L_x_4848:
        /* <DEDUP_REMOVED lines=17> */
.L_x_4849:
[----:B------:R-:W-:Y:S02]  /*2d8c0*/  IMAD.MOV.U32 R13, RZ, RZ, R3 ;  /* 0x000000ffff0d7224 */ /* 0x000fe400078e0003 */
[----:B------:R-:W-:Y:S02]  /*2d8d0*/  IMAD.MOV.U32 R12, RZ, RZ, 0x3 ;  /* 0x00000003ff0c7424 */ /* 0x000fe400078e00ff */
[----:B------:R-:W-:-:S07]  /*2d8e0*/  IMAD.MOV.U32 R5, RZ, RZ, R14 ;  /* 0x000000ffff057224 */ /* 0x000fce00078e000e */
[----:B------:R-:W-:Y:S05]  /*2d8f0*/  WARPSYNC.COLLECTIVE R15, `(.L_x_4850) ;  /* 0x000000000f087348 */ /* 0x000fea0003c00000 */
[----:B------:R0:W1:Y:S02]  /*2d900*/  SHFL.IDX P6, R14, R13, R12, R11 ;  /* 0x0000000c0d0e7389 */ /* 0x00006400000c000b */
[----:B01----:R-:W-:Y:S01]  /*2d910*/  ENDCOLLECTIVE ;  /* 0x000000000000791b */ /* 0x003fe20003800000 */
.L_x_4850:
        /* <DEDUP_REMOVED lines=14> */
.L_x_4851:
[----:B------:R-:W-:Y:S01]  /*2da00*/  @!PT LDS RZ, [RZ] ;  /* 0x00000000fffff984 */ /* 0x000fe20000000800 */
[----:B------:R-:W-:Y:S01]  /*2da10*/  @!PT LDS RZ, [RZ] ;  /* 0x00000000fffff984 */ /* 0x000fe20000000800 */
[----:B------:R-:W-:Y:S01]  /*2da20*/  @!PT LDS RZ, [RZ] ;  /* 0x00000000fffff984 */ /* 0x000fe20000000800 */
[----:B------:R3:W-:Y:S01]  /*2da30*/  @!P3 LDGSTS.E.BYPASS.LTC128B.128 [R8+0x23200], desc[UR50][R6.64+0x80], !P2 ;  /* 0x232000800608bfae */ /* 0x0007e2000d101d72 */
[----:B------:R-:W-:Y:S01]  /*2da40*/  IMAD.MOV.U32 R3, RZ, RZ, R14 ;  /* 0x000000ffff037224 */ /* 0x000fe200078e000e */
[----:B------:R-:W-:Y:S06]  /*2da50*/  BRA `(.L_x_4852) ;  /* 0xffffffac009c7947 */ /* 0x000fec000383ffff */
.L_x_4749:
[----:B----4-:R4:W0:Y:S02]  /*2da60*/  SYNCS.PHASECHK.TRANS64.TRYWAIT P0, [R19+URZ+0x33420], R0 ;  /* 0x03342000130075a7 */ /* 0x010824000800017f */
[----:B0-----:R-:W-:Y:S05]  /*2da70*/  @!P0 NANOSLEEP.SYNCS 0x989680 ;  /* 0x009896800000895d */ /* 0x001fea0003900000 */
[----:B------:R-:W0:Y:S02]  /*2da80*/  @!P0 SYNCS.PHASECHK.TRANS64 P0, [R19+URZ+0x33420], R0 ;  /* 0x03342000130085a7 */ /* 0x000e24000800007f */
[----:B0-----:R-:W-:Y:S05]  /*2da90*/  @!P0 BRA `(.L_x_4749) ;  /* 0xfffffffc00f08947 */ /* 0x001fea000383ffff */
[----:B------:R-:W-:Y:S05]  /*2daa0*/  BRA `(.L_x_4853) ;  /* 0xffffffb0000c7947 */ /* 0x000fea000383ffff */
.L_x_4755:
[----:B-1----:R1:W3:Y:S02]  /*2dab0*/  SYNCS.PHASECHK.TRANS64.TRYWAIT P0, [R6+URZ+0x33480], R5 ;  /* 0x03348005060075a7 */ /* 0x0022e4000800017f */
[----:B---3--:R-:W-:Y:S05]  /*2dac0*/  @!P0 NANOSLEEP.SYNCS 0x989680 ;  /* 0x009896800000895d */ /* 0x008fea0003900000 */
[----:B------:R-:W3:Y:S02]  /*2dad0*/  @!P0 SYNCS.PHASECHK.TRANS64 P0, [R6+URZ+0x33480], R5 ;  /* 0x03348005060085a7 */ /* 0x000ee4000800007f */
[----:B---3--:R-:W-:Y:S05]  /*2dae0*/  @!P0 BRA `(.L_x_4755) ;  /* 0xfffffffc00f08947 */ /* 0x008fea000383ffff */
[----:B------:R-:W-:Y:S05]  /*2daf0*/  BRA `(.L_x_4854) ;  /* 0xffffffb000c47947 */ /* 0x000fea000383ffff */
.L_x_4762:
[----:B--2---:R2:W3:Y:S02]  /*2db00*/  SYNCS.PHASECHK.TRANS64.TRYWAIT P0, [R6+URZ+0x33440], R5 ;  /* 0x03344005060075a7 */ /* 0x0044e4000800017f */
[----:B---3--:R-:W-:Y:S05]  /*2db10*/  @!P0 NANOSLEEP.SYNCS 0x989680 ;  /* 0x009896800000895d */ /* 0x008fea0003900000 */
[----:B------:R-:W3:Y:S02]  /*2db20*/  @!P0 SYNCS.PHASECHK.TRANS64 P0, [R6+URZ+0x33440], R5 ;  /* 0x03344005060085a7 */ /* 0x000ee4000800007f */
[----:B---3--:R-:W-:Y:S05]  /*2db30*/  @!P0 BRA `(.L_x_4762) ;  /* 0xfffffffc00f08947 */ /* 0x008fea000383ffff */
[----:B------:R-:W-:Y:S05]  /*2db40*/  BRA `(.L_x_4855) ;  /* 0xffffffb400c47947 */ /* 0x000fea000383ffff */
.L_x_4770:
[----:B---3--:R3:W4:Y:S02]  /*2db50*/  SYNCS.PHASECHK.TRANS64.TRYWAIT P0, [R3+URZ+0x33470], R4 ;  /* 0x03347004030075a7 */ /* 0x008724000800017f */
[----:B----4-:R-:W-:Y:S05]  /*2db60*/  @!P0 NANOSLEEP.SYNCS 0x989680 ;  /* 0x009896800000895d */ /* 0x010fea0003900000 */
[----:B------:R-:W4:Y:S02]  /*2db70*/  @!P0 SYNCS.PHASECHK.TRANS64 P0, [R3+URZ+0x33470], R4 ;  /* 0x03347004030085a7 */ /* 0x000f24000800007f */
[----:B----4-:R-:W-:Y:S05]  /*2db80*/  @!P0 BRA `(.L_x_4770) ;  /* 0xfffffffc00f08947 */ /* 0x010fea000383ffff */
[----:B------:R-:W-:Y:S05]  /*2db90*/  BRA `(.L_x_4856) ;  /* 0xffffffb800d87947 */ /* 0x000fea000383ffff */
.L_x_4772:
[----:B---3--:R3:W4:Y:S02]  /*2dba0*/  SYNCS.PHASECHK.TRANS64.TRYWAIT P0, [R3+URZ+0x33460], R4 ;  /* 0x03346004030075a7 */ /* 0x008724000800017f */
[----:B----4-:R-:W-:Y:S05]  /*2dbb0*/  @!P0 NANOSLEEP.SYNCS 0x989680 ;  /* 0x009896800000895d */ /* 0x010fea0003900000 */
[----:B------:R-:W4:Y:S02]  /*2dbc0*/  @!P0 SYNCS.PHASECHK.TRANS64 P0, [R3+URZ+0x33460], R4 ;  /* 0x03346004030085a7 */ /* 0x000f24000800007f */
[----:B----4-:R-:W-:Y:S05]  /*2dbd0*/  @!P0 BRA `(.L_x_4772) ;  /* 0xfffffffc00f08947 */ /* 0x010fea000383ffff */
[----:B------:R-:W-:Y:S05]  /*2dbe0*/  BRA `(.L_x_4857) ;  /* 0xffffffb800e07947 */ /* 0x000fea000383ffff */
.L_x_4779:
[----:B0-----:R0:W2:Y:S02]  /*2dbf0*/  SYNCS.PHASECHK.TRANS64.TRYWAIT P1, [R0+URZ+0x33470], R2 ;  /* 0x03347002000075a7 */ /* 0x0010a4000802017f */
[----:B--2---:R-:W-:Y:S05]  /*2dc00*/  @!P1 NANOSLEEP.SYNCS 0x989680 ;  /* 0x009896800000995d */ /* 0x004fea0003900000 */
[----:B------:R-:W2:Y:S02]  /*2dc10*/  @!P1 SYNCS.PHASECHK.TRANS64 P1, [R0+URZ+0x33470], R2 ;  /* 0x03347002000095a7 */ /* 0x000ea4000802007f */
[----:B--2---:R-:W-:Y:S05]  /*2dc20*/  @!P1 BRA `(.L_x_4779) ;  /* 0xfffffffc00f09947 */ /* 0x004fea000383ffff */
[----:B------:R-:W-:Y:S05]  /*2dc30*/  BRA `(.L_x_4858) ;  /* 0xffffffc800647947 */ /* 0x000fea000383ffff */
.L_x_4781:
[----:B0-----:R0:W2:Y:S02]  /*2dc40*/  SYNCS.PHASECHK.TRANS64.TRYWAIT P1, [R0+URZ+0x33460], R2 ;  /* 0x03346002000075a7 */ /* 0x0010a4000802017f */
[----:B--2---:R-:W-:Y:S05]  /*2dc50*/  @!P1 NANOSLEEP.SYNCS 0x989680 ;  /* 0x009896800000995d */ /* 0x004fea0003900000 */
[----:B------:R-:W2:Y:S02]  /*2dc60*/  @!P1 SYNCS.PHASECHK.TRANS64 P1, [R0+URZ+0x33460], R2 ;  /* 0x03346002000095a7 */ /* 0x000ea4000802007f */
[----:B--2---:R-:W-:Y:S05]  /*2dc70*/  @!P1 BRA `(.L_x_4781) ;  /* 0xfffffffc00f09947 */ /* 0x004fea000383ffff */
[----:B------:R-:W-:Y:S05]  /*2dc80*/  BRA `(.L_x_4859) ;  /* 0xffffffc8006c7947 */ /* 0x000fea000383ffff */
.L_x_4785:
[----:B------:R-:W2:Y:S01]  /*2dc90*/  LDL R0, [R1+0x2e0] ;  /* 0x0002e00001007983 */ /* 0x000ea20000100800 */
[----:B------:R-:W-:Y:S01]  /*2dca0*/  BSSY B0, `(.L_x_4860) ;  /* 0x0000008000007945 */ /* 0x000fe20003800000 */
[----:B------:R-:W-:Y:S02]  /*2dcb0*/  IMAD.MOV.U32 R12, RZ, RZ, RZ ;  /* 0x000000ffff0c7224 */ /* 0x000fe400078e00ff */
[----:B------:R-:W-:Y:S02]  /*2dcc0*/  IMAD.MOV.U32 R11, RZ, RZ, 0x1f ;  /* 0x0000001fff0b7424 */ /* 0x000fe400078e00ff */
[----:B------:R-:W-:Y:S02]  /*2dcd0*/  IMAD.MOV.U32 R15, RZ, RZ, -0x1 ;  /* 0xffffffffff0f7424 */ /* 0x000fe400078e00ff */
[----:B--2---:R-:W-:-:S07]  /*2dce0*/  IMAD.MOV.U32 R13, RZ, RZ, R0 ;  /* 0x000000ffff0d7224 */ /* 0x004fce00078e0000 */
[----:B-1----:R-:W-:Y:S05]  /*2dcf0*/  WARPSYNC.COLLECTIVE R15, `(.L_x_4861) ;  /* 0x000000000f087348 */ /* 0x002fea0003c00000 */
[----:B------:R0:W2:Y:S02]  /*2dd00*/  SHFL.IDX P6, R14, R13, R12, R11 ;  /* 0x0000000c0d0e7389 */ /* 0x0000a400000c000b */
[----:B012---:R-:W-:Y:S01]  /*2dd10*/  ENDCOLLECTIVE ;  /* 0x000000000000791b */ /* 0x007fe20003800000 */
.L_x_4861:
[----:B------:R-:W-:Y:S05]  /*2dd20*/  BSYNC B0 ;  /* 0x0000000000007941 */ /* 0x000fea0003800000 */
.L_x_4860:
        /* <DEDUP_REMOVED lines=9> */
.L_x_4862:
        /* <DEDUP_REMOVED lines=21> */
[----:B------:R-:W-:-:S04]  /*2df10*/  IMAD R2, R6, R4, RZ ;  /* 0x0000000406027224 */ /* 0x000fc800078e02ff */
[----:B------:R-:W-:-:S07]  /*2df20*/  IMAD.MOV.U32 R13, RZ, RZ, R2 ;  /* 0x000000ffff0d7224 */ /* 0x000fce00078e0002 */
[----:B------:R-:W-:Y:S05]  /*2df30*/  WARPSYNC.COLLECTIVE R15, `(.L_x_4863) ;  /* 0x000000000f087348 */ /* 0x000fea0003c00000 */
[----:B------:R0:W1:Y:S02]  /*2df40*/  SHFL.UP P6, R14, R13, R12, R11 ;  /* 0x0400000c0d0e7389 */ /* 0x00006400000c000b */
[----:B01----:R-:W-:Y:S01]  /*2df50*/  ENDCOLLECTIVE ;  /* 0x000000000000791b */ /* 0x003fe20003800000 */
.L_x_4863:
        /* <DEDUP_REMOVED lines=8> */
.L_x_4864:
        /* <DEDUP_REMOVED lines=8> */
.L_x_4865:
        /* <DEDUP_REMOVED lines=8> */
.L_x_4866:
        /* <DEDUP_REMOVED lines=8> */
.L_x_4867:
        /* <DEDUP_REMOVED lines=9> */
.L_x_4868:
[----:B------:R-:W-:Y:S01]  /*2e1f0*/  IMAD.MOV.U32 R9, RZ, RZ, R14 ;  /* 0x000000ffff097224 */ /* 0x000fe200078e000e */
[----:B------:R-:W-:Y:S06]  /*2e200*/  BRA `(.L_x_4869) ;  /* 0xffffffd400247947 */ /* 0x000fec000383ffff */
.L_x_4788:
[----:B------:R-:W-:Y:S01]  /*2e210*/  BSSY B0, `(.L_x_4870) ;  /* 0x0000008000007945 */ /* 0x000fe20003800000 */
[----:B------:R-:W-:Y:S02]  /*2e220*/  IMAD.MOV.U32 R13, RZ, RZ, R2 ;  /* 0x000000ffff0d7224 */ /* 0x000fe400078e0002 */
[----:B------:R-:W-:Y:S02]  /*2e230*/  IMAD.MOV.U32 R12, RZ, RZ, 0x1 ;  /* 0x00000001ff0c7424 */ /* 0x000fe400078e00ff */
[----:B------:R-:W-:Y:S02]  /*2e240*/  IMAD.MOV.U32 R11, RZ, RZ, RZ ;  /* 0x000000ffff0b7224 */ /* 0x000fe400078e00ff */
[----:B------:R-:W-:-:S07]  /*2e250*/  IMAD.MOV.U32 R15, RZ, RZ, -0x1 ;  /* 0xffffffffff0f7424 */ /* 0x000fce00078e00ff */
[----:B01----:R-:W-:Y:S05]  /*2e260*/  WARPSYNC.COLLECTIVE R15, `(.L_x_4871) ;  /* 0x000000000f087348 */ /* 0x003fea0003c00000 */
[----:B------:R2:W3:Y:S02]  /*2e270*/  SHFL.UP P6, R14, R13, R12, R11 ;  /* 0x0400000c0d0e7389 */ /* 0x0004e400000c000b */
[----:B0123--:R-:W-:Y:S01]  /*2e280*/  ENDCOLLECTIVE ;  /* 0x000000000000791b */ /* 0x00ffe20003800000 */
.L_x_4871:
[----:B------:R-:W-:Y:S05]  /*2e290*/  BSYNC B0 ;  /* 0x0000000000007941 */ /* 0x000fea0003800000 */
.L_x_4870:
        /* <DEDUP_REMOVED lines=10> */
.L_x_4872:
        /* <DEDUP_REMOVED lines=8> */
.L_x_4873:
        /* <DEDUP_REMOVED lines=8> */
.L_x_4874:
        /* <DEDUP_REMOVED lines=8> */
.L_x_4875:
        /* <DEDUP_REMOVED lines=9> */
.L_x_4876:
[----:B------:R-:W-:Y:S01]  /*2e550*/  IMAD.MOV.U32 R9, RZ, RZ, R14 ;  /* 0x000000ffff097224 */ /* 0x000fe200078e000e */
[----:B------:R-:W-:Y:S06]  /*2e560*/  BRA `(.L_x_4877) ;  /* 0xffffffd000f87947 */ /* 0x000fec000383ffff */
.L_x_4790:
[----:B------:R-:W-:Y:S01]  /*2e570*/  BSSY B0, `(.L_x_4878) ;  /* 0x0000006000007945 */ /* 0x000fe20003800000 */
[----:B------:R-:W-:Y:S01]  /*2e580*/  PLOP3.LUT P6, PT, P6, PT, PT, 0x8, 0x0 ;  /* 0x000000000000781c */ /* 0x000fe200037ce170 */
[----:B------:R-:W-:-:S12]  /*2e590*/  IMAD.MOV.U32 R15, RZ, RZ, -0x1 ;  /* 0xffffffffff0f7424 */ /* 0x000fd800078e00ff */
[----:B01----:R-:W-:Y:S05]  /*2e5a0*/  WARPSYNC.COLLECTIVE R15, `(.L_x_4879) ;  /* 0x000000000f087348 */ /* 0x003fea0003c00000 */
[----:B------:R-:W-:Y:S01]  /*2e5b0*/  VOTE.ANY R14, PT, P6 ;  /* 0x00000000000e7806 */ /* 0x000fe200030e0100 */
[----:B01----:R-:W-:Y:S06]  /*2e5c0*/  ENDCOLLECTIVE ;  /* 0x000000000000791b */ /* 0x003fec0003800000 */
.L_x_4879:
[----:B------:R-:W-:Y:S05]  /*2e5d0*/  BSYNC B0 ;  /* 0x0000000000007941 */ /* 0x000fea0003800000 */
.L_x_4878:
        /* <DEDUP_REMOVED lines=10> */
.L_x_4880:
[----:B------:R-:W-:Y:S02]  /*2e680*/  IMAD.MOV.U32 R13, RZ, RZ, R6 ;  /* 0x000000ffff0d7224 */ /* 0x000fe400078e0006 */
[----:B------:R-:W-:-:S07]  /*2e690*/  IMAD.MOV.U32 R4, RZ, RZ, R14 ;  /* 0x000000ffff047224 */ /* 0x000fce00078e000e */
[----:B------:R-:W-:Y:S05]  /*2e6a0*/  WARPSYNC.COLLECTIVE R15, `(.L_x_4881) ;  /* 0x000000000f087348 */ /* 0x000fea0003c00000 */
[----:B------:R0:W1:Y:S02]  /*2e6b0*/  SHFL.IDX P6, R14, R13, R12, R11 ;  /* 0x0000000c0d0e7389 */ /* 0x00006400000c000b */
[----:B01----:R-:W-:Y:S01]  /*2e6c0*/  ENDCOLLECTIVE ;  /* 0x000000000000791b */ /* 0x003fe20003800000 */
.L_x_4881:
[----:B------:R-:W-:Y:S02]  /*2e6d0*/  IMAD.MOV.U32 R6, RZ, RZ, R14 ;  /* 0x000000ffff067224 */ /* 0x000fe400078e000e */
[----:B------:R-:W-:-:S05]  /*2e6e0*/  IMAD.IADD R10, R3, 0x1, R10 ;  /* 0x00000001030a7824 */ /* 0x000fca00078e020a */
[----:B------:R0:W-:Y:S01]  /*2e6f0*/  STL [R1+0x2ec], R10 ;  /* 0x0002ec0a01007387 */ /* 0x0001e20000100800 */
[----:B------:R-:W-:Y:S05]  /*2e700*/  BRA `(.L_x_4882) ;  /* 0xffffffd000d87947 */ /* 0x000fea000383ffff */
.L_x_4792:
[----:B------:R-:W-:Y:S01]  /*2e710*/  BSSY B0, `(.L_x_4883) ;  /* 0x0000008000007945 */ /* 0x000fe20003800000 */
[----:B------:R-:W-:Y:S02]  /*2e720*/  IMAD.MOV.U32 R13, RZ, RZ, R7 ;  /* 0x000000ffff0d7224 */ /* 0x000fe400078e0007 */
[----:B------:R-:W-:Y:S02]  /*2e730*/  IMAD.MOV.U32 R12, RZ, RZ, R3 ;  /* 0x000000ffff0c7224 */ /* 0x000fe400078e0003 */
[----:B------:R-:W-:Y:S02]  /*2e740*/  IMAD.MOV.U32 R11, RZ, RZ, 0x1f ;  /* 0x0000001fff0b7424 */ /* 0x000fe400078e00ff */
[----:B------:R-:W-:-:S07]  /*2e750*/  IMAD.MOV.U32 R15, RZ, RZ, -0x1 ;  /* 0xffffffffff0f7424 */ /* 0x000fce00078e00ff */
[----:B01----:R-:W-:Y:S05]  /*2e760*/  WARPSYNC.COLLECTIVE R15, `(.L_x_4884) ;  /* 0x000000000f087348 */ /* 0x003fea0003c00000 */
[----:B------:R2:W3:Y:S02]  /*2e770*/  SHFL.IDX P6, R14, R13, R12, R11 ;  /* 0x0000000c0d0e7389 */ /* 0x0004e400000c000b */
[----:B0123--:R-:W-:Y:S01]  /*2e780*/  ENDCOLLECTIVE ;  /* 0x000000000000791b */ /* 0x00ffe20003800000 */
.L_x_4884:
[----:B------:R-:W-:Y:S05]  /*2e790*/  BSYNC B0 ;  /* 0x0000000000007941 */ /* 0x000fea0003800000 */
.L_x_4883:
[----:B------:R-:W-:Y:S01]  /*2e7a0*/  IMAD.MOV.U32 R3, RZ, RZ, R14 ;  /* 0x000000ffff037224 */ /* 0x000fe200078e000e */
[----:B------:R-:W-:Y:S06]  /*2e7b0*/  BRA `(.L_x_4885) ;  /* 0xffffffd000c47947 */ /* 0x000fec000383ffff */
.L_x_4798:
[----:B0-----:R0:W1:Y:S02]  /*2e7c0*/  SYNCS.PHASECHK.TRANS64.TRYWAIT P0, [R0+URZ+0x33420], R3 ;  /* 0x03342003000075a7 */ /* 0x001064000800017f */
[----:B-1----:R-:W-:Y:S05]  /*2e7d0*/  @!P0 NANOSLEEP.SYNCS 0x989680 ;  /* 0x009896800000895d */ /* 0x002fea0003900000 */
[----:B------:R-:W1:Y:S02]  /*2e7e0*/  @!P0 SYNCS.PHASECHK.TRANS64 P0, [R0+URZ+0x33420], R3 ;  /* 0x03342003000085a7 */ /* 0x000e64000800007f */
[----:B-1----:R-:W-:Y:S05]  /*2e7f0*/  @!P0 BRA `(.L_x_4798) ;  /* 0xfffffffc00f08947 */ /* 0x002fea000383ffff */
[----:B------:R-:W-:Y:S05]  /*2e800*/  BRA `(.L_x_4886) ;  /* 0xffffffdc00647947 */ /* 0x000fea000383ffff */
.L_x_4799:
        /* <DEDUP_REMOVED lines=11> */
.L_x_4888:
[----:B------:R-:W-:Y:S05]  /*2e8c0*/  BSYNC B0 ;  /* 0x0000000000007941 */ /* 0x000fea0003800000 */
.L_x_4887:
[----:B------:R-:W-:Y:S05]  /*2e8d0*/  BRA `(.L_x_4889) ;  /* 0xffffffdc004c7947 */ /* 0x000fea000383ffff */
.L_x_4802:
[----:B------:R-:W-:Y:S01]  /*2e8e0*/  BSSY B1, `(.L_x_4890) ;  /* 0x0000006000017945 */ /* 0x000fe20003800000 */
[----:B------:R-:W-:-:S07]  /*2e8f0*/  IMAD.MOV.U32 R15, RZ, RZ, -0x1 ;  /* 0xffffffffff0f7424 */ /* 0x000fce00078e00ff */
[----:B01----:R-:W-:Y:S05]  /*2e900*/  WARPSYNC.COLLECTIVE R15, `(.L_x_4891) ;  /* 0x000000000f0c7348 */ /* 0x003fea0003c00000 */
[----:B------:R-:W-:Y:S02]  /*2e910*/  ELECT P6, UR62, PT ;  /* 0x00000000003e782f */ /* 0x000fe400038c0000 */
[----:B------:R-:W-:Y:S01]  /*2e920*/  MOV R14, UR62 ;  /* 0x0000003e000e7c02 */ /* 0x000fe20008000f00 */
[----:B01----:R-:W-:Y:S10]  /*2e930*/  ENDCOLLECTIVE ;  /* 0x000000000000791b */ /* 0x003ff40003800000 */
.L_x_4891:
[----:B------:R-:W-:Y:S05]  /*2e940*/  BSYNC B1 ;  /* 0x0000000000017941 */ /* 0x000fea0003800000 */
.L_x_4890:
[----:B------:R-:W-:Y:S05]  /*2e950*/  BRA `(.L_x_4892) ;  /* 0xffffffdc00447947 */ /* 0x000fea000383ffff */
.L_x_4804:
[----:B0-----:R0:W1:Y:S02]  /*2e960*/  SYNCS.PHASECHK.TRANS64.TRYWAIT P1, [R6+URZ], R5 ;  /* 0x00000005060075a7 */ /* 0x001064000802017f */
[----:B-1----:R-:W-:Y:S05]  /*2e970*/  @!P1 NANOSLEEP.SYNCS 0x989680 ;  /* 0x009896800000995d */ /* 0x002fea0003900000 */
[----:B------:R-:W1:Y:S02]  /*2e980*/  @!P1 SYNCS.PHASECHK.TRANS64 P1, [R6+URZ], R5 ;  /* 0x00000005060095a7 */ /* 0x000e64000802007f */
[----:B-1----:R-:W-:Y:S05]  /*2e990*/  @!P1 BRA `(.L_x_4804) ;  /* 0xfffffffc00f09947 */ /* 0x002fea000383ffff */
[----:B------:R-:W-:Y:S05]  /*2e9a0*/  BRA `(.L_x_4893) ;  /* 0xffffffdc00807947 */ /* 0x000fea000383ffff */
.L_x_4805:
[----:B-1----:R1:W2:Y:S02]  /*2e9b0*/  SYNCS.PHASECHK.TRANS64.TRYWAIT P1, [R7+URZ], R2 ;  /* 0x00000002070075a7 */ /* 0x0022a4000802017f */
[----:B--2---:R-:W-:Y:S05]  /*2e9c0*/  @!P1 NANOSLEEP.SYNCS 0x989680 ;  /* 0x009896800000995d */ /* 0x004fea0003900000 */
[----:B------:R-:W2:Y:S02]  /*2e9d0*/  @!P1 SYNCS.PHASECHK.TRANS64 P1, [R7+URZ], R2 ;  /* 0x00000002070095a7 */ /* 0x000ea4000802007f */
[----:B--2---:R-:W-:Y:S05]  /*2e9e0*/  @!P1 BRA `(.L_x_4805) ;  /* 0xfffffffc00f09947 */ /* 0x004fea000383ffff */
[----:B------:R-:W-:Y:S05]  /*2e9f0*/  BRA `(.L_x_4894) ;  /* 0xffffffdc00747947 */ /* 0x000fea000383ffff */
.L_x_4807:
[----:B--2---:R2:W3:Y:S02]  /*2ea00*/  SYNCS.PHASECHK.TRANS64.TRYWAIT P1, [R4+URZ+0x33460], R5 ;  /* 0x03346005040075a7 */ /* 0x0044e4000802017f */
[----:B---3--:R-:W-:Y:S05]  /*2ea10*/  @!P1 NANOSLEEP.SYNCS 0x989680 ;  /* 0x009896800000995d */ /* 0x008fea0003900000 */
[----:B------:R-:W3:Y:S02]  /*2ea20*/  @!P1 SYNCS.PHASECHK.TRANS64 P1, [R4+URZ+0x33460], R5 ;  /* 0x03346005040095a7 */ /* 0x000ee4000802007f */
[----:B---3--:R-:W-:Y:S05]  /*2ea30*/  @!P1 BRA `(.L_x_4807) ;  /* 0xfffffffc00f09947 */ /* 0x008fea000383ffff */
[----:B------:R-:W-:Y:S05]  /*2ea40*/  BRA `(.L_x_4895) ;  /* 0xffffffdc00787947 */ /* 0x000fea000383ffff */
.L_x_4809:
[----:B---3--:R3:W4:Y:S02]  /*2ea50*/  SYNCS.PHASECHK.TRANS64.TRYWAIT P1, [R3+URZ+0x33460], R2 ;  /* 0x03346002030075a7 */ /* 0x008724000802017f */
[----:B----4-:R-:W-:Y:S05]  /*2ea60*/  @!P1 NANOSLEEP.SYNCS 0x989680 ;  /* 0x009896800000995d */ /* 0x010fea0003900000 */
[----:B------:R-:W4:Y:S02]  /*2ea70*/  @!P1 SYNCS.PHASECHK.TRANS64 P1, [R3+URZ+0x33460], R2 ;  /* 0x03346002030095a7 */ /* 0x000f24000802007f */
[----:B----4-:R-:W-:Y:S05]  /*2ea80*/  @!P1 BRA `(.L_x_4809) ;  /* 0xfffffffc00f09947 */ /* 0x010fea000383ffff */
[----:B------:R-:W-:Y:S05]  /*2ea90*/  BRA `(.L_x_4896) ;  /* 0xffffffdc00787947 */ /* 0x000fea000383ffff */
.L_x_4811:
[----:B----4-:R4:W0:Y:S02]  /*2eaa0*/  SYNCS.PHASECHK.TRANS64.TRYWAIT P0, [R4+URZ+0x33480], R5 ;  /* 0x03348005040075a7 */ /* 0x010824000800017f */
[----:B0-----:R-:W-:Y:S05]  /*2eab0*/  @!P0 NANOSLEEP.SYNCS 0x989680 ;  /* 0x009896800000895d */ /* 0x001fea0003900000 */
[----:B------:R-:W0:Y:S02]  /*2eac0*/  @!P0 SYNCS.PHASECHK.TRANS64 P0, [R4+URZ+0x33480], R5 ;  /* 0x03348005040085a7 */ /* 0x000e24000800007f */
[----:B0-----:R-:W-:Y:S05]  /*2ead0*/  @!P0 BRA `(.L_x_4811) ;  /* 0xfffffffc00f08947 */ /* 0x001fea000383ffff */
[----:B------:R-:W-:Y:S05]  /*2eae0*/  BRA `(.L_x_4812) ;  /* 0xffffffdc00747947 */ /* 0x000fea000383ffff */
        .type           $_ZN7cutlass13device_kernelIN5flash11enable_sm90INS1_16FlashAttnFwdSm90INS1_25CollectiveMainloopFwdSm90ILi2EN4cute5tupleIJNS5_1CILi1EEES8_S8_EEENS6_IJNS7_ILi128EEENS7_ILi160EEENS7_ILi192EEEEEELi192ENS_12float_e4m3_tEfNS_4arch4Sm90ELb0ELb1ELb0ELb1ELb0ELb1ELb0ELb1ELb1ELb1ELb1ELb0EEENS1_21CollectiveEpilogueFwdINS6_IJSA_SC_SB_EEES9_NS_10bfloat16_tESG_Li256ELb1ELb1ELb1ELb1EEENS1_36VarlenDynamicPersistentTileSchedulerILi128ELi160ELi256ELi128ELb1ELb1ELb1ELb1ELb0ELb1EEEEEEEEEvNT_6ParamsE$_ZZN5flash25CollectiveMainloopFwdSm90ILi2EN4cute5tupleIJNS1_1CILi1EEES4_S4_EEENS2_IJNS3_ILi128EEENS3_ILi160EEENS3_ILi192EEEEEELi192EN7cutlass12float_e4m3_tEfNSA_4arch4Sm90ELb0ELb1ELb0ELb1ELb0ELb1ELb0ELb1ELb1ELb1ELb1ELb0EE12store_kv_newINS_16FlashAttnFwdSm90ISE_NS_21CollectiveEpilogueFwdINS2_IJS6_S8_S7_EEES5_NSA_10bfloat16_tESD_Li256ELb1ELb1ELb1ELb1EEENS_36VarlenDynamicPersistentTileSchedulerILi128ELi160ELi256ELi128ELb1ELb1ELb1ELb1ELb0ELb1EEEE13SharedStorageEEEbRKNSE_6ParamsENSA_25PipelineTmaAsyncNoClusterILi2ENSA_16PipelineTmaAsyncILi2EEEEESV_RNSA_13PipelineStateILj2EEEiRT_RKNS_16SeqlenInfoQKNewKILb1ELb1EEENS2_IJiiiiEEEENKUliRKT_E_clISX_EEDaiS18_,@function
        .size           $_ZN7cutlass13device_kernelIN5flash11enable_sm90INS1_16FlashAttnFwdSm90INS1_25CollectiveMainloopFwdSm90ILi2EN4cute5tupleIJNS5_1CILi1EEES8_S8_EEENS6_IJNS7_ILi128EEENS7_ILi160EEENS7_ILi192EEEEEELi192ENS_12float_e4m3_tEfNS_4arch4Sm90ELb0ELb1ELb0ELb1ELb0ELb1ELb0ELb1ELb1ELb1ELb1ELb0EEENS1_21CollectiveEpilogueFwdINS6_IJSA_SC_SB_EEES9_NS_10bfloat16_tESG_Li256ELb1ELb1ELb1ELb1EEENS1_36VarlenDynamicPersistentTileSchedulerILi128ELi160ELi256ELi128ELb1ELb1ELb1ELb1ELb0ELb1EEEEEEEEEvNT_6ParamsE$_ZZN5flash25CollectiveMainloopFwdSm90ILi2EN4cute5tupleIJNS1_1CILi1EEES4_S4_EEENS2_IJNS3_ILi128EEENS3_ILi160EEENS3_ILi192EEEEEELi192EN7cutlass12float_e4m3_tEfNSA_4arch4Sm90ELb0ELb1ELb0ELb1ELb0ELb1ELb0ELb1ELb1ELb1ELb1ELb0EE12store_kv_newINS_16FlashAttnFwdSm90ISE_NS_21CollectiveEpilogueFwdINS2_IJS6_S8_S7_EEES5_NSA_10bfloat16_tESD_Li256ELb1ELb1ELb1ELb1EEENS_36VarlenDynamicPersistentTileSchedulerILi128ELi160ELi256ELi128ELb1ELb1ELb1ELb1ELb0ELb1EEEE13SharedStorageEEEbRKNSE_6ParamsENSA_25PipelineTmaAsyncNoClusterILi2ENSA_16PipelineTmaAsyncILi2EEEEESV_RNSA_13PipelineStateILj2EEEiRT_RKNS_16SeqlenInfoQKNewKILb1ELb1EEENS2_IJiiiiEEEENKUliRKT_E_clISX_EEDaiS18_,(.L_x_13271 - $_ZN7cutlass13device_kernelIN5flash11enable_sm90INS1_16FlashAttnFwdSm90INS1_25CollectiveMainloopFwdSm90ILi2EN4cute5tupleIJNS5_1CILi1EEES8_S8_EEENS6_IJNS7_ILi128EEENS7_ILi160EEENS7_ILi192EEEEEELi192ENS_12float_e4m3_tEfNS_4arch4Sm90ELb0ELb1ELb0ELb1ELb0ELb1ELb0ELb1ELb1ELb1ELb1ELb0EEENS1_21CollectiveEpilogueFwdINS6_IJSA_SC_SB_EEES9_NS_10bfloat16_tESG_Li256ELb1ELb1ELb1ELb1EEENS1_36VarlenDynamicPersistentTileSchedulerILi128ELi160ELi256ELi128ELb1ELb1ELb1ELb1ELb0ELb1EEEEEEEEEvNT_6ParamsE$_ZZN5flash25CollectiveMainloopFwdSm90ILi2EN4cute5tupleIJNS1_1CILi1EEES4_S4_EEENS2_IJNS3_ILi128EEENS3_ILi160EEENS3_ILi192EEEEEELi192EN7cutlass12float_e4m3_tEfNSA_4arch4Sm90ELb0ELb1ELb0ELb1ELb0ELb1ELb0ELb1ELb1ELb1ELb1ELb0EE12store_kv_newINS_16FlashAttnFwdSm90ISE_NS_21CollectiveEpilogueFwdINS2_IJS6_S8_S7_EEES5_NSA_10bfloat16_tESD_Li256ELb1ELb1ELb1ELb1EEENS_36VarlenDynamicPersistentTileSchedulerILi128ELi160ELi256ELi128ELb1ELb1ELb1ELb1ELb0ELb1EEEE13SharedStorageEEEbRKNSE_6ParamsENSA_25PipelineTmaAsyncNoClusterILi2ENSA_16PipelineTmaAsyncILi2EEEEESV_RNSA_13PipelineStateILj2EEEiRT_RKNS_16SeqlenInfoQKNewKILb1ELb1EEENS2_IJiiiiEEEENKUliRKT_E_clISX_EEDaiS18_)
$_ZN7cutlass13device_kernelIN5flash11enable_sm90INS1_16FlashAttnFwdSm90INS1_25CollectiveMainloopFwdSm90ILi2EN4cute5tupleIJNS5_1CILi1EEES8_S8_EEENS6_IJNS7_ILi128EEENS7_ILi160EEENS7_ILi192EEEEEELi192ENS_12float_e4m3_tEfNS_4arch4Sm90ELb0ELb1ELb0ELb1ELb0ELb1ELb0ELb1ELb1ELb1ELb1ELb0EEENS1_21CollectiveEpilogueFwdINS6_IJSA_SC_SB_EEES9_NS_10bfloat16_tESG_Li256ELb1ELb1ELb1ELb1EEENS1_36VarlenDynamicPersistentTileSchedulerILi128ELi160ELi256ELi128ELb1ELb1ELb1ELb1ELb0ELb1EEEEEEEEEvNT_6ParamsE$_ZZN5flash25CollectiveMainloopFwdSm90ILi2EN4cute5tupleIJNS1_1CILi1EEES4_S4_EEENS2_IJNS3_ILi128EEENS3_ILi160EEENS3_ILi192EEEEEELi192EN7cutlass12float_e4m3_tEfNSA_4arch4Sm90ELb0ELb1ELb0ELb1ELb0ELb1ELb0ELb1ELb1ELb1ELb1ELb0EE12store_kv_newINS_16FlashAttnFwdSm90ISE_NS_21CollectiveEpilogueFwdINS2_IJS6_S8_S7_EEES5_NSA_10bfloat16_tESD_Li256ELb1ELb1ELb1ELb1EEENS_36VarlenDynamicPersistentTileSchedulerILi128ELi160ELi256ELi128ELb1ELb1ELb1ELb1ELb0ELb1EEEE13SharedStorageEEEbRKNSE_6ParamsENSA_25PipelineTmaAsyncNoClusterILi2ENSA_16PipelineTmaAsyncILi2EEEEESV_RNSA_13PipelineStateILj2EEEiRT_RKNS_16SeqlenInfoQKNewKILb1ELb1EEENS2_IJiiiiEEEENKUliRKT_E_clISX_EEDaiS18_:
[----:B------:R-:W-:Y:S05]  /*2eaf0*/  YIELD ;  /* 0x0000000000007946 */ /* 0x000fea0003800000 */
[----:B------:R-:W-:Y:S02]  /*2eb00*/  ULDC UR4, c[0x0][0x20] ;  /* 0x0000080000047ab9 */ /* 0x000fe40000000800 */
[----:B------:R-:W-:-:S05]  /*2eb10*/  VIADD R82, R10, -UR4 ;  /* 0x800000040a527c36 */ /* 0x000fca0008000000 */
[----:B------:R-:W2:Y:S01]  /*2eb20*/  LDL.64 R12, [R82+0x8] ;  /* 0x00000800520c7983 */ /* 0x000ea20000100a00 */
[----:B------:R-:W0:Y:S02]  /*2eb30*/  LDC.64 R84, c[0x0][0x208] ;  /* 0x00008200ff547b82 */ /* 0x000e240000000a00 */
[----:B0-----:R-:W-:Y:S02]  /*2eb40*/  R2UR UR6, R84 ;  /* 0x00000000540672ca */ /* 0x001fe400000e0000 */
[----:B------:R-:W-:-:S13]  /*2eb50*/  R2UR UR7, R85 ;  /* 0x00000000550772ca */ /* 0x000fda00000e0000 */
[----:B--2---:R-:W2:Y:S01]  /*2eb60*/  LD.E R14, desc[UR6][R12.64+0x174] ;  /* 0x000174060c0e7980 */ /* 0x004ea2000c101900 */
[----:B------:R-:W-:Y:S01]  /*2eb70*/  VIADD R83, R83, -UR4 ;  /* 0x8000000453537c36 */ /* 0x000fe20008000000 */
[----:B------:R-:W-:Y:S01]  /*2eb80*/  BSSY B0, `(.L_x_4897) ;  /* 0x000110d000007945 */ /* 0x000fe20003800000 */
[----:B--2---:R-:W-:-:S13]  /*2eb90*/  ISETP.GE.AND P1, PT, R14, 0x1, PT ;  /* 0x000000010e00780c */ /* 0x004fda0003f26270 */
[----:B------:R-:W-:Y:S05]  /*2eba0*/  @!P1 BRA `(.L_x_4898) ;  /* 0x0000010400049947 */ /* 0x000fea0003800000 */
[----:B------:R-:W2:Y:S01]  /*2ebb0*/  LDL.64 R14, [R82+0x40] ;  /* 0x00004000520e7983 */ /* 0x000ea20000100a00 */
[C---:B------:R-:W-:Y:S02]  /*2ebc0*/  R2UR UR6, R84.reuse ;  /* 0x00000000540672ca */ /* 0x040fe400000e0000 */
[C---:B------:R-:W-:Y:S01]  /*2ebd0*/  R2UR UR7, R85.reuse ;  /* 0x00000000550772ca */ /* 0x040fe200000e0000 */
[----:B------:R0:W5:Y:S01]  /*2ebe0*/  LDL.64 R102, [R82+0x50] ;  /* 0x0000500052667983 */ /* 0x0001620000100a00 */
[----:B------:R-:W-:Y:S02]  /*2ebf0*/  R2UR UR4, R84 ;  /* 0x00000000540472ca */ /* 0x000fe400000e0000 */
[----:B------:R-:W-:-:S09]  /*2ec00*/  R2UR UR5, R85 ;  /* 0x00000000550572ca */ /* 0x000fd200000e0000 */
[----:B------:R-:W3:Y:S04]  /*2ec10*/  LD.E.U8 R12, desc[UR6][R12.64+0x190] ;  /* 0x000190060c0c7980 */ /* 0x000ee8000c101100 */
[----:B--2---:R-:W2:Y:S01]  /*2ec20*/  LD.E.64 R98, desc[UR4][R14.64+0x10] ;  /* 0x000010040e627980 */ /* 0x004ea2000c101b00 */
[----:B------:R-:W-:-:S03]  /*2ec30*/  SHF.R.S32.HI R33, RZ, 0x1f, R25 ;  /* 0x0000001fff217819 */ /* 0x000fc60000011419 */
[----:B------:R0:W5:Y:S04]  /*2ec40*/  LD.E.64 R90, desc[UR4][R14.64+0x8] ;  /* 0x000008040e5a7980 */ /* 0x000168000c101b00 */
[----:B------:R0:W5:Y:S01]  /*2ec50*/  LD.E.64 R86, desc[UR6][R14.64+0x18] ;  /* 0x000018060e567980 */ /* 0x000162000c101b00 */
[----:B---3--:R-:W-:Y:S01]  /*2ec60*/  ISETP.NE.AND P1, PT, R12, RZ, PT ;  /* 0x000000ff0c00720c */ /* 0x008fe20003f25270 */
[-C--:B--2---:R-:W-:Y:S02]  /*2ec70*/  IMAD R29, R99, R25.reuse, RZ ;  /* 0x00000019631d7224 */ /* 0x084fe400078e02ff */
[----:B------:R-:W-:-:S04]  /*2ec80*/  IMAD.WIDE.U32 R72, R98, R25, RZ ;  /* 0x0000001962487225 */ /* 0x000fc800078e00ff */
[----:B------:R-:W-:-:S04]  /*2ec90*/  IMAD R29, R98, R33, R29 ;  /* 0x00000021621d7224 */ /* 0x000fc800078e021d */
[----:B------:R-:W-:Y:S02]  /*2eca0*/  IMAD.IADD R75, R73, 0x1, R29 ;  /* 0x00000001494b7824 */ /* 0x000fe400078e021d */
[----:B0-----:R-:W-:Y:S05]  /*2ecb0*/  @!P1 BRA `(.L_x_4899) ;  /* 0x0000007c003c9947 */ /* 0x001fea0003800000 */
[C---:B------:R-:W-:Y:S01]  /*2ecc0*/  R2UR UR4, R84.reuse ;  /* 0x00000000540472ca */ /* 0x040fe200000e0000 */
[----:B------:R0:W5:Y:S01]  /*2ecd0*/  LDL.64 R46, [R82+0x10] ;  /* 0x00001000522e7983 */ /* 0x0001620000100a00 */
[C---:B------:R-:W-:Y:S02]  /*2ece0*/  R2UR UR5, R85.reuse ;  /* 0x00000000550572ca */ /* 0x040fe400000e0000 */
[----:B------:R-:W-:Y:S02]  /*2ecf0*/  R2UR UR6, R84 ;  /* 0x00000000540672ca */ /* 0x000fe400000e0000 */
[----:B------:R-:W-:-:S09]  /*2ed00*/  R2UR UR7, R85 ;  /* 0x00000000550772ca */ /* 0x000fd200000e0000 */
[----:B-----5:R-:W2:Y:S04]  /*2ed10*/  LD.E.64 R38, desc[UR4][R102.64+0x60] ;  /* 0x0000600466267980 */ /* 0x020ea8000c101b00 */
[----:B------:R-:W3:Y:S04]  /*2ed20*/  LD.E R30, desc[UR6][R102.64+0xc] ;  /* 0x00000c06661e7980 */ /* 0x000ee8000c101900 */
[----:B------:R-:W4:Y:S04]  /*2ed30*/  LD.E R12, desc[UR4][R102.64+0x10] ;  /* 0x00001004660c7980 */ /* 0x000f28000c101900 */
[----:B------:R-:W4:Y:S01]  /*2ed40*/  LD.E.64 R14, desc[UR6][R102.64+0x80] ;  /* 0x00008006660e7980 */ /* 0x000f22000c101b00 */
[----:B------:R-:W-:-:S02]  /*2ed50*/  R2UR UR8, R84 ;  /* 0x00000000540872ca */ /* 0x000fc400000e0000 */
[C---:B------:R-:W-:Y:S01]  /*2ed60*/  R2UR UR9, R85.reuse ;  /* 0x00000000550972ca */ /* 0x040fe200000e0000 */
[----:B------:R0:W5:Y:S01]  /*2ed70*/  LD.E.64 R40, desc[UR4][R102.64+0x58] ;  /* 0x0000580466287980 */ /* 0x000162000c101b00 */
[C---:B------:R-:W-:Y:S02]  /*2ed80*/  R2UR UR12, R84.reuse ;  /* 0x00000000540c72ca */ /* 0x040fe400000e0000 */
[C---:B------:R-:W-:Y:S01]  /*2ed90*/  R2UR UR13, R85.reuse ;  /* 0x00000000550d72ca */ /* 0x040fe200000e0000 */
[----:B------:R0:W5:Y:S01]  /*2eda0*/  LD.E.64 R36, desc[UR6][R102.64+0x68] ;  /* 0x0000680666247980 */ /* 0x000162000c101b00 */
[----:B------:R-:W-:Y:S02]  /*2edb0*/  R2UR UR10, R84 ;  /* 0x00000000540a72ca */ /* 0x000fe400000e0000 */
[----:B------:R-:W-:Y:S01]  /*2edc0*/  R2UR UR11, R85 ;  /* 0x00000000550b72ca */ /* 0x000fe200000e0000 */
[----:B------:R-:W-:Y:S01]  /*2edd0*/  BSSY B2, `(.L_x_4900) ;  /* 0x0000057000027945 */ /* 0x000fe20003800000 */
[----:B------:R-:W-:-:S02]  /*2ede0*/  CS2R R28, SRZ ;  /* 0x00000000001c7805 */ /* 0x000fc4000001ff00 */
[----:B------:R-:W-:Y:S02]  /*2edf0*/  CS2R R60, SRZ ;  /* 0x00000000003c7805 */ /* 0x000fe4000001ff00 */
[----:B------:R-:W-:Y:S02]  /*2ee00*/  CS2R R66, SRZ ;  /* 0x0000000000427805 */ /* 0x000fe4000001ff00 */
[----:B------:R-:W-:Y:S01]  /*2ee10*/  CS2R R70, SRZ ;  /* 0x0000000000467805 */ /* 0x000fe2000001ff00 */
[----:B------:R0:W5:Y:S01]  /*2ee20*/  LD.E.U8 R64, desc[UR12][R102.64+0x18] ;  /* 0x0000180c66407980 */ /* 0x000162000c101100 */
        /* <DEDUP_REMOVED lines=9> */
[----:B--2---:R-:W-:-:S04]  /*2eec0*/  IMAD R13, R39, R25, RZ ;  /* 0x00000019270d7224 */ /* 0x004fc800078e02ff */
[----:B------:R-:W-:Y:S02]  /*2eed0*/  IMAD R31, R38, R33, R13 ;  /* 0x00000021261f7224 */ /* 0x000fe400078e020d */
[----:B---3--:R-:W-:Y:S01]  /*2eee0*/  IMAD R13, R25, -0xa0, R30 ;  /* 0xffffff60190d7824 */ /* 0x008fe200078e021e */
[----:B----4-:R-:W-:-:S04]  /*2eef0*/  LEA.HI R12, R12, R12, RZ, 0x1 ;  /* 0x0000000c0c0c7211 */ /* 0x010fc800078f08ff */
[----:B------:R-:W-:Y:S02]  /*2ef00*/  VIMNMX R35, R13, 0xa0, PT ;  /* 0x000000a00d237848 */ /* 0x000fe40003fe0100 */
[----:B------:R-:W-:Y:S01]  /*2ef10*/  SHF.R.S32.HI R30, RZ, 0x1, R12 ;  /* 0x00000001ff1e7819 */ /* 0x000fe2000001140c */
[----:B------:R-:W-:Y:S01]  /*2ef20*/  IMAD R15, R15, R25, RZ ;  /* 0x000000190f0f7224 */ /* 0x000fe200078e02ff */
[----:B------:R0:W5:Y:S02]  /*2ef30*/  LD.E.64 R12, desc[UR8][R102.64+0x78] ;  /* 0x00007808660c7980 */ /* 0x000164000c101b00 */
[----:B------:R-:W-:Y:S01]  /*2ef40*/  ISETP.GE.AND P1, PT, R30, R35, PT ;  /* 0x000000231e00720c */ /* 0x000fe20003f26270 */
[----:B------:R-:W-:Y:S02]  /*2ef50*/  IMAD R33, R14, R33, R15 ;  /* 0x000000210e217224 */ /* 0x000fe400078e020f */
[----:B------:R-:W-:-:S04]  /*2ef60*/  IMAD.WIDE.U32 R38, R38, R25, RZ ;  /* 0x0000001926267225 */ /* 0x000fc800078e00ff */
[----:B------:R-:W-:Y:S01]  /*2ef70*/  IMAD.WIDE.U32 R14, R14, R25, RZ ;  /* 0x000000190e0e7225 */ /* 0x000fe200078e00ff */
[----:B------:R-:W5:Y:S03]  /*2ef80*/  LD.E.64 R102, desc[UR10][R102.64+0x88] ;  /* 0x0000880a66667980 */ /* 0x000f66000c101b00 */
[----:B------:R-:W-:Y:S02]  /*2ef90*/  IMAD.IADD R65, R39, 0x1, R31 ;  /* 0x0000000127417824 */ /* 0x000fe400078e021f */
[----:B------:R-:W-:Y:S02]  /*2efa0*/  VIADD R34, R30, 0x80 ;  /* 0x000000801e227836 */ /* 0x000fe40000000000 */
[----:B------:R-:W-:Y:S01]  /*2efb0*/  IMAD.IADD R105, R15, 0x1, R33 ;  /* 0x000000010f697824 */ /* 0x000fe200078e0221 */
[----:B0-----:R-:W-:Y:S06]  /*2efc0*/  @P1 BRA `(.L_x_4901) ;  /* 0x0000000000dc1947 */ /* 0x001fec0003800000 */
[----:B-----5:R-:W-:Y:S02]  /*2efd0*/  LOP3.LUT R30, R64, 0x1, RZ, 0xc0, !PT ;  /* 0x00000001401e7812 */ /* 0x020fe400078ec0ff */
[----:B------:R-:W-:Y:S02]  /*2efe0*/  CS2R R98, SRZ ;  /* 0x0000000000627805 */ /* 0x000fe4000001ff00 */
[----:B------:R-:W-:Y:S02]  /*2eff0*/  IADD3 R32, P2, R36, R38, RZ ;  /* 0x0000002624207210 */ /* 0x000fe40007f5e0ff */
[----:B------:R-:W-:Y:S02]  /*2f000*/  CS2R R100, SRZ ;  /* 0x0000000000647805 */ /* 0x000fe4000001ff00 */
[----:B------:R-:W-:Y:S02]  /*2f010*/  ISETP.NE.U32.AND P1, PT, R30, 0x1, PT ;  /* 0x000000011e00780c */ /* 0x000fe40003f25070 */
[----:B------:R-:W-:Y:S01]  /*2f020*/  IADD3 R30, P3, R102, R14, RZ ;  /* 0x0000000e661e7210 */ /* 0x000fe20007f7e0ff */
[----:B------:R-:W-:-:S04]  /*2f030*/  IMAD.X R33, R37, 0x1, R65, P2 ;  /* 0x0000000125217824 */ /* 0x000fc800010e0641 */
[----:B------:R-:W-:-:S06]  /*2f040*/  IMAD.X R31, R103, 0x1, R105, P3 ;  /* 0x00000001671f7824 */ /* 0x000fcc00018e0669 */
[C---:B------:R-:W-:Y:S02]  /*2f050*/  @!P1 R2UR UR4, R84.reuse ;  /* 0x00000000540492ca */ /* 0x040fe400000e0000 */
[C---:B------:R-:W-:Y:S02]  /*2f060*/  @!P1 R2UR UR5, R85.reuse ;  /* 0x00000000550592ca */ /* 0x040fe400000e0000 */
[----:B------:R-:W-:Y:S02]  /*2f070*/  @!P1 R2UR UR6, R84 ;  /* 0x00000000540692ca */ /* 0x000fe400000e0000 */
[----:B------:R-:W-:-:S09]  /*2f080*/  @!P1 R2UR UR7, R85 ;  /* 0x00000000550792ca */ /* 0x000fd200000e0000 */
[----:B------:R0:W5:Y:S04]  /*2f090*/  @!P1 LD.E.64 R98, desc[UR4][R32.64] ;  /* 0x0000000420629980 */ /* 0x000168000c101b00 */
[----:B------:R0:W5:Y:S01]  /*2f0a0*/  @!P1 LD.E.64 R100, desc[UR6][R30.64] ;  /* 0x000000061e649980 */ /* 0x000162000c101b00 */
[----:B------:R-:W-:Y:S02]  /*2f0b0*/  R2P PR, R64, 0x3e ;  /* 0x0000003e40007804 */ /* 0x000fe40000000000 */
[----:B------:R-:W-:Y:S02]  /*2f0c0*/  CS2R R94, SRZ ;  /* 0x00000000005e7805 */ /* 0x000fe4000001ff00 */
[----:B------:R-:W-:Y:S02]  /*2f0d0*/  CS2R R78, SRZ ;  /* 0x00000000004e7805 */ /* 0x000fe4000001ff00 */
[----:B------:R-:W-:-:S02]  /*2f0e0*/  CS2R R70, SRZ ;  /* 0x0000000000467805 */ /* 0x000fc4000001ff00 */
[----:B------:R-:W-:Y:S02]  /*2f0f0*/  CS2R R66, SRZ ;  /* 0x0000000000427805 */ /* 0x000fe4000001ff00 */
[----:B------:R-:W-:Y:S02]  /*2f100*/  CS2R R60, SRZ ;  /* 0x00000000003c7805 */ /* 0x000fe4000001ff00 */
[----:B------:R-:W-:Y:S02]  /*2f110*/  CS2R R96, SRZ ;  /* 0x0000000000607805 */ /* 0x000fe4000001ff00 */
[C---:B------:R-:W-:Y:S02]  /*2f120*/  @P1 R2UR UR4, R84.reuse ;  /* 0x00000000540412ca */ /* 0x040fe400000e0000 */
[----:B------:R-:W-:Y:S02]  /*2f130*/  @P1 R2UR UR5, R85 ;  /* 0x00000000550512ca */ /* 0x000fe400000e0000 */
[----:B------:R-:W-:-:S02]  /*2f140*/  @P2 R2UR UR8, R84 ;  /* 0x00000000540822ca */ /* 0x000fc400000e0000 */
[C---:B------:R-:W-:Y:S02]  /*2f150*/  @P2 R2UR UR9, R85.reuse ;  /* 0x00000000550922ca */ /* 0x040fe400000e0000 */
[C---:B------:R-:W-:Y:S02]  /*2f160*/  @P3 R2UR UR12, R84.reuse ;  /* 0x00000000540c32ca */ /* 0x040fe400000e0000 */
[C---:B------:R-:W-:Y:S02]  /*2f170*/  @P3 R2UR UR13, R85.reuse ;  /* 0x00000000550d32ca */ /* 0x040fe400000e0000 */
[----:B------:R-:W-:Y:S02]  /*2f180*/  @P4 R2UR UR16, R84 ;  /* 0x00000000541042ca */ /* 0x000fe400000e0000 */
[----:B------:R-:W-:Y:S02]  /*2f190*/  @P4 R2UR UR17, R85 ;  /* 0x00000000551142ca */ /* 0x000fe400000e0000 */
[----:B------:R-:W-:-:S02]  /*2f1a0*/  CS2R R92, SRZ ;  /* 0x00000000005c7805 */ /* 0x000fc4000001ff00 */
[C---:B------:R-:W-:Y:S02]  /*2f1b0*/  @P5 R2UR UR20, R84.reuse ;  /* 0x00000000541452ca */ /* 0x040fe400000e0000 */
[----:B------:R-:W-:Y:S02]  /*2f1c0*/  CS2R R76, SRZ ;  /* 0x00000000004c7805 */ /* 0x000fe4000001ff00 */
[----:B------:R-:W-:Y:S02]  /*2f1d0*/  @P5 R2UR UR21, R85 ;  /* 0x00000000551552ca */ /* 0x000fe400000e0000 */
[----:B------:R-:W-:Y:S02]  /*2f1e0*/  CS2R R68, SRZ ;  /* 0x0000000000447805 */ /* 0x000fe4000001ff00 */
[----:B------:R-:W-:Y:S02]  /*2f1f0*/  @P1 R2UR UR6, R84 ;  /* 0x00000000540612ca */ /* 0x000fe400000e0000 */
[----:B------:R-:W-:-:S02]  /*2f200*/  CS2R R62, SRZ ;  /* 0x00000000003e7805 */ /* 0x000fc4000001ff00 */
[C---:B------:R-:W-:Y:S01]  /*2f210*/  @P1 R2UR UR7, R85.reuse ;  /* 0x00000000550712ca */ /* 0x040fe200000e0000 */
[----:B------:R0:W5:Y:S01]  /*2f220*/  @P1 LD.E.64 R94, desc[UR4][R32.64+0x10] ;  /* 0x00001004205e1980 */ /* 0x000162000c101b00 */
[C---:B------:R-:W-:Y:S02]  /*2f230*/  @P2 R2UR UR10, R84.reuse ;  /* 0x00000000540a22ca */ /* 0x040fe400000e0000 */
[C---:B------:R-:W-:Y:S01]  /*2f240*/  @P2 R2UR UR11, R85.reuse ;  /* 0x00000000550b22ca */ /* 0x040fe200000e0000 */
[----:B------:R0:W5:Y:S01]  /*2f250*/  @P2 LD.E.64 R78, desc[UR8][R32.64+0x20] ;  /* 0x00002008204e2980 */ /* 0x000162000c101b00 */
[C---:B------:R-:W-:Y:S02]  /*2f260*/  @P3 R2UR UR14, R84.reuse ;  /* 0x00000000540e32ca */ /* 0x040fe400000e0000 */
[----:B------:R-:W-:Y:S01]  /*2f270*/  @P3 R2UR UR15, R85 ;  /* 0x00000000550f32ca */ /* 0x000fe200000e0000 */
[----:B------:R0:W5:Y:S01]  /*2f280*/  @P3 LD.E.64 R70, desc[UR12][R32.64+0x30] ;  /* 0x0000300c20463980 */ /* 0x000162000c101b00 */
[----:B------:R-:W-:-:S02]  /*2f290*/  @P4 R2UR UR18, R84 ;  /* 0x00000000541242ca */ /* 0x000fc400000e0000 */
[C---:B------:R-:W-:Y:S01]  /*2f2a0*/  @P4 R2UR UR19, R85.reuse ;  /* 0x00000000551342ca */ /* 0x040fe200000e0000 */
[----:B------:R0:W5:Y:S01]  /*2f2b0*/  @P4 LD.E.64 R66, desc[UR16][R32.64+0x40] ;  /* 0x0000401020424980 */ /* 0x000162000c101b00 */
[----:B------:R-:W-:Y:S02]  /*2f2c0*/  @P5 R2UR UR22, R84 ;  /* 0x00000000541652ca */ /* 0x000fe400000e0000 */
[----:B------:R-:W-:Y:S01]  /*2f2d0*/  @P5 R2UR UR23, R85 ;  /* 0x00000000551752ca */ /* 0x000fe200000e0000 */
[----:B------:R0:W5:Y:S04]  /*2f2e0*/  @P5 LD.E.64 R60, desc[UR20][R32.64+0x50] ;  /* 0x00005014203c5980 */ /* 0x000168000c101b00 */
[----:B------:R0:W5:Y:S04]  /*2f2f0*/  @P1 LD.E.64 R96, desc[UR6][R30.64+0x10] ;  /* 0x000010061e601980 */ /* 0x000168000c101b00 */
[----:B------:R0:W5:Y:S04]  /*2f300*/  @P2 LD.E.64 R92, desc[UR10][R30.64+0x20] ;  /* 0x0000200a1e5c2980 */ /* 0x000168000c101b00 */
[----:B------:R0:W5:Y:S04]  /*2f310*/  @P3 LD.E.64 R76, desc[UR14][R30.64+0x30] ;  /* 0x0000300e1e4c3980 */ /* 0x000168000c101b00 */
[----:B------:R0:W5:Y:S04]  /*2f320*/  @P4 LD.E.64 R68, desc[UR18][R30.64+0x40] ;  /* 0x000040121e444980 */ /* 0x000168000c101b00 */
[----:B------:R0:W5:Y:S02]  /*2f330*/  @P5 LD.E.64 R62, desc[UR22][R30.64+0x50] ;  /* 0x000050161e3e5980 */ /* 0x000164000c101b00 */
.L_x_4901:
[----:B------:R-:W-:Y:S05]  /*2f340*/  BSYNC B2 ;  /* 0x0000000000027941 */ /* 0x000fea0003800000 */
.L_x_4900:
[----:B------:R-:W-:Y:S01]  /*2f350*/  ISETP.GE.AND P1, PT, R34, R35, PT ;  /* 0x000000232200720c */ /* 0x000fe20003f26270 */
[----:B------:R-:W-:Y:S01]  /*2f360*/  BSSY B2, `(.L_x_4902) ;  /* 0x0000044000027945 */ /* 0x000fe20003800000 */
[----:B------:R-:W-:Y:S02]  /*2f370*/  CS2R R34, SRZ ;  /* 0x0000000000227805 */ /* 0x000fe4000001ff00 */
[----:B------:R-:W-:Y:S02]  /*2f380*/  CS2R R42, SRZ ;  /* 0x00000000002a7805 */ /* 0x000fe4000001ff00 */
[----:B------:R-:W-:Y:S02]  /*2f390*/  CS2R R50, SRZ ;  /* 0x0000000000327805 */ /* 0x000fe4000001ff00 */
[----:B------:R-:W-:Y:S02]  /*2f3a0*/  CS2R R52, SRZ ;  /* 0x0000000000347805 */ /* 0x000fe4000001ff00 */
[----:B------:R-:W-:-:S02]  /*2f3b0*/  CS2R R58, SRZ ;  /* 0x00000000003a7805 */ /* 0x000fc4000001ff00 */
[----:B0-----:R-:W-:Y:S02]  /*2f3c0*/  CS2R R30, SRZ ;  /* 0x00000000001e7805 */ /* 0x001fe4000001ff00 */
[----:B------:R-:W-:Y:S02]  /*2f3d0*/  CS2R R32, SRZ ;  /* 0x0000000000207805 */ /* 0x000fe4000001ff00 */
[----:B------:R-:W-:Y:S02]  /*2f3e0*/  CS2R R44, SRZ ;  /* 0x00000000002c7805 */ /* 0x000fe4000001ff00 */
[----:B------:R-:W-:Y:S02]  /*2f3f0*/  CS2R R48, SRZ ;  /* 0x0000000000307805 */ /* 0x000fe4000001ff00 */
[----:B------:R-:W-:Y:S02]  /*2f400*/  CS2R R54, SRZ ;  /* 0x0000000000367805 */ /* 0x000fe4000001ff00 */
[----:B------:R-:W-:Y:S01]  /*2f410*/  CS2R R56, SRZ ;  /* 0x0000000000387805 */ /* 0x000fe2000001ff00 */
[----:B------:R-:W-:Y:S06]  /*2f420*/  @P1 BRA `(.L_x_4903) ;  /* 0x0000000000dc1947 */ /* 0x000fec0003800000 */
[----:B-----5:R-:W-:Y:S02]  /*2f430*/  LOP3.LUT R15, R64, 0x1, RZ, 0xc0, !PT ;  /* 0x00000001400f7812 */ /* 0x020fe400078ec0ff */
[----:B------:R-:W-:Y:S02]  /*2f440*/  CS2R R58, SRZ ;  /* 0x00000000003a7805 */ /* 0x000fe4000001ff00 */
[----:B------:R-:W-:Y:S02]  /*2f450*/  IADD3 R38, P1, P2, R36, R40, R38 ;  /* 0x0000002824267210 */ /* 0x000fe40007a3e026 */
[----:B------:R-:W-:Y:S02]  /*2f460*/  CS2R R56, SRZ ;  /* 0x0000000000387805 */ /* 0x000fe4000001ff00 */
[----:B------:R-:W-:Y:S02]  /*2f470*/  ISETP.NE.U32.AND P5, PT, R15, 0x1, PT ;  /* 0x000000010f00780c */ /* 0x000fe40003fa5070 */
[----:B------:R-:W-:-:S02]  /*2f480*/  IADD3 R14, P3, P4, R102, R12, R14 ;  /* 0x0000000c660e7210 */ /* 0x000fc40007c7e00e */
[----:B------:R-:W-:Y:S02]  /*2f490*/  IADD3.X R39, R37, R41, R65, P1, P2 ;  /* 0x0000002925277210 */ /* 0x000fe40000fe4441 */
[----:B------:R-:W-:-:S07]  /*2f4a0*/  IADD3.X R15, R103, R13, R105, P3, P4 ;  /* 0x0000000d670f7210 */ /* 0x000fce0001fe8469 */
        /* <DEDUP_REMOVED lines=47> */
.L_x_4903:
[----:B------:R-:W-:Y:S05]  /*2f7a0*/  BSYNC B2 ;  /* 0x0000000000027941 */ /* 0x000fea0003800000 */
.L_x_4902:
[----:B------:R-:W-:Y:S01]  /*2f7b0*/  R2UR UR4, R84 ;  /* 0x00000000540472ca */ /* 0x000fe200000e0000 */
[----:B-----5:R1:W5:Y:S01]  /*2f7c0*/  LDL R12, [R83] ;  /* 0x00000000530c7983 */ /* 0x0203620000100800 */
[----:B------:R-:W-:-:S03]  /*2f7d0*/  R2UR UR5, R85 ;  /* 0x00000000550572ca */ /* 0x000fc600000e0000 */
[----:B------:R1:W5:Y:S10]  /*2f7e0*/  LDL R13, [R83+0x4] ;  /* 0x00000400530d7983 */ /* 0x0003740000100800 */
[----:B0-----:R-:W2:Y:S01]  /*2f7f0*/  LD.E R14, desc[UR4][R46.64+0x1c] ;  /* 0x00001c042e0e7980 */ /* 0x001ea2000c101900 */
[----:B------:R-:W-:Y:S01]  /*2f800*/  BSSY B2, `(.L_x_4904) ;  /* 0x0000005000027945 */ /* 0x000fe20003800000 */
[----:B--2---:R-:W-:-:S04]  /*2f810*/  LOP3.LUT R14, R14, 0x1, RZ, 0xfc, !PT ;  /* 0x000000010e0e7812 */ /* 0x004fc800078efcff */
[----:B------:R-:W-:-:S13]  /*2f820*/  ISETP.NE.AND P1, PT, R14, 0x3, PT ;  /* 0x000000030e00780c */ /* 0x000fda0003f25270 */
[----:B-1----:R-:W-:Y:S05]  /*2f830*/  @!P1 BRA `(.L_x_4905) ;  /* 0x0000000000049947 */ /* 0x002fea0003800000 */
[----:B------:R-:W-:Y:S01]  /*2f840*/  BPT.TRAP 0x1 ;  /* 0x000000040000795c */ /* 0x000fe20000300000 */
.L_x_4905:
[----:B------:R-:W-:Y:S05]  /*2f850*/  BSYNC B2 ;  /* 0x0000000000027941 */ /* 0x000fea0003800000 */
.L_x_4904:
[----:B------:R-:W-:Y:S02]  /*2f860*/  R2UR UR4, R84 ;  /* 0x00000000540472ca */ /* 0x000fe400000e0000 */
[----:B------:R-:W-:-:S13]  /*2f870*/  R2UR UR5, R85 ;  /* 0x00000000550572ca */ /* 0x000fda00000e0000 */
[----:B------:R-:W2:Y:S01]  /*2f880*/  LD.E.64 R46, desc[UR4][R46.64+0x8] ;  /* 0x000008042e2e7980 */ /* 0x000ea2000c101b00 */
[----:B-----5:R-:W-:Y:S01]  /*2f890*/  SHF.L.U32 R13, R13, 0x1f, RZ ;  /* 0x0000001f0d0d7819 */ /* 0x020fe200000006ff */
[----:B------:R-:W-:Y:S01]  /*2f8a0*/  BSSY B2, `(.L_x_4906) ;  /* 0x0000005000027945 */ /* 0x000fe20003800000 */
[----:B--2---:R-:W-:-:S05]  /*2f8b0*/  MOV R15, R46 ;  /* 0x0000002e000f7202 */ /* 0x004fca0000000f00 */
[----:B------:R-:W-:-:S04]  /*2f8c0*/  IMAD R12, R12, 0x8, R15 ;  /* 0x000000080c0c7824 */ /* 0x000fc800078e020f */
[----:B------:R-:W0:Y:S02]  /*2f8d0*/  SYNCS.PHASECHK.TRANS64.TRYWAIT P1, [R12+URZ], R13 ;  /* 0x0000000d0c0075a7 */ /* 0x000e24000802017f */
[----:B0-----:R-:W-:Y:S05]  /*2f8e0*/  @!P1 BRA `(.L_x_4907) ;  /* 0x00000104003c9947 */ /* 0x001fea0003800000 */
.L_x_5012:
[----:B------:R-:W-:Y:S05]  /*2f8f0*/  BSYNC B2 ;  /* 0x0000000000027941 */ /* 0x000fea0003800000 */
.L_x_4906:
[----:B------:R-:W2:Y:S04]  /*2f900*/  LDL.64 R36, [R82+0x50] ;  /* 0x0000500052247983 */ /* 0x000ea80000100a00 */
[----:B------:R-:W3:Y:S01]  /*2f910*/  LDL.64 R38, [R82+0x58] ;  /* 0x0000580052267983 */ /* 0x000ee20000100a00 */
[C---:B------:R-:W-:Y:S02]  /*2f920*/  R2UR UR4, R84.reuse ;  /* 0x00000000540472ca */ /* 0x040fe400000e0000 */
[C---:B------:R-:W-:Y:S01]  /*2f930*/  R2UR UR5, R85.reuse ;  /* 0x00000000550572ca */ /* 0x040fe200000e0000 */
[----:B0-----:R-:W4:Y:S01]  /*2f940*/  LDL R12, [R83] ;  /* 0x00000000530c7983 */ /* 0x001f220000100800 */
[----:B------:R-:W-:Y:S02]  /*2f950*/  R2UR UR6, R84 ;  /* 0x00000000540672ca */ /* 0x000fe400000e0000 */
[----:B------:R-:W-:Y:S01]  /*2f960*/  R2UR UR7, R85 ;  /* 0x00000000550772ca */ /* 0x000fe200000e0000 */
[----:B------:R0:W5:Y:S08]  /*2f970*/  LDL.64 R40, [R82+0x38] ;  /* 0x0000380052287983 */ /* 0x0001700000100a00 */
[----:B--2---:R-:W2:Y:S04]  /*2f980*/  LD.E R13, desc[UR4][R36.64+0x8] ;  /* 0x00000804240d7980 */ /* 0x004ea8000c101900 */
[----:B------:R-:W2:Y:S04]  /*2f990*/  LD.E R106, desc[UR4][R36.64+0xc] ;  /* 0x00000c04246a7980 */ /* 0x000ea8000c101900 */
[----:B---3--:R-:W3:Y:S01]  /*2f9a0*/  LD.E.64 R38, desc[UR6][R38.64] ;  /* 0x0000000626267980 */ /* 0x008ee2000c101b00 */
[----:B----4-:R-:W-:Y:S01]  /*2f9b0*/  IMAD R12, R12, 0x7800, RZ ;  /* 0x000078000c0c7824 */ /* 0x010fe200078e02ff */
[----:B------:R-:W-:Y:S01]  /*2f9c0*/  BSSY B2, `(.L_x_4908) ;  /* 0x000038b000027945 */ /* 0x000fe20003800000 */
[----:B--2---:R-:W-:-:S04]  /*2f9d0*/  SHF.R.S32.HI R64, RZ, 0x1f, R13 ;  /* 0x0000001fff407819 */ /* 0x004fc8000001140d */
[----:B------:R-:W-:-:S04]  /*2f9e0*/  LEA.HI R14, R64, R13, RZ, 0x2 ;  /* 0x0000000d400e7211 */ /* 0x000fc800078f10ff */
[--C-:B------:R-:W-:Y:S02]  /*2f9f0*/  SHF.R.S32.HI R15, RZ, 0x2, R14.reuse ;  /* 0x00000002ff0f7819 */ /* 0x100fe4000001140e */
[----:B------:R-:W-:-:S04]  /*2fa00*/  SHF.R.S32.HI R14, RZ, 0x1f, R14 ;  /* 0x0000001fff0e7819 */ /* 0x000fc8000001140e */
[----:B------:R-:W-:Y:S02]  /*2fa10*/  LEA.HI R46, R14, R15, RZ, 0x2 ;  /* 0x0000000f0e2e7211 */ /* 0x000fe400078f10ff */
[-C--:B------:R-:W-:Y:S02]  /*2fa20*/  LEA.HI R14, R13, R13.reuse, RZ, 0x1 ;  /* 0x0000000d0d0e7211 */ /* 0x080fe400078f08ff */
[----:B------:R-:W-:Y:S02]  /*2fa30*/  LOP3.LUT R102, R46, 0xfffffffc, RZ, 0xc0, !PT ;  /* 0xfffffffc2e667812 */ /* 0x000fe400078ec0ff */
[----:B------:R-:W-:Y:S02]  /*2fa40*/  LOP3.LUT R46, R14, 0xffffffe, RZ, 0xc0, !PT ;  /* 0x0ffffffe0e2e7812 */ /* 0x000fe400078ec0ff */
[----:B------:R-:W-:Y:S01]  /*2fa50*/  SHF.R.S32.HI R107, RZ, 0x1, R14 ;  /* 0x00000001ff6b7819 */ /* 0x000fe2000001140e */
[----:B------:R-:W-:Y:S01]  /*2fa60*/  IMAD.IADD R102, R15, 0x1, -R102 ;  /* 0x000000010f667824 */ /* 0x000fe200078e0a66 */
[----:B------:R-:W-:Y:S01]  /*2fa70*/  LEA.HI R64, R64, R13, RZ, 0x4 ;  /* 0x0000000d40407211 */ /* 0x000fe200078f20ff */
[----:B------:R-:W-:Y:S01]  /*2fa80*/  IMAD.IADD R46, R13, 0x1, -R46 ;  /* 0x000000010d2e7824 */ /* 0x000fe200078e0a2e */
[----:B------:R-:W-:Y:S01]  /*2fa90*/  LEA.HI R14, R14, R107, RZ, 0x1 ;  /* 0x0000006b0e0e7211 */ /* 0x000fe200078f08ff */
[----:B------:R-:W-:-:S02]  /*2faa0*/  IMAD.SHL.U32 R13, R102, 0x80, RZ ;  /* 0x00000080660d7824 */ /* 0x000fc400078e00ff */
[----:B------:R-:W-:Y:S01]  /*2fab0*/  IMAD.SHL.U32 R109, R46, 0x10, RZ ;  /* 0x000000102e6d7824 */ /* 0x000fe200078e00ff */
[----:B------:R-:W-:Y:S01]  /*2fac0*/  LOP3.LUT R46, R14, 0x3fffffe, RZ, 0xc0, !PT ;  /* 0x03fffffe0e2e7812 */ /* 0x000fe200078ec0ff */
[----:B------:R-:W-:Y:S01]  /*2fad0*/  IMAD.SHL.U32 R64, R64, 0x20, RZ ;  /* 0x0000002040407824 */ /* 0x000fe200078e00ff */
[----:B------:R-:W-:-:S04]  /*2fae0*/  LOP3.LUT R14, R13, 0x180, RZ, 0xc0, !PT ;  /* 0x000001800d0e7812 */ /* 0x000fc800078ec0ff */
[----:B------:R-:W-:Y:S01]  /*2faf0*/  LOP3.LUT R13, R14, 0x10, R109, 0xf8, !PT ;  /* 0x000000100e0d7812 */ /* 0x000fe200078ef86d */
[----:B------:R-:W-:Y:S01]  /*2fb00*/  IMAD.IADD R46, R107, 0x1, -R46 ;  /* 0x000000016b2e7824 */ /* 0x000fe200078e0a2e */
[----:B------:R-:W-:Y:S02]  /*2fb10*/  LOP3.LUT R15, R64, 0xfffffe00, RZ, 0xc0, !PT ;  /* 0xfffffe00400f7812 */ /* 0x000fe400078ec0ff */
[----:B------:R-:W-:-:S03]  /*2fb20*/  SHF.R.U32.HI R14, RZ, 0x3, R14 ;  /* 0x00000003ff0e7819 */ /* 0x000fc6000001160e */
[----:B------:R-:W-:Y:S01]  /*2fb30*/  IMAD R15, R46, 0x40, R15 ;  /* 0x000000402e0f7824 */ /* 0x000fe200078e020f */
[----:B------:R-:W-:Y:S01]  /*2fb40*/  LOP3.LUT R14, R13, R14, RZ, 0x3c, !PT ;  /* 0x0000000e0d0e7212 */ /* 0x000fe200078e3cff */
[----:B------:R-:W-:-:S04]  /*2fb50*/  IMAD R106, R25, -0xa0, R106 ;  /* 0xffffff60196a7824 */ /* 0x000fc800078e026a */
[----:B------:R-:W-:Y:S01]  /*2fb60*/  IMAD.IADD R15, R15, 0x1, R14 ;  /* 0x000000010f0f7824 */ /* 0x000fe200078e020e */
[----:B------:R-:W-:-:S04]  /*2fb70*/  VIMNMX R106, R106, 0xa0, PT ;  /* 0x000000a06a6a7848 */ /* 0x000fc80003fe0100 */
[----:B------:R-:W-:-:S04]  /*2fb80*/  IADD3 R103, P2, R12, R15, RZ ;  /* 0x0000000f0c677210 */ /* 0x000fc80007f5e0ff */
[----:B------:R-:W-:Y:S02]  /*2fb90*/  LEA.HI.X.SX32 R105, R12, RZ, 0x1, P2 ;  /* 0x000000ff0c697211 */ /* 0x000fe400010f0eff */
[----:B------:R-:W-:Y:S02]  /*2fba0*/  ISETP.GE.AND P2, PT, R107, R106, PT ;  /* 0x0000006a6b00720c */ /* 0x000fe40003f46270 */
[----:B------:R-:W-:Y:S01]  /*2fbb0*/  LOP3.LUT P1, RZ, R102, 0x2, RZ, 0xc0, !PT ;  /* 0x0000000266ff7812 */ /* 0x000fe2000782c0ff */
[----:B------:R-:W-:Y:S01]  /*2fbc0*/  IMAD.MOV.U32 R102, RZ, RZ, 0x20 ;  /* 0x00000020ff667424 */ /* 0x000fe200078e00ff */
[----:B---3--:R-:W-:Y:S02]  /*2fbd0*/  IADD3 R46, P3, R38, R103, RZ ;  /* 0x00000067262e7210 */ /* 0x008fe40007f7e0ff */
[----:B------:R-:W-:Y:S02]  /*2fbe0*/  SHF.R.S32.HI R111, RZ, 0x1f, R107 ;  /* 0x0000001fff6f7819 */ /* 0x000fe4000001146b */
[----:B------:R-:W-:Y:S01]  /*2fbf0*/  SHF.R.S32.HI R113, RZ, 0x1f, R109 ;  /* 0x0000001fff717819 */ /* 0x000fe2000001146d */
[----:B------:R-:W-:Y:S01]  /*2fc00*/  IMAD.X R47, R39, 0x1, R105, P3 ;  /* 0x00000001272f7824 */ /* 0x000fe200018e0669 */
[----:B------:R-:W-:-:S03]  /*2fc10*/  SEL R102, R102, 0xffffffe0, !P1 ;  /* 0xffffffe066667807 */ /* 0x000fc60004800000 */
[----:B0-----:R-:W-:Y:S05]  /*2fc20*/  @P2 BRA `(.L_x_4909) ;  /* 0x0000003400902947 */ /* 0x001fea0003800000 */
[----:B------:R-:W-:Y:S02]  /*2fc30*/  R2UR UR4, R84 ;  /* 0x00000000540472ca */ /* 0x000fe400000e0000 */
[----:B------:R-:W-:-:S13]  /*2fc40*/  R2UR UR5, R85 ;  /* 0x00000000550572ca */ /* 0x000fda00000e0000 */
[----:B-----5:R-:W2:Y:S01]  /*2fc50*/  LD.E.U8 R106, desc[UR4][R40.64] ;  /* 0x00000004286a7980 */ /* 0x020ea2000c101100 */
[----:B------:R-:W-:Y:S01]  /*2fc60*/  IADD3 R12, P1, R109, R72, RZ ;  /* 0x000000486d0c7210 */ /* 0x000fe20007f3e0ff */
[----:B------:R-:W-:Y:S01]  /*2fc70*/  IMAD R15, R91, R107, RZ ;  /* 0x0000006b5b0f7224 */ /* 0x000fe200078e02ff */
[----:B------:R-:W-:Y:S03]  /*2fc80*/  BSSY B3, `(.L_x_4910) ;  /* 0x0000092000037945 */ /* 0x000fe60003800000 */
[----:B------:R-:W-:Y:S02]  /*2fc90*/  IMAD.X R13, R113, 0x1, R75, P1 ;  /* 0x00000001710d7824 */ /* 0x000fe400008e064b */
[C---:B------:R-:W-:Y:S02]  /*2fca0*/  IMAD R15, R90.reuse, R111, R15 ;  /* 0x0000006f5a0f7224 */ /* 0x040fe400078e020f */
[----:B------:R-:W-:-:S03]  /*2fcb0*/  IMAD.WIDE.U32 R12, R90, R107, R12 ;  /* 0x0000006b5a0c7225 */ /* 0x000fc600078e000c */
[----:B------:R-:W-:-:S04]  /*2fcc0*/  IADD3 R64, P2, R86, R12, RZ ;  /* 0x0000000c56407210 */ /* 0x000fc80007f5e0ff */
[----:B------:R-:W-:Y:S02]  /*2fcd0*/  IADD3.X R65, R87, R13, R15, P2, !PT ;  /* 0x0000000d57417210 */ /* 0x000fe400017fe40f */
[----:B--2---:R-:W-:-:S04]  /*2fce0*/  LOP3.LUT R14, R106, 0x1, RZ, 0xc0, !PT ;  /* 0x000000016a0e7812 */ /* 0x004fc800078ec0ff */
[----:B------:R-:W-:-:S13]  /*2fcf0*/  ISETP.NE.U32.AND P1, PT, R14, 0x1, PT ;  /* 0x000000010e00780c */ /* 0x000fda0003f25070 */
[----:B------:R-:W-:Y:S05]  /*2fd00*/  @P1 BRA `(.L_x_4911) ;  /* 0x0000000800241947 */ /* 0x000fea0003800000 */
[----:B------:R-:W-:Y:S02]  /*2fd10*/  R2UR UR4, R84 ;  /* 0x00000000540472ca */ /* 0x000fe400000e0000 */
[----:B------:R-:W-:-:S13]  /*2fd20*/  R2UR UR5, R85 ;  /* 0x00000000550572ca */ /* 0x000fda00000e0000 */
[----:B------:R-:W2:Y:S01]  /*2fd30*/  LD.E.U8 R12, desc[UR4][R36.64+0x18] ;  /* 0x00001804240c7980 */ /* 0x000ea2000c101100 */
[----:B------:R-:W-:Y:S01]  /*2fd40*/  BSSY B4, `(.L_x_4912) ;  /* 0x000007f000047945 */ /* 0x000fe20003800000 */
[----:B--2---:R-:W-:-:S04]  /*2fd50*/  LOP3.LUT R12, R12, 0x1, RZ, 0xc0, !PT ;  /* 0x000000010c0c7812 */ /* 0x004fc800078ec0ff */
[----:B------:R-:W-:Y:S02]  /*2fd60*/  ISETP.NE.U32.AND P1, PT, R12, 0x1, PT ;  /* 0x000000010c00780c */ /* 0x000fe40003f25070 */
[----:B------:R0:W5:Y:S11]  /*2fd70*/  LD.E.128 R12, desc[UR4][R46.64] ;  /* 0x000000042e0c7980 */ /* 0x000176000c101d00 */
[----:B0-----:R-:W-:Y:S05]  /*2fd80*/  @P1 BRA `(.L_x_4913) ;  /* 0x0000000400e81947 */ /* 0x001fea0003800000 */
[----:B------:R-:W-:Y:S01]  /*2fd90*/  SHF.R.U32.HI R106, RZ, 0x8, R99 ;  /* 0x00000008ff6a7819 */ /* 0x000fe20000011663 */
[----:B-----5:R-:W-:Y:S01]  /*2fda0*/  IMAD.MOV.U32 R108, RZ, RZ, R15 ;  /* 0x000000ffff6c7224 */ /* 0x020fe200078e000f */
[----:B------:R-:W-:Y:S02]  /*2fdb0*/  SHF.R.U32.HI R115, RZ, 0x8, R101 ;  /* 0x00000008ff737819 */ /* 0x000fe40000011665 */
        /* <DEDUP_REMOVED lines=8> */
[----:B------:R-:W-:Y:S02]  /*2fe40*/  LOP3.LUT R112, R100, 0xff, RZ, 0xc0, !PT ;  /* 0x000000ff64707812 */ /* 0x000fe400078ec0ff */
[----:B------:R-:W-:-:S02]  /*2fe50*/  LOP3.LUT R117, R114, 0xff, RZ, 0xc0, !PT ;  /* 0x000000ff72757812 */ /* 0x000fc400078ec0ff */
[----:B------:R-:W-:Y:S02]  /*2fe60*/  LOP3.LUT R15, R98, 0xff, RZ, 0xc0, !PT ;  /* 0x000000ff620f7812 */ /* 0x000fe400078ec0ff */
[----:B------:R-:W-:Y:S02]  /*2fe70*/  SHF.R.U32.HI R115, RZ, 0x10, R99 ;  /* 0x00000010ff737819 */ /* 0x000fe40000011663 */
[----:B------:R-:W-:Y:S02]  /*2fe80*/  LOP3.LUT R106, R106, 0xff, RZ, 0xc0, !PT ;  /* 0x000000ff6a6a7812 */ /* 0x000fe400078ec0ff */
[----:B------:R-:W-:Y:S01]  /*2fe90*/  PRMT R117, R117, 0x7604, R112 ;  /* 0x0000760475757816 */ /* 0x000fe20000000070 */
[----:B------:R-:W-:Y:S01]  /*2fea0*/  IMAD.U32 R115, R115, 0x10000, RZ ;  /* 0x0001000073737824 */ /* 0x000fe200078e00ff */
[----:B------:R-:W-:Y:S02]  /*2feb0*/  PRMT R15, R106, 0x7604, R15 ;  /* 0x000076046a0f7816 */ /* 0x000fe4000000000f */
[----:B------:R-:W-:-:S02]  /*2fec0*/  SHF.R.U32.HI R99, RZ, 0x18, R99 ;  /* 0x00000018ff637819 */ /* 0x000fc40000011663 */
[--C-:B------:R-:W-:Y:S02]  /*2fed0*/  SHF.R.U32.HI R119, RZ, 0x10, R101.reuse ;  /* 0x00000010ff777819 */ /* 0x100fe40000011665 */
[----:B------:R-:W-:Y:S01]  /*2fee0*/  SHF.R.U32.HI R106, RZ, 0x18, R101 ;  /* 0x00000018ff6a7819 */ /* 0x000fe20000011665 */
[----:B------:R-:W-:Y:S01]  /*2fef0*/  IMAD.SHL.U32 R99, R99, 0x1000000, RZ ;  /* 0x0100000063637824 */ /* 0x000fe200078e00ff */
[----:B------:R-:W-:Y:S01]  /*2ff00*/  LOP3.LUT R101, R117, 0xff0000, R100, 0xf8, !PT ;  /* 0x00ff000075657812 */ /* 0x000fe200078ef864 */
[----:B------:R-:W-:Y:S01]  /*2ff10*/  IMAD.U32 R119, R119, 0x10000, RZ ;  /* 0x0001000077777824 */ /* 0x000fe200078e00ff */
[----:B------:R-:W-:Y:S01]  /*2ff20*/  LOP3.LUT R15, R15, 0xff0000, R98, 0xf8, !PT ;  /* 0x00ff00000f0f7812 */ /* 0x000fe200078ef862 */
[----:B------:R-:W-:Y:S01]  /*2ff30*/  IMAD.SHL.U32 R117, R106, 0x1000000, RZ ;  /* 0x010000006a757824 */ /* 0x000fe200078e00ff */
[----:B------:R-:W-:Y:S02]  /*2ff40*/  LOP3.LUT R110, R110, 0xff0000, R115, 0xf8, !PT ;  /* 0x00ff00006e6e7812 */ /* 0x000fe400078ef873 */
[----:B------:R-:W-:-:S02]  /*2ff50*/  LOP3.LUT R101, R101, 0xff000000, R100, 0xf8, !PT ;  /* 0xff00000065657812 */ /* 0x000fc400078ef864 */
[----:B------:R-:W-:Y:S02]  /*2ff60*/  LOP3.LUT R98, R15, 0xff000000, R98, 0xf8, !PT ;  /* 0xff0000000f627812 */ /* 0x000fe400078ef862 */
[----:B------:R-:W-:Y:S02]  /*2ff70*/  LOP3.LUT R115, R110, R99, RZ, 0xfc, !PT ;  /* 0x000000636e737212 */ /* 0x000fe400078efcff */
[----:B------:R-:W-:Y:S02]  /*2ff80*/  F2FP.F16.E4M3.UNPACK_B R15, R13 ;  /* 0x0000000dff0f723e */ /* 0x000fe400020006ff */
[----:B------:R-:W-:Y:S02]  /*2ff90*/  F2FP.F16.E4M3.UNPACK_B R99, R101.H1 ;  /* 0x00000065ff63723e */ /* 0x000fe400030006ff */
[----:B------:R-:W-:Y:S01]  /*2ffa0*/  LOP3.LUT R116, R116, 0xff0000, R119, 0xf8, !PT ;  /* 0x00ff000074747812 */ /* 0x000fe200078ef877 */
[--C-:B------:R-:W-:Y:S01]  /*2ffb0*/  HADD2.F32 R100, -RZ, R15.reuse.H0_H0 ;  /* 0x2000000fff647230 */ /* 0x100fe20000004100 */
[----:B------:R-:W-:Y:S01]  /*2ffc0*/  F2FP.F16.E4M3.UNPACK_B R106, R98.H1 ;  /* 0x00000062ff6a723e */ /* 0x000fe200030006ff */
[----:B------:R-:W-:Y:S01]  /*2ffd0*/  HADD2.F32 R15, -RZ, R15.H1_H1 ;  /* 0x3000000fff0f7230 */ /* 0x000fe20000004100 */
[----:B------:R-:W-:Y:S01]  /*2ffe0*/  F2FP.F16.E4M3.UNPACK_B R13, R13.H1 ;  /* 0x0000000dff0d723e */ /* 0x000fe200030006ff */
[--C-:B------:R-:W-:Y:S01]  /*2fff0*/  HADD2.F32 R114, -RZ, R99.reuse.H0_H0 ;  /* 0x20000063ff727230 */ /* 0x100fe20000004100 */
[----:B------:R-:W-:Y:S01]  /*30000*/  LOP3.LUT R118, R116, R117, RZ, 0xfc, !PT ;  /* 0x0000007574767212 */ /* 0x000fe200078efcff */
[----:B------:R-:W-:-:S02]  /*30010*/  HADD2.F32 R116, -RZ, R99.H1_H1 ;  /* 0x30000063ff747230 */ /* 0x000fc40000004100 */
[--C-:B------:R-:W-:Y:S02]  /*30020*/  HADD2.F32 R110, -RZ, R106.reuse.H0_H0 ;  /* 0x2000006aff6e7230 */ /* 0x100fe40000004100 */
[C---:B------:R-:W-:Y:S01]  /*30030*/  FMUL.FTZ R117, R15.reuse, R114 ;  /* 0x000000720f757220 */ /* 0x040fe20000410000 */
[--C-:B------:R-:W-:Y:S02]  /*30040*/  HADD2.F32 R99, -RZ, R13.reuse.H1_H1 ;  /* 0x3000000dff637230 */ /* 0x100fe40000004100 */
[----:B------:R-:W-:Y:S02]  /*30050*/  HADD2.F32 R112, -RZ, R106.H1_H1 ;  /* 0x3000006aff707230 */ /* 0x000fe40000004100 */
[----:B------:R-:W-:Y:S01]  /*30060*/  FMUL.FTZ R15, R15, R110 ;  /* 0x0000006e0f0f7220 */ /* 0x000fe20000410000 */
[----:B------:R-:W-:Y:S02]  /*30070*/  HADD2.F32 R106, -RZ, R13.H0_H0 ;  /* 0x2000000dff6a7230 */ /* 0x000fe40000004100 */
[C---:B------:R-:W-:Y:S01]  /*30080*/  FMUL.FTZ R119, R99.reuse, R116 ;  /* 0x0000007463777220 */ /* 0x040fe20000410000 */
[C---:B------:R-:W-:Y:S01]  /*30090*/  FFMA.FTZ R13, R100.reuse, R110, -R117 ;  /* 0x0000006e640d7223 */ /* 0x040fe20000010875 */
[----:B------:R-:W-:Y:S01]  /*300a0*/  FMUL.FTZ R117, R99, R112 ;  /* 0x0000007063757220 */ /* 0x000fe20000410000 */
[----:B------:R-:W-:Y:S01]  /*300b0*/  FFMA.FTZ R100, R100, R114, R15 ;  /* 0x0000007264647223 */ /* 0x000fe2000001000f */
[C---:B------:R-:W-:Y:S01]  /*300c0*/  FFMA.FTZ R15, R106.reuse, R112, -R119 ;  /* 0x000000706a0f7223 */ /* 0x040fe20000010877 */
[----:B------:R-:W-:Y:S01]  /*300d0*/  F2FP.F16.E4M3.UNPACK_B R99, R108 ;  /* 0x0000006cff63723e */ /* 0x000fe200020006ff */
[----:B------:R-:W-:Y:S01]  /*300e0*/  FFMA.FTZ R106, R106, R116, R117 ;  /* 0x000000746a6a7223 */ /* 0x000fe20000010075 */
[----:B------:R-:W-:-:S02]  /*300f0*/  F2FP.F16.E4M3.UNPACK_B R112, R115.H1 ;  /* 0x00000073ff70723e */ /* 0x000fc400030006ff */
[----:B------:R-:W-:Y:S01]  /*30100*/  F2FP.F16.E4M3.UNPACK_B R114, R118.H1 ;  /* 0x00000076ff72723e */ /* 0x000fe200030006ff */
[--C-:B------:R-:W-:Y:S01]  /*30110*/  HADD2.F32 R110, -RZ, R99.reuse.H0_H0 ;  /* 0x20000063ff6e7230 */ /* 0x100fe20000004100 */
[----:B------:R-:W-:Y:S01]  /*30120*/  F2FP.F16.E4M3.UNPACK_B R108, R108.H1 ;  /* 0x0000006cff6c723e */ /* 0x000fe200030006ff */
[----:B------:R-:W-:Y:S01]  /*30130*/  HADD2.F32 R99, -RZ, R99.H1_H1 ;  /* 0x30000063ff637230 */ /* 0x000fe20000004100 */
[----:B------:R-:W-:Y:S01]  /*30140*/  F2FP.F16.E4M3.UNPACK_B R118, R118 ;  /* 0x00000076ff76723e */ /* 0x000fe200020006ff */
[----:B------:R-:W-:Y:S01]  /*30150*/  HADD2.F32 R116, -RZ, R112.H0_H0 ;  /* 0x20000070ff747230 */ /* 0x000fe20000004100 */
[----:B------:R-:W-:Y:S01]  /*30160*/  F2FP.F16.E4M3.UNPACK_B R115, R115 ;  /* 0x00000073ff73723e */ /* 0x000fe200020006ff */
[--C-:B------:R-:W-:Y:S01]  /*30170*/  HADD2.F32 R119, -RZ, R114.reuse.H0_H0 ;  /* 0x20000072ff777230 */ /* 0x100fe20000004100 */
[----:B------:R-:W-:Y:S01]  /*30180*/  F2FP.SATFINITE.E4M3.F32.PACK_AB_MERGE_C R15, R106, R15, RZ ;  /* 0x0000000f6a0f723e */ /* 0x000fe200048070ff */
[----:B------:R-:W-:Y:S02]  /*30190*/  HADD2.F32 R121, -RZ, R114.H1_H1 ;  /* 0x30000072ff797230 */ /* 0x000fe40000004100 */
[----:B------:R-:W-:-:S02]  /*301a0*/  HADD2.F32 R117, -RZ, R112.H1_H1 ;  /* 0x30000070ff757230 */ /* 0x000fc40000004100 */
[C---:B------:R-:W-:Y:S01]  /*301b0*/  FMUL.FTZ R123, R99.reuse, R119 ;  /* 0x00000077637b7220 */ /* 0x040fe20000410000 */
[--C-:B------:R-:W-:Y:S01]  /*301c0*/  HADD2.F32 R114, -RZ, R108.reuse.H1_H1 ;  /* 0x3000006cff727230 */ /* 0x100fe20000004100 */
[----:B------:R-:W-:Y:S01]  /*301d0*/  F2FP.SATFINITE.E4M3.F32.PACK_AB_MERGE_C R13, R100, R13, R15 ;  /* 0x0000000d640d723e */ /* 0x000fe2000480700f */
[----:B------:R-:W-:Y:S02]  /*301e0*/  HADD2.F32 R112, -RZ, R108.H0_H0 ;  /* 0x2000006cff707230 */ /* 0x000fe40000004100 */
[-C--:B------:R-:W-:Y:S01]  /*301f0*/  FMUL.FTZ R108, R99, R116.reuse ;  /* 0x00000074636c7220 */ /* 0x080fe20000410000 */
[----:B------:R-:W-:Y:S01]  /*30200*/  FFMA.FTZ R99, R110, R116, -R123 ;  /* 0x000000746e637223 */ /* 0x000fe2000001087b */
[C---:B------:R-:W-:Y:S01]  /*30210*/  FMUL.FTZ R125, R114.reuse, R121 ;  /* 0x00000079727d7220 */ /* 0x040fe20000410000 */
[----:B------:R-:W-:Y:S01]  /*30220*/  FMUL.FTZ R114, R114, R117 ;  /* 0x0000007572727220 */ /* 0x000fe20000410000 */
[----:B------:R-:W-:Y:S01]  /*30230*/  FFMA.FTZ R120, R110, R119, R108 ;  /* 0x000000776e787223 */ /* 0x000fe2000001006c */
[-C--:B------:R-:W-:Y:S01]  /*30240*/  F2FP.F16.E4M3.UNPACK_B R108, R14.reuse ;  /* 0x0000000eff6c723e */ /* 0x080fe200020006ff */
[----:B------:R-:W-:Y:S01]  /*30250*/  FFMA.FTZ R122, R112, R117, -R125 ;  /* 0x00000075707a7223 */ /* 0x000fe2000001087d */
[----:B------:R-:W-:Y:S01]  /*30260*/  F2FP.F16.E4M3.UNPACK_B R14, R14.H1 ;  /* 0x0000000eff0e723e */ /* 0x000fe200030006ff */
[----:B------:R-:W-:-:S02]  /*30270*/  HADD2.F32 R119, -RZ, R118.H0_H0 ;  /* 0x20000076ff777230 */ /* 0x000fc40000004100 */
[----:B------:R-:W-:Y:S01]  /*30280*/  FFMA.FTZ R127, R112, R121, R114 ;  /* 0x00000079707f7223 */ /* 0x000fe20000010072 */
[--C-:B------:R-:W-:Y:S02]  /*30290*/  HADD2.F32 R110, -RZ, R108.reuse.H0_H0 ;  /* 0x2000006cff6e7230 */ /* 0x100fe40000004100 */
[----:B------:R-:W-:Y:S02]  /*302a0*/  HADD2.F32 R108, -RZ, R108.H1_H1 ;  /* 0x3000006cff6c7230 */ /* 0x000fe40000004100 */
[----:B------:R-:W-:Y:S01]  /*302b0*/  HADD2.F32 R117, -RZ, R115.H0_H0 ;  /* 0x20000073ff757230 */ /* 0x000fe20000004100 */
[----:B------:R-:W-:Y:S01]  /*302c0*/  F2FP.SATFINITE.E4M3.F32.PACK_AB_MERGE_C R122, R127, R122, RZ ;  /* 0x0000007a7f7a723e */ /* 0x000fe200048070ff */
[----:B------:R-:W-:Y:S02]  /*302d0*/  HADD2.F32 R121, -RZ, R118.H1_H1 ;  /* 0x30000076ff797230 */ /* 0x000fe40000004100 */
[----:B------:R-:W-:Y:S01]  /*302e0*/  FMUL.FTZ R123, R108, R119 ;  /* 0x000000776c7b7220 */ /* 0x000fe20000410000 */
[----:B------:R-:W-:-:S02]  /*302f0*/  HADD2.F32 R114, -RZ, R14.H1_H1 ;  /* 0x3000000eff727230 */ /* 0x000fc40000004100 */
[-C--:B------:R-:W-:Y:S01]  /*30300*/  FMUL.FTZ R108, R108, R117.reuse ;  /* 0x000000756c6c7220 */ /* 0x080fe20000410000 */
[----:B------:R-:W-:Y:S02]  /*30310*/  HADD2.F32 R115, -RZ, R115.H1_H1 ;  /* 0x30000073ff737230 */ /* 0x000fe40000004100 */
[----:B------:R-:W-:Y:S01]  /*30320*/  FFMA.FTZ R123, R110, R117, -R123 ;  /* 0x000000756e7b7223 */ /* 0x000fe2000001087b */
[----:B------:R-:W-:Y:S02]  /*30330*/  HADD2.F32 R112, -RZ, R14.H0_H0 ;  /* 0x2000000eff707230 */ /* 0x000fe40000004100 */
[C---:B------:R-:W-:Y:S01]  /*30340*/  FMUL.FTZ R125, R114.reuse, R121 ;  /* 0x00000079727d7220 */ /* 0x040fe20000410000 */
[----:B------:R-:W-:Y:S01]  /*30350*/  F2FP.F16.E4M3.UNPACK_B R14, R12.H1 ;  /* 0x0000000cff0e723e */ /* 0x000fe200030006ff */
[----:B------:R-:W-:Y:S01]  /*30360*/  FMUL.FTZ R116, R114, R115 ;  /* 0x0000007372747220 */ /* 0x000fe20000410000 */
[----:B------:R-:W-:Y:S01]  /*30370*/  FFMA.FTZ R114, R110, R119, R108 ;  /* 0x000000776e727223 */ /* 0x000fe2000001006c */
[----:B------:R-:W-:Y:S01]  /*30380*/  F2FP.F16.E4M3.UNPACK_B R110, R101 ;  /* 0x00000065ff6e723e */ /* 0x000fe200020006ff */
[C---:B------:R-:W-:Y:S01]  /*30390*/  FFMA.FTZ R125, R112.reuse, R115, -R125 ;  /* 0x00000073707d7223 */ /* 0x040fe2000001087d */
[----:B------:R-:W-:Y:S01]  /*303a0*/  F2FP.F16.E4M3.UNPACK_B R108, R98 ;  /* 0x00000062ff6c723e */ /* 0x000fe200020006ff */
[----:B------:R-:W-:Y:S01]  /*303b0*/  FFMA.FTZ R116, R112, R121, R116 ;  /* 0x0000007970747223 */ /* 0x000fe20000010074 */
[----:B------:R-:W-:Y:S01]  /*303c0*/  F2FP.F16.E4M3.UNPACK_B R12, R12 ;  /* 0x0000000cff0c723e */ /* 0x000fe200020006ff */
[----:B------:R-:W-:Y:S01]  /*303d0*/  HADD2.F32 R101, -RZ, R14.H1_H1 ;  /* 0x3000000eff657230 */ /* 0x000fe20000004100 */
[----:B------:R-:W-:Y:S01]  /*303e0*/  F2FP.SATFINITE.E4M3.F32.PACK_AB_MERGE_C R15, R120, R99, R122 ;  /* 0x00000063780f723e */ /* 0x000fe2000480707a */
[--C-:B------:R-:W-:Y:S01]  /*303f0*/  HADD2.F32 R112, -RZ, R110.reuse.H1_H1 ;  /* 0x3000006eff707230 */ /* 0x100fe20000004100 */
[----:B------:R-:W-:Y:S01]  /*30400*/  F2FP.SATFINITE.E4M3.F32.PACK_AB_MERGE_C R116, R116, R125, RZ ;  /* 0x0000007d7474723e */ /* 0x000fe200048070ff */
[----:B------:R-:W-:-:S02]  /*30410*/  HADD2.F32 R117, -RZ, R110.H0_H0 ;  /* 0x2000006eff757230 */ /* 0x000fc40000004100 */
[----:B------:R-:W-:Y:S02]  /*30420*/  HADD2.F32 R110, -RZ, R108.H1_H1 ;  /* 0x3000006cff6e7230 */ /* 0x000fe40000004100 */
[C---:B------:R-:W-:Y:S01]  /*30430*/  FMUL.FTZ R119, R101.reuse, R112 ;  /* 0x0000007065777220 */ /* 0x040fe20000410000 */
[----:B------:R-:W-:Y:S01]  /*30440*/  HADD2.F32 R98, -RZ, R14.H0_H0 ;  /* 0x2000000eff627230 */ /* 0x000fe20000004100 */
[----:B------:R-:W-:Y:S01]  /*30450*/  F2FP.SATFINITE.E4M3.F32.PACK_AB_MERGE_C R114, R114, R123, R116 ;  /* 0x0000007b7272723e */ /* 0x000fe20004807074 */
[----:B------:R-:W-:Y:S02]  /*30460*/  HADD2.F32 R14, -RZ, R12.H1_H1 ;  /* 0x3000000cff0e7230 */ /* 0x000fe40000004100 */
[-C--:B------:R-:W-:Y:S01]  /*30470*/  FMUL.FTZ R121, R101, R110.reuse ;  /* 0x0000006e65797220 */ /* 0x080fe20000410000 */
[----:B------:R-:W-:Y:S02]  /*30480*/  HADD2.F32 R115, -RZ, R108.H0_H0 ;  /* 0x2000006cff737230 */ /* 0x000fe40000004100 */
[----:B------:R-:W-:Y:S01]  /*30490*/  FFMA.FTZ R119, R98, R110, -R119 ;  /* 0x0000006e62777223 */ /* 0x000fe20000010877 */
[----:B------:R-:W-:-:S02]  /*304a0*/  HADD2.F32 R12, -RZ, R12.H0_H0 ;  /* 0x2000000cff0c7230 */ /* 0x000fc40000004100 */
[----:B------:R-:W-:Y:S01]  /*304b0*/  FMUL.FTZ R101, R14, R117 ;  /* 0x000000750e657220 */ /* 0x000fe20000410000 */
[----:B------:R-:W-:Y:S01]  /*304c0*/  FFMA.FTZ R98, R98, R112, R121 ;  /* 0x0000007062627223 */ /* 0x000fe20000010079 */
[-C--:B------:R-:W-:Y:S02]  /*304d0*/  FMUL.FTZ R14, R14, R115.reuse ;  /* 0x000000730e0e7220 */ /* 0x080fe40000410000 */
[C---:B------:R-:W-:Y:S02]  /*304e0*/  FFMA.FTZ R101, R12.reuse, R115, -R101 ;  /* 0x000000730c657223 */ /* 0x040fe40000010865 */
[----:B------:R-:W-:Y:S01]  /*304f0*/  FFMA.FTZ R14, R12, R117, R14 ;  /* 0x000000750c0e7223 */ /* 0x000fe2000001000e */
[----:B------:R-:W-:-:S04]  /*30500*/  F2FP.SATFINITE.E4M3.F32.PACK_AB_MERGE_C R98, R98, R119, RZ ;  /* 0x000000776262723e */ /* 0x000fc800048070ff */
[----:B------:R-:W-:Y:S01]  /*30510*/  F2FP.SATFINITE.E4M3.F32.PACK_AB_MERGE_C R12, R14, R101, R98 ;  /* 0x000000650e0c723e */ /* 0x000fe20004807062 */
[----:B------:R-:W-:-:S07]  /*30520*/  IMAD.MOV.U32 R14, RZ, RZ, R114 ;  /* 0x000000ffff0e7224 */ /* 0x000fce00078e0072 */
.L_x_4913:
[----:B------:R-:W-:Y:S05]  /*30530*/  BSYNC B4 ;  /* 0x0000000000047941 */ /* 0x000fea0003800000 */
.L_x_4912:
[C---:B------:R-:W-:Y:S02]  /*30540*/  R2UR UR4, R84.reuse ;  /* 0x00000000540472ca */ /* 0x040fe400000e0000 */
[C---:B------:R-:W-:Y:S02]  /*30550*/  R2UR UR5, R85.reuse ;  /* 0x00000000550572ca */ /* 0x040fe400000e0000 */
[----:B------:R-:W-:Y:S02]  /*30560*/  R2UR UR6, R84 ;  /* 0x00000000540672ca */ /* 0x000fe400000e0000 */
[----:B------:R-:W-:-:S09]  /*30570*/  R2UR UR7, R85 ;  /* 0x00000000550772ca */ /* 0x000fd200000e0000 */
[----:B-----5:R0:W-:Y:S04]  /*30580*/  ST.E.128 desc[UR4][R64.64], R12 ;  /* 0x0000000c40007985 */ /* 0x0201e8000c101d04 */
[----:B------:R0:W5:Y:S02]  /*30590*/  LD.E.U8 R106, desc[UR6][R40.64] ;  /* 0x00000006286a7980 */ /* 0x000164000c101100 */
.L_x_4911:
[----:B------:R-:W-:Y:S05]  /*305a0*/  BSYNC B3 ;  /* 0x0000000000037941 */ /* 0x000fea0003800000 */
.L_x_4910:
[----:B-----5:R-:W-:Y:S01]  /*305b0*/  LOP3.LUT P1, RZ, R106, 0x2, RZ, 0xc0, !PT ;  /* 0x000000026aff7812 */ /* 0x020fe2000782c0ff */
[----:B------:R-:W-:-:S12]  /*305c0*/  BSSY B3, `(.L_x_4914) ;  /* 0x000008f000037945 */ /* 0x000fd80003800000 */
[----:B------:R-:W-:Y:S05]  /*305d0*/  @!P1 BRA `(.L_x_4915) ;  /* 0x0000000800349947 */ /* 0x000fea0003800000 */
[----:B------:R-:W-:Y:S02]  /*305e0*/  R2UR UR4, R84 ;  /* 0x00000000540472ca */ /* 0x000fe400000e0000 */
[----:B------:R-:W-:-:S13]  /*305f0*/  R2UR UR5, R85 ;  /* 0x00000000550572ca */ /* 0x000fda00000e0000 */
[----:B0-----:R-:W2:Y:S01]  /*30600*/  LD.E.U8 R14, desc[UR4][R36.64+0x18] ;  /* 0x00001804240e7980 */ /* 0x001ea2000c101100 */
[--C-:B------:R-:W-:Y:S02]  /*30610*/  SHF.R.S32.HI R13, RZ, 0x1f, R102.reuse ;  /* 0x0000001fff0d7819 */ /* 0x100fe40000011466 */
[----:B------:R-:W-:-:S04]  /*30620*/  IADD3 R12, P2, P3, R38, R103, R102 ;  /* 0x00000067260c7210 */ /* 0x000fc80007b5e066 */
[----:B------:R-:W-:Y:S01]  /*30630*/  IADD3.X R13, R39, R105, R13, P2, P3 ;  /* 0x00000069270d7210 */ /* 0x000fe200017e640d */
[----:B------:R-:W-:Y:S01]  /*30640*/  BSSY B4, `(.L_x_4916) ;  /* 0x0000080000047945 */ /* 0x000fe20003800000 */
[----:B--2---:R-:W-:-:S04]  /*30650*/  LOP3.LUT P1, RZ, R14, 0x2, RZ, 0xc0, !PT ;  /* 0x000000020eff7812 */ /* 0x004fc8000782c0ff */
[----:B------:R-:W5:Y:S09]  /*30660*/  LD.E.128 R12, desc[UR4][R12.64] ;  /* 0x000000040c0c7980 */ /* 0x000f72000c101d00 */
[----:B------:R-:W-:Y:S05]  /*30670*/  @!P1 BRA `(.L_x_4917) ;  /* 0x0000000400f09947 */ /* 0x000fea0003800000 */
[----:B-----5:R-:W-:Y:S01]  /*30680*/  IMAD.MOV.U32 R99, RZ, RZ, R15 ;  /* 0x000000ffff637224 */ /* 0x020fe200078e000f */
[----:B------:R-:W-:Y:S02]  /*30690*/  SHF.R.U32.HI R106, RZ, 0x8, R96 ;  /* 0x00000008ff6a7819 */ /* 0x000fe40000011660 */
[----:B------:R-:W-:Y:S02]  /*306a0*/  SHF.R.U32.HI R15, RZ, 0x8, R94 ;  /* 0x00000008ff0f7819 */ /* 0x000fe4000001165e */
[----:B------:R-:W-:Y:S02]  /*306b0*/  SHF.R.U32.HI R100, RZ, 0x8, R95 ;  /* 0x00000008ff647819 */ /* 0x000fe4000001165f */
[----:B------:R-:W-:Y:S02]  /*306c0*/  LOP3.LUT R115, R96, 0xff, RZ, 0xc0, !PT ;  /* 0x000000ff60737812 */ /* 0x000fe400078ec0ff */
[----:B------:R-:W-:Y:S02]  /*306d0*/  SHF.R.U32.HI R108, RZ, 0x8, R97 ;  /* 0x00000008ff6c7819 */ /* 0x000fe40000011661 */
[----:B------:R-:W-:-:S02]  /*306e0*/  LOP3.LUT R106, R106, 0xff, RZ, 0xc0, !PT ;  /* 0x000000ff6a6a7812 */ /* 0x000fc400078ec0ff */
        /* <DEDUP_REMOVED lines=11> */
[----:B------:R-:W-:-:S02]  /*307a0*/  SHF.R.U32.HI R100, RZ, 0x10, R95 ;  /* 0x00000010ff647819 */ /* 0x000fc4000001165f */
[----:B------:R-:W-:Y:S02]  /*307b0*/  PRMT R117, R108, 0x7604, R117 ;  /* 0x000076046c757816 */ /* 0x000fe40000000075 */
[----:B------:R-:W-:Y:S02]  /*307c0*/  SHF.R.U32.HI R108, RZ, 0x10, R97 ;  /* 0x00000010ff6c7819 */ /* 0x000fe40000011661 */
        /* <DEDUP_REMOVED lines=9> */
[----:B------:R-:W-:-:S02]  /*30860*/  PRMT R108, R108, 0x7054, R117 ;  /* 0x000070546c6c7816 */ /* 0x000fc40000000075 */
[----:B------:R-:W-:Y:S02]  /*30870*/  LOP3.LUT R97, R115, 0xff000000, R96, 0xf8, !PT ;  /* 0xff00000073617812 */ /* 0x000fe400078ef860 */
[----:B------:R-:W-:Y:S02]  /*30880*/  LOP3.LUT R94, R15, 0xff000000, R94, 0xf8, !PT ;  /* 0xff0000000f5e7812 */ /* 0x000fe400078ef85e */
[----:B------:R-:W-:Y:S02]  /*30890*/  F2FP.F16.E4M3.UNPACK_B R15, R13 ;  /* 0x0000000dff0f723e */ /* 0x000fe400020006ff */
[----:B------:R-:W-:Y:S02]  /*308a0*/  PRMT R112, R95, 0x654, R108 ;  /* 0x000006545f707816 */ /* 0x000fe4000000006c */
[----:B------:R-:W-:Y:S01]  /*308b0*/  F2FP.F16.E4M3.UNPACK_B R98, R97.H1 ;  /* 0x00000061ff62723e */ /* 0x000fe200030006ff */
[--C-:B------:R-:W-:Y:S01]  /*308c0*/  HADD2.F32 R96, -RZ, R15.reuse.H0_H0 ;  /* 0x2000000fff607230 */ /* 0x100fe20000004100 */
[----:B------:R-:W-:Y:S01]  /*308d0*/  F2FP.F16.E4M3.UNPACK_B R95, R94.H1 ;  /* 0x0000005eff5f723e */ /* 0x000fe200030006ff */
[----:B------:R-:W-:Y:S01]  /*308e0*/  HADD2.F32 R15, -RZ, R15.H1_H1 ;  /* 0x3000000fff0f7230 */ /* 0x000fe20000004100 */
[----:B------:R-:W-:Y:S01]  /*308f0*/  F2FP.F16.E4M3.UNPACK_B R13, R13.H1 ;  /* 0x0000000dff0d723e */ /* 0x000fe200030006ff */
[--C-:B------:R-:W-:Y:S01]  /*30900*/  HADD2.F32 R108, -RZ, R98.reuse.H0_H0 ;  /* 0x20000062ff6c7230 */ /* 0x100fe20000004100 */
[----:B------:R-:W-:Y:S01]  /*30910*/  PRMT R106, R101, 0x654, R100 ;  /* 0x00000654656a7816 */ /* 0x000fe20000000064 */
[----:B------:R-:W-:-:S02]  /*30920*/  HADD2.F32 R110, -RZ, R98.H1_H1 ;  /* 0x30000062ff6e7230 */ /* 0x000fc40000004100 */
[----:B------:R-:W-:Y:S02]  /*30930*/  HADD2.F32 R100, -RZ, R95.H0_H0 ;  /* 0x2000005fff647230 */ /* 0x000fe40000004100 */
[C---:B------:R-:W-:Y:S01]  /*30940*/  FMUL.FTZ R115, R15.reuse, R108 ;  /* 0x0000006c0f737220 */ /* 0x040fe20000410000 */
[----:B------:R-:W-:Y:S02]  /*30950*/  HADD2.F32 R98, -RZ, R13.H1_H1 ;  /* 0x3000000dff627230 */ /* 0x000fe40000004100 */
[----:B------:R-:W-:Y:S02]  /*30960*/  HADD2.F32 R101, -RZ, R95.H1_H1 ;  /* 0x3000005fff657230 */ /* 0x000fe40000004100 */
[----:B------:R-:W-:Y:S01]  /*30970*/  FMUL.FTZ R15, R15, R100 ;  /* 0x000000640f0f7220 */ /* 0x000fe20000410000 */
[----:B------:R-:W-:Y:S02]  /*30980*/  HADD2.F32 R95, -RZ, R13.H0_H0 ;  /* 0x2000000dff5f7230 */ /* 0x000fe40000004100 */
[----:B------:R-:W-:Y:S01]  /*30990*/  FMUL.FTZ R114, R98, R110 ;  /* 0x0000006e62727220 */ /* 0x000fe20000410000 */
[----:B------:R-:W-:Y:S01]  /*309a0*/  FFMA.FTZ R13, R96, R100, -R115 ;  /* 0x00000064600d7223 */ /* 0x000fe20000010873 */
[-C--:B------:R-:W-:Y:S01]  /*309b0*/  FMUL.FTZ R115, R98, R101.reuse ;  /* 0x0000006562737220 */ /* 0x080fe20000410000 */
        /* <DEDUP_REMOVED lines=13> */
[----:B------:R-:W-:Y:S01]  /*30a90*/  F2FP.SATFINITE.E4M3.F32.PACK_AB_MERGE_C R15, R116, R15, RZ ;  /* 0x0000000f740f723e */ /* 0x000fe200048070ff */
[----:B------:R-:W-:Y:S02]  /*30aa0*/  HADD2.F32 R114, -RZ, R100.H1_H1 ;  /* 0x30000064ff727230 */ /* 0x000fe40000004100 */
[----:B------:R-:W-:Y:S01]  /*30ab0*/  FMUL.FTZ R118, R98, R110 ;  /* 0x0000006e62767220 */ /* 0x000fe20000410000 */
[----:B------:R-:W-:-:S02]  /*30ac0*/  HADD2.F32 R100, -RZ, R99.H1_H1 ;  /* 0x30000063ff647230 */ /* 0x000fc40000004100 */
[-C--:B------:R-:W-:Y:S01]  /*30ad0*/  FMUL.FTZ R115, R98, R108.reuse ;  /* 0x0000006c62737220 */ /* 0x080fe20000410000 */
[----:B------:R-:W-:Y:S02]  /*30ae0*/  HADD2.F32 R101, -RZ, R101.H1_H1 ;  /* 0x30000065ff657230 */ /* 0x000fe40000004100 */
[C---:B------:R-:W-:Y:S01]  /*30af0*/  FFMA.FTZ R118, R95.reuse, R108, -R118 ;  /* 0x0000006c5f767223 */ /* 0x040fe20000010876 */
[----:B------:R-:W-:Y:S02]  /*30b00*/  HADD2.F32 R99, -RZ, R99.H0_H0 ;  /* 0x20000063ff637230 */ /* 0x000fe40000004100 */
[----:B------:R-:W-:Y:S01]  /*30b10*/  FFMA.FTZ R121, R95, R110, R115 ;  /* 0x0000006e5f797223 */ /* 0x000fe20000010073 */
[C---:B------:R-:W-:Y:S01]  /*30b20*/  FMUL.FTZ R98, R100.reuse, R114 ;  /* 0x0000007264627220 */ /* 0x040fe20000410000 */
[-C--:B------:R-:W-:Y:S01]  /*30b30*/  F2FP.F16.E4M3.UNPACK_B R95, R14.reuse ;  /* 0x0000000eff5f723e */ /* 0x080fe200020006ff */
[----:B------:R-:W-:Y:S01]  /*30b40*/  HADD2.F32 R108, -RZ, R112.H0_H0 ;  /* 0x20000070ff6c7230 */ /* 0x000fe20000004100 */
[----:B------:R-:W-:Y:S01]  /*30b50*/  F2FP.F16.E4M3.UNPACK_B R14, R14.H1 ;  /* 0x0000000eff0e723e */ /* 0x000fe200030006ff */
[-C--:B------:R-:W-:Y:S01]  /*30b60*/  FFMA.FTZ R120, R99, R101.reuse, -R98 ;  /* 0x0000006563787223 */ /* 0x080fe20000010862 */
[----:B------:R-:W-:Y:S01]  /*30b70*/  FMUL.FTZ R117, R100, R101 ;  /* 0x0000006564757220 */ /* 0x000fe20000410000 */
[--C-:B------:R-:W-:Y:S01]  /*30b80*/  HADD2.F32 R98, -RZ, R95.reuse.H0_H0 ;  /* 0x2000005fff627230 */ /* 0x100fe20000004100 */
[----:B------:R-:W-:Y:S01]  /*30b90*/  F2FP.SATFINITE.E4M3.F32.PACK_AB_MERGE_C R13, R96, R13, R15 ;  /* 0x0000000d600d723e */ /* 0x000fe2000480700f */
[----:B------:R-:W-:-:S02]  /*30ba0*/  HADD2.F32 R95, -RZ, R95.H1_H1 ;  /* 0x3000005fff5f7230 */ /* 0x000fc40000004100 */
[----:B------:R-:W-:Y:S01]  /*30bb0*/  FFMA.FTZ R123, R99, R114, R117 ;  /* 0x00000072637b7223 */ /* 0x000fe20000010075 */
[----:B------:R-:W-:Y:S02]  /*30bc0*/  HADD2.F32 R112, -RZ, R112.H1_H1 ;  /* 0x30000070ff707230 */ /* 0x000fe40000004100 */
[----:B------:R-:W-:Y:S02]  /*30bd0*/  HADD2.F32 R101, -RZ, R106.H0_H0 ;  /* 0x2000006aff657230 */ /* 0x000fe40000004100 */
[----:B------:R-:W-:Y:S01]  /*30be0*/  FMUL.FTZ R115, R95, R108 ;  /* 0x0000006c5f737220 */ /* 0x000fe20000410000 */
[----:B------:R-:W-:Y:S01]  /*30bf0*/  HADD2.F32 R100, -RZ, R14.H1_H1 ;  /* 0x3000000eff647230 */ /* 0x000fe20000004100 */
[----:B------:R-:W-:Y:S01]  /*30c00*/  F2FP.SATFINITE.E4M3.F32.PACK_AB_MERGE_C R120, R123, R120, RZ ;  /* 0x000000787b78723e */ /* 0x000fe200048070ff */
[----:B------:R-:W-:Y:S02]  /*30c10*/  HADD2.F32 R106, -RZ, R106.H1_H1 ;  /* 0x3000006aff6a7230 */ /* 0x000fe40000004100 */
[----:B------:R-:W-:Y:S01]  /*30c20*/  FMUL.FTZ R95, R95, R101 ;  /* 0x000000655f5f7220 */ /* 0x000fe20000410000 */
[----:B------:R-:W-:-:S02]  /*30c30*/  HADD2.F32 R99, -RZ, R14.H0_H0 ;  /* 0x2000000eff637230 */ /* 0x000fc40000004100 */
[----:B------:R-:W-:Y:S01]  /*30c40*/  FMUL.FTZ R14, R100, R112 ;  /* 0x00000070640e7220 */ /* 0x000fe20000410000 */
[----:B------:R-:W-:Y:S01]  /*30c50*/  FFMA.FTZ R110, R98, R101, -R115 ;  /* 0x00000065626e7223 */ /* 0x000fe20000010873 */
[----:B------:R-:W-:Y:S01]  /*30c60*/  FMUL.FTZ R101, R100, R106 ;  /* 0x0000006a64657220 */ /* 0x000fe20000410000 */
[----:B------:R-:W-:Y:S01]  /*30c70*/  FFMA.FTZ R117, R98, R108, R95 ;  /* 0x0000006c62757223 */ /* 0x000fe2000001005f */
[C---:B------:R-:W-:Y:S01]  /*30c80*/  FFMA.FTZ R106, R99.reuse, R106, -R14 ;  /* 0x0000006a636a7223 */ /* 0x040fe2000001080e */
[----:B------:R-:W-:Y:S01]  /*30c90*/  F2FP.F16.E4M3.UNPACK_B R14, R12.H1 ;  /* 0x0000000cff0e723e */ /* 0x000fe200030006ff */
[----:B------:R-:W-:Y:S01]  /*30ca0*/  FFMA.FTZ R119, R99, R112, R101 ;  /* 0x0000007063777223 */ /* 0x000fe20000010065 */
[----:B------:R-:W-:Y:S02]  /*30cb0*/  F2FP.F16.E4M3.UNPACK_B R98, R97 ;  /* 0x00000061ff62723e */ /* 0x000fe400020006ff */
[----:B------:R-:W-:Y:S01]  /*30cc0*/  F2FP.F16.E4M3.UNPACK_B R97, R94 ;  /* 0x0000005eff61723e */ /* 0x000fe200020006ff */
[----:B------:R-:W-:Y:S01]  /*30cd0*/  HADD2.F32 R95, -RZ, R14.H1_H1 ;  /* 0x3000000eff5f7230 */ /* 0x000fe20000004100 */
[----:B------:R-:W-:Y:S01]  /*30ce0*/  F2FP.F16.E4M3.UNPACK_B R12, R12 ;  /* 0x0000000cff0c723e */ /* 0x000fe200020006ff */
[--C-:B------:R-:W-:Y:S01]  /*30cf0*/  HADD2.F32 R100, -RZ, R98.reuse.H1_H1 ;  /* 0x30000062ff647230 */ /* 0x100fe20000004100 */
[----:B------:R-:W-:Y:S01]  /*30d00*/  F2FP.SATFINITE.E4M3.F32.PACK_AB_MERGE_C R106, R119, R106, RZ ;  /* 0x0000006a776a723e */ /* 0x000fe200048070ff */
[----:B------:R-:W-:Y:S01]  /*30d10*/  HADD2.F32 R99, -RZ, R98.H0_H0 ;  /* 0x20000062ff637230 */ /* 0x000fe20000004100 */
[----:B------:R-:W-:Y:S01]  /*30d20*/  F2FP.SATFINITE.E4M3.F32.PACK_AB_MERGE_C R15, R121, R118, R120 ;  /* 0x00000076790f723e */ /* 0x000fe20004807078 */
[----:B------:R-:W-:-:S02]  /*30d30*/  HADD2.F32 R98, -RZ, R97.H1_H1 ;  /* 0x30000061ff627230 */ /* 0x000fc40000004100 */
[----:B------:R-:W-:Y:S01]  /*30d40*/  FMUL.FTZ R101, R95, R100 ;  /* 0x000000645f657220 */ /* 0x000fe20000410000 */
[----:B------:R-:W-:Y:S01]  /*30d50*/  HADD2.F32 R94, -RZ, R14.H0_H0 ;  /* 0x2000000eff5e7230 */ /* 0x000fe20000004100 */
[----:B------:R-:W-:Y:S01]  /*30d60*/  F2FP.SATFINITE.E4M3.F32.PACK_AB_MERGE_C R106, R117, R110, R106 ;  /* 0x0000006e756a723e */ /* 0x000fe2000480706a */
[--C-:B------:R-:W-:Y:S02]  /*30d70*/  HADD2.F32 R14, -RZ, R12.reuse.H1_H1 ;  /* 0x3000000cff0e7230 */ /* 0x100fe40000004100 */
[-C--:B------:R-:W-:Y:S01]  /*30d80*/  FMUL.FTZ R115, R95, R98.reuse ;  /* 0x000000625f737220 */ /* 0x080fe20000410000 */
[----:B------:R-:W-:Y:S02]  /*30d90*/  HADD2.F32 R97, -RZ, R97.H0_H0 ;  /* 0x20000061ff617230 */ /* 0x000fe40000004100 */
[----:B------:R-:W-:Y:S01]  /*30da0*/  FFMA.FTZ R101, R94, R98, -R101 ;  /* 0x000000625e657223 */ /* 0x000fe20000010865 */
[----:B------:R-:W-:Y:S02]  /*30db0*/  HADD2.F32 R12, -RZ, R12.H0_H0 ;  /* 0x2000000cff0c7230 */ /* 0x000fe40000004100 */
[----:B------:R-:W-:Y:S01]  /*30dc0*/  FMUL.FTZ R95, R14, R99 ;  /* 0x000000630e5f7220 */ /* 0x000fe20000410000 */
[----:B------:R-:W-:Y:S01]  /*30dd0*/  FFMA.FTZ R94, R94, R100, R115 ;  /* 0x000000645e5e7223 */ /* 0x000fe20000010073 */
[----:B------:R-:W-:-:S02]  /*30de0*/  FMUL.FTZ R14, R14, R97 ;  /* 0x000000610e0e7220 */ /* 0x000fc40000410000 */
[C---:B------:R-:W-:Y:S02]  /*30df0*/  FFMA.FTZ R95, R12.reuse, R97, -R95 ;  /* 0x000000610c5f7223 */ /* 0x040fe4000001085f */
[----:B------:R-:W-:Y:S01]  /*30e00*/  FFMA.FTZ R14, R12, R99, R14 ;  /* 0x000000630c0e7223 */ /* 0x000fe2000001000e */
[----:B------:R-:W-:-:S04]  /*30e10*/  F2FP.SATFINITE.E4M3.F32.PACK_AB_MERGE_C R94, R94, R101, RZ ;  /* 0x000000655e5e723e */ /* 0x000fc800048070ff */
[----:B------:R-:W-:Y:S01]  /*30e20*/  F2FP.SATFINITE.E4M3.F32.PACK_AB_MERGE_C R12, R14, R95, R94 ;  /* 0x0000005f0e0c723e */ /* 0x000fe2000480705e */
[----:B------:R-:W-:-:S07]  /*30e30*/  IMAD.MOV.U32 R14, RZ, RZ, R106 ;  /* 0x000000ffff0e7224 */ /* 0x000fce00078e006a */
.L_x_4917:
[----:B------:R-:W-:Y:S05]  /*30e40*/  BSYNC B4 ;  /* 0x0000000000047941 */ /* 0x000fea0003800000 */
.L_x_4916:
[C---:B------:R-:W-:Y:S02]  /*30e50*/  R2UR UR4, R84.reuse ;  /* 0x00000000540472ca */ /* 0x040fe400000e0000 */
[C---:B------:R-:W-:Y:S02]  /*30e60*/  R2UR UR5, R85.reuse ;  /* 0x00000000550572ca */ /* 0x040fe400000e0000 */
[----:B------:R-:W-:Y:S02]  /*30e70*/  R2UR UR6, R84 ;  /* 0x00000000540672ca */ /* 0x000fe400000e0000 */
[----:B------:R-:W-:-:S09]  /*30e80*/  R2UR UR7, R85 ;  /* 0x00000000550772ca */ /* 0x000fd200000e0000 */
[----:B-----5:R1:W-:Y:S04]  /*30e90*/  ST.E.128 desc[UR4][R64.64+0x20], R12 ;  /* 0x0000200c40007985 */ /* 0x0203e8000c101d04 */
[----:B------:R1:W5:Y:S02]  /*30ea0*/  LD.E.U8 R106, desc[UR6][R40.64] ;  /* 0x00000006286a7980 */ /* 0x000364000c101100 */
.L_x_4915:
[----:B------:R-:W-:Y:S05]  /*30eb0*/  BSYNC B3 ;  /* 0x0000000000037941 */ /* 0x000fea0003800000 */
.L_x_4914:
[----:B-----5:R-:W-:Y:S01]  /*30ec0*/  LOP3.LUT P1, RZ, R106, 0x4, RZ, 0xc0, !PT ;  /* 0x000000046aff7812 */ /* 0x020fe2000782c0ff */
[----:B------:R-:W-:-:S12]  /*30ed0*/  BSSY B3, `(.L_x_4918) ;  /* 0x000008a000037945 */ /* 0x000fd80003800000 */
[----:B------:R-:W-:Y:S05]  /*30ee0*/  @!P1 BRA `(.L_x_4919) ;  /* 0x0000000800209947 */ /* 0x000fea0003800000 */
[----:B------:R-:W-:Y:S02]  /*30ef0*/  R2UR UR4, R84 ;  /* 0x00000000540472ca */ /* 0x000fe400000e0000 */
[----:B------:R-:W-:-:S13]  /*30f00*/  R2UR UR5, R85 ;  /* 0x00000000550572ca */ /* 0x000fda00000e0000 */
[----:B01----:R-:W2:Y:S01]  /*30f10*/  LD.E.U8 R12, desc[UR4][R36.64+0x18] ;  /* 0x00001804240c7980 */ /* 0x003ea2000c101100 */
[----:B------:R-:W-:Y:S01]  /*30f20*/  BSSY B4, `(.L_x_4920) ;  /* 0x000007e000047945 */ /* 0x000fe20003800000 */
[----:B--2---:R-:W-:Y:S02]  /*30f30*/  LOP3.LUT P1, RZ, R12, 0x4, RZ, 0xc0, !PT ;  /* 0x000000040cff7812 */ /* 0x004fe4000782c0ff */
[----:B------:R0:W5:Y:S11]  /*30f40*/  LD.E.128 R12, desc[UR4][R46.64+0x2800] ;  /* 0x002800042e0c7980 */ /* 0x000176000c101d00 */
[----:B0-----:R-:W-:Y:S05]  /*30f50*/  @!P1 BRA `(.L_x_4921) ;  /* 0x0000000400e89947 */ /* 0x001fea0003800000 */
[----:B------:R-:W-:Y:S01]  /*30f60*/  SHF.R.U32.HI R98, RZ, 0x8, R93 ;  /* 0x00000008ff627819 */ /* 0x000fe2000001165d */
[----:B-----5:R-:W-:Y:S01]  /*30f70*/  IMAD.MOV.U32 R94, RZ, RZ, R15 ;  /* 0x000000ffff5e7224 */ /* 0x020fe200078e000f */
[----:B------:R-:W-:Y:S02]  /*30f80*/  LOP3.LUT R95, R93, 0xff, RZ, 0xc0, !PT ;  /* 0x000000ff5d5f7812 */ /* 0x000fe400078ec0ff */
[----:B------:R-:W-:Y:S02]  /*30f90*/  LOP3.LUT R98, R98, 0xff, RZ, 0xc0, !PT ;  /* 0x000000ff62627812 */ /* 0x000fe400078ec0ff */
[----:B------:R-:W-:Y:S02]  /*30fa0*/  SHF.R.U32.HI R96, RZ, 0x8, R79 ;  /* 0x00000008ff607819 */ /* 0x000fe4000001164f */
[----:B------:R-:W-:Y:S02]  /*30fb0*/  PRMT R101, R98, 0x7604, R95 ;  /* 0x0000760462657816 */ /* 0x000fe4000000005f */
[----:B------:R-:W-:-:S02]  /*30fc0*/  LOP3.LUT R15, R79, 0xff, RZ, 0xc0, !PT ;  /* 0x000000ff4f0f7812 */ /* 0x000fc400078ec0ff */
[----:B------:R-:W-:Y:S02]  /*30fd0*/  LOP3.LUT R96, R96, 0xff, RZ, 0xc0, !PT ;  /* 0x000000ff60607812 */ /* 0x000fe400078ec0ff */
[----:B------:R-:W-:Y:S02]  /*30fe0*/  SHF.R.U32.HI R98, RZ, 0x8, R92 ;  /* 0x00000008ff627819 */ /* 0x000fe4000001165c */
[----:B------:R-:W-:Y:S02]  /*30ff0*/  SHF.R.U32.HI R95, RZ, 0x8, R78 ;  /* 0x00000008ff5f7819 */ /* 0x000fe4000001164e */
[----:B------:R-:W-:Y:S02]  /*31000*/  SHF.R.U32.HI R108, RZ, 0x10, R79 ;  /* 0x00000010ff6c7819 */ /* 0x000fe4000001164f */
[----:B------:R-:W-:Y:S02]  /*31010*/  PRMT R97, R96, 0x7604, R15 ;  /* 0x0000760460617816 */ /* 0x000fe4000000000f */
[----:B------:R-:W-:-:S02]  /*31020*/  LOP3.LUT R99, R92, 0xff, RZ, 0xc0, !PT ;  /* 0x000000ff5c637812 */ /* 0x000fc400078ec0ff */
[----:B------:R-:W-:Y:S01]  /*31030*/  LOP3.LUT R100, R98, 0xff, RZ, 0xc0, !PT ;  /* 0x000000ff62647812 */ /* 0x000fe200078ec0ff */
[----:B------:R-:W-:Y:S01]  /*31040*/  IMAD.U32 R98, R108, 0x10000, RZ ;  /* 0x000100006c627824 */ /* 0x000fe200078e00ff */
[----:B------:R-:W-:Y:S02]  /*31050*/  LOP3.LUT R15, R78, 0xff, RZ, 0xc0, !PT ;  /* 0x000000ff4e0f7812 */ /* 0x000fe400078ec0ff */
[----:B------:R-:W-:Y:S02]  /*31060*/  LOP3.LUT R96, R95, 0xff, RZ, 0xc0, !PT ;  /* 0x000000ff5f607812 */ /* 0x000fe400078ec0ff */
[----:B------:R-:W-:Y:S02]  /*31070*/  PRMT R99, R100, 0x7604, R99 ;  /* 0x0000760464637816 */ /* 0x000fe40000000063 */
[----:B------:R-:W-:Y:S02]  /*31080*/  PRMT R15, R96, 0x7604, R15 ;  /* 0x00007604600f7816 */ /* 0x000fe4000000000f */
[----:B------:R-:W-:-:S02]  /*31090*/  SHF.R.U32.HI R106, RZ, 0x10, R93 ;  /* 0x00000010ff6a7819 */ /* 0x000fc4000001165d */
[----:B------:R-:W-:Y:S02]  /*310a0*/  LOP3.LUT R99, R99, 0xff0000, R92, 0xf8, !PT ;  /* 0x00ff000063637812 */ /* 0x000fe400078ef85c */
[----:B------:R-:W-:Y:S01]  /*310b0*/  LOP3.LUT R97, R97, 0xff0000, R98, 0xf8, !PT ;  /* 0x00ff000061617812 */ /* 0x000fe200078ef862 */
[----:B------:R-:W-:Y:S01]  /*310c0*/  IMAD.U32 R106, R106, 0x10000, RZ ;  /* 0x000100006a6a7824 */ /* 0x000fe200078e00ff */
[----:B------:R-:W-:Y:S02]  /*310d0*/  LOP3.LUT R15, R15, 0xff0000, R78, 0xf8, !PT ;  /* 0x00ff00000f0f7812 */ /* 0x000fe400078ef84e */
[----:B------:R-:W-:Y:S02]  /*310e0*/  SHF.R.U32.HI R98, RZ, 0x18, R93 ;  /* 0x00000018ff627819 */ /* 0x000fe4000001165d */
[----:B------:R-:W-:Y:S02]  /*310f0*/  SHF.R.U32.HI R96, RZ, 0x18, R79 ;  /* 0x00000018ff607819 */ /* 0x000fe4000001164f */
[----:B------:R-:W-:Y:S01]  /*31100*/  LOP3.LUT R99, R99, 0xff000000, R92, 0xf8, !PT ;  /* 0xff00000063637812 */ /* 0x000fe200078ef85c */
[----:B------:R-:W-:Y:S01]  /*31110*/  IMAD.SHL.U32 R98, R98, 0x1000000, RZ ;  /* 0x0100000062627824 */ /* 0x000fe200078e00ff */
[----:B------:R-:W-:Y:S01]  /*31120*/  LOP3.LUT R78, R15, 0xff000000, R78, 0xf8, !PT ;  /* 0xff0000000f4e7812 */ /* 0x000fe200078ef84e */
[----:B------:R-:W-:Y:S01]  /*31130*/  IMAD.SHL.U32 R96, R96, 0x1000000, RZ ;  /* 0x0100000060607824 */ /* 0x000fe200078e00ff */
[----:B------:R-:W-:-:S02]  /*31140*/  F2FP.F16.E4M3.UNPACK_B R15, R13 ;  /* 0x0000000dff0f723e */ /* 0x000fc400020006ff */
[----:B------:R-:W-:Y:S02]  /*31150*/  LOP3.LUT R101, R101, 0xff0000, R106, 0xf8, !PT ;  /* 0x00ff000065657812 */ /* 0x000fe400078ef86a */
[----:B------:R-:W-:Y:S01]  /*31160*/  F2FP.F16.E4M3.UNPACK_B R93, R99.H1 ;  /* 0x00000063ff5d723e */ /* 0x000fe200030006ff */
[--C-:B------:R-:W-:Y:S01]  /*31170*/  HADD2.F32 R92, -RZ, R15.reuse.H0_H0 ;  /* 0x2000000fff5c7230 */ /* 0x100fe20000004100 */
[----:B------:R-:W-:Y:S01]  /*31180*/  F2FP.F16.E4M3.UNPACK_B R13, R13.H1 ;  /* 0x0000000dff0d723e */ /* 0x000fe200030006ff */
[----:B------:R-:W-:Y:S01]  /*31190*/  HADD2.F32 R15, -RZ, R15.H1_H1 ;  /* 0x3000000fff0f7230 */ /* 0x000fe20000004100 */
[----:B------:R-:W-:Y:S01]  /*311a0*/  F2FP.F16.E4M3.UNPACK_B R79, R78.H1 ;  /* 0x0000004eff4f723e */ /* 0x000fe200030006ff */
[--C-:B------:R-:W-:Y:S01]  /*311b0*/  HADD2.F32 R100, -RZ, R93.reuse.H1_H1 ;  /* 0x3000005dff647230 */ /* 0x100fe20000004100 */
[----:B------:R-:W-:Y:S01]  /*311c0*/  LOP3.LUT R101, R101, R98, RZ, 0xfc, !PT ;  /* 0x0000006265657212 */ /* 0x000fe200078efcff */
[----:B------:R-:W-:Y:S01]  /*311d0*/  HADD2.F32 R98, -RZ, R93.H0_H0 ;  /* 0x2000005dff627230 */ /* 0x000fe20000004100 */
[----:B------:R-:W-:Y:S01]  /*311e0*/  LOP3.LUT R97, R97, R96, RZ, 0xfc, !PT ;  /* 0x0000006061617212 */ /* 0x000fe200078efcff */
[----:B------:R-:W-:Y:S01]  /*311f0*/  HADD2.F32 R95, -RZ, R79.H0_H0 ;  /* 0x2000004fff5f7230 */ /* 0x000fe20000004100 */
[----:B------:R-:W-:Y:S01]  /*31200*/  F2FP.F16.E4M3.UNPACK_B R99, R99 ;  /* 0x00000063ff63723e */ /* 0x000fe200020006ff */
[----:B------:R-:W-:-:S02]  /*31210*/  HADD2.F32 R93, -RZ, R13.H1_H1 ;  /* 0x3000000dff5d7230 */ /* 0x000fc40000004100 */
[C---:B------:R-:W-:Y:S01]  /*31220*/  FMUL.FTZ R115, R15.reuse, R98 ;  /* 0x000000620f737220 */ /* 0x040fe20000410000 */
[----:B------:R-:W-:Y:S02]  /*31230*/  HADD2.F32 R96, -RZ, R79.H1_H1 ;  /* 0x3000004fff607230 */ /* 0x000fe40000004100 */
[-C--:B------:R-:W-:Y:S01]  /*31240*/  FMUL.FTZ R15, R15, R95.reuse ;  /* 0x0000005f0f0f7220 */ /* 0x080fe20000410000 */
[----:B------:R-:W-:Y:S02]  /*31250*/  HADD2.F32 R79, -RZ, R13.H0_H0 ;  /* 0x2000000dff4f7230 */ /* 0x000fe40000004100 */
[C---:B------:R-:W-:Y:S01]  /*31260*/  FMUL.FTZ R106, R93.reuse, R100 ;  /* 0x000000645d6a7220 */ /* 0x040fe20000410000 */
[C---:B------:R-:W-:Y:S01]  /*31270*/  FFMA.FTZ R13, R92.reuse, R95, -R115 ;  /* 0x0000005f5c0d7223 */ /* 0x040fe20000010873 */
[----:B------:R-:W-:Y:S01]  /*31280*/  FMUL.FTZ R93, R93, R96 ;  /* 0x000000605d5d7220 */ /* 0x000fe20000410000 */
[----:B------:R-:W-:Y:S01]  /*31290*/  FFMA.FTZ R92, R92, R98, R15 ;  /* 0x000000625c5c7223 */ /* 0x000fe2000001000f */
[----:B------:R-:W-:Y:S01]  /*312a0*/  F2FP.F16.E4M3.UNPACK_B R15, R94 ;  /* 0x0000005eff0f723e */ /* 0x000fe200020006ff */
[C---:B------:R-:W-:Y:S01]  /*312b0*/  FFMA.FTZ R106, R79.reuse, R96, -R106 ;  /* 0x000000604f6a7223 */ /* 0x040fe2000001086a */
        /* <DEDUP_REMOVED lines=19> */
[----:B------:R-:W-:Y:S01]  /*313f0*/  F2FP.F16.E4M3.UNPACK_B R15, R14 ;  /* 0x0000000eff0f723e */ /* 0x000fe200020006ff */
[C---:B------:R-:W-:Y:S01]  /*31400*/  FMUL.FTZ R117, R93.reuse, R100 ;  /* 0x000000645d757220 */ /* 0x040fe20000410000 */
[----:B------:R-:W-:Y:S01]  /*31410*/  FMUL.FTZ R93, R93, R95 ;  /* 0x0000005f5d5d7220 */ /* 0x000fe20000410000 */
[----:B------:R-:W-:Y:S01]  /*31420*/  F2FP.F16.E4M3.UNPACK_B R14, R14.H1 ;  /* 0x0000000eff0e723e */ /* 0x000fe200030006ff */
[----:B------:R-:W-:-:S02]  /*31430*/  HADD2.F32 R98, -RZ, R101.H0_H0 ;  /* 0x20000065ff627230 */ /* 0x000fc40000004100 */
[C---:B------:R-:W-:Y:S01]  /*31440*/  FFMA.FTZ R110, R94.reuse, R95, -R117 ;  /* 0x0000005f5e6e7223 */ /* 0x040fe20000010875 */
[--C-:B------:R-:W-:Y:S02]  /*31450*/  HADD2.F32 R79, -RZ, R15.reuse.H0_H0 ;  /* 0x2000000fff4f7230 */ /* 0x100fe40000004100 */
[----:B------:R-:W-:Y:S01]  /*31460*/  FFMA.FTZ R121, R94, R100, R93 ;  /* 0x000000645e797223 */ /* 0x000fe2000001005d */
[----:B------:R-:W-:Y:S01]  /*31470*/  HADD2.F32 R15, -RZ, R15.H1_H1 ;  /* 0x3000000fff0f7230 */ /* 0x000fe20000004100 */
[----:B------:R-:W-:Y:S01]  /*31480*/  F2FP.SATFINITE.E4M3.F32.PACK_AB_MERGE_C R13, R92, R13, R106 ;  /* 0x0000000d5c0d723e */ /* 0x000fe2000480706a */
[----:B------:R-:W-:Y:S02]  /*31490*/  HADD2.F32 R96, -RZ, R97.H0_H0 ;  /* 0x20000061ff607230 */ /* 0x000fe40000004100 */
[----:B------:R-:W-:Y:S02]  /*314a0*/  HADD2.F32 R101, -RZ, R101.H1_H1 ;  /* 0x30000065ff657230 */ /* 0x000fe40000004100 */
[----:B------:R-:W-:Y:S01]  /*314b0*/  FMUL.FTZ R100, R15, R98 ;  /* 0x000000620f647220 */ /* 0x000fe20000410000 */
[----:B------:R-:W-:-:S02]  /*314c0*/  HADD2.F32 R94, -RZ, R14.H1_H1 ;  /* 0x3000000eff5e7230 */ /* 0x000fc40000004100 */
[-C--:B------:R-:W-:Y:S01]  /*314d0*/  FMUL.FTZ R15, R15, R96.reuse ;  /* 0x000000600f0f7220 */ /* 0x080fe20000410000 */
[----:B------:R-:W-:Y:S02]  /*314e0*/  HADD2.F32 R97, -RZ, R97.H1_H1 ;  /* 0x30000061ff617230 */ /* 0x000fe40000004100 */
[C---:B------:R-:W-:Y:S01]  /*314f0*/  FFMA.FTZ R100, R79.reuse, R96, -R100 ;  /* 0x000000604f647223 */ /* 0x040fe20000010864 */
[----:B------:R-:W-:Y:S02]  /*31500*/  HADD2.F32 R93, -RZ, R14.H0_H0 ;  /* 0x2000000eff5d7230 */ /* 0x000fe40000004100 */
[C---:B------:R-:W-:Y:S01]  /*31510*/  FMUL.FTZ R14, R94.reuse, R101 ;  /* 0x000000655e0e7220 */ /* 0x040fe20000410000 */
[----:B------:R-:W-:Y:S01]  /*31520*/  FFMA.FTZ R117, R79, R98, R15 ;  /* 0x000000624f757223 */ /* 0x000fe2000001000f */
[-C--:B------:R-:W-:Y:S01]  /*31530*/  FMUL.FTZ R94, R94, R97.reuse ;  /* 0x000000615e5e7220 */ /* 0x080fe20000410000 */
[----:B------:R-:W-:Y:S01]  /*31540*/  F2FP.F16.E4M3.UNPACK_B R79, R78 ;  /* 0x0000004eff4f723e */ /* 0x000fe200020006ff */
[C---:B------:R-:W-:Y:S01]  /*31550*/  FFMA.FTZ R98, R93.reuse, R97, -R14 ;  /* 0x000000615d627223 */ /* 0x040fe2000001080e */
[-C--:B------:R-:W-:Y:S01]  /*31560*/  F2FP.F16.E4M3.UNPACK_B R14, R12.reuse.H1 ;  /* 0x0000000cff0e723e */ /* 0x080fe200030006ff */
[----:B------:R-:W-:Y:S01]  /*31570*/  FFMA.FTZ R101, R93, R101, R94 ;  /* 0x000000655d657223 */ /* 0x000fe2000001005e */
[----:B------:R-:W-:Y:S01]  /*31580*/  F2FP.F16.E4M3.UNPACK_B R12, R12 ;  /* 0x0000000cff0c723e */ /* 0x000fe200020006ff */
[----:B------:R-:W-:Y:S01]  /*31590*/  HADD2.F32 R94, -RZ, R99.H1_H1 ;  /* 0x30000063ff5e7230 */ /* 0x000fe20000004100 */
[----:B------:R-:W-:Y:S01]  /*315a0*/  F2FP.SATFINITE.E4M3.F32.PACK_AB_MERGE_C R110, R121, R110, RZ ;  /* 0x0000006e796e723e */ /* 0x000fe200048070ff */
[----:B------:R-:W-:Y:S01]  /*315b0*/  HADD2.F32 R78, -RZ, R14.H1_H1 ;  /* 0x3000000eff4e7230 */ /* 0x000fe20000004100 */
[----:B------:R-:W-:Y:S01]  /*315c0*/  F2FP.SATFINITE.E4M3.F32.PACK_AB_MERGE_C R98, R101, R98, RZ ;  /* 0x000000626562723e */ /* 0x000fe200048070ff */
[----:B------:R-:W-:-:S02]  /*315d0*/  HADD2.F32 R93, -RZ, R79.H1_H1 ;  /* 0x3000004fff5d7230 */ /* 0x000fc40000004100 */
[----:B------:R-:W-:Y:S02]  /*315e0*/  HADD2.F32 R15, -RZ, R14.H0_H0 ;  /* 0x2000000eff0f7230 */ /* 0x000fe40000004100 */
[CC--:B------:R-:W-:Y:S01]  /*315f0*/  FMUL.FTZ R96, R78.reuse, R94.reuse ;  /* 0x0000005e4e607220 */ /* 0x0c0fe20000410000 */
[----:B------:R-:W-:Y:S02]  /*31600*/  HADD2.F32 R99, -RZ, R99.H0_H0 ;  /* 0x20000063ff637230 */ /* 0x000fe40000004100 */
[-C--:B------:R-:W-:Y:S01]  /*31610*/  FMUL.FTZ R97, R78, R93.reuse ;  /* 0x0000005d4e617220 */ /* 0x080fe20000410000 */
[--C-:B------:R-:W-:Y:S02]  /*31620*/  HADD2.F32 R14, -RZ, R12.reuse.H1_H1 ;  /* 0x3000000cff0e7230 */ /* 0x100fe40000004100 */
[C---:B------:R-:W-:Y:S01]  /*31630*/  FFMA.FTZ R96, R15.reuse, R93, -R96 ;  /* 0x0000005d0f607223 */ /* 0x040fe20000010860 */
[----:B------:R-:W-:Y:S02]  /*31640*/  HADD2.F32 R79, -RZ, R79.H0_H0 ;  /* 0x2000004fff4f7230 */ /* 0x000fe40000004100 */
[----:B------:R-:W-:Y:S01]  /*31650*/  FFMA.FTZ R97, R15, R94, R97 ;  /* 0x0000005e0f617223 */ /* 0x000fe20000010061 */
[----:B------:R-:W-:-:S02]  /*31660*/  HADD2.F32 R12, -RZ, R12.H0_H0 ;  /* 0x2000000cff0c7230 */ /* 0x000fc40000004100 */
[C---:B------:R-:W-:Y:S01]  /*31670*/  FMUL.FTZ R95, R14.reuse, R99 ;  /* 0x000000630e5f7220 */ /* 0x040fe20000410000 */
[----:B------:R-:W-:Y:S01]  /*31680*/  F2FP.SATFINITE.E4M3.F32.PACK_AB_MERGE_C R98, R117, R100, R98 ;  /* 0x000000647562723e */ /* 0x000fe20004807062 */
[-C--:B------:R-:W-:Y:S01]  /*31690*/  FMUL.FTZ R14, R14, R79.reuse ;  /* 0x0000004f0e0e7220 */ /* 0x080fe20000410000 */
[----:B------:R-:W-:Y:S01]  /*316a0*/  F2FP.SATFINITE.E4M3.F32.PACK_AB_MERGE_C R96, R97, R96, RZ ;  /* 0x000000606160723e */ /* 0x000fe200048070ff */
[C---:B------:R-:W-:Y:S01]  /*316b0*/  FFMA.FTZ R95, R12.reuse, R79, -R95 ;  /* 0x0000004f0c5f7223 */ /* 0x040fe2000001085f */
[----:B------:R-:W-:Y:S01]  /*316c0*/  F2FP.SATFINITE.E4M3.F32.PACK_AB_MERGE_C R15, R119, R108, R110 ;  /* 0x0000006c770f723e */ /* 0x000fe2000480706e */
[----:B------:R-:W-:-:S05]  /*316d0*/  FFMA.FTZ R14, R12, R99, R14 ;  /* 0x000000630c0e7223 */ /* 0x000fca000001000e */
[----:B------:R-:W-:Y:S01]  /*316e0*/  F2FP.SATFINITE.E4M3.F32.PACK_AB_MERGE_C R12, R14, R95, R96 ;  /* 0x0000005f0e0c723e */ /* 0x000fe20004807060 */
[----:B------:R-:W-:-:S07]  /*316f0*/  IMAD.MOV.U32 R14, RZ, RZ, R98 ;  /* 0x000000ffff0e7224 */ /* 0x000fce00078e0062 */
.L_x_4921:
[----:B------:R-:W-:Y:S05]  /*31700*/  BSYNC B4 ;  /* 0x0000000000047941 */ /* 0x000fea0003800000 */
.L_x_4920:
[C---:B------:R-:W-:Y:S02]  /*31710*/  R2UR UR4, R84.reuse ;  /* 0x00000000540472ca */ /* 0x040fe400000e0000 */
[C---:B------:R-:W-:Y:S02]  /*31720*/  R2UR UR5, R85.reuse ;  /* 0x00000000550572ca */ /* 0x040fe400000e0000 */
[----:B------:R-:W-:Y:S02]  /*31730*/  R2UR UR6, R84 ;  /* 0x00000000540672ca */ /* 0x000fe400000e0000 */
[----:B------:R-:W-:-:S09]  /*31740*/  R2UR UR7, R85 ;  /* 0x00000000550772ca */ /* 0x000fd200000e0000 */
[----:B-----5:R2:W-:Y:S04]  /*31750*/  ST.E.128 desc[UR4][R64.64+0x40], R12 ;  /* 0x0000400c40007985 */ /* 0x0205e8000c101d04 */
[----:B------:R2:W5:Y:S02]  /*31760*/  LD.E.U8 R106, desc[UR6][R40.64] ;  /* 0x00000006286a7980 */ /* 0x000564000c101100 */
.L_x_4919:
[----:B------:R-:W-:Y:S05]  /*31770*/  BSYNC B3 ;  /* 0x0000000000037941 */ /* 0x000fea0003800000 */
.L_x_4918:
[----:B-----5:R-:W-:Y:S01]  /*31780*/  LOP3.LUT P1, RZ, R106, 0x8, RZ, 0xc0, !PT ;  /* 0x000000086aff7812 */ /* 0x020fe2000782c0ff */
[----:B------:R-:W-:-:S12]  /*31790*/  BSSY B3, `(.L_x_4922) ;  /* 0x0000090000037945 */ /* 0x000fd80003800000 */
[----:B------:R-:W-:Y:S05]  /*317a0*/  @!P1 BRA `(.L_x_4923) ;  /* 0x0000000800389947 */ /* 0x000fea0003800000 */
[----:B------:R-:W-:Y:S02]  /*317b0*/  R2UR UR4, R84 ;  /* 0x00000000540472ca */ /* 0x000fe400000e0000 */
[----:B------:R-:W-:-:S13]  /*317c0*/  R2UR UR5, R85 ;  /* 0x00000000550572ca */ /* 0x000fda00000e0000 */
[----:B012---:R-:W2:Y:S01]  /*317d0*/  LD.E.U8 R14, desc[UR4][R36.64+0x18] ;  /* 0x00001804240e7980 */ /* 0x007ea2000c101100 */
[----:B------:R-:W-:-:S05]  /*317e0*/  VIADD R12, R102, 0x2800 ;  /* 0x00002800660c7836 */ /* 0x000fca0000000000 */
[--C-:B------:R-:W-:Y:S02]  /*317f0*/  SHF.R.S32.HI R13, RZ, 0x1f, R12.reuse ;  /* 0x0000001fff0d7819 */ /* 0x100fe4000001140c */
[----:B------:R-:W-:-:S04]  /*31800*/  IADD3 R12, P2, P3, R38, R103, R12 ;  /* 0x00000067260c7210 */ /* 0x000fc80007b5e00c */
[----:B------:R-:W-:Y:S01]  /*31810*/  IADD3.X R13, R39, R105, R13, P2, P3 ;  /* 0x00000069270d7210 */ /* 0x000fe200017e640d */
[----:B------:R-:W-:Y:S01]  /*31820*/  BSSY B4, `(.L_x_4924) ;  /* 0x0000080000047945 */ /* 0x000fe20003800000 */
[----:B--2---:R-:W-:-:S04]  /*31830*/  LOP3.LUT P1, RZ, R14, 0x8, RZ, 0xc0, !PT ;  /* 0x000000080eff7812 */ /* 0x004fc8000782c0ff */
[----:B------:R-:W5:Y:S09]  /*31840*/  LD.E.128 R12, desc[UR4][R12.64] ;  /* 0x000000040c0c7980 */ /* 0x000f72000c101d00 */
[----:B------:R-:W-:Y:S05]  /*31850*/  @!P1 BRA `(.L_x_4925) ;  /* 0x0000000400f09947 */ /* 0x000fea0003800000 */
[----:B------:R-:W-:Y:S01]  /*31860*/  SHF.R.U32.HI R93, RZ, 0x8, R76 ;  /* 0x00000008ff5d7819 */ /* 0x000fe2000001164c */
[----:B-----5:R-:W-:Y:S01]  /*31870*/  IMAD.MOV.U32 R78, RZ, RZ, R15 ;  /* 0x000000ffff4e7224 */ /* 0x020fe200078e000f */
[----:B------:R-:W-:Y:S02]  /*31880*/  SHF.R.U32.HI R15, RZ, 0x8, R70 ;  /* 0x00000008ff0f7819 */ /* 0x000fe40000011646 */
[----:B------:R-:W-:Y:S02]  /*31890*/  LOP3.LUT R96, R76, 0xff, RZ, 0xc0, !PT ;  /* 0x000000ff4c607812 */ /* 0x000fe400078ec0ff */
[----:B------:R-:W-:Y:S02]  /*318a0*/  LOP3.LUT R93, R93, 0xff, RZ, 0xc0, !PT ;  /* 0x000000ff5d5d7812 */ /* 0x000fe400078ec0ff */
[----:B------:R-:W-:Y:S02]  /*318b0*/  SHF.R.U32.HI R79, RZ, 0x8, R71 ;  /* 0x00000008ff4f7819 */ /* 0x000fe40000011647 */
        /* <DEDUP_REMOVED lines=8> */
[----:B------:R-:W-:Y:S02]  /*31940*/  LOP3.LUT R98, R77, 0xff, RZ, 0xc0, !PT ;  /* 0x000000ff4d627812 */ /* 0x000fe400078ec0ff */
[----:B------:R-:W-:Y:S02]  /*31950*/  LOP3.LUT R95, R95, 0xff, RZ, 0xc0, !PT ;  /* 0x000000ff5f5f7812 */ /* 0x000fe400078ec0ff */
[----:B------:R-:W-:Y:S02]  /*31960*/  SHF.R.U32.HI R15, RZ, 0x10, R70 ;  /* 0x00000010ff0f7819 */ /* 0x000fe40000011646 */
[----:B------:R-:W-:Y:S02]  /*31970*/  PRMT R94, R79, 0x7604, R94 ;  /* 0x000076044f5e7816 */ /* 0x000fe4000000005e */
[----:B------:R-:W-:-:S02]  /*31980*/  LOP3.LUT R93, R93, 0xff, RZ, 0xc0, !PT ;  /* 0x000000ff5d5d7812 */ /* 0x000fc400078ec0ff */
[----:B------:R-:W-:Y:S02]  /*31990*/  SHF.R.U32.HI R79, RZ, 0x10, R71 ;  /* 0x00000010ff4f7819 */ /* 0x000fe40000011647 */
[----:B------:R-:W-:Y:S02]  /*319a0*/  PRMT R98, R95, 0x7604, R98 ;  /* 0x000076045f627816 */ /* 0x000fe40000000062 */
[----:B------:R-:W-:Y:S02]  /*319b0*/  LOP3.LUT R15, R15, 0xff, RZ, 0xc0, !PT ;  /* 0x000000ff0f0f7812 */ /* 0x000fe400078ec0ff */
[----:B------:R-:W-:Y:S02]  /*319c0*/  SHF.R.U32.HI R95, RZ, 0x10, R77 ;  /* 0x00000010ff5f7819 */ /* 0x000fe4000001164d */
[----:B------:R-:W-:Y:S02]  /*319d0*/  PRMT R93, R93, 0x7054, R96 ;  /* 0x000070545d5d7816 */ /* 0x000fe40000000060 */
[----:B------:R-:W-:-:S02]  /*319e0*/  LOP3.LUT R79, R79, 0xff, RZ, 0xc0, !PT ;  /* 0x000000ff4f4f7812 */ /* 0x000fc400078ec0ff */
[----:B------:R-:W-:Y:S02]  /*319f0*/  PRMT R15, R15, 0x7054, R92 ;  /* 0x000070540f0f7816 */ /* 0x000fe4000000005c */
[----:B------:R-:W-:Y:S02]  /*31a00*/  LOP3.LUT R95, R95, 0xff, RZ, 0xc0, !PT ;  /* 0x000000ff5f5f7812 */ /* 0x000fe400078ec0ff */
[----:B------:R-:W-:Y:S02]  /*31a10*/  LOP3.LUT R93, R93, 0xff000000, R76, 0xf8, !PT ;  /* 0xff0000005d5d7812 */ /* 0x000fe400078ef84c */
[----:B------:R-:W-:Y:S02]  /*31a20*/  PRMT R94, R79, 0x7054, R94 ;  /* 0x000070544f5e7816 */ /* 0x000fe4000000005e */
[----:B------:R-:W-:Y:S02]  /*31a30*/  LOP3.LUT R79, R15, 0xff000000, R70, 0xf8, !PT ;  /* 0xff0000000f4f7812 */ /* 0x000fe400078ef846 */
[----:B------:R-:W-:-:S02]  /*31a40*/  PRMT R95, R95, 0x7054, R98 ;  /* 0x000070545f5f7816 */ /* 0x000fc40000000062 */
[----:B------:R-:W-:Y:S02]  /*31a50*/  SHF.R.U32.HI R71, RZ, 0x18, R71 ;  /* 0x00000018ff477819 */ /* 0x000fe40000011647 */
[----:B------:R-:W-:Y:S02]  /*31a60*/  SHF.R.U32.HI R70, RZ, 0x18, R77 ;  /* 0x00000018ff467819 */ /* 0x000fe4000001164d */
[----:B------:R-:W-:Y:S02]  /*31a70*/  F2FP.F16.E4M3.UNPACK_B R15, R13 ;  /* 0x0000000dff0f723e */ /* 0x000fe400020006ff */
[----:B------:R-:W-:Y:S02]  /*31a80*/  F2FP.F16.E4M3.UNPACK_B R76, R93.H1 ;  /* 0x0000005dff4c723e */ /* 0x000fe400030006ff */
[----:B------:R-:W-:Y:S02]  /*31a90*/  PRMT R94, R71, 0x654, R94 ;  /* 0x00000654475e7816 */ /* 0x000fe4000000005e */
[----:B------:R-:W-:Y:S01]  /*31aa0*/  PRMT R97, R70, 0x654, R95 ;  /* 0x0000065446617816 */ /* 0x000fe2000000005f */
        /* <DEDUP_REMOVED lines=9> */
[C---:B------:R-:W-:Y:S01]  /*31b40*/  FMUL.FTZ R99, R15.reuse, R95 ;  /* 0x0000005f0f637220 */ /* 0x040fe20000410000 */
[----:B------:R-:W-:Y:S02]  /*31b50*/  HADD2.F32 R76, -RZ, R13.H1_H1 ;  /* 0x3000000dff4c7230 */ /* 0x000fe40000004100 */
[----:B------:R-:W-:Y:S02]  /*31b60*/  HADD2.F32 R92, -RZ, R71.H1_H1 ;  /* 0x30000047ff5c7230 */ /* 0x000fe40000004100 */
[-C--:B------:R-:W-:Y:S01]  /*31b70*/  FMUL.FTZ R98, R15, R77.reuse ;  /* 0x0000004d0f627220 */ /* 0x080fe20000410000 */
[----:B------:R-:W-:Y:S02]  /*31b80*/  HADD2.F32 R71, -RZ, R13.H0_H0 ;  /* 0x2000000dff477230 */ /* 0x000fe40000004100 */
[----:B------:R-:W-:Y:S01]  /*31b90*/  FFMA.FTZ R13, R70, R77, -R99 ;  /* 0x0000004d460d7223 */ /* 0x000fe20000010863 */
[C---:B------:R-:W-:Y:S01]  /*31ba0*/  FMUL.FTZ R100, R76.reuse, R96 ;  /* 0x000000604c647220 */ /* 0x040fe20000410000 */
[----:B------:R-:W-:Y:S01]  /*31bb0*/  FMUL.FTZ R77, R76, R92 ;  /* 0x0000005c4c4d7220 */ /* 0x000fe20000410000 */
[----:B------:R-:W-:Y:S01]  /*31bc0*/  F2FP.F16.E4M3.UNPACK_B R15, R78 ;  /* 0x0000004eff0f723e */ /* 0x000fe200020006ff */
[----:B------:R-:W-:Y:S01]  /*31bd0*/  FFMA.FTZ R98, R70, R95, R98 ;  /* 0x0000005f46627223 */ /* 0x000fe20000010062 */
[C---:B------:R-:W-:Y:S01]  /*31be0*/  FFMA.FTZ R100, R71.reuse, R92, -R100 ;  /* 0x0000005c47647223 */ /* 0x040fe20000010864 */
        /* <DEDUP_REMOVED lines=8> */
[----:B------:R-:W-:Y:S01]  /*31c70*/  HADD2.F32 R77, -RZ, R76.H0_H0 ;  /* 0x2000004cff4d7230 */ /* 0x000fe20000004100 */
[----:B------:R-:W-:Y:S01]  /*31c80*/  F2FP.F16.E4M3.UNPACK_B R94, R94 ;  /* 0x0000005eff5e723e */ /* 0x000fe200020006ff */
[----:B------:R-:W-:-:S02]  /*31c90*/  HADD2.F32 R95, -RZ, R71.H1_H1 ;  /* 0x30000047ff5f7230 */ /* 0x000fc40000004100 */
[CC--:B------:R-:W-:Y:S01]  /*31ca0*/  FMUL.FTZ R101, R15.reuse, R92.reuse ;  /* 0x0000005c0f657220 */ /* 0x0c0fe20000410000 */
[----:B------:R-:W-:Y:S02]  /*31cb0*/  HADD2.F32 R71, -RZ, R78.H1_H1 ;  /* 0x3000004eff477230 */ /* 0x000fe40000004100 */
[-C--:B------:R-:W-:Y:S01]  /*31cc0*/  FMUL.FTZ R15, R15, R77.reuse ;  /* 0x0000004d0f0f7220 */ /* 0x080fe20000410000 */
[----:B------:R-:W-:Y:S02]  /*31cd0*/  HADD2.F32 R76, -RZ, R76.H1_H1 ;  /* 0x3000004cff4c7230 */ /* 0x000fe40000004100 */
[C---:B------:R-:W-:Y:S01]  /*31ce0*/  FFMA.FTZ R96, R70.reuse, R77, -R101 ;  /* 0x0000004d46607223 */ /* 0x040fe20000010865 */
[----:B------:R-:W-:Y:S02]  /*31cf0*/  HADD2.F32 R78, -RZ, R78.H0_H0 ;  /* 0x2000004eff4e7230 */ /* 0x000fe40000004100 */
[----:B------:R-:W-:Y:S01]  /*31d00*/  FFMA.FTZ R115, R70, R92, R15 ;  /* 0x0000005c46737223 */ /* 0x000fe2000001000f */
[CC--:B------:R-:W-:Y:S01]  /*31d10*/  FMUL.FTZ R117, R71.reuse, R95.reuse ;  /* 0x0000005f47757220 */ /* 0x0c0fe20000410000 */
[----:B------:R-:W-:Y:S01]  /*31d20*/  FMUL.FTZ R106, R71, R76 ;  /* 0x0000004c476a7220 */ /* 0x000fe20000410000 */
[-C--:B------:R-:W-:Y:S01]  /*31d30*/  F2FP.F16.E4M3.UNPACK_B R15, R14.reuse ;  /* 0x0000000eff0f723e */ /* 0x080fe200020006ff */
[----:B------:R-:W-:Y:S01]  /*31d40*/  HADD2.F32 R77, -RZ, R94.H0_H0 ;  /* 0x2000005eff4d7230 */ /* 0x000fe20000004100 */
[----:B------:R-:W-:Y:S01]  /*31d50*/  F2FP.F16.E4M3.UNPACK_B R14, R14.H1 ;  /* 0x0000000eff0e723e */ /* 0x000fe200030006ff */
[C---:B------:R-:W-:Y:S01]  /*31d60*/  FFMA.FTZ R117, R78.reuse, R76, -R117 ;  /* 0x0000004c4e757223 */ /* 0x040fe20000010875 */
[----:B------:R-:W-:Y:S01]  /*31d70*/  FFMA.FTZ R106, R78, R95, R106 ;  /* 0x0000005f4e6a7223 */ /* 0x000fe2000001006a */
[--C-:B------:R-:W-:Y:S01]  /*31d80*/  HADD2.F32 R78, -RZ, R97.reuse.H0_H0 ;  /* 0x20000061ff4e7230 */ /* 0x100fe20000004100 */
[----:B------:R-:W-:Y:S01]  /*31d90*/  F2FP.SATFINITE.E4M3.F32.PACK_AB_MERGE_C R99, R99, R100, RZ ;  /* 0x000000646363723e */ /* 0x000fe200048070ff */
[----:B------:R-:W-:-:S02]  /*31da0*/  HADD2.F32 R97, -RZ, R97.H1_H1 ;  /* 0x30000061ff617230 */ /* 0x000fc40000004100 */
[----:B------:R-:W-:Y:S01]  /*31db0*/  HADD2.F32 R76, -RZ, R14.H1_H1 ;  /* 0x3000000eff4c7230 */ /* 0x000fe20000004100 */
[----:B------:R-:W-:Y:S01]  /*31dc0*/  F2FP.SATFINITE.E4M3.F32.PACK_AB_MERGE_C R106, R106, R117, RZ ;  /* 0x000000756a6a723e */ /* 0x000fe200048070ff */
[--C-:B------:R-:W-:Y:S01]  /*31dd0*/  HADD2.F32 R70, -RZ, R15.reuse.H0_H0 ;  /* 0x2000000fff467230 */ /* 0x100fe20000004100 */
[----:B------:R-:W-:Y:S01]  /*31de0*/  F2FP.SATFINITE.E4M3.F32.PACK_AB_MERGE_C R13, R98, R13, R99 ;  /* 0x0000000d620d723e */ /* 0x000fe20004807063 */
[----:B------:R-:W-:Y:S02]  /*31df0*/  HADD2.F32 R94, -RZ, R94.H1_H1 ;  /* 0x3000005eff5e7230 */ /* 0x000fe40000004100 */
[----:B------:R-:W-:Y:S02]  /*31e00*/  HADD2.F32 R15, -RZ, R15.H1_H1 ;  /* 0x3000000fff0f7230 */ /* 0x000fe40000004100 */
[----:B------:R-:W-:Y:S02]  /*31e10*/  HADD2.F32 R71, -RZ, R14.H0_H0 ;  /* 0x2000000eff477230 */ /* 0x000fe40000004100 */
[C---:B------:R-:W-:Y:S01]  /*31e20*/  FMUL.FTZ R14, R76.reuse, R97 ;  /* 0x000000614c0e7220 */ /* 0x040fe20000410000 */
[----:B------:R-:W-:Y:S01]  /*31e30*/  FMUL.FTZ R76, R76, R94 ;  /* 0x0000005e4c4c7220 */ /* 0x000fe20000410000 */
[C---:B------:R-:W-:Y:S01]  /*31e40*/  FMUL.FTZ R95, R15.reuse, R78 ;  /* 0x0000004e0f5f7220 */ /* 0x040fe20000410000 */
[-C--:B------:R-:W-:Y:S01]  /*31e50*/  FMUL.FTZ R15, R15, R77.reuse ;  /* 0x0000004d0f0f7220 */ /* 0x080fe20000410000 */
[C---:B------:R-:W-:Y:S01]  /*31e60*/  FFMA.FTZ R94, R71.reuse, R94, -R14 ;  /* 0x0000005e475e7223 */ /* 0x040fe2000001080e */
[-C--:B------:R-:W-:Y:S01]  /*31e70*/  F2FP.F16.E4M3.UNPACK_B R14, R12.reuse.H1 ;  /* 0x0000000cff0e723e */ /* 0x080fe200030006ff */
[C---:B------:R-:W-:Y:S01]  /*31e80*/  FFMA.FTZ R92, R70.reuse, R77, -R95 ;  /* 0x0000004d465c7223 */ /* 0x040fe2000001085f */
[----:B------:R-:W-:Y:S01]  /*31e90*/  F2FP.F16.E4M3.UNPACK_B R12, R12 ;  /* 0x0000000cff0c723e */ /* 0x000fe200020006ff */
[----:B------:R-:W-:Y:S01]  /*31ea0*/  FFMA.FTZ R101, R70, R78, R15 ;  /* 0x0000004e46657223 */ /* 0x000fe2000001000f */
[----:B------:R-:W-:Y:S01]  /*31eb0*/  FFMA.FTZ R97, R71, R97, R76 ;  /* 0x0000006147617223 */ /* 0x000fe2000001004c */
[----:B------:R-:W-:-:S02]  /*31ec0*/  HADD2.F32 R70, -RZ, R14.H1_H1 ;  /* 0x3000000eff467230 */ /* 0x000fc40000004100 */
[----:B------:R-:W-:Y:S02]  /*31ed0*/  HADD2.F32 R76, -RZ, R93.H1_H1 ;  /* 0x3000005dff4c7230 */ /* 0x000fe40000004100 */
[----:B------:R-:W-:Y:S01]  /*31ee0*/  HADD2.F32 R71, -RZ, R79.H1_H1 ;  /* 0x3000004fff477230 */ /* 0x000fe20000004100 */
[----:B------:R-:W-:Y:S01]  /*31ef0*/  F2FP.SATFINITE.E4M3.F32.PACK_AB_MERGE_C R94, R97, R94, RZ ;  /* 0x0000005e615e723e */ /* 0x000fe200048070ff */
[----:B------:R-:W-:Y:S02]  /*31f00*/  HADD2.F32 R15, -RZ, R14.H0_H0 ;  /* 0x2000000eff0f7230 */ /* 0x000fe40000004100 */
[C---:B------:R-:W-:Y:S01]  /*31f10*/  FMUL.FTZ R78, R70.reuse, R76 ;  /* 0x0000004c464e7220 */ /* 0x040fe20000410000 */
[----:B------:R-:W-:Y:S02]  /*31f20*/  HADD2.F32 R93, -RZ, R93.H0_H0 ;  /* 0x2000005dff5d7230 */ /* 0x000fe40000004100 */
[----:B------:R-:W-:Y:S01]  /*31f30*/  FMUL.FTZ R95, R70, R71 ;  /* 0x00000047465f7220 */ /* 0x000fe20000410000 */
[----:B------:R-:W-:-:S02]  /*31f40*/  HADD2.F32 R14, -RZ, R12.H1_H1 ;  /* 0x3000000cff0e7230 */ /* 0x000fc40000004100 */
[C---:B------:R-:W-:Y:S01]  /*31f50*/  FFMA.FTZ R78, R15.reuse, R71, -R78 ;  /* 0x000000470f4e7223 */ /* 0x040fe2000001084e */
[----:B------:R-:W-:Y:S02]  /*31f60*/  HADD2.F32 R79, -RZ, R79.H0_H0 ;  /* 0x2000004fff4f7230 */ /* 0x000fe40000004100 */
[----:B------:R-:W-:Y:S01]  /*31f70*/  FFMA.FTZ R95, R15, R76, R95 ;  /* 0x0000004c0f5f7223 */ /* 0x000fe2000001005f */
[----:B------:R-:W-:Y:S02]  /*31f80*/  HADD2.F32 R12, -RZ, R12.H0_H0 ;  /* 0x2000000cff0c7230 */ /* 0x000fe40000004100 */
        /* <DEDUP_REMOVED lines=9> */
.L_x_4925:
[----:B------:R-:W-:Y:S05]  /*32020*/  BSYNC B4 ;  /* 0x0000000000047941 */ /* 0x000fea0003800000 */
.L_x_4924:
[C---:B------:R-:W-:Y:S02]  /*32030*/  R2UR UR4, R84.reuse ;  /* 0x00000000540472ca */ /* 0x040fe400000e0000 */
[C---:B------:R-:W-:Y:S02]  /*32040*/  R2UR UR5, R85.reuse ;  /* 0x00000000550572ca */ /* 0x040fe400000e0000 */
[----:B------:R-:W-:Y:S02]  /*32050*/  R2UR UR6, R84 ;  /* 0x00000000540672ca */ /* 0x000fe400000e0000 */
[----:B------:R-:W-:-:S09]  /*32060*/  R2UR UR7, R85 ;  /* 0x00000000550772ca */ /* 0x000fd200000e0000 */
[----:B-----5:R3:W-:Y:S04]  /*32070*/  ST.E.128 desc[UR4][R64.64+0x60], R12 ;  /* 0x0000600c40007985 */ /* 0x0207e8000c101d04 */
[----:B------:R3:W5:Y:S02]  /*32080*/  LD.E.U8 R106, desc[UR6][R40.64] ;  /* 0x00000006286a7980 */ /* 0x000764000c101100 */
.L_x_4923:
[----:B------:R-:W-:Y:S05]  /*32090*/  BSYNC B3 ;  /* 0x0000000000037941 */ /* 0x000fea0003800000 */
.L_x_4922:
[----:B-----5:R-:W-:Y:S01]  /*320a0*/  LOP3.LUT P1, RZ, R106, 0x10, RZ, 0xc0, !PT ;  /* 0x000000106aff7812 */ /* 0x020fe2000782c0ff */
[----:B------:R-:W-:-:S12]  /*320b0*/  BSSY B3, `(.L_x_4926) ;  /* 0x000008c000037945 */ /* 0x000fd80003800000 */
[----:B------:R-:W-:Y:S05]  /*320c0*/  @!P1 BRA `(.L_x_4927) ;  /* 0x0000000800289947 */ /* 0x000fea0003800000 */
[----:B------:R-:W-:Y:S02]  /*320d0*/  R2UR UR4, R84 ;  /* 0x00000000540472ca */ /* 0x000fe400000e0000 */
[----:B------:R-:W-:-:S13]  /*320e0*/  R2UR UR5, R85 ;  /* 0x00000000550572ca */ /* 0x000fda00000e0000 */
[----:B0123--:R-:W2:Y:S01]  /*320f0*/  LD.E.U8 R12, desc[UR4][R36.64+0x18] ;  /* 0x00001804240c7980 */ /* 0x00fea2000c101100 */
[----:B------:R-:W-:Y:S01]  /*32100*/  BSSY B4, `(.L_x_4928) ;  /* 0x0000080000047945 */ /* 0x000fe20003800000 */
[----:B--2---:R-:W-:Y:S02]  /*32110*/  LOP3.LUT P1, RZ, R12, 0x10, RZ, 0xc0, !PT ;  /* 0x000000100cff7812 */ /* 0x004fe4000782c0ff */
[----:B------:R0:W5:Y:S11]  /*32120*/  LD.E.128 R12, desc[UR4][R46.64+0x5000] ;  /* 0x005000042e0c7980 */ /* 0x000176000c101d00 */
[----:B0-----:R-:W-:Y:S05]  /*32130*/  @!P1 BRA `(.L_x_4929) ;  /* 0x0000000400f09947 */ /* 0x001fea0003800000 */
[----:B-----5:R-:W-:Y:S01]  /*32140*/  IMAD.MOV.U32 R71, RZ, RZ, R15 ;  /* 0x000000ffff477224 */ /* 0x020fe200078e000f */
[----:B------:R-:W-:Y:S01]  /*32150*/  SHF.R.U32.HI R78, RZ, 0x8, R69 ;  /* 0x00000008ff4e7819 */ /* 0x000fe20000011645 */
[----:B------:R-:W-:Y:S01]  /*32160*/  IMAD.MOV.U32 R70, RZ, RZ, R14 ;  /* 0x000000ffff467224 */ /* 0x000fe200078e000e */
[----:B------:R-:W-:Y:S02]  /*32170*/  SHF.R.U32.HI R15, RZ, 0x8, R67 ;  /* 0x00000008ff0f7819 */ /* 0x000fe40000011643 */
        /* <DEDUP_REMOVED lines=8> */
[----:B------:R-:W-:Y:S02]  /*32200*/  LOP3.LUT R78, R68, 0xff, RZ, 0xc0, !PT ;  /* 0x000000ff444e7812 */ /* 0x000fe400078ec0ff */
[----:B------:R-:W-:-:S02]  /*32210*/  LOP3.LUT R79, R77, 0xff, RZ, 0xc0, !PT ;  /* 0x000000ff4d4f7812 */ /* 0x000fc400078ec0ff */
[----:B------:R-:W-:Y:S02]  /*32220*/  LOP3.LUT R14, R66, 0xff, RZ, 0xc0, !PT ;  /* 0x000000ff420e7812 */ /* 0x000fe400078ec0ff */
[----:B------:R-:W-:Y:S02]  /*32230*/  LOP3.LUT R15, R15, 0xff, RZ, 0xc0, !PT ;  /* 0x000000ff0f0f7812 */ /* 0x000fe400078ec0ff */
[----:B------:R-:W-:Y:S02]  /*32240*/  PRMT R79, R79, 0x7604, R78 ;  /* 0x000076044f4f7816 */ /* 0x000fe4000000004e */
[----:B------:R-:W-:Y:S02]  /*32250*/  SHF.R.U32.HI R93, RZ, 0x10, R69 ;  /* 0x00000010ff5d7819 */ /* 0x000fe40000011645 */
[----:B------:R-:W-:Y:S02]  /*32260*/  PRMT R15, R15, 0x7604, R14 ;  /* 0x000076040f0f7816 */ /* 0x000fe4000000000e */
[--C-:B------:R-:W-:Y:S01]  /*32270*/  SHF.R.U32.HI R94, RZ, 0x10, R67.reuse ;  /* 0x00000010ff5e7819 */ /* 0x100fe20000011643 */
[----:B------:R-:W-:Y:S01]  /*32280*/  IMAD.U32 R93, R93, 0x10000, RZ ;  /* 0x000100005d5d7824 */ /* 0x000fe200078e00ff */
[----:B------:R-:W-:-:S02]  /*32290*/  SHF.R.U32.HI R67, RZ, 0x18, R67 ;  /* 0x00000018ff437819 */ /* 0x000fc40000011643 */
[----:B------:R-:W-:Y:S01]  /*322a0*/  LOP3.LUT R79, R79, 0xff0000, R68, 0xf8, !PT ;  /* 0x00ff00004f4f7812 */ /* 0x000fe200078ef844 */
[----:B------:R-:W-:Y:S01]  /*322b0*/  IMAD.U32 R77, R94, 0x10000, RZ ;  /* 0x000100005e4d7824 */ /* 0x000fe200078e00ff */
[----:B------:R-:W-:Y:S02]  /*322c0*/  LOP3.LUT R15, R15, 0xff0000, R66, 0xf8, !PT ;  /* 0x00ff00000f0f7812 */ /* 0x000fe400078ef842 */
[----:B------:R-:W-:Y:S01]  /*322d0*/  SHF.R.U32.HI R14, RZ, 0x18, R69 ;  /* 0x00000018ff0e7819 */ /* 0x000fe20000011645 */
[----:B------:R-:W-:Y:S01]  /*322e0*/  IMAD.SHL.U32 R69, R67, 0x1000000, RZ ;  /* 0x0100000043457824 */ /* 0x000fe200078e00ff */
[----:B------:R-:W-:Y:S02]  /*322f0*/  LOP3.LUT R79, R79, 0xff000000, R68, 0xf8, !PT ;  /* 0xff0000004f4f7812 */ /* 0x000fe400078ef844 */
[----:B------:R-:W-:Y:S01]  /*32300*/  LOP3.LUT R67, R15, 0xff000000, R66, 0xf8, !PT ;  /* 0xff0000000f437812 */ /* 0x000fe200078ef842 */
[----:B------:R-:W-:Y:S01]  /*32310*/  IMAD.SHL.U32 R15, R14, 0x1000000, RZ ;  /* 0x010000000e0f7824 */ /* 0x000fe200078e00ff */
[----:B------:R-:W-:-:S02]  /*32320*/  LOP3.LUT R92, R92, 0xff0000, R93, 0xf8, !PT ;  /* 0x00ff00005c5c7812 */ /* 0x000fc400078ef85d */
[----:B------:R-:W-:Y:S02]  /*32330*/  F2FP.F16.E4M3.UNPACK_B R14, R13 ;  /* 0x0000000dff0e723e */ /* 0x000fe400020006ff */
[----:B------:R-:W-:Y:S02]  /*32340*/  F2FP.F16.E4M3.UNPACK_B R66, R79.H1 ;  /* 0x0000004fff42723e */ /* 0x000fe400030006ff */
[----:B------:R-:W-:Y:S02]  /*32350*/  LOP3.LUT R76, R76, 0xff0000, R77, 0xf8, !PT ;  /* 0x00ff00004c4c7812 */ /* 0x000fe400078ef84d */
[----:B------:R-:W-:Y:S01]  /*32360*/  F2FP.F16.E4M3.UNPACK_B R68, R67.H1 ;  /* 0x00000043ff44723e */ /* 0x000fe200030006ff */
[----:B------:R-:W-:Y:S01]  /*32370*/  HADD2.F32 R77, -RZ, R66.H0_H0 ;  /* 0x20000042ff4d7230 */ /* 0x000fe20000004100 */
[----:B------:R-:W-:Y:S01]  /*32380*/  LOP3.LUT R92, R92, R15, RZ, 0xfc, !PT ;  /* 0x0000000f5c5c7212 */ /* 0x000fe200078efcff */
[--C-:B------:R-:W-:Y:S01]  /*32390*/  HADD2.F32 R15, -RZ, R14.reuse.H0_H0 ;  /* 0x2000000eff0f7230 */ /* 0x100fe20000004100 */
[----:B------:R-:W-:Y:S01]  /*323a0*/  LOP3.LUT R76, R76, R69, RZ, 0xfc, !PT ;  /* 0x000000454c4c7212 */ /* 0x000fe200078efcff */
[----:B------:R-:W-:Y:S01]  /*323b0*/  HADD2.F32 R14, -RZ, R14.H1_H1 ;  /* 0x3000000eff0e7230 */ /* 0x000fe20000004100 */
[----:B------:R-:W-:Y:S01]  /*323c0*/  F2FP.F16.E4M3.UNPACK_B R13, R13.H1 ;  /* 0x0000000dff0d723e */ /* 0x000fe200030006ff */
[----:B------:R-:W-:Y:S01]  /*323d0*/  HADD2.F32 R69, -RZ, R68.H0_H0 ;  /* 0x20000044ff457230 */ /* 0x000fe20000004100 */
[----:B------:R-:W-:Y:S01]  /*323e0*/  F2FP.F16.E4M3.UNPACK_B R79, R79 ;  /* 0x0000004fff4f723e */ /* 0x000fe200020006ff */
[----:B------:R-:W-:-:S02]  /*323f0*/  HADD2.F32 R78, -RZ, R66.H1_H1 ;  /* 0x30000042ff4e7230 */ /* 0x000fc40000004100 */
[C---:B------:R-:W-:Y:S01]  /*32400*/  FMUL.FTZ R94, R14.reuse, R77 ;  /* 0x0000004d0e5e7220 */ /* 0x040fe20000410000 */
[--C-:B------:R-:W-:Y:S02]  /*32410*/  HADD2.F32 R66, -RZ, R13.reuse.H1_H1 ;  /* 0x3000000dff427230 */ /* 0x100fe40000004100 */
[-C--:B------:R-:W-:Y:S01]  /*32420*/  FMUL.FTZ R14, R14, R69.reuse ;  /* 0x000000450e0e7220 */ /* 0x080fe20000410000 */
[----:B------:R-:W-:Y:S02]  /*32430*/  HADD2.F32 R68, -RZ, R68.H1_H1 ;  /* 0x30000044ff447230 */ /* 0x000fe40000004100 */
[C---:B------:R-:W-:Y:S01]  /*32440*/  FFMA.FTZ R94, R15.reuse, R69, -R94 ;  /* 0x000000450f5e7223 */ /* 0x040fe2000001085e */
[----:B------:R-:W-:Y:S02]  /*32450*/  HADD2.F32 R13, -RZ, R13.H0_H0 ;  /* 0x2000000dff0d7230 */ /* 0x000fe40000004100 */
[----:B------:R-:W-:Y:S01]  /*32460*/  FFMA.FTZ R77, R15, R77, R14 ;  /* 0x0000004d0f4d7223 */ /* 0x000fe2000001000e */
[C---:B------:R-:W-:Y:S01]  /*32470*/  FMUL.FTZ R96, R66.reuse, R78 ;  /* 0x0000004e42607220 */ /* 0x040fe20000410000 */
[----:B------:R-:W-:Y:S01]  /*32480*/  FMUL.FTZ R69, R66, R68 ;  /* 0x0000004442457220 */ /* 0x000fe20000410000 */
[----:B------:R-:W-:-:S02]  /*32490*/  F2FP.F16.E4M3.UNPACK_B R14, R71 ;  /* 0x00000047ff0e723e */ /* 0x000fc400020006ff */
[----:B------:R-:W-:Y:S01]  /*324a0*/  F2FP.F16.E4M3.UNPACK_B R15, R92.H1 ;  /* 0x0000005cff0f723e */ /* 0x000fe200030006ff */
[C---:B------:R-:W-:Y:S01]  /*324b0*/  FFMA.FTZ R96, R13.reuse, R68, -R96 ;  /* 0x000000440d607223 */ /* 0x040fe20000010860 */
[----:B------:R-:W-:Y:S01]  /*324c0*/  F2FP.F16.E4M3.UNPACK_B R66, R76.H1 ;  /* 0x0000004cff42723e */ /* 0x000fe200030006ff */
[----:B------:R-:W-:Y:S01]  /*324d0*/  FFMA.FTZ R93, R13, R78, R69 ;  /* 0x0000004e0d5d7223 */ /* 0x000fe20000010045 */
        /* <DEDUP_REMOVED lines=10> */
[--C-:B------:R-:W-:Y:S02]  /*32580*/  HADD2.F32 R15, -RZ, R71.reuse.H1_H1 ;  /* 0x30000047ff0f7230 */ /* 0x100fe40000004100 */
        /* <DEDUP_REMOVED lines=14> */
[----:B------:R-:W-:Y:S01]  /*32670*/  F2FP.SATFINITE.E4M3.F32.PACK_AB_MERGE_C R93, R93, R96, RZ ;  /* 0x000000605d5d723e */ /* 0x000fe200048070ff */
        /* <DEDUP_REMOVED lines=10> */
[----:B------:R-:W-:Y:S01]  /*32720*/  FMUL.FTZ R15, R15, R76 ;  /* 0x0000004c0f0f7220 */ /* 0x000fe20000410000 */
[-C--:B------:R-:W-:Y:S01]  /*32730*/  F2FP.F16.E4M3.UNPACK_B R13, R12.reuse.H1 ;  /* 0x0000000cff0d723e */ /* 0x080fe200030006ff */
[----:B------:R-:W-:Y:S01]  /*32740*/  HADD2.F32 R68, -RZ, R79.H1_H1 ;  /* 0x3000004fff447230 */ /* 0x000fe20000004100 */
[----:B------:R-:W-:Y:S01]  /*32750*/  F2FP.F16.E4M3.UNPACK_B R12, R12 ;  /* 0x0000000cff0c723e */ /* 0x000fe200020006ff */
[----:B------:R-:W-:Y:S01]  /*32760*/  FFMA.FTZ R97, R70, R92, R15 ;  /* 0x0000005c46617223 */ /* 0x000fe2000001000f */
[----:B------:R-:W-:-:S02]  /*32770*/  HADD2.F32 R66, -RZ, R67.H1_H1 ;  /* 0x30000043ff427230 */ /* 0x000fc40000004100 */
[----:B------:R-:W-:Y:S01]  /*32780*/  FFMA.FTZ R76, R70, R76, -R71 ;  /* 0x0000004c464c7223 */ /* 0x000fe20000010847 */
[--C-:B------:R-:W-:Y:S01]  /*32790*/  HADD2.F32 R15, -RZ, R13.reuse.H1_H1 ;  /* 0x3000000dff0f7230 */ /* 0x100fe20000004100 */
[----:B------:R-:W-:Y:S01]  /*327a0*/  F2FP.SATFINITE.E4M3.F32.PACK_AB_MERGE_C R100, R101, R100, RZ ;  /* 0x000000646564723e */ /* 0x000fe200048070ff */
[----:B------:R-:W-:Y:S02]  /*327b0*/  HADD2.F32 R14, -RZ, R13.H0_H0 ;  /* 0x2000000dff0e7230 */ /* 0x000fe40000004100 */
[----:B------:R-:W-:Y:S02]  /*327c0*/  HADD2.F32 R79, -RZ, R79.H0_H0 ;  /* 0x2000004fff4f7230 */ /* 0x000fe40000004100 */
[C---:B------:R-:W-:Y:S01]  /*327d0*/  FMUL.FTZ R69, R15.reuse, R68 ;  /* 0x000000440f457220 */ /* 0x040fe20000410000 */
[----:B------:R-:W-:Y:S02]  /*327e0*/  HADD2.F32 R13, -RZ, R12.H1_H1 ;  /* 0x3000000cff0d7230 */ /* 0x000fe40000004100 */
[----:B------:R-:W-:Y:S01]  /*327f0*/  FMUL.FTZ R71, R15, R66 ;  /* 0x000000420f477220 */ /* 0x000fe20000410000 */
[----:B------:R-:W-:-:S02]  /*32800*/  HADD2.F32 R67, -RZ, R67.H0_H0 ;  /* 0x20000043ff437230 */ /* 0x000fc40000004100 */
[C---:B------:R-:W-:Y:S01]  /*32810*/  FFMA.FTZ R69, R14.reuse, R66, -R69 ;  /* 0x000000420e457223 */ /* 0x040fe20000010845 */
[----:B------:R-:W-:Y:S02]  /*32820*/  HADD2.F32 R12, -RZ, R12.H0_H0 ;  /* 0x2000000cff0c7230 */ /* 0x000fe40000004100 */
[C---:B------:R-:W-:Y:S01]  /*32830*/  FMUL.FTZ R15, R13.reuse, R79 ;  /* 0x0000004f0d0f7220 */ /* 0x040fe20000410000 */
[----:B------:R-:W-:Y:S01]  /*32840*/  FFMA.FTZ R14, R14, R68, R71 ;  /* 0x000000440e0e7223 */ /* 0x000fe20000010047 */
[-C--:B------:R-:W-:Y:S01]  /*32850*/  FMUL.FTZ R70, R13, R67.reuse ;  /* 0x000000430d467220 */ /* 0x080fe20000410000 */
[----:B------:R-:W-:Y:S01]  /*32860*/  F2FP.SATFINITE.E4M3.F32.PACK_AB_MERGE_C R76, R97, R76, RZ ;  /* 0x0000004c614c723e */ /* 0x000fe200048070ff */
[C---:B------:R-:W-:Y:S01]  /*32870*/  FFMA.FTZ R15, R12.reuse, R67, -R15 ;  /* 0x000000430c0f7223 */ /* 0x040fe2000001080f */
[----:B------:R-:W-:Y:S01]  /*32880*/  F2FP.SATFINITE.E4M3.F32.PACK_AB_MERGE_C R13, R77, R94, R93 ;  /* 0x0000005e4d0d723e */ /* 0x000fe2000480705d */
[----:B------:R-:W-:Y:S01]  /*32890*/  FFMA.FTZ R70, R12, R79, R70 ;  /* 0x0000004f0c467223 */ /* 0x000fe20000010046 */
[----:B------:R-:W-:-:S02]  /*328a0*/  F2FP.SATFINITE.E4M3.F32.PACK_AB_MERGE_C R14, R14, R69, RZ ;  /* 0x000000450e0e723e */ /* 0x000fc400048070ff */
[----:B------:R-:W-:Y:S02]  /*328b0*/  F2FP.SATFINITE.E4M3.F32.PACK_AB_MERGE_C R76, R95, R78, R76 ;  /* 0x0000004e5f4c723e */ /* 0x000fe4000480704c */
[----:B------:R-:W-:Y:S02]  /*328c0*/  F2FP.SATFINITE.E4M3.F32.PACK_AB_MERGE_C R77, R99, R98, R100 ;  /* 0x00000062634d723e */ /* 0x000fe40004807064 */
[----:B------:R-:W-:Y:S01]  /*328d0*/  F2FP.SATFINITE.E4M3.F32.PACK_AB_MERGE_C R12, R70, R15, R14 ;  /* 0x0000000f460c723e */ /* 0x000fe2000480700e */
[----:B------:R-:W-:Y:S02]  /*328e0*/  IMAD.MOV.U32 R14, RZ, RZ, R76 ;  /* 0x000000ffff0e7224 */ /* 0x000fe400078e004c */
[----:B------:R-:W-:-:S07]  /*328f0*/  IMAD.MOV.U32 R15, RZ, RZ, R77 ;  /* 0x000000ffff0f7224 */ /* 0x000fce00078e004d */
.L_x_4929:
[----:B------:R-:W-:Y:S05]  /*32900*/  BSYNC B4 ;  /* 0x0000000000047941 */ /* 0x000fea0003800000 */
.L_x_4928:
[C---:B------:R-:W-:Y:S02]  /*32910*/  R2UR UR4, R84.reuse ;  /* 0x00000000540472ca */ /* 0x040fe400000e0000 */
[C---:B------:R-:W-:Y:S02]  /*32920*/  R2UR UR5, R85.reuse ;  /* 0x00000000550572ca */ /* 0x040fe400000e0000 */
[----:B------:R-:W-:Y:S02]  /*32930*/  R2UR UR6, R84 ;  /* 0x00000000540672ca */ /* 0x000fe400000e0000 */
[----:B------:R-:W-:-:S09]  /*32940*/  R2UR UR7, R85 ;  /* 0x00000000550772ca */ /* 0x000fd200000e0000 */
[----:B-----5:R4:W-:Y:S04]  /*32950*/  ST.E.128 desc[UR4][R64.64+0x80], R12 ;  /* 0x0000800c40007985 */ /* 0x0209e8000c101d04 */
[----:B------:R4:W5:Y:S02]  /*32960*/  LD.E.U8 R106, desc[UR6][R40.64] ;  /* 0x00000006286a7980 */ /* 0x000964000c101100 */
.L_x_4927:
[----:B------:R-:W-:Y:S05]  /*32970*/  BSYNC B3 ;  /* 0x0000000000037941 */ /* 0x000fea0003800000 */
.L_x_4926:
[----:B-----5:R-:W-:-:S13]  /*32980*/  LOP3.LUT P1, RZ, R106, 0x20, RZ, 0xc0, !PT ;  /* 0x000000206aff7812 */ /* 0x020fda000782c0ff */
[----:B------:R-:W-:Y:S05]  /*32990*/  @!P1 BRA `(.L_x_4909) ;  /* 0x0000000800349947 */ /* 0x000fea0003800000 */
[----:B------:R-:W-:Y:S02]  /*329a0*/  R2UR UR4, R84 ;  /* 0x00000000540472ca */ /* 0x000fe400000e0000 */
[----:B------:R-:W-:-:S13]  /*329b0*/  R2UR UR5, R85 ;  /* 0x00000000550572ca */ /* 0x000fda00000e0000 */
[----:B------:R-:W2:Y:S02]  /*329c0*/  LD.E.U8 R66, desc[UR4][R36.64+0x18] ;  /* 0x0000180424427980 */ /* 0x000ea4000c101100 */
[----:B01234-:R-:W-:-:S05]  /*329d0*/  VIADD R12, R102, 0x5000 ;  /* 0x00005000660c7836 */ /* 0x01ffca0000000000 */
[--C-:B------:R-:W-:Y:S02]  /*329e0*/  SHF.R.S32.HI R13, RZ, 0x1f, R12.reuse ;  /* 0x0000001fff0d7819 */ /* 0x100fe4000001140c */
[----:B------:R-:W-:-:S04]  /*329f0*/  IADD3 R12, P1, P2, R38, R103, R12 ;  /* 0x00000067260c7210 */ /* 0x000fc80007a3e00c */
[----:B------:R-:W-:Y:S01]  /*32a00*/  IADD3.X R13, R39, R105, R13, P1, P2 ;  /* 0x00000069270d7210 */ /* 0x000fe20000fe440d */
[----:B------:R-:W-:Y:S05]  /*32a10*/  BSSY B3, `(.L_x_4930) ;  /* 0x0000082000037945 */ /* 0x000fea0003800000 */
[----:B------:R-:W5:Y:S01]  /*32a20*/  LD.E.128 R12, desc[UR4][R12.64] ;  /* 0x000000040c0c7980 */ /* 0x000f62000c101d00 */
[----:B------:R-:W-:-:S13]  /*32a30*/  LOP3.LUT P1, RZ, R66, 0x20, RZ, 0xc0, !PT ;  /* 0x0000002042ff7812 */ /* 0x000fda000782c0ff */
[----:B------:R-:W-:Y:S05]  /*32a40*/  @!P1 BRA `(.L_x_4931) ;  /* 0x0000000400f89947 */ /* 0x000fea0003800000 */
[----:B-----5:R-:W-:Y:S01]  /*32a50*/  IMAD.MOV.U32 R66, RZ, RZ, R14 ;  /* 0x000000ffff427224 */ /* 0x020fe200078e000e */
[----:B------:R-:W-:Y:S01]  /*32a60*/  SHF.R.U32.HI R70, RZ, 0x8, R62 ;  /* 0x00000008ff467819 */ /* 0x000fe2000001163e */
[----:B------:R-:W-:Y:S01]  /*32a70*/  IMAD.MOV.U32 R67, RZ, RZ, R15 ;  /* 0x000000ffff437224 */ /* 0x000fe200078e000f */
[----:B------:R-:W-:Y:S02]  /*32a80*/  SHF.R.U32.HI R14, RZ, 0x8, R60 ;  /* 0x00000008ff0e7819 */ /* 0x000fe4000001163c */
[----:B------:R-:W-:Y:S02]  /*32a90*/  SHF.R.U32.HI R68, RZ, 0x8, R61 ;  /* 0x00000008ff447819 */ /* 0x000fe4000001163d */
[----:B------:R-:W-:Y:S02]  /*32aa0*/  LOP3.LUT R71, R62, 0xff, RZ, 0xc0, !PT ;  /* 0x000000ff3e477812 */ /* 0x000fe400078ec0ff */
[----:B------:R-:W-:Y:S02]  /*32ab0*/  LOP3.LUT R70, R70, 0xff, RZ, 0xc0, !PT ;  /* 0x000000ff46467812 */ /* 0x000fe400078ec0ff */
[----:B------:R-:W-:-:S02]  /*32ac0*/  LOP3.LUT R15, R60, 0xff, RZ, 0xc0, !PT ;  /* 0x000000ff3c0f7812 */ /* 0x000fc400078ec0ff */
[----:B------:R-:W-:Y:S02]  /*32ad0*/  LOP3.LUT R14, R14, 0xff, RZ, 0xc0, !PT ;  /* 0x000000ff0e0e7812 */ /* 0x000fe400078ec0ff */
[----:B------:R-:W-:Y:S02]  /*32ae0*/  LOP3.LUT R69, R61, 0xff, RZ, 0xc0, !PT ;  /* 0x000000ff3d457812 */ /* 0x000fe400078ec0ff */
[----:B------:R-:W-:Y:S02]  /*32af0*/  SHF.R.U32.HI R76, RZ, 0x8, R63 ;  /* 0x00000008ff4c7819 */ /* 0x000fe4000001163f */
        /* <DEDUP_REMOVED lines=18> */
[----:B------:R-:W-:Y:S02]  /*32c20*/  SHF.R.U32.HI R69, RZ, 0x18, R61 ;  /* 0x00000018ff457819 */ /* 0x000fe4000001163d */
[----:B------:R-:W-:Y:S02]  /*32c30*/  LOP3.LUT R71, R71, 0xff000000, R62, 0xf8, !PT ;  /* 0xff00000047477812 */ /* 0x000fe400078ef83e */
[----:B------:R-:W-:-:S02]  /*32c40*/  LOP3.LUT R61, R15, 0xff000000, R60, 0xf8, !PT ;  /* 0xff0000000f3d7812 */ /* 0x000fc400078ef83c */
[----:B------:R-:W-:Y:S02]  /*32c50*/  PRMT R76, R76, 0x7054, R77 ;  /* 0x000070544c4c7816 */ /* 0x000fe4000000004d */
[----:B------:R-:W-:Y:S02]  /*32c60*/  SHF.R.U32.HI R15, RZ, 0x18, R63 ;  /* 0x00000018ff0f7819 */ /* 0x000fe4000001163f */
[----:B------:R-:W-:Y:S02]  /*32c70*/  F2FP.F16.E4M3.UNPACK_B R14, R13 ;  /* 0x0000000dff0e723e */ /* 0x000fe400020006ff */
[----:B------:R-:W-:Y:S02]  /*32c80*/  F2FP.F16.E4M3.UNPACK_B R60, R71.H1 ;  /* 0x00000047ff3c723e */ /* 0x000fe400030006ff */
[----:B------:R-:W-:Y:S02]  /*32c90*/  F2FP.F16.E4M3.UNPACK_B R62, R61.H1 ;  /* 0x0000003dff3e723e */ /* 0x000fe400030006ff */
[----:B------:R-:W-:Y:S01]  /*32ca0*/  PRMT R76, R15, 0x654, R76 ;  /* 0x000006540f4c7816 */ /* 0x000fe2000000004c */
[--C-:B------:R-:W-:Y:S01]  /*32cb0*/  HADD2.F32 R15, -RZ, R14.reuse.H0_H0 ;  /* 0x2000000eff0f7230 */ /* 0x100fe20000004100 */
[----:B------:R-:W-:Y:S01]  /*32cc0*/  PRMT R68, R69, 0x654, R68 ;  /* 0x0000065445447816 */ /* 0x000fe20000000044 */
[----:B------:R-:W-:Y:S01]  /*32cd0*/  HADD2.F32 R14, -RZ, R14.H1_H1 ;  /* 0x3000000eff0e7230 */ /* 0x000fe20000004100 */
[----:B------:R-:W-:Y:S01]  /*32ce0*/  F2FP.F16.E4M3.UNPACK_B R13, R13.H1 ;  /* 0x0000000dff0d723e */ /* 0x000fe200030006ff */
[----:B------:R-:W-:Y:S01]  /*32cf0*/  HADD2.F32 R69, -RZ, R60.H0_H0 ;  /* 0x2000003cff457230 */ /* 0x000fe20000004100 */
[----:B------:R-:W-:Y:S01]  /*32d00*/  F2FP.F16.E4M3.UNPACK_B R71, R71 ;  /* 0x00000047ff47723e */ /* 0x000fe200020006ff */
        /* <DEDUP_REMOVED lines=41> */
[----:B------:R-:W-:Y:S02]  /*32fa0*/  HADD2.F32 R13, -RZ, R13.H1_H1 ;  /* 0x3000000dff0d7230 */ /* 0x000fe40000004100 */
        /* <DEDUP_REMOVED lines=40> */
.L_x_4931:
[----:B------:R-:W-:Y:S05]  /*33230*/  BSYNC B3 ;  /* 0x0000000000037941 */ /* 0x000fea0003800000 */
.L_x_4930:
[----:B------:R-:W-:Y:S02]  /*33240*/  R2UR UR4, R84 ;  /* 0x00000000540472ca */ /* 0x000fe400000e0000 */
[----:B------:R-:W-:-:S13]  /*33250*/  R2UR UR5, R85 ;  /* 0x00000000550572ca */ /* 0x000fda00000e0000 */
[----:B-----5:R0:W-:Y:S02]  /*33260*/  ST.E.128 desc[UR4][R64.64+0xa0], R12 ;  /* 0x0000a00c40007985 */ /* 0x0201e4000c101d04 */
.L_x_4909:
[----:B------:R-:W-:Y:S05]  /*33270*/  BSYNC B2 ;  /* 0x0000000000027941 */ /* 0x000fea0003800000 */
.L_x_4908:
[----:B------:R-:W-:Y:S02]  /*33280*/  R2UR UR4, R84 ;  /* 0x00000000540472ca */ /* 0x000fe400000e0000 */
[----:B------:R-:W-:-:S13]  /*33290*/  R2UR UR5, R85 ;  /* 0x00000000550572ca */ /* 0x000fda00000e0000 */
[----:B01234-:R-:W2:Y:S02]  /*332a0*/  LD.E R12, desc[UR4][R36.64+0xc] ;  /* 0x00000c04240c7980 */ /* 0x01fea4000c101900 */
[----:B--2---:R-:W-:Y:S02]  /*332b0*/  IMAD R13, R25, -0xa0, R12 ;  /* 0xffffff60190d7824 */ /* 0x004fe400078e020c */
[----:B------:R-:W-:-:S03]  /*332c0*/  VIADD R12, R107, 0x80 ;  /* 0x000000806b0c7836 */ /* 0x000fc60000000000 */
[----:B------:R-:W-:-:S04]  /*332d0*/  VIMNMX R13, R13, 0xa0, PT ;  /* 0x000000a00d0d7848 */ /* 0x000fc80003fe0100 */
[----:B------:R-:W-:-:S13]  /*332e0*/  ISETP.GE.AND P1, PT, R12, R13, PT ;  /* 0x0000000d0c00720c */ /* 0x000fda0003f26270 */
[----:B------:R-:W-:Y:S05]  /*332f0*/  @P1 BRA `(.L_x_4932) ;  /* 0x000000c800541947 */ /* 0x000fea0003800000 */
[----:B------:R-:W-:Y:S02]  /*33300*/  R2UR UR4, R84 ;  /* 0x00000000540472ca */ /* 0x000fe400000e0000 */
[----:B------:R-:W-:-:S13]  /*33310*/  R2UR UR5, R85 ;  /* 0x00000000550572ca */ /* 0x000fda00000e0000 */
[----:B-----5:R-:W2:Y:S01]  /*33320*/  LD.E.U8 R62, desc[UR4][R40.64] ;  /* 0x00000004283e7980 */ /* 0x020ea2000c101100 */
[----:B------:R-:W-:Y:S01]  /*33330*/  IADD3 R107, P1, R107, 0x80, RZ ;  /* 0x000000806b6b7810 */ /* 0x000fe20007f3e0ff */
[----:B------:R-:W-:Y:S01]  /*33340*/  BSSY B2, `(.L_x_4933) ;  /* 0x0000098000027945 */ /* 0x000fe20003800000 */
[----:B------:R-:W-:-:S03]  /*33350*/  IADD3 R72, P2, R109, R72, RZ ;  /* 0x000000486d487210 */ /* 0x000fc60007f5e0ff */
[----:B------:R-:W-:Y:S02]  /*33360*/  IMAD.X R111, RZ, RZ, R111, P1 ;  /* 0x000000ffff6f7224 */ /* 0x000fe400008e066f */
[----:B------:R-:W-:Y:S02]  /*33370*/  IMAD.X R73, R113, 0x1, R75, P2 ;  /* 0x0000000171497824 */ /* 0x000fe400010e064b */
[----:B------:R-:W-:Y:S02]  /*33380*/  IMAD R111, R111, R90, RZ ;  /* 0x0000005a6f6f7224 */ /* 0x000fe400078e02ff */
[----:B------:R-:W-:-:S04]  /*33390*/  IMAD.WIDE.U32 R72, R90, R107, R72 ;  /* 0x0000006b5a487225 */ /* 0x000fc800078e0048 */
[----:B------:R-:W-:Y:S01]  /*333a0*/  IMAD R111, R91, R107, R111 ;  /* 0x0000006b5b6f7224 */ /* 0x000fe200078e026f */
        /* <DEDUP_REMOVED lines=21> */
[----:B------:R-:W-:Y:S02]  /*33500*/  SHF.R.U32.HI R68, RZ, 0x8, R57 ;  /* 0x00000008ff447819 */ /* 0x000fe40000011639 */
[----:B------:R-:W-:Y:S02]  /*33510*/  PRMT R67, R66, 0x7604, R67 ;  /* 0x0000760442437816 */ /* 0x000fe40000000043 */
[----:B------:R-:W-:Y:S02]  /*33520*/  SHF.R.U32.HI R64, RZ, 0x8, R59 ;  /* 0x00000008ff407819 */ /* 0x000fe4000001163b */
        /* <DEDUP_REMOVED lines=10> */
[----:B------:R-:W-:Y:S02]  /*335d0*/  SHF.R.U32.HI R68, RZ, 0x10, R57 ;  /* 0x00000010ff447819 */ /* 0x000fe40000011639 */
[----:B------:R-:W-:Y:S02]  /*335e0*/  PRMT R65, R64, 0x7604, R65 ;  /* 0x0000760440417816 */ /* 0x000fe40000000041 */
[----:B------:R-:W-:Y:S02]  /*335f0*/  PRMT R67, R66, 0x7054, R67 ;  /* 0x0000705442437816 */ /* 0x000fe40000000043 */
[----:B------:R-:W-:Y:S02]  /*33600*/  SHF.R.U32.HI R64, RZ, 0x10, R59 ;  /* 0x00000010ff407819 */ /* 0x000fe4000001163b */
[----:B------:R-:W-:-:S02]  /*33610*/  PRMT R15, R14, 0x7054, R15 ;  /* 0x000070540e0f7816 */ /* 0x000fc4000000000f */
[----:B------:R-:W-:Y:S02]  /*33620*/  LOP3.LUT R68, R68, 0xff, RZ, 0xc0, !PT ;  /* 0x000000ff44447812 */ /* 0x000fe400078ec0ff */
[----:B------:R-:W-:Y:S02]  /*33630*/  LOP3.LUT R67, R67, 0xff000000, R56, 0xf8, !PT ;  /* 0xff00000043437812 */ /* 0x000fe400078ef838 */
[----:B------:R-:W-:Y:S02]  /*33640*/  LOP3.LUT R64, R64, 0xff, RZ, 0xc0, !PT ;  /* 0x000000ff40407812 */ /* 0x000fe400078ec0ff */
[----:B------:R-:W-:Y:S02]  /*33650*/  LOP3.LUT R58, R15, 0xff000000, R58, 0xf8, !PT ;  /* 0xff0000000f3a7812 */ /* 0x000fe400078ef83a */
[----:B------:R-:W-:Y:S02]  /*33660*/  PRMT R68, R68, 0x7054, R69 ;  /* 0x0000705444447816 */ /* 0x000fe40000000045 */
[----:B------:R-:W-:-:S02]  /*33670*/  SHF.R.U32.HI R15, RZ, 0x18, R57 ;  /* 0x00000018ff0f7819 */ /* 0x000fc40000011639 */
[----:B------:R-:W-:Y:S02]  /*33680*/  F2FP.F16.E4M3.UNPACK_B R14, R13 ;  /* 0x0000000dff0e723e */ /* 0x000fe400020006ff */
[----:B------:R-:W-:Y:S02]  /*33690*/  F2FP.F16.E4M3.UNPACK_B R56, R67.H1 ;  /* 0x00000043ff38723e */ /* 0x000fe400030006ff */
[----:B------:R-:W-:Y:S02]  /*336a0*/  PRMT R64, R64, 0x7054, R65 ;  /* 0x0000705440407816 */ /* 0x000fe40000000041 */
[----:B------:R-:W-:Y:S01]  /*336b0*/  SHF.R.U32.HI R59, RZ, 0x18, R59 ;  /* 0x00000018ff3b7819 */ /* 0x000fe2000001163b */
[--C-:B------:R-:W-:Y:S01]  /*336c0*/  HADD2.F32 R65, -RZ, R56.reuse.H0_H0 ;  /* 0x20000038ff417230 */ /* 0x100fe20000004100 */
[----:B------:R-:W-:Y:S01]  /*336d0*/  F2FP.F16.E4M3.UNPACK_B R57, R58.H1 ;  /* 0x0000003aff39723e */ /* 0x000fe200030006ff */
[----:B------:R-:W-:Y:S01]  /*336e0*/  HADD2.F32 R66, -RZ, R56.H1_H1 ;  /* 0x30000038ff427230 */ /* 0x000fe20000004100 */
[----:B------:R-:W-:Y:S01]  /*336f0*/  PRMT R68, R15, 0x654, R68 ;  /* 0x000006540f447816 */ /* 0x000fe20000000044 */
[--C-:B------:R-:W-:Y:S01]  /*33700*/  HADD2.F32 R15, -RZ, R14.reuse.H0_H0 ;  /* 0x2000000eff0f7230 */ /* 0x100fe20000004100 */
[----:B------:R-:W-:Y:S01]  /*33710*/  PRMT R64, R59, 0x654, R64 ;  /* 0x000006543b407816 */ /* 0x000fe20000000040 */
[----:B------:R-:W-:Y:S01]  /*33720*/  HADD2.F32 R14, -RZ, R14.H1_H1 ;  /* 0x3000000eff0e7230 */ /* 0x000fe20000004100 */
[----:B------:R-:W-:Y:S01]  /*33730*/  F2FP.F16.E4M3.UNPACK_B R13, R13.H1 ;  /* 0x0000000dff0d723e */ /* 0x000fe200030006ff */
[--C-:B------:R-:W-:Y:S01]  /*33740*/  HADD2.F32 R59, -RZ, R57.reuse.H0_H0 ;  /* 0x20000039ff3b7230 */ /* 0x100fe20000004100 */
[----:B------:R-:W-:Y:S01]  /*33750*/  F2FP.F16.E4M3.UNPACK_B R67, R67 ;  /* 0x00000043ff43723e */ /* 0x000fe200020006ff */
[----:B------:R-:W-:-:S02]  /*33760*/  HADD2.F32 R57, -RZ, R57.H1_H1 ;  /* 0x30000039ff397230 */ /* 0x000fc40000004100 */
[C---:B------:R-:W-:Y:S01]  /*33770*/  FMUL.FTZ R70, R14.reuse, R65 ;  /* 0x000000410e467220 */ /* 0x040fe20000410000 */
[--C-:B------:R-:W-:Y:S02]  /*33780*/  HADD2.F32 R56, -RZ, R13.reuse.H1_H1 ;  /* 0x3000000dff387230 */ /* 0x100fe40000004100 */
[-C--:B------:R-:W-:Y:S01]  /*33790*/  FMUL.FTZ R14, R14, R59.reuse ;  /* 0x0000003b0e0e7220 */ /* 0x080fe20000410000 */
[----:B------:R-:W-:Y:S02]  /*337a0*/  HADD2.F32 R13, -RZ, R13.H0_H0 ;  /* 0x2000000dff0d7230 */ /* 0x000fe40000004100 */
[C---:B------:R-:W-:Y:S01]  /*337b0*/  FFMA.FTZ R70, R15.reuse, R59, -R70 ;  /* 0x0000003b0f467223 */ /* 0x040fe20000010846 */
[----:B------:R-:W-:Y:S01]  /*337c0*/  F2FP.F16.E4M3.UNPACK_B R58, R58 ;  /* 0x0000003aff3a723e */ /* 0x000fe200020006ff */
        /* <DEDUP_REMOVED lines=44> */
[----:B------:R-:W-:Y:S02]  /*33a90*/  HADD2.F32 R57, -RZ, R67.H1_H1 ;  /* 0x30000043ff397230 */ /* 0x000fe40000004100 */
[C---:B------:R-:W-:Y:S01]  /*33aa0*/  FFMA.FTZ R71, R62.reuse, R64, -R13 ;  /* 0x000000403e477223 */ /* 0x040fe2000001080d */
[----:B------:R-:W-:Y:S01]  /*33ab0*/  F2FP.F16.E4M3.UNPACK_B R13, R12.H1 ;  /* 0x0000000cff0d723e */ /* 0x000fe200030006ff */
[----:B------:R-:W-:Y:S01]  /*33ac0*/  FFMA.FTZ R68, R62, R68, R15 ;  /* 0x000000443e447223 */ /* 0x000fe2000001000f */
[----:B------:R-:W-:Y:S01]  /*33ad0*/  F2FP.F16.E4M3.UNPACK_B R12, R12 ;  /* 0x0000000cff0c723e */ /* 0x000fe200020006ff */
[----:B------:R-:W-:Y:S01]  /*33ae0*/  HADD2.F32 R56, -RZ, R58.H1_H1 ;  /* 0x3000003aff387230 */ /* 0x000fe20000004100 */
[----:B------:R-:W-:Y:S01]  /*33af0*/  F2FP.SATFINITE.E4M3.F32.PACK_AB_MERGE_C R75, R75, R76, RZ ;  /* 0x0000004c4b4b723e */ /* 0x000fe200048070ff */
[--C-:B------:R-:W-:Y:S01]  /*33b00*/  HADD2.F32 R15, -RZ, R13.reuse.H1_H1 ;  /* 0x3000000dff0f7230 */ /* 0x100fe20000004100 */
[----:B------:R-:W-:Y:S01]  /*33b10*/  F2FP.SATFINITE.E4M3.F32.PACK_AB_MERGE_C R68, R68, R71, RZ ;  /* 0x000000474444723e */ /* 0x000fe200048070ff */
[----:B------:R-:W-:Y:S01]  /*33b20*/  HADD2.F32 R14, -RZ, R13.H0_H0 ;  /* 0x2000000dff0e7230 */ /* 0x000fe20000004100 */
[----:B------:R-:W-:Y:S01]  /*33b30*/  F2FP.SATFINITE.E4M3.F32.PACK_AB_MERGE_C R73, R73, R74, R75 ;  /* 0x0000004a4949723e */ /* 0x000fe2000480704b */
[----:B------:R-:W-:-:S02]  /*33b40*/  HADD2.F32 R67, -RZ, R67.H0_H0 ;  /* 0x20000043ff437230 */ /* 0x000fc40000004100 */
[C---:B------:R-:W-:Y:S01]  /*33b50*/  FMUL.FTZ R59, R15.reuse, R57 ;  /* 0x000000390f3b7220 */ /* 0x040fe20000410000 */
[----:B------:R-:W-:Y:S02]  /*33b60*/  HADD2.F32 R13, -RZ, R12.H1_H1 ;  /* 0x3000000cff0d7230 */ /* 0x000fe40000004100 */
[-C--:B------:R-:W-:Y:S01]  /*33b70*/  FMUL.FTZ R64, R15, R56.reuse ;  /* 0x000000380f407220 */ /* 0x080fe20000410000 */
[----:B------:R-:W-:Y:S02]  /*33b80*/  HADD2.F32 R58, -RZ, R58.H0_H0 ;  /* 0x2000003aff3a7230 */ /* 0x000fe40000004100 */
[C---:B------:R-:W-:Y:S01]  /*33b90*/  FFMA.FTZ R59, R14.reuse, R56, -R59 ;  /* 0x000000380e3b7223 */ /* 0x040fe2000001083b */
[----:B------:R-:W-:Y:S02]  /*33ba0*/  HADD2.F32 R12, -RZ, R12.H0_H0 ;  /* 0x2000000cff0c7230 */ /* 0x000fe40000004100 */
[C---:B------:R-:W-:Y:S01]  /*33bb0*/  FMUL.FTZ R15, R13.reuse, R67 ;  /* 0x000000430d0f7220 */ /* 0x040fe20000410000 */
[----:B------:R-:W-:Y:S01]  /*33bc0*/  FFMA.FTZ R64, R14, R57, R64 ;  /* 0x000000390e407223 */ /* 0x000fe20000010040 */
[----:B------:R-:W-:Y:S01]  /*33bd0*/  FMUL.FTZ R62, R13, R58 ;  /* 0x0000003a0d3e7220 */ /* 0x000fe20000410000 */
[----:B------:R-:W-:Y:S01]  /*33be0*/  F2FP.SATFINITE.E4M3.F32.PACK_AB_MERGE_C R13, R65, R70, R69 ;  /* 0x00000046410d723e */ /* 0x000fe20004807045 */
[----:B------:R-:W-:Y:S01]  /*33bf0*/  FFMA.FTZ R15, R12, R58, -R15 ;  /* 0x0000003a0c0f7223 */ /* 0x000fe2000001080f */
[----:B------:R-:W-:Y:S01]  /*33c00*/  F2FP.SATFINITE.E4M3.F32.PACK_AB_MERGE_C R14, R66, R63, R68 ;  /* 0x0000003f420e723e */ /* 0x000fe20004807044 */
[----:B------:R-:W-:Y:S01]  /*33c10*/  FFMA.FTZ R62, R12, R67, R62 ;  /* 0x000000430c3e7223 */ /* 0x000fe2000001003e */
[----:B------:R-:W-:-:S04]  /*33c20*/  F2FP.SATFINITE.E4M3.F32.PACK_AB_MERGE_C R59, R64, R59, RZ ;  /* 0x0000003b403b723e */ /* 0x000fc800048070ff */
[----:B------:R-:W-:Y:S01]  /*33c30*/  F2FP.SATFINITE.E4M3.F32.PACK_AB_MERGE_C R12, R62, R15, R59 ;  /* 0x0000000f3e0c723e */ /* 0x000fe2000480703b */
[----:B------:R-:W-:-:S07]  /*33c40*/  IMAD.MOV.U32 R15, RZ, RZ, R73 ;  /* 0x000000ffff0f7224 */ /* 0x000fce00078e0049 */
.L_x_4936:
[----:B------:R-:W-:Y:S05]  /*33c50*/  BSYNC B3 ;  /* 0x0000000000037941 */ /* 0x000fea0003800000 */
.L_x_4935:
[C---:B------:R-:W-:Y:S02]  /*33c60*/  R2UR UR4, R84.reuse ;  /* 0x00000000540472ca */ /* 0x040fe400000e0000 */
[C---:B------:R-:W-:Y:S02]  /*33c70*/  R2UR UR5, R85.reuse ;  /* 0x00000000550572ca */ /* 0x040fe400000e0000 */
[----:B------:R-:W-:Y:S02]  /*33c80*/  R2UR UR6, R84 ;  /* 0x00000000540672ca */ /* 0x000fe400000e0000 */
[----:B------:R-:W-:-:S09]  /*33c90*/  R2UR UR7, R85 ;  /* 0x00000000550772ca */ /* 0x000fd200000e0000 */
[----:B-----5:R0:W-:Y:S04]  /*33ca0*/  ST.E.128 desc[UR4][R60.64], R12 ;  /* 0x0000000c3c007985 */ /* 0x0201e8000c101d04 */
[----:B------:R0:W5:Y:S02]  /*33cb0*/  LD.E.U8 R62, desc[UR6][R40.64] ;  /* 0x00000006283e7980 */ /* 0x000164000c101100 */
.L_x_4934:
[----:B------:R-:W-:Y:S05]  /*33cc0*/  BSYNC B2 ;  /* 0x0000000000027941 */ /* 0x000fea0003800000 */
.L_x_4933:
[----:B-----5:R-:W-:Y:S01]  /*33cd0*/  LOP3.LUT P1, RZ, R62, 0x2, RZ, 0xc0, !PT ;  /* 0x000000023eff7812 */ /* 0x020fe2000782c0ff */
[----:B------:R-:W-:-:S12]  /*33ce0*/  BSSY B2, `(.L_x_4937) ;  /* 0x0000090000027945 */ /* 0x000fd80003800000 */
[----:B------:R-:W-:Y:S05]  /*33cf0*/  @!P1 BRA `(.L_x_4938) ;  /* 0x0000000800389947 */ /* 0x000fea0003800000 */
[----:B------:R-:W-:Y:S02]  /*33d00*/  R2UR UR4, R84 ;  /* 0x00000000540472ca */ /* 0x000fe400000e0000 */
[----:B------:R-:W-:-:S13]  /*33d10*/  R2UR UR5, R85 ;  /* 0x00000000550572ca */ /* 0x000fda00000e0000 */
[----:B0-----:R-:W2:Y:S01]  /*33d20*/  LD.E.U8 R14, desc[UR4][R36.64+0x18] ;  /* 0x00001804240e7980 */ /* 0x001ea2000c101100 */
        /* <DEDUP_REMOVED lines=132> */
.L_x_4940:
[----:B------:R-:W-:Y:S05]  /*34570*/  BSYNC B3 ;  /* 0x0000000000037941 */ /* 0x000fea0003800000 */
.L_x_4939:
[C---:B------:R-:W-:Y:S02]  /*34580*/  R2UR UR4, R84.reuse ;  /* 0x00000000540472ca */ /* 0x040fe400000e0000 */
[C---:B------:R-:W-:Y:S02]  /*34590*/  R2UR UR5, R85.reuse ;  /* 0x00000000550572ca */ /* 0x040fe400000e0000 */
[----:B------:R-:W-:Y:S02]  /*345a0*/  R2UR UR6, R84 ;  /* 0x00000000540672ca */ /* 0x000fe400000e0000 */
[----:B------:R-:W-:-:S09]  /*345b0*/  R2UR UR7, R85 ;  /* 0x00000000550772ca */ /* 0x000fd200000e0000 */
[----:B-----5:R1:W-:Y:S04]  /*345c0*/  ST.E.128 desc[UR4][R60.64+0x20], R12 ;  /* 0x0000200c3c007985 */ /* 0x0203e8000c101d04 */
[----:B------:R1:W5:Y:S02]  /*345d0*/  LD.E.U8 R62, desc[UR6][R40.64] ;  /* 0x00000006283e7980 */ /* 0x000364000c101100 */
.L_x_4938:
[----:B------:R-:W-:Y:S05]  /*345e0*/  BSYNC B2 ;  /* 0x0000000000027941 */ /* 0x000fea0003800000 */
.L_x_4937:
        /* <DEDUP_REMOVED lines=135> */
.L_x_4944:
[----:B------:R-:W-:Y:S05]  /*34e60*/  BSYNC B3 ;  /* 0x0000000000037941 */ /* 0x000fea0003800000 */
.L_x_4943:
[C---:B------:R-:W-:Y:S02]  /*34e70*/  R2UR UR4, R84.reuse ;  /* 0x00000000540472ca */ /* 0x040fe400000e0000 */
[C---:B------:R-:W-:Y:S02]  /*34e80*/  R2UR UR5, R85.reuse ;  /* 0x00000000550572ca */ /* 0x040fe400000e0000 */
[----:B------:R-:W-:Y:S02]  /*34e90*/  R2UR UR6, R84 ;  /* 0x00000000540672ca */ /* 0x000fe400000e0000 */
[----:B------:R-:W-:-:S09]  /*34ea0*/  R2UR UR7, R85 ;  /* 0x00000000550772ca */ /* 0x000fd200000e0000 */
[----:B-----5:R2:W-:Y:S04]  /*34eb0*/  ST.E.128 desc[UR4][R60.64+0x40], R12 ;  /* 0x0000400c3c007985 */ /* 0x0205e8000c101d04 */
[----:B------:R2:W5:Y:S02]  /*34ec0*/  LD.E.U8 R62, desc[UR6][R40.64] ;  /* 0x00000006283e7980 */ /* 0x000564000c101100 */
.L_x_4942:
[----:B------:R-:W-:Y:S05]  /*34ed0*/  BSYNC B2 ;  /* 0x0000000000027941 */ /* 0x000fea0003800000 */
.L_x_4941:
        /* <DEDUP_REMOVED lines=138> */
.L_x_4948:
[----:B------:R-:W-:Y:S05]  /*35780*/  BSYNC B3 ;  /* 0x0000000000037941 */ /* 0x000fea0003800000 */
.L_x_4947:
[C---:B------:R-:W-:Y:S02]  /*35790*/  R2UR UR4, R84.reuse ;  /* 0x00000000540472ca */ /* 0x040fe400000e0000 */
[C---:B------:R-:W-:Y:S02]  /*357a0*/  R2UR UR5, R85.reuse ;  /* 0x00000000550572ca */ /* 0x040fe400000e0000 */
[----:B------:R-:W-:Y:S02]  /*357b0*/  R2UR UR6, R84 ;  /* 0x00000000540672ca */ /* 0x000fe400000e0000 */
[----:B------:R-:W-:-:S09]  /*357c0*/  R2UR UR7, R85 ;  /* 0x00000000550772ca */ /* 0x000fd200000e0000 */
[----:B-----5:R3:W-:Y:S04]  /*357d0*/  ST.E.128 desc[UR4][R60.64+0x60], R12 ;  /* 0x0000600c3c007985 */ /* 0x0207e8000c101d04 */
[----:B------:R3:W5:Y:S02]  /*357e0*/  LD.E.U8 R62, desc[UR6][R40.64] ;  /* 0x00000006283e7980 */ /* 0x000764000c101100 */
.L_x_4946:
[----:B------:R-:W-:Y:S05]  /*357f0*/  BSYNC B2 ;  /* 0x0000000000027941 */ /* 0x000fea0003800000 */
.L_x_4945:
        /* <DEDUP_REMOVED lines=135> */
.L_x_4952:
[----:B------:R-:W-:Y:S05]  /*36070*/  BSYNC B3 ;  /* 0x0000000000037941 */ /* 0x000fea0003800000 */
.L_x_4951:
[C---:B------:R-:W-:Y:S02]  /*36080*/  R2UR UR4, R84.reuse ;  /* 0x00000000540472ca */ /* 0x040fe400000e0000 */
[C---:B------:R-:W-:Y:S02]  /*36090*/  R2UR UR5, R85.reuse ;  /* 0x00000000550572ca */ /* 0x040fe400000e0000 */
[----:B------:R-:W-:Y:S02]  /*360a0*/  R2UR UR6, R84 ;  /* 0x00000000540672ca */ /* 0x000fe400000e0000 */
[----:B------:R-:W-:-:S09]  /*360b0*/  R2UR UR7, R85 ;  /* 0x00000000550772ca */ /* 0x000fd200000e0000 */
[----:B-----5:R4:W-:Y:S04]  /*360c0*/  ST.E.128 desc[UR4][R60.64+0x80], R12 ;  /* 0x0000800c3c007985 */ /* 0x0209e8000c101d04 */
[----:B------:R4:W5:Y:S02]  /*360d0*/  LD.E.U8 R62, desc[UR6][R40.64] ;  /* 0x00000006283e7980 */ /* 0x000964000c101100 */
.L_x_4950:
[----:B------:R-:W-:Y:S05]  /*360e0*/  BSYNC B2 ;  /* 0x0000000000027941 */ /* 0x000fea0003800000 */
.L_x_4949:
[----:B-----5:R-:W-:-:S13]  /*360f0*/  LOP3.LUT P1, RZ, R62, 0x20, RZ, 0xc0, !PT ;  /* 0x000000203eff7812 */ /* 0x020fda000782c0ff */
[----:B------:R-:W-:Y:S05]  /*36100*/  @!P1 BRA `(.L_x_4932) ;  /* 0x0000009800d09947 */ /* 0x000fea0003800000 */
[----:B------:R-:W-:Y:S02]  /*36110*/  R2UR UR4, R84 ;  /* 0x00000000540472ca */ /* 0x000fe400000e0000 */
[----:B------:R-:W-:-:S13]  /*36120*/  R2UR UR5, R85 ;  /* 0x00000000550572ca */ /* 0x000fda00000e0000 */
[----:B------:R-:W2:Y:S01]  /*36130*/  LD.E.U8 R36, desc[UR4][R36.64+0x18] ;  /* 0x0000180424247980 */ /* 0x000ea2000c101100 */
[----:B------:R-:W-:-:S05]  /*36140*/  VIADD R102, R102, 0x7000 ;  /* 0x0000700066667836 */ /* 0x000fca0000000000 */
[--C-:B01234-:R-:W-:Y:S02]  /*36150*/  IADD3 R12, P1, P2, R38, R103, R102.reuse ;  /* 0x00000067260c7210 */ /* 0x11ffe40007a3e066 */
[----:B------:R-:W-:-:S04]  /*36160*/  SHF.R.S32.HI R38, RZ, 0x1f, R102 ;  /* 0x0000001fff267819 */ /* 0x000fc80000011466 */
[----:B------:R-:W-:Y:S01]  /*36170*/  IADD3.X R13, R39, R105, R38, P1, P2 ;  /* 0x00000069270d7210 */ /* 0x000fe20000fe4426 */
[----:B------:R-:W-:Y:S05]  /*36180*/  BSSY B2, `(.L_x_4953) ;  /* 0x000007e000027945 */ /* 0x000fea0003800000 */
[----:B------:R-:W5:Y:S01]  /*36190*/  LD.E.128 R12, desc[UR4][R12.64] ;  /* 0x000000040c0c7980 */ /* 0x000f62000c101d00 */
[----:B------:R-:W-:-:S13]  /*361a0*/  LOP3.LUT P1, RZ, R36, 0x20, RZ, 0xc0, !PT ;  /* 0x0000002024ff7812 */ /* 0x000fda000782c0ff */
[----:B------:R-:W-:Y:S05]  /*361b0*/  @!P1 BRA `(.L_x_4954) ;  /* 0x0000000400e89947 */ /* 0x000fea0003800000 */
[----:B------:R-:W-:Y:S01]  /*361c0*/  SHF.R.U32.HI R35, RZ, 0x8, R29 ;  /* 0x00000008ff237819 */ /* 0x000fe2000001161d */
[----:B-----5:R-:W-:Y:S01]  /*361d0*/  IMAD.MOV.U32 R33, RZ, RZ, R15 ;  /* 0x000000ffff217224 */ /* 0x020fe200078e000f */
[----:B------:R-:W-:Y:S01]  /*361e0*/  SHF.R.U32.HI R15, RZ, 0x8, R28 ;  /* 0x00000008ff0f7819 */ /* 0x000fe2000001161c */
[----:B------:R-:W-:Y:S01]  /*361f0*/  IMAD.MOV.U32 R32, RZ, RZ, R14 ;  /* 0x000000ffff207224 */ /* 0x000fe200078e000e */
        /* <DEDUP_REMOVED lines=9> */
[----:B------:R-:W-:Y:S01]  /*36290*/  LOP3.LUT R37, R35, 0xff, RZ, 0xc0, !PT ;  /* 0x000000ff23257812 */ /* 0x000fe200078ec0ff */
[----:B------:R-:W-:Y:S01]  /*362a0*/  IMAD.U32 R35, R38, 0x10000, RZ ;  /* 0x0001000026237824 */ /* 0x000fe200078e00ff */
[----:B------:R-:W-:-:S02]  /*362b0*/  SHF.R.U32.HI R39, RZ, 0x8, R31 ;  /* 0x00000008ff277819 */ /* 0x000fc4000001161f */
[----:B------:R-:W-:Y:S02]  /*362c0*/  PRMT R37, R37, 0x7604, R14 ;  /* 0x0000760425257816 */ /* 0x000fe4000000000e */
[----:B------:R-:W-:Y:S02]  /*362d0*/  SHF.R.U32.HI R38, RZ, 0x10, R31 ;  /* 0x00000010ff267819 */ /* 0x000fe4000001161f */
[----:B------:R-:W-:Y:S02]  /*362e0*/  LOP3.LUT R36, R31, 0xff, RZ, 0xc0, !PT ;  /* 0x000000ff1f247812 */ /* 0x000fe400078ec0ff */
[----:B------:R-:W-:Y:S02]  /*362f0*/  LOP3.LUT R39, R39, 0xff, RZ, 0xc0, !PT ;  /* 0x000000ff27277812 */ /* 0x000fe400078ec0ff */
[----:B------:R-:W-:Y:S02]  /*36300*/  LOP3.LUT R37, R37, 0xff0000, R30, 0xf8, !PT ;  /* 0x00ff000025257812 */ /* 0x000fe400078ef81e */
[----:B------:R-:W-:-:S02]  /*36310*/  LOP3.LUT R15, R15, 0xff0000, R28, 0xf8, !PT ;  /* 0x00ff00000f0f7812 */ /* 0x000fc400078ef81c */
[----:B------:R-:W-:Y:S02]  /*36320*/  SHF.R.U32.HI R14, RZ, 0x18, R29 ;  /* 0x00000018ff0e7819 */ /* 0x000fe4000001161d */
[----:B------:R-:W-:Y:S01]  /*36330*/  LOP3.LUT R34, R34, 0xff0000, R35, 0xf8, !PT ;  /* 0x00ff000022227812 */ /* 0x000fe200078ef823 */
[----:B------:R-:W-:Y:S01]  /*36340*/  IMAD.U32 R35, R38, 0x10000, RZ ;  /* 0x0001000026237824 */ /* 0x000fe200078e00ff */
[----:B------:R-:W-:Y:S02]  /*36350*/  PRMT R36, R39, 0x7604, R36 ;  /* 0x0000760427247816 */ /* 0x000fe40000000024 */
[----:B------:R-:W-:Y:S02]  /*36360*/  LOP3.LUT R37, R37, 0xff000000, R30, 0xf8, !PT ;  /* 0xff00000025257812 */ /* 0x000fe400078ef81e */
[----:B------:R-:W-:Y:S01]  /*36370*/  LOP3.LUT R29, R15, 0xff000000, R28, 0xf8, !PT ;  /* 0xff0000000f1d7812 */ /* 0x000fe200078ef81c */
[----:B------:R-:W-:Y:S01]  /*36380*/  IMAD.SHL.U32 R15, R14, 0x1000000, RZ ;  /* 0x010000000e0f7824 */ /* 0x000fe200078e00ff */
[----:B------:R-:W-:-:S02]  /*36390*/  F2FP.F16.E4M3.UNPACK_B R14, R13 ;  /* 0x0000000dff0e723e */ /* 0x000fc400020006ff */
[----:B------:R-:W-:Y:S02]  /*363a0*/  LOP3.LUT R35, R36, 0xff0000, R35, 0xf8, !PT ;  /* 0x00ff000024237812 */ /* 0x000fe400078ef823 */
[----:B------:R-:W-:Y:S02]  /*363b0*/  F2FP.F16.E4M3.UNPACK_B R28, R37.H1 ;  /* 0x00000025ff1c723e */ /* 0x000fe400030006ff */
[----:B------:R-:W-:Y:S02]  /*363c0*/  F2FP.F16.E4M3.UNPACK_B R30, R29.H1 ;  /* 0x0000001dff1e723e */ /* 0x000fe400030006ff */
[----:B------:R-:W-:Y:S01]  /*363d0*/  LOP3.LUT R34, R34, R15, RZ, 0xfc, !PT ;  /* 0x0000000f22227212 */ /* 0x000fe200078efcff */
[--C-:B------:R-:W-:Y:S01]  /*363e0*/  HADD2.F32 R15, -RZ, R14.reuse.H0_H0 ;  /* 0x2000000eff0f7230 */ /* 0x100fe20000004100 */
[----:B------:R-:W-:Y:S01]  /*363f0*/  LOP3.LUT R38, R35, 0xff000000, R31, 0xf8, !PT ;  /* 0xff00000023267812 */ /* 0x000fe200078ef81f */
        /* <DEDUP_REMOVED lines=86> */
.L_x_4954:
[----:B------:R-:W-:Y:S05]  /*36960*/  BSYNC B2 ;  /* 0x0000000000027941 */ /* 0x000fea0003800000 */
.L_x_4953:
[----:B------:R-:W-:Y:S02]  /*36970*/  R2UR UR4, R84 ;  /* 0x00000000540472ca */ /* 0x000fe400000e0000 */
[----:B------:R-:W-:-:S13]  /*36980*/  R2UR UR5, R85 ;  /* 0x00000000550572ca */ /* 0x000fda00000e0000 */
[----:B-----5:R0:W-:Y:S01]  /*36990*/  ST.E.128 desc[UR4][R60.64+0xa0], R12 ;  /* 0x0000a00c3c007985 */ /* 0x0201e2000c101d04 */
[----:B------:R-:W-:Y:S05]  /*369a0*/  BRA `(.L_x_4932) ;  /* 0x0000009000a87947 */ /* 0x000fea0003800000 */
.L_x_4899:
[C---:B------:R-:W-:Y:S01]  /*369b0*/  R2UR UR10, R84.reuse ;  /* 0x00000000540a72ca */ /* 0x040fe200000e0000 */
[----:B------:R0:W5:Y:S01]  /*369c0*/  LDL.64 R76, [R82+0x10] ;  /* 0x00001000524c7983 */ /* 0x0001620000100a00 */
[C---:B------:R-:W-:Y:S02]  /*369d0*/  R2UR UR11, R85.reuse ;  /* 0x00000000550b72ca */ /* 0x040fe400000e0000 */
[C---:B------:R-:W-:Y:S02]  /*369e0*/  R2UR UR8, R84.reuse ;  /* 0x00000000540872ca */ /* 0x040fe400000e0000 */
[C---:B------:R-:W-:Y:S02]  /*369f0*/  R2UR UR9, R85.reuse ;  /* 0x00000000550972ca */ /* 0x040fe400000e0000 */
[----:B------:R-:W-:Y:S02]  /*36a00*/  R2UR UR4, R84 ;  /* 0x00000000540472ca */ /* 0x000fe400000e0000 */
[----:B------:R-:W-:-:S02]  /*36a10*/  R2UR UR5, R85 ;  /* 0x00000000550572ca */ /* 0x000fc400000e0000 */
[C---:B------:R-:W-:Y:S02]  /*36a20*/  R2UR UR6, R84.reuse ;  /* 0x00000000540672ca */ /* 0x040fe400000e0000 */
[----:B------:R-:W-:Y:S01]  /*36a30*/  R2UR UR7, R85 ;  /* 0x00000000550772ca */ /* 0x000fe200000e0000 */
[----:B-----5:R-:W2:Y:S04]  /*36a40*/  LD.E R14, desc[UR10][R102.64+0xc] ;  /* 0x00000c0a660e7980 */ /* 0x020ea8000c101900 */
[----:B------:R-:W3:Y:S04]  /*36a50*/  LD.E R12, desc[UR8][R102.64+0x14] ;  /* 0x00001408660c7980 */ /* 0x000ee8000c101900 */
[----:B------:R-:W4:Y:S04]  /*36a60*/  LD.E.64 R92, desc[UR4][R102.64+0xa0] ;  /* 0x0000a004665c7980 */ /* 0x000f28000c101b00 */
[----:B------:R-:W4:Y:S01]  /*36a70*/  LD.E.64 R94, desc[UR6][R102.64+0xc0] ;  /* 0x0000c006665e7980 */ /* 0x000f22000c101b00 */
[----:B------:R-:W-:-:S02]  /*36a80*/  R2UR UR12, R84 ;  /* 0x00000000540c72ca */ /* 0x000fc400000e0000 */
[----:B------:R-:W-:Y:S01]  /*36a90*/  R2UR UR13, R85 ;  /* 0x00000000550d72ca */ /* 0x000fe200000e0000 */
[----:B------:R0:W5:Y:S01]  /*36aa0*/  LD.E.64 R78, desc[UR4][R102.64+0x98] ;  /* 0x00009804664e7980 */ /* 0x000162000c101b00 */
[----:B------:R-:W-:Y:S03]  /*36ab0*/  BSSY B2, `(.L_x_4955) ;  /* 0x0000052000027945 */ /* 0x000fe60003800000 */
[----:B------:R0:W5:Y:S04]  /*36ac0*/  LD.E.64 R96, desc[UR6][R102.64+0xa8] ;  /* 0x0000a80666607980 */ /* 0x000168000c101b00 */
[----:B------:R0:W5:Y:S04]  /*36ad0*/  LD.E.64 R100, desc[UR8][R102.64+0xb8] ;  /* 0x0000b80866647980 */ /* 0x000168000c101b00 */
[----:B------:R0:W5:Y:S01]  /*36ae0*/  LD.E.U8 R110, desc[UR12][R102.64+0x19] ;  /* 0x0000190c666e7980 */ /* 0x000162000c101100 */
[----:B------:R-:W-:-:S02]  /*36af0*/  CS2R R50, SRZ ;  /* 0x0000000000327805 */ /* 0x000fc4000001ff00 */
[----:B------:R-:W-:Y:S02]  /*36b00*/  CS2R R30, SRZ ;  /* 0x00000000001e7805 */ /* 0x000fe4000001ff00 */
[----:B------:R-:W-:Y:S02]  /*36b10*/  CS2R R34, SRZ ;  /* 0x0000000000227805 */ /* 0x000fe4000001ff00 */
[----:B------:R-:W-:Y:S02]  /*36b20*/  CS2R R38, SRZ ;  /* 0x0000000000267805 */ /* 0x000fe4000001ff00 */
[----:B------:R-:W-:Y:S02]  /*36b30*/  CS2R R36, SRZ ;  /* 0x0000000000247805 */ /* 0x000fe4000001ff00 */
[----:B------:R-:W-:Y:S02]  /*36b40*/  CS2R R42, SRZ ;  /* 0x00000000002a7805 */ /* 0x000fe4000001ff00 */
[----:B------:R-:W-:Y:S01]  /*36b50*/  CS2R R40, SRZ ;  /* 0x0000000000287805 */ /* 0x000fe2000001ff00 */
[----:B------:R-:W5:Y:S01]  /*36b60*/  LD.E.64 R102, desc[UR10][R102.64+0xc8] ;  /* 0x0000c80a66667980 */ /* 0x000f62000c101b00 */
        /* <DEDUP_REMOVED lines=13> */
[----:B--2---:R-:W-:Y:S01]  /*36c40*/  IMAD R14, R25, -0xa0, R14 ;  /* 0xffffff60190e7824 */ /* 0x004fe200078e020e */
[----:B---3--:R-:W-:-:S04]  /*36c50*/  LEA.HI R12, R12, R12, RZ, 0x1 ;  /* 0x0000000c0c0c7211 */ /* 0x008fc800078f08ff */
[----:B------:R-:W-:Y:S02]  /*36c60*/  VIMNMX R14, R14, 0xa0, PT ;  /* 0x000000a00e0e7848 */ /* 0x000fe40003fe0100 */
[----:B------:R-:W-:-:S04]  /*36c70*/  SHF.R.S32.HI R12, RZ, 0x1, R12 ;  /* 0x00000001ff0c7819 */ /* 0x000fc8000001140c */
[CC--:B------:R-:W-:Y:S01]  /*36c80*/  ISETP.GE.AND P1, PT, R12.reuse, R14.reuse, PT ;  /* 0x0000000e0c00720c */ /* 0x0c0fe20003f26270 */
[-C--:B----4-:R-:W-:Y:S02]  /*36c90*/  IMAD R15, R93, R25.reuse, RZ ;  /* 0x000000195d0f7224 */ /* 0x090fe400078e02ff */
[----:B------:R-:W-:Y:S02]  /*36ca0*/  IMAD R29, R95, R25, RZ ;  /* 0x000000195f1d7224 */ /* 0x000fe400078e02ff */
[----:B------:R-:W-:Y:S02]  /*36cb0*/  VIADD R13, R12, 0x80 ;  /* 0x000000800c0d7836 */ /* 0x000fe40000000000 */
[-C--:B------:R-:W-:Y:S02]  /*36cc0*/  IMAD R105, R92, R33.reuse, R15 ;  /* 0x000000215c697224 */ /* 0x080fe400078e020f */
[----:B------:R-:W-:Y:S02]  /*36cd0*/  IMAD R107, R94, R33, R29 ;  /* 0x000000215e6b7224 */ /* 0x000fe400078e021d */
[----:B------:R-:W-:Y:S01]  /*36ce0*/  IMAD.WIDE.U32 R92, R92, R25, RZ ;  /* 0x000000195c5c7225 */ /* 0x000fe200078e00ff */
[----:B------:R-:W-:-:S03]  /*36cf0*/  ISETP.GE.AND P3, PT, R13, R14, PT ;  /* 0x0000000e0d00720c */ /* 0x000fc60003f66270 */
[----:B------:R-:W-:Y:S01]  /*36d00*/  IMAD.WIDE.U32 R94, R94, R25, RZ ;  /* 0x000000195e5e7225 */ /* 0x000fe200078e00ff */
[----:B------:R-:W-:Y:S02]  /*36d10*/  CS2R R14, SRZ ;  /* 0x00000000000e7805 */ /* 0x000fe4000001ff00 */
[----:B------:R-:W-:Y:S02]  /*36d20*/  CS2R R12, SRZ ;  /* 0x00000000000c7805 */ /* 0x000fe4000001ff00 */
[----:B------:R-:W-:Y:S02]  /*36d30*/  CS2R R28, SRZ ;  /* 0x00000000001c7805 */ /* 0x000fe4000001ff00 */
[----:B------:R-:W-:Y:S01]  /*36d40*/  CS2R R32, SRZ ;  /* 0x0000000000207805 */ /* 0x000fe2000001ff00 */
[----:B------:R-:W-:Y:S02]  /*36d50*/  IMAD.IADD R105, R93, 0x1, R105 ;  /* 0x000000015d697824 */ /* 0x000fe400078e0269 */
[----:B------:R-:W-:Y:S01]  /*36d60*/  IMAD.IADD R111, R95, 0x1, R107 ;  /* 0x000000015f6f7824 */ /* 0x000fe200078e026b */
[----:B0-----:R-:W-:Y:S06]  /*36d70*/  @P1 BRA `(.L_x_4956) ;  /* 0x0000000000941947 */ /* 0x001fec0003800000 */
[----:B-----5:R-:W-:Y:S02]  /*36d80*/  LOP3.LUT R12, R110, 0x1, RZ, 0xc0, !PT ;  /* 0x000000016e0c7812 */ /* 0x020fe400078ec0ff */
[----:B------:R-:W-:Y:S02]  /*36d90*/  CS2R R34, SRZ ;  /* 0x0000000000227805 */ /* 0x000fe4000001ff00 */
[----:B------:R-:W-:Y:S02]  /*36da0*/  IADD3 R106, P5, R96, R92, RZ ;  /* 0x0000005c606a7210 */ /* 0x000fe40007fbe0ff */
[----:B------:R-:W-:Y:S02]  /*36db0*/  CS2R R32, SRZ ;  /* 0x0000000000207805 */ /* 0x000fe4000001ff00 */
[----:B------:R-:W-:Y:S02]  /*36dc0*/  ISETP.NE.U32.AND P4, PT, R12, 0x1, PT ;  /* 0x000000010c00780c */ /* 0x000fe40003f85070 */
[----:B------:R-:W-:-:S02]  /*36dd0*/  CS2R R30, SRZ ;  /* 0x00000000001e7805 */ /* 0x000fc4000001ff00 */
[----:B------:R-:W-:Y:S01]  /*36de0*/  CS2R R28, SRZ ;  /* 0x00000000001c7805 */ /* 0x000fe2000001ff00 */
[----:B------:R-:W-:Y:S01]  /*36df0*/  IMAD.X R107, R97, 0x1, R105, P5 ;  /* 0x00000001616b7824 */ /* 0x000fe200028e0669 */
[----:B------:R-:W-:Y:S02]  /*36e00*/  R2P PR, R110, 0x6 ;  /* 0x000000066e007804 */ /* 0x000fe40000000000 */
[----:B------:R-:W-:Y:S02]  /*36e10*/  CS2R R14, SRZ ;  /* 0x00000000000e7805 */ /* 0x000fe4000001ff00 */
[----:B------:R-:W-:Y:S02]  /*36e20*/  IADD3 R108, P5, R102, R94, RZ ;  /* 0x0000005e666c7210 */ /* 0x000fe40007fbe0ff */
[----:B------:R-:W-:Y:S02]  /*36e30*/  CS2R R12, SRZ ;  /* 0x00000000000c7805 */ /* 0x000fe4000001ff00 */
[----:B------:R-:W-:-:S02]  /*36e40*/  CS2R R46, SRZ ;  /* 0x00000000002e7805 */ /* 0x000fc4000001ff00 */
[----:B------:R-:W-:Y:S02]  /*36e50*/  CS2R R44, SRZ ;  /* 0x00000000002c7805 */ /* 0x000fe4000001ff00 */
[----:B------:R-:W-:Y:S02]  /*36e60*/  CS2R R42, SRZ ;  /* 0x00000000002a7805 */ /* 0x000fe4000001ff00 */
[----:B------:R-:W-:Y:S02]  /*36e70*/  CS2R R40, SRZ ;  /* 0x0000000000287805 */ /* 0x000fe4000001ff00 */
[----:B------:R-:W-:Y:S02]  /*36e80*/  CS2R R38, SRZ ;  /* 0x0000000000267805 */ /* 0x000fe4000001ff00 */
[----:B------:R-:W-:Y:S02]  /*36e90*/  @!P4 R2UR UR4, R84 ;  /* 0x000000005404c2ca */ /* 0x000fe400000e0000 */
[----:B------:R-:W-:-:S02]  /*36ea0*/  CS2R R36, SRZ ;  /* 0x0000000000247805 */ /* 0x000fc4000001ff00 */
[----:B------:R-:W-:Y:S01]  /*36eb0*/  @!P4 R2UR UR5, R85 ;  /* 0x000000005505c2ca */ /* 0x000fe200000e0000 */
[----:B------:R-:W-:Y:S01]  /*36ec0*/  IMAD.X R109, R103, 0x1, R111, P5 ;  /* 0x00000001676d7824 */ /* 0x000fe200028e066f */
[C---:B------:R-:W-:Y:S02]  /*36ed0*/  @P1 R2UR UR8, R84.reuse ;  /* 0x00000000540812ca */ /* 0x040fe400000e0000 */
[C---:B------:R-:W-:Y:S02]  /*36ee0*/  @P1 R2UR UR9, R85.reuse ;  /* 0x00000000550912ca */ /* 0x040fe400000e0000 */
[C---:B------:R-:W-:Y:S02]  /*36ef0*/  @P2 R2UR UR12, R84.reuse ;  /* 0x00000000540c22ca */ /* 0x040fe400000e0000 */
[----:B------:R-:W-:Y:S02]  /*36f00*/  @P2 R2UR UR13, R85 ;  /* 0x00000000550d22ca */ /* 0x000fe400000e0000 */
[----:B------:R-:W-:-:S02]  /*36f10*/  @!P4 R2UR UR6, R84 ;  /* 0x000000005406c2ca */ /* 0x000fc400000e0000 */
[C---:B------:R-:W-:Y:S01]  /*36f20*/  @!P4 R2UR UR7, R85.reuse ;  /* 0x000000005507c2ca */ /* 0x040fe200000e0000 */
[----:B------:R0:W5:Y:S01]  /*36f30*/  @!P4 LD.E.128 R32, desc[UR4][R106.64] ;  /* 0x000000046a20c980 */ /* 0x000162000c101d00 */
[C---:B------:R-:W-:Y:S02]  /*36f40*/  @P1 R2UR UR10, R84.reuse ;  /* 0x00000000540a12ca */ /* 0x040fe400000e0000 */
[C---:B------:R-:W-:Y:S01]  /*36f50*/  @P1 R2UR UR11, R85.reuse ;  /* 0x00000000550b12ca */ /* 0x040fe200000e0000 */
[----:B------:R0:W5:Y:S01]  /*36f60*/  @P1 LD.E.128 R28, desc[UR8][R106.64+0x20] ;  /* 0x000020086a1c1980 */ /* 0x000162000c101d00 */
[----:B------:R-:W-:Y:S02]  /*36f70*/  @P2 R2UR UR14, R84 ;  /* 0x00000000540e22ca */ /* 0x000fe400000e0000 */
[----:B------:R-:W-:Y:S01]  /*36f80*/  @P2 R2UR UR15, R85 ;  /* 0x00000000550f22ca */ /* 0x000fe200000e0000 */
[----:B------:R0:W5:Y:S04]  /*36f90*/  @P2 LD.E.128 R12, desc[UR12][R106.64+0x40] ;  /* 0x0000400c6a0c2980 */ /* 0x000168000c101d00 */
[----:B------:R0:W5:Y:S04]  /*36fa0*/  @!P4 LD.E.128 R44, desc[UR6][R108.64] ;  /* 0x000000066c2cc980 */ /* 0x000168000c101d00 */
[----:B------:R0:W5:Y:S04]  /*36fb0*/  @P1 LD.E.128 R40, desc[UR10][R108.64+0x20] ;  /* 0x0000200a6c281980 */ /* 0x000168000c101d00 */
[----:B------:R0:W5:Y:S02]  /*36fc0*/  @P2 LD.E.128 R36, desc[UR14][R108.64+0x40] ;  /* 0x0000400e6c242980 */ /* 0x000164000c101d00 */
.L_x_4956:
[----:B------:R-:W-:Y:S05]  /*36fd0*/  BSYNC B2 ;  /* 0x0000000000027941 */ /* 0x000fea0003800000 */
.L_x_4955:
[----:B------:R-:W-:Y:S04]  /*36fe0*/  BSSY B2, `(.L_x_4957) ;  /* 0x0000027000027945 */ /* 0x000fe80003800000 */
[----:B------:R-:W-:Y:S05]  /*36ff0*/  @P3 BRA `(.L_x_4958) ;  /* 0x0000000000943947 */ /* 0x000fea0003800000 */
[----:B-----5:R-:W-:Y:S02]  /*37000*/  IADD3 R92, P4, P5, R96, R78, R92 ;  /* 0x0000004e605c7210 */ /* 0x020fe40007d9e05c */
[----:B------:R-:W-:Y:S02]  /*37010*/  CS2R R58, SRZ ;  /* 0x00000000003a7805 */ /* 0x000fe4000001ff00 */
[C---:B------:R-:W-:Y:S02]  /*37020*/  LOP3.LUT R48, R110.reuse, 0x1, RZ, 0xc0, !PT ;  /* 0x000000016e307812 */ /* 0x040fe400078ec0ff */
[----:B------:R-:W-:Y:S02]  /*37030*/  CS2R R56, SRZ ;  /* 0x0000000000387805 */ /* 0x000fe4000001ff00 */
[----:B------:R-:W-:Y:S02]  /*37040*/  R2P PR, R110, 0x6 ;  /* 0x000000066e007804 */ /* 0x000fe40000000000 */
[----:B------:R-:W-:-:S02]  /*37050*/  CS2R R54, SRZ ;  /* 0x0000000000367805 */ /* 0x000fc4000001ff00 */
[----:B------:R-:W-:Y:S02]  /*37060*/  ISETP.NE.U32.AND P3, PT, R48, 0x1, PT ;  /* 0x000000013000780c */ /* 0x000fe40003f65070 */
[----:B------:R-:W-:Y:S02]  /*37070*/  CS2R R52, SRZ ;  /* 0x0000000000347805 */ /* 0x000fe4000001ff00 */
[----:B------:R-:W-:Y:S02]  /*37080*/  IADD3.X R93, R97, R79, R105, P4, P5 ;  /* 0x0000004f615d7210 */ /* 0x000fe400027ea469 */
[----:B------:R-:W-:Y:S02]  /*37090*/  CS2R R50, SRZ ;  /* 0x0000000000327805 */ /* 0x000fe4000001ff00 */
[----:B------:R-:W-:Y:S02]  /*370a0*/  IADD3 R94, P4, P5, R102, R100, R94 ;  /* 0x00000064665e7210 */ /* 0x000fe40007d9e05e */
[----:B------:R-:W-:-:S02]  /*370b0*/  CS2R R48, SRZ ;  /* 0x0000000000307805 */ /* 0x000fc4000001ff00 */
[----:B------:R-:W-:Y:S02]  /*370c0*/  CS2R R70, SRZ ;  /* 0x0000000000467805 */ /* 0x000fe4000001ff00 */
[----:B------:R-:W-:Y:S02]  /*370d0*/  CS2R R68, SRZ ;  /* 0x0000000000447805 */ /* 0x000fe4000001ff00 */
[----:B------:R-:W-:Y:S02]  /*370e0*/  CS2R R66, SRZ ;  /* 0x0000000000427805 */ /* 0x000fe4000001ff00 */
[----:B------:R-:W-:Y:S02]  /*370f0*/  CS2R R64, SRZ ;  /* 0x0000000000407805 */ /* 0x000fe4000001ff00 */
[----:B------:R-:W-:Y:S02]  /*37100*/  CS2R R62, SRZ ;  /* 0x00000000003e7805 */ /* 0x000fe4000001ff00 */
[----:B------:R-:W-:-:S02]  /*37110*/  @P1 R2UR UR8, R84 ;  /* 0x00000000540812ca */ /* 0x000fc400000e0000 */
[----:B------:R-:W-:Y:S02]  /*37120*/  CS2R R60, SRZ ;  /* 0x00000000003c7805 */ /* 0x000fe4000001ff00 */
[C---:B------:R-:W-:Y:S02]  /*37130*/  @!P3 R2UR UR4, R84.reuse ;  /* 0x000000005404b2ca */ /* 0x040fe400000e0000 */
[C---:B------:R-:W-:Y:S02]  /*37140*/  @!P3 R2UR UR5, R85.reuse ;  /* 0x000000005505b2ca */ /* 0x040fe400000e0000 */
[C---:B------:R-:W-:Y:S02]  /*37150*/  @P1 R2UR UR9, R85.reuse ;  /* 0x00000000550912ca */ /* 0x040fe400000e0000 */
[----:B------:R-:W-:Y:S02]  /*37160*/  @P2 R2UR UR12, R84 ;  /* 0x00000000540c22ca */ /* 0x000fe400000e0000 */
[----:B------:R-:W-:-:S02]  /*37170*/  @P2 R2UR UR13, R85 ;  /* 0x00000000550d22ca */ /* 0x000fc400000e0000 */
[C---:B------:R-:W-:Y:S02]  /*37180*/  @!P3 R2UR UR6, R84.reuse ;  /* 0x000000005406b2ca */ /* 0x040fe400000e0000 */
[C---:B------:R-:W-:Y:S02]  /*37190*/  @!P3 R2UR UR7, R85.reuse ;  /* 0x000000005507b2ca */ /* 0x040fe400000e0000 */
[C---:B------:R-:W-:Y:S01]  /*371a0*/  @P1 R2UR UR10, R84.reuse ;  /* 0x00000000540a12ca */ /* 0x040fe200000e0000 */
[----:B------:R1:W5:Y:S01]  /*371b0*/  @!P3 LD.E.128 R56, desc[UR4][R92.64] ;  /* 0x000000045c38b980 */ /* 0x000362000c101d00 */
[C---:B------:R-:W-:Y:S02]  /*371c0*/  @P1 R2UR UR11, R85.reuse ;  /* 0x00000000550b12ca */ /* 0x040fe400000e0000 */
[----:B------:R-:W-:Y:S01]  /*371d0*/  @P2 R2UR UR14, R84 ;  /* 0x00000000540e22ca */ /* 0x000fe200000e0000 */
[----:B------:R1:W5:Y:S01]  /*371e0*/  @P1 LD.E.128 R52, desc[UR8][R92.64+0x20] ;  /* 0x000020085c341980 */ /* 0x000362000c101d00 */
[----:B------:R-:W-:-:S02]  /*371f0*/  @P2 R2UR UR15, R85 ;  /* 0x00000000550f22ca */ /* 0x000fc400000e0000 */
[----:B------:R-:W-:Y:S01]  /*37200*/  IADD3.X R95, R103, R101, R111, P4, P5 ;  /* 0x00000065675f7210 */ /* 0x000fe200027ea46f */
[----:B------:R1:W5:Y:S04]  /*37210*/  @P2 LD.E.128 R48, desc[UR12][R92.64+0x40] ;  /* 0x0000400c5c302980 */ /* 0x000368000c101d00 */
[----:B------:R1:W5:Y:S04]  /*37220*/  @!P3 LD.E.128 R68, desc[UR6][R94.64] ;  /* 0x000000065e44b980 */ /* 0x000368000c101d00 */
[----:B------:R1:W5:Y:S04]  /*37230*/  @P1 LD.E.128 R64, desc[UR10][R94.64+0x20] ;  /* 0x0000200a5e401980 */ /* 0x000368000c101d00 */
[----:B------:R1:W5:Y:S02]  /*37240*/  @P2 LD.E.128 R60, desc[UR14][R94.64+0x40] ;  /* 0x0000400e5e3c2980 */ /* 0x000364000c101d00 */
.L_x_4958:
[----:B------:R-:W-:Y:S05]  /*37250*/  BSYNC B2 ;  /* 0x0000000000027941 */ /* 0x000fea0003800000 */
.L_x_4957:
[----:B------:R-:W-:Y:S01]  /*37260*/  R2UR UR4, R84 ;  /* 0x00000000540472ca */ /* 0x000fe200000e0000 */
[----:B-----5:R2:W5:Y:S01]  /*37270*/  LDL R78, [R83] ;  /* 0x00000000534e7983 */ /* 0x0205620000100800 */
[----:B------:R-:W-:-:S03]  /*37280*/  R2UR UR5, R85 ;  /* 0x00000000550572ca */ /* 0x000fc600000e0000 */
[----:B------:R2:W5:Y:S10]  /*37290*/  LDL R79, [R83+0x4] ;  /* 0x00000400534f7983 */ /* 0x0005740000100800 */
[----:B-1----:R-:W3:Y:S01]  /*372a0*/  LD.E R92, desc[UR4][R76.64+0x1c] ;  /* 0x00001c044c5c7980 */ /* 0x002ee2000c101900 */
[----:B------:R-:W-:Y:S01]  /*372b0*/  BSSY B2, `(.L_x_4959) ;  /* 0x0000005000027945 */ /* 0x000fe20003800000 */
[----:B---3--:R-:W-:-:S04]  /*372c0*/  LOP3.LUT R92, R92, 0x1, RZ, 0xfc, !PT ;  /* 0x000000015c5c7812 */ /* 0x008fc800078efcff */
[----:B------:R-:W-:-:S13]  /*372d0*/  ISETP.NE.AND P1, PT, R92, 0x3, PT ;  /* 0x000000035c00780c */ /* 0x000fda0003f25270 */
[----:B--2---:R-:W-:Y:S05]  /*372e0*/  @!P1 BRA `(.L_x_4960) ;  /* 0x0000000000049947 */ /* 0x004fea0003800000 */
[----:B------:R-:W-:Y:S01]  /*372f0*/  BPT.TRAP 0x1 ;  /* 0x000000040000795c */ /* 0x000fe20000300000 */
.L_x_4960:
[----:B------:R-:W-:Y:S05]  /*37300*/  BSYNC B2 ;  /* 0x0000000000027941 */ /* 0x000fea0003800000 */
.L_x_4959:
[----:B------:R-:W-:Y:S02]  /*37310*/  R2UR UR4, R84 ;  /* 0x00000000540472ca */ /* 0x000fe400000e0000 */
[----:B------:R-:W-:-:S13]  /*37320*/  R2UR UR5, R85 ;  /* 0x00000000550572ca */ /* 0x000fda00000e0000 */
[----:B------:R-:W2:Y:S01]  /*37330*/  LD.E.64 R76, desc[UR4][R76.64+0x8] ;  /* 0x000008044c4c7980 */ /* 0x000ea2000c101b00 */
[----:B-----5:R-:W-:Y:S01]  /*37340*/  SHF.L.U32 R79, R79, 0x1f, RZ ;  /* 0x0000001f4f4f7819 */ /* 0x020fe200000006ff */
[----:B------:R-:W-:Y:S01]  /*37350*/  BSSY B2, `(.L_x_4961) ;  /* 0x0000005000027945 */ /* 0x000fe20003800000 */
[----:B--2---:R-:W-:-:S05]  /*37360*/  MOV R93, R76 ;  /* 0x0000004c005d7202 */ /* 0x004fca0000000f00 */
[----:B------:R-:W-:-:S04]  /*37370*/  IMAD R78, R78, 0x8, R93 ;  /* 0x000000084e4e7824 */ /* 0x000fc800078e025d */
[----:B------:R-:W1:Y:S02]  /*37380*/  SYNCS.PHASECHK.TRANS64.TRYWAIT P1, [R78+URZ], R79 ;  /* 0x0000004f4e0075a7 */ /* 0x000e64000802017f */
[----:B-1----:R-:W-:Y:S05]  /*37390*/  @!P1 BRA `(.L_x_4962) ;  /* 0x0000008800a49947 */ /* 0x002fea0003800000 */
.L_x_5013:
[----:B------:R-:W-:Y:S05]  /*373a0*/  BSYNC B2 ;  /* 0x0000000000027941 */ /* 0x000fea0003800000 */
.L_x_4961:
[----:B------:R-:W2:Y:S01]  /*373b0*/  LDL.64 R92, [R82+0x50] ;  /* 0x00005000525c7983 */ /* 0x000ea20000100a00 */
[C---:B------:R-:W-:Y:S02]  /*373c0*/  R2UR UR6, R84.reuse ;  /* 0x00000000540672ca */ /* 0x040fe400000e0000 */
[C---:B------:R-:W-:Y:S01]  /*373d0*/  R2UR UR7, R85.reuse ;  /* 0x00000000550772ca */ /* 0x040fe200000e0000 */
[----:B------:R-:W3:Y:S01]  /*373e0*/  LDL.64 R76, [R82+0x8] ;  /* 0x00000800524c7983 */ /* 0x000ee20000100a00 */
[C---:B------:R-:W-:Y:S02]  /*373f0*/  R2UR UR4, R84.reuse ;  /* 0x00000000540472ca */ /* 0x040fe400000e0000 */
[----:B------:R-:W-:Y:S01]  /*37400*/  R2UR UR5, R85 ;  /* 0x00000000550572ca */ /* 0x000fe200000e0000 */
[----:B------:R-:W4:Y:S04]  /*37410*/  LDL R105, [R83] ;  /* 0x0000000053697983 */ /* 0x000f280000100800 */
[----:B------:R-:W3:Y:S04]  /*37420*/  LDL.64 R96, [R82+0x58] ;  /* 0x0000580052607983 */ /* 0x000ee80000100a00 */
[----:B------:R-:W5:Y:S04]  /*37430*/  LDL.64 R94, [R82+0x38] ;  /* 0x00003800525e7983 */ /* 0x000f680000100a00 */
[----:B--2---:R-:W2:Y:S04]  /*37440*/  LD.E R74, desc[UR6][R92.64+0xc] ;  /* 0x00000c065c4a7980 */ /* 0x004ea8000c101900 */
[----:B------:R-:W2:Y:S01]  /*37450*/  LD.E R110, desc[UR4][R92.64+0x8] ;  /* 0x000008045c6e7980 */ /* 0x000ea2000c101900 */
[----:B------:R-:W-:-:S02]  /*37460*/  R2UR UR8, R84 ;  /* 0x00000000540872ca */ /* 0x000fc400000e0000 */
[----:B------:R-:W-:Y:S01]  /*37470*/  R2UR UR9, R85 ;  /* 0x00000000550972ca */ /* 0x000fe200000e0000 */
[----:B----4-:R-:W-:Y:S01]  /*37480*/  IMAD R105, R105, 0x7800, RZ ;  /* 0x0000780069697824 */ /* 0x010fe200078e02ff */
[----:B------:R-:W5:Y:S01]  /*37490*/  LD.E R103, desc[UR6][R92.64+0x4] ;  /* 0x000004065c677980 */ /* 0x000f62000c101900 */
[----:B------:R-:W-:Y:S03]  /*374a0*/  BSSY B2, `(.L_x_4963) ;  /* 0x00003d5000027945 */ /* 0x000fe60003800000 */
[----:B---3--:R-:W5:Y:S07]  /*374b0*/  LD.E.64 R96, desc[UR4][R96.64] ;  /* 0x0000000460607980 */ /* 0x008f6e000c101b00 */
[----:B------:R3:W5:Y:S01]  /*374c0*/  LD.E R102, desc[UR8][R76.64+0x74] ;  /* 0x000074084c667980 */ /* 0x000762000c101900 */
[----:B0-----:R-:W-:Y:S01]  /*374d0*/  SHF.R.S32.HI R106, RZ, 0x1f, R105 ;  /* 0x0000001fff6a7819 */ /* 0x001fe20000011469 */
[----:B--2---:R-:W-:Y:S01]  /*374e0*/  IMAD R74, R25, -0xa0, R74 ;  /* 0xffffff60194a7824 */ /* 0x004fe200078e024a */
[----:B------:R-:W-:-:S04]  /*374f0*/  LEA.HI R108, R110, R110, RZ, 0x1 ;  /* 0x0000006e6e6c7211 */ /* 0x000fc800078f08ff */
[----:B------:R-:W-:Y:S02]  /*37500*/  VIMNMX R74, R74, 0xa0, PT ;  /* 0x000000a04a4a7848 */ /* 0x000fe40003fe0100 */
[----:B------:R-:W-:-:S04]  /*37510*/  SHF.R.S32.HI R111, RZ, 0x1, R108 ;  /* 0x00000001ff6f7819 */ /* 0x000fc8000001146c */
[----:B------:R-:W-:Y:S02]  /*37520*/  ISETP.GE.AND P1, PT, R111, R74, PT ;  /* 0x0000004a6f00720c */ /* 0x000fe40003f26270 */
[----:B------:R-:W-:Y:S01]  /*37530*/  LOP3.LUT R73, R108, 0xffffffe, RZ, 0xc0, !PT ;  /* 0x0ffffffe6c497812 */ /* 0x000fe200078ec0ff */
[----:B------:R-:W-:Y:S01]  /*37540*/  IMAD R74, R91, R111, RZ ;  /* 0x0000006f5b4a7224 */ /* 0x000fe200078e02ff */
[----:B---3--:R-:W-:-:S03]  /*37550*/  SHF.R.S32.HI R77, RZ, 0x1f, R111 ;  /* 0x0000001fff4d7819 */ /* 0x008fc6000001146f */
[----:B------:R-:W-:Y:S02]  /*37560*/  IMAD.IADD R73, R110, 0x1, -R73 ;  /* 0x000000016e497824 */ /* 0x000fe400078e0a49 */
[----:B------:R-:W-:Y:S02]  /*37570*/  IMAD R77, R90, R77, R74 ;  /* 0x0000004d5a4d7224 */ /* 0x000fe400078e024a */
[----:B------:R-:W-:Y:S02]  /*37580*/  IMAD.SHL.U32 R107, R73, 0x10, RZ ;  /* 0x00000010496b7824 */ /* 0x000fe400078e00ff */
[----:B------:R-:W-:Y:S01]  /*37590*/  IMAD.MOV.U32 R74, RZ, RZ, R72 ;  /* 0x000000ffff4a7224 */ /* 0x000fe200078e0048 */
[----:B------:R-:W-:Y:S06]  /*375a0*/  @P1 BRA `(.L_x_4964) ;  /* 0x0000003c00101947 */ /* 0x000fec0003800000 */
[----:B------:R-:W-:Y:S02]  /*375b0*/  R2UR UR4, R84 ;  /* 0x00000000540472ca */ /* 0x000fe400000e0000 */
[----:B------:R-:W-:-:S13]  /*375c0*/  R2UR UR5, R85 ;  /* 0x00000000550572ca */ /* 0x000fda00000e0000 */
[----:B-----5:R-:W2:Y:S01]  /*375d0*/  LD.E.U8 R72, desc[UR4][R94.64] ;  /* 0x000000045e487980 */ /* 0x020ea2000c101100 */
[----:B------:R-:W-:Y:S01]  /*375e0*/  IMAD.WIDE.U32 R100, R90, R111, R74 ;  /* 0x0000006f5a647225 */ /* 0x000fe200078e004a */
[----:B------:R-:W-:Y:S03]  /*375f0*/  BSSY B3, `(.L_x_4965) ;  /* 0x000013f000037945 */ /* 0x000fe60003800000 */
[----:B------:R-:W-:Y:S01]  /*37600*/  IMAD.IADD R109, R101, 0x1, R77 ;  /* 0x00000001656d7824 */ /* 0x000fe200078e024d */
[----:B--2---:R-:W-:-:S04]  /*37610*/  LOP3.LUT R72, R72, 0x1, RZ, 0xc0, !PT ;  /* 0x0000000148487812 */ /* 0x004fc800078ec0ff */
[----:B------:R-:W-:-:S13]  /*37620*/  ISETP.NE.U32.AND P1, PT, R72, 0x1, PT ;  /* 0x000000014800780c */ /* 0x000fda0003f25070 */
[----:B------:R-:W-:Y:S05]  /*37630*/  @P1 BRA `(.L_x_4966) ;  /* 0x0000001000e81947 */ /* 0x000fea0003800000 */
[----:B------:R-:W-:Y:S02]  /*37640*/  LEA.HI R72, R103, R103, RZ, 0x1 ;  /* 0x0000006767487211 */ /* 0x000fe400078f08ff */
[----:B------:R-:W-:Y:S02]  /*37650*/  SHF.R.S32.HI R77, RZ, 0x1f, R110 ;  /* 0x0000001fff4d7819 */ /* 0x000fe4000001146e */
[----:B------:R-:W-:Y:S01]  /*37660*/  SHF.R.S32.HI R112, RZ, 0x1, R72 ;  /* 0x00000001ff707819 */ /* 0x000fe20000011448 */
[----:B------:R-:W-:Y:S01]  /*37670*/  IMAD.IADD R72, R102, 0x1, -R103 ;  /* 0x0000000166487824 */ /* 0x000fe200078e0a67 */
[----:B-1----:R-:W-:Y:S02]  /*37680*/  LEA.HI R79, R77, R110, RZ, 0x4 ;  /* 0x0000006e4d4f7211 */ /* 0x002fe400078f20ff */
[----:B------:R-:W-:Y:S02]  /*37690*/  ISETP.GE.AND P1, PT, R107, R112, PT ;  /* 0x000000706b00720c */ /* 0x000fe40003f26270 */
[----:B------:R-:W-:Y:S01]  /*376a0*/  LEA.HI R77, R77, R110, RZ, 0x2 ;  /* 0x0000006e4d4d7211 */ /* 0x000fe200078f10ff */
[----:B------:R-:W-:Y:S01]  /*376b0*/  IMAD.SHL.U32 R79, R79, 0x20, RZ ;  /* 0x000000204f4f7824 */ /* 0x000fe200078e00ff */
[----:B------:R-:W-:-:S02]  /*376c0*/  SEL R74, R112, RZ, P1 ;  /* 0x000000ff704a7207 */ /* 0x000fc40000800000 */
[----:B------:R-:W-:Y:S01]  /*376d0*/  SEL R72, R103, R72, !P1 ;  /* 0x0000004867487207 */ /* 0x000fe20004800000 */
[----:B------:R-:W-:Y:S01]  /*376e0*/  IMAD.SHL.U32 R77, R77, 0x20, RZ ;  /* 0x000000204d4d7824 */ /* 0x000fe200078e00ff */
[----:B------:R-:W-:Y:S01]  /*376f0*/  LOP3.LUT R79, R79, 0xfffffe00, RZ, 0xc0, !PT ;  /* 0xfffffe004f4f7812 */ /* 0x000fe200078ec0ff */
[----:B------:R-:W-:Y:S01]  /*37700*/  IMAD.IADD R74, R107, 0x1, R74 ;  /* 0x000000016b4a7824 */ /* 0x000fe200078e024a */
[----:B------:R-:W-:Y:S02]  /*37710*/  SHF.R.S32.HI R75, RZ, 0x1f, R72 ;  /* 0x0000001fff4b7819 */ /* 0x000fe40000011448 */
[----:B------:R-:W-:Y:S02]  /*37720*/  LOP3.LUT R77, R77, 0x180, RZ, 0xc0, !PT ;  /* 0x000001804d4d7812 */ /* 0x000fe400078ec0ff */
[----:B------:R-:W-:Y:S02]  /*37730*/  SHF.R.S32.HI R73, RZ, 0x1f, R74 ;  /* 0x0000001fff497819 */ /* 0x000fe4000001144a */
[----:B------:R-:W-:-:S02]  /*37740*/  LEA.HI R76, R75, R72, RZ, 0x5 ;  /* 0x000000484b4c7211 */ /* 0x000fc400078f28ff */
[-C--:B------:R-:W-:Y:S02]  /*37750*/  LEA.HI R72, R73, R74.reuse, RZ, 0x4 ;  /* 0x0000004a49487211 */ /* 0x080fe400078f20ff */
[----:B------:R-:W-:Y:S02]  /*37760*/  LEA.HI R75, R111, R111, RZ, 0x1 ;  /* 0x0000006f6f4b7211 */ /* 0x000fe400078f08ff */
[----:B------:R-:W-:Y:S02]  /*37770*/  SHF.R.S32.HI R115, RZ, 0x4, R72 ;  /* 0x00000004ff737819 */ /* 0x000fe40000011448 */
[----:B------:R-:W-:Y:S02]  /*37780*/  LOP3.LUT R78, R75, 0x3fffffe, RZ, 0xc0, !PT ;  /* 0x03fffffe4b4e7812 */ /* 0x000fe400078ec0ff */
[----:B------:R-:W-:Y:S02]  /*37790*/  LEA.HI.SX32 R76, R76, R115, 0x1b ;  /* 0x000000734c4c7211 */ /* 0x000fe400078fdaff */
[----:B------:R-:W-:Y:S01]  /*377a0*/  LEA.HI R73, R73, R74, RZ, 0x6 ;  /* 0x0000004a49497211 */ /* 0x000fe200078f30ff */
[----:B------:R-:W-:Y:S01]  /*377b0*/  IMAD.IADD R78, R111, 0x1, -R78 ;  /* 0x000000016f4e7824 */ /* 0x000fe200078e0a4e */
[----:B------:R-:W-:-:S02]  /*377c0*/  SHF.R.S32.HI R113, RZ, 0x1f, R76 ;  /* 0x0000001fff717819 */ /* 0x000fc4000001144c */
[----:B------:R-:W-:Y:S01]  /*377d0*/  SHF.R.U32.HI R75, RZ, 0x3, R77 ;  /* 0x00000003ff4b7819 */ /* 0x000fe2000001164d */
[----:B------:R-:W-:Y:S01]  /*377e0*/  IMAD R78, R78, 0x40, R79 ;  /* 0x000000404e4e7824 */ /* 0x000fe200078e024f */
[----:B------:R-:W-:Y:S02]  /*377f0*/  SHF.R.S32.HI R73, RZ, 0x6, R73 ;  /* 0x00000006ff497819 */ /* 0x000fe40000011449 */
[----:B------:R-:W-:Y:S02]  /*37800*/  LOP3.LUT R72, R77, 0x30, R72, 0xf8, !PT ;  /* 0x000000304d487812 */ /* 0x000fe400078ef848 */
[----:B------:R-:W-:Y:S01]  /*37810*/  LEA.HI R74, R113, R76, RZ, 0x2 ;  /* 0x0000004c714a7211 */ /* 0x000fe200078f10ff */
[----:B------:R-:W-:Y:S01]  /*37820*/  IMAD.SHL.U32 R113, R76, 0x10, RZ ;  /* 0x000000104c717824 */ /* 0x000fe200078e00ff */
[----:B------:R-:W-:Y:S01]  /*37830*/  LOP3.LUT R72, R72, R75, RZ, 0x3c, !PT ;  /* 0x0000004b48487212 */ /* 0x000fe200078e3cff */
[----:B------:R-:W-:Y:S01]  /*37840*/  IMAD R73, R73, 0x2800, R78 ;  /* 0x0000280049497824 */ /* 0x000fe200078e024e */
[----:B------:R-:W-:-:S02]  /*37850*/  SHF.R.S32.HI R79, RZ, 0x2, R74 ;  /* 0x00000002ff4f7819 */ /* 0x000fc4000001144a */
[----:B------:R-:W-:Y:S01]  /*37860*/  LOP3.LUT R74, R77, 0x30, R113, 0xf8, !PT ;  /* 0x000000304d4a7812 */ /* 0x000fe200078ef871 */
[----:B------:R-:W-:Y:S01]  /*37870*/  IMAD.IADD R72, R73, 0x1, R72 ;  /* 0x0000000149487824 */ /* 0x000fe200078e0248 */
[----:B------:R-:W-:Y:S01]  /*37880*/  R2UR UR4, R84 ;  /* 0x00000000540472ca */ /* 0x000fe200000e0000 */
[----:B------:R-:W-:Y:S01]  /*37890*/  IMAD R79, R79, 0x2800, R78 ;  /* 0x000028004f4f7824 */ /* 0x000fe200078e024e */
[----:B------:R-:W-:Y:S02]  /*378a0*/  LOP3.LUT R74, R74, R75, RZ, 0x3c, !PT ;  /* 0x0000004b4a4a7212 */ /* 0x000fe400078e3cff */
[----:B------:R-:W-:Y:S02]  /*378b0*/  IADD3 R72, P1, P2, R96, R72, R105 ;  /* 0x0000004860487210 */ /* 0x000fe40007a3e069 */
[----:B------:R-:W-:Y:S01]  /*378c0*/  R2UR UR5, R85 ;  /* 0x00000000550572ca */ /* 0x000fe200000e0000 */
[----:B------:R-:W-:Y:S01]  /*378d0*/  IMAD.IADD R74, R79, 0x1, R74 ;  /* 0x000000014f4a7824 */ /* 0x000fe200078e024a */
[----:B------:R-:W-:-:S02]  /*378e0*/  R2UR UR6, R84 ;  /* 0x00000000540672ca */ /* 0x000fc400000e0000 */
[----:B------:R-:W-:Y:S02]  /*378f0*/  R2UR UR7, R85 ;  /* 0x00000000550772ca */ /* 0x000fe400000e0000 */
[--C-:B------:R-:W-:Y:S02]  /*37900*/  IADD3.X R73, R97, RZ, R106.reuse, P1, P2 ;  /* 0x000000ff61497210 */ /* 0x100fe40000fe446a */
[----:B------:R-:W-:Y:S02]  /*37910*/  ISETP.GE.AND P2, PT, R107, R112, PT ;  /* 0x000000706b00720c */ /* 0x000fe40003f46270 */
[----:B------:R-:W-:Y:S01]  /*37920*/  IADD3 R76, P3, P4, R96, R74, R105 ;  /* 0x0000004a604c7210 */ /* 0x000fe20007c7e069 */
[----:B------:R-:W-:Y:S01]  /*37930*/  IMAD.SHL.U32 R115, R115, 0x10, RZ ;  /* 0x0000001073737824 */ /* 0x000fe200078e00ff */
[----:B------:R-:W-:Y:S01]  /*37940*/  BSSY B4, `(.L_x_4967) ;  /* 0x00000fe000047945 */ /* 0x000fe20003800000 */
[----:B------:R-:W5:Y:S01]  /*37950*/  LD.E.128 R72, desc[UR4][R72.64] ;  /* 0x0000000448487980 */ /* 0x000f62000c101d00 */
[----:B------:R-:W-:-:S02]  /*37960*/  IADD3.X R77, R97, RZ, R106, P3, P4 ;  /* 0x000000ff614d7210 */ /* 0x000fc40001fe846a */
[----:B------:R-:W-:-:S04]  /*37970*/  ISETP.GE.AND P1, PT, R113, R102, PT ;  /* 0x000000667100720c */ /* 0x000fc80003f26270 */
[----:B------:R-:W5:Y:S01]  /*37980*/  LD.E.128 R76, desc[UR6][R76.64] ;  /* 0x000000064c4c7980 */ /* 0x000f62000c101d00 */
[----:B------:R-:W-:Y:S01]  /*37990*/  SHF.R.S32.HI R112, RZ, 0x1f, R115 ;  /* 0x0000001fff707819 */ /* 0x000fe20000011473 */
[----:B------:R-:W-:Y:S07]  /*379a0*/  @P2 BRA `(.L_x_4968) ;  /* 0x0000000c00dc2947 */ /* 0x000fee0003800000 */
[----:B------:R-:W-:Y:S01]  /*379b0*/  SHF.R.U32.HI R116, RZ, 0x8, R32 ;  /* 0x00000008ff747819 */ /* 0x000fe20000011620 */
[----:B-----5:R-:W-:Y:S01]  /*379c0*/  IMAD.MOV.U32 R114, RZ, RZ, R73 ;  /* 0x000000ffff727224 */ /* 0x020fe200078e0049 */
[----:B------:R-:W-:Y:S01]  /*379d0*/  SHF.R.U32.HI R119, RZ, 0x8, R34 ;  /* 0x00000008ff777819 */ /* 0x000fe20000011622 */
[----:B------:R-:W-:Y:S01]  /*379e0*/  IMAD.MOV.U32 R73, RZ, RZ, R76 ;  /* 0x000000ffff497224 */ /* 0x000fe200078e004c */
[----:B------:R-:W-:Y:S01]  /*379f0*/  LOP3.LUT R76, R32, 0xff, RZ, 0xc0, !PT ;  /* 0x000000ff204c7812 */ /* 0x000fe200078ec0ff */
[----:B------:R-:W-:Y:S01]  /*37a00*/  IMAD.MOV.U32 R117, RZ, RZ, R75 ;  /* 0x000000ffff757224 */ /* 0x000fe200078e004b */
[----:B------:R-:W-:Y:S01]  /*37a10*/  LOP3.LUT R75, R116, 0xff, RZ, 0xc0, !PT ;  /* 0x000000ff744b7812 */ /* 0x000fe200078ec0ff */
[----:B------:R-:W-:Y:S01]  /*37a20*/  IMAD.MOV.U32 R118, RZ, RZ, R79 ;  /* 0x000000ffff767224 */ /* 0x000fe200078e004f */
[----:B------:R-:W-:Y:S02]  /*37a30*/  SHF.R.U32.HI R79, RZ, 0x8, R33 ;  /* 0x00000008ff4f7819 */ /* 0x000fe40000011621 */
        /* <DEDUP_REMOVED lines=8> */
[----:B------:R-:W-:Y:S02]  /*37ac0*/  LOP3.LUT R122, R44, 0xff, RZ, 0xc0, !PT ;  /* 0x000000ff2c7a7812 */ /* 0x000fe400078ec0ff */
[----:B------:R-:W-:Y:S02]  /*37ad0*/  LOP3.LUT R123, R123, 0xff, RZ, 0xc0, !PT ;  /* 0x000000ff7b7b7812 */ /* 0x000fe400078ec0ff */
[----:B------:R-:W-:Y:S02]  /*37ae0*/  SHF.R.U32.HI R116, RZ, 0x8, R45 ;  /* 0x00000008ff747819 */ /* 0x000fe4000001162d */
[----:B------:R-:W-:Y:S02]  /*37af0*/  PRMT R76, R79, 0x7604, R76 ;  /* 0x000076044f4c7816 */ /* 0x000fe4000000004c */
[----:B------:R-:W-:-:S02]  /*37b00*/  LOP3.LUT R120, R35, 0xff, RZ, 0xc0, !PT ;  /* 0x000000ff23787812 */ /* 0x000fc400078ec0ff */
[----:B------:R-:W-:Y:S02]  /*37b10*/  LOP3.LUT R121, R121, 0xff, RZ, 0xc0, !PT ;  /* 0x000000ff79797812 */ /* 0x000fe400078ec0ff */
[----:B------:R-:W-:Y:S02]  /*37b20*/  PRMT R123, R123, 0x7604, R122 ;  /* 0x000076047b7b7816 */ /* 0x000fe4000000007a */
[----:B------:R-:W-:Y:S02]  /*37b30*/  LOP3.LUT R79, R45, 0xff, RZ, 0xc0, !PT ;  /* 0x000000ff2d4f7812 */ /* 0x000fe400078ec0ff */
[----:B------:R-:W-:Y:S02]  /*37b40*/  LOP3.LUT R116, R116, 0xff, RZ, 0xc0, !PT ;  /* 0x000000ff74747812 */ /* 0x000fe400078ec0ff */
[----:B------:R-:W-:Y:S02]  /*37b50*/  SHF.R.U32.HI R122, RZ, 0x8, R46 ;  /* 0x00000008ff7a7819 */ /* 0x000fe4000001162e */
[----:B------:R-:W-:-:S02]  /*37b60*/  PRMT R120, R121, 0x7604, R120 ;  /* 0x0000760479787816 */ /* 0x000fc40000000078 */
[----:B------:R-:W-:Y:S02]  /*37b70*/  PRMT R116, R116, 0x7604, R79 ;  /* 0x0000760474747816 */ /* 0x000fe4000000004f */
[----:B------:R-:W-:Y:S02]  /*37b80*/  LOP3.LUT R121, R46, 0xff, RZ, 0xc0, !PT ;  /* 0x000000ff2e797812 */ /* 0x000fe400078ec0ff */
[----:B------:R-:W-:Y:S02]  /*37b90*/  LOP3.LUT R122, R122, 0xff, RZ, 0xc0, !PT ;  /* 0x000000ff7a7a7812 */ /* 0x000fe400078ec0ff */
[----:B------:R-:W-:Y:S02]  /*37ba0*/  SHF.R.U32.HI R79, RZ, 0x10, R33 ;  /* 0x00000010ff4f7819 */ /* 0x000fe40000011621 */
[----:B------:R-:W-:Y:S02]  /*37bb0*/  PRMT R125, R122, 0x7604, R121 ;  /* 0x000076047a7d7816 */ /* 0x000fe40000000079 */
[----:B------:R-:W-:Y:S01]  /*37bc0*/  SHF.R.U32.HI R121, RZ, 0x10, R35 ;  /* 0x00000010ff797819 */ /* 0x000fe20000011623 */
[----:B------:R-:W-:Y:S01]  /*37bd0*/  IMAD.U32 R79, R79, 0x10000, RZ ;  /* 0x000100004f4f7824 */ /* 0x000fe200078e00ff */
[----:B------:R-:W-:-:S02]  /*37be0*/  SHF.R.U32.HI R122, RZ, 0x10, R45 ;  /* 0x00000010ff7a7819 */ /* 0x000fc4000001162d */
[--C-:B------:R-:W-:Y:S01]  /*37bf0*/  LOP3.LUT R75, R75, 0xff0000, R32.reuse, 0xf8, !PT ;  /* 0x00ff00004b4b7812 */ /* 0x100fe200078ef820 */
[----:B------:R-:W-:Y:S01]  /*37c00*/  IMAD.U32 R121, R121, 0x10000, RZ ;  /* 0x0001000079797824 */ /* 0x000fe200078e00ff */
[----:B------:R-:W-:Y:S01]  /*37c10*/  LOP3.LUT R76, R76, 0xff0000, R79, 0xf8, !PT ;  /* 0x00ff00004c4c7812 */ /* 0x000fe200078ef84f */
[----:B------:R-:W-:Y:S01]  /*37c20*/  IMAD.U32 R79, R122, 0x10000, RZ ;  /* 0x000100007a4f7824 */ /* 0x000fe200078e00ff */
[----:B------:R-:W-:Y:S02]  /*37c30*/  SHF.R.U32.HI R33, RZ, 0x18, R33 ;  /* 0x00000018ff217819 */ /* 0x000fe40000011621 */
[----:B------:R-:W-:Y:S02]  /*37c40*/  LOP3.LUT R120, R120, 0xff0000, R121, 0xf8, !PT ;  /* 0x00ff000078787812 */ /* 0x000fe400078ef879 */
[----:B------:R-:W-:Y:S01]  /*37c50*/  LOP3.LUT R121, R116, 0xff0000, R79, 0xf8, !PT ;  /* 0x00ff000074797812 */ /* 0x000fe200078ef84f */
[----:B------:R-:W-:Y:S01]  /*37c60*/  IMAD.SHL.U32 R33, R33, 0x1000000, RZ ;  /* 0x0100000021217824 */ /* 0x000fe200078e00ff */
[----:B------:R-:W-:-:S02]  /*37c70*/  LOP3.LUT R79, R75, 0xff000000, R32, 0xf8, !PT ;  /* 0xff0000004b4f7812 */ /* 0x000fc400078ef820 */
[----:B------:R-:W-:Y:S02]  /*37c80*/  SHF.R.U32.HI R32, RZ, 0x18, R45 ;  /* 0x00000018ff207819 */ /* 0x000fe4000001162d */
[----:B------:R-:W-:Y:S02]  /*37c90*/  SHF.R.U32.HI R127, RZ, 0x8, R47 ;  /* 0x00000008ff7f7819 */ /* 0x000fe4000001162f */
[----:B------:R-:W-:Y:S01]  /*37ca0*/  LOP3.LUT R124, R47, 0xff, RZ, 0xc0, !PT ;  /* 0x000000ff2f7c7812 */ /* 0x000fe200078ec0ff */
[----:B------:R-:W-:Y:S01]  /*37cb0*/  IMAD.SHL.U32 R32, R32, 0x1000000, RZ ;  /* 0x0100000020207824 */ /* 0x000fe200078e00ff */
[----:B------:R-:W-:Y:S02]  /*37cc0*/  LOP3.LUT R127, R127, 0xff, RZ, 0xc0, !PT ;  /* 0x000000ff7f7f7812 */ /* 0x000fe400078ec0ff */
[----:B------:R-:W-:Y:S02]  /*37cd0*/  LOP3.LUT R123, R123, 0xff0000, R44, 0xf8, !PT ;  /* 0x00ff00007b7b7812 */ /* 0x000fe400078ef82c */
[----:B------:R-:W-:-:S02]  /*37ce0*/  LOP3.LUT R121, R121, R32, RZ, 0xfc, !PT ;  /* 0x0000002079797212 */ /* 0x000fc400078efcff */
[----:B------:R-:W-:Y:S02]  /*37cf0*/  PRMT R124, R127, 0x7604, R124 ;  /* 0x000076047f7c7816 */ /* 0x000fe4000000007c */
[----:B------:R-:W-:Y:S02]  /*37d00*/  SHF.R.U32.HI R127, RZ, 0x10, R47 ;  /* 0x00000010ff7f7819 */ /* 0x000fe4000001162f */
[----:B------:R-:W-:Y:S02]  /*37d10*/  LOP3.LUT R116, R123, 0xff000000, R44, 0xf8, !PT ;  /* 0xff0000007b747812 */ /* 0x000fe400078ef82c */
[----:B------:R-:W-:Y:S01]  /*37d20*/  LOP3.LUT R45, R76, R33, RZ, 0xfc, !PT ;  /* 0x000000214c2d7212 */ /* 0x000fe200078efcff */
[----:B------:R-:W-:Y:S01]  /*37d30*/  IMAD.U32 R127, R127, 0x10000, RZ ;  /* 0x000100007f7f7824 */ /* 0x000fe200078e00ff */
[----:B------:R-:W-:Y:S02]  /*37d40*/  F2FP.F16.E4M3.UNPACK_B R44, R77 ;  /* 0x0000004dff2c723e */ /* 0x000fe400020006ff */
[----:B------:R-:W-:-:S02]  /*37d50*/  F2FP.F16.E4M3.UNPACK_B R122, R121 ;  /* 0x00000079ff7a723e */ /* 0x000fc400020006ff */
[----:B------:R-:W-:Y:S01]  /*37d60*/  SHF.R.U32.HI R123, RZ, 0x18, R47 ;  /* 0x00000018ff7b7819 */ /* 0x000fe2000001162f */
[----:B------:R-:W-:Y:S01]  /*37d70*/  HADD2.F32 R32, -RZ, R44.H0_H0 ;  /* 0x2000002cff207230 */ /* 0x000fe20000004100 */
[----:B------:R-:W-:Y:S01]  /*37d80*/  SHF.R.U32.HI R126, RZ, 0x18, R35 ;  /* 0x00000018ff7e7819 */ /* 0x000fe20000011623 */
[----:B------:R-:W-:Y:S01]  /*37d90*/  HADD2.F32 R76, -RZ, R122.H0_H0 ;  /* 0x2000007aff4c7230 */ /* 0x000fe20000004100 */
[----:B------:R-:W-:Y:S01]  /*37da0*/  F2FP.F16.E4M3.UNPACK_B R47, R45 ;  /* 0x0000002dff2f723e */ /* 0x000fe200020006ff */
[----:B------:R-:W-:Y:S01]  /*37db0*/  IMAD.SHL.U32 R123, R123, 0x1000000, RZ ;  /* 0x010000007b7b7824 */ /* 0x000fe200078e00ff */
[--C-:B------:R-:W-:Y:S01]  /*37dc0*/  LOP3.LUT R119, R119, 0xff0000, R34.reuse, 0xf8, !PT ;  /* 0x00ff000077777812 */ /* 0x100fe200078ef822 */
[----:B------:R-:W-:Y:S01]  /*37dd0*/  HADD2.F32 R44, -RZ, R44.H1_H1 ;  /* 0x3000002cff2c7230 */ /* 0x000fe20000004100 */
[----:B------:R-:W-:Y:S01]  /*37de0*/  F2FP.F16.E4M3.UNPACK_B R35, R114 ;  /* 0x00000072ff23723e */ /* 0x000fe200020006ff */
[----:B------:R-:W-:Y:S01]  /*37df0*/  HADD2.F32 R75, -RZ, R47.H0_H0 ;  /* 0x2000002fff4b7230 */ /* 0x000fe20000004100 */
[----:B------:R-:W-:Y:S01]  /*37e00*/  LOP3.LUT R34, R119, 0xff000000, R34, 0xf8, !PT ;  /* 0xff00000077227812 */ /* 0x000fe200078ef822 */
[----:B------:R-:W-:Y:S01]  /*37e10*/  IMAD.SHL.U32 R119, R126, 0x1000000, RZ ;  /* 0x010000007e777824 */ /* 0x000fe200078e00ff */
[--C-:B------:R-:W-:Y:S01]  /*37e20*/  LOP3.LUT R125, R125, 0xff0000, R46.reuse, 0xf8, !PT ;  /* 0x00ff00007d7d7812 */ /* 0x100fe200078ef82e */
[--C-:B------:R-:W-:Y:S01]  /*37e30*/  HADD2.F32 R33, -RZ, R35.reuse.H0_H0 ;  /* 0x20000023ff217230 */ /* 0x100fe20000004100 */
[----:B------:R-:W-:Y:S01]  /*37e40*/  LOP3.LUT R124, R124, 0xff0000, R127, 0xf8, !PT ;  /* 0x00ff00007c7c7812 */ /* 0x000fe200078ef87f */
[CC--:B------:R-:W-:Y:S01]  /*37e50*/  FMUL.FTZ R126, R32.reuse, R76.reuse ;  /* 0x0000004c207e7220 */ /* 0x0c0fe20000410000 */
[----:B------:R-:W-:Y:S01]  /*37e60*/  LOP3.LUT R46, R125, 0xff000000, R46, 0xf8, !PT ;  /* 0xff0000007d2e7812 */ /* 0x000fe200078ef82e */
[----:B------:R-:W-:Y:S01]  /*37e70*/  FMUL.FTZ R127, R32, R75 ;  /* 0x0000004b207f7220 */ /* 0x000fe20000410000 */
[----:B------:R-:W-:Y:S01]  /*37e80*/  LOP3.LUT R125, R124, R123, RZ, 0xfc, !PT ;  /* 0x0000007b7c7d7212 */ /* 0x000fe200078efcff */
[C---:B------:R-:W-:Y:S01]  /*37e90*/  FFMA.FTZ R32, R33.reuse, R75, -R126 ;  /* 0x0000004b21207223 */ /* 0x040fe2000001087e */
[----:B------:R-:W-:Y:S01]  /*37ea0*/  F2FP.F16.E4M3.UNPACK_B R77, R77.H1 ;  /* 0x0000004dff4d723e */ /* 0x000fe200030006ff */
[----:B------:R-:W-:Y:S01]  /*37eb0*/  FFMA.FTZ R33, R33, R76, R127 ;  /* 0x0000004c21217223 */ /* 0x000fe2000001007f */
[----:B------:R-:W-:Y:S01]  /*37ec0*/  F2FP.F16.E4M3.UNPACK_B R123, R121.H1 ;  /* 0x00000079ff7b723e */ /* 0x000fe200030006ff */
[----:B------:R-:W-:Y:S01]  /*37ed0*/  HADD2.F32 R121, -RZ, R122.H1_H1 ;  /* 0x3000007aff797230 */ /* 0x000fe20000004100 */
[----:B------:R-:W-:Y:S01]  /*37ee0*/  F2FP.F16.E4M3.UNPACK_B R75, R45.H1 ;  /* 0x0000002dff4b723e */ /* 0x000fe200030006ff */
[----:B------:R-:W-:Y:S01]  /*37ef0*/  HADD2.F32 R76, -RZ, R35.H1_H1 ;  /* 0x30000023ff4c7230 */ /* 0x000fe20000004100 */
[----:B------:R-:W-:Y:S01]  /*37f00*/  F2FP.F16.E4M3.UNPACK_B R114, R114.H1 ;  /* 0x00000072ff72723e */ /* 0x000fe200030006ff */
[----:B------:R-:W-:Y:S01]  /*37f10*/  HADD2.F32 R47, -RZ, R47.H1_H1 ;  /* 0x3000002fff2f7230 */ /* 0x000fe20000004100 */
[----:B------:R-:W-:Y:S01]  /*37f20*/  LOP3.LUT R119, R120, R119, RZ, 0xfc, !PT ;  /* 0x0000007778777212 */ /* 0x000fe200078efcff */
[----:B------:R-:W-:-:S02]  /*37f30*/  HADD2.F32 R35, -RZ, R77.H0_H0 ;  /* 0x2000004dff237230 */ /* 0x000fc40000004100 */
[C---:B------:R-:W-:Y:S01]  /*37f40*/  FMUL.FTZ R127, R44.reuse, R121 ;  /* 0x000000792c7f7220 */ /* 0x040fe20000410000 */
[----:B------:R-:W-:Y:S02]  /*37f50*/  HADD2.F32 R122, -RZ, R123.H0_H0 ;  /* 0x2000007bff7a7230 */ /* 0x000fe40000004100 */
        /* <DEDUP_REMOVED lines=9> */
[----:B------:R-:W-:Y:S01]  /*37ff0*/  F2FP.F16.E4M3.UNPACK_B R121, R118 ;  /* 0x00000076ff79723e */ /* 0x000fe200020006ff */
[----:B------:R-:W-:Y:S01]  /*38000*/  FFMA.FTZ R45, R45, R122, R129 ;  /* 0x0000007a2d2d7223 */ /* 0x000fe20000010081 */
[----:B------:R-:W-:Y:S01]  /*38010*/  F2FP.F16.E4M3.UNPACK_B R127, R125 ;  /* 0x0000007dff7f723e */ /* 0x000fe200020006ff */
[----:B------:R-:W-:Y:S01]  /*38020*/  HADD2.F32 R122, -RZ, R75.H1_H1 ;  /* 0x3000004bff7a7230 */ /* 0x000fe20000004100 */
[----:B------:R-:W-:Y:S01]  /*38030*/  F2FP.F16.E4M3.UNPACK_B R124, R119 ;  /* 0x00000077ff7c723e */ /* 0x000fe200020006ff */
[----:B------:R-:W-:Y:S01]  /*38040*/  HADD2.F32 R75, -RZ, R121.H0_H0 ;  /* 0x20000079ff4b7230 */ /* 0x000fe20000004100 */
[----:B------:R-:W-:Y:S01]  /*38050*/  F2FP.F16.E4M3.UNPACK_B R120, R117 ;  /* 0x00000075ff78723e */ /* 0x000fe200020006ff */
[----:B------:R-:W-:-:S02]  /*38060*/  HADD2.F32 R128, -RZ, R127.H0_H0 ;  /* 0x2000007fff807230 */ /* 0x000fc40000004100 */
[----:B------:R-:W-:Y:S02]  /*38070*/  HADD2.F32 R47, -RZ, R77.H1_H1 ;  /* 0x3000004dff2f7230 */ /* 0x000fe40000004100 */
[----:B------:R-:W-:Y:S02]  /*38080*/  HADD2.F32 R126, -RZ, R124.H0_H0 ;  /* 0x2000007cff7e7230 */ /* 0x000fe40000004100 */
[----:B------:R-:W-:Y:S01]  /*38090*/  FMUL.FTZ R132, R75, R128 ;  /* 0x000000804b847220 */ /* 0x000fe20000410000 */
[----:B------:R-:W-:Y:S02]  /*380a0*/  HADD2.F32 R77, -RZ, R120.H0_H0 ;  /* 0x20000078ff4d7230 */ /* 0x000fe40000004100 */
[----:B------:R-:W-:Y:S01]  /*380b0*/  FMUL.FTZ R129, R47, R123 ;  /* 0x0000007b2f817220 */ /* 0x000fe20000410000 */
[----:B------:R-:W-:Y:S02]  /*380c0*/  HADD2.F32 R114, -RZ, R114.H1_H1 ;  /* 0x30000072ff727230 */ /* 0x000fe40000004100 */
[----:B------:R-:W-:Y:S01]  /*380d0*/  FMUL.FTZ R131, R75, R126 ;  /* 0x0000007e4b837220 */ /* 0x000fe20000410000 */
[----:B------:R-:W-:Y:S01]  /*380e0*/  FMUL.FTZ R130, R47, R122 ;  /* 0x0000007a2f827220 */ /* 0x000fe20000410000 */
[----:B------:R-:W-:Y:S01]  /*380f0*/  FFMA.FTZ R75, R77, R126, -R132 ;  /* 0x0000007e4d4b7223 */ /* 0x000fe20000010884 */
[----:B------:R-:W-:-:S02]  /*38100*/  HADD2.F32 R127, -RZ, R127.H1_H1 ;  /* 0x3000007fff7f7230 */ /* 0x000fc40000004100 */
[C---:B------:R-:W-:Y:S01]  /*38110*/  FFMA.FTZ R47, R114.reuse, R122, -R129 ;  /* 0x0000007a722f7223 */ /* 0x040fe20000010881 */
[----:B------:R-:W-:Y:S01]  /*38120*/  FFMA.FTZ R77, R77, R128, R131 ;  /* 0x000000804d4d7223 */ /* 0x000fe20000010083 */
[----:B------:R-:W-:Y:S01]  /*38130*/  F2FP.F16.E4M3.UNPACK_B R122, R118.H1 ;  /* 0x00000076ff7a723e */ /* 0x000fe200030006ff */
[----:B------:R-:W-:Y:S01]  /*38140*/  FFMA.FTZ R114, R114, R123, R130 ;  /* 0x0000007b72727223 */ /* 0x000fe20000010082 */
[----:B------:R-:W-:Y:S01]  /*38150*/  F2FP.F16.E4M3.UNPACK_B R131, R125.H1 ;  /* 0x0000007dff83723e */ /* 0x000fe200030006ff */
[----:B------:R-:W-:Y:S01]  /*38160*/  HADD2.F32 R123, -RZ, R121.H1_H1 ;  /* 0x30000079ff7b7230 */ /* 0x000fe20000004100 */
[----:B------:R-:W-:Y:S01]  /*38170*/  F2FP.F16.E4M3.UNPACK_B R125, R119.H1 ;  /* 0x00000077ff7d723e */ /* 0x000fe200030006ff */
[----:B------:R-:W-:Y:S01]  /*38180*/  HADD2.F32 R124, -RZ, R124.H1_H1 ;  /* 0x3000007cff7c7230 */ /* 0x000fe20000004100 */
[----:B------:R-:W-:Y:S01]  /*38190*/  F2FP.F16.E4M3.UNPACK_B R121, R117.H1 ;  /* 0x00000075ff79723e */ /* 0x000fe200030006ff */
[----:B------:R-:W-:Y:S02]  /*381a0*/  HADD2.F32 R117, -RZ, R122.H0_H0 ;  /* 0x2000007aff757230 */ /* 0x000fe40000004100 */
[----:B------:R-:W-:Y:S01]  /*381b0*/  FMUL.FTZ R129, R123, R127 ;  /* 0x0000007f7b817220 */ /* 0x000fe20000410000 */
[----:B------:R-:W-:-:S02]  /*381c0*/  HADD2.F32 R128, -RZ, R131.H0_H0 ;  /* 0x20000083ff807230 */ /* 0x000fc40000004100 */
[----:B------:R-:W-:Y:S01]  /*381d0*/  FMUL.FTZ R130, R123, R124 ;  /* 0x0000007c7b827220 */ /* 0x000fe20000410000 */
[----:B------:R-:W-:Y:S01]  /*381e0*/  HADD2.F32 R120, -RZ, R120.H1_H1 ;  /* 0x30000078ff787230 */ /* 0x000fe20000004100 */
[----:B------:R-:W-:Y:S01]  /*381f0*/  F2FP.SATFINITE.E4M3.F32.PACK_AB_MERGE_C R44, R47, R44, RZ ;  /* 0x0000002c2f2c723e */ /* 0x000fe200048070ff */
[----:B------:R-:W-:Y:S02]  /*38200*/  HADD2.F32 R126, -RZ, R125.H0_H0 ;  /* 0x2000007dff7e7230 */ /* 0x000fe40000004100 */
[C---:B------:R-:W-:Y:S01]  /*38210*/  FMUL.FTZ R132, R117.reuse, R128 ;  /* 0x0000008075847220 */ /* 0x040fe20000410000 */
[----:B------:R-:W-:Y:S02]  /*38220*/  HADD2.F32 R119, -RZ, R121.H0_H0 ;  /* 0x20000079ff777230 */ /* 0x000fe40000004100 */
[C---:B------:R-:W-:Y:S01]  /*38230*/  FFMA.FTZ R118, R120.reuse, R124, -R129 ;  /* 0x0000007c78767223 */ /* 0x040fe20000010881 */
[----:B------:R-:W-:Y:S01]  /*38240*/  FFMA.FTZ R120, R120, R127, R130 ;  /* 0x0000007f78787223 */ /* 0x000fe20000010082 */
[-C--:B------:R-:W-:Y:S01]  /*38250*/  FMUL.FTZ R123, R117, R126.reuse ;  /* 0x0000007e757b7220 */ /* 0x080fe20000410000 */
[----:B------:R-:W-:Y:S01]  /*38260*/  F2FP.F16.E4M3.UNPACK_B R127, R73.H1 ;  /* 0x00000049ff7f723e */ /* 0x000fe200030006ff */
[C---:B------:R-:W-:Y:S01]  /*38270*/  FFMA.FTZ R117, R119.reuse, R126, -R132 ;  /* 0x0000007e77757223 */ /* 0x040fe20000010884 */
[----:B------:R-:W-:Y:S01]  /*38280*/  F2FP.F16.E4M3.UNPACK_B R130, R116.H1 ;  /* 0x00000074ff82723e */ /* 0x000fe200030006ff */
[----:B------:R-:W-:Y:S01]  /*38290*/  FFMA.FTZ R119, R119, R128, R123 ;  /* 0x0000008077777223 */ /* 0x000fe2000001007b */
[----:B------:R-:W-:Y:S01]  /*382a0*/  F2FP.F16.E4M3.UNPACK_B R129, R79.H1 ;  /* 0x0000004fff81723e */ /* 0x000fe200030006ff */
[----:B------:R-:W-:Y:S01]  /*382b0*/  HADD2.F32 R128, -RZ, R125.H1_H1 ;  /* 0x3000007dff807230 */ /* 0x000fe20000004100 */
[----:B------:R-:W-:Y:S01]  /*382c0*/  F2FP.F16.E4M3.UNPACK_B R125, R72.H1 ;  /* 0x00000048ff7d723e */ /* 0x000fe200030006ff */
[----:B------:R-:W-:Y:S01]  /*382d0*/  HADD2.F32 R124, -RZ, R122.H1_H1 ;  /* 0x3000007aff7c7230 */ /* 0x000fe20000004100 */
[----:B------:R-:W-:Y:S01]  /*382e0*/  F2FP.F16.E4M3.UNPACK_B R73, R73 ;  /* 0x00000049ff49723e */ /* 0x000fe200020006ff */
        /* <DEDUP_REMOVED lines=8> */
[----:B------:R-:W-:Y:S02]  /*38370*/  HADD2.F32 R121, -RZ, R121.H1_H1 ;  /* 0x30000079ff797230 */ /* 0x000fe40000004100 */
[C---:B------:R-:W-:Y:S01]  /*38380*/  FMUL.FTZ R134, R122.reuse, R131 ;  /* 0x000000837a867220 */ /* 0x040fe20000410000 */
[----:B------:R-:W-:Y:S02]  /*38390*/  HADD2.F32 R123, -RZ, R125.H0_H0 ;  /* 0x2000007dff7b7230 */ /* 0x000fe40000004100 */
[----:B------:R-:W-:Y:S01]  /*383a0*/  FMUL.FTZ R136, R122, R126 ;  /* 0x0000007e7a887220 */ /* 0x000fe20000410000 */
[----:B------:R-:W-:Y:S01]  /*383b0*/  F2FP.SATFINITE.E4M3.F32.PACK_AB_MERGE_C R33, R76, R33, R45 ;  /* 0x000000214c21723e */ /* 0x000fe2000480702d */
[C---:B------:R-:W-:Y:S01]  /*383c0*/  FFMA.FTZ R122, R121.reuse, R128, -R138 ;  /* 0x00000080797a7223 */ /* 0x040fe2000001088a */
[----:B------:R-:W-:Y:S01]  /*383d0*/  FFMA.FTZ R124, R121, R132, R133 ;  /* 0x00000084797c7223 */ /* 0x000fe20000010085 */
[C---:B------:R-:W-:Y:S01]  /*383e0*/  FFMA.FTZ R121, R123.reuse, R126, -R134 ;  /* 0x0000007e7b797223 */ /* 0x040fe20000010886 */
[----:B------:R-:W-:Y:S01]  /*383f0*/  FFMA.FTZ R123, R123, R131, R136 ;  /* 0x000000837b7b7223 */ /* 0x000fe20000010088 */
[----:B------:R-:W-:Y:S01]  /*38400*/  HADD2.F32 R128, -RZ, R127.H1_H1 ;  /* 0x3000007fff807230 */ /* 0x000fe20000004100 */
[----:B------:R-:W-:Y:S01]  /*38410*/  F2FP.SATFINITE.E4M3.F32.PACK_AB_MERGE_C R117, R122, R117, RZ ;  /* 0x000000757a75723e */ /* 0x000fe200048070ff */
[----:B------:R-:W-:Y:S01]  /*38420*/  HADD2.F32 R133, -RZ, R130.H1_H1 ;  /* 0x30000082ff857230 */ /* 0x000fe20000004100 */
[----:B------:R-:W-:Y:S01]  /*38430*/  F2FP.F16.E4M3.UNPACK_B R130, R116 ;  /* 0x00000074ff82723e */ /* 0x000fe200020006ff */
[----:B------:R-:W-:Y:S01]  /*38440*/  HADD2.F32 R131, -RZ, R129.H1_H1 ;  /* 0x30000081ff837230 */ /* 0x000fe20000004100 */
[----:B------:R-:W-:Y:S01]  /*38450*/  F2FP.F16.E4M3.UNPACK_B R129, R79 ;  /* 0x0000004fff81723e */ /* 0x000fe200020006ff */
[----:B------:R-:W-:Y:S01]  /*38460*/  HADD2.F32 R126, -RZ, R125.H1_H1 ;  /* 0x3000007dff7e7230 */ /* 0x000fe20000004100 */
[----:B------:R-:W-:Y:S01]  /*38470*/  F2FP.F16.E4M3.UNPACK_B R125, R72 ;  /* 0x00000048ff7d723e */ /* 0x000fe200020006ff */
        /* <DEDUP_REMOVED lines=15> */
[----:B------:R-:W-:Y:S02]  /*38570*/  HADD2.F32 R127, -RZ, R129.H1_H1 ;  /* 0x30000081ff7f7230 */ /* 0x000fe40000004100 */
[----:B------:R-:W-:Y:S01]  /*38580*/  FMUL.FTZ R128, R126, R133 ;  /* 0x000000857e807220 */ /* 0x000fe20000410000 */
[----:B------:R-:W-:-:S02]  /*38590*/  F2FP.F16.E4M3.UNPACK_B R129, R78.H1 ;  /* 0x0000004eff81723e */ /* 0x000fc400030006ff */
[----:B------:R-:W-:Y:S01]  /*385a0*/  F2FP.F16.E4M3.UNPACK_B R134, R46.H1 ;  /* 0x0000002eff86723e */ /* 0x000fe200030006ff */
[-C--:B------:R-:W-:Y:S01]  /*385b0*/  FMUL.FTZ R132, R126, R127.reuse ;  /* 0x0000007f7e847220 */ /* 0x080fe20000410000 */
[C---:B------:R-:W-:Y:S01]  /*385c0*/  FFMA.FTZ R126, R125.reuse, R127, -R128 ;  /* 0x0000007f7d7e7223 */ /* 0x040fe20000010880 */
        /* <DEDUP_REMOVED lines=8> */
[CC--:B------:R-:W-:Y:S01]  /*38650*/  FMUL.FTZ R138, R130.reuse, R135.reuse ;  /* 0x00000087828a7220 */ /* 0x0c0fe20000410000 */
[----:B------:R-:W-:Y:S01]  /*38660*/  HADD2.F32 R129, -RZ, R129.H1_H1 ;  /* 0x30000081ff817230 */ /* 0x000fe20000004100 */
[----:B------:R-:W-:Y:S01]  /*38670*/  F2FP.F16.E4M3.UNPACK_B R34, R34 ;  /* 0x00000022ff22723e */ /* 0x000fe200020006ff */
[----:B------:R-:W-:Y:S02]  /*38680*/  HADD2.F32 R136, -RZ, R134.H1_H1 ;  /* 0x30000086ff887230 */ /* 0x000fe40000004100 */
[-C--:B------:R-:W-:Y:S01]  /*38690*/  FMUL.FTZ R130, R130, R132.reuse ;  /* 0x0000008482827220 */ /* 0x080fe20000410000 */
[----:B------:R-:W-:Y:S02]  /*386a0*/  HADD2.F32 R134, -RZ, R131.H1_H1 ;  /* 0x30000083ff867230 */ /* 0x000fe40000004100 */
[----:B------:R-:W-:Y:S01]  /*386b0*/  FFMA.FTZ R138, R125, R132, -R138 ;  /* 0x000000847d8a7223 */ /* 0x000fe2000001088a */
[----:B------:R-:W-:Y:S02]  /*386c0*/  HADD2.F32 R127, -RZ, R127.H1_H1 ;  /* 0x3000007fff7f7230 */ /* 0x000fe40000004100 */
[----:B------:R-:W-:Y:S01]  /*386d0*/  FMUL.FTZ R132, R129, R136 ;  /* 0x0000008881847220 */ /* 0x000fe20000410000 */
[----:B------:R-:W-:Y:S01]  /*386e0*/  FFMA.FTZ R130, R125, R135, R130 ;  /* 0x000000877d827223 */ /* 0x000fe20000010082 */
[----:B------:R-:W-:Y:S01]  /*386f0*/  FMUL.FTZ R129, R129, R134 ;  /* 0x0000008681817220 */ /* 0x000fe20000410000 */
[----:B------:R-:W-:Y:S01]  /*38700*/  F2FP.F16.E4M3.UNPACK_B R74, R74 ;  /* 0x0000004aff4a723e */ /* 0x000fe200020006ff */
[----:B------:R-:W-:Y:S01]  /*38710*/  FFMA.FTZ R137, R127, R134, -R132 ;  /* 0x000000867f897223 */ /* 0x000fe20000010884 */
[----:B------:R-:W-:-:S02]  /*38720*/  HADD2.F32 R125, -RZ, R34.H0_H0 ;  /* 0x20000022ff7d7230 */ /* 0x000fc40000004100 */
[----:B------:R-:W-:Y:S01]  /*38730*/  FFMA.FTZ R139, R127, R136, R129 ;  /* 0x000000887f8b7223 */ /* 0x000fe20000010081 */
[----:B------:R-:W-:Y:S01]  /*38740*/  F2FP.F16.E4M3.UNPACK_B R129, R46 ;  /* 0x0000002eff81723e */ /* 0x000fe200020006ff */
[--C-:B------:R-:W-:Y:S01]  /*38750*/  HADD2.F32 R46, -RZ, R78.reuse.H0_H0 ;  /* 0x2000004eff2e7230 */ /* 0x100fe20000004100 */
[----:B------:R-:W-:Y:S01]  /*38760*/  F2FP.SATFINITE.E4M3.F32.PACK_AB_MERGE_C R119, R124, R119, RZ ;  /* 0x000000777c77723e */ /* 0x000fe200048070ff */
[----:B------:R-:W-:Y:S01]  /*38770*/  HADD2.F32 R78, -RZ, R78.H1_H1 ;  /* 0x3000004eff4e7230 */ /* 0x000fe20000004100 */
[----:B------:R-:W-:Y:S01]  /*38780*/  F2FP.SATFINITE.E4M3.F32.PACK_AB_MERGE_C R72, R72, R121, RZ ;  /* 0x000000794848723e */ /* 0x000fe200048070ff */
[--C-:B------:R-:W-:Y:S01]  /*38790*/  HADD2.F32 R131, -RZ, R129.reuse.H0_H0 ;  /* 0x20000081ff837230 */ /* 0x100fe20000004100 */
[----:B------:R-:W-:Y:S01]  /*387a0*/  F2FP.SATFINITE.E4M3.F32.PACK_AB_MERGE_C R116, R116, R123, RZ ;  /* 0x0000007b7474723e */ /* 0x000fe200048070ff */
[----:B------:R-:W-:Y:S01]  /*387b0*/  HADD2.F32 R129, -RZ, R129.H1_H1 ;  /* 0x30000081ff817230 */ /* 0x000fe20000004100 */
[----:B------:R-:W-:Y:S01]  /*387c0*/  F2FP.SATFINITE.E4M3.F32.PACK_AB_MERGE_C R119, R120, R77, R119 ;  /* 0x0000004d7877723e */ /* 0x000fe20004807077 */
[----:B------:R-:W-:-:S02]  /*387d0*/  HADD2.F32 R127, -RZ, R34.H1_H1 ;  /* 0x30000022ff7f7230 */ /* 0x000fc40000004100 */
[C---:B------:R-:W-:Y:S01]  /*387e0*/  FMUL.FTZ R133, R46.reuse, R131 ;  /* 0x000000832e857220 */ /* 0x040fe20000410000 */
        /* <DEDUP_REMOVED lines=9> */
[----:B------:R-:W-:Y:S01]  /*38880*/  F2FP.SATFINITE.E4M3.F32.PACK_AB_MERGE_C R137, R137, R138, RZ ;  /* 0x0000008a8989723e */ /* 0x000fe200048070ff */
[----:B------:R-:W-:Y:S01]  /*38890*/  IMAD.MOV.U32 R77, RZ, RZ, R33 ;  /* 0x000000ffff4d7224 */ /* 0x000fe200078e0021 */
[----:B------:R-:W-:-:S02]  /*388a0*/  F2FP.SATFINITE.E4M3.F32.PACK_AB_MERGE_C R130, R139, R130, RZ ;  /* 0x000000828b82723e */ /* 0x000fc400048070ff */
[----:B------:R-:W-:Y:S01]  /*388b0*/  F2FP.SATFINITE.E4M3.F32.PACK_AB_MERGE_C R72, R126, R73, R72 ;  /* 0x000000497e48723e */ /* 0x000fe20004807048 */
[----:B------:R-:W-:Y:S01]  /*388c0*/  IMAD.MOV.U32 R73, RZ, RZ, R35 ;  /* 0x000000ffff497224 */ /* 0x000fe200078e0023 */
[----:B------:R-:W-:Y:S01]  /*388d0*/  F2FP.SATFINITE.E4M3.F32.PACK_AB_MERGE_C R76, R128, R79, R116 ;  /* 0x0000004f804c723e */ /* 0x000fe20004807074 */
[----:B------:R-:W-:Y:S01]  /*388e0*/  IMAD.MOV.U32 R79, RZ, RZ, R119 ;  /* 0x000000ffff4f7224 */ /* 0x000fe200078e0077 */
[----:B------:R-:W-:Y:S02]  /*388f0*/  F2FP.SATFINITE.E4M3.F32.PACK_AB_MERGE_C R75, R118, R75, R117 ;  /* 0x0000004b764b723e */ /* 0x000fe40004807075 */
[----:B------:R-:W-:Y:S02]  /*38900*/  F2FP.SATFINITE.E4M3.F32.PACK_AB_MERGE_C R74, R34, R133, R137 ;  /* 0x00000085224a723e */ /* 0x000fe40004807089 */
[----:B------:R-:W-:-:S07]  /*38910*/  F2FP.SATFINITE.E4M3.F32.PACK_AB_MERGE_C R78, R129, R46, R130 ;  /* 0x0000002e814e723e */ /* 0x000fce0004807082 */
.L_x_4968:
[----:B------:R-:W-:Y:S05]  /*38920*/  BSYNC B4 ;  /* 0x0000000000047941 */ /* 0x000fea0003800000 */
.L_x_4967:
[C---:B------:R-:W-:Y:S02]  /*38930*/  R2UR UR4, R84.reuse ;  /* 0x00000000540472ca */ /* 0x040fe400000e0000 */
[C---:B------:R-:W-:Y:S02]  /*38940*/  R2UR UR5, R85.reuse ;  /* 0x00000000550572ca */ /* 0x040fe400000e0000 */
[----:B------:R-:W-:Y:S02]  /*38950*/  @!P1 R2UR UR6, R84 ;  /* 0x00000000540692ca */ /* 0x000fe400000e0000 */
[----:B------:R-:W-:Y:S02]  /*38960*/  @!P1 R2UR UR7, R85 ;  /* 0x00000000550792ca */ /* 0x000fe400000e0000 */
[----:B------:R-:W-:Y:S02]  /*38970*/  IADD3 R32, P2, P3, R86, R100, R115 ;  /* 0x0000006456207210 */ /* 0x000fe40007b5e073 */
[----:B------:R-:W-:-:S02]  /*38980*/  @!P1 SHF.R.S32.HI R35, RZ, 0x1f, R113 ;  /* 0x0000001fff239819 */ /* 0x000fc40000011471 */
[----:B------:R-:W-:Y:S02]  /*38990*/  @!P1 IADD3 R34, P4, P5, R86, R100, R113 ;  /* 0x0000006456229210 */ /* 0x000fe40007d9e071 */
[CC--:B------:R-:W-:Y:S02]  /*389a0*/  IADD3.X R33, R87.reuse, R109.reuse, R112, P2, P3 ;  /* 0x0000006d57217210 */ /* 0x0c0fe400017e6470 */
[----:B------:R-:W-:-:S03]  /*389b0*/  @!P1 IADD3.X R35, R87, R109, R35, P4, P5 ;  /* 0x0000006d57239210 */ /* 0x000fc600027ea423 */
[----:B-----5:R0:W-:Y:S04]  /*389c0*/  ST.E.128 desc[UR4][R32.64], R72 ;  /* 0x0000004820007985 */ /* 0x0201e8000c101d04 */
[----:B------:R0:W-:Y:S02]  /*389d0*/  @!P1 ST.E.128 desc[UR6][R34.64], R76 ;  /* 0x0000004c22009985 */ /* 0x0001e4000c101d06 */
.L_x_4966:
[----:B------:R-:W-:Y:S05]  /*389e0*/  BSYNC B3 ;  /* 0x0000000000037941 */ /* 0x000fea0003800000 */
.L_x_4965:
[----:B------:R-:W-:Y:S02]  /*389f0*/  R2UR UR4, R84 ;  /* 0x00000000540472ca */ /* 0x000fe400000e0000 */
[----:B------:R-:W-:-:S13]  /*38a00*/  R2UR UR5, R85 ;  /* 0x00000000550572ca */ /* 0x000fda00000e0000 */
[----:B0-----:R-:W2:Y:S01]  /*38a10*/  LD.E.U8 R32, desc[UR4][R94.64] ;  /* 0x000000045e207980 */ /* 0x001ea2000c101100 */
[----:B------:R-:W-:Y:S01]  /*38a20*/  BSSY B3, `(.L_x_4969) ;  /* 0x000013e000037945 */ /* 0x000fe20003800000 */
[----:B--2---:R-:W-:-:S13]  /*38a30*/  LOP3.LUT P1, RZ, R32, 0x2, RZ, 0xc0, !PT ;  /* 0x0000000220ff7812 */ /* 0x004fda000782c0ff */
[----:B------:R-:W-:Y:S05]  /*38a40*/  @!P1 BRA `(.L_x_4970) ;  /* 0x0000001000ec9947 */ /* 0x000fea0003800000 */
[----:B------:R-:W-:Y:S02]  /*38a50*/  R2UR UR4, R84 ;  /* 0x00000000540472ca */ /* 0x000fe400000e0000 */
[----:B------:R-:W-:-:S13]  /*38a60*/  R2UR UR5, R85 ;  /* 0x00000000550572ca */ /* 0x000fda00000e0000 */
[----:B------:R-:W2:Y:S01]  /*38a70*/  LD.E R32, desc[UR4][R92.64+0x4] ;  /* 0x000004045c207980 */ /* 0x000ea2000c101900 */
[----:B------:R-:W-:Y:S01]  /*38a80*/  VIADD R72, R107, 0x20 ;  /* 0x000000206b487836 */ /* 0x000fe20000000000 */
[----:B------:R-:W-:Y:S01]  /*38a90*/  SHF.R.S32.HI R45, RZ, 0x1f, R110 ;  /* 0x0000001fff2d7819 */ /* 0x000fe2000001146e */
[----:B------:R-:W-:Y:S01]  /*38aa0*/  IMAD.IADD R34, R102, 0x1, -R103 ;  /* 0x0000000166227824 */ /* 0x000fe200078e0a67 */
[----:B------:R-:W-:Y:S02]  /*38ab0*/  LEA.HI R44, R111, R111, RZ, 0x1 ;  /* 0x0000006f6f2c7211 */ /* 0x000fe400078f08ff */
[CC--:B------:R-:W-:Y:S02]  /*38ac0*/  LEA.HI R46, R45.reuse, R110.reuse, RZ, 0x4 ;  /* 0x0000006e2d2e7211 */ /* 0x0c0fe400078f20ff */
[----:B------:R-:W-:Y:S02]  /*38ad0*/  LEA.HI R45, R45, R110, RZ, 0x2 ;  /* 0x0000006e2d2d7211 */ /* 0x000fe400078f10ff */
[----:B------:R-:W-:Y:S01]  /*38ae0*/  LOP3.LUT R44, R44, 0x3fffffe, RZ, 0xc0, !PT ;  /* 0x03fffffe2c2c7812 */ /* 0x000fe200078ec0ff */
[----:B------:R-:W-:Y:S01]  /*38af0*/  IMAD.SHL.U32 R47, R46, 0x20, RZ ;  /* 0x000000202e2f7824 */ /* 0x000fe200078e00ff */
[----:B------:R-:W-:Y:S01]  /*38b00*/  R2UR UR6, R84 ;  /* 0x00000000540672ca */ /* 0x000fe200000e0000 */
[----:B------:R-:W-:Y:S01]  /*38b10*/  IMAD.SHL.U32 R45, R45, 0x20, RZ ;  /* 0x000000202d2d7824 */ /* 0x000fe200078e00ff */
[----:B------:R-:W-:Y:S01]  /*38b20*/  R2UR UR7, R85 ;  /* 0x00000000550772ca */ /* 0x000fe200000e0000 */
[----:B------:R-:W-:Y:S01]  /*38b30*/  IMAD.IADD R46, R111, 0x1, -R44 ;  /* 0x000000016f2e7824 */ /* 0x000fe200078e0a2c */
[----:B------:R-:W-:-:S02]  /*38b40*/  LOP3.LUT R47, R47, 0xfffffe00, RZ, 0xc0, !PT ;  /* 0xfffffe002f2f7812 */ /* 0x000fc400078ec0ff */
[----:B------:R-:W-:-:S03]  /*38b50*/  LOP3.LUT R45, R45, 0x180, RZ, 0xc0, !PT ;  /* 0x000001802d2d7812 */ /* 0x000fc600078ec0ff */
[----:B------:R-:W-:Y:S01]  /*38b60*/  IMAD R47, R46, 0x40, R47 ;  /* 0x000000402e2f7824 */ /* 0x000fe200078e022f */
[----:B------:R-:W-:Y:S01]  /*38b70*/  SHF.R.U32.HI R46, RZ, 0x3, R45 ;  /* 0x00000003ff2e7819 */ /* 0x000fe2000001162d */
[----:B------:R-:W-:Y:S01]  /*38b80*/  BSSY B4, `(.L_x_4971) ;  /* 0x000011c000047945 */ /* 0x000fe20003800000 */
[----:B--2---:R-:W-:-:S04]  /*38b90*/  LEA.HI R32, R32, R32, RZ, 0x1 ;  /* 0x0000002020207211 */ /* 0x004fc800078f08ff */
[----:B------:R-:W-:-:S04]  /*38ba0*/  SHF.R.S32.HI R75, RZ, 0x1, R32 ;  /* 0x00000001ff4b7819 */ /* 0x000fc80000011420 */
[----:B------:R-:W-:-:S04]  /*38bb0*/  ISETP.GE.AND P1, PT, R72, R75, PT ;  /* 0x0000004b4800720c */ /* 0x000fc80003f26270 */
[----:B------:R-:W-:Y:S02]  /*38bc0*/  SEL R33, R75, RZ, P1 ;  /* 0x000000ff4b217207 */ /* 0x000fe40000800000 */
[----:B------:R-:W-:-:S03]  /*38bd0*/  SEL R34, R103, R34, !P1 ;  /* 0x0000002267227207 */ /* 0x000fc60004800000 */
[----:B------:R-:W-:Y:S01]  /*38be0*/  IMAD.IADD R33, R72, 0x1, R33 ;  /* 0x0000000148217824 */ /* 0x000fe200078e0221 */
[----:B------:R-:W-:-:S04]  /*38bf0*/  SHF.R.S32.HI R35, RZ, 0x1f, R34 ;  /* 0x0000001fff237819 */ /* 0x000fc80000011422 */
[----:B------:R-:W-:Y:S02]  /*38c00*/  SHF.R.S32.HI R32, RZ, 0x1f, R33 ;  /* 0x0000001fff207819 */ /* 0x000fe40000011421 */
[----:B------:R-:W-:Y:S02]  /*38c10*/  LEA.HI R35, R35, R34, RZ, 0x5 ;  /* 0x0000002223237211 */ /* 0x000fe400078f28ff */
[CC--:B------:R-:W-:Y:S02]  /*38c20*/  LEA.HI R34, R32.reuse, R33.reuse, RZ, 0x4 ;  /* 0x0000002120227211 */ /* 0x0c0fe400078f20ff */
[----:B------:R-:W-:Y:S02]  /*38c30*/  LEA.HI R32, R32, R33, RZ, 0x6 ;  /* 0x0000002120207211 */ /* 0x000fe400078f30ff */
[----:B------:R-:W-:Y:S02]  /*38c40*/  SHF.R.S32.HI R74, RZ, 0x4, R34 ;  /* 0x00000004ff4a7819 */ /* 0x000fe40000011422 */
[----:B------:R-:W-:-:S02]  /*38c50*/  SHF.R.S32.HI R32, RZ, 0x6, R32 ;  /* 0x00000006ff207819 */ /* 0x000fc40000011420 */
[----:B------:R-:W-:Y:S02]  /*38c60*/  LEA.HI.SX32 R35, R35, R74, 0x1b ;  /* 0x0000004a23237211 */ /* 0x000fe400078fdaff */
[----:B------:R-:W-:Y:S01]  /*38c70*/  LOP3.LUT R34, R45, 0x30, R34, 0xf8, !PT ;  /* 0x000000302d227812 */ /* 0x000fe200078ef822 */
[----:B------:R-:W-:Y:S01]  /*38c80*/  IMAD R32, R32, 0x2800, R47 ;  /* 0x0000280020207824 */ /* 0x000fe200078e022f */
[----:B------:R-:W-:Y:S01]  /*38c90*/  SHF.R.S32.HI R44, RZ, 0x1f, R35 ;  /* 0x0000001fff2c7819 */ /* 0x000fe20000011423 */
[----:B------:R-:W-:Y:S01]  /*38ca0*/  IMAD.SHL.U32 R73, R35, 0x10, RZ ;  /* 0x0000001023497824 */ /* 0x000fe200078e00ff */
[----:B------:R-:W-:Y:S02]  /*38cb0*/  LOP3.LUT R33, R34, R46, RZ, 0x3c, !PT ;  /* 0x0000002e22217212 */ /* 0x000fe400078e3cff */
[----:B------:R-:W-:Y:S02]  /*38cc0*/  LEA.HI R44, R44, R35, RZ, 0x2 ;  /* 0x000000232c2c7211 */ /* 0x000fe400078f10ff */
[----:B------:R-:W-:Y:S01]  /*38cd0*/  LOP3.LUT R35, R45, 0x30, R73, 0xf8, !PT ;  /* 0x000000302d237812 */ /* 0x000fe200078ef849 */
[----:B------:R-:W-:Y:S01]  /*38ce0*/  IMAD.IADD R32, R32, 0x1, R33 ;  /* 0x0000000120207824 */ /* 0x000fe200078e0221 */
[----:B------:R-:W-:-:S02]  /*38cf0*/  SHF.R.S32.HI R44, RZ, 0x2, R44 ;  /* 0x00000002ff2c7819 */ /* 0x000fc4000001142c */
[----:B------:R-:W-:Y:S02]  /*38d00*/  LOP3.LUT R35, R35, R46, RZ, 0x3c, !PT ;  /* 0x0000002e23237212 */ /* 0x000fe400078e3cff */
[----:B------:R-:W-:Y:S01]  /*38d10*/  IADD3 R32, P1, P2, R96, R32, R105 ;  /* 0x0000002060207210 */ /* 0x000fe20007a3e069 */
[----:B------:R-:W-:-:S03]  /*38d20*/  IMAD R44, R44, 0x2800, R47 ;  /* 0x000028002c2c7824 */ /* 0x000fc600078e022f */
[----:B------:R-:W-:Y:S01]  /*38d30*/  IADD3.X R33, R97, RZ, R106, P1, P2 ;  /* 0x000000ff61217210 */ /* 0x000fe20000fe446a */
[----:B------:R-:W-:Y:S01]  /*38d40*/  IMAD.IADD R44, R44, 0x1, R35 ;  /* 0x000000012c2c7824 */ /* 0x000fe200078e0223 */
[----:B------:R-:W-:-:S04]  /*38d50*/  ISETP.GE.AND P2, PT, R72, R75, PT ;  /* 0x0000004b4800720c */ /* 0x000fc80003f46270 */
[----:B------:R-:W-:Y:S01]  /*38d60*/  IADD3 R44, P3, P4, R96, R44, R105 ;  /* 0x0000002c602c7210 */ /* 0x000fe20007c7e069 */
[----:B------:R-:W5:Y:S03]  /*38d70*/  LD.E.128 R32, desc[UR4][R32.64] ;  /* 0x0000000420207980 */ /* 0x000f66000c101d00 */
[----:B------:R-:W-:Y:S01]  /*38d80*/  IADD3.X R45, R97, RZ, R106, P3, P4 ;  /* 0x000000ff612d7210 */ /* 0x000fe20001fe846a */
[----:B------:R-:W-:Y:S01]  /*38d90*/  IMAD.SHL.U32 R75, R74, 0x10, RZ ;  /* 0x000000104a4b7824 */ /* 0x000fe200078e00ff */
[----:B------:R-:W-:-:S04]  /*38da0*/  ISETP.GE.AND P1, PT, R73, R102, PT ;  /* 0x000000664900720c */ /* 0x000fc80003f26270 */
[----:B------:R-:W5:Y:S01]  /*38db0*/  LD.E.128 R44, desc[UR6][R44.64] ;  /* 0x000000062c2c7980 */ /* 0x000f62000c101d00 */
[----:B------:R-:W-:Y:S01]  /*38dc0*/  SHF.R.S32.HI R72, RZ, 0x1f, R75 ;  /* 0x0000001fff487819 */ /* 0x000fe2000001144b */
[----:B------:R-:W-:Y:S07]  /*38dd0*/  @P2 BRA `(.L_x_4972) ;  /* 0x0000000c00d82947 */ /* 0x000fee0003800000 */
[----:B-----5:R-:W-:Y:S01]  /*38de0*/  IMAD.MOV.U32 R77, RZ, RZ, R35 ;  /* 0x000000ffff4d7224 */ /* 0x020fe200078e0023 */
[----:B------:R-:W-:Y:S02]  /*38df0*/  SHF.R.U32.HI R35, RZ, 0x8, R28 ;  /* 0x00000008ff237819 */ /* 0x000fe4000001161c */
[----:B------:R-:W-:Y:S02]  /*38e00*/  SHF.R.U32.HI R76, RZ, 0x8, R29 ;  /* 0x00000008ff4c7819 */ /* 0x000fe4000001161d */
[----:B------:R-:W-:Y:S02]  /*38e10*/  LOP3.LUT R74, R28, 0xff, RZ, 0xc0, !PT ;  /* 0x000000ff1c4a7812 */ /* 0x000fe400078ec0ff */
[----:B------:R-:W-:Y:S02]  /*38e20*/  LOP3.LUT R35, R35, 0xff, RZ, 0xc0, !PT ;  /* 0x000000ff23237812 */ /* 0x000fe400078ec0ff */
[----:B-1----:R-:W-:Y:S02]  /*38e30*/  LOP3.LUT R79, R29, 0xff, RZ, 0xc0, !PT ;  /* 0x000000ff1d4f7812 */ /* 0x002fe400078ec0ff */
[----:B------:R-:W-:-:S02]  /*38e40*/  LOP3.LUT R76, R76, 0xff, RZ, 0xc0, !PT ;  /* 0x000000ff4c4c7812 */ /* 0x000fc400078ec0ff */
[----:B------:R-:W-:Y:S02]  /*38e50*/  PRMT R74, R35, 0x7604, R74 ;  /* 0x00007604234a7816 */ /* 0x000fe4000000004a */
        /* <DEDUP_REMOVED lines=14> */
[----:B------:R-:W-:Y:S02]  /*38f40*/  LOP3.LUT R115, R31, 0xff, RZ, 0xc0, !PT ;  /* 0x000000ff1f737812 */ /* 0x000fe400078ec0ff */
[----:B------:R-:W-:Y:S02]  /*38f50*/  LOP3.LUT R78, R78, 0xff, RZ, 0xc0, !PT ;  /* 0x000000ff4e4e7812 */ /* 0x000fe400078ec0ff */
[----:B------:R-:W-:-:S02]  /*38f60*/  PRMT R119, R35, 0x7604, R76 ;  /* 0x0000760423777816 */ /* 0x000fc4000000004c */
[----:B------:R-:W-:Y:S02]  /*38f70*/  LOP3.LUT R123, R43, 0xff, RZ, 0xc0, !PT ;  /* 0x000000ff2b7b7812 */ /* 0x000fe400078ec0ff */
[----:B------:R-:W-:Y:S02]  /*38f80*/  LOP3.LUT R76, R112, 0xff, RZ, 0xc0, !PT ;  /* 0x000000ff704c7812 */ /* 0x000fe400078ec0ff */
[----:B------:R-:W-:Y:S02]  /*38f90*/  SHF.R.U32.HI R35, RZ, 0x10, R28 ;  /* 0x00000010ff237819 */ /* 0x000fe4000001161c */
[----:B------:R-:W-:Y:S02]  /*38fa0*/  SHF.R.U32.HI R114, RZ, 0x10, R29 ;  /* 0x00000010ff727819 */ /* 0x000fe4000001161d */
[----:B------:R-:W-:Y:S02]  /*38fb0*/  PRMT R115, R78, 0x7604, R115 ;  /* 0x000076044e737816 */ /* 0x000fe40000000073 */
[----:B------:R-:W-:-:S02]  /*38fc0*/  SHF.R.U32.HI R78, RZ, 0x8, R42 ;  /* 0x00000008ff4e7819 */ /* 0x000fc4000001162a */
[----:B------:R-:W-:Y:S02]  /*38fd0*/  PRMT R123, R76, 0x7604, R123 ;  /* 0x000076044c7b7816 */ /* 0x000fe4000000007b */
[----:B------:R-:W-:Y:S02]  /*38fe0*/  LOP3.LUT R35, R35, 0xff, RZ, 0xc0, !PT ;  /* 0x000000ff23237812 */ /* 0x000fe400078ec0ff */
[----:B------:R-:W-:Y:S02]  /*38ff0*/  LOP3.LUT R76, R114, 0xff, RZ, 0xc0, !PT ;  /* 0x000000ff724c7812 */ /* 0x000fe400078ec0ff */
[----:B------:R-:W-:Y:S02]  /*39000*/  SHF.R.U32.HI R114, RZ, 0x10, R31 ;  /* 0x00000010ff727819 */ /* 0x000fe4000001161f */
[----:B------:R-:W-:Y:S02]  /*39010*/  LOP3.LUT R121, R42, 0xff, RZ, 0xc0, !PT ;  /* 0x000000ff2a797812 */ /* 0x000fe400078ec0ff */
[----:B------:R-:W-:-:S02]  /*39020*/  LOP3.LUT R78, R78, 0xff, RZ, 0xc0, !PT ;  /* 0x000000ff4e4e7812 */ /* 0x000fc400078ec0ff */
[----:B------:R-:W-:Y:S02]  /*39030*/  PRMT R35, R35, 0x7054, R74 ;  /* 0x0000705423237816 */ /* 0x000fe4000000004a */
[----:B------:R-:W-:Y:S02]  /*39040*/  LOP3.LUT R74, R114, 0xff, RZ, 0xc0, !PT ;  /* 0x000000ff724a7812 */ /* 0x000fe400078ec0ff */
[----:B------:R-:W-:Y:S02]  /*39050*/  PRMT R76, R76, 0x7054, R79 ;  /* 0x000070544c4c7816 */ /* 0x000fe4000000004f */
[----:B------:R-:W-:Y:S02]  /*39060*/  SHF.R.U32.HI R114, RZ, 0x10, R41 ;  /* 0x00000010ff727819 */ /* 0x000fe40000011629 */
[----:B------:R-:W-:Y:S02]  /*39070*/  PRMT R112, R78, 0x7604, R121 ;  /* 0x000076044e707816 */ /* 0x000fe40000000079 */
[----:B------:R-:W-:-:S02]  /*39080*/  SHF.R.U32.HI R79, RZ, 0x10, R42 ;  /* 0x00000010ff4f7819 */ /* 0x000fc4000001162a */
[----:B------:R-:W-:Y:S02]  /*39090*/  SHF.R.U32.HI R78, RZ, 0x10, R30 ;  /* 0x00000010ff4e7819 */ /* 0x000fe4000001161e */
[----:B------:R-:W-:Y:S02]  /*390a0*/  PRMT R115, R74, 0x7054, R115 ;  /* 0x000070544a737816 */ /* 0x000fe40000000073 */
[----:B------:R-:W-:Y:S02]  /*390b0*/  LOP3.LUT R74, R114, 0xff, RZ, 0xc0, !PT ;  /* 0x000000ff724a7812 */ /* 0x000fe400078ec0ff */
[----:B------:R-:W-:Y:S02]  /*390c0*/  LOP3.LUT R79, R79, 0xff, RZ, 0xc0, !PT ;  /* 0x000000ff4f4f7812 */ /* 0x000fe400078ec0ff */
[----:B------:R-:W-:Y:S02]  /*390d0*/  LOP3.LUT R78, R78, 0xff, RZ, 0xc0, !PT ;  /* 0x000000ff4e4e7812 */ /* 0x000fe400078ec0ff */
[----:B------:R-:W-:-:S02]  /*390e0*/  PRMT R74, R74, 0x7054, R119 ;  /* 0x000070544a4a7816 */ /* 0x000fc40000000077 */
[----:B------:R-:W-:Y:S02]  /*390f0*/  PRMT R119, R79, 0x7054, R112 ;  /* 0x000070544f777816 */ /* 0x000fe40000000070 */
[----:B------:R-:W-:Y:S02]  /*39100*/  PRMT R113, R78, 0x7054, R113 ;  /* 0x000070544e717816 */ /* 0x000fe40000000071 */
[----:B------:R-:W-:Y:S02]  /*39110*/  SHF.R.U32.HI R79, RZ, 0x18, R41 ;  /* 0x00000018ff4f7819 */ /* 0x000fe40000011629 */
[----:B------:R-:W-:Y:S02]  /*39120*/  SHF.R.U32.HI R78, RZ, 0x10, R40 ;  /* 0x00000010ff4e7819 */ /* 0x000fe40000011628 */
[----:B------:R-:W-:Y:S02]  /*39130*/  SHF.R.U32.HI R29, RZ, 0x18, R29 ;  /* 0x00000018ff1d7819 */ /* 0x000fe4000001161d */
[----:B------:R-:W-:-:S02]  /*39140*/  PRMT R79, R79, 0x654, R74 ;  /* 0x000006544f4f7816 */ /* 0x000fc4000000004a */
[----:B------:R-:W-:Y:S02]  /*39150*/  LOP3.LUT R78, R78, 0xff, RZ, 0xc0, !PT ;  /* 0x000000ff4e4e7812 */ /* 0x000fe400078ec0ff */
[----:B------:R-:W-:Y:S02]  /*39160*/  SHF.R.U32.HI R114, RZ, 0x10, R43 ;  /* 0x00000010ff727819 */ /* 0x000fe4000001162b */
[----:B------:R-:W-:Y:S02]  /*39170*/  LOP3.LUT R41, R35, 0xff000000, R28, 0xf8, !PT ;  /* 0xff00000023297812 */ /* 0x000fe400078ef81c */
[----:B------:R-:W-:Y:S02]  /*39180*/  PRMT R76, R29, 0x654, R76 ;  /* 0x000006541d4c7816 */ /* 0x000fe4000000004c */
[----:B------:R-:W-:Y:S02]  /*39190*/  F2FP.F16.E4M3.UNPACK_B R35, R45 ;  /* 0x0000002dff23723e */ /* 0x000fe400020006ff */
[----:B------:R-:W-:-:S02]  /*391a0*/  F2FP.F16.E4M3.UNPACK_B R112, R79 ;  /* 0x0000004fff70723e */ /* 0x000fc400020006ff */
[----:B------:R-:W-:Y:S01]  /*391b0*/  PRMT R117, R78, 0x7054, R117 ;  /* 0x000070544e757816 */ /* 0x000fe20000000075 */
[----:B------:R-:W-:Y:S01]  /*391c0*/  HADD2.F32 R28, -RZ, R35.H0_H0 ;  /* 0x20000023ff1c7230 */ /* 0x000fe20000004100 */
[----:B------:R-:W-:Y:S02]  /*391d0*/  LOP3.LUT R78, R114, 0xff, RZ, 0xc0, !PT ;  /* 0x000000ff724e7812 */ /* 0x000fe400078ec0ff */
[----:B------:R-:W-:Y:S02]  /*391e0*/  SHF.R.U32.HI R120, RZ, 0x18, R31 ;  /* 0x00000018ff787819 */ /* 0x000fe4000001161f */
[----:B------:R-:W-:Y:S02]  /*391f0*/  F2FP.F16.E4M3.UNPACK_B R74, R76 ;  /* 0x0000004cff4a723e */ /* 0x000fe400020006ff */
[----:B------:R-:W-:Y:S01]  /*39200*/  LOP3.LUT R30, R113, 0xff000000, R30, 0xf8, !PT ;  /* 0xff000000711e7812 */ /* 0x000fe200078ef81e */
[----:B------:R-:W-:Y:S01]  /*39210*/  HADD2.F32 R113, -RZ, R112.H0_H0 ;  /* 0x20000070ff717230 */ /* 0x000fe20000004100 */
[----:B------:R-:W-:-:S02]  /*39220*/  F2FP.F16.E4M3.UNPACK_B R31, R33 ;  /* 0x00000021ff1f723e */ /* 0x000fc400020006ff */
[----:B------:R-:W-:Y:S02]  /*39230*/  PRMT R123, R78, 0x7054, R123 ;  /* 0x000070544e7b7816 */ /* 0x000fe4000000007b */
[----:B------:R-:W-:Y:S01]  /*39240*/  LOP3.LUT R78, R117, 0xff000000, R40, 0xf8, !PT ;  /* 0xff000000754e7812 */ /* 0x000fe200078ef828 */
[--C-:B------:R-:W-:Y:S02]  /*39250*/  HADD2.F32 R40, -RZ, R74.reuse.H0_H0 ;  /* 0x2000004aff287230 */ /* 0x100fe40000004100 */
[C---:B------:R-:W-:Y:S01]  /*39260*/  FMUL.FTZ R114, R28.reuse, R113 ;  /* 0x000000711c727220 */ /* 0x040fe20000410000 */
[--C-:B------:R-:W-:Y:S01]  /*39270*/  HADD2.F32 R29, -RZ, R31.reuse.H0_H0 ;  /* 0x2000001fff1d7230 */ /* 0x100fe20000004100 */
[----:B------:R-:W-:Y:S01]  /*39280*/  F2FP.F16.E4M3.UNPACK_B R45, R45.H1 ;  /* 0x0000002dff2d723e */ /* 0x000fe200030006ff */
[----:B------:R-:W-:Y:S02]  /*39290*/  HADD2.F32 R74, -RZ, R74.H1_H1 ;  /* 0x3000004aff4a7230 */ /* 0x000fe40000004100 */
[----:B------:R-:W-:Y:S01]  /*392a0*/  FMUL.FTZ R116, R28, R40 ;  /* 0x000000281c747220 */ /* 0x000fe20000410000 */
[----:B------:R-:W-:Y:S01]  /*392b0*/  F2FP.F16.E4M3.UNPACK_B R76, R76.H1 ;  /* 0x0000004cff4c723e */ /* 0x000fe200030006ff */
[C---:B------:R-:W-:Y:S01]  /*392c0*/  FFMA.FTZ R28, R29.reuse, R40, -R114 ;  /* 0x000000281d1c7223 */ /* 0x040fe20000010872 */
[----:B------:R-:W-:Y:S01]  /*392d0*/  F2FP.F16.E4M3.UNPACK_B R114, R79.H1 ;  /* 0x0000004fff72723e */ /* 0x000fe200030006ff */
[----:B------:R-:W-:Y:S01]  /*392e0*/  HADD2.F32 R40, -RZ, R31.H1_H1 ;  /* 0x3000001fff287230 */ /* 0x000fe20000004100 */
[----:B------:R-:W-:Y:S01]  /*392f0*/  SHF.R.U32.HI R118, RZ, 0x18, R43 ;  /* 0x00000018ff767819 */ /* 0x000fe2000001162b */
[----:B------:R-:W-:Y:S01]  /*39300*/  FFMA.FTZ R29, R29, R113, R116 ;  /* 0x000000711d1d7223 */ /* 0x000fe20000010074 */
[----:B------:R-:W-:Y:S01]  /*39310*/  HADD2.F32 R31, -RZ, R35.H1_H1 ;  /* 0x30000023ff1f7230 */ /* 0x000fe20000004100 */
[----:B------:R-:W-:Y:S01]  /*39320*/  F2FP.F16.E4M3.UNPACK_B R43, R33.H1 ;  /* 0x00000021ff2b723e */ /* 0x000fe200030006ff */
[----:B------:R-:W-:Y:S01]  /*39330*/  HADD2.F32 R79, -RZ, R112.H1_H1 ;  /* 0x30000070ff4f7230 */ /* 0x000fe20000004100 */
[----:B------:R-:W-:Y:S01]  /*39340*/  PRMT R115, R120, 0x654, R115 ;  /* 0x0000065478737816 */ /* 0x000fe20000000073 */
[----:B------:R-:W-:Y:S01]  /*39350*/  HADD2.F32 R33, -RZ, R45.H0_H0 ;  /* 0x2000002dff217230 */ /* 0x000fe20000004100 */
[----:B------:R-:W-:Y:S01]  /*39360*/  PRMT R123, R118, 0x654, R123 ;  /* 0x00000654767b7816 */ /* 0x000fe2000000007b */
[----:B------:R-:W-:-:S02]  /*39370*/  HADD2.F32 R116, -RZ, R114.H0_H0 ;  /* 0x20000072ff747230 */ /* 0x000fc40000004100 */
[CC--:B------:R-:W-:Y:S01]  /*39380*/  FMUL.FTZ R113, R31.reuse, R79.reuse ;  /* 0x0000004f1f717220 */ /* 0x0c0fe20000410000 */
[----:B------:R-:W-:Y:S02]  /*39390*/  HADD2.F32 R112, -RZ, R76.H0_H0 ;  /* 0x2000004cff707230 */ /* 0x000fe40000004100 */
[----:B------:R-:W-:Y:S01]  /*393a0*/  FMUL.FTZ R118, R31, R74 ;  /* 0x0000004a1f767220 */ /* 0x000fe20000410000 */
[----:B------:R-:W-:Y:S02]  /*393b0*/  HADD2.F32 R35, -RZ, R43.H0_H0 ;  /* 0x2000002bff237230 */ /* 0x000fe40000004100 */
[C---:B------:R-:W-:Y:S01]  /*393c0*/  FMUL.FTZ R120, R33.reuse, R116 ;  /* 0x0000007421787220 */ /* 0x040fe20000410000 */
[C---:B------:R-:W-:Y:S01]  /*393d0*/  FFMA.FTZ R31, R40.reuse, R74, -R113 ;  /* 0x0000004a281f7223 */ /* 0x040fe20000010871 */
[-C--:B------:R-:W-:Y:S01]  /*393e0*/  FMUL.FTZ R117, R33, R112.reuse ;  /* 0x0000007021757220 */ /* 0x080fe20000410000 */
[----:B------:R-:W-:Y:S01]  /*393f0*/  FFMA.FTZ R40, R40, R79, R118 ;  /* 0x0000004f28287223 */ /* 0x000fe20000010076 */
[C---:B------:R-:W-:Y:S01]  /*39400*/  FFMA.FTZ R33, R35.reuse, R112, -R120 ;  /* 0x0000007023217223 */ /* 0x040fe20000010878 */
[----:B------:R-:W-:Y:S01]  /*39410*/  F2FP.F16.E4M3.UNPACK_B R112, R47 ;  /* 0x0000002fff70723e */ /* 0x000fe200020006ff */
[----:B------:R-:W-:Y:S01]  /*39420*/  FFMA.FTZ R35, R35, R116, R117 ;  /* 0x0000007423237223 */ /* 0x000fe20000010075 */
[----:B------:R-:W-:Y:S01]  /*39430*/  F2FP.F16.E4M3.UNPACK_B R118, R123 ;  /* 0x0000007bff76723e */ /* 0x000fe200020006ff */
[----:B------:R-:W-:Y:S01]  /*39440*/  HADD2.F32 R74, -RZ, R45.H1_H1 ;  /* 0x3000002dff4a7230 */ /* 0x000fe20000004100 */
[----:B------:R-:W-:Y:S01]  /*39450*/  F2FP.F16.E4M3.UNPACK_B R116, R115 ;  /* 0x00000073ff74723e */ /* 0x000fe200020006ff */
[----:B------:R-:W-:Y:S01]  /*39460*/  HADD2.F32 R117, -RZ, R114.H1_H1 ;  /* 0x30000072ff757230 */ /* 0x000fe20000004100 */
[----:B------:R-:W-:Y:S01]  /*39470*/  LOP3.LUT R42, R119, 0xff000000, R42, 0xf8, !PT ;  /* 0xff000000772a7812 */ /* 0x000fe200078ef82a */
[----:B------:R-:W-:Y:S01]  /*39480*/  HADD2.F32 R113, -RZ, R76.H1_H1 ;  /* 0x3000004cff717230 */ /* 0x000fe20000004100 */
[----:B------:R-:W-:Y:S01]  /*39490*/  F2FP.F16.E4M3.UNPACK_B R79, R77 ;  /* 0x0000004dff4f723e */ /* 0x000fe200020006ff */
        /* <DEDUP_REMOVED lines=8> */
[--C-:B------:R-:W-:Y:S02]  /*39520*/  HADD2.F32 R45, -RZ, R79.reuse.H0_H0 ;  /* 0x2000004fff2d7230 */ /* 0x100fe40000004100 */
[C---:B------:R-:W-:Y:S01]  /*39530*/  FFMA.FTZ R74, R43.reuse, R113, -R120 ;  /* 0x000000712b4a7223 */ /* 0x040fe20000010878 */
[----:B------:R-:W-:Y:S01]  /*39540*/  F2FP.F16.E4M3.UNPACK_B R113, R47.H1 ;  /* 0x0000002fff71723e */ /* 0x000fe200030006ff */
[-C--:B------:R-:W-:Y:S01]  /*39550*/  FMUL.FTZ R126, R76, R114.reuse ;  /* 0x000000724c7e7220 */ /* 0x080fe20000410000 */
[----:B------:R-:W-:Y:S01]  /*39560*/  F2FP.F16.E4M3.UNPACK_B R120, R123.H1 ;  /* 0x0000007bff78723e */ /* 0x000fe200030006ff */
[----:B------:R-:W-:Y:S01]  /*39570*/  FFMA.FTZ R76, R43, R117, R122 ;  /* 0x000000752b4c7223 */ /* 0x000fe2000001007a */
[C---:B------:R-:W-:Y:S01]  /*39580*/  FFMA.FTZ R43, R45.reuse, R114, -R124 ;  /* 0x000000722d2b7223 */ /* 0x040fe2000001087c */
[----:B------:R-:W-:Y:S01]  /*39590*/  FFMA.FTZ R45, R45, R119, R126 ;  /* 0x000000772d2d7223 */ /* 0x000fe2000001007e */
[----:B------:R-:W-:Y:S01]  /*395a0*/  HADD2.F32 R114, -RZ, R79.H1_H1 ;  /* 0x3000004fff727230 */ /* 0x000fe20000004100 */
[----:B------:R-:W-:Y:S01]  /*395b0*/  F2FP.F16.E4M3.UNPACK_B R79, R77.H1 ;  /* 0x0000004dff4f723e */ /* 0x000fe200030006ff */
        /* <DEDUP_REMOVED lines=8> */
[--C-:B------:R-:W-:Y:S02]  /*39640*/  HADD2.F32 R118, -RZ, R120.reuse.H0_H0 ;  /* 0x20000078ff767230 */ /* 0x100fe40000004100 */
[-C--:B------:R-:W-:Y:S01]  /*39650*/  FMUL.FTZ R122, R112, R117.reuse ;  /* 0x00000075707a7220 */ /* 0x080fe20000410000 */
[----:B------:R-:W-:Y:S02]  /*39660*/  HADD2.F32 R116, -RZ, R115.H0_H0 ;  /* 0x20000073ff747230 */ /* 0x000fe40000004100 */
[C---:B------:R-:W-:Y:S01]  /*39670*/  FFMA.FTZ R112, R114.reuse, R117, -R121 ;  /* 0x0000007572707223 */ /* 0x040fe20000010879 */
[----:B------:R-:W-:Y:S02]  /*39680*/  HADD2.F32 R77, -RZ, R79.H0_H0 ;  /* 0x2000004fff4d7230 */ /* 0x000fe40000004100 */
[C---:B------:R-:W-:Y:S01]  /*39690*/  FMUL.FTZ R124, R47.reuse, R118 ;  /* 0x000000762f7c7220 */ /* 0x040fe20000410000 */
[----:B------:R-:W-:Y:S01]  /*396a0*/  FFMA.FTZ R114, R114, R119, R122 ;  /* 0x0000007772727223 */ /* 0x000fe2000001007a */
[----:B------:R-:W-:Y:S01]  /*396b0*/  FMUL.FTZ R123, R47, R116 ;  /* 0x000000742f7b7220 */ /* 0x000fe20000410000 */
[----:B------:R-:W-:Y:S01]  /*396c0*/  F2FP.F16.E4M3.UNPACK_B R119, R44.H1 ;  /* 0x0000002cff77723e */ /* 0x000fe200030006ff */
[C---:B------:R-:W-:Y:S01]  /*396d0*/  FFMA.FTZ R47, R77.reuse, R116, -R124 ;  /* 0x000000744d2f7223 */ /* 0x040fe2000001087c */
[----:B------:R-:W-:Y:S01]  /*396e0*/  F2FP.F16.E4M3.UNPACK_B R121, R41.H1 ;  /* 0x00000029ff79723e */ /* 0x000fe200030006ff */
[----:B------:R-:W-:Y:S01]  /*396f0*/  FFMA.FTZ R77, R77, R118, R123 ;  /* 0x000000764d4d7223 */ /* 0x000fe2000001007b */
[----:B------:R-:W-:Y:S01]  /*39700*/  F2FP.F16.E4M3.UNPACK_B R123, R78.H1 ;  /* 0x0000004eff7b723e */ /* 0x000fe200030006ff */
[----:B------:R-:W-:Y:S01]  /*39710*/  HADD2.F32 R117, -RZ, R113.H1_H1 ;  /* 0x30000071ff757230 */ /* 0x000fe20000004100 */
[----:B------:R-:W-:Y:S01]  /*39720*/  F2FP.SATFINITE.E4M3.F32.PACK_AB_MERGE_C R33, R31, R28, R33 ;  /* 0x0000001c1f21723e */ /* 0x000fe20004807021 */
        /* <DEDUP_REMOVED lines=11> */
[----:B------:R-:W-:Y:S01]  /*397e0*/  FMUL.FTZ R117, R116, R120 ;  /* 0x0000007874757220 */ /* 0x000fe20000410000 */
[C---:B------:R-:W-:Y:S01]  /*397f0*/  FFMA.FTZ R116, R79.reuse, R118, -R128 ;  /* 0x000000764f747223 */ /* 0x040fe20000010880 */
[----:B------:R-:W-:Y:S01]  /*39800*/  FFMA.FTZ R118, R79, R124, R125 ;  /* 0x0000007c4f767223 */ /* 0x000fe2000001007d */
[C---:B------:R-:W-:Y:S01]  /*39810*/  FFMA.FTZ R79, R113.reuse, R120, -R126 ;  /* 0x00000078714f7223 */ /* 0x040fe2000001087e */
[----:B------:R-:W-:Y:S01]  /*39820*/  HADD2.F32 R120, -RZ, R119.H1_H1 ;  /* 0x30000077ff787230 */ /* 0x000fe20000004100 */
[----:B------:R-:W-:Y:S01]  /*39830*/  F2FP.F16.E4M3.UNPACK_B R119, R44 ;  /* 0x0000002cff77723e */ /* 0x000fe200020006ff */
[----:B------:R-:W-:Y:S01]  /*39840*/  FFMA.FTZ R113, R113, R122, R117 ;  /* 0x0000007a71717223 */ /* 0x000fe20000010075 */
[----:B------:R-:W-:Y:S01]  /*39850*/  HADD2.F32 R44, -RZ, R123.H1_H1 ;  /* 0x3000007bff2c7230 */ /* 0x000fe20000004100 */
[----:B------:R-:W-:Y:S01]  /*39860*/  F2FP.F16.E4M3.UNPACK_B R123, R78 ;  /* 0x0000004eff7b723e */ /* 0x000fe200020006ff */
[----:B------:R-:W-:Y:S01]  /*39870*/  HADD2.F32 R122, -RZ, R121.H1_H1 ;  /* 0x30000079ff7a7230 */ /* 0x000fe20000004100 */
[----:B------:R-:W-:Y:S01]  /*39880*/  F2FP.F16.E4M3.UNPACK_B R121, R41 ;  /* 0x00000029ff79723e */ /* 0x000fe200020006ff */
[----:B------:R-:W-:Y:S01]  /*39890*/  HADD2.F32 R117, -RZ, R115.H1_H1 ;  /* 0x30000073ff757230 */ /* 0x000fe20000004100 */
[----:B------:R-:W-:Y:S01]  /*398a0*/  F2FP.F16.E4M3.UNPACK_B R115, R32 ;  /* 0x00000020ff73723e */ /* 0x000fe200020006ff */
[----:B------:R-:W-:-:S02]  /*398b0*/  HADD2.F32 R41, -RZ, R119.H0_H0 ;  /* 0x20000077ff297230 */ /* 0x000fc40000004100 */
[C---:B------:R-:W-:Y:S01]  /*398c0*/  FMUL.FTZ R32, R120.reuse, R44 ;  /* 0x0000002c78207220 */ /* 0x040fe20000410000 */
[-C--:B------:R-:W-:Y:S01]  /*398d0*/  FMUL.FTZ R125, R120, R122.reuse ;  /* 0x0000007a787d7220 */ /* 0x080fe20000410000 */
[----:B------:R-:W-:Y:S01]  /*398e0*/  HADD2.F32 R124, -RZ, R123.H0_H0 ;  /* 0x2000007bff7c7230 */ /* 0x000fe20000004100 */
[----:B------:R-:W-:Y:S01]  /*398f0*/  F2FP.SATFINITE.E4M3.F32.PACK_AB_MERGE_C R47, R116, R47, RZ ;  /* 0x0000002f742f723e */ /* 0x000fe200048070ff */
[----:B------:R-:W-:Y:S02]  /*39900*/  HADD2.F32 R120, -RZ, R121.H0_H0 ;  /* 0x20000079ff787230 */ /* 0x000fe40000004100 */
[C---:B------:R-:W-:Y:S01]  /*39910*/  FFMA.FTZ R32, R117.reuse, R122, -R32 ;  /* 0x0000007a75207223 */ /* 0x040fe20000010820 */
[----:B------:R-:W-:Y:S01]  /*39920*/  FFMA.FTZ R44, R117, R44, R125 ;  /* 0x0000002c752c7223 */ /* 0x000fe2000001007d */
[----:B------:R-:W-:Y:S02]  /*39930*/  HADD2.F32 R78, -RZ, R115.H0_H0 ;  /* 0x20000073ff4e7230 */ /* 0x000fe40000004100 */
[C---:B------:R-:W-:Y:S01]  /*39940*/  FMUL.FTZ R117, R41.reuse, R124 ;  /* 0x0000007c29757220 */ /* 0x040fe20000410000 */
[----:B------:R-:W-:Y:S01]  /*39950*/  FMUL.FTZ R125, R41, R120 ;  /* 0x00000078297d7220 */ /* 0x000fe20000410000 */
[----:B------:R-:W-:Y:S01]  /*39960*/  HADD2.F32 R119, -RZ, R119.H1_H1 ;  /* 0x30000077ff777230 */ /* 0x000fe20000004100 */
[----:B------:R-:W-:Y:S01]  /*39970*/  F2FP.SATFINITE.E4M3.F32.PACK_AB_MERGE_C R77, R118, R77, RZ ;  /* 0x0000004d764d723e */ /* 0x000fe200048070ff */
[----:B------:R-:W-:-:S02]  /*39980*/  HADD2.F32 R126, -RZ, R123.H1_H1 ;  /* 0x3000007bff7e7230 */ /* 0x000fc40000004100 */
[C---:B------:R-:W-:Y:S01]  /*39990*/  FFMA.FTZ R41, R78.reuse, R120, -R117 ;  /* 0x000000784e297223 */ /* 0x040fe20000010875 */
[----:B------:R-:W-:Y:S02]  /*399a0*/  HADD2.F32 R120, -RZ, R121.H1_H1 ;  /* 0x30000079ff787230 */ /* 0x000fe40000004100 */
[----:B------:R-:W-:Y:S01]  /*399b0*/  FFMA.FTZ R78, R78, R124, R125 ;  /* 0x0000007c4e4e7223 */ /* 0x000fe2000001007d */
[----:B------:R-:W-:Y:S02]  /*399c0*/  HADD2.F32 R115, -RZ, R115.H1_H1 ;  /* 0x30000073ff737230 */ /* 0x000fe40000004100 */
[C---:B------:R-:W-:Y:S01]  /*399d0*/  FMUL.FTZ R122, R119.reuse, R126 ;  /* 0x0000007e777a7220 */ /* 0x040fe20000410000 */
[----:B------:R-:W-:Y:S01]  /*399e0*/  F2FP.F16.E4M3.UNPACK_B R121, R46.H1 ;  /* 0x0000002eff79723e */ /* 0x000fe200030006ff */
[----:B------:R-:W-:Y:S01]  /*399f0*/  FMUL.FTZ R124, R119, R120 ;  /* 0x00000078777c7220 */ /* 0x000fe20000410000 */
[----:B------:R-:W-:Y:S01]  /*39a00*/  F2FP.F16.E4M3.UNPACK_B R125, R42.H1 ;  /* 0x0000002aff7d723e */ /* 0x000fe200030006ff */
[----:B------:R-:W-:Y:S01]  /*39a10*/  FFMA.FTZ R120, R115, R120, -R122 ;  /* 0x0000007873787223 */ /* 0x000fe2000001087a */
[----:B------:R-:W-:Y:S01]  /*39a20*/  F2FP.F16.E4M3.UNPACK_B R117, R34.H1 ;  /* 0x00000022ff75723e */ /* 0x000fe200030006ff */
[----:B------:R-:W-:Y:S01]  /*39a30*/  HADD2.F32 R122, -RZ, R121.H0_H0 ;  /* 0x20000079ff7a7230 */ /* 0x000fe20000004100 */
[----:B------:R-:W-:Y:S01]  /*39a40*/  F2FP.F16.E4M3.UNPACK_B R123, R30.H1 ;  /* 0x0000001eff7b723e */ /* 0x000fe200030006ff */
[----:B------:R-:W-:-:S02]  /*39a50*/  HADD2.F32 R127, -RZ, R125.H0_H0 ;  /* 0x2000007dff7f7230 */ /* 0x000fc40000004100 */
[----:B------:R-:W-:Y:S01]  /*39a60*/  FFMA.FTZ R115, R115, R126, R124 ;  /* 0x0000007e73737223 */ /* 0x000fe2000001007c */
[----:B------:R-:W-:Y:S01]  /*39a70*/  HADD2.F32 R119, -RZ, R117.H0_H0 ;  /* 0x20000075ff777230 */ /* 0x000fe20000004100 */
[----:B------:R-:W-:Y:S01]  /*39a80*/  F2FP.F16.E4M3.UNPACK_B R46, R46 ;  /* 0x0000002eff2e723e */ /* 0x000fe200020006ff */
[----:B------:R-:W-:Y:S02]  /*39a90*/  HADD2.F32 R124, -RZ, R123.H0_H0 ;  /* 0x2000007bff7c7230 */ /* 0x000fe40000004100 */
[C---:B------:R-:W-:Y:S01]  /*39aa0*/  FMUL.FTZ R130, R122.reuse, R127 ;  /* 0x0000007f7a827220 */ /* 0x040fe20000410000 */
[----:B------:R-:W-:Y:S01]  /*39ab0*/  HADD2.F32 R121, -RZ, R121.H1_H1 ;  /* 0x30000079ff797230 */ /* 0x000fe20000004100 */
[----:B------:R-:W-:Y:S01]  /*39ac0*/  F2FP.F16.E4M3.UNPACK_B R30, R30 ;  /* 0x0000001eff1e723e */ /* 0x000fe200020006ff */
[----:B------:R-:W-:Y:S02]  /*39ad0*/  HADD2.F32 R128, -RZ, R125.H1_H1 ;  /* 0x3000007dff807230 */ /* 0x000fe40000004100 */
[----:B------:R-:W-:Y:S01]  /*39ae0*/  FMUL.FTZ R122, R122, R124 ;  /* 0x0000007c7a7a7220 */ /* 0x000fe20000410000 */
[----:B------:R-:W-:-:S02]  /*39af0*/  HADD2.F32 R126, -RZ, R123.H1_H1 ;  /* 0x3000007bff7e7230 */ /* 0x000fc40000004100 */
[----:B------:R-:W-:Y:S01]  /*39b00*/  FFMA.FTZ R130, R119, R124, -R130 ;  /* 0x0000007c77827223 */ /* 0x000fe20000010882 */
[----:B------:R-:W-:Y:S02]  /*39b10*/  HADD2.F32 R117, -RZ, R117.H1_H1 ;  /* 0x30000075ff757230 */ /* 0x000fe40000004100 */
[C---:B------:R-:W-:Y:S01]  /*39b20*/  FMUL.FTZ R124, R121.reuse, R128 ;  /* 0x00000080797c7220 */ /* 0x040fe20000410000 */
[----:B------:R-:W-:Y:S01]  /*39b30*/  F2FP.F16.E4M3.UNPACK_B R34, R34 ;  /* 0x00000022ff22723e */ /* 0x000fe200020006ff */
[-C--:B------:R-:W-:Y:S01]  /*39b40*/  FMUL.FTZ R121, R121, R126.reuse ;  /* 0x0000007e79797220 */ /* 0x080fe20000410000 */
[----:B------:R-:W-:Y:S01]  /*39b50*/  FFMA.FTZ R122, R119, R127, R122 ;  /* 0x0000007f777a7223 */ /* 0x000fe2000001007a */
[C---:B------:R-:W-:Y:S01]  /*39b60*/  FFMA.FTZ R129, R117.reuse, R126, -R124 ;  /* 0x0000007e75817223 */ /* 0x040fe2000001087c */
[----:B------:R-:W-:Y:S02]  /*39b70*/  HADD2.F32 R119, -RZ, R30.H1_H1 ;  /* 0x3000001eff777230 */ /* 0x000fe40000004100 */
        /* <DEDUP_REMOVED lines=8> */
[----:B------:R-:W-:Y:S01]  /*39c00*/  HADD2.F32 R117, -RZ, R30.H0_H0 ;  /* 0x2000001eff757230 */ /* 0x000fe20000004100 */
[----:B------:R-:W-:Y:S01]  /*39c10*/  F2FP.SATFINITE.E4M3.F32.PACK_AB_MERGE_C R122, R131, R122, RZ ;  /* 0x0000007a837a723e */ /* 0x000fe200048070ff */
        /* <DEDUP_REMOVED lines=11> */
[----:B------:R-:W-:-:S02]  /*39cd0*/  F2FP.SATFINITE.E4M3.F32.PACK_AB_MERGE_C R35, R112, R43, R47 ;  /* 0x0000002b7023723e */ /* 0x000fc4000480702f */
[----:B------:R-:W-:Y:S01]  /*39ce0*/  F2FP.SATFINITE.E4M3.F32.PACK_AB_MERGE_C R47, R114, R45, R77 ;  /* 0x0000002d722f723e */ /* 0x000fe2000480704d */
[----:B------:R-:W-:Y:S01]  /*39cf0*/  IMAD.MOV.U32 R45, RZ, RZ, R29 ;  /* 0x000000ffff2d7224 */ /* 0x000fe200078e001d */
[----:B------:R-:W-:Y:S02]  /*39d00*/  F2FP.SATFINITE.E4M3.F32.PACK_AB_MERGE_C R32, R120, R41, R32 ;  /* 0x000000297820723e */ /* 0x000fe40004807020 */
[----:B------:R-:W-:Y:S02]  /*39d10*/  F2FP.SATFINITE.E4M3.F32.PACK_AB_MERGE_C R44, R115, R78, R44 ;  /* 0x0000004e732c723e */ /* 0x000fe4000480702c */
[----:B------:R-:W-:Y:S02]  /*39d20*/  F2FP.SATFINITE.E4M3.F32.PACK_AB_MERGE_C R34, R30, R125, R129 ;  /* 0x0000007d1e22723e */ /* 0x000fe40004807081 */
[----:B------:R-:W-:-:S07]  /*39d30*/  F2FP.SATFINITE.E4M3.F32.PACK_AB_MERGE_C R46, R121, R42, R122 ;  /* 0x0000002a792e723e */ /* 0x000fce000480707a */
.L_x_4972:
[----:B------:R-:W-:Y:S05]  /*39d40*/  BSYNC B4 ;  /* 0x0000000000047941 */ /* 0x000fea0003800000 */
.L_x_4971:
        /* <DEDUP_REMOVED lines=11> */
.L_x_4970:
[----:B------:R-:W-:Y:S05]  /*39e00*/  BSYNC B3 ;  /* 0x0000000000037941 */ /* 0x000fea0003800000 */
.L_x_4969:
[----:B------:R-:W-:Y:S02]  /*39e10*/  R2UR UR4, R84 ;  /* 0x00000000540472ca */ /* 0x000fe400000e0000 */
[----:B------:R-:W-:-:S13]  /*39e20*/  R2UR UR5, R85 ;  /* 0x00000000550572ca */ /* 0x000fda00000e0000 */
[----:B0-----:R-:W2:Y:S02]  /*39e30*/  LD.E.U8 R28, desc[UR4][R94.64] ;  /* 0x000000045e1c7980 */ /* 0x001ea4000c101100 */
[----:B--2---:R-:W-:-:S13]  /*39e40*/  LOP3.LUT P1, RZ, R28, 0x4, RZ, 0xc0, !PT ;  /* 0x000000041cff7812 */ /* 0x004fda000782c0ff */
[----:B------:R-:W-:Y:S05]  /*39e50*/  @!P1 BRA `(.L_x_4964) ;  /* 0x0000001000e49947 */ /* 0x000fea0003800000 */
[----:B------:R-:W-:Y:S02]  /*39e60*/  R2UR UR4, R84 ;  /* 0x00000000540472ca */ /* 0x000fe400000e0000 */
[----:B------:R-:W-:-:S13]  /*39e70*/  R2UR UR5, R85 ;  /* 0x00000000550572ca */ /* 0x000fda00000e0000 */
[----:B------:R-:W2:Y:S01]  /*39e80*/  LD.E R28, desc[UR4][R92.64+0x4] ;  /* 0x000004045c1c7980 */ /* 0x000ea2000c101900 */
[----:B------:R-:W-:Y:S01]  /*39e90*/  VIADD R40, R107, 0x40 ;  /* 0x000000406b287836 */ /* 0x000fe20000000000 */
[----:B------:R-:W-:Y:S02]  /*39ea0*/  SHF.R.S32.HI R33, RZ, 0x1f, R110 ;  /* 0x0000001fff217819 */ /* 0x000fe4000001146e */
        /* <DEDUP_REMOVED lines=10> */
[----:B------:R-:W-:Y:S02]  /*39f50*/  LOP3.LUT R33, R33, 0xfffffe00, RZ, 0xc0, !PT ;  /* 0xfffffe0021217812 */ /* 0x000fe400078ec0ff */
[----:B------:R-:W-:-:S03]  /*39f60*/  SHF.R.U32.HI R35, RZ, 0x3, R34 ;  /* 0x00000003ff237819 */ /* 0x000fc60000011622 */
[----:B------:R-:W-:Y:S01]  /*39f70*/  IMAD R33, R42, 0x40, R33 ;  /* 0x000000402a217824 */ /* 0x000fe200078e0221 */
[----:B------:R-:W-:Y:S01]  /*39f80*/  BSSY B3, `(.L_x_4973) ;  /* 0x000011c000037945 */ /* 0x000fe20003800000 */
[----:B--2---:R-:W-:-:S04]  /*39f90*/  LEA.HI R28, R28, R28, RZ, 0x1 ;  /* 0x0000001c1c1c7211 */ /* 0x004fc800078f08ff */
[----:B------:R-:W-:Y:S01]  /*39fa0*/  SHF.R.S32.HI R45, RZ, 0x1, R28 ;  /* 0x00000001ff2d7819 */ /* 0x000fe2000001141c */
[----:B------:R-:W-:-:S03]  /*39fb0*/  IMAD.IADD R28, R102, 0x1, -R103 ;  /* 0x00000001661c7824 */ /* 0x000fc600078e0a67 */
        /* <DEDUP_REMOVED lines=17> */
[----:B------:R-:W-:-:S03]  /*3a0d0*/  LEA.HI R31, R31, R32, RZ, 0x2 ;  /* 0x000000201f1f7211 */ /* 0x000fc600078f10ff */
[----:B------:R-:W-:Y:S01]  /*3a0e0*/  IMAD.IADD R28, R28, 0x1, R29 ;  /* 0x000000011c1c7824 */ /* 0x000fe200078e021d */
[----:B------:R-:W-:Y:S02]  /*3a0f0*/  SHF.R.S32.HI R32, RZ, 0x2, R31 ;  /* 0x00000002ff207819 */ /* 0x000fe4000001141f */
[----:B------:R-:W-:Y:S02]  /*3a100*/  LOP3.LUT R31, R34, 0x30, R41, 0xf8, !PT ;  /* 0x00000030221f7812 */ /* 0x000fe400078ef829 */
[----:B------:R-:W-:Y:S01]  /*3a110*/  IADD3 R28, P1, P2, R96, R28, R105 ;  /* 0x0000001c601c7210 */ /* 0x000fe20007a3e069 */
[----:B------:R-:W-:Y:S01]  /*3a120*/  IMAD R32, R32, 0x2800, R33 ;  /* 0x0000280020207824 */ /* 0x000fe200078e0221 */
[----:B------:R-:W-:Y:S02]  /*3a130*/  LOP3.LUT R31, R31, R35, RZ, 0x3c, !PT ;  /* 0x000000231f1f7212 */ /* 0x000fe400078e3cff */
[----:B------:R-:W-:Y:S02]  /*3a140*/  ISETP.GE.AND P6, PT, R40, R45, PT ;  /* 0x0000002d2800720c */ /* 0x000fe40003fc6270 */
[----:B------:R-:W-:Y:S01]  /*3a150*/  IADD3.X R29, R97, RZ, R106, P1, P2 ;  /* 0x000000ff611d7210 */ /* 0x000fe20000fe446a */
[----:B------:R-:W-:Y:S01]  /*3a160*/  IMAD.IADD R32, R32, 0x1, R31 ;  /* 0x0000000120207824 */ /* 0x000fe200078e021f */
[----:B------:R-:W-:-:S04]  /*3a170*/  ISETP.GE.AND P1, PT, R41, R102, PT ;  /* 0x000000662900720c */ /* 0x000fc80003f26270 */
[----:B------:R-:W-:Y:S01]  /*3a180*/  IADD3 R32, P3, P4, R96, R32, R105 ;  /* 0x0000002060207210 */ /* 0x000fe20007c7e069 */
[----:B------:R-:W-:Y:S01]  /*3a190*/  IMAD.SHL.U32 R43, R43, 0x10, RZ ;  /* 0x000000102b2b7824 */ /* 0x000fe200078e00ff */
[----:B------:R-:W5:Y:S02]  /*3a1a0*/  LD.E.128 R28, desc[UR4][R28.64] ;  /* 0x000000041c1c7980 */ /* 0x000f64000c101d00 */
[----:B------:R-:W-:Y:S02]  /*3a1b0*/  IADD3.X R33, R97, RZ, R106, P3, P4 ;  /* 0x000000ff61217210 */ /* 0x000fe40001fe846a */
[----:B------:R-:W-:-:S04]  /*3a1c0*/  IADD3 R40, P2, P3, R86, R100, R43 ;  /* 0x0000006456287210 */ /* 0x000fc80007b5e02b */
[----:B------:R-:W5:Y:S01]  /*3a1d0*/  LD.E.128 R32, desc[UR6][R32.64] ;  /* 0x0000000620207980 */ /* 0x000f62000c101d00 */
[----:B------:R-:W-:Y:S01]  /*3a1e0*/  @!P1 IADD3 R100, P4, P5, R86, R100, R41 ;  /* 0x0000006456649210 */ /* 0x000fe20007d9e029 */
[----:B------:R-:W-:-:S12]  /*3a1f0*/  @P6 BRA `(.L_x_4974) ;  /* 0x0000000c00d06947 */ /* 0x000fd80003800000 */
[----:B------:R-:W-:Y:S01]  /*3a200*/  SHF.R.U32.HI R45, RZ, 0x8, R12 ;  /* 0x00000008ff2d7819 */ /* 0x000fe2000001160c */
[----:B-----5:R-:W-:Y:S01]  /*3a210*/  IMAD.MOV.U32 R44, RZ, RZ, R33 ;  /* 0x000000ffff2c7224 */ /* 0x020fe200078e0021 */
[----:B------:R-:W-:Y:S01]  /*3a220*/  SHF.R.U32.HI R74, RZ, 0x8, R15 ;  /* 0x00000008ff4a7819 */ /* 0x000fe2000001160f */
[----:B------:R-:W-:Y:S01]  /*3a230*/  IMAD.MOV.U32 R42, RZ, RZ, R31 ;  /* 0x000000ffff2a7224 */ /* 0x000fe200078e001f */
[----:B------:R-:W-:Y:S02]  /*3a240*/  LOP3.LUT R33, R12, 0xff, RZ, 0xc0, !PT ;  /* 0x000000ff0c217812 */ /* 0x000fe400078ec0ff */
[----:B------:R-:W-:Y:S01]  /*3a250*/  LOP3.LUT R46, R45, 0xff, RZ, 0xc0, !PT ;  /* 0x000000ff2d2e7812 */ /* 0x000fe200078ec0ff */
[----:B------:R-:W-:Y:S01]  /*3a260*/  IMAD.MOV.U32 R45, RZ, RZ, R35 ;  /* 0x000000ffff2d7224 */ /* 0x000fe200078e0023 */
[----:B------:R-:W-:Y:S02]  /*3a270*/  SHF.R.U32.HI R47, RZ, 0x8, R14 ;  /* 0x00000008ff2f7819 */ /* 0x000fe4000001160e */
[----:B------:R-:W-:-:S02]  /*3a280*/  LOP3.LUT R73, R15, 0xff, RZ, 0xc0, !PT ;  /* 0x000000ff0f497812 */ /* 0x000fc400078ec0ff */
[----:B------:R-:W-:Y:S02]  /*3a290*/  LOP3.LUT R74, R74, 0xff, RZ, 0xc0, !PT ;  /* 0x000000ff4a4a7812 */ /* 0x000fe400078ec0ff */
[----:B------:R-:W-:Y:S02]  /*3a2a0*/  PRMT R33, R46, 0x7604, R33 ;  /* 0x000076042e217816 */ /* 0x000fe40000000021 */
[----:B------:R-:W-:Y:S02]  /*3a2b0*/  SHF.R.U32.HI R46, RZ, 0x8, R13 ;  /* 0x00000008ff2e7819 */ /* 0x000fe4000001160d */
        /* <DEDUP_REMOVED lines=13> */
[----:B------:R-:W-:Y:S02]  /*3a390*/  PRMT R77, R77, 0x7604, R72 ;  /* 0x000076044d4d7816 */ /* 0x000fe40000000048 */
[----:B------:R-:W-:-:S02]  /*3a3a0*/  SHF.R.U32.HI R72, RZ, 0x10, R15 ;  /* 0x00000010ff487819 */ /* 0x000fc4000001160f */
[----:B------:R-:W-:Y:S02]  /*3a3b0*/  PRMT R47, R47, 0x7604, R46 ;  /* 0x000076042f2f7816 */ /* 0x000fe4000000002e */
[----:B------:R-:W-:Y:S01]  /*3a3c0*/  SHF.R.U32.HI R46, RZ, 0x10, R13 ;  /* 0x00000010ff2e7819 */ /* 0x000fe2000001160d */
[----:B------:R-:W-:Y:S01]  /*3a3d0*/  IMAD.U32 R72, R72, 0x10000, RZ ;  /* 0x0001000048487824 */ /* 0x000fe200078e00ff */
[----:B------:R-:W-:Y:S02]  /*3a3e0*/  SHF.R.U32.HI R76, RZ, 0x8, R36 ;  /* 0x00000008ff4c7819 */ /* 0x000fe40000011624 */
[----:B------:R-:W-:Y:S01]  /*3a3f0*/  SHF.R.U32.HI R74, RZ, 0x10, R37 ;  /* 0x00000010ff4a7819 */ /* 0x000fe20000011625 */
[----:B------:R-:W-:Y:S01]  /*3a400*/  IMAD.U32 R46, R46, 0x10000, RZ ;  /* 0x000100002e2e7824 */ /* 0x000fe200078e00ff */
[----:B------:R-:W-:Y:S02]  /*3a410*/  LOP3.LUT R75, R36, 0xff, RZ, 0xc0, !PT ;  /* 0x000000ff244b7812 */ /* 0x000fe400078ec0ff */
[----:B------:R-:W-:-:S02]  /*3a420*/  LOP3.LUT R76, R76, 0xff, RZ, 0xc0, !PT ;  /* 0x000000ff4c4c7812 */ /* 0x000fc400078ec0ff */
[----:B------:R-:W-:Y:S02]  /*3a430*/  LOP3.LUT R72, R73, 0xff0000, R72, 0xf8, !PT ;  /* 0x00ff000049487812 */ /* 0x000fe400078ef848 */
[----:B-1----:R-:W-:Y:S02]  /*3a440*/  SHF.R.U32.HI R79, RZ, 0x8, R39 ;  /* 0x00000008ff4f7819 */ /* 0x002fe40000011627 */
[----:B------:R-:W-:Y:S02]  /*3a450*/  SHF.R.U32.HI R73, RZ, 0x18, R13 ;  /* 0x00000018ff497819 */ /* 0x000fe4000001160d */
[----:B------:R-:W-:Y:S01]  /*3a460*/  LOP3.LUT R31, R31, 0xff0000, R46, 0xf8, !PT ;  /* 0x00ff00001f1f7812 */ /* 0x000fe200078ef82e */
[----:B------:R-:W-:Y:S01]  /*3a470*/  IMAD.U32 R46, R74, 0x10000, RZ ;  /* 0x000100004a2e7824 */ /* 0x000fe200078e00ff */
[----:B------:R-:W-:Y:S02]  /*3a480*/  SHF.R.U32.HI R13, RZ, 0x18, R37 ;  /* 0x00000018ff0d7819 */ /* 0x000fe40000011625 */
[----:B------:R-:W-:-:S02]  /*3a490*/  PRMT R75, R76, 0x7604, R75 ;  /* 0x000076044c4b7816 */ /* 0x000fc4000000004b */
[----:B------:R-:W-:Y:S01]  /*3a4a0*/  LOP3.LUT R76, R39, 0xff, RZ, 0xc0, !PT ;  /* 0x000000ff274c7812 */ /* 0x000fe200078ec0ff */
[----:B------:R-:W-:Y:S01]  /*3a4b0*/  IMAD.SHL.U32 R13, R13, 0x1000000, RZ ;  /* 0x010000000d0d7824 */ /* 0x000fe200078e00ff */
[----:B------:R-:W-:Y:S02]  /*3a4c0*/  LOP3.LUT R79, R79, 0xff, RZ, 0xc0, !PT ;  /* 0x000000ff4f4f7812 */ /* 0x000fe400078ec0ff */
[----:B------:R-:W-:Y:S02]  /*3a4d0*/  LOP3.LUT R33, R33, 0xff0000, R12, 0xf8, !PT ;  /* 0x00ff000021217812 */ /* 0x000fe400078ef80c */
[----:B------:R-:W-:Y:S02]  /*3a4e0*/  LOP3.LUT R46, R47, 0xff0000, R46, 0xf8, !PT ;  /* 0x00ff00002f2e7812 */ /* 0x000fe400078ef82e */
[----:B------:R-:W-:Y:S02]  /*3a4f0*/  PRMT R76, R79, 0x7604, R76 ;  /* 0x000076044f4c7816 */ /* 0x000fe4000000004c */
[----:B------:R-:W-:Y:S01]  /*3a500*/  LOP3.LUT R33, R33, 0xff000000, R12, 0xf8, !PT ;  /* 0xff00000021217812 */ /* 0x000fe200078ef80c */
[----:B------:R-:W-:Y:S01]  /*3a510*/  IMAD.SHL.U32 R12, R73, 0x1000000, RZ ;  /* 0x01000000490c7824 */ /* 0x000fe200078e00ff */
[----:B------:R-:W-:-:S02]  /*3a520*/  SHF.R.U32.HI R79, RZ, 0x10, R39 ;  /* 0x00000010ff4f7819 */ /* 0x000fc40000011627 */
[--C-:B------:R-:W-:Y:S02]  /*3a530*/  LOP3.LUT R35, R35, 0xff0000, R14.reuse, 0xf8, !PT ;  /* 0x00ff000023237812 */ /* 0x100fe400078ef80e */
[----:B------:R-:W-:Y:S01]  /*3a540*/  LOP3.LUT R46, R46, R13, RZ, 0xfc, !PT ;  /* 0x0000000d2e2e7212 */ /* 0x000fe200078efcff */
[----:B------:R-:W-:Y:S01]  /*3a550*/  IMAD.U32 R79, R79, 0x10000, RZ ;  /* 0x000100004f4f7824 */ /* 0x000fe200078e00ff */
[----:B------:R-:W-:Y:S02]  /*3a560*/  SHF.R.U32.HI R78, RZ, 0x18, R15 ;  /* 0x00000018ff4e7819 */ /* 0x000fe4000001160f */
[----:B------:R-:W-:Y:S02]  /*3a570*/  LOP3.LUT R14, R35, 0xff000000, R14, 0xf8, !PT ;  /* 0xff000000230e7812 */ /* 0x000fe400078ef80e */
[----:B------:R-:W-:Y:S01]  /*3a580*/  SHF.R.U32.HI R13, RZ, 0x18, R39 ;  /* 0x00000018ff0d7819 */ /* 0x000fe20000011627 */
[----:B------:R-:W-:Y:S01]  /*3a590*/  IMAD.SHL.U32 R39, R78, 0x1000000, RZ ;  /* 0x010000004e277824 */ /* 0x000fe200078e00ff */
[----:B------:R-:W-:-:S02]  /*3a5a0*/  LOP3.LUT R77, R77, 0xff0000, R38, 0xf8, !PT ;  /* 0x00ff00004d4d7812 */ /* 0x000fc400078ef826 */
[----:B------:R-:W-:Y:S02]  /*3a5b0*/  LOP3.LUT R35, R31, R12, RZ, 0xfc, !PT ;  /* 0x0000000c1f237212 */ /* 0x000fe400078efcff */
[----:B------:R-:W-:Y:S02]  /*3a5c0*/  F2FP.F16.E4M3.UNPACK_B R31, R44 ;  /* 0x0000002cff1f723e */ /* 0x000fe400020006ff */
[----:B------:R-:W-:Y:S02]  /*3a5d0*/  F2FP.F16.E4M3.UNPACK_B R73, R46 ;  /* 0x0000002eff49723e */ /* 0x000fe400020006ff */
[----:B------:R-:W-:Y:S01]  /*3a5e0*/  LOP3.LUT R38, R77, 0xff000000, R38, 0xf8, !PT ;  /* 0xff0000004d267812 */ /* 0x000fe200078ef826 */
[----:B------:R-:W-:Y:S01]  /*3a5f0*/  IMAD.SHL.U32 R77, R13, 0x1000000, RZ ;  /* 0x010000000d4d7824 */ /* 0x000fe200078e00ff */
[----:B------:R-:W-:Y:S01]  /*3a600*/  LOP3.LUT R47, R75, 0xff0000, R36, 0xf8, !PT ;  /* 0x00ff00004b2f7812 */ /* 0x000fe200078ef824 */
[----:B------:R-:W-:Y:S01]  /*3a610*/  HADD2.F32 R12, -RZ, R31.H0_H0 ;  /* 0x2000001fff0c7230 */ /* 0x000fe20000004100 */
[----:B------:R-:W-:Y:S01]  /*3a620*/  F2FP.F16.E4M3.UNPACK_B R37, R35 ;  /* 0x00000023ff25723e */ /* 0x000fe200020006ff */
[--C-:B------:R-:W-:Y:S01]  /*3a630*/  HADD2.F32 R74, -RZ, R73.reuse.H0_H0 ;  /* 0x20000049ff4a7230 */ /* 0x100fe20000004100 */
[----:B------:R-:W-:Y:S01]  /*3a640*/  LOP3.LUT R76, R76, 0xff0000, R79, 0xf8, !PT ;  /* 0x00ff00004c4c7812 */ /* 0x000fe200078ef84f */
[----:B------:R-:W-:Y:S01]  /*3a650*/  HADD2.F32 R73, -RZ, R73.H1_H1 ;  /* 0x30000049ff497230 */ /* 0x000fe20000004100 */
[----:B------:R-:W-:-:S02]  /*3a660*/  F2FP.F16.E4M3.UNPACK_B R15, R29 ;  /* 0x0000001dff0f723e */ /* 0x000fc400020006ff */
[----:B------:R-:W-:Y:S01]  /*3a670*/  LOP3.LUT R47, R47, 0xff000000, R36, 0xf8, !PT ;  /* 0xff0000002f2f7812 */ /* 0x000fe200078ef824 */
[----:B------:R-:W-:Y:S01]  /*3a680*/  HADD2.F32 R36, -RZ, R37.H0_H0 ;  /* 0x20000025ff247230 */ /* 0x000fe20000004100 */
[----:B------:R-:W-:Y:S01]  /*3a690*/  LOP3.LUT R75, R72, R39, RZ, 0xfc, !PT ;  /* 0x00000027484b7212 */ /* 0x000fe200078efcff */
[----:B------:R-:W-:Y:S01]  /*3a6a0*/  HADD2.F32 R13, -RZ, R15.H0_H0 ;  /* 0x2000000fff0d7230 */ /* 0x000fe20000004100 */
[----:B------:R-:W-:Y:S01]  /*3a6b0*/  LOP3.LUT R78, R76, R77, RZ, 0xfc, !PT ;  /* 0x0000004d4c4e7212 */ /* 0x000fe200078efcff */
[----:B------:R-:W-:Y:S01]  /*3a6c0*/  HADD2.F32 R39, -RZ, R37.H1_H1 ;  /* 0x30000025ff277230 */ /* 0x000fe20000004100 */
[----:B------:R-:W-:Y:S01]  /*3a6d0*/  F2FP.F16.E4M3.UNPACK_B R44, R44.H1 ;  /* 0x0000002cff2c723e */ /* 0x000fe200030006ff */
[C---:B------:R-:W-:Y:S01]  /*3a6e0*/  FMUL.FTZ R110, R12.reuse, R74 ;  /* 0x0000004a0c6e7220 */ /* 0x040fe20000410000 */
[----:B------:R-:W-:Y:S01]  /*3a6f0*/  F2FP.F16.E4M3.UNPACK_B R76, R46.H1 ;  /* 0x0000002eff4c723e */ /* 0x000fe200030006ff */
[-C--:B------:R-:W-:Y:S01]  /*3a700*/  FMUL.FTZ R79, R12, R36.reuse ;  /* 0x000000240c4f7220 */ /* 0x080fe20000410000 */
[----:B------:R-:W-:Y:S01]  /*3a710*/  F2FP.F16.E4M3.UNPACK_B R37, R35.H1 ;  /* 0x00000023ff25723e */ /* 0x000fe200030006ff */
[----:B------:R-:W-:Y:S01]  /*3a720*/  FFMA.FTZ R12, R13, R36, -R110 ;  /* 0x000000240d0c7223 */ /* 0x000fe2000001086e */
[----:B------:R-:W-:Y:S01]  /*3a730*/  F2FP.F16.E4M3.UNPACK_B R35, R29.H1 ;  /* 0x0000001dff23723e */ /* 0x000fe200030006ff */
[----:B------:R-:W-:-:S02]  /*3a740*/  HADD2.F32 R29, -RZ, R44.H0_H0 ;  /* 0x2000002cff1d7230 */ /* 0x000fc40000004100 */
[----:B------:R-:W-:Y:S01]  /*3a750*/  FFMA.FTZ R13, R13, R74, R79 ;  /* 0x0000004a0d0d7223 */ /* 0x000fe2000001004f */
[----:B------:R-:W-:Y:S02]  /*3a760*/  HADD2.F32 R72, -RZ, R76.H0_H0 ;  /* 0x2000004cff487230 */ /* 0x000fe40000004100 */
[----:B------:R-:W-:Y:S02]  /*3a770*/  HADD2.F32 R36, -RZ, R15.H1_H1 ;  /* 0x3000000fff247230 */ /* 0x000fe40000004100 */
[----:B------:R-:W-:Y:S02]  /*3a780*/  HADD2.F32 R46, -RZ, R37.H0_H0 ;  /* 0x20000025ff2e7230 */ /* 0x000fe40000004100 */
[----:B------:R-:W-:Y:S01]  /*3a790*/  FMUL.FTZ R110, R29, R72 ;  /* 0x000000481d6e7220 */ /* 0x000fe20000410000 */
[----:B------:R-:W-:Y:S02]  /*3a7a0*/  HADD2.F32 R15, -RZ, R31.H1_H1 ;  /* 0x3000001fff0f7230 */ /* 0x000fe40000004100 */
        /* <DEDUP_REMOVED lines=20> */
[----:B------:R-:W-:Y:S01]  /*3a8f0*/  F2FP.F16.E4M3.UNPACK_B R78, R78.H1 ;  /* 0x0000004eff4e723e */ /* 0x000fe200030006ff */
[----:B------:R-:W-:Y:S02]  /*3a900*/  HADD2.F32 R35, -RZ, R35.H1_H1 ;  /* 0x30000023ff237230 */ /* 0x000fe40000004100 */
[C---:B------:R-:W-:Y:S01]  /*3a910*/  FMUL.FTZ R116, R46.reuse, R110 ;  /* 0x0000006e2e747220 */ /* 0x040fe20000410000 */
[----:B------:R-:W-:Y:S02]  /*3a920*/  HADD2.F32 R37, -RZ, R39.H0_H0 ;  /* 0x20000027ff257230 */ /* 0x000fe40000004100 */
[-C--:B------:R-:W-:Y:S01]  /*3a930*/  FMUL.FTZ R111, R46, R76.reuse ;  /* 0x0000004c2e6f7220 */ /* 0x080fe20000410000 */
[----:B------:R-:W-:Y:S01]  /*3a940*/  F2FP.F16.E4M3.UNPACK_B R75, R75.H1 ;  /* 0x0000004bff4b723e */ /* 0x000fe200030006ff */
[C---:B------:R-:W-:Y:S01]  /*3a950*/  FFMA.FTZ R44, R35.reuse, R73, -R112 ;  /* 0x00000049232c7223 */ /* 0x040fe20000010870 */
        /* <DEDUP_REMOVED lines=9> */
[----:B------:R-:W-:Y:S01]  /*3a9f0*/  F2FP.SATFINITE.E4M3.F32.PACK_AB_MERGE_C R46, R46, R31, RZ ;  /* 0x0000001f2e2e723e */ /* 0x000fe200048070ff */
[----:B------:R-:W-:Y:S02]  /*3aa00*/  HADD2.F32 R110, -RZ, R78.H0_H0 ;  /* 0x2000004eff6e7230 */ /* 0x000fe40000004100 */
[C---:B------:R-:W-:Y:S01]  /*3aa10*/  FMUL.FTZ R112, R72.reuse, R79 ;  /* 0x0000004f48707220 */ /* 0x040fe20000410000 */
[----:B------:R-:W-:Y:S02]  /*3aa20*/  HADD2.F32 R77, -RZ, R75.H0_H0 ;  /* 0x2000004bff4d7230 */ /* 0x000fe40000004100 */
[----:B------:R-:W-:Y:S01]  /*3aa30*/  FMUL.FTZ R72, R72, R76 ;  /* 0x0000004c48487220 */ /* 0x000fe20000410000 */
[----:B------:R-:W-:-:S02]  /*3aa40*/  HADD2.F32 R39, -RZ, R39.H1_H1 ;  /* 0x30000027ff277230 */ /* 0x000fc40000004100 */
[C---:B------:R-:W-:Y:S01]  /*3aa50*/  FMUL.FTZ R114, R42.reuse, R110 ;  /* 0x0000006e2a727220 */ /* 0x040fe20000410000 */
[--C-:B------:R-:W-:Y:S02]  /*3aa60*/  HADD2.F32 R45, -RZ, R73.reuse.H0_H0 ;  /* 0x20000049ff2d7230 */ /* 0x100fe40000004100 */
[----:B------:R-:W-:Y:S01]  /*3aa70*/  FMUL.FTZ R111, R42, R77 ;  /* 0x0000004d2a6f7220 */ /* 0x000fe20000410000 */
[----:B------:R-:W-:Y:S02]  /*3aa80*/  HADD2.F32 R73, -RZ, R73.H1_H1 ;  /* 0x30000049ff497230 */ /* 0x000fe40000004100 */
[C---:B------:R-:W-:Y:S01]  /*3aa90*/  FFMA.FTZ R42, R39.reuse, R76, -R112 ;  /* 0x0000004c272a7223 */ /* 0x040fe20000010870 */
[----:B------:R-:W-:Y:S01]  /*3aaa0*/  FFMA.FTZ R72, R39, R79, R72 ;  /* 0x0000004f27487223 */ /* 0x000fe20000010048 */
[C---:B------:R-:W-:Y:S01]  /*3aab0*/  FFMA.FTZ R39, R45.reuse, R77, -R114 ;  /* 0x0000004d2d277223 */ /* 0x040fe20000010872 */
[----:B------:R-:W-:Y:S01]  /*3aac0*/  FFMA.FTZ R45, R45, R110, R111 ;  /* 0x0000006e2d2d7223 */ /* 0x000fe2000001006f */
[----:B------:R-:W-:Y:S01]  /*3aad0*/  F2FP.F16.E4M3.UNPACK_B R79, R32.H1 ;  /* 0x00000020ff4f723e */ /* 0x000fe200030006ff */
[----:B------:R-:W-:Y:S01]  /*3aae0*/  HADD2.F32 R76, -RZ, R74.H1_H1 ;  /* 0x3000004aff4c7230 */ /* 0x000fe20000004100 */
[----:B------:R-:W-:Y:S01]  /*3aaf0*/  F2FP.F16.E4M3.UNPACK_B R112, R47.H1 ;  /* 0x0000002fff70723e */ /* 0x000fe200030006ff */
[----:B------:R-:W-:Y:S01]  /*3ab00*/  HADD2.F32 R111, -RZ, R75.H1_H1 ;  /* 0x3000004bff6f7230 */ /* 0x000fe20000004100 */
[----:B------:R-:W-:Y:S01]  /*3ab10*/  F2FP.F16.E4M3.UNPACK_B R110, R33.H1 ;  /* 0x00000021ff6e723e */ /* 0x000fe200030006ff */
[----:B------:R-:W-:Y:S01]  /*3ab20*/  HADD2.F32 R114, -RZ, R78.H1_H1 ;  /* 0x3000004eff727230 */ /* 0x000fe20000004100 */
[----:B------:R-:W-:Y:S01]  /*3ab30*/  F2FP.F16.E4M3.UNPACK_B R77, R28.H1 ;  /* 0x0000001cff4d723e */ /* 0x000fe200030006ff */
[----:B------:R-:W-:-:S02]  /*3ab40*/  HADD2.F32 R74, -RZ, R79.H0_H0 ;  /* 0x2000004fff4a7230 */ /* 0x000fc40000004100 */
[C---:B------:R-:W-:Y:S01]  /*3ab50*/  FMUL.FTZ R115, R76.reuse, R111 ;  /* 0x0000006f4c737220 */ /* 0x040fe20000410000 */
[----:B------:R-:W-:Y:S02]  /*3ab60*/  HADD2.F32 R113, -RZ, R112.H0_H0 ;  /* 0x20000070ff717230 */ /* 0x000fe40000004100 */
[-C--:B------:R-:W-:Y:S01]  /*3ab70*/  FMUL.FTZ R120, R76, R114.reuse ;  /* 0x000000724c787220 */ /* 0x080fe20000410000 */
[----:B------:R-:W-:Y:S02]  /*3ab80*/  HADD2.F32 R78, -RZ, R110.H0_H0 ;  /* 0x2000006eff4e7230 */ /* 0x000fe40000004100 */
[----:B------:R-:W-:Y:S01]  /*3ab90*/  FFMA.FTZ R76, R73, R114, R115 ;  /* 0x00000072494c7223 */ /* 0x000fe20000010073 */
[----:B------:R-:W-:Y:S02]  /*3aba0*/  HADD2.F32 R75, -RZ, R77.H0_H0 ;  /* 0x2000004dff4b7230 */ /* 0x000fe40000004100 */
[----:B------:R-:W-:Y:S01]  /*3abb0*/  FMUL.FTZ R116, R74, R113 ;  /* 0x000000714a747220 */ /* 0x000fe20000410000 */
[----:B------:R-:W-:-:S02]  /*3abc0*/  HADD2.F32 R79, -RZ, R79.H1_H1 ;  /* 0x3000004fff4f7230 */ /* 0x000fc40000004100 */
[-C--:B------:R-:W-:Y:S01]  /*3abd0*/  FMUL.FTZ R118, R74, R78.reuse ;  /* 0x0000004e4a767220 */ /* 0x080fe20000410000 */
[----:B------:R-:W-:Y:S01]  /*3abe0*/  FFMA.FTZ R74, R73, R111, -R120 ;  /* 0x0000006f494a7223 */ /* 0x000fe20000010878 */
[C---:B------:R-:W-:Y:S01]  /*3abf0*/  FFMA.FTZ R73, R75.reuse, R78, -R116 ;  /* 0x0000004e4b497223 */ /* 0x040fe20000010874 */
[----:B------:R-:W-:Y:S02]  /*3ac00*/  HADD2.F32 R111, -RZ, R110.H1_H1 ;  /* 0x3000006eff6f7230 */ /* 0x000fe40000004100 */
[----:B------:R-:W-:Y:S01]  /*3ac10*/  FFMA.FTZ R75, R75, R113, R118 ;  /* 0x000000714b4b7223 */ /* 0x000fe20000010076 */
[----:B------:R-:W-:Y:S01]  /*3ac20*/  HADD2.F32 R115, -RZ, R112.H1_H1 ;  /* 0x30000070ff737230 */ /* 0x000fe20000004100 */
[----:B------:R-:W-:Y:S01]  /*3ac30*/  F2FP.F16.E4M3.UNPACK_B R32, R32 ;  /* 0x00000020ff20723e */ /* 0x000fe200020006ff */
[----:B------:R-:W-:Y:S01]  /*3ac40*/  HADD2.F32 R78, -RZ, R77.H1_H1 ;  /* 0x3000004dff4e7230 */ /* 0x000fe20000004100 */
[----:B------:R-:W-:Y:S01]  /*3ac50*/  F2FP.F16.E4M3.UNPACK_B R113, R47 ;  /* 0x0000002fff71723e */ /* 0x000fe200020006ff */
[C---:B------:R-:W-:Y:S01]  /*3ac60*/  FMUL.FTZ R116, R79.reuse, R111 ;  /* 0x0000006f4f747220 */ /* 0x040fe20000410000 */
[----:B------:R-:W-:Y:S01]  /*3ac70*/  F2FP.F16.E4M3.UNPACK_B R110, R33 ;  /* 0x00000021ff6e723e */ /* 0x000fe200020006ff */
[----:B------:R-:W-:Y:S01]  /*3ac80*/  FMUL.FTZ R33, R79, R115 ;  /* 0x000000734f217220 */ /* 0x000fe20000410000 */
[----:B------:R-:W-:Y:S01]  /*3ac90*/  F2FP.F16.E4M3.UNPACK_B R77, R28 ;  /* 0x0000001cff4d723e */ /* 0x000fe200020006ff */
[----:B------:R-:W-:Y:S01]  /*3aca0*/  HADD2.F32 R47, -RZ, R32.H0_H0 ;  /* 0x20000020ff2f7230 */ /* 0x000fe20000004100 */
[----:B------:R-:W-:Y:S01]  /*3acb0*/  F2FP.SATFINITE.E4M3.F32.PACK_AB_MERGE_C R39, R74, R39, RZ ;  /* 0x000000274a27723e */ /* 0x000fe200048070ff */
[----:B------:R-:W-:-:S02]  /*3acc0*/  HADD2.F32 R114, -RZ, R113.H0_H0 ;  /* 0x20000071ff727230 */ /* 0x000fc40000004100 */
[C---:B------:R-:W-:Y:S01]  /*3acd0*/  FFMA.FTZ R28, R78.reuse, R111, -R33 ;  /* 0x0000006f4e1c7223 */ /* 0x040fe20000010821 */
[----:B------:R-:W-:Y:S02]  /*3ace0*/  HADD2.F32 R112, -RZ, R110.H0_H0 ;  /* 0x2000006eff707230 */ /* 0x000fe40000004100 */
[----:B------:R-:W-:Y:S01]  /*3acf0*/  FFMA.FTZ R78, R78, R115, R116 ;  /* 0x000000734e4e7223 */ /* 0x000fe20000010074 */
        /* <DEDUP_REMOVED lines=43> */
[----:B------:R-:W-:Y:S01]  /*3afb0*/  F2FP.SATFINITE.E4M3.F32.PACK_AB_MERGE_C R13, R36, R13, R46 ;  /* 0x0000000d240d723e */ /* 0x000fe2000480702e */
        /* <DEDUP_REMOVED lines=18> */
[----:B------:R-:W-:Y:S01]  /*3b0e0*/  F2FP.SATFINITE.E4M3.F32.PACK_AB_MERGE_C R32, R118, R33, R75 ;  /* 0x000000217620723e */ /* 0x000fe2000480704b */
[----:B------:R-:W-:Y:S01]  /*3b0f0*/  IMAD.MOV.U32 R33, RZ, RZ, R13 ;  /* 0x000000ffff217224 */ /* 0x000fe200078e000d */
[----:B------:R-:W-:-:S02]  /*3b100*/  F2FP.SATFINITE.E4M3.F32.PACK_AB_MERGE_C R29, R15, R12, R29 ;  /* 0x0000000c0f1d723e */ /* 0x000fc4000480701d */
[----:B------:R-:W-:Y:S02]  /*3b110*/  F2FP.SATFINITE.E4M3.F32.PACK_AB_MERGE_C R35, R72, R37, R45 ;  /* 0x000000254823723e */ /* 0x000fe4000480702d */
[----:B------:R-:W-:Y:S02]  /*3b120*/  F2FP.SATFINITE.E4M3.F32.PACK_AB_MERGE_C R30, R14, R113, R119 ;  /* 0x000000710e1e723e */ /* 0x000fe40004807077 */
[----:B------:R-:W-:-:S07]  /*3b130*/  F2FP.SATFINITE.E4M3.F32.PACK_AB_MERGE_C R34, R79, R38, R110 ;  /* 0x000000264f22723e */ /* 0x000fce000480706e */
.L_x_4974:
[----:B------:R-:W-:Y:S05]  /*3b140*/  BSYNC B3 ;  /* 0x0000000000037941 */ /* 0x000fea0003800000 */
.L_x_4973:
[C---:B------:R-:W-:Y:S02]  /*3b150*/  R2UR UR4, R84.reuse ;  /* 0x00000000540472ca */ /* 0x040fe400000e0000 */
[C---:B------:R-:W-:Y:S02]  /*3b160*/  R2UR UR5, R85.reuse ;  /* 0x00000000550572ca */ /* 0x040fe400000e0000 */
[----:B------:R-:W-:Y:S02]  /*3b170*/  @!P1 R2UR UR6, R84 ;  /* 0x00000000540692ca */ /* 0x000fe400000e0000 */
[----:B------:R-:W-:Y:S02]  /*3b180*/  @!P1 R2UR UR7, R85 ;  /* 0x00000000550792ca */ /* 0x000fe400000e0000 */
[----:B------:R-:W-:Y:S02]  /*3b190*/  SHF.R.S32.HI R43, RZ, 0x1f, R43 ;  /* 0x0000001fff2b7819 */ /* 0x000fe4000001142b */
[----:B------:R-:W-:-:S02]  /*3b1a0*/  @!P1 SHF.R.S32.HI R12, RZ, 0x1f, R41 ;  /* 0x0000001fff0c9819 */ /* 0x000fc40000011429 */
[CC--:B------:R-:W-:Y:S02]  /*3b1b0*/  IADD3.X R41, R87.reuse, R109.reuse, R43, P2, P3 ;  /* 0x0000006d57297210 */ /* 0x0c0fe400017e642b */
[----:B------:R-:W-:-:S03]  /*3b1c0*/  @!P1 IADD3.X R101, R87, R109, R12, P4, P5 ;  /* 0x0000006d57659210 */ /* 0x000fc600027ea40c */
[----:B-----5:R0:W-:Y:S04]  /*3b1d0*/  ST.E.128 desc[UR4][R40.64], R28 ;  /* 0x0000001c28007985 */ /* 0x0201e8000c101d04 */
[----:B------:R0:W-:Y:S02]  /*3b1e0*/  @!P1 ST.E.128 desc[UR6][R100.64], R32 ;  /* 0x0000002064009985 */ /* 0x0001e4000c101d06 */
.L_x_4964:
[----:B------:R-:W-:Y:S05]  /*3b1f0*/  BSYNC B2 ;  /* 0x0000000000027941 */ /* 0x000fea0003800000 */
.L_x_4963:
[----:B------:R-:W-:Y:S02]  /*3b200*/  R2UR UR4, R84 ;  /* 0x00000000540472ca */ /* 0x000fe400000e0000 */
[----:B------:R-:W-:-:S13]  /*3b210*/  R2UR UR5, R85 ;  /* 0x00000000550572ca */ /* 0x000fda00000e0000 */
[----:B------:R-:W2:Y:S01]  /*3b220*/  LD.E R12, desc[UR4][R92.64+0xc] ;  /* 0x00000c045c0c7980 */ /* 0x000ea2000c101900 */
[----:B------:R-:W-:Y:S01]  /*3b230*/  LEA.HI.SX32 R39, R108, 0x80, 0x1f ;  /* 0x000000806c277811 */ /* 0x000fe200078ffaff */
[----:B0-----:R-:W-:Y:S01]  /*3b240*/  IMAD R28, R99, R25, RZ ;  /* 0x00000019631c7224 */ /* 0x001fe200078e02ff */
[----:B------:R-:W-:-:S05]  /*3b250*/  SHF.R.S32.HI R15, RZ, 0x1f, R25 ;  /* 0x0000001fff0f7819 */ /* 0x000fca0000011419 */
[----:B------:R-:W-:Y:S01]  /*3b260*/  IMAD R99, R98, R15, R28 ;  /* 0x0000000f62637224 */ /* 0x000fe200078e021c */
[----:B------:R-:W-:Y:S01]  /*3b270*/  SHF.R.S32.HI R15, RZ, 0x1f, R39 ;  /* 0x0000001fff0f7819 */ /* 0x000fe20000011427 */
[----:B--2---:R-:W-:-:S05]  /*3b280*/  IMAD R12, R25, -0xa0, R12 ;  /* 0xffffff60190c7824 */ /* 0x004fca00078e020c */
[----:B------:R-:W-:Y:S01]  /*3b290*/  VIMNMX R14, R12, 0xa0, PT ;  /* 0x000000a00c0e7848 */ /* 0x000fe20003fe0100 */
[----:B------:R-:W-:-:S03]  /*3b2a0*/  IMAD.WIDE.U32 R12, R98, R25, RZ ;  /* 0x00000019620c7225 */ /* 0x000fc600078e00ff */
[----:B------:R-:W-:Y:S01]  /*3b2b0*/  ISETP.GE.AND P1, PT, R39, R14, PT ;  /* 0x0000000e2700720c */ /* 0x000fe20003f26270 */
[----:B------:R-:W-:Y:S02]  /*3b2c0*/  IMAD R14, R91, R39, RZ ;  /* 0x000000275b0e7224 */ /* 0x000fe400078e02ff */
[----:B------:R-:W-:Y:S02]  /*3b2d0*/  IMAD.IADD R13, R13, 0x1, R99 ;  /* 0x000000010d0d7824 */ /* 0x000fe400078e0263 */
[C---:B------:R-:W-:Y:S02]  /*3b2e0*/  IMAD R15, R90.reuse, R15, R14 ;  /* 0x0000000f5a0f7224 */ /* 0x040fe400078e020e */
[----:B------:R-:W-:-:S06]  /*3b2f0*/  IMAD.WIDE.U32 R90, R90, R39, R12 ;  /* 0x000000275a5a7225 */ /* 0x000fcc00078e000c */
[----:B------:R-:W-:Y:S05]  /*3b300*/  @P1 BRA `(.L_x_4932) ;  /* 0x0000004800501947 */ /* 0x000fea0003800000 */
[----:B------:R-:W-:Y:S02]  /*3b310*/  R2UR UR4, R84 ;  /* 0x00000000540472ca */ /* 0x000fe400000e0000 */
[----:B------:R-:W-:-:S13]  /*3b320*/  R2UR UR5, R85 ;  /* 0x00000000550572ca */ /* 0x000fda00000e0000 */
[----:B-----5:R-:W2:Y:S01]  /*3b330*/  LD.E.U8 R12, desc[UR4][R94.64] ;  /* 0x000000045e0c7980 */ /* 0x020ea2000c101100 */
[----:B------:R-:W-:Y:S01]  /*3b340*/  BSSY B2, `(.L_x_4975) ;  /* 0x0000142000027945 */ /* 0x000fe20003800000 */
[----:B------:R-:W-:Y:S01]  /*3b350*/  IMAD.IADD R37, R91, 0x1, R15 ;  /* 0x000000015b257824 */ /* 0x000fe200078e020f */
[----:B--2---:R-:W-:-:S04]  /*3b360*/  LOP3.LUT R12, R12, 0x1, RZ, 0xc0, !PT ;  /* 0x000000010c0c7812 */ /* 0x004fc800078ec0ff */
[----:B------:R-:W-:-:S13]  /*3b370*/  ISETP.NE.U32.AND P1, PT, R12, 0x1, PT ;  /* 0x000000010c00780c */ /* 0x000fda0003f25070 */
[----:B------:R-:W-:Y:S05]  /*3b380*/  @P1 BRA `(.L_x_4976) ;  /* 0x0000001000f41947 */ /* 0x000fea0003800000 */
[----:B------:R-:W-:Y:S02]  /*3b390*/  R2UR UR4, R84 ;  /* 0x00000000540472ca */ /* 0x000fe400000e0000 */
[----:B------:R-:W-:-:S13]  /*3b3a0*/  R2UR UR5, R85 ;  /* 0x00000000550572ca */ /* 0x000fda00000e0000 */
[----:B------:R-:W2:Y:S01]  /*3b3b0*/  LD.E R12, desc[UR4][R92.64+0x4] ;  /* 0x000004045c0c7980 */ /* 0x000ea2000c101900 */
[----:B------:R-:W-:Y:S01]  /*3b3c0*/  IMAD.IADD R14, R102, 0x1, -R103 ;  /* 0x00000001660e7824 */ /* 0x000fe200078e0a67 */
[----:B------:R-:W-:Y:S02]  /*3b3d0*/  SHF.R.S32.HI R30, RZ, 0x1f, R39 ;  /* 0x0000001fff1e7819 */ /* 0x000fe40000011427 */
[-C--:B------:R-:W-:Y:S02]  /*3b3e0*/  LEA.HI R29, R39, R39.reuse, RZ, 0x1 ;  /* 0x00000027271d7211 */ /* 0x080fe400078f08ff */
[----:B------:R-:W-:Y:S02]  /*3b3f0*/  LEA.HI R31, R30, R39, RZ, 0x3 ;  /* 0x000000271e1f7211 */ /* 0x000fe400078f18ff */
[C---:B------:R-:W-:Y:S01]  /*3b400*/  LOP3.LUT R30, R29.reuse, 0x3fffffe, RZ, 0xc0, !PT ;  /* 0x03fffffe1d1e7812 */ /* 0x040fe200078ec0ff */
[----:B------:R-:W-:Y:S01]  /*3b410*/  IMAD.SHL.U32 R29, R29, 0x40, RZ ;  /* 0x000000401d1d7824 */ /* 0x000fe200078e00ff */
[----:B------:R-:W-:Y:S01]  /*3b420*/  R2UR UR6, R84 ;  /* 0x00000000540672ca */ /* 0x000fe200000e0000 */
[----:B------:R-:W-:Y:S01]  /*3b430*/  IMAD.SHL.U32 R31, R31, 0x40, RZ ;  /* 0x000000401f1f7824 */ /* 0x000fe200078e00ff */
[----:B------:R-:W-:Y:S01]  /*3b440*/  R2UR UR7, R85 ;  /* 0x00000000550772ca */ /* 0x000fe200000e0000 */
[----:B------:R-:W-:Y:S01]  /*3b450*/  IMAD.IADD R30, R39, 0x1, -R30 ;  /* 0x00000001271e7824 */ /* 0x000fe200078e0a1e */
[----:B------:R-:W-:-:S02]  /*3b460*/  LOP3.LUT R29, R29, 0x180, RZ, 0xc0, !PT ;  /* 0x000001801d1d7812 */ /* 0x000fc400078ec0ff */
[----:B------:R-:W-:-:S05]  /*3b470*/  LOP3.LUT R31, R31, 0xfffffe00, RZ, 0xc0, !PT ;  /* 0xfffffe001f1f7812 */ /* 0x000fca00078ec0ff */
[----:B------:R-:W-:Y:S01]  /*3b480*/  IMAD R30, R30, 0x40, R31 ;  /* 0x000000401e1e7824 */ /* 0x000fe200078e021f */
        /* <DEDUP_REMOVED lines=13> */
[----:B------:R-:W-:-:S02]  /*3b560*/  SHF.R.U32.HI R15, RZ, 0x3, R29 ;  /* 0x00000003ff0f7819 */ /* 0x000fc4000001161d */
[----:B------:R-:W-:Y:S02]  /*3b570*/  LEA.HI.SX32 R28, R28, R41, 0x1b ;  /* 0x000000291c1c7211 */ /* 0x000fe400078fdaff */
[----:B------:R-:W-:Y:S02]  /*3b580*/  SHF.R.S32.HI R13, RZ, 0x6, R12 ;  /* 0x00000006ff0d7819 */ /* 0x000fe4000001140c */
[----:B------:R-:W-:Y:S01]  /*3b590*/  SHF.R.S32.HI R33, RZ, 0x1f, R28 ;  /* 0x0000001fff217819 */ /* 0x000fe2000001141c */
[----:B------:R-:W-:Y:S01]  /*3b5a0*/  IMAD.SHL.U32 R35, R28, 0x10, RZ ;  /* 0x000000101c237824 */ /* 0x000fe200078e00ff */
[----:B------:R-:W-:Y:S01]  /*3b5b0*/  LOP3.LUT R14, R29, 0x30, R14, 0xf8, !PT ;  /* 0x000000301d0e7812 */ /* 0x000fe200078ef80e */
[----:B------:R-:W-:Y:S01]  /*3b5c0*/  IMAD R13, R13, 0x2800, R30 ;  /* 0x000028000d0d7824 */ /* 0x000fe200078e021e */
[----:B------:R-:W-:Y:S02]  /*3b5d0*/  LEA.HI R33, R33, R28, RZ, 0x2 ;  /* 0x0000001c21217211 */ /* 0x000fe400078f10ff */
[----:B------:R-:W-:-:S02]  /*3b5e0*/  LOP3.LUT R12, R29, 0x30, R35, 0xf8, !PT ;  /* 0x000000301d0c7812 */ /* 0x000fc400078ef823 */
[----:B------:R-:W-:Y:S02]  /*3b5f0*/  SHF.R.S32.HI R33, RZ, 0x2, R33 ;  /* 0x00000002ff217819 */ /* 0x000fe40000011421 */
[-C--:B------:R-:W-:Y:S02]  /*3b600*/  LOP3.LUT R14, R14, R15.reuse, RZ, 0x3c, !PT ;  /* 0x0000000f0e0e7212 */ /* 0x080fe400078e3cff */
[----:B------:R-:W-:Y:S01]  /*3b610*/  LOP3.LUT R12, R12, R15, RZ, 0x3c, !PT ;  /* 0x0000000f0c0c7212 */ /* 0x000fe200078e3cff */
[----:B------:R-:W-:Y:S02]  /*3b620*/  IMAD R33, R33, 0x2800, R30 ;  /* 0x0000280021217824 */ /* 0x000fe400078e021e */
[----:B------:R-:W-:Y:S02]  /*3b630*/  IMAD.IADD R13, R13, 0x1, R14 ;  /* 0x000000010d0d7824 */ /* 0x000fe400078e020e */
[----:B------:R-:W-:-:S03]  /*3b640*/  IMAD.IADD R33, R33, 0x1, R12 ;  /* 0x0000000121217824 */ /* 0x000fc600078e020c */
[C-C-:B------:R-:W-:Y:S02]  /*3b650*/  IADD3 R12, P1, P2, R96.reuse, R13, R105.reuse ;  /* 0x0000000d600c7210 */ /* 0x140fe40007a3e069 */
[----:B------:R-:W-:Y:S02]  /*3b660*/  IADD3 R28, P3, P4, R96, R33, R105 ;  /* 0x00000021601c7210 */ /* 0x000fe40007c7e069 */
[--C-:B------:R-:W-:Y:S02]  /*3b670*/  IADD3.X R13, R97, RZ, R106.reuse, P1, P2 ;  /* 0x000000ff610d7210 */ /* 0x100fe40000fe446a */
[----:B------:R-:W-:Y:S02]  /*3b680*/  ISETP.GE.AND P2, PT, R107, R32, PT ;  /* 0x000000206b00720c */ /* 0x000fe40003f46270 */
[----:B------:R-:W-:Y:S01]  /*3b690*/  IADD3.X R29, R97, RZ, R106, P3, P4 ;  /* 0x000000ff611d7210 */ /* 0x000fe20001fe846a */
[----:B------:R-:W-:Y:S01]  /*3b6a0*/  IMAD.SHL.U32 R41, R41, 0x10, RZ ;  /* 0x0000001029297824 */ /* 0x000fe200078e00ff */
[----:B------:R-:W5:Y:S01]  /*3b6b0*/  LD.E.128 R12, desc[UR4][R12.64] ;  /* 0x000000040c0c7980 */ /* 0x000f62000c101d00 */
[----:B------:R-:W-:-:S03]  /*3b6c0*/  ISETP.GE.AND P1, PT, R35, R102, PT ;  /* 0x000000662300720c */ /* 0x000fc60003f26270 */
[----:B------:R-:W5:Y:S01]  /*3b6d0*/  LD.E.128 R28, desc[UR6][R28.64] ;  /* 0x000000061c1c7980 */ /* 0x000f62000c101d00 */
[----:B------:R-:W-:-:S04]  /*3b6e0*/  SHF.R.S32.HI R33, RZ, 0x1f, R41 ;  /* 0x0000001fff217819 */ /* 0x000fc80000011429 */
[----:B------:R-:W-:Y:S05]  /*3b6f0*/  @P2 BRA `(.L_x_4978) ;  /* 0x0000000c00e82947 */ /* 0x000fea0003800000 */
[----:B-----5:R-:W-:Y:S01]  /*3b700*/  IMAD.MOV.U32 R32, RZ, RZ, R13 ;  /* 0x000000ffff207224 */ /* 0x020fe200078e000d */
[----:B------:R-:W-:Y:S01]  /*3b710*/  SHF.R.U32.HI R13, RZ, 0x8, R56 ;  /* 0x00000008ff0d7819 */ /* 0x000fe20000011638 */
[----:B------:R-:W-:Y:S01]  /*3b720*/  IMAD.MOV.U32 R34, RZ, RZ, R29 ;  /* 0x000000ffff227224 */ /* 0x000fe200078e001d */
[----:B------:R-:W-:Y:S01]  /*3b730*/  LOP3.LUT R36, R56, 0xff, RZ, 0xc0, !PT ;  /* 0x000000ff38247812 */ /* 0x000fe200078ec0ff */
[----:B------:R-:W-:Y:S01]  /*3b740*/  IMAD.MOV.U32 R29, RZ, RZ, R15 ;  /* 0x000000ffff1d7224 */ /* 0x000fe200078e000f */
[----:B------:R-:W-:Y:S02]  /*3b750*/  LOP3.LUT R13, R13, 0xff, RZ, 0xc0, !PT ;  /* 0x000000ff0d0d7812 */ /* 0x000fe400078ec0ff */
[----:B------:R-:W-:Y:S02]  /*3b760*/  SHF.R.U32.HI R15, RZ, 0x8, R57 ;  /* 0x00000008ff0f7819 */ /* 0x000fe40000011639 */
        /* <DEDUP_REMOVED lines=11> */
[----:B------:R-:W-:Y:S02]  /*3b820*/  LOP3.LUT R47, R68, 0xff, RZ, 0xc0, !PT ;  /* 0x000000ff442f7812 */ /* 0x000fe400078ec0ff */
[----:B------:R-:W-:Y:S02]  /*3b830*/  SHF.R.U32.HI R13, RZ, 0x8, R69 ;  /* 0x00000008ff0d7819 */ /* 0x000fe40000011645 */
        /* <DEDUP_REMOVED lines=17> */
[----:B------:R-:W-:Y:S02]  /*3b950*/  SHF.R.U32.HI R15, RZ, 0x10, R57 ;  /* 0x00000010ff0f7819 */ /* 0x000fe40000011639 */
[----:B------:R-:W-:-:S02]  /*3b960*/  LOP3.LUT R40, R40, 0xff, RZ, 0xc0, !PT ;  /* 0x000000ff28287812 */ /* 0x000fc400078ec0ff */
[----:B------:R-:W-:Y:S02]  /*3b970*/  LOP3.LUT R13, R13, 0xff, RZ, 0xc0, !PT ;  /* 0x000000ff0d0d7812 */ /* 0x000fe400078ec0ff */
[----:B------:R-:W-:Y:S02]  /*3b980*/  SHF.R.U32.HI R42, RZ, 0x10, R59 ;  /* 0x00000010ff2a7819 */ /* 0x000fe4000001163b */
[----:B------:R-:W-:Y:S02]  /*3b990*/  LOP3.LUT R15, R15, 0xff, RZ, 0xc0, !PT ;  /* 0x000000ff0f0f7812 */ /* 0x000fe400078ec0ff */
[----:B------:R-:W-:Y:S02]  /*3b9a0*/  PRMT R43, R40, 0x7054, R43 ;  /* 0x00007054282b7816 */ /* 0x000fe4000000002b */
[----:B------:R-:W-:Y:S02]  /*3b9b0*/  PRMT R13, R13, 0x7054, R36 ;  /* 0x000070540d0d7816 */ /* 0x000fe40000000024 */
[----:B------:R-:W-:-:S02]  /*3b9c0*/  SHF.R.U32.HI R40, RZ, 0x10, R70 ;  /* 0x00000010ff287819 */ /* 0x000fc40000011646 */
[----:B------:R-:W-:Y:S02]  /*3b9d0*/  LOP3.LUT R36, R42, 0xff, RZ, 0xc0, !PT ;  /* 0x000000ff2a247812 */ /* 0x000fe400078ec0ff */
[----:B------:R-:W-:Y:S02]  /*3b9e0*/  SHF.R.U32.HI R42, RZ, 0x10, R69 ;  /* 0x00000010ff2a7819 */ /* 0x000fe40000011645 */
[----:B------:R-:W-:Y:S02]  /*3b9f0*/  PRMT R15, R15, 0x7054, R38 ;  /* 0x000070540f0f7816 */ /* 0x000fe40000000026 */
[----:B------:R-:W-:Y:S02]  /*3ba00*/  SHF.R.U32.HI R38, RZ, 0x10, R68 ;  /* 0x00000010ff267819 */ /* 0x000fe40000011644 */
[----:B------:R-:W-:Y:S02]  /*3ba10*/  LOP3.LUT R40, R40, 0xff, RZ, 0xc0, !PT ;  /* 0x000000ff28287812 */ /* 0x000fe400078ec0ff */
[----:B------:R-:W-:-:S02]  /*3ba20*/  PRMT R45, R36, 0x7054, R45 ;  /* 0x00007054242d7816 */ /* 0x000fc4000000002d */
[----:B------:R-:W-:Y:S02]  /*3ba30*/  LOP3.LUT R36, R42, 0xff, RZ, 0xc0, !PT ;  /* 0x000000ff2a247812 */ /* 0x000fe400078ec0ff */
[----:B------:R-:W-:Y:S02]  /*3ba40*/  LOP3.LUT R38, R38, 0xff, RZ, 0xc0, !PT ;  /* 0x000000ff26267812 */ /* 0x000fe400078ec0ff */
[----:B------:R-:W-:Y:S02]  /*3ba50*/  PRMT R75, R40, 0x7054, R75 ;  /* 0x00007054284b7816 */ /* 0x000fe4000000004b */
[----:B------:R-:W-:Y:S02]  /*3ba60*/  SHF.R.U32.HI R42, RZ, 0x10, R71 ;  /* 0x00000010ff2a7819 */ /* 0x000fe40000011647 */
[----:B------:R-:W-:Y:S02]  /*3ba70*/  SHF.R.U32.HI R40, RZ, 0x18, R57 ;  /* 0x00000018ff287819 */ /* 0x000fe40000011639 */
[----:B------:R-:W-:-:S02]  /*3ba80*/  PRMT R36, R36, 0x7054, R73 ;  /* 0x0000705424247816 */ /* 0x000fc40000000049 */
[----:B------:R-:W-:Y:S02]  /*3ba90*/  SHF.R.U32.HI R57, RZ, 0x18, R69 ;  /* 0x00000018ff397819 */ /* 0x000fe40000011645 */
[----:B------:R-:W-:Y:S02]  /*3baa0*/  PRMT R47, R38, 0x7054, R47 ;  /* 0x00007054262f7816 */ /* 0x000fe4000000002f */
[----:B------:R-:W-:Y:S02]  /*3bab0*/  LOP3.LUT R38, R42, 0xff, RZ, 0xc0, !PT ;  /* 0x000000ff2a267812 */ /* 0x000fe400078ec0ff */
[----:B------:R-:W-:Y:S02]  /*3bac0*/  PRMT R46, R57, 0x654, R36 ;  /* 0x00000654392e7816 */ /* 0x000fe40000000024 */
[----:B------:R-:W-:Y:S02]  /*3bad0*/  PRMT R77, R38, 0x7054, R77 ;  /* 0x00007054264d7816 */ /* 0x000fe4000000004d */
[----:B------:R-:W-:-:S02]  /*3bae0*/  PRMT R40, R40, 0x654, R15 ;  /* 0x0000065428287816 */ /* 0x000fc4000000000f */
[----:B------:R-:W-:Y:S02]  /*3baf0*/  F2FP.F16.E4M3.UNPACK_B R38, R34 ;  /* 0x00000022ff26723e */ /* 0x000fe400020006ff */
[----:B------:R-:W-:Y:S02]  /*3bb00*/  F2FP.F16.E4M3.UNPACK_B R57, R46 ;  /* 0x0000002eff39723e */ /* 0x000fe400020006ff */
[----:B------:R-:W-:Y:S02]  /*3bb10*/  F2FP.F16.E4M3.UNPACK_B R42, R40 ;  /* 0x00000028ff2a723e */ /* 0x000fe400020006ff */
[----:B------:R-:W-:Y:S01]  /*3bb20*/  LOP3.LUT R56, R13, 0xff000000, R56, 0xf8, !PT ;  /* 0xff0000000d387812 */ /* 0x000fe200078ef838 */
[----:B------:R-:W-:Y:S01]  /*3bb30*/  HADD2.F32 R13, -RZ, R38.H0_H0 ;  /* 0x20000026ff0d7230 */ /* 0x000fe20000004100 */
[----:B------:R-:W-:Y:S01]  /*3bb40*/  F2FP.F16.E4M3.UNPACK_B R36, R32 ;  /* 0x00000020ff24723e */ /* 0x000fe200020006ff */
[----:B------:R-:W-:Y:S01]  /*3bb50*/  HADD2.F32 R72, -RZ, R57.H0_H0 ;  /* 0x20000039ff487230 */ /* 0x000fe20000004100 */
[----:B-1----:R-:W-:Y:S01]  /*3bb60*/  SHF.R.U32.HI R78, RZ, 0x18, R59 ;  /* 0x00000018ff4e7819 */ /* 0x002fe2000001163b */
[----:B------:R-:W-:Y:S01]  /*3bb70*/  HADD2.F32 R44, -RZ, R42.H0_H0 ;  /* 0x2000002aff2c7230 */ /* 0x000fe20000004100 */
[----:B------:R-:W-:Y:S01]  /*3bb80*/  LOP3.LUT R58, R43, 0xff000000, R58, 0xf8, !PT ;  /* 0xff0000002b3a7812 */ /* 0x000fe200078ef83a */
[----:B------:R-:W-:-:S02]  /*3bb90*/  HADD2.F32 R15, -RZ, R36.H0_H0 ;  /* 0x20000024ff0f7230 */ /* 0x000fc40000004100 */
[C---:B------:R-:W-:Y:S01]  /*3bba0*/  FMUL.FTZ R74, R13.reuse, R72 ;  /* 0x000000480d4a7220 */ /* 0x040fe20000410000 */
[----:B------:R-:W-:Y:S01]  /*3bbb0*/  PRMT R69, R78, 0x654, R45 ;  /* 0x000006544e457816 */ /* 0x000fe2000000002d */
[-C--:B------:R-:W-:Y:S01]  /*3bbc0*/  FMUL.FTZ R43, R13, R44.reuse ;  /* 0x0000002c0d2b7220 */ /* 0x080fe20000410000 */
[----:B------:R-:W-:Y:S01]  /*3bbd0*/  SHF.R.U32.HI R76, RZ, 0x18, R71 ;  /* 0x00000018ff4c7819 */ /* 0x000fe20000011647 */
[----:B------:R-:W-:Y:S02]  /*3bbe0*/  HADD2.F32 R45, -RZ, R42.H1_H1 ;  /* 0x3000002aff2d7230 */ /* 0x000fe40000004100 */
        /* <DEDUP_REMOVED lines=8> */
[----:B------:R-:W-:Y:S01]  /*3bc70*/  HADD2.F32 R32, -RZ, R42.H0_H0 ;  /* 0x2000002aff207230 */ /* 0x000fe20000004100 */
[----:B------:R-:W-:Y:S01]  /*3bc80*/  LOP3.LUT R68, R47, 0xff000000, R68, 0xf8, !PT ;  /* 0xff0000002f447812 */ /* 0x000fe200078ef844 */
        /* <DEDUP_REMOVED lines=8> */
[----:B------:R-:W-:Y:S01]  /*3bd10*/  PRMT R77, R76, 0x654, R77 ;  /* 0x000006544c4d7816 */ /* 0x000fe2000000004d */
        /* <DEDUP_REMOVED lines=8> */
[----:B------:R-:W-:Y:S01]  /*3bda0*/  F2FP.F16.E4M3.UNPACK_B R59, R69 ;  /* 0x00000045ff3b723e */ /* 0x000fe200020006ff */
[----:B------:R-:W-:Y:S01]  /*3bdb0*/  HADD2.F32 R45, -RZ, R46.H0_H0 ;  /* 0x2000002eff2d7230 */ /* 0x000fe20000004100 */
[----:B------:R-:W-:Y:S01]  /*3bdc0*/  F2FP.F16.E4M3.UNPACK_B R44, R29 ;  /* 0x0000001dff2c723e */ /* 0x000fe200020006ff */
[----:B------:R-:W-:-:S02]  /*3bdd0*/  HADD2.F32 R73, -RZ, R72.H0_H0 ;  /* 0x20000048ff497230 */ /* 0x000fc40000004100 */
[----:B------:R-:W-:Y:S01]  /*3bde0*/  FMUL.FTZ R74, R43, R47 ;  /* 0x0000002f2b4a7220 */ /* 0x000fe20000410000 */
[----:B------:R-:W-:Y:S01]  /*3bdf0*/  HADD2.F32 R57, -RZ, R59.H0_H0 ;  /* 0x2000003bff397230 */ /* 0x000fe20000004100 */
[----:B------:R-:W-:Y:S01]  /*3be00*/  LOP3.LUT R70, R75, 0xff000000, R70, 0xf8, !PT ;  /* 0xff0000004b467812 */ /* 0x000fe200078ef846 */
[----:B------:R-:W-:Y:S02]  /*3be10*/  HADD2.F32 R40, -RZ, R40.H1_H1 ;  /* 0x30000028ff287230 */ /* 0x000fe40000004100 */
[C---:B------:R-:W-:Y:S01]  /*3be20*/  FMUL.FTZ R79, R45.reuse, R73 ;  /* 0x000000492d4f7220 */ /* 0x040fe20000410000 */
[----:B------:R-:W-:Y:S02]  /*3be30*/  HADD2.F32 R71, -RZ, R71.H1_H1 ;  /* 0x30000047ff477230 */ /* 0x000fe40000004100 */
[----:B------:R-:W-:Y:S01]  /*3be40*/  FMUL.FTZ R76, R45, R57 ;  /* 0x000000392d4c7220 */ /* 0x000fe20000410000 */
[--C-:B------:R-:W-:Y:S01]  /*3be50*/  HADD2.F32 R42, -RZ, R44.reuse.H0_H0 ;  /* 0x2000002cff2a7230 */ /* 0x100fe20000004100 */
[----:B------:R-:W-:Y:S01]  /*3be60*/  F2FP.F16.E4M3.UNPACK_B R77, R77.H1 ;  /* 0x0000004dff4d723e */ /* 0x000fe200030006ff */
[----:B------:R-:W-:-:S02]  /*3be70*/  HADD2.F32 R44, -RZ, R44.H1_H1 ;  /* 0x3000002cff2c7230 */ /* 0x000fc40000004100 */
[-C--:B------:R-:W-:Y:S01]  /*3be80*/  FMUL.FTZ R75, R43, R71.reuse ;  /* 0x000000472b4b7220 */ /* 0x080fe20000410000 */
[C---:B------:R-:W-:Y:S01]  /*3be90*/  FFMA.FTZ R45, R40.reuse, R71, R74 ;  /* 0x00000047282d7223 */ /* 0x040fe2000001004a */
[----:B------:R-:W-:Y:S01]  /*3bea0*/  HADD2.F32 R71, -RZ, R59.H1_H1 ;  /* 0x3000003bff477230 */ /* 0x000fe20000004100 */
[----:B------:R-:W-:Y:S01]  /*3beb0*/  F2FP.F16.E4M3.UNPACK_B R59, R31.H1 ;  /* 0x0000001fff3b723e */ /* 0x000fe200030006ff */
[----:B------:R-:W-:Y:S01]  /*3bec0*/  FFMA.FTZ R43, R40, R47, -R75 ;  /* 0x0000002f282b7223 */ /* 0x000fe2000001084b */
[----:B------:R-:W-:Y:S01]  /*3bed0*/  F2FP.F16.E4M3.UNPACK_B R69, R69.H1 ;  /* 0x00000045ff45723e */ /* 0x000fe200030006ff */
[C---:B------:R-:W-:Y:S01]  /*3bee0*/  FFMA.FTZ R40, R42.reuse, R57, -R79 ;  /* 0x000000392a287223 */ /* 0x040fe2000001084f */
[----:B------:R-:W-:Y:S01]  /*3bef0*/  FFMA.FTZ R42, R42, R73, R76 ;  /* 0x000000492a2a7223 */ /* 0x000fe2000001004c */
[----:B------:R-:W-:Y:S01]  /*3bf00*/  HADD2.F32 R57, -RZ, R46.H1_H1 ;  /* 0x3000002eff397230 */ /* 0x000fe20000004100 */
[----:B------:R-:W-:Y:S01]  /*3bf10*/  F2FP.F16.E4M3.UNPACK_B R47, R29.H1 ;  /* 0x0000001dff2f723e */ /* 0x000fe200030006ff */
[----:B------:R-:W-:Y:S01]  /*3bf20*/  HADD2.F32 R31, -RZ, R72.H1_H1 ;  /* 0x30000048ff1f7230 */ /* 0x000fe20000004100 */
[----:B------:R-:W-:Y:S01]  /*3bf30*/  F2FP.SATFINITE.E4M3.F32.PACK_AB_MERGE_C R36, R43, R36, RZ ;  /* 0x000000242b24723e */ /* 0x000fe200048070ff */
[----:B------:R-:W-:-:S02]  /*3bf40*/  HADD2.F32 R29, -RZ, R59.H0_H0 ;  /* 0x2000003bff1d7230 */ /* 0x000fc40000004100 */
[C---:B------:R-:W-:Y:S01]  /*3bf50*/  FMUL.FTZ R74, R57.reuse, R71 ;  /* 0x00000047394a7220 */ /* 0x040fe20000410000 */
[----:B------:R-:W-:Y:S02]  /*3bf60*/  HADD2.F32 R73, -RZ, R77.H0_H0 ;  /* 0x2000004dff497230 */ /* 0x000fe40000004100 */
[-C--:B------:R-:W-:Y:S01]  /*3bf70*/  FMUL.FTZ R75, R57, R31.reuse ;  /* 0x0000001f394b7220 */ /* 0x080fe20000410000 */
[----:B------:R-:W-:Y:S02]  /*3bf80*/  HADD2.F32 R72, -RZ, R69.H0_H0 ;  /* 0x20000045ff487230 */ /* 0x000fe40000004100 */
[C---:B------:R-:W-:Y:S01]  /*3bf90*/  FFMA.FTZ R31, R44.reuse, R31, R74 ;  /* 0x0000001f2c1f7223 */ /* 0x040fe2000001004a */
[----:B------:R-:W-:Y:S02]  /*3bfa0*/  HADD2.F32 R46, -RZ, R47.H0_H0 ;  /* 0x2000002fff2e7230 */ /* 0x000fe40000004100 */
[C---:B------:R-:W-:Y:S01]  /*3bfb0*/  FMUL.FTZ R57, R29.reuse, R73 ;  /* 0x000000491d397220 */ /* 0x040fe20000410000 */
[----:B------:R-:W-:Y:S01]  /*3bfc0*/  F2FP.F16.E4M3.UNPACK_B R74, R56.H1 ;  /* 0x00000038ff4a723e */ /* 0x000fe200030006ff */
[-C--:B------:R-:W-:Y:S01]  /*3bfd0*/  FMUL.FTZ R76, R29, R72.reuse ;  /* 0x000000481d4c7220 */ /* 0x080fe20000410000 */
[----:B------:R-:W-:Y:S01]  /*3bfe0*/  FFMA.FTZ R29, R44, R71, -R75 ;  /* 0x000000472c1d7223 */ /* 0x000fe2000001084b */
[----:B------:R-:W-:Y:S01]  /*3bff0*/  FFMA.FTZ R44, R46, R72, -R57 ;  /* 0x000000482e2c7223 */ /* 0x000fe20000010839 */
[----:B------:R-:W-:Y:S01]  /*3c000*/  F2FP.F16.E4M3.UNPACK_B R72, R28.H1 ;  /* 0x0000001cff48723e */ /* 0x000fe200030006ff */
[----:B------:R-:W-:Y:S01]  /*3c010*/  HADD2.F32 R59, -RZ, R59.H1_H1 ;  /* 0x3000003bff3b7230 */ /* 0x000fe20000004100 */
[----:B------:R-:W-:Y:S01]  /*3c020*/  F2FP.F16.E4M3.UNPACK_B R75, R68.H1 ;  /* 0x00000044ff4b723e */ /* 0x000fe200030006ff */
[----:B------:R-:W-:Y:S01]  /*3c030*/  HADD2.F32 R100, -RZ, R77.H1_H1 ;  /* 0x3000004dff647230 */ /* 0x000fe20000004100 */
[----:B------:R-:W-:Y:S01]  /*3c040*/  F2FP.F16.E4M3.UNPACK_B R71, R12.H1 ;  /* 0x0000000cff47723e */ /* 0x000fe200030006ff */
[----:B------:R-:W-:-:S02]  /*3c050*/  HADD2.F32 R57, -RZ, R47.H1_H1 ;  /* 0x3000002fff397230 */ /* 0x000fc40000004100 */
[----:B------:R-:W-:Y:S01]  /*3c060*/  FFMA.FTZ R46, R46, R73, R76 ;  /* 0x000000492e2e7223 */ /* 0x000fe2000001004c */
[----:B------:R-:W-:Y:S02]  /*3c070*/  HADD2.F32 R78, -RZ, R69.H1_H1 ;  /* 0x30000045ff4e7230 */ /* 0x000fe40000004100 */
[C---:B------:R-:W-:Y:S01]  /*3c080*/  FMUL.FTZ R110, R59.reuse, R100 ;  /* 0x000000643b6e7220 */ /* 0x040fe20000410000 */
[----:B------:R-:W-:Y:S01]  /*3c090*/  HADD2.F32 R47, -RZ, R72.H0_H0 ;  /* 0x20000048ff2f7230 */ /* 0x000fe20000004100 */
[----:B------:R-:W-:Y:S01]  /*3c0a0*/  F2FP.F16.E4M3.UNPACK_B R12, R12 ;  /* 0x0000000cff0c723e */ /* 0x000fe200020006ff */
[----:B------:R-:W-:Y:S02]  /*3c0b0*/  HADD2.F32 R98, -RZ, R75.H0_H0 ;  /* 0x2000004bff627230 */ /* 0x000fe40000004100 */
[----:B------:R-:W-:Y:S01]  /*3c0c0*/  FMUL.FTZ R59, R59, R78 ;  /* 0x0000004e3b3b7220 */ /* 0x000fe20000410000 */
[----:B------:R-:W-:Y:S01]  /*3c0d0*/  HADD2.F32 R76, -RZ, R74.H0_H0 ;  /* 0x2000004aff4c7230 */ /* 0x000fe20000004100 */
[----:B------:R-:W-:Y:S01]  /*3c0e0*/  F2FP.SATFINITE.E4M3.F32.PACK_AB_MERGE_C R38, R45, R38, RZ ;  /* 0x000000262d26723e */ /* 0x000fe200048070ff */
        /* <DEDUP_REMOVED lines=30> */
[C---:B------:R-:W-:Y:S01]  /*3c2d0*/  FMUL.FTZ R73, R72.reuse, R75 ;  /* 0x0000004b48497220 */ /* 0x040fe20000410000 */
[----:B------:R-:W-:Y:S01]  /*3c2e0*/  F2FP.F16.E4M3.UNPACK_B R56, R30.H1 ;  /* 0x0000001eff38723e */ /* 0x000fe200030006ff */
[-C--:B------:R-:W-:Y:S01]  /*3c2f0*/  FMUL.FTZ R99, R72, R71.reuse ;  /* 0x0000004748637220 */ /* 0x080fe20000410000 */
[----:B------:R-:W-:Y:S01]  /*3c300*/  F2FP.F16.E4M3.UNPACK_B R74, R70.H1 ;  /* 0x00000046ff4a723e */ /* 0x000fe200030006ff */
[----:B------:R-:W-:Y:S01]  /*3c310*/  FFMA.FTZ R79, R12, R71, -R73 ;  /* 0x000000470c4f7223 */ /* 0x000fe20000010849 */
[----:B------:R-:W-:Y:S01]  /*3c320*/  F2FP.F16.E4M3.UNPACK_B R71, R58.H1 ;  /* 0x0000003aff47723e */ /* 0x000fe200030006ff */
[----:B------:R-:W-:Y:S01]  /*3c330*/  HADD2.F32 R68, -RZ, R56.H0_H0 ;  /* 0x20000038ff447230 */ /* 0x000fe20000004100 */
[----:B------:R-:W-:Y:S01]  /*3c340*/  F2FP.F16.E4M3.UNPACK_B R28, R14.H1 ;  /* 0x0000000eff1c723e */ /* 0x000fe200030006ff */
        /* <DEDUP_REMOVED lines=10> */
[----:B------:R-:W-:Y:S01]  /*3c3f0*/  HADD2.F32 R71, -RZ, R71.H1_H1 ;  /* 0x30000047ff477230 */ /* 0x000fe20000004100 */
[----:B------:R-:W-:Y:S01]  /*3c400*/  F2FP.F16.E4M3.UNPACK_B R70, R70 ;  /* 0x00000046ff46723e */ /* 0x000fe200020006ff */
[----:B------:R-:W-:-:S02]  /*3c410*/  HADD2.F32 R28, -RZ, R28.H1_H1 ;  /* 0x3000001cff1c7230 */ /* 0x000fc40000004100 */
[C---:B------:R-:W-:Y:S01]  /*3c420*/  FMUL.FTZ R73, R56.reuse, R75 ;  /* 0x0000004b38497220 */ /* 0x040fe20000410000 */
[----:B------:R-:W-:Y:S01]  /*3c430*/  F2FP.F16.E4M3.UNPACK_B R58, R58 ;  /* 0x0000003aff3a723e */ /* 0x000fe200020006ff */
[----:B------:R-:W-:Y:S01]  /*3c440*/  FMUL.FTZ R72, R56, R71 ;  /* 0x0000004738487220 */ /* 0x000fe20000410000 */
[----:B------:R-:W-:Y:S01]  /*3c450*/  FFMA.FTZ R56, R12, R77, R109 ;  /* 0x0000004d0c387223 */ /* 0x000fe2000001006d */
[C---:B------:R-:W-:Y:S01]  /*3c460*/  FFMA.FTZ R111, R28.reuse, R71, -R73 ;  /* 0x000000471c6f7223 */ /* 0x040fe20000010849 */
[----:B------:R-:W-:Y:S01]  /*3c470*/  F2FP.F16.E4M3.UNPACK_B R14, R14 ;  /* 0x0000000eff0e723e */ /* 0x000fe200020006ff */
[----:B------:R-:W-:Y:S01]  /*3c480*/  FFMA.FTZ R113, R28, R75, R72 ;  /* 0x0000004b1c717223 */ /* 0x000fe20000010048 */
[----:B------:R-:W-:Y:S01]  /*3c490*/  HADD2.F32 R28, -RZ, R30.H0_H0 ;  /* 0x2000001eff1c7230 */ /* 0x000fe20000004100 */
[----:B------:R-:W-:Y:S01]  /*3c4a0*/  F2FP.SATFINITE.E4M3.F32.PACK_AB_MERGE_C R44, R47, R44, RZ ;  /* 0x0000002c2f2c723e */ /* 0x000fe200048070ff */
[----:B------:R-:W-:Y:S01]  /*3c4b0*/  HADD2.F32 R75, -RZ, R70.H0_H0 ;  /* 0x20000046ff4b7230 */ /* 0x000fe20000004100 */
[----:B------:R-:W-:Y:S01]  /*3c4c0*/  F2FP.SATFINITE.E4M3.F32.PACK_AB_MERGE_C R59, R98, R59, RZ ;  /* 0x0000003b623b723e */ /* 0x000fe200048070ff */
[----:B------:R-:W-:Y:S01]  /*3c4d0*/  HADD2.F32 R30, -RZ, R30.H1_H1 ;  /* 0x3000001eff1e7230 */ /* 0x000fe20000004100 */
[----:B------:R-:W-:Y:S01]  /*3c4e0*/  F2FP.SATFINITE.E4M3.F32.PACK_AB_MERGE_C R69, R100, R69, RZ ;  /* 0x000000456445723e */ /* 0x000fe200048070ff */
[----:B------:R-:W-:-:S02]  /*3c4f0*/  HADD2.F32 R71, -RZ, R58.H0_H0 ;  /* 0x2000003aff477230 */ /* 0x000fc40000004100 */
[C---:B------:R-:W-:Y:S01]  /*3c500*/  FMUL.FTZ R101, R28.reuse, R75 ;  /* 0x0000004b1c657220 */ /* 0x040fe20000410000 */
        /* <DEDUP_REMOVED lines=13> */
[----:B------:R-:W-:-:S02]  /*3c5e0*/  F2FP.SATFINITE.E4M3.F32.PACK_AB_MERGE_C R43, R29, R40, R44 ;  /* 0x000000281d2b723e */ /* 0x000fc4000480702c */
[----:B------:R-:W-:Y:S02]  /*3c5f0*/  F2FP.SATFINITE.E4M3.F32.PACK_AB_MERGE_C R59, R79, R76, R59 ;  /* 0x0000004c4f3b723e */ /* 0x000fe4000480703b */
[----:B------:R-:W-:Y:S02]  /*3c600*/  F2FP.SATFINITE.E4M3.F32.PACK_AB_MERGE_C R69, R99, R78, R69 ;  /* 0x0000004e6345723e */ /* 0x000fe40004807045 */
[----:B------:R-:W-:Y:S02]  /*3c610*/  F2FP.SATFINITE.E4M3.F32.PACK_AB_MERGE_C R46, R57, R46, RZ ;  /* 0x0000002e392e723e */ /* 0x000fe400048070ff */
[----:B------:R-:W-:Y:S01]  /*3c620*/  F2FP.SATFINITE.E4M3.F32.PACK_AB_MERGE_C R29, R34, R15, R38 ;  /* 0x0000000f221d723e */ /* 0x000fe20004807026 */
[----:B------:R-:W-:Y:S01]  /*3c630*/  IMAD.MOV.U32 R15, RZ, RZ, R43 ;  /* 0x000000ffff0f7224 */ /* 0x000fe200078e002b */
[----:B------:R-:W-:Y:S01]  /*3c640*/  F2FP.SATFINITE.E4M3.F32.PACK_AB_MERGE_C R14, R12, R101, R68 ;  /* 0x000000650c0e723e */ /* 0x000fe20004807044 */
[----:B------:R-:W-:Y:S01]  /*3c650*/  IMAD.MOV.U32 R12, RZ, RZ, R59 ;  /* 0x000000ffff0c7224 */ /* 0x000fe200078e003b */
[----:B------:R-:W-:Y:S01]  /*3c660*/  F2FP.SATFINITE.E4M3.F32.PACK_AB_MERGE_C R30, R77, R28, R56 ;  /* 0x0000001c4d1e723e */ /* 0x000fe20004807038 */
[----:B------:R-:W-:Y:S01]  /*3c670*/  IMAD.MOV.U32 R28, RZ, RZ, R69 ;  /* 0x000000ffff1c7224 */ /* 0x000fe200078e0045 */
[----:B------:R-:W-:-:S02]  /*3c680*/  F2FP.SATFINITE.E4M3.F32.PACK_AB_MERGE_C R13, R32, R13, R36 ;  /* 0x0000000d200d723e */ /* 0x000fc40004807024 */
[----:B------:R-:W-:-:S07]  /*3c690*/  F2FP.SATFINITE.E4M3.F32.PACK_AB_MERGE_C R31, R31, R42, R46 ;  /* 0x0000002a1f1f723e */ /* 0x000fce000480702e */
.L_x_4978:
[----:B------:R-:W-:Y:S05]  /*3c6a0*/  BSYNC B3 ;  /* 0x0000000000037941 */ /* 0x000fea0003800000 */
.L_x_4977:
        /* <DEDUP_REMOVED lines=11> */
.L_x_4976:
[----:B------:R-:W-:Y:S05]  /*3c760*/  BSYNC B2 ;  /* 0x0000000000027941 */ /* 0x000fea0003800000 */
.L_x_4975:
        /* <DEDUP_REMOVED lines=51> */
[----:B------:R-:W-:-:S03]  /*3caa0*/  IADD3.X R13, R97, RZ, R106, P1, P2 ;  /* 0x000000ff610d7210 */ /* 0x000fc60000fe446a */
[----:B------:R-:W-:Y:S01]  /*3cab0*/  IMAD.IADD R28, R28, 0x1, R15 ;  /* 0x000000011c1c7824 */ /* 0x000fe200078e020f */
[----:B------:R-:W-:Y:S01]  /*3cac0*/  ISETP.GE.AND P2, PT, R41, R32, PT ;  /* 0x000000202900720c */ /* 0x000fe20003f46270 */
[----:B------:R-:W-:Y:S01]  /*3cad0*/  IMAD.SHL.U32 R35, R35, 0x10, RZ ;  /* 0x0000001023237824 */ /* 0x000fe200078e00ff */
[----:B------:R-:W5:Y:S02]  /*3cae0*/  LD.E.128 R12, desc[UR4][R12.64] ;  /* 0x000000040c0c7980 */ /* 0x000f64000c101d00 */
[----:B------:R-:W-:-:S04]  /*3caf0*/  IADD3 R28, P3, P4, R96, R28, R105 ;  /* 0x0000001c601c7210 */ /* 0x000fc80007c7e069 */
[----:B------:R-:W-:Y:S02]  /*3cb00*/  IADD3.X R29, R97, RZ, R106, P3, P4 ;  /* 0x000000ff611d7210 */ /* 0x000fe40001fe846a */
[----:B------:R-:W-:-:S04]  /*3cb10*/  ISETP.GE.AND P1, PT, R33, R102, PT ;  /* 0x000000662100720c */ /* 0x000fc80003f26270 */
[----:B------:R-:W5:Y:S01]  /*3cb20*/  LD.E.128 R28, desc[UR6][R28.64] ;  /* 0x000000061c1c7980 */ /* 0x000f62000c101d00 */
[----:B------:R-:W-:Y:S01]  /*3cb30*/  SHF.R.S32.HI R34, RZ, 0x1f, R35 ;  /* 0x0000001fff227819 */ /* 0x000fe20000011423 */
[----:B------:R-:W-:Y:S07]  /*3cb40*/  @P2 BRA `(.L_x_4982) ;  /* 0x0000000c00d82947 */ /* 0x000fee0003800000 */
[----:B------:R-:W-:Y:S01]  /*3cb50*/  SHF.R.U32.HI R36, RZ, 0x8, R52 ;  /* 0x00000008ff247819 */ /* 0x000fe20000011634 */
[----:B-----5:R-:W-:Y:S01]  /*3cb60*/  IMAD.MOV.U32 R32, RZ, RZ, R13 ;  /* 0x000000ffff207224 */ /* 0x020fe200078e000d */
[----:B------:R-:W-:Y:S01]  /*3cb70*/  LOP3.LUT R13, R52, 0xff, RZ, 0xc0, !PT ;  /* 0x000000ff340d7812 */ /* 0x000fe200078ec0ff */
[----:B------:R-:W-:Y:S01]  /*3cb80*/  IMAD.MOV.U32 R38, RZ, RZ, R29 ;  /* 0x000000ffff267224 */ /* 0x000fe200078e001d */
[----:B------:R-:W-:Y:S01]  /*3cb90*/  LOP3.LUT R36, R36, 0xff, RZ, 0xc0, !PT ;  /* 0x000000ff24247812 */ /* 0x000fe200078ec0ff */
[----:B------:R-:W-:Y:S01]  /*3cba0*/  IMAD.MOV.U32 R29, RZ, RZ, R15 ;  /* 0x000000ffff1d7224 */ /* 0x000fe200078e000f */
        /* <DEDUP_REMOVED lines=9> */
[----:B------:R-:W-:Y:S02]  /*3cc40*/  LOP3.LUT R36, R36, 0xff, RZ, 0xc0, !PT ;  /* 0x000000ff24247812 */ /* 0x000fe400078ec0ff */
[----:B------:R-:W-:Y:S02]  /*3cc50*/  PRMT R42, R43, 0x7604, R42 ;  /* 0x000076042b2a7816 */ /* 0x000fe4000000002a */
[----:B------:R-:W-:Y:S02]  /*3cc60*/  SHF.R.U32.HI R43, RZ, 0x8, R65 ;  /* 0x00000008ff2b7819 */ /* 0x000fe40000011641 */
[----:B------:R-:W-:Y:S02]  /*3cc70*/  SHF.R.U32.HI R45, RZ, 0x8, R64 ;  /* 0x00000008ff2d7819 */ /* 0x000fe40000011640 */
[----:B------:R-:W-:Y:S02]  /*3cc80*/  PRMT R41, R41, 0x7604, R40 ;  /* 0x0000760429297816 */ /* 0x000fe40000000028 */
[----:B------:R-:W-:-:S02]  /*3cc90*/  PRMT R15, R36, 0x7604, R15 ;  /* 0x00007604240f7816 */ /* 0x000fc4000000000f */
        /* <DEDUP_REMOVED lines=10> */
[----:B------:R-:W-:Y:S01]  /*3cd40*/  LOP3.LUT R13, R13, 0xff0000, R52, 0xf8, !PT ;  /* 0x00ff00000d0d7812 */ /* 0x000fe200078ef834 */
[----:B------:R-:W-:Y:S01]  /*3cd50*/  IMAD.U32 R36, R36, 0x10000, RZ ;  /* 0x0001000024247824 */ /* 0x000fe200078e00ff */
[----:B------:R-:W-:-:S02]  /*3cd60*/  PRMT R57, R47, 0x7604, R44 ;  /* 0x000076042f397816 */ /* 0x000fc4000000002c */
[--C-:B------:R-:W-:Y:S02]  /*3cd70*/  SHF.R.U32.HI R47, RZ, 0x10, R65.reuse ;  /* 0x00000010ff2f7819 */ /* 0x100fe40000011641 */
[----:B------:R-:W-:Y:S02]  /*3cd80*/  LOP3.LUT R52, R13, 0xff000000, R52, 0xf8, !PT ;  /* 0xff0000000d347812 */ /* 0x000fe400078ef834 */
[----:B------:R-:W-:Y:S01]  /*3cd90*/  LOP3.LUT R15, R15, 0xff0000, R36, 0xf8, !PT ;  /* 0x00ff00000f0f7812 */ /* 0x000fe200078ef824 */
[----:B------:R-:W-:Y:S01]  /*3cda0*/  IMAD.U32 R47, R47, 0x10000, RZ ;  /* 0x000100002f2f7824 */ /* 0x000fe200078e00ff */
[----:B------:R-:W-:Y:S02]  /*3cdb0*/  SHF.R.U32.HI R13, RZ, 0x18, R65 ;  /* 0x00000018ff0d7819 */ /* 0x000fe40000011641 */
[----:B------:R-:W-:Y:S02]  /*3cdc0*/  SHF.R.U32.HI R36, RZ, 0x18, R53 ;  /* 0x00000018ff247819 */ /* 0x000fe40000011635 */
[----:B------:R-:W-:Y:S01]  /*3cdd0*/  SHF.R.U32.HI R59, RZ, 0x8, R67 ;  /* 0x00000008ff3b7819 */ /* 0x000fe20000011643 */
[----:B------:R-:W-:Y:S01]  /*3cde0*/  IMAD.SHL.U32 R13, R13, 0x1000000, RZ ;  /* 0x010000000d0d7824 */ /* 0x000fe200078e00ff */
[----:B------:R-:W-:Y:S01]  /*3cdf0*/  SHF.R.U32.HI R43, RZ, 0x10, R55 ;  /* 0x00000010ff2b7819 */ /* 0x000fe20000011637 */
[----:B------:R-:W-:Y:S01]  /*3ce00*/  IMAD.SHL.U32 R36, R36, 0x1000000, RZ ;  /* 0x0100000024247824 */ /* 0x000fe200078e00ff */
[----:B------:R-:W-:-:S02]  /*3ce10*/  LOP3.LUT R40, R40, 0xff0000, R47, 0xf8, !PT ;  /* 0x00ff000028287812 */ /* 0x000fc400078ef82f */
[--C-:B------:R-:W-:Y:S01]  /*3ce20*/  LOP3.LUT R41, R41, 0xff0000, R54.reuse, 0xf8, !PT ;  /* 0x00ff000029297812 */ /* 0x100fe200078ef836 */
[----:B------:R-:W-:Y:S01]  /*3ce30*/  IMAD.U32 R43, R43, 0x10000, RZ ;  /* 0x000100002b2b7824 */ /* 0x000fe200078e00ff */
[----:B------:R-:W-:Y:S02]  /*3ce40*/  LOP3.LUT R46, R67, 0xff, RZ, 0xc0, !PT ;  /* 0x000000ff432e7812 */ /* 0x000fe400078ec0ff */
[----:B------:R-:W-:Y:S02]  /*3ce50*/  LOP3.LUT R59, R59, 0xff, RZ, 0xc0, !PT ;  /* 0x000000ff3b3b7812 */ /* 0x000fe400078ec0ff */
[----:B------:R-:W-:Y:S02]  /*3ce60*/  LOP3.LUT R54, R41, 0xff000000, R54, 0xf8, !PT ;  /* 0xff00000029367812 */ /* 0x000fe400078ef836 */
[----:B------:R-:W-:Y:S02]  /*3ce70*/  LOP3.LUT R47, R40, R13, RZ, 0xfc, !PT ;  /* 0x0000000d282f7212 */ /* 0x000fe400078efcff */
[----:B------:R-:W-:-:S02]  /*3ce80*/  PRMT R46, R59, 0x7604, R46 ;  /* 0x000076043b2e7816 */ /* 0x000fc4000000002e */
[----:B------:R-:W-:Y:S02]  /*3ce90*/  LOP3.LUT R41, R15, R36, RZ, 0xfc, !PT ;  /* 0x000000240f297212 */ /* 0x000fe400078efcff */
[----:B------:R-:W-:Y:S02]  /*3cea0*/  SHF.R.U32.HI R59, RZ, 0x10, R67 ;  /* 0x00000010ff3b7819 */ /* 0x000fe40000011643 */
[----:B------:R-:W-:Y:S02]  /*3ceb0*/  LOP3.LUT R43, R42, 0xff0000, R43, 0xf8, !PT ;  /* 0x00ff00002a2b7812 */ /* 0x000fe400078ef82b */
[----:B------:R-:W-:Y:S01]  /*3cec0*/  F2FP.F16.E4M3.UNPACK_B R40, R38 ;  /* 0x00000026ff28723e */ /* 0x000fe200020006ff */
[----:B------:R-:W-:Y:S01]  /*3ced0*/  IMAD.U32 R59, R59, 0x10000, RZ ;  /* 0x000100003b3b7824 */ /* 0x000fe200078e00ff */
[----:B------:R-:W-:Y:S02]  /*3cee0*/  F2FP.F16.E4M3.UNPACK_B R53, R47 ;  /* 0x0000002fff35723e */ /* 0x000fe400020006ff */
[----:B------:R-:W-:Y:S01]  /*3cef0*/  F2FP.F16.E4M3.UNPACK_B R42, R41 ;  /* 0x00000029ff2a723e */ /* 0x000fe200020006ff */
[----:B------:R-:W-:Y:S01]  /*3cf00*/  HADD2.F32 R13, -RZ, R40.H0_H0 ;  /* 0x20000028ff0d7230 */ /* 0x000fe20000004100 */
[----:B------:R-:W-:Y:S01]  /*3cf10*/  F2FP.F16.E4M3.UNPACK_B R36, R32 ;  /* 0x00000020ff24723e */ /* 0x000fe200020006ff */
[----:B------:R-:W-:Y:S01]  /*3cf20*/  HADD2.F32 R58, -RZ, R53.H0_H0 ;  /* 0x20000035ff3a7230 */ /* 0x000fe20000004100 */
[--C-:B------:R-:W-:Y:S01]  /*3cf30*/  LOP3.LUT R45, R45, 0xff0000, R64.reuse, 0xf8, !PT ;  /* 0x00ff00002d2d7812 */ /* 0x100fe200078ef840 */
[----:B------:R-:W-:Y:S01]  /*3cf40*/  HADD2.F32 R44, -RZ, R42.H0_H0 ;  /* 0x2000002aff2c7230 */ /* 0x000fe20000004100 */
[----:B------:R-:W-:Y:S01]  /*3cf50*/  LOP3.LUT R59, R46, 0xff0000, R59, 0xf8, !PT ;  /* 0x00ff00002e3b7812 */ /* 0x000fe200078ef83b */
[----:B------:R-:W-:Y:S01]  /*3cf60*/  HADD2.F32 R15, -RZ, R36.H0_H0 ;  /* 0x20000024ff0f7230 */ /* 0x000fe20000004100 */
[----:B------:R-:W-:Y:S01]  /*3cf70*/  SHF.R.U32.HI R46, RZ, 0x18, R55 ;  /* 0x00000018ff2e7819 */ /* 0x000fe20000011637 */
[----:B------:R-:W-:Y:S01]  /*3cf80*/  FMUL.FTZ R70, R13, R58 ;  /* 0x0000003a0d467220 */ /* 0x000fe20000410000 */
[----:B------:R-:W-:Y:S01]  /*3cf90*/  LOP3.LUT R64, R45, 0xff000000, R64, 0xf8, !PT ;  /* 0xff0000002d407812 */ /* 0x000fe200078ef840 */
[----:B------:R-:W-:Y:S01]  /*3cfa0*/  FMUL.FTZ R45, R13, R44 ;  /* 0x0000002c0d2d7220 */ /* 0x000fe20000410000 */
[----:B------:R-:W-:Y:S01]  /*3cfb0*/  LOP3.LUT R57, R57, 0xff0000, R66, 0xf8, !PT ;  /* 0x00ff000039397812 */ /* 0x000fe200078ef842 */
[----:B------:R-:W-:-:S02]  /*3cfc0*/  IMAD.SHL.U32 R46, R46, 0x1000000, RZ ;  /* 0x010000002e2e7824 */ /* 0x000fc400078e00ff */
[C---:B------:R-:W-:Y:S01]  /*3cfd0*/  FFMA.FTZ R13, R15.reuse, R44, -R70 ;  /* 0x0000002c0f0d7223 */ /* 0x040fe20000010846 */
[----:B------:R-:W-:Y:S01]  /*3cfe0*/  FFMA.FTZ R15, R15, R58, R45 ;  /* 0x0000003a0f0f7223 */ /* 0x000fe2000001002d */
[----:B------:R-:W-:Y:S01]  /*3cff0*/  HADD2.F32 R45, -RZ, R42.H1_H1 ;  /* 0x3000002aff2d7230 */ /* 0x000fe20000004100 */
[----:B------:R-:W-:Y:S01]  /*3d000*/  F2FP.F16.E4M3.UNPACK_B R42, R38.H1 ;  /* 0x00000026ff2a723e */ /* 0x000fe200030006ff */
[----:B------:R-:W-:Y:S01]  /*3d010*/  HADD2.F32 R53, -RZ, R53.H1_H1 ;  /* 0x30000035ff357230 */ /* 0x000fe20000004100 */
[----:B------:R-:W-:Y:S01]  /*3d020*/  F2FP.F16.E4M3.UNPACK_B R55, R47.H1 ;  /* 0x0000002fff37723e */ /* 0x000fe200030006ff */
[----:B------:R-:W-:Y:S01]  /*3d030*/  HADD2.F32 R36, -RZ, R36.H1_H1 ;  /* 0x30000024ff247230 */ /* 0x000fe20000004100 */
[----:B------:R-:W-:Y:S02]  /*3d040*/  F2FP.F16.E4M3.UNPACK_B R44, R41.H1 ;  /* 0x00000029ff2c723e */ /* 0x000fe400030006ff */
[----:B------:R-:W-:Y:S02]  /*3d050*/  SHF.R.U32.HI R68, RZ, 0x18, R67 ;  /* 0x00000018ff447819 */ /* 0x000fe40000011643 */
[----:B------:R-:W-:Y:S01]  /*3d060*/  LOP3.LUT R56, R43, R46, RZ, 0xfc, !PT ;  /* 0x0000002e2b387212 */ /* 0x000fe200078efcff */
[----:B------:R-:W-:Y:S01]  /*3d070*/  HADD2.F32 R43, -RZ, R40.H1_H1 ;  /* 0x30000028ff2b7230 */ /* 0x000fe20000004100 */
[----:B------:R-:W-:Y:S01]  /*3d080*/  LOP3.LUT R66, R57, 0xff000000, R66, 0xf8, !PT ;  /* 0xff00000039427812 */ /* 0x000fe200078ef842 */
[----:B------:R-:W-:Y:S01]  /*3d090*/  HADD2.F32 R57, -RZ, R55.H0_H0 ;  /* 0x20000037ff397230 */ /* 0x000fe20000004100 */
[----:B------:R-:W-:Y:S01]  /*3d0a0*/  F2FP.F16.E4M3.UNPACK_B R41, R32.H1 ;  /* 0x00000020ff29723e */ /* 0x000fe200030006ff */
[----:B------:R-:W-:-:S02]  /*3d0b0*/  HADD2.F32 R32, -RZ, R42.H0_H0 ;  /* 0x2000002aff207230 */ /* 0x000fc40000004100 */
[C---:B------:R-:W-:Y:S01]  /*3d0c0*/  FMUL.FTZ R65, R43.reuse, R53 ;  /* 0x000000352b417220 */ /* 0x040fe20000410000 */
[----:B------:R-:W-:Y:S02]  /*3d0d0*/  HADD2.F32 R47, -RZ, R44.H0_H0 ;  /* 0x2000002cff2f7230 */ /* 0x000fe40000004100 */
[----:B------:R-:W-:Y:S01]  /*3d0e0*/  FMUL.FTZ R38, R43, R45 ;  /* 0x0000002d2b267220 */ /* 0x000fe20000410000 */
[----:B------:R-:W-:Y:S02]  /*3d0f0*/  IMAD.SHL.U32 R68, R68, 0x1000000, RZ ;  /* 0x0100000044447824 */ /* 0x000fe400078e00ff */
[C---:B------:R-:W-:Y:S01]  /*3d100*/  FMUL.FTZ R43, R32.reuse, R57 ;  /* 0x00000039202b7220 */ /* 0x040fe20000410000 */
[----:B------:R-:W-:Y:S02]  /*3d110*/  HADD2.F32 R40, -RZ, R41.H0_H0 ;  /* 0x20000029ff287230 */ /* 0x000fe40000004100 */
[----:B------:R-:W-:Y:S01]  /*3d120*/  FMUL.FTZ R46, R32, R47 ;  /* 0x0000002f202e7220 */ /* 0x000fe20000410000 */
[C---:B------:R-:W-:Y:S01]  /*3d130*/  FFMA.FTZ R32, R36.reuse, R45, -R65 ;  /* 0x0000002d24207223 */ /* 0x040fe20000010841 */
[----:B------:R-:W-:Y:S01]  /*3d140*/  LOP3.LUT R59, R59, R68, RZ, 0xfc, !PT ;  /* 0x000000443b3b7212 */ /* 0x000fe200078efcff */
        /* <DEDUP_REMOVED lines=8> */
[----:B------:R-:W-:Y:S01]  /*3d1d0*/  HADD2.F32 R43, -RZ, R41.H1_H1 ;  /* 0x30000029ff2b7230 */ /* 0x000fe20000004100 */
[----:B------:R-:W-:Y:S01]  /*3d1e0*/  F2FP.F16.E4M3.UNPACK_B R45, R29 ;  /* 0x0000001dff2d723e */ /* 0x000fe200020006ff */
[----:B------:R-:W-:-:S02]  /*3d1f0*/  HADD2.F32 R47, -RZ, R44.H1_H1 ;  /* 0x3000002cff2f7230 */ /* 0x000fc40000004100 */
[C---:B------:R-:W-:Y:S01]  /*3d200*/  FMUL.FTZ R68, R42.reuse, R57 ;  /* 0x000000392a447220 */ /* 0x040fe20000410000 */
[----:B------:R-:W-:Y:S01]  /*3d210*/  HADD2.F32 R41, -RZ, R46.H0_H0 ;  /* 0x2000002eff297230 */ /* 0x000fe20000004100 */
[----:B------:R-:W-:Y:S01]  /*3d220*/  F2FP.F16.E4M3.UNPACK_B R56, R56.H1 ;  /* 0x00000038ff38723e */ /* 0x000fe200030006ff */
[----:B------:R-:W-:Y:S02]  /*3d230*/  HADD2.F32 R58, -RZ, R65.H0_H0 ;  /* 0x20000041ff3a7230 */ /* 0x000fe40000004100 */
[----:B------:R-:W-:Y:S01]  /*3d240*/  FMUL.FTZ R42, R42, R47 ;  /* 0x0000002f2a2a7220 */ /* 0x000fe20000410000 */
[----:B------:R-:W-:Y:S02]  /*3d250*/  HADD2.F32 R55, -RZ, R53.H0_H0 ;  /* 0x20000035ff377230 */ /* 0x000fe40000004100 */
        /* <DEDUP_REMOVED lines=37> */
[----:B------:R-:W-:Y:S01]  /*3d4b0*/  FMUL.FTZ R72, R58, R69 ;  /* 0x000000453a487220 */ /* 0x000fe20000410000 */
[----:B------:R-:W-:Y:S01]  /*3d4c0*/  HADD2.F32 R68, -RZ, R59.H0_H0 ;  /* 0x2000003bff447230 */ /* 0x000fe20000004100 */
[----:B------:R-:W-:Y:S01]  /*3d4d0*/  F2FP.F16.E4M3.UNPACK_B R64, R64 ;  /* 0x00000040ff40723e */ /* 0x000fe200020006ff */
        /* <DEDUP_REMOVED lines=10> */
[----:B-1----:R-:W-:Y:S01]  /*3d580*/  FFMA.FTZ R79, R55, R69, R76 ;  /* 0x00000045374f7223 */ /* 0x002fe2000001004c */
[----:B------:R-:W-:Y:S01]  /*3d590*/  HADD2.F32 R47, -RZ, R47.H1_H1 ;  /* 0x3000002fff2f7230 */ /* 0x000fe20000004100 */
[----:B------:R-:W-:Y:S01]  /*3d5a0*/  F2FP.F16.E4M3.UNPACK_B R12, R12 ;  /* 0x0000000cff0c723e */ /* 0x000fe200020006ff */
[----:B------:R-:W-:Y:S01]  /*3d5b0*/  FMUL.FTZ R28, R56, R67 ;  /* 0x00000043381c7220 */ /* 0x000fe20000410000 */
[----:B------:R-:W-:Y:S01]  /*3d5c0*/  F2FP.F16.E4M3.UNPACK_B R55, R52 ;  /* 0x00000034ff37723e */ /* 0x000fe200020006ff */
        /* <DEDUP_REMOVED lines=12> */
[----:B------:R-:W-:Y:S01]  /*3d690*/  HADD2.F32 R55, -RZ, R55.H1_H1 ;  /* 0x30000037ff377230 */ /* 0x000fe20000004100 */
[----:B------:R-:W-:Y:S01]  /*3d6a0*/  F2FP.F16.E4M3.UNPACK_B R47, R30.H1 ;  /* 0x0000001eff2f723e */ /* 0x000fe200030006ff */
[----:B------:R-:W-:Y:S02]  /*3d6b0*/  HADD2.F32 R12, -RZ, R12.H1_H1 ;  /* 0x3000000cff0c7230 */ /* 0x000fe40000004100 */
[C---:B------:R-:W-:Y:S01]  /*3d6c0*/  FMUL.FTZ R57, R53.reuse, R64 ;  /* 0x0000004035397220 */ /* 0x040fe20000410000 */
[----:B------:R-:W-:Y:S01]  /*3d6d0*/  F2FP.F16.E4M3.UNPACK_B R56, R66.H1 ;  /* 0x00000042ff38723e */ /* 0x000fe200030006ff */
[----:B------:R-:W-:Y:S01]  /*3d6e0*/  FMUL.FTZ R67, R53, R55 ;  /* 0x0000003735437220 */ /* 0x000fe20000410000 */
[----:B------:R-:W-:Y:S01]  /*3d6f0*/  FFMA.FTZ R65, R28, R65, R52 ;  /* 0x000000411c417223 */ /* 0x000fe20000010034 */
[----:B------:R-:W-:Y:S01]  /*3d700*/  F2FP.F16.E4M3.UNPACK_B R53, R54.H1 ;  /* 0x00000036ff35723e */ /* 0x000fe200030006ff */
[----:B------:R-:W-:Y:S01]  /*3d710*/  FFMA.FTZ R59, R12, R55, -R57 ;  /* 0x000000370c3b7223 */ /* 0x000fe20000010839 */
[----:B------:R-:W-:Y:S01]  /*3d720*/  F2FP.F16.E4M3.UNPACK_B R28, R14.H1 ;  /* 0x0000000eff1c723e */ /* 0x000fe200030006ff */
[----:B------:R-:W-:-:S02]  /*3d730*/  HADD2.F32 R52, -RZ, R47.H0_H0 ;  /* 0x2000002fff347230 */ /* 0x000fc40000004100 */
[----:B------:R-:W-:Y:S01]  /*3d740*/  FFMA.FTZ R64, R12, R64, R67 ;  /* 0x000000400c407223 */ /* 0x000fe20000010043 */
[----:B------:R-:W-:Y:S01]  /*3d750*/  HADD2.F32 R57, -RZ, R56.H0_H0 ;  /* 0x20000038ff397230 */ /* 0x000fe20000004100 */
[----:B------:R-:W-:Y:S01]  /*3d760*/  F2FP.F16.E4M3.UNPACK_B R30, R30 ;  /* 0x0000001eff1e723e */ /* 0x000fe200020006ff */
        /* <DEDUP_REMOVED lines=10> */
[----:B------:R-:W-:Y:S02]  /*3d810*/  HADD2.F32 R28, -RZ, R28.H1_H1 ;  /* 0x3000001cff1c7230 */ /* 0x000fe40000004100 */
[C---:B------:R-:W-:Y:S01]  /*3d820*/  FMUL.FTZ R55, R47.reuse, R56 ;  /* 0x000000382f377220 */ /* 0x040fe20000410000 */
[----:B------:R-:W-:Y:S01]  /*3d830*/  FFMA.FTZ R72, R12, R57, R73 ;  /* 0x000000390c487223 */ /* 0x000fe20000010049 */
[-C--:B------:R-:W-:Y:S01]  /*3d840*/  FMUL.FTZ R47, R47, R53.reuse ;  /* 0x000000352f2f7220 */ /* 0x080fe20000410000 */
[----:B------:R-:W-:Y:S01]  /*3d850*/  F2FP.F16.E4M3.UNPACK_B R14, R14 ;  /* 0x0000000eff0e723e */ /* 0x000fe200020006ff */
[----:B------:R-:W-:Y:S01]  /*3d860*/  FFMA.FTZ R75, R28, R53, -R55 ;  /* 0x000000351c4b7223 */ /* 0x000fe20000010837 */
[----:B------:R-:W-:-:S02]  /*3d870*/  HADD2.F32 R55, -RZ, R66.H0_H0 ;  /* 0x20000042ff377230 */ /* 0x000fc40000004100 */
        /* <DEDUP_REMOVED lines=8> */
[----:B------:R-:W-:Y:S01]  /*3d900*/  F2FP.SATFINITE.E4M3.F32.PACK_AB_MERGE_C R70, R71, R70, RZ ;  /* 0x000000464746723e */ /* 0x000fe200048070ff */
[----:B------:R-:W-:-:S02]  /*3d910*/  HADD2.F32 R53, -RZ, R54.H1_H1 ;  /* 0x30000036ff357230 */ /* 0x000fc40000004100 */
        /* <DEDUP_REMOVED lines=10> */
[----:B------:R-:W-:-:S02]  /*3d9c0*/  F2FP.SATFINITE.E4M3.F32.PACK_AB_MERGE_C R52, R75, R52, RZ ;  /* 0x000000344b34723e */ /* 0x000fc400048070ff */
[----:B------:R-:W-:Y:S02]  /*3d9d0*/  F2FP.SATFINITE.E4M3.F32.PACK_AB_MERGE_C R72, R77, R72, RZ ;  /* 0x000000484d48723e */ /* 0x000fe400048070ff */
[----:B------:R-:W-:Y:S02]  /*3d9e0*/  F2FP.SATFINITE.E4M3.F32.PACK_AB_MERGE_C R45, R29, R42, R45 ;  /* 0x0000002a1d2d723e */ /* 0x000fe4000480702d */
[----:B------:R-:W-:Y:S02]  /*3d9f0*/  F2FP.SATFINITE.E4M3.F32.PACK_AB_MERGE_C R58, R59, R58, R68 ;  /* 0x0000003a3b3a723e */ /* 0x000fe40004807044 */
[----:B------:R-:W-:Y:S02]  /*3da00*/  F2FP.SATFINITE.E4M3.F32.PACK_AB_MERGE_C R64, R64, R65, R70 ;  /* 0x000000414040723e */ /* 0x000fe40004807046 */
[----:B------:R-:W-:Y:S02]  /*3da10*/  F2FP.SATFINITE.E4M3.F32.PACK_AB_MERGE_C R38, R41, R38, RZ ;  /* 0x000000262926723e */ /* 0x000fe400048070ff */
[----:B------:R-:W-:-:S02]  /*3da20*/  F2FP.SATFINITE.E4M3.F32.PACK_AB_MERGE_C R46, R79, R46, RZ ;  /* 0x0000002e4f2e723e */ /* 0x000fc400048070ff */
[----:B------:R-:W-:Y:S01]  /*3da30*/  F2FP.SATFINITE.E4M3.F32.PACK_AB_MERGE_C R29, R36, R15, R40 ;  /* 0x0000000f241d723e */ /* 0x000fe20004807028 */
[----:B------:R-:W-:Y:S01]  /*3da40*/  IMAD.MOV.U32 R15, RZ, RZ, R45 ;  /* 0x000000ffff0f7224 */ /* 0x000fe200078e002d */
[----:B------:R-:W-:Y:S01]  /*3da50*/  F2FP.SATFINITE.E4M3.F32.PACK_AB_MERGE_C R14, R12, R67, R52 ;  /* 0x000000430c0e723e */ /* 0x000fe20004807034 */
[----:B------:R-:W-:Y:S01]  /*3da60*/  IMAD.MOV.U32 R12, RZ, RZ, R58 ;  /* 0x000000ffff0c7224 */ /* 0x000fe200078e003a */
[----:B------:R-:W-:Y:S01]  /*3da70*/  F2FP.SATFINITE.E4M3.F32.PACK_AB_MERGE_C R30, R57, R28, R72 ;  /* 0x0000001c391e723e */ /* 0x000fe20004807048 */
[----:B------:R-:W-:Y:S01]  /*3da80*/  IMAD.MOV.U32 R28, RZ, RZ, R64 ;  /* 0x000000ffff1c7224 */ /* 0x000fe200078e0040 */
[----:B------:R-:W-:Y:S02]  /*3da90*/  F2FP.SATFINITE.E4M3.F32.PACK_AB_MERGE_C R13, R32, R13, R38 ;  /* 0x0000000d200d723e */ /* 0x000fe40004807026 */
[----:B------:R-:W-:-:S07]  /*3daa0*/  F2FP.SATFINITE.E4M3.F32.PACK_AB_MERGE_C R31, R31, R44, R46 ;  /* 0x0000002c1f1f723e */ /* 0x000fce000480702e */
.L_x_4982:
[----:B------:R-:W-:Y:S05]  /*3dab0*/  BSYNC B3 ;  /* 0x0000000000037941 */ /* 0x000fea0003800000 */
.L_x_4981:
        /* <DEDUP_REMOVED lines=11> */
.L_x_4980:
[----:B------:R-:W-:Y:S05]  /*3db70*/  BSYNC B2 ;  /* 0x0000000000027941 */ /* 0x000fea0003800000 */
.L_x_4979:
[----:B------:R-:W-:Y:S02]  /*3db80*/  R2UR UR4, R84 ;  /* 0x00000000540472ca */ /* 0x000fe400000e0000 */
[----:B------:R-:W-:-:S13]  /*3db90*/  R2UR UR5, R85 ;  /* 0x00000000550572ca */ /* 0x000fda00000e0000 */
[----:B------:R-:W2:Y:S02]  /*3dba0*/  LD.E.U8 R94, desc[UR4][R94.64] ;  /* 0x000000045e5e7980 */ /* 0x000ea4000c101100 */
[----:B--2---:R-:W-:-:S13]  /*3dbb0*/  LOP3.LUT P1, RZ, R94, 0x4, RZ, 0xc0, !PT ;  /* 0x000000045eff7812 */ /* 0x004fda000782c0ff */
[----:B------:R-:W-:Y:S05]  /*3dbc0*/  @!P1 BRA `(.L_x_4932) ;  /* 0x0000002000209947 */ /* 0x000fea0003800000 */
[----:B------:R-:W-:Y:S02]  /*3dbd0*/  R2UR UR4, R84 ;  /* 0x00000000540472ca */ /* 0x000fe400000e0000 */
[----:B------:R-:W-:-:S13]  /*3dbe0*/  R2UR UR5, R85 ;  /* 0x00000000550572ca */ /* 0x000fda00000e0000 */
[----:B------:R-:W2:Y:S01]  /*3dbf0*/  LD.E R92, desc[UR4][R92.64+0x4] ;  /* 0x000004045c5c7980 */ /* 0x000ea2000c101900 */
[----:B------:R-:W-:Y:S01]  /*3dc00*/  VIADD R107, R107, 0x40 ;  /* 0x000000406b6b7836 */ /* 0x000fe20000000000 */
[----:B0-----:R-:W-:Y:S02]  /*3dc10*/  SHF.R.S32.HI R30, RZ, 0x1f, R39 ;  /* 0x0000001fff1e7819 */ /* 0x001fe40000011427 */
[-C--:B------:R-:W-:Y:S02]  /*3dc20*/  LEA.HI R15, R39, R39.reuse, RZ, 0x1 ;  /* 0x00000027270f7211 */ /* 0x080fe400078f08ff */
[----:B------:R-:W-:Y:S02]  /*3dc30*/  LEA.HI R29, R30, R39, RZ, 0x3 ;  /* 0x000000271e1d7211 */ /* 0x000fe400078f18ff */
[C---:B------:R-:W-:Y:S01]  /*3dc40*/  LOP3.LUT R30, R15.reuse, 0x3fffffe, RZ, 0xc0, !PT ;  /* 0x03fffffe0f1e7812 */ /* 0x040fe200078ec0ff */
[----:B------:R-:W-:Y:S01]  /*3dc50*/  IMAD.SHL.U32 R15, R15, 0x40, RZ ;  /* 0x000000400f0f7824 */ /* 0x000fe200078e00ff */
[----:B------:R-:W-:Y:S01]  /*3dc60*/  R2UR UR6, R84 ;  /* 0x00000000540672ca */ /* 0x000fe200000e0000 */
[----:B------:R-:W-:Y:S01]  /*3dc70*/  IMAD.SHL.U32 R29, R29, 0x40, RZ ;  /* 0x000000401d1d7824 */ /* 0x000fe200078e00ff */
[----:B------:R-:W-:Y:S01]  /*3dc80*/  R2UR UR7, R85 ;  /* 0x00000000550772ca */ /* 0x000fe200000e0000 */
[----:B------:R-:W-:-:S03]  /*3dc90*/  IMAD.IADD R30, R39, 0x1, -R30 ;  /* 0x00000001271e7824 */ /* 0x000fc600078e0a1e */
[----:B------:R-:W-:Y:S02]  /*3dca0*/  LOP3.LUT R31, R29, 0xfffffe00, RZ, 0xc0, !PT ;  /* 0xfffffe001d1f7812 */ /* 0x000fe400078ec0ff */
[----:B------:R-:W-:-:S03]  /*3dcb0*/  LOP3.LUT R29, R15, 0x180, RZ, 0xc0, !PT ;  /* 0x000001800f1d7812 */ /* 0x000fc600078ec0ff */
[----:B------:R-:W-:Y:S01]  /*3dcc0*/  IMAD R31, R30, 0x40, R31 ;  /* 0x000000401e1f7824 */ /* 0x000fe200078e021f */
[----:B------:R-:W-:Y:S01]  /*3dcd0*/  SHF.R.U32.HI R30, RZ, 0x3, R29 ;  /* 0x00000003ff1e7819 */ /* 0x000fe2000001161d */
[----:B------:R-:W-:Y:S01]  /*3dce0*/  BSSY B2, `(.L_x_4983) ;  /* 0x000011e000027945 */ /* 0x000fe20003800000 */
[----:B--2---:R-:W-:-:S04]  /*3dcf0*/  LEA.HI R12, R92, R92, RZ, 0x1 ;  /* 0x0000005c5c0c7211 */ /* 0x004fc800078f08ff */
[----:B------:R-:W-:-:S04]  /*3dd00*/  SHF.R.S32.HI R32, RZ, 0x1, R12 ;  /* 0x00000001ff207819 */ /* 0x000fc8000001140c */
[----:B------:R-:W-:-:S04]  /*3dd10*/  ISETP.GE.AND P1, PT, R107, R32, PT ;  /* 0x000000206b00720c */ /* 0x000fc80003f26270 */
[----:B------:R-:W-:-:S05]  /*3dd20*/  SEL R12, R32, RZ, P1 ;  /* 0x000000ff200c7207 */ /* 0x000fca0000800000 */
[----:B------:R-:W-:-:S04]  /*3dd30*/  IMAD.IADD R12, R107, 0x1, R12 ;  /* 0x000000016b0c7824 */ /* 0x000fc800078e020c */
[----:B------:R-:W-:Y:S01]  /*3dd40*/  @P1 IMAD.IADD R103, R102, 0x1, -R103 ;  /* 0x0000000166671824 */ /* 0x000fe200078e0a67 */
[----:B------:R-:W-:-:S04]  /*3dd50*/  SHF.R.S32.HI R13, RZ, 0x1f, R12 ;  /* 0x0000001fff0d7819 */ /* 0x000fc8000001140c */
[----:B------:R-:W-:Y:S02]  /*3dd60*/  SHF.R.S32.HI R28, RZ, 0x1f, R103 ;  /* 0x0000001fff1c7819 */ /* 0x000fe40000011467 */
[CC--:B------:R-:W-:Y:S02]  /*3dd70*/  LEA.HI R14, R13.reuse, R12.reuse, RZ, 0x4 ;  /* 0x0000000c0d0e7211 */ /* 0x0c0fe400078f20ff */
[----:B------:R-:W-:Y:S02]  /*3dd80*/  LEA.HI R28, R28, R103, RZ, 0x5 ;  /* 0x000000671c1c7211 */ /* 0x000fe400078f28ff */
[----:B------:R-:W-:Y:S02]  /*3dd90*/  SHF.R.S32.HI R35, RZ, 0x4, R14 ;  /* 0x00000004ff237819 */ /* 0x000fe4000001140e */
[----:B------:R-:W-:Y:S02]  /*3dda0*/  LEA.HI R12, R13, R12, RZ, 0x6 ;  /* 0x0000000c0d0c7211 */ /* 0x000fe400078f30ff */
[----:B------:R-:W-:-:S02]  /*3ddb0*/  LEA.HI.SX32 R28, R28, R35, 0x1b ;  /* 0x000000231c1c7211 */ /* 0x000fc400078fdaff */
[----:B------:R-:W-:Y:S02]  /*3ddc0*/  SHF.R.S32.HI R12, RZ, 0x6, R12 ;  /* 0x00000006ff0c7819 */ /* 0x000fe4000001140c */
[----:B------:R-:W-:Y:S01]  /*3ddd0*/  SHF.R.S32.HI R15, RZ, 0x1f, R28 ;  /* 0x0000001fff0f7819 */ /* 0x000fe2000001141c */
[----:B------:R-:W-:Y:S01]  /*3dde0*/  IMAD.SHL.U32 R33, R28, 0x10, RZ ;  /* 0x000000101c217824 */ /* 0x000fe200078e00ff */
[----:B------:R-:W-:Y:S01]  /*3ddf0*/  LOP3.LUT R14, R29, 0x30, R14, 0xf8, !PT ;  /* 0x000000301d0e7812 */ /* 0x000fe200078ef80e */
[----:B------:R-:W-:Y:S01]  /*3de00*/  IMAD R12, R12, 0x2800, R31 ;  /* 0x000028000c0c7824 */ /* 0x000fe200078e021f */
[----:B------:R-:W-:Y:S02]  /*3de10*/  LEA.HI R15, R15, R28, RZ, 0x2 ;  /* 0x0000001c0f0f7211 */ /* 0x000fe400078f10ff */
[----:B------:R-:W-:Y:S02]  /*3de20*/  LOP3.LUT R13, R14, R30, RZ, 0x3c, !PT ;  /* 0x0000001e0e0d7212 */ /* 0x000fe400078e3cff */
[----:B------:R-:W-:-:S02]  /*3de30*/  SHF.R.S32.HI R28, RZ, 0x2, R15 ;  /* 0x00000002ff1c7819 */ /* 0x000fc4000001140f */
[----:B------:R-:W-:Y:S01]  /*3de40*/  LOP3.LUT R15, R29, 0x30, R33, 0xf8, !PT ;  /* 0x000000301d0f7812 */ /* 0x000fe200078ef821 */
[----:B------:R-:W-:Y:S02]  /*3de50*/  IMAD.IADD R12, R12, 0x1, R13 ;  /* 0x000000010c0c7824 */ /* 0x000fe400078e020d */
[----:B------:R-:W-:Y:S01]  /*3de60*/  IMAD R28, R28, 0x2800, R31 ;  /* 0x000028001c1c7824 */ /* 0x000fe200078e021f */
[----:B------:R-:W-:Y:S02]  /*3de70*/  LOP3.LUT R15, R15, R30, RZ, 0x3c, !PT ;  /* 0x0000001e0f0f7212 */ /* 0x000fe400078e3cff */
[----:B------:R-:W-:-:S03]  /*3de80*/  IADD3 R12, P1, P2, R96, R12, R105 ;  /* 0x0000000c600c7210 */ /* 0x000fc60007a3e069 */
[----:B------:R-:W-:Y:S01]  /*3de90*/  IMAD.IADD R28, R28, 0x1, R15 ;  /* 0x000000011c1c7824 */ /* 0x000fe200078e020f */
[--C-:B------:R-:W-:Y:S02]  /*3dea0*/  IADD3.X R13, R97, RZ, R106.reuse, P1, P2 ;  /* 0x000000ff610d7210 */ /* 0x100fe40000fe446a */
[----:B------:R-:W-:Y:S02]  /*3deb0*/  ISETP.GE.AND P1, PT, R107, R32, PT ;  /* 0x000000206b00720c */ /* 0x000fe40003f26270 */
[----:B------:R-:W-:Y:S02]  /*3dec0*/  IADD3 R28, P3, P4, R96, R28, R105 ;  /* 0x0000001c601c7210 */ /* 0x000fe40007c7e069 */
[----:B------:R-:W5:Y:S02]  /*3ded0*/  LD.E.128 R12, desc[UR4][R12.64] ;  /* 0x000000040c0c7980 */ /* 0x000f64000c101d00 */
[----:B------:R-:W-:Y:S01]  /*3dee0*/  IADD3.X R29, R97, RZ, R106, P3, P4 ;  /* 0x000000ff611d7210 */ /* 0x000fe20001fe846a */
[----:B------:R-:W-:-:S05]  /*3def0*/  IMAD.SHL.U32 R35, R35, 0x10, RZ ;  /* 0x0000001023237824 */ /* 0x000fca00078e00ff */
[----:B------:R-:W5:Y:S01]  /*3df00*/  LD.E.128 R28, desc[UR6][R28.64] ;  /* 0x000000061c1c7980 */ /* 0x000f62000c101d00 */
[----:B------:R-:W-:Y:S05]  /*3df10*/  @P1 BRA `(.L_x_4984) ;  /* 0x0000000c00e81947 */ /* 0x000fea0003800000 */
[----:B-----5:R-:W-:Y:S01]  /*3df20*/  IMAD.MOV.U32 R32, RZ, RZ, R15 ;  /* 0x000000ffff207224 */ /* 0x020fe200078e000f */
[----:B------:R-:W-:Y:S01]  /*3df30*/  SHF.R.U32.HI R15, RZ, 0x8, R49 ;  /* 0x00000008ff0f7819 */ /* 0x000fe20000011631 */
[----:B------:R-:W-:Y:S01]  /*3df40*/  IMAD.MOV.U32 R34, RZ, RZ, R13 ;  /* 0x000000ffff227224 */ /* 0x000fe200078e000d */
[----:B------:R-:W-:Y:S01]  /*3df50*/  SHF.R.U32.HI R13, RZ, 0x8, R48 ;  /* 0x00000008ff0d7819 */ /* 0x000fe20000011630 */
[----:B------:R-:W-:Y:S01]  /*3df60*/  IMAD.MOV.U32 R36, RZ, RZ, R29 ;  /* 0x000000ffff247224 */ /* 0x000fe200078e001d */
[----:B------:R-:W-:Y:S01]  /*3df70*/  LOP3.LUT R40, R49, 0xff, RZ, 0xc0, !PT ;  /* 0x000000ff31287812 */ /* 0x000fe200078ec0ff */
[----:B------:R-:W-:Y:S01]  /*3df80*/  IMAD.MOV.U32 R43, RZ, RZ, R31 ;  /* 0x000000ffff2b7224 */ /* 0x000fe200078e001f */
        /* <DEDUP_REMOVED lines=10> */
[----:B------:R-:W-:Y:S02]  /*3e030*/  SHF.R.U32.HI R29, RZ, 0x8, R60 ;  /* 0x00000008ff1d7819 */ /* 0x000fe4000001163c */
[----:B------:R-:W-:Y:S02]  /*3e040*/  LOP3.LUT R13, R13, 0xff, RZ, 0xc0, !PT ;  /* 0x000000ff0d0d7812 */ /* 0x000fe400078ec0ff */
[----:B------:R-:W-:Y:S02]  /*3e050*/  PRMT R44, R15, 0x7604, R44 ;  /* 0x000076040f2c7816 */ /* 0x000fe4000000002c */
        /* <DEDUP_REMOVED lines=9> */
[----:B------:R-:W-:Y:S02]  /*3e0f0*/  LOP3.LUT R13, R13, 0xff, RZ, 0xc0, !PT ;  /* 0x000000ff0d0d7812 */ /* 0x000fe400078ec0ff */
[----:B------:R-:W-:Y:S02]  /*3e100*/  SHF.R.U32.HI R29, RZ, 0x8, R63 ;  /* 0x00000008ff1d7819 */ /* 0x000fe4000001163f */
[----:B------:R-:W-:Y:S02]  /*3e110*/  PRMT R45, R15, 0x7604, R52 ;  /* 0x000076040f2d7816 */ /* 0x000fe40000000034 */
[----:B------:R-:W-:Y:S02]  /*3e120*/  PRMT R46, R13, 0x7604, R46 ;  /* 0x000076040d2e7816 */ /* 0x000fe4000000002e */
[----:B------:R-:W-:-:S02]  /*3e130*/  SHF.R.U32.HI R15, RZ, 0x10, R49 ;  /* 0x00000010ff0f7819 */ /* 0x000fc40000011631 */
[----:B------:R-:W-:Y:S02]  /*3e140*/  LOP3.LUT R54, R63, 0xff, RZ, 0xc0, !PT ;  /* 0x000000ff3f367812 */ /* 0x000fe400078ec0ff */
[----:B------:R-:W-:Y:S02]  /*3e150*/  LOP3.LUT R29, R29, 0xff, RZ, 0xc0, !PT ;  /* 0x000000ff1d1d7812 */ /* 0x000fe400078ec0ff */
[----:B------:R-:W-:Y:S02]  /*3e160*/  SHF.R.U32.HI R13, RZ, 0x10, R48 ;  /* 0x00000010ff0d7819 */ /* 0x000fe40000011630 */
[----:B------:R-:W-:Y:S02]  /*3e170*/  LOP3.LUT R15, R15, 0xff, RZ, 0xc0, !PT ;  /* 0x000000ff0f0f7812 */ /* 0x000fe400078ec0ff */
[----:B------:R-:W-:Y:S02]  /*3e180*/  PRMT R53, R29, 0x7604, R54 ;  /* 0x000076041d357816 */ /* 0x000fe40000000036 */
[----:B------:R-:W-:-:S02]  /*3e190*/  LOP3.LUT R13, R13, 0xff, RZ, 0xc0, !PT ;  /* 0x000000ff0d0d7812 */ /* 0x000fc400078ec0ff */
[----:B------:R-:W-:Y:S02]  /*3e1a0*/  SHF.R.U32.HI R31, RZ, 0x10, R51 ;  /* 0x00000010ff1f7819 */ /* 0x000fe40000011633 */
[----:B------:R-:W-:Y:S02]  /*3e1b0*/  SHF.R.U32.HI R29, RZ, 0x10, R50 ;  /* 0x00000010ff1d7819 */ /* 0x000fe40000011632 */
[----:B------:R-:W-:Y:S02]  /*3e1c0*/  PRMT R15, R15, 0x7054, R40 ;  /* 0x000070540f0f7816 */ /* 0x000fe40000000028 */
[----:B------:R-:W-:Y:S02]  /*3e1d0*/  PRMT R13, R13, 0x7054, R38 ;  /* 0x000070540d0d7816 */ /* 0x000fe40000000026 */
[----:B------:R-:W-:Y:S02]  /*3e1e0*/  LOP3.LUT R31, R31, 0xff, RZ, 0xc0, !PT ;  /* 0x000000ff1f1f7812 */ /* 0x000fe400078ec0ff */
[----:B------:R-:W-:-:S02]  /*3e1f0*/  SHF.R.U32.HI R40, RZ, 0x10, R62 ;  /* 0x00000010ff287819 */ /* 0x000fc4000001163e */
[----:B------:R-:W-:Y:S02]  /*3e200*/  LOP3.LUT R29, R29, 0xff, RZ, 0xc0, !PT ;  /* 0x000000ff1d1d7812 */ /* 0x000fe400078ec0ff */
[----:B------:R-:W-:Y:S02]  /*3e210*/  SHF.R.U32.HI R38, RZ, 0x10, R60 ;  /* 0x00000010ff267819 */ /* 0x000fe4000001163c */
[----:B------:R-:W-:Y:S02]  /*3e220*/  SHF.R.U32.HI R41, RZ, 0x10, R61 ;  /* 0x00000010ff297819 */ /* 0x000fe4000001163d */
[----:B------:R-:W-:Y:S02]  /*3e230*/  PRMT R44, R31, 0x7054, R44 ;  /* 0x000070541f2c7816 */ /* 0x000fe4000000002c */
[----:B------:R-:W-:Y:S02]  /*3e240*/  LOP3.LUT R40, R40, 0xff, RZ, 0xc0, !PT ;  /* 0x000000ff28287812 */ /* 0x000fe400078ec0ff */
[----:B------:R-:W-:-:S02]  /*3e250*/  PRMT R29, R29, 0x7054, R42 ;  /* 0x000070541d1d7816 */ /* 0x000fc4000000002a */
[----:B------:R-:W-:Y:S02]  /*3e260*/  LOP3.LUT R38, R38, 0xff, RZ, 0xc0, !PT ;  /* 0x000000ff26267812 */ /* 0x000fe400078ec0ff */
[----:B------:R-:W-:Y:S02]  /*3e270*/  LOP3.LUT R31, R41, 0xff, RZ, 0xc0, !PT ;  /* 0x000000ff291f7812 */ /* 0x000fe400078ec0ff */
[----:B------:R-:W-:Y:S02]  /*3e280*/  SHF.R.U32.HI R42, RZ, 0x10, R63 ;  /* 0x00000010ff2a7819 */ /* 0x000fe4000001163f */
[----:B------:R-:W-:Y:S02]  /*3e290*/  PRMT R47, R40, 0x7054, R45 ;  /* 0x00007054282f7816 */ /* 0x000fe4000000002d */
[----:B------:R-:W-:Y:S02]  /*3e2a0*/  PRMT R41, R38, 0x7054, R39 ;  /* 0x0000705426297816 */ /* 0x000fe40000000027 */
[----:B------:R-:W-:-:S02]  /*3e2b0*/  PRMT R31, R31, 0x7054, R46 ;  /* 0x000070541f1f7816 */ /* 0x000fc4000000002e */
[----:B------:R-:W-:Y:S02]  /*3e2c0*/  SHF.R.U32.HI R40, RZ, 0x18, R61 ;  /* 0x00000018ff287819 */ /* 0x000fe4000001163d */
[----:B------:R-:W-:Y:S02]  /*3e2d0*/  LOP3.LUT R38, R42, 0xff, RZ, 0xc0, !PT ;  /* 0x000000ff2a267812 */ /* 0x000fe400078ec0ff */
[----:B------:R-:W-:Y:S02]  /*3e2e0*/  SHF.R.U32.HI R42, RZ, 0x18, R49 ;  /* 0x00000018ff2a7819 */ /* 0x000fe40000011631 */
        /* <DEDUP_REMOVED lines=10> */
[----:B------:R-:W-:Y:S01]  /*3e390*/  SHF.R.U32.HI R49, RZ, 0x18, R51 ;  /* 0x00000018ff317819 */ /* 0x000fe20000011633 */
[----:B------:R-:W-:Y:S01]  /*3e3a0*/  HADD2.F32 R42, -RZ, R40.H0_H0 ;  /* 0x20000028ff2a7230 */ /* 0x000fe20000004100 */
[----:B------:R-:W-:Y:S01]  /*3e3b0*/  LOP3.LUT R60, R41, 0xff000000, R60, 0xf8, !PT ;  /* 0xff000000293c7812 */ /* 0x000fe200078ef83c */
[----:B------:R-:W-:-:S02]  /*3e3c0*/  HADD2.F32 R15, -RZ, R31.H0_H0 ;  /* 0x2000001fff0f7230 */ /* 0x000fc40000004100 */
[----:B------:R-:W-:Y:S01]  /*3e3d0*/  FMUL.FTZ R54, R13, R52 ;  /* 0x000000340d367220 */ /* 0x000fe20000410000 */
[----:B------:R-:W-:Y:S01]  /*3e3e0*/  LOP3.LUT R50, R29, 0xff000000, R50, 0xf8, !PT ;  /* 0xff0000001d327812 */ /* 0x000fe200078ef832 */
[-C--:B------:R-:W-:Y:S01]  /*3e3f0*/  FMUL.FTZ R41, R13, R42.reuse ;  /* 0x0000002a0d297220 */ /* 0x080fe20000410000 */
[----:B------:R-:W-:Y:S01]  /*3e400*/  PRMT R49, R49, 0x654, R44 ;  /* 0x0000065431317816 */ /* 0x000fe2000000002c */
[----:B------:R-:W-:Y:S01]  /*3e410*/  HADD2.F32 R44, -RZ, R40.H1_H1 ;  /* 0x30000028ff2c7230 */ /* 0x000fe20000004100 */
[----:B------:R-:W-:Y:S01]  /*3e420*/  LOP3.LUT R29, R47, 0xff000000, R62, 0xf8, !PT ;  /* 0xff0000002f1d7812 */ /* 0x000fe200078ef83e */
        /* <DEDUP_REMOVED lines=13> */
[-C--:B------:R-:W-:Y:S01]  /*3e500*/  FMUL.FTZ R41, R41, R44.reuse ;  /* 0x0000002c29297220 */ /* 0x080fe20000410000 */
[----:B------:R-:W-:Y:S02]  /*3e510*/  HADD2.F32 R31, -RZ, R31.H1_H1 ;  /* 0x3000001fff1f7230 */ /* 0x000fe40000004100 */
[C---:B------:R-:W-:Y:S01]  /*3e520*/  FMUL.FTZ R55, R34.reuse, R51 ;  /* 0x0000003322377220 */ /* 0x040fe20000410000 */
[----:B------:R-:W-:Y:S02]  /*3e530*/  HADD2.F32 R38, -RZ, R39.H0_H0 ;  /* 0x20000027ff267230 */ /* 0x000fe40000004100 */
[----:B------:R-:W-:Y:S01]  /*3e540*/  FMUL.FTZ R52, R34, R45 ;  /* 0x0000002d22347220 */ /* 0x000fe20000410000 */
[----:B------:R-:W-:Y:S01]  /*3e550*/  F2FP.F16.E4M3.UNPACK_B R54, R53 ;  /* 0x00000035ff36723e */ /* 0x000fe200020006ff */
        /* <DEDUP_REMOVED lines=9> */
[----:B------:R-:W-:-:S02]  /*3e5f0*/  HADD2.F32 R41, -RZ, R45.H0_H0 ;  /* 0x2000002dff297230 */ /* 0x000fc40000004100 */
[----:B------:R-:W-:Y:S02]  /*3e600*/  HADD2.F32 R55, -RZ, R54.H0_H0 ;  /* 0x20000036ff377230 */ /* 0x000fe40000004100 */
[C---:B------:R-:W-:Y:S01]  /*3e610*/  FMUL.FTZ R56, R40.reuse, R52 ;  /* 0x0000003428387220 */ /* 0x040fe20000410000 */
[----:B------:R-:W-:Y:S02]  /*3e620*/  HADD2.F32 R46, -RZ, R42.H1_H1 ;  /* 0x3000002aff2e7230 */ /* 0x000fe40000004100 */
        /* <DEDUP_REMOVED lines=15> */
[----:B------:R-:W-:Y:S01]  /*3e720*/  HADD2.F32 R44, -RZ, R44.H1_H1 ;  /* 0x3000002cff2c7230 */ /* 0x000fe20000004100 */
[----:B------:R-:W-:-:S02]  /*3e730*/  F2FP.F16.E4M3.UNPACK_B R51, R49.H1 ;  /* 0x00000031ff33723e */ /* 0x000fc400030006ff */
[----:B------:R-:W-:Y:S01]  /*3e740*/  F2FP.F16.E4M3.UNPACK_B R43, R32.H1 ;  /* 0x00000020ff2b723e */ /* 0x000fe200030006ff */
[----:B------:R-:W-:Y:S02]  /*3e750*/  HADD2.F32 R32, -RZ, R46.H0_H0 ;  /* 0x2000002eff207230 */ /* 0x000fe40000004100 */
[C---:B------:R-:W-:Y:S01]  /*3e760*/  FMUL.FTZ R57, R47.reuse, R54 ;  /* 0x000000362f397220 */ /* 0x040fe20000410000 */
[----:B------:R-:W-:Y:S02]  /*3e770*/  HADD2.F32 R53, -RZ, R55.H0_H0 ;  /* 0x20000037ff357230 */ /* 0x000fe40000004100 */
[----:B------:R-:W-:Y:S01]  /*3e780*/  FMUL.FTZ R47, R47, R52 ;  /* 0x000000342f2f7220 */ /* 0x000fe20000410000 */
[----:B------:R-:W-:Y:S01]  /*3e790*/  HADD2.F32 R49, -RZ, R51.H0_H0 ;  /* 0x20000033ff317230 */ /* 0x000fe20000004100 */
[----:B------:R-:W-:Y:S01]  /*3e7a0*/  F2FP.SATFINITE.E4M3.F32.PACK_AB_MERGE_C R31, R40, R31, RZ ;  /* 0x0000001f281f723e */ /* 0x000fe200048070ff */
[----:B------:R-:W-:Y:S02]  /*3e7b0*/  HADD2.F32 R45, -RZ, R43.H0_H0 ;  /* 0x2000002bff2d7230 */ /* 0x000fe40000004100 */
[----:B------:R-:W-:Y:S01]  /*3e7c0*/  FMUL.FTZ R56, R32, R53 ;  /* 0x0000003520387220 */ /* 0x000fe20000410000 */
[----:B------:R-:W-:Y:S01]  /*3e7d0*/  FFMA.FTZ R65, R44, R54, R47 ;  /* 0x000000362c417223 */ /* 0x000fe2000001002f */
[----:B------:R-:W-:Y:S01]  /*3e7e0*/  FMUL.FTZ R58, R32, R49 ;  /* 0x00000031203a7220 */ /* 0x000fe20000410000 */
[----:B------:R-:W-:-:S02]  /*3e7f0*/  HADD2.F32 R54, -RZ, R51.H1_H1 ;  /* 0x30000033ff367230 */ /* 0x000fc40000004100 */
[C---:B------:R-:W-:Y:S01]  /*3e800*/  FFMA.FTZ R62, R45.reuse, R49, -R56 ;  /* 0x000000312d3e7223 */ /* 0x040fe20000010838 */
[----:B------:R-:W-:Y:S02]  /*3e810*/  HADD2.F32 R49, -RZ, R46.H1_H1 ;  /* 0x3000002eff317230 */ /* 0x000fe40000004100 */
[----:B------:R-:W-:Y:S01]  /*3e820*/  FFMA.FTZ R64, R45, R53, R58 ;  /* 0x000000352d407223 */ /* 0x000fe2000001003a */
[----:B------:R-:W-:Y:S01]  /*3e830*/  F2FP.F16.E4M3.UNPACK_B R46, R28.H1 ;  /* 0x0000001cff2e723e */ /* 0x000fe200030006ff */
[----:B------:R-:W-:Y:S01]  /*3e840*/  HADD2.F32 R45, -RZ, R43.H1_H1 ;  /* 0x3000002bff2d7230 */ /* 0x000fe20000004100 */
[----:B------:R-:W-:Y:S01]  /*3e850*/  F2FP.F16.E4M3.UNPACK_B R53, R60.H1 ;  /* 0x0000003cff35723e */ /* 0x000fe200030006ff */
[----:B------:R-:W-:Y:S01]  /*3e860*/  FFMA.FTZ R32, R44, R52, -R57 ;  /* 0x000000342c207223 */ /* 0x000fe20000010839 */
        /* <DEDUP_REMOVED lines=17> */
[----:B------:R-:W-:Y:S01]  /*3e980*/  F2FP.F16.E4M3.UNPACK_B R44, R28 ;  /* 0x0000001cff2c723e */ /* 0x000fe200020006ff */
[----:B------:R-:W-:Y:S01]  /*3e990*/  HADD2.F32 R43, -RZ, R43.H1_H1 ;  /* 0x3000002bff2b7230 */ /* 0x000fe20000004100 */
[----:B------:R-:W-:Y:S01]  /*3e9a0*/  F2FP.F16.E4M3.UNPACK_B R48, R48 ;  /* 0x00000030ff30723e */ /* 0x000fe200020006ff */
[----:B------:R-:W-:Y:S01]  /*3e9b0*/  FFMA.FTZ R67, R45, R54, -R66 ;  /* 0x000000362d437223 */ /* 0x000fe20000010842 */
[----:B------:R-:W-:Y:S01]  /*3e9c0*/  F2FP.F16.E4M3.UNPACK_B R60, R60 ;  /* 0x0000003cff3c723e */ /* 0x000fe200020006ff */
        /* <DEDUP_REMOVED lines=14> */
[C---:B------:R-:W-:Y:S01]  /*3eab0*/  FFMA.FTZ R54, R28.reuse, R47, R54 ;  /* 0x0000002f1c367223 */ /* 0x040fe20000010036 */
[----:B------:R-:W-:Y:S02]  /*3eac0*/  HADD2.F32 R45, -RZ, R48.H1_H1 ;  /* 0x30000030ff2d7230 */ /* 0x000fe40000004100 */
[----:B------:R-:W-:Y:S01]  /*3ead0*/  FFMA.FTZ R52, R28, R46, -R43 ;  /* 0x0000002e1c347223 */ /* 0x000fe2000001082b */
        /* <DEDUP_REMOVED lines=21> */
[----:B------:R-:W-:Y:S02]  /*3ec30*/  HADD2.F32 R28, -RZ, R28.H1_H1 ;  /* 0x3000001cff1c7230 */ /* 0x000fe40000004100 */
[C---:B------:R-:W-:Y:S01]  /*3ec40*/  FMUL.FTZ R47, R43.reuse, R46 ;  /* 0x0000002e2b2f7220 */ /* 0x040fe20000410000 */
[----:B------:R-:W-:Y:S01]  /*3ec50*/  F2FP.F16.E4M3.UNPACK_B R12, R29 ;  /* 0x0000001dff0c723e */ /* 0x000fe200020006ff */
[-C--:B------:R-:W-:Y:S01]  /*3ec60*/  FMUL.FTZ R43, R43, R45.reuse ;  /* 0x0000002d2b2b7220 */ /* 0x080fe20000410000 */
[----:B------:R-:W-:Y:S01]  /*3ec70*/  F2FP.F16.E4M3.UNPACK_B R50, R50 ;  /* 0x00000032ff32723e */ /* 0x000fe200020006ff */
        /* <DEDUP_REMOVED lines=28> */
[----:B------:R-:W-:Y:S02]  /*3ee40*/  F2FP.SATFINITE.E4M3.F32.PACK_AB_MERGE_C R13, R34, R13, R31 ;  /* 0x0000000d220d723e */ /* 0x000fe4000480701f */
[----:B------:R-:W-:Y:S01]  /*3ee50*/  F2FP.SATFINITE.E4M3.F32.PACK_AB_MERGE_C R29, R36, R15, R38 ;  /* 0x0000000f241d723e */ /* 0x000fe20004807026 */
[----:B------:R-:W-:Y:S01]  /*3ee60*/  IMAD.MOV.U32 R15, RZ, RZ, R41 ;  /* 0x000000ffff0f7224 */ /* 0x000fe200078e0029 */
[----:B------:R-:W-:Y:S01]  /*3ee70*/  F2FP.SATFINITE.E4M3.F32.PACK_AB_MERGE_C R14, R12, R49, R44 ;  /* 0x000000310c0e723e */ /* 0x000fe2000480702c */
[----:B------:R-:W-:Y:S01]  /*3ee80*/  IMAD.MOV.U32 R12, RZ, RZ, R52 ;  /* 0x000000ffff0c7224 */ /* 0x000fe200078e0034 */
[----:B------:R-:W-:Y:S01]  /*3ee90*/  F2FP.SATFINITE.E4M3.F32.PACK_AB_MERGE_C R30, R47, R28, R46 ;  /* 0x0000001c2f1e723e */ /* 0x000fe2000480702e */
[----:B------:R-:W-:Y:S01]  /*3eea0*/  IMAD.MOV.U32 R28, RZ, RZ, R54 ;  /* 0x000000ffff1c7224 */ /* 0x000fe200078e0036 */
[----:B------:R-:W-:-:S07]  /*3eeb0*/  F2FP.SATFINITE.E4M3.F32.PACK_AB_MERGE_C R31, R65, R42, R64 ;  /* 0x0000002a411f723e */ /* 0x000fce0004807040 */
.L_x_4984:
[----:B------:R-:W-:Y:S05]  /*3eec0*/  BSYNC B2 ;  /* 0x0000000000027941 */ /* 0x000fea0003800000 */
.L_x_4983:
[--C-:B------:R-:W-:Y:S02]  /*3eed0*/  SHF.R.S32.HI R32, RZ, 0x1f, R35.reuse ;  /* 0x0000001fff207819 */ /* 0x100fe40000011423 */
[----:B------:R-:W-:Y:S02]  /*3eee0*/  IADD3 R34, P1, P2, R86, R90, R35 ;  /* 0x0000005a56227210 */ /* 0x000fe40007a3e023 */
[----:B------:R-:W-:Y:S02]  /*3eef0*/  R2UR UR4, R84 ;  /* 0x00000000540472ca */ /* 0x000fe400000e0000 */
[----:B------:R-:W-:Y:S02]  /*3ef00*/  R2UR UR5, R85 ;  /* 0x00000000550572ca */ /* 0x000fe400000e0000 */
[----:B------:R-:W-:Y:S02]  /*3ef10*/  IADD3.X R35, R87, R37, R32, P1, P2 ;  /* 0x0000002557237210 */ /* 0x000fe40000fe4420 */
[----:B------:R-:W-:-:S09]  /*3ef20*/  ISETP.GE.AND P1, PT, R33, R102, PT ;  /* 0x000000662100720c */ /* 0x000fd20003f26270 */
[----:B-----5:R0:W-:Y:S04]  /*3ef30*/  ST.E.128 desc[UR4][R34.64], R12 ;  /* 0x0000000c22007985 */ /* 0x0201e8000c101d04 */
[----:B------:R-:W-:Y:S05]  /*3ef40*/  @P1 BRA `(.L_x_4932) ;  /* 0x0000000c00401947 */ /* 0x000fea0003800000 */
[----:B------:R-:W-:Y:S02]  /*3ef50*/  R2UR UR4, R84 ;  /* 0x00000000540472ca */ /* 0x000fe400000e0000 */
[----:B------:R-:W-:Y:S02]  /*3ef60*/  R2UR UR5, R85 ;  /* 0x00000000550572ca */ /* 0x000fe400000e0000 */
[--C-:B------:R-:W-:Y:S02]  /*3ef70*/  IADD3 R90, P1, P2, R86, R90, R33.reuse ;  /* 0x0000005a565a7210 */ /* 0x100fe40007a3e021 */
[----:B------:R-:W-:-:S04]  /*3ef80*/  SHF.R.S32.HI R86, RZ, 0x1f, R33 ;  /* 0x0000001fff567819 */ /* 0x000fc80000011421 */
[----:B------:R-:W-:-:S05]  /*3ef90*/  IADD3.X R91, R87, R37, R86, P1, P2 ;  /* 0x00000025575b7210 */ /* 0x000fca0000fe4456 */
[----:B------:R2:W-:Y:S01]  /*3efa0*/  ST.E.128 desc[UR4][R90.64], R28 ;  /* 0x0000001c5a007985 */ /* 0x0005e2000c101d04 */
[----:B------:R-:W-:Y:S05]  /*3efb0*/  BRA `(.L_x_4932) ;  /* 0x0000000c00247947 */ /* 0x000fea0003800000 */
.L_x_4898:
[----:B------:R-:W2:Y:S01]  /*3efc0*/  LDL.64 R12, [R82+0x10] ;  /* 0x00001000520c7983 */ /* 0x000ea20000100a00 */
[----:B------:R-:W-:Y:S02]  /*3efd0*/  R2UR UR4, R84 ;  /* 0x00000000540472ca */ /* 0x000fe400000e0000 */
[----:B------:R-:W-:Y:S01]  /*3efe0*/  R2UR UR5, R85 ;  /* 0x00000000550572ca */ /* 0x000fe200000e0000 */
[----:B------:R0:W5:Y:S04]  /*3eff0*/  LDL R14, [R83] ;  /* 0x00000000530e7983 */ /* 0x0001680000100800 */
[----:B------:R0:W5:Y:S08]  /*3f000*/  LDL R15, [R83+0x4] ;  /* 0x00000400530f7983 */ /* 0x0001700000100800 */
[----:B--2---:R-:W2:Y:S01]  /*3f010*/  LD.E R28, desc[UR4][R12.64+0x1c] ;  /* 0x00001c040c1c7980 */ /* 0x004ea2000c101900 */
[----:B------:R-:W-:Y:S01]  /*3f020*/  BSSY B2, `(.L_x_4985) ;  /* 0x0000005000027945 */ /* 0x000fe20003800000 */
[----:B--2---:R-:W-:-:S04]  /*3f030*/  LOP3.LUT R28, R28, 0x1, RZ, 0xfc, !PT ;  /* 0x000000011c1c7812 */ /* 0x004fc800078efcff */
[----:B------:R-:W-:-:S13]  /*3f040*/  ISETP.NE.AND P1, PT, R28, 0x3, PT ;  /* 0x000000031c00780c */ /* 0x000fda0003f25270 */
[----:B0-----:R-:W-:Y:S05]  /*3f050*/  @!P1 BRA `(.L_x_4986) ;  /* 0x0000000000049947 */ /* 0x001fea0003800000 */
[----:B------:R-:W-:Y:S01]  /*3f060*/  BPT.TRAP 0x1 ;  /* 0x000000040000795c */ /* 0x000fe20000300000 */
.L_x_4986:
[----:B------:R-:W-:Y:S05]  /*3f070*/  BSYNC B2 ;  /* 0x0000000000027941 */ /* 0x000fea0003800000 */
.L_x_4985:
        /* <DEDUP_REMOVED lines=9> */
.L_x_5014:
[----:B------:R-:W-:Y:S05]  /*3f110*/  BSYNC B2 ;  /* 0x0000000000027941 */ /* 0x000fea0003800000 */
.L_x_4987:
[----:B------:R-:W2:Y:S04]  /*3f120*/  LDL.64 R28, [R82] ;  /* 0x00000000521c7983 */ /* 0x000ea80000100a00 */
[----:B------:R-:W3:Y:S04]  /*3f130*/  LDL.64 R34, [R82+0x30] ;  /* 0x0000300052227983 */ /* 0x000ee80000100a00 */
[----:B0-----:R-:W4:Y:S04]  /*3f140*/  LDL.64 R14, [R82+0x20] ;  /* 0x00002000520e7983 */ /* 0x001f280000100a00 */
[----:B------:R-:W4:Y:S01]  /*3f150*/  LDL.64 R12, [R82+0x18] ;  /* 0x00001800520c7983 */ /* 0x000f220000100a00 */
[----:B------:R-:W-:-:S02]  /*3f160*/  R2UR UR4, R84 ;  /* 0x00000000540472ca */ /* 0x000fc400000e0000 */
[C---:B------:R-:W-:Y:S01]  /*3f170*/  R2UR UR5, R85.reuse ;  /* 0x00000000550572ca */ /* 0x040fe200000e0000 */
[----:B------:R-:W4:Y:S01]  /*3f180*/  LDL R32, [R83] ;  /* 0x0000000053207983 */ /* 0x000f220000100800 */
[C---:B------:R-:W-:Y:S02]  /*3f190*/  R2UR UR8, R84.reuse ;  /* 0x00000000540872ca */ /* 0x040fe400000e0000 */
[C---:B------:R-:W-:Y:S02]  /*3f1a0*/  R2UR UR9, R85.reuse ;  /* 0x00000000550972ca */ /* 0x040fe400000e0000 */
[C---:B------:R-:W-:Y:S02]  /*3f1b0*/  R2UR UR6, R84.reuse ;  /* 0x00000000540672ca */ /* 0x040fe400000e0000 */
[----:B------:R-:W-:Y:S02]  /*3f1c0*/  R2UR UR7, R85 ;  /* 0x00000000550772ca */ /* 0x000fe400000e0000 */
[----:B------:R-:W-:-:S02]  /*3f1d0*/  R2UR UR10, R84 ;  /* 0x00000000540a72ca */ /* 0x000fc400000e0000 */
[----:B------:R-:W-:Y:S01]  /*3f1e0*/  R2UR UR11, R85 ;  /* 0x00000000550b72ca */ /* 0x000fe200000e0000 */
[----:B--2---:R-:W2:Y:S04]  /*3f1f0*/  LD.E R40, desc[UR4][R28.64] ;  /* 0x000000041c287980 */ /* 0x004ea8000c101900 */
[----:B---3--:R-:W3:Y:S04]  /*3f200*/  LD.E R44, desc[UR8][R34.64] ;  /* 0x00000008222c7980 */ /* 0x008ee8000c101900 */
[----:B----4-:R-:W4:Y:S04]  /*3f210*/  LD.E.64 R42, desc[UR6][R14.64+0x10] ;  /* 0x000010060e2a7980 */ /* 0x010f28000c101b00 */
[----:B------:R-:W4:Y:S04]  /*3f220*/  LD.E.64 R30, desc[UR10][R12.64+0x8] ;  /* 0x0000080a0c1e7980 */ /* 0x000f28000c101b00 */
[----:B------:R-:W4:Y:S04]  /*3f230*/  LD.E R33, desc[UR4][R12.64] ;  /* 0x000000040c217980 */ /* 0x000f28000c101900 */
[----:B------:R0:W5:Y:S01]  /*3f240*/  LDL.64 R28, [R82+0x38] ;  /* 0x00003800521c7983 */ /* 0x0001620000100a00 */
[----:B------:R-:W-:Y:S01]  /*3f250*/  IMAD R41, R32, 0x7800, RZ ;  /* 0x0000780020297824 */ /* 0x000fe200078e02ff */
[----:B------:R-:W-:Y:S02]  /*3f260*/  BSSY B2, `(.L_x_4989) ;  /* 0x0000055000027945 */ /* 0x000fe40003800000 */
[----:B------:R0:W5:Y:S02]  /*3f270*/  LD.E.64 R36, desc[UR4][R14.64+0x8] ;  /* 0x000008040e247980 */ /* 0x000164000c101b00 */
[----:B------:R-:W-:-:S02]  /*3f280*/  SHF.R.S32.HI R45, RZ, 0x1f, R41 ;  /* 0x0000001fff2d7819 */ /* 0x000fc40000011429 */
[----:B------:R0:W5:Y:S01]  /*3f290*/  LD.E.64 R38, desc[UR6][R14.64+0x18] ;  /* 0x000018060e267980 */ /* 0x000162000c101b00 */
[----:B--2---:R-:W-:-:S05]  /*3f2a0*/  IMAD R40, R25, -0xa0, R40 ;  /* 0xffffff6019287824 */ /* 0x004fca00078e0228 */
[----:B------:R-:W-:-:S04]  /*3f2b0*/  VIMNMX R47, R40, 0xa0, PT ;  /* 0x000000a0282f7848 */ /* 0x000fc80003fe0100 */
[----:B---3--:R-:W-:Y:S01]  /*3f2c0*/  ISETP.GE.AND P1, PT, R44, R47, PT ;  /* 0x0000002f2c00720c */ /* 0x008fe20003f26270 */
[----:B----4-:R-:W-:Y:S01]  /*3f2d0*/  IMAD R43, R43, R25, RZ ;  /* 0x000000192b2b7224 */ /* 0x010fe200078e02ff */
[----:B------:R-:W-:Y:S02]  /*3f2e0*/  SHF.R.S32.HI R44, RZ, 0x1f, R25 ;  /* 0x0000001fff2c7819 */ /* 0x000fe40000011419 */
[----:B------:R-:W-:Y:S02]  /*3f2f0*/  IADD3 R32, P2, R41, R30, RZ ;  /* 0x0000001e29207210 */ /* 0x000fe40007f5e0ff */
[----:B------:R-:W-:Y:S01]  /*3f300*/  IADD3 R30, P3, P4, R30, R33, R41 ;  /* 0x000000211e1e7210 */ /* 0x000fe20007c7e029 */
[----:B------:R-:W-:Y:S01]  /*3f310*/  IMAD.WIDE.U32 R40, R42, R25, RZ ;  /* 0x000000192a287225 */ /* 0x000fe200078e00ff */
[----:B------:R-:W-:-:S03]  /*3f320*/  SHF.R.S32.HI R13, RZ, 0x1f, R33 ;  /* 0x0000001fff0d7819 */ /* 0x000fc60000011421 */
[----:B------:R-:W-:Y:S02]  /*3f330*/  IMAD R43, R42, R44, R43 ;  /* 0x0000002c2a2b7224 */ /* 0x000fe400078e022b */
[C-C-:B------:R-:W-:Y:S01]  /*3f340*/  IMAD.X R33, R31.reuse, 0x1, R45.reuse, P2 ;  /* 0x000000011f217824 */ /* 0x140fe200010e062d */
[----:B------:R-:W-:Y:S01]  /*3f350*/  IADD3.X R31, R31, R13, R45, P3, P4 ;  /* 0x0000000d1f1f7210 */ /* 0x000fe20001fe842d */
[----:B------:R-:W-:Y:S01]  /*3f360*/  IMAD.IADD R45, R41, 0x1, R43 ;  /* 0x00000001292d7824 */ /* 0x000fe200078e022b */
[----:B0-----:R-:W-:Y:S06]  /*3f370*/  @P1 BRA `(.L_x_4990) ;  /* 0x00000004000c1947 */ /* 0x001fec0003800000 */
[----:B------:R-:W-:Y:S02]  /*3f380*/  R2UR UR4, R84 ;  /* 0x00000000540472ca */ /* 0x000fe400000e0000 */
[----:B------:R-:W-:-:S13]  /*3f390*/  R2UR UR5, R85 ;  /* 0x00000000550572ca */ /* 0x000fda00000e0000 */
[----:B-----5:R-:W2:Y:S01]  /*3f3a0*/  LD.E.U8 R44, desc[UR4][R28.64] ;  /* 0x000000041c2c7980 */ /* 0x020ea2000c101100 */
[----:B------:R-:W-:Y:S01]  /*3f3b0*/  IADD3 R42, P2, R38, R40, RZ ;  /* 0x00000028262a7210 */ /* 0x000fe20007f5e0ff */
[----:B------:R-:W-:Y:S04]  /*3f3c0*/  BSSY B3, `(.L_x_4991) ;  /* 0x000000c000037945 */ /* 0x000fe80003800000 */
[----:B------:R-:W-:Y:S01]  /*3f3d0*/  IMAD.X R43, R39, 0x1, R45, P2 ;  /* 0x00000001272b7824 */ /* 0x000fe200010e062d */
[----:B--2---:R-:W-:-:S04]  /*3f3e0*/  LOP3.LUT R12, R44, 0x1, RZ, 0xc0, !PT ;  /* 0x000000012c0c7812 */ /* 0x004fc800078ec0ff */
[----:B------:R-:W-:-:S13]  /*3f3f0*/  ISETP.NE.U32.AND P1, PT, R12, 0x1, PT ;  /* 0x000000010c00780c */ /* 0x000fda0003f25070 */
[----:B------:R-:W-:Y:S05]  /*3f400*/  @P1 BRA `(.L_x_4992) ;  /* 0x00000000001c1947 */ /* 0x000fea0003800000 */
[----:B------:R-:W-:Y:S02]  /*3f410*/  R2UR UR4, R84 ;  /* 0x00000000540472ca */ /* 0x000fe400000e0000 */
[----:B------:R-:W-:-:S13]  /*3f420*/  R2UR UR5, R85 ;  /* 0x00000000550572ca */ /* 0x000fda00000e0000 */
[----:B------:R-:W2:Y:S01]  /*3f430*/  LD.E.128 R12, desc[UR4][R32.64] ;  /* 0x00000004200c7980 */ /* 0x000ea2000c101d00 */
[----:B------:R-:W-:Y:S02]  /*3f440*/  R2UR UR6, R84 ;  /* 0x00000000540672ca */ /* 0x000fe400000e0000 */
[----:B------:R-:W-:Y:S01]  /*3f450*/  R2UR UR7, R85 ;  /* 0x00000000550772ca */ /* 0x000fe200000e0000 */
[----:B--2---:R0:W-:-:S12]  /*3f460*/  ST.E.128 desc[UR4][R42.64], R12 ;  /* 0x0000000c2a007985 */ /* 0x0041d8000c101d04 */
[----:B------:R0:W5:Y:S02]  /*3f470*/  LD.E.U8 R44, desc[UR6][R28.64] ;  /* 0x000000061c2c7980 */ /* 0x000164000c101100 */
.L_x_4992:
[----:B------:R-:W-:Y:S05]  /*3f480*/  BSYNC B3 ;  /* 0x0000000000037941 */ /* 0x000fea0003800000 */
.L_x_4991:
[----:B-----5:R-:W-:Y:S01]  /*3f490*/  LOP3.LUT P1, RZ, R44, 0x2, RZ, 0xc0, !PT ;  /* 0x000000022cff7812 */ /* 0x020fe2000782c0ff */
[----:B------:R-:W-:-:S12]  /*3f4a0*/  BSSY B3, `(.L_x_4993) ;  /* 0x0000009000037945 */ /* 0x000fd80003800000 */
[----:B------:R-:W-:Y:S05]  /*3f4b0*/  @!P1 BRA `(.L_x_4994) ;  /* 0x00000000001c9947 */ /* 0x000fea0003800000 */
[----:B------:R-:W-:Y:S02]  /*3f4c0*/  R2UR UR4, R84 ;  /* 0x00000000540472ca */ /* 0x000fe400000e0000 */
[----:B------:R-:W-:-:S13]  /*3f4d0*/  R2UR UR5, R85 ;  /* 0x00000000550572ca */ /* 0x000fda00000e0000 */
[----:B0-----:R-:W2:Y:S01]  /*3f4e0*/  LD.E.128 R12, desc[UR4][R30.64] ;  /* 0x000000041e0c7980 */ /* 0x001ea2000c101d00 */
[----:B------:R-:W-:Y:S02]  /*3f4f0*/  R2UR UR6, R84 ;  /* 0x00000000540672ca */ /* 0x000fe400000e0000 */
[----:B------:R-:W-:Y:S01]  /*3f500*/  R2UR UR7, R85 ;  /* 0x00000000550772ca */ /* 0x000fe200000e0000 */
[----:B--2---:R1:W-:-:S12]  /*3f510*/  ST.E.128 desc[UR4][R42.64+0x20], R12 ;  /* 0x0000200c2a007985 */ /* 0x0043d8000c101d04 */
[----:B------:R1:W5:Y:S02]  /*3f520*/  LD.E.U8 R44, desc[UR6][R28.64] ;  /* 0x000000061c2c7980 */ /* 0x000364000c101100 */
.L_x_4994:
[----:B------:R-:W-:Y:S05]  /*3f530*/  BSYNC B3 ;  /* 0x0000000000037941 */ /* 0x000fea0003800000 */
.L_x_4993:
[----:B-----5:R-:W-:Y:S01]  /*3f540*/  LOP3.LUT P1, RZ, R44, 0x4, RZ, 0xc0, !PT ;  /* 0x000000042cff7812 */ /* 0x020fe2000782c0ff */
[----:B------:R-:W-:-:S12]  /*3f550*/  BSSY B3, `(.L_x_4995) ;  /* 0x0000009000037945 */ /* 0x000fd80003800000 */
[----:B------:R-:W-:Y:S05]  /*3f560*/  @!P1 BRA `(.L_x_4996) ;  /* 0x00000000001c9947 */ /* 0x000fea0003800000 */
[----:B------:R-:W-:Y:S02]  /*3f570*/  R2UR UR4, R84 ;  /* 0x00000000540472ca */ /* 0x000fe400000e0000 */
[----:B------:R-:W-:-:S13]  /*3f580*/  R2UR UR5, R85 ;  /* 0x00000000550572ca */ /* 0x000fda00000e0000 */
[----:B01----:R-:W2:Y:S01]  /*3f590*/  LD.E.128 R12, desc[UR4][R32.64+0x2800] ;  /* 0x00280004200c7980 */ /* 0x003ea2000c101d00 */
[----:B------:R-:W-:Y:S02]  /*3f5a0*/  R2UR UR6, R84 ;  /* 0x00000000540672ca */ /* 0x000fe400000e0000 */
[----:B------:R-:W-:Y:S01]  /*3f5b0*/  R2UR UR7, R85 ;  /* 0x00000000550772ca */ /* 0x000fe200000e0000 */
[----:B--2---:R2:W-:-:S12]  /*3f5c0*/  ST.E.128 desc[UR4][R42.64+0x40], R12 ;  /* 0x0000400c2a007985 */ /* 0x0045d8000c101d04 */
[----:B------:R2:W5:Y:S02]  /*3f5d0*/  LD.E.U8 R44, desc[UR6][R28.64] ;  /* 0x000000061c2c7980 */ /* 0x000564000c101100 */
.L_x_4996:
[----:B------:R-:W-:Y:S05]  /*3f5e0*/  BSYNC B3 ;  /* 0x0000000000037941 */ /* 0x000fea0003800000 */
.L_x_4995:
[----:B-----5:R-:W-:Y:S01]  /*3f5f0*/  LOP3.LUT P1, RZ, R44, 0x8, RZ, 0xc0, !PT ;  /* 0x000000082cff7812 */ /* 0x020fe2000782c0ff */
[----:B------:R-:W-:-:S12]  /*3f600*/  BSSY B3, `(.L_x_4997) ;  /* 0x0000009000037945 */ /* 0x000fd80003800000 */
[----:B------:R-:W-:Y:S05]  /*3f610*/  @!P1 BRA `(.L_x_4998) ;  /* 0x00000000001c9947 */ /* 0x000fea0003800000 */
[----:B------:R-:W-:Y:S02]  /*3f620*/  R2UR UR4, R84 ;  /* 0x00000000540472ca */ /* 0x000fe400000e0000 */
[----:B------:R-:W-:-:S13]  /*3f630*/  R2UR UR5, R85 ;  /* 0x00000000550572ca */ /* 0x000fda00000e0000 */
[----:B012---:R-:W2:Y:S01]  /*3f640*/  LD.E.128 R12, desc[UR4][R30.64+0x2800] ;  /* 0x002800041e0c7980 */ /* 0x007ea2000c101d00 */
[----:B------:R-:W-:Y:S02]  /*3f650*/  R2UR UR6, R84 ;  /* 0x00000000540672ca */ /* 0x000fe400000e0000 */
[----:B------:R-:W-:Y:S01]  /*3f660*/  R2UR UR7, R85 ;  /* 0x00000000550772ca */ /* 0x000fe200000e0000 */
[----:B--2---:R3:W-:-:S12]  /*3f670*/  ST.E.128 desc[UR4][R42.64+0x60], R12 ;  /* 0x0000600c2a007985 */ /* 0x0047d8000c101d04 */
[----:B------:R3:W5:Y:S02]  /*3f680*/  LD.E.U8 R44, desc[UR6][R28.64] ;  /* 0x000000061c2c7980 */ /* 0x000764000c101100 */
.L_x_4998:
[----:B------:R-:W-:Y:S05]  /*3f690*/  BSYNC B3 ;  /* 0x0000000000037941 */ /* 0x000fea0003800000 */
.L_x_4997:
[----:B-----5:R-:W-:Y:S01]  /*3f6a0*/  LOP3.LUT P1, RZ, R44, 0x10, RZ, 0xc0, !PT ;  /* 0x000000102cff7812 */ /* 0x020fe2000782c0ff */
[----:B------:R-:W-:-:S12]  /*3f6b0*/  BSSY B3, `(.L_x_4999) ;  /* 0x0000009000037945 */ /* 0x000fd80003800000 */
[----:B------:R-:W-:Y:S05]  /*3f6c0*/  @!P1 BRA `(.L_x_5000) ;  /* 0x00000000001c9947 */ /* 0x000fea0003800000 */
[----:B------:R-:W-:Y:S02]  /*3f6d0*/  R2UR UR4, R84 ;  /* 0x00000000540472ca */ /* 0x000fe400000e0000 */
[----:B------:R-:W-:-:S13]  /*3f6e0*/  R2UR UR5, R85 ;  /* 0x00000000550572ca */ /* 0x000fda00000e0000 */
[----:B0123--:R-:W2:Y:S01]  /*3f6f0*/  LD.E.128 R12, desc[UR4][R32.64+0x5000] ;  /* 0x00500004200c7980 */ /* 0x00fea2000c101d00 */
[----:B------:R-:W-:Y:S02]  /*3f700*/  R2UR UR6, R84 ;  /* 0x00000000540672ca */ /* 0x000fe400000e0000 */
[----:B------:R-:W-:Y:S01]  /*3f710*/  R2UR UR7, R85 ;  /* 0x00000000550772ca */ /* 0x000fe200000e0000 */
[----:B--2---:R4:W-:-:S12]  /*3f720*/  ST.E.128 desc[UR4][R42.64+0x80], R12 ;  /* 0x0000800c2a007985 */ /* 0x0049d8000c101d04 */
[----:B------:R4:W5:Y:S02]  /*3f730*/  LD.E.U8 R44, desc[UR6][R28.64] ;  /* 0x000000061c2c7980 */ /* 0x000964000c101100 */
.L_x_5000:
[----:B------:R-:W-:Y:S05]  /*3f740*/  BSYNC B3 ;  /* 0x0000000000037941 */ /* 0x000fea0003800000 */
.L_x_4999:
[----:B-----5:R-:W-:-:S13]  /*3f750*/  LOP3.LUT P1, RZ, R44, 0x20, RZ, 0xc0, !PT ;  /* 0x000000202cff7812 */ /* 0x020fda000782c0ff */
[----:B------:R-:W-:Y:S05]  /*3f760*/  @!P1 BRA `(.L_x_4990) ;  /* 0x0000000000109947 */ /* 0x000fea0003800000 */
[----:B------:R-:W-:Y:S02]  /*3f770*/  R2UR UR4, R84 ;  /* 0x00000000540472ca */ /* 0x000fe400000e0000 */
[----:B------:R-:W-:-:S13]  /*3f780*/  R2UR UR5, R85 ;  /* 0x00000000550572ca */ /* 0x000fda00000e0000 */
[----:B01234-:R-:W2:Y:S04]  /*3f790*/  LD.E.128 R12, desc[UR4][R30.64+0x5000] ;  /* 0x005000041e0c7980 */ /* 0x01fea8000c101d00 */
[----:B--2---:R0:W-:Y:S02]  /*3f7a0*/  ST.E.128 desc[UR4][R42.64+0xa0], R12 ;  /* 0x0000a00c2a007985 */ /* 0x0041e4000c101d04 */
.L_x_4990:
[----:B------:R-:W-:Y:S05]  /*3f7b0*/  BSYNC B2 ;  /* 0x0000000000027941 */ /* 0x000fea0003800000 */
.L_x_4989:
[----:B------:R-:W-:Y:S02]  /*3f7c0*/  R2UR UR4, R84 ;  /* 0x00000000540472ca */ /* 0x000fe400000e0000 */
[----:B------:R-:W-:-:S13]  /*3f7d0*/  R2UR UR5, R85 ;  /* 0x00000000550572ca */ /* 0x000fda00000e0000 */
[----:B------:R-:W0:Y:S02]  /*3f7e0*/  LD.E R34, desc[UR4][R34.64] ;  /* 0x0000000422227980 */ /* 0x000e24000c101900 */
[----:B01234-:R-:W-:-:S05]  /*3f7f0*/  VIADD R12, R34, 0x80 ;  /* 0x00000080220c7836 */ /* 0x01ffca0000000000 */
[----:B------:R-:W-:-:S13]  /*3f800*/  ISETP.GE.AND P1, PT, R12, R47, PT ;  /* 0x0000002f0c00720c */ /* 0x000fda0003f26270 */
[----:B------:R-:W-:Y:S05]  /*3f810*/  @P1 BRA `(.L_x_4932) ;  /* 0x00000004000c1947 */ /* 0x000fea0003800000 */
[----:B------:R-:W-:Y:S02]  /*3f820*/  R2UR UR4, R84 ;  /* 0x00000000540472ca */ /* 0x000fe400000e0000 */
[----:B------:R-:W-:-:S13]  /*3f830*/  R2UR UR5, R85 ;  /* 0x00000000550572ca */ /* 0x000fda00000e0000 */
[----:B-----5:R-:W2:Y:S01]  /*3f840*/  LD.E.U8 R34, desc[UR4][R28.64] ;  /* 0x000000041c227980 */ /* 0x020ea2000c101100 */
[----:B------:R-:W-:Y:S01]  /*3f850*/  IADD3 R40, P2, P3, R38, R36, R40 ;  /* 0x0000002426287210 */ /* 0x000fe20007b5e028 */
[----:B------:R-:W-:Y:S03]  /*3f860*/  BSSY B2, `(.L_x_5001) ;  /* 0x000000c000027945 */ /* 0x000fe60003800000 */
[----:B------:R-:W-:Y:S02]  /*3f870*/  IADD3.X R41, R39, R37, R45, P2, P3 ;  /* 0x0000002527297210 */ /* 0x000fe400017e642d */
        /* <DEDUP_REMOVED lines=10> */
.L_x_5002:
[----:B------:R-:W-:Y:S05]  /*3f920*/  BSYNC B2 ;  /* 0x0000000000027941 */ /* 0x000fea0003800000 */
.L_x_5001:
        /* <DEDUP_REMOVED lines=10> */
.L_x_5004:
[----:B------:R-:W-:Y:S05]  /*3f9d0*/  BSYNC B2 ;  /* 0x0000000000027941 */ /* 0x000fea0003800000 */
.L_x_5003:
        /* <DEDUP_REMOVED lines=10> */
.L_x_5006:
[----:B------:R-:W-:Y:S05]  /*3fa80*/  BSYNC B2 ;  /* 0x0000000000027941 */ /* 0x000fea0003800000 */
.L_x_5005:
        /* <DEDUP_REMOVED lines=10> */
.L_x_5008:
[----:B------:R-:W-:Y:S05]  /*3fb30*/  BSYNC B2 ;  /* 0x0000000000027941 */ /* 0x000fea0003800000 */
.L_x_5007:
        /* <DEDUP_REMOVED lines=10> */
.L_x_5010:
[----:B------:R-:W-:Y:S05]  /*3fbe0*/  BSYNC B2 ;  /* 0x0000000000027941 */ /* 0x000fea0003800000 */
.L_x_5009:
[----:B-----5:R-:W-:-:S13]  /*3fbf0*/  LOP3.LUT P1, RZ, R34, 0x20, RZ, 0xc0, !PT ;  /* 0x0000002022ff7812 */ /* 0x020fda000782c0ff */
[----:B------:R-:W-:Y:S05]  /*3fc00*/  @!P1 BRA `(.L_x_4932) ;  /* 0x0000000000109947 */ /* 0x000fea0003800000 */
[----:B------:R-:W-:Y:S02]  /*3fc10*/  R2UR UR4, R84 ;  /* 0x00000000540472ca */ /* 0x000fe400000e0000 */
[----:B------:R-:W-:-:S13]  /*3fc20*/  R2UR UR5, R85 ;  /* 0x00000000550572ca */ /* 0x000fda00000e0000 */
[----:B01234-:R-:W2:Y:S04]  /*3fc30*/  LD.E.128 R12, desc[UR4][R30.64+0x7000] ;  /* 0x007000041e0c7980 */ /* 0x01fea8000c101d00 */
[----:B--2---:R0:W-:Y:S02]  /*3fc40*/  ST.E.128 desc[UR4][R40.64+0xa0], R12 ;  /* 0x0000a00c28007985 */ /* 0x0041e4000c101d04 */
.L_x_4932:
[----:B------:R-:W-:Y:S05]  /*3fc50*/  BSYNC B0 ;  /* 0x0000000000007941 */ /* 0x000fea0003800000 */
.L_x_4897:
        /* <DEDUP_REMOVED lines=8> */
[----:B0-----:R-:W-:-:S02]  /*3fce0*/  LOP3.LUT P1, RZ, R13, 0x7f, RZ, 0xc0, !PT ;  /* 0x0000007f0dff7812 */ /* 0x001fc4000782c0ff */
[----:B------:R-:W-:-:S05]  /*3fcf0*/  LEA.HI R12, R13, 0x8, RZ, 0x19 ;  /* 0x000000080d0c7811 */ /* 0x000fca00078fc8ff */
[----:B-1----:R0:W-:Y:S06]  /*3fd00*/  BAR.SYNC.DEFER_BLOCKING R12, 0x80 ;  /* 0x0002000c0000751d */ /* 0x0021ec0000010000 */
[----:B------:R-:W-:Y:S05]  /*3fd10*/  @P1 BRA `(.L_x_5011) ;  /* 0x0000000000241947 */ /* 0x000fea0003800000 */
[----:B0-----:R-:W2:Y:S01]  /*3fd20*/  LDL.64 R12, [R82+0x10] ;  /* 0x00001000520c7983 */ /* 0x001ea20000100a00 */
[----:B------:R-:W-:Y:S02]  /*3fd30*/  R2UR UR4, R84 ;  /* 0x00000000540472ca */ /* 0x000fe400000e0000 */
[----:B------:R-:W-:Y:S01]  /*3fd40*/  R2UR UR5, R85 ;  /* 0x00000000550572ca */ /* 0x000fe200000e0000 */
[----:B------:R-:W3:-:S12]  /*3fd50*/  LDL R83, [R83] ;  /* 0x0000000053537983 */ /* 0x000ed80000100800 */
[----:B--2---:R-:W2:Y:S02]  /*3fd60*/  LD.E.64 R12, desc[UR4][R12.64+0x30] ;  /* 0x000030040c0c7980 */ /* 0x004ea4000c101b00 */
[----:B--2---:R-:W-:-:S05]  /*3fd70*/  MOV R14, R12 ;  /* 0x0000000c000e7202 */ /* 0x004fca0000000f00 */
[----:B---3--:R-:W-:-:S05]  /*3fd80*/  IMAD R14, R83, 0x8, R14 ;  /* 0x00000008530e7824 */ /* 0x008fca00078e020e */
[----:B------:R-:W-:-:S04]  /*3fd90*/  PRMT R14, RZ, 0x654, R14 ;  /* 0x00000654ff0e7816 */ /* 0x000fc8000000000e */
[----:B------:R1:W-:Y:S03]  /*3fda0*/  SYNCS.ARRIVE.TRANS64.RED.A1T0 RZ, [R14+URZ], RZ ;  /* 0x000000ff0eff79a7 */ /* 0x0003e6000810043f */
.L_x_5011:
[----:B0-----:R-:W-:Y:S02]  /*3fdb0*/  IMAD.MOV.U32 R12, RZ, RZ, R89 ;  /* 0x000000ffff0c7224 */ /* 0x001fe400078e0059 */
[----:B------:R-:W-:-:S04]  /*3fdc0*/  IMAD.MOV.U32 R13, RZ, RZ, 0x0 ;  /* 0x00000000ff0d7424 */ /* 0x000fc800078e00ff */
[----:B-1---5:R-:W-:Y:S05]  /*3fdd0*/  RET.REL.NODEC R12 `(_ZN7cutlass13device_kernelIN5flash11enable_sm90INS1_16FlashAttnFwdSm90INS1_25CollectiveMainloopFwdSm90ILi2EN4cute5tupleIJNS5_1CILi1EEES8_S8_EEENS6_IJNS7_ILi128EEENS7_ILi160EEENS7_ILi192EEEEEELi192ENS_12float_e4m3_tEfNS_4arch4Sm90ELb0ELb1ELb0ELb1ELb0ELb1ELb0ELb1ELb1ELb1ELb1ELb0EEENS1_21CollectiveEpilogueFwdINS6_IJSA_SC_SB_EEES9_NS_10bfloat16_tESG_Li256ELb1ELb1ELb1ELb1EEENS1_36VarlenDynamicPersistentTileSchedulerILi128ELi160ELi256ELi128ELb1ELb1ELb1ELb1ELb0ELb1EEEEEEEEEvNT_6ParamsE) ;  /* 0xfffffc000c887950 */ /* 0x022fea0003c3ffff */
.L_x_4907:
[----:B0-----:R0:W1:Y:S02]  /*3fde0*/  SYNCS.PHASECHK.TRANS64.TRYWAIT P1, [R12+URZ], R13 ;  /* 0x0000000d0c0075a7 */ /* 0x001064000802017f */
[----:B-1----:R-:W-:Y:S05]  /*3fdf0*/  @!P1 NANOSLEEP.SYNCS 0x989680 ;  /* 0x009896800000995d */ /* 0x002fea0003900000 */
[----:B------:R-:W1:Y:S02]  /*3fe00*/  @!P1 SYNCS.PHASECHK.TRANS64 P1, [R12+URZ], R13 ;  /* 0x0000000d0c0095a7 */ /* 0x000e64000802007f */
[----:B-1----:R-:W-:Y:S05]  /*3fe10*/  @!P1 BRA `(.L_x_4907) ;  /* 0xfffffffc00f09947 */ /* 0x002fea000383ffff */
[----:B------:R-:W-:Y:S05]  /*3fe20*/  BRA `(.L_x_5012) ;  /* 0xfffffef800b07947 */ /* 0x000fea000383ffff */
.L_x_4962:
[----:B-1----:R1:W2:Y:S02]  /*3fe30*/  SYNCS.PHASECHK.TRANS64.TRYWAIT P1, [R78+URZ], R79 ;  /* 0x0000004f4e0075a7 */ /* 0x0022a4000802017f */
[----:B--2---:R-:W-:Y:S05]  /*3fe40*/  @!P1 NANOSLEEP.SYNCS 0x989680 ;  /* 0x009896800000995d */ /* 0x004fea0003900000 */
[----:B------:R-:W2:Y:S02]  /*3fe50*/  @!P1 SYNCS.PHASECHK.TRANS64 P1, [R78+URZ], R79 ;  /* 0x0000004f4e0095a7 */ /* 0x000ea4000802007f */
[----:B--2---:R-:W-:Y:S05]  /*3fe60*/  @!P1 BRA `(.L_x_4962) ;  /* 0xfffffffc00f09947 */ /* 0x004fea000383ffff */
[----:B------:R-:W-:Y:S05]  /*3fe70*/  BRA `(.L_x_5013) ;  /* 0xffffff7400487947 */ /* 0x000fea000383ffff */
.L_x_4988:
[----:B0-----:R0:W1:Y:S02]  /*3fe80*/  SYNCS.PHASECHK.TRANS64.TRYWAIT P1, [R14+URZ], R15 ;  /* 0x0000000f0e0075a7 */ /* 0x001064000802017f */
[----:B-1----:R-:W-:Y:S05]  /*3fe90*/  @!P1 NANOSLEEP.SYNCS 0x989680 ;  /* 0x009896800000995d */ /* 0x002fea0003900000 */
[----:B------:R-:W1:Y:S02]  /*3fea0*/  @!P1 SYNCS.PHASECHK.TRANS64 P1, [R14+URZ], R15 ;  /* 0x0000000f0e0095a7 */ /* 0x000e64000802007f */
[----:B-1----:R-:W-:Y:S05]  /*3feb0*/  @!P1 BRA `(.L_x_4988) ;  /* 0xfffffffc00f09947 */ /* 0x002fea000383ffff */
[----:B------:R-:W-:Y:S05]  /*3fec0*/  BRA `(.L_x_5014) ;  /* 0xfffffff000907947 */ /* 0x000fea000383ffff */
.L_x_5015:
        /* <DEDUP_REMOVED lines=11> */
.L_x_13271:


//--------------------- .text._ZN7cutlass13device_kernelIN5flash11enable_sm90INS1_16FlashAttnFwdSm90INS1_25CollectiveMainloopFwdSm90ILi2EN4cute5tupleIJNS5_1CILi1EEES8_S8_EEENS6_IJNS7_ILi128EEENS7_ILi160EEENS7_ILi192EEEEEELi192ENS_12float_e4m3_tEfNS_4arch4Sm90ELb1ELb0ELb0ELb0ELb0ELb0ELb0ELb1ELb1ELb1ELb1ELb0EEENS1_21CollectiveEpilogueFwdINS6_IJSA_SC_SB_EEES9_NS_10bfloat16_tESG_Li256ELb0ELb1ELb1ELb1EEENS1_19SingleTileSchedulerILb0ELb1ELb1ELi128EEEEEEEEEvNT_6ParamsE --------------------------
	.section	.text._ZN7cutlass13device_kernelIN5flash11enable_sm90INS1_16FlashAttnFwdSm90INS1_25CollectiveMainloopFwdSm90ILi2EN4cute5tupleIJNS5_1CILi1EEES8_S8_EEENS6_IJNS7_ILi128EEENS7_ILi160EEENS7_ILi192EEEEEELi192ENS_12float_e4m3_tEfNS_4arch4Sm90ELb1ELb0ELb0ELb0ELb0ELb0ELb0ELb1ELb1ELb1ELb1ELb0EEENS1_21CollectiveEpilogueFwdINS6_IJSA_SC_SB_EEES9_NS_10bfloat16_tESG_Li256ELb0ELb1ELb1ELb1EEENS1_19SingleTileSchedulerILb0ELb1ELb1ELi128EEEEEEEEEvNT_6ParamsE,"ax",@progbits
	.align	128
.text._ZN7cutlass13device_kernelIN5flash11enable_sm90INS1_16FlashAttnFwdSm90INS1_25CollectiveMainloopFwdSm90ILi2EN4cute5tupleIJNS5_1CILi1EEES8_S8_EEENS6_IJNS7_ILi128EEENS7_ILi160EEENS7_ILi192EEEEEELi192ENS_12float_e4m3_tEfNS_4arch4Sm90ELb1ELb0ELb0ELb0ELb0ELb0ELb0ELb1ELb1ELb1ELb1ELb0EEENS1_21CollectiveEpilogueFwdINS6_IJSA_SC_SB_EEES9_NS_10bfloat16_tESG_Li256ELb0ELb1ELb1ELb1EEENS1_19SingleTileSchedulerILb0ELb1ELb1ELi128EEEEEEEEEvNT_6ParamsE:
        .type           _ZN7cutlass13device_kernelIN5flash11enable_sm90INS1_16FlashAttnFwdSm90INS1_25CollectiveMainloopFwdSm90ILi2EN4cute5tupleIJNS5_1CILi1EEES8_S8_EEENS6_IJNS7_ILi128EEENS7_ILi160EEENS7_ILi192EEEEEELi192ENS_12float_e4m3_tEfNS_4arch4Sm90ELb1ELb0ELb0ELb0ELb0ELb0ELb0ELb1ELb1ELb1ELb1ELb0EEENS1_21CollectiveEpilogueFwdINS6_IJSA_SC_SB_EEES9_NS_10bfloat16_tESG_Li256ELb0ELb1ELb1ELb1EEENS1_19SingleTileSchedulerILb0ELb1ELb1ELi128EEEEEEEEEvNT_6ParamsE,@function
        .size           _ZN7cutlass13device_kernelIN5flash11enable_sm90INS1_16FlashAttnFwdSm90INS1_25CollectiveMainloopFwdSm90ILi2EN4cute5tupleIJNS5_1CILi1EEES8_S8_EEENS6_IJNS7_ILi128EEENS7_ILi160EEENS7_ILi192EEEEEELi192ENS_12float_e4m3_tEfNS_4arch4Sm90ELb1ELb0ELb0ELb0ELb0ELb0ELb0ELb1ELb1ELb1ELb1ELb0EEENS1_21CollectiveEpilogueFwdINS6_IJSA_SC_SB_EEES9_NS_10bfloat16_tESG_Li256ELb0ELb1ELb1ELb1EEENS1_19SingleTileSchedulerILb0ELb1ELb1ELi128EEEEEEEEEvNT_6ParamsE,(.L_x_13273 - _ZN7cutlass13device_kernelIN5flash11enable_sm90INS1_16FlashAttnFwdSm90INS1_25CollectiveMainloopFwdSm90ILi2EN4cute5tupleIJNS5_1CILi1EEES8_S8_EEENS6_IJNS7_ILi128EEENS7_ILi160EEENS7_ILi192EEEEEELi192ENS_12float_e4m3_tEfNS_4arch4Sm90ELb1ELb0ELb0ELb0ELb0ELb0ELb0ELb1ELb1ELb1ELb1ELb0EEENS1_21CollectiveEpilogueFwdINS6_IJSA_SC_SB_EEES9_NS_10bfloat16_tESG_Li256ELb0ELb1ELb1ELb1EEENS1_19SingleTileSchedulerILb0ELb1ELb1ELi128EEEEEEEEEvNT_6ParamsE)
        .other          _ZN7cutlass13device_kernelIN5flash11enable_sm90INS1_16FlashAttnFwdSm90INS1_25CollectiveMainloopFwdSm90ILi2EN4cute5tupleIJNS5_1CILi1EEES8_S8_EEENS6_IJNS7_ILi128EEENS7_ILi160EEENS7_ILi192EEEEEELi192ENS_12float_e4m3_tEfNS_4arch4Sm90ELb1ELb0ELb0ELb0ELb0ELb0ELb0ELb1ELb1ELb1ELb1ELb0EEENS1_21CollectiveEpilogueFwdINS6_IJSA_SC_SB_EEES9_NS_10bfloat16_tESG_Li256ELb0ELb1ELb1ELb1EEENS1_19SingleTileSchedulerILb0ELb1ELb1ELi128EEEEEEEEEvNT_6ParamsE,@"STO_CUDA_ENTRY STV_DEFAULT"
_ZN7cutlass13device_kernelIN5flash11enable_sm90INS1_16FlashAttnFwdSm90INS1_25CollectiveMainloopFwdSm90ILi2EN4cute5tupleIJNS5_1CILi1EEES8_S8_EEENS6_IJNS7_ILi128EEENS7_ILi160EEENS7_ILi192EEEEEELi192ENS_12float_e4m3_tEfNS_4arch4Sm90ELb1ELb0ELb0ELb0ELb0ELb0ELb0ELb1ELb1ELb1ELb1ELb0EEENS1_21CollectiveEpilogueFwdINS6_IJSA_SC_SB_EEES9_NS_10bfloat16_tESG_Li256ELb0ELb1ELb1ELb1EEENS1_19SingleTileSchedulerILb0ELb1ELb1ELi128EEEEEEEEEvNT_6ParamsE:
        /* <DEDUP_REMOVED lines=17> */
.L_x_5017:
[----:B------:R-:W-:Y:S05]  /*0110*/  BSYNC B0 ;  /* 0x0000000000007941 */ /* 0x000fea0003800000 */
.L_x_5016:
        /* <DEDUP_REMOVED lines=40> */
.L_x_5018:
        /* <DEDUP_REMOVED lines=22> */
.L_x_5019:
        /* <DEDUP_REMOVED lines=18> */
.L_x_5020:
        /* <DEDUP_REMOVED lines=22> */
.L_x_5021:
        /* <DEDUP_REMOVED lines=22> */
.L_x_5022:
        /* <DEDUP_REMOVED lines=9> */
.L_x_5025:
        /* <DEDUP_REMOVED lines=26> */
[----:B0-----:R-:W-:-:S07]  /*0b10*/  ISETP.NE.U32.AND P0, PT, R12, RZ, PT ;  /* 0x000000ff0c00720c */ /* 0x001fce0003f05070 */
[----:B------:R-:W0:Y:S01]  /*0b20*/  LDC R27, c[0x0][0x2f0] ;  /* 0x0000bc00ff1b7b82 */ /* 0x000e220000000800 */
[----:B------:R-:W-:Y:S02]  /*0b30*/  ISETP.NE.AND.EX P0, PT, R13, RZ, PT, P0 ;  /* 0x000000ff0d00720c */ /* 0x000fe40003f05300 */
[----:B-1----:R-:W-:-:S04]  /*0b40*/  ISETP.NE.U32.AND P1, PT, R20, RZ, PT ;  /* 0x000000ff1400720c */ /* 0x002fc80003f25070 */
[----:B------:R-:W-:-:S07]  /*0b50*/  ISETP.NE.AND.EX P1, PT, R21, RZ, PT, P1 ;  /* 0x000000ff1500720c */ /* 0x000fce0003f25310 */
[----:B------:R-:W1:Y:S01]  /*0b60*/  @P0 LDC.64 R8, c[0x0][0x9a8] ;  /* 0x00026a00ff080b82 */ /* 0x000e620000000a00 */
[----:B------:R-:W-:-:S07]  /*0b70*/  @P0 SHF.R.S32.HI R7, RZ, 0x1f, R17 ;  /* 0x0000001fff070819 */ /* 0x000fce0000011411 */
[----:B------:R-:W3:Y:S08]  /*0b80*/  @P1 LDC.64 R10, c[0x0][0x9b8] ;  /* 0x00026e00ff0a1b82 */ /* 0x000ef00000000a00 */
[----:B------:R-:W4:Y:S08]  /*0b90*/  @P0 LDC.64 R14, c[0x0][0x9b0] ;  /* 0x00026c00ff0e0b82 */ /* 0x000f300000000a00 */
[----:B------:R-:W2:Y:S01]  /*0ba0*/  @P1 LDC.64 R22, c[0x0][0x9c0] ;  /* 0x00027000ff161b82 */ /* 0x000ea20000000a00 */
[----:B-1----:R-:W-:-:S02]  /*0bb0*/  @P0 IMAD R0, R8, UR37, RZ ;  /* 0x0000002508000c24 */ /* 0x002fc4000f8e02ff */
[----:B------:R-:W-:-:S04]  /*0bc0*/  @P0 IMAD.WIDE.U32 R2, R8, UR36, RZ ;  /* 0x0000002408020c25 */ /* 0x000fc8000f8e00ff */
[----:B------:R-:W-:Y:S02]  /*0bd0*/  @P0 IMAD R9, R9, UR36, R0 ;  /* 0x0000002409090c24 */ /* 0x000fe4000f8e0200 */
[C---:B---3--:R-:W-:Y:S02]  /*0be0*/  @P1 IMAD R4, R10.reuse, UR37, RZ ;  /* 0x000000250a041c24 */ /* 0x048fe4000f8e02ff */
[----:B------:R-:W-:Y:S01]  /*0bf0*/  @P0 IMAD.IADD R3, R3, 0x1, R9 ;  /* 0x0000000103030824 */ /* 0x000fe200078e0209 */
[----:B------:R-:W-:Y:S01]  /*0c00*/  @P1 SHF.R.S32.HI R9, RZ, 0x1f, R17 ;  /* 0x0000001fff091819 */ /* 0x000fe20000011411 */
[----:B------:R-:W-:Y:S02]  /*0c10*/  @P1 IMAD R11, R11, UR36, R4 ;  /* 0x000000240b0b1c24 */ /* 0x000fe4000f8e0204 */
[----:B------:R-:W-:Y:S02]  /*0c20*/  @P1 IMAD.WIDE.U32 R4, R10, UR36, RZ ;  /* 0x000000240a041c25 */ /* 0x000fe4000f8e00ff */
[----:B------:R-:W1:Y:S02]  /*0c30*/  LDC R10, c[0x0][0x288] ;  /* 0x0000a200ff0a7b82 */ /* 0x000e640000000800 */
[----:B----4-:R-:W-:-:S02]  /*0c40*/  @P0 IMAD R0, R7, R14, RZ ;  /* 0x0000000e07000224 */ /* 0x010fc400078e02ff */
[----:B------:R-:W-:Y:S02]  /*0c50*/  @P1 IMAD.IADD R5, R5, 0x1, R11 ;  /* 0x0000000105051824 */ /* 0x000fe400078e020b */
[----:B------:R-:W-:-:S04]  /*0c60*/  @P0 IMAD.WIDE.U32 R2, R17, R14, R2 ;  /* 0x0000000e11020225 */ /* 0x000fc800078e0002 */
[-C--:B--2---:R-:W-:Y:S02]  /*0c70*/  @P1 IMAD R6, R9, R22.reuse, RZ ;  /* 0x0000001609061224 */ /* 0x084fe400078e02ff */
[C---:B------:R-:W-:Y:S02]  /*0c80*/  @P0 IMAD R9, R17.reuse, R15, R0 ;  /* 0x0000000f11090224 */ /* 0x040fe400078e0200 */
[C---:B------:R-:W-:Y:S02]  /*0c90*/  @P1 IMAD R11, R17.reuse, R23, R6 ;  /* 0x00000017110b1224 */ /* 0x040fe400078e0206 */
[----:B------:R-:W-:Y:S01]  /*0ca0*/  @P1 IMAD.WIDE.U32 R6, R17, R22, R4 ;  /* 0x0000001611061225 */ /* 0x000fe200078e0004 */
[----:B------:R-:W-:-:S03]  /*0cb0*/  @P0 LEA R4, P2, R2, R12, 0x2 ;  /* 0x0000000c02040211 */ /* 0x000fc600078410ff */
[----:B------:R-:W-:Y:S01]  /*0cc0*/  @P0 IMAD.IADD R3, R3, 0x1, R9 ;  /* 0x0000000103030824 */ /* 0x000fe200078e0209 */
[----:B------:R-:W-:Y:S01]  /*0cd0*/  @P1 LEA R8, P3, R6, R20, 0x2 ;  /* 0x0000001406081211 */ /* 0x000fe200078610ff */
[----:B------:R-:W-:Y:S01]  /*0ce0*/  @P1 IMAD.IADD R0, R7, 0x1, R11 ;  /* 0x0000000107001824 */ /* 0x000fe200078e020b */
[----:B------:R-:W2:Y:S01]  /*0cf0*/  S2R R22, SR_CTAID.X ;  /* 0x0000000000167919 */ /* 0x000ea20000002500 */
[----:B------:R-:W-:Y:S01]  /*0d00*/  IMAD.MOV.U32 R7, RZ, RZ, 0x3f800000 ;  /* 0x3f800000ff077424 */ /* 0x000fe200078e00ff */
[----:B------:R-:W-:Y:S02]  /*0d10*/  @P0 LEA.HI.X R5, R2, R13, R3, 0x2, P2 ;  /* 0x0000000d02050211 */ /* 0x000fe400010f1403 */
[----:B------:R-:W3:Y:S01]  /*0d20*/  LDC R2, c[0x0][0x448] ;  /* 0x00011200ff027b82 */ /* 0x000ee20000000800 */
[----:B------:R-:W-:Y:S01]  /*0d30*/  @P1 LEA.HI.X R9, R6, R21, R0, 0x2, P3 ;  /* 0x0000001506091211 */ /* 0x000fe200018f1400 */
[----:B------:R-:W-:Y:S01]  /*0d40*/  IMAD.MOV.U32 R0, RZ, RZ, 0x3f800000 ;  /* 0x3f800000ff007424 */ /* 0x000fe200078e00ff */
[----:B------:R1:W5:Y:S05]  /*0d50*/  @P0 LDG.E R7, desc[UR38][R4.64] ;  /* 0x0000002604070981 */ /* 0x00036a000c1e1900 */
[----:B------:R4:W5:Y:S01]  /*0d60*/  @P1 LDG.E R0, desc[UR38][R8.64] ;  /* 0x0000002608001981 */ /* 0x000962000c1e1900 */
[----:B------:R-:W-:Y:S01]  /*0d70*/  IMAD.MOV.U32 R23, RZ, RZ, RZ ;  /* 0x000000ffff177224 */ /* 0x000fe200078e00ff */
[----:B-1----:R-:W-:-:S02]  /*0d80*/  IADD3 R5, -R10, 0xa0, RZ ;  /* 0x000000a00a057810 */ /* 0x002fc40007ffe1ff */
[----:B---3--:R-:W-:Y:S02]  /*0d90*/  ISETP.NE.AND P1, PT, R2, 0x1, PT ;  /* 0x000000010200780c */ /* 0x008fe40003f25270 */
[----:B------:R-:W1:Y:S01]  /*0da0*/  LDC.64 R2, c[0x0][0x418] ;  /* 0x00010600ff027b82 */ /* 0x000e620000000a00 */
[----:B--2---:R-:W-:-:S10]  /*0db0*/  IMAD.SHL.U32 R22, R22, 0x80, RZ ;  /* 0x0000008016167824 */ /* 0x004fd400078e00ff */
[----:B------:R-:W2:Y:S08]  /*0dc0*/  @P1 LDC R11, c[0x0][0x44c] ;  /* 0x00011300ff0b1b82 */ /* 0x000eb00000000800 */
[----:B------:R-:W3:Y:S01]  /*0dd0*/  @P1 LDC R6, c[0x0][0x450] ;  /* 0x00011400ff061b82 */ /* 0x000ee20000000800 */
[----:B-1----:R-:W-:Y:S01]  /*0de0*/  ISETP.NE.U32.AND P0, PT, R2, RZ, PT ;  /* 0x000000ff0200720c */ /* 0x002fe20003f05070 */
[----:B------:R-:W-:-:S03]  /*0df0*/  @P1 VIADD R2, R22, 0x7f ;  /* 0x0000007f16021836 */ /* 0x000fc60000000000 */
[----:B------:R-:W-:-:S04]  /*0e00*/  ISETP.NE.AND.EX P0, PT, R3, RZ, PT, P0 ;  /* 0x000000ff0300720c */ /* 0x000fc80003f05300 */
[----:B------:R-:W-:Y:S01]  /*0e10*/  SEL R16, R16, 0x1, P0 ;  /* 0x0000000110107807 */ /* 0x000fe20000000000 */
[----:B--2---:R-:W-:-:S04]  /*0e20*/  @P1 IMAD.HI.U32 R3, R2, R11, RZ ;  /* 0x0000000b02031227 */ /* 0x004fc800078e00ff */
[----:B------:R-:W-:Y:S02]  /*0e30*/  VIADD R2, R22, 0x7f ;  /* 0x0000007f16027836 */ /* 0x000fe40000000000 */
[CC--:B0-----:R-:W-:Y:S01]  /*0e40*/  IMAD R5, R16.reuse, R27.reuse, R5 ;  /* 0x0000001b10057224 */ /* 0x0c1fe200078e0205 */
[----:B---3--:R-:W-:Y:S01]  /*0e50*/  @P1 SHF.R.U32.HI R2, RZ, R6, R3 ;  /* 0x00000006ff021219 */ /* 0x008fe20000011603 */
[----:B------:R-:W-:Y:S01]  /*0e60*/  IMAD R3, R16, R27, 0x9f ;  /* 0x0000009f10037424 */ /* 0x000fe200078e021b */
[----:B------:R-:W-:Y:S02]  /*0e70*/  SHF.R.U32.HI R6, RZ, 0x10, R18 ;  /* 0x00000010ff067819 */ /* 0x000fe40000011612 */
[----:B------:R-:W-:Y:S01]  /*0e80*/  LOP3.LUT R18, R18, 0xffff, RZ, 0xc0, !PT ;  /* 0x0000ffff12127812 */ /* 0x000fe200078ec0ff */
[----:B------:R-:W-:Y:S01]  /*0e90*/  IMAD.IADD R2, R5, 0x1, R2 ;  /* 0x0000000105027824 */ /* 0x000fe200078e0202 */
[----:B------:R-:W-:Y:S01]  /*0ea0*/  ISETP.NE.AND P0, PT, R6, RZ, PT ;  /* 0x000000ff0600720c */ /* 0x000fe20003f05270 */
[----:B------:R-:W-:-:S04]  /*0eb0*/  IMAD.HI R3, R3, 0x66666667, RZ ;  /* 0x6666666703037827 */ /* 0x000fc800078e02ff */
[----:B------:R-:W-:Y:S01]  /*0ec0*/  IMAD.HI R4, R2, 0x66666667, RZ ;  /* 0x6666666702047827 */ /* 0x000fe200078e02ff */
[----:B------:R-:W-:-:S04]  /*0ed0*/  SHF.R.U32.HI R2, RZ, 0x1f, R3 ;  /* 0x0000001fff027819 */ /* 0x000fc80000011603 */
[----:B------:R-:W-:Y:S02]  /*0ee0*/  SHF.R.U32.HI R5, RZ, 0x1f, R4 ;  /* 0x0000001fff057819 */ /* 0x000fe40000011604 */
[----:B------:R-:W-:Y:S01]  /*0ef0*/  LEA.HI.SX32 R2, R3, R2, 0x1a ;  /* 0x0000000203027211 */ /* 0x000fe200078fd2ff */
[----:B------:R-:W0:Y:S01]  /*0f00*/  @!P0 LDC R6, c[0x0][0x9f0] ;  /* 0x00027c00ff068b82 */ /* 0x000e220000000800 */
[----:B------:R-:W-:-:S04]  /*0f10*/  LEA.HI.SX32 R5, R4, R5, 0x1a ;  /* 0x0000000504057211 */ /* 0x000fc800078fd2ff */
[----:B------:R-:W-:-:S04]  /*0f20*/  VIMNMX R13, R2, R5, PT ;  /* 0x00000005020d7248 */ /* 0x000fc80003fe0100 */
[----:B------:R-:W-:-:S13]  /*0f30*/  ISETP.GE.AND P1, PT, R13, 0x1, PT ;  /* 0x000000010d00780c */ /* 0x000fda0003f26270 */
[----:B----4-:R-:W-:Y:S05]  /*0f40*/  @!P1 BRA `(.L_x_5027) ;  /* 0x00000000006c9947 */ /* 0x010fea0003800000 */
        /* <DEDUP_REMOVED lines=27> */
.L_x_5027:
[-C--:B------:R-:W-:Y:S02]  /*1100*/  IMAD R18, R18, R23.reuse, RZ ;  /* 0x0000001712127224 */ /* 0x080fe400078e02ff */
[----:B-----5:R-:W-:Y:S01]  /*1110*/  FMUL.FTZ R2, R7, R0 ;  /* 0x0000000007027220 */ /* 0x020fe20000410000 */
[----:B------:R-:W-:Y:S01]  /*1120*/  ULDC UR4, c[0x0][0x988] ;  /* 0x0002620000047ab9 */ /* 0x000fe20000000800 */
[----:B------:R-:W-:Y:S01]  /*1130*/  VIADD R105, R24, 0xffffff80 ;  /* 0xffffff8018697836 */ /* 0x000fe20000000000 */
[----:B------:R-:W-:Y:S01]  /*1140*/  PLOP3.LUT P0, PT, PT, PT, PT, 0x80, 0x0 ;  /* 0x000000000000781c */ /* 0x000fe20003f0f070 */
[----:B------:R-:W-:Y:S01]  /*1150*/  FMUL.FTZ R2, R2, UR4 ;  /* 0x0000000402027c20 */ /* 0x000fe20008410000 */
[----:B------:R-:W-:Y:S02]  /*1160*/  VIADDMNMX R23, R18, R23, R13, PT ;  /* 0x0000001712177246 */ /* 0x000fe4000380010d */
[----:B------:R-:W-:Y:S02]  /*1170*/  CS2R R12, SRZ ;  /* 0x00000000000c7805 */ /* 0x000fe4000001ff00 */
[----:B------:R-:W-:-:S02]  /*1180*/  CS2R R4, SRZ ;  /* 0x0000000000047805 */ /* 0x000fc4000001ff00 */
[----:B------:R-:W-:Y:S02]  /*1190*/  CS2R R10, SRZ ;  /* 0x00000000000a7805 */ /* 0x000fe4000001ff00 */
[----:B------:R-:W-:Y:S02]  /*11a0*/  ISETP.GT.AND P1, PT, R23, R18, PT ;  /* 0x000000121700720c */ /* 0x000fe40003f24270 */
[----:B------:R-:W-:Y:S02]  /*11b0*/  CS2R R48, SRZ ;  /* 0x0000000000307805 */ /* 0x000fe4000001ff00 */
[----:B------:R-:W-:Y:S02]  /*11c0*/  CS2R R44, SRZ ;  /* 0x00000000002c7805 */ /* 0x000fe4000001ff00 */
[----:B0-----:R-:W-:Y:S02]  /*11d0*/  CS2R R6, SRZ ;  /* 0x0000000000067805 */ /* 0x001fe4000001ff00 */
        /* <DEDUP_REMOVED lines=45> */
[----:B------:R-:W-:Y:S01]  /*14b0*/  IMAD R104, R16, R27, RZ ;  /* 0x0000001b10687224 */ /* 0x000fe200078e02ff */
        /* <DEDUP_REMOVED lines=35> */
.L_x_5029:
[----:B------:R-:W2:Y:S01]  /*16f0*/  LDL.LU R20, [R1+0x18] ;  /* 0x0000180001147983 */ /* 0x000ea20000300800 */
[----:B------:R-:W-:-:S04]  /*1700*/  SHF.L.U32 R3, RZ, 0x1f, RZ ;  /* 0x0000001fff037819 */ /* 0x000fc800000006ff */
[----:B------:R-:W0:Y:S01]  /*1710*/  SYNCS.PHASECHK.TRANS64.TRYWAIT P0, [UR40+0x33400], R3 ;  /* 0x03340003ff0075a7 */ /* 0x000e220008000168 */
[----:B--2---:R-:W-:-:S04]  /*1720*/  LOP3.LUT R0, R20, 0x1, RZ, 0xfc, !PT ;  /* 0x0000000114007812 */ /* 0x004fc800078efcff */
[----:B------:R-:W-:Y:S01]  /*1730*/  ISETP.NE.AND P1, PT, R0, 0x3, PT ;  /* 0x000000030000780c */ /* 0x000fe20003f25270 */
[----:B0-----:R-:W-:-:S12]  /*1740*/  @!P0 BRA `(.L_x_5030) ;  /* 0x0000012400108947 */ /* 0x001fd80003800000 */
.L_x_5126:
[----:B------:R-:W-:Y:S05]  /*1750*/  @!P1 BRA `(.L_x_5031) ;  /* 0x0000000000049947 */ /* 0x000fea0003800000 */
[----:B------:R-:W-:Y:S01]  /*1760*/  BPT.TRAP 0x1 ;  /* 0x000000040000795c */ /* 0x000fe20000300000 */
.L_x_5031:
[----:B------:R1:W2:Y:S01]  /*1770*/  SYNCS.PHASECHK.TRANS64.TRYWAIT P2, [UR40+0x33430], R3 ;  /* 0x03343003ff0075a7 */ /* 0x0002a20008040168 */
[----:B------:R-:W-:Y:S05]  /*1780*/  @!P1 BRA `(.L_x_5032) ;  /* 0x0000000000049947 */ /* 0x000fea0003800000 */
[----:B------:R-:W-:Y:S01]  /*1790*/  BPT.TRAP 0x1 ;  /* 0x000000040000795c */ /* 0x000fe20000300000 */
.L_x_5032:
[----:B0-----:R-:W0:Y:S01]  /*17a0*/  S2R R0, SR_TID.X ;  /* 0x0000000000007919 */ /* 0x001e220000002100 */
[----:B------:R-:W-:-:S05]  /*17b0*/  IMAD.U32 R4, RZ, RZ, UR42 ;  /* 0x0000002aff047e24 */ /* 0x000fca000f8e00ff */
[----:B------:R-:W-:Y:S02]  /*17c0*/  LOP3.LUT R4, R4, 0x10000, RZ, 0xfc, !PT ;  /* 0x0001000004047812 */ /* 0x000fe400078efcff */
[----:B0-----:R-:W-:-:S04]  /*17d0*/  LOP3.LUT R0, R0, 0x7f, RZ, 0xc0, !PT ;  /* 0x0000007f00007812 */ /* 0x001fc800078ec0ff */
[----:B------:R-:W-:Y:S01]  /*17e0*/  ISETP.NE.AND P0, PT, R0, RZ, PT ;  /* 0x000000ff0000720c */ /* 0x000fe20003f05270 */
[----:B--2---:R-:W-:-:S12]  /*17f0*/  @P2 BRA `(.L_x_5033) ;  /* 0x0000000000082947 */ /* 0x004fd80003800000 */
[----:B------:R-:W0:Y:S02]  /*1800*/  SYNCS.PHASECHK.TRANS64.TRYWAIT P2, [UR40+0x33430], R3 ;  /* 0x03343003ff0075a7 */ /* 0x000e240008040168 */
[----:B0-----:R-:W-:Y:S05]  /*1810*/  @!P2 BRA `(.L_x_5034) ;  /* 0x0000012000f4a947 */ /* 0x001fea0003800000 */
.L_x_5033:
[----:B------:R-:W-:Y:S05]  /*1820*/  WARPSYNC.ALL ;  /* 0x0000000000007948 */ /* 0x000fea0003800000 */
[----:B------:R-:W-:Y:S01]  /*1830*/  IMAD.MOV.U32 R5, RZ, RZ, -0x7fffffe0 ;  /* 0x80000020ff057424 */ /* 0x000fe200078e00ff */
        /* <DEDUP_REMOVED lines=13> */
[C---:B------:R-:W-:Y:S01]  /*1910*/  R2UR UR12, R4.reuse ;  /* 0x00000000040c72ca */ /* 0x040fe200000e0000 */
[----:B------:R-:W-:Y:S01]  /*1920*/  UMOV UR23, 0x80000020 ;  /* 0x8000002000177882 */ /* 0x000fe20000000000 */
[C---:B------:R-:W-:Y:S01]  /*1930*/  R2UR UR13, R5.reuse ;  /* 0x00000000050d72ca */ /* 0x040fe200000e0000 */
[----:B------:R-:W-:Y:S01]  /*1940*/  UIADD3 UR4, UR52, 0x80, URZ ;  /* 0x0000008034047890 */ /* 0x000fe2000fffe03f */
[C---:B------:R-:W-:Y:S01]  /*1950*/  R2UR UR6, R4.reuse ;  /* 0x00000000040672ca */ /* 0x040fe200000e0000 */
[----:B------:R-:W-:Y:S01]  /*1960*/  UMOV UR15, 0x80000020 ;  /* 0x80000020000f7882 */ /* 0x000fe20000000000 */
[----:B------:R-:W-:Y:S01]  /*1970*/  UMOV UR10, UR52 ;  /* 0x00000034000a7c82 */ /* 0x000fe20008000000 */
[----:B------:R-:W-:Y:S01]  /*1980*/  UIADD3 UR7, UR52, 0x2, URZ ;  /* 0x0000000234077890 */ /* 0x000fe2000fffe03f */
[----:B------:R-:W-:Y:S01]  /*1990*/  QGMMA.64x32x32.F32.E4M3.E4M3 R88, gdesc[UR8], RZ, !UPT, gsb0 ;  /* 0x00600000085879f3 */ /* 0x000fe2000c0008ff */
[----:B------:R-:W-:Y:S01]  /*19a0*/  R2UR UR8, R4 ;  /* 0x00000000040872ca */ /* 0x000fe200000e0000 */
[----:B------:R-:W-:Y:S01]  /*19b0*/  UMOV UR10, UR4 ;  /* 0x00000004000a7c82 */ /* 0x000fe20008000000 */
[----:B------:R-:W-:Y:S01]  /*19c0*/  R2UR UR9, R5 ;  /* 0x00000000050972ca */ /* 0x000fe200000e0000 */
[----:B------:R-:W-:Y:S01]  /*19d0*/  UMOV UR11, 0x80000020 ;  /* 0x80000020000b7882 */ /* 0x000fe20000000000 */
[----:B------:R-:W-:Y:S01]  /*19e0*/  UIADD3 UR4, UR52, 0x100, URZ ;  /* 0x0000010034047890 */ /* 0x000fe2000fffe03f */
[----:B01----:R-:W0:Y:S01]  /*19f0*/  LDC R3, c[0x0][0x448] ;  /* 0x00011200ff037b82 */ /* 0x003e220000000800 */
[----:B------:R-:W-:Y:S01]  /*1a00*/  UMOV UR5, 0x80000020 ;  /* 0x8000002000057882 */ /* 0x000fe20000000000 */
[----:B------:R-:W-:Y:S01]  /*1a10*/  UIADD3 UR26, UR52, 0x600, URZ ;  /* 0x00000600341a7890 */ /* 0x000fe2000fffe03f */
[----:B------:R-:W-:Y:S01]  /*1a20*/  LOP3.LUT R0, R107, 0xffffff80, RZ, 0xc0, !PT ;  /* 0xffffff806b007812 */ /* 0x000fe200078ec0ff */
[----:B------:R-:W-:Y:S01]  /*1a30*/  UMOV UR27, 0x80000020 ;  /* 0x80000020001b7882 */ /* 0x000fe20000000000 */
[----:B------:R-:W-:Y:S01]  /*1a40*/  UIADD3 UR30, UR52, 0x700, URZ ;  /* 0x00000700341e7890 */ /* 0x000fe2000fffe03f */
[----:B------:R-:W-:Y:S01]  /*1a50*/  LEA.HI R106, R106, R105, RZ, 0x2 ;  /* 0x000000696a6a7211 */ /* 0x000fe200078f10ff */
[----:B------:R-:W-:Y:S01]  /*1a60*/  UMOV UR18, UR4 ;  /* 0x0000000400127c82 */ /* 0x000fe20008000000 */
[----:B------:R-:W-:Y:S01]  /*1a70*/  UIADD3 UR4, UR6, 0x2, URZ ;  /* 0x0000000206047890 */ /* 0x000fe2000fffe03f */
[----:B------:R-:W-:Y:S01]  /*1a80*/  IMAD.IADD R0, R105, 0x1, -R0 ;  /* 0x0000000169007824 */ /* 0x000fe200078e0a00 */
[----:B------:R-:W-:Y:S01]  /*1a90*/  UMOV UR31, 0x80000020 ;  /* 0x80000020001f7882 */ /* 0x000fe20000000000 */
[----:B------:R-:W-:Y:S01]  /*1aa0*/  LOP3.LUT R106, R106, 0xfffffffc, RZ, 0xc0, !PT ;  /* 0xfffffffc6a6a7812 */ /* 0x000fe200078ec0ff */
[----:B------:R-:W1:Y:S01]  /*1ab0*/  S2UR UR42, SR_CgaCtaId ;  /* 0x00000000002a79c3 */ /* 0x000e620000008800 */
[----:B------:R-:W-:-:S03]  /*1ac0*/  UMOV UR54, URZ ;  /* 0x0000003f00367c82 */ /* 0x000fc60008000000 */
[----:B------:R-:W-:-:S05]  /*1ad0*/  IMAD.IADD R106, R105, 0x1, -R106 ;  /* 0x00000001696a7824 */ /* 0x000fca00078e0a6a */
[----:B------:R-:W-:Y:S02]  /*1ae0*/  LEA.HI R10, R106, R106, RZ, 0x1 ;  /* 0x0000006a6a0a7211 */ /* 0x000fe400078f08ff */
[----:B0-----:R-:W-:Y:S02]  /*1af0*/  ISETP.NE.AND P2, PT, R3, 0x1, PT ;  /* 0x000000010300780c */ /* 0x001fe40003f45270 */
[----:B------:R-:W-:-:S04]  /*1b00*/  LEA.HI R3, R108, R108, RZ, 0x1 ;  /* 0x0000006c6c037211 */ /* 0x000fc800078f08ff */
[----:B------:R-:W-:Y:S02]  /*1b10*/  LOP3.LUT R9, R3, 0x3fffffe, RZ, 0xc0, !PT ;  /* 0x03fffffe03097812 */ /* 0x000fe400078ec0ff */
[----:B------:R-:W-:-:S03]  /*1b20*/  SHF.R.S32.HI R3, RZ, 0x1f, R0 ;  /* 0x0000001fff037819 */ /* 0x000fc60000011400 */
[----:B------:R-:W-:Y:S01]  /*1b30*/  IMAD.IADD R9, R108, 0x1, -R9 ;  /* 0x000000016c097824 */ /* 0x000fe200078e0a09 */
[CC--:B------:R-:W-:Y:S01]  /*1b40*/  LEA.HI R6, R3.reuse, R0.reuse, RZ, 0x2 ;  /* 0x0000000003067211 */ /* 0x0c0fe200078f10ff */
[----:B------:R-:W0:Y:S01]  /*1b50*/  @P2 LDC R12, c[0x0][0x44c] ;  /* 0x00011300ff0c2b82 */ /* 0x000e220000000800 */
[----:B------:R-:W-:Y:S02]  /*1b60*/  LEA.HI R7, R3, R0, RZ, 0x5 ;  /* 0x0000000003077211 */ /* 0x000fe400078f28ff */
[--C-:B------:R-:W-:Y:S02]  /*1b70*/  SHF.R.S32.HI R3, RZ, 0x2, R6.reuse ;  /* 0x00000002ff037819 */ /* 0x100fe40000011406 */
[----:B------:R-:W-:Y:S02]  /*1b80*/  SHF.R.S32.HI R8, RZ, 0x1f, R6 ;  /* 0x0000001fff087819 */ /* 0x000fe40000011406 */
[----:B------:R-:W-:Y:S01]  /*1b90*/  SHF.R.S32.HI R7, RZ, 0x5, R7 ;  /* 0x00000005ff077819 */ /* 0x000fe20000011407 */
[----:B------:R-:W2:Y:S01]  /*1ba0*/  @P2 LDC R20, c[0x0][0x450] ;  /* 0x00011400ff142b82 */ /* 0x000ea20000000800 */
[----:B------:R-:W-:-:S03]  /*1bb0*/  LEA.HI R8, R8, R3, RZ, 0x3 ;  /* 0x0000000308087211 */ /* 0x000fc600078f18ff */
[----:B------:R-:W-:Y:S01]  /*1bc0*/  IMAD R11, R7, 0x10, R22 ;  /* 0x00000010070b7824 */ /* 0x000fe200078e0216 */
[----:B------:R-:W-:Y:S02]  /*1bd0*/  LOP3.LUT R8, R8, 0xfffffff8, RZ, 0xc0, !PT ;  /* 0xfffffff808087812 */ /* 0x000fe400078ec0ff */
[----:B------:R-:W-:Y:S01]  /*1be0*/  LOP3.LUT R7, R10, 0x1ffffffe, RZ, 0xc0, !PT ;  /* 0x1ffffffe0a077812 */ /* 0x000fe200078ec0ff */
[----:B------:R-:W-:Y:S02]  /*1bf0*/  WARPGROUP.DEPBAR.LE gsb0, 0x0 ;  /* 0x00008000000079c5 */ /* 0x000fe40000010000 */
[----:B------:R-:W-:Y:S01]  /*1c00*/  WARPGROUP.ARRIVE ;  /* 0x00000000000079c5 */ /* 0x000fe20000000000 */
[----:B------:R-:W-:Y:S01]  /*1c10*/  IADD3 R8, R11, R3, -R8 ;  /* 0x000000030b087210 */ /* 0x000fe20007ffe808 */
[----:B------:R-:W-:-:S04]  /*1c20*/  IMAD.IADD R7, R106, 0x1, -R7 ;  /* 0x000000016a077824 */ /* 0x000fc800078e0a07 */
[----:B------:R-:W-:Y:S01]  /*1c30*/  QGMMA.64x32x32.F32.E4M3.E4M3 R72, gdesc[UR8], RZ, !UPT, gsb0 ;  /* 0x00600000084879f3 */ /* 0x000fe2000c0008ff */
[----:B------:R-:W-:Y:S01]  /*1c40*/  UIADD3 UR8, UR52, 0x180, URZ ;  /* 0x0000018034087890 */ /* 0x000fe2000fffe03f */
[----:B------:R-:W-:Y:S01]  /*1c50*/  IMAD R8, R9, 0x40, R8 ;  /* 0x0000004009087824 */ /* 0x000fe200078e0208 */
[----:B------:R-:W-:Y:S01]  /*1c60*/  UIADD3 UR10, UR52, 0x200, URZ ;  /* 0x00000200340a7890 */ /* 0x000fe2000fffe03f */
[----:B------:R-:W-:Y:S01]  /*1c70*/  UMOV UR9, UR5 ;  /* 0x0000000500097c82 */ /* 0x000fe20008000000 */
[----:B------:R-:W-:Y:S01]  /*1c80*/  UMOV UR11, 0x80000020 ;  /* 0x80000020000b7882 */ /* 0x000fe20000000000 */
[----:B------:R-:W-:Y:S02]  /*1c90*/  IMAD R9, R7, 0x8, R8 ;  /* 0x0000000807097824 */ /* 0x000fe400078e0208 */
[----:B------:R-:W-:Y:S01]  /*1ca0*/  UMOV UR22, UR8 ;  /* 0x0000000800167c82 */ /* 0x000fe20008000000 */
[----:B------:R-:W-:Y:S01]  /*1cb0*/  UMOV UR8, UR4 ;  /* 0x0000000400087c82 */ /* 0x000fe20008000000 */
[----:B------:R-:W-:Y:S01]  /*1cc0*/  UMOV UR14, UR10 ;  /* 0x0000000a000e7c82 */ /* 0x000fe20008000000 */
[----:B------:R-:W-:Y:S01]  /*1cd0*/  UMOV UR10, UR7 ;  /* 0x00000007000a7c82 */ /* 0x000fe20008000000 */
[----:B------:R-:W-:Y:S01]  /*1ce0*/  UIADD3 UR7, UR52, 0x182, URZ ;  /* 0x0000018234077890 */ /* 0x000fe2000fffe03f */
[----:B0-----:R-:W-:Y:S01]  /*1cf0*/  @P2 IMAD.HI.U32 R3, R9, R12, RZ ;  /* 0x0000000c09032227 */ /* 0x001fe200078e00ff */
[----:B------:R-:W0:Y:S03]  /*1d00*/  LDC R7, c[0x0][0x288] ;  /* 0x0000a200ff077b82 */ /* 0x000e260000000800 */
[----:B------:R-:W-:Y:S01]  /*1d10*/  IMAD.MOV.U32 R14, RZ, RZ, R9 ;  /* 0x000000ffff0e7224 */ /* 0x000fe200078e0009 */
[----:B--2---:R-:W-:Y:S01]  /*1d20*/  @P2 SHF.R.U32.HI R14, RZ, R20, R3 ;  /* 0x00000014ff0e2219 */ /* 0x004fe20000011603 */
[----:B------:R-:W-:Y:S01]  /*1d30*/  IMAD.MOV.U32 R12, RZ, RZ, -0xa0 ;  /* 0xffffff60ff0c7424 */ /* 0x000fe200078e00ff */
[----:B------:R-:W-:Y:S01]  /*1d40*/  LOP3.LUT R3, R6, 0x7ffffffc, RZ, 0xc0, !PT ;  /* 0x7ffffffc06037812 */ /* 0x000fe200078ec0ff */
[----:B------:R-:W-:-:S02]  /*1d50*/  IMAD R6, R23, -0xa0, R104 ;  /* 0xffffff6017067824 */ /* 0x000fc400078e0268 */
[----:B------:R-:W2:Y:S01]  /*1d60*/  SHFL.IDX PT, R8, R14, 0x1, 0x1c1f ;  /* 0x003c1f000e087f89 */ /* 0x000ea200000e0000 */
[----:B------:R-:W-:Y:S02]  /*1d70*/  IMAD R11, R23, R12, 0xa1 ;  /* 0x000000a1170b7424 */ /* 0x000fe400078e020c */
[----:B------:R-:W-:Y:S01]  /*1d80*/  IMAD.IADD R10, R0, 0x1, -R3 ;  /* 0x00000001000a7824 */ /* 0x000fe200078e0a03 */
[----:B------:R-:W3:Y:S01]  /*1d90*/  SHFL.IDX PT, R14, R14, RZ, 0x1c1f ;  /* 0x001c1fff0e0e7589 */ /* 0x000ee200000e0000 */
[----:B------:R-:W-:Y:S02]  /*1da0*/  VIADD R3, R6, 0xa0 ;  /* 0x000000a006037836 */ /* 0x000fe40000000000 */
[C---:B------:R-:W-:Y:S02]  /*1db0*/  IMAD R11, R10.reuse, -0x2, R11 ;  /* 0xfffffffe0a0b7824 */ /* 0x040fe400078e020b */
[----:B------:R-:W-:-:S03]  /*1dc0*/  IMAD R15, R10, -0x2, R3 ;  /* 0xfffffffe0a0f7824 */ /* 0x000fc600078e0203 */
[----:B0-----:R-:W-:-:S04]  /*1dd0*/  IADD3 R20, R11, -R7, R104 ;  /* 0x800000070b147210 */ /* 0x001fc80007ffe068 */
[----:B--2---:R-:W-:-:S04]  /*1de0*/  VIADDMNMX R8, R8, R20, R15, PT ;  /* 0x0000001408087246 */ /* 0x004fc8000380010f */
[C---:B------:R-:W-:Y:S02]  /*1df0*/  ISETP.GT.AND P3, PT, R8.reuse, RZ, PT ;  /* 0x000000ff0800720c */ /* 0x040fe40003f64270 */
[C---:B------:R-:W-:Y:S02]  /*1e00*/  ISETP.GT.AND P4, PT, R8.reuse, 0x1, PT ;  /* 0x000000010800780c */ /* 0x040fe40003f84270 */
[----:B------:R-:W-:Y:S01]  /*1e10*/  ISETP.GT.AND P5, PT, R8, 0x8, PT ;  /* 0x000000080800780c */ /* 0x000fe20003fa4270 */
[----:B------:R-:W-:Y:S02]  /*1e20*/  WARPGROUP.DEPBAR.LE gsb0, 0x0 ;  /* 0x00008000000079c5 */ /* 0x000fe40000010000 */
[----:B------:R-:W-:-:S06]  /*1e30*/  WARPGROUP.ARRIVE ;  /* 0x00000000000079c5 */ /* 0x000fcc0000000000 */
[----:B------:R-:W-:Y:S01]  /*1e40*/  QGMMA.64x32x32.F32.E4M3.E4M3 R56, gdesc[UR16], RZ, !UPT, gsb0 ;  /* 0x00600000103879f3 */ /* 0x000fe2000c0008ff */
[----:B------:R-:W-:Y:S02]  /*1e50*/  UIADD3 UR16, UR6, 0x400, URZ ;  /* 0x0000040006107890 */ /* 0x000fe4000fffe03f */
[----:B------:R-:W-:Y:S01]  /*1e60*/  UIADD3 UR18, UR52, 0x500, URZ ;  /* 0x0000050034127890 */ /* 0x000fe2000fffe03f */
[----:B------:R-:W-:Y:S01]  /*1e70*/  UMOV UR17, 0x80000020 ;  /* 0x8000002000117882 */ /* 0x000fe20000000000 */
[----:B------:R-:W-:Y:S01]  /*1e80*/  UMOV UR19, 0x80000020 ;  /* 0x8000002000137882 */ /* 0x000fe20000000000 */
[----:B------:R-:W-:Y:S02]  /*1e90*/  UMOV UR25, UR17 ;  /* 0x0000001100197c82 */ /* 0x000fe40008000000 */
[----:B------:R-:W-:Y:S01]  /*1ea0*/  UMOV UR24, UR16 ;  /* 0x0000001000187c82 */ /* 0x000fe20008000000 */
[----:B------:R-:W-:Y:S01]  /*1eb0*/  UMOV UR28, UR16 ;  /* 0x00000010001c7c82 */ /* 0x000fe20008000000 */
[----:B------:R-:W-:Y:S01]  /*1ec0*/  UMOV UR29, UR17 ;  /* 0x00000011001d7c82 */ /* 0x000fe20008000000 */
[----:B------:R-:W-:-:S02]  /*1ed0*/  WARPGROUP.DEPBAR.LE gsb0, 0x0 ;  /* 0x00008000000079c5 */ /* 0x000fc40000010000 */
[----:B------:R-:W-:-:S06]  /*1ee0*/  WARPGROUP.ARRIVE ;  /* 0x00000000000079c5 */ /* 0x000fcc0000000000 */
[----:B------:R-:W-:Y:S01]  /*1ef0*/  QGMMA.64x32x32.F32.E4M3.E4M3 R40, gdesc[UR20], RZ, !UPT, gsb0 ;  /* 0x00600000142879f3 */ /* 0x000fe2000c0008ff */
[----:B------:R-:W-:Y:S02]  /*1f00*/  UIADD3 UR20, UR6, 0x402, URZ ;  /* 0x0000040206147890 */ /* 0x000fe4000fffe03f */
[----:B------:R-:W-:Y:S01]  /*1f10*/  UIADD3 UR22, UR52, 0x502, URZ ;  /* 0x0000050234167890 */ /* 0x000fe2000fffe03f */
[----:B------:R-:W-:Y:S01]  /*1f20*/  UMOV UR21, 0x80000020 ;  /* 0x8000002000157882 */ /* 0x000fe20000000000 */
[----:B------:R-:W-:Y:S01]  /*1f30*/  UMOV UR23, 0x80000020 ;  /* 0x8000002000177882 */ /* 0x000fe20000000000 */
[----:B------:R-:W-:Y:S02]  /*1f40*/  WARPGROUP.DEPBAR.LE gsb0, 0x0 ;  /* 0x00008000000079c5 */ /* 0x000fe40000010000 */
[----:B------:R-:W-:-:S06]  /*1f50*/  WARPGROUP.ARRIVE ;  /* 0x00000000000079c5 */ /* 0x000fcc0000000000 */
[----:B------:R-:W-:Y:S01]  /*1f60*/  QGMMA.64x32x32.F32.E4M3.E4M3 R24, gdesc[UR12], RZ, !UPT, gsb0 ;  /* 0x006000000c1879f3 */ /* 0x000fe2000c0008ff */
[----:B------:R-:W-:Y:S02]  /*1f70*/  UIADD3 UR12, UR52, 0x202, URZ ;  /* 0x00000202340c7890 */ /* 0x000fe4000fffe03f */
[----:B------:R-:W-:Y:S02]  /*1f80*/  UIADD3 UR13, UR6, 0x200, URZ ;  /* 0x00000200060d7890 */ /* 0x000fe4000fffe03f */
        /* <DEDUP_REMOVED lines=120> */
[----:B------:R-:W-:Y:S01]  /*2710*/  ISETP.GT.AND P3, PT, R8, 0x9, PT ;  /* 0x000000090800780c */ /* 0x000fe20003f64270 */
[----:B------:R-:W-:Y:S01]  /*2720*/  QGMMA.64x32x32.F32.E4M3.E4M3 R72, gdesc[UR20], R72, gsb0 ;  /* 0x00600000144879f3 */ /* 0x000fe20008000848 */
[----:B------:R-:W-:Y:S01]  /*2730*/  UIADD3 UR22, UR52, 0x602, URZ ;  /* 0x0000060234167890 */ /* 0x000fe2000fffe03f */
[----:B------:R-:W-:Y:S01]  /*2740*/  FSEL R94, R94, -INF , P5 ;  /* 0xff8000005e5e7808 */ /* 0x000fe20002800000 */
[----:B------:R-:W-:Y:S01]  /*2750*/  UMOV UR23, 0x80000020 ;  /* 0x8000002000177882 */ /* 0x000fe20000000000 */
        /* <DEDUP_REMOVED lines=17> */
[----:B------:R-:W-:Y:S01]  /*2870*/  FMNMX.FTZ R3, R21, R0, !PT ;  /* 0x0000000015037209 */ /* 0x000fe20007810000 */
[----:B------:R-:W-:Y:S02]  /*2880*/  WARPGROUP.DEPBAR.LE gsb0, 0x0 ;  /* 0x00008000000079c5 */ /* 0x000fe40000010000 */
[----:B------:R-:W-:Y:S01]  /*2890*/  WARPGROUP.ARRIVE ;  /* 0x00000000000079c5 */ /* 0x000fe20000000000 */
[----:B------:R-:W-:-:S02]  /*28a0*/  FSEL R74, R74, -INF , P4 ;  /* 0xff8000004a4a7808 */ /* 0x000fc40002000000 */
[----:B------:R-:W-:Y:S02]  /*28b0*/  ISETP.GT.AND P4, PT, R8, 0x28, PT ;  /* 0x000000280800780c */ /* 0x000fe40003f84270 */
[----:B------:R-:W-:Y:S01]  /*28c0*/  FSEL R110, R75, -INF , P3 ;  /* 0xff8000004b6e7808 */ /* 0x000fe20001800000 */
[----:B------:R-:W-:Y:S01]  /*28d0*/  QGMMA.64x32x32.F32.E4M3.E4M3 R56, gdesc[UR20], R56, gsb0 ;  /* 0x00600000143879f3 */ /* 0x000fe20008000838 */
[----:B------:R-:W-:Y:S01]  /*28e0*/  UIADD3 UR22, UR52, 0x682, URZ ;  /* 0x0000068234167890 */ /* 0x000fe2000fffe03f */
[----:B------:R-:W-:Y:S01]  /*28f0*/  FMNMX.FTZ R3, R74, R3, !PT ;  /* 0x000000034a037209 */ /* 0x000fe20007810000 */
[----:B------:R-:W-:Y:S01]  /*2900*/  UMOV UR23, 0x80000020 ;  /* 0x8000002000177882 */ /* 0x000fe20000000000 */
        /* <DEDUP_REMOVED lines=45> */
[----:B------:R-:W-:Y:S02]  /*2be0*/  FSEL R103, R71, -INF , P3 ;  /* 0xff80000047677808 */ /* 0x000fe40001800000 */
[----:B------:R-:W-:Y:S02]  /*2bf0*/  FMNMX.FTZ R0, R107, R0, !PT ;  /* 0x000000006b007209 */ /* 0x000fe40007810000 */
[----:B------:R-:W-:Y:S02]  /*2c00*/  ISETP.GT.AND P3, PT, R8, 0x61, PT ;  /* 0x000000610800780c */ /* 0x000fe40003f64270 */
[----:B------:R-:W-:Y:S01]  /*2c10*/  FMNMX.FTZ R0, R103, R0, !PT ;  /* 0x0000000067007209 */ /* 0x000fe20007810000 */
[----:B------:R-:W-:Y:S02]  /*2c20*/  WARPGROUP.DEPBAR.LE gsb0, 0x0 ;  /* 0x00008000000079c5 */ /* 0x000fe40000010000 */
[----:B------:R-:W-:Y:S01]  /*2c30*/  WARPGROUP.ARRIVE ;  /* 0x00000000000079c5 */ /* 0x000fe20000000000 */
[----:B------:R-:W-:-:S02]  /*2c40*/  FSEL R83, R42, -INF , P4 ;  /* 0xff8000002a537808 */ /* 0x000fc40002000000 */
[C---:B------:R-:W-:Y:S02]  /*2c50*/  ISETP.GT.AND P4, PT, R8.reuse, 0x68, PT ;  /* 0x000000680800780c */ /* 0x040fe40003f84270 */
[----:B------:R-:W-:Y:S01]  /*2c60*/  FSEL R63, R43, -INF , P3 ;  /* 0xff8000002b3f7808 */ /* 0x000fe20001800000 */
[----:B------:R-:W-:Y:S01]  /*2c70*/  QGMMA.64x32x32.F32.E4M3.E4M3 R24, gdesc[UR20], R24, gsb0 ;  /* 0x00600000141879f3 */ /* 0x000fe20008000818 */
        /* <DEDUP_REMOVED lines=20> */
[----:B------:R-:W-:Y:S02]  /*2dc0*/  FMNMX.FTZ R0, R75, R0, !PT ;  /* 0x000000004b007209 */ /* 0x000fe40007810000 */
[----:B---3--:R-:W-:-:S04]  /*2dd0*/  VIADDMNMX R46, R14, R20, R15, PT ;  /* 0x000000140e2e7246 */ /* 0x008fc8000380010f */
[----:B------:R-:W-:Y:S01]  /*2de0*/  ISETP.GT.AND P5, PT, R46, 0x8, PT ;  /* 0x000000082e00780c */ /* 0x000fe20003fa4270 */
[----:B------:R-:W-:Y:S02]  /*2df0*/  WARPGROUP.DEPBAR.LE gsb0, 0x0 ;  /* 0x00008000000079c5 */ /* 0x000fe40000010000 */
[----:B------:R-:W-:Y:S02]  /*2e00*/  FSEL R71, R26, -INF , P4 ;  /* 0xff8000001a477808 */ /* 0x000fe40002000000 */
[C---:B------:R-:W-:Y:S02]  /*2e10*/  ISETP.GT.AND P4, PT, R8.reuse, 0x88, PT ;  /* 0x000000880800780c */ /* 0x040fe40003f84270 */
[----:B------:R-:W-:Y:S02]  /*2e20*/  FSEL R55, R27, -INF , P3 ;  /* 0xff8000001b377808 */ /* 0x000fe40001800000 */
[----:B------:R-:W-:Y:S02]  /*2e30*/  FMNMX.FTZ R0, R71, R0, !PT ;  /* 0x0000000047007209 */ /* 0x000fe40007810000 */
[----:B------:R-:W-:-:S02]  /*2e40*/  ISETP.GT.AND P3, PT, R8, 0x89, PT ;  /* 0x000000890800780c */ /* 0x000fc40003f64270 */
[----:B------:R-:W-:Y:S02]  /*2e50*/  FSEL R79, R30, -INF , P4 ;  /* 0xff8000001e4f7808 */ /* 0x000fe40002000000 */
[----:B------:R-:W-:Y:S02]  /*2e60*/  FMNMX.FTZ R0, R55, R0, !PT ;  /* 0x0000000037007209 */ /* 0x000fe40007810000 */
        /* <DEDUP_REMOVED lines=12> */
[----:B------:R-:W-:Y:S02]  /*2f30*/  FSEL R99, R39, -INF , P3 ;  /* 0xff80000027637808 */ /* 0x000fe40001800000 */
[----:B------:R-:W-:Y:S02]  /*2f40*/  FMNMX.FTZ R0, R105, R0, !PT ;  /* 0x0000000069007209 */ /* 0x000fe40007810000 */
[----:B------:R-:W-:Y:S02]  /*2f50*/  ISETP.GT.AND P4, PT, R46, 0x1, PT ;  /* 0x000000012e00780c */ /* 0x000fe40003f84270 */
[----:B------:R-:W-:-:S02]  /*2f60*/  FMNMX.FTZ R8, R99, R0, !PT ;  /* 0x0000000063087209 */ /* 0x000fc40007810000 */
[----:B------:R-:W-:Y:S02]  /*2f70*/  FSEL R42, R89, -INF , P4 ;  /* 0xff800000592a7808 */ /* 0x000fe40002000000 */
[----:B------:R-:W-:Y:S01]  /*2f80*/  FSEL R89, R92, -INF , P5 ;  /* 0xff8000005c597808 */ /* 0x000fe20002800000 */
[----:B------:R-:W0:Y:S01]  /*2f90*/  SHFL.BFLY PT, R11, R8, 0x2, 0x1f ;  /* 0x0c401f00080b7f89 */ /* 0x000e2200000e0000 */
        /* <DEDUP_REMOVED lines=8> */
[----:B0-----:R-:W-:Y:S02]  /*3020*/  FMNMX.FTZ R13, R8, R11, !PT ;  /* 0x0000000b080d7209 */ /* 0x001fe40007810000 */
[----:B------:R-:W-:-:S03]  /*3030*/  ISETP.GT.AND P4, PT, R46, 0x31, PT ;  /* 0x000000312e00780c */ /* 0x000fc60003f84270 */
[----:B------:R-:W0:Y:S01]  /*3040*/  SHFL.BFLY PT, R0, R13, 0x1, 0x1f ;  /* 0x0c201f000d007f89 */ /* 0x000e2200000e0000 */
[----:B------:R-:W-:Y:S02]  /*3050*/  FSEL R81, R81, -INF , P4 ;  /* 0xff80000051517808 */ /* 0x000fe40002000000 */
[----:B------:R-:W-:-:S04]  /*3060*/  ISETP.GT.AND P4, PT, R46, 0x39, PT ;  /* 0x000000392e00780c */ /* 0x000fc80003f84270 */
[----:B------:R-:W-:Y:S02]  /*3070*/  FSEL R85, R85, -INF , P4 ;  /* 0xff80000055557808 */ /* 0x000fe40002000000 */
[----:B------:R-:W-:-:S04]  /*3080*/  ISETP.GT.AND P4, PT, R46, 0x41, PT ;  /* 0x000000412e00780c */ /* 0x000fc80003f84270 */
[----:B------:R-:W-:Y:S02]  /*3090*/  FSEL R129, R57, -INF , P4 ;  /* 0xff80000039817808 */ /* 0x000fe40002000000 */
[----:B------:R-:W-:-:S04]  /*30a0*/  ISETP.GT.AND P4, PT, R46, 0x49, PT ;  /* 0x000000492e00780c */ /* 0x000fc80003f84270 */
[----:B------:R-:W-:Y:S02]  /*30b0*/  FSEL R61, R61, -INF , P4 ;  /* 0xff8000003d3d7808 */ /* 0x000fe40002000000 */
[----:B------:R-:W-:Y:S02]  /*30c0*/  ISETP.GT.AND P4, PT, R46, 0x51, PT ;  /* 0x000000512e00780c */ /* 0x000fe40003f84270 */
[----:B0-----:R-:W-:Y:S02]  /*30d0*/  FMNMX.FTZ R0, R13, R0, !PT ;  /* 0x000000000d007209 */ /* 0x001fe40007810000 */
[----:B------:R-:W-:Y:S02]  /*30e0*/  FSEL R65, R65, -INF , P4 ;  /* 0xff80000041417808 */ /* 0x000fe40002000000 */
[----:B------:R-:W-:Y:S01]  /*30f0*/  FSETP.NEU.FTZ.AND P3, PT, R0, -INF , PT ;  /* 0xff8000000000780b */ /* 0x000fe20003f7d000 */
[----:B------:R-:W-:Y:S01]  /*3100*/  FFMA.FTZ R111, R2, R0, -8 ;  /* 0xc1000000026f7423 */ /* 0x000fe20000010000 */
[----:B------:R-:W-:-:S04]  /*3110*/  ISETP.GT.AND P4, PT, R46, 0x59, PT ;  /* 0x000000592e00780c */ /* 0x000fc80003f84270 */
[----:B------:R-:W-:Y:S02]  /*3120*/  FSEL R111, R111, RZ, P3 ;  /* 0x000000ff6f6f7208 */ /* 0x000fe40001800000 */
[----:B------:R-:W-:Y:S02]  /*3130*/  ISETP.GT.AND P3, PT, R46, RZ, PT ;  /* 0x000000ff2e00720c */ /* 0x000fe40003f64270 */
[----:B------:R-:W-:Y:S01]  /*3140*/  FSEL R69, R69, -INF , P4 ;  /* 0xff80000045457808 */ /* 0x000fe20002000000 */
[--C-:B------:R-:W-:Y:S01]  /*3150*/  FFMA.FTZ R6, R2, R90, -R111.reuse ;  /* 0x0000005a02067223 */ /* 0x100fe2000001086f */
[----:B------:R-:W-:Y:S01]  /*3160*/  FSEL R113, R88, -INF , P3 ;  /* 0xff80000058717808 */ /* 0x000fe20001800000 */
[--C-:B------:R-:W-:Y:S01]  /*3170*/  FFMA.FTZ R11, R2, R12, -R111.reuse ;  /* 0x0000000c020b7223 */ /* 0x100fe2000001086f */
[----:B------:R-:W-:Y:S01]  /*3180*/  ISETP.GT.AND P3, PT, R46, 0x9, PT ;  /* 0x000000092e00780c */ /* 0x000fe20003f64270 */
[C-C-:B------:R-:W-:Y:S01]  /*3190*/  FFMA.FTZ R8, R2.reuse, R94, -R111.reuse ;  /* 0x0000005e02087223 */ /* 0x140fe2000001086f */
[----:B------:R-:W-:Y:S01]  /*31a0*/  FMNMX.FTZ R20, R113, R42, !PT ;  /* 0x0000002a71147209 */ /* 0x000fe20007810000 */
[----:B------:R-:W-:Y:S01]  /*31b0*/  MUFU.EX2 R6, R6 ;  /* 0x0000000600067308 */ /* 0x000fe20000000800 */
[----:B------:R-:W-:Y:S01]  /*31c0*/  FSEL R93, R93, -INF , P3 ;  /* 0xff8000005d5d7808 */ /* 0x000fe20001800000 */
[C-C-:B------:R-:W-:Y:S01]  /*31d0*/  FFMA.FTZ R13, R2.reuse, R106, -R111.reuse ;  /* 0x0000006a020d7223 */ /* 0x140fe2000001086f */
[----:B------:R-:W-:Y:S01]  /*31e0*/  FMNMX.FTZ R20, R89, R20, !PT ;  /* 0x0000001459147209 */ /* 0x000fe20007810000 */
[--C-:B------:R-:W-:Y:S01]  /*31f0*/  FFMA.FTZ R58, R2, R58, -R111.reuse ;  /* 0x0000003a023a7223 */ /* 0x100fe2000001086f */
[----:B------:R-:W-:Y:S01]  /*3200*/  ISETP.GT.AND P3, PT, R46, 0x11, PT ;  /* 0x000000112e00780c */ /* 0x000fe20003f64270 */
[C-C-:B------:R-:W-:Y:S01]  /*3210*/  FFMA.FTZ R12, R2.reuse, R98, -R111.reuse ;  /* 0x00000062020c7223 */ /* 0x140fe2000001086f */
[----:B------:R-:W-:Y:S01]  /*3220*/  FMNMX.FTZ R26, R93, R20, !PT ;  /* 0x000000145d1a7209 */ /* 0x000fe20007810000 */
[----:B------:R-:W0:Y:S01]  /*3230*/  MUFU.EX2 R11, R11 ;  /* 0x0000000b000b7308 */ /* 0x000e220000000800 */
[----:B------:R-:W-:Y:S01]  /*3240*/  FSEL R97, R97, -INF , P3 ;  /* 0xff80000061617808 */ /* 0x000fe20001800000 */
[C-C-:B------:R-:W-:Y:S01]  /*3250*/  FFMA.FTZ R108, R2.reuse, R108, -R111.reuse ;  /* 0x0000006c026c7223 */ /* 0x140fe2000001086f */
[----:B------:R-:W-:Y:S01]  /*3260*/  FMNMX.FTZ R26, R115, R26, !PT ;  /* 0x0000001a731a7209 */ /* 0x000fe20007810000 */
[--C-:B------:R-:W-:Y:S01]  /*3270*/  FFMA.FTZ R14, R2, R102, -R111.reuse ;  /* 0x00000066020e7223 */ /* 0x100fe2000001086f */
[----:B------:R-:W-:Y:S01]  /*3280*/  ISETP.GT.AND P3, PT, R46, 0x19, PT ;  /* 0x000000192e00780c */ /* 0x000fe20003f64270 */
[C-C-:B------:R-:W-:Y:S01]  /*3290*/  FFMA.FTZ R21, R2.reuse, R21, -R111.reuse ;  /* 0x0000001502157223 */ /* 0x140fe2000001086f */
[----:B------:R-:W-:Y:S01]  /*32a0*/  FMNMX.FTZ R26, R97, R26, !PT ;  /* 0x0000001a611a7209 */ /* 0x000fe20007810000 */
[----:B------:R-:W-:Y:S01]  /*32b0*/  MUFU.EX2 R8, R8 ;  /* 0x0000000800087308 */ /* 0x000fe20000000800 */
[----:B------:R-:W-:Y:S01]  /*32c0*/  FSEL R101, R101, -INF , P3 ;  /* 0xff80000065657808 */ /* 0x000fe20001800000 */
[--C-:B------:R-:W-:Y:S01]  /*32d0*/  FFMA.FTZ R78, R2, R78, -R111.reuse ;  /* 0x0000004e024e7223 */ /* 0x100fe2000001086f */
[----:B------:R-:W-:Y:S01]  /*32e0*/  ISETP.GT.AND P3, PT, R46, 0x20, PT ;  /* 0x000000202e00780c */ /* 0x000fe20003f64270 */
[C-C-:B------:R-:W-:Y:S01]  /*32f0*/  FFMA.FTZ R74, R2.reuse, R74, -R111.reuse ;  /* 0x0000004a024a7223 */ /* 0x140fe2000001086f */
[----:B------:R-:W-:Y:S01]  /*3300*/  FMNMX.FTZ R26, R117, R26, !PT ;  /* 0x0000001a751a7209 */ /* 0x000fe20007810000 */
[--C-:B------:R-:W-:Y:S01]  /*3310*/  FFMA.FTZ R82, R2, R82, -R111.reuse ;  /* 0x0000005202527223 */ /* 0x100fe2000001086f */
[----:B------:R-:W-:Y:S01]  /*3320*/  FSEL R119, R72, -INF , P3 ;  /* 0xff80000048777808 */ /* 0x000fe20001800000 */
[----:B------:R-:W2:Y:S01]  /*3330*/  MUFU.EX2 R13, R13 ;  /* 0x0000000d000d7308 */ /* 0x000ea20000000800 */
[----:B------:R-:W-:Y:S01]  /*3340*/  FMNMX.FTZ R30, R101, R26, !PT ;  /* 0x0000001a651e7209 */ /* 0x000fe20007810000 */
[--C-:B------:R-:W-:Y:S01]  /*3350*/  FFMA.FTZ R27, R2, R110, -R111.reuse ;  /* 0x0000006e021b7223 */ /* 0x100fe2000001086f */
[----:B------:R-:W-:Y:S01]  /*3360*/  ISETP.GT.AND P3, PT, R46, 0x28, PT ;  /* 0x000000282e00780c */ /* 0x000fe20003f64270 */
[C-C-:B------:R-:W-:Y:S01]  /*3370*/  FFMA.FTZ R31, R2.reuse, R112, -R111.reuse ;  /* 0x00000070021f7223 */ /* 0x140fe2000001086f */
[----:B------:R-:W-:Y:S01]  /*3380*/  FMNMX.FTZ R30, R119, R30, !PT ;  /* 0x0000001e771e7209 */ /* 0x000fe20007810000 */
[--C-:B------:R-:W-:Y:S01]  /*3390*/  FFMA.FTZ R35, R2, R114, -R111.reuse ;  /* 0x0000007202237223 */ /* 0x100fe2000001086f */
[----:B------:R-:W-:Y:S01]  /*33a0*/  FSEL R121, R76, -INF , P3 ;  /* 0xff8000004c797808 */ /* 0x000fe20001800000 */
[----:B------:R-:W-:Y:S01]  /*33b0*/  MUFU.EX2 R12, R12 ;  /* 0x0000000c000c7308 */ /* 0x000fe20000000800 */
        /* <DEDUP_REMOVED lines=13> */
[----:B------:R-:W-:Y:S01]  /*3490*/  FFMA.FTZ R95, R2, R95, -R111 ;  /* 0x0000005f025f7223 */ /* 0x000fe2000001086f */
[----:B------:R-:W-:Y:S01]  /*34a0*/  FSEL R125, R84, -INF , P3 ;  /* 0xff800000547d7808 */ /* 0x000fe20001800000 */
[----:B------:R-:W-:Y:S01]  /*34b0*/  MUFU.EX2 R14, R14 ;  /* 0x0000000e000e7308 */ /* 0x000fe20000000800 */
[----:B------:R-:W-:-:S02]  /*34c0*/  FMNMX.FTZ R34, R81, R34, !PT ;  /* 0x0000002251227209 */ /* 0x000fc40007810000 */
[----:B------:R-:W-:Y:S02]  /*34d0*/  ISETP.GT.AND P3, PT, R46, 0x40, PT ;  /* 0x000000402e00780c */ /* 0x000fe40003f64270 */
[----:B------:R-:W-:Y:S02]  /*34e0*/  FMNMX.FTZ R34, R125, R34, !PT ;  /* 0x000000227d227209 */ /* 0x000fe40007810000 */
[----:B------:R-:W-:Y:S01]  /*34f0*/  FSEL R127, R56, -INF , P3 ;  /* 0xff800000387f7808 */ /* 0x000fe20001800000 */
[----:B------:R-:W-:Y:S01]  /*3500*/  MUFU.EX2 R26, R78 ;  /* 0x0000004e001a7308 */ /* 0x000fe20000000800 */
[----:B------:R-:W-:Y:S02]  /*3510*/  FMNMX.FTZ R38, R85, R34, !PT ;  /* 0x0000002255267209 */ /* 0x000fe40007810000 */
[----:B------:R-:W-:Y:S02]  /*3520*/  ISETP.GT.AND P3, PT, R46, 0x48, PT ;  /* 0x000000482e00780c */ /* 0x000fe40003f64270 */
[----:B------:R-:W-:-:S02]  /*3530*/  FMNMX.FTZ R38, R127, R38, !PT ;  /* 0x000000267f267209 */ /* 0x000fc40007810000 */
[----:B------:R-:W-:Y:S01]  /*3540*/  FSEL R131, R60, -INF , P3 ;  /* 0xff8000003c837808 */ /* 0x000fe20001800000 */
[----:B------:R-:W3:Y:S01]  /*3550*/  MUFU.EX2 R21, R21 ;  /* 0x0000001500157308 */ /* 0x000ee20000000800 */
[----:B------:R-:W-:Y:S02]  /*3560*/  FMNMX.FTZ R38, R129, R38, !PT ;  /* 0x0000002681267209 */ /* 0x000fe40007810000 */
[----:B------:R-:W-:Y:S02]  /*3570*/  ISETP.GT.AND P3, PT, R46, 0x50, PT ;  /* 0x000000502e00780c */ /* 0x000fe40003f64270 */
[----:B------:R-:W-:Y:S02]  /*3580*/  FMNMX.FTZ R38, R131, R38, !PT ;  /* 0x0000002683267209 */ /* 0x000fe40007810000 */
[----:B------:R-:W-:Y:S01]  /*3590*/  FSEL R133, R64, -INF , P3 ;  /* 0xff80000040857808 */ /* 0x000fe20001800000 */
[----:B------:R-:W-:Y:S01]  /*35a0*/  MUFU.EX2 R20, R74 ;  /* 0x0000004a00147308 */ /* 0x000fe20000000800 */
[----:B------:R-:W-:-:S02]  /*35b0*/  FMNMX.FTZ R50, R61, R38, !PT ;  /* 0x000000263d327209 */ /* 0x000fc40007810000 */
[----:B------:R-:W-:Y:S02]  /*35c0*/  ISETP.GT.AND P3, PT, R46, 0x58, PT ;  /* 0x000000582e00780c */ /* 0x000fe40003f64270 */
[----:B------:R-:W-:Y:S02]  /*35d0*/  FMNMX.FTZ R50, R133, R50, !PT ;  /* 0x0000003285327209 */ /* 0x000fe40007810000 */
[----:B------:R-:W-:Y:S01]  /*35e0*/  FSEL R135, R68, -INF , P3 ;  /* 0xff80000044877808 */ /* 0x000fe20001800000 */
[----:B------:R4:W-:Y:S01]  /*35f0*/  MUFU.EX2 R38, R58 ;  /* 0x0000003a00267308 */ /* 0x0009e20000000800 */
[----:B------:R-:W-:Y:S02]  /*3600*/  FMNMX.FTZ R50, R65, R50, !PT ;  /* 0x0000003241327209 */ /* 0x000fe40007810000 */
[----:B------:R-:W-:Y:S02]  /*3610*/  ISETP.GT.AND P3, PT, R46, 0x60, PT ;  /* 0x000000602e00780c */ /* 0x000fe40003f64270 */
[----:B------:R-:W-:-:S02]  /*3620*/  FMNMX.FTZ R50, R135, R50, !PT ;  /* 0x0000003287327209 */ /* 0x000fc40007810000 */
[----:B------:R-:W-:Y:S01]  /*3630*/  ISETP.GT.AND P4, PT, R46, 0x61, PT ;  /* 0x000000612e00780c */ /* 0x000fe20003f84270 */
[----:B------:R-:W-:Y:S01]  /*3640*/  MUFU.EX2 R30, R82 ;  /* 0x00000052001e7308 */ /* 0x000fe20000000800 */
[----:B------:R-:W-:Y:S01]  /*3650*/  FSEL R137, R40, -INF , P3 ;  /* 0xff80000028897808 */ /* 0x000fe20001800000 */
[----:B----4-:R-:W-:Y:S01]  /*3660*/  IMAD.U32 R58, RZ, RZ, UR40 ;  /* 0x00000028ff3a7e24 */ /* 0x010fe2000f8e00ff */
[----:B------:R-:W-:Y:S01]  /*3670*/  FMNMX.FTZ R50, R69, R50, !PT ;  /* 0x0000003245327209 */ /* 0x000fe20007810000 */
[--C-:B------:R-:W-:Y:S01]  /*3680*/  FFMA.FTZ R40, R2, R62, -R111.reuse ;  /* 0x0000003e02287223 */ /* 0x100fe2000001086f */
[----:B------:R-:W-:Y:S01]  /*3690*/  ISETP.GT.AND P3, PT, R46, 0x68, PT ;  /* 0x000000682e00780c */ /* 0x000fe20003f64270 */
[----:B------:R-:W-:Y:S01]  /*36a0*/  @!P0 VIADD R58, R58, 0x33440 ;  /* 0x000334403a3a8836 */ /* 0x000fe20000000000 */
[----:B------:R-:W-:Y:S01]  /*36b0*/  FSEL R139, R41, -INF , P4 ;  /* 0xff800000298b7808 */ /* 0x000fe20002000000 */
[----:B------:R-:W-:Y:S01]  /*36c0*/  FFMA.FTZ R41, R2, R66, -R111 ;  /* 0x0000004202297223 */ /* 0x000fe2000001086f */
[----:B------:R-:W-:Y:S01]  /*36d0*/  FMNMX.FTZ R50, R137, R50, !PT ;  /* 0x0000003289327209 */ /* 0x000fe20007810000 */
[----:B------:R-:W-:Y:S01]  /*36e0*/  MUFU.EX2 R27, R27 ;  /* 0x0000001b001b7308 */ /* 0x000fe20000000800 */
[----:B------:R-:W-:-:S02]  /*36f0*/  ISETP.GT.AND P4, PT, R46, 0x69, PT ;  /* 0x000000692e00780c */ /* 0x000fc40003f84270 */
[----:B------:R-:W-:Y:S01]  /*3700*/  FSEL R141, R44, -INF , P3 ;  /* 0xff8000002c8d7808 */ /* 0x000fe20001800000 */
[----:B------:R-:W-:Y:S01]  /*3710*/  FFMA.FTZ R44, R2, R109, -R111 ;  /* 0x0000006d022c7223 */ /* 0x000fe2000001086f */
[----:B------:R-:W-:Y:S02]  /*3720*/  FMNMX.FTZ R50, R139, R50, !PT ;  /* 0x000000328b327209 */ /* 0x000fe40007810000 */
[C---:B------:R-:W-:Y:S01]  /*3730*/  ISETP.GT.AND P3, PT, R46.reuse, 0x70, PT ;  /* 0x000000702e00780c */ /* 0x040fe20003f64270 */
[----:B------:R-:W-:Y:S01]  /*3740*/  MUFU.EX2 R31, R31 ;  /* 0x0000001f001f7308 */ /* 0x000fe20000000800 */
[----:B------:R-:W-:Y:S02]  /*3750*/  FSEL R143, R45, -INF , P4 ;  /* 0xff8000002d8f7808 */ /* 0x000fe40002000000 */
[----:B------:R-:W-:Y:S02]  /*3760*/  FMNMX.FTZ R50, R141, R50, !PT ;  /* 0x000000328d327209 */ /* 0x000fe40007810000 */
[----:B------:R-:W-:-:S02]  /*3770*/  ISETP.GT.AND P4, PT, R46, 0x71, PT ;  /* 0x000000712e00780c */ /* 0x000fc40003f84270 */
[----:B------:R-:W-:Y:S01]  /*3780*/  FSEL R145, R48, -INF , P3 ;  /* 0xff80000030917808 */ /* 0x000fe20001800000 */
[----:B------:R-:W-:Y:S01]  /*3790*/  MUFU.EX2 R35, R35 ;  /* 0x0000002300237308 */ /* 0x000fe20000000800 */
[----:B------:R-:W-:Y:S01]  /*37a0*/  FMNMX.FTZ R50, R143, R50, !PT ;  /* 0x000000328f327209 */ /* 0x000fe20007810000 */
[--C-:B------:R-:W-:Y:S01]  /*37b0*/  FFMA.FTZ R48, R2, R71, -R111.reuse ;  /* 0x0000004702307223 */ /* 0x100fe2000001086f */
[----:B------:R-:W-:Y:S02]  /*37c0*/  ISETP.GT.AND P3, PT, R46, 0x78, PT ;  /* 0x000000782e00780c */ /* 0x000fe40003f64270 */
        /* <DEDUP_REMOVED lines=8> */
[----:B------:R-:W-:Y:S02]  /*3850*/  CS2R R90, SRZ ;  /* 0x00000000005a7805 */ /* 0x000fe4000001ff00 */
[----:B------:R-:W-:Y:S01]  /*3860*/  FSEL R109, R53, -INF , P4 ;  /* 0xff800000356d7808 */ /* 0x000fe20002000000 */
[----:B------:R-:W4:Y:S01]  /*3870*/  MUFU.EX2 R39, R39 ;  /* 0x0000002700277308 */ /* 0x000f220000000800 */
[----:B------:R-:W-:Y:S02]  /*3880*/  ISETP.GT.AND P3, PT, R46, 0x80, PT ;  /* 0x000000802e00780c */ /* 0x000fe40003f64270 */
[----:B------:R-:W-:-:S02]  /*3890*/  FMNMX.FTZ R50, R149, R50, !PT ;  /* 0x0000003295327209 */ /* 0x000fc40007810000 */
[----:B------:R-:W-:Y:S02]  /*38a0*/  ISETP.GT.AND P4, PT, R46, 0x81, PT ;  /* 0x000000812e00780c */ /* 0x000fe40003f84270 */
[----:B------:R-:W-:Y:S01]  /*38b0*/  FSEL R151, R24, -INF , P3 ;  /* 0xff80000018977808 */ /* 0x000fe20001800000 */
[--C-:B------:R-:W-:Y:S01]  /*38c0*/  FFMA.FTZ R24, R2, R107, -R111.reuse ;  /* 0x0000006b02187223 */ /* 0x100fe2000001086f */
[----:B------:R-:W-:Y:S01]  /*38d0*/  FMNMX.FTZ R50, R109, R50, !PT ;  /* 0x000000326d327209 */ /* 0x000fe20007810000 */
[----:B------:R-:W-:Y:S01]  /*38e0*/  MUFU.EX2 R43, R43 ;  /* 0x0000002b002b7308 */ /* 0x000fe20000000800 */
[----:B------:R-:W-:Y:S02]  /*38f0*/  ISETP.GT.AND P3, PT, R46, 0x88, PT ;  /* 0x000000882e00780c */ /* 0x000fe40003f64270 */
[----:B------:R-:W-:Y:S01]  /*3900*/  FSEL R107, R25, -INF , P4 ;  /* 0xff800000196b7808 */ /* 0x000fe20002000000 */
[----:B------:R-:W-:Y:S01]  /*3910*/  FFMA.FTZ R25, R2, R103, -R111 ;  /* 0x0000006702197223 */ /* 0x000fe2000001086f */
[----:B------:R-:W-:-:S02]  /*3920*/  FMNMX.FTZ R50, R151, R50, !PT ;  /* 0x0000003297327209 */ /* 0x000fc40007810000 */
[----:B------:R-:W-:Y:S01]  /*3930*/  ISETP.GT.AND P4, PT, R46, 0x89, PT ;  /* 0x000000892e00780c */ /* 0x000fe20003f84270 */
[----:B------:R-:W-:Y:S01]  /*3940*/  MUFU.EX2 R40, R40 ;  /* 0x0000002800287308 */ /* 0x000fe20000000800 */
[----:B------:R-:W-:Y:S01]  /*3950*/  FSEL R153, R28, -INF , P3 ;  /* 0xff8000001c997808 */ /* 0x000fe20001800000 */
[--C-:B------:R-:W-:Y:S01]  /*3960*/  FFMA.FTZ R28, R2, R83, -R111.reuse ;  /* 0x00000053021c7223 */ /* 0x100fe2000001086f */
[----:B------:R-:W-:Y:S02]  /*3970*/  FMNMX.FTZ R50, R107, R50, !PT ;  /* 0x000000326b327209 */ /* 0x000fe40007810000 */
[----:B------:R-:W-:Y:S02]  /*3980*/  ISETP.GT.AND P3, PT, R46, 0x90, PT ;  /* 0x000000902e00780c */ /* 0x000fe40003f64270 */
[----:B------:R-:W-:Y:S01]  /*3990*/  FSEL R103, R29, -INF , P4 ;  /* 0xff8000001d677808 */ /* 0x000fe20002000000 */
[----:B------:R-:W-:Y:S01]  /*39a0*/  FFMA.FTZ R29, R2, R63, -R111 ;  /* 0x0000003f021d7223 */ /* 0x000fe2000001086f */
[----:B------:R-:W-:Y:S01]  /*39b0*/  FMNMX.FTZ R50, R153, R50, !PT ;  /* 0x0000003299327209 */ /* 0x000fe20007810000 */
[----:B------:R-:W5:Y:S01]  /*39c0*/  MUFU.EX2 R45, R120 ;  /* 0x00000078002d7308 */ /* 0x000f620000000800 */
[----:B------:R-:W-:-:S02]  /*39d0*/  ISETP.GT.AND P4, PT, R46, 0x91, PT ;  /* 0x000000912e00780c */ /* 0x000fc40003f84270 */
[----:B------:R-:W-:Y:S01]  /*39e0*/  FSEL R155, R32, -INF , P3 ;  /* 0xff800000209b7808 */ /* 0x000fe20001800000 */
[--C-:B------:R-:W-:Y:S01]  /*39f0*/  FFMA.FTZ R32, R2, R3, -R111.reuse ;  /* 0x0000000302207223 */ /* 0x100fe2000001086f */
[----:B------:R-:W-:Y:S02]  /*3a00*/  FMNMX.FTZ R50, R103, R50, !PT ;  /* 0x0000003267327209 */ /* 0x000fe40007810000 */
[----:B------:R-:W-:Y:S01]  /*3a10*/  ISETP.GT.AND P3, PT, R46, 0x98, PT ;  /* 0x000000982e00780c */ /* 0x000fe20003f64270 */
[----:B------:R-:W-:Y:S01]  /*3a20*/  MUFU.EX2 R41, R41 ;  /* 0x0000002900297308 */ /* 0x000fe20000000800 */
[----:B------:R-:W-:Y:S01]  /*3a30*/  FSEL R83, R33, -INF , P4 ;  /* 0xff80000021537808 */ /* 0x000fe20002000000 */
[--C-:B------:R-:W-:Y:S01]  /*3a40*/  FFMA.FTZ R33, R2, R59, -R111.reuse ;  /* 0x0000003b02217223 */ /* 0x100fe2000001086f */
[----:B------:R-:W-:Y:S02]  /*3a50*/  FMNMX.FTZ R50, R155, R50, !PT ;  /* 0x000000329b327209 */ /* 0x000fe40007810000 */
[----:B------:R-:W-:Y:S01]  /*3a60*/  ISETP.GT.AND P4, PT, R46, 0x99, PT ;  /* 0x000000992e00780c */ /* 0x000fe20003f84270 */
[----:B------:R-:W-:Y:S01]  /*3a70*/  FFMA.FTZ R46, R2, R67, -R111 ;  /* 0x00000043022e7223 */ /* 0x000fe2000001086f */
[----:B------:R-:W-:Y:S01]  /*3a80*/  FSEL R157, R36, -INF , P3 ;  /* 0xff800000249d7808 */ /* 0x000fe20001800000 */
[----:B0-----:R-:W-:Y:S01]  /*3a90*/  FADD.FTZ R67, R6, R11 ;  /* 0x0000000b06437221 */ /* 0x001fe20000010000 */
[----:B------:R-:W-:Y:S01]  /*3aa0*/  FMNMX.FTZ R50, R83, R50, !PT ;  /* 0x0000003253327209 */ /* 0x000fe20007810000 */
[----:B------:R-:W-:Y:S01]  /*3ab0*/  MUFU.EX2 R44, R44 ;  /* 0x0000002c002c7308 */ /* 0x000fe20000000800 */
[----:B------:R-:W-:Y:S01]  /*3ac0*/  FSEL R63, R37, -INF , P4 ;  /* 0xff800000253f7808 */ /* 0x000fe20002000000 */
[C-C-:B------:R-:W-:Y:S01]  /*3ad0*/  FFMA.FTZ R36, R2.reuse, R47, -R111.reuse ;  /* 0x0000002f02247223 */ /* 0x140fe2000001086f */
[----:B------:R-:W-:Y:S01]  /*3ae0*/  FMNMX.FTZ R50, R157, R50, !PT ;  /* 0x000000329d327209 */ /* 0x000fe20007810000 */
[C-C-:B------:R-:W-:Y:S01]  /*3af0*/  FFMA.FTZ R47, R2.reuse, R75, -R111.reuse ;  /* 0x0000004b022f7223 */ /* 0x140fe2000001086f */
[----:B------:R-:W-:Y:S01]  /*3b00*/  @!P0 PRMT R58, RZ, 0x654, R58 ;  /* 0x00000654ff3a8816 */ /* 0x000fe2000000003a */
[C-C-:B------:R-:W-:Y:S01]  /*3b10*/  FFMA.FTZ R37, R2.reuse, R51, -R111.reuse ;  /* 0x0000003302257223 */ /* 0x140fe2000001086f */
[----:B------:R-:W-:Y:S01]  /*3b20*/  FMNMX.FTZ R50, R63, R50, !PT ;  /* 0x000000323f327209 */ /* 0x000fe20007810000 */
[----:B------:R-:W-:Y:S01]  /*3b30*/  MUFU.EX2 R24, R24 ;  /* 0x0000001800187308 */ /* 0x000fe20000000800 */
[----:B------:R0:W-:Y:S01]  /*3b40*/  @!P0 SYNCS.ARRIVE.TRANS64.RED.A1T0 RZ, [R58+URZ], RZ ;  /* 0x000000ff3aff89a7 */ /* 0x0001e2000810043f */
[----:B--2---:R-:W-:Y:S01]  /*3b50*/  F2FP.SATFINITE.E4M3.F32.PACK_AB_MERGE_C R217, R13, R8, RZ ;  /* 0x000000080dd9723e */ /* 0x004fe200048070ff */
[----:B------:R-:W-:Y:S01]  /*3b60*/  FFMA.FTZ R51, R2, R87, -R111 ;  /* 0x0000005702337223 */ /* 0x000fe2000001086f */
[----:B------:R-:W2:Y:S01]  /*3b70*/  SHFL.BFLY PT, R3, R50, 0x2, 0x1f ;  /* 0x0c401f0032037f89 */ /* 0x000ea200000e0000 */
[----:B---3--:R-:W-:-:S02]  /*3b80*/  F2FP.SATFINITE.E4M3.F32.PACK_AB_MERGE_C R219, R21, R14, RZ ;  /* 0x0000000e15db723e */ /* 0x008fc400048070ff */
[----:B----4-:R-:W-:Y:S01]  /*3b90*/  F2FP.SATFINITE.E4M3.F32.PACK_AB_MERGE_C R215, R39, R34, RZ ;  /* 0x0000002227d7723e */ /* 0x010fe200048070ff */
[----:B------:R-:W3:Y:S01]  /*3ba0*/  MUFU.EX2 R25, R25 ;  /* 0x0000001900197308 */ /* 0x000ee20000000800 */
[----:B0-----:R-:W-:Y:S01]  /*3bb0*/  FADD.FTZ R58, R8, R67 ;  /* 0x00000043083a7221 */ /* 0x001fe20000010000 */
[----:B------:R-:W-:Y:S02]  /*3bc0*/  F2FP.SATFINITE.E4M3.F32.PACK_AB_MERGE_C R217, R11, R6, R217 ;  /* 0x000000060bd9723e */ /* 0x000fe400048070d9 */
[----:B------:R-:W-:Y:S02]  /*3bd0*/  F2FP.SATFINITE.E4M3.F32.PACK_AB_MERGE_C R213, R31, R26, RZ ;  /* 0x0000001a1fd5723e */ /* 0x000fe400048070ff */
[----:B------:R-:W-:Y:S02]  /*3be0*/  F2FP.SATFINITE.E4M3.F32.PACK_AB_MERGE_C R219, R15, R12, R219 ;  /* 0x0000000c0fdb723e */ /* 0x000fe400048070db */
[----:B------:R-:W-:Y:S01]  /*3bf0*/  MUFU.EX2 R28, R28 ;  /* 0x0000001c001c7308 */ /* 0x000fe20000000800 */
[----:B------:R-:W-:-:S02]  /*3c00*/  F2FP.SATFINITE.E4M3.F32.PACK_AB_MERGE_C R213, R27, R20, R213 ;  /* 0x000000141bd5723e */ /* 0x000fc400048070d5 */
[----:B-----5:R-:W-:Y:S02]  /*3c10*/  F2FP.SATFINITE.E4M3.F32.PACK_AB_MERGE_C R209, R45, R40, RZ ;  /* 0x000000282dd1723e */ /* 0x020fe400048070ff */
[----:B------:R-:W-:Y:S02]  /*3c20*/  F2FP.SATFINITE.E4M3.F32.PACK_AB_MERGE_C R215, R35, R30, R215 ;  /* 0x0000001e23d7723e */ /* 0x000fe400048070d7 */
[----:B------:R-:W-:Y:S01]  /*3c30*/  F2FP.SATFINITE.E4M3.F32.PACK_AB_MERGE_C R209, R43, R38, R209 ;  /* 0x000000262bd1723e */ /* 0x000fe200048070d1 */
[----:B------:R-:W-:Y:S01]  /*3c40*/  MUFU.EX2 R29, R29 ;  /* 0x0000001d001d7308 */ /* 0x000fe20000000800 */
[----:B---3--:R-:W-:Y:S02]  /*3c50*/  F2FP.SATFINITE.E4M3.F32.PACK_AB_MERGE_C R211, R25, R24, RZ ;  /* 0x0000001819d3723e */ /* 0x008fe400048070ff */
[----:B--2---:R-:W-:Y:S01]  /*3c60*/  FMNMX.FTZ R53, R50, R3, !PT ;  /* 0x0000000332357209 */ /* 0x004fe20007810000 */
[----:B------:R-:W-:Y:S01]  /*3c70*/  FFMA.FTZ R50, R2, R79, -R111 ;  /* 0x0000004f02327223 */ /* 0x000fe2000001086f */
[----:B------:R-:W-:-:S03]  /*3c80*/  F2FP.SATFINITE.E4M3.F32.PACK_AB_MERGE_C R211, R44, R41, R211 ;  /* 0x000000292cd3723e */ /* 0x000fc600048070d3 */
[----:B------:R-:W-:Y:S01]  /*3c90*/  MUFU.EX2 R32, R32 ;  /* 0x0000002000207308 */ /* 0x000fe20000000800 */
[----:B------:R-:W0:Y:S07]  /*3ca0*/  SHFL.BFLY PT, R54, R53, 0x1, 0x1f ;  /* 0x0c201f0035367f89 */ /* 0x000e2e00000e0000 */
[----:B------:R-:W2:Y:S08]  /*3cb0*/  MUFU.EX2 R33, R33 ;  /* 0x0000002100217308 */ /* 0x000eb00000000800 */
[----:B------:R-:W-:Y:S08]  /*3cc0*/  MUFU.EX2 R46, R46 ;  /* 0x0000002e002e7308 */ /* 0x000ff00000000800 */
[----:B------:R-:W-:Y:S01]  /*3cd0*/  MUFU.EX2 R47, R47 ;  /* 0x0000002f002f7308 */ /* 0x000fe20000000800 */
[----:B0-----:R-:W-:Y:S01]  /*3ce0*/  FMNMX.FTZ R3, R53, R54, !PT ;  /* 0x0000003635037209 */ /* 0x001fe20007810000 */
[----:B------:R-:W-:Y:S01]  /*3cf0*/  FFMA.FTZ R54, R2, R105, -R111 ;  /* 0x0000006902367223 */ /* 0x000fe2000001086f */
[----:B--2---:R-:W-:-:S02]  /*3d00*/  F2FP.SATFINITE.E4M3.F32.PACK_AB_MERGE_C R205, R33, R32, RZ ;  /* 0x0000002021cd723e */ /* 0x004fc400048070ff */
[----:B------:R-:W-:Y:S02]  /*3d10*/  CS2R R110, SRZ ;  /* 0x00000000006e7805 */ /* 0x000fe4000001ff00 */
[----:B------:R-:W-:Y:S01]  /*3d20*/  FSETP.NEU.FTZ.AND P3, PT, R3, -INF , PT ;  /* 0xff8000000300780b */ /* 0x000fe20003f7d000 */
[----:B------:R-:W-:Y:S01]  /*3d30*/  FFMA.FTZ R55, R2, R3, -8 ;  /* 0xc100000002377423 */ /* 0x000fe20000010003 */
[----:B------:R-:W-:Y:S01]  /*3d40*/  F2FP.SATFINITE.E4M3.F32.PACK_AB_MERGE_C R205, R29, R28, R205 ;  /* 0x0000001c1dcd723e */ /* 0x000fe200048070cd */
[----:B------:R-:W-:Y:S03]  /*3d50*/  MUFU.EX2 R36, R36 ;  /* 0x0000002400247308 */ /* 0x000fe60000000800 */
[----:B------:R-:W-:-:S05]  /*3d60*/  FSEL R60, R55, RZ, P3 ;  /* 0x000000ff373c7208 */ /* 0x000fca0001800000 */
        /* <DEDUP_REMOVED lines=14> */
[----:B------:R-:W0:Y:S01]  /*3e50*/  MUFU.EX2 R57, R57 ;  /* 0x0000003900397308 */ /* 0x000e220000000800 */
[C-C-:B------:R-:W-:Y:S01]  /*3e60*/  FFMA.FTZ R77, R2.reuse, R77, -R60.reuse ;  /* 0x0000004d024d7223 */ /* 0x140fe2000001083c */
[C-C-:B------:R-:W-:Y:S01]  /*3e70*/  FFMA.FTZ R123, R2.reuse, R123, -R60.reuse ;  /* 0x0000007b027b7223 */ /* 0x140fe2000001083c */
[C-C-:B------:R-:W-:Y:S01]  /*3e80*/  FFMA.FTZ R81, R2.reuse, R81, -R60.reuse ;  /* 0x0000005102517223 */ /* 0x140fe2000001083c */
[C-C-:B------:R-:W-:Y:S01]  /*3e90*/  FFMA.FTZ R125, R2.reuse, R125, -R60.reuse ;  /* 0x0000007d027d7223 */ /* 0x140fe2000001083c */
[C-C-:B------:R-:W-:Y:S01]  /*3ea0*/  FFMA.FTZ R85, R2.reuse, R85, -R60.reuse ;  /* 0x0000005502557223 */ /* 0x140fe2000001083c */
[C-C-:B------:R-:W-:Y:S01]  /*3eb0*/  FFMA.FTZ R127, R2.reuse, R127, -R60.reuse ;  /* 0x0000007f027f7223 */ /* 0x140fe2000001083c */
[C-C-:B------:R-:W-:Y:S01]  /*3ec0*/  FFMA.FTZ R129, R2.reuse, R129, -R60.reuse ;  /* 0x0000008102817223 */ /* 0x140fe2000001083c */
[----:B------:R-:W2:Y:S01]  /*3ed0*/  MUFU.EX2 R89, R89 ;  /* 0x0000005900597308 */ /* 0x000ea20000000800 */
[C-C-:B------:R-:W-:Y:S01]  /*3ee0*/  FFMA.FTZ R131, R2.reuse, R131, -R60.reuse ;  /* 0x0000008302837223 */ /* 0x140fe2000001083c */
[C-C-:B------:R-:W-:Y:S01]  /*3ef0*/  FFMA.FTZ R133, R2.reuse, R133, -R60.reuse ;  /* 0x0000008502857223 */ /* 0x140fe2000001083c */
[C-C-:B------:R-:W-:Y:S01]  /*3f00*/  FFMA.FTZ R135, R2.reuse, R135, -R60.reuse ;  /* 0x0000008702877223 */ /* 0x140fe2000001083c */
[C-C-:B------:R-:W-:Y:S01]  /*3f10*/  FFMA.FTZ R69, R2.reuse, R69, -R60.reuse ;  /* 0x0000004502457223 */ /* 0x140fe2000001083c */
[C-C-:B------:R-:W-:Y:S01]  /*3f20*/  FFMA.FTZ R137, R2.reuse, R137, -R60.reuse ;  /* 0x0000008902897223 */ /* 0x140fe2000001083c */
[C-C-:B------:R-:W-:Y:S01]  /*3f30*/  FFMA.FTZ R139, R2.reuse, R139, -R60.reuse ;  /* 0x0000008b028b7223 */ /* 0x140fe2000001083c */
[--C-:B------:R-:W-:Y:S01]  /*3f40*/  FFMA.FTZ R141, R2, R141, -R60.reuse ;  /* 0x0000008d028d7223 */ /* 0x100fe2000001083c */
[----:B------:R3:W4:Y:S01]  /*3f50*/  MUFU.EX2 R62, R93 ;  /* 0x0000005d003e7308 */ /* 0x0007220000000800 */
[----:B0-----:R-:W-:Y:S01]  /*3f60*/  FADD.FTZ R80, R56, R57 ;  /* 0x0000003938507221 */ /* 0x001fe20000010000 */
        /* <DEDUP_REMOVED lines=13> */
[----:B------:R-:W-:Y:S01]  /*4040*/  FFMA.FTZ R60, R2, R63, -R60 ;  /* 0x0000003f023c7223 */ /* 0x000fe2000001083c */
[----:B------:R5:W1:Y:S01]  /*4050*/  MUFU.EX2 R64, R97 ;  /* 0x0000006100407308 */ /* 0x000a620000000800 */
[----:B---3--:R-:W-:-:S02]  /*4060*/  CS2R R92, SRZ ;  /* 0x00000000005c7805 */ /* 0x008fc4000001ff00 */
[----:B------:R-:W-:Y:S02]  /*4070*/  CS2R R112, SRZ ;  /* 0x0000000000707805 */ /* 0x000fe4000001ff00 */
[----:B------:R-:W-:-:S03]  /*4080*/  CS2R R118, SRZ ;  /* 0x0000000000767805 */ /* 0x000fc6000001ff00 */
[----:B------:R3:W-:Y:S01]  /*4090*/  MUFU.EX2 R78, R65 ;  /* 0x00000041004e7308 */ /* 0x0007e20000000800 */
[----:B-----5:R-:W-:-:S07]  /*40a0*/  CS2R R96, SRZ ;  /* 0x0000000000607805 */ /* 0x020fce000001ff00 */
[----:B------:R-:W5:Y:S01]  /*40b0*/  MUFU.EX2 R117, R117 ;  /* 0x0000007500757308 */ /* 0x000f620000000800 */
[----:B---3--:R-:W-:-:S04]  /*40c0*/  FADD.FTZ R65, R13, R58 ;  /* 0x0000003a0d417221 */ /* 0x008fc80000010000 */
[----:B------:R-:W-:-:S03]  /*40d0*/  FADD.FTZ R82, R12, R65 ;  /* 0x000000410c527221 */ /* 0x000fc60000010000 */
[----:B------:R2:W-:Y:S01]  /*40e0*/  MUFU.EX2 R76, R61 ;  /* 0x0000003d004c7308 */ /* 0x0005e20000000800 */
[----:B------:R-:W-:Y:S02]  /*40f0*/  FADD.FTZ R65, R15, R82 ;  /* 0x000000520f417221 */ /* 0x000fe40000010000 */
[----:B------:R-:W3:Y:S05]  /*4100*/  @P2 LDC R15, c[0x0][0x44c] ;  /* 0x00011300ff0f2b82 */ /* 0x000eea0000000800 */
[----:B------:R5:W5:Y:S01]  /*4110*/  MUFU.EX2 R66, R101 ;  /* 0x0000006500427308 */ /* 0x000b620000000800 */
[----:B--2---:R-:W-:-:S04]  /*4120*/  FADD.FTZ R61, R89, R80 ;  /* 0x00000050593d7221 */ /* 0x004fc80000010000 */
[C---:B----4-:R-:W-:Y:S01]  /*4130*/  FADD.FTZ R80, R62.reuse, R61 ;  /* 0x0000003d3e507221 */ /* 0x050fe20000010000 */
[----:B------:R-:W-:Y:S02]  /*4140*/  F2FP.SATFINITE.E4M3.F32.PACK_AB_MERGE_C R62, R62, R89, RZ ;  /* 0x000000593e3e723e */ /* 0x000fe400048070ff */
[----:B------:R-:W-:Y:S01]  /*4150*/  CS2R R88, SRZ ;  /* 0x0000000000587805 */ /* 0x000fe2000001ff00 */
[----:B------:R-:W2:Y:S01]  /*4160*/  MUFU.EX2 R42, R42 ;  /* 0x0000002a002a7308 */ /* 0x000ea20000000800 */
[----:B0-----:R-:W-:Y:S01]  /*4170*/  FADD.FTZ R61, R115, R80 ;  /* 0x00000050733d7221 */ /* 0x001fe20000010000 */
[----:B------:R-:W-:Y:S01]  /*4180*/  FADD.FTZ R80, R14, R65 ;  /* 0x000000410e507221 */ /* 0x000fe20000010000 */
[----:B------:R-:W-:Y:S02]  /*4190*/  F2FP.SATFINITE.E4M3.F32.PACK_AB_MERGE_C R216, R57, R56, R62 ;  /* 0x0000003839d8723e */ /* 0x000fe4000480703e */
[----:B------:R-:W-:Y:S01]  /*41a0*/  CS2R R56, SRZ ;  /* 0x0000000000387805 */ /* 0x000fe2000001ff00 */
[----:B-1----:R-:W-:Y:S01]  /*41b0*/  FADD.FTZ R82, R64, R61 ;  /* 0x0000003d40527221 */ /* 0x002fe20000010000 */
[----:B------:R-:W-:Y:S01]  /*41c0*/  FADD.FTZ R65, R21, R80 ;  /* 0x0000005015417221 */ /* 0x000fe20000010000 */
[----:B------:R-:W-:Y:S01]  /*41d0*/  CS2R R62, SRZ ;  /* 0x00000000003e7805 */ /* 0x000fe2000001ff00 */
[----:B------:R-:W0:Y:S01]  /*41e0*/  MUFU.EX2 R59, R59 ;  /* 0x0000003b003b7308 */ /* 0x000e220000000800 */
[----:B-----5:R-:W-:Y:S01]  /*41f0*/  FADD.FTZ R61, R117, R82 ;  /* 0x00000052753d7221 */ /* 0x020fe20000010000 */
[----:B------:R-:W-:Y:S01]  /*4200*/  FADD.FTZ R82, R20, R65 ;  /* 0x0000004114527221 */ /* 0x000fe20000010000 */
[----:B------:R-:W-:-:S02]  /*4210*/  CS2R R100, SRZ ;  /* 0x0000000000647805 */ /* 0x000fc4000001ff00 */
[C---:B------:R-:W-:Y:S01]  /*4220*/  FADD.FTZ R61, R66.reuse, R61 ;  /* 0x0000003d423d7221 */ /* 0x040fe20000010000 */
[----:B------:R-:W-:Y:S01]  /*4230*/  FADD.FTZ R65, R27, R82 ;  /* 0x000000521b417221 */ /* 0x000fe20000010000 */
[----:B------:R-:W-:Y:S01]  /*4240*/  F2FP.SATFINITE.E4M3.F32.PACK_AB_MERGE_C R66, R66, R117, RZ ;  /* 0x000000754242723e */ /* 0x000fe200048070ff */
[----:B------:R-:W1:Y:S01]  /*4250*/  MUFU.EX2 R121, R121 ;  /* 0x0000007900797308 */ /* 0x000e620000000800 */
[----:B--2---:R-:W-:Y:S01]  /*4260*/  FADD.FTZ R82, R42, R61 ;  /* 0x0000003d2a527221 */ /* 0x004fe20000010000 */
[----:B------:R-:W-:Y:S01]  /*4270*/  FADD.FTZ R86, R26, R65 ;  /* 0x000000411a567221 */ /* 0x000fe20000010000 */
[----:B------:R-:W-:Y:S02]  /*4280*/  F2FP.SATFINITE.E4M3.F32.PACK_AB_MERGE_C R218, R64, R115, R66 ;  /* 0x0000007340da723e */ /* 0x000fe40004807042 */
[----:B------:R-:W-:Y:S02]  /*4290*/  CS2R R66, SRZ ;  /* 0x0000000000427805 */ /* 0x000fe4000001ff00 */
[----:B------:R-:W-:Y:S01]  /*42a0*/  CS2R R114, SRZ ;  /* 0x0000000000727805 */ /* 0x000fe2000001ff00 */
[----:B------:R-:W-:Y:S01]  /*42b0*/  FADD.FTZ R65, R31, R86 ;  /* 0x000000561f417221 */ /* 0x000fe20000010000 */
[----:B------:R-:W-:Y:S01]  /*42c0*/  CS2R R86, SRZ ;  /* 0x0000000000567805 */ /* 0x000fe2000001ff00 */
[----:B------:R-:W2:Y:S01]  /*42d0*/  MUFU.EX2 R68, R77 ;  /* 0x0000004d00447308 */ /* 0x000ea20000000800 */
[----:B0-----:R-:W-:Y:S01]  /*42e0*/  FADD.FTZ R84, R59, R82 ;  /* 0x000000523b547221 */ /* 0x001fe20000010000 */
[----:B------:R-:W-:-:S06]  /*42f0*/  CS2R R116, SRZ ;  /* 0x0000000000747805 */ /* 0x000fcc000001ff00 */
[----:B------:R-:W0:Y:S01]  /*4300*/  MUFU.EX2 R123, R123 ;  /* 0x0000007b007b7308 */ /* 0x000e220000000800 */
[----:B-1----:R-:W-:Y:S01]  /*4310*/  FADD.FTZ R61, R121, R84 ;  /* 0x00000054793d7221 */ /* 0x002fe20000010000 */
[----:B------:R-:W-:Y:S01]  /*4320*/  FADD.FTZ R84, R30, R65 ;  /* 0x000000411e547221 */ /* 0x000fe20000010000 */
[----:B------:R-:W-:Y:S02]  /*4330*/  CS2R R30, SRZ ;  /* 0x00000000001e7805 */ /* 0x000fe4000001ff00 */
[----:B------:R-:W-:-:S03]  /*4340*/  CS2R R64, SRZ ;  /* 0x0000000000407805 */ /* 0x000fc6000001ff00 */
[----:B------:R-:W1:Y:S01]  /*4350*/  MUFU.EX2 R70, R81 ;  /* 0x0000005100467308 */ /* 0x000e620000000800 */
[C---:B--2---:R-:W-:Y:S01]  /*4360*/  FADD.FTZ R8, R68.reuse, R61 ;  /* 0x0000003d44087221 */ /* 0x044fe20000010000 */
[----:B------:R-:W-:Y:S01]  /*4370*/  FADD.FTZ R61, R35, R84 ;  /* 0x00000054233d7221 */ /* 0x000fe20000010000 */
[----:B------:R-:W-:-:S04]  /*4380*/  F2FP.SATFINITE.E4M3.F32.PACK_AB_MERGE_C R68, R68, R121, RZ ;  /* 0x000000794444723e */ /* 0x000fc800048070ff */
[----:B------:R-:W-:Y:S01]  /*4390*/  F2FP.SATFINITE.E4M3.F32.PACK_AB_MERGE_C R212, R59, R42, R68 ;  /* 0x0000002a3bd4723e */ /* 0x000fe20004807044 */
[----:B------:R-:W2:Y:S01]  /*43a0*/  MUFU.EX2 R125, R125 ;  /* 0x0000007d007d7308 */ /* 0x000ea20000000800 */
[----:B0-----:R-:W-:Y:S01]  /*43b0*/  FADD.FTZ R13, R123, R8 ;  /* 0x000000087b0d7221 */ /* 0x001fe20000010000 */
[----:B------:R-:W-:Y:S01]  /*43c0*/  FADD.FTZ R8, R34, R61 ;  /* 0x0000003d22087221 */ /* 0x000fe20000010000 */
[----:B------:R-:W-:-:S03]  /*43d0*/  CS2R R34, SRZ ;  /* 0x0000000000227805 */ /* 0x000fc6000001ff00 */
[----:B------:R-:W-:Y:S02]  /*43e0*/  FADD.FTZ R39, R39, R8 ;  /* 0x0000000827277221 */ /* 0x000fe40000010000 */
[----:B------:R0:W4:Y:S01]  /*43f0*/  MUFU.EX2 R72, R85 ;  /* 0x0000005500487308 */ /* 0x0001220000000800 */
[----:B-1----:R-:W-:Y:S01]  /*4400*/  FADD.FTZ R14, R70, R13 ;  /* 0x0000000d460e7221 */ /* 0x002fe20000010000 */
[----:B------:R-:W-:Y:S01]  /*4410*/  FADD.FTZ R26, R38, R39 ;  /* 0x00000027261a7221 */ /* 0x000fe20000010000 */
[----:B------:R-:W-:-:S03]  /*4420*/  CS2R R38, SRZ ;  /* 0x0000000000267805 */ /* 0x000fc6000001ff00 */
[----:B------:R-:W-:Y:S01]  /*4430*/  FADD.FTZ R21, R43, R26 ;  /* 0x0000001a2b157221 */ /* 0x000fe20000010000 */
[----:B------:R-:W-:Y:S01]  /*4440*/  CS2R R42, SRZ ;  /* 0x00000000002a7805 */ /* 0x000fe2000001ff00 */
[----:B------:R-:W1:Y:S01]  /*4450*/  MUFU.EX2 R127, R127 ;  /* 0x0000007f007f7308 */ /* 0x000e620000000800 */
[----:B--2---:R-:W-:Y:S01]  /*4460*/  FADD.FTZ R13, R125, R14 ;  /* 0x0000000e7d0d7221 */ /* 0x004fe20000010000 */
[----:B------:R-:W-:Y:S01]  /*4470*/  FADD.FTZ R26, R40, R21 ;  /* 0x00000015281a7221 */ /* 0x000fe20000010000 */
[----:B0-----:R-:W-:-:S03]  /*4480*/  CS2R R84, SRZ ;  /* 0x0000000000547805 */ /* 0x001fc6000001ff00 */
[----:B------:R-:W-:Y:S02]  /*4490*/  FADD.FTZ R26, R45, R26 ;  /* 0x0000001a2d1a7221 */ /* 0x000fe40000010000 */
[----:B------:R-:W0:Y:S01]  /*44a0*/  MUFU.EX2 R74, R129 ;  /* 0x00000081004a7308 */ /* 0x000e220000000800 */
[C---:B----4-:R-:W-:Y:S01]  /*44b0*/  FADD.FTZ R14, R72.reuse, R13 ;  /* 0x0000000d480e7221 */ /* 0x050fe20000010000 */
[----:B------:R-:W-:-:S04]  /*44c0*/  F2FP.SATFINITE.E4M3.F32.PACK_AB_MERGE_C R72, R72, R125, RZ ;  /* 0x0000007d4848723e */ /* 0x000fc800048070ff */
[----:B------:R-:W-:Y:S02]  /*44d0*/  F2FP.SATFINITE.E4M3.F32.PACK_AB_MERGE_C R214, R70, R123, R72 ;  /* 0x0000007b46d6723e */ /* 0x000fe40004807048 */
[----:B------:R-:W-:Y:S01]  /*44e0*/  CS2R R70, SRZ ;  /* 0x0000000000467805 */ /* 0x000fe2000001ff00 */
[----:B------:R-:W2:Y:S01]  /*44f0*/  MUFU.EX2 R131, R131 ;  /* 0x0000008300837308 */ /* 0x000ea20000000800 */
[----:B-1----:R-:W-:Y:S01]  /*4500*/  FADD.FTZ R13, R127, R14 ;  /* 0x0000000e7f0d7221 */ /* 0x002fe20000010000 */
[----:B------:R-:W-:-:S06]  /*4510*/  CS2R R72, SRZ ;  /* 0x0000000000487805 */ /* 0x000fcc000001ff00 */
[----:B------:R-:W1:Y:S01]  /*4520*/  MUFU.EX2 R133, R133 ;  /* 0x0000008500857308 */ /* 0x000e620000000800 */
[----:B0-----:R-:W-:Y:S01]  /*4530*/  FADD.FTZ R14, R74, R13 ;  /* 0x0000000d4a0e7221 */ /* 0x001fe20000010000 */
[----:B------:R-:W-:Y:S01]  /*4540*/  FADD.FTZ R13, R41, R26 ;  /* 0x0000001a290d7221 */ /* 0x000fe20000010000 */
[----:B------:R-:W-:Y:S01]  /*4550*/  CS2R R40, SRZ ;  /* 0x0000000000287805 */ /* 0x000fe2000001ff00 */
[----:B------:R-:W0:Y:S02]  /*4560*/  @P2 LDC R26, c[0x0][0x450] ;  /* 0x00011400ff1a2b82 */ /* 0x000e240000000800 */
[----:B------:R-:W-:Y:S01]  /*4570*/  FADD.FTZ R13, R44, R13 ;  /* 0x0000000d2c0d7221 */ /* 0x000fe20000010000 */
[----:B------:R-:W-:Y:S01]  /*4580*/  CS2R R44, SRZ ;  /* 0x00000000002c7805 */ /* 0x000fe2000001ff00 */
[----:B------:R-:W4:Y:S01]  /*4590*/  MUFU.EX2 R135, R135 ;  /* 0x0000008700877308 */ /* 0x000f220000000800 */
[----:B--2---:R-:W-:Y:S01]  /*45a0*/  FADD.FTZ R11, R131, R14 ;  /* 0x0000000e830b7221 */ /* 0x004fe20000010000 */
[----:B------:R-:W-:Y:S01]  /*45b0*/  F2FP.SATFINITE.E4M3.F32.PACK_AB_MERGE_C R131, R76, R131, RZ ;  /* 0x000000834c83723e */ /* 0x000fe200048070ff */
[----:B------:R-:W-:-:S02]  /*45c0*/  FADD.FTZ R12, R24, R13 ;  /* 0x0000000d180c7221 */ /* 0x000fc40000010000 */
[----:B------:R-:W-:Y:S01]  /*45d0*/  FADD.FTZ R76, R76, R11 ;  /* 0x0000000b4c4c7221 */ /* 0x000fe20000010000 */
[----:B------:R-:W-:Y:S01]  /*45e0*/  F2FP.SATFINITE.E4M3.F32.PACK_AB_MERGE_C R208, R74, R127, R131 ;  /* 0x0000007f4ad0723e */ /* 0x000fe20004807083 */
[----:B------:R-:W-:Y:S01]  /*45f0*/  FADD.FTZ R25, R25, R12 ;  /* 0x0000000c19197221 */ /* 0x000fe20000010000 */
[----:B------:R2:W5:Y:S01]  /*4600*/  MUFU.EX2 R58, R69 ;  /* 0x00000045003a7308 */ /* 0x0005620000000800 */
[----:B-1----:R-:W-:Y:S01]  /*4610*/  FADD.FTZ R11, R133, R76 ;  /* 0x0000004c850b7221 */ /* 0x002fe20000010000 */
[----:B------:R-:W-:Y:S02]  /*4620*/  CS2R R74, SRZ ;  /* 0x00000000004a7805 */ /* 0x000fe4000001ff00 */
[----:B------:R-:W-:Y:S01]  /*4630*/  CS2R R76, SRZ ;  /* 0x00000000004c7805 */ /* 0x000fe2000001ff00 */
[----:B------:R-:W-:-:S03]  /*4640*/  FADD.FTZ R14, R78, R11 ;  /* 0x0000000b4e0e7221 */ /* 0x000fc60000010000 */
[----:B------:R-:W1:Y:S01]  /*4650*/  MUFU.EX2 R137, R137 ;  /* 0x0000008900897308 */ /* 0x000e620000000800 */
[----:B----4-:R-:W-:Y:S01]  /*4660*/  FADD.FTZ R11, R135, R14 ;  /* 0x0000000e870b7221 */ /* 0x010fe20000010000 */
[----:B------:R-:W-:Y:S01]  /*4670*/  FADD.FTZ R14, R28, R25 ;  /* 0x000000191c0e7221 */ /* 0x000fe20000010000 */
[----:B--2---:R-:W-:-:S03]  /*4680*/  CS2R R68, SRZ ;  /* 0x0000000000447805 */ /* 0x004fc6000001ff00 */
[----:B------:R-:W-:Y:S01]  /*4690*/  FADD.FTZ R13, R29, R14 ;  /* 0x0000000e1d0d7221 */ /* 0x000fe20000010000 */
[----:B------:R-:W-:Y:S01]  /*46a0*/  CS2R R28, SRZ ;  /* 0x00000000001c7805 */ /* 0x000fe2000001ff00 */
[----:B------:R-:W2:Y:S01]  /*46b0*/  MUFU.EX2 R80, R139 ;  /* 0x0000008b00507308 */ /* 0x000ea20000000800 */
[C---:B-----5:R-:W-:Y:S01]  /*46c0*/  F2FP.SATFINITE.E4M3.F32.PACK_AB_MERGE_C R135, R58.reuse, R135, RZ ;  /* 0x000000873a87723e */ /* 0x060fe200048070ff */
[----:B------:R-:W-:Y:S01]  /*46d0*/  FADD.FTZ R58, R58, R11 ;  /* 0x0000000b3a3a7221 */ /* 0x000fe20000010000 */
[----:B------:R-:W-:Y:S01]  /*46e0*/  FADD.FTZ R32, R32, R13 ;  /* 0x0000000d20207221 */ /* 0x000fe20000010000 */
[----:B------:R-:W-:Y:S02]  /*46f0*/  F2FP.SATFINITE.E4M3.F32.PACK_AB_MERGE_C R13, R47, R46, RZ ;  /* 0x0000002e2f0d723e */ /* 0x000fe400048070ff */
[----:B------:R-:W-:Y:S01]  /*4700*/  F2FP.SATFINITE.E4M3.F32.PACK_AB_MERGE_C R210, R78, R133, R135 ;  /* 0x000000854ed2723e */ /* 0x000fe20004807087 */
[----:B------:R-:W-:Y:S01]  /*4710*/  FADD.FTZ R33, R33, R32 ;  /* 0x0000002021217221 */ /* 0x000fe20000010000 */
[----:B------:R-:W4:Y:S01]  /*4720*/  MUFU.EX2 R141, R141 ;  /* 0x0000008d008d7308 */ /* 0x000f220000000800 */
[----:B-1----:R-:W-:Y:S01]  /*4730*/  FADD.FTZ R11, R137, R58 ;  /* 0x0000003a890b7221 */ /* 0x002fe20000010000 */
[----:B------:R-:W-:-:S02]  /*4740*/  CS2R R58, SRZ ;  /* 0x00000000003a7805 */ /* 0x000fc4000001ff00 */
[----:B------:R-:W-:-:S04]  /*4750*/  CS2R R78, SRZ ;  /* 0x00000000004e7805 */ /* 0x000fc8000001ff00 */
[----:B------:R-:W1:Y:S01]  /*4760*/  MUFU.EX2 R82, R143 ;  /* 0x0000008f00527308 */ /* 0x000e620000000800 */
[----:B--2---:R-:W-:-:S07]  /*4770*/  FADD.FTZ R20, R80, R11 ;  /* 0x0000000b50147221 */ /* 0x004fce0000010000 */
[----:B------:R-:W2:Y:S01]  /*4780*/  MUFU.EX2 R145, R145 ;  /* 0x0000009100917308 */ /* 0x000ea20000000800 */
[----:B----4-:R-:W-:Y:S01]  /*4790*/  FADD.FTZ R11, R141, R20 ;  /* 0x000000148d0b7221 */ /* 0x010fe20000010000 */
[----:B------:R-:W-:Y:S01]  /*47a0*/  FADD.FTZ R20, R36, R33 ;  /* 0x0000002124147221 */ /* 0x000fe20000010000 */
[----:B------:R-:W-:-:S05]  /*47b0*/  CS2R R32, SRZ ;  /* 0x0000000000207805 */ /* 0x000fca000001ff00 */
[----:B------:R-:W4:Y:S01]  /*47c0*/  MUFU.EX2 R8, R147 ;  /* 0x0000009300087308 */ /* 0x000f220000000800 */
[C---:B-1----:R-:W-:Y:S01]  /*47d0*/  F2FP.SATFINITE.E4M3.F32.PACK_AB_MERGE_C R141, R82.reuse, R141, RZ ;  /* 0x0000008d528d723e */ /* 0x042fe200048070ff */
[----:B------:R-:W-:-:S03]  /*47e0*/  FADD.FTZ R82, R82, R11 ;  /* 0x0000000b52527221 */ /* 0x000fc60000010000 */
[----:B------:R-:W-:Y:S02]  /*47f0*/  F2FP.SATFINITE.E4M3.F32.PACK_AB_MERGE_C R204, R80, R137, R141 ;  /* 0x0000008950cc723e */ /* 0x000fe4000480708d */
[----:B------:R-:W-:Y:S01]  /*4800*/  CS2R R80, SRZ ;  /* 0x0000000000507805 */ /* 0x000fe2000001ff00 */
[----:B------:R-:W1:Y:S01]  /*4810*/  MUFU.EX2 R149, R149 ;  /* 0x0000009500957308 */ /* 0x000e620000000800 */
[----:B--2---:R-:W-:-:S07]  /*4820*/  FADD.FTZ R11, R145, R82 ;  /* 0x00000052910b7221 */ /* 0x004fce0000010000 */
[----:B------:R-:W2:Y:S01]  /*4830*/  MUFU.EX2 R37, R37 ;  /* 0x0000002500257308 */ /* 0x000ea20000000800 */
[----:B----4-:R-:W-:-:S07]  /*4840*/  FADD.FTZ R24, R8, R11 ;  /* 0x0000000b08187221 */ /* 0x010fce0000010000 */
[----:B------:R-:W-:Y:S01]  /*4850*/  MUFU.EX2 R50, R50 ;  /* 0x0000003200327308 */ /* 0x000fe20000000800 */
[----:B-1----:R-:W-:-:S07]  /*4860*/  FADD.FTZ R11, R149, R24 ;  /* 0x00000018950b7221 */ /* 0x002fce0000010000 */
[----:B------:R-:W1:Y:S01]  /*4870*/  MUFU.EX2 R51, R51 ;  /* 0x0000003300337308 */ /* 0x000e620000000800 */
[C---:B--2---:R-:W-:Y:S01]  /*4880*/  F2FP.SATFINITE.E4M3.F32.PACK_AB_MERGE_C R207, R37.reuse, R36, R13 ;  /* 0x0000002425cf723e */ /* 0x044fe2000480700d */
[----:B------:R-:W-:-:S04]  /*4890*/  FADD.FTZ R37, R37, R20 ;  /* 0x0000001425257221 */ /* 0x000fc80000010000 */
[----:B------:R-:W-:Y:S01]  /*48a0*/  FADD.FTZ R46, R46, R37 ;  /* 0x000000252e2e7221 */ /* 0x000fe20000010000 */
[----:B------:R-:W-:Y:S01]  /*48b0*/  CS2R R36, SRZ ;  /* 0x0000000000247805 */ /* 0x000fe2000001ff00 */
[----:B------:R2:W4:Y:S02]  /*48c0*/  MUFU.EX2 R6, R109 ;  /* 0x0000006d00067308 */ /* 0x0005240000000800 */
[----:B------:R-:W-:-:S06]  /*48d0*/  FADD.FTZ R47, R47, R46 ;  /* 0x0000002e2f2f7221 */ /* 0x000fcc0000010000 */
[----:B------:R-:W5:Y:S01]  /*48e0*/  MUFU.EX2 R48, R48 ;  /* 0x0000003000307308 */ /* 0x000f620000000800 */
[----:B-1----:R-:W-:Y:S02]  /*48f0*/  F2FP.SATFINITE.E4M3.F32.PACK_AB_MERGE_C R13, R51, R50, RZ ;  /* 0x00000032330d723e */ /* 0x002fe400048070ff */
[----:B--2---:R-:W-:-:S05]  /*4900*/  CS2R R108, SRZ ;  /* 0x00000000006c7805 */ /* 0x004fca000001ff00 */
[----:B------:R-:W1:Y:S01]  /*4910*/  MUFU.EX2 R49, R49 ;  /* 0x0000003100317308 */ /* 0x000e620000000800 */
[C---:B----4-:R-:W-:Y:S01]  /*4920*/  F2FP.SATFINITE.E4M3.F32.PACK_AB_MERGE_C R149, R6.reuse, R149, RZ ;  /* 0x000000950695723e */ /* 0x050fe200048070ff */
[----:B------:R-:W-:-:S03]  /*4930*/  FADD.FTZ R6, R6, R11 ;  /* 0x0000000b06067221 */ /* 0x000fc60000010000 */
[----:B------:R-:W-:-:S03]  /*4940*/  F2FP.SATFINITE.E4M3.F32.PACK_AB_MERGE_C R206, R8, R145, R149 ;  /* 0x0000009108ce723e */ /* 0x000fc60004807095 */
[----:B------:R-:W2:Y:S01]  /*4950*/  MUFU.EX2 R151, R151 ;  /* 0x0000009700977308 */ /* 0x000ea20000000800 */
[----:B-----5:R-:W-:Y:S01]  /*4960*/  FADD.FTZ R24, R48, R47 ;  /* 0x0000002f30187221 */ /* 0x020fe20000010000 */
[----:B------:R-:W-:-:S06]  /*4970*/  CS2R R46, SRZ ;  /* 0x00000000002e7805 */ /* 0x000fcc000001ff00 */
[----:B------:R-:W4:Y:S01]  /*4980*/  MUFU.EX2 R12, R107 ;  /* 0x0000006b000c7308 */ /* 0x000f220000000800 */
[----:B-1----:R-:W-:Y:S01]  /*4990*/  F2FP.SATFINITE.E4M3.F32.PACK_AB_MERGE_C R201, R49, R48, R13 ;  /* 0x0000003031c9723e */ /* 0x002fe2000480700d */
[----:B---3--:R-:W-:-:S04]  /*49a0*/  @P2 IMAD.HI.U32 R13, R22, R15, RZ ;  /* 0x0000000f160d2227 */ /* 0x008fc800078e00ff */
[----:B------:R-:W-:Y:S01]  /*49b0*/  FADD.FTZ R49, R49, R24 ;  /* 0x0000001831317221 */ /* 0x000fe20000010000 */
[----:B------:R-:W-:Y:S02]  /*49c0*/  CS2R R24, SRZ ;  /* 0x0000000000187805 */ /* 0x000fe4000001ff00 */
[----:B0-----:R-:W-:Y:S01]  /*49d0*/  @P2 SHF.R.U32.HI R22, RZ, R26, R13 ;  /* 0x0000001aff162219 */ /* 0x001fe2000001160d */
[----:B------:R-:W0:Y:S01]  /*49e0*/  MUFU.EX2 R153, R153 ;  /* 0x0000009900997308 */ /* 0x000e220000000800 */
[----:B--2---:R-:W-:Y:S01]  /*49f0*/  FADD.FTZ R11, R151, R6 ;  /* 0x00000006970b7221 */ /* 0x004fe20000010000 */
[----:B------:R-:W-:Y:S01]  /*4a00*/  FADD.FTZ R50, R50, R49 ;  /* 0x0000003132327221 */ /* 0x000fe20000010000 */
[----:B------:R-:W-:Y:S01]  /*4a10*/  IADD3 R22, R22, -R7, R104 ;  /* 0x8000000716167210 */ /* 0x000fe20007ffe068 */
[----:B------:R-:W-:Y:S01]  /*4a20*/  VIADD R13, R23, 0xfffffffe ;  /* 0xfffffffe170d7836 */ /* 0x000fe20000000000 */
[----:B------:R-:W-:Y:S01]  /*4a30*/  CS2R R26, SRZ ;  /* 0x00000000001a7805 */ /* 0x000fe2000001ff00 */
[----:B------:R-:W-:Y:S01]  /*4a40*/  FADD.FTZ R51, R51, R50 ;  /* 0x0000003233337221 */ /* 0x000fe20000010000 */
[----:B------:R-:W-:Y:S01]  /*4a50*/  CS2R R48, SRZ ;  /* 0x0000000000307805 */ /* 0x000fe2000001ff00 */
[----:B------:R1:W2:Y:S01]  /*4a60*/  MUFU.EX2 R14, R103 ;  /* 0x00000067000e7308 */ /* 0x0002a20000000800 */
[----:B----4-:R-:W-:Y:S01]  /*4a70*/  FADD.FTZ R6, R12, R11 ;  /* 0x0000000b0c067221 */ /* 0x010fe20000010000 */
[----:B------:R-:W-:Y:S01]  /*4a80*/  IMAD.HI R22, R22, 0x66666667, RZ ;  /* 0x6666666716167827 */ /* 0x000fe200078e02ff */
[----:B------:R-:W-:-:S02]  /*4a90*/  CS2R R104, SRZ ;  /* 0x0000000000687805 */ /* 0x000fc4000001ff00 */
[----:B------:R-:W-:-:S03]  /*4aa0*/  CS2R R106, SRZ ;  /* 0x00000000006a7805 */ /* 0x000fc6000001ff00 */
[----:B------:R-:W-:Y:S01]  /*4ab0*/  MUFU.EX2 R54, R54 ;  /* 0x0000003600367308 */ /* 0x000fe20000000800 */
[----:B0-----:R-:W-:Y:S01]  /*4ac0*/  FADD.FTZ R11, R153, R6 ;  /* 0x00000006990b7221 */ /* 0x001fe20000010000 */
[----:B-1----:R-:W-:-:S06]  /*4ad0*/  CS2R R102, SRZ ;  /* 0x0000000000667805 */ /* 0x002fcc000001ff00 */
[----:B------:R0:W1:Y:S01]  /*4ae0*/  MUFU.EX2 R55, R99 ;  /* 0x0000006300377308 */ /* 0x0000620000000800 */
[C---:B--2---:R-:W-:Y:S01]  /*4af0*/  F2FP.SATFINITE.E4M3.F32.PACK_AB_MERGE_C R153, R14.reuse, R153, RZ ;  /* 0x000000990e99723e */ /* 0x044fe200048070ff */
[----:B------:R-:W-:-:S03]  /*4b00*/  FADD.FTZ R14, R14, R11 ;  /* 0x0000000b0e0e7221 */ /* 0x000fc60000010000 */
[----:B------:R-:W-:-:S03]  /*4b10*/  F2FP.SATFINITE.E4M3.F32.PACK_AB_MERGE_C R200, R12, R151, R153 ;  /* 0x000000970cc8723e */ /* 0x000fc60004807099 */
[----:B------:R-:W2:Y:S01]  /*4b20*/  MUFU.EX2 R52, R52 ;  /* 0x0000003400347308 */ /* 0x000ea20000000800 */
[----:B0-----:R-:W-:-:S07]  /*4b30*/  CS2R R98, SRZ ;  /* 0x0000000000627805 */ /* 0x001fce000001ff00 */
[----:B------:R0:W3:Y:S01]  /*4b40*/  MUFU.EX2 R53, R95 ;  /* 0x0000005f00357308 */ /* 0x0000e20000000800 */
[----:B-1----:R-:W-:-:S07]  /*4b50*/  F2FP.SATFINITE.E4M3.F32.PACK_AB_MERGE_C R11, R55, R54, RZ ;  /* 0x00000036370b723e */ /* 0x002fce00048070ff */
[----:B------:R-:W1:Y:S01]  /*4b60*/  MUFU.EX2 R155, R155 ;  /* 0x0000009b009b7308 */ /* 0x000e620000000800 */
[----:B--2---:R-:W-:Y:S01]  /*4b70*/  FADD.FTZ R6, R52, R51 ;  /* 0x0000003334067221 */ /* 0x004fe20000010000 */
[----:B------:R-:W-:Y:S02]  /*4b80*/  CS2R R50, SRZ ;  /* 0x0000000000327805 */ /* 0x000fe4000001ff00 */
[----:B0-----:R-:W-:-:S04]  /*4b90*/  CS2R R94, SRZ ;  /* 0x00000000005e7805 */ /* 0x001fc8000001ff00 */
[----:B------:R0:W2:Y:S01]  /*4ba0*/  MUFU.EX2 R20, R83 ;  /* 0x0000005300147308 */ /* 0x0000a20000000800 */
[C---:B---3--:R-:W-:Y:S01]  /*4bb0*/  F2FP.SATFINITE.E4M3.F32.PACK_AB_MERGE_C R203, R53.reuse, R52, R11 ;  /* 0x0000003435cb723e */ /* 0x048fe2000480700b */
[----:B------:R-:W-:Y:S01]  /*4bc0*/  FADD.FTZ R53, R53, R6 ;  /* 0x0000000635357221 */ /* 0x000fe20000010000 */
[----:B------:R-:W-:-:S03]  /*4bd0*/  SHF.R.U32.HI R11, RZ, 0x1f, R22 ;  /* 0x0000001fff0b7819 */ /* 0x000fc60000011616 */
[----:B------:R-:W-:Y:S01]  /*4be0*/  FADD.FTZ R54, R54, R53 ;  /* 0x0000003536367221 */ /* 0x000fe20000010000 */
[----:B------:R-:W-:Y:S01]  /*4bf0*/  LEA.HI.SX32 R11, R22, R11, 0x1a ;  /* 0x0000000b160b7211 */ /* 0x000fe200078fd2ff */
[----:B------:R-:W-:Y:S01]  /*4c00*/  MUFU.EX2 R157, R157 ;  /* 0x0000009d009d7308 */ /* 0x000fe20000000800 */
[----:B-1----:R-:W-:Y:S01]  /*4c10*/  FADD.FTZ R7, R155, R14 ;  /* 0x0000000e9b077221 */ /* 0x002fe20000010000 */
[----:B------:R-:W-:Y:S02]  /*4c20*/  CS2R R52, SRZ ;  /* 0x0000000000347805 */ /* 0x000fe4000001ff00 */
[----:B------:R-:W-:Y:S02]  /*4c30*/  VIMNMX R14, R18, R11, !PT ;  /* 0x0000000b120e7248 */ /* 0x000fe40007fe0100 */
[----:B0-----:R-:W-:Y:S02]  /*4c40*/  CS2R R82, SRZ ;  /* 0x0000000000527805 */ /* 0x001fe4000001ff00 */
[----:B------:R-:W-:Y:S01]  /*4c50*/  ISETP.GE.AND P3, PT, R13, R14, PT ;  /* 0x0000000e0d00720c */ /* 0x000fe20003f66270 */
[----:B------:R-:W0:Y:S01]  /*4c60*/  MUFU.EX2 R60, R60 ;  /* 0x0000003c003c7308 */ /* 0x000e220000000800 */
[----:B--2---:R-:W-:Y:S01]  /*4c70*/  FADD.FTZ R6, R20, R7 ;  /* 0x0000000714067221 */ /* 0x004fe20000010000 */
[----:B0-----:R-:W-:-:S03]  /*4c80*/  F2FP.SATFINITE.E4M3.F32.PACK_AB_MERGE_C R7, R60, R157, RZ ;  /* 0x0000009d3c07723e */ /* 0x001fc600048070ff */
[----:B------:R-:W-:Y:S01]  /*4c90*/  FADD.FTZ R157, R157, R6 ;  /* 0x000000069d9d7221 */ /* 0x000fe20000010000 */
[----:B------:R-:W-:Y:S01]  /*4ca0*/  IMAD.MOV.U32 R6, RZ, RZ, RZ ;  /* 0x000000ffff067224 */ /* 0x000fe200078e00ff */
[----:B------:R-:W-:Y:S01]  /*4cb0*/  F2FP.SATFINITE.E4M3.F32.PACK_AB_MERGE_C R202, R20, R155, R7 ;  /* 0x0000009b14ca723e */ /* 0x000fe20004807007 */
[----:B------:R-:W-:Y:S01]  /*4cc0*/  FADD.FTZ R7, R55, R54 ;  /* 0x0000003637077221 */ /* 0x000fe20000010000 */
[----:B------:R-:W-:Y:S01]  /*4cd0*/  FADD.FTZ R8, R60, R157 ;  /* 0x0000009d3c087221 */ /* 0x000fe20000010000 */
        /* <DEDUP_REMOVED lines=55> */
[----:B------:R-:W-:Y:S01]  /*5050*/  ULDC UR43, c[0x0][0x288] ;  /* 0x0000a200002b7ab9 */ /* 0x000fe20000000800 */
[----:B------:R-:W-:-:S05]  /*5060*/  ULDC UR53, c[0x0][0x2f0] ;  /* 0x0000bc0000357ab9 */ /* 0x000fca0000000800 */
.L_x_5045:
[----:B------:R-:W-:Y:S01]  /*5070*/  ISETP.NE.AND P4, PT, RZ, UR41, PT ;  /* 0x00000029ff007c0c */ /* 0x000fe2000bf85270 */
[----:B------:R-:W-:-:S04]  /*5080*/  UISETP.NE.AND UP0, UPT, UR55, 0x1, UPT ;  /* 0x000000013700788c */ /* 0x000fc8000bf05270 */
[----:B------:R-:W-:-:S06]  /*5090*/  USEL UR6, URZ, 0x1, UP0 ;  /* 0x000000013f067887 */ /* 0x000fcc0008000000 */
[----:B------:R-:W-:Y:S02]  /*50a0*/  LOP3.LUT R6, R15, UR6, RZ, 0x3c, !PT ;  /* 0x000000060f067c12 */ /* 0x000fe4000f8e3cff */
[----:B------:R-:W-:Y:S05]  /*50b0*/  @P4 BRA `(.L_x_5036) ;  /* 0x0000000000344947 */ /* 0x000fea0003800000 */
[----:B------:R-:W-:Y:S05]  /*50c0*/  @!P1 BRA `(.L_x_5037) ;  /* 0x0000000000049947 */ /* 0x000fea0003800000 */
[----:B------:R-:W-:Y:S01]  /*50d0*/  BPT.TRAP 0x1 ;  /* 0x000000040000795c */ /* 0x000fe20000300000 */
.L_x_5037:
        /* <DEDUP_REMOVED lines=8> */
.L_x_5038:
[----:B-1----:R-:W-:Y:S05]  /*5160*/  @P3 BRA `(.L_x_5036) ;  /* 0x0000000000083947 */ /* 0x002fea0003800000 */
[----:B------:R-:W1:Y:S02]  /*5170*/  SYNCS.PHASECHK.TRANS64.TRYWAIT P3, [UR6+0x33430], R0 ;  /* 0x03343000ff0075a7 */ /* 0x000e640008060146 */
[----:B-1----:R-:W-:Y:S05]  /*5180*/  @!P3 BRA `(.L_x_5039) ;  /* 0x000000e800b0b947 */ /* 0x002fea0003800000 */
.L_x_5036:
        /* <DEDUP_REMOVED lines=35> */
[----:B------:R-:W-:Y:S02]  /*53c0*/  UIADD3 UR11, UR56, 0x182, URZ ;  /* 0x00000182380b7890 */ /* 0x000fe4000fffe03f */
        /* <DEDUP_REMOVED lines=158> */
.L_x_5041:
[----:B------:R-:W-:Y:S01]  /*5db0*/  ULEA UR6, UR55, UR40, 0x3 ;  /* 0x0000002837067291 */ /* 0x000fe2000f8e183f */
[----:B------:R-:W-:-:S08]  /*5dc0*/  SHF.L.U32 R0, R15, 0x1f, RZ ;  /* 0x0000001f0f007819 */ /* 0x000fd000000006ff */
[----:B------:R0:W1:Y:S01]  /*5dd0*/  SYNCS.PHASECHK.TRANS64.TRYWAIT P3, [UR6+0x33450], R0 ;  /* 0x03345000ff0075a7 */ /* 0x0000620008060146 */
[----:B------:R-:W-:Y:S05]  /*5de0*/  @!P1 BRA `(.L_x_5042) ;  /* 0x0000000000049947 */ /* 0x000fea0003800000 */
[----:B------:R-:W-:Y:S01]  /*5df0*/  BPT.TRAP 0x1 ;  /* 0x000000040000795c */ /* 0x000fe20000300000 */
.L_x_5042:
[----:B-1----:R-:W-:Y:S05]  /*5e00*/  @P3 BRA `(.L_x_5040) ;  /* 0x0000000000083947 */ /* 0x002fea0003800000 */
[----:B------:R-:W1:Y:S02]  /*5e10*/  SYNCS.PHASECHK.TRANS64.TRYWAIT P3, [UR6+0x33450], R0 ;  /* 0x03345000ff0075a7 */ /* 0x000e640008060146 */
[----:B-1----:R-:W-:Y:S05]  /*5e20*/  @!P3 BRA `(.L_x_5043) ;  /* 0x000000dc00a0b947 */ /* 0x002fea0003800000 */
.L_x_5040:
[----:B------:R-:W-:Y:S01]  /*5e30*/  UIADD3 UR6, UR40, 0x200, URZ ;  /* 0x0000020028067890 */ /* 0x000fe2000fffe03f */
[----:B------:R-:W-:Y:S01]  /*5e40*/  WARPGROUP.ARRIVE ;  /* 0x00000000000079c5 */ /* 0x000fe20000000000 */
[----:B------:R-:W-:Y:S01]  /*5e50*/  UMOV UR7, 0xc0000010 ;  /* 0xc000001000077882 */ /* 0x000fe20000000000 */
[----:B01----:R-:W0:Y:S01]  /*5e60*/  @P2 LDC R0, c[0x0][0x44c] ;  /* 0x00011300ff002b82 */ /* 0x003e220000000800 */
[----:B------:R-:W-:Y:S01]  /*5e70*/  USHF.R.U32.HI UR6, URZ, 0x4, UR6 ;  /* 0x000000043f067899 */ /* 0x000fe20008011606 */
[----:B------:R-:W-:Y:S01]  /*5e80*/  IMAD.MOV.U32 R22, RZ, RZ, -0xa0 ;  /* 0xffffff60ff167424 */ /* 0x000fe200078e00ff */
[----:B------:R-:W-:Y:S02]  /*5e90*/  UMOV UR11, 0xc0000010 ;  /* 0xc0000010000b7882 */ /* 0x000fe40000000000 */
[----:B------:R-:W-:-:S03]  /*5ea0*/  ULOP3.LUT UR6, UR6, 0x3fff, URZ, 0xc0, !UPT ;  /* 0x00003fff06067892 */ /* 0x000fc6000f8ec03f */
[----:B------:R-:W1:Y:S01]  /*5eb0*/  @P2 LDC R20, c[0x0][0x450] ;  /* 0x00011400ff142b82 */ /* 0x000e620000000800 */
[----:B------:R-:W-:-:S04]  /*5ec0*/  ULOP3.LUT UR6, UR6, 0x10000, URZ, 0xfc, !UPT ;  /* 0x0001000006067892 */ /* 0x000fc8000f8efc3f */
[----:B------:R-:W-:-:S04]  /*5ed0*/  UIMAD UR6, UR55, 0x780, UR6 ;  /* 0x00000780370678a4 */ /* 0x000fc8000f8e0206 */
[----:B------:R-:W-:-:S05]  /*5ee0*/  UIADD3 UR10, UR6, 0x180, URZ ;  /* 0x00000180060a7890 */ /* 0x000fca000fffe03f */
[----:B------:R-:W-:Y:S01]  /*5ef0*/  QGMMA.64x192x32.F32.E4M3.E4M3 R24, R216, gdesc[UR4], R24, gsb0 ;  /* 0x02e00004d8187df3 */ /* 0x000fe20008000818 */
[----:B------:R-:W-:Y:S01]  /*5f00*/  UMOV UR7, 0xc0000010 ;  /* 0xc000001000077882 */ /* 0x000fe20000000000 */
[----:B0-----:R-:W-:-:S04]  /*5f10*/  @P2 IMAD.HI.U32 R3, R9, R0, RZ ;  /* 0x0000000009032227 */ /* 0x001fc800078e00ff */
[----:B------:R-:W-:Y:S01]  /*5f20*/  IMAD.MOV.U32 R0, RZ, RZ, R9 ;  /* 0x000000ffff007224 */ /* 0x000fe200078e0009 */
[----:B-1----:R-:W-:Y:S01]  /*5f30*/  @P2 SHF.R.U32.HI R0, RZ, R20, R3 ;  /* 0x00000014ff002219 */ /* 0x002fe20000011603 */
[----:B------:R-:W-:-:S04]  /*5f40*/  IMAD R3, R13, R22, 0x1 ;  /* 0x000000010d037424 */ /* 0x000fc800078e0216 */
[----:B------:R-:W0:Y:S01]  /*5f50*/  SHFL.IDX PT, R20, R0, RZ, 0x1c1f ;  /* 0x001c1fff00147589 */ /* 0x000e2200000e0000 */
[----:B------:R-:W-:-:S03]  /*5f60*/  IMAD R3, R10, -0x2, R3 ;  /* 0xfffffffe0a037824 */ /* 0x000fc600078e0203 */
[----:B------:R-:W1:Y:S01]  /*5f70*/  SHFL.IDX PT, R0, R0, 0x1, 0x1c1f ;  /* 0x003c1f0000007f89 */ /* 0x000e6200000e0000 */
[----:B------:R-:W-:-:S05]  /*5f80*/  IMAD R15, R16, UR53, R3 ;  /* 0x00000035100f7c24 */ /* 0x000fca000f8e0203 */
[----:B0-----:R-:W-:-:S04]  /*5f90*/  IADD3 R3, R20, -UR43, R15 ;  /* 0x8000002b14037c10 */ /* 0x001fc8000fffe00f */
[C---:B------:R-:W-:Y:S02]  /*5fa0*/  ISETP.GT.AND P3, PT, R3.reuse, RZ, PT ;  /* 0x000000ff0300720c */ /* 0x040fe40003f64270 */
[C---:B------:R-:W-:Y:S02]  /*5fb0*/  ISETP.GT.AND P4, PT, R3.reuse, 0x1, PT ;  /* 0x000000010300780c */ /* 0x040fe40003f84270 */
        /* <DEDUP_REMOVED lines=11> */
[----:B------:R-:W-:Y:S02]  /*6070*/  FMNMX.FTZ R20, R189, R20, !PT ;  /* 0x00000014bd147209 */ /* 0x000fe40007810000 */
[----:B------:R-:W-:Y:S02]  /*6080*/  FSEL R193, R193, -INF , P4 ;  /* 0xff800000c1c17808 */ /* 0x000fe40002000000 */
[----:B------:R-:W-:Y:S02]  /*6090*/  ISETP.GT.AND P4, PT, R3, 0x19, PT ;  /* 0x000000190300780c */ /* 0x000fe40003f84270 */
[----:B-1----:R-:W-:Y:S02]  /*60a0*/  IADD3 R15, R0, -UR43, R15 ;  /* 0x8000002b000f7c10 */ /* 0x002fe4000fffe00f */
[----:B------:R-:W-:-:S02]  /*60b0*/  FSEL R197, R197, -INF , P4 ;  /* 0xff800000c5c57808 */ /* 0x000fc40002000000 */
[----:B------:R-:W-:Y:S02]  /*60c0*/  ISETP.GT.AND P4, PT, R3, 0x21, PT ;  /* 0x000000210300780c */ /* 0x000fe40003f84270 */
[----:B------:R-:W-:Y:S02]  /*60d0*/  ISETP.GT.AND P5, PT, R15, 0x1, PT ;  /* 0x000000010f00780c */ /* 0x000fe40003fa4270 */
[----:B------:R-:W-:Y:S02]  /*60e0*/  FSEL R169, R169, -INF , P4 ;  /* 0xff800000a9a97808 */ /* 0x000fe40002000000 */
[----:B------:R-:W-:Y:S02]  /*60f0*/  ISETP.GT.AND P4, PT, R3, 0x29, PT ;  /* 0x000000290300780c */ /* 0x000fe40003f84270 */
[----:B------:R-:W-:Y:S02]  /*6100*/  FSEL R187, R187, -INF , P5 ;  /* 0xff800000bbbb7808 */ /* 0x000fe40002800000 */
        /* <DEDUP_REMOVED lines=47> */
[----:B------:R-:W-:Y:S02]  /*6400*/  FMNMX.FTZ R0, R186, R11, !PT ;  /* 0x0000000bba007209 */ /* 0x000fe40007810000 */
[----:B------:R-:W-:-:S02]  /*6410*/  FSEL R155, R155, -INF , P5 ;  /* 0xff8000009b9b7808 */ /* 0x000fc40002800000 */
[----:B------:R-:W-:Y:S02]  /*6420*/  FMNMX.FTZ R0, R187, R0, !PT ;  /* 0x00000000bb007209 */ /* 0x000fe40007810000 */
[----:B------:R-:W-:Y:S01]  /*6430*/  ISETP.GT.AND P5, PT, R15, 0x49, PT ;  /* 0x000000490f00780c */ /* 0x000fe20003fa4270 */
[----:B------:R-:W-:Y:S02]  /*6440*/  WARPGROUP.DEPBAR.LE gsb0, 0x0 ;  /* 0x00008000000079c5 */ /* 0x000fe40000010000 */
[----:B------:R-:W-:Y:S01]  /*6450*/  WARPGROUP.ARRIVE ;  /* 0x00000000000079c5 */ /* 0x000fe20000000000 */
[----:B------:R-:W-:Y:S02]  /*6460*/  FSEL R217, R192, -INF , P3 ;  /* 0xff800000c0d97808 */ /* 0x000fe40001800000 */
[----:B------:R-:W-:Y:S02]  /*6470*/  ISETP.GT.AND P3, PT, R3, 0x18, PT ;  /* 0x000000180300780c */ /* 0x000fe40003f64270 */
[----:B------:R-:W-:Y:S01]  /*6480*/  FMNMX.FTZ R20, R217, R20, !PT ;  /* 0x00000014d9147209 */ /* 0x000fe20007810000 */
[----:B------:R-:W-:Y:S01]  /*6490*/  QGMMA.64x192x32.F32.E4M3.E4M3 R24, R212, gdesc[UR8], R24, gsb0 ;  /* 0x02e00008d4187df3 */ /* 0x000fe20008000818 */
[----:B------:R-:W-:Y:S01]  /*64a0*/  FSEL R219, R196, -INF , P3 ;  /* 0xff800000c4db7808 */ /* 0x000fe20001800000 */
[----:B------:R-:W-:Y:S01]  /*64b0*/  UIADD3 UR10, UR6, 0x300, URZ ;  /* 0x00000300060a7890 */ /* 0x000fe2000fffe03f */
[----:B------:R-:W-:Y:S01]  /*64c0*/  FMNMX.FTZ R20, R193, R20, !PT ;  /* 0x00000014c1147209 */ /* 0x000fe20007810000 */
[----:B------:R-:W-:Y:S01]  /*64d0*/  UMOV UR11, 0xc0000010 ;  /* 0xc0000010000b7882 */ /* 0x000fe20000000000 */
[----:B------:R-:W-:Y:S01]  /*64e0*/  ISETP.GT.AND P3, PT, R3, 0x20, PT ;  /* 0x000000200300780c */ /* 0x000fe20003f64270 */
[----:B------:R-:W-:Y:S01]  /*64f0*/  IMAD.U32 R196, RZ, RZ, UR54 ;  /* 0x00000036ffc47e24 */ /* 0x000fe2000f8e00ff */
[----:B------:R-:W-:-:S02]  /*6500*/  FMNMX.FTZ R20, R219, R20, !PT ;  /* 0x00000014db147209 */ /* 0x000fc40007810000 */
[----:B------:R-:W-:Y:S02]  /*6510*/  FSEL R221, R168, -INF , P3 ;  /* 0xff800000a8dd7808 */ /* 0x000fe40001800000 */
[----:B------:R-:W-:Y:S02]  /*6520*/  FMNMX.FTZ R20, R197, R20, !PT ;  /* 0x00000014c5147209 */ /* 0x000fe40007810000 */
[----:B------:R-:W-:Y:S02]  /*6530*/  ISETP.GT.AND P3, PT, R3, 0x28, PT ;  /* 0x000000280300780c */ /* 0x000fe40003f64270 */
[----:B------:R-:W-:Y:S02]  /*6540*/  FMNMX.FTZ R20, R221, R20, !PT ;  /* 0x00000014dd147209 */ /* 0x000fe40007810000 */
[----:B------:R-:W-:Y:S02]  /*6550*/  FSEL R223, R172, -INF , P3 ;  /* 0xff800000acdf7808 */ /* 0x000fe40001800000 */
[----:B------:R-:W-:-:S02]  /*6560*/  FMNMX.FTZ R20, R169, R20, !PT ;  /* 0x00000014a9147209 */ /* 0x000fc40007810000 */
[----:B------:R-:W-:Y:S02]  /*6570*/  ISETP.GT.AND P3, PT, R3, 0x30, PT ;  /* 0x000000300300780c */ /* 0x000fe40003f64270 */
[----:B------:R-:W-:Y:S02]  /*6580*/  FMNMX.FTZ R20, R223, R20, !PT ;  /* 0x00000014df147209 */ /* 0x000fe40007810000 */
[----:B------:R-:W-:Y:S02]  /*6590*/  FSEL R225, R176, -INF , P3 ;  /* 0xff800000b0e17808 */ /* 0x000fe40001800000 */
[----:B------:R-:W-:Y:S02]  /*65a0*/  FMNMX.FTZ R20, R173, R20, !PT ;  /* 0x00000014ad147209 */ /* 0x000fe40007810000 */
[----:B------:R-:W-:Y:S02]  /*65b0*/  ISETP.GT.AND P3, PT, R3, 0x38, PT ;  /* 0x000000380300780c */ /* 0x000fe40003f64270 */
        /* <DEDUP_REMOVED lines=41> */
[----:B------:R-:W-:Y:S02]  /*6850*/  @!P0 LEA R196, R196, UR40, 0x3 ;  /* 0x00000028c4c48c11 */ /* 0x000fe4000f8e18ff */
[----:B------:R-:W-:Y:S01]  /*6860*/  FMNMX.FTZ R20, R121, R20, !PT ;  /* 0x0000001479147209 */ /* 0x000fe20007810000 */
[----:B------:R-:W-:-:S02]  /*6870*/  WARPGROUP.DEPBAR.LE gsb0, 0x0 ;  /* 0x00008000000079c5 */ /* 0x000fc40000010000 */
        /* <DEDUP_REMOVED lines=10> */
[----:B------:R-:W-:Y:S01]  /*6920*/  UIADD3 UR6, UR6, 0x600, URZ ;  /* 0x0000060006067890 */ /* 0x000fe2000fffe03f */
[----:B------:R-:W-:-:S02]  /*6930*/  FMNMX.FTZ R20, R215, R20, !PT ;  /* 0x00000014d7147209 */ /* 0x000fc40007810000 */
[----:B------:R-:W-:Y:S02]  /*6940*/  FSEL R132, R132, -INF , P3 ;  /* 0xff80000084847808 */ /* 0x000fe40001800000 */
[----:B------:R-:W-:-:S04]  /*6950*/  FMNMX.FTZ R3, R129, R20, !PT ;  /* 0x0000001481037209 */ /* 0x000fc80007810000 */
[----:B------:R-:W-:-:S04]  /*6960*/  FMNMX.FTZ R20, R132, R3, !PT ;  /* 0x0000000384147209 */ /* 0x000fc80007810000 */
[----:B------:R-:W-:-:S05]  /*6970*/  FMNMX.FTZ R22, R133, R20, !PT ;  /* 0x0000001485167209 */ /* 0x000fca0007810000 */
[----:B------:R-:W0:Y:S02]  /*6980*/  SHFL.BFLY PT, R3, R22, 0x2, 0x1f ;  /* 0x0c401f0016037f89 */ /* 0x000e2400000e0000 */
[----:B0-----:R-:W-:-:S05]  /*6990*/  FMNMX.FTZ R124, R22, R3, !PT ;  /* 0x00000003167c7209 */ /* 0x001fca0007810000 */
[----:B------:R-:W0:Y:S02]  /*69a0*/  SHFL.BFLY PT, R3, R124, 0x1, 0x1f ;  /* 0x0c201f007c037f89 */ /* 0x000e2400000e0000 */
[----:B0-----:R-:W-:-:S04]  /*69b0*/  FMNMX.FTZ R3, R124, R3, !PT ;  /* 0x000000037c037209 */ /* 0x001fc80007810000 */
[----:B------:R-:W-:Y:S01]  /*69c0*/  FSETP.NEU.FTZ.AND P3, PT, R3, -INF , PT ;  /* 0xff8000000300780b */ /* 0x000fe20003f7d000 */
[----:B------:R-:W-:-:S05]  /*69d0*/  FFMA.FTZ R20, R2, R3, -8 ;  /* 0xc100000002147423 */ /* 0x000fca0000010003 */
[----:B------:R-:W-:-:S05]  /*69e0*/  FSEL R20, R20, RZ, P3 ;  /* 0x000000ff14147208 */ /* 0x000fca0001800000 */
[C-C-:B------:R-:W-:Y:S01]  /*69f0*/  FFMA.FTZ R124, R2.reuse, R189, -R20.reuse ;  /* 0x000000bd027c7223 */ /* 0x140fe20000010814 */
[----:B------:R-:W-:-:S01]  /*6a00*/  FFMA.FTZ R185, R2, R185, -R20 ;  /* 0x000000b902b97223 */ /* 0x000fc20000010814 */
[----:B------:R-:W-:Y:S01]  /*6a10*/  FSEL R189, R190, -INF , P4 ;  /* 0xff800000bebd7808 */ /* 0x000fe20002000000 */
[----:B------:R-:W-:-:S01]  /*6a20*/  FFMA.FTZ R193, R2, R193, -R20 ;  /* 0x000000c102c17223 */ /* 0x000fc20000010814 */
[----:B------:R-:W-:Y:S01]  /*6a30*/  ISETP.GT.AND P4, PT, R15, 0x10, PT ;  /* 0x000000100f00780c */ /* 0x000fe20003f84270 */
[----:B------:R-:W-:Y:S01]  /*6a40*/  MUFU.EX2 R22, R185 ;  /* 0x000000b900167308 */ /* 0x000fe20000000800 */
[----:B------:R-:W-:Y:S01]  /*6a50*/  FMNMX.FTZ R0, R189, R0, !PT ;  /* 0x00000000bd007209 */ /* 0x000fe20007810000 */
[C-C-:B------:R-:W-:Y:S01]  /*6a60*/  FFMA.FTZ R128, R2.reuse, R217, -R20.reuse ;  /* 0x000000d902807223 */ /* 0x140fe20000010814 */
[----:B------:R-:W-:-:S01]  /*6a70*/  FFMA.FTZ R136, R2, R219, -R20 ;  /* 0x000000db02887223 */ /* 0x000fc20000010814 */
[C-C-:B------:R-:W-:Y:S01]  /*6a80*/  FFMA.FTZ R152, R2.reuse, R221, -R20.reuse ;  /* 0x000000dd02987223 */ /* 0x140fe20000010814 */
[----:B------:R-:W-:Y:S01]  /*6a90*/  FMNMX.FTZ R0, R191, R0, !PT ;  /* 0x00000000bf007209 */ /* 0x000fe20007810000 */
[C-C-:B------:R-:W-:Y:S01]  /*6aa0*/  FFMA.FTZ R156, R2.reuse, R223, -R20.reuse ;  /* 0x000000df029c7223 */ /* 0x140fe20000010814 */
[----:B------:R-:W-:-:S01]  /*6ab0*/  FFMA.FTZ R160, R2, R225, -R20 ;  /* 0x000000e102a07223 */ /* 0x000fc20000010814 */
[----:B------:R0:W-:Y:S01]  /*6ac0*/  MUFU.EX2 R185, R193 ;  /* 0x000000c100b97308 */ /* 0x0001e20000000800 */
[----:B------:R-:W-:-:S01]  /*6ad0*/  FFMA.FTZ R164, R2, R181, -R20 ;  /* 0x000000b502a47223 */ /* 0x000fc20000010814 */
[----:B------:R-:W-:Y:S01]  /*6ae0*/  FSEL R181, R159, -INF , P5 ;  /* 0xff8000009fb57808 */ /* 0x000fe20002800000 */
[----:B------:R-:W-:-:S01]  /*6af0*/  FFMA.FTZ R21, R2, R21, -R20 ;  /* 0x0000001502157223 */ /* 0x000fc20000010814 */
[----:B------:R-:W-:Y:S01]  /*6b00*/  ISETP.GT.AND P5, PT, R15, 0x51, PT ;  /* 0x000000510f00780c */ /* 0x000fe20003fa4270 */
[----:B------:R-:W-:-:S01]  /*6b10*/  FFMA.FTZ R23, R2, R23, -R20 ;  /* 0x0000001702177223 */ /* 0x000fc20000010814 */
[C-C-:B------:R-:W-:Y:S01]  /*6b20*/  FFMA.FTZ R169, R2.reuse, R169, -R20.reuse ;  /* 0x000000a902a97223 */ /* 0x140fe20000010814 */
[----:B------:R-:W-:-:S01]  /*6b30*/  FFMA.FTZ R173, R2, R173, -R20 ;  /* 0x000000ad02ad7223 */ /* 0x000fc20000010814 */
[----:B------:R-:W-:Y:S01]  /*6b40*/  FSEL R163, R163, -INF , P5 ;  /* 0xff800000a3a37808 */ /* 0x000fe20002800000 */
[----:B0-----:R-:W-:-:S01]  /*6b50*/  FFMA.FTZ R193, R2, R197, -R20 ;  /* 0x000000c502c17223 */ /* 0x001fc20000010814 */
[----:B------:R-:W-:Y:S01]  /*6b60*/  FSEL R197, R194, -INF , P4 ;  /* 0xff800000c2c57808 */ /* 0x000fe20002000000 */
[----:B------:R0:W-:Y:S01]  /*6b70*/  MUFU.EX2 R159, R164 ;  /* 0x000000a4009f7308 */ /* 0x0001e20000000800 */
[----:B------:R-:W-:Y:S01]  /*6b80*/  ISETP.GT.AND P4, PT, R15, 0x18, PT ;  /* 0x000000180f00780c */ /* 0x000fe20003f84270 */
[C-C-:B------:R-:W-:Y:S01]  /*6b90*/  FFMA.FTZ R177, R2.reuse, R177, -R20.reuse ;  /* 0x000000b102b17223 */ /* 0x140fe20000010814 */
[----:B------:R-:W-:Y:S01]  /*6ba0*/  FMNMX.FTZ R0, R197, R0, !PT ;  /* 0x00000000c5007209 */ /* 0x000fe20007810000 */
[C-C-:B------:R-:W-:Y:S01]  /*6bb0*/  FFMA.FTZ R153, R2.reuse, R153, -R20.reuse ;  /* 0x0000009902997223 */ /* 0x140fe20000010814 */
[----:B------:R-:W-:Y:S01]  /*6bc0*/  ISETP.GT.AND P5, PT, R15, 0x59, PT ;  /* 0x000000590f00780c */ /* 0x000fe20003fa4270 */
[C-C-:B------:R-:W-:Y:S01]  /*6bd0*/  FFMA.FTZ R141, R2.reuse, R141, -R20.reuse ;  /* 0x0000008d028d7223 */ /* 0x140fe20000010814 */
[----:B------:R-:W-:Y:S01]  /*6be0*/  FMNMX.FTZ R0, R195, R0, !PT ;  /* 0x00000000c3007209 */ /* 0x000fe20007810000 */
[C-C-:B------:R-:W-:Y:S01]  /*6bf0*/  FFMA.FTZ R145, R2.reuse, R145, -R20.reuse ;  /* 0x0000009102917223 */ /* 0x140fe20000010814 */
[----:B------:R-:W-:Y:S01]  /*6c00*/  FSEL R167, R167, -INF , P5 ;  /* 0xff800000a7a77808 */ /* 0x000fe20002800000 */
[C-C-:B0-----:R-:W-:Y:S01]  /*6c10*/  FFMA.FTZ R164, R2.reuse, R231, -R20.reuse ;  /* 0x000000e702a47223 */ /* 0x141fe20000010814 */
[----:B------:R-:W-:Y:S01]  /*6c20*/  ISETP.GT.AND P5, PT, R15, 0x61, PT ;  /* 0x000000610f00780c */ /* 0x000fe20003fa4270 */
[C-C-:B------:R-:W-:Y:S01]  /*6c30*/  FFMA.FTZ R149, R2.reuse, R149, -R20.reuse ;  /* 0x0000009502957223 */ /* 0x140fe20000010814 */
[----:B------:R-:W-:-:S01]  /*6c40*/  FFMA.FTZ R120, R2, R120, -R20 ;  /* 0x0000007802787223 */ /* 0x000fc20000010814 */
[C-C-:B------:R-:W-:Y:S01]  /*6c50*/  FFMA.FTZ R121, R2.reuse, R121, -R20.reuse ;  /* 0x0000007902797223 */ /* 0x140fe20000010814 */
[----:B------:R-:W-:Y:S01]  /*6c60*/  FSEL R231, R139, -INF , P5 ;  /* 0xff8000008be77808 */ /* 0x000fe20002800000 */
[C-C-:B------:R-:W-:Y:S01]  /*6c70*/  FFMA.FTZ R125, R2.reuse, R125, -R20.reuse ;  /* 0x0000007d027d7223 */ /* 0x140fe20000010814 */
[----:B------:R-:W-:Y:S01]  /*6c80*/  ISETP.GT.AND P5, PT, R15, 0x69, PT ;  /* 0x000000690f00780c */ /* 0x000fe20003fa4270 */
[----:B------:R0:W-:Y:S01]  /*6c90*/  MUFU.EX2 R139, R164 ;  /* 0x000000a4008b7308 */ /* 0x0001e20000000800 */
[----:B------:R-:W-:-:S01]  /*6ca0*/  FFMA.FTZ R129, R2, R129, -R20 ;  /* 0x0000008102817223 */ /* 0x000fc20000010814 */
[C-C-:B------:R-:W-:Y:S01]  /*6cb0*/  FFMA.FTZ R132, R2.reuse, R132, -R20.reuse ;  /* 0x0000008402847223 */ /* 0x140fe20000010814 */
[----:B------:R-:W-:Y:S01]  /*6cc0*/  FSEL R143, R143, -INF , P5 ;  /* 0xff8000008f8f7808 */ /* 0x000fe20002800000 */
[----:B------:R-:W-:Y:S01]  /*6cd0*/  FFMA.FTZ R133, R2, R133, -R20 ;  /* 0x0000008502857223 */ /* 0x000fe20000010814 */
[----:B------:R-:W-:-:S03]  /*6ce0*/  ISETP.GT.AND P5, PT, R15, 0x71, PT ;  /* 0x000000710f00780c */ /* 0x000fc60003fa4270 */
[----:B------:R-:W-:Y:S01]  /*6cf0*/  MUFU.EX2 R21, R21 ;  /* 0x0000001500157308 */ /* 0x000fe20000000800 */
[----:B------:R-:W-:Y:S01]  /*6d00*/  FSEL R147, R147, -INF , P5 ;  /* 0xff80000093937808 */ /* 0x000fe20002800000 */
[----:B0-----:R-:W-:Y:S01]  /*6d10*/  FFMA.FTZ R164, R2, R235, -R20 ;  /* 0x000000eb02a47223 */ /* 0x001fe20000010814 */
[----:B------:R-:W-:-:S05]  /*6d20*/  ISETP.GT.AND P5, PT, R15, 0x79, PT ;  /* 0x000000790f00780c */ /* 0x000fca0003fa4270 */
        /* <DEDUP_REMOVED lines=9> */
[----:B------:R-:W-:Y:S01]  /*6dc0*/  WARPGROUP.ARRIVE ;  /* 0x00000000000079c5 */ /* 0x000fe20000000000 */
[----:B------:R-:W-:-:S03]  /*6dd0*/  ISETP.GT.AND P4, PT, R15, 0x20, PT ;  /* 0x000000200f00780c */ /* 0x000fc60003f84270 */
[----:B------:R-:W-:Y:S01]  /*6de0*/  MUFU.EX2 R156, R156 ;  /* 0x0000009c009c7308 */ /* 0x000fe20000000800 */
[----:B------:R-:W-:Y:S02]  /*6df0*/  FMNMX.FTZ R0, R209, R0, !PT ;  /* 0x00000000d1007209 */ /* 0x000fe40007810000 */
[----:B------:R-:W-:Y:S01]  /*6e00*/  FSEL R211, R170, -INF , P4 ;  /* 0xff800000aad37808 */ /* 0x000fe20002000000 */
[----:B------:R-:W-:Y:S01]  /*6e10*/  QGMMA.64x192x32.F32.E4M3.E4M3 R24, R204, gdesc[UR8], R24, gsb0 ;  /* 0x02e00008cc187df3 */ /* 0x000fe20008000818 */
[----:B------:R-:W-:Y:S02]  /*6e20*/  FMNMX.FTZ R0, R199, R0, !PT ;  /* 0x00000000c7007209 */ /* 0x000fe40007810000 */
[----:B------:R-:W-:Y:S01]  /*6e30*/  ISETP.GT.AND P4, PT, R15, 0x28, PT ;  /* 0x000000280f00780c */ /* 0x000fe20003f84270 */
[----:B------:R-:W-:Y:S01]  /*6e40*/  MUFU.EX2 R173, R173 ;  /* 0x000000ad00ad7308 */ /* 0x000fe20000000800 */
[----:B------:R-:W-:Y:S02]  /*6e50*/  FMNMX.FTZ R0, R211, R0, !PT ;  /* 0x00000000d3007209 */ /* 0x000fe40007810000 */
[----:B------:R-:W-:-:S02]  /*6e60*/  FSEL R217, R174, -INF , P4 ;  /* 0xff800000aed97808 */ /* 0x000fc40002000000 */
[----:B------:R-:W-:Y:S02]  /*6e70*/  FMNMX.FTZ R0, R171, R0, !PT ;  /* 0x00000000ab007209 */ /* 0x000fe40007810000 */
[----:B------:R-:W-:Y:S01]  /*6e80*/  ISETP.GT.AND P4, PT, R15, 0x30, PT ;  /* 0x000000300f00780c */ /* 0x000fe20003f84270 */
[----:B------:R-:W-:Y:S01]  /*6e90*/  MUFU.EX2 R160, R160 ;  /* 0x000000a000a07308 */ /* 0x000fe20000000800 */
[----:B------:R-:W-:Y:S02]  /*6ea0*/  FMNMX.FTZ R0, R217, R0, !PT ;  /* 0x00000000d9007209 */ /* 0x000fe40007810000 */
[----:B------:R-:W-:Y:S02]  /*6eb0*/  FSEL R219, R178, -INF , P4 ;  /* 0xff800000b2db7808 */ /* 0x000fe40002000000 */
[----:B------:R-:W-:Y:S02]  /*6ec0*/  FMNMX.FTZ R0, R175, R0, !PT ;  /* 0x00000000af007209 */ /* 0x000fe40007810000 */
[----:B------:R-:W-:Y:S01]  /*6ed0*/  ISETP.GT.AND P4, PT, R15, 0x38, PT ;  /* 0x000000380f00780c */ /* 0x000fe20003f84270 */
[----:B------:R-:W-:Y:S01]  /*6ee0*/  MUFU.EX2 R177, R177 ;  /* 0x000000b100b17308 */ /* 0x000fe20000000800 */
[----:B------:R-:W-:-:S02]  /*6ef0*/  FMNMX.FTZ R0, R219, R0, !PT ;  /* 0x00000000db007209 */ /* 0x000fc40007810000 */
[----:B------:R-:W-:Y:S02]  /*6f00*/  FSEL R221, R182, -INF , P4 ;  /* 0xff800000b6dd7808 */ /* 0x000fe40002000000 */
[----:B------:R-:W-:Y:S02]  /*6f10*/  FMNMX.FTZ R0, R179, R0, !PT ;  /* 0x00000000b3007209 */ /* 0x000fe40007810000 */
[----:B------:R-:W-:Y:S01]  /*6f20*/  ISETP.GT.AND P4, PT, R15, 0x40, PT ;  /* 0x000000400f00780c */ /* 0x000fe20003f84270 */
[----:B------:R-:W-:Y:S01]  /*6f30*/  MUFU.EX2 R153, R153 ;  /* 0x0000009900997308 */ /* 0x000fe20000000800 */
[----:B------:R-:W-:Y:S02]  /*6f40*/  FMNMX.FTZ R0, R221, R0, !PT ;  /* 0x00000000dd007209 */ /* 0x000fe40007810000 */
[----:B------:R-:W-:Y:S01]  /*6f50*/  FSEL R223, R154, -INF , P4 ;  /* 0xff8000009adf7808 */ /* 0x000fe20002000000 */
[----:B------:R-:W-:-:S01]  /*6f60*/  FFMA.FTZ R154, R2, R227, -R20 ;  /* 0x000000e3029a7223 */ /* 0x000fc20000010814 */
[----:B------:R-:W-:-:S02]  /*6f70*/  FMNMX.FTZ R0, R183, R0, !PT ;  /* 0x00000000b7007209 */ /* 0x000fc40007810000 */
[----:B------:R-:W-:Y:S01]  /*6f80*/  ISETP.GT.AND P4, PT, R15, 0x48, PT ;  /* 0x000000480f00780c */ /* 0x000fe20003f84270 */
[----:B------:R-:W-:Y:S01]  /*6f90*/  MUFU.EX2 R141, R141 ;  /* 0x0000008d008d7308 */ /* 0x000fe20000000800 */
[----:B------:R-:W-:Y:S02]  /*6fa0*/  FMNMX.FTZ R0, R223, R0, !PT ;  /* 0x00000000df007209 */ /* 0x000fe40007810000 */
[----:B------:R-:W-:Y:S01]  /*6fb0*/  FSEL R225, R158, -INF , P4 ;  /* 0xff8000009ee17808 */ /* 0x000fe20002000000 */
[----:B------:R-:W-:-:S01]  /*6fc0*/  FFMA.FTZ R158, R2, R229, -R20 ;  /* 0x000000e5029e7223 */ /* 0x000fc20000010814 */
[----:B------:R-:W-:Y:S02]  /*6fd0*/  FMNMX.FTZ R0, R155, R0, !PT ;  /* 0x000000009b007209 */ /* 0x000fe40007810000 */
[----:B------:R-:W-:Y:S01]  /*6fe0*/  ISETP.GT.AND P4, PT, R15, 0x50, PT ;  /* 0x000000500f00780c */ /* 0x000fe20003f84270 */
[----:B------:R-:W-:Y:S01]  /*6ff0*/  MUFU.EX2 R154, R154 ;  /* 0x0000009a009a7308 */ /* 0x000fe20000000800 */
[----:B------:R-:W-:-:S02]  /*7000*/  FMNMX.FTZ R0, R225, R0, !PT ;  /* 0x00000000e1007209 */ /* 0x000fc40007810000 */
[----:B------:R-:W-:Y:S01]  /*7010*/  FSEL R227, R162, -INF , P4 ;  /* 0xff800000a2e37808 */ /* 0x000fe20002000000 */
[----:B------:R-:W-:-:S01]  /*7020*/  FFMA.FTZ R162, R2, R157, -R20 ;  /* 0x0000009d02a27223 */ /* 0x000fc20000010814 */
[----:B------:R-:W-:Y:S02]  /*7030*/  FMNMX.FTZ R0, R181, R0, !PT ;  /* 0x00000000b5007209 */ /* 0x000fe40007810000 */
[----:B------:R-:W-:Y:S01]  /*7040*/  ISETP.GT.AND P4, PT, R15, 0x58, PT ;  /* 0x000000580f00780c */ /* 0x000fe20003f84270 */
[----:B------:R-:W-:Y:S01]  /*7050*/  MUFU.EX2 R158, R158 ;  /* 0x0000009e009e7308 */ /* 0x000fe20000000800 */
[----:B------:R-:W-:Y:S02]  /*7060*/  FMNMX.FTZ R0, R227, R0, !PT ;  /* 0x00000000e3007209 */ /* 0x000fe40007810000 */
[----:B------:R-:W-:Y:S02]  /*7070*/  FSEL R229, R166, -INF , P4 ;  /* 0xff800000a6e57808 */ /* 0x000fe40002000000 */
[----:B------:R-:W-:-:S02]  /*7080*/  FMNMX.FTZ R0, R163, R0, !PT ;  /* 0x00000000a3007209 */ /* 0x000fc40007810000 */
        /* <DEDUP_REMOVED lines=22> */
[----:B------:R-:W-:Y:S01]  /*71f0*/  FSEL R161, R151, -INF , P5 ;  /* 0xff80000097a17808 */ /* 0x000fe20002800000 */
[----:B------:R-:W-:Y:S01]  /*7200*/  MUFU.EX2 R146, R146 ;  /* 0x0000009200927308 */ /* 0x000fe20000000800 */
[----:B------:R-:W-:-:S02]  /*7210*/  ISETP.GT.AND P4, PT, R15, 0x80, PT ;  /* 0x000000800f00780c */ /* 0x000fc40003f84270 */
[----:B------:R-:W-:Y:S02]  /*7220*/  FMNMX.FTZ R0, R233, R0, !PT ;  /* 0x00000000e9007209 */ /* 0x000fe40007810000 */
[----:B------:R-:W-:Y:S02]  /*7230*/  ISETP.GT.AND P5, PT, R15, 0x81, PT ;  /* 0x000000810f00780c */ /* 0x000fe40003fa4270 */
[----:B------:R-:W-:Y:S01]  /*7240*/  FSEL R122, R122, -INF , P4 ;  /* 0xff8000007a7a7808 */ /* 0x000fe20002000000 */
[----:B------:R0:W-:Y:S01]  /*7250*/  MUFU.EX2 R151, R150 ;  /* 0x0000009600977308 */ /* 0x0001e20000000800 */
[----:B------:R-:W-:Y:S02]  /*7260*/  FMNMX.FTZ R0, R161, R0, !PT ;  /* 0x00000000a1007209 */ /* 0x000fe40007810000 */
[----:B------:R-:W-:Y:S02]  /*7270*/  ISETP.GT.AND P4, PT, R15, 0x88, PT ;  /* 0x000000880f00780c */ /* 0x000fe40003f84270 */
[----:B------:R-:W-:-:S02]  /*7280*/  FSEL R235, R123, -INF , P5 ;  /* 0xff8000007beb7808 */ /* 0x000fc40002800000 */
[----:B------:R-:W-:Y:S01]  /*7290*/  FMNMX.FTZ R0, R122, R0, !PT ;  /* 0x000000007a007209 */ /* 0x000fe20007810000 */
[----:B------:R1:W-:Y:S01]  /*72a0*/  MUFU.EX2 R123, R164 ;  /* 0x000000a4007b7308 */ /* 0x0003e20000000800 */
[----:B0-----:R-:W-:-:S01]  /*72b0*/  FFMA.FTZ R150, R2, R165, -R20 ;  /* 0x000000a502967223 */ /* 0x001fc20000010814 */
[----:B------:R-:W-:Y:S02]  /*72c0*/  ISETP.GT.AND P5, PT, R15, 0x89, PT ;  /* 0x000000890f00780c */ /* 0x000fe40003fa4270 */
[----:B------:R-:W-:Y:S02]  /*72d0*/  FSEL R126, R126, -INF , P4 ;  /* 0xff8000007e7e7808 */ /* 0x000fe40002000000 */
[----:B------:R-:W-:Y:S02]  /*72e0*/  FMNMX.FTZ R165, R235, R0, !PT ;  /* 0x00000000eba57209 */ /* 0x000fe40007810000 */
[----:B------:R-:W-:Y:S01]  /*72f0*/  ISETP.GT.AND P4, PT, R15, 0x90, PT ;  /* 0x000000900f00780c */ /* 0x000fe20003f84270 */
[----:B-1----:R-:W-:Y:S01]  /*7300*/  FFMA.FTZ R164, R2, R137, -R20 ;  /* 0x0000008902a47223 */ /* 0x002fe20000010814 */
[----:B------:R-:W-:Y:S01]  /*7310*/  FSEL R127, R127, -INF , P5 ;  /* 0xff8000007f7f7808 */ /* 0x000fe20002800000 */
[----:B------:R-:W-:Y:S01]  /*7320*/  MUFU.EX2 R150, R150 ;  /* 0x0000009600967308 */ /* 0x000fe20000000800 */
[----:B------:R-:W-:-:S02]  /*7330*/  FMNMX.FTZ R0, R126, R165, !PT ;  /* 0x000000a57e007209 */ /* 0x000fc40007810000 */
[----:B------:R-:W-:Y:S02]  /*7340*/  ISETP.GT.AND P5, PT, R15, 0x91, PT ;  /* 0x000000910f00780c */ /* 0x000fe40003fa4270 */
[----:B------:R-:W-:Y:S01]  /*7350*/  FSEL R165, R130, -INF , P4 ;  /* 0xff80000082a57808 */ /* 0x000fe20002000000 */
[----:B------:R-:W-:Y:S01]  /*7360*/  FFMA.FTZ R130, R2, R237, -R20 ;  /* 0x000000ed02827223 */ /* 0x000fe20000010814 */
[----:B------:R-:W-:Y:S01]  /*7370*/  FMNMX.FTZ R0, R127, R0, !PT ;  /* 0x000000007f007209 */ /* 0x000fe20007810000 */
[----:B------:R-:W-:Y:S01]  /*7380*/  MUFU.EX2 R121, R121 ;  /* 0x0000007900797308 */ /* 0x000fe20000000800 */
[----:B------:R-:W-:Y:S02]  /*7390*/  ISETP.GT.AND P4, PT, R15, 0x98, PT ;  /* 0x000000980f00780c */ /* 0x000fe40003f84270 */
[----:B------:R-:W-:Y:S02]  /*73a0*/  FSEL R131, R131, -INF , P5 ;  /* 0xff80000083837808 */ /* 0x000fe40002800000 */
[----:B------:R-:W-:-:S02]  /*73b0*/  FMNMX.FTZ R0, R165, R0, !PT ;  /* 0x00000000a5007209 */ /* 0x000fc40007810000 */
[----:B------:R-:W-:Y:S01]  /*73c0*/  ISETP.GT.AND P5, PT, R15, 0x99, PT ;  /* 0x000000990f00780c */ /* 0x000fe20003fa4270 */
[----:B------:R-:W-:Y:S01]  /*73d0*/  MUFU.EX2 R130, R130 ;  /* 0x0000008200827308 */ /* 0x000fe20000000800 */
[----:B------:R-:W-:Y:S01]  /*73e0*/  FSEL R15, R134, -INF , P4 ;  /* 0xff800000860f7808 */ /* 0x000fe20002000000 */
[C-C-:B------:R-:W-:Y:S01]  /*73f0*/  FFMA.FTZ R134, R2.reuse, R140, -R20.reuse ;  /* 0x0000008c02867223 */ /* 0x140fe20000010814 */
[----:B------:R-:W-:Y:S01]  /*7400*/  FMNMX.FTZ R0, R131, R0, !PT ;  /* 0x0000000083007209 */ /* 0x000fe20007810000 */
[C-C-:B------:R-:W-:Y:S01]  /*7410*/  FFMA.FTZ R140, R2.reuse, R144, -R20.reuse ;  /* 0x00000090028c7223 */ /* 0x140fe20000010814 */
[----:B------:R-:W-:Y:S01]  /*7420*/  FSEL R137, R135, -INF , P5 ;  /* 0xff80000087897808 */ /* 0x000fe20002800000 */
[C-C-:B------:R-:W-:Y:S01]  /*7430*/  FFMA.FTZ R144, R2.reuse, R148, -R20.reuse ;  /* 0x0000009402907223 */ /* 0x140fe20000010814 */
[----:B------:R-:W-:Y:S01]  /*7440*/  FMNMX.FTZ R0, R15, R0, !PT ;  /* 0x000000000f007209 */ /* 0x000fe20007810000 */
[----:B------:R-:W-:Y:S01]  /*7450*/  FFMA.FTZ R148, R2, R213, -R20 ;  /* 0x000000d502947223 */ /* 0x000fe20000010814 */
[----:B------:R0:W-:Y:S02]  /*7460*/  MUFU.EX2 R135, R164 ;  /* 0x000000a400877308 */ /* 0x0001e40000000800 */
[----:B------:R-:W-:-:S05]  /*7470*/  FMNMX.FTZ R0, R137, R0, !PT ;  /* 0x0000000089007209 */ /* 0x000fca0007810000 */
[----:B------:R-:W1:Y:S01]  /*7480*/  SHFL.BFLY PT, R237, R0, 0x2, 0x1f ;  /* 0x0c401f0000ed7f89 */ /* 0x000e6200000e0000 */
[----:B------:R-:W-:Y:S01]  /*7490*/  MUFU.EX2 R134, R134 ;  /* 0x0000008600867308 */ /* 0x000fe20000000800 */
[----:B0-----:R-:W-:-:S07]  /*74a0*/  FFMA.FTZ R164, R2, R215, -R20 ;  /* 0x000000d702a47223 */ /* 0x001fce0000010814 */
[----:B------:R-:W-:Y:S08]  /*74b0*/  MUFU.EX2 R140, R140 ;  /* 0x0000008c008c7308 */ /* 0x000ff00000000800 */
[----:B------:R-:W-:Y:S01]  /*74c0*/  MUFU.EX2 R144, R144 ;  /* 0x0000009000907308 */ /* 0x000fe20000000800 */
[----:B-1----:R-:W-:-:S07]  /*74d0*/  FMNMX.FTZ R237, R0, R237, !PT ;  /* 0x000000ed00ed7209 */ /* 0x002fce0007810000 */
[----:B------:R-:W-:Y:S01]  /*74e0*/  MUFU.EX2 R148, R148 ;  /* 0x0000009400947308 */ /* 0x000fe20000000800 */
[----:B------:R-:W0:Y:S07]  /*74f0*/  SHFL.BFLY PT, R0, R237, 0x1, 0x1f ;  /* 0x0c201f00ed007f89 */ /* 0x000e2e00000e0000 */
[----:B------:R-:W-:Y:S08]  /*7500*/  MUFU.EX2 R125, R125 ;  /* 0x0000007d007d7308 */ /* 0x000ff00000000800 */
[----:B------:R-:W-:Y:S08]  /*7510*/  MUFU.EX2 R164, R164 ;  /* 0x000000a400a47308 */ /* 0x000ff00000000800 */
[----:B------:R-:W-:Y:S01]  /*7520*/  MUFU.EX2 R129, R129 ;  /* 0x0000008100817308 */ /* 0x000fe20000000800 */
[----:B0-----:R-:W-:Y:S01]  /*7530*/  FMNMX.FTZ R0, R237, R0, !PT ;  /* 0x00000000ed007209 */ /* 0x001fe20007810000 */
[----:B------:R-:W-:-:S03]  /*7540*/  WARPGROUP.DEPBAR.LE gsb0, 0x0 ;  /* 0x00008000000079c5 */ /* 0x000fc60000010000 */
[----:B------:R-:W-:Y:S01]  /*7550*/  FSETP.NEU.FTZ.AND P4, PT, R0, -INF , PT ;  /* 0xff8000000000780b */ /* 0x000fe20003f9d000 */
[----:B------:R-:W-:-:S01]  /*7560*/  FFMA.FTZ R213, R2, R0, -8 ;  /* 0xc100000002d57423 */ /* 0x000fc20000010000 */
[----:B------:R-:W-:Y:S01]  /*7570*/  WARPGROUP.ARRIVE ;  /* 0x00000000000079c5 */ /* 0x000fe20000000000 */
[----:B------:R-:W-:Y:S01]  /*7580*/  MUFU.EX2 R132, R132 ;  /* 0x0000008400847308 */ /* 0x000fe20000000800 */
[----:B------:R-:W-:Y:S02]  /*7590*/  FSEL R184, R0, RZ, P4 ;  /* 0x000000ff00b87208 */ /* 0x000fe40002000000 */
[----:B------:R-:W-:Y:S02]  /*75a0*/  FSEL R213, R213, RZ, P4 ;  /* 0x000000ffd5d57208 */ /* 0x000fe40002000000 */
[----:B------:R-:W-:Y:S01]  /*75b0*/  QGMMA.64x192x32.F32.E4M3.E4M3 R24, R200, gdesc[UR4], R24, gsb0 ;  /* 0x02e00004c8187df3 */ /* 0x000fe20008000818 */
[----:B------:R-:W-:-:S02]  /*75c0*/  FADD.FTZ R11, -R184, R11 ;  /* 0x0000000bb80b7221 */ /* 0x000fc40000010100 */
[C-C-:B------:R-:W-:Y:S01]  /*75d0*/  FFMA.FTZ R168, R2.reuse, R197, -R213.reuse ;  /* 0x000000c502a87223 */ /* 0x140fe200000108d5 */
[----:B------:R-:W-:Y:S01]  /*75e0*/  FSEL R197, R3, RZ, P3 ;  /* 0x000000ff03c57208 */ /* 0x000fe20001800000 */
[C-C-:B------:R-:W-:Y:S01]  /*75f0*/  FFMA.FTZ R20, R2.reuse, R186, -R213.reuse ;  /* 0x000000ba02147223 */ /* 0x140fe200000108d5 */
[C---:B------:R-:W-:Y:S01]  /*7600*/  FMUL.FTZ R11, R2.reuse, R11 ;  /* 0x0000000b020b7220 */ /* 0x040fe20000410000 */
        /* <DEDUP_REMOVED lines=38> */
[----:B------:R-:W-:Y:S01]  /*7870*/  FADD.FTZ R197, R23, R188 ;  /* 0x000000bc17c57221 */ /* 0x000fe20000010000 */
[----:B------:R-:W-:-:S01]  /*7880*/  FFMA.FTZ R15, R2, R15, -R213 ;  /* 0x0000000f020f7223 */ /* 0x000fc200000108d5 */
[----:B------:R-:W-:-:S02]  /*7890*/  FFMA.FTZ R137, R2, R137, -R213 ;  /* 0x0000008902897223 */ /* 0x000fc400000108d5 */
[----:B------:R-:W-:-:S02]  /*78a0*/  FADD.FTZ R197, R124, R197 ;  /* 0x000000c57cc57221 */ /* 0x000fc40000010000 */
[----:B------:R-:W1:Y:S01]  /*78b0*/  MUFU.EX2 R189, R189 ;  /* 0x000000bd00bd7308 */ /* 0x000e620000000800 */
[----:B--2---:R-:W-:-:S07]  /*78c0*/  FADD.FTZ R7, R187, R8 ;  /* 0x00000008bb077221 */ /* 0x004fce0000010000 */
[----:B------:R-:W2:Y:S01]  /*78d0*/  MUFU.EX2 R168, R168 ;  /* 0x000000a800a87308 */ /* 0x000ea20000000800 */
[----:B0-----:R-:W-:-:S07]  /*78e0*/  FADD.FTZ R8, R166, R7 ;  /* 0x00000007a6087221 */ /* 0x001fce0000010000 */
[----:B------:R-:W0:Y:S01]  /*78f0*/  MUFU.EX2 R191, R191 ;  /* 0x000000bf00bf7308 */ /* 0x000e220000000800 */
[----:B-1----:R-:W-:-:S01]  /*7900*/  FADD.FTZ R7, R189, R8 ;  /* 0x00000008bd077221 */ /* 0x002fc20000010000 */
[----:B------:R-:W-:Y:S01]  /*7910*/  FADD.FTZ R8, R128, R197 ;  /* 0x000000c580087221 */ /* 0x000fe20000010000 */
[----:B------:R-:W-:-:S05]  /*7920*/  FFMA.FTZ R197, R2, R231, -R213 ;  /* 0x000000e702c57223 */ /* 0x000fca00000108d5 */
        /* <DEDUP_REMOVED lines=44> */
[----:B------:R-:W-:-:S04]  /*7bf0*/  FADD.FTZ R161, R139, R8 ;  /* 0x000000088ba17221 */ /* 0x000fc80000010000 */
[----:B------:R-:W-:Y:S01]  /*7c00*/  FADD.FTZ R161, R162, R161 ;  /* 0x000000a1a2a17221 */ /* 0x000fe20000010000 */
[----:B------:R-:W0:Y:S01]  /*7c10*/  MUFU.EX2 R184, R184 ;  /* 0x000000b800b87308 */ /* 0x000e220000000800 */
[----:B-1----:R-:W-:-:S07]  /*7c20*/  FADD.FTZ R8, R12, R7 ;  /* 0x000000070c087221 */ /* 0x002fce0000010000 */
[----:B------:R-:W1:Y:S01]  /*7c30*/  MUFU.EX2 R163, R163 ;  /* 0x000000a300a37308 */ /* 0x000e620000000800 */
[----:B--2---:R-:W-:-:S01]  /*7c40*/  FADD.FTZ R7, R181, R8 ;  /* 0x00000008b5077221 */ /* 0x004fc20000010000 */
[----:B------:R-:W-:Y:S01]  /*7c50*/  FADD.FTZ R8, R146, R161 ;  /* 0x000000a192087221 */ /* 0x000fe20000010000 */
[----:B------:R-:W-:-:S03]  /*7c60*/  FFMA.FTZ R161, R2, R235, -R213 ;  /* 0x000000eb02a17223 */ /* 0x000fc600000108d5 */
[----:B------:R-:W-:Y:S02]  /*7c70*/  FADD.FTZ R8, R151, R8 ;  /* 0x0000000897087221 */ /* 0x000fe40000010000 */
[----:B------:R-:W2:Y:S01]  /*7c80*/  MUFU.EX2 R186, R186 ;  /* 0x000000ba00ba7308 */ /* 0x000ea20000000800 */
[----:B0-----:R-:W-:-:S01]  /*7c90*/  FADD.FTZ R192, R184, R7 ;  /* 0x00000007b8c07221 */ /* 0x001fc20000010000 */
[----:B------:R-:W-:Y:S01]  /*7ca0*/  FADD.FTZ R199, R123, R8 ;  /* 0x000000087bc77221 */ /* 0x000fe20000010000 */
[----:B------:R-:W-:-:S03]  /*7cb0*/  WARPGROUP.DEPBAR.LE gsb0, 0x0 ;  /* 0x00008000000079c5 */ /* 0x000fc60000010000 */
[----:B------:R-:W-:Y:S02]  /*7cc0*/  FADD.FTZ R199, R150, R199 ;  /* 0x000000c796c77221 */ /* 0x000fe40000010000 */
[----:B------:R-:W0:Y:S01]  /*7cd0*/  MUFU.EX2 R167, R167 ;  /* 0x000000a700a77308 */ /* 0x000e220000000800 */
[----:B-1----:R-:W-:-:S07]  /*7ce0*/  FADD.FTZ R7, R163, R192 ;  /* 0x000000c0a3077221 */ /* 0x002fce0000010000 */
[----:B------:R-:W1:Y:S01]  /*7cf0*/  MUFU.EX2 R138, R138 ;  /* 0x0000008a008a7308 */ /* 0x000e620000000800 */
[----:B--2---:R-:W-:-:S07]  /*7d00*/  FADD.FTZ R8, R186, R7 ;  /* 0x00000007ba087221 */ /* 0x004fce0000010000 */
[----:B------:R-:W2:Y:S01]  /*7d10*/  MUFU.EX2 R197, R197 ;  /* 0x000000c500c57308 */ /* 0x000ea20000000800 */
[----:B0-----:R-:W-:-:S01]  /*7d20*/  FADD.FTZ R7, R167, R8 ;  /* 0x00000008a7077221 */ /* 0x001fc20000010000 */
[----:B------:R-:W-:Y:S01]  /*7d30*/  FADD.FTZ R8, R130, R199 ;  /* 0x000000c782087221 */ /* 0x000fe20000010000 */
[----:B------:R-:W-:-:S01]  /*7d40*/  FFMA.FTZ R199, R2, R127, -R213 ;  /* 0x0000007f02c77223 */ /* 0x000fc200000108d5 */
        /* <DEDUP_REMOVED lines=8> */
[----:B------:R-:W-:Y:S01]  /*7dd0*/  FADD.FTZ R8, R140, R7 ;  /* 0x000000078c087221 */ /* 0x000fe20000010000 */
[----:B------:R-:W-:Y:S01]  /*7de0*/  IADD3 R7, -R19, 0xb, RZ ;  /* 0x0000000b13077810 */ /* 0x000fe20007ffe1ff */
[----:B------:R-:W2:Y:S01]  /*7df0*/  MUFU.EX2 R157, R157 ;  /* 0x0000009d009d7308 */ /* 0x000ea20000000800 */
[----:B0-----:R-:W-:-:S01]  /*7e00*/  FADD.FTZ R192, R142, R201 ;  /* 0x000000c98ec07221 */ /* 0x001fc20000010000 */
[----:B------:R-:W-:Y:S02]  /*7e10*/  FADD.FTZ R201, R145, R8 ;  /* 0x0000000891c97221 */ /* 0x000fe40000010000 */
[----:B------:R0:W-:Y:S06]  /*7e20*/  BAR.ARV R7, 0x100 ;  /* 0x000400070000751d */ /* 0x0001ec0000002000 */
[----:B------:R-:W3:Y:S01]  /*7e30*/  MUFU.EX2 R188, R188 ;  /* 0x000000bc00bc7308 */ /* 0x000ee20000000800 */
[----:B-1----:R-:W-:-:S01]  /*7e40*/  FADD.FTZ R192, R143, R192 ;  /* 0x000000c08fc07221 */ /* 0x002fc20000010000 */
[----:B------:R-:W-:Y:S01]  /*7e50*/  FADD.FTZ R194, R144, R201 ;  /* 0x000000c990c27221 */ /* 0x000fe20000010000 */
[----:B0-----:R-:W-:-:S02]  /*7e60*/  @!P0 VIADD R7, R196, 0x33440 ;  /* 0x00033440c4078836 */ /* 0x001fc40000000000 */
[----:B--2---:R-:W-:-:S03]  /*7e70*/  FADD.FTZ R165, R157, R192 ;  /* 0x000000c09da57221 */ /* 0x004fc60000010000 */
[----:B------:R-:W0:Y:S01]  /*7e80*/  MUFU.EX2 R147, R147 ;  /* 0x0000009300937308 */ /* 0x000e220000000800 */
[----:B------:R-:W-:-:S01]  /*7e90*/  FFMA.FTZ R192, R2, R131, -R213 ;  /* 0x0000008302c07223 */ /* 0x000fc200000108d5 */
[----:B------:R-:W-:-:S04]  /*7ea0*/  @!P0 PRMT R7, RZ, 0x654, R7 ;  /* 0x00000654ff078816 */ /* 0x000fc80000000007 */
[----:B------:R1:W-:Y:S02]  /*7eb0*/  @!P0 SYNCS.ARRIVE.TRANS64.RED.A1T0 RZ, [R7+URZ], RZ ;  /* 0x000000ff07ff89a7 */ /* 0x0003e4000810043f */
[----:B------:R-:W2:Y:S01]  /*7ec0*/  MUFU.EX2 R190, R190 ;  /* 0x000000be00be7308 */ /* 0x000ea20000000800 */
[----:B---3--:R-:W-:-:S01]  /*7ed0*/  FADD.FTZ R8, R188, R165 ;  /* 0x000000a5bc087221 */ /* 0x008fc20000010000 */
[----:B------:R-:W-:-:S06]  /*7ee0*/  FADD.FTZ R165, R149, R194 ;  /* 0x000000c295a57221 */ /* 0x000fcc0000010000 */
[----:B------:R-:W3:Y:S01]  /*7ef0*/  MUFU.EX2 R122, R122 ;  /* 0x0000007a007a7308 */ /* 0x000ee20000000800 */
[----:B0-----:R-:W-:-:S01]  /*7f00*/  FADD.FTZ R131, R147, R8 ;  /* 0x0000000893837221 */ /* 0x001fc20000010000 */
[----:B------:R-:W-:-:S06]  /*7f10*/  FADD.FTZ R8, R120, R165 ;  /* 0x000000a578087221 */ /* 0x000fcc0000010000 */
[----:B------:R-:W0:Y:S01]  /*7f20*/  MUFU.EX2 R161, R161 ;  /* 0x000000a100a17308 */ /* 0x000e220000000800 */
[----:B--2---:R-:W-:-:S07]  /*7f30*/  FADD.FTZ R131, R190, R131 ;  /* 0x00000083be837221 */ /* 0x004fce0000010000 */
[----:B------:R-:W2:Y:S01]  /*7f40*/  MUFU.EX2 R126, R126 ;  /* 0x0000007e007e7308 */ /* 0x000ea20000000800 */
[----:B---3--:R-:W-:-:S01]  /*7f50*/  FADD.FTZ R194, R122, R131 ;  /* 0x000000837ac27221 */ /* 0x008fc20000010000 */
[----:B------:R-:W-:-:S04]  /*7f60*/  FADD.FTZ R131, R121, R8 ;  /* 0x0000000879837221 */ /* 0x000fc80000010000 */
[----:B------:R-:W-:Y:S02]  /*7f70*/  FADD.FTZ R8, R148, R131 ;  /* 0x0000008394087221 */ /* 0x000fe40000010000 */
[----:B------:R-:W3:Y:S01]  /*7f80*/  MUFU.EX2 R199, R199 ;  /* 0x000000c700c77308 */ /* 0x000ee20000000800 */
[----:B0-----:R-:W-:-:S01]  /*7f90*/  FADD.FTZ R165, R161, R194 ;  /* 0x000000c2a1a57221 */ /* 0x001fc20000010000 */
[----:B-1----:R-:W-:-:S04]  /*7fa0*/  FADD.FTZ R7, R125, R8 ;  /* 0x000000087d077221 */ /* 0x002fc80000010000 */
[----:B------:R-:W-:Y:S02]  /*7fb0*/  FADD.FTZ R8, R164, R7 ;  /* 0x00000007a4087221 */ /* 0x000fe40000010000 */
[----:B------:R-:W0:Y:S01]  /*7fc0*/  MUFU.EX2 R127, R127 ;  /* 0x0000007f007f7308 */ /* 0x000e220000000800 */
[----:B--2---:R-:W-:-:S07]  /*7fd0*/  FADD.FTZ R194, R126, R165 ;  /* 0x000000a57ec27221 */ /* 0x004fce0000010000 */
[----:B------:R-:W1:Y:S01]  /*7fe0*/  MUFU.EX2 R192, R192 ;  /* 0x000000c000c07308 */ /* 0x000e620000000800 */
[----:B---3--:R-:W-:-:S07]  /*7ff0*/  FADD.FTZ R194, R199, R194 ;  /* 0x000000c2c7c27221 */ /* 0x008fce0000010000 */
[----:B------:R2:W3:Y:S01]  /*8000*/  MUFU.EX2 R196, R15 ;  /* 0x0000000f00c47308 */ /* 0x0004e20000000800 */
[----:B0-----:R-:W-:-:S07]  /*8010*/  FADD.FTZ R7, R127, R194 ;  /* 0x000000c27f077221 */ /* 0x001fce0000010000 */
[----:B------:R-:W0:Y:S01]  /*8020*/  MUFU.EX2 R133, R133 ;  /* 0x0000008500857308 */ /* 0x000e220000000800 */
[----:B--2---:R-:W-:-:S01]  /*8030*/  FADD.FTZ R15, R129, R8 ;  /* 0x00000008810f7221 */ /* 0x004fc20000010000 */
[----:B-1----:R-:W-:-:S03]  /*8040*/  FADD.FTZ R7, R192, R7 ;  /* 0x00000007c0077221 */ /* 0x002fc60000010000 */
[----:B------:R-:W-:-:S03]  /*8050*/  FADD.FTZ R8, R132, R15 ;  /* 0x0000000f84087221 */ /* 0x000fc60000010000 */
[----:B------:R-:W1:Y:S01]  /*8060*/  MUFU.EX2 R137, R137 ;  /* 0x0000008900897308 */ /* 0x000e620000000800 */
[----:B---3--:R-:W-:-:S01]  /*8070*/  FADD.FTZ R7, R196, R7 ;  /* 0x00000007c4077221 */ /* 0x008fc20000010000 */
[----:B0-----:R-:W-:-:S03]  /*8080*/  FADD.FTZ R8, R133, R8 ;  /* 0x0000000885087221 */ /* 0x001fc60000010000 */
[----:B-1----:R-:W-:Y:S01]  /*8090*/  FADD.FTZ R7, R137, R7 ;  /* 0x0000000789077221 */ /* 0x002fe20000010000 */
[----:B------:R-:W-:Y:S06]  /*80a0*/  @!P1 BRA `(.L_x_5044) ;  /* 0x0000000000049947 */ /* 0x000fec0003800000 */
[----:B------:R-:W-:Y:S01]  /*80b0*/  BPT.TRAP 0x1 ;  /* 0x000000040000795c */ /* 0x000fe20000300000 */
.L_x_5044:
        /* <DEDUP_REMOVED lines=147> */
.L_x_5035:
        /* <DEDUP_REMOVED lines=8> */
.L_x_5056:
        /* <DEDUP_REMOVED lines=9> */
.L_x_5048:
[----:B------:R-:W-:Y:S01]  /*8b00*/  ULEA UR6, UR54, UR40, 0x3 ;  /* 0x0000002836067291 */ /* 0x000fe2000f8e183f */
[----:B------:R-:W-:-:S08]  /*8b10*/  SHF.L.U32 R0, R6, 0x1f, RZ ;  /* 0x0000001f06007819 */ /* 0x000fd000000006ff */
[----:B------:R0:W1:Y:S01]  /*8b20*/  SYNCS.PHASECHK.TRANS64.TRYWAIT P2, [UR6+0x33430], R0 ;  /* 0x03343000ff0075a7 */ /* 0x0000620008040146 */
[----:B------:R-:W-:Y:S05]  /*8b30*/  @!P1 BRA `(.L_x_5049) ;  /* 0x0000000000049947 */ /* 0x000fea0003800000 */
[----:B------:R-:W-:Y:S01]  /*8b40*/  BPT.TRAP 0x1 ;  /* 0x000000040000795c */ /* 0x000fe20000300000 */
.L_x_5049:
[----:B-1----:R-:W-:Y:S05]  /*8b50*/  @P2 BRA `(.L_x_5047) ;  /* 0x0000000000082947 */ /* 0x002fea0003800000 */
[----:B------:R-:W1:Y:S02]  /*8b60*/  SYNCS.PHASECHK.TRANS64.TRYWAIT P2, [UR6+0x33430], R0 ;  /* 0x03343000ff0075a7 */ /* 0x000e640008040146 */
[----:B-1----:R-:W-:Y:S05]  /*8b70*/  @!P2 BRA `(.L_x_5050) ;  /* 0x000000b00064a947 */ /* 0x002fea0003800000 */
.L_x_5047:
        /* <DEDUP_REMOVED lines=190> */
.L_x_5052:
[----:B------:R-:W-:Y:S01]  /*9760*/  ULEA UR6, UR43, UR40, 0x3 ;  /* 0x000000282b067291 */ /* 0x000fe2000f8e183f */
[----:B01----:R-:W-:-:S08]  /*9770*/  SHF.L.U32 R0, R12, 0x1f, RZ ;  /* 0x0000001f0c007819 */ /* 0x003fd000000006ff */
[----:B------:R0:W1:Y:S01]  /*9780*/  SYNCS.PHASECHK.TRANS64.TRYWAIT P2, [UR6+0x33450], R0 ;  /* 0x03345000ff0075a7 */ /* 0x0000620008040146 */
[----:B------:R-:W-:Y:S05]  /*9790*/  @!P1 BRA `(.L_x_5053) ;  /* 0x0000000000049947 */ /* 0x000fea0003800000 */
[----:B------:R-:W-:Y:S01]  /*97a0*/  BPT.TRAP 0x1 ;  /* 0x000000040000795c */ /* 0x000fe20000300000 */
.L_x_5053:
[----:B-1----:R-:W-:Y:S05]  /*97b0*/  @P2 BRA `(.L_x_5051) ;  /* 0x0000000000082947 */ /* 0x002fea0003800000 */
[----:B------:R-:W1:Y:S02]  /*97c0*/  SYNCS.PHASECHK.TRANS64.TRYWAIT P2, [UR6+0x33450], R0 ;  /* 0x03345000ff0075a7 */ /* 0x000e640008040146 */
[----:B-1----:R-:W-:Y:S05]  /*97d0*/  @!P2 BRA `(.L_x_5054) ;  /* 0x000000a40064a947 */ /* 0x002fea0003800000 */
.L_x_5051:
        /* <DEDUP_REMOVED lines=15> */
[----:B------:R-:W-:Y:S01]  /*98d0*/  FMNMX.FTZ R15, R191, R12, !PT ;  /* 0x0000000cbf0f7209 */ /* 0x000fe20007810000 */
[----:B------:R-:W-:Y:S01]  /*98e0*/  UIADD3 UR10, UR6, 0x180, URZ ;  /* 0x00000180060a7890 */ /* 0x000fe2000fffe03f */
[----:B------:R-:W-:Y:S02]  /*98f0*/  FMNMX.FTZ R0, R192, R3, !PT ;  /* 0x00000003c0007209 */ /* 0x000fe40007810000 */
[----:B------:R-:W-:Y:S02]  /*9900*/  FMNMX.FTZ R12, R194, R15, !PT ;  /* 0x0000000fc20c7209 */ /* 0x000fe40007810000 */
[----:B------:R-:W-:Y:S01]  /*9910*/  QGMMA.64x192x32.F32.E4M3.E4M3 R24, R216, gdesc[UR4], R24, gsb0 ;  /* 0x02e00004d8187df3 */ /* 0x000fe20008000818 */
        /* <DEDUP_REMOVED lines=83> */
[----:B------:R-:W-:Y:S02]  /*9e50*/  WARPGROUP.DEPBAR.LE gsb0, 0x0 ;  /* 0x00008000000079c5 */ /* 0x000fe40000010000 */
[----:B------:R-:W-:Y:S01]  /*9e60*/  WARPGROUP.ARRIVE ;  /* 0x00000000000079c5 */ /* 0x000fe20000000000 */
[C-C-:B------:R-:W-:Y:S01]  /*9e70*/  FFMA.FTZ R168, R2.reuse, R172, -R15.reuse ;  /* 0x000000ac02a87223 */ /* 0x140fe2000001080f */
[----:B------:R-:W-:-:S01]  /*9e80*/  FFMA.FTZ R21, R2, R185, -R15 ;  /* 0x000000b902157223 */ /* 0x000fc2000001080f */
[C-C-:B------:R-:W-:Y:S01]  /*9e90*/  FFMA.FTZ R184, R2.reuse, R189, -R15.reuse ;  /* 0x000000bd02b87223 */ /* 0x140fe2000001080f */
[----:B------:R-:W-:-:S01]  /*9ea0*/  FFMA.FTZ R172, R2, R176, -R15 ;  /* 0x000000b002ac7223 */ /* 0x000fc2000001080f */
[C-C-:B------:R-:W-:Y:S01]  /*9eb0*/  FFMA.FTZ R14, R2.reuse, R188, -R15.reuse ;  /* 0x000000bc020e7223 */ /* 0x140fe2000001080f */
        /* <DEDUP_REMOVED lines=37> */
[----:B------:R-:W-:Y:S01]  /*a110*/  FMUL.FTZ R23, R2, R23 ;  /* 0x0000001702177220 */ /* 0x000fe20000410000 */
[----:B------:R-:W-:Y:S01]  /*a120*/  MUFU.EX2 R12, R12 ;  /* 0x0000000c000c7308 */ /* 0x000fe20000000800 */
[----:B------:R-:W-:-:S02]  /*a130*/  IMAD.U32 R192, RZ, RZ, UR54 ;  /* 0x00000036ffc07e24 */ /* 0x000fc4000f8e00ff */
        /* <DEDUP_REMOVED lines=39> */
[----:B------:R-:W-:Y:S01]  /*a3b0*/  @!P0 LEA R192, R192, UR40, 0x3 ;  /* 0x00000028c0c08c11 */ /* 0x000fe2000f8e18ff */
[----:B------:R-:W-:-:S06]  /*a3c0*/  FFMA.FTZ R134, R2, R134, -R133 ;  /* 0x0000008602867223 */ /* 0x000fcc0000010885 */
        /* <DEDUP_REMOVED lines=16> */
[----:B------:R-:W-:Y:S01]  /*a4d0*/  WARPGROUP.ARRIVE ;  /* 0x00000000000079c5 */ /* 0x000fe20000000000 */
[----:B------:R-:W-:-:S04]  /*a4e0*/  FADD.FTZ R213, -R0, R11 ;  /* 0x0000000b00d57221 */ /* 0x000fc80000010100 */
[----:B------:R-:W-:Y:S01]  /*a4f0*/  MUFU.EX2 R175, R175 ;  /* 0x000000af00af7308 */ /* 0x000fe20000000800 */
[----:B------:R-:W-:Y:S01]  /*a500*/  FMUL.FTZ R10, R2, R213 ;  /* 0x000000d5020a7220 */ /* 0x000fe20000410000 */
[----:B------:R-:W-:Y:S01]  /*a510*/  QGMMA.64x192x32.F32.E4M3.E4M3 R24, R208, gdesc[UR8], R24, gsb0 ;  /* 0x02e00008d0187df3 */ /* 0x000fe20008000818 */
[----:B------:R-:W-:Y:S01]  /*a520*/  UIADD3 UR10, UR6, 0x480, URZ ;  /* 0x00000480060a7890 */ /* 0x000fe2000fffe03f */
[----:B------:R-:W-:-:S04]  /*a530*/  UMOV UR11, 0xc0000010 ;  /* 0xc0000010000b7882 */ /* 0x000fc80000000000 */
[----:B------:R-:W0:Y:S01]  /*a540*/  MUFU.EX2 R11, R23 ;  /* 0x00000017000b7308 */ /* 0x000e220000000800 */
[----:B------:R-:W-:-:S07]  /*a550*/  UIADD3 UR6, UR6, 0x600, URZ ;  /* 0x0000060006067890 */ /* 0x000fce000fffe03f */
[----:B------:R-:W1:Y:S08]  /*a560*/  MUFU.EX2 R10, R10 ;  /* 0x0000000a000a7308 */ /* 0x000e700000000800 */
[----:B------:R2:W-:Y:S01]  /*a570*/  MUFU.EX2 R23, R184 ;  /* 0x000000b800177308 */ /* 0x0005e20000000800 */
[----:B0-----:R-:W-:-:S04]  /*a580*/  FFMA.FTZ R8, R11, R8, R12 ;  /* 0x000000080b087223 */ /* 0x001fc8000001000c */
[----:B------:R-:W-:-:S03]  /*a590*/  FADD.FTZ R197, R21, R8 ;  /* 0x0000000815c57221 */ /* 0x000fc60000010000 */
[----:B------:R-:W-:Y:S01]  /*a5a0*/  MUFU.EX2 R172, R172 ;  /* 0x000000ac00ac7308 */ /* 0x000fe20000000800 */
[----:B--2---:R-:W-:-:S01]  /*a5b0*/  FFMA.FTZ R184, R2, R190, -R133 ;  /* 0x000000be02b87223 */ /* 0x004fc20000010885 */
[----:B-1----:R-:W-:Y:S01]  /*a5c0*/  FFMA.FTZ R7, R10, R7, R193 ;  /* 0x000000070a077223 */ /* 0x002fe200000100c1 */
[----:B------:R-:W-:-:S03]  /*a5d0*/  FADD.FTZ R8, R14, R197 ;  /* 0x000000c50e087221 */ /* 0x000fc60000010000 */
[----:B------:R-:W-:Y:S02]  /*a5e0*/  FADD.FTZ R7, R180, R7 ;  /* 0x00000007b4077221 */ /* 0x000fe40000010000 */
[----:B------:R-:W0:Y:S08]  /*a5f0*/  MUFU.EX2 R184, R184 ;  /* 0x000000b800b87308 */ /* 0x000e300000000800 */
[----:B------:R-:W1:Y:S08]  /*a600*/  MUFU.EX2 R178, R178 ;  /* 0x000000b200b27308 */ /* 0x000e700000000800 */
[----:B------:R-:W2:Y:S01]  /*a610*/  MUFU.EX2 R177, R177 ;  /* 0x000000b100b17308 */ /* 0x000ea20000000800 */
[----:B0-----:R-:W-:-:S01]  /*a620*/  FADD.FTZ R190, R184, R7 ;  /* 0x00000007b8be7221 */ /* 0x001fc20000010000 */
[----:B------:R-:W-:-:S03]  /*a630*/  FADD.FTZ R7, R23, R8 ;  /* 0x0000000817077221 */ /* 0x000fc60000010000 */
[----:B------:R-:W-:Y:S01]  /*a640*/  FADD.FTZ R197, R187, R190 ;  /* 0x000000bebbc57221 */ /* 0x000fe20000010000 */
[----:B------:R-:W-:-:S02]  /*a650*/  FADD.FTZ R8, R16, R7 ;  /* 0x0000000710087221 */ /* 0x000fc40000010000 */
[----:B------:R-:W0:Y:S01]  /*a660*/  MUFU.EX2 R179, R179 ;  /* 0x000000b300b37308 */ /* 0x000e220000000800 */
        /* <DEDUP_REMOVED lines=13> */
[----:B------:R-:W-:-:S02]  /*a740*/  FADD.FTZ R8, R168, R7 ;  /* 0x00000007a8087221 */ /* 0x000fc40000010000 */
[----:B------:R-:W5:Y:S01]  /*a750*/  MUFU.EX2 R181, R181 ;  /* 0x000000b500b57308 */ /* 0x000f620000000800 */
[----:B------:R-:W-:-:S01]  /*a760*/  FADD.FTZ R190, R174, R197 ;  /* 0x000000c5aebe7221 */ /* 0x000fc20000010000 */
[----:B------:R-:W-:-:S03]  /*a770*/  FADD.FTZ R7, R173, R8 ;  /* 0x00000008ad077221 */ /* 0x000fc60000010000 */
[----:B------:R-:W-:Y:S01]  /*a780*/  FADD.FTZ R197, R175, R190 ;  /* 0x000000beafc57221 */ /* 0x000fe20000010000 */
[----:B------:R-:W-:-:S02]  /*a790*/  FADD.FTZ R8, R172, R7 ;  /* 0x00000007ac087221 */ /* 0x000fc40000010000 */
[----:B------:R-:W5:Y:S01]  /*a7a0*/  MUFU.EX2 R183, R183 ;  /* 0x000000b700b77308 */ /* 0x000f620000000800 */
[----:B-1----:R-:W-:-:S01]  /*a7b0*/  FADD.FTZ R190, R178, R197 ;  /* 0x000000c5b2be7221 */ /* 0x002fc20000010000 */
[----:B--2---:R-:W-:-:S03]  /*a7c0*/  FADD.FTZ R7, R177, R8 ;  /* 0x00000008b1077221 */ /* 0x004fc60000010000 */
[----:B0-----:R-:W-:Y:S01]  /*a7d0*/  FADD.FTZ R197, R179, R190 ;  /* 0x000000beb3c57221 */ /* 0x001fe20000010000 */
[----:B---3--:R-:W-:-:S02]  /*a7e0*/  FADD.FTZ R8, R176, R7 ;  /* 0x00000007b0087221 */ /* 0x008fc40000010000 */
[----:B------:R-:W0:Y:S01]  /*a7f0*/  MUFU.EX2 R152, R152 ;  /* 0x0000009800987308 */ /* 0x000e220000000800 */
[----:B----4-:R-:W-:-:S01]  /*a800*/  FADD.FTZ R190, R182, R197 ;  /* 0x000000c5b6be7221 */ /* 0x010fc20000010000 */
[----:B-----5:R-:W-:-:S06]  /*a810*/  FADD.FTZ R7, R181, R8 ;  /* 0x00000008b5077221 */ /* 0x020fcc0000010000 */
[----:B------:R-:W1:Y:S01]  /*a820*/  MUFU.EX2 R154, R154 ;  /* 0x0000009a009a7308 */ /* 0x000e620000000800 */
[----:B------:R-:W-:-:S07]  /*a830*/  FADD.FTZ R197, R183, R190 ;  /* 0x000000beb7c57221 */ /* 0x000fce0000010000 */
        /* <DEDUP_REMOVED lines=28> */
[----:B------:R-:W-:Y:S06]  /*aa00*/  QGMMA.64x192x32.F32.E4M3.E4M3 R24, R204, gdesc[UR8], R24, gsb0 ;  /* 0x02e00008cc187df3 */ /* 0x000fec0008000818 */
        /* <DEDUP_REMOVED lines=35> */
[----:B-1----:R-:W-:-:S01]  /*ac40*/  FADD.FTZ R8, R148, R7 ;  /* 0x0000000794087221 */ /* 0x002fc20000010000 */
[----:B------:R-:W-:-:S05]  /*ac50*/  @!P0 VIADD R7, R192, 0x33440 ;  /* 0x00033440c0078836 */ /* 0x000fca0000000000 */
[----:B------:R-:W-:Y:S01]  /*ac60*/  @!P0 PRMT R7, RZ, 0x654, R7 ;  /* 0x00000654ff078816 */ /* 0x000fe20000000007 */
        /* <DEDUP_REMOVED lines=44> */
.L_x_5055:
[----:B------:R-:W-:Y:S01]  /*af30*/  ULEA UR6, UR43, UR40, 0x3 ;  /* 0x000000282b067291 */ /* 0x000fe2000f8e183f */
[----:B------:R-:W-:Y:S01]  /*af40*/  ISETP.GT.AND P2, PT, R13, R18, PT ;  /* 0x000000120d00720c */ /* 0x000fe20003f44270 */
[-C--:B------:R-:W-:Y:S01]  /*af50*/  FMUL.FTZ R24, R24, R11.reuse ;  /* 0x0000000b18187220 */ /* 0x080fe20000410000 */
        /* <DEDUP_REMOVED lines=144> */
.L_x_5046:
[----:B------:R-:W-:Y:S06]  /*b860*/  BAR.ARV 0x8, 0x180 ;  /* 0x0206000000007b1d */ /* 0x000fec0000002000 */
[----:B------:R-:W-:Y:S05]  /*b870*/  @!P1 BRA `(.L_x_5057) ;  /* 0x0000000000049947 */ /* 0x000fea0003800000 */
[----:B------:R-:W-:Y:S01]  /*b880*/  BPT.TRAP 0x1 ;  /* 0x000000040000795c */ /* 0x000fe20000300000 */
.L_x_5057:
[----:B------:R-:W-:Y:S01]  /*b890*/  ULEA UR5, UR54, UR40, 0x3 ;  /* 0x0000002836057291 */ /* 0x000fe2000f8e183f */
[----:B------:R-:W-:-:S08]  /*b8a0*/  SHF.L.U32 R6, R6, 0x1f, RZ ;  /* 0x0000001f06067819 */ /* 0x000fd000000006ff */
[----:B------:R0:W1:Y:S01]  /*b8b0*/  SYNCS.PHASECHK.TRANS64.TRYWAIT P0, [UR5+0x33450], R6 ;  /* 0x03345006ff0075a7 */ /* 0x0000620008000145 */
[----:B------:R-:W-:Y:S05]  /*b8c0*/  @!P1 BRA `(.L_x_5058) ;  /* 0x0000000000049947 */ /* 0x000fea0003800000 */
[----:B------:R-:W-:Y:S01]  /*b8d0*/  BPT.TRAP 0x1 ;  /* 0x000000040000795c */ /* 0x000fe20000300000 */
.L_x_5058:
[----:B-1----:R-:W-:Y:S05]  /*b8e0*/  @P0 BRA `(.L_x_5059) ;  /* 0x0000000000080947 */ /* 0x002fea0003800000 */
[----:B------:R-:W1:Y:S02]  /*b8f0*/  SYNCS.PHASECHK.TRANS64.TRYWAIT P0, [UR5+0x33450], R6 ;  /* 0x03345006ff0075a7 */ /* 0x000e640008000145 */
[----:B-1----:R-:W-:Y:S05]  /*b900*/  @!P0 BRA `(.L_x_5060) ;  /* 0x0000008400308947 */ /* 0x002fea0003800000 */
.L_x_5059:
[----:B------:R-:W-:Y:S01]  /*b910*/  UIADD3 UR40, UR40, 0x200, URZ ;  /* 0x0000020028287890 */ /* 0x000fe2000fffe03f */
[----:B------:R-:W-:Y:S01]  /*b920*/  WARPGROUP.ARRIVE ;  /* 0x00000000000079c5 */ /* 0x000fe20000000000 */
[----:B------:R-:W-:Y:S01]  /*b930*/  UMOV UR55, 0xc0000010 ;  /* 0xc000001000377882 */ /* 0x000fe20000000000 */
[----:B------:R-:W-:Y:S01]  /*b940*/  UMOV UR7, 0xc0000010 ;  /* 0xc000001000077882 */ /* 0x000fe20000000000 */
[----:B------:R-:W-:Y:S01]  /*b950*/  USHF.R.U32.HI UR40, URZ, 0x4, UR40 ;  /* 0x000000043f287899 */ /* 0x000fe20008011628 */
[----:B------:R-:W2:Y:S03]  /*b960*/  LDC.64 R10, c[0x0][0x9a0] ;  /* 0x00026800ff0a7b82 */ /* 0x000ea60000000a00 */
[----:B------:R-:W-:-:S04]  /*b970*/  ULOP3.LUT UR40, UR40, 0x3fff, URZ, 0xc0, !UPT ;  /* 0x00003fff28287892 */ /* 0x000fc8000f8ec03f */
[----:B------:R-:W-:-:S04]  /*b980*/  ULOP3.LUT UR40, UR40, 0x10000, URZ, 0xfc, !UPT ;  /* 0x0001000028287892 */ /* 0x000fc8000f8efc3f */
[----:B------:R-:W-:-:S04]  /*b990*/  UIMAD UR54, UR54, 0x780, UR40 ;  /* 0x00000780363678a4 */ /* 0x000fc8000f8e0228 */
[----:B------:R-:W-:-:S05]  /*b9a0*/  UIADD3 UR4, UR54, 0x180, URZ ;  /* 0x0000018036047890 */ /* 0x000fca000fffe03f */
[----:B------:R-:W-:Y:S02]  /*b9b0*/  QGMMA.64x192x32.F32.E4M3.E4M3 R24, R216, gdesc[UR52], R24, gsb0 ;  /* 0x02e00034d8187df3 */ /* 0x000fe40008000818 */
[----:B------:R-:W-:Y:S01]  /*b9c0*/  UMOV UR6, UR4 ;  /* 0x0000000400067c82 */ /* 0x000fe20008000000 */
[----:B------:R-:W-:Y:S01]  /*b9d0*/  UIADD3 UR4, UR54, 0x300, URZ ;  /* 0x0000030036047890 */ /* 0x000fe2000fffe03f */
[----:B--2---:R-:W-:-:S04]  /*b9e0*/  ISETP.NE.U32.AND P0, PT, R10, RZ, PT ;  /* 0x000000ff0a00720c */ /* 0x004fc80003f05070 */
[----:B------:R-:W-:-:S13]  /*b9f0*/  ISETP.NE.AND.EX P0, PT, R11, RZ, PT, P0 ;  /* 0x000000ff0b00720c */ /* 0x000fda0003f05300 */
[----:B------:R-:W2:Y:S08]  /*ba00*/  @P0 LDC.64 R12, c[0x0][0x9c8] ;  /* 0x00027200ff0c0b82 */ /* 0x000eb00000000a00 */
[----:B------:R-:W0:Y:S01]  /*ba10*/  @P0 LDC.64 R14, c[0x0][0x9d0] ;  /* 0x00027400ff0e0b82 */ /* 0x000e220000000a00 */
[----:B--2---:R-:W-:-:S04]  /*ba20*/  @P0 IMAD R4, R12, UR37, RZ ;  /* 0x000000250c040c24 */ /* 0x004fc8000f8e02ff */
[----:B------:R-:W-:Y:S01]  /*ba30*/  @P0 IMAD R9, R13, UR36, R4 ;  /* 0x000000240d090c24 */ /* 0x000fe2000f8e0204 */
[----:B------:R-:W-:Y:S01]  /*ba40*/  @P0 SHF.R.S32.HI R13, RZ, 0x1f, R17 ;  /* 0x0000001fff0d0819 */ /* 0x000fe20000011411 */
[----:B-1----:R-:W-:-:S04]  /*ba50*/  @P0 IMAD.WIDE.U32 R4, R12, UR36, RZ ;  /* 0x000000240c040c25 */ /* 0x002fc8000f8e00ff */
[-C--:B0-----:R-:W-:Y:S02]  /*ba60*/  @P0 IMAD R6, R13, R14.reuse, RZ ;  /* 0x0000000e0d060224 */ /* 0x081fe400078e02ff */
        /* <DEDUP_REMOVED lines=11> */
[----:B------:R-:W-:Y:S01]  /*bb20*/  UMOV UR6, UR4 ;  /* 0x0000000400067c82 */ /* 0x000fe20008000000 */
[----:B------:R-:W-:Y:S01]  /*bb30*/  UMOV UR7, 0xc0000010 ;  /* 0xc000001000077882 */ /* 0x000fe20000000000 */
[----:B------:R-:W-:Y:S01]  /*bb40*/  UIADD3 UR4, UR54, 0x480, URZ ;  /* 0x0000048036047890 */ /* 0x000fe2000fffe03f */
[----:B------:R-:W-:Y:S02]  /*bb50*/  WARPGROUP.DEPBAR.LE gsb0, 0x0 ;  /* 0x00008000000079c5 */ /* 0x000fe40000010000 */
[----:B------:R-:W-:-:S14]  /*bb60*/  WARPGROUP.ARRIVE ;  /* 0x00000000000079c5 */ /* 0x000fdc0000000000 */
[----:B------:R-:W-:Y:S01]  /*bb70*/  QGMMA.64x192x32.F32.E4M3.E4M3 R24, R208, gdesc[UR4], R24, gsb0 ;  /* 0x02e00004d0187df3 */ /* 0x000fe20008000818 */
[----:B------:R-:W-:Y:S01]  /*bb80*/  UMOV UR6, UR4 ;  /* 0x0000000400067c82 */ /* 0x000fe20008000000 */
[----:B------:R-:W-:Y:S01]  /*bb90*/  UMOV UR7, 0xc0000010 ;  /* 0xc000001000077882 */ /* 0x000fe20000000000 */
[----:B------:R-:W-:Y:S01]  /*bba0*/  UIADD3 UR54, UR54, 0x600, URZ ;  /* 0x0000060036367890 */ /* 0x000fe2000fffe03f */
[----:B------:R-:W-:Y:S01]  /*bbb0*/  UMOV UR55, 0xc0000010 ;  /* 0xc000001000377882 */ /* 0x000fe20000000000 */
[----:B------:R-:W1:Y:S04]  /*bbc0*/  SHFL.BFLY PT, R5, R8, 0x2, 0x1f ;  /* 0x0c401f0008057f89 */ /* 0x000e6800000e0000 */
[----:B------:R-:W3:Y:S01]  /*bbd0*/  SHFL.BFLY PT, R12, R7, 0x2, 0x1f ;  /* 0x0c401f00070c7f89 */ /* 0x000ee200000e0000 */
[----:B------:R-:W-:-:S02]  /*bbe0*/  WARPGROUP.DEPBAR.LE gsb0, 0x0 ;  /* 0x00008000000079c5 */ /* 0x000fc40000010000 */
[----:B------:R-:W-:-:S08]  /*bbf0*/  WARPGROUP.ARRIVE ;  /* 0x00000000000079c5 */ /* 0x000fd00000000000 */
[----:B------:R-:W-:Y:S01]  /*bc00*/  QGMMA.64x192x32.F32.E4M3.E4M3 R24, R204, gdesc[UR4], R24, gsb0 ;  /* 0x02e00004cc187df3 */ /* 0x000fe20008000818 */
[----:B-1----:R-:W-:Y:S01]  /*bc10*/  FADD.FTZ R5, R5, R8 ;  /* 0x0000000805057221 */ /* 0x002fe20000010000 */
[----:B---3--:R-:W-:-:S04]  /*bc20*/  FADD.FTZ R12, R12, R7 ;  /* 0x000000070c0c7221 */ /* 0x008fc80000010000 */
[----:B------:R-:W1:Y:S04]  /*bc30*/  SHFL.BFLY PT, R4, R5, 0x1, 0x1f ;  /* 0x0c201f0005047f89 */ /* 0x000e6800000e0000 */
[----:B------:R-:W3:Y:S01]  /*bc40*/  SHFL.BFLY PT, R9, R12, 0x1, 0x1f ;  /* 0x0c201f000c097f89 */ /* 0x000ee200000e0000 */
[----:B-1----:R-:W-:Y:S01]  /*bc50*/  FADD.FTZ R13, R5, R4 ;  /* 0x00000004050d7221 */ /* 0x002fe20000010000 */
[----:B---3--:R-:W-:-:S04]  /*bc60*/  FADD.FTZ R14, R12, R9 ;  /* 0x000000090c0e7221 */ /* 0x008fc80000010000 */
[C---:B------:R-:W-:Y:S01]  /*bc70*/  FSETP.NE.FTZ.AND P0, PT, R13.reuse, RZ, PT ;  /* 0x000000ff0d00720b */ /* 0x040fe20003f15000 */
[----:B------:R-:W-:Y:S01]  /*bc80*/  FMUL.FTZ R15, R13, 0.00390625 ;  /* 0x3b8000000d0f7820 */ /* 0x000fe20000410000 */
[----:B0-----:R-:W-:Y:S01]  /*bc90*/  FMUL.FTZ R10, R14, 0.00390625 ;  /* 0x3b8000000e0a7820 */ /* 0x001fe20000410000 */
[----:B------:R-:W-:-:S03]  /*bca0*/  IMAD.MOV.U32 R9, RZ, RZ, RZ ;  /* 0x000000ffff097224 */ /* 0x000fc600078e00ff */
        /* <DEDUP_REMOVED lines=16> */
[----:B--2---:R-:W-:Y:S01]  /*bdb0*/  FMUL.FTZ R9, R9, R6 ;  /* 0x0000000609097220 */ /* 0x004fe20000410000 */
[----:B------:R-:W-:Y:S02]  /*bdc0*/  IMAD.MOV.U32 R5, RZ, RZ, -0x800000 ;  /* 0xff800000ff057424 */ /* 0x000fe400078e00ff */
[----:B------:R-:W-:Y:S01]  /*bdd0*/  @P3 FFMA.FTZ R4, R2, R0, R13 ;  /* 0x0000000002043223 */ /* 0x000fe2000001000d */
[----:B------:R-:W-:Y:S01]  /*bde0*/  @P2 FFMA.FTZ R5, R8, R3, R7 ;  /* 0x0000000308052223 */ /* 0x000fe20000010007 */
[----:B---3--:R-:W-:Y:S01]  /*bdf0*/  FMUL.FTZ R2, R11, R6 ;  /* 0x000000060b027220 */ /* 0x008fe20000410000 */
[----:B------:R-:W-:-:S02]  /*be00*/  WARPGROUP.DEPBAR.LE gsb0, 0x0 ;  /* 0x00008000000079c5 */ /* 0x000fc40000010000 */
[----:B------:R-:W-:Y:S05]  /*be10*/  @!P1 BRA `(.L_x_5061) ;  /* 0x0000000000049947 */ /* 0x000fea0003800000 */
[----:B------:R-:W-:Y:S01]  /*be20*/  BPT.TRAP 0x1 ;  /* 0x000000040000795c */ /* 0x000fe20000300000 */
.L_x_5061:
        /* <DEDUP_REMOVED lines=100> */
.L_x_5028:
[----:B------:R-:W-:Y:S05]  /*c470*/  @P0 BRA `(.L_x_5062) ;  /* 0x0000002c00540947 */ /* 0x000fea0003800000 */
[----:B------:R-:W0:Y:S01]  /*c480*/  S2R R23, SR_TID.X ;  /* 0x0000000000177919 */ /* 0x000e220000002100 */
[----:B------:R-:W-:Y:S01]  /*c490*/  ULDC.64 UR4, c[0x4][0xe0] ;  /* 0x0100380000047ab9 */ /* 0x000fe20000000a00 */
[----:B------:R-:W-:Y:S01]  /*c4a0*/  ULDC.64 UR6, c[0x0][0xb38] ;  /* 0x0002ce0000067ab9 */ /* 0x000fe20000000a00 */
[----:B------:R-:W1:Y:S01]  /*c4b0*/  LDC R129, c[0x0][0xbe8] ;  /* 0x0002fa00ff817b82 */ /* 0x000e620000000800 */
        /* <DEDUP_REMOVED lines=10> */
[----:B-1----:R-:W-:Y:S01]  /*c560*/  ISETP.NE.AND P2, PT, R129, 0x1, PT ;  /* 0x000000018100780c */ /* 0x002fe20003f45270 */
[----:B------:R-:W-:Y:S01]  /*c570*/  BSSY B0, `(.L_x_5063) ;  /* 0x000021b000007945 */ /* 0x000fe20003800000 */
[----:B------:R-:W-:-:S04]  /*c580*/  ISETP.EQ.OR P0, PT, R8, 0x3, !P0 ;  /* 0x000000030800780c */ /* 0x000fc80004702670 */
[----:B------:R-:W-:Y:S02]  /*c590*/  SEL R16, R13, R6, P0 ;  /* 0x000000060d107207 */ /* 0x000fe40000000000 */
[----:B0-----:R-:W-:Y:S02]  /*c5a0*/  SHF.R.S32.HI R2, RZ, 0x1f, R23 ;  /* 0x0000001fff027819 */ /* 0x001fe40000011417 */
[----:B------:R-:W-:Y:S02]  /*c5b0*/  SEL R13, R6, R13, P0 ;  /* 0x0000000d060d7207 */ /* 0x000fe40000000000 */
[----:B------:R-:W-:Y:S02]  /*c5c0*/  LEA.HI R3, R2, R23, RZ, 0x7 ;  /* 0x0000001702037211 */ /* 0x000fe400078f38ff */
[----:B------:R-:W-:Y:S02]  /*c5d0*/  SEL R158, R72, R73, P0 ;  /* 0x00000049489e7207 */ /* 0x000fe40000000000 */
[----:B------:R-:W-:-:S02]  /*c5e0*/  LOP3.LUT R6, R3, 0xffffff80, RZ, 0xc0, !PT ;  /* 0xffffff8003067812 */ /* 0x000fc400078ec0ff */
[----:B------:R-:W-:Y:S02]  /*c5f0*/  SEL R27, R73, R72, P0 ;  /* 0x00000048491b7207 */ /* 0x000fe40000000000 */
[----:B------:R-:W-:Y:S01]  /*c600*/  SEL R102, R21, R50, P0 ;  /* 0x0000003215667207 */ /* 0x000fe20000000000 */
[----:B------:R-:W-:Y:S01]  /*c610*/  IMAD.IADD R72, R23, 0x1, -R6 ;  /* 0x0000000117487824 */ /* 0x000fe200078e0a06 */
[----:B------:R-:W-:Y:S02]  /*c620*/  SEL R46, R50, R21, P0 ;  /* 0x00000015322e7207 */ /* 0x000fe40000000000 */
[----:B------:R-:W-:Y:S02]  /*c630*/  SEL R22, R15, R14, P0 ;  /* 0x0000000e0f167207 */ /* 0x000fe40000000000 */
[----:B------:R-:W-:Y:S02]  /*c640*/  SHF.R.S32.HI R21, RZ, 0x1f, R72 ;  /* 0x0000001fff157819 */ /* 0x000fe40000011448 */
[----:B------:R-:W-:-:S02]  /*c650*/  SEL R15, R14, R15, P0 ;  /* 0x0000000f0e0f7207 */ /* 0x000fc40000000000 */
[----:B------:R-:W-:Y:S02]  /*c660*/  SEL R36, R20, R41, P0 ;  /* 0x0000002914247207 */ /* 0x000fe40000000000 */
[----:B------:R-:W-:Y:S02]  /*c670*/  SEL R14, R41, R20, P0 ;  /* 0x00000014290e7207 */ /* 0x000fe40000000000 */
[----:B------:R-:W-:Y:S02]  /*c680*/  LEA.HI R41, R21, R72, RZ, 0x2 ;  /* 0x0000004815297211 */ /* 0x000fe400078f10ff */
        /* <DEDUP_REMOVED lines=14> */
[--C-:B------:R-:W-:Y:S01]  /*c770*/  SHF.R.S32.HI R2, RZ, 0x2, R41.reuse ;  /* 0x00000002ff027819 */ /* 0x100fe20000011429 */
[----:B------:R-:W0:Y:S01]  /*c780*/  S2R R39, SR_CTAID.X ;  /* 0x0000000000277919 */ /* 0x000e220000002500 */
[----:B------:R-:W-:-:S02]  /*c790*/  SHF.R.S32.HI R7, RZ, 0x1f, R41 ;  /* 0x0000001fff077819 */ /* 0x000fc40000011429 */
        /* <DEDUP_REMOVED lines=9> */
[----:B------:R-:W-:Y:S02]  /*c830*/  LOP3.LUT R52, R37, 0xfffffffc, RZ, 0xc0, !PT ;  /* 0xfffffffc25347812 */ /* 0x000fe400078ec0ff */
[----:B------:R-:W-:Y:S02]  /*c840*/  LEA.HI R3, R7, R2, RZ, 0x3 ;  /* 0x0000000207037211 */ /* 0x000fe400078f18ff */
[----:B------:R-:W-:Y:S01]  /*c850*/  SHF.R.S32.HI R7, RZ, 0x1f, R17 ;  /* 0x0000001fff077819 */ /* 0x000fe20000011411 */
[----:B------:R-:W-:Y:S01]  /*c860*/  IMAD.IADD R51, R23, 0x1, -R52 ;  /* 0x0000000117337824 */ /* 0x000fe200078e0a34 */
[----:B------:R-:W-:-:S02]  /*c870*/  LOP3.LUT R0, R0, 0x3fffffe, RZ, 0xc0, !PT ;  /* 0x03fffffe00007812 */ /* 0x000fc400078ec0ff */
[----:B------:R-:W-:Y:S01]  /*c880*/  SEL R174, R44, R29, P0 ;  /* 0x0000001d2cae7207 */ /* 0x000fe20000000000 */
[----:B------:R-:W-:Y:S01]  /*c890*/  IMAD R52, R7, UR4, RZ ;  /* 0x0000000407347c24 */ /* 0x000fe2000f8e02ff */
[----:B------:R-:W-:Y:S01]  /*c8a0*/  SEL R19, R29, R44, P0 ;  /* 0x0000002c1d137207 */ /* 0x000fe20000000000 */
[----:B------:R-:W-:Y:S01]  /*c8b0*/  IMAD.IADD R0, R6, 0x1, -R0 ;  /* 0x0000000106007824 */ /* 0x000fe200078e0a00 */
[----:B------:R-:W-:Y:S01]  /*c8c0*/  LOP3.LUT R3, R3, 0xfffffff8, RZ, 0xc0, !PT ;  /* 0xfffffff803037812 */ /* 0x000fe200078ec0ff */
[----:B------:R-:W-:Y:S01]  /*c8d0*/  IMAD R23, R17, UR5, R52 ;  /* 0x0000000511177c24 */ /* 0x000fe2000f8e0234 */
[----:B------:R-:W-:Y:S01]  /*c8e0*/  LEA.HI R21, R21, R72, RZ, 0x5 ;  /* 0x0000004815157211 */ /* 0x000fe200078f28ff */
[----:B------:R-:W-:Y:S01]  /*c8f0*/  IMAD R52, R7, UR6, RZ ;  /* 0x0000000607347c24 */ /* 0x000fe2000f8e02ff */
[----:B------:R-:W-:Y:S01]  /*c900*/  SEL R144, R108, R109, P0 ;  /* 0x0000006d6c907207 */ /* 0x000fe20000000000 */
[----:B------:R-:W-:Y:S01]  /*c910*/  IMAD.IADD R6, R2, 0x1, -R3 ;  /* 0x0000000102067824 */ /* 0x000fe200078e0a03 */
[----:B------:R-:W-:Y:S01]  /*c920*/  SEL R44, R109, R108, P0 ;  /* 0x0000006c6d2c7207 */ /* 0x000fe20000000000 */
[C---:B------:R-:W-:Y:S01]  /*c930*/  IMAD R37, R17.reuse, UR7, R52 ;  /* 0x0000000711257c24 */ /* 0x040fe2000f8e0234 */
[----:B------:R-:W-:Y:S01]  /*c940*/  SEL R172, R24, R53, P0 ;  /* 0x0000003518ac7207 */ /* 0x000fe20000000000 */
[----:B------:R-:W-:Y:S01]  /*c950*/  IMAD.WIDE.U32 R2, R17, UR4, RZ ;  /* 0x0000000411027c25 */ /* 0x000fe2000f8e00ff */
[----:B------:R-:W-:Y:S01]  /*c960*/  SEL R130, R70, R71, P0 ;  /* 0x0000004746827207 */ /* 0x000fe20000000000 */
[----:B------:R-:W1:Y:S01]  /*c970*/  S2UR UR4, SR_CTAID.Y ;  /* 0x00000000000479c3 */ /* 0x000e620000002600 */
        /* <DEDUP_REMOVED lines=12> */
[----:B------:R-:W-:Y:S02]  /*ca40*/  LEA.HI R53, R51, R51, RZ, 0x1 ;  /* 0x0000003333357211 */ /* 0x000fe400078f08ff */
[----:B------:R-:W-:Y:S01]  /*ca50*/  SEL R10, R12, R33, P0 ;  /* 0x000000210c0a7207 */ /* 0x000fe20000000000 */
[----:B------:R-:W-:Y:S01]  /*ca60*/  IMAD R21, R21, 0x10, R6 ;  /* 0x0000001015157824 */ /* 0x000fe200078e0206 */
[----:B------:R-:W-:Y:S01]  /*ca70*/  SEL R76, R118, R119, P0 ;  /* 0x00000077764c7207 */ /* 0x000fe20000000000 */
[----:B------:R-:W-:Y:S01]  /*ca80*/  IMAD.WIDE.U32 R6, R17, UR6, RZ ;  /* 0x0000000611067c25 */ /* 0x000fe2000f8e00ff */
[----:B------:R-:W-:Y:S01]  /*ca90*/  SEL R12, R33, R12, P0 ;  /* 0x0000000c210c7207 */ /* 0x000fe20000000000 */
[----:B------:R-:W-:Y:S01]  /*caa0*/  ULDC.64 UR6, c[0x0][0xb48] ;  /* 0x0002d20000067ab9 */ /* 0x000fe20000000a00 */
[----:B------:R-:W-:Y:S01]  /*cab0*/  SEL R77, R119, R118, P0 ;  /* 0x00000076774d7207 */ /* 0x000fe20000000000 */
[----:B------:R-:W-:Y:S01]  /*cac0*/  IMAD R0, R0, 0x40, R21 ;  /* 0x0000004000007824 */ /* 0x000fe200078e0215 */
[----:B------:R-:W-:Y:S01]  /*cad0*/  SEL R166, R120, R69, P0 ;  /* 0x0000004578a67207 */ /* 0x000fe20000000000 */
[----:B------:R-:W-:Y:S01]  /*cae0*/  IMAD.IADD R7, R7, 0x1, R37 ;  /* 0x0000000107077824 */ /* 0x000fe200078e0225 */
[----:B------:R-:W-:Y:S01]  /*caf0*/  SEL R20, R69, R120, P0 ;  /* 0x0000007845147207 */ /* 0x000fe20000000000 */
[----:B0-----:R-:W-:Y:S01]  /*cb00*/  IMAD R74, R39, 0x80, R0 ;  /* 0x00000080274a7824 */ /* 0x001fe200078e0200 */
        /* <DEDUP_REMOVED lines=14> */
[----:B------:R-:W-:-:S02]  /*cbf0*/  SEL R156, R84, R85, P0 ;  /* 0x00000055549c7207 */ /* 0x000fc40000000000 */
[----:B------:R-:W-:Y:S01]  /*cc00*/  SEL R32, R85, R84, P0 ;  /* 0x0000005455207207 */ /* 0x000fe20000000000 */
[----:B------:R-:W-:Y:S01]  /*cc10*/  IMAD R52, R51, 0x8, R0 ;  /* 0x0000000833347824 */ /* 0x000fe200078e0200 */
[----:B------:R-:W-:Y:S02]  /*cc20*/  SEL R142, R116, R117, P0 ;  /* 0x00000075748e7207 */ /* 0x000fe40000000000 */
[----:B------:R-:W-:Y:S01]  /*cc30*/  SEL R47, R117, R116, P0 ;  /* 0x00000074752f7207 */ /* 0x000fe20000000000 */
[----:B------:R-:W-:Y:S01]  /*cc40*/  IMAD R52, R39, 0x80, R52 ;  /* 0x0000008027347824 */ /* 0x000fe200078e0234 */
        /* <DEDUP_REMOVED lines=31> */
[----:B--2---:R-:W-:Y:S01]  /*ce40*/  LOP3.LUT R86, R9, 0x2, RZ, 0x3c, !PT ;  /* 0x0000000209567812 */ /* 0x004fe200078e3cff */
        /* <DEDUP_REMOVED lines=16> */
[----:B------:R0:W-:Y:S04]  /*cf50*/  SHFL.IDX PT, R112, R27, R86, 0x1c1f ;  /* 0x001c1f561b707589 */ /* 0x0001e800000e0000 */
[----:B------:R-:W-:Y:S04]  /*cf60*/  SHFL.IDX PT, R84, R10, R9, 0x1c1f ;  /* 0x001c1f090a547589 */ /* 0x000fe800000e0000 */
[----:B------:R-:W-:Y:S01]  /*cf70*/  SHFL.IDX PT, R39, R88, R9, 0x1c1f ;  /* 0x001c1f0958277589 */ /* 0x000fe200000e0000 */
[----:B0-----:R-:W-:-:S03]  /*cf80*/  SEL R27, R12, R117, P0 ;  /* 0x000000750c1b7207 */ /* 0x001fc60000000000 */
[----:B------:R-:W0:Y:S04]  /*cf90*/  SHFL.IDX PT, R88, R15, R86, 0x1c1f ;  /* 0x001c1f560f587589 */ /* 0x000e2800000e0000 */
[----:B------:R-:W-:Y:S01]  /*cfa0*/  SHFL.IDX PT, R89, R36, R9, 0x1c1f ;  /* 0x001c1f0924597589 */ /* 0x000fe200000e0000 */
[----:B--2---:R-:W-:-:S03]  /*cfb0*/  SEL R77, R62, R13, P0 ;  /* 0x0000000d3e4d7207 */ /* 0x004fc60000000000 */
[----:B------:R-:W-:Y:S04]  /*cfc0*/  SHFL.IDX PT, R41, R90, R9, 0x1c1f ;  /* 0x001c1f095a297589 */ /* 0x000fe800000e0000 */
[----:B------:R-:W-:Y:S04]  /*cfd0*/  SHFL.IDX PT, R14, R14, R86, 0x1c1f ;  /* 0x001c1f560e0e7589 */ /* 0x000fe800000e0000 */
[----:B------:R-:W-:Y:S04]  /*cfe0*/  SHFL.IDX PT, R87, R174, R9, 0x1c1f ;  /* 0x001c1f09ae577589 */ /* 0x000fe800000e0000 */
[----:B------:R-:W-:Y:S04]  /*cff0*/  SHFL.IDX PT, R116, R150, R9, 0x1c1f ;  /* 0x001c1f0996747589 */ /* 0x000fe800000e0000 */
[----:B------:R-:W-:Y:S01]  /*d000*/  SHFL.IDX PT, R90, R19, R86, 0x1c1f ;  /* 0x001c1f56135a7589 */ /* 0x000fe200000e0000 */
[----:B0-----:R-:W-:-:S03]  /*d010*/  SEL R81, R63, R88, P0 ;  /* 0x000000583f517207 */ /* 0x001fc60000000000 */
[----:B------:R-:W-:Y:S04]  /*d020*/  SHFL.IDX PT, R95, R18, R86, 0x1c1f ;  /* 0x001c1f56125f7589 */ /* 0x000fe800000e0000 */
[----:B------:R-:W0:Y:S04]  /*d030*/  SHFL.IDX PT, R31, R31, R86, 0x1c1f ;  /* 0x001c1f561f1f7589 */ /* 0x000e2800000e0000 */
[----:B------:R-:W-:Y:S04]  /*d040*/  SHFL.IDX PT, R119, R144, R9, 0x1c1f ;  /* 0x001c1f0990777589 */ /* 0x000fe800000e0000 */
[----:B------:R2:W3:Y:S04]  /*d050*/  SHFL.IDX PT, R18, R44, R86, 0x1c1f ;  /* 0x001c1f562c127589 */ /* 0x0004e800000e0000 */
[----:B------:R-:W-:Y:S04]  /*d060*/  SHFL.IDX PT, R94, R170, R9, 0x1c1f ;  /* 0x001c1f09aa5e7589 */ /* 0x000fe800000e0000 */
[----:B------:R-:W-:Y:S04]  /*d070*/  SHFL.IDX PT, R113, R156, R9, 0x1c1f ;  /* 0x001c1f099c717589 */ /* 0x000fe800000e0000 */
[----:B------:R-:W-:Y:S04]  /*d080*/  SHFL.IDX PT, R32, R32, R86, 0x1c1f ;  /* 0x001c1f5620207589 */ /* 0x000fe800000e0000 */
[----:B------:R-:W-:Y:S01]  /*d090*/  SHFL.IDX PT, R92, R172, R9, 0x1c1f ;  /* 0x001c1f09ac5c7589 */ /* 0x000fe200000e0000 */
[----:B0-----:R-:W-:-:S02]  /*d0a0*/  SEL R42, R116, R31, P0 ;  /* 0x0000001f742a7207 */ /* 0x001fc40000000000 */
[----:B--2---:R-:W-:Y:S01]  /*d0b0*/  SEL R44, R31, R116, P0 ;  /* 0x000000741f2c7207 */ /* 0x004fe20000000000 */
[----:B------:R-:W0:Y:S04]  /*d0c0*/  SHFL.IDX PT, R93, R24, R86, 0x1c1f ;  /* 0x001c1f56185d7589 */ /* 0x000e2800000e0000 */
[----:B------:R-:W-:Y:S01]  /*d0d0*/  SHFL.IDX PT, R97, R166, R9, 0x1c1f ;  /* 0x001c1f09a6617589 */ /* 0x000fe200000e0000 */
[----:B---3--:R-:W-:-:S03]  /*d0e0*/  SEL R31, R18, R119, P0 ;  /* 0x00000077121f7207 */ /* 0x008fc60000000000 */
[----:B------:R-:W2:Y:S04]  /*d0f0*/  SHFL.IDX PT, R20, R20, R86, 0x1c1f ;  /* 0x001c1f5614147589 */ /* 0x000ea800000e0000 */
[----:B------:R-:W-:Y:S04]  /*d100*/  SHFL.IDX PT, R98, R168, R9, 0x1c1f ;  /* 0x001c1f09a8627589 */ /* 0x000fe800000e0000 */
[----:B------:R-:W-:Y:S04]  /*d110*/  SHFL.IDX PT, R122, R122, R9, 0x1c1f ;  /* 0x001c1f097a7a7589 */ /* 0x000fe800000e0000 */
[----:B------:R-:W-:Y:S04]  /*d120*/  SHFL.IDX PT, R99, R26, R86, 0x1c1f ;  /* 0x001c1f561a637589 */ /* 0x000fe800000e0000 */
[----:B------:R3:W-:Y:S01]  /*d130*/  SHFL.IDX PT, R15, R43, R86, 0x1c1f ;  /* 0x001c1f562b0f7589 */ /* 0x0007e200000e0000 */
[----:B0-----:R-:W-:-:S03]  /*d140*/  SEL R91, R92, R93, P0 ;  /* 0x0000005d5c5b7207 */ /* 0x001fc60000000000 */
[----:B------:R-:W-:Y:S04]  /*d150*/  SHFL.IDX PT, R101, R162, R9, 0x1c1f ;  /* 0x001c1f09a2657589 */ /* 0x000fe800000e0000 */
[----:B------:R-:W-:Y:S01]  /*d160*/  SHFL.IDX PT, R104, R104, R9, 0x1c1f ;  /* 0x001c1f0968687589 */ /* 0x000fe200000e0000 */
[----:B---3--:R-:W-:-:S03]  /*d170*/  SEL R43, R115, R34, P0 ;  /* 0x00000022732b7207 */ /* 0x008fc60000000000 */
[----:B------:R0:W-:Y:S04]  /*d180*/  SHFL.IDX PT, R59, R130, R9, 0x1c1f ;  /* 0x001c1f09823b7589 */ /* 0x0001e800000e0000 */
[----:B------:R3:W4:Y:S04]  /*d190*/  SHFL.IDX PT, R110, R25, R86, 0x1c1f ;  /* 0x001c1f56196e7589 */ /* 0x00072800000e0000 */
[----:B------:R5:W1:Y:S01]  /*d1a0*/  SHFL.IDX PT, R19, R48, R86, 0x1c1f ;  /* 0x001c1f5630137589 */ /* 0x000a6200000e0000 */
[----:B0-----:R-:W0:Y:S03]  /*d1b0*/  LDC.64 R130, c[0x0][0xbd8] ;  /* 0x0002f600ff827b82 */ /* 0x001e260000000a00 */
[----:B------:R-:W-:Y:S01]  /*d1c0*/  SHFL.IDX PT, R107, R164, R9, 0x1c1f ;  /* 0x001c1f09a46b7589 */ /* 0x000fe200000e0000 */
[----:B---3--:R-:W-:-:S03]  /*d1d0*/  SEL R25, R117, R12, P0 ;  /* 0x0000000c75197207 */ /* 0x008fc60000000000 */
[----:B------:R-:W-:Y:S01]  /*d1e0*/  SHFL.IDX PT, R109, R160, R9, 0x1c1f ;  /* 0x001c1f09a06d7589 */ /* 0x000fe200000e0000 */
[----:B-----5:R-:W-:Y:S01]  /*d1f0*/  SEL R48, R114, R29, P0 ;  /* 0x0000001d72307207 */ /* 0x020fe20000000000 */
[----:B------:R-:W3:Y:S02]  /*d200*/  LDC R117, c[0x0][0xc50] ;  /* 0x00031400ff757b82 */ /* 0x000ee40000000800 */
        /* <DEDUP_REMOVED lines=20> */
[----:B------:R5:W-:Y:S01]  /*d350*/  SHFL.IDX PT, R10, R80, R9, 0x1c1f ;  /* 0x001c1f09500a7589 */ /* 0x000be200000e0000 */
[----:B--2---:R-:W-:-:S03]  /*d360*/  SEL R96, R97, R20, P0 ;  /* 0x0000001461607207 */ /* 0x004fc60000000000 */
[----:B------:R-:W2:Y:S01]  /*d370*/  SHFL.IDX PT, R30, R30, R86, 0x1c1f ;  /* 0x001c1f561e1e7589 */ /* 0x000ea200000e0000 */
[----:B----4-:R-:W-:-:S03]  /*d380*/  SEL R100, R101, R110, P0 ;  /* 0x0000006e65647207 */ /* 0x010fc60000000000 */
[----:B------:R4:W3:Y:S01]  /*d390*/  SHFL.IDX PT, R123, R45, R86, 0x1c1f ;  /* 0x001c1f562d7b7589 */ /* 0x0008e200000e0000 */
[----:B-----5:R-:W-:-:S03]  /*d3a0*/  SEL R9, R76, R11, P0 ;  /* 0x0000000b4c097207 */ /* 0x020fc60000000000 */
[----:B------:R5:W3:Y:S01]  /*d3b0*/  SHFL.IDX PT, R125, R46, R86, 0x1c1f ;  /* 0x001c1f562e7d7589 */ /* 0x000ae200000e0000 */
[----:B------:R-:W-:Y:S02]  /*d3c0*/  SEL R11, R11, R76, P0 ;  /* 0x0000004c0b0b7207 */ /* 0x000fe40000000000 */
[----:B------:R-:W-:Y:S01]  /*d3d0*/  SEL R76, R82, R83, P0 ;  /* 0x00000053524c7207 */ /* 0x000fe20000000000 */
[----:B------:R-:W-:Y:S01]  /*d3e0*/  SHFL.IDX PT, R28, R28, R86, 0x1c1f ;  /* 0x001c1f561c1c7589 */ /* 0x000fe200000e0000 */
[----:B------:R-:W-:Y:S02]  /*d3f0*/  SEL R82, R83, R82, P0 ;  /* 0x0000005253527207 */ /* 0x000fe40000000000 */
[----:B----4-:R-:W-:Y:S01]  /*d400*/  SEL R45, R34, R115, P0 ;  /* 0x00000073222d7207 */ /* 0x010fe20000000000 */
[----:B------:R4:W-:Y:S01]  /*d410*/  SHFL.IDX PT, R126, R60, R86, 0x1c1f ;  /* 0x001c1f563c7e7589 */ /* 0x0009e200000e0000 */
[----:B------:R-:W-:Y:S02]  /*d420*/  SEL R83, R13, R62, P0 ;  /* 0x0000003e0d537207 */ /* 0x000fe40000000000 */
[----:B-----5:R-:W-:Y:S01]  /*d430*/  SEL R46, R29, R114, P0 ;  /* 0x000000721d2e7207 */ /* 0x020fe20000000000 */
[----:B------:R2:W-:Y:S01]  /*d440*/  SHFL.IDX PT, R128, R61, R86, 0x1c1f ;  /* 0x001c1f563d807589 */ /* 0x0005e200000e0000 */
[----:B------:R-:W5:Y:S01]  /*d450*/  LDC.64 R114, c[0x0][0xb40] ;  /* 0x0002d000ff727b82 */ /* 0x000f620000000a00 */
[----:B------:R-:W-:-:S02]  /*d460*/  SEL R62, R112, R111, P0 ;  /* 0x0000006f703e7207 */ /* 0x000fc40000000000 */
[----:B------:R-:W-:Y:S01]  /*d470*/  SEL R80, R84, R85, P0 ;  /* 0x0000005554507207 */ /* 0x000fe20000000000 */
[----:B------:R-:W3:Y:S01]  /*d480*/  SHFL.IDX PT, R33, R33, R86, 0x1c1f ;  /* 0x001c1f5621217589 */ /* 0x000ee200000e0000 */
[----:B----4-:R-:W-:Y:S02]  /*d490*/  SEL R60, R111, R112, P0 ;  /* 0x000000706f3c7207 */ /* 0x010fe40000000000 */
[----:B------:R-:W-:Y:S01]  /*d4a0*/  SEL R84, R85, R84, P0 ;  /* 0x0000005455547207 */ /* 0x000fe20000000000 */
[----:B------:R-:W4:Y:S01]  /*d4b0*/  @P2 LDC R111, c[0x0][0xbec] ;  /* 0x0002fb00ff6f2b82 */ /* 0x000f220000000800 */
[----:B------:R-:W3:Y:S01]  /*d4c0*/  SHFL.IDX PT, R35, R35, R86, 0x1c1f ;  /* 0x001c1f5623237589 */ /* 0x000ee200000e0000 */
[----:B------:R-:W-:Y:S02]  /*d4d0*/  SEL R85, R88, R63, P0 ;  /* 0x0000003f58557207 */ /* 0x000fe40000000000 */
[----:B------:R-:W-:Y:S01]  /*d4e0*/  SEL R88, R89, R14, P0 ;  /* 0x0000000e59587207 */ /* 0x000fe20000000000 */
[----:B------:R0:W3:Y:S01]  /*d4f0*/  SHFL.IDX PT, R124, R47, R86, 0x1c1f ;  /* 0x001c1f562f7c7589 */ /* 0x0000e200000e0000 */
[----:B------:R-:W-:-:S02]  /*d500*/  SEL R29, R119, R18, P0 ;  /* 0x00000012771d7207 */ /* 0x000fc40000000000 */
[----:B------:R-:W4:Y:S01]  /*d510*/  @P2 LDC R119, c[0x0][0xbec] ;  /* 0x0002fb00ff772b82 */ /* 0x000f220000000800 */
[----:B------:R0:W4:Y:S01]  /*d520*/  SHFL.IDX PT, R127, R49, R86, 0x1c1f ;  /* 0x001c1f56317f7589 */ /* 0x00012200000e0000 */
[----:B------:R-:W-:Y:S02]  /*d530*/  SEL R34, R15, R122, P0 ;  /* 0x0000007a0f227207 */ /* 0x000fe40000000000 */
[----:B-1----:R-:W-:Y:S01]  /*d540*/  SEL R13, R104, R19, P0 ;  /* 0x00000013680d7207 */ /* 0x002fe20000000000 */
[----:B------:R-:W-:Y:S01]  /*d550*/  SHFL.IDX PT, R78, R78, R86, 0x1c1f ;  /* 0x001c1f564e4e7589 */ /* 0x000fe200000e0000 */
[----:B--2---:R-:W-:Y:S02]  /*d560*/  SEL R61, R109, R30, P0 ;  /* 0x0000001e6d3d7207 */ /* 0x004fe40000000000 */
[----:B0-----:R-:W-:Y:S01]  /*d570*/  SEL R47, R32, R113, P0 ;  /* 0x00000071202f7207 */ /* 0x001fe20000000000 */
[----:B------:R-:W0:Y:S01]  /*d580*/  SHFL.IDX PT, R103, R103, R86, 0x1c1f ;  /* 0x001c1f5667677589 */ /* 0x000e2200000e0000 */
[----:B------:R-:W1:Y:S01]  /*d590*/  @P2 LDC R112, c[0x0][0xbf0] ;  /* 0x0002fc00ff702b82 */ /* 0x000e620000000800 */
[----:B------:R-:W-:Y:S01]  /*d5a0*/  SEL R49, R113, R32, P0 ;  /* 0x0000002071317207 */ /* 0x000fe20000000000 */
[----:B-----5:R-:W-:Y:S01]  /*d5b0*/  IMAD.WIDE.U32 R6, R114, UR36, R6 ;  /* 0x0000002472067c25 */ /* 0x020fe2000f8e0006 */
[----:B------:R-:W-:Y:S01]  /*d5c0*/  SHFL.IDX PT, R55, R55, R86, 0x1c1f ;  /* 0x001c1f5637377589 */ /* 0x000fe200000e0000 */
[----:B------:R-:W-:-:S02]  /*d5d0*/  SEL R32, R122, R15, P0 ;  /* 0x0000000f7a207207 */ /* 0x000fc40000000000 */
[----:B------:R-:W-:Y:S01]  /*d5e0*/  SEL R15, R19, R104, P0 ;  /* 0x00000068130f7207 */ /* 0x000fe20000000000 */
[----:B------:R-:W2:Y:S01]  /*d5f0*/  SHFL.IDX PT, R57, R57, R86, 0x1c1f ;  /* 0x001c1f5639397589 */ /* 0x000ea200000e0000 */
[----:B------:R-:W5:Y:S01]  /*d600*/  @P2 LDC R113, c[0x0][0xbf0] ;  /* 0x0002fc00ff712b82 */ /* 0x000f620000000800 */
[----:B------:R-:W-:Y:S01]  /*d610*/  IMAD R104, R130, UR37, RZ ;  /* 0x0000002582687c24 */ /* 0x000fe2000f8e02ff */
[----:B------:R-:W-:Y:S01]  /*d620*/  SEL R63, R30, R109, P0 ;  /* 0x0000006d1e3f7207 */ /* 0x000fe20000000000 */
[----:B------:R-:W-:Y:S01]  /*d630*/  SHFL.IDX PT, R108, R108, R86, 0x1c1f ;  /* 0x001c1f566c6c7589 */ /* 0x000fe200000e0000 */
[----:B---3--:R-:W-:Y:S01]  /*d640*/  SEL R12, R106, R123, P0 ;  /* 0x0000007b6a0c7207 */ /* 0x008fe20000000000 */
[----:B------:R-:W-:Y:S01]  /*d650*/  IMAD R109, R131, UR36, R104 ;  /* 0x00000024836d7c24 */ /* 0x000fe2000f8e0268 */
[----:B------:R-:W-:Y:S01]  /*d660*/  SEL R18, R102, R125, P0 ;  /* 0x0000007d66127207 */ /* 0x000fe20000000000 */
[----:B------:R-:W3:Y:S01]  /*d670*/  SHFL.IDX PT, R105, R105, R86, 0x1c1f ;  /* 0x001c1f5669697589 */ /* 0x000ee200000e0000 */
[----:B------:R-:W-:Y:S01]  /*d680*/  IMAD R104, R114, UR37, RZ ;  /* 0x0000002572687c24 */ /* 0x000fe2000f8e02ff */
[----:B------:R-:W-:Y:S01]  /*d690*/  SEL R24, R118, R33, P0 ;  /* 0x0000002176187207 */ /* 0x000fe20000000000 */
[----:B----4-:R-:W-:Y:S01]  /*d6a0*/  @P2 IMAD.HI.U32 R119, R52, R119, RZ ;  /* 0x0000007734772227 */ /* 0x010fe200078e00ff */
        /* <DEDUP_REMOVED lines=26> */
[----:B------:R-:W-:Y:S01]  /*d850*/  IMAD.MOV R110, RZ, RZ, -R17 ;  /* 0x000000ffff6e7224 */ /* 0x000fe200078e0a11 */
[----:B------:R-:W-:Y:S02]  /*d860*/  SEL R101, R107, R28, P0 ;  /* 0x0000001c6b657207 */ /* 0x000fe40000000000 */
[----:B------:R-:W-:Y:S01]  /*d870*/  SEL R99, R28, R107, P0 ;  /* 0x0000006b1c637207 */ /* 0x000fe20000000000 */
[----:B------:R-:W-:Y:S01]  /*d880*/  IMAD R117, R117, R110, UR4 ;  /* 0x0000000475757e24 */ /* 0x000fe2000f8e026e */
[----:B------:R-:W-:Y:S01]  /*d890*/  SEL R14, R123, R106, P0 ;  /* 0x0000006a7b0e7207 */ /* 0x000fe20000000000 */
[----:B------:R-:W-:Y:S01]  /*d8a0*/  IMAD.WIDE.U32 R106, R130, UR36, R2 ;  /* 0x00000024826a7c25 */ /* 0x000fe2000f8e0002 */
[----:B------:R-:W-:Y:S01]  /*d8b0*/  SEL R20, R125, R102, P0 ;  /* 0x000000667d147207 */ /* 0x000fe20000000000 */
[----:B------:R-:W-:Y:S01]  /*d8c0*/  ULDC.64 UR4, c[0x0][0xbe0] ;  /* 0x0002f80000047ab9 */ /* 0x000fe20000000a00 */
[----:B------:R-:W-:Y:S01]  /*d8d0*/  SEL R3, R53, R128, P0 ;  /* 0x0000008035037207 */ /* 0x000fe20000000000 */
[----:B------:R-:W-:Y:S01]  /*d8e0*/  @P2 IMAD.HI.U32 R102, R52, R111, RZ ;  /* 0x0000006f34662227 */ /* 0x000fe200078e00ff */
[----:B------:R-:W-:-:S02]  /*d8f0*/  SEL R17, R128, R53, P0 ;  /* 0x0000003580117207 */ /* 0x000fc40000000000 */
[----:B------:R-:W-:Y:S01]  /*d900*/  SHF.R.S32.HI R53, RZ, 0x1f, R117 ;  /* 0x0000001fff357819 */ /* 0x000fe20000011475 */
[----:B------:R-:W-:Y:S01]  /*d910*/  IMAD R111, R115, UR36, R104 ;  /* 0x00000024736f7c24 */ /* 0x000fe2000f8e0268 */
[----:B------:R-:W-:Y:S01]  /*d920*/  SEL R28, R120, R35, P0 ;  /* 0x00000023781c7207 */ /* 0x000fe20000000000 */
[----:B------:R-:W-:Y:S01]  /*d930*/  IMAD.IADD R107, R107, 0x1, R109 ;  /* 0x000000016b6b7824 */ /* 0x000fe200078e026d */
[----:B------:R-:W-:Y:S01]  /*d940*/  SEL R2, R16, R127, P0 ;  /* 0x0000007f10027207 */ /* 0x000fe20000000000 */
[----:B------:R-:W-:Y:S01]  /*d950*/  IMAD.IADD R111, R7, 0x1, R111 ;  /* 0x00000001076f7824 */ /* 0x000fe200078e026f */
[----:B------:R-:W-:Y:S01]  /*d960*/  SEL R35, R124, R121, P0 ;  /* 0x000000797c237207 */ /* 0x000fe20000000000 */
[----:B------:R-:W-:Y:S01]  /*d970*/  IMAD R7, R53, UR4, RZ ;  /* 0x0000000435077c24 */ /* 0x000fe2000f8e02ff */
[----:B------:R-:W-:Y:S01]  /*d980*/  SEL R16, R127, R16, P0 ;  /* 0x000000107f107207 */ /* 0x000fe20000000000 */
[----:B------:R-:W-:Y:S02]  /*d990*/  IMAD.MOV.U32 R110, RZ, RZ, R6 ;  /* 0x000000ffff6e7224 */ /* 0x000fe400078e0006 */
[----:B------:R-:W-:-:S02]  /*d9a0*/  IMAD R104, R117, UR5, R7 ;  /* 0x0000000575687c24 */ /* 0x000fc4000f8e0207 */
[----:B------:R-:W-:Y:S01]  /*d9b0*/  IMAD.MOV.U32 R109, RZ, RZ, R52 ;  /* 0x000000ffff6d7224 */ /* 0x000fe200078e0034 */
[----:B-----5:R-:W-:Y:S01]  /*d9c0*/  @P2 SHF.R.U32.HI R109, RZ, R113, R102 ;  /* 0x00000071ff6d2219 */ /* 0x020fe20000011666 */
[----:B------:R-:W-:Y:S02]  /*d9d0*/  IMAD R53, R53, UR6, RZ ;  /* 0x0000000635357c24 */ /* 0x000fe4000f8e02ff */
[----:B------:R-:W-:Y:S01]  /*d9e0*/  IMAD.WIDE.U32 R6, R117, UR4, R106 ;  /* 0x0000000475067c25 */ /* 0x000fe2000f8e006a */
[----:B------:R-:W-:-:S03]  /*d9f0*/  ULDC.64 UR4, c[0x0][0xb30] ;  /* 0x0002cc0000047ab9 */ /* 0x000fc60000000a00 */
[----:B------:R-:W-:Y:S01]  /*da00*/  IMAD.MOV.U32 R113, RZ, RZ, R52 ;  /* 0x000000ffff717224 */ /* 0x000fe200078e0034 */
[----:B-1----:R-:W-:Y:S01]  /*da10*/  @P2 SHF.R.U32.HI R113, RZ, R112, R119 ;  /* 0x00000070ff712219 */ /* 0x002fe20000011677 */
        /* <DEDUP_REMOVED lines=8> */
[----:B------:R-:W-:-:S02]  /*daa0*/  IMAD.MOV R110, RZ, RZ, -R113 ;  /* 0x000000ffff6e7224 */ /* 0x000fc400078e0a71 */
[C-C-:B------:R-:W-:Y:S02]  /*dab0*/  IMAD R53, R129.reuse, R109, R52.reuse ;  /* 0x0000006d81357224 */ /* 0x140fe400078e0234 */
[----:B------:R-:W-:Y:S02]  /*dac0*/  IMAD R109, R129, R110, R52 ;  /* 0x0000006e816d7224 */ /* 0x000fe400078e0234 */
[----:B------:R-:W-:Y:S01]  /*dad0*/  IMAD.IADD R107, R107, 0x1, R115 ;  /* 0x000000016b6b7824 */ /* 0x000fe200078e0273 */
[----:B------:R-:W-:Y:S01]  /*dae0*/  SHF.R.S32.HI R52, RZ, 0x1f, R53 ;  /* 0x0000001fff347819 */ /* 0x000fe20000011435 */
[----:B------:R-:W-:Y:S02]  /*daf0*/  IMAD R102, R102, UR4, RZ ;  /* 0x0000000466667c24 */ /* 0x000fe4000f8e02ff */
[----:B------:R-:W-:Y:S01]  /*db00*/  IMAD.WIDE.U32 R106, R113, UR4, R106 ;  /* 0x00000004716a7c25 */ /* 0x000fe2000f8e006a */
[----:B------:R-:W-:-:S03]  /*db10*/  UMOV UR4, 0x400 ;  /* 0x0000040000047882 */ /* 0x000fc60000000000 */
[----:B------:R-:W-:Y:S01]  /*db20*/  IMAD R111, R113, UR5, R102 ;  /* 0x00000005716f7c24 */ /* 0x000fe2000f8e0266 */
[----:B------:R-:W-:Y:S01]  /*db30*/  SHF.R.S32.HI R102, RZ, 0x1f, R109 ;  /* 0x0000001fff667819 */ /* 0x000fe2000001146d */
[----:B------:R-:W-:Y:S01]  /*db40*/  IMAD R52, R52, UR6, RZ ;  /* 0x0000000634347c24 */ /* 0x000fe2000f8e02ff */
[----:B------:R-:W1:Y:S01]  /*db50*/  S2UR UR5, SR_CgaCtaId ;  /* 0x00000000000579c3 */ /* 0x000e620000008800 */
[----:B------:R-:W-:Y:S02]  /*db60*/  IMAD.IADD R107, R107, 0x1, R111 ;  /* 0x000000016b6b7824 */ /* 0x000fe400078e026f */
[C---:B------:R-:W-:Y:S02]  /*db70*/  IMAD R111, R53.reuse, UR7, R52 ;  /* 0x00000007356f7c24 */ /* 0x040fe4000f8e0234 */
[----:B------:R-:W-:Y:S02]  /*db80*/  IMAD R102, R102, UR8, RZ ;  /* 0x0000000866667c24 */ /* 0x000fe4000f8e02ff */
[----:B------:R-:W-:Y:S01]  /*db90*/  IMAD.WIDE.U32 R52, R53, UR6, R6 ;  /* 0x0000000635347c25 */ /* 0x000fe2000f8e0006 */
[----:B------:R-:W-:Y:S01]  /*dba0*/  ULDC.64 UR6, c[0x0][0xba8] ;  /* 0x0002ea0000067ab9 */ /* 0x000fe20000000a00 */
[----:B0-----:R-:W-:-:S02]  /*dbb0*/  SEL R6, R50, R103, P0 ;  /* 0x0000006732067207 */ /* 0x001fc40000000000 */
[----:B------:R-:W-:Y:S01]  /*dbc0*/  IMAD R7, R109, UR9, R102 ;  /* 0x000000096d077c24 */ /* 0x000fe2000f8e0266 */
[----:B------:R-:W-:Y:S01]  /*dbd0*/  SEL R50, R103, R50, P0 ;  /* 0x0000003267327207 */ /* 0x000fe20000000000 */
[----:B------:R-:W-:Y:S01]  /*dbe0*/  IMAD.WIDE.U32 R106, R109, UR8, R106 ;  /* 0x000000086d6a7c25 */ /* 0x000fe2000f8e006a */
[----:B------:R-:W-:Y:S01]  /*dbf0*/  LEA R109, P2, R52, UR6, 0x2 ;  /* 0x00000006346d7c11 */ /* 0x000fe2000f8410ff */
[----:B------:R-:W-:Y:S01]  /*dc00*/  ULDC.64 UR8, c[0x0][0xb00] ;  /* 0x0002c00000087ab9 */ /* 0x000fe20000000a00 */
[----:B------:R-:W-:Y:S01]  /*dc10*/  ULDC UR6, c[0x0][0xa88] ;  /* 0x0002a20000067ab9 */ /* 0x000fe20000000800 */
[----:B------:R-:W-:Y:S01]  /*dc20*/  IMAD.IADD R53, R53, 0x1, R111 ;  /* 0x0000000135357824 */ /* 0x000fe200078e026f */
[----:B------:R-:W-:Y:S01]  /*dc30*/  LEA R104, P3, R106, UR8, 0x2 ;  /* 0x000000086a687c11 */ /* 0x000fe2000f8610ff */
[----:B------:R-:W-:Y:S01]  /*dc40*/  IMAD.IADD R7, R107, 0x1, R7 ;  /* 0x000000016b077824 */ /* 0x000fe200078e0207 */
[----:B------:R-:W-:Y:S01]  /*dc50*/  SHFL.IDX PT, R110, R109, RZ, 0x1c1f ;  /* 0x001c1fff6d6e7589 */ /* 0x000fe200000e0000 */
[----:B------:R-:W-:Y:S01]  /*dc60*/  IMAD R107, R129, UR6, RZ ;  /* 0x00000006816b7c24 */ /* 0x000fe2000f8e02ff */
[----:B------:R-:W-:-:S02]  /*dc70*/  LEA.HI.X R114, R52, UR7, R53, 0x2, P2 ;  /* 0x0000000734727c11 */ /* 0x000fc400090f1435 */
[----:B------:R-:W-:Y:S01]  /*dc80*/  SHFL.IDX PT, R112, R109, 0x1, 0x1c1f ;  /* 0x003c1f006d707f89 */ /* 0x000fe200000e0000 */
[----:B------:R-:W-:Y:S01]  /*dc90*/  LEA.HI.X R106, R106, UR9, R7, 0x2, P3 ;  /* 0x000000096a6a7c11 */ /* 0x000fe200098f1407 */
[----:B-1----:R-:W-:Y:S01]  /*dca0*/  ULEA UR4, UR5, UR4, 0x18 ;  /* 0x0000000405047291 */ /* 0x002fe2000f8ec03f */
[----:B------:R-:W-:Y:S01]  /*dcb0*/  SEL R7, R51, R78, P0 ;  /* 0x0000004e33077207 */ /* 0x000fe20000000000 */
[----:B------:R-:W0:Y:S01]  /*dcc0*/  SHFL.IDX PT, R111, R114, RZ, 0x1c1f ;  /* 0x001c1fff726f7589 */ /* 0x000e2200000e0000 */
[----:B------:R-:W-:Y:S01]  /*dcd0*/  SEL R51, R78, R51, P0 ;  /* 0x000000334e337207 */ /* 0x000fe20000000000 */
[C---:B------:R-:W-:Y:S01]  /*dce0*/  VIADD R78, R74.reuse, 0x8 ;  /* 0x000000084a4e7836 */ /* 0x040fe20000000000 */
[----:B------:R-:W-:Y:S01]  /*dcf0*/  UIADD3 UR4, UR4, 0x33420, URZ ;  /* 0x0003342004047890 */ /* 0x000fe2000fffe03f */
[----:B------:R-:W1:Y:S01]  /*dd00*/  SHFL.IDX PT, R113, R114, 0x1, 0x1c1f ;  /* 0x003c1f0072717f89 */ /* 0x000e6200000e0000 */
[-C--:B------:R-:W-:Y:S02]  /*dd10*/  ISETP.GE.OR P2, PT, R74, R107.reuse, P1 ;  /* 0x0000006b4a00720c */ /* 0x080fe40000f46670 */
[-C--:B------:R-:W-:Y:S01]  /*dd20*/  ISETP.GE.OR P1, PT, R78, R107.reuse, P1 ;  /* 0x0000006b4e00720c */ /* 0x080fe20000f26670 */
[----:B------:R-:W-:Y:S01]  /*dd30*/  UPRMT UR4, URZ, 0x654, UR4 ;  /* 0x000006543f047896 */ /* 0x000fe20008000004 */
[----:B------:R-:W-:Y:S01]  /*dd40*/  ISETP.GE.AND P3, PT, R74, R107, PT ;  /* 0x0000006b4a00720c */ /* 0x000fe20003f66270 */
[----:B------:R4:W4:Y:S01]  /*dd50*/  SHFL.IDX PT, R102, R104, RZ, 0x1c1f ;  /* 0x001c1fff68667589 */ /* 0x00092200000e0000 */
[----:B--2---:R-:W-:-:S02]  /*dd60*/  SEL R52, R56, R57, P0 ;  /* 0x0000003938347207 */ /* 0x004fc40000000000 */
[----:B------:R-:W-:Y:S01]  /*dd70*/  SEL R56, R57, R56, P0 ;  /* 0x0000003839387207 */ /* 0x000fe20000000000 */
[----:B------:R2:W2:Y:S01]  /*dd80*/  SHFL.IDX PT, R103, R106, RZ, 0x1c1f ;  /* 0x001c1fff6a677589 */ /* 0x0004a200000e0000 */
[----:B------:R-:W-:Y:S02]  /*dd90*/  SEL R53, R54, R55, P0 ;  /* 0x0000003736357207 */ /* 0x000fe40000000000 */
[----:B------:R-:W-:Y:S01]  /*dda0*/  SYNCS.ARRIVE.TRANS64.RED.A1T0 RZ, [UR4], RZ ;  /* 0x000000ffffff79a7 */ /* 0x000fe20008100404 */
[----:B------:R-:W-:Y:S02]  /*ddb0*/  SEL R57, R55, R54, P0 ;  /* 0x0000003637397207 */ /* 0x000fe40000000000 */
[----:B---3--:R-:W-:Y:S02]  /*ddc0*/  SEL R54, R58, R105, P0 ;  /* 0x000000693a367207 */ /* 0x008fe40000000000 */
[----:B------:R-:W-:Y:S01]  /*ddd0*/  SEL R58, R105, R58, P0 ;  /* 0x0000003a693a7207 */ /* 0x000fe20000000000 */
[----:B------:R-:W-:Y:S01]  /*dde0*/  IMAD.SHL.U32 R105, R72, 0x2, RZ ;  /* 0x0000000248697824 */ /* 0x000fe200078e00ff */
[----:B0-----:R0:W-:Y:S01]  /*ddf0*/  @!P2 ST.E desc[UR38][R110.64], R5 ;  /* 0x000000056e00a985 */ /* 0x0011e2000c101926 */
[----:B------:R-:W-:-:S02]  /*de00*/  SEL R55, R59, R108, P0 ;  /* 0x0000006c3b377207 */ /* 0x000fc40000000000 */
[----:B------:R-:W-:Y:S01]  /*de10*/  SEL R59, R108, R59, P0 ;  /* 0x0000003b6c3b7207 */ /* 0x000fe20000000000 */
[----:B-1----:R0:W-:Y:S01]  /*de20*/  @!P1 ST.E desc[UR38][R112.64], R4 ;  /* 0x0000000470009985 */ /* 0x0021e2000c101926 */
        /* <DEDUP_REMOVED lines=12> */
[----:B------:R-:W-:-:S07]  /*def0*/  ISETP.GE.AND P2, PT, R110, UR4, PT ;  /* 0x000000046e007c0c */ /* 0x000fce000bf46270 */
[----:B------:R-:W-:Y:S02]  /*df00*/  @!P5 LEA.HI R4, R4, R4, RZ, 0x1 ;  /* 0x000000040404d211 */ /* 0x000fe400078f08ff */
[----:B------:R-:W-:Y:S02]  /*df10*/  @!P3 LEA.HI R72, R72, R72, RZ, 0x1 ;  /* 0x000000484848b211 */ /* 0x000fe400078f08ff */
[----:B------:R-:W-:Y:S01]  /*df20*/  @!P5 LOP3.LUT R109, R4, 0xfffffffe, RZ, 0xc0, !PT ;  /* 0xfffffffe046dd812 */ /* 0x000fe200078ec0ff */
[C-C-:B--2-4-:R-:W-:Y:S01]  /*df30*/  @!P4 IMAD.WIDE R4, R105.reuse, 0x4, R102.reuse ;  /* 0x000000046904c825 */ /* 0x154fe200078e0266 */
[----:B------:R-:W-:Y:S02]  /*df40*/  @!P3 LOP3.LUT R111, R72, 0xfffffffe, RZ, 0xc0, !PT ;  /* 0xfffffffe486fb812 */ /* 0x000fe400078ec0ff */
[----:B------:R-:W-:Y:S01]  /*df50*/  @!P1 LEA.HI R74, R74, R74, RZ, 0x1 ;  /* 0x0000004a4a4a9211 */ /* 0x000fe200078f08ff */
[----:B------:R-:W-:Y:S01]  /*df60*/  VIADD R72, R105, 0x38 ;  /* 0x0000003869487836 */ /* 0x000fe20000000000 */
[----:B------:R0:W-:Y:S01]  /*df70*/  @!P4 ST.E.64 desc[UR38][R4.64], R76 ;  /* 0x0000004c0400c985 */ /* 0x0001e2000c101b26 */
[----:B------:R-:W-:Y:S01]  /*df80*/  ISETP.GE.AND P4, PT, R112, UR4, PT ;  /* 0x0000000470007c0c */ /* 0x000fe2000bf86270 */
[----:B------:R-:W-:Y:S01]  /*df90*/  @!P5 IMAD.WIDE R108, R109, 0x4, R102 ;  /* 0x000000046d6cd825 */ /* 0x000fe200078e0266 */
[----:B------:R-:W-:-:S02]  /*dfa0*/  @!P2 LEA.HI R110, R110, R110, RZ, 0x1 ;  /* 0x0000006e6e6ea211 */ /* 0x000fc400078f08ff */
[----:B------:R-:W-:Y:S02]  /*dfb0*/  ISETP.GE.AND P6, PT, R72, UR4, PT ;  /* 0x0000000448007c0c */ /* 0x000fe4000bfc6270 */
[----:B------:R-:W-:Y:S01]  /*dfc0*/  @!P1 LOP3.LUT R113, R74, 0xfffffffe, RZ, 0xc0, !PT ;  /* 0xfffffffe4a719812 */ /* 0x000fe200078ec0ff */
[----:B------:R-:W-:Y:S01]  /*dfd0*/  VIADD R74, R105, 0x40 ;  /* 0x00000040694a7836 */ /* 0x000fe20000000000 */
[----:B------:R1:W-:Y:S01]  /*dfe0*/  @!P5 ST.E.64 desc[UR38][R108.64], R82 ;  /* 0x000000526c00d985 */ /* 0x0003e2000c101b26 */
[----:B------:R-:W-:Y:S01]  /*dff0*/  ISETP.GE.AND P5, PT, R114, UR4, PT ;  /* 0x0000000472007c0c */ /* 0x000fe2000bfa6270 */
[----:B0-----:R-:W-:-:S03]  /*e000*/  @!P3 IMAD.WIDE R4, R111, 0x4, R102 ;  /* 0x000000046f04b825 */ /* 0x001fc600078e0266 */
[----:B------:R-:W-:Y:S01]  /*e010*/  @!P4 LEA.HI R112, R112, R112, RZ, 0x1 ;  /* 0x000000707070c211 */ /* 0x000fe200078f08ff */
[--C-:B------:R-:W-:Y:S01]  /*e020*/  @!P1 IMAD.WIDE R76, R113, 0x4, R102.reuse ;  /* 0x00000004714c9825 */ /* 0x100fe200078e0266 */
[----:B------:R0:W-:Y:S01]  /*e030*/  @!P3 ST.E.64 desc[UR38][R4.64], R80 ;  /* 0x000000500400b985 */ /* 0x0001e2000c101b26 */
[----:B------:R-:W-:Y:S02]  /*e040*/  ISETP.GE.AND P3, PT, R74, UR4, PT ;  /* 0x000000044a007c0c */ /* 0x000fe4000bf66270 */
[----:B------:R-:W-:Y:S01]  /*e050*/  @!P6 LEA.HI R72, R72, R72, RZ, 0x1 ;  /* 0x000000484848e211 */ /* 0x000fe200078f08ff */
[C---:B-1----:R-:W-:Y:S01]  /*e060*/  VIADD R108, R105.reuse, 0x48 ;  /* 0x00000048696c7836 */ /* 0x042fe20000000000 */
[----:B------:R-:W-:Y:S01]  /*e070*/  @!P2 LOP3.LUT R83, R110, 0xfffffffe, RZ, 0xc0, !PT ;  /* 0xfffffffe6e53a812 */ /* 0x000fe200078ec0ff */
[----:B------:R-:W-:Y:S01]  /*e080*/  VIADD R110, R105, 0x50 ;  /* 0x00000050696e7836 */ /* 0x000fe20000000000 */
[----:B------:R-:W-:Y:S01]  /*e090*/  @!P4 LOP3.LUT R109, R112, 0xfffffffe, RZ, 0xc0, !PT ;  /* 0xfffffffe706dc812 */ /* 0x000fe200078ec0ff */
[----:B------:R1:W-:Y:S01]  /*e0a0*/  @!P1 ST.E.64 desc[UR38][R76.64], R84 ;  /* 0x000000544c009985 */ /* 0x0003e2000c101b26 */
[----:B------:R-:W-:Y:S01]  /*e0b0*/  ISETP.GE.AND P1, PT, R108, UR4, PT ;  /* 0x000000046c007c0c */ /* 0x000fe2000bf26270 */
[----:B------:R-:W-:Y:S01]  /*e0c0*/  @!P2 IMAD.WIDE R82, R83, 0x4, R102 ;  /* 0x000000045352a825 */ /* 0x000fe200078e0266 */
[----:B------:R-:W-:-:S03]  /*e0d0*/  @!P5 LEA.HI R114, R114, R114, RZ, 0x1 ;  /* 0x000000727272d211 */ /* 0x000fc600078f08ff */
[--C-:B0-----:R-:W-:Y:S01]  /*e0e0*/  @!P4 IMAD.WIDE R4, R109, 0x4, R102.reuse ;  /* 0x000000046d04c825 */ /* 0x101fe200078e0266 */
[----:B------:R-:W-:Y:S01]  /*e0f0*/  @!P6 LOP3.LUT R81, R72, 0xfffffffe, RZ, 0xc0, !PT ;  /* 0xfffffffe4851e812 */ /* 0x000fe200078ec0ff */
[----:B------:R0:W-:Y:S01]  /*e100*/  @!P2 ST.E.64 desc[UR38][R82.64], R88 ;  /* 0x000000585200a985 */ /* 0x0001e2000c101b26 */
[----:B------:R-:W-:Y:S01]  /*e110*/  ISETP.GE.AND P2, PT, R110, UR4, PT ;  /* 0x000000046e007c0c */ /* 0x000fe2000bf46270 */
[----:B------:R-:W-:Y:S01]  /*e120*/  VIADD R72, R105, 0x58 ;  /* 0x0000005869487836 */ /* 0x000fe20000000000 */
[----:B------:R-:W-:Y:S01]  /*e130*/  @!P3 LEA.HI R74, R74, R74, RZ, 0x1 ;  /* 0x0000004a4a4ab211 */ /* 0x000fe200078f08ff */
[----:B------:R2:W-:Y:S01]  /*e140*/  @!P4 ST.E.64 desc[UR38][R4.64], R86 ;  /* 0x000000560400c985 */ /* 0x0005e2000c101b26 */
[--C-:B------:R-:W-:Y:S01]  /*e150*/  @!P6 IMAD.WIDE R80, R81, 0x4, R102.reuse ;  /* 0x000000045150e825 */ /* 0x100fe200078e0266 */
[----:B-1----:R-:W-:Y:S02]  /*e160*/  @!P5 LOP3.LUT R77, R114, 0xfffffffe, RZ, 0xc0, !PT ;  /* 0xfffffffe724dd812 */ /* 0x002fe400078ec0ff */
[----:B------:R-:W-:Y:S01]  /*e170*/  ISETP.GE.AND P4, PT, R72, UR4, PT ;  /* 0x0000000448007c0c */ /* 0x000fe2000bf86270 */
[----:B------:R-:W-:Y:S01]  /*e180*/  VIADD R84, R105, 0x70 ;  /* 0x0000007069547836 */ /* 0x000fe20000000000 */
[----:B------:R-:W-:Y:S01]  /*e190*/  @!P1 LEA.HI R108, R108, R108, RZ, 0x1 ;  /* 0x0000006c6c6c9211 */ /* 0x000fe200078f08ff */
[----:B------:R-:W-:Y:S01]  /*e1a0*/  @!P5 IMAD.WIDE R76, R77, 0x4, R102 ;  /* 0x000000044d4cd825 */ /* 0x000fe200078e0266 */
[----:B0-----:R-:W-:-:S03]  /*e1b0*/  @!P3 LOP3.LUT R83, R74, 0xfffffffe, RZ, 0xc0, !PT ;  /* 0xfffffffe4a53b812 */ /* 0x001fc600078ec0ff */
[----:B------:R-:W-:Y:S01]  /*e1c0*/  VIADD R74, R105, 0x60 ;  /* 0x00000060694a7836 */ /* 0x000fe20000000000 */
[----:B------:R-:W-:Y:S01]  /*e1d0*/  @!P2 LEA.HI R110, R110, R110, RZ, 0x1 ;  /* 0x0000006e6e6ea211 */ /* 0x000fe200078f08ff */
[----:B------:R0:W-:Y:S01]  /*e1e0*/  @!P5 ST.E.64 desc[UR38][R76.64], R90 ;  /* 0x0000005a4c00d985 */ /* 0x0001e2000c101b26 */
[----:B--2---:R-:W-:Y:S01]  /*e1f0*/  @!P1 LOP3.LUT R5, R108, 0xfffffffe, RZ, 0xc0, !PT ;  /* 0xfffffffe6c059812 */ /* 0x004fe200078ec0ff */
[--C-:B------:R-:W-:Y:S01]  /*e200*/  @!P3 IMAD.WIDE R82, R83, 0x4, R102.reuse ;  /* 0x000000045352b825 */ /* 0x100fe200078e0266 */
[----:B------:R-:W-:Y:S01]  /*e210*/  @!P2 LOP3.LUT R85, R110, 0xfffffffe, RZ, 0xc0, !PT ;  /* 0xfffffffe6e55a812 */ /* 0x000fe200078ec0ff */
[----:B------:R1:W-:Y:S01]  /*e220*/  @!P6 ST.E.64 desc[UR38][R80.64], R94 ;  /* 0x0000005e5000e985 */ /* 0x0003e2000c101b26 */
[----:B------:R-:W-:Y:S01]  /*e230*/  @!P4 LEA.HI R72, R72, R72, RZ, 0x1 ;  /* 0x000000484848c211 */ /* 0x000fe200078f08ff */
[----:B------:R-:W-:Y:S01]  /*e240*/  @!P1 IMAD.WIDE R4, R5, 0x4, R102 ;  /* 0x0000000405049825 */ /* 0x000fe200078e0266 */
[----:B------:R-:W-:Y:S01]  /*e250*/  ISETP.GE.AND P6, PT, R84, UR4, PT ;  /* 0x0000000454007c0c */ /* 0x000fe2000bfc6270 */
[----:B------:R2:W-:Y:S01]  /*e260*/  @!P3 ST.E.64 desc[UR38][R82.64], R96 ;  /* 0x000000605200b985 */ /* 0x0005e2000c101b26 */
[----:B------:R-:W-:-:S03]  /*e270*/  ISETP.GE.AND P3, PT, R74, UR4, PT ;  /* 0x000000044a007c0c */ /* 0x000fc6000bf66270 */
[----:B------:R3:W-:Y:S01]  /*e280*/  @!P1 ST.E.64 desc[UR38][R4.64], R92 ;  /* 0x0000005c04009985 */ /* 0x0007e2000c101b26 */
[----:B0-----:R-:W-:-:S04]  /*e290*/  @!P2 IMAD.WIDE R76, R85, 0x4, R102 ;  /* 0x00000004554ca825 */ /* 0x001fc800078e0266 */
[C---:B-1----:R-:W-:Y:S01]  /*e2a0*/  VIADD R80, R105.reuse, 0x68 ;  /* 0x0000006869507836 */ /* 0x042fe20000000000 */
[----:B------:R-:W-:Y:S01]  /*e2b0*/  @!P4 LOP3.LUT R81, R72, 0xfffffffe, RZ, 0xc0, !PT ;  /* 0xfffffffe4851c812 */ /* 0x000fe200078ec0ff */
[C---:B------:R-:W-:Y:S01]  /*e2c0*/  VIADD R85, R105.reuse, 0x78 ;  /* 0x0000007869557836 */ /* 0x040fe20000000000 */
[----:B------:R0:W-:Y:S01]  /*e2d0*/  @!P2 ST.E.64 desc[UR38][R76.64], R100 ;  /* 0x000000644c00a985 */ /* 0x0001e2000c101b26 */
[C---:B--2---:R-:W-:Y:S01]  /*e2e0*/  VIADD R82, R105.reuse, 0x80 ;  /* 0x0000008069527836 */ /* 0x044fe20000000000 */
[----:B------:R-:W-:Y:S01]  /*e2f0*/  ISETP.GE.AND P1, PT, R80, UR4, PT ;  /* 0x0000000450007c0c */ /* 0x000fe2000bf26270 */
[----:B------:R-:W-:Y:S01]  /*e300*/  VIADD R72, R105, 0x88 ;  /* 0x0000008869487836 */ /* 0x000fe20000000000 */
[----:B------:R-:W-:Y:S01]  /*e310*/  ISETP.GE.AND P5, PT, R85, UR4, PT ;  /* 0x0000000455007c0c */ /* 0x000fe2000bfa6270 */
[----:B---3--:R-:W-:Y:S01]  /*e320*/  @!P4 IMAD.WIDE R4, R81, 0x4, R102 ;  /* 0x000000045104c825 */ /* 0x008fe200078e0266 */
[----:B------:R-:W-:Y:S02]  /*e330*/  ISETP.GE.AND P2, PT, R82, UR4, PT ;  /* 0x0000000452007c0c */ /* 0x000fe4000bf46270 */
[----:B------:R-:W-:-:S02]  /*e340*/  @!P3 LEA.HI R74, R74, R74, RZ, 0x1 ;  /* 0x0000004a4a4ab211 */ /* 0x000fc400078f08ff */
[----:B------:R1:W-:Y:S01]  /*e350*/  @!P4 ST.E.64 desc[UR38][R4.64], R98 ;  /* 0x000000620400c985 */ /* 0x0003e2000c101b26 */
[----:B------:R-:W-:Y:S02]  /*e360*/  ISETP.GE.AND P4, PT, R72, UR4, PT ;  /* 0x0000000448007c0c */ /* 0x000fe4000bf86270 */
[----:B------:R-:W-:Y:S02]  /*e370*/  @!P6 LEA.HI R84, R84, R84, RZ, 0x1 ;  /* 0x000000545454e211 */ /* 0x000fe400078f08ff */
[----:B0-----:R-:W-:Y:S01]  /*e380*/  @!P3 LOP3.LUT R77, R74, 0xfffffffe, RZ, 0xc0, !PT ;  /* 0xfffffffe4a4db812 */ /* 0x001fe200078ec0ff */
[----:B------:R-:W-:Y:S01]  /*e390*/  VIADD R74, R105, 0x98 ;  /* 0x00000098694a7836 */ /* 0x000fe20000000000 */
[----:B------:R-:W-:Y:S02]  /*e3a0*/  @!P1 LEA.HI R80, R80, R80, RZ, 0x1 ;  /* 0x0000005050509211 */ /* 0x000fe400078f08ff */
[----:B------:R-:W-:Y:S01]  /*e3b0*/  @!P5 LEA.HI R85, R85, R85, RZ, 0x1 ;  /* 0x000000555555d211 */ /* 0x000fe200078f08ff */
[----:B------:R-:W-:Y:S01]  /*e3c0*/  @!P3 IMAD.WIDE R76, R77, 0x4, R102 ;  /* 0x000000044d4cb825 */ /* 0x000fe200078e0266 */
[----:B------:R-:W-:-:S02]  /*e3d0*/  @!P1 LOP3.LUT R81, R80, 0xfffffffe, RZ, 0xc0, !PT ;  /* 0xfffffffe50519812 */ /* 0x000fc400078ec0ff */
[----:B------:R-:W-:Y:S02]  /*e3e0*/  @!P2 LEA.HI R82, R82, R82, RZ, 0x1 ;  /* 0x000000525252a211 */ /* 0x000fe400078f08ff */
[----:B------:R-:W-:Y:S01]  /*e3f0*/  @!P6 LOP3.LUT R83, R84, 0xfffffffe, RZ, 0xc0, !PT ;  /* 0xfffffffe5453e812 */ /* 0x000fe200078ec0ff */
[--C-:B------:R-:W-:Y:S01]  /*e400*/  @!P1 IMAD.WIDE R80, R81, 0x4, R102.reuse ;  /* 0x0000000451509825 */ /* 0x100fe200078e0266 */
[----:B------:R-:W-:Y:S01]  /*e410*/  @!P4 LEA.HI R72, R72, R72, RZ, 0x1 ;  /* 0x000000484848c211 */ /* 0x000fe200078f08ff */
[----:B------:R0:W-:Y:S01]  /*e420*/  @!P3 ST.E.64 desc[UR38][R76.64], R60 ;  /* 0x0000003c4c00b985 */ /* 0x0001e2000c101b26 */
[----:B------:R-:W-:Y:S01]  /*e430*/  @!P5 LOP3.LUT R85, R85, 0xfffffffe, RZ, 0xc0, !PT ;  /* 0xfffffffe5555d812 */ /* 0x000fe200078ec0ff */
[--C-:B-1----:R-:W-:Y:S01]  /*e440*/  @!P6 IMAD.WIDE R4, R83, 0x4, R102.reuse ;  /* 0x000000045304e825 */ /* 0x102fe200078e0266 */
[----:B------:R-:W-:Y:S01]  /*e450*/  @!P2 LOP3.LUT R87, R82, 0xfffffffe, RZ, 0xc0, !PT ;  /* 0xfffffffe5257a812 */ /* 0x000fe200078ec0ff */
[----:B------:R1:W-:Y:S02]  /*e460*/  @!P1 ST.E.64 desc[UR38][R80.64], R62 ;  /* 0x0000003e50009985 */ /* 0x0003e4000c101b26 */
[----:B------:R-:W-:-:S02]  /*e470*/  @!P5 IMAD.WIDE R82, R85, 0x4, R102 ;  /* 0x000000045552d825 */ /* 0x000fc400078e0266 */
[----:B------:R2:W-:Y:S04]  /*e480*/  @!P6 ST.E.64 desc[UR38][R4.64], R48 ;  /* 0x000000300400e985 */ /* 0x0005e8000c101b26 */
[----:B------:R-:W-:Y:S01]  /*e490*/  @!P5 ST.E.64 desc[UR38][R82.64], R46 ;  /* 0x0000002e5200d985 */ /* 0x000fe2000c101b26 */
[----:B0-----:R-:W-:Y:S01]  /*e4a0*/  @!P4 LOP3.LUT R77, R72, 0xfffffffe, RZ, 0xc0, !PT ;  /* 0xfffffffe484dc812 */ /* 0x001fe200078ec0ff */
[----:B------:R-:W-:-:S04]  /*e4b0*/  @!P2 IMAD.WIDE R60, R87, 0x4, R102 ;  /* 0x00000004573ca825 */ /* 0x000fc800078e0266 */
[----:B------:R-:W-:Y:S01]  /*e4c0*/  VIADD R72, R105, 0x90 ;  /* 0x0000009069487836 */ /* 0x000fe20000000000 */
[----:B------:R0:W-:Y:S01]  /*e4d0*/  @!P2 ST.E.64 desc[UR38][R60.64], R42 ;  /* 0x0000002a3c00a985 */ /* 0x0001e2000c101b26 */
[----:B-1----:R-:W-:Y:S01]  /*e4e0*/  @!P4 IMAD.WIDE R62, R77, 0x4, R102 ;  /* 0x000000044d3ec825 */ /* 0x002fe200078e0266 */
[----:B------:R-:W-:Y:S02]  /*e4f0*/  ISETP.GE.AND P2, PT, R74, UR4, PT ;  /* 0x000000044a007c0c */ /* 0x000fe4000bf46270 */
[----:B------:R-:W-:Y:S01]  /*e500*/  ISETP.GE.AND P1, PT, R72, UR4, PT ;  /* 0x0000000448007c0c */ /* 0x000fe2000bf26270 */
[C---:B------:R-:W-:Y:S01]  /*e510*/  VIADD R76, R105.reuse, 0xa0 ;  /* 0x000000a0694c7836 */ /* 0x040fe20000000000 */
[----:B------:R1:W-:Y:S01]  /*e520*/  @!P4 ST.E.64 desc[UR38][R62.64], R44 ;  /* 0x0000002c3e00c985 */ /* 0x0003e2000c101b26 */
[C---:B------:R-:W-:Y:S02]  /*e530*/  VIADD R77, R105.reuse, 0xa8 ;  /* 0x000000a8694d7836 */ /* 0x040fe40000000000 */
        /* <DEDUP_REMOVED lines=30> */
.L_x_5064:
[----:B------:R-:W-:Y:S05]  /*e720*/  BSYNC B0 ;  /* 0x0000000000007941 */ /* 0x000fea0003800000 */
.L_x_5063:
[----:B------:R-:W-:Y:S01]  /*e730*/  ISETP.GE.AND P1, PT, R78, R107, PT ;  /* 0x0000006b4e00720c */ /* 0x000fe20003f26270 */
[----:B01----:R0:W1:Y:S01]  /*e740*/  SHFL.IDX PT, R5, R106, 0x1, 0x1c1f ;  /* 0x003c1f006a057f89 */ /* 0x00306200000e0000 */
        /* <DEDUP_REMOVED lines=23> */
[----:B01-3--:R-:W-:Y:S06]  /*e8c0*/  @P1 BRA `(.L_x_5026) ;  /* 0x0000005000a81947 */ /* 0x00bfec0003800000 */
        /* <DEDUP_REMOVED lines=45> */
[----:B------:R-:W-:Y:S01]  /*eba0*/  @!P4 IMAD.WIDE R18, R19, 0x4, R4 ;  /* 0x000000041312c825 */ /* 0x000fe200078e0204 */
[----:B---3--:R-:W-:Y:S01]  /*ebb0*/  @!P5 LOP3.LUT R21, R0, 0xfffffffe, RZ, 0xc0, !PT ;  /* 0xfffffffe0015d812 */ /* 0x008fe200078ec0ff */
[----:B------:R1:W-:Y:S01]  /*ebc0*/  @!P3 ST.E.64 desc[UR38][R14.64], R16 ;  /* 0x000000100e00b985 */ /* 0x0003e2000c101b26 */
[----:B------:R-:W-:Y:S01]  /*ebd0*/  @!P0 LEA.HI R49, R49, R49, RZ, 0x1 ;  /* 0x0000003131318211 */ /* 0x000fe200078f08ff */
[----:B------:R-:W-:-:S02]  /*ebe0*/  VIADD R20, R105, 0x50 ;  /* 0x0000005069147836 */ /* 0x000fc40000000000 */
[----:B------:R-:W-:Y:S01]  /*ebf0*/  VIADD R0, R105, 0x58 ;  /* 0x0000005869007836 */ /* 0x000fe20000000000 */
[----:B------:R-:W-:Y:S01]  /*ec00*/  @!P0 LOP3.LUT R49, R49, 0xfffffffe, RZ, 0xc0, !PT ;  /* 0xfffffffe31318812 */ /* 0x000fe200078ec0ff */
[----:B------:R3:W-:Y:S01]  /*ec10*/  @!P4 ST.E.64 desc[UR38][R18.64], R6 ;  /* 0x000000061200c985 */ /* 0x0007e2000c101b26 */
[----:B------:R-:W-:Y:S01]  /*ec20*/  VIADD R28, R105, 0x60 ;  /* 0x00000060691c7836 */ /* 0x000fe20000000000 */
[----:B------:R-:W-:Y:S02]  /*ec30*/  ISETP.GE.AND P2, PT, R20, UR4, PT ;  /* 0x0000000414007c0c */ /* 0x000fe4000bf46270 */
[----:B0-----:R-:W-:Y:S01]  /*ec40*/  @!P1 LOP3.LUT R13, R46, 0xfffffffe, RZ, 0xc0, !PT ;  /* 0xfffffffe2e0d9812 */ /* 0x001fe200078ec0ff */
[----:B------:R-:W-:Y:S01]  /*ec50*/  @!P5 IMAD.WIDE R2, R21, 0x4, R4 ;  /* 0x000000041502d825 */ /* 0x000fe200078e0204 */
[----:B------:R-:W-:Y:S02]  /*ec60*/  ISETP.GE.AND P3, PT, R0, UR4, PT ;  /* 0x0000000400007c0c */ /* 0x000fe4000bf66270 */
[----:B------:R-:W-:Y:S01]  /*ec70*/  ISETP.GE.AND P4, PT, R28, UR4, PT ;  /* 0x000000041c007c0c */ /* 0x000fe2000bf86270 */
[C---:B-1----:R-:W-:Y:S01]  /*ec80*/  VIADD R14, R105.reuse, 0x68 ;  /* 0x00000068690e7836 */ /* 0x042fe20000000000 */
[----:B------:R0:W-:Y:S01]  /*ec90*/  @!P5 ST.E.64 desc[UR38][R2.64], R50 ;  /* 0x000000320200d985 */ /* 0x0001e2000c101b26 */
[----:B------:R-:W-:-:S02]  /*eca0*/  VIADD R16, R105, 0x70 ;  /* 0x0000007069107836 */ /* 0x000fc40000000000 */
[----:B------:R-:W-:Y:S01]  /*ecb0*/  VIADD R17, R105, 0x78 ;  /* 0x0000007869117836 */ /* 0x000fe20000000000 */
[----:B------:R-:W-:Y:S01]  /*ecc0*/  ISETP.GE.AND P5, PT, R14, UR4, PT ;  /* 0x000000040e007c0c */ /* 0x000fe2000bfa6270 */
[----:B---3--:R-:W-:Y:S01]  /*ecd0*/  @!P1 IMAD.WIDE R6, R13, 0x4, R4 ;  /* 0x000000040d069825 */ /* 0x008fe200078e0204 */
[----:B------:R-:W-:-:S03]  /*ece0*/  @!P2 LEA.HI R20, R20, R20, RZ, 0x1 ;  /* 0x000000141414a211 */ /* 0x000fc600078f08ff */
[----:B------:R-:W-:Y:S01]  /*ecf0*/  @!P0 IMAD.WIDE R12, R49, 0x4, R4 ;  /* 0x00000004310c8825 */ /* 0x000fe200078e0204 */
[----:B------:R1:W-:Y:S01]  /*ed00*/  @!P1 ST.E.64 desc[UR38][R6.64], R52 ;  /* 0x0000003406009985 */ /* 0x0003e2000c101b26 */
[----:B------:R-:W-:Y:S02]  /*ed10*/  ISETP.GE.AND P1, PT, R16, UR4, PT ;  /* 0x0000000410007c0c */ /* 0x000fe4000bf26270 */
[----:B------:R-:W-:Y:S01]  /*ed20*/  @!P3 LEA.HI R0, R0, R0, RZ, 0x1 ;  /* 0x000000000000b211 */ /* 0x000fe200078f08ff */
[----:B------:R3:W-:Y:S01]  /*ed30*/  @!P0 ST.E.64 desc[UR38][R12.64], R56 ;  /* 0x000000380c008985 */ /* 0x0007e2000c101b26 */
[----:B------:R-:W-:Y:S01]  /*ed40*/  ISETP.GE.AND P0, PT, R17, UR4, PT ;  /* 0x0000000411007c0c */ /* 0x000fe2000bf06270 */
[----:B------:R-:W-:Y:S01]  /*ed50*/  VIADD R18, R105, 0x80 ;  /* 0x0000008069127836 */ /* 0x000fe20000000000 */
[----:B0-----:R-:W-:Y:S02]  /*ed60*/  @!P2 LOP3.LUT R3, R20, 0xfffffffe, RZ, 0xc0, !PT ;  /* 0xfffffffe1403a812 */ /* 0x001fe400078ec0ff */
[----:B------:R-:W-:-:S02]  /*ed70*/  @!P4 LEA.HI R28, R28, R28, RZ, 0x1 ;  /* 0x0000001c1c1cc211 */ /* 0x000fc400078f08ff */
[----:B------:R-:W-:Y:S01]  /*ed80*/  @!P5 LEA.HI R14, R14, R14, RZ, 0x1 ;  /* 0x0000000e0e0ed211 */ /* 0x000fe200078f08ff */
[--C-:B------:R-:W-:Y:S02]  /*ed90*/  @!P2 IMAD.WIDE R2, R3, 0x4, R4.reuse ;  /* 0x000000040302a825 */ /* 0x100fe400078e0204 */
[----:B------:R-:W-:Y:S02]  /*eda0*/  @!P1 LEA.HI R16, R16, R16, RZ, 0x1 ;  /* 0x0000001010109211 */ /* 0x000fe400078f08ff */
[----:B-1----:R-:W-:Y:S01]  /*edb0*/  @!P3 LOP3.LUT R7, R0, 0xfffffffe, RZ, 0xc0, !PT ;  /* 0xfffffffe0007b812 */ /* 0x002fe200078ec0ff */
[----:B------:R0:W-:Y:S01]  /*edc0*/  @!P2 ST.E.64 desc[UR38][R2.64], R54 ;  /* 0x000000360200a985 */ /* 0x0001e2000c101b26 */
[----:B---3--:R-:W-:Y:S02]  /*edd0*/  @!P4 LOP3.LUT R13, R28, 0xfffffffe, RZ, 0xc0, !PT ;  /* 0xfffffffe1c0dc812 */ /* 0x008fe400078ec0ff */
[----:B------:R-:W-:Y:S01]  /*ede0*/  @!P5 LOP3.LUT R15, R14, 0xfffffffe, RZ, 0xc0, !PT ;  /* 0xfffffffe0e0fd812 */ /* 0x000fe200078ec0ff */
[----:B------:R-:W-:Y:S01]  /*edf0*/  @!P3 IMAD.WIDE R6, R7, 0x4, R4 ;  /* 0x000000040706b825 */ /* 0x000fe200078e0204 */
[----:B------:R-:W-:-:S02]  /*ee00*/  @!P0 LEA.HI R0, R17, R17, RZ, 0x1 ;  /* 0x0000001111008211 */ /* 0x000fc400078f08ff */
[----:B------:R-:W-:Y:S01]  /*ee10*/  @!P1 LOP3.LUT R17, R16, 0xfffffffe, RZ, 0xc0, !PT ;  /* 0xfffffffe10119812 */ /* 0x000fe200078ec0ff */
[--C-:B------:R-:W-:Y:S01]  /*ee20*/  @!P4 IMAD.WIDE R12, R13, 0x4, R4.reuse ;  /* 0x000000040d0cc825 */ /* 0x100fe200078e0204 */
[----:B------:R-:W-:Y:S01]  /*ee30*/  @!P0 LOP3.LUT R19, R0, 0xfffffffe, RZ, 0xc0, !PT ;  /* 0xfffffffe00138812 */ /* 0x000fe200078ec0ff */
[----:B------:R1:W-:Y:S01]  /*ee40*/  @!P3 ST.E.64 desc[UR38][R6.64], R58 ;  /* 0x0000003a0600b985 */ /* 0x0003e2000c101b26 */
[----:B------:R-:W-:Y:S01]  /*ee50*/  ISETP.GE.AND P2, PT, R18, UR4, PT ;  /* 0x0000000412007c0c */ /* 0x000fe2000bf46270 */
[--C-:B------:R-:W-:Y:S02]  /*ee60*/  @!P5 IMAD.WIDE R14, R15, 0x4, R4.reuse ;  /* 0x000000040f0ed825 */ /* 0x100fe400078e0204 */
[----:B------:R3:W-:Y:S02]  /*ee70*/  @!P4 ST.E.64 desc[UR38][R12.64], R32 ;  /* 0x000000200c00c985 */ /* 0x0007e4000c101b26 */
[----:B0-----:R-:W-:Y:S02]  /*ee80*/  @!P1 IMAD.WIDE R2, R17, 0x4, R4 ;  /* 0x0000000411029825 */ /* 0x001fe400078e0204 */
[----:B------:R0:W-:Y:S02]  /*ee90*/  @!P5 ST.E.64 desc[UR38][R14.64], R34 ;  /* 0x000000220e00d985 */ /* 0x0001e4000c101b26 */
[----:B------:R-:W-:-:S02]  /*eea0*/  VIADD R0, R105, 0x90 ;  /* 0x0000009069007836 */ /* 0x000fc40000000000 */
[----:B------:R-:W-:Y:S01]  /*eeb0*/  VIADD R16, R105, 0x88 ;  /* 0x0000008869107836 */ /* 0x000fe20000000000 */
[----:B------:R5:W-:Y:S01]  /*eec0*/  @!P1 ST.E.64 desc[UR38][R2.64], R36 ;  /* 0x0000002402009985 */ /* 0x000be2000c101b26 */
[----:B-1----:R-:W-:Y:S01]  /*eed0*/  @!P0 IMAD.WIDE R6, R19, 0x4, R4 ;  /* 0x0000000413068825 */ /* 0x002fe200078e0204 */
[----:B------:R-:W-:Y:S02]  /*eee0*/  ISETP.GE.AND P1, PT, R0, UR4, PT ;  /* 0x0000000400007c0c */ /* 0x000fe4000bf26270 */
[----:B------:R-:W-:Y:S01]  /*eef0*/  ISETP.GE.AND P3, PT, R16, UR4, PT ;  /* 0x0000000410007c0c */ /* 0x000fe2000bf66270 */
[C---:B---3--:R-:W-:Y:S01]  /*ef00*/  VIADD R12, R105.reuse, 0x98 ;  /* 0x00000098690c7836 */ /* 0x048fe20000000000 */
[----:B------:R1:W-:Y:S01]  /*ef10*/  @!P0 ST.E.64 desc[UR38][R6.64], R42 ;  /* 0x0000002a06008985 */ /* 0x0003e2000c101b26 */
[C---:B------:R-:W-:Y:S01]  /*ef20*/  VIADD R17, R105.reuse, 0xa8 ;  /* 0x000000a869117836 */ /* 0x040fe20000000000 */
[----:B------:R-:W-:Y:S01]  /*ef30*/  @!P2 LEA.HI R18, R18, R18, RZ, 0x1 ;  /* 0x000000121212a211 */ /* 0x000fe200078f08ff */
[C---:B0-----:R-:W-:Y:S01]  /*ef40*/  VIADD R14, R105.reuse, 0xa0 ;  /* 0x000000a0690e7836 */ /* 0x041fe20000000000 */
[----:B------:R-:W-:Y:S01]  /*ef50*/  ISETP.GE.AND P0, PT, R12, UR4, PT ;  /* 0x000000040c007c0c */ /* 0x000fe2000bf06270 */
[----:B------:R-:W-:Y:S01]  /*ef60*/  VIADD R19, R105, 0xb0 ;  /* 0x000000b069137836 */ /* 0x000fe20000000000 */
[----:B------:R-:W-:Y:S01]  /*ef70*/  ISETP.GE.AND P5, PT, R17, UR4, PT ;  /* 0x0000000411007c0c */ /* 0x000fe2000bfa6270 */
[----:B------:R-:W-:Y:S01]  /*ef80*/  VIADD R105, R105, 0xb8 ;  /* 0x000000b869697836 */ /* 0x000fe20000000000 */
[----:B------:R-:W-:-:S02]  /*ef90*/  ISETP.GE.AND P4, PT, R14, UR4, PT ;  /* 0x000000040e007c0c */ /* 0x000fc4000bf86270 */
[----:B------:R-:W-:Y:S02]  /*efa0*/  @!P2 LOP3.LUT R13, R18, 0xfffffffe, RZ, 0xc0, !PT ;  /* 0xfffffffe120da812 */ /* 0x000fe400078ec0ff */
[----:B------:R-:W-:Y:S02]  /*efb0*/  ISETP.GE.AND P6, PT, R19, UR4, PT ;  /* 0x0000000413007c0c */ /* 0x000fe4000bfc6270 */
[----:B------:R-:W-:Y:S01]  /*efc0*/  @!P1 LEA.HI R0, R0, R0, RZ, 0x1 ;  /* 0x0000000000009211 */ /* 0x000fe200078f08ff */
[--C-:B-----5:R-:W-:Y:S01]  /*efd0*/  @!P2 IMAD.WIDE R2, R13, 0x4, R4.reuse ;  /* 0x000000040d02a825 */ /* 0x120fe200078e0204 */
[----:B------:R-:W-:Y:S02]  /*efe0*/  @!P3 LEA.HI R16, R16, R16, RZ, 0x1 ;  /* 0x000000101010b211 */ /* 0x000fe400078f08ff */
[----:B------:R-:W-:Y:S02]  /*eff0*/  @!P1 LOP3.LUT R13, R0, 0xfffffffe, RZ, 0xc0, !PT ;  /* 0xfffffffe000d9812 */ /* 0x000fe400078ec0ff */
[----:B------:R-:W-:Y:S01]  /*f000*/  @!P0 LEA.HI R0, R12, R12, RZ, 0x1 ;  /* 0x0000000c0c008211 */ /* 0x000fe200078f08ff */
[----:B------:R0:W-:Y:S01]  /*f010*/  @!P2 ST.E.64 desc[UR38][R2.64], R38 ;  /* 0x000000260200a985 */ /* 0x0001e2000c101b26 */
[----:B-1----:R-:W-:Y:S01]  /*f020*/  @!P3 LOP3.LUT R7, R16, 0xfffffffe, RZ, 0xc0, !PT ;  /* 0xfffffffe1007b812 */ /* 0x002fe200078ec0ff */
[----:B------:R-:W-:Y:S01]  /*f030*/  @!P1 IMAD.WIDE R12, R13, 0x4, R4 ;  /* 0x000000040d0c9825 */ /* 0x000fe200078e0204 */
[----:B------:R-:W-:-:S02]  /*f040*/  @!P4 LEA.HI R14, R14, R14, RZ, 0x1 ;  /* 0x0000000e0e0ec211 */ /* 0x000fc400078f08ff */
[----:B------:R-:W-:Y:S01]  /*f050*/  @!P0 LOP3.LUT R15, R0, 0xfffffffe, RZ, 0xc0, !PT ;  /* 0xfffffffe000f8812 */ /* 0x000fe200078ec0ff */
[--C-:B------:R-:W-:Y:S01]  /*f060*/  @!P3 IMAD.WIDE R6, R7, 0x4, R4.reuse ;  /* 0x000000040706b825 */ /* 0x100fe200078e0204 */
[----:B------:R-:W-:Y:S02]  /*f070*/  @!P5 LEA.HI R0, R17, R17, RZ, 0x1 ;  /* 0x000000111100d211 */ /* 0x000fe400078f08ff */
        /* <DEDUP_REMOVED lines=21> */
.L_x_5062:
        /* <DEDUP_REMOVED lines=55> */
.L_x_5024:
        /* <DEDUP_REMOVED lines=18> */
.L_x_5065:
[----:B------:R-:W-:Y:S01]  /*f660*/  ULDC UR8, c[0x0][0xc50] ;  /* 0x0003140000087ab9 */ /* 0x000fe20000000800 */
[----:B------:R-:W-:Y:S01]  /*f670*/  UMOV UR36, UR6 ;  /* 0x0000000600247c82 */ /* 0x000fe20008000000 */
[----:B------:R-:W-:-:S11]  /*f680*/  UISETP.NE.AND UP0, UPT, UR8, 0x1, UPT ;  /* 0x000000010800788c */ /* 0x000fd6000bf05270 */
[----:B------:R-:W-:Y:S01]  /*f690*/  @UP0 ULDC UR4, c[0x0][0xc54] ;  /* 0x0003150000040ab9 */ /* 0x000fe20000000800 */
[----:B------:R-:W-:Y:S01]  /*f6a0*/  @UP0 ULDC UR7, c[0x0][0xc58] ;  /* 0x0003160000070ab9 */ /* 0x000fe20000000800 */
[----:B------:R-:W-:-:S04]  /*f6b0*/  UIMAD.WIDE.U32 UR4, UR6, UR4, URZ ;  /* 0x00000004060472a5 */ /* 0x000fc8000f8e003f */
[----:B------:R-:W-:-:S12]  /*f6c0*/  @UP0 USHF.R.U32.HI UR36, URZ, UR7, UR5 ;  /* 0x000000073f240299 */ /* 0x000fd80008011605 */
.L_x_5066:
        /* <DEDUP_REMOVED lines=22> */
[----:B0-----:R-:W-:-:S04]  /*f830*/  USHF.L.U32 UR41, UR41, 0x7, URZ ;  /* 0x0000000729297899 */ /* 0x001fc8000800063f */
[----:B------:R-:W-:-:S04]  /*f840*/  UIADD3 UR6, UR41, 0x7f, URZ ;  /* 0x0000007f29067890 */ /* 0x000fc8000fffe03f */
[----:B------:R-:W-:Y:S02]  /*f850*/  UIMAD.WIDE.U32 UR4, UR6, UR4, URZ ;  /* 0x00000004060472a5 */ /* 0x000fe4000f8e003f */
[----:B------:R-:W-:Y:S02]  /*f860*/  UIMAD UR4, UR7, UR9, 0x9f ;  /* 0x0000009f070474a4 */ /* 0x000fe4000f8e0209 */
[----:B------:R-:W-:Y:S02]  /*f870*/  @UP1 USHF.R.U32.HI UR6, URZ, UR11, UR5 ;  /* 0x0000000b3f061299 */ /* 0x000fe40008011605 */
[----:B------:R-:W-:Y:S02]  /*f880*/  UIMAD.WIDE UR4, UR4, 0x66666667, URZ ;  /* 0x66666667040478a5 */ /* 0x000fe4000f8e023f */
[----:B------:R-:W-:Y:S02]  /*f890*/  UIADD3 UR6, UR10, UR6, URZ ;  /* 0x000000060a067290 */ /* 0x000fe4000fffe03f */
[----:B------:R-:W-:-:S02]  /*f8a0*/  USHF.R.U32.HI UR9, URZ, 0x1f, UR5 ;  /* 0x0000001f3f097899 */ /* 0x000fc40008011605 */
[----:B------:R-:W-:Y:S02]  /*f8b0*/  UIMAD.WIDE UR6, UR6, 0x66666667, URZ ;  /* 0x66666667060678a5 */ /* 0x000fe4000f8e023f */
[----:B------:R-:W-:Y:S02]  /*f8c0*/  ULEA.HI.SX32 UR9, UR5, UR9, 0x1a ;  /* 0x0000000905097291 */ /* 0x000fe4000f8fd23f */
[----:B------:R-:W-:Y:S02]  /*f8d0*/  USHF.R.U32.HI UR4, URZ, 0x1f, UR7 ;  /* 0x0000001f3f047899 */ /* 0x000fe40008011607 */
[----:B------:R-:W-:Y:S02]  /*f8e0*/  ULOP3.LUT UR5, UR8, 0xffff, URZ, 0xc0, !UPT ;  /* 0x0000ffff08057892 */ /* 0x000fe4000f8ec03f */
[----:B------:R-:W-:Y:S02]  /*f8f0*/  ULEA.HI.SX32 UR4, UR7, UR4, 0x1a ;  /* 0x0000000407047291 */ /* 0x000fe4000f8fd23f */
[----:B------:R-:W-:-:S02]  /*f900*/  USHF.R.U32.HI UR7, URZ, 0x10, UR8 ;  /* 0x000000103f077899 */ /* 0x000fc40008011608 */
[----:B------:R-:W-:-:S04]  /*f910*/  UISETP.LT.AND UP0, UPT, UR9, UR4, UPT ;  /* 0x000000040900728c */ /* 0x000fc8000bf01270 */
[----:B------:R-:W-:Y:S02]  /*f920*/  USEL UR6, UR9, UR4, UP0 ;  /* 0x0000000409067287 */ /* 0x000fe40008000000 */
[----:B------:R-:W-:Y:S02]  /*f930*/  UISETP.NE.AND UP0, UPT, UR7, URZ, UPT ;  /* 0x0000003f0700728c */ /* 0x000fe4000bf05270 */
[----:B------:R-:W-:-:S06]  /*f940*/  UISETP.GE.AND UP1, UPT, UR6, 0x1, UPT ;  /* 0x000000010600788c */ /* 0x000fcc000bf26270 */
        /* <DEDUP_REMOVED lines=31> */
.L_x_5068:
        /* <DEDUP_REMOVED lines=30> */
.L_x_5069:
        /* <DEDUP_REMOVED lines=20> */
.L_x_5070:
        /* <DEDUP_REMOVED lines=20> */
.L_x_5071:
        /* <DEDUP_REMOVED lines=18> */
.L_x_5072:
        /* <DEDUP_REMOVED lines=12> */
[----:B------:R-:W-:Y:S01]  /*10180*/  LOP3.LUT R5, R18, 0x180, RZ, 0xc0, !PT ;  /* 0x0000018012057812 */ /* 0x000fe200078ec0ff */
[----:B0-----:R-:W0:Y:S03]  /*10190*/  LDC.64 R2, c[0x0][0x418] ;  /* 0x00010600ff027b82 */ /* 0x001e260000000a00 */
[----:B------:R-:W-:Y:S01]  /*101a0*/  LOP3.LUT R0, R5, 0x30, R0, 0xf8, !PT ;  /* 0x0000003005007812 */ /* 0x000fe200078ef800 */
[----:B------:R-:W-:-:S05]  /*101b0*/  IMAD.SHL.U32 R5, R6, 0x8, RZ ;  /* 0x0000000806057824 */ /* 0x000fca00078e00ff */
[----:B------:R-:W-:Y:S01]  /*101c0*/  LOP3.LUT R5, R0, 0x30, R5, 0x78, !PT ;  /* 0x0000003000057812 */ /* 0x000fe200078e7805 */
[----:B------:R-:W-:-:S03]  /*101d0*/  IMAD.SHL.U32 R0, R6, 0x20, RZ ;  /* 0x0000002006007824 */ /* 0x000fc600078e00ff */
[----:B------:R-:W-:Y:S01]  /*101e0*/  LOP3.LUT R18, R5, 0x640, R18, 0xf8, !PT ;  /* 0x0000064005127812 */ /* 0x000fe200078ef812 */
[----:B------:R-:W-:Y:S01]  /*101f0*/  IMAD.SHL.U32 R5, R8, 0x10, RZ ;  /* 0x0000001008057824 */ /* 0x000fe200078e00ff */
[----:B------:R-:W-:-:S04]  /*10200*/  LOP3.LUT R4, R0, 0x80, RZ, 0xc0, !PT ;  /* 0x0000008000047812 */ /* 0x000fc800078ec0ff */
[----:B------:R-:W-:Y:S01]  /*10210*/  LOP3.LUT R7, R5, 0x600, RZ, 0xc0, !PT ;  /* 0x0000060005077812 */ /* 0x000fe200078ec0ff */
[----:B------:R-:W-:Y:S01]  /*10220*/  IMAD.SHL.U32 R5, R6, 0x4, RZ ;  /* 0x0000000406057824 */ /* 0x000fe200078e00ff */
[--C-:B------:R-:W-:Y:S02]  /*10230*/  LOP3.LUT R4, R4, 0x10, R6.reuse, 0xf8, !PT ;  /* 0x0000001004047812 */ /* 0x100fe400078ef806 */
[----:B------:R-:W-:Y:S02]  /*10240*/  SHF.R.U32.HI R6, RZ, 0x5, R6 ;  /* 0x00000005ff067819 */ /* 0x000fe40000011606 */
[----:B------:R-:W-:Y:S02]  /*10250*/  LOP3.LUT R4, R4, 0x10, R5, 0x78, !PT ;  /* 0x0000001004047812 */ /* 0x000fe400078e7805 */
[----:B0-----:R-:W-:Y:S02]  /*10260*/  ISETP.NE.U32.AND P0, PT, R2, RZ, PT ;  /* 0x000000ff0200720c */ /* 0x001fe40003f05070 */
[----:B------:R-:W-:-:S02]  /*10270*/  LOP3.LUT R5, R7, 0x60, R0, 0xf8, !PT ;  /* 0x0000006007057812 */ /* 0x000fc400078ef800 */
[----:B------:R-:W-:Y:S02]  /*10280*/  ISETP.NE.AND.EX P1, PT, R3, RZ, PT, P0 ;  /* 0x000000ff0300720c */ /* 0x000fe40003f25300 */
[----:B------:R-:W-:Y:S02]  /*10290*/  LOP3.LUT R5, R5, 0x100, R0, 0xf8, !PT ;  /* 0x0000010005057812 */ /* 0x000fe400078ef800 */
[----:B------:R-:W-:Y:S02]  /*102a0*/  P2R R0, PR, RZ, 0x2 ;  /* 0x00000002ff007803 */ /* 0x000fe40000000000 */
[----:B------:R-:W-:Y:S02]  /*102b0*/  LOP3.LUT R17, R5, R4, RZ, 0xfc, !PT ;  /* 0x0000000405117212 */ /* 0x000fe400078efcff */
[----:B------:R-:W-:Y:S02]  /*102c0*/  LOP3.LUT R6, R6, 0x3, RZ, 0xc0, !PT ;  /* 0x0000000306067812 */ /* 0x000fe400078ec0ff */
[----:B--2---:R-:W-:Y:S01]  /*102d0*/  SHF.R.S32.HI R10, RZ, 0x1f, R9 ;  /* 0x0000001fff0a7819 */ /* 0x004fe20000011409 */
[----:B------:R0:W-:Y:S01]  /*102e0*/  STL [R1+0x4], R9 ;  /* 0x0000040901007387 */ /* 0x0001e20000100800 */
[----:B------:R-:W-:-:S03]  /*102f0*/  SEL R16, R9, RZ, !P1 ;  /* 0x000000ff09107207 */ /* 0x000fc60004800000 */
[----:B------:R0:W-:Y:S04]  /*10300*/  STL [R1+0x14], R0 ;  /* 0x0000140001007387 */ /* 0x0001e80000100800 */
[----:B------:R0:W-:Y:S01]  /*10310*/  STL [R1+0xc], R10 ;  /* 0x00000c0a01007387 */ /* 0x0001e20000100800 */
[----:B------:R-:W-:Y:S05]  /*10320*/  BRA.DIV UR4, `(.L_x_5073) ;  /* 0x0000003a04c07947 */ /* 0x000fea000b800000 */
[----:B------:R1:W2:Y:S02]  /*10330*/  SHFL.IDX PT, R14, R6, RZ, 0x1f ;  /* 0x00001fff060e7589 */ /* 0x0002a400000e0000 */
.L_x_5128:
        /* <DEDUP_REMOVED lines=9> */
.L_x_5131:
        /* <DEDUP_REMOVED lines=20> */
.L_x_5076:
[----:B0-----:R-:W-:Y:S01]  /*10510*/  IMAD.MOV.U32 R2, RZ, RZ, 0x1 ;  /* 0x00000001ff027424 */ /* 0x001fe200078e00ff */
[----:B------:R-:W-:-:S04]  /*10520*/  ISETP.NE.AND P1, PT, R8, RZ, PT ;  /* 0x000000ff0800720c */ /* 0x000fc80003f25270 */
[----:B------:R-:W-:-:S04]  /*10530*/  SHF.L.U32 R2, R2, 0x1f, RZ ;  /* 0x0000001f02027819 */ /* 0x000fc800000006ff */
[----:B------:R-:W0:Y:S02]  /*10540*/  SYNCS.PHASECHK.TRANS64.TRYWAIT P0, [UR40+0x33480], R2 ;  /* 0x03348002ff0075a7 */ /* 0x000e240008000168 */
[----:B0-----:R-:W-:Y:S05]  /*10550*/  @!P0 BRA `(.L_x_5077) ;  /* 0x0000003800748947 */ /* 0x001fea0003800000 */
.L_x_5132:
[----:B------:R-:W-:Y:S05]  /*10560*/  @P1 BRA `(.L_x_5078) ;  /* 0x0000000000181947 */ /* 0x000fea0003800000 */
[----:B------:R-:W2:Y:S01]  /*10570*/  S2R R4, SR_TID.X ;  /* 0x0000000000047919 */ /* 0x000ea20000002100 */
[----:B0-----:R-:W-:-:S04]  /*10580*/  IMAD.MOV.U32 R3, RZ, RZ, 0x7800 ;  /* 0x00007800ff037424 */ /* 0x001fc800078e00ff */
[----:B------:R3:W-:Y:S01]  /*10590*/  SYNCS.ARRIVE.TRANS64 RZ, [UR40+0x33470], R3 ;  /* 0x03347003ffff79a7 */ /* 0x0007e20008000028 */
[----:B--2---:R-:W-:-:S13]  /*105a0*/  LOP3.LUT P0, RZ, R4, 0x1f, RZ, 0xc0, !PT ;  /* 0x0000001f04ff7812 */ /* 0x004fda000780c0ff */
[----:B---3--:R-:W-:Y:S05]  /*105b0*/  @!P0 BRA `(.L_x_5078) ;  /* 0x0000000000048947 */ /* 0x008fea0003800000 */
[----:B------:R-:W-:Y:S01]  /*105c0*/  BPT.TRAP 0x1 ;  /* 0x000000040000795c */ /* 0x000fe20000300000 */
.L_x_5078:
        /* <DEDUP_REMOVED lines=28> */
.L_x_5133:
[----:B------:R-:W-:Y:S05]  /*10790*/  @P1 BRA `(.L_x_5080) ;  /* 0x0000000000181947 */ /* 0x000fea0003800000 */
[----:B0-----:R-:W0:Y:S01]  /*107a0*/  S2R R3, SR_TID.X ;  /* 0x0000000000037919 */ /* 0x001e220000002100 */
[----:B------:R-:W-:-:S04]  /*107b0*/  IMAD.MOV.U32 R2, RZ, RZ, 0x7800 ;  /* 0x00007800ff027424 */ /* 0x000fc800078e00ff */
[----:B------:R2:W-:Y:S01]  /*107c0*/  SYNCS.ARRIVE.TRANS64 RZ, [UR40+0x33430], R2 ;  /* 0x03343002ffff79a7 */ /* 0x0005e20008000028 */
[----:B0-----:R-:W-:-:S13]  /*107d0*/  LOP3.LUT P0, RZ, R3, 0x1f, RZ, 0xc0, !PT ;  /* 0x0000001f03ff7812 */ /* 0x001fda000780c0ff */
[----:B--2---:R-:W-:Y:S05]  /*107e0*/  @!P0 BRA `(.L_x_5080) ;  /* 0x0000000000048947 */ /* 0x004fea0003800000 */
[----:B------:R-:W-:Y:S01]  /*107f0*/  BPT.TRAP 0x1 ;  /* 0x000000040000795c */ /* 0x000fe20000300000 */
.L_x_5080:
        /* <DEDUP_REMOVED lines=27> */
[----:B------:R2:W-:Y:S01]  /*109b0*/  STL [R1+0x10], R0 ;  /* 0x0000100001007387 */ /* 0x0005e20000100800 */
[----:B------:R-:W-:Y:S01]  /*109c0*/  NOP ;  /* 0x0000000000007918 */ /* 0x000fe20000000000 */
.L_x_5074:
        /* <DEDUP_REMOVED lines=22> */
.L_x_5081:
[----:B0-----:R-:W0:Y:S01]  /*10b30*/  S2R R2, SR_TID.X ;  /* 0x0000000000027919 */ /* 0x001e220000002100 */
[----:B------:R-:W2:Y:S01]  /*10b40*/  LDC R9, c[0x0][0x448] ;  /* 0x00011200ff097b82 */ /* 0x000ea20000000800 */
[----:B------:R-:W-:Y:S01]  /*10b50*/  USHF.R.S32.HI UR4, URZ, 0x1f, UR36 ;  /* 0x0000001f3f047899 */ /* 0x000fe20008011424 */
[----:B------:R-:W3:Y:S01]  /*10b60*/  S2R R5, SR_TID.X ;  /* 0x0000000000057919 */ /* 0x000ee20000002100 */
[----:B------:R-:W-:Y:S02]  /*10b70*/  ULDC.64 UR8, c[0x0][0x2d8] ;  /* 0x0000b60000087ab9 */ /* 0x000fe40000000a00 */
[----:B------:R-:W-:Y:S01]  /*10b80*/  UIMAD UR6, UR4, UR8, URZ ;  /* 0x00000008040672a4 */ /* 0x000fe2000f8e023f */
[----:B-1----:R-:W1:Y:S01]  /*10b90*/  S2R R6, SR_CTAID.Z ;  /* 0x0000000000067919 */ /* 0x002e620000002700 */
[----:B------:R-:W-:Y:S02]  /*10ba0*/  UIMAD.WIDE.U32 UR4, UR36, UR8, URZ ;  /* 0x00000008240472a5 */ /* 0x000fe4000f8e003f */
[----:B------:R-:W-:-:S04]  /*10bb0*/  UIMAD UR6, UR36, UR9, UR6 ;  /* 0x00000009240672a4 */ /* 0x000fc8000f8e0206 */
[----:B------:R-:W-:Y:S01]  /*10bc0*/  UIADD3 UR5, UR5, UR6, URZ ;  /* 0x0000000605057290 */ /* 0x000fe2000fffe03f */
[----:B--2---:R-:W-:Y:S02]  /*10bd0*/  ISETP.NE.AND P0, PT, R9, 0x1, PT ;  /* 0x000000010900780c */ /* 0x004fe40003f05270 */
[----:B0-----:R-:W-:Y:S02]  /*10be0*/  SHF.R.U32.HI R0, RZ, 0x3, R2 ;  /* 0x00000003ff007819 */ /* 0x001fe40000011602 */
[----:B------:R-:W-:Y:S01]  /*10bf0*/  LOP3.LUT R2, R2, 0x7f, RZ, 0xc0, !PT ;  /* 0x0000007f02027812 */ /* 0x000fe200078ec0ff */
[C---:B---3--:R-:W-:Y:S01]  /*10c00*/  IMAD.SHL.U32 R8, R5.reuse, 0x10, RZ ;  /* 0x0000001005087824 */ /* 0x048fe200078e00ff */
[----:B------:R-:W-:Y:S01]  /*10c10*/  LOP3.LUT R10, R5, 0x7f, RZ, 0xc0, !PT ;  /* 0x0000007f050a7812 */ /* 0x000fe200078ec0ff */
[----:B------:R-:W-:-:S06]  /*10c20*/  IMAD.SHL.U32 R3, R0, 0x80, RZ ;  /* 0x0000008000037824 */ /* 0x000fcc00078e00ff */
[----:B------:R-:W0:Y:S01]  /*10c30*/  @P0 LDC R7, c[0x0][0x44c] ;  /* 0x00011300ff070b82 */ /* 0x000e220000000800 */
[----:B------:R-:W-:Y:S01]  /*10c40*/  IMAD.SHL.U32 R0, R0, 0x10, RZ ;  /* 0x0000001000007824 */ /* 0x000fe200078e00ff */
[----:B------:R-:W-:Y:S01]  /*10c50*/  LOP3.LUT R8, R8, 0x30, RZ, 0xe2, !PT ;  /* 0x0000003008087812 */ /* 0x000fe200078ee2ff */
[----:B------:R-:W-:Y:S02]  /*10c60*/  IMAD.SHL.U32 R4, R2, 0x10, RZ ;  /* 0x0000001002047824 */ /* 0x000fe400078e00ff */
[C---:B------:R-:W-:Y:S01]  /*10c70*/  IMAD.SHL.U32 R2, R5.reuse, 0x10, RZ ;  /* 0x0000001005027824 */ /* 0x040fe200078e00ff */
[----:B------:R-:W-:Y:S01]  /*10c80*/  LOP3.LUT R3, R8, 0x180, R3, 0xf8, !PT ;  /* 0x0000018008037812 */ /* 0x000fe200078ef803 */
[----:B------:R-:W-:Y:S01]  /*10c90*/  IMAD.SHL.U32 R5, R5, 0x20, RZ ;  /* 0x0000002005057824 */ /* 0x000fe200078e00ff */
[----:B------:R-:W-:Y:S02]  /*10ca0*/  LOP3.LUT R4, R4, 0x600, RZ, 0xc0, !PT ;  /* 0x0000060004047812 */ /* 0x000fe400078ec0ff */
[----:B------:R-:W-:-:S02]  /*10cb0*/  LOP3.LUT R0, R3, 0x30, R0, 0x78, !PT ;  /* 0x0000003003007812 */ /* 0x000fc400078e7800 */
[----:B------:R-:W-:Y:S02]  /*10cc0*/  LOP3.LUT R3, R2, 0x40, RZ, 0xc0, !PT ;  /* 0x0000004002037812 */ /* 0x000fe400078ec0ff */
[----:B------:R-:W-:Y:S02]  /*10cd0*/  LOP3.LUT R5, R5, 0x60, RZ, 0xc0, !PT ;  /* 0x0000006005057812 */ /* 0x000fe400078ec0ff */
[----:B------:R-:W-:Y:S02]  /*10ce0*/  IADD3 R0, R0, R3, R4 ;  /* 0x0000000300007210 */ /* 0x000fe40007ffe004 */
[----:B------:R-:W2:Y:S01]  /*10cf0*/  LDC.64 R2, c[0x0][0x2e0] ;  /* 0x0000b800ff027b82 */ /* 0x000ea20000000a00 */
[----:B-1----:R-:W-:Y:S02]  /*10d00*/  SHF.R.S32.HI R4, RZ, 0x1f, R6 ;  /* 0x0000001fff047819 */ /* 0x002fe40000011406 */
[----:B------:R-:W-:-:S03]  /*10d10*/  LEA.HI R5, R10, R5, RZ, 0x1e ;  /* 0x000000050a057211 */ /* 0x000fc600078ff0ff */
[----:B--2---:R-:W-:-:S04]  /*10d20*/  IMAD R4, R4, R2, RZ ;  /* 0x0000000204047224 */ /* 0x004fc800078e02ff */
[C---:B------:R-:W-:Y:S02]  /*10d30*/  IMAD R4, R6.reuse, R3, R4 ;  /* 0x0000000306047224 */ /* 0x040fe400078e0204 */
[----:B------:R-:W-:Y:S01]  /*10d40*/  IMAD.WIDE.U32 R2, R6, R2, UR4 ;  /* 0x0000000406027e25 */ /* 0x000fe2000f8e0002 */
[----:B------:R-:W-:Y:S01]  /*10d50*/  ULDC.64 UR4, c[0x0][0x2d0] ;  /* 0x0000b40000047ab9 */ /* 0x000fe20000000a00 */
[----:B------:R-:W1:Y:S02]  /*10d60*/  @P0 LDC R6, c[0x0][0x450] ;  /* 0x00011400ff060b82 */ /* 0x000e640000000800 */
[----:B------:R-:W-:Y:S02]  /*10d70*/  IMAD.IADD R3, R3, 0x1, R4 ;  /* 0x0000000103037824 */ /* 0x000fe400078e0204 */
[----:B------:R-:W2:Y:S02]  /*10d80*/  S2R R4, SR_CTAID.X ;  /* 0x0000000000047919 */ /* 0x000ea40000002500 */
[----:B--2---:R-:W-:-:S04]  /*10d90*/  IMAD R4, R4, 0x80, R5 ;  /* 0x0000008004047824 */ /* 0x004fc800078e0205 */
        /* <DEDUP_REMOVED lines=29> */
[----:B------:R-:W1:Y:S01]  /*10f70*/  SHFL.IDX PT, R7, R5, RZ, 0x1c1f ;  /* 0x001c1fff05077589 */ /* 0x000e6200000e0000 */
[----:B0-----:R-:W-:-:S03]  /*10f80*/  LOP3.LUT R10, R6, 0x7f, RZ, 0xc0, !PT ;  /* 0x0000007f060a7812 */ /* 0x001fc600078ec0ff */
[----:B------:R-:W0:Y:S01]  /*10f90*/  SHFL.IDX PT, R6, R4, RZ, 0x1c1f ;  /* 0x001c1fff04067589 */ /* 0x000e2200000e0000 */
[----:B------:R-:W-:-:S04]  /*10fa0*/  LEA.HI R2, R10, UR41, RZ, 0x1e ;  /* 0x000000290a027c11 */ /* 0x000fc8000f8ff0ff */
[----:B------:R-:W-:-:S13]  /*10fb0*/  ISETP.GE.AND P4, PT, R2, R3, PT ;  /* 0x000000030200720c */ /* 0x000fda0003f86270 */
[----:B-1----:R-:W-:Y:S01]  /*10fc0*/  @!P4 IADD3 R7, P3, R8, R7, RZ ;  /* 0x000000070807c210 */ /* 0x002fe20007f7e0ff */
[----:B------:R-:W-:-:S04]  /*10fd0*/  @!P4 VIADD R9, R0, UR40 ;  /* 0x000000280009cc36 */ /* 0x000fc80008000000 */
[----:B0-----:R-:W-:-:S05]  /*10fe0*/  @!P4 IMAD.X R6, RZ, RZ, R6, P3 ;  /* 0x000000ffff06c224 */ /* 0x001fca00018e0606 */
[----:B------:R-:W-:-:S04]  /*10ff0*/  @!P4 LOP3.LUT R7, R7, R6, RZ, 0x3c, !PT ;  /* 0x000000060707c212 */ /* 0x000fc800078e3cff */
[----:B------:R-:W-:-:S04]  /*11000*/  @!P4 LOP3.LUT R6, R7, R6, RZ, 0x3c, !PT ;  /* 0x000000060706c212 */ /* 0x000fc800078e3cff */
[----:B------:R-:W-:-:S05]  /*11010*/  @!P4 LOP3.LUT R7, R7, R6, RZ, 0x3c, !PT ;  /* 0x000000060707c212 */ /* 0x000fca00078e3cff */
[----:B------:R-:W-:Y:S01]  /*11020*/  @!PT LDS RZ, [RZ] ;  /* 0x00000000fffff984 */ /* 0x000fe20000000800 */
[----:B------:R-:W-:Y:S04]  /*11030*/  @!P4 LDGSTS.E.BYPASS.LTC128B.128 [R9+0x1e200], desc[UR38][R6.64], !P2 ;  /* 0x1e2000000609cfae */ /* 0x000fe8000d101d66 */
[----:B------:R-:W-:Y:S04]  /*11040*/  @!P4 LDGSTS.E.BYPASS.LTC128B.128 [R9+0x20200], desc[UR38][R6.64+0x40], !P0 ;  /* 0x202000400609cfae */ /* 0x000fe8000c101d66 */
[----:B------:R0:W-:Y:S02]  /*11050*/  @!P4 LDGSTS.E.BYPASS.LTC128B.128 [R9+0x22200], desc[UR38][R6.64+0x80], !P1 ;  /* 0x222000800609cfae */ /* 0x0001e4000c901d66 */
[----:B0-----:R-:W-:-:S02]  /*11060*/  VIADD R6, R2, 0x20 ;  /* 0x0000002002067836 */ /* 0x001fc40000000000 */
[----:B------:R-:W0:Y:S03]  /*11070*/  SHFL.IDX PT, R7, R5, 0x1, 0x1c1f ;  /* 0x003c1f0005077f89 */ /* 0x000e2600000e0000 */
[----:B------:R-:W-:Y:S02]  /*11080*/  ISETP.GE.AND P3, PT, R6, R3, PT ;  /* 0x000000030600720c */ /* 0x000fe40003f66270 */
        /* <DEDUP_REMOVED lines=8> */
[----:B------:R-:W-:Y:S04]  /*11110*/  @!P3 LDGSTS.E.BYPASS.LTC128B.128 [R9+0x20a00], desc[UR38][R6.64+0x40], !P0 ;  /* 0x20a000400609bfae */ /* 0x000fe8000c101d66 */
[----:B------:R0:W-:Y:S02]  /*11120*/  @!P3 LDGSTS.E.BYPASS.LTC128B.128 [R9+0x22a00], desc[UR38][R6.64+0x80], !P1 ;  /* 0x22a000800609bfae */ /* 0x0001e4000c901d66 */
[----:B0-----:R-:W-:-:S02]  /*11130*/  VIADD R6, R2, 0x40 ;  /* 0x0000004002067836 */ /* 0x001fc40000000000 */
[----:B------:R-:W0:Y:S03]  /*11140*/  SHFL.IDX PT, R7, R5, 0x2, 0x1c1f ;  /* 0x005c1f0005077f89 */ /* 0x000e2600000e0000 */
[----:B------:R-:W-:Y:S01]  /*11150*/  ISETP.GE.AND P3, PT, R6, R3, PT ;  /* 0x000000030600720c */ /* 0x000fe20003f66270 */
[----:B------:R-:W-:Y:S04]  /*11160*/  SHFL.IDX PT, R5, R5, 0x3, 0x1c1f ;  /* 0x007c1f0005057f89 */ /* 0x000fe800000e0000 */
[----:B------:R-:W1:Y:S04]  /*11170*/  SHFL.IDX PT, R6, R4, 0x2, 0x1c1f ;  /* 0x005c1f0004067f89 */ /* 0x000e6800000e0000 */
[----:B------:R-:W2:Y:S04]  /*11180*/  SHFL.IDX PT, R4, R4, 0x3, 0x1c1f ;  /* 0x007c1f0004047f89 */ /* 0x000ea800000e0000 */
[----:B------:R-:W-:Y:S01]  /*11190*/  @!P3 VIADD R21, R0, UR40 ;  /* 0x000000280015bc36 */ /* 0x000fe20008000000 */
        /* <DEDUP_REMOVED lines=8> */
.L_x_5142:
        /* <DEDUP_REMOVED lines=13> */
.L_x_5084:
[----:B------:R-:W-:Y:S05]  /*112f0*/  BSYNC B0 ;  /* 0x0000000000007941 */ /* 0x000fea0003800000 */
.L_x_5083:
[----:B------:R-:W-:Y:S01]  /*11300*/  NOP ;  /* 0x0000000000007918 */ /* 0x000fe20000000000 */
[----:B------:R-:W-:Y:S01]  /*11310*/  SYNCS.ARRIVE.TRANS64.RED.A0T1 RZ, [UR40+0x33400], RZ ;  /* 0x033400ffffff79a7 */ /* 0x000fe20008200428 */
[----:B------:R-:W-:Y:S01]  /*11320*/  IMAD.MOV.U32 R0, RZ, RZ, 0x1 ;  /* 0x00000001ff007424 */ /* 0x000fe200078e00ff */
[----:B------:R-:W-:Y:S04]  /*11330*/  ARRIVES.LDGSTSBAR.64.TRANSCNT [UR40+0x33400] ;  /* 0x03340000ff0079b0 */ /* 0x000fe80008000aa8 */
[----:B------:R-:W-:Y:S01]  /*11340*/  SHF.L.U32 R0, R0, 0x1f, RZ ;  /* 0x0000001f00007819 */ /* 0x000fe200000006ff */
[----:B------:R-:W-:Y:S01]  /*11350*/  NOP ;  /* 0x0000000000007918 */ /* 0x000fe20000000000 */
[----:B--2---:R-:W2:Y:S01]  /*11360*/  LDL R3, [R1+0x8] ;  /* 0x0000080001037983 */ /* 0x004ea20000100800 */
[----:B------:R-:W-:Y:S01]  /*11370*/  SYNCS.ARRIVE.TRANS64.A1T0 RZ, [UR40+0x33400], RZ ;  /* 0x033400ffffff79a7 */ /* 0x000fe20008100028 */
[----:B------:R-:W-:Y:S01]  /*11380*/  VIADD R2, R19, 0xfffffffe ;  /* 0xfffffffe13027836 */ /* 0x000fe20000000000 */
[----:B------:R-:W3:Y:S04]  /*11390*/  SYNCS.PHASECHK.TRANS64.TRYWAIT P0, [UR40+0x33420], R0 ;  /* 0x03342000ff0075a7 */ /* 0x000ee80008000168 */
[----:B--2---:R-:W-:Y:S01]  /*113a0*/  ISETP.GE.AND P1, PT, R2, R3, PT ;  /* 0x000000030200720c */ /* 0x004fe20003f26270 */
[----:B---3--:R-:W-:-:S12]  /*113b0*/  @!P0 BRA `(.L_x_5085) ;  /* 0x0000003000788947 */ /* 0x008fd80003800000 */
.L_x_5143:
[----:B--2---:R-:W-:-:S05]  /*113c0*/  IMAD.MOV.U32 R0, RZ, RZ, 0x1 ;  /* 0x00000001ff007424 */ /* 0x004fca00078e00ff */
[----:B------:R2:W-:Y:S01]  /*113d0*/  STL [R1], R0 ;  /* 0x0000000001007387 */ /* 0x0005e20000100800 */
[----:B------:R-:W-:Y:S05]  /*113e0*/  @!P1 BRA `(.L_x_5086) ;  /* 0x0000001400d49947 */ /* 0x000fea0003800000 */
[----:B------:R-:W3:Y:S01]  /*113f0*/  LDL R3, [R1+0x18] ;  /* 0x0000180001037983 */ /* 0x000ee20000100800 */
[----:B--2---:R-:W-:Y:S02]  /*11400*/  IMAD.MOV.U32 R0, RZ, RZ, 0x1 ;  /* 0x00000001ff007424 */ /* 0x004fe400078e00ff */
[----:B------:R-:W-:Y:S01]  /*11410*/  IMAD.MOV.U32 R8, RZ, RZ, RZ ;  /* 0x000000ffff087224 */ /* 0x000fe200078e00ff */
[C---:B---3--:R-:W-:Y:S02]  /*11420*/  LOP3.LUT R4, R3.reuse, 0x1, RZ, 0xfc, !PT ;  /* 0x0000000103047812 */ /* 0x048fe400078efcff */
[----:B------:R-:W-:-:S03]  /*11430*/  LOP3.LUT R3, R3, 0x2, RZ, 0xfc, !PT ;  /* 0x0000000203037812 */ /* 0x000fc600078efcff */
[----:B------:R2:W-:Y:S04]  /*11440*/  STL [R1+0x20], R4 ;  /* 0x0000200401007387 */ /* 0x0005e80000100800 */
[----:B------:R2:W-:Y:S02]  /*11450*/  STL [R1+0x1c], R3 ;  /* 0x00001c0301007387 */ /* 0x0005e40000100800 */
.L_x_5107:
[----:B--2---:R-:W2:Y:S01]  /*11460*/  LDL R3, [R1+0x10] ;  /* 0x0000100001037983 */ /* 0x004ea20000100800 */
[----:B------:R-:W-:Y:S01]  /*11470*/  VIADD R12, R8, 0x1 ;  /* 0x00000001080c7836 */ /* 0x000fe20000000000 */
[----:B------:R-:W-:Y:S04]  /*11480*/  BSSY B0, `(.L_x_5087) ;  /* 0x00000a0000007945 */ /* 0x000fe80003800000 */
[----:B------:R-:W-:-:S04]  /*11490*/  ISETP.NE.AND P0, PT, R12, 0x2, PT ;  /* 0x000000020c00780c */ /* 0x000fc80003f05270 */
[----:B------:R-:W-:Y:S02]  /*114a0*/  SEL R12, R12, RZ, P0 ;  /* 0x000000ff0c0c7207 */ /* 0x000fe40000000000 */
[----:B--2---:R-:W-:Y:S02]  /*114b0*/  ISETP.NE.AND P1, PT, R3, RZ, PT ;  /* 0x000000ff0300720c */ /* 0x004fe40003f25270 */
[----:B------:R-:W-:-:S04]  /*114c0*/  SEL R3, RZ, 0x1, P0 ;  /* 0x00000001ff037807 */ /* 0x000fc80000000000 */
[----:B-----5:R-:W-:-:S05]  /*114d0*/  LOP3.LUT R10, R0, R3, RZ, 0x3c, !PT ;  /* 0x00000003000a7212 */ /* 0x020fca00078e3cff */
[----:B------:R2:W-:Y:S02]  /*114e0*/  STL [R1], R10 ;  /* 0x0000000a01007387 */ /* 0x0005e40000100800 */
[----:B------:R-:W-:Y:S05]  /*114f0*/  @!P1 BRA `(.L_x_5088) ;  /* 0x0000000800609947 */ /* 0x000fea0003800000 */
[----:B------:R-:W3:Y:S01]  /*11500*/  LDL R4, [R1+0x14] ;  /* 0x0000140001047983 */ /* 0x000ee20000100800 */
[----:B------:R-:W-:Y:S01]  /*11510*/  IMAD.MOV.U32 R3, RZ, RZ, R2 ;  /* 0x000000ffff037224 */ /* 0x000fe200078e0002 */
[----:B---3--:R-:W-:-:S13]  /*11520*/  ISETP.NE.AND P1, PT, R4, RZ, PT ;  /* 0x000000ff0400720c */ /* 0x008fda0003f25270 */
[----:B------:R-:W-:Y:S05]  /*11530*/  @!P1 BRA `(.L_x_5089) ;  /* 0x0000000000509947 */ /* 0x000fea0003800000 */
[----:B------:R-:W3:Y:S01]  /*11540*/  LDL R9, [R1+0xc] ;  /* 0x00000c0001097983 */ /* 0x000ee20000100800 */
[----:B01----:R-:W0:Y:S01]  /*11550*/  LDC R6, c[0x0][0x43c] ;  /* 0x00010f00ff067b82 */ /* 0x003e220000000800 */
[----:B------:R-:W-:Y:S02]  /*11560*/  ULDC.64 UR4, c[0x0][0x428] ;  /* 0x00010a0000047ab9 */ /* 0x000fe40000000a00 */
[----:B------:R-:W4:Y:S01]  /*11570*/  LDL R11, [R1+0x4] ;  /* 0x00000400010b7983 */ /* 0x000f220000100800 */
        /* <DEDUP_REMOVED lines=9> */
[----:B---3--:R-:W-:-:S04]  /*11610*/  IMAD R9, R9, UR4, RZ ;  /* 0x0000000409097c24 */ /* 0x008fc8000f8e02ff */
[C---:B----4-:R-:W-:Y:S02]  /*11620*/  IMAD R9, R11.reuse, UR5, R9 ;  /* 0x000000050b097c24 */ /* 0x050fe4000f8e0209 */
[----:B------:R-:W-:-:S04]  /*11630*/  IMAD.WIDE.U32 R4, R11, UR4, R4 ;  /* 0x000000040b047c25 */ /* 0x000fc8000f8e0004 */
[----:B------:R-:W-:Y:S01]  /*11640*/  IMAD.IADD R9, R9, 0x1, R5 ;  /* 0x0000000109097824 */ /* 0x000fe200078e0205 */
[----:B0-----:R-:W-:-:S04]  /*11650*/  LEA R6, P0, R4, R6, 0x2 ;  /* 0x0000000604067211 */ /* 0x001fc800078010ff */
[----:B------:R-:W-:-:S05]  /*11660*/  LEA.HI.X R7, R4, R7, R9, 0x2, P0 ;  /* 0x0000000704077211 */ /* 0x000fca00000f1409 */
[----:B------:R3:W5:Y:S04]  /*11670*/  LDG.E R16, desc[UR38][R6.64] ;  /* 0x0000002606107981 */ /* 0x000768000c1e1900 */
.L_x_5089:
[----:B01-3--:R-:W-:Y:S01]  /*11680*/  LEA R6, R12, UR40, 0x3 ;  /* 0x000000280c067c11 */ /* 0x00bfe2000f8e18ff */
[----:B------:R-:W0:Y:S01]  /*11690*/  S2R R4, SR_TID.X ;  /* 0x0000000000047919 */ /* 0x000e220000002100 */
[----:B------:R-:W-:-:S04]  /*116a0*/  SHF.L.U32 R5, R10, 0x1f, RZ ;  /* 0x0000001f0a057819 */ /* 0x000fc800000006ff */
[----:B------:R-:W1:Y:S01]  /*116b0*/  SYNCS.PHASECHK.TRANS64.TRYWAIT P0, [R6+URZ+0x33480], R5 ;  /* 0x03348005060075a7 */ /* 0x000e62000800017f */
[----:B0-----:R-:W-:-:S04]  /*116c0*/  LOP3.LUT R4, R4, 0x7f, RZ, 0xc0, !PT ;  /* 0x0000007f04047812 */ /* 0x001fc800078ec0ff */
[----:B------:R-:W-:Y:S01]  /*116d0*/  ISETP.NE.AND P1, PT, R4, RZ, PT ;  /* 0x000000ff0400720c */ /* 0x000fe20003f25270 */
[----:B-1----:R-:W-:-:S12]  /*116e0*/  @!P0 BRA `(.L_x_5090) ;  /* 0x0000002c00c48947 */ /* 0x002fd80003800000 */
.L_x_5144:
        /* <DEDUP_REMOVED lines=9> */
.L_x_5092:
[----:B------:R-:W-:Y:S05]  /*11780*/  BSYNC B1 ;  /* 0x0000000000017941 */ /* 0x000fea0003800000 */
.L_x_5091:
        /* <DEDUP_REMOVED lines=16> */
.L_x_5093:
        /* <DEDUP_REMOVED lines=13> */
.L_x_5094:
        /* <DEDUP_REMOVED lines=15> */
.L_x_5095:
        /* <DEDUP_REMOVED lines=10> */
.L_x_5145:
[----:B------:R-:W-:Y:S01]  /*11af0*/  BSSY B1, `(.L_x_5097) ;  /* 0x000000b000017945 */ /* 0x000fe20003800000 */
[----:B--2---:R-:W-:Y:S02]  /*11b00*/  IMAD.MOV.U32 R10, RZ, RZ, 0x0 ;  /* 0x00000000ff0a7424 */ /* 0x004fe400078e00ff */
        /* <DEDUP_REMOVED lines=9> */
.L_x_5098:
[----:B------:R-:W-:Y:S05]  /*11ba0*/  BSYNC B1 ;  /* 0x0000000000017941 */ /* 0x000fea0003800000 */
.L_x_5097:
        /* <DEDUP_REMOVED lines=12> */
.L_x_5099:
        /* <DEDUP_REMOVED lines=13> */
.L_x_5100:
        /* <DEDUP_REMOVED lines=13> */
.L_x_5101:
[----:B------:R-:W-:-:S13]  /*11e10*/  @P0 ELECT P1, URZ, PT ;  /* 0x00000000003f082f */ /* 0x000fda0003820000 */
[----:B------:R-:W-:Y:S01]  /*11e20*/  @P1 R2UR UR13, R16 ;  /* 0x00000000100d12ca */ /* 0x000fe200000e0000 */
[----:B------:R-:W-:Y:S01]  /*11e30*/  UMOV UR12, UR36 ;  /* 0x00000024000c7c82 */ /* 0x000fe20008000000 */
[----:B------:R-:W-:-:S11]  /*11e40*/  @P1 PLOP3.LUT P0, PT, P1, PT, PT, 0x8, 0x0 ;  /* 0x000000000000181c */ /* 0x000fd60000f0e170 */
[----:B------:R3:W-:Y:S01]  /*11e50*/  UTMALDG.4D [UR8], [UR6], desc[UR14] ;  /* 0x00000e08060075b4 */ /* 0x0007e20008019000 */
[----:B------:R-:W-:Y:S01]  /*11e60*/  PLOP3.LUT P1, PT, PT, PT, PT, 0x8, 0x0 ;  /* 0x000000000000781c */ /* 0x000fe20003f2e170 */
[----:B---3--:R-:W-:-:S12]  /*11e70*/  @P0 BRA.U.ANY `(.L_x_5101) ;  /* 0xfffffffd00e40947 */ /* 0x008fd8000393ffff */
.L_x_5088:
[----:B------:R-:W-:Y:S05]  /*11e80*/  BSYNC B0 ;  /* 0x0000000000007941 */ /* 0x000fea0003800000 */
.L_x_5087:
[----:B------:R-:W3:Y:S02]  /*11e90*/  LDL R3, [R1+0x20] ;  /* 0x0000200001037983 */ /* 0x000ee40000100800 */
[----:B---3--:R-:W-:-:S13]  /*11ea0*/  ISETP.NE.AND P0, PT, R3, 0x3, PT ;  /* 0x000000030300780c */ /* 0x008fda0003f05270 */
[----:B------:R-:W-:Y:S05]  /*11eb0*/  @!P0 BRA `(.L_x_5102) ;  /* 0x0000000000048947 */ /* 0x000fea0003800000 */
[----:B------:R-:W-:Y:S01]  /*11ec0*/  BPT.TRAP 0x1 ;  /* 0x000000040000795c */ /* 0x000fe20000300000 */
.L_x_5102:
[----:B01----:R-:W3:Y:S01]  /*11ed0*/  LDL R5, [R1+0x1c] ;  /* 0x00001c0001057983 */ /* 0x003ee20000100800 */
[----:B------:R-:W-:Y:S02]  /*11ee0*/  LOP3.LUT R4, R0, 0x1, RZ, 0x3c, !PT ;  /* 0x0000000100047812 */ /* 0x000fe400078e3cff */
[----:B------:R-:W-:Y:S02]  /*11ef0*/  LEA R3, R8, UR40, 0x3 ;  /* 0x0000002808037c11 */ /* 0x000fe4000f8e18ff */
[----:B------:R-:W-:-:S04]  /*11f00*/  SHF.L.U32 R4, R4, 0x1f, RZ ;  /* 0x0000001f04047819 */ /* 0x000fc800000006ff */
[----:B------:R-:W0:Y:S01]  /*11f10*/  SYNCS.PHASECHK.TRANS64.TRYWAIT P0, [R3+URZ+0x33470], R4 ;  /* 0x03347004030075a7 */ /* 0x000e22000800017f */
[----:B---3--:R-:W-:Y:S01]  /*11f20*/  ISETP.NE.AND P1, PT, R5, 0x3, PT ;  /* 0x000000030500780c */ /* 0x008fe20003f25270 */
[----:B0-----:R-:W-:-:S12]  /*11f30*/  @!P0 BRA `(.L_x_5103) ;  /* 0x0000002400d88947 */ /* 0x001fd80003800000 */
.L_x_5146:
[----:B------:R-:W-:Y:S05]  /*11f40*/  @!P1 BRA `(.L_x_5104) ;  /* 0x0000000000049947 */ /* 0x000fea0003800000 */
[----:B------:R-:W-:Y:S01]  /*11f50*/  BPT.TRAP 0x1 ;  /* 0x000000040000795c */ /* 0x000fe20000300000 */
.L_x_5104:
[----:B0-----:R-:W-:Y:S01]  /*11f60*/  SHF.L.U32 R4, R0, 0x1f, RZ ;  /* 0x0000001f00047819 */ /* 0x001fe200000006ff */
[----:B------:R-:W-:-:S03]  /*11f70*/  IMAD R0, R8, 0x7800, RZ ;  /* 0x0000780008007824 */ /* 0x000fc600078e02ff */
[----:B------:R-:W0:Y:S02]  /*11f80*/  SYNCS.PHASECHK.TRANS64.TRYWAIT P0, [R3+URZ+0x33460], R4 ;  /* 0x03346004030075a7 */ /* 0x000e24000800017f */
[----:B0-----:R-:W-:Y:S05]  /*11f90*/  @!P0 BRA `(.L_x_5105) ;  /* 0x0000002400d48947 */ /* 0x001fea0003800000 */
.L_x_5147:
[C---:B0-----:R-:W-:Y:S01]  /*11fa0*/  LOP3.LUT R4, R0.reuse, R18, RZ, 0xfc, !PT ;  /* 0x0000001200047212 */ /* 0x041fe200078efcff */
[----:B------:R-:W-:Y:S05]  /*11fb0*/  WARPSYNC.ALL ;  /* 0x0000000000007948 */ /* 0x000fea0003800000 */
[----:B------:R-:W0:Y:S01]  /*11fc0*/  LDSM.16.MT88.4 R4, [R4+UR40+0xf200] ;  /* 0x00f200280404783b */ /* 0x000e220008004200 */
[----:B------:R-:W-:Y:S02]  /*11fd0*/  IMAD.U32 R19, RZ, RZ, UR40 ;  /* 0x00000028ff137e24 */ /* 0x000fe4000f8e00ff */
[----:B------:R-:W-:Y:S02]  /*11fe0*/  VIADD R15, R0, 0x2800 ;  /* 0x00002800000f7836 */ /* 0x000fe40000000000 */
[----:B------:R-:W-:-:S02]  /*11ff0*/  VIADD R19, R19, 0x200 ;  /* 0x0000020013137836 */ /* 0x000fc40000000000 */
[C---:B------:R-:W-:Y:S02]  /*12000*/  VIADD R13, R0.reuse, 0x800 ;  /* 0x00000800000d7836 */ /* 0x040fe40000000000 */
[C---:B------:R-:W-:Y:S02]  /*12010*/  VIADD R14, R0.reuse, 0x5000 ;  /* 0x00005000000e7836 */ /* 0x040fe40000000000 */
[C---:B------:R-:W-:Y:S02]  /*12020*/  VIADD R21, R0.reuse, 0x2000 ;  /* 0x0000200000157836 */ /* 0x040fe40000000000 */
[----:B------:R-:W-:Y:S01]  /*12030*/  VIADD R20, R0, 0x5800 ;  /* 0x0000580000147836 */ /* 0x000fe20000000000 */
[C-C-:B0-----:R-:W-:Y:S02]  /*12040*/  PRMT R8, R4.reuse, 0x6420, R5.reuse ;  /* 0x0000642004087816 */ /* 0x141fe40000000005 */
[----:B------:R-:W-:Y:S02]  /*12050*/  PRMT R9, R4, 0x7531, R5 ;  /* 0x0000753104097816 */ /* 0x000fe40000000005 */
[----:B------:R-:W-:-:S02]  /*12060*/  LOP3.LUT R4, R0, R17, RZ, 0xfc, !PT ;  /* 0x0000001100047212 */ /* 0x000fc400078efcff */
[C-C-:B--2---:R-:W-:Y:S02]  /*12070*/  PRMT R10, R6.reuse, 0x6420, R7.reuse ;  /* 0x00006420060a7816 */ /* 0x144fe40000000007 */
        /* <DEDUP_REMOVED lines=157> */
.L_x_5106:
        /* <DEDUP_REMOVED lines=15> */
.L_x_5086:
[----:B------:R-:W-:-:S07]  /*12b40*/  IMAD.MOV.U32 R12, RZ, RZ, RZ ;  /* 0x000000ffff0c7224 */ /* 0x000fce00078e00ff */
.L_x_5108:
[----:B------:R-:W2:Y:S02]  /*12b50*/  LDL R2, [R1+0x18] ;  /* 0x0000180001027983 */ /* 0x000ea40000100800 */
[----:B--2--5:R-:W-:-:S04]  /*12b60*/  LOP3.LUT R0, R2, 0x1, RZ, 0xfc, !PT ;  /* 0x0000000102007812 */ /* 0x024fc800078efcff */
[----:B------:R-:W-:-:S13]  /*12b70*/  ISETP.NE.AND P0, PT, R0, 0x3, PT ;  /* 0x000000030000780c */ /* 0x000fda0003f05270 */
[----:B------:R-:W-:Y:S05]  /*12b80*/  @!P0 BRA `(.L_x_5109) ;  /* 0x0000000000048947 */ /* 0x000fea0003800000 */
[----:B------:R-:W-:Y:S01]  /*12b90*/  BPT.TRAP 0x1 ;  /* 0x000000040000795c */ /* 0x000fe20000300000 */
.L_x_5109:
[----:B------:R-:W2:Y:S01]  /*12ba0*/  LDL R0, [R1] ;  /* 0x0000000001007983 */ /* 0x000ea20000100800 */
[----:B------:R-:W-:Y:S01]  /*12bb0*/  LOP3.LUT R2, R2, 0x2, RZ, 0xfc, !PT ;  /* 0x0000000202027812 */ /* 0x000fe200078efcff */
[----:B------:R-:W-:Y:S03]  /*12bc0*/  BSSY B0, `(.L_x_5110) ;  /* 0x0000007000007945 */ /* 0x000fe60003800000 */
[----:B------:R-:W-:Y:S02]  /*12bd0*/  ISETP.NE.AND P1, PT, R2, 0x3, PT ;  /* 0x000000030200780c */ /* 0x000fe40003f25270 */
[----:B--2---:R-:W-:Y:S02]  /*12be0*/  LOP3.LUT R3, R0, 0x1, RZ, 0x3c, !PT ;  /* 0x0000000100037812 */ /* 0x004fe400078e3cff */
[----:B------:R-:W-:Y:S02]  /*12bf0*/  LEA R0, R12, UR40, 0x3 ;  /* 0x000000280c007c11 */ /* 0x000fe4000f8e18ff */
[----:B------:R-:W-:-:S04]  /*12c00*/  SHF.L.U32 R3, R3, 0x1f, RZ ;  /* 0x0000001f03037819 */ /* 0x000fc800000006ff */
[----:B------:R-:W2:Y:S02]  /*12c10*/  SYNCS.PHASECHK.TRANS64.TRYWAIT P0, [R0+URZ+0x33470], R3 ;  /* 0x03347003000075a7 */ /* 0x000ea4000800017f */
[----:B--2---:R-:W-:Y:S05]  /*12c20*/  @!P0 BRA `(.L_x_5111) ;  /* 0x0000001800c48947 */ /* 0x004fea0003800000 */
.L_x_5148:
[----:B------:R-:W-:Y:S05]  /*12c30*/  BSYNC B0 ;  /* 0x0000000000007941 */ /* 0x000fea0003800000 */
.L_x_5110:
[----:B------:R-:W-:Y:S05]  /*12c40*/  @!P1 BRA `(.L_x_5112) ;  /* 0x0000000000049947 */ /* 0x000fea0003800000 */
[----:B------:R-:W-:Y:S01]  /*12c50*/  BPT.TRAP 0x1 ;  /* 0x000000040000795c */ /* 0x000fe20000300000 */
.L_x_5112:
[----:B------:R-:W2:Y:S02]  /*12c60*/  LDL R2, [R1] ;  /* 0x0000000001027983 */ /* 0x000ea40000100800 */
[----:B--2---:R-:W-:-:S04]  /*12c70*/  SHF.L.U32 R3, R2, 0x1f, RZ ;  /* 0x0000001f02037819 */ /* 0x004fc800000006ff */
[----:B------:R-:W2:Y:S02]  /*12c80*/  SYNCS.PHASECHK.TRANS64.TRYWAIT P0, [R0+URZ+0x33460], R3 ;  /* 0x03346003000075a7 */ /* 0x000ea4000800017f */
[----:B--2---:R-:W-:Y:S05]  /*12c90*/  @!P0 BRA `(.L_x_5113) ;  /* 0x0000001800bc8947 */ /* 0x004fea0003800000 */
.L_x_5149:
[----:B------:R-:W-:Y:S01]  /*12ca0*/  IMAD R2, R12, 0x7800, RZ ;  /* 0x000078000c027824 */ /* 0x000fe200078e02ff */
[----:B------:R-:W-:Y:S05]  /*12cb0*/  WARPSYNC.ALL ;  /* 0x0000000000007948 */ /* 0x000fea0003800000 */
[C---:B--2---:R-:W-:Y:S01]  /*12cc0*/  LOP3.LUT R3, R2.reuse, R18, RZ, 0xfc, !PT ;  /* 0x0000001202037212 */ /* 0x044fe200078efcff */
[----:B------:R-:W-:Y:S02]  /*12cd0*/  IMAD.U32 R19, RZ, RZ, UR40 ;  /* 0x00000028ff137e24 */ /* 0x000fe4000f8e00ff */
[----:B------:R-:W-:Y:S02]  /*12ce0*/  VIADD R14, R2, 0x2800 ;  /* 0x00002800020e7836 */ /* 0x000fe40000000000 */
[----:B01----:R0:W1:Y:S01]  /*12cf0*/  LDSM.16.MT88.4 R4, [R3+UR40+0xf200] ;  /* 0x00f200280304783b */ /* 0x0030620008004200 */
        /* <DEDUP_REMOVED lines=165> */
.L_x_5114:
        /* <DEDUP_REMOVED lines=15> */
.L_x_5067:
[----:B------:R-:W1:Y:S01]  /*13840*/  S2R R5, SR_CgaCtaId ;  /* 0x0000000000057919 */ /* 0x000e620000008800 */
[----:B------:R-:W-:Y:S02]  /*13850*/  MOV R4, 0x400 ;  /* 0x0000040000047802 */ /* 0x000fe40000000f00 */
[----:B------:R-:W-:Y:S02]  /*13860*/  SHF.L.U32 R3, R3, 0x1f, RZ ;  /* 0x0000001f03037819 */ /* 0x000fe400000006ff */
[----:B-1----:R-:W-:-:S04]  /*13870*/  LEA R6, R5, R4, 0x18 ;  /* 0x0000000405067211 */ /* 0x002fc800078ec0ff */
[----:B------:R-:W1:Y:S02]  /*13880*/  SYNCS.PHASECHK.TRANS64.TRYWAIT P0, [R6+URZ+0x33420], R3 ;  /* 0x03342003060075a7 */ /* 0x000e64000800017f */
[----:B-1----:R-:W-:Y:S05]  /*13890*/  @!P0 BRA `(.L_x_5115) ;  /* 0x0000000c00d08947 */ /* 0x002fea0003800000 */
.L_x_5150:
        /* <DEDUP_REMOVED lines=13> */
.L_x_5116:
        /* <DEDUP_REMOVED lines=12> */
.L_x_5151:
[----:B------:R-:W1:Y:S02]  /*13a30*/  SYNCS.PHASECHK.TRANS64.TRYWAIT P1, [R5+URZ], R0 ;  /* 0x00000000050075a7 */ /* 0x000e64000802017f */
[----:B-1----:R-:W-:Y:S05]  /*13a40*/  @!P1 BRA `(.L_x_5118) ;  /* 0x0000000c008c9947 */ /* 0x002fea0003800000 */
.L_x_5152:
[----:B------:R-:W-:Y:S05]  /*13a50*/  @!P0 BRA `(.L_x_5119) ;  /* 0x0000000000048947 */ /* 0x000fea0003800000 */
[----:B------:R-:W-:Y:S01]  /*13a60*/  BPT.TRAP 0x1 ;  /* 0x000000040000795c */ /* 0x000fe20000300000 */
.L_x_5119:
[----:B-1----:R-:W-:-:S04]  /*13a70*/  IMAD R5, R2, 0x8, R6 ;  /* 0x0000000802057824 */ /* 0x002fc800078e0206 */
[----:B------:R-:W1:Y:S02]  /*13a80*/  SYNCS.PHASECHK.TRANS64.TRYWAIT P1, [R5+URZ+0x33460], R4 ;  /* 0x03346004050075a7 */ /* 0x000e64000802017f */
[----:B-1----:R-:W-:Y:S05]  /*13a90*/  @!P1 BRA `(.L_x_5120) ;  /* 0x0000000c008c9947 */ /* 0x002fea0003800000 */
.L_x_5153:
[----:B------:R-:W-:Y:S05]  /*13aa0*/  @!P0 BRA `(.L_x_5121) ;  /* 0x0000000000048947 */ /* 0x000fea0003800000 */
[----:B------:R-:W-:Y:S01]  /*13ab0*/  BPT.TRAP 0x1 ;  /* 0x000000040000795c */ /* 0x000fe20000300000 */
.L_x_5121:
[----:B------:R-:W-:-:S04]  /*13ac0*/  IMAD R3, R3, 0x8, R6 ;  /* 0x0000000803037824 */ /* 0x000fc800078e0206 */
[----:B------:R-:W2:Y:S02]  /*13ad0*/  SYNCS.PHASECHK.TRANS64.TRYWAIT P1, [R3+URZ+0x33460], R0 ;  /* 0x03346000030075a7 */ /* 0x000ea4000802017f */
[----:B--2---:R-:W-:Y:S05]  /*13ae0*/  @!P1 BRA `(.L_x_5122) ;  /* 0x0000000c008c9947 */ /* 0x004fea0003800000 */
.L_x_5154:
[----:B------:R-:W-:Y:S05]  /*13af0*/  @!P0 BRA `(.L_x_5123) ;  /* 0x0000000000048947 */ /* 0x000fea0003800000 */
[----:B------:R-:W-:Y:S01]  /*13b00*/  BPT.TRAP 0x1 ;  /* 0x000000040000795c */ /* 0x000fe20000300000 */
.L_x_5123:
[----:B------:R-:W3:Y:S02]  /*13b10*/  SYNCS.PHASECHK.TRANS64.TRYWAIT P0, [R5+URZ+0x33480], R4 ;  /* 0x03348004050075a7 */ /* 0x000ee4000800017f */
[----:B---3--:R-:W-:Y:S05]  /*13b20*/  @!P0 BRA `(.L_x_5124) ;  /* 0x0000000c00908947 */ /* 0x008fea0003800000 */
.L_x_5125:
[----:B----4-:R4:W0:Y:S02]  /*13b30*/  SYNCS.PHASECHK.TRANS64.TRYWAIT P0, [R3+URZ+0x33480], R0 ;  /* 0x03348000030075a7 */ /* 0x010824000800017f */
[----:B0-----:R-:W-:Y:S05]  /*13b40*/  @!P0 NANOSLEEP.SYNCS 0x989680 ;  /* 0x009896800000895d */ /* 0x001fea0003900000 */
[----:B------:R-:W0:Y:S02]  /*13b50*/  @!P0 SYNCS.PHASECHK.TRANS64 P0, [R3+URZ+0x33480], R0 ;  /* 0x03348000030085a7 */ /* 0x000e24000800007f */
[----:B0-----:R-:W-:Y:S05]  /*13b60*/  @!P0 BRA `(.L_x_5125) ;  /* 0xfffffffc00f08947 */ /* 0x001fea000383ffff */
.L_x_5026:
[----:B------:R-:W-:Y:S05]  /*13b70*/  BSYNC B6 ;  /* 0x0000000000067941 */ /* 0x000fea0003800000 */
.L_x_5023:
[----:B------:R-:W-:Y:S05]  /*13b80*/  EXIT ;  /* 0x000000000000794d */ /* 0x000fea0003800000 */
.L_x_5030:
[----:B0-----:R-:W-:-:S04]  /*13b90*/  IMAD.U32 R0, RZ, RZ, UR40 ;  /* 0x00000028ff007e24 */ /* 0x001fc8000f8e00ff */
[----:B------:R0:W1:Y:S03]  /*13ba0*/  SYNCS.PHASECHK.TRANS64.TRYWAIT P0, [R0+URZ+0x33400], R3 ;  /* 0x03340003000075a7 */ /* 0x000066000800017f */
[----:B-1----:R-:W-:Y:S05]  /*13bb0*/  @!P0 NANOSLEEP.SYNCS 0x989680 ;  /* 0x009896800000895d */ /* 0x002fea0003900000 */
[----:B------:R-:W1:Y:S02]  /*13bc0*/  @!P0 SYNCS.PHASECHK.TRANS64 P0, [R0+URZ+0x33400], R3 ;  /* 0x03340003000085a7 */ /* 0x000e64000800007f */
[----:B-1----:R-:W-:Y:S05]  /*13bd0*/  @!P0 BRA `(.L_x_5030) ;  /* 0xfffffffc00ec8947 */ /* 0x002fea000383ffff */
[----:B------:R-:W-:Y:S05]  /*13be0*/  BRA `(.L_x_5126) ;  /* 0xfffffed800d87947 */ /* 0x000fea000383ffff */
.L_x_5034:
[----:B0-----:R-:W-:-:S04]  /*13bf0*/  IMAD.U32 R0, RZ, RZ, UR40 ;  /* 0x00000028ff007e24 */ /* 0x001fc8000f8e00ff */
[----:B------:R0:W2:Y:S03]  /*13c00*/  SYNCS.PHASECHK.TRANS64.TRYWAIT P2, [R0+URZ+0x33430], R3 ;  /* 0x03343003000075a7 */ /* 0x0000a6000804017f */
[----:B--2---:R-:W-:Y:S05]  /*13c10*/  @!P2 NANOSLEEP.SYNCS 0x989680 ;  /* 0x009896800000a95d */ /* 0x004fea0003900000 */
[----:B------:R-:W2:Y:S02]  /*13c20*/  @!P2 SYNCS.PHASECHK.TRANS64 P2, [R0+URZ+0x33430], R3 ;  /* 0x033430030000a5a7 */ /* 0x000ea4000804007f */
[----:B--2---:R-:W-:Y:S05]  /*13c30*/  @!P2 BRA `(.L_x_5034) ;  /* 0xfffffffc00eca947 */ /* 0x004fea000383ffff */
[----:B------:R-:W-:Y:S05]  /*13c40*/  BRA `(.L_x_5033) ;  /* 0xfffffed800f47947 */ /* 0x000fea000383ffff */
.L_x_5039:
[----:B-1----:R-:W-:-:S04]  /*13c50*/  IMAD.U32 R3, RZ, RZ, UR6 ;  /* 0x00000006ff037e24 */ /* 0x002fc8000f8e00ff */
[----:B------:R1:W2:Y:S03]  /*13c60*/  SYNCS.PHASECHK.TRANS64.TRYWAIT P3, [R3+URZ+0x33430], R0 ;  /* 0x03343000030075a7 */ /* 0x0002a6000806017f */
[----:B--2---:R-:W-:Y:S05]  /*13c70*/  @!P3 NANOSLEEP.SYNCS 0x989680 ;  /* 0x009896800000b95d */ /* 0x004fea0003900000 */
[----:B------:R-:W2:Y:S02]  /*13c80*/  @!P3 SYNCS.PHASECHK.TRANS64 P3, [R3+URZ+0x33430], R0 ;  /* 0x033430000300b5a7 */ /* 0x000ea4000806007f */
[----:B--2---:R-:W-:Y:S05]  /*13c90*/  @!P3 BRA `(.L_x_5039) ;  /* 0xfffffffc00ecb947 */ /* 0x004fea000383ffff */
[----:B------:R-:W-:Y:S05]  /*13ca0*/  BRA `(.L_x_5036) ;  /* 0xffffff1400387947 */ /* 0x000fea000383ffff */
.L_x_5043:
[----:B-1----:R-:W-:-:S04]  /*13cb0*/  IMAD.U32 R3, RZ, RZ, UR6 ;  /* 0x00000006ff037e24 */ /* 0x002fc8000f8e00ff */
[----:B------:R1:W2:Y:S03]  /*13cc0*/  SYNCS.PHASECHK.TRANS64.TRYWAIT P3, [R3+URZ+0x33450], R0 ;  /* 0x03345000030075a7 */ /* 0x0002a6000806017f */
[----:B--2---:R-:W-:Y:S05]  /*13cd0*/  @!P3 NANOSLEEP.SYNCS 0x989680 ;  /* 0x009896800000b95d */ /* 0x004fea0003900000 */
[----:B------:R-:W2:Y:S02]  /*13ce0*/  @!P3 SYNCS.PHASECHK.TRANS64 P3, [R3+URZ+0x33450], R0 ;  /* 0x033450000300b5a7 */ /* 0x000ea4000806007f */
[----:B--2---:R-:W-:Y:S05]  /*13cf0*/  @!P3 BRA `(.L_x_5043) ;  /* 0xfffffffc00ecb947 */ /* 0x004fea000383ffff */
[----:B------:R-:W-:Y:S05]  /*13d00*/  BRA `(.L_x_5040) ;  /* 0xffffff2000487947 */ /* 0x000fea000383ffff */
.L_x_5050:
[----:B-1----:R-:W-:-:S04]  /*13d10*/  IMAD.U32 R3, RZ, RZ, UR6 ;  /* 0x00000006ff037e24 */ /* 0x002fc8000f8e00ff */
[----:B------:R1:W2:Y:S03]  /*13d20*/  SYNCS.PHASECHK.TRANS64.TRYWAIT P2, [R3+URZ+0x33430], R0 ;  /* 0x03343000030075a7 */ /* 0x0002a6000804017f */
[----:B--2---:R-:W-:Y:S05]  /*13d30*/  @!P2 NANOSLEEP.SYNCS 0x989680 ;  /* 0x009896800000a95d */ /* 0x004fea0003900000 */
[----:B------:R-:W2:Y:S02]  /*13d40*/  @!P2 SYNCS.PHASECHK.TRANS64 P2, [R3+URZ+0x33430], R0 ;  /* 0x033430000300a5a7 */ /* 0x000ea4000804007f */
[----:B--2---:R-:W-:Y:S05]  /*13d50*/  @!P2 BRA `(.L_x_5050) ;  /* 0xfffffffc00eca947 */ /* 0x004fea000383ffff */
[----:B------:R-:W-:Y:S05]  /*13d60*/  BRA `(.L_x_5047) ;  /* 0xffffff4c00847947 */ /* 0x000fea000383ffff */
.L_x_5054:
[----:B-1----:R-:W-:-:S04]  /*13d70*/  IMAD.U32 R3, RZ, RZ, UR6 ;  /* 0x00000006ff037e24 */ /* 0x002fc8000f8e00ff */
[----:B------:R1:W2:Y:S03]  /*13d80*/  SYNCS.PHASECHK.TRANS64.TRYWAIT P2, [R3+URZ+0x33450], R0 ;  /* 0x03345000030075a7 */ /* 0x0002a6000804017f */
[----:B--2---:R-:W-:Y:S05]  /*13d90*/  @!P2 NANOSLEEP.SYNCS 0x989680 ;  /* 0x009896800000a95d */ /* 0x004fea0003900000 */
[----:B------:R-:W2:Y:S02]  /*13da0*/  @!P2 SYNCS.PHASECHK.TRANS64 P2, [R3+URZ+0x33450], R0 ;  /* 0x033450000300a5a7 */ /* 0x000ea4000804007f */
[----:B--2---:R-:W-:Y:S05]  /*13db0*/  @!P2 BRA `(.L_x_5054) ;  /* 0xfffffffc00eca947 */ /* 0x004fea000383ffff */
[----:B------:R-:W-:Y:S05]  /*13dc0*/  BRA `(.L_x_5051) ;  /* 0xffffff5800847947 */ /* 0x000fea000383ffff */
.L_x_5060:
[----:B-1----:R-:W-:-:S04]  /*13dd0*/  IMAD.U32 R5, RZ, RZ, UR5 ;  /* 0x00000005ff057e24 */ /* 0x002fc8000f8e00ff */
[----:B------:R1:W2:Y:S03]  /*13de0*/  SYNCS.PHASECHK.TRANS64.TRYWAIT P0, [R5+URZ+0x33450], R6 ;  /* 0x03345006050075a7 */ /* 0x0002a6000800017f */
[----:B--2---:R-:W-:Y:S05]  /*13df0*/  @!P0 NANOSLEEP.SYNCS 0x989680 ;  /* 0x009896800000895d */ /* 0x004fea0003900000 */
[----:B------:R-:W2:Y:S02]  /*13e00*/  @!P0 SYNCS.PHASECHK.TRANS64 P0, [R5+URZ+0x33450], R6 ;  /* 0x03345006050085a7 */ /* 0x000ea4000800007f */
[----:B--2---:R-:W-:Y:S05]  /*13e10*/  @!P0 BRA `(.L_x_5060) ;  /* 0xfffffffc00ec8947 */ /* 0x004fea000383ffff */
[----:B------:R-:W-:Y:S05]  /*13e20*/  BRA `(.L_x_5059) ;  /* 0xffffff7800b87947 */ /* 0x000fea000383ffff */
.L_x_5073:
[----:B------:R-:W-:Y:S02]  /*13e30*/  IMAD.MOV.U32 R13, RZ, RZ, R6 ;  /* 0x000000ffff0d7224 */ /* 0x000fe400078e0006 */
[----:B------:R-:W-:Y:S02]  /*13e40*/  IMAD.MOV.U32 R12, RZ, RZ, RZ ;  /* 0x000000ffff0c7224 */ /* 0x000fe400078e00ff */
[----:B------:R-:W-:Y:S02]  /*13e50*/  IMAD.MOV.U32 R11, RZ, RZ, 0x1f ;  /* 0x0000001fff0b7424 */ /* 0x000fe400078e00ff */
[----:B------:R-:W-:-:S07]  /*13e60*/  IMAD.MOV.U32 R15, RZ, RZ, -0x1 ;  /* 0xffffffffff0f7424 */ /* 0x000fce00078e00ff */
[----:B0-----:R-:W-:Y:S05]  /*13e70*/  WARPSYNC.COLLECTIVE R15, `(.L_x_5127) ;  /* 0x000000000f087348 */ /* 0x001fea0003c00000 */
[----:B------:R1:W2:Y:S02]  /*13e80*/  SHFL.IDX P6, R14, R13, R12, R11 ;  /* 0x0000000c0d0e7389 */ /* 0x0002a400000c000b */
[----:B012---:R-:W-:Y:S01]  /*13e90*/  ENDCOLLECTIVE ;  /* 0x000000000000791b */ /* 0x007fe20003800000 */
.L_x_5127:
[----:B------:R-:W-:Y:S05]  /*13ea0*/  BRA `(.L_x_5128) ;  /* 0xffffffc400247947 */ /* 0x000fea000383ffff */
.L_x_5075:
[----:B------:R-:W-:Y:S01]  /*13eb0*/  BSSY B0, `(.L_x_5129) ;  /* 0x0000006000007945 */ /* 0x000fe20003800000 */
[----:B------:R-:W-:-:S07]  /*13ec0*/  IMAD.MOV.U32 R15, RZ, RZ, -0x1 ;  /* 0xffffffffff0f7424 */ /* 0x000fce00078e00ff */
[----:B-1----:R-:W-:Y:S05]  /*13ed0*/  WARPSYNC.COLLECTIVE R15, `(.L_x_5130) ;  /* 0x000000000f0c7348 */ /* 0x002fea0003c00000 */
[----:B------:R-:W-:Y:S02]  /*13ee0*/  ELECT P6, UR62, PT ;  /* 0x00000000003e782f */ /* 0x000fe400038c0000 */
[----:B------:R-:W-:Y:S01]  /*13ef0*/  MOV R14, UR62 ;  /* 0x0000003e000e7c02 */ /* 0x000fe20008000f00 */
[----:B-1----:R-:W-:Y:S10]  /*13f00*/  ENDCOLLECTIVE ;  /* 0x000000000000791b */ /* 0x002ff40003800000 */
.L_x_5130:
[----:B------:R-:W-:Y:S05]  /*13f10*/  BSYNC B0 ;  /* 0x0000000000007941 */ /* 0x000fea0003800000 */
.L_x_5129:
[----:B------:R-:W-:Y:S05]  /*13f20*/  BRA `(.L_x_5131) ;  /* 0xffffffc400287947 */ /* 0x000fea000383ffff */
.L_x_5077:
[----:B0-----:R-:W-:-:S04]  /*13f30*/  IMAD.U32 R3, RZ, RZ, UR40 ;  /* 0x00000028ff037e24 */ /* 0x001fc8000f8e00ff */
[----:B------:R0:W2:Y:S03]  /*13f40*/  SYNCS.PHASECHK.TRANS64.TRYWAIT P0, [R3+URZ+0x33480], R2 ;  /* 0x03348002030075a7 */ /* 0x0000a6000800017f */
[----:B--2---:R-:W-:Y:S05]  /*13f50*/  @!P0 NANOSLEEP.SYNCS 0x989680 ;  /* 0x009896800000895d */ /* 0x004fea0003900000 */
[----:B------:R-:W2:Y:S02]  /*13f60*/  @!P0 SYNCS.PHASECHK.TRANS64 P0, [R3+URZ+0x33480], R2 ;  /* 0x03348002030085a7 */ /* 0x000ea4000800007f */
[----:B--2---:R-:W-:Y:S05]  /*13f70*/  @!P0 BRA `(.L_x_5077) ;  /* 0xfffffffc00ec8947 */ /* 0x004fea000383ffff */
[----:B------:R-:W-:Y:S05]  /*13f80*/  BRA `(.L_x_5132) ;  /* 0xffffffc400747947 */ /* 0x000fea000383ffff */
.L_x_5079:
[----:B0-----:R-:W-:-:S04]  /*13f90*/  IMAD.U32 R3, RZ, RZ, UR40 ;  /* 0x00000028ff037e24 */ /* 0x001fc8000f8e00ff */
[----:B------:R0:W2:Y:S03]  /*13fa0*/  SYNCS.PHASECHK.TRANS64.TRYWAIT P0, [R3+URZ+0x33440], R2 ;  /* 0x03344002030075a7 */ /* 0x0000a6000800017f */
[----:B--2---:R-:W-:Y:S05]  /*13fb0*/  @!P0 NANOSLEEP.SYNCS 0x989680 ;  /* 0x009896800000895d */ /* 0x004fea0003900000 */
[----:B------:R-:W2:Y:S02]  /*13fc0*/  @!P0 SYNCS.PHASECHK.TRANS64 P0, [R3+URZ+0x33440], R2 ;  /* 0x03344002030085a7 */ /* 0x000ea4000800007f */
[----:B--2---:R-:W-:Y:S05]  /*13fd0*/  @!P0 BRA `(.L_x_5079) ;  /* 0xfffffffc00ec8947 */ /* 0x004fea000383ffff */
[----:B------:R-:W-:Y:S05]  /*13fe0*/  BRA `(.L_x_5133) ;  /* 0xffffffc400e87947 */ /* 0x000fea000383ffff */
.L_x_5082:
        /* <DEDUP_REMOVED lines=9> */
.L_x_5134:
[----:B------:R-:W-:Y:S02]  /*14080*/  IMAD.MOV.U32 R13, RZ, RZ, R5 ;  /* 0x000000ffff0d7224 */ /* 0x000fe400078e0005 */
[----:B------:R-:W-:-:S07]  /*14090*/  IMAD.MOV.U32 R6, RZ, RZ, R14 ;  /* 0x000000ffff067224 */ /* 0x000fce00078e000e */
[----:B------:R-:W-:Y:S05]  /*140a0*/  WARPSYNC.COLLECTIVE R15, `(.L_x_5135) ;  /* 0x000000000f087348 */ /* 0x000fea0003c00000 */
[----:B------:R0:W1:Y:S02]  /*140b0*/  SHFL.IDX P6, R14, R13, R12, R11 ;  /* 0x0000000c0d0e7389 */ /* 0x00006400000c000b */
[----:B01----:R-:W-:Y:S01]  /*140c0*/  ENDCOLLECTIVE ;  /* 0x000000000000791b */ /* 0x003fe20003800000 */
.L_x_5135:
        /* <DEDUP_REMOVED lines=10> */
.L_x_5136:
        /* <DEDUP_REMOVED lines=17> */
.L_x_5137:
[----:B------:R-:W-:Y:S02]  /*14280*/  @!P3 VIADD R9, R0, UR40 ;  /* 0x000000280009bc36 */ /* 0x000fe40008000000 */
[----:B------:R-:W-:Y:S02]  /*14290*/  IMAD.MOV.U32 R13, RZ, RZ, R4 ;  /* 0x000000ffff0d7224 */ /* 0x000fe400078e0004 */
[----:B------:R-:W-:Y:S02]  /*142a0*/  IMAD.MOV.U32 R12, RZ, RZ, 0x2 ;  /* 0x00000002ff0c7424 */ /* 0x000fe400078e00ff */
[----:B------:R-:W-:-:S07]  /*142b0*/  IMAD.MOV.U32 R7, RZ, RZ, R14 ;  /* 0x000000ffff077224 */ /* 0x000fce00078e000e */
[----:B------:R-:W-:Y:S05]  /*142c0*/  WARPSYNC.COLLECTIVE R15, `(.L_x_5138) ;  /* 0x000000000f087348 */ /* 0x000fea0003c00000 */
[----:B------:R0:W1:Y:S02]  /*142d0*/  SHFL.IDX P6, R14, R13, R12, R11 ;  /* 0x0000000c0d0e7389 */ /* 0x00006400000c000b */
[----:B01----:R-:W-:Y:S01]  /*142e0*/  ENDCOLLECTIVE ;  /* 0x000000000000791b */ /* 0x003fe20003800000 */
.L_x_5138:
        /* <DEDUP_REMOVED lines=18> */
.L_x_5139:
[----:B------:R-:W-:Y:S02]  /*14410*/  @!P3 VIADD R21, R0, UR40 ;  /* 0x000000280015bc36 */ /* 0x000fe40008000000 */
[----:B------:R-:W-:Y:S02]  /*14420*/  IMAD.MOV.U32 R13, RZ, RZ, R4 ;  /* 0x000000ffff0d7224 */ /* 0x000fe400078e0004 */
[----:B------:R-:W-:Y:S02]  /*14430*/  IMAD.MOV.U32 R12, RZ, RZ, 0x3 ;  /* 0x00000003ff0c7424 */ /* 0x000fe400078e00ff */
[----:B------:R-:W-:-:S07]  /*14440*/  IMAD.MOV.U32 R7, RZ, RZ, R14 ;  /* 0x000000ffff077224 */ /* 0x000fce00078e000e */
[----:B------:R-:W-:Y:S05]  /*14450*/  WARPSYNC.COLLECTIVE R15, `(.L_x_5140) ;  /* 0x000000000f087348 */ /* 0x000fea0003c00000 */
[----:B------:R0:W1:Y:S02]  /*14460*/  SHFL.IDX P6, R14, R13, R12, R11 ;  /* 0x0000000c0d0e7389 */ /* 0x00006400000c000b */
[----:B01----:R-:W-:Y:S01]  /*14470*/  ENDCOLLECTIVE ;  /* 0x000000000000791b */ /* 0x003fe20003800000 */
.L_x_5140:
        /* <DEDUP_REMOVED lines=10> */
.L_x_5141:
[----:B------:R-:W-:Y:S01]  /*14520*/  @!PT LDS RZ, [RZ] ;  /* 0x00000000fffff984 */ /* 0x000fe20000000800 */
[----:B------:R-:W-:Y:S01]  /*14530*/  @!PT LDS RZ, [RZ] ;  /* 0x00000000fffff984 */ /* 0x000fe20000000800 */
[----:B------:R-:W-:Y:S01]  /*14540*/  @!PT LDS RZ, [RZ] ;  /* 0x00000000fffff984 */ /* 0x000fe20000000800 */
[----:B------:R0:W-:Y:S04]  /*14550*/  @!P3 LDGSTS.E.BYPASS.LTC128B.128 [R21+0x1f200], desc[UR38][R6.64], !P2 ;  /* 0x1f2000000615bfae */ /* 0x0001e8000d101d66 */
[----:B------:R0:W-:Y:S04]  /*14560*/  @!P3 LDGSTS.E.BYPASS.LTC128B.128 [R21+0x21200], desc[UR38][R6.64+0x40], !P0 ;  /* 0x212000400615bfae */ /* 0x0001e8000c101d66 */
[----:B------:R0:W-:Y:S01]  /*14570*/  @!P3 LDGSTS.E.BYPASS.LTC128B.128 [R21+0x23200], desc[UR38][R6.64+0x80], !P1 ;  /* 0x232000800615bfae */ /* 0x0001e2000c901d66 */
[----:B------:R-:W-:Y:S01]  /*14580*/  IMAD.MOV.U32 R5, RZ, RZ, R14 ;  /* 0x000000ffff057224 */ /* 0x000fe200078e000e */
[----:B------:R-:W-:Y:S06]  /*14590*/  BRA `(.L_x_5142) ;  /* 0xffffffcc00207947 */ /* 0x000fec000383ffff */
.L_x_5085:
[----:B--2---:R-:W-:-:S04]  /*145a0*/  IMAD.U32 R3, RZ, RZ, UR40 ;  /* 0x00000028ff037e24 */ /* 0x004fc8000f8e00ff */
[----:B------:R2:W3:Y:S03]  /*145b0*/  SYNCS.PHASECHK.TRANS64.TRYWAIT P0, [R3+URZ+0x33420], R0 ;  /* 0x03342000030075a7 */ /* 0x0004e6000800017f */
[----:B---3--:R-:W-:Y:S05]  /*145c0*/  @!P0 NANOSLEEP.SYNCS 0x989680 ;  /* 0x009896800000895d */ /* 0x008fea0003900000 */
[----:B------:R-:W3:Y:S02]  /*145d0*/  @!P0 SYNCS.PHASECHK.TRANS64 P0, [R3+URZ+0x33420], R0 ;  /* 0x03342000030085a7 */ /* 0x000ee4000800007f */
[----:B---3--:R-:W-:Y:S05]  /*145e0*/  @!P0 BRA `(.L_x_5085) ;  /* 0xfffffffc00ec8947 */ /* 0x008fea000383ffff */
[----:B------:R-:W-:Y:S05]  /*145f0*/  BRA `(.L_x_5143) ;  /* 0xffffffcc00707947 */ /* 0x000fea000383ffff */
.L_x_5090:
[----:B0-----:R0:W1:Y:S02]  /*14600*/  SYNCS.PHASECHK.TRANS64.TRYWAIT P0, [R6+URZ+0x33480], R5 ;  /* 0x03348005060075a7 */ /* 0x001064000800017f */
[----:B-1----:R-:W-:Y:S05]  /*14610*/  @!P0 NANOSLEEP.SYNCS 0x989680 ;  /* 0x009896800000895d */ /* 0x002fea0003900000 */
[----:B------:R-:W1:Y:S02]  /*14620*/  @!P0 SYNCS.PHASECHK.TRANS64 P0, [R6+URZ+0x33480], R5 ;  /* 0x03348005060085a7 */ /* 0x000e64000800007f */
[----:B-1----:R-:W-:Y:S05]  /*14630*/  @!P0 BRA `(.L_x_5090) ;  /* 0xfffffffc00f08947 */ /* 0x002fea000383ffff */
[----:B------:R-:W-:Y:S05]  /*14640*/  BRA `(.L_x_5144) ;  /* 0xffffffd000287947 */ /* 0x000fea000383ffff */
.L_x_5096:
[----:B-1----:R1:W3:Y:S02]  /*14650*/  SYNCS.PHASECHK.TRANS64.TRYWAIT P0, [R6+URZ+0x33440], R5 ;  /* 0x03344005060075a7 */ /* 0x0022e4000800017f */
[----:B---3--:R-:W-:Y:S05]  /*14660*/  @!P0 NANOSLEEP.SYNCS 0x989680 ;  /* 0x009896800000895d */ /* 0x008fea0003900000 */
[----:B------:R-:W3:Y:S02]  /*14670*/  @!P0 SYNCS.PHASECHK.TRANS64 P0, [R6+URZ+0x33440], R5 ;  /* 0x03344005060085a7 */ /* 0x000ee4000800007f */
[----:B---3--:R-:W-:Y:S05]  /*14680*/  @!P0 BRA `(.L_x_5096) ;  /* 0xfffffffc00f08947 */ /* 0x008fea000383ffff */
[----:B------:R-:W-:Y:S05]  /*14690*/  BRA `(.L_x_5145) ;  /* 0xffffffd400147947 */ /* 0x000fea000383ffff */
.L_x_5103:
[----:B0-----:R0:W1:Y:S02]  /*146a0*/  SYNCS.PHASECHK.TRANS64.TRYWAIT P0, [R3+URZ+0x33470], R4 ;  /* 0x03347004030075a7 */ /* 0x001064000800017f */
[----:B-1----:R-:W-:Y:S05]  /*146b0*/  @!P0 NANOSLEEP.SYNCS 0x989680 ;  /* 0x009896800000895d */ /* 0x002fea0003900000 */
[----:B------:R-:W1:Y:S02]  /*146c0*/  @!P0 SYNCS.PHASECHK.TRANS64 P0, [R3+URZ+0x33470], R4 ;  /* 0x03347004030085a7 */ /* 0x000e64000800007f */
[----:B-1----:R-:W-:Y:S05]  /*146d0*/  @!P0 BRA `(.L_x_5103) ;  /* 0xfffffffc00f08947 */ /* 0x002fea000383ffff */
[----:B------:R-:W-:Y:S05]  /*146e0*/  BRA `(.L_x_5146) ;  /* 0xffffffd800147947 */ /* 0x000fea000383ffff */
.L_x_5105:
[----:B0-----:R0:W1:Y:S02]  /*146f0*/  SYNCS.PHASECHK.TRANS64.TRYWAIT P0, [R3+URZ+0x33460], R4 ;  /* 0x03346004030075a7 */ /* 0x001064000800017f */
[----:B-1----:R-:W-:Y:S05]  /*14700*/  @!P0 NANOSLEEP.SYNCS 0x989680 ;  /* 0x009896800000895d */ /* 0x002fea0003900000 */
[----:B------:R-:W1:Y:S02]  /*14710*/  @!P0 SYNCS.PHASECHK.TRANS64 P0, [R3+URZ+0x33460], R4 ;  /* 0x03346004030085a7 */ /* 0x000e64000800007f */
[----:B-1----:R-:W-:Y:S05]  /*14720*/  @!P0 BRA `(.L_x_5105) ;  /* 0xfffffffc00f08947 */ /* 0x002fea000383ffff */
[----:B------:R-:W-:Y:S05]  /*14730*/  BRA `(.L_x_5147) ;  /* 0xffffffd800187947 */ /* 0x000fea000383ffff */
.L_x_5111:
[----:B--2---:R2:W3:Y:S02]  /*14740*/  SYNCS.PHASECHK.TRANS64.TRYWAIT P0, [R0+URZ+0x33470], R3 ;  /* 0x03347003000075a7 */ /* 0x0044e4000800017f */
[----:B---3--:R-:W-:Y:S05]  /*14750*/  @!P0 NANOSLEEP.SYNCS 0x989680 ;  /* 0x009896800000895d */ /* 0x008fea0003900000 */
[----:B------:R-:W3:Y:S02]  /*14760*/  @!P0 SYNCS.PHASECHK.TRANS64 P0, [R0+URZ+0x33470], R3 ;  /* 0x03347003000085a7 */ /* 0x000ee4000800007f */
[----:B---3--:R-:W-:Y:S05]  /*14770*/  @!P0 BRA `(.L_x_5111) ;  /* 0xfffffffc00f08947 */ /* 0x008fea000383ffff */
[----:B------:R-:W-:Y:S05]  /*14780*/  BRA `(.L_x_5148) ;  /* 0xffffffe400287947 */ /* 0x000fea000383ffff */
.L_x_5113:
[----:B--2---:R2:W3:Y:S02]  /*14790*/  SYNCS.PHASECHK.TRANS64.TRYWAIT P0, [R0+URZ+0x33460], R3 ;  /* 0x03346003000075a7 */ /* 0x0044e4000800017f */
[----:B---3--:R-:W-:Y:S05]  /*147a0*/  @!P0 NANOSLEEP.SYNCS 0x989680 ;  /* 0x009896800000895d */ /* 0x008fea0003900000 */
[----:B------:R-:W3:Y:S02]  /*147b0*/  @!P0 SYNCS.PHASECHK.TRANS64 P0, [R0+URZ+0x33460], R3 ;  /* 0x03346003000085a7 */ /* 0x000ee4000800007f */
[----:B---3--:R-:W-:Y:S05]  /*147c0*/  @!P0 BRA `(.L_x_5113) ;  /* 0xfffffffc00f08947 */ /* 0x008fea000383ffff */
[----:B------:R-:W-:Y:S05]  /*147d0*/  BRA `(.L_x_5149) ;  /* 0xffffffe400307947 */ /* 0x000fea000383ffff */
.L_x_5115:
[----:B-1----:R1:W2:Y:S02]  /*147e0*/  SYNCS.PHASECHK.TRANS64.TRYWAIT P0, [R6+URZ+0x33420], R3 ;  /* 0x03342003060075a7 */ /* 0x0022a4000800017f */
[----:B--2---:R-:W-:Y:S05]  /*147f0*/  @!P0 NANOSLEEP.SYNCS 0x989680 ;  /* 0x009896800000895d */ /* 0x004fea0003900000 */
[----:B------:R-:W2:Y:S02]  /*14800*/  @!P0 SYNCS.PHASECHK.TRANS64 P0, [R6+URZ+0x33420], R3 ;  /* 0x03342003060085a7 */ /* 0x000ea4000800007f */
[----:B--2---:R-:W-:Y:S05]  /*14810*/  @!P0 BRA `(.L_x_5115) ;  /* 0xfffffffc00f08947 */ /* 0x004fea000383ffff */
[----:B------:R-:W-:Y:S05]  /*14820*/  BRA `(.L_x_5150) ;  /* 0xfffffff0001c7947 */ /* 0x000fea000383ffff */
.L_x_5117:
[----:B0-----:R0:W1:Y:S02]  /*14830*/  SYNCS.PHASECHK.TRANS64.TRYWAIT P1, [R7+URZ], R4 ;  /* 0x00000004070075a7 */ /* 0x001064000802017f */
[----:B-1----:R-:W-:Y:S05]  /*14840*/  @!P1 NANOSLEEP.SYNCS 0x989680 ;  /* 0x009896800000995d */ /* 0x002fea0003900000 */
[----:B------:R-:W1:Y:S02]  /*14850*/  @!P1 SYNCS.PHASECHK.TRANS64 P1, [R7+URZ], R4 ;  /* 0x00000004070095a7 */ /* 0x000e64000802007f */
[----:B-1----:R-:W-:Y:S05]  /*14860*/  @!P1 BRA `(.L_x_5117) ;  /* 0xfffffffc00f09947 */ /* 0x002fea000383ffff */
[----:B------:R-:W-:Y:S05]  /*14870*/  BRA `(.L_x_5151) ;  /* 0xfffffff0006c7947 */ /* 0x000fea000383ffff */
.L_x_5118:
[----:B-1----:R1:W2:Y:S02]  /*14880*/  SYNCS.PHASECHK.TRANS64.TRYWAIT P1, [R5+URZ], R0 ;  /* 0x00000000050075a7 */ /* 0x0022a4000802017f */
[----:B--2---:R-:W-:Y:S05]  /*14890*/  @!P1 NANOSLEEP.SYNCS 0x989680 ;  /* 0x009896800000995d */ /* 0x004fea0003900000 */
[----:B------:R-:W2:Y:S02]  /*148a0*/  @!P1 SYNCS.PHASECHK.TRANS64 P1, [R5+URZ], R0 ;  /* 0x00000000050095a7 */ /* 0x000ea4000802007f */
[----:B--2---:R-:W-:Y:S05]  /*148b0*/  @!P1 BRA `(.L_x_5118) ;  /* 0xfffffffc00f09947 */ /* 0x004fea000383ffff */
[----:B------:R-:W-:Y:S05]  /*148c0*/  BRA `(.L_x_5152) ;  /* 0xfffffff000607947 */ /* 0x000fea000383ffff */
.L_x_5120:
[----:B-1----:R1:W2:Y:S02]  /*148d0*/  SYNCS.PHASECHK.TRANS64.TRYWAIT P1, [R5+URZ+0x33460], R4 ;  /* 0x03346004050075a7 */ /* 0x0022a4000802017f */
[----:B--2---:R-:W-:Y:S05]  /*148e0*/  @!P1 NANOSLEEP.SYNCS 0x989680 ;  /* 0x009896800000995d */ /* 0x004fea0003900000 */
[----:B------:R-:W2:Y:S02]  /*148f0*/  @!P1 SYNCS.PHASECHK.TRANS64 P1, [R5+URZ+0x33460], R4 ;  /* 0x03346004050095a7 */ /* 0x000ea4000802007f */
[----:B--2---:R-:W-:Y:S05]  /*14900*/  @!P1 BRA `(.L_x_5120) ;  /* 0xfffffffc00f09947 */ /* 0x004fea000383ffff */
[----:B------:R-:W-:Y:S05]  /*14910*/  BRA `(.L_x_5153) ;  /* 0xfffffff000607947 */ /* 0x000fea000383ffff */
.L_x_5122:
[----:B--2---:R2:W3:Y:S02]  /*14920*/  SYNCS.PHASECHK.TRANS64.TRYWAIT P1, [R3+URZ+0x33460], R0 ;  /* 0x03346000030075a7 */ /* 0x0044e4000802017f */
[----:B---3--:R-:W-:Y:S05]  /*14930*/  @!P1 NANOSLEEP.SYNCS 0x989680 ;  /* 0x009896800000995d */ /* 0x008fea0003900000 */
[----:B------:R-:W3:Y:S02]  /*14940*/  @!P1 SYNCS.PHASECHK.TRANS64 P1, [R3+URZ+0x33460], R0 ;  /* 0x03346000030095a7 */ /* 0x000ee4000802007f */
[----:B---3--:R-:W-:Y:S05]  /*14950*/  @!P1 BRA `(.L_x_5122) ;  /* 0xfffffffc00f09947 */ /* 0x008fea000383ffff */
[----:B------:R-:W-:Y:S05]  /*14960*/  BRA `(.L_x_5154) ;  /* 0xfffffff000607947 */ /* 0x000fea000383ffff */
.L_x_5124:
[----:B---3--:R3:W4:Y:S02]  /*14970*/  SYNCS.PHASECHK.TRANS64.TRYWAIT P0, [R5+URZ+0x33480], R4 ;  /* 0x03348004050075a7 */ /* 0x008724000800017f */
[----:B----4-:R-:W-:Y:S05]  /*14980*/  @!P0 NANOSLEEP.SYNCS 0x989680 ;  /* 0x009896800000895d */ /* 0x010fea0003900000 */
[----:B------:R-:W4:Y:S02]  /*14990*/  @!P0 SYNCS.PHASECHK.TRANS64 P0, [R5+URZ+0x33480], R4 ;  /* 0x03348004050085a7 */ /* 0x000f24000800007f */
[----:B----4-:R-:W-:Y:S05]  /*149a0*/  @!P0 BRA `(.L_x_5124) ;  /* 0xfffffffc00f08947 */ /* 0x010fea000383ffff */
[----:B------:R-:W-:Y:S05]  /*149b0*/  BRA `(.L_x_5125) ;  /* 0xfffffff0005c7947 */ /* 0x000fea000383ffff */
.L_x_5155:
        /* <DEDUP_REMOVED lines=12> */
.L_x_13273:


//--------------------- .text._ZN7cutlass13device_kernelIN5flash11enable_sm90INS1_16FlashAttnFwdSm90INS1_25CollectiveMainloopFwdSm90ILi2EN4cute5tupleIJNS5_1CILi1EEES8_S8_EEENS6_IJNS7_ILi128EEENS7_ILi160EEENS7_ILi192EEEEEELi192ENS_12float_e4m3_tEfNS_4arch4Sm90ELb1ELb0ELb0ELb1ELb0ELb0ELb0ELb1ELb1ELb1ELb1ELb0EEENS1_21CollectiveEpilogueFwdINS6_IJSA_SC_SB_EEES9_NS_10bfloat16_tESG_Li256ELb1ELb1ELb1ELb1EEENS1_36VarlenDynamicPersistentTileSchedulerILi128ELi160ELi256ELi128ELb1ELb1ELb1ELb1ELb1ELb1EEEEEEEEEvNT_6ParamsE --------------------------
	.section	.text._ZN7cutlass13device_kernelIN5flash11enable_sm90INS1_16FlashAttnFwdSm90INS1_25CollectiveMainloopFwdSm90ILi2EN4cute5tupleIJNS5_1CILi1EEES8_S8_EEENS6_IJNS7_ILi128EEENS7_ILi160EEENS7_ILi192EEEEEELi192ENS_12float_e4m3_tEfNS_4arch4Sm90ELb1ELb0ELb0ELb1ELb0ELb0ELb0ELb1ELb1ELb1ELb1ELb0EEENS1_21CollectiveEpilogueFwdINS6_IJSA_SC_SB_EEES9_NS_10bfloat16_tESG_Li256ELb1ELb1ELb1ELb1EEENS1_36VarlenDynamicPersistentTileSchedulerILi128ELi160ELi256ELi128ELb1ELb1ELb1ELb1ELb1ELb1EEEEEEEEEvNT_6ParamsE,"ax",@progbits
	.align	128
.text._ZN7cutlass13device_kernelIN5flash11enable_sm90INS1_16FlashAttnFwdSm90INS1_25CollectiveMainloopFwdSm90ILi2EN4cute5tupleIJNS5_1CILi1EEES8_S8_EEENS6_IJNS7_ILi128EEENS7_ILi160EEENS7_ILi192EEEEEELi192ENS_12float_e4m3_tEfNS_4arch4Sm90ELb1ELb0ELb0ELb1ELb0ELb0ELb0ELb1ELb1ELb1ELb1ELb0EEENS1_21CollectiveEpilogueFwdINS6_IJSA_SC_SB_EEES9_NS_10bfloat16_tESG_Li256ELb1ELb1ELb1ELb1EEENS1_36VarlenDynamicPersistentTileSchedulerILi128ELi160ELi256ELi128ELb1ELb1ELb1ELb1ELb1ELb1EEEEEEEEEvNT_6ParamsE:
        .type           _ZN7cutlass13device_kernelIN5flash11enable_sm90INS1_16FlashAttnFwdSm90INS1_25CollectiveMainloopFwdSm90ILi2EN4cute5tupleIJNS5_1CILi1EEES8_S8_EEENS6_IJNS7_ILi128EEENS7_ILi160EEENS7_ILi192EEEEEELi192ENS_12float_e4m3_tEfNS_4arch4Sm90ELb1ELb0ELb0ELb1ELb0ELb0ELb0ELb1ELb1ELb1ELb1ELb0EEENS1_21CollectiveEpilogueFwdINS6_IJSA_SC_SB_EEES9_NS_10bfloat16_tESG_Li256ELb1ELb1ELb1ELb1EEENS1_36VarlenDynamicPersistentTileSchedulerILi128ELi160ELi256ELi128ELb1ELb1ELb1ELb1ELb1ELb1EEEEEEEEEvNT_6ParamsE,@function
        .size           _ZN7cutlass13device_kernelIN5flash11enable_sm90INS1_16FlashAttnFwdSm90INS1_25CollectiveMainloopFwdSm90ILi2EN4cute5tupleIJNS5_1CILi1EEES8_S8_EEENS6_IJNS7_ILi128EEENS7_ILi160EEENS7_ILi192EEEEEELi192ENS_12float_e4m3_tEfNS_4arch4Sm90ELb1ELb0ELb0ELb1ELb0ELb0ELb0ELb1ELb1ELb1ELb1ELb0EEENS1_21CollectiveEpilogueFwdINS6_IJSA_SC_SB_EEES9_NS_10bfloat16_tESG_Li256ELb1ELb1ELb1ELb1EEENS1_36VarlenDynamicPersistentTileSchedulerILi128ELi160ELi256ELi128ELb1ELb1ELb1ELb1ELb1ELb1EEEEEEEEEvNT_6ParamsE,(.L_x_13274 - _ZN7cutlass13device_kernelIN5flash11enable_sm90INS1_16FlashAttnFwdSm90INS1_25CollectiveMainloopFwdSm90ILi2EN4cute5tupleIJNS5_1CILi1EEES8_S8_EEENS6_IJNS7_ILi128EEENS7_ILi160EEENS7_ILi192EEEEEELi192ENS_12float_e4m3_tEfNS_4arch4Sm90ELb1ELb0ELb0ELb1ELb0ELb0ELb0ELb1ELb1ELb1ELb1ELb0EEENS1_21CollectiveEpilogueFwdINS6_IJSA_SC_SB_EEES9_NS_10bfloat16_tESG_Li256ELb1ELb1ELb1ELb1EEENS1_36VarlenDynamicPersistentTileSchedulerILi128ELi160ELi256ELi128ELb1ELb1ELb1ELb1ELb1ELb1EEEEEEEEEvNT_6ParamsE)
        .other          _ZN7cutlass13device_kernelIN5flash11enable_sm90INS1_16FlashAttnFwdSm90INS1_25CollectiveMainloopFwdSm90ILi2EN4cute5tupleIJNS5_1CILi1EEES8_S8_EEENS6_IJNS7_ILi128EEENS7_ILi160EEENS7_ILi192EEEEEELi192ENS_12float_e4m3_tEfNS_4arch4Sm90ELb1ELb0ELb0ELb1ELb0ELb0ELb0ELb1ELb1ELb1ELb1ELb0EEENS1_21CollectiveEpilogueFwdINS6_IJSA_SC_SB_EEES9_NS_10bfloat16_tESG_Li256ELb1ELb1ELb1ELb1EEENS1_36VarlenDynamicPersistentTileSchedulerILi128ELi160ELi256ELi128ELb1ELb1ELb1ELb1ELb1ELb1EEEEEEEEEvNT_6ParamsE,@"STO_CUDA_ENTRY STV_DEFAULT"
_ZN7cutlass13device_kernelIN5flash11enable_sm90INS1_16FlashAttnFwdSm90INS1_25CollectiveMainloopFwdSm90ILi2EN4cute5tupleIJNS5_1CILi1EEES8_S8_EEENS6_IJNS7_ILi128EEENS7_ILi160EEENS7_ILi192EEEEEELi192ENS_12float_e4m3_tEfNS_4arch4Sm90ELb1ELb0ELb0ELb1ELb0ELb0ELb0ELb1ELb1ELb1ELb1ELb0EEENS1_21CollectiveEpilogueFwdINS6_IJSA_SC_SB_EEES9_NS_10bfloat16_tESG_Li256ELb1ELb1ELb1ELb1EEENS1_36VarlenDynamicPersistentTileSchedulerILi128ELi160ELi256ELi128ELb1ELb1ELb1ELb1ELb1ELb1EEEEEEEEEvNT_6ParamsE:
        /* <DEDUP_REMOVED lines=18> */
.L_x_5157:
[----:B------:R-:W-:Y:S05]  /*0120*/  BSYNC B0 ;  /* 0x0000000000007941 */ /* 0x000fea0003800000 */
.L_x_5156:
        /* <DEDUP_REMOVED lines=41> */
.L_x_5158:
        /* <DEDUP_REMOVED lines=22> */
.L_x_5159:
        /* <DEDUP_REMOVED lines=18> */
.L_x_5160:
        /* <DEDUP_REMOVED lines=22> */
.L_x_5161:
        /* <DEDUP_REMOVED lines=22> */
.L_x_5162:
[----:B------:R-:W-:Y:S01]  /*0900*/  PLOP3.LUT P0, PT, PT, PT, UP0, 0x80, 0x0 ;  /* 0x000000000000781c */ /* 0x000fe20003f0f008 */
[----:B------:R-:W-:Y:S01]  /*0910*/  UMOV UR38, 0x1 ;  /* 0x0000000100267882 */ /* 0x000fe20000000000 */
[----:B------:R-:W-:Y:S01]  /*0920*/  NOP ;  /* 0x0000000000007918 */ /* 0x000fe20000000000 */
[----:B------:R-:W-:Y:S01]  /*0930*/  USEL UR38, UR38, 0x2, !UP0 ;  /* 0x0000000226267887 */ /* 0x000fe2000c000000 */
[----:B------:R-:W-:Y:S01]  /*0940*/  ULDC.64 UR56, c[0x0][0x208] ;  /* 0x0000820000387ab9 */ /* 0x000fe20000000a00 */
[----:B012-4-:R-:W-:Y:S08]  /*0950*/  BAR.SYNC.DEFER_BLOCKING 0x0 ;  /* 0x0000000000007b1d */ /* 0x017ff00000010000 */
[----:B------:R-:W-:Y:S05]  /*0960*/  @!P0 BRA `(.L_x_5163) ;  /* 0x0000011000d88947 */ /* 0x000fea0003800000 */
.L_x_5164:
        /* <DEDUP_REMOVED lines=30> */
[----:B------:R-:W-:Y:S02]  /*0b50*/  LEA.HI R4, R0, R12, RZ, 0x5 ;  /* 0x0000000c00047211 */ /* 0x000fe400078f28ff */
[----:B------:R-:W-:Y:S01]  /*0b60*/  SHF.R.S32.HI R6, RZ, 0x4, R3 ;  /* 0x00000004ff067819 */ /* 0x000fe20000011403 */
[----:B------:R-:W-:Y:S01]  /*0b70*/  IMAD.IADD R237, R12, 0x1, -R237 ;  /* 0x000000010ced7824 */ /* 0x000fe200078e0aed */
[----:B------:R-:W-:Y:S01]  /*0b80*/  SHF.R.S32.HI R13, RZ, 0x7, R2 ;  /* 0x00000007ff0d7819 */ /* 0x000fe20000011402 */
[----:B------:R-:W-:Y:S01]  /*0b90*/  IMAD.SHL.U32 R5, R4, 0x20, RZ ;  /* 0x0000002004057824 */ /* 0x000fe200078e00ff */
[----:B------:R-:W-:Y:S02]  /*0ba0*/  LOP3.LUT R4, R3, 0x3fffff0, RZ, 0xc0, !PT ;  /* 0x03fffff003047812 */ /* 0x000fe400078ec0ff */
[----:B------:R-:W-:-:S02]  /*0bb0*/  SHF.R.S32.HI R8, RZ, 0x1f, R237 ;  /* 0x0000001fff087819 */ /* 0x000fc400000114ed */
[----:B------:R-:W-:Y:S01]  /*0bc0*/  LEA.HI R3, R3, R6, RZ, 0x1 ;  /* 0x0000000603037211 */ /* 0x000fe200078f08ff */
[----:B------:R-:W-:Y:S01]  /*0bd0*/  IMAD.IADD R4, R12, 0x1, -R4 ;  /* 0x000000010c047824 */ /* 0x000fe200078e0a04 */
[----:B------:R-:W-:Y:S02]  /*0be0*/  LEA.HI R7, R8, R237, RZ, 0x2 ;  /* 0x000000ed08077211 */ /* 0x000fe400078f10ff */
[----:B------:R-:W-:Y:S02]  /*0bf0*/  LOP3.LUT R5, R5, 0xfffffc00, RZ, 0xc0, !PT ;  /* 0xfffffc0005057812 */ /* 0x000fe400078ec0ff */
[--C-:B------:R-:W-:Y:S02]  /*0c00*/  SHF.R.S32.HI R9, RZ, 0x2, R7.reuse ;  /* 0x00000002ff097819 */ /* 0x100fe40000011407 */
[----:B------:R-:W-:Y:S01]  /*0c10*/  SHF.R.S32.HI R10, RZ, 0x1f, R7 ;  /* 0x0000001fff0a7819 */ /* 0x000fe20000011407 */
[----:B------:R-:W-:Y:S01]  /*0c20*/  IMAD R4, R4, 0x40, R5 ;  /* 0x0000004004047824 */ /* 0x000fe200078e0205 */
[----:B------:R-:W-:-:S02]  /*0c30*/  LOP3.LUT R3, R3, 0x1ffffffe, RZ, 0xc0, !PT ;  /* 0x1ffffffe03037812 */ /* 0x000fc400078ec0ff */
[----:B------:R-:W-:Y:S02]  /*0c40*/  LEA.HI R10, R10, R9, RZ, 0x3 ;  /* 0x000000090a0a7211 */ /* 0x000fe400078f18ff */
[----:B------:R-:W-:Y:S01]  /*0c50*/  LEA.HI R8, R8, R237, RZ, 0x5 ;  /* 0x000000ed08087211 */ /* 0x000fe200078f28ff */
[----:B------:R-:W-:Y:S01]  /*0c60*/  IMAD.IADD R3, R6, 0x1, -R3 ;  /* 0x0000000106037824 */ /* 0x000fe200078e0a03 */
[----:B------:R-:W-:Y:S02]  /*0c70*/  LOP3.LUT R10, R10, 0xfffffff8, RZ, 0xc0, !PT ;  /* 0xfffffff80a0a7812 */ /* 0x000fe400078ec0ff */
[----:B------:R-:W-:Y:S01]  /*0c80*/  LEA.HI R2, R2, R13, RZ, 0x1 ;  /* 0x0000000d02027211 */ /* 0x000fe200078f08ff */
[----:B------:R-:W-:Y:S01]  /*0c90*/  IMAD R3, R3, 0x8, R4 ;  /* 0x0000000803037824 */ /* 0x000fe200078e0204 */
[----:B------:R-:W-:Y:S01]  /*0ca0*/  SHF.R.S32.HI R8, RZ, 0x5, R8 ;  /* 0x00000005ff087819 */ /* 0x000fe20000011408 */
[----:B------:R-:W-:Y:S01]  /*0cb0*/  IMAD.IADD R9, R9, 0x1, -R10 ;  /* 0x0000000109097824 */ /* 0x000fe200078e0a0a */
[----:B------:R-:W-:-:S02]  /*0cc0*/  LOP3.LUT R2, R2, 0x3fffffe, RZ, 0xc0, !PT ;  /* 0x03fffffe02027812 */ /* 0x000fc400078ec0ff */
[-C--:B------:R-:W-:Y:S01]  /*0cd0*/  LEA.HI R11, R0, R12.reuse, RZ, 0x2 ;  /* 0x0000000c000b7211 */ /* 0x080fe200078f10ff */
[----:B------:R-:W-:Y:S01]  /*0ce0*/  IMAD R9, R8, 0x10, R9 ;  /* 0x0000001008097824 */ /* 0x000fe200078e0209 */
[----:B------:R0:W-:Y:S01]  /*0cf0*/  STL [R1+0x40], R3 ;  /* 0x0000400301007387 */ /* 0x0001e20000100800 */
[----:B------:R-:W-:Y:S01]  /*0d00*/  IMAD.IADD R2, R13, 0x1, -R2 ;  /* 0x000000010d027824 */ /* 0x000fe200078e0a02 */
[----:B------:R-:W-:Y:S02]  /*0d10*/  LOP3.LUT R11, R11, 0xfffffffc, RZ, 0xc0, !PT ;  /* 0xfffffffc0b0b7812 */ /* 0x000fe400078ec0ff */
[----:B------:R-:W-:Y:S02]  /*0d20*/  LOP3.LUT R6, R7, 0x7ffffffc, RZ, 0xc0, !PT ;  /* 0x7ffffffc07067812 */ /* 0x000fe400078ec0ff */
[----:B------:R-:W-:Y:S01]  /*0d30*/  LEA.HI R0, R0, R12, RZ, 0x3 ;  /* 0x0000000c00007211 */ /* 0x000fe200078f18ff */
[----:B------:R-:W-:Y:S02]  /*0d40*/  IMAD.IADD R11, R12, 0x1, -R11 ;  /* 0x000000010c0b7824 */ /* 0x000fe400078e0a0b */
[----:B------:R-:W-:Y:S01]  /*0d50*/  IMAD.IADD R6, R237, 0x1, -R6 ;  /* 0x00000001ed067824 */ /* 0x000fe200078e0a06 */
[----:B------:R-:W-:Y:S01]  /*0d60*/  LOP3.LUT R18, R0, 0xfffffff8, RZ, 0xc0, !PT ;  /* 0xfffffff800127812 */ /* 0x000fe200078ec0ff */
[----:B0-----:R-:W-:Y:S01]  /*0d70*/  IMAD R3, R2, 0x40, R9 ;  /* 0x0000004002037824 */ /* 0x001fe200078e0209 */
[----:B------:R-:W-:Y:S01]  /*0d80*/  LEA.HI R5, R11, R11, RZ, 0x1 ;  /* 0x0000000b0b057211 */ /* 0x000fe200078f08ff */
[----:B------:R-:W-:Y:S01]  /*0d90*/  IMAD.SHL.U32 R16, R6, 0x2, RZ ;  /* 0x0000000206107824 */ /* 0x000fe200078e00ff */
[----:B------:R-:W-:Y:S01]  /*0da0*/  SHF.R.S32.HI R236, RZ, 0x3, R0 ;  /* 0x00000003ffec7819 */ /* 0x000fe20000011400 */
[----:B------:R-:W-:Y:S01]  /*0db0*/  IMAD.IADD R18, R12, 0x1, -R18 ;  /* 0x000000010c127824 */ /* 0x000fe200078e0a12 */
[----:B------:R0:W-:Y:S01]  /*0dc0*/  STL [R1+0x3c], R3 ;  /* 0x00003c0301007387 */ /* 0x0001e20000100800 */
[C---:B------:R-:W-:Y:S01]  /*0dd0*/  VIADD R235, R16.reuse, 0x8 ;  /* 0x0000000810eb7836 */ /* 0x040fe20000000000 */
[----:B------:R-:W-:Y:S01]  /*0de0*/  LOP3.LUT R4, R5, 0x1ffffffe, RZ, 0xc0, !PT ;  /* 0x1ffffffe05047812 */ /* 0x000fe200078ec0ff */
[----:B------:R-:W-:-:S02]  /*0df0*/  VIADD R234, R16, 0x10 ;  /* 0x0000001010ea7836 */ /* 0x000fc40000000000 */
        /* <DEDUP_REMOVED lines=34> */
[----:B------:R-:W-:-:S02]  /*1020*/  VIADD R19, R16, 0x40 ;  /* 0x0000004010137836 */ /* 0x000fc40000000000 */
[----:B0-----:R-:W-:-:S07]  /*1030*/  IMAD R17, R4, 0x8, R3 ;  /* 0x0000000804117824 */ /* 0x001fce00078e0203 */
.L_x_5225:
[----:B------:R-:W-:Y:S01]  /*1040*/  ULDC.64 UR8, c[0x0][0xc88] ;  /* 0x0003220000087ab9 */ /* 0x000fe20000000a00 */
[----:B------:R-:W-:Y:S01]  /*1050*/  ULDC.64 UR10, c[0x0][0xa18] ;  /* 0x00028600000a7ab9 */ /* 0x000fe20000000a00 */
[----:B------:R-:W-:Y:S02]  /*1060*/  UIMAD.WIDE UR8, UR7, 0x4, UR8 ;  /* 0x00000004070878a5 */ /* 0x000fe4000f8e0208 */
[----:B------:R-:W-:Y:S02]  /*1070*/  UISETP.NE.U32.AND UP1, UPT, UR10, URZ, UPT ;  /* 0x0000003f0a00728c */ /* 0x000fe4000bf25070 */
[----:B------:R-:W-:Y:S02]  /*1080*/  ULOP3.LUT UR4, UR6, 0xff000000, URZ, 0xc0, !UPT ;  /* 0xff00000006047892 */ /* 0x000fe4000f8ec03f */
[----:B012---:R-:W-:Y:S01]  /*1090*/  IMAD.U32 R2, RZ, RZ, UR8 ;  /* 0x00000008ff027e24 */ /* 0x007fe2000f8e00ff */
[----:B------:R-:W-:Y:S01]  /*10a0*/  ULDC UR7, c[0x0][0x424] ;  /* 0x0001090000077ab9 */ /* 0x000fe20000000800 */
[----:B------:R-:W-:Y:S01]  /*10b0*/  IMAD.U32 R3, RZ, RZ, UR9 ;  /* 0x00000009ff037e24 */ /* 0x000fe2000f8e00ff */
        /* <DEDUP_REMOVED lines=21> */
[----:B---3--:R-:W3:Y:S01]  /*1210*/  @P2 LDG.E R4, desc[UR56][R4.64] ;  /* 0x0000003804042981 */ /* 0x008ee2000c1e1900 */
        /* <DEDUP_REMOVED lines=28> */
.L_x_5165:
        /* <DEDUP_REMOVED lines=8> */
.L_x_5166:
        /* <DEDUP_REMOVED lines=13> */
.L_x_5167:
        /* <DEDUP_REMOVED lines=44> */
[----:B------:R-:W-:Y:S02]  /*17f0*/  UIMAD.WIDE UR4, UR4, 0x66666667, URZ ;  /* 0x66666667040478a5 */ /* 0x000fe4000f8e023f */
[----:B------:R-:W-:Y:S02]  /*1800*/  UIMAD.WIDE UR6, UR6, 0x66666667, URZ ;  /* 0x66666667060678a5 */ /* 0x000fe4000f8e023f */
[----:B------:R-:W-:-:S02]  /*1810*/  USHF.R.U32.HI UR4, URZ, 0x1f, UR5 ;  /* 0x0000001f3f047899 */ /* 0x000fc40008011605 */
[----:B------:R-:W-:Y:S02]  /*1820*/  USHF.R.U32.HI UR6, URZ, 0x1f, UR7 ;  /* 0x0000001f3f067899 */ /* 0x000fe40008011607 */
[----:B------:R-:W-:Y:S02]  /*1830*/  ULEA.HI.SX32 UR4, UR5, UR4, 0x1a ;  /* 0x0000000405047291 */ /* 0x000fe4000f8fd23f */
[----:B------:R-:W-:-:S04]  /*1840*/  ULEA.HI.SX32 UR6, UR7, UR6, 0x1a ;  /* 0x0000000607067291 */ /* 0x000fc8000f8fd23f */
        /* <DEDUP_REMOVED lines=44> */
.L_x_5168:
        /* <DEDUP_REMOVED lines=9> */
[----:B------:R-:W-:Y:S02]  /*1ba0*/  VIADDMNMX R2, R3, UR39, R2, PT ;  /* 0x0000002703027c46 */ /* 0x000fe4000b800102 */
[----:B------:R-:W-:Y:S02]  /*1bb0*/  CS2R R52, SRZ ;  /* 0x0000000000347805 */ /* 0x000fe4000001ff00 */
[----:B------:R-:W-:Y:S02]  /*1bc0*/  CS2R R28, SRZ ;  /* 0x00000000001c7805 */ /* 0x000fe4000001ff00 */
[----:B------:R-:W-:Y:S02]  /*1bd0*/  CS2R R56, SRZ ;  /* 0x0000000000387805 */ /* 0x000fe4000001ff00 */
[----:B------:R-:W-:-:S02]  /*1be0*/  R2UR UR55, R2 ;  /* 0x00000000023772ca */ /* 0x000fc400000e0000 */
[----:B------:R-:W-:Y:S01]  /*1bf0*/  CS2R R2, SRZ ;  /* 0x0000000000027805 */ /* 0x000fe2000001ff00 */
[----:B------:R-:W-:Y:S01]  /*1c00*/  IMAD.MOV.U32 R80, RZ, RZ, RZ ;  /* 0x000000ffff507224 */ /* 0x000fe200078e00ff */
[----:B------:R-:W-:Y:S01]  /*1c10*/  CS2R R122, SRZ ;  /* 0x00000000007a7805 */ /* 0x000fe2000001ff00 */
[----:B------:R-:W-:Y:S01]  /*1c20*/  IMAD.MOV.U32 R63, RZ, RZ, RZ ;  /* 0x000000ffff3f7224 */ /* 0x000fe200078e00ff */
[----:B------:R-:W-:Y:S02]  /*1c30*/  CS2R R32, SRZ ;  /* 0x0000000000207805 */ /* 0x000fe4000001ff00 */
[----:B------:R-:W-:Y:S01]  /*1c40*/  CS2R R126, SRZ ;  /* 0x00000000007e7805 */ /* 0x000fe2000001ff00 */
[----:B------:R-:W-:Y:S01]  /*1c50*/  IMAD.MOV.U32 R26, RZ, RZ, RZ ;  /* 0x000000ffff1a7224 */ /* 0x000fe200078e00ff */
[----:B------:R-:W-:Y:S02]  /*1c60*/  CS2R R92, SRZ ;  /* 0x00000000005c7805 */ /* 0x000fe4000001ff00 */
[----:B------:R-:W-:-:S02]  /*1c70*/  CS2R R132, SRZ ;  /* 0x0000000000847805 */ /* 0x000fc4000001ff00 */
[----:B------:R-:W-:Y:S02]  /*1c80*/  CS2R R120, SRZ ;  /* 0x0000000000787805 */ /* 0x000fe4000001ff00 */
[----:B------:R-:W-:Y:S02]  /*1c90*/  CS2R R108, SRZ ;  /* 0x00000000006c7805 */ /* 0x000fe4000001ff00 */
[----:B------:R-:W-:Y:S01]  /*1ca0*/  CS2R R60, SRZ ;  /* 0x00000000003c7805 */ /* 0x000fe2000001ff00 */
[----:B------:R-:W-:Y:S01]  /*1cb0*/  UISETP.GT.AND UP0, UPT, UR55, UR39, UPT ;  /* 0x000000273700728c */ /* 0x000fe2000bf04270 */
[----:B------:R-:W-:Y:S02]  /*1cc0*/  CS2R R128, SRZ ;  /* 0x0000000000807805 */ /* 0x000fe4000001ff00 */
[----:B------:R-:W-:Y:S01]  /*1cd0*/  CS2R R24, SRZ ;  /* 0x0000000000187805 */ /* 0x000fe2000001ff00 */
[----:B------:R-:W-:Y:S01]  /*1ce0*/  IMAD.MOV.U32 R143, RZ, RZ, RZ ;  /* 0x000000ffff8f7224 */ /* 0x000fe200078e00ff */
[----:B------:R-:W-:Y:S01]  /*1cf0*/  CS2R R20, SRZ ;  /* 0x0000000000147805 */ /* 0x000fe2000001ff00 */
[----:B------:R-:W-:Y:S01]  /*1d00*/  IMAD.MOV.U32 R145, RZ, RZ, RZ ;  /* 0x000000ffff917224 */ /* 0x000fe200078e00ff */
[----:B------:R-:W-:Y:S01]  /*1d10*/  PLOP3.LUT P1, PT, PT, PT, UP0, 0x80, 0x0 ;  /* 0x000000000000781c */ /* 0x000fe20003f2f008 */
        /* <DEDUP_REMOVED lines=78> */
.L_x_5170:
        /* <DEDUP_REMOVED lines=9> */
.L_x_5326:
[----:B------:R-:W-:Y:S05]  /*2290*/  @!P1 BRA `(.L_x_5172) ;  /* 0x0000000000049947 */ /* 0x000fea0003800000 */
[----:B------:R-:W-:Y:S01]  /*22a0*/  BPT.TRAP 0x1 ;  /* 0x000000040000795c */ /* 0x000fe20000300000 */
.L_x_5172:
[----:B------:R-:W-:Y:S02]  /*22b0*/  IMAD.U32 R2, RZ, RZ, UR54 ;  /* 0x00000036ff027e24 */ /* 0x000fe4000f8e00ff */
[----:B0-----:R-:W-:-:S03]  /*22c0*/  IMAD.U32 R3, RZ, RZ, UR48 ;  /* 0x00000030ff037e24 */ /* 0x001fc6000f8e00ff */
[----:B------:R-:W-:Y:S02]  /*22d0*/  LEA R2, R2, UR41, 0x3 ;  /* 0x0000002902027c11 */ /* 0x000fe4000f8e18ff */
[----:B------:R-:W-:-:S04]  /*22e0*/  SHF.L.U32 R3, R3, 0x1f, RZ ;  /* 0x0000001f03037819 */ /* 0x000fc800000006ff */
[----:B------:R0:W1:Y:S01]  /*22f0*/  SYNCS.PHASECHK.TRANS64.TRYWAIT P2, [R2+URZ+0x33430], R3 ;  /* 0x03343003020075a7 */ /* 0x000062000804017f */
[----:B------:R-:W-:Y:S05]  /*2300*/  @!P1 BRA `(.L_x_5173) ;  /* 0x0000000000049947 */ /* 0x000fea0003800000 */
[----:B------:R-:W-:Y:S01]  /*2310*/  BPT.TRAP 0x1 ;  /* 0x000000040000795c */ /* 0x000fe20000300000 */
.L_x_5173:
[----:B------:R-:W2:Y:S02]  /*2320*/  S2R R0, SR_TID.X ;  /* 0x0000000000007919 */ /* 0x000ea40000002100 */
[----:B--2---:R-:W-:Y:S01]  /*2330*/  LOP3.LUT P0, RZ, R0, 0x7f, RZ, 0xc0, !PT ;  /* 0x0000007f00ff7812 */ /* 0x004fe2000780c0ff */
[----:B-1----:R-:W-:-:S12]  /*2340*/  @P2 BRA `(.L_x_5174) ;  /* 0x0000000000082947 */ /* 0x002fd80003800000 */
[----:B------:R-:W1:Y:S02]  /*2350*/  SYNCS.PHASECHK.TRANS64.TRYWAIT P2, [R2+URZ+0x33430], R3 ;  /* 0x03343003020075a7 */ /* 0x000e64000804017f */
[----:B-1----:R-:W-:Y:S05]  /*2360*/  @!P2 BRA `(.L_x_5175) ;  /* 0x0000016c0014a947 */ /* 0x002fea0003800000 */
.L_x_5174:
[----:B------:R-:W-:Y:S05]  /*2370*/  WARPSYNC.ALL ;  /* 0x0000000000007948 */ /* 0x000fea0003800000 */
[----:B------:R-:W-:Y:S01]  /*2380*/  UIADD3 UR4, UR41, 0x24200, URZ ;  /* 0x0002420029047890 */ /* 0x000fe2000fffe03f */
[----:B------:R-:W-:Y:S01]  /*2390*/  WARPGROUP.ARRIVE ;  /* 0x00000000000079c5 */ /* 0x000fe20000000000 */
[----:B------:R-:W-:Y:S01]  /*23a0*/  ULOP3.LUT UR20, UR58, 0x10000, URZ, 0xfc, !UPT ;  /* 0x000100003a147892 */ /* 0x000fe2000f8efc3f */
[----:B------:R-:W-:Y:S01]  /*23b0*/  VIADD R0, R17, UR36 ;  /* 0x0000002411007c36 */ /* 0x000fe20008000000 */
[----:B------:R-:W-:Y:S01]  /*23c0*/  USHF.R.U32.HI UR4, URZ, 0x4, UR4 ;  /* 0x000000043f047899 */ /* 0x000fe20008011604 */
[----:B------:R-:W-:Y:S01]  /*23d0*/  IMAD.U32 R119, RZ, RZ, UR53 ;  /* 0x00000035ff777e24 */ /* 0x000fe2000f8e00ff */
[----:B------:R-:W-:Y:S01]  /*23e0*/  UMOV UR25, 0x80000020 ;  /* 0x8000002000197882 */ /* 0x000fe20000000000 */
[----:B------:R-:W-:Y:S01]  /*23f0*/  UMOV UR27, 0x80000020 ;  /* 0x80000020001b7882 */ /* 0x000fe20000000000 */
[----:B------:R-:W-:Y:S01]  /*2400*/  ULOP3.LUT UR4, UR4, 0x3fff, URZ, 0xc0, !UPT ;  /* 0x00003fff04047892 */ /* 0x000fe2000f8ec03f */
[----:B------:R-:W-:Y:S01]  /*2410*/  IMAD.MOV.U32 R9, RZ, RZ, R0 ;  /* 0x000000ffff097224 */ /* 0x000fe200078e0000 */
[----:B------:R-:W-:Y:S01]  /*2420*/  UMOV UR24, UR20 ;  /* 0x0000001400187c82 */ /* 0x000fe20008000000 */
[----:B------:R-:W-:Y:S01]  /*2430*/  UIADD3 UR6, UR20, 0x2, URZ ;  /* 0x0000000214067890 */ /* 0x000fe2000fffe03f */
[----:B01----:R-:W-:Y:S01]  /*2440*/  @!P0 VIADD R2, R2, 0x33440 ;  /* 0x0003344002028836 */ /* 0x003fe20000000000 */
        /* <DEDUP_REMOVED lines=11> */
[----:B------:R-:W-:Y:S01]  /*2500*/  UIADD3 UR26, UR28, 0x80, URZ ;  /* 0x000000801c1a7890 */ /* 0x000fe2000fffe03f */
[----:B------:R-:W-:Y:S01]  /*2510*/  UMOV UR27, 0x80000020 ;  /* 0x80000020001b7882 */ /* 0x000fe20000000000 */
[----:B------:R-:W-:-:S02]  /*2520*/  UIADD3 UR9, UR28, 0x202, URZ ;  /* 0x000002021c097890 */ /* 0x000fc4000fffe03f */
[----:B------:R-:W-:Y:S02]  /*2530*/  UIADD3 UR12, UR28, 0x280, URZ ;  /* 0x000002801c0c7890 */ /* 0x000fe4000fffe03f */
[----:B------:R-:W-:Y:S01]  /*2540*/  UIADD3 UR14, UR28, 0x282, URZ ;  /* 0x000002821c0e7890 */ /* 0x000fe2000fffe03f */
[----:B------:R-:W-:Y:S01]  /*2550*/  UMOV UR15, 0x80000020 ;  /* 0x80000020000f7882 */ /* 0x000fe20000000000 */
[----:B------:R-:W-:Y:S02]  /*2560*/  UIADD3 UR16, UR20, 0x400, URZ ;  /* 0x0000040014107890 */ /* 0x000fe4000fffe03f */
[----:B------:R-:W-:Y:S01]  /*2570*/  UIADD3 UR18, UR28, 0x500, URZ ;  /* 0x000005001c127890 */ /* 0x000fe2000fffe03f */
[----:B------:R-:W-:Y:S01]  /*2580*/  UMOV UR17, 0x80000020 ;  /* 0x8000002000117882 */ /* 0x000fe20000000000 */
[----:B------:R-:W-:Y:S01]  /*2590*/  UMOV UR19, 0x80000020 ;  /* 0x8000002000137882 */ /* 0x000fe20000000000 */
[----:B------:R-:W-:Y:S01]  /*25a0*/  UIADD3 UR22, UR28, 0x502, URZ ;  /* 0x000005021c167890 */ /* 0x000fe2000fffe03f */
[----:B------:R-:W-:Y:S01]  /*25b0*/  UMOV UR21, 0x80000020 ;  /* 0x8000002000157882 */ /* 0x000fe20000000000 */
[----:B------:R-:W-:Y:S01]  /*25c0*/  UMOV UR23, 0x80000020 ;  /* 0x8000002000177882 */ /* 0x000fe20000000000 */
[----:B------:R-:W-:Y:S01]  /*25d0*/  UIADD3 UR58, UR55, -0x2, URZ ;  /* 0xfffffffe373a7890 */ /* 0x000fe2000fffe03f */
        /* <DEDUP_REMOVED lines=10> */
[----:B------:R-:W-:Y:S01]  /*2680*/  UMOV UR4, UR6 ;  /* 0x0000000600047c82 */ /* 0x000fe20008000000 */
[----:B------:R-:W-:Y:S01]  /*2690*/  UMOV UR6, UR8 ;  /* 0x0000000800067c82 */ /* 0x000fe20008000000 */
        /* <DEDUP_REMOVED lines=26> */
[----:B------:R-:W-:Y:S01]  /*2840*/  UMOV UR10, UR12 ;  /* 0x0000000c000a7c82 */ /* 0x000fe20008000000 */
        /* <DEDUP_REMOVED lines=39> */
[----:B------:R-:W-:-:S03]  /*2ac0*/  UISETP.NE.AND UP0, UPT, UR10, 0x1, UPT ;  /* 0x000000010a00788c */ /* 0x000fc6000bf05270 */
[----:B------:R-:W-:-:S03]  /*2ad0*/  UMOV UR10, UR36 ;  /* 0x00000024000a7c82 */ /* 0x000fc60008000000 */
[----:B------:R-:W-:-:S05]  /*2ae0*/  PLOP3.LUT P2, PT, PT, PT, UP0, 0x80, 0x0 ;  /* 0x000000000000781c */ /* 0x000fca0003f4f008 */
[----:B------:R-:W-:Y:S01]  /*2af0*/  @UP0 ULDC UR11, c[0x0][0x450] ;  /* 0x00011400000b0ab9 */ /* 0x000fe20000000800 */
        /* <DEDUP_REMOVED lines=42> */
[----:B------:R-:W-:-:S04]  /*2da0*/  @UP0 ULDC UR6, c[0x0][0x450] ;  /* 0x0001140000060ab9 */ /* 0x000fc80000000800 */
[----:B------:R-:W-:Y:S01]  /*2db0*/  @P2 SHF.R.U32.HI R9, RZ, UR6, R3 ;  /* 0x00000006ff092c19 */ /* 0x000fe20008011603 */
[----:B------:R-:W-:-:S04]  /*2dc0*/  UIMAD UR6, UR55, -0xa0, URZ ;  /* 0xffffff60370678a4 */ /* 0x000fc8000f8e023f */
[----:B------:R-:W0:Y:S02]  /*2dd0*/  SHFL.IDX PT, R3, R9, RZ, 0x1c1f ;  /* 0x001c1fff09037589 */ /* 0x000e2400000e0000 */
[----:B------:R-:W-:Y:S01]  /*2de0*/  IMAD.U32 R5, RZ, RZ, UR6 ;  /* 0x00000006ff057e24 */ /* 0x000fe2000f8e00ff */
[----:B------:R-:W-:Y:S01]  /*2df0*/  @UP0 ULDC UR6, c[0x0][0x44c] ;  /* 0x0001130000060ab9 */ /* 0x000fe20000000800 */
[----:B------:R-:W1:Y:S03]  /*2e00*/  SHFL.IDX PT, R9, R9, 0x1, 0x1c1f ;  /* 0x003c1f0009097f89 */ /* 0x000e6600000e0000 */
[----:B------:R-:W-:-:S04]  /*2e10*/  IADD3 R0, -R16, 0xa1, R5 ;  /* 0x000000a110007810 */ /* 0x000fc80007ffe105 */
[----:B------:R-:W-:Y:S01]  /*2e20*/  IADD3 R119, -R119, UR52, R0 ;  /* 0x0000003477777c10 */ /* 0x000fe2000fffe100 */
[----:B------:R-:W-:Y:S02]  /*2e30*/  WARPGROUP.DEPBAR.LE gsb0, 0x0 ;  /* 0x00008000000079c5 */ /* 0x000fe40000010000 */
[----:B------:R-:W-:-:S06]  /*2e40*/  WARPGROUP.ARRIVE ;  /* 0x00000000000079c5 */ /* 0x000fcc0000000000 */
[----:B------:R-:W-:Y:S01]  /*2e50*/  QGMMA.64x32x32.F32.E4M3.E4M3 R40, gdesc[UR16], R40, gsb0 ;  /* 0x00600000102879f3 */ /* 0x000fe20008000828 */
[----:B------:R-:W-:Y:S01]  /*2e60*/  UMOV UR18, UR7 ;  /* 0x0000000700127c82 */ /* 0x000fe20008000000 */
[----:B------:R-:W-:Y:S01]  /*2e70*/  UMOV UR19, 0x80000020 ;  /* 0x8000002000137882 */ /* 0x000fe20000000000 */
[----:B------:R-:W-:-:S06]  /*2e80*/  UIMAD UR7, UR55, -0xa0, UR52 ;  /* 0xffffff60370778a4 */ /* 0x000fcc000f8e0234 */
[----:B------:R-:W-:Y:S01]  /*2e90*/  IMAD.U32 R5, RZ, RZ, UR7 ;  /* 0x00000007ff057e24 */ /* 0x000fe2000f8e00ff */
[----:B------:R-:W-:-:S04]  /*2ea0*/  UIMAD.WIDE.U32 UR6, UR36, UR6, URZ ;  /* 0x00000006240672a5 */ /* 0x000fc8000f8e003f */
[----:B------:R-:W-:Y:S01]  /*2eb0*/  IADD3 R4, -R16, 0xa0, R5 ;  /* 0x000000a010047810 */ /* 0x000fe20007ffe105 */
[----:B------:R-:W-:-:S03]  /*2ec0*/  @UP0 USHF.R.U32.HI UR10, URZ, UR11, UR7 ;  /* 0x0000000b3f0a0299 */ /* 0x000fc60008011607 */
[-CC-:B0-----:R-:W-:Y:S01]  /*2ed0*/  VIADDMNMX R3, R3, R119.reuse, R4.reuse, PT ;  /* 0x0000007703037246 */ /* 0x181fe20003800104 */
[----:B------:R-:W-:Y:S01]  /*2ee0*/  UIADD3 UR6, UR10, UR52, -UR53 ;  /* 0x000000340a067290 */ /* 0x000fe2000fffe835 */
[----:B-1----:R-:W-:Y:S02]  /*2ef0*/  VIADDMNMX R4, R9, R119, R4, PT ;  /* 0x0000007709047246 */ /* 0x002fe40003800104 */
[C---:B------:R-:W-:Y:S01]  /*2f00*/  ISETP.GT.AND P3, PT, R3.reuse, RZ, PT ;  /* 0x000000ff0300720c */ /* 0x040fe20003f64270 */
[----:B------:R-:W-:Y:S01]  /*2f10*/  UIMAD.WIDE UR6, UR6, 0x66666667, URZ ;  /* 0x66666667060678a5 */ /* 0x000fe2000f8e023f */
[C---:B------:R-:W-:Y:S02]  /*2f20*/  ISETP.GT.AND P4, PT, R3.reuse, 0x1, PT ;  /* 0x000000010300780c */ /* 0x040fe40003f84270 */
[----:B------:R-:W-:Y:S01]  /*2f30*/  ISETP.GT.AND P5, PT, R3, 0x8, PT ;  /* 0x000000080300780c */ /* 0x000fe20003fa4270 */
[----:B------:R-:W-:-:S04]  /*2f40*/  USHF.R.U32.HI UR6, URZ, 0x1f, UR7 ;  /* 0x0000001f3f067899 */ /* 0x000fc80008011607 */
[----:B------:R-:W-:-:S04]  /*2f50*/  ULEA.HI.SX32 UR6, UR7, UR6, 0x1a ;  /* 0x0000000607067291 */ /* 0x000fc8000f8fd23f */
[----:B------:R-:W-:-:S04]  /*2f60*/  UISETP.LT.AND UP1, UPT, UR39, UR6, UPT ;  /* 0x000000062700728c */ /* 0x000fc8000bf21270 */
[----:B------:R-:W-:-:S04]  /*2f70*/  USEL UR55, UR39, UR6, !UP1 ;  /* 0x0000000627377287 */ /* 0x000fc8000c800000 */
[----:B------:R-:W-:Y:S01]  /*2f80*/  UISETP.GE.AND UP1, UPT, UR58, UR55, UPT ;  /* 0x000000373a00728c */ /* 0x000fe2000bf26270 */
        /* <DEDUP_REMOVED lines=31> */
[----:B------:R-:W-:Y:S01]  /*3180*/  FSEL R131, R101, -INF , P3 ;  /* 0xff80000065837808 */ /* 0x000fe20001800000 */
[----:B------:R-:W-:Y:S01]  /*3190*/  IMAD.U32 R101, RZ, RZ, UR42 ;  /* 0x0000002aff657e24 */ /* 0x000fe2000f8e00ff */
[----:B------:R-:W-:Y:S02]  /*31a0*/  FMNMX.FTZ R0, R129, R0, !PT ;  /* 0x0000000081007209 */ /* 0x000fe40007810000 */
[----:B------:R-:W-:Y:S02]  /*31b0*/  ISETP.GT.AND P3, PT, R3, 0x21, PT ;  /* 0x000000210300780c */ /* 0x000fe40003f64270 */
[----:B------:R-:W-:Y:S02]  /*31c0*/  FMNMX.FTZ R0, R131, R0, !PT ;  /* 0x0000000083007209 */ /* 0x000fe40007810000 */
[----:B------:R-:W-:-:S04]  /*31d0*/  ISETP.GT.AND P5, PT, R4, 0x8, PT ;  /* 0x000000080400780c */ /* 0x000fc80003fa4270 */
[----:B------:R-:W-:Y:S01]  /*31e0*/  FSEL R94, R94, -INF , P5 ;  /* 0xff8000005e5e7808 */ /* 0x000fe20002800000 */
[----:B------:R-:W-:Y:S02]  /*31f0*/  WARPGROUP.DEPBAR.LE gsb0, 0x0 ;  /* 0x00008000000079c5 */ /* 0x000fe40000010000 */
[----:B------:R-:W-:Y:S01]  /*3200*/  WARPGROUP.ARRIVE ;  /* 0x00000000000079c5 */ /* 0x000fe20000000000 */
[----:B------:R-:W-:Y:S02]  /*3210*/  FSEL R133, R72, -INF , P4 ;  /* 0xff80000048857808 */ /* 0x000fe40002000000 */
[----:B------:R-:W-:Y:S02]  /*3220*/  ISETP.GT.AND P4, PT, R3, 0x28, PT ;  /* 0x000000280300780c */ /* 0x000fe40003f84270 */
[----:B------:R-:W-:Y:S01]  /*3230*/  FSEL R135, R73, -INF , P3 ;  /* 0xff80000049877808 */ /* 0x000fe20001800000 */
[----:B------:R-:W-:Y:S01]  /*3240*/  QGMMA.64x32x32.F32.E4M3.E4M3 R56, gdesc[UR20], R56, gsb0 ;  /* 0x00600000143879f3 */ /* 0x000fe20008000838 */
[----:B------:R-:W-:Y:S01]  /*3250*/  UIADD3 UR22, UR28, 0x682, URZ ;  /* 0x000006821c167890 */ /* 0x000fe2000fffe03f */
[----:B------:R-:W-:Y:S01]  /*3260*/  FMNMX.FTZ R0, R133, R0, !PT ;  /* 0x0000000085007209 */ /* 0x000fe20007810000 */
[----:B------:R-:W-:Y:S01]  /*3270*/  UMOV UR23, 0x80000020 ;  /* 0x8000002000177882 */ /* 0x000fe20000000000 */
[----:B------:R-:W-:-:S02]  /*3280*/  ISETP.GT.AND P3, PT, R3, 0x29, PT ;  /* 0x000000290300780c */ /* 0x000fc40003f64270 */
[----:B------:R-:W-:Y:S02]  /*3290*/  FSEL R117, R76, -INF , P4 ;  /* 0xff8000004c757808 */ /* 0x000fe40002000000 */
[----:B------:R-:W-:Y:S02]  /*32a0*/  FMNMX.FTZ R0, R135, R0, !PT ;  /* 0x0000000087007209 */ /* 0x000fe40007810000 */
[----:B------:R-:W-:Y:S02]  /*32b0*/  ISETP.GT.AND P4, PT, R3, 0x30, PT ;  /* 0x000000300300780c */ /* 0x000fe40003f84270 */
[----:B------:R-:W-:Y:S02]  /*32c0*/  FSEL R115, R77, -INF , P3 ;  /* 0xff8000004d737808 */ /* 0x000fe40001800000 */
[----:B------:R-:W-:Y:S02]  /*32d0*/  FMNMX.FTZ R0, R117, R0, !PT ;  /* 0x0000000075007209 */ /* 0x000fe40007810000 */
        /* <DEDUP_REMOVED lines=13> */
[----:B------:R-:W-:Y:S01]  /*33b0*/  FMNMX.FTZ R0, R107, R0, !PT ;  /* 0x000000006b007209 */ /* 0x000fe20007810000 */
        /* <DEDUP_REMOVED lines=55> */
[----:B------:R-:W-:Y:S01]  /*3730*/  FMNMX.FTZ R0, R53, R0, !PT ;  /* 0x0000000035007209 */ /* 0x000fe20007810000 */
[----:B------:R-:W-:Y:S02]  /*3740*/  WARPGROUP.DEPBAR.LE gsb0, 0x0 ;  /* 0x00008000000079c5 */ /* 0x000fe40000010000 */
        /* <DEDUP_REMOVED lines=20> */
[----:B------:R-:W-:Y:S02]  /*3890*/  FMNMX.FTZ R0, R15, R0, !PT ;  /* 0x000000000f007209 */ /* 0x000fe40007810000 */
[----:B------:R-:W-:-:S02]  /*38a0*/  ISETP.GT.AND P4, PT, R4, 0x1, PT ;  /* 0x000000010400780c */ /* 0x000fc40003f84270 */
[----:B------:R-:W-:-:S05]  /*38b0*/  FMNMX.FTZ R6, R37, R0, !PT ;  /* 0x0000000025067209 */ /* 0x000fca0007810000 */
[----:B------:R-:W0:Y:S02]  /*38c0*/  SHFL.BFLY PT, R3, R6, 0x2, 0x1f ;  /* 0x0c401f0006037f89 */ /* 0x000e2400000e0000 */
[----:B0-----:R-:W-:-:S05]  /*38d0*/  FMNMX.FTZ R8, R6, R3, !PT ;  /* 0x0000000306087209 */ /* 0x001fca0007810000 */
[----:B------:R-:W0:Y:S02]  /*38e0*/  SHFL.BFLY PT, R3, R8, 0x1, 0x1f ;  /* 0x0c201f0008037f89 */ /* 0x000e2400000e0000 */
[----:B0-----:R-:W-:-:S04]  /*38f0*/  FMNMX.FTZ R0, R8, R3, !PT ;  /* 0x0000000308007209 */ /* 0x001fc80007810000 */
[C---:B------:R-:W-:Y:S01]  /*3900*/  FSETP.NEU.FTZ.AND P3, PT, R0.reuse, -INF , PT ;  /* 0xff8000000000780b */ /* 0x040fe20003f7d000 */
[----:B------:R-:W-:-:S01]  /*3910*/  FFMA.FTZ R12, R0, R101, -8 ;  /* 0xc1000000000c7423 */ /* 0x000fc20000010065 */
[----:B------:R-:W-:Y:S02]  /*3920*/  FSEL R101, R91, -INF , P4 ;  /* 0xff8000005b657808 */ /* 0x000fe40002000000 */
[----:B------:R-:W-:Y:S02]  /*3930*/  ISETP.GT.AND P4, PT, R4, 0x10, PT ;  /* 0x000000100400780c */ /* 0x000fe40003f84270 */
[----:B------:R-:W-:Y:S02]  /*3940*/  FSEL R12, R12, RZ, P3 ;  /* 0x000000ff0c0c7208 */ /* 0x000fe40001800000 */
        /* <DEDUP_REMOVED lines=8> */
[----:B------:R-:W-:Y:S01]  /*39d0*/  IMAD.U32 R29, RZ, RZ, UR42 ;  /* 0x0000002aff1d7e24 */ /* 0x000fe2000f8e00ff */
[----:B------:R-:W-:Y:S01]  /*39e0*/  FSEL R95, R95, -INF , P3 ;  /* 0xff8000005f5f7808 */ /* 0x000fe20001800000 */
[----:B------:R-:W-:-:S01]  /*39f0*/  FFMA.FTZ R88, R25, UR42, -R12 ;  /* 0x0000002a19587c23 */ /* 0x000fc2000801080c */
[----:B------:R-:W-:Y:S01]  /*3a00*/  FMNMX.FTZ R20, R94, R91, !PT ;  /* 0x0000005b5e147209 */ /* 0x000fe20007810000 */
        /* <DEDUP_REMOVED lines=46> */
[----:B------:R-:W-:Y:S01]  /*3cf0*/  MUFU.EX2 R3, R3 ;  /* 0x0000000300037308 */ /* 0x000fe20000000800 */
[----:B------:R-:W-:-:S02]  /*3d00*/  ISETP.GT.AND P4, PT, R4, 0x31, PT ;  /* 0x000000310400780c */ /* 0x000fc40003f84270 */
[----:B------:R-:W-:Y:S02]  /*3d10*/  CS2R R116, SRZ ;  /* 0x0000000000747805 */ /* 0x000fe4000001ff00 */
[----:B------:R-:W-:Y:S02]  /*3d20*/  FSEL R82, R82, -INF , P3 ;  /* 0xff80000052527808 */ /* 0x000fe40001800000 */
[----:B------:R-:W-:Y:S02]  /*3d30*/  CS2R R118, SRZ ;  /* 0x0000000000767805 */ /* 0x000fe4000001ff00 */
[----:B------:R-:W-:Y:S01]  /*3d40*/  FMNMX.FTZ R115, R79, R28, !PT ;  /* 0x0000001c4f737209 */ /* 0x000fe20007810000 */
[--C-:B------:R-:W-:Y:S01]  /*3d50*/  FFMA.FTZ R28, R113, UR42, -R12.reuse ;  /* 0x0000002a711c7c23 */ /* 0x100fe2000801080c */
[----:B------:R-:W-:Y:S01]  /*3d60*/  ISETP.GT.AND P3, PT, R4, 0x38, PT ;  /* 0x000000380400780c */ /* 0x000fe20003f64270 */
[----:B------:R-:W-:Y:S01]  /*3d70*/  MUFU.EX2 R6, R6 ;  /* 0x0000000600067308 */ /* 0x000fe20000000800 */
[----:B------:R-:W-:Y:S01]  /*3d80*/  FSEL R36, R83, -INF , P4 ;  /* 0xff80000053247808 */ /* 0x000fe20002000000 */
[----:B------:R-:W-:Y:S01]  /*3d90*/  FFMA.FTZ R83, R111, UR42, -R12 ;  /* 0x0000002a6f537c23 */ /* 0x000fe2000801080c */
[----:B------:R-:W-:-:S02]  /*3da0*/  FMNMX.FTZ R115, R82, R115, !PT ;  /* 0x0000007352737209 */ /* 0x000fc40007810000 */
[----:B------:R-:W-:Y:S02]  /*3db0*/  CS2R R112, SRZ ;  /* 0x0000000000707805 */ /* 0x000fe4000001ff00 */
[----:B------:R-:W-:Y:S02]  /*3dc0*/  ISETP.GT.AND P4, PT, R4, 0x39, PT ;  /* 0x000000390400780c */ /* 0x000fe40003f84270 */
[----:B------:R-:W-:Y:S01]  /*3dd0*/  FSEL R86, R86, -INF , P3 ;  /* 0xff80000056567808 */ /* 0x000fe20001800000 */
[----:B------:R-:W-:Y:S01]  /*3de0*/  MUFU.EX2 R5, R5 ;  /* 0x0000000500057308 */ /* 0x000fe20000000800 */
[----:B------:R-:W-:Y:S02]  /*3df0*/  FMNMX.FTZ R115, R36, R115, !PT ;  /* 0x0000007324737209 */ /* 0x000fe40007810000 */
[----:B------:R-:W-:Y:S02]  /*3e00*/  FSEL R87, R87, -INF , P4 ;  /* 0xff80000057577808 */ /* 0x000fe40002000000 */
[----:B------:R-:W-:-:S02]  /*3e10*/  ISETP.GT.AND P3, PT, R4, 0x40, PT ;  /* 0x000000400400780c */ /* 0x000fc40003f64270 */
[----:B------:R-:W-:Y:S01]  /*3e20*/  FMNMX.FTZ R40, R86, R115, !PT ;  /* 0x0000007356287209 */ /* 0x000fe20007810000 */
[----:B------:R-:W0:Y:S01]  /*3e30*/  MUFU.EX2 R8, R8 ;  /* 0x0000000800087308 */ /* 0x000e220000000800 */
[----:B------:R-:W-:Y:S02]  /*3e40*/  ISETP.GT.AND P4, PT, R4, 0x41, PT ;  /* 0x000000410400780c */ /* 0x000fe40003f84270 */
[----:B------:R-:W-:Y:S02]  /*3e50*/  CS2R R114, SRZ ;  /* 0x0000000000727805 */ /* 0x000fe4000001ff00 */
[----:B------:R-:W-:Y:S02]  /*3e60*/  FSEL R58, R58, -INF , P3 ;  /* 0xff8000003a3a7808 */ /* 0x000fe40001800000 */
[----:B------:R-:W-:Y:S01]  /*3e70*/  FMNMX.FTZ R111, R87, R40, !PT ;  /* 0x00000028576f7209 */ /* 0x000fe20007810000 */
[----:B------:R-:W-:-:S01]  /*3e80*/  FFMA.FTZ R40, R109, UR42, -R12 ;  /* 0x0000002a6d287c23 */ /* 0x000fc2000801080c */
[----:B------:R-:W-:Y:S01]  /*3e90*/  ISETP.GT.AND P3, PT, R4, 0x48, PT ;  /* 0x000000480400780c */ /* 0x000fe20003f64270 */
[----:B------:R-:W-:Y:S01]  /*3ea0*/  MUFU.EX2 R7, R7 ;  /* 0x0000000700077308 */ /* 0x000fe20000000800 */
[----:B------:R-:W-:-:S02]  /*3eb0*/  FSEL R59, R59, -INF , P4 ;  /* 0xff8000003b3b7808 */ /* 0x000fc40002000000 */
[----:B------:R-:W-:Y:S02]  /*3ec0*/  FMNMX.FTZ R44, R58, R111, !PT ;  /* 0x0000006f3a2c7209 */ /* 0x000fe40007810000 */
[----:B------:R-:W-:Y:S02]  /*3ed0*/  CS2R R110, SRZ ;  /* 0x00000000006e7805 */ /* 0x000fe4000001ff00 */
[----:B------:R-:W-:Y:S02]  /*3ee0*/  ISETP.GT.AND P4, PT, R4, 0x49, PT ;  /* 0x000000490400780c */ /* 0x000fe40003f84270 */
[----:B------:R-:W-:Y:S01]  /*3ef0*/  FSEL R62, R62, -INF , P3 ;  /* 0xff8000003e3e7808 */ /* 0x000fe20001800000 */
[----:B------:R-:W-:Y:S01]  /*3f00*/  MUFU.EX2 R10, R10 ;  /* 0x0000000a000a7308 */ /* 0x000fe20000000800 */
[----:B------:R-:W-:Y:S01]  /*3f10*/  FMNMX.FTZ R109, R59, R44, !PT ;  /* 0x0000002c3b6d7209 */ /* 0x000fe20007810000 */
[----:B------:R-:W-:Y:S01]  /*3f20*/  FFMA.FTZ R44, R105, UR42, -R12 ;  /* 0x0000002a692c7c23 */ /* 0x000fe2000801080c */
[----:B------:R-:W-:-:S02]  /*3f30*/  ISETP.GT.AND P3, PT, R4, 0x50, PT ;  /* 0x000000500400780c */ /* 0x000fc40003f64270 */
[----:B------:R-:W-:Y:S02]  /*3f40*/  CS2R R104, SRZ ;  /* 0x0000000000687805 */ /* 0x000fe4000001ff00 */
[----:B------:R-:W-:Y:S01]  /*3f50*/  FSEL R48, R63, -INF , P4 ;  /* 0xff8000003f307808 */ /* 0x000fe20002000000 */
[----:B------:R-:W-:Y:S01]  /*3f60*/  FFMA.FTZ R63, R107, UR42, -R12 ;  /* 0x0000002a6b3f7c23 */ /* 0x000fe2000801080c */
[----:B------:R-:W-:Y:S01]  /*3f70*/  FMNMX.FTZ R109, R62, R109, !PT ;  /* 0x0000006d3e6d7209 */ /* 0x000fe20007810000 */
[----:B------:R-:W-:Y:S01]  /*3f80*/  MUFU.EX2 R9, R9 ;  /* 0x0000000900097308 */ /* 0x000fe20000000800 */
[----:B------:R-:W-:Y:S02]  /*3f90*/  ISETP.GT.AND P4, PT, R4, 0x51, PT ;  /* 0x000000510400780c */ /* 0x000fe40003f84270 */
[----:B------:R-:W-:Y:S02]  /*3fa0*/  CS2R R106, SRZ ;  /* 0x00000000006a7805 */ /* 0x000fe4000001ff00 */
[----:B------:R-:W-:-:S02]  /*3fb0*/  FSEL R66, R66, -INF , P3 ;  /* 0xff80000042427808 */ /* 0x000fc40001800000 */
[----:B------:R-:W-:Y:S02]  /*3fc0*/  FMNMX.FTZ R109, R48, R109, !PT ;  /* 0x0000006d306d7209 */ /* 0x000fe40007810000 */
[----:B------:R-:W-:Y:S01]  /*3fd0*/  ISETP.GT.AND P3, PT, R4, 0x58, PT ;  /* 0x000000580400780c */ /* 0x000fe20003f64270 */
[----:B------:R-:W1:Y:S01]  /*3fe0*/  MUFU.EX2 R14, R14 ;  /* 0x0000000e000e7308 */ /* 0x000e620000000800 */
[----:B------:R-:W-:Y:S01]  /*3ff0*/  FSEL R52, R67, -INF , P4 ;  /* 0xff80000043347808 */ /* 0x000fe20002000000 */
[----:B------:R-:W-:Y:S01]  /*4000*/  FFMA.FTZ R67, R97, UR42, -R12 ;  /* 0x0000002a61437c23 */ /* 0x000fe2000801080c */
[----:B------:R-:W-:Y:S02]  /*4010*/  FMNMX.FTZ R109, R66, R109, !PT ;  /* 0x0000006d426d7209 */ /* 0x000fe40007810000 */
[----:B------:R-:W-:Y:S02]  /*4020*/  ISETP.GT.AND P4, PT, R4, 0x59, PT ;  /* 0x000000590400780c */ /* 0x000fe40003f84270 */
[----:B------:R-:W-:Y:S01]  /*4030*/  FSEL R70, R70, -INF , P3 ;  /* 0xff80000046467808 */ /* 0x000fe20001800000 */
[----:B------:R-:W-:Y:S01]  /*4040*/  MUFU.EX2 R20, R20 ;  /* 0x0000001400147308 */ /* 0x000fe20000000800 */
[----:B------:R-:W-:-:S02]  /*4050*/  FMNMX.FTZ R109, R52, R109, !PT ;  /* 0x0000006d346d7209 */ /* 0x000fc40007810000 */
[----:B------:R-:W-:Y:S02]  /*4060*/  FSEL R71, R71, -INF , P4 ;  /* 0xff80000047477808 */ /* 0x000fe40002000000 */
[----:B------:R-:W-:Y:S02]  /*4070*/  ISETP.GT.AND P3, PT, R4, 0x60, PT ;  /* 0x000000600400780c */ /* 0x000fe40003f64270 */
[----:B------:R-:W-:Y:S01]  /*4080*/  FMNMX.FTZ R56, R70, R109, !PT ;  /* 0x0000006d46387209 */ /* 0x000fe20007810000 */
[----:B------:R-:W-:Y:S01]  /*4090*/  MUFU.EX2 R91, R135 ;  /* 0x00000087005b7308 */ /* 0x000fe20000000800 */
[----:B------:R-:W-:Y:S02]  /*40a0*/  ISETP.GT.AND P4, PT, R4, 0x61, PT ;  /* 0x000000610400780c */ /* 0x000fe40003f84270 */
[----:B------:R-:W-:Y:S02]  /*40b0*/  CS2R R108, SRZ ;  /* 0x00000000006c7805 */ /* 0x000fe4000001ff00 */
[----:B------:R-:W-:-:S02]  /*40c0*/  FSEL R42, R42, -INF , P3 ;  /* 0xff8000002a2a7808 */ /* 0x000fc40001800000 */
[----:B------:R-:W-:Y:S02]  /*40d0*/  FMNMX.FTZ R97, R71, R56, !PT ;  /* 0x0000003847617209 */ /* 0x000fe40007810000 */
[----:B------:R-:W-:Y:S01]  /*40e0*/  ISETP.GT.AND P3, PT, R4, 0x68, PT ;  /* 0x000000680400780c */ /* 0x000fe20003f64270 */
[----:B------:R-:W-:Y:S01]  /*40f0*/  MUFU.EX2 R24, R24 ;  /* 0x0000001800187308 */ /* 0x000fe20000000800 */
[----:B------:R-:W-:Y:S02]  /*4100*/  FSEL R43, R43, -INF , P4 ;  /* 0xff8000002b2b7808 */ /* 0x000fe40002000000 */
[----:B------:R-:W-:Y:S02]  /*4110*/  FMNMX.FTZ R60, R42, R97, !PT ;  /* 0x000000612a3c7209 */ /* 0x000fe40007810000 */
[----:B------:R-:W-:Y:S02]  /*4120*/  ISETP.GT.AND P4, PT, R4, 0x69, PT ;  /* 0x000000690400780c */ /* 0x000fe40003f84270 */
[----:B------:R-:W-:Y:S01]  /*4130*/  FSEL R56, R46, -INF , P3 ;  /* 0xff8000002e387808 */ /* 0x000fe20001800000 */
[----:B------:R-:W-:Y:S01]  /*4140*/  MUFU.EX2 R75, R75 ;  /* 0x0000004b004b7308 */ /* 0x000fe20000000800 */
[----:B------:R-:W-:-:S02]  /*4150*/  FMNMX.FTZ R93, R43, R60, !PT ;  /* 0x0000003c2b5d7209 */ /* 0x000fc40007810000 */
[----:B------:R-:W-:Y:S02]  /*4160*/  ISETP.GT.AND P3, PT, R4, 0x70, PT ;  /* 0x000000700400780c */ /* 0x000fe40003f64270 */
[----:B------:R-:W-:Y:S02]  /*4170*/  FSEL R47, R47, -INF , P4 ;  /* 0xff8000002f2f7808 */ /* 0x000fe40002000000 */
[----:B------:R-:W-:Y:S01]  /*4180*/  FMNMX.FTZ R64, R56, R93, !PT ;  /* 0x0000005d38407209 */ /* 0x000fe20007810000 */
[----:B------:R2:W-:Y:S01]  /*4190*/  MUFU.EX2 R46, R68 ;  /* 0x00000044002e7308 */ /* 0x0005e20000000800 */
[----:B------:R-:W-:Y:S02]  /*41a0*/  ISETP.GT.AND P4, PT, R4, 0x71, PT ;  /* 0x000000710400780c */ /* 0x000fe40003f84270 */
[----:B------:R-:W-:Y:S01]  /*41b0*/  FSEL R60, R50, -INF , P3 ;  /* 0xff800000323c7808 */ /* 0x000fe20001800000 */
[----:B------:R-:W-:-:S01]  /*41c0*/  FFMA.FTZ R50, R85, UR42, -R12 ;  /* 0x0000002a55327c23 */ /* 0x000fc2000801080c */
[----:B------:R-:W-:-:S02]  /*41d0*/  FMNMX.FTZ R93, R47, R64, !PT ;  /* 0x000000402f5d7209 */ /* 0x000fc40007810000 */
        /* <DEDUP_REMOVED lines=8> */
[----:B------:R-:W-:Y:S01]  /*4260*/  FSEL R64, R55, -INF , P4 ;  /* 0xff80000037407808 */ /* 0x000fe20002000000 */
[----:B------:R-:W-:-:S01]  /*4270*/  FFMA.FTZ R55, R81, UR42, -R12 ;  /* 0x0000002a51377c23 */ /* 0x000fc2000801080c */
[----:B------:R-:W-:Y:S02]  /*4280*/  ISETP.GT.AND P3, PT, R4, 0x80, PT ;  /* 0x000000800400780c */ /* 0x000fe40003f64270 */
[----:B------:R-:W-:Y:S01]  /*4290*/  FMNMX.FTZ R85, R54, R85, !PT ;  /* 0x0000005536557209 */ /* 0x000fe20007810000 */
[----:B------:R-:W-:Y:S01]  /*42a0*/  MUFU.EX2 R40, R40 ;  /* 0x0000002800287308 */ /* 0x000fe20000000800 */
[----:B------:R-:W-:Y:S02]  /*42b0*/  ISETP.GT.AND P4, PT, R4, 0x81, PT ;  /* 0x000000810400780c */ /* 0x000fe40003f84270 */
[----:B------:R-:W-:Y:S02]  /*42c0*/  FSEL R26, R26, -INF , P3 ;  /* 0xff8000001a1a7808 */ /* 0x000fe40001800000 */
[----:B------:R-:W-:-:S02]  /*42d0*/  FMNMX.FTZ R85, R64, R85, !PT ;  /* 0x0000005540557209 */ /* 0x000fc40007810000 */
[----:B------:R-:W-:Y:S01]  /*42e0*/  ISETP.GT.AND P3, PT, R4, 0x88, PT ;  /* 0x000000880400780c */ /* 0x000fe20003f64270 */
[----:B------:R-:W3:Y:S01]  /*42f0*/  MUFU.EX2 R63, R63 ;  /* 0x0000003f003f7308 */ /* 0x000ee20000000800 */
[----:B------:R-:W-:Y:S02]  /*4300*/  FSEL R27, R27, -INF , P4 ;  /* 0xff8000001b1b7808 */ /* 0x000fe40002000000 */
[----:B------:R-:W-:Y:S02]  /*4310*/  FMNMX.FTZ R72, R26, R85, !PT ;  /* 0x000000551a487209 */ /* 0x000fe40007810000 */
[----:B------:R-:W-:Y:S02]  /*4320*/  ISETP.GT.AND P4, PT, R4, 0x89, PT ;  /* 0x000000890400780c */ /* 0x000fe40003f84270 */
[----:B--2---:R-:W-:Y:S01]  /*4330*/  FSEL R68, R30, -INF , P3 ;  /* 0xff8000001e447808 */ /* 0x004fe20001800000 */
[----:B------:R-:W-:Y:S01]  /*4340*/  MUFU.EX2 R44, R44 ;  /* 0x0000002c002c7308 */ /* 0x000fe20000000800 */
[----:B------:R-:W-:-:S02]  /*4350*/  FMNMX.FTZ R77, R27, R72, !PT ;  /* 0x000000481b4d7209 */ /* 0x000fc40007810000 */
[----:B------:R-:W-:Y:S02]  /*4360*/  ISETP.GT.AND P3, PT, R4, 0x90, PT ;  /* 0x000000900400780c */ /* 0x000fe40003f64270 */
[----:B------:R-:W-:Y:S02]  /*4370*/  FSEL R31, R31, -INF , P4 ;  /* 0xff8000001f1f7808 */ /* 0x000fe40002000000 */
[----:B------:R-:W-:Y:S01]  /*4380*/  FMNMX.FTZ R72, R68, R77, !PT ;  /* 0x0000004d44487209 */ /* 0x000fe20007810000 */
[----:B------:R2:W-:Y:S01]  /*4390*/  MUFU.EX2 R30, R76 ;  /* 0x0000004c001e7308 */ /* 0x0005e20000000800 */
[----:B------:R-:W-:Y:S02]  /*43a0*/  ISETP.GT.AND P4, PT, R4, 0x91, PT ;  /* 0x000000910400780c */ /* 0x000fe40003f84270 */
[----:B------:R-:W-:Y:S02]  /*43b0*/  FSEL R34, R34, -INF , P3 ;  /* 0xff80000022227808 */ /* 0x000fe40001800000 */
[----:B------:R-:W-:-:S02]  /*43c0*/  FMNMX.FTZ R77, R31, R72, !PT ;  /* 0x000000481f4d7209 */ /* 0x000fc40007810000 */
[----:B------:R-:W-:Y:S01]  /*43d0*/  ISETP.GT.AND P3, PT, R4, 0x98, PT ;  /* 0x000000980400780c */ /* 0x000fe20003f64270 */
[----:B------:R-:W-:Y:S01]  /*43e0*/  MUFU.EX2 R67, R67 ;  /* 0x0000004300437308 */ /* 0x000fe20000000800 */
[----:B------:R-:W-:Y:S02]  /*43f0*/  FSEL R35, R35, -INF , P4 ;  /* 0xff80000023237808 */ /* 0x000fe40002000000 */
[----:B--2---:R-:W-:Y:S02]  /*4400*/  FMNMX.FTZ R76, R34, R77, !PT ;  /* 0x0000004d224c7209 */ /* 0x004fe40007810000 */
[----:B------:R-:W-:Y:S02]  /*4410*/  ISETP.GT.AND P4, PT, R4, 0x99, PT ;  /* 0x000000990400780c */ /* 0x000fe40003f84270 */
[----:B------:R-:W-:Y:S01]  /*4420*/  FSEL R72, R38, -INF , P3 ;  /* 0xff80000026487808 */ /* 0x000fe20001800000 */
[----:B------:R-:W-:-:S01]  /*4430*/  FFMA.FTZ R38, R41, UR42, -R12 ;  /* 0x0000002a29267c23 */ /* 0x000fc2000801080c */
[----:B------:R-:W-:Y:S01]  /*4440*/  FMNMX.FTZ R81, R35, R76, !PT ;  /* 0x0000004c23517209 */ /* 0x000fe20007810000 */
[----:B------:R-:W-:-:S01]  /*4450*/  FFMA.FTZ R76, R57, UR42, -R12 ;  /* 0x0000002a394c7c23 */ /* 0x000fc2000801080c */
[----:B------:R-:W-:Y:S01]  /*4460*/  FSEL R77, R39, -INF , P4 ;  /* 0xff800000274d7808 */ /* 0x000fe20002000000 */
[----:B------:R-:W-:-:S01]  /*4470*/  FFMA.FTZ R39, R69, UR42, -R12 ;  /* 0x0000002a45277c23 */ /* 0x000fc2000801080c */
[----:B------:R-:W-:Y:S01]  /*4480*/  FMNMX.FTZ R4, R72, R81, !PT ;  /* 0x0000005148047209 */ /* 0x000fe20007810000 */
[----:B------:R-:W-:-:S01]  /*4490*/  FFMA.FTZ R41, R49, UR42, -R12 ;  /* 0x0000002a31297c23 */ /* 0x000fc2000801080c */
[----:B------:R-:W-:Y:S01]  /*44a0*/  FFMA.FTZ R12, R37, UR42, -R12 ;  /* 0x0000002a250c7c23 */ /* 0x000fe2000801080c */
[----:B------:R-:W2:Y:S01]  /*44b0*/  MUFU.EX2 R89, R89 ;  /* 0x0000005900597308 */ /* 0x000ea20000000800 */
[----:B------:R-:W-:-:S02]  /*44c0*/  FMNMX.FTZ R4, R77, R4, !PT ;  /* 0x000000044d047209 */ /* 0x000fc40007810000 */
[----:B0-----:R-:W-:Y:S02]  /*44d0*/  F2FP.SATFINITE.E4M3.F32.PACK_AB_MERGE_C R216, R8, R5, RZ ;  /* 0x0000000508d8723e */ /* 0x001fe400048070ff */
[----:B-1----:R-:W-:Y:S01]  /*44e0*/  F2FP.SATFINITE.E4M3.F32.PACK_AB_MERGE_C R218, R14, R9, RZ ;  /* 0x000000090eda723e */ /* 0x002fe200048070ff */
[----:B------:R-:W0:Y:S01]  /*44f0*/  SHFL.BFLY PT, R81, R4, 0x2, 0x1f ;  /* 0x0c401f0004517f89 */ /* 0x000e2200000e0000 */
[----:B---3--:R-:W-:Y:S01]  /*4500*/  F2FP.SATFINITE.E4M3.F32.PACK_AB_MERGE_C R214, R63, R40, RZ ;  /* 0x000000283fd6723e */ /* 0x008fe200048070ff */
[----:B------:R-:W-:Y:S01]  /*4510*/  MUFU.EX2 R50, R50 ;  /* 0x0000003200327308 */ /* 0x000fe20000000800 */
[----:B------:R-:W-:Y:S02]  /*4520*/  F2FP.SATFINITE.E4M3.F32.PACK_AB_MERGE_C R216, R6, R3, R216 ;  /* 0x0000000306d8723e */ /* 0x000fe400048070d8 */
[----:B------:R-:W-:Y:S02]  /*4530*/  F2FP.SATFINITE.E4M3.F32.PACK_AB_MERGE_C R218, R10, R7, R218 ;  /* 0x000000070ada723e */ /* 0x000fe400048070da */
[----:B------:R-:W-:-:S02]  /*4540*/  F2FP.SATFINITE.E4M3.F32.PACK_AB_MERGE_C R212, R75, R24, RZ ;  /* 0x000000184bd4723e */ /* 0x000fc400048070ff */
[----:B------:R-:W-:Y:S01]  /*4550*/  F2FP.SATFINITE.E4M3.F32.PACK_AB_MERGE_C R214, R83, R28, R214 ;  /* 0x0000001c53d6723e */ /* 0x000fe200048070d6 */
[----:B------:R-:W-:Y:S01]  /*4560*/  MUFU.EX2 R55, R55 ;  /* 0x0000003700377308 */ /* 0x000fe20000000800 */
[----:B--2---:R-:W-:Y:S02]  /*4570*/  F2FP.SATFINITE.E4M3.F32.PACK_AB_MERGE_C R208, R89, R46, RZ ;  /* 0x0000002e59d0723e */ /* 0x004fe400048070ff */
[----:B------:R-:W-:Y:S02]  /*4580*/  F2FP.SATFINITE.E4M3.F32.PACK_AB_MERGE_C R212, R91, R20, R212 ;  /* 0x000000145bd4723e */ /* 0x000fe400048070d4 */
[----:B------:R-:W-:-:S03]  /*4590*/  F2FP.SATFINITE.E4M3.F32.PACK_AB_MERGE_C R208, R67, R44, R208 ;  /* 0x0000002c43d0723e */ /* 0x000fc600048070d0 */
        /* <DEDUP_REMOVED lines=33> */
[----:B------:R-:W-:Y:S01]  /*47b0*/  @!P0 PRMT R42, RZ, 0x654, R2 ;  /* 0x00000654ff2a8816 */ /* 0x000fe20000000002 */
[----:B------:R-:W-:-:S01]  /*47c0*/  FFMA.FTZ R78, R78, UR42, -R61 ;  /* 0x0000002a4e4e7c23 */ /* 0x000fc2000801083d */
[--C-:B------:R-:W-:Y:S01]  /*47d0*/  FFMA.FTZ R79, R79, UR42, -R61.reuse ;  /* 0x0000002a4f4f7c23 */ /* 0x100fe2000801083d */
[----:B------:R-:W-:-:S01]  /*47e0*/  FFMA.FTZ R49, R82, UR42, -R61 ;  /* 0x0000002a52317c23 */ /* 0x000fc2000801083d */
[----:B------:R1:W2:Y:S01]  /*47f0*/  MUFU.EX2 R65, R37 ;  /* 0x0000002500417308 */ /* 0x0002a20000000800 */
[----:B------:R3:W-:Y:S01]  /*4800*/  @!P0 SYNCS.ARRIVE.TRANS64.RED.A1T0 RZ, [R42+URZ], RZ ;  /* 0x000000ff2aff89a7 */ /* 0x0007e2000810043f */
[----:B------:R-:W-:-:S01]  /*4810*/  FFMA.FTZ R36, R36, UR42, -R61 ;  /* 0x0000002a24247c23 */ /* 0x000fc2000801083d */
[--C-:B------:R-:W-:Y:S01]  /*4820*/  FFMA.FTZ R86, R86, UR42, -R61.reuse ;  /* 0x0000002a56567c23 */ /* 0x100fe2000801083d */
[----:B------:R-:W-:-:S01]  /*4830*/  FFMA.FTZ R87, R87, UR42, -R61 ;  /* 0x0000002a57577c23 */ /* 0x000fc2000801083d */
[--C-:B------:R-:W-:Y:S01]  /*4840*/  FFMA.FTZ R62, R62, UR42, -R61.reuse ;  /* 0x0000002a3e3e7c23 */ /* 0x100fe2000801083d */
[----:B------:R-:W-:-:S01]  /*4850*/  FFMA.FTZ R70, R70, UR42, -R61 ;  /* 0x0000002a46467c23 */ /* 0x000fc2000801083d */
[----:B------:R-:W-:Y:S01]  /*4860*/  FFMA.FTZ R71, R71, UR42, -R61 ;  /* 0x0000002a47477c23 */ /* 0x000fe2000801083d */
[----:B------:R-:W4:Y:S01]  /*4870*/  MUFU.EX2 R100, R95 ;  /* 0x0000005f00647308 */ /* 0x000f220000000800 */
[----:B0-----:R-:W-:-:S01]  /*4880*/  FADD.FTZ R66, R29, R90 ;  /* 0x0000005a1d427221 */ /* 0x001fc20000010000 */
[--C-:B-1----:R-:W-:Y:S01]  /*4890*/  FFMA.FTZ R37, R74, UR42, -R61.reuse ;  /* 0x0000002a4a257c23 */ /* 0x102fe2000801083d */
[----:B------:R-:W-:-:S01]  /*48a0*/  FFMA.FTZ R43, R43, UR42, -R61 ;  /* 0x0000002a2b2b7c23 */ /* 0x000fc2000801083d */
[--C-:B------:R-:W-:Y:S01]  /*48b0*/  FFMA.FTZ R56, R56, UR42, -R61.reuse ;  /* 0x0000002a38387c23 */ /* 0x100fe2000801083d */
[----:B------:R-:W-:-:S01]  /*48c0*/  FFMA.FTZ R47, R47, UR42, -R61 ;  /* 0x0000002a2f2f7c23 */ /* 0x000fc2000801083d */
[--C-:B------:R-:W-:Y:S01]  /*48d0*/  FFMA.FTZ R60, R60, UR42, -R61.reuse ;  /* 0x0000002a3c3c7c23 */ /* 0x100fe2000801083d */
[----:B------:R-:W-:-:S01]  /*48e0*/  FFMA.FTZ R51, R51, UR42, -R61 ;  /* 0x0000002a33337c23 */ /* 0x000fc2000801083d */
[----:B------:R-:W0:Y:S01]  /*48f0*/  MUFU.EX2 R33, R33 ;  /* 0x0000002100217308 */ /* 0x000e220000000800 */
[----:B--2---:R-:W-:-:S01]  /*4900*/  FADD.FTZ R81, R65, R66 ;  /* 0x0000004241517221 */ /* 0x004fc20000010000 */
[----:B------:R-:W-:Y:S01]  /*4910*/  FADD.FTZ R66, R8, R69 ;  /* 0x0000004508427221 */ /* 0x000fe20000010000 */
[----:B------:R-:W-:-:S01]  /*4920*/  FFMA.FTZ R54, R54, UR42, -R61 ;  /* 0x0000002a36367c23 */ /* 0x000fc2000801083d */
[--C-:B------:R-:W-:Y:S01]  /*4930*/  FFMA.FTZ R64, R64, UR42, -R61.reuse ;  /* 0x0000002a40407c23 */ /* 0x100fe2000801083d */
[----:B------:R-:W-:-:S01]  /*4940*/  FFMA.FTZ R26, R26, UR42, -R61 ;  /* 0x0000002a1a1a7c23 */ /* 0x000fc2000801083d */
[----:B------:R-:W-:Y:S01]  /*4950*/  FADD.FTZ R69, R7, R66 ;  /* 0x0000004207457221 */ /* 0x000fe20000010000 */
[----:B------:R-:W-:-:S01]  /*4960*/  FFMA.FTZ R27, R27, UR42, -R61 ;  /* 0x0000002a1b1b7c23 */ /* 0x000fc2000801083d */
[----:B------:R-:W1:Y:S01]  /*4970*/  MUFU.EX2 R94, R94 ;  /* 0x0000005e005e7308 */ /* 0x000e620000000800 */
[----:B----4-:R-:W-:-:S01]  /*4980*/  FADD.FTZ R74, R100, R81 ;  /* 0x00000051644a7221 */ /* 0x010fc20000010000 */
[----:B---3--:R-:W-:Y:S01]  /*4990*/  FADD.FTZ R42, R10, R69 ;  /* 0x000000450a2a7221 */ /* 0x008fe20000010000 */
[----:B------:R-:W-:Y:S01]  /*49a0*/  F2FP.SATFINITE.E4M3.F32.PACK_AB_MERGE_C R217, R100, R65, RZ ;  /* 0x0000004164d9723e */ /* 0x000fe200048070ff */
        /* <DEDUP_REMOVED lines=10> */
[----:B------:R-:W-:-:S02]  /*4a50*/  F2FP.SATFINITE.E4M3.F32.PACK_AB_MERGE_C R217, R90, R29, R217 ;  /* 0x0000001d5ad9723e */ /* 0x000fc400048070d9 */
[----:B------:R-:W-:Y:S01]  /*4a60*/  CS2R R98, SRZ ;  /* 0x0000000000627805 */ /* 0x000fe2000001ff00 */
[----:B------:R-:W0:Y:S01]  /*4a70*/  MUFU.EX2 R103, R103 ;  /* 0x0000006700677308 */ /* 0x000e220000000800 */
[----:B-1----:R-:W-:-:S01]  /*4a80*/  FADD.FTZ R81, R94, R81 ;  /* 0x000000515e517221 */ /* 0x002fc20000010000 */
[----:B------:R-:W-:-:S06]  /*4a90*/  CS2R R100, SRZ ;  /* 0x0000000000647805 */ /* 0x000fcc000001ff00 */
[----:B------:R-:W1:Y:S01]  /*4aa0*/  MUFU.EX2 R37, R37 ;  /* 0x0000002500257308 */ /* 0x000e620000000800 */
[----:B--2---:R-:W-:-:S07]  /*4ab0*/  FADD.FTZ R42, R102, R81 ;  /* 0x00000051662a7221 */ /* 0x004fce0000010000 */
[----:B------:R-:W-:Y:S01]  /*4ac0*/  MUFU.EX2 R32, R32 ;  /* 0x0000002000207308 */ /* 0x000fe20000000800 */
[----:B0-----:R-:W-:-:S01]  /*4ad0*/  FADD.FTZ R42, R103, R42 ;  /* 0x0000002a672a7221 */ /* 0x001fc20000010000 */
[----:B------:R-:W-:Y:S02]  /*4ae0*/  F2FP.SATFINITE.E4M3.F32.PACK_AB_MERGE_C R219, R103, R102, RZ ;  /* 0x0000006667db723e */ /* 0x000fe400048070ff */
[----:B------:R-:W-:Y:S02]  /*4af0*/  CS2R R102, SRZ ;  /* 0x0000000000667805 */ /* 0x000fe4000001ff00 */
[----:B------:R-:W-:Y:S02]  /*4b00*/  F2FP.SATFINITE.E4M3.F32.PACK_AB_MERGE_C R219, R94, R33, R219 ;  /* 0x000000215edb723e */ /* 0x000fe400048070db */
[----:B------:R-:W-:Y:S01]  /*4b10*/  CS2R R94, SRZ ;  /* 0x00000000005e7805 */ /* 0x000fe2000001ff00 */
[----:B------:R-:W-:Y:S08]  /*4b20*/  MUFU.EX2 R78, R78 ;  /* 0x0000004e004e7308 */ /* 0x000ff00000000800 */
[----:B------:R-:W0:Y:S08]  /*4b30*/  MUFU.EX2 R79, R79 ;  /* 0x0000004f004f7308 */ /* 0x000e300000000800 */
[----:B------:R2:W-:Y:S08]  /*4b40*/  MUFU.EX2 R2, R52 ;  /* 0x0000003400027308 */ /* 0x0005f00000000800 */
[----:B------:R-:W3:Y:S01]  /*4b50*/  MUFU.EX2 R49, R49 ;  /* 0x0000003100317308 */ /* 0x000ee20000000800 */
[----:B--2---:R-:W-:-:S01]  /*4b60*/  FADD.FTZ R52, R20, R69 ;  /* 0x0000004514347221 */ /* 0x004fc20000010000 */
[----:B-1----:R-:W-:Y:S01]  /*4b70*/  FADD.FTZ R69, R37, R42 ;  /* 0x0000002a25457221 */ /* 0x002fe20000010000 */
[----:B0-----:R-:W-:-:S02]  /*4b80*/  F2FP.SATFINITE.E4M3.F32.PACK_AB_MERGE_C R213, R79, R78, RZ ;  /* 0x0000004e4fd5723e */ /* 0x001fc400048070ff */
[----:B------:R-:W-:Y:S01]  /*4b90*/  FADD.FTZ R81, R91, R52 ;  /* 0x000000345b517221 */ /* 0x000fe20000010000 */
[----:B------:R-:W-:-:S01]  /*4ba0*/  FADD.FTZ R69, R32, R69 ;  /* 0x0000004520457221 */ /* 0x000fc20000010000 */
[----:B------:R-:W-:Y:S01]  /*4bb0*/  F2FP.SATFINITE.E4M3.F32.PACK_AB_MERGE_C R213, R32, R37, R213 ;  /* 0x0000002520d5723e */ /* 0x000fe200048070d5 */
[----:B------:R-:W0:Y:S01]  /*4bc0*/  MUFU.EX2 R36, R36 ;  /* 0x0000002400247308 */ /* 0x000e220000000800 */
[----:B------:R-:W-:-:S01]  /*4bd0*/  FADD.FTZ R42, R24, R81 ;  /* 0x00000051182a7221 */ /* 0x000fc20000010000 */
[----:B------:R-:W-:Y:S01]  /*4be0*/  FADD.FTZ R52, R78, R69 ;  /* 0x000000454e347221 */ /* 0x000fe20000010000 */
[----:B------:R-:W-:Y:S02]  /*4bf0*/  CS2R R32, SRZ ;  /* 0x0000000000207805 */ /* 0x000fe4000001ff00 */
[----:B------:R-:W-:Y:S01]  /*4c00*/  CS2R R90, SRZ ;  /* 0x00000000005a7805 */ /* 0x000fe2000001ff00 */
[----:B------:R-:W-:-:S01]  /*4c10*/  FADD.FTZ R69, R75, R42 ;  /* 0x0000002a4b457221 */ /* 0x000fc20000010000 */
[----:B------:R-:W-:Y:S01]  /*4c20*/  FADD.FTZ R52, R79, R52 ;  /* 0x000000344f347221 */ /* 0x000fe20000010000 */
[----:B------:R-:W-:Y:S01]  /*4c30*/  CS2R R74, SRZ ;  /* 0x00000000004a7805 */ /* 0x000fe2000001ff00 */
[----:B------:R-:W1:Y:S01]  /*4c40*/  MUFU.EX2 R86, R86 ;  /* 0x0000005600567308 */ /* 0x000e620000000800 */
[----:B------:R-:W-:-:S01]  /*4c50*/  FADD.FTZ R42, R28, R69 ;  /* 0x000000451c2a7221 */ /* 0x000fc20000010000 */
[----:B---3--:R-:W-:Y:S01]  /*4c60*/  FADD.FTZ R69, R49, R52 ;  /* 0x0000003431457221 */ /* 0x008fe20000010000 */
[----:B------:R-:W-:-:S02]  /*4c70*/  CS2R R28, SRZ ;  /* 0x00000000001c7805 */ /* 0x000fc4000001ff00 */
[----:B------:R-:W-:Y:S01]  /*4c80*/  CS2R R78, SRZ ;  /* 0x00000000004e7805 */ /* 0x000fe2000001ff00 */
[----:B------:R-:W-:-:S01]  /*4c90*/  FADD.FTZ R81, R83, R42 ;  /* 0x0000002a53517221 */ /* 0x000fc20000010000 */
[----:B------:R-:W-:Y:S01]  /*4ca0*/  CS2R R82, SRZ ;  /* 0x0000000000527805 */ /* 0x000fe2000001ff00 */
[----:B------:R-:W2:Y:S01]  /*4cb0*/  MUFU.EX2 R87, R87 ;  /* 0x0000005700577308 */ /* 0x000ea20000000800 */
[----:B0-----:R-:W-:-:S01]  /*4cc0*/  FADD.FTZ R69, R36, R69 ;  /* 0x0000004524457221 */ /* 0x001fc20000010000 */
[----:B------:R-:W-:-:S04]  /*4cd0*/  FADD.FTZ R42, R40, R81 ;  /* 0x00000051282a7221 */ /* 0x000fc80000010000 */
[----:B------:R-:W-:Y:S02]  /*4ce0*/  FADD.FTZ R5, R63, R42 ;  /* 0x0000002a3f057221 */ /* 0x000fe40000010000 */
[----:B------:R-:W0:Y:S01]  /*4cf0*/  MUFU.EX2 R53, R53 ;  /* 0x0000003500357308 */ /* 0x000e220000000800 */
[----:B-1----:R-:W-:-:S01]  /*4d00*/  FADD.FTZ R52, R86, R69 ;  /* 0x0000004556347221 */ /* 0x002fc20000010000 */
[----:B------:R-:W-:-:S04]  /*4d10*/  FADD.FTZ R8, R44, R5 ;  /* 0x000000052c087221 */ /* 0x000fc80000010000 */
[----:B------:R-:W-:Y:S01]  /*4d20*/  FADD.FTZ R9, R67, R8 ;  /* 0x0000000843097221 */ /* 0x000fe20000010000 */
[----:B------:R-:W-:Y:S01]  /*4d30*/  CS2R R66, SRZ ;  /* 0x0000000000427805 */ /* 0x000fe2000001ff00 */
[----:B------:R-:W1:Y:S01]  /*4d40*/  MUFU.EX2 R58, R58 ;  /* 0x0000003a003a7308 */ /* 0x000e620000000800 */
[----:B--2---:R-:W-:-:S01]  /*4d50*/  FADD.FTZ R52, R87, R52 ;  /* 0x0000003457347221 */ /* 0x004fc20000010000 */
[----:B------:R-:W-:Y:S01]  /*4d60*/  FADD.FTZ R8, R46, R9 ;  /* 0x000000092e087221 */ /* 0x000fe20000010000 */
[----:B------:R-:W-:Y:S02]  /*4d70*/  F2FP.SATFINITE.E4M3.F32.PACK_AB_MERGE_C R215, R87, R86, RZ ;  /* 0x0000005657d7723e */ /* 0x000fe400048070ff */
[----:B------:R-:W-:Y:S01]  /*4d80*/  CS2R R86, SRZ ;  /* 0x0000000000567805 */ /* 0x000fe2000001ff00 */
[----:B------:R-:W-:-:S01]  /*4d90*/  FADD.FTZ R9, R89, R8 ;  /* 0x0000000859097221 */ /* 0x000fc20000010000 */
[----:B------:R-:W-:Y:S01]  /*4da0*/  F2FP.SATFINITE.E4M3.F32.PACK_AB_MERGE_C R215, R36, R49, R215 ;  /* 0x0000003124d7723e */ /* 0x000fe200048070d7 */
[----:B------:R-:W2:Y:S01]  /*4db0*/  MUFU.EX2 R62, R62 ;  /* 0x0000003e003e7308 */ /* 0x000ea20000000800 */
[----:B0-----:R-:W-:-:S01]  /*4dc0*/  FADD.FTZ R5, R53, R52 ;  /* 0x0000003435057221 */ /* 0x001fc20000010000 */
[----:B------:R-:W-:Y:S01]  /*4dd0*/  FADD.FTZ R8, R50, R9 ;  /* 0x0000000932087221 */ /* 0x000fe20000010000 */
[----:B------:R-:W-:-:S03]  /*4de0*/  CS2R R36, SRZ ;  /* 0x0000000000247805 */ /* 0x000fc6000001ff00 */
        /* <DEDUP_REMOVED lines=9> */
[----:B------:R-:W2:Y:S01]  /*4e80*/  MUFU.EX2 R57, R57 ;  /* 0x0000003900397308 */ /* 0x000ea20000000800 */
[----:B0-----:R-:W-:-:S01]  /*4e90*/  FADD.FTZ R63, R59, R14 ;  /* 0x0000000e3b3f7221 */ /* 0x001fc20000010000 */
[----:B------:R-:W-:-:S04]  /*4ea0*/  F2FP.SATFINITE.E4M3.F32.PACK_AB_MERGE_C R209, R59, R62, RZ ;  /* 0x0000003e3bd1723e */ /* 0x000fc800048070ff */
[----:B------:R-:W-:Y:S02]  /*4eb0*/  F2FP.SATFINITE.E4M3.F32.PACK_AB_MERGE_C R209, R58, R53, R209 ;  /* 0x000000353ad1723e */ /* 0x000fe400048070d1 */
[----:B------:R-:W-:Y:S01]  /*4ec0*/  CS2R R52, SRZ ;  /* 0x0000000000347805 */ /* 0x000fe2000001ff00 */
[----:B------:R-:W0:Y:S01]  /*4ed0*/  MUFU.EX2 R70, R70 ;  /* 0x0000004600467308 */ /* 0x000e220000000800 */
[----:B-1----:R-:W-:-:S01]  /*4ee0*/  FADD.FTZ R14, R48, R63 ;  /* 0x0000003f300e7221 */ /* 0x002fc20000010000 */
[----:B------:R-:W-:Y:S02]  /*4ef0*/  CS2R R58, SRZ ;  /* 0x00000000003a7805 */ /* 0x000fe4000001ff00 */
[----:B------:R-:W-:-:S04]  /*4f00*/  CS2R R62, SRZ ;  /* 0x00000000003e7805 */ /* 0x000fc8000001ff00 */
[----:B------:R-:W1:Y:S01]  /*4f10*/  MUFU.EX2 R71, R71 ;  /* 0x0000004700477308 */ /* 0x000e620000000800 */
[----:B--2---:R-:W-:-:S07]  /*4f20*/  FADD.FTZ R3, R57, R14 ;  /* 0x0000000e39037221 */ /* 0x004fce0000010000 */
[----:B------:R-:W2:Y:S01]  /*4f30*/  MUFU.EX2 R43, R43 ;  /* 0x0000002b002b7308 */ /* 0x000ea20000000800 */
[----:B0-----:R-:W-:-:S01]  /*4f40*/  FADD.FTZ R8, R70, R3 ;  /* 0x0000000346087221 */ /* 0x001fc20000010000 */
[----:B------:R-:W-:-:S06]  /*4f50*/  FADD.FTZ R3, R11, R6 ;  /* 0x000000060b037221 */ /* 0x000fcc0000010000 */
[----:B------:R-:W0:Y:S01]  /*4f60*/  MUFU.EX2 R56, R56 ;  /* 0x0000003800387308 */ /* 0x000e220000000800 */
[C---:B-1----:R-:W-:Y:S01]  /*4f70*/  F2FP.SATFINITE.E4M3.F32.PACK_AB_MERGE_C R70, R71.reuse, R70, RZ ;  /* 0x000000464746723e */ /* 0x042fe200048070ff */
[----:B------:R-:W-:Y:S01]  /*4f80*/  FADD.FTZ R71, R71, R8 ;  /* 0x0000000847477221 */ /* 0x000fe20000010000 */
[----:B------:R-:W-:-:S02]  /*4f90*/  FADD.FTZ R8, R38, R3 ;  /* 0x0000000326087221 */ /* 0x000fc40000010000 */
[----:B------:R-:W-:Y:S01]  /*4fa0*/  F2FP.SATFINITE.E4M3.F32.PACK_AB_MERGE_C R211, R57, R48, R70 ;  /* 0x0000003039d3723e */ /* 0x000fe20004807046 */
[----:B------:R-:W-:-:S01]  /*4fb0*/  FADD.FTZ R6, R2, R71 ;  /* 0x0000004702067221 */ /* 0x000fc20000010000 */
[----:B------:R-:W-:Y:S01]  /*4fc0*/  FADD.FTZ R7, R13, R8 ;  /* 0x000000080d077221 */ /* 0x000fe20000010000 */
[----:B------:R-:W1:Y:S01]  /*4fd0*/  MUFU.EX2 R47, R47 ;  /* 0x0000002f002f7308 */ /* 0x000e620000000800 */
[C---:B------:R-:W-:Y:S01]  /*4fe0*/  F2FP.SATFINITE.E4M3.F32.PACK_AB_MERGE_C R13, R80.reuse, R13, RZ ;  /* 0x0000000d500d723e */ /* 0x040fe200048070ff */
[----:B--2---:R-:W-:Y:S01]  /*4ff0*/  FADD.FTZ R3, R43, R6 ;  /* 0x000000062b037221 */ /* 0x004fe20000010000 */
[----:B------:R-:W-:-:S01]  /*5000*/  FADD.FTZ R80, R80, R7 ;  /* 0x0000000750507221 */ /* 0x000fc20000010000 */
[----:B------:R-:W-:-:S02]  /*5010*/  CS2R R48, SRZ ;  /* 0x0000000000307805 */ /* 0x000fc4000001ff00 */
[----:B------:R-:W-:Y:S02]  /*5020*/  F2FP.SATFINITE.E4M3.F32.PACK_AB_MERGE_C R204, R38, R11, R13 ;  /* 0x0000000b26cc723e */ /* 0x000fe4000480700d */
[----:B------:R-:W-:Y:S01]  /*5030*/  CS2R R70, SRZ ;  /* 0x0000000000467805 */ /* 0x000fe2000001ff00 */
[----:B------:R-:W2:Y:S01]  /*5040*/  MUFU.EX2 R60, R60 ;  /* 0x0000003c003c7308 */ /* 0x000ea20000000800 */
[----:B0-----:R-:W-:-:S01]  /*5050*/  FADD.FTZ R6, R56, R3 ;  /* 0x0000000338067221 */ /* 0x001fc20000010000 */
[----:B------:R-:W-:Y:S01]  /*5060*/  FADD.FTZ R3, R39, R80 ;  /* 0x0000005027037221 */ /* 0x000fe20000010000 */
[----:B------:R-:W-:-:S03]  /*5070*/  CS2R R80, SRZ ;  /* 0x0000000000507805 */ /* 0x000fc6000001ff00 */
[----:B------:R-:W-:Y:S02]  /*5080*/  FADD.FTZ R8, R76, R3 ;  /* 0x000000034c087221 */ /* 0x000fe40000010000 */
[----:B------:R-:W0:Y:S01]  /*5090*/  MUFU.EX2 R51, R51 ;  /* 0x0000003300337308 */ /* 0x000e220000000800 */
[C---:B-1----:R-:W-:Y:S01]  /*50a0*/  F2FP.SATFINITE.E4M3.F32.PACK_AB_MERGE_C R56, R47.reuse, R56, RZ ;  /* 0x000000382f38723e */ /* 0x042fe200048070ff */
[----:B------:R-:W-:-:S03]  /*50b0*/  FADD.FTZ R47, R47, R6 ;  /* 0x000000062f2f7221 */ /* 0x000fc60000010000 */
[----:B------:R-:W-:Y:S02]  /*50c0*/  F2FP.SATFINITE.E4M3.F32.PACK_AB_MERGE_C R205, R43, R2, R56 ;  /* 0x000000022bcd723e */ /* 0x000fe40004807038 */
[----:B------:R-:W-:Y:S02]  /*50d0*/  CS2R R42, SRZ ;  /* 0x00000000002a7805 */ /* 0x000fe4000001ff00 */
[----:B------:R-:W-:Y:S01]  /*50e0*/  CS2R R56, SRZ ;  /* 0x0000000000387805 */ /* 0x000fe2000001ff00 */
[----:B------:R-:W1:Y:S01]  /*50f0*/  MUFU.EX2 R41, R41 ;  /* 0x0000002900297308 */ /* 0x000e620000000800 */
[----:B--2---:R-:W-:-:S01]  /*5100*/  FADD.FTZ R6, R60, R47 ;  /* 0x0000002f3c067221 */ /* 0x004fc20000010000 */
[----:B------:R-:W-:-:S06]  /*5110*/  CS2R R46, SRZ ;  /* 0x00000000002e7805 */ /* 0x000fcc000001ff00 */
[----:B------:R-:W2:Y:S01]  /*5120*/  MUFU.EX2 R54, R54 ;  /* 0x0000003600367308 */ /* 0x000ea20000000800 */
[----:B0-----:R-:W-:-:S07]  /*5130*/  FADD.FTZ R3, R51, R6 ;  /* 0x0000000633037221 */ /* 0x001fce0000010000 */
[----:B------:R-:W0:Y:S01]  /*5140*/  MUFU.EX2 R84, R84 ;  /* 0x0000005400547308 */ /* 0x000e220000000800 */
[----:B-1----:R-:W-:-:S07]  /*5150*/  FADD.FTZ R7, R41, R8 ;  /* 0x0000000829077221 */ /* 0x002fce0000010000 */
[----:B------:R1:W3:Y:S01]  /*5160*/  MUFU.EX2 R5, R64 ;  /* 0x0000004000057308 */ /* 0x0002e20000000800 */
[----:B--2---:R-:W-:-:S07]  /*5170*/  FADD.FTZ R6, R54, R3 ;  /* 0x0000000336067221 */ /* 0x004fce0000010000 */
[----:B------:R-:W2:Y:S01]  /*5180*/  MUFU.EX2 R45, R45 ;  /* 0x0000002d002d7308 */ /* 0x000ea20000000800 */
[C---:B0-----:R-:W-:Y:S01]  /*5190*/  F2FP.SATFINITE.E4M3.F32.PACK_AB_MERGE_C R41, R84.reuse, R41, RZ ;  /* 0x000000295429723e */ /* 0x041fe200048070ff */
[----:B------:R-:W-:Y:S01]  /*51a0*/  FADD.FTZ R84, R84, R7 ;  /* 0x0000000754547221 */ /* 0x000fe20000010000 */
[----:B-1----:R-:W-:Y:S02]  /*51b0*/  CS2R R64, SRZ ;  /* 0x0000000000407805 */ /* 0x002fe4000001ff00 */
[----:B------:R-:W-:Y:S02]  /*51c0*/  F2FP.SATFINITE.E4M3.F32.PACK_AB_MERGE_C R206, R76, R39, R41 ;  /* 0x000000274cce723e */ /* 0x000fe40004807029 */
[----:B------:R-:W-:Y:S02]  /*51d0*/  CS2R R38, SRZ ;  /* 0x0000000000267805 */ /* 0x000fe4000001ff00 */
[----:B------:R-:W-:Y:S01]  /*51e0*/  CS2R R40, SRZ ;  /* 0x0000000000287805 */ /* 0x000fe2000001ff00 */
[----:B------:R-:W0:Y:S01]  /*51f0*/  MUFU.EX2 R26, R26 ;  /* 0x0000001a001a7308 */ /* 0x000e220000000800 */
[C---:B---3--:R-:W-:Y:S01]  /*5200*/  F2FP.SATFINITE.E4M3.F32.PACK_AB_MERGE_C R54, R5.reuse, R54, RZ ;  /* 0x000000360536723e */ /* 0x048fe200048070ff */
[----:B------:R-:W-:Y:S01]  /*5210*/  FADD.FTZ R5, R5, R6 ;  /* 0x0000000605057221 */ /* 0x000fe20000010000 */
[----:B------:R-:W-:-:S02]  /*5220*/  CS2R R76, SRZ ;  /* 0x00000000004c7805 */ /* 0x000fc4000001ff00 */
        /* <DEDUP_REMOVED lines=19> */
[----:B------:R-:W-:Y:S02]  /*5360*/  F2FP.SATFINITE.E4M3.F32.PACK_AB_MERGE_C R200, R88, R45, R21 ;  /* 0x0000002d58c8723e */ /* 0x000fe40004807015 */
[----:B------:R-:W-:Y:S02]  /*5370*/  CS2R R44, SRZ ;  /* 0x00000000002c7805 */ /* 0x000fe4000001ff00 */
[----:B------:R-:W-:Y:S01]  /*5380*/  CS2R R88, SRZ ;  /* 0x0000000000587805 */ /* 0x000fe2000001ff00 */
[----:B------:R-:W2:Y:S01]  /*5390*/  MUFU.EX2 R34, R34 ;  /* 0x0000002200227308 */ /* 0x000ea20000000800 */
[C---:B0-----:R-:W-:Y:S01]  /*53a0*/  F2FP.SATFINITE.E4M3.F32.PACK_AB_MERGE_C R68, R31.reuse, R68, RZ ;  /* 0x000000441f44723e */ /* 0x041fe200048070ff */
[----:B------:R-:W-:-:S03]  /*53b0*/  FADD.FTZ R31, R31, R2 ;  /* 0x000000021f1f7221 */ /* 0x000fc60000010000 */
[----:B------:R-:W-:Y:S02]  /*53c0*/  F2FP.SATFINITE.E4M3.F32.PACK_AB_MERGE_C R201, R27, R26, R68 ;  /* 0x0000001a1bc9723e */ /* 0x000fe40004807044 */
[----:B------:R-:W-:Y:S02]  /*53d0*/  CS2R R26, SRZ ;  /* 0x00000000001a7805 */ /* 0x000fe4000001ff00 */
[----:B------:R-:W-:Y:S01]  /*53e0*/  CS2R R68, SRZ ;  /* 0x0000000000447805 */ /* 0x000fe2000001ff00 */
[----:B------:R-:W0:Y:S01]  /*53f0*/  MUFU.EX2 R96, R96 ;  /* 0x0000006000607308 */ /* 0x000e220000000800 */
[----:B-1----:R-:W-:-:S01]  /*5400*/  FADD.FTZ R3, R25, R92 ;  /* 0x0000005c19037221 */ /* 0x002fc20000010000 */
[----:B------:R-:W-:-:S06]  /*5410*/  CS2R R92, SRZ ;  /* 0x00000000005c7805 */ /* 0x000fcc000001ff00 */
[----:B------:R-:W1:Y:S01]  /*5420*/  MUFU.EX2 R35, R35 ;  /* 0x0000002300237308 */ /* 0x000e620000000800 */
[----:B--2---:R-:W-:-:S01]  /*5430*/  FADD.FTZ R2, R34, R31 ;  /* 0x0000001f22027221 */ /* 0x004fc20000010000 */
[----:B------:R-:W-:-:S06]  /*5440*/  CS2R R30, SRZ ;  /* 0x00000000001e7805 */ /* 0x000fcc000001ff00 */
[----:B------:R-:W-:Y:S01]  /*5450*/  MUFU.EX2 R15, R15 ;  /* 0x0000000f000f7308 */ /* 0x000fe20000000800 */
[----:B0-----:R-:W-:-:S07]  /*5460*/  FADD.FTZ R6, R96, R3 ;  /* 0x0000000360067221 */ /* 0x001fce0000010000 */
[----:B------:R-:W0:Y:S01]  /*5470*/  MUFU.EX2 R12, R12 ;  /* 0x0000000c000c7308 */ /* 0x000e220000000800 */
[----:B-1----:R-:W-:-:S07]  /*5480*/  FADD.FTZ R3, R35, R2 ;  /* 0x0000000223037221 */ /* 0x002fce0000010000 */
[----:B------:R-:W1:Y:S08]  /*5490*/  MUFU.EX2 R72, R72 ;  /* 0x0000004800487308 */ /* 0x000e700000000800 */
[----:B------:R-:W2:Y:S01]  /*54a0*/  MUFU.EX2 R61, R61 ;  /* 0x0000003d003d7308 */ /* 0x000ea20000000800 */
[----:B0-----:R-:W-:Y:S01]  /*54b0*/  F2FP.SATFINITE.E4M3.F32.PACK_AB_MERGE_C R5, R12, R15, RZ ;  /* 0x0000000f0c05723e */ /* 0x001fe200048070ff */
[----:B------:R-:W-:-:S03]  /*54c0*/  FADD.FTZ R15, R15, R6 ;  /* 0x000000060f0f7221 */ /* 0x000fc60000010000 */
[----:B------:R-:W-:Y:S02]  /*54d0*/  F2FP.SATFINITE.E4M3.F32.PACK_AB_MERGE_C R202, R96, R25, R5 ;  /* 0x0000001960ca723e */ /* 0x000fe40004807005 */
[----:B------:R-:W-:Y:S02]  /*54e0*/  CS2R R24, SRZ ;  /* 0x0000000000187805 */ /* 0x000fe4000001ff00 */
[----:B------:R-:W-:Y:S01]  /*54f0*/  CS2R R96, SRZ ;  /* 0x0000000000607805 */ /* 0x000fe2000001ff00 */
[----:B-1----:R-:W-:-:S01]  /*5500*/  FADD.FTZ R2, R72, R3 ;  /* 0x0000000348027221 */ /* 0x002fc20000010000 */
[----:B------:R-:W-:Y:S01]  /*5510*/  FADD.FTZ R3, R12, R15 ;  /* 0x0000000f0c037221 */ /* 0x000fe20000010000 */
[C---:B--2---:R-:W-:Y:S02]  /*5520*/  F2FP.SATFINITE.E4M3.F32.PACK_AB_MERGE_C R7, R61.reuse, R72, RZ ;  /* 0x000000483d07723e */ /* 0x044fe400048070ff */
[----:B------:R-:W-:Y:S01]  /*5530*/  FADD.FTZ R2, R61, R2 ;  /* 0x000000023d027221 */ /* 0x000fe20000010000 */
[----:B------:R-:W-:-:S02]  /*5540*/  CS2R R60, SRZ ;  /* 0x00000000003c7805 */ /* 0x000fc4000001ff00 */
[----:B------:R-:W-:Y:S02]  /*5550*/  CS2R R72, SRZ ;  /* 0x0000000000487805 */ /* 0x000fe4000001ff00 */
        /* <DEDUP_REMOVED lines=55> */
.L_x_5186:
[----:B------:R-:W-:Y:S01]  /*58d0*/  ISETP.NE.AND P4, PT, RZ, UR46, PT ;  /* 0x0000002eff007c0c */ /* 0x000fe2000bf85270 */
[----:B------:R-:W-:-:S04]  /*58e0*/  UISETP.NE.AND UP1, UPT, UR59, 0x1, UPT ;  /* 0x000000013b00788c */ /* 0x000fc8000bf25270 */
[----:B------:R-:W-:-:S04]  /*58f0*/  USEL UR48, URZ, 0x1, UP1 ;  /* 0x000000013f307887 */ /* 0x000fc80008800000 */
[----:B------:R-:W-:-:S04]  /*5900*/  ULOP3.LUT UR48, UR60, UR48, URZ, 0x3c, !UPT ;  /* 0x000000303c307292 */ /* 0x000fc8000f8e3c3f */
[----:B------:R-:W-:Y:S08]  /*5910*/  @P4 BRA `(.L_x_5177) ;  /* 0x0000000000384947 */ /* 0x000ff00003800000 */
[----:B------:R-:W-:Y:S05]  /*5920*/  @!P1 BRA `(.L_x_5178) ;  /* 0x0000000000049947 */ /* 0x000fea0003800000 */
[----:B------:R-:W-:Y:S01]  /*5930*/  BPT.TRAP 0x1 ;  /* 0x000000040000795c */ /* 0x000fe20000300000 */
.L_x_5178:
        /* <DEDUP_REMOVED lines=9> */
.L_x_5179:
[----:B-1----:R-:W-:Y:S05]  /*59d0*/  @P3 BRA `(.L_x_5177) ;  /* 0x0000000000083947 */ /* 0x002fea0003800000 */
[----:B------:R-:W1:Y:S02]  /*59e0*/  SYNCS.PHASECHK.TRANS64.TRYWAIT P3, [UR6+0x33430], R0 ;  /* 0x03343000ff0075a7 */ /* 0x000e640008060146 */
[----:B-1----:R-:W-:Y:S05]  /*59f0*/  @!P3 BRA `(.L_x_5180) ;  /* 0x000001340084b947 */ /* 0x002fea0003800000 */
.L_x_5177:
        /* <DEDUP_REMOVED lines=192> */
.L_x_5182:
[----:B------:R-:W-:Y:S01]  /*6600*/  ULEA UR6, UR59, UR41, 0x3 ;  /* 0x000000293b067291 */ /* 0x000fe2000f8e183f */
[----:B------:R-:W-:-:S05]  /*6610*/  IMAD.U32 R0, RZ, RZ, UR60 ;  /* 0x0000003cff007e24 */ /* 0x000fca000f8e00ff */
[----:B------:R-:W-:-:S04]  /*6620*/  SHF.L.U32 R0, R0, 0x1f, RZ ;  /* 0x0000001f00007819 */ /* 0x000fc800000006ff */
[----:B------:R0:W1:Y:S01]  /*6630*/  SYNCS.PHASECHK.TRANS64.TRYWAIT P3, [UR6+0x33450], R0 ;  /* 0x03345000ff0075a7 */ /* 0x0000620008060146 */
[----:B------:R-:W-:Y:S05]  /*6640*/  @!P1 BRA `(.L_x_5183) ;  /* 0x0000000000049947 */ /* 0x000fea0003800000 */
[----:B------:R-:W-:Y:S01]  /*6650*/  BPT.TRAP 0x1 ;  /* 0x000000040000795c */ /* 0x000fe20000300000 */
.L_x_5183:
[----:B-1----:R-:W-:Y:S05]  /*6660*/  @P3 BRA `(.L_x_5181) ;  /* 0x0000000000083947 */ /* 0x002fea0003800000 */
[----:B------:R-:W1:Y:S02]  /*6670*/  SYNCS.PHASECHK.TRANS64.TRYWAIT P3, [UR6+0x33450], R0 ;  /* 0x03345000ff0075a7 */ /* 0x000e640008060146 */
[----:B-1----:R-:W-:Y:S05]  /*6680*/  @!P3 BRA `(.L_x_5184) ;  /* 0x000001280078b947 */ /* 0x002fea0003800000 */
.L_x_5181:
[----:B------:R-:W-:Y:S01]  /*6690*/  UIADD3 UR6, UR41, 0x200, URZ ;  /* 0x0000020029067890 */ /* 0x000fe2000fffe03f */
[----:B------:R-:W-:Y:S01]  /*66a0*/  WARPGROUP.ARRIVE ;  /* 0x00000000000079c5 */ /* 0x000fe20000000000 */
[----:B------:R-:W-:Y:S01]  /*66b0*/  UMOV UR7, 0xc0000010 ;  /* 0xc000001000077882 */ /* 0x000fe20000000000 */
[----:B-1----:R-:W-:Y:S01]  /*66c0*/  VIADD R4, R17, UR36 ;  /* 0x0000002411047c36 */ /* 0x002fe20008000000 */
[----:B------:R-:W-:-:S04]  /*66d0*/  USHF.R.U32.HI UR6, URZ, 0x4, UR6 ;  /* 0x000000043f067899 */ /* 0x000fc80008011606 */
[----:B------:R-:W-:-:S04]  /*66e0*/  ULOP3.LUT UR6, UR6, 0x3fff, URZ, 0xc0, !UPT ;  /* 0x00003fff06067892 */ /* 0x000fc8000f8ec03f */
[----:B------:R-:W-:-:S04]  /*66f0*/  ULOP3.LUT UR6, UR6, 0x10000, URZ, 0xfc, !UPT ;  /* 0x0001000006067892 */ /* 0x000fc8000f8efc3f */
[----:B------:R-:W-:-:S07]  /*6700*/  UIMAD UR10, UR59, 0x780, UR6 ;  /* 0x000007803b0a78a4 */ /* 0x000fce000f8e0206 */
[----:B------:R-:W-:Y:S02]  /*6710*/  UMOV UR6, UR10 ;  /* 0x0000000a00067c82 */ /* 0x000fe40008000000 */
[----:B------:R-:W-:Y:S01]  /*6720*/  QGMMA.64x192x32.F32.E4M3.E4M3 R24, R216, gdesc[UR4], R24, gsb0 ;  /* 0x02e00004d8187df3 */ /* 0x000fe20008000818 */
[----:B------:R-:W-:Y:S01]  /*6730*/  UIADD3 UR6, UR10, 0x180, URZ ;  /* 0x000001800a067890 */ /* 0x000fe2000fffe03f */
[----:B------:R-:W-:Y:S01]  /*6740*/  UMOV UR7, 0xc0000010 ;  /* 0xc000001000077882 */ /* 0x000fe20000000000 */
[----:B------:R-:W-:Y:S02]  /*6750*/  WARPGROUP.DEPBAR.LE gsb0, 0x0 ;  /* 0x00008000000079c5 */ /* 0x000fe40000010000 */
[----:B------:R-:W-:-:S06]  /*6760*/  WARPGROUP.ARRIVE ;  /* 0x00000000000079c5 */ /* 0x000fcc0000000000 */
[----:B------:R-:W1:Y:S09]  /*6770*/  S2R R219, SR_TID.X ;  /* 0x0000000000db7919 */ /* 0x000e720000002100 */
[----:B------:R-:W-:Y:S01]  /*6780*/  QGMMA.64x192x32.F32.E4M3.E4M3 R24, R212, gdesc[UR4], R24, gsb0 ;  /* 0x02e00004d4187df3 */ /* 0x000fe20008000818 */
[----:B------:R-:W-:Y:S01]  /*6790*/  UIADD3 UR6, UR10, 0x300, URZ ;  /* 0x000003000a067890 */ /* 0x000fe2000fffe03f */
[----:B------:R-:W-:Y:S01]  /*67a0*/  UMOV UR7, 0xc0000010 ;  /* 0xc000001000077882 */ /* 0x000fe20000000000 */
[----:B-1----:R-:W-:Y:S01]  /*67b0*/  SHF.R.U32.HI R219, RZ, 0x7, R219 ;  /* 0x00000007ffdb7819 */ /* 0x002fe200000116db */
[----:B------:R-:W-:-:S02]  /*67c0*/  WARPGROUP.DEPBAR.LE gsb0, 0x0 ;  /* 0x00008000000079c5 */ /* 0x000fc40000010000 */
[----:B------:R-:W-:-:S14]  /*67d0*/  WARPGROUP.ARRIVE ;  /* 0x00000000000079c5 */ /* 0x000fdc0000000000 */
[----:B------:R-:W-:Y:S01]  /*67e0*/  QGMMA.64x192x32.F32.E4M3.E4M3 R24, R208, gdesc[UR4], R24, gsb0 ;  /* 0x02e00004d0187df3 */ /* 0x000fe20008000818 */
[----:B------:R-:W-:Y:S01]  /*67f0*/  UIADD3 UR6, UR10, 0x480, URZ ;  /* 0x000004800a067890 */ /* 0x000fe2000fffe03f */
[----:B------:R-:W-:Y:S01]  /*6800*/  UMOV UR7, 0xc0000010 ;  /* 0xc000001000077882 */ /* 0x000fe20000000000 */
[----:B------:R-:W-:Y:S02]  /*6810*/  WARPGROUP.DEPBAR.LE gsb0, 0x0 ;  /* 0x00008000000079c5 */ /* 0x000fe40000010000 */
[----:B------:R-:W-:-:S15]  /*6820*/  WARPGROUP.ARRIVE ;  /* 0x00000000000079c5 */ /* 0x000fde0000000000 */
[----:B------:R-:W-:Y:S01]  /*6830*/  QGMMA.64x192x32.F32.E4M3.E4M3 R24, R204, gdesc[UR4], R24, gsb0 ;  /* 0x02e00004cc187df3 */ /* 0x000fe20008000818 */
[----:B------:R-:W-:Y:S01]  /*6840*/  @UP0 ULDC UR6, c[0x0][0x44c] ;  /* 0x0001130000060ab9 */ /* 0x000fe20000000800 */
[----:B------:R-:W-:Y:S01]  /*6850*/  UMOV UR7, 0xc0000010 ;  /* 0xc000001000077882 */ /* 0x000fe20000000000 */
[----:B0-----:R-:W-:Y:S01]  /*6860*/  @P2 IMAD.HI.U32 R0, R4, UR6, RZ ;  /* 0x0000000604002c27 */ /* 0x001fe2000f8e00ff */
[----:B------:R-:W-:-:S04]  /*6870*/  @UP0 ULDC UR6, c[0x0][0x450] ;  /* 0x0001140000060ab9 */ /* 0x000fc80000000800 */
[----:B------:R-:W-:Y:S01]  /*6880*/  @P2 SHF.R.U32.HI R4, RZ, UR6, R0 ;  /* 0x00000006ff042c19 */ /* 0x000fe20008011600 */
[----:B------:R-:W-:-:S04]  /*6890*/  UIMAD UR6, UR58, -0xa0, URZ ;  /* 0xffffff603a0678a4 */ /* 0x000fc8000f8e023f */
[----:B------:R-:W0:Y:S02]  /*68a0*/  SHFL.IDX PT, R7, R4, RZ, 0x1c1f ;  /* 0x001c1fff04077589 */ /* 0x000e2400000e0000 */
[----:B------:R-:W-:Y:S01]  /*68b0*/  IMAD.U32 R9, RZ, RZ, UR6 ;  /* 0x00000006ff097e24 */ /* 0x000fe2000f8e00ff */
[----:B------:R-:W-:-:S04]  /*68c0*/  UIADD3 UR6, UR10, 0x600, URZ ;  /* 0x000006000a067890 */ /* 0x000fc8000fffe03f */
[----:B------:R-:W-:Y:S01]  /*68d0*/  IADD3 R0, -R16, 0x1, R9 ;  /* 0x0000000110007810 */ /* 0x000fe20007ffe109 */
[----:B------:R-:W-:-:S05]  /*68e0*/  IMAD.U32 R9, RZ, RZ, UR53 ;  /* 0x00000035ff097e24 */ /* 0x000fca000f8e00ff */
[----:B------:R-:W-:-:S05]  /*68f0*/  IADD3 R0, -R9, UR52, R0 ;  /* 0x0000003409007c10 */ /* 0x000fca000fffe100 */
[----:B0-----:R-:W-:-:S05]  /*6900*/  IMAD.IADD R8, R0, 0x1, R7 ;  /* 0x0000000100087824 */ /* 0x001fca00078e0207 */
        /* <DEDUP_REMOVED lines=82> */
[----:B------:R-:W-:Y:S01]  /*6e30*/  FSEL R141, R141, -INF , P4 ;  /* 0xff8000008d8d7808 */ /* 0x000fe20002000000 */
[----:B------:R-:W-:Y:S02]  /*6e40*/  WARPGROUP.DEPBAR.LE gsb0, 0x0 ;  /* 0x00008000000079c5 */ /* 0x000fe40000010000 */
[----:B------:R-:W-:Y:S01]  /*6e50*/  FMNMX.FTZ R10, R140, R9, !PT ;  /* 0x000000098c0a7209 */ /* 0x000fe20007810000 */
[----:B------:R-:W-:Y:S01]  /*6e60*/  WARPGROUP.ARRIVE ;  /* 0x00000000000079c5 */ /* 0x000fe20000000000 */
[----:B------:R-:W-:-:S02]  /*6e70*/  ISETP.GT.AND P4, PT, R8, 0x71, PT ;  /* 0x000000710800780c */ /* 0x000fc40003f84270 */
[----:B------:R-:W-:Y:S02]  /*6e80*/  FSEL R144, R144, -INF , P3 ;  /* 0xff80000090907808 */ /* 0x000fe40001800000 */
[----:B------:R-:W-:Y:S01]  /*6e90*/  FMNMX.FTZ R9, R141, R10, !PT ;  /* 0x0000000a8d097209 */ /* 0x000fe20007810000 */
[----:B------:R-:W-:Y:S01]  /*6ea0*/  QGMMA.64x192x32.F32.E4M3.E4M3 R24, R200, gdesc[UR4], R24, gsb0 ;  /* 0x02e00004c8187df3 */ /* 0x000fe20008000818 */
        /* <DEDUP_REMOVED lines=18> */
[----:B------:R-:W-:Y:S02]  /*6fd0*/  FSEL R125, R125, -INF , P5 ;  /* 0xff8000007d7d7808 */ /* 0x000fe40002800000 */
[C---:B------:R-:W-:Y:S02]  /*6fe0*/  ISETP.GT.AND P3, PT, R8.reuse, 0x90, PT ;  /* 0x000000900800780c */ /* 0x040fe40003f64270 */
[C---:B------:R-:W-:Y:S02]  /*6ff0*/  ISETP.GT.AND P4, PT, R8.reuse, 0x91, PT ;  /* 0x000000910800780c */ /* 0x040fe40003f84270 */
[----:B------:R-:W-:-:S02]  /*7000*/  ISETP.GT.AND P6, PT, R8, 0x98, PT ;  /* 0x000000980800780c */ /* 0x000fc40003fc4270 */
[----:B------:R-:W-:Y:S02]  /*7010*/  ISETP.GT.AND P5, PT, R8, 0x99, PT ;  /* 0x000000990800780c */ /* 0x000fe40003fa4270 */
        /* <DEDUP_REMOVED lines=8> */
[----:B------:R-:W-:-:S04]  /*70a0*/  FMNMX.FTZ R8, R132, R9, !PT ;  /* 0x0000000984087209 */ /* 0x000fc80007810000 */
[----:B------:R-:W-:-:S05]  /*70b0*/  FMNMX.FTZ R10, R133, R8, !PT ;  /* 0x00000008850a7209 */ /* 0x000fca0007810000 */
[----:B------:R-:W0:Y:S02]  /*70c0*/  SHFL.BFLY PT, R9, R10, 0x2, 0x1f ;  /* 0x0c401f000a097f89 */ /* 0x000e2400000e0000 */
[----:B0-----:R-:W-:Y:S02]  /*70d0*/  FMNMX.FTZ R11, R10, R9, !PT ;  /* 0x000000090a0b7209 */ /* 0x001fe40007810000 */
[----:B------:R-:W0:Y:S04]  /*70e0*/  SHFL.IDX PT, R9, R4, 0x1, 0x1c1f ;  /* 0x003c1f0004097f89 */ /* 0x000e2800000e0000 */
[----:B------:R-:W1:Y:S01]  /*70f0*/  SHFL.BFLY PT, R12, R11, 0x1, 0x1f ;  /* 0x0c201f000b0c7f89 */ /* 0x000e6200000e0000 */
[----:B0-----:R-:W-:Y:S02]  /*7100*/  IMAD.IADD R8, R0, 0x1, R9 ;  /* 0x0000000100087824 */ /* 0x001fe400078e0209 */
[----:B------:R-:W-:Y:S01]  /*7110*/  IMAD.U32 R9, RZ, RZ, UR42 ;  /* 0x0000002aff097e24 */ /* 0x000fe2000f8e00ff */
[----:B-1----:R-:W-:-:S02]  /*7120*/  FMNMX.FTZ R0, R11, R12, !PT ;  /* 0x0000000c0b007209 */ /* 0x002fc40007810000 */
[C---:B------:R-:W-:Y:S02]  /*7130*/  ISETP.GT.AND P5, PT, R8.reuse, RZ, PT ;  /* 0x000000ff0800720c */ /* 0x040fe40003fa4270 */
[----:B------:R-:W-:Y:S01]  /*7140*/  ISETP.GT.AND P6, PT, R8, 0x1, PT ;  /* 0x000000010800780c */ /* 0x000fe20003fc4270 */
[----:B------:R-:W-:-:S01]  /*7150*/  FFMA.FTZ R10, R0, R9, -8 ;  /* 0xc1000000000a7423 */ /* 0x000fc20000010009 */
        /* <DEDUP_REMOVED lines=10> */
[----:B------:R-:W-:Y:S02]  /*7200*/  FSEL R194, R194, -INF , P5 ;  /* 0xff800000c2c27808 */ /* 0x000fe40002800000 */
[C---:B------:R-:W-:Y:S02]  /*7210*/  ISETP.GT.AND P6, PT, R8.reuse, 0x11, PT ;  /* 0x000000110800780c */ /* 0x040fe40003fc4270 */
[C---:B------:R-:W-:Y:S02]  /*7220*/  ISETP.GT.AND P5, PT, R8.reuse, 0x29, PT ;  /* 0x000000290800780c */ /* 0x040fe40003fa4270 */
[----:B------:R-:W-:Y:S02]  /*7230*/  FMNMX.FTZ R21, R191, R4, !PT ;  /* 0x00000004bf157209 */ /* 0x000fe40007810000 */
[----:B------:R-:W-:Y:S02]  /*7240*/  ISETP.GT.AND P3, PT, R8, 0x18, PT ;  /* 0x000000180800780c */ /* 0x000fe40003f64270 */
[----:B------:R-:W-:-:S02]  /*7250*/  FSEL R195, R195, -INF , P6 ;  /* 0xff800000c3c37808 */ /* 0x000fc40003000000 */
[----:B------:R-:W-:Y:S02]  /*7260*/  FSEL R175, R175, -INF , P5 ;  /* 0xff800000afaf7808 */ /* 0x000fe40002800000 */
[----:B------:R-:W-:Y:S02]  /*7270*/  FMNMX.FTZ R4, R194, R21, !PT ;  /* 0x00000015c2047209 */ /* 0x000fe40007810000 */
[----:B------:R-:W-:Y:S02]  /*7280*/  FSETP.NEU.FTZ.AND P5, PT, R0, -INF , PT ;  /* 0xff8000000000780b */ /* 0x000fe40003fbd000 */
[----:B------:R-:W-:Y:S02]  /*7290*/  ISETP.GT.AND P4, PT, R8, 0x19, PT ;  /* 0x000000190800780c */ /* 0x000fe40003f84270 */
[----:B------:R-:W-:Y:S02]  /*72a0*/  FSEL R198, R198, -INF , P3 ;  /* 0xff800000c6c67808 */ /* 0x000fe40001800000 */
[----:B------:R-:W-:-:S02]  /*72b0*/  FMNMX.FTZ R21, R195, R4, !PT ;  /* 0x00000004c3157209 */ /* 0x000fc40007810000 */
[----:B------:R-:W-:Y:S02]  /*72c0*/  FSEL R10, R10, RZ, P5 ;  /* 0x000000ff0a0a7208 */ /* 0x000fe40002800000 */
[----:B------:R-:W-:Y:S02]  /*72d0*/  FSEL R199, R199, -INF , P4 ;  /* 0xff800000c7c77808 */ /* 0x000fe40002000000 */
        /* <DEDUP_REMOVED lines=13> */
[----:B------:R0:W-:Y:S01]  /*73b0*/  MUFU.EX2 R15, R184 ;  /* 0x000000b8000f7308 */ /* 0x0001e20000000800 */
[----:B------:R-:W-:Y:S01]  /*73c0*/  FMNMX.FTZ R4, R170, R169, !PT ;  /* 0x000000a9aa047209 */ /* 0x000fe20007810000 */
[--C-:B------:R-:W-:Y:S01]  /*73d0*/  FFMA.FTZ R9, R188, UR42, -R10.reuse ;  /* 0x0000002abc097c23 */ /* 0x100fe2000801080a */
[----:B------:R-:W-:Y:S01]  /*73e0*/  FSEL R174, R174, -INF , P4 ;  /* 0xff800000aeae7808 */ /* 0x000fe20002000000 */
[--C-:B------:R-:W-:Y:S01]  /*73f0*/  FFMA.FTZ R14, R189, UR42, -R10.reuse ;  /* 0x0000002abd0e7c23 */ /* 0x100fe2000801080a */
[----:B------:R-:W-:Y:S01]  /*7400*/  FMNMX.FTZ R169, R171, R4, !PT ;  /* 0x00000004aba97209 */ /* 0x000fe20007810000 */
[--C-:B------:R-:W-:Y:S01]  /*7410*/  FFMA.FTZ R11, R192, UR42, -R10.reuse ;  /* 0x0000002ac00b7c23 */ /* 0x100fe2000801080a */
[----:B------:R-:W-:Y:S01]  /*7420*/  ISETP.GT.AND P6, PT, R8, 0x30, PT ;  /* 0x000000300800780c */ /* 0x000fe20003fc4270 */
[----:B------:R1:W-:Y:S01]  /*7430*/  MUFU.EX2 R21, R185 ;  /* 0x000000b900157308 */ /* 0x0003e20000000800 */
[----:B------:R-:W-:Y:S01]  /*7440*/  FMNMX.FTZ R4, R174, R169, !PT ;  /* 0x000000a9ae047209 */ /* 0x000fe20007810000 */
[--C-:B0-----:R-:W-:Y:S01]  /*7450*/  FFMA.FTZ R184, R176, UR42, -R10.reuse ;  /* 0x0000002ab0b87c23 */ /* 0x101fe2000801080a */
[----:B------:R-:W-:Y:S01]  /*7460*/  ISETP.GT.AND P3, PT, R8, 0x31, PT ;  /* 0x000000310800780c */ /* 0x000fe20003f64270 */
[--C-:B------:R-:W-:Y:S01]  /*7470*/  FFMA.FTZ R176, R177, UR42, -R10.reuse ;  /* 0x0000002ab1b07c23 */ /* 0x100fe2000801080a */
[----:B------:R-:W-:Y:S01]  /*7480*/  FSEL R178, R178, -INF , P6 ;  /* 0xff800000b2b27808 */ /* 0x000fe20003000000 */
[--C-:B------:R-:W-:Y:S01]  /*7490*/  FFMA.FTZ R20, R193, UR42, -R10.reuse ;  /* 0x0000002ac1147c23 */ /* 0x100fe2000801080a */
[----:B------:R-:W-:Y:S01]  /*74a0*/  FMNMX.FTZ R173, R175, R4, !PT ;  /* 0x00000004afad7209 */ /* 0x000fe20007810000 */
[--C-:B------:R-:W-:Y:S01]  /*74b0*/  FFMA.FTZ R13, R196, UR42, -R10.reuse ;  /* 0x0000002ac40d7c23 */ /* 0x100fe2000801080a */
[----:B------:R-:W-:Y:S01]  /*74c0*/  ISETP.GT.AND P4, PT, R8, 0x38, PT ;  /* 0x000000380800780c */ /* 0x000fe20003f84270 */
[--C-:B-1----:R-:W-:Y:S01]  /*74d0*/  FFMA.FTZ R185, R180, UR42, -R10.reuse ;  /* 0x0000002ab4b97c23 */ /* 0x102fe2000801080a */
        /* <DEDUP_REMOVED lines=9> */
[--C-:B------:R-:W-:Y:S01]  /*7570*/  FFMA.FTZ R157, R157, UR42, -R10.reuse ;  /* 0x0000002a9d9d7c23 */ /* 0x100fe2000801080a */
[----:B------:R-:W-:Y:S01]  /*7580*/  FSEL R183, R183, -INF , P6 ;  /* 0xff800000b7b77808 */ /* 0x000fe20003000000 */
[--C-:B------:R-:W-:Y:S01]  /*7590*/  FFMA.FTZ R160, R160, UR42, -R10.reuse ;  /* 0x0000002aa0a07c23 */ /* 0x100fe2000801080a */
[----:B------:R-:W-:Y:S01]  /*75a0*/  ISETP.GT.AND P4, PT, R8, 0x40, PT ;  /* 0x000000400800780c */ /* 0x000fe20003f84270 */
        /* <DEDUP_REMOVED lines=36> */
[----:B------:R-:W-:Y:S01]  /*77f0*/  FFMA.FTZ R133, R133, UR42, -R10 ;  /* 0x0000002a85857c23 */ /* 0x000fe2000801080a */
[----:B------:R-:W-:Y:S01]  /*7800*/  FMNMX.FTZ R4, R162, R177, !PT ;  /* 0x000000b1a2047209 */ /* 0x000fe20007810000 */
[----:B------:R-:W-:-:S02]  /*7810*/  WARPGROUP.DEPBAR.LE gsb0, 0x0 ;  /* 0x00008000000079c5 */ /* 0x000fc40000010000 */
[----:B------:R-:W-:Y:S01]  /*7820*/  ISETP.GT.AND P3, PT, R8, 0x59, PT ;  /* 0x000000590800780c */ /* 0x000fe20003f64270 */
[----:B------:R0:W-:Y:S01]  /*7830*/  MUFU.EX2 R169, R184 ;  /* 0x000000b800a97308 */ /* 0x0001e20000000800 */
[----:B------:R-:W-:Y:S02]  /*7840*/  FSEL R166, R166, -INF , P4 ;  /* 0xff800000a6a67808 */ /* 0x000fe40002000000 */
[----:B------:R-:W-:Y:S02]  /*7850*/  FMNMX.FTZ R177, R163, R4, !PT ;  /* 0x00000004a3b17209 */ /* 0x000fe40007810000 */
[----:B------:R-:W-:Y:S02]  /*7860*/  FSEL R167, R167, -INF , P3 ;  /* 0xff800000a7a77808 */ /* 0x000fe40001800000 */
[----:B------:R-:W-:Y:S01]  /*7870*/  ISETP.GT.AND P4, PT, R8, 0x60, PT ;  /* 0x000000600800780c */ /* 0x000fe20003f84270 */
[----:B------:R-:W-:Y:S01]  /*7880*/  MUFU.EX2 R12, R12 ;  /* 0x0000000c000c7308 */ /* 0x000fe20000000800 */
[----:B------:R-:W-:-:S02]  /*7890*/  FMNMX.FTZ R4, R166, R177, !PT ;  /* 0x000000b1a6047209 */ /* 0x000fc40007810000 */
[----:B------:R-:W-:Y:S02]  /*78a0*/  ISETP.GT.AND P3, PT, R8, 0x61, PT ;  /* 0x000000610800780c */ /* 0x000fe40003f64270 */
[----:B------:R-:W-:Y:S02]  /*78b0*/  FSEL R138, R138, -INF , P4 ;  /* 0xff8000008a8a7808 */ /* 0x000fe40002000000 */
[----:B------:R-:W-:Y:S01]  /*78c0*/  FMNMX.FTZ R177, R167, R4, !PT ;  /* 0x00000004a7b17209 */ /* 0x000fe20007810000 */
[----:B------:R-:W-:Y:S01]  /*78d0*/  MUFU.EX2 R7, R7 ;  /* 0x0000000700077308 */ /* 0x000fe20000000800 */
[----:B------:R-:W-:Y:S02]  /*78e0*/  ISETP.GT.AND P6, PT, R8, 0x68, PT ;  /* 0x000000680800780c */ /* 0x000fe40003fc4270 */
[----:B------:R-:W-:Y:S02]  /*78f0*/  FSEL R139, R139, -INF , P3 ;  /* 0xff8000008b8b7808 */ /* 0x000fe40001800000 */
[----:B------:R-:W-:-:S02]  /*7900*/  FMNMX.FTZ R4, R138, R177, !PT ;  /* 0x000000b18a047209 */ /* 0x000fc40007810000 */
[----:B------:R-:W-:Y:S01]  /*7910*/  ISETP.GT.AND P4, PT, R8, 0x69, PT ;  /* 0x000000690800780c */ /* 0x000fe20003f84270 */
[----:B------:R-:W-:Y:S01]  /*7920*/  MUFU.EX2 R9, R9 ;  /* 0x0000000900097308 */ /* 0x000fe20000000800 */
[----:B------:R-:W-:Y:S02]  /*7930*/  FSEL R142, R142, -INF , P6 ;  /* 0xff8000008e8e7808 */ /* 0x000fe40003000000 */
[----:B------:R-:W-:Y:S02]  /*7940*/  FMNMX.FTZ R177, R139, R4, !PT ;  /* 0x000000048bb17209 */ /* 0x000fe40007810000 */
[----:B------:R-:W-:Y:S02]  /*7950*/  ISETP.GT.AND P3, PT, R8, 0x70, PT ;  /* 0x000000700800780c */ /* 0x000fe40003f64270 */
[----:B------:R-:W-:Y:S01]  /*7960*/  FSEL R143, R143, -INF , P4 ;  /* 0xff8000008f8f7808 */ /* 0x000fe20002000000 */
[----:B------:R1:W-:Y:S01]  /*7970*/  MUFU.EX2 R173, R185 ;  /* 0x000000b900ad7308 */ /* 0x0003e20000000800 */
        /* <DEDUP_REMOVED lines=39> */
[----:B------:R-:W-:-:S01]  /*7bf0*/  FFMA.FTZ R8, R197, UR42, -R10 ;  /* 0x0000002ac5087c23 */ /* 0x000fc2000801080a */
[----:B------:R-:W-:Y:S01]  /*7c00*/  FSEL R134, R134, -INF , P4 ;  /* 0xff80000086867808 */ /* 0x000fe20002000000 */
[----:B------:R-:W-:Y:S01]  /*7c10*/  MUFU.EX2 R180, R180 ;  /* 0x000000b400b47308 */ /* 0x000fe20000000800 */
[----:B------:R-:W-:Y:S02]  /*7c20*/  FMNMX.FTZ R177, R131, R4, !PT ;  /* 0x0000000483b17209 */ /* 0x000fe40007810000 */
[----:B------:R-:W-:Y:S02]  /*7c30*/  FSEL R135, R135, -INF , P3 ;  /* 0xff80000087877808 */ /* 0x000fe40001800000 */
[----:B------:R-:W-:Y:S02]  /*7c40*/  FMNMX.FTZ R4, R134, R177, !PT ;  /* 0x000000b186047209 */ /* 0x000fe40007810000 */
[----:B------:R-:W-:Y:S01]  /*7c50*/  FSEL R189, R0, RZ, P5 ;  /* 0x000000ff00bd7208 */ /* 0x000fe20002800000 */
[----:B------:R-:W-:Y:S01]  /*7c60*/  MUFU.EX2 R8, R8 ;  /* 0x0000000800087308 */ /* 0x000fe20000000800 */
[----:B------:R-:W-:-:S03]  /*7c70*/  FMNMX.FTZ R4, R135, R4, !PT ;  /* 0x0000000487047209 */ /* 0x000fc60007810000 */
[----:B------:R-:W-:Y:S02]  /*7c80*/  FADD.FTZ R189, -R189, R6 ;  /* 0x00000006bdbd7221 */ /* 0x000fe40000010100 */
[----:B------:R-:W2:Y:S02]  /*7c90*/  SHFL.BFLY PT, R177, R4, 0x2, 0x1f ;  /* 0x0c401f0004b17f89 */ /* 0x000ea400000e0000 */
[----:B------:R-:W-:Y:S08]  /*7ca0*/  MUFU.EX2 R152, R152 ;  /* 0x0000009800987308 */ /* 0x000ff00000000800 */
[----:B------:R-:W-:Y:S08]  /*7cb0*/  MUFU.EX2 R153, R153 ;  /* 0x0000009900997308 */ /* 0x000ff00000000800 */
[----:B------:R-:W-:Y:S01]  /*7cc0*/  MUFU.EX2 R156, R156 ;  /* 0x0000009c009c7308 */ /* 0x000fe20000000800 */
[----:B--2---:R-:W-:-:S07]  /*7cd0*/  FMNMX.FTZ R177, R4, R177, !PT ;  /* 0x000000b104b17209 */ /* 0x004fce0007810000 */
[----:B------:R-:W-:Y:S01]  /*7ce0*/  MUFU.EX2 R157, R157 ;  /* 0x0000009d009d7308 */ /* 0x000fe20000000800 */
[----:B------:R-:W2:Y:S07]  /*7cf0*/  SHFL.BFLY PT, R4, R177, 0x1, 0x1f ;  /* 0x0c201f00b1047f89 */ /* 0x000eae00000e0000 */
[----:B------:R-:W-:Y:S08]  /*7d00*/  MUFU.EX2 R160, R160 ;  /* 0x000000a000a07308 */ /* 0x000ff00000000800 */
[----:B------:R-:W-:Y:S08]  /*7d10*/  MUFU.EX2 R161, R161 ;  /* 0x000000a100a17308 */ /* 0x000ff00000000800 */
[----:B------:R-:W-:Y:S01]  /*7d20*/  MUFU.EX2 R164, R164 ;  /* 0x000000a400a47308 */ /* 0x000fe20000000800 */
[----:B--2---:R-:W-:Y:S01]  /*7d30*/  FMNMX.FTZ R4, R177, R4, !PT ;  /* 0x00000004b1047209 */ /* 0x004fe20007810000 */
        /* <DEDUP_REMOVED lines=9> */
[----:B------:R-:W-:Y:S02]  /*7dd0*/  IMAD.U32 R158, RZ, RZ, UR54 ;  /* 0x00000036ff9e7e24 */ /* 0x000fe4000f8e00ff */
[----:B------:R-:W-:-:S01]  /*7de0*/  FFMA.FTZ R177, R186, UR42, -R10 ;  /* 0x0000002abab17c23 */ /* 0x000fc2000801080a */
[--C-:B------:R-:W-:Y:S01]  /*7df0*/  FFMA.FTZ R186, R191, UR42, -R10.reuse ;  /* 0x0000002abfba7c23 */ /* 0x100fe2000801080a */
[----:B------:R-:W-:Y:S01]  /*7e00*/  FMUL.FTZ R191, R189, UR42 ;  /* 0x0000002abdbf7c20 */ /* 0x000fe20008410000 */
[----:B------:R-:W-:Y:S01]  /*7e10*/  IADD3 R189, -R219, 0xb, RZ ;  /* 0x0000000bdbbd7810 */ /* 0x000fe20007ffe1ff */
[----:B0-----:R-:W-:-:S01]  /*7e20*/  FFMA.FTZ R184, R187, UR42, -R10 ;  /* 0x0000002abbb87c23 */ /* 0x001fc2000801080a */
[----:B------:R-:W-:Y:S01]  /*7e30*/  @!P0 LEA R158, R158, UR41, 0x3 ;  /* 0x000000299e9e8c11 */ /* 0x000fe2000f8e18ff */
[----:B------:R-:W0:Y:S01]  /*7e40*/  MUFU.EX2 R5, R191 ;  /* 0x000000bf00057308 */ /* 0x000e220000000800 */
[----:B------:R-:W-:-:S01]  /*7e50*/  FFMA.FTZ R181, R190, UR42, -R10 ;  /* 0x0000002abeb57c23 */ /* 0x000fc2000801080a */
[--C-:B-1----:R-:W-:Y:S01]  /*7e60*/  FFMA.FTZ R185, R194, UR42, -R10.reuse ;  /* 0x0000002ac2b97c23 */ /* 0x102fe2000801080a */
[----:B------:R-:W-:-:S01]  /*7e70*/  FFMA.FTZ R188, R195, UR42, -R10 ;  /* 0x0000002ac3bc7c23 */ /* 0x000fc2000801080a */
[----:B------:R-:W-:-:S02]  /*7e80*/  @!P0 VIADD R158, R158, 0x33440 ;  /* 0x000334409e9e8836 */ /* 0x000fc40000000000 */
[----:B------:R-:W-:-:S01]  /*7e90*/  FFMA.FTZ R187, R198, UR42, -R10 ;  /* 0x0000002ac6bb7c23 */ /* 0x000fc2000801080a */
[--C-:B------:R-:W-:Y:S01]  /*7ea0*/  FFMA.FTZ R190, R199, UR42, -R10.reuse ;  /* 0x0000002ac7be7c23 */ /* 0x100fe2000801080a */
[----:B------:R-:W-:-:S01]  /*7eb0*/  FFMA.FTZ R170, R170, UR42, -R10 ;  /* 0x0000002aaaaa7c23 */ /* 0x000fc2000801080a */
[----:B------:R-:W-:Y:S01]  /*7ec0*/  MUFU.EX2 R177, R177 ;  /* 0x000000b100b17308 */ /* 0x000fe20000000800 */
[----:B------:R-:W-:Y:S01]  /*7ed0*/  @!P0 PRMT R158, RZ, 0x654, R158 ;  /* 0x00000654ff9e8816 */ /* 0x000fe2000000009e */
[----:B------:R1:W-:Y:S06]  /*7ee0*/  BAR.ARV R189, 0x100 ;  /* 0x000400bd0000751d */ /* 0x0003ec0000002000 */
[----:B------:R2:W-:Y:S01]  /*7ef0*/  @!P0 SYNCS.ARRIVE.TRANS64.RED.A1T0 RZ, [R158+URZ], RZ ;  /* 0x000000ff9eff89a7 */ /* 0x0005e2000810043f */
[----:B------:R-:W-:Y:S01]  /*7f00*/  MUFU.EX2 R184, R184 ;  /* 0x000000b800b87308 */ /* 0x000fe20000000800 */
[----:B------:R-:W-:-:S01]  /*7f10*/  FFMA.FTZ R171, R171, UR42, -R10 ;  /* 0x0000002aabab7c23 */ /* 0x000fc2000801080a */
[--C-:B------:R-:W-:Y:S01]  /*7f20*/  FFMA.FTZ R174, R174, UR42, -R10.reuse ;  /* 0x0000002aaeae7c23 */ /* 0x100fe2000801080a */
[----:B------:R-:W-:-:S01]  /*7f30*/  FFMA.FTZ R175, R175, UR42, -R10 ;  /* 0x0000002aafaf7c23 */ /* 0x000fc2000801080a */
[--C-:B------:R-:W-:Y:S01]  /*7f40*/  FFMA.FTZ R178, R178, UR42, -R10.reuse ;  /* 0x0000002ab2b27c23 */ /* 0x100fe2000801080a */
[----:B------:R-:W-:-:S01]  /*7f50*/  FFMA.FTZ R179, R179, UR42, -R10 ;  /* 0x0000002ab3b37c23 */ /* 0x000fc2000801080a */
[----:B------:R-:W-:Y:S01]  /*7f60*/  FFMA.FTZ R182, R182, UR42, -R10 ;  /* 0x0000002ab6b67c23 */ /* 0x000fe2000801080a */
[----:B--2---:R-:W-:Y:S01]  /*7f70*/  FMUL.FTZ R158, R192, UR42 ;  /* 0x0000002ac09e7c20 */ /* 0x004fe20008410000 */
[----:B------:R-:W-:Y:S01]  /*7f80*/  MUFU.EX2 R181, R181 ;  /* 0x000000b500b57308 */ /* 0x000fe20000000800 */
        /* <DEDUP_REMOVED lines=33> */
[----:B------:R-:W-:-:S03]  /*81a0*/  FADD.FTZ R135, R181, R2 ;  /* 0x00000002b5877221 */ /* 0x000fc60000010000 */
[----:B------:R-:W-:Y:S01]  /*81b0*/  FADD.FTZ R2, R14, R3 ;  /* 0x000000030e027221 */ /* 0x000fe20000010000 */
[----:B--2---:R-:W-:-:S02]  /*81c0*/  FADD.FTZ R192, R186, R135 ;  /* 0x00000087bac07221 */ /* 0x004fc40000010000 */
[----:B------:R-:W2:Y:S01]  /*81d0*/  MUFU.EX2 R187, R187 ;  /* 0x000000bb00bb7308 */ /* 0x000ea20000000800 */
[----:B------:R-:W-:-:S01]  /*81e0*/  FADD.FTZ R3, R11, R2 ;  /* 0x000000020b037221 */ /* 0x000fc20000010000 */
[----:B---3--:R-:W-:-:S03]  /*81f0*/  FADD.FTZ R135, R185, R192 ;  /* 0x000000c0b9877221 */ /* 0x008fc60000010000 */
[----:B------:R-:W-:-:S03]  /*8200*/  FADD.FTZ R2, R20, R3 ;  /* 0x0000000314027221 */ /* 0x000fc60000010000 */
[----:B------:R-:W3:Y:S01]  /*8210*/  MUFU.EX2 R190, R190 ;  /* 0x000000be00be7308 */ /* 0x000ee20000000800 */
        /* <DEDUP_REMOVED lines=8> */
[----:B---3--:R-:W-:-:S07]  /*82a0*/  FADD.FTZ R135, R190, R135 ;  /* 0x00000087be877221 */ /* 0x008fce0000010000 */
        /* <DEDUP_REMOVED lines=9> */
[----:B---3--:R-:W-:-:S01]  /*8340*/  FADD.FTZ R2, R174, R3 ;  /* 0x00000003ae027221 */ /* 0x008fc20000010000 */
[----:B------:R-:W-:-:S04]  /*8350*/  FADD.FTZ R135, R173, R192 ;  /* 0x000000c0ad877221 */ /* 0x000fc80000010000 */
[----:B------:R-:W-:Y:S02]  /*8360*/  FADD.FTZ R135, R180, R135 ;  /* 0x00000087b4877221 */ /* 0x000fe40000010000 */
[----:B------:R-:W3:Y:S01]  /*8370*/  MUFU.EX2 R179, R179 ;  /* 0x000000b300b37308 */ /* 0x000ee20000000800 */
[----:B0-----:R-:W-:-:S07]  /*8380*/  FADD.FTZ R3, R175, R2 ;  /* 0x00000002af037221 */ /* 0x001fce0000010000 */
[----:B------:R-:W0:Y:S01]  /*8390*/  MUFU.EX2 R182, R182 ;  /* 0x000000b600b67308 */ /* 0x000e220000000800 */
[----:B--2---:R-:W-:-:S07]  /*83a0*/  FADD.FTZ R2, R178, R3 ;  /* 0x00000003b2027221 */ /* 0x004fce0000010000 */
[----:B------:R-:W2:Y:S01]  /*83b0*/  MUFU.EX2 R183, R183 ;  /* 0x000000b700b77308 */ /* 0x000ea20000000800 */
[----:B---3--:R-:W-:-:S07]  /*83c0*/  FADD.FTZ R3, R179, R2 ;  /* 0x00000002b3037221 */ /* 0x008fce0000010000 */
[----:B------:R-:W3:Y:S01]  /*83d0*/  MUFU.EX2 R154, R154 ;  /* 0x0000009a009a7308 */ /* 0x000ee20000000800 */
[----:B0-----:R-:W-:-:S07]  /*83e0*/  FADD.FTZ R2, R182, R3 ;  /* 0x00000003b6027221 */ /* 0x001fce0000010000 */
[----:B------:R-:W0:Y:S01]  /*83f0*/  MUFU.EX2 R155, R155 ;  /* 0x0000009b009b7308 */ /* 0x000e220000000800 */
[----:B--2---:R-:W-:-:S01]  /*8400*/  FADD.FTZ R3, R183, R2 ;  /* 0x00000002b7037221 */ /* 0x004fc20000010000 */
[----:B------:R-:W-:-:S06]  /*8410*/  FADD.FTZ R2, R152, R135 ;  /* 0x0000008798027221 */ /* 0x000fcc0000010000 */
[----:B------:R-:W2:Y:S01]  /*8420*/  MUFU.EX2 R6, R193 ;  /* 0x000000c100067308 */ /* 0x000ea20000000800 */
[----:B---3--:R-:W-:-:S01]  /*8430*/  FADD.FTZ R192, R154, R3 ;  /* 0x000000039ac07221 */ /* 0x008fc20000010000 */
[----:B------:R-:W-:-:S04]  /*8440*/  FADD.FTZ R3, R153, R2 ;  /* 0x0000000299037221 */ /* 0x000fc80000010000 */
[----:B------:R-:W-:Y:S02]  /*8450*/  FADD.FTZ R2, R156, R3 ;  /* 0x000000039c027221 */ /* 0x000fe40000010000 */
        /* <DEDUP_REMOVED lines=78> */
[----:B0-----:R-:W-:-:S03]  /*8940*/  FADD.FTZ R3, R133, R2 ;  /* 0x0000000285037221 */ /* 0x001fc60000010000 */
[----:B--2---:R-:W-:Y:S01]  /*8950*/  FADD.FTZ R2, R135, R192 ;  /* 0x000000c087027221 */ /* 0x004fe20000010000 */
[----:B------:R-:W-:Y:S06]  /*8960*/  @!P1 BRA `(.L_x_5185) ;  /* 0x0000000000049947 */ /* 0x000fec0003800000 */
[----:B------:R-:W-:Y:S01]  /*8970*/  BPT.TRAP 0x1 ;  /* 0x000000040000795c */ /* 0x000fe20000300000 */
.L_x_5185:
        /* <DEDUP_REMOVED lines=148> */
.L_x_5176:
[----:B------:R-:W-:-:S06]  /*92c0*/  UISETP.GE.AND UP0, UPT, UR58, UR39, UPT ;  /* 0x000000273a00728c */ /* 0x000fcc000bf06270 */
[----:B------:R-:W-:-:S13]  /*92d0*/  PLOP3.LUT P2, PT, PT, PT, UP0, 0x80, 0x0 ;  /* 0x000000000000781c */ /* 0x000fda0003f4f008 */
[----:B------:R-:W-:Y:S05]  /*92e0*/  @!P2 BRA `(.L_x_5187) ;  /* 0x0000002c00aca947 */ /* 0x000fea0003800000 */
[----:B------:R-:W-:Y:S01]  /*92f0*/  IMAD.MOV.U32 R5, RZ, RZ, R4 ;  /* 0x000000ffff057224 */ /* 0x000fe200078e0004 */
[----:B------:R-:W-:Y:S01]  /*9300*/  UMOV UR53, UR48 ;  /* 0x0000003000357c82 */ /* 0x000fe20008000000 */
[----:B------:R-:W-:Y:S01]  /*9310*/  IMAD.MOV.U32 R6, RZ, RZ, R0 ;  /* 0x000000ffff067224 */ /* 0x000fe200078e0000 */
[----:B------:R-:W-:-:S06]  /*9320*/  UMOV UR52, UR54 ;  /* 0x0000003600347c82 */ /* 0x000fcc0008000000 */
.L_x_5197:
        /* <DEDUP_REMOVED lines=9> */
.L_x_5189:
[----:B------:R-:W-:Y:S01]  /*93c0*/  ULEA UR6, UR54, UR41, 0x3 ;  /* 0x0000002936067291 */ /* 0x000fe2000f8e183f */
[----:B------:R-:W-:-:S05]  /*93d0*/  IMAD.U32 R0, RZ, RZ, UR48 ;  /* 0x00000030ff007e24 */ /* 0x000fca000f8e00ff */
[----:B------:R-:W-:-:S04]  /*93e0*/  SHF.L.U32 R0, R0, 0x1f, RZ ;  /* 0x0000001f00007819 */ /* 0x000fc800000006ff */
[----:B------:R0:W1:Y:S01]  /*93f0*/  SYNCS.PHASECHK.TRANS64.TRYWAIT P2, [UR6+0x33430], R0 ;  /* 0x03343000ff0075a7 */ /* 0x0000620008040146 */
[----:B------:R-:W-:Y:S05]  /*9400*/  @!P1 BRA `(.L_x_5190) ;  /* 0x0000000000049947 */ /* 0x000fea0003800000 */
[----:B------:R-:W-:Y:S01]  /*9410*/  BPT.TRAP 0x1 ;  /* 0x000000040000795c */ /* 0x000fe20000300000 */
.L_x_5190:
[----:B-1----:R-:W-:Y:S05]  /*9420*/  @P2 BRA `(.L_x_5188) ;  /* 0x0000000000082947 */ /* 0x002fea0003800000 */
[----:B------:R-:W1:Y:S02]  /*9430*/  SYNCS.PHASECHK.TRANS64.TRYWAIT P2, [UR6+0x33430], R0 ;  /* 0x03343000ff0075a7 */ /* 0x000e640008040146 */
[----:B-1----:R-:W-:Y:S05]  /*9440*/  @!P2 BRA `(.L_x_5191) ;  /* 0x000000fc0020a947 */ /* 0x002fea0003800000 */
.L_x_5188:
[----:B------:R-:W2:Y:S01]  /*9450*/  S2R R4, SR_TID.X ;  /* 0x0000000000047919 */ /* 0x000ea20000002100 */
        /* <DEDUP_REMOVED lines=188> */
.L_x_5193:
[----:B------:R-:W-:Y:S01]  /*a020*/  ULEA UR6, UR52, UR41, 0x3 ;  /* 0x0000002934067291 */ /* 0x000fe2000f8e183f */
[----:B------:R-:W-:-:S05]  /*a030*/  IMAD.U32 R0, RZ, RZ, UR53 ;  /* 0x00000035ff007e24 */ /* 0x000fca000f8e00ff */
[----:B------:R-:W-:-:S04]  /*a040*/  SHF.L.U32 R0, R0, 0x1f, RZ ;  /* 0x0000001f00007819 */ /* 0x000fc800000006ff */
[----:B------:R0:W1:Y:S01]  /*a050*/  SYNCS.PHASECHK.TRANS64.TRYWAIT P2, [UR6+0x33450], R0 ;  /* 0x03345000ff0075a7 */ /* 0x0000620008040146 */
[----:B------:R-:W-:Y:S05]  /*a060*/  @!P1 BRA `(.L_x_5194) ;  /* 0x0000000000049947 */ /* 0x000fea0003800000 */
[----:B------:R-:W-:Y:S01]  /*a070*/  BPT.TRAP 0x1 ;  /* 0x000000040000795c */ /* 0x000fe20000300000 */
.L_x_5194:
[----:B-1----:R-:W-:Y:S05]  /*a080*/  @P2 BRA `(.L_x_5192) ;  /* 0x0000000000082947 */ /* 0x002fea0003800000 */
[----:B------:R-:W1:Y:S02]  /*a090*/  SYNCS.PHASECHK.TRANS64.TRYWAIT P2, [UR6+0x33450], R0 ;  /* 0x03345000ff0075a7 */ /* 0x000e640008040146 */
[----:B-1----:R-:W-:Y:S05]  /*a0a0*/  @!P2 BRA `(.L_x_5195) ;  /* 0x000000f00020a947 */ /* 0x002fea0003800000 */
.L_x_5192:
[----:B------:R-:W-:Y:S01]  /*a0b0*/  UIADD3 UR6, UR41, 0x200, URZ ;  /* 0x0000020029067890 */ /* 0x000fe2000fffe03f */
[----:B------:R-:W-:Y:S01]  /*a0c0*/  WARPGROUP.ARRIVE ;  /* 0x00000000000079c5 */ /* 0x000fe20000000000 */
[----:B------:R-:W-:Y:S01]  /*a0d0*/  UMOV UR7, 0xc0000010 ;  /* 0xc000001000077882 */ /* 0x000fe20000000000 */
[----:B01----:R-:W-:Y:S01]  /*a0e0*/  FMNMX.FTZ R0, R184, R6, !PT ;  /* 0x00000006b8007209 */ /* 0x003fe20007810000 */
[----:B------:R-:W-:-:S03]  /*a0f0*/  USHF.R.U32.HI UR6, URZ, 0x4, UR6 ;  /* 0x000000043f067899 */ /* 0x000fc60008011606 */
[----:B------:R-:W-:Y:S01]  /*a100*/  FMNMX.FTZ R7, R185, R0, !PT ;  /* 0x00000000b9077209 */ /* 0x000fe20007810000 */
[----:B------:R-:W-:Y:S01]  /*a110*/  ULOP3.LUT UR6, UR6, 0x3fff, URZ, 0xc0, !UPT ;  /* 0x00003fff06067892 */ /* 0x000fe2000f8ec03f */
[----:B------:R-:W-:-:S03]  /*a120*/  FMNMX.FTZ R0, R186, R5, !PT ;  /* 0x00000005ba007209 */ /* 0x000fc60007810000 */
[----:B------:R-:W-:Y:S01]  /*a130*/  ULOP3.LUT UR6, UR6, 0x10000, URZ, 0xfc, !UPT ;  /* 0x0001000006067892 */ /* 0x000fe2000f8efc3f */
[----:B------:R-:W-:Y:S02]  /*a140*/  FMNMX.FTZ R9, R187, R0, !PT ;  /* 0x00000000bb097209 */ /* 0x000fe40007810000 */
        /* <DEDUP_REMOVED lines=91> */
[----:B------:R-:W-:-:S01]  /*a700*/  FADD.FTZ R6, -R0, R6 ;  /* 0x0000000600067221 */ /* 0x000fc20000010100 */
[----:B------:R-:W-:Y:S02]  /*a710*/  WARPGROUP.DEPBAR.LE gsb0, 0x0 ;  /* 0x00008000000079c5 */ /* 0x000fe40000010000 */
[----:B------:R-:W-:Y:S01]  /*a720*/  WARPGROUP.ARRIVE ;  /* 0x00000000000079c5 */ /* 0x000fe20000000000 */
[--C-:B------:R-:W-:Y:S01]  /*a730*/  FFMA.FTZ R20, R168, UR42, -R7.reuse ;  /* 0x0000002aa8147c23 */ /* 0x100fe20008010807 */
[----:B------:R-:W-:-:S01]  /*a740*/  FFMA.FTZ R21, R169, UR42, -R7 ;  /* 0x0000002aa9157c23 */ /* 0x000fc20008010807 */
[--C-:B------:R-:W-:Y:S01]  /*a750*/  FFMA.FTZ R168, R172, UR42, -R7.reuse ;  /* 0x0000002aaca87c23 */ /* 0x100fe20008010807 */
[----:B------:R-:W-:-:S02]  /*a760*/  FFMA.FTZ R169, R173, UR42, -R7 ;  /* 0x0000002aada97c23 */ /* 0x000fc40008010807 */
[----:B------:R-:W0:Y:S01]  /*a770*/  S2R R219, SR_TID.X ;  /* 0x0000000000db7919 */ /* 0x000e220000002100 */
        /* <DEDUP_REMOVED lines=39> */
[----:B------:R-:W-:-:S02]  /*a9f0*/  IMAD.U32 R133, RZ, RZ, UR42 ;  /* 0x0000002aff857e24 */ /* 0x000fc4000f8e00ff */
[----:B------:R-:W-:Y:S01]  /*aa00*/  FADD.FTZ R5, -R4, R5 ;  /* 0x0000000504057221 */ /* 0x000fe20000010100 */
[----:B------:R-:W-:Y:S01]  /*aa10*/  FMUL.FTZ R6, R6, UR42 ;  /* 0x0000002a06067c20 */ /* 0x000fe20008410000 */
[----:B------:R-:W-:Y:S01]  /*aa20*/  MUFU.EX2 R9, R9 ;  /* 0x0000000900097308 */ /* 0x000fe20000000800 */
[----:B------:R-:W-:-:S01]  /*aa30*/  FFMA.FTZ R133, R4, R133, -8 ;  /* 0xc100000004857423 */ /* 0x000fc20000010085 */
[----:B------:R-:W-:Y:S01]  /*aa40*/  FMUL.FTZ R5, R5, UR42 ;  /* 0x0000002a05057c20 */ /* 0x000fe20008410000 */
[----:B0-----:R-:W-:Y:S02]  /*aa50*/  SHF.R.U32.HI R219, RZ, 0x7, R219 ;  /* 0x00000007ffdb7819 */ /* 0x001fe400000116db */
[--C-:B------:R-:W-:Y:S01]  /*aa60*/  FFMA.FTZ R180, R186, UR42, -R133.reuse ;  /* 0x0000002abab47c23 */ /* 0x100fe20008010885 */
[----:B------:R-:W-:-:S01]  /*aa70*/  FFMA.FTZ R181, R187, UR42, -R133 ;  /* 0x0000002abbb57c23 */ /* 0x000fc20008010885 */
[----:B------:R-:W-:Y:S01]  /*aa80*/  FFMA.FTZ R184, R190, UR42, -R133 ;  /* 0x0000002abeb87c23 */ /* 0x000fe20008010885 */
[----:B------:R-:W0:Y:S01]  /*aa90*/  MUFU.EX2 R6, R6 ;  /* 0x0000000600067308 */ /* 0x000e220000000800 */
[----:B------:R-:W-:-:S02]  /*aaa0*/  IMAD.U32 R190, RZ, RZ, UR54 ;  /* 0x00000036ffbe7e24 */ /* 0x000fc4000f8e00ff */
[--C-:B------:R-:W-:Y:S01]  /*aab0*/  FFMA.FTZ R185, R191, UR42, -R133.reuse ;  /* 0x0000002abfb97c23 */ /* 0x100fe20008010885 */
[----:B------:R-:W-:-:S01]  /*aac0*/  FFMA.FTZ R186, R194, UR42, -R133 ;  /* 0x0000002ac2ba7c23 */ /* 0x000fc20008010885 */
[--C-:B------:R-:W-:Y:S01]  /*aad0*/  FFMA.FTZ R187, R195, UR42, -R133.reuse ;  /* 0x0000002ac3bb7c23 */ /* 0x100fe20008010885 */
[----:B------:R-:W-:-:S01]  /*aae0*/  FFMA.FTZ R188, R198, UR42, -R133 ;  /* 0x0000002ac6bc7c23 */ /* 0x000fc20008010885 */
[----:B------:R-:W-:Y:S01]  /*aaf0*/  @!P0 LEA R190, R190, UR41, 0x3 ;  /* 0x00000029bebe8c11 */ /* 0x000fe2000f8e18ff */
[----:B------:R-:W-:-:S01]  /*ab00*/  FFMA.FTZ R189, R199, UR42, -R133 ;  /* 0x0000002ac7bd7c23 */ /* 0x000fc20008010885 */
[----:B------:R-:W-:Y:S01]  /*ab10*/  MUFU.EX2 R5, R5 ;  /* 0x0000000500057308 */ /* 0x000fe20000000800 */
[----:B------:R-:W-:Y:S01]  /*ab20*/  IADD3 R191, -R219, 0xb, RZ ;  /* 0x0000000bdbbf7810 */ /* 0x000fe20007ffe1ff */
[--C-:B------:R-:W-:Y:S01]  /*ab30*/  FFMA.FTZ R170, R170, UR42, -R133.reuse ;  /* 0x0000002aaaaa7c23 */ /* 0x100fe20008010885 */
[----:B------:R-:W-:Y:S02]  /*ab40*/  @!P0 VIADD R190, R190, 0x33440 ;  /* 0x00033440bebe8836 */ /* 0x000fe40000000000 */
        /* <DEDUP_REMOVED lines=37> */
[----:B------:R-:W-:Y:S01]  /*ada0*/  @!P0 PRMT R190, RZ, 0x654, R190 ;  /* 0x00000654ffbe8816 */ /* 0x000fe200000000be */
[----:B------:R-:W-:Y:S01]  /*adb0*/  FFMA.FTZ R133, R135, UR42, -R133 ;  /* 0x0000002a87857c23 */ /* 0x000fe20008010885 */
[----:B0-----:R-:W-:-:S01]  /*adc0*/  FADD.FTZ R3, R8, R3 ;  /* 0x0000000308037221 */ /* 0x001fc20000010000 */
[----:B--2---:R-:W-:-:S04]  /*add0*/  FADD.FTZ R135, R181, R2 ;  /* 0x00000002b5877221 */ /* 0x004fc80000010000 */
        /* <DEDUP_REMOVED lines=19> */
[----:B-1----:R-:W-:-:S01]  /*af10*/  FADD.FTZ R2, R20, R3 ;  /* 0x0000000314027221 */ /* 0x002fc20000010000 */
[----:B------:R-:W-:-:S02]  /*af20*/  WARPGROUP.DEPBAR.LE gsb0, 0x0 ;  /* 0x00008000000079c5 */ /* 0x000fc40000010000 */
[----:B------:R-:W-:-:S04]  /*af30*/  WARPGROUP.ARRIVE ;  /* 0x00000000000079c5 */ /* 0x000fc80000000000 */
[----:B------:R-:W-:Y:S02]  /*af40*/  MUFU.EX2 R171, R171 ;  /* 0x000000ab00ab7308 */ /* 0x000fe40000000800 */
[----:B------:R-:W-:Y:S01]  /*af50*/  QGMMA.64x192x32.F32.E4M3.E4M3 R24, R208, gdesc[UR4], R24, gsb0 ;  /* 0x02e00004d0187df3 */ /* 0x000fe20008000818 */
[----:B------:R-:W-:Y:S01]  /*af60*/  UIADD3 UR6, UR10, 0x480, URZ ;  /* 0x000004800a067890 */ /* 0x000fe2000fffe03f */
[----:B------:R-:W-:-:S04]  /*af70*/  UMOV UR7, 0xc0000010 ;  /* 0xc000001000077882 */ /* 0x000fc80000000000 */
        /* <DEDUP_REMOVED lines=38> */
[----:B------:R-:W-:Y:S01]  /*b1e0*/  MUFU.EX2 R166, R166 ;  /* 0x000000a600a67308 */ /* 0x000fe20000000800 */
[----:B------:R-:W-:Y:S02]  /*b1f0*/  WARPGROUP.DEPBAR.LE gsb0, 0x0 ;  /* 0x00008000000079c5 */ /* 0x000fe40000010000 */
[----:B------:R-:W-:-:S05]  /*b200*/  WARPGROUP.ARRIVE ;  /* 0x00000000000079c5 */ /* 0x000fca0000000000 */
[----:B------:R-:W0:Y:S01]  /*b210*/  MUFU.EX2 R165, R165 ;  /* 0x000000a500a57308 */ /* 0x000e220000000800 */
[----:B-1----:R-:W-:-:S01]  /*b220*/  FADD.FTZ R2, R164, R3 ;  /* 0x00000003a4027221 */ /* 0x002fc20000010000 */
[----:B------:R-:W-:Y:S01]  /*b230*/  QGMMA.64x192x32.F32.E4M3.E4M3 R24, R204, gdesc[UR4], R24, gsb0 ;  /* 0x02e00004cc187df3 */ /* 0x000fe20008000818 */
[----:B------:R-:W-:Y:S01]  /*b240*/  UIADD3 UR6, UR10, 0x600, URZ ;  /* 0x000006000a067890 */ /* 0x000fe2000fffe03f */
[----:B------:R-:W-:-:S04]  /*b250*/  UMOV UR7, 0xc0000010 ;  /* 0xc000001000077882 */ /* 0x000fc80000000000 */
        /* <DEDUP_REMOVED lines=36> */
[----:B------:R-:W-:Y:S01]  /*b4a0*/  MUFU.EX2 R127, R127 ;  /* 0x0000007f007f7308 */ /* 0x000fe20000000800 */
[----:B------:R-:W-:Y:S02]  /*b4b0*/  WARPGROUP.DEPBAR.LE gsb0, 0x0 ;  /* 0x00008000000079c5 */ /* 0x000fe40000010000 */
[----:B------:R-:W-:-:S05]  /*b4c0*/  WARPGROUP.ARRIVE ;  /* 0x00000000000079c5 */ /* 0x000fca0000000000 */
[----:B------:R-:W1:Y:S01]  /*b4d0*/  MUFU.EX2 R128, R128 ;  /* 0x0000008000807308 */ /* 0x000e620000000800 */
[----:B0-----:R-:W-:-:S01]  /*b4e0*/  FADD.FTZ R3, R125, R2 ;  /* 0x000000027d037221 */ /* 0x001fc20000010000 */
[----:B------:R-:W-:Y:S06]  /*b4f0*/  QGMMA.64x192x32.F32.E4M3.E4M3 R24, R200, gdesc[UR4], R24, gsb0 ;  /* 0x02e00004c8187df3 */ /* 0x000fec0008000818 */
        /* <DEDUP_REMOVED lines=9> */
[----:B------:R-:W1:Y:S01]  /*b590*/  MUFU.EX2 R133, R133 ;  /* 0x0000008500857308 */ /* 0x000e620000000800 */
[----:B0-----:R-:W-:-:S01]  /*b5a0*/  FADD.FTZ R3, R7, R2 ;  /* 0x0000000207037221 */ /* 0x001fc20000010000 */
[----:B------:R-:W-:Y:S02]  /*b5b0*/  WARPGROUP.DEPBAR.LE gsb0, 0x0 ;  /* 0x00008000000079c5 */ /* 0x000fe40000010000 */
[----:B------:R0:W-:Y:S06]  /*b5c0*/  BAR.ARV R191, 0x100 ;  /* 0x000400bf0000751d */ /* 0x0001ec0000002000 */
[----:B------:R2:W-:Y:S02]  /*b5d0*/  @!P0 SYNCS.ARRIVE.TRANS64.RED.A1T0 RZ, [R190+URZ], RZ ;  /* 0x000000ffbeff89a7 */ /* 0x0005e4000810043f */
[----:B--2---:R-:W-:-:S04]  /*b5e0*/  FADD.FTZ R190, R184, R135 ;  /* 0x00000087b8be7221 */ /* 0x004fc80000010000 */
[----:B------:R-:W-:-:S04]  /*b5f0*/  FADD.FTZ R135, R185, R190 ;  /* 0x000000beb9877221 */ /* 0x000fc80000010000 */
        /* <DEDUP_REMOVED lines=35> */
[----:B-1----:R-:W-:Y:S01]  /*b830*/  FADD.FTZ R2, R133, R190 ;  /* 0x000000be85027221 */ /* 0x002fe20000010000 */
[----:B0-----:R-:W-:Y:S06]  /*b840*/  @!P1 BRA `(.L_x_5196) ;  /* 0x0000000000049947 */ /* 0x001fec0003800000 */
[----:B------:R-:W-:Y:S01]  /*b850*/  BPT.TRAP 0x1 ;  /* 0x000000040000795c */ /* 0x000fe20000300000 */
.L_x_5196:
        /* <DEDUP_REMOVED lines=146> */
[----:B------:R-:W-:Y:S01]  /*c180*/  F2FP.SATFINITE.E4M3.F32.PACK_AB_MERGE_C R203, R131, R130, R133 ;  /* 0x0000008283cb723e */ /* 0x000fe20004807085 */
[----:B------:R-:W-:Y:S06]  /*c190*/  @P2 BRA `(.L_x_5197) ;  /* 0xffffffd000642947 */ /* 0x000fec000383ffff */
.L_x_5187:
[----:B------:R-:W-:Y:S06]  /*c1a0*/  BAR.ARV 0x8, 0x180 ;  /* 0x0206000000007b1d */ /* 0x000fec0000002000 */
[----:B------:R-:W-:Y:S05]  /*c1b0*/  @!P1 BRA `(.L_x_5198) ;  /* 0x0000000000049947 */ /* 0x000fea0003800000 */
[----:B------:R-:W-:Y:S01]  /*c1c0*/  BPT.TRAP 0x1 ;  /* 0x000000040000795c */ /* 0x000fe20000300000 */
.L_x_5198:
[----:B------:R-:W-:Y:S01]  /*c1d0*/  ULEA UR5, UR54, UR41, 0x3 ;  /* 0x0000002936057291 */ /* 0x000fe2000f8e183f */
[----:B------:R-:W-:-:S05]  /*c1e0*/  IMAD.U32 R5, RZ, RZ, UR48 ;  /* 0x00000030ff057e24 */ /* 0x000fca000f8e00ff */
[----:B------:R-:W-:-:S04]  /*c1f0*/  SHF.L.U32 R5, R5, 0x1f, RZ ;  /* 0x0000001f05057819 */ /* 0x000fc800000006ff */
[----:B------:R0:W1:Y:S01]  /*c200*/  SYNCS.PHASECHK.TRANS64.TRYWAIT P0, [UR5+0x33450], R5 ;  /* 0x03345005ff0075a7 */ /* 0x0000620008000145 */
[----:B------:R-:W-:Y:S05]  /*c210*/  @!P1 BRA `(.L_x_5199) ;  /* 0x0000000000049947 */ /* 0x000fea0003800000 */
[----:B------:R-:W-:Y:S01]  /*c220*/  BPT.TRAP 0x1 ;  /* 0x000000040000795c */ /* 0x000fe20000300000 */
.L_x_5199:
[----:B-1----:R-:W-:Y:S05]  /*c230*/  @P0 BRA `(.L_x_5200) ;  /* 0x0000000000080947 */ /* 0x002fea0003800000 */
[----:B------:R-:W1:Y:S02]  /*c240*/  SYNCS.PHASECHK.TRANS64.TRYWAIT P0, [UR5+0x33450], R5 ;  /* 0x03345005ff0075a7 */ /* 0x000e640008000145 */
[----:B-1----:R-:W-:Y:S05]  /*c250*/  @!P0 BRA `(.L_x_5201) ;  /* 0x000000cc00cc8947 */ /* 0x002fea0003800000 */
.L_x_5200:
[----:B------:R-:W-:Y:S01]  /*c260*/  UIADD3 UR41, UR41, 0x200, URZ ;  /* 0x0000020029297890 */ /* 0x000fe2000fffe03f */
[----:B------:R-:W-:Y:S01]  /*c270*/  WARPGROUP.ARRIVE ;  /* 0x00000000000079c5 */ /* 0x000fe20000000000 */
[----:B------:R-:W-:Y:S01]  /*c280*/  UMOV UR7, 0xc0000010 ;  /* 0xc000001000077882 */ /* 0x000fe20000000000 */
[----:B------:R-:W-:Y:S01]  /*c290*/  IMAD.MOV.U32 R135, RZ, RZ, 0x3f800000 ;  /* 0x3f800000ff877424 */ /* 0x000fe200078e00ff */
        /* <DEDUP_REMOVED lines=16> */
[----:B------:R-:W-:Y:S02]  /*c3a0*/  ULDC.64 UR6, c[0x0][0x9a0] ;  /* 0x0002680000067ab9 */ /* 0x000fe40000000a00 */
[----:B------:R-:W-:-:S04]  /*c3b0*/  ISETP.NE.U32.AND P0, PT, RZ, UR6, PT ;  /* 0x00000006ff007c0c */ /* 0x000fc8000bf05070 */
[----:B------:R-:W-:-:S13]  /*c3c0*/  ISETP.NE.AND.EX P0, PT, RZ, UR7, PT, P0 ;  /* 0x00000007ff007c0c */ /* 0x000fda000bf05300 */
[----:B------:R-:W1:Y:S08]  /*c3d0*/  @P0 LDC.64 R8, c[0x0][0x9c8] ;  /* 0x00027200ff080b82 */ /* 0x000e700000000a00 */
[----:B------:R-:W2:Y:S01]  /*c3e0*/  @P0 LDC.64 R10, c[0x0][0x9d0] ;  /* 0x00027400ff0a0b82 */ /* 0x000ea20000000a00 */
[----:B-1----:R-:W-:-:S04]  /*c3f0*/  @P0 IMAD R6, R8, UR43, RZ ;  /* 0x0000002b08060c24 */ /* 0x002fc8000f8e02ff */
[----:B0-----:R-:W-:Y:S02]  /*c400*/  @P0 IMAD R5, R9, UR44, R6 ;  /* 0x0000002c09050c24 */ /* 0x001fe4000f8e0206 */
[----:B------:R-:W-:-:S04]  /*c410*/  @P0 IMAD.WIDE.U32 R6, R8, UR44, RZ ;  /* 0x0000002c08060c25 */ /* 0x000fc8000f8e00ff */
[----:B------:R-:W-:Y:S02]  /*c420*/  @P0 IMAD.IADD R7, R7, 0x1, R5 ;  /* 0x0000000107070824 */ /* 0x000fe400078e0205 */
[----:B--2---:R-:W-:-:S04]  /*c430*/  @P0 IMAD.WIDE.U32 R6, R10, UR45, R6 ;  /* 0x0000002d0a060c25 */ /* 0x004fc8000f8e0006 */
[----:B------:R-:W-:Y:S01]  /*c440*/  @P0 IMAD R5, R11, UR45, R7 ;  /* 0x0000002d0b050c24 */ /* 0x000fe2000f8e0207 */
[----:B------:R-:W-:-:S04]  /*c450*/  @P0 LEA R8, P2, R6, UR6, 0x2 ;  /* 0x0000000606080c11 */ /* 0x000fc8000f8410ff */
[----:B------:R-:W-:-:S05]  /*c460*/  @P0 LEA.HI.X R9, R6, UR7, R5, 0x2, P2 ;  /* 0x0000000706090c11 */ /* 0x000fca00090f1405 */
[----:B------:R0:W2:Y:S01]  /*c470*/  @P0 LDG.E R135, desc[UR56][R8.64] ;  /* 0x0000003808870981 */ /* 0x0000a2000c1e1900 */
[----:B------:R-:W-:Y:S01]  /*c480*/  UIADD3 UR6, UR4, 0x480, URZ ;  /* 0x0000048004067890 */ /* 0x000fe2000fffe03f */
[----:B------:R-:W-:Y:S01]  /*c490*/  UMOV UR7, 0xc0000010 ;  /* 0xc000001000077882 */ /* 0x000fe20000000000 */
[----:B------:R-:W-:Y:S02]  /*c4a0*/  WARPGROUP.DEPBAR.LE gsb0, 0x0 ;  /* 0x00008000000079c5 */ /* 0x000fe40000010000 */
[----:B------:R-:W-:-:S06]  /*c4b0*/  WARPGROUP.ARRIVE ;  /* 0x00000000000079c5 */ /* 0x000fcc0000000000 */
[----:B------:R-:W-:Y:S01]  /*c4c0*/  QGMMA.64x192x32.F32.E4M3.E4M3 R24, R204, gdesc[UR4], R24, gsb0 ;  /* 0x02e00004cc187df3 */ /* 0x000fe20008000818 */
[----:B------:R-:W-:Y:S01]  /*c4d0*/  UIADD3 UR6, UR4, 0x600, URZ ;  /* 0x0000060004067890 */ /* 0x000fe2000fffe03f */
        /* <DEDUP_REMOVED lines=31> */
[----:B--2---:R-:W-:Y:S01]  /*c6d0*/  FMUL.FTZ R8, R8, R135 ;  /* 0x0000008708087220 */ /* 0x004fe20000410000 */
[----:B------:R-:W-:Y:S02]  /*c6e0*/  IMAD.MOV.U32 R3, RZ, RZ, -0x800000 ;  /* 0xff800000ff037424 */ /* 0x000fe400078e00ff */
[----:B------:R-:W-:Y:S01]  /*c6f0*/  @P2 FFMA.FTZ R2, R5, R0, R6 ;  /* 0x0000000005022223 */ /* 0x000fe20000010006 */
[----:B------:R-:W-:-:S01]  /*c700*/  @P3 FFMA.FTZ R3, R14, R4, R7 ;  /* 0x000000040e033223 */ /* 0x000fc20000010007 */
[----:B---3--:R-:W-:Y:S01]  /*c710*/  FMUL.FTZ R135, R10, R135 ;  /* 0x000000870a877220 */ /* 0x008fe20000410000 */
[----:B------:R-:W-:-:S02]  /*c720*/  WARPGROUP.DEPBAR.LE gsb0, 0x0 ;  /* 0x00008000000079c5 */ /* 0x000fc40000010000 */
[----:B------:R-:W-:Y:S05]  /*c730*/  @!P1 BRA `(.L_x_5202) ;  /* 0x0000000000049947 */ /* 0x000fea0003800000 */
[----:B------:R-:W-:Y:S01]  /*c740*/  BPT.TRAP 0x1 ;  /* 0x000000040000795c */ /* 0x000fe20000300000 */
.L_x_5202:
        /* <DEDUP_REMOVED lines=101> */
[----:B------:R-:W-:Y:S01]  /*cda0*/  PLOP3.LUT P0, PT, PT, PT, PT, 0x8, 0x0 ;  /* 0x000000000000781c */ /* 0x000fe20003f0e170 */
[----:B------:R-:W-:Y:S01]  /*cdb0*/  FMUL.FTZ R135, R115, R135 ;  /* 0x0000008773877220 */ /* 0x000fe20000410000 */
[----:B------:R-:W-:-:S02]  /*cdc0*/  UIADD3 UR49, UR49, 0x1, URZ ;  /* 0x0000000131317890 */ /* 0x000fc4000fffe03f */
[----:B------:R-:W-:Y:S02]  /*cdd0*/  USEL UR54, UR54, URZ, UP0 ;  /* 0x0000003f36367287 */ /* 0x000fe40008000000 */
[----:B------:R-:W-:-:S12]  /*cde0*/  ULOP3.LUT UR48, UR48, UR4, URZ, 0x3c, !UPT ;  /* 0x0000000430307292 */ /* 0x000fd8000f8e3c3f */
.L_x_5169:
        /* <DEDUP_REMOVED lines=19> */
[----:B0-----:R-:W-:-:S05]  /*cf20*/  IMAD.SHL.U32 R4, R27, 0x4, RZ ;  /* 0x000000041b047824 */ /* 0x001fca00078e00ff */
[----:B------:R-:W-:Y:S01]  /*cf30*/  LOP3.LUT R4, R4, 0xc, RZ, 0xc0, !PT ;  /* 0x0000000c04047812 */ /* 0x000fe200078ec0ff */
[----:B------:R-:W-:Y:S03]  /*cf40*/  BAR.SYNC.DEFER_BLOCKING 0x1, 0x100 ;  /* 0x0044000000007b1d */ /* 0x000fe60000010000 */
[----:B------:R-:W-:-:S05]  /*cf50*/  IADD3 R38, P0, R4, UR10, RZ ;  /* 0x0000000a04267c10 */ /* 0x000fca000ff1e0ff */
[----:B------:R-:W-:-:S05]  /*cf60*/  IMAD.X R39, RZ, RZ, UR11, P0 ;  /* 0x0000000bff277e24 */ /* 0x000fca00080e06ff */
[----:B------:R0:W3:Y:S01]  /*cf70*/  LDG.E.CONSTANT R38, desc[UR56][R38.64] ;  /* 0x0000003826267981 */ /* 0x0000e2000c1e9900 */
[----:B------:R-:W-:-:S04]  /*cf80*/  LOP3.LUT P0, R4, R27, 0x3, RZ, 0xc0, !PT ;  /* 0x000000031b047812 */ /* 0x000fc8000780c0ff */
        /* <DEDUP_REMOVED lines=11> */
[----:B------:R-:W-:Y:S01]  /*d040*/  IMAD.MOV.U32 R20, RZ, RZ, 0x2 ;  /* 0x00000002ff147424 */ /* 0x000fe200078e00ff */
[----:B------:R-:W-:Y:S01]  /*d050*/  UMOV UR10, UR8 ;  /* 0x00000008000a7c82 */ /* 0x000fe20008000000 */
[----:B-1----:R-:W-:Y:S01]  /*d060*/  UMOV UR11, UR4 ;  /* 0x00000004000b7c82 */ /* 0x002fe20008000000 */
        /* <DEDUP_REMOVED lines=86> */
[----:B--2---:R-:W-:-:S03]  /*d5d0*/  IMAD.WIDE R20, R5, R20, UR10 ;  /* 0x0000000a05147e25 */ /* 0x004fc6000f8e0214 */
[C---:B------:R-:W-:Y:S02]  /*d5e0*/  IADD3 R183, P6, R20.reuse, 0x8020, RZ ;  /* 0x0000802014b77810 */ /* 0x040fe40007fde0ff */
[C---:B------:R-:W-:Y:S02]  /*d5f0*/  IADD3 R187, P4, R20.reuse, 0x8060, RZ ;  /* 0x0000806014bb7810 */ /* 0x040fe40007f9e0ff */
[----:B------:R-:W-:Y:S02]  /*d600*/  LOP3.LUT R0, R183, 0x380, RZ, 0xc0, !PT ;  /* 0x00000380b7007812 */ /* 0x000fe400078ec0ff */
[C---:B------:R-:W-:Y:S01]  /*d610*/  IADD3 R185, P3, R20.reuse, 0x8040, RZ ;  /* 0x0000804014b97810 */ /* 0x040fe20007f7e0ff */
[----:B------:R-:W-:Y:S01]  /*d620*/  IMAD.X R25, RZ, RZ, R21, P4 ;  /* 0x000000ffff197224 */ /* 0x000fe200020e0615 */
[----:B------:R-:W-:Y:S02]  /*d630*/  IADD3 R181, P5, R20, 0x8000, RZ ;  /* 0x0000800014b57810 */ /* 0x000fe40007fbe0ff */
[----:B------:R-:W-:-:S02]  /*d640*/  SHF.R.U64 R0, R0, 0x3, RZ ;  /* 0x0000000300007819 */ /* 0x000fc400000012ff */
[----:B------:R-:W-:Y:S02]  /*d650*/  IADD3 R175, P4, R20, 0x4020, RZ ;  /* 0x0000402014af7810 */ /* 0x000fe40007f9e0ff */
[----:B------:R-:W-:Y:S02]  /*d660*/  LOP3.LUT R4, R185, 0x380, RZ, 0xc0, !PT ;  /* 0x00000380b9047812 */ /* 0x000fe400078ec0ff */
[----:B------:R-:W-:Y:S02]  /*d670*/  LOP3.LUT R14, R0, R183, RZ, 0x3c, !PT ;  /* 0x000000b7000e7212 */ /* 0x000fe400078e3cff */
[----:B------:R-:W-:Y:S02]  /*d680*/  LOP3.LUT R8, R181, 0x380, RZ, 0xc0, !PT ;  /* 0x00000380b5087812 */ /* 0x000fe400078ec0ff */
[----:B------:R-:W-:Y:S02]  /*d690*/  LOP3.LUT R6, R187, 0x380, RZ, 0xc0, !PT ;  /* 0x00000380bb067812 */ /* 0x000fe400078ec0ff */
[----:B------:R-:W-:-:S02]  /*d6a0*/  SHF.R.U64 R4, R4, 0x3, RZ ;  /* 0x0000000304047819 */ /* 0x000fc400000012ff */
[----:B------:R-:W-:Y:S02]  /*d6b0*/  LOP3.LUT R0, R175, 0x380, RZ, 0xc0, !PT ;  /* 0x00000380af007812 */ /* 0x000fe400078ec0ff */
[----:B------:R-:W-:Y:S01]  /*d6c0*/  IADD3 R177, P1, R20, 0x4040, RZ ;  /* 0x0000404014b17810 */ /* 0x000fe20007f3e0ff */
[--C-:B------:R-:W-:Y:S01]  /*d6d0*/  IMAD.X R135, RZ, RZ, R21.reuse, P3 ;  /* 0x000000ffff877224 */ /* 0x100fe200018e0615 */
[----:B------:R-:W-:Y:S01]  /*d6e0*/  SHF.R.U64 R8, R8, 0x3, RZ ;  /* 0x0000000308087819 */ /* 0x000fe200000012ff */
[----:B------:R-:W-:Y:S01]  /*d6f0*/  IMAD.X R15, RZ, RZ, R21, P6 ;  /* 0x000000ffff0f7224 */ /* 0x000fe200030e0615 */
[C---:B------:R-:W-:Y:S02]  /*d700*/  IADD3 R179, P2, R20.reuse, 0x4060, RZ ;  /* 0x0000406014b37810 */ /* 0x040fe40007f5e0ff */
[----:B------:R-:W-:Y:S02]  /*d710*/  IADD3 R173, P3, R20, 0x4000, RZ ;  /* 0x0000400014ad7810 */ /* 0x000fe40007f7e0ff */
[----:B------:R-:W-:-:S02]  /*d720*/  SHF.R.U64 R6, R6, 0x3, RZ ;  /* 0x0000000306067819 */ /* 0x000fc400000012ff */
[----:B------:R-:W-:Y:S02]  /*d730*/  LOP3.LUT R134, R4, R185, RZ, 0x3c, !PT ;  /* 0x000000b904867212 */ /* 0x000fe400078e3cff */
[----:B------:R-:W-:Y:S02]  /*d740*/  SHF.R.U64 R0, R0, 0x3, RZ ;  /* 0x0000000300007819 */ /* 0x000fe400000012ff */
[C---:B------:R-:W-:Y:S02]  /*d750*/  IADD3 R33, P6, R20.reuse, 0x20, RZ ;  /* 0x0000002014217810 */ /* 0x040fe40007fde0ff */
[----:B------:R-:W-:Y:S02]  /*d760*/  LOP3.LUT R4, R177, 0x380, RZ, 0xc0, !PT ;  /* 0x00000380b1047812 */ /* 0x000fe400078ec0ff */
[----:B------:R-:W-:Y:S02]  /*d770*/  LOP3.LUT R5, R20, 0x380, RZ, 0xc0, !PT ;  /* 0x0000038014057812 */ /* 0x000fe400078ec0ff */
[----:B------:R-:W-:Y:S01]  /*d780*/  LOP3.LUT R136, R8, R181, RZ, 0x3c, !PT ;  /* 0x000000b508887212 */ /* 0x000fe200078e3cff */
[----:B------:R-:W-:Y:S01]  /*d790*/  IMAD.X R13, RZ, RZ, R21, P2 ;  /* 0x000000ffff0d7224 */ /* 0x000fe200010e0615 */
[----:B------:R-:W-:-:S02]  /*d7a0*/  LOP3.LUT R24, R6, R187, RZ, 0x3c, !PT ;  /* 0x000000bb06187212 */ /* 0x000fc400078e3cff */
[----:B------:R-:W-:Y:S02]  /*d7b0*/  LOP3.LUT R10, R0, R175, RZ, 0x3c, !PT ;  /* 0x000000af000a7212 */ /* 0x000fe400078e3cff */
[----:B------:R-:W-:Y:S02]  /*d7c0*/  LOP3.LUT R8, R173, 0x380, RZ, 0xc0, !PT ;  /* 0x00000380ad087812 */ /* 0x000fe400078ec0ff */
[----:B------:R-:W-:Y:S02]  /*d7d0*/  LOP3.LUT R6, R179, 0x380, RZ, 0xc0, !PT ;  /* 0x00000380b3067812 */ /* 0x000fe400078ec0ff */
[----:B------:R-:W-:Y:S02]  /*d7e0*/  SHF.R.U64 R4, R4, 0x3, RZ ;  /* 0x0000000304047819 */ /* 0x000fe400000012ff */
[----:B------:R-:W-:Y:S02]  /*d7f0*/  LOP3.LUT R0, R33, 0x380, RZ, 0xc0, !PT ;  /* 0x0000038021007812 */ /* 0x000fe400078ec0ff */
[----:B------:R-:W-:-:S02]  /*d800*/  IADD3 R57, P2, R20, 0x40, RZ ;  /* 0x0000004014397810 */ /* 0x000fc40007f5e0ff */
[----:B------:R-:W-:Y:S01]  /*d810*/  SHF.R.U64 R5, R5, 0x3, RZ ;  /* 0x0000000305057819 */ /* 0x000fe200000012ff */
[----:B------:R-:W-:Y:S01]  /*d820*/  IMAD.X R137, RZ, RZ, R21, P5 ;  /* 0x000000ffff897224 */ /* 0x000fe200028e0615 */
[----:B------:R-:W-:Y:S02]  /*d830*/  SHF.R.U64 R8, R8, 0x3, RZ ;  /* 0x0000000308087819 */ /* 0x000fe400000012ff */
[----:B------:R-:W-:Y:S02]  /*d840*/  IADD3 R171, P5, R20, 0x60, RZ ;  /* 0x0000006014ab7810 */ /* 0x000fe40007fbe0ff */
[----:B------:R-:W-:Y:S02]  /*d850*/  SHF.R.U64 R6, R6, 0x3, RZ ;  /* 0x0000000306067819 */ /* 0x000fe400000012ff */
[----:B------:R-:W-:Y:S02]  /*d860*/  LOP3.LUT R138, R4, R177, RZ, 0x3c, !PT ;  /* 0x000000b1048a7212 */ /* 0x000fe400078e3cff */
[----:B------:R-:W-:-:S02]  /*d870*/  SHF.R.U64 R0, R0, 0x3, RZ ;  /* 0x0000000300007819 */ /* 0x000fc400000012ff */
[----:B------:R-:W-:Y:S02]  /*d880*/  LOP3.LUT R20, R5, R20, RZ, 0x3c, !PT ;  /* 0x0000001405147212 */ /* 0x000fe400078e3cff */
[----:B------:R-:W-:Y:S02]  /*d890*/  LOP3.LUT R4, R57, 0x380, RZ, 0xc0, !PT ;  /* 0x0000038039047812 */ /* 0x000fe400078ec0ff */
[----:B------:R-:W-:Y:S01]  /*d8a0*/  LOP3.LUT R140, R8, R173, RZ, 0x3c, !PT ;  /* 0x000000ad088c7212 */ /* 0x000fe200078e3cff */
[--C-:B------:R-:W-:Y:S01]  /*d8b0*/  IMAD.X R139, RZ, RZ, R21.reuse, P1 ;  /* 0x000000ffff8b7224 */ /* 0x100fe200008e0615 */
[----:B------:R-:W-:Y:S01]  /*d8c0*/  LOP3.LUT R12, R6, R179, RZ, 0x3c, !PT ;  /* 0x000000b3060c7212 */ /* 0x000fe200078e3cff */
[--C-:B------:R-:W-:Y:S01]  /*d8d0*/  IMAD.X R11, RZ, RZ, R21.reuse, P4 ;  /* 0x000000ffff0b7224 */ /* 0x100fe200020e0615 */
[----:B------:R-:W-:Y:S01]  /*d8e0*/  LOP3.LUT R8, R0, R33, RZ, 0x3c, !PT ;  /* 0x0000002100087212 */ /* 0x000fe200078e3cff */
[--C-:B------:R-:W-:Y:S01]  /*d8f0*/  IMAD.X R141, RZ, RZ, R21.reuse, P3 ;  /* 0x000000ffff8d7224 */ /* 0x100fe200018e0615 */
[----:B------:R-:W-:Y:S01]  /*d900*/  LOP3.LUT R6, R171, 0x380, RZ, 0xc0, !PT ;  /* 0x00000380ab067812 */ /* 0x000fe200078ec0ff */
[--C-:B------:R-:W-:Y:S01]  /*d910*/  IMAD.X R9, RZ, RZ, R21.reuse, P6 ;  /* 0x000000ffff097224 */ /* 0x100fe200030e0615 */
[----:B------:R-:W-:Y:S01]  /*d920*/  SHF.R.U64 R4, R4, 0x3, RZ ;  /* 0x0000000304047819 */ /* 0x000fe200000012ff */
[--C-:B------:R-:W-:Y:S01]  /*d930*/  IMAD.X R7, RZ, RZ, R21.reuse, P5 ;  /* 0x000000ffff077224 */ /* 0x100fe200028e0615 */
[----:B------:R-:W-:Y:S01]  /*d940*/  MOV R33, R20 ;  /* 0x0000001400217202 */ /* 0x000fe20000000f00 */
[----:B------:R-:W-:Y:S01]  /*d950*/  IMAD.X R5, RZ, RZ, R21, P2 ;  /* 0x000000ffff057224 */ /* 0x000fe200010e0615 */
[----:B---3--:R-:W-:-:S02]  /*d960*/  LOP3.LUT R21, R38, 0x2, RZ, 0x3c, !PT ;  /* 0x0000000226157812 */ /* 0x008fc400078e3cff */
[----:B------:R-:W-:Y:S02]  /*d970*/  SHF.R.U64 R6, R6, 0x3, RZ ;  /* 0x0000000306067819 */ /* 0x000fe400000012ff */
[----:B------:R-:W-:Y:S01]  /*d980*/  LOP3.LUT R4, R4, R57, RZ, 0x3c, !PT ;  /* 0x0000003904047212 */ /* 0x000fe200078e3cff */
[----:B------:R-:W-:Y:S01]  /*d990*/  SHFL.IDX PT, R169, R169, R38, 0x1c1f ;  /* 0x001c1f26a9a97589 */ /* 0x000fe200000e0000 */
[----:B------:R-:W-:Y:S02]  /*d9a0*/  MOV R138, R138 ;  /* 0x0000008a008a7202 */ /* 0x000fe40000000f00 */
[----:B------:R-:W-:Y:S02]  /*d9b0*/  MOV R57, R8 ;  /* 0x0000000800397202 */ /* 0x000fe40000000f00 */
[----:B------:R-:W-:Y:S01]  /*d9c0*/  MOV R139, R10 ;  /* 0x0000000a008b7202 */ /* 0x000fe20000000f00 */
[----:B------:R-:W0:Y:S01]  /*d9d0*/  SHFL.IDX PT, R8, R119, R21, 0x1c1f ;  /* 0x001c1f1577087589 */ /* 0x000e2200000e0000 */
[----:B------:R-:W-:-:S02]  /*d9e0*/  MOV R136, R136 ;  /* 0x0000008800887202 */ /* 0x000fc40000000f00 */
[----:B------:R-:W-:Y:S01]  /*d9f0*/  LOP3.LUT R6, R6, R171, RZ, 0x3c, !PT ;  /* 0x000000ab06067212 */ /* 0x000fe200078e3cff */
[----:B------:R-:W-:Y:S01]  /*da00*/  SHFL.IDX PT, R10, R37, R38, 0x1c1f ;  /* 0x001c1f26250a7589 */ /* 0x000fe200000e0000 */
[----:B------:R-:W-:-:S03]  /*da10*/  MOV R137, R12 ;  /* 0x0000000c00897202 */ /* 0x000fc60000000f00 */
[----:B------:R-:W1:Y:S01]  /*da20*/  SHFL.IDX PT, R9, R36, R21, 0x1c1f ;  /* 0x001c1f1524097589 */ /* 0x000e6200000e0000 */
[----:B------:R-:W-:Y:S02]  /*da30*/  MOV R134, R134 ;  /* 0x0000008600867202 */ /* 0x000fe40000000f00 */
[----:B------:R-:W-:Y:S01]  /*da40*/  MOV R135, R14 ;  /* 0x0000000e00877202 */ /* 0x000fe20000000f00 */
[----:B------:R-:W-:Y:S01]  /*da50*/  SHFL.IDX PT, R11, R43, R38, 0x1c1f ;  /* 0x001c1f262b0b7589 */ /* 0x000fe200000e0000 */
[----:B------:R-:W-:-:S03]  /*da60*/  MOV R140, R140 ;  /* 0x0000008c008c7202 */ /* 0x000fc60000000f00 */
[----:B------:R-:W2:Y:S01]  /*da70*/  SHFL.IDX PT, R12, R28, R21, 0x1c1f ;  /* 0x001c1f151c0c7589 */ /* 0x000ea200000e0000 */
[----:B------:R-:W-:-:S03]  /*da80*/  MOV R141, R6 ;  /* 0x00000006008d7202 */ /* 0x000fc60000000f00 */
[----:B------:R-:W-:Y:S01]  /*da90*/  SHFL.IDX PT, R14, R113, R38, 0x1c1f ;  /* 0x001c1f26710e7589 */ /* 0x000fe200000e0000 */
[----:B------:R-:W-:-:S03]  /*daa0*/  MOV R0, R24 ;  /* 0x0000001800007202 */ /* 0x000fc60000000f00 */
[----:B------:R-:W3:Y:S01]  /*dab0*/  SHFL.IDX PT, R15, R53, R21, 0x1c1f ;  /* 0x001c1f15350f7589 */ /* 0x000ee200000e0000 */
[----:B------:R-:W-:-:S03]  /*dac0*/  MOV R142, R4 ;  /* 0x00000004008e7202 */ /* 0x000fc60000000f00 */
        /* <DEDUP_REMOVED lines=17> */
[----:B------:R-:W4:Y:S04]  /*dbe0*/  SHFL.IDX PT, R118, R31, R21, 0x1c1f ;  /* 0x001c1f151f767589 */ /* 0x000f2800000e0000 */
[----:B------:R-:W4:Y:S04]  /*dbf0*/  SHFL.IDX PT, R126, R30, R21, 0x1c1f ;  /* 0x001c1f151e7e7589 */ /* 0x000f2800000e0000 */
        /* <DEDUP_REMOVED lines=39> */
[----:B------:R-:W4:Y:S04]  /*de70*/  SHFL.IDX PT, R36, R78, R21, 0x1c1f ;  /* 0x001c1f154e247589 */ /* 0x000f2800000e0000 */
[----:B------:R-:W4:Y:S04]  /*de80*/  SHFL.IDX PT, R39, R106, R21, 0x1c1f ;  /* 0x001c1f156a277589 */ /* 0x000f2800000e0000 */
        /* <DEDUP_REMOVED lines=8> */
[----:B------:R-:W4:Y:S04]  /*df10*/  SHFL.IDX PT, R42, R60, R21, 0x1c1f ;  /* 0x001c1f153c2a7589 */ /* 0x000f2800000e0000 */
[----:B------:R-:W-:Y:S04]  /*df20*/  SHFL.IDX PT, R41, R41, R21, 0x1c1f ;  /* 0x001c1f1529297589 */ /* 0x000fe800000e0000 */
[----:B------:R-:W-:Y:S04]  /*df30*/  SHFL.IDX PT, R109, R47, R21, 0x1c1f ;  /* 0x001c1f152f6d7589 */ /* 0x000fe800000e0000 */
[----:B------:R-:W-:Y:S04]  /*df40*/  SHFL.IDX PT, R117, R49, R21, 0x1c1f ;  /* 0x001c1f1531757589 */ /* 0x000fe800000e0000 */
[----:B------:R-:W4:Y:S04]  /*df50*/  SHFL.IDX PT, R40, R61, R21, 0x1c1f ;  /* 0x001c1f153d287589 */ /* 0x000f2800000e0000 */
        /* <DEDUP_REMOVED lines=9> */
[----:B------:R-:W-:Y:S04]  /*dff0*/  SHFL.IDX PT, R34, R46, R21, 0x1c1f ;  /* 0x001c1f152e227589 */ /* 0x000fe800000e0000 */
[----:B------:R-:W4:Y:S04]  /*e000*/  SHFL.IDX PT, R150, R72, R21, 0x1c1f ;  /* 0x001c1f1548967589 */ /* 0x000f2800000e0000 */
[----:B------:R-:W-:Y:S04]  /*e010*/  SHFL.IDX PT, R152, R76, R21, 0x1c1f ;  /* 0x001c1f154c987589 */ /* 0x000fe800000e0000 */
[----:B------:R-:W4:Y:S04]  /*e020*/  SHFL.IDX PT, R55, R82, R21, 0x1c1f ;  /* 0x001c1f1552377589 */ /* 0x000f2800000e0000 */
[----:B------:R-:W4:Y:S04]  /*e030*/  SHFL.IDX PT, R59, R90, R21, 0x1c1f ;  /* 0x001c1f155a3b7589 */ /* 0x000f2800000e0000 */
[----:B------:R4:W4:Y:S01]  /*e040*/  SHFL.IDX PT, R53, R98, R21, 0x1c1f ;  /* 0x001c1f1562357589 */ /* 0x00092200000e0000 */
[----:B0-----:R-:W-:-:S02]  /*e050*/  SEL R5, R169, R8, P0 ;  /* 0x00000008a9057207 */ /* 0x001fc40000000000 */
[----:B------:R-:W-:Y:S02]  /*e060*/  SEL R7, R8, R169, P0 ;  /* 0x000000a908077207 */ /* 0x000fe40000000000 */
[----:B-1----:R-:W-:Y:S02]  /*e070*/  SEL R8, R10, R9, P0 ;  /* 0x000000090a087207 */ /* 0x002fe40000000000 */
[----:B------:R-:W-:Y:S02]  /*e080*/  SEL R10, R9, R10, P0 ;  /* 0x0000000a090a7207 */ /* 0x000fe40000000000 */
[----:B--2---:R-:W-:Y:S02]  /*e090*/  SEL R9, R11, R12, P0 ;  /* 0x0000000c0b097207 */ /* 0x004fe40000000000 */
[----:B------:R-:W-:Y:S02]  /*e0a0*/  SEL R11, R12, R11, P0 ;  /* 0x0000000b0c0b7207 */ /* 0x000fe40000000000 */
[----:B---3--:R-:W-:-:S02]  /*e0b0*/  SEL R12, R14, R15, P0 ;  /* 0x0000000f0e0c7207 */ /* 0x008fc40000000000 */
        /* <DEDUP_REMOVED lines=73> */
[----:B------:R0:W-:Y:S01]  /*e550*/  STSM.16.M88.4 [R33], R36 ;  /* 0x0000002421007844 */ /* 0x0001e20000000200 */
        /* <DEDUP_REMOVED lines=25> */
[----:B------:R-:W-:Y:S02]  /*e6f0*/  F2FP.BF16.F32.PACK_AB R32, R67, R66 ;  /* 0x000000424320723e */ /* 0x000fe400000010ff */
[----:B------:R-:W-:Y:S02]  /*e700*/  F2FP.BF16.F32.PACK_AB R34, R69, R68 ;  /* 0x000000444522723e */ /* 0x000fe400000010ff */
[----:B------:R-:W-:Y:S02]  /*e710*/  F2FP.BF16.F32.PACK_AB R35, R73, R72 ;  /* 0x000000484923723e */ /* 0x000fe400000010ff */
[----:B0-----:R-:W-:-:S02]  /*e720*/  F2FP.BF16.F32.PACK_AB R33, R71, R70 ;  /* 0x000000464721723e */ /* 0x001fc400000010ff */
[----:B------:R-:W-:Y:S02]  /*e730*/  SEL R112, R59, R112, P0 ;  /* 0x000000703b707207 */ /* 0x000fe40000000000 */
[----:B------:R-:W-:Y:S02]  /*e740*/  SEL R118, R120, R53, P0 ;  /* 0x0000003578767207 */ /* 0x000fe40000000000 */
[----:B------:R-:W-:Y:S02]  /*e750*/  F2FP.BF16.F32.PACK_AB R36, R75, R74 ;  /* 0x0000004a4b24723e */ /* 0x000fe400000010ff */
[----:B------:R-:W-:Y:S02]  /*e760*/  F2FP.BF16.F32.PACK_AB R38, R77, R76 ;  /* 0x0000004c4d26723e */ /* 0x000fe400000010ff */
[----:B------:R-:W-:Y:S02]  /*e770*/  F2FP.BF16.F32.PACK_AB R39, R81, R80 ;  /* 0x000000505127723e */ /* 0x000fe400000010ff */
[----:B------:R-:W-:Y:S01]  /*e780*/  F2FP.BF16.F32.PACK_AB R37, R79, R78 ;  /* 0x0000004e4f25723e */ /* 0x000fe200000010ff */
[----:B------:R0:W-:Y:S01]  /*e790*/  STSM.16.M88.4 [R57], R24 ;  /* 0x0000001839007844 */ /* 0x0001e20000000200 */
        /* <DEDUP_REMOVED lines=60> */
[----:B------:R-:W-:-:S03]  /*eb60*/  ULDC UR4, c[0x0][0xa88] ;  /* 0x0002a20000047ab9 */ /* 0x000fc60000000800 */
[----:B------:R-:W-:Y:S01]  /*eb70*/  UISETP.NE.AND.EX UP0, UPT, UR15, URZ, UPT, UP0 ;  /* 0x0000003f0f00728c */ /* 0x000fe2000bf05300 */
[----:B------:R-:W-:Y:S01]  /*eb80*/  IMAD.U32 R31, RZ, RZ, UR4 ;  /* 0x00000004ff1f7e24 */ /* 0x000fe2000f8e00ff */
[----:B------:R-:W-:Y:S01]  /*eb90*/  UMOV UR4, URZ ;  /* 0x0000003f00047c82 */ /* 0x000fe20008000000 */
[----:B------:R-:W-:Y:S01]  /*eba0*/  USEL UR9, UR37, URZ, UP1 ;  /* 0x0000003f25097287 */ /* 0x000fe20008800000 */
[----:B------:R-:W-:Y:S01]  /*ebb0*/  VIADD R35, R17, UR36 ;  /* 0x0000002411237c36 */ /* 0x000fe20008000000 */
        /* <DEDUP_REMOVED lines=49> */
.L_x_5205:
[----:B------:R-:W2:Y:S01]  /*eed0*/  LDL R0, [R1+0x3c] ;  /* 0x00003c0001007983 */ /* 0x000ea20000100800 */
[----:B------:R-:W-:-:S03]  /*eee0*/  LOP3.LUT P0, RZ, R237, 0x3, RZ, 0xc0, !PT ;  /* 0x00000003edff7812 */ /* 0x000fc6000780c0ff */
[----:B------:R-:W-:Y:S04]  /*eef0*/  SHFL.IDX PT, R26, R30, RZ, 0x1c1f ;  /* 0x001c1fff1e1a7589 */ /* 0x000fe800000e0000 */
[----:B------:R-:W0:Y:S04]  /*ef00*/  SHFL.IDX PT, R27, R24, RZ, 0x1c1f ;  /* 0x001c1fff181b7589 */ /* 0x000e2800000e0000 */
[----:B------:R-:W-:Y:S04]  /*ef10*/  SHFL.IDX PT, R28, R30, 0x1, 0x1c1f ;  /* 0x003c1f001e1c7f89 */ /* 0x000fe800000e0000 */
[----:B------:R-:W1:Y:S01]  /*ef20*/  SHFL.IDX PT, R29, R24, 0x1, 0x1c1f ;  /* 0x003c1f00181d7f89 */ /* 0x000e6200000e0000 */
[----:B--2---:R-:W-:-:S02]  /*ef30*/  VIADD R33, R0, UR36 ;  /* 0x0000002400217c36 */ /* 0x004fc40008000000 */
        /* <DEDUP_REMOVED lines=9> */
[----:B------:R-:W-:Y:S01]  /*efd0*/  ULDC.64 UR12, c[0x0][0xaa0] ;  /* 0x0002a800000c7ab9 */ /* 0x000fe20000000a00 */
[----:B------:R-:W-:Y:S01]  /*efe0*/  IMAD.MOV.U32 R3, RZ, RZ, 0x2 ;  /* 0x00000002ff037424 */ /* 0x000fe200078e00ff */
[----:B------:R-:W0:Y:S01]  /*eff0*/  @P1 LDC R61, c[0x0][0xbf0] ;  /* 0x0002fc00ff3d1b82 */ /* 0x000e220000000800 */
[----:B------:R-:W-:-:S04]  /*f000*/  IMAD R2, R236, 0x40, R67 ;  /* 0x00000040ec027824 */ /* 0x000fc800078e0243 */
[----:B------:R-:W-:-:S03]  /*f010*/  IMAD.WIDE R2, R2, R3, UR10 ;  /* 0x0000000a02027e25 */ /* 0x000fc6000f8e0203 */
        /* <DEDUP_REMOVED lines=26> */
[----:B------:R-:W-:Y:S01]  /*f1c0*/  UIMAD UR9, UR14, UR12, URZ ;  /* 0x0000000c0e0972a4 */ /* 0x000fe2000f8e023f */
[C---:B------:R-:W-:Y:S01]  /*f1d0*/  IADD3 R37, P0, R2.reuse, 0x6000, RZ ;  /* 0x0000600002257810 */ /* 0x040fe20007f1e0ff */
[----:B------:R-:W-:Y:S01]  /*f1e0*/  UIMAD.WIDE.U32 UR10, UR4, UR12, URZ ;  /* 0x0000000c040a72a5 */ /* 0x000fe2000f8e003f */
[C---:B------:R-:W-:Y:S01]  /*f1f0*/  IADD3 R41, P4, R2.reuse, 0x7000, RZ ;  /* 0x0000700002297810 */ /* 0x040fe20007f9e0ff */
[----:B------:R-:W-:Y:S01]  /*f200*/  IMAD.X R57, RZ, RZ, R3, P2 ;  /* 0x000000ffff397224 */ /* 0x000fe200010e0603 */
[C---:B------:R-:W-:Y:S01]  /*f210*/  IADD3 R45, P3, R2.reuse, 0x8000, RZ ;  /* 0x00008000022d7810 */ /* 0x040fe20007f7e0ff */
[----:B------:R-:W5:Y:S01]  /*f220*/  LD.E.128 R8, desc[UR56][R8.64] ;  /* 0x0000003808087980 */ /* 0x000f62000c101d00 */
[----:B------:R-:W-:-:S02]  /*f230*/  IADD3 R49, P6, R2, 0x9000, RZ ;  /* 0x0000900002317810 */ /* 0x000fc40007fde0ff */
[C---:B------:R-:W-:Y:S01]  /*f240*/  IADD3 R53, P5, R2.reuse, 0xa000, RZ ;  /* 0x0000a00002357810 */ /* 0x040fe20007fbe0ff */
        /* <DEDUP_REMOVED lines=10> */
[----:B------:R-:W-:Y:S02]  /*f2f0*/  LOP3.LUT R52, R53, 0x380, RZ, 0xc0, !PT ;  /* 0x0000038035347812 */ /* 0x000fe400078ec0ff */
[----:B------:R-:W-:Y:S02]  /*f300*/  SHF.R.U64 R7, R7, 0x3, RZ ;  /* 0x0000000307077819 */ /* 0x000fe400000012ff */
[----:B------:R-:W-:Y:S02]  /*f310*/  SHF.R.U64 R4, R4, 0x3, RZ ;  /* 0x0000000304047819 */ /* 0x000fe400000012ff */
[----:B------:R-:W-:Y:S02]  /*f320*/  SHF.R.U64 R36, R36, 0x3, RZ ;  /* 0x0000000324247819 */ /* 0x000fe400000012ff */
[----:B------:R-:W-:-:S02]  /*f330*/  SHF.R.U64 R40, R40, 0x3, RZ ;  /* 0x0000000328287819 */ /* 0x000fc400000012ff */
[----:B------:R-:W-:Y:S02]  /*f340*/  SHF.R.U64 R44, R44, 0x3, RZ ;  /* 0x000000032c2c7819 */ /* 0x000fe400000012ff */
[----:B------:R-:W-:Y:S02]  /*f350*/  SHF.R.U64 R48, R48, 0x3, RZ ;  /* 0x0000000330307819 */ /* 0x000fe400000012ff */
[----:B------:R-:W-:Y:S02]  /*f360*/  SHF.R.U64 R52, R52, 0x3, RZ ;  /* 0x0000000334347819 */ /* 0x000fe400000012ff */
        /* <DEDUP_REMOVED lines=15> */
[----:B------:R-:W5:Y:S04]  /*f460*/  LD.E.128 R36, desc[UR56][R36.64] ;  /* 0x0000003824247980 */ /* 0x000f68000c101d00 */
[----:B------:R-:W5:Y:S01]  /*f470*/  LD.E.128 R40, desc[UR56][R40.64] ;  /* 0x0000003828287980 */ /* 0x000f62000c101d00 */
[----:B-1----:R-:W1:Y:S01]  /*f480*/  @P1 LDC R3, c[0x0][0xbec] ;  /* 0x0002fb00ff031b82 */ /* 0x002e620000000800 */
[----:B------:R-:W-:Y:S01]  /*f490*/  UIADD3 UR11, UR11, UR9, URZ ;  /* 0x000000090b0b7290 */ /* 0x000fe2000fffe03f */
[----:B------:R-:W-:Y:S01]  /*f4a0*/  IMAD R2, R18, 0x20, R236 ;  /* 0x0000002012027824 */ /* 0x000fe200078e02ec */
[----:B------:R-:W5:Y:S02]  /*f4b0*/  LD.E.128 R44, desc[UR56][R44.64] ;  /* 0x000000382c2c7980 */ /* 0x000f64000c101d00 */
[----:B------:R-:W-:Y:S01]  /*f4c0*/  UIMAD.WIDE.U32 UR10, UR45, UR12, UR10 ;  /* 0x0000000c2d0a72a5 */ /* 0x000fe2000f8e000a */
[----:B------:R-:W-:Y:S01]  /*f4d0*/  VIADD R60, R2, UR36 ;  /* 0x00000024023c7c36 */ /* 0x000fe20008000000 */
[----:B------:R-:W-:Y:S01]  /*f4e0*/  USHF.R.S32.HI UR4, URZ, 0x1f, UR44 ;  /* 0x0000001f3f047899 */ /* 0x000fe2000801142c */
[----:B------:R-:W5:Y:S01]  /*f4f0*/  LD.E.128 R48, desc[UR56][R48.64] ;  /* 0x0000003830307980 */ /* 0x000f62000c101d00 */
[----:B------:R-:W-:-:S03]  /*f500*/  UIMAD UR11, UR45, UR13, UR11 ;  /* 0x0000000d2d0b72a4 */ /* 0x000fc6000f8e020b */
[----:B------:R-:W-:Y:S01]  /*f510*/  ULDC.64 UR12, c[0x0][0xaf0] ;  /* 0x0002bc00000c7ab9 */ /* 0x000fe20000000a00 */
[----:B------:R-:W5:Y:S01]  /*f520*/  LD.E.128 R52, desc[UR56][R52.64] ;  /* 0x0000003834347980 */ /* 0x000f62000c101d00 */
[----:B------:R-:W-:Y:S01]  /*f530*/  UIMAD UR4, UR4, UR12, URZ ;  /* 0x0000000c040472a4 */ /* 0x000fe2000f8e023f */
[----:B------:R-:W-:Y:S02]  /*f540*/  IMAD.MOV.U32 R21, RZ, RZ, R60 ;  /* 0x000000ffff157224 */ /* 0x000fe400078e003c */
[----:B------:R-:W5:Y:S01]  /*f550*/  LD.E.128 R56, desc[UR56][R56.64] ;  /* 0x0000003838387980 */ /* 0x000f62000c101d00 */
[----:B------:R-:W-:Y:S01]  /*f560*/  UIMAD UR4, UR44, UR13, UR4 ;  /* 0x0000000d2c0472a4 */ /* 0x000fe2000f8e0204 */
[----:B-1----:R-:W-:Y:S01]  /*f570*/  @P1 IMAD.HI.U32 R2, R60, R3, RZ ;  /* 0x000000033c021227 */ /* 0x002fe200078e00ff */
[----:B------:R-:W-:Y:S01]  /*f580*/  UIMAD.WIDE.U32 UR44, UR44, UR12, UR10 ;  /* 0x0000000c2c2c72a5 */ /* 0x000fe2000f8e000a */
[----:B------:R-:W-:Y:S01]  /*f590*/  @!PT LDS RZ, [RZ] ;  /* 0x00000000fffff984 */ /* 0x000fe20000000800 */
[----:B------:R-:W-:Y:S01]  /*f5a0*/  @!PT LDS RZ, [RZ] ;  /* 0x00000000fffff984 */ /* 0x000fe20000000800 */
[----:B------:R-:W-:Y:S01]  /*f5b0*/  @!PT LDS RZ, [RZ] ;  /* 0x00000000fffff984 */ /* 0x000fe20000000800 */
[----:B------:R-:W-:Y:S01]  /*f5c0*/  @!PT LDS RZ, [RZ] ;  /* 0x00000000fffff984 */ /* 0x000fe20000000800 */
[----:B------:R1:W-:Y:S06]  /*f5d0*/  MEMBAR.ALL.CTA ;  /* 0x0000000000007992 */ /* 0x0003ec0000008000 */
[----:B-1----:R-:W1:Y:S01]  /*f5e0*/  FENCE.VIEW.ASYNC.S ;  /* 0x00000000000073c6 */ /* 0x002e620000000000 */
[----:B------:R-:W-:Y:S01]  /*f5f0*/  ULDC.64 UR10, c[0x0][0xae0] ;  /* 0x0002b800000a7ab9 */ /* 0x000fe20000000a00 */
[----:B0-----:R-:W-:Y:S01]  /*f600*/  @P1 SHF.R.U32.HI R21, RZ, R61, R2 ;  /* 0x0000003dff151219 */ /* 0x001fe20000011602 */
[----:B------:R-:W-:-:S03]  /*f610*/  UIADD3 UR4, UR45, UR4, URZ ;  /* 0x000000042d047290 */ /* 0x000fc6000fffe03f */
[--C-:B------:R-:W-:Y:S01]  /*f620*/  SHF.R.S32.HI R20, RZ, 0x1f, R21.reuse ;  /* 0x0000001fff147819 */ /* 0x100fe20000011415 */
[----:B------:R-:W-:Y:S02]  /*f630*/  IMAD.MOV R61, RZ, RZ, -R21 ;  /* 0x000000ffff3d7224 */ /* 0x000fe400078e0a15 */
[----:B------:R-:W-:Y:S02]  /*f640*/  IMAD.U32 R3, RZ, RZ, UR45 ;  /* 0x0000002dff037e24 */ /* 0x000fe4000f8e00ff */
[----:B------:R-:W-:Y:S02]  /*f650*/  IMAD R20, R20, UR10, RZ ;  /* 0x0000000a14147c24 */ /* 0x000fe4000f8e02ff */
[----:B------:R-:W-:Y:S02]  /*f660*/  IMAD R61, R134, R61, R60 ;  /* 0x0000003d863d7224 */ /* 0x000fe400078e023c */
[----:B------:R-:W-:Y:S02]  /*f670*/  IMAD.U32 R2, RZ, RZ, UR44 ;  /* 0x0000002cff027e24 */ /* 0x000fe4000f8e00ff */
[----:B------:R-:W-:-:S02]  /*f680*/  IMAD.U32 R3, RZ, RZ, UR4 ;  /* 0x00000004ff037e24 */ /* 0x000fc4000f8e00ff */
[C---:B------:R-:W-:Y:S01]  /*f690*/  IMAD R63, R21.reuse, UR11, R20 ;  /* 0x0000000b153f7c24 */ /* 0x040fe2000f8e0214 */
[----:B------:R-:W-:Y:S01]  /*f6a0*/  SHF.R.S32.HI R20, RZ, 0x1f, R61 ;  /* 0x0000001fff147819 */ /* 0x000fe2000001143d */
[----:B------:R-:W-:Y:S01]  /*f6b0*/  IMAD.WIDE.U32 R2, R21, UR10, R2 ;  /* 0x0000000a15027c25 */ /* 0x000fe2000f8e0002 */
[----:B------:R-:W-:-:S03]  /*f6c0*/  ULDC.64 UR10, c[0x0][0xad8] ;  /* 0x0002b600000a7ab9 */ /* 0x000fc60000000a00 */
[----:B------:R-:W-:Y:S02]  /*f6d0*/  IMAD.IADD R3, R3, 0x1, R63 ;  /* 0x0000000103037824 */ /* 0x000fe400078e023f */
[----:B------:R-:W-:Y:S02]  /*f6e0*/  IMAD R20, R20, UR10, RZ ;  /* 0x0000000a14147c24 */ /* 0x000fe4000f8e02ff */
[----:B------:R-:W-:Y:S01]  /*f6f0*/  VIADD R65, R236, UR36 ;  /* 0x00000024ec417c36 */ /* 0x000fe20008000000 */
[----:B------:R-:W-:Y:S01]  /*f700*/  UIADD3 UR8, UR8, 0x33420, URZ ;  /* 0x0003342008087890 */ /* 0x000fe2000fffe03f */
[C---:B------:R-:W-:Y:S02]  /*f710*/  IMAD R63, R61.reuse, UR11, R20 ;  /* 0x0000000b3d3f7c24 */ /* 0x040fe4000f8e0214 */
[----:B------:R-:W-:Y:S01]  /*f720*/  IMAD.WIDE.U32 R2, R61, UR10, R2 ;  /* 0x0000000a3d027c25 */ /* 0x000fe2000f8e0002 */
[----:B------:R-:W-:Y:S01]  /*f730*/  ISETP.GE.AND P2, PT, R65, R0, PT ;  /* 0x000000004100720c */ /* 0x000fe20003f46270 */
[----:B------:R-:W-:Y:S01]  /*f740*/  ULDC.64 UR10, c[0x0][0xa80] ;  /* 0x0002a000000a7ab9 */ /* 0x000fe20000000a00 */
[----:B------:R-:W-:Y:S01]  /*f750*/  UPRMT UR8, URZ, 0x654, UR8 ;  /* 0x000006543f087896 */ /* 0x000fe20008000008 */
[----:B------:R-:W-:Y:S01]  /*f760*/  IMAD.IADD R3, R3, 0x1, R63 ;  /* 0x0000000103037824 */ /* 0x000fe200078e023f */
[----:B------:R-:W-:Y:S01]  /*f770*/  LEA R62, P3, R2, UR10, 0x1 ;  /* 0x0000000a023e7c11 */ /* 0x000fe2000f8608ff */
[----:B------:R-:W-:-:S03]  /*f780*/  VIADD R61, R65, 0x40 ;  /* 0x00000040413d7836 */ /* 0x000fc60000000000 */
[----:B------:R-:W-:Y:S01]  /*f790*/  LEA.HI.X R63, R2, UR11, R3, 0x1, P3 ;  /* 0x0000000b023f7c11 */ /* 0x000fe200098f0c03 */
[----:B------:R-:W-:Y:S01]  /*f7a0*/  VIADD R21, R65, 0x20 ;  /* 0x0000002041157836 */ /* 0x000fe20000000000 */
[-C--:B------:R-:W-:Y:S01]  /*f7b0*/  ISETP.GE.AND P1, PT, R61, R0.reuse, PT ;  /* 0x000000003d00720c */ /* 0x080fe20003f26270 */
[C---:B------:R-:W-:Y:S01]  /*f7c0*/  VIADD R64, R67.reuse, 0x80 ;  /* 0x0000008043407836 */ /* 0x040fe20000000000 */
[----:B-1----:R-:W-:Y:S01]  /*f7d0*/  SYNCS.ARRIVE.TRANS64.RED.A1T0 RZ, [UR8], RZ ;  /* 0x000000ffffff79a7 */ /* 0x002fe20008100408 */
[----:B------:R-:W-:Y:S01]  /*f7e0*/  VIADD R69, R67, 0x40 ;  /* 0x0000004043457836 */ /* 0x000fe20000000000 */
        /* <DEDUP_REMOVED lines=15> */
[C---:B------:R-:W-:Y:S02]  /*f8e0*/  @!P2 LEA R60, P6, R64.reuse, R60, 0x1 ;  /* 0x0000003c403ca211 */ /* 0x040fe400078c08ff */
[-C--:B------:R-:W-:Y:S01]  /*f8f0*/  @!P3 LEA.HI.X R21, R69, R61.reuse, R70, 0x1, P5 ;  /* 0x0000003d4515b211 */ /* 0x080fe200028f0c46 */
[----:B-----5:R0:W-:Y:S01]  /*f900*/  @!P4 ST.E.128 desc[UR56][R2.64], R4 ;  /* 0x000000040200c985 */ /* 0x0201e2000c101d38 */
[----:B------:R-:W-:-:S03]  /*f910*/  @!P2 LEA.HI.X R61, R64, R61, R66, 0x1, P6 ;  /* 0x0000003d403da211 */ /* 0x000fc600030f0c42 */
[----:B------:R0:W-:Y:S04]  /*f920*/  @!P3 ST.E.128 desc[UR56][R20.64], R28 ;  /* 0x0000001c1400b985 */ /* 0x0001e8000c101d38 */
[----:B------:R0:W-:Y:S02]  /*f930*/  @!P2 ST.E.128 desc[UR56][R60.64], R44 ;  /* 0x0000002c3c00a985 */ /* 0x0001e4000c101d38 */
.L_x_5208:
[----:B------:R-:W-:Y:S05]  /*f940*/  BSYNC B1 ;  /* 0x0000000000017941 */ /* 0x000fea0003800000 */
.L_x_5207:
[----:B0----5:R0:W3:Y:S01]  /*f950*/  SHFL.IDX PT, R7, R63, 0x1, 0x181f ;  /* 0x00381f003f077f89 */ /* 0x0210e200000e0000 */
[----:B------:R-:W-:Y:S03]  /*f960*/  BSSY B1, `(.L_x_5209) ;  /* 0x0000010000017945 */ /* 0x000fe60003800000 */
[----:B------:R0:W4:Y:S01]  /*f970*/  SHFL.IDX PT, R6, R62, 0x1, 0x181f ;  /* 0x00381f003e067f89 */ /* 0x00012200000e0000 */
[----:B------:R-:W-:Y:S05]  /*f980*/  @P0 BRA `(.L_x_5210) ;  /* 0x0000000000340947 */ /* 0x000fea0003800000 */
[----:B------:R-:W-:Y:S02]  /*f990*/  ULDC UR4, c[0x0][0xac8] ;  /* 0x0002b20000047ab9 */ /* 0x000fe40000000800 */
[----:B------:R-:W-:Y:S02]  /*f9a0*/  ISETP.GE.AND P4, PT, R67, UR4, PT ;  /* 0x0000000443007c0c */ /* 0x000fe4000bf86270 */
[----:B------:R-:W-:Y:S02]  /*f9b0*/  ISETP.GE.AND P5, PT, R69, UR4, PT ;  /* 0x0000000445007c0c */ /* 0x000fe4000bfa6270 */
[----:B------:R-:W-:-:S09]  /*f9c0*/  ISETP.GE.AND P6, PT, R64, UR4, PT ;  /* 0x0000000440007c0c */ /* 0x000fd2000bfc6270 */
[-C--:B----4-:R-:W-:Y:S02]  /*f9d0*/  @!P4 LEA R2, P0, R67, R6.reuse, 0x1 ;  /* 0x000000064302c211 */ /* 0x090fe400078008ff */
[-C--:B------:R-:W-:Y:S02]  /*f9e0*/  @!P5 LEA R4, P2, R69, R6.reuse, 0x1 ;  /* 0x000000064504d211 */ /* 0x080fe400078408ff */
[C---:B------:R-:W-:Y:S02]  /*f9f0*/  @!P6 LEA R6, P3, R64.reuse, R6, 0x1 ;  /* 0x000000064006e211 */ /* 0x040fe400078608ff */
[-C--:B---3--:R-:W-:Y:S02]  /*fa00*/  @!P4 LEA.HI.X R3, R67, R7.reuse, R68, 0x1, P0 ;  /* 0x000000074303c211 */ /* 0x088fe400000f0c44 */
[-C--:B------:R-:W-:Y:S02]  /*fa10*/  @!P5 LEA.HI.X R5, R69, R7.reuse, R70, 0x1, P2 ;  /* 0x000000074505d211 */ /* 0x080fe400010f0c46 */
[----:B------:R-:W-:Y:S01]  /*fa20*/  @!P6 LEA.HI.X R7, R64, R7, R66, 0x1, P3 ;  /* 0x000000074007e211 */ /* 0x000fe200018f0c42 */
[----:B------:R3:W-:Y:S04]  /*fa30*/  @!P4 ST.E.128 desc[UR56][R2.64], R8 ;  /* 0x000000080200c985 */ /* 0x0007e8000c101d38 */
[----:B------:R3:W-:Y:S04]  /*fa40*/  @!P5 ST.E.128 desc[UR56][R4.64], R32 ;  /* 0x000000200400d985 */ /* 0x0007e8000c101d38 */
[----:B------:R3:W-:Y:S02]  /*fa50*/  @!P6 ST.E.128 desc[UR56][R6.64], R48 ;  /* 0x000000300600e985 */ /* 0x0007e4000c101d38 */
.L_x_5210:
[----:B------:R-:W-:Y:S05]  /*fa60*/  BSYNC B1 ;  /* 0x0000000000017941 */ /* 0x000fea0003800000 */
.L_x_5209:
        /* <DEDUP_REMOVED lines=11> */
[-C--:B0-----:R-:W-:Y:S02]  /*fb20*/  @!P3 LEA.HI.X R3, R67, R7.reuse, R68, 0x1, P0 ;  /* 0x000000074303b211 */ /* 0x081fe400000f0c44 */
[-C--:B------:R-:W-:Y:S02]  /*fb30*/  @!P4 LEA.HI.X R5, R69, R7.reuse, R70, 0x1, P1 ;  /* 0x000000074505c211 */ /* 0x080fe400008f0c46 */
[----:B------:R-:W-:Y:S01]  /*fb40*/  @!P5 LEA.HI.X R7, R64, R7, R66, 0x1, P2 ;  /* 0x000000074007d211 */ /* 0x000fe200010f0c42 */
[----:B------:R0:W-:Y:S04]  /*fb50*/  @!P3 ST.E.128 desc[UR56][R2.64], R12 ;  /* 0x0000000c0200b985 */ /* 0x0001e8000c101d38 */
[----:B------:R0:W-:Y:S04]  /*fb60*/  @!P4 ST.E.128 desc[UR56][R4.64], R36 ;  /* 0x000000240400c985 */ /* 0x0001e8000c101d38 */
[----:B------:R0:W-:Y:S02]  /*fb70*/  @!P5 ST.E.128 desc[UR56][R6.64], R52 ;  /* 0x000000340600d985 */ /* 0x0001e4000c101d38 */
.L_x_5212:
[----:B------:R-:W-:Y:S05]  /*fb80*/  BSYNC B1 ;  /* 0x0000000000017941 */ /* 0x000fea0003800000 */
.L_x_5211:
[----:B0-----:R-:W-:Y:S01]  /*fb90*/  VIADD R3, R65, 0x60 ;  /* 0x0000006041037836 */ /* 0x001fe20000000000 */
[----:B---3--:R-:W0:Y:S04]  /*fba0*/  SHFL.IDX PT, R63, R63, 0x3, 0x181f ;  /* 0x00781f003f3f7f89 */ /* 0x008e2800000e0000 */
[----:B------:R-:W-:Y:S01]  /*fbb0*/  ISETP.GE.AND P0, PT, R3, R0, PT ;  /* 0x000000000300720c */ /* 0x000fe20003f06270 */
[----:B------:R-:W3:-:S12]  /*fbc0*/  SHFL.IDX PT, R62, R62, 0x3, 0x181f ;  /* 0x00781f003e3e7f89 */ /* 0x000ed800000e0000 */
[----:B------:R-:W-:Y:S05]  /*fbd0*/  @P0 BRA `(.L_x_5213) ;  /* 0x0000002000240947 */ /* 0x000fea0003800000 */
[----:B------:R-:W-:Y:S02]  /*fbe0*/  ULDC UR4, c[0x0][0xac8] ;  /* 0x0002b20000047ab9 */ /* 0x000fe40000000800 */
[----:B------:R-:W-:Y:S02]  /*fbf0*/  ISETP.GE.AND P2, PT, R67, UR4, PT ;  /* 0x0000000443007c0c */ /* 0x000fe4000bf46270 */
[----:B------:R-:W-:-:S11]  /*fc00*/  ISETP.GE.AND P3, PT, R69, UR4, PT ;  /* 0x0000000445007c0c */ /* 0x000fd6000bf66270 */
[-C--:B---3--:R-:W-:Y:S02]  /*fc10*/  @!P2 LEA R2, P0, R67, R62.reuse, 0x1 ;  /* 0x0000003e4302a211 */ /* 0x088fe400078008ff */
[----:B------:R-:W-:Y:S02]  /*fc20*/  @!P3 LEA R4, P1, R69, R62, 0x1 ;  /* 0x0000003e4504b211 */ /* 0x000fe400078208ff */
        /* <DEDUP_REMOVED lines=10> */
.L_x_5206:
        /* <DEDUP_REMOVED lines=70> */
[----:B------:R-:W-:Y:S01]  /*10130*/  ISETP.GE.AND P3, PT, R235, UR4, PT ;  /* 0x00000004eb007c0c */ /* 0x000fe2000bf66270 */
[C---:B------:R-:W-:Y:S01]  /*10140*/  VIADD R35, R16.reuse, 0x28 ;  /* 0x0000002810237836 */ /* 0x040fe20000000000 */
[C---:B------:R-:W-:Y:S01]  /*10150*/  ISETP.GE.AND P0, PT, R16.reuse, UR4, PT ;  /* 0x0000000410007c0c */ /* 0x040fe2000bf06270 */
[----:B------:R-:W-:Y:S01]  /*10160*/  VIADD R37, R16, 0x30 ;  /* 0x0000003010257836 */ /* 0x000fe20000000000 */
[----:B------:R-:W-:Y:S01]  /*10170*/  ISETP.GE.AND P2, PT, R22, UR4, PT ;  /* 0x0000000416007c0c */ /* 0x000fe2000bf46270 */
[----:B------:R-:W-:Y:S01]  /*10180*/  VIADD R39, R16, 0x38 ;  /* 0x0000003810277836 */ /* 0x000fe20000000000 */
[----:B------:R-:W-:Y:S02]  /*10190*/  ISETP.GE.AND P5, PT, R33, UR4, PT ;  /* 0x0000000421007c0c */ /* 0x000fe4000bfa6270 */
[----:B------:R-:W-:-:S02]  /*101a0*/  ISETP.GE.AND P4, PT, R35, UR4, PT ;  /* 0x0000000423007c0c */ /* 0x000fc4000bf86270 */
[----:B------:R-:W-:Y:S02]  /*101b0*/  SHF.R.S32.HI R31, RZ, 0x1f, R22 ;  /* 0x0000001fff1f7819 */ /* 0x000fe40000011416 */
[----:B------:R-:W-:Y:S02]  /*101c0*/  SHF.R.S32.HI R34, RZ, 0x1f, R33 ;  /* 0x0000001fff227819 */ /* 0x000fe40000011421 */
[CC--:B-1----:R-:W-:Y:S01]  /*101d0*/  @!P3 LEA R28, P1, R235.reuse, R2.reuse, 0x2 ;  /* 0x00000002eb1cb211 */ /* 0x0c2fe200078210ff */
[----:B--2---:R-:W-:Y:S02]  /*101e0*/  @!P0 IMAD.WIDE R26, R16, 0x4, R2 ;  /* 0x00000004101a8825 */ /* 0x004fe400078e0202 */
[----:B------:R-:W-:Y:S02]  /*101f0*/  @!P2 LEA R30, P6, R22, R2, 0x2 ;  /* 0x00000002161ea211 */ /* 0x000fe400078c10ff */
[----:B------:R-:W-:Y:S01]  /*10200*/  @!P3 LEA.HI.X R29, R235, R3, R138, 0x2, P1 ;  /* 0x00000003eb1db211 */ /* 0x000fe200008f148a */
[----:B------:R1:W-:Y:S01]  /*10210*/  @!P0 ST.E.64 desc[UR56][R26.64], R8 ;  /* 0x000000081a008985 */ /* 0x0003e2000c101b38 */
[----:B------:R-:W-:-:S02]  /*10220*/  ISETP.GE.AND P1, PT, R234, UR4, PT ;  /* 0x00000004ea007c0c */ /* 0x000fc4000bf26270 */
[----:B------:R-:W-:Y:S01]  /*10230*/  @!P2 LEA.HI.X R31, R22, R3, R31, 0x2, P6 ;  /* 0x00000003161fa211 */ /* 0x000fe200030f141f */
[----:B------:R2:W-:Y:S01]  /*10240*/  @!P3 ST.E.64 desc[UR56][R28.64], R10 ;  /* 0x0000000a1c00b985 */ /* 0x0005e2000c101b38 */
[----:B------:R-:W-:Y:S02]  /*10250*/  ISETP.GE.AND P3, PT, R37, UR4, PT ;  /* 0x0000000425007c0c */ /* 0x000fe4000bf66270 */
[----:B------:R-:W-:-:S04]  /*10260*/  @!P5 LEA R32, P0, R33, R2, 0x2 ;  /* 0x000000022120d211 */ /* 0x000fc800078010ff */
[-C--:B------:R-:W-:Y:S02]  /*10270*/  @!P5 LEA.HI.X R33, R33, R3.reuse, R34, 0x2, P0 ;  /* 0x000000032121d211 */ /* 0x080fe400000f1422 */
[----:B------:R-:W-:Y:S02]  /*10280*/  ISETP.GE.AND P0, PT, R39, UR4, PT ;  /* 0x0000000427007c0c */ /* 0x000fe4000bf06270 */
[C---:B-1----:R-:W-:Y:S02]  /*10290*/  @!P1 LEA R8, P6, R234.reuse, R2, 0x2 ;  /* 0x00000002ea089211 */ /* 0x042fe400078c10ff */
[----:B------:R-:W-:Y:S02]  /*102a0*/  SHF.R.S32.HI R27, RZ, 0x1f, R37 ;  /* 0x0000001fff1b7819 */ /* 0x000fe40000011425 */
[----:B------:R-:W-:Y:S02]  /*102b0*/  @!P1 LEA.HI.X R9, R234, R3, R137, 0x2, P6 ;  /* 0x00000003ea099211 */ /* 0x000fe400030f1489 */
[----:B--2---:R-:W-:-:S02]  /*102c0*/  SHF.R.S32.HI R11, RZ, 0x1f, R35 ;  /* 0x0000001fff0b7819 */ /* 0x004fc40000011423 */
[-C--:B------:R-:W-:Y:S01]  /*102d0*/  @!P4 LEA R10, P6, R35, R2.reuse, 0x2 ;  /* 0x00000002230ac211 */ /* 0x080fe200078c10ff */
[----:B------:R1:W-:Y:S01]  /*102e0*/  @!P1 ST.E.64 desc[UR56][R8.64], R20 ;  /* 0x0000001408009985 */ /* 0x0003e2000c101b38 */
[----:B------:R-:W-:Y:S02]  /*102f0*/  ISETP.GE.AND P1, PT, R19, UR4, PT ;  /* 0x0000000413007c0c */ /* 0x000fe4000bf26270 */
[-C--:B------:R-:W-:Y:S01]  /*10300*/  @!P4 LEA.HI.X R11, R35, R3.reuse, R11, 0x2, P6 ;  /* 0x00000003230bc211 */ /* 0x080fe200030f140b */
[----:B------:R-:W-:Y:S01]  /*10310*/  @!P2 ST.E.64 desc[UR56][R30.64], R44 ;  /* 0x0000002c1e00a985 */ /* 0x000fe2000c101b38 */
[C---:B------:R-:W-:Y:S02]  /*10320*/  @!P3 LEA R26, P6, R37.reuse, R2, 0x2 ;  /* 0x00000002251ab211 */ /* 0x040fe400078c10ff */
[----:B------:R-:W-:Y:S01]  /*10330*/  SHF.R.S32.HI R29, RZ, 0x1f, R39 ;  /* 0x0000001fff1d7819 */ /* 0x000fe20000011427 */
[----:B------:R-:W-:Y:S01]  /*10340*/  @!P5 ST.E.64 desc[UR56][R32.64], R50 ;  /* 0x000000322000d985 */ /* 0x000fe2000c101b38 */
[----:B------:R-:W-:-:S02]  /*10350*/  @!P3 LEA.HI.X R27, R37, R3, R27, 0x2, P6 ;  /* 0x00000003251bb211 */ /* 0x000fc400030f141b */
[-C--:B------:R-:W-:Y:S01]  /*10360*/  @!P0 LEA R28, P6, R39, R2.reuse, 0x2 ;  /* 0x00000002271c8211 */ /* 0x080fe200078c10ff */
[----:B------:R2:W-:Y:S01]  /*10370*/  @!P4 ST.E.64 desc[UR56][R10.64], R60 ;  /* 0x0000003c0a00c985 */ /* 0x0005e2000c101b38 */
[----:B------:R-:W-:Y:S02]  /*10380*/  ISETP.GE.AND P4, PT, R233, UR4, PT ;  /* 0x00000004e9007c0c */ /* 0x000fe4000bf86270 */
[----:B------:R-:W-:Y:S01]  /*10390*/  @!P0 LEA.HI.X R29, R39, R3, R29, 0x2, P6 ;  /* 0x00000003271d8211 */ /* 0x000fe200030f141d */
[----:B------:R3:W-:Y:S01]  /*103a0*/  @!P3 ST.E.64 desc[UR56][R26.64], R66 ;  /* 0x000000421a00b985 */ /* 0x0007e2000c101b38 */
[----:B------:R-:W-:Y:S02]  /*103b0*/  SHF.R.S32.HI R35, RZ, 0x1f, R19 ;  /* 0x0000001fff237819 */ /* 0x000fe40000011413 */
[----:B------:R-:W-:Y:S01]  /*103c0*/  @!P1 LEA R34, P5, R19, R2, 0x2 ;  /* 0x0000000213229211 */ /* 0x000fe200078a10ff */
[----:B------:R4:W-:Y:S01]  /*103d0*/  @!P0 ST.E.64 desc[UR56][R28.64], R68 ;  /* 0x000000441c008985 */ /* 0x0009e2000c101b38 */
[----:B------:R-:W-:-:S02]  /*103e0*/  ISETP.GE.AND P2, PT, R232, UR4, PT ;  /* 0x00000004e8007c0c */ /* 0x000fc4000bf46270 */
[-C--:B------:R-:W-:Y:S02]  /*103f0*/  @!P1 LEA.HI.X R35, R19, R3.reuse, R35, 0x2, P5 ;  /* 0x0000000313239211 */ /* 0x080fe400028f1423 */
[----:B------:R-:W-:Y:S02]  /*10400*/  ISETP.GE.AND P3, PT, R231, UR4, PT ;  /* 0x00000004e7007c0c */ /* 0x000fe4000bf66270 */
[C---:B-1----:R-:W-:Y:S01]  /*10410*/  @!P4 LEA R8, P0, R233.reuse, R2, 0x2 ;  /* 0x00000002e908c211 */ /* 0x042fe200078010ff */
[----:B------:R-:W-:Y:S01]  /*10420*/  @!P1 ST.E.64 desc[UR56][R34.64], R74 ;  /* 0x0000004a22009985 */ /* 0x000fe2000c101b38 */
[----:B------:R-:W-:Y:S02]  /*10430*/  ISETP.GE.AND P1, PT, R230, UR4, PT ;  /* 0x00000004e6007c0c */ /* 0x000fe4000bf26270 */
[----:B------:R-:W-:Y:S02]  /*10440*/  @!P4 LEA.HI.X R9, R233, R3, R136, 0x2, P0 ;  /* 0x00000003e909c211 */ /* 0x000fe400000f1488 */
[----:B------:R-:W-:-:S02]  /*10450*/  ISETP.GE.AND P0, PT, R229, UR4, PT ;  /* 0x00000004e5007c0c */ /* 0x000fc4000bf06270 */
[-C--:B--2---:R-:W-:Y:S01]  /*10460*/  @!P2 LEA R10, P6, R232, R2.reuse, 0x2 ;  /* 0x00000002e80aa211 */ /* 0x084fe200078c10ff */
[----:B------:R1:W-:Y:S01]  /*10470*/  @!P4 ST.E.64 desc[UR56][R8.64], R76 ;  /* 0x0000004c0800c985 */ /* 0x0003e2000c101b38 */
[----:B------:R-:W-:Y:S02]  /*10480*/  ISETP.GE.AND P4, PT, R228, UR4, PT ;  /* 0x00000004e4007c0c */ /* 0x000fe4000bf86270 */
[CC--:B------:R-:W-:Y:S02]  /*10490*/  @!P3 LEA R20, P5, R231.reuse, R2.reuse, 0x2 ;  /* 0x00000002e714b211 */ /* 0x0c0fe400078a10ff */
[-C--:B------:R-:W-:Y:S02]  /*104a0*/  @!P2 LEA.HI.X R11, R232, R3.reuse, R135, 0x2, P6 ;  /* 0x00000003e80ba211 */ /* 0x080fe400030f1487 */
[----:B------:R-:W-:Y:S02]  /*104b0*/  @!P3 LEA.HI.X R21, R231, R3, R59, 0x2, P5 ;  /* 0x00000003e715b211 */ /* 0x000fe400028f143b */
[----:B---3--:R-:W-:Y:S01]  /*104c0*/  @!P1 LEA R26, P5, R230, R2, 0x2 ;  /* 0x00000002e61a9211 */ /* 0x008fe200078a10ff */
[----:B------:R2:W-:Y:S01]  /*104d0*/  @!P2 ST.E.64 desc[UR56][R10.64], R82 ;  /* 0x000000520a00a985 */ /* 0x0005e2000c101b38 */
[----:B------:R-:W-:-:S02]  /*104e0*/  ISETP.GE.AND P2, PT, R227, UR4, PT ;  /* 0x00000004e3007c0c */ /* 0x000fc4000bf46270 */
[CC--:B----4-:R-:W-:Y:S01]  /*104f0*/  @!P0 LEA R28, P6, R229.reuse, R2.reuse, 0x2 ;  /* 0x00000002e51c8211 */ /* 0x0d0fe200078c10ff */
[----:B------:R3:W-:Y:S01]  /*10500*/  @!P3 ST.E.64 desc[UR56][R20.64], R84 ;  /* 0x000000541400b985 */ /* 0x0007e2000c101b38 */
[-C--:B------:R-:W-:Y:S02]  /*10510*/  @!P1 LEA.HI.X R27, R230, R3.reuse, R58, 0x2, P5 ;  /* 0x00000003e61b9211 */ /* 0x080fe400028f143a */
[----:B------:R-:W-:Y:S02]  /*10520*/  ISETP.GE.AND P3, PT, R226, UR4, PT ;  /* 0x00000004e2007c0c */ /* 0x000fe4000bf66270 */
[C---:B------:R-:W-:Y:S01]  /*10530*/  @!P4 LEA R30, P5, R228.reuse, R2, 0x2 ;  /* 0x00000002e41ec211 */ /* 0x040fe200078a10ff */
[----:B------:R4:W-:Y:S01]  /*10540*/  @!P1 ST.E.64 desc[UR56][R26.64], R90 ;  /* 0x0000005a1a009985 */ /* 0x0009e2000c101b38 */
[-C--:B------:R-:W-:Y:S02]  /*10550*/  @!P0 LEA.HI.X R29, R229, R3.reuse, R57, 0x2, P6 ;  /* 0x00000003e51d8211 */ /* 0x080fe400030f1439 */
[----:B------:R-:W-:-:S02]  /*10560*/  @!P4 LEA.HI.X R31, R228, R3, R56, 0x2, P5 ;  /* 0x00000003e41fc211 */ /* 0x000fc400028f1438 */
[----:B------:R-:W-:Y:S01]  /*10570*/  ISETP.GE.AND P1, PT, R225, UR4, PT ;  /* 0x00000004e1007c0c */ /* 0x000fe2000bf26270 */
[----:B------:R5:W-:Y:S01]  /*10580*/  @!P0 ST.E.64 desc[UR56][R28.64], R92 ;  /* 0x0000005c1c008985 */ /* 0x000be2000c101b38 */
[----:B-1----:R-:W-:-:S03]  /*10590*/  @!P2 LEA R8, P0, R227, R2, 0x2 ;  /* 0x00000002e308a211 */ /* 0x002fc600078010ff */
[----:B------:R-:W-:Y:S01]  /*105a0*/  @!P4 ST.E.64 desc[UR56][R30.64], R98 ;  /* 0x000000621e00c985 */ /* 0x000fe2000c101b38 */
[----:B------:R-:W-:Y:S02]  /*105b0*/  ISETP.GE.AND P4, PT, R224, UR4, PT ;  /* 0x00000004e0007c0c */ /* 0x000fe4000bf86270 */
[CC--:B--2---:R-:W-:Y:S02]  /*105c0*/  @!P3 LEA R10, P5, R226.reuse, R2.reuse, 0x2 ;  /* 0x00000002e20ab211 */ /* 0x0c4fe400078a10ff */
[-C--:B------:R-:W-:Y:S02]  /*105d0*/  @!P2 LEA.HI.X R9, R227, R3.reuse, R55, 0x2, P0 ;  /* 0x00000003e309a211 */ /* 0x080fe400000f1437 */
[----:B------:R-:W-:Y:S02]  /*105e0*/  ISETP.GE.AND P0, PT, R223, UR4, PT ;  /* 0x00000004df007c0c */ /* 0x000fe4000bf06270 */
[----:B------:R-:W-:Y:S01]  /*105f0*/  @!P3 LEA.HI.X R11, R226, R3, R54, 0x2, P5 ;  /* 0x00000003e20bb211 */ /* 0x000fe200028f1436 */
[----:B------:R1:W-:Y:S01]  /*10600*/  @!P2 ST.E.64 desc[UR56][R8.64], R100 ;  /* 0x000000640800a985 */ /* 0x0003e2000c101b38 */
[----:B---3--:R-:W-:-:S02]  /*10610*/  @!P1 LEA R20, P6, R225, R2, 0x2 ;  /* 0x00000002e1149211 */ /* 0x008fc400078c10ff */
[----:B------:R-:W-:Y:S01]  /*10620*/  ISETP.GE.AND P2, PT, R222, UR4, PT ;  /* 0x00000004de007c0c */ /* 0x000fe2000bf46270 */
[----:B------:R2:W-:Y:S01]  /*10630*/  @!P3 ST.E.64 desc[UR56][R10.64], R106 ;  /* 0x0000006a0a00b985 */ /* 0x0005e2000c101b38 */
[-C--:B------:R-:W-:Y:S02]  /*10640*/  @!P1 LEA.HI.X R21, R225, R3.reuse, R53, 0x2, P6 ;  /* 0x00000003e1159211 */ /* 0x080fe400030f1435 */
[C---:B----4-:R-:W-:Y:S02]  /*10650*/  @!P4 LEA R26, P3, R224.reuse, R2, 0x2 ;  /* 0x00000002e01ac211 */ /* 0x050fe400078610ff */
        /* <DEDUP_REMOVED lines=11> */
[-C--:B--2---:R-:W-:Y:S02]  /*10710*/  @!P5 LEA R10, P0, R221, R2.reuse, 0x2 ;  /* 0x00000002dd0ad211 */ /* 0x084fe400078010ff */
[CC--:B---3--:R-:W-:Y:S01]  /*10720*/  @!P3 LEA R20, P4, R220.reuse, R2.reuse, 0x2 ;  /* 0x00000002dc14b211 */ /* 0x0c8fe200078810ff */
        /* <DEDUP_REMOVED lines=8> */
.L_x_5215:
[----:B------:R-:W-:Y:S05]  /*107b0*/  BSYNC B1 ;  /* 0x0000000000017941 */ /* 0x000fea0003800000 */
.L_x_5214:
        /* <DEDUP_REMOVED lines=16> */
[CC--:B0-----:R-:W-:Y:S01]  /*108c0*/  @!P4 LEA R10, P0, R235.reuse, R8.reuse, 0x2 ;  /* 0x00000008eb0ac211 */ /* 0x0c1fe200078010ff */
[----:B-12-4-:R-:W-:Y:S02]  /*108d0*/  @!P1 IMAD.WIDE R2, R16, 0x4, R8 ;  /* 0x0000000410029825 */ /* 0x016fe400078e0208 */
[C---:B------:R-:W-:Y:S02]  /*108e0*/  @!P2 LEA R20, P6, R22.reuse, R8, 0x2 ;  /* 0x000000081614a211 */ /* 0x040fe400078c10ff */
[-C--:B------:R-:W-:Y:S01]  /*108f0*/  @!P4 LEA.HI.X R11, R235, R9.reuse, R138, 0x2, P0 ;  /* 0x00000009eb0bc211 */ /* 0x080fe200000f148a */
[----:B------:R0:W-:Y:S01]  /*10900*/  @!P1 ST.E.64 desc[UR56][R2.64], R12 ;  /* 0x0000000c02009985 */ /* 0x0001e2000c101b38 */
[----:B------:R-:W-:-:S02]  /*10910*/  @!P2 LEA.HI.X R21, R22, R9, R21, 0x2, P6 ;  /* 0x000000091615a211 */ /* 0x000fc400030f1415 */
[----:B------:R-:W-:Y:S01]  /*10920*/  ISETP.GE.AND P0, PT, R27, UR4, PT ;  /* 0x000000041b007c0c */ /* 0x000fe2000bf06270 */
[----:B------:R1:W-:Y:S01]  /*10930*/  @!P4 ST.E.64 desc[UR56][R10.64], R14 ;  /* 0x0000000e0a00c985 */ /* 0x0003e2000c101b38 */
[----:B------:R-:W-:Y:S02]  /*10940*/  ISETP.GE.AND P4, PT, R29, UR4, PT ;  /* 0x000000041d007c0c */ /* 0x000fe4000bf86270 */
[----:B------:R-:W-:-:S04]  /*10950*/  @!P3 LEA R24, P1, R25, R8, 0x2 ;  /* 0x000000081918b211 */ /* 0x000fc800078210ff */
[-C--:B------:R-:W-:Y:S02]  /*10960*/  @!P3 LEA.HI.X R25, R25, R9.reuse, R0, 0x2, P1 ;  /* 0x000000091919b211 */ /* 0x080fe400008f1400 */
[----:B------:R-:W-:Y:S02]  /*10970*/  ISETP.GE.AND P1, PT, R31, UR4, PT ;  /* 0x000000041f007c0c */ /* 0x000fe4000bf26270 */
[CC--:B0-----:R-:W-:Y:S02]  /*10980*/  @!P5 LEA R2, P6, R234.reuse, R8.reuse, 0x2 ;  /* 0x00000008ea02d211 */ /* 0x0c1fe400078c10ff */
[----:B------:R-:W-:Y:S02]  /*10990*/  SHF.R.S32.HI R0, RZ, 0x1f, R29 ;  /* 0x0000001fff007819 */ /* 0x000fe4000001141d */
[----:B------:R-:W-:Y:S02]  /*109a0*/  @!P5 LEA.HI.X R3, R234, R9, R137, 0x2, P6 ;  /* 0x00000009ea03d211 */ /* 0x000fe400030f1489 */
[----:B-1----:R-:W-:-:S03]  /*109b0*/  @!P4 LEA R10, P6, R29, R8, 0x2 ;  /* 0x000000081d0ac211 */ /* 0x002fc600078c10ff */
[----:B------:R0:W-:Y:S01]  /*109c0*/  @!P5 ST.E.64 desc[UR56][R2.64], R46 ;  /* 0x0000002e0200d985 */ /* 0x0001e2000c101b38 */
[-C--:B------:R-:W-:Y:S02]  /*109d0*/  @!P4 LEA.HI.X R11, R29, R9.reuse, R0, 0x2, P6 ;  /* 0x000000091d0bc211 */ /* 0x080fe400030f1400 */
[----:B------:R-:W-:Y:S01]  /*109e0*/  SHF.R.S32.HI R0, RZ, 0x1f, R27 ;  /* 0x0000001fff007819 */ /* 0x000fe2000001141b */
[----:B------:R1:W-:Y:S01]  /*109f0*/  @!P2 ST.E.64 desc[UR56][R20.64], R48 ;  /* 0x000000301400a985 */ /* 0x0003e2000c101b38 */
[----:B------:R-:W-:Y:S02]  /*10a00*/  ISETP.GE.AND P2, PT, R19, UR4, PT ;  /* 0x0000000413007c0c */ /* 0x000fe4000bf46270 */
[----:B------:R-:W-:Y:S01]  /*10a10*/  @!P0 LEA R12, P6, R27, R8, 0x2 ;  /* 0x000000081b0c8211 */ /* 0x000fe200078c10ff */
[----:B------:R-:W-:Y:S01]  /*10a20*/  @!P3 ST.E.64 desc[UR56][R24.64], R62 ;  /* 0x0000003e1800b985 */ /* 0x000fe2000c101b38 */
[----:B------:R-:W-:Y:S02]  /*10a30*/  ISETP.GE.AND P3, PT, R233, UR4, PT ;  /* 0x00000004e9007c0c */ /* 0x000fe4000bf66270 */
[----:B------:R-:W-:Y:S01]  /*10a40*/  @!P0 LEA.HI.X R13, R27, R9, R0, 0x2, P6 ;  /* 0x000000091b0d8211 */ /* 0x000fe200030f1400 */
[----:B------:R2:W-:Y:S01]  /*10a50*/  @!P4 ST.E.64 desc[UR56][R10.64], R64 ;  /* 0x000000400a00c985 */ /* 0x0005e2000c101b38 */
[----:B------:R-:W-:-:S02]  /*10a60*/  SHF.R.S32.HI R0, RZ, 0x1f, R31 ;  /* 0x0000001fff007819 */ /* 0x000fc4000001141f */
[CC--:B------:R-:W-:Y:S01]  /*10a70*/  @!P1 LEA R14, P6, R31.reuse, R8.reuse, 0x2 ;  /* 0x000000081f0e9211 */ /* 0x0c0fe200078c10ff */
[----:B------:R3:W-:Y:S01]  /*10a80*/  @!P0 ST.E.64 desc[UR56][R12.64], R70 ;  /* 0x000000460c008985 */ /* 0x0007e2000c101b38 */
[----:B------:R-:W-:Y:S02]  /*10a90*/  ISETP.GE.AND P4, PT, R232, UR4, PT ;  /* 0x00000004e8007c0c */ /* 0x000fe4000bf86270 */
[----:B------:R-:W-:Y:S02]  /*10aa0*/  @!P1 LEA.HI.X R15, R31, R9, R0, 0x2, P6 ;  /* 0x000000091f0f9211 */ /* 0x000fe400030f1400 */
[----:B------:R-:W-:Y:S02]  /*10ab0*/  SHF.R.S32.HI R0, RZ, 0x1f, R19 ;  /* 0x0000001fff007819 */ /* 0x000fe40000011413 */
[----:B------:R-:W-:Y:S01]  /*10ac0*/  @!P2 LEA R26, P5, R19, R8, 0x2 ;  /* 0x00000008131aa211 */ /* 0x000fe200078a10ff */
[----:B------:R4:W-:Y:S01]  /*10ad0*/  @!P1 ST.E.64 desc[UR56][R14.64], R72 ;  /* 0x000000480e009985 */ /* 0x0009e2000c101b38 */
[----:B------:R-:W-:-:S02]  /*10ae0*/  ISETP.GE.AND P0, PT, R231, UR4, PT ;  /* 0x00000004e7007c0c */ /* 0x000fc4000bf06270 */
[-C--:B------:R-:W-:Y:S02]  /*10af0*/  @!P2 LEA.HI.X R27, R19, R9.reuse, R0, 0x2, P5 ;  /* 0x00000009131ba211 */ /* 0x080fe400028f1400 */
[----:B------:R-:W-:Y:S02]  /*10b00*/  ISETP.GE.AND P1, PT, R230, UR4, PT ;  /* 0x00000004e6007c0c */ /* 0x000fe4000bf26270 */
[-C--:B0-----:R-:W-:Y:S01]  /*10b10*/  @!P3 LEA R2, P6, R233, R8.reuse, 0x2 ;  /* 0x00000008e902b211 */ /* 0x081fe200078c10ff */
[----:B------:R-:W-:Y:S01]  /*10b20*/  @!P2 ST.E.64 desc[UR56][R26.64], R78 ;  /* 0x0000004e1a00a985 */ /* 0x000fe2000c101b38 */
[----:B------:R-:W-:Y:S02]  /*10b30*/  ISETP.GE.AND P2, PT, R229, UR4, PT ;  /* 0x00000004e5007c0c */ /* 0x000fe4000bf46270 */
[----:B-1----:R-:W-:Y:S02]  /*10b40*/  @!P4 LEA R20, P5, R232, R8, 0x2 ;  /* 0x00000008e814c211 */ /* 0x002fe400078a10ff */
[----:B------:R-:W-:-:S02]  /*10b50*/  @!P3 LEA.HI.X R3, R233, R9, R136, 0x2, P6 ;  /* 0x00000009e903b211 */ /* 0x000fc400030f1488 */
[-C--:B------:R-:W-:Y:S02]  /*10b60*/  @!P4 LEA.HI.X R21, R232, R9.reuse, R135, 0x2, P5 ;  /* 0x00000009e815c211 */ /* 0x080fe400028f1487 */
[CC--:B--2---:R-:W-:Y:S01]  /*10b70*/  @!P0 LEA R10, P5, R231.reuse, R8.reuse, 0x2 ;  /* 0x00000008e70a8211 */ /* 0x0c4fe200078a10ff */
[----:B------:R0:W-:Y:S01]  /*10b80*/  @!P3 ST.E.64 desc[UR56][R2.64], R80 ;  /* 0x000000500200b985 */ /* 0x0001e2000c101b38 */
[----:B------:R-:W-:Y:S02]  /*10b90*/  ISETP.GE.AND P3, PT, R228, UR4, PT ;  /* 0x00000004e4007c0c */ /* 0x000fe4000bf66270 */
[----:B---3--:R-:W-:Y:S01]  /*10ba0*/  @!P1 LEA R12, P6, R230, R8, 0x2 ;  /* 0x00000008e60c9211 */ /* 0x008fe200078c10ff */
[----:B------:R1:W-:Y:S01]  /*10bb0*/  @!P4 ST.E.64 desc[UR56][R20.64], R86 ;  /* 0x000000561400c985 */ /* 0x0003e2000c101b38 */
[----:B------:R-:W-:Y:S02]  /*10bc0*/  @!P0 LEA.HI.X R11, R231, R9, R59, 0x2, P5 ;  /* 0x00000009e70b8211 */ /* 0x000fe400028f143b */
[----:B------:R-:W-:-:S02]  /*10bd0*/  ISETP.GE.AND P4, PT, R227, UR4, PT ;  /* 0x00000004e3007c0c */ /* 0x000fc4000bf86270 */
[CC--:B----4-:R-:W-:Y:S01]  /*10be0*/  @!P2 LEA R14, P5, R229.reuse, R8.reuse, 0x2 ;  /* 0x00000008e50ea211 */ /* 0x0d0fe200078a10ff */
        /* <DEDUP_REMOVED lines=29> */
[-C--:B------:R-:W-:Y:S02]  /*10dc0*/  @!P5 LEA R14, P1, R222, R8.reuse, 0x2 ;  /* 0x00000008de0ed211 */ /* 0x080fe400078210ff */
[CC--:B-1----:R-:W-:Y:S01]  /*10dd0*/  @!P4 LEA R20, P2, R221.reuse, R8.reuse, 0x2 ;  /* 0x00000008dd14c211 */ /* 0x0c2fe200078410ff */
[----:B------:R4:W-:Y:S01]  /*10de0*/  @!P3 ST.E.64 desc[UR56][R2.64], R120 ;  /* 0x000000780200b985 */ /* 0x0009e2000c101b38 */
[----:B--2---:R-:W-:Y:S02]  /*10df0*/  @!P0 LEA R24, P6, R220, R8, 0x2 ;  /* 0x00000008dc188211 */ /* 0x004fe400078c10ff */
[-C--:B------:R-:W-:Y:S02]  /*10e00*/  @!P5 LEA.HI.X R15, R222, R9.reuse, R42, 0x2, P1 ;  /* 0x00000009de0fd211 */ /* 0x080fe400008f142a */
[-C--:B------:R-:W-:Y:S02]  /*10e10*/  @!P4 LEA.HI.X R21, R221, R9.reuse, R41, 0x2, P2 ;  /* 0x00000009dd15c211 */ /* 0x080fe400010f1429 */
[----:B------:R-:W-:Y:S01]  /*10e20*/  @!P0 LEA.HI.X R25, R220, R9, R40, 0x2, P6 ;  /* 0x00000009dc198211 */ /* 0x000fe200030f1428 */
[----:B------:R4:W-:Y:S04]  /*10e30*/  @!P5 ST.E.64 desc[UR56][R14.64], R126 ;  /* 0x0000007e0e00d985 */ /* 0x0009e8000c101b38 */
[----:B------:R4:W-:Y:S04]  /*10e40*/  @!P4 ST.E.64 desc[UR56][R20.64], R128 ;  /* 0x000000801400c985 */ /* 0x0009e8000c101b38 */
[----:B------:R4:W-:Y:S01]  /*10e50*/  @!P0 ST.E.64 desc[UR56][R24.64], R4 ;  /* 0x0000000418008985 */ /* 0x0009e2000c101b38 */
[----:B------:R-:W-:-:S13]  /*10e60*/  ISETP.GE.AND P0, PT, R23, UR4, PT ;  /* 0x0000000417007c0c */ /* 0x000fda000bf06270 */
[----:B----4-:R-:W-:Y:S05]  /*10e70*/  @P0 BRA `(.L_x_5213) ;  /* 0x0000000c007c0947 */ /* 0x010fea0003800000 */
[----:B------:R-:W-:-:S04]  /*10e80*/  LEA R2, P0, R23, R8, 0x2 ;  /* 0x0000000817027211 */ /* 0x000fc800078010ff */
[----:B------:R-:W-:-:S05]  /*10e90*/  LEA.HI.X R3, R23, R9, R38, 0x2, P0 ;  /* 0x0000000917037211 */ /* 0x000fca00000f1426 */
[----:B------:R0:W-:Y:S01]  /*10ea0*/  ST.E.64 desc[UR56][R2.64], R6 ;  /* 0x0000000602007985 */ /* 0x0001e2000c101b38 */
[----:B------:R-:W-:Y:S05]  /*10eb0*/  BRA `(.L_x_5213) ;  /* 0x0000000c006c7947 */ /* 0x000fea0003800000 */
.L_x_5204:
        /* <DEDUP_REMOVED lines=31> */
.L_x_5216:
[----:B------:R-:W-:Y:S01]  /*110b0*/  USEL UR44, UR44, URZ, !UP0 ;  /* 0x0000003f2c2c7287 */ /* 0x000fe2000c000000 */
[----:B------:R-:W-:Y:S01]  /*110c0*/  BSSY B1, `(.L_x_5217) ;  /* 0x0000038000017945 */ /* 0x000fe20003800000 */
[----:B------:R-:W-:-:S03]  /*110d0*/  USEL UR43, UR43, URZ, !UP0 ;  /* 0x0000003f2b2b7287 */ /* 0x000fc6000c000000 */
[----:B------:R-:W-:Y:S09]  /*110e0*/  @P0 BRA `(.L_x_5218) ;  /* 0x0000000000d40947 */ /* 0x000ff20003800000 */
[----:B------:R-:W0:Y:S01]  /*110f0*/  S2R R3, SR_TID.X ;  /* 0x0000000000037919 */ /* 0x000e220000002100 */
[----:B------:R-:W1:Y:S01]  /*11100*/  LDC R9, c[0x0][0xbe8] ;  /* 0x0002fa00ff097b82 */ /* 0x000e620000000800 */
[----:B------:R-:W-:Y:S02]  /*11110*/  IMAD.U32 R4, RZ, RZ, UR36 ;  /* 0x00000024ff047e24 */ /* 0x000fe4000f8e00ff */
[----:B-1---5:R-:W-:-:S03]  /*11120*/  IMAD R2, R0, R9, RZ ;  /* 0x0000000900027224 */ /* 0x022fc600078e02ff */
        /* <DEDUP_REMOVED lines=49> */
.L_x_5218:
[----:B------:R-:W-:Y:S05]  /*11440*/  BSYNC B1 ;  /* 0x0000000000017941 */ /* 0x000fea0003800000 */
.L_x_5217:
[----:B------:R-:W-:-:S06]  /*11450*/  UISETP.GT.AND UP0, UPT, UR47, 0x1, UPT ;  /* 0x000000012f00788c */ /* 0x000fcc000bf04270 */
[----:B------:R-:W-:-:S13]  /*11460*/  PLOP3.LUT P0, PT, PT, PT, UP0, 0x80, 0x0 ;  /* 0x000000000000781c */ /* 0x000fda0003f0f008 */
[----:B------:R-:W-:Y:S05]  /*11470*/  @P0 BRA `(.L_x_5213) ;  /* 0x0000000400fc0947 */ /* 0x000fea0003800000 */
[----:B------:R-:W1:Y:S01]  /*11480*/  LDC R11, c[0x0][0xbe8] ;  /* 0x0002fa00ff0b7b82 */ /* 0x000e620000000800 */
[----:B------:R-:W-:Y:S01]  /*11490*/  ULDC.64 UR12, c[0x0][0xaa0] ;  /* 0x0002a800000c7ab9 */ /* 0x000fe20000000a00 */
[----:B------:R-:W-:Y:S01]  /*114a0*/  IMAD R2, R18, 0x20, R236 ;  /* 0x0000002012027824 */ /* 0x000fe200078e02ec */
[----:B------:R-:W-:Y:S01]  /*114b0*/  UIMAD UR10, UR16, UR12, URZ ;  /* 0x0000000c100a72a4 */ /* 0x000fe2000f8e023f */
[----:B------:R-:W-:Y:S01]  /*114c0*/  VIADD R8, R236, UR36 ;  /* 0x00000024ec087c36 */ /* 0x000fe20008000000 */
[----:B------:R-:W-:Y:S01]  /*114d0*/  UIMAD.WIDE.U32 UR8, UR4, UR12, URZ ;  /* 0x0000000c040872a5 */ /* 0x000fe2000f8e003f */
[----:B------:R-:W-:Y:S01]  /*114e0*/  VIADD R6, R2, UR36 ;  /* 0x0000002402067c36 */ /* 0x000fe20008000000 */
[----:B------:R-:W-:Y:S01]  /*114f0*/  UIMAD UR10, UR4, UR13, UR10 ;  /* 0x0000000d040a72a4 */ /* 0x000fe2000f8e020a */
[----:B------:R-:W-:Y:S02]  /*11500*/  BSSY B1, `(.L_x_5219) ;  /* 0x0000040000017945 */ /* 0x000fe40003800000 */
[----:B0-----:R-:W-:Y:S01]  /*11510*/  IMAD.MOV.U32 R5, RZ, RZ, R6 ;  /* 0x000000ffff057224 */ /* 0x001fe200078e0006 */
[----:B------:R-:W-:-:S03]  /*11520*/  UIADD3 UR9, UR9, UR10, URZ ;  /* 0x0000000a09097290 */ /* 0x000fc6000fffe03f */
        /* <DEDUP_REMOVED lines=61> */
.L_x_5220:
[----:B------:R-:W-:Y:S05]  /*11900*/  BSYNC B1 ;  /* 0x0000000000017941 */ /* 0x000fea0003800000 */
.L_x_5219:
        /* <DEDUP_REMOVED lines=17> */
.L_x_5222:
[----:B------:R-:W-:Y:S05]  /*11a20*/  BSYNC B1 ;  /* 0x0000000000017941 */ /* 0x000fea0003800000 */
.L_x_5221:
        /* <DEDUP_REMOVED lines=17> */
.L_x_5224:
[----:B------:R-:W-:Y:S05]  /*11b40*/  BSYNC B1 ;  /* 0x0000000000017941 */ /* 0x000fea0003800000 */
.L_x_5223:
        /* <DEDUP_REMOVED lines=18> */
.L_x_5213:
[----:B------:R-:W-:Y:S05]  /*11c70*/  BSYNC B0 ;  /* 0x0000000000007941 */ /* 0x000fea0003800000 */
.L_x_5203:
[----:B------:R-:W-:Y:S02]  /*11c80*/  ULDC UR4, c[0x0][0xc3c] ;  /* 0x00030f0000047ab9 */ /* 0x000fe40000000800 */
[----:B------:R-:W-:-:S06]  /*11c90*/  UISETP.GE.AND UP0, UPT, UR7, UR4, UPT ;  /* 0x000000040700728c */ /* 0x000fcc000bf06270 */
[----:B------:R-:W-:-:S13]  /*11ca0*/  PLOP3.LUT P0, PT, PT, PT, UP0, 0x80, 0x0 ;  /* 0x000000000000781c */ /* 0x000fda0003f0f008 */
[----:B------:R-:W-:Y:S05]  /*11cb0*/  @!P0 BRA `(.L_x_5225) ;  /* 0xfffffef000e08947 */ /* 0x000fea000383ffff */
[----:B------:R-:W-:Y:S05]  /*11cc0*/  EXIT ;  /* 0x000000000000794d */ /* 0x000fea0003800000 */
.L_x_5163:
        /* <DEDUP_REMOVED lines=20> */
.L_x_5226:
        /* <DEDUP_REMOVED lines=44> */
.L_x_5230:
        /* <DEDUP_REMOVED lines=39> */
.L_x_5228:
        /* <DEDUP_REMOVED lines=15> */
.L_x_5231:
        /* <DEDUP_REMOVED lines=62> */
.L_x_5232:
        /* <DEDUP_REMOVED lines=63> */
.L_x_5233:
[----:B01----:R-:W-:-:S05]  /*12c00*/  LOP3.LUT R3, RZ, R2, RZ, 0x33, !PT ;  /* 0x00000002ff037212 */ /* 0x003fca00078e33ff */
[----:B------:R-:W-:-:S05]  /*12c10*/  IMAD.IADD R2, R6, 0x1, R3 ;  /* 0x0000000106027824 */ /* 0x000fca00078e0203 */
[----:B------:R1:W-:Y:S01]  /*12c20*/  STL [R1+0x14], R2 ;  /* 0x0000140201007387 */ /* 0x0003e20000100800 */
[----:B------:R-:W-:Y:S05]  /*12c30*/  BRA `(.L_x_5234) ;  /* 0x00000000000c7947 */ /* 0x000fea0003800000 */
.L_x_5229:
[----:B------:R0:W-:Y:S04]  /*12c40*/  STL [R1+0x10], R7 ;  /* 0x0000100701007387 */ /* 0x0001e80000100800 */
[----:B------:R0:W-:Y:S04]  /*12c50*/  STL [R1+0x14], RZ ;  /* 0x000014ff01007387 */ /* 0x0001e80000100800 */
[----:B------:R0:W-:Y:S02]  /*12c60*/  STL [R1+0x18], RZ ;  /* 0x000018ff01007387 */ /* 0x0001e40000100800 */
.L_x_5234:
        /* <DEDUP_REMOVED lines=11> */
.L_x_5227:
        /* <DEDUP_REMOVED lines=8> */
[----:B------:R-:W0:Y:S01]  /*12da0*/  S2R R10, SR_TID.X ;  /* 0x00000000000a7919 */ /* 0x000e220000002100 */
        /* <DEDUP_REMOVED lines=8> */
[----:B0-----:R-:W-:Y:S01]  /*12e30*/  SHF.R.U32.HI R0, RZ, 0x1, R10 ;  /* 0x00000001ff007819 */ /* 0x001fe2000001160a */
[C---:B-1----:R-:W-:Y:S01]  /*12e40*/  IMAD.SHL.U32 R4, R10.reuse, 0x40, RZ ;  /* 0x000000400a047824 */ /* 0x042fe200078e00ff */
        /* <DEDUP_REMOVED lines=34> */
.L_x_5309:
[----:B------:R-:W-:Y:S01]  /*13070*/  ULDC.64 UR4, c[0x0][0xc88] ;  /* 0x0003220000047ab9 */ /* 0x000fe20000000a00 */
[----:B------:R-:W-:Y:S01]  /*13080*/  IMAD.MOV.U32 R0, RZ, RZ, RZ ;  /* 0x000000ffff007224 */ /* 0x000fe200078e00ff */
[----:B------:R-:W-:Y:S01]  /*13090*/  UIMAD.WIDE UR4, UR42, 0x4, UR4 ;  /* 0x000000042a0478a5 */ /* 0x000fe2000f8e0204 */
[----:B------:R-:W2:Y:S01]  /*130a0*/  LDL.LU R13, [R1+0x18] ;  /* 0x00001800010d7983 */ /* 0x000ea20000300800 */
[----:B------:R-:W-:Y:S01]  /*130b0*/  ULDC.64 UR6, c[0x0][0xa08] ;  /* 0x0002820000067ab9 */ /* 0x000fe20000000a00 */
[----:B------:R-:W-:Y:S01]  /*130c0*/  ULDC.64 UR8, c[0x0][0xa18] ;  /* 0x0002860000087ab9 */ /* 0x000fe20000000a00 */
[----:B0-----:R-:W0:Y:S02]  /*130d0*/  LDC R10, c[0x0][0x288] ;  /* 0x0000a200ff0a7b82 */ /* 0x001e240000000800 */
[----:B------:R-:W-:Y:S02]  /*130e0*/  IMAD.U32 R2, RZ, RZ, UR4 ;  /* 0x00000004ff027e24 */ /* 0x000fe4000f8e00ff */
[----:B------:R-:W-:Y:S01]  /*130f0*/  IMAD.U32 R3, RZ, RZ, UR5 ;  /* 0x00000005ff037e24 */ /* 0x000fe2000f8e00ff */
[----:B------:R-:W-:Y:S01]  /*13100*/  ULDC.64 UR4, c[0x0][0xa28] ;  /* 0x00028a0000047ab9 */ /* 0x000fe20000000a00 */
[----:B------:R-:W-:-:S02]  /*13110*/  IMAD.MOV.U32 R8, RZ, RZ, RZ ;  /* 0x000000ffff087224 */ /* 0x000fc400078e00ff */
[----:B-1----:R-:W1:Y:S01]  /*13120*/  LDC R11, c[0x0][0x2f0] ;  /* 0x0000bc00ff0b7b82 */ /* 0x002e620000000800 */
[----:B------:R-:W3:Y:S01]  /*13130*/  LDG.E R2, desc[UR56][R2.64] ;  /* 0x0000003802027981 */ /* 0x000ee2000c1e1900 */
[----:B------:R-:W-:-:S04]  /*13140*/  UISETP.NE.U32.AND UP0, UPT, UR4, URZ, UPT ;  /* 0x0000003f0400728c */ /* 0x000fc8000bf05070 */
[----:B------:R-:W-:-:S06]  /*13150*/  UISETP.NE.AND.EX UP0, UPT, UR5, URZ, UPT, UP0 ;  /* 0x0000003f0500728c */ /* 0x000fcc000bf05300 */
[----:B------:R-:W-:Y:S02]  /*13160*/  PLOP3.LUT P0, PT, PT, PT, UP0, 0x80, 0x0 ;  /* 0x000000000000781c */ /* 0x000fe40003f0f008 */
[----:B---3--:R-:W-:-:S13]  /*13170*/  R2UR UR46, R2 ;  /* 0x00000000022e72ca */ /* 0x008fda00000e0000 */
[----:B------:R-:W-:Y:S02]  /*13180*/  USHF.R.S32.HI UR45, URZ, 0x1f, UR46 ;  /* 0x0000001f3f2d7899 */ /* 0x000fe4000801142e */
[----:B------:R-:W-:-:S04]  /*13190*/  @UP0 ULEA UR4, UP1, UR46, UR4, 0x2 ;  /* 0x000000042e040291 */ /* 0x000fc8000f82103f */
[----:B------:R-:W-:Y:S02]  /*131a0*/  @UP0 ULEA.HI.X UR5, UR46, UR5, UR45, 0x2, UP1 ;  /* 0x000000052e050291 */ /* 0x000fe400088f142d */
[----:B------:R-:W-:Y:S01]  /*131b0*/  IMAD.U32 R2, RZ, RZ, UR4 ;  /* 0x00000004ff027e24 */ /* 0x000fe2000f8e00ff */
[----:B------:R-:W-:-:S03]  /*131c0*/  USHF.L.U32 UR43, UR46, 0x2, URZ ;  /* 0x000000022e2b7899 */ /* 0x000fc6000800063f */
[----:B------:R-:W-:Y:S01]  /*131d0*/  IMAD.U32 R3, RZ, RZ, UR5 ;  /* 0x00000005ff037e24 */ /* 0x000fe2000f8e00ff */
[----:B------:R-:W-:Y:S01]  /*131e0*/  ULDC.64 UR4, c[0x0][0xa00] ;  /* 0x0002800000047ab9 */ /* 0x000fe20000000a00 */
[----:B------:R-:W-:-:S03]  /*131f0*/  USHF.L.U64.HI UR44, UR46, 0x2, UR45 ;  /* 0x000000022e2c7899 */ /* 0x000fc6000801022d */
[----:B------:R3:W5:Y:S01]  /*13200*/  @P0 LDG.E R0, desc[UR56][R2.64] ;  /* 0x0000003802000981 */ /* 0x000762000c1e1900 */
[----:B------:R-:W-:Y:S01]  /*13210*/  ISETP.NE.U32.AND P0, PT, RZ, UR4, PT ;  /* 0x00000004ff007c0c */ /* 0x000fe2000bf05070 */
[----:B------:R-:W-:-:S03]  /*13220*/  UIADD3 UR4, UP0, UR43, UR4, URZ ;  /* 0x000000042b047290 */ /* 0x000fc6000ff1e03f */
[----:B------:R-:W-:Y:S01]  /*13230*/  ISETP.NE.AND.EX P2, PT, RZ, UR5, PT, P0 ;  /* 0x00000005ff007c0c */ /* 0x000fe2000bf45300 */
[----:B------:R-:W-:Y:S01]  /*13240*/  UIADD3.X UR5, UR44, UR5, URZ, UP0, !UPT ;  /* 0x000000052c057290 */ /* 0x000fe200087fe43f */
[----:B------:R-:W-:Y:S01]  /*13250*/  ISETP.NE.U32.AND P0, PT, RZ, UR6, PT ;  /* 0x00000006ff007c0c */ /* 0x000fe2000bf05070 */
[----:B---3--:R-:W-:Y:S01]  /*13260*/  IMAD.U32 R2, RZ, RZ, UR4 ;  /* 0x00000004ff027e24 */ /* 0x008fe2000f8e00ff */
[----:B------:R-:W-:-:S03]  /*13270*/  UIADD3 UR4, UP0, UR43, UR6, URZ ;  /* 0x000000062b047290 */ /* 0x000fc6000ff1e03f */
[----:B------:R-:W-:Y:S01]  /*13280*/  IMAD.U32 R3, RZ, RZ, UR5 ;  /* 0x00000005ff037e24 */ /* 0x000fe2000f8e00ff */
[----:B------:R-:W-:Y:S02]  /*13290*/  UIADD3.X UR5, UR44, UR7, URZ, UP0, !UPT ;  /* 0x000000072c057290 */ /* 0x000fe400087fe43f */
[----:B------:R-:W-:Y:S01]  /*132a0*/  UISETP.NE.U32.AND UP0, UPT, UR8, URZ, UPT ;  /* 0x0000003f0800728c */ /* 0x000fe2000bf05070 */
[----:B------:R-:W-:Y:S01]  /*132b0*/  IMAD.U32 R4, RZ, RZ, UR4 ;  /* 0x00000004ff047e24 */ /* 0x000fe2000f8e00ff */
[----:B------:R-:W-:Y:S01]  /*132c0*/  ISETP.NE.AND.EX P0, PT, RZ, UR7, PT, P0 ;  /* 0x00000007ff007c0c */ /* 0x000fe2000bf05300 */
[----:B------:R-:W3:Y:S01]  /*132d0*/  @P2 LDG.E R9, desc[UR56][R2.64] ;  /* 0x0000003802092981 */ /* 0x000ee2000c1e1900 */
[----:B------:R-:W-:Y:S01]  /*132e0*/  UISETP.NE.AND.EX UP0, UPT, UR9, URZ, UPT, UP0 ;  /* 0x0000003f0900728c */ /* 0x000fe2000bf05300 */
[----:B------:R-:W-:-:S05]  /*132f0*/  IMAD.U32 R5, RZ, RZ, UR5 ;  /* 0x00000005ff057e24 */ /* 0x000fca000f8e00ff */
[----:B------:R-:W-:-:S05]  /*13300*/  PLOP3.LUT P3, PT, PT, PT, UP0, 0x80, 0x0 ;  /* 0x000000000000781c */ /* 0x000fca0003f6f008 */
[----:B------:R-:W-:Y:S01]  /*13310*/  @UP0 UIADD3 UR4, UP1, UR43, UR8, URZ ;  /* 0x000000082b040290 */ /* 0x000fe2000ff3e03f */
[----:B------:R-:W5:Y:S03]  /*13320*/  @P0 LDG.E R8, desc[UR56][R4.64] ;  /* 0x0000003804080981 */ /* 0x000f66000c1e1900 */
[----:B------:R-:W-:Y:S02]  /*13330*/  @UP0 UIADD3.X UR5, UR44, UR9, URZ, UP1, !UPT ;  /* 0x000000092c050290 */ /* 0x000fe40008ffe43f */
[----:B------:R-:W-:-:S04]  /*13340*/  IMAD.U32 R6, RZ, RZ, UR4 ;  /* 0x00000004ff067e24 */ /* 0x000fc8000f8e00ff */
[----:B------:R-:W-:-:S05]  /*13350*/  IMAD.U32 R7, RZ, RZ, UR5 ;  /* 0x00000005ff077e24 */ /* 0x000fca000f8e00ff */
[----:B0-----:R0:W4:Y:S01]  /*13360*/  @P3 LDG.E R10, desc[UR56][R6.64] ;  /* 0x00000038060a3981 */ /* 0x001122000c1e1900 */
[----:B------:R-:W-:Y:S01]  /*13370*/  UMOV UR47, URZ ;  /* 0x0000003f002f7c82 */ /* 0x000fe20008000000 */
[C---:B--2---:R-:W-:Y:S01]  /*13380*/  R2UR UR36, R13.reuse ;  /* 0x000000000d2472ca */ /* 0x044fe200000e0000 */
[----:B0-----:R-:W0:Y:S02]  /*13390*/  LDC.64 R6, c[0x0][0x418] ;  /* 0x00010600ff067b82 */ /* 0x001e240000000a00 */
[----:B0-----:R-:W-:Y:S02]  /*133a0*/  ISETP.NE.U32.AND P1, PT, R6, RZ, PT ;  /* 0x000000ff0600720c */ /* 0x001fe40003f25070 */
[----:B------:R-:W-:Y:S02]  /*133b0*/  LOP3.LUT R6, R13, 0xff000000, RZ, 0xc0, !PT ;  /* 0xff0000000d067812 */ /* 0x000fe400078ec0ff */
[----:B------:R-:W-:Y:S02]  /*133c0*/  ISETP.NE.AND.EX P1, PT, R7, RZ, PT, P1 ;  /* 0x000000ff0700720c */ /* 0x000fe40003f25310 */
[----:B------:R-:W-:-:S02]  /*133d0*/  LOP3.LUT R7, R13, 0xff0000, RZ, 0xc0, !PT ;  /* 0x00ff00000d077812 */ /* 0x000fc400078ec0ff */
[----:B------:R-:W-:-:S04]  /*133e0*/  SHF.R.U32.HI R6, RZ, 0x8, R6 ;  /* 0x00000008ff067819 */ /* 0x000fc80000011606 */
[----:B------:R-:W-:Y:S02]  /*133f0*/  LEA.HI R6, R7, R6, RZ, 0x10 ;  /* 0x0000000607067211 */ /* 0x000fe400078f80ff */
[----:B---3--:R-:W-:Y:S01]  /*13400*/  @P2 R2UR UR47, R9 ;  /* 0x00000000092f22ca */ /* 0x008fe200000e0000 */
[----:B----4-:R0:W-:Y:S01]  /*13410*/  STL [R1+0x8], R10 ;  /* 0x0000080a01007387 */ /* 0x0101e20000100800 */
[----:B------:R-:W-:Y:S02]  /*13420*/  IMAD.MOV.U32 R12, RZ, RZ, R10 ;  /* 0x000000ffff0c7224 */ /* 0x000fe400078e000a */
[----:B0-----:R-:W0:Y:S01]  /*13430*/  LDC R10, c[0x0][0x424] ;  /* 0x00010900ff0a7b82 */ /* 0x001e220000000800 */
[----:B-1----:R-:W-:Y:S10]  /*13440*/  @P3 BRA `(.L_x_5236) ;  /* 0x0000000000143947 */ /* 0x002ff40003800000 */
[----:B------:R-:W-:Y:S05]  /*13450*/  @!P2 BRA `(.L_x_5236) ;  /* 0x000000000010a947 */ /* 0x000fea0003800000 */
[----:B------:R-:W2:Y:S04]  /*13460*/  LDG.E R7, desc[UR56][R2.64] ;  /* 0x0000003802077981 */ /* 0x000ea8000c1e1900 */
[----:B------:R-:W2:Y:S02]  /*13470*/  LDG.E R2, desc[UR56][R2.64+0x4] ;  /* 0x0000043802027981 */ /* 0x000ea4000c1e1900 */
[----:B--2---:R-:W-:-:S05]  /*13480*/  IMAD.IADD R12, R2, 0x1, -R7 ;  /* 0x00000001020c7824 */ /* 0x004fca00078e0a07 */
[----:B------:R1:W-:Y:S02]  /*13490*/  STL [R1+0x8], R12 ;  /* 0x0000080c01007387 */ /* 0x0003e40000100800 */
.L_x_5236:
[----:B------:R-:W-:Y:S01]  /*134a0*/  IMAD.U32 R3, RZ, RZ, UR46 ;  /* 0x0000002eff037e24 */ /* 0x000fe2000f8e00ff */
[----:B------:R-:W-:Y:S01]  /*134b0*/  ULDC.64 UR4, c[0x0][0xa20] ;  /* 0x0002880000047ab9 */ /* 0x000fe20000000a00 */
[----:B-----5:R-:W-:Y:S01]  /*134c0*/  IMAD.IADD R7, R8, 0x1, R0 ;  /* 0x0000000108077824 */ /* 0x020fe200078e0200 */
[----:B------:R-:W-:Y:S01]  /*134d0*/  ISETP.NE.U32.AND P2, PT, RZ, UR4, PT ;  /* 0x00000004ff007c0c */ /* 0x000fe2000bf45070 */
[----:B------:R-:W-:Y:S01]  /*134e0*/  ULOP3.LUT UR36, UR36, 0xffff, URZ, 0xc0, !UPT ;  /* 0x0000ffff24247892 */ /* 0x000fe2000f8ec03f */
[----:B------:R2:W-:Y:S01]  /*134f0*/  STL [R1+0x18], R3 ;  /* 0x0000180301007387 */ /* 0x0005e20000100800 */
[----:B0-----:R-:W-:Y:S02]  /*13500*/  SEL R2, R10, 0x1, P1 ;  /* 0x000000010a027807 */ /* 0x001fe40000800000 */
[----:B------:R-:W-:Y:S01]  /*13510*/  ISETP.NE.AND.EX P2, PT, RZ, UR5, PT, P2 ;  /* 0x00000005ff007c0c */ /* 0x000fe2000bf45320 */
[----:B------:R2:W-:Y:S02]  /*13520*/  STL [R1+0x28], R7 ;  /* 0x0000280701007387 */ /* 0x0005e40000100800 */
[----:B------:R-:W-:-:S10]  /*13530*/  IMAD R2, R2, R11, RZ ;  /* 0x0000000b02027224 */ /* 0x000fd400078e02ff */
[----:B--2---:R-:W-:Y:S05]  /*13540*/  @!P2 BRA `(.L_x_5237) ;  /* 0x000000000018a947 */ /* 0x004fea0003800000 */
[----:B------:R-:W-:-:S04]  /*13550*/  UIADD3 UR4, UP0, UR43, UR4, URZ ;  /* 0x000000042b047290 */ /* 0x000fc8000ff1e03f */
[----:B------:R-:W-:Y:S02]  /*13560*/  UIADD3.X UR5, UR44, UR5, URZ, UP0, !UPT ;  /* 0x000000052c057290 */ /* 0x000fe400087fe43f */
[----:B------:R-:W-:-:S04]  /*13570*/  IMAD.U32 R2, RZ, RZ, UR4 ;  /* 0x00000004ff027e24 */ /* 0x000fc8000f8e00ff */
[----:B------:R-:W-:-:S05]  /*13580*/  IMAD.U32 R3, RZ, RZ, UR5 ;  /* 0x00000005ff037e24 */ /* 0x000fca000f8e00ff */
[----:B------:R0:W5:Y:S01]  /*13590*/  LDG.E R2, desc[UR56][R2.64] ;  /* 0x0000003802027981 */ /* 0x000162000c1e1900 */
[----:B------:R-:W-:Y:S05]  /*135a0*/  BRA `(.L_x_5238) ;  /* 0x0000000000107947 */ /* 0x000fea0003800000 */
.L_x_5237:
[----:B------:R-:W-:Y:S05]  /*135b0*/  @!P0 BRA `(.L_x_5238) ;  /* 0x00000000000c8947 */ /* 0x000fea0003800000 */
[----:B------:R-:W2:Y:S04]  /*135c0*/  LDG.E R2, desc[UR56][R4.64] ;  /* 0x0000003804027981 */ /* 0x000ea8000c1e1900 */
[----:B------:R-:W2:Y:S02]  /*135d0*/  LDG.E R4, desc[UR56][R4.64+0x4] ;  /* 0x0000043804047981 */ /* 0x000ea4000c1e1900 */
[----:B--2---:R-:W-:-:S07]  /*135e0*/  IMAD.IADD R2, R4, 0x1, -R2 ;  /* 0x0000000104027824 */ /* 0x004fce00078e0a02 */
.L_x_5238:
[----:B0-----:R-:W2:Y:S01]  /*135f0*/  LDL R3, [R1+0x14] ;  /* 0x0000140001037983 */ /* 0x001ea20000100800 */
[----:B-----5:R-:W-:Y:S02]  /*13600*/  IMAD.IADD R2, R2, 0x1, -R0 ;  /* 0x0000000102027824 */ /* 0x020fe400078e0a00 */
[----:B------:R-:W0:Y:S02]  /*13610*/  LDC R0, c[0x0][0x448] ;  /* 0x00011200ff007b82 */ /* 0x000e240000000800 */
[----:B0-----:R-:W-:-:S13]  /*13620*/  ISETP.NE.AND P0, PT, R0, 0x1, PT ;  /* 0x000000010000780c */ /* 0x001fda0003f05270 */
[----:B------:R-:W0:Y:S08]  /*13630*/  @P0 LDC R4, c[0x0][0x44c] ;  /* 0x00011300ff040b82 */ /* 0x000e300000000800 */
[----:B------:R-:W3:Y:S01]  /*13640*/  @P0 LDC R0, c[0x0][0x450] ;  /* 0x00011400ff000b82 */ /* 0x000ee20000000800 */
[----:B--2---:R-:W-:-:S04]  /*13650*/  IMAD.SHL.U32 R3, R3, 0x80, RZ ;  /* 0x0000008003037824 */ /* 0x004fc800078e00ff */
[----:B------:R-:W-:-:S04]  /*13660*/  VIADD R3, R3, 0x7f ;  /* 0x0000007f03037836 */ /* 0x000fc80000000000 */
[----:B0-----:R-:W-:-:S05]  /*13670*/  @P0 IMAD.HI.U32 R4, R3, R4, RZ ;  /* 0x0000000403040227 */ /* 0x001fca00078e00ff */
[----:B---3--:R-:W-:Y:S01]  /*13680*/  @P0 SHF.R.U32.HI R3, RZ, R0, R4 ;  /* 0x00000000ff030219 */ /* 0x008fe20000011604 */
[C---:B------:R-:W-:Y:S01]  /*13690*/  VIADD R0, R2.reuse, 0x9f ;  /* 0x0000009f02007836 */ /* 0x040fe20000000000 */
[----:B------:R-:W-:Y:S02]  /*136a0*/  IADD3 R2, R2, 0xa0, -R12 ;  /* 0x000000a002027810 */ /* 0x000fe40007ffe80c */
[----:B------:R-:W-:Y:S01]  /*136b0*/  SHF.R.U32.HI R4, RZ, 0x10, R6 ;  /* 0x00000010ff047819 */ /* 0x000fe20000011606 */
[----:B------:R-:W-:-:S03]  /*136c0*/  IMAD.HI R0, R0, 0x66666667, RZ ;  /* 0x6666666700007827 */ /* 0x000fc600078e02ff */
[----:B------:R-:W-:Y:S01]  /*136d0*/  ISETP.NE.AND P0, PT, R4, RZ, PT ;  /* 0x000000ff0400720c */ /* 0x000fe20003f05270 */
[----:B------:R-:W-:Y:S01]  /*136e0*/  IMAD.IADD R2, R2, 0x1, R3 ;  /* 0x0000000102027824 */ /* 0x000fe200078e0203 */
[----:B------:R-:W-:-:S03]  /*136f0*/  SHF.R.U32.HI R3, RZ, 0x1f, R0 ;  /* 0x0000001fff037819 */ /* 0x000fc60000011600 */
[----:B------:R-:W-:Y:S01]  /*13700*/  IMAD.HI R2, R2, 0x66666667, RZ ;  /* 0x6666666702027827 */ /* 0x000fe200078e02ff */
[----:B------:R-:W-:-:S04]  /*13710*/  LEA.HI.SX32 R0, R0, R3, 0x1a ;  /* 0x0000000300007211 */ /* 0x000fc800078fd2ff */
[----:B------:R-:W-:-:S03]  /*13720*/  SHF.R.U32.HI R3, RZ, 0x1f, R2 ;  /* 0x0000001fff037819 */ /* 0x000fc60000011602 */
[----:B------:R-:W0:Y:S01]  /*13730*/  @!P0 LDC R4, c[0x0][0x9f0] ;  /* 0x00027c00ff048b82 */ /* 0x000e220000000800 */
[----:B------:R-:W-:Y:S01]  /*13740*/  LEA.HI.SX32 R3, R2, R3, 0x1a ;  /* 0x0000000302037211 */ /* 0x000fe200078fd2ff */
[----:B------:R-:W-:-:S03]  /*13750*/  IMAD.MOV.U32 R2, RZ, RZ, RZ ;  /* 0x000000ffff027224 */ /* 0x000fc600078e00ff */
[----:B------:R-:W-:-:S04]  /*13760*/  VIMNMX R0, R0, R3, PT ;  /* 0x0000000300007248 */ /* 0x000fc80003fe0100 */
[----:B------:R-:W-:-:S13]  /*13770*/  ISETP.GE.AND P1, PT, R0, 0x1, PT ;  /* 0x000000010000780c */ /* 0x000fda0003f26270 */
        /* <DEDUP_REMOVED lines=12> */
[----:B------:R-:W-:-:S04]  /*13840*/  IADD3 R3, R4, -0x1, R0 ;  /* 0xffffffff04037810 */ /* 0x000fc80007ffe000 */
        /* <DEDUP_REMOVED lines=14> */
.L_x_5239:
[----:B------:R-:W-:Y:S01]  /*13930*/  LOP3.LUT R6, R6, 0xff, RZ, 0xc0, !PT ;  /* 0x000000ff06067812 */ /* 0x000fe200078ec0ff */
[----:B------:R-:W-:Y:S04]  /*13940*/  BSSY B7, `(.L_x_5240) ;  /* 0x0000411000077945 */ /* 0x000fe80003800000 */
[----:B------:R-:W-:-:S05]  /*13950*/  IMAD R3, R6, R2, RZ ;  /* 0x0000000206037224 */ /* 0x000fca00078e02ff */
        /* <DEDUP_REMOVED lines=12> */
[----:B------:R-:W3:Y:S01]  /*13a20*/  POPC R5, UR4 ;  /* 0x0000000400057d09 */ /* 0x000ee20008000000 */
[----:B--2---:R-:W-:-:S02]  /*13a30*/  ISETP.EQ.U32.AND P0, PT, R0, R3, PT ;  /* 0x000000030000720c */ /* 0x004fc40003f02070 */
[----:B------:R-:W3:Y:S11]  /*13a40*/  LDC.64 R2, c[0x0][0xc60] ;  /* 0x00031800ff027b82 */ /* 0x000ef60000000a00 */
[----:B---3--:R-:W2:Y:S01]  /*13a50*/  @P0 ATOMG.E.ADD.STRONG.GPU PT, R3, desc[UR56][R2.64], R5 ;  /* 0x00000005020309a8 */ /* 0x008ea200081ee1f8 */
[----:B0-----:R-:W0:Y:S02]  /*13a60*/  S2R R4, SR_LTMASK ;  /* 0x0000000000047919 */ /* 0x001e240000003900 */
[----:B0-----:R-:W-:-:S04]  /*13a70*/  LOP3.LUT R4, R4, UR4, RZ, 0xc0, !PT ;  /* 0x0000000404047c12 */ /* 0x001fc8000f8ec0ff */
[----:B------:R-:W0:Y:S01]  /*13a80*/  POPC R7, R4 ;  /* 0x0000000400077309 */ /* 0x000e220000000000 */
[----:B--2---:R-:W0:Y:S02]  /*13a90*/  SHFL.IDX PT, R0, R3, R0, 0x1f ;  /* 0x00001f0003007589 */ /* 0x004e2400000e0000 */
[----:B0-----:R-:W-:-:S05]  /*13aa0*/  IADD3 R0, R0, UR40, R7 ;  /* 0x0000002800007c10 */ /* 0x001fca000fffe007 */
[----:B------:R2:W-:Y:S01]  /*13ab0*/  STL [R1+0x10], R0 ;  /* 0x0000100001007387 */ /* 0x0005e20000100800 */
[----:B------:R-:W-:Y:S05]  /*13ac0*/  BRA `(.L_x_5242) ;  /* 0x0000003c00e07947 */ /* 0x000fea0003800000 */
.L_x_5241:
        /* <DEDUP_REMOVED lines=16> */
[----:B-1----:R-:W-:Y:S02]  /*13bd0*/  IMAD.MOV.U32 R12, RZ, RZ, 0x1 ;  /* 0x00000001ff0c7424 */ /* 0x002fe400078e00ff */
[----:B------:R-:W-:-:S07]  /*13be0*/  IMAD.MOV.U32 R13, RZ, RZ, RZ ;  /* 0x000000ffff0d7224 */ /* 0x000fce00078e00ff */
[----:B------:R-:W-:-:S07]  /*13bf0*/  LEPC R20, `(.L_x_5244) ;  /* 0x000000001014794e */ /* 0x000fce0000000000 */
[----:B0-----:R-:W-:Y:S05]  /*13c00*/  CALL.ABS.NOINC R2 ;  /* 0x0000000002007343 */ /* 0x001fea0003c00000 */
.L_x_5244:
[----:B------:R-:W-:Y:S05]  /*13c10*/  BSYNC B6 ;  /* 0x0000000000067941 */ /* 0x000fea0003800000 */
.L_x_5243:
        /* <DEDUP_REMOVED lines=21> */
.L_x_5246:
[----:B------:R-:W-:Y:S05]  /*13d70*/  BSYNC B6 ;  /* 0x0000000000067941 */ /* 0x000fea0003800000 */
.L_x_5245:
        /* <DEDUP_REMOVED lines=20> */
.L_x_5248:
[----:B------:R-:W-:Y:S05]  /*13ec0*/  BSYNC B6 ;  /* 0x0000000000067941 */ /* 0x000fea0003800000 */
.L_x_5247:
        /* <DEDUP_REMOVED lines=19> */
.L_x_5250:
[----:B------:R-:W-:Y:S05]  /*14000*/  BSYNC B6 ;  /* 0x0000000000067941 */ /* 0x000fea0003800000 */
.L_x_5249:
        /* <DEDUP_REMOVED lines=9> */
[----:B------:R-:W3:Y:S01]  /*140a0*/  S2R R0, SR_TID.X ;  /* 0x0000000000007919 */ /* 0x000ee20000002100 */
[----:B------:R-:W-:-:S03]  /*140b0*/  ULDC.64 UR4, c[0x0][0xa08] ;  /* 0x0002820000047ab9 */ /* 0x000fc60000000a00 */
[----:B--2---:R2:W4:Y:S01]  /*140c0*/  @P0 LDG.E R8, desc[UR56][R2.64] ;  /* 0x0000003802080981 */ /* 0x004522000c1e1900 */
[----:B---3--:R-:W-:-:S04]  /*140d0*/  SHF.R.U32.HI R0, RZ, 0x5, R0 ;  /* 0x00000005ff007819 */ /* 0x008fc80000011600 */
[----:B------:R-:W-:Y:S01]  /*140e0*/  LOP3.LUT R0, R0, 0x3, RZ, 0xc0, !PT ;  /* 0x0000000300007812 */ /* 0x000fe200078ec0ff */
[----:B--2---:R-:W2:Y:S01]  /*140f0*/  LDC.64 R2, c[0x0][0x418] ;  /* 0x00010600ff027b82 */ /* 0x004ea20000000a00 */
[----:B----4-:R-:W-:Y:S01]  /*14100*/  SHF.R.S32.HI R9, RZ, 0x1f, R8 ;  /* 0x0000001fff097819 */ /* 0x010fe20000011408 */
[----:B------:R3:W-:Y:S01]  /*14110*/  @P0 STL [R1+0x18], R8 ;  /* 0x0000180801000387 */ /* 0x0007e20000100800 */
[----:B--2---:R-:W-:Y:S01]  /*14120*/  LOP3.LUT P0, RZ, R2, UR4, RZ, 0xfc, !PT ;  /* 0x0000000402ff7c12 */ /* 0x004fe2000f80fcff */
[----:B------:R-:W-:Y:S02]  /*14130*/  UMOV UR4, 0xffffffff ;  /* 0xffffffff00047882 */ /* 0x000fe40000000000 */
[----:B------:R3:W-:Y:S01]  /*14140*/  STL [R1+0x20], R9 ;  /* 0x0000200901007387 */ /* 0x0007e20000100800 */
[----:B------:R-:W-:-:S04]  /*14150*/  LOP3.LUT P0, RZ, R3, UR5, RZ, 0xfc, P0 ;  /* 0x0000000503ff7c12 */ /* 0x000fc8000800fcff */
[----:B------:R-:W-:Y:S01]  /*14160*/  SEL R16, R8, RZ, !P0 ;  /* 0x000000ff08107207 */ /* 0x000fe20004000000 */
[----:B------:R-:W-:Y:S08]  /*14170*/  BRA.DIV UR4, `(.L_x_5251) ;  /* 0x00000052041c7947 */ /* 0x000ff0000b800000 */
[----:B------:R2:W4:Y:S02]  /*14180*/  SHFL.IDX PT, R14, R0, RZ, 0x1f ;  /* 0x00001fff000e7589 */ /* 0x00052400000e0000 */
.L_x_5328:
[----:B------:R-:W-:Y:S02]  /*14190*/  PLOP3.LUT P1, PT, PT, PT, PT, 0x8, 0x0 ;  /* 0x000000000000781c */ /* 0x000fe40003f2e170 */
[----:B----4-:R-:W-:Y:S02]  /*141a0*/  ISETP.NE.AND P0, PT, R14, RZ, PT ;  /* 0x000000ff0e00720c */ /* 0x010fe40003f05270 */
[----:B--2---:R-:W-:-:S05]  /*141b0*/  P2R R0, PR, RZ, 0x2 ;  /* 0x00000002ff007803 */ /* 0x004fca0000000000 */
[----:B------:R2:W-:Y:S06]  /*141c0*/  STL [R1+0x24], R0 ;  /* 0x0000240001007387 */ /* 0x0005ec0000100800 */
[----:B------:R-:W-:Y:S05]  /*141d0*/  @P0 BRA `(.L_x_5252) ;  /* 0x0000000400c80947 */ /* 0x000fea0003800000 */
[----:B--2---:R-:W2:Y:S01]  /*141e0*/  LDL R0, [R1+0x30] ;  /* 0x0000300001007983 */ /* 0x004ea20000100800 */
[----:B------:R-:W-:Y:S01]  /*141f0*/  UMOV UR4, 0xffffffff ;  /* 0xffffffff00047882 */ /* 0x000fe20000000000 */
[----:B--2---:R-:W-:Y:S02]  /*14200*/  VIADD R0, R0, 0xffffffff ;  /* 0xffffffff00007836 */ /* 0x004fe40000000000 */
[----:B------:R-:W-:Y:S05]  /*14210*/  BRA.DIV UR4, `(.L_x_5253) ;  /* 0x0000005204147947 */ /* 0x000fea000b800000 */
[----:B------:R-:W-:-:S13]  /*14220*/  ELECT P6, URZ, PT ;  /* 0x00000000003f782f */ /* 0x000fda00038c0000 */
.L_x_5331:
[----:B------:R-:W-:Y:S05]  /*14230*/  @!P6 BRA `(.L_x_5252) ;  /* 0x0000000400b0e947 */ /* 0x000fea0003800000 */
[----:B------:R-:W-:-:S04]  /*14240*/  ISETP.NE.U32.AND P0, PT, R2, RZ, PT ;  /* 0x000000ff0200720c */ /* 0x000fc80003f05070 */
[----:B------:R-:W-:-:S13]  /*14250*/  ISETP.NE.AND.EX P0, PT, R3, RZ, PT, P0 ;  /* 0x000000ff0300720c */ /* 0x000fda0003f05300 */
[----:B------:R-:W-:Y:S05]  /*14260*/  @!P0 BRA `(.L_x_5254) ;  /* 0x0000000000448947 */ /* 0x000fea0003800000 */
[----:B------:R-:W2:Y:S01]  /*14270*/  LDC R7, c[0x0][0x43c] ;  /* 0x00010f00ff077b82 */ /* 0x000ea20000000800 */
[----:B------:R-:W-:Y:S01]  /*14280*/  ULDC.64 UR4, c[0x0][0x428] ;  /* 0x00010a0000047ab9 */ /* 0x000fe20000000a00 */
[----:B--2---:R-:W-:-:S13]  /*14290*/  ISETP.NE.AND P0, PT, R7, 0x1, PT ;  /* 0x000000010700780c */ /* 0x004fda0003f05270 */
        /* <DEDUP_REMOVED lines=14> */
.L_x_5254:
[----:B--2---:R-:W0:Y:S04]  /*14380*/  LDL R3, [R1+0x4] ;  /* 0x0000040001037983 */ /* 0x004e280000100800 */
[----:B------:R-:W2:Y:S01]  /*14390*/  LDL R2, [R1+0xc] ;  /* 0x00000c0001027983 */ /* 0x000ea20000100800 */
[----:B---3--:R-:W3:Y:S02]  /*143a0*/  S2R R8, SR_TID.X ;  /* 0x0000000000087919 */ /* 0x008ee40000002100 */
[----:B---3--:R-:W-:-:S04]  /*143b0*/  LOP3.LUT R8, R8, 0x7f, RZ, 0xc0, !PT ;  /* 0x0000007f08087812 */ /* 0x008fc800078ec0ff */
[----:B------:R-:W-:Y:S01]  /*143c0*/  ISETP.NE.AND P1, PT, R8, RZ, PT ;  /* 0x000000ff0800720c */ /* 0x000fe20003f25270 */
[----:B0-----:R-:W-:Y:S01]  /*143d0*/  IMAD R4, R3, 0x8, R17 ;  /* 0x0000000803047824 */ /* 0x001fe200078e0211 */
[----:B--2---:R-:W-:-:S04]  /*143e0*/  SHF.L.U32 R3, R2, 0x1f, RZ ;  /* 0x0000001f02037819 */ /* 0x004fc800000006ff */
[----:B------:R-:W0:Y:S02]  /*143f0*/  SYNCS.PHASECHK.TRANS64.TRYWAIT P0, [R4+URZ+0x33480], R3 ;  /* 0x03348003040075a7 */ /* 0x000e24000800017f */
[----:B0-----:R-:W-:Y:S05]  /*14400*/  @!P0 BRA `(.L_x_5255) ;  /* 0x0000004c00b88947 */ /* 0x001fea0003800000 */
.L_x_5332:
        /* <DEDUP_REMOVED lines=8> */
.L_x_5256:
        /* <DEDUP_REMOVED lines=30> */
[----:B------:R-:W3:Y:S02]  /*14670*/  SYNCS.PHASECHK.TRANS64.TRYWAIT P0, [R4+URZ+0x33440], R3 ;  /* 0x03344003040075a7 */ /* 0x000ee4000800017f */
[----:B--23--:R-:W-:Y:S05]  /*14680*/  @!P0 BRA `(.L_x_5257) ;  /* 0x0000004c002c8947 */ /* 0x00cfea0003800000 */
.L_x_5333:
[----:B------:R-:W-:Y:S05]  /*14690*/  @P1 BRA `(.L_x_5258) ;  /* 0x00000000001c1947 */ /* 0x000fea0003800000 */
[----:B------:R-:W3:Y:S01]  /*146a0*/  S2R R5, SR_TID.X ;  /* 0x0000000000057919 */ /* 0x000ee20000002100 */
[----:B0-2---:R-:W-:-:S04]  /*146b0*/  IMAD.MOV.U32 R3, RZ, RZ, 0x7800 ;  /* 0x00007800ff037424 */ /* 0x005fc800078e00ff */
[----:B------:R4:W-:Y:S01]  /*146c0*/  SYNCS.ARRIVE.TRANS64 RZ, [R4+URZ+0x33430], R3 ;  /* 0x0334300304ff79a7 */ /* 0x0009e2000800003f */
[----:B---3--:R-:W-:-:S04]  /*146d0*/  LOP3.LUT R5, R5, 0x1f, RZ, 0xc0, !PT ;  /* 0x0000001f05057812 */ /* 0x008fc800078ec0ff */
[----:B------:R-:W-:-:S13]  /*146e0*/  ISETP.NE.AND P0, PT, R5, RZ, PT ;  /* 0x000000ff0500720c */ /* 0x000fda0003f05270 */
[----:B----4-:R-:W-:Y:S05]  /*146f0*/  @!P0 BRA `(.L_x_5258) ;  /* 0x0000000000048947 */ /* 0x010fea0003800000 */
[----:B------:R-:W-:Y:S01]  /*14700*/  BPT.TRAP 0x1 ;  /* 0x000000040000795c */ /* 0x000fe20000300000 */
.L_x_5258:
        /* <DEDUP_REMOVED lines=17> */
[----:B------:R-:W-:Y:S01]  /*14820*/  UIADD3 UR8, UR8, 0x29200, URZ ;  /* 0x0002920008087890 */ /* 0x000fe2000fffe03f */
        /* <DEDUP_REMOVED lines=11> */
[----:B------:R4:W-:Y:S02]  /*148e0*/  UTMALDG.4D [UR8], [UR4], desc[UR6] ;  /* 0x00000608040075b4 */ /* 0x0009e40008019000 */
[----:B----4-:R-:W-:Y:S01]  /*148f0*/  NOP ;  /* 0x0000000000007918 */ /* 0x010fe20000000000 */
.L_x_5252:
[----:B------:R-:W-:Y:S05]  /*14900*/  WARPSYNC.ALL ;  /* 0x0000000000007948 */ /* 0x000fea0003800000 */
[----:B--2---:R-:W-:Y:S01]  /*14910*/  VIADD R0, R17, 0x1e200 ;  /* 0x0001e20011007836 */ /* 0x004fe20000000000 */
        /* <DEDUP_REMOVED lines=26> */
[----:B---3--:R-:W-:Y:S02]  /*14ac0*/  IMAD.MOV.U32 R8, RZ, RZ, 0x70 ;  /* 0x00000070ff087424 */ /* 0x008fe400078e00ff */
[----:B-1----:R-:W-:Y:S02]  /*14ad0*/  IMAD.MOV.U32 R12, RZ, RZ, 0x1 ;  /* 0x00000001ff0c7424 */ /* 0x002fe400078e00ff */
[----:B------:R-:W-:-:S07]  /*14ae0*/  IMAD.MOV.U32 R13, RZ, RZ, RZ ;  /* 0x000000ffff0d7224 */ /* 0x000fce00078e00ff */
[----:B------:R-:W-:-:S07]  /*14af0*/  LEPC R20, `(.L_x_5260) ;  /* 0x000000001014794e */ /* 0x000fce0000000000 */
[----:B0-----:R-:W-:Y:S05]  /*14b00*/  CALL.ABS.NOINC R2 ;  /* 0x0000000002007343 */ /* 0x001fea0003c00000 */
.L_x_5260:
[----:B------:R-:W-:Y:S05]  /*14b10*/  BSYNC B6 ;  /* 0x0000000000067941 */ /* 0x000fea0003800000 */
.L_x_5259:
[----:B------:R-:W2:Y:S01]  /*14b20*/  LDL R10, [R1+0x14] ;  /* 0x00001400010a7983 */ /* 0x000ea20000100800 */
[----:B------:R-:W4:Y:S01]  /*14b30*/  LDC R5, c[0x0][0x448] ;  /* 0x00011200ff057b82 */ /* 0x000f220000000800 */
[----:B------:R-:W-:Y:S01]  /*14b40*/  ULDC.64 UR6, c[0x0][0x2d8] ;  /* 0x0000b60000067ab9 */ /* 0x000fe20000000a00 */
[----:B------:R-:W0:Y:S01]  /*14b50*/  S2R R2, SR_TID.X ;  /* 0x0000000000027919 */ /* 0x000e220000002100 */
[----:B------:R-:W-:Y:S01]  /*14b60*/  UMOV UR4, UR50 ;  /* 0x0000003200047c82 */ /* 0x000fe20008000000 */
[----:B------:R-:W-:Y:S01]  /*14b70*/  UMOV UR5, UR37 ;  /* 0x0000002500057c82 */ /* 0x000fe20008000000 */
[----:B------:R-:W-:Y:S01]  /*14b80*/  ULDC.64 UR8, c[0x0][0x2e0] ;  /* 0x0000b80000087ab9 */ /* 0x000fe20000000a00 */
[----:B----4-:R-:W-:Y:S01]  /*14b90*/  ISETP.NE.AND P0, PT, R5, 0x1, PT ;  /* 0x000000010500780c */ /* 0x010fe20003f05270 */
[----:B------:R-:W4:Y:S01]  /*14ba0*/  S2R R6, SR_TID.X ;  /* 0x0000000000067919 */ /* 0x000f220000002100 */
[----:B0-----:R-:W-:-:S11]  /*14bb0*/  LOP3.LUT R0, R2, 0x7f, RZ, 0xc0, !PT ;  /* 0x0000007f02007812 */ /* 0x001fd600078ec0ff */
[----:B------:R-:W0:Y:S01]  /*14bc0*/  @P0 LDC R3, c[0x0][0x44c] ;  /* 0x00011300ff030b82 */ /* 0x000e220000000800 */
[----:B------:R-:W-:Y:S01]  /*14bd0*/  IMAD.SHL.U32 R2, R2, 0x20, RZ ;  /* 0x0000002002027824 */ /* 0x000fe200078e00ff */
[----:B------:R-:W-:-:S06]  /*14be0*/  SHF.R.U32.HI R0, RZ, 0x2, R0 ;  /* 0x00000002ff007819 */ /* 0x000fcc0000011600 */
[----:B------:R-:W1:Y:S01]  /*14bf0*/  @P0 LDC R4, c[0x0][0x450] ;  /* 0x00011400ff040b82 */ /* 0x000e620000000800 */
[----:B------:R-:W-:Y:S01]  /*14c00*/  LOP3.LUT R2, R0, 0x60, R2, 0xf8, !PT ;  /* 0x0000006000027812 */ /* 0x000fe200078ef802 */
[----:B------:R-:W-:Y:S02]  /*14c10*/  UIMAD.WIDE.U32 UR4, UR36, UR6, UR4 ;  /* 0x00000006240472a5 */ /* 0x000fe4000f8e0004 */
[----:B------:R-:W-:Y:S02]  /*14c20*/  UIMAD UR6, UR45, UR8, URZ ;  /* 0x000000082d0672a4 */ /* 0x000fe4000f8e023f */
[----:B------:R-:W-:Y:S02]  /*14c30*/  UIMAD UR5, UR36, UR7, UR5 ;  /* 0x00000007240572a4 */ /* 0x000fe4000f8e0205 */
[----:B------:R-:W-:Y:S02]  /*14c40*/  UIMAD UR6, UR46, UR9, UR6 ;  /* 0x000000092e0672a4 */ /* 0x000fe4000f8e0206 */
[----:B------:R-:W-:-:S03]  /*14c50*/  UIMAD.WIDE.U32 UR4, UR46, UR8, UR4 ;  /* 0x000000082e0472a5 */ /* 0x000fc6000f8e0004 */
[----:B------:R-:W-:Y:S01]  /*14c60*/  ULDC.64 UR8, c[0x0][0x2d0] ;  /* 0x0000b40000087ab9 */ /* 0x000fe20000000a00 */
[----:B------:R-:W-:Y:S01]  /*14c70*/  UIADD3 UR5, UR5, UR6, URZ ;  /* 0x0000000605057290 */ /* 0x000fe2000fffe03f */
[----:B----4-:R-:W-:-:S05]  /*14c80*/  IMAD.SHL.U32 R6, R6, 0x10, RZ ;  /* 0x0000001006067824 */ /* 0x010fca00078e00ff */
[----:B------:R-:W-:-:S04]  /*14c90*/  LOP3.LUT R6, R6, 0x30, RZ, 0xc0, !PT ;  /* 0x0000003006067812 */ /* 0x000fc800078ec0ff */
[----:B---3--:R-:W-:Y:S01]  /*14ca0*/  LOP3.LUT R8, R6, 0x40, RZ, 0xfc, !PT ;  /* 0x0000004006087812 */ /* 0x008fe200078efcff */
[----:B--2---:R-:W-:-:S04]  /*14cb0*/  IMAD R0, R10, 0x80, R2 ;  /* 0x000000800a007824 */ /* 0x004fc800078e0202 */
[----:B0-----:R-:W-:-:S04]  /*14cc0*/  @P0 IMAD.HI.U32 R3, R0, R3, RZ ;  /* 0x0000000300030227 */ /* 0x001fc800078e00ff */
[----:B------:R-:W-:Y:S01]  /*14cd0*/  IMAD.MOV.U32 R2, RZ, RZ, R0 ;  /* 0x000000ffff027224 */ /* 0x000fe200078e0000 */
[----:B-1----:R-:W-:-:S04]  /*14ce0*/  @P0 SHF.R.U32.HI R2, RZ, R4, R3 ;  /* 0x00000004ff020219 */ /* 0x002fc80000011603 */
        /* <DEDUP_REMOVED lines=19> */
[----:B------:R-:W-:-:S02]  /*14e20*/  LOP3.LUT R6, R6, 0x80, RZ, 0xfc, !PT ;  /* 0x0000008006067812 */ /* 0x000fc400078efcff */
[----:B------:R-:W-:Y:S02]  /*14e30*/  IADD3.X R0, R3, UR5, R0, P0, !PT ;  /* 0x0000000503007c10 */ /* 0x000fe400087fe400 */
[----:B------:R-:W-:Y:S01]  /*14e40*/  ISETP.GE.AND P2, PT, R6, UR4, PT ;  /* 0x0000000406007c0c */ /* 0x000fe2000bf46270 */
        /* <DEDUP_REMOVED lines=8> */
[----:B------:R-:W-:-:S05]  /*14ed0*/  SHF.R.U32.HI R7, RZ, 0x2, R7 ;  /* 0x00000002ff077819 */ /* 0x000fca0000011607 */
[----:B------:R-:W-:Y:S02]  /*14ee0*/  IMAD R3, R10, 0x80, R7 ;  /* 0x000000800a037824 */ /* 0x000fe400078e0207 */
[----:B--2---:R-:W-:Y:S02]  /*14ef0*/  IMAD R2, R6, R5, RZ ;  /* 0x0000000506027224 */ /* 0x004fe400078e02ff */
[----:B------:R-:W0:Y:S03]  /*14f00*/  SHFL.IDX PT, R5, R4, RZ, 0x1c1f ;  /* 0x001c1fff04057589 */ /* 0x000e2600000e0000 */
[----:B------:R-:W-:Y:S01]  /*14f10*/  ISETP.GE.AND P4, PT, R3, R2, PT ;  /* 0x000000020300720c */ /* 0x000fe20003f86270 */
[----:B------:R-:W1:-:S12]  /*14f20*/  SHFL.IDX PT, R6, R0, RZ, 0x1c1f ;  /* 0x001c1fff00067589 */ /* 0x000e5800000e0000 */
[----:B0-----:R-:W-:-:S05]  /*14f30*/  @!P4 IADD3 R5, P3, R9, R5, RZ ;  /* 0x000000050905c210 */ /* 0x001fca0007f7e0ff */
[----:B-1----:R-:W-:-:S04]  /*14f40*/  @!P4 IMAD.X R6, RZ, RZ, R6, P3 ;  /* 0x000000ffff06c224 */ /* 0x002fc800018e0606 */
        /* <DEDUP_REMOVED lines=28> */
.L_x_5342:
        /* <DEDUP_REMOVED lines=12> */
.L_x_5263:
[----:B------:R-:W-:Y:S05]  /*151d0*/  BSYNC B0 ;  /* 0x0000000000007941 */ /* 0x000fea0003800000 */
.L_x_5262:
[----:B------:R-:W-:Y:S01]  /*151e0*/  NOP ;  /* 0x0000000000007918 */ /* 0x000fe20000000000 */
[----:B------:R-:W-:-:S13]  /*151f0*/  PLOP3.LUT P0, PT, PT, PT, PT, 0x80, 0x0 ;  /* 0x000000000000781c */ /* 0x000fda0003f0f070 */
.L_x_5264:
        /* <DEDUP_REMOVED lines=18> */
.L_x_5343:
[----:B------:R-:W-:Y:S05]  /*15320*/  BSYNC B0 ;  /* 0x0000000000007941 */ /* 0x000fea0003800000 */
.L_x_5265:
[----:B------:R-:W2:Y:S04]  /*15330*/  LDL.LU R2, [R1+0x30] ;  /* 0x0000300001027983 */ /* 0x000ea80000300800 */
[----:B------:R-:W3:Y:S01]  /*15340*/  LDL R3, [R1+0x1c] ;  /* 0x00001c0001037983 */ /* 0x000ee20000100800 */
[----:B--2---:R-:W-:-:S05]  /*15350*/  VIADD R2, R2, 0xfffffffe ;  /* 0xfffffffe02027836 */ /* 0x004fca0000000000 */
[----:B---3--:R-:W-:-:S13]  /*15360*/  ISETP.GE.AND P0, PT, R2, R3, PT ;  /* 0x000000030200720c */ /* 0x008fda0003f06270 */
[----:B------:R-:W-:Y:S05]  /*15370*/  @!P0 BRA `(.L_x_5267) ;  /* 0x00000018000c8947 */ /* 0x000fea0003800000 */
[----:B-1----:R1:W5:Y:S04]  /*15380*/  LDL.LU R0, [R1+0xc] ;  /* 0x00000c0001007983 */ /* 0x0023680000300800 */
[----:B0-----:R1:W5:Y:S02]  /*15390*/  LDL.LU R8, [R1+0x4] ;  /* 0x0000040001087983 */ /* 0x0013640000300800 */
.L_x_5291:
        /* <DEDUP_REMOVED lines=36> */
.L_x_5270:
        /* <DEDUP_REMOVED lines=8> */
.L_x_5344:
[----:B------:R-:W-:Y:S05]  /*15660*/  BSYNC B1 ;  /* 0x0000000000017941 */ /* 0x000fea0003800000 */
.L_x_5271:
        /* <DEDUP_REMOVED lines=9> */
.L_x_5274:
[----:B------:R-:W-:Y:S05]  /*15700*/  BSYNC B1 ;  /* 0x0000000000017941 */ /* 0x000fea0003800000 */
.L_x_5273:
        /* <DEDUP_REMOVED lines=13> */
.L_x_5275:
        /* <DEDUP_REMOVED lines=16> */
.L_x_5276:
        /* <DEDUP_REMOVED lines=16> */
.L_x_5277:
        /* <DEDUP_REMOVED lines=13> */
.L_x_5345:
[----:B------:R-:W-:Y:S05]  /*15ab0*/  BSYNC B1 ;  /* 0x0000000000017941 */ /* 0x000fea0003800000 */
.L_x_5278:
        /* <DEDUP_REMOVED lines=11> */
.L_x_5281:
[----:B------:R-:W-:Y:S05]  /*15b70*/  BSYNC B1 ;  /* 0x0000000000017941 */ /* 0x000fea0003800000 */
.L_x_5280:
        /* <DEDUP_REMOVED lines=8> */
.L_x_5282:
        /* <DEDUP_REMOVED lines=15> */
.L_x_5283:
        /* <DEDUP_REMOVED lines=15> */
.L_x_5284:
        /* <DEDUP_REMOVED lines=10> */
.L_x_5269:
[----:B------:R-:W-:Y:S05]  /*15e80*/  BSYNC B0 ;  /* 0x0000000000007941 */ /* 0x000fea0003800000 */
.L_x_5268:
[----:B------:R-:W-:-:S06]  /*15e90*/  UISETP.NE.AND UP0, UPT, UR39, 0x3, UPT ;  /* 0x000000032700788c */ /* 0x000fcc000bf05270 */
[----:B------:R-:W-:-:S13]  /*15ea0*/  PLOP3.LUT P0, PT, PT, PT, UP0, 0x80, 0x0 ;  /* 0x000000000000781c */ /* 0x000fda0003f0f008 */
[----:B------:R-:W-:Y:S05]  /*15eb0*/  @!P0 BRA `(.L_x_5285) ;  /* 0x0000000000048947 */ /* 0x000fea0003800000 */
[----:B------:R-:W-:Y:S01]  /*15ec0*/  BPT.TRAP 0x1 ;  /* 0x000000040000795c */ /* 0x000fe20000300000 */
.L_x_5285:
        /* <DEDUP_REMOVED lines=8> */
.L_x_5346:
[----:B------:R-:W-:Y:S05]  /*15f50*/  BSYNC B0 ;  /* 0x0000000000007941 */ /* 0x000fea0003800000 */
.L_x_5286:
[----:B------:R-:W-:Y:S05]  /*15f60*/  @!P1 BRA `(.L_x_5288) ;  /* 0x0000000000049947 */ /* 0x000fea0003800000 */
[----:B------:R-:W-:Y:S01]  /*15f70*/  BPT.TRAP 0x1 ;  /* 0x000000040000795c */ /* 0x000fe20000300000 */
.L_x_5288:
[----:B--2---:R-:W-:Y:S01]  /*15f80*/  SHF.L.U32 R4, R0, 0x1f, RZ ;  /* 0x0000001f00047819 */ /* 0x004fe200000006ff */
[----:B------:R-:W-:-:S03]  /*15f90*/  IMAD R0, R8, 0x7800, RZ ;  /* 0x0000780008007824 */ /* 0x000fc600078e02ff */
[----:B------:R-:W2:Y:S02]  /*15fa0*/  SYNCS.PHASECHK.TRANS64.TRYWAIT P0, [R3+URZ+0x33460], R4 ;  /* 0x03346004030075a7 */ /* 0x000ea4000800017f */
[----:B--2---:R-:W-:Y:S05]  /*15fb0*/  @!P0 BRA `(.L_x_5289) ;  /* 0x0000003800a48947 */ /* 0x004fea0003800000 */
.L_x_5347:
[----:B------:R3:W-:Y:S04]  /*15fc0*/  STL [R1+0x44], R2 ;  /* 0x0000440201007387 */ /* 0x0007e80000100800 */
[----:B---3--:R-:W2:Y:S01]  /*15fd0*/  LDL R2, [R1] ;  /* 0x0000000001027983 */ /* 0x008ea20000100800 */
        /* <DEDUP_REMOVED lines=175> */
.L_x_5290:
[----:B0-----:R-:W0:Y:S01]  /*16ad0*/  S2R R0, SR_TID.X ;  /* 0x0000000000007919 */ /* 0x001e220000002100 */
[----:B--2---:R2:W-:Y:S01]  /*16ae0*/  SYNCS.ARRIVE.TRANS64.A1T0 RZ, [R3+URZ+0x33450], RZ ;  /* 0x033450ff03ff79a7 */ /* 0x0045e2000810003f */
        /* <DEDUP_REMOVED lines=12> */
.L_x_5267:
        /* <DEDUP_REMOVED lines=18> */
.L_x_5293:
[----:B------:R-:W-:Y:S05]  /*16cd0*/  BSYNC B0 ;  /* 0x0000000000007941 */ /* 0x000fea0003800000 */
.L_x_5292:
[----:B------:R-:W-:-:S06]  /*16ce0*/  UISETP.NE.AND UP0, UPT, UR39, 0x3, UPT ;  /* 0x000000032700788c */ /* 0x000fcc000bf05270 */
[----:B------:R-:W-:-:S13]  /*16cf0*/  PLOP3.LUT P1, PT, PT, PT, UP0, 0x80, 0x0 ;  /* 0x000000000000781c */ /* 0x000fda0003f2f008 */
[----:B------:R-:W-:Y:S05]  /*16d00*/  @!P1 BRA `(.L_x_5294) ;  /* 0x0000000000049947 */ /* 0x000fea0003800000 */
[----:B------:R-:W-:Y:S01]  /*16d10*/  BPT.TRAP 0x1 ;  /* 0x000000040000795c */ /* 0x000fe20000300000 */
.L_x_5294:
        /* <DEDUP_REMOVED lines=10> */
.L_x_5348:
[----:B------:R-:W-:Y:S05]  /*16dc0*/  BSYNC B0 ;  /* 0x0000000000007941 */ /* 0x000fea0003800000 */
.L_x_5295:
[----:B------:R-:W-:Y:S05]  /*16dd0*/  @!P2 BRA `(.L_x_5297) ;  /* 0x000000000004a947 */ /* 0x000fea0003800000 */
[----:B------:R-:W-:Y:S01]  /*16de0*/  BPT.TRAP 0x1 ;  /* 0x000000040000795c */ /* 0x000fe20000300000 */
.L_x_5297:
[----:B------:R-:W1:Y:S02]  /*16df0*/  LDL R2, [R1+0xc] ;  /* 0x00000c0001027983 */ /* 0x000e640000100800 */
[----:B-1----:R-:W-:-:S04]  /*16e00*/  SHF.L.U32 R3, R2, 0x1f, RZ ;  /* 0x0000001f02037819 */ /* 0x002fc800000006ff */
[----:B------:R-:W1:Y:S02]  /*16e10*/  SYNCS.PHASECHK.TRANS64.TRYWAIT P1, [R0+URZ+0x33460], R3 ;  /* 0x03346003000075a7 */ /* 0x000e64000802017f */
[----:B-1----:R-:W-:Y:S05]  /*16e20*/  @!P1 BRA `(.L_x_5298) ;  /* 0x0000002c00309947 */ /* 0x002fea0003800000 */
.L_x_5349:
[----:B------:R-:W2:Y:S04]  /*16e30*/  LDL R2, [R1+0x4] ;  /* 0x0000040001027983 */ /* 0x000ea80000100800 */
[----:B------:R-:W3:Y:S01]  /*16e40*/  LDL R15, [R1] ;  /* 0x00000000010f7983 */ /* 0x000ee20000100800 */
[----:B------:R-:W-:Y:S05]  /*16e50*/  WARPSYNC.ALL ;  /* 0x0000000000007948 */ /* 0x000fea0003800000 */
[----:B--2---:R-:W-:-:S04]  /*16e60*/  IMAD R2, R2, 0x7800, RZ ;  /* 0x0000780002027824 */ /* 0x004fc800078e02ff */
[C---:B------:R-:W-:Y:S01]  /*16e70*/  VIADD R13, R2.reuse, 0x2800 ;  /* 0x00002800020d7836 */ /* 0x040fe20000000000 */
[C---:B---3--:R-:W-:Y:S01]  /*16e80*/  LOP3.LUT R4, R2.reuse, R15, RZ, 0xfc, !PT ;  /* 0x0000000f02047212 */ /* 0x048fe200078efcff */
[C---:B------:R-:W-:Y:S01]  /*16e90*/  VIADD R20, R2.reuse, 0x5000 ;  /* 0x0000500002147836 */ /* 0x040fe20000000000 */
[C---:B-1----:R-:W-:Y:S01]  /*16ea0*/  LOP3.LUT R3, R2.reuse, R19, RZ, 0xfc, !PT ;  /* 0x0000001302037212 */ /* 0x042fe200078efcff */
[----:B------:R-:W-:Y:S02]  /*16eb0*/  VIADD R12, R2, 0x1000 ;  /* 0x00001000020c7836 */ /* 0x000fe40000000000 */
[----:B------:R-:W-:Y:S02]  /*16ec0*/  IMAD.IADD R4, R17, 0x1, R4 ;  /* 0x0000000111047824 */ /* 0x000fe400078e0204 */
[----:B------:R-:W-:Y:S02]  /*16ed0*/  IMAD.IADD R3, R18, 0x1, R3 ;  /* 0x0000000112037824 */ /* 0x000fe400078e0203 */
[----:B------:R-:W-:-:S02]  /*16ee0*/  VIADD R14, R2, 0x1800 ;  /* 0x00001800020e7836 */ /* 0x000fc40000000000 */
[----:B0-----:R-:W0:Y:S01]  /*16ef0*/  LDSM.16.MT88.4 R4, [R4+0xf200] ;  /* 0x00f200000404783b */ /* 0x001e220000004200 */
[----:B------:R-:W-:Y:S01]  /*16f00*/  VIADD R16, R2, 0x2000 ;  /* 0x0000200002107836 */ /* 0x000fe20000000000 */
[C-C-:B0-----:R-:W-:Y:S02]  /*16f10*/  PRMT R8, R4.reuse, 0x6420, R5.reuse ;  /* 0x0000642004087816 */ /* 0x141fe40000000005 */
[----:B------:R-:W-:Y:S02]  /*16f20*/  PRMT R9, R4, 0x7531, R5 ;  /* 0x0000753104097816 */ /* 0x000fe40000000005 */
[C-C-:B------:R-:W-:Y:S02]  /*16f30*/  PRMT R10, R6.reuse, 0x6420, R7.reuse ;  /* 0x00006420060a7816 */ /* 0x140fe40000000007 */
[----:B------:R-:W-:-:S05]  /*16f40*/  PRMT R11, R6, 0x7531, R7 ;  /* 0x00007531060b7816 */ /* 0x000fca0000000007 */
[----:B------:R0:W-:Y:S02]  /*16f50*/  STSM.16.M88.4 [R3], R8 ;  /* 0x0000000803007844 */ /* 0x0001e40000000200 */
[C---:B0-----:R-:W-:Y:S02]  /*16f60*/  LOP3.LUT R3, R13.reuse, R15, RZ, 0xfc, !PT ;  /* 0x0000000f0d037212 */ /* 0x041fe400078efcff */
[----:B------:R-:W-:-:S03]  /*16f70*/  LOP3.LUT R13, R13, R19, RZ, 0xfc, !PT ;  /* 0x000000130d0d7212 */ /* 0x000fc600078efcff */
[----:B------:R-:W-:Y:S02]  /*16f80*/  IMAD.IADD R3, R17, 0x1, R3 ;  /* 0x0000000111037824 */ /* 0x000fe400078e0203 */
[----:B------:R-:W-:-:S03]  /*16f90*/  IMAD.IADD R13, R18, 0x1, R13 ;  /* 0x00000001120d7824 */ /* 0x000fc600078e020d */
        /* <DEDUP_REMOVED lines=56> */
[----:B------:R-:W1:Y:S01]  /*17320*/  LDSM.16.MT88.4 R4, [R4+0xf200] ;  /* 0x00f200000404783b */ /* 0x000e620000004200 */
[----:B------:R-:W-:Y:S01]  /*17330*/  LOP3.LUT R14, R14, R12, RZ, 0xfc, !PT ;  /* 0x0000000c0e0e7212 */ /* 0x000fe200078efcff */
[----:B0-----:R-:W-:Y:S01]  /*17340*/  VIADD R13, R2, 0x6000 ;  /* 0x00006000020d7836 */ /* 0x001fe20000000000 */
        /* <DEDUP_REMOVED lines=98> */
.L_x_5299:
        /* <DEDUP_REMOVED lines=14> */
.L_x_5242:
[----:B------:R-:W-:Y:S05]  /*17a50*/  BSYNC B7 ;  /* 0x0000000000077941 */ /* 0x000fea0003800000 */
.L_x_5240:
[----:B-12---:R-:W2:Y:S02]  /*17a60*/  LDL R0, [R1+0x38] ;  /* 0x0000380001007983 */ /* 0x006ea40000100800 */
[----:B--2---:R-:W-:-:S13]  /*17a70*/  ISETP.NE.AND P0, PT, R0, RZ, PT ;  /* 0x000000ff0000720c */ /* 0x004fda0003f05270 */
        /* <DEDUP_REMOVED lines=13> */
.L_x_5300:
        /* <DEDUP_REMOVED lines=32> */
[----:B------:R-:W0:Y:S01]  /*17d50*/  LDC R7, c[0x0][0xc38] ;  /* 0x00030e00ff077b82 */ /* 0x000e220000000800 */
        /* <DEDUP_REMOVED lines=14> */
.L_x_5304:
        /* <DEDUP_REMOVED lines=11> */
[----:B------:R0:W2:Y:S01]  /*17ef0*/  @!P6 LDG.E R0, desc[UR56][R2.64] ;  /* 0x000000380200e981 */ /* 0x0000a2000c1e1900 */
[----:B------:R-:W-:Y:S01]  /*17f00*/  IMAD.MOV.U32 R8, RZ, RZ, RZ ;  /* 0x000000ffff087224 */ /* 0x000fe200078e00ff */
[----:B0-----:R-:W0:Y:S02]  /*17f10*/  @!P6 LDC.64 R2, c[0x0][0xc78] ;  /* 0x00031e00ff02eb82 */ /* 0x001e240000000a00 */
[----:B0-----:R-:W-:-:S06]  /*17f20*/  @!P6 IMAD.WIDE R2, R7, 0x4, R2 ;  /* 0x000000040702e825 */ /* 0x001fcc00078e0202 */
[----:B------:R-:W0:Y:S01]  /*17f30*/  LDC R7, c[0x0][0xc38] ;  /* 0x00030e00ff077b82 */ /* 0x000e220000000800 */
[----:B------:R-:W2:Y:S02]  /*17f40*/  @!P6 LDG.E R8, desc[UR56][R2.64] ;  /* 0x000000380208e981 */ /* 0x000ea4000c1e1900 */
        /* <DEDUP_REMOVED lines=21> */
.L_x_5302:
        /* <DEDUP_REMOVED lines=13> */
.L_x_5305:
        /* <DEDUP_REMOVED lines=63> */
.L_x_5306:
        /* <DEDUP_REMOVED lines=55> */
[----:B------:R-:W-:Y:S02]  /*188d0*/  ISETP.GE.AND P2, PT, R3, RZ, PT ;  /* 0x000000ff0300720c */ /* 0x000fe40003f46270 */
[----:B------:R-:W-:-:S05]  /*188e0*/  IADD3 R3, R8, 0x1000000, R4 ;  /* 0x0100000008037810 */ /* 0x000fca0007ffe004 */
[----:B------:R-:W-:-:S06]  /*188f0*/  @P0 VIADD R2, R2, 0x1 ;  /* 0x0000000102020836 */ /* 0x000fcc0000000000 */
[----:B------:R-:W-:Y:S01]  /*18900*/  @!P2 IMAD.MOV R2, RZ, RZ, -R2 ;  /* 0x000000ffff02a224 */ /* 0x000fe200078e0a02 */
[----:B------:R-:W-:Y:S01]  /*18910*/  @!P1 LOP3.LUT R2, RZ, R6, RZ, 0x33, !PT ;  /* 0x00000006ff029212 */ /* 0x000fe200078e33ff */
[----:B------:R-:W-:-:S04]  /*18920*/  IMAD.MOV R6, RZ, RZ, -R6 ;  /* 0x000000ffff067224 */ /* 0x000fc800078e0a06 */
[----:B------:R-:W-:Y:S02]  /*18930*/  IMAD R3, R2, R6, R3 ;  /* 0x0000000602037224 */ /* 0x000fe400078e0203 */
[----:B------:R-:W-:-:S03]  /*18940*/  IMAD.MOV.U32 R4, RZ, RZ, R2 ;  /* 0x000000ffff047224 */ /* 0x000fc600078e0002 */
[----:B------:R0:W-:Y:S04]  /*18950*/  STL [R1+0x18], R3 ;  /* 0x0000180301007387 */ /* 0x0001e80000100800 */
.L_x_5307:
[----:B0-----:R-:W-:-:S05]  /*18960*/  LOP3.LUT R3, RZ, R4, RZ, 0x33, !PT ;  /* 0x00000004ff037212 */ /* 0x001fca00078e33ff */
[----:B------:R-:W-:-:S05]  /*18970*/  IMAD.IADD R0, R0, 0x1, R3 ;  /* 0x0000000100007824 */ /* 0x000fca00078e0203 */
[----:B------:R0:W-:Y:S01]  /*18980*/  STL [R1+0x14], R0 ;  /* 0x0000140001007387 */ /* 0x0001e20000100800 */
[----:B------:R-:W-:Y:S05]  /*18990*/  BRA `(.L_x_5308) ;  /* 0x0000000000107947 */ /* 0x000fea0003800000 */
.L_x_5303:
[----:B------:R2:W-:Y:S01]  /*189a0*/  STL [R1+0x10], R4 ;  /* 0x0000100401007387 */ /* 0x0005e20000100800 */
[----:B------:R-:W-:-:S03]  /*189b0*/  ULDC UR42, c[0x0][0xc3c] ;  /* 0x00030f00002a7ab9 */ /* 0x000fc60000000800 */
[----:B------:R2:W-:Y:S04]  /*189c0*/  STL [R1+0x14], RZ ;  /* 0x000014ff01007387 */ /* 0x0005e80000100800 */
[----:B------:R2:W-:Y:S02]  /*189d0*/  STL [R1+0x18], RZ ;  /* 0x000018ff01007387 */ /* 0x0005e40000100800 */
.L_x_5308:
[----:B------:R-:W3:Y:S04]  /*189e0*/  LDL R3, [R1+0x14] ;  /* 0x0000140001037983 */ /* 0x000ee80000100800 */
[----:B-1----:R-:W4:Y:S04]  /*189f0*/  LDL R2, [R1+0x18] ;  /* 0x0000180001027983 */ /* 0x002f280000100800 */
[----:B--2---:R-:W2:Y:S01]  /*18a00*/  LDL R4, [R1+0x10] ;  /* 0x0000100001047983 */ /* 0x004ea20000100800 */
[----:B0-----:R-:W0:Y:S02]  /*18a10*/  S2R R0, SR_TID.X ;  /* 0x0000000000007919 */ /* 0x001e240000002100 */
[----:B0-----:R-:W-:Y:S01]  /*18a20*/  LOP3.LUT R0, R0, 0x1f, RZ, 0xc0, !PT ;  /* 0x0000001f00007812 */ /* 0x001fe200078ec0ff */
[----:B------:R-:W-:Y:S03]  /*18a30*/  BAR.SYNC.DEFER_BLOCKING 0x4, 0x180 ;  /* 0x0106000000007b1d */ /* 0x000fe60000010000 */
[----:B------:R-:W-:-:S13]  /*18a40*/  ISETP.NE.AND P0, PT, R0, RZ, PT ;  /* 0x000000ff0000720c */ /* 0x000fda0003f05270 */
[----:B------:R-:W-:Y:S01]  /*18a50*/  @!P0 MOV R0, 0x400 ;  /* 0x0000040000008802 */ /* 0x000fe20000000f00 */
[----:B---3--:R-:W-:Y:S02]  /*18a60*/  IMAD.MOV.U32 R5, RZ, RZ, R3 ;  /* 0x000000ffff057224 */ /* 0x008fe400078e0003 */
[----:B------:R-:W0:Y:S01]  /*18a70*/  @!P0 S2R R3, SR_CgaCtaId ;  /* 0x0000000000038919 */ /* 0x000e220000008800 */
[----:B----4-:R-:W-:Y:S01]  /*18a80*/  IMAD.MOV.U32 R6, RZ, RZ, R2 ;  /* 0x000000ffff067224 */ /* 0x010fe200078e0002 */
[----:B0-----:R-:W-:Y:S01]  /*18a90*/  @!P0 LEA R17, R3, R0, 0x18 ;  /* 0x0000000003118211 */ /* 0x001fe200078ec0ff */
[----:B------:R-:W-:-:S04]  /*18aa0*/  IMAD.U32 R0, RZ, RZ, UR42 ;  /* 0x0000002aff007e24 */ /* 0x000fc8000f8e00ff */
[----:B------:R-:W-:-:S05]  /*18ab0*/  @!P0 IMAD.MOV.U32 R7, RZ, RZ, R0 ;  /* 0x000000ffff078224 */ /* 0x000fca00078e0000 */
[----:B--2---:R1:W-:Y:S01]  /*18ac0*/  @!P0 STS.128 [R17+0x334d0], R4 ;  /* 0x0334d00411008388 */ /* 0x0043e20000000c00 */
[----:B------:R-:W-:Y:S06]  /*18ad0*/  BAR.ARV 0x5, 0x180 ;  /* 0x0146000000007b1d */ /* 0x000fec0000002000 */
.L_x_5301:
[----:B------:R-:W-:Y:S02]  /*18ae0*/  ULDC UR4, c[0x0][0xc3c] ;  /* 0x00030f0000047ab9 */ /* 0x000fe40000000800 */
[----:B------:R-:W-:-:S06]  /*18af0*/  UISETP.GE.AND UP0, UPT, UR42, UR4, UPT ;  /* 0x000000042a00728c */ /* 0x000fcc000bf06270 */
[----:B------:R-:W-:-:S13]  /*18b00*/  PLOP3.LUT P0, PT, PT, PT, UP0, 0x80, 0x0 ;  /* 0x000000000000781c */ /* 0x000fda0003f0f008 */
[----:B------:R-:W-:Y:S05]  /*18b10*/  @!P0 BRA `(.L_x_5309) ;  /* 0xffffffa400548947 */ /* 0x000fea000383ffff */
.L_x_5235:
        /* <DEDUP_REMOVED lines=12> */
.L_x_5350:
[----:B------:R-:W-:Y:S05]  /*18be0*/  BSYNC B0 ;  /* 0x0000000000007941 */ /* 0x000fea0003800000 */
.L_x_5310:
[----:B------:R-:W-:-:S03]  /*18bf0*/  UMOV UR4, 0xffffffff ;  /* 0xffffffff00047882 */ /* 0x000fc60000000000 */
[----:B------:R-:W-:Y:S05]  /*18c00*/  BRA.DIV UR4, `(.L_x_5312) ;  /* 0x0000000e04e07947 */ /* 0x000fea000b800000 */
[----:B------:R-:W1:Y:S02]  /*18c10*/  S2R R2, SR_TID.X ;  /* 0x0000000000027919 */ /* 0x000e640000002100 */
[----:B-1----:R-:W-:-:S04]  /*18c20*/  SHF.R.U32.HI R2, RZ, 0x5, R2 ;  /* 0x00000005ff027819 */ /* 0x002fc80000011602 */
[----:B------:R-:W-:-:S05]  /*18c30*/  LOP3.LUT R2, R2, 0x3, RZ, 0xc0, !PT ;  /* 0x0000000302027812 */ /* 0x000fca00078ec0ff */
[----:B------:R1:W2:Y:S02]  /*18c40*/  SHFL.IDX PT, R14, R2, RZ, 0x1f ;  /* 0x00001fff020e7589 */ /* 0x0002a400000e0000 */
.L_x_5353:
[----:B--2---:R-:W-:Y:S01]  /*18c50*/  ISETP.NE.AND P0, PT, R14, RZ, PT ;  /* 0x000000ff0e00720c */ /* 0x004fe20003f05270 */
[----:B------:R-:W-:-:S12]  /*18c60*/  BSSY B0, `(.L_x_5313) ;  /* 0x000002e000007945 */ /* 0x000fd80003800000 */
[----:B------:R-:W-:Y:S05]  /*18c70*/  @P0 BRA `(.L_x_5314) ;  /* 0x0000000000b00947 */ /* 0x000fea0003800000 */
[----:B------:R-:W-:-:S03]  /*18c80*/  UMOV UR4, 0xffffffff ;  /* 0xffffffff00047882 */ /* 0x000fc60000000000 */
[----:B------:R-:W-:Y:S05]  /*18c90*/  BRA.DIV UR4, `(.L_x_5315) ;  /* 0x0000000e04f07947 */ /* 0x000fea000b800000 */
[----:B------:R-:W-:-:S13]  /*18ca0*/  ELECT P6, URZ, PT ;  /* 0x00000000003f782f */ /* 0x000fda00038c0000 */
.L_x_5356:
[----:B------:R-:W-:Y:S05]  /*18cb0*/  @!P6 BRA `(.L_x_5314) ;  /* 0x0000000000a0e947 */ /* 0x000fea0003800000 */
[----:B------:R-:W-:-:S06]  /*18cc0*/  ULOP3.LUT UR4, UR38, 0x2, URZ, 0xfc, !UPT ;  /* 0x0000000226047892 */ /* 0x000fcc000f8efc3f */
[----:B-1----:R-:W-:-:S05]  /*18cd0*/  IMAD.U32 R2, RZ, RZ, UR4 ;  /* 0x00000004ff027e24 */ /* 0x002fca000f8e00ff */
[----:B------:R-:W-:-:S13]  /*18ce0*/  ISETP.NE.AND P0, PT, R2, 0x3, PT ;  /* 0x000000030200780c */ /* 0x000fda0003f05270 */
[----:B------:R-:W-:Y:S05]  /*18cf0*/  @!P0 BRA `(.L_x_5316) ;  /* 0x0000000000048947 */ /* 0x000fea0003800000 */
[----:B------:R-:W-:Y:S01]  /*18d00*/  BPT.TRAP 0x1 ;  /* 0x000000040000795c */ /* 0x000fe20000300000 */
.L_x_5316:
        /* <DEDUP_REMOVED lines=14> */
.L_x_5357:
[----:B------:R-:W1:Y:S02]  /*18df0*/  SYNCS.PHASECHK.TRANS64.TRYWAIT P1, [R7+URZ], R2 ;  /* 0x00000002070075a7 */ /* 0x000e64000802017f */
[----:B-1----:R-:W-:Y:S05]  /*18e00*/  @!P1 BRA `(.L_x_5318) ;  /* 0x0000000c00c89947 */ /* 0x002fea0003800000 */
.L_x_5358:
[----:B------:R-:W-:Y:S05]  /*18e10*/  @!P0 BRA `(.L_x_5319) ;  /* 0x0000000000048947 */ /* 0x000fea0003800000 */
[----:B------:R-:W-:Y:S01]  /*18e20*/  BPT.TRAP 0x1 ;  /* 0x000000040000795c */ /* 0x000fe20000300000 */
.L_x_5319:
[----:B------:R-:W2:Y:S02]  /*18e30*/  LDL.LU R4, [R1+0x4] ;  /* 0x0000040001047983 */ /* 0x000ea40000300800 */
[----:B--2---:R-:W-:-:S04]  /*18e40*/  IMAD R4, R4, 0x8, R0 ;  /* 0x0000000804047824 */ /* 0x004fc800078e0200 */
[----:B------:R-:W2:Y:S02]  /*18e50*/  SYNCS.PHASECHK.TRANS64.TRYWAIT P1, [R4+URZ+0x33460], R5 ;  /* 0x03346005040075a7 */ /* 0x000ea4000802017f */
[----:B--2---:R-:W-:Y:S05]  /*18e60*/  @!P1 BRA `(.L_x_5320) ;  /* 0x0000000c00c49947 */ /* 0x004fea0003800000 */
.L_x_5359:
[----:B------:R-:W-:Y:S05]  /*18e70*/  @!P0 BRA `(.L_x_5321) ;  /* 0x0000000000048947 */ /* 0x000fea0003800000 */
[----:B------:R-:W-:Y:S01]  /*18e80*/  BPT.TRAP 0x1 ;  /* 0x000000040000795c */ /* 0x000fe20000300000 */
.L_x_5321:
[----:B------:R-:W-:-:S04]  /*18e90*/  IMAD R3, R3, 0x8, R0 ;  /* 0x0000000803037824 */ /* 0x000fc800078e0200 */
[----:B------:R-:W3:Y:S02]  /*18ea0*/  SYNCS.PHASECHK.TRANS64.TRYWAIT P1, [R3+URZ+0x33460], R2 ;  /* 0x03346002030075a7 */ /* 0x000ee4000802017f */
[----:B---3--:R-:W-:Y:S05]  /*18eb0*/  @!P1 BRA `(.L_x_5322) ;  /* 0x0000000c00c49947 */ /* 0x008fea0003800000 */
.L_x_5360:
[----:B------:R-:W-:Y:S05]  /*18ec0*/  @!P0 BRA `(.L_x_5323) ;  /* 0x0000000000048947 */ /* 0x000fea0003800000 */
[----:B------:R-:W-:Y:S01]  /*18ed0*/  BPT.TRAP 0x1 ;  /* 0x000000040000795c */ /* 0x000fe20000300000 */
.L_x_5323:
[----:B------:R-:W4:Y:S02]  /*18ee0*/  SYNCS.PHASECHK.TRANS64.TRYWAIT P0, [R4+URZ+0x33480], R5 ;  /* 0x03348005040075a7 */ /* 0x000f24000800017f */
[----:B----4-:R-:W-:Y:S05]  /*18ef0*/  @!P0 BRA `(.L_x_5324) ;  /* 0x0000000c00c88947 */ /* 0x010fea0003800000 */
.L_x_5325:
[----:B------:R0:W0:Y:S02]  /*18f00*/  SYNCS.PHASECHK.TRANS64.TRYWAIT P0, [R3+URZ+0x33480], R2 ;  /* 0x03348002030075a7 */ /* 0x000024000800017f */
[----:B0-----:R-:W-:Y:S05]  /*18f10*/  @!P0 NANOSLEEP.SYNCS 0x989680 ;  /* 0x009896800000895d */ /* 0x001fea0003900000 */
[----:B------:R-:W0:Y:S02]  /*18f20*/  @!P0 SYNCS.PHASECHK.TRANS64 P0, [R3+URZ+0x33480], R2 ;  /* 0x03348002030085a7 */ /* 0x000e24000800007f */
[----:B0-----:R-:W-:Y:S05]  /*18f30*/  @!P0 BRA `(.L_x_5325) ;  /* 0xfffffffc00f08947 */ /* 0x001fea000383ffff */
.L_x_5314:
[----:B------:R-:W-:Y:S05]  /*18f40*/  BSYNC B0 ;  /* 0x0000000000007941 */ /* 0x000fea0003800000 */
.L_x_5313:
[----:B------:R-:W-:Y:S05]  /*18f50*/  EXIT ;  /* 0x000000000000794d */ /* 0x000fea0003800000 */
.L_x_5171:
[----:B0-----:R-:W-:-:S04]  /*18f60*/  IMAD.U32 R3, RZ, RZ, UR41 ;  /* 0x00000029ff037e24 */ /* 0x001fc8000f8e00ff */
[----:B------:R0:W1:Y:S03]  /*18f70*/  SYNCS.PHASECHK.TRANS64.TRYWAIT P0, [R3+URZ+0x33400], R0 ;  /* 0x03340000030075a7 */ /* 0x000066000800017f */
[----:B-1----:R-:W-:Y:S05]  /*18f80*/  @!P0 NANOSLEEP.SYNCS 0x989680 ;  /* 0x009896800000895d */ /* 0x002fea0003900000 */
[----:B------:R-:W1:Y:S02]  /*18f90*/  @!P0 SYNCS.PHASECHK.TRANS64 P0, [R3+URZ+0x33400], R0 ;  /* 0x03340000030085a7 */ /* 0x000e64000800007f */
[----:B-1----:R-:W-:Y:S05]  /*18fa0*/  @!P0 BRA `(.L_x_5171) ;  /* 0xfffffffc00ec8947 */ /* 0x002fea000383ffff */
[----:B------:R-:W-:Y:S05]  /*18fb0*/  BRA `(.L_x_5326) ;  /* 0xfffffe9000b47947 */ /* 0x000fea000383ffff */
.L_x_5175:
[----:B-1----:R1:W2:Y:S02]  /*18fc0*/  SYNCS.PHASECHK.TRANS64.TRYWAIT P2, [R2+URZ+0x33430], R3 ;  /* 0x03343003020075a7 */ /* 0x0022a4000804017f */
[----:B--2---:R-:W-:Y:S05]  /*18fd0*/  @!P2 NANOSLEEP.SYNCS 0x989680 ;  /* 0x009896800000a95d */ /* 0x004fea0003900000 */
[----:B------:R-:W2:Y:S02]  /*18fe0*/  @!P2 SYNCS.PHASECHK.TRANS64 P2, [R2+URZ+0x33430], R3 ;  /* 0x033430030200a5a7 */ /* 0x000ea4000804007f */
[----:B--2---:R-:W-:Y:S05]  /*18ff0*/  @!P2 BRA `(.L_x_5175) ;  /* 0xfffffffc00f0a947 */ /* 0x004fea000383ffff */
[----:B------:R-:W-:Y:S05]  /*19000*/  BRA `(.L_x_5174) ;  /* 0xfffffe9000d87947 */ /* 0x000fea000383ffff */
.L_x_5180:
[----:B-1----:R-:W-:-:S04]  /*19010*/  IMAD.U32 R7, RZ, RZ, UR6 ;  /* 0x00000006ff077e24 */ /* 0x002fc8000f8e00ff */
[----:B------:R1:W2:Y:S03]  /*19020*/  SYNCS.PHASECHK.TRANS64.TRYWAIT P3, [R7+URZ+0x33430], R0 ;  /* 0x03343000070075a7 */ /* 0x0002a6000806017f */
[----:B--2---:R-:W-:Y:S05]  /*19030*/  @!P3 NANOSLEEP.SYNCS 0x989680 ;  /* 0x009896800000b95d */ /* 0x004fea0003900000 */
[----:B------:R-:W2:Y:S02]  /*19040*/  @!P3 SYNCS.PHASECHK.TRANS64 P3, [R7+URZ+0x33430], R0 ;  /* 0x033430000700b5a7 */ /* 0x000ea4000806007f */
[----:B--2---:R-:W-:Y:S05]  /*19050*/  @!P3 BRA `(.L_x_5180) ;  /* 0xfffffffc00ecb947 */ /* 0x004fea000383ffff */
[----:B------:R-:W-:Y:S05]  /*19060*/  BRA `(.L_x_5177) ;  /* 0xfffffec800647947 */ /* 0x000fea000383ffff */
.L_x_5184:
[----:B-1----:R-:W-:-:S04]  /*19070*/  IMAD.U32 R4, RZ, RZ, UR6 ;  /* 0x00000006ff047e24 */ /* 0x002fc8000f8e00ff */
[----:B------:R1:W2:Y:S03]  /*19080*/  SYNCS.PHASECHK.TRANS64.TRYWAIT P3, [R4+URZ+0x33450], R0 ;  /* 0x03345000040075a7 */ /* 0x0002a6000806017f */
[----:B--2---:R-:W-:Y:S05]  /*19090*/  @!P3 NANOSLEEP.SYNCS 0x989680 ;  /* 0x009896800000b95d */ /* 0x004fea0003900000 */
[----:B------:R-:W2:Y:S02]  /*190a0*/  @!P3 SYNCS.PHASECHK.TRANS64 P3, [R4+URZ+0x33450], R0 ;  /* 0x033450000400b5a7 */ /* 0x000ea4000806007f */
[----:B--2---:R-:W-:Y:S05]  /*190b0*/  @!P3 BRA `(.L_x_5184) ;  /* 0xfffffffc00ecb947 */ /* 0x004fea000383ffff */
[----:B------:R-:W-:Y:S05]  /*190c0*/  BRA `(.L_x_5181) ;  /* 0xfffffed400707947 */ /* 0x000fea000383ffff */
.L_x_5191:
[----:B-1----:R-:W-:-:S04]  /*190d0*/  IMAD.U32 R7, RZ, RZ, UR6 ;  /* 0x00000006ff077e24 */ /* 0x002fc8000f8e00ff */
[----:B------:R1:W2:Y:S03]  /*190e0*/  SYNCS.PHASECHK.TRANS64.TRYWAIT P2, [R7+URZ+0x33430], R0 ;  /* 0x03343000070075a7 */ /* 0x0002a6000804017f */
[----:B--2---:R-:W-:Y:S05]  /*190f0*/  @!P2 NANOSLEEP.SYNCS 0x989680 ;  /* 0x009896800000a95d */ /* 0x004fea0003900000 */
[----:B------:R-:W2:Y:S02]  /*19100*/  @!P2 SYNCS.PHASECHK.TRANS64 P2, [R7+URZ+0x33430], R0 ;  /* 0x033430000700a5a7 */ /* 0x000ea4000804007f */
[----:B--2---:R-:W-:Y:S05]  /*19110*/  @!P2 BRA `(.L_x_5191) ;  /* 0xfffffffc00eca947 */ /* 0x004fea000383ffff */
[----:B------:R-:W-:Y:S05]  /*19120*/  BRA `(.L_x_5188) ;  /* 0xffffff0000c87947 */ /* 0x000fea000383ffff */
.L_x_5195:
[----:B-1----:R-:W-:-:S04]  /*19130*/  IMAD.U32 R4, RZ, RZ, UR6 ;  /* 0x00000006ff047e24 */ /* 0x002fc8000f8e00ff */
[----:B------:R1:W2:Y:S03]  /*19140*/  SYNCS.PHASECHK.TRANS64.TRYWAIT P2, [R4+URZ+0x33450], R0 ;  /* 0x03345000040075a7 */ /* 0x0002a6000804017f */
[----:B--2---:R-:W-:Y:S05]  /*19150*/  @!P2 NANOSLEEP.SYNCS 0x989680 ;  /* 0x009896800000a95d */ /* 0x004fea0003900000 */
[----:B------:R-:W2:Y:S02]  /*19160*/  @!P2 SYNCS.PHASECHK.TRANS64 P2, [R4+URZ+0x33450], R0 ;  /* 0x033450000400a5a7 */ /* 0x000ea4000804007f */
[----:B--2---:R-:W-:Y:S05]  /*19170*/  @!P2 BRA `(.L_x_5195) ;  /* 0xfffffffc00eca947 */ /* 0x004fea000383ffff */
[----:B------:R-:W-:Y:S05]  /*19180*/  BRA `(.L_x_5192) ;  /* 0xffffff0c00c87947 */ /* 0x000fea000383ffff */
.L_x_5201:
[----:B-1----:R-:W-:-:S04]  /*19190*/  IMAD.U32 R6, RZ, RZ, UR5 ;  /* 0x00000005ff067e24 */ /* 0x002fc8000f8e00ff */
[----:B------:R1:W2:Y:S03]  /*191a0*/  SYNCS.PHASECHK.TRANS64.TRYWAIT P0, [R6+URZ+0x33450], R5 ;  /* 0x03345005060075a7 */ /* 0x0002a6000800017f */
[----:B--2---:R-:W-:Y:S05]  /*191b0*/  @!P0 NANOSLEEP.SYNCS 0x989680 ;  /* 0x009896800000895d */ /* 0x004fea0003900000 */
[----:B------:R-:W2:Y:S02]  /*191c0*/  @!P0 SYNCS.PHASECHK.TRANS64 P0, [R6+URZ+0x33450], R5 ;  /* 0x03345005060085a7 */ /* 0x000ea4000800007f */
[----:B--2---:R-:W-:Y:S05]  /*191d0*/  @!P0 BRA `(.L_x_5201) ;  /* 0xfffffffc00ec8947 */ /* 0x004fea000383ffff */
[----:B------:R-:W-:Y:S05]  /*191e0*/  BRA `(.L_x_5200) ;  /* 0xffffff30001c7947 */ /* 0x000fea000383ffff */
.L_x_5251:
[----:B------:R-:W-:Y:S02]  /*191f0*/  IMAD.MOV.U32 R13, RZ, RZ, R0 ;  /* 0x000000ffff0d7224 */ /* 0x000fe400078e0000 */
[----:B-1----:R-:W-:Y:S02]  /*19200*/  IMAD.MOV.U32 R12, RZ, RZ, RZ ;  /* 0x000000ffff0c7224 */ /* 0x002fe400078e00ff */
[----:B------:R-:W-:Y:S02]  /*19210*/  IMAD.MOV.U32 R11, RZ, RZ, 0x1f ;  /* 0x0000001fff0b7424 */ /* 0x000fe400078e00ff */
[----:B------:R-:W-:-:S07]  /*19220*/  IMAD.MOV.U32 R15, RZ, RZ, -0x1 ;  /* 0xffffffffff0f7424 */ /* 0x000fce00078e00ff */
[----:B0--3--:R-:W-:Y:S05]  /*19230*/  WARPSYNC.COLLECTIVE R15, `(.L_x_5327) ;  /* 0x000000000f087348 */ /* 0x009fea0003c00000 */
[----:B------:R1:W2:Y:S02]  /*19240*/  SHFL.IDX P6, R14, R13, R12, R11 ;  /* 0x0000000c0d0e7389 */ /* 0x0002a400000c000b */
[----:B0123--:R-:W-:Y:S01]  /*19250*/  ENDCOLLECTIVE ;  /* 0x000000000000791b */ /* 0x00ffe20003800000 */
.L_x_5327:
[----:B------:R-:W-:Y:S05]  /*19260*/  BRA `(.L_x_5328) ;  /* 0xffffffac00c87947 */ /* 0x000fea000383ffff */
.L_x_5253:
[----:B------:R-:W-:Y:S01]  /*19270*/  BSSY B0, `(.L_x_5329) ;  /* 0x0000006000007945 */ /* 0x000fe20003800000 */
[----:B------:R-:W-:-:S07]  /*19280*/  IMAD.MOV.U32 R15, RZ, RZ, -0x1 ;  /* 0xffffffffff0f7424 */ /* 0x000fce00078e00ff */
[----:B01-3--:R-:W-:Y:S05]  /*19290*/  WARPSYNC.COLLECTIVE R15, `(.L_x_5330) ;  /* 0x000000000f0c7348 */ /* 0x00bfea0003c00000 */
[----:B------:R-:W-:Y:S02]  /*192a0*/  ELECT P6, UR62, PT ;  /* 0x00000000003e782f */ /* 0x000fe400038c0000 */
[----:B------:R-:W-:Y:S01]  /*192b0*/  MOV R14, UR62 ;  /* 0x0000003e000e7c02 */ /* 0x000fe20008000f00 */
[----:B01-3--:R-:W-:Y:S10]  /*192c0*/  ENDCOLLECTIVE ;  /* 0x000000000000791b */ /* 0x00bff40003800000 */
.L_x_5330:
[----:B------:R-:W-:Y:S05]  /*192d0*/  BSYNC B0 ;  /* 0x0000000000007941 */ /* 0x000fea0003800000 */
.L_x_5329:
[----:B------:R-:W-:Y:S05]  /*192e0*/  BRA `(.L_x_5331) ;  /* 0xffffffac00d07947 */ /* 0x000fea000383ffff */
.L_x_5255:
[----:B0-----:R0:W2:Y:S02]  /*192f0*/  SYNCS.PHASECHK.TRANS64.TRYWAIT P0, [R4+URZ+0x33480], R3 ;  /* 0x03348003040075a7 */ /* 0x0010a4000800017f */
[----:B--2---:R-:W-:Y:S05]  /*19300*/  @!P0 NANOSLEEP.SYNCS 0x989680 ;  /* 0x009896800000895d */ /* 0x004fea0003900000 */
[----:B------:R-:W2:Y:S02]  /*19310*/  @!P0 SYNCS.PHASECHK.TRANS64 P0, [R4+URZ+0x33480], R3 ;  /* 0x03348003040085a7 */ /* 0x000ea4000800007f */
[----:B--2---:R-:W-:Y:S05]  /*19320*/  @!P0 BRA `(.L_x_5255) ;  /* 0xfffffffc00f08947 */ /* 0x004fea000383ffff */
[----:B------:R-:W-:Y:S05]  /*19330*/  BRA `(.L_x_5332) ;  /* 0xffffffb000347947 */ /* 0x000fea000383ffff */
.L_x_5257:
[----:B--2---:R2:W3:Y:S02]  /*19340*/  SYNCS.PHASECHK.TRANS64.TRYWAIT P0, [R4+URZ+0x33440], R3 ;  /* 0x03344003040075a7 */ /* 0x0044e4000800017f */
[----:B---3--:R-:W-:Y:S05]  /*19350*/  @!P0 NANOSLEEP.SYNCS 0x989680 ;  /* 0x009896800000895d */ /* 0x008fea0003900000 */
[----:B------:R-:W3:Y:S02]  /*19360*/  @!P0 SYNCS.PHASECHK.TRANS64 P0, [R4+URZ+0x33440], R3 ;  /* 0x03344003040085a7 */ /* 0x000ee4000800007f */
[----:B---3--:R-:W-:Y:S05]  /*19370*/  @!P0 BRA `(.L_x_5257) ;  /* 0xfffffffc00f08947 */ /* 0x008fea000383ffff */
[----:B------:R-:W-:Y:S05]  /*19380*/  BRA `(.L_x_5333) ;  /* 0xffffffb000c07947 */ /* 0x000fea000383ffff */
.L_x_5261:
[----:B------:R0:W5:Y:S01]  /*19390*/  LDL.LU R6, [R1+0x8] ;  /* 0x0000080001067983 */ /* 0x0001620000300800 */
[----:B------:R-:W-:Y:S01]  /*193a0*/  IMAD.MOV.U32 R13, RZ, RZ, R0 ;  /* 0x000000ffff0d7224 */ /* 0x000fe200078e0000 */
[----:B------:R-:W-:Y:S01]  /*193b0*/  LOP3.LUT R7, R7, 0x7f, RZ, 0xc0, !PT ;  /* 0x0000007f07077812 */ /* 0x000fe200078ec0ff */
[----:B------:R-:W-:Y:S02]  /*193c0*/  IMAD.MOV.U32 R12, RZ, RZ, RZ ;  /* 0x000000ffff0c7224 */ /* 0x000fe400078e00ff */
[----:B------:R-:W-:Y:S01]  /*193d0*/  IMAD.MOV.U32 R11, RZ, RZ, 0x1c1f ;  /* 0x00001c1fff0b7424 */ /* 0x000fe200078e00ff */
[----:B------:R-:W-:Y:S01]  /*193e0*/  SHF.R.U32.HI R3, RZ, 0x2, R7 ;  /* 0x00000002ff037819 */ /* 0x000fe20000011607 */
[----:B------:R-:W-:-:S04]  /*193f0*/  IMAD.MOV.U32 R15, RZ, RZ, -0x1 ;  /* 0xffffffffff0f7424 */ /* 0x000fc800078e00ff */
[----:B0-----:R-:W-:-:S07]  /*19400*/  IMAD R3, R10, 0x80, R3 ;  /* 0x000000800a037824 */ /* 0x001fce00078e0203 */
[----:B-----5:R-:W-:Y:S05]  /*19410*/  WARPSYNC.COLLECTIVE R15, `(.L_x_5334) ;  /* 0x000000000f087348 */ /* 0x020fea0003c00000 */
[----:B------:R0:W1:Y:S02]  /*19420*/  SHFL.IDX P6, R14, R13, R12, R11 ;  /* 0x0000000c0d0e7389 */ /* 0x00006400000c000b */
[----:B01---5:R-:W-:Y:S01]  /*19430*/  ENDCOLLECTIVE ;  /* 0x000000000000791b */ /* 0x023fe20003800000 */
.L_x_5334:
[----:B------:R-:W-:Y:S02]  /*19440*/  IMAD.MOV.U32 R13, RZ, RZ, R4 ;  /* 0x000000ffff0d7224 */ /* 0x000fe400078e0004 */
[----:B------:R-:W-:Y:S02]  /*19450*/  IMAD R2, R6, R5, RZ ;  /* 0x0000000506027224 */ /* 0x000fe400078e02ff */
[----:B------:R-:W-:-:S07]  /*19460*/  IMAD.MOV.U32 R6, RZ, RZ, R14 ;  /* 0x000000ffff067224 */ /* 0x000fce00078e000e */
[----:B------:R-:W-:Y:S05]  /*19470*/  WARPSYNC.COLLECTIVE R15, `(.L_x_5335) ;  /* 0x000000000f087348 */ /* 0x000fea0003c00000 */
[----:B------:R0:W1:Y:S02]  /*19480*/  SHFL.IDX P6, R14, R13, R12, R11 ;  /* 0x0000000c0d0e7389 */ /* 0x00006400000c000b */
[----:B01----:R-:W-:Y:S01]  /*19490*/  ENDCOLLECTIVE ;  /* 0x000000000000791b */ /* 0x003fe20003800000 */
.L_x_5335:
[----:B------:R-:W-:Y:S01]  /*194a0*/  ISETP.GE.AND P4, PT, R3, R2, PT ;  /* 0x000000020300720c */ /* 0x000fe20003f86270 */
[----:B------:R-:W-:Y:S02]  /*194b0*/  IMAD.MOV.U32 R13, RZ, RZ, R0 ;  /* 0x000000ffff0d7224 */ /* 0x000fe400078e0000 */
[----:B------:R-:W-:Y:S02]  /*194c0*/  IMAD.MOV.U32 R12, RZ, RZ, 0x1 ;  /* 0x00000001ff0c7424 */ /* 0x000fe400078e00ff */
[----:B------:R-:W-:-:S08]  /*194d0*/  IMAD.MOV.U32 R5, RZ, RZ, R14 ;  /* 0x000000ffff057224 */ /* 0x000fd000078e000e */
[----:B------:R-:W-:Y:S05]  /*194e0*/  WARPSYNC.COLLECTIVE R15, `(.L_x_5336) ;  /* 0x000000000f087348 */ /* 0x000fea0003c00000 */
[----:B------:R0:W1:Y:S02]  /*194f0*/  SHFL.IDX P6, R14, R13, R12, R11 ;  /* 0x0000000c0d0e7389 */ /* 0x00006400000c000b */
[----:B01----:R-:W-:Y:S01]  /*19500*/  ENDCOLLECTIVE ;  /* 0x000000000000791b */ /* 0x003fe20003800000 */
.L_x_5336:
        /* <DEDUP_REMOVED lines=16> */
.L_x_5337:
        /* <DEDUP_REMOVED lines=10> */
.L_x_5338:
        /* <DEDUP_REMOVED lines=16> */
.L_x_5339:
[----:B------:R-:W-:Y:S02]  /*197b0*/  IMAD.MOV.U32 R13, RZ, RZ, R0 ;  /* 0x000000ffff0d7224 */ /* 0x000fe400078e0000 */
[----:B------:R-:W-:Y:S02]  /*197c0*/  IMAD.MOV.U32 R12, RZ, RZ, 0x3 ;  /* 0x00000003ff0c7424 */ /* 0x000fe400078e00ff */
[----:B------:R-:W-:-:S07]  /*197d0*/  IMAD.MOV.U32 R6, RZ, RZ, R14 ;  /* 0x000000ffff067224 */ /* 0x000fce00078e000e */
[----:B------:R-:W-:Y:S05]  /*197e0*/  WARPSYNC.COLLECTIVE R15, `(.L_x_5340) ;  /* 0x000000000f087348 */ /* 0x000fea0003c00000 */
[----:B------:R0:W1:Y:S02]  /*197f0*/  SHFL.IDX P6, R14, R13, R12, R11 ;  /* 0x0000000c0d0e7389 */ /* 0x00006400000c000b */
[----:B01----:R-:W-:Y:S01]  /*19800*/  ENDCOLLECTIVE ;  /* 0x000000000000791b */ /* 0x003fe20003800000 */
.L_x_5340:
        /* <DEDUP_REMOVED lines=14> */
.L_x_5341:
[----:B------:R-:W-:Y:S01]  /*198f0*/  IMAD.MOV.U32 R4, RZ, RZ, R14 ;  /* 0x000000ffff047224 */ /* 0x000fe200078e000e */
[----:B------:R-:W-:Y:S06]  /*19900*/  BRA `(.L_x_5342) ;  /* 0xffffffb800007947 */ /* 0x000fec000383ffff */
.L_x_5266:
[----:B-1----:R1:W2:Y:S02]  /*19910*/  SYNCS.PHASECHK.TRANS64.TRYWAIT P0, [R17+URZ+0x33420], R0 ;  /* 0x03342000110075a7 */ /* 0x0022a4000800017f */
[----:B--2---:R-:W-:Y:S05]  /*19920*/  @!P0 NANOSLEEP.SYNCS 0x989680 ;  /* 0x009896800000895d */ /* 0x004fea0003900000 */
[----:B------:R-:W2:Y:S02]  /*19930*/  @!P0 SYNCS.PHASECHK.TRANS64 P0, [R17+URZ+0x33420], R0 ;  /* 0x03342000110085a7 */ /* 0x000ea4000800007f */
[----:B--2---:R-:W-:Y:S05]  /*19940*/  @!P0 BRA `(.L_x_5266) ;  /* 0xfffffffc00f08947 */ /* 0x004fea000383ffff */
[----:B------:R-:W-:Y:S05]  /*19950*/  BRA `(.L_x_5343) ;  /* 0xffffffb800707947 */ /* 0x000fea000383ffff */
.L_x_5272:
[----:B--2---:R2:W3:Y:S02]  /*19960*/  SYNCS.PHASECHK.TRANS64.TRYWAIT P0, [R6+URZ+0x33480], R5 ;  /* 0x03348005060075a7 */ /* 0x0044e4000800017f */
[----:B---3--:R-:W-:Y:S05]  /*19970*/  @!P0 NANOSLEEP.SYNCS 0x989680 ;  /* 0x009896800000895d */ /* 0x008fea0003900000 */
[----:B------:R-:W3:Y:S02]  /*19980*/  @!P0 SYNCS.PHASECHK.TRANS64 P0, [R6+URZ+0x33480], R5 ;  /* 0x03348005060085a7 */ /* 0x000ee4000800007f */
[----:B---3--:R-:W-:Y:S05]  /*19990*/  @!P0 BRA `(.L_x_5272) ;  /* 0xfffffffc00f08947 */ /* 0x008fea000383ffff */
[----:B------:R-:W-:Y:S05]  /*199a0*/  BRA `(.L_x_5344) ;  /* 0xffffffbc002c7947 */ /* 0x000fea000383ffff */
.L_x_5279:
[----:B0-----:R0:W3:Y:S02]  /*199b0*/  SYNCS.PHASECHK.TRANS64.TRYWAIT P0, [R6+URZ+0x33440], R5 ;  /* 0x03344005060075a7 */ /* 0x0010e4000800017f */
[----:B---3--:R-:W-:Y:S05]  /*199c0*/  @!P0 NANOSLEEP.SYNCS 0x989680 ;  /* 0x009896800000895d */ /* 0x008fea0003900000 */
[----:B------:R-:W3:Y:S02]  /*199d0*/  @!P0 SYNCS.PHASECHK.TRANS64 P0, [R6+URZ+0x33440], R5 ;  /* 0x03344005060085a7 */ /* 0x000ee4000800007f */
[----:B---3--:R-:W-:Y:S05]  /*199e0*/  @!P0 BRA `(.L_x_5279) ;  /* 0xfffffffc00f08947 */ /* 0x008fea000383ffff */
[----:B------:R-:W-:Y:S05]  /*199f0*/  BRA `(.L_x_5345) ;  /* 0xffffffc0002c7947 */ /* 0x000fea000383ffff */
.L_x_5287:
[----:B--2---:R2:W3:Y:S02]  /*19a00*/  SYNCS.PHASECHK.TRANS64.TRYWAIT P0, [R3+URZ+0x33470], R4 ;  /* 0x03347004030075a7 */ /* 0x0044e4000800017f */
[----:B---3--:R-:W-:Y:S05]  /*19a10*/  @!P0 NANOSLEEP.SYNCS 0x989680 ;  /* 0x009896800000895d */ /* 0x008fea0003900000 */
[----:B------:R-:W3:Y:S02]  /*19a20*/  @!P0 SYNCS.PHASECHK.TRANS64 P0, [R3+URZ+0x33470], R4 ;  /* 0x03347004030085a7 */ /* 0x000ee4000800007f */
[----:B---3--:R-:W-:Y:S05]  /*19a30*/  @!P0 BRA `(.L_x_5287) ;  /* 0xfffffffc00f08947 */ /* 0x008fea000383ffff */
[----:B------:R-:W-:Y:S05]  /*19a40*/  BRA `(.L_x_5346) ;  /* 0xffffffc400407947 */ /* 0x000fea000383ffff */
.L_x_5289:
[----:B--2---:R2:W3:Y:S02]  /*19a50*/  SYNCS.PHASECHK.TRANS64.TRYWAIT P0, [R3+URZ+0x33460], R4 ;  /* 0x03346004030075a7 */ /* 0x0044e4000800017f */
[----:B---3--:R-:W-:Y:S05]  /*19a60*/  @!P0 NANOSLEEP.SYNCS 0x989680 ;  /* 0x009896800000895d */ /* 0x008fea0003900000 */
[----:B------:R-:W3:Y:S02]  /*19a70*/  @!P0 SYNCS.PHASECHK.TRANS64 P0, [R3+URZ+0x33460], R4 ;  /* 0x03346004030085a7 */ /* 0x000ee4000800007f */
[----:B---3--:R-:W-:Y:S05]  /*19a80*/  @!P0 BRA `(.L_x_5289) ;  /* 0xfffffffc00f08947 */ /* 0x008fea000383ffff */
[----:B------:R-:W-:Y:S05]  /*19a90*/  BRA `(.L_x_5347) ;  /* 0xffffffc400487947 */ /* 0x000fea000383ffff */
.L_x_5296:
[----:B-1----:R1:W2:Y:S02]  /*19aa0*/  SYNCS.PHASECHK.TRANS64.TRYWAIT P1, [R0+URZ+0x33470], R3 ;  /* 0x03347003000075a7 */ /* 0x0022a4000802017f */
[----:B--2---:R-:W-:Y:S05]  /*19ab0*/  @!P1 NANOSLEEP.SYNCS 0x989680 ;  /* 0x009896800000995d */ /* 0x004fea0003900000 */
[----:B------:R-:W2:Y:S02]  /*19ac0*/  @!P1 SYNCS.PHASECHK.TRANS64 P1, [R0+URZ+0x33470], R3 ;  /* 0x03347003000095a7 */ /* 0x000ea4000802007f */
[----:B--2---:R-:W-:Y:S05]  /*19ad0*/  @!P1 BRA `(.L_x_5296) ;  /* 0xfffffffc00f09947 */ /* 0x004fea000383ffff */
[----:B------:R-:W-:Y:S05]  /*19ae0*/  BRA `(.L_x_5348) ;  /* 0xffffffd000b47947 */ /* 0x000fea000383ffff */
.L_x_5298:
[----:B-1----:R1:W2:Y:S02]  /*19af0*/  SYNCS.PHASECHK.TRANS64.TRYWAIT P1, [R0+URZ+0x33460], R3 ;  /* 0x03346003000075a7 */ /* 0x0022a4000802017f */
[----:B--2---:R-:W-:Y:S05]  /*19b00*/  @!P1 NANOSLEEP.SYNCS 0x989680 ;  /* 0x009896800000995d */ /* 0x004fea0003900000 */
[----:B------:R-:W2:Y:S02]  /*19b10*/  @!P1 SYNCS.PHASECHK.TRANS64 P1, [R0+URZ+0x33460], R3 ;  /* 0x03346003000095a7 */ /* 0x000ea4000802007f */
[----:B--2---:R-:W-:Y:S05]  /*19b20*/  @!P1 BRA `(.L_x_5298) ;  /* 0xfffffffc00f09947 */ /* 0x004fea000383ffff */
[----:B------:R-:W-:Y:S05]  /*19b30*/  BRA `(.L_x_5349) ;  /* 0xffffffd000bc7947 */ /* 0x000fea000383ffff */
.L_x_5311:
[----:B0-----:R0:W1:Y:S02]  /*19b40*/  SYNCS.PHASECHK.TRANS64.TRYWAIT P0, [R0+URZ+0x33420], R3 ;  /* 0x03342003000075a7 */ /* 0x001064000800017f */
[----:B-1----:R-:W-:Y:S05]  /*19b50*/  @!P0 NANOSLEEP.SYNCS 0x989680 ;  /* 0x009896800000895d */ /* 0x002fea0003900000 */
[----:B------:R-:W1:Y:S02]  /*19b60*/  @!P0 SYNCS.PHASECHK.TRANS64 P0, [R0+URZ+0x33420], R3 ;  /* 0x03342003000085a7 */ /* 0x000e64000800007f */
[----:B-1----:R-:W-:Y:S05]  /*19b70*/  @!P0 BRA `(.L_x_5311) ;  /* 0xfffffffc00f08947 */ /* 0x002fea000383ffff */
[----:B------:R-:W-:Y:S05]  /*19b80*/  BRA `(.L_x_5350) ;  /* 0xfffffff000147947 */ /* 0x000fea000383ffff */
.L_x_5312:
        /* <DEDUP_REMOVED lines=11> */
.L_x_5352:
[----:B------:R-:W-:Y:S05]  /*19c40*/  BSYNC B0 ;  /* 0x0000000000007941 */ /* 0x000fea0003800000 */
.L_x_5351:
[----:B------:R-:W-:Y:S05]  /*19c50*/  BRA `(.L_x_5353) ;  /* 0xffffffec00fc7947 */ /* 0x000fea000383ffff */
.L_x_5315:
[----:B------:R-:W-:Y:S01]  /*19c60*/  BSSY B1, `(.L_x_5354) ;  /* 0x0000006000017945 */ /* 0x000fe20003800000 */
[----:B------:R-:W-:-:S07]  /*19c70*/  IMAD.MOV.U32 R15, RZ, RZ, -0x1 ;  /* 0xffffffffff0f7424 */ /* 0x000fce00078e00ff */
[----:B01----:R-:W-:Y:S05]  /*19c80*/  WARPSYNC.COLLECTIVE R15, `(.L_x_5355) ;  /* 0x000000000f0c7348 */ /* 0x003fea0003c00000 */
[----:B------:R-:W-:Y:S02]  /*19c90*/  ELECT P6, UR62, PT ;  /* 0x00000000003e782f */ /* 0x000fe400038c0000 */
[----:B------:R-:W-:Y:S01]  /*19ca0*/  MOV R14, UR62 ;  /* 0x0000003e000e7c02 */ /* 0x000fe20008000f00 */
[----:B01----:R-:W-:Y:S10]  /*19cb0*/  ENDCOLLECTIVE ;  /* 0x000000000000791b */ /* 0x003ff40003800000 */
.L_x_5355:
[----:B------:R-:W-:Y:S05]  /*19cc0*/  BSYNC B1 ;  /* 0x0000000000017941 */ /* 0x000fea0003800000 */
.L_x_5354:
[----:B------:R-:W-:Y:S05]  /*19cd0*/  BRA `(.L_x_5356) ;  /* 0xffffffec00f47947 */ /* 0x000fea000383ffff */
.L_x_5317:
[----:B0-----:R0:W1:Y:S02]  /*19ce0*/  SYNCS.PHASECHK.TRANS64.TRYWAIT P1, [R6+URZ], R5 ;  /* 0x00000005060075a7 */ /* 0x001064000802017f */
[----:B-1----:R-:W-:Y:S05]  /*19cf0*/  @!P1 NANOSLEEP.SYNCS 0x989680 ;  /* 0x009896800000995d */ /* 0x002fea0003900000 */
[----:B------:R-:W1:Y:S02]  /*19d00*/  @!P1 SYNCS.PHASECHK.TRANS64 P1, [R6+URZ], R5 ;  /* 0x00000005060095a7 */ /* 0x000e64000802007f */
[----:B-1----:R-:W-:Y:S05]  /*19d10*/  @!P1 BRA `(.L_x_5317) ;  /* 0xfffffffc00f09947 */ /* 0x002fea000383ffff */
[----:B------:R-:W-:Y:S05]  /*19d20*/  BRA `(.L_x_5357) ;  /* 0xfffffff000307947 */ /* 0x000fea000383ffff */
.L_x_5318:
[----:B-1----:R1:W2:Y:S02]  /*19d30*/  SYNCS.PHASECHK.TRANS64.TRYWAIT P1, [R7+URZ], R2 ;  /* 0x00000002070075a7 */ /* 0x0022a4000802017f */
[----:B--2---:R-:W-:Y:S05]  /*19d40*/  @!P1 NANOSLEEP.SYNCS 0x989680 ;  /* 0x009896800000995d */ /* 0x004fea0003900000 */
[----:B------:R-:W2:Y:S02]  /*19d50*/  @!P1 SYNCS.PHASECHK.TRANS64 P1, [R7+URZ], R2 ;  /* 0x00000002070095a7 */ /* 0x000ea4000802007f */
[----:B--2---:R-:W-:Y:S05]  /*19d60*/  @!P1 BRA `(.L_x_5318) ;  /* 0xfffffffc00f09947 */ /* 0x004fea000383ffff */
[----:B------:R-:W-:Y:S05]  /*19d70*/  BRA `(.L_x_5358) ;  /* 0xfffffff000247947 */ /* 0x000fea000383ffff */
.L_x_5320:
[----:B--2---:R2:W3:Y:S02]  /*19d80*/  SYNCS.PHASECHK.TRANS64.TRYWAIT P1, [R4+URZ+0x33460], R5 ;  /* 0x03346005040075a7 */ /* 0x0044e4000802017f */
[----:B---3--:R-:W-:Y:S05]  /*19d90*/  @!P1 NANOSLEEP.SYNCS 0x989680 ;  /* 0x009896800000995d */ /* 0x008fea0003900000 */
[----:B------:R-:W3:Y:S02]  /*19da0*/  @!P1 SYNCS.PHASECHK.TRANS64 P1, [R4+URZ+0x33460], R5 ;  /* 0x03346005040095a7 */ /* 0x000ee4000802007f */
[----:B---3--:R-:W-:Y:S05]  /*19db0*/  @!P1 BRA `(.L_x_5320) ;  /* 0xfffffffc00f09947 */ /* 0x008fea000383ffff */
[----:B------:R-:W-:Y:S05]  /*19dc0*/  BRA `(.L_x_5359) ;  /* 0xfffffff000287947 */ /* 0x000fea000383ffff */
.L_x_5322:
[----:B---3--:R3:W4:Y:S02]  /*19dd0*/  SYNCS.PHASECHK.TRANS64.TRYWAIT P1, [R3+URZ+0x33460], R2 ;  /* 0x03346002030075a7 */ /* 0x008724000802017f */
[----:B----4-:R-:W-:Y:S05]  /*19de0*/  @!P1 NANOSLEEP.SYNCS 0x989680 ;  /* 0x009896800000995d */ /* 0x010fea0003900000 */
[----:B------:R-:W4:Y:S02]  /*19df0*/  @!P1 SYNCS.PHASECHK.TRANS64 P1, [R3+URZ+0x33460], R2 ;  /* 0x03346002030095a7 */ /* 0x000f24000802007f */
[----:B----4-:R-:W-:Y:S05]  /*19e00*/  @!P1 BRA `(.L_x_5322) ;  /* 0xfffffffc00f09947 */ /* 0x010fea000383ffff */
[----:B------:R-:W-:Y:S05]  /*19e10*/  BRA `(.L_x_5360) ;  /* 0xfffffff000287947 */ /* 0x000fea000383ffff */
.L_x_5324:
[----:B----4-:R4:W0:Y:S02]  /*19e20*/  SYNCS.PHASECHK.TRANS64.TRYWAIT P0, [R4+URZ+0x33480], R5 ;  /* 0x03348005040075a7 */ /* 0x010824000800017f */
[----:B0-----:R-:W-:Y:S05]  /*19e30*/  @!P0 NANOSLEEP.SYNCS 0x989680 ;  /* 0x009896800000895d */ /* 0x001fea0003900000 */
[----:B------:R-:W0:Y:S02]  /*19e40*/  @!P0 SYNCS.PHASECHK.TRANS64 P0, [R4+URZ+0x33480], R5 ;  /* 0x03348005040085a7 */ /* 0x000e24000800007f */
[----:B0-----:R-:W-:Y:S05]  /*19e50*/  @!P0 BRA `(.L_x_5324) ;  /* 0xfffffffc00f08947 */ /* 0x001fea000383ffff */
[----:B------:R-:W-:Y:S05]  /*19e60*/  BRA `(.L_x_5325) ;  /* 0xfffffff000247947 */ /* 0x000fea000383ffff */
.L_x_5361:
        /* <DEDUP_REMOVED lines=9> */
.L_x_13274:


//--------------------- .text._ZN7cutlass13device_kernelIN5flash11enable_sm90INS1_16FlashAttnFwdSm90INS1_25CollectiveMainloopFwdSm90ILi2EN4cute5tupleIJNS5_1CILi1EEES8_S8_EEENS6_IJNS7_ILi128EEENS7_ILi160EEENS7_ILi192EEEEEELi192ENS_12float_e4m3_tEfNS_4arch4Sm90ELb1ELb0ELb0ELb1ELb0ELb1ELb0ELb1ELb1ELb1ELb1ELb0EEENS1_21CollectiveEpilogueFwdINS6_IJSA_SC_SB_EEES9_NS_10bfloat16_tESG_Li256ELb1ELb1ELb1ELb1EEENS1_36VarlenDynamicPersistentTileSchedulerILi128ELi160ELi256ELi128ELb1ELb1ELb1ELb1ELb1ELb1EEEEEEEEEvNT_6ParamsE --------------------------
	.section	.text._ZN7cutlass13device_kernelIN5flash11enable_sm90INS1_16FlashAttnFwdSm90INS1_25CollectiveMainloopFwdSm90ILi2EN4cute5tupleIJNS5_1CILi1EEES8_S8_EEENS6_IJNS7_ILi128EEENS7_ILi160EEENS7_ILi192EEEEEELi192ENS_12float_e4m3_tEfNS_4arch4Sm90ELb1ELb0ELb0ELb1ELb0ELb1ELb0ELb1ELb1ELb1ELb1ELb0EEENS1_21CollectiveEpilogueFwdINS6_IJSA_SC_SB_EEES9_NS_10bfloat16_tESG_Li256ELb1ELb1ELb1ELb1EEENS1_36VarlenDynamicPersistentTileSchedulerILi128ELi160ELi256ELi128ELb1ELb1ELb1ELb1ELb1ELb1EEEEEEEEEvNT_6ParamsE,"ax",@progbits
	.align	128
.text._ZN7cutlass13device_kernelIN5flash11enable_sm90INS1_16FlashAttnFwdSm90INS1_25CollectiveMainloopFwdSm90ILi2EN4cute5tupleIJNS5_1CILi1EEES8_S8_EEENS6_IJNS7_ILi128EEENS7_ILi160EEENS7_ILi192EEEEEELi192ENS_12float_e4m3_tEfNS_4arch4Sm90ELb1ELb0ELb0ELb1ELb0ELb1ELb0ELb1ELb1ELb1ELb1ELb0EEENS1_21CollectiveEpilogueFwdINS6_IJSA_SC_SB_EEES9_NS_10bfloat16_tESG_Li256ELb1ELb1ELb1ELb1EEENS1_36VarlenDynamicPersistentTileSchedulerILi128ELi160ELi256ELi128ELb1ELb1ELb1ELb1ELb1ELb1EEEEEEEEEvNT_6ParamsE:
        .type           _ZN7cutlass13device_kernelIN5flash11enable_sm90INS1_16FlashAttnFwdSm90INS1_25CollectiveMainloopFwdSm90ILi2EN4cute5tupleIJNS5_1CILi1EEES8_S8_EEENS6_IJNS7_ILi128EEENS7_ILi160EEENS7_ILi192EEEEEELi192ENS_12float_e4m3_tEfNS_4arch4Sm90ELb1ELb0ELb0ELb1ELb0ELb1ELb0ELb1ELb1ELb1ELb1ELb0EEENS1_21CollectiveEpilogueFwdINS6_IJSA_SC_SB_EEES9_NS_10bfloat16_tESG_Li256ELb1ELb1ELb1ELb1EEENS1_36VarlenDynamicPersistentTileSchedulerILi128ELi160ELi256ELi128ELb1ELb1ELb1ELb1ELb1ELb1EEEEEEEEEvNT_6ParamsE,@function
        .size           _ZN7cutlass13device_kernelIN5flash11enable_sm90INS1_16FlashAttnFwdSm90INS1_25CollectiveMainloopFwdSm90ILi2EN4cute5tupleIJNS5_1CILi1EEES8_S8_EEENS6_IJNS7_ILi128EEENS7_ILi160EEENS7_ILi192EEEEEELi192ENS_12float_e4m3_tEfNS_4arch4Sm90ELb1ELb0ELb0ELb1ELb0ELb1ELb0ELb1ELb1ELb1ELb1ELb0EEENS1_21CollectiveEpilogueFwdINS6_IJSA_SC_SB_EEES9_NS_10bfloat16_tESG_Li256ELb1ELb1ELb1ELb1EEENS1_36VarlenDynamicPersistentTileSchedulerILi128ELi160ELi256ELi128ELb1ELb1ELb1ELb1ELb1ELb1EEEEEEEEEvNT_6ParamsE,(.L_x_13275 - _ZN7cutlass13device_kernelIN5flash11enable_sm90INS1_16FlashAttnFwdSm90INS1_25CollectiveMainloopFwdSm90ILi2EN4cute5tupleIJNS5_1CILi1EEES8_S8_EEENS6_IJNS7_ILi128EEENS7_ILi160EEENS7_ILi192EEEEEELi192ENS_12float_e4m3_tEfNS_4arch4Sm90ELb1ELb0ELb0ELb1ELb0ELb1ELb0ELb1ELb1ELb1ELb1ELb0EEENS1_21CollectiveEpilogueFwdINS6_IJSA_SC_SB_EEES9_NS_10bfloat16_tESG_Li256ELb1ELb1ELb1ELb1EEENS1_36VarlenDynamicPersistentTileSchedulerILi128ELi160ELi256ELi128ELb1ELb1ELb1ELb1ELb1ELb1EEEEEEEEEvNT_6ParamsE)
        .other          _ZN7cutlass13device_kernelIN5flash11enable_sm90INS1_16FlashAttnFwdSm90INS1_25CollectiveMainloopFwdSm90ILi2EN4cute5tupleIJNS5_1CILi1EEES8_S8_EEENS6_IJNS7_ILi128EEENS7_ILi160EEENS7_ILi192EEEEEELi192ENS_12float_e4m3_tEfNS_4arch4Sm90ELb1ELb0ELb0ELb1ELb0ELb1ELb0ELb1ELb1ELb1ELb1ELb0EEENS1_21CollectiveEpilogueFwdINS6_IJSA_SC_SB_EEES9_NS_10bfloat16_tESG_Li256ELb1ELb1ELb1ELb1EEENS1_36VarlenDynamicPersistentTileSchedulerILi128ELi160ELi256ELi128ELb1ELb1ELb1ELb1ELb1ELb1EEEEEEEEEvNT_6ParamsE,@"STO_CUDA_ENTRY STV_DEFAULT"
_ZN7cutlass13device_kernelIN5flash11enable_sm90INS1_16FlashAttnFwdSm90INS1_25CollectiveMainloopFwdSm90ILi2EN4cute5tupleIJNS5_1CILi1EEES8_S8_EEENS6_IJNS7_ILi128EEENS7_ILi160EEENS7_ILi192EEEEEELi192ENS_12float_e4m3_tEfNS_4arch4Sm90ELb1ELb0ELb0ELb1ELb0ELb1ELb0ELb1ELb1ELb1ELb1ELb0EEENS1_21CollectiveEpilogueFwdINS6_IJSA_SC_SB_EEES9_NS_10bfloat16_tESG_Li256ELb1ELb1ELb1ELb1EEENS1_36VarlenDynamicPersistentTileSchedulerILi128ELi160ELi256ELi128ELb1ELb1ELb1ELb1ELb1ELb1EEEEEEEEEvNT_6ParamsE:
        /* <DEDUP_REMOVED lines=24> */
.L_x_5363:
[----:B------:R-:W-:Y:S05]  /*0180*/  BSYNC B0 ;  /* 0x0000000000007941 */ /* 0x000fea0003800000 */
.L_x_5362:
        /* <DEDUP_REMOVED lines=41> */
.L_x_5364:
        /* <DEDUP_REMOVED lines=22> */
.L_x_5365:
        /* <DEDUP_REMOVED lines=18> */
.L_x_5366:
        /* <DEDUP_REMOVED lines=22> */
.L_x_5367:
        /* <DEDUP_REMOVED lines=22> */
.L_x_5368:
        /* <DEDUP_REMOVED lines=8> */
.L_x_5371:
        /* <DEDUP_REMOVED lines=26> */
[----:B------:R-:W-:Y:S01]  /*0b80*/  CS2R R222, SRZ ;  /* 0x0000000000de7805 */ /* 0x000fe2000001ff00 */
[----:B------:R-:W-:Y:S01]  /*0b90*/  IMAD.MOV.U32 R221, RZ, RZ, RZ ;  /* 0x000000ffffdd7224 */ /* 0x000fe200078e00ff */
[----:B------:R-:W-:Y:S01]  /*0ba0*/  ULOP3.LUT UR53, UR36, 0x1, URZ, 0xfc, !UPT ;  /* 0x0000000124357892 */ /* 0x000fe2000f8efc3f */
[----:B------:R-:W-:-:S08]  /*0bb0*/  UMOV UR43, URZ ;  /* 0x0000003f002b7c82 */ /* 0x000fd00008000000 */
        /* <DEDUP_REMOVED lines=22> */
[----:B------:R-:W-:Y:S01]  /*0d20*/  IMAD.SHL.U32 R22, R18, 0x8, RZ ;  /* 0x0000000812167824 */ /* 0x000fe200078e00ff */
[----:B------:R-:W-:Y:S01]  /*0d30*/  LEA.HI R8, R8, R9, RZ, 0x1 ;  /* 0x0000000908087211 */ /* 0x000fe200078f08ff */
[----:B------:R-:W-:Y:S01]  /*0d40*/  STL [R1+0x60], R12 ;  /* 0x0000600c01007387 */ /* 0x000fe20000100800 */
[----:B------:R-:W-:Y:S01]  /*0d50*/  LEA.HI R6, R5, R220, RZ, 0x1 ;  /* 0x000000dc05067211 */ /* 0x000fe200078f08ff */
[C---:B------:R-:W-:Y:S01]  /*0d60*/  VIADD R225, R22.reuse, 0x20 ;  /* 0x0000002016e17836 */ /* 0x040fe20000000000 */
[--C-:B------:R-:W-:Y:S01]  /*0d70*/  SHF.R.S32.HI R0, RZ, 0x2, R4.reuse ;  /* 0x00000002ff007819 */ /* 0x100fe20000011404 */
[----:B------:R-:W-:Y:S01]  /*0d80*/  VIADD R224, R22, 0x40 ;  /* 0x0000004016e07836 */ /* 0x000fe20000000000 */
        /* <DEDUP_REMOVED lines=10> */
[----:B------:R-:W-:Y:S01]  /*0e30*/  LOP3.LUT R5, R5, 0xfffffffc, RZ, 0xc0, !PT ;  /* 0xfffffffc05057812 */ /* 0x000fe200078ec0ff */
[----:B------:R-:W-:Y:S01]  /*0e40*/  VIADD R228, R22, 0x50 ;  /* 0x0000005016e47836 */ /* 0x000fe20000000000 */
[----:B------:R-:W-:Y:S01]  /*0e50*/  LOP3.LUT R7, R6, 0x3fffffe, RZ, 0xc0, !PT ;  /* 0x03fffffe06077812 */ /* 0x000fe200078ec0ff */
[----:B------:R-:W-:Y:S01]  /*0e60*/  IMAD.IADD R2, R3, 0x1, -R2 ;  /* 0x0000000103027824 */ /* 0x000fe200078e0a02 */
[----:B------:R-:W-:Y:S01]  /*0e70*/  LEA R3, R8, R11, 0x3 ;  /* 0x0000000b08037211 */ /* 0x000fe200078e18ff */
[----:B------:R-:W-:Y:S01]  /*0e80*/  IMAD.IADD R5, R0, 0x1, -R5 ;  /* 0x0000000100057824 */ /* 0x000fe200078e0a05 */
[----:B------:R-:W-:Y:S01]  /*0e90*/  SHF.R.S32.HI R0, RZ, 0x1f, R12 ;  /* 0x0000001fff007819 */ /* 0x000fe2000001140c */
[----:B------:R-:W-:Y:S01]  /*0ea0*/  IMAD.IADD R7, R220, 0x1, -R7 ;  /* 0x00000001dc077824 */ /* 0x000fe200078e0a07 */
[----:B------:R-:W-:Y:S01]  /*0eb0*/  LEA.HI R4, R10, R10, RZ, 0x1 ;  /* 0x0000000a0a047211 */ /* 0x000fe200078f08ff */
[----:B------:R0:W-:Y:S01]  /*0ec0*/  STL [R1+0x74], R3 ;  /* 0x0000740301007387 */ /* 0x0001e20000100800 */
[----:B------:R-:W-:-:S02]  /*0ed0*/  IMAD.IADD R6, R22, 0x1, R225 ;  /* 0x0000000116067824 */ /* 0x000fc400078e02e1 */
[----:B------:R-:W-:Y:S01]  /*0ee0*/  IMAD R232, R9, 0x8, R7 ;  /* 0x0000000809e87824 */ /* 0x000fe200078e0207 */
[----:B------:R-:W-:Y:S01]  /*0ef0*/  LOP3.LUT R9, R4, 0x1ffffffe, RZ, 0xc0, !PT ;  /* 0x1ffffffe04097812 */ /* 0x000fe200078ec0ff */
[----:B------:R-:W-:Y:S01]  /*0f00*/  IMAD.IADD R8, R22, 0x1, R224 ;  /* 0x0000000116087824 */ /* 0x000fe200078e02e0 */
[----:B------:R-:W-:Y:S01]  /*0f10*/  SHF.R.S32.HI R11, RZ, 0x1f, R6 ;  /* 0x0000001fff0b7819 */ /* 0x000fe20000011406 */
[----:B------:R-:W-:Y:S02]  /*0f20*/  IMAD.SHL.U32 R5, R5, 0x80, RZ ;  /* 0x0000008005057824 */ /* 0x000fe400078e00ff */
[----:B------:R-:W-:Y:S01]  /*0f30*/  IMAD.IADD R9, R10, 0x1, -R9 ;  /* 0x000000010a097824 */ /* 0x000fe200078e0a09 */
[----:B0-----:R-:W-:Y:S01]  /*0f40*/  LEA.HI R3, R0, R12, RZ, 0x2 ;  /* 0x0000000c00037211 */ /* 0x001fe200078f10ff */
[----:B------:R-:W-:Y:S01]  /*0f50*/  IMAD.SHL.U32 R232, R232, 0x40, RZ ;  /* 0x00000040e8e87824 */ /* 0x000fe200078e00ff */
[----:B------:R-:W-:Y:S02]  /*0f60*/  SHF.R.S32.HI R15, RZ, 0x1f, R8 ;  /* 0x0000001fff0f7819 */ /* 0x000fe40000011408 */
[----:B------:R-:W-:-:S02]  /*0f70*/  SHF.R.S32.HI R4, RZ, 0x2, R3 ;  /* 0x00000002ff047819 */ /* 0x000fc40000011403 */
[----:B------:R-:W-:Y:S02]  /*0f80*/  SHF.R.S32.HI R7, RZ, 0x1f, R3 ;  /* 0x0000001fff077819 */ /* 0x000fe40000011403 */
[----:B------:R-:W-:Y:S02]  /*0f90*/  LEA.HI R13, R11, R6, RZ, 0x4 ;  /* 0x000000060b0d7211 */ /* 0x000fe400078f20ff */
[----:B------:R-:W-:Y:S02]  /*0fa0*/  LEA.HI R7, R7, R4, RZ, 0x3 ;  /* 0x0000000407077211 */ /* 0x000fe400078f18ff */
[----:B------:R-:W-:Y:S02]  /*0fb0*/  LEA.HI R10, R11, R6, RZ, 0x6 ;  /* 0x000000060b0a7211 */ /* 0x000fe400078f30ff */
[----:B------:R-:W-:Y:S02]  /*0fc0*/  SHF.R.S32.HI R6, RZ, 0x1f, R14 ;  /* 0x0000001fff067819 */ /* 0x000fe4000001140e */
[----:B------:R-:W-:Y:S01]  /*0fd0*/  LEA.HI R11, R15, R8, RZ, 0x4 ;  /* 0x000000080f0b7211 */ /* 0x000fe200078f20ff */
[----:B------:R-:W-:Y:S01]  /*0fe0*/  IMAD.SHL.U32 R10, R10, 0x80, RZ ;  /* 0x000000800a0a7824 */ /* 0x000fe200078e00ff */
[----:B------:R-:W-:-:S02]  /*0ff0*/  LOP3.LUT R7, R7, 0xfffffff8, RZ, 0xc0, !PT ;  /* 0xfffffff807077812 */ /* 0x000fc400078ec0ff */
[----:B------:R-:W-:Y:S02]  /*1000*/  LEA.HI R0, R0, R12, RZ, 0x5 ;  /* 0x0000000c00007211 */ /* 0x000fe400078f28ff */
[----:B------:R-:W-:Y:S01]  /*1010*/  LEA.HI R15, R15, R8, RZ, 0x6 ;  /* 0x000000080f0f7211 */ /* 0x000fe200078f30ff */
[----:B------:R-:W-:Y:S01]  /*1020*/  IMAD.IADD R7, R4, 0x1, -R7 ;  /* 0x0000000104077824 */ /* 0x000fe200078e0a07 */
[-C--:B------:R-:W-:Y:S02]  /*1030*/  LEA.HI R8, R6, R14.reuse, RZ, 0x3 ;  /* 0x0000000e06087211 */ /* 0x080fe400078f18ff */
[----:B------:R-:W-:Y:S01]  /*1040*/  SHF.R.S32.HI R0, RZ, 0x5, R0 ;  /* 0x00000005ff007819 */ /* 0x000fe20000011400 */
[----:B------:R-:W-:Y:S01]  /*1050*/  IMAD.SHL.U32 R15, R15, 0x80, RZ ;  /* 0x000000800f0f7824 */ /* 0x000fe200078e00ff */
[----:B------:R-:W-:Y:S01]  /*1060*/  LOP3.LUT R230, R5, 0x180, RZ, 0xc0, !PT ;  /* 0x0000018005e67812 */ /* 0x000fe200078ec0ff */
[----:B------:R-:W-:Y:S01]  /*1070*/  IMAD.SHL.U32 R8, R8, 0x40, RZ ;  /* 0x0000004008087824 */ /* 0x000fe200078e00ff */
[----:B------:R-:W-:Y:S01]  /*1080*/  LEA.HI R4, R14, R14, RZ, 0x1 ;  /* 0x0000000e0e047211 */ /* 0x000fe200078f08ff */
[----:B------:R-:W-:Y:S01]  /*1090*/  IMAD R7, R0, 0x10, R7 ;  /* 0x0000001000077824 */ /* 0x000fe200078e0207 */
[----:B------:R-:W-:-:S02]  /*10a0*/  LOP3.LUT R0, R230, 0x30, R13, 0xf8, !PT ;  /* 0x00000030e6007812 */ /* 0x000fc400078ef80d */
[----:B------:R-:W-:Y:S02]  /*10b0*/  SHF.R.U32.HI R231, RZ, 0x3, R230 ;  /* 0x00000003ffe77819 */ /* 0x000fe400000116e6 */
[----:B------:R-:W-:Y:S02]  /*10c0*/  LOP3.LUT R5, R8, 0xfffffe00, RZ, 0xc0, !PT ;  /* 0xfffffe0008057812 */ /* 0x000fe400078ec0ff */
[----:B------:R-:W-:Y:S02]  /*10d0*/  LOP3.LUT R8, R230, 0x30, R11, 0xf8, !PT ;  /* 0x00000030e6087812 */ /* 0x000fe400078ef80b */
[----:B------:R-:W-:Y:S02]  /*10e0*/  LOP3.LUT R11, R10, 0xffffe000, RZ, 0xc0, !PT ;  /* 0xffffe0000a0b7812 */ /* 0x000fe400078ec0ff */
[----:B------:R-:W-:Y:S02]  /*10f0*/  LOP3.LUT R0, R0, R231, RZ, 0x3c, !PT ;  /* 0x000000e700007212 */ /* 0x000fe400078e3cff */
[----:B------:R-:W-:-:S02]  /*1100*/  LOP3.LUT R3, R3, 0x7ffffffc, RZ, 0xc0, !PT ;  /* 0x7ffffffc03037812 */ /* 0x000fc400078ec0ff */
[----:B------:R-:W-:Y:S02]  /*1110*/  LOP3.LUT R6, R4, 0x3fffffe, RZ, 0xc0, !PT ;  /* 0x03fffffe04067812 */ /* 0x000fe400078ec0ff */
[-C--:B------:R-:W-:Y:S01]  /*1120*/  IADD3 R11, R0, R232.reuse, R11 ;  /* 0x000000e8000b7210 */ /* 0x080fe20007ffe00b */
[----:B------:R-:W-:Y:S01]  /*1130*/  IMAD.IADD R3, R12, 0x1, -R3 ;  /* 0x000000010c037824 */ /* 0x000fe200078e0a03 */
[----:B------:R-:W-:Y:S01]  /*1140*/  SHF.R.S32.HI R0, RZ, 0x1f, R220 ;  /* 0x0000001fff007819 */ /* 0x000fe200000114dc */
[----:B------:R-:W-:Y:S01]  /*1150*/  IMAD.IADD R6, R14, 0x1, -R6 ;  /* 0x000000010e067824 */ /* 0x000fe200078e0a06 */
[--C-:B------:R-:W-:Y:S01]  /*1160*/  LOP3.LUT R0, R230, 0x10, R18.reuse, 0xf8, !PT ;  /* 0x00000010e6007812 */ /* 0x100fe200078ef812 */
[----:B------:R-:W-:Y:S01]  /*1170*/  IMAD.SHL.U32 R237, R3, 0x2, RZ ;  /* 0x0000000203ed7824 */ /* 0x000fe200078e00ff */
[----:B------:R-:W-:Y:S01]  /*1180*/  LEA R7, R2, R7, 0x6 ;  /* 0x0000000702077211 */ /* 0x000fe200078e30ff */
[----:B------:R-:W-:Y:S01]  /*1190*/  IMAD R234, R6, 0x40, R5 ;  /* 0x0000004006ea7824 */ /* 0x000fe200078e0205 */
[----:B------:R-:W-:Y:S01]  /*11a0*/  LOP3.LUT R2, R230, 0x30, R18, 0xf8, !PT ;  /* 0x00000030e6027812 */ /* 0x000fe200078ef812 */
[C---:B------:R-:W-:Y:S01]  /*11b0*/  VIADD R33, R237.reuse, 0x10 ;  /* 0x00000010ed217836 */ /* 0x040fe20000000000 */
[-C--:B------:R-:W-:Y:S01]  /*11c0*/  LOP3.LUT R3, R0, R231.reuse, RZ, 0x3c, !PT ;  /* 0x000000e700037212 */ /* 0x080fe200078e3cff */
[C---:B------:R-:W-:Y:S01]  /*11d0*/  VIADD R34, R237.reuse, 0x8 ;  /* 0x00000008ed227836 */ /* 0x040fe20000000000 */
[-C--:B------:R-:W-:Y:S01]  /*11e0*/  LOP3.LUT R5, R2, R231.reuse, RZ, 0x3c, !PT ;  /* 0x000000e702057212 */ /* 0x080fe200078e3cff */
[----:B------:R-:W-:Y:S01]  /*11f0*/  VIADD R2, R237, 0xa0 ;  /* 0x000000a0ed027836 */ /* 0x000fe20000000000 */
[----:B------:R-:W-:Y:S01]  /*1200*/  LOP3.LUT R15, R15, 0xffffe000, RZ, 0xc0, !PT ;  /* 0xffffe0000f0f7812 */ /* 0x000fe200078ec0ff */
[----:B------:R-:W-:Y:S01]  /*1210*/  IMAD.IADD R0, R232, 0x1, R3 ;  /* 0x00000001e8007824 */ /* 0x000fe200078e0203 */
[-C--:B------:R-:W-:Y:S01]  /*1220*/  IADD3 R2, R16, R232.reuse, R5 ;  /* 0x000000e810027210 */ /* 0x080fe20007ffe005 */
[C---:B------:R-:W-:Y:S01]  /*1230*/  VIADD R32, R237.reuse, 0x18 ;  /* 0x00000018ed207836 */ /* 0x040fe20000000000 */
[----:B------:R-:W-:Y:S01]  /*1240*/  LOP3.LUT R8, R8, R231, RZ, 0x3c, !PT ;  /* 0x000000e708087212 */ /* 0x000fe200078e3cff */
[C---:B------:R-:W-:Y:S01]  /*1250*/  VIADD R30, R237.reuse, 0x28 ;  /* 0x00000028ed1e7836 */ /* 0x040fe20000000000 */
[----:B------:R-:W-:Y:S01]  /*1260*/  STL [R1+0x70], R7 ;  /* 0x0000700701007387 */ /* 0x000fe20000100800 */
[C---:B------:R-:W-:Y:S01]  /*1270*/  VIADD R31, R237.reuse, 0x20 ;  /* 0x00000020ed1f7836 */ /* 0x040fe20000000000 */
[C---:B------:R-:W-:Y:S01]  /*1280*/  IADD3 R28, R237.reuse, 0x38, RZ ;  /* 0x00000038ed1c7810 */ /* 0x040fe20007ffe0ff */
[C---:B------:R-:W-:Y:S01]  /*1290*/  VIADD R29, R237.reuse, 0x30 ;  /* 0x00000030ed1d7836 */ /* 0x040fe20000000000 */
[----:B------:R0:W-:Y:S01]  /*12a0*/  STL [R1+0x10], R0 ;  /* 0x0000100001007387 */ /* 0x0001e20000100800 */
[C---:B------:R-:W-:Y:S01]  /*12b0*/  VIADD R27, R237.reuse, 0x40 ;  /* 0x00000040ed1b7836 */ /* 0x040fe20000000000 */
[----:B------:R-:W-:Y:S01]  /*12c0*/  IADD3 R15, R8, R232, R15 ;  /* 0x000000e8080f7210 */ /* 0x000fe20007ffe00f */
[C---:B------:R-:W-:Y:S01]  /*12d0*/  VIADD R26, R237.reuse, 0x48 ;  /* 0x00000048ed1a7836 */ /* 0x040fe20000000000 */
[----:B------:R1:W-:Y:S01]  /*12e0*/  STL [R1+0x6c], R2 ;  /* 0x00006c0201007387 */ /* 0x0003e20000100800 */
[C---:B------:R-:W-:Y:S01]  /*12f0*/  VIADD R24, R237.reuse, 0x58 ;  /* 0x00000058ed187836 */ /* 0x040fe20000000000 */
[----:B------:R-:W-:Y:S01]  /*1300*/  SHF.R.S32.HI R3, RZ, 0x1f, R33 ;  /* 0x0000001fff037819 */ /* 0x000fe20000011421 */
[C---:B------:R-:W-:Y:S01]  /*1310*/  VIADD R25, R237.reuse, 0x50 ;  /* 0x00000050ed197836 */ /* 0x040fe20000000000 */
[----:B------:R-:W-:Y:S01]  /*1320*/  SHF.R.S32.HI R3, RZ, 0x1f, R30 ;  /* 0x0000001fff037819 */ /* 0x000fe2000001141e */
[C---:B------:R-:W-:Y:S01]  /*1330*/  VIADD R21, R237.reuse, 0x60 ;  /* 0x00000060ed157836 */ /* 0x040fe20000000000 */
[----:B0-----:R-:W-:Y:S01]  /*1340*/  SHF.R.S32.HI R0, RZ, 0x1f, R34 ;  /* 0x0000001fff007819 */ /* 0x001fe20000011422 */
[C---:B------:R-:W-:Y:S01]  /*1350*/  VIADD R14, R237.reuse, 0x70 ;  /* 0x00000070ed0e7836 */ /* 0x040fe20000000000 */
[----:B------:R-:W-:Y:S01]  /*1360*/  SHF.R.S32.HI R0, RZ, 0x1f, R31 ;  /* 0x0000001fff007819 */ /* 0x000fe2000001141f */
[C---:B------:R-:W-:Y:S01]  /*1370*/  VIADD R20, R237.reuse, 0x68 ;  /* 0x00000068ed147836 */ /* 0x040fe20000000000 */
[----:B-1----:R-:W-:Y:S01]  /*1380*/  SHF.R.S32.HI R2, RZ, 0x1f, R32 ;  /* 0x0000001fff027819 */ /* 0x002fe20000011420 */
        /* <DEDUP_REMOVED lines=10> */
[----:B------:R-:W-:Y:S02]  /*1430*/  SHF.R.S32.HI R0, RZ, 0x1f, R25 ;  /* 0x0000001fff007819 */ /* 0x000fe40000011419 */
[----:B------:R-:W-:Y:S02]  /*1440*/  SHF.R.S32.HI R2, RZ, 0x1f, R21 ;  /* 0x0000001fff027819 */ /* 0x000fe40000011415 */
[----:B------:R-:W-:Y:S02]  /*1450*/  SHF.R.S32.HI R3, RZ, 0x1f, R14 ;  /* 0x0000001fff037819 */ /* 0x000fe4000001140e */
[----:B------:R-:W-:Y:S02]  /*1460*/  SHF.R.S32.HI R0, RZ, 0x1f, R20 ;  /* 0x0000001fff007819 */ /* 0x000fe40000011414 */
[----:B------:R-:W-:Y:S02]  /*1470*/  SHF.R.S32.HI R2, RZ, 0x1f, R13 ;  /* 0x0000001fff027819 */ /* 0x000fe4000001140d */
[----:B------:R-:W-:Y:S01]  /*1480*/  SHF.R.S32.HI R3, RZ, 0x1f, R10 ;  /* 0x0000001fff037819 */ /* 0x000fe2000001140a */
[----:B------:R-:W-:Y:S01]  /*1490*/  IMAD.IADD R3, R16, 0x1, R11 ;  /* 0x0000000110037824 */ /* 0x000fe200078e020b */
[----:B------:R-:W-:-:S02]  /*14a0*/  SHF.R.S32.HI R0, RZ, 0x1f, R12 ;  /* 0x0000001fff007819 */ /* 0x000fc4000001140c */
[----:B------:R-:W-:Y:S02]  /*14b0*/  SHF.R.S32.HI R2, RZ, 0x1f, R8 ;  /* 0x0000001fff027819 */ /* 0x000fe40000011408 */
[----:B------:R-:W-:Y:S01]  /*14c0*/  SHF.R.S32.HI R0, RZ, 0x1f, R6 ;  /* 0x0000001fff007819 */ /* 0x000fe20000011406 */
[----:B------:R-:W-:Y:S01]  /*14d0*/  IMAD R0, R9, 0x8, R7 ;  /* 0x0000000809007824 */ /* 0x000fe200078e0207 */
[----:B------:R-:W-:Y:S01]  /*14e0*/  IADD3 R2, R16, R15, RZ ;  /* 0x0000000f10027210 */ /* 0x000fe20007ffe0ff */
[----:B------:R0:W-:Y:S01]  /*14f0*/  STL [R1+0x68], R3 ;  /* 0x0000680301007387 */ /* 0x0001e20000100800 */
[----:B------:R-:W-:-:S03]  /*1500*/  SHF.R.S32.HI R4, RZ, 0x1, R4 ;  /* 0x00000001ff047819 */ /* 0x000fc60000011404 */
[----:B------:R0:W-:Y:S02]  /*1510*/  STL [R1+0x64], R2 ;  /* 0x0000640201007387 */ /* 0x0001e40000100800 */
[----:B------:R-:W-:Y:S02]  /*1520*/  IMAD.SHL.U32 R4, R4, 0x80, RZ ;  /* 0x0000008004047824 */ /* 0x000fe400078e00ff */
[----:B------:R0:W-:Y:S03]  /*1530*/  STL [R1+0x14], R0 ;  /* 0x0000140001007387 */ /* 0x0001e60000100800 */
[----:B------:R-:W-:-:S07]  /*1540*/  LOP3.LUT R233, R4, 0x180, RZ, 0xc0, !PT ;  /* 0x0000018004e97812 */ /* 0x000fce00078ec0ff */
.L_x_5588:
[----:B0123--:R-:W0:Y:S02]  /*1550*/  LDC.64 R2, c[0x0][0xc88] ;  /* 0x00032200ff027b82 */ /* 0x00fe240000000a00 */
[----:B0-----:R-:W-:-:S05]  /*1560*/  IMAD.WIDE R2, R43, 0x4, R2 ;  /* 0x000000042b027825 */ /* 0x001fca00078e0202 */
[----:B------:R-:W2:Y:S01]  /*1570*/  LDG.E R28, desc[UR54][R2.64] ;  /* 0x00000036021c7981 */ /* 0x000ea2000c1e1900 */
[----:B------:R-:W-:Y:S05]  /*1580*/  YIELD ;  /* 0x0000000000007946 */ /* 0x000fea0003800000 */
[----:B------:R-:W-:Y:S01]  /*1590*/  ULDC.64 UR4, c[0x0][0xa28] ;  /* 0x00028a0000047ab9 */ /* 0x000fe20000000a00 */
[----:B------:R-:W-:Y:S01]  /*15a0*/  ULDC.64 UR8, c[0x0][0xa18] ;  /* 0x0002860000087ab9 */ /* 0x000fe20000000a00 */
[----:B------:R-:W-:Y:S01]  /*15b0*/  ISETP.NE.U32.AND P1, PT, RZ, UR4, PT ;  /* 0x00000004ff007c0c */ /* 0x000fe2000bf25070 */
[----:B------:R-:W-:Y:S01]  /*15c0*/  IMAD.MOV.U32 R10, RZ, RZ, RZ ;  /* 0x000000ffff0a7224 */ /* 0x000fe200078e00ff */
[----:B------:R-:W-:Y:S01]  /*15d0*/  ULDC.64 UR6, c[0x0][0xa08] ;  /* 0x0002820000067ab9 */ /* 0x000fe20000000a00 */
[----:B------:R-:W-:Y:S01]  /*15e0*/  IMAD.MOV.U32 R26, RZ, RZ, RZ ;  /* 0x000000ffff1a7224 */ /* 0x000fe200078e00ff */
[----:B------:R-:W-:-:S02]  /*15f0*/  ISETP.NE.AND.EX P1, PT, RZ, UR5, PT, P1 ;  /* 0x00000005ff007c0c */ /* 0x000fc4000bf25310 */
        /* <DEDUP_REMOVED lines=32> */
[----:B--2---:R1:W-:Y:S01]  /*1800*/  STL [R1], R0 ;  /* 0x0000000001007387 */ /* 0x0043e20000100800 */
        /* <DEDUP_REMOVED lines=11> */
[----:B------:R0:W-:Y:S02]  /*18c0*/  STL [R1], R14 ;  /* 0x0000000e01007387 */ /* 0x0001e40000100800 */
.L_x_5373:
        /* <DEDUP_REMOVED lines=14> */
.L_x_5374:
[----:B------:R-:W-:Y:S05]  /*19b0*/  @!P0 BRA `(.L_x_5375) ;  /* 0x00000000000c8947 */ /* 0x000fea0003800000 */
[----:B------:R-:W2:Y:S04]  /*19c0*/  LDG.E R0, desc[UR54][R8.64] ;  /* 0x0000003608007981 */ /* 0x000ea8000c1e1900 */
[----:B------:R-:W2:Y:S02]  /*19d0*/  LDG.E R25, desc[UR54][R8.64+0x4] ;  /* 0x0000043608197981 */ /* 0x000ea4000c1e1900 */
[----:B--2---:R-:W-:-:S07]  /*19e0*/  IMAD.IADD R25, R25, 0x1, -R0 ;  /* 0x0000000119197824 */ /* 0x004fce00078e0a00 */
.L_x_5375:
[----:B------:R-:W-:Y:S01]  /*19f0*/  ULDC.64 UR4, c[0x0][0xa10] ;  /* 0x0002840000047ab9 */ /* 0x000fe20000000a00 */
[----:B------:R-:W2:Y:S01]  /*1a00*/  LDC R8, c[0x0][0x448] ;  /* 0x00011200ff087b82 */ /* 0x000ea20000000800 */
[----:B------:R-:W-:-:S04]  /*1a10*/  ISETP.NE.U32.AND P0, PT, RZ, UR4, PT ;  /* 0x00000004ff007c0c */ /* 0x000fc8000bf05070 */
[----:B------:R-:W-:Y:S01]  /*1a20*/  ISETP.NE.AND.EX P0, PT, RZ, UR5, PT, P0 ;  /* 0x00000005ff007c0c */ /* 0x000fe2000bf05300 */
[----:B------:R-:W-:-:S12]  /*1a30*/  ULDC.64 UR4, c[0x0][0xa30] ;  /* 0x00028c0000047ab9 */ /* 0x000fd80000000a00 */
[----:B-1----:R-:W1:Y:S02]  /*1a40*/  @P0 LDC.64 R4, c[0x0][0xa10] ;  /* 0x00028400ff040b82 */ /* 0x002e640000000a00 */
[----:B-1----:R-:W-:-:S05]  /*1a50*/  @P0 IMAD.WIDE R4, R28, 0x4, R4 ;  /* 0x000000041c040825 */ /* 0x002fca00078e0204 */
[----:B------:R-:W3:Y:S04]  /*1a60*/  @P0 LDG.E R0, desc[UR54][R4.64] ;  /* 0x0000003604000981 */ /* 0x000ee8000c1e1900 */
[----:B------:R1:W3:Y:S01]  /*1a70*/  @P0 LDG.E R3, desc[UR54][R4.64+0x4] ;  /* 0x0000043604030981 */ /* 0x0002e2000c1e1900 */
[----:B------:R-:W-:Y:S01]  /*1a80*/  ISETP.NE.U32.AND P1, PT, RZ, UR4, PT ;  /* 0x00000004ff007c0c */ /* 0x000fe2000bf25070 */
[----:B-----5:R-:W-:-:S03]  /*1a90*/  IMAD.MOV.U32 R146, RZ, RZ, R25 ;  /* 0x000000ffff927224 */ /* 0x020fc600078e0019 */
[----:B------:R-:W-:-:S13]  /*1aa0*/  ISETP.NE.AND.EX P1, PT, RZ, UR5, PT, P1 ;  /* 0x00000005ff007c0c */ /* 0x000fda000bf25310 */
[----:B------:R-:W-:-:S04]  /*1ab0*/  @P1 IADD3 R6, P2, R30, UR4, RZ ;  /* 0x000000041e061c10 */ /* 0x000fc8000ff5e0ff */
[----:B------:R-:W-:-:S05]  /*1ac0*/  @P1 IADD3.X R7, R29, UR5, RZ, P2, !PT ;  /* 0x000000051d071c10 */ /* 0x000fca00097fe4ff */
[----:B------:R4:W5:Y:S01]  /*1ad0*/  @P1 LDG.E R146, desc[UR54][R6.64] ;  /* 0x0000003606921981 */ /* 0x000962000c1e1900 */
[----:B--2---:R-:W-:Y:S01]  /*1ae0*/  ISETP.NE.AND P1, PT, R8, 0x1, PT ;  /* 0x000000010800780c */ /* 0x004fe20003f25270 */
[----:B------:R-:W-:Y:S01]  /*1af0*/  IMAD.SHL.U32 R236, R41, 0x80, RZ ;  /* 0x0000008029ec7824 */ /* 0x000fe200078e00ff */
[----:B------:R-:W-:Y:S01]  /*1b00*/  BSSY B0, `(.L_x_5376) ;  /* 0x0000038000007945 */ /* 0x000fe20003800000 */
[----:B------:R-:W-:Y:S02]  /*1b10*/  IMAD.IADD R13, R25, 0x1, -R10 ;  /* 0x00000001190d7824 */ /* 0x000fe400078e0a0a */
[----:B-1----:R-:W-:Y:S01]  /*1b20*/  VIADD R4, R236, 0x7f ;  /* 0x0000007fec047836 */ /* 0x002fe20000000000 */
[----:B----4-:R-:W-:-:S07]  /*1b30*/  SHF.R.U32.HI R6, RZ, 0x10, R11 ;  /* 0x00000010ff067819 */ /* 0x010fce000001160b */
[----:B------:R-:W1:Y:S08]  /*1b40*/  @P1 LDC R9, c[0x0][0x44c] ;  /* 0x00011300ff091b82 */ /* 0x000e700000000800 */
[----:B------:R-:W2:Y:S01]  /*1b50*/  @P1 LDC R5, c[0x0][0x450] ;  /* 0x00011400ff051b82 */ /* 0x000ea20000000800 */
[----:B---3--:R-:W-:Y:S02]  /*1b60*/  @P0 IMAD.IADD R2, R3, 0x1, -R0 ;  /* 0x0000000103020824 */ /* 0x008fe400078e0a00 */
[----:B-1----:R-:W-:-:S03]  /*1b70*/  @P1 IMAD.HI.U32 R0, R4, R9, RZ ;  /* 0x0000000904001227 */ /* 0x002fc600078e00ff */
[----:B------:R-:W-:Y:S02]  /*1b80*/  IADD3 R12, R13, R2, RZ ;  /* 0x000000020d0c7210 */ /* 0x000fe40007ffe0ff */
[----:B--2---:R-:W-:Y:S02]  /*1b90*/  @P1 SHF.R.U32.HI R4, RZ, R5, R0 ;  /* 0x00000005ff041219 */ /* 0x004fe40000011600 */
[C---:B------:R-:W-:Y:S01]  /*1ba0*/  IADD3 R159, R12.reuse, 0xa0, -R14 ;  /* 0x000000a00c9f7810 */ /* 0x040fe20007ffe80e */
[----:B------:R-:W-:Y:S01]  /*1bb0*/  VIADD R0, R12, 0x9f ;  /* 0x0000009f0c007836 */ /* 0x000fe20000000000 */
[----:B------:R1:W-:Y:S03]  /*1bc0*/  STL [R1+0x4], R12 ;  /* 0x0000040c01007387 */ /* 0x0003e60000100800 */
[----:B------:R-:W-:Y:S02]  /*1bd0*/  IMAD.IADD R4, R159, 0x1, R4 ;  /* 0x000000019f047824 */ /* 0x000fe400078e0204 */
[----:B------:R-:W-:-:S04]  /*1be0*/  IMAD.HI R0, R0, 0x66666667, RZ ;  /* 0x6666666700007827 */ /* 0x000fc800078e02ff */
[----:B------:R-:W-:Y:S01]  /*1bf0*/  IMAD.HI R4, R4, 0x66666667, RZ ;  /* 0x6666666704047827 */ /* 0x000fe200078e02ff */
[----:B------:R-:W-:Y:S02]  /*1c00*/  SHF.R.U32.HI R3, RZ, 0x1f, R0 ;  /* 0x0000001fff037819 */ /* 0x000fe40000011600 */
[----:B-1----:R-:W-:Y:S02]  /*1c10*/  LOP3.LUT R12, R11, 0xff, RZ, 0xc0, !PT ;  /* 0x000000ff0b0c7812 */ /* 0x002fe400078ec0ff */
[----:B------:R-:W-:Y:S02]  /*1c20*/  SHF.R.U32.HI R5, RZ, 0x1f, R4 ;  /* 0x0000001fff057819 */ /* 0x000fe40000011604 */
[----:B------:R-:W-:Y:S01]  /*1c30*/  LEA.HI.SX32 R160, R0, R3, 0x1a ;  /* 0x0000000300a07211 */ /* 0x000fe200078fd2ff */
[----:B------:R1:W-:Y:S01]  /*1c40*/  STL [R1+0x34], R12 ;  /* 0x0000340c01007387 */ /* 0x0003e20000100800 */
[----:B------:R-:W-:Y:S01]  /*1c50*/  LEA.HI.SX32 R5, R4, R5, 0x1a ;  /* 0x0000000504057211 */ /* 0x000fe200078fd2ff */
[----:B------:R-:W-:-:S02]  /*1c60*/  IMAD.MOV.U32 R0, RZ, RZ, RZ ;  /* 0x000000ffff007224 */ /* 0x000fc400078e00ff */
[----:B------:R1:W-:Y:S01]  /*1c70*/  STL [R1+0x1c], R6 ;  /* 0x00001c0601007387 */ /* 0x0003e20000100800 */
[----:B------:R-:W-:-:S04]  /*1c80*/  VIMNMX R9, R160, R5, PT ;  /* 0x00000005a0097248 */ /* 0x000fc80003fe0100 */
[----:B------:R-:W-:-:S13]  /*1c90*/  ISETP.GE.AND P0, PT, R9, 0x1, PT ;  /* 0x000000010900780c */ /* 0x000fda0003f06270 */
[----:B-1----:R-:W-:Y:S05]  /*1ca0*/  @!P0 BRA `(.L_x_5377) ;  /* 0x0000000000748947 */ /* 0x002fea0003800000 */
[----:B------:R-:W-:Y:S01]  /*1cb0*/  ISETP.NE.AND P0, PT, R6, RZ, PT ;  /* 0x000000ff0600720c */ /* 0x000fe20003f05270 */
[----:B------:R-:W-:-:S03]  /*1cc0*/  ULDC UR4, c[0x0][0x9f0] ;  /* 0x00027c0000047ab9 */ /* 0x000fc60000000800 */
[----:B------:R-:W-:-:S04]  /*1cd0*/  SEL R10, R6, UR4, P0 ;  /* 0x00000004060a7c07 */ /* 0x000fc80008000000 */
[-C--:B------:R-:W-:Y:S02]  /*1ce0*/  IABS R6, R10.reuse ;  /* 0x0000000a00067213 */ /* 0x080fe40000000000 */
[----:B------:R-:W-:Y:S02]  /*1cf0*/  IADD3 R0, R10, -0x1, R9 ;  /* 0xffffffff0a007810 */ /* 0x000fe40007ffe009 */
[----:B------:R-:W1:Y:S01]  /*1d00*/  I2F.RP R3, R6 ;  /* 0x0000000600037306 */ /* 0x000e620000209400 */
[----:B------:R-:W-:Y:S02]  /*1d10*/  IABS R11, R10 ;  /* 0x0000000a000b7213 */ /* 0x000fe40000000000 */
[----:B------:R-:W-:Y:S02]  /*1d20*/  IABS R8, R0 ;  /* 0x0000000000087213 */ /* 0x000fe40000000000 */
[----:B------:R-:W-:-:S04]  /*1d30*/  LOP3.LUT R0, R0, R10, RZ, 0x3c, !PT ;  /* 0x0000000a00007212 */ /* 0x000fc800078e3cff */
[----:B------:R-:W-:Y:S01]  /*1d40*/  ISETP.GE.AND P2, PT, R0, RZ, PT ;  /* 0x000000ff0000720c */ /* 0x000fe20003f46270 */
[----:B-1----:R-:W1:Y:S02]  /*1d50*/  MUFU.RCP R3, R3 ;  /* 0x0000000300037308 */ /* 0x002e640000001000 */
[----:B-1----:R-:W-:Y:S02]  /*1d60*/  VIADD R4, R3, 0xffffffe ;  /* 0x0ffffffe03047836 */ /* 0x002fe40000000000 */
[----:B------:R-:W-:-:S04]  /*1d70*/  IMAD.MOV R3, RZ, RZ, -R11 ;  /* 0x000000ffff037224 */ /* 0x000fc800078e0a0b */
[----:B------:R1:W2:Y:S02]  /*1d80*/  F2I.FTZ.U32.TRUNC.NTZ R5, R4 ;  /* 0x0000000400057305 */ /* 0x0002a4000021f000 */
[----:B-1----:R-:W-:Y:S02]  /*1d90*/  IMAD.MOV.U32 R4, RZ, RZ, RZ ;  /* 0x000000ffff047224 */ /* 0x002fe400078e00ff */
[----:B--2---:R-:W-:-:S04]  /*1da0*/  IMAD.MOV R7, RZ, RZ, -R5 ;  /* 0x000000ffff077224 */ /* 0x004fc800078e0a05 */
        /* <DEDUP_REMOVED lines=13> */
.L_x_5377:
[----:B------:R-:W-:Y:S05]  /*1e80*/  BSYNC B0 ;  /* 0x0000000000007941 */ /* 0x000fea0003800000 */
.L_x_5376:
        /* <DEDUP_REMOVED lines=25> */
[----:B0-----:R0:W1:Y:S01]  /*2020*/  LDC.64 R14, c[0x4][R0] ;  /* 0x01000000000e7b82 */ /* 0x0010620000000a00 */
        /* <DEDUP_REMOVED lines=11> */
.L_x_5380:
[----:B------:R-:W-:Y:S05]  /*20e0*/  BSYNC B6 ;  /* 0x0000000000067941 */ /* 0x000fea0003800000 */
.L_x_5379:
        /* <DEDUP_REMOVED lines=8> */
[----:B0-----:R0:W1:Y:S01]  /*2170*/  LDC.64 R14, c[0x4][R0] ;  /* 0x01000000000e7b82 */ /* 0x0010620000000a00 */
        /* <DEDUP_REMOVED lines=8> */
[----:B0-----:R-:W-:-:S07]  /*2200*/  IMAD.MOV.U32 R13, RZ, RZ, RZ ;  /* 0x000000ffff0d7224 */ /* 0x001fce00078e00ff */
[----:B------:R-:W-:-:S07]  /*2210*/  LEPC R20, `(.L_x_5382) ;  /* 0x000000001014794e */ /* 0x000fce0000000000 */
[----:B-1---5:R-:W-:Y:S05]  /*2220*/  CALL.ABS.NOINC R14 ;  /* 0x000000000e007343 */ /* 0x022fea0003c00000 */
.L_x_5382:
[----:B------:R-:W-:Y:S05]  /*2230*/  BSYNC B6 ;  /* 0x0000000000067941 */ /* 0x000fea0003800000 */
.L_x_5381:
[----:B------:R-:W-:Y:S01]  /*2240*/  ULDC.64 UR4, c[0x0][0x9f8] ;  /* 0x00027e0000047ab9 */ /* 0x000fe20000000a00 */
[----:B------:R-:W-:Y:S01]  /*2250*/  IMAD.MOV.U32 R0, RZ, RZ, R28 ;  /* 0x000000ffff007224 */ /* 0x000fe200078e001c */
[----:B------:R-:W-:Y:S01]  /*2260*/  ISETP.NE.U32.AND P0, PT, RZ, UR4, PT ;  /* 0x00000004ff007c0c */ /* 0x000fe2000bf05070 */
[----:B0-----:R-:W2:Y:S01]  /*2270*/  LDL.LU R14, [R1+0x8] ;  /* 0x00000800010e7983 */ /* 0x001ea20000300800 */
[----:B------:R-:W0:Y:S02]  /*2280*/  LDC.64 R114, c[0x0][0x300] ;  /* 0x0000c000ff727b82 */ /* 0x000e240000000a00 */
[----:B------:R-:W-:Y:S01]  /*2290*/  ISETP.NE.AND.EX P0, PT, RZ, UR5, PT, P0 ;  /* 0x00000005ff007c0c */ /* 0x000fe2000bf05300 */
[----:B------:R-:W1:Y:S01]  /*22a0*/  S2R R20, SR_TID.X ;  /* 0x0000000000147919 */ /* 0x000e620000002100 */
[----:B------:R-:W-:Y:S01]  /*22b0*/  IMAD.IADD R123, R26, 0x1, R25 ;  /* 0x000000011a7b7824 */ /* 0x000fe200078e0219 */
[----:B------:R-:W-:-:S03]  /*22c0*/  SHF.R.S32.HI R19, RZ, 0x1f, R18 ;  /* 0x0000001fff137819 */ /* 0x000fc60000011412 */
[----:B------:R-:W3:Y:S07]  /*22d0*/  LDC.64 R108, c[0x0][0x3f8] ;  /* 0x0000fe00ff6c7b82 */ /* 0x000eee0000000a00 */
[----:B------:R-:W-:Y:S01]  /*22e0*/  @P0 IADD3 R4, P1, R30, UR4, RZ ;  /* 0x000000041e040c10 */ /* 0x000fe2000ff3e0ff */
[----:B------:R-:W4:Y:S03]  /*22f0*/  LDC.64 R102, c[0x0][0x408] ;  /* 0x00010200ff667b82 */ /* 0x000f260000000a00 */
[----:B------:R-:W-:Y:S01]  /*2300*/  @P0 IADD3.X R5, R29, UR5, RZ, P1, !PT ;  /* 0x000000051d050c10 */ /* 0x000fe20008ffe4ff */
[----:B------:R-:W-:-:S04]  /*2310*/  ULDC.64 UR4, c[0x0][0xa08] ;  /* 0x0002820000047ab9 */ /* 0x000fc80000000a00 */
[----:B------:R1:W2:Y:S01]  /*2320*/  @P0 LDG.E R0, desc[UR54][R4.64] ;  /* 0x0000003604000981 */ /* 0x0002a2000c1e1900 */
[----:B------:R-:W-:Y:S01]  /*2330*/  SHF.R.S32.HI R15, RZ, 0x1f, R123 ;  /* 0x0000001fff0f7819 */ /* 0x000fe2000001147b */
[-C--:B0-----:R-:W-:Y:S01]  /*2340*/  IMAD.WIDE.U32 R6, R123, R114.reuse, RZ ;  /* 0x000000727b067225 */ /* 0x081fe200078e00ff */
[----:B------:R-:W-:Y:S01]  /*2350*/  SHF.R.S32.HI R31, RZ, 0x1f, R220 ;  /* 0x0000001fff1f7819 */ /* 0x000fe200000114dc */
[----:B------:R-:W0:Y:S02]  /*2360*/  LDC R121, c[0x0][0x3f4] ;  /* 0x0000fd00ff797b82 */ /* 0x000e240000000800 */
[----:B------:R-:W-:Y:S01]  /*2370*/  IMAD R8, R15, R114, RZ ;  /* 0x000000720f087224 */ /* 0x000fe200078e02ff */
[----:B------:R-:W-:-:S03]  /*2380*/  ISETP.NE.U32.AND P0, PT, RZ, UR4, PT ;  /* 0x00000004ff007c0c */ /* 0x000fc6000bf05070 */
[----:B------:R-:W-:Y:S02]  /*2390*/  IMAD R3, R123, R115, R8 ;  /* 0x000000737b037224 */ /* 0x000fe400078e0208 */
[----:B-1----:R-:W-:Y:S01]  /*23a0*/  VIADD R9, R20, 0xffffff80 ;  /* 0xffffff8014097836 */ /* 0x002fe20000000000 */
[----:B------:R-:W-:Y:S01]  /*23b0*/  SHF.R.U32.HI R32, RZ, 0x7, R20 ;  /* 0x00000007ff207819 */ /* 0x000fe20000011614 */
[----:B------:R-:W-:Y:S01]  /*23c0*/  IMAD.IADD R7, R7, 0x1, R3 ;  /* 0x0000000107077824 */ /* 0x000fe200078e0203 */
[----:B------:R-:W-:Y:S01]  /*23d0*/  ISETP.NE.AND.EX P0, PT, RZ, UR5, PT, P0 ;  /* 0x00000005ff007c0c */ /* 0x000fe2000bf05300 */
[----:B------:R-:W-:Y:S01]  /*23e0*/  ULDC.64 UR4, c[0x0][0x308] ;  /* 0x0000c20000047ab9 */ /* 0x000fe20000000a00 */
[----:B------:R-:W-:Y:S01]  /*23f0*/  SHF.R.S32.HI R8, RZ, 0x1f, R9 ;  /* 0x0000001fff087819 */ /* 0x000fe20000011409 */
[C---:B------:R-:W-:Y:S01]  /*2400*/  IMAD.WIDE.U32 R4, R27.reuse, UR4, R6 ;  /* 0x000000041b047c25 */ /* 0x040fe2000f8e0006 */
[----:B------:R-:W-:Y:S02]  /*2410*/  ISETP.NE.AND P6, PT, R32, 0x1, PT ;  /* 0x000000012000780c */ /* 0x000fe40003fc5270 */
[----:B------:R-:W-:Y:S01]  /*2420*/  LEA.HI R8, R8, R9, RZ, 0x2 ;  /* 0x0000000908087211 */ /* 0x000fe200078f10ff */
[----:B------:R-:W-:Y:S01]  /*2430*/  IMAD R5, R27, UR5, R5 ;  /* 0x000000051b057c24 */ /* 0x000fe2000f8e0205 */
[----:B------:R-:W-:-:S02]  /*2440*/  ULDC.64 UR4, c[0x0][0x310] ;  /* 0x0000c40000047ab9 */ /* 0x000fc40000000a00 */
[--C-:B------:R-:W-:Y:S02]  /*2450*/  SHF.R.S32.HI R127, RZ, 0x2, R8.reuse ;  /* 0x00000002ff7f7819 */ /* 0x100fe40000011408 */
[----:B------:R-:W-:-:S04]  /*2460*/  SHF.R.S32.HI R8, RZ, 0x1f, R8 ;  /* 0x0000001fff087819 */ /* 0x000fc80000011408 */
[----:B------:R-:W-:-:S04]  /*2470*/  LEA.HI R8, R8, R127, RZ, 0x2 ;  /* 0x0000007f08087211 */ /* 0x000fc800078f10ff */
[----:B------:R-:W-:-:S05]  /*2480*/  LOP3.LUT R8, R8, 0xfffffffc, RZ, 0xc0, !PT ;  /* 0xfffffffc08087812 */ /* 0x000fca00078ec0ff */
[----:B------:R-:W-:Y:S02]  /*2490*/  IMAD.IADD R127, R127, 0x1, -R8 ;  /* 0x000000017f7f7824 */ /* 0x000fe400078e0a08 */
[-C--:B---3--:R-:W-:Y:S02]  /*24a0*/  IMAD R10, R31, R108.reuse, RZ ;  /* 0x0000006c1f0a7224 */ /* 0x088fe400078e02ff */
[----:B------:R-:W-:Y:S02]  /*24b0*/  VIADD R8, R18, 0x80 ;  /* 0x0000008012087836 */ /* 0x000fe40000000000 */
[C---:B------:R-:W-:Y:S01]  /*24c0*/  IMAD R13, R220.reuse, R109, R10 ;  /* 0x0000006ddc0d7224 */ /* 0x040fe200078e020a */
[----:B------:R-:W-:Y:S01]  /*24d0*/  SHF.R.S32.HI R23, RZ, 0x1f, R22 ;  /* 0x0000001fff177819 */ /* 0x000fe20000011416 */
[----:B------:R-:W-:-:S04]  /*24e0*/  IMAD.WIDE.U32 R110, R220, R108, R18 ;  /* 0x0000006cdc6e7225 */ /* 0x000fc800078e0012 */
[----:B------:R-:W-:-:S04]  /*24f0*/  IMAD.WIDE.U32 R112, R220, R108, R22 ;  /* 0x0000006cdc707225 */ /* 0x000fc800078e0016 */
[----:B------:R-:W-:Y:S02]  /*2500*/  IMAD.IADD R113, R113, 0x1, R13 ;  /* 0x0000000171717824 */ /* 0x000fe400078e020d */
[----:B------:R-:W-:Y:S02]  /*2510*/  IMAD.IADD R111, R13, 0x1, R111 ;  /* 0x000000010d6f7824 */ /* 0x000fe400078e026f */
[----:B----4-:R-:W-:-:S04]  /*2520*/  IMAD.WIDE.U32 R106, R220, R102, R22 ;  /* 0x00000066dc6a7225 */ /* 0x010fc800078e0016 */
[----:B------:R-:W-:Y:S01]  /*2530*/  IMAD.WIDE.U32 R104, R220, R102, R18 ;  /* 0x00000066dc687225 */ /* 0x000fe200078e0012 */
[----:B------:R-:W-:-:S03]  /*2540*/  SHF.L.U64.HI R131, R114, 0x7, R115 ;  /* 0x0000000772837819 */ /* 0x000fc60000010273 */
[----:B------:R-:W-:Y:S02]  /*2550*/  VIADD R33, R220, 0x80 ;  /* 0x00000080dc217836 */ /* 0x000fe40000000000 */
[----:B------:R-:W-:Y:S02]  /*2560*/  IMAD R25, R115, 0xa0, RZ ;  /* 0x000000a073197824 */ /* 0x000fe400078e02ff */
[----:B------:R-:W-:Y:S01]  /*2570*/  IMAD.SHL.U32 R133, R114, 0x80, RZ ;  /* 0x0000008072857824 */ /* 0x000fe200078e00ff */
[----:B------:R-:W-:Y:S01]  /*2580*/  SHF.R.S32.HI R147, RZ, 0x1f, R33 ;  /* 0x0000001fff937819 */ /* 0x000fe20000011421 */
[----:B-----5:R-:W-:-:S04]  /*2590*/  IMAD.WIDE.U32 R112, R146, R108, R112 ;  /* 0x0000006c92707225 */ /* 0x020fc800078e0070 */
[----:B------:R-:W-:-:S04]  /*25a0*/  IMAD.WIDE.U32 R110, R146, R108, R110 ;  /* 0x0000006c926e7225 */ /* 0x000fc800078e006e */
[----:B------:R-:W-:Y:S01]  /*25b0*/  IMAD R129, R109, 0xa0, RZ ;  /* 0x000000a06d817824 */ /* 0x000fe200078e02ff */
[----:B------:R-:W-:Y:S02]  /*25c0*/  IADD3 R153, R32, 0x8, RZ ;  /* 0x0000000820997810 */ /* 0x000fe40007ffe0ff */
[----:B--2---:R-:W-:-:S04]  /*25d0*/  SHF.R.S32.HI R3, RZ, 0x1f, R0 ;  /* 0x0000001fff037819 */ /* 0x004fc80000011400 */
[----:B------:R-:W-:Y:S02]  /*25e0*/  SEL R12, R3, RZ, !P0 ;  /* 0x000000ff030c7207 */ /* 0x000fe40004000000 */
[----:B------:R-:W-:-:S03]  /*25f0*/  SEL R21, R0, RZ, !P0 ;  /* 0x000000ff00157207 */ /* 0x000fc60004000000 */
[----:B------:R-:W-:Y:S02]  /*2600*/  IMAD R0, R12, UR4, RZ ;  /* 0x000000040c007c24 */ /* 0x000fe4000f8e02ff */
[----:B------:R-:W-:-:S04]  /*2610*/  IMAD.WIDE.U32 R118, R21, UR4, R4 ;  /* 0x0000000415767c25 */ /* 0x000fc8000f8e0004 */
[----:B------:R-:W-:Y:S01]  /*2620*/  IMAD R9, R21, UR5, R0 ;  /* 0x0000000515097c24 */ /* 0x000fe2000f8e0200 */
[----:B------:R-:W-:Y:S05]  /*2630*/  @!P6 WARPSYNC.ALL ;  /* 0x000000000000e948 */ /* 0x000fea0003800000 */
[----:B------:R-:W-:Y:S01]  /*2640*/  VIADD R0, R18, 0x20 ;  /* 0x0000002012007836 */ /* 0x000fe20000000000 */
[----:B------:R-:W-:Y:S01]  /*2650*/  ULDC.64 UR4, c[0x0][0x330] ;  /* 0x0000cc0000047ab9 */ /* 0x000fe20000000a00 */
[----:B------:R-:W-:Y:S01]  /*2660*/  IMAD R3, R31, R114, RZ ;  /* 0x000000721f037224 */ /* 0x000fe200078e02ff */
[----:B------:R-:W-:Y:S01]  /*2670*/  LOP3.LUT R14, R14, 0xfffffffb, RZ, 0xc0, !PT ;  /* 0xfffffffb0e0e7812 */ /* 0x000fe200078ec0ff */
[----:B------:R-:W-:Y:S01]  /*2680*/  IMAD.WIDE.U32 R116, R27, UR4, R18 ;  /* 0x000000041b747c25 */ /* 0x000fe2000f8e0012 */
[----:B------:R-:W-:Y:S01]  /*2690*/  ULDC UR4, c[0x0][0x2f4] ;  /* 0x0000bd0000047ab9 */ /* 0x000fe20000000800 */
[----:B------:R-:W-:Y:S01]  /*26a0*/  ULDC.64 UR6, c[0x0][0x338] ;  /* 0x0000ce0000067ab9 */ /* 0x000fe20000000a00 */
[----:B------:R-:W-:Y:S01]  /*26b0*/  @!P6 BAR.SYNC.DEFER_BLOCKING 0x9, 0x100 ;  /* 0x024400000000eb1d */ /* 0x000fe20000010000 */
[----:B------:R-:W-:-:S02]  /*26c0*/  ISETP.GE.AND P1, PT, R0, UR4, PT ;  /* 0x0000000400007c0c */ /* 0x000fc4000bf26270 */
[----:B------:R-:W-:Y:S02]  /*26d0*/  ISETP.GE.AND P0, PT, R18, UR4, PT ;  /* 0x0000000412007c0c */ /* 0x000fe4000bf06270 */
[----:B------:R-:W-:Y:S02]  /*26e0*/  SEL R7, RZ, 0xffffffff, P1 ;  /* 0xffffffffff077807 */ /* 0x000fe40000800000 */
[----:B------:R-:W-:Y:S01]  /*26f0*/  SEL R6, RZ, 0x1, P0 ;  /* 0x00000001ff067807 */ /* 0x000fe20000000000 */
[----:B------:R-:W-:Y:S01]  /*2700*/  IMAD.WIDE.U32 R4, R220, R114, R18 ;  /* 0x00000072dc047225 */ /* 0x000fe200078e0012 */
[----:B------:R-:W-:-:S03]  /*2710*/  LOP3.LUT P0, RZ, R127, 0x2, RZ, 0xc0, !PT ;  /* 0x000000027fff7812 */ /* 0x000fc6000780c0ff */
[----:B------:R-:W-:Y:S02]  /*2720*/  IMAD.SHL.U32 R7, R7, 0x2, RZ ;  /* 0x0000000207077824 */ /* 0x000fe400078e00ff */
[----:B------:R-:W-:Y:S01]  /*2730*/  IMAD R11, R220, R115, R3 ;  /* 0x00000073dc0b7224 */ /* 0x000fe200078e0203 */
[----:B------:R-:W-:Y:S01]  /*2740*/  IADD3 R3, P1, R118, R4, RZ ;  /* 0x0000000476037210 */ /* 0x000fe20007f3e0ff */
[----:B------:R-:W-:Y:S01]  /*2750*/  IMAD.IADD R4, R119, 0x1, R9 ;  /* 0x0000000177047824 */ /* 0x000fe200078e0209 */
[----:B------:R-:W-:Y:S01]  /*2760*/  LOP3.LUT R9, R7, 0x2, R6, 0xe2, !PT ;  /* 0x0000000207097812 */ /* 0x000fe200078ee206 */
[C---:B------:R-:W-:Y:S02]  /*2770*/  VIADD R6, R18.reuse, 0x40 ;  /* 0x0000004012067836 */ /* 0x040fe40000000000 */
[----:B------:R-:W-:Y:S01]  /*2780*/  VIADD R7, R18, 0x60 ;  /* 0x0000006012077836 */ /* 0x000fe20000000000 */
[----:B------:R-:W-:Y:S02]  /*2790*/  IADD3.X R5, R4, R5, R11, P1, !PT ;  /* 0x0000000504057210 */ /* 0x000fe40000ffe40b */
[----:B------:R-:W-:-:S02]  /*27a0*/  @P0 LOP3.LUT R14, R14, 0x4, RZ, 0xfc, !PT ;  /* 0x000000040e0e0812 */ /* 0x000fc400078efcff */
[----:B------:R-:W-:Y:S02]  /*27b0*/  ISETP.GE.AND P0, PT, R6, UR4, PT ;  /* 0x0000000406007c0c */ /* 0x000fe4000bf06270 */
[----:B------:R-:W-:Y:S02]  /*27c0*/  ISETP.GE.AND P1, PT, R7, UR4, PT ;  /* 0x0000000407007c0c */ /* 0x000fe4000bf26270 */
[----:B------:R-:W-:Y:S02]  /*27d0*/  SEL R10, RZ, 0x4, P0 ;  /* 0x00000004ff0a7807 */ /* 0x000fe40000000000 */
[----:B------:R-:W-:Y:S02]  /*27e0*/  SEL R11, RZ, 0x8, P1 ;  /* 0x00000008ff0b7807 */ /* 0x000fe40000800000 */
[----:B------:R-:W-:Y:S02]  /*27f0*/  ISETP.GE.AND P0, PT, R8, UR4, PT ;  /* 0x0000000408007c0c */ /* 0x000fe4000bf06270 */
[----:B------:R-:W-:-:S02]  /*2800*/  LOP3.LUT R9, R11, R9, R10, 0xfe, !PT ;  /* 0x000000090b097212 */ /* 0x000fc400078efe0a */
[----:B------:R-:W-:Y:S01]  /*2810*/  SEL R10, RZ, 0x10, P0 ;  /* 0x00000010ff0a7807 */ /* 0x000fe20000000000 */
[----:B------:R-:W-:Y:S01]  /*2820*/  IMAD R11, R12, UR6, RZ ;  /* 0x000000060c0b7c24 */ /* 0x000fe2000f8e02ff */
[-C--:B0-----:R-:W-:Y:S02]  /*2830*/  ISETP.GE.AND P0, PT, R18, R121.reuse, PT ;  /* 0x000000791200720c */ /* 0x081fe40003f06270 */
[----:B------:R-:W-:Y:S01]  /*2840*/  LOP3.LUT R36, R9, R10, RZ, 0xfc, !PT ;  /* 0x0000000a09247212 */ /* 0x000fe200078efcff */
[----:B------:R-:W-:Y:S01]  /*2850*/  IMAD R9, R31, R102, RZ ;  /* 0x000000661f097224 */ /* 0x000fe200078e02ff */
[----:B------:R-:W-:Y:S01]  /*2860*/  ISETP.GE.AND P1, PT, R0, R121, PT ;  /* 0x000000790000720c */ /* 0x000fe20003f26270 */
[----:B------:R-:W-:Y:S02]  /*2870*/  IMAD R35, R21, UR7, R11 ;  /* 0x0000000715237c24 */ /* 0x000fe4000f8e020b */
[----:B------:R-:W-:Y:S01]  /*2880*/  IMAD R13, R220, R103, R9 ;  /* 0x00000067dc0d7224 */ /* 0x000fe200078e0209 */
[----:B------:R-:W-:-:S02]  /*2890*/  SEL R9, R121, RZ, P0 ;  /* 0x000000ff79097207 */ /* 0x000fc40000000000 */
[----:B------:R-:W-:Y:S02]  /*28a0*/  ISETP.GE.AND P2, PT, R6, R121, PT ;  /* 0x000000790600720c */ /* 0x000fe40003f46270 */
[----:B------:R-:W-:Y:S01]  /*28b0*/  SEL R11, R121, RZ, P1 ;  /* 0x000000ff790b7207 */ /* 0x000fe20000800000 */
[----:B------:R-:W-:-:S04]  /*28c0*/  IMAD.IADD R9, R18, 0x1, R9 ;  /* 0x0000000112097824 */ /* 0x000fc800078e0209 */
[----:B------:R-:W-:Y:S01]  /*28d0*/  IMAD.IADD R11, R0, 0x1, R11 ;  /* 0x00000001000b7824 */ /* 0x000fe200078e020b */
[----:B------:R-:W-:Y:S01]  /*28e0*/  LOP3.LUT R14, R14, 0xfffffffe, RZ, 0xc0, !PT ;  /* 0xfffffffe0e0e7812 */ /* 0x000fe200078ec0ff */
[----:B------:R-:W-:Y:S01]  /*28f0*/  IMAD.IADD R105, R13, 0x1, R105 ;  /* 0x000000010d697824 */ /* 0x000fe200078e0269 */
[----:B------:R-:W-:Y:S02]  /*2900*/  SHF.R.S32.HI R10, RZ, 0x1f, R9 ;  /* 0x0000001fff0a7819 */ /* 0x000fe40000011409 */
[----:B------:R-:W-:Y:S02]  /*2910*/  IADD3 R107, R107, R13, RZ ;  /* 0x0000000d6b6b7210 */ /* 0x000fe40007ffe0ff */
[----:B------:R-:W-:Y:S02]  /*2920*/  SHF.R.S32.HI R12, RZ, 0x1f, R11 ;  /* 0x0000001fff0c7819 */ /* 0x000fe4000001140b */
[----:B------:R-:W-:Y:S02]  /*2930*/  SEL R13, R121, RZ, P2 ;  /* 0x000000ff790d7207 */ /* 0x000fe40001000000 */
[----:B------:R-:W-:-:S02]  /*2940*/  @P2 LOP3.LUT R14, R14, 0x1, RZ, 0xfc, !PT ;  /* 0x000000010e0e2812 */ /* 0x000fc400078efcff */
[CC--:B------:R-:W-:Y:S02]  /*2950*/  LEA.HI R26, R10.reuse, R9.reuse, RZ, 0x4 ;  /* 0x000000090a1a7211 */ /* 0x0c0fe400078f20ff */
[----:B------:R-:W-:Y:S02]  /*2960*/  LEA.HI R10, R10, R9, RZ, 0x6 ;  /* 0x000000090a0a7211 */ /* 0x000fe400078f30ff */
[CC--:B------:R-:W-:Y:S01]  /*2970*/  LEA.HI R28, R12.reuse, R11.reuse, RZ, 0x4 ;  /* 0x0000000b0c1c7211 */ /* 0x0c0fe200078f20ff */
[----:B------:R-:W-:Y:S01]  /*2980*/  IMAD R117, R27, UR5, R117 ;  /* 0x000000051b757c24 */ /* 0x000fe2000f8e0275 */
[----:B------:R-:W-:Y:S01]  /*2990*/  LEA.HI R12, R12, R11, RZ, 0x6 ;  /* 0x0000000b0c0c7211 */ /* 0x000fe200078f30ff */
[----:B------:R-:W-:Y:S01]  /*29a0*/  IMAD.IADD R20, R6, 0x1, R13 ;  /* 0x0000000106147824 */ /* 0x000fe200078e020d */
[----:B------:R0:W-:Y:S01]  /*29b0*/  STL [R1+0x8], R14 ;  /* 0x0000080e01007387 */ /* 0x0001e20000100800 */
[----:B------:R-:W-:Y:S01]  /*29c0*/  SHF.R.S32.HI R11, RZ, 0x6, R10 ;  /* 0x00000006ff0b7819 */ /* 0x000fe2000001140a */
[----:B------:R-:W-:Y:S01]  /*29d0*/  IMAD.WIDE.U32 R116, R21, UR6, R116 ;  /* 0x0000000615747c25 */ /* 0x000fe2000f8e0074 */
[----:B------:R-:W-:-:S02]  /*29e0*/  SHF.R.U32.HI R9, RZ, 0x3, R233 ;  /* 0x00000003ff097819 */ /* 0x000fc400000116e9 */
[----:B------:R-:W-:Y:S02]  /*29f0*/  SHF.R.S32.HI R13, RZ, 0x6, R12 ;  /* 0x00000006ff0d7819 */ /* 0x000fe4000001140c */
[C---:B------:R-:W-:Y:S02]  /*2a00*/  LOP3.LUT R12, R230.reuse, 0x30, R28, 0xf8, !PT ;  /* 0x00000030e60c7812 */ /* 0x040fe400078ef81c */
[----:B0-----:R-:W-:Y:S02]  /*2a10*/  LOP3.LUT R14, R233, 0x30, R26, 0xf8, !PT ;  /* 0x00000030e90e7812 */ /* 0x001fe400078ef81a */
[----:B------:R-:W-:Y:S01]  /*2a20*/  SHF.R.S32.HI R21, RZ, 0x1f, R20 ;  /* 0x0000001fff157819 */ /* 0x000fe20000011414 */
[C---:B------:R-:W-:Y:S01]  /*2a30*/  IMAD R145, R11.reuse, 0x2800, R232 ;  /* 0x000028000b917824 */ /* 0x040fe200078e02e8 */
[----:B------:R-:W-:Y:S01]  /*2a40*/  LOP3.LUT R10, R230, 0x30, R26, 0xf8, !PT ;  /* 0x00000030e60a7812 */ /* 0x000fe200078ef81a */
[----:B------:R-:W-:Y:S01]  /*2a50*/  IMAD R143, R11, 0x2800, R234 ;  /* 0x000028000b8f7824 */ /* 0x000fe200078e02ea */
[----:B------:R-:W-:Y:S01]  /*2a60*/  LOP3.LUT R14, R14, R9, RZ, 0x3c, !PT ;  /* 0x000000090e0e7212 */ /* 0x000fe200078e3cff */
[----:B------:R-:W-:Y:S01]  /*2a70*/  IMAD R144, R13, 0x2800, R232 ;  /* 0x000028000d907824 */ /* 0x000fe200078e02e8 */
[----:B------:R-:W-:-:S02]  /*2a80*/  LOP3.LUT R11, R12, R231, RZ, 0x3c, !PT ;  /* 0x000000e70c0b7212 */ /* 0x000fc400078e3cff */
[-C--:B------:R-:W-:Y:S02]  /*2a90*/  LEA.HI R30, R21, R20.reuse, RZ, 0x4 ;  /* 0x00000014151e7211 */ /* 0x080fe400078f20ff */
[----:B------:R-:W-:Y:S02]  /*2aa0*/  LOP3.LUT R12, R233, 0x30, R28, 0xf8, !PT ;  /* 0x00000030e90c7812 */ /* 0x000fe400078ef81c */
[----:B------:R-:W-:Y:S01]  /*2ab0*/  LEA.HI R20, R21, R20, RZ, 0x6 ;  /* 0x0000001415147211 */ /* 0x000fe200078f30ff */
[----:B------:R-:W-:Y:S01]  /*2ac0*/  IMAD.IADD R143, R143, 0x1, R14 ;  /* 0x000000018f8f7824 */ /* 0x000fe200078e020e */
[----:B------:R-:W-:Y:S01]  /*2ad0*/  LOP3.LUT R10, R10, R231, RZ, 0x3c, !PT ;  /* 0x000000e70a0a7212 */ /* 0x000fe200078e3cff */
[----:B------:R-:W-:Y:S01]  /*2ae0*/  IMAD.IADD R144, R144, 0x1, R11 ;  /* 0x0000000190907824 */ /* 0x000fe200078e020b */
[----:B------:R-:W-:Y:S01]  /*2af0*/  LOP3.LUT R14, R233, 0x30, R30, 0xf8, !PT ;  /* 0x00000030e90e7812 */ /* 0x000fe200078ef81e */
[----:B------:R-:W-:Y:S01]  /*2b00*/  IMAD R141, R13, 0x2800, R234 ;  /* 0x000028000d8d7824 */ /* 0x000fe200078e02ea */
[----:B------:R-:W-:-:S02]  /*2b10*/  LOP3.LUT R12, R12, R9, RZ, 0x3c, !PT ;  /* 0x000000090c0c7212 */ /* 0x000fc400078e3cff */
[----:B------:R-:W-:Y:S02]  /*2b20*/  SHF.R.S32.HI R11, RZ, 0x6, R20 ;  /* 0x00000006ff0b7819 */ /* 0x000fe40000011414 */
[----:B------:R-:W-:Y:S01]  /*2b30*/  SHF.R.S32.HI R21, RZ, 0x1f, R146 ;  /* 0x0000001fff157819 */ /* 0x000fe20000011492 */
[----:B------:R-:W-:Y:S01]  /*2b40*/  IMAD.IADD R145, R145, 0x1, R10 ;  /* 0x0000000191917824 */ /* 0x000fe200078e020a */
[----:B------:R-:W-:Y:S01]  /*2b50*/  LOP3.LUT R10, R230, 0x30, R30, 0xf8, !PT ;  /* 0x00000030e60a7812 */ /* 0x000fe200078ef81e */
[----:B------:R-:W-:Y:S01]  /*2b60*/  IMAD.IADD R141, R141, 0x1, R12 ;  /* 0x000000018d8d7824 */ /* 0x000fe200078e020c */
[----:B------:R-:W-:Y:S01]  /*2b70*/  LOP3.LUT R13, R14, R9, RZ, 0x3c, !PT ;  /* 0x000000090e0d7212 */ /* 0x000fe200078e3cff */
[----:B------:R-:W-:Y:S01]  /*2b80*/  VIADD R14, R18, 0xa0 ;  /* 0x000000a0120e7836 */ /* 0x000fe20000000000 */
[----:B------:R-:W-:Y:S01]  /*2b90*/  IADD3 R122, P2, R220, R123, RZ ;  /* 0x0000007bdc7a7210 */ /* 0x000fe20007f5e0ff */
[----:B------:R-:W-:Y:S02]  /*2ba0*/  IMAD R140, R11, 0x2800, R234 ;  /* 0x000028000b8c7824 */ /* 0x000fe400078e02ea */
[----:B------:R-:W-:-:S02]  /*2bb0*/  IMAD R12, R21, R102, RZ ;  /* 0x00000066150c7224 */ /* 0x000fc400078e02ff */
[----:B------:R-:W-:Y:S01]  /*2bc0*/  IMAD R142, R11, 0x2800, R232 ;  /* 0x000028000b8e7824 */ /* 0x000fe200078e02e8 */
[----:B------:R-:W-:Y:S01]  /*2bd0*/  LOP3.LUT R11, R10, R231, RZ, 0x3c, !PT ;  /* 0x000000e70a0b7212 */ /* 0x000fe200078e3cff */
[----:B------:R-:W-:Y:S02]  /*2be0*/  IMAD R10, R21, R108, RZ ;  /* 0x0000006c150a7224 */ /* 0x000fe400078e02ff */
[----:B------:R-:W-:Y:S01]  /*2bf0*/  IMAD.X R123, R31, 0x1, R15, P2 ;  /* 0x000000011f7b7824 */ /* 0x000fe200010e060f */
[----:B------:R-:W-:Y:S01]  /*2c00*/  ISETP.GE.AND P2, PT, R14, UR4, PT ;  /* 0x000000040e007c0c */ /* 0x000fe2000bf46270 */
[----:B------:R-:W-:Y:S02]  /*2c10*/  IMAD.IADD R140, R140, 0x1, R13 ;  /* 0x000000018c8c7824 */ /* 0x000fe400078e020d */
[----:B------:R-:W-:Y:S01]  /*2c20*/  IMAD R29, R146, R103, R12 ;  /* 0x00000067921d7224 */ /* 0x000fe200078e020c */
[----:B------:R-:W-:Y:S01]  /*2c30*/  SHF.L.U64.HI R12, R102, 0x7, R103 ;  /* 0x00000007660c7819 */ /* 0x000fe20000010267 */
[----:B------:R-:W-:-:S02]  /*2c40*/  IMAD R21, R103, 0xa0, RZ ;  /* 0x000000a067157824 */ /* 0x000fc400078e02ff */
[----:B------:R-:W-:Y:S02]  /*2c50*/  IMAD.SHL.U32 R13, R102, 0x80, RZ ;  /* 0x00000080660d7824 */ /* 0x000fe400078e00ff */
[----:B------:R-:W-:Y:S01]  /*2c60*/  IMAD.WIDE.U32 R106, R146, R102, R106 ;  /* 0x00000066926a7225 */ /* 0x000fe200078e006a */
[----:B------:R-:W-:-:S03]  /*2c70*/  SEL R33, RZ, 0x20, P2 ;  /* 0x00000020ff217807 */ /* 0x000fc60001000000 */
[----:B------:R-:W-:-:S04]  /*2c80*/  IMAD.WIDE.U32 R104, R146, R102, R104 ;  /* 0x0000006692687225 */ /* 0x000fc800078e0068 */
[----:B------:R-:W-:-:S04]  /*2c90*/  IMAD.WIDE.U32 R114, R114, 0xa0, RZ ;  /* 0x000000a072727825 */ /* 0x000fc800078e00ff */
[----:B------:R-:W-:-:S04]  /*2ca0*/  IMAD.WIDE.U32 R102, R102, 0xa0, RZ ;  /* 0x000000a066667825 */ /* 0x000fc800078e00ff */
[----:B------:R-:W-:Y:S02]  /*2cb0*/  IMAD R27, R146, R109, R10 ;  /* 0x0000006d921b7224 */ /* 0x000fe400078e020a */
[----:B------:R-:W-:Y:S02]  /*2cc0*/  IMAD.IADD R128, R115, 0x1, R25 ;  /* 0x0000000173807824 */ /* 0x000fe400078e0219 */
[----:B------:R-:W-:Y:S01]  /*2cd0*/  IMAD.IADD R130, R103, 0x1, R21 ;  /* 0x0000000167827824 */ /* 0x000fe200078e0215 */
[----:B------:R-:W-:Y:S01]  /*2ce0*/  SHF.L.U64.HI R10, R108, 0x7, R109 ;  /* 0x000000076c0a7819 */ /* 0x000fe2000001026d */
[----:B------:R-:W-:Y:S01]  /*2cf0*/  IMAD.IADD R142, R142, 0x1, R11 ;  /* 0x000000018e8e7824 */ /* 0x000fe200078e020b */
[----:B------:R-:W-:Y:S01]  /*2d00*/  SHF.R.S32.HI R120, RZ, 0x4, R26 ;  /* 0x00000004ff787819 */ /* 0x000fe2000001141a */
[----:B------:R-:W-:Y:S01]  /*2d10*/  IMAD.IADD R15, R113, 0x1, R27 ;  /* 0x00000001710f7824 */ /* 0x000fe200078e021b */
[----:B------:R-:W-:Y:S01]  /*2d20*/  LOP3.LUT R40, R36, R33, RZ, 0xfc, !PT ;  /* 0x0000002124287212 */ /* 0x000fe200078efcff */
[----:B------:R-:W-:Y:S01]  /*2d30*/  IMAD.IADD R20, R27, 0x1, R111 ;  /* 0x000000011b147824 */ /* 0x000fe200078e026f */
[----:B------:R-:W-:Y:S01]  /*2d40*/  SHF.R.S32.HI R27, RZ, 0x4, R28 ;  /* 0x00000004ff1b7819 */ /* 0x000fe2000001141c */
[----:B------:R-:W-:-:S02]  /*2d50*/  IMAD.IADD R21, R107, 0x1, R29 ;  /* 0x000000016b157824 */ /* 0x000fc400078e021d */
[----:B------:R-:W-:Y:S01]  /*2d60*/  IMAD.IADD R25, R29, 0x1, R105 ;  /* 0x000000011d197824 */ /* 0x000fe200078e0269 */
[----:B------:R-:W-:Y:S01]  /*2d70*/  SHF.R.S32.HI R29, RZ, 0x4, R30 ;  /* 0x00000004ff1d7819 */ /* 0x000fe2000001141e */
[----:B------:R-:W-:Y:S01]  /*2d80*/  IMAD.SHL.U32 R11, R108, 0x80, RZ ;  /* 0x000000806c0b7824 */ /* 0x000fe200078e00ff */
[----:B------:R-:W-:Y:S01]  /*2d90*/  LOP3.LUT R26, R26, 0xfffffff0, RZ, 0xc0, !PT ;  /* 0xfffffff01a1a7812 */ /* 0x000fe200078ec0ff */
[----:B------:R-:W-:Y:S01]  /*2da0*/  IMAD.WIDE.U32 R108, R108, 0xa0, RZ ;  /* 0x000000a06c6c7825 */ /* 0x000fe200078e00ff */
[----:B------:R-:W-:Y:S02]  /*2db0*/  LOP3.LUT R28, R28, 0xfffffff0, RZ, 0xc0, !PT ;  /* 0xfffffff01c1c7812 */ /* 0x000fe400078ec0ff */
[----:B------:R-:W-:Y:S01]  /*2dc0*/  LOP3.LUT R30, R30, 0xfffffff0, RZ, 0xc0, !PT ;  /* 0xfffffff01e1e7812 */ /* 0x000fe200078ec0ff */
[----:B------:R-:W-:Y:S01]  /*2dd0*/  IMAD.IADD R34, R117, 0x1, R35 ;  /* 0x0000000175227824 */ /* 0x000fe200078e0223 */
[----:B------:R-:W-:Y:S01]  /*2de0*/  LOP3.LUT R35, R36, 0x1, RZ, 0xc0, !PT ;  /* 0x0000000124237812 */ /* 0x000fe200078ec0ff */
[----:B------:R-:W-:Y:S01]  /*2df0*/  IMAD.SHL.U32 R121, R121, 0x2, RZ ;  /* 0x0000000279797824 */ /* 0x000fe200078e00ff */
[C---:B------:R-:W-:Y:S01]  /*2e00*/  LOP3.LUT R36, R40.reuse, 0x2, RZ, 0xc0, !PT ;  /* 0x0000000228247812 */ /* 0x040fe200078ec0ff */
[----:B------:R-:W-:Y:S01]  /*2e10*/  IMAD.IADD R129, R109, 0x1, R129 ;  /* 0x000000016d817824 */ /* 0x000fe200078e0281 */
[----:B------:R-:W-:-:S02]  /*2e20*/  LOP3.LUT R37, R40, 0x4, RZ, 0xc0, !PT ;  /* 0x0000000428257812 */ /* 0x000fc400078ec0ff */
[C---:B------:R-:W-:Y:S02]  /*2e30*/  LOP3.LUT R38, R40.reuse, 0x8, RZ, 0xc0, !PT ;  /* 0x0000000828267812 */ /* 0x040fe400078ec0ff */
[C---:B------:R-:W-:Y:S02]  /*2e40*/  LOP3.LUT R39, R40.reuse, 0x10, RZ, 0xc0, !PT ;  /* 0x0000001028277812 */ /* 0x040fe400078ec0ff */
[----:B------:R-:W-:Y:S02]  /*2e50*/  SHF.R.S32.HI R31, RZ, 0x1f, R26 ;  /* 0x0000001fff1f7819 */ /* 0x000fe4000001141a */
[----:B------:R-:W-:Y:S02]  /*2e60*/  SHF.R.S32.HI R32, RZ, 0x1f, R28 ;  /* 0x0000001fff207819 */ /* 0x000fe4000001141c */
[----:B------:R-:W-:Y:S02]  /*2e70*/  SHF.R.S32.HI R33, RZ, 0x1f, R30 ;  /* 0x0000001fff217819 */ /* 0x000fe4000001141e */
[----:B------:R-:W-:-:S07]  /*2e80*/  LOP3.LUT R40, R40, 0x20, RZ, 0xc0, !PT ;  /* 0x0000002028287812 */ /* 0x000fce00078ec0ff */
.L_x_5482:
[----:B------:R-:W2:Y:S01]  /*2e90*/  LDL R43, [R1+0x10] ;  /* 0x00001000012b7983 */ /* 0x000ea20000100800 */
[----:B0-----:R-:W0:Y:S03]  /*2ea0*/  LDC.64 R124, c[0x0][0x2e8] ;  /* 0x0000ba00ff7c7b82 */ /* 0x001e260000000a00 */
[----:B------:R-:W3:Y:S01]  /*2eb0*/  LDL.LU R42, [R1+0x8] ;  /* 0x00000800012a7983 */ /* 0x000ee20000300800 */
        /* <DEDUP_REMOVED lines=10> */
[----:B------:R-:W-:-:S05]  /*2f60*/  IMAD.IADD R96, R135, 0x1, R41 ;  /* 0x0000000187607824 */ /* 0x000fca00078e0229 */
[----:B------:R-:W-:Y:S02]  /*2f70*/  IADD3.X R24, R5, R96, R131, P2, P3 ;  /* 0x0000006005187210 */ /* 0x000fe400017e6483 */
[----:B0-----:R-:W-:-:S04]  /*2f80*/  IADD3 R50, P2, P3, R134, R124, R3 ;  /* 0x0000007c86327210 */ /* 0x001fc80007b5e003 */
[----:B------:R-:W-:Y:S02]  /*2f90*/  IADD3.X R51, R96, R125, R5, P2, P3 ;  /* 0x0000007d60337210 */ /* 0x000fe400017e6405 */
[----:B------:R-:W-:Y:S02]  /*2fa0*/  IADD3 R48, P2, R49, R124, RZ ;  /* 0x0000007c31307210 */ /* 0x000fe40007f5e0ff */
[----:B------:R-:W-:-:S03]  /*2fb0*/  ISETP.GT.AND P3, PT, R47, R126, PT ;  /* 0x0000007e2f00720c */ /* 0x000fc60003f64270 */
[----:B------:R-:W-:Y:S01]  /*2fc0*/  IMAD.X R49, R24, 0x1, R125, P2 ;  /* 0x0000000118317824 */ /* 0x000fe200010e067d */
[----:B-1----:R-:W-:Y:S01]  /*2fd0*/  ISETP.GE.AND P2, PT, R132, 0x1, PT ;  /* 0x000000018400780c */ /* 0x002fe20003f46270 */
[----:B------:R-:W-:Y:S02]  /*2fe0*/  IMAD.MOV.U32 R24, RZ, RZ, R47 ;  /* 0x000000ffff187224 */ /* 0x000fe400078e002f */
[----:B--2---:R-:W-:Y:S01]  /*2ff0*/  IMAD R41, R17, 0x7800, R43 ;  /* 0x0000780011297824 */ /* 0x004fe200078e022b */
[----:B---3--:R-:W-:-:S03]  /*3000*/  LOP3.LUT R42, R42, 0xfffffffd, RZ, 0xc0, !PT ;  /* 0xfffffffd2a2a7812 */ /* 0x008fc600078ec0ff */
[C---:B------:R-:W-:Y:S02]  /*3010*/  VIADD R43, R41.reuse, 0x20 ;  /* 0x00000020292b7836 */ /* 0x040fe40000000000 */
[----:B------:R-:W-:Y:S01]  /*3020*/  @P4 VIADD R43, R41, 0xffffffe0 ;  /* 0xffffffe0292b4836 */ /* 0x000fe20000000000 */
[----:B------:R-:W-:Y:S02]  /*3030*/  @P3 LOP3.LUT R42, R42, 0x2, RZ, 0xfc, !PT ;  /* 0x000000022a2a3812 */ /* 0x000fe400078efcff */
[----:B------:R-:W-:-:S03]  /*3040*/  IADD3 R41, R16, R41, RZ ;  /* 0x0000002910297210 */ /* 0x000fc60007ffe0ff */
[----:B------:R0:W-:Y:S02]  /*3050*/  STL [R1+0x8], R42 ;  /* 0x0000082a01007387 */ /* 0x0001e40000100800 */
[----:B0-----:R-:W-:Y:S01]  /*3060*/  IMAD.IADD R42, R16, 0x1, R43 ;  /* 0x00000001102a7824 */ /* 0x001fe200078e022b */
[----:B------:R-:W-:Y:S06]  /*3070*/  @!P2 BRA `(.L_x_5384) ;  /* 0x000000c800fca947 */ /* 0x000fec0003800000 */
[----:B------:R-:W-:Y:S01]  /*3080*/  ULDC.U8 UR4, c[0x0][0x410] ;  /* 0x0001040000047ab9 */ /* 0x000fe20000000000 */
[-C--:B------:R-:W-:Y:S01]  /*3090*/  IMAD R43, R129, R47.reuse, RZ ;  /* 0x0000002f812b7224 */ /* 0x080fe200078e02ff */
[----:B------:R-:W-:Y:S01]  /*30a0*/  ISETP.NE.AND P2, PT, RZ, UR4, PT ;  /* 0x00000004ff007c0c */ /* 0x000fe2000bf45270 */
[-C--:B------:R-:W-:Y:S02]  /*30b0*/  IMAD R45, R130, R47.reuse, RZ ;  /* 0x0000002f822d7224 */ /* 0x080fe400078e02ff */
[----:B------:R-:W-:Y:S02]  /*30c0*/  IMAD R101, R44, R108, R43 ;  /* 0x0000006c2c657224 */ /* 0x000fe400078e022b */
[----:B------:R-:W-:Y:S02]  /*30d0*/  IMAD R43, R24, -0xa0, R2 ;  /* 0xffffff60182b7824 */ /* 0x000fe400078e0202 */
[----:B------:R-:W-:Y:S02]  /*30e0*/  IMAD R45, R44, R102, R45 ;  /* 0x000000662c2d7224 */ /* 0x000fe400078e022d */
[----:B------:R-:W-:Y:S01]  /*30f0*/  IMAD.WIDE.U32 R94, R108, R47, RZ ;  /* 0x0000002f6c5e7225 */ /* 0x000fe200078e00ff */
[----:B------:R-:W-:-:S03]  /*3100*/  VIMNMX R43, R43, 0xa0, PT ;  /* 0x000000a02b2b7848 */ /* 0x000fc60003fe0100 */
        /* <DEDUP_REMOVED lines=67> */
.L_x_5387:
[----:B------:R-:W-:Y:S05]  /*3540*/  BSYNC B1 ;  /* 0x0000000000017941 */ /* 0x000fea0003800000 */
.L_x_5386:
        /* <DEDUP_REMOVED lines=46> */
.L_x_5389:
[----:B------:R-:W-:Y:S05]  /*3830*/  BSYNC B1 ;  /* 0x0000000000017941 */ /* 0x000fea0003800000 */
.L_x_5388:
[----:B------:R-:W-:Y:S01]  /*3840*/  UISETP.NE.AND UP0, UPT, UR53, 0x3, UPT ;  /* 0x000000033500788c */ /* 0x000fe2000bf05270 */
[----:B------:R-:W-:Y:S01]  /*3850*/  IMAD.MOV.U32 R157, RZ, RZ, R84 ;  /* 0x000000ffff9d7224 */ /* 0x000fe200078e0054 */
        /* <DEDUP_REMOVED lines=10> */
[----:B-----5:R-:W-:Y:S02]  /*3900*/  IMAD.MOV.U32 R92, RZ, RZ, R52 ;  /* 0x000000ffff5c7224 */ /* 0x020fe400078e0034 */
        /* <DEDUP_REMOVED lines=13> */
.L_x_5390:
[----:B------:R-:W-:Y:S01]  /*39e0*/  IMAD R100, R17, 0x8, R16 ;  /* 0x0000000811647824 */ /* 0x000fe200078e0210 */
[----:B------:R-:W-:Y:S01]  /*39f0*/  SHF.L.U32 R101, R223, 0x1f, RZ ;  /* 0x0000001fdf657819 */ /* 0x000fe200000006ff */
[----:B------:R-:W-:Y:S03]  /*3a00*/  BSSY B1, `(.L_x_5391) ;  /* 0x0000003000017945 */ /* 0x000fe60003800000 */
[----:B------:R-:W1:Y:S02]  /*3a10*/  SYNCS.PHASECHK.TRANS64.TRYWAIT P5, [R100+URZ+0x33490], R101 ;  /* 0x03349065640075a7 */ /* 0x000e6400080a017f */
[----:B-1----:R-:W-:Y:S05]  /*3a20*/  @!P5 BRA `(.L_x_5392) ;  /* 0x000002f00020d947 */ /* 0x002fea0003800000 */
.L_x_5733:
[----:B------:R-:W-:Y:S05]  /*3a30*/  BSYNC B1 ;  /* 0x0000000000017941 */ /* 0x000fea0003800000 */
.L_x_5391:
        /* <DEDUP_REMOVED lines=17> */
[----:B------:R-:W-:Y:S02]  /*3b50*/  SHF.R.U32.HI R169, RZ, 0x8, R135 ;  /* 0x00000008ffa97819 */ /* 0x000fe40000011687 */
[----:B------:R-:W-:Y:S02]  /*3b60*/  LOP3.LUT R170, R135, 0xff, RZ, 0xc0, !PT ;  /* 0x000000ff87aa7812 */ /* 0x000fe400078ec0ff */
[----:B------:R-:W-:Y:S02]  /*3b70*/  LOP3.LUT R125, R125, 0xff00, R167, 0xf8, !PT ;  /* 0x0000ff007d7d7812 */ /* 0x000fe400078ef8a7 */
[----:B------:R-:W-:Y:S02]  /*3b80*/  SHF.R.U32.HI R135, RZ, 0x18, R135 ;  /* 0x00000018ff877819 */ /* 0x000fe40000011687 */
[----:B------:R-:W-:Y:S02]  /*3b90*/  LOP3.LUT R125, R125, 0xff0000, R134, 0xf8, !PT ;  /* 0x00ff00007d7d7812 */ /* 0x000fe400078ef886 */
[----:B------:R-:W-:-:S02]  /*3ba0*/  PRMT R135, R135, 0x654, R170 ;  /* 0x0000065487877816 */ /* 0x000fc400000000aa */
[----:B------:R-:W-:Y:S02]  /*3bb0*/  SHF.L.U32 R169, R169, 0x8, RZ ;  /* 0x00000008a9a97819 */ /* 0x000fe400000006ff */
[-C--:B------:R-:W-:Y:S02]  /*3bc0*/  F2FP.F16.E4M3.UNPACK_B R134, R166.reuse.H1 ;  /* 0x000000a6ff86723e */ /* 0x080fe400030006ff */
        /* <DEDUP_REMOVED lines=39> */
[-C--:B------:R-:W-:Y:S02]  /*3e40*/  F2FP.F16.E4M3.UNPACK_B R134, R46.reuse ;  /* 0x0000002eff86723e */ /* 0x080fe400020006ff */
        /* <DEDUP_REMOVED lines=10> */
[C---:B------:R-:W-:Y:S01]  /*3ef0*/  FFMA.FTZ R171, R124.reuse, R47, -R171 ;  /* 0x0000002f7cab7223 */ /* 0x040fe200000108ab */
        /* <DEDUP_REMOVED lines=26> */
[----:B------:R-:W-:Y:S01]  /*40a0*/  FMUL.FTZ R167, R47, R170 ;  /* 0x000000aa2fa77220 */ /* 0x000fe20000410000 */
        /* <DEDUP_REMOVED lines=17> */
.L_x_5398:
[----:B------:R-:W-:Y:S05]  /*41c0*/  BSYNC B3 ;  /* 0x0000000000037941 */ /* 0x000fea0003800000 */
.L_x_5397:
[----:B--2---:R2:W-:Y:S02]  /*41d0*/  STG.E.128 desc[UR54][R50.64], R44 ;  /* 0x0000002c32007986 */ /* 0x0045e4000c101d36 */
.L_x_5396:
[----:B------:R-:W-:Y:S05]  /*41e0*/  BSYNC B2 ;  /* 0x0000000000027941 */ /* 0x000fea0003800000 */
.L_x_5395:
        /* <DEDUP_REMOVED lines=54> */
[----:B------:R-:W-:Y:S01]  /*4550*/  HADD2.F32 R135, -RZ, R166.H1_H1 ;  /* 0x300000a6ff877230 */ /* 0x000fe20000004100 */
[----:B------:R-:W-:Y:S01]  /*4560*/  F2FP.SATFINITE.E4M3.F32.PACK_AB_MERGE_C R98, R125, R98, RZ ;  /* 0x000000627d62723e */ /* 0x000fe200048070ff */
[----:B------:R-:W-:Y:S01]  /*4570*/  HADD2.F32 R167, -RZ, R134.H0_H0 ;  /* 0x20000086ffa77230 */ /* 0x000fe20000004100 */
[----:B------:R-:W-:Y:S01]  /*4580*/  F2FP.F16.E4M3.UNPACK_B R45, R45 ;  /* 0x0000002dff2d723e */ /* 0x000fe200020006ff */
[----:B------:R-:W-:Y:S01]  /*4590*/  HADD2.F32 R166, -RZ, R166.H0_H0 ;  /* 0x200000a6ffa67230 */ /* 0x000fe20000004100 */
[----:B------:R-:W-:Y:S01]  /*45a0*/  F2FP.SATFINITE.E4M3.F32.PACK_AB_MERGE_C R99, R99, R124, R98 ;  /* 0x0000007c6363723e */ /* 0x000fe20004807062 */
[----:B------:R-:W-:-:S02]  /*45b0*/  HADD2.F32 R134, -RZ, R134.H1_H1 ;  /* 0x30000086ff867230 */ /* 0x000fc40000004100 */
[C---:B------:R-:W-:Y:S01]  /*45c0*/  FMUL.FTZ R168, R135.reuse, R167 ;  /* 0x000000a787a87220 */ /* 0x040fe20000410000 */
        /* <DEDUP_REMOVED lines=47> */
[-C--:B------:R-:W-:Y:S02]  /*48c0*/  FMUL.FTZ R97, R44, R164.reuse ;  /* 0x000000a42c617220 */ /* 0x080fe40000410000 */
[C---:B------:R-:W-:Y:S02]  /*48d0*/  FMUL.FTZ R164, R47.reuse, R164 ;  /* 0x000000a42fa47220 */ /* 0x040fe40000410000 */
[-C--:B------:R-:W-:Y:S01]  /*48e0*/  FFMA.FTZ R97, R47, R163.reuse, -R97 ;  /* 0x000000a32f617223 */ /* 0x080fe20000010861 */
[----:B------:R-:W-:Y:S01]  /*48f0*/  F2FP.SATFINITE.E4M3.F32.PACK_AB_MERGE_C R47, R166, R168, R96 ;  /* 0x000000a8a62f723e */ /* 0x000fe20004807060 */
[----:B------:R-:W-:-:S05]  /*4900*/  FFMA.FTZ R164, R44, R163, R164 ;  /* 0x000000a32ca47223 */ /* 0x000fca00000100a4 */
[----:B------:R-:W-:-:S07]  /*4910*/  F2FP.SATFINITE.E4M3.F32.PACK_AB_MERGE_C R44, R164, R97, R124 ;  /* 0x00000061a42c723e */ /* 0x000fce000480707c */
.L_x_5402:
[----:B------:R-:W-:Y:S05]  /*4920*/  BSYNC B3 ;  /* 0x0000000000037941 */ /* 0x000fea0003800000 */
.L_x_5401:
[----:B--2---:R3:W-:Y:S02]  /*4930*/  STG.E.128 desc[UR54][R50.64+0x20], R44 ;  /* 0x0000202c32007986 */ /* 0x0047e4000c101d36 */
.L_x_5400:
[----:B------:R-:W-:Y:S05]  /*4940*/  BSYNC B2 ;  /* 0x0000000000027941 */ /* 0x000fea0003800000 */
.L_x_5399:
        /* <DEDUP_REMOVED lines=19> */
[----:B------:R-:W-:Y:S02]  /*4a80*/  LOP3.LUT R96, R97, 0xff00, R96, 0xf8, !PT ;  /* 0x0000ff0061607812 */ /* 0x000fe400078ef860 */
[----:B------:R-:W-:-:S02]  /*4a90*/  SHF.L.U32 R89, R90, 0x10, RZ ;  /* 0x000000105a597819 */ /* 0x000fc400000006ff */
[-C--:B------:R-:W-:Y:S02]  /*4aa0*/  F2FP.F16.E4M3.UNPACK_B R90, R162.reuse.H1 ;  /* 0x000000a2ff5a723e */ /* 0x080fe400030006ff */
[----:B------:R-:W-:Y:S02]  /*4ab0*/  LOP3.LUT R89, R96, 0xff0000, R89, 0xf8, !PT ;  /* 0x00ff000060597812 */ /* 0x000fe400078ef859 */
[----:B--2---:R-:W-:Y:S01]  /*4ac0*/  F2FP.F16.E4M3.UNPACK_B R96, R45 ;  /* 0x0000002dff60723e */ /* 0x004fe200020006ff */
[----:B------:R-:W-:Y:S01]  /*4ad0*/  HADD2.F32 R124, -RZ, R90.H0_H0 ;  /* 0x2000005aff7c7230 */ /* 0x000fe20000004100 */
[----:B------:R-:W-:Y:S02]  /*4ae0*/  LOP3.LUT R98, R91, 0xff00, R98, 0xf8, !PT ;  /* 0x0000ff005b627812 */ /* 0x000fe400078ef862 */
        /* <DEDUP_REMOVED lines=85> */
[----:B------:R-:W-:Y:S01]  /*5040*/  FFMA.FTZ R89, R47, R161, -R89 ;  /* 0x000000a12f597223 */ /* 0x000fe20000010859 */
[----:B------:R-:W-:Y:S01]  /*5050*/  F2FP.SATFINITE.E4M3.F32.PACK_AB_MERGE_C R47, R125, R135, R88 ;  /* 0x000000877d2f723e */ /* 0x000fe20004807058 */
[----:B------:R-:W-:-:S05]  /*5060*/  FFMA.FTZ R162, R44, R161, R162 ;  /* 0x000000a12ca27223 */ /* 0x000fca00000100a2 */
[----:B------:R-:W-:-:S07]  /*5070*/  F2FP.SATFINITE.E4M3.F32.PACK_AB_MERGE_C R44, R162, R89, R96 ;  /* 0x00000059a22c723e */ /* 0x000fce0004807060 */
.L_x_5406:
[----:B------:R-:W-:Y:S05]  /*5080*/  BSYNC B3 ;  /* 0x0000000000037941 */ /* 0x000fea0003800000 */
.L_x_5405:
[----:B--2---:R4:W-:Y:S02]  /*5090*/  STG.E.128 desc[UR54][R50.64+0x40], R44 ;  /* 0x0000402c32007986 */ /* 0x0049e4000c101d36 */
.L_x_5404:
[----:B------:R-:W-:Y:S05]  /*50a0*/  BSYNC B2 ;  /* 0x0000000000027941 */ /* 0x000fea0003800000 */
.L_x_5403:
        /* <DEDUP_REMOVED lines=118> */
.L_x_5410:
[----:B------:R-:W-:Y:S05]  /*5810*/  BSYNC B3 ;  /* 0x0000000000037941 */ /* 0x000fea0003800000 */
.L_x_5409:
[----:B--2---:R0:W-:Y:S02]  /*5820*/  STG.E.128 desc[UR54][R50.64+0x60], R44 ;  /* 0x0000602c32007986 */ /* 0x0041e4000c101d36 */
.L_x_5408:
[----:B------:R-:W-:Y:S05]  /*5830*/  BSYNC B2 ;  /* 0x0000000000027941 */ /* 0x000fea0003800000 */
.L_x_5407:
        /* <DEDUP_REMOVED lines=10> */
[-C--:B------:R-:W-:Y:S01]  /*58e0*/  F2FP.F16.E4M3.UNPACK_B R45, R82.reuse ;  /* 0x00000052ff2d723e */ /* 0x080fe200020006ff */
[----:B------:R-:W-:Y:S01]  /*58f0*/  HADD2.F32 R80, -RZ, R87.H0_H0 ;  /* 0x20000057ff507230 */ /* 0x000fe20000004100 */
[----:B------:R-:W-:Y:S01]  /*5900*/  F2FP.F16.E4M3.UNPACK_B R82, R82.H1 ;  /* 0x00000052ff52723e */ /* 0x000fe200030006ff */
[----:B------:R-:W-:Y:S01]  /*5910*/  HADD2.F32 R85, -RZ, R86.H0_H0 ;  /* 0x20000056ff557230 */ /* 0x000fe20000004100 */
[--C-:B------:R-:W-:Y:S01]  /*5920*/  SHF.R.U32.HI R98, RZ, 0x8, R81.reuse ;  /* 0x00000008ff627819 */ /* 0x100fe20000011651 */
[--C-:B------:R-:W-:Y:S01]  /*5930*/  HADD2.F32 R84, -RZ, R45.reuse.H1_H1 ;  /* 0x3000002dff547230 */ /* 0x100fe20000004100 */
[----:B------:R-:W-:Y:S01]  /*5940*/  SHF.R.U32.HI R97, RZ, 0x18, R81 ;  /* 0x00000018ff617819 */ /* 0x000fe20000011651 */
[----:B------:R-:W-:-:S02]  /*5950*/  HADD2.F32 R45, -RZ, R45.H0_H0 ;  /* 0x2000002dff2d7230 */ /* 0x000fc40000004100 */
[----:B------:R-:W-:Y:S02]  /*5960*/  HADD2.F32 R87, -RZ, R87.H1_H1 ;  /* 0x30000057ff577230 */ /* 0x000fe40000004100 */
[-C--:B------:R-:W-:Y:S01]  /*5970*/  FMUL.FTZ R88, R84, R80.reuse ;  /* 0x0000005054587220 */ /* 0x080fe20000410000 */
[----:B------:R-:W-:Y:S02]  /*5980*/  HADD2.F32 R86, -RZ, R86.H1_H1 ;  /* 0x30000056ff567230 */ /* 0x000fe40000004100 */
[C---:B------:R-:W-:Y:S01]  /*5990*/  FMUL.FTZ R89, R45.reuse, R80 ;  /* 0x000000502d597220 */ /* 0x040fe20000410000 */
[----:B------:R-:W-:-:S03]  /*59a0*/  FFMA.FTZ R80, R45, R85, -R88 ;  /* 0x000000552d507223 */ /* 0x000fc60000010858 */
[----:B------:R-:W-:Y:S01]  /*59b0*/  FFMA.FTZ R45, R84, R85, R89 ;  /* 0x00000055542d7223 */ /* 0x000fe20000010059 */
[--C-:B------:R-:W-:Y:S02]  /*59c0*/  HADD2.F32 R85, -RZ, R82.reuse.H1_H1 ;  /* 0x30000052ff557230 */ /* 0x100fe40000004100 */
[----:B------:R-:W-:Y:S02]  /*59d0*/  HADD2.F32 R82, -RZ, R82.H0_H0 ;  /* 0x20000052ff527230 */ /* 0x000fe40000004100 */
        /* <DEDUP_REMOVED lines=39> */
[----:B------:R-:W-:Y:S02]  /*5c50*/  LOP3.LUT R96, R90, 0xff00, R81, 0xf8, !PT ;  /* 0x0000ff005a607812 */ /* 0x000fe400078ef851 */
[----:B------:R-:W-:-:S04]  /*5c60*/  SHF.L.U32 R81, R98, 0x8, RZ ;  /* 0x0000000862517819 */ /* 0x000fc800000006ff */
        /* <DEDUP_REMOVED lines=50> */
.L_x_5414:
[----:B------:R-:W-:Y:S05]  /*5f90*/  BSYNC B3 ;  /* 0x0000000000037941 */ /* 0x000fea0003800000 */
.L_x_5413:
[----:B--2---:R0:W-:Y:S02]  /*5fa0*/  STG.E.128 desc[UR54][R50.64+0x80], R44 ;  /* 0x0000802c32007986 */ /* 0x0041e4000c101d36 */
.L_x_5412:
[----:B------:R-:W-:Y:S05]  /*5fb0*/  BSYNC B2 ;  /* 0x0000000000027941 */ /* 0x000fea0003800000 */
.L_x_5411:
        /* <DEDUP_REMOVED lines=113> */
.L_x_5416:
[----:B------:R-:W-:Y:S05]  /*66d0*/  BSYNC B2 ;  /* 0x0000000000027941 */ /* 0x000fea0003800000 */
.L_x_5415:
[----:B--2---:R0:W-:Y:S02]  /*66e0*/  STG.E.128 desc[UR54][R50.64+0xa0], R44 ;  /* 0x0000a02c32007986 */ /* 0x0041e4000c101d36 */
.L_x_5394:
[----:B------:R-:W-:Y:S05]  /*66f0*/  BSYNC B1 ;  /* 0x0000000000017941 */ /* 0x000fea0003800000 */
.L_x_5393:
        /* <DEDUP_REMOVED lines=115> */
.L_x_5421:
[----:B------:R-:W-:Y:S05]  /*6e30*/  BSYNC B2 ;  /* 0x0000000000027941 */ /* 0x000fea0003800000 */
.L_x_5420:
[----:B--2---:R0:W-:Y:S02]  /*6e40*/  STG.E.128 desc[UR54][R48.64], R44 ;  /* 0x0000002c30007986 */ /* 0x0041e4000c101d36 */
.L_x_5419:
[----:B------:R-:W-:Y:S05]  /*6e50*/  BSYNC B1 ;  /* 0x0000000000017941 */ /* 0x000fea0003800000 */
.L_x_5418:
        /* <DEDUP_REMOVED lines=11> */
[----:B------:R-:W-:Y:S02]  /*6f10*/  LOP3.LUT R51, R71, 0xff, RZ, 0xc0, !PT ;  /* 0x000000ff47337812 */ /* 0x000fe400078ec0ff */
[----:B------:R-:W-:-:S02]  /*6f20*/  SHF.R.U32.HI R68, RZ, 0x18, R71 ;  /* 0x00000018ff447819 */ /* 0x000fc40000011647 */
[--C-:B------:R-:W-:Y:S02]  /*6f30*/  SHF.R.U32.HI R70, RZ, 0x8, R71.reuse ;  /* 0x00000008ff467819 */ /* 0x100fe40000011647 */
[----:B------:R-:W-:Y:S01]  /*6f40*/  PRMT R69, R69, 0x654, R50 ;  /* 0x0000065445457816 */ /* 0x000fe20000000032 */
[----:B------:R-:W-:Y:S01]  /*6f50*/  IMAD.SHL.U32 R50, R72, 0x100, RZ ;  /* 0x0000010048327824 */ /* 0x000fe200078e00ff */
[----:B------:R-:W-:Y:S02]  /*6f60*/  SHF.R.U32.HI R73, RZ, 0x10, R71 ;  /* 0x00000010ff497819 */ /* 0x000fe40000011647 */
[----:B------:R-:W-:Y:S01]  /*6f70*/  PRMT R71, R68, 0x654, R51 ;  /* 0x0000065444477816 */ /* 0x000fe20000000033 */
[----:B--2---:R-:W-:Y:S01]  /*6f80*/  IMAD.MOV.U32 R51, RZ, RZ, R45 ;  /* 0x000000ffff337224 */ /* 0x004fe200078e002d */
[----:B------:R-:W-:Y:S01]  /*6f90*/  SHF.L.U32 R70, R70, 0x8, RZ ;  /* 0x0000000846467819 */ /* 0x000fe200000006ff */
[----:B------:R-:W-:Y:S01]  /*6fa0*/  IMAD.U32 R45, R74, 0x10000, RZ ;  /* 0x000100004a2d7824 */ /* 0x000fe200078e00ff */
[----:B------:R-:W-:Y:S01]  /*6fb0*/  LOP3.LUT R50, R69, 0xff00, R50, 0xf8, !PT ;  /* 0x0000ff0045327812 */ /* 0x000fe200078ef832 */
[----:B------:R-:W-:Y:S01]  /*6fc0*/  IMAD.MOV.U32 R68, RZ, RZ, R44 ;  /* 0x000000ffff447224 */ /* 0x000fe200078e002c */
[----:B------:R-:W-:Y:S01]  /*6fd0*/  LOP3.LUT R72, R71, 0xff00, R70, 0xf8, !PT ;  /* 0x0000ff0047487812 */ /* 0x000fe200078ef846 */
[----:B------:R-:W-:Y:S01]  /*6fe0*/  IMAD.U32 R69, R73, 0x10000, RZ ;  /* 0x0001000049457824 */ /* 0x000fe200078e00ff */
[----:B------:R-:W-:-:S02]  /*6ff0*/  F2FP.F16.E4M3.UNPACK_B R70, R150.H1 ;  /* 0x00000096ff46723e */ /* 0x000fc400030006ff */
        /* <DEDUP_REMOVED lines=89> */
.L_x_5425:
[----:B------:R-:W-:Y:S05]  /*7590*/  BSYNC B2 ;  /* 0x0000000000027941 */ /* 0x000fea0003800000 */
.L_x_5424:
[----:B--2---:R0:W-:Y:S02]  /*75a0*/  STG.E.128 desc[UR54][R48.64+0x20], R44 ;  /* 0x0000202c30007986 */ /* 0x0041e4000c101d36 */
.L_x_5423:
[----:B------:R-:W-:Y:S05]  /*75b0*/  BSYNC B1 ;  /* 0x0000000000017941 */ /* 0x000fea0003800000 */
.L_x_5422:
        /* <DEDUP_REMOVED lines=114> */
.L_x_5429:
[----:B------:R-:W-:Y:S05]  /*7ce0*/  BSYNC B2 ;  /* 0x0000000000027941 */ /* 0x000fea0003800000 */
.L_x_5428:
[----:B--2---:R0:W-:Y:S02]  /*7cf0*/  STG.E.128 desc[UR54][R48.64+0x40], R44 ;  /* 0x0000402c30007986 */ /* 0x0041e4000c101d36 */
.L_x_5427:
[----:B------:R-:W-:Y:S05]  /*7d00*/  BSYNC B1 ;  /* 0x0000000000017941 */ /* 0x000fea0003800000 */
.L_x_5426:
        /* <DEDUP_REMOVED lines=9> */
[----:B------:R-:W-:Y:S02]  /*7da0*/  SHF.R.U32.HI R60, RZ, 0x18, R63 ;  /* 0x00000018ff3c7819 */ /* 0x000fe4000001163f */
[--C-:B------:R-:W-:Y:S02]  /*7db0*/  SHF.R.U32.HI R66, RZ, 0x10, R61.reuse ;  /* 0x00000010ff427819 */ /* 0x100fe4000001163d */
[----:B------:R-:W-:Y:S02]  /*7dc0*/  SHF.R.U32.HI R65, RZ, 0x8, R61 ;  /* 0x00000008ff417819 */ /* 0x000fe4000001163d */
[----:B------:R-:W-:-:S02]  /*7dd0*/  LOP3.LUT R50, R61, 0xff, RZ, 0xc0, !PT ;  /* 0x000000ff3d327812 */ /* 0x000fc400078ec0ff */
[----:B------:R-:W-:Y:S02]  /*7de0*/  SHF.R.U32.HI R64, RZ, 0x10, R63 ;  /* 0x00000010ff407819 */ /* 0x000fe4000001163f */
        /* <DEDUP_REMOVED lines=9> */
[-C--:B------:R-:W-:Y:S01]  /*7e80*/  F2FP.F16.E4M3.UNPACK_B R44, R45.reuse ;  /* 0x0000002dff2c723e */ /* 0x080fe200020006ff */
[----:B------:R-:W-:Y:S01]  /*7e90*/  HADD2.F32 R67, -RZ, R62.H0_H0 ;  /* 0x2000003eff437230 */ /* 0x000fe20000004100 */
[----:B------:R-:W-:Y:S01]  /*7ea0*/  LOP3.LUT R61, R61, 0xff00, R50, 0xf8, !PT ;  /* 0x0000ff003d3d7812 */ /* 0x000fe200078ef832 */
[----:B------:R-:W-:Y:S01]  /*7eb0*/  IMAD.U32 R50, R66, 0x10000, RZ ;  /* 0x0001000042327824 */ /* 0x000fe200078e00ff */
[----:B------:R-:W-:Y:S01]  /*7ec0*/  LOP3.LUT R66, R63, 0xff0000, R60, 0xf8, !PT ;  /* 0x00ff00003f427812 */ /* 0x000fe200078ef83c */
[--C-:B------:R-:W-:Y:S01]  /*7ed0*/  HADD2.F32 R60, -RZ, R44.reuse.H1_H1 ;  /* 0x3000002cff3c7230 */ /* 0x100fe20000004100 */
[----:B------:R-:W-:Y:S01]  /*7ee0*/  F2FP.F16.E4M3.UNPACK_B R63, R136.H1 ;  /* 0x00000088ff3f723e */ /* 0x000fe200030006ff */
[----:B------:R-:W-:Y:S01]  /*7ef0*/  HADD2.F32 R44, -RZ, R44.H0_H0 ;  /* 0x2000002cff2c7230 */ /* 0x000fe20000004100 */
[----:B------:R-:W-:Y:S01]  /*7f00*/  F2FP.F16.E4M3.UNPACK_B R45, R45.H1 ;  /* 0x0000002dff2d723e */ /* 0x000fe200030006ff */
[----:B------:R-:W-:Y:S01]  /*7f10*/  HADD2.F32 R64, -RZ, R62.H1_H1 ;  /* 0x3000003eff407230 */ /* 0x000fe20000004100 */
[----:B------:R-:W-:Y:S01]  /*7f20*/  LOP3.LUT R50, R61, 0xff0000, R50, 0xf8, !PT ;  /* 0x00ff00003d327812 */ /* 0x000fe200078ef832 */
[----:B------:R-:W-:-:S02]  /*7f30*/  HADD2.F32 R65, -RZ, R63.H0_H0 ;  /* 0x2000003fff417230 */ /* 0x000fc40000004100 */
[----:B------:R-:W-:Y:S01]  /*7f40*/  FMUL.FTZ R69, R60, R67 ;  /* 0x000000433c457220 */ /* 0x000fe20000410000 */
        /* <DEDUP_REMOVED lines=78> */
.L_x_5433:
[----:B------:R-:W-:Y:S05]  /*8430*/  BSYNC B2 ;  /* 0x0000000000027941 */ /* 0x000fea0003800000 */
.L_x_5432:
[----:B--2---:R0:W-:Y:S02]  /*8440*/  STG.E.128 desc[UR54][R48.64+0x60], R44 ;  /* 0x0000602c30007986 */ /* 0x0041e4000c101d36 */
.L_x_5431:
[----:B------:R-:W-:Y:S05]  /*8450*/  BSYNC B1 ;  /* 0x0000000000017941 */ /* 0x000fea0003800000 */
.L_x_5430:
        /* <DEDUP_REMOVED lines=22> */
[----:B------:R-:W-:Y:S01]  /*85c0*/  IMAD.U32 R56, R60, 0x10000, RZ ;  /* 0x000100003c387824 */ /* 0x000fe200078e00ff */
[----:B------:R-:W-:-:S02]  /*85d0*/  LOP3.LUT R58, R57, 0xff00, R58, 0xf8, !PT ;  /* 0x0000ff00393a7812 */ /* 0x000fc400078ef83a */
        /* <DEDUP_REMOVED lines=90> */
.L_x_5437:
[----:B------:R-:W-:Y:S05]  /*8b80*/  BSYNC B2 ;  /* 0x0000000000027941 */ /* 0x000fea0003800000 */
.L_x_5436:
[----:B--2---:R0:W-:Y:S02]  /*8b90*/  STG.E.128 desc[UR54][R48.64+0x80], R44 ;  /* 0x0000802c30007986 */ /* 0x0041e4000c101d36 */
.L_x_5435:
[----:B------:R-:W-:Y:S05]  /*8ba0*/  BSYNC B1 ;  /* 0x0000000000017941 */ /* 0x000fea0003800000 */
.L_x_5434:
[----:B------:R-:W-:-:S13]  /*8bb0*/  ISETP.NE.AND P3, PT, R40, RZ, PT ;  /* 0x000000ff2800720c */ /* 0x000fda0003f65270 */
        /* <DEDUP_REMOVED lines=12> */
[----:B------:R-:W-:Y:S01]  /*8c80*/  SHF.R.U32.HI R56, RZ, 0x10, R55 ;  /* 0x00000010ff387819 */ /* 0x000fe20000011637 */
[----:B------:R-:W-:Y:S01]  /*8c90*/  IMAD.SHL.U32 R53, R53, 0x100, RZ ;  /* 0x0000010035357824 */ /* 0x000fe200078e00ff */
[----:B------:R-:W-:Y:S01]  /*8ca0*/  LOP3.LUT R54, R55, 0xff0000ff, RZ, 0xc0, !PT ;  /* 0xff0000ff37367812 */ /* 0x000fe200078ec0ff */
        /* <DEDUP_REMOVED lines=95> */
.L_x_5439:
[----:B------:R-:W-:Y:S05]  /*92a0*/  BSYNC B1 ;  /* 0x0000000000017941 */ /* 0x000fea0003800000 */
.L_x_5438:
[----:B--2---:R0:W-:Y:S01]  /*92b0*/  STG.E.128 desc[UR54][R48.64+0xa0], R44 ;  /* 0x0000a02c30007986 */ /* 0x0041e2000c101d36 */
[----:B------:R-:W-:Y:S05]  /*92c0*/  BRA `(.L_x_5417) ;  /* 0x0000006c00447947 */ /* 0x000fea0003800000 */
.L_x_5385:
        /* <DEDUP_REMOVED lines=49> */
.L_x_5441:
[----:B------:R-:W-:Y:S05]  /*95e0*/  BSYNC B1 ;  /* 0x0000000000017941 */ /* 0x000fea0003800000 */
.L_x_5440:
        /* <DEDUP_REMOVED lines=42> */
.L_x_5443:
[----:B------:R-:W-:Y:S05]  /*9890*/  BSYNC B1 ;  /* 0x0000000000017941 */ /* 0x000fea0003800000 */
.L_x_5442:
        /* <DEDUP_REMOVED lines=26> */
.L_x_5444:
[----:B------:R-:W-:Y:S01]  /*9a40*/  IMAD R100, R17, 0x8, R16 ;  /* 0x0000000811647824 */ /* 0x000fe200078e0210 */
[----:B------:R-:W-:Y:S01]  /*9a50*/  SHF.L.U32 R101, R223, 0x1f, RZ ;  /* 0x0000001fdf657819 */ /* 0x000fe200000006ff */
[----:B------:R-:W1:Y:S01]  /*9a60*/  LDC R152, c[0x0][0x2f4] ;  /* 0x0000bd00ff987b82 */ /* 0x000e620000000800 */
[----:B------:R-:W-:Y:S01]  /*9a70*/  BSSY B1, `(.L_x_5445) ;  /* 0x0000004000017945 */ /* 0x000fe20003800000 */
[----:B------:R-:W-:Y:S01]  /*9a80*/  IMAD.MOV.U32 R135, RZ, RZ, R96 ;  /* 0x000000ffff877224 */ /* 0x000fe200078e0060 */
[----:B------:R-:W2:Y:S02]  /*9a90*/  SYNCS.PHASECHK.TRANS64.TRYWAIT P5, [R100+URZ+0x33490], R101 ;  /* 0x03349065640075a7 */ /* 0x000ea400080a017f */
[----:B--2---:R-:W-:Y:S05]  /*9aa0*/  @!P5 BRA `(.L_x_5446) ;  /* 0x000002900014d947 */ /* 0x004fea0003800000 */
.L_x_5734:
[----:B------:R-:W-:Y:S05]  /*9ab0*/  BSYNC B1 ;  /* 0x0000000000017941 */ /* 0x000fea0003800000 */
.L_x_5445:
        /* <DEDUP_REMOVED lines=45> */
[--C-:B------:R-:W-:Y:S01]  /*9d90*/  SHF.R.U32.HI R179, RZ, 0x8, R55.reuse ;  /* 0x00000008ffb37819 */ /* 0x100fe20000011637 */
[----:B------:R-:W-:Y:S01]  /*9da0*/  IMAD.U32 R52, R52, 0x10000, RZ ;  /* 0x0001000034347824 */ /* 0x000fe200078e00ff */
[----:B------:R-:W-:Y:S02]  /*9db0*/  LOP3.LUT R78, R55, 0xff, RZ, 0xc0, !PT ;  /* 0x000000ff374e7812 */ /* 0x000fe400078ec0ff */
[----:B------:R-:W-:-:S02]  /*9dc0*/  SHF.R.U32.HI R183, RZ, 0x18, R55 ;  /* 0x00000018ffb77819 */ /* 0x000fc40000011637 */
[----:B------:R-:W-:Y:S02]  /*9dd0*/  PRMT R182, R182, 0x654, R54 ;  /* 0x00000654b6b67816 */ /* 0x000fe40000000036 */
[--C-:B------:R-:W-:Y:S02]  /*9de0*/  SHF.R.U32.HI R54, RZ, 0x10, R79.reuse ;  /* 0x00000010ff367819 */ /* 0x100fe4000001164f */
[--C-:B------:R-:W-:Y:S02]  /*9df0*/  SHF.R.U32.HI R55, RZ, 0x8, R79.reuse ;  /* 0x00000008ff377819 */ /* 0x100fe4000001164f */
[----:B------:R-:W-:Y:S01]  /*9e00*/  LOP3.LUT R185, R79, 0xff, RZ, 0xc0, !PT ;  /* 0x000000ff4fb97812 */ /* 0x000fe200078ec0ff */
[----:B------:R-:W-:Y:S01]  /*9e10*/  IMAD.U32 R54, R54, 0x10000, RZ ;  /* 0x0001000036367824 */ /* 0x000fe200078e00ff */
[----:B------:R-:W-:Y:S01]  /*9e20*/  PRMT R77, R77, 0x654, R184 ;  /* 0x000006544d4d7816 */ /* 0x000fe200000000b8 */
[----:B------:R-:W-:Y:S01]  /*9e30*/  IMAD.SHL.U32 R55, R55, 0x100, RZ ;  /* 0x0000010037377824 */ /* 0x000fe200078e00ff */
[----:B------:R-:W-:-:S02]  /*9e40*/  SHF.R.U32.HI R79, RZ, 0x18, R79 ;  /* 0x00000018ff4f7819 */ /* 0x000fc4000001164f */
[----:B------:R-:W-:Y:S02]  /*9e50*/  LOP3.LUT R76, R182, 0xff00, R76, 0xf8, !PT ;  /* 0x0000ff00b64c7812 */ /* 0x000fe400078ef84c */
[----:B------:R-:W-:Y:S02]  /*9e60*/  PRMT R183, R183, 0x654, R78 ;  /* 0x00000654b7b77816 */ /* 0x000fe4000000004e */
[----:B------:R-:W-:Y:S02]  /*9e70*/  LOP3.LUT R77, R77, 0xff00, R181, 0xf8, !PT ;  /* 0x0000ff004d4d7812 */ /* 0x000fe400078ef8b5 */
[----:B------:R-:W-:Y:S01]  /*9e80*/  PRMT R78, R79, 0x654, R185 ;  /* 0x000006544f4e7816 */ /* 0x000fe200000000b9 */
[----:B------:R-:W-:Y:S01]  /*9e90*/  IMAD.SHL.U32 R79, R179, 0x100, RZ ;  /* 0x00000100b34f7824 */ /* 0x000fe200078e00ff */
[----:B------:R-:W-:Y:S02]  /*9ea0*/  LOP3.LUT R179, R76, 0xff0000, R52, 0xf8, !PT ;  /* 0x00ff00004cb37812 */ /* 0x000fe400078ef834 */
[----:B------:R-:W-:-:S02]  /*9eb0*/  LOP3.LUT R52, R77, 0xff0000, R180, 0xf8, !PT ;  /* 0x00ff00004d347812 */ /* 0x000fc400078ef8b4 */
[----:B0-----:R-:W-:Y:S02]  /*9ec0*/  F2FP.F16.E4M3.UNPACK_B R180, R97 ;  /* 0x00000061ffb4723e */ /* 0x001fe400020006ff */
[----:B------:R-:W-:Y:S02]  /*9ed0*/  F2FP.F16.E4M3.UNPACK_B R182, R52 ;  /* 0x00000034ffb6723e */ /* 0x000fe400020006ff */
[----:B-1----:R-:W-:Y:S01]  /*9ee0*/  F2FP.F16.E4M3.UNPACK_B R76, R93 ;  /* 0x0000005dff4c723e */ /* 0x002fe200020006ff */
[----:B------:R-:W-:Y:S01]  /*9ef0*/  HADD2.F32 R77, -RZ, R180.H0_H0 ;  /* 0x200000b4ff4d7230 */ /* 0x000fe20000004100 */
[----:B------:R-:W-:Y:S01]  /*9f00*/  LOP3.LUT R79, R183, 0xff00, R79, 0xf8, !PT ;  /* 0x0000ff00b74f7812 */ /* 0x000fe200078ef84f */
        /* <DEDUP_REMOVED lines=15> */
[----:B------:R-:W-:Y:S02]  /*a000*/  LOP3.LUT R78, R78, 0xff00, R55, 0xf8, !PT ;  /* 0x0000ff004e4e7812 */ /* 0x000fe400078ef837 */
        /* <DEDUP_REMOVED lines=32> */
[----:B------:R-:W-:Y:S01]  /*a210*/  HADD2.F32 R184, -RZ, R55.H0_H0 ;  /* 0x20000037ffb87230 */ /* 0x000fe20000004100 */
        /* <DEDUP_REMOVED lines=9> */
[----:B------:R-:W-:Y:S01]  /*a2b0*/  FFMA.FTZ R184, R184, R185, R79 ;  /* 0x000000b9b8b87223 */ /* 0x000fe2000001004f */
[----:B------:R-:W-:Y:S02]  /*a2c0*/  HADD2.F32 R79, -RZ, R78.H1_H1 ;  /* 0x3000004eff4f7230 */ /* 0x000fe40000004100 */
[----:B------:R-:W-:Y:S01]  /*a2d0*/  FMUL.FTZ R78, R55, R99 ;  /* 0x00000063374e7220 */ /* 0x000fe20000410000 */
        /* <DEDUP_REMOVED lines=124> */
.L_x_5452:
[----:B------:R-:W-:Y:S05]  /*aaa0*/  BSYNC B3 ;  /* 0x0000000000037941 */ /* 0x000fea0003800000 */
.L_x_5451:
        /* <DEDUP_REMOVED lines=12> */
.L_x_5450:
[----:B------:R-:W-:Y:S05]  /*ab70*/  BSYNC B2 ;  /* 0x0000000000027941 */ /* 0x000fea0003800000 */
.L_x_5449:
        /* <DEDUP_REMOVED lines=18> */
[----:B------:R-:W-:-:S03]  /*aca0*/  IMAD R52, R17, 0x7800, R144 ;  /* 0x0000780011347824 */ /* 0x000fc600078e0290 */
[C---:B------:R-:W-:Y:S01]  /*acb0*/  IADD3 R76, R16.reuse, R76, RZ ;  /* 0x0000004c104c7210 */ /* 0x040fe20007ffe0ff */
[----:B------:R-:W-:-:S05]  /*acc0*/  IMAD.IADD R52, R16, 0x1, R52 ;  /* 0x0000000110347824 */ /* 0x000fca00078e0234 */
[----:B------:R-:W0:Y:S04]  /*acd0*/  LDS.128 R76, [R76+0x24200] ;  /* 0x024200004c4c7984 */ /* 0x000e280000000c00 */
[----:B------:R-:W1:Y:S01]  /*ace0*/  LDS.128 R52, [R52+0x24200] ;  /* 0x0242000034347984 */ /* 0x000e620000000c00 */
        /* <DEDUP_REMOVED lines=20> */
[--C-:B------:R-:W-:Y:S01]  /*ae30*/  SHF.R.U32.HI R61, RZ, 0x18, R63.reuse ;  /* 0x00000018ff3d7819 */ /* 0x100fe2000001163f */
[----:B------:R-:W-:Y:S01]  /*ae40*/  IMAD.U32 R49, R49, 0x10000, RZ ;  /* 0x0001000031317824 */ /* 0x000fe200078e00ff */
        /* <DEDUP_REMOVED lines=32> */
[----:B------:R-:W-:Y:S01]  /*b050*/  LOP3.LUT R61, R61, 0xff00, R50, 0xf8, !PT ;  /* 0x0000ff003d3d7812 */ /* 0x000fe200078ef832 */
[----:B------:R-:W-:Y:S02]  /*b060*/  IMAD.MOV.U32 R50, RZ, RZ, R79 ;  /* 0x000000ffff327224 */ /* 0x000fe400078e004f */
[CC--:B------:R-:W-:Y:S01]  /*b070*/  FMUL.FTZ R93, R98.reuse, R96.reuse ;  /* 0x00000060625d7220 */ /* 0x0c0fe20000410000 */
[----:B------:R-:W-:Y:S01]  /*b080*/  FMUL.FTZ R96, R53, R96 ;  /* 0x0000006035607220 */ /* 0x000fe20000410000 */
[----:B------:R-:W-:Y:S01]  /*b090*/  LOP3.LUT R63, R63, 0xff0000, R49, 0xf8, !PT ;  /* 0x00ff00003f3f7812 */ /* 0x000fe200078ef831 */
[----:B------:R-:W-:Y:S02]  /*b0a0*/  IMAD.MOV.U32 R79, RZ, RZ, R55 ;  /* 0x000000ffff4f7224 */ /* 0x000fe400078e0037 */
[-C--:B------:R-:W-:Y:S01]  /*b0b0*/  FFMA.FTZ R93, R53, R97.reuse, -R93 ;  /* 0x00000061355d7223 */ /* 0x080fe2000001085d */
[----:B------:R-:W-:Y:S01]  /*b0c0*/  FFMA.FTZ R53, R98, R97, R96 ;  /* 0x0000006162357223 */ /* 0x000fe20000010060 */
[----:B------:R-:W-:Y:S01]  /*b0d0*/  F2FP.F16.E4M3.UNPACK_B R96, R62.H1 ;  /* 0x0000003eff60723e */ /* 0x000fe200030006ff */
[----:B------:R-:W-:Y:S01]  /*b0e0*/  HADD2.F32 R62, -RZ, R77.H0_H0 ;  /* 0x2000004dff3e7230 */ /* 0x000fe20000004100 */
[----:B------:R-:W-:Y:S01]  /*b0f0*/  F2FP.F16.E4M3.UNPACK_B R97, R48.H1 ;  /* 0x00000030ff61723e */ /* 0x000fe200030006ff */
[----:B------:R-:W-:Y:S01]  /*b100*/  HADD2.F32 R98, -RZ, R95.H0_H0 ;  /* 0x2000005fff627230 */ /* 0x000fe20000004100 */
[----:B------:R-:W-:Y:S01]  /*b110*/  LOP3.LUT R49, R61, 0xff0000, R51, 0xf8, !PT ;  /* 0x00ff00003d317812 */ /* 0x000fe200078ef833 */
[--C-:B------:R-:W-:Y:S01]  /*b120*/  HADD2.F32 R48, -RZ, R96.reuse.H0_H0 ;  /* 0x20000060ff307230 */ /* 0x100fe20000004100 */
[-C--:B------:R-:W-:Y:S01]  /*b130*/  F2FP.F16.E4M3.UNPACK_B R51, R50.reuse ;  /* 0x00000032ff33723e */ /* 0x080fe200020006ff */
[--C-:B------:R-:W-:Y:S01]  /*b140*/  HADD2.F32 R99, -RZ, R97.reuse.H0_H0 ;  /* 0x20000061ff637230 */ /* 0x100fe20000004100 */
[----:B------:R-:W-:Y:S01]  /*b150*/  F2FP.F16.E4M3.UNPACK_B R55, R79 ;  /* 0x0000004fff37723e */ /* 0x000fe200020006ff */
[----:B------:R-:W-:Y:S01]  /*b160*/  HADD2.F32 R96, -RZ, R96.H1_H1 ;  /* 0x30000060ff607230 */ /* 0x000fe20000004100 */
[----:B------:R-:W-:Y:S01]  /*b170*/  F2FP.F16.E4M3.UNPACK_B R50, R50.H1 ;  /* 0x00000032ff32723e */ /* 0x000fe200030006ff */
[----:B------:R-:W-:-:S02]  /*b180*/  HADD2.F32 R97, -RZ, R97.H1_H1 ;  /* 0x30000061ff617230 */ /* 0x000fc40000004100 */
[-C--:B------:R-:W-:Y:S01]  /*b190*/  FMUL.FTZ R174, R48, R99.reuse ;  /* 0x0000006330ae7220 */ /* 0x080fe20000410000 */
[----:B------:R-:W-:-:S03]  /*b1a0*/  FMUL.FTZ R99, R62, R99 ;  /* 0x000000633e637220 */ /* 0x000fc60000410000 */
[-C--:B------:R-:W-:Y:S01]  /*b1b0*/  FFMA.FTZ R62, R62, R98.reuse, -R174 ;  /* 0x000000623e3e7223 */ /* 0x080fe200000108ae */
[----:B------:R-:W-:Y:S01]  /*b1c0*/  FFMA.FTZ R48, R48, R98, R99 ;  /* 0x0000006230307223 */ /* 0x000fe20000010063 */
[----:B------:R-:W-:Y:S02]  /*b1d0*/  HADD2.F32 R98, -RZ, R77.H1_H1 ;  /* 0x3000004dff627230 */ /* 0x000fe40000004100 */
[----:B------:R-:W-:Y:S02]  /*b1e0*/  HADD2.F32 R77, -RZ, R95.H1_H1 ;  /* 0x3000005fff4d7230 */ /* 0x000fe40000004100 */
[-C--:B------:R-:W-:Y:S01]  /*b1f0*/  FMUL.FTZ R95, R96, R97.reuse ;  /* 0x00000061605f7220 */ /* 0x080fe20000410000 */
[----:B------:R-:W-:Y:S02]  /*b200*/  HADD2.F32 R174, -RZ, R55.H0_H0 ;  /* 0x20000037ffae7230 */ /* 0x000fe40000004100 */
[C---:B------:R-:W-:Y:S01]  /*b210*/  FMUL.FTZ R97, R98.reuse, R97 ;  /* 0x0000006162617220 */ /* 0x040fe20000410000 */
[----:B------:R-:W-:Y:S01]  /*b220*/  FFMA.FTZ R95, R98, R77, -R95 ;  /* 0x0000004d625f7223 */ /* 0x000fe2000001085f */
[----:B------:R-:W-:-:S02]  /*b230*/  HADD2.F32 R98, -RZ, R51.H0_H0 ;  /* 0x20000033ff627230 */ /* 0x000fc40000004100 */
        /* <DEDUP_REMOVED lines=10> */
[-C--:B------:R-:W-:Y:S01]  /*b2e0*/  FMUL.FTZ R175, R98, R61.reuse ;  /* 0x0000003d62af7220 */ /* 0x080fe20000410000 */
[C---:B------:R-:W-:Y:S01]  /*b2f0*/  FMUL.FTZ R61, R174.reuse, R61 ;  /* 0x0000003dae3d7220 */ /* 0x040fe20000410000 */
        /* <DEDUP_REMOVED lines=21> */
[-C--:B------:R-:W-:Y:S01]  /*b450*/  FMUL.FTZ R174, R79, R99.reuse ;  /* 0x000000634fae7220 */ /* 0x080fe20000410000 */
        /* <DEDUP_REMOVED lines=36> */
[--C-:B------:R-:W-:Y:S01]  /*b6a0*/  HADD2.F32 R77, -RZ, R49.reuse.H0_H0 ;  /* 0x20000031ff4d7230 */ /* 0x100fe20000004100 */
        /* <DEDUP_REMOVED lines=10> */
[C---:B------:R-:W-:Y:S01]  /*b750*/  FMUL.FTZ R62, R76.reuse, R170 ;  /* 0x000000aa4c3e7220 */ /* 0x040fe20000410000 */
[----:B------:R-:W-:Y:S01]  /*b760*/  F2FP.F16.E4M3.UNPACK_B R63, R78.H1 ;  /* 0x0000004eff3f723e */ /* 0x000fe200030006ff */
[C---:B------:R-:W-:Y:S01]  /*b770*/  FMUL.FTZ R170, R49.reuse, R170 ;  /* 0x000000aa31aa7220 */ /* 0x040fe20000410000 */
[-C--:B------:R-:W-:Y:S01]  /*b780*/  F2FP.F16.E4M3.UNPACK_B R77, R173.reuse.H1 ;  /* 0x000000adff4d723e */ /* 0x080fe200030006ff */
[----:B------:R-:W-:Y:S01]  /*b790*/  FFMA.FTZ R62, R49, R172, -R62 ;  /* 0x000000ac313e7223 */ /* 0x000fe2000001083e */
        /* <DEDUP_REMOVED lines=17> */
[-C--:B------:R-:W-:Y:S01]  /*b8b0*/  FMUL.FTZ R172, R76, R174.reuse ;  /* 0x000000ae4cac7220 */ /* 0x080fe20000410000 */
        /* <DEDUP_REMOVED lines=27> */
[----:B------:R-:W-:Y:S01]  /*ba70*/  FFMA.FTZ R63, R61, R173, -R63 ;  /* 0x000000ad3d3f7223 */ /* 0x000fe2000001083f */
[----:B------:R-:W-:Y:S01]  /*ba80*/  MOV R53, R93 ;  /* 0x0000005d00357202 */ /* 0x000fe20000000f00 */
[----:B------:R-:W-:Y:S01]  /*ba90*/  FFMA.FTZ R171, R78, R173, R171 ;  /* 0x000000ad4eab7223 */ /* 0x000fe200000100ab */
[----:B------:R-:W-:Y:S02]  /*baa0*/  IMAD.MOV.U32 R76, RZ, RZ, R49 ;  /* 0x000000ffff4c7224 */ /* 0x000fe400078e0031 */
[----:B------:R-:W-:Y:S02]  /*bab0*/  F2FP.SATFINITE.E4M3.F32.PACK_AB_MERGE_C R62, R63, R96, R62 ;  /* 0x000000603f3e723e */ /* 0x000fe4000480703e */
[----:B------:R-:W-:-:S03]  /*bac0*/  F2FP.SATFINITE.E4M3.F32.PACK_AB_MERGE_C R170, R171, R170, R54 ;  /* 0x000000aaabaa723e */ /* 0x000fc60004807036 */
[----:B------:R-:W-:Y:S02]  /*bad0*/  IMAD.MOV.U32 R54, RZ, RZ, R62 ;  /* 0x000000ffff367224 */ /* 0x000fe400078e003e */
[----:B------:R-:W-:-:S07]  /*bae0*/  IMAD.MOV.U32 R78, RZ, RZ, R170 ;  /* 0x000000ffff4e7224 */ /* 0x000fce00078e00aa */
.L_x_5456:
[----:B------:R-:W-:Y:S05]  /*baf0*/  BSYNC B3 ;  /* 0x0000000000037941 */ /* 0x000fea0003800000 */
.L_x_5455:
        /* <DEDUP_REMOVED lines=12> */
.L_x_5454:
[----:B------:R-:W-:Y:S05]  /*bbc0*/  BSYNC B2 ;  /* 0x0000000000027941 */ /* 0x000fea0003800000 */
.L_x_5453:
        /* <DEDUP_REMOVED lines=49> */
[----:B------:R-:W-:Y:S02]  /*bee0*/  LOP3.LUT R59, R61, 0xff00, R58, 0xf8, !PT ;  /* 0x0000ff003d3b7812 */ /* 0x000fe400078ef83a */
[----:B------:R-:W-:Y:S01]  /*bef0*/  LOP3.LUT R61, R78, 0xff00, R63, 0xf8, !PT ;  /* 0x0000ff004e3d7812 */ /* 0x000fe200078ef83f */
[----:B------:R-:W-:Y:S01]  /*bf00*/  IMAD.U32 R63, R44, 0x10000, RZ ;  /* 0x000100002c3f7824 */ /* 0x000fe200078e00ff */
[----:B------:R-:W-:Y:S01]  /*bf10*/  LOP3.LUT R56, R76, 0xff00, R56, 0xf8, !PT ;  /* 0x0000ff004c387812 */ /* 0x000fe200078ef838 */
[----:B------:R-:W-:Y:S01]  /*bf20*/  IMAD.U32 R44, R62, 0x10000, RZ ;  /* 0x000100003e2c7824 */ /* 0x000fe200078e00ff */
[----:B0-----:R-:W-:Y:S02]  /*bf30*/  MOV R58, R49 ;  /* 0x00000031003a7202 */ /* 0x001fe40000000f00 */
[----:B------:R-:W-:Y:S01]  /*bf40*/  LOP3.LUT R63, R56, 0xff0000, R63, 0xf8, !PT ;  /* 0x00ff0000383f7812 */ /* 0x000fe200078ef83f */
[----:B-1----:R-:W-:Y:S01]  /*bf50*/  IMAD.MOV.U32 R56, RZ, RZ, R53 ;  /* 0x000000ffff387224 */ /* 0x002fe200078e0035 */
[----:B------:R-:W-:-:S02]  /*bf60*/  LOP3.LUT R44, R61, 0xff0000, R44, 0xf8, !PT ;  /* 0x00ff00003d2c7812 */ /* 0x000fc400078ef82c */
[----:B------:R-:W-:Y:S02]  /*bf70*/  F2FP.F16.E4M3.UNPACK_B R49, R58 ;  /* 0x0000003aff31723e */ /* 0x000fe400020006ff */
[----:B------:R-:W-:Y:S02]  /*bf80*/  F2FP.F16.E4M3.UNPACK_B R61, R56 ;  /* 0x00000038ff3d723e */ /* 0x000fe400020006ff */
[----:B------:R-:W-:Y:S01]  /*bf90*/  F2FP.F16.E4M3.UNPACK_B R76, R44 ;  /* 0x0000002cff4c723e */ /* 0x000fe200020006ff */
[----:B------:R-:W-:Y:S01]  /*bfa0*/  HADD2.F32 R62, -RZ, R49.H0_H0 ;  /* 0x20000031ff3e7230 */ /* 0x000fe20000004100 */
        /* <DEDUP_REMOVED lines=12> */
[----:B------:R-:W-:Y:S02]  /*c070*/  HADD2.F32 R78, -RZ, R61.H1_H1 ;  /* 0x3000003dff4e7230 */ /* 0x000fe40000004100 */
[----:B------:R-:W-:-:S03]  /*c080*/  HADD2.F32 R77, -RZ, R77.H1_H1 ;  /* 0x3000004dff4d7230 */ /* 0x000fc60000004100 */
        /* <DEDUP_REMOVED lines=72> */
[--C-:B------:R-:W-:Y:S02]  /*c510*/  HADD2.F32 R63, -RZ, R58.reuse.H0_H0 ;  /* 0x2000003aff3f7230 */ /* 0x100fe40000004100 */
[----:B------:R-:W-:Y:S02]  /*c520*/  HADD2.F32 R58, -RZ, R58.H1_H1 ;  /* 0x3000003aff3a7230 */ /* 0x000fe40000004100 */
[----:B------:R-:W-:Y:S01]  /*c530*/  FFMA.FTZ R77, R59, R76, R77 ;  /* 0x0000004c3b4d7223 */ /* 0x000fe2000001004d */
[CC--:B------:R-:W-:Y:S01]  /*c540*/  FMUL.FTZ R59, R46.reuse, R45.reuse ;  /* 0x0000002d2e3b7220 */ /* 0x0c0fe20000410000 */
[C---:B------:R-:W-:Y:S01]  /*c550*/  FMUL.FTZ R45, R55.reuse, R45 ;  /* 0x0000002d372d7220 */ /* 0x040fe20000410000 */
[----:B------:R-:W-:Y:S02]  /*c560*/  IMAD.MOV.U32 R49, RZ, RZ, R61 ;  /* 0x000000ffff317224 */ /* 0x000fe400078e003d */
        /* <DEDUP_REMOVED lines=41> */
[-C--:B------:R-:W-:Y:S01]  /*c800*/  FFMA.FTZ R56, R45, R166.reuse, -R56 ;  /* 0x000000a62d387223 */ /* 0x080fe20000010838 */
[----:B------:R-:W-:Y:S01]  /*c810*/  F2FP.SATFINITE.E4M3.F32.PACK_AB_MERGE_C R48, R48, R79, RZ ;  /* 0x0000004f3030723e */ /* 0x000fe200048070ff */
[----:B------:R-:W-:Y:S01]  /*c820*/  FFMA.FTZ R45, R52, R166, R168 ;  /* 0x000000a6342d7223 */ /* 0x000fe200000100a8 */
[----:B------:R-:W-:Y:S01]  /*c830*/  IMAD.MOV.U32 R52, RZ, RZ, R50 ;  /* 0x000000ffff347224 */ /* 0x000fe200078e0032 */
[-C--:B------:R-:W-:Y:S01]  /*c840*/  F2FP.F16.E4M3.UNPACK_B R50, R167.reuse.H1 ;  /* 0x000000a7ff32723e */ /* 0x080fe200030006ff */
        /* <DEDUP_REMOVED lines=36> */
[----:B------:R-:W-:Y:S01]  /*ca90*/  F2FP.SATFINITE.E4M3.F32.PACK_AB_MERGE_C R95, R50, R95, RZ ;  /* 0x0000005f325f723e */ /* 0x000fe200048070ff */
[C---:B------:R-:W-:Y:S02]  /*caa0*/  FMUL.FTZ R167, R52.reuse, R167 ;  /* 0x000000a734a77220 */ /* 0x040fe40000410000 */
[----:B------:R-:W-:Y:S01]  /*cab0*/  FFMA.FTZ R56, R52, R165, -R56 ;  /* 0x000000a534387223 */ /* 0x000fe20000010838 */
[----:B------:R-:W-:Y:S01]  /*cac0*/  F2FP.SATFINITE.E4M3.F32.PACK_AB_MERGE_C R52, R45, R63, R48 ;  /* 0x0000003f2d34723e */ /* 0x000fe20004807030 */
[----:B------:R-:W-:Y:S01]  /*cad0*/  FFMA.FTZ R167, R54, R165, R167 ;  /* 0x000000a536a77223 */ /* 0x000fe200000100a7 */
[----:B------:R-:W-:Y:S02]  /*cae0*/  IMAD.MOV.U32 R48, RZ, RZ, R62 ;  /* 0x000000ffff307224 */ /* 0x000fe400078e003e */
[----:B------:R-:W-:Y:S02]  /*caf0*/  F2FP.SATFINITE.E4M3.F32.PACK_AB_MERGE_C R50, R56, R76, R55 ;  /* 0x0000004c3832723e */ /* 0x000fe40004807037 */
[----:B------:R-:W-:-:S02]  /*cb00*/  F2FP.SATFINITE.E4M3.F32.PACK_AB_MERGE_C R54, R167, R92, R95 ;  /* 0x0000005ca736723e */ /* 0x000fc4000480705f */
[----:B------:R-:W-:-:S07]  /*cb10*/  F2FP.SATFINITE.E4M3.F32.PACK_AB_MERGE_C R55, R47, R78, R46 ;  /* 0x0000004e2f37723e */ /* 0x000fce000480702e */
.L_x_5458:
[----:B------:R-:W-:Y:S05]  /*cb20*/  BSYNC B2 ;  /* 0x0000000000027941 */ /* 0x000fea0003800000 */
.L_x_5457:
        /* <DEDUP_REMOVED lines=12> */
.L_x_5448:
[----:B------:R-:W-:Y:S05]  /*cbf0*/  BSYNC B1 ;  /* 0x0000000000017941 */ /* 0x000fea0003800000 */
.L_x_5447:
        /* <DEDUP_REMOVED lines=26> */
[----:B------:R-:W-:-:S03]  /*cda0*/  IMAD R47, R17, 0x7800, R44 ;  /* 0x00007800112f7824 */ /* 0x000fc600078e022c */
[C---:B------:R-:W-:Y:S01]  /*cdb0*/  IADD3 R45, R16.reuse, R45, RZ ;  /* 0x0000002d102d7210 */ /* 0x040fe20007ffe0ff */
[----:B------:R-:W-:-:S05]  /*cdc0*/  IMAD.IADD R48, R16, 0x1, R47 ;  /* 0x0000000110307824 */ /* 0x000fca00078e022f */
[----:B------:R-:W1:Y:S04]  /*cdd0*/  LDS.128 R44, [R45+0x24200] ;  /* 0x024200002d2c7984 */ /* 0x000e680000000c00 */
[----:B------:R-:W3:Y:S01]  /*cde0*/  LDS.128 R48, [R48+0x24200] ;  /* 0x0242000030307984 */ /* 0x000ee20000000c00 */
[----:B------:R-:W-:Y:S05]  /*cdf0*/  @P3 BRA `(.L_x_5462) ;  /* 0x0000000c00603947 */ /* 0x000fea0003800000 */
[----:B---3--:R-:W-:Y:S01]  /*ce00*/  IMAD.MOV.U32 R59, RZ, RZ, R48 ;  /* 0x000000ffff3b7224 */ /* 0x008fe200078e0030 */
[----:B------:R-:W-:Y:S01]  /*ce10*/  F2FP.F16.E4M3.UNPACK_B R60, R164.H1 ;  /* 0x000000a4ff3c723e */ /* 0x000fe200030006ff */
[----:B-1----:R-:W-:Y:S01]  /*ce20*/  IMAD.MOV.U32 R58, RZ, RZ, R44 ;  /* 0x000000ffff3a7224 */ /* 0x002fe200078e002c */
[----:B------:R-:W-:Y:S01]  /*ce30*/  F2FP.F16.E4M3.UNPACK_B R61, R162.H1 ;  /* 0x000000a2ff3d723e */ /* 0x000fe200030006ff */
[----:B0-----:R-:W-:Y:S01]  /*ce40*/  IMAD.MOV.U32 R94, RZ, RZ, R46 ;  /* 0x000000ffff5e7224 */ /* 0x001fe200078e002e */
[----:B------:R-:W-:Y:S01]  /*ce50*/  F2FP.F16.E4M3.UNPACK_B R57, R59.H1 ;  /* 0x0000003bff39723e */ /* 0x000fe200030006ff */
[--C-:B------:R-:W-:Y:S01]  /*ce60*/  HADD2.F32 R77, -RZ, R60.reuse.H0_H0 ;  /* 0x2000003cff4d7230 */ /* 0x100fe20000004100 */
[----:B------:R-:W-:Y:S01]  /*ce70*/  F2FP.F16.E4M3.UNPACK_B R55, R58.H1 ;  /* 0x0000003aff37723e */ /* 0x000fe200030006ff */
[----:B------:R-:W-:Y:S01]  /*ce80*/  HADD2.F32 R62, -RZ, R60.H1_H1 ;  /* 0x3000003cff3e7230 */ /* 0x000fe20000004100 */
[----:B------:R-:W-:Y:S01]  /*ce90*/  F2FP.F16.E4M3.UNPACK_B R46, R163.H1 ;  /* 0x000000a3ff2e723e */ /* 0x000fe200030006ff */
        /* <DEDUP_REMOVED lines=68> */
[----:B------:R-:W-:Y:S01]  /*d2e0*/  FFMA.FTZ R136, R96, R97, R136 ;  /* 0x0000006160887223 */ /* 0x000fe20000010088 */
[----:B------:R-:W-:Y:S01]  /*d2f0*/  HADD2.F32 R94, -RZ, R94.H1_H1 ;  /* 0x3000005eff5e7230 */ /* 0x000fe20000004100 */
[----:B------:R-:W-:Y:S01]  /*d300*/  PRMT R60, R63, 0x654, R60 ;  /* 0x000006543f3c7816 */ /* 0x000fe2000000003c */
[----:B------:R-:W-:Y:S02]  /*d310*/  HADD2.F32 R161, -RZ, R161.H1_H1 ;  /* 0x300000a1ffa17230 */ /* 0x000fe40000004100 */
[-C--:B------:R-:W-:Y:S01]  /*d320*/  FMUL.FTZ R96, R50, R163.reuse ;  /* 0x000000a332607220 */ /* 0x080fe20000410000 */
[----:B------:R-:W-:Y:S01]  /*d330*/  IMAD.SHL.U32 R63, R72, 0x100, RZ ;  /* 0x00000100483f7824 */ /* 0x000fe200078e00ff */
[----:B------:R-:W-:Y:S01]  /*d340*/  SHF.R.U32.HI R76, RZ, 0x10, R73 ;  /* 0x00000010ff4c7819 */ /* 0x000fe20000011649 */
[C---:B------:R-:W-:Y:S01]  /*d350*/  FMUL.FTZ R163, R94.reuse, R163 ;  /* 0x000000a35ea37220 */ /* 0x040fe20000410000 */
[----:B------:R-:W-:Y:S01]  /*d360*/  SHF.R.U32.HI R77, RZ, 0x8, R75 ;  /* 0x00000008ff4d7819 */ /* 0x000fe2000001164b */
[-C--:B------:R-:W-:Y:S01]  /*d370*/  FFMA.FTZ R96, R94, R161.reuse, -R96 ;  /* 0x000000a15e607223 */ /* 0x080fe20000010860 */
[----:B------:R-:W-:Y:S01]  /*d380*/  SHF.R.U32.HI R79, RZ, 0x8, R89 ;  /* 0x00000008ff4f7819 */ /* 0x000fe20000011659 */
[----:B------:R-:W-:Y:S01]  /*d390*/  FFMA.FTZ R163, R50, R161, R163 ;  /* 0x000000a132a37223 */ /* 0x000fe200000100a3 */
[--C-:B------:R-:W-:Y:S01]  /*d3a0*/  SHF.R.U32.HI R74, RZ, 0x18, R75.reuse ;  /* 0x00000018ff4a7819 */ /* 0x100fe2000001164b */
[----:B------:R-:W-:Y:S01]  /*d3b0*/  IMAD.SHL.U32 R50, R77, 0x100, RZ ;  /* 0x000001004d327824 */ /* 0x000fe200078e00ff */
[----:B------:R-:W-:Y:S01]  /*d3c0*/  LOP3.LUT R73, R75, 0xff, RZ, 0xc0, !PT ;  /* 0x000000ff4b497812 */ /* 0x000fe200078ec0ff */
[----:B------:R-:W-:Y:S01]  /*d3d0*/  IMAD.U32 R76, R76, 0x10000, RZ ;  /* 0x000100004c4c7824 */ /* 0x000fe200078e00ff */
[----:B------:R-:W-:Y:S01]  /*d3e0*/  SHF.R.U32.HI R78, RZ, 0x10, R75 ;  /* 0x00000010ff4e7819 */ /* 0x000fe2000001164b */
[----:B------:R-:W-:Y:S01]  /*d3f0*/  FFMA.FTZ R99, R98, R97, -R99 ;  /* 0x0000006162637223 */ /* 0x000fe20000010863 */
[----:B------:R-:W-:-:S02]  /*d400*/  SHF.R.U32.HI R75, RZ, 0x18, R89 ;  /* 0x00000018ff4b7819 */ /* 0x000fc40000011659 */
[----:B------:R-:W-:Y:S02]  /*d410*/  LOP3.LUT R88, R89, 0xff, RZ, 0xc0, !PT ;  /* 0x000000ff59587812 */ /* 0x000fe400078ec0ff */
[----:B------:R-:W-:Y:S02]  /*d420*/  SHF.R.U32.HI R89, RZ, 0x10, R89 ;  /* 0x00000010ff597819 */ /* 0x000fe40000011659 */
[----:B------:R-:W-:Y:S01]  /*d430*/  LOP3.LUT R63, R60, 0xff00, R63, 0xf8, !PT ;  /* 0x0000ff003c3f7812 */ /* 0x000fe200078ef83f */
[----:B------:R-:W-:Y:S01]  /*d440*/  IMAD.SHL.U32 R60, R79, 0x100, RZ ;  /* 0x000001004f3c7824 */ /* 0x000fe200078e00ff */
[----:B------:R-:W-:Y:S01]  /*d450*/  SHF.R.U32.HI R90, RZ, 0x8, R91 ;  /* 0x00000008ff5a7819 */ /* 0x000fe2000001165b */
[----:B------:R-:W-:Y:S01]  /*d460*/  IMAD.U32 R89, R89, 0x10000, RZ ;  /* 0x0001000059597824 */ /* 0x000fe200078e00ff */
[----:B------:R-:W-:Y:S02]  /*d470*/  PRMT R73, R74, 0x654, R73 ;  /* 0x000006544a497816 */ /* 0x000fe40000000049 */
[----:B------:R-:W-:-:S02]  /*d480*/  PRMT R75, R75, 0x654, R88 ;  /* 0x000006544b4b7816 */ /* 0x000fc40000000058 */
[----:B------:R-:W-:Y:S02]  /*d490*/  SHF.R.U32.HI R93, RZ, 0x18, R91 ;  /* 0x00000018ff5d7819 */ /* 0x000fe4000001165b */
[----:B------:R-:W-:Y:S02]  /*d4a0*/  LOP3.LUT R92, R91, 0xff, RZ, 0xc0, !PT ;  /* 0x000000ff5b5c7812 */ /* 0x000fe400078ec0ff */
[----:B------:R-:W-:Y:S01]  /*d4b0*/  LOP3.LUT R50, R73, 0xff00, R50, 0xf8, !PT ;  /* 0x0000ff0049327812 */ /* 0x000fe200078ef832 */
[----:B------:R-:W-:Y:S01]  /*d4c0*/  IMAD.SHL.U32 R73, R90, 0x100, RZ ;  /* 0x000001005a497824 */ /* 0x000fe200078e00ff */
[----:B------:R-:W-:Y:S02]  /*d4d0*/  LOP3.LUT R60, R75, 0xff00, R60, 0xf8, !PT ;  /* 0x0000ff004b3c7812 */ /* 0x000fe400078ef83c */
[----:B------:R-:W-:Y:S02]  /*d4e0*/  PRMT R92, R93, 0x654, R92 ;  /* 0x000006545d5c7816 */ /* 0x000fe4000000005c */
[----:B------:R-:W-:-:S02]  /*d4f0*/  F2FP.SATFINITE.E4M3.F32.PACK_AB_MERGE_C R48, R57, R48, RZ ;  /* 0x000000303930723e */ /* 0x000fc400048070ff */
[----:B------:R-:W-:Y:S02]  /*d500*/  F2FP.SATFINITE.E4M3.F32.PACK_AB_MERGE_C R55, R55, R44, RZ ;  /* 0x0000002c3737723e */ /* 0x000fe400048070ff */
[----:B------:R-:W-:Y:S02]  /*d510*/  LOP3.LUT R72, R60, 0xff0000, R89, 0xf8, !PT ;  /* 0x00ff00003c487812 */ /* 0x000fe400078ef859 */
[----:B------:R-:W-:Y:S01]  /*d520*/  LOP3.LUT R92, R92, 0xff00, R73, 0xf8, !PT ;  /* 0x0000ff005c5c7812 */ /* 0x000fe200078ef849 */
[----:B------:R-:W-:Y:S01]  /*d530*/  IMAD.U32 R73, R78, 0x10000, RZ ;  /* 0x000100004e497824 */ /* 0x000fe200078e00ff */
[----:B------:R-:W-:Y:S02]  /*d540*/  F2FP.SATFINITE.E4M3.F32.PACK_AB_MERGE_C R44, R61, R62, R48 ;  /* 0x0000003e3d2c723e */ /* 0x000fe40004807030 */
[----:B------:R-:W-:Y:S02]  /*d550*/  F2FP.SATFINITE.E4M3.F32.PACK_AB_MERGE_C R48, R59, R58, R55 ;  /* 0x0000003a3b30723e */ /* 0x000fe40004807037 */
[----:B------:R-:W-:-:S02]  /*d560*/  LOP3.LUT R63, R63, 0xff0000, R76, 0xf8, !PT ;  /* 0x00ff00003f3f7812 */ /* 0x000fc400078ef84c */
[----:B------:R-:W-:Y:S02]  /*d570*/  F2FP.F16.E4M3.UNPACK_B R57, R49 ;  /* 0x00000031ff39723e */ /* 0x000fe400020006ff */
[----:B------:R-:W-:Y:S02]  /*d580*/  F2FP.F16.E4M3.UNPACK_B R58, R72 ;  /* 0x00000048ff3a723e */ /* 0x000fe400020006ff */
[----:B------:R-:W-:Y:S01]  /*d590*/  F2FP.F16.E4M3.UNPACK_B R55, R45 ;  /* 0x0000002dff37723e */ /* 0x000fe200020006ff */
[--C-:B------:R-:W-:Y:S01]  /*d5a0*/  HADD2.F32 R59, -RZ, R57.reuse.H0_H0 ;  /* 0x20000039ff3b7230 */ /* 0x100fe20000004100 */
[----:B------:R-:W-:Y:S01]  /*d5b0*/  LOP3.LUT R50, R50, 0xff0000, R73, 0xf8, !PT ;  /* 0x00ff000032327812 */ /* 0x000fe200078ef849 */
[--C-:B------:R-:W-:Y:S01]  /*d5c0*/  HADD2.F32 R76, -RZ, R58.reuse.H0_H0 ;  /* 0x2000003aff4c7230 */ /* 0x100fe20000004100 */
[----:B------:R-:W-:Y:S01]  /*d5d0*/  F2FP.F16.E4M3.UNPACK_B R61, R63 ;  /* 0x0000003fff3d723e */ /* 0x000fe200020006ff */
[----:B------:R-:W-:Y:S01]  /*d5e0*/  HADD2.F32 R62, -RZ, R57.H1_H1 ;  /* 0x30000039ff3e7230 */ /* 0x000fe20000004100 */
[----:B------:R-:W-:Y:S01]  /*d5f0*/  F2FP.F16.E4M3.UNPACK_B R45, R45.H1 ;  /* 0x0000002dff2d723e */ /* 0x000fe200030006ff */
[----:B------:R-:W-:-:S02]  /*d600*/  HADD2.F32 R73, -RZ, R58.H1_H1 ;  /* 0x3000003aff497230 */ /* 0x000fc40000004100 */
[-C--:B------:R-:W-:Y:S01]  /*d610*/  FMUL.FTZ R78, R59, R76.reuse ;  /* 0x0000004c3b4e7220 */ /* 0x080fe20000410000 */
[--C-:B------:R-:W-:Y:S01]  /*d620*/  HADD2.F32 R57, -RZ, R55.reuse.H0_H0 ;  /* 0x20000037ff397230 */ /* 0x100fe20000004100 */
[----:B------:R-:W-:Y:S01]  /*d630*/  SHF.R.U32.HI R91, RZ, 0x10, R91 ;  /* 0x00000010ff5b7819 */ /* 0x000fe2000001165b */
[----:B------:R-:W-:Y:S02]  /*d640*/  HADD2.F32 R58, -RZ, R55.H1_H1 ;  /* 0x30000037ff3a7230 */ /* 0x000fe40000004100 */
        /* <DEDUP_REMOVED lines=78> */
[----:B------:R-:W-:Y:S01]  /*db30*/  F2FP.SATFINITE.E4M3.F32.PACK_AB_MERGE_C R47, R59, R50, R75 ;  /* 0x000000323b2f723e */ /* 0x000fe2000480704b */
[----:B------:R-:W-:Y:S01]  /*db40*/  IMAD.MOV.U32 R50, RZ, RZ, R136 ;  /* 0x000000ffff327224 */ /* 0x000fe200078e0088 */
[----:B------:R-:W-:Y:S02]  /*db50*/  F2FP.SATFINITE.E4M3.F32.PACK_AB_MERGE_C R45, R58, R55, R45 ;  /* 0x000000373a2d723e */ /* 0x000fe4000480702d */
[----:B------:R-:W-:Y:S02]  /*db60*/  F2FP.SATFINITE.E4M3.F32.PACK_AB_MERGE_C R49, R62, R57, R49 ;  /* 0x000000393e31723e */ /* 0x000fe40004807031 */
[----:B------:R-:W-:-:S07]  /*db70*/  F2FP.SATFINITE.E4M3.F32.PACK_AB_MERGE_C R51, R88, R51, R76 ;  /* 0x000000335833723e */ /* 0x000fce000480704c */
.L_x_5462:
[----:B------:R-:W-:Y:S05]  /*db80*/  BSYNC B2 ;  /* 0x0000000000027941 */ /* 0x000fea0003800000 */
.L_x_5461:
        /* <DEDUP_REMOVED lines=10> */
.L_x_5460:
[----:B------:R-:W-:Y:S05]  /*dc30*/  BSYNC B1 ;  /* 0x0000000000017941 */ /* 0x000fea0003800000 */
.L_x_5459:
        /* <DEDUP_REMOVED lines=11> */
[----:B------:R-:W-:Y:S02]  /*dcf0*/  SHF.R.S32.HI R45, RZ, 0x1f, R44 ;  /* 0x0000001fff2d7819 */ /* 0x000fe4000001142c */
[----:B------:R-:W-:Y:S02]  /*dd00*/  SHF.L.U32 R55, R44, 0x4, RZ ;  /* 0x000000042c377819 */ /* 0x000fe400000006ff */
        /* <DEDUP_REMOVED lines=18> */
[----:B------:R-:W-:Y:S01]  /*de30*/  IMAD.SHL.U32 R44, R79, 0x100, RZ ;  /* 0x000001004f2c7824 */ /* 0x000fe200078e00ff */
[----:B------:R-:W-:Y:S01]  /*de40*/  SHF.R.U32.HI R69, RZ, 0x18, R69 ;  /* 0x00000018ff457819 */ /* 0x000fe20000011645 */
[----:B---3--:R-:W-:Y:S01]  /*de50*/  IMAD.MOV.U32 R61, RZ, RZ, R48 ;  /* 0x000000ffff3d7224 */ /* 0x008fe200078e0030 */
[--C-:B------:R-:W-:Y:S01]  /*de60*/  SHF.R.U32.HI R78, RZ, 0x8, R71.reuse ;  /* 0x00000008ff4e7819 */ /* 0x100fe20000011647 */
[----:B------:R-:W-:Y:S01]  /*de70*/  IMAD.MOV.U32 R58, RZ, RZ, R50 ;  /* 0x000000ffff3a7224 */ /* 0x000fe200078e0032 */
[----:B------:R-:W-:Y:S01]  /*de80*/  PRMT R69, R69, 0x654, R68 ;  /* 0x0000065445457816 */ /* 0x000fe20000000044 */
[----:B------:R-:W-:Y:S01]  /*de90*/  IMAD.U32 R48, R63, 0x10000, RZ ;  /* 0x000100003f307824 */ /* 0x000fe200078e00ff */
[----:B------:R-:W-:-:S02]  /*dea0*/  SHF.R.U32.HI R62, RZ, 0x10, R71 ;  /* 0x00000010ff3e7819 */ /* 0x000fc40000011647 */
[----:B------:R-:W-:Y:S02]  /*deb0*/  LOP3.LUT R70, R71, 0xff, RZ, 0xc0, !PT ;  /* 0x000000ff47467812 */ /* 0x000fe400078ec0ff */
[----:B------:R-:W-:Y:S02]  /*dec0*/  SHF.R.U32.HI R76, RZ, 0x8, R85 ;  /* 0x00000008ff4c7819 */ /* 0x000fe40000011655 */
[----:B------:R-:W-:Y:S02]  /*ded0*/  SHF.R.U32.HI R71, RZ, 0x18, R71 ;  /* 0x00000018ff477819 */ /* 0x000fe40000011647 */
[----:B------:R-:W-:Y:S01]  /*dee0*/  LOP3.LUT R72, R85, 0xff, RZ, 0xc0, !PT ;  /* 0x000000ff55487812 */ /* 0x000fe200078ec0ff */
[----:B------:R-:W-:Y:S01]  /*def0*/  IMAD.SHL.U32 R46, R76, 0x100, RZ ;  /* 0x000001004c2e7824 */ /* 0x000fe200078e00ff */
[----:B------:R-:W-:Y:S02]  /*df00*/  SHF.R.U32.HI R73, RZ, 0x18, R85 ;  /* 0x00000018ff497819 */ /* 0x000fe40000011655 */
[----:B------:R-:W-:Y:S01]  /*df10*/  LOP3.LUT R69, R69, 0xff00, R44, 0xf8, !PT ;  /* 0x0000ff0045457812 */ /* 0x000fe200078ef82c */
[----:B------:R-:W-:Y:S01]  /*df20*/  IMAD.SHL.U32 R44, R78, 0x100, RZ ;  /* 0x000001004e2c7824 */ /* 0x000fe200078e00ff */
[----:B------:R-:W-:-:S02]  /*df30*/  SHF.R.U32.HI R75, RZ, 0x8, R87 ;  /* 0x00000008ff4b7819 */ /* 0x000fc40000011657 */
[----:B------:R-:W-:Y:S02]  /*df40*/  PRMT R71, R71, 0x654, R70 ;  /* 0x0000065447477816 */ /* 0x000fe40000000046 */
[----:B------:R-:W-:Y:S01]  /*df50*/  PRMT R73, R73, 0x654, R72 ;  /* 0x0000065449497816 */ /* 0x000fe20000000048 */
[----:B------:R-:W-:Y:S01]  /*df60*/  IMAD.SHL.U32 R50, R75, 0x100, RZ ;  /* 0x000001004b327824 */ /* 0x000fe200078e00ff */
[----:B------:R-:W-:Y:S01]  /*df70*/  LOP3.LUT R71, R71, 0xff00, R44, 0xf8, !PT ;  /* 0x0000ff0047477812 */ /* 0x000fe200078ef82c */
[----:B------:R-:W-:Y:S01]  /*df80*/  IMAD.U32 R44, R62, 0x10000, RZ ;  /* 0x000100003e2c7824 */ /* 0x000fe200078e00ff */
[----:B------:R-:W-:Y:S02]  /*df90*/  LOP3.LUT R75, R73, 0xff00, R46, 0xf8, !PT ;  /* 0x0000ff00494b7812 */ /* 0x000fe400078ef82e */
[----:B------:R-:W-:Y:S02]  /*dfa0*/  LOP3.LUT R74, R87, 0xff, RZ, 0xc0, !PT ;  /* 0x000000ff574a7812 */ /* 0x000fe400078ec0ff */
[----:B------:R-:W-:-:S02]  /*dfb0*/  SHF.R.U32.HI R77, RZ, 0x18, R87 ;  /* 0x00000018ff4d7819 */ /* 0x000fc40000011657 */
        /* <DEDUP_REMOVED lines=177> */
[----:B------:R-:W-:Y:S01]  /*ead0*/  FMUL.FTZ R77, R68, R77 ;  /* 0x0000004d444d7220 */ /* 0x000fe20000410000 */
[----:B------:R-:W-:-:S02]  /*eae0*/  IMAD.MOV.U32 R48, RZ, RZ, R58 ;  /* 0x000000ffff307224 */ /* 0x000fc400078e003a */
[-C--:B------:R-:W-:Y:S01]  /*eaf0*/  FFMA.FTZ R47, R47, R72.reuse, -R74 ;  /* 0x000000482f2f7223 */ /* 0x080fe2000001084a */
[----:B------:R-:W-:Y:S01]  /*eb00*/  FFMA.FTZ R71, R71, R72, R78 ;  /* 0x0000004847477223 */ /* 0x000fe2000001004e */
[-C--:B------:R-:W-:Y:S01]  /*eb10*/  FFMA.FTZ R69, R68, R51.reuse, -R69 ;  /* 0x0000003344457223 */ /* 0x080fe20000010845 */
[----:B------:R-:W-:Y:S01]  /*eb20*/  FFMA.FTZ R77, R70, R51, R77 ;  /* 0x00000033464d7223 */ /* 0x000fe2000001004d */
[----:B------:R-:W-:Y:S01]  /*eb30*/  IMAD.MOV.U32 R50, RZ, RZ, R52 ;  /* 0x000000ffff327224 */ /* 0x000fe200078e0034 */
[----:B------:R-:W-:Y:S02]  /*eb40*/  F2FP.SATFINITE.E4M3.F32.PACK_AB_MERGE_C R47, R47, R88, RZ ;  /* 0x000000582f2f723e */ /* 0x000fe400048070ff */
[----:B------:R-:W-:Y:S02]  /*eb50*/  F2FP.SATFINITE.E4M3.F32.PACK_AB_MERGE_C R71, R71, R84, RZ ;  /* 0x000000544747723e */ /* 0x000fe400048070ff */
[----:B------:R-:W-:Y:S02]  /*eb60*/  F2FP.SATFINITE.E4M3.F32.PACK_AB_MERGE_C R47, R69, R44, R47 ;  /* 0x0000002c452f723e */ /* 0x000fe4000480702f */
[----:B------:R-:W-:Y:S01]  /*eb70*/  F2FP.SATFINITE.E4M3.F32.PACK_AB_MERGE_C R51, R77, R46, R71 ;  /* 0x0000002e4d33723e */ /* 0x000fe20004807047 */
[----:B------:R-:W-:Y:S01]  /*eb80*/  IMAD.MOV.U32 R46, RZ, RZ, R57 ;  /* 0x000000ffff2e7224 */ /* 0x000fe200078e0039 */
[----:B------:R-:W-:-:S07]  /*eb90*/  MOV R44, R59 ;  /* 0x0000003b002c7202 */ /* 0x000fce0000000f00 */
.L_x_5466:
[----:B------:R-:W-:Y:S05]  /*eba0*/  BSYNC B2 ;  /* 0x0000000000027941 */ /* 0x000fea0003800000 */
.L_x_5465:
        /* <DEDUP_REMOVED lines=10> */
.L_x_5464:
[----:B------:R-:W-:Y:S05]  /*ec50*/  BSYNC B1 ;  /* 0x0000000000017941 */ /* 0x000fea0003800000 */
.L_x_5463:
        /* <DEDUP_REMOVED lines=29> */
[----:B------:R-:W-:Y:S01]  /*ee30*/  SHF.R.U32.HI R73, RZ, 0x8, R65 ;  /* 0x00000008ff497819 */ /* 0x000fe20000011641 */
[----:B-1----:R-:W-:Y:S01]  /*ee40*/  IMAD.MOV.U32 R54, RZ, RZ, R45 ;  /* 0x000000ffff367224 */ /* 0x002fe200078e002d */
[--C-:B------:R-:W-:Y:S01]  /*ee50*/  SHF.R.U32.HI R75, RZ, 0x18, R65.reuse ;  /* 0x00000018ff4b7819 */ /* 0x100fe20000011641 */
[----:B------:R-:W-:Y:S01]  /*ee60*/  IMAD.MOV.U32 R57, RZ, RZ, R46 ;  /* 0x000000ffff397224 */ /* 0x000fe200078e002e */
[----:B------:R-:W-:Y:S01]  /*ee70*/  LOP3.LUT R58, R65, 0xff, RZ, 0xc0, !PT ;  /* 0x000000ff413a7812 */ /* 0x000fe200078ec0ff */
[----:B------:R-:W-:Y:S01]  /*ee80*/  IMAD.SHL.U32 R45, R73, 0x100, RZ ;  /* 0x00000100492d7824 */ /* 0x000fe200078e00ff */
[----:B------:R-:W-:Y:S01]  /*ee90*/  SHF.R.U32.HI R72, RZ, 0x10, R65 ;  /* 0x00000010ff487819 */ /* 0x000fe20000011641 */
[----:B------:R-:W-:Y:S01]  /*eea0*/  IMAD.MOV.U32 R60, RZ, RZ, R44 ;  /* 0x000000ffff3c7224 */ /* 0x000fe200078e002c */
[----:B------:R-:W-:Y:S01]  /*eeb0*/  SHF.R.U32.HI R63, RZ, 0x8, R81 ;  /* 0x00000008ff3f7819 */ /* 0x000fe20000011651 */
[----:B---3--:R-:W-:Y:S01]  /*eec0*/  IMAD.MOV.U32 R61, RZ, RZ, R48 ;  /* 0x000000ffff3d7224 */ /* 0x008fe200078e0030 */
[----:B------:R-:W-:Y:S01]  /*eed0*/  SHF.R.U32.HI R65, RZ, 0x8, R83 ;  /* 0x00000008ff417819 */ /* 0x000fe20000011653 */
[----:B------:R-:W-:Y:S01]  /*eee0*/  IMAD.U32 R46, R72, 0x10000, RZ ;  /* 0x00010000482e7824 */ /* 0x000fe200078e00ff */
[----:B------:R-:W-:Y:S01]  /*eef0*/  PRMT R58, R75, 0x654, R58 ;  /* 0x000006544b3a7816 */ /* 0x000fe2000000003a */
[----:B------:R-:W-:Y:S01]  /*ef00*/  IMAD.SHL.U32 R63, R63, 0x100, RZ ;  /* 0x000001003f3f7824 */ /* 0x000fe200078e00ff */
[----:B------:R-:W-:Y:S01]  /*ef10*/  SHF.R.U32.HI R71, RZ, 0x18, R81 ;  /* 0x00000018ff477819 */ /* 0x000fe20000011651 */
[----:B------:R-:W-:Y:S01]  /*ef20*/  IMAD.SHL.U32 R65, R65, 0x100, RZ ;  /* 0x0000010041417824 */ /* 0x000fe200078e00ff */
[----:B------:R-:W-:-:S02]  /*ef30*/  LOP3.LUT R62, R81, 0xff, RZ, 0xc0, !PT ;  /* 0x000000ff513e7812 */ /* 0x000fc400078ec0ff */
[--C-:B------:R-:W-:Y:S02]  /*ef40*/  SHF.R.U32.HI R70, RZ, 0x18, R67.reuse ;  /* 0x00000018ff467819 */ /* 0x100fe40000011643 */
[----:B------:R-:W-:Y:S02]  /*ef50*/  LOP3.LUT R59, R67, 0xff, RZ, 0xc0, !PT ;  /* 0x000000ff433b7812 */ /* 0x000fe400078ec0ff */
[--C-:B------:R-:W-:Y:S02]  /*ef60*/  SHF.R.U32.HI R68, RZ, 0x8, R67.reuse ;  /* 0x00000008ff447819 */ /* 0x100fe40000011643 */
[----:B------:R-:W-:Y:S02]  /*ef70*/  SHF.R.U32.HI R66, RZ, 0x10, R67 ;  /* 0x00000010ff427819 */ /* 0x000fe40000011643 */
[----:B------:R-:W-:Y:S02]  /*ef80*/  LOP3.LUT R45, R58, 0xff00, R45, 0xf8, !PT ;  /* 0x0000ff003a2d7812 */ /* 0x000fe400078ef82d */
[----:B------:R-:W-:-:S02]  /*ef90*/  LOP3.LUT R64, R83, 0xff0000ff, RZ, 0xc0, !PT ;  /* 0xff0000ff53407812 */ /* 0x000fc400078ec0ff */
[----:B------:R-:W-:Y:S02]  /*efa0*/  PRMT R62, R71, 0x654, R62 ;  /* 0x00000654473e7816 */ /* 0x000fe4000000003e */
[----:B------:R-:W-:Y:S02]  /*efb0*/  PRMT R59, R70, 0x654, R59 ;  /* 0x00000654463b7816 */ /* 0x000fe4000000003b */
[----:B------:R-:W-:Y:S02]  /*efc0*/  SHF.L.U32 R44, R68, 0x8, RZ ;  /* 0x00000008442c7819 */ /* 0x000fe400000006ff */
[----:B------:R-:W-:Y:S01]  /*efd0*/  LOP3.LUT R46, R45, 0xff0000, R46, 0xf8, !PT ;  /* 0x00ff00002d2e7812 */ /* 0x000fe200078ef82e */
[----:B------:R-:W-:Y:S01]  /*efe0*/  IMAD.U32 R45, R66, 0x10000, RZ ;  /* 0x00010000422d7824 */ /* 0x000fe200078e00ff */
[----:B------:R-:W-:Y:S02]  /*eff0*/  LOP3.LUT R48, R62, 0xff00, R63, 0xf8, !PT ;  /* 0x0000ff003e307812 */ /* 0x000fe400078ef83f */
[----:B------:R-:W-:-:S02]  /*f000*/  LOP3.LUT R68, R64, 0xff00, R65, 0xf8, !PT ;  /* 0x0000ff0040447812 */ /* 0x000fc400078ef841 */
[----:B------:R-:W-:Y:S02]  /*f010*/  LOP3.LUT R44, R59, 0xff00, R44, 0xf8, !PT ;  /* 0x0000ff003b2c7812 */ /* 0x000fe400078ef82c */
[----:B------:R-:W-:Y:S02]  /*f020*/  F2FP.F16.E4M3.UNPACK_B R66, R151.H1 ;  /* 0x00000097ff42723e */ /* 0x000fe400030006ff */
[----:B------:R-:W-:Y:S02]  /*f030*/  F2FP.F16.E4M3.UNPACK_B R64, R61.H1 ;  /* 0x0000003dff40723e */ /* 0x000fe400030006ff */
[----:B------:R-:W-:Y:S02]  /*f040*/  F2FP.F16.E4M3.UNPACK_B R62, R60.H1 ;  /* 0x0000003cff3e723e */ /* 0x000fe400030006ff */
[----:B------:R-:W-:Y:S01]  /*f050*/  SHF.R.U32.HI R69, RZ, 0x10, R83 ;  /* 0x00000010ff457819 */ /* 0x000fe20000011653 */
[----:B------:R-:W-:Y:S01]  /*f060*/  HADD2.F32 R59, -RZ, R64.H0_H0 ;  /* 0x20000040ff3b7230 */ /* 0x000fe20000004100 */
[----:B------:R-:W-:Y:S01]  /*f070*/  SHF.R.U32.HI R67, RZ, 0x10, R81 ;  /* 0x00000010ff437819 */ /* 0x000fe20000011651 */
[----:B------:R-:W-:Y:S01]  /*f080*/  HADD2.F32 R58, -RZ, R62.H0_H0 ;  /* 0x2000003eff3a7230 */ /* 0x000fe20000004100 */
[----:B------:R-:W-:Y:S01]  /*f090*/  LOP3.LUT R44, R44, 0xff0000, R45, 0xf8, !PT ;  /* 0x00ff00002c2c7812 */ /* 0x000fe200078ef82d */
[----:B------:R-:W-:Y:S01]  /*f0a0*/  HADD2.F32 R45, -RZ, R66.H0_H0 ;  /* 0x20000042ff2d7230 */ /* 0x000fe20000004100 */
[----:B------:R-:W-:Y:S01]  /*f0b0*/  F2FP.F16.E4M3.UNPACK_B R63, R149.H1 ;  /* 0x00000095ff3f723e */ /* 0x000fe200030006ff */
[----:B------:R-:W-:Y:S01]  /*f0c0*/  IMAD.U32 R69, R69, 0x10000, RZ ;  /* 0x0001000045457824 */ /* 0x000fe200078e00ff */
[----:B------:R-:W-:Y:S01]  /*f0d0*/  F2FP.F16.E4M3.UNPACK_B R151, R151 ;  /* 0x00000097ff97723e */ /* 0x000fe200020006ff */
[----:B------:R-:W-:-:S02]  /*f0e0*/  IMAD.U32 R67, R67, 0x10000, RZ ;  /* 0x0001000043437824 */ /* 0x000fc400078e00ff */
[CC--:B------:R-:W-:Y:S01]  /*f0f0*/  FMUL.FTZ R71, R59.reuse, R45.reuse ;  /* 0x0000002d3b477220 */ /* 0x0c0fe20000410000 */
[--C-:B------:R-:W-:Y:S02]  /*f100*/  HADD2.F32 R65, -RZ, R63.reuse.H0_H0 ;  /* 0x2000003fff417230 */ /* 0x100fe40000004100 */
        /* <DEDUP_REMOVED lines=13> */
[-C--:B------:R-:W-:Y:S01]  /*f1e0*/  FMUL.FTZ R70, R63, R66.reuse ;  /* 0x000000423f467220 */ /* 0x080fe20000410000 */
[----:B------:R-:W-:Y:S02]  /*f1f0*/  HADD2.F32 R151, -RZ, R151.H1_H1 ;  /* 0x30000097ff977230 */ /* 0x000fe40000004100 */
[----:B------:R-:W-:Y:S01]  /*f200*/  FMUL.FTZ R60, R67, R66 ;  /* 0x00000042433c7220 */ /* 0x000fe20000410000 */
[----:B------:R-:W-:Y:S02]  /*f210*/  HADD2.F32 R66, -RZ, R65.H0_H0 ;  /* 0x20000041ff427230 */ /* 0x000fe40000004100 */
        /* <DEDUP_REMOVED lines=8> */
[----:B------:R-:W-:Y:S01]  /*f2a0*/  HADD2.F32 R64, -RZ, R64.H1_H1 ;  /* 0x30000040ff407230 */ /* 0x000fe20000004100 */
[----:B------:R-:W-:Y:S01]  /*f2b0*/  F2FP.F16.E4M3.UNPACK_B R71, R150.H1 ;  /* 0x00000096ff47723e */ /* 0x000fe200030006ff */
[----:B------:R-:W-:Y:S01]  /*f2c0*/  HADD2.F32 R149, -RZ, R149.H1_H1 ;  /* 0x30000095ff957230 */ /* 0x000fe20000004100 */
[----:B------:R-:W-:Y:S01]  /*f2d0*/  F2FP.F16.E4M3.UNPACK_B R68, R50.H1 ;  /* 0x00000032ff44723e */ /* 0x000fe200030006ff */
[----:B------:R-:W-:Y:S01]  /*f2e0*/  FFMA.FTZ R63, R66, R63, R69 ;  /* 0x0000003f423f7223 */ /* 0x000fe20000010045 */
[-C--:B------:R-:W-:Y:S01]  /*f2f0*/  FMUL.FTZ R65, R67, R151.reuse ;  /* 0x0000009743417220 */ /* 0x080fe20000410000 */
[----:B------:R-:W-:Y:S01]  /*f300*/  FMUL.FTZ R72, R64, R151 ;  /* 0x0000009740487220 */ /* 0x000fe20000410000 */
[----:B------:R-:W-:Y:S01]  /*f310*/  F2FP.F16.E4M3.UNPACK_B R70, R148.H1 ;  /* 0x00000094ff46723e */ /* 0x000fe200030006ff */
[----:B------:R-:W-:Y:S01]  /*f320*/  HADD2.F32 R74, -RZ, R71.H0_H0 ;  /* 0x20000047ff4a7230 */ /* 0x000fe20000004100 */
[----:B------:R-:W-:Y:S01]  /*f330*/  F2FP.F16.E4M3.UNPACK_B R66, R57.H1 ;  /* 0x00000039ff42723e */ /* 0x000fe200030006ff */
[----:B------:R-:W-:-:S02]  /*f340*/  HADD2.F32 R69, -RZ, R68.H0_H0 ;  /* 0x20000044ff457230 */ /* 0x000fc40000004100 */
[-C--:B------:R-:W-:Y:S01]  /*f350*/  FFMA.FTZ R65, R64, R149.reuse, -R65 ;  /* 0x0000009540417223 */ /* 0x080fe20000010841 */
[----:B------:R-:W-:Y:S01]  /*f360*/  FFMA.FTZ R64, R67, R149, R72 ;  /* 0x0000009543407223 */ /* 0x000fe20000010048 */
[----:B------:R-:W-:Y:S01]  /*f370*/  HADD2.F32 R72, -RZ, R70.H0_H0 ;  /* 0x20000046ff487230 */ /* 0x000fe20000004100 */
[----:B------:R-:W-:Y:S01]  /*f380*/  F2FP.F16.E4M3.UNPACK_B R150, R150 ;  /* 0x00000096ff96723e */ /* 0x000fe200020006ff */
[----:B------:R-:W-:Y:S02]  /*f390*/  HADD2.F32 R67, -RZ, R66.H0_H0 ;  /* 0x20000042ff437230 */ /* 0x000fe40000004100 */
        /* <DEDUP_REMOVED lines=8> */
[----:B------:R-:W-:-:S02]  /*f420*/  HADD2.F32 R67, -RZ, R70.H1_H1 ;  /* 0x30000046ff437230 */ /* 0x000fc40000004100 */
[-C--:B------:R-:W-:Y:S01]  /*f430*/  FMUL.FTZ R73, R68, R71.reuse ;  /* 0x0000004744497220 */ /* 0x080fe20000410000 */
[----:B------:R-:W-:Y:S01]  /*f440*/  FFMA.FTZ R74, R69, R72, R74 ;  /* 0x00000048454a7223 */ /* 0x000fe2000001004a */
[C---:B------:R-:W-:Y:S01]  /*f450*/  FMUL.FTZ R71, R66.reuse, R71 ;  /* 0x0000004742477220 */ /* 0x040fe20000410000 */
[--C-:B------:R-:W-:Y:S02]  /*f460*/  HADD2.F32 R69, -RZ, R150.reuse.H0_H0 ;  /* 0x20000096ff457230 */ /* 0x100fe40000004100 */
[-C--:B------:R-:W-:Y:S01]  /*f470*/  FFMA.FTZ R73, R66, R67.reuse, -R73 ;  /* 0x0000004342497223 */ /* 0x080fe20000010849 */
[----:B------:R-:W-:Y:S01]  /*f480*/  F2FP.F16.E4M3.UNPACK_B R66, R50 ;  /* 0x00000032ff42723e */ /* 0x000fe200020006ff */
[----:B------:R-:W-:Y:S01]  /*f490*/  FFMA.FTZ R75, R68, R67, R71 ;  /* 0x00000043444b7223 */ /* 0x000fe20000010047 */
[----:B------:R-:W-:Y:S01]  /*f4a0*/  HADD2.F32 R50, -RZ, R57.H0_H0 ;  /* 0x20000039ff327230 */ /* 0x000fe20000004100 */
[----:B------:R-:W-:Y:S01]  /*f4b0*/  F2FP.SATFINITE.E4M3.F32.PACK_AB_MERGE_C R58, R61, R58, RZ ;  /* 0x0000003a3d3a723e */ /* 0x000fe200048070ff */
[----:B------:R-:W-:Y:S01]  /*f4c0*/  HADD2.F32 R150, -RZ, R150.H1_H1 ;  /* 0x30000096ff967230 */ /* 0x000fe20000004100 */
[----:B------:R-:W-:Y:S01]  /*f4d0*/  F2FP.SATFINITE.E4M3.F32.PACK_AB_MERGE_C R60, R60, R59, RZ ;  /* 0x0000003b3c3c723e */ /* 0x000fe200048070ff */
[----:B------:R-:W-:-:S02]  /*f4e0*/  HADD2.F32 R67, -RZ, R66.H0_H0 ;  /* 0x20000042ff437230 */ /* 0x000fc40000004100 */
[CC--:B------:R-:W-:Y:S01]  /*f4f0*/  FMUL.FTZ R70, R50.reuse, R69.reuse ;  /* 0x0000004532467220 */ /* 0x0c0fe20000410000 */
[----:B------:R-:W-:Y:S01]  /*f500*/  HADD2.F32 R57, -RZ, R57.H1_H1 ;  /* 0x30000039ff397230 */ /* 0x000fe20000004100 */
[----:B------:R-:W-:Y:S01]  /*f510*/  F2FP.SATFINITE.E4M3.F32.PACK_AB_MERGE_C R59, R65, R62, R58 ;  /* 0x0000003e413b723e */ /* 0x000fe2000480703a */
[----:B------:R-:W-:Y:S02]  /*f520*/  HADD2.F32 R68, -RZ, R148.H0_H0 ;  /* 0x20000094ff447230 */ /* 0x000fe40000004100 */
        /* <DEDUP_REMOVED lines=105> */
.L_x_5468:
[----:B------:R-:W-:Y:S05]  /*fbc0*/  BSYNC B1 ;  /* 0x0000000000017941 */ /* 0x000fea0003800000 */
.L_x_5467:
        /* <DEDUP_REMOVED lines=10> */
.L_x_5384:
[----:B------:R-:W-:-:S06]  /*fc70*/  UISETP.NE.AND UP0, UPT, UR53, 0x3, UPT ;  /* 0x000000033500788c */ /* 0x000fcc000bf05270 */
[----:B------:R-:W-:-:S13]  /*fc80*/  PLOP3.LUT P2, PT, PT, PT, UP0, 0x80, 0x0 ;  /* 0x000000000000781c */ /* 0x000fda0003f4f008 */
[----:B------:R-:W-:Y:S05]  /*fc90*/  @!P2 BRA `(.L_x_5469) ;  /* 0x000000000004a947 */ /* 0x000fea0003800000 */
[----:B------:R-:W-:Y:S01]  /*fca0*/  BPT.TRAP 0x1 ;  /* 0x000000040000795c */ /* 0x000fe20000300000 */
.L_x_5469:
[----:B------:R-:W-:Y:S01]  /*fcb0*/  IMAD R100, R17, 0x8, R16 ;  /* 0x0000000811647824 */ /* 0x000fe200078e0210 */
[----:B------:R-:W-:Y:S01]  /*fcc0*/  SHF.L.U32 R101, R223, 0x1f, RZ ;  /* 0x0000001fdf657819 */ /* 0x000fe200000006ff */
[----:B------:R-:W-:Y:S01]  /*fcd0*/  IMAD R43, R24, -0xa0, R2 ;  /* 0xffffff60182b7824 */ /* 0x000fe200078e0202 */
[----:B------:R-:W-:Y:S02]  /*fce0*/  BSSY B1, `(.L_x_5470) ;  /* 0x0000004000017945 */ /* 0x000fe40003800000 */
[----:B------:R-:W0:Y:S02]  /*fcf0*/  SYNCS.PHASECHK.TRANS64.TRYWAIT P3, [R100+URZ+0x33490], R101 ;  /* 0x03349065640075a7 */ /* 0x000e24000806017f */
[----:B------:R-:W-:Y:S01]  /*fd00*/  VIMNMX R43, R43, 0xa0, PT ;  /* 0x000000a02b2b7848 */ /* 0x000fe20003fe0100 */
[----:B0-----:R-:W-:Y:S06]  /*fd10*/  @!P3 BRA `(.L_x_5471) ;  /* 0x0000022c008cb947 */ /* 0x001fec0003800000 */
.L_x_5735:
[----:B------:R-:W-:Y:S05]  /*fd20*/  BSYNC B1 ;  /* 0x0000000000017941 */ /* 0x000fea0003800000 */
.L_x_5470:
        /* <DEDUP_REMOVED lines=21> */
.L_x_5473:
[----:B------:R-:W-:Y:S05]  /*fe80*/  BSYNC B1 ;  /* 0x0000000000017941 */ /* 0x000fea0003800000 */
.L_x_5472:
        /* <DEDUP_REMOVED lines=21> */
.L_x_5417:
[----:B------:R-:W-:Y:S05]  /*ffe0*/  BSYNC B0 ;  /* 0x0000000000007941 */ /* 0x000fea0003800000 */
.L_x_5383:
        /* <DEDUP_REMOVED lines=17> */
.L_x_5475:
[----:B------:R-:W-:Y:S05]  /*10100*/  BSYNC B0 ;  /* 0x0000000000007941 */ /* 0x000fea0003800000 */
.L_x_5474:
[----:B------:R-:W1:Y:S01]  /*10110*/  SYNCS.PHASECHK.TRANS64.TRYWAIT P2, [R100+URZ+0x334b0], R101 ;  /* 0x0334b065640075a7 */ /* 0x000e62000804017f */
[----:B------:R-:W-:Y:S01]  /*10120*/  ULDC UR37, c[0x0][0x2f4] ;  /* 0x0000bd0000257ab9 */ /* 0x000fe20000000800 */
[----:B------:R-:W-:Y:S01]  /*10130*/  ULDC.64 UR38, c[0x0][0x328] ;  /* 0x0000ca0000267ab9 */ /* 0x000fe20000000a00 */
[----:B------:R-:W-:Y:S01]  /*10140*/  ULDC.64 UR40, c[0x0][0x318] ;  /* 0x0000c60000287ab9 */ /* 0x000fe20000000a00 */
[----:B------:R-:W-:Y:S01]  /*10150*/  BSSY B0, `(.L_x_5476) ;  /* 0x0000003000007945 */ /* 0x000fe20003800000 */
[----:B------:R-:W-:-:S03]  /*10160*/  IMAD.WIDE R48, R24, 0xa0, R122 ;  /* 0x000000a018307825 */ /* 0x000fc600078e027a */
[----:B-1----:R-:W-:Y:S05]  /*10170*/  @!P2 BRA `(.L_x_5477) ;  /* 0x000002280088a947 */ /* 0x002fea0003800000 */
.L_x_5736:
[----:B------:R-:W-:Y:S05]  /*10180*/  BSYNC B0 ;  /* 0x0000000000007941 */ /* 0x000fea0003800000 */
.L_x_5476:
        /* <DEDUP_REMOVED lines=28> */
.L_x_5479:
[----:B------:R-:W-:Y:S05]  /*10350*/  BSYNC B0 ;  /* 0x0000000000007941 */ /* 0x000fea0003800000 */
.L_x_5478:
[----:B0-2---:R-:W-:Y:S01]  /*10360*/  IADD3 R44, R220, 0x80, RZ ;  /* 0x00000080dc2c7810 */ /* 0x005fe20007ffe0ff */
[----:B------:R-:W-:Y:S03]  /*10370*/  BSSY B0, `(.L_x_5480) ;  /* 0x000001e000007945 */ /* 0x000fe60003800000 */
        /* <DEDUP_REMOVED lines=29> */
.L_x_5481:
[----:B------:R-:W-:Y:S05]  /*10550*/  BSYNC B0 ;  /* 0x0000000000007941 */ /* 0x000fea0003800000 */
.L_x_5480:
        /* <DEDUP_REMOVED lines=12> */
[----:B------:R-:W-:Y:S02]  /*10620*/  SEL R42, RZ, 0x1, P2 ;  /* 0x00000001ff2a7807 */ /* 0x000fe40001000000 */
[----:B------:R-:W-:Y:S02]  /*10630*/  SEL R17, R17, RZ, P2 ;  /* 0x000000ff11117207 */ /* 0x000fe40001000000 */
[----:B------:R-:W-:Y:S01]  /*10640*/  LOP3.LUT R223, R223, R42, RZ, 0x3c, !PT ;  /* 0x0000002adfdf7212 */ /* 0x000fe200078e3cff */
[----:B------:R1:W-:Y:S01]  /*10650*/  @!P3 SYNCS.ARRIVE.TRANS64.RED.A1T0 RZ, [R100+URZ], RZ ;  /* 0x000000ff64ffb9a7 */ /* 0x0003e2000810043f */
[----:B--2---:R-:W-:-:S13]  /*10660*/  LOP3.LUT P4, RZ, R41, 0x2, RZ, 0xc0, !PT ;  /* 0x0000000229ff7812 */ /* 0x004fda000788c0ff */
[----:B-1----:R-:W-:Y:S05]  /*10670*/  @P4 BRA `(.L_x_5482) ;  /* 0xffffff2800044947 */ /* 0x002fea000383ffff */
[----:B------:R-:W1:Y:S01]  /*10680*/  S2R R41, SR_TID.X ;  /* 0x0000000000297919 */ /* 0x000e620000002100 */
[----:B------:R-:W-:Y:S02]  /*10690*/  PLOP3.LUT P0, PT, PT, PT, PT, 0x8, 0x0 ;  /* 0x000000000000781c */ /* 0x000fe40003f0e170 */
[----:B-1----:R-:W-:-:S04]  /*106a0*/  SHF.R.U32.HI R41, RZ, 0x7, R41 ;  /* 0x00000007ff297819 */ /* 0x002fc80000011629 */
[----:B------:R-:W-:-:S13]  /*106b0*/  ISETP.NE.AND P4, PT, R41, 0x1, PT ;  /* 0x000000012900780c */ /* 0x000fda0003f85270 */
[----:B------:R-:W-:Y:S06]  /*106c0*/  @!P4 BAR.ARV 0x9, 0x100 ;  /* 0x024400000000cb1d */ /* 0x000fec0000002000 */
.L_x_5378:
[----:B------:R-:W-:Y:S05]  /*106d0*/  @P0 BRA `(.L_x_5483) ;  /* 0x00000000000c0947 */ /* 0x000fea0003800000 */
[----:B------:R-:W1:Y:S01]  /*106e0*/  FENCE.VIEW.ASYNC.G ;  /* 0x00000000000073c6 */ /* 0x000e620000000100 */
[----:B------:R-:W-:Y:S05]  /*106f0*/  WARPSYNC.ALL ;  /* 0x0000000000007948 */ /* 0x000fea0003800000 */
[----:B-1----:R-:W-:Y:S06]  /*10700*/  BAR.ARV 0xc, 0x180 ;  /* 0x0306000000007b1d */ /* 0x002fec0000002000 */
.L_x_5483:
[----:B------:R-:W2:Y:S01]  /*10710*/  LDL R0, [R1+0x28] ;  /* 0x0000280001007983 */ /* 0x000ea20000100800 */
[----:B------:R-:W-:Y:S01]  /*10720*/  ULDC.64 UR6, c[0x0][0x998] ;  /* 0x0002660000067ab9 */ /* 0x000fe20000000a00 */
[----:B------:R-:W-:Y:S02]  /*10730*/  ULDC.64 UR4, c[0x0][0x990] ;  /* 0x0002640000047ab9 */ /* 0x000fe40000000a00 */
[----:B------:R-:W3:Y:S04]  /*10740*/  LDL R3, [R1+0x18] ;  /* 0x0000180001037983 */ /* 0x000ee80000100800 */
[----:B0-----:R-:W4:Y:S01]  /*10750*/  LDL R14, [R1+0xc] ;  /* 0x00000c00010e7983 */ /* 0x001f220000100800 */
[----:B------:R-:W-:Y:S02]  /*10760*/  ISETP.NE.U32.AND P1, PT, RZ, UR6, PT ;  /* 0x00000006ff007c0c */ /* 0x000fe4000bf25070 */
[----:B------:R-:W-:-:S02]  /*10770*/  ISETP.NE.U32.AND P0, PT, RZ, UR4, PT ;  /* 0x00000004ff007c0c */ /* 0x000fc4000bf05070 */
[----:B------:R-:W-:Y:S02]  /*10780*/  ISETP.NE.AND.EX P1, PT, RZ, UR7, PT, P1 ;  /* 0x00000007ff007c0c */ /* 0x000fe4000bf25310 */
        /* <DEDUP_REMOVED lines=25> */
[----:B------:R-:W2:Y:S04]  /*10920*/  @P1 LDG.E R0, desc[UR54][R8.64] ;  /* 0x0000003608001981 */ /* 0x000ea8000c1e1900 */
[----:B------:R1:W2:Y:S01]  /*10930*/  @P0 LDG.E R3, desc[UR54][R4.64] ;  /* 0x0000003604030981 */ /* 0x0002a2000c1e1900 */
[----:B------:R-:W-:Y:S01]  /*10940*/  BSSY B0, `(.L_x_5484) ;  /* 0x000002f000007945 */ /* 0x000fe20003800000 */
[----:B-1----:R-:W-:Y:S01]  /*10950*/  IMAD.MOV.U32 R4, RZ, RZ, RZ ;  /* 0x000000ffff047224 */ /* 0x002fe200078e00ff */
[----:B0-----:R-:W-:Y:S01]  /*10960*/  ISETP.NE.AND P0, PT, R2, 0x1, PT ;  /* 0x000000010200780c */ /* 0x001fe20003f05270 */
[----:B------:R-:W-:-:S12]  /*10970*/  VIADD R2, R236, 0x7f ;  /* 0x0000007fec027836 */ /* 0x000fd80000000000 */
[----:B------:R-:W0:Y:S08]  /*10980*/  @P0 LDC R7, c[0x0][0x44c] ;  /* 0x00011300ff070b82 */ /* 0x000e300000000800 */
[----:B------:R-:W1:Y:S01]  /*10990*/  @P0 LDC R6, c[0x0][0x450] ;  /* 0x00011400ff060b82 */ /* 0x000e620000000800 */
[----:B0-----:R-:W-:-:S05]  /*109a0*/  @P0 IMAD.HI.U32 R7, R2, R7, RZ ;  /* 0x0000000702070227 */ /* 0x001fca00078e00ff */
[----:B-1----:R-:W-:-:S05]  /*109b0*/  @P0 SHF.R.U32.HI R2, RZ, R6, R7 ;  /* 0x00000006ff020219 */ /* 0x002fca0000011607 */
[----:B------:R-:W-:-:S04]  /*109c0*/  IMAD.IADD R2, R159, 0x1, R2 ;  /* 0x000000019f027824 */ /* 0x000fc800078e0202 */
[----:B------:R-:W-:-:S05]  /*109d0*/  IMAD.HI R2, R2, 0x66666667, RZ ;  /* 0x6666666702027827 */ /* 0x000fca00078e02ff */
[----:B------:R-:W-:-:S04]  /*109e0*/  SHF.R.U32.HI R5, RZ, 0x1f, R2 ;  /* 0x0000001fff057819 */ /* 0x000fc80000011602 */
[----:B------:R-:W-:-:S04]  /*109f0*/  LEA.HI.SX32 R5, R2, R5, 0x1a ;  /* 0x0000000502057211 */ /* 0x000fc800078fd2ff */
        /* <DEDUP_REMOVED lines=35> */
.L_x_5485:
[----:B------:R-:W-:Y:S05]  /*10c30*/  BSYNC B0 ;  /* 0x0000000000007941 */ /* 0x000fea0003800000 */
.L_x_5484:
        /* <DEDUP_REMOVED lines=50> */
[----:B------:R-:W-:Y:S02]  /*10f60*/  MOV R103, RZ ;  /* 0x000000ff00677202 */ /* 0x000fe40000000f00 */
[----:B------:R-:W-:Y:S02]  /*10f70*/  CS2R R122, SRZ ;  /* 0x00000000007a7805 */ /* 0x000fe4000001ff00 */
[----:B------:R-:W-:Y:S02]  /*10f80*/  CS2R R104, SRZ ;  /* 0x0000000000687805 */ /* 0x000fe4000001ff00 */
[----:B------:R-:W-:Y:S01]  /*10f90*/  CS2R R94, SRZ ;  /* 0x00000000005e7805 */ /* 0x000fe2000001ff00 */
[----:B------:R-:W-:-:S02]  /*10fa0*/  IMAD.MOV.U32 R117, RZ, RZ, RZ ;  /* 0x000000ffff757224 */ /* 0x000fc400078e00ff */
[----:B--2---:R-:W-:Y:S02]  /*10fb0*/  IMAD R235, R0, R4, RZ ;  /* 0x0000000400eb7224 */ /* 0x004fe400078e02ff */
[----:B------:R-:W-:-:S03]  /*10fc0*/  IMAD.MOV.U32 R0, RZ, RZ, RZ ;  /* 0x000000ffff007224 */ /* 0x000fc600078e00ff */
[----:B------:R-:W-:Y:S02]  /*10fd0*/  VIADDMNMX R107, R235, R4, R107, PT ;  /* 0x00000004eb6b7246 */ /* 0x000fe4000380016b */
[----:B------:R-:W-:Y:S02]  /*10fe0*/  CS2R R4, SRZ ;  /* 0x0000000000047805 */ /* 0x000fe4000001ff00 */
        /* <DEDUP_REMOVED lines=10> */
.L_x_5739:
        /* <DEDUP_REMOVED lines=25> */
.L_x_5488:
        /* <DEDUP_REMOVED lines=13> */
.L_x_5492:
[----:B--2---:R2:W3:Y:S02]  /*112f0*/  SYNCS.PHASECHK.TRANS64.TRYWAIT P0, [R16+URZ+0x33400], R3 ;  /* 0x03340003100075a7 */ /* 0x0044e4000800017f */
[----:B---3--:R-:W-:Y:S05]  /*11300*/  @!P0 NANOSLEEP.SYNCS 0x989680 ;  /* 0x009896800000895d */ /* 0x008fea0003900000 */
[----:B------:R-:W3:Y:S02]  /*11310*/  @!P0 SYNCS.PHASECHK.TRANS64 P0, [R16+URZ+0x33400], R3 ;  /* 0x03340003100085a7 */ /* 0x000ee4000800007f */
[----:B---3--:R-:W-:Y:S05]  /*11320*/  @!P0 BRA `(.L_x_5492) ;  /* 0xfffffffc00f08947 */ /* 0x008fea000383ffff */
.L_x_5491:
[----:B------:R-:W-:Y:S05]  /*11330*/  BSYNC B0 ;  /* 0x0000000000007941 */ /* 0x000fea0003800000 */
.L_x_5490:
[----:B------:R-:W-:Y:S05]  /*11340*/  BRA `(.L_x_5493) ;  /* 0x0000007000387947 */ /* 0x000fea0003800000 */
.L_x_5489:
        /* <DEDUP_REMOVED lines=17> */
[----:B------:R-:W-:Y:S01]  /*11460*/  MOV R4, UR4 ;  /* 0x0000000400047c02 */ /* 0x000fe20008000f00 */
        /* <DEDUP_REMOVED lines=11> */
[----:B--2---:R-:W-:Y:S05]  /*11520*/  CALL.ABS.NOINC R14 ;  /* 0x000000000e007343 */ /* 0x004fea0003c00000 */
.L_x_5494:
[----:B------:R-:W-:Y:S01]  /*11530*/  ULDC.U8 UR4, c[0x0][0x410] ;  /* 0x0001040000047ab9 */ /* 0x000fe20000000000 */
[----:B------:R-:W-:Y:S01]  /*11540*/  BSSY B0, `(.L_x_5495) ;  /* 0x00006e6000007945 */ /* 0x000fe20003800000 */
[----:B------:R-:W-:Y:S01]  /*11550*/  ISETP.NE.AND P0, PT, RZ, UR4, PT ;  /* 0x00000004ff007c0c */ /* 0x000fe2000bf05270 */
[----:B------:R-:W-:-:S12]  /*11560*/  IMAD.IADD R10, R220, 0x1, R236 ;  /* 0x00000001dc0a7824 */ /* 0x000fd800078e02ec */
[----:B------:R-:W-:Y:S05]  /*11570*/  @!P0 BRA `(.L_x_5496) ;  /* 0x0000003400b88947 */ /* 0x000fea0003800000 */
[----:B------:R-:W1:Y:S01]  /*11580*/  LDC R37, c[0x0][0x448] ;  /* 0x00011200ff257b82 */ /* 0x000e620000000800 */
[----:B------:R-:W-:Y:S01]  /*11590*/  IMAD.MOV.U32 R5, RZ, RZ, R10 ;  /* 0x000000ffff057224 */ /* 0x000fe200078e000a */
[----:B------:R-:W-:Y:S01]  /*115a0*/  ULDC.64 UR4, c[0x0][0x3f8] ;  /* 0x0000fe0000047ab9 */ /* 0x000fe20000000a00 */
[----:B------:R-:W-:Y:S01]  /*115b0*/  IMAD.MOV.U32 R6, RZ, RZ, R24 ;  /* 0x000000ffff067224 */ /* 0x000fe200078e0018 */
[----:B------:R-:W-:Y:S01]  /*115c0*/  ULDC.64 UR6, c[0x0][0x408] ;  /* 0x0001020000067ab9 */ /* 0x000fe20000000a00 */
[----:B------:R-:W-:Y:S01]  /*115d0*/  IMAD.MOV.U32 R8, RZ, RZ, R146 ;  /* 0x000000ffff087224 */ /* 0x000fe200078e0092 */
[----:B------:R-:W-:Y:S01]  /*115e0*/  ULDC.64 UR8, c[0x0][0x400] ;  /* 0x0001000000087ab9 */ /* 0x000fe20000000a00 */
[----:B------:R-:W-:Y:S01]  /*115f0*/  IMAD.MOV.U32 R9, RZ, RZ, R29 ;  /* 0x000000ffff097224 */ /* 0x000fe200078e001d */
        /* <DEDUP_REMOVED lines=10> */
[----:B------:R-:W-:Y:S02]  /*116a0*/  IMAD R0, R0, UR6, RZ ;  /* 0x0000000600007c24 */ /* 0x000fe4000f8e02ff */
[C---:B0-----:R-:W-:Y:S01]  /*116b0*/  IMAD R13, R5.reuse, UR5, R4 ;  /* 0x00000005050d7c24 */ /* 0x041fe2000f8e0204 */
[----:B------:R-:W-:Y:S01]  /*116c0*/  ULDC.64 UR4, c[0x0][0x3e8] ;  /* 0x0000fa0000047ab9 */ /* 0x000fe20000000a00 */
[----:B------:R-:W-:Y:S01]  /*116d0*/  IMAD R11, R5, UR7, R0 ;  /* 0x00000007050b7c24 */ /* 0x000fe2000f8e0200 */
[----:B------:R-:W-:Y:S01]  /*116e0*/  IADD3 R3, P0, R6, UR4, RZ ;  /* 0x0000000406037c10 */ /* 0x000fe2000ff1e0ff */
[----:B------:R-:W-:Y:S01]  /*116f0*/  UMOV UR4, 0xffffffff ;  /* 0xffffffff00047882 */ /* 0x000fe20000000000 */
[----:B------:R-:W-:Y:S02]  /*11700*/  IADD3 R5, P1, R8, UR8, RZ ;  /* 0x0000000808057c10 */ /* 0x000fe4000ff3e0ff */
[----:B------:R-:W-:Y:S02]  /*11710*/  IADD3.X R13, R7, UR5, R13, P0, !PT ;  /* 0x00000005070d7c10 */ /* 0x000fe400087fe40d */
[----:B------:R-:W-:Y:S01]  /*11720*/  IADD3.X R4, R9, UR9, R11, P1, !PT ;  /* 0x0000000909047c10 */ /* 0x000fe20008ffe40b */
[----:B------:R-:W-:Y:S08]  /*11730*/  BRA.DIV UR4, `(.L_x_5497) ;  /* 0x0000021604547947 */ /* 0x000ff0000b800000 */
[----:B------:R0:W1:Y:S04]  /*11740*/  SHFL.IDX PT, R0, R13, RZ, 0x1e1f ;  /* 0x001e1fff0d007589 */ /* 0x00006800000e0000 */
[----:B------:R-:W2:Y:S04]  /*11750*/  SHFL.IDX PT, R3, R3, RZ, 0x1e1f ;  /* 0x001e1fff03037589 */ /* 0x000ea800000e0000 */
[----:B------:R-:W3:Y:S04]  /*11760*/  SHFL.IDX PT, R4, R4, RZ, 0x1e1f ;  /* 0x001e1fff04047589 */ /* 0x000ee800000e0000 */
[----:B------:R0:W4:Y:S02]  /*11770*/  SHFL.IDX PT, R14, R5, RZ, 0x1e1f ;  /* 0x001e1fff050e7589 */ /* 0x00012400000e0000 */
.L_x_5745:
[----:B0-----:R-:W5:Y:S01]  /*11780*/  LDL R5, [R1] ;  /* 0x0000000001057983 */ /* 0x001f620000100800 */
        /* <DEDUP_REMOVED lines=12> */
[----:B-----5:R-:W-:-:S05]  /*11850*/  IMAD R37, R5, R37, RZ ;  /* 0x0000002505257224 */ /* 0x020fca00078e02ff */
[----:B------:R-:W-:Y:S02]  /*11860*/  ISETP.GE.AND P0, PT, R10, R37, PT ;  /* 0x000000250a00720c */ /* 0x000fe40003f06270 */
[----:B------:R-:W-:-:S11]  /*11870*/  CS2R R10, SRZ ;  /* 0x00000000000a7805 */ /* 0x000fd6000001ff00 */
[----:B------:R-:W-:Y:S05]  /*11880*/  @P0 BRA `(.L_x_5499) ;  /* 0x0000000000f40947 */ /* 0x000fea0003800000 */
        /* <DEDUP_REMOVED lines=8> */
[----:B----4-:R-:W-:-:S03]  /*11910*/  @!P4 IADD3 R8, P1, R226, R14, RZ ;  /* 0x0000000ee208c210 */ /* 0x010fc60007f3e0ff */
[----:B-1----:R-:W-:Y:S01]  /*11920*/  @!P4 IMAD.X R7, R0, 0x1, R5, P0 ;  /* 0x000000010007c824 */ /* 0x002fe200000e0605 */
[----:B---3--:R-:W-:Y:S02]  /*11930*/  @!P4 IADD3.X R9, R4, R5, RZ, P1, !PT ;  /* 0x000000050409c210 */ /* 0x008fe40000ffe4ff */
        /* <DEDUP_REMOVED lines=17> */
[----:B------:R-:W-:Y:S01]  /*11a50*/  @!P1 IADD3 R52, P4, R224, R3, RZ ;  /* 0x00000003e0349210 */ /* 0x000fe20007f9e0ff */
[----:B------:R-:W-:Y:S01]  /*11a60*/  @!P2 IMAD.X R51, R4, 0x1, R5, P5 ;  /* 0x000000010433a824 */ /* 0x000fe200028e0605 */
[----:B------:R-:W-:Y:S02]  /*11a70*/  @!P1 IADD3 R54, P5, R224, R14, RZ ;  /* 0x0000000ee0369210 */ /* 0x000fe40007fbe0ff */
[----:B------:R-:W-:Y:S02]  /*11a80*/  CS2R R26, SRZ ;  /* 0x00000000001a7805 */ /* 0x000fe4000001ff00 */
[----:B0-----:R-:W-:Y:S01]  /*11a90*/  SHF.R.S32.HI R9, RZ, 0x1f, R228 ;  /* 0x0000001fff097819 */ /* 0x001fe200000114e4 */
[--C-:B------:R-:W-:Y:S01]  /*11aa0*/  @!P1 IMAD.X R53, R0, 0x1, R13.reuse, P4 ;  /* 0x0000000100359824 */ /* 0x100fe200020e060d */
[----:B------:R-:W-:Y:S01]  /*11ab0*/  ISETP.GE.AND P4, PT, R228, UR4, PT ;  /* 0x00000004e4007c0c */ /* 0x000fe2000bf86270 */
[----:B------:R-:W-:Y:S01]  /*11ac0*/  @!P1 IMAD.X R55, R4, 0x1, R13, P5 ;  /* 0x0000000104379824 */ /* 0x000fe200028e060d */
[----:B------:R-:W-:-:S02]  /*11ad0*/  @!P0 SHF.R.S32.HI R5, RZ, 0x1f, R22 ;  /* 0x0000001fff058819 */ /* 0x000fc40000011416 */
[----:B------:R-:W-:Y:S02]  /*11ae0*/  CS2R R24, SRZ ;  /* 0x0000000000187805 */ /* 0x000fe4000001ff00 */
[----:B------:R-:W-:Y:S02]  /*11af0*/  @!P0 IADD3 R6, P5, R22, R3, RZ ;  /* 0x0000000316068210 */ /* 0x000fe40007fbe0ff */
[----:B------:R-:W-:Y:S02]  /*11b00*/  CS2R R20, SRZ ;  /* 0x0000000000147805 */ /* 0x000fe4000001ff00 */
[----:B------:R-:W-:Y:S02]  /*11b10*/  CS2R R38, SRZ ;  /* 0x0000000000267805 */ /* 0x000fe4000001ff00 */
[----:B------:R-:W-:Y:S02]  /*11b20*/  CS2R R40, SRZ ;  /* 0x0000000000287805 */ /* 0x000fe4000001ff00 */
[----:B-1----:R-:W-:Y:S01]  /*11b30*/  CS2R R10, SRZ ;  /* 0x00000000000a7805 */ /* 0x002fe2000001ff00 */
[----:B------:R-:W-:Y:S01]  /*11b40*/  @!P0 IMAD.X R7, R0, 0x1, R5, P5 ;  /* 0x0000000100078824 */ /* 0x000fe200028e0605 */
[----:B------:R-:W-:-:S02]  /*11b50*/  @!P0 IADD3 R42, P5, R22, R14, RZ ;  /* 0x0000000e162a8210 */ /* 0x000fc40007fbe0ff */
[----:B------:R-:W-:Y:S01]  /*11b60*/  CS2R R12, SRZ ;  /* 0x00000000000c7805 */ /* 0x000fe2000001ff00 */
[----:B------:R0:W5:Y:S02]  /*11b70*/  @!P3 LD.E.64 R28, desc[UR54][R46.64] ;  /* 0x000000362e1cb980 */ /* 0x000164000c101b00 */
[----:B------:R-:W-:Y:S01]  /*11b80*/  @!P0 IMAD.X R43, R4, 0x1, R5, P5 ;  /* 0x00000001042b8824 */ /* 0x000fe200028e0605 */
[----:B------:R-:W-:Y:S01]  /*11b90*/  @!P4 IADD3 R56, P5, R228, R3, RZ ;  /* 0x00000003e438c210 */ /* 0x000fe20007fbe0ff */
[----:B------:R0:W5:Y:S04]  /*11ba0*/  @!P2 LD.E.64 R26, desc[UR54][R48.64] ;  /* 0x00000036301aa980 */ /* 0x000168000c101b00 */
[--C-:B------:R-:W-:Y:S01]  /*11bb0*/  @!P4 IMAD.X R57, R0, 0x1, R9.reuse, P5 ;  /* 0x000000010039c824 */ /* 0x100fe200028e0609 */
[----:B------:R-:W-:Y:S01]  /*11bc0*/  @!P4 IADD3 R14, P5, R228, R14, RZ ;  /* 0x0000000ee40ec210 */ /* 0x000fe20007fbe0ff */
[----:B------:R0:W5:Y:S04]  /*11bd0*/  @!P2 LD.E.64 R24, desc[UR54][R50.64] ;  /* 0x000000363218a980 */ /* 0x000168000c101b00 */
[----:B------:R-:W-:Y:S01]  /*11be0*/  @!P4 IMAD.X R15, R4, 0x1, R9, P5 ;  /* 0x00000001040fc824 */ /* 0x000fe200028e0609 */
[----:B------:R-:W-:Y:S01]  /*11bf0*/  CS2R R8, SRZ ;  /* 0x0000000000087805 */ /* 0x000fe2000001ff00 */
[----:B------:R0:W5:Y:S04]  /*11c00*/  @!P1 LD.E.64 R20, desc[UR54][R52.64] ;  /* 0x0000003634149980 */ /* 0x000168000c101b00 */
[----:B------:R0:W5:Y:S04]  /*11c10*/  @!P1 LD.E.64 R12, desc[UR54][R54.64] ;  /* 0x00000036360c9980 */ /* 0x000168000c101b00 */
[----:B------:R0:W5:Y:S04]  /*11c20*/  @!P0 LD.E.64 R38, desc[UR54][R6.64] ;  /* 0x0000003606268980 */ /* 0x000168000c101b00 */
[----:B------:R0:W5:Y:S04]  /*11c30*/  @!P0 LD.E.64 R40, desc[UR54][R42.64] ;  /* 0x000000362a288980 */ /* 0x000168000c101b00 */
[----:B------:R0:W5:Y:S04]  /*11c40*/  @!P4 LD.E.64 R8, desc[UR54][R56.64] ;  /* 0x000000363808c980 */ /* 0x000168000c101b00 */
[----:B------:R0:W5:Y:S02]  /*11c50*/  @!P4 LD.E.64 R10, desc[UR54][R14.64] ;  /* 0x000000360e0ac980 */ /* 0x000164000c101b00 */
.L_x_5499:
[----:B------:R-:W-:Y:S05]  /*11c60*/  BSYNC B1 ;  /* 0x0000000000017941 */ /* 0x000fea0003800000 */
.L_x_5498:
[----:B------:R-:W-:Y:S01]  /*11c70*/  ULEA.HI UR4, UR43, UR43, URZ, 0x1 ;  /* 0x0000002b2b047291 */ /* 0x000fe2000f8f083f */
[----:B--2---:R-:W-:Y:S01]  /*11c80*/  VIADDMNMX R3, R37, -R236, 0x80, PT ;  /* 0x0000008025037446 */ /* 0x004fe200038009ec */
[----:B------:R-:W-:Y:S02]  /*11c90*/  BSSY B1, `(.L_x_5500) ;  /* 0x0000008000017945 */ /* 0x000fe40003800000 */
[----:B------:R-:W-:Y:S01]  /*11ca0*/  ULOP3.LUT UR4, UR4, 0xfffffffe, URZ, 0xc0, !UPT ;  /* 0xfffffffe04047892 */ /* 0x000fe2000f8ec03f */
[----:B------:R-:W-:-:S03]  /*11cb0*/  ISETP.GE.AND P1, PT, R220, R3, PT ;  /* 0x00000003dc00720c */ /* 0x000fc60003f26270 */
[----:B------:R-:W-:-:S06]  /*11cc0*/  UIADD3 UR4, UR43, -UR4, URZ ;  /* 0x800000042b047290 */ /* 0x000fcc000fffe03f */
[----:B------:R-:W-:-:S05]  /*11cd0*/  IMAD.U32 R5, RZ, RZ, UR4 ;  /* 0x00000004ff057e24 */ /* 0x000fca000f8e00ff */
[----:B------:R-:W-:-:S04]  /*11ce0*/  SHF.L.U32 R5, R5, 0x1f, RZ ;  /* 0x0000001f05057819 */ /* 0x000fc800000006ff */
[----:B------:R-:W2:Y:S02]  /*11cf0*/  SYNCS.PHASECHK.TRANS64.TRYWAIT P0, [R16+URZ+0x33400], R5 ;  /* 0x03340005100075a7 */ /* 0x000ea4000800017f */
[----:B--2---:R-:W-:Y:S05]  /*11d00*/  @!P0 BRA `(.L_x_5501) ;  /* 0x00000210004c8947 */ /* 0x004fea0003800000 */
.L_x_5746:
[----:B------:R-:W-:Y:S05]  /*11d10*/  BSYNC B1 ;  /* 0x0000000000017941 */ /* 0x000fea0003800000 */
.L_x_5500:
[----:B------:R-:W-:Y:S05]  /*11d20*/  @P1 BRA `(.L_x_5502) ;  /* 0x00000064009c1947 */ /* 0x000fea0003800000 */
[----:B---3--:R-:W3:Y:S01]  /*11d30*/  LDL R4, [R1+0x10] ;  /* 0x0000100001047983 */ /* 0x008ee20000100800 */
[----:B--2---:R-:W2:Y:S01]  /*11d40*/  LDC R5, c[0x0][0x3f4] ;  /* 0x0000fd00ff057b82 */ /* 0x004ea20000000800 */
[----:B------:R-:W-:Y:S01]  /*11d50*/  LEA.HI R36, R45, R36, RZ, 0x2 ;  /* 0x000000242d247211 */ /* 0x000fe200078f10ff */
[----:B------:R-:W-:Y:S03]  /*11d60*/  BSSY B1, `(.L_x_5503) ;  /* 0x0000086000017945 */ /* 0x000fe60003800000 */
[--C-:B-1----:R-:W-:Y:S02]  /*11d70*/  SHF.R.S32.HI R0, RZ, 0x2, R36.reuse ;  /* 0x00000002ff007819 */ /* 0x102fe40000011424 */
[----:B------:R-:W-:-:S04]  /*11d80*/  SHF.R.S32.HI R3, RZ, 0x1f, R36 ;  /* 0x0000001fff037819 */ /* 0x000fc80000011424 */
[----:B------:R-:W-:-:S04]  /*11d90*/  LEA.HI R3, R3, R0, RZ, 0x2 ;  /* 0x0000000003037211 */ /* 0x000fc800078f10ff */
[----:B0-----:R-:W-:-:S05]  /*11da0*/  LOP3.LUT R7, R3, 0xfffffffc, RZ, 0xc0, !PT ;  /* 0xfffffffc03077812 */ /* 0x001fca00078ec0ff */
[----:B------:R-:W-:Y:S01]  /*11db0*/  IMAD.IADD R7, R0, 0x1, -R7 ;  /* 0x0000000100077824 */ /* 0x000fe200078e0a07 */
[----:B--2---:R-:W-:-:S04]  /*11dc0*/  ISETP.GE.AND P6, PT, R22, R5, PT ;  /* 0x000000051600720c */ /* 0x004fc80003fc6270 */
[----:B------:R-:W-:Y:S02]  /*11dd0*/  LOP3.LUT P0, RZ, R7, 0x2, RZ, 0xc0, !PT ;  /* 0x0000000207ff7812 */ /* 0x000fe4000780c0ff */
[-C--:B------:R-:W-:Y:S02]  /*11de0*/  ISETP.GE.AND P1, PT, R226, R5.reuse, PT ;  /* 0x00000005e200720c */ /* 0x080fe40003f26270 */
[-C--:B------:R-:W-:Y:S02]  /*11df0*/  ISETP.GE.AND P2, PT, R225, R5.reuse, PT ;  /* 0x00000005e100720c */ /* 0x080fe40003f46270 */
[-C--:B------:R-:W-:Y:S02]  /*11e00*/  ISETP.GE.AND P3, PT, R227, R5.reuse, PT ;  /* 0x00000005e300720c */ /* 0x080fe40003f66270 */
[-C--:B------:R-:W-:Y:S02]  /*11e10*/  ISETP.GE.AND P4, PT, R224, R5.reuse, PT ;  /* 0x00000005e000720c */ /* 0x080fe40003f86270 */
[----:B------:R-:W-:Y:S01]  /*11e20*/  ISETP.GE.AND P5, PT, R228, R5, PT ;  /* 0x00000005e400720c */ /* 0x000fe20003fa6270 */
[----:B---3--:R-:W-:-:S04]  /*11e30*/  IMAD.IADD R3, R16, 0x1, R4 ;  /* 0x0000000110037824 */ /* 0x008fc800078e0204 */
[----:B------:R-:W-:Y:S01]  /*11e40*/  VIADD R0, R3, 0x20 ;  /* 0x0000002003007836 */ /* 0x000fe20000000000 */
[----:B------:R-:W-:Y:S07]  /*11e50*/  @P6 BRA `(.L_x_5504) ;  /* 0x0000000400d86947 */ /* 0x000fee0003800000 */
[----:B------:R-:W0:Y:S01]  /*11e60*/  LDS.128 R4, [R3+0x1e200] ;  /* 0x01e2000003047984 */ /* 0x000e220000000c00 */
[----:B-----5:R-:W-:Y:S02]  /*11e70*/  SHF.R.U32.HI R37, RZ, 0x8, R39 ;  /* 0x00000008ff257819 */ /* 0x020fe40000011627 */
[----:B------:R-:W-:Y:S02]  /*11e80*/  LOP3.LUT R36, R39, 0xff, RZ, 0xc0, !PT ;  /* 0x000000ff27247812 */ /* 0x000fe400078ec0ff */
[----:B------:R-:W-:Y:S02]  /*11e90*/  LOP3.LUT R37, R37, 0xff, RZ, 0xc0, !PT ;  /* 0x000000ff25257812 */ /* 0x000fe400078ec0ff */
[----:B------:R-:W-:Y:S02]  /*11ea0*/  SHF.R.U32.HI R15, RZ, 0x8, R38 ;  /* 0x00000008ff0f7819 */ /* 0x000fe40000011626 */
[----:B------:R-:W-:Y:S02]  /*11eb0*/  SHF.R.U32.HI R45, RZ, 0x8, R41 ;  /* 0x00000008ff2d7819 */ /* 0x000fe40000011629 */
[----:B------:R-:W-:-:S02]  /*11ec0*/  PRMT R36, R37, 0x7604, R36 ;  /* 0x0000760425247816 */ /* 0x000fc40000000024 */
[----:B----4-:R-:W-:Y:S02]  /*11ed0*/  LOP3.LUT R14, R38, 0xff, RZ, 0xc0, !PT ;  /* 0x000000ff260e7812 */ /* 0x010fe400078ec0ff */
        /* <DEDUP_REMOVED lines=110> */
.L_x_5504:
[----:B------:R-:W-:Y:S05]  /*125c0*/  BSYNC B1 ;  /* 0x0000000000017941 */ /* 0x000fea0003800000 */
.L_x_5503:
        /* <DEDUP_REMOVED lines=125> */
.L_x_5506:
[----:B------:R-:W-:Y:S05]  /*12da0*/  BSYNC B1 ;  /* 0x0000000000017941 */ /* 0x000fea0003800000 */
.L_x_5505:
        /* <DEDUP_REMOVED lines=36> */
[--C-:B------:R-:W-:Y:S01]  /*12ff0*/  HADD2.F32 R34, -RZ, R31.reuse.H1_H1 ;  /* 0x3000001fff227230 */ /* 0x100fe20000004100 */
[----:B------:R-:W-:Y:S01]  /*13000*/  F2FP.F16.E4M3.UNPACK_B R28, R6 ;  /* 0x00000006ff1c723e */ /* 0x000fe200020006ff */
[----:B------:R-:W-:Y:S01]  /*13010*/  HADD2.F32 R36, -RZ, R36.H0_H0 ;  /* 0x20000024ff247230 */ /* 0x000fe20000004100 */
[----:B------:R-:W-:Y:S01]  /*13020*/  LOP3.LUT R32, R15, 0xff000000, R30, 0xf8, !PT ;  /* 0xff0000000f207812 */ /* 0x000fe200078ef81e */
        /* <DEDUP_REMOVED lines=9> */
[----:B------:R-:W-:Y:S01]  /*130c0*/  F2FP.F16.E4M3.UNPACK_B R30, R7 ;  /* 0x00000007ff1e723e */ /* 0x000fe200020006ff */
[C---:B------:R-:W-:Y:S01]  /*130d0*/  FMUL.FTZ R29, R5.reuse, R36 ;  /* 0x00000024051d7220 */ /* 0x040fe20000410000 */
[----:B------:R-:W-:Y:S01]  /*130e0*/  F2FP.F16.E4M3.UNPACK_B R37, R37.H1 ;  /* 0x00000025ff25723e */ /* 0x000fe200030006ff */
[----:B------:R-:W-:Y:S01]  /*130f0*/  FMUL.FTZ R39, R5, R31 ;  /* 0x0000001f05277220 */ /* 0x000fe20000410000 */
        /* <DEDUP_REMOVED lines=67> */
.L_x_5508:
[----:B------:R-:W-:Y:S05]  /*13530*/  BSYNC B1 ;  /* 0x0000000000017941 */ /* 0x000fea0003800000 */
.L_x_5507:
        /* <DEDUP_REMOVED lines=25> */
[----:B------:R-:W-:Y:S02]  /*136d0*/  PRMT R31, R30, 0x7604, R31 ;  /* 0x000076041e1f7816 */ /* 0x000fe4000000001f */
[----:B------:R-:W-:-:S02]  /*136e0*/  SHF.R.U32.HI R30, RZ, 0x10, R24 ;  /* 0x00000010ff1e7819 */ /* 0x000fc40000011618 */
[----:B------:R-:W-:Y:S02]  /*136f0*/  LOP3.LUT R14, R14, 0xff, RZ, 0xc0, !PT ;  /* 0x000000ff0e0e7812 */ /* 0x000fe400078ec0ff */
[----:B------:R-:W-:Y:S02]  /*13700*/  LOP3.LUT R33, R33, 0xff000000, R25, 0xf8, !PT ;  /* 0xff00000021217812 */ /* 0x000fe400078ef819 */
[----:B------:R-:W-:Y:S02]  /*13710*/  LOP3.LUT R29, R29, 0xff000000, R27, 0xf8, !PT ;  /* 0xff0000001d1d7812 */ /* 0x000fe400078ef81b */
[----:B------:R-:W-:Y:S02]  /*13720*/  LOP3.LUT R30, R30, 0xff, RZ, 0xc0, !PT ;  /* 0x000000ff1e1e7812 */ /* 0x000fe400078ec0ff */
[----:B------:R-:W-:Y:S02]  /*13730*/  PRMT R15, R14, 0x7054, R15 ;  /* 0x000070540e0f7816 */ /* 0x000fe4000000000f */
[----:B0-----:R-:W-:-:S02]  /*13740*/  F2FP.F16.E4M3.UNPACK_B R14, R6.H1 ;  /* 0x00000006ff0e723e */ /* 0x001fc400030006ff */
[----:B------:R-:W-:Y:S02]  /*13750*/  F2FP.F16.E4M3.UNPACK_B R32, R33 ;  /* 0x00000021ff20723e */ /* 0x000fe400020006ff */
[----:B------:R-:W-:Y:S01]  /*13760*/  F2FP.F16.E4M3.UNPACK_B R27, R29 ;  /* 0x0000001dff1b723e */ /* 0x000fe200020006ff */
[--C-:B------:R-:W-:Y:S01]  /*13770*/  HADD2.F32 R25, -RZ, R14.reuse.H0_H0 ;  /* 0x2000000eff197230 */ /* 0x100fe20000004100 */
[----:B------:R-:W-:Y:S01]  /*13780*/  PRMT R31, R30, 0x7054, R31 ;  /* 0x000070541e1f7816 */ /* 0x000fe2000000001f */
        /* <DEDUP_REMOVED lines=11> */
[--C-:B------:R-:W-:Y:S02]  /*13840*/  HADD2.F32 R5, -RZ, R24.reuse.H1_H1 ;  /* 0x30000018ff057230 */ /* 0x100fe40000004100 */
        /* <DEDUP_REMOVED lines=75> */
.L_x_5510:
[----:B------:R-:W-:Y:S05]  /*13d00*/  BSYNC B1 ;  /* 0x0000000000017941 */ /* 0x000fea0003800000 */
.L_x_5509:
        /* <DEDUP_REMOVED lines=120> */
.L_x_5512:
[----:B------:R-:W-:Y:S05]  /*14490*/  BSYNC B1 ;  /* 0x0000000000017941 */ /* 0x000fea0003800000 */
.L_x_5511:
        /* <DEDUP_REMOVED lines=124> */
.L_x_5496:
[----:B------:R-:W1:Y:S01]  /*14c60*/  LDC R25, c[0x0][0x448] ;  /* 0x00011200ff197b82 */ /* 0x000e620000000800 */
        /* <DEDUP_REMOVED lines=19> */
[C---:B0-----:R-:W-:Y:S01]  /*14da0*/  IMAD R13, R9.reuse, UR5, R8 ;  /* 0x00000005090d7c24 */ /* 0x041fe2000f8e0208 */
        /* <DEDUP_REMOVED lines=11> */
.L_x_5752:
[----:B------:R-:W5:Y:S01]  /*14e60*/  LDL R4, [R1] ;  /* 0x0000000001047983 */ /* 0x000f620000100800 */
        /* <DEDUP_REMOVED lines=10> */
[----:B-----5:R-:W-:Y:S01]  /*14f10*/  IMAD R37, R4, R25, RZ ;  /* 0x0000001904257224 */ /* 0x020fe200078e02ff */
[----:B------:R-:W-:Y:S02]  /*14f20*/  CS2R R4, SRZ ;  /* 0x0000000000047805 */ /* 0x000fe4000001ff00 */
[----:B------:R-:W-:-:S02]  /*14f30*/  CS2R R24, SRZ ;  /* 0x0000000000187805 */ /* 0x000fc4000001ff00 */
[----:B------:R-:W-:Y:S02]  /*14f40*/  ISETP.GE.AND P0, PT, R10, R37, PT ;  /* 0x000000250a00720c */ /* 0x000fe40003f06270 */
[----:B------:R-:W-:-:S11]  /*14f50*/  CS2R R10, SRZ ;  /* 0x00000000000a7805 */ /* 0x000fd6000001ff00 */
[----:B------:R-:W-:Y:S05]  /*14f60*/  @P0 BRA `(.L_x_5515) ;  /* 0x0000000000c40947 */ /* 0x000fea0003800000 */
        /* <DEDUP_REMOVED lines=18> */
[----:B----4-:R-:W-:Y:S01]  /*15090*/  @!P2 IADD3 R40, P4, R18, R21, RZ ;  /* 0x000000151228a210 */ /* 0x010fe20007f9e0ff */
[----:B------:R-:W-:Y:S01]  /*150a0*/  @!P1 IMAD.SHL.U32 R46, R4, 0x10, RZ ;  /* 0x00000010042e9824 */ /* 0x000fe200078e00ff */
[----:B------:R-:W-:Y:S02]  /*150b0*/  SHF.R.S32.HI R7, RZ, 0x4, R7 ;  /* 0x00000004ff077819 */ /* 0x000fe40000011407 */
[----:B--2---:R-:W-:Y:S01]  /*150c0*/  @!P2 IADD3 R38, P3, R18, R3, RZ ;  /* 0x000000031226a210 */ /* 0x004fe20007f7e0ff */
[----:B---3--:R-:W-:Y:S01]  /*150d0*/  @!P2 IMAD.X R41, R20, 0x1, R5, P4 ;  /* 0x000000011429a824 */ /* 0x008fe200020e0605 */
[----:B------:R-:W-:Y:S01]  /*150e0*/  @!P1 IADD3 R42, P5, R3, R46, RZ ;  /* 0x0000002e032a9210 */ /* 0x000fe20007fbe0ff */
[----:B------:R-:W-:Y:S01]  /*150f0*/  @!P0 IMAD.SHL.U32 R50, R7, 0x10, RZ ;  /* 0x0000001007328824 */ /* 0x000fe200078e00ff */
[----:B-1----:R-:W-:-:S02]  /*15100*/  @!P2 IADD3.X R39, R0, R5, RZ, P3, !PT ;  /* 0x000000050027a210 */ /* 0x002fc40001ffe4ff */
[----:B------:R-:W-:Y:S02]  /*15110*/  CS2R R6, SRZ ;  /* 0x0000000000067805 */ /* 0x000fe4000001ff00 */
[----:B------:R-:W-:Y:S02]  /*15120*/  @!P1 SHF.R.S32.HI R5, RZ, 0x1f, R46 ;  /* 0x0000001fff059819 */ /* 0x000fe4000001142e */
        /* <DEDUP_REMOVED lines=21> */
.L_x_5515:
[----:B------:R-:W-:Y:S05]  /*15280*/  BSYNC B1 ;  /* 0x0000000000017941 */ /* 0x000fea0003800000 */
.L_x_5514:
[----:B------:R-:W-:Y:S01]  /*15290*/  ULEA.HI UR4, UR43, UR43, URZ, 0x1 ;  /* 0x0000002b2b047291 */ /* 0x000fe2000f8f083f */
[----:B--2---:R-:W-:Y:S01]  /*152a0*/  VIADDMNMX R3, R37, -R236, 0x80, PT ;  /* 0x0000008025037446 */ /* 0x004fe200038009ec */
[----:B------:R-:W-:Y:S02]  /*152b0*/  BSSY B1, `(.L_x_5516) ;  /* 0x0000008000017945 */ /* 0x000fe40003800000 */
[----:B------:R-:W-:Y:S01]  /*152c0*/  ULOP3.LUT UR4, UR4, 0xfffffffe, URZ, 0xc0, !UPT ;  /* 0xfffffffe04047892 */ /* 0x000fe2000f8ec03f */
[----:B------:R-:W-:-:S03]  /*152d0*/  ISETP.GE.AND P1, PT, R220, R3, PT ;  /* 0x00000003dc00720c */ /* 0x000fc60003f26270 */
[----:B------:R-:W-:-:S06]  /*152e0*/  UIADD3 UR4, UR43, -UR4, URZ ;  /* 0x800000042b047290 */ /* 0x000fcc000fffe03f */
[----:B----4-:R-:W-:-:S05]  /*152f0*/  IMAD.U32 R21, RZ, RZ, UR4 ;  /* 0x00000004ff157e24 */ /* 0x010fca000f8e00ff */
[----:B------:R-:W-:-:S04]  /*15300*/  SHF.L.U32 R21, R21, 0x1f, RZ ;  /* 0x0000001f15157819 */ /* 0x000fc800000006ff */
[----:B------:R-:W2:Y:S02]  /*15310*/  SYNCS.PHASECHK.TRANS64.TRYWAIT P0, [R16+URZ+0x33400], R21 ;  /* 0x03340015100075a7 */ /* 0x000ea4000800017f */
[----:B--2---:R-:W-:Y:S05]  /*15320*/  @!P0 BRA `(.L_x_5517) ;  /* 0x000001dc00488947 */ /* 0x004fea0003800000 */
.L_x_5753:
[----:B------:R-:W-:Y:S05]  /*15330*/  BSYNC B1 ;  /* 0x0000000000017941 */ /* 0x000fea0003800000 */
.L_x_5516:
[----:B------:R-:W-:Y:S05]  /*15340*/  @P1 BRA `(.L_x_5502) ;  /* 0x0000003000141947 */ /* 0x000fea0003800000 */
[----:B------:R-:W4:Y:S01]  /*15350*/  LDC R3, c[0x0][0x3f4] ;  /* 0x0000fd00ff037b82 */ /* 0x000f220000000800 */
[C---:B-1----:R-:W-:Y:S01]  /*15360*/  VIADD R0, R18.reuse, 0x20 ;  /* 0x0000002012007836 */ /* 0x042fe20000000000 */
[----:B------:R-:W-:Y:S01]  /*15370*/  BSSY B1, `(.L_x_5518) ;  /* 0x0000100000017945 */ /* 0x000fe20003800000 */
[C---:B---3--:R-:W-:Y:S01]  /*15380*/  VIADD R20, R18.reuse, 0x40 ;  /* 0x0000004012147836 */ /* 0x048fe20000000000 */
[-C--:B----4-:R-:W-:Y:S02]  /*15390*/  ISETP.GE.AND P0, PT, R18, R3.reuse, PT ;  /* 0x000000031200720c */ /* 0x090fe40003f06270 */
[-C--:B------:R-:W-:Y:S02]  /*153a0*/  ISETP.GE.AND P1, PT, R0, R3.reuse, PT ;  /* 0x000000030000720c */ /* 0x080fe40003f26270 */
[----:B------:R-:W-:-:S09]  /*153b0*/  ISETP.GE.AND P2, PT, R20, R3, PT ;  /* 0x000000031400720c */ /* 0x000fd20003f46270 */
[----:B------:R-:W-:Y:S05]  /*153c0*/  @P0 BRA `(.L_x_5519) ;  /* 0x0000000c00e80947 */ /* 0x000fea0003800000 */
[----:B------:R-:W3:Y:S01]  /*153d0*/  LDL R68, [R1+0x6c] ;  /* 0x00006c0001447983 */ /* 0x000ee20000100800 */
[----:B------:R-:W-:Y:S02]  /*153e0*/  LEA.HI R0, R36, R36, RZ, 0x1 ;  /* 0x0000002424007211 */ /* 0x000fe400078f08ff */
[----:B-----5:R-:W-:Y:S02]  /*153f0*/  LOP3.LUT R20, R24, 0xff, RZ, 0xc0, !PT ;  /* 0x000000ff18147812 */ /* 0x020fe400078ec0ff */
[----:B--2---:R-:W-:Y:S02]  /*15400*/  LOP3.LUT R21, R0, 0xfffffffe, RZ, 0xc0, !PT ;  /* 0xfffffffe00157812 */ /* 0x004fe400078ec0ff */
[----:B------:R-:W-:Y:S02]  /*15410*/  SHF.R.U32.HI R0, RZ, 0x8, R24 ;  /* 0x00000008ff007819 */ /* 0x000fe40000011618 */
[----:B------:R-:W-:Y:S01]  /*15420*/  SHF.R.U32.HI R37, RZ, 0x8, R25 ;  /* 0x00000008ff257819 */ /* 0x000fe20000011619 */
[----:B0-----:R-:W-:Y:S01]  /*15430*/  IMAD.IADD R40, R36, 0x1, -R21 ;  /* 0x0000000124287824 */ /* 0x001fe200078e0a15 */
        /* <DEDUP_REMOVED lines=31> */
[----:B------:R-:W-:Y:S02]  /*15630*/  LOP3.LUT R48, R5, 0xff, RZ, 0xc0, !PT ;  /* 0x000000ff05307812 */ /* 0x000fe400078ec0ff */
[----:B------:R-:W-:Y:S02]  /*15640*/  SHF.R.U32.HI R50, RZ, 0x8, R6 ;  /* 0x00000008ff327819 */ /* 0x000fe40000011606 */
        /* <DEDUP_REMOVED lines=10> */
[----:B------:R-:W-:-:S02]  /*156f0*/  SHF.R.U32.HI R49, RZ, 0x10, R27 ;  /* 0x00000010ff317819 */ /* 0x000fc4000001161b */
[----:B------:R-:W-:Y:S02]  /*15700*/  SHF.L.U32 R53, R53, 0x10, RZ ;  /* 0x0000001035357819 */ /* 0x000fe400000006ff */
[----:B------:R-:W-:Y:S01]  /*15710*/  LOP3.LUT R45, R45, 0xff0000, R24, 0xf8, !PT ;  /* 0x00ff00002d2d7812 */ /* 0x000fe200078ef818 */
[----:B------:R-:W-:Y:S01]  /*15720*/  IMAD.U32 R49, R49, 0x10000, RZ ;  /* 0x0001000031317824 */ /* 0x000fe200078e00ff */
[----:B------:R-:W-:Y:S02]  /*15730*/  LOP3.LUT R55, R48, 0xff0000, R53, 0xf8, !PT ;  /* 0x00ff000030377812 */ /* 0x000fe400078ef835 */
[----:B------:R-:W-:Y:S02]  /*15740*/  LOP3.LUT R21, R46, 0xff0000, R21, 0xf8, !PT ;  /* 0x00ff00002e157812 */ /* 0x000fe400078ef815 */
[----:B------:R-:W-:Y:S02]  /*15750*/  LOP3.LUT R47, R47, 0xff0000, R26, 0xf8, !PT ;  /* 0x00ff00002f2f7812 */ /* 0x000fe400078ef81a */
[----:B------:R-:W-:-:S02]  /*15760*/  LOP3.LUT R55, R55, 0xff000000, R5, 0xf8, !PT ;  /* 0xff00000037377812 */ /* 0x000fc400078ef805 */
[----:B------:R-:W-:Y:S02]  /*15770*/  SHF.R.U32.HI R59, RZ, 0x10, R7 ;  /* 0x00000010ff3b7819 */ /* 0x000fe40000011607 */
[----:B------:R-:W-:Y:S02]  /*15780*/  LOP3.LUT R45, R45, 0xff000000, R24, 0xf8, !PT ;  /* 0xff0000002d2d7812 */ /* 0x000fe400078ef818 */
[----:B------:R-:W-:Y:S01]  /*15790*/  LOP3.LUT R49, R20, 0xff0000, R49, 0xf8, !PT ;  /* 0x00ff000014317812 */ /* 0x000fe200078ef831 */
[----:B------:R-:W-:Y:S01]  /*157a0*/  IMAD.U32 R59, R59, 0x10000, RZ ;  /* 0x000100003b3b7824 */ /* 0x000fe200078e00ff */
[----:B------:R-:W-:Y:S02]  /*157b0*/  LOP3.LUT R24, R21, 0xff000000, R25, 0xf8, !PT ;  /* 0xff00000015187812 */ /* 0x000fe400078ef819 */
[----:B------:R-:W-:Y:S02]  /*157c0*/  LOP3.LUT R21, R57, 0xff0000, R6, 0xf8, !PT ;  /* 0x00ff000039157812 */ /* 0x000fe400078ef806 */
[----:B------:R-:W-:-:S02]  /*157d0*/  LOP3.LUT R20, R47, 0xff000000, R26, 0xf8, !PT ;  /* 0xff0000002f147812 */ /* 0x000fc400078ef81a */
[----:B------:R-:W-:Y:S02]  /*157e0*/  F2FP.F16.E4M3.UNPACK_B R54, R55 ;  /* 0x00000037ff36723e */ /* 0x000fe400020006ff */
[----:B0-----:R-:W-:Y:S02]  /*157f0*/  F2FP.F16.E4M3.UNPACK_B R26, R41 ;  /* 0x00000029ff1a723e */ /* 0x001fe400020006ff */
[----:B------:R-:W-:Y:S02]  /*15800*/  LOP3.LUT R53, R49, 0xff000000, R27, 0xf8, !PT ;  /* 0xff00000031357812 */ /* 0x000fe400078ef81b */
[----:B------:R-:W-:Y:S02]  /*15810*/  LOP3.LUT R51, R51, 0xff0000, R4, 0xf8, !PT ;  /* 0x00ff000033337812 */ /* 0x000fe400078ef804 */
[----:B------:R-:W-:Y:S01]  /*15820*/  LOP3.LUT R5, R21, 0xff000000, R6, 0xf8, !PT ;  /* 0xff00000015057812 */ /* 0x000fe200078ef806 */
[--C-:B------:R-:W-:Y:S01]  /*15830*/  HADD2.F32 R6, -RZ, R26.reuse.H0_H0 ;  /* 0x2000001aff067230 */ /* 0x100fe20000004100 */
[----:B------:R-:W-:Y:S01]  /*15840*/  F2FP.F16.E4M3.UNPACK_B R27, R24 ;  /* 0x00000018ff1b723e */ /* 0x000fe200020006ff */
[----:B------:R-:W-:Y:S01]  /*15850*/  HADD2.F32 R26, -RZ, R26.H1_H1 ;  /* 0x3000001aff1a7230 */ /* 0x000fe20000004100 */
[----:B------:R-:W-:-:S02]  /*15860*/  LOP3.LUT R59, R52, 0xff0000, R59, 0xf8, !PT ;  /* 0x00ff0000343b7812 */ /* 0x000fc400078ef83b */
[----:B------:R-:W-:Y:S02]  /*15870*/  LOP3.LUT R57, R51, 0xff000000, R4, 0xf8, !PT ;  /* 0xff00000033397812 */ /* 0x000fe400078ef804 */
[-C--:B------:R-:W-:Y:S02]  /*15880*/  F2FP.F16.E4M3.UNPACK_B R51, R43.reuse ;  /* 0x0000002bff33723e */ /* 0x080fe400020006ff */
[----:B------:R-:W-:Y:S02]  /*15890*/  F2FP.F16.E4M3.UNPACK_B R52, R43.H1 ;  /* 0x0000002bff34723e */ /* 0x000fe400030006ff */
[-C--:B------:R-:W-:Y:S02]  /*158a0*/  F2FP.F16.E4M3.UNPACK_B R43, R40.reuse ;  /* 0x00000028ff2b723e */ /* 0x080fe400020006ff */
[----:B------:R-:W-:Y:S02]  /*158b0*/  F2FP.F16.E4M3.UNPACK_B R50, R40.H1 ;  /* 0x00000028ff32723e */ /* 0x000fe400030006ff */
[----:B------:R-:W-:-:S02]  /*158c0*/  F2FP.F16.E4M3.UNPACK_B R41, R41.H1 ;  /* 0x00000029ff29723e */ /* 0x000fc400030006ff */
[----:B------:R-:W-:Y:S02]  /*158d0*/  F2FP.F16.E4M3.UNPACK_B R55, R55.H1 ;  /* 0x00000037ff37723e */ /* 0x000fe400030006ff */
[----:B------:R-:W-:Y:S01]  /*158e0*/  LOP3.LUT R58, R59, 0xff000000, R7, 0xf8, !PT ;  /* 0xff0000003b3a7812 */ /* 0x000fe200078ef807 */
[----:B------:R-:W-:Y:S01]  /*158f0*/  HADD2.F32 R59, -RZ, R54.H1_H1 ;  /* 0x30000036ff3b7230 */ /* 0x000fe20000004100 */
[-C--:B------:R-:W-:Y:S02]  /*15900*/  F2FP.F16.E4M3.UNPACK_B R7, R42.reuse ;  /* 0x0000002aff07723e */ /* 0x080fe400020006ff */
[----:B------:R-:W-:Y:S02]  /*15910*/  F2FP.F16.E4M3.UNPACK_B R42, R42.H1 ;  /* 0x0000002aff2a723e */ /* 0x000fe400030006ff */
[----:B------:R-:W-:Y:S01]  /*15920*/  FMUL.FTZ R61, R26, R59 ;  /* 0x0000003b1a3d7220 */ /* 0x000fe20000410000 */
[----:B---3--:R-:W0:Y:S02]  /*15930*/  LDS.128 R36, [R68+0x1e200] ;  /* 0x01e2000044247984 */ /* 0x008e240000000c00 */
[----:B0-----:R-:W-:-:S02]  /*15940*/  F2FP.F16.E4M3.UNPACK_B R21, R37 ;  /* 0x00000025ff15723e */ /* 0x001fc400020006ff */
[-C--:B------:R-:W-:Y:S02]  /*15950*/  F2FP.F16.E4M3.UNPACK_B R48, R39.reuse ;  /* 0x00000027ff30723e */ /* 0x080fe400020006ff */
[----:B------:R-:W-:Y:S01]  /*15960*/  F2FP.F16.E4M3.UNPACK_B R49, R39.H1 ;  /* 0x00000027ff31723e */ /* 0x000fe200030006ff */
[----:B------:R-:W-:Y:S01]  /*15970*/  HADD2.F32 R39, -RZ, R54.H0_H0 ;  /* 0x20000036ff277230 */ /* 0x000fe20000004100 */
[-C--:B------:R-:W-:Y:S01]  /*15980*/  F2FP.F16.E4M3.UNPACK_B R46, R36.reuse ;  /* 0x00000024ff2e723e */ /* 0x080fe200020006ff */
[----:B------:R-:W-:Y:S01]  /*15990*/  HADD2.F32 R25, -RZ, R21.H0_H0 ;  /* 0x20000015ff197230 */ /* 0x000fe20000004100 */
[----:B------:R-:W-:Y:S01]  /*159a0*/  F2FP.F16.E4M3.UNPACK_B R47, R36.H1 ;  /* 0x00000024ff2f723e */ /* 0x000fe200030006ff */
[----:B------:R-:W-:Y:S02]  /*159b0*/  HADD2.F32 R36, -RZ, R27.H0_H0 ;  /* 0x2000001bff247230 */ /* 0x000fe40000004100 */
[C---:B------:R-:W-:Y:S01]  /*159c0*/  FMUL.FTZ R40, R6.reuse, R39 ;  /* 0x0000002706287220 */ /* 0x040fe20000410000 */
[----:B------:R-:W-:Y:S01]  /*159d0*/  F2FP.F16.E4M3.UNPACK_B R37, R37.H1 ;  /* 0x00000025ff25723e */ /* 0x000fe200030006ff */
[----:B------:R-:W-:Y:S01]  /*159e0*/  HADD2.F32 R54, -RZ, R55.H0_H0 ;  /* 0x20000037ff367230 */ /* 0x000fe20000004100 */
[----:B------:R-:W-:Y:S01]  /*159f0*/  F2FP.F16.E4M3.UNPACK_B R4, R38 ;  /* 0x00000026ff04723e */ /* 0x000fe200020006ff */
[-C--:B------:R-:W-:Y:S01]  /*15a00*/  FMUL.FTZ R56, R6, R36.reuse ;  /* 0x0000002406387220 */ /* 0x080fe20000410000 */
[----:B------:R-:W-:Y:S01]  /*15a10*/  FFMA.FTZ R6, R25, R36, -R40 ;  /* 0x0000002419067223 */ /* 0x000fe20000010828 */
[----:B------:R-:W-:Y:S01]  /*15a20*/  F2FP.F16.E4M3.UNPACK_B R36, R24.H1 ;  /* 0x00000018ff24723e */ /* 0x000fe200030006ff */
[----:B------:R-:W-:-:S02]  /*15a30*/  HADD2.F32 R24, -RZ, R21.H1_H1 ;  /* 0x30000015ff187230 */ /* 0x000fc40000004100 */
[----:B------:R-:W-:Y:S01]  /*15a40*/  FFMA.FTZ R25, R25, R39, R56 ;  /* 0x0000002719197223 */ /* 0x000fe20000010038 */
[----:B------:R-:W-:Y:S01]  /*15a50*/  HADD2.F32 R39, -RZ, R27.H1_H1 ;  /* 0x3000001bff277230 */ /* 0x000fe20000004100 */
[----:B------:R-:W-:Y:S01]  /*15a60*/  F2FP.F16.E4M3.UNPACK_B R38, R38.H1 ;  /* 0x00000026ff26723e */ /* 0x000fe200030006ff */
[----:B------:R-:W-:Y:S02]  /*15a70*/  HADD2.F32 R21, -RZ, R41.H0_H0 ;  /* 0x20000029ff157230 */ /* 0x000fe40000004100 */
[----:B------:R-:W-:Y:S02]  /*15a80*/  HADD2.F32 R40, -RZ, R36.H0_H0 ;  /* 0x20000024ff287230 */ /* 0x000fe40000004100 */
[----:B------:R-:W-:Y:S01]  /*15a90*/  FMUL.FTZ R26, R26, R39 ;  /* 0x000000271a1a7220 */ /* 0x000fe20000410000 */
[----:B------:R-:W-:Y:S02]  /*15aa0*/  HADD2.F32 R27, -RZ, R37.H0_H0 ;  /* 0x20000025ff1b7230 */ /* 0x000fe40000004100 */
[----:B------:R-:W-:Y:S01]  /*15ab0*/  FMUL.FTZ R56, R21, R54 ;  /* 0x0000003615387220 */ /* 0x000fe20000410000 */
[----:B------:R-:W-:-:S02]  /*15ac0*/  HADD2.F32 R41, -RZ, R41.H1_H1 ;  /* 0x30000029ff297230 */ /* 0x000fc40000004100 */
        /* <DEDUP_REMOVED lines=8> */
[----:B------:R-:W-:Y:S01]  /*15b50*/  F2FP.F16.E4M3.UNPACK_B R58, R58.H1 ;  /* 0x0000003aff3a723e */ /* 0x000fe200030006ff */
[----:B------:R-:W-:Y:S02]  /*15b60*/  HADD2.F32 R56, -RZ, R55.H1_H1 ;  /* 0x30000037ff387230 */ /* 0x000fe40000004100 */
[----:B------:R-:W-:-:S02]  /*15b70*/  HADD2.F32 R36, -RZ, R37.H1_H1 ;  /* 0x30000025ff247230 */ /* 0x000fc40000004100 */
[----:B------:R-:W-:Y:S02]  /*15b80*/  HADD2.F32 R60, -RZ, R59.H0_H0 ;  /* 0x2000003bff3c7230 */ /* 0x000fe40000004100 */
[C---:B------:R-:W-:Y:S01]  /*15b90*/  FMUL.FTZ R61, R41.reuse, R56 ;  /* 0x00000038293d7220 */ /* 0x040fe20000410000 */
[----:B------:R-:W-:Y:S02]  /*15ba0*/  HADD2.F32 R37, -RZ, R51.H0_H0 ;  /* 0x20000033ff257230 */ /* 0x000fe40000004100 */
[----:B------:R-:W-:Y:S01]  /*15bb0*/  FMUL.FTZ R41, R41, R39 ;  /* 0x0000002729297220 */ /* 0x000fe20000410000 */
[----:B------:R-:W-:Y:S02]  /*15bc0*/  HADD2.F32 R55, -RZ, R54.H0_H0 ;  /* 0x20000036ff377230 */ /* 0x000fe40000004100 */
[----:B------:R-:W-:Y:S02]  /*15bd0*/  HADD2.F32 R40, -RZ, R48.H0_H0 ;  /* 0x20000030ff287230 */ /* 0x000fe40000004100 */
[----:B------:R-:W-:Y:S01]  /*15be0*/  FMUL.FTZ R63, R37, R60 ;  /* 0x0000003c253f7220 */ /* 0x000fe20000410000 */
[----:B------:R-:W-:-:S02]  /*15bf0*/  HADD2.F32 R59, -RZ, R59.H1_H1 ;  /* 0x3000003bff3b7230 */ /* 0x000fc40000004100 */
[----:B------:R-:W-:Y:S01]  /*15c00*/  FMUL.FTZ R65, R37, R55 ;  /* 0x0000003725417220 */ /* 0x000fe20000410000 */
[----:B------:R-:W-:Y:S01]  /*15c10*/  FFMA.FTZ R37, R36, R39, -R61 ;  /* 0x0000002724257223 */ /* 0x000fe2000001083d */
[C---:B------:R-:W-:Y:S01]  /*15c20*/  FFMA.FTZ R39, R40.reuse, R55, -R63 ;  /* 0x0000003728277223 */ /* 0x040fe2000001083f */
[----:B------:R-:W-:Y:S01]  /*15c30*/  HADD2.F32 R55, -RZ, R54.H1_H1 ;  /* 0x30000036ff377230 */ /* 0x000fe20000004100 */
[----:B------:R-:W-:Y:S01]  /*15c40*/  F2FP.F16.E4M3.UNPACK_B R54, R53.H1 ;  /* 0x00000035ff36723e */ /* 0x000fe200030006ff */
[----:B------:R-:W-:Y:S02]  /*15c50*/  HADD2.F32 R51, -RZ, R51.H1_H1 ;  /* 0x30000033ff337230 */ /* 0x000fe40000004100 */
[----:B------:R-:W-:Y:S01]  /*15c60*/  FFMA.FTZ R40, R40, R60, R65 ;  /* 0x0000003c28287223 */ /* 0x000fe20000010041 */
[----:B------:R-:W-:Y:S02]  /*15c70*/  HADD2.F32 R48, -RZ, R48.H1_H1 ;  /* 0x30000030ff307230 */ /* 0x000fe40000004100 */
[----:B------:R-:W-:Y:S01]  /*15c80*/  FFMA.FTZ R36, R36, R56, R41 ;  /* 0x0000003824247223 */ /* 0x000fe20000010029 */
[----:B------:R-:W-:-:S02]  /*15c90*/  HADD2.F32 R60, -RZ, R58.H0_H0 ;  /* 0x2000003aff3c7230 */ /* 0x000fc40000004100 */
[C---:B------:R-:W-:Y:S01]  /*15ca0*/  FMUL.FTZ R61, R51.reuse, R59 ;  /* 0x0000003b333d7220 */ /* 0x040fe20000410000 */
[----:B------:R-:W-:Y:S02]  /*15cb0*/  HADD2.F32 R53, -RZ, R52.H0_H0 ;  /* 0x20000034ff357230 */ /* 0x000fe40000004100 */
[-C--:B------:R-:W-:Y:S01]  /*15cc0*/  FMUL.FTZ R64, R51, R55.reuse ;  /* 0x0000003733407220 */ /* 0x080fe20000410000 */
[----:B------:R-:W-:Y:S02]  /*15cd0*/  HADD2.F32 R56, -RZ, R54.H0_H0 ;  /* 0x20000036ff387230 */ /* 0x000fe40000004100 */
[----:B------:R-:W-:Y:S01]  /*15ce0*/  FFMA.FTZ R62, R48, R55, -R61 ;  /* 0x00000037303e7223 */ /* 0x000fe2000001083d */
[----:B------:R-:W-:Y:S02]  /*15cf0*/  HADD2.F32 R41, -RZ, R49.H0_H0 ;  /* 0x20000031ff297230 */ /* 0x000fe40000004100 */
[C---:B------:R-:W-:Y:S01]  /*15d00*/  FMUL.FTZ R66, R53.reuse, R60 ;  /* 0x0000003c35427220 */ /* 0x040fe20000410000 */
[----:B------:R-:W-:Y:S01]  /*15d10*/  F2FP.F16.E4M3.UNPACK_B R55, R57.H1 ;  /* 0x00000039ff37723e */ /* 0x000fe200030006ff */
[----:B------:R-:W-:Y:S01]  /*15d20*/  FMUL.FTZ R53, R53, R56 ;  /* 0x0000003835357220 */ /* 0x000fe20000410000 */
[----:B------:R-:W-:Y:S01]  /*15d30*/  HADD2.F32 R58, -RZ, R58.H1_H1 ;  /* 0x3000003aff3a7230 */ /* 0x000fe20000004100 */
[----:B------:R-:W-:Y:S01]  /*15d40*/  F2FP.F16.E4M3.UNPACK_B R51, R45.H1 ;  /* 0x0000002dff33723e */ /* 0x000fe200030006ff */
[----:B------:R-:W-:-:S02]  /*15d50*/  HADD2.F32 R52, -RZ, R52.H1_H1 ;  /* 0x30000034ff347230 */ /* 0x000fc40000004100 */
[----:B------:R-:W-:Y:S01]  /*15d60*/  FFMA.FTZ R61, R48, R59, R64 ;  /* 0x0000003b303d7223 */ /* 0x000fe20000010040 */
[C---:B------:R-:W-:Y:S01]  /*15d70*/  FFMA.FTZ R66, R41.reuse, R56, -R66 ;  /* 0x0000003829427223 */ /* 0x040fe20000010842 */
[----:B------:R-:W-:Y:S01]  /*15d80*/  FFMA.FTZ R63, R41, R60, R53 ;  /* 0x0000003c293f7223 */ /* 0x000fe20000010035 */
        /* <DEDUP_REMOVED lines=8> */
[----:B------:R-:W-:Y:S02]  /*15e10*/  HADD2.F32 R53, -RZ, R51.H0_H0 ;  /* 0x20000033ff357230 */ /* 0x000fe40000004100 */
[----:B------:R-:W-:Y:S01]  /*15e20*/  FFMA.FTZ R64, R49, R58, R67 ;  /* 0x0000003a31407223 */ /* 0x000fe20000010043 */
        /* <DEDUP_REMOVED lines=9> */
[----:B------:R-:W-:Y:S01]  /*15ec0*/  FMUL.FTZ R50, R50, R51 ;  /* 0x0000003332327220 */ /* 0x000fe20000410000 */
[----:B------:R-:W-:Y:S02]  /*15ed0*/  HADD2.F32 R45, -RZ, R43.H0_H0 ;  /* 0x2000002bff2d7230 */ /* 0x000fe40000004100 */
[----:B------:R-:W-:Y:S01]  /*15ee0*/  FFMA.FTZ R53, R41, R53, -R52 ;  /* 0x0000003529357223 */ /* 0x000fe20000010834 */
[----:B------:R-:W-:Y:S02]  /*15ef0*/  HADD2.F32 R52, -RZ, R57.H0_H0 ;  /* 0x20000039ff347230 */ /* 0x000fe40000004100 */
[----:B------:R-:W-:Y:S01]  /*15f00*/  FFMA.FTZ R60, R47, R55, R50 ;  /* 0x000000372f3c7223 */ /* 0x000fe20000010032 */
[----:B------:R-:W-:-:S02]  /*15f10*/  HADD2.F32 R50, -RZ, R48.H0_H0 ;  /* 0x20000030ff327230 */ /* 0x000fc40000004100 */
[----:B------:R-:W-:Y:S01]  /*15f20*/  FFMA.FTZ R59, R41, R56, R59 ;  /* 0x00000038293b7223 */ /* 0x000fe2000001003b */
[----:B------:R-:W-:Y:S01]  /*15f30*/  FFMA.FTZ R58, R47, R51, -R54 ;  /* 0x000000332f3a7223 */ /* 0x000fe20000010836 */
        /* <DEDUP_REMOVED lines=10> */
[CC--:B------:R-:W-:Y:S01]  /*15fe0*/  FMUL.FTZ R45, R43.reuse, R57.reuse ;  /* 0x000000392b2d7220 */ /* 0x0c0fe20000410000 */
[----:B------:R-:W-:Y:S01]  /*15ff0*/  F2FP.F16.E4M3.UNPACK_B R41, R20.H1 ;  /* 0x00000014ff29723e */ /* 0x000fe200030006ff */
[-C--:B------:R-:W-:Y:S01]  /*16000*/  FMUL.FTZ R50, R43, R48.reuse ;  /* 0x000000302b327220 */ /* 0x080fe20000410000 */
[----:B------:R-:W-:Y:S02]  /*16010*/  HADD2.F32 R43, -RZ, R42.H0_H0 ;  /* 0x2000002aff2b7230 */ /* 0x000fe40000004100 */
[C---:B------:R-:W-:Y:S01]  /*16020*/  FFMA.FTZ R49, R46.reuse, R48, -R45 ;  /* 0x000000302e317223 */ /* 0x040fe2000001082d */
[----:B------:R-:W-:Y:S02]  /*16030*/  HADD2.F32 R48, -RZ, R47.H0_H0 ;  /* 0x2000002fff307230 */ /* 0x000fe40000004100 */
[----:B------:R-:W-:Y:S01]  /*16040*/  FFMA.FTZ R57, R46, R57, R50 ;  /* 0x000000392e397223 */ /* 0x000fe20000010032 */
[----:B------:R-:W-:Y:S01]  /*16050*/  HADD2.F32 R46, -RZ, R41.H0_H0 ;  /* 0x20000029ff2e7230 */ /* 0x000fe20000004100 */
[----:B------:R-:W-:Y:S01]  /*16060*/  F2FP.F16.E4M3.UNPACK_B R20, R20 ;  /* 0x00000014ff14723e */ /* 0x000fe200020006ff */
[----:B------:R-:W-:-:S02]  /*16070*/  HADD2.F32 R47, -RZ, R47.H1_H1 ;  /* 0x3000002fff2f7230 */ /* 0x000fc40000004100 */
[C---:B------:R-:W-:Y:S01]  /*16080*/  FMUL.FTZ R50, R43.reuse, R48 ;  /* 0x000000302b327220 */ /* 0x040fe20000410000 */
[----:B------:R-:W-:Y:S02]  /*16090*/  HADD2.F32 R42, -RZ, R42.H1_H1 ;  /* 0x3000002aff2a7230 */ /* 0x000fe40000004100 */
[-C--:B------:R-:W-:Y:S01]  /*160a0*/  FMUL.FTZ R52, R43, R46.reuse ;  /* 0x0000002e2b347220 */ /* 0x080fe20000410000 */
[----:B------:R-:W-:Y:S01]  /*160b0*/  HADD2.F32 R45, -RZ, R41.H1_H1 ;  /* 0x30000029ff2d7230 */ /* 0x000fe20000004100 */
[----:B------:R-:W-:Y:S01]  /*160c0*/  F2FP.F16.E4M3.UNPACK_B R5, R5 ;  /* 0x00000005ff05723e */ /* 0x000fe200020006ff */
        /* <DEDUP_REMOVED lines=10> */
[----:B------:R-:W-:Y:S01]  /*16170*/  F2FP.SATFINITE.E4M3.F32.PACK_AB_MERGE_C R63, R64, R63, RZ ;  /* 0x0000003f403f723e */ /* 0x000fe200048070ff */
[----:B------:R-:W-:Y:S01]  /*16180*/  HADD2.F32 R41, -RZ, R20.H1_H1 ;  /* 0x30000014ff297230 */ /* 0x000fe20000004100 */
        /* <DEDUP_REMOVED lines=30> */
.L_x_5519:
[----:B------:R-:W-:Y:S05]  /*16370*/  BSYNC B1 ;  /* 0x0000000000017941 */ /* 0x000fea0003800000 */
.L_x_5518:
[----:B------:R-:W-:Y:S04]  /*16380*/  BSSY B1, `(.L_x_5520) ;  /* 0x0000105000017945 */ /* 0x000fe80003800000 */
[----:B------:R-:W-:Y:S05]  /*16390*/  @P1 BRA `(.L_x_5521) ;  /* 0x00000010000c1947 */ /* 0x000fea0003800000 */
[----:B------:R-:W3:Y:S01]  /*163a0*/  LDL R59, [R1+0x68] ;  /* 0x00006800013b7983 */ /* 0x000ee20000100800 */
[----:B-1---5:R-:W-:Y:S01]  /*163b0*/  IMAD.IADD R4, R22, 0x1, R225 ;  /* 0x0000000116047824 */ /* 0x022fe200078e02e1 */
[----:B------:R-:W-:Y:S02]  /*163c0*/  SHF.R.U32.HI R0, RZ, 0x8, R28 ;  /* 0x00000008ff007819 */ /* 0x000fe4000001161c */
[----:B--2---:R-:W-:Y:S02]  /*163d0*/  LOP3.LUT R21, R31, 0xff, RZ, 0xc0, !PT ;  /* 0x000000ff1f157812 */ /* 0x004fe400078ec0ff */
[----:B------:R-:W-:Y:S02]  /*163e0*/  SHF.R.S32.HI R5, RZ, 0x1f, R4 ;  /* 0x0000001fff057819 */ /* 0x000fe40000011404 */
[----:B------:R-:W-:Y:S02]  /*163f0*/  SHF.R.U32.HI R24, RZ, 0x8, R8 ;  /* 0x00000008ff187819 */ /* 0x000fe40000011608 */
[----:B------:R-:W-:-:S02]  /*16400*/  LEA.HI R4, R5, R4, RZ, 0x4 ;  /* 0x0000000405047211 */ /* 0x000fc400078f20ff */
[----:B------:R-:W-:Y:S02]  /*16410*/  LOP3.LUT R5, R28, 0xff, RZ, 0xc0, !PT ;  /* 0x000000ff1c057812 */ /* 0x000fe400078ec0ff */
[----:B------:R-:W-:Y:S02]  /*16420*/  SHF.R.S32.HI R20, RZ, 0x4, R4 ;  /* 0x00000004ff147819 */ /* 0x000fe40000011404 */
[----:B------:R-:W-:Y:S02]  /*16430*/  LOP3.LUT R4, R0, 0xff, RZ, 0xc0, !PT ;  /* 0x000000ff00047812 */ /* 0x000fe400078ec0ff */
[----:B------:R-:W-:Y:S02]  /*16440*/  LEA.HI R0, R3, R20, RZ, 0x1c ;  /* 0x0000001403007211 */ /* 0x000fe400078fe0ff */
[----:B------:R-:W-:Y:S02]  /*16450*/  PRMT R37, R4, 0x7604, R5 ;  /* 0x0000760404257816 */ /* 0x000fe40000000005 */
[----:B------:R-:W-:-:S02]  /*16460*/  SHF.R.S32.HI R5, RZ, 0x1f, R0 ;  /* 0x0000001fff057819 */ /* 0x000fc40000011400 */
[----:B------:R-:W-:Y:S02]  /*16470*/  SHF.R.U32.HI R20, RZ, 0x8, R31 ;  /* 0x00000008ff147819 */ /* 0x000fe4000001161f */
[----:B------:R-:W-:Y:S01]  /*16480*/  LEA.HI R4, R5, R0, RZ, 0x2 ;  /* 0x0000000005047211 */ /* 0x000fe200078f10ff */
[----:B------:R-:W-:Y:S01]  /*16490*/  IMAD.SHL.U32 R5, R0, 0x10, RZ ;  /* 0x0000001000057824 */ /* 0x000fe200078e00ff */
[----:B------:R-:W-:Y:S02]  /*164a0*/  LOP3.LUT R20, R20, 0xff, RZ, 0xc0, !PT ;  /* 0x000000ff14147812 */ /* 0x000fe400078ec0ff */
[----:B------:R-:W-:Y:S01]  /*164b0*/  SHF.R.U32.HI R6, RZ, 0x8, R29 ;  /* 0x00000008ff067819 */ /* 0x000fe2000001161d */
[----:B------:R-:W-:Y:S01]  /*164c0*/  IMAD.SHL.U32 R4, R4, 0x800, RZ ;  /* 0x0000080004047824 */ /* 0x000fe200078e00ff */
[----:B------:R-:W-:Y:S02]  /*164d0*/  LOP3.LUT R0, R230, 0x30, R5, 0xf8, !PT ;  /* 0x00000030e6007812 */ /* 0x000fe400078ef805 */
[----:B0-----:R-:W-:-:S02]  /*164e0*/  PRMT R41, R20, 0x7604, R21 ;  /* 0x0000760414297816 */ /* 0x001fc40000000015 */
[----:B------:R-:W-:Y:S02]  /*164f0*/  LOP3.LUT R0, R0, R231, RZ, 0x3c, !PT ;  /* 0x000000e700007212 */ /* 0x000fe400078e3cff */
[----:B------:R-:W-:Y:S02]  /*16500*/  LOP3.LUT R5, R4, 0xffffe000, RZ, 0xc0, !PT ;  /* 0xffffe00004057812 */ /* 0x000fe400078ec0ff */
[----:B------:R-:W-:Y:S02]  /*16510*/  LOP3.LUT R25, R8, 0xff, RZ, 0xc0, !PT ;  /* 0x000000ff08197812 */ /* 0x000fe400078ec0ff */
[----:B------:R-:W-:Y:S02]  /*16520*/  LOP3.LUT R24, R24, 0xff, RZ, 0xc0, !PT ;  /* 0x000000ff18187812 */ /* 0x000fe400078ec0ff */
[----:B------:R-:W-:Y:S02]  /*16530*/  IADD3 R21, R0, R232, R5 ;  /* 0x000000e800157210 */ /* 0x000fe40007ffe005 */
[----:B------:R-:W-:-:S02]  /*16540*/  SHF.R.U32.HI R0, RZ, 0x8, R9 ;  /* 0x00000008ff007819 */ /* 0x000fc40000011609 */
[----:B------:R-:W-:Y:S02]  /*16550*/  LOP3.LUT R7, R29, 0xff, RZ, 0xc0, !PT ;  /* 0x000000ff1d077812 */ /* 0x000fe400078ec0ff */
[----:B------:R-:W-:Y:S02]  /*16560*/  LOP3.LUT R6, R6, 0xff, RZ, 0xc0, !PT ;  /* 0x000000ff06067812 */ /* 0x000fe400078ec0ff */
[----:B------:R-:W-:Y:S02]  /*16570*/  PRMT R43, R24, 0x7604, R25 ;  /* 0x00007604182b7816 */ /* 0x000fe40000000019 */
[----:B------:R-:W-:Y:S02]  /*16580*/  LOP3.LUT R25, R9, 0xff, RZ, 0xc0, !PT ;  /* 0x000000ff09197812 */ /* 0x000fe400078ec0ff */
[----:B------:R-:W-:Y:S02]  /*16590*/  SHF.R.U32.HI R24, RZ, 0x8, R11 ;  /* 0x00000008ff187819 */ /* 0x000fe4000001160b */
[----:B------:R-:W-:-:S02]  /*165a0*/  LOP3.LUT R0, R0, 0xff, RZ, 0xc0, !PT ;  /* 0x000000ff00007812 */ /* 0x000fc400078ec0ff */
[----:B------:R-:W-:Y:S02]  /*165b0*/  SHF.R.U32.HI R20, RZ, 0x8, R10 ;  /* 0x00000008ff147819 */ /* 0x000fe4000001160a */
[----:B------:R-:W-:Y:S02]  /*165c0*/  PRMT R36, R6, 0x7604, R7 ;  /* 0x0000760406247816 */ /* 0x000fe40000000007 */
[----:B------:R-:W-:Y:S02]  /*165d0*/  SHF.R.U32.HI R6, RZ, 0x8, R30 ;  /* 0x00000008ff067819 */ /* 0x000fe4000001161e */
[----:B------:R-:W-:Y:S02]  /*165e0*/  LOP3.LUT R27, R10, 0xff, RZ, 0xc0, !PT ;  /* 0x000000ff0a1b7812 */ /* 0x000fe400078ec0ff */
[----:B------:R-:W-:Y:S02]  /*165f0*/  LOP3.LUT R24, R24, 0xff, RZ, 0xc0, !PT ;  /* 0x000000ff18187812 */ /* 0x000fe400078ec0ff */
        /* <DEDUP_REMOVED lines=9> */
[----:B------:R-:W-:-:S02]  /*16690*/  PRMT R39, R6, 0x7604, R7 ;  /* 0x0000760406277816 */ /* 0x000fc40000000007 */
[----:B------:R-:W-:Y:S02]  /*166a0*/  SHF.R.U32.HI R21, RZ, 0x10, R29 ;  /* 0x00000010ff157819 */ /* 0x000fe4000001161d */
[----:B------:R-:W-:Y:S02]  /*166b0*/  SHF.R.U32.HI R20, RZ, 0x10, R28 ;  /* 0x00000010ff147819 */ /* 0x000fe4000001161c */
[----:B------:R-:W-:Y:S02]  /*166c0*/  SHF.R.U32.HI R40, RZ, 0x10, R31 ;  /* 0x00000010ff287819 */ /* 0x000fe4000001161f */
[----:B------:R-:W-:Y:S02]  /*166d0*/  LOP3.LUT R21, R21, 0xff, RZ, 0xc0, !PT ;  /* 0x000000ff15157812 */ /* 0x000fe400078ec0ff */
[----:B------:R-:W-:Y:S02]  /*166e0*/  SHF.R.U32.HI R38, RZ, 0x10, R30 ;  /* 0x00000010ff267819 */ /* 0x000fe4000001161e */
[----:B------:R-:W-:-:S02]  /*166f0*/  LOP3.LUT R20, R20, 0xff, RZ, 0xc0, !PT ;  /* 0x000000ff14147812 */ /* 0x000fc400078ec0ff */
[----:B------:R-:W-:Y:S02]  /*16700*/  LOP3.LUT R40, R40, 0xff, RZ, 0xc0, !PT ;  /* 0x000000ff28287812 */ /* 0x000fe400078ec0ff */
[----:B------:R-:W-:Y:S02]  /*16710*/  PRMT R21, R21, 0x7054, R36 ;  /* 0x0000705415157816 */ /* 0x000fe40000000024 */
[----:B------:R-:W-:Y:S02]  /*16720*/  SHF.R.U32.HI R36, RZ, 0x10, R9 ;  /* 0x00000010ff247819 */ /* 0x000fe40000011609 */
[----:B------:R-:W-:Y:S02]  /*16730*/  LOP3.LUT R38, R38, 0xff, RZ, 0xc0, !PT ;  /* 0x000000ff26267812 */ /* 0x000fe400078ec0ff */
[----:B------:R-:W-:Y:S02]  /*16740*/  PRMT R37, R20, 0x7054, R37 ;  /* 0x0000705414257816 */ /* 0x000fe40000000025 */
[----:B------:R-:W-:-:S02]  /*16750*/  PRMT R41, R40, 0x7054, R41 ;  /* 0x0000705428297816 */ /* 0x000fc40000000029 */
[----:B------:R-:W-:Y:S02]  /*16760*/  SHF.R.U32.HI R20, RZ, 0x10, R8 ;  /* 0x00000010ff147819 */ /* 0x000fe40000011608 */
[----:B------:R-:W-:Y:S02]  /*16770*/  SHF.R.U32.HI R40, RZ, 0x10, R11 ;  /* 0x00000010ff287819 */ /* 0x000fe4000001160b */
[----:B------:R-:W-:Y:S02]  /*16780*/  LOP3.LUT R36, R36, 0xff, RZ, 0xc0, !PT ;  /* 0x000000ff24247812 */ /* 0x000fe400078ec0ff */
[----:B------:R-:W-:Y:S02]  /*16790*/  PRMT R39, R38, 0x7054, R39 ;  /* 0x0000705426277816 */ /* 0x000fe40000000027 */
[----:B------:R-:W-:Y:S02]  /*167a0*/  SHF.R.U32.HI R38, RZ, 0x10, R10 ;  /* 0x00000010ff267819 */ /* 0x000fe4000001160a */
[----:B------:R-:W-:-:S02]  /*167b0*/  LOP3.LUT R20, R20, 0xff, RZ, 0xc0, !PT ;  /* 0x000000ff14147812 */ /* 0x000fc400078ec0ff */
[----:B------:R-:W-:Y:S02]  /*167c0*/  LOP3.LUT R40, R40, 0xff, RZ, 0xc0, !PT ;  /* 0x000000ff28287812 */ /* 0x000fe400078ec0ff */
[----:B------:R-:W-:Y:S02]  /*167d0*/  PRMT R49, R36, 0x7054, R45 ;  /* 0x0000705424317816 */ /* 0x000fe4000000002d */
[----:B------:R-:W-:Y:S02]  /*167e0*/  LOP3.LUT R38, R38, 0xff, RZ, 0xc0, !PT ;  /* 0x000000ff26267812 */ /* 0x000fe400078ec0ff */
[----:B------:R-:W-:Y:S02]  /*167f0*/  PRMT R43, R20, 0x7054, R43 ;  /* 0x00007054142b7816 */ /* 0x000fe4000000002b */
[----:B------:R-:W-:Y:S02]  /*16800*/  PRMT R53, R40, 0x7054, R53 ;  /* 0x0000705428357816 */ /* 0x000fe40000000035 */
[----:B------:R-:W-:-:S02]  /*16810*/  LOP3.LUT R49, R49, 0xff000000, R9, 0xf8, !PT ;  /* 0xff00000031317812 */ /* 0x000fc400078ef809 */
[----:B------:R-:W-:Y:S02]  /*16820*/  LOP3.LUT R21, R21, 0xff000000, R29, 0xf8, !PT ;  /* 0xff00000015157812 */ /* 0x000fe400078ef81d */
[----:B------:R-:W-:Y:S02]  /*16830*/  PRMT R51, R38, 0x7054, R47 ;  /* 0x0000705426337816 */ /* 0x000fe4000000002f */
[----:B------:R-:W-:Y:S02]  /*16840*/  LOP3.LUT R47, R43, 0xff000000, R8, 0xf8, !PT ;  /* 0xff0000002b2f7812 */ /* 0x000fe400078ef808 */
[----:B------:R-:W-:Y:S02]  /*16850*/  LOP3.LUT R53, R53, 0xff000000, R11, 0xf8, !PT ;  /* 0xff00000035357812 */ /* 0x000fe400078ef80b */
[----:B------:R-:W-:Y:S02]  /*16860*/  LOP3.LUT R45, R41, 0xff000000, R31, 0xf8, !PT ;  /* 0xff000000292d7812 */ /* 0x000fe400078ef81f */
[----:B------:R-:W-:-:S02]  /*16870*/  F2FP.F16.E4M3.UNPACK_B R43, R49 ;  /* 0x00000031ff2b723e */ /* 0x000fc400020006ff */
[----:B0-----:R-:W-:Y:S02]  /*16880*/  F2FP.F16.E4M3.UNPACK_B R11, R25 ;  /* 0x00000019ff0b723e */ /* 0x001fe400020006ff */
[----:B------:R-:W-:Y:S01]  /*16890*/  F2FP.F16.E4M3.UNPACK_B R41, R21 ;  /* 0x00000015ff29723e */ /* 0x000fe200020006ff */
[----:B------:R-:W-:Y:S01]  /*168a0*/  HADD2.F32 R48, -RZ, R43.H0_H0 ;  /* 0x2000002bff307230 */ /* 0x000fe20000004100 */
[----:B------:R-:W-:Y:S02]  /*168b0*/  LOP3.LUT R20, R39, 0xff000000, R30, 0xf8, !PT ;  /* 0xff00000027147812 */ /* 0x000fe400078ef81e */
[----:B------:R-:W-:Y:S01]  /*168c0*/  LOP3.LUT R8, R51, 0xff000000, R10, 0xf8, !PT ;  /* 0xff00000033087812 */ /* 0x000fe200078ef80a */
[--C-:B------:R-:W-:Y:S01]  /*168d0*/  HADD2.F32 R46, -RZ, R41.reuse.H0_H0 ;  /* 0x20000029ff2e7230 */ /* 0x100fe20000004100 */
[----:B------:R-:W-:Y:S01]  /*168e0*/  LOP3.LUT R42, R37, 0xff000000, R28, 0xf8, !PT ;  /* 0xff000000252a7812 */ /* 0x000fe200078ef81c */
[----:B------:R-:W-:Y:S01]  /*168f0*/  HADD2.F32 R41, -RZ, R41.H1_H1 ;  /* 0x30000029ff297230 */ /* 0x000fe20000004100 */
[----:B------:R-:W-:-:S02]  /*16900*/  F2FP.F16.E4M3.UNPACK_B R37, R24 ;  /* 0x00000018ff25723e */ /* 0x000fc400020006ff */
[----:B------:R-:W-:Y:S02]  /*16910*/  F2FP.F16.E4M3.UNPACK_B R38, R24.H1 ;  /* 0x00000018ff26723e */ /* 0x000fe400030006ff */
[-C--:B------:R-:W-:Y:S02]  /*16920*/  F2FP.F16.E4M3.UNPACK_B R39, R27.reuse ;  /* 0x0000001bff27723e */ /* 0x080fe400020006ff */
[----:B------:R-:W-:Y:S02]  /*16930*/  F2FP.F16.E4M3.UNPACK_B R40, R27.H1 ;  /* 0x0000001bff28723e */ /* 0x000fe400030006ff */
[----:B------:R-:W-:Y:S02]  /*16940*/  F2FP.F16.E4M3.UNPACK_B R25, R25.H1 ;  /* 0x00000019ff19723e */ /* 0x000fe400030006ff */
        /* <DEDUP_REMOVED lines=11> */
[----:B------:R-:W-:Y:S02]  /*16a00*/  F2FP.F16.E4M3.UNPACK_B R29, R4.H1 ;  /* 0x00000004ff1d723e */ /* 0x000fe400030006ff */
[C---:B------:R-:W-:Y:S01]  /*16a10*/  FFMA.FTZ R5, R9.reuse, R46, -R24 ;  /* 0x0000002e09057223 */ /* 0x040fe20000010818 */
[----:B------:R-:W-:Y:S01]  /*16a20*/  FFMA.FTZ R9, R9, R48, R27 ;  /* 0x0000003009097223 */ /* 0x000fe2000001001b */
[----:B------:R-:W-:Y:S01]  /*16a30*/  F2FP.F16.E4M3.UNPACK_B R27, R21.H1 ;  /* 0x00000015ff1b723e */ /* 0x000fe200030006ff */
        /* <DEDUP_REMOVED lines=9> */
[----:B------:R-:W-:Y:S01]  /*16ad0*/  F2FP.F16.E4M3.UNPACK_B R7, R6.H1 ;  /* 0x00000006ff07723e */ /* 0x000fe200030006ff */
[----:B------:R-:W-:Y:S02]  /*16ae0*/  HADD2.F32 R21, -RZ, R30.H0_H0 ;  /* 0x2000001eff157230 */ /* 0x000fe40000004100 */
[C---:B------:R-:W-:Y:S01]  /*16af0*/  FMUL.FTZ R50, R10.reuse, R48 ;  /* 0x000000300a327220 */ /* 0x040fe20000410000 */
[----:B------:R-:W-:Y:S02]  /*16b00*/  HADD2.F32 R49, -RZ, R49.H1_H1 ;  /* 0x30000031ff317230 */ /* 0x000fe40000004100 */
[----:B------:R-:W-:Y:S01]  /*16b10*/  FMUL.FTZ R55, R10, R43 ;  /* 0x0000002b0a377220 */ /* 0x000fe20000410000 */
[C---:B------:R-:W-:Y:S01]  /*16b20*/  FFMA.FTZ R10, R24.reuse, R41, -R51 ;  /* 0x00000029180a7223 */ /* 0x040fe20000010833 */
[----:B------:R-:W-:Y:S01]  /*16b30*/  FFMA.FTZ R24, R24, R46, R11 ;  /* 0x0000002e18187223 */ /* 0x000fe2000001000b */
[C---:B------:R-:W-:Y:S01]  /*16b40*/  FFMA.FTZ R11, R21.reuse, R43, -R50 ;  /* 0x0000002b150b7223 */ /* 0x040fe20000010832 */
        /* <DEDUP_REMOVED lines=8> */
[----:B------:R-:W-:Y:S01]  /*16bd0*/  F2FP.F16.E4M3.UNPACK_B R6, R26 ;  /* 0x0000001aff06723e */ /* 0x000fe200020006ff */
[----:B------:R-:W-:-:S02]  /*16be0*/  HADD2.F32 R43, -RZ, R27.H1_H1 ;  /* 0x3000001bff2b7230 */ /* 0x000fc40000004100 */
[C---:B------:R-:W-:Y:S01]  /*16bf0*/  FMUL.FTZ R58, R41.reuse, R52 ;  /* 0x00000034293a7220 */ /* 0x040fe20000410000 */
[----:B------:R-:W-:Y:S02]  /*16c00*/  HADD2.F32 R25, -RZ, R25.H1_H1 ;  /* 0x30000019ff197230 */ /* 0x000fe40000004100 */
[----:B------:R-:W-:Y:S01]  /*16c10*/  FMUL.FTZ R41, R41, R48 ;  /* 0x0000003029297220 */ /* 0x000fe20000410000 */
[----:B------:R-:W-:Y:S01]  /*16c20*/  HADD2.F32 R27, -RZ, R31.H0_H0 ;  /* 0x2000001fff1b7230 */ /* 0x000fe20000004100 */
[----:B------:R-:W-:Y:S01]  /*16c30*/  F2FP.F16.E4M3.UNPACK_B R26, R26.H1 ;  /* 0x0000001aff1a723e */ /* 0x000fe200030006ff */
[----:B------:R-:W-:Y:S02]  /*16c40*/  HADD2.F32 R30, -RZ, R30.H1_H1 ;  /* 0x3000001eff1e7230 */ /* 0x000fe40000004100 */
[C---:B------:R-:W-:Y:S01]  /*16c50*/  FMUL.FTZ R51, R25.reuse, R49 ;  /* 0x0000003119337220 */ /* 0x040fe20000410000 */
[----:B------:R-:W-:Y:S01]  /*16c60*/  FMUL.FTZ R56, R25, R43 ;  /* 0x0000002b19387220 */ /* 0x000fe20000410000 */
[C---:B------:R-:W-:Y:S01]  /*16c70*/  FFMA.FTZ R25, R27.reuse, R48, -R58 ;  /* 0x000000301b197223 */ /* 0x040fe2000001083a */
[----:B------:R-:W-:Y:S01]  /*16c80*/  FFMA.FTZ R27, R27, R52, R41 ;  /* 0x000000341b1b7223 */ /* 0x000fe20000010029 */
[----:B------:R-:W-:-:S02]  /*16c90*/  HADD2.F32 R50, -RZ, R50.H1_H1 ;  /* 0x30000032ff327230 */ /* 0x000fc40000004100 */
[C---:B------:R-:W-:Y:S01]  /*16ca0*/  FFMA.FTZ R54, R30.reuse, R43, -R51 ;  /* 0x0000002b1e367223 */ /* 0x040fe20000010833 */
[----:B------:R-:W-:Y:S02]  /*16cb0*/  HADD2.F32 R39, -RZ, R39.H1_H1 ;  /* 0x30000027ff277230 */ /* 0x000fe40000004100 */
[----:B------:R-:W-:Y:S01]  /*16cc0*/  FFMA.FTZ R56, R30, R49, R56 ;  /* 0x000000311e387223 */ /* 0x000fe20000010038 */
[----:B------:R-:W-:Y:S02]  /*16cd0*/  HADD2.F32 R48, -RZ, R53.H0_H0 ;  /* 0x20000035ff307230 */ /* 0x000fe40000004100 */
[----:B------:R-:W-:Y:S02]  /*16ce0*/  HADD2.F32 R41, -RZ, R40.H0_H0 ;  /* 0x20000028ff297230 */ /* 0x000fe40000004100 */
[----:B------:R-:W-:Y:S01]  /*16cf0*/  FMUL.FTZ R52, R39, R50 ;  /* 0x0000003227347220 */ /* 0x000fe20000410000 */
[----:B------:R-:W-:Y:S01]  /*16d00*/  HADD2.F32 R46, -RZ, R46.H1_H1 ;  /* 0x3000002eff2e7230 */ /* 0x000fe20000004100 */
[----:B------:R-:W-:Y:S01]  /*16d10*/  F2FP.SATFINITE.E4M3.F32.PACK_AB_MERGE_C R11, R54, R11, RZ ;  /* 0x0000000b360b723e */ /* 0x000fe200048070ff */
[----:B------:R-:W-:-:S02]  /*16d20*/  HADD2.F32 R43, -RZ, R45.H0_H0 ;  /* 0x2000002dff2b7230 */ /* 0x000fc40000004100 */
[----:B------:R-:W-:Y:S01]  /*16d30*/  FMUL.FTZ R49, R41, R48 ;  /* 0x0000003029317220 */ /* 0x000fe20000410000 */
[----:B------:R-:W-:Y:S02]  /*16d40*/  HADD2.F32 R30, -RZ, R36.H0_H0 ;  /* 0x20000024ff1e7230 */ /* 0x000fe40000004100 */
[----:B------:R-:W-:Y:S01]  /*16d50*/  FMUL.FTZ R39, R39, R46 ;  /* 0x0000002e27277220 */ /* 0x000fe20000410000 */
[----:B------:R-:W-:Y:S02]  /*16d60*/  HADD2.F32 R31, -RZ, R31.H1_H1 ;  /* 0x3000001fff1f7230 */ /* 0x000fe40000004100 */
[-C--:B------:R-:W-:Y:S01]  /*16d70*/  FMUL.FTZ R41, R41, R43.reuse ;  /* 0x0000002b29297220 */ /* 0x080fe20000410000 */
[----:B------:R-:W-:Y:S02]  /*16d80*/  HADD2.F32 R53, -RZ, R53.H1_H1 ;  /* 0x30000035ff357230 */ /* 0x000fe40000004100 */
[----:B------:R-:W-:Y:S01]  /*16d90*/  FFMA.FTZ R55, R30, R43, -R49 ;  /* 0x0000002b1e377223 */ /* 0x000fe20000010831 */
[----:B------:R-:W-:Y:S01]  /*16da0*/  F2FP.F16.E4M3.UNPACK_B R43, R47.H1 ;  /* 0x0000002fff2b723e */ /* 0x000fe200030006ff */
[----:B------:R-:W-:Y:S01]  /*16db0*/  FFMA.FTZ R58, R31, R50, R39 ;  /* 0x000000321f3a7223 */ /* 0x000fe20000010027 */
[----:B------:R-:W-:Y:S01]  /*16dc0*/  F2FP.F16.E4M3.UNPACK_B R39, R42.H1 ;  /* 0x0000002aff27723e */ /* 0x000fe200030006ff */
[----:B------:R-:W-:-:S02]  /*16dd0*/  HADD2.F32 R40, -RZ, R40.H1_H1 ;  /* 0x30000028ff287230 */ /* 0x000fc40000004100 */
[----:B------:R-:W-:Y:S01]  /*16de0*/  FFMA.FTZ R52, R31, R46, -R52 ;  /* 0x0000002e1f347223 */ /* 0x000fe20000010834 */
[----:B------:R-:W-:Y:S02]  /*16df0*/  HADD2.F32 R45, -RZ, R45.H1_H1 ;  /* 0x3000002dff2d7230 */ /* 0x000fe40000004100 */
[----:B------:R-:W-:Y:S01]  /*16e00*/  FFMA.FTZ R57, R30, R48, R41 ;  /* 0x000000301e397223 */ /* 0x000fe20000010029 */
[----:B------:R-:W-:Y:S02]  /*16e10*/  HADD2.F32 R46, -RZ, R43.H0_H0 ;  /* 0x2000002bff2e7230 */ /* 0x000fe40000004100 */
[C---:B------:R-:W-:Y:S01]  /*16e20*/  FMUL.FTZ R51, R40.reuse, R53 ;  /* 0x0000003528337220 */ /* 0x040fe20000410000 */
[----:B------:R-:W-:Y:S02]  /*16e30*/  HADD2.F32 R31, -RZ, R38.H0_H0 ;  /* 0x20000026ff1f7230 */ /* 0x000fe40000004100 */
[----:B------:R-:W-:Y:S01]  /*16e40*/  FMUL.FTZ R40, R40, R45 ;  /* 0x0000002d28287220 */ /* 0x000fe20000410000 */
[----:B------:R-:W-:Y:S01]  /*16e50*/  HADD2.F32 R41, -RZ, R39.H0_H0 ;  /* 0x20000027ff297230 */ /* 0x000fe20000004100 */
[----:B------:R-:W-:Y:S01]  /*16e60*/  F2FP.F16.E4M3.UNPACK_B R47, R47 ;  /* 0x0000002fff2f723e */ /* 0x000fe200020006ff */
[----:B------:R-:W-:-:S02]  /*16e70*/  HADD2.F32 R36, -RZ, R36.H1_H1 ;  /* 0x30000024ff247230 */ /* 0x000fc40000004100 */
[C---:B------:R-:W-:Y:S01]  /*16e80*/  FMUL.FTZ R49, R31.reuse, R46 ;  /* 0x0000002e1f317220 */ /* 0x040fe20000410000 */
[----:B------:R-:W-:Y:S02]  /*16e90*/  HADD2.F32 R30, -RZ, R29.H0_H0 ;  /* 0x2000001dff1e7230 */ /* 0x000fe40000004100 */
[----:B------:R-:W-:Y:S01]  /*16ea0*/  FMUL.FTZ R31, R31, R41 ;  /* 0x000000291f1f7220 */ /* 0x000fe20000410000 */
[----:B------:R-:W-:Y:S02]  /*16eb0*/  HADD2.F32 R43, -RZ, R43.H1_H1 ;  /* 0x3000002bff2b7230 */ /* 0x000fe40000004100 */
[----:B------:R-:W-:Y:S01]  /*16ec0*/  FFMA.FTZ R62, R36, R53, R40 ;  /* 0x00000035243e7223 */ /* 0x000fe20000010028 */
[----:B------:R-:W-:Y:S02]  /*16ed0*/  HADD2.F32 R38, -RZ, R38.H1_H1 ;  /* 0x30000026ff267230 */ /* 0x000fe40000004100 */
[----:B------:R-:W-:Y:S01]  /*16ee0*/  FFMA.FTZ R49, R30, R41, -R49 ;  /* 0x000000291e317223 */ /* 0x000fe20000010831 */
[----:B------:R-:W-:-:S02]  /*16ef0*/  HADD2.F32 R39, -RZ, R39.H1_H1 ;  /* 0x30000027ff277230 */ /* 0x000fc40000004100 */
[----:B------:R-:W-:Y:S01]  /*16f00*/  FFMA.FTZ R60, R36, R45, -R51 ;  /* 0x0000002d243c7223 */ /* 0x000fe20000010833 */
[----:B------:R-:W-:Y:S02]  /*16f10*/  HADD2.F32 R29, -RZ, R29.H1_H1 ;  /* 0x3000001dff1d7230 */ /* 0x000fe40000004100 */
[----:B------:R-:W-:Y:S01]  /*16f20*/  FMUL.FTZ R40, R38, R43 ;  /* 0x0000002b26287220 */ /* 0x000fe20000410000 */
[----:B------:R-:W-:Y:S01]  /*16f30*/  FFMA.FTZ R41, R30, R46, R31 ;  /* 0x0000002e1e297223 */ /* 0x000fe2000001001f */
[----:B------:R-:W-:Y:S01]  /*16f40*/  F2FP.F16.E4M3.UNPACK_B R42, R42 ;  /* 0x0000002aff2a723e */ /* 0x000fe200020006ff */
[-C--:B------:R-:W-:Y:S01]  /*16f50*/  FMUL.FTZ R38, R38, R39.reuse ;  /* 0x0000002726267220 */ /* 0x080fe20000410000 */
[----:B------:R-:W-:Y:S02]  /*16f60*/  HADD2.F32 R36, -RZ, R47.H0_H0 ;  /* 0x2000002fff247230 */ /* 0x000fe40000004100 */
[----:B------:R-:W-:Y:S01]  /*16f70*/  FFMA.FTZ R48, R29, R39, -R40 ;  /* 0x000000271d307223 */ /* 0x000fe20000010828 */
[----:B------:R-:W-:-:S02]  /*16f80*/  HADD2.F32 R30, -RZ, R37.H0_H0 ;  /* 0x20000025ff1e7230 */ /* 0x000fc40000004100 */
[----:B------:R-:W-:Y:S01]  /*16f90*/  FFMA.FTZ R50, R29, R43, R38 ;  /* 0x0000002b1d327223 */ /* 0x000fe20000010026 */
[----:B------:R-:W-:Y:S01]  /*16fa0*/  HADD2.F32 R31, -RZ, R42.H0_H0 ;  /* 0x2000002aff1f7230 */ /* 0x000fe20000004100 */
[----:B------:R-:W-:Y:S01]  /*16fb0*/  F2FP.SATFINITE.E4M3.F32.PACK_AB_MERGE_C R21, R56, R21, RZ ;  /* 0x000000153815723e */ /* 0x000fe200048070ff */
[----:B------:R-:W-:Y:S02]  /*16fc0*/  HADD2.F32 R29, -RZ, R28.H0_H0 ;  /* 0x2000001cff1d7230 */ /* 0x000fe40000004100 */
[C---:B------:R-:W-:Y:S01]  /*16fd0*/  FMUL.FTZ R38, R30.reuse, R36 ;  /* 0x000000241e267220 */ /* 0x040fe20000410000 */
[----:B------:R-:W-:Y:S02]  /*16fe0*/  HADD2.F32 R47, -RZ, R47.H1_H1 ;  /* 0x3000002fff2f7230 */ /* 0x000fe40000004100 */
[-C--:B------:R-:W-:Y:S01]  /*16ff0*/  FMUL.FTZ R30, R30, R31.reuse ;  /* 0x0000001f1e1e7220 */ /* 0x080fe20000410000 */
[----:B------:R-:W-:Y:S02]  /*17000*/  HADD2.F32 R37, -RZ, R37.H1_H1 ;  /* 0x30000025ff257230 */ /* 0x000fe40000004100 */
[----:B------:R-:W-:Y:S01]  /*17010*/  FFMA.FTZ R39, R29, R31, -R38 ;  /* 0x0000001f1d277223 */ /* 0x000fe20000010826 */
[----:B------:R-:W-:Y:S01]  /*17020*/  HADD2.F32 R42, -RZ, R42.H1_H1 ;  /* 0x3000002aff2a7230 */ /* 0x000fe20000004100 */
[----:B------:R-:W-:Y:S01]  /*17030*/  F2FP.F16.E4M3.UNPACK_B R38, R8.H1 ;  /* 0x00000008ff26723e */ /* 0x000fe200030006ff */
[----:B------:R-:W-:-:S02]  /*17040*/  HADD2.F32 R28, -RZ, R28.H1_H1 ;  /* 0x3000001cff1c7230 */ /* 0x000fc40000004100 */
[----:B------:R-:W-:Y:S01]  /*17050*/  FFMA.FTZ R40, R29, R36, R30 ;  /* 0x000000241d287223 */ /* 0x000fe2000001001e */
        /* <DEDUP_REMOVED lines=9> */
[----:B------:R-:W-:-:S02]  /*170f0*/  HADD2.F32 R28, -RZ, R7.H0_H0 ;  /* 0x20000007ff1c7230 */ /* 0x000fc40000004100 */
[C---:B------:R-:W-:Y:S01]  /*17100*/  FMUL.FTZ R37, R29.reuse, R36 ;  /* 0x000000241d257220 */ /* 0x040fe20000410000 */
[----:B------:R-:W-:Y:S02]  /*17110*/  HADD2.F32 R30, -RZ, R30.H1_H1 ;  /* 0x3000001eff1e7230 */ /* 0x000fe40000004100 */
[-C--:B------:R-:W-:Y:S01]  /*17120*/  FMUL.FTZ R29, R29, R31.reuse ;  /* 0x0000001f1d1d7220 */ /* 0x080fe20000410000 */
[----:B------:R-:W-:Y:S02]  /*17130*/  HADD2.F32 R38, -RZ, R38.H1_H1 ;  /* 0x30000026ff267230 */ /* 0x000fe40000004100 */
[C---:B------:R-:W-:Y:S01]  /*17140*/  FFMA.FTZ R45, R28.reuse, R31, -R37 ;  /* 0x0000001f1c2d7223 */ /* 0x040fe20000010825 */
[----:B------:R-:W-:Y:S01]  /*17150*/  HADD2.F32 R26, -RZ, R26.H1_H1 ;  /* 0x3000001aff1a7230 */ /* 0x000fe20000004100 */
[----:B------:R-:W-:Y:S01]  /*17160*/  F2FP.F16.E4M3.UNPACK_B R8, R8 ;  /* 0x00000008ff08723e */ /* 0x000fe200020006ff */
[----:B------:R-:W-:Y:S02]  /*17170*/  HADD2.F32 R7, -RZ, R7.H1_H1 ;  /* 0x30000007ff077230 */ /* 0x000fe40000004100 */
[----:B------:R-:W-:Y:S01]  /*17180*/  FFMA.FTZ R28, R28, R36, R29 ;  /* 0x000000241c1c7223 */ /* 0x000fe2000001001d */
[----:B------:R-:W-:-:S02]  /*17190*/  HADD2.F32 R29, -RZ, R20.H1_H1 ;  /* 0x30000014ff1d7230 */ /* 0x000fc40000004100 */
[C---:B------:R-:W-:Y:S01]  /*171a0*/  FMUL.FTZ R46, R26.reuse, R38 ;  /* 0x000000261a2e7220 */ /* 0x040fe20000410000 */
[-C--:B------:R-:W-:Y:S01]  /*171b0*/  FMUL.FTZ R31, R26, R30.reuse ;  /* 0x0000001e1a1f7220 */ /* 0x080fe20000410000 */
[----:B------:R-:W-:Y:S01]  /*171c0*/  HADD2.F32 R26, -RZ, R20.H0_H0 ;  /* 0x20000014ff1a7230 */ /* 0x000fe20000004100 */
[----:B------:R-:W-:Y:S01]  /*171d0*/  F2FP.SATFINITE.E4M3.F32.PACK_AB_MERGE_C R57, R62, R57, RZ ;  /* 0x000000393e39723e */ /* 0x000fe200048070ff */
[C---:B------:R-:W-:Y:S01]  /*171e0*/  FFMA.FTZ R46, R7.reuse, R30, -R46 ;  /* 0x0000001e072e7223 */ /* 0x040fe2000001082e */
[----:B------:R-:W-:Y:S01]  /*171f0*/  FFMA.FTZ R51, R7, R38, R31 ;  /* 0x0000002607337223 */ /* 0x000fe2000001001f */
[----:B------:R-:W-:Y:S01]  /*17200*/  HADD2.F32 R20, -RZ, R8.H0_H0 ;  /* 0x20000008ff147230 */ /* 0x000fe20000004100 */
[----:B------:R-:W-:Y:S01]  /*17210*/  F2FP.SATFINITE.E4M3.F32.PACK_AB_MERGE_C R5, R10, R5, R11 ;  /* 0x000000050a05723e */ /* 0x000fe2000480700b */
[----:B------:R-:W-:Y:S01]  /*17220*/  HADD2.F32 R7, -RZ, R6.H0_H0 ;  /* 0x20000006ff077230 */ /* 0x000fe20000004100 */
        /* <DEDUP_REMOVED lines=21> */
[----:B------:R-:W-:Y:S01]  /*17380*/  F2FP.SATFINITE.E4M3.F32.PACK_AB_MERGE_C R11, R58, R27, R57 ;  /* 0x0000001b3a0b723e */ /* 0x000fe20004807039 */
[----:B------:R3:W-:Y:S01]  /*17390*/  STS.128 [R59+0x1e200], R4 ;  /* 0x01e200043b007388 */ /* 0x0007e20000000c00 */
[----:B------:R-:W-:Y:S02]  /*173a0*/  F2FP.SATFINITE.E4M3.F32.PACK_AB_MERGE_C R8, R47, R40, R8 ;  /* 0x000000282f08723e */ /* 0x000fe40004807008 */
[----:B------:R-:W-:-:S05]  /*173b0*/  F2FP.SATFINITE.E4M3.F32.PACK_AB_MERGE_C R10, R31, R20, R28 ;  /* 0x000000141f0a723e */ /* 0x000fca000480701c */
[----:B------:R3:W-:Y:S02]  /*173c0*/  STS.128 [R0+0x1e200], R8 ;  /* 0x01e2000800007388 */ /* 0x0007e40000000c00 */
.L_x_5521:
[----:B------:R-:W-:Y:S05]  /*173d0*/  BSYNC B1 ;  /* 0x0000000000017941 */ /* 0x000fea0003800000 */
.L_x_5520:
[----:B------:R-:W-:Y:S05]  /*173e0*/  @P2 BRA `(.L_x_5502) ;  /* 0x0000000c00ec2947 */ /* 0x000fea0003800000 */
[----:B0-----:R-:W4:Y:S01]  /*173f0*/  LDL R51, [R1+0x64] ;  /* 0x0000640001337983 */ /* 0x001f220000100800 */
[----:B-1-3--:R-:W-:Y:S01]  /*17400*/  IMAD.IADD R0, R22, 0x1, R224 ;  /* 0x0000000116007824 */ /* 0x00afe200078e02e0 */
        /* <DEDUP_REMOVED lines=10> */
[----:B--2---:R-:W-:-:S02]  /*174b0*/  PRMT R21, R5, 0x7604, R0 ;  /* 0x0000760405157816 */ /* 0x004fc40000000000 */
        /* <DEDUP_REMOVED lines=13> */
[----:B------:R-:W-:-:S02]  /*17590*/  LOP3.LUT R7, R12, 0xff, RZ, 0xc0, !PT ;  /* 0x000000ff0c077812 */ /* 0x000fc400078ec0ff */
[----:B------:R-:W-:Y:S02]  /*175a0*/  LOP3.LUT R8, R8, 0xff, RZ, 0xc0, !PT ;  /* 0x000000ff08087812 */ /* 0x000fe400078ec0ff */
        /* <DEDUP_REMOVED lines=22> */
[----:B------:R-:W-:-:S02]  /*17710*/  LOP3.LUT R27, R14, 0xff, RZ, 0xc0, !PT ;  /* 0x000000ff0e1b7812 */ /* 0x000fc400078ec0ff */
[----:B------:R-:W-:Y:S01]  /*17720*/  LOP3.LUT R28, R28, 0xff, RZ, 0xc0, !PT ;  /* 0x000000ff1c1c7812 */ /* 0x000fe200078ec0ff */
[----:B------:R-:W-:Y:S01]  /*17730*/  IMAD.U32 R39, R39, 0x10000, RZ ;  /* 0x0001000027277824 */ /* 0x000fe200078e00ff */
[----:B------:R-:W-:Y:S02]  /*17740*/  LOP3.LUT R31, R26, 0xff0000, R31, 0xf8, !PT ;  /* 0x00ff00001a1f7812 */ /* 0x000fe400078ef81f */
[----:B------:R-:W-:Y:S02]  /*17750*/  PRMT R37, R28, 0x7604, R27 ;  /* 0x000076041c257816 */ /* 0x000fe4000000001b */
[----:B------:R-:W-:Y:S02]  /*17760*/  LOP3.LUT R3, R20, 0xff0000, R3, 0xf8, !PT ;  /* 0x00ff000014037812 */ /* 0x000fe400078ef803 */
[----:B------:R-:W-:Y:S02]  /*17770*/  SHF.R.U32.HI R27, RZ, 0x10, R35 ;  /* 0x00000010ff1b7819 */ /* 0x000fe40000011623 */
[----:B------:R-:W-:-:S02]  /*17780*/  LOP3.LUT R41, R30, 0xff0000, R39, 0xf8, !PT ;  /* 0x00ff00001e297812 */ /* 0x000fc400078ef827 */
[----:B------:R-:W-:Y:S01]  /*17790*/  LOP3.LUT R25, R25, 0xff0000, R34, 0xf8, !PT ;  /* 0x00ff000019197812 */ /* 0x000fe200078ef822 */
[----:B------:R-:W-:Y:S01]  /*177a0*/  IMAD.U32 R27, R27, 0x10000, RZ ;  /* 0x000100001b1b7824 */ /* 0x000fe200078e00ff */
[----:B------:R-:W-:Y:S02]  /*177b0*/  LOP3.LUT R39, R31, 0xff000000, R13, 0xf8, !PT ;  /* 0xff0000001f277812 */ /* 0x000fe400078ef80d */
[----:B------:R-:W-:Y:S02]  /*177c0*/  LOP3.LUT R33, R3, 0xff000000, R33, 0xf8, !PT ;  /* 0xff00000003217812 */ /* 0x000fe400078ef821 */
[----:B------:R-:W-:Y:S02]  /*177d0*/  LOP3.LUT R21, R21, 0xff0000, R32, 0xf8, !PT ;  /* 0x00ff000015157812 */ /* 0x000fe400078ef820 */
[----:B------:R-:W-:Y:S02]  /*177e0*/  LOP3.LUT R3, R25, 0xff000000, R34, 0xf8, !PT ;  /* 0xff00000019037812 */ /* 0x000fe400078ef822 */
[----:B------:R-:W-:-:S02]  /*177f0*/  F2FP.F16.E4M3.UNPACK_B R40, R39 ;  /* 0x00000027ff28723e */ /* 0x000fc400020006ff */
[----:B0-----:R-:W-:Y:S02]  /*17800*/  F2FP.F16.E4M3.UNPACK_B R28, R9 ;  /* 0x00000009ff1c723e */ /* 0x001fe400020006ff */
[----:B------:R-:W-:Y:S01]  /*17810*/  F2FP.F16.E4M3.UNPACK_B R34, R33 ;  /* 0x00000021ff22723e */ /* 0x000fe200020006ff */
[--C-:B------:R-:W-:Y:S01]  /*17820*/  HADD2.F32 R42, -RZ, R40.reuse.H0_H0 ;  /* 0x20000028ff2a7230 */ /* 0x100fe20000004100 */
[----:B------:R-:W-:Y:S01]  /*17830*/  LOP3.LUT R36, R21, 0xff000000, R32, 0xf8, !PT ;  /* 0xff00000015247812 */ /* 0x000fe200078ef820 */
[----:B------:R-:W-:Y:S01]  /*17840*/  HADD2.F32 R40, -RZ, R40.H1_H1 ;  /* 0x30000028ff287230 */ /* 0x000fe20000004100 */
[----:B------:R-:W-:Y:S01]  /*17850*/  LOP3.LUT R29, R29, 0xff0000, R12, 0xf8, !PT ;  /* 0x00ff00001d1d7812 */ /* 0x000fe200078ef80c */
[--C-:B------:R-:W-:Y:S01]  /*17860*/  HADD2.F32 R38, -RZ, R34.reuse.H0_H0 ;  /* 0x20000022ff267230 */ /* 0x100fe20000004100 */
[----:B------:R-:W-:Y:S01]  /*17870*/  LOP3.LUT R41, R41, 0xff000000, R15, 0xf8, !PT ;  /* 0xff00000029297812 */ /* 0x000fe200078ef80f */
[----:B------:R-:W-:Y:S01]  /*17880*/  HADD2.F32 R34, -RZ, R34.H1_H1 ;  /* 0x30000022ff227230 */ /* 0x000fe20000004100 */
[----:B------:R-:W-:-:S02]  /*17890*/  LOP3.LUT R27, R24, 0xff0000, R27, 0xf8, !PT ;  /* 0x00ff0000181b7812 */ /* 0x000fc400078ef81b */
[----:B------:R-:W-:Y:S02]  /*178a0*/  LOP3.LUT R21, R37, 0xff0000, R14, 0xf8, !PT ;  /* 0x00ff000025157812 */ /* 0x000fe400078ef80e */
[----:B------:R-:W-:Y:S02]  /*178b0*/  LOP3.LUT R37, R29, 0xff000000, R12, 0xf8, !PT ;  /* 0xff0000001d257812 */ /* 0x000fe400078ef80c */
[----:B------:R-:W-:Y:S02]  /*178c0*/  LOP3.LUT R35, R27, 0xff000000, R35, 0xf8, !PT ;  /* 0xff0000001b237812 */ /* 0x000fe400078ef823 */
[----:B------:R-:W-:Y:S02]  /*178d0*/  LOP3.LUT R12, R21, 0xff000000, R14, 0xf8, !PT ;  /* 0xff000000150c7812 */ /* 0x000fe400078ef80e */
[-C--:B------:R-:W-:Y:S02]  /*178e0*/  F2FP.F16.E4M3.UNPACK_B R26, R8.reuse ;  /* 0x00000008ff1a723e */ /* 0x080fe400020006ff */
[----:B------:R-:W-:-:S02]  /*178f0*/  F2FP.F16.E4M3.UNPACK_B R27, R8.H1 ;  /* 0x00000008ff1b723e */ /* 0x000fc400030006ff */
[----:B------:R-:W-:Y:S02]  /*17900*/  F2FP.F16.E4M3.UNPACK_B R29, R9.H1 ;  /* 0x00000009ff1d723e */ /* 0x000fe400030006ff */
[----:B------:R-:W-:Y:S02]  /*17910*/  F2FP.F16.E4M3.UNPACK_B R39, R39.H1 ;  /* 0x00000027ff27723e */ /* 0x000fe400030006ff */
[----:B------:R-:W-:Y:S02]  /*17920*/  F2FP.F16.E4M3.UNPACK_B R33, R33.H1 ;  /* 0x00000021ff21723e */ /* 0x000fe400030006ff */
[----:B------:R-:W-:Y:S02]  /*17930*/  F2FP.F16.E4M3.UNPACK_B R30, R10.H1 ;  /* 0x0000000aff1e723e */ /* 0x000fe400030006ff */
[-C--:B------:R-:W-:Y:S02]  /*17940*/  F2FP.F16.E4M3.UNPACK_B R31, R11.reuse ;  /* 0x0000000bff1f723e */ /* 0x080fe400020006ff */
[----:B------:R-:W-:Y:S01]  /*17950*/  F2FP.F16.E4M3.UNPACK_B R32, R11.H1 ;  /* 0x0000000bff20723e */ /* 0x000fe200030006ff */
[----:B----4-:R-:W0:Y:S02]  /*17960*/  LDS.128 R4, [R51+0x1e200] ;  /* 0x01e2000033047984 */ /* 0x010e240000000c00 */
        /* <DEDUP_REMOVED lines=9> */
[----:B------:R-:W-:Y:S01]  /*17a00*/  F2FP.F16.E4M3.UNPACK_B R13, R4 ;  /* 0x00000004ff0d723e */ /* 0x000fe200020006ff */
[----:B------:R-:W-:-:S02]  /*17a10*/  HADD2.F32 R15, -RZ, R15.H1_H1 ;  /* 0x3000000fff0f7230 */ /* 0x000fc40000004100 */
[C---:B------:R-:W-:Y:S01]  /*17a20*/  FFMA.FTZ R5, R21.reuse, R38, -R8 ;  /* 0x0000002615057223 */ /* 0x040fe20000010808 */
[----:B------:R-:W-:Y:S01]  /*17a30*/  F2FP.F16.E4M3.UNPACK_B R14, R4.H1 ;  /* 0x00000004ff0e723e */ /* 0x000fe200030006ff */
[----:B------:R-:W-:Y:S01]  /*17a40*/  FFMA.FTZ R9, R21, R42, R9 ;  /* 0x0000002a15097223 */ /* 0x000fe20000010009 */
[----:B------:R-:W-:Y:S01]  /*17a50*/  HADD2.F32 R38, -RZ, R39.H0_H0 ;  /* 0x20000027ff267230 */ /* 0x000fe20000004100 */
[-C--:B------:R-:W-:Y:S01]  /*17a60*/  F2FP.F16.E4M3.UNPACK_B R4, R6.reuse ;  /* 0x00000006ff04723e */ /* 0x080fe200020006ff */
[----:B------:R-:W-:Y:S01]  /*17a70*/  HADD2.F32 R8, -RZ, R29.H0_H0 ;  /* 0x2000001dff087230 */ /* 0x000fe20000004100 */
[----:B------:R-:W-:Y:S01]  /*17a80*/  F2FP.F16.E4M3.UNPACK_B R7, R6.H1 ;  /* 0x00000006ff07723e */ /* 0x000fe200030006ff */
[----:B------:R-:W-:Y:S01]  /*17a90*/  HADD2.F32 R21, -RZ, R33.H0_H0 ;  /* 0x20000021ff157230 */ /* 0x000fe20000004100 */
[----:B------:R-:W-:Y:S01]  /*17aa0*/  F2FP.F16.E4M3.UNPACK_B R6, R10 ;  /* 0x0000000aff06723e */ /* 0x000fe200020006ff */
[----:B------:R-:W-:Y:S01]  /*17ab0*/  FMUL.FTZ R10, R28, R40 ;  /* 0x000000281c0a7220 */ /* 0x000fe20000410000 */
[----:B------:R-:W-:-:S02]  /*17ac0*/  HADD2.F32 R11, -RZ, R20.H0_H0 ;  /* 0x20000014ff0b7230 */ /* 0x000fc40000004100 */
[----:B------:R-:W-:Y:S01]  /*17ad0*/  FMUL.FTZ R43, R28, R34 ;  /* 0x000000221c2b7220 */ /* 0x000fe20000410000 */
        /* <DEDUP_REMOVED lines=12> */
[----:B------:R-:W-:-:S02]  /*17ba0*/  HADD2.F32 R28, -RZ, R21.H0_H0 ;  /* 0x20000015ff1c7230 */ /* 0x000fc40000004100 */
[----:B------:R-:W-:Y:S02]  /*17bb0*/  HADD2.F32 R33, -RZ, R33.H1_H1 ;  /* 0x30000021ff217230 */ /* 0x000fe40000004100 */
[C---:B------:R-:W-:Y:S01]  /*17bc0*/  FMUL.FTZ R46, R15.reuse, R38 ;  /* 0x000000260f2e7220 */ /* 0x040fe20000410000 */
[----:B------:R-:W-:Y:S02]  /*17bd0*/  HADD2.F32 R39, -RZ, R39.H1_H1 ;  /* 0x30000027ff277230 */ /* 0x000fe40000004100 */
[----:B------:R-:W-:Y:S01]  /*17be0*/  FMUL.FTZ R15, R15, R28 ;  /* 0x0000001c0f0f7220 */ /* 0x000fe20000410000 */
[----:B------:R-:W-:Y:S02]  /*17bf0*/  HADD2.F32 R29, -RZ, R29.H1_H1 ;  /* 0x3000001dff1d7230 */ /* 0x000fe40000004100 */
[----:B------:R-:W-:Y:S02]  /*17c00*/  HADD2.F32 R11, -RZ, R24.H0_H0 ;  /* 0x20000018ff0b7230 */ /* 0x000fe40000004100 */
[----:B------:R-:W-:-:S02]  /*17c10*/  HADD2.F32 R20, -RZ, R20.H1_H1 ;  /* 0x30000014ff147230 */ /* 0x000fc40000004100 */
[C---:B------:R-:W-:Y:S01]  /*17c20*/  FMUL.FTZ R43, R29.reuse, R39 ;  /* 0x000000271d2b7220 */ /* 0x040fe20000410000 */
[-C--:B------:R-:W-:Y:S01]  /*17c30*/  FMUL.FTZ R42, R29, R33.reuse ;  /* 0x000000211d2a7220 */ /* 0x080fe20000410000 */
[C---:B------:R-:W-:Y:S01]  /*17c40*/  FFMA.FTZ R46, R11.reuse, R28, -R46 ;  /* 0x0000001c0b2e7223 */ /* 0x040fe2000001082e */
[----:B------:R-:W-:Y:S01]  /*17c50*/  FFMA.FTZ R38, R11, R38, R15 ;  /* 0x000000260b267223 */ /* 0x000fe2000001000f */
[----:B------:R-:W-:Y:S02]  /*17c60*/  HADD2.F32 R34, -RZ, R34.H1_H1 ;  /* 0x30000022ff227230 */ /* 0x000fe40000004100 */
[C---:B------:R-:W-:Y:S01]  /*17c70*/  FFMA.FTZ R43, R20.reuse, R33, -R43 ;  /* 0x00000021142b7223 */ /* 0x040fe2000001082b */
[----:B------:R-:W-:Y:S02]  /*17c80*/  HADD2.F32 R31, -RZ, R31.H1_H1 ;  /* 0x3000001fff1f7230 */ /* 0x000fe40000004100 */
[----:B------:R-:W-:Y:S01]  /*17c90*/  FFMA.FTZ R42, R20, R39, R42 ;  /* 0x00000027142a7223 */ /* 0x000fe2000001002a */
[----:B------:R-:W-:-:S02]  /*17ca0*/  HADD2.F32 R28, -RZ, R41.H0_H0 ;  /* 0x20000029ff1c7230 */ /* 0x000fc40000004100 */
[----:B------:R-:W-:Y:S02]  /*17cb0*/  HADD2.F32 R15, -RZ, R32.H0_H0 ;  /* 0x20000020ff0f7230 */ /* 0x000fe40000004100 */
[----:B------:R-:W-:Y:S01]  /*17cc0*/  FMUL.FTZ R29, R31, R34 ;  /* 0x000000221f1d7220 */ /* 0x000fe20000410000 */
[----:B------:R-:W-:Y:S01]  /*17cd0*/  HADD2.F32 R21, -RZ, R21.H1_H1 ;  /* 0x30000015ff157230 */ /* 0x000fe20000004100 */
[----:B------:R-:W-:Y:S01]  /*17ce0*/  F2FP.SATFINITE.E4M3.F32.PACK_AB_MERGE_C R40, R43, R40, RZ ;  /* 0x000000282b28723e */ /* 0x000fe200048070ff */
[----:B------:R-:W-:Y:S02]  /*17cf0*/  HADD2.F32 R24, -RZ, R24.H1_H1 ;  /* 0x30000018ff187230 */ /* 0x000fe40000004100 */
[----:B------:R-:W-:Y:S01]  /*17d00*/  FMUL.FTZ R48, R15, R28 ;  /* 0x0000001c0f307220 */ /* 0x000fe20000410000 */
[----:B------:R-:W-:Y:S02]  /*17d10*/  HADD2.F32 R20, -RZ, R35.H0_H0 ;  /* 0x20000023ff147230 */ /* 0x000fe40000004100 */
[----:B------:R-:W-:Y:S01]  /*17d20*/  FMUL.FTZ R31, R31, R21 ;  /* 0x000000151f1f7220 */ /* 0x000fe20000410000 */
[----:B------:R-:W-:-:S02]  /*17d30*/  HADD2.F32 R11, -RZ, R25.H0_H0 ;  /* 0x20000019ff0b7230 */ /* 0x000fc40000004100 */
[C---:B------:R-:W-:Y:S01]  /*17d40*/  FFMA.FTZ R39, R24.reuse, R21, -R29 ;  /* 0x0000001518277223 */ /* 0x040fe2000001081d */
[-C--:B------:R-:W-:Y:S01]  /*17d50*/  F2FP.F16.E4M3.UNPACK_B R21, R37.reuse.H1 ;  /* 0x00000025ff15723e */ /* 0x080fe200030006ff */
[-C--:B------:R-:W-:Y:S01]  /*17d60*/  FMUL.FTZ R15, R15, R20.reuse ;  /* 0x000000140f0f7220 */ /* 0x080fe20000410000 */
[----:B------:R-:W-:Y:S02]  /*17d70*/  HADD2.F32 R35, -RZ, R35.H1_H1 ;  /* 0x30000023ff237230 */ /* 0x000fe40000004100 */
[C---:B------:R-:W-:Y:S01]  /*17d80*/  FFMA.FTZ R48, R11.reuse, R20, -R48 ;  /* 0x000000140b307223 */ /* 0x040fe20000010830 */
[----:B------:R-:W-:Y:S01]  /*17d90*/  F2FP.F16.E4M3.UNPACK_B R20, R36.H1 ;  /* 0x00000024ff14723e */ /* 0x000fe200030006ff */
[----:B------:R-:W-:Y:S01]  /*17da0*/  FFMA.FTZ R49, R11, R28, R15 ;  /* 0x0000001c0b317223 */ /* 0x000fe2000001000f */
[----:B------:R-:W-:Y:S02]  /*17db0*/  HADD2.F32 R41, -RZ, R41.H1_H1 ;  /* 0x30000029ff297230 */ /* 0x000fe40000004100 */
[----:B------:R-:W-:Y:S01]  /*17dc0*/  FFMA.FTZ R47, R24, R34, R31 ;  /* 0x00000022182f7223 */ /* 0x000fe2000001001f */
        /* <DEDUP_REMOVED lines=18> */
[----:B------:R-:W-:Y:S02]  /*17ef0*/  HADD2.F32 R14, -RZ, R14.H1_H1 ;  /* 0x3000000eff0e7230 */ /* 0x000fe40000004100 */
[----:B------:R-:W-:Y:S01]  /*17f00*/  FMUL.FTZ R28, R27, R20 ;  /* 0x000000141b1c7220 */ /* 0x000fe20000410000 */
[----:B------:R-:W-:-:S02]  /*17f10*/  HADD2.F32 R24, -RZ, R37.H0_H0 ;  /* 0x20000025ff187230 */ /* 0x000fc40000004100 */
[C---:B------:R-:W-:Y:S01]  /*17f20*/  FFMA.FTZ R35, R25.reuse, R35, -R34 ;  /* 0x0000002319237223 */ /* 0x040fe20000010822 */
[----:B------:R-:W-:Y:S02]  /*17f30*/  HADD2.F32 R15, -RZ, R26.H0_H0 ;  /* 0x2000001aff0f7230 */ /* 0x000fe40000004100 */
[C---:B------:R-:W-:Y:S01]  /*17f40*/  FFMA.FTZ R27, R14.reuse, R20, -R11 ;  /* 0x000000140e1b7223 */ /* 0x040fe2000001080b */
[----:B------:R-:W-:Y:S01]  /*17f50*/  FFMA.FTZ R34, R14, R21, R28 ;  /* 0x000000150e227223 */ /* 0x000fe2000001001c */
        /* <DEDUP_REMOVED lines=21> */
[----:B------:R-:W-:Y:S01]  /*180b0*/  F2FP.SATFINITE.E4M3.F32.PACK_AB_MERGE_C R42, R42, R45, RZ ;  /* 0x0000002d2a2a723e */ /* 0x000fe200048070ff */
        /* <DEDUP_REMOVED lines=8> */
[----:B------:R-:W-:Y:S01]  /*18140*/  HADD2.F32 R7, -RZ, R7.H1_H1 ;  /* 0x30000007ff077230 */ /* 0x000fe20000004100 */
[----:B------:R-:W-:Y:S01]  /*18150*/  F2FP.F16.E4M3.UNPACK_B R13, R12 ;  /* 0x0000000cff0d723e */ /* 0x000fe200020006ff */
[----:B------:R-:W-:Y:S01]  /*18160*/  FFMA.FTZ R21, R11, R21, R14 ;  /* 0x000000150b157223 */ /* 0x000fe2000001000e */
[CC--:B------:R-:W-:Y:S01]  /*18170*/  FMUL.FTZ R24, R30.reuse, R20.reuse ;  /* 0x000000141e187220 */ /* 0x0c0fe20000410000 */
[----:B------:R-:W-:Y:S01]  /*18180*/  FMUL.FTZ R33, R30, R15 ;  /* 0x0000000f1e217220 */ /* 0x000fe20000410000 */
[----:B------:R-:W-:Y:S01]  /*18190*/  HADD2.F32 R12, -RZ, R3.H0_H0 ;  /* 0x20000003ff0c7230 */ /* 0x000fe20000004100 */
[----:B------:R-:W-:Y:S01]  /*181a0*/  F2FP.SATFINITE.E4M3.F32.PACK_AB_MERGE_C R5, R8, R5, R40 ;  /* 0x000000050805723e */ /* 0x000fe20004807028 */
        /* <DEDUP_REMOVED lines=10> */
[----:B------:R-:W-:Y:S02]  /*18250*/  HADD2.F32 R6, -RZ, R6.H1_H1 ;  /* 0x30000006ff067230 */ /* 0x000fe40000004100 */
[----:B------:R-:W-:Y:S01]  /*18260*/  FMUL.FTZ R7, R7, R12 ;  /* 0x0000000c07077220 */ /* 0x000fe20000410000 */
[--C-:B------:R-:W-:Y:S01]  /*18270*/  HADD2.F32 R3, -RZ, R4.reuse.H0_H0 ;  /* 0x20000004ff037230 */ /* 0x100fe20000004100 */
[----:B------:R-:W-:Y:S01]  /*18280*/  F2FP.SATFINITE.E4M3.F32.PACK_AB_MERGE_C R8, R37, R28, R29 ;  /* 0x0000001c2508723e */ /* 0x000fe2000480701d */
        /* <DEDUP_REMOVED lines=15> */
[----:B------:R0:W-:Y:S04]  /*18380*/  STS.128 [R51+0x1e200], R4 ;  /* 0x01e2000433007388 */ /* 0x0001e80000000c00 */
[----:B------:R0:W-:Y:S02]  /*18390*/  STS.128 [R0+0x1e200], R8 ;  /* 0x01e2000800007388 */ /* 0x0001e40000000c00 */
.L_x_5502:
[----:B------:R-:W-:Y:S05]  /*183a0*/  BSYNC B0 ;  /* 0x0000000000007941 */ /* 0x000fea0003800000 */
.L_x_5495:
        /* <DEDUP_REMOVED lines=8> */
.L_x_5493:
[----:B0--3--:R-:W-:-:S05]  /*18430*/  IMAD.U32 R0, RZ, RZ, UR53 ;  /* 0x00000035ff007e24 */ /* 0x009fca000f8e00ff */
[----:B------:R-:W-:-:S13]  /*18440*/  ISETP.NE.AND P1, PT, R0, 0x3, PT ;  /* 0x000000030000780c */ /* 0x000fda0003f25270 */
[----:B------:R-:W-:Y:S05]  /*18450*/  @!P1 BRA `(.L_x_5522) ;  /* 0x0000000000049947 */ /* 0x000fea0003800000 */
[----:B------:R-:W-:Y:S01]  /*18460*/  BPT.TRAP 0x1 ;  /* 0x000000040000795c */ /* 0x000fe20000300000 */
.L_x_5522:
[----:B-12---:R-:W-:Y:S01]  /*18470*/  IMAD R3, R221, 0x8, R16 ;  /* 0x00000008dd037824 */ /* 0x006fe200078e0210 */
[----:B------:R-:W-:-:S04]  /*18480*/  SHF.L.U32 R0, R222, 0x1f, RZ ;  /* 0x0000001fde007819 */ /* 0x000fc800000006ff */
[----:B------:R0:W1:Y:S01]  /*18490*/  SYNCS.PHASECHK.TRANS64.TRYWAIT P0, [R3+URZ+0x33430], R0 ;  /* 0x03343000030075a7 */ /* 0x000062000800017f */
[----:B------:R-:W-:Y:S05]  /*184a0*/  @!P1 BRA `(.L_x_5523) ;  /* 0x0000000000049947 */ /* 0x000fea0003800000 */
[----:B------:R-:W-:Y:S01]  /*184b0*/  BPT.TRAP 0x1 ;  /* 0x000000040000795c */ /* 0x000fe20000300000 */
.L_x_5523:
[----:B-----5:R-:W2:Y:S02]  /*184c0*/  S2R R4, SR_TID.X ;  /* 0x0000000000047919 */ /* 0x020ea40000002100 */
[----:B--2---:R-:W-:-:S04]  /*184d0*/  LOP3.LUT R4, R4, 0x7f, RZ, 0xc0, !PT ;  /* 0x0000007f04047812 */ /* 0x004fc800078ec0ff */
[----:B------:R-:W-:Y:S01]  /*184e0*/  ISETP.NE.AND P2, PT, R4, RZ, PT ;  /* 0x000000ff0400720c */ /* 0x000fe20003f45270 */
[----:B-1----:R-:W-:-:S12]  /*184f0*/  @P0 BRA `(.L_x_5524) ;  /* 0x0000000000080947 */ /* 0x002fd80003800000 */
[----:B------:R-:W1:Y:S02]  /*18500*/  SYNCS.PHASECHK.TRANS64.TRYWAIT P0, [R3+URZ+0x33430], R0 ;  /* 0x03343000030075a7 */ /* 0x000e64000800017f */
[----:B-1----:R-:W-:Y:S05]  /*18510*/  @!P0 BRA `(.L_x_5525) ;  /* 0x000001a800e08947 */ /* 0x002fea0003800000 */
.L_x_5524:
[----:B------:R-:W-:Y:S05]  /*18520*/  WARPSYNC.ALL ;  /* 0x0000000000007948 */ /* 0x000fea0003800000 */
[----:B01----:R-:W-:Y:S01]  /*18530*/  IADD3 R0, R16, 0x24200, RZ ;  /* 0x0002420010007810 */ /* 0x003fe20007ffe0ff */
[----:B------:R-:W2:Y:S03]  /*18540*/  LDL R10, [R1+0x14] ;  /* 0x00001400010a7983 */ /* 0x000ea60000100800 */
[----:B------:R-:W-:Y:S01]  /*18550*/  SHF.R.U32.HI R0, RZ, 0x4, R0 ;  /* 0x00000004ff007819 */ /* 0x000fe20000011600 */
[----:B------:R-:W3:Y:S03]  /*18560*/  LDL R114, [R1+0x4] ;  /* 0x0000040001727983 */ /* 0x000ee60000100800 */
[----:B------:R-:W-:Y:S01]  /*18570*/  LOP3.LUT R0, R0, 0x3fff, RZ, 0xc0, !PT ;  /* 0x00003fff00007812 */ /* 0x000fe200078ec0ff */
[----:B------:R-:W5:Y:S01]  /*18580*/  LDL R116, [R1] ;  /* 0x0000000001747983 */ /* 0x000f620000100800 */
[----:B------:R-:W-:-:S02]  /*18590*/  R2UR UR24, R44 ;  /* 0x000000002c1872ca */ /* 0x000fc400000e0000 */
[----:B----4-:R-:W-:Y:S01]  /*185a0*/  LOP3.LUT R14, R0, 0x10000, RZ, 0xfc, !PT ;  /* 0x00010000000e7812 */ /* 0x010fe200078efcff */
[----:B------:R-:W-:Y:S01]  /*185b0*/  IMAD.MOV.U32 R5, RZ, RZ, -0x7fffffe0 ;  /* 0x80000020ff057424 */ /* 0x000fe200078e00ff */
[----:B------:R-:W-:Y:S01]  /*185c0*/  WARPGROUP.ARRIVE ;  /* 0x00000000000079c5 */ /* 0x000fe20000000000 */
[----:B------:R-:W-:Y:S01]  /*185d0*/  UMOV UR25, 0x80000020 ;  /* 0x8000002000197882 */ /* 0x000fe20000000000 */
[----:B------:R-:W-:Y:S01]  /*185e0*/  IMAD.MOV.U32 R7, RZ, RZ, -0x7fffffe0 ;  /* 0x80000020ff077424 */ /* 0x000fe200078e00ff */
[----:B------:R-:W0:Y:S01]  /*185f0*/  LDC R0, c[0x0][0x448] ;  /* 0x00011200ff007b82 */ /* 0x000e220000000800 */
[----:B------:R-:W-:Y:S01]  /*18600*/  IMAD R4, R221, 0x780, R14 ;  /* 0x00000780dd047824 */ /* 0x000fe200078e020e */
[----:B------:R-:W-:-:S04]  /*18610*/  R2UR UR27, R5 ;  /* 0x00000000051b72ca */ /* 0x000fc800000e0000 */
[----:B------:R-:W-:Y:S01]  /*18620*/  R2UR UR26, R4 ;  /* 0x00000000041a72ca */ /* 0x000fe200000e0000 */
[----:B------:R-:W-:-:S12]  /*18630*/  ULOP3.LUT UR24, UR24, 0x10000, URZ, 0xfc, !UPT ;  /* 0x0001000018187892 */ /* 0x000fd8000f8efc3f */
[----:B------:R-:W-:Y:S01]  /*18640*/  QGMMA.64x32x32.F32.E4M3.E4M3 R88, gdesc[UR24], RZ, !UPT, gsb0 ;  /* 0x00600000185879f3 */ /* 0x000fe2000c0008ff */
[----:B------:R-:W-:Y:S01]  /*18650*/  VIADD R6, R4, 0x80 ;  /* 0x0000008004067836 */ /* 0x000fe20000000000 */
[----:B------:R-:W-:-:S04]  /*18660*/  R2UR UR7, R7 ;  /* 0x00000000070772ca */ /* 0x000fc800000e0000 */
[----:B------:R-:W-:Y:S01]  /*18670*/  R2UR UR6, R6 ;  /* 0x00000000060672ca */ /* 0x000fe200000e0000 */
[----:B------:R-:W-:Y:S01]  /*18680*/  UMOV UR4, UR24 ;  /* 0x0000001800047c82 */ /* 0x000fe20008000000 */
[----:B------:R-:W-:Y:S01]  /*18690*/  UMOV UR5, UR25 ;  /* 0x0000001900057c82 */ /* 0x000fe20008000000 */
[----:B------:R-:W-:Y:S02]  /*186a0*/  WARPGROUP.DEPBAR.LE gsb0, 0x0 ;  /* 0x00008000000079c5 */ /* 0x000fe40000010000 */
[----:B------:R-:W-:-:S08]  /*186b0*/  WARPGROUP.ARRIVE ;  /* 0x00000000000079c5 */ /* 0x000fd00000000000 */
[----:B------:R-:W-:Y:S01]  /*186c0*/  QGMMA.64x32x32.F32.E4M3.E4M3 R72, gdesc[UR4], RZ, !UPT, gsb0 ;  /* 0x00600000044879f3 */ /* 0x000fe2000c0008ff */
[----:B------:R-:W-:Y:S02]  /*186d0*/  VIADD R6, R4, 0x100 ;  /* 0x0000010004067836 */ /* 0x000fe40000000000 */
[----:B------:R-:W-:-:S03]  /*186e0*/  IMAD.MOV.U32 R7, RZ, RZ, -0x7fffffe0 ;  /* 0x80000020ff077424 */ /* 0x000fc600078e00ff */
[----:B------:R-:W-:Y:S02]  /*186f0*/  R2UR UR18, R6 ;  /* 0x00000000061272ca */ /* 0x000fe400000e0000 */
        /* <DEDUP_REMOVED lines=28> */
[----:B------:R-:W-:Y:S01]  /*188c0*/  UIADD3 UR4, UR24, 0x2, URZ ;  /* 0x0000000218047890 */ /* 0x000fe2000fffe03f */
[----:B------:R-:W-:Y:S01]  /*188d0*/  UMOV UR5, 0x80000020 ;  /* 0x8000002000057882 */ /* 0x000fe20000000000 */
[----:B------:R-:W-:Y:S02]  /*188e0*/  WARPGROUP.DEPBAR.LE gsb0, 0x0 ;  /* 0x00008000000079c5 */ /* 0x000fe40000010000 */
[----:B------:R-:W-:-:S08]  /*188f0*/  WARPGROUP.ARRIVE ;  /* 0x00000000000079c5 */ /* 0x000fd00000000000 */
[----:B------:R-:W-:Y:S01]  /*18900*/  QGMMA.64x32x32.F32.E4M3.E4M3 R88, gdesc[UR4], R88, gsb0 ;  /* 0x00600000045879f3 */ /* 0x000fe20008000858 */
[----:B------:R-:W-:Y:S02]  /*18910*/  VIADD R6, R4, 0x82 ;  /* 0x0000008204067836 */ /* 0x000fe40000000000 */
[----:B------:R-:W-:-:S03]  /*18920*/  IMAD.MOV.U32 R7, RZ, RZ, -0x7fffffe0 ;  /* 0x80000020ff077424 */ /* 0x000fc600078e00ff */
[----:B------:R-:W-:Y:S02]  /*18930*/  R2UR UR6, R6 ;  /* 0x00000000060672ca */ /* 0x000fe400000e0000 */
[----:B------:R-:W-:Y:S01]  /*18940*/  R2UR UR7, R7 ;  /* 0x00000000070772ca */ /* 0x000fe200000e0000 */
[----:B------:R-:W-:Y:S02]  /*18950*/  WARPGROUP.DEPBAR.LE gsb0, 0x0 ;  /* 0x00008000000079c5 */ /* 0x000fe40000010000 */
[----:B------:R-:W-:-:S10]  /*18960*/  WARPGROUP.ARRIVE ;  /* 0x00000000000079c5 */ /* 0x000fd40000000000 */
[----:B------:R-:W-:Y:S01]  /*18970*/  QGMMA.64x32x32.F32.E4M3.E4M3 R72, gdesc[UR4], R72, gsb0 ;  /* 0x00600000044879f3 */ /* 0x000fe20008000848 */
[----:B------:R-:W-:Y:S01]  /*18980*/  VIADD R8, R4, 0x102 ;  /* 0x0000010204087836 */ /* 0x000fe20000000000 */
[----:B------:R-:W-:-:S04]  /*18990*/  MOV R9, 0x80000020 ;  /* 0x8000002000097802 */ /* 0x000fc80000000f00 */
[----:B------:R-:W-:Y:S02]  /*189a0*/  R2UR UR6, R8 ;  /* 0x00000000080672ca */ /* 0x000fe400000e0000 */
[----:B------:R-:W-:Y:S01]  /*189b0*/  R2UR UR7, R9 ;  /* 0x00000000090772ca */ /* 0x000fe200000e0000 */
[----:B------:R-:W-:Y:S02]  /*189c0*/  WARPGROUP.DEPBAR.LE gsb0, 0x0 ;  /* 0x00008000000079c5 */ /* 0x000fe40000010000 */
[----:B------:R-:W-:-:S10]  /*189d0*/  WARPGROUP.ARRIVE ;  /* 0x00000000000079c5 */ /* 0x000fd40000000000 */
[----:B------:R-:W-:Y:S01]  /*189e0*/  QGMMA.64x32x32.F32.E4M3.E4M3 R56, gdesc[UR4], R56, gsb0 ;  /* 0x00600000043879f3 */ /* 0x000fe20008000838 */
        /* <DEDUP_REMOVED lines=68> */
[----:B------:R-:W-:Y:S01]  /*18e30*/  IMAD.MOV.U32 R7, RZ, RZ, -0x7fffffe0 ;  /* 0x80000020ff077424 */ /* 0x000fe200078e00ff */
[----:B------:R-:W-:-:S04]  /*18e40*/  IADD3 R6, R4, 0x302, RZ ;  /* 0x0000030204067810 */ /* 0x000fc80007ffe0ff */
        /* <DEDUP_REMOVED lines=90> */
[----:B------:R-:W-:Y:S02]  /*193f0*/  R2UR UR23, R7 ;  /* 0x00000000071772ca */ /* 0x000fe400000e0000 */
[----:B0-----:R-:W-:-:S13]  /*19400*/  ISETP.NE.AND P0, PT, R0, 0x1, PT ;  /* 0x000000010000780c */ /* 0x001fda0003f05270 */
[----:B------:R-:W0:Y:S08]  /*19410*/  @P0 LDC R5, c[0x0][0x44c] ;  /* 0x00011300ff050b82 */ /* 0x000e300000000800 */
[----:B------:R-:W1:Y:S01]  /*19420*/  @P0 LDC R9, c[0x0][0x450] ;  /* 0x00011400ff090b82 */ /* 0x000e620000000800 */
[----:B------:R-:W-:Y:S02]  /*19430*/  WARPGROUP.DEPBAR.LE gsb0, 0x0 ;  /* 0x00008000000079c5 */ /* 0x000fe40000010000 */
[----:B------:R-:W-:-:S06]  /*19440*/  WARPGROUP.ARRIVE ;  /* 0x00000000000079c5 */ /* 0x000fcc0000000000 */
[----:B------:R-:W-:Y:S01]  /*19450*/  QGMMA.64x32x32.F32.E4M3.E4M3 R56, gdesc[UR20], R56, gsb0 ;  /* 0x00600000143879f3 */ /* 0x000fe20008000838 */
[----:B--2---:R-:W-:-:S04]  /*19460*/  IMAD.IADD R20, R10, 0x1, R236 ;  /* 0x000000010a147824 */ /* 0x004fc800078e02ec */
[----:B0-----:R-:W-:-:S05]  /*19470*/  @P0 IMAD.HI.U32 R0, R20, R5, RZ ;  /* 0x0000000514000227 */ /* 0x001fca00078e00ff */
[----:B-1----:R-:W-:-:S05]  /*19480*/  @P0 SHF.R.U32.HI R20, RZ, R9, R0 ;  /* 0x00000009ff140219 */ /* 0x002fca0000011600 */
[----:B------:R-:W0:Y:S01]  /*19490*/  SHFL.IDX PT, R5, R20, RZ, 0x1c1f ;  /* 0x001c1fff14057589 */ /* 0x000e2200000e0000 */
[----:B------:R-:W-:Y:S02]  /*194a0*/  IMAD R0, R107, -0xa0, RZ ;  /* 0xffffff606b007824 */ /* 0x000fe400078e02ff */
[----:B------:R-:W-:Y:S02]  /*194b0*/  VIADD R6, R4, 0x682 ;  /* 0x0000068204067836 */ /* 0x000fe40000000000 */
[----:B------:R-:W-:Y:S01]  /*194c0*/  IMAD.MOV.U32 R7, RZ, RZ, -0x7fffffe0 ;  /* 0x80000020ff077424 */ /* 0x000fe200078e00ff */
[----:B------:R-:W-:Y:S01]  /*194d0*/  IADD3 R0, -R237, 0xa1, R0 ;  /* 0x000000a1ed007810 */ /* 0x000fe20007ffe100 */
[----:B---3--:R-:W-:Y:S01]  /*194e0*/  IMAD R104, R107, -0xa0, R114 ;  /* 0xffffff606b687824 */ /* 0x008fe200078e0272 */
[----:B------:R-:W-:Y:S02]  /*194f0*/  R2UR UR22, R6 ;  /* 0x00000000061672ca */ /* 0x000fe400000e0000 */
[----:B------:R-:W-:-:S02]  /*19500*/  R2UR UR23, R7 ;  /* 0x00000000071772ca */ /* 0x000fc400000e0000 */
[----:B------:R-:W-:Y:S02]  /*19510*/  IADD3 R104, -R237, 0xa0, R104 ;  /* 0x000000a0ed687810 */ /* 0x000fe40007ffe168 */
[----:B-----5:R-:W-:-:S04]  /*19520*/  IADD3 R105, -R116, R0, R114 ;  /* 0x0000000074697210 */ /* 0x020fc80007ffe172 */
[----:B0-----:R-:W-:-:S04]  /*19530*/  VIADDMNMX R0, R5, R105, R104, PT ;  /* 0x0000006905007246 */ /* 0x001fc80003800168 */
[C---:B------:R-:W-:Y:S02]  /*19540*/  ISETP.GT.AND P4, PT, R0.reuse, RZ, PT ;  /* 0x000000ff0000720c */ /* 0x040fe40003f84270 */
[C---:B------:R-:W-:Y:S02]  /*19550*/  ISETP.GT.AND P5, PT, R0.reuse, 0x1, PT ;  /* 0x000000010000780c */ /* 0x040fe40003fa4270 */
[----:B------:R-:W-:Y:S02]  /*19560*/  ISETP.GT.AND P3, PT, R0, 0x8, PT ;  /* 0x000000080000780c */ /* 0x000fe40003f64270 */
[----:B------:R-:W-:Y:S01]  /*19570*/  FSEL R110, R88, -INF , P4 ;  /* 0xff800000586e7808 */ /* 0x000fe20002000000 */
[----:B------:R-:W-:Y:S02]  /*19580*/  WARPGROUP.DEPBAR.LE gsb0, 0x0 ;  /* 0x00008000000079c5 */ /* 0x000fe40000010000 */
[----:B------:R-:W-:Y:S01]  /*19590*/  WARPGROUP.ARRIVE ;  /* 0x00000000000079c5 */ /* 0x000fe20000000000 */
[----:B------:R-:W-:-:S05]  /*195a0*/  FSEL R106, R89, -INF , P5 ;  /* 0xff800000596a7808 */ /* 0x000fca0002800000 */
[----:B------:R-:W-:Y:S01]  /*195b0*/  QGMMA.64x32x32.F32.E4M3.E4M3 R40, gdesc[UR20], R40, gsb0 ;  /* 0x00600000142879f3 */ /* 0x000fe20008000828 */
        /* <DEDUP_REMOVED lines=32> */
[----:B------:R-:W-:Y:S01]  /*197c0*/  FMNMX.FTZ R7, R76, R5, !PT ;  /* 0x000000054c077209 */ /* 0x000fe20007810000 */
[----:B------:R-:W-:Y:S02]  /*197d0*/  VIADD R4, R4, 0x702 ;  /* 0x0000070204047836 */ /* 0x000fe40000000000 */
[----:B------:R-:W-:Y:S01]  /*197e0*/  IMAD.MOV.U32 R5, RZ, RZ, -0x7fffffe0 ;  /* 0x80000020ff057424 */ /* 0x000fe200078e00ff */
[----:B------:R-:W-:Y:S02]  /*197f0*/  ISETP.GT.AND P3, PT, R0, 0x38, PT ;  /* 0x000000380000780c */ /* 0x000fe40003f64270 */
[----:B------:R-:W-:-:S02]  /*19800*/  FSEL R72, R81, -INF , P4 ;  /* 0xff80000051487808 */ /* 0x000fc40002000000 */
[----:B------:R-:W-:Y:S02]  /*19810*/  FMNMX.FTZ R7, R80, R7, !PT ;  /* 0x0000000750077209 */ /* 0x000fe40007810000 */
[----:B------:R-:W-:Y:S02]  /*19820*/  R2UR UR22, R4 ;  /* 0x00000000041672ca */ /* 0x000fe400000e0000 */
[----:B------:R-:W-:Y:S02]  /*19830*/  R2UR UR23, R5 ;  /* 0x00000000051772ca */ /* 0x000fe400000e0000 */
[----:B------:R-:W-:Y:S02]  /*19840*/  ISETP.GT.AND P4, PT, R0, 0x39, PT ;  /* 0x000000390000780c */ /* 0x000fe40003f84270 */
[----:B------:R-:W-:Y:S02]  /*19850*/  FSEL R84, R84, -INF , P3 ;  /* 0xff80000054547808 */ /* 0x000fe40001800000 */
[----:B------:R-:W-:Y:S01]  /*19860*/  FMNMX.FTZ R7, R72, R7, !PT ;  /* 0x0000000748077209 */ /* 0x000fe20007810000 */
[----:B------:R-:W-:-:S02]  /*19870*/  WARPGROUP.DEPBAR.LE gsb0, 0x0 ;  /* 0x00008000000079c5 */ /* 0x000fc40000010000 */
[----:B------:R-:W-:Y:S02]  /*19880*/  ISETP.GT.AND P3, PT, R0, 0x40, PT ;  /* 0x000000400000780c */ /* 0x000fe40003f64270 */
[----:B------:R-:W-:Y:S02]  /*19890*/  FSEL R10, R85, -INF , P4 ;  /* 0xff800000550a7808 */ /* 0x000fe40002000000 */
[----:B------:R-:W-:Y:S01]  /*198a0*/  FMNMX.FTZ R7, R84, R7, !PT ;  /* 0x0000000754077209 */ /* 0x000fe20007810000 */
[----:B------:R-:W-:Y:S01]  /*198b0*/  WARPGROUP.ARRIVE ;  /* 0x00000000000079c5 */ /* 0x000fe20000000000 */
[----:B------:R-:W-:Y:S02]  /*198c0*/  ISETP.GT.AND P4, PT, R0, 0x41, PT ;  /* 0x000000410000780c */ /* 0x000fe40003f84270 */
[----:B------:R-:W-:Y:S02]  /*198d0*/  FSEL R56, R56, -INF , P3 ;  /* 0xff80000038387808 */ /* 0x000fe40001800000 */
[----:B------:R-:W-:Y:S01]  /*198e0*/  FMNMX.FTZ R7, R10, R7, !PT ;  /* 0x000000070a077209 */ /* 0x000fe20007810000 */
[----:B------:R-:W-:Y:S01]  /*198f0*/  QGMMA.64x32x32.F32.E4M3.E4M3 R24, gdesc[UR20], R24, gsb0 ;  /* 0x00600000141879f3 */ /* 0x000fe20008000818 */
        /* <DEDUP_REMOVED lines=44> */
[----:B------:R-:W-:Y:S01]  /*19bc0*/  FMNMX.FTZ R4, R21, R4, !PT ;  /* 0x0000000415047209 */ /* 0x000fe20007810000 */
[----:B------:R-:W-:Y:S02]  /*19bd0*/  WARPGROUP.DEPBAR.LE gsb0, 0x0 ;  /* 0x00008000000079c5 */ /* 0x000fe40000010000 */
        /* <DEDUP_REMOVED lines=21> */
[----:B------:R-:W-:-:S02]  /*19d30*/  FSEL R4, R37, -INF , P4 ;  /* 0xff80000025047808 */ /* 0x000fc40002000000 */
[----:B------:R-:W-:-:S04]  /*19d40*/  FMNMX.FTZ R37, R85, R0, !PT ;  /* 0x0000000055257209 */ /* 0x000fc80007810000 */
[----:B------:R-:W-:-:S05]  /*19d50*/  FMNMX.FTZ R24, R4, R37, !PT ;  /* 0x0000002504187209 */ /* 0x000fca0007810000 */
[----:B------:R-:W0:Y:S04]  /*19d60*/  SHFL.BFLY PT, R37, R24, 0x2, 0x1f ;  /* 0x0c401f0018257f89 */ /* 0x000e2800000e0000 */
[----:B------:R-:W1:Y:S01]  /*19d70*/  SHFL.IDX PT, R20, R20, 0x1, 0x1c1f ;  /* 0x003c1f0014147f89 */ /* 0x000e6200000e0000 */
[----:B0-----:R-:W-:-:S05]  /*19d80*/  FMNMX.FTZ R28, R24, R37, !PT ;  /* 0x00000025181c7209 */ /* 0x001fca0007810000 */
[----:B------:R-:W0:Y:S01]  /*19d90*/  SHFL.BFLY PT, R37, R28, 0x1, 0x1f ;  /* 0x0c201f001c257f89 */ /* 0x000e2200000e0000 */
[----:B-1----:R-:W-:-:S04]  /*19da0*/  VIADDMNMX R104, R20, R105, R104, PT ;  /* 0x0000006914687246 */ /* 0x002fc80003800168 */
[C---:B------:R-:W-:Y:S02]  /*19db0*/  ISETP.GT.AND P4, PT, R104.reuse, RZ, PT ;  /* 0x000000ff6800720c */ /* 0x040fe40003f84270 */
[----:B------:R-:W-:Y:S02]  /*19dc0*/  ISETP.GT.AND P5, PT, R104, 0x1, PT ;  /* 0x000000016800780c */ /* 0x000fe40003fa4270 */
[----:B------:R-:W-:Y:S02]  /*19dd0*/  FSEL R101, R90, -INF , P4 ;  /* 0xff8000005a657808 */ /* 0x000fe40002000000 */
[----:B------:R-:W-:Y:S02]  /*19de0*/  FSEL R91, R91, -INF , P5 ;  /* 0xff8000005b5b7808 */ /* 0x000fe40002800000 */
[----:B0-----:R-:W-:-:S04]  /*19df0*/  FMNMX.FTZ R0, R28, R37, !PT ;  /* 0x000000251c007209 */ /* 0x001fc80007810000 */
[----:B------:R-:W-:Y:S01]  /*19e00*/  FSETP.NEU.FTZ.AND P3, PT, R0, -INF , PT ;  /* 0xff8000000000780b */ /* 0x000fe20003f7d000 */
[----:B------:R-:W-:-:S05]  /*19e10*/  FFMA.FTZ R37, R2, R0, -8 ;  /* 0xc100000002257423 */ /* 0x000fca0000010000 */
[----:B------:R-:W-:Y:S02]  /*19e20*/  FSEL R37, R37, RZ, P3 ;  /* 0x000000ff25257208 */ /* 0x000fe40001800000 */
[C---:B------:R-:W-:Y:S02]  /*19e30*/  ISETP.GT.AND P3, PT, R104.reuse, 0x8, PT ;  /* 0x000000086800780c */ /* 0x040fe40003f64270 */
        /* <DEDUP_REMOVED lines=16> */
[C---:B------:R-:W-:Y:S02]  /*19f40*/  ISETP.GT.AND P3, PT, R104.reuse, 0x20, PT ;  /* 0x000000206800780c */ /* 0x040fe40003f64270 */
        /* <DEDUP_REMOVED lines=37> */
[----:B------:R-:W-:Y:S01]  /*1a1a0*/  FFMA.FTZ R59, R2, R10, -R37 ;  /* 0x0000000a023b7223 */ /* 0x000fe20000010825 */
        /* <DEDUP_REMOVED lines=24> */
[----:B------:R-:W-:-:S01]  /*1a330*/  FFMA.FTZ R42, R2, R61, -R37 ;  /* 0x0000003d022a7223 */ /* 0x000fc20000010825 */
        /* <DEDUP_REMOVED lines=10> */
[----:B------:R-:W-:Y:S02]  /*1a3e0*/  ISETP.GT.AND P3, PT, R104, 0x80, PT ;  /* 0x000000806800780c */ /* 0x000fe40003f64270 */
        /* <DEDUP_REMOVED lines=25> */
[----:B------:R-:W-:Y:S01]  /*1a580*/  FMNMX.FTZ R10, R147, R10, !PT ;  /* 0x0000000a930a7209 */ /* 0x000fe20007810000 */
[----:B------:R-:W-:-:S03]  /*1a590*/  FFMA.FTZ R204, R2, R11, -R37 ;  /* 0x0000000b02cc7223 */ /* 0x000fc60000010825 */
[----:B------:R-:W-:Y:S01]  /*1a5a0*/  FMNMX.FTZ R10, R39, R10, !PT ;  /* 0x0000000a270a7209 */ /* 0x000fe20007810000 */
[----:B------:R-:W-:-:S04]  /*1a5b0*/  FFMA.FTZ R11, R2, R41, -R37 ;  /* 0x00000029020b7223 */ /* 0x000fc80000010825 */
[----:B------:R-:W0:Y:S01]  /*1a5c0*/  SHFL.BFLY PT, R41, R10, 0x2, 0x1f ;  /* 0x0c401f000a297f89 */ /* 0x000e2200000e0000 */
[----:B------:R-:W-:-:S01]  /*1a5d0*/  FFMA.FTZ R30, R2, R45, -R37 ;  /* 0x0000002d021e7223 */ /* 0x000fc20000010825 */
[----:B0-----:R-:W-:-:S05]  /*1a5e0*/  FMNMX.FTZ R45, R10, R41, !PT ;  /* 0x000000290a2d7209 */ /* 0x001fca0007810000 */
[----:B------:R-:W0:Y:S01]  /*1a5f0*/  SHFL.BFLY PT, R10, R45, 0x1, 0x1f ;  /* 0x0c201f002d0a7f89 */ /* 0x000e2200000e0000 */
[----:B------:R-:W-:-:S01]  /*1a600*/  FFMA.FTZ R6, R2, R110, -R37 ;  /* 0x0000006e02067223 */ /* 0x000fc20000010825 */
[C-C-:B------:R-:W-:Y:S01]  /*1a610*/  FFMA.FTZ R89, R2.reuse, R106, -R37.reuse ;  /* 0x0000006a02597223 */ /* 0x140fe20000010825 */
[----:B------:R-:W-:-:S01]  /*1a620*/  FFMA.FTZ R8, R2, R8, -R37 ;  /* 0x0000000802087223 */ /* 0x000fc20000010825 */
[C-C-:B------:R-:W-:Y:S01]  /*1a630*/  FFMA.FTZ R93, R2.reuse, R12, -R37.reuse ;  /* 0x0000000c025d7223 */ /* 0x140fe20000010825 */
[----:B------:R-:W-:-:S01]  /*1a640*/  FFMA.FTZ R20, R2, R109, -R37 ;  /* 0x0000006d02147223 */ /* 0x000fc20000010825 */
[C-C-:B------:R-:W-:Y:S01]  /*1a650*/  FFMA.FTZ R38, R2.reuse, R21, -R37.reuse ;  /* 0x0000001502267223 */ /* 0x140fe20000010825 */
[----:B------:R-:W-:-:S01]  /*1a660*/  FFMA.FTZ R44, R2, R25, -R37 ;  /* 0x00000019022c7223 */ /* 0x000fc20000010825 */
[----:B0-----:R-:W-:-:S04]  /*1a670*/  FMNMX.FTZ R10, R45, R10, !PT ;  /* 0x0000000a2d0a7209 */ /* 0x001fc80007810000 */
[----:B------:R-:W-:Y:S01]  /*1a680*/  FSETP.NEU.FTZ.AND P3, PT, R10, -INF , PT ;  /* 0xff8000000a00780b */ /* 0x000fe20003f7d000 */
[----:B------:R-:W-:-:S05]  /*1a690*/  FFMA.FTZ R50, R2, R10, -8 ;  /* 0xc100000002327423 */ /* 0x000fca000001000a */
[----:B------:R-:W-:Y:S01]  /*1a6a0*/  FSEL R50, R50, RZ, P3 ;  /* 0x000000ff32327208 */ /* 0x000fe20001800000 */
[----:B------:R-:W-:-:S01]  /*1a6b0*/  FFMA.FTZ R46, R2, R29, -R37 ;  /* 0x0000001d022e7223 */ /* 0x000fc20000010825 */
[----:B------:R-:W-:-:S03]  /*1a6c0*/  FFMA.FTZ R48, R2, R33, -R37 ;  /* 0x0000002102307223 */ /* 0x000fc60000010825 */
        /* <DEDUP_REMOVED lines=27> */
[----:B------:R-:W-:-:S07]  /*1a880*/  FFMA.FTZ R37, R2, R105, -R50 ;  /* 0x0000006902257223 */ /* 0x000fce0000010832 */
[----:B------:R-:W0:Y:S01]  /*1a890*/  MUFU.EX2 R89, R89 ;  /* 0x0000005900597308 */ /* 0x000e220000000800 */
[----:B------:R-:W-:-:S07]  /*1a8a0*/  FFMA.FTZ R219, R2, R111, -R50 ;  /* 0x0000006f02db7223 */ /* 0x000fce0000010832 */
[----:B------:R-:W-:Y:S08]  /*1a8b0*/  MUFU.EX2 R217, R217 ;  /* 0x000000d900d97308 */ /* 0x000ff00000000800 */
[----:B------:R-:W-:Y:S08]  /*1a8c0*/  MUFU.EX2 R52, R52 ;  /* 0x0000003400347308 */ /* 0x000ff00000000800 */
[----:B------:R1:W-:Y:S08]  /*1a8d0*/  MUFU.EX2 R36, R56 ;  /* 0x0000003800247308 */ /* 0x0003f00000000800 */
[----:B------:R-:W2:Y:S01]  /*1a8e0*/  MUFU.EX2 R8, R8 ;  /* 0x0000000800087308 */ /* 0x000ea20000000800 */
[----:B-1----:R-:W-:-:S01]  /*1a8f0*/  FFMA.FTZ R56, R2, R95, -R50 ;  /* 0x0000005f02387223 */ /* 0x002fc20000010832 */
[----:B------:R-:W-:-:S06]  /*1a900*/  FFMA.FTZ R54, R2, R113, -R50 ;  /* 0x0000007102367223 */ /* 0x000fcc0000010832 */
[----:B------:R-:W-:Y:S08]  /*1a910*/  MUFU.EX2 R37, R37 ;  /* 0x0000002500257308 */ /* 0x000ff00000000800 */
[----:B------:R-:W1:Y:S01]  /*1a920*/  MUFU.EX2 R93, R93 ;  /* 0x0000005d005d7308 */ /* 0x000e620000000800 */
[----:B------:R-:W-:-:S01]  /*1a930*/  FFMA.FTZ R45, R2, R115, -R50 ;  /* 0x00000073022d7223 */ /* 0x000fc20000010832 */
[----:B------:R-:W-:-:S06]  /*1a940*/  FFMA.FTZ R76, R2, R43, -R50 ;  /* 0x0000002b024c7223 */ /* 0x000fcc0000010832 */
[----:B------:R-:W3:Y:S01]  /*1a950*/  MUFU.EX2 R56, R56 ;  /* 0x0000003800387308 */ /* 0x000ee20000000800 */
[----:B0-----:R-:W-:-:S07]  /*1a960*/  FADD.FTZ R43, R6, R89 ;  /* 0x00000059062b7221 */ /* 0x001fce0000010000 */
[----:B------:R-:W0:Y:S01]  /*1a970*/  MUFU.EX2 R12, R12 ;  /* 0x0000000c000c7308 */ /* 0x000e220000000800 */
[----:B------:R-:W-:-:S07]  /*1a980*/  FFMA.FTZ R60, R2, R103, -R50 ;  /* 0x00000067023c7223 */ /* 0x000fce0000010832 */
[----:B------:R-:W4:Y:S01]  /*1a990*/  MUFU.EX2 R219, R219 ;  /* 0x000000db00db7308 */ /* 0x000f220000000800 */
[----:B--2---:R-:W-:-:S07]  /*1a9a0*/  FADD.FTZ R82, R8, R43 ;  /* 0x0000002b08527221 */ /* 0x004fce0000010000 */
[----:B------:R-:W2:Y:S01]  /*1a9b0*/  MUFU.EX2 R97, R97 ;  /* 0x0000006100617308 */ /* 0x000ea20000000800 */
[----:B------:R-:W-:-:S01]  /*1a9c0*/  FFMA.FTZ R213, R2, R117, -R50 ;  /* 0x0000007502d57223 */ /* 0x000fc20000010832 */
[----:B------:R-:W-:-:S06]  /*1a9d0*/  FFMA.FTZ R78, R2, R47, -R50 ;  /* 0x0000002f024e7223 */ /* 0x000fcc0000010832 */
[----:B------:R5:W-:Y:S01]  /*1a9e0*/  MUFU.EX2 R32, R80 ;  /* 0x0000005000207308 */ /* 0x000be20000000800 */
[----:B-1----:R-:W-:-:S07]  /*1a9f0*/  FADD.FTZ R47, R93, R82 ;  /* 0x000000525d2f7221 */ /* 0x002fce0000010000 */
[----:B------:R-:W1:Y:S01]  /*1aa00*/  MUFU.EX2 R54, R54 ;  /* 0x0000003600367308 */ /* 0x000e620000000800 */
[----:B-----5:R-:W-:-:S04]  /*1aa10*/  FADD.FTZ R80, R217, R52 ;  /* 0x00000034d9507221 */ /* 0x020fc80000010000 */
[----:B------:R-:W-:-:S03]  /*1aa20*/  FADD.FTZ R43, R37, R80 ;  /* 0x00000050252b7221 */ /* 0x000fc60000010000 */
[----:B------:R-:W5:Y:S01]  /*1aa30*/  MUFU.EX2 R20, R20 ;  /* 0x0000001400147308 */ /* 0x000f620000000800 */
[----:B---3--:R-:W-:-:S01]  /*1aa40*/  FADD.FTZ R80, R56, R43 ;  /* 0x0000002b38507221 */ /* 0x008fc20000010000 */
[----:B------:R-:W-:-:S06]  /*1aa50*/  FFMA.FTZ R58, R2, R75, -R50 ;  /* 0x0000004b023a7223 */ /* 0x000fcc0000010832 */
[----:B------:R-:W3:Y:S01]  /*1aa60*/  MUFU.EX2 R45, R45 ;  /* 0x0000002d002d7308 */ /* 0x000ee20000000800 */
[----:B0-----:R-:W-:-:S07]  /*1aa70*/  FADD.FTZ R82, R12, R47 ;  /* 0x0000002f0c527221 */ /* 0x001fce0000010000 */
[----:B------:R-:W0:Y:S01]  /*1aa80*/  MUFU.EX2 R109, R109 ;  /* 0x0000006d006d7308 */ /* 0x000e220000000800 */
[----:B----4-:R-:W-:-:S01]  /*1aa90*/  FADD.FTZ R43, R219, R80 ;  /* 0x00000050db2b7221 */ /* 0x010fc20000010000 */
[----:B------:R-:W-:-:S06]  /*1aaa0*/  FFMA.FTZ R49, R2, R119, -R50 ;  /* 0x0000007702317223 */ /* 0x000fcc0000010832 */
[----:B------:R-:W4:Y:S01]  /*1aab0*/  MUFU.EX2 R60, R60 ;  /* 0x0000003c003c7308 */ /* 0x000f220000000800 */
[----:B--2---:R-:W-:-:S07]  /*1aac0*/  FADD.FTZ R47, R97, R82 ;  /* 0x00000052612f7221 */ /* 0x004fce0000010000 */
[----:B------:R-:W2:Y:S01]  /*1aad0*/  MUFU.EX2 R24, R96 ;  /* 0x0000006000187308 */ /* 0x000ea20000000800 */
[----:B-1----:R-:W-:-:S01]  /*1aae0*/  FADD.FTZ R80, R54, R43 ;  /* 0x0000002b36507221 */ /* 0x002fc20000010000 */
[----:B------:R-:W-:-:S06]  /*1aaf0*/  FFMA.FTZ R66, R2, R79, -R50 ;  /* 0x0000004f02427223 */ /* 0x000fcc0000010832 */
[----:B------:R-:W1:Y:S01]  /*1ab00*/  MUFU.EX2 R213, R213 ;  /* 0x000000d500d57308 */ /* 0x000e620000000800 */
[----:B-----5:R-:W-:-:S07]  /*1ab10*/  FADD.FTZ R82, R20, R47 ;  /* 0x0000002f14527221 */ /* 0x020fce0000010000 */
[----:B------:R-:W5:Y:S01]  /*1ab20*/  MUFU.EX2 R99, R99 ;  /* 0x0000006300637308 */ /* 0x000f620000000800 */
[----:B---3--:R-:W-:-:S01]  /*1ab30*/  FADD.FTZ R43, R45, R80 ;  /* 0x000000502d2b7221 */ /* 0x008fc20000010000 */
[----:B------:R-:W-:-:S06]  /*1ab40*/  FFMA.FTZ R215, R2, R123, -R50 ;  /* 0x0000007b02d77223 */ /* 0x000fcc0000010832 */
[----:B------:R-:W3:Y:S01]  /*1ab50*/  MUFU.EX2 R58, R58 ;  /* 0x0000003a003a7308 */ /* 0x000ee20000000800 */
[----:B------:R-:W-:Y:S02]  /*1ab60*/  @!P2 VIADD R3, R3, 0x33440 ;  /* 0x000334400303a836 */ /* 0x000fe40000000000 */
[----:B0-----:R-:W-:-:S05]  /*1ab70*/  FADD.FTZ R47, R109, R82 ;  /* 0x000000526d2f7221 */ /* 0x001fca0000010000 */
[----:B------:R-:W0:Y:S01]  /*1ab80*/  MUFU.EX2 R28, R88 ;  /* 0x00000058001c7308 */ /* 0x000e220000000800 */
[----:B----4-:R-:W-:-:S01]  /*1ab90*/  FADD.FTZ R80, R60, R43 ;  /* 0x0000002b3c507221 */ /* 0x010fc20000010000 */
[----:B------:R-:W-:-:S06]  /*1aba0*/  FFMA.FTZ R62, R2, R125, -R50 ;  /* 0x0000007d023e7223 */ /* 0x000fcc0000010832 */
[----:B------:R-:W4:Y:S01]  /*1abb0*/  MUFU.EX2 R49, R49 ;  /* 0x0000003100317308 */ /* 0x000f220000000800 */
[----:B------:R-:W-:Y:S01]  /*1abc0*/  @!P2 PRMT R3, RZ, 0x654, R3 ;  /* 0x00000654ff03a816 */ /* 0x000fe20000000003 */
[----:B--2---:R-:W-:-:S06]  /*1abd0*/  FADD.FTZ R82, R24, R47 ;  /* 0x0000002f18527221 */ /* 0x004fcc0000010000 */
[----:B------:R-:W2:Y:S01]  /*1abe0*/  MUFU.EX2 R121, R121 ;  /* 0x0000007900797308 */ /* 0x000ea20000000800 */
[----:B-1----:R-:W-:-:S01]  /*1abf0*/  FADD.FTZ R43, R213, R80 ;  /* 0x00000050d52b7221 */ /* 0x002fc20000010000 */
[C-C-:B------:R-:W-:Y:S01]  /*1ac00*/  FFMA.FTZ R53, R2.reuse, R127, -R50.reuse ;  /* 0x0000007f02357223 */ /* 0x140fe20000010832 */
[----:B------:R-:W-:-:S01]  /*1ac10*/  FFMA.FTZ R73, R2, R63, -R50 ;  /* 0x0000003f02497223 */ /* 0x000fc20000010832 */
[----:B------:R1:W-:Y:S04]  /*1ac20*/  @!P2 SYNCS.ARRIVE.TRANS64.RED.A1T0 RZ, [R3+URZ], RZ ;  /* 0x000000ff03ffa9a7 */ /* 0x0003e8000810043f */
[----:B------:R-:W2:Y:S01]  /*1ac30*/  MUFU.EX2 R66, R66 ;  /* 0x0000004200427308 */ /* 0x000ea20000000800 */
[----:B-----5:R-:W-:-:S01]  /*1ac40*/  FADD.FTZ R47, R99, R82 ;  /* 0x00000052632f7221 */ /* 0x020fc20000010000 */
[C-C-:B------:R-:W-:Y:S01]  /*1ac50*/  FFMA.FTZ R72, R2.reuse, R87, -R50.reuse ;  /* 0x0000005702487223 */ /* 0x140fe20000010832 */
[----:B------:R-:W-:-:S01]  /*1ac60*/  FFMA.FTZ R209, R2, R129, -R50 ;  /* 0x0000008102d17223 */ /* 0x000fc20000010832 */
[----:B------:R-:W-:-:S04]  /*1ac70*/  FFMA.FTZ R64, R2, R133, -R50 ;  /* 0x0000008502407223 */ /* 0x000fc80000010832 */
[----:B------:R-:W5:Y:S01]  /*1ac80*/  MUFU.EX2 R215, R215 ;  /* 0x000000d700d77308 */ /* 0x000f620000000800 */
[----:B------:R-:W-:-:S01]  /*1ac90*/  FFMA.FTZ R70, R2, R131, -R50 ;  /* 0x0000008302467223 */ /* 0x000fc20000010832 */
[C-C-:B------:R-:W-:Y:S01]  /*1aca0*/  FFMA.FTZ R211, R2.reuse, R135, -R50.reuse ;  /* 0x0000008702d37223 */ /* 0x140fe20000010832 */
[----:B------:R-:W-:-:S01]  /*1acb0*/  FFMA.FTZ R68, R2, R137, -R50 ;  /* 0x0000008902447223 */ /* 0x000fc20000010832 */
[C-C-:B------:R-:W-:Y:S01]  /*1acc0*/  FFMA.FTZ R63, R2.reuse, R139, -R50.reuse ;  /* 0x0000008b023f7223 */ /* 0x140fe20000010832 */
[----:B------:R-:W-:-:S01]  /*1acd0*/  FFMA.FTZ R74, R2, R71, -R50 ;  /* 0x00000047024a7223 */ /* 0x000fc20000010832 */
[C-C-:B------:R-:W-:Y:S02]  /*1ace0*/  FFMA.FTZ R205, R2.reuse, R67, -R50.reuse ;  /* 0x0000004302cd7223 */ /* 0x140fe40000010832 */
[----:B------:R-:W5:Y:S01]  /*1acf0*/  MUFU.EX2 R83, R83 ;  /* 0x0000005300537308 */ /* 0x000f620000000800 */
[----:B-1----:R-:W-:-:S01]  /*1ad00*/  FFMA.FTZ R3, R2, R141, -R50 ;  /* 0x0000008d02037223 */ /* 0x002fc20000010832 */
        /* <DEDUP_REMOVED lines=12> */
[----:B------:R-:W-:Y:S01]  /*1add0*/  FFMA.FTZ R39, R2, R39, -R50 ;  /* 0x0000002702277223 */ /* 0x000fe20000010832 */
[----:B---3--:R-:W-:-:S01]  /*1ade0*/  FADD.FTZ R50, R58, R43 ;  /* 0x0000002b3a327221 */ /* 0x008fc20000010000 */
[----:B------:R-:W3:Y:S01]  /*1adf0*/  MUFU.EX2 R40, R40 ;  /* 0x0000002800287308 */ /* 0x000ee20000000800 */
[----:B0-----:R-:W-:-:S01]  /*1ae00*/  FADD.FTZ R80, R28, R47 ;  /* 0x0000002f1c507221 */ /* 0x001fc20000010000 */
[----:B------:R-:W-:Y:S01]  /*1ae10*/  F2FP.SATFINITE.E4M3.F32.PACK_AB_MERGE_C R56, R56, R37, RZ ;  /* 0x000000253838723e */ /* 0x000fe200048070ff */
[----:B----4-:R-:W-:-:S01]  /*1ae20*/  FADD.FTZ R43, R49, R50 ;  /* 0x00000032312b7221 */ /* 0x010fc20000010000 */
[----:B------:R-:W-:Y:S01]  /*1ae30*/  F2FP.SATFINITE.E4M3.F32.PACK_AB_MERGE_C R218, R109, R20, RZ ;  /* 0x000000146dda723e */ /* 0x000fe200048070ff */
[----:B--2---:R-:W-:-:S03]  /*1ae40*/  FADD.FTZ R37, R121, R80 ;  /* 0x0000005079257221 */ /* 0x004fc60000010000 */
[----:B------:R-:W0:Y:S01]  /*1ae50*/  MUFU.EX2 R53, R53 ;  /* 0x0000003500357308 */ /* 0x000e220000000800 */
[----:B------:R-:W-:-:S01]  /*1ae60*/  FADD.FTZ R20, R66, R43 ;  /* 0x0000002b42147221 */ /* 0x000fc20000010000 */
[----:B------:R-:W-:-:S06]  /*1ae70*/  FADD.FTZ R50, R32, R37 ;  /* 0x0000002520327221 */ /* 0x000fcc0000010000 */
[----:B------:R-:W2:Y:S01]  /*1ae80*/  MUFU.EX2 R59, R59 ;  /* 0x0000003b003b7308 */ /* 0x000ea20000000800 */
[----:B-----5:R-:W-:-:S07]  /*1ae90*/  FADD.FTZ R37, R215, R20 ;  /* 0x00000014d7257221 */ /* 0x020fce0000010000 */
[----:B------:R-:W4:Y:S01]  /*1aea0*/  MUFU.EX2 R72, R72 ;  /* 0x0000004800487308 */ /* 0x000f220000000800 */
[----:B------:R-:W-:-:S01]  /*1aeb0*/  FADD.FTZ R43, R83, R50 ;  /* 0x00000032532b7221 */ /* 0x000fc20000010000 */
[----:B-1----:R-:W-:-:S06]  /*1aec0*/  FADD.FTZ R20, R62, R37 ;  /* 0x000000253e147221 */ /* 0x002fcc0000010000 */
[----:B------:R-:W1:Y:S01]  /*1aed0*/  MUFU.EX2 R209, R209 ;  /* 0x000000d100d17308 */ /* 0x000e620000000800 */
[----:B------:R-:W-:Y:S01]  /*1aee0*/  F2FP.SATFINITE.E4M3.F32.PACK_AB_MERGE_C R212, R121, R28, RZ ;  /* 0x0000001c79d4723e */ /* 0x000fe200048070ff */
[----:B---3--:R-:W-:-:S06]  /*1aef0*/  FADD.FTZ R28, R40, R43 ;  /* 0x0000002b281c7221 */ /* 0x008fcc0000010000 */
[----:B------:R-:W3:Y:S01]  /*1af00*/  MUFU.EX2 R57, R57 ;  /* 0x0000003900397308 */ /* 0x000ee20000000800 */
[----:B0-----:R-:W-:-:S01]  /*1af10*/  FADD.FTZ R37, R53, R20 ;  /* 0x0000001435257221 */ /* 0x001fc20000010000 */
[----:B--2---:R-:W-:-:S06]  /*1af20*/  F2FP.SATFINITE.E4M3.F32.PACK_AB_MERGE_C R214, R59, R40, RZ ;  /* 0x000000283bd6723e */ /* 0x004fcc00048070ff */
[----:B------:R-:W0:Y:S01]  /*1af30*/  MUFU.EX2 R64, R64 ;  /* 0x0000004000407308 */ /* 0x000e220000000800 */
[----:B------:R-:W-:-:S01]  /*1af40*/  FADD.FTZ R59, R59, R28 ;  /* 0x0000001c3b3b7221 */ /* 0x000fc20000010000 */
[----:B----4-:R-:W-:-:S06]  /*1af50*/  F2FP.SATFINITE.E4M3.F32.PACK_AB_MERGE_C R53, R72, R53, RZ ;  /* 0x000000354835723e */ /* 0x010fcc00048070ff */
[----:B------:R-:W2:Y:S01]  /*1af60*/  MUFU.EX2 R5, R5 ;  /* 0x0000000500057308 */ /* 0x000ea20000000800 */
[----:B------:R-:W-:-:S07]  /*1af70*/  FADD.FTZ R72, R72, R37 ;  /* 0x0000002548487221 */ /* 0x000fce0000010000 */
[----:B------:R-:W4:Y:S01]  /*1af80*/  MUFU.EX2 R70, R70 ;  /* 0x0000004600467308 */ /* 0x000f220000000800 */
[----:B------:R-:W-:-:S07]  /*1af90*/  FADD.FTZ R20, R36, R59 ;  /* 0x0000003b24147221 */ /* 0x000fce0000010000 */
[----:B------:R-:W5:Y:S01]  /*1afa0*/  MUFU.EX2 R42, R42 ;  /* 0x0000002a002a7308 */ /* 0x000f620000000800 */
[----:B-1----:R-:W-:-:S07]  /*1afb0*/  FADD.FTZ R37, R209, R72 ;  /* 0x00000048d1257221 */ /* 0x002fce0000010000 */
[----:B------:R-:W1:Y:S01]  /*1afc0*/  MUFU.EX2 R73, R73 ;  /* 0x0000004900497308 */ /* 0x000e620000000800 */
[----:B---3--:R-:W-:-:S07]  /*1afd0*/  FADD.FTZ R20, R57, R20 ;  /* 0x0000001439147221 */ /* 0x008fce0000010000 */
[----:B------:R-:W3:Y:S01]  /*1afe0*/  MUFU.EX2 R7, R7 ;  /* 0x0000000700077308 */ /* 0x000ee20000000800 */
[----:B0-----:R-:W-:-:S07]  /*1aff0*/  FADD.FTZ R37, R64, R37 ;  /* 0x0000002540257221 */ /* 0x001fce0000010000 */
[----:B------:R-:W0:Y:S01]  /*1b000*/  MUFU.EX2 R211, R211 ;  /* 0x000000d300d37308 */ /* 0x000e220000000800 */
[----:B--2---:R-:W-:-:S01]  /*1b010*/  FADD.FTZ R43, R5, R20 ;  /* 0x00000014052b7221 */ /* 0x004fc20000010000 */
[----:B------:R-:W-:-:S06]  /*1b020*/  F2FP.SATFINITE.E4M3.F32.PACK_AB_MERGE_C R218, R97, R12, R218 ;  /* 0x0000000c61da723e */ /* 0x000fcc00048070da */
[----:B------:R-:W2:Y:S01]  /*1b030*/  MUFU.EX2 R210, R210 ;  /* 0x000000d200d27308 */ /* 0x000ea20000000800 */
[----:B----4-:R-:W-:-:S01]  /*1b040*/  FADD.FTZ R12, R70, R37 ;  /* 0x00000025460c7221 */ /* 0x010fc20000010000 */
[----:B-----5:R-:W-:-:S06]  /*1b050*/  F2FP.SATFINITE.E4M3.F32.PACK_AB_MERGE_C R208, R42, R5, RZ ;  /* 0x000000052ad0723e */ /* 0x020fcc00048070ff */
[----:B------:R-:W4:Y:S01]  /*1b060*/  MUFU.EX2 R68, R68 ;  /* 0x0000004400447308 */ /* 0x000f220000000800 */
[----:B------:R-:W-:-:S07]  /*1b070*/  FADD.FTZ R42, R42, R43 ;  /* 0x0000002b2a2a7221 */ /* 0x000fce0000010000 */
[----:B------:R-:W5:Y:S01]  /*1b080*/  MUFU.EX2 R9, R9 ;  /* 0x0000000900097308 */ /* 0x000f620000000800 */
[----:B-1----:R-:W-:-:S07]  /*1b090*/  FADD.FTZ R20, R73, R12 ;  /* 0x0000000c49147221 */ /* 0x002fce0000010000 */
[----:B------:R-:W-:Y:S01]  /*1b0a0*/  MUFU.EX2 R63, R63 ;  /* 0x0000003f003f7308 */ /* 0x000fe20000000800 */
[----:B---3--:R-:W-:-:S07]  /*1b0b0*/  FADD.FTZ R5, R7, R42 ;  /* 0x0000002a07057221 */ /* 0x008fce0000010000 */
[----:B------:R-:W1:Y:S01]  /*1b0c0*/  MUFU.EX2 R26, R26 ;  /* 0x0000001a001a7308 */ /* 0x000e620000000800 */
[----:B0-----:R-:W-:-:S07]  /*1b0d0*/  FADD.FTZ R37, R211, R20 ;  /* 0x00000014d3257221 */ /* 0x001fce0000010000 */
[----:B------:R-:W0:Y:S01]  /*1b0e0*/  MUFU.EX2 R74, R74 ;  /* 0x0000004a004a7308 */ /* 0x000e220000000800 */
[----:B--2---:R-:W-:-:S01]  /*1b0f0*/  FADD.FTZ R20, R210, R5 ;  /* 0x00000005d2147221 */ /* 0x004fc20000010000 */
[----:B------:R-:W-:-:S06]  /*1b100*/  F2FP.SATFINITE.E4M3.F32.PACK_AB_MERGE_C R212, R99, R24, R212 ;  /* 0x0000001863d4723e */ /* 0x000fcc00048070d4 */
[----:B------:R-:W2:Y:S01]  /*1b110*/  MUFU.EX2 R204, R204 ;  /* 0x000000cc00cc7308 */ /* 0x000ea20000000800 */
[----:B----4-:R-:W-:-:S07]  /*1b120*/  FADD.FTZ R24, R68, R37 ;  /* 0x0000002544187221 */ /* 0x010fce0000010000 */
[----:B------:R-:W3:Y:S01]  /*1b130*/  MUFU.EX2 R205, R205 ;  /* 0x000000cd00cd7308 */ /* 0x000ee20000000800 */
[----:B-----5:R-:W-:-:S07]  /*1b140*/  FADD.FTZ R5, R9, R20 ;  /* 0x0000001409057221 */ /* 0x020fce0000010000 */
[----:B------:R-:W4:Y:S01]  /*1b150*/  MUFU.EX2 R11, R11 ;  /* 0x0000000b000b7308 */ /* 0x000f220000000800 */
[----:B-1----:R-:W-:-:S07]  /*1b160*/  FADD.FTZ R5, R26, R5 ;  /* 0x000000051a057221 */ /* 0x002fce0000010000 */
[----:B------:R-:W-:Y:S08]  /*1b170*/  MUFU.EX2 R13, R13 ;  /* 0x0000000d000d7308 */ /* 0x000ff00000000800 */
[----:B------:R-:W-:Y:S01]  /*1b180*/  MUFU.EX2 R30, R30 ;  /* 0x0000001e001e7308 */ /* 0x000fe20000000800 */
[----:B------:R-:W-:Y:S01]  /*1b190*/  F2FP.SATFINITE.E4M3.F32.PACK_AB_MERGE_C R216, R93, R8, RZ ;  /* 0x000000085dd8723e */ /* 0x000fe200048070ff */
[----:B------:R-:W1:Y:S06]  /*1b1a0*/  @P0 LDC R28, c[0x0][0x450] ;  /* 0x00011400ff1c0b82 */ /* 0x000e6c0000000800 */
[----:B------:R-:W5:Y:S08]  /*1b1b0*/  MUFU.EX2 R76, R76 ;  /* 0x0000004c004c7308 */ /* 0x000f700000000800 */
[----:B------:R-:W5:Y:S08]  /*1b1c0*/  MUFU.EX2 R3, R3 ;  /* 0x0000000300037308 */ /* 0x000f700000000800 */
[----:B------:R0:W-:Y:S08]  /*1b1d0*/  MUFU.EX2 R12, R27 ;  /* 0x0000001b000c7308 */ /* 0x0001f00000000800 */
[----:B------:R-:W1:Y:S01]  /*1b1e0*/  MUFU.EX2 R78, R78 ;  /* 0x0000004e004e7308 */ /* 0x000e620000000800 */
[----:B0-----:R-:W-:-:S01]  /*1b1f0*/  FADD.FTZ R27, R63, R24 ;  /* 0x000000183f1b7221 */ /* 0x001fc20000010000 */
[----:B------:R-:W-:Y:S01]  /*1b200*/  F2FP.SATFINITE.E4M3.F32.PACK_AB_MERGE_C R63, R74, R63, RZ ;  /* 0x0000003f4a3f723e */ /* 0x000fe200048070ff */
[----:B--2---:R-:W-:-:S02]  /*1b210*/  FADD.FTZ R24, R204, R5 ;  /* 0x00000005cc187221 */ /* 0x004fc40000010000 */
[----:B------:R-:W-:-:S03]  /*1b220*/  FADD.FTZ R74, R74, R27 ;  /* 0x0000001b4a4a7221 */ /* 0x000fc60000010000 */
[----:B------:R-:W0:Y:S01]  /*1b230*/  MUFU.EX2 R15, R15 ;  /* 0x0000000f000f7308 */ /* 0x000e220000000800 */
[----:B---3--:R-:W-:-:S01]  /*1b240*/  FADD.FTZ R5, R205, R74 ;  /* 0x0000004acd057221 */ /* 0x008fc20000010000 */
[----:B----4-:R-:W-:Y:S01]  /*1b250*/  FADD.FTZ R24, R11, R24 ;  /* 0x000000180b187221 */ /* 0x010fe20000010000 */
[----:B------:R-:W-:-:S05]  /*1b260*/  F2FP.SATFINITE.E4M3.F32.PACK_AB_MERGE_C R9, R26, R9, RZ ;  /* 0x000000091a09723e */ /* 0x000fca00048070ff */
[----:B------:R-:W2:Y:S01]  /*1b270*/  MUFU.EX2 R207, R207 ;  /* 0x000000cf00cf7308 */ /* 0x000ea20000000800 */
[----:B-----5:R-:W-:-:S01]  /*1b280*/  FADD.FTZ R26, R76, R5 ;  /* 0x000000054c1a7221 */ /* 0x020fc20000010000 */
[----:B------:R-:W-:Y:S01]  /*1b290*/  F2FP.SATFINITE.E4M3.F32.PACK_AB_MERGE_C R216, R89, R6, R216 ;  /* 0x0000000659d8723e */ /* 0x000fe200048070d8 */
[----:B------:R-:W-:-:S05]  /*1b2a0*/  FADD.FTZ R5, R13, R24 ;  /* 0x000000180d057221 */ /* 0x000fca0000010000 */
[----:B------:R-:W3:Y:S01]  /*1b2b0*/  MUFU.EX2 R34, R34 ;  /* 0x0000002200227308 */ /* 0x000ee20000000800 */
[----:B------:R-:W-:Y:S01]  /*1b2c0*/  F2FP.SATFINITE.E4M3.F32.PACK_AB_MERGE_C R210, R210, R7, R9 ;  /* 0x00000007d2d2723e */ /* 0x000fe20004807009 */
[----:B------:R-:W-:Y:S01]  /*1b2d0*/  FADD.FTZ R7, R3, R26 ;  /* 0x0000001a03077221 */ /* 0x000fe20000010000 */
[----:B------:R-:W-:-:S05]  /*1b2e0*/  F2FP.SATFINITE.E4M3.F32.PACK_AB_MERGE_C R13, R30, R13, RZ ;  /* 0x0000000d1e0d723e */ /* 0x000fca00048070ff */
[----:B------:R-:W-:Y:S01]  /*1b2f0*/  MUFU.EX2 R38, R38 ;  /* 0x0000002600267308 */ /* 0x000fe20000000800 */
[----:B-1----:R-:W-:Y:S01]  /*1b300*/  F2FP.SATFINITE.E4M3.F32.PACK_AB_MERGE_C R3, R78, R3, RZ ;  /* 0x000000034e03723e */ /* 0x002fe200048070ff */
[----:B------:R-:W-:Y:S01]  /*1b310*/  FADD.FTZ R30, R30, R5 ;  /* 0x000000051e1e7221 */ /* 0x000fe20000010000 */
[----:B------:R-:W1:Y:S05]  /*1b320*/  @P0 LDC R9, c[0x0][0x44c] ;  /* 0x00011300ff090b82 */ /* 0x000e6a0000000800 */
[----:B------:R-:W-:Y:S08]  /*1b330*/  MUFU.EX2 R21, R21 ;  /* 0x0000001500157308 */ /* 0x000ff00000000800 */
[----:B------:R-:W4:Y:S01]  /*1b340*/  MUFU.EX2 R8, R51 ;  /* 0x0000003300087308 */ /* 0x000f220000000800 */
[----:B------:R-:W-:-:S01]  /*1b350*/  FADD.FTZ R78, R78, R7 ;  /* 0x000000074e4e7221 */ /* 0x000fc20000010000 */
[----:B------:R-:W-:-:S06]  /*1b360*/  F2FP.SATFINITE.E4M3.F32.PACK_AB_MERGE_C R205, R76, R205, R3 ;  /* 0x000000cd4ccd723e */ /* 0x000fcc0004807003 */
[----:B------:R-:W-:Y:S01]  /*1b370*/  MUFU.EX2 R143, R143 ;  /* 0x0000008f008f7308 */ /* 0x000fe20000000800 */
[----:B0-----:R-:W-:-:S07]  /*1b380*/  FADD.FTZ R3, R15, R30 ;  /* 0x0000001e0f037221 */ /* 0x001fce0000010000 */
[----:B------:R-:W0:Y:S01]  /*1b390*/  MUFU.EX2 R6, R55 ;  /* 0x0000003700067308 */ /* 0x000e220000000800 */
[----:B--2---:R-:W-:-:S01]  /*1b3a0*/  FADD.FTZ R5, R207, R78 ;  /* 0x0000004ecf057221 */ /* 0x004fc20000010000 */
[----:B---3--:R-:W-:-:S06]  /*1b3b0*/  FADD.FTZ R3, R34, R3 ;  /* 0x0000000322037221 */ /* 0x008fcc0000010000 */
[----:B------:R-:W2:Y:S01]  /*1b3c0*/  MUFU.EX2 R41, R41 ;  /* 0x0000002900297308 */ /* 0x000ea20000000800 */
[----:B----4-:R-:W-:-:S01]  /*1b3d0*/  FADD.FTZ R26, R8, R5 ;  /* 0x00000005081a7221 */ /* 0x010fc20000010000 */
[----:B------:R-:W-:-:S06]  /*1b3e0*/  F2FP.SATFINITE.E4M3.F32.PACK_AB_MERGE_C R206, R21, R38, RZ ;  /* 0x0000002615ce723e */ /* 0x000fcc00048070ff */
[----:B------:R-:W3:Y:S01]  /*1b3f0*/  MUFU.EX2 R65, R65 ;  /* 0x0000004100417308 */ /* 0x000ee20000000800 */
[----:B------:R-:W-:-:S07]  /*1b400*/  FADD.FTZ R38, R38, R3 ;  /* 0x0000000326267221 */ /* 0x000fce0000010000 */
[----:B------:R-:W4:Y:S01]  /*1b410*/  MUFU.EX2 R44, R44 ;  /* 0x0000002c002c7308 */ /* 0x000f220000000800 */
[----:B0-----:R-:W-:Y:S01]  /*1b420*/  F2FP.SATFINITE.E4M3.F32.PACK_AB_MERGE_C R5, R6, R143, RZ ;  /* 0x0000008f0605723e */ /* 0x001fe200048070ff */
[----:B------:R-:W-:-:S06]  /*1b430*/  FADD.FTZ R143, R143, R26 ;  /* 0x0000001a8f8f7221 */ /* 0x000fcc0000010000 */
[----:B------:R-:W-:Y:S01]  /*1b440*/  MUFU.EX2 R25, R25 ;  /* 0x0000001900197308 */ /* 0x000fe20000000800 */
[----:B------:R-:W-:-:S07]  /*1b450*/  FADD.FTZ R38, R21, R38 ;  /* 0x0000002615267221 */ /* 0x000fce0000010000 */
[----:B------:R-:W0:Y:S01]  /*1b460*/  MUFU.EX2 R46, R46 ;  /* 0x0000002e002e7308 */ /* 0x000e220000000800 */
[----:B------:R-:W-:-:S01]  /*1b470*/  FADD.FTZ R6, R6, R143 ;  /* 0x0000008f06067221 */ /* 0x000fc20000010000 */
[----:B--2---:R-:W-:-:S06]  /*1b480*/  FADD.FTZ R3, R41, R38 ;  /* 0x0000002629037221 */ /* 0x004fcc0000010000 */
[----:B------:R-:W2:Y:S01]  /*1b490*/  MUFU.EX2 R145, R145 ;  /* 0x0000009100917308 */ /* 0x000ea20000000800 */
[----:B------:R-:W-:Y:S01]  /*1b4a0*/  F2FP.SATFINITE.E4M3.F32.PACK_AB_MERGE_C R207, R8, R207, R5 ;  /* 0x000000cf08cf723e */ /* 0x000fe20004807005 */
[----:B---3--:R-:W-:-:S06]  /*1b4b0*/  FADD.FTZ R5, R65, R6 ;  /* 0x0000000641057221 */ /* 0x008fcc0000010000 */
[----:B------:R-:W3:Y:S01]  /*1b4c0*/  MUFU.EX2 R20, R31 ;  /* 0x0000001f00147308 */ /* 0x000ee20000000800 */
[----:B----4-:R-:W-:-:S07]  /*1b4d0*/  FADD.FTZ R8, R44, R3 ;  /* 0x000000032c087221 */ /* 0x010fce0000010000 */
[----:B------:R-:W4:Y:S01]  /*1b4e0*/  MUFU.EX2 R29, R29 ;  /* 0x0000001d001d7308 */ /* 0x000f220000000800 */
[----:B-1----:R-:W-:Y:S01]  /*1b4f0*/  @P0 IMAD.HI.U32 R9, R236, R9, RZ ;  /* 0x00000009ec090227 */ /* 0x002fe200078e00ff */
[----:B0-----:R-:W-:-:S03]  /*1b500*/  F2FP.SATFINITE.E4M3.F32.PACK_AB_MERGE_C R200, R46, R25, RZ ;  /* 0x000000192ec8723e */ /* 0x001fc600048070ff */
[----:B------:R-:W-:-:S03]  /*1b510*/  FADD.FTZ R26, R12, R5 ;  /* 0x000000050c1a7221 */ /* 0x000fc60000010000 */
[----:B------:R-:W0:Y:S01]  /*1b520*/  MUFU.EX2 R48, R48 ;  /* 0x0000003000307308 */ /* 0x000e220000000800 */
[----:B------:R-:W-:-:S01]  /*1b530*/  FADD.FTZ R25, R25, R8 ;  /* 0x0000000819197221 */ /* 0x000fc20000010000 */
[----:B------:R-:W-:Y:S02]  /*1b540*/  IMAD.MOV.U32 R7, RZ, RZ, R236 ;  /* 0x000000ffff077224 */ /* 0x000fe400078e00ec */
[----:B--2---:R-:W-:-:S04]  /*1b550*/  FADD.FTZ R3, R145, R26 ;  /* 0x0000001a91037221 */ /* 0x004fc80000010000 */
[----:B------:R-:W-:Y:S01]  /*1b560*/  MUFU.EX2 R33, R33 ;  /* 0x0000002100217308 */ /* 0x000fe20000000800 */
[----:B------:R-:W-:Y:S01]  /*1b570*/  @P0 SHF.R.U32.HI R7, RZ, R28, R9 ;  /* 0x0000001cff070219 */ /* 0x000fe20000011609 */
[----:B------:R-:W-:-:S06]  /*1b580*/  FADD.FTZ R46, R46, R25 ;  /* 0x000000192e2e7221 */ /* 0x000fcc0000010000 */
[----:B------:R-:W1:Y:S01]  /*1b590*/  MUFU.EX2 R4, R4 ;  /* 0x0000000400047308 */ /* 0x000e620000000800 */
[C---:B---3--:R-:W-:Y:S01]  /*1b5a0*/  F2FP.SATFINITE.E4M3.F32.PACK_AB_MERGE_C R201, R20.reuse, R145, RZ ;  /* 0x0000009114c9723e */ /* 0x048fe200048070ff */
[----:B------:R-:W-:Y:S01]  /*1b5b0*/  FADD.FTZ R20, R20, R3 ;  /* 0x0000000314147221 */ /* 0x000fe20000010000 */
[----:B------:R-:W-:Y:S01]  /*1b5c0*/  IADD3 R7, R7, R114, -R116 ;  /* 0x0000007207077210 */ /* 0x000fe20007ffe874 */
[----:B----4-:R-:W-:-:S04]  /*1b5d0*/  FADD.FTZ R3, R29, R46 ;  /* 0x0000002e1d037221 */ /* 0x010fc80000010000 */
[----:B------:R-:W-:-:S04]  /*1b5e0*/  IMAD.HI R7, R7, 0x66666667, RZ ;  /* 0x6666666707077827 */ /* 0x000fc800078e02ff */
[----:B0-----:R-:W-:-:S01]  /*1b5f0*/  FADD.FTZ R8, R48, R3 ;  /* 0x0000000330087221 */ /* 0x001fc20000010000 */
[----:B------:R-:W0:Y:S01]  /*1b600*/  MUFU.EX2 R69, R69 ;  /* 0x0000004500457308 */ /* 0x000e220000000800 */
[----:B-1----:R-:W-:Y:S02]  /*1b610*/  F2FP.SATFINITE.E4M3.F32.PACK_AB_MERGE_C R202, R4, R33, RZ ;  /* 0x0000002104ca723e */ /* 0x002fe400048070ff */
[----:B------:R-:W-:Y:S01]  /*1b620*/  FADD.FTZ R33, R33, R8 ;  /* 0x0000000821217221 */ /* 0x000fe20000010000 */
[----:B------:R-:W-:-:S04]  /*1b630*/  SHF.R.U32.HI R8, RZ, 0x1f, R7 ;  /* 0x0000001fff087819 */ /* 0x000fc80000011607 */
[----:B------:R-:W1:Y:S01]  /*1b640*/  MUFU.EX2 R24, R35 ;  /* 0x0000002300187308 */ /* 0x000e620000000800 */
[----:B------:R-:W-:Y:S01]  /*1b650*/  LEA.HI.SX32 R8, R7, R8, 0x1a ;  /* 0x0000000807087211 */ /* 0x000fe200078fd2ff */
[----:B------:R-:W-:Y:S01]  /*1b660*/  VIADD R7, R107, 0xfffffffe ;  /* 0xfffffffe6b077836 */ /* 0x000fe20000000000 */
[----:B------:R-:W-:-:S05]  /*1b670*/  F2FP.SATFINITE.E4M3.F32.PACK_AB_MERGE_C R206, R34, R15, R206 ;  /* 0x0000000f22ce723e */ /* 0x000fca00048070ce */
[----:B------:R-:W2:Y:S01]  /*1b680*/  MUFU.EX2 R147, R147 ;  /* 0x0000009300937308 */ /* 0x000ea20000000800 */
[----:B------:R-:W-:-:S07]  /*1b690*/  VIMNMX R15, R235, R8, !PT ;  /* 0x00000008eb0f7248 */ /* 0x000fce0007fe0100 */
[----:B------:R-:W3:Y:S01]  /*1b6a0*/  MUFU.EX2 R6, R39 ;  /* 0x0000002700067308 */ /* 0x000ee20000000800 */
[----:B------:R-:W-:Y:S01]  /*1b6b0*/  ISETP.GE.AND P2, PT, R7, R15, PT ;  /* 0x0000000f0700720c */ /* 0x000fe20003f46270 */
[----:B0-----:R-:W-:Y:S01]  /*1b6c0*/  FADD.FTZ R5, R69, R20 ;  /* 0x0000001445057221 */ /* 0x001fe20000010000 */
[----:B------:R-:W-:-:S03]  /*1b6d0*/  F2FP.SATFINITE.E4M3.F32.PACK_AB_MERGE_C R201, R12, R65, R201 ;  /* 0x000000410cc9723e */ /* 0x000fc600048070c9 */
[----:B-1----:R-:W-:Y:S01]  /*1b6e0*/  FADD.FTZ R12, R24, R5 ;  /* 0x00000005180c7221 */ /* 0x002fe20000010000 */
[----:B------:R-:W-:Y:S02]  /*1b6f0*/  F2FP.SATFINITE.E4M3.F32.PACK_AB_MERGE_C R45, R60, R45, RZ ;  /* 0x0000002d3c2d723e */ /* 0x000fe400048070ff */
[----:B------:R-:W-:Y:S01]  /*1b700*/  F2FP.SATFINITE.E4M3.F32.PACK_AB_MERGE_C R49, R66, R49, RZ ;  /* 0x000000314231723e */ /* 0x000fe200048070ff */
[----:B--2---:R-:W-:-:S01]  /*1b710*/  FADD.FTZ R3, R147, R12 ;  /* 0x0000000c93037221 */ /* 0x004fc20000010000 */
[----:B------:R-:W-:Y:S01]  /*1b720*/  F2FP.SATFINITE.E4M3.F32.PACK_AB_MERGE_C R70, R73, R70, RZ ;  /* 0x000000464946723e */ /* 0x000fe200048070ff */
[----:B------:R-:W-:-:S01]  /*1b730*/  FADD.FTZ R4, R4, R33 ;  /* 0x0000002104047221 */ /* 0x000fc20000010000 */
[----:B------:R-:W-:Y:S02]  /*1b740*/  F2FP.SATFINITE.E4M3.F32.PACK_AB_MERGE_C R217, R52, R217, R56 ;  /* 0x000000d934d9723e */ /* 0x000fe40004807038 */
[C---:B---3--:R-:W-:Y:S01]  /*1b750*/  F2FP.SATFINITE.E4M3.F32.PACK_AB_MERGE_C R5, R6.reuse, R147, RZ ;  /* 0x000000930605723e */ /* 0x048fe200048070ff */
[----:B------:R-:W-:Y:S01]  /*1b760*/  FADD.FTZ R3, R6, R3 ;  /* 0x0000000306037221 */ /* 0x000fe20000010000 */
        /* <DEDUP_REMOVED lines=60> */
[----:B------:R-:W-:Y:S01]  /*1bb30*/  MOV R5, R10 ;  /* 0x0000000a00057202 */ /* 0x000fe20000000f00 */
[----:B------:R-:W-:Y:S01]  /*1bb40*/  IMAD.MOV.U32 R6, RZ, RZ, R0 ;  /* 0x000000ffff067224 */ /* 0x000fe200078e0000 */
[----:B------:R-:W-:Y:S01]  /*1bb50*/  CS2R R118, SRZ ;  /* 0x0000000000767805 */ /* 0x000fe2000001ff00 */
[----:B------:R-:W-:Y:S01]  /*1bb60*/  IMAD.MOV.U32 R8, RZ, RZ, R222 ;  /* 0x000000ffff087224 */ /* 0x000fe200078e00de */
        /* <DEDUP_REMOVED lines=46> */
[----:B------:R-:W-:-:S07]  /*1be50*/  CS2R R24, SRZ ;  /* 0x0000000000187805 */ /* 0x000fce000001ff00 */
.L_x_5537:
        /* <DEDUP_REMOVED lines=8> */
.L_x_5528:
        /* <DEDUP_REMOVED lines=8> */
.L_x_5529:
[----:B------:R-:W-:Y:S04]  /*1bf60*/  BSSY B0, `(.L_x_5527) ;  /* 0x0000004000007945 */ /* 0x000fe80003800000 */
[----:B-1----:R-:W-:Y:S05]  /*1bf70*/  @P3 BRA `(.L_x_5530) ;  /* 0x0000000000083947 */ /* 0x002fea0003800000 */
[----:B------:R-:W1:Y:S02]  /*1bf80*/  SYNCS.PHASECHK.TRANS64.TRYWAIT P3, [R9+URZ+0x33430], R0 ;  /* 0x03343000090075a7 */ /* 0x000e64000806017f */
[----:B-1----:R-:W-:Y:S05]  /*1bf90*/  @!P3 BRA `(.L_x_5531) ;  /* 0x000001700054b947 */ /* 0x002fea0003800000 */
.L_x_5530:
[----:B------:R-:W-:Y:S05]  /*1bfa0*/  BSYNC B0 ;  /* 0x0000000000007941 */ /* 0x000fea0003800000 */
.L_x_5527:
[----:B01----:R-:W0:Y:S01]  /*1bfb0*/  S2R R0, SR_TID.X ;  /* 0x0000000000007919 */ /* 0x003e220000002100 */
[----:B------:R-:W-:Y:S01]  /*1bfc0*/  VIADD R9, R221, 0x1 ;  /* 0x00000001dd097836 */ /* 0x000fe20000000000 */
[----:B------:R-:W-:Y:S05]  /*1bfd0*/  WARPSYNC.ALL ;  /* 0x0000000000007948 */ /* 0x000fea0003800000 */
[C---:B------:R-:W-:Y:S01]  /*1bfe0*/  ISETP.NE.AND P3, PT, R9.reuse, 0x2, PT ;  /* 0x000000020900780c */ /* 0x040fe20003f65270 */
[----:B------:R-:W-:Y:S01]  /*1bff0*/  IMAD.MOV.U32 R11, RZ, RZ, -0x7fffffe0 ;  /* 0x80000020ff0b7424 */ /* 0x000fe200078e00ff */
[----:B------:R-:W-:Y:S01]  /*1c000*/  UMOV UR48, UR24 ;  /* 0x0000001800307c82 */ /* 0x000fe20008000000 */
[----:B------:R-:W-:Y:S01]  /*1c010*/  UMOV UR49, UR25 ;  /* 0x0000001900317c82 */ /* 0x000fe20008000000 */
[----:B------:R-:W-:Y:S01]  /*1c020*/  SEL R9, R9, RZ, P3 ;  /* 0x000000ff09097207 */ /* 0x000fe20001800000 */
[----:B------:R-:W-:Y:S01]  /*1c030*/  IMAD.MOV.U32 R121, RZ, RZ, -0x7fffffe0 ;  /* 0x80000020ff797424 */ /* 0x000fe200078e00ff */
[----:B------:R-:W-:Y:S01]  /*1c040*/  R2UR UR51, R11 ;  /* 0x000000000b3372ca */ /* 0x000fe200000e0000 */
[----:B------:R-:W-:Y:S01]  /*1c050*/  UMOV UR44, UR24 ;  /* 0x00000018002c7c82 */ /* 0x000fe20008000000 */
[----:B------:R-:W-:Y:S01]  /*1c060*/  UMOV UR45, UR25 ;  /* 0x00000019002d7c82 */ /* 0x000fe20008000000 */
[----:B------:R-:W-:Y:S01]  /*1c070*/  IMAD R10, R9, 0x780, R14 ;  /* 0x00000780090a7824 */ /* 0x000fe200078e020e */
[----:B------:R-:W-:Y:S01]  /*1c080*/  R2UR UR47, R121 ;  /* 0x00000000792f72ca */ /* 0x000fe200000e0000 */
[----:B------:R-:W-:Y:S01]  /*1c090*/  IMAD.MOV.U32 R13, RZ, RZ, -0x7fffffe0 ;  /* 0x80000020ff0d7424 */ /* 0x000fe200078e00ff */
[----:B------:R-:W-:Y:S01]  /*1c0a0*/  UMOV UR32, UR24 ;  /* 0x0000001800207c82 */ /* 0x000fe20008000000 */
[C---:B------:R-:W-:Y:S01]  /*1c0b0*/  VIADD R120, R10.reuse, 0x80 ;  /* 0x000000800a787836 */ /* 0x040fe20000000000 */
[C---:B------:R-:W-:Y:S01]  /*1c0c0*/  R2UR UR50, R10.reuse ;  /* 0x000000000a3272ca */ /* 0x040fe200000e0000 */
[C---:B------:R-:W-:Y:S01]  /*1c0d0*/  VIADD R12, R10.reuse, 0x100 ;  /* 0x000001000a0c7836 */ /* 0x040fe20000000000 */
[----:B------:R-:W-:Y:S01]  /*1c0e0*/  R2UR UR27, R13 ;  /* 0x000000000d1b72ca */ /* 0x000fe200000e0000 */
[----:B------:R-:W-:Y:S01]  /*1c0f0*/  VIADD R20, R10, 0x180 ;  /* 0x000001800a147836 */ /* 0x000fe20000000000 */
[----:B------:R-:W-:Y:S01]  /*1c100*/  R2UR UR46, R120 ;  /* 0x00000000782e72ca */ /* 0x000fe200000e0000 */
[----:B------:R-:W-:Y:S01]  /*1c110*/  IMAD.MOV.U32 R21, RZ, RZ, -0x7fffffe0 ;  /* 0x80000020ff157424 */ /* 0x000fe200078e00ff */
[----:B------:R-:W-:Y:S01]  /*1c120*/  R2UR UR26, R12 ;  /* 0x000000000c1a72ca */ /* 0x000fe200000e0000 */
[----:B------:R-:W-:Y:S01]  /*1c130*/  UMOV UR33, UR25 ;  /* 0x0000001900217c82 */ /* 0x000fe20008000000 */
[----:B------:R-:W-:Y:S01]  /*1c140*/  R2UR UR34, R20 ;  /* 0x00000000142272ca */ /* 0x000fe200000e0000 */
[----:B------:R-:W-:Y:S01]  /*1c150*/  VIADD R120, R10, 0x200 ;  /* 0x000002000a787836 */ /* 0x000fe20000000000 */
[----:B------:R-:W-:Y:S01]  /*1c160*/  R2UR UR35, R21 ;  /* 0x00000000152372ca */ /* 0x000fe200000e0000 */
[----:B------:R-:W-:Y:S01]  /*1c170*/  UMOV UR28, UR24 ;  /* 0x00000018001c7c82 */ /* 0x000fe20008000000 */
[----:B0-----:R-:W-:Y:S01]  /*1c180*/  SHF.R.U32.HI R0, RZ, 0x7, R0 ;  /* 0x00000007ff007819 */ /* 0x001fe20000011600 */
[----:B------:R-:W-:Y:S01]  /*1c190*/  UMOV UR29, UR25 ;  /* 0x00000019001d7c82 */ /* 0x000fe20008000000 */
[----:B------:R-:W-:Y:S01]  /*1c1a0*/  R2UR UR30, R120 ;  /* 0x00000000781e72ca */ /* 0x000fe200000e0000 */
[----:B------:R-:W-:Y:S01]  /*1c1b0*/  VIADD R12, R10, 0x2 ;  /* 0x000000020a0c7836 */ /* 0x000fe20000000000 */
[----:B------:R-:W-:Y:S01]  /*1c1c0*/  R2UR UR31, R121 ;  /* 0x00000000791f72ca */ /* 0x000fe200000e0000 */
[----:B------:R-:W-:Y:S01]  /*1c1d0*/  VIADD R0, R0, 0x8 ;  /* 0x0000000800007836 */ /* 0x000fe20000000000 */
[----:B------:R-:W-:Y:S01]  /*1c1e0*/  R2UR UR7, R13 ;  /* 0x000000000d0772ca */ /* 0x000fe200000e0000 */
[----:B------:R-:W-:Y:S01]  /*1c1f0*/  IMAD.MOV.U32 R21, RZ, RZ, -0x7fffffe0 ;  /* 0x80000020ff157424 */ /* 0x000fe200078e00ff */
[----:B------:R-:W-:Y:S01]  /*1c200*/  R2UR UR6, R12 ;  /* 0x000000000c0672ca */ /* 0x000fe200000e0000 */
[C---:B------:R-:W-:Y:S01]  /*1c210*/  VIADD R12, R10.reuse, 0x102 ;  /* 0x000001020a0c7836 */ /* 0x040fe20000000000 */
[----:B------:R0:W-:Y:S01]  /*1c220*/  BAR.SYNC.DEFER_BLOCKING R0, 0x100 ;  /* 0x000400000000751d */ /* 0x0001e20000010000 */
[----:B------:R-:W-:Y:S01]  /*1c230*/  IADD3 R20, R10, 0x82, RZ ;  /* 0x000000820a147810 */ /* 0x000fe20007ffe0ff */
[----:B------:R-:W-:-:S02]  /*1c240*/  IMAD.MOV.U32 R13, RZ, RZ, -0x7fffffe0 ;  /* 0x80000020ff0d7424 */ /* 0x000fc400078e00ff */
[----:B------:R-:W-:Y:S02]  /*1c250*/  IMAD.MOV.U32 R11, RZ, RZ, -0x7fffffe0 ;  /* 0x80000020ff0b7424 */ /* 0x000fe400078e00ff */
        /* <DEDUP_REMOVED lines=15> */
[----:B------:R-:W-:Y:S02]  /*1c350*/  WARPGROUP.DEPBAR.LE gsb0, 0x0 ;  /* 0x00008000000079c5 */ /* 0x000fe40000010000 */
[----:B------:R-:W-:-:S06]  /*1c360*/  WARPGROUP.ARRIVE ;  /* 0x00000000000079c5 */ /* 0x000fcc0000000000 */
[----:B------:R-:W-:Y:S03]  /*1c370*/  QGMMA.64x32x32.F32.E4M3.E4M3 R152, gdesc[UR24], RZ, !UPT, gsb0 ;  /* 0x00600000189879f3 */ /* 0x000fe6000c0008ff */
[----:B------:R-:W-:Y:S02]  /*1c380*/  WARPGROUP.DEPBAR.LE gsb0, 0x0 ;  /* 0x00008000000079c5 */ /* 0x000fe40000010000 */
[----:B------:R-:W-:-:S06]  /*1c390*/  WARPGROUP.ARRIVE ;  /* 0x00000000000079c5 */ /* 0x000fcc0000000000 */
[----:B------:R-:W-:Y:S01]  /*1c3a0*/  QGMMA.64x32x32.F32.E4M3.E4M3 R136, gdesc[UR32], RZ, !UPT, gsb0 ;  /* 0x00600000208879f3 */ /* 0x000fe2000c0008ff */
[----:B------:R-:W-:Y:S01]  /*1c3b0*/  UMOV UR32, UR4 ;  /* 0x0000000400207c82 */ /* 0x000fe20008000000 */
        /* <DEDUP_REMOVED lines=49> */
[----:B------:R-:W-:Y:S02]  /*1c6d0*/  R2UR UR46, R12 ;  /* 0x000000000c2e72ca */ /* 0x000fe400000e0000 */
[----:B------:R-:W-:Y:S01]  /*1c6e0*/  R2UR UR47, R13 ;  /* 0x000000000d2f72ca */ /* 0x000fe200000e0000 */
[----:B------:R-:W-:Y:S01]  /*1c6f0*/  IMAD.MOV.U32 R13, RZ, RZ, -0x7fffffe0 ;  /* 0x80000020ff0d7424 */ /* 0x000fe200078e00ff */
[----:B------:R-:W-:-:S04]  /*1c700*/  IADD3 R12, R10, 0x480, RZ ;  /* 0x000004800a0c7810 */ /* 0x000fc80007ffe0ff */
        /* <DEDUP_REMOVED lines=149> */
.L_x_5533:
[----:B------:R-:W-:Y:S02]  /*1d060*/  SHF.L.U32 R0, R8, 0x1f, RZ ;  /* 0x0000001f08007819 */ /* 0x000fe400000006ff */
[----:B------:R-:W-:-:S04]  /*1d070*/  LEA R8, R221, R16, 0x3 ;  /* 0x00000010dd087211 */ /* 0x000fc800078e18ff */
[----:B------:R0:W1:Y:S01]  /*1d080*/  SYNCS.PHASECHK.TRANS64.TRYWAIT P2, [R8+URZ+0x33450], R0 ;  /* 0x03345000080075a7 */ /* 0x000062000804017f */
[----:B------:R-:W-:Y:S05]  /*1d090*/  @!P1 BRA `(.L_x_5534) ;  /* 0x0000000000049947 */ /* 0x000fea0003800000 */
[----:B------:R-:W-:Y:S01]  /*1d0a0*/  BPT.TRAP 0x1 ;  /* 0x000000040000795c */ /* 0x000fe20000300000 */
.L_x_5534:
[----:B-1----:R-:W-:Y:S05]  /*1d0b0*/  @P2 BRA `(.L_x_5532) ;  /* 0x0000000000082947 */ /* 0x002fea0003800000 */
[----:B------:R-:W1:Y:S02]  /*1d0c0*/  SYNCS.PHASECHK.TRANS64.TRYWAIT P2, [R8+URZ+0x33450], R0 ;  /* 0x03345000080075a7 */ /* 0x000e64000804017f */
[----:B-1----:R-:W-:Y:S05]  /*1d0d0*/  @!P2 BRA `(.L_x_5535) ;  /* 0x000001600018a947 */ /* 0x002fea0003800000 */
.L_x_5532:
[----:B01----:R-:W-:Y:S01]  /*1d0e0*/  VIADD R0, R16, 0x200 ;  /* 0x0000020010007836 */ /* 0x003fe20000000000 */
[----:B------:R-:W-:Y:S05]  /*1d0f0*/  WARPSYNC.ALL ;  /* 0x0000000000007948 */ /* 0x000fea0003800000 */
[----:B------:R-:W-:Y:S01]  /*1d100*/  SHF.R.U32.HI R0, RZ, 0x4, R0 ;  /* 0x00000004ff007819 */ /* 0x000fe20000011600 */
[----:B------:R-:W-:Y:S01]  /*1d110*/  IMAD.MOV.U32 R11, RZ, RZ, -0x3ffffff0 ;  /* 0xc0000010ff0b7424 */ /* 0x000fe200078e00ff */
[----:B------:R-:W2:Y:S04]  /*1d120*/  LDL R21, [R1+0x4] ;  /* 0x0000040001157983 */ /* 0x000ea80000100800 */
[----:B------:R-:W2:Y:S01]  /*1d130*/  LDL R20, [R1] ;  /* 0x0000000001147983 */ /* 0x000ea20000100800 */
[----:B------:R-:W-:Y:S01]  /*1d140*/  LOP3.LUT R0, R0, 0x3fff, RZ, 0xc0, !PT ;  /* 0x00003fff00007812 */ /* 0x000fe200078ec0ff */
[----:B------:R-:W-:Y:S01]  /*1d150*/  WARPGROUP.ARRIVE ;  /* 0x00000000000079c5 */ /* 0x000fe20000000000 */
[----:B------:R-:W-:Y:S01]  /*1d160*/  R2UR UR7, R11 ;  /* 0x000000000b0772ca */ /* 0x000fe200000e0000 */
[----:B------:R-:W-:Y:S01]  /*1d170*/  IMAD.MOV.U32 R13, RZ, RZ, -0x3ffffff0 ;  /* 0xc0000010ff0d7424 */ /* 0x000fe200078e00ff */
[----:B------:R-:W-:Y:S01]  /*1d180*/  LOP3.LUT R0, R0, 0x10000, RZ, 0xfc, !PT ;  /* 0x0001000000007812 */ /* 0x000fe200078efcff */
[----:B------:R-:W0:Y:S04]  /*1d190*/  @P0 LDC R8, c[0x0][0x450] ;  /* 0x00011400ff080b82 */ /* 0x000e280000000800 */
[----:B------:R-:W-:-:S04]  /*1d1a0*/  IMAD R10, R221, 0x780, R0 ;  /* 0x00000780dd0a7824 */ /* 0x000fc800078e0200 */
[----:B------:R-:W1:Y:S01]  /*1d1b0*/  @P0 LDC R0, c[0x0][0x44c] ;  /* 0x00011300ff000b82 */ /* 0x000e620000000800 */
[----:B------:R-:W-:-:S13]  /*1d1c0*/  R2UR UR6, R10 ;  /* 0x000000000a0672ca */ /* 0x000fda00000e0000 */
[----:B------:R-:W-:Y:S01]  /*1d1d0*/  QGMMA.64x192x32.F32.E4M3.E4M3 R24, R216, gdesc[UR4], R24, gsb0 ;  /* 0x02e00004d8187df3 */ /* 0x000fe20008000818 */
[----:B------:R-:W-:Y:S01]  /*1d1e0*/  VIADD R12, R10, 0x180 ;  /* 0x000001800a0c7836 */ /* 0x000fe20000000000 */
[----:B------:R-:W-:-:S04]  /*1d1f0*/  R2UR UR7, R13 ;  /* 0x000000000d0772ca */ /* 0x000fc800000e0000 */
[----:B------:R-:W-:Y:S01]  /*1d200*/  R2UR UR6, R12 ;  /* 0x000000000c0672ca */ /* 0x000fe200000e0000 */
[----:B------:R-:W-:Y:S02]  /*1d210*/  WARPGROUP.DEPBAR.LE gsb0, 0x0 ;  /* 0x00008000000079c5 */ /* 0x000fe40000010000 */
[----:B------:R-:W3:Y:S01]  /*1d220*/  LDL R219, [R1+0x14] ;  /* 0x0000140001db7983 */ /* 0x000ee20000100800 */
[----:B------:R-:W-:Y:S01]  /*1d230*/  WARPGROUP.ARRIVE ;  /* 0x00000000000079c5 */ /* 0x000fe20000000000 */
[----:B------:R-:W-:Y:S02]  /*1d240*/  VIADD R12, R10, 0x300 ;  /* 0x000003000a0c7836 */ /* 0x000fe40000000000 */
[----:B------:R-:W-:-:S07]  /*1d250*/  IMAD.MOV.U32 R13, RZ, RZ, -0x3ffffff0 ;  /* 0xc0000010ff0d7424 */ /* 0x000fce00078e00ff */
[----:B------:R-:W-:Y:S01]  /*1d260*/  QGMMA.64x192x32.F32.E4M3.E4M3 R24, R212, gdesc[UR4], R24, gsb0 ;  /* 0x02e00004d4187df3 */ /* 0x000fe20008000818 */
[----:B------:R-:W-:Y:S01]  /*1d270*/  R2UR UR6, R12 ;  /* 0x000000000c0672ca */ /* 0x000fe200000e0000 */
[C---:B------:R-:W-:Y:S01]  /*1d280*/  VIADD R12, R10.reuse, 0x480 ;  /* 0x000004800a0c7836 */ /* 0x040fe20000000000 */
[----:B------:R-:W-:Y:S01]  /*1d290*/  R2UR UR7, R13 ;  /* 0x000000000d0772ca */ /* 0x000fe200000e0000 */
[----:B------:R-:W-:Y:S02]  /*1d2a0*/  IMAD.MOV.U32 R13, RZ, RZ, -0x3ffffff0 ;  /* 0xc0000010ff0d7424 */ /* 0x000fe400078e00ff */
[----:B------:R-:W-:Y:S01]  /*1d2b0*/  VIADD R10, R10, 0x600 ;  /* 0x000006000a0a7836 */ /* 0x000fe20000000000 */
[----:B------:R-:W-:Y:S02]  /*1d2c0*/  WARPGROUP.DEPBAR.LE gsb0, 0x0 ;  /* 0x00008000000079c5 */ /* 0x000fe40000010000 */
[----:B------:R-:W-:-:S11]  /*1d2d0*/  WARPGROUP.ARRIVE ;  /* 0x00000000000079c5 */ /* 0x000fd60000000000 */
[----:B------:R-:W-:Y:S01]  /*1d2e0*/  QGMMA.64x192x32.F32.E4M3.E4M3 R24, R208, gdesc[UR4], R24, gsb0 ;  /* 0x02e00004d0187df3 */ /* 0x000fe20008000818 */
[----:B------:R-:W-:Y:S02]  /*1d2f0*/  R2UR UR6, R12 ;  /* 0x000000000c0672ca */ /* 0x000fe400000e0000 */
[----:B------:R-:W-:Y:S01]  /*1d300*/  R2UR UR7, R13 ;  /* 0x000000000d0772ca */ /* 0x000fe200000e0000 */
[----:B---3--:R-:W-:Y:S02]  /*1d310*/  IMAD.IADD R11, R219, 0x1, R236 ;  /* 0x00000001db0b7824 */ /* 0x008fe400078e02ec */
[----:B------:R-:W3:Y:S02]  /*1d320*/  S2R R219, SR_TID.X ;  /* 0x0000000000db7919 */ /* 0x000ee40000002100 */
[----:B-1----:R-:W-:-:S05]  /*1d330*/  @P0 IMAD.HI.U32 R0, R11, R0, RZ ;  /* 0x000000000b000227 */ /* 0x002fca00078e00ff */
[----:B0-----:R-:W-:Y:S01]  /*1d340*/  @P0 SHF.R.U32.HI R11, RZ, R8, R0 ;  /* 0x00000008ff0b0219 */ /* 0x001fe20000011600 */
[----:B------:R-:W-:-:S04]  /*1d350*/  IMAD R0, R7, -0xa0, RZ ;  /* 0xffffff6007007824 */ /* 0x000fc800078e02ff */
[----:B------:R-:W0:Y:S01]  /*1d360*/  SHFL.IDX PT, R8, R11, RZ, 0x1c1f ;  /* 0x001c1fff0b087589 */ /* 0x000e2200000e0000 */
[----:B------:R-:W-:-:S04]  /*1d370*/  IADD3 R0, -R237, 0x1, R0 ;  /* 0x00000001ed007810 */ /* 0x000fc80007ffe100 */
[----:B--2---:R-:W-:-:S05]  /*1d380*/  IADD3 R0, -R20, R0, R21 ;  /* 0x0000000014007210 */ /* 0x004fca0007ffe115 */
        /* <DEDUP_REMOVED lines=43> */
[----:B------:R-:W-:Y:S01]  /*1d640*/  ISETP.GT.AND P3, PT, R8, 0x39, PT ;  /* 0x000000390800780c */ /* 0x000fe20003f64270 */
[----:B------:R-:W-:Y:S02]  /*1d650*/  WARPGROUP.DEPBAR.LE gsb0, 0x0 ;  /* 0x00008000000079c5 */ /* 0x000fe40000010000 */
[----:B------:R-:W-:Y:S01]  /*1d660*/  FSEL R180, R180, -INF , P2 ;  /* 0xff800000b4b47808 */ /* 0x000fe20001000000 */
[----:B------:R-:W-:Y:S01]  /*1d670*/  WARPGROUP.ARRIVE ;  /* 0x00000000000079c5 */ /* 0x000fe20000000000 */
[----:B------:R-:W-:Y:S02]  /*1d680*/  FMNMX.FTZ R12, R177, R12, !PT ;  /* 0x0000000cb10c7209 */ /* 0x000fe40007810000 */
[----:B------:R-:W-:Y:S02]  /*1d690*/  ISETP.GT.AND P2, PT, R8, 0x40, PT ;  /* 0x000000400800780c */ /* 0x000fe40003f44270 */
[----:B------:R-:W-:Y:S01]  /*1d6a0*/  FSEL R181, R181, -INF , P3 ;  /* 0xff800000b5b57808 */ /* 0x000fe20001800000 */
[----:B------:R-:W-:Y:S01]  /*1d6b0*/  QGMMA.64x192x32.F32.E4M3.E4M3 R24, R204, gdesc[UR4], R24, gsb0 ;  /* 0x02e00004cc187df3 */ /* 0x000fe20008000818 */
        /* <DEDUP_REMOVED lines=72> */
[----:B------:R-:W-:-:S02]  /*1db40*/  R2UR UR6, R10 ;  /* 0x000000000a0672ca */ /* 0x000fc400000e0000 */
[----:B------:R-:W-:-:S05]  /*1db50*/  FMNMX.FTZ R8, R133, R8, !PT ;  /* 0x0000000885087209 */ /* 0x000fca0007810000 */
[----:B------:R-:W0:Y:S02]  /*1db60*/  SHFL.BFLY PT, R12, R8, 0x2, 0x1f ;  /* 0x0c401f00080c7f89 */ /* 0x000e2400000e0000 */
[----:B0-----:R-:W-:Y:S02]  /*1db70*/  FMNMX.FTZ R8, R8, R12, !PT ;  /* 0x0000000c08087209 */ /* 0x001fe40007810000 */
[----:B------:R0:W1:Y:S04]  /*1db80*/  SHFL.IDX PT, R12, R11, 0x1, 0x1c1f ;  /* 0x003c1f000b0c7f89 */ /* 0x00006800000e0000 */
[----:B------:R-:W2:Y:S01]  /*1db90*/  SHFL.BFLY PT, R13, R8, 0x1, 0x1f ;  /* 0x0c201f00080d7f89 */ /* 0x000ea200000e0000 */
[----:B0-----:R-:W-:-:S05]  /*1dba0*/  IMAD.MOV.U32 R11, RZ, RZ, -0x3ffffff0 ;  /* 0xc0000010ff0b7424 */ /* 0x001fca00078e00ff */
[----:B------:R-:W-:Y:S01]  /*1dbb0*/  R2UR UR7, R11 ;  /* 0x000000000b0772ca */ /* 0x000fe200000e0000 */
[----:B-1----:R-:W-:Y:S01]  /*1dbc0*/  IMAD.IADD R12, R0, 0x1, R12 ;  /* 0x00000001000c7824 */ /* 0x002fe200078e020c */
[----:B--2---:R-:W-:Y:S01]  /*1dbd0*/  FMNMX.FTZ R0, R8, R13, !PT ;  /* 0x0000000d08007209 */ /* 0x004fe20007810000 */
[----:B------:R-:W-:-:S03]  /*1dbe0*/  WARPGROUP.DEPBAR.LE gsb0, 0x0 ;  /* 0x00008000000079c5 */ /* 0x000fc60000010000 */
[C---:B------:R-:W-:Y:S01]  /*1dbf0*/  ISETP.GT.AND P4, PT, R12.reuse, RZ, PT ;  /* 0x000000ff0c00720c */ /* 0x040fe20003f84270 */
[----:B------:R-:W-:Y:S01]  /*1dc00*/  WARPGROUP.ARRIVE ;  /* 0x00000000000079c5 */ /* 0x000fe20000000000 */
[----:B------:R-:W-:Y:S01]  /*1dc10*/  ISETP.GT.AND P5, PT, R12, 0x1, PT ;  /* 0x000000010c00780c */ /* 0x000fe20003fa4270 */
[----:B------:R-:W-:-:S01]  /*1dc20*/  FFMA.FTZ R11, R2, R0, -8 ;  /* 0xc1000000020b7423 */ /* 0x000fc20000010000 */
[----:B------:R-:W-:Y:S02]  /*1dc30*/  FSEL R186, R186, -INF , P4 ;  /* 0xff800000baba7808 */ /* 0x000fe40002000000 */
[----:B------:R-:W-:Y:S01]  /*1dc40*/  ISETP.GT.AND P2, PT, R12, 0x8, PT ;  /* 0x000000080c00780c */ /* 0x000fe20003f44270 */
[----:B------:R-:W-:Y:S01]  /*1dc50*/  QGMMA.64x192x32.F32.E4M3.E4M3 R24, R200, gdesc[UR4], R24, gsb0 ;  /* 0x02e00004c8187df3 */ /* 0x000fe20008000818 */
        /* <DEDUP_REMOVED lines=18> */
[----:B------:R-:W-:Y:S02]  /*1dd80*/  ISETP.GT.AND P2, PT, R12, 0x20, PT ;  /* 0x000000200c00780c */ /* 0x000fe40003f44270 */
        /* <DEDUP_REMOVED lines=58> */
[----:B------:R-:W-:Y:S02]  /*1e130*/  FSETP.NEU.FTZ.AND P2, PT, R0, -INF , PT ;  /* 0xff8000000000780b */ /* 0x000fe40003f5d000 */
[----:B------:R-:W-:Y:S02]  /*1e140*/  ISETP.GT.AND P3, PT, R12, 0x70, PT ;  /* 0x000000700c00780c */ /* 0x000fe40003f64270 */
[----:B------:R-:W-:-:S02]  /*1e150*/  FSEL R143, R143, -INF , P4 ;  /* 0xff8000008f8f7808 */ /* 0x000fc40002000000 */
[----:B------:R-:W-:Y:S02]  /*1e160*/  FMNMX.FTZ R10, R142, R10, !PT ;  /* 0x0000000a8e0a7209 */ /* 0x000fe40007810000 */
[----:B------:R-:W-:Y:S02]  /*1e170*/  FSEL R11, R11, RZ, P2 ;  /* 0x000000ff0b0b7208 */ /* 0x000fe40001000000 */
[----:B------:R-:W-:Y:S02]  /*1e180*/  ISETP.GT.AND P5, PT, R12, 0x71, PT ;  /* 0x000000710c00780c */ /* 0x000fe40003fa4270 */
[----:B------:R-:W-:Y:S01]  /*1e190*/  FSEL R146, R146, -INF , P3 ;  /* 0xff80000092927808 */ /* 0x000fe20001800000 */
[----:B------:R-:W-:-:S01]  /*1e1a0*/  FFMA.FTZ R8, R2, R185, -R11 ;  /* 0x000000b902087223 */ /* 0x000fc2000001080b */
[----:B------:R-:W-:Y:S01]  /*1e1b0*/  FMNMX.FTZ R10, R143, R10, !PT ;  /* 0x0000000a8f0a7209 */ /* 0x000fe20007810000 */
[----:B------:R-:W-:-:S01]  /*1e1c0*/  FFMA.FTZ R13, R2, R188, -R11 ;  /* 0x000000bc020d7223 */ /* 0x000fc2000001080b */
[----:B------:R-:W-:Y:S01]  /*1e1d0*/  ISETP.GT.AND P4, PT, R12, 0x78, PT ;  /* 0x000000780c00780c */ /* 0x000fe20003f84270 */
[----:B------:R-:W-:-:S01]  /*1e1e0*/  FFMA.FTZ R20, R2, R189, -R11 ;  /* 0x000000bd02147223 */ /* 0x000fc2000001080b */
        /* <DEDUP_REMOVED lines=10> */
[----:B------:R-:W-:Y:S01]  /*1e290*/  FSEL R151, R151, -INF , P3 ;  /* 0xff80000097977808 */ /* 0x000fe20001800000 */
[----:B------:R-:W-:-:S01]  /*1e2a0*/  FFMA.FTZ R152, R2, R152, -R11 ;  /* 0x0000009802987223 */ /* 0x000fc2000001080b */
[----:B------:R-:W-:Y:S01]  /*1e2b0*/  ISETP.GT.AND P4, PT, R12, 0x80, PT ;  /* 0x000000800c00780c */ /* 0x000fe20003f84270 */
        /* <DEDUP_REMOVED lines=31> */
[----:B------:R-:W-:Y:S01]  /*1e4b0*/  ISETP.GT.AND P4, PT, R12, 0x98, PT ;  /* 0x000000980c00780c */ /* 0x000fe20003f84270 */
[----:B------:R-:W-:-:S01]  /*1e4c0*/  FFMA.FTZ R124, R2, R124, -R11 ;  /* 0x0000007c027c7223 */ /* 0x000fc2000001080b */
[----:B------:R-:W-:Y:S01]  /*1e4d0*/  ISETP.GT.AND P3, PT, R12, 0x99, PT ;  /* 0x000000990c00780c */ /* 0x000fe20003f64270 */
[----:B------:R-:W-:-:S01]  /*1e4e0*/  FFMA.FTZ R12, R2, R168, -R11 ;  /* 0x000000a8020c7223 */ /* 0x000fc2000001080b */
[C-C-:B------:R-:W-:Y:S01]  /*1e4f0*/  FFMA.FTZ R168, R2.reuse, R169, -R11.reuse ;  /* 0x000000a902a87223 */ /* 0x140fe2000001080b */
[----:B------:R-:W-:Y:S01]  /*1e500*/  FMNMX.FTZ R10, R189, R10, !PT ;  /* 0x0000000abd0a7209 */ /* 0x000fe20007810000 */
[C-C-:B------:R-:W-:Y:S01]  /*1e510*/  FFMA.FTZ R169, R2.reuse, R172, -R11.reuse ;  /* 0x000000ac02a97223 */ /* 0x140fe2000001080b */
[----:B------:R-:W-:-:S01]  /*1e520*/  FFMA.FTZ R172, R2, R173, -R11 ;  /* 0x000000ad02ac7223 */ /* 0x000fc2000001080b */
[C-C-:B------:R-:W-:Y:S01]  /*1e530*/  FFMA.FTZ R173, R2.reuse, R176, -R11.reuse ;  /* 0x000000b002ad7223 */ /* 0x140fe2000001080b */
[----:B------:R-:W-:-:S01]  /*1e540*/  FFMA.FTZ R176, R2, R177, -R11 ;  /* 0x000000b102b07223 */ /* 0x000fc2000001080b */
[----:B------:R-:W-:Y:S01]  /*1e550*/  FSEL R131, R131, -INF , P5 ;  /* 0xff80000083837808 */ /* 0x000fe20002800000 */
[----:B------:R-:W-:-:S01]  /*1e560*/  FFMA.FTZ R177, R2, R180, -R11 ;  /* 0x000000b402b17223 */ /* 0x000fc2000001080b */
[----:B------:R-:W-:Y:S01]  /*1e570*/  FMNMX.FTZ R10, R130, R10, !PT ;  /* 0x0000000a820a7209 */ /* 0x000fe20007810000 */
[----:B------:R-:W-:-:S01]  /*1e580*/  FFMA.FTZ R180, R2, R181, -R11 ;  /* 0x000000b502b47223 */ /* 0x000fc2000001080b */
[--C-:B------:R-:W-:Y:S01]  /*1e590*/  FFMA.FTZ R181, R2, R140, -R11.reuse ;  /* 0x0000008c02b57223 */ /* 0x100fe2000001080b */
[----:B------:R-:W-:Y:S01]  /*1e5a0*/  FSEL R140, R134, -INF , P4 ;  /* 0xff800000868c7808 */ /* 0x000fe20002000000 */
[C-C-:B------:R-:W-:Y:S01]  /*1e5b0*/  FFMA.FTZ R125, R2.reuse, R125, -R11.reuse ;  /* 0x0000007d027d7223 */ /* 0x140fe2000001080b */
[----:B------:R-:W-:Y:S01]  /*1e5c0*/  FMNMX.FTZ R10, R131, R10, !PT ;  /* 0x0000000a830a7209 */ /* 0x000fe20007810000 */
[----:B------:R0:W-:Y:S01]  /*1e5d0*/  MUFU.EX2 R134, R181 ;  /* 0x000000b500867308 */ /* 0x0001e20000000800 */
[----:B------:R-:W-:Y:S01]  /*1e5e0*/  FSEL R135, R135, -INF , P3 ;  /* 0xff80000087877808 */ /* 0x000fe20001800000 */
[--C-:B------:R-:W-:Y:S01]  /*1e5f0*/  FFMA.FTZ R128, R2, R128, -R11.reuse ;  /* 0x0000008002807223 */ /* 0x100fe2000001080b */
[----:B------:R-:W-:Y:S01]  /*1e600*/  FMNMX.FTZ R10, R140, R10, !PT ;  /* 0x0000000a8c0a7209 */ /* 0x000fe20007810000 */
[C-C-:B------:R-:W-:Y:S01]  /*1e610*/  FFMA.FTZ R129, R2.reuse, R129, -R11.reuse ;  /* 0x0000008102817223 */ /* 0x140fe2000001080b */
[----:B------:R-:W-:-:S01]  /*1e620*/  FFMA.FTZ R132, R2, R132, -R11 ;  /* 0x0000008402847223 */ /* 0x000fc2000001080b */
[----:B------:R-:W-:Y:S01]  /*1e630*/  FFMA.FTZ R11, R2, R133, -R11 ;  /* 0x00000085020b7223 */ /* 0x000fe2000001080b */
[----:B------:R-:W-:Y:S01]  /*1e640*/  FMNMX.FTZ R10, R135, R10, !PT ;  /* 0x0000000a870a7209 */ /* 0x000fe20007810000 */
[----:B------:R1:W-:Y:S01]  /*1e650*/  MUFU.EX2 R122, R196 ;  /* 0x000000c4007a7308 */ /* 0x0003e20000000800 */
[----:B---3--:R-:W-:Y:S01]  /*1e660*/  LOP3.LUT R204, R219, 0x7f, RZ, 0xc0, !PT ;  /* 0x0000007fdbcc7812 */ /* 0x008fe200078ec0ff */
[----:B------:R-:W-:-:S02]  /*1e670*/  WARPGROUP.DEPBAR.LE gsb0, 0x0 ;  /* 0x00008000000079c5 */ /* 0x000fc40000010000 */
[----:B0-----:R-:W0:Y:S01]  /*1e680*/  SHFL.BFLY PT, R181, R10, 0x2, 0x1f ;  /* 0x0c401f000ab57f89 */ /* 0x001e2200000e0000 */
[----:B------:R-:W-:Y:S01]  /*1e690*/  ISETP.NE.AND P4, PT, R204, RZ, PT ;  /* 0x000000ffcc00720c */ /* 0x000fe20003f85270 */
[----:B------:R-:W2:Y:S01]  /*1e6a0*/  S2R R219, SR_TID.X ;  /* 0x0000000000db7919 */ /* 0x000ea20000002100 */
[----:B-1----:R-:W-:Y:S01]  /*1e6b0*/  FSEL R196, R0, RZ, P2 ;  /* 0x000000ff00c47208 */ /* 0x002fe20001000000 */
[----:B------:R-:W-:Y:S04]  /*1e6c0*/  MUFU.EX2 R184, R184 ;  /* 0x000000b800b87308 */ /* 0x000fe80000000800 */
[----:B------:R-:W-:-:S04]  /*1e6d0*/  FADD.FTZ R196, -R196, R6 ;  /* 0x00000006c4c47221 */ /* 0x000fc80000010100 */
[----:B------:R-:W-:Y:S01]  /*1e6e0*/  FMUL.FTZ R196, R2, R196 ;  /* 0x000000c402c47220 */ /* 0x000fe20000410000 */
[----:B------:R-:W-:Y:S08]  /*1e6f0*/  MUFU.EX2 R8, R8 ;  /* 0x0000000800087308 */ /* 0x000ff00000000800 */
[----:B------:R-:W1:Y:S01]  /*1e700*/  MUFU.EX2 R196, R196 ;  /* 0x000000c400c47308 */ /* 0x000e620000000800 */
[----:B0-----:R-:W-:-:S05]  /*1e710*/  FMNMX.FTZ R10, R10, R181, !PT ;  /* 0x000000b50a0a7209 */ /* 0x001fca0007810000 */
[----:B------:R-:W0:Y:S02]  /*1e720*/  SHFL.BFLY PT, R181, R10, 0x1, 0x1f ;  /* 0x0c201f000ab57f89 */ /* 0x000e2400000e0000 */
[----:B------:R-:W-:Y:S01]  /*1e730*/  MUFU.EX2 R13, R13 ;  /* 0x0000000d000d7308 */ /* 0x000fe20000000800 */
[----:B--2---:R-:W-:-:S07]  /*1e740*/  SHF.R.U32.HI R204, RZ, 0x7, R219 ;  /* 0x00000007ffcc7819 */ /* 0x004fce00000116db */
[----:B------:R-:W-:Y:S01]  /*1e750*/  MUFU.EX2 R20, R20 ;  /* 0x0000001400147308 */ /* 0x000fe20000000800 */
[----:B-1----:R-:W-:-:S04]  /*1e760*/  FFMA.FTZ R4, R196, R4, R184 ;  /* 0x00000004c4047223 */ /* 0x002fc800000100b8 */
[----:B------:R-:W-:-:S03]  /*1e770*/  FADD.FTZ R4, R8, R4 ;  /* 0x0000000408047221 */ /* 0x000fc60000010000 */
[----:B------:R-:W-:Y:S01]  /*1e780*/  MUFU.EX2 R21, R21 ;  /* 0x0000001500157308 */ /* 0x000fe20000000800 */
[----:B0-----:R-:W-:-:S07]  /*1e790*/  FMNMX.FTZ R10, R10, R181, !PT ;  /* 0x000000b50a0a7209 */ /* 0x001fce0007810000 */
[----:B------:R0:W-:Y:S01]  /*1e7a0*/  MUFU.EX2 R147, R193 ;  /* 0x000000c100937308 */ /* 0x0001e20000000800 */
[----:B------:R-:W-:Y:S01]  /*1e7b0*/  FSETP.NEU.FTZ.AND P3, PT, R10, -INF , PT ;  /* 0xff8000000a00780b */ /* 0x000fe20003f7d000 */
[----:B------:R-:W-:-:S05]  /*1e7c0*/  FFMA.FTZ R133, R2, R10, -8 ;  /* 0xc100000002857423 */ /* 0x000fca000001000a */
        /* <DEDUP_REMOVED lines=9> */
[--C-:B------:R-:W-:Y:S01]  /*1e860*/  FFMA.FTZ R191, R2, R194, -R133.reuse ;  /* 0x000000c202bf7223 */ /* 0x100fe20000010885 */
[----:B------:R-:W-:Y:S01]  /*1e870*/  MUFU.EX2 R181, R181 ;  /* 0x000000b500b57308 */ /* 0x000fe20000000800 */
[----:B------:R-:W-:Y:S01]  /*1e880*/  IADD3 R5, -R204, 0xb, RZ ;  /* 0x0000000bcc057810 */ /* 0x000fe20007ffe1ff */
[C---:B------:R-:W-:Y:S01]  /*1e890*/  FMUL.FTZ R195, R2.reuse, R195 ;  /* 0x000000c302c37220 */ /* 0x040fe20000410000 */
[----:B0-----:R-:W-:-:S01]  /*1e8a0*/  FFMA.FTZ R193, R2, R198, -R133 ;  /* 0x000000c602c17223 */ /* 0x001fc20000010885 */
        /* <DEDUP_REMOVED lines=22> */
[----:B------:R1:W-:Y:S06]  /*1ea10*/  BAR.ARV R5, 0x100 ;  /* 0x000400050000751d */ /* 0x0003ec0000002000 */
[----:B------:R-:W0:Y:S01]  /*1ea20*/  MUFU.EX2 R190, R190 ;  /* 0x000000be00be7308 */ /* 0x000e220000000800 */
[----:B------:R-:W-:-:S01]  /*1ea30*/  FFMA.FTZ R139, R2, R139, -R133 ;  /* 0x0000008b028b7223 */ /* 0x000fc20000010885 */
[----:B-1----:R-:W-:Y:S01]  /*1ea40*/  FADD.FTZ R5, R186, R3 ;  /* 0x00000003ba057221 */ /* 0x002fe20000010000 */
[----:B------:R-:W-:-:S01]  /*1ea50*/  FADD.FTZ R3, R13, R4 ;  /* 0x000000040d037221 */ /* 0x000fc20000010000 */
[C-C-:B------:R-:W-:Y:S01]  /*1ea60*/  FFMA.FTZ R142, R2.reuse, R142, -R133.reuse ;  /* 0x0000008e028e7223 */ /* 0x140fe20000010885 */
[----:B------:R-:W-:-:S01]  /*1ea70*/  FFMA.FTZ R143, R2, R143, -R133 ;  /* 0x0000008f028f7223 */ /* 0x000fc20000010885 */
[----:B------:R-:W-:Y:S01]  /*1ea80*/  FFMA.FTZ R146, R2, R146, -R133 ;  /* 0x0000009202927223 */ /* 0x000fe20000010885 */
[----:B------:R-:W-:-:S01]  /*1ea90*/  FADD.FTZ R3, R20, R3 ;  /* 0x0000000314037221 */ /* 0x000fc20000010000 */
[----:B------:R-:W1:Y:S01]  /*1eaa0*/  MUFU.EX2 R191, R191 ;  /* 0x000000bf00bf7308 */ /* 0x000e620000000800 */
[----:B--2---:R-:W-:-:S01]  /*1eab0*/  FADD.FTZ R4, R187, R5 ;  /* 0x00000005bb047221 */ /* 0x004fc20000010000 */
[----:B------:R-:W-:Y:S01]  /*1eac0*/  FFMA.FTZ R185, R2, R185, -R133 ;  /* 0x000000b902b97223 */ /* 0x000fe20000010885 */
[----:B------:R-:W-:-:S01]  /*1ead0*/  FADD.FTZ R3, R21, R3 ;  /* 0x0000000315037221 */ /* 0x000fc20000010000 */
[C-C-:B------:R-:W-:Y:S01]  /*1eae0*/  FFMA.FTZ R150, R2.reuse, R150, -R133.reuse ;  /* 0x0000009602967223 */ /* 0x140fe20000010885 */
[----:B------:R-:W-:-:S01]  /*1eaf0*/  FFMA.FTZ R151, R2, R151, -R133 ;  /* 0x0000009702977223 */ /* 0x000fc20000010885 */
[----:B------:R-:W-:Y:S01]  /*1eb00*/  FFMA.FTZ R188, R2, R188, -R133 ;  /* 0x000000bc02bc7223 */ /* 0x000fe20000010885 */
[----:B------:R-:W-:-:S01]  /*1eb10*/  FADD.FTZ R3, R147, R3 ;  /* 0x0000000393037221 */ /* 0x000fc20000010000 */
[----:B------:R-:W2:Y:S01]  /*1eb20*/  MUFU.EX2 R192, R192 ;  /* 0x000000c000c07308 */ /* 0x000ea20000000800 */
[----:B0-----:R-:W-:-:S01]  /*1eb30*/  FADD.FTZ R4, R190, R4 ;  /* 0x00000004be047221 */ /* 0x001fc20000010000 */
[----:B------:R-:W-:Y:S01]  /*1eb40*/  FFMA.FTZ R123, R2, R123, -R133 ;  /* 0x0000007b027b7223 */ /* 0x000fe20000010885 */
[----:B------:R-:W-:-:S01]  /*1eb50*/  FADD.FTZ R3, R122, R3 ;  /* 0x000000037a037221 */ /* 0x000fc20000010000 */
[C-C-:B------:R-:W-:Y:S01]  /*1eb60*/  FFMA.FTZ R126, R2.reuse, R126, -R133.reuse ;  /* 0x0000007e027e7223 */ /* 0x140fe20000010885 */
[----:B------:R-:W-:-:S01]  /*1eb70*/  FFMA.FTZ R189, R2, R189, -R133 ;  /* 0x000000bd02bd7223 */ /* 0x000fc20000010885 */
[----:B------:R-:W-:Y:S01]  /*1eb80*/  FFMA.FTZ R130, R2, R130, -R133 ;  /* 0x0000008202827223 */ /* 0x000fe20000010885 */
[----:B------:R-:W-:-:S01]  /*1eb90*/  FADD.FTZ R3, R127, R3 ;  /* 0x000000037f037221 */ /* 0x000fc20000010000 */
[----:B------:R-:W0:Y:S01]  /*1eba0*/  MUFU.EX2 R193, R193 ;  /* 0x000000c100c17308 */ /* 0x000e220000000800 */
[----:B-1----:R-:W-:-:S01]  /*1ebb0*/  FADD.FTZ R4, R191, R4 ;  /* 0x00000004bf047221 */ /* 0x002fc20000010000 */
[C-C-:B------:R-:W-:Y:S01]  /*1ebc0*/  FFMA.FTZ R131, R2.reuse, R131, -R133.reuse ;  /* 0x0000008302837223 */ /* 0x140fe20000010885 */
[----:B------:R-:W-:-:S01]  /*1ebd0*/  FFMA.FTZ R140, R2, R140, -R133 ;  /* 0x0000008c028c7223 */ /* 0x000fc20000010885 */
[----:B------:R-:W-:-:S04]  /*1ebe0*/  FFMA.FTZ R133, R2, R135, -R133 ;  /* 0x0000008702857223 */ /* 0x000fc80000010885 */
        /* <DEDUP_REMOVED lines=48> */
[----:B------:R1:W3:Y:S01]  /*1eef0*/  MUFU.EX2 R6, R159 ;  /* 0x0000009f00067308 */ /* 0x0002e20000000800 */
[----:B--2---:R-:W-:-:S07]  /*1ef00*/  FADD.FTZ R4, R158, R4 ;  /* 0x000000049e047221 */ /* 0x004fce0000010000 */
[----:B------:R-:W2:Y:S01]  /*1ef10*/  MUFU.EX2 R160, R160 ;  /* 0x000000a000a07308 */ /* 0x000ea20000000800 */
[----:B0-----:R-:W-:-:S01]  /*1ef20*/  FADD.FTZ R3, R157, R3 ;  /* 0x000000039d037221 */ /* 0x001fc20000010000 */
[----:B-1----:R-:W-:-:S04]  /*1ef30*/  @!P4 IMAD R159, R9, 0x8, R16 ;  /* 0x00000008099fc824 */ /* 0x002fc800078e0210 */
[----:B------:R-:W-:Y:S02]  /*1ef40*/  @!P4 VIADD R159, R159, 0x33440 ;  /* 0x000334409f9fc836 */ /* 0x000fe40000000000 */
[----:B------:R-:W0:Y:S01]  /*1ef50*/  MUFU.EX2 R162, R162 ;  /* 0x000000a200a27308 */ /* 0x000e220000000800 */
[----:B---3--:R-:W-:-:S02]  /*1ef60*/  FADD.FTZ R4, R6, R4 ;  /* 0x0000000406047221 */ /* 0x008fc40000010000 */
[----:B------:R-:W-:-:S04]  /*1ef70*/  @!P4 PRMT R159, RZ, 0x654, R159 ;  /* 0x00000654ff9fc816 */ /* 0x000fc8000000009f */
[----:B------:R1:W-:Y:S01]  /*1ef80*/  @!P4 SYNCS.ARRIVE.TRANS64.RED.A1T0 RZ, [R159+URZ], RZ ;  /* 0x000000ff9fffc9a7 */ /* 0x0003e2000810043f */
[----:B------:R-:W3:Y:S01]  /*1ef90*/  MUFU.EX2 R161, R161 ;  /* 0x000000a100a17308 */ /* 0x000ee20000000800 */
[----:B--2---:R-:W-:-:S07]  /*1efa0*/  FADD.FTZ R3, R160, R3 ;  /* 0x00000003a0037221 */ /* 0x004fce0000010000 */
[----:B------:R-:W2:Y:S01]  /*1efb0*/  MUFU.EX2 R163, R163 ;  /* 0x000000a300a37308 */ /* 0x000ea20000000800 */
[----:B0-----:R-:W-:-:S07]  /*1efc0*/  FADD.FTZ R4, R162, R4 ;  /* 0x00000004a2047221 */ /* 0x001fce0000010000 */
[----:B------:R-:W0:Y:S01]  /*1efd0*/  MUFU.EX2 R164, R164 ;  /* 0x000000a400a47308 */ /* 0x000e220000000800 */
[----:B---3--:R-:W-:-:S07]  /*1efe0*/  FADD.FTZ R3, R161, R3 ;  /* 0x00000003a1037221 */ /* 0x008fce0000010000 */
        /* <DEDUP_REMOVED lines=15> */
[----:B0-----:R-:W-:-:S04]  /*1f0e0*/  FADD.FTZ R3, R137, R3 ;  /* 0x0000000389037221 */ /* 0x001fc80000010000 */
[----:B------:R-:W-:-:S03]  /*1f0f0*/  FADD.FTZ R3, R134, R3 ;  /* 0x0000000386037221 */ /* 0x000fc60000010000 */
        /* <DEDUP_REMOVED lines=51> */
[----:B--2---:R-:W-:-:S01]  /*1f430*/  FADD.FTZ R5, R140, R4 ;  /* 0x000000048c057221 */ /* 0x004fc20000010000 */
[----:B0-----:R-:W-:-:S03]  /*1f440*/  FADD.FTZ R4, R11, R3 ;  /* 0x000000030b047221 */ /* 0x001fc60000010000 */
[----:B---3--:R-:W-:Y:S01]  /*1f450*/  FADD.FTZ R3, R133, R5 ;  /* 0x0000000585037221 */ /* 0x008fe20000010000 */
[----:B-1----:R-:W-:Y:S06]  /*1f460*/  @!P1 BRA `(.L_x_5536) ;  /* 0x0000000000049947 */ /* 0x002fec0003800000 */
[----:B------:R-:W-:Y:S01]  /*1f470*/  BPT.TRAP 0x1 ;  /* 0x000000040000795c */ /* 0x000fe20000300000 */
.L_x_5536:
[----:B------:R-:W-:Y:S01]  /*1f480*/  LEA R5, R221, R16, 0x3 ;  /* 0x00000010dd057211 */ /* 0x000fe200078e18ff */
[----:B------:R-:W-:Y:S01]  /*1f490*/  IMAD.U32 R135, RZ, RZ, UR42 ;  /* 0x0000002aff877e24 */ /* 0x000fe2000f8e00ff */
[----:B------:R-:W-:Y:S01]  /*1f4a0*/  ISETP.GT.AND P2, PT, R7, R15, PT ;  /* 0x0000000f0700720c */ /* 0x000fe20003f44270 */
[-C--:B------:R-:W-:Y:S01]  /*1f4b0*/  FMUL.FTZ R24, R24, R196.reuse ;  /* 0x000000c418187220 */ /* 0x080fe20000410000 */
[----:B------:R-:W-:Y:S01]  /*1f4c0*/  F2FP.SATFINITE.E4M3.F32.PACK_AB_MERGE_C R13, R20, R13, RZ ;  /* 0x0000000d140d723e */ /* 0x000fe200048070ff */
[----:B------:R-:W-:Y:S01]  /*1f4d0*/  VIADD R5, R5, 0x33460 ;  /* 0x0003346005057836 */ /* 0x000fe20000000000 */
        /* <DEDUP_REMOVED lines=158> */
[----:B------:R-:W-:Y:S06]  /*1fec0*/  @P2 BRA `(.L_x_5537) ;  /* 0xffffffbc00e42947 */ /* 0x000fec000383ffff */
[----:B------:R-:W-:-:S07]  /*1fed0*/  IMAD.MOV.U32 R221, RZ, RZ, R9 ;  /* 0x000000ffffdd7224 */ /* 0x000fce00078e0009 */
.L_x_5526:
[----:B------:R-:W-:-:S13]  /*1fee0*/  ISETP.GE.AND P0, PT, R7, R235, PT ;  /* 0x000000eb0700720c */ /* 0x000fda0003f06270 */
[----:B------:R-:W-:Y:S05]  /*1fef0*/  @!P0 BRA `(.L_x_5538) ;  /* 0x00000034003c8947 */ /* 0x000fea0003800000 */
[----:B------:R-:W-:Y:S02]  /*1ff00*/  IMAD.MOV.U32 R5, RZ, RZ, R10 ;  /* 0x000000ffff057224 */ /* 0x000fe400078e000a */
[----:B------:R-:W-:Y:S02]  /*1ff10*/  IMAD.MOV.U32 R6, RZ, RZ, R0 ;  /* 0x000000ffff067224 */ /* 0x000fe400078e0000 */
[----:B------:R-:W-:Y:S02]  /*1ff20*/  IMAD.MOV.U32 R8, RZ, RZ, R222 ;  /* 0x000000ffff087224 */ /* 0x000fe400078e00de */
[----:B------:R-:W-:-:S07]  /*1ff30*/  IMAD.MOV.U32 R9, RZ, RZ, R221 ;  /* 0x000000ffff097224 */ /* 0x000fce00078e00dd */
.L_x_5549:
        /* <DEDUP_REMOVED lines=10> */
.L_x_5540:
[----:B------:R-:W-:Y:S01]  /*1ffe0*/  IMAD R0, R221, 0x8, R16 ;  /* 0x00000008dd007824 */ /* 0x000fe200078e0210 */
[----:B------:R-:W-:-:S04]  /*1fff0*/  SHF.L.U32 R11, R222, 0x1f, RZ ;  /* 0x0000001fde0b7819 */ /* 0x000fc800000006ff */
[----:B------:R0:W1:Y:S01]  /*20000*/  SYNCS.PHASECHK.TRANS64.TRYWAIT P0, [R0+URZ+0x33430], R11 ;  /* 0x0334300b000075a7 */ /* 0x000062000800017f */
[----:B------:R-:W-:Y:S05]  /*20010*/  @!P1 BRA `(.L_x_5541) ;  /* 0x0000000000049947 */ /* 0x000fea0003800000 */
[----:B------:R-:W-:Y:S01]  /*20020*/  BPT.TRAP 0x1 ;  /* 0x000000040000795c */ /* 0x000fe20000300000 */
.L_x_5541:
[----:B------:R-:W-:Y:S04]  /*20030*/  BSSY B0, `(.L_x_5539) ;  /* 0x0000004000007945 */ /* 0x000fe80003800000 */
[----:B-1----:R-:W-:Y:S05]  /*20040*/  @P0 BRA `(.L_x_5542) ;  /* 0x0000000000080947 */ /* 0x002fea0003800000 */
[----:B------:R-:W1:Y:S02]  /*20050*/  SYNCS.PHASECHK.TRANS64.TRYWAIT P0, [R0+URZ+0x33430], R11 ;  /* 0x0334300b000075a7 */ /* 0x000e64000800017f */
[----:B-1----:R-:W-:Y:S05]  /*20060*/  @!P0 BRA `(.L_x_5543) ;  /* 0x0000013000488947 */ /* 0x002fea0003800000 */
.L_x_5542:
[----:B------:R-:W-:Y:S05]  /*20070*/  BSYNC B0 ;  /* 0x0000000000007941 */ /* 0x000fea0003800000 */
.L_x_5539:
[----:B01----:R-:W0:Y:S01]  /*20080*/  S2R R0, SR_TID.X ;  /* 0x0000000000007919 */ /* 0x003e220000002100 */
[----:B------:R-:W-:Y:S05]  /*20090*/  WARPSYNC.ALL ;  /* 0x0000000000007948 */ /* 0x000fea0003800000 */
[----:B------:R-:W-:Y:S01]  /*200a0*/  IMAD R10, R221, 0x780, R14 ;  /* 0x00000780dd0a7824 */ /* 0x000fe200078e020e */
[----:B------:R-:W-:Y:S01]  /*200b0*/  UMOV UR48, UR24 ;  /* 0x0000001800307c82 */ /* 0x000fe20008000000 */
[----:B------:R-:W-:Y:S01]  /*200c0*/  IMAD.MOV.U32 R11, RZ, RZ, -0x7fffffe0 ;  /* 0x80000020ff0b7424 */ /* 0x000fe200078e00ff */
[----:B------:R-:W-:Y:S01]  /*200d0*/  UMOV UR49, UR25 ;  /* 0x0000001900317c82 */ /* 0x000fe20008000000 */
[C---:B------:R-:W-:Y:S01]  /*200e0*/  VIADD R120, R10.reuse, 0x80 ;  /* 0x000000800a787836 */ /* 0x040fe20000000000 */
[----:B------:R-:W-:Y:S01]  /*200f0*/  R2UR UR50, R10 ;  /* 0x000000000a3272ca */ /* 0x000fe200000e0000 */
[----:B------:R-:W-:Y:S01]  /*20100*/  IMAD.MOV.U32 R121, RZ, RZ, -0x7fffffe0 ;  /* 0x80000020ff797424 */ /* 0x000fe200078e00ff */
[----:B------:R-:W-:Y:S01]  /*20110*/  R2UR UR51, R11 ;  /* 0x000000000b3372ca */ /* 0x000fe200000e0000 */
[----:B------:R-:W-:Y:S01]  /*20120*/  UMOV UR44, UR24 ;  /* 0x00000018002c7c82 */ /* 0x000fe20008000000 */
[----:B------:R-:W-:Y:S01]  /*20130*/  R2UR UR46, R120 ;  /* 0x00000000782e72ca */ /* 0x000fe200000e0000 */
[----:B------:R-:W-:Y:S01]  /*20140*/  UMOV UR45, UR25 ;  /* 0x00000019002d7c82 */ /* 0x000fe20008000000 */
[----:B------:R-:W-:Y:S01]  /*20150*/  R2UR UR47, R121 ;  /* 0x00000000792f72ca */ /* 0x000fe200000e0000 */
[C---:B------:R-:W-:Y:S01]  /*20160*/  VIADD R12, R10.reuse, 0x100 ;  /* 0x000001000a0c7836 */ /* 0x040fe20000000000 */
[----:B------:R-:W-:Y:S01]  /*20170*/  UMOV UR32, UR24 ;  /* 0x0000001800207c82 */ /* 0x000fe20008000000 */
[----:B------:R-:W-:Y:S01]  /*20180*/  IMAD.MOV.U32 R13, RZ, RZ, -0x7fffffe0 ;  /* 0x80000020ff0d7424 */ /* 0x000fe200078e00ff */
[----:B------:R-:W-:Y:S01]  /*20190*/  UMOV UR33, UR25 ;  /* 0x0000001900217c82 */ /* 0x000fe20008000000 */
[----:B------:R-:W-:Y:S01]  /*201a0*/  VIADD R20, R10, 0x180 ;  /* 0x000001800a147836 */ /* 0x000fe20000000000 */
[----:B------:R-:W-:Y:S01]  /*201b0*/  R2UR UR26, R12 ;  /* 0x000000000c1a72ca */ /* 0x000fe200000e0000 */
[----:B------:R-:W-:Y:S01]  /*201c0*/  IMAD.MOV.U32 R21, RZ, RZ, -0x7fffffe0 ;  /* 0x80000020ff157424 */ /* 0x000fe200078e00ff */
[----:B------:R-:W-:Y:S01]  /*201d0*/  R2UR UR27, R13 ;  /* 0x000000000d1b72ca */ /* 0x000fe200000e0000 */
[----:B------:R-:W-:Y:S01]  /*201e0*/  VIADD R120, R10, 0x200 ;  /* 0x000002000a787836 */ /* 0x000fe20000000000 */
[----:B------:R-:W-:Y:S01]  /*201f0*/  R2UR UR34, R20 ;  /* 0x00000000142272ca */ /* 0x000fe200000e0000 */
[----:B------:R-:W-:Y:S01]  /*20200*/  UMOV UR28, UR24 ;  /* 0x00000018001c7c82 */ /* 0x000fe20008000000 */
[----:B------:R-:W-:Y:S01]  /*20210*/  R2UR UR35, R21 ;  /* 0x00000000152372ca */ /* 0x000fe200000e0000 */
[----:B------:R-:W-:Y:S01]  /*20220*/  UMOV UR29, UR25 ;  /* 0x00000019001d7c82 */ /* 0x000fe20008000000 */
[----:B------:R-:W-:Y:S01]  /*20230*/  R2UR UR30, R120 ;  /* 0x00000000781e72ca */ /* 0x000fe200000e0000 */
[C---:B------:R-:W-:Y:S01]  /*20240*/  VIADD R12, R10.reuse, 0x2 ;  /* 0x000000020a0c7836 */ /* 0x040fe20000000000 */
[----:B0-----:R-:W-:Y:S01]  /*20250*/  SHF.R.U32.HI R0, RZ, 0x7, R0 ;  /* 0x00000007ff007819 */ /* 0x001fe20000011600 */
[----:B------:R-:W-:Y:S01]  /*20260*/  VIADD R20, R10, 0x82 ;  /* 0x000000820a147836 */ /* 0x000fe20000000000 */
[----:B------:R-:W-:Y:S01]  /*20270*/  R2UR UR31, R121 ;  /* 0x00000000791f72ca */ /* 0x000fe200000e0000 */
[----:B------:R-:W-:Y:S01]  /*20280*/  IMAD.MOV.U32 R21, RZ, RZ, -0x7fffffe0 ;  /* 0x80000020ff157424 */ /* 0x000fe200078e00ff */
[----:B------:R-:W-:Y:S01]  /*20290*/  IADD3 R0, R0, 0x8, RZ ;  /* 0x0000000800007810 */ /* 0x000fe20007ffe0ff */
[----:B------:R-:W-:Y:S01]  /*202a0*/  IMAD.MOV.U32 R11, RZ, RZ, -0x7fffffe0 ;  /* 0x80000020ff0b7424 */ /* 0x000fe200078e00ff */
[----:B------:R-:W-:Y:S01]  /*202b0*/  R2UR UR6, R12 ;  /* 0x000000000c0672ca */ /* 0x000fe200000e0000 */
[----:B------:R-:W-:Y:S01]  /*202c0*/  VIADD R12, R10, 0x102 ;  /* 0x000001020a0c7836 */ /* 0x000fe20000000000 */
[----:B------:R-:W-:Y:S01]  /*202d0*/  R2UR UR7, R13 ;  /* 0x000000000d0772ca */ /* 0x000fe200000e0000 */
[----:B------:R0:W-:Y:S01]  /*202e0*/  BAR.SYNC.DEFER_BLOCKING R0, 0x100 ;  /* 0x000400000000751d */ /* 0x0001e20000010000 */
[----:B------:R-:W-:-:S05]  /*202f0*/  IMAD.MOV.U32 R13, RZ, RZ, -0x7fffffe0 ;  /* 0x80000020ff0d7424 */ /* 0x000fca00078e00ff */
        /* <DEDUP_REMOVED lines=224> */
.L_x_5545:
[----:B------:R-:W-:Y:S01]  /*21100*/  SHF.L.U32 R0, R8, 0x1f, RZ ;  /* 0x0000001f08007819 */ /* 0x000fe200000006ff */
[----:B------:R-:W-:-:S04]  /*21110*/  IMAD R8, R9, 0x8, R16 ;  /* 0x0000000809087824 */ /* 0x000fc800078e0210 */
[----:B------:R0:W1:Y:S01]  /*21120*/  SYNCS.PHASECHK.TRANS64.TRYWAIT P0, [R8+URZ+0x33450], R0 ;  /* 0x03345000080075a7 */ /* 0x000062000800017f */
[----:B------:R-:W-:Y:S05]  /*21130*/  @!P1 BRA `(.L_x_5546) ;  /* 0x0000000000049947 */ /* 0x000fea0003800000 */
[----:B------:R-:W-:Y:S01]  /*21140*/  BPT.TRAP 0x1 ;  /* 0x000000040000795c */ /* 0x000fe20000300000 */
.L_x_5546:
[----:B-1----:R-:W-:Y:S05]  /*21150*/  @P0 BRA `(.L_x_5544) ;  /* 0x0000000000080947 */ /* 0x002fea0003800000 */
[----:B------:R-:W1:Y:S02]  /*21160*/  SYNCS.PHASECHK.TRANS64.TRYWAIT P0, [R8+URZ+0x33450], R0 ;  /* 0x03345000080075a7 */ /* 0x000e64000800017f */
[----:B-1----:R-:W-:Y:S05]  /*21170*/  @!P0 BRA `(.L_x_5547) ;  /* 0x0000012000188947 */ /* 0x002fea0003800000 */
.L_x_5544:
[----:B01----:R-:W-:Y:S01]  /*21180*/  VIADD R0, R16, 0x200 ;  /* 0x0000020010007836 */ /* 0x003fe20000000000 */
[----:B------:R-:W-:Y:S05]  /*21190*/  WARPSYNC.ALL ;  /* 0x0000000000007948 */ /* 0x000fea0003800000 */
[----:B------:R-:W-:Y:S01]  /*211a0*/  SHF.R.U32.HI R0, RZ, 0x4, R0 ;  /* 0x00000004ff007819 */ /* 0x000fe20000011600 */
[----:B------:R-:W-:Y:S01]  /*211b0*/  IMAD.MOV.U32 R11, RZ, RZ, -0x3ffffff0 ;  /* 0xc0000010ff0b7424 */ /* 0x000fe200078e00ff */
[----:B------:R-:W-:Y:S01]  /*211c0*/  WARPGROUP.ARRIVE ;  /* 0x00000000000079c5 */ /* 0x000fe20000000000 */
[----:B------:R-:W-:Y:S01]  /*211d0*/  IMAD.MOV.U32 R13, RZ, RZ, -0x3ffffff0 ;  /* 0xc0000010ff0d7424 */ /* 0x000fe200078e00ff */
[----:B------:R-:W-:-:S02]  /*211e0*/  LOP3.LUT R0, R0, 0x3fff, RZ, 0xc0, !PT ;  /* 0x00003fff00007812 */ /* 0x000fc400078ec0ff */
[----:B------:R-:W-:Y:S02]  /*211f0*/  R2UR UR7, R11 ;  /* 0x000000000b0772ca */ /* 0x000fe400000e0000 */
[----:B------:R-:W-:Y:S02]  /*21200*/  LOP3.LUT R0, R0, 0x10000, RZ, 0xfc, !PT ;  /* 0x0001000000007812 */ /* 0x000fe400078efcff */
[----:B------:R-:W-:-:S03]  /*21210*/  FMNMX.FTZ R8, R186, R5, !PT ;  /* 0x00000005ba087209 */ /* 0x000fc60007810000 */
[----:B------:R-:W-:Y:S01]  /*21220*/  IMAD R10, R9, 0x780, R0 ;  /* 0x00000780090a7824 */ /* 0x000fe200078e0200 */
[----:B------:R-:W-:Y:S02]  /*21230*/  FMNMX.FTZ R0, R184, R6, !PT ;  /* 0x00000006b8007209 */ /* 0x000fe40007810000 */
[----:B------:R-:W-:Y:S01]  /*21240*/  FMNMX.FTZ R8, R187, R8, !PT ;  /* 0x00000008bb087209 */ /* 0x000fe20007810000 */
[C---:B------:R-:W-:Y:S01]  /*21250*/  VIADD R12, R10.reuse, 0x180 ;  /* 0x000001800a0c7836 */ /* 0x040fe20000000000 */
[----:B------:R-:W-:Y:S02]  /*21260*/  R2UR UR6, R10 ;  /* 0x000000000a0672ca */ /* 0x000fe400000e0000 */
[----:B------:R-:W-:Y:S02]  /*21270*/  FMNMX.FTZ R0, R185, R0, !PT ;  /* 0x00000000b9007209 */ /* 0x000fe40007810000 */
[----:B------:R-:W-:Y:S02]  /*21280*/  FMNMX.FTZ R8, R190, R8, !PT ;  /* 0x00000008be087209 */ /* 0x000fe40007810000 */
[----:B------:R-:W-:-:S02]  /*21290*/  FMNMX.FTZ R0, R188, R0, !PT ;  /* 0x00000000bc007209 */ /* 0x000fc40007810000 */
[----:B------:R-:W-:Y:S02]  /*212a0*/  FMNMX.FTZ R8, R191, R8, !PT ;  /* 0x00000008bf087209 */ /* 0x000fe40007810000 */
[----:B------:R-:W-:Y:S02]  /*212b0*/  FMNMX.FTZ R0, R189, R0, !PT ;  /* 0x00000000bd007209 */ /* 0x000fe40007810000 */
[----:B------:R-:W-:Y:S01]  /*212c0*/  FMNMX.FTZ R8, R194, R8, !PT ;  /* 0x00000008c2087209 */ /* 0x000fe20007810000 */
[----:B------:R-:W-:Y:S01]  /*212d0*/  QGMMA.64x192x32.F32.E4M3.E4M3 R24, R216, gdesc[UR4], R24, gsb0 ;  /* 0x02e00004d8187df3 */ /* 0x000fe20008000818 */
[----:B------:R-:W-:Y:S01]  /*212e0*/  R2UR UR6, R12 ;  /* 0x000000000c0672ca */ /* 0x000fe200000e0000 */
[----:B------:R-:W-:Y:S01]  /*212f0*/  VIADD R12, R10, 0x300 ;  /* 0x000003000a0c7836 */ /* 0x000fe20000000000 */
[----:B------:R-:W-:Y:S02]  /*21300*/  R2UR UR7, R13 ;  /* 0x000000000d0772ca */ /* 0x000fe400000e0000 */
[----:B------:R-:W-:-:S02]  /*21310*/  MOV R13, 0xc0000010 ;  /* 0xc0000010000d7802 */ /* 0x000fc40000000f00 */
        /* <DEDUP_REMOVED lines=91> */
[----:B------:R-:W-:Y:S01]  /*218d0*/  R2UR UR7, R13 ;  /* 0x000000000d0772ca */ /* 0x000fe200000e0000 */
[----:B------:R-:W0:Y:S02]  /*218e0*/  SHFL.BFLY PT, R12, R8, 0x2, 0x1f ;  /* 0x0c401f00080c7f89 */ /* 0x000e2400000e0000 */
[----:B0-----:R-:W-:Y:S02]  /*218f0*/  FMNMX.FTZ R12, R8, R12, !PT ;  /* 0x0000000c080c7209 */ /* 0x001fe40007810000 */
[----:B------:R-:W0:Y:S02]  /*21900*/  SHFL.BFLY PT, R8, R0, 0x1, 0x1f ;  /* 0x0c201f0000087f89 */ /* 0x000e2400000e0000 */
[----:B0-----:R-:W-:-:S05]  /*21910*/  FMNMX.FTZ R0, R0, R8, !PT ;  /* 0x0000000800007209 */ /* 0x001fca0007810000 */
[----:B------:R-:W-:-:S04]  /*21920*/  FADD.FTZ R6, -R0, R6 ;  /* 0x0000000600067221 */ /* 0x000fc80000010100 */
[----:B------:R-:W-:-:S06]  /*21930*/  FMUL.FTZ R6, R2, R6 ;  /* 0x0000000602067220 */ /* 0x000fcc0000410000 */
[----:B------:R-:W-:Y:S01]  /*21940*/  MUFU.EX2 R6, R6 ;  /* 0x0000000600067308 */ /* 0x000fe20000000800 */
[----:B------:R-:W-:Y:S02]  /*21950*/  WARPGROUP.DEPBAR.LE gsb0, 0x0 ;  /* 0x00008000000079c5 */ /* 0x000fe40000010000 */
[----:B------:R-:W-:-:S06]  /*21960*/  WARPGROUP.ARRIVE ;  /* 0x00000000000079c5 */ /* 0x000fcc0000000000 */
[----:B------:R-:W-:Y:S01]  /*21970*/  QGMMA.64x192x32.F32.E4M3.E4M3 R24, R204, gdesc[UR4], R24, gsb0 ;  /* 0x02e00004cc187df3 */ /* 0x000fe20008000818 */
[----:B------:R-:W-:Y:S02]  /*21980*/  R2UR UR6, R10 ;  /* 0x000000000a0672ca */ /* 0x000fe400000e0000 */
[----:B------:R-:W0:Y:S01]  /*21990*/  SHFL.BFLY PT, R10, R12, 0x1, 0x1f ;  /* 0x0c201f000c0a7f89 */ /* 0x000e2200000e0000 */
[----:B------:R-:W-:Y:S01]  /*219a0*/  R2UR UR7, R11 ;  /* 0x000000000b0772ca */ /* 0x000fe200000e0000 */
[----:B------:R-:W-:-:S04]  /*219b0*/  FFMA.FTZ R11, R2, R0, -8 ;  /* 0xc1000000020b7423 */ /* 0x000fc80000010000 */
        /* <DEDUP_REMOVED lines=18> */
[----:B0-----:R-:W-:Y:S01]  /*21ae0*/  FMNMX.FTZ R10, R12, R10, !PT ;  /* 0x0000000a0c0a7209 */ /* 0x001fe20007810000 */
        /* <DEDUP_REMOVED lines=22> */
[----:B------:R-:W-:-:S01]  /*21c50*/  FADD.FTZ R5, -R10, R5 ;  /* 0x000000050a057221 */ /* 0x000fc20000010100 */
[C---:B------:R-:W-:Y:S01]  /*21c60*/  FFMA.FTZ R133, R2.reuse, R10, -8 ;  /* 0xc100000002857423 */ /* 0x040fe2000001000a */
[----:B------:R-:W0:Y:S02]  /*21c70*/  MUFU.EX2 R8, R8 ;  /* 0x0000000800087308 */ /* 0x000e240000000800 */
[C---:B------:R-:W-:Y:S01]  /*21c80*/  FMUL.FTZ R5, R2.reuse, R5 ;  /* 0x0000000502057220 */ /* 0x040fe20000410000 */
[C-C-:B------:R-:W-:Y:S01]  /*21c90*/  FFMA.FTZ R186, R2.reuse, R186, -R133.reuse ;  /* 0x000000ba02ba7223 */ /* 0x140fe20000010885 */
[----:B------:R-:W-:-:S01]  /*21ca0*/  FFMA.FTZ R187, R2, R187, -R133 ;  /* 0x000000bb02bb7223 */ /* 0x000fc20000010885 */
[C-C-:B------:R-:W-:Y:S01]  /*21cb0*/  FFMA.FTZ R188, R2.reuse, R190, -R133.reuse ;  /* 0x000000be02bc7223 */ /* 0x140fe20000010885 */
[----:B------:R-:W-:-:S01]  /*21cc0*/  FFMA.FTZ R189, R2, R191, -R133 ;  /* 0x000000bf02bd7223 */ /* 0x000fc20000010885 */
[C-C-:B------:R-:W-:Y:S01]  /*21cd0*/  FFMA.FTZ R190, R2.reuse, R194, -R133.reuse ;  /* 0x000000c202be7223 */ /* 0x140fe20000010885 */
        /* <DEDUP_REMOVED lines=40> */
[----:B------:R-:W3:Y:S01]  /*21f60*/  MUFU.EX2 R188, R188 ;  /* 0x000000bc00bc7308 */ /* 0x000ee20000000800 */
[----:B------:R-:W-:-:S01]  /*21f70*/  FFMA.FTZ R134, R2, R134, -R133 ;  /* 0x0000008602867223 */ /* 0x000fc20000010885 */
[----:B------:R-:W-:Y:S01]  /*21f80*/  FFMA.FTZ R133, R2, R135, -R133 ;  /* 0x0000008702857223 */ /* 0x000fe20000010885 */
[----:B0-----:R-:W-:-:S01]  /*21f90*/  FADD.FTZ R4, R12, R4 ;  /* 0x000000040c047221 */ /* 0x001fc20000010000 */
[----:B--2---:R-:W-:Y:S01]  /*21fa0*/  FADD.FTZ R135, R187, R3 ;  /* 0x00000003bb877221 */ /* 0x004fe20000010000 */
[----:B------:R-:W-:Y:S01]  /*21fb0*/  @!P0 IMAD R194, R221, 0x8, R16 ;  /* 0x00000008ddc28824 */ /* 0x000fe200078e0210 */
[----:B------:R-:W-:-:S02]  /*21fc0*/  IADD3 R195, -R219, 0xb, RZ ;  /* 0x0000000bdbc37810 */ /* 0x000fc40007ffe1ff */
[----:B------:R-:W0:Y:S01]  /*21fd0*/  MUFU.EX2 R15, R15 ;  /* 0x0000000f000f7308 */ /* 0x000e220000000800 */
[----:B-1----:R-:W-:-:S01]  /*21fe0*/  FADD.FTZ R3, R13, R4 ;  /* 0x000000040d037221 */ /* 0x002fc20000010000 */
[----:B------:R-:W-:-:S05]  /*21ff0*/  @!P0 VIADD R194, R194, 0x33440 ;  /* 0x00033440c2c28836 */ /* 0x000fca0000000000 */
[----:B------:R-:W-:Y:S01]  /*22000*/  @!P0 PRMT R194, RZ, 0x654, R194 ;  /* 0x00000654ffc28816 */ /* 0x000fe200000000c2 */
        /* <DEDUP_REMOVED lines=28> */
[----:B------:R-:W-:Y:S06]  /*221d0*/  QGMMA.64x192x32.F32.E4M3.E4M3 R24, R200, gdesc[UR4], R24, gsb0 ;  /* 0x02e00004c8187df3 */ /* 0x000fec0008000818 */
        /* <DEDUP_REMOVED lines=53> */
[----:B------:R1:W-:Y:S06]  /*22530*/  BAR.ARV R195, 0x100 ;  /* 0x000400c30000751d */ /* 0x0003ec0000002000 */
[----:B------:R-:W3:Y:S01]  /*22540*/  MUFU.EX2 R165, R165 ;  /* 0x000000a500a57308 */ /* 0x000ee20000000800 */
[----:B--2---:R-:W-:-:S01]  /*22550*/  FADD.FTZ R3, R164, R3 ;  /* 0x00000003a4037221 */ /* 0x004fc20000010000 */
[----:B------:R1:W-:Y:S01]  /*22560*/  @!P0 SYNCS.ARRIVE.TRANS64.RED.A1T0 RZ, [R194+URZ], RZ ;  /* 0x000000ffc2ff89a7 */ /* 0x0003e2000810043f */
[----:B0-----:R-:W-:-:S05]  /*22570*/  FADD.FTZ R4, R166, R4 ;  /* 0x00000004a6047221 */ /* 0x001fca0000010000 */
[----:B------:R-:W0:Y:S08]  /*22580*/  MUFU.EX2 R167, R167 ;  /* 0x000000a700a77308 */ /* 0x000e300000000800 */
        /* <DEDUP_REMOVED lines=63> */
[----:B0-----:R-:W-:-:S01]  /*22980*/  FADD.FTZ R135, R134, R4 ;  /* 0x0000000486877221 */ /* 0x001fc20000010000 */
[----:B--2---:R-:W-:-:S03]  /*22990*/  FADD.FTZ R4, R11, R3 ;  /* 0x000000030b047221 */ /* 0x004fc60000010000 */
[----:B---3--:R-:W-:Y:S01]  /*229a0*/  FADD.FTZ R3, R133, R135 ;  /* 0x0000008785037221 */ /* 0x008fe20000010000 */
[----:B-1----:R-:W-:Y:S06]  /*229b0*/  @!P1 BRA `(.L_x_5548) ;  /* 0x0000000000049947 */ /* 0x002fec0003800000 */
[----:B------:R-:W-:Y:S01]  /*229c0*/  BPT.TRAP 0x1 ;  /* 0x000000040000795c */ /* 0x000fe20000300000 */
.L_x_5548:
        /* <DEDUP_REMOVED lines=161> */
[----:B------:R-:W-:Y:S06]  /*233e0*/  @P0 BRA `(.L_x_5549) ;  /* 0xffffffc800d40947 */ /* 0x000fec000383ffff */
.L_x_5538:
[----:B------:R-:W-:Y:S05]  /*233f0*/  WARPSYNC.ALL ;  /* 0x0000000000007948 */ /* 0x000fea0003800000 */
[----:B------:R-:W-:Y:S06]  /*23400*/  BAR.ARV 0x8, 0x180 ;  /* 0x0206000000007b1d */ /* 0x000fec0000002000 */
[----:B------:R-:W-:Y:S05]  /*23410*/  @!P1 BRA `(.L_x_5550) ;  /* 0x0000000000049947 */ /* 0x000fea0003800000 */
[----:B------:R-:W-:Y:S01]  /*23420*/  BPT.TRAP 0x1 ;  /* 0x000000040000795c */ /* 0x000fe20000300000 */
.L_x_5550:
[----:B------:R-:W-:Y:S01]  /*23430*/  IMAD R5, R221, 0x8, R16 ;  /* 0x00000008dd057824 */ /* 0x000fe200078e0210 */
[----:B------:R-:W-:-:S04]  /*23440*/  SHF.L.U32 R6, R222, 0x1f, RZ ;  /* 0x0000001fde067819 */ /* 0x000fc800000006ff */
[----:B------:R0:W1:Y:S01]  /*23450*/  SYNCS.PHASECHK.TRANS64.TRYWAIT P0, [R5+URZ+0x33450], R6 ;  /* 0x03345006050075a7 */ /* 0x000062000800017f */
[----:B------:R-:W-:Y:S05]  /*23460*/  @!P1 BRA `(.L_x_5551) ;  /* 0x0000000000049947 */ /* 0x000fea0003800000 */
[----:B------:R-:W-:Y:S01]  /*23470*/  BPT.TRAP 0x1 ;  /* 0x000000040000795c */ /* 0x000fe20000300000 */
.L_x_5551:
[----:B------:R-:W-:-:S05]  /*23480*/  VIADD R16, R16, 0x200 ;  /* 0x0000020010107836 */ /* 0x000fca0000000000 */
[----:B------:R-:W-:-:S04]  /*23490*/  SHF.R.U32.HI R16, RZ, 0x4, R16 ;  /* 0x00000004ff107819 */ /* 0x000fc80000011610 */
[----:B------:R-:W-:-:S04]  /*234a0*/  LOP3.LUT R16, R16, 0x3fff, RZ, 0xc0, !PT ;  /* 0x00003fff10107812 */ /* 0x000fc800078ec0ff */
[----:B------:R-:W-:Y:S01]  /*234b0*/  LOP3.LUT R16, R16, 0x10000, RZ, 0xfc, !PT ;  /* 0x0001000010107812 */ /* 0x000fe200078efcff */
[----:B-1----:R-:W-:Y:S06]  /*234c0*/  @P0 BRA `(.L_x_5552) ;  /* 0x0000000000080947 */ /* 0x002fec0003800000 */
[----:B------:R-:W1:Y:S02]  /*234d0*/  SYNCS.PHASECHK.TRANS64.TRYWAIT P0, [R5+URZ+0x33450], R6 ;  /* 0x03345006050075a7 */ /* 0x000e64000800017f */
[----:B-1----:R-:W-:Y:S05]  /*234e0*/  @!P0 BRA `(.L_x_5553) ;  /* 0x000000fc00508947 */ /* 0x002fea0003800000 */
.L_x_5552:
[----:B01----:R-:W-:Y:S01]  /*234f0*/  IMAD R6, R221, 0x780, R16 ;  /* 0x00000780dd067824 */ /* 0x003fe200078e0210 */
[----:B------:R-:W2:Y:S01]  /*23500*/  LDL R14, [R1+0x28] ;  /* 0x00002800010e7983 */ /* 0x000ea20000100800 */
[----:B------:R-:W-:Y:S01]  /*23510*/  IMAD.MOV.U32 R7, RZ, RZ, -0x3ffffff0 ;  /* 0xc0000010ff077424 */ /* 0x000fe200078e00ff */
[----:B------:R-:W-:Y:S05]  /*23520*/  WARPSYNC.ALL ;  /* 0x0000000000007948 */ /* 0x000fea0003800000 */
[----:B------:R-:W-:Y:S01]  /*23530*/  R2UR UR6, R6 ;  /* 0x00000000060672ca */ /* 0x000fe200000e0000 */
[----:B------:R-:W3:Y:S01]  /*23540*/  LDL R15, [R1+0x18] ;  /* 0x00001800010f7983 */ /* 0x000ee20000100800 */
[----:B------:R-:W-:Y:S01]  /*23550*/  R2UR UR7, R7 ;  /* 0x00000000070772ca */ /* 0x000fe200000e0000 */
[----:B------:R-:W-:-:S02]  /*23560*/  WARPGROUP.ARRIVE ;  /* 0x00000000000079c5 */ /* 0x000fc40000000000 */
[----:B------:R-:W4:Y:S01]  /*23570*/  LDL R11, [R1+0xc] ;  /* 0x00000c00010b7983 */ /* 0x000f220000100800 */
[----:B------:R-:W-:Y:S01]  /*23580*/  IMAD.MOV.U32 R9, RZ, RZ, -0x3ffffff0 ;  /* 0xc0000010ff097424 */ /* 0x000fe200078e00ff */
[----:B------:R-:W-:Y:S01]  /*23590*/  IADD3 R8, R6, 0x180, RZ ;  /* 0x0000018006087810 */ /* 0x000fe20007ffe0ff */
[----:B------:R-:W-:Y:S02]  /*235a0*/  ULDC.64 UR4, c[0x0][0x9a0] ;  /* 0x0002680000047ab9 */ /* 0x000fe40000000a00 */
[----:B------:R-:W-:-:S04]  /*235b0*/  ISETP.NE.U32.AND P0, PT, RZ, UR4, PT ;  /* 0x00000004ff007c0c */ /* 0x000fc8000bf05070 */
[----:B------:R-:W-:Y:S01]  /*235c0*/  ISETP.NE.AND.EX P0, PT, RZ, UR5, PT, P0 ;  /* 0x00000005ff007c0c */ /* 0x000fe2000bf05300 */
[----:B------:R-:W-:Y:S01]  /*235d0*/  QGMMA.64x192x32.F32.E4M3.E4M3 R24, R216, gdesc[UR4], R24, gsb0 ;  /* 0x02e00004d8187df3 */ /* 0x000fe20008000818 */
[----:B------:R-:W-:Y:S01]  /*235e0*/  R2UR UR6, R8 ;  /* 0x00000000080672ca */ /* 0x000fe200000e0000 */
[----:B------:R-:W-:Y:S01]  /*235f0*/  VIADD R8, R6, 0x300 ;  /* 0x0000030006087836 */ /* 0x000fe20000000000 */
[----:B------:R-:W-:Y:S01]  /*23600*/  R2UR UR7, R9 ;  /* 0x00000000090772ca */ /* 0x000fe200000e0000 */
[----:B------:R-:W-:-:S08]  /*23610*/  IMAD.MOV.U32 R9, RZ, RZ, -0x3ffffff0 ;  /* 0xc0000010ff097424 */ /* 0x000fd000078e00ff */
[----:B------:R-:W2:Y:S01]  /*23620*/  @P0 LDC.64 R12, c[0x0][0x9c8] ;  /* 0x00027200ff0c0b82 */ /* 0x000ea20000000a00 */
[----:B------:R-:W-:Y:S02]  /*23630*/  WARPGROUP.DEPBAR.LE gsb0, 0x0 ;  /* 0x00008000000079c5 */ /* 0x000fe40000010000 */
[----:B------:R-:W-:-:S06]  /*23640*/  WARPGROUP.ARRIVE ;  /* 0x00000000000079c5 */ /* 0x000fcc0000000000 */
[----:B------:R-:W-:Y:S01]  /*23650*/  QGMMA.64x192x32.F32.E4M3.E4M3 R24, R212, gdesc[UR4], R24, gsb0 ;  /* 0x02e00004d4187df3 */ /* 0x000fe20008000818 */
[----:B------:R-:W-:Y:S02]  /*23660*/  R2UR UR6, R8 ;  /* 0x00000000080672ca */ /* 0x000fe400000e0000 */
[----:B------:R-:W-:Y:S02]  /*23670*/  R2UR UR7, R9 ;  /* 0x00000000090772ca */ /* 0x000fe400000e0000 */
[----:B------:R-:W4:Y:S01]  /*23680*/  @P0 LDC.64 R8, c[0x0][0x9d0] ;  /* 0x00027400ff080b82 */ /* 0x000f220000000a00 */
[----:B--2---:R-:W-:-:S04]  /*23690*/  @P0 IMAD R14, R14, R12, RZ ;  /* 0x0000000c0e0e0224 */ /* 0x004fc800078e02ff */
[C---:B---3--:R-:W-:Y:S02]  /*236a0*/  @P0 IMAD R7, R15.reuse, R13, R14 ;  /* 0x0000000d0f070224 */ /* 0x048fe400078e020e */
[----:B------:R-:W-:-:S04]  /*236b0*/  @P0 IMAD.WIDE.U32 R12, R15, R12, RZ ;  /* 0x0000000c0f0c0225 */ /* 0x000fc800078e00ff */
[----:B------:R-:W-:Y:S02]  /*236c0*/  @P0 IMAD.IADD R13, R13, 0x1, R7 ;  /* 0x000000010d0d0824 */ /* 0x000fe400078e0207 */
[----:B----4-:R-:W-:-:S04]  /*236d0*/  @P0 IMAD.WIDE.U32 R12, R11, R8, R12 ;  /* 0x000000080b0c0225 */ /* 0x010fc800078e000c */
[----:B------:R-:W-:Y:S01]  /*236e0*/  @P0 IMAD R9, R11, R9, R13 ;  /* 0x000000090b090224 */ /* 0x000fe200078e020d */
[----:B------:R-:W-:Y:S01]  /*236f0*/  @P0 LEA R8, P2, R12, UR4, 0x2 ;  /* 0x000000040c080c11 */ /* 0x000fe2000f8410ff */
[----:B------:R-:W-:-:S03]  /*23700*/  IMAD.MOV.U32 R11, RZ, RZ, 0x3f800000 ;  /* 0x3f800000ff0b7424 */ /* 0x000fc600078e00ff */
        /* <DEDUP_REMOVED lines=16> */
[----:B------:R-:W-:Y:S02]  /*23810*/  R2UR UR7, R7 ;  /* 0x00000000070772ca */ /* 0x000fe400000e0000 */
[----:B------:R-:W1:Y:S01]  /*23820*/  SHFL.BFLY PT, R7, R4, 0x2, 0x1f ;  /* 0x0c401f0004077f89 */ /* 0x000e6200000e0000 */
[----:B0-----:R-:W-:-:S05]  /*23830*/  FADD.FTZ R12, R12, R3 ;  /* 0x000000030c0c7221 */ /* 0x001fca0000010000 */
[----:B------:R-:W0:Y:S01]  /*23840*/  SHFL.BFLY PT, R9, R12, 0x1, 0x1f ;  /* 0x0c201f000c097f89 */ /* 0x000e2200000e0000 */
[----:B-1----:R-:W-:-:S05]  /*23850*/  FADD.FTZ R7, R7, R4 ;  /* 0x0000000407077221 */ /* 0x002fca0000010000 */
[----:B------:R-:W1:Y:S01]  /*23860*/  SHFL.BFLY PT, R6, R7, 0x1, 0x1f ;  /* 0x0c201f0007067f89 */ /* 0x000e6200000e0000 */
[----:B0-----:R-:W-:-:S01]  /*23870*/  FADD.FTZ R9, R12, R9 ;  /* 0x000000090c097221 */ /* 0x001fc20000010000 */
[----:B------:R-:W-:-:S03]  /*23880*/  IMAD.MOV.U32 R4, RZ, RZ, RZ ;  /* 0x000000ffff047224 */ /* 0x000fc600078e00ff */
[----:B------:R-:W-:-:S05]  /*23890*/  FMUL.FTZ R15, R9, 0.00390625 ;  /* 0x3b800000090f7820 */ /* 0x000fca0000410000 */
[----:B------:R-:W-:Y:S01]  /*238a0*/  FSETP.NE.FTZ.AND P3, PT, R15, RZ, PT ;  /* 0x000000ff0f00720b */ /* 0x000fe20003f75000 */
[----:B-1----:R-:W-:-:S05]  /*238b0*/  FADD.FTZ R13, R7, R6 ;  /* 0x00000006070d7221 */ /* 0x002fca0000010000 */
[C---:B------:R-:W-:Y:S01]  /*238c0*/  FSETP.NE.FTZ.AND P0, PT, R13.reuse, RZ, PT ;  /* 0x000000ff0d00720b */ /* 0x040fe20003f15000 */
[----:B------:R-:W-:-:S05]  /*238d0*/  FMUL.FTZ R14, R13, 0.00390625 ;  /* 0x3b8000000d0e7820 */ /* 0x000fca0000410000 */
        /* <DEDUP_REMOVED lines=23> */
.L_x_5554:
[----:B------:R-:W-:Y:S01]  /*23a50*/  VIADD R5, R5, 0x33460 ;  /* 0x0003346005057836 */ /* 0x000fe20000000000 */
[----:B------:R-:W-:Y:S01]  /*23a60*/  IADD3 R221, R221, 0x1, RZ ;  /* 0x00000001dddd7810 */ /* 0x000fe20007ffe0ff */
[----:B------:R-:W-:Y:S02]  /*23a70*/  IMAD.U32 R4, RZ, RZ, UR42 ;  /* 0x0000002aff047e24 */ /* 0x000fe4000f8e00ff */
[-C--:B------:R-:W-:Y:S01]  /*23a80*/  FMUL.FTZ R20, R69, R12.reuse ;  /* 0x0000000c45147220 */ /* 0x080fe20000410000 */
[-C--:B------:R-:W-:Y:S01]  /*23a90*/  FMUL.FTZ R135, R57, R12.reuse ;  /* 0x0000000c39877220 */ /* 0x080fe20000410000 */
[----:B------:R-:W-:Y:S01]  /*23aa0*/  ISETP.NE.AND P1, PT, R221, 0x2, PT ;  /* 0x00000002dd00780c */ /* 0x000fe20003f25270 */
[-C--:B------:R-:W-:Y:S01]  /*23ab0*/  FMUL.FTZ R0, R24, R12.reuse ;  /* 0x0000000c18007220 */ /* 0x080fe20000410000 */
[----:B------:R-:W-:Y:S01]  /*23ac0*/  PRMT R3, R4, 0x654, R5 ;  /* 0x0000065404037816 */ /* 0x000fe20000000005 */
[-C--:B------:R-:W-:Y:S01]  /*23ad0*/  FMUL.FTZ R142, R29, R12.reuse ;  /* 0x0000000c1d8e7220 */ /* 0x080fe20000410000 */
[-C--:B------:R-:W-:Y:S01]  /*23ae0*/  FMUL.FTZ R69, R109, R12.reuse ;  /* 0x0000000c6d457220 */ /* 0x080fe20000410000 */
[-C--:B------:R-:W-:Y:S01]  /*23af0*/  FMUL.FTZ R130, R68, R12.reuse ;  /* 0x0000000c44827220 */ /* 0x080fe20000410000 */
[----:B------:R0:W-:Y:S01]  /*23b00*/  SYNCS.ARRIVE.TRANS64.RED.A1T0 RZ, [R3+URZ], RZ ;  /* 0x000000ff03ff79a7 */ /* 0x0001e2000810043f */
[----:B------:R-:W-:Y:S01]  /*23b10*/  FMUL.FTZ R139, R65, R12 ;  /* 0x0000000c418b7220 */ /* 0x000fe20000410000 */
[----:B------:R-:W-:Y:S01]  /*23b20*/  FMUL.FTZ R57, R58, R2 ;  /* 0x000000023a397220 */ /* 0x000fe20000410000 */
        /* <DEDUP_REMOVED lines=93> */
.L_x_5486:
        /* <DEDUP_REMOVED lines=16> */
[----:B------:R-:W1:Y:S01]  /*24200*/  S2R R165, SR_TID.X ;  /* 0x0000000000a57919 */ /* 0x000e620000002100 */
[----:B------:R-:W3:Y:S01]  /*24210*/  S2R R3, SR_SWINHI ;  /* 0x0000000000037919 */ /* 0x000ee20000002f00 */
[----:B-1----:R-:W-:Y:S01]  /*24220*/  IMAD.SHL.U32 R2, R165, 0x4, RZ ;  /* 0x00000004a5027824 */ /* 0x002fe200078e00ff */
[----:B------:R-:W-:Y:S02]  /*24230*/  MOV R86, R16 ;  /* 0x0000001000567202 */ /* 0x000fe40000000f00 */
[----:B---3--:R-:W-:Y:S02]  /*24240*/  MOV R87, R3 ;  /* 0x0000000300577202 */ /* 0x008fe40000000f00 */
        /* <DEDUP_REMOVED lines=43> */
[C---:B------:R-:W-:Y:S02]  /*24500*/  IADD3 R71, P5, R82.reuse, 0x4000, RZ ;  /* 0x0000400052477810 */ /* 0x040fe40007fbe0ff */
[C---:B------:R-:W-:Y:S02]  /*24510*/  IADD3 R75, P1, R82.reuse, 0x60, RZ ;  /* 0x00000060524b7810 */ /* 0x040fe40007f3e0ff */
[C---:B------:R-:W-:Y:S02]  /*24520*/  IADD3 R79, P2, R82.reuse, 0x40, RZ ;  /* 0x00000040524f7810 */ /* 0x040fe40007f5e0ff */
[----:B------:R-:W-:Y:S02]  /*24530*/  IADD3 R81, P3, R82, 0x20, RZ ;  /* 0x0000002052517810 */ /* 0x000fe40007f7e0ff */
[----:B------:R-:W-:Y:S02]  /*24540*/  LOP3.LUT R66, R67, 0x380, RZ, 0xc0, !PT ;  /* 0x0000038043427812 */ /* 0x000fe400078ec0ff */
[----:B------:R-:W-:-:S02]  /*24550*/  LOP3.LUT R70, R71, 0x380, RZ, 0xc0, !PT ;  /* 0x0000038047467812 */ /* 0x000fc400078ec0ff */
[----:B------:R-:W-:Y:S02]  /*24560*/  LOP3.LUT R74, R75, 0x380, RZ, 0xc0, !PT ;  /* 0x000003804b4a7812 */ /* 0x000fe400078ec0ff */
[----:B------:R-:W-:Y:S02]  /*24570*/  LOP3.LUT R78, R79, 0x380, RZ, 0xc0, !PT ;  /* 0x000003804f4e7812 */ /* 0x000fe400078ec0ff */
[----:B------:R-:W-:Y:S02]  /*24580*/  LOP3.LUT R80, R81, 0x380, RZ, 0xc0, !PT ;  /* 0x0000038051507812 */ /* 0x000fe400078ec0ff */
[----:B-1----:R-:W-:Y:S02]  /*24590*/  LOP3.LUT R45, R82, 0x380, RZ, 0xc0, !PT ;  /* 0x00000380522d7812 */ /* 0x002fe400078ec0ff */
[----:B------:R-:W-:Y:S02]  /*245a0*/  SHF.R.U64 R66, R66, 0x3, RZ ;  /* 0x0000000342427819 */ /* 0x000fe400000012ff */
[----:B------:R-:W-:-:S02]  /*245b0*/  SHF.R.U64 R70, R70, 0x3, RZ ;  /* 0x0000000346467819 */ /* 0x000fc400000012ff */
        /* <DEDUP_REMOVED lines=44> */
[----:B------:R-:W-:Y:S01]  /*24880*/  SHFL.IDX PT, R91, R91, R44, 0x1c1f ;  /* 0x001c1f2c5b5b7589 */ /* 0x000fe200000e0000 */
        /* <DEDUP_REMOVED lines=114> */
[----:B-1----:R-:W-:Y:S02]  /*24fb0*/  SEL R85, R99, R101, P0 ;  /* 0x0000006563557207 */ /* 0x002fe40000000000 */
        /* <DEDUP_REMOVED lines=9> */
[----:B-1----:R-:W-:Y:S01]  /*25050*/  SEL R110, R111, R40, P0 ;  /* 0x000000286f6e7207 */ /* 0x002fe20000000000 */
[----:B------:R-:W-:Y:S01]  /*25060*/  SHFL.IDX PT, R129, R83, R44, 0x1c1f ;  /* 0x001c1f2c53817589 */ /* 0x000fe200000e0000 */
[----:B------:R-:W-:-:S02]  /*25070*/  SEL R111, R40, R111, P0 ;  /* 0x0000006f286f7207 */ /* 0x000fc40000000000 */
[----:B------:R-:W-:Y:S01]  /*25080*/  SEL R102, R66, R102, P0 ;  /* 0x0000006642667207 */ /* 0x000fe20000000000 */
[----:B------:R2:W1:Y:S04]  /*25090*/  SHFL.IDX PT, R105, R4, R77, 0x1c1f ;  /* 0x001c1f4d04697589 */ /* 0x00046800000e0000 */
[----:B------:R-:W3:Y:S04]  /*250a0*/  SHFL.IDX PT, R92, R7, R77, 0x1c1f ;  /* 0x001c1f4d075c7589 */ /* 0x000ee800000e0000 */
[----:B------:R4:W-:Y:S01]  /*250b0*/  SHFL.IDX PT, R75, R8, R77, 0x1c1f ;  /* 0x001c1f4d084b7589 */ /* 0x0009e200000e0000 */
[----:B--2---:R-:W-:-:S03]  /*250c0*/  SEL R4, R103, R97, P0 ;  /* 0x0000006167047207 */ /* 0x004fc60000000000 */
[----:B------:R-:W2:Y:S04]  /*250d0*/  SHFL.IDX PT, R71, R32, R77, 0x1c1f ;  /* 0x001c1f4d20477589 */ /* 0x000ea800000e0000 */
[----:B------:R-:W-:Y:S01]  /*250e0*/  SHFL.IDX PT, R136, R109, R44, 0x1c1f ;  /* 0x001c1f2c6d887589 */ /* 0x000fe200000e0000 */
[----:B----4-:R-:W-:-:S03]  /*250f0*/  SEL R8, R25, R9, P0 ;  /* 0x0000000919087207 */ /* 0x010fc60000000000 */
[----:B------:R-:W-:Y:S01]  /*25100*/  SHFL.IDX PT, R119, R116, R44, 0x1c1f ;  /* 0x001c1f2c74777589 */ /* 0x000fe200000e0000 */
[----:B------:R-:W-:-:S03]  /*25110*/  SEL R9, R9, R25, P0 ;  /* 0x0000001909097207 */ /* 0x000fc60000000000 */
[----:B------:R-:W-:Y:S01]  /*25120*/  SHFL.IDX PT, R84, R124, R44, 0x1c1f ;  /* 0x001c1f2c7c547589 */ /* 0x000fe200000e0000 */
[----:B-1----:R-:W-:-:S03]  /*25130*/  SEL R5, R93, R105, P0 ;  /* 0x000000695d057207 */ /* 0x002fc60000000000 */
[----:B------:R-:W-:Y:S01]  /*25140*/  SHFL.IDX PT, R83, R57, R44, 0x1c1f ;  /* 0x001c1f2c39537589 */ /* 0x000fe200000e0000 */
[----:B---3--:R-:W-:Y:S02]  /*25150*/  SEL R7, R95, R92, P0 ;  /* 0x0000005c5f077207 */ /* 0x008fe40000000000 */
[----:B------:R-:W-:Y:S01]  /*25160*/  SEL R92, R92, R95, P0 ;  /* 0x0000005f5c5c7207 */ /* 0x000fe20000000000 */
[----:B------:R1:W3:Y:S04]  /*25170*/  SHFL.IDX PT, R141, R10, R77, 0x1c1f ;  /* 0x001c1f4d0a8d7589 */ /* 0x0002e800000e0000 */
[----:B------:R-:W4:Y:S01]  /*25180*/  SHFL.IDX PT, R139, R21, R77, 0x1c1f ;  /* 0x001c1f4d158b7589 */ /* 0x000f2200000e0000 */
[----:B--2---:R-:W-:Y:S02]  /*25190*/  SEL R32, R132, R71, P0 ;  /* 0x0000004784207207 */ /* 0x004fe40000000000 */
[----:B------:R-:W-:Y:S01]  /*251a0*/  SEL R33, R71, R132, P0 ;  /* 0x0000008447217207 */ /* 0x000fe20000000000 */
[----:B------:R-:W-:Y:S01]  /*251b0*/  SHFL.IDX PT, R69, R69, R77, 0x1c1f ;  /* 0x001c1f4d45457589 */ /* 0x000fe200000e0000 */
[----:B-1----:R-:W-:-:S03]  /*251c0*/  SEL R10, R20, R75, P0 ;  /* 0x0000004b140a7207 */ /* 0x002fc60000000000 */
[----:B------:R-:W-:Y:S01]  /*251d0*/  SHFL.IDX PT, R81, R81, R77, 0x1c1f ;  /* 0x001c1f4d51517589 */ /* 0x000fe200000e0000 */
[----:B------:R-:W-:-:S03]  /*251e0*/  SEL R20, R75, R20, P0 ;  /* 0x000000144b147207 */ /* 0x000fc60000000000 */
[----:B------:R1:W2:Y:S04]  /*251f0*/  SHFL.IDX PT, R144, R30, R77, 0x1c1f ;  /* 0x001c1f4d1e907589 */ /* 0x0002a800000e0000 */
[----:B------:R-:W0:Y:S04]  /*25200*/  SHFL.IDX PT, R145, R35, R77, 0x1c1f ;  /* 0x001c1f4d23917589 */ /* 0x000e2800000e0000 */
[----:B------:R4:W0:Y:S01]  /*25210*/  SHFL.IDX PT, R149, R38, R77, 0x1c1f ;  /* 0x001c1f4d26957589 */ /* 0x00082200000e0000 */
[----:B---3--:R-:W-:Y:S02]  /*25220*/  SEL R25, R122, R141, P0 ;  /* 0x0000008d7a197207 */ /* 0x008fe40000000000 */
[----:B-1----:R-:W-:Y:S01]  /*25230*/  SEL R30, R31, R36, P0 ;  /* 0x000000241f1e7207 */ /* 0x002fe20000000000 */
[----:B------:R-:W-:Y:S01]  /*25240*/  SHFL.IDX PT, R79, R79, R77, 0x1c1f ;  /* 0x001c1f4d4f4f7589 */ /* 0x000fe200000e0000 */
[----:B------:R-:W-:-:S02]  /*25250*/  SEL R31, R36, R31, P0 ;  /* 0x0000001f241f7207 */ /* 0x000fc40000000000 */
[----:B----4-:R-:W-:Y:S01]  /*25260*/  SEL R21, R136, R139, P0 ;  /* 0x0000008b88157207 */ /* 0x010fe20000000000 */
[----:B------:R1:W3:Y:S01]  /*25270*/  SHFL.IDX PT, R96, R138, R44, 0x1c1f ;  /* 0x001c1f2c8a607589 */ /* 0x0002e200000e0000 */
[----:B------:R-:W-:-:S03]  /*25280*/  SEL R38, R129, R146, P0 ;  /* 0x0000009281267207 */ /* 0x000fc60000000000 */
[----:B------:R-:W-:Y:S04]  /*25290*/  SHFL.IDX PT, R109, R108, R44, 0x1c1f ;  /* 0x001c1f2c6c6d7589 */ /* 0x000fe800000e0000 */
[----:B------:R4:W-:Y:S01]  /*252a0*/  SHFL.IDX PT, R117, R112, R44, 0x1c1f ;  /* 0x001c1f2c70757589 */ /* 0x0009e200000e0000 */
[----:B--2---:R-:W-:Y:S02]  /*252b0*/  SEL R34, R134, R144, P0 ;  /* 0x0000009086227207 */ /* 0x004fe40000000000 */
[----:B-1----:R-:W-:Y:S01]  /*252c0*/  SEL R138, R3, R2, P0 ;  /* 0x00000002038a7207 */ /* 0x002fe20000000000 */
[----:B------:R1:W2:Y:S01]  /*252d0*/  SHFL.IDX PT, R123, R114, R44, 0x1c1f ;  /* 0x001c1f2c727b7589 */ /* 0x0002a200000e0000 */
[----:B------:R-:W-:Y:S02]  /*252e0*/  SEL R2, R2, R3, P0 ;  /* 0x0000000302027207 */ /* 0x000fe40000000000 */
[----:B------:R-:W-:Y:S01]  /*252f0*/  SEL R3, R97, R103, P0 ;  /* 0x0000006761037207 */ /* 0x000fe20000000000 */
[----:B------:R-:W-:Y:S01]  /*25300*/  SHFL.IDX PT, R89, R88, R44, 0x1c1f ;  /* 0x001c1f2c58597589 */ /* 0x000fe200000e0000 */
[----:B------:R-:W-:-:S02]  /*25310*/  SEL R97, R98, R27, P0 ;  /* 0x0000001b62617207 */ /* 0x000fc40000000000 */
[----:B----4-:R-:W-:Y:S01]  /*25320*/  SEL R112, R118, R113, P0 ;  /* 0x0000007176707207 */ /* 0x010fe20000000000 */
[----:B------:R-:W-:Y:S01]  /*25330*/  SHFL.IDX PT, R128, R90, R44, 0x1c1f ;  /* 0x001c1f2c5a807589 */ /* 0x000fe200000e0000 */
[----:B------:R-:W-:Y:S02]  /*25340*/  SEL R103, R104, R82, P0 ;  /* 0x0000005268677207 */ /* 0x000fe40000000000 */
[----:B------:R-:W-:Y:S01]  /*25350*/  SEL R113, R113, R118, P0 ;  /* 0x0000007671717207 */ /* 0x000fe20000000000 */
[----:B------:R-:W-:Y:S01]  /*25360*/  SHFL.IDX PT, R80, R52, R44, 0x1c1f ;  /* 0x001c1f2c34507589 */ /* 0x000fe200000e0000 */
[----:B------:R-:W-:Y:S02]  /*25370*/  SEL R98, R27, R98, P0 ;  /* 0x000000621b627207 */ /* 0x000fe40000000000 */
[----:B------:R-:W-:Y:S01]  /*25380*/  SEL R104, R82, R104, P0 ;  /* 0x0000006852687207 */ /* 0x000fe20000000000 */
[----:B------:R-:W-:Y:S01]  /*25390*/  SHFL.IDX PT, R133, R61, R44, 0x1c1f ;  /* 0x001c1f2c3d857589 */ /* 0x000fe200000e0000 */
[----:B-1----:R-:W-:-:S02]  /*253a0*/  SEL R114, R115, R69, P0 ;  /* 0x0000004573727207 */ /* 0x002fc40000000000 */
[----:B------:R-:W-:Y:S01]  /*253b0*/  SEL R118, R119, R81, P0 ;  /* 0x0000005177767207 */ /* 0x000fe20000000000 */
[----:B------:R-:W-:Y:S01]  /*253c0*/  SHFL.IDX PT, R131, R72, R44, 0x1c1f ;  /* 0x001c1f2c48837589 */ /* 0x000fe200000e0000 */
[----:B------:R-:W-:Y:S02]  /*253d0*/  SEL R35, R144, R134, P0 ;  /* 0x0000008690237207 */ /* 0x000fe40000000000 */
[----:B0-----:R-:W-:Y:S01]  /*253e0*/  SEL R36, R127, R145, P0 ;  /* 0x000000917f247207 */ /* 0x001fe20000000000 */
[----:B------:R-:W-:Y:S01]  /*253f0*/  SHFL.IDX PT, R137, R67, R44, 0x1c1f ;  /* 0x001c1f2c43897589 */ /* 0x000fe200000e0000 */
[----:B------:R-:W-:Y:S02]  /*25400*/  SEL R70, R84, R149, P0 ;  /* 0x0000009554467207 */ /* 0x000fe40000000000 */
[----:B------:R-:W-:Y:S01]  /*25410*/  SEL R71, R149, R84, P0 ;  /* 0x0000005495477207 */ /* 0x000fe20000000000 */
[----:B------:R-:W-:Y:S01]  /*25420*/  SHFL.IDX PT, R135, R74, R44, 0x1c1f ;  /* 0x001c1f2c4a877589 */ /* 0x000fe200000e0000 */
[----:B---3--:R-:W-:-:S02]  /*25430*/  SEL R95, R96, R60, P0 ;  /* 0x0000003c605f7207 */ /* 0x008fc40000000000 */
[----:B------:R-:W-:Y:S01]  /*25440*/  SEL R115, R69, R115, P0 ;  /* 0x0000007345737207 */ /* 0x000fe20000000000 */
[----:B------:R0:W1:Y:S01]  /*25450*/  SHFL.IDX PT, R140, R6, R77, 0x1c1f ;  /* 0x001c1f4d068c7589 */ /* 0x00006200000e0000 */
[----:B------:R-:W-:Y:S02]  /*25460*/  SEL R119, R81, R119, P0 ;  /* 0x0000007751777207 */ /* 0x000fe40000000000 */
[----:B------:R-:W-:Y:S01]  /*25470*/  SEL R96, R60, R96, P0 ;  /* 0x000000603c607207 */ /* 0x000fe20000000000 */
[----:B------:R3:W4:Y:S04]  /*25480*/  SHFL.IDX PT, R143, R24, R77, 0x1c1f ;  /* 0x001c1f4d188f7589 */ /* 0x00072800000e0000 */
[----:B------:R2:W4:Y:S01]  /*25490*/  SHFL.IDX PT, R142, R26, R77, 0x1c1f ;  /* 0x001c1f4d1a8e7589 */ /* 0x00052200000e0000 */
[----:B0-----:R-:W-:-:S03]  /*254a0*/  SEL R6, R105, R93, P0 ;  /* 0x0000005d69067207 */ /* 0x001fc60000000000 */
[----:B------:R-:W0:Y:S01]  /*254b0*/  SHFL.IDX PT, R65, R65, R77, 0x1c1f ;  /* 0x001c1f4d41417589 */ /* 0x000e2200000e0000 */
[----:B------:R-:W-:Y:S02]  /*254c0*/  SEL R105, R106, R11, P0 ;  /* 0x0000000b6a697207 */ /* 0x000fe40000000000 */
[----:B---3--:R-:W-:Y:S01]  /*254d0*/  SEL R24, R139, R136, P0 ;  /* 0x000000888b187207 */ /* 0x008fe20000000000 */
[----:B------:R-:W-:Y:S01]  /*254e0*/  SHFL.IDX PT, R64, R64, R77, 0x1c1f ;  /* 0x001c1f4d40407589 */ /* 0x000fe200000e0000 */
[----:B------:R-:W-:Y:S01]  /*254f0*/  SEL R106, R11, R106, P0 ;  /* 0x0000006a0b6a7207 */ /* 0x000fe20000000000 */
[----:B------:R-:W-:Y:S01]  /*25500*/  IMAD.MOV.U32 R11, RZ, RZ, RZ ;  /* 0x000000ffff0b7224 */ /* 0x000fe200078e00ff */
[----:B--2---:R-:W-:Y:S01]  /*25510*/  SEL R26, R141, R122, P0 ;  /* 0x0000007a8d1a7207 */ /* 0x004fe20000000000 */
[----:B------:R-:W2:Y:S01]  /*25520*/  SHFL.IDX PT, R47, R47, R77, 0x1c1f ;  /* 0x001c1f4d2f2f7589 */ /* 0x000ea200000e0000 */
[----:B------:R-:W-:Y:S02]  /*25530*/  SEL R122, R123, R12, P0 ;  /* 0x0000000c7b7a7207 */ /* 0x000fe40000000000 */
[----:B------:R-:W-:Y:S01]  /*25540*/  SEL R123, R12, R123, P0 ;  /* 0x0000007b0c7b7207 */ /* 0x000fe20000000000 */
[----:B------:R-:W3:Y:S01]  /*25550*/  SHFL.IDX PT, R51, R51, R77, 0x1c1f ;  /* 0x001c1f4d33337589 */ /* 0x000ee200000e0000 */
[----:B-1----:R-:W-:-:S02]  /*25560*/  SEL R93, R94, R140, P0 ;  /* 0x0000008c5e5d7207 */ /* 0x002fc40000000000 */
[----:B------:R-:W-:Y:S01]  /*25570*/  SEL R94, R140, R94, P0 ;  /* 0x0000005e8c5e7207 */ /* 0x000fe20000000000 */
[----:B------:R-:W1:Y:S01]  /*25580*/  SHFL.IDX PT, R58, R58, R77, 0x1c1f ;  /* 0x001c1f4d3a3a7589 */ /* 0x000e6200000e0000 */
[----:B----4-:R-:W-:Y:S02]  /*25590*/  SEL R108, R109, R143, P0 ;  /* 0x0000008f6d6c7207 */ /* 0x010fe40000000000 */
[----:B------:R-:W-:Y:S01]  /*255a0*/  SEL R109, R143, R109, P0 ;  /* 0x0000006d8f6d7207 */ /* 0x000fe20000000000 */
[----:B------:R-:W4:Y:S01]  /*255b0*/  SHFL.IDX PT, R59, R59, R77, 0x1c1f ;  /* 0x001c1f4d3b3b7589 */ /* 0x000f2200000e0000 */
[----:B------:R-:W-:Y:S02]  /*255c0*/  SEL R27, R107, R142, P0 ;  /* 0x0000008e6b1b7207 */ /* 0x000fe40000000000 */
[----:B------:R-:W-:Y:S01]  /*255d0*/  SEL R107, R142, R107, P0 ;  /* 0x0000006b8e6b7207 */ /* 0x000fe20000000000 */
[----:B------:R-:W4:Y:S01]  /*255e0*/  SHFL.IDX PT, R63, R63, R77, 0x1c1f ;  /* 0x001c1f4d3f3f7589 */ /* 0x000f2200000e0000 */
[----:B0-----:R-:W-:-:S02]  /*255f0*/  SEL R116, R117, R65, P0 ;  /* 0x0000004175747207 */ /* 0x001fc40000000000 */
[----:B------:R-:W-:Y:S01]  /*25600*/  SEL R117, R65, R117, P0 ;  /* 0x0000007541757207 */ /* 0x000fe20000000000 */
[----:B------:R-:W0:Y:S04]  /*25610*/  SHFL.IDX PT, R57, R73, R77, 0x1c1f ;  /* 0x001c1f4d49397589 */ /* 0x000e2800000e0000 */
[----:B------:R-:W-:Y:S01]  /*25620*/  SHFL.IDX PT, R88, R125, R44, 0x1c1f ;  /* 0x001c1f2c7d587589 */ /* 0x000fe200000e0000 */
[----:B--2---:R-:W-:Y:S02]  /*25630*/  SEL R74, R80, R47, P0 ;  /* 0x0000002f504a7207 */ /* 0x004fe40000000000 */
[----:B------:R-:W-:Y:S01]  /*25640*/  SEL R75, R47, R80, P0 ;  /* 0x000000502f4b7207 */ /* 0x000fe20000000000 */
[----:B------:R-:W-:Y:S01]  /*25650*/  SHFL.IDX PT, R55, R55, R44, 0x1c1f ;  /* 0x001c1f2c37377589 */ /* 0x000fe200000e0000 */
[----:B---3--:R-:W-:-:S02]  /*25660*/  SEL R82, R83, R51, P0 ;  /* 0x0000003353527207 */ /* 0x008fc40000000000 */
[----:B------:R-:W-:Y:S01]  /*25670*/  SEL R83, R51, R83, P0 ;  /* 0x0000005333537207 */ /* 0x000fe20000000000 */
[----:B------:R-:W-:Y:S01]  /*25680*/  SHFL.IDX PT, R54, R54, R44, 0x1c1f ;  /* 0x001c1f2c36367589 */ /* 0x000fe200000e0000 */
[----:B-1----:R-:W-:Y:S02]  /*25690*/  SEL R132, R133, R58, P0 ;  /* 0x0000003a85847207 */ /* 0x002fe40000000000 */
[----:B------:R-:W-:Y:S01]  /*256a0*/  SEL R133, R58, R133, P0 ;  /* 0x000000853a857207 */ /* 0x000fe20000000000 */
[----:B------:R-:W-:Y:S01]  /*256b0*/  SHFL.IDX PT, R56, R56, R44, 0x1c1f ;  /* 0x001c1f2c38387589 */ /* 0x000fe200000e0000 */
[----:B----4-:R-:W-:Y:S02]  /*256c0*/  SEL R84, R131, R59, P0 ;  /* 0x0000003b83547207 */ /* 0x010fe40000000000 */
[----:B------:R-:W-:Y:S01]  /*256d0*/  SEL R131, R59, R131, P0 ;  /* 0x000000833b837207 */ /* 0x000fe20000000000 */
[----:B------:R-:W-:Y:S01]  /*256e0*/  SHFL.IDX PT, R62, R62, R44, 0x1c1f ;  /* 0x001c1f2c3e3e7589 */ /* 0x000fe200000e0000 */
[----:B------:R-:W-:-:S02]  /*256f0*/  SEL R136, R137, R63, P0 ;  /* 0x0000003f89887207 */ /* 0x000fc40000000000 */
[----:B------:R-:W-:Y:S01]  /*25700*/  SEL R137, R63, R137, P0 ;  /* 0x000000893f897207 */ /* 0x000fe20000000000 */
[----:B------:R1:W2:Y:S01]  /*25710*/  SHFL.IDX PT, R148, R37, R77, 0x1c1f ;  /* 0x001c1f4d25947589 */ /* 0x0002a200000e0000 */
[----:B0-----:R-:W-:Y:S02]  /*25720*/  SEL R134, R135, R57, P0 ;  /* 0x0000003987867207 */ /* 0x001fe40000000000 */
[----:B------:R-:W-:Y:S01]  /*25730*/  SEL R135, R57, R135, P0 ;  /* 0x0000008739877207 */ /* 0x000fe20000000000 */
[----:B------:R0:W3:Y:S04]  /*25740*/  SHFL.IDX PT, R147, R39, R77, 0x1c1f ;  /* 0x001c1f4d27937589 */ /* 0x0000e800000e0000 */
[----:B------:R4:W4:Y:S01]  /*25750*/  SHFL.IDX PT, R90, R68, R77, 0x1c1f ;  /* 0x001c1f4d445a7589 */ /* 0x00092200000e0000 */
[----:B-1----:R-:W-:-:S03]  /*25760*/  SEL R37, R145, R127, P0 ;  /* 0x0000007f91257207 */ /* 0x002fc60000000000 */
[----:B------:R-:W1:Y:S01]  /*25770*/  SHFL.IDX PT, R48, R48, R77, 0x1c1f ;  /* 0x001c1f4d30307589 */ /* 0x000e6200000e0000 */
[----:B------:R-:W-:Y:S02]  /*25780*/  SEL R127, R128, R64, P0 ;  /* 0x00000040807f7207 */ /* 0x000fe40000000000 */
[----:B0-----:R-:W-:Y:S01]  /*25790*/  SEL R39, R146, R129, P0 ;  /* 0x0000008192277207 */ /* 0x001fe20000000000 */
[----:B------:R-:W0:Y:S01]  /*257a0*/  SHFL.IDX PT, R49, R49, R77, 0x1c1f ;  /* 0x001c1f4d31317589 */ /* 0x000e2200000e0000 */
[----:B------:R-:W-:Y:S02]  /*257b0*/  SEL R129, R130, R79, P0 ;  /* 0x0000004f82817207 */ /* 0x000fe40000000000 */
[----:B------:R-:W-:Y:S01]  /*257c0*/  SEL R130, R79, R130, P0 ;  /* 0x000000824f827207 */ /* 0x000fe20000000000 */
[----:B------:R-:W-:Y:S01]  /*257d0*/  SHFL.IDX PT, R50, R50, R77, 0x1c1f ;  /* 0x001c1f4d32327589 */ /* 0x000fe200000e0000 */
[----:B------:R-:W-:-:S03]  /*257e0*/  SEL R128, R64, R128, P0 ;  /* 0x0000008040807207 */ /* 0x000fc60000000000 */
[----:B------:R-:W0:Y:S01]  /*257f0*/  SHFL.IDX PT, R53, R53, R77, 0x1c1f ;  /* 0x001c1f4d35357589 */ /* 0x000e2200000e0000 */
[----:B--2---:R-:W-:Y:S02]  /*25800*/  SEL R69, R89, R148, P0 ;  /* 0x0000009459457207 */ /* 0x004fe40000000000 */
[----:B------:R-:W-:Y:S01]  /*25810*/  SEL R124, R148, R89, P0 ;  /* 0x00000059947c7207 */ /* 0x000fe20000000000 */
[----:B------:R-:W2:Y:S01]  /*25820*/  SHFL.IDX PT, R45, R45, R44, 0x1c1f ;  /* 0x001c1f2c2d2d7589 */ /* 0x000ea200000e0000 */
[----:B---3--:R-:W-:Y:S02]  /*25830*/  SEL R40, R91, R147, P0 ;  /* 0x000000935b287207 */ /* 0x008fe40000000000 */
[----:B----4-:R-:W-:Y:S01]  /*25840*/  SEL R68, R147, R91, P0 ;  /* 0x0000005b93447207 */ /* 0x010fe20000000000 */
[----:B------:R3:W4:Y:S01]  /*25850*/  SHFL.IDX PT, R52, R78, R44, 0x1c1f ;  /* 0x001c1f2c4e347589 */ /* 0x00072200000e0000 */
[----:B------:R-:W-:Y:S02]  /*25860*/  SEL R125, R88, R90, P0 ;  /* 0x0000005a587d7207 */ /* 0x000fe40000000000 */
[----:B------:R-:W-:Y:S01]  /*25870*/  SEL R126, R90, R88, P0 ;  /* 0x000000585a7e7207 */ /* 0x000fe20000000000 */
[----:B------:R-:W2:Y:S01]  /*25880*/  SHFL.IDX PT, R14, R46, R77, 0x1c1f ;  /* 0x001c1f4d2e0e7589 */ /* 0x000ea200000e0000 */
[----:B-1----:R-:W-:-:S02]  /*25890*/  SEL R72, R55, R48, P0 ;  /* 0x0000003037487207 */ /* 0x002fc40000000000 */
[----:B------:R-:W-:Y:S01]  /*258a0*/  SEL R73, R48, R55, P0 ;  /* 0x0000003730497207 */ /* 0x000fe20000000000 */
[----:B------:R1:W2:Y:S01]  /*258b0*/  SHFL.IDX PT, R44, R76, R77, 0x1c1f ;  /* 0x001c1f4d4c2c7589 */ /* 0x0002a200000e0000 */
[----:B0-----:R-:W-:Y:S02]  /*258c0*/  SEL R79, R49, R54, P0 ;  /* 0x00000036314f7207 */ /* 0x001fe40000000000 */
[----:B---3--:R-:W-:Y:S02]  /*258d0*/  SEL R78, R54, R49, P0 ;  /* 0x00000031364e7207 */ /* 0x008fe40000000000 */
[----:B------:R-:W-:Y:S02]  /*258e0*/  SEL R80, R62, R53, P0 ;  /* 0x000000353e507207 */ /* 0x000fe40000000000 */
[----:B-1----:R-:W-:Y:S02]  /*258f0*/  SEL R76, R56, R50, P0 ;  /* 0x00000032384c7207 */ /* 0x002fe40000000000 */
[----:B------:R-:W-:-:S02]  /*25900*/  SEL R77, R50, R56, P0 ;  /* 0x00000038324d7207 */ /* 0x000fc40000000000 */
[----:B------:R-:W-:-:S07]  /*25910*/  SEL R81, R53, R62, P0 ;  /* 0x0000003e35517207 */ /* 0x000fce0000000000 */
.L_x_5850:
[----:B------:R-:W3:Y:S01]  /*25920*/  LDL.LU R140, [R1+0x20] ;  /* 0x00002000018c7983 */ /* 0x000ee20000300800 */
[----:B------:R-:W-:Y:S05]  /*25930*/  WARPSYNC.ALL ;  /* 0x0000000000007948 */ /* 0x000fea0003800000 */
[----:B------:R-:W3:Y:S01]  /*25940*/  LDL.LU R139, [R1+0x24] ;  /* 0x00002400018b7983 */ /* 0x000ee20000300800 */
[----:B--2-4-:R-:W-:Y:S01]  /*25950*/  SEL R89, R52, R44, P0 ;  /* 0x0000002c34597207 */ /* 0x014fe20000000000 */
[----:B------:R-:W-:Y:S01]  /*25960*/  ULDC.64 UR6, c[0x0][0xc08] ;  /* 0x0003020000067ab9 */ /* 0x000fe20000000a00 */
[----:B------:R-:W-:Y:S01]  /*25970*/  SEL R91, R44, R52, P0 ;  /* 0x000000342c5b7207 */ /* 0x000fe20000000000 */
[----:B------:R-:W-:Y:S01]  /*25980*/  ULDC.64 UR4, c[0x0][0xc00] ;  /* 0x0003000000047ab9 */ /* 0x000fe20000000a00 */
[----:B------:R-:W-:Y:S01]  /*25990*/  F2FP.BF16.F32.PACK_AB R48, R85, R138 ;  /* 0x0000008a5530723e */ /* 0x000fe200000010ff */
[----:B------:R-:W0:Y:S01]  /*259a0*/  LDC R141, c[0x0][0xbe8] ;  /* 0x0002fa00ff8d7b82 */ /* 0x000e220000000800 */
[----:B------:R-:W-:-:S02]  /*259b0*/  F2FP.BF16.F32.PACK_AB R49, R28, R30 ;  /* 0x0000001e1c31723e */ /* 0x000fc400000010ff */
[----:B------:R-:W-:Y:S02]  /*259c0*/  F2FP.BF16.F32.PACK_AB R50, R0, R2 ;  /* 0x000000020032723e */ /* 0x000fe400000010ff */
[----:B------:R-:W-:-:S03]  /*259d0*/  F2FP.BF16.F32.PACK_AB R51, R29, R31 ;  /* 0x0000001f1d33723e */ /* 0x000fc600000010ff */
        /* <DEDUP_REMOVED lines=8> */
[----:B------:R-:W-:Y:S02]  /*25a60*/  F2FP.BF16.F32.PACK_AB R59, R37, R39 ;  /* 0x00000027253b723e */ /* 0x000fe400000010ff */
[----:B------:R-:W-:Y:S02]  /*25a70*/  SEL R88, R45, R14, P0 ;  /* 0x0000000e2d587207 */ /* 0x000fe40000000000 */
[----:B------:R-:W-:Y:S02]  /*25a80*/  SEL R90, R14, R45, P0 ;  /* 0x0000002d0e5a7207 */ /* 0x000fe40000000000 */
        /* <DEDUP_REMOVED lines=15> */
[----:B-1----:R-:W-:Y:S02]  /*25b80*/  F2FP.BF16.F32.PACK_AB R48, R103, R105 ;  /* 0x000000696730723e */ /* 0x002fe400000010ff */
[----:B------:R-:W-:Y:S02]  /*25b90*/  F2FP.BF16.F32.PACK_AB R49, R129, R70 ;  /* 0x000000468131723e */ /* 0x000fe400000010ff */
[----:B------:R-:W-:Y:S02]  /*25ba0*/  F2FP.BF16.F32.PACK_AB R50, R104, R106 ;  /* 0x0000006a6832723e */ /* 0x000fe400000010ff */
[----:B------:R-:W-:Y:S02]  /*25bb0*/  F2FP.BF16.F32.PACK_AB R51, R130, R71 ;  /* 0x000000478233723e */ /* 0x000fe400000010ff */
[----:B--2---:R-:W-:-:S02]  /*25bc0*/  F2FP.BF16.F32.PACK_AB R52, R8, R10 ;  /* 0x0000000a0834723e */ /* 0x004fc400000010ff */
[----:B------:R-:W-:Y:S01]  /*25bd0*/  F2FP.BF16.F32.PACK_AB R53, R72, R74 ;  /* 0x0000004a4835723e */ /* 0x000fe200000010ff */
[----:B------:R3:W-:Y:S01]  /*25be0*/  STSM.16.M88.4 [R157], R48 ;  /* 0x000000309d007844 */ /* 0x0007e20000000200 */
[----:B------:R-:W-:Y:S02]  /*25bf0*/  F2FP.BF16.F32.PACK_AB R54, R9, R20 ;  /* 0x000000140936723e */ /* 0x000fe400000010ff */
[----:B------:R-:W-:Y:S02]  /*25c00*/  F2FP.BF16.F32.PACK_AB R55, R73, R75 ;  /* 0x0000004b4937723e */ /* 0x000fe400000010ff */
[----:B----4-:R-:W-:Y:S02]  /*25c10*/  F2FP.BF16.F32.PACK_AB R56, R21, R25 ;  /* 0x000000191538723e */ /* 0x010fe400000010ff */
[----:B------:R-:W-:Y:S01]  /*25c20*/  F2FP.BF16.F32.PACK_AB R57, R76, R78 ;  /* 0x0000004e4c39723e */ /* 0x000fe200000010ff */
[----:B------:R-:W-:Y:S01]  /*25c30*/  STSM.16.M88.4 [R158], R52 ;  /* 0x000000349e007844 */ /* 0x000fe20000000200 */
[----:B------:R-:W-:-:S02]  /*25c40*/  F2FP.BF16.F32.PACK_AB R58, R24, R26 ;  /* 0x0000001a183a723e */ /* 0x000fc400000010ff */
[----:B------:R-:W-:Y:S02]  /*25c50*/  F2FP.BF16.F32.PACK_AB R59, R77, R79 ;  /* 0x0000004f4d3b723e */ /* 0x000fe400000010ff */
[----:B------:R-:W-:Y:S02]  /*25c60*/  F2FP.BF16.F32.PACK_AB R62, R107, R109 ;  /* 0x0000006d6b3e723e */ /* 0x000fe400000010ff */
[----:B------:R-:W-:Y:S01]  /*25c70*/  F2FP.BF16.F32.PACK_AB R63, R81, R83 ;  /* 0x00000053513f723e */ /* 0x000fe200000010ff */
[----:B------:R-:W-:Y:S01]  /*25c80*/  STSM.16.M88.4 [R159], R56 ;  /* 0x000000389f007844 */ /* 0x000fe20000000200 */
        /* <DEDUP_REMOVED lines=10> */
[----:B------:R-:W-:-:S02]  /*25d30*/  F2FP.BF16.F32.PACK_AB R44, R118, R122 ;  /* 0x0000007a762c723e */ /* 0x000fc400000010ff */
[----:B------:R-:W-:Y:S01]  /*25d40*/  F2FP.BF16.F32.PACK_AB R46, R119, R123 ;  /* 0x0000007b772e723e */ /* 0x000fe200000010ff */
[----:B------:R0:W-:Y:S01]  /*25d50*/  STSM.16.M88.4 [R162], R12 ;  /* 0x0000000ca2007844 */ /* 0x0001e20000000200 */
[----:B------:R-:W-:Y:S02]  /*25d60*/  F2FP.BF16.F32.PACK_AB R45, R89, R88 ;  /* 0x00000058592d723e */ /* 0x000fe400000010ff */
[----:B------:R-:W-:Y:S02]  /*25d70*/  F2FP.BF16.F32.PACK_AB R47, R91, R90 ;  /* 0x0000005a5b2f723e */ /* 0x000fe400000010ff */
[----:B------:R-:W-:Y:S02]  /*25d80*/  ISETP.NE.U32.AND P3, PT, RZ, UR6, PT ;  /* 0x00000006ff007c0c */ /* 0x000fe4000bf65070 */
[----:B------:R-:W-:Y:S01]  /*25d90*/  ISETP.NE.U32.AND P0, PT, RZ, UR4, PT ;  /* 0x00000004ff007c0c */ /* 0x000fe2000bf05070 */
[----:B------:R1:W-:Y:S01]  /*25da0*/  STSM.16.M88.4 [R163], R44 ;  /* 0x0000002ca3007844 */ /* 0x0003e20000000200 */
[----:B------:R-:W-:Y:S01]  /*25db0*/  BAR.SYNC.DEFER_BLOCKING 0x1, 0x100 ;  /* 0x0044000000007b1d */ /* 0x000fe20000010000 */
[----:B------:R-:W-:-:S02]  /*25dc0*/  ISETP.NE.AND.EX P3, PT, RZ, UR7, PT, P3 ;  /* 0x00000007ff007c0c */ /* 0x000fc4000bf65330 */
[----:B------:R-:W-:Y:S02]  /*25dd0*/  ISETP.NE.AND.EX P0, PT, RZ, UR5, PT, P0 ;  /* 0x00000005ff007c0c */ /* 0x000fe4000bf05300 */
[----:B---3--:R-:W-:-:S04]  /*25de0*/  IADD3 R48, P1, R140, UR4, RZ ;  /* 0x000000048c307c10 */ /* 0x008fc8000ff3e0ff */
[----:B------:R-:W-:-:S05]  /*25df0*/  IADD3.X R49, R139, UR5, RZ, P1, !PT ;  /* 0x000000058b317c10 */ /* 0x000fca0008ffe4ff */
[----:B0-----:R-:W-:Y:S01]  /*25e00*/  @P3 IADD3 R12, P1, R140, UR6, RZ ;  /* 0x000000068c0c3c10 */ /* 0x001fe2000ff3e0ff */
[----:B------:R-:W-:Y:S02]  /*25e10*/  ULDC UR6, c[0x0][0xa88] ;  /* 0x0002a20000067ab9 */ /* 0x000fe40000000800 */
[----:B------:R-:W-:Y:S01]  /*25e20*/  MOV R52, UR6 ;  /* 0x0000000600347c02 */ /* 0x000fe20008000f00 */
[----:B------:R0:W5:Y:S01]  /*25e30*/  @P0 LDG.E R11, desc[UR54][R48.64] ;  /* 0x00000036300b0981 */ /* 0x000162000c1e1900 */
[----:B------:R-:W-:-:S05]  /*25e40*/  @P3 IADD3.X R13, R139, UR7, RZ, P1, !PT ;  /* 0x000000078b0d3c10 */ /* 0x000fca0008ffe4ff */
[----:B------:R0:W5:Y:S01]  /*25e50*/  @P3 LDG.E R52, desc[UR54][R12.64] ;  /* 0x000000360c343981 */ /* 0x000162000c1e1900 */
[----:B------:R-:W-:Y:S01]  /*25e60*/  IMAD.MOV.U32 R53, RZ, RZ, 0x9b8 ;  /* 0x000009b8ff357424 */ /* 0x000fe200078e00ff */
[----:B------:R-:W-:Y:S02]  /*25e70*/  ISETP.GT.AND P2, PT, R164, 0x1, PT ;  /* 0x00000001a400780c */ /* 0x000fe40003f44270 */
[----:B------:R-:W-:Y:S02]  /*25e80*/  ISETP.NE.AND P1, PT, R141, 0x1, PT ;  /* 0x000000018d00780c */ /* 0x000fe40003f25270 */
[----:B------:R-:W-:-:S04]  /*25e90*/  SEL R53, R53, 0x978, P2 ;  /* 0x0000097835357807 */ /* 0x000fc80001000000 */
[----:B-1----:R0:W1:Y:S08]  /*25ea0*/  LDC.64 R46, c[0x0][R53+0x220] ;  /* 0x00008800352e7b82 */ /* 0x0020700000000a00 */
[----:B------:R0:W2:Y:S08]  /*25eb0*/  LDC.64 R50, c[0x0][R53+0x218] ;  /* 0x0000860035327b82 */ /* 0x0000b00000000a00 */
[----:B------:R0:W3:Y:S01]  /*25ec0*/  LDC.64 R44, c[0x0][R53+0x228] ;  /* 0x00008a00352c7b82 */ /* 0x0000e20000000a00 */
[----:B------:R-:W-:Y:S05]  /*25ed0*/  @P3 BRA `(.L_x_5558) ;  /* 0x0000000000103947 */ /* 0x000fea0003800000 */
[----:B------:R-:W-:Y:S05]  /*25ee0*/  @!P0 BRA `(.L_x_5558) ;  /* 0x00000000000c8947 */ /* 0x000fea0003800000 */
[----:B0-----:R-:W4:Y:S04]  /*25ef0*/  LDG.E R13, desc[UR54][R48.64] ;  /* 0x00000036300d7981 */ /* 0x001f28000c1e1900 */
[----:B-----5:R-:W4:Y:S02]  /*25f00*/  LDG.E R52, desc[UR54][R48.64+0x4] ;  /* 0x0000043630347981 */ /* 0x020f24000c1e1900 */
[----:B----4-:R-:W-:-:S07]  /*25f10*/  IMAD.IADD R52, R52, 0x1, -R13 ;  /* 0x0000000134347824 */ /* 0x010fce00078e0a0d */
.L_x_5558:
[----:B------:R-:W4:Y:S01]  /*25f20*/  LDL.LU R14, [R1+0x18] ;  /* 0x00001800010e7983 */ /* 0x000f220000300800 */
[----:B0-----:R0:W3:Y:S03]  /*25f30*/  LDC.64 R12, c[0x0][R53+0x210] ;  /* 0x00008400350c7b82 */ /* 0x0010e60000000a00 */
[----:B------:R-:W2:Y:S04]  /*25f40*/  LDL.LU R49, [R1+0x28] ;  /* 0x0000280001317983 */ /* 0x000ea80000300800 */
[----:B------:R-:W3:Y:S01]  /*25f50*/  LDL R143, [R1+0xc] ;  /* 0x00000c00018f7983 */ /* 0x000ee20000100800 */
[----:B------:R-:W-:Y:S01]  /*25f60*/  ISETP.NE.U32.AND P0, PT, RZ, UR4, PT ;  /* 0x00000004ff007c0c */ /* 0x000fe2000bf05070 */
[----:B------:R-:W3:Y:S02]  /*25f70*/  @P1 LDC R59, c[0x0][0xbec] ;  /* 0x0002fb00ff3b1b82 */ /* 0x000ee40000000800 */
[----:B------:R-:W3:Y:S04]  /*25f80*/  LDL R48, [R1+0x14] ;  /* 0x0000140001307983 */ /* 0x000ee80000100800 */
[----:B------:R-:W3:Y:S02]  /*25f90*/  LDL R142, [R1+0x34] ;  /* 0x00003400018e7983 */ /* 0x000ee40000100800 */
[----:B------:R-:W3:Y:S02]  /*25fa0*/  @P1 LDC R61, c[0x0][0xbf0] ;  /* 0x0002fc00ff3d1b82 */ /* 0x000ee40000000800 */
[----:B------:R-:W3:Y:S04]  /*25fb0*/  LDL R54, [R1+0x70] ;  /* 0x0000700001367983 */ /* 0x000ee80000100800 */
[----:B0-----:R-:W3:Y:S01]  /*25fc0*/  LDL R53, [R1+0x60] ;  /* 0x0000600001357983 */ /* 0x001ee20000100800 */
[----:B------:R-:W-:-:S02]  /*25fd0*/  ISETP.NE.AND.EX P0, PT, RZ, UR5, PT, P0 ;  /* 0x00000005ff007c0c */ /* 0x000fc4000bf05300 */
[----:B-----5:R-:W-:Y:S02]  /*25fe0*/  SHF.R.S32.HI R140, RZ, 0x1f, R11 ;  /* 0x0000001fff8c7819 */ /* 0x020fe4000001140b */
[----:B----4-:R-:W-:Y:S02]  /*25ff0*/  SEL R139, R14, RZ, !P0 ;  /* 0x000000ff0e8b7207 */ /* 0x010fe40004000000 */
[----:B------:R-:W0:Y:S01]  /*26000*/  LDC.64 R14, c[0x0][0xba8] ;  /* 0x0002ea00ff0e7b82 */ /* 0x000e220000000a00 */
[----:B--2---:R-:W-:Y:S02]  /*26010*/  SEL R49, R49, RZ, !P0 ;  /* 0x000000ff31317207 */ /* 0x004fe40004000000 */
[----:B-1----:R-:W-:Y:S02]  /*26020*/  IMAD R47, R47, R139, RZ ;  /* 0x0000008b2f2f7224 */ /* 0x002fe400078e02ff */
[----:B---3--:R-:W-:Y:S02]  /*26030*/  IMAD R55, R51, R143, RZ ;  /* 0x0000008f33377224 */ /* 0x008fe400078e02ff */
[----:B------:R-:W-:-:S02]  /*26040*/  IMAD R57, R46, R49, R47 ;  /* 0x000000312e397224 */ /* 0x000fc400078e022f */
[----:B------:R-:W-:-:S04]  /*26050*/  IMAD.WIDE.U32 R50, R50, R143, RZ ;  /* 0x0000008f32327225 */ /* 0x000fc800078e00ff */
[----:B------:R-:W-:-:S04]  /*26060*/  IMAD.WIDE.U32 R46, R46, R139, RZ ;  /* 0x0000008b2e2e7225 */ /* 0x000fc800078e00ff */
[----:B------:R-:W-:Y:S01]  /*26070*/  IMAD.IADD R48, R48, 0x1, R236 ;  /* 0x0000000130307824 */ /* 0x000fe200078e02ec */
[----:B------:R-:W-:-:S03]  /*26080*/  IADD3 R50, P0, P3, R46, R50, R11 ;  /* 0x000000322e327210 */ /* 0x000fc60007b1e00b */
[----:B------:R-:W-:Y:S01]  /*26090*/  @P1 IMAD.HI.U32 R46, R48, R59, RZ ;  /* 0x0000003b302e1227 */ /* 0x000fe200078e00ff */
[----:B------:R-:W-:Y:S01]  /*260a0*/  SEL R49, R142, RZ, P2 ;  /* 0x000000ff8e317207 */ /* 0x000fe20001000000 */
[----:B0-----:R-:W0:Y:S02]  /*260b0*/  @!P2 LDC R14, c[0x0][0xb50] ;  /* 0x0002d400ff0eab82 */ /* 0x001e240000000800 */
[----:B------:R-:W-:Y:S02]  /*260c0*/  IMAD.IADD R57, R47, 0x1, R57 ;  /* 0x000000012f397824 */ /* 0x000fe400078e0239 */
[----:B------:R-:W-:Y:S01]  /*260d0*/  IMAD.MOV.U32 R47, RZ, RZ, R48 ;  /* 0x000000ffff2f7224 */ /* 0x000fe200078e0030 */
[----:B------:R-:W-:Y:S01]  /*260e0*/  @P1 SHF.R.U32.HI R47, RZ, R61, R46 ;  /* 0x0000003dff2f1219 */ /* 0x000fe2000001162e */
[----:B------:R-:W-:Y:S02]  /*260f0*/  IMAD.IADD R55, R51, 0x1, R55 ;  /* 0x0000000133377824 */ /* 0x000fe400078e0237 */
[-C--:B------:R-:W-:Y:S01]  /*26100*/  IMAD R51, R45, R49.reuse, RZ ;  /* 0x000000312d337224 */ /* 0x080fe200078e02ff */
[----:B------:R-:W1:Y:S01]  /*26110*/  @!P2 LDC R15, c[0x0][0xb54] ;  /* 0x0002d500ff0fab82 */ /* 0x000e620000000800 */
        /* <DEDUP_REMOVED lines=12> */
[----:B0-----:R-:W-:-:S03]  /*261e0*/  LEA R49, P0, R44, R14, 0x2 ;  /* 0x0000000e2c317211 */ /* 0x001fc600078010ff */
[----:B------:R-:W-:-:S05]  /*261f0*/  IMAD.IADD R12, R45, 0x1, R13 ;  /* 0x000000012d0c7824 */ /* 0x000fca00078e020d */
[----:B-1----:R-:W-:Y:S01]  /*26200*/  LEA.HI.X R44, R44, R15, R12, 0x2, P0 ;  /* 0x0000000f2c2c7211 */ /* 0x002fe200000f140c */
[----:B------:R-:W-:Y:S01]  /*26210*/  SHFL.IDX PT, R14, R49, 0x1, 0x1c1f ;  /* 0x003c1f00310e7f89 */ /* 0x000fe200000e0000 */
[----:B------:R-:W-:-:S03]  /*26220*/  IMAD.IADD R45, R54, 0x1, R236 ;  /* 0x00000001362d7824 */ /* 0x000fc600078e02ec */
        /* <DEDUP_REMOVED lines=18> */
[----:B------:R-:W-:-:S03]  /*26350*/  SHF.R.S32.HI R8, RZ, 0x3, R3 ;  /* 0x00000003ff087819 */ /* 0x000fc60000011403 */
[----:B------:R-:W-:-:S04]  /*26360*/  IMAD.IADD R45, R0, 0x1, -R5 ;  /* 0x00000001002d7824 */ /* 0x000fc800078e0a05 */
        /* <DEDUP_REMOVED lines=9> */
[----:B------:R-:W-:Y:S02]  /*26400*/  LOP3.LUT R24, R24, R25, RZ, 0x3c, !PT ;  /* 0x0000001918187212 */ /* 0x000fe400078e3cff */
[----:B------:R-:W-:Y:S02]  /*26410*/  IADD3.X R25, RZ, R87, RZ, P3, !PT ;  /* 0x00000057ff197210 */ /* 0x000fe40001ffe4ff */
        /* <DEDUP_REMOVED lines=39> */
[----:B------:R-:W-:Y:S01]  /*26690*/  IMAD.IADD R12, R236, 0x1, R11 ;  /* 0x00000001ec0c7824 */ /* 0x000fe200078e020b */
        /* <DEDUP_REMOVED lines=33> */
[----:B------:R-:W-:Y:S01]  /*268b0*/  IMAD.WIDE.U32 R2, R139, UR4, R2 ;  /* 0x000000048b027c25 */ /* 0x000fe2000f8e0002 */
[--C-:B------:R-:W-:Y:S01]  /*268c0*/  SHF.R.S32.HI R0, RZ, 0x1f, R11.reuse ;  /* 0x0000001fff007819 */ /* 0x100fe2000001140b */
[----:B------:R-:W-:Y:S01]  /*268d0*/  ULDC.64 UR4, c[0x0][0xae0] ;  /* 0x0002b80000047ab9 */ /* 0x000fe20000000a00 */
[----:B------:R0:W5:Y:S01]  /*268e0*/  LD.E.128 R4, desc[UR54][R86.64] ;  /* 0x0000003656047980 */ /* 0x000162000c101d00 */
[----:B------:R-:W-:Y:S01]  /*268f0*/  IMAD.MOV R10, RZ, RZ, -R11 ;  /* 0x000000ffff0a7224 */ /* 0x000fe200078e0a0b */
[----:B------:R-:W-:-:S02]  /*26900*/  IADD3 R3, R3, R13, RZ ;  /* 0x0000000d03037210 */ /* 0x000fc40007ffe0ff */
[----:B------:R-:W5:Y:S01]  /*26910*/  LD.E.128 R56, desc[UR54][R56.64] ;  /* 0x0000003638387980 */ /* 0x000f62000c101d00 */
[----:B------:R-:W-:-:S03]  /*26920*/  IMAD R141, R141, R10, R12 ;  /* 0x0000000a8d8d7224 */ /* 0x000fc600078e020c */
        /* <DEDUP_REMOVED lines=16> */
[C---:B------:R-:W-:Y:S02]  /*26a30*/  IMAD R13, R141.reuse, UR5, R10 ;  /* 0x000000058d0d7c24 */ /* 0x040fe4000f8e020a */
[----:B------:R-:W-:Y:S02]  /*26a40*/  VIADD R0, R16, 0x33420 ;  /* 0x0003342010007836 */ /* 0x000fe40000000000 */
        /* <DEDUP_REMOVED lines=16> */
.L_x_5853:
[----:B------:R-:W-:Y:S01]  /*26b50*/  IMAD.IADD R21, R8, 0x1, R236 ;  /* 0x0000000108157824 */ /* 0x000fe200078e02ec */
        /* <DEDUP_REMOVED lines=16> */
.L_x_5562:
[----:B------:R-:W-:Y:S05]  /*26c60*/  BSYNC B1 ;  /* 0x0000000000017941 */ /* 0x000fea0003800000 */
.L_x_5561:
[----:B------:R-:W-:-:S03]  /*26c70*/  UMOV UR4, 0xffffffff ;  /* 0xffffffff00047882 */ /* 0x000fc60000000000 */
[----:B------:R-:W-:Y:S05]  /*26c80*/  BRA.DIV UR4, `(.L_x_5563) ;  /* 0x000000f204e07947 */ /* 0x000fea000b800000 */
[----:B-1----:R1:W4:Y:S04]  /*26c90*/  SHFL.IDX PT, R0, R3, 0x1, 0x181f ;  /* 0x00381f0003007f89 */ /* 0x00232800000e0000 */
[----:B--23--:R1:W2:Y:S02]  /*26ca0*/  SHFL.IDX PT, R14, R2, 0x1, 0x181f ;  /* 0x00381f00020e7f89 */ /* 0x00c2a400000e0000 */
.L_x_5857:
        /* <DEDUP_REMOVED lines=17> */
.L_x_5565:
[----:B------:R-:W-:Y:S05]  /*26dc0*/  BSYNC B1 ;  /* 0x0000000000017941 */ /* 0x000fea0003800000 */
.L_x_5564:
[----:B------:R-:W-:-:S03]  /*26dd0*/  UMOV UR4, 0xffffffff ;  /* 0xffffffff00047882 */ /* 0x000fc60000000000 */
[----:B------:R-:W-:Y:S05]  /*26de0*/  BRA.DIV UR4, `(.L_x_5566) ;  /* 0x000000f204d07947 */ /* 0x000fea000b800000 */
[----:B----4-:R4:W0:Y:S04]  /*26df0*/  SHFL.IDX PT, R0, R3, 0x2, 0x181f ;  /* 0x00581f0003007f89 */ /* 0x01082800000e0000 */
[----:B--23--:R4:W2:Y:S02]  /*26e00*/  SHFL.IDX PT, R14, R2, 0x2, 0x181f ;  /* 0x00581f00020e7f89 */ /* 0x00c8a400000e0000 */
.L_x_5861:
        /* <DEDUP_REMOVED lines=17> */
.L_x_5568:
[----:B------:R-:W-:Y:S05]  /*26f20*/  BSYNC B1 ;  /* 0x0000000000017941 */ /* 0x000fea0003800000 */
.L_x_5567:
[----:B------:R-:W-:-:S03]  /*26f30*/  UMOV UR4, 0xffffffff ;  /* 0xffffffff00047882 */ /* 0x000fc60000000000 */
[----:B------:R-:W-:Y:S05]  /*26f40*/  BRA.DIV UR4, `(.L_x_5569) ;  /* 0x000000f204c07947 */ /* 0x000fea000b800000 */
[----:B0-----:R0:W0:Y:S04]  /*26f50*/  SHFL.IDX PT, R0, R3, 0x3, 0x181f ;  /* 0x00781f0003007f89 */ /* 0x00102800000e0000 */
[----:B--23--:R2:W3:Y:S02]  /*26f60*/  SHFL.IDX PT, R14, R2, 0x3, 0x181f ;  /* 0x00781f00020e7f89 */ /* 0x00c4e400000e0000 */
.L_x_5865:
        /* <DEDUP_REMOVED lines=18> */
.L_x_5559:
        /* <DEDUP_REMOVED lines=8> */
[----:B------:R-:W-:Y:S02]  /*27110*/  IMAD.IADD R13, R13, 0x1, R11 ;  /* 0x000000010d0d7824 */ /* 0x000fe400078e020b */
[----:B------:R-:W-:Y:S02]  /*27120*/  IMAD.MOV.U32 R11, RZ, RZ, R48 ;  /* 0x000000ffff0b7224 */ /* 0x000fe400078e0030 */
        /* <DEDUP_REMOVED lines=30> */
[----:B------:R-:W-:Y:S01]  /*27310*/  UMOV UR4, 0xffffffff ;  /* 0xffffffff00047882 */ /* 0x000fe20000000000 */
[----:B------:R-:W-:-:S04]  /*27320*/  IADD3 R11, R13, R11, RZ ;  /* 0x0000000b0d0b7210 */ /* 0x000fc80007ffe0ff */
[----:B------:R-:W-:Y:S01]  /*27330*/  LEA.HI.X R50, R12, UR5, R11, 0x2, P0 ;  /* 0x000000050c327c11 */ /* 0x000fe200080f140b */
[----:B0-----:R-:W-:Y:S06]  /*27340*/  BRA.DIV UR4, `(.L_x_5571) ;  /* 0x000000f204087947 */ /* 0x001fec000b800000 */
[----:B------:R0:W1:Y:S04]  /*27350*/  SHFL.IDX PT, R49, R50, RZ, 0x1c1f ;  /* 0x001c1fff32317589 */ /* 0x00006800000e0000 */
[----:B------:R0:W2:Y:S02]  /*27360*/  SHFL.IDX PT, R51, R48, RZ, 0x1c1f ;  /* 0x001c1fff30337589 */ /* 0x0000a400000e0000 */
.L_x_5868:
[----:B------:R-:W-:Y:S01]  /*27370*/  ISETP.GE.AND P0, PT, R45, R46, PT ;  /* 0x0000002e2d00720c */ /* 0x000fe20003f06270 */
[----:B------:R-:W-:-:S12]  /*27380*/  BSSY B1, `(.L_x_5572) ;  /* 0x00000d3000017945 */ /* 0x000fd80003800000 */
[----:B------:R-:W-:Y:S05]  /*27390*/  @P0 BRA `(.L_x_5573) ;  /* 0x0000000c00440947 */ /* 0x000fea0003800000 */
[----:B------:R-:W-:Y:S01]  /*273a0*/  ULDC UR4, c[0x0][0xac8] ;  /* 0x0002b20000047ab9 */ /* 0x000fe20000000800 */
[C---:B------:R-:W-:Y:S01]  /*273b0*/  VIADD R54, R237.reuse, 0x8 ;  /* 0x00000008ed367836 */ /* 0x040fe20000000000 */
        /* <DEDUP_REMOVED lines=8> */
[----:B------:R-:W-:Y:S01]  /*27440*/  VIADD R55, R237, 0x10 ;  /* 0x00000010ed377836 */ /* 0x000fe20000000000 */
[----:B------:R-:W-:-:S03]  /*27450*/  SHF.R.S32.HI R56, RZ, 0x1f, R56 ;  /* 0x0000001fff387819 */ /* 0x000fc60000011438 */
[----:B--2---:R-:W-:Y:S01]  /*27460*/  @!P1 IMAD.MOV.U32 R12, RZ, RZ, R51 ;  /* 0x000000ffff0c9224 */ /* 0x004fe200078e0033 */
[----:B------:R-:W-:Y:S01]  /*27470*/  SHF.R.S32.HI R55, RZ, 0x1f, R55 ;  /* 0x0000001fff377819 */ /* 0x000fe20000011437 */
[----:B-1----:R-:W-:Y:S02]  /*27480*/  @!P1 IMAD.MOV.U32 R13, RZ, RZ, R49 ;  /* 0x000000ffff0d9224 */ /* 0x002fe400078e0031 */
[----:B------:R-:W-:Y:S01]  /*27490*/  @!P1 IMAD.MOV.U32 R14, RZ, RZ, R138 ;  /* 0x000000ffff0e9224 */ /* 0x000fe200078e008a */
[----:B------:R-:W-:Y:S01]  /*274a0*/  @!P0 LEA R44, P4, R54, R51, 0x2 ;  /* 0x00000033362c8211 */ /* 0x000fe200078810ff */
[----:B------:R-:W-:-:S03]  /*274b0*/  @!P1 IMAD.WIDE R12, R237, 0x4, R12 ;  /* 0x00000004ed0c9825 */ /* 0x000fc600078e020c */
[----:B------:R-:W-:Y:S01]  /*274c0*/  @!P0 LEA.HI.X R45, R54, R49, R56, 0x2, P4 ;  /* 0x00000031362d8211 */ /* 0x000fe200020f1438 */
[----:B------:R-:W-:Y:S01]  /*274d0*/  @!P1 IMAD.MOV.U32 R15, RZ, RZ, R85 ;  /* 0x000000ffff0f9224 */ /* 0x000fe200078e0055 */
[C---:B------:R-:W-:Y:S01]  /*274e0*/  IADD3 R56, R237.reuse, 0x18, RZ ;  /* 0x00000018ed387810 */ /* 0x040fe20007ffe0ff */
[----:B------:R-:W-:-:S03]  /*274f0*/  VIADD R54, R237, 0x28 ;  /* 0x00000028ed367836 */ /* 0x000fc60000000000 */
[----:B------:R1:W-:Y:S01]  /*27500*/  @!P1 ST.E.64 desc[UR54][R12.64], R14 ;  /* 0x0000000e0c009985 */ /* 0x0003e2000c101b36 */
[----:B------:R-:W-:Y:S02]  /*27510*/  ISETP.GE.AND P1, PT, R11, UR4, PT ;  /* 0x000000040b007c0c */ /* 0x000fe4000bf26270 */
[----:B------:R-:W-:Y:S02]  /*27520*/  SHF.R.S32.HI R56, RZ, 0x1f, R56 ;  /* 0x0000001fff387819 */ /* 0x000fe40000011438 */
[C---:B-1----:R-:W-:Y:S01]  /*27530*/  @!P2 LEA R12, P5, R53.reuse, R51, 0x2 ;  /* 0x00000033350ca211 */ /* 0x042fe200078a10ff */
[----:B------:R-:W-:Y:S02]  /*27540*/  @!P0 IMAD.MOV.U32 R14, RZ, RZ, R2 ;  /* 0x000000ffff0e8224 */ /* 0x000fe400078e0002 */
[----:B------:R-:W-:Y:S01]  /*27550*/  @!P0 IMAD.MOV.U32 R15, RZ, RZ, R0 ;  /* 0x000000ffff0f8224 */ /* 0x000fe200078e0000 */
[----:B------:R-:W-:Y:S01]  /*27560*/  @!P2 LEA.HI.X R13, R53, R49, R55, 0x2, P5 ;  /* 0x00000031350da211 */ /* 0x000fe200028f1437 */
[----:B------:R-:W-:-:S02]  /*27570*/  @!P2 IMAD.MOV.U32 R2, RZ, RZ, R5 ;  /* 0x000000ffff02a224 */ /* 0x000fc400078e0005 */
[C---:B------:R-:W-:Y:S01]  /*27580*/  VIADD R53, R237.reuse, 0x30 ;  /* 0x00000030ed357836 */ /* 0x040fe20000000000 */
[----:B------:R1:W-:Y:S01]  /*27590*/  @!P0 ST.E.64 desc[UR54][R44.64], R14 ;  /* 0x0000000e2c008985 */ /* 0x0003e2000c101b36 */
[----:B------:R-:W-:Y:S01]  /*275a0*/  ISETP.GE.AND P0, PT, R54, UR4, PT ;  /* 0x0000000436007c0c */ /* 0x000fe2000bf06270 */
[----:B------:R-:W-:Y:S02]  /*275b0*/  VIADD R55, R237, 0x20 ;  /* 0x00000020ed377836 */ /* 0x000fe40000000000 */
[----:B------:R2:W-:Y:S01]  /*275c0*/  @!P2 ST.E.64 desc[UR54][R12.64], R2 ;  /* 0x000000020c00a985 */ /* 0x0005e2000c101b36 */
[----:B------:R-:W-:Y:S01]  /*275d0*/  @!P3 IMAD.MOV.U32 R5, RZ, RZ, R4 ;  /* 0x000000ffff05b224 */ /* 0x000fe200078e0004 */
[----:B------:R-:W-:Y:S01]  /*275e0*/  ISETP.GE.AND P2, PT, R53, UR4, PT ;  /* 0x0000000435007c0c */ /* 0x000fe2000bf46270 */
[----:B------:R-:W-:Y:S01]  /*275f0*/  @!P3 IMAD.MOV.U32 R4, RZ, RZ, R6 ;  /* 0x000000ffff04b224 */ /* 0x000fe200078e0006 */
[----:B------:R-:W-:Y:S01]  /*27600*/  SHF.R.S32.HI R55, RZ, 0x1f, R55 ;  /* 0x0000001fff377819 */ /* 0x000fe20000011437 */
[C---:B------:R-:W-:Y:S01]  /*27610*/  VIADD R0, R237.reuse, 0x40 ;  /* 0x00000040ed007836 */ /* 0x040fe20000000000 */
[----:B-1----:R-:W-:Y:S01]  /*27620*/  @!P3 LEA R14, P4, R52, R51, 0x2 ;  /* 0x00000033340eb211 */ /* 0x002fe200078810ff */
[----:B------:R-:W-:-:S03]  /*27630*/  VIADD R44, R237, 0x68 ;  /* 0x00000068ed2c7836 */ /* 0x000fc60000000000 */
[----:B------:R-:W-:Y:S02]  /*27640*/  SHF.R.S32.HI R0, RZ, 0x1f, R0 ;  /* 0x0000001fff007819 */ /* 0x000fe40000011400 */
[----:B------:R-:W-:Y:S01]  /*27650*/  @!P3 LEA.HI.X R15, R52, R49, R56, 0x2, P4 ;  /* 0x00000031340fb211 */ /* 0x000fe200020f1438 */
[----:B------:R-:W-:Y:S01]  /*27660*/  VIADD R52, R237, 0x38 ;  /* 0x00000038ed347836 */ /* 0x000fe20000000000 */
[-C--:B--2---:R-:W-:Y:S01]  /*27670*/  @!P1 LEA R2, P5, R11, R51.reuse, 0x2 ;  /* 0x000000330b029211 */ /* 0x084fe200078a10ff */
[----:B------:R-:W-:Y:S01]  /*27680*/  VIADD R56, R237, 0x28 ;  /* 0x00000028ed387836 */ /* 0x000fe20000000000 */
[----:B------:R-:W-:Y:S01]  /*27690*/  @!P0 LEA R6, P4, R54, R51, 0x2 ;  /* 0x0000003336068211 */ /* 0x000fe200078810ff */
[----:B------:R1:W-:Y:S01]  /*276a0*/  @!P3 ST.E.64 desc[UR54][R14.64], R4 ;  /* 0x000000040e00b985 */ /* 0x0003e2000c101b36 */
[----:B------:R-:W-:Y:S01]  /*276b0*/  @!P1 LEA.HI.X R3, R11, R49, R55, 0x2, P5 ;  /* 0x000000310b039211 */ /* 0x000fe200028f1437 */
[C---:B------:R-:W-:Y:S01]  /*276c0*/  VIADD R11, R237.reuse, 0x40 ;  /* 0x00000040ed0b7836 */ /* 0x040fe20000000000 */
[----:B------:R-:W-:Y:S01]  /*276d0*/  ISETP.GE.AND P3, PT, R52, UR4, PT ;  /* 0x0000000434007c0c */ /* 0x000fe2000bf66270 */
[C---:B------:R-:W-:Y:S01]  /*276e0*/  VIADD R55, R237.reuse, 0x30 ;  /* 0x00000030ed377836 */ /* 0x040fe20000000000 */
[----:B------:R-:W-:Y:S01]  /*276f0*/  SHF.R.S32.HI R56, RZ, 0x1f, R56 ;  /* 0x0000001fff387819 */ /* 0x000fe20000011438 */
[C---:B------:R-:W-:Y:S01]  /*27700*/  VIADD R12, R237.reuse, 0x48 ;  /* 0x00000048ed0c7836 */ /* 0x040fe20000000000 */
[----:B------:R-:W-:Y:S01]  /*27710*/  SHF.R.S32.HI R44, RZ, 0x1f, R44 ;  /* 0x0000001fff2c7819 */ /* 0x000fe2000001142c */
[----:B------:R-:W-:Y:S01]  /*27720*/  VIADD R13, R237, 0x60 ;  /* 0x00000060ed0d7836 */ /* 0x000fe20000000000 */
[----:B------:R-:W-:-:S02]  /*27730*/  SHF.R.S32.HI R55, RZ, 0x1f, R55 ;  /* 0x0000001fff377819 */ /* 0x000fc40000011437 */
[----:B------:R-:W-:Y:S02]  /*27740*/  SHF.R.S32.HI R12, RZ, 0x1f, R12 ;  /* 0x0000001fff0c7819 */ /* 0x000fe4000001140c */
[----:B------:R-:W-:Y:S01]  /*27750*/  SHF.R.S32.HI R13, RZ, 0x1f, R13 ;  /* 0x0000001fff0d7819 */ /* 0x000fe2000001140d */
[----:B-1----:R-:W-:Y:S01]  /*27760*/  @!P1 IMAD.MOV.U32 R4, RZ, RZ, R93 ;  /* 0x000000ffff049224 */ /* 0x002fe200078e005d */
[----:B------:R-:W-:Y:S01]  /*27770*/  IADD3 R14, R237, 0x58, RZ ;  /* 0x00000058ed0e7810 */ /* 0x000fe20007ffe0ff */
[----:B------:R-:W-:Y:S01]  /*27780*/  @!P1 IMAD.MOV.U32 R5, RZ, RZ, R7 ;  /* 0x000000ffff059224 */ /* 0x000fe200078e0007 */
[----:B------:R-:W-:Y:S01]  /*27790*/  @!P0 LEA.HI.X R7, R54, R49, R56, 0x2, P4 ;  /* 0x0000003136078211 */ /* 0x000fe200020f1438 */
[----:B------:R-:W-:Y:S01]  /*277a0*/  @!P0 IMAD.MOV.U32 R93, RZ, RZ, R92 ;  /* 0x000000ffff5d8224 */ /* 0x000fe200078e005c */
[----:B------:R-:W-:Y:S01]  /*277b0*/  SHF.R.S32.HI R14, RZ, 0x1f, R14 ;  /* 0x0000001fff0e7819 */ /* 0x000fe2000001140e */
[----:B------:R-:W-:Y:S01]  /*277c0*/  @!P0 IMAD.MOV.U32 R92, RZ, RZ, R94 ;  /* 0x000000ffff5c8224 */ /* 0x000fe200078e005e */
[----:B------:R1:W-:Y:S01]  /*277d0*/  @!P1 ST.E.64 desc[UR54][R2.64], R4 ;  /* 0x0000000402009985 */ /* 0x0003e2000c101b36 */
[----:B------:R-:W-:Y:S01]  /*277e0*/  ISETP.GE.AND P1, PT, R11, UR4, PT ;  /* 0x000000040b007c0c */ /* 0x000fe2000bf26270 */
[----:B------:R-:W-:-:S02]  /*277f0*/  VIADD R54, R237, 0x48 ;  /* 0x00000048ed367836 */ /* 0x000fc40000000000 */
[----:B------:R2:W-:Y:S01]  /*27800*/  @!P0 ST.E.64 desc[UR54][R6.64], R92 ;  /* 0x0000005c06008985 */ /* 0x0005e2000c101b36 */
[----:B------:R-:W-:Y:S02]  /*27810*/  VIADD R15, R237, 0x78 ;  /* 0x00000078ed0f7836 */ /* 0x000fe40000000000 */
[----:B------:R-:W-:Y:S02]  /*27820*/  ISETP.GE.AND P0, PT, R54, UR4, PT ;  /* 0x0000000436007c0c */ /* 0x000fe4000bf06270 */
[C---:B-1----:R-:W-:Y:S01]  /*27830*/  @!P2 LEA R2, P5, R53.reuse, R51, 0x2 ;  /* 0x000000333502a211 */ /* 0x042fe200078a10ff */
[----:B------:R-:W-:Y:S02]  /*27840*/  @!P2 IMAD.MOV.U32 R4, RZ, RZ, R97 ;  /* 0x000000ffff04a224 */ /* 0x000fe400078e0061 */
[----:B------:R-:W-:Y:S01]  /*27850*/  @!P2 IMAD.MOV.U32 R5, RZ, RZ, R95 ;  /* 0x000000ffff05a224 */ /* 0x000fe200078e005f */
[----:B------:R-:W-:Y:S01]  /*27860*/  @!P2 LEA.HI.X R3, R53, R49, R55, 0x2, P5 ;  /* 0x000000313503a211 */ /* 0x000fe200028f1437 */
[C---:B------:R-:W-:Y:S01]  /*27870*/  VIADD R53, R237.reuse, 0x50 ;  /* 0x00000050ed357836 */ /* 0x040fe20000000000 */
[----:B------:R-:W-:Y:S01]  /*27880*/  IADD3 R55, R237, 0x38, RZ ;  /* 0x00000038ed377810 */ /* 0x000fe20007ffe0ff */
[----:B------:R-:W-:Y:S01]  /*27890*/  @!P3 IMAD.MOV.U32 R97, RZ, RZ, R96 ;  /* 0x000000ffff61b224 */ /* 0x000fe200078e0060 */
[----:B--2---:R-:W-:Y:S01]  /*278a0*/  @!P3 LEA R6, P4, R52, R51, 0x2 ;  /* 0x000000333406b211 */ /* 0x004fe200078810ff */
[----:B------:R1:W-:Y:S01]  /*278b0*/  @!P2 ST.E.64 desc[UR54][R2.64], R4 ;  /* 0x000000040200a985 */ /* 0x0003e2000c101b36 */
[----:B------:R-:W-:Y:S01]  /*278c0*/  SHF.R.S32.HI R55, RZ, 0x1f, R55 ;  /* 0x0000001fff377819 */ /* 0x000fe20000011437 */
[----:B------:R-:W-:Y:S01]  /*278d0*/  @!P3 IMAD.MOV.U32 R96, RZ, RZ, R98 ;  /* 0x000000ffff60b224 */ /* 0x000fe200078e0062 */
[----:B------:R-:W-:-:S02]  /*278e0*/  ISETP.GE.AND P2, PT, R53, UR4, PT ;  /* 0x0000000435007c0c */ /* 0x000fc4000bf46270 */
[----:B------:R-:W-:Y:S01]  /*278f0*/  @!P3 LEA.HI.X R7, R52, R49, R55, 0x2, P4 ;  /* 0x000000313407b211 */ /* 0x000fe200020f1437 */
[----:B------:R-:W-:-:S04]  /*27900*/  VIADD R52, R237, 0x58 ;  /* 0x00000058ed347836 */ /* 0x000fc80000000000 */
[----:B------:R2:W-:Y:S01]  /*27910*/  @!P3 ST.E.64 desc[UR54][R6.64], R96 ;  /* 0x000000600600b985 */ /* 0x0005e2000c101b36 */
[----:B------:R-:W-:Y:S02]  /*27920*/  ISETP.GE.AND P3, PT, R52, UR4, PT ;  /* 0x0000000434007c0c */ /* 0x000fe4000bf66270 */
[C---:B-1----:R-:W-:Y:S01]  /*27930*/  @!P1 LEA R2, P5, R11.reuse, R51, 0x2 ;  /* 0x000000330b029211 */ /* 0x042fe200078a10ff */
[----:B------:R-:W-:Y:S02]  /*27940*/  @!P1 IMAD.MOV.U32 R4, RZ, RZ, R101 ;  /* 0x000000ffff049224 */ /* 0x000fe400078e0065 */
[----:B------:R-:W-:Y:S01]  /*27950*/  @!P1 IMAD.MOV.U32 R5, RZ, RZ, R99 ;  /* 0x000000ffff059224 */ /* 0x000fe200078e0063 */
[----:B------:R-:W-:Y:S01]  /*27960*/  @!P1 LEA.HI.X R3, R11, R49, R0, 0x2, P5 ;  /* 0x000000310b039211 */ /* 0x000fe200028f1400 */
[C---:B------:R-:W-:Y:S02]  /*27970*/  VIADD R11, R237.reuse, 0x60 ;  /* 0x00000060ed0b7836 */ /* 0x040fe40000000000 */
[----:B------:R-:W-:-:S02]  /*27980*/  VIADD R0, R237, 0x50 ;  /* 0x00000050ed007836 */ /* 0x000fc40000000000 */
[----:B------:R1:W-:Y:S01]  /*27990*/  @!P1 ST.E.64 desc[UR54][R2.64], R4 ;  /* 0x0000000402009985 */ /* 0x0003e2000c101b36 */
[C---:B--2---:R-:W-:Y:S01]  /*279a0*/  @!P0 LEA R6, P4, R54.reuse, R51, 0x2 ;  /* 0x0000003336068211 */ /* 0x044fe200078810ff */
[----:B------:R-:W-:Y:S01]  /*279b0*/  @!P0 IMAD.MOV.U32 R101, RZ, RZ, R100 ;  /* 0x000000ffff658224 */ /* 0x000fe200078e0064 */
[----:B------:R-:W-:Y:S01]  /*279c0*/  ISETP.GE.AND P1, PT, R11, UR4, PT ;  /* 0x000000040b007c0c */ /* 0x000fe2000bf26270 */
[----:B------:R-:W-:Y:S01]  /*279d0*/  @!P0 IMAD.MOV.U32 R100, RZ, RZ, R102 ;  /* 0x000000ffff648224 */ /* 0x000fe200078e0066 */
[----:B------:R-:W-:Y:S01]  /*279e0*/  @!P0 LEA.HI.X R7, R54, R49, R12, 0x2, P4 ;  /* 0x0000003136078211 */ /* 0x000fe200020f140c */
[----:B------:R-:W-:Y:S01]  /*279f0*/  VIADD R12, R237, 0x68 ;  /* 0x00000068ed0c7836 */ /* 0x000fe20000000000 */
[----:B------:R-:W-:-:S03]  /*27a00*/  SHF.R.S32.HI R0, RZ, 0x1f, R0 ;  /* 0x0000001fff007819 */ /* 0x000fc60000011400 */
[----:B------:R2:W-:Y:S01]  /*27a10*/  @!P0 ST.E.64 desc[UR54][R6.64], R100 ;  /* 0x0000006406008985 */ /* 0x0005e2000c101b36 */
[----:B------:R-:W-:Y:S02]  /*27a20*/  ISETP.GE.AND P4, PT, R12, UR4, PT ;  /* 0x000000040c007c0c */ /* 0x000fe4000bf86270 */
[C---:B-1----:R-:W-:Y:S01]  /*27a30*/  @!P2 LEA R2, P5, R53.reuse, R51, 0x2 ;  /* 0x000000333502a211 */ /* 0x042fe200078a10ff */
[----:B------:R-:W-:Y:S02]  /*27a40*/  @!P2 IMAD.MOV.U32 R4, RZ, RZ, R105 ;  /* 0x000000ffff04a224 */ /* 0x000fe400078e0069 */
[----:B------:R-:W-:Y:S01]  /*27a50*/  @!P2 IMAD.MOV.U32 R5, RZ, RZ, R103 ;  /* 0x000000ffff05a224 */ /* 0x000fe200078e0067 */
[----:B------:R-:W-:Y:S01]  /*27a60*/  @!P2 LEA.HI.X R3, R53, R49, R0, 0x2, P5 ;  /* 0x000000313503a211 */ /* 0x000fe200028f1400 */
[----:B------:R-:W-:Y:S02]  /*27a70*/  VIADD R0, R237, 0x70 ;  /* 0x00000070ed007836 */ /* 0x000fe40000000000 */
[----:B------:R-:W-:-:S02]  /*27a80*/  @!P3 IMAD.MOV.U32 R105, RZ, RZ, R104 ;  /* 0x000000ffff69b224 */ /* 0x000fc400078e0068 */
[----:B------:R1:W-:Y:S01]  /*27a90*/  @!P2 ST.E.64 desc[UR54][R2.64], R4 ;  /* 0x000000040200a985 */ /* 0x0003e2000c101b36 */
[----:B--2---:R-:W-:Y:S01]  /*27aa0*/  @!P3 LEA R6, P0, R52, R51, 0x2 ;  /* 0x000000333406b211 */ /* 0x004fe200078010ff */
[----:B------:R-:W-:Y:S01]  /*27ab0*/  @!P3 IMAD.MOV.U32 R104, RZ, RZ, R106 ;  /* 0x000000ffff68b224 */ /* 0x000fe200078e006a */
[----:B------:R-:W-:Y:S02]  /*27ac0*/  ISETP.GE.AND P2, PT, R0, UR4, PT ;  /* 0x0000000400007c0c */ /* 0x000fe4000bf46270 */
[----:B------:R-:W-:Y:S01]  /*27ad0*/  @!P3 LEA.HI.X R7, R52, R49, R14, 0x2, P0 ;  /* 0x000000313407b211 */ /* 0x000fe200000f140e */
[----:B------:R-:W-:Y:S01]  /*27ae0*/  VIADD R14, R237, 0x70 ;  /* 0x00000070ed0e7836 */ /* 0x000fe20000000000 */
[----:B------:R-:W-:-:S03]  /*27af0*/  ISETP.GE.AND P0, PT, R15, UR4, PT ;  /* 0x000000040f007c0c */ /* 0x000fc6000bf06270 */
[----:B------:R2:W-:Y:S01]  /*27b00*/  @!P3 ST.E.64 desc[UR54][R6.64], R104 ;  /* 0x000000680600b985 */ /* 0x0005e2000c101b36 */
[----:B------:R-:W-:Y:S02]  /*27b10*/  SHF.R.S32.HI R14, RZ, 0x1f, R14 ;  /* 0x0000001fff0e7819 */ /* 0x000fe4000001140e */
[----:B-1----:R-:W-:-:S04]  /*27b20*/  @!P1 LEA R2, P5, R11, R51, 0x2 ;  /* 0x000000330b029211 */ /* 0x002fc800078a10ff */
[----:B------:R-:W-:Y:S01]  /*27b30*/  @!P1 LEA.HI.X R3, R11, R49, R13, 0x2, P5 ;  /* 0x000000310b039211 */ /* 0x000fe200028f140d */
[----:B------:R-:W-:Y:S01]  /*27b40*/  VIADD R13, R237, 0x80 ;  /* 0x00000080ed0d7836 */ /* 0x000fe20000000000 */
[----:B------:R-:W-:Y:S01]  /*27b50*/  @!P4 LEA R4, P5, R12, R51, 0x2 ;  /* 0x000000330c04c211 */ /* 0x000fe200078a10ff */
[----:B------:R-:W-:-:S03]  /*27b60*/  @!P1 IMAD.MOV.U32 R11, RZ, RZ, R8 ;  /* 0x000000ffff0b9224 */ /* 0x000fc600078e0008 */
[----:B------:R-:W-:Y:S01]  /*27b70*/  ISETP.GE.AND P3, PT, R13, UR4, PT ;  /* 0x000000040d007c0c */ /* 0x000fe2000bf66270 */
[----:B--2---:R-:W-:Y:S01]  /*27b80*/  @!P4 IMAD.MOV.U32 R6, RZ, RZ, R20 ;  /* 0x000000ffff06c224 */ /* 0x004fe200078e0014 */
[----:B------:R-:W-:Y:S01]  /*27b90*/  @!P4 LEA.HI.X R5, R12, R49, R44, 0x2, P5 ;  /* 0x000000310c05c211 */ /* 0x000fe200028f142c */
[----:B------:R-:W-:Y:S01]  /*27ba0*/  @!P4 IMAD.MOV.U32 R7, RZ, RZ, R9 ;  /* 0x000000ffff07c224 */ /* 0x000fe200078e0009 */
[----:B------:R1:W-:Y:S01]  /*27bb0*/  @!P1 ST.E.64 desc[UR54][R2.64], R10 ;  /* 0x0000000a02009985 */ /* 0x0003e2000c101b36 */
[C---:B------:R-:W-:Y:S02]  /*27bc0*/  VIADD R12, R237.reuse, 0x88 ;  /* 0x00000088ed0c7836 */ /* 0x040fe40000000000 */
[----:B------:R-:W-:Y:S01]  /*27bd0*/  VIADD R44, R237, 0x78 ;  /* 0x00000078ed2c7836 */ /* 0x000fe20000000000 */
[----:B------:R2:W-:Y:S04]  /*27be0*/  @!P4 ST.E.64 desc[UR54][R4.64], R6 ;  /* 0x000000060400c985 */ /* 0x0005e8000c101b36 */
[----:B------:R-:W-:-:S02]  /*27bf0*/  SHF.R.S32.HI R44, RZ, 0x1f, R44 ;  /* 0x0000001fff2c7819 */ /* 0x000fc4000001142c */
[C---:B-1----:R-:W-:Y:S01]  /*27c00*/  @!P2 LEA R2, P1, R0.reuse, R51, 0x2 ;  /* 0x000000330002a211 */ /* 0x042fe200078210ff */
[C---:B------:R-:W-:Y:S01]  /*27c10*/  VIADD R10, R237.reuse, 0xa8 ;  /* 0x000000a8ed0a7836 */ /* 0x040fe20000000000 */
[C---:B------:R-:W-:Y:S02]  /*27c20*/  IADD3 R11, R237.reuse, 0x98, RZ ;  /* 0x00000098ed0b7810 */ /* 0x040fe40007ffe0ff */
[----:B------:R-:W-:Y:S01]  /*27c30*/  @!P2 LEA.HI.X R3, R0, R49, R14, 0x2, P1 ;  /* 0x000000310003a211 */ /* 0x000fe200008f140e */
[----:B--2---:R-:W-:Y:S01]  /*27c40*/  @!P2 IMAD.MOV.U32 R4, RZ, RZ, R25 ;  /* 0x000000ffff04a224 */ /* 0x004fe200078e0019 */
[C---:B------:R-:W-:Y:S01]  /*27c50*/  IADD3 R14, R237.reuse, 0x80, RZ ;  /* 0x00000080ed0e7810 */ /* 0x040fe20007ffe0ff */
[----:B------:R-:W-:Y:S01]  /*27c60*/  @!P2 IMAD.MOV.U32 R5, RZ, RZ, R21 ;  /* 0x000000ffff05a224 */ /* 0x000fe200078e0015 */
[----:B------:R-:W-:Y:S01]  /*27c70*/  ISETP.GE.AND P1, PT, R12, UR4, PT ;  /* 0x000000040c007c0c */ /* 0x000fe2000bf26270 */
[----:B------:R-:W-:Y:S01]  /*27c80*/  VIADD R0, R237, 0x90 ;  /* 0x00000090ed007836 */ /* 0x000fe20000000000 */
[C---:B------:R-:W-:Y:S01]  /*27c90*/  @!P0 LEA R6, P4, R15.reuse, R51, 0x2 ;  /* 0x000000330f068211 */ /* 0x040fe200078810ff */
[----:B------:R-:W-:Y:S01]  /*27ca0*/  @!P0 IMAD.MOV.U32 R25, RZ, RZ, R24 ;  /* 0x000000ffff198224 */ /* 0x000fe200078e0018 */
[----:B------:R1:W-:Y:S01]  /*27cb0*/  @!P2 ST.E.64 desc[UR54][R2.64], R4 ;  /* 0x000000040200a985 */ /* 0x0003e2000c101b36 */
[----:B------:R-:W-:Y:S01]  /*27cc0*/  SHF.R.S32.HI R14, RZ, 0x1f, R14 ;  /* 0x0000001fff0e7819 */ /* 0x000fe2000001140e */
[----:B------:R-:W-:Y:S01]  /*27cd0*/  @!P0 IMAD.MOV.U32 R24, RZ, RZ, R26 ;  /* 0x000000ffff188224 */ /* 0x000fe200078e001a */
[----:B------:R-:W-:Y:S01]  /*27ce0*/  @!P0 LEA.HI.X R7, R15, R49, R44, 0x2, P4 ;  /* 0x000000310f078211 */ /* 0x000fe200020f142c */
[----:B------:R-:W-:Y:S01]  /*27cf0*/  VIADD R15, R237, 0x98 ;  /* 0x00000098ed0f7836 */ /* 0x000fe20000000000 */
[----:B------:R-:W-:-:S02]  /*27d00*/  ISETP.GE.AND P2, PT, R0, UR4, PT ;  /* 0x0000000400007c0c */ /* 0x000fc4000bf46270 */
[----:B------:R-:W-:Y:S01]  /*27d10*/  SHF.R.S32.HI R11, RZ, 0x1f, R11 ;  /* 0x0000001fff0b7819 */ /* 0x000fe2000001140b */
[----:B------:R2:W-:Y:S01]  /*27d20*/  @!P0 ST.E.64 desc[UR54][R6.64], R24 ;  /* 0x0000001806008985 */ /* 0x0005e2000c101b36 */
[C---:B-1----:R-:W-:Y:S01]  /*27d30*/  @!P3 LEA R2, P5, R13.reuse, R51, 0x2 ;  /* 0x000000330d02b211 */ /* 0x042fe200078a10ff */
[----:B------:R-:W-:Y:S02]  /*27d40*/  @!P3 IMAD.MOV.U32 R4, RZ, RZ, R108 ;  /* 0x000000ffff04b224 */ /* 0x000fe400078e006c */
[----:B------:R-:W-:Y:S01]  /*27d50*/  @!P3 IMAD.MOV.U32 R5, RZ, RZ, R27 ;  /* 0x000000ffff05b224 */ /* 0x000fe200078e001b */
[----:B------:R-:W-:Y:S01]  /*27d60*/  @!P3 LEA.HI.X R3, R13, R49, R14, 0x2, P5 ;  /* 0x000000310d03b211 */ /* 0x000fe200028f140e */
[C---:B------:R-:W-:Y:S02]  /*27d70*/  VIADD R14, R237.reuse, 0x88 ;  /* 0x00000088ed0e7836 */ /* 0x040fe40000000000 */
[----:B------:R-:W-:Y:S01]  /*27d80*/  VIADD R13, R237, 0xa0 ;  /* 0x000000a0ed0d7836 */ /* 0x000fe20000000000 */
[----:B--2---:R-:W-:Y:S01]  /*27d90*/  @!P1 LEA R6, P0, R12, R51, 0x2 ;  /* 0x000000330c069211 */ /* 0x004fe200078010ff */
[----:B------:R1:W-:Y:S01]  /*27da0*/  @!P3 ST.E.64 desc[UR54][R2.64], R4 ;  /* 0x000000040200b985 */ /* 0x0003e2000c101b36 */
[----:B------:R-:W-:-:S02]  /*27db0*/  SHF.R.S32.HI R14, RZ, 0x1f, R14 ;  /* 0x0000001fff0e7819 */ /* 0x000fc4000001140e */
[----:B------:R-:W-:Y:S02]  /*27dc0*/  ISETP.GE.AND P3, PT, R15, UR4, PT ;  /* 0x000000040f007c0c */ /* 0x000fe4000bf66270 */
[----:B------:R-:W-:Y:S01]  /*27dd0*/  @!P1 LEA.HI.X R7, R12, R49, R14, 0x2, P0 ;  /* 0x000000310c079211 */ /* 0x000fe200000f140e */
[----:B------:R-:W-:Y:S01]  /*27de0*/  VIADD R12, R237, 0x90 ;  /* 0x00000090ed0c7836 */ /* 0x000fe20000000000 */
[----:B------:R-:W-:Y:S01]  /*27df0*/  ISETP.GE.AND P0, PT, R13, UR4, PT ;  /* 0x000000040d007c0c */ /* 0x000fe2000bf06270 */
[----:B------:R-:W-:-:S03]  /*27e00*/  VIADD R14, R237, 0xb8 ;  /* 0x000000b8ed0e7836 */ /* 0x000fc60000000000 */
[----:B------:R-:W-:Y:S01]  /*27e10*/  SHF.R.S32.HI R12, RZ, 0x1f, R12 ;  /* 0x0000001fff0c7819 */ /* 0x000fe2000001140c */
[----:B-1----:R-:W-:Y:S01]  /*27e20*/  @!P1 IMAD.MOV.U32 R4, RZ, RZ, R109 ;  /* 0x000000ffff049224 */ /* 0x002fe200078e006d */
[CC--:B------:R-:W-:Y:S01]  /*27e30*/  @!P2 LEA R2, P4, R0.reuse, R51.reuse, 0x2 ;  /* 0x000000330002a211 */ /* 0x0c0fe200078810ff */
[----:B------:R-:W-:Y:S02]  /*27e40*/  @!P1 IMAD.MOV.U32 R5, RZ, RZ, R107 ;  /* 0x000000ffff059224 */ /* 0x000fe400078e006b */
[----:B------:R-:W-:Y:S02]  /*27e50*/  @!P3 LEA R8, P5, R15, R51, 0x2 ;  /* 0x000000330f08b211 */ /* 0x000fe400078a10ff */
[----:B------:R-:W-:Y:S01]  /*27e60*/  @!P2 LEA.HI.X R3, R0, R49, R12, 0x2, P4 ;  /* 0x000000310003a211 */ /* 0x000fe200020f140c */
[----:B------:R-:W-:Y:S01]  /*27e70*/  VIADD R12, R237, 0xb0 ;  /* 0x000000b0ed0c7836 */ /* 0x000fe20000000000 */
[----:B------:R1:W-:Y:S01]  /*27e80*/  @!P1 ST.E.64 desc[UR54][R6.64], R4 ;  /* 0x0000000406009985 */ /* 0x0003e2000c101b36 */
[----:B------:R-:W-:-:S02]  /*27e90*/  ISETP.GE.AND P1, PT, R10, UR4, PT ;  /* 0x000000040a007c0c */ /* 0x000fc4000bf26270 */
[----:B------:R-:W-:Y:S02]  /*27ea0*/  SHF.R.S32.HI R0, RZ, 0x1f, R13 ;  /* 0x0000001fff007819 */ /* 0x000fe4000001140d */
[----:B------:R-:W-:Y:S02]  /*27eb0*/  @!P3 LEA.HI.X R9, R15, R49, R11, 0x2, P5 ;  /* 0x000000310f09b211 */ /* 0x000fe400028f140b */
[----:B------:R-:W-:Y:S02]  /*27ec0*/  SHF.R.S32.HI R11, RZ, 0x1f, R10 ;  /* 0x0000001fff0b7819 */ /* 0x000fe4000001140a */
[----:B------:R-:W-:Y:S01]  /*27ed0*/  ISETP.GE.AND P5, PT, R14, UR4, PT ;  /* 0x000000040e007c0c */ /* 0x000fe2000bfa6270 */
[----:B-1----:R-:W-:Y:S01]  /*27ee0*/  @!P2 IMAD.MOV.U32 R4, RZ, RZ, R112 ;  /* 0x000000ffff04a224 */ /* 0x002fe200078e0070 */
[----:B------:R-:W-:Y:S01]  /*27ef0*/  @!P0 LEA R6, P4, R13, R51, 0x2 ;  /* 0x000000330d068211 */ /* 0x000fe200078810ff */
[----:B------:R-:W-:-:S03]  /*27f00*/  @!P2 IMAD.MOV.U32 R5, RZ, RZ, R110 ;  /* 0x000000ffff05a224 */ /* 0x000fc600078e006e */
[----:B------:R-:W-:Y:S01]  /*27f10*/  @!P0 LEA.HI.X R7, R13, R49, R0, 0x2, P4 ;  /* 0x000000310d078211 */ /* 0x000fe200020f1400 */
[----:B------:R-:W-:Y:S01]  /*27f20*/  @!P3 IMAD.MOV.U32 R13, RZ, RZ, R111 ;  /* 0x000000ffff0db224 */ /* 0x000fe200078e006f */
[----:B------:R1:W-:Y:S01]  /*27f30*/  @!P2 ST.E.64 desc[UR54][R2.64], R4 ;  /* 0x000000040200a985 */ /* 0x0003e2000c101b36 */
[----:B------:R-:W-:Y:S02]  /*27f40*/  ISETP.GE.AND P2, PT, R12, UR4, PT ;  /* 0x000000040c007c0c */ /* 0x000fe4000bf46270 */
[----:B------:R-:W-:Y:S02]  /*27f50*/  SHF.R.S32.HI R0, RZ, 0x1f, R12 ;  /* 0x0000001fff007819 */ /* 0x000fe4000001140c */
[----:B-1----:R-:W-:-:S04]  /*27f60*/  @!P1 LEA R4, P4, R10, R51, 0x2 ;  /* 0x000000330a049211 */ /* 0x002fc800078810ff */
[----:B------:R-:W-:-:S05]  /*27f70*/  @!P1 LEA.HI.X R5, R10, R49, R11, 0x2, P4 ;  /* 0x000000310a059211 */ /* 0x000fca00020f140b */
[----:B------:R-:W-:-:S04]  /*27f80*/  @!P2 LEA R2, P4, R12, R51, 0x2 ;  /* 0x000000330c02a211 */ /* 0x000fc800078810ff */
[----:B------:R-:W-:Y:S01]  /*27f90*/  @!P2 LEA.HI.X R3, R12, R49, R0, 0x2, P4 ;  /* 0x000000310c03a211 */ /* 0x000fe200020f1400 */
[----:B------:R-:W-:Y:S01]  /*27fa0*/  @!P3 IMAD.MOV.U32 R12, RZ, RZ, R113 ;  /* 0x000000ffff0cb224 */ /* 0x000fe200078e0071 */
[----:B------:R-:W-:Y:S02]  /*27fb0*/  SHF.R.S32.HI R0, RZ, 0x1f, R14 ;  /* 0x0000001fff007819 */ /* 0x000fe4000001140e */
[C---:B------:R-:W-:Y:S02]  /*27fc0*/  @!P5 LEA R10, P4, R14.reuse, R51, 0x2 ;  /* 0x000000330e0ad211 */ /* 0x040fe400078810ff */
[----:B------:R1:W-:Y:S02]  /*27fd0*/  @!P3 ST.E.64 desc[UR54][R8.64], R12 ;  /* 0x0000000c0800b985 */ /* 0x0003e4000c101b36 */
[----:B------:R-:W-:Y:S01]  /*27fe0*/  @!P5 LEA.HI.X R11, R14, R49, R0, 0x2, P4 ;  /* 0x000000310e0bd211 */ /* 0x000fe200020f1400 */
[----:B-1----:R-:W-:Y:S02]  /*27ff0*/  @!P0 IMAD.MOV.U32 R8, RZ, RZ, R116 ;  /* 0x000000ffff088224 */ /* 0x002fe400078e0074 */
[----:B------:R-:W-:-:S05]  /*28000*/  @!P0 IMAD.MOV.U32 R9, RZ, RZ, R114 ;  /* 0x000000ffff098224 */ /* 0x000fca00078e0072 */
[----:B------:R1:W-:Y:S02]  /*28010*/  @!P0 ST.E.64 desc[UR54][R6.64], R8 ;  /* 0x0000000806008985 */ /* 0x0003e4000c101b36 */
[----:B-1----:R-:W-:Y:S02]  /*28020*/  @!P1 IMAD.MOV.U32 R6, RZ, RZ, R117 ;  /* 0x000000ffff069224 */ /* 0x002fe400078e0075 */
[----:B------:R-:W-:-:S05]  /*28030*/  @!P1 IMAD.MOV.U32 R7, RZ, RZ, R115 ;  /* 0x000000ffff079224 */ /* 0x000fca00078e0073 */
[----:B------:R1:W-:Y:S02]  /*28040*/  @!P1 ST.E.64 desc[UR54][R4.64], R6 ;  /* 0x0000000604009985 */ /* 0x0003e4000c101b36 */
[----:B-1----:R-:W-:Y:S02]  /*28050*/  @!P2 IMAD.MOV.U32 R4, RZ, RZ, R122 ;  /* 0x000000ffff04a224 */ /* 0x002fe400078e007a */
[----:B------:R-:W-:Y:S02]  /*28060*/  @!P2 IMAD.MOV.U32 R5, RZ, RZ, R118 ;  /* 0x000000ffff05a224 */ /* 0x000fe400078e0076 */
[----:B------:R-:W-:Y:S02]  /*28070*/  @!P5 IMAD.MOV.U32 R6, RZ, RZ, R123 ;  /* 0x000000ffff06d224 */ /* 0x000fe400078e007b */
[----:B------:R-:W-:Y:S01]  /*28080*/  @!P5 IMAD.MOV.U32 R7, RZ, RZ, R119 ;  /* 0x000000ffff07d224 */ /* 0x000fe200078e0077 */
[----:B------:R3:W-:Y:S04]  /*28090*/  @!P2 ST.E.64 desc[UR54][R2.64], R4 ;  /* 0x000000040200a985 */ /* 0x0007e8000c101b36 */
[----:B------:R3:W-:Y:S02]  /*280a0*/  @!P5 ST.E.64 desc[UR54][R10.64], R6 ;  /* 0x000000060a00d985 */ /* 0x0007e4000c101b36 */
.L_x_5573:
[----:B------:R-:W-:Y:S05]  /*280b0*/  BSYNC B1 ;  /* 0x0000000000017941 */ /* 0x000fea0003800000 */
.L_x_5572:
[----:B------:R-:W-:-:S03]  /*280c0*/  UMOV UR4, 0xffffffff ;  /* 0xffffffff00047882 */ /* 0x000fc60000000000 */
[----:B------:R-:W-:Y:S05]  /*280d0*/  BRA.DIV UR4, `(.L_x_5574) ;  /* 0x000000e204dc7947 */ /* 0x000fea000b800000 */
[----:B0-----:R-:W0:Y:S04]  /*280e0*/  SHFL.IDX PT, R50, R50, 0x1, 0x1c1f ;  /* 0x003c1f0032327f89 */ /* 0x001e2800000e0000 */
[----:B------:R4:W0:Y:S02]  /*280f0*/  SHFL.IDX PT, R14, R48, 0x1, 0x1c1f ;  /* 0x003c1f00300e7f89 */ /* 0x00082400000e0000 */
.L_x_5872:
[----:B------:R-:W-:-:S13]  /*28100*/  ISETP.GE.AND P0, PT, R47, R46, PT ;  /* 0x0000002e2f00720c */ /* 0x000fda0003f06270 */
[----:B------:R-:W-:Y:S05]  /*28110*/  @P0 BRA `(.L_x_5570) ;  /* 0x0000001800a00947 */ /* 0x000fea0003800000 */
[----:B------:R-:W-:Y:S01]  /*28120*/  ULDC UR4, c[0x0][0xac8] ;  /* 0x0002b20000047ab9 */ /* 0x000fe20000000800 */
[C---:B------:R-:W-:Y:S01]  /*28130*/  VIADD R8, R237.reuse, 0x8 ;  /* 0x00000008ed087836 */ /* 0x040fe20000000000 */
[C---:B------:R-:W-:Y:S01]  /*28140*/  ISETP.GE.AND P4, PT, R237.reuse, UR4, PT ;  /* 0x00000004ed007c0c */ /* 0x040fe2000bf86270 */
[C---:B------:R-:W-:Y:S01]  /*28150*/  VIADD R0, R237.reuse, 0x10 ;  /* 0x00000010ed007836 */ /* 0x040fe20000000000 */
[C---:B------:R-:W-:Y:S01]  /*28160*/  IADD3 R9, R237.reuse, 0x8, RZ ;  /* 0x00000008ed097810 */ /* 0x040fe20007ffe0ff */
[C---:B---3--:R-:W-:Y:S01]  /*28170*/  VIADD R10, R237.reuse, 0x18 ;  /* 0x00000018ed0a7836 */ /* 0x048fe20000000000 */
[----:B------:R-:W-:Y:S01]  /*28180*/  ISETP.GE.AND P1, PT, R8, UR4, PT ;  /* 0x0000000408007c0c */ /* 0x000fe2000bf26270 */
[C---:B------:R-:W-:Y:S01]  /*28190*/  VIADD R20, R237.reuse, 0x20 ;  /* 0x00000020ed147836 */ /* 0x040fe20000000000 */
[----:B------:R-:W-:Y:S01]  /*281a0*/  ISETP.GE.AND P2, PT, R0, UR4, PT ;  /* 0x0000000400007c0c */ /* 0x000fe2000bf46270 */
[C---:B------:R-:W-:Y:S01]  /*281b0*/  VIADD R13, R237.reuse, 0x10 ;  /* 0x00000010ed0d7836 */ /* 0x040fe20000000000 */
[----:B------:R-:W-:Y:S01]  /*281c0*/  ISETP.GE.AND P3, PT, R10, UR4, PT ;  /* 0x000000040a007c0c */ /* 0x000fe2000bf66270 */
[C---:B------:R-:W-:Y:S01]  /*281d0*/  VIADD R12, R237.reuse, 0x28 ;  /* 0x00000028ed0c7836 */ /* 0x040fe20000000000 */
[----:B------:R-:W-:Y:S01]  /*281e0*/  SHF.R.S32.HI R9, RZ, 0x1f, R9 ;  /* 0x0000001fff097819 */ /* 0x000fe20000011409 */
[----:B------:R-:W-:Y:S01]  /*281f0*/  VIADD R11, R237, 0x18 ;  /* 0x00000018ed0b7836 */ /* 0x000fe20000000000 */
[----:B------:R-:W-:Y:S01]  /*28200*/  SHF.R.S32.HI R13, RZ, 0x1f, R13 ;  /* 0x0000001fff0d7819 */ /* 0x000fe2000001140d */
[----:B0-----:R-:W-:-:S02]  /*28210*/  @!P4 IMAD.MOV.U32 R4, RZ, RZ, R14 ;  /* 0x000000ffff04c224 */ /* 0x001fc400078e000e */
[----:B------:R-:W-:Y:S01]  /*28220*/  @!P4 IMAD.MOV.U32 R5, RZ, RZ, R50 ;  /* 0x000000ffff05c224 */ /* 0x000fe200078e0032 */
[----:B------:R-:W-:Y:S01]  /*28230*/  SHF.R.S32.HI R11, RZ, 0x1f, R11 ;  /* 0x0000001fff0b7819 */ /* 0x000fe2000001140b */
[----:B------:R-:W-:Y:S01]  /*28240*/  @!P4 IMAD.MOV.U32 R6, RZ, RZ, R30 ;  /* 0x000000ffff06c224 */ /* 0x000fe200078e001e */
[----:B------:R-:W-:Y:S01]  /*28250*/  @!P1 LEA R2, P0, R8, R14, 0x2 ;  /* 0x0000000e08029211 */ /* 0x000fe200078010ff */
[----:B------:R-:W-:-:S03]  /*28260*/  @!P4 IMAD.WIDE R4, R237, 0x4, R4 ;  /* 0x00000004ed04c825 */ /* 0x000fc600078e0204 */
[----:B------:R-:W-:Y:S01]  /*28270*/  @!P1 LEA.HI.X R3, R8, R50, R9, 0x2, P0 ;  /* 0x0000003208039211 */ /* 0x000fe200000f1409 */
[----:B------:R-:W-:Y:S01]  /*28280*/  @!P4 IMAD.MOV.U32 R7, RZ, RZ, R28 ;  /* 0x000000ffff07c224 */ /* 0x000fe200078e001c */
[----:B------:R-:W-:Y:S01]  /*28290*/  ISETP.GE.AND P0, PT, R20, UR4, PT ;  /* 0x0000000414007c0c */ /* 0x000fe2000bf06270 */
[C---:B------:R-:W-:Y:S01]  /*282a0*/  VIADD R21, R237.reuse, 0x20 ;  /* 0x00000020ed157836 */ /* 0x040fe20000000000 */
[C---:B------:R-:W-:Y:S01]  /*282b0*/  @!P3 LEA R8, P5, R10.reuse, R14, 0x2 ;  /* 0x0000000e0a08b211 */ /* 0x040fe200078a10ff */
[C---:B------:R-:W-:Y:S01]  /*282c0*/  VIADD R15, R237.reuse, 0x28 ;  /* 0x00000028ed0f7836 */ /* 0x040fe20000000000 */
[----:B------:R0:W-:Y:S01]  /*282d0*/  @!P4 ST.E.64 desc[UR54][R4.64], R6 ;  /* 0x000000060400c985 */ /* 0x0001e2000c101b36 */
[----:B------:R-:W-:Y:S01]  /*282e0*/  VIADD R24, R237, 0x60 ;  /* 0x00000060ed187836 */ /* 0x000fe20000000000 */
[----:B------:R-:W-:Y:S02]  /*282f0*/  @!P3 LEA.HI.X R9, R10, R50, R11, 0x2, P5 ;  /* 0x000000320a09b211 */ /* 0x000fe400028f140b */
[----:B------:R-:W-:-:S02]  /*28300*/  SHF.R.S32.HI R21, RZ, 0x1f, R21 ;  /* 0x0000001fff157819 */ /* 0x000fc40000011415 */
[----:B------:R-:W-:Y:S02]  /*28310*/  SHF.R.S32.HI R15, RZ, 0x1f, R15 ;  /* 0x0000001fff0f7819 */ /* 0x000fe4000001140f */
[----:B------:R-:W-:Y:S01]  /*28320*/  SHF.R.S32.HI R24, RZ, 0x1f, R24 ;  /* 0x0000001fff187819 */ /* 0x000fe20000011418 */
[----:B0-----:R-:W-:Y:S01]  /*28330*/  @!P1 IMAD.MOV.U32 R4, RZ, RZ, R31 ;  /* 0x000000ffff049224 */ /* 0x001fe200078e001f */
[----:B------:R-:W-:Y:S01]  /*28340*/  @!P2 LEA R6, P4, R0, R14, 0x2 ;  /* 0x0000000e0006a211 */ /* 0x000fe200078810ff */
[----:B------:R-:W-:-:S03]  /*28350*/  @!P1 IMAD.MOV.U32 R5, RZ, RZ, R29 ;  /* 0x000000ffff059224 */ /* 0x000fc600078e001d */
[----:B------:R-:W-:Y:S01]  /*28360*/  @!P2 LEA.HI.X R7, R0, R50, R13, 0x2, P4 ;  /* 0x000000320007a211 */ /* 0x000fe200020f140d */
[C---:B------:R-:W-:Y:S01]  /*28370*/  VIADD R0, R237.reuse, 0x30 ;  /* 0x00000030ed007836 */ /* 0x040fe20000000000 */
[----:B------:R0:W-:Y:S01]  /*28380*/  @!P1 ST.E.64 desc[UR54][R2.64], R4 ;  /* 0x0000000402009985 */ /* 0x0001e2000c101b36 */
[----:B------:R-:W-:Y:S01]  /*28390*/  ISETP.GE.AND P1, PT, R12, UR4, PT ;  /* 0x000000040c007c0c */ /* 0x000fe2000bf26270 */
[----:B------:R-:W-:Y:S01]  /*283a0*/  VIADD R13, R237, 0x38 ;  /* 0x00000038ed0d7836 */ /* 0x000fe20000000000 */
[----:B------:R-:W-:-:S04]  /*283b0*/  @!P0 LEA R10, P4, R20, R14, 0x2 ;  /* 0x0000000e140a8211 */ /* 0x000fc800078810ff */
[----:B------:R-:W-:Y:S01]  /*283c0*/  @!P0 LEA.HI.X R11, R20, R50, R21, 0x2, P4 ;  /* 0x00000032140b8211 */ /* 0x000fe200020f1415 */
[C---:B------:R-:W-:Y:S01]  /*283d0*/  VIADD R21, R237.reuse, 0x30 ;  /* 0x00000030ed157836 */ /* 0x040fe20000000000 */
[----:B------:R-:W-:-:S04]  /*283e0*/  IADD3 R20, R237, 0x40, RZ ;  /* 0x00000040ed147810 */ /* 0x000fc80007ffe0ff */
[----:B------:R-:W-:Y:S01]  /*283f0*/  SHF.R.S32.HI R21, RZ, 0x1f, R21 ;  /* 0x0000001fff157819 */ /* 0x000fe20000011415 */
[----:B0-----:R-:W-:Y:S01]  /*28400*/  @!P2 IMAD.MOV.U32 R2, RZ, RZ, R34 ;  /* 0x000000ffff02a224 */ /* 0x001fe200078e0022 */
[C---:B------:R-:W-:Y:S01]  /*28410*/  @!P1 LEA R4, P5, R12.reuse, R14, 0x2 ;  /* 0x0000000e0c049211 */ /* 0x040fe200078a10ff */
[----:B------:R-:W-:Y:S02]  /*28420*/  @!P2 IMAD.MOV.U32 R3, RZ, RZ, R32 ;  /* 0x000000ffff03a224 */ /* 0x000fe400078e0020 */
[----:B------:R-:W-:Y:S01]  /*28430*/  @!P3 IMAD.MOV.U32 R32, RZ, RZ, R35 ;  /* 0x000000ffff20b224 */ /* 0x000fe200078e0023 */
[----:B------:R-:W-:Y:S01]  /*28440*/  @!P1 LEA.HI.X R5, R12, R50, R15, 0x2, P5 ;  /* 0x000000320c059211 */ /* 0x000fe200028f140f */
[C---:B------:R-:W-:Y:S01]  /*28450*/  VIADD R12, R237.reuse, 0x48 ;  /* 0x00000048ed0c7836 */ /* 0x040fe20000000000 */
[----:B------:R0:W-:Y:S01]  /*28460*/  @!P2 ST.E.64 desc[UR54][R6.64], R2 ;  /* 0x000000020600a985 */ /* 0x0001e2000c101b36 */
[----:B------:R-:W-:Y:S01]  /*28470*/  ISETP.GE.AND P2, PT, R0, UR4, PT ;  /* 0x0000000400007c0c */ /* 0x000fe2000bf46270 */
[----:B------:R-:W-:-:S02]  /*28480*/  VIADD R15, R237, 0x38 ;  /* 0x00000038ed0f7836 */ /* 0x000fc40000000000 */
[----:B------:R3:W-:Y:S01]  /*28490*/  @!P3 ST.E.64 desc[UR54][R8.64], R32 ;  /* 0x000000200800b985 */ /* 0x0007e2000c101b36 */
[----:B------:R-:W-:Y:S02]  /*284a0*/  ISETP.GE.AND P3, PT, R13, UR4, PT ;  /* 0x000000040d007c0c */ /* 0x000fe4000bf66270 */
[----:B------:R-:W-:Y:S01]  /*284b0*/  SHF.R.S32.HI R15, RZ, 0x1f, R15 ;  /* 0x0000001fff0f7819 */ /* 0x000fe2000001140f */
[----:B0-----:R-:W-:-:S06]  /*284c0*/  @!P0 IMAD.MOV.U32 R2, RZ, RZ, R38 ;  /* 0x000000ffff028224 */ /* 0x001fcc00078e0026 */
[-C--:B------:R-:W-:Y:S01]  /*284d0*/  @!P2 LEA R6, P4, R0, R14.reuse, 0x2 ;  /* 0x0000000e0006a211 */ /* 0x080fe200078810ff */
[----:B------:R-:W-:Y:S02]  /*284e0*/  @!P0 IMAD.MOV.U32 R3, RZ, RZ, R36 ;  /* 0x000000ffff038224 */ /* 0x000fe400078e0024 */
[----:B------:R-:W-:Y:S01]  /*284f0*/  @!P1 IMAD.MOV.U32 R36, RZ, RZ, R39 ;  /* 0x000000ffff249224 */ /* 0x000fe200078e0027 */
[----:B---3--:R-:W-:Y:S02]  /*28500*/  @!P3 LEA R8, P5, R13, R14, 0x2 ;  /* 0x0000000e0d08b211 */ /* 0x008fe400078a10ff */
[----:B------:R0:W-:Y:S01]  /*28510*/  @!P0 ST.E.64 desc[UR54][R10.64], R2 ;  /* 0x000000020a008985 */ /* 0x0001e2000c101b36 */
[----:B------:R-:W-:Y:S02]  /*28520*/  ISETP.GE.AND P0, PT, R20, UR4, PT ;  /* 0x0000000414007c0c */ /* 0x000fe4000bf06270 */
[-C--:B------:R-:W-:Y:S01]  /*28530*/  @!P2 LEA.HI.X R7, R0, R50.reuse, R21, 0x2, P4 ;  /* 0x000000320007a211 */ /* 0x080fe200020f1415 */
[----:B------:R3:W-:Y:S01]  /*28540*/  @!P1 ST.E.64 desc[UR54][R4.64], R36 ;  /* 0x0000002404009985 */ /* 0x0007e2000c101b36 */
[----:B------:R-:W-:Y:S01]  /*28550*/  ISETP.GE.AND P1, PT, R12, UR4, PT ;  /* 0x000000040c007c0c */ /* 0x000fe2000bf26270 */
[----:B------:R-:W-:Y:S01]  /*28560*/  VIADD R0, R237, 0x50 ;  /* 0x00000050ed007836 */ /* 0x000fe20000000000 */
[----:B------:R-:W-:Y:S01]  /*28570*/  @!P3 LEA.HI.X R9, R13, R50, R15, 0x2, P5 ;  /* 0x000000320d09b211 */ /* 0x000fe200028f140f */
[----:B------:R-:W-:-:S02]  /*28580*/  VIADD R21, R237, 0x40 ;  /* 0x00000040ed157836 */ /* 0x000fc40000000000 */
[C---:B------:R-:W-:Y:S02]  /*28590*/  VIADD R13, R237.reuse, 0x58 ;  /* 0x00000058ed0d7836 */ /* 0x040fe40000000000 */
[----:B------:R-:W-:Y:S01]  /*285a0*/  VIADD R15, R237, 0x48 ;  /* 0x00000048ed0f7836 */ /* 0x000fe20000000000 */
[----:B------:R-:W-:Y:S01]  /*285b0*/  SHF.R.S32.HI R21, RZ, 0x1f, R21 ;  /* 0x0000001fff157819 */ /* 0x000fe20000011415 */
[----:B0-----:R-:W-:Y:S01]  /*285c0*/  @!P2 IMAD.MOV.U32 R2, RZ, RZ, R69 ;  /* 0x000000ffff02a224 */ /* 0x001fe200078e0045 */
[----:B------:R-:W-:Y:S01]  /*285d0*/  @!P0 LEA R10, P5, R20, R14, 0x2 ;  /* 0x0000000e140a8211 */ /* 0x000fe200078a10ff */
[----:B------:R-:W-:Y:S01]  /*285e0*/  @!P2 IMAD.MOV.U32 R3, RZ, RZ, R40 ;  /* 0x000000ffff03a224 */ /* 0x000fe200078e0028 */
[----:B------:R-:W-:Y:S01]  /*285f0*/  ISETP.GE.AND P4, PT, R13, UR4, PT ;  /* 0x000000040d007c0c */ /* 0x000fe2000bf86270 */
[----:B------:R-:W-:Y:S01]  /*28600*/  @!P3 IMAD.MOV.U32 R69, RZ, RZ, R68 ;  /* 0x000000ffff45b224 */ /* 0x000fe200078e0044 */
[----:B------:R-:W-:Y:S01]  /*28610*/  SHF.R.S32.HI R15, RZ, 0x1f, R15 ;  /* 0x0000001fff0f7819 */ /* 0x000fe2000001140f */
[----:B------:R-:W-:Y:S01]  /*28620*/  @!P3 IMAD.MOV.U32 R68, RZ, RZ, R124 ;  /* 0x000000ffff44b224 */ /* 0x000fe200078e007c */
[----:B------:R0:W-:Y:S01]  /*28630*/  @!P2 ST.E.64 desc[UR54][R6.64], R2 ;  /* 0x000000020600a985 */ /* 0x0001e2000c101b36 */
[----:B------:R-:W-:-:S02]  /*28640*/  ISETP.GE.AND P2, PT, R0, UR4, PT ;  /* 0x0000000400007c0c */ /* 0x000fc4000bf46270 */
[----:B------:R-:W-:Y:S01]  /*28650*/  @!P0 MOV R124, R127 ;  /* 0x0000007f007c8202 */ /* 0x000fe20000000f00 */
[----:B------:R5:W-:Y:S01]  /*28660*/  @!P3 ST.E.64 desc[UR54][R8.64], R68 ;  /* 0x000000440800b985 */ /* 0x000be2000c101b36 */
[----:B---3--:R-:W-:Y:S01]  /*28670*/  @!P1 LEA R4, P3, R12, R14, 0x2 ;  /* 0x0000000e0c049211 */ /* 0x008fe200078610ff */
[----:B------:R-:W-:Y:S01]  /*28680*/  @!P1 IMAD.MOV.U32 R127, RZ, RZ, R126 ;  /* 0x000000ffff7f9224 */ /* 0x000fe200078e007e */
[-C--:B------:R-:W-:Y:S01]  /*28690*/  @!P0 LEA.HI.X R11, R20, R50.reuse, R21, 0x2, P5 ;  /* 0x00000032140b8211 */ /* 0x080fe200028f1415 */
[----:B------:R-:W-:Y:S01]  /*286a0*/  @!P1 IMAD.MOV.U32 R126, RZ, RZ, R128 ;  /* 0x000000ffff7e9224 */ /* 0x000fe200078e0080 */
[----:B------:R-:W-:Y:S01]  /*286b0*/  @!P1 LEA.HI.X R5, R12, R50, R15, 0x2, P3 ;  /* 0x000000320c059211 */ /* 0x000fe200018f140f */
[C---:B------:R-:W-:Y:S02]  /*286c0*/  VIADD R21, R237.reuse, 0x50 ;  /* 0x00000050ed157836 */ /* 0x040fe40000000000 */
[C---:B------:R-:W-:Y:S01]  /*286d0*/  VIADD R20, R237.reuse, 0x60 ;  /* 0x00000060ed147836 */ /* 0x040fe20000000000 */
[----:B------:R-:W-:Y:S01]  /*286e0*/  @!P0 ST.E.64 desc[UR54][R10.64], R124 ;  /* 0x0000007c0a008985 */ /* 0x000fe2000c101b36 */
[C---:B------:R-:W-:Y:S01]  /*286f0*/  VIADD R12, R237.reuse, 0x68 ;  /* 0x00000068ed0c7836 */ /* 0x040fe20000000000 */
[----:B0-----:R-:W-:Y:S01]  /*28700*/  @!P2 LEA R2, P3, R0, R14, 0x2 ;  /* 0x0000000e0002a211 */ /* 0x001fe200078610ff */
[----:B------:R-:W-:Y:S01]  /*28710*/  VIADD R15, R237, 0x58 ;  /* 0x00000058ed0f7836 */ /* 0x000fe20000000000 */
[----:B------:R0:W-:Y:S01]  /*28720*/  @!P1 ST.E.64 desc[UR54][R4.64], R126 ;  /* 0x0000007e04009985 */ /* 0x0001e2000c101b36 */
[----:B------:R-:W-:Y:S01]  /*28730*/  SHF.R.S32.HI R21, RZ, 0x1f, R21 ;  /* 0x0000001fff157819 */ /* 0x000fe20000011415 */
[----:B------:R-:W-:Y:S01]  /*28740*/  @!P2 IMAD.MOV.U32 R128, RZ, RZ, R70 ;  /* 0x000000ffff80a224 */ /* 0x000fe200078e0046 */
[----:B------:R-:W-:-:S02]  /*28750*/  ISETP.GE.AND P0, PT, R20, UR4, PT ;  /* 0x0000000414007c0c */ /* 0x000fc4000bf06270 */
[----:B------:R-:W-:Y:S02]  /*28760*/  ISETP.GE.AND P1, PT, R12, UR4, PT ;  /* 0x000000040c007c0c */ /* 0x000fe4000bf26270 */
[----:B------:R-:W-:Y:S02]  /*28770*/  @!P4 LEA R6, P5, R13, R14, 0x2 ;  /* 0x0000000e0d06c211 */ /* 0x000fe400078a10ff */
[----:B------:R-:W-:Y:S02]  /*28780*/  SHF.R.S32.HI R15, RZ, 0x1f, R15 ;  /* 0x0000001fff0f7819 */ /* 0x000fe4000001140f */
[-C--:B------:R-:W-:Y:S01]  /*28790*/  @!P2 LEA.HI.X R3, R0, R50.reuse, R21, 0x2, P3 ;  /* 0x000000320003a211 */ /* 0x080fe200018f1415 */
[----:B------:R-:W-:Y:S01]  /*287a0*/  VIADD R0, R237, 0x70 ;  /* 0x00000070ed007836 */ /* 0x000fe20000000000 */
[----:B------:R-:W-:Y:S01]  /*287b0*/  @!P4 LEA.HI.X R7, R13, R50, R15, 0x2, P5 ;  /* 0x000000320d07c211 */ /* 0x000fe200028f140f */
[C---:B------:R-:W-:Y:S02]  /*287c0*/  VIADD R13, R237.reuse, 0x68 ;  /* 0x00000068ed0d7836 */ /* 0x040fe40000000000 */
[----:B------:R3:W-:Y:S01]  /*287d0*/  @!P2 ST.E.64 desc[UR54][R2.64], R128 ;  /* 0x000000800200a985 */ /* 0x0007e2000c101b36 */
[----:B------:R-:W-:Y:S01]  /*287e0*/  ISETP.GE.AND P2, PT, R0, UR4, PT ;  /* 0x0000000400007c0c */ /* 0x000fe2000bf46270 */
[C---:B------:R-:W-:Y:S01]  /*287f0*/  VIADD R21, R237.reuse, 0x78 ;  /* 0x00000078ed157836 */ /* 0x040fe20000000000 */
[-C--:B-----5:R-:W-:Y:S01]  /*28800*/  @!P0 LEA R8, P3, R20, R14.reuse, 0x2 ;  /* 0x0000000e14088211 */ /* 0x0a0fe200078610ff */
[----:B------:R-:W-:Y:S01]  /*28810*/  VIADD R15, R237, 0x80 ;  /* 0x00000080ed0f7836 */ /* 0x000fe20000000000 */
[----:B0-----:R-:W-:-:S02]  /*28820*/  @!P1 LEA R4, P5, R12, R14, 0x2 ;  /* 0x0000000e0c049211 */ /* 0x001fc400078a10ff */
[----:B------:R-:W-:Y:S02]  /*28830*/  SHF.R.S32.HI R13, RZ, 0x1f, R13 ;  /* 0x0000001fff0d7819 */ /* 0x000fe4000001140d */
[-C--:B------:R-:W-:Y:S01]  /*28840*/  @!P0 LEA.HI.X R9, R20, R50.reuse, R24, 0x2, P3 ;  /* 0x0000003214098211 */ /* 0x080fe200018f1418 */
[C---:B------:R-:W-:Y:S01]  /*28850*/  VIADD R20, R237.reuse, 0x88 ;  /* 0x00000088ed147836 */ /* 0x040fe20000000000 */
[----:B------:R-:W-:Y:S01]  /*28860*/  @!P1 LEA.HI.X R5, R12, R50, R13, 0x2, P5 ;  /* 0x000000320c059211 */ /* 0x000fe200028f140d */
[----:B------:R-:W-:Y:S01]  /*28870*/  VIADD R12, R237, 0x70 ;  /* 0x00000070ed0c7836 */ /* 0x000fe20000000000 */
[----:B------:R-:W-:Y:S01]  /*28880*/  ISETP.GE.AND P3, PT, R15, UR4, PT ;  /* 0x000000040f007c0c */ /* 0x000fe2000bf66270 */
[----:B---3--:R-:W-:Y:S02]  /*28890*/  @!P4 IMAD.MOV.U32 R2, RZ, RZ, R71 ;  /* 0x000000ffff02c224 */ /* 0x008fe400078e0047 */
[----:B------:R-:W-:Y:S01]  /*288a0*/  @!P4 IMAD.MOV.U32 R3, RZ, RZ, R130 ;  /* 0x000000ffff03c224 */ /* 0x000fe200078e0082 */
[----:B------:R-:W-:Y:S01]  /*288b0*/  SHF.R.S32.HI R12, RZ, 0x1f, R12 ;  /* 0x0000001fff0c7819 */ /* 0x000fe2000001140c */
[----:B------:R-:W-:-:S03]  /*288c0*/  VIADD R24, R237, 0x78 ;  /* 0x00000078ed187836 */ /* 0x000fc60000000000 */
[----:B------:R0:W-:Y:S01]  /*288d0*/  @!P4 ST.E.64 desc[UR54][R6.64], R2 ;  /* 0x000000020600c985 */ /* 0x0001e2000c101b36 */
[----:B------:R-:W-:Y:S02]  /*288e0*/  ISETP.GE.AND P4, PT, R21, UR4, PT ;  /* 0x0000000415007c0c */ /* 0x000fe4000bf86270 */
[----:B------:R-:W-:Y:S01]  /*288f0*/  SHF.R.S32.HI R24, RZ, 0x1f, R24 ;  /* 0x0000001fff187819 */ /* 0x000fe20000011418 */
[----:B0-----:R-:W-:Y:S02]  /*28900*/  @!P0 IMAD.MOV.U32 R2, RZ, RZ, R74 ;  /* 0x000000ffff028224 */ /* 0x001fe400078e004a */
[----:B------:R-:W-:Y:S01]  /*28910*/  @!P0 IMAD.MOV.U32 R3, RZ, RZ, R72 ;  /* 0x000000ffff038224 */ /* 0x000fe200078e0048 */
[----:B------:R-:W-:-:S04]  /*28920*/  @!P1 MOV R72, R75 ;  /* 0x0000004b00489202 */ /* 0x000fc80000000f00 */
[----:B------:R0:W-:Y:S01]  /*28930*/  @!P0 ST.E.64 desc[UR54][R8.64], R2 ;  /* 0x0000000208008985 */ /* 0x0001e2000c101b36 */
[----:B------:R-:W-:-:S03]  /*28940*/  @!P2 LEA R10, P0, R0, R14, 0x2 ;  /* 0x0000000e000aa211 */ /* 0x000fc600078010ff */
[----:B------:R3:W-:Y:S01]  /*28950*/  @!P1 ST.E.64 desc[UR54][R4.64], R72 ;  /* 0x0000004804009985 */ /* 0x0007e2000c101b36 */
[----:B------:R-:W-:Y:S01]  /*28960*/  @!P2 LEA.HI.X R11, R0, R50, R12, 0x2, P0 ;  /* 0x00000032000ba211 */ /* 0x000fe200000f140c */
[----:B------:R-:W-:Y:S01]  /*28970*/  VIADD R0, R237, 0x90 ;  /* 0x00000090ed007836 */ /* 0x000fe20000000000 */
[C---:B------:R-:W-:Y:S02]  /*28980*/  @!P4 LEA R6, P1, R21.reuse, R14, 0x2 ;  /* 0x0000000e1506c211 */ /* 0x040fe400078210ff */
[----:B------:R-:W-:Y:S02]  /*28990*/  ISETP.GE.AND P0, PT, R20, UR4, PT ;  /* 0x0000000414007c0c */ /* 0x000fe4000bf06270 */
[----:B------:R-:W-:Y:S01]  /*289a0*/  @!P4 LEA.HI.X R7, R21, R50, R24, 0x2, P1 ;  /* 0x000000321507c211 */ /* 0x000fe200008f1418 */
[----:B------:R-:W-:Y:S01]  /*289b0*/  VIADD R21, R237, 0x80 ;  /* 0x00000080ed157836 */ /* 0x000fe20000000000 */
[----:B------:R-:W-:Y:S01]  /*289c0*/  @!P3 LEA R12, P5, R15, R14, 0x2 ;  /* 0x0000000e0f0cb211 */ /* 0x000fe200078a10ff */
[----:B0-----:R-:W-:Y:S01]  /*289d0*/  @!P2 IMAD.MOV.U32 R2, RZ, RZ, R78 ;  /* 0x000000ffff02a224 */ /* 0x001fe200078e004e */
[----:B------:R-:W-:Y:S01]  /*289e0*/  ISETP.GE.AND P1, PT, R0, UR4, PT ;  /* 0x0000000400007c0c */ /* 0x000fe2000bf26270 */
[----:B------:R-:W-:Y:S01]  /*289f0*/  @!P2 IMAD.MOV.U32 R3, RZ, RZ, R76 ;  /* 0x000000ffff03a224 */ /* 0x000fe200078e004c */
[----:B------:R-:W-:Y:S01]  /*28a00*/  SHF.R.S32.HI R21, RZ, 0x1f, R21 ;  /* 0x0000001fff157819 */ /* 0x000fe20000011415 */
[----:B------:R-:W-:-:S02]  /*28a10*/  VIADD R24, R237, 0x88 ;  /* 0x00000088ed187836 */ /* 0x000fc40000000000 */
[----:B------:R-:W-:Y:S01]  /*28a20*/  @!P4 IMAD.MOV.U32 R76, RZ, RZ, R79 ;  /* 0x000000ffff4cc224 */ /* 0x000fe200078e004f */
[----:B------:R0:W-:Y:S01]  /*28a30*/  @!P2 ST.E.64 desc[UR54][R10.64], R2 ;  /* 0x000000020a00a985 */ /* 0x0001e2000c101b36 */
[C---:B---3--:R-:W-:Y:S02]  /*28a40*/  @!P0 LEA R4, P2, R20.reuse, R14, 0x2 ;  /* 0x0000000e14048211 */ /* 0x048fe400078410ff */
[----:B------:R-:W-:Y:S01]  /*28a50*/  SHF.R.S32.HI R24, RZ, 0x1f, R24 ;  /* 0x0000001fff187819 */ /* 0x000fe20000011418 */
[----:B------:R-:W-:Y:S01]  /*28a60*/  @!P4 ST.E.64 desc[UR54][R6.64], R76 ;  /* 0x0000004c0600c985 */ /* 0x000fe2000c101b36 */
[-C--:B------:R-:W-:Y:S01]  /*28a70*/  @!P3 LEA.HI.X R13, R15, R50.reuse, R21, 0x2, P5 ;  /* 0x000000320f0db211 */ /* 0x080fe200028f1415 */
[C---:B------:R-:W-:Y:S01]  /*28a80*/  VIADD R21, R237.reuse, 0x98 ;  /* 0x00000098ed157836 */ /* 0x040fe20000000000 */
[----:B------:R-:W-:Y:S01]  /*28a90*/  @!P0 LEA.HI.X R5, R20, R50, R24, 0x2, P2 ;  /* 0x0000003214058211 */ /* 0x000fe200010f1418 */
[C---:B------:R-:W-:Y:S01]  /*28aa0*/  VIADD R15, R237.reuse, 0xa8 ;  /* 0x000000a8ed0f7836 */ /* 0x040fe20000000000 */
[----:B------:R-:W-:Y:S01]  /*28ab0*/  @!P1 LEA R8, P2, R0, R14, 0x2 ;  /* 0x0000000e00089211 */ /* 0x000fe200078410ff */
[----:B------:R-:W-:Y:S01]  /*28ac0*/  VIADD R24, R237, 0x90 ;  /* 0x00000090ed187836 */ /* 0x000fe20000000000 */
[----:B------:R-:W-:Y:S01]  /*28ad0*/  ISETP.GE.AND P4, PT, R21, UR4, PT ;  /* 0x0000000415007c0c */ /* 0x000fe2000bf86270 */
[----:B------:R-:W-:-:S02]  /*28ae0*/  VIADD R20, R237, 0xa0 ;  /* 0x000000a0ed147836 */ /* 0x000fc40000000000 */
[----:B0-----:R-:W-:Y:S01]  /*28af0*/  @!P3 IMAD.MOV.U32 R2, RZ, RZ, R82 ;  /* 0x000000ffff02b224 */ /* 0x001fe200078e0052 */
[----:B------:R-:W-:Y:S01]  /*28b00*/  SHF.R.S32.HI R24, RZ, 0x1f, R24 ;  /* 0x0000001fff187819 */ /* 0x000fe20000011418 */
[----:B------:R-:W-:Y:S01]  /*28b10*/  @!P3 IMAD.MOV.U32 R3, RZ, RZ, R80 ;  /* 0x000000ffff03b224 */ /* 0x000fe200078e0050 */
[----:B------:R-:W-:Y:S01]  /*28b20*/  @!P0 MOV R80, R83 ;  /* 0x0000005300508202 */ /* 0x000fe20000000f00 */
[----:B------:R-:W-:Y:S01]  /*28b30*/  VIADD R11, R237, 0xb0 ;  /* 0x000000b0ed0b7836 */ /* 0x000fe20000000000 */
[----:B------:R-:W-:Y:S01]  /*28b40*/  ISETP.GE.AND P5, PT, R20, UR4, PT ;  /* 0x0000000414007c0c */ /* 0x000fe2000bfa6270 */
[----:B------:R-:W-:Y:S01]  /*28b50*/  @!P1 IMAD.MOV.U32 R85, RZ, RZ, R84 ;  /* 0x000000ffff559224 */ /* 0x000fe200078e0054 */
[----:B------:R0:W-:Y:S01]  /*28b60*/  @!P3 ST.E.64 desc[UR54][R12.64], R2 ;  /* 0x000000020c00b985 */ /* 0x0001e2000c101b36 */
[----:B------:R-:W-:Y:S01]  /*28b70*/  ISETP.GE.AND P3, PT, R15, UR4, PT ;  /* 0x000000040f007c0c */ /* 0x000fe2000bf66270 */
[----:B------:R-:W-:Y:S01]  /*28b80*/  @!P1 IMAD.MOV.U32 R84, RZ, RZ, R132 ;  /* 0x000000ffff549224 */ /* 0x000fe200078e0084 */
[----:B------:R-:W-:Y:S01]  /*28b90*/  @!P1 LEA.HI.X R9, R0, R50, R24, 0x2, P2 ;  /* 0x0000003200099211 */ /* 0x000fe200010f1418 */
[----:B------:R3:W-:Y:S01]  /*28ba0*/  @!P0 ST.E.64 desc[UR54][R4.64], R80 ;  /* 0x0000005004008985 */ /* 0x0007e2000c101b36 */
[----:B------:R-:W-:Y:S01]  /*28bb0*/  ISETP.GE.AND P0, PT, R11, UR4, PT ;  /* 0x000000040b007c0c */ /* 0x000fe2000bf06270 */
[----:B------:R-:W-:Y:S01]  /*28bc0*/  VIADD R24, R237, 0x98 ;  /* 0x00000098ed187836 */ /* 0x000fe20000000000 */
[----:B------:R-:W-:Y:S01]  /*28bd0*/  SHF.R.S32.HI R0, RZ, 0x1f, R15 ;  /* 0x0000001fff007819 */ /* 0x000fe2000001140f */
[----:B------:R5:W-:Y:S01]  /*28be0*/  @!P1 ST.E.64 desc[UR54][R8.64], R84 ;  /* 0x0000005408009985 */ /* 0x000be2000c101b36 */
[----:B------:R-:W-:-:S02]  /*28bf0*/  @!P4 IMAD.MOV.U32 R130, RZ, RZ, R133 ;  /* 0x000000ffff82c224 */ /* 0x000fc400078e0085 */
[----:B------:R-:W-:Y:S02]  /*28c00*/  SHF.R.S32.HI R24, RZ, 0x1f, R24 ;  /* 0x0000001fff187819 */ /* 0x000fe40000011418 */
[-C--:B0-----:R-:W-:Y:S02]  /*28c10*/  @!P4 LEA R2, P1, R21, R14.reuse, 0x2 ;  /* 0x0000000e1502c211 */ /* 0x081fe400078210ff */
[----:B------:R-:W-:Y:S02]  /*28c20*/  @!P3 LEA R6, P2, R15, R14, 0x2 ;  /* 0x0000000e0f06b211 */ /* 0x000fe400078410ff */
[----:B------:R-:W-:Y:S02]  /*28c30*/  @!P4 LEA.HI.X R3, R21, R50, R24, 0x2, P1 ;  /* 0x000000321503c211 */ /* 0x000fe400008f1418 */
[----:B------:R-:W-:Y:S02]  /*28c40*/  SHF.R.S32.HI R13, RZ, 0x1f, R20 ;  /* 0x0000001fff0d7819 */ /* 0x000fe40000011414 */
[----:B---3--:R-:W-:Y:S01]  /*28c50*/  @!P5 LEA R4, P1, R20, R14, 0x2 ;  /* 0x0000000e1404d211 */ /* 0x008fe200078210ff */
[----:B------:R0:W-:Y:S01]  /*28c60*/  @!P4 ST.E.64 desc[UR54][R2.64], R130 ;  /* 0x000000820200c985 */ /* 0x0001e2000c101b36 */
[----:B------:R-:W-:Y:S01]  /*28c70*/  @!P3 LEA.HI.X R7, R15, R50, R0, 0x2, P2 ;  /* 0x000000320f07b211 */ /* 0x000fe200010f1400 */
[----:B-----5:R-:W-:Y:S01]  /*28c80*/  VIADD R9, R237, 0xb8 ;  /* 0x000000b8ed097836 */ /* 0x020fe20000000000 */
[----:B------:R-:W-:-:S02]  /*28c90*/  SHF.R.S32.HI R0, RZ, 0x1f, R11 ;  /* 0x0000001fff007819 */ /* 0x000fc4000001140b */
[C---:B------:R-:W-:Y:S02]  /*28ca0*/  @!P0 LEA R10, P2, R11.reuse, R14, 0x2 ;  /* 0x0000000e0b0a8211 */ /* 0x040fe400078410ff */
[-C--:B------:R-:W-:Y:S02]  /*28cb0*/  @!P5 LEA.HI.X R5, R20, R50.reuse, R13, 0x2, P1 ;  /* 0x000000321405d211 */ /* 0x080fe400008f140d */
[----:B------:R-:W-:Y:S01]  /*28cc0*/  @!P0 LEA.HI.X R11, R11, R50, R0, 0x2, P2 ;  /* 0x000000320b0b8211 */ /* 0x000fe200010f1400 */
[----:B0-----:R-:W-:Y:S02]  /*28cd0*/  @!P5 IMAD.MOV.U32 R2, RZ, RZ, R136 ;  /* 0x000000ffff02d224 */ /* 0x001fe400078e0088 */
[----:B------:R-:W-:Y:S02]  /*28ce0*/  @!P5 IMAD.MOV.U32 R3, RZ, RZ, R134 ;  /* 0x000000ffff03d224 */ /* 0x000fe400078e0086 */
[----:B------:R-:W-:-:S03]  /*28cf0*/  @!P3 IMAD.MOV.U32 R134, RZ, RZ, R137 ;  /* 0x000000ffff86b224 */ /* 0x000fc600078e0089 */
        /* <DEDUP_REMOVED lines=10> */
.L_x_5556:
        /* <DEDUP_REMOVED lines=26> */
.L_x_5575:
[----:B--2---:R-:W2:Y:S04]  /*28f40*/  LDL.LU R2, [R1+0x18] ;  /* 0x0000180001027983 */ /* 0x004ea80000300800 */
[----:B------:R-:W3:Y:S01]  /*28f50*/  LDL.LU R0, [R1+0x28] ;  /* 0x0000280001007983 */ /* 0x000ee20000300800 */
[----:B------:R-:W-:Y:S01]  /*28f60*/  BSSY B1, `(.L_x_5576) ;  /* 0x0000037000017945 */ /* 0x000fe20003800000 */
[----:B-----5:R-:W-:Y:S02]  /*28f70*/  SHF.R.S32.HI R12, RZ, 0x1f, R13 ;  /* 0x0000001fff0c7819 */ /* 0x020fe4000001140d */
[----:B--2---:R-:W-:Y:S02]  /*28f80*/  SEL R21, R2, RZ, !P0 ;  /* 0x000000ff02157207 */ /* 0x004fe40004000000 */
[----:B---3--:R-:W-:Y:S01]  /*28f90*/  SEL R14, R0, RZ, !P0 ;  /* 0x000000ff000e7207 */ /* 0x008fe20004000000 */
[----:B------:R-:W-:Y:S06]  /*28fa0*/  @P3 BRA `(.L_x_5577) ;  /* 0x0000000000c83947 */ /* 0x000fec0003800000 */
[----:B------:R-:W1:Y:S01]  /*28fb0*/  LDC R27, c[0x0][0xbe8] ;  /* 0x0002fa00ff1b7b82 */ /* 0x000e620000000800 */
[----:B------:R-:W-:Y:S01]  /*28fc0*/  IADD3 R25, R236, -0x80, R26 ;  /* 0xffffff80ec197810 */ /* 0x000fe20007ffe01a */
[----:B-1----:R-:W-:-:S05]  /*28fd0*/  IMAD R0, R20, R27, RZ ;  /* 0x0000001b14007224 */ /* 0x002fca00078e02ff */
        /* <DEDUP_REMOVED lines=10> */
[----:B------:R-:W4:Y:S08]  /*29080*/  LDC.64 R6, c[0x0][R24+0x220] ;  /* 0x0000880018067b82 */ /* 0x000f300000000a00 */
[----:B------:R-:W2:Y:S08]  /*29090*/  LDC.64 R2, c[0x0][R24+0x218] ;  /* 0x0000860018027b82 */ /* 0x000eb00000000a00 */
[----:B------:R-:W5:Y:S08]  /*290a0*/  LDC.64 R8, c[0x0][R24+0x228] ;  /* 0x00008a0018087b82 */ /* 0x000f700000000a00 */
[----:B------:R-:W0:Y:S08]  /*290b0*/  LDC.64 R4, c[0x0][R24+0x210] ;  /* 0x0000840018047b82 */ /* 0x000e300000000a00 */
[----:B------:R-:W5:Y:S08]  /*290c0*/  @P0 LDC R0, c[0x0][0xbec] ;  /* 0x0002fb00ff000b82 */ /* 0x000f700000000800 */
[----:B------:R-:W0:Y:S01]  /*290d0*/  @P0 LDC R33, c[0x0][0xbf0] ;  /* 0x0002fc00ff210b82 */ /* 0x000e220000000800 */
[----:B----4-:R-:W-:-:S07]  /*290e0*/  IMAD R7, R7, R21, RZ ;  /* 0x0000001507077224 */ /* 0x010fce00078e02ff */
[----:B-1----:R-:W1:Y:S01]  /*290f0*/  @!P3 LDC R28, c[0x0][0xb50] ;  /* 0x0002d400ff1cbb82 */ /* 0x002e620000000800 */
[----:B------:R-:W-:Y:S02]  /*29100*/  IMAD R7, R6, R14, R7 ;  /* 0x0000000e06077224 */ /* 0x000fe400078e0207 */
[----:B-----5:R-:W-:-:S05]  /*29110*/  @P0 IMAD.HI.U32 R0, R25, R0, RZ ;  /* 0x0000000019000227 */ /* 0x020fca00078e00ff */
[----:B------:R-:W4:Y:S01]  /*29120*/  @!P3 LDC R29, c[0x0][0xb54] ;  /* 0x0002d500ff1dbb82 */ /* 0x000f220000000800 */
[----:B0-----:R-:W-:-:S05]  /*29130*/  @P0 SHF.R.U32.HI R15, RZ, R33, R0 ;  /* 0x00000021ff0f0219 */ /* 0x001fca0000011600 */
[----:B------:R-:W-:Y:S02]  /*29140*/  IMAD.MOV R0, RZ, RZ, -R15 ;  /* 0x000000ffff007224 */ /* 0x000fe400078e0a0f */
[-C--:B--2---:R-:W-:Y:S02]  /*29150*/  IMAD R31, R3, R10.reuse, RZ ;  /* 0x0000000a031f7224 */ /* 0x084fe400078e02ff */
[----:B------:R-:W-:Y:S01]  /*29160*/  IMAD.WIDE.U32 R10, R2, R10, RZ ;  /* 0x0000000a020a7225 */ /* 0x000fe200078e00ff */
[----:B---3--:R-:W-:-:S03]  /*29170*/  SEL R33, R30, RZ, P3 ;  /* 0x000000ff1e217207 */ /* 0x008fc60001800000 */
[----:B------:R-:W-:Y:S01]  /*29180*/  IMAD.WIDE.U32 R2, R6, R21, RZ ;  /* 0x0000001506027225 */ /* 0x000fe200078e00ff */
[----:B------:R-:W-:-:S03]  /*29190*/  IADD3 R11, R31, R11, RZ ;  /* 0x0000000b1f0b7210 */ /* 0x000fc60007ffe0ff */
[----:B------:R-:W-:Y:S01]  /*291a0*/  IMAD.IADD R6, R3, 0x1, R7 ;  /* 0x0000000103067824 */ /* 0x000fe200078e0207 */
[----:B------:R-:W-:Y:S01]  /*291b0*/  IADD3 R10, P0, P1, R2, R10, R13 ;  /* 0x0000000a020a7210 */ /* 0x000fe2000791e00d */
        /* <DEDUP_REMOVED lines=9> */
[----:B------:R-:W-:-:S04]  /*29250*/  IMAD R0, R5, R7, RZ ;  /* 0x0000000705007224 */ /* 0x000fc800078e02ff */
[C---:B------:R-:W-:Y:S02]  /*29260*/  IMAD R9, R4.reuse, R9, R0 ;  /* 0x0000000904097224 */ /* 0x040fe400078e0200 */
[----:B------:R-:W-:-:S04]  /*29270*/  IMAD.WIDE.U32 R2, R4, R7, R2 ;  /* 0x0000000704027225 */ /* 0x000fc800078e0002 */
[----:B------:R-:W-:Y:S01]  /*29280*/  IMAD.IADD R0, R3, 0x1, R9 ;  /* 0x0000000103007824 */ /* 0x000fe200078e0209 */
[----:B-1----:R-:W-:Y:S01]  /*29290*/  LEA R4, P0, R2, R28, 0x2 ;  /* 0x0000001c02047211 */ /* 0x002fe200078010ff */
[----:B------:R-:W-:-:S03]  /*292a0*/  IMAD.MOV.U32 R3, RZ, RZ, -0x800000 ;  /* 0xff800000ff037424 */ /* 0x000fc600078e00ff */
[----:B----4-:R-:W-:-:S05]  /*292b0*/  LEA.HI.X R5, R2, R29, R0, 0x2, P0 ;  /* 0x0000001d02057211 */ /* 0x010fca00000f1400 */
[----:B------:R1:W-:Y:S04]  /*292c0*/  STG.E desc[UR54][R4.64], R3 ;  /* 0x0000000304007986 */ /* 0x0003e8000c101936 */
.L_x_5577:
[----:B------:R-:W-:Y:S05]  /*292d0*/  BSYNC B1 ;  /* 0x0000000000017941 */ /* 0x000fea0003800000 */
.L_x_5576:
[----:B------:R-:W-:Y:S05]  /*292e0*/  @P2 BRA `(.L_x_5570) ;  /* 0x00000008002c2947 */ /* 0x000fea0003800000 */
[----:B------:R-:W2:Y:S01]  /*292f0*/  LDL.LU R10, [R1+0xc] ;  /* 0x00000c00010a7983 */ /* 0x000ea20000300800 */
[----:B------:R-:W3:Y:S01]  /*29300*/  LDC R25, c[0x0][0xbe8] ;  /* 0x0002fa00ff197b82 */ /* 0x000ee20000000800 */
[----:B-1----:R-:W-:Y:S01]  /*29310*/  VIADD R4, R26, 0xffffff80 ;  /* 0xffffff801a047836 */ /* 0x002fe20000000000 */
        /* <DEDUP_REMOVED lines=10> */
[----:B------:R-:W-:-:S03]  /*293c0*/  SHF.R.S32.HI R27, RZ, 0x3, R7 ;  /* 0x00000003ff1b7819 */ /* 0x000fc60000011407 */
[----:B------:R-:W-:Y:S02]  /*293d0*/  IMAD.IADD R8, R4, 0x1, -R9 ;  /* 0x0000000104087824 */ /* 0x000fe400078e0a09 */
[----:B------:R-:W-:Y:S02]  /*293e0*/  IMAD R4, R14, UR6, RZ ;  /* 0x000000060e047c24 */ /* 0x000fe4000f8e02ff */
[----:B------:R-:W-:Y:S01]  /*293f0*/  IMAD R5, R8, 0x20, R27 ;  /* 0x0000002008057824 */ /* 0x000fe200078e021b */
[----:B---3--:R-:W-:Y:S01]  /*29400*/  ISETP.NE.AND P0, PT, R25, 0x1, PT ;  /* 0x000000011900780c */ /* 0x008fe20003f05270 */
[----:B------:R-:W-:Y:S02]  /*29410*/  IMAD R7, R21, UR7, R4 ;  /* 0x0000000715077c24 */ /* 0x000fe4000f8e0204 */
[----:B------:R-:W-:-:S04]  /*29420*/  IMAD.IADD R9, R236, 0x1, R5 ;  /* 0x00000001ec097824 */ /* 0x000fc800078e0205 */
[----:B------:R-:W-:-:S06]  /*29430*/  IMAD.MOV.U32 R5, RZ, RZ, R9 ;  /* 0x000000ffff057224 */ /* 0x000fcc00078e0009 */
[----:B------:R-:W1:Y:S08]  /*29440*/  @P0 LDC R6, c[0x0][0xbec] ;  /* 0x0002fb00ff060b82 */ /* 0x000e700000000800 */
[----:B------:R-:W3:Y:S01]  /*29450*/  @P0 LDC R11, c[0x0][0xbf0] ;  /* 0x0002fc00ff0b0b82 */ /* 0x000ee20000000800 */
[----:B-1----:R-:W-:-:S05]  /*29460*/  @P0 IMAD.HI.U32 R0, R9, R6, RZ ;  /* 0x0000000609000227 */ /* 0x002fca00078e00ff */
[----:B---3--:R-:W-:-:S04]  /*29470*/  @P0 SHF.R.U32.HI R5, RZ, R11, R0 ;  /* 0x0000000bff050219 */ /* 0x008fc80000011600 */
[--C-:B------:R-:W-:Y:S01]  /*29480*/  SHF.R.S32.HI R0, RZ, 0x1f, R5.reuse ;  /* 0x0000001fff007819 */ /* 0x100fe20000011405 */
[----:B------:R-:W-:Y:S02]  /*29490*/  IMAD.MOV R4, RZ, RZ, -R5 ;  /* 0x000000ffff047224 */ /* 0x000fe400078e0a05 */
[----:B--2---:R-:W-:-:S04]  /*294a0*/  IMAD.WIDE.U32 R2, R10, UR4, R2 ;  /* 0x000000040a027c25 */ /* 0x004fc8000f8e0002 */
[----:B------:R-:W-:Y:S01]  /*294b0*/  IMAD R3, R10, UR5, R3 ;  /* 0x000000050a037c24 */ /* 0x000fe2000f8e0203 */
[----:B------:R-:W-:Y:S02]  /*294c0*/  ULDC.64 UR4, c[0x0][0xae0] ;  /* 0x0002b80000047ab9 */ /* 0x000fe40000000a00 */
[----:B------:R-:W-:Y:S02]  /*294d0*/  IMAD R0, R0, UR4, RZ ;  /* 0x0000000400007c24 */ /* 0x000fe4000f8e02ff */
[----:B------:R-:W-:-:S04]  /*294e0*/  IMAD.WIDE.U32 R2, R21, UR6, R2 ;  /* 0x0000000615027c25 */ /* 0x000fc8000f8e0002 */
[----:B------:R-:W-:Y:S02]  /*294f0*/  IMAD.IADD R3, R3, 0x1, R7 ;  /* 0x0000000103037824 */ /* 0x000fe400078e0207 */
[----:B------:R-:W-:Y:S02]  /*29500*/  IMAD R7, R25, R4, R9 ;  /* 0x0000000419077224 */ /* 0x000fe400078e0209 */
        /* <DEDUP_REMOVED lines=22> */
.L_x_5875:
[----:B------:R-:W-:Y:S01]  /*29670*/  IMAD R25, R20, R25, RZ ;  /* 0x0000001914197224 */ /* 0x000fe200078e02ff */
[----:B------:R-:W-:Y:S01]  /*29680*/  BSSY B1, `(.L_x_5579) ;  /* 0x0000011000017945 */ /* 0x000fe20003800000 */
[----:B------:R-:W-:-:S05]  /*29690*/  IMAD.IADD R236, R27, 0x1, R236 ;  /* 0x000000011bec7824 */ /* 0x000fca00078e02ec */
        /* <DEDUP_REMOVED lines=15> */
.L_x_5580:
[----:B------:R-:W-:Y:S05]  /*29790*/  BSYNC B1 ;  /* 0x0000000000017941 */ /* 0x000fea0003800000 */
.L_x_5579:
[----:B------:R-:W-:-:S03]  /*297a0*/  UMOV UR4, 0xffffffff ;  /* 0xffffffff00047882 */ /* 0x000fc60000000000 */
[----:B------:R-:W-:Y:S05]  /*297b0*/  BRA.DIV UR4, `(.L_x_5581) ;  /* 0x000000ce04a07947 */ /* 0x000fea000b800000 */
[----:B--2---:R2:W0:Y:S04]  /*297c0*/  SHFL.IDX PT, R0, R3, 0x1, 0x181f ;  /* 0x00381f0003007f89 */ /* 0x00442800000e0000 */
[----:B---34-:R2:W3:Y:S02]  /*297d0*/  SHFL.IDX PT, R14, R2, 0x1, 0x181f ;  /* 0x00381f00020e7f89 */ /* 0x0184e400000e0000 */
.L_x_5879:
        /* <DEDUP_REMOVED lines=17> */
.L_x_5583:
[----:B------:R-:W-:Y:S05]  /*298f0*/  BSYNC B1 ;  /* 0x0000000000017941 */ /* 0x000fea0003800000 */
.L_x_5582:
[----:B------:R-:W-:-:S03]  /*29900*/  UMOV UR4, 0xffffffff ;  /* 0xffffffff00047882 */ /* 0x000fc60000000000 */
[----:B------:R-:W-:Y:S05]  /*29910*/  BRA.DIV UR4, `(.L_x_5584) ;  /* 0x000000ce04907947 */ /* 0x000fea000b800000 */
[----:B0-----:R0:W0:Y:S04]  /*29920*/  SHFL.IDX PT, R0, R3, 0x2, 0x181f ;  /* 0x00581f0003007f89 */ /* 0x00102800000e0000 */
[----:B---34-:R3:W4:Y:S02]  /*29930*/  SHFL.IDX PT, R14, R2, 0x2, 0x181f ;  /* 0x00581f00020e7f89 */ /* 0x01872400000e0000 */
.L_x_5883:
        /* <DEDUP_REMOVED lines=17> */
.L_x_5586:
[----:B------:R-:W-:Y:S05]  /*29a50*/  BSYNC B1 ;  /* 0x0000000000017941 */ /* 0x000fea0003800000 */
.L_x_5585:
[----:B------:R-:W-:-:S03]  /*29a60*/  UMOV UR4, 0xffffffff ;  /* 0xffffffff00047882 */ /* 0x000fc60000000000 */
[----:B------:R-:W-:Y:S05]  /*29a70*/  BRA.DIV UR4, `(.L_x_5587) ;  /* 0x000000ce04807947 */ /* 0x000fea000b800000 */
[----:B0-----:R0:W0:Y:S04]  /*29a80*/  SHFL.IDX PT, R0, R3, 0x3, 0x181f ;  /* 0x00781f0003007f89 */ /* 0x00102800000e0000 */
[----:B----4-:R4:W0:Y:S02]  /*29a90*/  SHFL.IDX PT, R14, R2, 0x3, 0x181f ;  /* 0x00781f00020e7f89 */ /* 0x01082400000e0000 */
.L_x_5887:
        /* <DEDUP_REMOVED lines=16> */
.L_x_5570:
[----:B------:R-:W-:Y:S05]  /*29ba0*/  BSYNC B0 ;  /* 0x0000000000007941 */ /* 0x000fea0003800000 */
.L_x_5555:
[----:B------:R-:W-:Y:S02]  /*29bb0*/  ULDC UR4, c[0x0][0xc3c] ;  /* 0x00030f0000047ab9 */ /* 0x000fe40000000800 */
[----:B------:R-:W-:-:S13]  /*29bc0*/  ISETP.GE.AND P0, PT, R43, UR4, PT ;  /* 0x000000042b007c0c */ /* 0x000fda000bf06270 */
[----:B------:R-:W-:Y:S05]  /*29bd0*/  @!P0 BRA `(.L_x_5588) ;  /* 0xfffffd78005c8947 */ /* 0x000fea000383ffff */
[----:B------:R-:W-:Y:S05]  /*29be0*/  BRA `(.L_x_5372) ;  /* 0x0000008c00a87947 */ /* 0x000fea0003800000 */
.L_x_5370:
        /* <DEDUP_REMOVED lines=20> */
.L_x_5589:
        /* <DEDUP_REMOVED lines=44> */
.L_x_5593:
[----:B------:R-:W0:Y:S01]  /*29ff0*/  LDC R2, c[0x0][0xc3c] ;  /* 0x00030f00ff027b82 */ /* 0x000e220000000800 */
[----:B------:R-:W-:Y:S01]  /*2a000*/  ULDC UR7, c[0x0][0xc3c] ;  /* 0x00030f0000077ab9 */ /* 0x000fe20000000800 */
[----:B------:R-:W-:Y:S01]  /*2a010*/  UIADD3 UR4, UR4, 0x1f, URZ ;  /* 0x0000001f04047890 */ /* 0x000fe2000fffe03f */
[----:B------:R-:W-:-:S05]  /*2a020*/  MOV R3, UR7 ;  /* 0x0000000700037c02 */ /* 0x000fca0008000f00 */
        /* <DEDUP_REMOVED lines=35> */
.L_x_5591:
        /* <DEDUP_REMOVED lines=12> */
.L_x_5594:
        /* <DEDUP_REMOVED lines=16> */
[----:B0-----:R-:W-:Y:S01]  /*2a420*/  IMAD.MOV.U32 R2, RZ, RZ, RZ ;  /* 0x000000ffff027224 */ /* 0x001fe200078e00ff */
[----:B-1----:R-:W-:-:S05]  /*2a430*/  IADD3 R11, RZ, -R3, RZ ;  /* 0x80000003ff0b7210 */ /* 0x002fca0007ffe0ff */
        /* <DEDUP_REMOVED lines=36> */
[----:B------:R-:W-:-:S04]  /*2a680*/  @!P1 LOP3.LUT R6, RZ, R7, RZ, 0x33, !PT ;  /* 0x00000007ff069212 */ /* 0x000fc800078e33ff */
[----:B------:R-:W-:Y:S01]  /*2a690*/  IADD3 R2, -R6, RZ, RZ ;  /* 0x000000ff06027210 */ /* 0x000fe20007ffe1ff */
[----:B------:R-:W-:-:S04]  /*2a6a0*/  IMAD R6, R7, 0x1000000, R6 ;  /* 0x0100000007067824 */ /* 0x000fc800078e0206 */
[--C-:B------:R-:W-:Y:S02]  /*2a6b0*/  IMAD R7, R7, R2, R9.reuse ;  /* 0x0000000207077224 */ /* 0x100fe400078e0209 */
[----:B------:R-:W-:Y:S02]  /*2a6c0*/  IMAD.MOV R2, RZ, RZ, -R9 ;  /* 0x000000ffff027224 */ /* 0x000fe400078e0a09 */
[----:B------:R-:W-:Y:S02]  /*2a6d0*/  IMAD R3, R7, 0x10000, R6 ;  /* 0x0001000007037824 */ /* 0x000fe400078e0206 */
[----:B------:R-:W-:-:S03]  /*2a6e0*/  IMAD R2, R4, R2, R5 ;  /* 0x0000000204027224 */ /* 0x000fc600078e0205 */
[----:B------:R1:W-:Y:S01]  /*2a6f0*/  STL [R1+0x18], R3 ;  /* 0x0000180301007387 */ /* 0x0003e20000100800 */
[----:B------:R-:W-:Y:S05]  /*2a700*/  BRA `(.L_x_5596) ;  /* 0x0000000000f47947 */ /* 0x000fea0003800000 */
.L_x_5595:
        /* <DEDUP_REMOVED lines=40> */
[----:B0-----:R-:W-:-:S05]  /*2a990*/  IADD3 R2, RZ, -R3, RZ ;  /* 0x80000003ff027210 */ /* 0x001fca0007ffe0ff */
        /* <DEDUP_REMOVED lines=20> */
.L_x_5596:
[----:B01----:R-:W-:-:S05]  /*2aae0*/  LOP3.LUT R3, RZ, R2, RZ, 0x33, !PT ;  /* 0x00000002ff037212 */ /* 0x003fca00078e33ff */
[----:B------:R-:W-:-:S05]  /*2aaf0*/  IMAD.IADD R2, R4, 0x1, R3 ;  /* 0x0000000104027824 */ /* 0x000fca00078e0203 */
[----:B------:R1:W-:Y:S01]  /*2ab00*/  STL [R1+0x14], R2 ;  /* 0x0000140201007387 */ /* 0x0003e20000100800 */
[----:B------:R-:W-:Y:S05]  /*2ab10*/  BRA `(.L_x_5597) ;  /* 0x0000000000107947 */ /* 0x000fea0003800000 */
.L_x_5592:
[----:B------:R-:W-:Y:S01]  /*2ab20*/  IMAD.U32 R2, RZ, RZ, UR6 ;  /* 0x00000006ff027e24 */ /* 0x000fe2000f8e00ff */
[----:B------:R0:W-:Y:S04]  /*2ab30*/  STL [R1+0x14], RZ ;  /* 0x000014ff01007387 */ /* 0x0001e80000100800 */
[----:B------:R0:W-:Y:S04]  /*2ab40*/  STL [R1+0x18], RZ ;  /* 0x000018ff01007387 */ /* 0x0001e80000100800 */
[----:B------:R0:W-:Y:S02]  /*2ab50*/  STL [R1+0x10], R2 ;  /* 0x0000100201007387 */ /* 0x0001e40000100800 */
.L_x_5597:
        /* <DEDUP_REMOVED lines=10> */
.L_x_5590:
        /* <DEDUP_REMOVED lines=8> */
[----:B------:R-:W3:Y:S01]  /*2ac80*/  S2R R9, SR_TID.X ;  /* 0x0000000000097919 */ /* 0x000ee20000002100 */
[----:B------:R-:W2:Y:S01]  /*2ac90*/  S2UR UR5, SR_CgaCtaId ;  /* 0x00000000000579c3 */ /* 0x000ea20000008800 */
[----:B------:R-:W-:Y:S01]  /*2aca0*/  UMOV UR4, 0x400 ;  /* 0x0000040000047882 */ /* 0x000fe20000000000 */
[----:B------:R-:W-:Y:S01]  /*2acb0*/  BSSY B7, `(.L_x_5598) ;  /* 0x000079c000077945 */ /* 0x000fe20003800000 */
[----:B------:R-:W-:Y:S01]  /*2acc0*/  ULDC.64 UR40, c[0x0][0x198] ;  /* 0x0000660000287ab9 */ /* 0x000fe20000000a00 */
[----:B------:R-:W-:Y:S02]  /*2acd0*/  ULOP3.LUT UR37, UR36, 0x1, URZ, 0xfc, !UPT ;  /* 0x0000000124257892 */ /* 0x000fe4000f8efc3f */
[----:B------:R-:W-:Y:S01]  /*2ace0*/  ULOP3.LUT UR39, UR36, 0x2, URZ, 0xfc, !UPT ;  /* 0x0000000224277892 */ /* 0x000fe2000f8efc3f */
[----:B------:R-:W-:Y:S01]  /*2acf0*/  ULDC UR38, c[0x0][0xc] ;  /* 0x0000030000267ab9 */ /* 0x000fe20000000800 */
[----:B--2---:R-:W-:-:S06]  /*2ad00*/  ULEA UR4, UR5, UR4, 0x18 ;  /* 0x0000000405047291 */ /* 0x004fcc000f8ec03f */
[----:B------:R-:W-:Y:S01]  /*2ad10*/  IMAD.U32 R18, RZ, RZ, UR4 ;  /* 0x00000004ff127e24 */ /* 0x000fe2000f8e00ff */
[----:B---3--:R-:W-:Y:S01]  /*2ad20*/  SHF.R.U32.HI R0, RZ, 0x1, R9 ;  /* 0x00000001ff007819 */ /* 0x008fe20000011609 */
        /* <DEDUP_REMOVED lines=9> */
[----:B------:R-:W-:Y:S02]  /*2adc0*/  LOP3.LUT R7, R2, 0x600, RZ, 0xc0, !PT ;  /* 0x0000060002077812 */ /* 0x000fe400078ec0ff */
[----:B------:R-:W-:-:S04]  /*2add0*/  SHF.L.U32 R2, R9, 0x3, RZ ;  /* 0x0000000309027819 */ /* 0x000fc800000006ff */
        /* <DEDUP_REMOVED lines=28> */
.L_x_5718:
        /* <DEDUP_REMOVED lines=13> */
[----:B--23--:R-:W-:Y:S01]  /*2b070*/  SHF.R.S32.HI R4, RZ, 0x1f, R19 ;  /* 0x0000001fff047819 */ /* 0x00cfe20000011413 */
[----:B------:R-:W-:-:S10]  /*2b080*/  IMAD.SHL.U32 R15, R19, 0x4, RZ ;  /* 0x00000004130f7824 */ /* 0x000fd400078e00ff */
        /* <DEDUP_REMOVED lines=51> */
.L_x_5599:
[----:B------:R-:W2:Y:S01]  /*2b3c0*/  LDL.LU R3, [R1+0x18] ;  /* 0x0000180001037983 */ /* 0x000ea20000300800 */
[----:B------:R-:W-:Y:S01]  /*2b3d0*/  MOV R12, R19 ;  /* 0x00000013000c7202 */ /* 0x000fe20000000f00 */
        /* <DEDUP_REMOVED lines=16> */
.L_x_5600:
[----:B------:R-:W-:Y:S05]  /*2b4e0*/  @!P0 BRA `(.L_x_5601) ;  /* 0x00000000000c8947 */ /* 0x000fea0003800000 */
[----:B------:R-:W2:Y:S04]  /*2b4f0*/  LDG.E R8, desc[UR54][R6.64] ;  /* 0x0000003606087981 */ /* 0x000ea8000c1e1900 */
[----:B------:R-:W2:Y:S02]  /*2b500*/  LDG.E R6, desc[UR54][R6.64+0x4] ;  /* 0x0000043606067981 */ /* 0x000ea4000c1e1900 */
[----:B--2---:R-:W-:-:S07]  /*2b510*/  IMAD.IADD R8, R6, 0x1, -R8 ;  /* 0x0000000106087824 */ /* 0x004fce00078e0a08 */
.L_x_5601:
[----:B-12---:R-:W2:Y:S01]  /*2b520*/  @P1 LDG.E R2, desc[UR54][R4.64] ;  /* 0x0000003604021981 */ /* 0x006ea2000c1e1900 */
[----:B------:R-:W1:Y:S03]  /*2b530*/  LDC R3, c[0x0][0x448] ;  /* 0x00011200ff037b82 */ /* 0x000e660000000800 */
[----:B------:R-:W3:Y:S04]  /*2b540*/  LDL R6, [R1+0x14] ;  /* 0x0000140001067983 */ /* 0x000ee80000100800 */
[----:B------:R4:W2:Y:S01]  /*2b550*/  @P1 LDG.E R4, desc[UR54][R4.64+0x4] ;  /* 0x0000043604041981 */ /* 0x0008a2000c1e1900 */
[----:B-1----:R-:W-:-:S13]  /*2b560*/  ISETP.NE.AND P0, PT, R3, 0x1, PT ;  /* 0x000000010300780c */ /* 0x002fda0003f05270 */
[----:B------:R-:W1:Y:S08]  /*2b570*/  @P0 LDC R3, c[0x0][0x44c] ;  /* 0x00011300ff030b82 */ /* 0x000e700000000800 */
[----:B----4-:R-:W4:Y:S01]  /*2b580*/  @P0 LDC R5, c[0x0][0x450] ;  /* 0x00011400ff050b82 */ /* 0x010f220000000800 */
[----:B-----5:R-:W-:Y:S01]  /*2b590*/  IMAD.IADD R7, R8, 0x1, -R0 ;  /* 0x0000000108077824 */ /* 0x020fe200078e0a00 */
        /* <DEDUP_REMOVED lines=11> */
[----:B------:R-:W-:Y:S02]  /*2b650*/  IMAD.IADD R2, R20, 0x1, R2 ;  /* 0x0000000114027824 */ /* 0x000fe400078e0202 */
[----:B------:R-:W-:-:S04]  /*2b660*/  IMAD.HI R0, R3, 0x66666667, RZ ;  /* 0x6666666703007827 */ /* 0x000fc800078e02ff */
[----:B------:R-:W-:Y:S01]  /*2b670*/  IMAD.HI R2, R2, 0x66666667, RZ ;  /* 0x6666666702027827 */ /* 0x000fe200078e02ff */
[----:B------:R-:W-:-:S04]  /*2b680*/  SHF.R.U32.HI R19, RZ, 0x1f, R0 ;  /* 0x0000001fff137819 */ /* 0x000fc80000011600 */
[----:B------:R-:W-:Y:S02]  /*2b690*/  SHF.R.U32.HI R6, RZ, 0x1f, R2 ;  /* 0x0000001fff067819 */ /* 0x000fe40000011602 */
[----:B------:R-:W-:Y:S02]  /*2b6a0*/  LEA.HI.SX32 R19, R0, R19, 0x1a ;  /* 0x0000001300137211 */ /* 0x000fe400078fd2ff */
[----:B------:R-:W-:-:S04]  /*2b6b0*/  LEA.HI.SX32 R6, R2, R6, 0x1a ;  /* 0x0000000602067211 */ /* 0x000fc800078fd2ff */
        /* <DEDUP_REMOVED lines=33> */
.L_x_5603:
[----:B------:R-:W-:Y:S05]  /*2b8d0*/  BSYNC B0 ;  /* 0x0000000000007941 */ /* 0x000fea0003800000 */
.L_x_5602:
[-C--:B------:R-:W-:Y:S01]  /*2b8e0*/  IMAD R2, R21, R0.reuse, RZ ;  /* 0x0000000015027224 */ /* 0x080fe200078e02ff */
[----:B------:R-:W-:Y:S04]  /*2b8f0*/  BSSY B0, `(.L_x_5604) ;  /* 0x000015f000007945 */ /* 0x000fe80003800000 */
[----:B------:R-:W-:-:S05]  /*2b900*/  VIADDMNMX R0, R2, R0, R6, PT ;  /* 0x0000000002007246 */ /* 0x000fca0003800106 */
[--C-:B------:R-:W-:Y:S02]  /*2b910*/  IMAD R3, R0, 0xa0, -R7.reuse ;  /* 0x000000a000037824 */ /* 0x100fe400078e0a07 */
[----:B------:R-:W-:-:S03]  /*2b920*/  IMAD R0, R2, 0xa0, -R7 ;  /* 0x000000a002007824 */ /* 0x000fc600078e0a07 */
[----:B------:R-:W-:Y:S02]  /*2b930*/  VIMNMX R9, R3, R9, PT ;  /* 0x0000000903097248 */ /* 0x000fe40003fe0100 */
[----:B------:R-:W-:-:S04]  /*2b940*/  VIMNMX R0, RZ, R0, !PT ;  /* 0x00000000ff007248 */ /* 0x000fc80007fe0100 */
[----:B------:R-:W-:Y:S01]  /*2b950*/  ISETP.GT.AND P0, PT, R9, R0, PT ;  /* 0x000000000900720c */ /* 0x000fe20003f04270 */
[----:B------:R-:W-:-:S05]  /*2b960*/  IMAD.WIDE.U32 R2, R0, -0x33333333, RZ ;  /* 0xcccccccd00027825 */ /* 0x000fca00078e00ff */
[----:B------:R-:W-:-:S05]  /*2b970*/  SHF.R.U32.HI R2, RZ, 0x7, R3 ;  /* 0x00000007ff027819 */ /* 0x000fca0000011603 */
[----:B------:R-:W-:Y:S02]  /*2b980*/  IMAD.MOV.U32 R8, RZ, RZ, R2 ;  /* 0x000000ffff087224 */ /* 0x000fe400078e0002 */
        /* <DEDUP_REMOVED lines=14> */
.L_x_5890:
[----:B--2---:R-:W-:Y:S02]  /*2ba70*/  ISETP.NE.AND P0, PT, R14, RZ, PT ;  /* 0x000000ff0e00720c */ /* 0x004fe40003f05270 */
[----:B------:R-:W-:-:S11]  /*2ba80*/  PLOP3.LUT P6, PT, PT, PT, PT, 0x8, 0x0 ;  /* 0x000000000000781c */ /* 0x000fd60003fce170 */
[----:B------:R-:W-:Y:S05]  /*2ba90*/  @P0 BRA `(.L_x_5607) ;  /* 0x00000000000c0947 */ /* 0x000fea0003800000 */
[----:B------:R-:W-:-:S03]  /*2baa0*/  UMOV UR4, 0xffffffff ;  /* 0xffffffff00047882 */ /* 0x000fc60000000000 */
[----:B------:R-:W-:Y:S05]  /*2bab0*/  BRA.DIV UR4, `(.L_x_5608) ;  /* 0x000000ae04ec7947 */ /* 0x000fea000b800000 */
[----:B------:R-:W-:-:S13]  /*2bac0*/  ELECT P6, URZ, PT ;  /* 0x00000000003f782f */ /* 0x000fda00038c0000 */
.L_x_5607:
        /* <DEDUP_REMOVED lines=9> */
.L_x_5893:
[----:B------:R-:W-:Y:S05]  /*2bb60*/  BSYNC B1 ;  /* 0x0000000000017941 */ /* 0x000fea0003800000 */
.L_x_5609:
        /* <DEDUP_REMOVED lines=12> */
.L_x_5894:
[----:B------:R-:W-:Y:S05]  /*2bc30*/  BSYNC B2 ;  /* 0x0000000000027941 */ /* 0x000fea0003800000 */
.L_x_5613:
        /* <DEDUP_REMOVED lines=9> */
.L_x_5616:
[----:B------:R-:W-:Y:S05]  /*2bcd0*/  BSYNC B2 ;  /* 0x0000000000027941 */ /* 0x000fea0003800000 */
.L_x_5615:
        /* <DEDUP_REMOVED lines=13> */
.L_x_5617:
        /* <DEDUP_REMOVED lines=12> */
[----:B------:R-:W-:Y:S01]  /*2be70*/  UMOV UR6, 0x0 ;  /* 0x0000000000067882 */ /* 0x000fe20000000000 */
[----:B------:R-:W-:Y:S01]  /*2be80*/  IADD3 R5, R7, 0x26a00, RZ ;  /* 0x00026a0007057810 */ /* 0x000fe20007ffe0ff */
[----:B------:R-:W-:Y:S01]  /*2be90*/  UMOV UR7, 0x12f00000 ;  /* 0x12f0000000077882 */ /* 0x000fe20000000000 */
[----:B------:R-:W-:-:S15]  /*2bea0*/  R2UR UR10, R14 ;  /* 0x000000000e0a72ca */ /* 0x000fde00000e0000 */
.L_x_5618:
        /* <DEDUP_REMOVED lines=16> */
.L_x_5619:
        /* <DEDUP_REMOVED lines=13> */
.L_x_5895:
[----:B------:R-:W-:Y:S05]  /*2c080*/  BSYNC B2 ;  /* 0x0000000000027941 */ /* 0x000fea0003800000 */
.L_x_5620:
        /* <DEDUP_REMOVED lines=11> */
.L_x_5623:
[----:B------:R-:W-:Y:S05]  /*2c140*/  BSYNC B2 ;  /* 0x0000000000027941 */ /* 0x000fea0003800000 */
.L_x_5622:
        /* <DEDUP_REMOVED lines=8> */
.L_x_5624:
        /* <DEDUP_REMOVED lines=15> */
.L_x_5625:
        /* <DEDUP_REMOVED lines=15> */
.L_x_5626:
        /* <DEDUP_REMOVED lines=10> */
.L_x_5612:
[----:B------:R-:W-:Y:S05]  /*2c450*/  BSYNC B1 ;  /* 0x0000000000017941 */ /* 0x000fea0003800000 */
.L_x_5611:
        /* <DEDUP_REMOVED lines=13> */
.L_x_5643:
[----:B------:R-:W-:Y:S05]  /*2c530*/  YIELD ;  /* 0x0000000000007946 */ /* 0x000fea0003800000 */
[----:B------:R-:W-:Y:S04]  /*2c540*/  BSSY B1, `(.L_x_5627) ;  /* 0x000008d000017945 */ /* 0x000fe80003800000 */
[----:B--2---:R-:W-:Y:S05]  /*2c550*/  @!P6 BRA `(.L_x_5628) ;  /* 0x00000008002ce947 */ /* 0x004fea0003800000 */
[----:B-1----:R-:W2:Y:S04]  /*2c560*/  LDL R5, [R1+0x20] ;  /* 0x0000200001057983 */ /* 0x002ea80000100800 */
        /* <DEDUP_REMOVED lines=9> */
.L_x_5896:
[----:B------:R-:W-:Y:S05]  /*2c600*/  BSYNC B2 ;  /* 0x0000000000027941 */ /* 0x000fea0003800000 */
.L_x_5629:
        /* <DEDUP_REMOVED lines=9> */
.L_x_5632:
[----:B------:R-:W-:Y:S05]  /*2c6a0*/  BSYNC B2 ;  /* 0x0000000000027941 */ /* 0x000fea0003800000 */
.L_x_5631:
        /* <DEDUP_REMOVED lines=9> */
[----:B--2---:R-:W-:Y:S01]  /*2c740*/  IMAD R5, R3, 0x7800, R18 ;  /* 0x0000780003057824 */ /* 0x004fe200078e0212 */
[----:B------:R-:W-:-:S03]  /*2c750*/  IADD3 R3, R7, 0x33490, RZ ;  /* 0x0003349007037810 */ /* 0x000fc60007ffe0ff */
[----:B------:R-:W-:-:S08]  /*2c760*/  VIADD R9, R5, 0x24200 ;  /* 0x0002420005097836 */ /* 0x000fd00000000000 */
.L_x_5633:
        /* <DEDUP_REMOVED lines=16> */
.L_x_5634:
        /* <DEDUP_REMOVED lines=16> */
.L_x_5635:
        /* <DEDUP_REMOVED lines=13> */
.L_x_5897:
[----:B------:R-:W-:Y:S05]  /*2ca40*/  BSYNC B2 ;  /* 0x0000000000027941 */ /* 0x000fea0003800000 */
.L_x_5636:
        /* <DEDUP_REMOVED lines=11> */
.L_x_5639:
[----:B------:R-:W-:Y:S05]  /*2cb00*/  BSYNC B2 ;  /* 0x0000000000027941 */ /* 0x000fea0003800000 */
.L_x_5638:
        /* <DEDUP_REMOVED lines=8> */
.L_x_5640:
        /* <DEDUP_REMOVED lines=15> */
.L_x_5641:
        /* <DEDUP_REMOVED lines=15> */
.L_x_5642:
        /* <DEDUP_REMOVED lines=10> */
.L_x_5628:
[----:B------:R-:W-:Y:S05]  /*2ce10*/  BSYNC B1 ;  /* 0x0000000000017941 */ /* 0x000fea0003800000 */
.L_x_5627:
        /* <DEDUP_REMOVED lines=12> */
.L_x_5605:
[----:B------:R-:W-:Y:S05]  /*2cee0*/  BSYNC B0 ;  /* 0x0000000000007941 */ /* 0x000fea0003800000 */
.L_x_5604:
        /* <DEDUP_REMOVED lines=8> */
[----:B------:R-:W4:Y:S08]  /*2cf70*/  @P1 LDC R2, c[0x0][0x44c] ;  /* 0x00011300ff021b82 */ /* 0x000f300000000800 */
[----:B-12---:R-:W1:Y:S01]  /*2cf80*/  @P1 LDC R3, c[0x0][0x450] ;  /* 0x00011400ff031b82 */ /* 0x006e620000000800 */
[----:B---3--:R-:W-:-:S05]  /*2cf90*/  LEA R0, R4, 0x7f, 0x7 ;  /* 0x0000007f04007811 */ /* 0x008fca00078e38ff */
[----:B----4-:R-:W-:-:S05]  /*2cfa0*/  @P1 IMAD.HI.U32 R2, R0, R2, RZ ;  /* 0x0000000200021227 */ /* 0x010fca00078e00ff */
[----:B-1----:R-:W-:-:S04]  /*2cfb0*/  @P1 SHF.R.U32.HI R0, RZ, R3, R2 ;  /* 0x00000003ff001219 */ /* 0x002fc80000011602 */
[----:B------:R-:W-:-:S05]  /*2cfc0*/  IADD3 R0, R20, R0, RZ ;  /* 0x0000000014007210 */ /* 0x000fca0007ffe0ff */
[----:B------:R-:W-:-:S05]  /*2cfd0*/  IMAD.HI R0, R0, 0x66666667, RZ ;  /* 0x6666666700007827 */ /* 0x000fca00078e02ff */
[----:B------:R-:W-:-:S04]  /*2cfe0*/  SHF.R.U32.HI R4, RZ, 0x1f, R0 ;  /* 0x0000001fff047819 */ /* 0x000fc80000011600 */
[----:B------:R-:W-:Y:S01]  /*2cff0*/  LEA.HI.SX32 R4, R0, R4, 0x1a ;  /* 0x0000000400047211 */ /* 0x000fe200078fd2ff */
[----:B------:R-:W-:-:S03]  /*2d000*/  IMAD.MOV.U32 R0, RZ, RZ, RZ ;  /* 0x000000ffff007224 */ /* 0x000fc600078e00ff */
[----:B------:R-:W-:-:S04]  /*2d010*/  VIMNMX R4, R19, R4, PT ;  /* 0x0000000413047248 */ /* 0x000fc80003fe0100 */
[----:B------:R-:W-:-:S13]  /*2d020*/  ISETP.GE.AND P1, PT, R4, 0x1, PT ;  /* 0x000000010400780c */ /* 0x000fda0003f26270 */
[----:B0-----:R-:W-:Y:S05]  /*2d030*/  @!P1 BRA `(.L_x_5645) ;  /* 0x00000000006c9947 */ /* 0x001fea0003800000 */
        /* <DEDUP_REMOVED lines=27> */
.L_x_5645:
[----:B------:R-:W-:Y:S05]  /*2d1f0*/  BSYNC B0 ;  /* 0x0000000000007941 */ /* 0x000fea0003800000 */
.L_x_5644:
        /* <DEDUP_REMOVED lines=24> */
.L_x_5646:
        /* <DEDUP_REMOVED lines=20> */
.L_x_5649:
[----:B------:R-:W-:Y:S05]  /*2d4c0*/  BSYNC B6 ;  /* 0x0000000000067941 */ /* 0x000fea0003800000 */
.L_x_5648:
        /* <DEDUP_REMOVED lines=24> */
.L_x_5651:
[----:B------:R-:W-:Y:S05]  /*2d650*/  BSYNC B6 ;  /* 0x0000000000067941 */ /* 0x000fea0003800000 */
.L_x_5650:
        /* <DEDUP_REMOVED lines=20> */
.L_x_5653:
[----:B------:R-:W-:Y:S05]  /*2d7a0*/  BSYNC B6 ;  /* 0x0000000000067941 */ /* 0x000fea0003800000 */
.L_x_5652:
        /* <DEDUP_REMOVED lines=19> */
.L_x_5655:
[----:B------:R-:W-:Y:S05]  /*2d8e0*/  BSYNC B6 ;  /* 0x0000000000067941 */ /* 0x000fea0003800000 */
.L_x_5654:
        /* <DEDUP_REMOVED lines=23> */
.L_x_5900:
        /* <DEDUP_REMOVED lines=10> */
.L_x_5903:
        /* <DEDUP_REMOVED lines=23> */
.L_x_5659:
        /* <DEDUP_REMOVED lines=9> */
.L_x_5904:
        /* <DEDUP_REMOVED lines=8> */
.L_x_5661:
        /* <DEDUP_REMOVED lines=29> */
.L_x_5905:
        /* <DEDUP_REMOVED lines=8> */
.L_x_5663:
        /* <DEDUP_REMOVED lines=29> */
.L_x_5657:
        /* <DEDUP_REMOVED lines=28> */
[----:B------:R-:W-:Y:S01]  /*2e360*/  MOV R4, UR4 ;  /* 0x0000000400047c02 */ /* 0x000fe20008000f00 */
[----:B------:R-:W-:Y:S01]  /*2e370*/  IMAD.U32 R5, RZ, RZ, UR5 ;  /* 0x00000005ff057e24 */ /* 0x000fe2000f8e00ff */
        /* <DEDUP_REMOVED lines=10> */
.L_x_5665:
[----:B------:R-:W-:Y:S05]  /*2e420*/  BSYNC B6 ;  /* 0x0000000000067941 */ /* 0x000fea0003800000 */
.L_x_5664:
        /* <DEDUP_REMOVED lines=13> */
[C---:B------:R-:W-:Y:S02]  /*2e500*/  LOP3.LUT R11, R8.reuse, 0x40, RZ, 0xfc, !PT ;  /* 0x00000040080b7812 */ /* 0x040fe400078efcff */
[----:B------:R-:W-:Y:S01]  /*2e510*/  LOP3.LUT R8, R8, 0x80, RZ, 0xfc, !PT ;  /* 0x0000008008087812 */ /* 0x000fe200078efcff */
[----:B---3--:R-:W-:Y:S02]  /*2e520*/  IMAD.MOV.U32 R3, RZ, RZ, R5 ;  /* 0x000000ffff037224 */ /* 0x008fe400078e0005 */
        /* <DEDUP_REMOVED lines=26> */
[----:B------:R-:W0:Y:S03]  /*2e6d0*/  S2R R5, SR_TID.X ;  /* 0x0000000000057919 */ /* 0x000e260000002100 */
[----:B------:R-:W-:Y:S02]  /*2e6e0*/  IADD3 R3, R3, R0, RZ ;  /* 0x0000000003037210 */ /* 0x000fe40007ffe0ff */
        /* <DEDUP_REMOVED lines=9> */
[----:B0-----:R-:W-:-:S05]  /*2e780*/  IMAD.SHL.U32 R9, R5, 0x10, RZ ;  /* 0x0000001005097824 */ /* 0x001fca00078e00ff */
[----:B------:R-:W-:-:S04]  /*2e790*/  LOP3.LUT R9, R9, 0x30, RZ, 0xc0, !PT ;  /* 0x0000003009097812 */ /* 0x000fc800078ec0ff */
[----:B------:R-:W-:Y:S01]  /*2e7a0*/  ISETP.GE.AND P0, PT, R9, UR4, PT ;  /* 0x0000000409007c0c */ /* 0x000fe2000bf06270 */
[----:B------:R-:W-:Y:S01]  /*2e7b0*/  UMOV UR4, 0xffffffff ;  /* 0xffffffff00047882 */ /* 0x000fe20000000000 */
[----:B------:R-:W-:Y:S02]  /*2e7c0*/  IADD3.X R3, R3, UR7, R0, P3, !PT ;  /* 0x0000000703037c10 */ /* 0x000fe40009ffe400 */
[----:B-1----:R-:W-:Y:S09]  /*2e7d0*/  BRA.DIV UR4, `(.L_x_5666) ;  /* 0x0000008604a47947 */ /* 0x002ff2000b800000 */
[----:B------:R-:W0:Y:S02]  /*2e7e0*/  S2R R6, SR_TID.X ;  /* 0x0000000000067919 */ /* 0x000e240000002100 */
[----:B0-----:R-:W-:Y:S02]  /*2e7f0*/  LOP3.LUT R11, R6, 0x7f, RZ, 0xc0, !PT ;  /* 0x0000007f060b7812 */ /* 0x001fe400078ec0ff */
[----:B------:R-:W2:Y:S02]  /*2e800*/  LDL.LU R6, [R1+0x48] ;  /* 0x0000480001067983 */ /* 0x000ea40000300800 */
[----:B------:R-:W-:-:S05]  /*2e810*/  SHF.R.U32.HI R11, RZ, 0x2, R11 ;  /* 0x00000002ff0b7819 */ /* 0x000fca000001160b */
[----:B------:R-:W-:-:S04]  /*2e820*/  IMAD R0, R10, 0x80, R11 ;  /* 0x000000800a007824 */ /* 0x000fc800078e020b */
        /* <DEDUP_REMOVED lines=36> */
.L_x_5914:
        /* <DEDUP_REMOVED lines=12> */
.L_x_5668:
[----:B------:R-:W-:Y:S05]  /*2eb30*/  BSYNC B0 ;  /* 0x0000000000007941 */ /* 0x000fea0003800000 */
.L_x_5667:
[----:B------:R-:W-:Y:S01]  /*2eb40*/  NOP ;  /* 0x0000000000007918 */ /* 0x000fe20000000000 */
[----:B------:R-:W-:-:S13]  /*2eb50*/  PLOP3.LUT P0, PT, PT, PT, PT, 0x80, 0x0 ;  /* 0x000000000000781c */ /* 0x000fda0003f0f070 */
.L_x_5669:
[----:B------:R-:W-:Y:S02]  /*2eb60*/  PLOP3.LUT P1, PT, P1, P0, PT, 0xa2, 0x0 ;  /* 0x000000000000781c */ /* 0x000fe40000f21472 */
[----:B------:R-:W-:-:S08]  /*2eb70*/  @P0 R2UR P1, UR4, R18 ;  /* 0x00000000120402ca */ /* 0x000fd00000020000 */
[----:B------:R-:W-:-:S05]  /*2eb80*/  @P0 PLOP3.LUT P0, PT, P1, PT, PT, 0x80, 0x0 ;  /* 0x000000000000081c */ /* 0x000fca0000f0f070 */
[----:B------:R-:W-:Y:S01]  /*2eb90*/  @!P1 SYNCS.ARRIVE.TRANS64.RED.A0T1 RZ, [UR4+0x33400], RZ ;  /* 0x033400ffffff99a7 */ /* 0x000fe20008200404 */
[----:B------:R-:W-:Y:S07]  /*2eba0*/  @!P1 ARRIVES.LDGSTSBAR.64.TRANSCNT [UR4+0x33400] ;  /* 0x03340000ff0099b0 */ /* 0x000fee0008000a84 */
[----:B------:R-:W-:Y:S05]  /*2ebb0*/  @P0 BRA.U.ANY `(.L_x_5669) ;  /* 0xfffffffd00e80947 */ /* 0x000fea000393ffff */
[----:B----4-:R-:W4:Y:S02]  /*2ebc0*/  LDL.LU R2, [R1+0x5c] ;  /* 0x00005c0001027983 */ /* 0x010f240000300800 */
[----:B----4-:R-:W-:-:S04]  /*2ebd0*/  IADD3 R2, R2, 0x1, RZ ;  /* 0x0000000102027810 */ /* 0x010fc80007ffe0ff */
        /* <DEDUP_REMOVED lines=10> */
.L_x_5915:
[----:B------:R-:W-:Y:S05]  /*2ec80*/  BSYNC B0 ;  /* 0x0000000000007941 */ /* 0x000fea0003800000 */
.L_x_5670:
[----:B------:R-:W5:Y:S04]  /*2ec90*/  LDL.LU R2, [R1+0x4c] ;  /* 0x00004c0001027983 */ /* 0x000f680000300800 */
[----:B0-2---:R-:W2:Y:S01]  /*2eca0*/  LDL R3, [R1+0x2c] ;  /* 0x00002c0001037983 */ /* 0x005ea20000100800 */
[----:B-----5:R-:W-:-:S05]  /*2ecb0*/  VIADD R2, R2, 0xfffffffe ;  /* 0xfffffffe02027836 */ /* 0x020fca0000000000 */
[----:B--2---:R-:W-:-:S13]  /*2ecc0*/  ISETP.GE.AND P0, PT, R2, R3, PT ;  /* 0x000000030200720c */ /* 0x004fda0003f06270 */
[----:B------:R-:W-:Y:S05]  /*2ecd0*/  @!P0 BRA `(.L_x_5672) ;  /* 0x0000001800188947 */ /* 0x000fea0003800000 */
[----:B----4-:R0:W5:Y:S04]  /*2ece0*/  LDL.LU R0, [R1+0xc] ;  /* 0x00000c0001007983 */ /* 0x0101680000300800 */
[----:B---3--:R0:W5:Y:S02]  /*2ecf0*/  LDL.LU R8, [R1+0x24] ;  /* 0x0000240001087983 */ /* 0x0081640000300800 */
.L_x_5696:
        /* <DEDUP_REMOVED lines=36> */
.L_x_5675:
        /* <DEDUP_REMOVED lines=8> */
.L_x_5916:
[----:B------:R-:W-:Y:S05]  /*2efc0*/  BSYNC B1 ;  /* 0x0000000000017941 */ /* 0x000fea0003800000 */
.L_x_5676:
        /* <DEDUP_REMOVED lines=9> */
.L_x_5679:
[----:B------:R-:W-:Y:S05]  /*2f060*/  BSYNC B1 ;  /* 0x0000000000017941 */ /* 0x000fea0003800000 */
.L_x_5678:
        /* <DEDUP_REMOVED lines=13> */
.L_x_5680:
        /* <DEDUP_REMOVED lines=16> */
.L_x_5681:
        /* <DEDUP_REMOVED lines=16> */
.L_x_5682:
        /* <DEDUP_REMOVED lines=13> */
.L_x_5917:
[----:B------:R-:W-:Y:S05]  /*2f410*/  BSYNC B1 ;  /* 0x0000000000017941 */ /* 0x000fea0003800000 */
.L_x_5683:
        /* <DEDUP_REMOVED lines=11> */
.L_x_5686:
[----:B------:R-:W-:Y:S05]  /*2f4d0*/  BSYNC B1 ;  /* 0x0000000000017941 */ /* 0x000fea0003800000 */
.L_x_5685:
        /* <DEDUP_REMOVED lines=8> */
.L_x_5687:
        /* <DEDUP_REMOVED lines=15> */
.L_x_5688:
        /* <DEDUP_REMOVED lines=15> */
.L_x_5689:
        /* <DEDUP_REMOVED lines=10> */
.L_x_5674:
[----:B------:R-:W-:Y:S05]  /*2f7e0*/  BSYNC B0 ;  /* 0x0000000000007941 */ /* 0x000fea0003800000 */
.L_x_5673:
[----:B------:R-:W-:-:S06]  /*2f7f0*/  UISETP.NE.AND UP0, UPT, UR37, 0x3, UPT ;  /* 0x000000032500788c */ /* 0x000fcc000bf05270 */
[----:B------:R-:W-:-:S13]  /*2f800*/  PLOP3.LUT P0, PT, PT, PT, UP0, 0x80, 0x0 ;  /* 0x000000000000781c */ /* 0x000fda0003f0f008 */
[----:B------:R-:W-:Y:S05]  /*2f810*/  @!P0 BRA `(.L_x_5690) ;  /* 0x0000000000048947 */ /* 0x000fea0003800000 */
[----:B------:R-:W-:Y:S01]  /*2f820*/  BPT.TRAP 0x1 ;  /* 0x000000040000795c */ /* 0x000fe20000300000 */
.L_x_5690:
        /* <DEDUP_REMOVED lines=8> */
.L_x_5918:
[----:B------:R-:W-:Y:S05]  /*2f8b0*/  BSYNC B0 ;  /* 0x0000000000007941 */ /* 0x000fea0003800000 */
.L_x_5691:
[----:B------:R-:W-:Y:S05]  /*2f8c0*/  @!P1 BRA `(.L_x_5693) ;  /* 0x0000000000049947 */ /* 0x000fea0003800000 */
[----:B------:R-:W-:Y:S01]  /*2f8d0*/  BPT.TRAP 0x1 ;  /* 0x000000040000795c */ /* 0x000fe20000300000 */
.L_x_5693:
[----:B---3--:R-:W-:Y:S01]  /*2f8e0*/  SHF.L.U32 R4, R8, 0x1f, RZ ;  /* 0x0000001f08047819 */ /* 0x008fe200000006ff */
[----:B------:R-:W-:-:S03]  /*2f8f0*/  IMAD R0, R0, 0x7800, RZ ;  /* 0x0000780000007824 */ /* 0x000fc600078e02ff */
[----:B------:R-:W3:Y:S02]  /*2f900*/  SYNCS.PHASECHK.TRANS64.TRYWAIT P0, [R3+URZ+0x33460], R4 ;  /* 0x03346004030075a7 */ /* 0x000ee4000800017f */
[----:B---3--:R-:W-:Y:S05]  /*2f910*/  @!P0 BRA `(.L_x_5694) ;  /* 0x0000007c00108947 */ /* 0x008fea0003800000 */
.L_x_5919:
[----:B------:R3:W-:Y:S04]  /*2f920*/  STL [R1+0x7c], R3 ;  /* 0x00007c0301007387 */ /* 0x0007e80000100800 */
[----:B---3--:R-:W3:Y:S04]  /*2f930*/  LDL R3, [R1+0x4] ;  /* 0x0000040001037983 */ /* 0x008ee80000100800 */
[----:B------:R4:W-:Y:S04]  /*2f940*/  STL [R1+0x78], R2 ;  /* 0x0000780201007387 */ /* 0x0009e80000100800 */
[----:B----4-:R-:W4:Y:S01]  /*2f950*/  LDL R2, [R1] ;  /* 0x0000000001027983 */ /* 0x010f220000100800 */
[----:B------:R-:W-:Y:S05]  /*2f960*/  WARPSYNC.ALL ;  /* 0x0000000000007948 */ /* 0x000fea0003800000 */
[C---:B------:R-:W-:Y:S01]  /*2f970*/  VIADD R14, R0.reuse, 0x2800 ;  /* 0x00002800000e7836 */ /* 0x040fe20000000000 */
[C---:B------:R-:W-:Y:S01]  /*2f980*/  IADD3 R12, R0.reuse, 0x800, RZ ;  /* 0x00000800000c7810 */ /* 0x040fe20007ffe0ff */
[----:B------:R-:W-:-:S02]  /*2f990*/  VIADD R13, R0, 0x5000 ;  /* 0x00005000000d7836 */ /* 0x000fc40000000000 */
[C---:B------:R-:W-:Y:S02]  /*2f9a0*/  VIADD R15, R0.reuse, 0x1800 ;  /* 0x00001800000f7836 */ /* 0x040fe40000000000 */
[C---:B------:R-:W-:Y:S02]  /*2f9b0*/  VIADD R21, R0.reuse, 0x2000 ;  /* 0x0000200000157836 */ /* 0x040fe40000000000 */
[C---:B------:R-:W-:Y:S01]  /*2f9c0*/  VIADD R20, R0.reuse, 0x5800 ;  /* 0x0000580000147836 */ /* 0x040fe20000000000 */
[----:B---3--:R-:W-:-:S05]  /*2f9d0*/  LOP3.LUT R4, R0, R3, RZ, 0xfc, !PT ;  /* 0x0000000300047212 */ /* 0x008fca00078efcff */
[----:B------:R-:W-:-:S06]  /*2f9e0*/  IMAD.IADD R4, R18, 0x1, R4 ;  /* 0x0000000112047824 */ /* 0x000fcc00078e0204 */
        /* <DEDUP_REMOVED lines=61> */
[----:B------:R-:W-:-:S02]  /*2fdc0*/  PRMT R11, R6, 0x7531, R7 ;  /* 0x00007531060b7816 */ /* 0x000fc40000000007 */
[----:B------:R-:W-:-:S05]  /*2fdd0*/  IADD3 R4, R19, R4, RZ ;  /* 0x0000000413047210 */ /* 0x000fca0007ffe0ff */
        /* <DEDUP_REMOVED lines=55> */
[----:B------:R-:W-:Y:S02]  /*30150*/  PRMT R11, R6, 0x7531, R7 ;  /* 0x00007531060b7816 */ /* 0x000fe40000000007 */
[----:B------:R-:W-:-:S05]  /*30160*/  IADD3 R4, R19, R4, RZ ;  /* 0x0000000413047210 */ /* 0x000fca0007ffe0ff */
        /* <DEDUP_REMOVED lines=47> */
.L_x_5695:
[----:B-1----:R-:W1:Y:S01]  /*30460*/  S2R R0, SR_TID.X ;  /* 0x0000000000007919 */ /* 0x002e620000002100 */
[----:B--2--5:R2:W-:Y:S01]  /*30470*/  SYNCS.ARRIVE.TRANS64.A1T0 RZ, [R3+URZ+0x33450], RZ ;  /* 0x033450ff03ff79a7 */ /* 0x0245e2000810003f */
        /* <DEDUP_REMOVED lines=12> */
.L_x_5672:
        /* <DEDUP_REMOVED lines=18> */
.L_x_5698:
[----:B------:R-:W-:Y:S05]  /*30660*/  BSYNC B0 ;  /* 0x0000000000007941 */ /* 0x000fea0003800000 */
.L_x_5697:
[----:B------:R-:W-:-:S06]  /*30670*/  UISETP.NE.AND UP0, UPT, UR37, 0x3, UPT ;  /* 0x000000032500788c */ /* 0x000fcc000bf05270 */
[----:B------:R-:W-:-:S13]  /*30680*/  PLOP3.LUT P1, PT, PT, PT, UP0, 0x80, 0x0 ;  /* 0x000000000000781c */ /* 0x000fda0003f2f008 */
[----:B------:R-:W-:Y:S05]  /*30690*/  @!P1 BRA `(.L_x_5699) ;  /* 0x0000000000049947 */ /* 0x000fea0003800000 */
[----:B------:R-:W-:Y:S01]  /*306a0*/  BPT.TRAP 0x1 ;  /* 0x000000040000795c */ /* 0x000fe20000300000 */
.L_x_5699:
        /* <DEDUP_REMOVED lines=10> */
.L_x_5920:
[----:B------:R-:W-:Y:S05]  /*30750*/  BSYNC B0 ;  /* 0x0000000000007941 */ /* 0x000fea0003800000 */
.L_x_5700:
[----:B------:R-:W-:Y:S05]  /*30760*/  @!P2 BRA `(.L_x_5702) ;  /* 0x000000000004a947 */ /* 0x000fea0003800000 */
[----:B------:R-:W-:Y:S01]  /*30770*/  BPT.TRAP 0x1 ;  /* 0x000000040000795c */ /* 0x000fe20000300000 */
.L_x_5702:
[----:B--2---:R-:W2:Y:S02]  /*30780*/  LDL R2, [R1+0x24] ;  /* 0x0000240001027983 */ /* 0x004ea40000100800 */
[----:B--2---:R-:W-:-:S04]  /*30790*/  SHF.L.U32 R2, R2, 0x1f, RZ ;  /* 0x0000001f02027819 */ /* 0x004fc800000006ff */
[----:B------:R-:W2:Y:S02]  /*307a0*/  SYNCS.PHASECHK.TRANS64.TRYWAIT P1, [R0+URZ+0x33460], R2 ;  /* 0x03346002000075a7 */ /* 0x000ea4000802017f */
[----:B--2---:R-:W-:Y:S05]  /*307b0*/  @!P1 BRA `(.L_x_5703) ;  /* 0x0000006c00909947 */ /* 0x004fea0003800000 */
.L_x_5921:
        /* <DEDUP_REMOVED lines=8> */
[----:B------:R-:W-:Y:S01]  /*30840*/  VIADD R20, R2, 0x5000 ;  /* 0x0000500002147836 */ /* 0x000fe20000000000 */
[----:B------:R-:W-:Y:S01]  /*30850*/  IADD3 R3, R18, R3, RZ ;  /* 0x0000000312037210 */ /* 0x000fe20007ffe0ff */
[C---:B------:R-:W-:Y:S02]  /*30860*/  VIADD R13, R2.reuse, 0x1000 ;  /* 0x00001000020d7836 */ /* 0x040fe40000000000 */
[C---:B------:R-:W-:Y:S02]  /*30870*/  VIADD R15, R2.reuse, 0x1800 ;  /* 0x00001800020f7836 */ /* 0x040fe40000000000 */
        /* <DEDUP_REMOVED lines=12> */
[----:B------:R-:W-:-:S03]  /*30940*/  LOP3.LUT R12, R12, R17, RZ, 0xfc, !PT ;  /* 0x000000110c0c7212 */ /* 0x000fc600078efcff */
[----:B------:R-:W-:Y:S01]  /*30950*/  IMAD.IADD R3, R19, 0x1, R3 ;  /* 0x0000000113037824 */ /* 0x000fe200078e0203 */
[C-C-:B--2---:R-:W-:Y:S02]  /*30960*/  PRMT R8, R4.reuse, 0x6420, R5.reuse ;  /* 0x0000642004087816 */ /* 0x144fe40000000005 */
[----:B------:R-:W-:Y:S02]  /*30970*/  PRMT R9, R4, 0x7531, R5 ;  /* 0x0000753104097816 */ /* 0x000fe40000000005 */
        /* <DEDUP_REMOVED lines=27> */
[----:B------:R-:W-:Y:S02]  /*30b30*/  PRMT R9, R4, 0x7531, R5 ;  /* 0x0000753104097816 */ /* 0x000fe40000000005 */
[----:B------:R-:W-:Y:S01]  /*30b40*/  MOV R5, R17 ;  /* 0x0000001100057202 */ /* 0x000fe20000000f00 */
[----:B------:R-:W-:Y:S01]  /*30b50*/  VIADD R17, R2, 0x2000 ;  /* 0x0000200002117836 */ /* 0x000fe20000000000 */
[C-C-:B------:R-:W-:Y:S02]  /*30b60*/  PRMT R10, R6.reuse, 0x6420, R7.reuse ;  /* 0x00006420060a7816 */ /* 0x140fe40000000007 */
[----:B------:R-:W-:-:S02]  /*30b70*/  PRMT R11, R6, 0x7531, R7 ;  /* 0x00007531060b7816 */ /* 0x000fc40000000007 */
        /* <DEDUP_REMOVED lines=9> */
[----:B-1----:R-:W-:Y:S01]  /*30c10*/  LOP3.LUT R3, R14, R11, RZ, 0xfc, !PT ;  /* 0x0000000b0e037212 */ /* 0x002fe200078efcff */
[----:B------:R-:W-:-:S04]  /*30c20*/  IMAD.MOV.U32 R14, RZ, RZ, R11 ;  /* 0x000000ffff0e7224 */ /* 0x000fc800078e000b */
        /* <DEDUP_REMOVED lines=13> */
[----:B------:R-:W-:Y:S02]  /*30d00*/  IMAD.MOV.U32 R12, RZ, RZ, R14 ;  /* 0x000000ffff0c7224 */ /* 0x000fe400078e000e */
[----:B------:R-:W-:Y:S02]  /*30d10*/  VIADD R14, R2, 0x6000 ;  /* 0x00006000020e7836 */ /* 0x000fe40000000000 */
[----:B------:R-:W-:Y:S01]  /*30d20*/  IMAD.IADD R3, R19, 0x1, R3 ;  /* 0x0000000113037824 */ /* 0x000fe200078e0203 */
[C-C-:B--2---:R-:W-:Y:S02]  /*30d30*/  PRMT R8, R4.reuse, 0x6420, R5.reuse ;  /* 0x0000642004087816 */ /* 0x144fe40000000005 */
[----:B------:R-:W-:-:S02]  /*30d40*/  PRMT R9, R4, 0x7531, R5 ;  /* 0x0000753104097816 */ /* 0x000fc40000000005 */
[C-C-:B------:R-:W-:Y:S02]  /*30d50*/  PRMT R10, R6.reuse, 0x6420, R7.reuse ;  /* 0x00006420060a7816 */ /* 0x140fe40000000007 */
[----:B------:R-:W-:-:S05]  /*30d60*/  PRMT R11, R6, 0x7531, R7 ;  /* 0x00007531060b7816 */ /* 0x000fca0000000007 */
[----:B------:R1:W-:Y:S02]  /*30d70*/  STSM.16.M88.4 [R3], R8 ;  /* 0x0000000803007844 */ /* 0x0003e40000000200 */
[----:B-1----:R-:W-:-:S05]  /*30d80*/  VIADD R3, R2, 0x3800 ;  /* 0x0000380002037836 */ /* 0x002fca0000000000 */
[C---:B------:R-:W-:Y:S02]  /*30d90*/  LOP3.LUT R4, R3.reuse, R13, RZ, 0xfc, !PT ;  /* 0x0000000d03047212 */ /* 0x040fe400078efcff */
[----:B------:R-:W-:Y:S02]  /*30da0*/  LOP3.LUT R3, R3, R12, RZ, 0xfc, !PT ;  /* 0x0000000c03037212 */ /* 0x000fe400078efcff */
[----:B------:R-:W-:-:S03]  /*30db0*/  IADD3 R4, R18, R4, RZ ;  /* 0x0000000412047210 */ /* 0x000fc60007ffe0ff */
[----:B------:R-:W-:-:S03]  /*30dc0*/  IMAD.IADD R3, R19, 0x1, R3 ;  /* 0x0000000113037824 */ /* 0x000fc600078e0203 */
        /* <DEDUP_REMOVED lines=29> */
[----:B------:R-:W-:Y:S02]  /*30fa0*/  IMAD.IADD R4, R18, 0x1, R12 ;  /* 0x0000000112047824 */ /* 0x000fe400078e020c */
[----:B------:R-:W-:Y:S02]  /*30fb0*/  IMAD.IADD R3, R19, 0x1, R3 ;  /* 0x0000000113037824 */ /* 0x000fe400078e0203 */
[----:B------:R-:W-:-:S03]  /*30fc0*/  IMAD.MOV.U32 R12, RZ, RZ, R5 ;  /* 0x000000ffff0c7224 */ /* 0x000fc600078e0005 */
        /* <DEDUP_REMOVED lines=9> */
[----:B-1----:R-:W-:Y:S01]  /*31060*/  MOV R11, R12 ;  /* 0x0000000c000b7202 */ /* 0x002fe20000000f00 */
        /* <DEDUP_REMOVED lines=51> */
.L_x_5704:
        /* <DEDUP_REMOVED lines=14> */
.L_x_5647:
        /* <DEDUP_REMOVED lines=8> */
[----:B------:R-:W-:-:S05]  /*31500*/  IMAD.U32 R18, RZ, RZ, UR4 ;  /* 0x00000004ff127e24 */ /* 0x000fca000f8e00ff */
[----:B------:R-:W2:Y:S04]  /*31510*/  LDS.128 R4, [R18+0x334d0] ;  /* 0x0334d00012047984 */ /* 0x000ea80000000c00 */
[----:B--2---:R2:W-:Y:S04]  /*31520*/  STL.64 [R1+0x10], R4 ;  /* 0x0000100401007387 */ /* 0x0045e80000100a00 */
[----:B------:R2:W-:Y:S01]  /*31530*/  STL.64 [R1+0x18], R6 ;  /* 0x0000180601007387 */ /* 0x0005e20000100a00 */
[----:B------:R-:W-:Y:S06]  /*31540*/  BAR.ARV 0x4, 0x180 ;  /* 0x0106000000007b1d */ /* 0x000fec0000002000 */
[----:B------:R-:W-:Y:S05]  /*31550*/  BRA `(.L_x_5706) ;  /* 0x0000001000347947 */ /* 0x000fea0003800000 */
.L_x_5705:
        /* <DEDUP_REMOVED lines=8> */
[----:B-1----:R-:W-:Y:S01]  /*315e0*/  IMAD.MOV.U32 R10, RZ, RZ, R2 ;  /* 0x000000ffff0a7224 */ /* 0x002fe200078e0002 */
[----:B--2---:R-:W-:-:S04]  /*315f0*/  IADD3 R0, R3, R16, RZ ;  /* 0x0000001003007210 */ /* 0x004fc80007ffe0ff */
        /* <DEDUP_REMOVED lines=36> */
.L_x_5931:
[----:B------:R-:W-:Y:S02]  /*31840*/  ULDC UR4, c[0x0][0xc38] ;  /* 0x00030e0000047ab9 */ /* 0x000fe40000000800 */
[----:B------:R-:W-:-:S04]  /*31850*/  IMAD.U32 R2, RZ, RZ, UR4 ;  /* 0x00000004ff027e24 */ /* 0x000fc8000f8e00ff */
[----:B--2---:R-:W-:-:S04]  /*31860*/  IMAD R9, R9, R2, RZ ;  /* 0x0000000209097224 */ /* 0x004fc800078e02ff */
[----:B------:R-:W-:-:S05]  /*31870*/  IMAD.IADD R0, R0, 0x1, R9 ;  /* 0x0000000100007824 */ /* 0x000fca00078e0209 */
[----:B------:R-:W-:-:S13]  /*31880*/  ISETP.GT.AND P6, PT, R0, R5, PT ;  /* 0x000000050000720c */ /* 0x000fda0003fc4270 */
[----:B------:R-:W-:Y:S05]  /*31890*/  @P6 BRA `(.L_x_5708) ;  /* 0x0000000000ac6947 */ /* 0x000fea0003800000 */
.L_x_5711:
[----:B------:R-:W2:Y:S01]  /*318a0*/  LDL.LU R3, [R1+0x1c] ;  /* 0x00001c0001037983 */ /* 0x000ea20000300800 */
[----:B------:R-:W3:Y:S01]  /*318b0*/  LDC R2, c[0x0][0xc3c] ;  /* 0x00030f00ff027b82 */ /* 0x000ee20000000800 */
[----:B--2---:R-:W-:-:S05]  /*318c0*/  VIADD R3, R3, 0x1f ;  /* 0x0000001f03037836 */ /* 0x004fca0000000000 */
[----:B---3--:R-:W-:-:S13]  /*318d0*/  ISETP.GE.AND P6, PT, R3, R2, PT ;  /* 0x000000020300720c */ /* 0x008fda0003fc6270 */
[----:B------:R-:W-:Y:S05]  /*318e0*/  @P6 BRA `(.L_x_5709) ;  /* 0x0000000800e86947 */ /* 0x000fea0003800000 */
[----:B------:R-:W2:Y:S01]  /*318f0*/  S2R R4, SR_TID.X ;  /* 0x0000000000047919 */ /* 0x000ea20000002100 */
[----:B------:R3:W-:Y:S01]  /*31900*/  STL [R1+0x1c], R3 ;  /* 0x00001c0301007387 */ /* 0x0007e20000100800 */
[----:B--2---:R-:W-:-:S04]  /*31910*/  LOP3.LUT R4, R4, 0x1f, RZ, 0xc0, !PT ;  /* 0x0000001f04047812 */ /* 0x004fc800078ec0ff */
[----:B------:R-:W-:Y:S01]  /*31920*/  IADD3 R6, R3, R4, RZ ;  /* 0x0000000403067210 */ /* 0x000fe20007ffe0ff */
        /* <DEDUP_REMOVED lines=28> */
.L_x_5939:
[----:B------:R-:W-:Y:S02]  /*31af0*/  ULDC UR4, c[0x0][0xc38] ;  /* 0x00030e0000047ab9 */ /* 0x000fe40000000800 */
[----:B------:R-:W-:-:S04]  /*31b00*/  IMAD.U32 R2, RZ, RZ, UR4 ;  /* 0x00000004ff027e24 */ /* 0x000fc8000f8e00ff */
[----:B--2---:R-:W-:-:S04]  /*31b10*/  IMAD R9, R9, R2, RZ ;  /* 0x0000000209097224 */ /* 0x004fc800078e02ff */
[----:B------:R-:W-:-:S05]  /*31b20*/  IMAD.IADD R0, R9, 0x1, R0 ;  /* 0x0000000109007824 */ /* 0x000fca00078e0200 */
[----:B------:R-:W-:-:S13]  /*31b30*/  ISETP.GT.AND P6, PT, R0, R5, PT ;  /* 0x000000050000720c */ /* 0x000fda0003fc4270 */
[----:B------:R-:W-:Y:S05]  /*31b40*/  @!P6 BRA `(.L_x_5711) ;  /* 0xfffffffc0054e947 */ /* 0x000fea000383ffff */
.L_x_5708:
        /* <DEDUP_REMOVED lines=12> */
.L_x_5944:
[----:B------:R-:W-:-:S13]  /*31c10*/  ISETP.NE.AND P0, PT, R0, RZ, PT ;  /* 0x000000ff0000720c */ /* 0x000fda0003f05270 */
[----:B------:R-:W-:Y:S05]  /*31c20*/  @!P0 BRA `(.L_x_5713) ;  /* 0x0000000000148947 */ /* 0x000fea0003800000 */
[----:B------:R-:W-:Y:S01]  /*31c30*/  UMOV UR4, 0xffffffff ;  /* 0xffffffff00047882 */ /* 0x000fe20000000000 */
[----:B---3--:R-:W-:Y:S02]  /*31c40*/  VIADD R3, R3, 0xffffffff ;  /* 0xffffffff03037836 */ /* 0x008fe40000000000 */
[----:B------:R-:W-:Y:S05]  /*31c50*/  BRA.DIV UR4, `(.L_x_5714) ;  /* 0x00000066041c7947 */ /* 0x000fea000b800000 */
[----:B------:R2:W3:Y:S02]  /*31c60*/  SHFL.IDX PT, R3, R7, R3, 0x1f ;  /* 0x00001f0307037589 */ /* 0x0004e400000e0000 */
.L_x_5947:
[----:B---3--:R-:W-:-:S07]  /*31c70*/  IMAD.MOV.U32 R8, RZ, RZ, R3 ;  /* 0x000000ffff087224 */ /* 0x008fce00078e0003 */
.L_x_5713:
        /* <DEDUP_REMOVED lines=8> */
[----:B----4-:R-:W-:-:S06]  /*31d00*/  IADD3 R2, R2, 0xffffffe, RZ ;  /* 0x0ffffffe02027810 */ /* 0x010fcc0007ffe0ff */
        /* <DEDUP_REMOVED lines=22> */
[----:B-12---:R-:W-:Y:S02]  /*31e70*/  IMAD R7, R2, R5, RZ ;  /* 0x0000000502077224 */ /* 0x006fe400078e02ff */
        /* <DEDUP_REMOVED lines=13> */
[----:B------:R-:W-:Y:S01]  /*31f50*/  @!P1 IMAD.IADD R2, R2, 0x1, -R5 ;  /* 0x0000000102029824 */ /* 0x000fe200078e0a05 */
[----:B------:R-:W-:Y:S02]  /*31f60*/  @!P1 IADD3 R7, R7, 0x1, RZ ;  /* 0x0000000107079810 */ /* 0x000fe40007ffe0ff */
        /* <DEDUP_REMOVED lines=15> */
.L_x_5715:
[----:B---3--:R-:W3:Y:S01]  /*32060*/  LDL R3, [R1+0x1c] ;  /* 0x00001c0001037983 */ /* 0x008ee20000100800 */
[----:B-12---:R-:W3:Y:S02]  /*32070*/  LDC.64 R6, c[0x0][0xc90] ;  /* 0x00032400ff067b82 */ /* 0x006ee40000000a00 */
[----:B---3--:R-:W-:-:S05]  /*32080*/  IMAD.WIDE R6, R3, 0x4, R6 ;  /* 0x0000000403067825 */ /* 0x008fca00078e0206 */
        /* <DEDUP_REMOVED lines=32> */
[----:B------:R-:W1:Y:S08]  /*32290*/  I2F.RP R2, R9 ;  /* 0x0000000900027306 */ /* 0x000e700000209400 */
[----:B-1----:R-:W1:Y:S02]  /*322a0*/  MUFU.RCP R2, R2 ;  /* 0x0000000200027308 */ /* 0x002e640000001000 */
[----:B-1----:R-:W-:-:S06]  /*322b0*/  IADD3 R2, R2, 0xffffffe, RZ ;  /* 0x0ffffffe02027810 */ /* 0x002fcc0007ffe0ff */
[----:B------:R1:W2:Y:S02]  /*322c0*/  F2I.FTZ.U32.TRUNC.NTZ R3, R2 ;  /* 0x0000000200037305 */ /* 0x0002a4000021f000 */
[----:B-1----:R-:W-:Y:S02]  /*322d0*/  IMAD.MOV.U32 R2, RZ, RZ, RZ ;  /* 0x000000ffff027224 */ /* 0x002fe400078e00ff */
[----:B--2---:R-:W-:-:S04]  /*322e0*/  IMAD.MOV R0, RZ, RZ, -R3 ;  /* 0x000000ffff007224 */ /* 0x004fc800078e0a03 */
        /* <DEDUP_REMOVED lines=22> */
.L_x_5716:
[----:B------:R-:W-:-:S05]  /*32450*/  LOP3.LUT R0, RZ, R0, RZ, 0x33, !PT ;  /* 0x00000000ff007212 */ /* 0x000fca00078e33ff */
[----:B------:R-:W-:-:S05]  /*32460*/  IMAD.IADD R0, R4, 0x1, R0 ;  /* 0x0000000104007824 */ /* 0x000fca00078e0200 */
[----:B------:R3:W-:Y:S01]  /*32470*/  STL [R1+0x14], R0 ;  /* 0x0000140001007387 */ /* 0x0007e20000100800 */
[----:B------:R-:W-:Y:S05]  /*32480*/  BRA `(.L_x_5717) ;  /* 0x0000000000287947 */ /* 0x000fea0003800000 */
.L_x_5709:
        /* <DEDUP_REMOVED lines=10> */
.L_x_5717:
[----:B-12-4-:R-:W2:Y:S04]  /*32530*/  LDL R2, [R1+0x1c] ;  /* 0x00001c0001027983 */ /* 0x016ea80000100800 */
[----:B------:R-:W4:Y:S04]  /*32540*/  LDL R3, [R1+0x18] ;  /* 0x0000180001037983 */ /* 0x000f280000100800 */
[----:B------:R-:W5:Y:S04]  /*32550*/  LDL R4, [R1+0x10] ;  /* 0x0000100001047983 */ /* 0x000f680000100800 */
[----:B------:R-:W5:Y:S01]  /*32560*/  LDL R5, [R1+0x14] ;  /* 0x0000140001057983 */ /* 0x000f620000100800 */
[----:B---3--:R-:W1:Y:S01]  /*32570*/  S2R R0, SR_TID.X ;  /* 0x0000000000007919 */ /* 0x008e620000002100 */
[----:B------:R-:W-:Y:S05]  /*32580*/  WARPSYNC.ALL ;  /* 0x0000000000007948 */ /* 0x000fea0003800000 */
[----:B-1----:R-:W-:Y:S01]  /*32590*/  LOP3.LUT R0, R0, 0x1f, RZ, 0xc0, !PT ;  /* 0x0000001f00007812 */ /* 0x002fe200078ec0ff */
[----:B------:R-:W-:Y:S03]  /*325a0*/  BAR.SYNC.DEFER_BLOCKING 0x4, 0x180 ;  /* 0x0106000000007b1d */ /* 0x000fe60000010000 */
[----:B------:R-:W-:-:S13]  /*325b0*/  ISETP.NE.AND P0, PT, R0, RZ, PT ;  /* 0x000000ff0000720c */ /* 0x000fda0003f05270 */
[----:B------:R-:W1:Y:S01]  /*325c0*/  @!P0 S2R R0, SR_CgaCtaId ;  /* 0x0000000000008919 */ /* 0x000e620000008800 */
[----:B--2---:R-:W-:Y:S01]  /*325d0*/  IMAD.MOV.U32 R7, RZ, RZ, R2 ;  /* 0x000000ffff077224 */ /* 0x004fe200078e0002 */
[----:B------:R-:W-:Y:S02]  /*325e0*/  @!P0 MOV R2, 0x400 ;  /* 0x0000040000028802 */ /* 0x000fe40000000f00 */
[----:B----4-:R-:W-:Y:S02]  /*325f0*/  MOV R6, R3 ;  /* 0x0000000300067202 */ /* 0x010fe40000000f00 */
[----:B-1----:R-:W-:-:S05]  /*32600*/  @!P0 LEA R18, R0, R2, 0x18 ;  /* 0x0000000200128211 */ /* 0x002fca00078ec0ff */
[----:B-----5:R3:W-:Y:S01]  /*32610*/  @!P0 STS.128 [R18+0x334d0], R4 ;  /* 0x0334d00412008388 */ /* 0x0207e20000000c00 */
[----:B------:R-:W-:Y:S06]  /*32620*/  BAR.ARV 0x5, 0x180 ;  /* 0x0146000000007b1d */ /* 0x000fec0000002000 */
.L_x_5706:
[----:B------:R-:W4:Y:S01]  /*32630*/  LDL R0, [R1+0x1c] ;  /* 0x00001c0001007983 */ /* 0x000f220000100800 */
[----:B------:R-:W-:Y:S02]  /*32640*/  ULDC UR4, c[0x0][0xc3c] ;  /* 0x00030f0000047ab9 */ /* 0x000fe40000000800 */
[----:B----4-:R-:W-:-:S13]  /*32650*/  ISETP.GE.AND P0, PT, R0, UR4, PT ;  /* 0x0000000400007c0c */ /* 0x010fda000bf06270 */
[----:B------:R-:W-:Y:S05]  /*32660*/  @!P0 BRA `(.L_x_5718) ;  /* 0xffffff88004c8947 */ /* 0x000fea000383ffff */
[----:B------:R-:W-:Y:S05]  /*32670*/  BSYNC B7 ;  /* 0x0000000000077941 */ /* 0x000fea0003800000 */
.L_x_5598:
        /* <DEDUP_REMOVED lines=12> */
.L_x_5948:
[----:B------:R-:W-:Y:S05]  /*32740*/  BSYNC B0 ;  /* 0x0000000000007941 */ /* 0x000fea0003800000 */
.L_x_5719:
[----:B------:R-:W-:-:S03]  /*32750*/  UMOV UR4, 0xffffffff ;  /* 0xffffffff00047882 */ /* 0x000fc60000000000 */
[----:B------:R-:W-:Y:S05]  /*32760*/  BRA.DIV UR4, `(.L_x_5721) ;  /* 0x0000005a04987947 */ /* 0x000fea000b800000 */
[----:B------:R-:W1:Y:S02]  /*32770*/  S2R R2, SR_TID.X ;  /* 0x0000000000027919 */ /* 0x000e640000002100 */
[----:B-1----:R-:W-:-:S04]  /*32780*/  SHF.R.U32.HI R2, RZ, 0x5, R2 ;  /* 0x00000005ff027819 */ /* 0x002fc80000011602 */
[----:B------:R-:W-:-:S05]  /*32790*/  LOP3.LUT R2, R2, 0x3, RZ, 0xc0, !PT ;  /* 0x0000000302027812 */ /* 0x000fca00078ec0ff */
[----:B------:R1:W2:Y:S02]  /*327a0*/  SHFL.IDX PT, R14, R2, RZ, 0x1f ;  /* 0x00001fff020e7589 */ /* 0x0002a400000e0000 */
.L_x_5951:
[----:B--2---:R-:W-:-:S13]  /*327b0*/  ISETP.NE.AND P0, PT, R14, RZ, PT ;  /* 0x000000ff0e00720c */ /* 0x004fda0003f05270 */
[----:B------:R-:W-:Y:S05]  /*327c0*/  @P0 BRA `(.L_x_5372) ;  /* 0x0000000000b00947 */ /* 0x000fea0003800000 */
[----:B------:R-:W-:-:S03]  /*327d0*/  UMOV UR4, 0xffffffff ;  /* 0xffffffff00047882 */ /* 0x000fc60000000000 */
[----:B------:R-:W-:Y:S05]  /*327e0*/  BRA.DIV UR4, `(.L_x_5722) ;  /* 0x0000005a04ac7947 */ /* 0x000fea000b800000 */
[----:B------:R-:W-:-:S13]  /*327f0*/  ELECT P6, URZ, PT ;  /* 0x00000000003f782f */ /* 0x000fda00038c0000 */
.L_x_5954:
[----:B------:R-:W-:Y:S05]  /*32800*/  @!P6 BRA `(.L_x_5372) ;  /* 0x0000000000a0e947 */ /* 0x000fea0003800000 */
[----:B------:R-:W-:-:S06]  /*32810*/  ULOP3.LUT UR4, UR36, 0x2, URZ, 0xfc, !UPT ;  /* 0x0000000224047892 */ /* 0x000fcc000f8efc3f */
[----:B-1----:R-:W-:-:S05]  /*32820*/  IMAD.U32 R2, RZ, RZ, UR4 ;  /* 0x00000004ff027e24 */ /* 0x002fca000f8e00ff */
[----:B------:R-:W-:-:S13]  /*32830*/  ISETP.NE.AND P0, PT, R2, 0x3, PT ;  /* 0x000000030200780c */ /* 0x000fda0003f05270 */
[----:B------:R-:W-:Y:S05]  /*32840*/  @!P0 BRA `(.L_x_5723) ;  /* 0x0000000000048947 */ /* 0x000fea0003800000 */
[----:B------:R-:W-:Y:S01]  /*32850*/  BPT.TRAP 0x1 ;  /* 0x000000040000795c */ /* 0x000fe20000300000 */
.L_x_5723:
        /* <DEDUP_REMOVED lines=14> */
.L_x_5955:
[----:B------:R-:W1:Y:S02]  /*32940*/  SYNCS.PHASECHK.TRANS64.TRYWAIT P1, [R7+URZ], R2 ;  /* 0x00000002070075a7 */ /* 0x000e64000802017f */
[----:B-1----:R-:W-:Y:S05]  /*32950*/  @!P1 BRA `(.L_x_5725) ;  /* 0x0000005800849947 */ /* 0x002fea0003800000 */
.L_x_5956:
[----:B------:R-:W-:Y:S05]  /*32960*/  @!P0 BRA `(.L_x_5726) ;  /* 0x0000000000048947 */ /* 0x000fea0003800000 */
[----:B------:R-:W-:Y:S01]  /*32970*/  BPT.TRAP 0x1 ;  /* 0x000000040000795c */ /* 0x000fe20000300000 */
.L_x_5726:
[----:B------:R-:W2:Y:S02]  /*32980*/  LDL.LU R4, [R1+0xc] ;  /* 0x00000c0001047983 */ /* 0x000ea40000300800 */
[----:B--2---:R-:W-:-:S04]  /*32990*/  IMAD R4, R4, 0x8, R0 ;  /* 0x0000000804047824 */ /* 0x004fc800078e0200 */
[----:B------:R-:W2:Y:S02]  /*329a0*/  SYNCS.PHASECHK.TRANS64.TRYWAIT P1, [R4+URZ+0x33460], R5 ;  /* 0x03346005040075a7 */ /* 0x000ea4000802017f */
[----:B--2---:R-:W-:Y:S05]  /*329b0*/  @!P1 BRA `(.L_x_5727) ;  /* 0x0000005800809947 */ /* 0x004fea0003800000 */
.L_x_5957:
[----:B------:R-:W-:Y:S05]  /*329c0*/  @!P0 BRA `(.L_x_5728) ;  /* 0x0000000000048947 */ /* 0x000fea0003800000 */
[----:B------:R-:W-:Y:S01]  /*329d0*/  BPT.TRAP 0x1 ;  /* 0x000000040000795c */ /* 0x000fe20000300000 */
.L_x_5728:
[----:B------:R-:W-:-:S04]  /*329e0*/  IMAD R3, R3, 0x8, R0 ;  /* 0x0000000803037824 */ /* 0x000fc800078e0200 */
[----:B------:R-:W3:Y:S02]  /*329f0*/  SYNCS.PHASECHK.TRANS64.TRYWAIT P1, [R3+URZ+0x33460], R2 ;  /* 0x03346002030075a7 */ /* 0x000ee4000802017f */
[----:B---3--:R-:W-:Y:S05]  /*32a00*/  @!P1 BRA `(.L_x_5729) ;  /* 0x0000005800809947 */ /* 0x008fea0003800000 */
.L_x_5958:
[----:B------:R-:W-:Y:S05]  /*32a10*/  @!P0 BRA `(.L_x_5730) ;  /* 0x0000000000048947 */ /* 0x000fea0003800000 */
[----:B------:R-:W-:Y:S01]  /*32a20*/  BPT.TRAP 0x1 ;  /* 0x000000040000795c */ /* 0x000fe20000300000 */
.L_x_5730:
[----:B------:R-:W4:Y:S02]  /*32a30*/  SYNCS.PHASECHK.TRANS64.TRYWAIT P0, [R4+URZ+0x33480], R5 ;  /* 0x03348005040075a7 */ /* 0x000f24000800017f */
[----:B----4-:R-:W-:Y:S05]  /*32a40*/  @!P0 BRA `(.L_x_5731) ;  /* 0x0000005800848947 */ /* 0x010fea0003800000 */
.L_x_5732:
[----:B------:R0:W0:Y:S02]  /*32a50*/  SYNCS.PHASECHK.TRANS64.TRYWAIT P0, [R3+URZ+0x33480], R2 ;  /* 0x03348002030075a7 */ /* 0x000024000800017f */
[----:B0-----:R-:W-:Y:S05]  /*32a60*/  @!P0 NANOSLEEP.SYNCS 0x989680 ;  /* 0x009896800000895d */ /* 0x001fea0003900000 */
[----:B------:R-:W0:Y:S02]  /*32a70*/  @!P0 SYNCS.PHASECHK.TRANS64 P0, [R3+URZ+0x33480], R2 ;  /* 0x03348002030085a7 */ /* 0x000e24000800007f */
[----:B0-----:R-:W-:Y:S05]  /*32a80*/  @!P0 BRA `(.L_x_5732) ;  /* 0xfffffffc00f08947 */ /* 0x001fea000383ffff */
.L_x_5372:
[----:B------:R-:W-:Y:S05]  /*32a90*/  BSYNC B8 ;  /* 0x0000000000087941 */ /* 0x000fea0003800000 */
.L_x_5369:
[----:B------:R-:W-:Y:S05]  /*32aa0*/  EXIT ;  /* 0x000000000000794d */ /* 0x000fea0003800000 */
.L_x_5392:
[----:B-1----:R1:W2:Y:S02]  /*32ab0*/  SYNCS.PHASECHK.TRANS64.TRYWAIT P5, [R100+URZ+0x33490], R101 ;  /* 0x03349065640075a7 */ /* 0x0022a400080a017f */
[----:B--2---:R-:W-:Y:S05]  /*32ac0*/  @!P5 NANOSLEEP.SYNCS 0x989680 ;  /* 0x009896800000d95d */ /* 0x004fea0003900000 */
[----:B------:R-:W2:Y:S02]  /*32ad0*/  @!P5 SYNCS.PHASECHK.TRANS64 P5, [R100+URZ+0x33490], R101 ;  /* 0x033490656400d5a7 */ /* 0x000ea400080a007f */
[----:B--2---:R-:W-:Y:S05]  /*32ae0*/  @!P5 BRA `(.L_x_5392) ;  /* 0xfffffffc00f0d947 */ /* 0x004fea000383ffff */
[----:B------:R-:W-:Y:S05]  /*32af0*/  BRA `(.L_x_5733) ;  /* 0xfffffd0c00cc7947 */ /* 0x000fea000383ffff */
.L_x_5446:
[----:B--2---:R2:W3:Y:S02]  /*32b00*/  SYNCS.PHASECHK.TRANS64.TRYWAIT P5, [R100+URZ+0x33490], R101 ;  /* 0x03349065640075a7 */ /* 0x0044e400080a017f */
[----:B---3--:R-:W-:Y:S05]  /*32b10*/  @!P5 NANOSLEEP.SYNCS 0x989680 ;  /* 0x009896800000d95d */ /* 0x008fea0003900000 */
[----:B------:R-:W3:Y:S02]  /*32b20*/  @!P5 SYNCS.PHASECHK.TRANS64 P5, [R100+URZ+0x33490], R101 ;  /* 0x033490656400d5a7 */ /* 0x000ee400080a007f */
[----:B---3--:R-:W-:Y:S05]  /*32b30*/  @!P5 BRA `(.L_x_5446) ;  /* 0xfffffffc00f0d947 */ /* 0x008fea000383ffff */
[----:B------:R-:W-:Y:S05]  /*32b40*/  BRA `(.L_x_5734) ;  /* 0xfffffd6c00d87947 */ /* 0x000fea000383ffff */
.L_x_5471:
[----:B0-----:R0:W1:Y:S02]  /*32b50*/  SYNCS.PHASECHK.TRANS64.TRYWAIT P3, [R100+URZ+0x33490], R101 ;  /* 0x03349065640075a7 */ /* 0x001064000806017f */
[----:B-1----:R-:W-:Y:S05]  /*32b60*/  @!P3 NANOSLEEP.SYNCS 0x989680 ;  /* 0x009896800000b95d */ /* 0x002fea0003900000 */
[----:B------:R-:W1:Y:S02]  /*32b70*/  @!P3 SYNCS.PHASECHK.TRANS64 P3, [R100+URZ+0x33490], R101 ;  /* 0x033490656400b5a7 */ /* 0x000e64000806007f */
[----:B-1----:R-:W-:Y:S05]  /*32b80*/  @!P3 BRA `(.L_x_5471) ;  /* 0xfffffffc00f0b947 */ /* 0x002fea000383ffff */
[----:B------:R-:W-:Y:S05]  /*32b90*/  BRA `(.L_x_5735) ;  /* 0xfffffdd000607947 */ /* 0x000fea000383ffff */
.L_x_5477:
[----:B-1----:R1:W2:Y:S02]  /*32ba0*/  SYNCS.PHASECHK.TRANS64.TRYWAIT P2, [R100+URZ+0x334b0], R101 ;  /* 0x0334b065640075a7 */ /* 0x0022a4000804017f */
[----:B--2---:R-:W-:Y:S05]  /*32bb0*/  @!P2 NANOSLEEP.SYNCS 0x989680 ;  /* 0x009896800000a95d */ /* 0x004fea0003900000 */
[----:B------:R-:W2:Y:S02]  /*32bc0*/  @!P2 SYNCS.PHASECHK.TRANS64 P2, [R100+URZ+0x334b0], R101 ;  /* 0x0334b0656400a5a7 */ /* 0x000ea4000804007f */
[----:B--2---:R-:W-:Y:S05]  /*32bd0*/  @!P2 BRA `(.L_x_5477) ;  /* 0xfffffffc00f0a947 */ /* 0x004fea000383ffff */
[----:B------:R-:W-:Y:S05]  /*32be0*/  BRA `(.L_x_5736) ;  /* 0xfffffdd400647947 */ /* 0x000fea000383ffff */
.L_x_5487:
[----:B------:R-:W-:Y:S01]  /*32bf0*/  BSSY B0, `(.L_x_5737) ;  /* 0x0000007000007945 */ /* 0x000fe20003800000 */
[----:B------:R-:W-:Y:S02]  /*32c00*/  IMAD.MOV.U32 R12, RZ, RZ, RZ ;  /* 0x000000ffff0c7224 */ /* 0x000fe400078e00ff */
[----:B------:R-:W-:Y:S02]  /*32c10*/  IMAD.MOV.U32 R11, RZ, RZ, 0x1f ;  /* 0x0000001fff0b7424 */ /* 0x000fe400078e00ff */
[----:B------:R-:W-:-:S07]  /*32c20*/  IMAD.MOV.U32 R15, RZ, RZ, -0x1 ;  /* 0xffffffffff0f7424 */ /* 0x000fce00078e00ff */
[----:B-----5:R-:W-:Y:S05]  /*32c30*/  WARPSYNC.COLLECTIVE R15, `(.L_x_5738) ;  /* 0x000000000f087348 */ /* 0x020fea0003c00000 */
[----:B------:R0:W1:Y:S02]  /*32c40*/  SHFL.IDX P6, R14, R13, R12, R11 ;  /* 0x0000000c0d0e7389 */ /* 0x00006400000c000b */
[----:B01---5:R-:W-:Y:S01]  /*32c50*/  ENDCOLLECTIVE ;  /* 0x000000000000791b */ /* 0x023fe20003800000 */
.L_x_5738:
[----:B------:R-:W-:Y:S05]  /*32c60*/  BSYNC B0 ;  /* 0x0000000000007941 */ /* 0x000fea0003800000 */
.L_x_5737:
[----:B------:R-:W-:Y:S01]  /*32c70*/  IMAD.MOV.U32 R229, RZ, RZ, R14 ;  /* 0x000000ffffe57224 */ /* 0x000fe200078e000e */
[----:B------:R-:W-:Y:S06]  /*32c80*/  BRA `(.L_x_5739) ;  /* 0xfffffde400007947 */ /* 0x000fec000383ffff */
.L_x_5497:
[----:B------:R-:W-:Y:S01]  /*32c90*/  BSSY B1, `(.L_x_5740) ;  /* 0x0000007000017945 */ /* 0x000fe20003800000 */
[----:B------:R-:W-:Y:S01]  /*32ca0*/  MOV R12, RZ ;  /* 0x000000ff000c7202 */ /* 0x000fe20000000f00 */
[----:B------:R-:W-:Y:S02]  /*32cb0*/  IMAD.MOV.U32 R11, RZ, RZ, 0x1e1f ;  /* 0x00001e1fff0b7424 */ /* 0x000fe400078e00ff */
[----:B------:R-:W-:-:S07]  /*32cc0*/  IMAD.MOV.U32 R15, RZ, RZ, -0x1 ;  /* 0xffffffffff0f7424 */ /* 0x000fce00078e00ff */
[----:B------:R-:W-:Y:S05]  /*32cd0*/  WARPSYNC.COLLECTIVE R15, `(.L_x_5741) ;  /* 0x000000000f087348 */ /* 0x000fea0003c00000 */
[----:B------:R0:W1:Y:S02]  /*32ce0*/  SHFL.IDX P6, R14, R13, R12, R11 ;  /* 0x0000000c0d0e7389 */ /* 0x00006400000c000b */
[----:B01----:R-:W-:Y:S01]  /*32cf0*/  ENDCOLLECTIVE ;  /* 0x000000000000791b */ /* 0x003fe20003800000 */
.L_x_5741:
[----:B------:R-:W-:Y:S05]  /*32d00*/  BSYNC B1 ;  /* 0x0000000000017941 */ /* 0x000fea0003800000 */
.L_x_5740:
        /* <DEDUP_REMOVED lines=8> */
.L_x_5742:
[----:B------:R-:W-:Y:S02]  /*32d90*/  IMAD.MOV.U32 R13, RZ, RZ, R4 ;  /* 0x000000ffff0d7224 */ /* 0x000fe400078e0004 */
[----:B------:R-:W-:-:S07]  /*32da0*/  IMAD.MOV.U32 R3, RZ, RZ, R14 ;  /* 0x000000ffff037224 */ /* 0x000fce00078e000e */
[----:B------:R-:W-:Y:S05]  /*32db0*/  WARPSYNC.COLLECTIVE R15, `(.L_x_5743) ;  /* 0x000000000f087348 */ /* 0x000fea0003c00000 */
[----:B------:R0:W1:Y:S02]  /*32dc0*/  SHFL.IDX P6, R14, R13, R12, R11 ;  /* 0x0000000c0d0e7389 */ /* 0x00006400000c000b */
[----:B01----:R-:W-:Y:S01]  /*32dd0*/  ENDCOLLECTIVE ;  /* 0x000000000000791b */ /* 0x003fe20003800000 */
.L_x_5743:
[----:B------:R-:W-:Y:S02]  /*32de0*/  IMAD.MOV.U32 R13, RZ, RZ, R5 ;  /* 0x000000ffff0d7224 */ /* 0x000fe400078e0005 */
[----:B------:R-:W-:-:S07]  /*32df0*/  IMAD.MOV.U32 R4, RZ, RZ, R14 ;  /* 0x000000ffff047224 */ /* 0x000fce00078e000e */
[----:B------:R-:W-:Y:S05]  /*32e00*/  WARPSYNC.COLLECTIVE R15, `(.L_x_5744) ;  /* 0x000000000f087348 */ /* 0x000fea0003c00000 */
[----:B------:R0:W1:Y:S02]  /*32e10*/  SHFL.IDX P6, R14, R13, R12, R11 ;  /* 0x0000000c0d0e7389 */ /* 0x00006400000c000b */
[----:B01----:R-:W-:Y:S01]  /*32e20*/  ENDCOLLECTIVE ;  /* 0x000000000000791b */ /* 0x003fe20003800000 */
.L_x_5744:
[----:B------:R-:W-:Y:S05]  /*32e30*/  BRA `(.L_x_5745) ;  /* 0xfffffde800507947 */ /* 0x000fea000383ffff */
.L_x_5501:
[----:B--2---:R2:W0:Y:S02]  /*32e40*/  SYNCS.PHASECHK.TRANS64.TRYWAIT P0, [R16+URZ+0x33400], R5 ;  /* 0x03340005100075a7 */ /* 0x004424000800017f */
[----:B0-----:R-:W-:Y:S05]  /*32e50*/  @!P0 NANOSLEEP.SYNCS 0x989680 ;  /* 0x009896800000895d */ /* 0x001fea0003900000 */
[----:B------:R-:W0:Y:S02]  /*32e60*/  @!P0 SYNCS.PHASECHK.TRANS64 P0, [R16+URZ+0x33400], R5 ;  /* 0x03340005100085a7 */ /* 0x000e24000800007f */
[----:B0-----:R-:W-:Y:S05]  /*32e70*/  @!P0 BRA `(.L_x_5501) ;  /* 0xfffffffc00f08947 */ /* 0x001fea000383ffff */
[----:B------:R-:W-:Y:S05]  /*32e80*/  BRA `(.L_x_5746) ;  /* 0xfffffdec00a07947 */ /* 0x000fea000383ffff */
.L_x_5513:
[----:B------:R-:W-:Y:S01]  /*32e90*/  BSSY B1, `(.L_x_5747) ;  /* 0x0000007000017945 */ /* 0x000fe20003800000 */
[----:B------:R-:W-:Y:S02]  /*32ea0*/  IMAD.MOV.U32 R12, RZ, RZ, RZ ;  /* 0x000000ffff0c7224 */ /* 0x000fe400078e00ff */
[----:B------:R-:W-:Y:S02]  /*32eb0*/  IMAD.MOV.U32 R11, RZ, RZ, 0x1e1f ;  /* 0x00001e1fff0b7424 */ /* 0x000fe400078e00ff */
[----:B------:R-:W-:-:S07]  /*32ec0*/  IMAD.MOV.U32 R15, RZ, RZ, -0x1 ;  /* 0xffffffffff0f7424 */ /* 0x000fce00078e00ff */
[----:B------:R-:W-:Y:S05]  /*32ed0*/  WARPSYNC.COLLECTIVE R15, `(.L_x_5748) ;  /* 0x000000000f087348 */ /* 0x000fea0003c00000 */
[----:B------:R0:W1:Y:S02]  /*32ee0*/  SHFL.IDX P6, R14, R13, R12, R11 ;  /* 0x0000000c0d0e7389 */ /* 0x00006400000c000b */
[----:B01----:R-:W-:Y:S01]  /*32ef0*/  ENDCOLLECTIVE ;  /* 0x000000000000791b */ /* 0x003fe20003800000 */
.L_x_5748:
[----:B------:R-:W-:Y:S05]  /*32f00*/  BSYNC B1 ;  /* 0x0000000000017941 */ /* 0x000fea0003800000 */
.L_x_5747:
        /* <DEDUP_REMOVED lines=8> */
.L_x_5749:
[----:B------:R-:W-:Y:S02]  /*32f90*/  IMAD.MOV.U32 R13, RZ, RZ, R20 ;  /* 0x000000ffff0d7224 */ /* 0x000fe400078e0014 */
[----:B------:R-:W-:-:S07]  /*32fa0*/  IMAD.MOV.U32 R3, RZ, RZ, R14 ;  /* 0x000000ffff037224 */ /* 0x000fce00078e000e */
[----:B------:R-:W-:Y:S05]  /*32fb0*/  WARPSYNC.COLLECTIVE R15, `(.L_x_5750) ;  /* 0x000000000f087348 */ /* 0x000fea0003c00000 */
[----:B------:R0:W1:Y:S02]  /*32fc0*/  SHFL.IDX P6, R14, R13, R12, R11 ;  /* 0x0000000c0d0e7389 */ /* 0x00006400000c000b */
[----:B01----:R-:W-:Y:S01]  /*32fd0*/  ENDCOLLECTIVE ;  /* 0x000000000000791b */ /* 0x003fe20003800000 */
.L_x_5750:
[----:B------:R-:W-:Y:S02]  /*32fe0*/  IMAD.MOV.U32 R13, RZ, RZ, R21 ;  /* 0x000000ffff0d7224 */ /* 0x000fe400078e0015 */
[----:B------:R-:W-:-:S07]  /*32ff0*/  IMAD.MOV.U32 R20, RZ, RZ, R14 ;  /* 0x000000ffff147224 */ /* 0x000fce00078e000e */
[----:B------:R-:W-:Y:S05]  /*33000*/  WARPSYNC.COLLECTIVE R15, `(.L_x_5751) ;  /* 0x000000000f087348 */ /* 0x000fea0003c00000 */
[----:B------:R0:W1:Y:S02]  /*33010*/  SHFL.IDX P6, R14, R13, R12, R11 ;  /* 0x0000000c0d0e7389 */ /* 0x00006400000c000b */
[----:B01----:R-:W-:Y:S01]  /*33020*/  ENDCOLLECTIVE ;  /* 0x000000000000791b */ /* 0x003fe20003800000 */
.L_x_5751:
[----:B------:R-:W-:Y:S01]  /*33030*/  IMAD.MOV.U32 R21, RZ, RZ, R14 ;  /* 0x000000ffff157224 */ /* 0x000fe200078e000e */
[----:B------:R-:W-:Y:S06]  /*33040*/  BRA `(.L_x_5752) ;  /* 0xfffffe1c00847947 */ /* 0x000fec000383ffff */
.L_x_5517:
[----:B--2---:R2:W4:Y:S02]  /*33050*/  SYNCS.PHASECHK.TRANS64.TRYWAIT P0, [R16+URZ+0x33400], R21 ;  /* 0x03340015100075a7 */ /* 0x004524000800017f */
[----:B----4-:R-:W-:Y:S05]  /*33060*/  @!P0 NANOSLEEP.SYNCS 0x989680 ;  /* 0x009896800000895d */ /* 0x010fea0003900000 */
[----:B------:R-:W4:Y:S02]  /*33070*/  @!P0 SYNCS.PHASECHK.TRANS64 P0, [R16+URZ+0x33400], R21 ;  /* 0x03340015100085a7 */ /* 0x000f24000800007f */
[----:B----4-:R-:W-:Y:S05]  /*33080*/  @!P0 BRA `(.L_x_5517) ;  /* 0xfffffffc00f08947 */ /* 0x010fea000383ffff */
[----:B------:R-:W-:Y:S05]  /*33090*/  BRA `(.L_x_5753) ;  /* 0xfffffe2000a47947 */ /* 0x000fea000383ffff */
.L_x_5525:
[----:B-1----:R1:W2:Y:S02]  /*330a0*/  SYNCS.PHASECHK.TRANS64.TRYWAIT P0, [R3+URZ+0x33430], R0 ;  /* 0x03343000030075a7 */ /* 0x0022a4000800017f */
[----:B--2---:R-:W-:Y:S05]  /*330b0*/  @!P0 NANOSLEEP.SYNCS 0x989680 ;  /* 0x009896800000895d */ /* 0x004fea0003900000 */
[----:B------:R-:W2:Y:S02]  /*330c0*/  @!P0 SYNCS.PHASECHK.TRANS64 P0, [R3+URZ+0x33430], R0 ;  /* 0x03343000030085a7 */ /* 0x000ea4000800007f */
[----:B--2---:R-:W-:Y:S05]  /*330d0*/  @!P0 BRA `(.L_x_5525) ;  /* 0xfffffffc00f08947 */ /* 0x004fea000383ffff */
[----:B------:R-:W-:Y:S05]  /*330e0*/  BRA `(.L_x_5524) ;  /* 0xfffffe54000c7947 */ /* 0x000fea000383ffff */
.L_x_5531:
[----:B-1----:R1:W2:Y:S02]  /*330f0*/  SYNCS.PHASECHK.TRANS64.TRYWAIT P3, [R9+URZ+0x33430], R0 ;  /* 0x03343000090075a7 */ /* 0x0022a4000806017f */
[----:B--2---:R-:W-:Y:S05]  /*33100*/  @!P3 NANOSLEEP.SYNCS 0x989680 ;  /* 0x009896800000b95d */ /* 0x004fea0003900000 */
[----:B------:R-:W2:Y:S02]  /*33110*/  @!P3 SYNCS.PHASECHK.TRANS64 P3, [R9+URZ+0x33430], R0 ;  /* 0x033430000900b5a7 */ /* 0x000ea4000806007f */
[----:B--2---:R-:W-:Y:S05]  /*33120*/  @!P3 BRA `(.L_x_5531) ;  /* 0xfffffffc00f0b947 */ /* 0x004fea000383ffff */
[----:B------:R-:W-:Y:S05]  /*33130*/  BRA `(.L_x_5530) ;  /* 0xfffffe8c00987947 */ /* 0x000fea000383ffff */
.L_x_5535:
[----:B-1----:R1:W2:Y:S02]  /*33140*/  SYNCS.PHASECHK.TRANS64.TRYWAIT P2, [R8+URZ+0x33450], R0 ;  /* 0x03345000080075a7 */ /* 0x0022a4000804017f */
[----:B--2---:R-:W-:Y:S05]  /*33150*/  @!P2 NANOSLEEP.SYNCS 0x989680 ;  /* 0x009896800000a95d */ /* 0x004fea0003900000 */
[----:B------:R-:W2:Y:S02]  /*33160*/  @!P2 SYNCS.PHASECHK.TRANS64 P2, [R8+URZ+0x33450], R0 ;  /* 0x033450000800a5a7 */ /* 0x000ea4000804007f */
[----:B--2---:R-:W-:Y:S05]  /*33170*/  @!P2 BRA `(.L_x_5535) ;  /* 0xfffffffc00f0a947 */ /* 0x004fea000383ffff */
[----:B------:R-:W-:Y:S05]  /*33180*/  BRA `(.L_x_5532) ;  /* 0xfffffe9c00d47947 */ /* 0x000fea000383ffff */
.L_x_5543:
[----:B-1----:R1:W2:Y:S02]  /*33190*/  SYNCS.PHASECHK.TRANS64.TRYWAIT P0, [R0+URZ+0x33430], R11 ;  /* 0x0334300b000075a7 */ /* 0x0022a4000800017f */
[----:B--2---:R-:W-:Y:S05]  /*331a0*/  @!P0 NANOSLEEP.SYNCS 0x989680 ;  /* 0x009896800000895d */ /* 0x004fea0003900000 */
[----:B------:R-:W2:Y:S02]  /*331b0*/  @!P0 SYNCS.PHASECHK.TRANS64 P0, [R0+URZ+0x33430], R11 ;  /* 0x0334300b000085a7 */ /* 0x000ea4000800007f */
[----:B--2---:R-:W-:Y:S05]  /*331c0*/  @!P0 BRA `(.L_x_5543) ;  /* 0xfffffffc00f08947 */ /* 0x004fea000383ffff */
[----:B------:R-:W-:Y:S05]  /*331d0*/  BRA `(.L_x_5542) ;  /* 0xfffffecc00a47947 */ /* 0x000fea000383ffff */
.L_x_5547:
[----:B-1----:R1:W2:Y:S02]  /*331e0*/  SYNCS.PHASECHK.TRANS64.TRYWAIT P0, [R8+URZ+0x33450], R0 ;  /* 0x03345000080075a7 */ /* 0x0022a4000800017f */
[----:B--2---:R-:W-:Y:S05]  /*331f0*/  @!P0 NANOSLEEP.SYNCS 0x989680 ;  /* 0x009896800000895d */ /* 0x004fea0003900000 */
[----:B------:R-:W2:Y:S02]  /*33200*/  @!P0 SYNCS.PHASECHK.TRANS64 P0, [R8+URZ+0x33450], R0 ;  /* 0x03345000080085a7 */ /* 0x000ea4000800007f */
[----:B--2---:R-:W-:Y:S05]  /*33210*/  @!P0 BRA `(.L_x_5547) ;  /* 0xfffffffc00f08947 */ /* 0x004fea000383ffff */
[----:B------:R-:W-:Y:S05]  /*33220*/  BRA `(.L_x_5544) ;  /* 0xfffffedc00d47947 */ /* 0x000fea000383ffff */
.L_x_5553:
[----:B-1----:R1:W2:Y:S02]  /*33230*/  SYNCS.PHASECHK.TRANS64.TRYWAIT P0, [R5+URZ+0x33450], R6 ;  /* 0x03345006050075a7 */ /* 0x0022a4000800017f */
[----:B--2---:R-:W-:Y:S05]  /*33240*/  @!P0 NANOSLEEP.SYNCS 0x989680 ;  /* 0x009896800000895d */ /* 0x004fea0003900000 */
[----:B------:R-:W2:Y:S02]  /*33250*/  @!P0 SYNCS.PHASECHK.TRANS64 P0, [R5+URZ+0x33450], R6 ;  /* 0x03345006050085a7 */ /* 0x000ea4000800007f */
[----:B--2---:R-:W-:Y:S05]  /*33260*/  @!P0 BRA `(.L_x_5553) ;  /* 0xfffffffc00f08947 */ /* 0x004fea000383ffff */
[----:B------:R-:W-:Y:S05]  /*33270*/  BRA `(.L_x_5552) ;  /* 0xffffff00009c7947 */ /* 0x000fea000383ffff */
.L_x_5557:
        /* <DEDUP_REMOVED lines=11> */
[----:B------:R-:W-:Y:S01]  /*33330*/  IMAD.MOV.U32 R11, RZ, RZ, 0x1c1f ;  /* 0x00001c1fff0b7424 */ /* 0x000fe200078e00ff */
[----:B------:R-:W-:-:S02]  /*33340*/  SEL R126, R131, R15, P0 ;  /* 0x0000000f837e7207 */ /* 0x000fc40000000000 */
[----:B------:R-:W-:Y:S01]  /*33350*/  SEL R79, R15, R131, P0 ;  /* 0x000000830f4f7207 */ /* 0x000fe20000000000 */
[----:B------:R-:W-:Y:S01]  /*33360*/  IMAD.MOV.U32 R15, RZ, RZ, -0x1 ;  /* 0xffffffffff0f7424 */ /* 0x000fe200078e00ff */
[----:B------:R-:W-:Y:S01]  /*33370*/  SEL R46, R46, R12, P0 ;  /* 0x0000000c2e2e7207 */ /* 0x000fe20000000000 */
[----:B-----5:R-:W-:Y:S01]  /*33380*/  IMAD.MOV.U32 R12, RZ, RZ, R44 ;  /* 0x000000ffff0c7224 */ /* 0x020fe200078e002c */
        /* <DEDUP_REMOVED lines=13> */
[----:B------:R-:W-:-:S07]  /*33460*/  SEL R51, R62, R14, P0 ;  /* 0x0000000e3e337207 */ /* 0x000fce0000000000 */
[----:B0-----:R-:W-:Y:S05]  /*33470*/  WARPSYNC.COLLECTIVE R15, `(.L_x_5754) ;  /* 0x000000000f087348 */ /* 0x001fea0003c00000 */
[----:B------:R1:W2:Y:S02]  /*33480*/  SHFL.IDX P6, R14, R13, R12, R11 ;  /* 0x0000000c0d0e7389 */ /* 0x0002a400000c000b */
[----:B012---:R-:W-:Y:S01]  /*33490*/  ENDCOLLECTIVE ;  /* 0x000000000000791b */ /* 0x007fe20003800000 */
.L_x_5754:
[----:B------:R-:W-:Y:S02]  /*334a0*/  SEL R61, R58, R99, P0 ;  /* 0x000000633a3d7207 */ /* 0x000fe40000000000 */
[----:B------:R-:W-:Y:S02]  /*334b0*/  SEL R58, R99, R58, P0 ;  /* 0x0000003a633a7207 */ /* 0x000fe40000000000 */
[----:B------:R-:W-:Y:S02]  /*334c0*/  LOP3.LUT R77, R44, 0x2, RZ, 0x3c, !PT ;  /* 0x000000022c4d7812 */ /* 0x000fe400078e3cff */
        /* <DEDUP_REMOVED lines=15> */
.L_x_5755:
        /* <DEDUP_REMOVED lines=18> */
.L_x_5756:
        /* <DEDUP_REMOVED lines=18> */
.L_x_5757:
        /* <DEDUP_REMOVED lines=19> */
.L_x_5758:
        /* <DEDUP_REMOVED lines=18> */
.L_x_5759:
[----:B------:R-:W-:Y:S02]  /*33a50*/  SEL R33, R148, R33, P0 ;  /* 0x0000002194217207 */ /* 0x000fe40000000000 */
        /* <DEDUP_REMOVED lines=8> */
.L_x_5760:
[----:B------:R-:W-:Y:S02]  /*33ae0*/  IMAD.MOV.U32 R13, RZ, RZ, R4 ;  /* 0x000000ffff0d7224 */ /* 0x000fe400078e0004 */
[----:B------:R-:W-:-:S07]  /*33af0*/  IMAD.MOV.U32 R103, RZ, RZ, R14 ;  /* 0x000000ffff677224 */ /* 0x000fce00078e000e */
[----:B------:R-:W-:Y:S05]  /*33b00*/  WARPSYNC.COLLECTIVE R15, `(.L_x_5761) ;  /* 0x000000000f087348 */ /* 0x000fea0003c00000 */
[----:B------:R0:W1:Y:S02]  /*33b10*/  SHFL.IDX P6, R14, R13, R12, R11 ;  /* 0x0000000c0d0e7389 */ /* 0x00006400000c000b */
[----:B01----:R-:W-:Y:S01]  /*33b20*/  ENDCOLLECTIVE ;  /* 0x000000000000791b */ /* 0x003fe20003800000 */
.L_x_5761:
[----:B------:R-:W-:Y:S01]  /*33b30*/  SEL R4, R103, R97, P0 ;  /* 0x0000006167047207 */ /* 0x000fe20000000000 */
[----:B------:R-:W-:Y:S02]  /*33b40*/  IMAD.MOV.U32 R13, RZ, RZ, R132 ;  /* 0x000000ffff0d7224 */ /* 0x000fe400078e0084 */
[----:B------:R-:W-:Y:S01]  /*33b50*/  IMAD.MOV.U32 R12, RZ, RZ, R44 ;  /* 0x000000ffff0c7224 */ /* 0x000fe200078e002c */
[----:B------:R-:W-:-:S07]  /*33b60*/  MOV R105, R14 ;  /* 0x0000000e00697202 */ /* 0x000fce0000000f00 */
[----:B------:R-:W-:Y:S05]  /*33b70*/  WARPSYNC.COLLECTIVE R15, `(.L_x_5762) ;  /* 0x000000000f087348 */ /* 0x000fea0003c00000 */
[----:B------:R0:W1:Y:S02]  /*33b80*/  SHFL.IDX P6, R14, R13, R12, R11 ;  /* 0x0000000c0d0e7389 */ /* 0x00006400000c000b */
[----:B01----:R-:W-:Y:S01]  /*33b90*/  ENDCOLLECTIVE ;  /* 0x000000000000791b */ /* 0x003fe20003800000 */
.L_x_5762:
[----:B------:R-:W-:Y:S01]  /*33ba0*/  SEL R5, R93, R105, P0 ;  /* 0x000000695d057207 */ /* 0x000fe20000000000 */
[----:B------:R-:W-:Y:S02]  /*33bb0*/  IMAD.MOV.U32 R13, RZ, RZ, R92 ;  /* 0x000000ffff0d7224 */ /* 0x000fe400078e005c */
[----:B------:R-:W-:-:S07]  /*33bc0*/  IMAD.MOV.U32 R95, RZ, RZ, R14 ;  /* 0x000000ffff5f7224 */ /* 0x000fce00078e000e */
[----:B------:R-:W-:Y:S05]  /*33bd0*/  WARPSYNC.COLLECTIVE R15, `(.L_x_5763) ;  /* 0x000000000f087348 */ /* 0x000fea0003c00000 */
[----:B------:R0:W1:Y:S02]  /*33be0*/  SHFL.IDX P6, R14, R13, R12, R11 ;  /* 0x0000000c0d0e7389 */ /* 0x00006400000c000b */
[----:B01----:R-:W-:Y:S01]  /*33bf0*/  ENDCOLLECTIVE ;  /* 0x000000000000791b */ /* 0x003fe20003800000 */
.L_x_5763:
[----:B------:R-:W-:Y:S02]  /*33c00*/  IMAD.MOV.U32 R13, RZ, RZ, R7 ;  /* 0x000000ffff0d7224 */ /* 0x000fe400078e0007 */
[----:B------:R-:W-:Y:S02]  /*33c10*/  IMAD.MOV.U32 R12, RZ, RZ, R77 ;  /* 0x000000ffff0c7224 */ /* 0x000fe400078e004d */
[----:B------:R-:W-:-:S07]  /*33c20*/  IMAD.MOV.U32 R94, RZ, RZ, R14 ;  /* 0x000000ffff5e7224 */ /* 0x000fce00078e000e */
[----:B------:R-:W-:Y:S05]  /*33c30*/  WARPSYNC.COLLECTIVE R15, `(.L_x_5764) ;  /* 0x000000000f087348 */ /* 0x000fea0003c00000 */
[----:B------:R0:W1:Y:S02]  /*33c40*/  SHFL.IDX P6, R14, R13, R12, R11 ;  /* 0x0000000c0d0e7389 */ /* 0x00006400000c000b */
[----:B01----:R-:W-:Y:S01]  /*33c50*/  ENDCOLLECTIVE ;  /* 0x000000000000791b */ /* 0x003fe20003800000 */
.L_x_5764:
[----:B------:R-:W-:Y:S01]  /*33c60*/  IMAD.MOV.U32 R13, RZ, RZ, R6 ;  /* 0x000000ffff0d7224 */ /* 0x000fe200078e0006 */
[----:B------:R-:W-:Y:S01]  /*33c70*/  SEL R6, R105, R93, P0 ;  /* 0x0000005d69067207 */ /* 0x000fe20000000000 */
[----:B------:R-:W-:-:S07]  /*33c80*/  IMAD.MOV.U32 R92, RZ, RZ, R14 ;  /* 0x000000ffff5c7224 */ /* 0x000fce00078e000e */
[----:B------:R-:W-:Y:S05]  /*33c90*/  WARPSYNC.COLLECTIVE R15, `(.L_x_5765) ;  /* 0x000000000f087348 */ /* 0x000fea0003c00000 */
[----:B------:R0:W1:Y:S02]  /*33ca0*/  SHFL.IDX P6, R14, R13, R12, R11 ;  /* 0x0000000c0d0e7389 */ /* 0x00006400000c000b */
[----:B01----:R-:W-:Y:S01]  /*33cb0*/  ENDCOLLECTIVE ;  /* 0x000000000000791b */ /* 0x003fe20003800000 */
.L_x_5765:
[----:B------:R-:W-:Y:S02]  /*33cc0*/  SEL R7, R95, R92, P0 ;  /* 0x0000005c5f077207 */ /* 0x000fe40000000000 */
[----:B------:R-:W-:Y:S01]  /*33cd0*/  SEL R92, R92, R95, P0 ;  /* 0x0000005f5c5c7207 */ /* 0x000fe20000000000 */
[----:B------:R-:W-:Y:S01]  /*33ce0*/  IMAD.MOV.U32 R13, RZ, RZ, R138 ;  /* 0x000000ffff0d7224 */ /* 0x000fe200078e008a */
        /* <DEDUP_REMOVED lines=8> */
.L_x_5766:
[----:B------:R-:W-:Y:S02]  /*33d70*/  SEL R93, R94, R140, P0 ;  /* 0x0000008c5e5d7207 */ /* 0x000fe40000000000 */
[----:B------:R-:W-:Y:S01]  /*33d80*/  SEL R94, R140, R94, P0 ;  /* 0x0000005e8c5e7207 */ /* 0x000fe20000000000 */
[----:B------:R-:W-:Y:S02]  /*33d90*/  IMAD.MOV.U32 R13, RZ, RZ, R128 ;  /* 0x000000ffff0d7224 */ /* 0x000fe400078e0080 */
[----:B------:R-:W-:-:S07]  /*33da0*/  IMAD.MOV.U32 R96, RZ, RZ, R14 ;  /* 0x000000ffff607224 */ /* 0x000fce00078e000e */
[----:B------:R-:W-:Y:S05]  /*33db0*/  WARPSYNC.COLLECTIVE R15, `(.L_x_5767) ;  /* 0x000000000f087348 */ /* 0x000fea0003c00000 */
[----:B------:R0:W1:Y:S02]  /*33dc0*/  SHFL.IDX P6, R14, R13, R12, R11 ;  /* 0x0000000c0d0e7389 */ /* 0x00006400000c000b */
[----:B01----:R-:W-:Y:S01]  /*33dd0*/  ENDCOLLECTIVE ;  /* 0x000000000000791b */ /* 0x003fe20003800000 */
.L_x_5767:
[----:B------:R-:W-:Y:S02]  /*33de0*/  IMAD.MOV.U32 R13, RZ, RZ, R60 ;  /* 0x000000ffff0d7224 */ /* 0x000fe400078e003c */
[----:B------:R-:W-:Y:S01]  /*33df0*/  IMAD.MOV.U32 R12, RZ, RZ, R77 ;  /* 0x000000ffff0c7224 */ /* 0x000fe200078e004d */
[----:B------:R-:W-:-:S07]  /*33e00*/  MOV R98, R14 ;  /* 0x0000000e00627202 */ /* 0x000fce0000000f00 */
[----:B------:R-:W-:Y:S05]  /*33e10*/  WARPSYNC.COLLECTIVE R15, `(.L_x_5768) ;  /* 0x000000000f087348 */ /* 0x000fea0003c00000 */
[----:B------:R0:W1:Y:S02]  /*33e20*/  SHFL.IDX P6, R14, R13, R12, R11 ;  /* 0x0000000c0d0e7389 */ /* 0x00006400000c000b */
[----:B01----:R-:W-:Y:S01]  /*33e30*/  ENDCOLLECTIVE ;  /* 0x000000000000791b */ /* 0x003fe20003800000 */
.L_x_5768:
[----:B------:R-:W-:Y:S02]  /*33e40*/  IMAD.MOV.U32 R13, RZ, RZ, R27 ;  /* 0x000000ffff0d7224 */ /* 0x000fe400078e001b */
[----:B------:R-:W-:-:S07]  /*33e50*/  IMAD.MOV.U32 R60, RZ, RZ, R14 ;  /* 0x000000ffff3c7224 */ /* 0x000fce00078e000e */
[----:B------:R-:W-:Y:S05]  /*33e60*/  WARPSYNC.COLLECTIVE R15, `(.L_x_5769) ;  /* 0x000000000f087348 */ /* 0x000fea0003c00000 */
[----:B------:R0:W1:Y:S02]  /*33e70*/  SHFL.IDX P6, R14, R13, R12, R11 ;  /* 0x0000000c0d0e7389 */ /* 0x00006400000c000b */
[----:B01----:R-:W-:Y:S01]  /*33e80*/  ENDCOLLECTIVE ;  /* 0x000000000000791b */ /* 0x003fe20003800000 */
.L_x_5769:
        /* <DEDUP_REMOVED lines=8> */
.L_x_5770:
[----:B------:R-:W-:Y:S02]  /*33f10*/  SEL R97, R98, R27, P0 ;  /* 0x0000001b62617207 */ /* 0x000fe40000000000 */
[----:B------:R-:W-:Y:S01]  /*33f20*/  SEL R98, R27, R98, P0 ;  /* 0x000000621b627207 */ /* 0x000fe20000000000 */
[----:B------:R-:W-:Y:S02]  /*33f30*/  IMAD.MOV.U32 R13, RZ, RZ, R137 ;  /* 0x000000ffff0d7224 */ /* 0x000fe400078e0089 */
[----:B------:R-:W-:-:S07]  /*33f40*/  IMAD.MOV.U32 R100, RZ, RZ, R14 ;  /* 0x000000ffff647224 */ /* 0x000fce00078e000e */
[----:B------:R-:W-:Y:S05]  /*33f50*/  WARPSYNC.COLLECTIVE R15, `(.L_x_5771) ;  /* 0x000000000f087348 */ /* 0x000fea0003c00000 */
[----:B------:R0:W1:Y:S02]  /*33f60*/  SHFL.IDX P6, R14, R13, R12, R11 ;  /* 0x0000000c0d0e7389 */ /* 0x00006400000c000b */
[----:B01----:R-:W-:Y:S01]  /*33f70*/  ENDCOLLECTIVE ;  /* 0x000000000000791b */ /* 0x003fe20003800000 */
.L_x_5771:
[----:B------:R-:W-:Y:S02]  /*33f80*/  IMAD.MOV.U32 R13, RZ, RZ, R70 ;  /* 0x000000ffff0d7224 */ /* 0x000fe400078e0046 */
[----:B------:R-:W-:Y:S02]  /*33f90*/  IMAD.MOV.U32 R12, RZ, RZ, R77 ;  /* 0x000000ffff0c7224 */ /* 0x000fe400078e004d */
[----:B------:R-:W-:-:S07]  /*33fa0*/  IMAD.MOV.U32 R102, RZ, RZ, R14 ;  /* 0x000000ffff667224 */ /* 0x000fce00078e000e */
[----:B------:R-:W-:Y:S05]  /*33fb0*/  WARPSYNC.COLLECTIVE R15, `(.L_x_5772) ;  /* 0x000000000f087348 */ /* 0x000fea0003c00000 */
[----:B------:R0:W1:Y:S02]  /*33fc0*/  SHFL.IDX P6, R14, R13, R12, R11 ;  /* 0x0000000c0d0e7389 */ /* 0x00006400000c000b */
[----:B01----:R-:W-:Y:S01]  /*33fd0*/  ENDCOLLECTIVE ;  /* 0x000000000000791b */ /* 0x003fe20003800000 */
.L_x_5772:
[----:B------:R-:W-:Y:S02]  /*33fe0*/  IMAD.MOV.U32 R13, RZ, RZ, R66 ;  /* 0x000000ffff0d7224 */ /* 0x000fe400078e0042 */
[----:B------:R-:W-:-:S07]  /*33ff0*/  IMAD.MOV.U32 R70, RZ, RZ, R14 ;  /* 0x000000ffff467224 */ /* 0x000fce00078e000e */
[----:B------:R-:W-:Y:S05]  /*34000*/  WARPSYNC.COLLECTIVE R15, `(.L_x_5773) ;  /* 0x000000000f087348 */ /* 0x000fea0003c00000 */
[----:B------:R0:W1:Y:S02]  /*34010*/  SHFL.IDX P6, R14, R13, R12, R11 ;  /* 0x0000000c0d0e7389 */ /* 0x00006400000c000b */
[----:B01----:R-:W-:Y:S01]  /*34020*/  ENDCOLLECTIVE ;  /* 0x000000000000791b */ /* 0x003fe20003800000 */
.L_x_5773:
        /* <DEDUP_REMOVED lines=8> */
.L_x_5774:
[----:B------:R-:W-:Y:S02]  /*340b0*/  SEL R101, R102, R66, P0 ;  /* 0x0000004266657207 */ /* 0x000fe40000000000 */
[----:B------:R-:W-:Y:S01]  /*340c0*/  SEL R102, R66, R102, P0 ;  /* 0x0000006642667207 */ /* 0x000fe20000000000 */
[----:B------:R-:W-:Y:S02]  /*340d0*/  IMAD.MOV.U32 R13, RZ, RZ, R129 ;  /* 0x000000ffff0d7224 */ /* 0x000fe400078e0081 */
[----:B------:R-:W-:-:S07]  /*340e0*/  IMAD.MOV.U32 R104, RZ, RZ, R14 ;  /* 0x000000ffff687224 */ /* 0x000fce00078e000e */
[----:B------:R-:W-:Y:S05]  /*340f0*/  WARPSYNC.COLLECTIVE R15, `(.L_x_5775) ;  /* 0x000000000f087348 */ /* 0x000fea0003c00000 */
[----:B------:R0:W1:Y:S02]  /*34100*/  SHFL.IDX P6, R14, R13, R12, R11 ;  /* 0x0000000c0d0e7389 */ /* 0x00006400000c000b */
[----:B01----:R-:W-:Y:S01]  /*34110*/  ENDCOLLECTIVE ;  /* 0x000000000000791b */ /* 0x003fe20003800000 */
.L_x_5775:
[----:B------:R-:W-:Y:S02]  /*34120*/  IMAD.MOV.U32 R13, RZ, RZ, R82 ;  /* 0x000000ffff0d7224 */ /* 0x000fe400078e0052 */
[----:B------:R-:W-:Y:S02]  /*34130*/  IMAD.MOV.U32 R12, RZ, RZ, R77 ;  /* 0x000000ffff0c7224 */ /* 0x000fe400078e004d */
[----:B------:R-:W-:-:S07]  /*34140*/  IMAD.MOV.U32 R106, RZ, RZ, R14 ;  /* 0x000000ffff6a7224 */ /* 0x000fce00078e000e */
[----:B------:R-:W-:Y:S05]  /*34150*/  WARPSYNC.COLLECTIVE R15, `(.L_x_5776) ;  /* 0x000000000f087348 */ /* 0x000fea0003c00000 */
[----:B------:R0:W1:Y:S02]  /*34160*/  SHFL.IDX P6, R14, R13, R12, R11 ;  /* 0x0000000c0d0e7389 */ /* 0x00006400000c000b */
[----:B01----:R-:W-:Y:S01]  /*34170*/  ENDCOLLECTIVE ;  /* 0x000000000000791b */ /* 0x003fe20003800000 */
.L_x_5776:
[----:B------:R-:W-:Y:S02]  /*34180*/  IMAD.MOV.U32 R13, RZ, RZ, R75 ;  /* 0x000000ffff0d7224 */ /* 0x000fe400078e004b */
[----:B------:R-:W-:-:S07]  /*34190*/  IMAD.MOV.U32 R82, RZ, RZ, R14 ;  /* 0x000000ffff527224 */ /* 0x000fce00078e000e */
[----:B------:R-:W-:Y:S05]  /*341a0*/  WARPSYNC.COLLECTIVE R15, `(.L_x_5777) ;  /* 0x000000000f087348 */ /* 0x000fea0003c00000 */
[----:B------:R0:W1:Y:S02]  /*341b0*/  SHFL.IDX P6, R14, R13, R12, R11 ;  /* 0x0000000c0d0e7389 */ /* 0x00006400000c000b */
[----:B01----:R-:W-:Y:S01]  /*341c0*/  ENDCOLLECTIVE ;  /* 0x000000000000791b */ /* 0x003fe20003800000 */
.L_x_5777:
        /* <DEDUP_REMOVED lines=11> */
.L_x_5778:
[----:B------:R-:W-:Y:S01]  /*34280*/  MOV R13, R20 ;  /* 0x00000014000d7202 */ /* 0x000fe20000000f00 */
[----:B------:R-:W-:-:S07]  /*34290*/  IMAD.MOV.U32 R25, RZ, RZ, R14 ;  /* 0x000000ffff197224 */ /* 0x000fce00078e000e */
[----:B------:R-:W-:Y:S05]  /*342a0*/  WARPSYNC.COLLECTIVE R15, `(.L_x_5779) ;  /* 0x000000000f087348 */ /* 0x000fea0003c00000 */
[----:B------:R0:W1:Y:S02]  /*342b0*/  SHFL.IDX P6, R14, R13, R12, R11 ;  /* 0x0000000c0d0e7389 */ /* 0x00006400000c000b */
[----:B01----:R-:W-:Y:S01]  /*342c0*/  ENDCOLLECTIVE ;  /* 0x000000000000791b */ /* 0x003fe20003800000 */
.L_x_5779:
[----:B------:R-:W-:Y:S02]  /*342d0*/  IMAD.MOV.U32 R13, RZ, RZ, R9 ;  /* 0x000000ffff0d7224 */ /* 0x000fe400078e0009 */
[----:B------:R-:W-:Y:S02]  /*342e0*/  IMAD.MOV.U32 R12, RZ, RZ, R77 ;  /* 0x000000ffff0c7224 */ /* 0x000fe400078e004d */
[----:B------:R-:W-:-:S07]  /*342f0*/  IMAD.MOV.U32 R20, RZ, RZ, R14 ;  /* 0x000000ffff147224 */ /* 0x000fce00078e000e */
[----:B------:R-:W-:Y:S05]  /*34300*/  WARPSYNC.COLLECTIVE R15, `(.L_x_5780) ;  /* 0x000000000f087348 */ /* 0x000fea0003c00000 */
[----:B------:R0:W1:Y:S02]  /*34310*/  SHFL.IDX P6, R14, R13, R12, R11 ;  /* 0x0000000c0d0e7389 */ /* 0x00006400000c000b */
[----:B01----:R-:W-:Y:S01]  /*34320*/  ENDCOLLECTIVE ;  /* 0x000000000000791b */ /* 0x003fe20003800000 */
.L_x_5780:
[----:B------:R-:W-:Y:S02]  /*34330*/  IMAD.MOV.U32 R13, RZ, RZ, R8 ;  /* 0x000000ffff0d7224 */ /* 0x000fe400078e0008 */
[----:B------:R-:W-:-:S07]  /*34340*/  IMAD.MOV.U32 R9, RZ, RZ, R14 ;  /* 0x000000ffff097224 */ /* 0x000fce00078e000e */
[----:B------:R-:W-:Y:S05]  /*34350*/  WARPSYNC.COLLECTIVE R15, `(.L_x_5781) ;  /* 0x000000000f087348 */ /* 0x000fea0003c00000 */
[----:B------:R0:W1:Y:S02]  /*34360*/  SHFL.IDX P6, R14, R13, R12, R11 ;  /* 0x0000000c0d0e7389 */ /* 0x00006400000c000b */
[----:B01----:R-:W-:Y:S01]  /*34370*/  ENDCOLLECTIVE ;  /* 0x000000000000791b */ /* 0x003fe20003800000 */
.L_x_5781:
        /* <DEDUP_REMOVED lines=8> */
.L_x_5782:
[----:B------:R-:W-:Y:S02]  /*34400*/  IMAD.MOV.U32 R13, RZ, RZ, R107 ;  /* 0x000000ffff0d7224 */ /* 0x000fe400078e006b */
[----:B------:R-:W-:-:S07]  /*34410*/  IMAD.MOV.U32 R136, RZ, RZ, R14 ;  /* 0x000000ffff887224 */ /* 0x000fce00078e000e */
[----:B------:R-:W-:Y:S05]  /*34420*/  WARPSYNC.COLLECTIVE R15, `(.L_x_5783) ;  /* 0x000000000f087348 */ /* 0x000fea0003c00000 */
[----:B------:R0:W1:Y:S02]  /*34430*/  SHFL.IDX P6, R14, R13, R12, R11 ;  /* 0x0000000c0d0e7389 */ /* 0x00006400000c000b */
[----:B01----:R-:W-:Y:S01]  /*34440*/  ENDCOLLECTIVE ;  /* 0x000000000000791b */ /* 0x003fe20003800000 */
.L_x_5783:
[----:B------:R-:W-:Y:S02]  /*34450*/  IMAD.MOV.U32 R13, RZ, RZ, R21 ;  /* 0x000000ffff0d7224 */ /* 0x000fe400078e0015 */
[----:B------:R-:W-:Y:S02]  /*34460*/  IMAD.MOV.U32 R12, RZ, RZ, R77 ;  /* 0x000000ffff0c7224 */ /* 0x000fe400078e004d */
[----:B------:R-:W-:-:S07]  /*34470*/  IMAD.MOV.U32 R122, RZ, RZ, R14 ;  /* 0x000000ffff7a7224 */ /* 0x000fce00078e000e */
[----:B------:R-:W-:Y:S05]  /*34480*/  WARPSYNC.COLLECTIVE R15, `(.L_x_5784) ;  /* 0x000000000f087348 */ /* 0x000fea0003c00000 */
[----:B------:R0:W1:Y:S02]  /*34490*/  SHFL.IDX P6, R14, R13, R12, R11 ;  /* 0x0000000c0d0e7389 */ /* 0x00006400000c000b */
[----:B01----:R-:W-:Y:S01]  /*344a0*/  ENDCOLLECTIVE ;  /* 0x000000000000791b */ /* 0x003fe20003800000 */
.L_x_5784:
[----:B------:R-:W-:Y:S02]  /*344b0*/  MOV R13, R10 ;  /* 0x0000000a000d7202 */ /* 0x000fe40000000f00 */
[----:B------:R-:W-:Y:S02]  /*344c0*/  SEL R10, R20, R75, P0 ;  /* 0x0000004b140a7207 */ /* 0x000fe40000000000 */
[----:B------:R-:W-:Y:S01]  /*344d0*/  SEL R20, R75, R20, P0 ;  /* 0x000000144b147207 */ /* 0x000fe20000000000 */
[----:B------:R-:W-:-:S07]  /*344e0*/  IMAD.MOV.U32 R139, RZ, RZ, R14 ;  /* 0x000000ffff8b7224 */ /* 0x000fce00078e000e */
[----:B------:R-:W-:Y:S05]  /*344f0*/  WARPSYNC.COLLECTIVE R15, `(.L_x_5785) ;  /* 0x000000000f087348 */ /* 0x000fea0003c00000 */
[----:B------:R0:W1:Y:S02]  /*34500*/  SHFL.IDX P6, R14, R13, R12, R11 ;  /* 0x0000000c0d0e7389 */ /* 0x00006400000c000b */
[----:B01----:R-:W-:Y:S01]  /*34510*/  ENDCOLLECTIVE ;  /* 0x000000000000791b */ /* 0x003fe20003800000 */
.L_x_5785:
[----:B------:R-:W-:Y:S01]  /*34520*/  SEL R21, R136, R139, P0 ;  /* 0x0000008b88157207 */ /* 0x000fe20000000000 */
[----:B------:R-:W-:Y:S02]  /*34530*/  IMAD.MOV.U32 R13, RZ, RZ, R111 ;  /* 0x000000ffff0d7224 */ /* 0x000fe400078e006f */
[----:B------:R-:W-:Y:S02]  /*34540*/  IMAD.MOV.U32 R12, RZ, RZ, R44 ;  /* 0x000000ffff0c7224 */ /* 0x000fe400078e002c */
[----:B------:R-:W-:-:S07]  /*34550*/  IMAD.MOV.U32 R141, RZ, RZ, R14 ;  /* 0x000000ffff8d7224 */ /* 0x000fce00078e000e */
[----:B------:R-:W-:Y:S05]  /*34560*/  WARPSYNC.COLLECTIVE R15, `(.L_x_5786) ;  /* 0x000000000f087348 */ /* 0x000fea0003c00000 */
[----:B------:R0:W1:Y:S02]  /*34570*/  SHFL.IDX P6, R14, R13, R12, R11 ;  /* 0x0000000c0d0e7389 */ /* 0x00006400000c000b */
[----:B01----:R-:W-:Y:S01]  /*34580*/  ENDCOLLECTIVE ;  /* 0x000000000000791b */ /* 0x003fe20003800000 */
.L_x_5786:
[----:B------:R-:W-:Y:S01]  /*34590*/  SEL R25, R122, R141, P0 ;  /* 0x0000008d7a197207 */ /* 0x000fe20000000000 */
[----:B------:R-:W-:Y:S02]  /*345a0*/  IMAD.MOV.U32 R13, RZ, RZ, R108 ;  /* 0x000000ffff0d7224 */ /* 0x000fe400078e006c */
[----:B------:R-:W-:-:S07]  /*345b0*/  IMAD.MOV.U32 R107, RZ, RZ, R14 ;  /* 0x000000ffff6b7224 */ /* 0x000fce00078e000e */
[----:B------:R-:W-:Y:S05]  /*345c0*/  WARPSYNC.COLLECTIVE R15, `(.L_x_5787) ;  /* 0x000000000f087348 */ /* 0x000fea0003c00000 */
[----:B------:R0:W1:Y:S02]  /*345d0*/  SHFL.IDX P6, R14, R13, R12, R11 ;  /* 0x0000000c0d0e7389 */ /* 0x00006400000c000b */
[----:B01----:R-:W-:Y:S01]  /*345e0*/  ENDCOLLECTIVE ;  /* 0x000000000000791b */ /* 0x003fe20003800000 */
.L_x_5787:
[----:B------:R-:W-:Y:S01]  /*345f0*/  IMAD.MOV.U32 R13, RZ, RZ, R26 ;  /* 0x000000ffff0d7224 */ /* 0x000fe200078e001a */
[----:B------:R-:W-:Y:S01]  /*34600*/  SEL R26, R141, R122, P0 ;  /* 0x0000007a8d1a7207 */ /* 0x000fe20000000000 */
[----:B------:R-:W-:Y:S02]  /*34610*/  IMAD.MOV.U32 R12, RZ, RZ, R77 ;  /* 0x000000ffff0c7224 */ /* 0x000fe400078e004d */
[----:B------:R-:W-:-:S07]  /*34620*/  IMAD.MOV.U32 R109, RZ, RZ, R14 ;  /* 0x000000ffff6d7224 */ /* 0x000fce00078e000e */
[----:B------:R-:W-:Y:S05]  /*34630*/  WARPSYNC.COLLECTIVE R15, `(.L_x_5788) ;  /* 0x000000000f087348 */ /* 0x000fea0003c00000 */
[----:B------:R0:W1:Y:S02]  /*34640*/  SHFL.IDX P6, R14, R13, R12, R11 ;  /* 0x0000000c0d0e7389 */ /* 0x00006400000c000b */
[----:B01----:R-:W-:Y:S01]  /*34650*/  ENDCOLLECTIVE ;  /* 0x000000000000791b */ /* 0x003fe20003800000 */
.L_x_5788:
[----:B------:R-:W-:Y:S01]  /*34660*/  IMAD.MOV.U32 R13, RZ, RZ, R24 ;  /* 0x000000ffff0d7224 */ /* 0x000fe200078e0018 */
[----:B------:R-:W-:Y:S01]  /*34670*/  SEL R24, R139, R136, P0 ;  /* 0x000000888b187207 */ /* 0x000fe20000000000 */
[----:B------:R-:W-:-:S07]  /*34680*/  IMAD.MOV.U32 R142, RZ, RZ, R14 ;  /* 0x000000ffff8e7224 */ /* 0x000fce00078e000e */
[----:B------:R-:W-:Y:S05]  /*34690*/  WARPSYNC.COLLECTIVE R15, `(.L_x_5789) ;  /* 0x000000000f087348 */ /* 0x000fea0003c00000 */
[----:B------:R0:W1:Y:S02]  /*346a0*/  SHFL.IDX P6, R14, R13, R12, R11 ;  /* 0x0000000c0d0e7389 */ /* 0x00006400000c000b */
[----:B01----:R-:W-:Y:S01]  /*346b0*/  ENDCOLLECTIVE ;  /* 0x000000000000791b */ /* 0x003fe20003800000 */
.L_x_5789:
        /* <DEDUP_REMOVED lines=8> */
.L_x_5790:
[----:B------:R-:W-:Y:S02]  /*34740*/  SEL R108, R109, R143, P0 ;  /* 0x0000008f6d6c7207 */ /* 0x000fe40000000000 */
[----:B------:R-:W-:Y:S02]  /*34750*/  SEL R109, R143, R109, P0 ;  /* 0x0000006d8f6d7207 */ /* 0x000fe40000000000 */
[----:B------:R-:W-:Y:S01]  /*34760*/  MOV R13, R110 ;  /* 0x0000006e000d7202 */ /* 0x000fe20000000f00 */
[----:B------:R-:W-:-:S07]  /*34770*/  IMAD.MOV.U32 R111, RZ, RZ, R14 ;  /* 0x000000ffff6f7224 */ /* 0x000fce00078e000e */
[----:B------:R-:W-:Y:S05]  /*34780*/  WARPSYNC.COLLECTIVE R15, `(.L_x_5791) ;  /* 0x000000000f087348 */ /* 0x000fea0003c00000 */
[----:B------:R0:W1:Y:S02]  /*34790*/  SHFL.IDX P6, R14, R13, R12, R11 ;  /* 0x0000000c0d0e7389 */ /* 0x00006400000c000b */
[----:B01----:R-:W-:Y:S01]  /*347a0*/  ENDCOLLECTIVE ;  /* 0x000000000000791b */ /* 0x003fe20003800000 */
.L_x_5791:
[----:B------:R-:W-:Y:S02]  /*347b0*/  IMAD.MOV.U32 R13, RZ, RZ, R40 ;  /* 0x000000ffff0d7224 */ /* 0x000fe400078e0028 */
[----:B------:R-:W-:Y:S02]  /*347c0*/  IMAD.MOV.U32 R12, RZ, RZ, R77 ;  /* 0x000000ffff0c7224 */ /* 0x000fe400078e004d */
[----:B------:R-:W-:-:S07]  /*347d0*/  IMAD.MOV.U32 R118, RZ, RZ, R14 ;  /* 0x000000ffff767224 */ /* 0x000fce00078e000e */
[----:B------:R-:W-:Y:S05]  /*347e0*/  WARPSYNC.COLLECTIVE R15, `(.L_x_5792) ;  /* 0x000000000f087348 */ /* 0x000fea0003c00000 */
[----:B------:R0:W1:Y:S02]  /*347f0*/  SHFL.IDX P6, R14, R13, R12, R11 ;  /* 0x0000000c0d0e7389 */ /* 0x00006400000c000b */
[----:B01----:R-:W-:Y:S01]  /*34800*/  ENDCOLLECTIVE ;  /* 0x000000000000791b */ /* 0x003fe20003800000 */
.L_x_5792:
[----:B------:R-:W-:Y:S02]  /*34810*/  IMAD.MOV.U32 R13, RZ, RZ, R36 ;  /* 0x000000ffff0d7224 */ /* 0x000fe400078e0024 */
[----:B------:R-:W-:-:S07]  /*34820*/  IMAD.MOV.U32 R40, RZ, RZ, R14 ;  /* 0x000000ffff287224 */ /* 0x000fce00078e000e */
[----:B------:R-:W-:Y:S05]  /*34830*/  WARPSYNC.COLLECTIVE R15, `(.L_x_5793) ;  /* 0x000000000f087348 */ /* 0x000fea0003c00000 */
[----:B------:R0:W1:Y:S02]  /*34840*/  SHFL.IDX P6, R14, R13, R12, R11 ;  /* 0x0000000c0d0e7389 */ /* 0x00006400000c000b */
[----:B01----:R-:W-:Y:S01]  /*34850*/  ENDCOLLECTIVE ;  /* 0x000000000000791b */ /* 0x003fe20003800000 */
.L_x_5793:
        /* <DEDUP_REMOVED lines=8> */
.L_x_5794:
[----:B------:R-:W-:Y:S01]  /*348e0*/  IMAD.MOV.U32 R13, RZ, RZ, R112 ;  /* 0x000000ffff0d7224 */ /* 0x000fe200078e0070 */
[----:B------:R-:W-:Y:S02]  /*348f0*/  SEL R112, R118, R113, P0 ;  /* 0x0000007176707207 */ /* 0x000fe40000000000 */
[----:B------:R-:W-:Y:S01]  /*34900*/  SEL R113, R113, R118, P0 ;  /* 0x0000007671717207 */ /* 0x000fe20000000000 */
[----:B------:R-:W-:-:S07]  /*34910*/  IMAD.MOV.U32 R115, RZ, RZ, R14 ;  /* 0x000000ffff737224 */ /* 0x000fce00078e000e */
[----:B------:R-:W-:Y:S05]  /*34920*/  WARPSYNC.COLLECTIVE R15, `(.L_x_5795) ;  /* 0x000000000f087348 */ /* 0x000fea0003c00000 */
[----:B------:R0:W1:Y:S02]  /*34930*/  SHFL.IDX P6, R14, R13, R12, R11 ;  /* 0x0000000c0d0e7389 */ /* 0x00006400000c000b */
[----:B01----:R-:W-:Y:S01]  /*34940*/  ENDCOLLECTIVE ;  /* 0x000000000000791b */ /* 0x003fe20003800000 */
.L_x_5795:
[----:B------:R-:W-:Y:S02]  /*34950*/  IMAD.MOV.U32 R13, RZ, RZ, R69 ;  /* 0x000000ffff0d7224 */ /* 0x000fe400078e0045 */
[----:B------:R-:W-:Y:S02]  /*34960*/  IMAD.MOV.U32 R12, RZ, RZ, R77 ;  /* 0x000000ffff0c7224 */ /* 0x000fe400078e004d */
[----:B------:R-:W-:-:S07]  /*34970*/  IMAD.MOV.U32 R117, RZ, RZ, R14 ;  /* 0x000000ffff757224 */ /* 0x000fce00078e000e */
[----:B------:R-:W-:Y:S05]  /*34980*/  WARPSYNC.COLLECTIVE R15, `(.L_x_5796) ;  /* 0x000000000f087348 */ /* 0x000fea0003c00000 */
[----:B------:R0:W1:Y:S02]  /*34990*/  SHFL.IDX P6, R14, R13, R12, R11 ;  /* 0x0000000c0d0e7389 */ /* 0x00006400000c000b */
[----:B01----:R-:W-:Y:S01]  /*349a0*/  ENDCOLLECTIVE ;  /* 0x000000000000791b */ /* 0x003fe20003800000 */
.L_x_5796:
[----:B------:R-:W-:Y:S01]  /*349b0*/  MOV R13, R65 ;  /* 0x00000041000d7202 */ /* 0x000fe20000000f00 */
[----:B------:R-:W-:-:S07]  /*349c0*/  IMAD.MOV.U32 R69, RZ, RZ, R14 ;  /* 0x000000ffff457224 */ /* 0x000fce00078e000e */
[----:B------:R-:W-:Y:S05]  /*349d0*/  WARPSYNC.COLLECTIVE R15, `(.L_x_5797) ;  /* 0x000000000f087348 */ /* 0x000fea0003c00000 */
[----:B------:R0:W1:Y:S02]  /*349e0*/  SHFL.IDX P6, R14, R13, R12, R11 ;  /* 0x0000000c0d0e7389 */ /* 0x00006400000c000b */
[----:B01----:R-:W-:Y:S01]  /*349f0*/  ENDCOLLECTIVE ;  /* 0x000000000000791b */ /* 0x003fe20003800000 */
.L_x_5797:
[----:B------:R-:W-:Y:S02]  /*34a00*/  IMAD.MOV.U32 R13, RZ, RZ, R116 ;  /* 0x000000ffff0d7224 */ /* 0x000fe400078e0074 */
[----:B------:R-:W-:Y:S02]  /*34a10*/  IMAD.MOV.U32 R12, RZ, RZ, R44 ;  /* 0x000000ffff0c7224 */ /* 0x000fe400078e002c */
[----:B------:R-:W-:-:S07]  /*34a20*/  IMAD.MOV.U32 R65, RZ, RZ, R14 ;  /* 0x000000ffff417224 */ /* 0x000fce00078e000e */
[----:B------:R-:W-:Y:S05]  /*34a30*/  WARPSYNC.COLLECTIVE R15, `(.L_x_5798) ;  /* 0x000000000f087348 */ /* 0x000fea0003c00000 */
[----:B------:R0:W1:Y:S02]  /*34a40*/  SHFL.IDX P6, R14, R13, R12, R11 ;  /* 0x0000000c0d0e7389 */ /* 0x00006400000c000b */
[----:B01----:R-:W-:Y:S01]  /*34a50*/  ENDCOLLECTIVE ;  /* 0x000000000000791b */ /* 0x003fe20003800000 */
.L_x_5798:
        /* <DEDUP_REMOVED lines=9> */
.L_x_5799:
[----:B------:R-:W-:Y:S02]  /*34af0*/  IMAD.MOV.U32 R13, RZ, RZ, R81 ;  /* 0x000000ffff0d7224 */ /* 0x000fe400078e0051 */
[----:B------:R-:W-:Y:S02]  /*34b00*/  IMAD.MOV.U32 R12, RZ, RZ, R77 ;  /* 0x000000ffff0c7224 */ /* 0x000fe400078e004d */
[----:B------:R-:W-:-:S07]  /*34b10*/  IMAD.MOV.U32 R123, RZ, RZ, R14 ;  /* 0x000000ffff7b7224 */ /* 0x000fce00078e000e */
[----:B------:R-:W-:Y:S05]  /*34b20*/  WARPSYNC.COLLECTIVE R15, `(.L_x_5800) ;  /* 0x000000000f087348 */ /* 0x000fea0003c00000 */
[----:B------:R0:W1:Y:S02]  /*34b30*/  SHFL.IDX P6, R14, R13, R12, R11 ;  /* 0x0000000c0d0e7389 */ /* 0x00006400000c000b */
[----:B01----:R-:W-:Y:S01]  /*34b40*/  ENDCOLLECTIVE ;  /* 0x000000000000791b */ /* 0x003fe20003800000 */
.L_x_5800:
[----:B------:R-:W-:Y:S02]  /*34b50*/  IMAD.MOV.U32 R13, RZ, RZ, R71 ;  /* 0x000000ffff0d7224 */ /* 0x000fe400078e0047 */
[----:B------:R-:W-:-:S07]  /*34b60*/  IMAD.MOV.U32 R81, RZ, RZ, R14 ;  /* 0x000000ffff517224 */ /* 0x000fce00078e000e */
[----:B------:R-:W-:Y:S05]  /*34b70*/  WARPSYNC.COLLECTIVE R15, `(.L_x_5801) ;  /* 0x000000000f087348 */ /* 0x000fea0003c00000 */
[----:B------:R0:W1:Y:S02]  /*34b80*/  SHFL.IDX P6, R14, R13, R12, R11 ;  /* 0x0000000c0d0e7389 */ /* 0x00006400000c000b */
[----:B01----:R-:W-:Y:S01]  /*34b90*/  ENDCOLLECTIVE ;  /* 0x000000000000791b */ /* 0x003fe20003800000 */
.L_x_5801:
        /* <DEDUP_REMOVED lines=10> */
.L_x_5802:
[----:B------:R-:W-:Y:S01]  /*34c40*/  MOV R13, R31 ;  /* 0x0000001f000d7202 */ /* 0x000fe20000000f00 */
[----:B------:R-:W-:-:S07]  /*34c50*/  IMAD.MOV.U32 R34, RZ, RZ, R14 ;  /* 0x000000ffff227224 */ /* 0x000fce00078e000e */
[----:B------:R-:W-:Y:S05]  /*34c60*/  WARPSYNC.COLLECTIVE R15, `(.L_x_5803) ;  /* 0x000000000f087348 */ /* 0x000fea0003c00000 */
[----:B------:R0:W1:Y:S02]  /*34c70*/  SHFL.IDX P6, R14, R13, R12, R11 ;  /* 0x0000000c0d0e7389 */ /* 0x00006400000c000b */
[----:B01----:R-:W-:Y:S01]  /*34c80*/  ENDCOLLECTIVE ;  /* 0x000000000000791b */ /* 0x003fe20003800000 */
.L_x_5803:
[----:B------:R-:W-:Y:S02]  /*34c90*/  IMAD.MOV.U32 R13, RZ, RZ, R29 ;  /* 0x000000ffff0d7224 */ /* 0x000fe400078e001d */
[----:B------:R-:W-:Y:S02]  /*34ca0*/  IMAD.MOV.U32 R12, RZ, RZ, R77 ;  /* 0x000000ffff0c7224 */ /* 0x000fe400078e004d */
[----:B------:R-:W-:-:S07]  /*34cb0*/  IMAD.MOV.U32 R31, RZ, RZ, R14 ;  /* 0x000000ffff1f7224 */ /* 0x000fce00078e000e */
[----:B------:R-:W-:Y:S05]  /*34cc0*/  WARPSYNC.COLLECTIVE R15, `(.L_x_5804) ;  /* 0x000000000f087348 */ /* 0x000fea0003c00000 */
[----:B------:R0:W1:Y:S02]  /*34cd0*/  SHFL.IDX P6, R14, R13, R12, R11 ;  /* 0x0000000c0d0e7389 */ /* 0x00006400000c000b */
[----:B01----:R-:W-:Y:S01]  /*34ce0*/  ENDCOLLECTIVE ;  /* 0x000000000000791b */ /* 0x003fe20003800000 */
.L_x_5804:
[----:B------:R-:W-:Y:S02]  /*34cf0*/  IMAD.MOV.U32 R13, RZ, RZ, R28 ;  /* 0x000000ffff0d7224 */ /* 0x000fe400078e001c */
[----:B------:R-:W-:-:S07]  /*34d00*/  IMAD.MOV.U32 R29, RZ, RZ, R14 ;  /* 0x000000ffff1d7224 */ /* 0x000fce00078e000e */
[----:B------:R-:W-:Y:S05]  /*34d10*/  WARPSYNC.COLLECTIVE R15, `(.L_x_5805) ;  /* 0x000000000f087348 */ /* 0x000fea0003c00000 */
[----:B------:R0:W1:Y:S02]  /*34d20*/  SHFL.IDX P6, R14, R13, R12, R11 ;  /* 0x0000000c0d0e7389 */ /* 0x00006400000c000b */
[----:B01----:R-:W-:Y:S01]  /*34d30*/  ENDCOLLECTIVE ;  /* 0x000000000000791b */ /* 0x003fe20003800000 */
.L_x_5805:
        /* <DEDUP_REMOVED lines=8> */
.L_x_5806:
[----:B------:R-:W-:Y:S02]  /*34dc0*/  IMAD.MOV.U32 R13, RZ, RZ, R80 ;  /* 0x000000ffff0d7224 */ /* 0x000fe400078e0050 */
[----:B------:R-:W-:-:S07]  /*34dd0*/  IMAD.MOV.U32 R132, RZ, RZ, R14 ;  /* 0x000000ffff847224 */ /* 0x000fce00078e000e */
[----:B------:R-:W-:Y:S05]  /*34de0*/  WARPSYNC.COLLECTIVE R15, `(.L_x_5807) ;  /* 0x000000000f087348 */ /* 0x000fea0003c00000 */
[----:B------:R0:W1:Y:S02]  /*34df0*/  SHFL.IDX P6, R14, R13, R12, R11 ;  /* 0x0000000c0d0e7389 */ /* 0x00006400000c000b */
[----:B01----:R-:W-:Y:S01]  /*34e00*/  ENDCOLLECTIVE ;  /* 0x000000000000791b */ /* 0x003fe20003800000 */
.L_x_5807:
[----:B------:R-:W-:Y:S02]  /*34e10*/  IMAD.MOV.U32 R13, RZ, RZ, R32 ;  /* 0x000000ffff0d7224 */ /* 0x000fe400078e0020 */
[----:B------:R-:W-:Y:S02]  /*34e20*/  IMAD.MOV.U32 R12, RZ, RZ, R77 ;  /* 0x000000ffff0c7224 */ /* 0x000fe400078e004d */
[----:B------:R-:W-:-:S07]  /*34e30*/  IMAD.MOV.U32 R134, RZ, RZ, R14 ;  /* 0x000000ffff867224 */ /* 0x000fce00078e000e */
[----:B------:R-:W-:Y:S05]  /*34e40*/  WARPSYNC.COLLECTIVE R15, `(.L_x_5808) ;  /* 0x000000000f087348 */ /* 0x000fea0003c00000 */
[----:B------:R0:W1:Y:S02]  /*34e50*/  SHFL.IDX P6, R14, R13, R12, R11 ;  /* 0x0000000c0d0e7389 */ /* 0x00006400000c000b */
[----:B01----:R-:W-:Y:S01]  /*34e60*/  ENDCOLLECTIVE ;  /* 0x000000000000791b */ /* 0x003fe20003800000 */
.L_x_5808:
[----:B------:R-:W-:Y:S02]  /*34e70*/  MOV R13, R30 ;  /* 0x0000001e000d7202 */ /* 0x000fe40000000f00 */
[----:B------:R-:W-:Y:S02]  /*34e80*/  SEL R30, R31, R36, P0 ;  /* 0x000000241f1e7207 */ /* 0x000fe40000000000 */
[----:B------:R-:W-:Y:S01]  /*34e90*/  SEL R31, R36, R31, P0 ;  /* 0x0000001f241f7207 */ /* 0x000fe20000000000 */
[----:B------:R-:W-:-:S07]  /*34ea0*/  IMAD.MOV.U32 R71, RZ, RZ, R14 ;  /* 0x000000ffff477224 */ /* 0x000fce00078e000e */
[----:B------:R-:W-:Y:S05]  /*34eb0*/  WARPSYNC.COLLECTIVE R15, `(.L_x_5809) ;  /* 0x000000000f087348 */ /* 0x000fea0003c00000 */
[----:B------:R0:W1:Y:S02]  /*34ec0*/  SHFL.IDX P6, R14, R13, R12, R11 ;  /* 0x0000000c0d0e7389 */ /* 0x00006400000c000b */
[----:B01----:R-:W-:Y:S01]  /*34ed0*/  ENDCOLLECTIVE ;  /* 0x000000000000791b */ /* 0x003fe20003800000 */
.L_x_5809:
[----:B------:R-:W-:Y:S01]  /*34ee0*/  SEL R32, R132, R71, P0 ;  /* 0x0000004784207207 */ /* 0x000fe20000000000 */
[----:B------:R-:W-:Y:S02]  /*34ef0*/  IMAD.MOV.U32 R13, RZ, RZ, R89 ;  /* 0x000000ffff0d7224 */ /* 0x000fe400078e0059 */
[----:B------:R-:W-:Y:S02]  /*34f00*/  IMAD.MOV.U32 R12, RZ, RZ, R44 ;  /* 0x000000ffff0c7224 */ /* 0x000fe400078e002c */
[----:B------:R-:W-:-:S07]  /*34f10*/  IMAD.MOV.U32 R144, RZ, RZ, R14 ;  /* 0x000000ffff907224 */ /* 0x000fce00078e000e */
[----:B------:R-:W-:Y:S05]  /*34f20*/  WARPSYNC.COLLECTIVE R15, `(.L_x_5810) ;  /* 0x000000000f087348 */ /* 0x000fea0003c00000 */
[----:B------:R0:W1:Y:S02]  /*34f30*/  SHFL.IDX P6, R14, R13, R12, R11 ;  /* 0x0000000c0d0e7389 */ /* 0x00006400000c000b */
[----:B01----:R-:W-:Y:S01]  /*34f40*/  ENDCOLLECTIVE ;  /* 0x000000000000791b */ /* 0x003fe20003800000 */
.L_x_5810:
[----:B------:R-:W-:Y:S01]  /*34f50*/  SEL R34, R134, R144, P0 ;  /* 0x0000009086227207 */ /* 0x000fe20000000000 */
[----:B------:R-:W-:Y:S02]  /*34f60*/  IMAD.MOV.U32 R13, RZ, RZ, R83 ;  /* 0x000000ffff0d7224 */ /* 0x000fe400078e0053 */
[----:B------:R-:W-:-:S07]  /*34f70*/  IMAD.MOV.U32 R127, RZ, RZ, R14 ;  /* 0x000000ffff7f7224 */ /* 0x000fce00078e000e */
[----:B------:R-:W-:Y:S05]  /*34f80*/  WARPSYNC.COLLECTIVE R15, `(.L_x_5811) ;  /* 0x000000000f087348 */ /* 0x000fea0003c00000 */
[----:B------:R0:W1:Y:S02]  /*34f90*/  SHFL.IDX P6, R14, R13, R12, R11 ;  /* 0x0000000c0d0e7389 */ /* 0x00006400000c000b */
[----:B01----:R-:W-:Y:S01]  /*34fa0*/  ENDCOLLECTIVE ;  /* 0x000000000000791b */ /* 0x003fe20003800000 */
.L_x_5811:
[----:B------:R-:W-:Y:S01]  /*34fb0*/  IMAD.MOV.U32 R13, RZ, RZ, R35 ;  /* 0x000000ffff0d7224 */ /* 0x000fe200078e0023 */
[----:B------:R-:W-:Y:S01]  /*34fc0*/  SEL R35, R144, R134, P0 ;  /* 0x0000008690237207 */ /* 0x000fe20000000000 */
[----:B------:R-:W-:Y:S02]  /*34fd0*/  IMAD.MOV.U32 R12, RZ, RZ, R77 ;  /* 0x000000ffff0c7224 */ /* 0x000fe400078e004d */
[----:B------:R-:W-:-:S07]  /*34fe0*/  IMAD.MOV.U32 R129, RZ, RZ, R14 ;  /* 0x000000ffff817224 */ /* 0x000fce00078e000e */
[----:B------:R-:W-:Y:S05]  /*34ff0*/  WARPSYNC.COLLECTIVE R15, `(.L_x_5812) ;  /* 0x000000000f087348 */ /* 0x000fea0003c00000 */
[----:B------:R0:W1:Y:S02]  /*35000*/  SHFL.IDX P6, R14, R13, R12, R11 ;  /* 0x0000000c0d0e7389 */ /* 0x00006400000c000b */
[----:B01----:R-:W-:Y:S01]  /*35010*/  ENDCOLLECTIVE ;  /* 0x000000000000791b */ /* 0x003fe20003800000 */
.L_x_5812:
[----:B------:R-:W-:Y:S01]  /*35020*/  IMAD.MOV.U32 R13, RZ, RZ, R33 ;  /* 0x000000ffff0d7224 */ /* 0x000fe200078e0021 */
[----:B------:R-:W-:Y:S01]  /*35030*/  SEL R33, R71, R132, P0 ;  /* 0x0000008447217207 */ /* 0x000fe20000000000 */
[----:B------:R-:W-:-:S07]  /*35040*/  IMAD.MOV.U32 R145, RZ, RZ, R14 ;  /* 0x000000ffff917224 */ /* 0x000fce00078e000e */
[----:B------:R-:W-:Y:S05]  /*35050*/  WARPSYNC.COLLECTIVE R15, `(.L_x_5813) ;  /* 0x000000000f087348 */ /* 0x000fea0003c00000 */
[----:B------:R0:W1:Y:S02]  /*35060*/  SHFL.IDX P6, R14, R13, R12, R11 ;  /* 0x0000000c0d0e7389 */ /* 0x00006400000c000b */
[----:B01----:R-:W-:Y:S01]  /*35070*/  ENDCOLLECTIVE ;  /* 0x000000000000791b */ /* 0x003fe20003800000 */
.L_x_5813:
[----:B------:R-:W-:Y:S01]  /*35080*/  SEL R36, R127, R145, P0 ;  /* 0x000000917f247207 */ /* 0x000fe20000000000 */
[----:B------:R-:W-:Y:S02]  /*35090*/  IMAD.MOV.U32 R13, RZ, RZ, R91 ;  /* 0x000000ffff0d7224 */ /* 0x000fe400078e005b */
[----:B------:R-:W-:Y:S02]  /*350a0*/  IMAD.MOV.U32 R12, RZ, RZ, R44 ;  /* 0x000000ffff0c7224 */ /* 0x000fe400078e002c */
[----:B------:R-:W-:-:S07]  /*350b0*/  IMAD.MOV.U32 R146, RZ, RZ, R14 ;  /* 0x000000ffff927224 */ /* 0x000fce00078e000e */
[----:B------:R-:W-:Y:S05]  /*350c0*/  WARPSYNC.COLLECTIVE R15, `(.L_x_5814) ;  /* 0x000000000f087348 */ /* 0x000fea0003c00000 */
[----:B------:R0:W1:Y:S02]  /*350d0*/  SHFL.IDX P6, R14, R13, R12, R11 ;  /* 0x0000000c0d0e7389 */ /* 0x00006400000c000b */
[----:B01----:R-:W-:Y:S01]  /*350e0*/  ENDCOLLECTIVE ;  /* 0x000000000000791b */ /* 0x003fe20003800000 */
.L_x_5814:
[----:B------:R-:W-:Y:S01]  /*350f0*/  MOV R13, R88 ;  /* 0x00000058000d7202 */ /* 0x000fe20000000f00 */
[----:B------:R-:W-:-:S07]  /*35100*/  IMAD.MOV.U32 R91, RZ, RZ, R14 ;  /* 0x000000ffff5b7224 */ /* 0x000fce00078e000e */
[----:B------:R-:W-:Y:S05]  /*35110*/  WARPSYNC.COLLECTIVE R15, `(.L_x_5815) ;  /* 0x000000000f087348 */ /* 0x000fea0003c00000 */
[----:B------:R0:W1:Y:S02]  /*35120*/  SHFL.IDX P6, R14, R13, R12, R11 ;  /* 0x0000000c0d0e7389 */ /* 0x00006400000c000b */
[----:B01----:R-:W-:Y:S01]  /*35130*/  ENDCOLLECTIVE ;  /* 0x000000000000791b */ /* 0x003fe20003800000 */
.L_x_5815:
[----:B------:R-:W-:Y:S01]  /*35140*/  IMAD.MOV.U32 R13, RZ, RZ, R39 ;  /* 0x000000ffff0d7224 */ /* 0x000fe200078e0027 */
[----:B------:R-:W-:Y:S01]  /*35150*/  SEL R39, R146, R129, P0 ;  /* 0x0000008192277207 */ /* 0x000fe20000000000 */
[----:B------:R-:W-:Y:S02]  /*35160*/  IMAD.MOV.U32 R12, RZ, RZ, R77 ;  /* 0x000000ffff0c7224 */ /* 0x000fe400078e004d */
[----:B------:R-:W-:-:S07]  /*35170*/  IMAD.MOV.U32 R89, RZ, RZ, R14 ;  /* 0x000000ffff597224 */ /* 0x000fce00078e000e */
[----:B------:R-:W-:Y:S05]  /*35180*/  WARPSYNC.COLLECTIVE R15, `(.L_x_5816) ;  /* 0x000000000f087348 */ /* 0x000fea0003c00000 */
[----:B------:R0:W1:Y:S02]  /*35190*/  SHFL.IDX P6, R14, R13, R12, R11 ;  /* 0x0000000c0d0e7389 */ /* 0x00006400000c000b */
[----:B01----:R-:W-:Y:S01]  /*351a0*/  ENDCOLLECTIVE ;  /* 0x000000000000791b */ /* 0x003fe20003800000 */
.L_x_5816:
[----:B------:R-:W-:Y:S01]  /*351b0*/  IMAD.MOV.U32 R13, RZ, RZ, R37 ;  /* 0x000000ffff0d7224 */ /* 0x000fe200078e0025 */
[----:B------:R-:W-:Y:S01]  /*351c0*/  SEL R37, R145, R127, P0 ;  /* 0x0000007f91257207 */ /* 0x000fe20000000000 */
[----:B------:R-:W-:-:S07]  /*351d0*/  IMAD.MOV.U32 R147, RZ, RZ, R14 ;  /* 0x000000ffff937224 */ /* 0x000fce00078e000e */
[----:B------:R-:W-:Y:S05]  /*351e0*/  WARPSYNC.COLLECTIVE R15, `(.L_x_5817) ;  /* 0x000000000f087348 */ /* 0x000fea0003c00000 */
[----:B------:R0:W1:Y:S02]  /*351f0*/  SHFL.IDX P6, R14, R13, R12, R11 ;  /* 0x0000000c0d0e7389 */ /* 0x00006400000c000b */
[----:B01----:R-:W-:Y:S01]  /*35200*/  ENDCOLLECTIVE ;  /* 0x000000000000791b */ /* 0x003fe20003800000 */
.L_x_5817:
[----:B------:R-:W-:Y:S01]  /*35210*/  SEL R40, R91, R147, P0 ;  /* 0x000000935b287207 */ /* 0x000fe20000000000 */
[----:B------:R-:W-:Y:S02]  /*35220*/  IMAD.MOV.U32 R13, RZ, RZ, R125 ;  /* 0x000000ffff0d7224 */ /* 0x000fe400078e007d */
[----:B------:R-:W-:Y:S02]  /*35230*/  IMAD.MOV.U32 R12, RZ, RZ, R44 ;  /* 0x000000ffff0c7224 */ /* 0x000fe400078e002c */
[----:B------:R-:W-:-:S07]  /*35240*/  IMAD.MOV.U32 R148, RZ, RZ, R14 ;  /* 0x000000ffff947224 */ /* 0x000fce00078e000e */
[----:B------:R-:W-:Y:S05]  /*35250*/  WARPSYNC.COLLECTIVE R15, `(.L_x_5818) ;  /* 0x000000000f087348 */ /* 0x000fea0003c00000 */
[----:B------:R0:W1:Y:S02]  /*35260*/  SHFL.IDX P6, R14, R13, R12, R11 ;  /* 0x0000000c0d0e7389 */ /* 0x00006400000c000b */
[----:B01----:R-:W-:Y:S01]  /*35270*/  ENDCOLLECTIVE ;  /* 0x000000000000791b */ /* 0x003fe20003800000 */
.L_x_5818:
[----:B------:R-:W-:Y:S01]  /*35280*/  SEL R69, R89, R148, P0 ;  /* 0x0000009459457207 */ /* 0x000fe20000000000 */
[----:B------:R-:W-:Y:S02]  /*35290*/  IMAD.MOV.U32 R13, RZ, RZ, R90 ;  /* 0x000000ffff0d7224 */ /* 0x000fe400078e005a */
[----:B------:R-:W-:-:S07]  /*352a0*/  IMAD.MOV.U32 R88, RZ, RZ, R14 ;  /* 0x000000ffff587224 */ /* 0x000fce00078e000e */
[----:B------:R-:W-:Y:S05]  /*352b0*/  WARPSYNC.COLLECTIVE R15, `(.L_x_5819) ;  /* 0x000000000f087348 */ /* 0x000fea0003c00000 */
[----:B------:R0:W1:Y:S02]  /*352c0*/  SHFL.IDX P6, R14, R13, R12, R11 ;  /* 0x0000000c0d0e7389 */ /* 0x00006400000c000b */
[----:B01----:R-:W-:Y:S01]  /*352d0*/  ENDCOLLECTIVE ;  /* 0x000000000000791b */ /* 0x003fe20003800000 */
.L_x_5819:
[----:B------:R-:W-:Y:S01]  /*352e0*/  IMAD.MOV.U32 R13, RZ, RZ, R68 ;  /* 0x000000ffff0d7224 */ /* 0x000fe200078e0044 */
[----:B------:R-:W-:Y:S01]  /*352f0*/  SEL R68, R147, R91, P0 ;  /* 0x0000005b93447207 */ /* 0x000fe20000000000 */
[----:B------:R-:W-:Y:S02]  /*35300*/  IMAD.MOV.U32 R12, RZ, RZ, R77 ;  /* 0x000000ffff0c7224 */ /* 0x000fe400078e004d */
[----:B------:R-:W-:-:S07]  /*35310*/  IMAD.MOV.U32 R128, RZ, RZ, R14 ;  /* 0x000000ffff807224 */ /* 0x000fce00078e000e */
[----:B------:R-:W-:Y:S05]  /*35320*/  WARPSYNC.COLLECTIVE R15, `(.L_x_5820) ;  /* 0x000000000f087348 */ /* 0x000fea0003c00000 */
[----:B------:R0:W1:Y:S02]  /*35330*/  SHFL.IDX P6, R14, R13, R12, R11 ;  /* 0x0000000c0d0e7389 */ /* 0x00006400000c000b */
[----:B01----:R-:W-:Y:S01]  /*35340*/  ENDCOLLECTIVE ;  /* 0x000000000000791b */ /* 0x003fe20003800000 */
.L_x_5820:
[----:B------:R-:W-:Y:S01]  /*35350*/  MOV R13, R64 ;  /* 0x00000040000d7202 */ /* 0x000fe20000000f00 */
[----:B------:R-:W-:-:S07]  /*35360*/  IMAD.MOV.U32 R90, RZ, RZ, R14 ;  /* 0x000000ffff5a7224 */ /* 0x000fce00078e000e */
[----:B------:R-:W-:Y:S05]  /*35370*/  WARPSYNC.COLLECTIVE R15, `(.L_x_5821) ;  /* 0x000000000f087348 */ /* 0x000fea0003c00000 */
[----:B------:R0:W1:Y:S02]  /*35380*/  SHFL.IDX P6, R14, R13, R12, R11 ;  /* 0x0000000c0d0e7389 */ /* 0x00006400000c000b */
[----:B01----:R-:W-:Y:S01]  /*35390*/  ENDCOLLECTIVE ;  /* 0x000000000000791b */ /* 0x003fe20003800000 */
.L_x_5821:
        /* <DEDUP_REMOVED lines=8> */
.L_x_5822:
        /* <DEDUP_REMOVED lines=8> */
.L_x_5823:
[----:B------:R-:W-:Y:S02]  /*354a0*/  IMAD.MOV.U32 R13, RZ, RZ, R79 ;  /* 0x000000ffff0d7224 */ /* 0x000fe400078e004f */
[----:B------:R-:W-:Y:S02]  /*354b0*/  IMAD.MOV.U32 R12, RZ, RZ, R77 ;  /* 0x000000ffff0c7224 */ /* 0x000fe400078e004d */
[----:B------:R-:W-:-:S07]  /*354c0*/  IMAD.MOV.U32 R84, RZ, RZ, R14 ;  /* 0x000000ffff547224 */ /* 0x000fce00078e000e */
[----:B------:R-:W-:Y:S05]  /*354d0*/  WARPSYNC.COLLECTIVE R15, `(.L_x_5824) ;  /* 0x000000000f087348 */ /* 0x000fea0003c00000 */
[----:B------:R0:W1:Y:S02]  /*354e0*/  SHFL.IDX P6, R14, R13, R12, R11 ;  /* 0x0000000c0d0e7389 */ /* 0x00006400000c000b */
[----:B01----:R-:W-:Y:S01]  /*354f0*/  ENDCOLLECTIVE ;  /* 0x000000000000791b */ /* 0x003fe20003800000 */
.L_x_5824:
[----:B------:R-:W-:Y:S01]  /*35500*/  IMAD.MOV.U32 R13, RZ, RZ, R38 ;  /* 0x000000ffff0d7224 */ /* 0x000fe200078e0026 */
[----:B------:R-:W-:Y:S01]  /*35510*/  SEL R38, R129, R146, P0 ;  /* 0x0000009281267207 */ /* 0x000fe20000000000 */
[----:B------:R-:W-:-:S07]  /*35520*/  IMAD.MOV.U32 R79, RZ, RZ, R14 ;  /* 0x000000ffff4f7224 */ /* 0x000fce00078e000e */
[----:B------:R-:W-:Y:S05]  /*35530*/  WARPSYNC.COLLECTIVE R15, `(.L_x_5825) ;  /* 0x000000000f087348 */ /* 0x000fea0003c00000 */
[----:B------:R0:W1:Y:S02]  /*35540*/  SHFL.IDX P6, R14, R13, R12, R11 ;  /* 0x0000000c0d0e7389 */ /* 0x00006400000c000b */
[----:B01----:R-:W-:Y:S01]  /*35550*/  ENDCOLLECTIVE ;  /* 0x000000000000791b */ /* 0x003fe20003800000 */
.L_x_5825:
        /* <DEDUP_REMOVED lines=8> */
.L_x_5826:
[----:B------:R-:W-:Y:S02]  /*355e0*/  SEL R70, R84, R149, P0 ;  /* 0x0000009554467207 */ /* 0x000fe40000000000 */
[----:B------:R-:W-:Y:S02]  /*355f0*/  SEL R71, R149, R84, P0 ;  /* 0x0000005495477207 */ /* 0x000fe40000000000 */
[----:B------:R-:W-:Y:S01]  /*35600*/  MOV R13, R52 ;  /* 0x00000034000d7202 */ /* 0x000fe20000000f00 */
[----:B------:R-:W-:-:S07]  /*35610*/  IMAD.MOV.U32 R55, RZ, RZ, R14 ;  /* 0x000000ffff377224 */ /* 0x000fce00078e000e */
[----:B------:R-:W-:Y:S05]  /*35620*/  WARPSYNC.COLLECTIVE R15, `(.L_x_5827) ;  /* 0x000000000f087348 */ /* 0x000fea0003c00000 */
[----:B------:R0:W1:Y:S02]  /*35630*/  SHFL.IDX P6, R14, R13, R12, R11 ;  /* 0x0000000c0d0e7389 */ /* 0x00006400000c000b */
[----:B01----:R-:W-:Y:S01]  /*35640*/  ENDCOLLECTIVE ;  /* 0x000000000000791b */ /* 0x003fe20003800000 */
.L_x_5827:
[----:B------:R-:W-:Y:S02]  /*35650*/  IMAD.MOV.U32 R13, RZ, RZ, R48 ;  /* 0x000000ffff0d7224 */ /* 0x000fe400078e0030 */
[----:B------:R-:W-:Y:S02]  /*35660*/  IMAD.MOV.U32 R12, RZ, RZ, R77 ;  /* 0x000000ffff0c7224 */ /* 0x000fe400078e004d */
[----:B------:R-:W-:-:S07]  /*35670*/  IMAD.MOV.U32 R80, RZ, RZ, R14 ;  /* 0x000000ffff507224 */ /* 0x000fce00078e000e */
[----:B------:R-:W-:Y:S05]  /*35680*/  WARPSYNC.COLLECTIVE R15, `(.L_x_5828) ;  /* 0x000000000f087348 */ /* 0x000fea0003c00000 */
[----:B------:R0:W1:Y:S02]  /*35690*/  SHFL.IDX P6, R14, R13, R12, R11 ;  /* 0x0000000c0d0e7389 */ /* 0x00006400000c000b */
[----:B01----:R-:W-:Y:S01]  /*356a0*/  ENDCOLLECTIVE ;  /* 0x000000000000791b */ /* 0x003fe20003800000 */
.L_x_5828:
[----:B------:R-:W-:Y:S02]  /*356b0*/  IMAD.MOV.U32 R13, RZ, RZ, R47 ;  /* 0x000000ffff0d7224 */ /* 0x000fe400078e002f */
[----:B------:R-:W-:-:S07]  /*356c0*/  IMAD.MOV.U32 R48, RZ, RZ, R14 ;  /* 0x000000ffff307224 */ /* 0x000fce00078e000e */
[----:B------:R-:W-:Y:S05]  /*356d0*/  WARPSYNC.COLLECTIVE R15, `(.L_x_5829) ;  /* 0x000000000f087348 */ /* 0x000fea0003c00000 */
[----:B------:R0:W1:Y:S02]  /*356e0*/  SHFL.IDX P6, R14, R13, R12, R11 ;  /* 0x0000000c0d0e7389 */ /* 0x00006400000c000b */
[----:B01----:R-:W-:Y:S01]  /*356f0*/  ENDCOLLECTIVE ;  /* 0x000000000000791b */ /* 0x003fe20003800000 */
.L_x_5829:
[----:B------:R-:W-:Y:S02]  /*35700*/  IMAD.MOV.U32 R13, RZ, RZ, R56 ;  /* 0x000000ffff0d7224 */ /* 0x000fe400078e0038 */
[----:B------:R-:W-:Y:S02]  /*35710*/  IMAD.MOV.U32 R12, RZ, RZ, R44 ;  /* 0x000000ffff0c7224 */ /* 0x000fe400078e002c */
[----:B------:R-:W-:-:S07]  /*35720*/  IMAD.MOV.U32 R47, RZ, RZ, R14 ;  /* 0x000000ffff2f7224 */ /* 0x000fce00078e000e */
[----:B------:R-:W-:Y:S05]  /*35730*/  WARPSYNC.COLLECTIVE R15, `(.L_x_5830) ;  /* 0x000000000f087348 */ /* 0x000fea0003c00000 */
[----:B------:R0:W1:Y:S02]  /*35740*/  SHFL.IDX P6, R14, R13, R12, R11 ;  /* 0x0000000c0d0e7389 */ /* 0x00006400000c000b */
[----:B01----:R-:W-:Y:S01]  /*35750*/  ENDCOLLECTIVE ;  /* 0x000000000000791b */ /* 0x003fe20003800000 */
.L_x_5830:
[----:B------:R-:W-:Y:S01]  /*35760*/  SEL R75, R47, R80, P0 ;  /* 0x000000502f4b7207 */ /* 0x000fe20000000000 */
[----:B------:R-:W-:Y:S02]  /*35770*/  IMAD.MOV.U32 R13, RZ, RZ, R54 ;  /* 0x000000ffff0d7224 */ /* 0x000fe400078e0036 */
[----:B------:R-:W-:-:S07]  /*35780*/  IMAD.MOV.U32 R56, RZ, RZ, R14 ;  /* 0x000000ffff387224 */ /* 0x000fce00078e000e */
[----:B------:R-:W-:Y:S05]  /*35790*/  WARPSYNC.COLLECTIVE R15, `(.L_x_5831) ;  /* 0x000000000f087348 */ /* 0x000fea0003c00000 */
[----:B------:R0:W1:Y:S02]  /*357a0*/  SHFL.IDX P6, R14, R13, R12, R11 ;  /* 0x0000000c0d0e7389 */ /* 0x00006400000c000b */
[----:B01----:R-:W-:Y:S01]  /*357b0*/  ENDCOLLECTIVE ;  /* 0x000000000000791b */ /* 0x003fe20003800000 */
.L_x_5831:
[----:B------:R-:W-:Y:S02]  /*357c0*/  IMAD.MOV.U32 R13, RZ, RZ, R50 ;  /* 0x000000ffff0d7224 */ /* 0x000fe400078e0032 */
[----:B------:R-:W-:Y:S02]  /*357d0*/  IMAD.MOV.U32 R12, RZ, RZ, R77 ;  /* 0x000000ffff0c7224 */ /* 0x000fe400078e004d */
[----:B------:R-:W-:-:S07]  /*357e0*/  IMAD.MOV.U32 R54, RZ, RZ, R14 ;  /* 0x000000ffff367224 */ /* 0x000fce00078e000e */
[----:B------:R-:W-:Y:S05]  /*357f0*/  WARPSYNC.COLLECTIVE R15, `(.L_x_5832) ;  /* 0x000000000f087348 */ /* 0x000fea0003c00000 */
[----:B------:R0:W1:Y:S02]  /*35800*/  SHFL.IDX P6, R14, R13, R12, R11 ;  /* 0x0000000c0d0e7389 */ /* 0x00006400000c000b */
[----:B01----:R-:W-:Y:S01]  /*35810*/  ENDCOLLECTIVE ;  /* 0x000000000000791b */ /* 0x003fe20003800000 */
.L_x_5832:
[----:B------:R-:W-:Y:S01]  /*35820*/  MOV R13, R49 ;  /* 0x00000031000d7202 */ /* 0x000fe20000000f00 */
[----:B------:R-:W-:-:S07]  /*35830*/  IMAD.MOV.U32 R50, RZ, RZ, R14 ;  /* 0x000000ffff327224 */ /* 0x000fce00078e000e */
[----:B------:R-:W-:Y:S05]  /*35840*/  WARPSYNC.COLLECTIVE R15, `(.L_x_5833) ;  /* 0x000000000f087348 */ /* 0x000fea0003c00000 */
[----:B------:R0:W1:Y:S02]  /*35850*/  SHFL.IDX P6, R14, R13, R12, R11 ;  /* 0x0000000c0d0e7389 */ /* 0x00006400000c000b */
[----:B01----:R-:W-:Y:S01]  /*35860*/  ENDCOLLECTIVE ;  /* 0x000000000000791b */ /* 0x003fe20003800000 */
.L_x_5833:
[----:B------:R-:W-:Y:S02]  /*35870*/  IMAD.MOV.U32 R13, RZ, RZ, R62 ;  /* 0x000000ffff0d7224 */ /* 0x000fe400078e003e */
[----:B------:R-:W-:Y:S02]  /*35880*/  IMAD.MOV.U32 R12, RZ, RZ, R44 ;  /* 0x000000ffff0c7224 */ /* 0x000fe400078e002c */
[----:B------:R-:W-:-:S07]  /*35890*/  IMAD.MOV.U32 R49, RZ, RZ, R14 ;  /* 0x000000ffff317224 */ /* 0x000fce00078e000e */
[----:B------:R-:W-:Y:S05]  /*358a0*/  WARPSYNC.COLLECTIVE R15, `(.L_x_5834) ;  /* 0x000000000f087348 */ /* 0x000fea0003c00000 */
[----:B------:R0:W1:Y:S02]  /*358b0*/  SHFL.IDX P6, R14, R13, R12, R11 ;  /* 0x0000000c0d0e7389 */ /* 0x00006400000c000b */
[----:B01----:R-:W-:Y:S01]  /*358c0*/  ENDCOLLECTIVE ;  /* 0x000000000000791b */ /* 0x003fe20003800000 */
.L_x_5834:
[----:B------:R-:W-:Y:S01]  /*358d0*/  SEL R79, R49, R54, P0 ;  /* 0x00000036314f7207 */ /* 0x000fe20000000000 */
[----:B------:R-:W-:Y:S02]  /*358e0*/  IMAD.MOV.U32 R13, RZ, RZ, R57 ;  /* 0x000000ffff0d7224 */ /* 0x000fe400078e0039 */
[----:B------:R-:W-:-:S07]  /*358f0*/  IMAD.MOV.U32 R62, RZ, RZ, R14 ;  /* 0x000000ffff3e7224 */ /* 0x000fce00078e000e */
[----:B------:R-:W-:Y:S05]  /*35900*/  WARPSYNC.COLLECTIVE R15, `(.L_x_5835) ;  /* 0x000000000f087348 */ /* 0x000fea0003c00000 */
[----:B------:R0:W1:Y:S02]  /*35910*/  SHFL.IDX P6, R14, R13, R12, R11 ;  /* 0x0000000c0d0e7389 */ /* 0x00006400000c000b */
[----:B01----:R-:W-:Y:S01]  /*35920*/  ENDCOLLECTIVE ;  /* 0x000000000000791b */ /* 0x003fe20003800000 */
.L_x_5835:
[----:B------:R-:W-:Y:S02]  /*35930*/  IMAD.MOV.U32 R13, RZ, RZ, R53 ;  /* 0x000000ffff0d7224 */ /* 0x000fe400078e0035 */
[----:B------:R-:W-:Y:S02]  /*35940*/  IMAD.MOV.U32 R12, RZ, RZ, R77 ;  /* 0x000000ffff0c7224 */ /* 0x000fe400078e004d */
[----:B------:R-:W-:-:S07]  /*35950*/  IMAD.MOV.U32 R83, RZ, RZ, R14 ;  /* 0x000000ffff537224 */ /* 0x000fce00078e000e */
[----:B------:R-:W-:Y:S05]  /*35960*/  WARPSYNC.COLLECTIVE R15, `(.L_x_5836) ;  /* 0x000000000f087348 */ /* 0x000fea0003c00000 */
[----:B------:R0:W1:Y:S02]  /*35970*/  SHFL.IDX P6, R14, R13, R12, R11 ;  /* 0x0000000c0d0e7389 */ /* 0x00006400000c000b */
[----:B01----:R-:W-:Y:S01]  /*35980*/  ENDCOLLECTIVE ;  /* 0x000000000000791b */ /* 0x003fe20003800000 */
.L_x_5836:
[----:B------:R-:W-:Y:S02]  /*35990*/  IMAD.MOV.U32 R13, RZ, RZ, R51 ;  /* 0x000000ffff0d7224 */ /* 0x000fe400078e0033 */
[----:B------:R-:W-:-:S07]  /*359a0*/  IMAD.MOV.U32 R53, RZ, RZ, R14 ;  /* 0x000000ffff357224 */ /* 0x000fce00078e000e */
[----:B------:R-:W-:Y:S05]  /*359b0*/  WARPSYNC.COLLECTIVE R15, `(.L_x_5837) ;  /* 0x000000000f087348 */ /* 0x000fea0003c00000 */
[----:B------:R0:W1:Y:S02]  /*359c0*/  SHFL.IDX P6, R14, R13, R12, R11 ;  /* 0x0000000c0d0e7389 */ /* 0x00006400000c000b */
[----:B01----:R-:W-:Y:S01]  /*359d0*/  ENDCOLLECTIVE ;  /* 0x000000000000791b */ /* 0x003fe20003800000 */
.L_x_5837:
        /* <DEDUP_REMOVED lines=8> */
.L_x_5838:
[----:B------:R-:W-:Y:S02]  /*35a60*/  SEL R82, R83, R51, P0 ;  /* 0x0000003353527207 */ /* 0x000fe40000000000 */
[----:B------:R-:W-:Y:S02]  /*35a70*/  SEL R83, R51, R83, P0 ;  /* 0x0000005333537207 */ /* 0x000fe40000000000 */
[----:B------:R-:W-:Y:S01]  /*35a80*/  MOV R13, R61 ;  /* 0x0000003d000d7202 */ /* 0x000fe20000000f00 */
[----:B------:R-:W-:-:S07]  /*35a90*/  IMAD.MOV.U32 R131, RZ, RZ, R14 ;  /* 0x000000ffff837224 */ /* 0x000fce00078e000e */
[----:B------:R-:W-:Y:S05]  /*35aa0*/  WARPSYNC.COLLECTIVE R15, `(.L_x_5839) ;  /* 0x000000000f087348 */ /* 0x000fea0003c00000 */
[----:B------:R0:W1:Y:S02]  /*35ab0*/  SHFL.IDX P6, R14, R13, R12, R11 ;  /* 0x0000000c0d0e7389 */ /* 0x00006400000c000b */
[----:B01----:R-:W-:Y:S01]  /*35ac0*/  ENDCOLLECTIVE ;  /* 0x000000000000791b */ /* 0x003fe20003800000 */
.L_x_5839:
[----:B------:R-:W-:Y:S02]  /*35ad0*/  IMAD.MOV.U32 R13, RZ, RZ, R59 ;  /* 0x000000ffff0d7224 */ /* 0x000fe400078e003b */
[----:B------:R-:W-:Y:S02]  /*35ae0*/  IMAD.MOV.U32 R12, RZ, RZ, R77 ;  /* 0x000000ffff0c7224 */ /* 0x000fe400078e004d */
[----:B------:R-:W-:-:S07]  /*35af0*/  IMAD.MOV.U32 R133, RZ, RZ, R14 ;  /* 0x000000ffff857224 */ /* 0x000fce00078e000e */
[----:B------:R-:W-:Y:S05]  /*35b00*/  WARPSYNC.COLLECTIVE R15, `(.L_x_5840) ;  /* 0x000000000f087348 */ /* 0x000fea0003c00000 */
[----:B------:R0:W1:Y:S02]  /*35b10*/  SHFL.IDX P6, R14, R13, R12, R11 ;  /* 0x0000000c0d0e7389 */ /* 0x00006400000c000b */
[----:B01----:R-:W-:Y:S01]  /*35b20*/  ENDCOLLECTIVE ;  /* 0x000000000000791b */ /* 0x003fe20003800000 */
.L_x_5840:
[----:B------:R-:W-:Y:S02]  /*35b30*/  IMAD.MOV.U32 R13, RZ, RZ, R58 ;  /* 0x000000ffff0d7224 */ /* 0x000fe400078e003a */
[----:B------:R-:W-:-:S07]  /*35b40*/  IMAD.MOV.U32 R59, RZ, RZ, R14 ;  /* 0x000000ffff3b7224 */ /* 0x000fce00078e000e */
[----:B------:R-:W-:Y:S05]  /*35b50*/  WARPSYNC.COLLECTIVE R15, `(.L_x_5841) ;  /* 0x000000000f087348 */ /* 0x000fea0003c00000 */
[----:B------:R0:W1:Y:S02]  /*35b60*/  SHFL.IDX P6, R14, R13, R12, R11 ;  /* 0x0000000c0d0e7389 */ /* 0x00006400000c000b */
[----:B01----:R-:W-:Y:S01]  /*35b70*/  ENDCOLLECTIVE ;  /* 0x000000000000791b */ /* 0x003fe20003800000 */
.L_x_5841:
[----:B------:R-:W-:Y:S02]  /*35b80*/  SEL R84, R131, R59, P0 ;  /* 0x0000003b83547207 */ /* 0x000fe40000000000 */
[----:B------:R-:W-:Y:S01]  /*35b90*/  SEL R131, R59, R131, P0 ;  /* 0x000000833b837207 */ /* 0x000fe20000000000 */
        /* <DEDUP_REMOVED lines=8> */
.L_x_5842:
[----:B------:R-:W-:Y:S02]  /*35c20*/  SEL R132, R133, R58, P0 ;  /* 0x0000003a85847207 */ /* 0x000fe40000000000 */
[----:B------:R-:W-:Y:S01]  /*35c30*/  SEL R133, R58, R133, P0 ;  /* 0x000000853a857207 */ /* 0x000fe20000000000 */
[----:B------:R-:W-:Y:S02]  /*35c40*/  IMAD.MOV.U32 R13, RZ, RZ, R67 ;  /* 0x000000ffff0d7224 */ /* 0x000fe400078e0043 */
[----:B------:R-:W-:-:S07]  /*35c50*/  IMAD.MOV.U32 R135, RZ, RZ, R14 ;  /* 0x000000ffff877224 */ /* 0x000fce00078e000e */
[----:B------:R-:W-:Y:S05]  /*35c60*/  WARPSYNC.COLLECTIVE R15, `(.L_x_5843) ;  /* 0x000000000f087348 */ /* 0x000fea0003c00000 */
[----:B------:R0:W1:Y:S02]  /*35c70*/  SHFL.IDX P6, R14, R13, R12, R11 ;  /* 0x0000000c0d0e7389 */ /* 0x00006400000c000b */
[----:B01----:R-:W-:Y:S01]  /*35c80*/  ENDCOLLECTIVE ;  /* 0x000000000000791b */ /* 0x003fe20003800000 */
.L_x_5843:
[----:B------:R-:W-:Y:S01]  /*35c90*/  IMAD.MOV.U32 R13, RZ, RZ, R73 ;  /* 0x000000ffff0d7224 */ /* 0x000fe200078e0049 */
[----:B------:R-:W-:Y:S01]  /*35ca0*/  SEL R73, R48, R55, P0 ;  /* 0x0000003730497207 */ /* 0x000fe20000000000 */
[----:B------:R-:W-:Y:S02]  /*35cb0*/  IMAD.MOV.U32 R12, RZ, RZ, R77 ;  /* 0x000000ffff0c7224 */ /* 0x000fe400078e004d */
[----:B------:R-:W-:-:S07]  /*35cc0*/  IMAD.MOV.U32 R137, RZ, RZ, R14 ;  /* 0x000000ffff897224 */ /* 0x000fce00078e000e */
[----:B------:R-:W-:Y:S05]  /*35cd0*/  WARPSYNC.COLLECTIVE R15, `(.L_x_5844) ;  /* 0x000000000f087348 */ /* 0x000fea0003c00000 */
[----:B------:R0:W1:Y:S02]  /*35ce0*/  SHFL.IDX P6, R14, R13, R12, R11 ;  /* 0x0000000c0d0e7389 */ /* 0x00006400000c000b */
[----:B01----:R-:W-:Y:S01]  /*35cf0*/  ENDCOLLECTIVE ;  /* 0x000000000000791b */ /* 0x003fe20003800000 */
.L_x_5844:
[----:B------:R-:W-:Y:S01]  /*35d00*/  MOV R13, R63 ;  /* 0x0000003f000d7202 */ /* 0x000fe20000000f00 */
[----:B------:R-:W-:-:S07]  /*35d10*/  IMAD.MOV.U32 R57, RZ, RZ, R14 ;  /* 0x000000ffff397224 */ /* 0x000fce00078e000e */
[----:B------:R-:W-:Y:S05]  /*35d20*/  WARPSYNC.COLLECTIVE R15, `(.L_x_5845) ;  /* 0x000000000f087348 */ /* 0x000fea0003c00000 */
[----:B------:R0:W1:Y:S02]  /*35d30*/  SHFL.IDX P6, R14, R13, R12, R11 ;  /* 0x0000000c0d0e7389 */ /* 0x00006400000c000b */
[----:B01----:R-:W-:Y:S01]  /*35d40*/  ENDCOLLECTIVE ;  /* 0x000000000000791b */ /* 0x003fe20003800000 */
.L_x_5845:
        /* <DEDUP_REMOVED lines=9> */
.L_x_5846:
[----:B------:R-:W-:Y:S02]  /*35de0*/  SEL R136, R137, R63, P0 ;  /* 0x0000003f89887207 */ /* 0x000fe40000000000 */
[----:B------:R-:W-:Y:S01]  /*35df0*/  SEL R137, R63, R137, P0 ;  /* 0x000000893f897207 */ /* 0x000fe20000000000 */
[----:B------:R-:W-:Y:S02]  /*35e00*/  IMAD.MOV.U32 R13, RZ, RZ, R45 ;  /* 0x000000ffff0d7224 */ /* 0x000fe400078e002d */
[----:B------:R-:W-:-:S07]  /*35e10*/  IMAD.MOV.U32 R52, RZ, RZ, R14 ;  /* 0x000000ffff347224 */ /* 0x000fce00078e000e */
[----:B------:R-:W-:Y:S05]  /*35e20*/  WARPSYNC.COLLECTIVE R15, `(.L_x_5847) ;  /* 0x000000000f087348 */ /* 0x000fea0003c00000 */
[----:B------:R0:W1:Y:S02]  /*35e30*/  SHFL.IDX P6, R14, R13, R12, R11 ;  /* 0x0000000c0d0e7389 */ /* 0x00006400000c000b */
[----:B01----:R-:W-:Y:S01]  /*35e40*/  ENDCOLLECTIVE ;  /* 0x000000000000791b */ /* 0x003fe20003800000 */
.L_x_5847:
        /* <DEDUP_REMOVED lines=8> */
.L_x_5848:
[----:B------:R-:W-:Y:S02]  /*35ed0*/  IMAD.MOV.U32 R13, RZ, RZ, R46 ;  /* 0x000000ffff0d7224 */ /* 0x000fe400078e002e */
[----:B------:R-:W-:-:S07]  /*35ee0*/  IMAD.MOV.U32 R44, RZ, RZ, R14 ;  /* 0x000000ffff2c7224 */ /* 0x000fce00078e000e */
[----:B------:R-:W-:Y:S05]  /*35ef0*/  WARPSYNC.COLLECTIVE R15, `(.L_x_5849) ;  /* 0x000000000f087348 */ /* 0x000fea0003c00000 */
[----:B------:R0:W1:Y:S02]  /*35f00*/  SHFL.IDX P6, R14, R13, R12, R11 ;  /* 0x0000000c0d0e7389 */ /* 0x00006400000c000b */
[----:B01----:R-:W-:Y:S01]  /*35f10*/  ENDCOLLECTIVE ;  /* 0x000000000000791b */ /* 0x003fe20003800000 */
.L_x_5849:
[----:B------:R-:W-:Y:S01]  /*35f20*/  IMAD.MOV.U32 R11, RZ, RZ, RZ ;  /* 0x000000ffff0b7224 */ /* 0x000fe200078e00ff */
[----:B------:R-:W-:Y:S06]  /*35f30*/  BRA `(.L_x_5850) ;  /* 0xfffffef800787947 */ /* 0x000fec000383ffff */
.L_x_5560:
[----:B------:R-:W-:Y:S01]  /*35f40*/  IMAD.MOV.U32 R13, RZ, RZ, R3 ;  /* 0x000000ffff0d7224 */ /* 0x000fe200078e0003 */
[----:B------:R-:W-:Y:S01]  /*35f50*/  MOV R15, 0xffffffff ;  /* 0xffffffff000f7802 */ /* 0x000fe20000000f00 */
[----:B------:R-:W-:Y:S02]  /*35f60*/  IMAD.MOV.U32 R12, RZ, RZ, RZ ;  /* 0x000000ffff0c7224 */ /* 0x000fe400078e00ff */
[----:B------:R-:W-:-:S07]  /*35f70*/  IMAD.MOV.U32 R11, RZ, RZ, 0x181f ;  /* 0x0000181fff0b7424 */ /* 0x000fce00078e00ff */
[----:B-----5:R-:W-:Y:S05]  /*35f80*/  WARPSYNC.COLLECTIVE R15, `(.L_x_5851) ;  /* 0x000000000f087348 */ /* 0x020fea0003c00000 */
[----:B------:R0:W1:Y:S02]  /*35f90*/  SHFL.IDX P6, R14, R13, R12, R11 ;  /* 0x0000000c0d0e7389 */ /* 0x00006400000c000b */
[----:B01---5:R-:W-:Y:S01]  /*35fa0*/  ENDCOLLECTIVE ;  /* 0x000000000000791b */ /* 0x023fe20003800000 */
.L_x_5851:
[----:B------:R-:W-:Y:S02]  /*35fb0*/  IMAD.MOV.U32 R13, RZ, RZ, R2 ;  /* 0x000000ffff0d7224 */ /* 0x000fe400078e0002 */
[----:B------:R-:W-:-:S07]  /*35fc0*/  IMAD.MOV.U32 R0, RZ, RZ, R14 ;  /* 0x000000ffff007224 */ /* 0x000fce00078e000e */
[----:B------:R-:W-:Y:S05]  /*35fd0*/  WARPSYNC.COLLECTIVE R15, `(.L_x_5852) ;  /* 0x000000000f087348 */ /* 0x000fea0003c00000 */
[----:B------:R0:W1:Y:S02]  /*35fe0*/  SHFL.IDX P6, R14, R13, R12, R11 ;  /* 0x0000000c0d0e7389 */ /* 0x00006400000c000b */
[----:B01----:R-:W-:Y:S01]  /*35ff0*/  ENDCOLLECTIVE ;  /* 0x000000000000791b */ /* 0x003fe20003800000 */
.L_x_5852:
[----:B------:R-:W-:Y:S05]  /*36000*/  BRA `(.L_x_5853) ;  /* 0xffffff0800d07947 */ /* 0x000fea000383ffff */
.L_x_5563:
        /* <DEDUP_REMOVED lines=8> */
.L_x_5855:
[----:B------:R-:W-:Y:S05]  /*36090*/  BSYNC B1 ;  /* 0x0000000000017941 */ /* 0x000fea0003800000 */
.L_x_5854:
        /* <DEDUP_REMOVED lines=8> */
.L_x_5856:
[----:B------:R-:W-:Y:S05]  /*36120*/  BRA `(.L_x_5857) ;  /* 0xffffff0800e07947 */ /* 0x000fea000383ffff */
.L_x_5566:
[----:B------:R-:W-:Y:S01]  /*36130*/  BSSY B1, `(.L_x_5858) ;  /* 0x0000008000017945 */ /* 0x000fe20003800000 */
[----:B------:R-:W-:Y:S01]  /*36140*/  IMAD.MOV.U32 R13, RZ, RZ, R3 ;  /* 0x000000ffff0d7224 */ /* 0x000fe200078e0003 */
[----:B---3--:R-:W-:Y:S01]  /*36150*/  MOV R15, 0xffffffff ;  /* 0xffffffff000f7802 */ /* 0x008fe20000000f00 */
[----:B------:R-:W-:Y:S02]  /*36160*/  IMAD.MOV.U32 R12, RZ, RZ, 0x2 ;  /* 0x00000002ff0c7424 */ /* 0x000fe400078e00ff */
[----:B------:R-:W-:-:S07]  /*36170*/  IMAD.MOV.U32 R11, RZ, RZ, 0x181f ;  /* 0x0000181fff0b7424 */ /* 0x000fce00078e00ff */
[----:B012-4-:R-:W-:Y:S05]  /*36180*/  WARPSYNC.COLLECTIVE R15, `(.L_x_5859) ;  /* 0x000000000f087348 */ /* 0x017fea0003c00000 */
[----:B--2---:R2:W3:Y:S02]  /*36190*/  SHFL.IDX P6, R14, R13, R12, R11 ;  /* 0x0000000c0d0e7389 */ /* 0x0044e400000c000b */
[----:B01234-:R-:W-:Y:S01]  /*361a0*/  ENDCOLLECTIVE ;  /* 0x000000000000791b */ /* 0x01ffe20003800000 */
.L_x_5859:
[----:B------:R-:W-:Y:S05]  /*361b0*/  BSYNC B1 ;  /* 0x0000000000017941 */ /* 0x000fea0003800000 */
.L_x_5858:
        /* <DEDUP_REMOVED lines=8> */
.L_x_5860:
[----:B------:R-:W-:Y:S05]  /*36240*/  BRA `(.L_x_5861) ;  /* 0xffffff0800f07947 */ /* 0x000fea000383ffff */
.L_x_5569:
        /* <DEDUP_REMOVED lines=8> */
.L_x_5863:
[----:B------:R-:W-:Y:S05]  /*362d0*/  BSYNC B1 ;  /* 0x0000000000017941 */ /* 0x000fea0003800000 */
.L_x_5862:
        /* <DEDUP_REMOVED lines=8> */
.L_x_5864:
[----:B------:R-:W-:Y:S05]  /*36360*/  BRA `(.L_x_5865) ;  /* 0xffffff0c00007947 */ /* 0x000fea000383ffff */
.L_x_5571:
[----:B------:R-:W-:Y:S01]  /*36370*/  MOV R13, R50 ;  /* 0x00000032000d7202 */ /* 0x000fe20000000f00 */
[----:B------:R-:W-:Y:S02]  /*36380*/  IMAD.MOV.U32 R12, RZ, RZ, RZ ;  /* 0x000000ffff0c7224 */ /* 0x000fe400078e00ff */
[----:B------:R-:W-:Y:S02]  /*36390*/  IMAD.MOV.U32 R11, RZ, RZ, 0x1c1f ;  /* 0x00001c1fff0b7424 */ /* 0x000fe400078e00ff */
[----:B------:R-:W-:-:S07]  /*363a0*/  IMAD.MOV.U32 R15, RZ, RZ, -0x1 ;  /* 0xffffffffff0f7424 */ /* 0x000fce00078e00ff */
[----:B------:R-:W-:Y:S05]  /*363b0*/  WARPSYNC.COLLECTIVE R15, `(.L_x_5866) ;  /* 0x000000000f087348 */ /* 0x000fea0003c00000 */
[----:B------:R0:W1:Y:S02]  /*363c0*/  SHFL.IDX P6, R14, R13, R12, R11 ;  /* 0x0000000c0d0e7389 */ /* 0x00006400000c000b */
[----:B01----:R-:W-:Y:S01]  /*363d0*/  ENDCOLLECTIVE ;  /* 0x000000000000791b */ /* 0x003fe20003800000 */
.L_x_5866:
[----:B------:R-:W-:Y:S02]  /*363e0*/  IMAD.MOV.U32 R13, RZ, RZ, R48 ;  /* 0x000000ffff0d7224 */ /* 0x000fe400078e0030 */
[----:B------:R-:W-:-:S07]  /*363f0*/  IMAD.MOV.U32 R49, RZ, RZ, R14 ;  /* 0x000000ffff317224 */ /* 0x000fce00078e000e */
[----:B------:R-:W-:Y:S05]  /*36400*/  WARPSYNC.COLLECTIVE R15, `(.L_x_5867) ;  /* 0x000000000f087348 */ /* 0x000fea0003c00000 */
[----:B------:R0:W1:Y:S02]  /*36410*/  SHFL.IDX P6, R14, R13, R12, R11 ;  /* 0x0000000c0d0e7389 */ /* 0x00006400000c000b */
[----:B01----:R-:W-:Y:S01]  /*36420*/  ENDCOLLECTIVE ;  /* 0x000000000000791b */ /* 0x003fe20003800000 */
.L_x_5867:
[----:B------:R-:W-:Y:S01]  /*36430*/  IMAD.MOV.U32 R51, RZ, RZ, R14 ;  /* 0x000000ffff337224 */ /* 0x000fe200078e000e */
[----:B------:R-:W-:Y:S06]  /*36440*/  BRA `(.L_x_5868) ;  /* 0xffffff0c00c87947 */ /* 0x000fec000383ffff */
.L_x_5574:
[----:B------:R-:W-:Y:S01]  /*36450*/  BSSY B1, `(.L_x_5869) ;  /* 0x0000008000017945 */ /* 0x000fe20003800000 */
[----:B------:R-:W-:Y:S02]  /*36460*/  IMAD.MOV.U32 R13, RZ, RZ, R50 ;  /* 0x000000ffff0d7224 */ /* 0x000fe400078e0032 */
[----:B------:R-:W-:Y:S02]  /*36470*/  IMAD.MOV.U32 R12, RZ, RZ, 0x1 ;  /* 0x00000001ff0c7424 */ /* 0x000fe400078e00ff */
[----:B---3--:R-:W-:Y:S02]  /*36480*/  IMAD.MOV.U32 R11, RZ, RZ, 0x1c1f ;  /* 0x00001c1fff0b7424 */ /* 0x008fe400078e00ff */
[----:B------:R-:W-:-:S07]  /*36490*/  IMAD.MOV.U32 R15, RZ, RZ, -0x1 ;  /* 0xffffffffff0f7424 */ /* 0x000fce00078e00ff */
[----:B012---:R-:W-:Y:S05]  /*364a0*/  WARPSYNC.COLLECTIVE R15, `(.L_x_5870) ;  /* 0x000000000f087348 */ /* 0x007fea0003c00000 */
[----:B------:R3:W4:Y:S02]  /*364b0*/  SHFL.IDX P6, R14, R13, R12, R11 ;  /* 0x0000000c0d0e7389 */ /* 0x00072400000c000b */
[----:B01234-:R-:W-:Y:S01]  /*364c0*/  ENDCOLLECTIVE ;  /* 0x000000000000791b */ /* 0x01ffe20003800000 */
.L_x_5870:
[----:B------:R-:W-:Y:S05]  /*364d0*/  BSYNC B1 ;  /* 0x0000000000017941 */ /* 0x000fea0003800000 */
.L_x_5869:
        /* <DEDUP_REMOVED lines=8> */
.L_x_5871:
[----:B------:R-:W-:Y:S05]  /*36560*/  BRA `(.L_x_5872) ;  /* 0xffffff1800e47947 */ /* 0x000fea000383ffff */
.L_x_5578:
[----:B------:R-:W-:Y:S02]  /*36570*/  IMAD.MOV.U32 R13, RZ, RZ, R3 ;  /* 0x000000ffff0d7224 */ /* 0x000fe400078e0003 */
[----:B------:R-:W-:Y:S02]  /*36580*/  IMAD.MOV.U32 R12, RZ, RZ, RZ ;  /* 0x000000ffff0c7224 */ /* 0x000fe400078e00ff */
[----:B------:R-:W-:Y:S02]  /*36590*/  IMAD.MOV.U32 R11, RZ, RZ, 0x181f ;  /* 0x0000181fff0b7424 */ /* 0x000fe400078e00ff */
[----:B------:R-:W-:-:S07]  /*365a0*/  IMAD.MOV.U32 R15, RZ, RZ, -0x1 ;  /* 0xffffffffff0f7424 */ /* 0x000fce00078e00ff */
[----:B0-----:R-:W-:Y:S05]  /*365b0*/  WARPSYNC.COLLECTIVE R15, `(.L_x_5873) ;  /* 0x000000000f087348 */ /* 0x001fea0003c00000 */
[----:B------:R1:W2:Y:S02]  /*365c0*/  SHFL.IDX P6, R14, R13, R12, R11 ;  /* 0x0000000c0d0e7389 */ /* 0x0002a400000c000b */
[----:B012---:R-:W-:Y:S01]  /*365d0*/  ENDCOLLECTIVE ;  /* 0x000000000000791b */ /* 0x007fe20003800000 */
.L_x_5873:
[----:B------:R-:W-:Y:S02]  /*365e0*/  IMAD.MOV.U32 R13, RZ, RZ, R2 ;  /* 0x000000ffff0d7224 */ /* 0x000fe400078e0002 */
[----:B------:R-:W-:-:S07]  /*365f0*/  IMAD.MOV.U32 R0, RZ, RZ, R14 ;  /* 0x000000ffff007224 */ /* 0x000fce00078e000e */
[----:B------:R-:W-:Y:S05]  /*36600*/  WARPSYNC.COLLECTIVE R15, `(.L_x_5874) ;  /* 0x000000000f087348 */ /* 0x000fea0003c00000 */
[----:B------:R0:W1:Y:S02]  /*36610*/  SHFL.IDX P6, R14, R13, R12, R11 ;  /* 0x0000000c0d0e7389 */ /* 0x00006400000c000b */
[----:B01----:R-:W-:Y:S01]  /*36620*/  ENDCOLLECTIVE ;  /* 0x000000000000791b */ /* 0x003fe20003800000 */
.L_x_5874:
[----:B------:R-:W-:Y:S05]  /*36630*/  BRA `(.L_x_5875) ;  /* 0xffffff30000c7947 */ /* 0x000fea000383ffff */
.L_x_5581:
[----:B------:R-:W-:Y:S01]  /*36640*/  BSSY B1, `(.L_x_5876) ;  /* 0x0000008000017945 */ /* 0x000fe20003800000 */
[----:B----4-:R-:W-:Y:S02]  /*36650*/  IMAD.MOV.U32 R13, RZ, RZ, R3 ;  /* 0x000000ffff0d7224 */ /* 0x010fe400078e0003 */
[----:B------:R-:W-:Y:S02]  /*36660*/  IMAD.MOV.U32 R12, RZ, RZ, 0x1 ;  /* 0x00000001ff0c7424 */ /* 0x000fe400078e00ff */
[----:B------:R-:W-:Y:S02]  /*36670*/  IMAD.MOV.U32 R11, RZ, RZ, 0x181f ;  /* 0x0000181fff0b7424 */ /* 0x000fe400078e00ff */
[----:B------:R-:W-:-:S07]  /*36680*/  IMAD.MOV.U32 R15, RZ, RZ, -0x1 ;  /* 0xffffffffff0f7424 */ /* 0x000fce00078e00ff */
[----:B0123--:R-:W-:Y:S05]  /*36690*/  WARPSYNC.COLLECTIVE R15, `(.L_x_5877) ;  /* 0x000000000f087348 */ /* 0x00ffea0003c00000 */
[----:B---3--:R3:W4:Y:S02]  /*366a0*/  SHFL.IDX P6, R14, R13, R12, R11 ;  /* 0x0000000c0d0e7389 */ /* 0x00872400000c000b */
[----:B01234-:R-:W-:Y:S01]  /*366b0*/  ENDCOLLECTIVE ;  /* 0x000000000000791b */ /* 0x01ffe20003800000 */
.L_x_5877:
[----:B------:R-:W-:Y:S05]  /*366c0*/  BSYNC B1 ;  /* 0x0000000000017941 */ /* 0x000fea0003800000 */
.L_x_5876:
        /* <DEDUP_REMOVED lines=8> */
.L_x_5878:
[----:B------:R-:W-:Y:S05]  /*36750*/  BRA `(.L_x_5879) ;  /* 0xffffff3000207947 */ /* 0x000fea000383ffff */
.L_x_5584:
        /* <DEDUP_REMOVED lines=8> */
.L_x_5881:
[----:B------:R-:W-:Y:S05]  /*367e0*/  BSYNC B1 ;  /* 0x0000000000017941 */ /* 0x000fea0003800000 */
.L_x_5880:
        /* <DEDUP_REMOVED lines=8> */
.L_x_5882:
[----:B------:R-:W-:Y:S05]  /*36870*/  BRA `(.L_x_5883) ;  /* 0xffffff3000307947 */ /* 0x000fea000383ffff */
.L_x_5587:
[----:B------:R-:W-:Y:S01]  /*36880*/  BSSY B1, `(.L_x_5884) ;  /* 0x0000008000017945 */ /* 0x000fe20003800000 */
[----:B0-----:R-:W-:Y:S02]  /*36890*/  IMAD.MOV.U32 R13, RZ, RZ, R3 ;  /* 0x000000ffff0d7224 */ /* 0x001fe400078e0003 */
[----:B------:R-:W-:Y:S02]  /*368a0*/  IMAD.MOV.U32 R12, RZ, RZ, 0x3 ;  /* 0x00000003ff0c7424 */ /* 0x000fe400078e00ff */
[----:B------:R-:W-:Y:S02]  /*368b0*/  IMAD.MOV.U32 R11, RZ, RZ, 0x181f ;  /* 0x0000181fff0b7424 */ /* 0x000fe400078e00ff */
[----:B------:R-:W-:-:S07]  /*368c0*/  IMAD.MOV.U32 R15, RZ, RZ, -0x1 ;  /* 0xffffffffff0f7424 */ /* 0x000fce00078e00ff */
[----:B-1234-:R-:W-:Y:S05]  /*368d0*/  WARPSYNC.COLLECTIVE R15, `(.L_x_5885) ;  /* 0x000000000f087348 */ /* 0x01efea0003c00000 */
[----:B----4-:R0:W4:Y:S02]  /*368e0*/  SHFL.IDX P6, R14, R13, R12, R11 ;  /* 0x0000000c0d0e7389 */ /* 0x01012400000c000b */
[----:B01234-:R-:W-:Y:S01]  /*368f0*/  ENDCOLLECTIVE ;  /* 0x000000000000791b */ /* 0x01ffe20003800000 */
.L_x_5885:
[----:B------:R-:W-:Y:S05]  /*36900*/  BSYNC B1 ;  /* 0x0000000000017941 */ /* 0x000fea0003800000 */
.L_x_5884:
        /* <DEDUP_REMOVED lines=8> */
.L_x_5886:
[----:B------:R-:W-:Y:S05]  /*36990*/  BRA `(.L_x_5887) ;  /* 0xffffff3000407947 */ /* 0x000fea000383ffff */
.L_x_5606:
        /* <DEDUP_REMOVED lines=11> */
.L_x_5889:
[----:B------:R-:W-:Y:S05]  /*36a50*/  BSYNC B1 ;  /* 0x0000000000017941 */ /* 0x000fea0003800000 */
.L_x_5888:
[----:B------:R-:W-:Y:S05]  /*36a60*/  BRA `(.L_x_5890) ;  /* 0xffffff5000007947 */ /* 0x000fea000383ffff */
.L_x_5608:
[----:B------:R-:W-:Y:S01]  /*36a70*/  BSSY B1, `(.L_x_5891) ;  /* 0x0000006000017945 */ /* 0x000fe20003800000 */
[----:B------:R-:W-:-:S07]  /*36a80*/  IMAD.MOV.U32 R15, RZ, RZ, -0x1 ;  /* 0xffffffffff0f7424 */ /* 0x000fce00078e00ff */
[----:B01----:R-:W-:Y:S05]  /*36a90*/  WARPSYNC.COLLECTIVE R15, `(.L_x_5892) ;  /* 0x000000000f0c7348 */ /* 0x003fea0003c00000 */
[----:B------:R-:W-:Y:S02]  /*36aa0*/  ELECT P6, UR62, PT ;  /* 0x00000000003e782f */ /* 0x000fe400038c0000 */
[----:B------:R-:W-:Y:S01]  /*36ab0*/  MOV R14, UR62 ;  /* 0x0000003e000e7c02 */ /* 0x000fe20008000f00 */
[----:B01----:R-:W-:Y:S10]  /*36ac0*/  ENDCOLLECTIVE ;  /* 0x000000000000791b */ /* 0x003ff40003800000 */
.L_x_5892:
[----:B------:R-:W-:Y:S05]  /*36ad0*/  BSYNC B1 ;  /* 0x0000000000017941 */ /* 0x000fea0003800000 */
.L_x_5891:
[----:B------:R-:W-:Y:S05]  /*36ae0*/  BRA `(.L_x_5607) ;  /* 0xffffff4c00f87947 */ /* 0x000fea000383ffff */
.L_x_5610:
[----:B-1----:R1:W2:Y:S02]  /*36af0*/  SYNCS.PHASECHK.TRANS64.TRYWAIT P0, [R18+URZ+0x33420], R3 ;  /* 0x03342003120075a7 */ /* 0x0022a4000800017f */
[----:B--2---:R-:W-:Y:S05]  /*36b00*/  @!P0 NANOSLEEP.SYNCS 0x989680 ;  /* 0x009896800000895d */ /* 0x004fea0003900000 */
[----:B------:R-:W2:Y:S02]  /*36b10*/  @!P0 SYNCS.PHASECHK.TRANS64 P0, [R18+URZ+0x33420], R3 ;  /* 0x03342003120085a7 */ /* 0x000ea4000800007f */
[----:B--2---:R-:W-:Y:S05]  /*36b20*/  @!P0 BRA `(.L_x_5610) ;  /* 0xfffffffc00f08947 */ /* 0x004fea000383ffff */
[----:B------:R-:W-:Y:S05]  /*36b30*/  BRA `(.L_x_5893) ;  /* 0xffffff5000087947 */ /* 0x000fea000383ffff */
.L_x_5614:
[----:B--2---:R2:W3:Y:S02]  /*36b40*/  SYNCS.PHASECHK.TRANS64.TRYWAIT P0, [R6+URZ+0x334a0], R9 ;  /* 0x0334a009060075a7 */ /* 0x0044e4000800017f */
[----:B---3--:R-:W-:Y:S05]  /*36b50*/  @!P0 NANOSLEEP.SYNCS 0x989680 ;  /* 0x009896800000895d */ /* 0x008fea0003900000 */
[----:B------:R-:W3:Y:S02]  /*36b60*/  @!P0 SYNCS.PHASECHK.TRANS64 P0, [R6+URZ+0x334a0], R9 ;  /* 0x0334a009060085a7 */ /* 0x000ee4000800007f */
[----:B---3--:R-:W-:Y:S05]  /*36b70*/  @!P0 BRA `(.L_x_5614) ;  /* 0xfffffffc00f08947 */ /* 0x008fea000383ffff */
[----:B------:R-:W-:Y:S05]  /*36b80*/  BRA `(.L_x_5894) ;  /* 0xffffff5000287947 */ /* 0x000fea000383ffff */
.L_x_5621:
[----:B-1----:R1:W3:Y:S02]  /*36b90*/  SYNCS.PHASECHK.TRANS64.TRYWAIT P0, [R6+URZ+0x334c0], R9 ;  /* 0x0334c009060075a7 */ /* 0x0022e4000800017f */
[----:B---3--:R-:W-:Y:S05]  /*36ba0*/  @!P0 NANOSLEEP.SYNCS 0x989680 ;  /* 0x009896800000895d */ /* 0x008fea0003900000 */
[----:B------:R-:W3:Y:S02]  /*36bb0*/  @!P0 SYNCS.PHASECHK.TRANS64 P0, [R6+URZ+0x334c0], R9 ;  /* 0x0334c009060085a7 */ /* 0x000ee4000800007f */
[----:B---3--:R-:W-:Y:S05]  /*36bc0*/  @!P0 BRA `(.L_x_5621) ;  /* 0xfffffffc00f08947 */ /* 0x008fea000383ffff */
[----:B------:R-:W-:Y:S05]  /*36bd0*/  BRA `(.L_x_5895) ;  /* 0xffffff5400287947 */ /* 0x000fea000383ffff */
.L_x_5630:
[----:B-1----:R1:W2:Y:S02]  /*36be0*/  SYNCS.PHASECHK.TRANS64.TRYWAIT P1, [R7+URZ+0x334a0], R6 ;  /* 0x0334a006070075a7 */ /* 0x0022a4000802017f */
[----:B--2---:R-:W-:Y:S05]  /*36bf0*/  @!P1 NANOSLEEP.SYNCS 0x989680 ;  /* 0x009896800000995d */ /* 0x004fea0003900000 */
[----:B------:R-:W2:Y:S02]  /*36c00*/  @!P1 SYNCS.PHASECHK.TRANS64 P1, [R7+URZ+0x334a0], R6 ;  /* 0x0334a006070095a7 */ /* 0x000ea4000802007f */
[----:B--2---:R-:W-:Y:S05]  /*36c10*/  @!P1 BRA `(.L_x_5630) ;  /* 0xfffffffc00f09947 */ /* 0x004fea000383ffff */
[----:B------:R-:W-:Y:S05]  /*36c20*/  BRA `(.L_x_5896) ;  /* 0xffffff5800747947 */ /* 0x000fea000383ffff */
.L_x_5637:
[----:B--2---:R2:W3:Y:S02]  /*36c30*/  SYNCS.PHASECHK.TRANS64.TRYWAIT P1, [R7+URZ+0x334c0], R6 ;  /* 0x0334c006070075a7 */ /* 0x0044e4000802017f */
[----:B---3--:R-:W-:Y:S05]  /*36c40*/  @!P1 NANOSLEEP.SYNCS 0x989680 ;  /* 0x009896800000995d */ /* 0x008fea0003900000 */
[----:B------:R-:W3:Y:S02]  /*36c50*/  @!P1 SYNCS.PHASECHK.TRANS64 P1, [R7+URZ+0x334c0], R6 ;  /* 0x0334c006070095a7 */ /* 0x000ee4000802007f */
[----:B---3--:R-:W-:Y:S05]  /*36c60*/  @!P1 BRA `(.L_x_5637) ;  /* 0xfffffffc00f09947 */ /* 0x008fea000383ffff */
[----:B------:R-:W-:Y:S05]  /*36c70*/  BRA `(.L_x_5897) ;  /* 0xffffff5c00707947 */ /* 0x000fea000383ffff */
.L_x_5656:
        /* <DEDUP_REMOVED lines=11> */
.L_x_5899:
[----:B------:R-:W-:Y:S05]  /*36d30*/  BSYNC B0 ;  /* 0x0000000000007941 */ /* 0x000fea0003800000 */
.L_x_5898:
[----:B------:R-:W-:Y:S05]  /*36d40*/  BRA `(.L_x_5900) ;  /* 0xffffff6c00447947 */ /* 0x000fea000383ffff */
.L_x_5658:
[----:B------:R-:W-:Y:S01]  /*36d50*/  BSSY B0, `(.L_x_5901) ;  /* 0x0000006000007945 */ /* 0x000fe20003800000 */
[----:B------:R-:W-:-:S07]  /*36d60*/  IMAD.MOV.U32 R15, RZ, RZ, -0x1 ;  /* 0xffffffffff0f7424 */ /* 0x000fce00078e00ff */
[----:B01----:R-:W-:Y:S05]  /*36d70*/  WARPSYNC.COLLECTIVE R15, `(.L_x_5902) ;  /* 0x000000000f0c7348 */ /* 0x003fea0003c00000 */
[----:B------:R-:W-:Y:S02]  /*36d80*/  ELECT P6, UR62, PT ;  /* 0x00000000003e782f */ /* 0x000fe400038c0000 */
[----:B------:R-:W-:Y:S01]  /*36d90*/  MOV R14, UR62 ;  /* 0x0000003e000e7c02 */ /* 0x000fe20008000f00 */
[----:B01----:R-:W-:Y:S10]  /*36da0*/  ENDCOLLECTIVE ;  /* 0x000000000000791b */ /* 0x003ff40003800000 */
.L_x_5902:
[----:B------:R-:W-:Y:S05]  /*36db0*/  BSYNC B0 ;  /* 0x0000000000007941 */ /* 0x000fea0003800000 */
.L_x_5901:
[----:B------:R-:W-:Y:S05]  /*36dc0*/  BRA `(.L_x_5903) ;  /* 0xffffff6c004c7947 */ /* 0x000fea000383ffff */
.L_x_5660:
[----:B0-----:R0:W1:Y:S02]  /*36dd0*/  SYNCS.PHASECHK.TRANS64.TRYWAIT P0, [R2+URZ+0x33480], R4 ;  /* 0x03348004020075a7 */ /* 0x001064000800017f */
[----:B-1----:R-:W-:Y:S05]  /*36de0*/  @!P0 NANOSLEEP.SYNCS 0x989680 ;  /* 0x009896800000895d */ /* 0x002fea0003900000 */
[----:B------:R-:W1:Y:S02]  /*36df0*/  @!P0 SYNCS.PHASECHK.TRANS64 P0, [R2+URZ+0x33480], R4 ;  /* 0x03348004020085a7 */ /* 0x000e64000800007f */
[----:B-1----:R-:W-:Y:S05]  /*36e00*/  @!P0 BRA `(.L_x_5660) ;  /* 0xfffffffc00f08947 */ /* 0x002fea000383ffff */
[----:B------:R-:W-:Y:S05]  /*36e10*/  BRA `(.L_x_5904) ;  /* 0xffffff6c00b87947 */ /* 0x000fea000383ffff */
.L_x_5662:
[----:B-1----:R1:W2:Y:S02]  /*36e20*/  SYNCS.PHASECHK.TRANS64.TRYWAIT P0, [R2+URZ+0x33440], R4 ;  /* 0x03344004020075a7 */ /* 0x0022a4000800017f */
[----:B--2---:R-:W-:Y:S05]  /*36e30*/  @!P0 NANOSLEEP.SYNCS 0x989680 ;  /* 0x009896800000895d */ /* 0x004fea0003900000 */
[----:B------:R-:W2:Y:S02]  /*36e40*/  @!P0 SYNCS.PHASECHK.TRANS64 P0, [R2+URZ+0x33440], R4 ;  /* 0x03344004020085a7 */ /* 0x000ea4000800007f */
[----:B--2---:R-:W-:Y:S05]  /*36e50*/  @!P0 BRA `(.L_x_5662) ;  /* 0xfffffffc00f08947 */ /* 0x004fea000383ffff */
[----:B------:R-:W-:Y:S05]  /*36e60*/  BRA `(.L_x_5905) ;  /* 0xffffff7000387947 */ /* 0x000fea000383ffff */
.L_x_5666:
[----:B------:R-:W2:Y:S01]  /*36e70*/  LDL.LU R11, [R1+0x48] ;  /* 0x00004800010b7983 */ /* 0x000ea20000300800 */
[----:B------:R-:W-:Y:S01]  /*36e80*/  IMAD.MOV.U32 R13, RZ, RZ, R3 ;  /* 0x000000ffff0d7224 */ /* 0x000fe200078e0003 */
[----:B------:R-:W-:Y:S01]  /*36e90*/  MOV R12, RZ ;  /* 0x000000ff000c7202 */ /* 0x000fe20000000f00 */
[----:B------:R-:W-:Y:S01]  /*36ea0*/  IMAD.MOV.U32 R15, RZ, RZ, -0x1 ;  /* 0xffffffffff0f7424 */ /* 0x000fe200078e00ff */
[----:B------:R-:W-:-:S04]  /*36eb0*/  LOP3.LUT R5, R5, 0x7f, RZ, 0xc0, !PT ;  /* 0x0000007f05057812 */ /* 0x000fc800078ec0ff */
        /* <DEDUP_REMOVED lines=9> */
.L_x_5906:
[----:B------:R-:W-:Y:S02]  /*36f50*/  IMAD.MOV.U32 R13, RZ, RZ, R4 ;  /* 0x000000ffff0d7224 */ /* 0x000fe400078e0004 */
[----:B------:R-:W-:-:S07]  /*36f60*/  IMAD.MOV.U32 R6, RZ, RZ, R14 ;  /* 0x000000ffff067224 */ /* 0x000fce00078e000e */
[----:B------:R-:W-:Y:S05]  /*36f70*/  WARPSYNC.COLLECTIVE R15, `(.L_x_5907) ;  /* 0x000000000f087348 */ /* 0x000fea0003c00000 */
[----:B------:R0:W1:Y:S02]  /*36f80*/  SHFL.IDX P6, R14, R13, R12, R11 ;  /* 0x0000000c0d0e7389 */ /* 0x00006400000c000b */
[----:B01----:R-:W-:Y:S01]  /*36f90*/  ENDCOLLECTIVE ;  /* 0x000000000000791b */ /* 0x003fe20003800000 */
.L_x_5907:
[----:B------:R-:W-:Y:S02]  /*36fa0*/  IMAD.MOV.U32 R13, RZ, RZ, R3 ;  /* 0x000000ffff0d7224 */ /* 0x000fe400078e0003 */
[----:B------:R-:W-:Y:S02]  /*36fb0*/  IMAD.MOV.U32 R12, RZ, RZ, 0x1 ;  /* 0x00000001ff0c7424 */ /* 0x000fe400078e00ff */
[----:B------:R-:W-:-:S07]  /*36fc0*/  IMAD.MOV.U32 R7, RZ, RZ, R14 ;  /* 0x000000ffff077224 */ /* 0x000fce00078e000e */
[----:B------:R-:W-:Y:S05]  /*36fd0*/  WARPSYNC.COLLECTIVE R15, `(.L_x_5908) ;  /* 0x000000000f087348 */ /* 0x000fea0003c00000 */
[----:B------:R0:W1:Y:S02]  /*36fe0*/  SHFL.IDX P6, R14, R13, R12, R11 ;  /* 0x0000000c0d0e7389 */ /* 0x00006400000c000b */
[----:B01----:R-:W-:Y:S01]  /*36ff0*/  ENDCOLLECTIVE ;  /* 0x000000000000791b */ /* 0x003fe20003800000 */
.L_x_5908:
        /* <DEDUP_REMOVED lines=17> */
.L_x_5909:
[----:B------:R-:W-:Y:S02]  /*37110*/  IMAD.MOV.U32 R13, RZ, RZ, R3 ;  /* 0x000000ffff0d7224 */ /* 0x000fe400078e0003 */
[----:B------:R-:W-:Y:S02]  /*37120*/  IMAD.MOV.U32 R12, RZ, RZ, 0x2 ;  /* 0x00000002ff0c7424 */ /* 0x000fe400078e00ff */
[----:B------:R-:W-:-:S07]  /*37130*/  IMAD.MOV.U32 R5, RZ, RZ, R14 ;  /* 0x000000ffff057224 */ /* 0x000fce00078e000e */
[----:B------:R-:W-:Y:S05]  /*37140*/  WARPSYNC.COLLECTIVE R15, `(.L_x_5910) ;  /* 0x000000000f087348 */ /* 0x000fea0003c00000 */
[----:B------:R0:W1:Y:S02]  /*37150*/  SHFL.IDX P6, R14, R13, R12, R11 ;  /* 0x0000000c0d0e7389 */ /* 0x00006400000c000b */
[----:B01----:R-:W-:Y:S01]  /*37160*/  ENDCOLLECTIVE ;  /* 0x000000000000791b */ /* 0x003fe20003800000 */
.L_x_5910:
        /* <DEDUP_REMOVED lines=17> */
.L_x_5911:
[----:B------:R-:W-:Y:S02]  /*37280*/  IMAD.MOV.U32 R13, RZ, RZ, R3 ;  /* 0x000000ffff0d7224 */ /* 0x000fe400078e0003 */
[----:B------:R-:W-:Y:S02]  /*37290*/  IMAD.MOV.U32 R12, RZ, RZ, 0x3 ;  /* 0x00000003ff0c7424 */ /* 0x000fe400078e00ff */
[----:B------:R-:W-:-:S07]  /*372a0*/  IMAD.MOV.U32 R5, RZ, RZ, R14 ;  /* 0x000000ffff057224 */ /* 0x000fce00078e000e */
[----:B------:R-:W-:Y:S05]  /*372b0*/  WARPSYNC.COLLECTIVE R15, `(.L_x_5912) ;  /* 0x000000000f087348 */ /* 0x000fea0003c00000 */
[----:B------:R0:W1:Y:S02]  /*372c0*/  SHFL.IDX P6, R14, R13, R12, R11 ;  /* 0x0000000c0d0e7389 */ /* 0x00006400000c000b */
[----:B01----:R-:W-:Y:S01]  /*372d0*/  ENDCOLLECTIVE ;  /* 0x000000000000791b */ /* 0x003fe20003800000 */
.L_x_5912:
        /* <DEDUP_REMOVED lines=14> */
.L_x_5913:
[----:B------:R-:W-:Y:S01]  /*373c0*/  @!PT LDS RZ, [RZ] ;  /* 0x00000000fffff984 */ /* 0x000fe20000000800 */
[----:B------:R-:W-:Y:S01]  /*373d0*/  @!PT LDS RZ, [RZ] ;  /* 0x00000000fffff984 */ /* 0x000fe20000000800 */
[----:B------:R-:W-:Y:S01]  /*373e0*/  @!PT LDS RZ, [RZ] ;  /* 0x00000000fffff984 */ /* 0x000fe20000000800 */
[----:B------:R3:W-:Y:S01]  /*373f0*/  @!P3 LDGSTS.E.BYPASS.LTC128B.128 [R8+0x23200], desc[UR54][R6.64+0x80], !P2 ;  /* 0x232000800608bfae */ /* 0x0007e2000d101d76 */
[----:B------:R-:W-:Y:S01]  /*37400*/  MOV R3, R14 ;  /* 0x0000000e00037202 */ /* 0x000fe20000000f00 */
[----:B------:R-:W-:Y:S06]  /*37410*/  BRA `(.L_x_5914) ;  /* 0xffffff7400947947 */ /* 0x000fec000383ffff */
.L_x_5671:
[----:B----4-:R4:W0:Y:S02]  /*37420*/  SYNCS.PHASECHK.TRANS64.TRYWAIT P0, [R18+URZ+0x33420], R0 ;  /* 0x03342000120075a7 */ /* 0x010824000800017f */
[----:B0-----:R-:W-:Y:S05]  /*37430*/  @!P0 NANOSLEEP.SYNCS 0x989680 ;  /* 0x009896800000895d */ /* 0x001fea0003900000 */
[----:B------:R-:W0:Y:S02]  /*37440*/  @!P0 SYNCS.PHASECHK.TRANS64 P0, [R18+URZ+0x33420], R0 ;  /* 0x03342000120085a7 */ /* 0x000e24000800007f */
[----:B0-----:R-:W-:Y:S05]  /*37450*/  @!P0 BRA `(.L_x_5671) ;  /* 0xfffffffc00f08947 */ /* 0x001fea000383ffff */
[----:B------:R-:W-:Y:S05]  /*37460*/  BRA `(.L_x_5915) ;  /* 0xffffff7800047947 */ /* 0x000fea000383ffff */
.L_x_5677:
[----:B-1----:R1:W3:Y:S02]  /*37470*/  SYNCS.PHASECHK.TRANS64.TRYWAIT P0, [R6+URZ+0x33480], R5 ;  /* 0x03348005060075a7 */ /* 0x0022e4000800017f */
[----:B---3--:R-:W-:Y:S05]  /*37480*/  @!P0 NANOSLEEP.SYNCS 0x989680 ;  /* 0x009896800000895d */ /* 0x008fea0003900000 */
[----:B------:R-:W3:Y:S02]  /*37490*/  @!P0 SYNCS.PHASECHK.TRANS64 P0, [R6+URZ+0x33480], R5 ;  /* 0x03348005060085a7 */ /* 0x000ee4000800007f */
[----:B---3--:R-:W-:Y:S05]  /*374a0*/  @!P0 BRA `(.L_x_5677) ;  /* 0xfffffffc00f08947 */ /* 0x008fea000383ffff */
[----:B------:R-:W-:Y:S05]  /*374b0*/  BRA `(.L_x_5916) ;  /* 0xffffff7800c07947 */ /* 0x000fea000383ffff */
.L_x_5684:
[----:B--2---:R2:W3:Y:S02]  /*374c0*/  SYNCS.PHASECHK.TRANS64.TRYWAIT P0, [R6+URZ+0x33440], R5 ;  /* 0x03344005060075a7 */ /* 0x0044e4000800017f */
[----:B---3--:R-:W-:Y:S05]  /*374d0*/  @!P0 NANOSLEEP.SYNCS 0x989680 ;  /* 0x009896800000895d */ /* 0x008fea0003900000 */
[----:B------:R-:W3:Y:S02]  /*374e0*/  @!P0 SYNCS.PHASECHK.TRANS64 P0, [R6+URZ+0x33440], R5 ;  /* 0x03344005060085a7 */ /* 0x000ee4000800007f */
[----:B---3--:R-:W-:Y:S05]  /*374f0*/  @!P0 BRA `(.L_x_5684) ;  /* 0xfffffffc00f08947 */ /* 0x008fea000383ffff */
[----:B------:R-:W-:Y:S05]  /*37500*/  BRA `(.L_x_5917) ;  /* 0xffffff7c00c07947 */ /* 0x000fea000383ffff */
.L_x_5692:
[----:B---3--:R3:W4:Y:S02]  /*37510*/  SYNCS.PHASECHK.TRANS64.TRYWAIT P0, [R3+URZ+0x33470], R4 ;  /* 0x03347004030075a7 */ /* 0x008724000800017f */
[----:B----4-:R-:W-:Y:S05]  /*37520*/  @!P0 NANOSLEEP.SYNCS 0x989680 ;  /* 0x009896800000895d */ /* 0x010fea0003900000 */
[----:B------:R-:W4:Y:S02]  /*37530*/  @!P0 SYNCS.PHASECHK.TRANS64 P0, [R3+URZ+0x33470], R4 ;  /* 0x03347004030085a7 */ /* 0x000f24000800007f */
[----:B----4-:R-:W-:Y:S05]  /*37540*/  @!P0 BRA `(.L_x_5692) ;  /* 0xfffffffc00f08947 */ /* 0x010fea000383ffff */
[----:B------:R-:W-:Y:S05]  /*37550*/  BRA `(.L_x_5918) ;  /* 0xffffff8000d47947 */ /* 0x000fea000383ffff */
.L_x_5694:
[----:B---3--:R3:W4:Y:S02]  /*37560*/  SYNCS.PHASECHK.TRANS64.TRYWAIT P0, [R3+URZ+0x33460], R4 ;  /* 0x03346004030075a7 */ /* 0x008724000800017f */
[----:B----4-:R-:W-:Y:S05]  /*37570*/  @!P0 NANOSLEEP.SYNCS 0x989680 ;  /* 0x009896800000895d */ /* 0x010fea0003900000 */
[----:B------:R-:W4:Y:S02]  /*37580*/  @!P0 SYNCS.PHASECHK.TRANS64 P0, [R3+URZ+0x33460], R4 ;  /* 0x03346004030085a7 */ /* 0x000f24000800007f */
[----:B----4-:R-:W-:Y:S05]  /*37590*/  @!P0 BRA `(.L_x_5694) ;  /* 0xfffffffc00f08947 */ /* 0x010fea000383ffff */
[----:B------:R-:W-:Y:S05]  /*375a0*/  BRA `(.L_x_5919) ;  /* 0xffffff8000dc7947 */ /* 0x000fea000383ffff */
.L_x_5701:
[----:B--2---:R2:W3:Y:S02]  /*375b0*/  SYNCS.PHASECHK.TRANS64.TRYWAIT P1, [R0+URZ+0x33470], R2 ;  /* 0x03347002000075a7 */ /* 0x0044e4000802017f */
[----:B---3--:R-:W-:Y:S05]  /*375c0*/  @!P1 NANOSLEEP.SYNCS 0x989680 ;  /* 0x009896800000995d */ /* 0x008fea0003900000 */
[----:B------:R-:W3:Y:S02]  /*375d0*/  @!P1 SYNCS.PHASECHK.TRANS64 P1, [R0+URZ+0x33470], R2 ;  /* 0x03347002000095a7 */ /* 0x000ee4000802007f */
[----:B---3--:R-:W-:Y:S05]  /*375e0*/  @!P1 BRA `(.L_x_5701) ;  /* 0xfffffffc00f09947 */ /* 0x008fea000383ffff */
[----:B------:R-:W-:Y:S05]  /*375f0*/  BRA `(.L_x_5920) ;  /* 0xffffff9000547947 */ /* 0x000fea000383ffff */
.L_x_5703:
[----:B--2---:R2:W3:Y:S02]  /*37600*/  SYNCS.PHASECHK.TRANS64.TRYWAIT P1, [R0+URZ+0x33460], R2 ;  /* 0x03346002000075a7 */ /* 0x0044e4000802017f */
[----:B---3--:R-:W-:Y:S05]  /*37610*/  @!P1 NANOSLEEP.SYNCS 0x989680 ;  /* 0x009896800000995d */ /* 0x008fea0003900000 */
[----:B------:R-:W3:Y:S02]  /*37620*/  @!P1 SYNCS.PHASECHK.TRANS64 P1, [R0+URZ+0x33460], R2 ;  /* 0x03346002000095a7 */ /* 0x000ee4000802007f */
[----:B---3--:R-:W-:Y:S05]  /*37630*/  @!P1 BRA `(.L_x_5703) ;  /* 0xfffffffc00f09947 */ /* 0x008fea000383ffff */
[----:B------:R-:W-:Y:S05]  /*37640*/  BRA `(.L_x_5921) ;  /* 0xffffff90005c7947 */ /* 0x000fea000383ffff */
.L_x_5707:
        /* <DEDUP_REMOVED lines=9> */
.L_x_5923:
[----:B------:R-:W-:Y:S05]  /*376e0*/  BSYNC B0 ;  /* 0x0000000000007941 */ /* 0x000fea0003800000 */
.L_x_5922:
        /* <DEDUP_REMOVED lines=9> */
.L_x_5924:
        /* <DEDUP_REMOVED lines=18> */
[----:B------:R-:W-:Y:S01]  /*378a0*/  IMAD.MOV.U32 R8, RZ, RZ, RZ ;  /* 0x000000ffff087224 */ /* 0x000fe200078e00ff */
[----:B---3--:R-:W-:-:S02]  /*378b0*/  @!P1 MOV R6, R2 ;  /* 0x0000000200069202 */ /* 0x008fc40000000f00 */
[----:B------:R-:W-:-:S03]  /*378c0*/  ISETP.NE.AND P1, PT, R16, RZ, PT ;  /* 0x000000ff1000720c */ /* 0x000fc60003f25270 */
[----:B------:R-:W-:-:S04]  /*378d0*/  IMAD R2, R6, R4, RZ ;  /* 0x0000000406027224 */ /* 0x000fc800078e02ff */
[----:B------:R-:W-:-:S07]  /*378e0*/  IMAD.MOV.U32 R13, RZ, RZ, R2 ;  /* 0x000000ffff0d7224 */ /* 0x000fce00078e0002 */
[----:B------:R-:W-:Y:S05]  /*378f0*/  WARPSYNC.COLLECTIVE R15, `(.L_x_5925) ;  /* 0x000000000f087348 */ /* 0x000fea0003c00000 */
[----:B------:R0:W1:Y:S02]  /*37900*/  SHFL.UP P6, R14, R13, R12, R11 ;  /* 0x0400000c0d0e7389 */ /* 0x00006400000c000b */
[----:B01----:R-:W-:Y:S01]  /*37910*/  ENDCOLLECTIVE ;  /* 0x000000000000791b */ /* 0x003fe20003800000 */
.L_x_5925:
        /* <DEDUP_REMOVED lines=8> */
.L_x_5926:
        /* <DEDUP_REMOVED lines=8> */
.L_x_5927:
        /* <DEDUP_REMOVED lines=8> */
.L_x_5928:
        /* <DEDUP_REMOVED lines=8> */
.L_x_5929:
        /* <DEDUP_REMOVED lines=9> */
.L_x_5930:
[----:B------:R-:W-:Y:S01]  /*37bb0*/  IMAD.MOV.U32 R9, RZ, RZ, R14 ;  /* 0x000000ffff097224 */ /* 0x000fe200078e000e */
[----:B------:R-:W-:Y:S06]  /*37bc0*/  BRA `(.L_x_5931) ;  /* 0xffffff9c001c7947 */ /* 0x000fec000383ffff */
.L_x_5710:
        /* <DEDUP_REMOVED lines=8> */
.L_x_5933:
[----:B------:R-:W-:Y:S05]  /*37c50*/  BSYNC B0 ;  /* 0x0000000000007941 */ /* 0x000fea0003800000 */
.L_x_5932:
[----:B------:R-:W-:Y:S01]  /*37c60*/  MOV R3, R14 ;  /* 0x0000000e00037202 */ /* 0x000fe20000000f00 */
        /* <DEDUP_REMOVED lines=9> */
.L_x_5934:
        /* <DEDUP_REMOVED lines=8> */
.L_x_5935:
        /* <DEDUP_REMOVED lines=8> */
.L_x_5936:
        /* <DEDUP_REMOVED lines=8> */
.L_x_5937:
        /* <DEDUP_REMOVED lines=9> */
.L_x_5938:
[----:B------:R-:W-:Y:S01]  /*37f10*/  IMAD.MOV.U32 R9, RZ, RZ, R14 ;  /* 0x000000ffff097224 */ /* 0x000fe200078e000e */
[----:B------:R-:W-:Y:S06]  /*37f20*/  BRA `(.L_x_5939) ;  /* 0xffffff9800f07947 */ /* 0x000fec000383ffff */
.L_x_5712:
[----:B------:R-:W-:Y:S01]  /*37f30*/  BSSY B0, `(.L_x_5940) ;  /* 0x0000006000007945 */ /* 0x000fe20003800000 */
[----:B------:R-:W-:Y:S01]  /*37f40*/  PLOP3.LUT P6, PT, P6, PT, PT, 0x8, 0x0 ;  /* 0x000000000000781c */ /* 0x000fe200037ce170 */
[----:B------:R-:W-:-:S12]  /*37f50*/  IMAD.MOV.U32 R15, RZ, RZ, -0x1 ;  /* 0xffffffffff0f7424 */ /* 0x000fd800078e00ff */
[----:B01----:R-:W-:Y:S05]  /*37f60*/  WARPSYNC.COLLECTIVE R15, `(.L_x_5941) ;  /* 0x000000000f087348 */ /* 0x003fea0003c00000 */
[----:B------:R-:W-:Y:S01]  /*37f70*/  VOTE.ANY R14, PT, P6 ;  /* 0x00000000000e7806 */ /* 0x000fe200030e0100 */
[----:B01----:R-:W-:Y:S06]  /*37f80*/  ENDCOLLECTIVE ;  /* 0x000000000000791b */ /* 0x003fec0003800000 */
.L_x_5941:
[----:B------:R-:W-:Y:S05]  /*37f90*/  BSYNC B0 ;  /* 0x0000000000007941 */ /* 0x000fea0003800000 */
.L_x_5940:
        /* <DEDUP_REMOVED lines=10> */
.L_x_5942:
[----:B------:R-:W-:Y:S01]  /*38040*/  IMAD.MOV.U32 R13, RZ, RZ, R6 ;  /* 0x000000ffff0d7224 */ /* 0x000fe200078e0006 */
[----:B------:R-:W-:-:S07]  /*38050*/  MOV R4, R14 ;  /* 0x0000000e00047202 */ /* 0x000fce0000000f00 */
[----:B------:R-:W-:Y:S05]  /*38060*/  WARPSYNC.COLLECTIVE R15, `(.L_x_5943) ;  /* 0x000000000f087348 */ /* 0x000fea0003c00000 */
[----:B------:R0:W1:Y:S02]  /*38070*/  SHFL.IDX P6, R14, R13, R12, R11 ;  /* 0x0000000c0d0e7389 */ /* 0x00006400000c000b */
[----:B01----:R-:W-:Y:S01]  /*38080*/  ENDCOLLECTIVE ;  /* 0x000000000000791b */ /* 0x003fe20003800000 */
.L_x_5943:
[----:B------:R-:W-:Y:S02]  /*38090*/  IMAD.MOV.U32 R6, RZ, RZ, R14 ;  /* 0x000000ffff067224 */ /* 0x000fe400078e000e */
[----:B------:R-:W-:-:S05]  /*380a0*/  IMAD.IADD R10, R3, 0x1, R10 ;  /* 0x00000001030a7824 */ /* 0x000fca00078e020a */
[----:B------:R0:W-:Y:S01]  /*380b0*/  STL [R1+0x1c], R10 ;  /* 0x00001c0a01007387 */ /* 0x0001e20000100800 */
[----:B------:R-:W-:Y:S05]  /*380c0*/  BRA `(.L_x_5944) ;  /* 0xffffff9800d07947 */ /* 0x000fea000383ffff */
.L_x_5714:
        /* <DEDUP_REMOVED lines=8> */
.L_x_5946:
[----:B------:R-:W-:Y:S05]  /*38150*/  BSYNC B0 ;  /* 0x0000000000007941 */ /* 0x000fea0003800000 */
.L_x_5945:
[----:B------:R-:W-:Y:S01]  /*38160*/  IMAD.MOV.U32 R3, RZ, RZ, R14 ;  /* 0x000000ffff037224 */ /* 0x000fe200078e000e */
[----:B------:R-:W-:Y:S06]  /*38170*/  BRA `(.L_x_5947) ;  /* 0xffffff9800bc7947 */ /* 0x000fec000383ffff */
.L_x_5720:
[----:B0-----:R0:W1:Y:S02]  /*38180*/  SYNCS.PHASECHK.TRANS64.TRYWAIT P0, [R0+URZ+0x33420], R3 ;  /* 0x03342003000075a7 */ /* 0x001064000800017f */
[----:B-1----:R-:W-:Y:S05]  /*38190*/  @!P0 NANOSLEEP.SYNCS 0x989680 ;  /* 0x009896800000895d */ /* 0x002fea0003900000 */
[----:B------:R-:W1:Y:S02]  /*381a0*/  @!P0 SYNCS.PHASECHK.TRANS64 P0, [R0+URZ+0x33420], R3 ;  /* 0x03342003000085a7 */ /* 0x000e64000800007f */
[----:B-1----:R-:W-:Y:S05]  /*381b0*/  @!P0 BRA `(.L_x_5720) ;  /* 0xfffffffc00f08947 */ /* 0x002fea000383ffff */
[----:B------:R-:W-:Y:S05]  /*381c0*/  BRA `(.L_x_5948) ;  /* 0xffffffa4005c7947 */ /* 0x000fea000383ffff */
.L_x_5721:
        /* <DEDUP_REMOVED lines=11> */
.L_x_5950:
[----:B------:R-:W-:Y:S05]  /*38280*/  BSYNC B0 ;  /* 0x0000000000007941 */ /* 0x000fea0003800000 */
.L_x_5949:
[----:B------:R-:W-:Y:S05]  /*38290*/  BRA `(.L_x_5951) ;  /* 0xffffffa400447947 */ /* 0x000fea000383ffff */
.L_x_5722:
[----:B------:R-:W-:Y:S01]  /*382a0*/  BSSY B0, `(.L_x_5952) ;  /* 0x0000006000007945 */ /* 0x000fe20003800000 */
[----:B------:R-:W-:-:S07]  /*382b0*/  IMAD.MOV.U32 R15, RZ, RZ, -0x1 ;  /* 0xffffffffff0f7424 */ /* 0x000fce00078e00ff */
[----:B01----:R-:W-:Y:S05]  /*382c0*/  WARPSYNC.COLLECTIVE R15, `(.L_x_5953) ;  /* 0x000000000f0c7348 */ /* 0x003fea0003c00000 */
[----:B------:R-:W-:Y:S02]  /*382d0*/  ELECT P6, UR62, PT ;  /* 0x00000000003e782f */ /* 0x000fe400038c0000 */
[----:B------:R-:W-:Y:S01]  /*382e0*/  MOV R14, UR62 ;  /* 0x0000003e000e7c02 */ /* 0x000fe20008000f00 */
[----:B01----:R-:W-:Y:S10]  /*382f0*/  ENDCOLLECTIVE ;  /* 0x000000000000791b */ /* 0x003ff40003800000 */
.L_x_5953:
[----:B------:R-:W-:Y:S05]  /*38300*/  BSYNC B0 ;  /* 0x0000000000007941 */ /* 0x000fea0003800000 */
.L_x_5952:
[----:B------:R-:W-:Y:S05]  /*38310*/  BRA `(.L_x_5954) ;  /* 0xffffffa400387947 */ /* 0x000fea000383ffff */
.L_x_5724:
[----:B0-----:R0:W1:Y:S02]  /*38320*/  SYNCS.PHASECHK.TRANS64.TRYWAIT P1, [R6+URZ], R5 ;  /* 0x00000005060075a7 */ /* 0x001064000802017f */
[----:B-1----:R-:W-:Y:S05]  /*38330*/  @!P1 NANOSLEEP.SYNCS 0x989680 ;  /* 0x009896800000995d */ /* 0x002fea0003900000 */
[----:B------:R-:W1:Y:S02]  /*38340*/  @!P1 SYNCS.PHASECHK.TRANS64 P1, [R6+URZ], R5 ;  /* 0x00000005060095a7 */ /* 0x000e64000802007f */
[----:B-1----:R-:W-:Y:S05]  /*38350*/  @!P1 BRA `(.L_x_5724) ;  /* 0xfffffffc00f09947 */ /* 0x002fea000383ffff */
[----:B------:R-:W-:Y:S05]  /*38360*/  BRA `(.L_x_5955) ;  /* 0xffffffa400747947 */ /* 0x000fea000383ffff */
.L_x_5725:
[----:B-1----:R1:W2:Y:S02]  /*38370*/  SYNCS.PHASECHK.TRANS64.TRYWAIT P1, [R7+URZ], R2 ;  /* 0x00000002070075a7 */ /* 0x0022a4000802017f */
[----:B--2---:R-:W-:Y:S05]  /*38380*/  @!P1 NANOSLEEP.SYNCS 0x989680 ;  /* 0x009896800000995d */ /* 0x004fea0003900000 */
[----:B------:R-:W2:Y:S02]  /*38390*/  @!P1 SYNCS.PHASECHK.TRANS64 P1, [R7+URZ], R2 ;  /* 0x00000002070095a7 */ /* 0x000ea4000802007f */
[----:B--2---:R-:W-:Y:S05]  /*383a0*/  @!P1 BRA `(.L_x_5725) ;  /* 0xfffffffc00f09947 */ /* 0x004fea000383ffff */
[----:B------:R-:W-:Y:S05]  /*383b0*/  BRA `(.L_x_5956) ;  /* 0xffffffa400687947 */ /* 0x000fea000383ffff */
.L_x_5727:
[----:B--2---:R2:W3:Y:S02]  /*383c0*/  SYNCS.PHASECHK.TRANS64.TRYWAIT P1, [R4+URZ+0x33460], R5 ;  /* 0x03346005040075a7 */ /* 0x0044e4000802017f */
[----:B---3--:R-:W-:Y:S05]  /*383d0*/  @!P1 NANOSLEEP.SYNCS 0x989680 ;  /* 0x009896800000995d */ /* 0x008fea0003900000 */
[----:B------:R-:W3:Y:S02]  /*383e0*/  @!P1 SYNCS.PHASECHK.TRANS64 P1, [R4+URZ+0x33460], R5 ;  /* 0x03346005040095a7 */ /* 0x000ee4000802007f */
[----:B---3--:R-:W-:Y:S05]  /*383f0*/  @!P1 BRA `(.L_x_5727) ;  /* 0xfffffffc00f09947 */ /* 0x008fea000383ffff */
[----:B------:R-:W-:Y:S05]  /*38400*/  BRA `(.L_x_5957) ;  /* 0xffffffa4006c7947 */ /* 0x000fea000383ffff */
.L_x_5729:
[----:B---3--:R3:W4:Y:S02]  /*38410*/  SYNCS.PHASECHK.TRANS64.TRYWAIT P1, [R3+URZ+0x33460], R2 ;  /* 0x03346002030075a7 */ /* 0x008724000802017f */
[----:B----4-:R-:W-:Y:S05]  /*38420*/  @!P1 NANOSLEEP.SYNCS 0x989680 ;  /* 0x009896800000995d */ /* 0x010fea0003900000 */
[----:B------:R-:W4:Y:S02]  /*38430*/  @!P1 SYNCS.PHASECHK.TRANS64 P1, [R3+URZ+0x33460], R2 ;  /* 0x03346002030095a7 */ /* 0x000f24000802007f */
[----:B----4-:R-:W-:Y:S05]  /*38440*/  @!P1 BRA `(.L_x_5729) ;  /* 0xfffffffc00f09947 */ /* 0x010fea000383ffff */
[----:B------:R-:W-:Y:S05]  /*38450*/  BRA `(.L_x_5958) ;  /* 0xffffffa4006c7947 */ /* 0x000fea000383ffff */
.L_x_5731:
[----:B----4-:R4:W0:Y:S02]  /*38460*/  SYNCS.PHASECHK.TRANS64.TRYWAIT P0, [R4+URZ+0x33480], R5 ;  /* 0x03348005040075a7 */ /* 0x010824000800017f */
[----:B0-----:R-:W-:Y:S05]  /*38470*/  @!P0 NANOSLEEP.SYNCS 0x989680 ;  /* 0x009896800000895d */ /* 0x001fea0003900000 */
[----:B------:R-:W0:Y:S02]  /*38480*/  @!P0 SYNCS.PHASECHK.TRANS64 P0, [R4+URZ+0x33480], R5 ;  /* 0x03348005040085a7 */ /* 0x000e24000800007f */
[----:B0-----:R-:W-:Y:S05]  /*38490*/  @!P0 BRA `(.L_x_5731) ;  /* 0xfffffffc00f08947 */ /* 0x001fea000383ffff */
[----:B------:R-:W-:Y:S05]  /*384a0*/  BRA `(.L_x_5732) ;  /* 0xffffffa400687947 */ /* 0x000fea000383ffff */
.L_x_5959:
        /* <DEDUP_REMOVED lines=13> */
.L_x_13275:


//--------------------- .text._ZN7cutlass13device_kernelIN5flash11enable_sm90INS1_16FlashAttnFwdSm90INS1_25CollectiveMainloopFwdSm90ILi2EN4cute5tupleIJNS5_1CILi1EEES8_S8_EEENS6_IJNS7_ILi128EEENS7_ILi224EEESA_EEELi128ENS_12float_e4m3_tEfNS_4arch4Sm90ELb0ELb0ELb0ELb0ELb0ELb0ELb0ELb1ELb1ELb1ELb1ELb0EEENS1_21CollectiveEpilogueFwdINS6_IJSA_SA_SB_EEES9_NS_10bfloat16_tESF_Li256ELb0ELb1ELb1ELb1EEENS1_19SingleTileSchedulerILb0ELb1ELb1ELi128EEEEEEEEEvNT_6ParamsE --------------------------
	.section	.text._ZN7cutlass13device_kernelIN5flash11enable_sm90INS1_16FlashAttnFwdSm90INS1_25CollectiveMainloopFwdSm90ILi2EN4cute5tupleIJNS5_1CILi1EEES8_S8_EEENS6_IJNS7_ILi128EEENS7_ILi224EEESA_EEELi128ENS_12float_e4m3_tEfNS_4arch4Sm90ELb0ELb0ELb0ELb0ELb0ELb0ELb0ELb1ELb1ELb1ELb1ELb0EEENS1_21CollectiveEpilogueFwdINS6_IJSA_SA_SB_EEES9_NS_10bfloat16_tESF_Li256ELb0ELb1ELb1ELb1EEENS1_19SingleTileSchedulerILb0ELb1ELb1ELi128EEEEEEEEEvNT_6ParamsE,"ax",@progbits
	.align	128
.text._ZN7cutlass13device_kernelIN5flash11enable_sm90INS1_16FlashAttnFwdSm90INS1_25CollectiveMainloopFwdSm90ILi2EN4cute5tupleIJNS5_1CILi1EEES8_S8_EEENS6_IJNS7_ILi128EEENS7_ILi224EEESA_EEELi128ENS_12float_e4m3_tEfNS_4arch4Sm90ELb0ELb0ELb0ELb0ELb0ELb0ELb0ELb1ELb1ELb1ELb1ELb0EEENS1_21CollectiveEpilogueFwdINS6_IJSA_SA_SB_EEES9_NS_10bfloat16_tESF_Li256ELb0ELb1ELb1ELb1EEENS1_19SingleTileSchedulerILb0ELb1ELb1ELi128EEEEEEEEEvNT_6ParamsE:
        .type           _ZN7cutlass13device_kernelIN5flash11enable_sm90INS1_16FlashAttnFwdSm90INS1_25CollectiveMainloopFwdSm90ILi2EN4cute5tupleIJNS5_1CILi1EEES8_S8_EEENS6_IJNS7_ILi128EEENS7_ILi224EEESA_EEELi128ENS_12float_e4m3_tEfNS_4arch4Sm90ELb0ELb0ELb0ELb0ELb0ELb0ELb0ELb1ELb1ELb1ELb1ELb0EEENS1_21CollectiveEpilogueFwdINS6_IJSA_SA_SB_EEES9_NS_10bfloat16_tESF_Li256ELb0ELb1ELb1ELb1EEENS1_19SingleTileSchedulerILb0ELb1ELb1ELi128EEEEEEEEEvNT_6ParamsE,@function
        .size           _ZN7cutlass13device_kernelIN5flash11enable_sm90INS1_16FlashAttnFwdSm90INS1_25CollectiveMainloopFwdSm90ILi2EN4cute5tupleIJNS5_1CILi1EEES8_S8_EEENS6_IJNS7_ILi128EEENS7_ILi224EEESA_EEELi128ENS_12float_e4m3_tEfNS_4arch4Sm90ELb0ELb0ELb0ELb0ELb0ELb0ELb0ELb1ELb1ELb1ELb1ELb0EEENS1_21CollectiveEpilogueFwdINS6_IJSA_SA_SB_EEES9_NS_10bfloat16_tESF_Li256ELb0ELb1ELb1ELb1EEENS1_19SingleTileSchedulerILb0ELb1ELb1ELi128EEEEEEEEEvNT_6ParamsE,(.L_x_13276 - _ZN7cutlass13device_kernelIN5flash11enable_sm90INS1_16FlashAttnFwdSm90INS1_25CollectiveMainloopFwdSm90ILi2EN4cute5tupleIJNS5_1CILi1EEES8_S8_EEENS6_IJNS7_ILi128EEENS7_ILi224EEESA_EEELi128ENS_12float_e4m3_tEfNS_4arch4Sm90ELb0ELb0ELb0ELb0ELb0ELb0ELb0ELb1ELb1ELb1ELb1ELb0EEENS1_21CollectiveEpilogueFwdINS6_IJSA_SA_SB_EEES9_NS_10bfloat16_tESF_Li256ELb0ELb1ELb1ELb1EEENS1_19SingleTileSchedulerILb0ELb1ELb1ELi128EEEEEEEEEvNT_6ParamsE)
        .other          _ZN7cutlass13device_kernelIN5flash11enable_sm90INS1_16FlashAttnFwdSm90INS1_25CollectiveMainloopFwdSm90ILi2EN4cute5tupleIJNS5_1CILi1EEES8_S8_EEENS6_IJNS7_ILi128EEENS7_ILi224EEESA_EEELi128ENS_12float_e4m3_tEfNS_4arch4Sm90ELb0ELb0ELb0ELb0ELb0ELb0ELb0ELb1ELb1ELb1ELb1ELb0EEENS1_21CollectiveEpilogueFwdINS6_IJSA_SA_SB_EEES9_NS_10bfloat16_tESF_Li256ELb0ELb1ELb1ELb1EEENS1_19SingleTileSchedulerILb0ELb1ELb1ELi128EEEEEEEEEvNT_6ParamsE,@"STO_CUDA_ENTRY STV_DEFAULT"
_ZN7cutlass13device_kernelIN5flash11enable_sm90INS1_16FlashAttnFwdSm90INS1_25CollectiveMainloopFwdSm90ILi2EN4cute5tupleIJNS5_1CILi1EEES8_S8_EEENS6_IJNS7_ILi128EEENS7_ILi224EEESA_EEELi128ENS_12float_e4m3_tEfNS_4arch4Sm90ELb0ELb0ELb0ELb0ELb0ELb0ELb0ELb1ELb1ELb1ELb1ELb0EEENS1_21CollectiveEpilogueFwdINS6_IJSA_SA_SB_EEES9_NS_10bfloat16_tESF_Li256ELb0ELb1ELb1ELb1EEENS1_19SingleTileSchedulerILb0ELb1ELb1ELi128EEEEEEEEEvNT_6ParamsE:
        /* <DEDUP_REMOVED lines=17> */
.L_x_5961:
[----:B------:R-:W-:Y:S05]  /*0110*/  BSYNC B0 ;  /* 0x0000000000007941 */ /* 0x000fea0003800000 */
.L_x_5960:
        /* <DEDUP_REMOVED lines=40> */
.L_x_5962:
        /* <DEDUP_REMOVED lines=22> */
.L_x_5963:
        /* <DEDUP_REMOVED lines=18> */
.L_x_5964:
        /* <DEDUP_REMOVED lines=22> */
.L_x_5965:
        /* <DEDUP_REMOVED lines=22> */
.L_x_5966:
        /* <DEDUP_REMOVED lines=9> */
.L_x_5969:
        /* <DEDUP_REMOVED lines=48> */
[----:B------:R-:W-:Y:S01]  /*0c70*/  @P1 IMAD.WIDE.U32 R6, R16, R22, R4 ;  /* 0x0000001610061225 */ /* 0x000fe200078e0004 */
[----:B------:R-:W-:-:S03]  /*0c80*/  @P0 LEA R4, P2, R2, R12, 0x2 ;  /* 0x0000000c02040211 */ /* 0x000fc600078410ff */
[----:B------:R-:W-:Y:S01]  /*0c90*/  @P0 IMAD.IADD R3, R3, 0x1, R9 ;  /* 0x0000000103030824 */ /* 0x000fe200078e0209 */
[----:B------:R-:W-:Y:S01]  /*0ca0*/  @P1 LEA R8, P3, R6, R20, 0x2 ;  /* 0x0000001406081211 */ /* 0x000fe200078610ff */
[----:B------:R-:W-:-:S03]  /*0cb0*/  @P1 IMAD R11, R16, R23, R0 ;  /* 0x00000017100b1224 */ /* 0x000fc600078e0200 */
[----:B------:R-:W-:Y:S01]  /*0cc0*/  @P0 LEA.HI.X R5, R2, R13, R3, 0x2, P2 ;  /* 0x0000000d02050211 */ /* 0x000fe200010f1403 */
[----:B------:R-:W-:Y:S01]  /*0cd0*/  @P1 IMAD.IADD R0, R7, 0x1, R11 ;  /* 0x0000000107001824 */ /* 0x000fe200078e020b */
[----:B------:R-:W0:Y:S01]  /*0ce0*/  LDC.64 R2, c[0x0][0x418] ;  /* 0x00010600ff027b82 */ /* 0x000e220000000a00 */
[----:B------:R-:W-:-:S03]  /*0cf0*/  IMAD.MOV.U32 R7, RZ, RZ, 0x3f800000 ;  /* 0x3f800000ff077424 */ /* 0x000fc600078e00ff */
[----:B------:R-:W-:Y:S01]  /*0d00*/  @P1 LEA.HI.X R9, R6, R21, R0, 0x2, P3 ;  /* 0x0000001506091211 */ /* 0x000fe200018f1400 */
[----:B------:R-:W-:Y:S02]  /*0d10*/  IMAD.MOV.U32 R0, RZ, RZ, 0x3f800000 ;  /* 0x3f800000ff007424 */ /* 0x000fe400078e00ff */
[----:B------:R-:W5:Y:S01]  /*0d20*/  @P0 LDG.E R7, desc[UR44][R4.64] ;  /* 0x0000002c04070981 */ /* 0x000f62000c1e1900 */
[----:B------:R-:W1:Y:S03]  /*0d30*/  LDC R6, c[0x0][0x2f0] ;  /* 0x0000bc00ff067b82 */ /* 0x000e660000000800 */
[----:B------:R3:W5:Y:S02]  /*0d40*/  @P1 LDG.E R0, desc[UR44][R8.64] ;  /* 0x0000002c08001981 */ /* 0x000764000c1e1900 */
[----:B---3--:R-:W-:Y:S02]  /*0d50*/  LOP3.LUT R8, R17, 0xffff, RZ, 0xc0, !PT ;  /* 0x0000ffff11087812 */ /* 0x008fe400078ec0ff */
[----:B0-----:R-:W-:Y:S01]  /*0d60*/  ISETP.NE.U32.AND P0, PT, R2, RZ, PT ;  /* 0x000000ff0200720c */ /* 0x001fe20003f05070 */
[----:B------:R-:W-:-:S03]  /*0d70*/  IMAD.MOV.U32 R2, RZ, RZ, RZ ;  /* 0x000000ffff027224 */ /* 0x000fc600078e00ff */
[----:B------:R-:W-:-:S04]  /*0d80*/  ISETP.NE.AND.EX P0, PT, R3, RZ, PT, P0 ;  /* 0x000000ff0300720c */ /* 0x000fc80003f05300 */
[----:B--2---:R-:W-:-:S05]  /*0d90*/  SEL R19, R19, 0x1, P0 ;  /* 0x0000000113137807 */ /* 0x004fca0000000000 */
[----:B-1----:R-:W-:-:S04]  /*0da0*/  IMAD R19, R19, R6, RZ ;  /* 0x0000000613137224 */ /* 0x002fc800078e02ff */
[C---:B------:R-:W-:Y:S01]  /*0db0*/  VIADD R3, R19.reuse, 0xdf ;  /* 0x000000df13037836 */ /* 0x040fe20000000000 */
[----:B------:R-:W-:-:S03]  /*0dc0*/  ISETP.GE.AND P0, PT, R19, 0x1, PT ;  /* 0x000000011300780c */ /* 0x000fc60003f06270 */
[----:B------:R-:W-:-:S05]  /*0dd0*/  IMAD.HI R2, R3, -0x6db6db6d, R2 ;  /* 0x9249249303027827 */ /* 0x000fca00078e0202 */
[----:B------:R-:W-:-:S04]  /*0de0*/  SHF.R.U32.HI R3, RZ, 0x1f, R2 ;  /* 0x0000001fff037819 */ /* 0x000fc80000011602 */
[----:B------:R-:W-:Y:S01]  /*0df0*/  LEA.HI.SX32 R22, R2, R3, 0x19 ;  /* 0x0000000302167211 */ /* 0x000fe200078fcaff */
[----:B------:R-:W-:Y:S01]  /*0e00*/  IMAD.MOV.U32 R3, RZ, RZ, RZ ;  /* 0x000000ffff037224 */ /* 0x000fe200078e00ff */
[----:B------:R-:W-:Y:S06]  /*0e10*/  @!P0 BRA `(.L_x_5971) ;  /* 0x0000000000748947 */ /* 0x000fec0003800000 */
        /* <DEDUP_REMOVED lines=29> */
.L_x_5971:
        /* <DEDUP_REMOVED lines=10> */
[----:B------:R-:W-:Y:S02]  /*1090*/  ISETP.GT.AND P1, PT, R22, R17, PT ;  /* 0x000000111600720c */ /* 0x000fe40003f24270 */
        /* <DEDUP_REMOVED lines=72> */
.L_x_5973:
[----:B------:R-:W2:Y:S01]  /*1520*/  LDL.LU R20, [R1+0x18] ;  /* 0x0000180001147983 */ /* 0x000ea20000300800 */
[----:B------:R-:W-:-:S04]  /*1530*/  SHF.L.U32 R3, RZ, 0x1f, RZ ;  /* 0x0000001fff037819 */ /* 0x000fc800000006ff */
[----:B------:R-:W0:Y:S01]  /*1540*/  SYNCS.PHASECHK.TRANS64.TRYWAIT P1, [UR39+0x2e800], R3 ;  /* 0x02e80003ff0075a7 */ /* 0x000e220008020167 */
[----:B--2---:R-:W-:-:S04]  /*1550*/  LOP3.LUT R0, R20, 0x1, RZ, 0xfc, !PT ;  /* 0x0000000114007812 */ /* 0x004fc800078efcff */
[----:B------:R-:W-:Y:S01]  /*1560*/  ISETP.NE.AND P0, PT, R0, 0x3, PT ;  /* 0x000000030000780c */ /* 0x000fe20003f05270 */
[----:B0-----:R-:W-:-:S12]  /*1570*/  @!P1 BRA `(.L_x_5974) ;  /* 0x000000dc00b89947 */ /* 0x001fd80003800000 */
.L_x_6053:
[----:B------:R-:W-:Y:S05]  /*1580*/  @!P0 BRA `(.L_x_5975) ;  /* 0x0000000000048947 */ /* 0x000fea0003800000 */
[----:B------:R-:W-:Y:S01]  /*1590*/  BPT.TRAP 0x1 ;  /* 0x000000040000795c */ /* 0x000fe20000300000 */
.L_x_5975:
[----:B------:R1:W2:Y:S01]  /*15a0*/  SYNCS.PHASECHK.TRANS64.TRYWAIT P2, [UR39+0x2e830], R3 ;  /* 0x02e83003ff0075a7 */ /* 0x0002a20008040167 */
[----:B------:R-:W-:Y:S05]  /*15b0*/  @!P0 BRA `(.L_x_5976) ;  /* 0x0000000000048947 */ /* 0x000fea0003800000 */
[----:B------:R-:W-:Y:S01]  /*15c0*/  BPT.TRAP 0x1 ;  /* 0x000000040000795c */ /* 0x000fe20000300000 */
.L_x_5976:
[----:B0-----:R-:W0:Y:S01]  /*15d0*/  S2R R0, SR_TID.X ;  /* 0x0000000000007919 */ /* 0x001e220000002100 */
[----:B------:R-:W-:Y:S01]  /*15e0*/  IMAD.U32 R4, RZ, RZ, UR40 ;  /* 0x00000028ff047e24 */ /* 0x000fe2000f8e00ff */
[----:B0-----:R-:W-:-:S04]  /*15f0*/  LOP3.LUT R0, R0, 0x7f, RZ, 0xc0, !PT ;  /* 0x0000007f00007812 */ /* 0x001fc800078ec0ff */
[----:B------:R-:W-:Y:S01]  /*1600*/  ISETP.NE.AND P1, PT, R0, RZ, PT ;  /* 0x000000ff0000720c */ /* 0x000fe20003f25270 */
[----:B--2---:R-:W-:-:S12]  /*1610*/  @P2 BRA `(.L_x_5977) ;  /* 0x0000000000082947 */ /* 0x004fd80003800000 */
[----:B------:R-:W0:Y:S02]  /*1620*/  SYNCS.PHASECHK.TRANS64.TRYWAIT P2, [UR39+0x2e830], R3 ;  /* 0x02e83003ff0075a7 */ /* 0x000e240008040167 */
[----:B0-----:R-:W-:Y:S05]  /*1630*/  @!P2 BRA `(.L_x_5978) ;  /* 0x000000dc00a0a947 */ /* 0x001fea0003800000 */
.L_x_5977:
[----:B------:R-:W-:Y:S05]  /*1640*/  WARPSYNC.ALL ;  /* 0x0000000000007948 */ /* 0x000fea0003800000 */
[----:B0-----:R-:W-:Y:S01]  /*1650*/  IMAD.MOV.U32 R0, RZ, RZ, RZ ;  /* 0x000000ffff007224 */ /* 0x001fe200078e00ff */
[----:B------:R-:W-:Y:S01]  /*1660*/  LOP3.LUT R4, R4, 0x10000, RZ, 0xfc, !PT ;  /* 0x0001000004047812 */ /* 0x000fe200078efcff */
[----:B------:R-:W-:Y:S02]  /*1670*/  IMAD.MOV.U32 R25, RZ, RZ, RZ ;  /* 0x000000ffff197224 */ /* 0x000fe400078e00ff */
[----:B------:R-:W-:Y:S01]  /*1680*/  IMAD.MOV.U32 R5, RZ, RZ, 0x40000040 ;  /* 0x40000040ff057424 */ /* 0x000fe200078e00ff */
        /* <DEDUP_REMOVED lines=18> */
[----:B------:R-:W-:Y:S01]  /*17b0*/  UIADD3 UR12, UR6, 0x400, URZ ;  /* 0x00000400060c7890 */ /* 0x000fe2000fffe03f */
[C---:B------:R-:W-:Y:S01]  /*17c0*/  R2UR UR25, R5.reuse ;  /* 0x00000000051972ca */ /* 0x040fe200000e0000 */
        /* <DEDUP_REMOVED lines=8> */
[----:B------:R-:W-:Y:S01]  /*1850*/  UIADD3 UR26, UR6, 0x500, URZ ;  /* 0x00000500061a7890 */ /* 0x000fe2000fffe03f */
[----:B------:R-:W-:Y:S01]  /*1860*/  R2UR UR4, R4 ;  /* 0x00000000040472ca */ /* 0x000fe200000e0000 */
[----:B------:R-:W-:Y:S01]  /*1870*/  UMOV UR27, 0x40000040 ;  /* 0x40000040001b7882 */ /* 0x000fe20000000000 */
[----:B------:R-:W-:Y:S01]  /*1880*/  UIADD3 UR7, UR6, 0x2, URZ ;  /* 0x0000000206077890 */ /* 0x000fe2000fffe03f */
[----:B------:R-:W-:Y:S01]  /*1890*/  LOP3.LUT R24, R24, 0xffffff80, RZ, 0xc0, !PT ;  /* 0xffffff8018187812 */ /* 0x000fe200078ec0ff */
[----:B------:R-:W-:Y:S01]  /*18a0*/  UIADD3 UR14, UR6, 0x4, URZ ;  /* 0x00000004060e7890 */ /* 0x000fe2000fffe03f */
[----:B------:R-:W-:Y:S01]  /*18b0*/  IMAD.MOV.U32 R6, RZ, RZ, -0x2 ;  /* 0xfffffffeff067424 */ /* 0x000fe200078e00ff */
[----:B------:R-:W-:Y:S01]  /*18c0*/  UMOV UR13, 0x40000040 ;  /* 0x40000040000d7882 */ /* 0x000fe20000000000 */
[----:B------:R-:W-:Y:S01]  /*18d0*/  UMOV UR15, 0x40000040 ;  /* 0x40000040000f7882 */ /* 0x000fe20000000000 */
[----:B------:R-:W-:Y:S01]  /*18e0*/  UIADD3 UR34, UR6, 0x206, URZ ;  /* 0x0000020606227890 */ /* 0x000fe2000fffe03f */
[----:B------:R-:W-:Y:S01]  /*18f0*/  IMAD.IADD R24, R23, 0x1, -R24 ;  /* 0x0000000117187824 */ /* 0x000fe200078e0a18 */
[----:B------:R-:W-:Y:S01]  /*1900*/  UMOV UR35, 0x40000040 ;  /* 0x4000004000237882 */ /* 0x000fe20000000000 */
[----:B------:R-:W-:-:S02]  /*1910*/  P2R R10, PR, RZ, 0x2 ;  /* 0x00000002ff0a7803 */ /* 0x000fc40000000000 */
[----:B------:R-:W-:Y:S01]  /*1920*/  UIADD3 UR5, UR4, 0x2, URZ ;  /* 0x0000000204057890 */ /* 0x000fe2000fffe03f */
[----:B-1----:R-:W-:Y:S01]  /*1930*/  SHF.R.S32.HI R3, RZ, 0x1f, R24 ;  /* 0x0000001fff037819 */ /* 0x002fe20000011418 */
[----:B------:R-:W-:Y:S01]  /*1940*/  UIADD3 UR12, UR4, 0x4, URZ ;  /* 0x00000004040c7890 */ /* 0x000fe2000fffe03f */
[----:B------:R-:W-:Y:S02]  /*1950*/  P2R R8, PR, RZ, 0x1 ;  /* 0x00000001ff087803 */ /* 0x000fe40000000000 */
[----:B------:R-:W-:-:S04]  /*1960*/  LEA.HI R3, R3, R24, RZ, 0x2 ;  /* 0x0000001803037211 */ /* 0x000fc800078f10ff */
[----:B------:R-:W-:-:S05]  /*1970*/  LOP3.LUT R3, R3, 0x7ffffffc, RZ, 0xc0, !PT ;  /* 0x7ffffffc03037812 */ /* 0x000fca00078ec0ff */
[----:B------:R-:W-:-:S04]  /*1980*/  IMAD.IADD R3, R24, 0x1, -R3 ;  /* 0x0000000118037824 */ /* 0x000fc800078e0a03 */
[----:B------:R-:W-:-:S04]  /*1990*/  IMAD R6, R3, R6, 0xe0 ;  /* 0x000000e003067424 */ /* 0x000fc800078e0206 */
[----:B------:R-:W-:-:S04]  /*19a0*/  IMAD.IADD R19, R6, 0x1, R19 ;  /* 0x0000000106137824 */ /* 0x000fc800078e0213 */
[C---:B------:R-:W-:Y:S02]  /*19b0*/  IMAD R6, R22.reuse, -0xe0, R19 ;  /* 0xffffff2016067824 */ /* 0x040fe400078e0213 */
[----:B------:R-:W-:-:S03]  /*19c0*/  VIADD R22, R22, 0xfffffffe ;  /* 0xfffffffe16167836 */ /* 0x000fc60000000000 */
[C---:B------:R-:W-:Y:S02]  /*19d0*/  ISETP.GT.AND P3, PT, R6.reuse, RZ, PT ;  /* 0x000000ff0600720c */ /* 0x040fe40003f64270 */
[C---:B------:R-:W-:Y:S02]  /*19e0*/  ISETP.GT.AND P6, PT, R6.reuse, 0x1, PT ;  /* 0x000000010600780c */ /* 0x040fe40003fc4270 */
[C---:B------:R-:W-:Y:S02]  /*19f0*/  ISETP.GT.AND P5, PT, R6.reuse, 0x8, PT ;  /* 0x000000080600780c */ /* 0x040fe40003fa4270 */
[C---:B------:R-:W-:Y:S02]  /*1a00*/  ISETP.GT.AND P2, PT, R6.reuse, 0x9, PT ;  /* 0x000000090600780c */ /* 0x040fe40003f44270 */
[C---:B------:R-:W-:Y:S01]  /*1a10*/  ISETP.GT.AND P4, PT, R6.reuse, 0x10, PT ;  /* 0x000000100600780c */ /* 0x040fe20003f84270 */
[----:B------:R-:W-:Y:S02]  /*1a20*/  WARPGROUP.DEPBAR.LE gsb0, 0x0 ;  /* 0x00008000000079c5 */ /* 0x000fe40000010000 */
[----:B------:R-:W-:Y:S01]  /*1a30*/  WARPGROUP.ARRIVE ;  /* 0x00000000000079c5 */ /* 0x000fe20000000000 */
[----:B------:R-:W-:-:S02]  /*1a40*/  ISETP.GT.AND P1, PT, R6, 0xb9, PT ;  /* 0x000000b90600780c */ /* 0x000fc40003f24270 */
[----:B------:R-:W-:-:S03]  /*1a50*/  ISETP.GT.AND P0, PT, R6, 0xc0, PT ;  /* 0x000000c00600780c */ /* 0x000fc60003f04270 */
[----:B------:R-:W-:Y:S01]  /*1a60*/  QGMMA.64x32x32.F32.E4M3.E4M3 R108, gdesc[UR8], RZ, !UPT, gsb0 ;  /* 0x00600000086c79f3 */ /* 0x000fe2000c0008ff */
[----:B------:R-:W-:Y:S01]  /*1a70*/  UIADD3 UR8, UR6, 0x200, URZ ;  /* 0x0000020006087890 */ /* 0x000fe2000fffe03f */
[----:B------:R-:W-:Y:S01]  /*1a80*/  R2UR UR9, R5 ;  /* 0x00000000050972ca */ /* 0x000fe200000e0000 */
[----:B------:R-:W-:Y:S01]  /*1a90*/  UIADD3 UR10, UR6, 0x300, URZ ;  /* 0x00000300060a7890 */ /* 0x000fe2000fffe03f */
[----:B------:R-:W-:-:S04]  /*1aa0*/  UMOV UR11, 0x40000040 ;  /* 0x40000040000b7882 */ /* 0x000fc80000000000 */
[----:B------:R-:W-:Y:S01]  /*1ab0*/  UMOV UR22, UR8 ;  /* 0x0000000800167c82 */ /* 0x000fe20008000000 */
[----:B------:R-:W-:Y:S01]  /*1ac0*/  R2UR UR8, R4 ;  /* 0x00000000040872ca */ /* 0x000fe200000e0000 */
[----:B------:R-:W-:Y:S01]  /*1ad0*/  UMOV UR18, UR10 ;  /* 0x0000000a00127c82 */ /* 0x000fe20008000000 */
[----:B------:R-:W-:Y:S01]  /*1ae0*/  UIADD3 UR10, UR6, 0x600, URZ ;  /* 0x00000600060a7890 */ /* 0x000fe2000fffe03f */
[----:B------:R-:W-:Y:S02]  /*1af0*/  WARPGROUP.DEPBAR.LE gsb0, 0x0 ;  /* 0x00008000000079c5 */ /* 0x000fe40000010000 */
[----:B------:R-:W-:-:S06]  /*1b00*/  WARPGROUP.ARRIVE ;  /* 0x00000000000079c5 */ /* 0x000fcc0000000000 */
[----:B------:R-:W-:Y:S01]  /*1b10*/  QGMMA.64x32x32.F32.E4M3.E4M3 R92, gdesc[UR20], RZ, !UPT, gsb0 ;  /* 0x00600000145c79f3 */ /* 0x000fe2000c0008ff */
[----:B------:R-:W-:Y:S01]  /*1b20*/  UIADD3 UR22, UR6, 0x506, URZ ;  /* 0x0000050606167890 */ /* 0x000fe2000fffe03f */
        /* <DEDUP_REMOVED lines=8> */
[----:B------:R-:W-:Y:S01]  /*1bb0*/  UMOV UR19, 0x40000040 ;  /* 0x4000004000137882 */ /* 0x000fe20000000000 */
[----:B------:R-:W-:Y:S01]  /*1bc0*/  UMOV UR32, UR16 ;  /* 0x0000001000207c82 */ /* 0x000fe20008000000 */
[----:B------:R-:W-:Y:S01]  /*1bd0*/  UMOV UR33, UR17 ;  /* 0x0000001100217c82 */ /* 0x000fe20008000000 */
[----:B------:R-:W-:Y:S01]  /*1be0*/  UMOV UR20, UR16 ;  /* 0x0000001000147c82 */ /* 0x000fe20008000000 */
[----:B------:R-:W-:Y:S01]  /*1bf0*/  UMOV UR21, UR17 ;  /* 0x0000001100157c82 */ /* 0x000fe20008000000 */
        /* <DEDUP_REMOVED lines=91> */
[----:B------:R-:W0:Y:S01]  /*21b0*/  S2UR UR5, SR_CgaCtaId ;  /* 0x00000000000579c3 */ /* 0x000e220000008800 */
        /* <DEDUP_REMOVED lines=14> */
[----:B------:R-:W-:Y:S01]  /*22a0*/  FMNMX.FTZ R12, R9, R125, !PT ;  /* 0x0000007d090c7209 */ /* 0x000fe20007810000 */
[----:B------:R-:W-:Y:S01]  /*22b0*/  UIADD3 UR18, UR6, 0x606, URZ ;  /* 0x0000060606127890 */ /* 0x000fe2000fffe03f */
[----:B------:R-:W-:Y:S01]  /*22c0*/  FSEL R129, R129, -INF , P2 ;  /* 0xff80000081817808 */ /* 0x000fe20001000000 */
[----:B------:R-:W-:Y:S01]  /*22d0*/  UMOV UR19, 0x40000040 ;  /* 0x4000004000137882 */ /* 0x000fe20000000000 */
        /* <DEDUP_REMOVED lines=14> */
[----:B------:R-:W-:Y:S02]  /*23c0*/  FSEL R137, R137, -INF , P5 ;  /* 0xff80000089897808 */ /* 0x000fe40002800000 */
[----:B------:R-:W-:Y:S02]  /*23d0*/  ISETP.GT.AND P3, PT, R6, 0x20, PT ;  /* 0x000000200600780c */ /* 0x000fe40003f64270 */
[----:B------:R-:W-:Y:S02]  /*23e0*/  FMNMX.FTZ R12, R145, R12, !PT ;  /* 0x0000000c910c7209 */ /* 0x000fe40007810000 */
[----:B------:R-:W-:Y:S02]  /*23f0*/  FSEL R15, R138, -INF , P6 ;  /* 0xff8000008a0f7808 */ /* 0x000fe40003000000 */
[----:B------:R-:W-:-:S02]  /*2400*/  ISETP.GT.AND P6, PT, R6, 0x21, PT ;  /* 0x000000210600780c */ /* 0x000fc40003fc4270 */
[----:B------:R-:W-:Y:S02]  /*2410*/  FMNMX.FTZ R12, R137, R12, !PT ;  /* 0x0000000c890c7209 */ /* 0x000fe40007810000 */
[----:B------:R-:W-:Y:S02]  /*2420*/  FSEL R139, R139, -INF , P5 ;  /* 0xff8000008b8b7808 */ /* 0x000fe40002800000 */
[C---:B------:R-:W-:Y:S02]  /*2430*/  ISETP.GT.AND P5, PT, R6.reuse, 0x28, PT ;  /* 0x000000280600780c */ /* 0x040fe40003fa4270 */
[----:B------:R-:W-:Y:S02]  /*2440*/  FSEL R131, R131, -INF , P2 ;  /* 0xff80000083837808 */ /* 0x000fe40001000000 */
        /* <DEDUP_REMOVED lines=19> */
[----:B------:R-:W-:Y:S02]  /*2580*/  FSEL R157, R117, -INF , P3 ;  /* 0xff800000759d7808 */ /* 0x000fe40001800000 */
[----:B------:R-:W-:Y:S02]  /*2590*/  ISETP.GT.AND P6, PT, R6, 0x38, PT ;  /* 0x000000380600780c */ /* 0x000fe40003fc4270 */
[----:B------:R-:W-:-:S02]  /*25a0*/  FSEL R23, R118, -INF , P4 ;  /* 0xff80000076177808 */ /* 0x000fc40002000000 */
[----:B------:R-:W-:Y:S02]  /*25b0*/  FMNMX.FTZ R12, R155, R12, !PT ;  /* 0x0000000c9b0c7209 */ /* 0x000fe40007810000 */
[----:B------:R-:W-:Y:S02]  /*25c0*/  ISETP.GT.AND P3, PT, R6, 0x49, PT ;  /* 0x000000490600780c */ /* 0x000fe40003f64270 */
[----:B------:R-:W-:Y:S02]  /*25d0*/  FSEL R21, R114, -INF , P5 ;  /* 0xff80000072157808 */ /* 0x000fe40002800000 */
[C---:B------:R-:W-:Y:S02]  /*25e0*/  ISETP.GT.AND P4, PT, R6.reuse, 0x40, PT ;  /* 0x000000400600780c */ /* 0x040fe40003f84270 */
        /* <DEDUP_REMOVED lines=8> */
[----:B------:R-:W-:Y:S02]  /*2670*/  FMNMX.FTZ R12, R177, R12, !PT ;  /* 0x0000000cb10c7209 */ /* 0x000fe40007810000 */
[----:B------:R-:W-:Y:S02]  /*2680*/  ISETP.GT.AND P2, PT, R6, 0x48, PT ;  /* 0x000000480600780c */ /* 0x000fe40003f44270 */
[----:B------:R-:W-:Y:S02]  /*2690*/  FSEL R27, R122, -INF , P6 ;  /* 0xff8000007a1b7808 */ /* 0x000fe40003000000 */
[----:B------:R-:W-:Y:S01]  /*26a0*/  ISETP.GT.AND P6, PT, R6, 0x69, PT ;  /* 0x000000690600780c */ /* 0x000fe20003fc4270 */
[----:B------:R-:W-:Y:S02]  /*26b0*/  WARPGROUP.DEPBAR.LE gsb0, 0x0 ;  /* 0x00008000000079c5 */ /* 0x000fe40000010000 */
[----:B------:R-:W-:Y:S01]  /*26c0*/  WARPGROUP.ARRIVE ;  /* 0x00000000000079c5 */ /* 0x000fe20000000000 */
[----:B------:R-:W-:-:S02]  /*26d0*/  FSEL R187, R97, -INF , P3 ;  /* 0xff80000061bb7808 */ /* 0x000fc40001800000 */
[----:B------:R-:W-:Y:S02]  /*26e0*/  FSEL R99, R99, -INF , P3 ;  /* 0xff80000063637808 */ /* 0x000fe40001800000 */
[----:B------:R-:W-:Y:S01]  /*26f0*/  FSEL R109, R94, -INF , P4 ;  /* 0xff8000005e6d7808 */ /* 0x000fe20002000000 */
[----:B------:R-:W-:Y:S01]  /*2700*/  QGMMA.64x32x32.F32.E4M3.E4M3 R76, gdesc[UR28], R76, gsb0 ;  /* 0x006000001c4c79f3 */ /* 0x000fe2000800084c */
[----:B------:R-:W-:Y:S02]  /*2710*/  FSEL R195, R92, -INF , P4 ;  /* 0xff8000005cc37808 */ /* 0x000fe40002000000 */
[C---:B------:R-:W-:Y:S02]  /*2720*/  ISETP.GT.AND P3, PT, R6.reuse, 0x59, PT ;  /* 0x000000590600780c */ /* 0x040fe40003f64270 */
[----:B------:R-:W-:Y:S02]  /*2730*/  ISETP.GT.AND P4, PT, R6, 0x50, PT ;  /* 0x000000500600780c */ /* 0x000fe40003f84270 */
[----:B------:R-:W-:-:S02]  /*2740*/  FSEL R107, R107, -INF , P3 ;  /* 0xff8000006b6b7808 */ /* 0x000fc40001800000 */
[----:B------:R-:W-:Y:S02]  /*2750*/  FSEL R197, R105, -INF , P3 ;  /* 0xff80000069c57808 */ /* 0x000fe40001800000 */
[----:B------:R-:W-:Y:S02]  /*2760*/  FSEL R183, R100, -INF , P4 ;  /* 0xff80000064b77808 */ /* 0x000fe40002000000 */
[----:B------:R-:W-:Y:S02]  /*2770*/  FSEL R97, R102, -INF , P4 ;  /* 0xff80000066617808 */ /* 0x000fe40002000000 */
[----:B------:R-:W-:Y:S02]  /*2780*/  ISETP.GT.AND P3, PT, R6, 0x61, PT ;  /* 0x000000610600780c */ /* 0x000fe40003f64270 */
[----:B------:R-:W-:Y:S02]  /*2790*/  FSEL R185, R93, -INF , P5 ;  /* 0xff8000005db97808 */ /* 0x000fe40002800000 */
[----:B------:R-:W-:-:S02]  /*27a0*/  FSEL R95, R95, -INF , P5 ;  /* 0xff8000005f5f7808 */ /* 0x000fc40002800000 */
[C---:B------:R-:W-:Y:S02]  /*27b0*/  ISETP.GT.AND P4, PT, R6.reuse, 0x60, PT ;  /* 0x000000600600780c */ /* 0x040fe40003f84270 */
[C---:B------:R-:W-:Y:S02]  /*27c0*/  ISETP.GT.AND P5, PT, R6.reuse, 0x51, PT ;  /* 0x000000510600780c */ /* 0x040fe40003fa4270 */
[----:B------:R-:W-:Y:S02]  /*27d0*/  FMNMX.FTZ R12, R195, R12, !PT ;  /* 0x0000000cc30c7209 */ /* 0x000fe40007810000 */
[----:B------:R-:W-:Y:S02]  /*27e0*/  FSEL R103, R103, -INF , P5 ;  /* 0xff80000067677808 */ /* 0x000fe40002800000 */
[----:B------:R-:W-:Y:S02]  /*27f0*/  FSEL R193, R101, -INF , P5 ;  /* 0xff80000065c17808 */ /* 0x000fe40002800000 */
        /* <DEDUP_REMOVED lines=8> */
[----:B------:R-:W-:Y:S02]  /*2880*/  FSEL R191, R104, -INF , P2 ;  /* 0xff80000068bf7808 */ /* 0x000fe40001000000 */
[----:B------:R-:W-:Y:S02]  /*2890*/  ISETP.GT.AND P2, PT, R6, 0x68, PT ;  /* 0x000000680600780c */ /* 0x000fe40003f44270 */
[----:B------:R-:W-:-:S04]  /*28a0*/  FMNMX.FTZ R12, R183, R12, !PT ;  /* 0x0000000cb70c7209 */ /* 0x000fc80007810000 */
[----:B------:R-:W-:-:S04]  /*28b0*/  FMNMX.FTZ R12, R193, R12, !PT ;  /* 0x0000000cc10c7209 */ /* 0x000fc80007810000 */
[----:B------:R-:W-:Y:S01]  /*28c0*/  FMNMX.FTZ R12, R191, R12, !PT ;  /* 0x0000000cbf0c7209 */ /* 0x000fe20007810000 */
[----:B------:R-:W-:Y:S02]  /*28d0*/  WARPGROUP.DEPBAR.LE gsb0, 0x0 ;  /* 0x00008000000079c5 */ /* 0x000fe40000010000 */
[----:B------:R-:W-:Y:S01]  /*28e0*/  WARPGROUP.ARRIVE ;  /* 0x00000000000079c5 */ /* 0x000fe20000000000 */
[----:B------:R-:W-:Y:S02]  /*28f0*/  FSEL R171, R77, -INF , P3 ;  /* 0xff8000004dab7808 */ /* 0x000fe40001800000 */
[----:B------:R-:W-:Y:S02]  /*2900*/  FSEL R181, R76, -INF , P4 ;  /* 0xff8000004cb57808 */ /* 0x000fe40002000000 */
[----:B------:R-:W-:Y:S01]  /*2910*/  FSEL R77, R78, -INF , P4 ;  /* 0xff8000004e4d7808 */ /* 0x000fe20002000000 */
[----:B------:R-:W-:Y:S01]  /*2920*/  QGMMA.64x32x32.F32.E4M3.E4M3 R60, gdesc[UR24], R60, gsb0 ;  /* 0x00600000183c79f3 */ /* 0x000fe2000800083c */
[----:B------:R-:W-:-:S02]  /*2930*/  ISETP.GT.AND P4, PT, R6, 0x71, PT ;  /* 0x000000710600780c */ /* 0x000fc40003f84270 */
[----:B------:R-:W-:Y:S02]  /*2940*/  FSEL R167, R84, -INF , P5 ;  /* 0xff80000054a77808 */ /* 0x000fe40002800000 */
[----:B------:R-:W-:Y:S02]  /*2950*/  FSEL R165, R85, -INF , P4 ;  /* 0xff80000055a57808 */ /* 0x000fe40002000000 */
[----:B------:R-:W-:Y:S02]  /*2960*/  FSEL R85, R86, -INF , P5 ;  /* 0xff80000056557808 */ /* 0x000fe40002800000 */
[----:B------:R-:W-:Y:S02]  /*2970*/  FSEL R79, R79, -INF , P3 ;  /* 0xff8000004f4f7808 */ /* 0x000fe40001800000 */
[C---:B------:R-:W-:Y:S02]  /*2980*/  ISETP.GT.AND P5, PT, R6.reuse, 0x81, PT ;  /* 0x000000810600780c */ /* 0x040fe40003fa4270 */
[----:B------:R-:W-:-:S02]  /*2990*/  ISETP.GT.AND P3, PT, R6, 0x78, PT ;  /* 0x000000780600780c */ /* 0x000fc40003f64270 */
[----:B------:R-:W-:Y:S02]  /*29a0*/  FSEL R163, R81, -INF , P6 ;  /* 0xff80000051a37808 */ /* 0x000fe40003000000 */
[----:B------:R-:W-:Y:S02]  /*29b0*/  FSEL R159, R88, -INF , P3 ;  /* 0xff800000589f7808 */ /* 0x000fe40001800000 */
[----:B------:R-:W-:Y:S02]  /*29c0*/  FSEL R83, R83, -INF , P6 ;  /* 0xff80000053537808 */ /* 0x000fe40003000000 */
[----:B------:R-:W-:Y:S02]  /*29d0*/  ISETP.GT.AND P6, PT, R6, 0x80, PT ;  /* 0x000000800600780c */ /* 0x000fe40003fc4270 */
[----:B------:R-:W-:Y:S02]  /*29e0*/  FSEL R87, R87, -INF , P4 ;  /* 0xff80000057577808 */ /* 0x000fe40002000000 */
[----:B------:R-:W-:-:S02]  /*29f0*/  FSEL R161, R80, -INF , P2 ;  /* 0xff80000050a17808 */ /* 0x000fc40001000000 */
[----:B------:R-:W-:Y:S02]  /*2a00*/  FSEL R81, R82, -INF , P2 ;  /* 0xff80000052517808 */ /* 0x000fe40001000000 */
[C---:B------:R-:W-:Y:S02]  /*2a10*/  ISETP.GT.AND P4, PT, R6.reuse, 0x88, PT ;  /* 0x000000880600780c */ /* 0x040fe40003f84270 */
[----:B------:R-:W-:Y:S02]  /*2a20*/  ISETP.GT.AND P2, PT, R6, 0x79, PT ;  /* 0x000000790600780c */ /* 0x000fe40003f44270 */
[----:B------:R-:W-:Y:S02]  /*2a30*/  FMNMX.FTZ R12, R197, R12, !PT ;  /* 0x0000000cc50c7209 */ /* 0x000fe40007810000 */
[----:B------:R-:W-:Y:S02]  /*2a40*/  FSEL R173, R89, -INF , P2 ;  /* 0xff80000059ad7808 */ /* 0x000fe40001000000 */
[----:B------:R-:W-:-:S02]  /*2a50*/  FSEL R91, R91, -INF , P2 ;  /* 0xff8000005b5b7808 */ /* 0x000fc40001000000 */
[----:B------:R-:W-:Y:S02]  /*2a60*/  ISETP.GT.AND P2, PT, R6, 0x90, PT ;  /* 0x000000900600780c */ /* 0x000fe40003f44270 */
[----:B------:R-:W-:-:S04]  /*2a70*/  FMNMX.FTZ R12, R181, R12, !PT ;  /* 0x0000000cb50c7209 */ /* 0x000fc80007810000 */
[----:B------:R-:W-:-:S04]  /*2a80*/  FMNMX.FTZ R12, R171, R12, !PT ;  /* 0x0000000cab0c7209 */ /* 0x000fc80007810000 */
[----:B------:R-:W-:-:S04]  /*2a90*/  FMNMX.FTZ R12, R161, R12, !PT ;  /* 0x0000000ca10c7209 */ /* 0x000fc80007810000 */
[----:B------:R-:W-:-:S04]  /*2aa0*/  FMNMX.FTZ R12, R163, R12, !PT ;  /* 0x0000000ca30c7209 */ /* 0x000fc80007810000 */
[----:B------:R-:W-:Y:S01]  /*2ab0*/  FMNMX.FTZ R12, R167, R12, !PT ;  /* 0x0000000ca70c7209 */ /* 0x000fe20007810000 */
[----:B------:R-:W-:Y:S02]  /*2ac0*/  WARPGROUP.DEPBAR.LE gsb0, 0x0 ;  /* 0x00008000000079c5 */ /* 0x000fe40000010000 */
[----:B------:R-:W-:Y:S01]  /*2ad0*/  WARPGROUP.ARRIVE ;  /* 0x00000000000079c5 */ /* 0x000fe20000000000 */
[----:B------:R-:W-:Y:S02]  /*2ae0*/  FSEL R189, R61, -INF , P5 ;  /* 0xff8000003dbd7808 */ /* 0x000fe40002800000 */
[----:B------:R-:W-:Y:S02]  /*2af0*/  FSEL R61, R90, -INF , P3 ;  /* 0xff8000005a3d7808 */ /* 0x000fe40001800000 */
[----:B------:R-:W-:Y:S01]  /*2b00*/  ISETP.GT.AND P3, PT, R6, 0x89, PT ;  /* 0x000000890600780c */ /* 0x000fe20003f64270 */
[----:B------:R-:W-:Y:S01]  /*2b10*/  QGMMA.64x32x32.F32.E4M3.E4M3 R44, gdesc[UR20], R44, gsb0 ;  /* 0x00600000142c79f3 */ /* 0x000fe2000800082c */
[----:B------:R-:W-:-:S02]  /*2b20*/  FSEL R179, R60, -INF , P6 ;  /* 0xff8000003cb37808 */ /* 0x000fc40003000000 */
[----:B------:R-:W-:Y:S02]  /*2b30*/  FSEL R201, R65, -INF , P3 ;  /* 0xff80000041c97808 */ /* 0x000fe40001800000 */
[----:B------:R-:W-:Y:S02]  /*2b40*/  FSEL R65, R62, -INF , P6 ;  /* 0xff8000003e417808 */ /* 0x000fe40003000000 */
[----:B------:R-:W-:Y:S02]  /*2b50*/  ISETP.GT.AND P6, PT, R6, 0x91, PT ;  /* 0x000000910600780c */ /* 0x000fe40003fc4270 */
[----:B------:R-:W-:Y:S02]  /*2b60*/  FSEL R199, R64, -INF , P4 ;  /* 0xff80000040c77808 */ /* 0x000fe40002000000 */
[----:B------:R-:W-:Y:S02]  /*2b70*/  FSEL R205, R69, -INF , P6 ;  /* 0xff80000045cd7808 */ /* 0x000fe40003000000 */
[----:B------:R-:W-:-:S02]  /*2b80*/  FSEL R69, R66, -INF , P4 ;  /* 0xff80000042457808 */ /* 0x000fc40002000000 */
[----:B------:R-:W-:Y:S02]  /*2b90*/  ISETP.GT.AND P4, PT, R6, 0x99, PT ;  /* 0x000000990600780c */ /* 0x000fe40003f84270 */
[----:B------:R-:W-:Y:S02]  /*2ba0*/  FSEL R203, R68, -INF , P2 ;  /* 0xff80000044cb7808 */ /* 0x000fe40001000000 */
[----:B------:R-:W-:Y:S02]  /*2bb0*/  FSEL R211, R73, -INF , P4 ;  /* 0xff80000049d37808 */ /* 0x000fe40002000000 */
[----:B------:R-:W-:Y:S02]  /*2bc0*/  FSEL R73, R70, -INF , P2 ;  /* 0xff80000046497808 */ /* 0x000fe40001000000 */
[----:B------:R-:W-:Y:S02]  /*2bd0*/  ISETP.GT.AND P2, PT, R6, 0xa1, PT ;  /* 0x000000a10600780c */ /* 0x000fe40003f44270 */
[----:B------:R-:W-:-:S02]  /*2be0*/  FSEL R63, R63, -INF , P5 ;  /* 0xff8000003f3f7808 */ /* 0x000fc40002800000 */
[----:B------:R-:W-:Y:S02]  /*2bf0*/  ISETP.GT.AND P5, PT, R6, 0x98, PT ;  /* 0x000000980600780c */ /* 0x000fe40003fa4270 */
[----:B------:R-:W-:Y:S02]  /*2c00*/  FSEL R67, R67, -INF , P3 ;  /* 0xff80000043437808 */ /* 0x000fe40001800000 */
[----:B------:R-:W-:Y:S02]  /*2c10*/  FSEL R207, R72, -INF , P5 ;  /* 0xff80000048cf7808 */ /* 0x000fe40002800000 */
[----:B------:R-:W-:Y:S02]  /*2c20*/  ISETP.GT.AND P3, PT, R6, 0xa0, PT ;  /* 0x000000a00600780c */ /* 0x000fe40003f64270 */
[----:B------:R-:W-:Y:S02]  /*2c30*/  FMNMX.FTZ R12, R165, R12, !PT ;  /* 0x0000000ca50c7209 */ /* 0x000fe40007810000 */
[----:B------:R-:W-:-:S02]  /*2c40*/  FSEL R75, R75, -INF , P4 ;  /* 0xff8000004b4b7808 */ /* 0x000fc40002000000 */
[----:B------:R-:W-:Y:S02]  /*2c50*/  FMNMX.FTZ R12, R159, R12, !PT ;  /* 0x0000000c9f0c7209 */ /* 0x000fe40007810000 */
[C---:B------:R-:W-:Y:S02]  /*2c60*/  ISETP.GT.AND P4, PT, R6.reuse, 0xb0, PT ;  /* 0x000000b00600780c */ /* 0x040fe40003f84270 */
[----:B------:R-:W-:Y:S02]  /*2c70*/  FMNMX.FTZ R12, R173, R12, !PT ;  /* 0x0000000cad0c7209 */ /* 0x000fe40007810000 */
[----:B------:R-:W-:Y:S02]  /*2c80*/  FSEL R71, R71, -INF , P6 ;  /* 0xff80000047477808 */ /* 0x000fe40003000000 */
[----:B------:R-:W-:Y:S02]  /*2c90*/  FMNMX.FTZ R12, R179, R12, !PT ;  /* 0x0000000cb30c7209 */ /* 0x000fe40007810000 */
[----:B------:R-:W-:-:S02]  /*2ca0*/  ISETP.GT.AND P6, PT, R6, 0xa8, PT ;  /* 0x000000a80600780c */ /* 0x000fc40003fc4270 */
        /* <DEDUP_REMOVED lines=10> */
[----:B------:R-:W-:Y:S02]  /*2d50*/  ISETP.GT.AND P2, PT, R6, 0xb8, PT ;  /* 0x000000b80600780c */ /* 0x000fe40003f44270 */
[----:B------:R-:W-:Y:S02]  /*2d60*/  FSEL R45, R74, -INF , P5 ;  /* 0xff8000004a2d7808 */ /* 0x000fe40002800000 */
[----:B------:R-:W-:Y:S02]  /*2d70*/  ISETP.GT.AND P5, PT, R6, 0xa9, PT ;  /* 0x000000a90600780c */ /* 0x000fe40003fa4270 */
[----:B------:R-:W-:Y:S02]  /*2d80*/  FSEL R223, R56, -INF , P2 ;  /* 0xff80000038df7808 */ /* 0x000fe40001000000 */
[----:B------:R-:W-:Y:S02]  /*2d90*/  P2R R26, PR, RZ, 0x2 ;  /* 0x00000002ff1a7803 */ /* 0x000fe40000000000 */
[----:B------:R-:W-:-:S02]  /*2da0*/  FSEL R217, R49, -INF , P5 ;  /* 0xff80000031d97808 */ /* 0x000fc40002800000 */
[----:B------:R-:W-:Y:S02]  /*2db0*/  FSEL R49, R46, -INF , P3 ;  /* 0xff8000002e317808 */ /* 0x000fe40001800000 */
[----:B------:R-:W-:Y:S02]  /*2dc0*/  FSEL R213, R44, -INF , P3 ;  /* 0xff8000002cd57808 */ /* 0x000fe40001800000 */
[----:B------:R-:W-:Y:S02]  /*2dd0*/  ISETP.GT.AND P3, PT, R6, 0xb1, PT ;  /* 0x000000b10600780c */ /* 0x000fe40003f64270 */
[----:B------:R-:W-:Y:S02]  /*2de0*/  FSEL R219, R52, -INF , P4 ;  /* 0xff80000034db7808 */ /* 0x000fe40002000000 */
[----:B------:R-:W-:Y:S02]  /*2df0*/  FSEL R221, R53, -INF , P3 ;  /* 0xff80000035dd7808 */ /* 0x000fe40001800000 */
[----:B------:R-:W-:-:S02]  /*2e00*/  FSEL R55, R55, -INF , P3 ;  /* 0xff80000037377808 */ /* 0x000fc40001800000 */
[----:B------:R-:W-:Y:S02]  /*2e10*/  FSEL R57, R54, -INF , P4 ;  /* 0xff80000036397808 */ /* 0x000fe40002000000 */
[C---:B------:R-:W-:Y:S02]  /*2e20*/  ISETP.GT.AND P3, PT, R6.reuse, 0xd0, PT ;  /* 0x000000d00600780c */ /* 0x040fe40003f64270 */
        /* <DEDUP_REMOVED lines=8> */
[----:B------:R-:W-:Y:S02]  /*2eb0*/  FSEL R53, R50, -INF , P6 ;  /* 0xff80000032357808 */ /* 0x000fe40003000000 */
[----:B------:R-:W-:-:S02]  /*2ec0*/  FMNMX.FTZ R12, R213, R12, !PT ;  /* 0x0000000cd50c7209 */ /* 0x000fc40007810000 */
[----:B------:R-:W-:Y:S02]  /*2ed0*/  ISETP.GT.AND P6, PT, R6, 0xd9, PT ;  /* 0x000000d90600780c */ /* 0x000fe40003fc4270 */
[----:B------:R-:W-:-:S04]  /*2ee0*/  FMNMX.FTZ R12, R209, R12, !PT ;  /* 0x0000000cd10c7209 */ /* 0x000fc80007810000 */
[----:B------:R-:W-:Y:S01]  /*2ef0*/  FMNMX.FTZ R12, R215, R12, !PT ;  /* 0x0000000cd70c7209 */ /* 0x000fe20007810000 */
[----:B------:R-:W-:Y:S02]  /*2f00*/  WARPGROUP.DEPBAR.LE gsb0, 0x0 ;  /* 0x00008000000079c5 */ /* 0x000fe40000010000 */
[----:B------:R-:W-:Y:S02]  /*2f10*/  FSEL R227, R28, -INF , P0 ;  /* 0xff8000001ce37808 */ /* 0x000fe40000000000 */
[----:B------:R-:W-:Y:S02]  /*2f20*/  FSEL R229, R29, -INF , P1 ;  /* 0xff8000001de57808 */ /* 0x000fe40000800000 */
[----:B------:R-:W-:Y:S02]  /*2f30*/  FMNMX.FTZ R28, R7, R127, !PT ;  /* 0x0000007f071c7209 */ /* 0x000fe40007810000 */
[----:B------:R-:W-:Y:S02]  /*2f40*/  FSEL R29, R58, -INF , P2 ;  /* 0xff8000003a1d7808 */ /* 0x000fe40001000000 */
[----:B------:R-:W-:-:S02]  /*2f50*/  ISETP.GT.AND P2, PT, R6, 0xc9, PT ;  /* 0x000000c90600780c */ /* 0x000fc40003f44270 */
[----:B------:R-:W-:Y:S02]  /*2f60*/  ISETP.GT.AND P1, PT, R6, 0xc0, PT ;  /* 0x000000c00600780c */ /* 0x000fe40003f24270 */
[----:B------:R-:W-:Y:S02]  /*2f70*/  FMNMX.FTZ R28, R11, R28, !PT ;  /* 0x0000001c0b1c7209 */ /* 0x000fe40007810000 */
[----:B------:R-:W-:Y:S02]  /*2f80*/  FSEL R46, R33, -INF , P2 ;  /* 0xff800000212e7808 */ /* 0x000fe40001000000 */
[----:B------:R-:W-:Y:S02]  /*2f90*/  FSEL R33, R30, -INF , P1 ;  /* 0xff8000001e217808 */ /* 0x000fe40000800000 */
[----:B------:R-:W-:Y:S02]  /*2fa0*/  FMNMX.FTZ R30, R131, R28, !PT ;  /* 0x0000001c831e7209 */ /* 0x000fe40007810000 */
[----:B------:R-:W-:-:S02]  /*2fb0*/  ISETP.GT.AND P0, PT, R6, 0xc8, PT ;  /* 0x000000c80600780c */ /* 0x000fc40003f04270 */
[----:B------:R-:W-:Y:S02]  /*2fc0*/  FMNMX.FTZ R30, R13, R30, !PT ;  /* 0x0000001e0d1e7209 */ /* 0x000fe40007810000 */
[----:B------:R-:W-:Y:S02]  /*2fd0*/  FSEL R235, R32, -INF , P0 ;  /* 0xff80000020eb7808 */ /* 0x000fe40000000000 */
[----:B------:R-:W-:Y:S02]  /*2fe0*/  FMNMX.FTZ R30, R135, R30, !PT ;  /* 0x0000001e871e7209 */ /* 0x000fe40007810000 */
[----:B------:R-:W-:Y:S02]  /*2ff0*/  P2R R24, PR, RZ, 0x1 ;  /* 0x00000001ff187803 */ /* 0x000fe40000000000 */
[----:B------:R-:W-:Y:S02]  /*3000*/  FMNMX.FTZ R30, R15, R30, !PT ;  /* 0x0000001e0f1e7209 */ /* 0x000fe40007810000 */
[----:B------:R-:W-:-:S02]  /*3010*/  ISETP.GT.AND P0, PT, R6, 0xb9, PT ;  /* 0x000000b90600780c */ /* 0x000fc40003f04270 */
[----:B------:R-:W-:Y:S02]  /*3020*/  FMNMX.FTZ R32, R139, R30, !PT ;  /* 0x0000001e8b207209 */ /* 0x000fe40007810000 */
[----:B------:R-:W-:Y:S02]  /*3030*/  FSEL R59, R59, -INF , P0 ;  /* 0xff8000003b3b7808 */ /* 0x000fe40000000000 */
[----:B------:R-:W-:Y:S02]  /*3040*/  FMNMX.FTZ R32, R19, R32, !PT ;  /* 0x0000002013207209 */ /* 0x000fe40007810000 */
[----:B------:R-:W-:Y:S02]  /*3050*/  ISETP.NE.AND P0, PT, R24, RZ, PT ;  /* 0x000000ff1800720c */ /* 0x000fe40003f05270 */
[----:B------:R-:W-:Y:S02]  /*3060*/  FMNMX.FTZ R32, R111, R32, !PT ;  /* 0x000000206f207209 */ /* 0x000fe40007810000 */
[----:B------:R-:W-:-:S02]  /*3070*/  FSEL R44, R36, -INF , P3 ;  /* 0xff800000242c7808 */ /* 0x000fc40001800000 */
[----:B------:R-:W-:Y:S02]  /*3080*/  FMNMX.FTZ R32, R21, R32, !PT ;  /* 0x0000002015207209 */ /* 0x000fe40007810000 */
[----:B------:R-:W-:Y:S02]  /*3090*/  FSEL R36, R37, -INF , P4 ;  /* 0xff80000025247808 */ /* 0x000fe40002000000 */
[----:B------:R-:W-:Y:S02]  /*30a0*/  FSEL R37, R34, -INF , P0 ;  /* 0xff80000022257808 */ /* 0x000fe40000000000 */
[----:B------:R-:W-:Y:S02]  /*30b0*/  FMNMX.FTZ R34, R115, R32, !PT ;  /* 0x0000002073227209 */ /* 0x000fe40007810000 */
[----:B------:R-:W-:Y:S02]  /*30c0*/  FSEL R233, R40, -INF , P5 ;  /* 0xff80000028e97808 */ /* 0x000fe40002800000 */
        /* <DEDUP_REMOVED lines=23> */
[----:B------:R-:W-:Y:S02]  /*3240*/  FSEL R231, R41, -INF , P6 ;  /* 0xff80000029e77808 */ /* 0x000fe40003000000 */
[----:B------:R-:W-:-:S02]  /*3250*/  FMNMX.FTZ R50, R77, R50, !PT ;  /* 0x000000324d327209 */ /* 0x000fc40007810000 */
[----:B------:R-:W-:Y:S02]  /*3260*/  FMNMX.FTZ R12, R233, R12, !PT ;  /* 0x0000000ce90c7209 */ /* 0x000fe40007810000 */
[----:B------:R-:W-:Y:S02]  /*3270*/  FMNMX.FTZ R50, R79, R50, !PT ;  /* 0x000000324f327209 */ /* 0x000fe40007810000 */
[----:B------:R-:W-:Y:S02]  /*3280*/  FMNMX.FTZ R12, R231, R12, !PT ;  /* 0x0000000ce70c7209 */ /* 0x000fe40007810000 */
[----:B------:R-:W-:Y:S02]  /*3290*/  FMNMX.FTZ R50, R81, R50, !PT ;  /* 0x0000003251327209 */ /* 0x000fe40007810000 */
[----:B------:R-:W-:Y:S01]  /*32a0*/  P2R R20, PR, RZ, 0x4 ;  /* 0x00000004ff147803 */ /* 0x000fe20000000000 */
[----:B------:R-:W1:Y:S01]  /*32b0*/  SHFL.BFLY PT, R3, R12, 0x2, 0x1f ;  /* 0x0c401f000c037f89 */ /* 0x000e6200000e0000 */
[----:B------:R-:W-:-:S02]  /*32c0*/  FMNMX.FTZ R52, R83, R50, !PT ;  /* 0x0000003253347209 */ /* 0x000fc40007810000 */
[----:B------:R-:W-:Y:S02]  /*32d0*/  ISETP.NE.AND P1, PT, R26, RZ, PT ;  /* 0x000000ff1a00720c */ /* 0x000fe40003f25270 */
[----:B------:R-:W-:Y:S02]  /*32e0*/  FMNMX.FTZ R52, R85, R52, !PT ;  /* 0x0000003455347209 */ /* 0x000fe40007810000 */
[----:B------:R-:W-:Y:S02]  /*32f0*/  FSEL R31, R31, -INF , P1 ;  /* 0xff8000001f1f7808 */ /* 0x000fe40000800000 */
[----:B------:R-:W-:Y:S02]  /*3300*/  FMNMX.FTZ R52, R87, R52, !PT ;  /* 0x0000003457347209 */ /* 0x000fe40007810000 */
[----:B------:R-:W-:Y:S02]  /*3310*/  ISETP.NE.AND P0, PT, R8, RZ, PT ;  /* 0x000000ff0800720c */ /* 0x000fe40003f05270 */
[----:B------:R-:W-:-:S02]  /*3320*/  FMNMX.FTZ R52, R61, R52, !PT ;  /* 0x000000343d347209 */ /* 0x000fc40007810000 */
[----:B------:R-:W-:Y:S02]  /*3330*/  ISETP.NE.AND P1, PT, R10, RZ, PT ;  /* 0x000000ff0a00720c */ /* 0x000fe40003f25270 */
[----:B------:R-:W-:-:S04]  /*3340*/  FMNMX.FTZ R54, R91, R52, !PT ;  /* 0x000000345b367209 */ /* 0x000fc80007810000 */
[----:B------:R-:W-:Y:S02]  /*3350*/  FMNMX.FTZ R54, R65, R54, !PT ;  /* 0x0000003641367209 */ /* 0x000fe40007810000 */
[----:B-1----:R-:W-:Y:S02]  /*3360*/  FMNMX.FTZ R14, R12, R3, !PT ;  /* 0x000000030c0e7209 */ /* 0x002fe40007810000 */
[----:B------:R-:W-:-:S03]  /*3370*/  FMNMX.FTZ R54, R63, R54, !PT ;  /* 0x000000363f367209 */ /* 0x000fc60007810000 */
[----:B------:R-:W1:Y:S01]  /*3380*/  SHFL.BFLY PT, R3, R14, 0x1, 0x1f ;  /* 0x0c201f000e037f89 */ /* 0x000e6200000e0000 */
[----:B------:R-:W-:-:S04]  /*3390*/  FMNMX.FTZ R54, R69, R54, !PT ;  /* 0x0000003645367209 */ /* 0x000fc80007810000 */
[----:B------:R-:W-:-:S04]  /*33a0*/  FMNMX.FTZ R56, R67, R54, !PT ;  /* 0x0000003643387209 */ /* 0x000fc80007810000 */
[----:B------:R-:W-:-:S04]  /*33b0*/  FMNMX.FTZ R56, R73, R56, !PT ;  /* 0x0000003849387209 */ /* 0x000fc80007810000 */
[----:B------:R-:W-:-:S04]  /*33c0*/  FMNMX.FTZ R56, R71, R56, !PT ;  /* 0x0000003847387209 */ /* 0x000fc80007810000 */
[----:B------:R-:W-:-:S04]  /*33d0*/  FMNMX.FTZ R56, R45, R56, !PT ;  /* 0x000000382d387209 */ /* 0x000fc80007810000 */
[----:B------:R-:W-:Y:S02]  /*33e0*/  FMNMX.FTZ R58, R75, R56, !PT ;  /* 0x000000384b3a7209 */ /* 0x000fe40007810000 */
[----:B-1----:R-:W-:Y:S02]  /*33f0*/  FMNMX.FTZ R3, R14, R3, !PT ;  /* 0x000000030e037209 */ /* 0x002fe40007810000 */
[----:B------:R-:W-:Y:S02]  /*3400*/  FMNMX.FTZ R58, R49, R58, !PT ;  /* 0x0000003a313a7209 */ /* 0x000fe40007810000 */
        /* <DEDUP_REMOVED lines=10> */
[C-C-:B------:R-:W-:Y:S01]  /*34b0*/  FFMA.FTZ R14, R2.reuse, R147, -R237.reuse ;  /* 0x00000093020e7223 */ /* 0x140fe200000108ed */
[----:B------:R1:W-:Y:S01]  /*34c0*/  MUFU.EX2 R52, R159 ;  /* 0x0000009f00347308 */ /* 0x0003e20000000800 */
[----:B------:R-:W-:Y:S01]  /*34d0*/  FMNMX.FTZ R60, R55, R60, !PT ;  /* 0x0000003c373c7209 */ /* 0x000fe20007810000 */
[C-C-:B------:R-:W-:Y:S01]  /*34e0*/  FFMA.FTZ R147, R2.reuse, R163, -R237.reuse ;  /* 0x000000a302937223 */ /* 0x140fe200000108ed */
[----:B------:R-:W-:Y:S01]  /*34f0*/  FSEL R163, R39, -INF , P4 ;  /* 0xff80000027a37808 */ /* 0x000fe20002000000 */
[C-C-:B------:R-:W-:Y:S01]  /*3500*/  FFMA.FTZ R113, R2.reuse, R149, -R237.reuse ;  /* 0x0000009502717223 */ /* 0x140fe200000108ed */
[----:B------:R-:W-:Y:S01]  /*3510*/  FMNMX.FTZ R60, R29, R60, !PT ;  /* 0x0000003c1d3c7209 */ /* 0x000fe20007810000 */
[C-C-:B------:R-:W-:Y:S01]  /*3520*/  FFMA.FTZ R167, R2.reuse, R167, -R237.reuse ;  /* 0x000000a702a77223 */ /* 0x140fe200000108ed */
[C-C-:B------:R-:W-:Y:S01]  /*3530*/  FFMA.FTZ R149, R2.reuse, R165, -R237.reuse ;  /* 0x000000a502957223 */ /* 0x140fe200000108ed */
[----:B------:R2:W-:Y:S01]  /*3540*/  MUFU.EX2 R48, R161 ;  /* 0x000000a100307308 */ /* 0x0005e20000000800 */
[----:B------:R-:W-:Y:S01]  /*3550*/  FMNMX.FTZ R62, R59, R60, !PT ;  /* 0x0000003c3b3e7209 */ /* 0x000fe20007810000 */
[C-C-:B------:R-:W-:Y:S01]  /*3560*/  FFMA.FTZ R6, R2.reuse, R9, -R237.reuse ;  /* 0x0000000902067223 */ /* 0x140fe200000108ed */
[----:B-1----:R-:W-:Y:S01]  /*3570*/  FSEL R159, R35, -INF , P2 ;  /* 0xff800000239f7808 */ /* 0x002fe20001000000 */
[C-C-:B------:R-:W-:Y:S01]  /*3580*/  FFMA.FTZ R175, R2.reuse, R175, -R237.reuse ;  /* 0x000000af02af7223 */ /* 0x140fe200000108ed */
[----:B------:R-:W-:Y:S01]  /*3590*/  FMNMX.FTZ R62, R33, R62, !PT ;  /* 0x0000003e213e7209 */ /* 0x000fe20007810000 */
[--C-:B------:R-:W-:Y:S01]  /*35a0*/  FFMA.FTZ R41, R2, R125, -R237.reuse ;  /* 0x0000007d02297223 */ /* 0x100fe200000108ed */
[----:B------:R-:W-:Y:S01]  /*35b0*/  FSEL R165, R42, -INF , P5 ;  /* 0xff8000002aa57808 */ /* 0x000fe20002800000 */
[----:B------:R1:W-:Y:S01]  /*35c0*/  MUFU.EX2 R50, R167 ;  /* 0x000000a700327308 */ /* 0x0003e20000000800 */
[----:B------:R-:W-:Y:S01]  /*35d0*/  FMNMX.FTZ R62, R31, R62, !PT ;  /* 0x0000003e1f3e7209 */ /* 0x000fe20007810000 */
[--C-:B------:R-:W-:Y:S01]  /*35e0*/  FFMA.FTZ R8, R2, R141, -R237.reuse ;  /* 0x0000008d02087223 */ /* 0x100fe200000108ed */
[----:B--2---:R-:W-:Y:S01]  /*35f0*/  FSEL R161, R38, -INF , P3 ;  /* 0xff80000026a17808 */ /* 0x004fe20001800000 */
        /* <DEDUP_REMOVED lines=10> */
[C-C-:B------:R-:W-:Y:S01]  /*36a0*/  FFMA.FTZ R24, R2.reuse, R151, -R237.reuse ;  /* 0x0000009702187223 */ /* 0x140fe200000108ed */
[C-C-:B------:R-:W-:Y:S01]  /*36b0*/  FFMA.FTZ R125, R2.reuse, R153, -R237.reuse ;  /* 0x00000099027d7223 */ /* 0x140fe200000108ed */
[----:B------:R-:W-:Y:S01]  /*36c0*/  MUFU.EX2 R6, R6 ;  /* 0x0000000600067308 */ /* 0x000fe20000000800 */
[----:B------:R-:W-:Y:S01]  /*36d0*/  FMNMX.FTZ R62, R163, R62, !PT ;  /* 0x0000003ea33e7209 */ /* 0x000fe20007810000 */
[C-C-:B--2---:R-:W-:Y:S01]  /*36e0*/  FFMA.FTZ R175, R2.reuse, R46, -R237.reuse ;  /* 0x0000002e02af7223 */ /* 0x144fe200000108ed */
[C-C-:B------:R-:W-:Y:S01]  /*36f0*/  FFMA.FTZ R20, R2.reuse, R155, -R237.reuse ;  /* 0x0000009b02147223 */ /* 0x140fe200000108ed */
[C-C-:B------:R-:W-:Y:S01]  /*3700*/  FFMA.FTZ R121, R2.reuse, R157, -R237.reuse ;  /* 0x0000009d02797223 */ /* 0x140fe200000108ed */
[----:B------:R-:W-:Y:S01]  /*3710*/  FMNMX.FTZ R62, R165, R62, !PT ;  /* 0x0000003ea53e7209 */ /* 0x000fe20007810000 */
[C-C-:B------:R-:W-:Y:S01]  /*3720*/  FFMA.FTZ R26, R2.reuse, R169, -R237.reuse ;  /* 0x000000a9021a7223 */ /* 0x140fe200000108ed */
[C-C-:B------:R-:W-:Y:S01]  /*3730*/  FFMA.FTZ R129, R2.reuse, R177, -R237.reuse ;  /* 0x000000b102817223 */ /* 0x140fe200000108ed */
[----:B------:R-:W-:Y:S01]  /*3740*/  MUFU.EX2 R41, R41 ;  /* 0x0000002900297308 */ /* 0x000fe20000000800 */
[----:B------:R-:W-:Y:S01]  /*3750*/  FMNMX.FTZ R9, R167, R62, !PT ;  /* 0x0000003ea7097209 */ /* 0x000fe20007810000 */
[C-C-:B------:R-:W-:Y:S01]  /*3760*/  FFMA.FTZ R195, R2.reuse, R195, -R237.reuse ;  /* 0x000000c302c37223 */ /* 0x140fe200000108ed */
[C-C-:B------:R-:W-:Y:S01]  /*3770*/  FFMA.FTZ R133, R2.reuse, R185, -R237.reuse ;  /* 0x000000b902857223 */ /* 0x140fe200000108ed */
[C-C-:B------:R-:W-:Y:S01]  /*3780*/  FFMA.FTZ R137, R2.reuse, R187, -R237.reuse ;  /* 0x000000bb02897223 */ /* 0x140fe200000108ed */
[C-C-:B------:R-:W-:Y:S01]  /*3790*/  FFMA.FTZ R183, R2.reuse, R183, -R237.reuse ;  /* 0x000000b702b77223 */ /* 0x140fe200000108ed */
[----:B------:R-:W1:Y:S01]  /*37a0*/  SHFL.BFLY PT, R66, R9, 0x2, 0x1f ;  /* 0x0c401f0009427f89 */ /* 0x000e6200000e0000 */
        /* <DEDUP_REMOVED lines=23> */
[----:B-1----:R-:W-:Y:S01]  /*3920*/  FMNMX.FTZ R70, R9, R66, !PT ;  /* 0x0000004209467209 */ /* 0x002fe20007810000 */
[C-C-:B------:R-:W-:Y:S01]  /*3930*/  FFMA.FTZ R62, R2.reuse, R219, -R237.reuse ;  /* 0x000000db023e7223 */ /* 0x140fe200000108ed */
[----:B------:R-:W-:Y:S01]  /*3940*/  MUFU.EX2 R105, R105 ;  /* 0x0000006900697308 */ /* 0x000fe20000000800 */
[----:B--2---:R-:W-:Y:S01]  /*3950*/  F2FP.SATFINITE.E4M3.F32.PACK_AB_MERGE_C R200, R89, R8, RZ ;  /* 0x0000000859c8723e */ /* 0x004fe200048070ff */
[C-C-:B------:R-:W-:Y:S01]  /*3960*/  FFMA.FTZ R169, R2.reuse, R221, -R237.reuse ;  /* 0x000000dd02a97223 */ /* 0x140fe200000108ed */
[----:B------:R-:W1:Y:S01]  /*3970*/  SHFL.BFLY PT, R9, R70, 0x1, 0x1f ;  /* 0x0c201f0046097f89 */ /* 0x000e6200000e0000 */
[C-C-:B------:R-:W-:Y:S01]  /*3980*/  FFMA.FTZ R68, R2.reuse, R235, -R237.reuse ;  /* 0x000000eb02447223 */ /* 0x140fe200000108ed */
[C-C-:B------:R-:W-:Y:S01]  /*3990*/  FFMA.FTZ R66, R2.reuse, R227, -R237.reuse ;  /* 0x000000e302427223 */ /* 0x140fe200000108ed */
[----:B------:R-:W-:Y:S01]  /*39a0*/  F2FP.SATFINITE.E4M3.F32.PACK_AB_MERGE_C R200, R41, R6, R200 ;  /* 0x0000000629c8723e */ /* 0x000fe200048070c8 */
[C-C-:B------:R-:W-:Y:S01]  /*39b0*/  FFMA.FTZ R173, R2.reuse, R229, -R237.reuse ;  /* 0x000000e502ad7223 */ /* 0x140fe200000108ed */
[----:B------:R-:W-:Y:S01]  /*39c0*/  MUFU.EX2 R12, R12 ;  /* 0x0000000c000c7308 */ /* 0x000fe20000000800 */
[C-C-:B------:R-:W-:Y:S01]  /*39d0*/  FFMA.FTZ R177, R2.reuse, R36, -R237.reuse ;  /* 0x0000002402b17223 */ /* 0x140fe200000108ed */
[C-C-:B------:R-:W-:Y:S01]  /*39e0*/  FFMA.FTZ R36, R2.reuse, R233, -R237.reuse ;  /* 0x000000e902247223 */ /* 0x140fe200000108ed */
[----:B------:R-:W-:-:S05]  /*39f0*/  FFMA.FTZ R44, R2, R44, -R237 ;  /* 0x0000002c022c7223 */ /* 0x000fca00000108ed */
[----:B------:R-:W2:Y:S08]  /*3a00*/  MUFU.EX2 R117, R117 ;  /* 0x0000007500757308 */ /* 0x000eb00000000800 */
[----:B------:R-:W-:Y:S01]  /*3a10*/  MUFU.EX2 R14, R14 ;  /* 0x0000000e000e7308 */ /* 0x000fe20000000800 */
[----:B-1----:R-:W-:-:S04]  /*3a20*/  FMNMX.FTZ R9, R70, R9, !PT ;  /* 0x0000000946097209 */ /* 0x002fc80007810000 */
[----:B------:R-:W-:Y:S01]  /*3a30*/  FSETP.NEU.FTZ.AND P2, PT, R9, -INF , PT ;  /* 0xff8000000900780b */ /* 0x000fe20003f5d000 */
[----:B------:R-:W-:Y:S02]  /*3a40*/  FFMA.FTZ R72, R2, R9, -8 ;  /* 0xc100000002487423 */ /* 0x000fe40000010009 */
[----:B------:R-:W-:Y:S01]  /*3a50*/  MUFU.EX2 R113, R113 ;  /* 0x0000007100717308 */ /* 0x000fe20000000800 */
[----:B--2---:R-:W-:Y:S02]  /*3a60*/  F2FP.SATFINITE.E4M3.F32.PACK_AB_MERGE_C R202, R117, R12, RZ ;  /* 0x0000000c75ca723e */ /* 0x004fe400048070ff */
[----:B------:R-:W-:Y:S02]  /*3a70*/  FSEL R72, R72, RZ, P2 ;  /* 0x000000ff48487208 */ /* 0x000fe40001000000 */
[----:B------:R-:W-:-:S03]  /*3a80*/  F2FP.SATFINITE.E4M3.F32.PACK_AB_MERGE_C R202, R105, R10, R202 ;  /* 0x0000000a69ca723e */ /* 0x000fc600048070ca */
        /* <DEDUP_REMOVED lines=11> */
[--C-:B------:R-:W-:Y:S01]  /*3b40*/  FFMA.FTZ R90, R2, R79, -R72.reuse ;  /* 0x0000004f025a7223 */ /* 0x100fe20000010848 */
[----:B------:R-:W-:Y:S01]  /*3b50*/  FADD.FTZ R61, R6, R41 ;  /* 0x00000029063d7221 */ /* 0x000fe20000010000 */
[C-C-:B------:R-:W-:Y:S01]  /*3b60*/  FFMA.FTZ R79, R2.reuse, R85, -R72.reuse ;  /* 0x00000055024f7223 */ /* 0x140fe20000010848 */
[C-C-:B------:R-:W-:Y:S01]  /*3b70*/  FFMA.FTZ R131, R2.reuse, R139, -R72.reuse ;  /* 0x0000008b02837223 */ /* 0x140fe20000010848 */
[--C-:B------:R-:W-:Y:S01]  /*3b80*/  FFMA.FTZ R13, R2, R19, -R72.reuse ;  /* 0x00000013020d7223 */ /* 0x100fe20000010848 */
[----:B------:R-:W1:Y:S01]  /*3b90*/  MUFU.EX2 R46, R46 ;  /* 0x0000002e002e7308 */ /* 0x000e620000000800 */
[----:B------:R-:W-:Y:S01]  /*3ba0*/  FADD.FTZ R96, R8, R61 ;  /* 0x0000003d08607221 */ /* 0x000fe20000010000 */
[C-C-:B------:R-:W-:Y:S01]  /*3bb0*/  FFMA.FTZ R61, R2.reuse, R65, -R72.reuse ;  /* 0x00000041023d7223 */ /* 0x140fe20000010848 */
[C-C-:B------:R-:W-:Y:S01]  /*3bc0*/  FFMA.FTZ R74, R2.reuse, R111, -R72.reuse ;  /* 0x0000006f024a7223 */ /* 0x140fe20000010848 */
[C---:B------:R-:W-:Y:S01]  /*3bd0*/  FFMA.FTZ R21, R2.reuse, R21, -R72 ;  /* 0x0000001502157223 */ /* 0x040fe20000010848 */
[----:B------:R-:W-:Y:S01]  /*3be0*/  FADD.FTZ R65, R89, R96 ;  /* 0x0000006059417221 */ /* 0x000fe20000010000 */
[C-C-:B------:R-:W-:Y:S01]  /*3bf0*/  FFMA.FTZ R96, R2.reuse, R63, -R72.reuse ;  /* 0x0000003f02607223 */ /* 0x140fe20000010848 */
[--C-:B------:R-:W-:Y:S01]  /*3c00*/  FFMA.FTZ R84, R2, R115, -R72.reuse ;  /* 0x0000007302547223 */ /* 0x100fe20000010848 */
[----:B------:R-:W2:Y:S01]  /*3c10*/  MUFU.EX2 R76, R76 ;  /* 0x0000004c004c7308 */ /* 0x000ea20000000800 */
[----:B------:R-:W-:Y:S01]  /*3c20*/  FADD.FTZ R106, R10, R65 ;  /* 0x000000410a6a7221 */ /* 0x000fe20000010000 */
[C-C-:B------:R-:W-:Y:S01]  /*3c30*/  FFMA.FTZ R15, R2.reuse, R23, -R72.reuse ;  /* 0x00000017020f7223 */ /* 0x140fe20000010848 */
[C-C-:B------:R-:W-:Y:S01]  /*3c40*/  FFMA.FTZ R78, R2.reuse, R119, -R72.reuse ;  /* 0x00000077024e7223 */ /* 0x140fe20000010848 */
[C---:B------:R-:W-:Y:S01]  /*3c50*/  FFMA.FTZ R27, R2.reuse, R27, -R72 ;  /* 0x0000001b021b7223 */ /* 0x040fe20000010848 */
[----:B------:R-:W-:Y:S01]  /*3c60*/  FADD.FTZ R63, R105, R106 ;  /* 0x0000006a693f7221 */ /* 0x000fe20000010000 */
[C-C-:B------:R-:W-:Y:S01]  /*3c70*/  FFMA.FTZ R88, R2.reuse, R123, -R72.reuse ;  /* 0x0000007b02587223 */ /* 0x140fe20000010848 */
[C---:B------:R-:W-:Y:S01]  /*3c80*/  FFMA.FTZ R19, R2.reuse, R109, -R72 ;  /* 0x0000006d02137223 */ /* 0x040fe20000010848 */
[----:B------:R-:W3:Y:S01]  /*3c90*/  MUFU.EX2 R127, R127 ;  /* 0x0000007f007f7308 */ /* 0x000ee20000000800 */
[----:B-1----:R-:W-:Y:S01]  /*3ca0*/  FADD.FTZ R85, R7, R46 ;  /* 0x0000002e07557221 */ /* 0x002fe20000010000 */
[C-C-:B------:R-:W-:Y:S01]  /*3cb0*/  FFMA.FTZ R82, R2.reuse, R95, -R72.reuse ;  /* 0x0000005f02527223 */ /* 0x140fe20000010848 */
[C-C-:B------:R-:W-:Y:S01]  /*3cc0*/  FFMA.FTZ R67, R2.reuse, R67, -R72.reuse ;  /* 0x0000004302437223 */ /* 0x140fe20000010848 */
[C-C-:B------:R-:W-:Y:S01]  /*3cd0*/  FFMA.FTZ R92, R2.reuse, R93, -R72.reuse ;  /* 0x0000005d025c7223 */ /* 0x140fe20000010848 */
[C-C-:B------:R-:W-:Y:S01]  /*3ce0*/  FFMA.FTZ R93, R2.reuse, R99, -R72.reuse ;  /* 0x00000063025d7223 */ /* 0x140fe20000010848 */
[C-C-:B------:R-:W-:Y:S01]  /*3cf0*/  FFMA.FTZ R23, R2.reuse, R97, -R72.reuse ;  /* 0x0000006102177223 */ /* 0x140fe20000010848 */
[----:B------:R-:W-:Y:S01]  /*3d00*/  FFMA.FTZ R86, R2, R103, -R72 ;  /* 0x0000006702567223 */ /* 0x000fe20000010848 */
[----:B------:R-:W1:Y:S01]  /*3d10*/  MUFU.EX2 R11, R11 ;  /* 0x0000000b000b7308 */ /* 0x000e620000000800 */
[----:B--2---:R-:W-:Y:S01]  /*3d20*/  FADD.FTZ R98, R76, R85 ;  /* 0x000000554c627221 */ /* 0x004fe20000010000 */
[----:B------:R-:W-:-:S02]  /*3d30*/  IMAD.U32 R85, RZ, RZ, UR39 ;  /* 0x00000027ff557e24 */ /* 0x000fc4000f8e00ff */
[C-C-:B------:R-:W-:Y:S01]  /*3d40*/  FFMA.FTZ R95, R2.reuse, R101, -R72.reuse ;  /* 0x00000065025f7223 */ /* 0x140fe20000010848 */
[C-C-:B------:R-:W-:Y:S01]  /*3d50*/  FFMA.FTZ R100, R2.reuse, R107, -R72.reuse ;  /* 0x0000006b02647223 */ /* 0x140fe20000010848 */
[C-C-:B------:R-:W-:Y:S01]  /*3d60*/  FFMA.FTZ R77, R2.reuse, R77, -R72.reuse ;  /* 0x0000004d024d7223 */ /* 0x140fe20000010848 */
[----:B------:R-:W-:Y:S02]  /*3d70*/  @!P1 VIADD R65, R85, 0x2e840 ;  /* 0x0002e84055419836 */ /* 0x000fe40000000000 */
[C---:B------:R-:W-:Y:S01]  /*3d80*/  FFMA.FTZ R81, R2.reuse, R81, -R72 ;  /* 0x0000005102517223 */ /* 0x040fe20000010848 */
[----:B------:R-:W2:Y:S01]  /*3d90*/  MUFU.EX2 R70, R70 ;  /* 0x0000004600467308 */ /* 0x000ea20000000800 */
[----:B---3--:R-:W-:Y:S01]  /*3da0*/  FADD.FTZ R98, R127, R98 ;  /* 0x000000627f627221 */ /* 0x008fe20000010000 */
[C-C-:B------:R-:W-:Y:S01]  /*3db0*/  FFMA.FTZ R49, R2.reuse, R49, -R72.reuse ;  /* 0x0000003102317223 */ /* 0x140fe20000010848 */
[----:B------:R-:W-:Y:S01]  /*3dc0*/  @!P1 PRMT R65, RZ, 0x654, R65 ;  /* 0x00000654ff419816 */ /* 0x000fe20000000041 */
[C-C-:B------:R-:W-:Y:S01]  /*3dd0*/  FFMA.FTZ R47, R2.reuse, R47, -R72.reuse ;  /* 0x0000002f022f7223 */ /* 0x140fe20000010848 */
[C-C-:B------:R-:W-:Y:S01]  /*3de0*/  FFMA.FTZ R94, R2.reuse, R87, -R72.reuse ;  /* 0x00000057025e7223 */ /* 0x140fe20000010848 */
[----:B------:R-:W-:Y:S01]  /*3df0*/  FFMA.FTZ R104, R2, R91, -R72 ;  /* 0x0000005b02687223 */ /* 0x000fe20000010848 */
[----:B------:R3:W-:Y:S01]  /*3e00*/  @!P1 SYNCS.ARRIVE.TRANS64.RED.A1T0 RZ, [R65+URZ], RZ ;  /* 0x000000ff41ff99a7 */ /* 0x0007e2000810043f */
[----:B------:R-:W4:Y:S01]  /*3e10*/  MUFU.EX2 R80, R80 ;  /* 0x0000005000507308 */ /* 0x000f220000000800 */
[----:B-1----:R-:W-:Y:S01]  /*3e20*/  FADD.FTZ R85, R11, R98 ;  /* 0x000000620b557221 */ /* 0x002fe20000010000 */
[----:B------:R-:W-:Y:S01]  /*3e30*/  FADD.FTZ R98, R12, R63 ;  /* 0x0000003f0c627221 */ /* 0x000fe20000010000 */
[C-C-:B------:R-:W-:Y:S01]  /*3e40*/  FFMA.FTZ R69, R2.reuse, R69, -R72.reuse ;  /* 0x0000004502457223 */ /* 0x140fe20000010848 */
[C-C-:B------:R-:W-:Y:S01]  /*3e50*/  FFMA.FTZ R73, R2.reuse, R73, -R72.reuse ;  /* 0x0000004902497223 */ /* 0x140fe20000010848 */
[C---:B------:R-:W-:Y:S01]  /*3e60*/  FFMA.FTZ R75, R2.reuse, R75, -R72 ;  /* 0x0000004b024b7223 */ /* 0x040fe20000010848 */
[----:B------:R-:W-:Y:S01]  /*3e70*/  FADD.FTZ R63, R117, R98 ;  /* 0x00000062753f7221 */ /* 0x000fe20000010000 */
[--C-:B------:R-:W-:Y:S01]  /*3e80*/  FFMA.FTZ R98, R2, R71, -R72.reuse ;  /* 0x0000004702627223 */ /* 0x100fe20000010848 */
[----:B------:R-:W1:Y:S01]  /*3e90*/  MUFU.EX2 R131, R131 ;  /* 0x0000008300837308 */ /* 0x000e620000000800 */
[----:B--2---:R-:W-:Y:S01]  /*3ea0*/  FADD.FTZ R85, R70, R85 ;  /* 0x0000005546557221 */ /* 0x004fe20000010000 */
[----:B------:R-:W-:Y:S01]  /*3eb0*/  FADD.FTZ R108, R14, R63 ;  /* 0x0000003f0e6c7221 */ /* 0x000fe20000010000 */
[C-C-:B------:R-:W-:Y:S01]  /*3ec0*/  FFMA.FTZ R63, R2.reuse, R45, -R72.reuse ;  /* 0x0000002d023f7223 */ /* 0x140fe20000010848 */
[C-C-:B------:R-:W-:Y:S01]  /*3ed0*/  FFMA.FTZ R53, R2.reuse, R53, -R72.reuse ;  /* 0x0000003502357223 */ /* 0x140fe20000010848 */
[C---:B------:R-:W-:Y:S01]  /*3ee0*/  FFMA.FTZ R51, R2.reuse, R51, -R72 ;  /* 0x0000003302337223 */ /* 0x040fe20000010848 */
[----:B------:R-:W-:Y:S01]  /*3ef0*/  FADD.FTZ R71, R113, R108 ;  /* 0x0000006c71477221 */ /* 0x000fe20000010000 */
[--C-:B------:R-:W-:Y:S01]  /*3f00*/  FFMA.FTZ R57, R2, R57, -R72.reuse ;  /* 0x0000003902397223 */ /* 0x100fe20000010848 */
[----:B------:R-:W3:Y:S01]  /*3f10*/  MUFU.EX2 R13, R13 ;  /* 0x0000000d000d7308 */ /* 0x000ee20000000800 */
[----:B----4-:R-:W-:Y:S01]  /*3f20*/  FADD.FTZ R106, R80, R85 ;  /* 0x00000055506a7221 */ /* 0x010fe20000010000 */
[----:B------:R-:W-:Y:S01]  /*3f30*/  FADD.FTZ R110, R24, R71 ;  /* 0x00000047186e7221 */ /* 0x000fe20000010000 */
[C-C-:B------:R-:W-:Y:S01]  /*3f40*/  FFMA.FTZ R55, R2.reuse, R55, -R72.reuse ;  /* 0x0000003702377223 */ /* 0x140fe20000010848 */
[C-C-:B------:R-:W-:Y:S01]  /*3f50*/  FFMA.FTZ R59, R2.reuse, R59, -R72.reuse ;  /* 0x0000003b023b7223 */ /* 0x140fe20000010848 */
[C-C-:B------:R-:W-:Y:S01]  /*3f60*/  FFMA.FTZ R33, R2.reuse, R33, -R72.reuse ;  /* 0x0000002102217223 */ /* 0x140fe20000010848 */
[----:B------:R-:W-:Y:S01]  /*3f70*/  F2FP.SATFINITE.E4M3.F32.PACK_AB_MERGE_C R76, R127, R76, RZ ;  /* 0x0000004c7f4c723e */ /* 0x000fe200048070ff */
[----:B------:R-:W-:Y:S01]  /*3f80*/  FFMA.FTZ R31, R2, R31, -R72 ;  /* 0x0000001f021f7223 */ /* 0x000fe20000010848 */
[----:B------:R-:W2:Y:S01]  /*3f90*/  MUFU.EX2 R74, R74 ;  /* 0x0000004a004a7308 */ /* 0x000ea20000000800 */
[C---:B-1----:R-:W-:Y:S01]  /*3fa0*/  FADD.FTZ R106, R131.reuse, R106 ;  /* 0x0000006a836a7221 */ /* 0x042fe20000010000 */
[----:B------:R-:W-:Y:S01]  /*3fb0*/  F2FP.SATFINITE.E4M3.F32.PACK_AB_MERGE_C R201, R46, R7, R76 ;  /* 0x000000072ec9723e */ /* 0x000fe2000480704c */
[C-C-:B------:R-:W-:Y:S01]  /*3fc0*/  FFMA.FTZ R37, R2.reuse, R37, -R72.reuse ;  /* 0x0000002502257223 */ /* 0x140fe20000010848 */
[C-C-:B------:R-:W-:Y:S01]  /*3fd0*/  FFMA.FTZ R159, R2.reuse, R159, -R72.reuse ;  /* 0x0000009f029f7223 */ /* 0x140fe20000010848 */
[C-C-:B------:R-:W-:Y:S01]  /*3fe0*/  FFMA.FTZ R161, R2.reuse, R161, -R72.reuse ;  /* 0x000000a102a17223 */ /* 0x140fe20000010848 */
[----:B------:R-:W-:Y:S01]  /*3ff0*/  F2FP.SATFINITE.E4M3.F32.PACK_AB_MERGE_C R80, R131, R80, RZ ;  /* 0x000000508350723e */ /* 0x000fe200048070ff */
[C---:B------:R-:W-:Y:S01]  /*4000*/  FFMA.FTZ R163, R2.reuse, R163, -R72 ;  /* 0x000000a302a37223 */ /* 0x040fe20000010848 */
[----:B------:R-:W1:Y:S01]  /*4010*/  MUFU.EX2 R21, R21 ;  /* 0x0000001500157308 */ /* 0x000e620000000800 */
[----:B---3--:R-:W-:Y:S01]  /*4020*/  FADD.FTZ R65, R13, R106 ;  /* 0x0000006a0d417221 */ /* 0x008fe20000010000 */
[----:B------:R-:W-:Y:S01]  /*4030*/  FFMA.FTZ R165, R2, R165, -R72 ;  /* 0x000000a502a57223 */ /* 0x000fe20000010848 */
[----:B------:R-:W-:Y:S01]  /*4040*/  ISETP.GE.AND P2, PT, R22, R17, PT ;  /* 0x000000111600720c */ /* 0x000fe20003f46270 */
[----:B------:R-:W-:-:S02]  /*4050*/  IMAD.MOV.U32 R41, RZ, RZ, R25 ;  /* 0x000000ffff297224 */ /* 0x000fc400078e0019 */
[----:B------:R-:W-:Y:S02]  /*4060*/  IMAD.MOV.U32 R46, RZ, RZ, R25 ;  /* 0x000000ffff2e7224 */ /* 0x000fe400078e0019 */
[----:B------:R-:W3:Y:S01]  /*4070*/  MUFU.EX2 R125, R125 ;  /* 0x0000007d007d7308 */ /* 0x000ee20000000800 */
[----:B--2---:R-:W-:Y:S01]  /*4080*/  FADD.FTZ R108, R74, R65 ;  /* 0x000000414a6c7221 */ /* 0x004fe20000010000 */
[--C-:B------:R-:W-:Y:S02]  /*4090*/  IMAD.MOV.U32 R76, RZ, RZ, R25.reuse ;  /* 0x000000ffff4c7224 */ /* 0x100fe400078e0019 */
[--C-:B------:R-:W-:Y:S02]  /*40a0*/  IMAD.MOV.U32 R85, RZ, RZ, R25.reuse ;  /* 0x000000ffff557224 */ /* 0x100fe400078e0019 */
[----:B------:R-:W-:Y:S02]  /*40b0*/  IMAD.MOV.U32 R87, RZ, RZ, R25 ;  /* 0x000000ffff577224 */ /* 0x000fe400078e0019 */
[----:B------:R-:W2:Y:S01]  /*40c0*/  MUFU.EX2 R84, R84 ;  /* 0x0000005400547308 */ /* 0x000ea20000000800 */
[----:B-1----:R-:W-:-:S07]  /*40d0*/  FADD.FTZ R45, R21, R108 ;  /* 0x0000006c152d7221 */ /* 0x002fce0000010000 */
[----:B------:R-:W1:Y:S01]  /*40e0*/  MUFU.EX2 R20, R20 ;  /* 0x0000001400147308 */ /* 0x000e620000000800 */
[C---:B---3--:R-:W-:Y:S01]  /*40f0*/  FADD.FTZ R65, R125.reuse, R110 ;  /* 0x0000006e7d417221 */ /* 0x048fe20000010000 */
[----:B------:R-:W-:-:S04]  /*4100*/  F2FP.SATFINITE.E4M3.F32.PACK_AB_MERGE_C R204, R125, R24, RZ ;  /* 0x000000187dcc723e */ /* 0x000fc800048070ff */
[----:B------:R-:W-:Y:S02]  /*4110*/  F2FP.SATFINITE.E4M3.F32.PACK_AB_MERGE_C R204, R113, R14, R204 ;  /* 0x0000000e71cc723e */ /* 0x000fe400048070cc */
[----:B------:R-:W3:Y:S01]  /*4120*/  MUFU.EX2 R15, R15 ;  /* 0x0000000f000f7308 */ /* 0x000ee20000000800 */
[C---:B--2---:R-:W-:Y:S01]  /*4130*/  FADD.FTZ R108, R84.reuse, R45 ;  /* 0x0000002d546c7221 */ /* 0x044fe20000010000 */
[----:B------:R-:W-:-:S04]  /*4140*/  F2FP.SATFINITE.E4M3.F32.PACK_AB_MERGE_C R84, R84, R21, RZ ;  /* 0x000000155454723e */ /* 0x000fc800048070ff */
[----:B------:R-:W-:Y:S01]  /*4150*/  F2FP.SATFINITE.E4M3.F32.PACK_AB_MERGE_C R205, R74, R13, R84 ;  /* 0x0000000d4acd723e */ /* 0x000fe20004807054 */
[----:B------:R-:W-:Y:S01]  /*4160*/  IMAD.MOV.U32 R74, RZ, RZ, R25 ;  /* 0x000000ffff4a7224 */ /* 0x000fe200078e0019 */
[----:B------:R-:W-:Y:S01]  /*4170*/  MUFU.EX2 R121, R121 ;  /* 0x0000007900797308 */ /* 0x000fe20000000800 */
[----:B-1----:R-:W-:Y:S01]  /*4180*/  FADD.FTZ R110, R20, R65 ;  /* 0x00000041146e7221 */ /* 0x002fe20000010000 */
[----:B------:R-:W-:-:S06]  /*4190*/  IMAD.MOV.U32 R84, RZ, RZ, R25 ;  /* 0x000000ffff547224 */ /* 0x000fcc00078e0019 */
[----:B------:R-:W1:Y:S01]  /*41a0*/  MUFU.EX2 R78, R78 ;  /* 0x0000004e004e7308 */ /* 0x000e620000000800 */
[----:B---3--:R-:W-:-:S07]  /*41b0*/  FADD.FTZ R65, R15, R108 ;  /* 0x0000006c0f417221 */ /* 0x008fce0000010000 */
[----:B------:R-:W-:Y:S08]  /*41c0*/  MUFU.EX2 R26, R26 ;  /* 0x0000001a001a7308 */ /* 0x000ff00000000800 */
[----:B------:R-:W-:Y:S01]  /*41d0*/  MUFU.EX2 R27, R27 ;  /* 0x0000001b001b7308 */ /* 0x000fe20000000800 */
[----:B-1----:R-:W-:Y:S01]  /*41e0*/  FADD.FTZ R108, R78, R65 ;  /* 0x000000414e6c7221 */ /* 0x002fe20000010000 */
[C-C-:B------:R-:W-:Y:S01]  /*41f0*/  FFMA.FTZ R65, R2.reuse, R29, -R72.reuse ;  /* 0x0000001d02417223 */ /* 0x140fe20000010848 */
[----:B------:R-:W-:-:S05]  /*4200*/  FFMA.FTZ R72, R2, R167, -R72 ;  /* 0x000000a702487223 */ /* 0x000fca0000010848 */
[----:B------:R-:W1:Y:S08]  /*4210*/  MUFU.EX2 R129, R129 ;  /* 0x0000008100817308 */ /* 0x000e700000000800 */
[----:B------:R-:W2:Y:S08]  /*4220*/  MUFU.EX2 R88, R88 ;  /* 0x0000005800587308 */ /* 0x000eb00000000800 */
[----:B------:R-:W3:Y:S01]  /*4230*/  MUFU.EX2 R28, R195 ;  /* 0x000000c3001c7308 */ /* 0x000ee20000000800 */
[----:B-1----:R-:W-:-:S04]  /*4240*/  F2FP.SATFINITE.E4M3.F32.PACK_AB_MERGE_C R206, R129, R26, RZ ;  /* 0x0000001a81ce723e */ /* 0x002fc800048070ff */
[----:B------:R-:W-:-:S03]  /*4250*/  F2FP.SATFINITE.E4M3.F32.PACK_AB_MERGE_C R206, R121, R20, R206 ;  /* 0x0000001479ce723e */ /* 0x000fc600048070ce */
[----:B------:R-:W1:Y:S08]  /*4260*/  MUFU.EX2 R19, R19 ;  /* 0x0000001300137308 */ /* 0x000e700000000800 */
[----:B------:R-:W4:Y:S08]  /*4270*/  MUFU.EX2 R133, R133 ;  /* 0x0000008500857308 */ /* 0x000f300000000800 */
[----:B------:R5:W-:Y:S08]  /*4280*/  MUFU.EX2 R106, R67 ;  /* 0x00000043006a7308 */ /* 0x000bf00000000800 */
[----:B------:R-:W0:Y:S01]  /*4290*/  MUFU.EX2 R82, R82 ;  /* 0x0000005200527308 */ /* 0x000e220000000800 */
[----:B-----5:R-:W-:-:S04]  /*42a0*/  FADD.FTZ R67, R121, R110 ;  /* 0x0000006e79437221 */ /* 0x020fc80000010000 */
[----:B------:R-:W-:Y:S01]  /*42b0*/  FADD.FTZ R110, R26, R67 ;  /* 0x000000431a6e7221 */ /* 0x000fe20000010000 */
[----:B------:R-:W-:Y:S02]  /*42c0*/  FADD.FTZ R67, R27, R108 ;  /* 0x0000006c1b437221 */ /* 0x000fe40000010000 */
[----:B------:R-:W5:Y:S01]  /*42d0*/  MUFU.EX2 R92, R92 ;  /* 0x0000005c005c7308 */ /* 0x000f620000000800 */
[----:B------:R-:W-:Y:S01]  /*42e0*/  FADD.FTZ R29, R129, R110 ;  /* 0x0000006e811d7221 */ /* 0x000fe20000010000 */
[C---:B--2---:R-:W-:Y:S01]  /*42f0*/  FADD.FTZ R108, R88.reuse, R67 ;  /* 0x00000043586c7221 */ /* 0x044fe20000010000 */
[----:B------:R-:W-:Y:S02]  /*4300*/  F2FP.SATFINITE.E4M3.F32.PACK_AB_MERGE_C R88, R88, R27, RZ ;  /* 0x0000001b5858723e */ /* 0x000fe400048070ff */
[----:B---3--:R-:W-:Y:S01]  /*4310*/  FADD.FTZ R110, R28, R29 ;  /* 0x0000001d1c6e7221 */ /* 0x008fe20000010000 */
[----:B-1----:R-:W-:Y:S02]  /*4320*/  FADD.FTZ R29, R19, R108 ;  /* 0x0000006c131d7221 */ /* 0x002fe40000010000 */
[----:B------:R-:W1:Y:S01]  /*4330*/  MUFU.EX2 R137, R137 ;  /* 0x0000008900897308 */ /* 0x000e620000000800 */
[----:B----4-:R-:W-:Y:S01]  /*4340*/  FADD.FTZ R67, R133, R110 ;  /* 0x0000006e85437221 */ /* 0x010fe20000010000 */
[----:B0-----:R-:W-:-:S03]  /*4350*/  FADD.FTZ R29, R82, R29 ;  /* 0x0000001d521d7221 */ /* 0x001fc60000010000 */
[----:B------:R-:W-:-:S03]  /*4360*/  FADD.FTZ R110, R30, R67 ;  /* 0x000000431e6e7221 */ /* 0x000fc60000010000 */
[----:B------:R-:W0:Y:S01]  /*4370*/  MUFU.EX2 R93, R93 ;  /* 0x0000005d005d7308 */ /* 0x000e220000000800 */
[----:B-----5:R-:W-:-:S07]  /*4380*/  FADD.FTZ R112, R92, R29 ;  /* 0x0000001d5c707221 */ /* 0x020fce0000010000 */
[----:B------:R-:W2:Y:S01]  /*4390*/  MUFU.EX2 R32, R183 ;  /* 0x000000b700207308 */ /* 0x000ea20000000800 */
[C---:B-1----:R-:W-:Y:S01]  /*43a0*/  FADD.FTZ R67, R137.reuse, R110 ;  /* 0x0000006e89437221 */ /* 0x042fe20000010000 */
[----:B------:R-:W-:-:S04]  /*43b0*/  F2FP.SATFINITE.E4M3.F32.PACK_AB_MERGE_C R208, R137, R30, RZ ;  /* 0x0000001e89d0723e */ /* 0x000fc800048070ff */
[----:B------:R-:W-:Y:S01]  /*43c0*/  F2FP.SATFINITE.E4M3.F32.PACK_AB_MERGE_C R208, R133, R28, R208 ;  /* 0x0000001c85d0723e */ /* 0x000fe200048070d0 */
[----:B------:R-:W-:Y:S01]  /*43d0*/  IMAD.MOV.U32 R28, RZ, RZ, R25 ;  /* 0x000000ffff1c7224 */ /* 0x000fe200078e0019 */
[----:B------:R-:W1:Y:S01]  /*43e0*/  MUFU.EX2 R23, R23 ;  /* 0x0000001700177308 */ /* 0x000e620000000800 */
[C---:B0-----:R-:W-:Y:S01]  /*43f0*/  FADD.FTZ R112, R93.reuse, R112 ;  /* 0x000000705d707221 */ /* 0x041fe20000010000 */
[----:B------:R-:W-:-:S04]  /*4400*/  F2FP.SATFINITE.E4M3.F32.PACK_AB_MERGE_C R92, R93, R92, RZ ;  /* 0x0000005c5d5c723e */ /* 0x000fc800048070ff */
[----:B------:R-:W-:Y:S01]  /*4410*/  F2FP.SATFINITE.E4M3.F32.PACK_AB_MERGE_C R209, R82, R19, R92 ;  /* 0x0000001352d1723e */ /* 0x000fe2000480705c */
[----:B------:R-:W-:Y:S01]  /*4420*/  IMAD.MOV.U32 R82, RZ, RZ, R25 ;  /* 0x000000ffff527224 */ /* 0x000fe200078e0019 */
        /* <DEDUP_REMOVED lines=9> */
[----:B-1----:R-:W-:Y:S01]  /*44c0*/  FADD.FTZ R112, R34, R71 ;  /* 0x0000004722707221 */ /* 0x002fe20000010000 */
[----:B------:R-:W-:-:S06]  /*44d0*/  IMAD.MOV.U32 R71, RZ, RZ, R25 ;  /* 0x000000ffff477224 */ /* 0x000fcc00078e0019 */
[----:B------:R-:W-:Y:S08]  /*44e0*/  MUFU.EX2 R100, R100 ;  /* 0x0000006400647308 */ /* 0x000ff00000000800 */
[----:B------:R-:W1:Y:S01]  /*44f0*/  MUFU.EX2 R40, R181 ;  /* 0x000000b500287308 */ /* 0x000e620000000800 */
[C---:B0-----:R-:W-:Y:S01]  /*4500*/  FADD.FTZ R67, R145.reuse, R112 ;  /* 0x0000007091437221 */ /* 0x041fe20000010000 */
[----:B------:R-:W-:Y:S01]  /*4510*/  F2FP.SATFINITE.E4M3.F32.PACK_AB_MERGE_C R210, R145, R34, RZ ;  /* 0x0000002291d2723e */ /* 0x000fe200048070ff */
[----:B------:R-:W-:-:S03]  /*4520*/  IMAD.MOV.U32 R34, RZ, RZ, R25 ;  /* 0x000000ffff227224 */ /* 0x000fc600078e0019 */
[----:B------:R-:W-:Y:S01]  /*4530*/  F2FP.SATFINITE.E4M3.F32.PACK_AB_MERGE_C R210, R141, R32, R210 ;  /* 0x000000208dd2723e */ /* 0x000fe200048070d2 */
[----:B------:R-:W-:Y:S01]  /*4540*/  IMAD.MOV.U32 R32, RZ, RZ, R25 ;  /* 0x000000ffff207224 */ /* 0x000fe200078e0019 */
[----:B------:R-:W-:Y:S08]  /*4550*/  MUFU.EX2 R77, R77 ;  /* 0x0000004d004d7308 */ /* 0x000ff00000000800 */
[----:B------:R-:W0:Y:S01]  /*4560*/  MUFU.EX2 R143, R143 ;  /* 0x0000008f008f7308 */ /* 0x000e220000000800 */
[----:B-1----:R-:W-:Y:S01]  /*4570*/  FADD.FTZ R24, R40, R67 ;  /* 0x0000004328187221 */ /* 0x002fe20000010000 */
[----:B------:R-:W-:-:S06]  /*4580*/  IMAD.MOV.U32 R67, RZ, RZ, R25 ;  /* 0x000000ffff437224 */ /* 0x000fcc00078e0019 */
[----:B------:R-:W-:Y:S08]  /*4590*/  MUFU.EX2 R90, R90 ;  /* 0x0000005a005a7308 */ /* 0x000ff00000000800 */
[----:B------:R-:W-:Y:S08]  /*45a0*/  MUFU.EX2 R81, R81 ;  /* 0x0000005100517308 */ /* 0x000ff00000000800 */
[----:B------:R1:W-:Y:S08]  /*45b0*/  MUFU.EX2 R29, R49 ;  /* 0x00000031001d7308 */ /* 0x0003f00000000800 */
[----:B------:R-:W2:Y:S01]  /*45c0*/  MUFU.EX2 R147, R147 ;  /* 0x0000009300937308 */ /* 0x000ea20000000800 */
[----:B-1----:R-:W-:Y:S01]  /*45d0*/  FADD.FTZ R49, R95, R110 ;  /* 0x0000006e5f317221 */ /* 0x002fe20000010000 */
[----:B------:R-:W-:-:S03]  /*45e0*/  F2FP.SATFINITE.E4M3.F32.PACK_AB_MERGE_C R95, R100, R95, RZ ;  /* 0x0000005f645f723e */ /* 0x000fc600048070ff */
[----:B------:R-:W-:Y:S01]  /*45f0*/  FADD.FTZ R12, R100, R49 ;  /* 0x00000031640c7221 */ /* 0x000fe20000010000 */
[----:B0-----:R-:W-:Y:S02]  /*4600*/  FADD.FTZ R49, R143, R24 ;  /* 0x000000188f317221 */ /* 0x001fe40000010000 */
[----:B------:R-:W0:Y:S02]  /*4610*/  MUFU.EX2 R102, R102 ;  /* 0x0000006600667308 */ /* 0x000e240000000800 */
[----:B------:R-:W-:Y:S01]  /*4620*/  FADD.FTZ R26, R48, R49 ;  /* 0x00000031301a7221 */ /* 0x000fe20000010000 */
[----:B------:R-:W-:-:S05]  /*4630*/  IMAD.MOV.U32 R49, RZ, RZ, R25 ;  /* 0x000000ffff317224 */ /* 0x000fca00078e0019 */
[----:B------:R-:W1:Y:S01]  /*4640*/  MUFU.EX2 R79, R79 ;  /* 0x0000004f004f7308 */ /* 0x000e620000000800 */
[C---:B--2---:R-:W-:Y:S01]  /*4650*/  F2FP.SATFINITE.E4M3.F32.PACK_AB_MERGE_C R212, R147.reuse, R48, RZ ;  /* 0x0000003093d4723e */ /* 0x044fe200048070ff */
[----:B------:R-:W-:Y:S01]  /*4660*/  FADD.FTZ R147, R147, R26 ;  /* 0x0000001a93937221 */ /* 0x000fe20000010000 */
[----:B------:R-:W-:Y:S02]  /*4670*/  IMAD.MOV.U32 R48, RZ, RZ, R25 ;  /* 0x000000ffff307224 */ /* 0x000fe400078e0019 */
[----:B------:R-:W-:Y:S01]  /*4680*/  F2FP.SATFINITE.E4M3.F32.PACK_AB_MERGE_C R212, R143, R40, R212 ;  /* 0x000000288fd4723e */ /* 0x000fe200048070d4 */
[----:B------:R-:W-:Y:S01]  /*4690*/  FADD.FTZ R26, R50, R147 ;  /* 0x00000093321a7221 */ /* 0x000fe20000010000 */
[----:B------:R-:W-:Y:S01]  /*46a0*/  IMAD.MOV.U32 R40, RZ, RZ, R25 ;  /* 0x000000ffff287224 */ /* 0x000fe200078e0019 */
[----:B------:R2:W-:Y:S08]  /*46b0*/  MUFU.EX2 R8, R47 ;  /* 0x0000002f00087308 */ /* 0x0005f00000000800 */
[----:B------:R-:W3:Y:S01]  /*46c0*/  MUFU.EX2 R149, R149 ;  /* 0x0000009500957308 */ /* 0x000ee20000000800 */
[----:B--2---:R-:W-:-:S04]  /*46d0*/  FADD.FTZ R47, R77, R12 ;  /* 0x0000000c4d2f7221 */ /* 0x004fc80000010000 */
[----:B------:R-:W-:-:S03]  /*46e0*/  FADD.FTZ R24, R90, R47 ;  /* 0x0000002f5a187221 */ /* 0x000fc60000010000 */
[----:B------:R-:W2:Y:S01]  /*46f0*/  MUFU.EX2 R94, R94 ;  /* 0x0000005e005e7308 */ /* 0x000ea20000000800 */
[----:B------:R-:W-:Y:S01]  /*4700*/  FADD.FTZ R47, R81, R24 ;  /* 0x00000018512f7221 */ /* 0x000fe20000010000 */
[----:B0-----:R-:W-:-:S03]  /*4710*/  F2FP.SATFINITE.E4M3.F32.PACK_AB_MERGE_C R81, R102, R81, RZ ;  /* 0x000000516651723e */ /* 0x001fc600048070ff */
[----:B------:R-:W-:Y:S01]  /*4720*/  FADD.FTZ R24, R102, R47 ;  /* 0x0000002f66187221 */ /* 0x000fe20000010000 */
[----:B------:R-:W-:Y:S01]  /*4730*/  F2FP.SATFINITE.E4M3.F32.PACK_AB_MERGE_C R213, R90, R77, R81 ;  /* 0x0000004d5ad5723e */ /* 0x000fe20004807051 */
[--C-:B------:R-:W-:Y:S01]  /*4740*/  IMAD.MOV.U32 R47, RZ, RZ, R25.reuse ;  /* 0x000000ffff2f7224 */ /* 0x100fe200078e0019 */
[----:B------:R-:W0:Y:S01]  /*4750*/  MUFU.EX2 R83, R83 ;  /* 0x0000005300537308 */ /* 0x000e220000000800 */
[----:B-1----:R-:W-:Y:S01]  /*4760*/  FADD.FTZ R21, R79, R24 ;  /* 0x000000184f157221 */ /* 0x002fe20000010000 */
[----:B---3--:R-:W-:Y:S01]  /*4770*/  FADD.FTZ R27, R149, R26 ;  /* 0x0000001a951b7221 */ /* 0x008fe20000010000 */
[--C-:B------:R-:W-:Y:S02]  /*4780*/  IMAD.MOV.U32 R77, RZ, RZ, R25.reuse ;  /* 0x000000ffff4d7224 */ /* 0x100fe400078e0019 */
[----:B------:R-:W-:Y:S02]  /*4790*/  IMAD.MOV.U32 R81, RZ, RZ, R25 ;  /* 0x000000ffff517224 */ /* 0x000fe400078e0019 */
[----:B------:R-:W-:Y:S01]  /*47a0*/  FADD.FTZ R30, R52, R27 ;  /* 0x0000001b341e7221 */ /* 0x000fe20000010000 */
[----:B------:R-:W1:Y:S01]  /*47b0*/  MUFU.EX2 R151, R151 ;  /* 0x0000009700977308 */ /* 0x000e620000000800 */
[----:B--2---:R-:W-:-:S07]  /*47c0*/  FADD.FTZ R26, R94, R21 ;  /* 0x000000155e1a7221 */ /* 0x004fce0000010000 */
[----:B------:R-:W2:Y:S01]  /*47d0*/  MUFU.EX2 R104, R104 ;  /* 0x0000006800687308 */ /* 0x000ea20000000800 */
[----:B0-----:R-:W-:-:S07]  /*47e0*/  FADD.FTZ R21, R83, R26 ;  /* 0x0000001a53157221 */ /* 0x001fce0000010000 */
[----:B------:R0:W3:Y:S01]  /*47f0*/  MUFU.EX2 R54, R179 ;  /* 0x000000b300367308 */ /* 0x0000e20000000800 */
[C---:B-1----:R-:W-:Y:S01]  /*4800*/  F2FP.SATFINITE.E4M3.F32.PACK_AB_MERGE_C R52, R151.reuse, R52, RZ ;  /* 0x000000349734723e */ /* 0x042fe200048070ff */
[----:B------:R-:W-:Y:S01]  /*4810*/  FADD.FTZ R151, R151, R30 ;  /* 0x0000001e97977221 */ /* 0x000fe20000010000 */
[--C-:B------:R-:W-:Y:S02]  /*4820*/  IMAD.MOV.U32 R30, RZ, RZ, R25.reuse ;  /* 0x000000ffff1e7224 */ /* 0x100fe400078e0019 */
[----:B------:R-:W-:Y:S01]  /*4830*/  F2FP.SATFINITE.E4M3.F32.PACK_AB_MERGE_C R214, R149, R50, R52 ;  /* 0x0000003295d6723e */ /* 0x000fe20004807034 */
[----:B------:R-:W-:Y:S02]  /*4840*/  IMAD.MOV.U32 R50, RZ, RZ, R25 ;  /* 0x000000ffff327224 */ /* 0x000fe400078e0019 */
[----:B------:R-:W1:Y:S01]  /*4850*/  MUFU.EX2 R61, R61 ;  /* 0x0000003d003d7308 */ /* 0x000e620000000800 */
[C---:B--2---:R-:W-:Y:S01]  /*4860*/  F2FP.SATFINITE.E4M3.F32.PACK_AB_MERGE_C R83, R104.reuse, R83, RZ ;  /* 0x000000536853723e */ /* 0x044fe200048070ff */
[----:B------:R-:W-:Y:S01]  /*4870*/  FADD.FTZ R104, R104, R21 ;  /* 0x0000001568687221 */ /* 0x000fe20000010000 */
[----:B0-----:R-:W-:Y:S01]  /*4880*/  FFMA.FTZ R179, R2, R231, -R237 ;  /* 0x000000e702b37223 */ /* 0x001fe200000108ed */
[----:B------:R-:W-:Y:S01]  /*4890*/  IMAD.MOV.U32 R52, RZ, RZ, R25 ;  /* 0x000000ffff347224 */ /* 0x000fe200078e0019 */
[----:B------:R-:W-:Y:S01]  /*48a0*/  F2FP.SATFINITE.E4M3.F32.PACK_AB_MERGE_C R215, R94, R79, R83 ;  /* 0x0000004f5ed7723e */ /* 0x000fe20004807053 */
[----:B------:R-:W-:-:S02]  /*48b0*/  IMAD.MOV.U32 R79, RZ, RZ, R25 ;  /* 0x000000ffff4f7224 */ /* 0x000fc400078e0019 */
[----:B------:R-:W0:Y:S01]  /*48c0*/  MUFU.EX2 R153, R153 ;  /* 0x0000009900997308 */ /* 0x000e220000000800 */
[----:B---3--:R-:W-:Y:S01]  /*48d0*/  FADD.FTZ R26, R54, R151 ;  /* 0x00000097361a7221 */ /* 0x008fe20000010000 */
[----:B------:R-:W-:-:S06]  /*48e0*/  IMAD.MOV.U32 R83, RZ, RZ, R25 ;  /* 0x000000ffff537224 */ /* 0x000fcc00078e0019 */
        /* <DEDUP_REMOVED lines=8> */
[----:B------:R1:W3:Y:S01]  /*4970*/  MUFU.EX2 R58, R203 ;  /* 0x000000cb003a7308 */ /* 0x0002e20000000800 */
[----:B0-----:R-:W-:Y:S01]  /*4980*/  FADD.FTZ R21, R69, R10 ;  /* 0x0000000a45157221 */ /* 0x001fe20000010000 */
[----:B------:R-:W-:-:S03]  /*4990*/  F2FP.SATFINITE.E4M3.F32.PACK_AB_MERGE_C R69, R106, R69, RZ ;  /* 0x000000456a45723e */ /* 0x000fc600048070ff */
[----:B------:R-:W-:Y:S01]  /*49a0*/  FADD.FTZ R106, R106, R21 ;  /* 0x000000156a6a7221 */ /* 0x000fe20000010000 */
[----:B------:R-:W-:Y:S01]  /*49b0*/  F2FP.SATFINITE.E4M3.F32.PACK_AB_MERGE_C R217, R96, R61, R69 ;  /* 0x0000003d60d9723e */ /* 0x000fe20004807045 */
[--C-:B------:R-:W-:Y:S01]  /*49c0*/  IMAD.MOV.U32 R61, RZ, RZ, R25.reuse ;  /* 0x000000ffff3d7224 */ /* 0x100fe200078e0019 */
[----:B------:R0:W4:Y:S01]  /*49d0*/  MUFU.EX2 R45, R73 ;  /* 0x00000049002d7308 */ /* 0x0001220000000800 */
[C---:B--2---:R-:W-:Y:S01]  /*49e0*/  F2FP.SATFINITE.E4M3.F32.PACK_AB_MERGE_C R56, R155.reuse, R56, RZ ;  /* 0x000000389b38723e */ /* 0x044fe200048070ff */
[----:B------:R-:W-:Y:S01]  /*49f0*/  FADD.FTZ R155, R155, R14 ;  /* 0x0000000e9b9b7221 */ /* 0x000fe20000010000 */
[----:B-1----:R-:W-:Y:S01]  /*4a00*/  F2FP.SATFINITE.E4M3.F32.PACK_AB_MERGE_C R203, R70, R11, R80 ;  /* 0x0000000b46cb723e */ /* 0x002fe20004807050 */
[--C-:B------:R-:W-:Y:S01]  /*4a10*/  IMAD.MOV.U32 R69, RZ, RZ, R25.reuse ;  /* 0x000000ffff457224 */ /* 0x100fe200078e0019 */
[----:B------:R-:W-:Y:S01]  /*4a20*/  F2FP.SATFINITE.E4M3.F32.PACK_AB_MERGE_C R216, R153, R54, R56 ;  /* 0x0000003699d8723e */ /* 0x000fe20004807038 */
[----:B------:R-:W-:Y:S02]  /*4a30*/  IMAD.MOV.U32 R54, RZ, RZ, R25 ;  /* 0x000000ffff367224 */ /* 0x000fe400078e0019 */
[----:B------:R-:W1:Y:S01]  /*4a40*/  MUFU.EX2 R157, R157 ;  /* 0x0000009d009d7308 */ /* 0x000e620000000800 */
[----:B---3--:R-:W-:Y:S01]  /*4a50*/  FADD.FTZ R10, R58, R155 ;  /* 0x0000009b3a0a7221 */ /* 0x008fe20000010000 */
[----:B------:R-:W-:-:S02]  /*4a60*/  IMAD.MOV.U32 R56, RZ, RZ, R25 ;  /* 0x000000ffff387224 */ /* 0x000fc400078e0019 */
[--C-:B------:R-:W-:Y:S02]  /*4a70*/  IMAD.MOV.U32 R70, RZ, RZ, R25.reuse ;  /* 0x000000ffff467224 */ /* 0x100fe400078e0019 */
[--C-:B0-----:R-:W-:Y:S02]  /*4a80*/  IMAD.MOV.U32 R73, RZ, RZ, R25.reuse ;  /* 0x000000ffff497224 */ /* 0x101fe400078e0019 */
[----:B------:R-:W0:Y:S01]  /*4a90*/  MUFU.EX2 R98, R98 ;  /* 0x0000006200627308 */ /* 0x000e220000000800 */
[----:B----4-:R-:W-:Y:S01]  /*4aa0*/  FADD.FTZ R21, R45, R106 ;  /* 0x0000006a2d157221 */ /* 0x010fe20000010000 */
[----:B------:R-:W-:-:S06]  /*4ab0*/  IMAD.MOV.U32 R80, RZ, RZ, R25 ;  /* 0x000000ffff507224 */ /* 0x000fcc00078e0019 */
[----:B------:R2:W3:Y:S01]  /*4ac0*/  MUFU.EX2 R60, R207 ;  /* 0x000000cf003c7308 */ /* 0x0004e20000000800 */
[----:B-1----:R-:W-:-:S07]  /*4ad0*/  FADD.FTZ R27, R157, R10 ;  /* 0x0000000a9d1b7221 */ /* 0x002fce0000010000 */
[----:B------:R-:W1:Y:S01]  /*4ae0*/  MUFU.EX2 R63, R63 ;  /* 0x0000003f003f7308 */ /* 0x000e620000000800 */
[----:B0-----:R-:W-:Y:S01]  /*4af0*/  FADD.FTZ R14, R98, R21 ;  /* 0x00000015620e7221 */ /* 0x001fe20000010000 */
[----:B--2---:R-:W-:Y:S01]  /*4b00*/  F2FP.SATFINITE.E4M3.F32.PACK_AB_MERGE_C R207, R78, R15, R88 ;  /* 0x0000000f4ecf723e */ /* 0x004fe20004807058 */
[----:B------:R-:W-:-:S05]  /*4b10*/  IMAD.MOV.U32 R78, RZ, RZ, R25 ;  /* 0x000000ffff4e7224 */ /* 0x000fca00078e0019 */
[----:B------:R0:W2:Y:S01]  /*4b20*/  MUFU.EX2 R35, R211 ;  /* 0x000000d300237308 */ /* 0x0000a20000000800 */
[----:B---3--:R-:W-:-:S07]  /*4b30*/  FADD.FTZ R20, R60, R27 ;  /* 0x0000001b3c147221 */ /* 0x008fce0000010000 */
[----:B------:R3:W4:Y:S01]  /*4b40*/  MUFU.EX2 R108, R75 ;  /* 0x0000004b006c7308 */ /* 0x0007220000000800 */
[----:B-1----:R-:W-:Y:S01]  /*4b50*/  FADD.FTZ R21, R63, R14 ;  /* 0x0000000e3f157221 */ /* 0x002fe20000010000 */
[----:B0-----:R-:W-:Y:S01]  /*4b60*/  F2FP.SATFINITE.E4M3.F32.PACK_AB_MERGE_C R211, R86, R23, R95 ;  /* 0x0000001756d3723e */ /* 0x001fe2000480705f */
[----:B------:R-:W-:-:S05]  /*4b70*/  IMAD.MOV.U32 R86, RZ, RZ, R25 ;  /* 0x000000ffff567224 */ /* 0x000fca00078e0019 */
[----:B------:R-:W0:Y:S01]  /*4b80*/  MUFU.EX2 R38, R38 ;  /* 0x0000002600267308 */ /* 0x000e220000000800 */
[C---:B--2---:R-:W-:Y:S01]  /*4b90*/  F2FP.SATFINITE.E4M3.F32.PACK_AB_MERGE_C R60, R35.reuse, R60, RZ ;  /* 0x0000003c233c723e */ /* 0x044fe200048070ff */
[----:B------:R-:W-:Y:S01]  /*4ba0*/  FADD.FTZ R35, R35, R20 ;  /* 0x0000001423237221 */ /* 0x000fe20000010000 */
[--C-:B---3--:R-:W-:Y:S02]  /*4bb0*/  IMAD.MOV.U32 R75, RZ, RZ, R25.reuse ;  /* 0x000000ffff4b7224 */ /* 0x108fe400078e0019 */
[----:B------:R-:W-:Y:S01]  /*4bc0*/  F2FP.SATFINITE.E4M3.F32.PACK_AB_MERGE_C R218, R157, R58, R60 ;  /* 0x0000003a9dda723e */ /* 0x000fe2000480703c */
[----:B------:R-:W-:Y:S02]  /*4bd0*/  IMAD.MOV.U32 R58, RZ, RZ, R25 ;  /* 0x000000ffff3a7224 */ /* 0x000fe400078e0019 */
[----:B------:R-:W1:Y:S01]  /*4be0*/  MUFU.EX2 R39, R39 ;  /* 0x0000002700277308 */ /* 0x000e620000000800 */
[C---:B----4-:R-:W-:Y:S01]  /*4bf0*/  F2FP.SATFINITE.E4M3.F32.PACK_AB_MERGE_C R63, R108.reuse, R63, RZ ;  /* 0x0000003f6c3f723e */ /* 0x050fe200048070ff */
[----:B------:R-:W-:Y:S01]  /*4c00*/  FADD.FTZ R108, R108, R21 ;  /* 0x000000156c6c7221 */ /* 0x000fe20000010000 */
[----:B------:R-:W-:-:S02]  /*4c10*/  IMAD.MOV.U32 R60, RZ, RZ, R25 ;  /* 0x000000ffff3c7224 */ /* 0x000fc400078e0019 */
[----:B------:R-:W-:Y:S01]  /*4c20*/  F2FP.SATFINITE.E4M3.F32.PACK_AB_MERGE_C R219, R98, R45, R63 ;  /* 0x0000002d62db723e */ /* 0x000fe2000480703f */
[----:B------:R-:W-:Y:S01]  /*4c30*/  FADD.FTZ R21, R29, R108 ;  /* 0x0000006c1d157221 */ /* 0x000fe20000010000 */
[----:B------:R-:W-:Y:S01]  /*4c40*/  IMAD.MOV.U32 R45, RZ, RZ, R25 ;  /* 0x000000ffff2d7224 */ /* 0x000fe200078e0019 */
[----:B------:R-:W-:Y:S01]  /*4c50*/  MUFU.EX2 R42, R42 ;  /* 0x0000002a002a7308 */ /* 0x000fe20000000800 */
[----:B0-----:R-:W-:Y:S01]  /*4c60*/  FADD.FTZ R14, R38, R35 ;  /* 0x00000023260e7221 */ /* 0x001fe20000010000 */
[----:B------:R-:W-:Y:S01]  /*4c70*/  FADD.FTZ R20, R8, R21 ;  /* 0x0000001508147221 */ /* 0x000fe20000010000 */
[--C-:B------:R-:W-:Y:S02]  /*4c80*/  IMAD.MOV.U32 R35, RZ, RZ, R25.reuse ;  /* 0x000000ffff237224 */ /* 0x100fe400078e0019 */
[----:B------:R-:W-:-:S03]  /*4c90*/  IMAD.MOV.U32 R63, RZ, RZ, R25 ;  /* 0x000000ffff3f7224 */ /* 0x000fc600078e0019 */
[----:B------:R-:W0:Y:S01]  /*4ca0*/  MUFU.EX2 R43, R43 ;  /* 0x0000002b002b7308 */ /* 0x000e220000000800 */
[----:B-1----:R-:W-:-:S07]  /*4cb0*/  FADD.FTZ R27, R39, R14 ;  /* 0x0000000e271b7221 */ /* 0x002fce0000010000 */
[----:B------:R-:W1:Y:S08]  /*4cc0*/  MUFU.EX2 R53, R53 ;  /* 0x0000003500357308 */ /* 0x000e700000000800 */
[----:B------:R-:W2:Y:S01]  /*4cd0*/  MUFU.EX2 R12, R51 ;  /* 0x00000033000c7308 */ /* 0x000ea20000000800 */
[----:B0-----:R-:W-:Y:S01]  /*4ce0*/  F2FP.SATFINITE.E4M3.F32.PACK_AB_MERGE_C R26, R43, R42, RZ ;  /* 0x0000002a2b1a723e */ /* 0x001fe200048070ff */
[----:B------:R-:W-:Y:S01]  /*4cf0*/  FADD.FTZ R42, R42, R27 ;  /* 0x0000001b2a2a7221 */ /* 0x000fe20000010000 */
[----:B------:R-:W-:-:S02]  /*4d00*/  IMAD.MOV.U32 R27, RZ, RZ, R25 ;  /* 0x000000ffff1b7224 */ /* 0x000fc400078e0019 */
[----:B------:R-:W-:Y:S01]  /*4d10*/  F2FP.SATFINITE.E4M3.F32.PACK_AB_MERGE_C R220, R39, R38, R26 ;  /* 0x0000002627dc723e */ /* 0x000fe2000480701a */
[----:B------:R-:W-:Y:S01]  /*4d20*/  FADD.FTZ R43, R43, R42 ;  /* 0x0000002a2b2b7221 */ /* 0x000fe20000010000 */
[--C-:B------:R-:W-:Y:S01]  /*4d30*/  IMAD.MOV.U32 R26, RZ, RZ, R25.reuse ;  /* 0x000000ffff1a7224 */ /* 0x100fe200078e0019 */
[----:B------:R-:W-:Y:S01]  /*4d40*/  MUFU.EX2 R64, R64 ;  /* 0x0000004000407308 */ /* 0x000fe20000000800 */
[----:B-1----:R-:W-:Y:S01]  /*4d50*/  FADD.FTZ R21, R53, R20 ;  /* 0x0000001435157221 */ /* 0x002fe20000010000 */
[--C-:B------:R-:W-:Y:S02]  /*4d60*/  IMAD.MOV.U32 R39, RZ, RZ, R25.reuse ;  /* 0x000000ffff277224 */ /* 0x100fe400078e0019 */
[--C-:B------:R-:W-:Y:S02]  /*4d70*/  IMAD.MOV.U32 R38, RZ, RZ, R25.reuse ;  /* 0x000000ffff267224 */ /* 0x100fe400078e0019 */
[----:B------:R-:W-:Y:S02]  /*4d80*/  IMAD.MOV.U32 R42, RZ, RZ, R25 ;  /* 0x000000ffff2a7224 */ /* 0x000fe400078e0019 */
[----:B------:R-:W0:Y:S01]  /*4d90*/  MUFU.EX2 R171, R171 ;  /* 0x000000ab00ab7308 */ /* 0x000e220000000800 */
[C---:B--2---:R-:W-:Y:S01]  /*4da0*/  F2FP.SATFINITE.E4M3.F32.PACK_AB_MERGE_C R53, R12.reuse, R53, RZ ;  /* 0x000000350c35723e */ /* 0x044fe200048070ff */
[----:B------:R-:W-:Y:S01]  /*4db0*/  FADD.FTZ R12, R12, R21 ;  /* 0x000000150c0c7221 */ /* 0x000fe20000010000 */
[----:B------:R-:W-:-:S02]  /*4dc0*/  IMAD.MOV.U32 R51, RZ, RZ, R25 ;  /* 0x000000ffff337224 */ /* 0x000fc400078e0019 */
[----:B------:R-:W-:Y:S01]  /*4dd0*/  F2FP.SATFINITE.E4M3.F32.PACK_AB_MERGE_C R221, R8, R29, R53 ;  /* 0x0000001d08dd723e */ /* 0x000fe20004807035 */
[--C-:B------:R-:W-:Y:S02]  /*4de0*/  IMAD.MOV.U32 R29, RZ, RZ, R25.reuse ;  /* 0x000000ffff1d7224 */ /* 0x100fe400078e0019 */
[----:B------:R-:W1:Y:S01]  /*4df0*/  MUFU.EX2 R62, R62 ;  /* 0x0000003e003e7308 */ /* 0x000e620000000800 */
[----:B------:R-:W-:-:S07]  /*4e00*/  IMAD.MOV.U32 R53, RZ, RZ, R25 ;  /* 0x000000ffff357224 */ /* 0x000fce00078e0019 */
[----:B------:R-:W2:Y:S01]  /*4e10*/  MUFU.EX2 R57, R57 ;  /* 0x0000003900397308 */ /* 0x000ea20000000800 */
[----:B0-----:R-:W-:-:S07]  /*4e20*/  F2FP.SATFINITE.E4M3.F32.PACK_AB_MERGE_C R21, R171, R64, RZ ;  /* 0x00000040ab15723e */ /* 0x001fce00048070ff */
[----:B------:R-:W0:Y:S01]  /*4e30*/  MUFU.EX2 R169, R169 ;  /* 0x000000a900a97308 */ /* 0x000e220000000800 */
[----:B-1----:R-:W-:Y:S01]  /*4e40*/  FADD.FTZ R20, R62, R43 ;  /* 0x0000002b3e147221 */ /* 0x002fe20000010000 */
[----:B------:R-:W-:-:S06]  /*4e50*/  IMAD.MOV.U32 R43, RZ, RZ, R25 ;  /* 0x000000ffff2b7224 */ /* 0x000fcc00078e0019 */
[----:B------:R1:W3:Y:S01]  /*4e60*/  MUFU.EX2 R24, R55 ;  /* 0x0000003700187308 */ /* 0x0002e20000000800 */
[----:B--2---:R-:W-:-:S07]  /*4e70*/  FADD.FTZ R7, R57, R12 ;  /* 0x0000000c39077221 */ /* 0x004fce0000010000 */
[----:B------:R-:W2:Y:S01]  /*4e80*/  MUFU.EX2 R65, R65 ;  /* 0x0000004100417308 */ /* 0x000ea20000000800 */
[C---:B0-----:R-:W-:Y:S01]  /*4e90*/  F2FP.SATFINITE.E4M3.F32.PACK_AB_MERGE_C R222, R169.reuse, R62, R21 ;  /* 0x0000003ea9de723e */ /* 0x041fe20004807015 */
[----:B------:R-:W-:Y:S01]  /*4ea0*/  FADD.FTZ R169, R169, R20 ;  /* 0x00000014a9a97221 */ /* 0x000fe20000010000 */
[--C-:B-1----:R-:W-:Y:S02]  /*4eb0*/  IMAD.MOV.U32 R55, RZ, RZ, R25.reuse ;  /* 0x000000ffff377224 */ /* 0x102fe400078e0019 */
[----:B------:R-:W-:Y:S02]  /*4ec0*/  IMAD.MOV.U32 R62, RZ, RZ, R25 ;  /* 0x000000ffff3e7224 */ /* 0x000fe400078e0019 */
[----:B------:R-:W-:Y:S01]  /*4ed0*/  FADD.FTZ R64, R64, R169 ;  /* 0x000000a940407221 */ /* 0x000fe20000010000 */
[----:B------:R0:W1:Y:S01]  /*4ee0*/  MUFU.EX2 R6, R59 ;  /* 0x0000003b00067308 */ /* 0x0000620000000800 */
[----:B---3--:R-:W-:Y:S02]  /*4ef0*/  FADD.FTZ R20, R24, R7 ;  /* 0x0000000718147221 */ /* 0x008fe40000010000 */
[----:B------:R-:W-:Y:S01]  /*4f00*/  FADD.FTZ R171, R171, R64 ;  /* 0x00000040abab7221 */ /* 0x000fe20000010000 */
[----:B------:R-:W-:-:S04]  /*4f10*/  IMAD.MOV.U32 R64, RZ, RZ, R25 ;  /* 0x000000ffff407224 */ /* 0x000fc800078e0019 */
[----:B------:R-:W-:Y:S01]  /*4f20*/  MUFU.EX2 R68, R68 ;  /* 0x0000004400447308 */ /* 0x000fe20000000800 */
[----:B--2---:R-:W-:Y:S01]  /*4f30*/  FADD.FTZ R7, R65, R20 ;  /* 0x0000001441077221 */ /* 0x004fe20000010000 */
[----:B0-----:R-:W-:-:S06]  /*4f40*/  IMAD.MOV.U32 R59, RZ, RZ, R25 ;  /* 0x000000ffff3b7224 */ /* 0x001fcc00078e0019 */
[----:B------:R-:W0:Y:S01]  /*4f50*/  MUFU.EX2 R175, R175 ;  /* 0x000000af00af7308 */ /* 0x000e220000000800 */
[C---:B-1----:R-:W-:Y:S01]  /*4f60*/  F2FP.SATFINITE.E4M3.F32.PACK_AB_MERGE_C R65, R6.reuse, R65, RZ ;  /* 0x000000410641723e */ /* 0x042fe200048070ff */
        /* <DEDUP_REMOVED lines=18> */
[----:B------:R-:W0:Y:S01]  /*5090*/  MUFU.EX2 R14, R159 ;  /* 0x0000009f000e7308 */ /* 0x000e220000000800 */
[----:B---3--:R-:W-:Y:S02]  /*50a0*/  FADD.FTZ R6, R10, R7 ;  /* 0x000000070a067221 */ /* 0x008fe40000010000 */
[----:B------:R-:W-:Y:S01]  /*50b0*/  FADD.FTZ R175, R175, R68 ;  /* 0x00000044afaf7221 */ /* 0x000fe20000010000 */
[----:B------:R-:W-:-:S04]  /*50c0*/  IMAD.MOV.U32 R68, RZ, RZ, R25 ;  /* 0x000000ffff447224 */ /* 0x000fc800078e0019 */
        /* <DEDUP_REMOVED lines=14> */
[----:B--2---:R-:W-:-:S07]  /*51b0*/  FADD.FTZ R7, R161, R14 ;  /* 0x0000000ea1077221 */ /* 0x004fce0000010000 */
        /* <DEDUP_REMOVED lines=8> */
[----:B------:R-:W-:-:S03]  /*5240*/  FADD.FTZ R8, R179, R8 ;  /* 0x00000008b3087221 */ /* 0x000fc60000010000 */
        /* <DEDUP_REMOVED lines=43> */
[----:B------:R-:W-:-:S06]  /*5500*/  UMOV UR4, URZ ;  /* 0x0000003f00047c82 */ /* 0x000fcc0008000000 */
.L_x_5989:
[----:B------:R-:W-:Y:S01]  /*5510*/  ISETP.NE.AND P3, PT, RZ, UR38, PT ;  /* 0x00000026ff007c0c */ /* 0x000fe2000bf65270 */
[----:B------:R-:W-:-:S04]  /*5520*/  UISETP.NE.AND UP0, UPT, UR4, 0x1, UPT ;  /* 0x000000010400788c */ /* 0x000fc8000bf05270 */
[----:B------:R-:W-:-:S06]  /*5530*/  USEL UR7, URZ, 0x1, UP0 ;  /* 0x000000013f077887 */ /* 0x000fcc0008000000 */
[----:B------:R-:W-:Y:S02]  /*5540*/  LOP3.LUT R6, R12, UR7, RZ, 0x3c, !PT ;  /* 0x000000070c067c12 */ /* 0x000fe4000f8e3cff */
[----:B------:R-:W-:Y:S05]  /*5550*/  @P3 BRA `(.L_x_5980) ;  /* 0x0000000000343947 */ /* 0x000fea0003800000 */
[----:B------:R-:W-:Y:S05]  /*5560*/  @!P0 BRA `(.L_x_5981) ;  /* 0x0000000000048947 */ /* 0x000fea0003800000 */
[----:B------:R-:W-:Y:S01]  /*5570*/  BPT.TRAP 0x1 ;  /* 0x000000040000795c */ /* 0x000fe20000300000 */
.L_x_5981:
        /* <DEDUP_REMOVED lines=8> */
.L_x_5982:
[----:B-1----:R-:W-:Y:S05]  /*5600*/  @P2 BRA `(.L_x_5980) ;  /* 0x0000000000082947 */ /* 0x002fea0003800000 */
[----:B------:R-:W1:Y:S02]  /*5610*/  SYNCS.PHASECHK.TRANS64.TRYWAIT P2, [UR7+0x2e830], R3 ;  /* 0x02e83003ff0075a7 */ /* 0x000e640008040147 */
[----:B-1----:R-:W-:Y:S05]  /*5620*/  @!P2 BRA `(.L_x_5983) ;  /* 0x0000009c00bca947 */ /* 0x002fea0003800000 */
.L_x_5980:
        /* <DEDUP_REMOVED lines=31> */
[----:B------:R-:W-:Y:S01]  /*5820*/  R2UR UR40, R4 ;  /* 0x00000000042872ca */ /* 0x000fe200000e0000 */
[----:B------:R-:W-:Y:S01]  /*5830*/  UIADD3 UR42, UR46, 0x500, URZ ;  /* 0x000005002e2a7890 */ /* 0x000fe2000fffe03f */
[----:B------:R-:W-:Y:S01]  /*5840*/  R2UR UR41, R5 ;  /* 0x00000000052972ca */ /* 0x000fe200000e0000 */
[----:B------:R-:W-:Y:S01]  /*5850*/  UMOV UR43, 0x40000040 ;  /* 0x40000040002b7882 */ /* 0x000fe20000000000 */
[----:B------:R-:W-:Y:S01]  /*5860*/  UMOV UR15, 0x40000040 ;  /* 0x40000040000f7882 */ /* 0x000fe20000000000 */
[----:B------:R-:W-:Y:S01]  /*5870*/  UIADD3 UR18, UR46, 0x6, URZ ;  /* 0x000000062e127890 */ /* 0x000fe2000fffe03f */
[----:B------:R-:W-:Y:S01]  /*5880*/  UMOV UR19, 0x40000040 ;  /* 0x4000004000137882 */ /* 0x000fe20000000000 */
[----:B------:R-:W-:Y:S02]  /*5890*/  WARPGROUP.DEPBAR.LE gsb0, 0x0 ;  /* 0x00008000000079c5 */ /* 0x000fe40000010000 */
[----:B------:R-:W-:-:S06]  /*58a0*/  WARPGROUP.ARRIVE ;  /* 0x00000000000079c5 */ /* 0x000fcc0000000000 */
[----:B------:R-:W-:Y:S01]  /*58b0*/  QGMMA.64x32x32.F32.E4M3.E4M3 R168, gdesc[UR20], RZ, !UPT, gsb0 ;  /* 0x0060000014a879f3 */ /* 0x000fe2000c0008ff */
[----:B------:R-:W-:Y:S01]  /*58c0*/  R2UR UR20, R4 ;  /* 0x00000000041472ca */ /* 0x000fe200000e0000 */
[----:B------:R-:W-:Y:S01]  /*58d0*/  UIADD3 UR22, UR46, 0x600, URZ ;  /* 0x000006002e167890 */ /* 0x000fe2000fffe03f */
[----:B------:R-:W-:Y:S01]  /*58e0*/  R2UR UR21, R5 ;  /* 0x00000000051572ca */ /* 0x000fe200000e0000 */
        /* <DEDUP_REMOVED lines=143> */
.L_x_5985:
[----:B------:R-:W-:Y:S01]  /*61e0*/  ULEA UR10, UR4, UR39, 0x3 ;  /* 0x00000027040a7291 */ /* 0x000fe2000f8e183f */
[----:B------:R-:W-:-:S08]  /*61f0*/  SHF.L.U32 R3, R12, 0x1f, RZ ;  /* 0x0000001f0c037819 */ /* 0x000fd000000006ff */
[----:B------:R0:W1:Y:S01]  /*6200*/  SYNCS.PHASECHK.TRANS64.TRYWAIT P2, [UR10+0x2e850], R3 ;  /* 0x02e85003ff0075a7 */ /* 0x000062000804014a */
[----:B------:R-:W-:Y:S05]  /*6210*/  @!P0 BRA `(.L_x_5986) ;  /* 0x0000000000048947 */ /* 0x000fea0003800000 */
[----:B------:R-:W-:Y:S01]  /*6220*/  BPT.TRAP 0x1 ;  /* 0x000000040000795c */ /* 0x000fe20000300000 */
.L_x_5986:
[----:B-1----:R-:W-:Y:S05]  /*6230*/  @P2 BRA `(.L_x_5984) ;  /* 0x0000000000082947 */ /* 0x002fea0003800000 */
[----:B------:R-:W1:Y:S02]  /*6240*/  SYNCS.PHASECHK.TRANS64.TRYWAIT P2, [UR10+0x2e850], R3 ;  /* 0x02e85003ff0075a7 */ /* 0x000e64000804014a */
[----:B-1----:R-:W-:Y:S05]  /*6250*/  @!P2 BRA `(.L_x_5987) ;  /* 0x0000009000c8a947 */ /* 0x002fea0003800000 */
.L_x_5984:
[----:B------:R-:W-:Y:S01]  /*6260*/  UIADD3 UR10, UR39, 0x400, URZ ;  /* 0x00000400270a7890 */ /* 0x000fe2000fffe03f */
[----:B------:R-:W-:Y:S01]  /*6270*/  WARPGROUP.ARRIVE ;  /* 0x00000000000079c5 */ /* 0x000fe20000000000 */
[----:B------:R-:W-:Y:S01]  /*6280*/  UMOV UR11, 0xc0000010 ;  /* 0xc0000010000b7882 */ /* 0x000fe20000000000 */
[----:B------:R-:W-:Y:S01]  /*6290*/  UMOV UR15, 0xc0000010 ;  /* 0xc0000010000f7882 */ /* 0x000fe20000000000 */
[----:B------:R-:W-:Y:S01]  /*62a0*/  USHF.R.U32.HI UR10, URZ, 0x4, UR10 ;  /* 0x000000043f0a7899 */ /* 0x000fe2000801160a */
[----:B------:R-:W-:Y:S02]  /*62b0*/  FMNMX.FTZ R14, R186, R11, !PT ;  /* 0x0000000bba0e7209 */ /* 0x000fe40007810000 */
[----:B-1----:R-:W-:Y:S01]  /*62c0*/  FMNMX.FTZ R12, R184, R10, !PT ;  /* 0x0000000ab80c7209 */ /* 0x002fe20007810000 */
[----:B------:R-:W-:Y:S01]  /*62d0*/  ULOP3.LUT UR10, UR10, 0x3fff, URZ, 0xc0, !UPT ;  /* 0x00003fff0a0a7892 */ /* 0x000fe2000f8ec03f */
[----:B------:R-:W-:Y:S02]  /*62e0*/  FMNMX.FTZ R9, R187, R14, !PT ;  /* 0x0000000ebb097209 */ /* 0x000fe40007810000 */
[----:B0-----:R-:W-:Y:S01]  /*62f0*/  FMNMX.FTZ R3, R185, R12, !PT ;  /* 0x0000000cb9037209 */ /* 0x001fe20007810000 */
        /* <DEDUP_REMOVED lines=9> */
[----:B------:R-:W-:Y:S01]  /*6390*/  QGMMA.64x128x32.F32.E4M3.E4M3 R24, R200, gdesc[UR8], R24, gsb0 ;  /* 0x01e00008c8187df3 */ /* 0x000fe20008000818 */
        /* <DEDUP_REMOVED lines=71> */
[----:B------:R-:W-:Y:S01]  /*6810*/  FMNMX.FTZ R14, R106, R9, !PT ;  /* 0x000000096a0e7209 */ /* 0x000fe20007810000 */
[----:B------:R-:W-:Y:S02]  /*6820*/  WARPGROUP.DEPBAR.LE gsb0, 0x0 ;  /* 0x00008000000079c5 */ /* 0x000fe40000010000 */
[----:B------:R-:W-:Y:S01]  /*6830*/  WARPGROUP.ARRIVE ;  /* 0x00000000000079c5 */ /* 0x000fe20000000000 */
[----:B------:R-:W-:Y:S02]  /*6840*/  FMNMX.FTZ R12, R104, R3, !PT ;  /* 0x00000003680c7209 */ /* 0x000fe40007810000 */
[----:B------:R-:W-:-:S02]  /*6850*/  FMNMX.FTZ R9, R107, R14, !PT ;  /* 0x0000000e6b097209 */ /* 0x000fc40007810000 */
[----:B------:R-:W-:Y:S01]  /*6860*/  FMNMX.FTZ R3, R105, R12, !PT ;  /* 0x0000000c69037209 */ /* 0x000fe20007810000 */
[----:B------:R-:W-:Y:S01]  /*6870*/  QGMMA.64x128x32.F32.E4M3.E4M3 R24, R204, gdesc[UR12], R24, gsb0 ;  /* 0x01e0000ccc187df3 */ /* 0x000fe20008000818 */
        /* <DEDUP_REMOVED lines=40> */
[C---:B------:R-:W-:Y:S01]  /*6b00*/  FMUL.FTZ R10, R2.reuse, R13 ;  /* 0x0000000d020a7220 */ /* 0x040fe20000410000 */
[----:B------:R-:W-:-:S01]  /*6b10*/  FFMA.FTZ R13, R2, R3, -8 ;  /* 0xc1000000020d7423 */ /* 0x000fc20000010003 */
[----:B------:R-:W-:-:S03]  /*6b20*/  FMUL.FTZ R19, R2, R19 ;  /* 0x0000001302137220 */ /* 0x000fc60000410000 */
        /* <DEDUP_REMOVED lines=15> */
[----:B------:R-:W-:-:S02]  /*6c20*/  WARPGROUP.DEPBAR.LE gsb0, 0x0 ;  /* 0x00008000000079c5 */ /* 0x000fc40000010000 */
[----:B------:R-:W-:Y:S01]  /*6c30*/  WARPGROUP.ARRIVE ;  /* 0x00000000000079c5 */ /* 0x000fe20000000000 */
[----:B------:R-:W-:-:S01]  /*6c40*/  FFMA.FTZ R181, R2, R181, -R13 ;  /* 0x000000b502b57223 */ /* 0x000fc2000001080d */
[C-C-:B------:R-:W-:Y:S01]  /*6c50*/  FFMA.FTZ R152, R2.reuse, R152, -R13.reuse ;  /* 0x0000009802987223 */ /* 0x140fe2000001080d */
[----:B------:R-:W-:-:S01]  /*6c60*/  FFMA.FTZ R153, R2, R153, -R13 ;  /* 0x0000009902997223 */ /* 0x000fc2000001080d */
[C-C-:B------:R-:W-:Y:S01]  /*6c70*/  FFMA.FTZ R156, R2.reuse, R156, -R13.reuse ;  /* 0x0000009c029c7223 */ /* 0x140fe2000001080d */
[----:B------:R-:W-:-:S01]  /*6c80*/  FFMA.FTZ R157, R2, R157, -R13 ;  /* 0x0000009d029d7223 */ /* 0x000fc2000001080d */
[----:B------:R-:W-:Y:S01]  /*6c90*/  QGMMA.64x128x32.F32.E4M3.E4M3 R24, R208, gdesc[UR12], R24, gsb0 ;  /* 0x01e0000cd0187df3 */ /* 0x000fe20008000818 */
        /* <DEDUP_REMOVED lines=39> */
[----:B------:R-:W-:Y:S03]  /*6f10*/  MUFU.EX2 R11, R19 ;  /* 0x00000013000b7308 */ /* 0x000fe60000000800 */
        /* <DEDUP_REMOVED lines=54> */
[----:B--2---:R-:W-:-:S01]  /*7280*/  FADD.FTZ R7, R184, R7 ;  /* 0x00000007b8077221 */ /* 0x004fc20000010000 */
[C-C-:B------:R-:W-:Y:S01]  /*7290*/  FFMA.FTZ R115, R2.reuse, R115, -R101.reuse ;  /* 0x0000007302737223 */ /* 0x140fe20000010865 */
[----:B------:R-:W-:-:S01]  /*72a0*/  FFMA.FTZ R118, R2, R118, -R101 ;  /* 0x0000007602767223 */ /* 0x000fc20000010865 */
[C-C-:B------:R-:W-:Y:S01]  /*72b0*/  FFMA.FTZ R119, R2.reuse, R119, -R101.reuse ;  /* 0x0000007702777223 */ /* 0x140fe20000010865 */
[----:B------:R-:W-:-:S01]  /*72c0*/  FFMA.FTZ R90, R2, R90, -R101 ;  /* 0x0000005a025a7223 */ /* 0x000fc20000010865 */
[C-C-:B------:R-:W-:Y:S01]  /*72d0*/  FFMA.FTZ R91, R2.reuse, R91, -R101.reuse ;  /* 0x0000005b025b7223 */ /* 0x140fe20000010865 */
[----:B------:R-:W-:-:S01]  /*72e0*/  FFMA.FTZ R94, R2, R94, -R101 ;  /* 0x0000005e025e7223 */ /* 0x000fc20000010865 */
[----:B------:R2:W3:Y:S01]  /*72f0*/  MUFU.EX2 R19, R189 ;  /* 0x000000bd00137308 */ /* 0x0004e20000000800 */
[----:B-1----:R-:W-:-:S01]  /*7300*/  FADD.FTZ R8, R14, R193 ;  /* 0x000000c10e087221 */ /* 0x002fc20000010000 */
[----:B------:R-:W-:-:S02]  /*7310*/  IMAD.U32 R194, RZ, RZ, UR7 ;  /* 0x00000007ffc27e24 */ /* 0x000fc4000f8e00ff */
[----:B------:R-:W-:-:S03]  /*7320*/  FFMA.FTZ R102, R2, R102, -R101 ;  /* 0x0000006602667223 */ /* 0x000fc60000010865 */
[----:B------:R-:W-:Y:S01]  /*7330*/  @!P1 LEA R194, R194, UR39, 0x3 ;  /* 0x00000027c2c29c11 */ /* 0x000fe2000f8e18ff */
[----:B------:R-:W1:Y:S01]  /*7340*/  MUFU.EX2 R187, R187 ;  /* 0x000000bb00bb7308 */ /* 0x000e620000000800 */
[----:B--2---:R-:W-:-:S01]  /*7350*/  FFMA.FTZ R189, R2, R195, -R101 ;  /* 0x000000c302bd7223 */ /* 0x004fc20000010865 */
[----:B0-----:R-:W-:-:S06]  /*7360*/  FADD.FTZ R192, R186, R7 ;  /* 0x00000007bac07221 */ /* 0x001fcc0000010000 */
[----:B------:R-:W0:Y:S01]  /*7370*/  MUFU.EX2 R20, R20 ;  /* 0x0000001400147308 */ /* 0x000e220000000800 */
[----:B---3--:R-:W-:-:S07]  /*7380*/  FADD.FTZ R7, R19, R8 ;  /* 0x0000000813077221 */ /* 0x008fce0000010000 */
        /* <DEDUP_REMOVED lines=8> */
[----:B------:R-:W-:Y:S01]  /*7410*/  QGMMA.64x128x32.F32.E4M3.E4M3 R24, R212, gdesc[UR12], R24, gsb0 ;  /* 0x01e0000cd4187df3 */ /* 0x000fe20008000818 */
        /* <DEDUP_REMOVED lines=42> */
[----:B------:R-:W-:Y:S01]  /*76c0*/  QGMMA.64x128x32.F32.E4M3.E4M3 R24, R216, gdesc[UR12], R24, gsb0 ;  /* 0x01e0000cd8187df3 */ /* 0x000fe20008000818 */
[----:B------:R-:W-:Y:S01]  /*76d0*/  UIADD3 UR14, UR10, 0x500, URZ ;  /* 0x000005000a0e7890 */ /* 0x000fe2000fffe03f */
[----:B------:R-:W-:Y:S01]  /*76e0*/  UMOV UR15, 0xc0000010 ;  /* 0xc0000010000f7882 */ /* 0x000fe20000000000 */
[----:B------:R-:W-:-:S03]  /*76f0*/  UIADD3 UR10, UR10, 0x600, URZ ;  /* 0x000006000a0a7890 */ /* 0x000fc6000fffe03f */
        /* <DEDUP_REMOVED lines=79> */
[----:B------:R-:W-:Y:S06]  /*7bf0*/  QGMMA.64x128x32.F32.E4M3.E4M3 R24, R224, gdesc[UR8], R24, gsb0 ;  /* 0x01e00008e0187df3 */ /* 0x000fec0008000818 */
        /* <DEDUP_REMOVED lines=37> */
[----:B-1----:R-:W-:-:S01]  /*7e50*/  FADD.FTZ R195, R107, R192 ;  /* 0x000000c06bc37221 */ /* 0x002fc20000010000 */
[----:B------:R-:W-:-:S06]  /*7e60*/  WARPGROUP.DEPBAR.LE gsb0, 0x0 ;  /* 0x00008000000079c5 */ /* 0x000fcc0000010000 */
        /* <DEDUP_REMOVED lines=10> */
[----:B------:R-:W-:-:S05]  /*7f10*/  IADD3 R7, -R18, 0xb, RZ ;  /* 0x0000000b12077810 */ /* 0x000fca0007ffe1ff */
[----:B------:R0:W-:Y:S06]  /*7f20*/  BAR.ARV R7, 0x100 ;  /* 0x000400070000751d */ /* 0x0001ec0000002000 */
[----:B------:R-:W3:Y:S01]  /*7f30*/  MUFU.EX2 R115, R115 ;  /* 0x0000007300737308 */ /* 0x000ee20000000800 */
[----:B-1----:R-:W-:-:S01]  /*7f40*/  FADD.FTZ R98, R114, R195 ;  /* 0x000000c372627221 */ /* 0x002fc20000010000 */
[----:B0-----:R-:W-:Y:S02]  /*7f50*/  @!P1 VIADD R7, R194, 0x2e840 ;  /* 0x0002e840c2079836 */ /* 0x001fe40000000000 */
[----:B--2---:R-:W-:-:S03]  /*7f60*/  FADD.FTZ R195, R113, R8 ;  /* 0x0000000871c37221 */ /* 0x004fc60000010000 */
[----:B------:R-:W-:Y:S01]  /*7f70*/  @!P1 PRMT R7, RZ, 0x654, R7 ;  /* 0x00000654ff079816 */ /* 0x000fe20000000007 */
[----:B------:R-:W0:Y:S03]  /*7f80*/  MUFU.EX2 R116, R116 ;  /* 0x0000007400747308 */ /* 0x000e260000000800 */
[----:B------:R1:W-:Y:S05]  /*7f90*/  @!P1 SYNCS.ARRIVE.TRANS64.RED.A1T0 RZ, [R7+URZ], RZ ;  /* 0x000000ff07ff99a7 */ /* 0x0003ea000810043f */
[----:B------:R-:W2:Y:S01]  /*7fa0*/  MUFU.EX2 R118, R118 ;  /* 0x0000007600767308 */ /* 0x000ea20000000800 */
[----:B---3--:R-:W-:-:S01]  /*7fb0*/  FADD.FTZ R197, R115, R98 ;  /* 0x0000006273c57221 */ /* 0x008fc20000010000 */
[C-C-:B------:R-:W-:Y:S01]  /*7fc0*/  FFMA.FTZ R98, R2.reuse, R99, -R101.reuse ;  /* 0x0000006302627223 */ /* 0x140fe20000010865 */
[----:B------:R-:W-:-:S05]  /*7fd0*/  FFMA.FTZ R101, R2, R103, -R101 ;  /* 0x0000006702657223 */ /* 0x000fca0000010865 */
        /* <DEDUP_REMOVED lines=40> */
.L_x_5988:
        /* <DEDUP_REMOVED lines=131> */
[----:B------:R-:W-:-:S07]  /*8a90*/  IMAD.U32 R0, RZ, RZ, UR7 ;  /* 0x00000007ff007e24 */ /* 0x000fce000f8e00ff */
.L_x_5979:
[----:B------:R-:W-:Y:S06]  /*8aa0*/  BAR.ARV 0x8, 0x180 ;  /* 0x0206000000007b1d */ /* 0x000fec0000002000 */
[----:B------:R-:W-:Y:S05]  /*8ab0*/  @!P0 BRA `(.L_x_5990) ;  /* 0x0000000000048947 */ /* 0x000fea0003800000 */
[----:B------:R-:W-:Y:S01]  /*8ac0*/  BPT.TRAP 0x1 ;  /* 0x000000040000795c */ /* 0x000fe20000300000 */
.L_x_5990:
[----:B------:R-:W-:Y:S02]  /*8ad0*/  R2UR UR7, R0 ;  /* 0x00000000000772ca */ /* 0x000fe400000e0000 */
[----:B------:R-:W-:-:S11]  /*8ae0*/  SHF.L.U32 R6, R6, 0x1f, RZ ;  /* 0x0000001f06067819 */ /* 0x000fd600000006ff */
[----:B------:R-:W-:-:S09]  /*8af0*/  ULEA UR7, UR7, UR39, 0x3 ;  /* 0x0000002707077291 */ /* 0x000fd2000f8e183f */
[----:B------:R0:W1:Y:S01]  /*8b00*/  SYNCS.PHASECHK.TRANS64.TRYWAIT P1, [UR7+0x2e850], R6 ;  /* 0x02e85006ff0075a7 */ /* 0x0000620008020147 */
[----:B------:R-:W-:Y:S05]  /*8b10*/  @!P0 BRA `(.L_x_5991) ;  /* 0x0000000000048947 */ /* 0x000fea0003800000 */
[----:B------:R-:W-:Y:S01]  /*8b20*/  BPT.TRAP 0x1 ;  /* 0x000000040000795c */ /* 0x000fe20000300000 */
.L_x_5991:
[----:B-1----:R-:W-:Y:S05]  /*8b30*/  @P1 BRA `(.L_x_5992) ;  /* 0x0000000000081947 */ /* 0x002fea0003800000 */
[----:B------:R-:W1:Y:S02]  /*8b40*/  SYNCS.PHASECHK.TRANS64.TRYWAIT P1, [UR7+0x2e850], R6 ;  /* 0x02e85006ff0075a7 */ /* 0x000e640008020147 */
[----:B-1----:R-:W-:Y:S05]  /*8b50*/  @!P1 BRA `(.L_x_5993) ;  /* 0x0000006800a09947 */ /* 0x002fea0003800000 */
.L_x_5992:
        /* <DEDUP_REMOVED lines=8> */
[----:B------:R-:W-:-:S04]  /*8be0*/  UIMAD UR4, UR6, 0x700, UR4 ;  /* 0x00000700060478a4 */ /* 0x000fc8000f8e0204 */
[----:B------:R-:W-:-:S03]  /*8bf0*/  UIADD3 UR6, UR4, 0x100, URZ ;  /* 0x0000010004067890 */ /* 0x000fc6000fffe03f */
[----:B------:R-:W-:Y:S02]  /*8c00*/  UMOV UR10, UR4 ;  /* 0x00000004000a7c82 */ /* 0x000fe40008000000 */
[----:B------:R-:W-:Y:S01]  /*8c10*/  QGMMA.64x128x32.F32.E4M3.E4M3 R24, R200, gdesc[UR8], R24, gsb0 ;  /* 0x01e00008c8187df3 */ /* 0x000fe20008000818 */
[----:B------:R-:W-:Y:S01]  /*8c20*/  UMOV UR11, 0xc0000010 ;  /* 0xc0000010000b7882 */ /* 0x000fe20000000000 */
[----:B------:R-:W-:Y:S01]  /*8c30*/  UMOV UR10, UR6 ;  /* 0x00000006000a7c82 */ /* 0x000fe20008000000 */
[----:B------:R-:W-:Y:S01]  /*8c40*/  UIADD3 UR6, UR4, 0x200, URZ ;  /* 0x0000020004067890 */ /* 0x000fe2000fffe03f */
        /* <DEDUP_REMOVED lines=19> */
[----:B------:R-:W-:Y:S01]  /*8d80*/  QGMMA.64x128x32.F32.E4M3.E4M3 R24, R204, gdesc[UR8], R24, gsb0 ;  /* 0x01e00008cc187df3 */ /* 0x000fe20008000818 */
[----:B------:R-:W-:Y:S01]  /*8d90*/  UMOV UR10, UR6 ;  /* 0x00000006000a7c82 */ /* 0x000fe20008000000 */
[----:B------:R-:W-:Y:S01]  /*8da0*/  UMOV UR11, 0xc0000010 ;  /* 0xc0000010000b7882 */ /* 0x000fe20000000000 */
[----:B------:R-:W-:Y:S01]  /*8db0*/  UIADD3 UR6, UR4, 0x300, URZ ;  /* 0x0000030004067890 */ /* 0x000fe2000fffe03f */
        /* <DEDUP_REMOVED lines=18> */
[----:B------:R-:W3:Y:S04]  /*8ee0*/  SHFL.BFLY PT, R13, R8, 0x2, 0x1f ;  /* 0x0c401f00080d7f89 */ /* 0x000ee800000e0000 */
[----:B------:R-:W4:Y:S01]  /*8ef0*/  SHFL.BFLY PT, R4, R7, 0x2, 0x1f ;  /* 0x0c401f0007047f89 */ /* 0x000f2200000e0000 */
[----:B------:R-:W-:Y:S02]  /*8f00*/  WARPGROUP.DEPBAR.LE gsb0, 0x0 ;  /* 0x00008000000079c5 */ /* 0x000fe40000010000 */
[----:B------:R-:W-:-:S06]  /*8f10*/  WARPGROUP.ARRIVE ;  /* 0x00000000000079c5 */ /* 0x000fcc0000000000 */
[----:B------:R-:W-:Y:S01]  /*8f20*/  QGMMA.64x128x32.F32.E4M3.E4M3 R24, R220, gdesc[UR8], R24, gsb0 ;  /* 0x01e00008dc187df3 */ /* 0x000fe20008000818 */
[----:B------:R-:W-:Y:S01]  /*8f30*/  UMOV UR10, UR4 ;  /* 0x00000004000a7c82 */ /* 0x000fe20008000000 */
[----:B------:R-:W-:Y:S01]  /*8f40*/  UMOV UR11, 0xc0000010 ;  /* 0xc0000010000b7882 */ /* 0x000fe20000000000 */
[----:B---3--:R-:W-:Y:S01]  /*8f50*/  FADD.FTZ R13, R13, R8 ;  /* 0x000000080d0d7221 */ /* 0x008fe20000010000 */
[----:B----4-:R-:W-:-:S04]  /*8f60*/  FADD.FTZ R4, R4, R7 ;  /* 0x0000000704047221 */ /* 0x010fc80000010000 */
[----:B------:R-:W3:Y:S04]  /*8f70*/  SHFL.BFLY PT, R0, R13, 0x1, 0x1f ;  /* 0x0c201f000d007f89 */ /* 0x000ee800000e0000 */
[----:B-1----:R-:W1:Y:S01]  /*8f80*/  SHFL.BFLY PT, R11, R4, 0x1, 0x1f ;  /* 0x0c201f00040b7f89 */ /* 0x002e6200000e0000 */
[----:B0-----:R-:W-:Y:S02]  /*8f90*/  IMAD.MOV.U32 R6, RZ, RZ, RZ ;  /* 0x000000ffff067224 */ /* 0x001fe400078e00ff */
        /* <DEDUP_REMOVED lines=9> */
[----:B------:R-:W-:Y:S01]  /*9030*/  IMAD.MOV.U32 R10, RZ, RZ, RZ ;  /* 0x000000ffff0a7224 */ /* 0x000fe200078e00ff */
[----:B------:R-:W-:Y:S02]  /*9040*/  WARPGROUP.DEPBAR.LE gsb0, 0x0 ;  /* 0x00008000000079c5 */ /* 0x000fe40000010000 */
[----:B------:R-:W-:-:S06]  /*9050*/  WARPGROUP.ARRIVE ;  /* 0x00000000000079c5 */ /* 0x000fcc0000000000 */
[----:B------:R-:W-:Y:S01]  /*9060*/  QGMMA.64x128x32.F32.E4M3.E4M3 R24, R224, gdesc[UR8], R24, gsb0 ;  /* 0x01e00008e0187df3 */ /* 0x000fe20008000818 */
[----:B------:R-:W0:Y:S08]  /*9070*/  @P2 MUFU.LG2 R7, R15 ;  /* 0x0000000f00072308 */ /* 0x000e300000000c00 */
[----:B------:R-:W1:Y:S08]  /*9080*/  @P3 MUFU.LG2 R11, R11 ;  /* 0x0000000b000b3308 */ /* 0x000e700000000c00 */
[----:B------:R-:W3:Y:S01]  /*9090*/  @P1 MUFU.RCP R10, R14 ;  /* 0x0000000e000a1308 */ /* 0x000ee20000001000 */
[C---:B------:R-:W-:Y:S01]  /*90a0*/  @P2 FMUL.FTZ R8, R2.reuse, 0.69314718246459960938 ;  /* 0x3f31721802082820 */ /* 0x040fe20000410000 */
[----:B------:R-:W-:Y:S01]  /*90b0*/  @P3 FMUL.FTZ R13, R2, 0.69314718246459960938 ;  /* 0x3f317218020d3820 */ /* 0x000fe20000410000 */
[----:B0-----:R-:W-:Y:S01]  /*90c0*/  @P2 FMUL.FTZ R7, R7, 0.69314718246459960938 ;  /* 0x3f31721807072820 */ /* 0x001fe20000410000 */
[----:B------:R-:W-:-:S02]  /*90d0*/  IMAD.MOV.U32 R0, RZ, RZ, -0x800000 ;  /* 0xff800000ff007424 */ /* 0x000fc400078e00ff */
[----:B------:R-:W-:Y:S02]  /*90e0*/  IMAD.MOV.U32 R4, RZ, RZ, -0x800000 ;  /* 0xff800000ff047424 */ /* 0x000fe400078e00ff */
[----:B-1----:R-:W-:Y:S01]  /*90f0*/  @P3 FMUL.FTZ R2, R11, 0.69314718246459960938 ;  /* 0x3f3172180b023820 */ /* 0x002fe20000410000 */
[----:B------:R-:W-:-:S03]  /*9100*/  @P2 FFMA.FTZ R0, R8, R3, R7 ;  /* 0x0000000308002223 */ /* 0x000fc60000010007 */
[----:B------:R-:W-:Y:S01]  /*9110*/  @P3 FFMA.FTZ R4, R13, R9, R2 ;  /* 0x000000090d043223 */ /* 0x000fe20000010002 */
[-C--:B--2---:R-:W-:Y:S01]  /*9120*/  FMUL.FTZ R2, R6, R5.reuse ;  /* 0x0000000506027220 */ /* 0x084fe20000410000 */
[----:B---3--:R-:W-:Y:S01]  /*9130*/  FMUL.FTZ R3, R10, R5 ;  /* 0x000000050a037220 */ /* 0x008fe20000410000 */
[----:B------:R-:W-:Y:S02]  /*9140*/  WARPGROUP.DEPBAR.LE gsb0, 0x0 ;  /* 0x00008000000079c5 */ /* 0x000fe40000010000 */
[----:B------:R-:W-:Y:S05]  /*9150*/  @!P0 BRA `(.L_x_5994) ;  /* 0x0000000000048947 */ /* 0x000fea0003800000 */
[----:B------:R-:W-:Y:S01]  /*9160*/  BPT.TRAP 0x1 ;  /* 0x000000040000795c */ /* 0x000fe20000300000 */
.L_x_5994:
        /* <DEDUP_REMOVED lines=68> */
.L_x_5972:
        /* <DEDUP_REMOVED lines=10> */
[----:B------:R-:W-:-:S05]  /*9650*/  ULDC.64 UR4, c[0x0][0xbd0] ;  /* 0x0002f40000047ab9 */ /* 0x000fca0000000a00 */
[----:B------:R0:W2:Y:S01]  /*9660*/  LDG.E.CONSTANT R3, desc[UR44][R2.64] ;  /* 0x0000002c02037981 */ /* 0x0000a2000c1e9900 */
[----:B------:R-:W-:Y:S01]  /*9670*/  LOP3.LUT P0, R17, R18, 0x3, RZ, 0xc0, !PT ;  /* 0x0000000312117812 */ /* 0x000fe2000780c0ff */
[----:B------:R-:W-:Y:S03]  /*9680*/  BSSY B0, `(.L_x_5996) ;  /* 0x000018e000007945 */ /* 0x000fe60003800000 */
        /* <DEDUP_REMOVED lines=12> */
[----:B------:R-:W-:Y:S01]  /*9750*/  SEL R113, R13, R44, P0 ;  /* 0x0000002c0d717207 */ /* 0x000fe20000000000 */
[----:B------:R-:W-:Y:S01]  /*9760*/  IMAD.IADD R14, R8, 0x1, -R5 ;  /* 0x00000001080e7824 */ /* 0x000fe200078e0a05 */
[----:B------:R-:W-:-:S02]  /*9770*/  SEL R98, R52, R15, P0 ;  /* 0x0000000f34627207 */ /* 0x000fc40000000000 */
[----:B------:R-:W-:Y:S02]  /*9780*/  SEL R111, R15, R52, P0 ;  /* 0x000000340f6f7207 */ /* 0x000fe40000000000 */
[----:B------:R-:W-:Y:S02]  /*9790*/  SHF.R.S32.HI R13, RZ, 0x1f, R14 ;  /* 0x0000001fff0d7819 */ /* 0x000fe4000001140e */
[----:B------:R-:W-:Y:S02]  /*97a0*/  LEA.HI R7, R7, R8, RZ, 0x2 ;  /* 0x0000000807077211 */ /* 0x000fe400078f10ff */
[----:B------:R-:W-:Y:S02]  /*97b0*/  LEA.HI R15, R13, R14, RZ, 0x2 ;  /* 0x0000000e0d0f7211 */ /* 0x000fe400078f10ff */
[----:B------:R-:W-:Y:S02]  /*97c0*/  SEL R72, R32, R73, P0 ;  /* 0x0000004920487207 */ /* 0x000fe40000000000 */
[----:B------:R-:W-:-:S02]  /*97d0*/  SHF.R.S32.HI R5, RZ, 0x2, R15 ;  /* 0x00000002ff057819 */ /* 0x000fc4000001140f */
[----:B------:R-:W-:Y:S02]  /*97e0*/  SHF.R.S32.HI R6, RZ, 0x1f, R15 ;  /* 0x0000001fff067819 */ /* 0x000fe4000001140f */
[----:B------:R-:W-:Y:S01]  /*97f0*/  SEL R97, R73, R32, P0 ;  /* 0x0000002049617207 */ /* 0x000fe20000000000 */
[----:B------:R-:W-:Y:S01]  /*9800*/  IMAD.WIDE.U32 R32, R16, UR4, RZ ;  /* 0x0000000410207c25 */ /* 0x000fe2000f8e00ff */
[----:B------:R-:W-:Y:S01]  /*9810*/  LOP3.LUT R7, R7, 0xfffffffc, RZ, 0xc0, !PT ;  /* 0xfffffffc07077812 */ /* 0x000fe200078ec0ff */
[----:B------:R-:W0:Y:S01]  /*9820*/  S2R R73, SR_CTAID.X ;  /* 0x0000000000497919 */ /* 0x000e220000002500 */
[----:B------:R-:W-:Y:S02]  /*9830*/  LEA.HI R6, R6, R5, RZ, 0x3 ;  /* 0x0000000506067211 */ /* 0x000fe400078f18ff */
[----:B------:R-:W-:Y:S01]  /*9840*/  SEL R102, R9, R10, P0 ;  /* 0x0000000a09667207 */ /* 0x000fe20000000000 */
[----:B------:R-:W-:Y:S01]  /*9850*/  IMAD.IADD R7, R8, 0x1, -R7 ;  /* 0x0000000108077824 */ /* 0x000fe200078e0a07 */
[----:B------:R-:W-:-:S02]  /*9860*/  SEL R115, R10, R9, P0 ;  /* 0x000000090a737207 */ /* 0x000fc40000000000 */
[----:B------:R-:W-:Y:S02]  /*9870*/  LOP3.LUT R8, R6, 0xfffffff8, RZ, 0xc0, !PT ;  /* 0xfffffff806087812 */ /* 0x000fe400078ec0ff */
[----:B------:R-:W-:Y:S02]  /*9880*/  SHF.R.S32.HI R9, RZ, 0x7, R2 ;  /* 0x00000007ff097819 */ /* 0x000fe40000011402 */
[----:B------:R-:W-:Y:S01]  /*9890*/  LEA.HI R6, R13, R14, RZ, 0x5 ;  /* 0x0000000e0d067211 */ /* 0x000fe200078f28ff */
[----:B------:R-:W-:Y:S01]  /*98a0*/  IMAD.IADD R5, R5, 0x1, -R8 ;  /* 0x0000000105057824 */ /* 0x000fe200078e0a08 */
[----:B------:R-:W-:Y:S02]  /*98b0*/  LEA.HI R2, R2, R9, RZ, 0x1 ;  /* 0x0000000902027211 */ /* 0x000fe400078f08ff */
[----:B------:R-:W-:Y:S02]  /*98c0*/  SHF.R.S32.HI R6, RZ, 0x5, R6 ;  /* 0x00000005ff067819 */ /* 0x000fe40000011406 */
[----:B------:R-:W-:-:S02]  /*98d0*/  SEL R104, R36, R11, P0 ;  /* 0x0000000b24687207 */ /* 0x000fc40000000000 */
[----:B------:R-:W-:Y:S01]  /*98e0*/  SEL R117, R11, R36, P0 ;  /* 0x000000240b757207 */ /* 0x000fe20000000000 */
[----:B------:R-:W-:Y:S01]  /*98f0*/  IMAD R5, R6, 0x10, R5 ;  /* 0x0000001006057824 */ /* 0x000fe200078e0205 */
[----:B------:R-:W-:Y:S02]  /*9900*/  LOP3.LUT R2, R2, 0x3fffffe, RZ, 0xc0, !PT ;  /* 0x03fffffe02027812 */ /* 0x000fe400078ec0ff */
[----:B------:R-:W-:Y:S02]  /*9910*/  SHF.R.S32.HI R11, RZ, 0x1f, R16 ;  /* 0x0000001fff0b7819 */ /* 0x000fe40000011410 */
[----:B------:R-:W-:Y:S01]  /*9920*/  LEA.HI R6, R7, R7, RZ, 0x1 ;  /* 0x0000000707067211 */ /* 0x000fe200078f08ff */
[----:B------:R-:W-:Y:S01]  /*9930*/  IMAD.IADD R2, R9, 0x1, -R2 ;  /* 0x0000000109027824 */ /* 0x000fe200078e0a02 */
[----:B------:R-:W-:Y:S01]  /*9940*/  SEL R28, R82, R83, P0 ;  /* 0x00000053521c7207 */ /* 0x000fe20000000000 */
[----:B------:R-:W-:Y:S01]  /*9950*/  IMAD R9, R11, UR4, RZ ;  /* 0x000000040b097c24 */ /* 0x000fe2000f8e02ff */
[----:B------:R-:W-:Y:S01]  /*9960*/  SEL R83, R83, R82, P0 ;  /* 0x0000005253537207 */ /* 0x000fe20000000000 */
[----:B------:R-:W-:Y:S01]  /*9970*/  IMAD R11, R11, UR6, RZ ;  /* 0x000000060b0b7c24 */ /* 0x000fe2000f8e02ff */
[----:B------:R-:W-:Y:S01]  /*9980*/  SEL R22, R12, R41, P0 ;  /* 0x000000290c167207 */ /* 0x000fe20000000000 */
[----:B------:R-:W1:Y:S01]  /*9990*/  LDC R82, c[0x0][0xbe8] ;  /* 0x0002fa00ff527b82 */ /* 0x000e620000000800 */
[----:B------:R-:W-:Y:S01]  /*99a0*/  SEL R23, R41, R12, P0 ;  /* 0x0000000c29177207 */ /* 0x000fe20000000000 */
[----:B------:R-:W-:Y:S01]  /*99b0*/  IMAD R13, R16, UR7, R11 ;  /* 0x00000007100d7c24 */ /* 0x000fe2000f8e020b */
[----:B------:R-:W-:Y:S01]  /*99c0*/  SEL R12, R30, R31, P0 ;  /* 0x0000001f1e0c7207 */ /* 0x000fe20000000000 */
[----:B------:R-:W-:Y:S01]  /*99d0*/  IMAD R2, R2, 0x40, R5 ;  /* 0x0000004002027824 */ /* 0x000fe200078e0205 */
[----:B------:R-:W-:Y:S01]  /*99e0*/  LOP3.LUT R6, R6, 0x1ffffffe, RZ, 0xc0, !PT ;  /* 0x1ffffffe06067812 */ /* 0x000fe200078ec0ff */
[----:B------:R-:W-:Y:S01]  /*99f0*/  IMAD R9, R16, UR5, R9 ;  /* 0x0000000510097c24 */ /* 0x000fe2000f8e0209 */
[----:B------:R-:W-:Y:S01]  /*9a00*/  SEL R80, R76, R37, P0 ;  /* 0x000000254c507207 */ /* 0x000fe20000000000 */
[----:B------:R-:W3:Y:S01]  /*9a10*/  S2UR UR4, SR_CTAID.Y ;  /* 0x00000000000479c3 */ /* 0x000ee20000002600 */
[----:B------:R-:W-:Y:S01]  /*9a20*/  SEL R99, R37, R76, P0 ;  /* 0x0000004c25637207 */ /* 0x000fe20000000000 */
[----:B------:R-:W-:Y:S01]  /*9a30*/  IMAD.IADD R7, R7, 0x1, -R6 ;  /* 0x0000000107077824 */ /* 0x000fe200078e0a06 */
[----:B------:R-:W-:Y:S01]  /*9a40*/  SEL R76, R84, R45, P0 ;  /* 0x0000002d544c7207 */ /* 0x000fe20000000000 */
[----:B------:R-:W-:Y:S01]  /*9a50*/  IMAD.IADD R33, R33, 0x1, R9 ;  /* 0x0000000121217824 */ /* 0x000fe200078e0209 */
[----:B------:R-:W-:Y:S01]  /*9a60*/  SEL R77, R45, R84, P0 ;  /* 0x000000542d4d7207 */ /* 0x000fe20000000000 */
[----:B------:R-:W-:Y:S01]  /*9a70*/  IMAD R7, R7, 0x8, R2 ;  /* 0x0000000807077824 */ /* 0x000fe200078e0202 */
[----:B------:R-:W-:-:S02]  /*9a80*/  SEL R64, R40, R81, P0 ;  /* 0x0000005128407207 */ /* 0x000fc40000000000 */
[----:B------:R-:W-:Y:S01]  /*9a90*/  SEL R95, R81, R40, P0 ;  /* 0x00000028515f7207 */ /* 0x000fe20000000000 */
[----:B------:R-:W-:Y:S01]  /*9aa0*/  IMAD.WIDE.U32 R40, R16, UR6, RZ ;  /* 0x0000000610287c25 */ /* 0x000fe2000f8e00ff */
[----:B------:R-:W-:Y:S01]  /*9ab0*/  SEL R92, R20, R57, P0 ;  /* 0x00000039145c7207 */ /* 0x000fe20000000000 */
[----:B------:R-:W-:Y:S01]  /*9ac0*/  ULDC.64 UR6, c[0x0][0xb48] ;  /* 0x0002d20000067ab9 */ /* 0x000fe20000000a00 */
[----:B------:R-:W-:Y:S01]  /*9ad0*/  SEL R105, R57, R20, P0 ;  /* 0x0000001439697207 */ /* 0x000fe20000000000 */
[----:B------:R-:W-:Y:S01]  /*9ae0*/  IMAD.IADD R41, R41, 0x1, R13 ;  /* 0x0000000129297824 */ /* 0x000fe200078e020d */
[----:B------:R-:W-:Y:S02]  /*9af0*/  SEL R48, R34, R35, P0 ;  /* 0x0000002322307207 */ /* 0x000fe40000000000 */
[----:B------:R-:W-:Y:S02]  /*9b00*/  SEL R81, R35, R34, P0 ;  /* 0x0000002223517207 */ /* 0x000fe40000000000 */
[----:B------:R-:W-:-:S02]  /*9b10*/  SEL R8, R86, R87, P0 ;  /* 0x0000005756087207 */ /* 0x000fc40000000000 */
[----:B------:R-:W-:Y:S02]  /*9b20*/  SEL R11, R87, R86, P0 ;  /* 0x00000056570b7207 */ /* 0x000fe40000000000 */
[----:B------:R-:W-:Y:S01]  /*9b30*/  SEL R34, R78, R79, P0 ;  /* 0x0000004f4e227207 */ /* 0x000fe20000000000 */
[----:B------:R-:W4:Y:S01]  /*9b40*/  LDC.64 R86, c[0x0][0xb40] ;  /* 0x0002d000ff567b82 */ /* 0x000f220000000a00 */
        /* <DEDUP_REMOVED lines=11> */
[----:B0-----:R-:W-:Y:S01]  /*9c00*/  IMAD R71, R73, 0x80, R2 ;  /* 0x0000008049477824 */ /* 0x001fe200078e0202 */
[----:B------:R-:W-:Y:S01]  /*9c10*/  SEL R29, R51, R50, P0 ;  /* 0x00000032331d7207 */ /* 0x000fe20000000000 */
[----:B------:R-:W-:Y:S01]  /*9c20*/  IMAD R73, R73, 0x80, R7 ;  /* 0x0000008049497824 */ /* 0x000fe200078e0207 */
[----:B------:R-:W-:Y:S01]  /*9c30*/  LOP3.LUT R15, R15, 0x7ffffffc, RZ, 0xc0, !PT ;  /* 0x7ffffffc0f0f7812 */ /* 0x000fe200078ec0ff */
[----:B----4-:R-:W-:Y:S01]  /*9c40*/  IMAD.WIDE.U32 R40, R86, UR36, R40 ;  /* 0x0000002456287c25 */ /* 0x010fe2000f8e0028 */
        /* <DEDUP_REMOVED lines=9> */
[----:B------:R-:W-:-:S02]  /*9ce0*/  LOP3.LUT P1, RZ, R14, 0x3, RZ, 0xc0, !PT ;  /* 0x000000030eff7812 */ /* 0x000fc4000782c0ff */
[----:B------:R-:W-:Y:S02]  /*9cf0*/  SEL R88, R24, R65, P0 ;  /* 0x0000004118587207 */ /* 0x000fe40000000000 */
[----:B------:R-:W-:Y:S02]  /*9d00*/  SEL R101, R65, R24, P0 ;  /* 0x0000001841657207 */ /* 0x000fe40000000000 */
[----:B-1----:R-:W-:Y:S02]  /*9d10*/  ISETP.NE.AND P2, PT, R82, 0x1, PT ;  /* 0x000000015200780c */ /* 0x002fe40003f45270 */
        /* <DEDUP_REMOVED lines=8> */
[----:B------:R-:W0:Y:S01]  /*9da0*/  @P2 LDC R74, c[0x0][0xbec] ;  /* 0x0002fb00ff4a2b82 */ /* 0x000e220000000800 */
[----:B--2---:R1:W-:Y:S04]  /*9db0*/  SHFL.IDX PT, R45, R12, R3, 0x1c1f ;  /* 0x001c1f030c2d7589 */ /* 0x0043e800000e0000 */
[----:B------:R-:W-:Y:S04]  /*9dc0*/  SHFL.IDX PT, R30, R92, R3, 0x1c1f ;  /* 0x001c1f035c1e7589 */ /* 0x000fe800000e0000 */
[----:B------:R-:W-:Y:S01]  /*9dd0*/  SHFL.IDX PT, R2, R34, R3, 0x1c1f ;  /* 0x001c1f0322027589 */ /* 0x000fe200000e0000 */
[----:B-1----:R-:W-:-:S03]  /*9de0*/  LOP3.LUT R12, R3, 0x2, RZ, 0x3c, !PT ;  /* 0x00000002030c7812 */ /* 0x002fc600078e3cff */
[----:B------:R-:W-:Y:S04]  /*9df0*/  SHFL.IDX PT, R8, R8, R3, 0x1c1f ;  /* 0x001c1f0308087589 */ /* 0x000fe800000e0000 */
[----:B------:R-:W-:Y:S04]  /*9e00*/  SHFL.IDX PT, R31, R105, R12, 0x1c1f ;  /* 0x001c1f0c691f7589 */ /* 0x000fe800000e0000 */
[----:B------:R-:W1:Y:S04]  /*9e10*/  SHFL.IDX PT, R11, R11, R12, 0x1c1f ;  /* 0x001c1f0c0b0b7589 */ /* 0x000e6800000e0000 */
[----:B------:R-:W-:Y:S04]  /*9e20*/  SHFL.IDX PT, R6, R106, R3, 0x1c1f ;  /* 0x001c1f036a067589 */ /* 0x000fe800000e0000 */
[----:B------:R-:W-:Y:S04]  /*9e30*/  SHFL.IDX PT, R27, R94, R3, 0x1c1f ;  /* 0x001c1f035e1b7589 */ /* 0x000fe800000e0000 */
[----:B------:R-:W-:Y:S04]  /*9e40*/  SHFL.IDX PT, R9, R119, R12, 0x1c1f ;  /* 0x001c1f0c77097589 */ /* 0x000fe800000e0000 */
[----:B------:R-:W2:Y:S04]  /*9e50*/  SHFL.IDX PT, R34, R107, R12, 0x1c1f ;  /* 0x001c1f0c6b227589 */ /* 0x000ea800000e0000 */
[----:B------:R4:W-:Y:S04]  /*9e60*/  SHFL.IDX PT, R67, R85, R12, 0x1c1f ;  /* 0x001c1f0c55437589 */ /* 0x0009e800000e0000 */
[----:B------:R-:W-:Y:S01]  /*9e70*/  SHFL.IDX PT, R62, R10, R3, 0x1c1f ;  /* 0x001c1f030a3e7589 */ /* 0x000fe200000e0000 */
[----:B-1----:R-:W-:-:S03]  /*9e80*/  SEL R5, R8, R11, P0 ;  /* 0x0000000b08057207 */ /* 0x002fc60000000000 */
[----:B------:R-:W-:Y:S01]  /*9e90*/  SHFL.IDX PT, R7, R108, R3, 0x1c1f ;  /* 0x001c1f036c077589 */ /* 0x000fe200000e0000 */
[----:B----4-:R-:W1:Y:S03]  /*9ea0*/  LDC.64 R84, c[0x0][0xbd8] ;  /* 0x0002f600ff547b82 */ /* 0x010e660000000a00 */
[----:B------:R-:W4:Y:S04]  /*9eb0*/  SHFL.IDX PT, R10, R121, R12, 0x1c1f ;  /* 0x001c1f0c790a7589 */ /* 0x000f2800000e0000 */
[----:B------:R-:W-:Y:S04]  /*9ec0*/  SHFL.IDX PT, R14, R102, R3, 0x1c1f ;  /* 0x001c1f03660e7589 */ /* 0x000fe800000e0000 */
[----:B------:R-:W5:Y:S04]  /*9ed0*/  SHFL.IDX PT, R15, R115, R12, 0x1c1f ;  /* 0x001c1f0c730f7589 */ /* 0x000f6800000e0000 */
[----:B------:R-:W-:Y:S04]  /*9ee0*/  SHFL.IDX PT, R22, R22, R3, 0x1c1f ;  /* 0x001c1f0316167589 */ /* 0x000fe800000e0000 */
[----:B------:R-:W-:Y:S04]  /*9ef0*/  SHFL.IDX PT, R66, R18, R3, 0x1c1f ;  /* 0x001c1f0312427589 */ /* 0x000fe800000e0000 */
[----:B------:R-:W-:Y:S04]  /*9f00*/  SHFL.IDX PT, R23, R23, R12, 0x1c1f ;  /* 0x001c1f0c17177589 */ /* 0x000fe800000e0000 */
[----:B------:R-:W-:Y:S04]  /*9f10*/  SHFL.IDX PT, R13, R104, R3, 0x1c1f ;  /* 0x001c1f03680d7589 */ /* 0x000fe800000e0000 */
[----:B------:R-:W-:Y:S04]  /*9f20*/  SHFL.IDX PT, R49, R20, R3, 0x1c1f ;  /* 0x001c1f0314317589 */ /* 0x000fe800000e0000 */
[----:B------:R-:W3:Y:S04]  /*9f30*/  SHFL.IDX PT, R18, R117, R12, 0x1c1f ;  /* 0x001c1f0c75127589 */ /* 0x000ee800000e0000 */
[----:B------:R-:W-:Y:S04]  /*9f40*/  SHFL.IDX PT, R19, R100, R3, 0x1c1f ;  /* 0x001c1f0364137589 */ /* 0x000fe800000e0000 */
[----:B------:R-:W0:Y:S04]  /*9f50*/  SHFL.IDX PT, R20, R113, R12, 0x1c1f ;  /* 0x001c1f0c71147589 */ /* 0x000e2800000e0000 */
[----:B------:R-:W-:Y:S04]  /*9f60*/  SHFL.IDX PT, R24, R96, R3, 0x1c1f ;  /* 0x001c1f0360187589 */ /* 0x000fe800000e0000 */
[----:B------:R-:W-:Y:S04]  /*9f70*/  SHFL.IDX PT, R21, R109, R12, 0x1c1f ;  /* 0x001c1f0c6d157589 */ /* 0x000fe800000e0000 */
[----:B------:R-:W-:Y:S04]  /*9f80*/  SHFL.IDX PT, R25, R98, R3, 0x1c1f ;  /* 0x001c1f0362197589 */ /* 0x000fe800000e0000 */
[----:B------:R-:W-:Y:S04]  /*9f90*/  SHFL.IDX PT, R26, R111, R12, 0x1c1f ;  /* 0x001c1f0c6f1a7589 */ /* 0x000fe800000e0000 */
[----:B------:R2:W-:Y:S04]  /*9fa0*/  SHFL.IDX PT, R46, R88, R3, 0x1c1f ;  /* 0x001c1f03582e7589 */ /* 0x0005e800000e0000 */
[----:B------:R-:W0:Y:S04]  /*9fb0*/  SHFL.IDX PT, R47, R101, R12, 0x1c1f ;  /* 0x001c1f0c652f7589 */ /* 0x000e2800000e0000 */
[----:B------:R-:W-:Y:S01]  /*9fc0*/  SHFL.IDX PT, R58, R72, R3, 0x1c1f ;  /* 0x001c1f03483a7589 */ /* 0x000fe200000e0000 */
[----:B--2---:R-:W2:Y:S03]  /*9fd0*/  @P2 LDC R88, c[0x0][0xbec] ;  /* 0x0002fb00ff582b82 */ /* 0x004ea60000000800 */
[----:B------:R-:W0:Y:S04]  /*9fe0*/  SHFL.IDX PT, R59, R97, R12, 0x1c1f ;  /* 0x001c1f0c613b7589 */ /* 0x000e2800000e0000 */
[----:B------:R-:W-:Y:S04]  /*9ff0*/  SHFL.IDX PT, R55, R80, R3, 0x1c1f ;  /* 0x001c1f0350377589 */ /* 0x000fe800000e0000 */
[----:B------:R4:W-:Y:S04]  /*a000*/  SHFL.IDX PT, R80, R89, R12, 0x1c1f ;  /* 0x001c1f0c59507589 */ /* 0x0009e800000e0000 */
[----:B------:R-:W-:Y:S04]  /*a010*/  SHFL.IDX PT, R35, R90, R3, 0x1c1f ;  /* 0x001c1f035a237589 */ /* 0x000fe800000e0000 */
[----:B------:R-:W0:Y:S01]  /*a020*/  SHFL.IDX PT, R54, R103, R12, 0x1c1f ;  /* 0x001c1f0c67367589 */ /* 0x000e2200000e0000 */
[----:B----4-:R-:W4:Y:S03]  /*a030*/  LDC R89, c[0x0][0xc50] ;  /* 0x00031400ff597b82 */ /* 0x010f260000000800 */
[----:B------:R5:W-:Y:S01]  /*a040*/  SHFL.IDX PT, R17, R28, R3, 0x1c1f ;  /* 0x001c1f031c117589 */ /* 0x000be200000e0000 */
[----:B--2---:R-:W-:-:S03]  /*a050*/  @P2 IMAD.HI.U32 R88, R73, R88, RZ ;  /* 0x0000005849582227 */ /* 0x004fc600078e00ff */
[----:B------:R-:W-:Y:S04]  /*a060*/  SHFL.IDX PT, R65, R64, R3, 0x1c1f ;  /* 0x001c1f0340417589 */ /* 0x000fe800000e0000 */
[----:B------:R-:W-:Y:S01]  /*a070*/  SHFL.IDX PT, R76, R76, R3, 0x1c1f ;  /* 0x001c1f034c4c7589 */ /* 0x000fe200000e0000 */
[----:B-----5:R-:W-:-:S03]  /*a080*/  SEL R28, R30, R31, P0 ;  /* 0x0000001f1e1c7207 */ /* 0x020fc60000000000 */
[----:B------:R-:W-:Y:S01]  /*a090*/  SHFL.IDX PT, R44, R44, R3, 0x1c1f ;  /* 0x001c1f032c2c7589 */ /* 0x000fe200000e0000 */
[----:B------:R-:W-:Y:S02]  /*a0a0*/  SEL R30, R31, R30, P0 ;  /* 0x0000001e1f1e7207 */ /* 0x000fe40000000000 */
        /* <DEDUP_REMOVED lines=9> */
[----:B------:R-:W5:Y:S04]  /*a140*/  SHFL.IDX PT, R64, R99, R12, 0x1c1f ;  /* 0x001c1f0c63407589 */ /* 0x000f6800000e0000 */
[----:B------:R1:W-:Y:S01]  /*a150*/  SHFL.IDX PT, R63, R29, R12, 0x1c1f ;  /* 0x001c1f0c1d3f7589 */ /* 0x0003e200000e0000 */
[----:B--2---:R-:W-:-:S02]  /*a160*/  SEL R3, R11, R8, P0 ;  /* 0x000000080b037207 */ /* 0x004fc40000000000 */
[----:B------:R-:W-:Y:S01]  /*a170*/  SEL R8, R6, R9, P0 ;  /* 0x0000000906087207 */ /* 0x000fe20000000000 */
[----:B------:R2:W-:Y:S01]  /*a180*/  SHFL.IDX PT, R38, R83, R12, 0x1c1f ;  /* 0x001c1f0c53267589 */ /* 0x0005e200000e0000 */
[----:B------:R-:W-:Y:S02]  /*a190*/  SEL R6, R9, R6, P0 ;  /* 0x0000000609067207 */ /* 0x000fe40000000000 */
[----:B------:R-:W-:Y:S01]  /*a1a0*/  SEL R9, R7, R10, P0 ;  /* 0x0000000a07097207 */ /* 0x000fe20000000000 */
[----:B------:R-:W-:Y:S01]  /*a1b0*/  SHFL.IDX PT, R77, R77, R12, 0x1c1f ;  /* 0x001c1f0c4d4d7589 */ /* 0x000fe200000e0000 */
[----:B-1----:R-:W-:Y:S01]  /*a1c0*/  SEL R29, R27, R34, P0 ;  /* 0x000000221b1d7207 */ /* 0x002fe20000000000 */
[----:B------:R-:W-:Y:S01]  /*a1d0*/  IMAD R34, R84, UR37, RZ ;  /* 0x0000002554227c24 */ /* 0x000fe2000f8e02ff */
[----:B------:R-:W-:Y:S01]  /*a1e0*/  SEL R7, R10, R7, P0 ;  /* 0x000000070a077207 */ /* 0x000fe20000000000 */
[----:B------:R-:W1:Y:S01]  /*a1f0*/  SHFL.IDX PT, R72, R95, R12, 0x1c1f ;  /* 0x001c1f0c5f487589 */ /* 0x000e6200000e0000 */
[----:B------:R-:W-:Y:S01]  /*a200*/  SEL R10, R14, R15, P0 ;  /* 0x0000000f0e0a7207 */ /* 0x000fe20000000000 */
[----:B--2---:R-:W2:Y:S01]  /*a210*/  @P2 LDC R83, c[0x0][0xbf0] ;  /* 0x0002fc00ff532b82 */ /* 0x004ea20000000800 */
[----:B------:R-:W-:Y:S01]  /*a220*/  SEL R14, R15, R14, P0 ;  /* 0x0000000e0f0e7207 */ /* 0x000fe20000000000 */
[----:B------:R-:W-:Y:S01]  /*a230*/  SHFL.IDX PT, R78, R93, R12, 0x1c1f ;  /* 0x001c1f0c5d4e7589 */ /* 0x000fe200000e0000 */
[----:B------:R-:W-:Y:S01]  /*a240*/  IMAD R75, R85, UR36, R34 ;  /* 0x00000024554b7c24 */ /* 0x000fe2000f8e0222 */
[----:B---3--:R-:W-:-:S02]  /*a250*/  SEL R11, R13, R18, P0 ;  /* 0x000000120d0b7207 */ /* 0x008fc40000000000 */
[----:B------:R-:W3:Y:S01]  /*a260*/  SHFL.IDX PT, R79, R91, R12, 0x1c1f ;  /* 0x001c1f0c5b4f7589 */ /* 0x000ee200000e0000 */
[----:B------:R-:W-:Y:S01]  /*a270*/  SEL R15, R18, R13, P0 ;  /* 0x0000000d120f7207 */ /* 0x000fe20000000000 */
[----:B------:R-:W1:Y:S01]  /*a280*/  @P2 LDC R85, c[0x0][0xbf0] ;  /* 0x0002fc00ff552b82 */ /* 0x000e620000000800 */
[----:B0-----:R-:W-:Y:S01]  /*a290*/  SEL R13, R19, R20, P0 ;  /* 0x00000014130d7207 */ /* 0x001fe20000000000 */
[----:B------:R-:W0:Y:S01]  /*a2a0*/  SHFL.IDX PT, R81, R81, R12, 0x1c1f ;  /* 0x001c1f0c51517589 */ /* 0x000e2200000e0000 */
        /* <DEDUP_REMOVED lines=18> */
[----:B------:R-:W-:Y:S01]  /*a3d0*/  SEL R26, R47, R46, P0 ;  /* 0x0000002e2f1a7207 */ /* 0x000fe20000000000 */
[----:B------:R-:W-:Y:S01]  /*a3e0*/  IMAD.WIDE.U32 R46, R84, UR36, R32 ;  /* 0x00000024542e7c25 */ /* 0x000fe2000f8e0020 */
[----:B------:R-:W-:Y:S02]  /*a3f0*/  SEL R32, R58, R59, P0 ;  /* 0x0000003b3a207207 */ /* 0x000fe40000000000 */
[----:B------:R-:W-:Y:S01]  /*a400*/  SEL R19, R35, R54, P0 ;  /* 0x0000003623137207 */ /* 0x000fe20000000000 */
[----:B------:R-:W-:Y:S01]  /*a410*/  IMAD.MOV R58, RZ, RZ, -R16 ;  /* 0x000000ffff3a7224 */ /* 0x000fe200078e0a10 */
[----:B-----5:R-:W-:Y:S01]  /*a420*/  SEL R33, R55, R64, P0 ;  /* 0x0000004037217207 */ /* 0x020fe20000000000 */
[----:B------:R-:W-:Y:S01]  /*a430*/  IMAD R54, R86, UR37, RZ ;  /* 0x0000002556367c24 */ /* 0x000fe2000f8e02ff */
[----:B------:R-:W-:Y:S01]  /*a440*/  SEL R35, R64, R55, P0 ;  /* 0x0000003740237207 */ /* 0x000fe20000000000 */
[----:B------:R-:W-:Y:S01]  /*a450*/  IMAD R89, R89, R58, UR4 ;  /* 0x0000000459597e24 */ /* 0x000fe2000f8e023a */
[----:B------:R-:W-:Y:S01]  /*a460*/  ULDC.64 UR4, c[0x0][0xbe0] ;  /* 0x0002f80000047ab9 */ /* 0x000fe20000000a00 */
[----:B------:R-:W-:-:S03]  /*a470*/  @P2 IMAD.HI.U32 R16, R73, R74, RZ ;  /* 0x0000004a49102227 */ /* 0x000fc600078e00ff */
[----:B------:R-:W-:Y:S01]  /*a480*/  SHF.R.S32.HI R64, RZ, 0x1f, R89 ;  /* 0x0000001fff407819 */ /* 0x000fe20000011459 */
[----:B------:R-:W-:Y:S02]  /*a490*/  IMAD R55, R87, UR36, R54 ;  /* 0x0000002457377c24 */ /* 0x000fe4000f8e0236 */
[----:B------:R-:W-:Y:S02]  /*a4a0*/  IMAD.IADD R47, R47, 0x1, R75 ;  /* 0x000000012f2f7824 */ /* 0x000fe400078e024b */
[----:B------:R-:W-:Y:S01]  /*a4b0*/  IMAD.MOV.U32 R59, RZ, RZ, R73 ;  /* 0x000000ffff3b7224 */ /* 0x000fe200078e0049 */
[----:B--2---:R-:W-:Y:S01]  /*a4c0*/  @P2 SHF.R.U32.HI R59, RZ, R83, R16 ;  /* 0x00000053ff3b2219 */ /* 0x004fe20000011610 */
[----:B------:R-:W-:Y:S02]  /*a4d0*/  IMAD.IADD R55, R41, 0x1, R55 ;  /* 0x0000000129377824 */ /* 0x000fe400078e0237 */
[----:B------:R-:W-:Y:S02]  /*a4e0*/  IMAD.MOV.U32 R54, RZ, RZ, R40 ;  /* 0x000000ffff367224 */ /* 0x000fe400078e0028 */
[----:B------:R-:W-:Y:S01]  /*a4f0*/  IMAD.MOV.U32 R75, RZ, RZ, R73 ;  /* 0x000000ffff4b7224 */ /* 0x000fe200078e0049 */
[----:B-1----:R-:W-:Y:S01]  /*a500*/  @P2 SHF.R.U32.HI R75, RZ, R85, R88 ;  /* 0x00000055ff4b2219 */ /* 0x002fe20000011658 */
[----:B------:R-:W-:-:S02]  /*a510*/  IMAD R16, R64, UR4, RZ ;  /* 0x0000000440107c24 */ /* 0x000fc4000f8e02ff */
[----:B------:R-:W-:-:S04]  /*a520*/  IMAD.WIDE.U32 R40, R89, UR4, R46 ;  /* 0x0000000459287c25 */ /* 0x000fc8000f8e002e */
        /* <DEDUP_REMOVED lines=8> */
[----:B------:R-:W-:Y:S01]  /*a5b0*/  IMAD R64, R64, UR6, RZ ;  /* 0x0000000640407c24 */ /* 0x000fe2000f8e02ff */
[----:B------:R-:W-:Y:S01]  /*a5c0*/  SEL R58, R72, R65, P0 ;  /* 0x00000041483a7207 */ /* 0x000fe20000000000 */
[----:B------:R-:W-:-:S02]  /*a5d0*/  IMAD.MOV R59, RZ, RZ, -R75 ;  /* 0x000000ffff3b7224 */ /* 0x000fc400078e0a4b */
[----:B------:R-:W-:Y:S02]  /*a5e0*/  IMAD R16, R16, UR4, RZ ;  /* 0x0000000410107c24 */ /* 0x000fe4000f8e02ff */
[C-C-:B------:R-:W-:Y:S02]  /*a5f0*/  IMAD R55, R82.reuse, R54, R73.reuse ;  /* 0x0000003652377224 */ /* 0x140fe400078e0249 */
[----:B------:R-:W-:Y:S01]  /*a600*/  IMAD R83, R89, UR7, R64 ;  /* 0x0000000759537c24 */ /* 0x000fe2000f8e0240 */
[----:B------:R-:W-:Y:S01]  /*a610*/  ULDC.64 UR6, c[0x0][0xbc8] ;  /* 0x0002f20000067ab9 */ /* 0x000fe20000000a00 */
[----:B------:R-:W-:Y:S02]  /*a620*/  IMAD R59, R82, R59, R73 ;  /* 0x0000003b523b7224 */ /* 0x000fe400078e0249 */
[----:B------:R-:W-:Y:S01]  /*a630*/  IMAD R73, R75, UR5, R16 ;  /* 0x000000054b497c24 */ /* 0x000fe2000f8e0210 */
[----:B------:R-:W-:Y:S01]  /*a640*/  SHF.R.S32.HI R16, RZ, 0x1f, R55 ;  /* 0x0000001fff107819 */ /* 0x000fe20000011437 */
[----:B------:R-:W-:Y:S01]  /*a650*/  IMAD.IADD R47, R47, 0x1, R83 ;  /* 0x000000012f2f7824 */ /* 0x000fe200078e0253 */
[----:B------:R-:W-:Y:S01]  /*a660*/  SHF.R.S32.HI R54, RZ, 0x1f, R59 ;  /* 0x0000001fff367819 */ /* 0x000fe2000001143b */
[----:B------:R-:W1:Y:S01]  /*a670*/  S2UR UR5, SR_CgaCtaId ;  /* 0x00000000000579c3 */ /* 0x000e620000008800 */
[----:B------:R-:W-:-:S04]  /*a680*/  IMAD.WIDE.U32 R40, R55, UR6, R40 ;  /* 0x0000000637287c25 */ /* 0x000fc8000f8e0028 */
[----:B------:R-:W-:Y:S01]  /*a690*/  IMAD.WIDE.U32 R46, R75, UR4, R46 ;  /* 0x000000044b2e7c25 */ /* 0x000fe2000f8e002e */
[----:B------:R-:W-:-:S03]  /*a6a0*/  UMOV UR4, 0x400 ;  /* 0x0000040000047882 */ /* 0x000fc60000000000 */
[----:B------:R-:W-:Y:S02]  /*a6b0*/  IMAD R16, R16, UR6, RZ ;  /* 0x0000000610107c24 */ /* 0x000fe4000f8e02ff */
[----:B------:R-:W-:Y:S02]  /*a6c0*/  IMAD.IADD R47, R47, 0x1, R73 ;  /* 0x000000012f2f7824 */ /* 0x000fe400078e0249 */
[----:B------:R-:W-:Y:S02]  /*a6d0*/  IMAD R54, R54, UR8, RZ ;  /* 0x0000000836367c24 */ /* 0x000fe4000f8e02ff */
[----:B------:R-:W-:Y:S01]  /*a6e0*/  IMAD R73, R55, UR7, R16 ;  /* 0x0000000737497c24 */ /* 0x000fe2000f8e0210 */
[----:B------:R-:W-:Y:S01]  /*a6f0*/  ULDC.64 UR6, c[0x0][0xba8] ;  /* 0x0002ea0000067ab9 */ /* 0x000fe20000000a00 */
[C---:B------:R-:W-:Y:S01]  /*a700*/  IMAD R75, R59.reuse, UR9, R54 ;  /* 0x000000093b4b7c24 */ /* 0x040fe2000f8e0236 */
[----:B------:R-:W-:Y:S01]  /*a710*/  LEA R84, P2, R40, UR6, 0x2 ;  /* 0x0000000628547c11 */ /* 0x000fe2000f8410ff */
[----:B------:R-:W-:Y:S01]  /*a720*/  IMAD.WIDE.U32 R46, R59, UR8, R46 ;  /* 0x000000083b2e7c25 */ /* 0x000fe2000f8e002e */
[----:B------:R-:W-:Y:S01]  /*a730*/  SEL R54, R65, R72, P0 ;  /* 0x0000004841367207 */ /* 0x000fe20000000000 */
[----:B------:R-:W-:Y:S01]  /*a740*/  ULDC UR6, c[0x0][0xa88] ;  /* 0x0002a20000067ab9 */ /* 0x000fe20000000800 */
[----:B------:R-:W-:Y:S01]  /*a750*/  ULDC.64 UR8, c[0x0][0xb00] ;  /* 0x0002c00000087ab9 */ /* 0x000fe20000000a00 */
[----:B------:R-:W-:Y:S01]  /*a760*/  IMAD.IADD R55, R41, 0x1, R73 ;  /* 0x0000000129377824 */ /* 0x000fe200078e0249 */
[----:B------:R-:W-:Y:S01]  /*a770*/  SHFL.IDX PT, R72, R84, RZ, 0x1c1f ;  /* 0x001c1fff54487589 */ /* 0x000fe200000e0000 */
[----:B------:R-:W-:Y:S01]  /*a780*/  IMAD.IADD R41, R47, 0x1, R75 ;  /* 0x000000012f297824 */ /* 0x000fe200078e024b */
[----:B-1----:R-:W-:Y:S01]  /*a790*/  ULEA UR4, UR5, UR4, 0x18 ;  /* 0x0000000405047291 */ /* 0x002fe2000f8ec03f */
[----:B------:R-:W-:Y:S01]  /*a7a0*/  IMAD R16, R82, UR6, RZ ;  /* 0x0000000652107c24 */ /* 0x000fe2000f8e02ff */
[----:B------:R-:W-:Y:S01]  /*a7b0*/  LEA.HI.X R47, R40, UR7, R55, 0x2, P2 ;  /* 0x00000007282f7c11 */ /* 0x000fe200090f1437 */
[----:B------:R-:W-:Y:S01]  /*a7c0*/  SHFL.IDX PT, R74, R84, 0x1, 0x1c1f ;  /* 0x003c1f00544a7f89 */ /* 0x000fe200000e0000 */
[C---:B------:R-:W-:Y:S01]  /*a7d0*/  VIADD R83, R71.reuse, 0x8 ;  /* 0x0000000847537836 */ /* 0x040fe20000000000 */
[----:B------:R-:W-:Y:S01]  /*a7e0*/  UIADD3 UR4, UR4, 0x2e820, URZ ;  /* 0x0002e82004047890 */ /* 0x000fe2000fffe03f */
[-C--:B------:R-:W-:Y:S01]  /*a7f0*/  ISETP.GE.OR P2, PT, R71, R16.reuse, P1 ;  /* 0x000000104700720c */ /* 0x080fe20000f46670 */
[----:B------:R-:W1:Y:S01]  /*a800*/  SHFL.IDX PT, R73, R47, RZ, 0x1c1f ;  /* 0x001c1fff2f497589 */ /* 0x000e6200000e0000 */
[C---:B------:R-:W-:Y:S01]  /*a810*/  LEA R85, P3, R46.reuse, UR8, 0x2 ;  /* 0x000000082e557c11 */ /* 0x040fe2000f8610ff */
[----:B------:R-:W-:Y:S01]  /*a820*/  UPRMT UR4, URZ, 0x654, UR4 ;  /* 0x000006543f047896 */ /* 0x000fe20008000004 */
[----:B------:R-:W-:Y:S01]  /*a830*/  ISETP.GE.OR P1, PT, R83, R16, P1 ;  /* 0x000000105300720c */ /* 0x000fe20000f26670 */
[----:B------:R2:W4:Y:S01]  /*a840*/  SHFL.IDX PT, R75, R47, 0x1, 0x1c1f ;  /* 0x003c1f002f4b7f89 */ /* 0x00052200000e0000 */
[----:B------:R-:W-:-:S02]  /*a850*/  LEA.HI.X R86, R46, UR9, R41, 0x2, P3 ;  /* 0x000000092e567c11 */ /* 0x000fc400098f1429 */
[----:B------:R-:W-:Y:S01]  /*a860*/  ISETP.GE.AND P3, PT, R71, R16, PT ;  /* 0x000000104700720c */ /* 0x000fe20003f66270 */
[----:B------:R1:W4:Y:S01]  /*a870*/  SHFL.IDX PT, R64, R85, RZ, 0x1c1f ;  /* 0x001c1fff55407589 */ /* 0x00032200000e0000 */
[----:B---3--:R-:W-:Y:S01]  /*a880*/  SEL R40, R44, R79, P0 ;  /* 0x0000004f2c287207 */ /* 0x008fe20000000000 */
[----:B------:R-:W-:Y:S01]  /*a890*/  IMAD.SHL.U32 R71, R70, 0x2, RZ ;  /* 0x0000000246477824 */ /* 0x000fe200078e00ff */
[----:B------:R-:W-:Y:S01]  /*a8a0*/  SYNCS.ARRIVE.TRANS64.RED.A1T0 RZ, [UR4], RZ ;  /* 0x000000ffffff79a7 */ /* 0x000fe20008100404 */
[----:B------:R3:W3:Y:S01]  /*a8b0*/  SHFL.IDX PT, R65, R86, RZ, 0x1c1f ;  /* 0x001c1fff56417589 */ /* 0x0006e200000e0000 */
[----:B------:R-:W-:Y:S02]  /*a8c0*/  SEL R41, R45, R78, P0 ;  /* 0x0000004e2d297207 */ /* 0x000fe40000000000 */
[----:B0-----:R-:W-:Y:S02]  /*a8d0*/  SEL R46, R48, R81, P0 ;  /* 0x00000051302e7207 */ /* 0x001fe40000000000 */
[----:B--2---:R-:W-:-:S02]  /*a8e0*/  SEL R47, R49, R80, P0 ;  /* 0x00000050312f7207 */ /* 0x004fc40000000000 */
[----:B------:R-:W-:Y:S02]  /*a8f0*/  SEL R55, R76, R77, P0 ;  /* 0x0000004d4c377207 */ /* 0x000fe40000000000 */
[----:B------:R-:W-:Y:S02]  /*a900*/  SEL R59, R77, R76, P0 ;  /* 0x0000004c4d3b7207 */ /* 0x000fe40000000000 */
[----:B------:R-:W-:Y:S01]  /*a910*/  SEL R44, R79, R44, P0 ;  /* 0x0000002c4f2c7207 */ /* 0x000fe20000000000 */
[----:B-1----:R0:W-:Y:S01]  /*a920*/  @!P2 ST.E desc[UR44][R72.64], R0 ;  /* 0x000000004800a985 */ /* 0x0021e2000c10192c */
[----:B------:R-:W-:Y:S02]  /*a930*/  SEL R45, R78, R45, P0 ;  /* 0x0000002d4e2d7207 */ /* 0x000fe40000000000 */
[----:B------:R-:W-:Y:S01]  /*a940*/  SEL R48, R81, R48, P0 ;  /* 0x0000003051307207 */ /* 0x000fe20000000000 */
[----:B----4-:R0:W-:Y:S01]  /*a950*/  @!P1 ST.E desc[UR44][R74.64], R4 ;  /* 0x000000044a009985 */ /* 0x0101e2000c10192c */
[----:B------:R-:W-:Y:S01]  /*a960*/  SEL R49, R80, R49, P0 ;  /* 0x0000003150317207 */ /* 0x000fe20000000000 */
[----:B------:R-:W-:Y:S06]  /*a970*/  @P3 BRA `(.L_x_5997) ;  /* 0x0000000400783947 */ /* 0x000fec0003800000 */
        /* <DEDUP_REMOVED lines=9> */
[----:B------:R-:W-:-:S04]  /*aa10*/  ISETP.GE.AND P1, PT, R78, UR4, PT ;  /* 0x000000044e007c0c */ /* 0x000fc8000bf26270 */
[----:B------:R-:W-:-:S03]  /*aa20*/  ISETP.GE.AND P5, PT, R80, UR4, PT ;  /* 0x0000000450007c0c */ /* 0x000fc6000bfa6270 */
[C-C-:B---3--:R-:W-:Y:S02]  /*aa30*/  @!P2 IMAD.WIDE R72, R71.reuse, 0x4, R64.reuse ;  /* 0x000000044748a825 */ /* 0x148fe400078e0240 */
[----:B------:R-:W-:Y:S02]  /*aa40*/  @!P3 LEA.HI R0, R0, R0, RZ, 0x1 ;  /* 0x000000000000b211 */ /* 0x000fe400078f08ff */
[----:B------:R-:W-:Y:S01]  /*aa50*/  @!P4 LEA.HI R70, R70, R70, RZ, 0x1 ;  /* 0x000000464646c211 */ /* 0x000fe200078f08ff */
[----:B------:R0:W-:Y:S01]  /*aa60*/  @!P2 ST.E.64 desc[UR44][R72.64], R8 ;  /* 0x000000084800a985 */ /* 0x0001e2000c101b2c */
[----:B------:R-:W-:Y:S01]  /*aa70*/  @!P3 LOP3.LUT R75, R0, 0xfffffffe, RZ, 0xc0, !PT ;  /* 0xfffffffe004bb812 */ /* 0x000fe200078ec0ff */
[----:B------:R-:W-:Y:S01]  /*aa80*/  VIADD R0, R71, 0x28 ;  /* 0x0000002847007836 */ /* 0x000fe20000000000 */
[----:B------:R-:W-:Y:S02]  /*aa90*/  @!P1 LEA.HI R78, R78, R78, RZ, 0x1 ;  /* 0x0000004e4e4e9211 */ /* 0x000fe400078f08ff */
[----:B------:R-:W-:Y:S01]  /*aaa0*/  @!P4 LOP3.LUT R77, R70, 0xfffffffe, RZ, 0xc0, !PT ;  /* 0xfffffffe464dc812 */ /* 0x000fe200078ec0ff */
[----:B------:R-:W-:Y:S01]  /*aab0*/  @!P3 IMAD.WIDE R74, R75, 0x4, R64 ;  /* 0x000000044b4ab825 */ /* 0x000fe200078e0240 */
[----:B------:R-:W-:-:S02]  /*aac0*/  ISETP.GE.AND P2, PT, R79, UR4, PT ;  /* 0x000000044f007c0c */ /* 0x000fc4000bf46270 */
[----:B------:R-:W-:Y:S01]  /*aad0*/  @!P5 LEA.HI R80, R80, R80, RZ, 0x1 ;  /* 0x000000505050d211 */ /* 0x000fe200078f08ff */
[----:B------:R-:W-:Y:S01]  /*aae0*/  VIADD R70, R71, 0x30 ;  /* 0x0000003047467836 */ /* 0x000fe20000000000 */
[----:B------:R1:W-:Y:S01]  /*aaf0*/  @!P3 ST.E.64 desc[UR44][R74.64], R6 ;  /* 0x000000064a00b985 */ /* 0x0003e2000c101b2c */
[----:B------:R-:W-:Y:S01]  /*ab00*/  @!P4 IMAD.WIDE R76, R77, 0x4, R64 ;  /* 0x000000044d4cc825 */ /* 0x000fe200078e0240 */
[----:B------:R-:W-:Y:S02]  /*ab10*/  ISETP.GE.AND P3, PT, R0, UR4, PT ;  /* 0x0000000400007c0c */ /* 0x000fe4000bf66270 */
[----:B0-----:R-:W-:Y:S01]  /*ab20*/  @!P1 LOP3.LUT R9, R78, 0xfffffffe, RZ, 0xc0, !PT ;  /* 0xfffffffe4e099812 */ /* 0x001fe200078ec0ff */
[C---:B------:R-:W-:Y:S01]  /*ab30*/  VIADD R72, R71.reuse, 0x40 ;  /* 0x0000004047487836 */ /* 0x040fe20000000000 */
[----:B------:R-:W-:Y:S01]  /*ab40*/  ISETP.GE.AND P6, PT, R70, UR4, PT ;  /* 0x0000000446007c0c */ /* 0x000fe2000bfc6270 */
[----:B------:R-:W-:Y:S01]  /*ab50*/  VIADD R78, R71, 0x48 ;  /* 0x00000048474e7836 */ /* 0x000fe20000000000 */
[----:B------:R0:W-:Y:S01]  /*ab60*/  @!P4 ST.E.64 desc[UR44][R76.64], R10 ;  /* 0x0000000a4c00c985 */ /* 0x0001e2000c101b2c */
[----:B------:R-:W-:-:S02]  /*ab70*/  @!P2 LEA.HI R79, R79, R79, RZ, 0x1 ;  /* 0x0000004f4f4fa211 */ /* 0x000fc400078f08ff */
[----:B------:R-:W-:Y:S01]  /*ab80*/  ISETP.GE.AND P4, PT, R72, UR4, PT ;  /* 0x0000000448007c0c */ /* 0x000fe2000bf86270 */
[--C-:B-1----:R-:W-:Y:S01]  /*ab90*/  @!P1 IMAD.WIDE R6, R9, 0x4, R64.reuse ;  /* 0x0000000409069825 */ /* 0x102fe200078e0240 */
[----:B------:R-:W-:Y:S02]  /*aba0*/  @!P2 LOP3.LUT R9, R79, 0xfffffffe, RZ, 0xc0, !PT ;  /* 0xfffffffe4f09a812 */ /* 0x000fe400078ec0ff */
[----:B------:R-:W-:Y:S02]  /*abb0*/  @!P3 LEA.HI R0, R0, R0, RZ, 0x1 ;  /* 0x000000000000b211 */ /* 0x000fe400078f08ff */
[----:B------:R1:W-:Y:S01]  /*abc0*/  @!P1 ST.E.64 desc[UR44][R6.64], R14 ;  /* 0x0000000e06009985 */ /* 0x0003e2000c101b2c */
[----:B------:R-:W-:Y:S01]  /*abd0*/  ISETP.GE.AND P1, PT, R78, UR4, PT ;  /* 0x000000044e007c0c */ /* 0x000fe2000bf26270 */
[--C-:B------:R-:W-:Y:S01]  /*abe0*/  @!P2 IMAD.WIDE R8, R9, 0x4, R64.reuse ;  /* 0x000000040908a825 */ /* 0x100fe200078e0240 */
[----:B------:R-:W-:Y:S02]  /*abf0*/  @!P6 LEA.HI R70, R70, R70, RZ, 0x1 ;  /* 0x000000464646e211 */ /* 0x000fe400078f08ff */
[----:B0-----:R-:W-:Y:S01]  /*ac00*/  @!P3 LOP3.LUT R11, R0, 0xfffffffe, RZ, 0xc0, !PT ;  /* 0xfffffffe000bb812 */ /* 0x001fe200078ec0ff */
[----:B------:R-:W-:Y:S01]  /*ac10*/  VIADD R0, R71, 0x50 ;  /* 0x0000005047007836 */ /* 0x000fe20000000000 */
[----:B------:R-:W-:Y:S01]  /*ac20*/  @!P6 LOP3.LUT R73, R70, 0xfffffffe, RZ, 0xc0, !PT ;  /* 0xfffffffe4649e812 */ /* 0x000fe200078ec0ff */
[----:B------:R0:W-:Y:S01]  /*ac30*/  @!P2 ST.E.64 desc[UR44][R8.64], R12 ;  /* 0x0000000c0800a985 */ /* 0x0001e2000c101b2c */
[----:B------:R-:W-:Y:S01]  /*ac40*/  @!P4 LEA.HI R72, R72, R72, RZ, 0x1 ;  /* 0x000000484848c211 */ /* 0x000fe200078f08ff */
[----:B------:R-:W-:-:S04]  /*ac50*/  @!P3 IMAD.WIDE R10, R11, 0x4, R64 ;  /* 0x000000040b0ab825 */ /* 0x000fc800078e0240 */
[----:B------:R-:W-:Y:S01]  /*ac60*/  @!P1 LEA.HI R78, R78, R78, RZ, 0x1 ;  /* 0x0000004e4e4e9211 */ /* 0x000fe200078f08ff */
[----:B-1----:R-:W-:Y:S01]  /*ac70*/  @!P6 IMAD.WIDE R6, R73, 0x4, R64 ;  /* 0x000000044906e825 */ /* 0x002fe200078e0240 */
[----:B------:R-:W-:Y:S01]  /*ac80*/  @!P5 LOP3.LUT R15, R80, 0xfffffffe, RZ, 0xc0, !PT ;  /* 0xfffffffe500fd812 */ /* 0x000fe200078ec0ff */
[----:B------:R1:W-:Y:S01]  /*ac90*/  @!P3 ST.E.64 desc[UR44][R10.64], R22 ;  /* 0x000000160a00b985 */ /* 0x0003e2000c101b2c */
[----:B------:R-:W-:-:S03]  /*aca0*/  @!P4 LOP3.LUT R73, R72, 0xfffffffe, RZ, 0xc0, !PT ;  /* 0xfffffffe4849c812 */ /* 0x000fc600078ec0ff */
[--C-:B------:R-:W-:Y:S01]  /*acb0*/  @!P5 IMAD.WIDE R14, R15, 0x4, R64.reuse ;  /* 0x000000040f0ed825 */ /* 0x100fe200078e0240 */
[----:B0-----:R-:W-:Y:S01]  /*acc0*/  @!P1 LOP3.LUT R13, R78, 0xfffffffe, RZ, 0xc0, !PT ;  /* 0xfffffffe4e0d9812 */ /* 0x001fe200078ec0ff */
[----:B------:R0:W-:Y:S02]  /*acd0*/  @!P6 ST.E.64 desc[UR44][R6.64], R20 ;  /* 0x000000140600e985 */ /* 0x0001e4000c101b2c */
[--C-:B------:R-:W-:Y:S02]  /*ace0*/  @!P4 IMAD.WIDE R8, R73, 0x4, R64.reuse ;  /* 0x000000044908c825 */ /* 0x100fe400078e0240 */
[----:B------:R-:W-:Y:S02]  /*acf0*/  @!P5 ST.E.64 desc[UR44][R14.64], R24 ;  /* 0x000000180e00d985 */ /* 0x000fe4000c101b2c */
[----:B------:R-:W-:Y:S02]  /*ad00*/  VIADD R12, R71, 0x58 ;  /* 0x00000058470c7836 */ /* 0x000fe40000000000 */
[----:B-1----:R-:W-:Y:S01]  /*ad10*/  @!P1 IMAD.WIDE R10, R13, 0x4, R64 ;  /* 0x000000040d0a9825 */ /* 0x002fe200078e0240 */
[----:B------:R1:W-:Y:S02]  /*ad20*/  @!P4 ST.E.64 desc[UR44][R8.64], R28 ;  /* 0x0000001c0800c985 */ /* 0x0003e4000c101b2c */
[----:B------:R-:W-:Y:S01]  /*ad30*/  ISETP.GE.AND P2, PT, R12, UR4, PT ;  /* 0x000000040c007c0c */ /* 0x000fe2000bf46270 */
[C---:B------:R-:W-:Y:S01]  /*ad40*/  VIADD R13, R71.reuse, 0x60 ;  /* 0x00000060470d7836 */ /* 0x040fe20000000000 */
[----:B------:R2:W-:Y:S01]  /*ad50*/  @!P1 ST.E.64 desc[UR44][R10.64], R30 ;  /* 0x0000001e0a009985 */ /* 0x0005e2000c101b2c */
[C---:B------:R-:W-:Y:S01]  /*ad60*/  VIADD R22, R71.reuse, 0x68 ;  /* 0x0000006847167836 */ /* 0x040fe20000000000 */
[----:B------:R-:W-:Y:S01]  /*ad70*/  ISETP.GE.AND P1, PT, R0, UR4, PT ;  /* 0x0000000400007c0c */ /* 0x000fe2000bf26270 */
[----:B0-----:R-:W-:Y:S01]  /*ad80*/  VIADD R7, R71, 0x78 ;  /* 0x0000007847077836 */ /* 0x001fe20000000000 */
        /* <DEDUP_REMOVED lines=9> */
[----:B-1----:R-:W-:Y:S02]  /*ae20*/  @!P6 LEA.HI R8, R7, R7, RZ, 0x1 ;  /* 0x000000070708e211 */ /* 0x002fe400078f08ff */
[----:B------:R-:W-:Y:S02]  /*ae30*/  @!P5 LEA.HI R6, R6, R6, RZ, 0x1 ;  /* 0x000000060606d211 */ /* 0x000fe400078f08ff */
[----:B------:R-:W-:-:S02]  /*ae40*/  @!P1 LOP3.LUT R7, R0, 0xfffffffe, RZ, 0xc0, !PT ;  /* 0xfffffffe00079812 */ /* 0x000fc400078ec0ff */
[----:B------:R-:W-:Y:S02]  /*ae50*/  @!P2 LOP3.LUT R9, R12, 0xfffffffe, RZ, 0xc0, !PT ;  /* 0xfffffffe0c09a812 */ /* 0x000fe400078ec0ff */
[----:B--2---:R-:W-:Y:S02]  /*ae60*/  @!P3 LOP3.LUT R11, R13, 0xfffffffe, RZ, 0xc0, !PT ;  /* 0xfffffffe0d0bb812 */ /* 0x004fe400078ec0ff */
        /* <DEDUP_REMOVED lines=15> */
.L_x_5997:
[----:B------:R-:W-:Y:S05]  /*af60*/  BSYNC B0 ;  /* 0x0000000000007941 */ /* 0x000fea0003800000 */
.L_x_5996:
[----:B------:R-:W-:Y:S01]  /*af70*/  ISETP.GE.AND P1, PT, R83, R16, PT ;  /* 0x000000105300720c */ /* 0x000fe20003f26270 */
[----:B-1----:R1:W2:Y:S01]  /*af80*/  SHFL.IDX PT, R27, R86, 0x1, 0x1c1f ;  /* 0x003c1f00561b7f89 */ /* 0x0022a200000e0000 */
[----:B------:R-:W-:Y:S02]  /*af90*/  SEL R14, R68, R69, P0 ;  /* 0x00000045440e7207 */ /* 0x000fe40000000000 */
[----:B------:R-:W-:Y:S01]  /*afa0*/  SEL R18, R62, R63, P0 ;  /* 0x0000003f3e127207 */ /* 0x000fe20000000000 */
[----:B------:R1:W4:Y:S01]  /*afb0*/  SHFL.IDX PT, R26, R85, 0x1, 0x1c1f ;  /* 0x003c1f00551a7f89 */ /* 0x00032200000e0000 */
        /* <DEDUP_REMOVED lines=20> */
[----:B-12-4-:R-:W-:Y:S06]  /*b100*/  @P1 BRA `(.L_x_5970) ;  /* 0x0000004000cc1947 */ /* 0x016fec0003800000 */
        /* <DEDUP_REMOVED lines=10> */
[C---:B------:R-:W-:Y:S01]  /*b1b0*/  VIADD R17, R71.reuse, 0x30 ;  /* 0x0000003047117836 */ /* 0x040fe20000000000 */
[----:B------:R-:W-:Y:S01]  /*b1c0*/  ISETP.GE.AND P3, PT, R12, UR4, PT ;  /* 0x000000040c007c0c */ /* 0x000fe2000bf66270 */
[----:B------:R-:W-:Y:S01]  /*b1d0*/  VIADD R28, R71, 0x38 ;  /* 0x00000038471c7836 */ /* 0x000fe20000000000 */
[----:B------:R-:W-:-:S03]  /*b1e0*/  ISETP.GE.AND P5, PT, R16, UR4, PT ;  /* 0x0000000410007c0c */ /* 0x000fc6000bfa6270 */
[--C-:B------:R-:W-:Y:S02]  /*b1f0*/  @!P0 IMAD.WIDE R6, R71, 0x4, R26.reuse ;  /* 0x0000000447068825 */ /* 0x100fe400078e021a */
[----:B------:R-:W-:Y:S02]  /*b200*/  @!P4 LEA.HI R0, R0, R0, RZ, 0x1 ;  /* 0x000000000000c211 */ /* 0x000fe400078f08ff */
[----:B------:R-:W-:Y:S01]  /*b210*/  @!P1 LEA.HI R10, R10, R10, RZ, 0x1 ;  /* 0x0000000a0a0a9211 */ /* 0x000fe200078f08ff */
[----:B------:R0:W-:Y:S01]  /*b220*/  @!P0 ST.E.64 desc[UR44][R6.64], R40 ;  /* 0x0000002806008985 */ /* 0x0001e2000c101b2c */
[----:B------:R-:W-:Y:S02]  /*b230*/  @!P4 LOP3.LUT R9, R0, 0xfffffffe, RZ, 0xc0, !PT ;  /* 0xfffffffe0009c812 */ /* 0x000fe400078ec0ff */
[----:B------:R-:W-:Y:S02]  /*b240*/  ISETP.GE.AND P0, PT, R28, UR4, PT ;  /* 0x000000041c007c0c */ /* 0x000fe4000bf06270 */
[----:B------:R-:W-:Y:S01]  /*b250*/  @!P2 LEA.HI R0, R11, R11, RZ, 0x1 ;  /* 0x0000000b0b00a211 */ /* 0x000fe200078f08ff */
[----:B------:R-:W-:Y:S01]  /*b260*/  @!P4 IMAD.WIDE R8, R9, 0x4, R26 ;  /* 0x000000040908c825 */ /* 0x000fe200078e021a */
[----:B------:R-:W-:-:S02]  /*b270*/  @!P1 LOP3.LUT R11, R10, 0xfffffffe, RZ, 0xc0, !PT ;  /* 0xfffffffe0a0b9812 */ /* 0x000fc400078ec0ff */
[----:B------:R-:W-:Y:S01]  /*b280*/  @!P2 LOP3.LUT R13, R0, 0xfffffffe, RZ, 0xc0, !PT ;  /* 0xfffffffe000da812 */ /* 0x000fe200078ec0ff */
[----:B------:R-:W-:Y:S01]  /*b290*/  VIADD R0, R71, 0x40 ;  /* 0x0000004047007836 */ /* 0x000fe20000000000 */
[----:B------:R1:W-:Y:S01]  /*b2a0*/  @!P4 ST.E.64 desc[UR44][R8.64], R44 ;  /* 0x0000002c0800c985 */ /* 0x0003e2000c101b2c */
[----:B------:R-:W-:Y:S02]  /*b2b0*/  ISETP.GE.AND P4, PT, R17, UR4, PT ;  /* 0x0000000411007c0c */ /* 0x000fe4000bf86270 */
[----:B------:R-:W-:Y:S01]  /*b2c0*/  @!P3 LEA.HI R12, R12, R12, RZ, 0x1 ;  /* 0x0000000c0c0cb211 */ /* 0x000fe200078f08ff */
[--C-:B0-----:R-:W-:Y:S01]  /*b2d0*/  @!P1 IMAD.WIDE R6, R11, 0x4, R26.reuse ;  /* 0x000000040b069825 */ /* 0x101fe200078e021a */
[----:B------:R-:W-:Y:S02]  /*b2e0*/  @!P5 LEA.HI R16, R16, R16, RZ, 0x1 ;  /* 0x000000101010d211 */ /* 0x000fe400078f08ff */
[----:B------:R-:W-:Y:S02]  /*b2f0*/  @!P3 LOP3.LUT R11, R12, 0xfffffffe, RZ, 0xc0, !PT ;  /* 0xfffffffe0c0bb812 */ /* 0x000fe400078ec0ff */
[----:B------:R-:W-:Y:S01]  /*b300*/  @!P0 LEA.HI R28, R28, R28, RZ, 0x1 ;  /* 0x0000001c1c1c8211 */ /* 0x000fe200078f08ff */
[----:B------:R0:W-:Y:S01]  /*b310*/  @!P1 ST.E.64 desc[UR44][R6.64], R46 ;  /* 0x0000002e06009985 */ /* 0x0001e2000c101b2c */
[----:B------:R-:W-:Y:S01]  /*b320*/  ISETP.GE.AND P1, PT, R0, UR4, PT ;  /* 0x0000000400007c0c */ /* 0x000fe2000bf26270 */
[----:B------:R-:W-:Y:S01]  /*b330*/  @!P3 IMAD.WIDE R10, R11, 0x4, R26 ;  /* 0x000000040b0ab825 */ /* 0x000fe200078e021a */
[----:B------:R-:W-:-:S02]  /*b340*/  @!P0 LOP3.LUT R29, R28, 0xfffffffe, RZ, 0xc0, !PT ;  /* 0xfffffffe1c1d8812 */ /* 0x000fc400078ec0ff */
[----:B------:R-:W-:Y:S01]  /*b350*/  @!P4 LEA.HI R17, R17, R17, RZ, 0x1 ;  /* 0x000000111111c211 */ /* 0x000fe200078f08ff */
[--C-:B-1----:R-:W-:Y:S01]  /*b360*/  @!P2 IMAD.WIDE R8, R13, 0x4, R26.reuse ;  /* 0x000000040d08a825 */ /* 0x102fe200078e021a */
[----:B------:R-:W-:Y:S02]  /*b370*/  @!P5 LOP3.LUT R13, R16, 0xfffffffe, RZ, 0xc0, !PT ;  /* 0xfffffffe100dd812 */ /* 0x000fe400078ec0ff */
[----:B------:R-:W-:Y:S01]  /*b380*/  @!P4 LOP3.LUT R17, R17, 0xfffffffe, RZ, 0xc0, !PT ;  /* 0xfffffffe1111c812 */ /* 0x000fe200078ec0ff */
[----:B------:R-:W-:Y:S01]  /*b390*/  VIADD R16, R71, 0x48 ;  /* 0x0000004847107836 */ /* 0x000fe20000000000 */
[----:B------:R1:W-:Y:S01]  /*b3a0*/  @!P2 ST.E.64 desc[UR44][R8.64], R48 ;  /* 0x000000300800a985 */ /* 0x0003e2000c101b2c */
[--C-:B------:R-:W-:Y:S02]  /*b3b0*/  @!P5 IMAD.WIDE R12, R13, 0x4, R26.reuse ;  /* 0x000000040d0cd825 */ /* 0x100fe400078e021a */
[----:B------:R-:W-:Y:S01]  /*b3c0*/  @!P1 LEA.HI R0, R0, R0, RZ, 0x1 ;  /* 0x0000000000009211 */ /* 0x000fe200078f08ff */
[----:B------:R2:W-:Y:S01]  /*b3d0*/  @!P3 ST.E.64 desc[UR44][R10.64], R14 ;  /* 0x0000000e0a00b985 */ /* 0x0005e2000c101b2c */
[----:B0-----:R-:W-:Y:S01]  /*b3e0*/  @!P4 IMAD.WIDE R6, R17, 0x4, R26 ;  /* 0x000000041106c825 */ /* 0x001fe200078e021a */
[----:B------:R-:W-:-:S02]  /*b3f0*/  ISETP.GE.AND P2, PT, R16, UR4, PT ;  /* 0x0000000410007c0c */ /* 0x000fc4000bf46270 */
[----:B------:R0:W-:Y:S04]  /*b400*/  @!P5 ST.E.64 desc[UR44][R12.64], R68 ;  /* 0x000000440c00d985 */ /* 0x0001e8000c101b2c */
        /* <DEDUP_REMOVED lines=32> */
[----:B------:R-:W-:Y:S01]  /*b610*/  @!P6 LOP3.LUT R19, R16, 0xfffffffe, RZ, 0xc0, !PT ;  /* 0xfffffffe1013e812 */ /* 0x000fe200078ec0ff */
[----:B------:R2:W-:Y:S02]  /*b620*/  @!P3 ST.E.64 desc[UR44][R10.64], R22 ;  /* 0x000000160a00b985 */ /* 0x0005e4000c101b2c */
[----:B0-----:R-:W-:-:S02]  /*b630*/  @!P4 IMAD.WIDE R6, R15, 0x4, R26 ;  /* 0x000000040f06c825 */ /* 0x001fc400078e021a */
[----:B------:R2:W-:Y:S01]  /*b640*/  @!P0 ST.E.64 desc[UR44][R12.64], R50 ;  /* 0x000000320c008985 */ /* 0x0005e2000c101b2c */
[----:B------:R-:W-:Y:S01]  /*b650*/  ISETP.GE.AND P0, PT, R71, UR4, PT ;  /* 0x0000000447007c0c */ /* 0x000fe2000bf06270 */
[--C-:B-1----:R-:W-:Y:S02]  /*b660*/  @!P5 IMAD.WIDE R8, R17, 0x4, R26.reuse ;  /* 0x000000041108d825 */ /* 0x102fe400078e021a */
[----:B------:R2:W-:Y:S02]  /*b670*/  @!P4 ST.E.64 desc[UR44][R6.64], R24 ;  /* 0x000000180600c985 */ /* 0x0005e4000c101b2c */
[----:B------:R-:W-:Y:S02]  /*b680*/  @!P6 IMAD.WIDE R14, R19, 0x4, R26 ;  /* 0x00000004130ee825 */ /* 0x000fe400078e021a */
[----:B------:R2:W-:Y:S04]  /*b690*/  @!P5 ST.E.64 desc[UR44][R8.64], R36 ;  /* 0x000000240800d985 */ /* 0x0005e8000c101b2c */
[----:B------:R2:W-:Y:S02]  /*b6a0*/  @!P6 ST.E.64 desc[UR44][R14.64], R4 ;  /* 0x000000040e00e985 */ /* 0x0005e4000c101b2c */
[----:B------:R-:W-:Y:S05]  /*b6b0*/  @P0 BRA `(.L_x_5970) ;  /* 0x0000003c00600947 */ /* 0x000fea0003800000 */
[----:B------:R-:W-:-:S04]  /*b6c0*/  LEA.HI R71, R71, R71, RZ, 0x1 ;  /* 0x0000004747477211 */ /* 0x000fc800078f08ff */
[----:B--2---:R-:W-:-:S05]  /*b6d0*/  LOP3.LUT R5, R71, 0xfffffffe, RZ, 0xc0, !PT ;  /* 0xfffffffe47057812 */ /* 0x004fca00078ec0ff */
[----:B------:R-:W-:-:S05]  /*b6e0*/  IMAD.WIDE R4, R5, 0x4, R26 ;  /* 0x0000000405047825 */ /* 0x000fca00078e021a */
[----:B------:R1:W-:Y:S01]  /*b6f0*/  ST.E.64 desc[UR44][R4.64], R2 ;  /* 0x0000000204007985 */ /* 0x0003e2000c101b2c */
[----:B------:R-:W-:Y:S05]  /*b700*/  BRA `(.L_x_5970) ;  /* 0x0000003c004c7947 */ /* 0x000fea0003800000 */
.L_x_5995:
        /* <DEDUP_REMOVED lines=55> */
.L_x_5968:
        /* <DEDUP_REMOVED lines=18> */
.L_x_5998:
[----:B------:R-:W-:Y:S01]  /*bba0*/  ULDC UR7, c[0x0][0xc50] ;  /* 0x0003140000077ab9 */ /* 0x000fe20000000800 */
[----:B------:R-:W-:Y:S01]  /*bbb0*/  UMOV UR36, UR6 ;  /* 0x0000000600247c82 */ /* 0x000fe20008000000 */
[----:B------:R-:W-:-:S11]  /*bbc0*/  UISETP.NE.AND UP0, UPT, UR7, 0x1, UPT ;  /* 0x000000010700788c */ /* 0x000fd6000bf05270 */
[----:B------:R-:W-:Y:S01]  /*bbd0*/  @UP0 ULDC UR4, c[0x0][0xc54] ;  /* 0x0003150000040ab9 */ /* 0x000fe20000000800 */
[----:B------:R-:W-:Y:S01]  /*bbe0*/  @UP0 ULDC UR8, c[0x0][0xc58] ;  /* 0x0003160000080ab9 */ /* 0x000fe20000000800 */
[----:B------:R-:W-:-:S04]  /*bbf0*/  UIMAD.WIDE.U32 UR4, UR6, UR4, URZ ;  /* 0x00000004060472a5 */ /* 0x000fc8000f8e003f */
[----:B------:R-:W-:-:S12]  /*bc00*/  @UP0 USHF.R.U32.HI UR36, URZ, UR8, UR5 ;  /* 0x000000083f240299 */ /* 0x000fd80008011605 */
.L_x_5999:
        /* <DEDUP_REMOVED lines=17> */
[----:B------:R-:W-:-:S03]  /*bd20*/  UIADD3 UR5, UR4, 0xdf, URZ ;  /* 0x000000df04057890 */ /* 0x000fc6000fffe03f */
[----:B------:R-:W-:Y:S01]  /*bd30*/  UMOV UR4, URZ ;  /* 0x0000003f00047c82 */ /* 0x000fe20008000000 */
[----:B------:R-:W-:Y:S01]  /*bd40*/  PLOP3.LUT P0, PT, PT, PT, UP0, 0x80, 0x0 ;  /* 0x000000000000781c */ /* 0x000fe20003f0f008 */
[----:B------:R-:W-:-:S04]  /*bd50*/  UIMAD.WIDE UR4, UR5, -0x6db6db6d, UR4 ;  /* 0x92492493050478a5 */ /* 0x000fc8000f8e0204 */
        /* <DEDUP_REMOVED lines=34> */
.L_x_6001:
        /* <DEDUP_REMOVED lines=30> */
.L_x_6002:
        /* <DEDUP_REMOVED lines=20> */
.L_x_6003:
        /* <DEDUP_REMOVED lines=20> */
.L_x_6004:
        /* <DEDUP_REMOVED lines=18> */
.L_x_6005:
[----:B------:R-:W0:Y:S01]  /*c500*/  LDC.64 R2, c[0x0][0x9f8] ;  /* 0x00027e00ff027b82 */ /* 0x000e220000000a00 */
[----:B------:R-:W-:Y:S01]  /*c510*/  IMAD.MOV.U32 R9, RZ, RZ, R18 ;  /* 0x000000ffff097224 */ /* 0x000fe200078e0012 */
[----:B------:R-:W2:Y:S01]  /*c520*/  LDL.LU R6, [R1] ;  /* 0x0000000001067983 */ /* 0x000ea20000300800 */
[----:B------:R-:W1:Y:S01]  /*c530*/  S2R R11, SR_TID.X ;  /* 0x00000000000b7919 */ /* 0x000e620000002100 */
[----:B0-----:R-:W-:-:S04]  /*c540*/  ISETP.NE.U32.AND P0, PT, R2, RZ, PT ;  /* 0x000000ff0200720c */ /* 0x001fc80003f05070 */
[----:B------:R-:W-:-:S13]  /*c550*/  ISETP.NE.AND.EX P0, PT, R3, RZ, PT, P0 ;  /* 0x000000ff0300720c */ /* 0x000fda0003f05300 */
[----:B------:R-:W0:Y:S02]  /*c560*/  @P0 LDC.64 R2, c[0x0][0x9f8] ;  /* 0x00027e00ff020b82 */ /* 0x000e240000000a00 */
[----:B0-----:R-:W-:-:S05]  /*c570*/  @P0 IMAD.WIDE R2, R18, 0x4, R2 ;  /* 0x0000000412020825 */ /* 0x001fca00078e0202 */
[----:B------:R0:W3:Y:S01]  /*c580*/  @P0 LDG.E R9, desc[UR44][R2.64] ;  /* 0x0000002c02090981 */ /* 0x0000e2000c1e1900 */
[C---:B-1----:R-:W-:Y:S02]  /*c590*/  IMAD.SHL.U32 R4, R11.reuse, 0x20, RZ ;  /* 0x000000200b047824 */ /* 0x042fe400078e00ff */
[----:B------:R-:W-:-:S03]  /*c5a0*/  IMAD.SHL.U32 R7, R11, 0x4, RZ ;  /* 0x000000040b077824 */ /* 0x000fc600078e00ff */
[----:B------:R-:W-:Y:S01]  /*c5b0*/  LOP3.LUT R0, R4, 0x80, RZ, 0xc0, !PT ;  /* 0x0000008004007812 */ /* 0x000fe200078ec0ff */
[----:B0-----:R-:W0:Y:S03]  /*c5c0*/  LDC.64 R2, c[0x0][0x418] ;  /* 0x00010600ff027b82 */ /* 0x001e260000000a00 */
[----:B------:R-:W-:Y:S02]  /*c5d0*/  LOP3.LUT R0, R0, 0x10, R11, 0xf8, !PT ;  /* 0x0000001000007812 */ /* 0x000fe400078ef80b */
[----:B------:R-:W-:Y:S02]  /*c5e0*/  LOP3.LUT R8, R11, 0x7f, RZ, 0xc0, !PT ;  /* 0x0000007f0b087812 */ /* 0x000fe400078ec0ff */
[----:B------:R-:W-:Y:S02]  /*c5f0*/  LOP3.LUT R7, R0, 0x10, R7, 0x78, !PT ;  /* 0x0000001000077812 */ /* 0x000fe400078e7807 */
[----:B------:R-:W-:-:S02]  /*c600*/  SHF.R.U32.HI R0, RZ, 0x5, R8 ;  /* 0x00000005ff007819 */ /* 0x000fc40000011608 */
[C---:B------:R-:W-:Y:S01]  /*c610*/  LOP3.LUT R5, R4.reuse, 0x60, RZ, 0xc0, !PT ;  /* 0x0000006004057812 */ /* 0x040fe200078ec0ff */
[----:B------:R-:W-:Y:S01]  /*c620*/  IMAD.SHL.U32 R18, R11, 0x80, RZ ;  /* 0x000000800b127824 */ /* 0x000fe200078e00ff */
[----:B------:R-:W-:-:S03]  /*c630*/  LOP3.LUT R4, R4, 0x100, RZ, 0xc0, !PT ;  /* 0x0000010004047812 */ /* 0x000fc600078ec0ff */
[----:B------:R-:W-:Y:S02]  /*c640*/  IMAD R5, R0, 0x200, R5 ;  /* 0x0000020000057824 */ /* 0x000fe400078e0205 */
[----:B------:R-:W-:-:S03]  /*c650*/  IMAD.SHL.U32 R19, R11, 0x10, RZ ;  /* 0x000000100b137824 */ /* 0x000fc600078e00ff */
[----:B------:R-:W-:Y:S02]  /*c660*/  IADD3 R4, R7, R5, R4 ;  /* 0x0000000507047210 */ /* 0x000fe40007ffe004 */
[----:B------:R-:W-:Y:S02]  /*c670*/  LOP3.LUT R5, R18, 0x380, RZ, 0xc0, !PT ;  /* 0x0000038012057812 */ /* 0x000fe400078ec0ff */
[----:B0-----:R-:W-:-:S03]  /*c680*/  ISETP.NE.U32.AND P0, PT, R2, RZ, PT ;  /* 0x000000ff0200720c */ /* 0x001fc60003f05070 */
[----:B------:R-:W-:Y:S01]  /*c690*/  IMAD R0, R0, 0x10, R5 ;  /* 0x0000001000007824 */ /* 0x000fe200078e0205 */
[----:B------:R-:W-:Y:S02]  /*c6a0*/  LOP3.LUT R19, R19, 0x70, RZ, 0xc0, !PT ;  /* 0x0000007013137812 */ /* 0x000fe400078ec0ff */
[----:B------:R-:W-:Y:S02]  /*c6b0*/  ISETP.NE.AND.EX P2, PT, R3, RZ, PT, P0 ;  /* 0x000000ff0300720c */ /* 0x000fe40003f45300 */
[----:B------:R-:W-:Y:S01]  /*c6c0*/  LOP3.LUT R5, R0, R19, RZ, 0x3c, !PT ;  /* 0x0000001300057212 */ /* 0x000fe200078e3cff */
[----:B------:R-:W-:Y:S01]  /*c6d0*/  IMAD.MOV.U32 R0, RZ, RZ, 0x40 ;  /* 0x00000040ff007424 */ /* 0x000fe200078e00ff */
[----:B------:R-:W-:-:S04]  /*c6e0*/  LOP3.LUT P1, RZ, R11, 0x4, RZ, 0xc0, !PT ;  /* 0x000000040bff7812 */ /* 0x000fc8000782c0ff */
[----:B------:R-:W-:Y:S01]  /*c6f0*/  SEL R0, R0, 0xffffffc0, !P1 ;  /* 0xffffffc000007807 */ /* 0x000fe20004800000 */
[----:B------:R0:W-:Y:S04]  /*c700*/  STL [R1+0x14], R4 ;  /* 0x0000140401007387 */ /* 0x0001e80000100800 */
[----:B------:R1:W-:Y:S01]  /*c710*/  STL [R1+0x24], R0 ;  /* 0x0000240001007387 */ /* 0x0003e20000100800 */
[----:B------:R-:W-:Y:S01]  /*c720*/  UMOV UR4, 0xffffffff ;  /* 0xffffffff00047882 */ /* 0x000fe20000000000 */
[----:B------:R-:W-:Y:S02]  /*c730*/  LOP3.LUT R18, R5, 0xc00, R18, 0xf8, !PT ;  /* 0x00000c0005127812 */ /* 0x000fe400078ef812 */
[----:B0-----:R-:W-:-:S04]  /*c740*/  SHF.R.U32.HI R4, RZ, 0x5, R11 ;  /* 0x00000005ff047819 */ /* 0x001fc8000001160b */
[----:B------:R-:W-:Y:S02]  /*c750*/  LOP3.LUT R4, R4, 0x3, RZ, 0xc0, !PT ;  /* 0x0000000304047812 */ /* 0x000fe400078ec0ff */
[----:B--2---:R-:W-:-:S04]  /*c760*/  LOP3.LUT R6, R6, 0xfffffffe, RZ, 0xc0, !PT ;  /* 0xfffffffe06067812 */ /* 0x004fc800078ec0ff */
[----:B------:R-:W-:Y:S02]  /*c770*/  @P2 LOP3.LUT R6, R6, 0x1, RZ, 0xfc, !PT ;  /* 0x0000000106062812 */ /* 0x000fe400078efcff */
[----:B---3--:R-:W-:Y:S01]  /*c780*/  SHF.R.S32.HI R10, RZ, 0x1f, R9 ;  /* 0x0000001fff0a7819 */ /* 0x008fe20000011409 */
[----:B------:R1:W-:Y:S04]  /*c790*/  STL [R1+0x4], R9 ;  /* 0x0000040901007387 */ /* 0x0003e80000100800 */
[----:B------:R1:W-:Y:S04]  /*c7a0*/  STL [R1], R6 ;  /* 0x0000000601007387 */ /* 0x0003e80000100800 */
[----:B------:R1:W-:Y:S01]  /*c7b0*/  STL [R1+0xc], R10 ;  /* 0x00000c0a01007387 */ /* 0x0003e20000100800 */
[----:B------:R-:W-:Y:S01]  /*c7c0*/  SEL R16, R9, RZ, !P2 ;  /* 0x000000ff09107207 */ /* 0x000fe20005000000 */
[----:B------:R-:W-:Y:S06]  /*c7d0*/  BRA.DIV UR4, `(.L_x_6006) ;  /* 0x0000002e04987947 */ /* 0x000fec000b800000 */
[----:B------:R0:W2:Y:S02]  /*c7e0*/  SHFL.IDX PT, R14, R4, RZ, 0x1f ;  /* 0x00001fff040e7589 */ /* 0x0000a400000e0000 */
.L_x_6055:
[----:B------:R-:W-:Y:S01]  /*c7f0*/  PLOP3.LUT P1, PT, PT, PT, PT, 0x8, 0x0 ;  /* 0x000000000000781c */ /* 0x000fe20003f2e170 */
[----:B-1----:R-:W-:Y:S01]  /*c800*/  IMAD.MOV.U32 R0, RZ, RZ, R6 ;  /* 0x000000ffff007224 */ /* 0x002fe200078e0006 */
[----:B--2---:R-:W-:-:S04]  /*c810*/  ISETP.NE.AND P0, PT, R14, RZ, PT ;  /* 0x000000ff0e00720c */ /* 0x004fc80003f05270 */
[----:B------:R-:W-:-:S07]  /*c820*/  LOP3.LUT R0, R0, 0xfffffffd, RZ, 0xc0, !PT ;  /* 0xfffffffd00007812 */ /* 0x000fce00078ec0ff */
[----:B------:R-:W-:-:S05]  /*c830*/  @P1 LOP3.LUT R0, R0, 0x2, RZ, 0xfc, !PT ;  /* 0x0000000200001812 */ /* 0x000fca00078efcff */
[----:B------:R1:W-:Y:S01]  /*c840*/  STL [R1], R0 ;  /* 0x0000000001007387 */ /* 0x0003e20000100800 */
[----:B------:R-:W-:Y:S05]  /*c850*/  @P0 BRA `(.L_x_6007) ;  /* 0x0000000400300947 */ /* 0x000fea0003800000 */
[----:B------:R-:W-:Y:S01]  /*c860*/  UMOV UR4, 0xffffffff ;  /* 0xffffffff00047882 */ /* 0x000fe20000000000 */
[----:B-1----:R-:W-:Y:S02]  /*c870*/  VIADD R0, R17, 0xffffffff ;  /* 0xffffffff11007836 */ /* 0x002fe40000000000 */
[----:B------:R-:W-:Y:S05]  /*c880*/  BRA.DIV UR4, `(.L_x_6008) ;  /* 0x0000002e048c7947 */ /* 0x000fea000b800000 */
[----:B------:R-:W-:-:S13]  /*c890*/  ELECT P6, URZ, PT ;  /* 0x00000000003f782f */ /* 0x000fda00038c0000 */
.L_x_6058:
[----:B------:R-:W-:Y:S05]  /*c8a0*/  @!P6 BRA `(.L_x_6007) ;  /* 0x00000004001ce947 */ /* 0x000fea0003800000 */
[----:B------:R-:W-:Y:S01]  /*c8b0*/  IMAD.MOV.U32 R16, RZ, RZ, R9 ;  /* 0x000000ffff107224 */ /* 0x000fe200078e0009 */
[----:B------:R-:W-:Y:S06]  /*c8c0*/  @!P2 BRA `(.L_x_6009) ;  /* 0x000000000044a947 */ /* 0x000fec0003800000 */
        /* <DEDUP_REMOVED lines=17> */
.L_x_6009:
[----:B-1----:R-:W-:Y:S01]  /*c9e0*/  IMAD.MOV.U32 R2, RZ, RZ, 0x1 ;  /* 0x00000001ff027424 */ /* 0x002fe200078e00ff */
[----:B------:R-:W-:-:S04]  /*c9f0*/  ISETP.NE.AND P1, PT, R8, RZ, PT ;  /* 0x000000ff0800720c */ /* 0x000fc80003f25270 */
[----:B------:R-:W-:-:S04]  /*ca00*/  SHF.L.U32 R2, R2, 0x1f, RZ ;  /* 0x0000001f02027819 */ /* 0x000fc800000006ff */
[----:B------:R-:W1:Y:S02]  /*ca10*/  SYNCS.PHASECHK.TRANS64.TRYWAIT P0, [UR38+0x2e880], R2 ;  /* 0x02e88002ff0075a7 */ /* 0x000e640008000166 */
[----:B-1----:R-:W-:Y:S05]  /*ca20*/  @!P0 BRA `(.L_x_6010) ;  /* 0x0000002c00448947 */ /* 0x002fea0003800000 */
.L_x_6059:
[----:B------:R-:W-:Y:S05]  /*ca30*/  @P1 BRA `(.L_x_6011) ;  /* 0x0000000000181947 */ /* 0x000fea0003800000 */
[----:B0-----:R-:W0:Y:S01]  /*ca40*/  S2R R4, SR_TID.X ;  /* 0x0000000000047919 */ /* 0x001e220000002100 */
[----:B-1----:R-:W-:-:S04]  /*ca50*/  IMAD.MOV.U32 R3, RZ, RZ, 0x7000 ;  /* 0x00007000ff037424 */ /* 0x002fc800078e00ff */
[----:B------:R2:W-:Y:S01]  /*ca60*/  SYNCS.ARRIVE.TRANS64 RZ, [UR38+0x2e870], R3 ;  /* 0x02e87003ffff79a7 */ /* 0x0005e20008000026 */
[----:B0-----:R-:W-:-:S13]  /*ca70*/  LOP3.LUT P0, RZ, R4, 0x1f, RZ, 0xc0, !PT ;  /* 0x0000001f04ff7812 */ /* 0x001fda000780c0ff */
[----:B--2---:R-:W-:Y:S05]  /*ca80*/  @!P0 BRA `(.L_x_6011) ;  /* 0x0000000000048947 */ /* 0x004fea0003800000 */
[----:B------:R-:W-:Y:S01]  /*ca90*/  BPT.TRAP 0x1 ;  /* 0x000000040000795c */ /* 0x000fe20000300000 */
.L_x_6011:
[----:B------:R-:W-:Y:S01]  /*caa0*/  IMAD R0, R0, 0xe0, RZ ;  /* 0x000000e000007824 */ /* 0x000fe200078e02ff */
[----:B------:R-:W-:Y:S01]  /*cab0*/  ULDC.64 UR4, c[0x0][0x198] ;  /* 0x0000660000047ab9 */ /* 0x000fe20000000a00 */
[----:B-----5:R-:W-:Y:S01]  /*cac0*/  R2UR UR13, R16 ;  /* 0x00000000100d72ca */ /* 0x020fe200000e0000 */
[----:B------:R-:W-:Y:S02]  /*cad0*/  UIADD3 UR4, UP0, UR4, 0x470, URZ ;  /* 0x0000047004047890 */ /* 0x000fe4000ff1e03f */
[----:B------:R-:W-:Y:S01]  /*cae0*/  R2UR UR11, R0 ;  /* 0x00000000000b72ca */ /* 0x000fe200000e0000 */
[----:B------:R-:W-:Y:S02]  /*caf0*/  UIADD3 UR8, UR38, 0xe400, URZ ;  /* 0x0000e40026087890 */ /* 0x000fe4000fffe03f */
[----:B------:R-:W-:Y:S02]  /*cb00*/  UIADD3 UR9, UR38, 0x2e870, URZ ;  /* 0x0002e87026097890 */ /* 0x000fe4000fffe03f */
[----:B------:R-:W-:Y:S01]  /*cb10*/  UIADD3.X UR5, URZ, UR5, URZ, UP0, !UPT ;  /* 0x000000053f057290 */ /* 0x000fe200087fe43f */
[----:B------:R-:W-:Y:S01]  /*cb20*/  UMOV UR6, 0x0 ;  /* 0x0000000000067882 */ /* 0x000fe20000000000 */
[----:B------:R-:W-:Y:S01]  /*cb30*/  UMOV UR7, 0x14f00000 ;  /* 0x14f0000000077882 */ /* 0x000fe20000000000 */
[----:B------:R-:W-:Y:S01]  /*cb40*/  UMOV UR10, URZ ;  /* 0x0000003f000a7c82 */ /* 0x000fe20008000000 */
[----:B------:R-:W-:-:S05]  /*cb50*/  UMOV UR12, UR36 ;  /* 0x00000024000c7c82 */ /* 0x000fca0008000000 */
[----:B------:R2:W-:Y:S01]  /*cb60*/  UTMALDG.4D [UR8], [UR4], desc[UR6] ;  /* 0x00000608040075b4 */ /* 0x0005e20008019000 */
[----:B------:R-:W3:Y:S02]  /*cb70*/  SYNCS.PHASECHK.TRANS64.TRYWAIT P0, [UR38+0x2e840], R2 ;  /* 0x02e84002ff0075a7 */ /* 0x000ee40008000166 */
[----:B--23--:R-:W-:Y:S05]  /*cb80*/  @!P0 BRA `(.L_x_6012) ;  /* 0x0000002c00048947 */ /* 0x00cfea0003800000 */
.L_x_6060:
[----:B------:R-:W-:Y:S05]  /*cb90*/  @P1 BRA `(.L_x_6013) ;  /* 0x0000000000181947 */ /* 0x000fea0003800000 */
[----:B-1----:R-:W1:Y:S01]  /*cba0*/  S2R R3, SR_TID.X ;  /* 0x0000000000037919 */ /* 0x002e620000002100 */
[----:B------:R-:W-:-:S04]  /*cbb0*/  IMAD.MOV.U32 R2, RZ, RZ, 0x7000 ;  /* 0x00007000ff027424 */ /* 0x000fc800078e00ff */
[----:B------:R2:W-:Y:S01]  /*cbc0*/  SYNCS.ARRIVE.TRANS64 RZ, [UR38+0x2e830], R2 ;  /* 0x02e83002ffff79a7 */ /* 0x0005e20008000026 */
[----:B-1----:R-:W-:-:S13]  /*cbd0*/  LOP3.LUT P0, RZ, R3, 0x1f, RZ, 0xc0, !PT ;  /* 0x0000001f03ff7812 */ /* 0x002fda000780c0ff */
[----:B--2---:R-:W-:Y:S05]  /*cbe0*/  @!P0 BRA `(.L_x_6013) ;  /* 0x0000000000048947 */ /* 0x004fea0003800000 */
[----:B------:R-:W-:Y:S01]  /*cbf0*/  BPT.TRAP 0x1 ;  /* 0x000000040000795c */ /* 0x000fe20000300000 */
.L_x_6013:
[----:B-1----:R-:W2:Y:S01]  /*cc00*/  LDL.LU R2, [R1] ;  /* 0x0000000001027983 */ /* 0x002ea20000300800 */
[----:B------:R-:W-:Y:S01]  /*cc10*/  PLOP3.LUT P0, PT, PT, PT, PT, 0x80, 0x0 ;  /* 0x000000000000781c */ /* 0x000fe20003f0f070 */
[----:B------:R-:W-:Y:S01]  /*cc20*/  ULDC.64 UR4, c[0x0][0x198] ;  /* 0x0000660000047ab9 */ /* 0x000fe20000000a00 */
[----:B------:R-:W-:Y:S01]  /*cc30*/  R2UR UR11, R0 ;  /* 0x00000000000b72ca */ /* 0x000fe200000e0000 */
[----:B------:R-:W-:Y:S01]  /*cc40*/  UIADD3 UR4, UP0, UR4, 0x370, URZ ;  /* 0x0000037004047890 */ /* 0x000fe2000ff1e03f */
        /* <DEDUP_REMOVED lines=9> */
[----:B--2---:R-:W-:-:S04]  /*cce0*/  LOP3.LUT R2, R2, 0xfffffffd, RZ, 0xc0, !PT ;  /* 0xfffffffd02027812 */ /* 0x004fc800078ec0ff */
[----:B------:R-:W-:-:S05]  /*ccf0*/  @P0 LOP3.LUT R2, R2, 0x2, RZ, 0xfc, !PT ;  /* 0x0000000202020812 */ /* 0x000fca00078efcff */
[----:B------:R3:W-:Y:S01]  /*cd00*/  STL [R1], R2 ;  /* 0x0000000201007387 */ /* 0x0007e20000100800 */
[----:B------:R-:W-:Y:S01]  /*cd10*/  NOP ;  /* 0x0000000000007918 */ /* 0x000fe20000000000 */
.L_x_6007:
        /* <DEDUP_REMOVED lines=22> */
.L_x_6014:
[----:B0-----:R-:W1:Y:S01]  /*ce80*/  S2R R4, SR_CTAID.Z ;  /* 0x0000000000047919 */ /* 0x001e620000002700 */
[----:B------:R-:W0:Y:S01]  /*ce90*/  LDC R8, c[0x0][0x448] ;  /* 0x00011200ff087b82 */ /* 0x000e220000000800 */
[----:B------:R-:W-:Y:S01]  /*cea0*/  USHF.R.S32.HI UR4, URZ, 0x1f, UR36 ;  /* 0x0000001f3f047899 */ /* 0x000fe20008011424 */
[----:B------:R-:W2:Y:S01]  /*ceb0*/  S2R R9, SR_TID.X ;  /* 0x0000000000097919 */ /* 0x000ea20000002100 */
[----:B------:R-:W-:Y:S02]  /*cec0*/  ULDC.64 UR8, c[0x0][0x2d8] ;  /* 0x0000b60000087ab9 */ /* 0x000fe40000000a00 */
[----:B------:R-:W-:Y:S01]  /*ced0*/  UIMAD UR6, UR4, UR8, URZ ;  /* 0x00000008040672a4 */ /* 0x000fe2000f8e023f */
[----:B------:R-:W3:Y:S02]  /*cee0*/  S2R R10, SR_CTAID.X ;  /* 0x00000000000a7919 */ /* 0x000ee40000002500 */
[----:B------:R-:W4:Y:S01]  /*cef0*/  LDC.64 R2, c[0x0][0x2e0] ;  /* 0x0000b800ff027b82 */ /* 0x000f220000000a00 */
[----:B------:R-:W-:-:S02]  /*cf00*/  UIMAD.WIDE.U32 UR4, UR36, UR8, URZ ;  /* 0x00000008240472a5 */ /* 0x000fc4000f8e003f */
[----:B------:R-:W-:-:S04]  /*cf10*/  UIMAD UR6, UR36, UR9, UR6 ;  /* 0x00000009240672a4 */ /* 0x000fc8000f8e0206 */
[----:B------:R-:W-:Y:S01]  /*cf20*/  UIADD3 UR5, UR5, UR6, URZ ;  /* 0x0000000605057290 */ /* 0x000fe2000fffe03f */
[----:B0-----:R-:W-:Y:S02]  /*cf30*/  ISETP.NE.AND P0, PT, R8, 0x1, PT ;  /* 0x000000010800780c */ /* 0x001fe40003f05270 */
[----:B-1----:R-:W-:Y:S02]  /*cf40*/  SHF.R.S32.HI R0, RZ, 0x1f, R4 ;  /* 0x0000001fff007819 */ /* 0x002fe40000011404 */
[----:B--2---:R-:W-:-:S03]  /*cf50*/  LOP3.LUT R7, R9, 0x7f, RZ, 0xc0, !PT ;  /* 0x0000007f09077812 */ /* 0x004fc600078ec0ff */
[----:B----4-:R-:W-:-:S06]  /*cf60*/  IMAD R0, R0, R2, RZ ;  /* 0x0000000200007224 */ /* 0x010fcc00078e02ff */
[----:B------:R-:W0:Y:S01]  /*cf70*/  @P0 LDC R6, c[0x0][0x44c] ;  /* 0x00011300ff060b82 */ /* 0x000e220000000800 */
[----:B------:R-:W-:Y:S01]  /*cf80*/  SHF.R.U32.HI R9, RZ, 0x3, R9 ;  /* 0x00000003ff097819 */ /* 0x000fe20000011609 */
[C---:B------:R-:W-:Y:S01]  /*cf90*/  IMAD R0, R4.reuse, R3, R0 ;  /* 0x0000000304007224 */ /* 0x040fe200078e0200 */
[----:B------:R-:W-:Y:S01]  /*cfa0*/  LEA.HI R5, R7, R19, RZ, 0x1d ;  /* 0x0000001307057211 */ /* 0x000fe200078fe8ff */
[----:B------:R-:W-:Y:S01]  /*cfb0*/  IMAD.WIDE.U32 R2, R4, R2, UR4 ;  /* 0x0000000404027e25 */ /* 0x000fe2000f8e0002 */
[----:B------:R-:W-:-:S03]  /*cfc0*/  ULDC.64 UR4, c[0x0][0x2d0] ;  /* 0x0000b40000047ab9 */ /* 0x000fc60000000a00 */
[----:B------:R-:W-:Y:S02]  /*cfd0*/  IMAD.IADD R3, R3, 0x1, R0 ;  /* 0x0000000103037824 */ /* 0x000fe400078e0200 */
[----:B------:R-:W1:Y:S01]  /*cfe0*/  @P0 LDC R0, c[0x0][0x450] ;  /* 0x00011400ff000b82 */ /* 0x000e620000000800 */
[----:B---3--:R-:W-:-:S04]  /*cff0*/  IMAD R5, R10, 0x80, R5 ;  /* 0x000000800a057824 */ /* 0x008fc800078e0205 */
        /* <DEDUP_REMOVED lines=18> */
[----:B------:R-:W-:Y:S01]  /*d120*/  IMAD.SHL.U32 R2, R9, 0x80, RZ ;  /* 0x0000008009027824 */ /* 0x000fe200078e00ff */
[----:B------:R-:W-:Y:S02]  /*d130*/  ULDC UR4, c[0x0][0x2b8] ;  /* 0x0000ae0000047ab9 */ /* 0x000fe40000000800 */
[----:B------:R-:W-:Y:S01]  /*d140*/  IADD3.X R3, R3, UR5, R4, P0, !PT ;  /* 0x0000000503037c10 */ /* 0x000fe200087fe404 */
[----:B------:R-:W-:Y:S01]  /*d150*/  IMAD.SHL.U32 R4, R9, 0x10, RZ ;  /* 0x0000001009047824 */ /* 0x000fe200078e00ff */
[C---:B------:R-:W-:Y:S02]  /*d160*/  LOP3.LUT R2, R19.reuse, 0x380, R2, 0xf8, !PT ;  /* 0x0000038013027812 */ /* 0x040fe400078ef802 */
[----:B------:R-:W-:Y:S01]  /*d170*/  ISETP.GE.AND P0, PT, R19, UR4, PT ;  /* 0x0000000413007c0c */ /* 0x000fe2000bf06270 */
[----:B------:R-:W-:Y:S01]  /*d180*/  UMOV UR4, 0xffffffff ;  /* 0xffffffff00047882 */ /* 0x000fe20000000000 */
        /* <DEDUP_REMOVED lines=8> */
[----:B------:R-:W-:-:S03]  /*d210*/  IMAD R2, R8, UR4, RZ ;  /* 0x0000000408027c24 */ /* 0x000fc6000f8e02ff */
[----:B------:R-:W-:Y:S02]  /*d220*/  SHFL.IDX PT, R14, R0, 0x7, 0x181f ;  /* 0x00f81f00000e7f89 */ /* 0x000fe400000e0000 */
[----:B------:R-:W-:-:S13]  /*d230*/  ISETP.GE.AND P1, PT, R5, R2, PT ;  /* 0x000000020500720c */ /* 0x000fda0003f26270 */
[----:B------:R-:W-:Y:S01]  /*d240*/  @!P1 VIADD R8, R4, UR38 ;  /* 0x0000002604089c36 */ /* 0x000fe20008000000 */
[----:B0-----:R-:W-:-:S05]  /*d250*/  @!P1 IADD3 R7, P2, R19, R7, RZ ;  /* 0x0000000713079210 */ /* 0x001fca0007f5e0ff */
[----:B-1----:R-:W-:-:S05]  /*d260*/  @!P1 IMAD.X R6, RZ, RZ, R6, P2 ;  /* 0x000000ffff069224 */ /* 0x002fca00010e0606 */
[----:B------:R-:W-:-:S04]  /*d270*/  @!P1 LOP3.LUT R7, R7, R6, RZ, 0x3c, !PT ;  /* 0x0000000607079212 */ /* 0x000fc800078e3cff */
[----:B------:R-:W-:-:S04]  /*d280*/  @!P1 LOP3.LUT R6, R7, R6, RZ, 0x3c, !PT ;  /* 0x0000000607069212 */ /* 0x000fc800078e3cff */
[----:B------:R-:W-:-:S05]  /*d290*/  @!P1 LOP3.LUT R7, R7, R6, RZ, 0x3c, !PT ;  /* 0x0000000607079212 */ /* 0x000fca00078e3cff */
[----:B------:R0:W-:Y:S02]  /*d2a0*/  @!P1 LDGSTS.E.BYPASS.LTC128B.128 [R8+0x1c400], desc[UR44][R6.64], !P0 ;  /* 0x1c40000006089fae */ /* 0x0001e4000c101d6c */
[----:B0-----:R-:W-:Y:S02]  /*d2b0*/  VIADD R6, R5, 0x10 ;  /* 0x0000001005067836 */ /* 0x001fe40000000000 */
        /* <DEDUP_REMOVED lines=65> */
[----:B--2---:R0:W-:Y:S02]  /*d6d0*/  @!P1 LDGSTS.E.BYPASS.LTC128B.128 [R8+0x1f400], desc[UR44][R6.64], !P0 ;  /* 0x1f40000006089fae */ /* 0x0041e4000c101d6c */
.L_x_6077:
[----:B------:R-:W-:Y:S02]  /*d6e0*/  VIADD R5, R5, 0x70 ;  /* 0x0000007005057836 */ /* 0x000fe40000000000 */
[----:B------:R-:W-:-:S03]  /*d6f0*/  IMAD.MOV.U32 R0, RZ, RZ, 0x1 ;  /* 0x00000001ff007424 */ /* 0x000fc600078e00ff */
[----:B------:R-:W-:Y:S02]  /*d700*/  ISETP.GE.AND P1, PT, R5, R2, PT ;  /* 0x000000020500720c */ /* 0x000fe40003f26270 */
[----:B------:R-:W-:-:S11]  /*d710*/  SHF.L.U32 R0, R0, 0x1f, RZ ;  /* 0x0000001f00007819 */ /* 0x000fd600000006ff */
[----:B------:R-:W-:Y:S01]  /*d720*/  @!P1 IADD3 R2, P2, R19, R14, RZ ;  /* 0x0000000e13029210 */ /* 0x000fe20007f5e0ff */
[----:B------:R-:W-:-:S04]  /*d730*/  @!P1 VIADD R5, R4, UR38 ;  /* 0x0000002604059c36 */ /* 0x000fc80008000000 */
[----:B------:R-:W-:-:S05]  /*d740*/  @!P1 IMAD.X R3, RZ, RZ, R3, P2 ;  /* 0x000000ffff039224 */ /* 0x000fca00010e0603 */
[----:B------:R-:W-:Y:S01]  /*d750*/  @!PT LDS RZ, [RZ] ;  /* 0x00000000fffff984 */ /* 0x000fe20000000800 */
[----:B------:R-:W-:Y:S01]  /*d760*/  @!PT LDS RZ, [RZ] ;  /* 0x00000000fffff984 */ /* 0x000fe20000000800 */
[----:B------:R-:W-:Y:S01]  /*d770*/  @!PT LDS RZ, [RZ] ;  /* 0x00000000fffff984 */ /* 0x000fe20000000800 */
[----:B------:R1:W-:Y:S01]  /*d780*/  @!P1 LDGSTS.E.BYPASS.LTC128B.128 [R5+0x1fc00], desc[UR44][R2.64], !P0 ;  /* 0x1fc0000002059fae */ /* 0x0003e2000c101d6c */
[----:B------:R-:W-:Y:S01]  /*d790*/  NOP ;  /* 0x0000000000007918 */ /* 0x000fe20000000000 */
[----:B------:R-:W-:Y:S02]  /*d7a0*/  SYNCS.ARRIVE.TRANS64.RED.A0T1 RZ, [UR38+0x2e800], RZ ;  /* 0x02e800ffffff79a7 */ /* 0x000fe40008200426 */
[----:B------:R-:W-:Y:S01]  /*d7b0*/  ARRIVES.LDGSTSBAR.64.TRANSCNT [UR38+0x2e800] ;  /* 0x02e80000ff0079b0 */ /* 0x000fe20008000aa6 */
[----:B------:R-:W-:-:S03]  /*d7c0*/  NOP ;  /* 0x0000000000007918 */ /* 0x000fc60000000000 */
[----:B0-----:R-:W2:Y:S01]  /*d7d0*/  LDL R6, [R1+0x8] ;  /* 0x0000080001067983 */ /* 0x001ea20000100800 */
[----:B------:R-:W-:Y:S01]  /*d7e0*/  SYNCS.ARRIVE.TRANS64.A1T0 RZ, [UR38+0x2e800], RZ ;  /* 0x02e800ffffff79a7 */ /* 0x000fe20008100026 */
[----:B------:R-:W-:Y:S01]  /*d7f0*/  VIADD R17, R17, 0xfffffffe ;  /* 0xfffffffe11117836 */ /* 0x000fe20000000000 */
[----:B------:R-:W0:Y:S04]  /*d800*/  SYNCS.PHASECHK.TRANS64.TRYWAIT P0, [UR38+0x2e820], R0 ;  /* 0x02e82000ff0075a7 */ /* 0x000e280008000166 */
[----:B--2---:R-:W-:Y:S01]  /*d810*/  ISETP.GE.AND P1, PT, R17, R6, PT ;  /* 0x000000061100720c */ /* 0x004fe20003f26270 */
[----:B01----:R-:W-:-:S12]  /*d820*/  @!P0 BRA `(.L_x_6016) ;  /* 0x0000002800b48947 */ /* 0x003fd80003800000 */
.L_x_6078:
[----:B------:R-:W-:Y:S01]  /*d830*/  IMAD.MOV.U32 R21, RZ, RZ, 0x1 ;  /* 0x00000001ff157424 */ /* 0x000fe200078e00ff */
[----:B------:R-:W-:Y:S06]  /*d840*/  @!P1 BRA `(.L_x_6017) ;  /* 0x00000010000c9947 */ /* 0x000fec0003800000 */
[----:B------:R-:W2:Y:S04]  /*d850*/  LDL R3, [R1+0x18] ;  /* 0x0000180001037983 */ /* 0x000ea80000100800 */
[----:B0-----:R-:W3:Y:S01]  /*d860*/  LDL R2, [R1+0x24] ;  /* 0x0000240001027983 */ /* 0x001ee20000100800 */
[----:B------:R-:W-:Y:S01]  /*d870*/  IMAD.MOV.U32 R6, RZ, RZ, RZ ;  /* 0x000000ffff067224 */ /* 0x000fe200078e00ff */
[C---:B--2---:R-:W-:Y:S02]  /*d880*/  LOP3.LUT R0, R3.reuse, 0x1, RZ, 0xfc, !PT ;  /* 0x0000000103007812 */ /* 0x044fe400078efcff */
[----:B------:R-:W-:Y:S01]  /*d890*/  LOP3.LUT R3, R3, 0x2, RZ, 0xfc, !PT ;  /* 0x0000000203037812 */ /* 0x000fe200078efcff */
[----:B---3--:R-:W-:Y:S02]  /*d8a0*/  IMAD.IADD R2, R2, 0x1, R18 ;  /* 0x0000000102027824 */ /* 0x008fe400078e0212 */
[----:B------:R0:W-:Y:S04]  /*d8b0*/  STL [R1+0x20], R0 ;  /* 0x0000200001007387 */ /* 0x0001e80000100800 */
[----:B------:R1:W-:Y:S04]  /*d8c0*/  STL [R1+0x1c], R3 ;  /* 0x00001c0301007387 */ /* 0x0003e80000100800 */
[----:B------:R1:W-:Y:S01]  /*d8d0*/  STL [R1+0x10], R2 ;  /* 0x0000100201007387 */ /* 0x0003e20000100800 */
[----:B0-----:R-:W-:-:S07]  /*d8e0*/  IMAD.MOV.U32 R0, RZ, RZ, 0x1 ;  /* 0x00000001ff007424 */ /* 0x001fce00078e00ff */
.L_x_6034:
[----:B-1----:R-:W2:Y:S01]  /*d8f0*/  LDL R2, [R1] ;  /* 0x0000000001027983 */ /* 0x002ea20000100800 */
[----:B------:R-:W-:Y:S01]  /*d900*/  VIADD R20, R6, 0x1 ;  /* 0x0000000106147836 */ /* 0x000fe20000000000 */
[----:B------:R-:W-:Y:S04]  /*d910*/  BSSY B0, `(.L_x_6018) ;  /* 0x0000066000007945 */ /* 0x000fe80003800000 */
[----:B------:R-:W-:-:S04]  /*d920*/  ISETP.NE.AND P0, PT, R20, 0x2, PT ;  /* 0x000000021400780c */ /* 0x000fc80003f05270 */
[----:B------:R-:W-:Y:S02]  /*d930*/  SEL R21, RZ, 0x1, P0 ;  /* 0x00000001ff157807 */ /* 0x000fe40000000000 */
[----:B------:R-:W-:Y:S02]  /*d940*/  SEL R20, R20, RZ, P0 ;  /* 0x000000ff14147207 */ /* 0x000fe40000000000 */
[----:B------:R-:W-:Y:S02]  /*d950*/  LOP3.LUT R21, R0, R21, RZ, 0x3c, !PT ;  /* 0x0000001500157212 */ /* 0x000fe400078e3cff */
[----:B--2---:R-:W-:-:S13]  /*d960*/  LOP3.LUT P1, RZ, R2, 0x2, RZ, 0xc0, !PT ;  /* 0x0000000202ff7812 */ /* 0x004fda000782c0ff */
[----:B------:R-:W-:Y:S05]  /*d970*/  @!P1 BRA `(.L_x_6019) ;  /* 0x00000004007c9947 */ /* 0x000fea0003800000 */
        /* <DEDUP_REMOVED lines=23> */
.L_x_6020:
[----:B0-----:R-:W-:Y:S01]  /*daf0*/  LEA R4, R20, UR38, 0x3 ;  /* 0x0000002614047c11 */ /* 0x001fe2000f8e18ff */
[----:B------:R-:W0:Y:S01]  /*db00*/  S2R R2, SR_TID.X ;  /* 0x0000000000027919 */ /* 0x000e220000002100 */
[----:B------:R-:W-:-:S04]  /*db10*/  SHF.L.U32 R3, R21, 0x1f, RZ ;  /* 0x0000001f15037819 */ /* 0x000fc800000006ff */
[----:B------:R-:W1:Y:S01]  /*db20*/  SYNCS.PHASECHK.TRANS64.TRYWAIT P0, [R4+URZ+0x2e880], R3 ;  /* 0x02e88003040075a7 */ /* 0x000e62000800017f */
[----:B0-----:R-:W-:-:S04]  /*db30*/  LOP3.LUT R2, R2, 0x7f, RZ, 0xc0, !PT ;  /* 0x0000007f02027812 */ /* 0x001fc800078ec0ff */
[----:B------:R-:W-:Y:S01]  /*db40*/  ISETP.NE.AND P1, PT, R2, RZ, PT ;  /* 0x000000ff0200720c */ /* 0x000fe20003f25270 */
[----:B-1----:R-:W-:-:S12]  /*db50*/  @!P0 BRA `(.L_x_6021) ;  /* 0x0000002800008947 */ /* 0x002fd80003800000 */
.L_x_6079:
        /* <DEDUP_REMOVED lines=9> */
.L_x_6023:
[----:B------:R-:W-:Y:S05]  /*dbf0*/  BSYNC B1 ;  /* 0x0000000000017941 */ /* 0x000fea0003800000 */
.L_x_6022:
        /* <DEDUP_REMOVED lines=16> */
.L_x_6024:
[----:B------:R-:W-:-:S13]  /*dd00*/  @P0 ELECT P2, URZ, PT ;  /* 0x00000000003f082f */ /* 0x000fda0003840000 */
[----:B-----5:R-:W-:Y:S02]  /*dd10*/  @P2 R2UR UR37, R16 ;  /* 0x00000000102522ca */ /* 0x020fe400000e0000 */
[----:B------:R-:W-:-:S11]  /*dd20*/  @P2 PLOP3.LUT P0, PT, P2, PT, PT, 0x8, 0x0 ;  /* 0x000000000000281c */ /* 0x000fd6000170e170 */
[----:B------:R1:W-:Y:S01]  /*dd30*/  UTMALDG.4D [UR32], [UR4], desc[UR6] ;  /* 0x00000620040075b4 */ /* 0x0003e20008019000 */
[----:B------:R-:W-:Y:S01]  /*dd40*/  PLOP3.LUT P2, PT, PT, PT, PT, 0x8, 0x0 ;  /* 0x000000000000781c */ /* 0x000fe20003f4e170 */
[----:B-1----:R-:W-:-:S12]  /*dd50*/  @P0 BRA.U.ANY `(.L_x_6024) ;  /* 0xfffffffd00e80947 */ /* 0x002fd8000393ffff */
[----:B------:R-:W1:Y:S02]  /*dd60*/  SYNCS.PHASECHK.TRANS64.TRYWAIT P0, [R4+URZ+0x2e840], R3 ;  /* 0x02e84003040075a7 */ /* 0x000e64000800017f */
[----:B-1----:R-:W-:Y:S05]  /*dd70*/  @!P0 BRA `(.L_x_6025) ;  /* 0x00000024008c8947 */ /* 0x002fea0003800000 */
.L_x_6080:
        /* <DEDUP_REMOVED lines=11> */
.L_x_6027:
[----:B------:R-:W-:Y:S05]  /*de30*/  BSYNC B1 ;  /* 0x0000000000017941 */ /* 0x000fea0003800000 */
.L_x_6026:
        /* <DEDUP_REMOVED lines=12> */
.L_x_6028:
[----:B------:R-:W-:-:S13]  /*df00*/  @P0 ELECT P1, URZ, PT ;  /* 0x00000000003f082f */ /* 0x000fda0003820000 */
[----:B------:R-:W-:Y:S01]  /*df10*/  @P1 R2UR UR13, R16 ;  /* 0x00000000100d12ca */ /* 0x000fe200000e0000 */
[----:B------:R-:W-:Y:S01]  /*df20*/  UMOV UR12, UR36 ;  /* 0x00000024000c7c82 */ /* 0x000fe20008000000 */
[----:B------:R-:W-:-:S11]  /*df30*/  @P1 PLOP3.LUT P0, PT, P1, PT, PT, 0x8, 0x0 ;  /* 0x000000000000181c */ /* 0x000fd60000f0e170 */
[----:B------:R2:W-:Y:S01]  /*df40*/  UTMALDG.4D [UR8], [UR4], desc[UR6] ;  /* 0x00000608040075b4 */ /* 0x0005e20008019000 */
[----:B------:R-:W-:Y:S01]  /*df50*/  PLOP3.LUT P1, PT, PT, PT, PT, 0x8, 0x0 ;  /* 0x000000000000781c */ /* 0x000fe20003f2e170 */
[----:B--2---:R-:W-:-:S12]  /*df60*/  @P0 BRA.U.ANY `(.L_x_6028) ;  /* 0xfffffffd00e40947 */ /* 0x004fd8000393ffff */
.L_x_6019:
[----:B------:R-:W-:Y:S05]  /*df70*/  BSYNC B0 ;  /* 0x0000000000007941 */ /* 0x000fea0003800000 */
.L_x_6018:
[----:B------:R-:W2:Y:S02]  /*df80*/  LDL R2, [R1+0x20] ;  /* 0x0000200001027983 */ /* 0x000ea40000100800 */
[----:B--2---:R-:W-:-:S13]  /*df90*/  ISETP.NE.AND P0, PT, R2, 0x3, PT ;  /* 0x000000030200780c */ /* 0x004fda0003f05270 */
[----:B------:R-:W-:Y:S05]  /*dfa0*/  @!P0 BRA `(.L_x_6029) ;  /* 0x0000000000048947 */ /* 0x000fea0003800000 */
[----:B------:R-:W-:Y:S01]  /*dfb0*/  BPT.TRAP 0x1 ;  /* 0x000000040000795c */ /* 0x000fe20000300000 */
.L_x_6029:
[----:B01----:R-:W2:Y:S01]  /*dfc0*/  LDL R3, [R1+0x1c] ;  /* 0x00001c0001037983 */ /* 0x003ea20000100800 */
[----:B------:R-:W-:Y:S02]  /*dfd0*/  LOP3.LUT R2, R0, 0x1, RZ, 0x3c, !PT ;  /* 0x0000000100027812 */ /* 0x000fe400078e3cff */
[----:B------:R-:W-:Y:S02]  /*dfe0*/  LEA R19, R6, UR38, 0x3 ;  /* 0x0000002606137c11 */ /* 0x000fe4000f8e18ff */
[----:B------:R-:W-:-:S04]  /*dff0*/  SHF.L.U32 R2, R2, 0x1f, RZ ;  /* 0x0000001f02027819 */ /* 0x000fc800000006ff */
[----:B------:R-:W0:Y:S01]  /*e000*/  SYNCS.PHASECHK.TRANS64.TRYWAIT P0, [R19+URZ+0x2e870], R2 ;  /* 0x02e87002130075a7 */ /* 0x000e22000800017f */
[----:B--2---:R-:W-:Y:S01]  /*e010*/  ISETP.NE.AND P1, PT, R3, 0x3, PT ;  /* 0x000000030300780c */ /* 0x004fe20003f25270 */
[----:B0-----:R-:W-:-:S12]  /*e020*/  @!P0 BRA `(.L_x_6030) ;  /* 0x0000002000f48947 */ /* 0x001fd80003800000 */
.L_x_6081:
[----:B------:R-:W-:Y:S05]  /*e030*/  @!P1 BRA `(.L_x_6031) ;  /* 0x0000000000049947 */ /* 0x000fea0003800000 */
[----:B------:R-:W-:Y:S01]  /*e040*/  BPT.TRAP 0x1 ;  /* 0x000000040000795c */ /* 0x000fe20000300000 */
.L_x_6031:
[----:B------:R-:W-:Y:S01]  /*e050*/  SHF.L.U32 R0, R0, 0x1f, RZ ;  /* 0x0000001f00007819 */ /* 0x000fe200000006ff */
[----:B0-----:R-:W-:-:S03]  /*e060*/  IMAD R2, R6, 0x7000, RZ ;  /* 0x0000700006027824 */ /* 0x001fc600078e02ff */
[----:B------:R-:W0:Y:S02]  /*e070*/  SYNCS.PHASECHK.TRANS64.TRYWAIT P0, [R19+URZ+0x2e860], R0 ;  /* 0x02e86000130075a7 */ /* 0x000e24000800017f */
[----:B0-----:R-:W-:Y:S05]  /*e080*/  @!P0 BRA `(.L_x_6032) ;  /* 0x0000002000f08947 */ /* 0x001fea0003800000 */
.L_x_6082:
[----:B------:R-:W2:Y:S04]  /*e090*/  LDL R3, [R1+0x10] ;  /* 0x0000100001037983 */ /* 0x000ea80000100800 */
[----:B------:R-:W0:Y:S01]  /*e0a0*/  LDL R13, [R1+0x14] ;  /* 0x00001400010d7983 */ /* 0x000e220000100800 */
[----:B------:R-:W-:Y:S01]  /*e0b0*/  LOP3.LUT R4, R2, R18, RZ, 0xfc, !PT ;  /* 0x0000001202047212 */ /* 0x000fe200078efcff */
[----:B------:R-:W-:Y:S05]  /*e0c0*/  WARPSYNC.ALL ;  /* 0x0000000000007948 */ /* 0x000fea0003800000 */
[----:B------:R-:W1:Y:S01]  /*e0d0*/  LDSM.16.MT88.4 R4, [R4+UR38+0xe400] ;  /* 0x00e400260404783b */ /* 0x000e620008004200 */
[----:B------:R-:W-:-:S04]  /*e0e0*/  IMAD.U32 R12, RZ, RZ, UR38 ;  /* 0x00000026ff0c7e24 */ /* 0x000fc8000f8e00ff */
[----:B------:R-:W-:Y:S01]  /*e0f0*/  VIADD R12, R12, 0x400 ;  /* 0x000004000c0c7836 */ /* 0x000fe20000000000 */
[C-C-:B-1----:R-:W-:Y:S02]  /*e100*/  PRMT R8, R4.reuse, 0x6420, R5.reuse ;  /* 0x0000642004087816 */ /* 0x142fe40000000005 */
[----:B------:R-:W-:Y:S02]  /*e110*/  PRMT R9, R4, 0x7531, R5 ;  /* 0x0000753104097816 */ /* 0x000fe40000000005 */
[C-C-:B------:R-:W-:Y:S02]  /*e120*/  PRMT R10, R6.reuse, 0x6420, R7.reuse ;  /* 0x00006420060a7816 */ /* 0x140fe40000000007 */
[----:B------:R-:W-:Y:S02]  /*e130*/  PRMT R11, R6, 0x7531, R7 ;  /* 0x00007531060b7816 */ /* 0x000fe40000000007 */
[----:B--2---:R-:W-:Y:S02]  /*e140*/  IADD3 R3, R3, UR38, R2 ;  /* 0x0000002603037c10 */ /* 0x004fe4000fffe002 */
[----:B0-----:R-:W-:-:S03]  /*e150*/  IADD3 R0, R12, R2, R13 ;  /* 0x000000020c007210 */ /* 0x001fc60007ffe00d */
        /* <DEDUP_REMOVED lines=14> */
[----:B------:R-:W0:Y:S04]  /*e240*/  LDSM.16.MT88.4 R4, [R3+0xf400] ;  /* 0x00f400000304783b */ /* 0x000e280000004200 */
[----:B------:R-:W-:Y:S01]  /*e250*/  STSM.16.M88.4 [R0+0x1000], R12 ;  /* 0x0010000c00007844 */ /* 0x000fe20000000200 */
        /* <DEDUP_REMOVED lines=51> */
[----:B------:R-:W0:Y:S02]  /*e590*/  LDSM.16.MT88.4 R4, [R4+UR38+0xe400] ;  /* 0x00e400260404783b */ /* 0x000e240008004200 */
[C-C-:B0-----:R-:W-:Y:S02]  /*e5a0*/  PRMT R12, R4.reuse, 0x6420, R5.reuse ;  /* 0x00006420040c7816 */ /* 0x141fe40000000005 */
[----:B------:R-:W-:-:S02]  /*e5b0*/  PRMT R13, R4, 0x7531, R5 ;  /* 0x00007531040d7816 */ /* 0x000fc40000000005 */
[C-C-:B------:R-:W-:Y:S02]  /*e5c0*/  PRMT R14, R6.reuse, 0x6420, R7.reuse ;  /* 0x00006420060e7816 */ /* 0x140fe40000000007 */
[----:B------:R-:W-:Y:S02]  /*e5d0*/  PRMT R15, R6, 0x7531, R7 ;  /* 0x00007531060f7816 */ /* 0x000fe40000000007 */
[----:B------:R-:W0:Y:S04]  /*e5e0*/  LDSM.16.MT88.4 R4, [R3+0x13400] ;  /* 0x013400000304783b */ /* 0x000e280000004200 */
[----:B------:R-:W-:Y:S01]  /*e5f0*/  STSM.16.M88.4 [R0+0x5000], R12 ;  /* 0x0050000c00007844 */ /* 0x000fe20000000200 */
[C-C-:B0-----:R-:W-:Y:S02]  /*e600*/  PRMT R8, R4.reuse, 0x6420, R5.reuse ;  /* 0x0000642004087816 */ /* 0x141fe40000000005 */
[----:B------:R-:W-:-:S02]  /*e610*/  PRMT R9, R4, 0x7531, R5 ;  /* 0x0000753104097816 */ /* 0x000fc40000000005 */
[C-C-:B------:R-:W-:Y:S02]  /*e620*/  PRMT R10, R6.reuse, 0x6420, R7.reuse ;  /* 0x00006420060a7816 */ /* 0x140fe40000000007 */
[----:B------:R-:W-:-:S05]  /*e630*/  PRMT R11, R6, 0x7531, R7 ;  /* 0x00007531060b7816 */ /* 0x000fca0000000007 */
[----:B------:R-:W-:Y:S04]  /*e640*/  STSM.16.M88.4 [R0+0x5800], R8 ;  /* 0x0058000800007844 */ /* 0x000fe80000000200 */
[----:B------:R-:W0:Y:S02]  /*e650*/  LDSM.16.MT88.4 R4, [R2+UR38+0xe400] ;  /* 0x00e400260204783b */ /* 0x000e240008004200 */
        /* <DEDUP_REMOVED lines=19> */
.L_x_6033:
[----:B-1----:R-:W1:Y:S01]  /*e790*/  S2R R0, SR_TID.X ;  /* 0x0000000000007919 */ /* 0x002e620000002100 */
[----:B0-----:R0:W-:Y:S01]  /*e7a0*/  SYNCS.ARRIVE.TRANS64.A1T0 RZ, [R19+URZ+0x2e850], RZ ;  /* 0x02e850ff13ff79a7 */ /* 0x0011e2000810003f */
[----:B-1----:R-:W-:Y:S02]  /*e7b0*/  LOP3.LUT R2, R0, 0x7f, RZ, 0xc0, !PT ;  /* 0x0000007f00027812 */ /* 0x002fe400078ec0ff */
[----:B------:R-:W2:Y:S01]  /*e7c0*/  LDL R0, [R1+0x8] ;  /* 0x0000080001007983 */ /* 0x000ea20000100800 */
[----:B------:R-:W-:Y:S01]  /*e7d0*/  IMAD.MOV.U32 R6, RZ, RZ, R20 ;  /* 0x000000ffff067224 */ /* 0x000fe200078e0014 */
[----:B------:R-:W-:Y:S01]  /*e7e0*/  BAR.SYNC.DEFER_BLOCKING 0x2, 0x80 ;  /* 0x0082000000007b1d */ /* 0x000fe20000010000 */
[----:B------:R-:W-:-:S13]  /*e7f0*/  ISETP.NE.AND P0, PT, R2, RZ, PT ;  /* 0x000000ff0200720c */ /* 0x000fda0003f05270 */
[----:B0-----:R-:W-:-:S05]  /*e800*/  @!P0 VIADD R19, R19, 0x2e880 ;  /* 0x0002e88013138836 */ /* 0x001fca0000000000 */
[----:B------:R-:W-:-:S04]  /*e810*/  @!P0 PRMT R19, RZ, 0x654, R19 ;  /* 0x00000654ff138816 */ /* 0x000fc80000000013 */
[----:B------:R0:W-:Y:S01]  /*e820*/  @!P0 SYNCS.ARRIVE.TRANS64.RED.A1T0 RZ, [R19+URZ], RZ ;  /* 0x000000ff13ff89a7 */ /* 0x0001e2000810043f */
[C---:B--2---:R-:W-:Y:S01]  /*e830*/  ISETP.GT.AND P0, PT, R17.reuse, R0, PT ;  /* 0x000000001100720c */ /* 0x044fe20003f04270 */
[----:B------:R-:W-:Y:S02]  /*e840*/  VIADD R17, R17, 0xffffffff ;  /* 0xffffffff11117836 */ /* 0x000fe40000000000 */
[----:B------:R-:W-:-:S10]  /*e850*/  IMAD.MOV.U32 R0, RZ, RZ, R21 ;  /* 0x000000ffff007224 */ /* 0x000fd400078e0015 */
[----:B0-----:R-:W-:Y:S05]  /*e860*/  @P0 BRA `(.L_x_6034) ;  /* 0xfffffff000200947 */ /* 0x001fea000383ffff */
[----:B------:R-:W-:Y:S05]  /*e870*/  BRA `(.L_x_6035) ;  /* 0x0000000000047947 */ /* 0x000fea0003800000 */
.L_x_6017:
[----:B------:R-:W-:-:S07]  /*e880*/  IMAD.MOV.U32 R20, RZ, RZ, RZ ;  /* 0x000000ffff147224 */ /* 0x000fce00078e00ff */
.L_x_6035:
[----:B0-----:R-:W2:Y:S02]  /*e890*/  LDL R2, [R1+0x18] ;  /* 0x0000180001027983 */ /* 0x001ea40000100800 */
[----:B--2---:R-:W-:-:S04]  /*e8a0*/  LOP3.LUT R0, R2, 0x1, RZ, 0xfc, !PT ;  /* 0x0000000102007812 */ /* 0x004fc800078efcff */
[----:B------:R-:W-:-:S13]  /*e8b0*/  ISETP.NE.AND P0, PT, R0, 0x3, PT ;  /* 0x000000030000780c */ /* 0x000fda0003f05270 */
[----:B------:R-:W-:Y:S05]  /*e8c0*/  @!P0 BRA `(.L_x_6036) ;  /* 0x0000000000048947 */ /* 0x000fea0003800000 */
[----:B------:R-:W-:Y:S01]  /*e8d0*/  BPT.TRAP 0x1 ;  /* 0x000000040000795c */ /* 0x000fe20000300000 */
.L_x_6036:
[----:B------:R-:W-:Y:S01]  /*e8e0*/  LOP3.LUT R0, R21, 0x1, RZ, 0x3c, !PT ;  /* 0x0000000115007812 */ /* 0x000fe200078e3cff */
[----:B------:R-:W-:Y:S01]  /*e8f0*/  BSSY B0, `(.L_x_6037) ;  /* 0x0000008000007945 */ /* 0x000fe20003800000 */
[----:B------:R-:W-:Y:S02]  /*e900*/  LEA R3, R20, UR38, 0x3 ;  /* 0x0000002614037c11 */ /* 0x000fe4000f8e18ff */
[----:B------:R-:W-:Y:S02]  /*e910*/  SHF.L.U32 R0, R0, 0x1f, RZ ;  /* 0x0000001f00007819 */ /* 0x000fe400000006ff */
[----:B------:R-:W-:Y:S01]  /*e920*/  LOP3.LUT R2, R2, 0x2, RZ, 0xfc, !PT ;  /* 0x0000000202027812 */ /* 0x000fe200078efcff */
[----:B------:R0:W-:Y:S01]  /*e930*/  STL [R1], R3 ;  /* 0x0000000301007387 */ /* 0x0001e20000100800 */
[----:B------:R-:W1:Y:S02]  /*e940*/  SYNCS.PHASECHK.TRANS64.TRYWAIT P0, [R3+URZ+0x2e870], R0 ;  /* 0x02e87000030075a7 */ /* 0x000e64000800017f */
[----:B------:R-:W-:Y:S01]  /*e950*/  ISETP.NE.AND P1, PT, R2, 0x3, PT ;  /* 0x000000030200780c */ /* 0x000fe20003f25270 */
[----:B01----:R-:W-:-:S12]  /*e960*/  @!P0 BRA `(.L_x_6038) ;  /* 0x0000001800cc8947 */ /* 0x003fd80003800000 */
.L_x_6083:
[----:B------:R-:W-:Y:S05]  /*e970*/  BSYNC B0 ;  /* 0x0000000000007941 */ /* 0x000fea0003800000 */
.L_x_6037:
[----:B------:R-:W-:Y:S05]  /*e980*/  @!P1 BRA `(.L_x_6039) ;  /* 0x0000000000049947 */ /* 0x000fea0003800000 */
[----:B------:R-:W-:Y:S01]  /*e990*/  BPT.TRAP 0x1 ;  /* 0x000000040000795c */ /* 0x000fe20000300000 */
.L_x_6039:
[----:B0-----:R-:W2:Y:S01]  /*e9a0*/  LDL R2, [R1] ;  /* 0x0000000001027983 */ /* 0x001ea20000100800 */
[----:B------:R-:W-:Y:S01]  /*e9b0*/  SHF.L.U32 R0, R21, 0x1f, RZ ;  /* 0x0000001f15007819 */ /* 0x000fe200000006ff */
[----:B------:R-:W-:-:S03]  /*e9c0*/  IMAD R13, R20, 0x7000, RZ ;  /* 0x00007000140d7824 */ /* 0x000fc600078e02ff */
[----:B--2---:R0:W1:Y:S02]  /*e9d0*/  SYNCS.PHASECHK.TRANS64.TRYWAIT P0, [R2+URZ+0x2e860], R0 ;  /* 0x02e86000020075a7 */ /* 0x004064000800017f */
[----:B0-----:R-:W-:Y:S01]  /*e9e0*/  LOP3.LUT R2, R13, R18, RZ, 0xfc, !PT ;  /* 0x000000120d027212 */ /* 0x001fe200078efcff */
[----:B-1----:R-:W-:Y:S06]  /*e9f0*/  @!P0 BRA `(.L_x_6040) ;  /* 0x0000001800c08947 */ /* 0x002fec0003800000 */
.L_x_6084:
[----:B------:R-:W2:Y:S04]  /*ea00*/  LDL.LU R4, [R1+0x24] ;  /* 0x0000240001047983 */ /* 0x000ea80000300800 */
[----:B------:R-:W3:Y:S01]  /*ea10*/  LDL.LU R12, [R1+0x14] ;  /* 0x00001400010c7983 */ /* 0x000ee20000300800 */
[----:B0-----:R-:W-:Y:S01]  /*ea20*/  VIADD R3, R2, UR38 ;  /* 0x0000002602037c36 */ /* 0x001fe20008000000 */
[----:B------:R-:W-:Y:S05]  /*ea30*/  WARPSYNC.ALL ;  /* 0x0000000000007948 */ /* 0x000fea0003800000 */
[----:B------:R-:W0:Y:S02]  /*ea40*/  LDSM.16.MT88.4 R8, [R2+UR38+0xe400] ;  /* 0x00e400260208783b */ /* 0x000e240008004200 */
[----:B0-----:R-:W-:-:S02]  /*ea50*/  PRMT R14, R10, 0x6420, R11 ;  /* 0x000064200a0e7816 */ /* 0x001fc4000000000b */
[----:B------:R-:W-:Y:S01]  /*ea60*/  PRMT R15, R10, 0x7531, R11 ;  /* 0x000075310a0f7816 */ /* 0x000fe2000000000b */
[----:B--2---:R-:W-:Y:S01]  /*ea70*/  IMAD.IADD R3, R4, 0x1, R3 ;  /* 0x0000000104037824 */ /* 0x004fe200078e0203 */
[----:B---3--:R-:W-:-:S04]  /*ea80*/  IADD3 R0, R13, UR38, R12 ;  /* 0x000000260d007c10 */ /* 0x008fc8000fffe00c */
[----:B------:R-:W0:Y:S01]  /*ea90*/  LDSM.16.MT88.4 R4, [R3+0xe400] ;  /* 0x00e400000304783b */ /* 0x000e220000004200 */
[C-C-:B------:R-:W-:Y:S02]  /*eaa0*/  PRMT R12, R8.reuse, 0x6420, R9.reuse ;  /* 0x00006420080c7816 */ /* 0x140fe40000000009 */
[----:B------:R-:W-:-:S05]  /*eab0*/  PRMT R13, R8, 0x7531, R9 ;  /* 0x00007531080d7816 */ /* 0x000fca0000000009 */
[----:B------:R-:W-:Y:S01]  /*eac0*/  STSM.16.M88.4 [R0+0x400], R12 ;  /* 0x0004000c00007844 */ /* 0x000fe20000000200 */
[C-C-:B0-----:R-:W-:Y:S02]  /*ead0*/  PRMT R8, R4.reuse, 0x6420, R5.reuse ;  /* 0x0000642004087816 */ /* 0x141fe40000000005 */
[----:B------:R-:W-:Y:S02]  /*eae0*/  PRMT R9, R4, 0x7531, R5 ;  /* 0x0000753104097816 */ /* 0x000fe40000000005 */
[C-C-:B------:R-:W-:Y:S02]  /*eaf0*/  PRMT R10, R6.reuse, 0x6420, R7.reuse ;  /* 0x00006420060a7816 */ /* 0x140fe40000000007 */
[----:B------:R-:W-:-:S05]  /*eb00*/  PRMT R11, R6, 0x7531, R7 ;  /* 0x00007531060b7816 */ /* 0x000fca0000000007 */
[----:B------:R-:W-:Y:S04]  /*eb10*/  STSM.16.M88.4 [R0+0xc00], R8 ;  /* 0x000c000800007844 */ /* 0x000fe80000000200 */
[----:B------:R-:W0:Y:S04]  /*eb20*/  LDSM.16.MT88.4 R8, [R2+UR38+0xf400] ;  /* 0x00f400260208783b */ /* 0x000e280008004200 */
[----:B------:R-:W1:Y:S01]  /*eb30*/  LDSM.16.MT88.4 R4, [R3+0xf400] ;  /* 0x00f400000304783b */ /* 0x000e620000004200 */
[C-C-:B0-----:R-:W-:Y:S02]  /*eb40*/  PRMT R16, R8.reuse, 0x6420, R9.reuse ;  /* 0x0000642008107816 */ /* 0x141fe40000000009 */
[----:B------:R-:W-:-:S02]  /*eb50*/  PRMT R17, R8, 0x7531, R9 ;  /* 0x0000753108117816 */ /* 0x000fc40000000009 */
[C-C-:B------:R-:W-:Y:S02]  /*eb60*/  PRMT R18, R10.reuse, 0x6420, R11.reuse ;  /* 0x000064200a127816 */ /* 0x140fe4000000000b */
[----:B------:R-:W-:Y:S02]  /*eb70*/  PRMT R19, R10, 0x7531, R11 ;  /* 0x000075310a137816 */ /* 0x000fe4000000000b */
[C-C-:B-1----:R-:W-:Y:S02]  /*eb80*/  PRMT R12, R4.reuse, 0x6420, R5.reuse ;  /* 0x00006420040c7816 */ /* 0x142fe40000000005 */
[----:B------:R-:W-:Y:S01]  /*eb90*/  PRMT R13, R4, 0x7531, R5 ;  /* 0x00007531040d7816 */ /* 0x000fe20000000005 */
[----:B------:R-:W-:Y:S01]  /*eba0*/  STSM.16.M88.4 [R0+0x1400], R16 ;  /* 0x0014001000007844 */ /* 0x000fe20000000200 */
        /* <DEDUP_REMOVED lines=71> */
.L_x_6041:
[----:B------:R-:W1:Y:S01]  /*f020*/  LDL.LU R2, [R1] ;  /* 0x0000000001027983 */ /* 0x000e620000300800 */
[----:B0-----:R-:W0:Y:S02]  /*f030*/  S2R R0, SR_TID.X ;  /* 0x0000000000007919 */ /* 0x001e240000002100 */
[----:B0-----:R-:W-:-:S04]  /*f040*/  LOP3.LUT R0, R0, 0x7f, RZ, 0xc0, !PT ;  /* 0x0000007f00007812 */ /* 0x001fc800078ec0ff */
[----:B------:R-:W-:Y:S01]  /*f050*/  ISETP.NE.AND P0, PT, R0, RZ, PT ;  /* 0x000000ff0000720c */ /* 0x000fe20003f05270 */
[----:B-1----:R-:W-:-:S12]  /*f060*/  SYNCS.ARRIVE.TRANS64.A1T0 RZ, [R2+URZ+0x2e850], RZ ;  /* 0x02e850ff02ff79a7 */ /* 0x002fd8000810003f */
[----:B------:R-:W-:-:S05]  /*f070*/  @!P0 VIADD R0, R2, 0x2e880 ;  /* 0x0002e88002008836 */ /* 0x000fca0000000000 */
[----:B------:R-:W-:Y:S01]  /*f080*/  @!P0 PRMT R0, RZ, 0x654, R0 ;  /* 0x00000654ff008816 */ /* 0x000fe20000000000 */
[----:B------:R-:W-:Y:S06]  /*f090*/  BAR.SYNC.DEFER_BLOCKING 0x2, 0x80 ;  /* 0x0082000000007b1d */ /* 0x000fec0000010000 */
[----:B------:R0:W-:Y:S02]  /*f0a0*/  @!P0 SYNCS.ARRIVE.TRANS64.RED.A1T0 RZ, [R0+URZ], RZ ;  /* 0x000000ff00ff89a7 */ /* 0x0001e4000810043f */
[----:B0-----:R-:W-:-:S05]  /*f0b0*/  VIADD R0, R20, 0x1 ;  /* 0x0000000114007836 */ /* 0x001fca0000000000 */
[----:B------:R-:W-:-:S04]  /*f0c0*/  ISETP.NE.AND P0, PT, R0, 0x2, PT ;  /* 0x000000020000780c */ /* 0x000fc80003f05270 */
[----:B------:R-:W-:Y:S02]  /*f0d0*/  SEL R2, RZ, 0x1, P0 ;  /* 0x00000001ff027807 */ /* 0x000fe40000000000 */
[----:B------:R-:W-:Y:S02]  /*f0e0*/  SEL R0, R0, RZ, P0 ;  /* 0x000000ff00007207 */ /* 0x000fe40000000000 */
[----:B------:R-:W-:Y:S01]  /*f0f0*/  LOP3.LUT R21, R21, R2, RZ, 0x3c, !PT ;  /* 0x0000000215157212 */ /* 0x000fe200078e3cff */
[----:B------:R-:W-:-:S07]  /*f100*/  IMAD.MOV.U32 R2, RZ, RZ, RZ ;  /* 0x000000ffff027224 */ /* 0x000fce00078e00ff */
.L_x_6000:
[----:B------:R-:W0:Y:S01]  /*f110*/  S2R R4, SR_CgaCtaId ;  /* 0x0000000000047919 */ /* 0x000e220000008800 */
[----:B------:R-:W-:Y:S02]  /*f120*/  MOV R3, 0x400 ;  /* 0x0000040000037802 */ /* 0x000fe40000000f00 */
[----:B------:R-:W-:Y:S02]  /*f130*/  SHF.L.U32 R2, R2, 0x1f, RZ ;  /* 0x0000001f02027819 */ /* 0x000fe400000006ff */
[----:B0-----:R-:W-:-:S04]  /*f140*/  LEA R7, R4, R3, 0x18 ;  /* 0x0000000304077211 */ /* 0x001fc800078ec0ff */
[----:B------:R-:W0:Y:S02]  /*f150*/  SYNCS.PHASECHK.TRANS64.TRYWAIT P0, [R7+URZ+0x2e820], R2 ;  /* 0x02e82002070075a7 */ /* 0x000e24000800017f */
[----:B0-----:R-:W-:Y:S05]  /*f160*/  @!P0 BRA `(.L_x_6042) ;  /* 0x0000001000fc8947 */ /* 0x001fea0003800000 */
.L_x_6085:
        /* <DEDUP_REMOVED lines=13> */
.L_x_6043:
        /* <DEDUP_REMOVED lines=12> */
.L_x_6086:
[----:B------:R-:W1:Y:S02]  /*f300*/  SYNCS.PHASECHK.TRANS64.TRYWAIT P1, [R5+URZ], R2 ;  /* 0x00000002050075a7 */ /* 0x000e64000802017f */
[----:B-1----:R-:W-:Y:S05]  /*f310*/  @!P1 BRA `(.L_x_6045) ;  /* 0x0000001000b89947 */ /* 0x002fea0003800000 */
.L_x_6087:
[----:B------:R-:W-:Y:S05]  /*f320*/  @!P0 BRA `(.L_x_6046) ;  /* 0x0000000000048947 */ /* 0x000fea0003800000 */
[----:B------:R-:W-:Y:S01]  /*f330*/  BPT.TRAP 0x1 ;  /* 0x000000040000795c */ /* 0x000fe20000300000 */
.L_x_6046:
[----:B------:R-:W-:-:S04]  /*f340*/  IMAD R0, R0, 0x8, R7 ;  /* 0x0000000800007824 */ /* 0x000fc800078e0207 */
[----:B------:R-:W2:Y:S02]  /*f350*/  SYNCS.PHASECHK.TRANS64.TRYWAIT P1, [R0+URZ+0x2e860], R3 ;  /* 0x02e86003000075a7 */ /* 0x000ea4000802017f */
[----:B--2---:R-:W-:Y:S05]  /*f360*/  @!P1 BRA `(.L_x_6047) ;  /* 0x0000001000b89947 */ /* 0x004fea0003800000 */
.L_x_6088:
[----:B------:R-:W-:Y:S05]  /*f370*/  @!P0 BRA `(.L_x_6048) ;  /* 0x0000000000048947 */ /* 0x000fea0003800000 */
[----:B------:R-:W-:Y:S01]  /*f380*/  BPT.TRAP 0x1 ;  /* 0x000000040000795c */ /* 0x000fe20000300000 */
.L_x_6048:
[----:B-1----:R-:W-:-:S04]  /*f390*/  IMAD R5, R4, 0x8, R7 ;  /* 0x0000000804057824 */ /* 0x002fc800078e0207 */
[----:B------:R-:W1:Y:S02]  /*f3a0*/  SYNCS.PHASECHK.TRANS64.TRYWAIT P1, [R5+URZ+0x2e860], R2 ;  /* 0x02e86002050075a7 */ /* 0x000e64000802017f */
[----:B-1----:R-:W-:Y:S05]  /*f3b0*/  @!P1 BRA `(.L_x_6049) ;  /* 0x0000001000b89947 */ /* 0x002fea0003800000 */
.L_x_6089:
[----:B------:R-:W-:Y:S05]  /*f3c0*/  @!P0 BRA `(.L_x_6050) ;  /* 0x0000000000048947 */ /* 0x000fea0003800000 */
[----:B------:R-:W-:Y:S01]  /*f3d0*/  BPT.TRAP 0x1 ;  /* 0x000000040000795c */ /* 0x000fe20000300000 */
.L_x_6050:
[----:B------:R-:W3:Y:S02]  /*f3e0*/  SYNCS.PHASECHK.TRANS64.TRYWAIT P0, [R0+URZ+0x2e880], R3 ;  /* 0x02e88003000075a7 */ /* 0x000ee4000800017f */
[----:B---3--:R-:W-:Y:S05]  /*f3f0*/  @!P0 BRA `(.L_x_6051) ;  /* 0x0000001000bc8947 */ /* 0x008fea0003800000 */
.L_x_6052:
[----:B----4-:R4:W0:Y:S02]  /*f400*/  SYNCS.PHASECHK.TRANS64.TRYWAIT P0, [R5+URZ+0x2e880], R2 ;  /* 0x02e88002050075a7 */ /* 0x010824000800017f */
[----:B0-----:R-:W-:Y:S05]  /*f410*/  @!P0 NANOSLEEP.SYNCS 0x989680 ;  /* 0x009896800000895d */ /* 0x001fea0003900000 */
[----:B------:R-:W0:Y:S02]  /*f420*/  @!P0 SYNCS.PHASECHK.TRANS64 P0, [R5+URZ+0x2e880], R2 ;  /* 0x02e88002050085a7 */ /* 0x000e24000800007f */
[----:B0-----:R-:W-:Y:S05]  /*f430*/  @!P0 BRA `(.L_x_6052) ;  /* 0xfffffffc00f08947 */ /* 0x001fea000383ffff */
.L_x_5970:
[----:B------:R-:W-:Y:S05]  /*f440*/  BSYNC B6 ;  /* 0x0000000000067941 */ /* 0x000fea0003800000 */
.L_x_5967:
[----:B------:R-:W-:Y:S05]  /*f450*/  EXIT ;  /* 0x000000000000794d */ /* 0x000fea0003800000 */
.L_x_5974:
[----:B0-----:R-:W-:-:S04]  /*f460*/  IMAD.U32 R0, RZ, RZ, UR39 ;  /* 0x00000027ff007e24 */ /* 0x001fc8000f8e00ff */
[----:B------:R0:W1:Y:S03]  /*f470*/  SYNCS.PHASECHK.TRANS64.TRYWAIT P1, [R0+URZ+0x2e800], R3 ;  /* 0x02e80003000075a7 */ /* 0x000066000802017f */
[----:B-1----:R-:W-:Y:S05]  /*f480*/  @!P1 NANOSLEEP.SYNCS 0x989680 ;  /* 0x009896800000995d */ /* 0x002fea0003900000 */
[----:B------:R-:W1:Y:S02]  /*f490*/  @!P1 SYNCS.PHASECHK.TRANS64 P1, [R0+URZ+0x2e800], R3 ;  /* 0x02e80003000095a7 */ /* 0x000e64000802007f */
[----:B-1----:R-:W-:Y:S05]  /*f4a0*/  @!P1 BRA `(.L_x_5974) ;  /* 0xfffffffc00ec9947 */ /* 0x002fea000383ffff */
[----:B------:R-:W-:Y:S05]  /*f4b0*/  BRA `(.L_x_6053) ;  /* 0xffffff2000307947 */ /* 0x000fea000383ffff */
.L_x_5978:
[----:B0-----:R-:W-:-:S04]  /*f4c0*/  IMAD.U32 R0, RZ, RZ, UR39 ;  /* 0x00000027ff007e24 */ /* 0x001fc8000f8e00ff */
[----:B------:R0:W2:Y:S03]  /*f4d0*/  SYNCS.PHASECHK.TRANS64.TRYWAIT P2, [R0+URZ+0x2e830], R3 ;  /* 0x02e83003000075a7 */ /* 0x0000a6000804017f */
[----:B--2---:R-:W-:Y:S05]  /*f4e0*/  @!P2 NANOSLEEP.SYNCS 0x989680 ;  /* 0x009896800000a95d */ /* 0x004fea0003900000 */
[----:B------:R-:W2:Y:S02]  /*f4f0*/  @!P2 SYNCS.PHASECHK.TRANS64 P2, [R0+URZ+0x2e830], R3 ;  /* 0x02e830030000a5a7 */ /* 0x000ea4000804007f */
[----:B--2---:R-:W-:Y:S05]  /*f500*/  @!P2 BRA `(.L_x_5978) ;  /* 0xfffffffc00eca947 */ /* 0x004fea000383ffff */
[----:B------:R-:W-:Y:S05]  /*f510*/  BRA `(.L_x_5977) ;  /* 0xffffff2000487947 */ /* 0x000fea000383ffff */
.L_x_5983:
[----:B-1----:R-:W-:-:S04]  /*f520*/  IMAD.U32 R14, RZ, RZ, UR7 ;  /* 0x00000007ff0e7e24 */ /* 0x002fc8000f8e00ff */
[----:B------:R1:W2:Y:S03]  /*f530*/  SYNCS.PHASECHK.TRANS64.TRYWAIT P2, [R14+URZ+0x2e830], R3 ;  /* 0x02e830030e0075a7 */ /* 0x0002a6000804017f */
[----:B--2---:R-:W-:Y:S05]  /*f540*/  @!P2 NANOSLEEP.SYNCS 0x989680 ;  /* 0x009896800000a95d */ /* 0x004fea0003900000 */
[----:B------:R-:W2:Y:S02]  /*f550*/  @!P2 SYNCS.PHASECHK.TRANS64 P2, [R14+URZ+0x2e830], R3 ;  /* 0x02e830030e00a5a7 */ /* 0x000ea4000804007f */
[----:B--2---:R-:W-:Y:S05]  /*f560*/  @!P2 BRA `(.L_x_5983) ;  /* 0xfffffffc00eca947 */ /* 0x004fea000383ffff */
[----:B------:R-:W-:Y:S05]  /*f570*/  BRA `(.L_x_5980) ;  /* 0xffffff60002c7947 */ /* 0x000fea000383ffff */
.L_x_5987:
[----:B-1----:R-:W-:-:S04]  /*f580*/  IMAD.U32 R12, RZ, RZ, UR10 ;  /* 0x0000000aff0c7e24 */ /* 0x002fc8000f8e00ff */
[----:B------:R1:W2:Y:S03]  /*f590*/  SYNCS.PHASECHK.TRANS64.TRYWAIT P2, [R12+URZ+0x2e850], R3 ;  /* 0x02e850030c0075a7 */ /* 0x0002a6000804017f */
[----:B--2---:R-:W-:Y:S05]  /*f5a0*/  @!P2 NANOSLEEP.SYNCS 0x989680 ;  /* 0x009896800000a95d */ /* 0x004fea0003900000 */
[----:B------:R-:W2:Y:S02]  /*f5b0*/  @!P2 SYNCS.PHASECHK.TRANS64 P2, [R12+URZ+0x2e850], R3 ;  /* 0x02e850030c00a5a7 */ /* 0x000ea4000804007f */
[----:B--2---:R-:W-:Y:S05]  /*f5c0*/  @!P2 BRA `(.L_x_5987) ;  /* 0xfffffffc00eca947 */ /* 0x004fea000383ffff */
[----:B------:R-:W-:Y:S05]  /*f5d0*/  BRA `(.L_x_5984) ;  /* 0xffffff6c00207947 */ /* 0x000fea000383ffff */
.L_x_5993:
[----:B-1----:R-:W-:-:S04]  /*f5e0*/  IMAD.U32 R5, RZ, RZ, UR7 ;  /* 0x00000007ff057e24 */ /* 0x002fc8000f8e00ff */
[----:B------:R1:W2:Y:S03]  /*f5f0*/  SYNCS.PHASECHK.TRANS64.TRYWAIT P1, [R5+URZ+0x2e850], R6 ;  /* 0x02e85006050075a7 */ /* 0x0002a6000802017f */
[----:B--2---:R-:W-:Y:S05]  /*f600*/  @!P1 NANOSLEEP.SYNCS 0x989680 ;  /* 0x009896800000995d */ /* 0x004fea0003900000 */
[----:B------:R-:W2:Y:S02]  /*f610*/  @!P1 SYNCS.PHASECHK.TRANS64 P1, [R5+URZ+0x2e850], R6 ;  /* 0x02e85006050095a7 */ /* 0x000ea4000802007f */
[----:B--2---:R-:W-:Y:S05]  /*f620*/  @!P1 BRA `(.L_x_5993) ;  /* 0xfffffffc00ec9947 */ /* 0x004fea000383ffff */
[----:B------:R-:W-:Y:S05]  /*f630*/  BRA `(.L_x_5992) ;  /* 0xffffff9400487947 */ /* 0x000fea000383ffff */
.L_x_6006:
[----:B------:R-:W-:Y:S02]  /*f640*/  IMAD.MOV.U32 R13, RZ, RZ, R4 ;  /* 0x000000ffff0d7224 */ /* 0x000fe400078e0004 */
[----:B------:R-:W-:Y:S02]  /*f650*/  IMAD.MOV.U32 R12, RZ, RZ, RZ ;  /* 0x000000ffff0c7224 */ /* 0x000fe400078e00ff */
[----:B------:R-:W-:Y:S02]  /*f660*/  IMAD.MOV.U32 R11, RZ, RZ, 0x1f ;  /* 0x0000001fff0b7424 */ /* 0x000fe400078e00ff */
[----:B------:R-:W-:-:S07]  /*f670*/  IMAD.MOV.U32 R15, RZ, RZ, -0x1 ;  /* 0xffffffffff0f7424 */ /* 0x000fce00078e00ff */
[----:B-1----:R-:W-:Y:S05]  /*f680*/  WARPSYNC.COLLECTIVE R15, `(.L_x_6054) ;  /* 0x000000000f087348 */ /* 0x002fea0003c00000 */
[----:B------:R0:W2:Y:S02]  /*f690*/  SHFL.IDX P6, R14, R13, R12, R11 ;  /* 0x0000000c0d0e7389 */ /* 0x0000a400000c000b */
[----:B012---:R-:W-:Y:S01]  /*f6a0*/  ENDCOLLECTIVE ;  /* 0x000000000000791b */ /* 0x007fe20003800000 */
.L_x_6054:
[----:B------:R-:W-:Y:S05]  /*f6b0*/  BRA `(.L_x_6055) ;  /* 0xffffffd0004c7947 */ /* 0x000fea000383ffff */
.L_x_6008:
[----:B------:R-:W-:Y:S01]  /*f6c0*/  BSSY B0, `(.L_x_6056) ;  /* 0x0000006000007945 */ /* 0x000fe20003800000 */
[----:B------:R-:W-:-:S07]  /*f6d0*/  IMAD.MOV.U32 R15, RZ, RZ, -0x1 ;  /* 0xffffffffff0f7424 */ /* 0x000fce00078e00ff */
[----:B0-----:R-:W-:Y:S05]  /*f6e0*/  WARPSYNC.COLLECTIVE R15, `(.L_x_6057) ;  /* 0x000000000f0c7348 */ /* 0x001fea0003c00000 */
[----:B------:R-:W-:Y:S02]  /*f6f0*/  ELECT P6, UR62, PT ;  /* 0x00000000003e782f */ /* 0x000fe400038c0000 */
[----:B------:R-:W-:Y:S01]  /*f700*/  MOV R14, UR62 ;  /* 0x0000003e000e7c02 */ /* 0x000fe20008000f00 */
[----:B0-----:R-:W-:Y:S10]  /*f710*/  ENDCOLLECTIVE ;  /* 0x000000000000791b */ /* 0x001ff40003800000 */
.L_x_6057:
[----:B------:R-:W-:Y:S05]  /*f720*/  BSYNC B0 ;  /* 0x0000000000007941 */ /* 0x000fea0003800000 */
.L_x_6056:
[----:B------:R-:W-:Y:S05]  /*f730*/  BRA `(.L_x_6058) ;  /* 0xffffffd000587947 */ /* 0x000fea000383ffff */
.L_x_6010:
[----:B-1----:R-:W-:-:S04]  /*f740*/  IMAD.U32 R3, RZ, RZ, UR38 ;  /* 0x00000026ff037e24 */ /* 0x002fc8000f8e00ff */
[----:B------:R1:W2:Y:S03]  /*f750*/  SYNCS.PHASECHK.TRANS64.TRYWAIT P0, [R3+URZ+0x2e880], R2 ;  /* 0x02e88002030075a7 */ /* 0x0002a6000800017f */
[----:B--2---:R-:W-:Y:S05]  /*f760*/  @!P0 NANOSLEEP.SYNCS 0x989680 ;  /* 0x009896800000895d */ /* 0x004fea0003900000 */
[----:B------:R-:W2:Y:S02]  /*f770*/  @!P0 SYNCS.PHASECHK.TRANS64 P0, [R3+URZ+0x2e880], R2 ;  /* 0x02e88002030085a7 */ /* 0x000ea4000800007f */
[----:B--2---:R-:W-:Y:S05]  /*f780*/  @!P0 BRA `(.L_x_6010) ;  /* 0xfffffffc00ec8947 */ /* 0x004fea000383ffff */
[----:B------:R-:W-:Y:S05]  /*f790*/  BRA `(.L_x_6059) ;  /* 0xffffffd000a47947 */ /* 0x000fea000383ffff */
.L_x_6012:
[----:B-1----:R-:W-:-:S04]  /*f7a0*/  IMAD.U32 R3, RZ, RZ, UR38 ;  /* 0x00000026ff037e24 */ /* 0x002fc8000f8e00ff */
[----:B------:R1:W2:Y:S03]  /*f7b0*/  SYNCS.PHASECHK.TRANS64.TRYWAIT P0, [R3+URZ+0x2e840], R2 ;  /* 0x02e84002030075a7 */ /* 0x0002a6000800017f */
[----:B--2---:R-:W-:Y:S05]  /*f7c0*/  @!P0 NANOSLEEP.SYNCS 0x989680 ;  /* 0x009896800000895d */ /* 0x004fea0003900000 */
[----:B------:R-:W2:Y:S02]  /*f7d0*/  @!P0 SYNCS.PHASECHK.TRANS64 P0, [R3+URZ+0x2e840], R2 ;  /* 0x02e84002030085a7 */ /* 0x000ea4000800007f */
[----:B--2---:R-:W-:Y:S05]  /*f7e0*/  @!P0 BRA `(.L_x_6012) ;  /* 0xfffffffc00ec8947 */ /* 0x004fea000383ffff */
[----:B------:R-:W-:Y:S05]  /*f7f0*/  BRA `(.L_x_6060) ;  /* 0xffffffd000e47947 */ /* 0x000fea000383ffff */
.L_x_6015:
        /* <DEDUP_REMOVED lines=8> */
.L_x_6061:
[----:B------:R-:W-:Y:S02]  /*f880*/  VIADD R9, R5, 0x60 ;  /* 0x0000006005097836 */ /* 0x000fe40000000000 */
[----:B------:R-:W-:Y:S02]  /*f890*/  IMAD.MOV.U32 R13, RZ, RZ, R0 ;  /* 0x000000ffff0d7224 */ /* 0x000fe400078e0000 */
[----:B------:R-:W-:-:S07]  /*f8a0*/  IMAD.MOV.U32 R6, RZ, RZ, R14 ;  /* 0x000000ffff067224 */ /* 0x000fce00078e000e */
[----:B------:R-:W-:Y:S05]  /*f8b0*/  WARPSYNC.COLLECTIVE R15, `(.L_x_6062) ;  /* 0x000000000f087348 */ /* 0x000fea0003c00000 */
[----:B------:R0:W1:Y:S02]  /*f8c0*/  SHFL.IDX P6, R14, R13, R12, R11 ;  /* 0x0000000c0d0e7389 */ /* 0x00006400000c000b */
[----:B01----:R-:W-:Y:S01]  /*f8d0*/  ENDCOLLECTIVE ;  /* 0x000000000000791b */ /* 0x003fe20003800000 */
.L_x_6062:
        /* <DEDUP_REMOVED lines=10> */
.L_x_6063:
        /* <DEDUP_REMOVED lines=9> */
[----:B------:R0:W-:Y:S02]  /*fa10*/  @!P1 LDGSTS.E.BYPASS.LTC128B.128 [R8+0x1c400], desc[UR44][R6.64], !P0 ;  /* 0x1c40000006089fae */ /* 0x0001e4000c101d6c */
[----:B0-----:R-:W-:-:S05]  /*fa20*/  VIADD R6, R5, 0x10 ;  /* 0x0000001005067836 */ /* 0x001fca0000000000 */
[----:B------:R-:W-:Y:S01]  /*fa30*/  ISETP.GE.AND P1, PT, R6, R2, PT ;  /* 0x000000020600720c */ /* 0x000fe20003f26270 */
[----:B------:R-:W-:-:S12]  /*fa40*/  IMAD.MOV.U32 R6, RZ, RZ, R14 ;  /* 0x000000ffff067224 */ /* 0x000fd800078e000e */
[----:B------:R-:W-:Y:S05]  /*fa50*/  WARPSYNC.COLLECTIVE R15, `(.L_x_6064) ;  /* 0x000000000f087348 */ /* 0x000fea0003c00000 */
[----:B------:R0:W1:Y:S02]  /*fa60*/  SHFL.IDX P6, R14, R13, R12, R11 ;  /* 0x0000000c0d0e7389 */ /* 0x00006400000c000b */
[----:B01----:R-:W-:Y:S01]  /*fa70*/  ENDCOLLECTIVE ;  /* 0x000000000000791b */ /* 0x003fe20003800000 */
.L_x_6064:
[----:B------:R-:W-:Y:S02]  /*fa80*/  @!P1 VIADD R8, R4, UR38 ;  /* 0x0000002604089c36 */ /* 0x000fe40008000000 */
[----:B------:R-:W-:Y:S02]  /*fa90*/  IMAD.MOV.U32 R13, RZ, RZ, R3 ;  /* 0x000000ffff0d7224 */ /* 0x000fe400078e0003 */
[----:B------:R-:W-:Y:S02]  /*faa0*/  IMAD.MOV.U32 R12, RZ, RZ, 0x2 ;  /* 0x00000002ff0c7424 */ /* 0x000fe400078e00ff */
[----:B------:R-:W-:-:S07]  /*fab0*/  IMAD.MOV.U32 R7, RZ, RZ, R14 ;  /* 0x000000ffff077224 */ /* 0x000fce00078e000e */
[----:B------:R-:W-:Y:S05]  /*fac0*/  WARPSYNC.COLLECTIVE R15, `(.L_x_6065) ;  /* 0x000000000f087348 */ /* 0x000fea0003c00000 */
[----:B------:R0:W1:Y:S02]  /*fad0*/  SHFL.IDX P6, R14, R13, R12, R11 ;  /* 0x0000000c0d0e7389 */ /* 0x00006400000c000b */
[----:B01----:R-:W-:Y:S01]  /*fae0*/  ENDCOLLECTIVE ;  /* 0x000000000000791b */ /* 0x003fe20003800000 */
.L_x_6065:
        /* <DEDUP_REMOVED lines=16> */
.L_x_6066:
[----:B------:R-:W-:Y:S02]  /*fbf0*/  @!P1 VIADD R8, R4, UR38 ;  /* 0x0000002604089c36 */ /* 0x000fe40008000000 */
[----:B------:R-:W-:Y:S02]  /*fc00*/  IMAD.MOV.U32 R13, RZ, RZ, R3 ;  /* 0x000000ffff0d7224 */ /* 0x000fe400078e0003 */
[----:B------:R-:W-:Y:S02]  /*fc10*/  IMAD.MOV.U32 R12, RZ, RZ, 0x3 ;  /* 0x00000003ff0c7424 */ /* 0x000fe400078e00ff */
[----:B------:R-:W-:-:S07]  /*fc20*/  IMAD.MOV.U32 R7, RZ, RZ, R14 ;  /* 0x000000ffff077224 */ /* 0x000fce00078e000e */
[----:B------:R-:W-:Y:S05]  /*fc30*/  WARPSYNC.COLLECTIVE R15, `(.L_x_6067) ;  /* 0x000000000f087348 */ /* 0x000fea0003c00000 */
[----:B------:R0:W1:Y:S02]  /*fc40*/  SHFL.IDX P6, R14, R13, R12, R11 ;  /* 0x0000000c0d0e7389 */ /* 0x00006400000c000b */
[----:B01----:R-:W-:Y:S01]  /*fc50*/  ENDCOLLECTIVE ;  /* 0x000000000000791b */ /* 0x003fe20003800000 */
.L_x_6067:
        /* <DEDUP_REMOVED lines=16> */
.L_x_6068:
[----:B------:R-:W-:Y:S02]  /*fd60*/  @!P1 VIADD R8, R4, UR38 ;  /* 0x0000002604089c36 */ /* 0x000fe40008000000 */
[----:B------:R-:W-:Y:S02]  /*fd70*/  IMAD.MOV.U32 R13, RZ, RZ, R3 ;  /* 0x000000ffff0d7224 */ /* 0x000fe400078e0003 */
[----:B------:R-:W-:Y:S02]  /*fd80*/  IMAD.MOV.U32 R12, RZ, RZ, 0x4 ;  /* 0x00000004ff0c7424 */ /* 0x000fe400078e00ff */
[----:B------:R-:W-:-:S07]  /*fd90*/  IMAD.MOV.U32 R7, RZ, RZ, R14 ;  /* 0x000000ffff077224 */ /* 0x000fce00078e000e */
[----:B------:R-:W-:Y:S05]  /*fda0*/  WARPSYNC.COLLECTIVE R15, `(.L_x_6069) ;  /* 0x000000000f087348 */ /* 0x000fea0003c00000 */
[----:B------:R0:W1:Y:S02]  /*fdb0*/  SHFL.IDX P6, R14, R13, R12, R11 ;  /* 0x0000000c0d0e7389 */ /* 0x00006400000c000b */
[----:B01----:R-:W-:Y:S01]  /*fdc0*/  ENDCOLLECTIVE ;  /* 0x000000000000791b */ /* 0x003fe20003800000 */
.L_x_6069:
        /* <DEDUP_REMOVED lines=16> */
.L_x_6070:
[----:B------:R-:W-:Y:S02]  /*fed0*/  @!P1 VIADD R8, R4, UR38 ;  /* 0x0000002604089c36 */ /* 0x000fe40008000000 */
[----:B------:R-:W-:Y:S02]  /*fee0*/  IMAD.MOV.U32 R13, RZ, RZ, R3 ;  /* 0x000000ffff0d7224 */ /* 0x000fe400078e0003 */
[----:B------:R-:W-:Y:S02]  /*fef0*/  IMAD.MOV.U32 R12, RZ, RZ, 0x5 ;  /* 0x00000005ff0c7424 */ /* 0x000fe400078e00ff */
[----:B------:R-:W-:-:S07]  /*ff00*/  IMAD.MOV.U32 R7, RZ, RZ, R14 ;  /* 0x000000ffff077224 */ /* 0x000fce00078e000e */
[----:B------:R-:W-:Y:S05]  /*ff10*/  WARPSYNC.COLLECTIVE R15, `(.L_x_6071) ;  /* 0x000000000f087348 */ /* 0x000fea0003c00000 */
[----:B------:R0:W1:Y:S02]  /*ff20*/  SHFL.IDX P6, R14, R13, R12, R11 ;  /* 0x0000000c0d0e7389 */ /* 0x00006400000c000b */
[----:B01----:R-:W-:Y:S01]  /*ff30*/  ENDCOLLECTIVE ;  /* 0x000000000000791b */ /* 0x003fe20003800000 */
.L_x_6071:
        /* <DEDUP_REMOVED lines=16> */
.L_x_6072:
[----:B------:R-:W-:Y:S02]  /*10040*/  @!P1 VIADD R8, R4, UR38 ;  /* 0x0000002604089c36 */ /* 0x000fe40008000000 */
[----:B------:R-:W-:Y:S02]  /*10050*/  IMAD.MOV.U32 R13, RZ, RZ, R3 ;  /* 0x000000ffff0d7224 */ /* 0x000fe400078e0003 */
[----:B------:R-:W-:Y:S02]  /*10060*/  IMAD.MOV.U32 R12, RZ, RZ, 0x6 ;  /* 0x00000006ff0c7424 */ /* 0x000fe400078e00ff */
[----:B------:R-:W-:-:S07]  /*10070*/  IMAD.MOV.U32 R7, RZ, RZ, R14 ;  /* 0x000000ffff077224 */ /* 0x000fce00078e000e */
[----:B------:R-:W-:Y:S05]  /*10080*/  WARPSYNC.COLLECTIVE R15, `(.L_x_6073) ;  /* 0x000000000f087348 */ /* 0x000fea0003c00000 */
[----:B------:R0:W1:Y:S02]  /*10090*/  SHFL.IDX P6, R14, R13, R12, R11 ;  /* 0x0000000c0d0e7389 */ /* 0x00006400000c000b */
[----:B01----:R-:W-:Y:S01]  /*100a0*/  ENDCOLLECTIVE ;  /* 0x000000000000791b */ /* 0x003fe20003800000 */
.L_x_6073:
        /* <DEDUP_REMOVED lines=9> */
[----:B------:R0:W-:Y:S01]  /*10140*/  @!P1 LDGSTS.E.BYPASS.LTC128B.128 [R8+0x1ec00], desc[UR44][R6.64], !P0 ;  /* 0x1ec0000006089fae */ /* 0x0001e2000c101d6c */
[----:B------:R-:W-:Y:S01]  /*10150*/  ISETP.GE.AND P1, PT, R9, R2, PT ;  /* 0x000000020900720c */ /* 0x000fe20003f26270 */
[----:B0-----:R-:W-:-:S12]  /*10160*/  IMAD.MOV.U32 R6, RZ, RZ, R14 ;  /* 0x000000ffff067224 */ /* 0x001fd800078e000e */
[----:B------:R-:W-:Y:S05]  /*10170*/  WARPSYNC.COLLECTIVE R15, `(.L_x_6074) ;  /* 0x000000000f087348 */ /* 0x000fea0003c00000 */
[----:B------:R0:W1:Y:S02]  /*10180*/  SHFL.IDX P6, R14, R13, R12, R11 ;  /* 0x0000000c0d0e7389 */ /* 0x00006400000c000b */
[----:B01----:R-:W-:Y:S01]  /*10190*/  ENDCOLLECTIVE ;  /* 0x000000000000791b */ /* 0x003fe20003800000 */
.L_x_6074:
[----:B------:R-:W-:Y:S02]  /*101a0*/  @!P1 VIADD R8, R4, UR38 ;  /* 0x0000002604089c36 */ /* 0x000fe40008000000 */
[----:B------:R-:W-:Y:S02]  /*101b0*/  IMAD.MOV.U32 R13, RZ, RZ, R3 ;  /* 0x000000ffff0d7224 */ /* 0x000fe400078e0003 */
[----:B------:R-:W-:Y:S02]  /*101c0*/  IMAD.MOV.U32 R12, RZ, RZ, 0x7 ;  /* 0x00000007ff0c7424 */ /* 0x000fe400078e00ff */
[----:B------:R-:W-:-:S07]  /*101d0*/  IMAD.MOV.U32 R7, RZ, RZ, R14 ;  /* 0x000000ffff077224 */ /* 0x000fce00078e000e */
[----:B------:R-:W-:Y:S05]  /*101e0*/  WARPSYNC.COLLECTIVE R15, `(.L_x_6075) ;  /* 0x000000000f087348 */ /* 0x000fea0003c00000 */
[----:B------:R0:W1:Y:S02]  /*101f0*/  SHFL.IDX P6, R14, R13, R12, R11 ;  /* 0x0000000c0d0e7389 */ /* 0x00006400000c000b */
[----:B01----:R-:W-:Y:S01]  /*10200*/  ENDCOLLECTIVE ;  /* 0x000000000000791b */ /* 0x003fe20003800000 */
.L_x_6075:
        /* <DEDUP_REMOVED lines=14> */
.L_x_6076:
[----:B------:R-:W-:Y:S05]  /*102f0*/  BRA `(.L_x_6077) ;  /* 0xffffffd000f87947 */ /* 0x000fea000383ffff */
.L_x_6016:
[----:B0-----:R-:W-:-:S04]  /*10300*/  IMAD.U32 R2, RZ, RZ, UR38 ;  /* 0x00000026ff027e24 */ /* 0x001fc8000f8e00ff */
[----:B------:R0:W1:Y:S03]  /*10310*/  SYNCS.PHASECHK.TRANS64.TRYWAIT P0, [R2+URZ+0x2e820], R0 ;  /* 0x02e82000020075a7 */ /* 0x000066000800017f */
[----:B-1----:R-:W-:Y:S05]  /*10320*/  @!P0 NANOSLEEP.SYNCS 0x989680 ;  /* 0x009896800000895d */ /* 0x002fea0003900000 */
[----:B------:R-:W1:Y:S02]  /*10330*/  @!P0 SYNCS.PHASECHK.TRANS64 P0, [R2+URZ+0x2e820], R0 ;  /* 0x02e82000020085a7 */ /* 0x000e64000800007f */
[----:B-1----:R-:W-:Y:S05]  /*10340*/  @!P0 BRA `(.L_x_6016) ;  /* 0xfffffffc00ec8947 */ /* 0x002fea000383ffff */
[----:B------:R-:W-:Y:S05]  /*10350*/  BRA `(.L_x_6078) ;  /* 0xffffffd400347947 */ /* 0x000fea000383ffff */
.L_x_6021:
[----:B0-----:R0:W1:Y:S02]  /*10360*/  SYNCS.PHASECHK.TRANS64.TRYWAIT P0, [R4+URZ+0x2e880], R3 ;  /* 0x02e88003040075a7 */ /* 0x001064000800017f */
[----:B-1----:R-:W-:Y:S05]  /*10370*/  @!P0 NANOSLEEP.SYNCS 0x989680 ;  /* 0x009896800000895d */ /* 0x002fea0003900000 */
[----:B------:R-:W1:Y:S02]  /*10380*/  @!P0 SYNCS.PHASECHK.TRANS64 P0, [R4+URZ+0x2e880], R3 ;  /* 0x02e88003040085a7 */ /* 0x000e64000800007f */
[----:B-1----:R-:W-:Y:S05]  /*10390*/  @!P0 BRA `(.L_x_6021) ;  /* 0xfffffffc00f08947 */ /* 0x002fea000383ffff */
[----:B------:R-:W-:Y:S05]  /*103a0*/  BRA `(.L_x_6079) ;  /* 0xffffffd400ec7947 */ /* 0x000fea000383ffff */
.L_x_6025:
[----:B-1----:R1:W2:Y:S02]  /*103b0*/  SYNCS.PHASECHK.TRANS64.TRYWAIT P0, [R4+URZ+0x2e840], R3 ;  /* 0x02e84003040075a7 */ /* 0x0022a4000800017f */
[----:B--2---:R-:W-:Y:S05]  /*103c0*/  @!P0 NANOSLEEP.SYNCS 0x989680 ;  /* 0x009896800000895d */ /* 0x004fea0003900000 */
[----:B------:R-:W2:Y:S02]  /*103d0*/  @!P0 SYNCS.PHASECHK.TRANS64 P0, [R4+URZ+0x2e840], R3 ;  /* 0x02e84003040085a7 */ /* 0x000ea4000800007f */
[----:B--2---:R-:W-:Y:S05]  /*103e0*/  @!P0 BRA `(.L_x_6025) ;  /* 0xfffffffc00f08947 */ /* 0x004fea000383ffff */
[----:B------:R-:W-:Y:S05]  /*103f0*/  BRA `(.L_x_6080) ;  /* 0xffffffd800607947 */ /* 0x000fea000383ffff */
.L_x_6030:
[----:B0-----:R0:W1:Y:S02]  /*10400*/  SYNCS.PHASECHK.TRANS64.TRYWAIT P0, [R19+URZ+0x2e870], R2 ;  /* 0x02e87002130075a7 */ /* 0x001064000800017f */
[----:B-1----:R-:W-:Y:S05]  /*10410*/  @!P0 NANOSLEEP.SYNCS 0x989680 ;  /* 0x009896800000895d */ /* 0x002fea0003900000 */
[----:B------:R-:W1:Y:S02]  /*10420*/  @!P0 SYNCS.PHASECHK.TRANS64 P0, [R19+URZ+0x2e870], R2 ;  /* 0x02e87002130085a7 */ /* 0x000e64000800007f */
[----:B-1----:R-:W-:Y:S05]  /*10430*/  @!P0 BRA `(.L_x_6030) ;  /* 0xfffffffc00f08947 */ /* 0x002fea000383ffff */
[----:B------:R-:W-:Y:S05]  /*10440*/  BRA `(.L_x_6081) ;  /* 0xffffffd800f87947 */ /* 0x000fea000383ffff */
.L_x_6032:
[----:B0-----:R0:W1:Y:S02]  /*10450*/  SYNCS.PHASECHK.TRANS64.TRYWAIT P0, [R19+URZ+0x2e860], R0 ;  /* 0x02e86000130075a7 */ /* 0x001064000800017f */
[----:B-1----:R-:W-:Y:S05]  /*10460*/  @!P0 NANOSLEEP.SYNCS 0x989680 ;  /* 0x009896800000895d */ /* 0x002fea0003900000 */
[----:B------:R-:W1:Y:S02]  /*10470*/  @!P0 SYNCS.PHASECHK.TRANS64 P0, [R19+URZ+0x2e860], R0 ;  /* 0x02e86000130085a7 */ /* 0x000e64000800007f */
[----:B-1----:R-:W-:Y:S05]  /*10480*/  @!P0 BRA `(.L_x_6032) ;  /* 0xfffffffc00f08947 */ /* 0x002fea000383ffff */
[----:B------:R-:W-:Y:S05]  /*10490*/  BRA `(.L_x_6082) ;  /* 0xffffffd800fc7947 */ /* 0x000fea000383ffff */
.L_x_6038:
[----:B0-----:R-:W2:Y:S02]  /*104a0*/  LDL R2, [R1] ;  /* 0x0000000001027983 */ /* 0x001ea40000100800 */
[----:B--2---:R0:W1:Y:S02]  /*104b0*/  SYNCS.PHASECHK.TRANS64.TRYWAIT P0, [R2+URZ+0x2e870], R0 ;  /* 0x02e87000020075a7 */ /* 0x004064000800017f */
[----:B-1----:R-:W-:Y:S05]  /*104c0*/  @!P0 NANOSLEEP.SYNCS 0x989680 ;  /* 0x009896800000895d */ /* 0x002fea0003900000 */
[----:B------:R-:W1:Y:S02]  /*104d0*/  @!P0 SYNCS.PHASECHK.TRANS64 P0, [R2+URZ+0x2e870], R0 ;  /* 0x02e87000020085a7 */ /* 0x000e64000800007f */
[----:B-1----:R-:W-:Y:S05]  /*104e0*/  @!P0 BRA `(.L_x_6038) ;  /* 0xfffffffc00ec8947 */ /* 0x002fea000383ffff */
[----:B------:R-:W-:Y:S05]  /*104f0*/  BRA `(.L_x_6083) ;  /* 0xffffffe4001c7947 */ /* 0x000fea000383ffff */
.L_x_6040:
[----:B0-----:R-:W2:Y:S02]  /*10500*/  LDL R3, [R1] ;  /* 0x0000000001037983 */ /* 0x001ea40000100800 */
[----:B--2---:R0:W1:Y:S02]  /*10510*/  SYNCS.PHASECHK.TRANS64.TRYWAIT P0, [R3+URZ+0x2e860], R0 ;  /* 0x02e86000030075a7 */ /* 0x004064000800017f */
[----:B-1----:R-:W-:Y:S05]  /*10520*/  @!P0 NANOSLEEP.SYNCS 0x989680 ;  /* 0x009896800000895d */ /* 0x002fea0003900000 */
[----:B------:R-:W1:Y:S02]  /*10530*/  @!P0 SYNCS.PHASECHK.TRANS64 P0, [R3+URZ+0x2e860], R0 ;  /* 0x02e86000030085a7 */ /* 0x000e64000800007f */
[----:B-1----:R-:W-:Y:S05]  /*10540*/  @!P0 BRA `(.L_x_6040) ;  /* 0xfffffffc00ec8947 */ /* 0x002fea000383ffff */
[----:B------:R-:W-:Y:S05]  /*10550*/  BRA `(.L_x_6084) ;  /* 0xffffffe400287947 */ /* 0x000fea000383ffff */
.L_x_6042:
[----:B0-----:R0:W1:Y:S02]  /*10560*/  SYNCS.PHASECHK.TRANS64.TRYWAIT P0, [R7+URZ+0x2e820], R2 ;  /* 0x02e82002070075a7 */ /* 0x001064000800017f */
[----:B-1----:R-:W-:Y:S05]  /*10570*/  @!P0 NANOSLEEP.SYNCS 0x989680 ;  /* 0x009896800000895d */ /* 0x002fea0003900000 */
[----:B------:R-:W1:Y:S02]  /*10580*/  @!P0 SYNCS.PHASECHK.TRANS64 P0, [R7+URZ+0x2e820], R2 ;  /* 0x02e82002070085a7 */ /* 0x000e64000800007f */
[----:B-1----:R-:W-:Y:S05]  /*10590*/  @!P0 BRA `(.L_x_6042) ;  /* 0xfffffffc00f08947 */ /* 0x002fea000383ffff */
[----:B------:R-:W-:Y:S05]  /*105a0*/  BRA `(.L_x_6085) ;  /* 0xffffffe800f07947 */ /* 0x000fea000383ffff */
.L_x_6044:
[----:B0-----:R0:W1:Y:S02]  /*105b0*/  SYNCS.PHASECHK.TRANS64.TRYWAIT P1, [R6+URZ], R3 ;  /* 0x00000003060075a7 */ /* 0x001064000802017f */
[----:B-1----:R-:W-:Y:S05]  /*105c0*/  @!P1 NANOSLEEP.SYNCS 0x989680 ;  /* 0x009896800000995d */ /* 0x002fea0003900000 */
[----:B------:R-:W1:Y:S02]  /*105d0*/  @!P1 SYNCS.PHASECHK.TRANS64 P1, [R6+URZ], R3 ;  /* 0x00000003060095a7 */ /* 0x000e64000802007f */
[----:B-1----:R-:W-:Y:S05]  /*105e0*/  @!P1 BRA `(.L_x_6044) ;  /* 0xfffffffc00f09947 */ /* 0x002fea000383ffff */
[----:B------:R-:W-:Y:S05]  /*105f0*/  BRA `(.L_x_6086) ;  /* 0xffffffec00407947 */ /* 0x000fea000383ffff */
.L_x_6045:
[----:B-1----:R1:W2:Y:S02]  /*10600*/  SYNCS.PHASECHK.TRANS64.TRYWAIT P1, [R5+URZ], R2 ;  /* 0x00000002050075a7 */ /* 0x0022a4000802017f */
[----:B--2---:R-:W-:Y:S05]  /*10610*/  @!P1 NANOSLEEP.SYNCS 0x989680 ;  /* 0x009896800000995d */ /* 0x004fea0003900000 */
[----:B------:R-:W2:Y:S02]  /*10620*/  @!P1 SYNCS.PHASECHK.TRANS64 P1, [R5+URZ], R2 ;  /* 0x00000002050095a7 */ /* 0x000ea4000802007f */
[----:B--2---:R-:W-:Y:S05]  /*10630*/  @!P1 BRA `(.L_x_6045) ;  /* 0xfffffffc00f09947 */ /* 0x004fea000383ffff */
[----:B------:R-:W-:Y:S05]  /*10640*/  BRA `(.L_x_6087) ;  /* 0xffffffec00347947 */ /* 0x000fea000383ffff */
.L_x_6047:
[----:B--2---:R2:W3:Y:S02]  /*10650*/  SYNCS.PHASECHK.TRANS64.TRYWAIT P1, [R0+URZ+0x2e860], R3 ;  /* 0x02e86003000075a7 */ /* 0x0044e4000802017f */
[----:B---3--:R-:W-:Y:S05]  /*10660*/  @!P1 NANOSLEEP.SYNCS 0x989680 ;  /* 0x009896800000995d */ /* 0x008fea0003900000 */
[----:B------:R-:W3:Y:S02]  /*10670*/  @!P1 SYNCS.PHASECHK.TRANS64 P1, [R0+URZ+0x2e860], R3 ;  /* 0x02e86003000095a7 */ /* 0x000ee4000802007f */
[----:B---3--:R-:W-:Y:S05]  /*10680*/  @!P1 BRA `(.L_x_6047) ;  /* 0xfffffffc00f09947 */ /* 0x008fea000383ffff */
[----:B------:R-:W-:Y:S05]  /*10690*/  BRA `(.L_x_6088) ;  /* 0xffffffec00347947 */ /* 0x000fea000383ffff */
.L_x_6049:
[----:B-1----:R1:W3:Y:S02]  /*106a0*/  SYNCS.PHASECHK.TRANS64.TRYWAIT P1, [R5+URZ+0x2e860], R2 ;  /* 0x02e86002050075a7 */ /* 0x0022e4000802017f */
[----:B---3--:R-:W-:Y:S05]  /*106b0*/  @!P1 NANOSLEEP.SYNCS 0x989680 ;  /* 0x009896800000995d */ /* 0x008fea0003900000 */
[----:B------:R-:W3:Y:S02]  /*106c0*/  @!P1 SYNCS.PHASECHK.TRANS64 P1, [R5+URZ+0x2e860], R2 ;  /* 0x02e86002050095a7 */ /* 0x000ee4000802007f */
[----:B---3--:R-:W-:Y:S05]  /*106d0*/  @!P1 BRA `(.L_x_6049) ;  /* 0xfffffffc00f09947 */ /* 0x008fea000383ffff */
[----:B------:R-:W-:Y:S05]  /*106e0*/  BRA `(.L_x_6089) ;  /* 0xffffffec00347947 */ /* 0x000fea000383ffff */
.L_x_6051:
[----:B---3--:R3:W4:Y:S02]  /*106f0*/  SYNCS.PHASECHK.TRANS64.TRYWAIT P0, [R0+URZ+0x2e880], R3 ;  /* 0x02e88003000075a7 */ /* 0x008724000800017f */
[----:B----4-:R-:W-:Y:S05]  /*10700*/  @!P0 NANOSLEEP.SYNCS 0x989680 ;  /* 0x009896800000895d */ /* 0x010fea0003900000 */
[----:B------:R-:W4:Y:S02]  /*10710*/  @!P0 SYNCS.PHASECHK.TRANS64 P0, [R0+URZ+0x2e880], R3 ;  /* 0x02e88003000085a7 */ /* 0x000f24000800007f */
[----:B----4-:R-:W-:Y:S05]  /*10720*/  @!P0 BRA `(.L_x_6051) ;  /* 0xfffffffc00f08947 */ /* 0x010fea000383ffff */
[----:B------:R-:W-:Y:S05]  /*10730*/  BRA `(.L_x_6052) ;  /* 0xffffffec00307947 */ /* 0x000fea000383ffff */
.L_x_6090:
        /* <DEDUP_REMOVED lines=12> */
.L_x_13276:


//--------------------- .text._ZN7cutlass13device_kernelIN5flash11enable_sm90INS1_16FlashAttnFwdSm90INS1_25CollectiveMainloopFwdSm90ILi2EN4cute5tupleIJNS5_1CILi1EEES8_S8_EEENS6_IJNS7_ILi128EEENS7_ILi224EEESA_EEELi128ENS_12float_e4m3_tEfNS_4arch4Sm90ELb0ELb0ELb0ELb1ELb0ELb0ELb0ELb1ELb1ELb1ELb1ELb0EEENS1_21CollectiveEpilogueFwdINS6_IJSA_SA_SB_EEES9_NS_10bfloat16_tESF_Li256ELb1ELb1ELb1ELb1EEENS1_36VarlenDynamicPersistentTileSchedulerILi128ELi224ELi256ELi128ELb1ELb1ELb1ELb0ELb1ELb1EEEEEEEEEvNT_6ParamsE --------------------------
	.section	.text._ZN7cutlass13device_kernelIN5flash11enable_sm90INS1_16FlashAttnFwdSm90INS1_25CollectiveMainloopFwdSm90ILi2EN4cute5tupleIJNS5_1CILi1EEES8_S8_EEENS6_IJNS7_ILi128EEENS7_ILi224EEESA_EEELi128ENS_12float_e4m3_tEfNS_4arch4Sm90ELb0ELb0ELb0ELb1ELb0ELb0ELb0ELb1ELb1ELb1ELb1ELb0EEENS1_21CollectiveEpilogueFwdINS6_IJSA_SA_SB_EEES9_NS_10bfloat16_tESF_Li256ELb1ELb1ELb1ELb1EEENS1_36VarlenDynamicPersistentTileSchedulerILi128ELi224ELi256ELi128ELb1ELb1ELb1ELb0ELb1ELb1EEEEEEEEEvNT_6ParamsE,"ax",@progbits
	.align	128
.text._ZN7cutlass13device_kernelIN5flash11enable_sm90INS1_16FlashAttnFwdSm90INS1_25CollectiveMainloopFwdSm90ILi2EN4cute5tupleIJNS5_1CILi1EEES8_S8_EEENS6_IJNS7_ILi128EEENS7_ILi224EEESA_EEELi128ENS_12float_e4m3_tEfNS_4arch4Sm90ELb0ELb0ELb0ELb1ELb0ELb0ELb0ELb1ELb1ELb1ELb1ELb0EEENS1_21CollectiveEpilogueFwdINS6_IJSA_SA_SB_EEES9_NS_10bfloat16_tESF_Li256ELb1ELb1ELb1ELb1EEENS1_36VarlenDynamicPersistentTileSchedulerILi128ELi224ELi256ELi128ELb1ELb1ELb1ELb0ELb1ELb1EEEEEEEEEvNT_6ParamsE:
        .type           _ZN7cutlass13device_kernelIN5flash11enable_sm90INS1_16FlashAttnFwdSm90INS1_25CollectiveMainloopFwdSm90ILi2EN4cute5tupleIJNS5_1CILi1EEES8_S8_EEENS6_IJNS7_ILi128EEENS7_ILi224EEESA_EEELi128ENS_12float_e4m3_tEfNS_4arch4Sm90ELb0ELb0ELb0ELb1ELb0ELb0ELb0ELb1ELb1ELb1ELb1ELb0EEENS1_21CollectiveEpilogueFwdINS6_IJSA_SA_SB_EEES9_NS_10bfloat16_tESF_Li256ELb1ELb1ELb1ELb1EEENS1_36VarlenDynamicPersistentTileSchedulerILi128ELi224ELi256ELi128ELb1ELb1ELb1ELb0ELb1ELb1EEEEEEEEEvNT_6ParamsE,@function
        .size           _ZN7cutlass13device_kernelIN5flash11enable_sm90INS1_16FlashAttnFwdSm90INS1_25CollectiveMainloopFwdSm90ILi2EN4cute5tupleIJNS5_1CILi1EEES8_S8_EEENS6_IJNS7_ILi128EEENS7_ILi224EEESA_EEELi128ENS_12float_e4m3_tEfNS_4arch4Sm90ELb0ELb0ELb0ELb1ELb0ELb0ELb0ELb1ELb1ELb1ELb1ELb0EEENS1_21CollectiveEpilogueFwdINS6_IJSA_SA_SB_EEES9_NS_10bfloat16_tESF_Li256ELb1ELb1ELb1ELb1EEENS1_36VarlenDynamicPersistentTileSchedulerILi128ELi224ELi256ELi128ELb1ELb1ELb1ELb0ELb1ELb1EEEEEEEEEvNT_6ParamsE,(.L_x_13277 - _ZN7cutlass13device_kernelIN5flash11enable_sm90INS1_16FlashAttnFwdSm90INS1_25CollectiveMainloopFwdSm90ILi2EN4cute5tupleIJNS5_1CILi1EEES8_S8_EEENS6_IJNS7_ILi128EEENS7_ILi224EEESA_EEELi128ENS_12float_e4m3_tEfNS_4arch4Sm90ELb0ELb0ELb0ELb1ELb0ELb0ELb0ELb1ELb1ELb1ELb1ELb0EEENS1_21CollectiveEpilogueFwdINS6_IJSA_SA_SB_EEES9_NS_10bfloat16_tESF_Li256ELb1ELb1ELb1ELb1EEENS1_36VarlenDynamicPersistentTileSchedulerILi128ELi224ELi256ELi128ELb1ELb1ELb1ELb0ELb1ELb1EEEEEEEEEvNT_6ParamsE)
        .other          _ZN7cutlass13device_kernelIN5flash11enable_sm90INS1_16FlashAttnFwdSm90INS1_25CollectiveMainloopFwdSm90ILi2EN4cute5tupleIJNS5_1CILi1EEES8_S8_EEENS6_IJNS7_ILi128EEENS7_ILi224EEESA_EEELi128ENS_12float_e4m3_tEfNS_4arch4Sm90ELb0ELb0ELb0ELb1ELb0ELb0ELb0ELb1ELb1ELb1ELb1ELb0EEENS1_21CollectiveEpilogueFwdINS6_IJSA_SA_SB_EEES9_NS_10bfloat16_tESF_Li256ELb1ELb1ELb1ELb1EEENS1_36VarlenDynamicPersistentTileSchedulerILi128ELi224ELi256ELi128ELb1ELb1ELb1ELb0ELb1ELb1EEEEEEEEEvNT_6ParamsE,@"STO_CUDA_ENTRY STV_DEFAULT"
_ZN7cutlass13device_kernelIN5flash11enable_sm90INS1_16FlashAttnFwdSm90INS1_25CollectiveMainloopFwdSm90ILi2EN4cute5tupleIJNS5_1CILi1EEES8_S8_EEENS6_IJNS7_ILi128EEENS7_ILi224EEESA_EEELi128ENS_12float_e4m3_tEfNS_4arch4Sm90ELb0ELb0ELb0ELb1ELb0ELb0ELb0ELb1ELb1ELb1ELb1ELb0EEENS1_21CollectiveEpilogueFwdINS6_IJSA_SA_SB_EEES9_NS_10bfloat16_tESF_Li256ELb1ELb1ELb1ELb1EEENS1_36VarlenDynamicPersistentTileSchedulerILi128ELi224ELi256ELi128ELb1ELb1ELb1ELb0ELb1ELb1EEEEEEEEEvNT_6ParamsE:
        /* <DEDUP_REMOVED lines=18> */
.L_x_6092:
[----:B------:R-:W-:Y:S05]  /*0120*/  BSYNC B0 ;  /* 0x0000000000007941 */ /* 0x000fea0003800000 */
.L_x_6091:
        /* <DEDUP_REMOVED lines=41> */
.L_x_6093:
        /* <DEDUP_REMOVED lines=22> */
.L_x_6094:
        /* <DEDUP_REMOVED lines=18> */
.L_x_6095:
        /* <DEDUP_REMOVED lines=22> */
.L_x_6096:
        /* <DEDUP_REMOVED lines=22> */
.L_x_6097:
[----:B------:R-:W-:Y:S01]  /*0900*/  PLOP3.LUT P0, PT, PT, PT, UP0, 0x80, 0x0 ;  /* 0x000000000000781c */ /* 0x000fe20003f0f008 */
[----:B------:R-:W-:Y:S01]  /*0910*/  UMOV UR38, 0x1 ;  /* 0x0000000100267882 */ /* 0x000fe20000000000 */
[----:B------:R-:W-:Y:S01]  /*0920*/  NOP ;  /* 0x0000000000007918 */ /* 0x000fe20000000000 */
[----:B------:R-:W-:Y:S01]  /*0930*/  USEL UR38, UR38, 0x2, !UP0 ;  /* 0x0000000226267887 */ /* 0x000fe2000c000000 */
[----:B------:R-:W-:Y:S01]  /*0940*/  ULDC.64 UR50, c[0x0][0x208] ;  /* 0x0000820000327ab9 */ /* 0x000fe20000000a00 */
[----:B012-4-:R-:W-:Y:S08]  /*0950*/  BAR.SYNC.DEFER_BLOCKING 0x0 ;  /* 0x0000000000007b1d */ /* 0x017ff00000010000 */
[----:B------:R-:W-:Y:S05]  /*0960*/  @!P0 BRA `(.L_x_6098) ;  /* 0x000000d4001c8947 */ /* 0x000fea0003800000 */
.L_x_6099:
        /* <DEDUP_REMOVED lines=25> */
[----:B------:R-:W-:Y:S02]  /*0b00*/  UMOV UR52, URZ ;  /* 0x0000003f00347c82 */ /* 0x000fe40008000000 */
[CC--:B------:R-:W-:Y:S02]  /*0b10*/  LEA.HI R2, R0.reuse, R12.reuse, RZ, 0x7 ;  /* 0x0000000c00027211 */ /* 0x0c0fe400078f38ff */
[----:B------:R-:W-:-:S02]  /*0b20*/  LEA.HI R4, R0, R12, RZ, 0x5 ;  /* 0x0000000c00047211 */ /* 0x000fc400078f28ff */
[----:B------:R-:W-:-:S03]  /*0b30*/  LOP3.LUT R3, R2, 0xffffff80, RZ, 0xc0, !PT ;  /* 0xffffff8002037812 */ /* 0x000fc600078ec0ff */
[----:B------:R-:W-:Y:S02]  /*0b40*/  IMAD.SHL.U32 R5, R4, 0x20, RZ ;  /* 0x0000002004057824 */ /* 0x000fe400078e00ff */
[----:B------:R-:W-:Y:S01]  /*0b50*/  IMAD.IADD R11, R12, 0x1, -R3 ;  /* 0x000000010c0b7824 */ /* 0x000fe200078e0a03 */
[----:B------:R-:W-:Y:S02]  /*0b60*/  LEA.HI R3, R0, R12, RZ, 0x4 ;  /* 0x0000000c00037211 */ /* 0x000fe400078f20ff */
[----:B------:R-:W-:Y:S02]  /*0b70*/  LOP3.LUT R5, R5, 0xfffffc00, RZ, 0xc0, !PT ;  /* 0xfffffc0005057812 */ /* 0x000fe400078ec0ff */
[C---:B------:R-:W-:Y:S02]  /*0b80*/  LOP3.LUT R4, R3.reuse, 0x3fffff0, RZ, 0xc0, !PT ;  /* 0x03fffff003047812 */ /* 0x040fe400078ec0ff */
[----:B------:R-:W-:Y:S02]  /*0b90*/  SHF.R.S32.HI R6, RZ, 0x4, R3 ;  /* 0x00000004ff067819 */ /* 0x000fe40000011403 */
[----:B------:R-:W-:Y:S01]  /*0ba0*/  SHF.R.S32.HI R7, RZ, 0x1f, R11 ;  /* 0x0000001fff077819 */ /* 0x000fe2000001140b */
[----:B------:R-:W-:Y:S01]  /*0bb0*/  IMAD.IADD R4, R12, 0x1, -R4 ;  /* 0x000000010c047824 */ /* 0x000fe200078e0a04 */
[----:B------:R-:W-:-:S02]  /*0bc0*/  LEA.HI R3, R3, R6, RZ, 0x1 ;  /* 0x0000000603037211 */ /* 0x000fc400078f08ff */
[----:B------:R-:W-:Y:S01]  /*0bd0*/  LEA.HI R8, R7, R11, RZ, 0x2 ;  /* 0x0000000b07087211 */ /* 0x000fe200078f10ff */
[----:B------:R-:W-:Y:S01]  /*0be0*/  IMAD R4, R4, 0x40, R5 ;  /* 0x0000004004047824 */ /* 0x000fe200078e0205 */
[----:B------:R-:W-:Y:S02]  /*0bf0*/  LOP3.LUT R3, R3, 0x1ffffffe, RZ, 0xc0, !PT ;  /* 0x1ffffffe03037812 */ /* 0x000fe400078ec0ff */
[-C--:B------:R-:W-:Y:S02]  /*0c00*/  LEA.HI R5, R0, R12.reuse, RZ, 0x2 ;  /* 0x0000000c00057211 */ /* 0x080fe400078f10ff */
[--C-:B------:R-:W-:Y:S01]  /*0c10*/  SHF.R.S32.HI R9, RZ, 0x2, R8.reuse ;  /* 0x00000002ff097819 */ /* 0x100fe20000011408 */
[----:B------:R-:W-:Y:S01]  /*0c20*/  IMAD.IADD R3, R6, 0x1, -R3 ;  /* 0x0000000106037824 */ /* 0x000fe200078e0a03 */
[----:B------:R-:W-:Y:S02]  /*0c30*/  LOP3.LUT R5, R5, 0xfffffffc, RZ, 0xc0, !PT ;  /* 0xfffffffc05057812 */ /* 0x000fe400078ec0ff */
[----:B------:R-:W-:Y:S01]  /*0c40*/  SHF.R.S32.HI R10, RZ, 0x1f, R8 ;  /* 0x0000001fff0a7819 */ /* 0x000fe20000011408 */
[----:B------:R-:W-:Y:S01]  /*0c50*/  IMAD R3, R3, 0x8, R4 ;  /* 0x0000000803037824 */ /* 0x000fe200078e0204 */
[----:B------:R-:W-:Y:S01]  /*0c60*/  LEA.HI R0, R0, R12, RZ, 0x3 ;  /* 0x0000000c00007211 */ /* 0x000fe200078f18ff */
[----:B------:R-:W-:Y:S01]  /*0c70*/  IMAD.IADD R5, R12, 0x1, -R5 ;  /* 0x000000010c057824 */ /* 0x000fe200078e0a05 */
[----:B------:R-:W-:-:S02]  /*0c80*/  LEA.HI R10, R10, R9, RZ, 0x3 ;  /* 0x000000090a0a7211 */ /* 0x000fc400078f18ff */
[----:B------:R-:W-:Y:S01]  /*0c90*/  SHF.R.S32.HI R6, RZ, 0x7, R2 ;  /* 0x00000007ff067819 */ /* 0x000fe20000011402 */
[----:B------:R0:W-:Y:S01]  /*0ca0*/  STL [R1+0x4c], R3 ;  /* 0x00004c0301007387 */ /* 0x0001e20000100800 */
[----:B------:R-:W-:Y:S02]  /*0cb0*/  LOP3.LUT R18, R0, 0xfffffff8, RZ, 0xc0, !PT ;  /* 0xfffffff800127812 */ /* 0x000fe400078ec0ff */
[----:B------:R-:W-:Y:S02]  /*0cc0*/  LOP3.LUT R10, R10, 0xfffffff8, RZ, 0xc0, !PT ;  /* 0xfffffff80a0a7812 */ /* 0x000fe400078ec0ff */
[----:B------:R-:W-:Y:S01]  /*0cd0*/  LEA.HI R7, R7, R11, RZ, 0x5 ;  /* 0x0000000b07077211 */ /* 0x000fe200078f28ff */
[----:B------:R-:W-:Y:S01]  /*0ce0*/  IMAD.IADD R18, R12, 0x1, -R18 ;  /* 0x000000010c127824 */ /* 0x000fe200078e0a12 */
[----:B------:R-:W-:Y:S01]  /*0cf0*/  LEA.HI R2, R2, R6, RZ, 0x1 ;  /* 0x0000000602027211 */ /* 0x000fe200078f08ff */
[----:B------:R-:W-:Y:S01]  /*0d00*/  IMAD.IADD R10, R9, 0x1, -R10 ;  /* 0x00000001090a7824 */ /* 0x000fe200078e0a0a */
[----:B------:R-:W-:Y:S01]  /*0d10*/  LOP3.LUT R8, R8, 0x7ffffffc, RZ, 0xc0, !PT ;  /* 0x7ffffffc08087812 */ /* 0x000fe200078ec0ff */
[----:B------:R-:W-:Y:S01]  /*0d20*/  IMAD.SHL.U32 R16, R18, 0x8, RZ ;  /* 0x0000000812107824 */ /* 0x000fe200078e00ff */
[----:B0-----:R-:W-:-:S02]  /*0d30*/  LEA.HI R3, R5, R5, RZ, 0x1 ;  /* 0x0000000505037211 */ /* 0x001fc400078f08ff */
[----:B------:R-:W-:Y:S01]  /*0d40*/  SHF.R.S32.HI R7, RZ, 0x5, R7 ;  /* 0x00000005ff077819 */ /* 0x000fe20000011407 */
[----:B------:R-:W-:Y:S01]  /*0d50*/  IMAD.IADD R8, R11, 0x1, -R8 ;  /* 0x000000010b087824 */ /* 0x000fe200078e0a08 */
[----:B------:R-:W-:Y:S01]  /*0d60*/  LOP3.LUT R2, R2, 0x3fffffe, RZ, 0xc0, !PT ;  /* 0x03fffffe02027812 */ /* 0x000fe200078ec0ff */
[----:B------:R-:W-:Y:S01]  /*0d70*/  VIADD R17, R16, 0x40 ;  /* 0x0000004010117836 */ /* 0x000fe20000000000 */
[----:B------:R-:W-:Y:S01]  /*0d80*/  LOP3.LUT R4, R3, 0x1ffffffe, RZ, 0xc0, !PT ;  /* 0x1ffffffe03047812 */ /* 0x000fe200078ec0ff */
[----:B------:R-:W-:Y:S01]  /*0d90*/  IMAD R7, R7, 0x10, R10 ;  /* 0x0000001007077824 */ /* 0x000fe200078e020a */
[----:B------:R-:W-:Y:S01]  /*0da0*/  SHF.R.S32.HI R3, RZ, 0x1f, R16 ;  /* 0x0000001fff037819 */ /* 0x000fe20000011410 */
[----:B------:R-:W-:Y:S01]  /*0db0*/  IMAD.IADD R2, R6, 0x1, -R2 ;  /* 0x0000000106027824 */ /* 0x000fe200078e0a02 */
[----:B------:R-:W-:Y:S01]  /*0dc0*/  SHF.R.S32.HI R6, RZ, 0x3, R0 ;  /* 0x00000003ff067819 */ /* 0x000fe20000011400 */
[----:B------:R-:W-:Y:S01]  /*0dd0*/  IMAD.IADD R4, R5, 0x1, -R4 ;  /* 0x0000000105047824 */ /* 0x000fe200078e0a04 */
[----:B------:R-:W-:Y:S01]  /*0de0*/  SHF.R.S32.HI R0, RZ, 0x1f, R17 ;  /* 0x0000001fff007819 */ /* 0x000fe20000011411 */
[----:B------:R-:W-:-:S02]  /*0df0*/  IMAD.SHL.U32 R5, R8, 0x2, RZ ;  /* 0x0000000208057824 */ /* 0x000fc400078e00ff */
[----:B------:R-:W-:Y:S02]  /*0e00*/  IMAD R2, R2, 0x40, R7 ;  /* 0x0000004002027824 */ /* 0x000fe400078e0207 */
[C---:B------:R-:W-:Y:S02]  /*0e10*/  VIADD R3, R5.reuse, 0x8 ;  /* 0x0000000805037836 */ /* 0x040fe40000000000 */
[C---:B------:R-:W-:Y:S01]  /*0e20*/  VIADD R0, R5.reuse, 0x10 ;  /* 0x0000001005007836 */ /* 0x040fe20000000000 */
[----:B------:R-:W-:Y:S01]  /*0e30*/  STL [R1+0x44], R2 ;  /* 0x0000440201007387 */ /* 0x000fe20000100800 */
[C---:B------:R-:W-:Y:S01]  /*0e40*/  VIADD R236, R5.reuse, 0x20 ;  /* 0x0000002005ec7836 */ /* 0x040fe20000000000 */
[----:B------:R-:W-:Y:S01]  /*0e50*/  SHF.R.S32.HI R6, RZ, 0x1f, R3 ;  /* 0x0000001fff067819 */ /* 0x000fe20000011403 */
[C---:B------:R-:W-:Y:S01]  /*0e60*/  VIADD R233, R5.reuse, 0x38 ;  /* 0x0000003805e97836 */ /* 0x040fe20000000000 */
[----:B------:R-:W-:Y:S01]  /*0e70*/  STL [R1+0x8], R5 ;  /* 0x0000080501007387 */ /* 0x000fe20000100800 */
[----:B------:R-:W-:-:S02]  /*0e80*/  VIADD R230, R5, 0x50 ;  /* 0x0000005005e67836 */ /* 0x000fc40000000000 */
[C---:B------:R-:W-:Y:S01]  /*0e90*/  VIADD R237, R5.reuse, 0x18 ;  /* 0x0000001805ed7836 */ /* 0x040fe20000000000 */
[----:B------:R0:W-:Y:S01]  /*0ea0*/  STL [R1+0x4], R3 ;  /* 0x0000040301007387 */ /* 0x0001e20000100800 */
[C---:B------:R-:W-:Y:S02]  /*0eb0*/  VIADD R235, R5.reuse, 0x28 ;  /* 0x0000002805eb7836 */ /* 0x040fe40000000000 */
[C---:B------:R-:W-:Y:S01]  /*0ec0*/  VIADD R234, R5.reuse, 0x30 ;  /* 0x0000003005ea7836 */ /* 0x040fe20000000000 */
[----:B------:R1:W-:Y:S01]  /*0ed0*/  STL [R1], R0 ;  /* 0x0000000001007387 */ /* 0x0003e20000100800 */
[C---:B------:R-:W-:Y:S02]  /*0ee0*/  VIADD R232, R5.reuse, 0x40 ;  /* 0x0000004005e87836 */ /* 0x040fe40000000000 */
[C---:B------:R-:W-:Y:S01]  /*0ef0*/  VIADD R231, R5.reuse, 0x48 ;  /* 0x0000004805e77836 */ /* 0x040fe20000000000 */
[----:B------:R-:W-:Y:S01]  /*0f00*/  STL [R1+0x40], R6 ;  /* 0x0000400601007387 */ /* 0x000fe20000100800 */
        /* <DEDUP_REMOVED lines=10> */
[----:B-1----:R-:W-:Y:S02]  /*0fb0*/  SHF.R.S32.HI R0, RZ, 0x1f, R236 ;  /* 0x0000001fff007819 */ /* 0x002fe400000114ec */
[----:B------:R-:W-:Y:S01]  /*0fc0*/  SHF.R.S32.HI R0, RZ, 0x1f, R233 ;  /* 0x0000001fff007819 */ /* 0x000fe200000114e9 */
[----:B------:R0:W-:Y:S01]  /*0fd0*/  STL [R1+0x3c], R5 ;  /* 0x00003c0501007387 */ /* 0x0001e20000100800 */
[----:B------:R-:W-:Y:S02]  /*0fe0*/  SHF.R.S32.HI R0, RZ, 0x1f, R230 ;  /* 0x0000001fff007819 */ /* 0x000fe400000114e6 */
[----:B------:R-:W-:Y:S01]  /*0ff0*/  SHF.R.S32.HI R0, RZ, 0x1f, R23 ;  /* 0x0000001fff007819 */ /* 0x000fe20000011417 */
[----:B------:R-:W-:Y:S01]  /*1000*/  IMAD R0, R4, 0x8, R2 ;  /* 0x0000000804007824 */ /* 0x000fe200078e0202 */
[----:B------:R-:W-:-:S04]  /*1010*/  SHF.R.S32.HI R3, RZ, 0x1f, R19 ;  /* 0x0000001fff037819 */ /* 0x000fc80000011413 */
[----:B------:R1:W-:Y:S01]  /*1020*/  STL [R1+0x48], R0 ;  /* 0x0000480001007387 */ /* 0x0003e20000100800 */
[----:B0-----:R-:W-:Y:S02]  /*1030*/  SHF.R.S32.HI R5, RZ, 0x1f, R235 ;  /* 0x0000001fff057819 */ /* 0x001fe400000114eb */
[----:B------:R-:W-:Y:S02]  /*1040*/  SHF.R.S32.HI R5, RZ, 0x1f, R232 ;  /* 0x0000001fff057819 */ /* 0x000fe400000114e8 */
[----:B------:R-:W-:Y:S02]  /*1050*/  SHF.R.S32.HI R5, RZ, 0x1f, R229 ;  /* 0x0000001fff057819 */ /* 0x000fe400000114e5 */
[----:B------:R-:W-:-:S07]  /*1060*/  SHF.R.S32.HI R5, RZ, 0x1f, R22 ;  /* 0x0000001fff057819 */ /* 0x000fce0000011416 */
.L_x_6147:
[----:B0-23--:R-:W0:Y:S01]  /*1070*/  LDC.64 R2, c[0x0][0xc88] ;  /* 0x00032200ff027b82 */ /* 0x00de220000000a00 */
[----:B------:R-:W-:Y:S01]  /*1080*/  ULDC.64 UR14, c[0x0][0x998] ;  /* 0x00026600000e7ab9 */ /* 0x000fe20000000a00 */
[----:B------:R-:W-:Y:S01]  /*1090*/  ULDC.64 UR12, c[0x0][0x990] ;  /* 0x00026400000c7ab9 */ /* 0x000fe20000000a00 */
[----:B------:R-:W-:Y:S01]  /*10a0*/  ULDC.64 UR8, c[0x0][0xa28] ;  /* 0x00028a0000087ab9 */ /* 0x000fe20000000a00 */
[----:B------:R-:W-:Y:S01]  /*10b0*/  ULDC.64 UR10, c[0x0][0xa20] ;  /* 0x00028800000a7ab9 */ /* 0x000fe20000000a00 */
[----:B------:R-:W-:Y:S01]  /*10c0*/  ULOP3.LUT UR42, UR6, 0xffff, URZ, 0xc0, !UPT ;  /* 0x0000ffff062a7892 */ /* 0x000fe2000f8ec03f */
[----:B------:R-:W-:Y:S01]  /*10d0*/  ULDC UR4, c[0x0][0x424] ;  /* 0x0001090000047ab9 */ /* 0x000fe20000000800 */
[----:B0-----:R-:W-:-:S06]  /*10e0*/  IMAD.WIDE R2, R31, 0x4, R2 ;  /* 0x000000041f027825 */ /* 0x001fcc00078e0202 */
[----:B------:R-:W2:Y:S01]  /*10f0*/  LDG.E R2, desc[UR50][R2.64] ;  /* 0x0000003202027981 */ /* 0x000ea2000c1e1900 */
[----:B------:R-:W-:Y:S01]  /*1100*/  ISETP.NE.U32.AND P1, PT, RZ, UR14, PT ;  /* 0x0000000eff007c0c */ /* 0x000fe2000bf25070 */
[----:B------:R-:W-:Y:S01]  /*1110*/  UISETP.NE.U32.AND UP0, UPT, UR8, URZ, UPT ;  /* 0x0000003f0800728c */ /* 0x000fe2000bf05070 */
[----:B------:R-:W-:Y:S01]  /*1120*/  ISETP.NE.U32.AND P0, PT, RZ, UR12, PT ;  /* 0x0000000cff007c0c */ /* 0x000fe2000bf05070 */
[----:B------:R-:W-:Y:S01]  /*1130*/  UISETP.NE.U32.AND UP1, UPT, UR10, URZ, UPT ;  /* 0x0000003f0a00728c */ /* 0x000fe2000bf25070 */
[----:B------:R-:W-:Y:S01]  /*1140*/  ISETP.NE.AND.EX P1, PT, RZ, UR15, PT, P1 ;  /* 0x0000000fff007c0c */ /* 0x000fe2000bf25310 */
[----:B------:R-:W-:Y:S01]  /*1150*/  UISETP.NE.AND.EX UP0, UPT, UR9, URZ, UPT, UP0 ;  /* 0x0000003f0900728c */ /* 0x000fe2000bf05300 */
[----:B------:R-:W-:Y:S01]  /*1160*/  ISETP.NE.AND.EX P0, PT, RZ, UR13, PT, P0 ;  /* 0x0000000dff007c0c */ /* 0x000fe2000bf05300 */
[----:B------:R-:W-:-:S04]  /*1170*/  UISETP.NE.AND.EX UP1, UPT, UR11, URZ, UPT, UP1 ;  /* 0x0000003f0b00728c */ /* 0x000fc8000bf25310 */
[----:B------:R-:W-:Y:S02]  /*1180*/  PLOP3.LUT P4, PT, PT, PT, UP0, 0x80, 0x0 ;  /* 0x000000000000781c */ /* 0x000fe40003f8f008 */
[----:B------:R-:W-:-:S04]  /*1190*/  PLOP3.LUT P5, PT, PT, PT, UP1, 0x80, 0x0 ;  /* 0x000000000000781c */ /* 0x000fc80003faf018 */
[----:B------:R-:W0:Y:S08]  /*11a0*/  @P1 LDC.64 R8, c[0x0][0x9b8] ;  /* 0x00026e00ff081b82 */ /* 0x000e300000000a00 */
[----:B-1----:R-:W1:Y:S08]  /*11b0*/  @P0 LDC.64 R6, c[0x0][0x9a8] ;  /* 0x00026a00ff060b82 */ /* 0x002e700000000a00 */
[----:B------:R-:W3:Y:S08]  /*11c0*/  @P0 LDC.64 R14, c[0x0][0x9b0] ;  /* 0x00026c00ff0e0b82 */ /* 0x000ef00000000a00 */
[----:B----4-:R-:W4:Y:S01]  /*11d0*/  @P1 LDC.64 R20, c[0x0][0x9c0] ;  /* 0x00027000ff141b82 */ /* 0x010f220000000a00 */
        /* <DEDUP_REMOVED lines=58> */
.L_x_6100:
[----:B------:R-:W-:Y:S01]  /*1580*/  UIADD3 UR53, -UR53, UR4, URZ ;  /* 0x0000000435357290 */ /* 0x000fe2000fffe13f */
[----:B-----5:R-:W-:Y:S01]  /*1590*/  FMUL.FTZ R0, R7, R0 ;  /* 0x0000000007007220 */ /* 0x020fe20000410000 */
[----:B------:R-:W-:Y:S02]  /*15a0*/  USHF.R.U32.HI UR9, URZ, 0x8, UR6 ;  /* 0x000000083f097899 */ /* 0x000fe40008011606 */
[----:B------:R-:W-:Y:S02]  /*15b0*/  UISETP.GE.AND UP0, UPT, UR53, 0x1, UPT ;  /* 0x000000013500788c */ /* 0x000fe4000bf06270 */
[----:B------:R-:W-:Y:S01]  /*15c0*/  UIADD3 UR5, UR53, 0xdf, URZ ;  /* 0x000000df35057890 */ /* 0x000fe2000fffe03f */
[----:B------:R-:W-:Y:S01]  /*15d0*/  UMOV UR4, URZ ;  /* 0x0000003f00047c82 */ /* 0x000fe20008000000 */
[----:B------:R-:W-:Y:S02]  /*15e0*/  ULEA.HI UR8, UR8, UR9, URZ, 0x10 ;  /* 0x0000000908087291 */ /* 0x000fe4000f8f803f */
[----:B------:R-:W-:Y:S01]  /*15f0*/  PLOP3.LUT P0, PT, PT, PT, UP0, 0x80, 0x0 ;  /* 0x000000000000781c */ /* 0x000fe20003f0f008 */
[----:B------:R-:W-:Y:S01]  /*1600*/  UIMAD.WIDE UR6, UR5, -0x6db6db6d, UR4 ;  /* 0x92492493050678a5 */ /* 0x000fe2000f8e0204 */
[----:B------:R-:W-:Y:S01]  /*1610*/  ULDC UR11, c[0x0][0x988] ;  /* 0x00026200000b7ab9 */ /* 0x000fe20000000800 */
[----:B------:R-:W-:-:S02]  /*1620*/  ULOP3.LUT UR39, UR8, 0xff, URZ, 0xc0, !UPT ;  /* 0x000000ff08277892 */ /* 0x000fc4000f8ec03f */
[----:B------:R-:W-:Y:S02]  /*1630*/  USHF.R.U32.HI UR5, URZ, 0x1f, UR7 ;  /* 0x0000001f3f057899 */ /* 0x000fe40008011607 */
[----:B------:R-:W-:Y:S02]  /*1640*/  USHF.R.U32.HI UR45, URZ, 0x10, UR8 ;  /* 0x000000103f2d7899 */ /* 0x000fe40008011608 */
[----:B------:R-:W-:-:S04]  /*1650*/  ULEA.HI.SX32 UR9, UR7, UR5, 0x19 ;  /* 0x0000000507097291 */ /* 0x000fc8000f8fca3f */
[----:B------:R-:W-:Y:S08]  /*1660*/  @!P0 BRA `(.L_x_6101) ;  /* 0x0000000000908947 */ /* 0x000ff00003800000 */
        /* <DEDUP_REMOVED lines=36> */
.L_x_6101:
        /* <DEDUP_REMOVED lines=26> */
[----:B------:R-:W-:Y:S01]  /*1a50*/  UISETP.GT.AND UP0, UPT, UR49, UR40, UPT ;  /* 0x000000283100728c */ /* 0x000fe2000bf04270 */
[----:B------:R-:W-:Y:S01]  /*1a60*/  IMAD.MOV.U32 R90, RZ, RZ, RZ ;  /* 0x000000ffff5a7224 */ /* 0x000fe200078e00ff */
[----:B------:R-:W-:Y:S02]  /*1a70*/  CS2R R60, SRZ ;  /* 0x00000000003c7805 */ /* 0x000fe4000001ff00 */
[----:B------:R-:W-:Y:S02]  /*1a80*/  CS2R R56, SRZ ;  /* 0x0000000000387805 */ /* 0x000fe4000001ff00 */
[----:B------:R-:W-:Y:S02]  /*1a90*/  CS2R R62, SRZ ;  /* 0x00000000003e7805 */ /* 0x000fe4000001ff00 */
[----:B------:R-:W-:Y:S02]  /*1aa0*/  CS2R R58, SRZ ;  /* 0x00000000003a7805 */ /* 0x000fe4000001ff00 */
[----:B------:R-:W-:-:S02]  /*1ab0*/  PLOP3.LUT P1, PT, PT, PT, UP0, 0x80, 0x0 ;  /* 0x000000000000781c */ /* 0x000fc40003f2f008 */
        /* <DEDUP_REMOVED lines=49> */
.L_x_6103:
        /* <DEDUP_REMOVED lines=13> */
.L_x_6238:
[----:B------:R-:W-:Y:S05]  /*1ea0*/  @!P0 BRA `(.L_x_6105) ;  /* 0x0000000000048947 */ /* 0x000fea0003800000 */
[----:B------:R-:W-:Y:S01]  /*1eb0*/  BPT.TRAP 0x1 ;  /* 0x000000040000795c */ /* 0x000fe20000300000 */
.L_x_6105:
[----:B------:R-:W-:Y:S02]  /*1ec0*/  IMAD.U32 R6, RZ, RZ, UR46 ;  /* 0x0000002eff067e24 */ /* 0x000fe4000f8e00ff */
[----:B------:R-:W-:-:S03]  /*1ed0*/  IMAD.U32 R7, RZ, RZ, UR52 ;  /* 0x00000034ff077e24 */ /* 0x000fc6000f8e00ff */
[----:B------:R-:W-:Y:S01]  /*1ee0*/  SHF.L.U32 R6, R6, 0x1f, RZ ;  /* 0x0000001f06067819 */ /* 0x000fe200000006ff */
[----:B------:R-:W-:-:S04]  /*1ef0*/  IMAD R7, R7, 0x8, R0 ;  /* 0x0000000807077824 */ /* 0x000fc800078e0200 */
[----:B------:R1:W2:Y:S01]  /*1f00*/  SYNCS.PHASECHK.TRANS64.TRYWAIT P2, [R7+URZ+0x2e830], R6 ;  /* 0x02e83006070075a7 */ /* 0x0002a2000804017f */
[----:B------:R-:W-:Y:S05]  /*1f10*/  @!P0 BRA `(.L_x_6106) ;  /* 0x0000000000048947 */ /* 0x000fea0003800000 */
[----:B------:R-:W-:Y:S01]  /*1f20*/  BPT.TRAP 0x1 ;  /* 0x000000040000795c */ /* 0x000fe20000300000 */
.L_x_6106:
[----:B0-----:R-:W0:Y:S01]  /*1f30*/  S2R R3, SR_TID.X ;  /* 0x0000000000037919 */ /* 0x001e220000002100 */
[----:B------:R-:W-:-:S05]  /*1f40*/  VIADD R4, R0, 0x20400 ;  /* 0x0002040000047836 */ /* 0x000fca0000000000 */
[----:B------:R-:W-:-:S04]  /*1f50*/  SHF.R.U32.HI R4, RZ, 0x4, R4 ;  /* 0x00000004ff047819 */ /* 0x000fc80000011604 */
[----:B------:R-:W-:Y:S02]  /*1f60*/  LOP3.LUT R4, R4, 0x3fff, RZ, 0xc0, !PT ;  /* 0x00003fff04047812 */ /* 0x000fe400078ec0ff */
[----:B0-----:R-:W-:Y:S01]  /*1f70*/  LOP3.LUT P1, R3, R3, 0x7f, RZ, 0xc0, !PT ;  /* 0x0000007f03037812 */ /* 0x001fe2000782c0ff */
[----:B--2---:R-:W-:-:S12]  /*1f80*/  @P2 BRA `(.L_x_6107) ;  /* 0x0000000000082947 */ /* 0x004fd80003800000 */
[----:B------:R-:W0:Y:S02]  /*1f90*/  SYNCS.PHASECHK.TRANS64.TRYWAIT P2, [R7+URZ+0x2e830], R6 ;  /* 0x02e83006070075a7 */ /* 0x000e24000804017f */
[----:B0-----:R-:W-:Y:S05]  /*1fa0*/  @!P2 BRA `(.L_x_6108) ;  /* 0x0000011800a0a947 */ /* 0x001fea0003800000 */
.L_x_6107:
[----:B------:R-:W-:Y:S05]  /*1fb0*/  WARPSYNC.ALL ;  /* 0x0000000000007948 */ /* 0x000fea0003800000 */
[----:B------:R-:W-:Y:S01]  /*1fc0*/  IMAD.MOV.U32 R25, RZ, RZ, RZ ;  /* 0x000000ffff197224 */ /* 0x000fe200078e00ff */
[----:B------:R-:W-:-:S04]  /*1fd0*/  LOP3.LUT R4, R4, 0x10000, RZ, 0xfc, !PT ;  /* 0x0001000004047812 */ /* 0x000fc800078efcff */
[----:B------:R-:W-:Y:S01]  /*1fe0*/  R2UR UR20, R4 ;  /* 0x00000000041472ca */ /* 0x000fe200000e0000 */
[----:B------:R-:W-:Y:S01]  /*1ff0*/  ULOP3.LUT UR12, UR54, 0x10000, URZ, 0xfc, !UPT ;  /* 0x00010000360c7892 */ /* 0x000fe2000f8efc3f */
[----:B------:R-:W-:Y:S01]  /*2000*/  WARPGROUP.ARRIVE ;  /* 0x00000000000079c5 */ /* 0x000fe20000000000 */
[----:B------:R-:W-:Y:S01]  /*2010*/  UMOV UR17, 0x40000040 ;  /* 0x4000004000117882 */ /* 0x000fe20000000000 */
[----:B------:R-:W-:Y:S01]  /*2020*/  UMOV UR19, 0x40000040 ;  /* 0x4000004000137882 */ /* 0x000fe20000000000 */
[----:B------:R-:W2:Y:S01]  /*2030*/  LDL R10, [R1+0x8] ;  /* 0x00000800010a7983 */ /* 0x000ea20000100800 */
[----:B------:R-:W-:Y:S01]  /*2040*/  UIADD3 UR7, UR12, 0x2, URZ ;  /* 0x000000020c077890 */ /* 0x000fe2000fffe03f */
[----:B01----:R-:W-:Y:S01]  /*2050*/  IMAD.U32 R6, RZ, RZ, UR53 ;  /* 0x00000035ff067e24 */ /* 0x003fe2000f8e00ff */
[----:B------:R-:W-:Y:S01]  /*2060*/  UMOV UR16, UR12 ;  /* 0x0000000c00107c82 */ /* 0x000fe20008000000 */
[----:B------:R-:W-:Y:S01]  /*2070*/  UIADD3 UR11, UR12, 0x4, URZ ;  /* 0x000000040c0b7890 */ /* 0x000fe2000fffe03f */
[----:B------:R-:W-:Y:S01]  /*2080*/  IMAD.U32 R5, RZ, RZ, UR49 ;  /* 0x00000031ff057e24 */ /* 0x000fe2000f8e00ff */
[----:B------:R-:W-:Y:S01]  /*2090*/  UIADD3 UR14, UR12, 0x6, URZ ;  /* 0x000000060c0e7890 */ /* 0x000fe2000fffe03f */
[----:B------:R-:W-:Y:S01]  /*20a0*/  P2R R8, PR, RZ, 0x2 ;  /* 0x00000002ff087803 */ /* 0x000fe20000000000 */
[----:B------:R-:W-:Y:S01]  /*20b0*/  UIMAD UR20, UR52, 0x700, UR20 ;  /* 0x00000700341478a4 */ /* 0x000fe2000f8e0214 */
[----:B------:R-:W-:Y:S01]  /*20c0*/  P2R R9, PR, RZ, 0x1 ;  /* 0x00000001ff097803 */ /* 0x000fe20000000000 */
[----:B------:R-:W-:Y:S01]  /*20d0*/  UMOV UR15, 0x40000040 ;  /* 0x40000040000f7882 */ /* 0x000fe20000000000 */
[----:B------:R-:W-:-:S02]  /*20e0*/  UIADD3 UR49, UR49, -0x2, URZ ;  /* 0xfffffffe31317890 */ /* 0x000fc4000fffe03f */
[----:B------:R-:W-:Y:S02]  /*20f0*/  UIADD3 UR4, UR20, 0x300, URZ ;  /* 0x0000030014047890 */ /* 0x000fe4000fffe03f */
[----:B------:R-:W-:Y:S01]  /*2100*/  UMOV UR18, UR20 ;  /* 0x0000001400127c82 */ /* 0x000fe20008000000 */
[----:B------:R-:W-:Y:S01]  /*2110*/  UIADD3 UR5, UR20, 0x400, URZ ;  /* 0x0000040014057890 */ /* 0x000fe2000fffe03f */
[----:B------:R-:W-:Y:S01]  /*2120*/  QGMMA.64x32x32.F32.E4M3.E4M3 R124, gdesc[UR16], RZ, !UPT, gsb0 ;  /* 0x00600000107c79f3 */ /* 0x000fe2000c0008ff */
[----:B------:R-:W-:Y:S01]  /*2130*/  UIADD3 UR18, UR20, 0x100, URZ ;  /* 0x0000010014127890 */ /* 0x000fe2000fffe03f */
[----:B------:R-:W-:Y:S01]  /*2140*/  UMOV UR19, 0x40000040 ;  /* 0x4000004000137882 */ /* 0x000fe20000000000 */
[----:B------:R-:W-:Y:S02]  /*2150*/  UIADD3 UR6, UR20, 0x500, URZ ;  /* 0x0000050014067890 */ /* 0x000fe4000fffe03f */
[----:B------:R-:W-:Y:S02]  /*2160*/  UIADD3 UR8, UR20, 0x2, URZ ;  /* 0x0000000214087890 */ /* 0x000fe4000fffe03f */
[----:B------:R-:W-:-:S02]  /*2170*/  UIADD3 UR9, UR20, 0x402, URZ ;  /* 0x0000040214097890 */ /* 0x000fc4000fffe03f */
[----:B------:R-:W-:Y:S02]  /*2180*/  UIADD3 UR10, UR20, 0x502, URZ ;  /* 0x00000502140a7890 */ /* 0x000fe4000fffe03f */
[----:B------:R-:W-:Y:S02]  /*2190*/  UIADD3 UR13, UR20, 0x4, URZ ;  /* 0x00000004140d7890 */ /* 0x000fe4000fffe03f */
[----:B------:R-:W-:Y:S02]  /*21a0*/  UIADD3 UR12, UR20, 0x504, URZ ;  /* 0x00000504140c7890 */ /* 0x000fe4000fffe03f */
[----:B------:R-:W-:Y:S01]  /*21b0*/  UISETP.GE.AND UP0, UPT, UR49, UR40, UPT ;  /* 0x000000283100728c */ /* 0x000fe2000bf06270 */
        /* <DEDUP_REMOVED lines=19> */
[----:B------:R-:W-:Y:S01]  /*22f0*/  QGMMA.64x32x32.F32.E4M3.E4M3 R60, gdesc[UR16], RZ, !UPT, gsb0 ;  /* 0x00600000103c79f3 */ /* 0x000fe2000c0008ff */
[----:B------:R-:W-:Y:S01]  /*2300*/  UMOV UR18, UR6 ;  /* 0x0000000600127c82 */ /* 0x000fe20008000000 */
[----:B------:R-:W-:Y:S01]  /*2310*/  UMOV UR19, 0x40000040 ;  /* 0x4000004000137882 */ /* 0x000fe20000000000 */
[----:B------:R-:W-:Y:S01]  /*2320*/  UMOV UR6, UR8 ;  /* 0x0000000800067c82 */ /* 0x000fe20008000000 */
[----:B------:R-:W-:Y:S01]  /*2330*/  UIADD3 UR8, UR20, 0x302, URZ ;  /* 0x0000030214087890 */ /* 0x000fe2000fffe03f */
[----:B--2---:R-:W-:-:S05]  /*2340*/  IADD3 R6, R6, 0xe0, -R10 ;  /* 0x000000e006067810 */ /* 0x004fca0007ffe80a */
[----:B------:R-:W-:-:S05]  /*2350*/  IMAD R6, R5, -0xe0, R6 ;  /* 0xffffff2005067824 */ /* 0x000fca00078e0206 */
        /* <DEDUP_REMOVED lines=9> */
[----:B------:R-:W-:Y:S01]  /*23f0*/  QGMMA.64x32x32.F32.E4M3.E4M3 R44, gdesc[UR16], RZ, !UPT, gsb0 ;  /* 0x00600000102c79f3 */ /* 0x000fe2000c0008ff */
[----:B------:R-:W-:Y:S01]  /*2400*/  UMOV UR18, UR4 ;  /* 0x0000000400127c82 */ /* 0x000fe20008000000 */
[----:B------:R-:W-:Y:S01]  /*2410*/  UMOV UR19, 0x40000040 ;  /* 0x4000004000137882 */ /* 0x000fe20000000000 */
[----:B------:R-:W-:Y:S01]  /*2420*/  UMOV UR4, UR7 ;  /* 0x0000000700047c82 */ /* 0x000fe20008000000 */
        /* <DEDUP_REMOVED lines=117> */
[C---:B------:R-:W-:Y:S02]  /*2b80*/  ISETP.GT.AND P6, PT, R6.reuse, 0x21, PT ;  /* 0x000000210600780c */ /* 0x040fe40003fc4270 */
        /* <DEDUP_REMOVED lines=16> */
[----:B------:R-:W-:Y:S01]  /*2c90*/  FMNMX.FTZ R5, R109, R10, !PT ;  /* 0x0000000a6d057209 */ /* 0x000fe20007810000 */
[----:B------:R-:W-:Y:S01]  /*2ca0*/  UIADD3 UR20, UR20, 0x606, URZ ;  /* 0x0000060614147890 */ /* 0x000fe2000fffe03f */
        /* <DEDUP_REMOVED lines=33> */
[----:B------:R-:W-:Y:S01]  /*2ec0*/  UMOV UR14, UR6 ;  /* 0x00000006000e7c82 */ /* 0x000fe20008000000 */
[----:B------:R-:W-:Y:S01]  /*2ed0*/  UMOV UR15, 0x40000040 ;  /* 0x40000040000f7882 */ /* 0x000fe20000000000 */
        /* <DEDUP_REMOVED lines=17> */
[----:B------:R-:W-:Y:S02]  /*2ff0*/  FSEL R105, R105, -INF , P5 ;  /* 0xff80000069697808 */ /* 0x000fe40002800000 */
[----:B------:R-:W-:-:S02]  /*3000*/  ISETP.GT.AND P4, PT, R6, 0x60, PT ;  /* 0x000000600600780c */ /* 0x000fc40003f84270 */
[----:B------:R-:W-:Y:S02]  /*3010*/  FMNMX.FTZ R10, R104, R5, !PT ;  /* 0x00000005680a7209 */ /* 0x000fe40007810000 */
[----:B------:R-:W-:Y:S02]  /*3020*/  FSEL R103, R103, -INF , P3 ;  /* 0xff80000067677808 */ /* 0x000fe40001800000 */
[C---:B------:R-:W-:Y:S02]  /*3030*/  ISETP.GT.AND P3, PT, R6.reuse, 0x61, PT ;  /* 0x000000610600780c */ /* 0x040fe40003f64270 */
[----:B------:R-:W-:Y:S02]  /*3040*/  FMNMX.FTZ R5, R105, R10, !PT ;  /* 0x0000000a69057209 */ /* 0x000fe40007810000 */
[----:B------:R-:W-:Y:S02]  /*3050*/  FSEL R99, R99, -INF , P2 ;  /* 0xff80000063637808 */ /* 0x000fe40001000000 */
[----:B------:R-:W-:-:S02]  /*3060*/  ISETP.GT.AND P2, PT, R6, 0x68, PT ;  /* 0x000000680600780c */ /* 0x000fc40003f44270 */
[----:B------:R-:W-:Y:S02]  /*3070*/  FSEL R106, R106, -INF , P6 ;  /* 0xff8000006a6a7808 */ /* 0x000fe40003000000 */
        /* <DEDUP_REMOVED lines=9> */
[----:B------:R-:W-:Y:S01]  /*3110*/  UMOV UR14, UR7 ;  /* 0x00000007000e7c82 */ /* 0x000fe20008000000 */
[----:B------:R-:W-:Y:S01]  /*3120*/  UMOV UR15, 0x40000040 ;  /* 0x40000040000f7882 */ /* 0x000fe20000000000 */
        /* <DEDUP_REMOVED lines=21> */
[C---:B------:R-:W-:Y:S02]  /*3280*/  ISETP.GT.AND P5, PT, R6.reuse, 0x81, PT ;  /* 0x000000810600780c */ /* 0x040fe40003fa4270 */
[----:B------:R-:W-:Y:S02]  /*3290*/  FMNMX.FTZ R5, R89, R10, !PT ;  /* 0x0000000a59057209 */ /* 0x000fe40007810000 */
[----:B------:R-:W-:Y:S02]  /*32a0*/  FSEL R87, R87, -INF , P4 ;  /* 0xff80000057577808 */ /* 0x000fe40002000000 */
[----:B------:R-:W-:Y:S02]  /*32b0*/  ISETP.GT.AND P4, PT, R6, 0x88, PT ;  /* 0x000000880600780c */ /* 0x000fe40003f84270 */
        /* <DEDUP_REMOVED lines=64> */
[----:B------:R-:W-:Y:S02]  /*36c0*/  FMNMX.FTZ R10, R142, R5, !PT ;  /* 0x000000058e0a7209 */ /* 0x000fe40007810000 */
[----:B------:R-:W-:Y:S02]  /*36d0*/  FSEL R58, R58, -INF , P2 ;  /* 0xff8000003a3a7808 */ /* 0x000fe40001000000 */
[C---:B------:R-:W-:Y:S02]  /*36e0*/  ISETP.GT.AND P2, PT, R6.reuse, 0xc9, PT ;  /* 0x000000c90600780c */ /* 0x040fe40003f44270 */
[----:B------:R-:W-:Y:S02]  /*36f0*/  FSEL R55, R55, -INF , P3 ;  /* 0xff80000037377808 */ /* 0x000fe40001800000 */
[----:B------:R-:W-:-:S02]  /*3700*/  ISETP.GT.AND P3, PT, R6, 0xd0, PT ;  /* 0x000000d00600780c */ /* 0x000fc40003f64270 */
[----:B------:R-:W-:Y:S02]  /*3710*/  FSEL R54, R54, -INF , P4 ;  /* 0xff80000036367808 */ /* 0x000fe40002000000 */
[C---:B------:R-:W-:Y:S02]  /*3720*/  ISETP.GT.AND P4, PT, R6.reuse, 0xd1, PT ;  /* 0x000000d10600780c */ /* 0x040fe40003f84270 */
[----:B------:R-:W-:Y:S02]  /*3730*/  FSEL R51, R51, -INF , P5 ;  /* 0xff80000033337808 */ /* 0x000fe40002800000 */
[----:B------:R-:W-:Y:S02]  /*3740*/  ISETP.GT.AND P5, PT, R6, 0xd8, PT ;  /* 0x000000d80600780c */ /* 0x000fe40003fa4270 */
[----:B------:R-:W-:Y:S02]  /*3750*/  FSEL R50, R50, -INF , P6 ;  /* 0xff80000032327808 */ /* 0x000fe40003000000 */
[----:B------:R-:W-:-:S02]  /*3760*/  ISETP.GT.AND P6, PT, R6, 0xd9, PT ;  /* 0x000000d90600780c */ /* 0x000fc40003fc4270 */
[----:B------:R-:W-:Y:S02]  /*3770*/  P2R R15, PR, RZ, 0x2 ;  /* 0x00000002ff0f7803 */ /* 0x000fe40000000000 */
[----:B------:R-:W-:Y:S01]  /*3780*/  P2R R13, PR, RZ, 0x4 ;  /* 0x00000004ff0d7803 */ /* 0x000fe20000000000 */
[----:B------:R-:W-:Y:S02]  /*3790*/  WARPGROUP.DEPBAR.LE gsb0, 0x0 ;  /* 0x00008000000079c5 */ /* 0x000fe40000010000 */
        /* <DEDUP_REMOVED lines=16> */
[----:B------:R-:W-:Y:S02]  /*38a0*/  FMNMX.FTZ R33, R126, R127, !PT ;  /* 0x0000007f7e217209 */ /* 0x000fe40007810000 */
[----:B------:R-:W-:Y:S02]  /*38b0*/  FMNMX.FTZ R10, R145, R10, !PT ;  /* 0x0000000a910a7209 */ /* 0x000fe40007810000 */
[----:B------:R-:W-:Y:S02]  /*38c0*/  P2R R14, PR, RZ, 0x1 ;  /* 0x00000001ff0e7803 */ /* 0x000fe40000000000 */
[C---:B------:R-:W-:Y:S01]  /*38d0*/  ISETP.GT.AND P0, PT, R6.reuse, 0xb9, PT ;  /* 0x000000b90600780c */ /* 0x040fe20003f04270 */
[----:B------:R-:W0:Y:S01]  /*38e0*/  SHFL.BFLY PT, R5, R10, 0x2, 0x1f ;  /* 0x0c401f000a057f89 */ /* 0x000e2200000e0000 */
[----:B------:R-:W-:Y:S02]  /*38f0*/  ISETP.GT.AND P1, PT, R6, 0xc0, PT ;  /* 0x000000c00600780c */ /* 0x000fe40003f24270 */
        /* <DEDUP_REMOVED lines=11> */
[----:B0-----:R-:W-:Y:S02]  /*39b0*/  FMNMX.FTZ R11, R10, R5, !PT ;  /* 0x000000050a0b7209 */ /* 0x001fe40007810000 */
[----:B------:R-:W-:-:S02]  /*39c0*/  FMNMX.FTZ R6, R110, R41, !PT ;  /* 0x000000296e067209 */ /* 0x000fc40007810000 */
[----:B------:R-:W-:Y:S01]  /*39d0*/  FSEL R34, R34, -INF , P0 ;  /* 0xff80000022227808 */ /* 0x000fe20000000000 */
[----:B------:R-:W0:Y:S01]  /*39e0*/  SHFL.BFLY PT, R12, R11, 0x1, 0x1f ;  /* 0x0c201f000b0c7f89 */ /* 0x000e2200000e0000 */
[----:B------:R-:W-:Y:S02]  /*39f0*/  FMNMX.FTZ R41, R111, R6, !PT ;  /* 0x000000066f297209 */ /* 0x000fe40007810000 */
[----:B------:R-:W-:Y:S02]  /*3a00*/  ISETP.NE.AND P1, PT, R8, RZ, PT ;  /* 0x000000ff0800720c */ /* 0x000fe40003f25270 */
[----:B------:R-:W-:Y:S02]  /*3a10*/  FMNMX.FTZ R6, R114, R41, !PT ;  /* 0x0000002972067209 */ /* 0x000fe40007810000 */
[----:B------:R-:W-:Y:S02]  /*3a20*/  ISETP.NE.AND P0, PT, R9, RZ, PT ;  /* 0x000000ff0900720c */ /* 0x000fe40003f05270 */
[----:B------:R-:W-:-:S04]  /*3a30*/  FMNMX.FTZ R53, R115, R6, !PT ;  /* 0x0000000673357209 */ /* 0x000fc80007810000 */
[----:B------:R-:W-:-:S03]  /*3a40*/  FMNMX.FTZ R6, R118, R53, !PT ;  /* 0x0000003576067209 */ /* 0x000fc60007810000 */
[----:B------:R-:W-:Y:S01]  /*3a50*/  @!P1 VIADD R7, R7, 0x2e840 ;  /* 0x0002e84007079836 */ /* 0x000fe20000000000 */
        /* <DEDUP_REMOVED lines=8> */
[----:B------:R-:W-:Y:S02]  /*3ae0*/  FSEL R149, R149, RZ, P2 ;  /* 0x000000ff95957208 */ /* 0x000fe40001000000 */
[----:B------:R-:W-:Y:S02]  /*3af0*/  FMNMX.FTZ R57, R95, R6, !PT ;  /* 0x000000065f397209 */ /* 0x000fe40007810000 */
[----:B------:R-:W-:Y:S01]  /*3b00*/  ISETP.NE.AND P2, PT, R13, RZ, PT ;  /* 0x000000ff0d00720c */ /* 0x000fe20003f45270 */
[----:B------:R-:W-:-:S01]  /*3b10*/  FFMA.FTZ R93, R93, UR41, -R149 ;  /* 0x000000295d5d7c23 */ /* 0x000fc20008010895 */
[----:B------:R-:W-:Y:S01]  /*3b20*/  FMNMX.FTZ R6, R98, R57, !PT ;  /* 0x0000003962067209 */ /* 0x000fe20007810000 */
[----:B------:R-:W-:-:S01]  /*3b30*/  FFMA.FTZ R40, R100, UR41, -R149 ;  /* 0x0000002964287c23 */ /* 0x000fc20008010895 */
[--C-:B------:R-:W-:Y:S01]  /*3b40*/  FFMA.FTZ R101, R101, UR41, -R149.reuse ;  /* 0x0000002965657c23 */ /* 0x100fe20008010895 */
[----:B------:R0:W-:Y:S01]  /*3b50*/  MUFU.EX2 R37, R93 ;  /* 0x0000005d00257308 */ /* 0x0001e20000000800 */
[----:B------:R-:W-:Y:S01]  /*3b60*/  FSEL R100, R35, -INF , P2 ;  /* 0xff80000023647808 */ /* 0x000fe20001000000 */
[--C-:B------:R-:W-:Y:S01]  /*3b70*/  FFMA.FTZ R56, R104, UR41, -R149.reuse ;  /* 0x0000002968387c23 */ /* 0x100fe20008010895 */
[----:B------:R-:W-:-:S01]  /*3b80*/  FFMA.FTZ R105, R105, UR41, -R149 ;  /* 0x0000002969697c23 */ /* 0x000fc20008010895 */
[----:B------:R-:W-:Y:S01]  /*3b90*/  FSEL R104, R39, -INF , P4 ;  /* 0xff80000027687808 */ /* 0x000fe20002000000 */
[----:B------:R-:W-:-:S01]  /*3ba0*/  FFMA.FTZ R20, R108, UR41, -R149 ;  /* 0x000000296c147c23 */ /* 0x000fc20008010895 */
[----:B------:R-:W-:Y:S01]  /*3bb0*/  FSEL R108, R43, -INF , P6 ;  /* 0xff8000002b6c7808 */ /* 0x000fe20003000000 */
        /* <DEDUP_REMOVED lines=9> */
[----:B------:R0:W-:Y:S01]  /*3c50*/  MUFU.EX2 R57, R105 ;  /* 0x0000006900397308 */ /* 0x0001e20000000800 */
[----:B------:R-:W-:Y:S01]  /*3c60*/  FMNMX.FTZ R93, R103, R6, !PT ;  /* 0x00000006675d7209 */ /* 0x000fe20007810000 */
[--C-:B------:R-:W-:Y:S01]  /*3c70*/  FFMA.FTZ R26, R116, UR41, -R149.reuse ;  /* 0x00000029741a7c23 */ /* 0x100fe20008010895 */
[----:B-1----:R-:W-:Y:S01]  /*3c80*/  FSEL R101, R38, -INF , P3 ;  /* 0xff80000026657808 */ /* 0x002fe20001800000 */
[--C-:B------:R-:W-:Y:S01]  /*3c90*/  FFMA.FTZ R10, R128, UR41, -R149.reuse ;  /* 0x00000029800a7c23 */ /* 0x100fe20008010895 */
[----:B------:R-:W-:Y:S01]  /*3ca0*/  FMNMX.FTZ R6, R106, R93, !PT ;  /* 0x0000005d6a067209 */ /* 0x000fe20007810000 */
[--C-:B------:R-:W-:Y:S01]  /*3cb0*/  FFMA.FTZ R11, R129, UR41, -R149.reuse ;  /* 0x00000029810b7c23 */ /* 0x100fe20008010895 */
[----:B------:R-:W-:-:S01]  /*3cc0*/  FFMA.FTZ R12, R132, UR41, -R149 ;  /* 0x00000029840c7c23 */ /* 0x000fc20008010895 */
[----:B------:R-:W-:Y:S01]  /*3cd0*/  MUFU.EX2 R41, R97 ;  /* 0x0000006100297308 */ /* 0x000fe20000000800 */
[----:B------:R-:W-:Y:S01]  /*3ce0*/  FMNMX.FTZ R93, R107, R6, !PT ;  /* 0x000000066b5d7209 */ /* 0x000fe20007810000 */
[--C-:B------:R-:W-:Y:S01]  /*3cf0*/  FFMA.FTZ R29, R117, UR41, -R149.reuse ;  /* 0x00000029751d7c23 */ /* 0x100fe20008010895 */
[----:B0-----:R-:W-:Y:S01]  /*3d00*/  FSEL R105, R42, -INF , P5 ;  /* 0xff8000002a697808 */ /* 0x001fe20002800000 */
[--C-:B------:R-:W-:Y:S01]  /*3d10*/  FFMA.FTZ R13, R133, UR41, -R149.reuse ;  /* 0x00000029850d7c23 */ /* 0x100fe20008010895 */
[----:B------:R-:W-:Y:S01]  /*3d20*/  FMNMX.FTZ R6, R78, R93, !PT ;  /* 0x0000005d4e067209 */ /* 0x000fe20007810000 */
[--C-:B------:R-:W-:Y:S01]  /*3d30*/  FFMA.FTZ R28, R120, UR41, -R149.reuse ;  /* 0x00000029781c7c23 */ /* 0x100fe20008010895 */
[----:B------:R-:W-:-:S01]  /*3d40*/  FFMA.FTZ R14, R136, UR41, -R149 ;  /* 0x00000029880e7c23 */ /* 0x000fc20008010895 */
[----:B------:R0:W-:Y:S01]  /*3d50*/  MUFU.EX2 R33, R121 ;  /* 0x0000007900217308 */ /* 0x0001e20000000800 */
        /* <DEDUP_REMOVED lines=8> */
[----:B------:R-:W-:Y:S01]  /*3de0*/  FMNMX.FTZ R93, R83, R6, !PT ;  /* 0x00000006535d7209 */ /* 0x000fe20007810000 */
[----:B0-----:R-:W-:-:S02]  /*3df0*/  IMAD.U32 R121, RZ, RZ, UR41 ;  /* 0x00000029ff797e24 */ /* 0x001fc4000f8e00ff */
[----:B------:R-:W-:-:S01]  /*3e00*/  FFMA.FTZ R76, R76, UR41, -R149 ;  /* 0x000000294c4c7c23 */ /* 0x000fc20008010895 */
[--C-:B------:R-:W-:Y:S01]  /*3e10*/  FFMA.FTZ R77, R77, UR41, -R149.reuse ;  /* 0x000000294d4d7c23 */ /* 0x100fe20008010895 */
[----:B------:R-:W-:Y:S01]  /*3e20*/  FMNMX.FTZ R6, R86, R93, !PT ;  /* 0x0000005d56067209 */ /* 0x000fe20007810000 */
[--C-:B------:R-:W-:Y:S01]  /*3e30*/  FFMA.FTZ R80, R80, UR41, -R149.reuse ;  /* 0x0000002950507c23 */ /* 0x100fe20008010895 */
[----:B------:R-:W-:-:S01]  /*3e40*/  FFMA.FTZ R81, R81, UR41, -R149 ;  /* 0x0000002951517c23 */ /* 0x000fc20008010895 */
        /* <DEDUP_REMOVED lines=33> */
[----:B------:R-:W-:-:S02]  /*4060*/  FMNMX.FTZ R93, R71, R6, !PT ;  /* 0x00000006475d7209 */ /* 0x000fc40007810000 */
[----:B0-----:R-:W-:Y:S02]  /*4070*/  F2FP.SATFINITE.E4M3.F32.PACK_AB_MERGE_C R200, R11, R10, RZ ;  /* 0x0000000a0bc8723e */ /* 0x001fe400048070ff */
[----:B------:R-:W-:Y:S02]  /*4080*/  FMNMX.FTZ R6, R74, R93, !PT ;  /* 0x0000005d4a067209 */ /* 0x000fe40007810000 */
[----:B------:R-:W-:Y:S01]  /*4090*/  F2FP.SATFINITE.E4M3.F32.PACK_AB_MERGE_C R200, R9, R8, R200 ;  /* 0x0000000809c8723e */ /* 0x000fe200048070c8 */
[----:B------:R-:W-:Y:S01]  /*40a0*/  MUFU.EX2 R14, R14 ;  /* 0x0000000e000e7308 */ /* 0x000fe20000000800 */
[----:B------:R-:W-:-:S04]  /*40b0*/  FMNMX.FTZ R93, R75, R6, !PT ;  /* 0x000000064b5d7209 */ /* 0x000fc80007810000 */
[----:B------:R-:W-:-:S03]  /*40c0*/  FMNMX.FTZ R6, R46, R93, !PT ;  /* 0x0000005d2e067209 */ /* 0x000fc60007810000 */
[----:B------:R-:W0:Y:S01]  /*40d0*/  MUFU.EX2 R15, R15 ;  /* 0x0000000f000f7308 */ /* 0x000e220000000800 */
[----:B------:R-:W-:-:S04]  /*40e0*/  FMNMX.FTZ R93, R47, R6, !PT ;  /* 0x000000062f5d7209 */ /* 0x000fc80007810000 */
[----:B------:R-:W-:-:S03]  /*40f0*/  FMNMX.FTZ R6, R50, R93, !PT ;  /* 0x0000005d32067209 */ /* 0x000fc60007810000 */
[----:B------:R-:W-:Y:S01]  /*4100*/  MUFU.EX2 R20, R20 ;  /* 0x0000001400147308 */ /* 0x000fe20000000800 */
[----:B------:R-:W-:-:S04]  /*4110*/  FMNMX.FTZ R93, R51, R6, !PT ;  /* 0x00000006335d7209 */ /* 0x000fc80007810000 */
[----:B------:R-:W-:-:S03]  /*4120*/  FMNMX.FTZ R6, R54, R93, !PT ;  /* 0x0000005d36067209 */ /* 0x000fc60007810000 */
[----:B------:R-:W-:Y:S01]  /*4130*/  MUFU.EX2 R21, R21 ;  /* 0x0000001500157308 */ /* 0x000fe20000000800 */
[----:B------:R-:W-:Y:S02]  /*4140*/  FMNMX.FTZ R93, R55, R6, !PT ;  /* 0x00000006375d7209 */ /* 0x000fe40007810000 */
        /* <DEDUP_REMOVED lines=10> */
[----:B------:R-:W-:Y:S01]  /*41f0*/  FMNMX.FTZ R6, R100, R93, !PT ;  /* 0x0000005d64067209 */ /* 0x000fe20007810000 */
[----:B------:R-:W-:-:S03]  /*4200*/  FFMA.FTZ R93, R150, UR41, -R149 ;  /* 0x00000029965d7c23 */ /* 0x000fc60008010895 */
[----:B------:R-:W-:-:S03]  /*4210*/  FMNMX.FTZ R39, R101, R6, !PT ;  /* 0x0000000665277209 */ /* 0x000fc60007810000 */
[----:B------:R-:W-:Y:S01]  /*4220*/  MUFU.EX2 R29, R29 ;  /* 0x0000001d001d7308 */ /* 0x000fe20000000800 */
[----:B------:R-:W-:Y:S01]  /*4230*/  FMNMX.FTZ R6, R104, R39, !PT ;  /* 0x0000002768067209 */ /* 0x000fe20007810000 */
[--C-:B------:R-:W-:Y:S01]  /*4240*/  FFMA.FTZ R39, R45, UR41, -R149.reuse ;  /* 0x000000292d277c23 */ /* 0x100fe20008010895 */
[----:B0-----:R-:W-:Y:S01]  /*4250*/  F2FP.SATFINITE.E4M3.F32.PACK_AB_MERGE_C R204, R27, R24, RZ ;  /* 0x000000181bcc723e */ /* 0x001fe200048070ff */
[--C-:B------:R-:W-:Y:S01]  /*4260*/  FFMA.FTZ R45, R140, UR41, -R149.reuse ;  /* 0x000000298c2d7c23 */ /* 0x100fe20008010895 */
[----:B------:R-:W-:Y:S02]  /*4270*/  FMNMX.FTZ R43, R105, R6, !PT ;  /* 0x00000006692b7209 */ /* 0x000fe40007810000 */
[----:B------:R-:W-:Y:S01]  /*4280*/  F2FP.SATFINITE.E4M3.F32.PACK_AB_MERGE_C R204, R21, R20, R204 ;  /* 0x0000001415cc723e */ /* 0x000fe200048070cc */
[----:B------:R-:W0:Y:S01]  /*4290*/  MUFU.EX2 R28, R28 ;  /* 0x0000001c001c7308 */ /* 0x000e220000000800 */
[----:B------:R-:W-:Y:S01]  /*42a0*/  FMNMX.FTZ R6, R108, R43, !PT ;  /* 0x0000002b6c067209 */ /* 0x000fe20007810000 */
[--C-:B------:R-:W-:Y:S01]  /*42b0*/  FFMA.FTZ R43, R49, UR41, -R149.reuse ;  /* 0x00000029312b7c23 */ /* 0x100fe20008010895 */
[----:B------:R-:W-:-:S03]  /*42c0*/  FFMA.FTZ R49, R142, UR41, -R149 ;  /* 0x000000298e317c23 */ /* 0x000fc60008010895 */
[----:B------:R-:W1:Y:S02]  /*42d0*/  SHFL.BFLY PT, R73, R6, 0x2, 0x1f ;  /* 0x0c401f0006497f89 */ /* 0x000e6400000e0000 */
[----:B------:R-:W-:Y:S08]  /*42e0*/  MUFU.EX2 R32, R32 ;  /* 0x0000002000207308 */ /* 0x000ff00000000800 */
[----:B------:R-:W2:Y:S01]  /*42f0*/  MUFU.EX2 R36, R36 ;  /* 0x0000002400247308 */ /* 0x000ea20000000800 */
[----:B0-----:R-:W-:-:S04]  /*4300*/  F2FP.SATFINITE.E4M3.F32.PACK_AB_MERGE_C R206, R33, R28, RZ ;  /* 0x0000001c21ce723e */ /* 0x001fc800048070ff */
[----:B------:R-:W-:-:S03]  /*4310*/  F2FP.SATFINITE.E4M3.F32.PACK_AB_MERGE_C R206, R29, R26, R206 ;  /* 0x0000001a1dce723e */ /* 0x000fc600048070ce */
[----:B------:R-:W-:Y:S01]  /*4320*/  MUFU.EX2 R40, R40 ;  /* 0x0000002800287308 */ /* 0x000fe20000000800 */
[----:B-1----:R-:W-:Y:S01]  /*4330*/  FMNMX.FTZ R97, R6, R73, !PT ;  /* 0x0000004906617209 */ /* 0x002fe20007810000 */
[----:B------:R-:W-:-:S06]  /*4340*/  FFMA.FTZ R73, R147, UR41, -R149 ;  /* 0x0000002993497c23 */ /* 0x000fcc0008010895 */
[----:B------:R-:W0:Y:S01]  /*4350*/  MUFU.EX2 R56, R56 ;  /* 0x0000003800387308 */ /* 0x000e220000000800 */
[----:B--2---:R-:W-:Y:S01]  /*4360*/  F2FP.SATFINITE.E4M3.F32.PACK_AB_MERGE_C R208, R41, R36, RZ ;  /* 0x0000002429d0723e */ /* 0x004fe200048070ff */
[----:B------:R-:W1:Y:S03]  /*4370*/  SHFL.BFLY PT, R6, R97, 0x1, 0x1f ;  /* 0x0c201f0061067f89 */ /* 0x000e6600000e0000 */
[----:B------:R-:W-:-:S03]  /*4380*/  F2FP.SATFINITE.E4M3.F32.PACK_AB_MERGE_C R208, R37, R32, R208 ;  /* 0x0000002025d0723e */ /* 0x000fc600048070d0 */
[----:B------:R-:W-:Y:S08]  /*4390*/  MUFU.EX2 R76, R76 ;  /* 0x0000004c004c7308 */ /* 0x000ff00000000800 */
[----:B------:R-:W-:Y:S01]  /*43a0*/  MUFU.EX2 R77, R77 ;  /* 0x0000004d004d7308 */ /* 0x000fe20000000800 */
[----:B0-----:R-:W-:-:S04]  /*43b0*/  F2FP.SATFINITE.E4M3.F32.PACK_AB_MERGE_C R210, R57, R56, RZ ;  /* 0x0000003839d2723e */ /* 0x001fc800048070ff */
[----:B------:R-:W-:-:S03]  /*43c0*/  F2FP.SATFINITE.E4M3.F32.PACK_AB_MERGE_C R210, R53, R40, R210 ;  /* 0x0000002835d2723e */ /* 0x000fc600048070d2 */
[----:B------:R-:W-:Y:S01]  /*43d0*/  MUFU.EX2 R80, R80 ;  /* 0x0000005000507308 */ /* 0x000fe20000000800 */
[----:B-1----:R-:W-:Y:S01]  /*43e0*/  FMNMX.FTZ R6, R97, R6, !PT ;  /* 0x0000000661067209 */ /* 0x002fe20007810000 */
[----:B------:R-:W-:-:S03]  /*43f0*/  FFMA.FTZ R97, R144, UR41, -R149 ;  /* 0x0000002990617c23 */ /* 0x000fc60008010895 */
[C---:B------:R-:W-:Y:S01]  /*4400*/  FSETP.NEU.FTZ.AND P2, PT, R6.reuse, -INF , PT ;  /* 0xff8000000600780b */ /* 0x040fe20003f5d000 */
[----:B------:R-:W-:-:S02]  /*4410*/  FFMA.FTZ R121, R6, R121, -8 ;  /* 0xc100000006797423 */ /* 0x000fc40000010079 */
[----:B------:R-:W-:Y:S03]  /*4420*/  MUFU.EX2 R81, R81 ;  /* 0x0000005100517308 */ /* 0x000fe60000000800 */
[----:B------:R-:W-:-:S05]  /*4430*/  FSEL R121, R121, RZ, P2 ;  /* 0x000000ff79797208 */ /* 0x000fca0001000000 */
        /* <DEDUP_REMOVED lines=26> */
[----:B------:R-:W-:Y:S01]  /*45e0*/  FADD.FTZ R91, R8, R9 ;  /* 0x00000009085b7221 */ /* 0x000fe20000010000 */
[----:B------:R-:W-:-:S01]  /*45f0*/  FFMA.FTZ R106, R82, UR41, -R121 ;  /* 0x00000029526a7c23 */ /* 0x000fc20008010879 */
[--C-:B------:R-:W-:Y:S01]  /*4600*/  FFMA.FTZ R82, R86, UR41, -R121.reuse ;  /* 0x0000002956527c23 */ /* 0x100fe20008010879 */
[----:B------:R-:W-:-:S01]  /*4610*/  FFMA.FTZ R127, R139, UR41, -R121 ;  /* 0x000000298b7f7c23 */ /* 0x000fc20008010879 */
[----:B------:R-:W-:Y:S01]  /*4620*/  FFMA.FTZ R86, R90, UR41, -R121 ;  /* 0x000000295a567c23 */ /* 0x000fe20008010879 */
[----:B------:R-:W-:-:S01]  /*4630*/  FADD.FTZ R90, R10, R91 ;  /* 0x0000005b0a5a7221 */ /* 0x000fc20000010000 */
[----:B------:R-:W2:Y:S01]  /*4640*/  MUFU.EX2 R125, R125 ;  /* 0x0000007d007d7308 */ /* 0x000ea20000000800 */
[----:B0-----:R-:W-:-:S01]  /*4650*/  FADD.FTZ R131, R113, R116 ;  /* 0x0000007471837221 */ /* 0x001fc20000010000 */
[----:B------:R-:W-:Y:S01]  /*4660*/  FFMA.FTZ R110, R110, UR41, -R121 ;  /* 0x000000296e6e7c23 */ /* 0x000fe20008010879 */
[----:B------:R-:W-:-:S01]  /*4670*/  FADD.FTZ R91, R11, R90 ;  /* 0x0000005a0b5b7221 */ /* 0x000fc20000010000 */
[--C-:B------:R-:W-:Y:S01]  /*4680*/  FFMA.FTZ R111, R111, UR41, -R121.reuse ;  /* 0x000000296f6f7c23 */ /* 0x100fe20008010879 */
[----:B------:R-:W-:-:S01]  /*4690*/  FFMA.FTZ R90, R63, UR41, -R121 ;  /* 0x000000293f5a7c23 */ /* 0x000fc20008010879 */
[----:B------:R-:W-:Y:S01]  /*46a0*/  @!P1 PRMT R63, RZ, 0x654, R7 ;  /* 0x00000654ff3f9816 */ /* 0x000fe20000000007 */
[----:B------:R-:W-:-:S01]  /*46b0*/  FADD.FTZ R132, R12, R91 ;  /* 0x0000005b0c847221 */ /* 0x000fc20000010000 */
[----:B------:R-:W0:Y:S01]  /*46c0*/  MUFU.EX2 R117, R117 ;  /* 0x0000007500757308 */ /* 0x000e220000000800 */
[----:B-1----:R-:W-:-:S01]  /*46d0*/  FADD.FTZ R130, R124, R131 ;  /* 0x000000837c827221 */ /* 0x002fc20000010000 */
[----:B------:R1:W-:Y:S01]  /*46e0*/  @!P1 SYNCS.ARRIVE.TRANS64.RED.A1T0 RZ, [R63+URZ], RZ ;  /* 0x000000ff3fff99a7 */ /* 0x0003e2000810043f */
[----:B------:R-:W-:-:S01]  /*46f0*/  FADD.FTZ R131, R13, R132 ;  /* 0x000000840d837221 */ /* 0x000fc20000010000 */
[--C-:B------:R-:W-:Y:S01]  /*4700*/  FFMA.FTZ R94, R94, UR41, -R121.reuse ;  /* 0x000000295e5e7c23 */ /* 0x100fe20008010879 */
[----:B------:R-:W-:-:S01]  /*4710*/  FFMA.FTZ R95, R95, UR41, -R121 ;  /* 0x000000295f5f7c23 */ /* 0x000fc20008010879 */
[--C-:B------:R-:W-:Y:S01]  /*4720*/  FFMA.FTZ R70, R70, UR41, -R121.reuse ;  /* 0x0000002946467c23 */ /* 0x100fe20008010879 */
[----:B------:R-:W-:-:S01]  /*4730*/  FFMA.FTZ R71, R71, UR41, -R121 ;  /* 0x0000002947477c23 */ /* 0x000fc20008010879 */
[----:B------:R-:W3:Y:S01]  /*4740*/  MUFU.EX2 R120, R120 ;  /* 0x0000007800787308 */ /* 0x000ee20000000800 */
[----:B--2---:R-:W-:-:S01]  /*4750*/  FADD.FTZ R130, R125, R130 ;  /* 0x000000827d827221 */ /* 0x004fc20000010000 */
[--C-:B-1----:R-:W-:Y:S01]  /*4760*/  FFMA.FTZ R63, R66, UR41, -R121.reuse ;  /* 0x00000029423f7c23 */ /* 0x102fe20008010879 */
[----:B------:R-:W-:-:S01]  /*4770*/  FFMA.FTZ R66, R67, UR41, -R121 ;  /* 0x0000002943427c23 */ /* 0x000fc20008010879 */
[--C-:B------:R-:W-:Y:S01]  /*4780*/  FFMA.FTZ R78, R78, UR41, -R121.reuse ;  /* 0x000000294e4e7c23 */ /* 0x100fe20008010879 */
[----:B------:R-:W-:-:S01]  /*4790*/  FFMA.FTZ R74, R74, UR41, -R121 ;  /* 0x000000294a4a7c23 */ /* 0x000fc20008010879 */
[--C-:B------:R-:W-:Y:S01]  /*47a0*/  FFMA.FTZ R79, R79, UR41, -R121.reuse ;  /* 0x000000294f4f7c23 */ /* 0x100fe20008010879 */
[----:B------:R-:W-:-:S01]  /*47b0*/  FFMA.FTZ R75, R75, UR41, -R121 ;  /* 0x000000294b4b7c23 */ /* 0x000fc20008010879 */
[----:B------:R-:W1:Y:S01]  /*47c0*/  MUFU.EX2 R126, R126 ;  /* 0x0000007e007e7308 */ /* 0x000e620000000800 */
[----:B0-----:R-:W-:-:S01]  /*47d0*/  FADD.FTZ R91, R117, R130 ;  /* 0x00000082755b7221 */ /* 0x001fc20000010000 */
[----:B------:R-:W-:Y:S01]  /*47e0*/  FADD.FTZ R130, R14, R131 ;  /* 0x000000830e827221 */ /* 0x000fe20000010000 */
[----:B------:R-:W-:-:S01]  /*47f0*/  FFMA.FTZ R131, R54, UR41, -R121 ;  /* 0x0000002936837c23 */ /* 0x000fc20008010879 */
[--C-:B------:R-:W-:Y:S01]  /*4800*/  FFMA.FTZ R62, R62, UR41, -R121.reuse ;  /* 0x000000293e3e7c23 */ /* 0x100fe20008010879 */
[----:B------:R-:W-:Y:S01]  /*4810*/  F2FP.SATFINITE.E4M3.F32.PACK_AB_MERGE_C R212, R81, R80, RZ ;  /* 0x0000005051d4723e */ /* 0x000fe200048070ff */
[--C-:B------:R-:W-:Y:S01]  /*4820*/  FFMA.FTZ R55, R55, UR41, -R121.reuse ;  /* 0x0000002937377c23 */ /* 0x100fe20008010879 */
[----:B------:R-:W-:-:S01]  /*4830*/  FFMA.FTZ R58, R58, UR41, -R121 ;  /* 0x000000293a3a7c23 */ /* 0x000fc20008010879 */
[----:B------:R-:W0:Y:S01]  /*4840*/  MUFU.EX2 R127, R127 ;  /* 0x0000007f007f7308 */ /* 0x000e220000000800 */
[----:B---3--:R-:W-:-:S01]  /*4850*/  FADD.FTZ R91, R120, R91 ;  /* 0x0000005b785b7221 */ /* 0x008fc20000010000 */
[--C-:B------:R-:W-:Y:S01]  /*4860*/  FFMA.FTZ R59, R59, UR41, -R121.reuse ;  /* 0x000000293b3b7c23 */ /* 0x100fe20008010879 */
[----:B------:R-:W-:-:S01]  /*4870*/  FFMA.FTZ R34, R34, UR41, -R121 ;  /* 0x0000002922227c23 */ /* 0x000fc20008010879 */
[--C-:B------:R-:W-:Y:S01]  /*4880*/  FFMA.FTZ R100, R100, UR41, -R121.reuse ;  /* 0x0000002964647c23 */ /* 0x100fe20008010879 */
[----:B------:R-:W-:-:S01]  /*4890*/  FFMA.FTZ R101, R101, UR41, -R121 ;  /* 0x0000002965657c23 */ /* 0x000fc20008010879 */
[--C-:B------:R-:W-:Y:S01]  /*48a0*/  FFMA.FTZ R104, R104, UR41, -R121.reuse ;  /* 0x0000002968687c23 */ /* 0x100fe20008010879 */
[----:B------:R-:W-:-:S01]  /*48b0*/  FFMA.FTZ R105, R105, UR41, -R121 ;  /* 0x0000002969697c23 */ /* 0x000fc20008010879 */
[----:B------:R-:W2:Y:S01]  /*48c0*/  MUFU.EX2 R110, R110 ;  /* 0x0000006e006e7308 */ /* 0x000ea20000000800 */
[----:B-1----:R-:W-:-:S01]  /*48d0*/  FADD.FTZ R132, R126, R91 ;  /* 0x0000005b7e847221 */ /* 0x002fc20000010000 */
[----:B------:R-:W-:Y:S01]  /*48e0*/  FADD.FTZ R91, R15, R130 ;  /* 0x000000820f5b7221 */ /* 0x000fe20000010000 */
[----:B------:R-:W-:-:S01]  /*48f0*/  FFMA.FTZ R108, R108, UR41, -R121 ;  /* 0x000000296c6c7c23 */ /* 0x000fc20008010879 */
[----:B------:R-:W-:-:S02]  /*4900*/  PLOP3.LUT P1, PT, PT, PT, UP0, 0x80, 0x0 ;  /* 0x000000000000781c */ /* 0x000fc40003f2f008 */
[----:B------:R-:W-:-:S01]  /*4910*/  FADD.FTZ R130, R20, R91 ;  /* 0x0000005b14827221 */ /* 0x000fc20000010000 */
[----:B------:R-:W-:Y:S01]  /*4920*/  F2FP.SATFINITE.E4M3.F32.PACK_AB_MERGE_C R201, R125, R124, RZ ;  /* 0x0000007c7dc9723e */ /* 0x000fe200048070ff */
[----:B------:R-:W1:Y:S01]  /*4930*/  MUFU.EX2 R111, R111 ;  /* 0x0000006f006f7308 */ /* 0x000e620000000800 */
[----:B0-----:R-:W-:-:S01]  /*4940*/  FADD.FTZ R67, R127, R132 ;  /* 0x000000847f437221 */ /* 0x001fc20000010000 */
[----:B------:R-:W-:Y:S02]  /*4950*/  F2FP.SATFINITE.E4M3.F32.PACK_AB_MERGE_C R203, R127, R126, RZ ;  /* 0x0000007e7fcb723e */ /* 0x000fe400048070ff */
[----:B------:R-:W-:Y:S02]  /*4960*/  F2FP.SATFINITE.E4M3.F32.PACK_AB_MERGE_C R212, R77, R76, R212 ;  /* 0x0000004c4dd4723e */ /* 0x000fe400048070d4 */
[----:B------:R-:W-:Y:S02]  /*4970*/  F2FP.SATFINITE.E4M3.F32.PACK_AB_MERGE_C R201, R116, R113, R201 ;  /* 0x0000007174c9723e */ /* 0x000fe400048070c9 */
[----:B------:R-:W0:Y:S01]  /*4980*/  MUFU.EX2 R128, R128 ;  /* 0x0000008000807308 */ /* 0x000e220000000800 */
[----:B------:R-:W-:-:S07]  /*4990*/  F2FP.SATFINITE.E4M3.F32.PACK_AB_MERGE_C R203, R120, R117, R203 ;  /* 0x0000007578cb723e */ /* 0x000fce00048070cb */
[----:B------:R-:W3:Y:S08]  /*49a0*/  MUFU.EX2 R129, R129 ;  /* 0x0000008100817308 */ /* 0x000ef00000000800 */
[----:B------:R-:W4:Y:S08]  /*49b0*/  MUFU.EX2 R114, R114 ;  /* 0x0000007200727308 */ /* 0x000f300000000800 */
[----:B------:R2:W-:Y:S08]  /*49c0*/  MUFU.EX2 R7, R90 ;  /* 0x0000005a00077308 */ /* 0x0005f00000000800 */
[----:B------:R-:W5:Y:S01]  /*49d0*/  MUFU.EX2 R115, R115 ;  /* 0x0000007300737308 */ /* 0x000f620000000800 */
[----:B--2---:R-:W-:-:S01]  /*49e0*/  FADD.FTZ R90, R110, R67 ;  /* 0x000000436e5a7221 */ /* 0x004fc20000010000 */
[----:B------:R-:W-:-:S03]  /*49f0*/  FADD.FTZ R67, R21, R130 ;  /* 0x0000008215437221 */ /* 0x000fc60000010000 */
[----:B-1----:R-:W-:Y:S01]  /*4a00*/  FADD.FTZ R91, R111, R90 ;  /* 0x0000005a6f5b7221 */ /* 0x002fe20000010000 */
[----:B------:R-:W-:-:S01]  /*4a10*/  FADD.FTZ R90, R24, R67 ;  /* 0x00000043185a7221 */ /* 0x000fc20000010000 */
[----:B------:R-:W-:Y:S01]  /*4a20*/  FFMA.FTZ R67, R46, UR41, -R121 ;  /* 0x000000292e437c23 */ /* 0x000fe20008010879 */
[----:B------:R-:W1:Y:S01]  /*4a30*/  MUFU.EX2 R118, R118 ;  /* 0x0000007600767308 */ /* 0x000e620000000800 */
[----:B0-----:R-:W-:-:S01]  /*4a40*/  FADD.FTZ R130, R128, R91 ;  /* 0x0000005b80827221 */ /* 0x001fc20000010000 */
[----:B------:R-:W-:Y:S01]  /*4a50*/  FADD.FTZ R91, R27, R90 ;  /* 0x0000005a1b5b7221 */ /* 0x000fe20000010000 */
[----:B------:R-:W-:-:S01]  /*4a60*/  FFMA.FTZ R90, R47, UR41, -R121 ;  /* 0x000000292f5a7c23 */ /* 0x000fc20008010879 */
[C---:B---3--:R-:W-:Y:S01]  /*4a70*/  F2FP.SATFINITE.E4M3.F32.PACK_AB_MERGE_C R128, R129.reuse, R128, RZ ;  /* 0x000000808180723e */ /* 0x048fe200048070ff */
[----:B------:R-:W-:-:S01]  /*4a80*/  FADD.FTZ R47, R129, R130 ;  /* 0x00000082812f7221 */ /* 0x000fc20000010000 */
[----:B------:R-:W-:Y:S01]  /*4a90*/  FADD.FTZ R132, R26, R91 ;  /* 0x0000005b1a847221 */ /* 0x000fe20000010000 */
[----:B------:R-:W-:-:S01]  /*4aa0*/  FFMA.FTZ R91, R50, UR41, -R121 ;  /* 0x00000029325b7c23 */ /* 0x000fc20008010879 */
[----:B------:R-:W0:Y:S01]  /*4ab0*/  MUFU.EX2 R119, R119 ;  /* 0x0000007700777308 */ /* 0x000e220000000800 */
[----:B----4-:R-:W-:-:S01]  /*4ac0*/  FADD.FTZ R50, R114, R47 ;  /* 0x0000002f72327221 */ /* 0x010fc20000010000 */
[----:B------:R-:W-:Y:S01]  /*4ad0*/  FFMA.FTZ R130, R51, UR41, -R121 ;  /* 0x0000002933827c23 */ /* 0x000fe20008010879 */
[----:B------:R-:W-:-:S01]  /*4ae0*/  FADD.FTZ R51, R29, R132 ;  /* 0x000000841d337221 */ /* 0x000fc20000010000 */
[----:B------:R-:W-:Y:S01]  /*4af0*/  F2FP.SATFINITE.E4M3.F32.PACK_AB_MERGE_C R205, R111, R110, R128 ;  /* 0x0000006e6fcd723e */ /* 0x000fe20004807080 */
[----:B-----5:R-:W-:-:S01]  /*4b00*/  FADD.FTZ R133, R115, R50 ;  /* 0x0000003273857221 */ /* 0x020fc20000010000 */
[----:B------:R-:W-:-:S02]  /*4b10*/  IMAD.MOV.U32 R26, RZ, RZ, R25 ;  /* 0x000000ffff1a7224 */ /* 0x000fc400078e0019 */
[----:B------:R-:W-:-:S01]  /*4b20*/  FADD.FTZ R50, R28, R51 ;  /* 0x000000331c327221 */ /* 0x000fc20000010000 */
[----:B------:R-:W2:Y:S01]  /*4b30*/  MUFU.EX2 R94, R94 ;  /* 0x0000005e005e7308 */ /* 0x000ea20000000800 */
[----:B-1----:R-:W-:-:S01]  /*4b40*/  FADD.FTZ R54, R118, R133 ;  /* 0x0000008576367221 */ /* 0x002fc20000010000 */
[----:B------:R-:W-:Y:S02]  /*4b50*/  IMAD.MOV.U32 R29, RZ, RZ, R25 ;  /* 0x000000ffff1d7224 */ /* 0x000fe400078e0019 */
[----:B------:R-:W-:-:S04]  /*4b60*/  FADD.FTZ R51, R33, R50 ;  /* 0x0000003221337221 */ /* 0x000fc80000010000 */
[----:B------:R-:W1:Y:S01]  /*4b70*/  MUFU.EX2 R95, R95 ;  /* 0x0000005f005f7308 */ /* 0x000e620000000800 */
[----:B0-----:R-:W-:-:S01]  /*4b80*/  FADD.FTZ R133, R119, R54 ;  /* 0x0000003677857221 */ /* 0x001fc20000010000 */
[----:B------:R-:W-:Y:S01]  /*4b90*/  FFMA.FTZ R54, R30, UR41, -R121 ;  /* 0x000000291e367c23 */ /* 0x000fe20008010879 */
[----:B------:R-:W-:-:S04]  /*4ba0*/  F2FP.SATFINITE.E4M3.F32.PACK_AB_MERGE_C R118, R119, R118, RZ ;  /* 0x000000767776723e */ /* 0x000fc800048070ff */
[----:B------:R-:W-:Y:S01]  /*4bb0*/  F2FP.SATFINITE.E4M3.F32.PACK_AB_MERGE_C R207, R115, R114, R118 ;  /* 0x0000007273cf723e */ /* 0x000fe20004807076 */
[----:B------:R-:W0:Y:S01]  /*4bc0*/  MUFU.EX2 R122, R122 ;  /* 0x0000007a007a7308 */ /* 0x000e220000000800 */
[----:B--2---:R-:W-:-:S07]  /*4bd0*/  FADD.FTZ R30, R94, R133 ;  /* 0x000000855e1e7221 */ /* 0x004fce0000010000 */
[----:B------:R-:W2:Y:S01]  /*4be0*/  MUFU.EX2 R123, R123 ;  /* 0x0000007b007b7308 */ /* 0x000ea20000000800 */
[----:B-1----:R-:W-:-:S07]  /*4bf0*/  FADD.FTZ R133, R95, R30 ;  /* 0x0000001e5f857221 */ /* 0x002fce0000010000 */
[----:B------:R1:W-:Y:S08]  /*4c00*/  MUFU.EX2 R46, R70 ;  /* 0x00000046002e7308 */ /* 0x0003f00000000800 */
[----:B------:R-:W3:Y:S01]  /*4c10*/  MUFU.EX2 R98, R98 ;  /* 0x0000006200627308 */ /* 0x000ee20000000800 */
[----:B-1----:R-:W-:-:S01]  /*4c20*/  FADD.FTZ R70, R32, R51 ;  /* 0x0000003320467221 */ /* 0x002fc20000010000 */
[----:B------:R-:W-:Y:S01]  /*4c30*/  FFMA.FTZ R51, R31, UR41, -R121 ;  /* 0x000000291f337c23 */ /* 0x000fe20008010879 */
[----:B------:R-:W-:-:S05]  /*4c40*/  IMAD.MOV.U32 R32, RZ, RZ, R25 ;  /* 0x000000ffff207224 */ /* 0x000fca00078e0019 */
[----:B------:R1:W-:Y:S08]  /*4c50*/  MUFU.EX2 R47, R71 ;  /* 0x00000047002f7308 */ /* 0x0003f00000000800 */
[----:B------:R-:W4:Y:S01]  /*4c60*/  MUFU.EX2 R99, R99 ;  /* 0x0000006300637308 */ /* 0x000f220000000800 */
[----:B-1----:R-:W-:-:S01]  /*4c70*/  FADD.FTZ R71, R37, R70 ;  /* 0x0000004625477221 */ /* 0x002fc20000010000 */
[----:B0-----:R-:W-:Y:S01]  /*4c80*/  FADD.FTZ R70, R122, R133 ;  /* 0x000000857a467221 */ /* 0x001fe20000010000 */
[----:B--2---:R-:W-:Y:S01]  /*4c90*/  F2FP.SATFINITE.E4M3.F32.PACK_AB_MERGE_C R122, R123, R122, RZ ;  /* 0x0000007a7b7a723e */ /* 0x004fe200048070ff */
[----:B------:R-:W-:-:S02]  /*4ca0*/  IMAD.MOV.U32 R37, RZ, RZ, R25 ;  /* 0x000000ffff257224 */ /* 0x000fc400078e0019 */
[----:B------:R-:W-:-:S01]  /*4cb0*/  FADD.FTZ R30, R36, R71 ;  /* 0x00000047241e7221 */ /* 0x000fc20000010000 */
[----:B------:R-:W-:Y:S01]  /*4cc0*/  FADD.FTZ R133, R123, R70 ;  /* 0x000000467b857221 */ /* 0x000fe20000010000 */
[----:B------:R-:W-:Y:S01]  /*4cd0*/  F2FP.SATFINITE.E4M3.F32.PACK_AB_MERGE_C R209, R95, R94, R122 ;  /* 0x0000005e5fd1723e */ /* 0x000fe2000480707a */
[----:B------:R-:W0:Y:S01]  /*4ce0*/  MUFU.EX2 R102, R102 ;  /* 0x0000006600667308 */ /* 0x000e220000000800 */
[----:B------:R-:W-:-:S01]  /*4cf0*/  FADD.FTZ R71, R41, R30 ;  /* 0x0000001e29477221 */ /* 0x000fc20000010000 */
[----:B------:R-:W-:-:S03]  /*4d00*/  IMAD.MOV.U32 R36, RZ, RZ, R25 ;  /* 0x000000ffff247224 */ /* 0x000fc600078e0019 */
[----:B------:R-:W-:Y:S01]  /*4d10*/  FADD.FTZ R70, R40, R71 ;  /* 0x0000004728467221 */ /* 0x000fe20000010000 */
[----:B------:R-:W-:Y:S02]  /*4d20*/  IMAD.MOV.U32 R40, RZ, RZ, R25 ;  /* 0x000000ffff287224 */ /* 0x000fe400078e0019 */
[----:B------:R-:W1:Y:S01]  /*4d30*/  MUFU.EX2 R103, R103 ;  /* 0x0000006700677308 */ /* 0x000e620000000800 */
[----:B------:R-:W-:-:S01]  /*4d40*/  FADD.FTZ R71, R53, R70 ;  /* 0x0000004635477221 */ /* 0x000fc20000010000 */
[--C-:B------:R-:W-:Y:S02]  /*4d50*/  IMAD.MOV.U32 R53, RZ, RZ, R25.reuse ;  /* 0x000000ffff357224 */ /* 0x100fe400078e0019 */
[----:B------:R-:W-:Y:S02]  /*4d60*/  IMAD.MOV.U32 R70, RZ, RZ, R25 ;  /* 0x000000ffff467224 */ /* 0x000fe400078e0019 */
[----:B------:R-:W-:Y:S01]  /*4d70*/  FADD.FTZ R10, R56, R71 ;  /* 0x00000047380a7221 */ /* 0x000fe20000010000 */
[----:B------:R-:W-:Y:S01]  /*4d80*/  IMAD.MOV.U32 R56, RZ, RZ, R25 ;  /* 0x000000ffff387224 */ /* 0x000fe200078e0019 */
[----:B------:R-:W2:Y:S02]  /*4d90*/  MUFU.EX2 R78, R78 ;  /* 0x0000004e004e7308 */ /* 0x000ea40000000800 */
[----:B------:R-:W-:-:S01]  /*4da0*/  FADD.FTZ R15, R57, R10 ;  /* 0x0000000a390f7221 */ /* 0x000fc20000010000 */
[----:B------:R-:W-:-:S02]  /*4db0*/  IMAD.MOV.U32 R57, RZ, RZ, R25 ;  /* 0x000000ffff397224 */ /* 0x000fc400078e0019 */
[----:B------:R-:W-:Y:S02]  /*4dc0*/  IMAD.MOV.U32 R71, RZ, RZ, R25 ;  /* 0x000000ffff477224 */ /* 0x000fe400078e0019 */
[----:B------:R-:W-:Y:S01]  /*4dd0*/  FADD.FTZ R10, R76, R15 ;  /* 0x0000000f4c0a7221 */ /* 0x000fe20000010000 */
[----:B------:R-:W-:Y:S01]  /*4de0*/  IMAD.MOV.U32 R76, RZ, RZ, R25 ;  /* 0x000000ffff4c7224 */ /* 0x000fe200078e0019 */
[----:B------:R3:W-:Y:S02]  /*4df0*/  MUFU.EX2 R50, R74 ;  /* 0x0000004a00327308 */ /* 0x0007e40000000800 */
[----:B------:R-:W-:-:S01]  /*4e00*/  FADD.FTZ R15, R77, R10 ;  /* 0x0000000a4d0f7221 */ /* 0x000fc20000010000 */
[----:B------:R-:W-:-:S03]  /*4e10*/  IMAD.MOV.U32 R77, RZ, RZ, R25 ;  /* 0x000000ffff4d7224 */ /* 0x000fc600078e0019 */
[----:B------:R-:W-:Y:S01]  /*4e20*/  FADD.FTZ R10, R80, R15 ;  /* 0x0000000f500a7221 */ /* 0x000fe20000010000 */
[----:B------:R-:W-:Y:S01]  /*4e30*/  IMAD.MOV.U32 R80, RZ, RZ, R25 ;  /* 0x000000ffff507224 */ /* 0x000fe200078e0019 */
[----:B------:R-:W5:Y:S01]  /*4e40*/  MUFU.EX2 R79, R79 ;  /* 0x0000004f004f7308 */ /* 0x000f620000000800 */
[----:B---3--:R-:W-:-:S01]  /*4e50*/  FADD.FTZ R74, R98, R133 ;  /* 0x00000085624a7221 */ /* 0x008fc20000010000 */
[----:B------:R-:W-:-:S06]  /*4e60*/  FADD.FTZ R81, R81, R10 ;  /* 0x0000000a51517221 */ /* 0x000fcc0000010000 */
[----:B------:R4:W-:Y:S08]  /*4e70*/  MUFU.EX2 R31, R75 ;  /* 0x0000004b001f7308 */ /* 0x0009f00000000800 */
[----:B------:R-:W3:Y:S01]  /*4e80*/  MUFU.EX2 R106, R106 ;  /* 0x0000006a006a7308 */ /* 0x000ee20000000800 */
[----:B----4-:R-:W-:-:S01]  /*4e90*/  FADD.FTZ R75, R99, R74 ;  /* 0x0000004a634b7221 */ /* 0x010fc20000010000 */
[----:B------:R-:W-:-:S03]  /*4ea0*/  IMAD.MOV.U32 R74, RZ, RZ, R25 ;  /* 0x000000ffff4a7224 */ /* 0x000fc600078e0019 */
[----:B0-----:R-:W-:Y:S01]  /*4eb0*/  FADD.FTZ R14, R102, R75 ;  /* 0x0000004b660e7221 */ /* 0x001fe20000010000 */
[C---:B-1----:R-:W-:Y:S01]  /*4ec0*/  F2FP.SATFINITE.E4M3.F32.PACK_AB_MERGE_C R102, R103.reuse, R102, RZ ;  /* 0x000000666766723e */ /* 0x042fe200048070ff */
[----:B------:R-:W-:Y:S01]  /*4ed0*/  IMAD.MOV.U32 R75, RZ, RZ, R25 ;  /* 0x000000ffff4b7224 */ /* 0x000fe200078e0019 */
[----:B------:R-:W0:Y:S01]  /*4ee0*/  MUFU.EX2 R107, R107 ;  /* 0x0000006b006b7308 */ /* 0x000e220000000800 */
[----:B------:R-:W-:-:S01]  /*4ef0*/  FADD.FTZ R27, R103, R14 ;  /* 0x0000000e671b7221 */ /* 0x000fc20000010000 */
[----:B------:R-:W-:-:S03]  /*4f00*/  F2FP.SATFINITE.E4M3.F32.PACK_AB_MERGE_C R211, R99, R98, R102 ;  /* 0x0000006263d3723e */ /* 0x000fc60004807066 */
[----:B--2---:R-:W-:-:S03]  /*4f10*/  FADD.FTZ R24, R78, R27 ;  /* 0x0000001b4e187221 */ /* 0x004fc60000010000 */
[----:B------:R-:W1:Y:S01]  /*4f20*/  MUFU.EX2 R82, R82 ;  /* 0x0000005200527308 */ /* 0x000e620000000800 */
[----:B-----5:R-:W-:-:S04]  /*4f30*/  FADD.FTZ R33, R79, R24 ;  /* 0x000000184f217221 */ /* 0x020fc80000010000 */
[----:B---3--:R-:W-:-:S03]  /*4f40*/  FADD.FTZ R24, R106, R33 ;  /* 0x000000216a187221 */ /* 0x008fc60000010000 */
[----:B------:R-:W2:Y:S01]  /*4f50*/  MUFU.EX2 R85, R85 ;  /* 0x0000005500557308 */ /* 0x000ea20000000800 */
[----:B0-----:R-:W-:-:S01]  /*4f60*/  FADD.FTZ R15, R107, R24 ;  /* 0x000000186b0f7221 */ /* 0x001fc20000010000 */
[----:B------:R-:W-:Y:S01]  /*4f70*/  FADD.FTZ R24, R84, R81 ;  /* 0x0000005154187221 */ /* 0x000fe20000010000 */
[----:B------:R-:W-:Y:S01]  /*4f80*/  F2FP.SATFINITE.E4M3.F32.PACK_AB_MERGE_C R106, R107, R106, RZ ;  /* 0x0000006a6b6a723e */ /* 0x000fe200048070ff */
[----:B------:R-:W-:-:S03]  /*4f90*/  IMAD.MOV.U32 R81, RZ, RZ, R25 ;  /* 0x000000ffff517224 */ /* 0x000fc600078e0019 */
[----:B------:R-:W-:Y:S01]  /*4fa0*/  F2FP.SATFINITE.E4M3.F32.PACK_AB_MERGE_C R213, R79, R78, R106 ;  /* 0x0000004e4fd5723e */ /* 0x000fe2000480706a */
[----:B------:R-:W0:Y:S01]  /*4fb0*/  MUFU.EX2 R83, R83 ;  /* 0x0000005300537308 */ /* 0x000e220000000800 */
[----:B-1----:R-:W-:-:S01]  /*4fc0*/  FADD.FTZ R28, R82, R15 ;  /* 0x0000000f521c7221 */ /* 0x002fc20000010000 */
[--C-:B------:R-:W-:Y:S02]  /*4fd0*/  IMAD.MOV.U32 R79, RZ, RZ, R25.reuse ;  /* 0x000000ffff4f7224 */ /* 0x100fe400078e0019 */
[----:B------:R-:W-:-:S04]  /*4fe0*/  IMAD.MOV.U32 R78, RZ, RZ, R25 ;  /* 0x000000ffff4e7224 */ /* 0x000fc800078e0019 */
[----:B------:R-:W1:Y:S01]  /*4ff0*/  MUFU.EX2 R88, R88 ;  /* 0x0000005800587308 */ /* 0x000e620000000800 */
[----:B--2---:R-:W-:-:S07]  /*5000*/  FADD.FTZ R33, R85, R24 ;  /* 0x0000001855217221 */ /* 0x004fce0000010000 */
[----:B------:R-:W2:Y:S01]  /*5010*/  MUFU.EX2 R86, R86 ;  /* 0x0000005600567308 */ /* 0x000ea20000000800 */
[----:B0-----:R-:W-:-:S07]  /*5020*/  FADD.FTZ R41, R83, R28 ;  /* 0x0000001c53297221 */ /* 0x001fce0000010000 */
[----:B------:R-:W0:Y:S01]  /*5030*/  MUFU.EX2 R89, R89 ;  /* 0x0000005900597308 */ /* 0x000e220000000800 */
[----:B-1----:R-:W-:-:S01]  /*5040*/  FADD.FTZ R24, R88, R33 ;  /* 0x0000002158187221 */ /* 0x002fc20000010000 */
[----:B------:R-:W-:-:S06]  /*5050*/  IMAD.MOV.U32 R33, RZ, RZ, R25 ;  /* 0x000000ffff217224 */ /* 0x000fcc00078e0019 */
[----:B------:R-:W1:Y:S01]  /*5060*/  MUFU.EX2 R87, R87 ;  /* 0x0000005700577308 */ /* 0x000e620000000800 */
[----:B--2---:R-:W-:-:S01]  /*5070*/  FADD.FTZ R28, R86, R41 ;  /* 0x00000029561c7221 */ /* 0x004fc20000010000 */
[----:B------:R-:W-:-:S06]  /*5080*/  IMAD.MOV.U32 R41, RZ, RZ, R25 ;  /* 0x000000ffff297224 */ /* 0x000fcc00078e0019 */
[----:B------:R-:W2:Y:S01]  /*5090*/  MUFU.EX2 R60, R60 ;  /* 0x0000003c003c7308 */ /* 0x000ea20000000800 */
[C---:B0-----:R-:W-:Y:S01]  /*50a0*/  F2FP.SATFINITE.E4M3.F32.PACK_AB_MERGE_C R214, R89.reuse, R88, RZ ;  /* 0x0000005859d6723e */ /* 0x041fe200048070ff */
[----:B------:R-:W-:-:S03]  /*50b0*/  FADD.FTZ R89, R89, R24 ;  /* 0x0000001859597221 */ /* 0x000fc60000010000 */
[----:B------:R-:W-:Y:S01]  /*50c0*/  F2FP.SATFINITE.E4M3.F32.PACK_AB_MERGE_C R214, R85, R84, R214 ;  /* 0x0000005455d6723e */ /* 0x000fe200048070d6 */
[--C-:B------:R-:W-:Y:S02]  /*50d0*/  IMAD.MOV.U32 R85, RZ, RZ, R25.reuse ;  /* 0x000000ffff557224 */ /* 0x100fe400078e0019 */
[----:B------:R-:W0:Y:S01]  /*50e0*/  MUFU.EX2 R62, R62 ;  /* 0x0000003e003e7308 */ /* 0x000e220000000800 */
[C---:B-1----:R-:W-:Y:S01]  /*50f0*/  F2FP.SATFINITE.E4M3.F32.PACK_AB_MERGE_C R86, R87.reuse, R86, RZ ;  /* 0x000000565756723e */ /* 0x042fe200048070ff */
[----:B------:R-:W-:Y:S01]  /*5100*/  FADD.FTZ R87, R87, R28 ;  /* 0x0000001c57577221 */ /* 0x000fe20000010000 */
[--C-:B------:R-:W-:Y:S02]  /*5110*/  IMAD.MOV.U32 R28, RZ, RZ, R25.reuse ;  /* 0x000000ffff1c7224 */ /* 0x100fe400078e0019 */
[----:B------:R-:W-:Y:S01]  /*5120*/  F2FP.SATFINITE.E4M3.F32.PACK_AB_MERGE_C R215, R83, R82, R86 ;  /* 0x0000005253d7723e */ /* 0x000fe20004807056 */
[----:B------:R-:W-:Y:S02]  /*5130*/  IMAD.MOV.U32 R83, RZ, RZ, R25 ;  /* 0x000000ffff537224 */ /* 0x000fe400078e0019 */
[----:B------:R-:W1:Y:S01]  /*5140*/  MUFU.EX2 R61, R61 ;  /* 0x0000003d003d7308 */ /* 0x000e620000000800 */
[----:B--2---:R-:W-:-:S01]  /*5150*/  FADD.FTZ R24, R60, R89 ;  /* 0x000000593c187221 */ /* 0x004fc20000010000 */
[----:B------:R-:W-:-:S02]  /*5160*/  IMAD.MOV.U32 R82, RZ, RZ, R25 ;  /* 0x000000ffff527224 */ /* 0x000fc400078e0019 */
[--C-:B------:R-:W-:Y:S02]  /*5170*/  IMAD.MOV.U32 R84, RZ, RZ, R25.reuse ;  /* 0x000000ffff547224 */ /* 0x100fe400078e0019 */
[----:B------:R-:W-:Y:S02]  /*5180*/  IMAD.MOV.U32 R86, RZ, RZ, R25 ;  /* 0x000000ffff567224 */ /* 0x000fe400078e0019 */
[----:B------:R-:W2:Y:S01]  /*5190*/  MUFU.EX2 R64, R64 ;  /* 0x0000004000407308 */ /* 0x000ea20000000800 */
[----:B0-----:R-:W-:-:S01]  /*51a0*/  FADD.FTZ R8, R62, R87 ;  /* 0x000000573e087221 */ /* 0x001fc20000010000 */
[----:B------:R-:W-:-:S03]  /*51b0*/  IMAD.MOV.U32 R87, RZ, RZ, R25 ;  /* 0x000000ffff577224 */ /* 0x000fc600078e0019 */
[----:B------:R-:W-:-:S03]  /*51c0*/  FADD.FTZ R8, R7, R8 ;  /* 0x0000000807087221 */ /* 0x000fc60000010000 */
        /* <DEDUP_REMOVED lines=15> */
[----:B------:R-:W-:Y:S01]  /*52c0*/  F2FP.SATFINITE.E4M3.F32.PACK_AB_MERGE_C R63, R66, R63, RZ ;  /* 0x0000003f423f723e */ /* 0x000fe200048070ff */
[----:B------:R-:W-:-:S02]  /*52d0*/  IMAD.MOV.U32 R60, RZ, RZ, R25 ;  /* 0x000000ffff3c7224 */ /* 0x000fc400078e0019 */
[----:B------:R-:W-:Y:S01]  /*52e0*/  FADD.FTZ R12, R46, R9 ;  /* 0x000000092e0c7221 */ /* 0x000fe20000010000 */
[----:B------:R-:W-:Y:S01]  /*52f0*/  F2FP.SATFINITE.E4M3.F32.PACK_AB_MERGE_C R217, R7, R62, R63 ;  /* 0x0000003e07d9723e */ /* 0x000fe2000480703f */
[----:B------:R-:W-:Y:S01]  /*5300*/  IMAD.MOV.U32 R63, RZ, RZ, R25 ;  /* 0x000000ffff3f7224 */ /* 0x000fe200078e0019 */
[----:B------:R-:W2:Y:S01]  /*5310*/  MUFU.EX2 R72, R72 ;  /* 0x0000004800487308 */ /* 0x000ea20000000800 */
[----:B0-----:R-:W-:-:S01]  /*5320*/  FADD.FTZ R8, R68, R65 ;  /* 0x0000004144087221 */ /* 0x001fc20000010000 */
[----:B------:R-:W-:Y:S01]  /*5330*/  FADD.FTZ R13, R47, R12 ;  /* 0x0000000c2f0d7221 */ /* 0x000fe20000010000 */
[--C-:B------:R-:W-:Y:S02]  /*5340*/  IMAD.MOV.U32 R62, RZ, RZ, R25.reuse ;  /* 0x000000ffff3e7224 */ /* 0x100fe400078e0019 */
[----:B------:R-:W-:Y:S02]  /*5350*/  IMAD.MOV.U32 R65, RZ, RZ, R25 ;  /* 0x000000ffff417224 */ /* 0x000fe400078e0019 */
[----:B------:R-:W-:-:S01]  /*5360*/  FADD.FTZ R12, R50, R13 ;  /* 0x0000000d320c7221 */ /* 0x000fc20000010000 */
[----:B------:R-:W-:Y:S01]  /*5370*/  F2FP.SATFINITE.E4M3.F32.PACK_AB_MERGE_C R50, R31, R50, RZ ;  /* 0x000000321f32723e */ /* 0x000fe200048070ff */
[----:B------:R-:W0:Y:S01]  /*5380*/  MUFU.EX2 R35, R35 ;  /* 0x0000002300237308 */ /* 0x000e220000000800 */
[----:B-1----:R-:W-:-:S01]  /*5390*/  FADD.FTZ R9, R69, R8 ;  /* 0x0000000845097221 */ /* 0x002fc20000010000 */
[----:B------:R-:W-:Y:S01]  /*53a0*/  FADD.FTZ R31, R31, R12 ;  /* 0x0000000c1f1f7221 */ /* 0x000fe20000010000 */
[----:B------:R-:W-:Y:S01]  /*53b0*/  F2FP.SATFINITE.E4M3.F32.PACK_AB_MERGE_C R219, R47, R46, R50 ;  /* 0x0000002e2fdb723e */ /* 0x000fe20004807032 */
[----:B------:R-:W-:-:S02]  /*53c0*/  IMAD.MOV.U32 R47, RZ, RZ, R25 ;  /* 0x000000ffff2f7224 */ /* 0x000fc400078e0019 */
[----:B------:R-:W-:Y:S02]  /*53d0*/  IMAD.MOV.U32 R46, RZ, RZ, R25 ;  /* 0x000000ffff2e7224 */ /* 0x000fe400078e0019 */
[----:B------:R-:W1:Y:S01]  /*53e0*/  MUFU.EX2 R38, R38 ;  /* 0x0000002600267308 */ /* 0x000e620000000800 */
[----:B--2---:R-:W-:-:S01]  /*53f0*/  FADD.FTZ R8, R72, R9 ;  /* 0x0000000948087221 */ /* 0x004fc20000010000 */
[--C-:B------:R-:W-:Y:S02]  /*5400*/  IMAD.MOV.U32 R50, RZ, RZ, R25.reuse ;  /* 0x000000ffff327224 */ /* 0x100fe400078e0019 */
[----:B------:R-:W-:-:S04]  /*5410*/  IMAD.MOV.U32 R66, RZ, RZ, R25 ;  /* 0x000000ffff427224 */ /* 0x000fc800078e0019 */
[----:B------:R2:W3:Y:S01]  /*5420*/  MUFU.EX2 R30, R67 ;  /* 0x00000043001e7308 */ /* 0x0004e20000000800 */
[C---:B0-----:R-:W-:Y:S01]  /*5430*/  F2FP.SATFINITE.E4M3.F32.PACK_AB_MERGE_C R218, R35.reuse, R72, RZ ;  /* 0x0000004823da723e */ /* 0x041fe200048070ff */
[----:B------:R-:W-:Y:S01]  /*5440*/  FADD.FTZ R35, R35, R8 ;  /* 0x0000000823237221 */ /* 0x000fe20000010000 */
[--C-:B------:R-:W-:Y:S02]  /*5450*/  IMAD.MOV.U32 R72, RZ, RZ, R25.reuse ;  /* 0x000000ffff487224 */ /* 0x100fe400078e0019 */
[----:B------:R-:W-:Y:S01]  /*5460*/  F2FP.SATFINITE.E4M3.F32.PACK_AB_MERGE_C R218, R69, R68, R218 ;  /* 0x0000004445da723e */ /* 0x000fe200048070da */
[----:B------:R-:W-:Y:S02]  /*5470*/  IMAD.MOV.U32 R69, RZ, RZ, R25 ;  /* 0x000000ffff457224 */ /* 0x000fe400078e0019 */
[----:B------:R-:W0:Y:S01]  /*5480*/  MUFU.EX2 R39, R39 ;  /* 0x0000002700277308 */ /* 0x000e220000000800 */
[----:B-1----:R-:W-:-:S01]  /*5490*/  FADD.FTZ R8, R38, R35 ;  /* 0x0000002326087221 */ /* 0x002fc20000010000 */
[----:B------:R-:W-:-:S02]  /*54a0*/  IMAD.MOV.U32 R35, RZ, RZ, R25 ;  /* 0x000000ffff237224 */ /* 0x000fc400078e0019 */
[--C-:B--2---:R-:W-:Y:S02]  /*54b0*/  IMAD.MOV.U32 R67, RZ, RZ, R25.reuse ;  /* 0x000000ffff437224 */ /* 0x104fe400078e0019 */
[----:B------:R-:W-:Y:S02]  /*54c0*/  IMAD.MOV.U32 R68, RZ, RZ, R25 ;  /* 0x000000ffff447224 */ /* 0x000fe400078e0019 */
[----:B------:R-:W1:Y:S01]  /*54d0*/  MUFU.EX2 R11, R90 ;  /* 0x0000005a000b7308 */ /* 0x000e620000000800 */
[----:B---3--:R-:W-:-:S01]  /*54e0*/  FADD.FTZ R12, R30, R31 ;  /* 0x0000001f1e0c7221 */ /* 0x008fc20000010000 */
[----:B------:R-:W-:-:S06]  /*54f0*/  IMAD.MOV.U32 R31, RZ, RZ, R25 ;  /* 0x000000ffff1f7224 */ /* 0x000fcc00078e0019 */
        /* <DEDUP_REMOVED lines=8> */
[----:B------:R-:W-:Y:S01]  /*5580*/  F2FP.SATFINITE.E4M3.F32.PACK_AB_MERGE_C R220, R39, R38, R220 ;  /* 0x0000002627dc723e */ /* 0x000fe200048070dc */
[----:B------:R-:W-:-:S01]  /*5590*/  FADD.FTZ R43, R43, R42 ;  /* 0x0000002a2b2b7221 */ /* 0x000fc20000010000 */
[----:B------:R-:W-:Y:S01]  /*55a0*/  IMAD.MOV.U32 R39, RZ, RZ, R25 ;  /* 0x000000ffff277224 */ /* 0x000fe200078e0019 */
[----:B------:R-:W-:Y:S01]  /*55b0*/  MUFU.EX2 R48, R48 ;  /* 0x0000003000307308 */ /* 0x000fe20000000800 */
[----:B-1----:R-:W-:-:S01]  /*55c0*/  FADD.FTZ R8, R14, R21 ;  /* 0x000000150e087221 */ /* 0x002fc20000010000 */
[--C-:B------:R-:W-:Y:S02]  /*55d0*/  IMAD.MOV.U32 R38, RZ, RZ, R25.reuse ;  /* 0x000000ffff267224 */ /* 0x100fe400078e0019 */
[----:B------:R-:W-:-:S04]  /*55e0*/  IMAD.MOV.U32 R42, RZ, RZ, R25 ;  /* 0x000000ffff2a7224 */ /* 0x000fc800078e0019 */
[----:B------:R-:W0:Y:S01]  /*55f0*/  MUFU.EX2 R49, R49 ;  /* 0x0000003100317308 */ /* 0x000e220000000800 */
[C---:B--2---:R-:W-:Y:S01]  /*5600*/  F2FP.SATFINITE.E4M3.F32.PACK_AB_MERGE_C R14, R27.reuse, R14, RZ ;  /* 0x0000000e1b0e723e */ /* 0x044fe200048070ff */
[----:B------:R-:W-:-:S03]  /*5610*/  FADD.FTZ R27, R27, R8 ;  /* 0x000000081b1b7221 */ /* 0x000fc60000010000 */
[----:B------:R-:W-:Y:S01]  /*5620*/  F2FP.SATFINITE.E4M3.F32.PACK_AB_MERGE_C R221, R11, R30, R14 ;  /* 0x0000001e0bdd723e */ /* 0x000fe2000480700e */
[----:B------:R-:W-:Y:S02]  /*5630*/  IMAD.MOV.U32 R30, RZ, RZ, R25 ;  /* 0x000000ffff1e7224 */ /* 0x000fe400078e0019 */
[----:B------:R-:W1:Y:S08]  /*5640*/  MUFU.EX2 R44, R44 ;  /* 0x0000002c002c7308 */ /* 0x000e700000000800 */
[----:B------:R-:W2:Y:S01]  /*5650*/  MUFU.EX2 R10, R131 ;  /* 0x00000083000a7308 */ /* 0x000ea20000000800 */
[----:B0-----:R-:W-:-:S07]  /*5660*/  F2FP.SATFINITE.E4M3.F32.PACK_AB_MERGE_C R13, R49, R48, RZ ;  /* 0x00000030310d723e */ /* 0x001fce00048070ff */
[----:B------:R-:W0:Y:S01]  /*5670*/  MUFU.EX2 R45, R45 ;  /* 0x0000002d002d7308 */ /* 0x000e220000000800 */
[----:B-1----:R-:W-:-:S01]  /*5680*/  FADD.FTZ R8, R44, R43 ;  /* 0x0000002b2c087221 */ /* 0x002fc20000010000 */
[----:B------:R-:W-:-:S06]  /*5690*/  IMAD.MOV.U32 R43, RZ, RZ, R25 ;  /* 0x000000ffff2b7224 */ /* 0x000fcc00078e0019 */
[----:B------:R1:W3:Y:S01]  /*56a0*/  MUFU.EX2 R15, R55 ;  /* 0x00000037000f7308 */ /* 0x0002e20000000800 */
[----:B--2---:R-:W-:-:S01]  /*56b0*/  FADD.FTZ R12, R10, R27 ;  /* 0x0000001b0a0c7221 */ /* 0x004fc20000010000 */
[----:B------:R-:W-:-:S06]  /*56c0*/  IMAD.MOV.U32 R27, RZ, RZ, R25 ;  /* 0x000000ffff1b7224 */ /* 0x000fcc00078e0019 */
[----:B------:R-:W2:Y:S01]  /*56d0*/  MUFU.EX2 R58, R58 ;  /* 0x0000003a003a7308 */ /* 0x000ea20000000800 */
[C---:B0-----:R-:W-:Y:S01]  /*56e0*/  F2FP.SATFINITE.E4M3.F32.PACK_AB_MERGE_C R222, R45.reuse, R44, R13 ;  /* 0x0000002c2dde723e */ /* 0x041fe2000480700d */
[----:B------:R-:W-:Y:S01]  /*56f0*/  FADD.FTZ R45, R45, R8 ;  /* 0x000000082d2d7221 */ /* 0x000fe20000010000 */
[--C-:B------:R-:W-:Y:S02]  /*5700*/  IMAD.MOV.U32 R44, RZ, RZ, R25.reuse ;  /* 0x000000ffff2c7224 */ /* 0x100fe400078e0019 */
[----:B-1----:R-:W-:Y:S02]  /*5710*/  IMAD.MOV.U32 R55, RZ, RZ, R25 ;  /* 0x000000ffff377224 */ /* 0x002fe400078e0019 */
[----:B------:R-:W-:-:S01]  /*5720*/  FADD.FTZ R48, R48, R45 ;  /* 0x0000002d30307221 */ /* 0x000fc20000010000 */
[----:B------:R-:W-:Y:S01]  /*5730*/  IMAD.MOV.U32 R45, RZ, RZ, R25 ;  /* 0x000000ffff2d7224 */ /* 0x000fe200078e0019 */
[----:B------:R-:W0:Y:S01]  /*5740*/  MUFU.EX2 R59, R59 ;  /* 0x0000003b003b7308 */ /* 0x000e220000000800 */
[----:B---3--:R-:W-:-:S01]  /*5750*/  FADD.FTZ R13, R15, R12 ;  /* 0x0000000c0f0d7221 */ /* 0x008fc20000010000 */
        /* <DEDUP_REMOVED lines=8> */
[----:B------:R-:W-:Y:S02]  /*57e0*/  IMAD.MOV.U32 R58, RZ, RZ, R25 ;  /* 0x000000ffff3a7224 */ /* 0x000fe400078e0019 */
        /* <DEDUP_REMOVED lines=16> */
[----:B0-----:R-:W-:-:S01]  /*58f0*/  FADD.FTZ R13, R51, R12 ;  /* 0x0000000c330d7221 */ /* 0x001fc20000010000 */
[----:B------:R-:W-:-:S06]  /*5900*/  FADD.FTZ R93, R93, R92 ;  /* 0x0000005c5d5d7221 */ /* 0x000fcc0000010000 */
[----:B------:R-:W0:Y:S01]  /*5910*/  MUFU.EX2 R96, R96 ;  /* 0x0000006000607308 */ /* 0x000e220000000800 */
[----:B--2---:R-:W-:-:S07]  /*5920*/  FADD.FTZ R8, R34, R13 ;  /* 0x0000000d22087221 */ /* 0x004fce0000010000 */
[----:B------:R-:W2:Y:S01]  /*5930*/  MUFU.EX2 R101, R101 ;  /* 0x0000006500657308 */ /* 0x000ea20000000800 */
[----:B-1----:R-:W-:-:S01]  /*5940*/  FADD.FTZ R8, R9, R8 ;  /* 0x0000000809087221 */ /* 0x002fc20000010000 */
[----:B------:R-:W-:-:S04]  /*5950*/  F2FP.SATFINITE.E4M3.F32.PACK_AB_MERGE_C R34, R9, R34, RZ ;  /* 0x000000220922723e */ /* 0x000fc800048070ff */
[----:B------:R-:W-:Y:S01]  /*5960*/  F2FP.SATFINITE.E4M3.F32.PACK_AB_MERGE_C R225, R51, R54, R34 ;  /* 0x0000003633e1723e */ /* 0x000fe20004807022 */
[----:B------:R-:W-:Y:S01]  /*5970*/  IMAD.MOV.U32 R34, RZ, RZ, R25 ;  /* 0x000000ffff227224 */ /* 0x000fe200078e0019 */
[----:B------:R-:W-:Y:S01]  /*5980*/  MUFU.EX2 R109, R109 ;  /* 0x0000006d006d7308 */ /* 0x000fe20000000800 */
[----:B0-----:R-:W-:-:S01]  /*5990*/  FADD.FTZ R12, R96, R93 ;  /* 0x0000005d600c7221 */ /* 0x001fc20000010000 */
[--C-:B------:R-:W-:Y:S02]  /*59a0*/  IMAD.MOV.U32 R51, RZ, RZ, R25.reuse ;  /* 0x000000ffff337224 */ /* 0x100fe400078e0019 */
[----:B------:R-:W-:-:S04]  /*59b0*/  IMAD.MOV.U32 R54, RZ, RZ, R25 ;  /* 0x000000ffff367224 */ /* 0x000fc800078e0019 */
[----:B------:R-:W0:Y:S01]  /*59c0*/  MUFU.EX2 R112, R112 ;  /* 0x0000007000707308 */ /* 0x000e220000000800 */
[----:B--2---:R-:W-:-:S07]  /*59d0*/  FADD.FTZ R7, R101, R8 ;  /* 0x0000000865077221 */ /* 0x004fce0000010000 */
[----:B------:R-:W1:Y:S08]  /*59e0*/  MUFU.EX2 R97, R97 ;  /* 0x0000006100617308 */ /* 0x000e700000000800 */
[----:B------:R-:W2:Y:S01]  /*59f0*/  MUFU.EX2 R104, R104 ;  /* 0x0000006800687308 */ /* 0x000ea20000000800 */
[----:B0-----:R-:W-:-:S07]  /*5a00*/  F2FP.SATFINITE.E4M3.F32.PACK_AB_MERGE_C R9, R112, R109, RZ ;  /* 0x0000006d7009723e */ /* 0x001fce00048070ff */
[----:B------:R-:W-:Y:S01]  /*5a10*/  MUFU.EX2 R105, R105 ;  /* 0x0000006900697308 */ /* 0x000fe20000000800 */
[----:B-1----:R-:W-:-:S01]  /*5a20*/  FADD.FTZ R12, R97, R12 ;  /* 0x0000000c610c7221 */ /* 0x002fc20000010000 */
[----:B------:R-:W-:-:S06]  /*5a30*/  F2FP.SATFINITE.E4M3.F32.PACK_AB_MERGE_C R226, R97, R96, R9 ;  /* 0x0000006061e2723e */ /* 0x000fcc0004807009 */
[----:B------:R-:W0:Y:S01]  /*5a40*/  MUFU.EX2 R108, R108 ;  /* 0x0000006c006c7308 */ /* 0x000e220000000800 */
[----:B--2---:R-:W-:-:S01]  /*5a50*/  FADD.FTZ R8, R104, R7 ;  /* 0x0000000768087221 */ /* 0x004fc20000010000 */
[----:B------:R-:W-:-:S04]  /*5a60*/  FADD.FTZ R7, R109, R12 ;  /* 0x0000000c6d077221 */ /* 0x000fc80000010000 */
[----:B------:R-:W-:Y:S01]  /*5a70*/  FADD.FTZ R7, R112, R7 ;  /* 0x0000000770077221 */ /* 0x000fe20000010000 */
[----:B0-----:R-:W-:Y:S01]  /*5a80*/  F2FP.SATFINITE.E4M3.F32.PACK_AB_MERGE_C R9, R108, R105, RZ ;  /* 0x000000696c09723e */ /* 0x001fe200048070ff */
[----:B------:R-:W-:-:S03]  /*5a90*/  FADD.FTZ R105, R105, R8 ;  /* 0x0000000869697221 */ /* 0x000fc60000010000 */
[----:B------:R-:W-:Y:S01]  /*5aa0*/  F2FP.SATFINITE.E4M3.F32.PACK_AB_MERGE_C R227, R104, R101, R9 ;  /* 0x0000006568e3723e */ /* 0x000fe20004807009 */
[----:B------:R-:W-:-:S01]  /*5ab0*/  FADD.FTZ R8, R108, R105 ;  /* 0x000000696c087221 */ /* 0x000fc20000010000 */
        /* <DEDUP_REMOVED lines=35> */
[----:B------:R-:W-:Y:S01]  /*5cf0*/  UMOV UR54, UR46 ;  /* 0x0000002e00367c82 */ /* 0x000fe20008000000 */
[----:B------:R-:W-:-:S05]  /*5d00*/  UMOV UR53, UR52 ;  /* 0x0000003400357c82 */ /* 0x000fca0008000000 */
.L_x_6119:
[----:B------:R-:W-:Y:S01]  /*5d10*/  ISETP.NE.AND P2, PT, RZ, UR44, PT ;  /* 0x0000002cff007c0c */ /* 0x000fe2000bf45270 */
[----:B------:R-:W-:-:S04]  /*5d20*/  UISETP.NE.AND UP0, UPT, UR53, 0x1, UPT ;  /* 0x000000013500788c */ /* 0x000fc8000bf05270 */
[----:B------:R-:W-:-:S04]  /*5d30*/  USEL UR46, URZ, 0x1, UP0 ;  /* 0x000000013f2e7887 */ /* 0x000fc80008000000 */
[----:B------:R-:W-:-:S04]  /*5d40*/  ULOP3.LUT UR46, UR54, UR46, URZ, 0x3c, !UPT ;  /* 0x0000002e362e7292 */ /* 0x000fc8000f8e3c3f */
[----:B------:R-:W-:Y:S08]  /*5d50*/  @P2 BRA `(.L_x_6110) ;  /* 0x0000000000442947 */ /* 0x000ff00003800000 */
[----:B------:R-:W-:Y:S05]  /*5d60*/  @!P0 BRA `(.L_x_6111) ;  /* 0x0000000000048947 */ /* 0x000fea0003800000 */
[----:B------:R-:W-:Y:S01]  /*5d70*/  BPT.TRAP 0x1 ;  /* 0x000000040000795c */ /* 0x000fe20000300000 */
.L_x_6111:
        /* <DEDUP_REMOVED lines=12> */
.L_x_6112:
[----:B-1----:R-:W-:Y:S05]  /*5e40*/  @P1 BRA `(.L_x_6110) ;  /* 0x0000000000081947 */ /* 0x002fea0003800000 */
[----:B------:R-:W1:Y:S02]  /*5e50*/  SYNCS.PHASECHK.TRANS64.TRYWAIT P1, [UR6+0x2e830], R0 ;  /* 0x02e83000ff0075a7 */ /* 0x000e640008020146 */
[----:B-1----:R-:W-:Y:S05]  /*5e60*/  @!P1 BRA `(.L_x_6113) ;  /* 0x000000dc00049947 */ /* 0x002fea0003800000 */
.L_x_6110:
[----:B------:R-:W2:Y:S01]  /*5e70*/  S2R R2, SR_TID.X ;  /* 0x0000000000027919 */ /* 0x000ea20000002100 */
[----:B------:R-:W-:Y:S01]  /*5e80*/  R2UR UR55, R4 ;  /* 0x00000000043772ca */ /* 0x000fe200000e0000 */
        /* <DEDUP_REMOVED lines=11> */
[----:B------:R-:W-:Y:S02]  /*5f40*/  UMOV UR28, UR16 ;  /* 0x00000010001c7c82 */ /* 0x000fe40008000000 */
[----:B------:R-:W-:Y:S02]  /*5f50*/  UIADD3 UR22, UR55, 0x100, URZ ;  /* 0x0000010037167890 */ /* 0x000fe4000fffe03f */
[----:B------:R-:W-:Y:S02]  /*5f60*/  UIADD3 UR26, UR55, 0x200, URZ ;  /* 0x00000200371a7890 */ /* 0x000fe4000fffe03f */
[----:B------:R-:W-:Y:S01]  /*5f70*/  UMOV UR18, UR55 ;  /* 0x0000003700127c82 */ /* 0x000fe20008000000 */
[----:B------:R-:W-:Y:S01]  /*5f80*/  UIADD3 UR30, UR55, 0x300, URZ ;  /* 0x00000300371e7890 */ /* 0x000fe2000fffe03f */
[----:B------:R-:W-:Y:S01]  /*5f90*/  UMOV UR29, UR17 ;  /* 0x00000011001d7c82 */ /* 0x000fe20008000000 */
[----:B------:R-:W-:Y:S01]  /*5fa0*/  UMOV UR31, 0x40000040 ;  /* 0x40000040001f7882 */ /* 0x000fe20000000000 */
[----:B------:R-:W-:Y:S01]  /*5fb0*/  UIADD3 UR34, UR55, 0x400, URZ ;  /* 0x0000040037227890 */ /* 0x000fe2000fffe03f */
[----:B------:R-:W-:Y:S01]  /*5fc0*/  UMOV UR32, UR16 ;  /* 0x0000001000207c82 */ /* 0x000fe20008000000 */
[----:B------:R-:W-:Y:S01]  /*5fd0*/  UMOV UR33, UR17 ;  /* 0x0000001100217c82 */ /* 0x000fe20008000000 */
[----:B------:R-:W-:Y:S01]  /*5fe0*/  UMOV UR35, 0x40000040 ;  /* 0x4000004000237882 */ /* 0x000fe20000000000 */
[----:B--2---:R-:W-:Y:S01]  /*5ff0*/  SHF.R.U32.HI R2, RZ, 0x7, R2 ;  /* 0x00000007ff027819 */ /* 0x004fe20000011602 */
[----:B------:R-:W-:Y:S01]  /*6000*/  UIADD3 UR6, UR55, 0x2, URZ ;  /* 0x0000000237067890 */ /* 0x000fe2000fffe03f */
[----:B------:R-:W-:Y:S01]  /*6010*/  UMOV UR7, 0x40000040 ;  /* 0x4000004000077882 */ /* 0x000fe20000000000 */
[----:B------:R-:W-:-:S02]  /*6020*/  UIADD3 UR10, UR55, 0x602, URZ ;  /* 0x00000602370a7890 */ /* 0x000fc4000fffe03f */
[----:B01----:R-:W-:Y:S01]  /*6030*/  VIADD R0, R2, 0x8 ;  /* 0x0000000802007836 */ /* 0x003fe20000000000 */
[----:B------:R-:W-:Y:S01]  /*6040*/  UMOV UR11, 0x40000040 ;  /* 0x40000040000b7882 */ /* 0x000fe20000000000 */
[----:B------:R-:W-:Y:S01]  /*6050*/  UIADD3 UR14, UR55, 0x6, URZ ;  /* 0x00000006370e7890 */ /* 0x000fe2000fffe03f */
[----:B------:R-:W-:Y:S02]  /*6060*/  UMOV UR15, 0x40000040 ;  /* 0x40000040000f7882 */ /* 0x000fe40000000000 */
        /* <DEDUP_REMOVED lines=157> */
.L_x_6115:
        /* <DEDUP_REMOVED lines=9> */
.L_x_6116:
[----:B-1----:R-:W-:Y:S05]  /*6ad0*/  @P1 BRA `(.L_x_6114) ;  /* 0x0000000000081947 */ /* 0x002fea0003800000 */
[----:B------:R-:W1:Y:S02]  /*6ae0*/  SYNCS.PHASECHK.TRANS64.TRYWAIT P1, [UR6+0x2e850], R0 ;  /* 0x02e85000ff0075a7 */ /* 0x000e640008020146 */
[----:B-1----:R-:W-:Y:S05]  /*6af0*/  @!P1 BRA `(.L_x_6117) ;  /* 0x000000cc00f89947 */ /* 0x002fea0003800000 */
.L_x_6114:
        /* <DEDUP_REMOVED lines=44> */
[----:B------:R-:W-:Y:S01]  /*6dc0*/  QGMMA.64x128x32.F32.E4M3.E4M3 R24, R200, gdesc[UR4], R24, gsb0 ;  /* 0x01e00004c8187df3 */ /* 0x000fe20008000818 */
        /* <DEDUP_REMOVED lines=71> */
[----:B------:R-:W-:Y:S01]  /*7240*/  FMNMX.FTZ R5, R92, R5, !PT ;  /* 0x000000055c057209 */ /* 0x000fe20007810000 */
[----:B------:R-:W-:Y:S02]  /*7250*/  WARPGROUP.DEPBAR.LE gsb0, 0x0 ;  /* 0x00008000000079c5 */ /* 0x000fe40000010000 */
[----:B------:R-:W-:Y:S01]  /*7260*/  WARPGROUP.ARRIVE ;  /* 0x00000000000079c5 */ /* 0x000fe20000000000 */
[----:B------:R-:W-:-:S05]  /*7270*/  FMNMX.FTZ R6, R94, R6, !PT ;  /* 0x000000065e067209 */ /* 0x000fca0007810000 */
[----:B------:R-:W0:Y:S01]  /*7280*/  S2R R203, SR_TID.X ;  /* 0x0000000000cb7919 */ /* 0x000e220000002100 */
[----:B------:R-:W-:Y:S02]  /*7290*/  FMNMX.FTZ R5, R93, R5, !PT ;  /* 0x000000055d057209 */ /* 0x000fe40007810000 */
[----:B------:R-:W-:Y:S01]  /*72a0*/  FMNMX.FTZ R6, R95, R6, !PT ;  /* 0x000000065f067209 */ /* 0x000fe20007810000 */
[----:B------:R-:W-:Y:S01]  /*72b0*/  QGMMA.64x128x32.F32.E4M3.E4M3 R24, R204, gdesc[UR4], R24, gsb0 ;  /* 0x01e00004cc187df3 */ /* 0x000fe20008000818 */
[----:B------:R-:W-:Y:S01]  /*72c0*/  UIADD3 UR6, UR10, 0x200, URZ ;  /* 0x000002000a067890 */ /* 0x000fe2000fffe03f */
[----:B------:R-:W-:Y:S01]  /*72d0*/  FMNMX.FTZ R5, R96, R5, !PT ;  /* 0x0000000560057209 */ /* 0x000fe20007810000 */
[----:B------:R-:W-:Y:S01]  /*72e0*/  UMOV UR7, 0xc0000010 ;  /* 0xc000001000077882 */ /* 0x000fe20000000000 */
        /* <DEDUP_REMOVED lines=8> */
[----:B------:R-:W1:Y:S04]  /*7370*/  SHFL.BFLY PT, R12, R5, 0x2, 0x1f ;  /* 0x0c401f00050c7f89 */ /* 0x000e6800000e0000 */
[----:B------:R-:W2:Y:S01]  /*7380*/  SHFL.BFLY PT, R11, R6, 0x2, 0x1f ;  /* 0x0c401f00060b7f89 */ /* 0x000ea200000e0000 */
[----:B0-----:R-:W-:-:S02]  /*7390*/  SHF.R.U32.HI R203, RZ, 0x7, R203 ;  /* 0x00000007ffcb7819 */ /* 0x001fc400000116cb */
[----:B-1----:R-:W-:Y:S02]  /*73a0*/  FMNMX.FTZ R5, R5, R12, !PT ;  /* 0x0000000c05057209 */ /* 0x002fe40007810000 */
[----:B--2---:R-:W-:-:S03]  /*73b0*/  FMNMX.FTZ R6, R6, R11, !PT ;  /* 0x0000000b06067209 */ /* 0x004fc60007810000 */
        /* <DEDUP_REMOVED lines=66> */
[----:B------:R-:W-:Y:S01]  /*77e0*/  FMUL.FTZ R10, R10, UR41 ;  /* 0x000000290a0a7c20 */ /* 0x000fe20008410000 */
[----:B------:R-:W-:Y:S01]  /*77f0*/  MUFU.EX2 R13, R13 ;  /* 0x0000000d000d7308 */ /* 0x000fe20000000800 */
[----:B------:R-:W-:-:S02]  /*7800*/  WARPGROUP.DEPBAR.LE gsb0, 0x0 ;  /* 0x00008000000079c5 */ /* 0x000fc40000010000 */
[----:B------:R-:W-:Y:S01]  /*7810*/  WARPGROUP.ARRIVE ;  /* 0x00000000000079c5 */ /* 0x000fe20000000000 */
[----:B------:R-:W-:Y:S01]  /*7820*/  FMUL.FTZ R9, R9, UR41 ;  /* 0x0000002909097c20 */ /* 0x000fe20008410000 */
[--C-:B------:R-:W-:Y:S01]  /*7830*/  FFMA.FTZ R186, R186, UR41, -R101.reuse ;  /* 0x00000029baba7c23 */ /* 0x100fe20008010865 */
[----:B------:R-:W-:-:S01]  /*7840*/  FFMA.FTZ R187, R187, UR41, -R101 ;  /* 0x00000029bbbb7c23 */ /* 0x000fc20008010865 */
[--C-:B------:R-:W-:Y:S01]  /*7850*/  FFMA.FTZ R188, R190, UR41, -R101.reuse ;  /* 0x00000029bebc7c23 */ /* 0x100fe20008010865 */
[----:B------:R-:W0:Y:S01]  /*7860*/  MUFU.EX2 R10, R10 ;  /* 0x0000000a000a7308 */ /* 0x000e220000000800 */
[----:B------:R-:W-:Y:S01]  /*7870*/  QGMMA.64x128x32.F32.E4M3.E4M3 R24, R208, gdesc[UR4], R24, gsb0 ;  /* 0x01e00004d0187df3 */ /* 0x000fe20008000818 */
[----:B------:R-:W-:Y:S01]  /*7880*/  UIADD3 UR6, UR10, 0x300, URZ ;  /* 0x000003000a067890 */ /* 0x000fe2000fffe03f */
[--C-:B------:R-:W-:Y:S01]  /*7890*/  FFMA.FTZ R189, R191, UR41, -R101.reuse ;  /* 0x00000029bfbd7c23 */ /* 0x100fe20008010865 */
[----:B------:R-:W-:Y:S01]  /*78a0*/  UMOV UR7, 0xc0000010 ;  /* 0xc000001000077882 */ /* 0x000fe20000000000 */
        /* <DEDUP_REMOVED lines=36> */
[----:B0-----:R-:W-:-:S01]  /*7af0*/  FADD.FTZ R195, R12, R7 ;  /* 0x000000070cc37221 */ /* 0x001fc20000010000 */
[--C-:B------:R-:W-:Y:S01]  /*7b00*/  FFMA.FTZ R123, R123, UR41, -R101.reuse ;  /* 0x000000297b7b7c23 */ /* 0x100fe20008010865 */
[----:B------:R-:W-:-:S01]  /*7b10*/  FFMA.FTZ R126, R126, UR41, -R101 ;  /* 0x000000297e7e7c23 */ /* 0x000fc20008010865 */
[--C-:B------:R-:W-:Y:S01]  /*7b20*/  FFMA.FTZ R127, R127, UR41, -R101.reuse ;  /* 0x000000297f7f7c23 */ /* 0x100fe20008010865 */
[----:B------:R-:W-:-:S01]  /*7b30*/  FFMA.FTZ R130, R130, UR41, -R101 ;  /* 0x0000002982827c23 */ /* 0x000fc20008010865 */
[--C-:B------:R-:W-:Y:S01]  /*7b40*/  FFMA.FTZ R131, R131, UR41, -R101.reuse ;  /* 0x0000002983837c23 */ /* 0x100fe20008010865 */
[----:B------:R-:W-:-:S01]  /*7b50*/  FFMA.FTZ R134, R134, UR41, -R101 ;  /* 0x0000002986867c23 */ /* 0x000fc20008010865 */
[----:B------:R-:W0:Y:S01]  /*7b60*/  MUFU.EX2 R188, R188 ;  /* 0x000000bc00bc7308 */ /* 0x000e220000000800 */
        /* <DEDUP_REMOVED lines=19> */
[----:B------:R-:W-:-:S02]  /*7ca0*/  IMAD.U32 R199, RZ, RZ, UR52 ;  /* 0x00000034ffc77e24 */ /* 0x000fc4000f8e00ff */
[----:B------:R-:W-:-:S01]  /*7cb0*/  FFMA.FTZ R99, R99, UR41, -R101 ;  /* 0x0000002963637c23 */ /* 0x000fc20008010865 */
[--C-:B------:R-:W-:Y:S01]  /*7cc0*/  FFMA.FTZ R102, R102, UR41, -R101.reuse ;  /* 0x0000002966667c23 */ /* 0x100fe20008010865 */
[----:B------:R-:W-:-:S01]  /*7cd0*/  FFMA.FTZ R101, R103, UR41, -R101 ;  /* 0x0000002967657c23 */ /* 0x000fc20008010865 */
[----:B------:R-:W0:Y:S01]  /*7ce0*/  MUFU.EX2 R20, R20 ;  /* 0x0000001400147308 */ /* 0x000e220000000800 */
[----:B--2---:R-:W-:-:S01]  /*7cf0*/  FADD.FTZ R195, R15, R8 ;  /* 0x000000080fc37221 */ /* 0x004fc20000010000 */
[----:B------:R-:W-:-:S06]  /*7d00*/  @!P1 IMAD R196, R199, 0x8, R0 ;  /* 0x00000008c7c49824 */ /* 0x000fcc00078e0200 */
        /* <DEDUP_REMOVED lines=22> */
[----:B-1----:R-:W-:Y:S01]  /*7e70*/  FADD.FTZ R8, R168, R195 ;  /* 0x000000c3a8087221 */ /* 0x002fe20000010000 */
[----:B------:R-:W-:-:S03]  /*7e80*/  UMOV UR7, 0xc0000010 ;  /* 0xc000001000077882 */ /* 0x000fc60000000000 */
        /* <DEDUP_REMOVED lines=39> */
[----:B------:R-:W-:Y:S01]  /*8100*/  QGMMA.64x128x32.F32.E4M3.E4M3 R24, R216, gdesc[UR4], R24, gsb0 ;  /* 0x01e00004d8187df3 */ /* 0x000fe20008000818 */
[----:B------:R-:W-:Y:S01]  /*8110*/  UIADD3 UR6, UR10, 0x500, URZ ;  /* 0x000005000a067890 */ /* 0x000fe2000fffe03f */
[----:B------:R-:W-:-:S04]  /*8120*/  UMOV UR7, 0xc0000010 ;  /* 0xc000001000077882 */ /* 0x000fc80000000000 */
        /* <DEDUP_REMOVED lines=40> */
[----:B0-----:R-:W-:-:S04]  /*83b0*/  FADD.FTZ R194, R142, R7 ;  /* 0x000000078ec27221 */ /* 0x001fc80000010000 */
[----:B------:R-:W0:Y:S01]  /*83c0*/  MUFU.EX2 R143, R143 ;  /* 0x0000008f008f7308 */ /* 0x000e220000000800 */
[----:B------:R-:W-:-:S07]  /*83d0*/  UMOV UR7, 0xc0000010 ;  /* 0xc000001000077882 */ /* 0x000fce0000000000 */
        /* <DEDUP_REMOVED lines=38> */
[----:B------:R-:W-:Y:S06]  /*8640*/  QGMMA.64x128x32.F32.E4M3.E4M3 R24, R224, gdesc[UR4], R24, gsb0 ;  /* 0x01e00004e0187df3 */ /* 0x000fec0008000818 */
        /* <DEDUP_REMOVED lines=36> */
[----:B--2---:R-:W-:-:S01]  /*8890*/  FADD.FTZ R194, R114, R195 ;  /* 0x000000c372c27221 */ /* 0x004fc20000010000 */
[----:B------:R-:W-:Y:S02]  /*88a0*/  WARPGROUP.DEPBAR.LE gsb0, 0x0 ;  /* 0x00008000000079c5 */ /* 0x000fe40000010000 */
[----:B------:R2:W-:Y:S06]  /*88b0*/  BAR.ARV R7, 0x100 ;  /* 0x000400070000751d */ /* 0x0005ec0000002000 */
[----:B------:R-:W3:Y:S01]  /*88c0*/  MUFU.EX2 R116, R116 ;  /* 0x0000007400747308 */ /* 0x000ee20000000800 */
[----:B-1----:R-:W-:-:S01]  /*88d0*/  FADD.FTZ R195, R113, R8 ;  /* 0x0000000871c37221 */ /* 0x002fc20000010000 */
[----:B--2---:R-:W-:-:S02]  /*88e0*/  @!P1 VIADD R7, R196, 0x2e840 ;  /* 0x0002e840c4079836 */ /* 0x004fc40000000000 */
[----:B0-----:R-:W-:-:S04]  /*88f0*/  FADD.FTZ R197, R115, R194 ;  /* 0x000000c273c57221 */ /* 0x001fc80000010000 */
[----:B------:R-:W0:Y:S01]  /*8900*/  MUFU.EX2 R118, R118 ;  /* 0x0000007600767308 */ /* 0x000e220000000800 */
[----:B------:R-:W-:-:S04]  /*8910*/  @!P1 PRMT R7, RZ, 0x654, R7 ;  /* 0x00000654ff079816 */ /* 0x000fc80000000007 */
[----:B------:R1:W-:Y:S03]  /*8920*/  @!P1 SYNCS.ARRIVE.TRANS64.RED.A1T0 RZ, [R7+URZ], RZ ;  /* 0x000000ff07ff99a7 */ /* 0x0003e6000810043f */
        /* <DEDUP_REMOVED lines=16> */
[----:B------:R-:W1:Y:S01]  /*8a30*/  MUFU.EX2 R93, R93 ;  /* 0x0000005d005d7308 */ /* 0x000e620000000800 */
[----:B--2---:R-:W-:-:S07]  /*8a40*/  FADD.FTZ R8, R92, R195 ;  /* 0x000000c35c087221 */ /* 0x004fce0000010000 */
[----:B------:R-:W0:Y:S01]  /*8a50*/  MUFU.EX2 R95, R95 ;  /* 0x0000005f005f7308 */ /* 0x000e220000000800 */
[----:B---3--:R-:W-:-:S07]  /*8a60*/  FADD.FTZ R194, R94, R197 ;  /* 0x000000c55ec27221 */ /* 0x008fce0000010000 */
        /* <DEDUP_REMOVED lines=20> */
.L_x_6118:
[----:B------:R-:W-:Y:S01]  /*8bb0*/  F2FP.SATFINITE.E4M3.F32.PACK_AB_MERGE_C R100, R11, R100, RZ ;  /* 0x000000640b64723e */ /* 0x000fe200048070ff */
[----:B------:R-:W-:Y:S01]  /*8bc0*/  UISETP.GT.AND UP0, UPT, UR49, UR40, UPT ;  /* 0x000000283100728c */ /* 0x000fe2000bf04270 */
[----:B------:R-:W-:Y:S01]  /*8bd0*/  IMAD.U32 R11, RZ, RZ, UR53 ;  /* 0x00000035ff0b7e24 */ /* 0x000fe2000f8e00ff */
[----:B------:R-:W-:Y:S01]  /*8be0*/  F2FP.SATFINITE.E4M3.F32.PACK_AB_MERGE_C R14, R15, R14, RZ ;  /* 0x0000000e0f0e723e */ /* 0x000fe200048070ff */
[----:B------:R-:W-:Y:S01]  /*8bf0*/  UIADD3 UR49, UR49, -0x1, URZ ;  /* 0xffffffff31317890 */ /* 0x000fe2000fffe03f */
[----:B------:R-:W-:Y:S01]  /*8c00*/  F2FP.SATFINITE.E4M3.F32.PACK_AB_MERGE_C R188, R189, R188, RZ ;  /* 0x000000bcbdbc723e */ /* 0x000fe200048070ff */
[----:B------:R-:W-:Y:S01]  /*8c10*/  IMAD R11, R11, 0x8, R0 ;  /* 0x000000080b0b7824 */ /* 0x000fe200078e0200 */
[----:B------:R-:W-:Y:S01]  /*8c20*/  PLOP3.LUT P1, PT, PT, PT, UP0, 0x80, 0x0 ;  /* 0x000000000000781c */ /* 0x000fe20003f2f008 */
[----:B------:R-:W-:Y:S01]  /*8c30*/  UMOV UR54, UR46 ;  /* 0x0000002e00367c82 */ /* 0x000fe20008000000 */
[----:B------:R-:W-:Y:S01]  /*8c40*/  F2FP.SATFINITE.E4M3.F32.PACK_AB_MERGE_C R184, R185, R184, RZ ;  /* 0x000000b8b9b8723e */ /* 0x000fe200048070ff */
[----:B------:R-:W-:Y:S01]  /*8c50*/  VIADD R11, R11, 0x2e860 ;  /* 0x0002e8600b0b7836 */ /* 0x000fe20000000000 */
[----:B------:R-:W-:Y:S01]  /*8c60*/  F2FP.SATFINITE.E4M3.F32.PACK_AB_MERGE_C R192, R193, R192, RZ ;  /* 0x000000c0c1c0723e */ /* 0x000fe200048070ff */
[----:B------:R-:W-:Y:S01]  /*8c70*/  UMOV UR53, UR52 ;  /* 0x0000003400357c82 */ /* 0x000fe20008000000 */
[----:B------:R-:W-:Y:S01]  /*8c80*/  F2FP.SATFINITE.E4M3.F32.PACK_AB_MERGE_C R172, R173, R172, RZ ;  /* 0x000000acadac723e */ /* 0x000fe200048070ff */
[-C--:B------:R-:W-:Y:S01]  /*8c90*/  FMUL.FTZ R24, R24, R10.reuse ;  /* 0x0000000a18187220 */ /* 0x080fe20000410000 */
[----:B------:R-:W-:Y:S01]  /*8ca0*/  PRMT R11, R2, 0x654, R11 ;  /* 0x00000654020b7816 */ /* 0x000fe2000000000b */
[----:B------:R-:W-:Y:S01]  /*8cb0*/  FMUL.FTZ R25, R25, R10 ;  /* 0x0000000a19197220 */ /* 0x000fe20000410000 */
[----:B------:R-:W-:Y:S01]  /*8cc0*/  F2FP.SATFINITE.E4M3.F32.PACK_AB_MERGE_C R174, R175, R174, RZ ;  /* 0x000000aeafae723e */ /* 0x000fe200048070ff */
[----:B------:R-:W-:Y:S01]  /*8cd0*/  FMUL.FTZ R28, R28, R10 ;  /* 0x0000000a1c1c7220 */ /* 0x000fe20000410000 */
[----:B------:R-:W-:Y:S01]  /*8ce0*/  F2FP.SATFINITE.E4M3.F32.PACK_AB_MERGE_C R180, R181, R180, RZ ;  /* 0x000000b4b5b4723e */ /* 0x000fe200048070ff */
[----:B------:R0:W-:Y:S01]  /*8cf0*/  SYNCS.ARRIVE.TRANS64.RED.A1T0 RZ, [R11+URZ], RZ ;  /* 0x000000ff0bff79a7 */ /* 0x0001e2000810043f */
        /* <DEDUP_REMOVED lines=110> */
[----:B------:R-:W-:Y:S01]  /*93e0*/  F2FP.SATFINITE.E4M3.F32.PACK_AB_MERGE_C R227, R99, R98, R101 ;  /* 0x0000006263e3723e */ /* 0x000fe20004807065 */
[----:B0-----:R-:W-:Y:S06]  /*93f0*/  @P1 BRA `(.L_x_6119) ;  /* 0xffffffc800441947 */ /* 0x001fec000383ffff */
.L_x_6109:
[----:B------:R-:W-:Y:S06]  /*9400*/  BAR.ARV 0x8, 0x180 ;  /* 0x0206000000007b1d */ /* 0x000fec0000002000 */
[----:B------:R-:W-:Y:S05]  /*9410*/  @!P0 BRA `(.L_x_6120) ;  /* 0x0000000000048947 */ /* 0x000fea0003800000 */
[----:B------:R-:W-:Y:S01]  /*9420*/  BPT.TRAP 0x1 ;  /* 0x000000040000795c */ /* 0x000fe20000300000 */
.L_x_6120:
[----:B------:R-:W-:Y:S02]  /*9430*/  IMAD.U32 R3, RZ, RZ, UR52 ;  /* 0x00000034ff037e24 */ /* 0x000fe4000f8e00ff */
[----:B------:R-:W-:Y:S02]  /*9440*/  IMAD.U32 R4, RZ, RZ, UR46 ;  /* 0x0000002eff047e24 */ /* 0x000fe4000f8e00ff */
[----:B------:R-:W-:-:S03]  /*9450*/  IMAD R20, R3, 0x8, R0 ;  /* 0x0000000803147824 */ /* 0x000fc600078e0200 */
[----:B------:R-:W-:-:S04]  /*9460*/  SHF.L.U32 R3, R4, 0x1f, RZ ;  /* 0x0000001f04037819 */ /* 0x000fc800000006ff */
[----:B------:R0:W1:Y:S01]  /*9470*/  SYNCS.PHASECHK.TRANS64.TRYWAIT P1, [R20+URZ+0x2e850], R3 ;  /* 0x02e85003140075a7 */ /* 0x000062000802017f */
[----:B------:R-:W-:Y:S05]  /*9480*/  @!P0 BRA `(.L_x_6121) ;  /* 0x0000000000048947 */ /* 0x000fea0003800000 */
[----:B------:R-:W-:Y:S01]  /*9490*/  BPT.TRAP 0x1 ;  /* 0x000000040000795c */ /* 0x000fe20000300000 */
.L_x_6121:
        /* <DEDUP_REMOVED lines=8> */
.L_x_6122:
[----:B------:R-:W-:Y:S01]  /*9520*/  IMAD R10, R11, 0x700, R0 ;  /* 0x000007000b0a7824 */ /* 0x000fe200078e0200 */
[----:B------:R-:W-:Y:S05]  /*9530*/  WARPSYNC.ALL ;  /* 0x0000000000007948 */ /* 0x000fea0003800000 */
[----:B------:R-:W-:Y:S01]  /*9540*/  IMAD.MOV.U32 R11, RZ, RZ, -0x3ffffff0 ;  /* 0xc0000010ff0b7424 */ /* 0x000fe200078e00ff */
[C---:B------:R-:W-:Y:S01]  /*9550*/  R2UR UR6, R10.reuse ;  /* 0x000000000a0672ca */ /* 0x040fe200000e0000 */
[----:B------:R-:W-:Y:S01]  /*9560*/  WARPGROUP.ARRIVE ;  /* 0x00000000000079c5 */ /* 0x000fe20000000000 */
[C---:B------:R-:W-:Y:S01]  /*9570*/  VIADD R12, R10.reuse, 0x100 ;  /* 0x000001000a0c7836 */ /* 0x040fe20000000000 */
[----:B------:R-:W-:Y:S01]  /*9580*/  ULDC.64 UR4, c[0x0][0x9a0] ;  /* 0x0002680000047ab9 */ /* 0x000fe20000000a00 */
[----:B------:R-:W-:Y:S01]  /*9590*/  R2UR UR7, R11 ;  /* 0x000000000b0772ca */ /* 0x000fe200000e0000 */
[----:B------:R-:W-:Y:S01]  /*95a0*/  IMAD.MOV.U32 R13, RZ, RZ, -0x3ffffff0 ;  /* 0xc0000010ff0d7424 */ /* 0x000fe200078e00ff */
[----:B------:R-:W-:Y:S01]  /*95b0*/  ISETP.NE.U32.AND P1, PT, RZ, UR4, PT ;  /* 0x00000004ff007c0c */ /* 0x000fe2000bf25070 */
[----:B------:R-:W-:-:S02]  /*95c0*/  VIADD R88, R10, 0x400 ;  /* 0x000004000a587836 */ /* 0x000fc40000000000 */
[----:B------:R-:W-:Y:S01]  /*95d0*/  IMAD.MOV.U32 R89, RZ, RZ, -0x3ffffff0 ;  /* 0xc0000010ff597424 */ /* 0x000fe200078e00ff */
[----:B------:R-:W-:Y:S01]  /*95e0*/  ISETP.NE.AND.EX P1, PT, RZ, UR5, PT, P1 ;  /* 0x00000005ff007c0c */ /* 0x000fe2000bf25310 */
[----:B------:R-:W-:-:S06]  /*95f0*/  IMAD.MOV.U32 R4, RZ, RZ, 0x3f800000 ;  /* 0x3f800000ff047424 */ /* 0x000fcc00078e00ff */
[----:B------:R-:W-:Y:S01]  /*9600*/  QGMMA.64x128x32.F32.E4M3.E4M3 R24, R200, gdesc[UR4], R24, gsb0 ;  /* 0x01e00004c8187df3 */ /* 0x000fe20008000818 */
[----:B------:R-:W-:Y:S01]  /*9610*/  R2UR UR6, R12 ;  /* 0x000000000c0672ca */ /* 0x000fe200000e0000 */
[----:B------:R-:W-:Y:S01]  /*9620*/  VIADD R12, R10, 0x200 ;  /* 0x000002000a0c7836 */ /* 0x000fe20000000000 */
[----:B------:R-:W-:Y:S01]  /*9630*/  R2UR UR7, R13 ;  /* 0x000000000d0772ca */ /* 0x000fe200000e0000 */
[----:B------:R-:W-:Y:S02]  /*9640*/  IMAD.MOV.U32 R13, RZ, RZ, -0x3ffffff0 ;  /* 0xc0000010ff0d7424 */ /* 0x000fe400078e00ff */
[----:B------:R-:W2:Y:S01]  /*9650*/  @P1 LDC.64 R14, c[0x0][0x9d0] ;  /* 0x00027400ff0e1b82 */ /* 0x000ea20000000a00 */
[----:B------:R-:W-:Y:S02]  /*9660*/  WARPGROUP.DEPBAR.LE gsb0, 0x0 ;  /* 0x00008000000079c5 */ /* 0x000fe40000010000 */
[----:B------:R-:W-:-:S07]  /*9670*/  WARPGROUP.ARRIVE ;  /* 0x00000000000079c5 */ /* 0x000fce0000000000 */
[----:B------:R-:W-:Y:S01]  /*9680*/  QGMMA.64x128x32.F32.E4M3.E4M3 R24, R204, gdesc[UR4], R24, gsb0 ;  /* 0x01e00004cc187df3 */ /* 0x000fe20008000818 */
[----:B------:R-:W-:Y:S01]  /*9690*/  R2UR UR6, R12 ;  /* 0x000000000c0672ca */ /* 0x000fe200000e0000 */
[----:B------:R-:W-:Y:S01]  /*96a0*/  VIADD R12, R10, 0x300 ;  /* 0x000003000a0c7836 */ /* 0x000fe20000000000 */
[----:B------:R-:W-:Y:S01]  /*96b0*/  R2UR UR7, R13 ;  /* 0x000000000d0772ca */ /* 0x000fe200000e0000 */
[----:B------:R-:W-:Y:S01]  /*96c0*/  IMAD.MOV.U32 R13, RZ, RZ, -0x3ffffff0 ;  /* 0xc0000010ff0d7424 */ /* 0x000fe200078e00ff */
[----:B------:R-:W-:Y:S02]  /*96d0*/  WARPGROUP.DEPBAR.LE gsb0, 0x0 ;  /* 0x00008000000079c5 */ /* 0x000fe40000010000 */
[----:B------:R-:W-:-:S09]  /*96e0*/  WARPGROUP.ARRIVE ;  /* 0x00000000000079c5 */ /* 0x000fd20000000000 */
[----:B------:R-:W-:Y:S01]  /*96f0*/  QGMMA.64x128x32.F32.E4M3.E4M3 R24, R208, gdesc[UR4], R24, gsb0 ;  /* 0x01e00004d0187df3 */ /* 0x000fe20008000818 */
        /* <DEDUP_REMOVED lines=12> */
[----:B------:R-:W-:Y:S02]  /*97c0*/  WARPGROUP.DEPBAR.LE gsb0, 0x0 ;  /* 0x00008000000079c5 */ /* 0x000fe40000010000 */
[----:B------:R-:W-:-:S06]  /*97d0*/  WARPGROUP.ARRIVE ;  /* 0x00000000000079c5 */ /* 0x000fcc0000000000 */
[----:B------:R-:W-:Y:S01]  /*97e0*/  QGMMA.64x128x32.F32.E4M3.E4M3 R24, R212, gdesc[UR4], R24, gsb0 ;  /* 0x01e00004d4187df3 */ /* 0x000fe20008000818 */
[----:B------:R-:W-:Y:S02]  /*97f0*/  R2UR UR6, R88 ;  /* 0x00000000580672ca */ /* 0x000fe400000e0000 */
[----:B------:R-:W-:Y:S01]  /*9800*/  R2UR UR7, R89 ;  /* 0x00000000590772ca */ /* 0x000fe200000e0000 */
[----:B------:R-:W-:Y:S02]  /*9810*/  VIADD R12, R10, 0x500 ;  /* 0x000005000a0c7836 */ /* 0x000fe40000000000 */
[----:B------:R-:W-:Y:S01]  /*9820*/  IMAD.MOV.U32 R13, RZ, RZ, -0x3ffffff0 ;  /* 0xc0000010ff0d7424 */ /* 0x000fe200078e00ff */
[----:B------:R-:W-:Y:S02]  /*9830*/  WARPGROUP.DEPBAR.LE gsb0, 0x0 ;  /* 0x00008000000079c5 */ /* 0x000fe40000010000 */
[----:B------:R-:W-:-:S07]  /*9840*/  WARPGROUP.ARRIVE ;  /* 0x00000000000079c5 */ /* 0x000fce0000000000 */
[----:B------:R-:W-:Y:S01]  /*9850*/  QGMMA.64x128x32.F32.E4M3.E4M3 R24, R216, gdesc[UR4], R24, gsb0 ;  /* 0x01e00004d8187df3 */ /* 0x000fe20008000818 */
[----:B------:R-:W-:Y:S02]  /*9860*/  R2UR UR6, R12 ;  /* 0x000000000c0672ca */ /* 0x000fe400000e0000 */
[----:B------:R-:W-:Y:S01]  /*9870*/  R2UR UR7, R13 ;  /* 0x000000000d0772ca */ /* 0x000fe200000e0000 */
[----:B------:R-:W-:Y:S02]  /*9880*/  VIADD R10, R10, 0x600 ;  /* 0x000006000a0a7836 */ /* 0x000fe40000000000 */
[----:B------:R-:W-:Y:S01]  /*9890*/  IMAD.MOV.U32 R11, RZ, RZ, -0x3ffffff0 ;  /* 0xc0000010ff0b7424 */ /* 0x000fe200078e00ff */
[----:B------:R-:W1:Y:S04]  /*98a0*/  SHFL.BFLY PT, R0, R7, 0x2, 0x1f ;  /* 0x0c401f0007007f89 */ /* 0x000e6800000e0000 */
[----:B------:R-:W3:Y:S01]  /*98b0*/  SHFL.BFLY PT, R9, R8, 0x2, 0x1f ;  /* 0x0c401f0008097f89 */ /* 0x000ee200000e0000 */
[----:B------:R-:W-:-:S02]  /*98c0*/  WARPGROUP.DEPBAR.LE gsb0, 0x0 ;  /* 0x00008000000079c5 */ /* 0x000fc40000010000 */
[----:B------:R-:W-:-:S06]  /*98d0*/  WARPGROUP.ARRIVE ;  /* 0x00000000000079c5 */ /* 0x000fcc0000000000 */
[----:B------:R-:W-:Y:S01]  /*98e0*/  QGMMA.64x128x32.F32.E4M3.E4M3 R24, R220, gdesc[UR4], R24, gsb0 ;  /* 0x01e00004dc187df3 */ /* 0x000fe20008000818 */
[----:B------:R-:W-:Y:S02]  /*98f0*/  R2UR UR6, R10 ;  /* 0x000000000a0672ca */ /* 0x000fe400000e0000 */
[----:B------:R-:W-:Y:S01]  /*9900*/  R2UR UR7, R11 ;  /* 0x000000000b0772ca */ /* 0x000fe200000e0000 */
[----:B-1----:R-:W-:-:S01]  /*9910*/  FADD.FTZ R0, R0, R7 ;  /* 0x0000000700007221 */ /* 0x002fc20000010000 */
[----:B---3--:R-:W-:-:S04]  /*9920*/  FADD.FTZ R9, R9, R8 ;  /* 0x0000000809097221 */ /* 0x008fc80000010000 */
[----:B------:R-:W1:Y:S04]  /*9930*/  SHFL.BFLY PT, R3, R0, 0x1, 0x1f ;  /* 0x0c201f0000037f89 */ /* 0x000e6800000e0000 */
[----:B------:R-:W0:Y:S01]  /*9940*/  SHFL.BFLY PT, R10, R9, 0x1, 0x1f ;  /* 0x0c201f00090a7f89 */ /* 0x000e2200000e0000 */
[----:B------:R-:W-:Y:S02]  /*9950*/  IMAD.MOV.U32 R7, RZ, RZ, RZ ;  /* 0x000000ffff077224 */ /* 0x000fe400078e00ff */
[----:B-1----:R-:W-:Y:S01]  /*9960*/  FADD.FTZ R13, R0, R3 ;  /* 0x00000003000d7221 */ /* 0x002fe20000010000 */
[----:B0-----:R-:W-:-:S04]  /*9970*/  FADD.FTZ R14, R9, R10 ;  /* 0x0000000a090e7221 */ /* 0x001fc80000010000 */
        /* <DEDUP_REMOVED lines=29> */
.L_x_6124:
        /* <DEDUP_REMOVED lines=74> */
.L_x_6102:
[----:B------:R-:W0:Y:S01]  /*9ff0*/  S2R R5, SR_CgaCtaId ;  /* 0x0000000000057919 */ /* 0x000e220000008800 */
[----:B------:R-:W-:Y:S01]  /*a000*/  MOV R2, 0x400 ;  /* 0x0000040000027802 */ /* 0x000fe20000000f00 */
[----:B------:R-:W-:Y:S01]  /*a010*/  UISETP.NE.AND UP0, UPT, UR45, URZ, UPT ;  /* 0x0000003f2d00728c */ /* 0x000fe2000bf05270 */
[----:B------:R-:W-:Y:S01]  /*a020*/  BSSY B0, `(.L_x_6125) ;  /* 0x00003d7000007945 */ /* 0x000fe20003800000 */
[----:B------:R-:W-:Y:S09]  /*a030*/  BAR.SYNC.DEFER_BLOCKING 0x5, 0x180 ;  /* 0x0146000000007b1d */ /* 0x000ff20000010000 */
[----:B------:R-:W-:Y:S01]  /*a040*/  @!UP0 ULDC UR45, c[0x0][0xad4] ;  /* 0x0002b500002d8ab9 */ /* 0x000fe20000000800 */
[----:B0-----:R-:W-:-:S05]  /*a050*/  LEA R2, R5, R2, 0x18 ;  /* 0x0000000205027211 */ /* 0x001fca00078ec0ff */
[----:B------:R-:W0:Y:S02]  /*a060*/  LDS.128 R28, [R2+0x2e8d0] ;  /* 0x02e8d000021c7984 */ /* 0x000e240000000c00 */
[----:B0-----:R-:W-:Y:S02]  /*a070*/  R2UR UR5, R29 ;  /* 0x000000001d0572ca */ /* 0x001fe400000e0000 */
[----:B------:R-:W-:Y:S01]  /*a080*/  R2UR UR6, R30 ;  /* 0x000000001e0672ca */ /* 0x000fe200000e0000 */
[----:B------:R-:W-:Y:S06]  /*a090*/  BAR.ARV 0x4, 0x180 ;  /* 0x0106000000007b1d */ /* 0x000fec0000002000 */
[----:B------:R-:W-:Y:S08]  /*a0a0*/  @P0 BRA `(.L_x_6126) ;  /* 0x0000003000080947 */ /* 0x000ff00003800000 */
[----:B------:R-:W0:Y:S01]  /*a0b0*/  S2R R112, SR_TID.X ;  /* 0x0000000000707919 */ /* 0x000e220000002100 */
[----:B------:R-:W-:Y:S01]  /*a0c0*/  ULDC.64 UR8, c[0x4][0xa8] ;  /* 0x01002a0000087ab9 */ /* 0x000fe20000000a00 */
[----:B------:R-:W-:Y:S01]  /*a0d0*/  ULDC.64 UR10, c[0x0][0xc00] ;  /* 0x00030000000a7ab9 */ /* 0x000fe20000000a00 */
[----:B------:R-:W2:Y:S04]  /*a0e0*/  LDL R92, [R1+0x4c] ;  /* 0x00004c00015c7983 */ /* 0x000ea80000100800 */
[----:B------:R-:W3:Y:S01]  /*a0f0*/  LDL R114, [R1+0x48] ;  /* 0x0000480001727983 */ /* 0x000ee20000100800 */
[----:B0-----:R-:W-:-:S05]  /*a100*/  IMAD.SHL.U32 R4, R112, 0x4, RZ ;  /* 0x0000000470047824 */ /* 0x001fca00078e00ff */
[----:B------:R-:W-:Y:S01]  /*a110*/  LOP3.LUT R4, R4, 0xc, RZ, 0xc0, !PT ;  /* 0x0000000c04047812 */ /* 0x000fe200078ec0ff */
[----:B------:R-:W-:Y:S03]  /*a120*/  BAR.SYNC.DEFER_BLOCKING 0x1, 0x100 ;  /* 0x0044000000007b1d */ /* 0x000fe60000010000 */
[----:B------:R-:W-:-:S05]  /*a130*/  IADD3 R4, P0, R4, UR8, RZ ;  /* 0x0000000804047c10 */ /* 0x000fca000ff1e0ff */
[----:B------:R-:W-:Y:S01]  /*a140*/  IMAD.X R5, RZ, RZ, UR9, P0 ;  /* 0x00000009ff057e24 */ /* 0x000fe200080e06ff */
[----:B------:R-:W-:-:S04]  /*a150*/  ULDC.64 UR8, c[0x0][0xc00] ;  /* 0x0003000000087ab9 */ /* 0x000fc80000000a00 */
[----:B------:R0:W4:Y:S01]  /*a160*/  LDG.E.CONSTANT R24, desc[UR50][R4.64] ;  /* 0x0000003204187981 */ /* 0x000122000c1e9900 */
[----:B------:R-:W-:-:S04]  /*a170*/  LOP3.LUT P0, R25, R112, 0x3, RZ, 0xc0, !PT ;  /* 0x0000000370197812 */ /* 0x000fc8000780c0ff */
[----:B------:R-:W-:-:S04]  /*a180*/  ISETP.EQ.OR P0, PT, R25, 0x3, !P0 ;  /* 0x000000031900780c */ /* 0x000fc80004702670 */
[----:B------:R-:W-:Y:S01]  /*a190*/  SEL R147, R21, R40, P0 ;  /* 0x0000002815937207 */ /* 0x000fe20000000000 */
[----:B0-----:R-:W0:Y:S01]  /*a1a0*/  S2R R5, SR_SWINHI ;  /* 0x0000000000057919 */ /* 0x001e220000002f00 */
        /* <DEDUP_REMOVED lines=16> */
[----:B------:R-:W-:-:S02]  /*a2b0*/  MOV R20, R2 ;  /* 0x0000000200147202 */ /* 0x000fc40000000f00 */
[----:B0-----:R-:W-:Y:S02]  /*a2c0*/  MOV R21, R5 ;  /* 0x0000000500157202 */ /* 0x001fe40000000f00 */
        /* <DEDUP_REMOVED lines=47> */
[----:B------:R-:W-:Y:S01]  /*a5c0*/  UIMAD.WIDE UR8, UR36, 0x4, UR8 ;  /* 0x00000004240878a5 */ /* 0x000fe2000f8e0208 */
[----:B--2---:R-:W-:-:S03]  /*a5d0*/  IMAD.WIDE R10, R92, 0x2, R20 ;  /* 0x000000025c0a7825 */ /* 0x004fc600078e0214 */
[C---:B------:R-:W-:Y:S02]  /*a5e0*/  IADD3 R53, P6, R10.reuse, 0x20, RZ ;  /* 0x000000200a357810 */ /* 0x040fe40007fde0ff */
[C---:B------:R-:W-:Y:S02]  /*a5f0*/  IADD3 R55, P1, R10.reuse, 0x40, RZ ;  /* 0x000000400a377810 */ /* 0x040fe40007f3e0ff */
[----:B------:R-:W-:Y:S02]  /*a600*/  LOP3.LUT R4, R53, 0x380, RZ, 0xc0, !PT ;  /* 0x0000038035047812 */ /* 0x000fe400078ec0ff */
[----:B------:R-:W-:Y:S02]  /*a610*/  LOP3.LUT R6, R55, 0x380, RZ, 0xc0, !PT ;  /* 0x0000038037067812 */ /* 0x000fe400078ec0ff */
[----:B------:R-:W-:Y:S02]  /*a620*/  IADD3 R59, P2, R10, 0x60, RZ ;  /* 0x000000600a3b7810 */ /* 0x000fe40007f5e0ff */
[----:B------:R-:W-:-:S02]  /*a630*/  SHF.R.U64 R4, R4, 0x3, RZ ;  /* 0x0000000304047819 */ /* 0x000fc400000012ff */
[----:B------:R-:W-:Y:S02]  /*a640*/  SHF.R.U64 R6, R6, 0x3, RZ ;  /* 0x0000000306067819 */ /* 0x000fe400000012ff */
[C---:B------:R-:W-:Y:S02]  /*a650*/  IADD3 R63, P3, R10.reuse, 0x4000, RZ ;  /* 0x000040000a3f7810 */ /* 0x040fe40007f7e0ff */
[C---:B------:R-:W-:Y:S02]  /*a660*/  IADD3 R71, P4, R10.reuse, 0x4020, RZ ;  /* 0x000040200a477810 */ /* 0x040fe40007f9e0ff */
[----:B------:R-:W-:Y:S02]  /*a670*/  IADD3 R75, P5, R10, 0x4040, RZ ;  /* 0x000040400a4b7810 */ /* 0x000fe40007fbe0ff */
[----:B------:R-:W-:Y:S02]  /*a680*/  LOP3.LUT R8, R59, 0x380, RZ, 0xc0, !PT ;  /* 0x000003803b087812 */ /* 0x000fe400078ec0ff */
[----:B------:R-:W-:-:S02]  /*a690*/  LOP3.LUT R100, R4, R53, RZ, 0x3c, !PT ;  /* 0x0000003504647212 */ /* 0x000fc400078e3cff */
[----:B------:R-:W-:Y:S01]  /*a6a0*/  LOP3.LUT R14, R6, R55, RZ, 0x3c, !PT ;  /* 0x00000037060e7212 */ /* 0x000fe200078e3cff */
[----:B------:R-:W-:Y:S01]  /*a6b0*/  IMAD.X R101, RZ, RZ, R11, P6 ;  /* 0x000000ffff657224 */ /* 0x000fe200030e060b */
[----:B------:R-:W-:Y:S02]  /*a6c0*/  LOP3.LUT R4, R63, 0x380, RZ, 0xc0, !PT ;  /* 0x000003803f047812 */ /* 0x000fe400078ec0ff */
[----:B------:R-:W-:Y:S02]  /*a6d0*/  LOP3.LUT R6, R71, 0x380, RZ, 0xc0, !PT ;  /* 0x0000038047067812 */ /* 0x000fe400078ec0ff */
[----:B------:R-:W-:Y:S02]  /*a6e0*/  LOP3.LUT R30, R75, 0x380, RZ, 0xc0, !PT ;  /* 0x000003804b1e7812 */ /* 0x000fe400078ec0ff */
[----:B------:R-:W-:Y:S02]  /*a6f0*/  IADD3 R79, P6, R10, 0x4060, RZ ;  /* 0x000040600a4f7810 */ /* 0x000fe40007fde0ff */
[----:B------:R-:W-:-:S02]  /*a700*/  SHF.R.U64 R8, R8, 0x3, RZ ;  /* 0x0000000308087819 */ /* 0x000fc400000012ff */
[----:B------:R-:W-:Y:S02]  /*a710*/  SHF.R.U64 R4, R4, 0x3, RZ ;  /* 0x0000000304047819 */ /* 0x000fe400000012ff */
[----:B------:R-:W-:Y:S02]  /*a720*/  SHF.R.U64 R6, R6, 0x3, RZ ;  /* 0x0000000306067819 */ /* 0x000fe400000012ff */
[----:B------:R-:W-:Y:S02]  /*a730*/  LOP3.LUT R5, R10, 0x380, RZ, 0xc0, !PT ;  /* 0x000003800a057812 */ /* 0x000fe400078ec0ff */
[----:B------:R-:W-:Y:S01]  /*a740*/  SHF.R.U64 R30, R30, 0x3, RZ ;  /* 0x000000031e1e7819 */ /* 0x000fe200000012ff */
[--C-:B------:R-:W-:Y:S01]  /*a750*/  IMAD.X R95, RZ, RZ, R11.reuse, P3 ;  /* 0x000000ffff5f7224 */ /* 0x100fe200018e060b */
[----:B------:R-:W-:Y:S01]  /*a760*/  LOP3.LUT R52, R79, 0x380, RZ, 0xc0, !PT ;  /* 0x000003804f347812 */ /* 0x000fe200078ec0ff */
[----:B------:R-:W-:Y:S01]  /*a770*/  IMAD.X R7, RZ, RZ, R11, P5 ;  /* 0x000000ffff077224 */ /* 0x000fe200028e060b */
[----:B------:R-:W-:-:S02]  /*a780*/  LOP3.LUT R12, R8, R59, RZ, 0x3c, !PT ;  /* 0x0000003b080c7212 */ /* 0x000fc400078e3cff */
[----:B------:R-:W-:Y:S02]  /*a790*/  LOP3.LUT R94, R4, R63, RZ, 0x3c, !PT ;  /* 0x0000003f045e7212 */ /* 0x000fe400078e3cff */
[----:B------:R-:W-:Y:S02]  /*a7a0*/  LOP3.LUT R8, R6, R71, RZ, 0x3c, !PT ;  /* 0x0000004706087212 */ /* 0x000fe400078e3cff */
[----:B------:R-:W-:Y:S02]  /*a7b0*/  SHF.R.U64 R5, R5, 0x3, RZ ;  /* 0x0000000305057819 */ /* 0x000fe400000012ff */
[----:B------:R-:W-:Y:S02]  /*a7c0*/  LOP3.LUT R6, R30, R75, RZ, 0x3c, !PT ;  /* 0x0000004b1e067212 */ /* 0x000fe400078e3cff */
[----:B------:R-:W-:Y:S02]  /*a7d0*/  SHF.R.U64 R52, R52, 0x3, RZ ;  /* 0x0000000334347819 */ /* 0x000fe400000012ff */
[----:B------:R-:W-:-:S02]  /*a7e0*/  MOV R94, R94 ;  /* 0x0000005e005e7202 */ /* 0x000fc40000000f00 */
[----:B------:R-:W-:Y:S01]  /*a7f0*/  LOP3.LUT R10, R5, R10, RZ, 0x3c, !PT ;  /* 0x0000000a050a7212 */ /* 0x000fe200078e3cff */
[--C-:B------:R-:W-:Y:S01]  /*a800*/  IMAD.X R5, RZ, RZ, R11.reuse, P6 ;  /* 0x000000ffff057224 */ /* 0x100fe200030e060b */
[----:B------:R-:W-:Y:S01]  /*a810*/  MOV R95, R6 ;  /* 0x00000006005f7202 */ /* 0x000fe20000000f00 */
[--C-:B------:R-:W-:Y:S01]  /*a820*/  IMAD.X R9, RZ, RZ, R11.reuse, P4 ;  /* 0x000000ffff097224 */ /* 0x100fe200020e060b */
[----:B------:R-:W-:Y:S02]  /*a830*/  LOP3.LUT R4, R52, R79, RZ, 0x3c, !PT ;  /* 0x0000004f34047212 */ /* 0x000fe400078e3cff */
[----:B----4-:R-:W-:Y:S01]  /*a840*/  LOP3.LUT R6, R24, 0x2, RZ, 0x3c, !PT ;  /* 0x0000000218067812 */ /* 0x010fe200078e3cff */
[--C-:B------:R-:W-:Y:S01]  /*a850*/  IMAD.X R13, RZ, RZ, R11.reuse, P2 ;  /* 0x000000ffff0d7224 */ /* 0x100fe200010e060b */
[----:B------:R-:W-:Y:S01]  /*a860*/  MOV R96, R4 ;  /* 0x0000000400607202 */ /* 0x000fe20000000f00 */
[----:B------:R-:W-:Y:S01]  /*a870*/  IMAD.X R15, RZ, RZ, R11, P1 ;  /* 0x000000ffff0f7224 */ /* 0x000fe200008e060b */
[----:B------:R-:W-:Y:S01]  /*a880*/  SHFL.IDX PT, R90, R153, R24, 0x1c1f ;  /* 0x001c1f18995a7589 */ /* 0x000fe200000e0000 */
[----:B------:R-:W-:-:S02]  /*a890*/  MOV R100, R100 ;  /* 0x0000006400647202 */ /* 0x000fc40000000f00 */
[----:B------:R-:W-:Y:S01]  /*a8a0*/  MOV R30, R8 ;  /* 0x00000008001e7202 */ /* 0x000fe20000000f00 */
[----:B------:R-:W-:Y:S01]  /*a8b0*/  SHFL.IDX PT, R86, R149, R24, 0x1c1f ;  /* 0x001c1f1895567589 */ /* 0x000fe200000e0000 */
[----:B------:R-:W-:-:S03]  /*a8c0*/  MOV R99, R10 ;  /* 0x0000000a00637202 */ /* 0x000fc60000000f00 */
[----:B------:R-:W0:Y:S01]  /*a8d0*/  SHFL.IDX PT, R25, R25, R6, 0x1c1f ;  /* 0x001c1f0619197589 */ /* 0x000e2200000e0000 */
[----:B------:R-:W-:-:S03]  /*a8e0*/  MOV R98, R12 ;  /* 0x0000000c00627202 */ /* 0x000fc60000000f00 */
[----:B------:R-:W1:Y:S01]  /*a8f0*/  SHFL.IDX PT, R87, R26, R6, 0x1c1f ;  /* 0x001c1f061a577589 */ /* 0x000e6200000e0000 */
[----:B------:R-:W-:-:S03]  /*a900*/  MOV R97, R14 ;  /* 0x0000000e00617202 */ /* 0x000fc60000000f00 */
[----:B------:R-:W-:Y:S04]  /*a910*/  SHFL.IDX PT, R4, R155, R24, 0x1c1f ;  /* 0x001c1f189b047589 */ /* 0x000fe800000e0000 */
[----:B------:R-:W-:Y:S04]  /*a920*/  SHFL.IDX PT, R82, R145, R24, 0x1c1f ;  /* 0x001c1f1891527589 */ /* 0x000fe800000e0000 */
[----:B------:R-:W-:Y:S04]  /*a930*/  SHFL.IDX PT, R53, R121, R24, 0x1c1f ;  /* 0x001c1f1879357589 */ /* 0x000fe800000e0000 */
[----:B------:R-:W-:Y:S04]  /*a940*/  SHFL.IDX PT, R52, R123, R24, 0x1c1f ;  /* 0x001c1f187b347589 */ /* 0x000fe800000e0000 */
[----:B------:R-:W2:Y:S04]  /*a950*/  SHFL.IDX PT, R27, R27, R6, 0x1c1f ;  /* 0x001c1f061b1b7589 */ /* 0x000ea800000e0000 */
[----:B------:R-:W-:Y:S04]  /*a960*/  SHFL.IDX PT, R83, R28, R6, 0x1c1f ;  /* 0x001c1f061c537589 */ /* 0x000fe800000e0000 */
[----:B------:R-:W4:Y:S04]  /*a970*/  SHFL.IDX PT, R44, R44, R6, 0x1c1f ;  /* 0x001c1f062c2c7589 */ /* 0x000f2800000e0000 */
[----:B------:R-:W3:Y:S04]  /*a980*/  SHFL.IDX PT, R45, R45, R6, 0x1c1f ;  /* 0x001c1f062d2d7589 */ /* 0x000ee800000e0000 */
        /* <DEDUP_REMOVED lines=24> */
[----:B------:R-:W3:Y:S04]  /*ab10*/  SHFL.IDX PT, R73, R50, R6, 0x1c1f ;  /* 0x001c1f0632497589 */ /* 0x000ee800000e0000 */
[----:B------:R-:W-:Y:S04]  /*ab20*/  SHFL.IDX PT, R9, R143, R24, 0x1c1f ;  /* 0x001c1f188f097589 */ /* 0x000fe800000e0000 */
[----:B------:R-:W-:Y:S04]  /*ab30*/  SHFL.IDX PT, R70, R133, R24, 0x1c1f ;  /* 0x001c1f1885467589 */ /* 0x000fe800000e0000 */
[----:B------:R-:W-:Y:S04]  /*ab40*/  SHFL.IDX PT, R68, R129, R24, 0x1c1f ;  /* 0x001c1f1881447589 */ /* 0x000fe800000e0000 */
[----:B------:R-:W-:Y:S04]  /*ab50*/  SHFL.IDX PT, R62, R125, R24, 0x1c1f ;  /* 0x001c1f187d3e7589 */ /* 0x000fe800000e0000 */
[----:B------:R2:W-:Y:S04]  /*ab60*/  SHFL.IDX PT, R60, R93, R24, 0x1c1f ;  /* 0x001c1f185d3c7589 */ /* 0x0005e800000e0000 */
[----:B------:R-:W-:Y:S04]  /*ab70*/  SHFL.IDX PT, R59, R113, R24, 0x1c1f ;  /* 0x001c1f18713b7589 */ /* 0x000fe800000e0000 */
[----:B------:R3:W3:Y:S04]  /*ab80*/  SHFL.IDX PT, R12, R36, R6, 0x1c1f ;  /* 0x001c1f06240c7589 */ /* 0x0006e800000e0000 */
[----:B------:R3:W-:Y:S04]  /*ab90*/  SHFL.IDX PT, R71, R35, R6, 0x1c1f ;  /* 0x001c1f0623477589 */ /* 0x0007e800000e0000 */
[----:B------:R-:W-:Y:S04]  /*aba0*/  SHFL.IDX PT, R69, R38, R6, 0x1c1f ;  /* 0x001c1f0626457589 */ /* 0x000fe800000e0000 */
        /* <DEDUP_REMOVED lines=9> */
[----:B------:R3:W3:Y:S04]  /*ac40*/  SHFL.IDX PT, R14, R37, R6, 0x1c1f ;  /* 0x001c1f06250e7589 */ /* 0x0006e800000e0000 */
[----:B------:R-:W3:Y:S04]  /*ac50*/  SHFL.IDX PT, R24, R40, R6, 0x1c1f ;  /* 0x001c1f0628187589 */ /* 0x000ee800000e0000 */
[----:B------:R-:W3:Y:S04]  /*ac60*/  SHFL.IDX PT, R58, R41, R6, 0x1c1f ;  /* 0x001c1f06293a7589 */ /* 0x000ee800000e0000 */
[----:B------:R-:W3:Y:S04]  /*ac70*/  SHFL.IDX PT, R26, R42, R6, 0x1c1f ;  /* 0x001c1f062a1a7589 */ /* 0x000ee800000e0000 */
[----:B------:R3:W-:Y:S04]  /*ac80*/  SHFL.IDX PT, R104, R89, R6, 0x1c1f ;  /* 0x001c1f0659687589 */ /* 0x0007e800000e0000 */
[----:B------:R-:W3:Y:S04]  /*ac90*/  SHFL.IDX PT, R103, R103, R6, 0x1c1f ;  /* 0x001c1f0667677589 */ /* 0x000ee800000e0000 */
[----:B------:R3:W-:Y:S04]  /*aca0*/  SHFL.IDX PT, R108, R85, R6, 0x1c1f ;  /* 0x001c1f06556c7589 */ /* 0x0007e800000e0000 */
[----:B------:R-:W3:Y:S04]  /*acb0*/  SHFL.IDX PT, R107, R107, R6, 0x1c1f ;  /* 0x001c1f066b6b7589 */ /* 0x000ee800000e0000 */
[----:B------:R3:W3:Y:S01]  /*acc0*/  SHFL.IDX PT, R110, R81, R6, 0x1c1f ;  /* 0x001c1f06516e7589 */ /* 0x0006e200000e0000 */
[----:B0-----:R-:W-:-:S02]  /*acd0*/  SEL R92, R90, R25, P0 ;  /* 0x000000195a5c7207 */ /* 0x001fc40000000000 */
[----:B-1----:R-:W-:Y:S02]  /*ace0*/  SEL R88, R86, R87, P0 ;  /* 0x0000005756587207 */ /* 0x002fe40000000000 */
[----:B------:R-:W-:Y:S02]  /*acf0*/  SEL R90, R25, R90, P0 ;  /* 0x0000005a195a7207 */ /* 0x000fe40000000000 */
[----:B--2---:R-:W-:Y:S02]  /*ad00*/  SEL R93, R4, R27, P0 ;  /* 0x0000001b045d7207 */ /* 0x004fe40000000000 */
[----:B------:R-:W-:Y:S02]  /*ad10*/  SEL R91, R27, R4, P0 ;  /* 0x000000041b5b7207 */ /* 0x000fe40000000000 */
[----:B----4-:R-:W-:Y:S02]  /*ad20*/  SEL R34, R53, R44, P0 ;  /* 0x0000002c35227207 */ /* 0x010fe40000000000 */
[----:B---3--:R-:W-:-:S02]  /*ad30*/  SEL R36, R44, R53, P0 ;  /* 0x000000352c247207 */ /* 0x008fc40000000000 */
        /* <DEDUP_REMOVED lines=63> */
[----:B------:R-:W-:Y:S02]  /*b130*/  F2FP.BF16.F32.PACK_AB R24, R81, R80 ;  /* 0x000000505118723e */ /* 0x000fe400000010ff */
[----:B------:R-:W-:Y:S02]  /*b140*/  F2FP.BF16.F32.PACK_AB R25, R47, R46 ;  /* 0x0000002e2f19723e */ /* 0x000fe400000010ff */
[----:B------:R-:W-:-:S02]  /*b150*/  F2FP.BF16.F32.PACK_AB R26, R79, R78 ;  /* 0x0000004e4f1a723e */ /* 0x000fc400000010ff */
[----:B------:R-:W-:Y:S01]  /*b160*/  F2FP.BF16.F32.PACK_AB R27, R49, R48 ;  /* 0x00000030311b723e */ /* 0x000fe200000010ff */
[----:B------:R0:W-:Y:S01]  /*b170*/  STSM.16.M88.4 [R99], R4 ;  /* 0x0000000463007844 */ /* 0x0001e20000000200 */
[----:B------:R-:W-:Y:S02]  /*b180*/  SEL R58, R106, R107, P0 ;  /* 0x0000006b6a3a7207 */ /* 0x000fe40000000000 */
[----:B------:R-:W-:Y:S02]  /*b190*/  SEL R60, R107, R106, P0 ;  /* 0x0000006a6b3c7207 */ /* 0x000fe40000000000 */
[----:B------:R-:W-:Y:S02]  /*b1a0*/  SEL R59, R105, R108, P0 ;  /* 0x0000006c693b7207 */ /* 0x000fe40000000000 */
[----:B------:R-:W-:Y:S01]  /*b1b0*/  SEL R61, R108, R105, P0 ;  /* 0x000000696c3d7207 */ /* 0x000fe20000000000 */
[----:B------:R1:W-:Y:S01]  /*b1c0*/  STSM.16.M88.4 [R100], R8 ;  /* 0x0000000864007844 */ /* 0x0003e20000000200 */
[----:B------:R-:W-:-:S02]  /*b1d0*/  SEL R28, R109, R110, P0 ;  /* 0x0000006e6d1c7207 */ /* 0x000fc40000000000 */
[----:B------:R-:W-:Y:S01]  /*b1e0*/  SEL R32, R110, R109, P0 ;  /* 0x0000006d6e207207 */ /* 0x000fe20000000000 */
[----:B------:R2:W-:Y:S01]  /*b1f0*/  STSM.16.M88.4 [R97], R12 ;  /* 0x0000000c61007844 */ /* 0x0005e20000000200 */
[----:B0-----:R-:W-:Y:S02]  /*b200*/  F2FP.BF16.F32.PACK_AB R4, R77, R76 ;  /* 0x0000004c4d04723e */ /* 0x001fe400000010ff */
[----:B------:R-:W-:Y:S02]  /*b210*/  F2FP.BF16.F32.PACK_AB R5, R51, R50 ;  /* 0x000000323305723e */ /* 0x000fe400000010ff */
[----:B------:R-:W-:Y:S02]  /*b220*/  F2FP.BF16.F32.PACK_AB R6, R75, R74 ;  /* 0x0000004a4b06723e */ /* 0x000fe400000010ff */
[----:B------:R-:W-:Y:S01]  /*b230*/  F2FP.BF16.F32.PACK_AB R7, R53, R52 ;  /* 0x000000343507723e */ /* 0x000fe200000010ff */
[----:B------:R0:W-:Y:S01]  /*b240*/  STSM.16.M88.4 [R98], R24 ;  /* 0x0000001862007844 */ /* 0x0001e20000000200 */
[----:B-1----:R-:W-:-:S02]  /*b250*/  F2FP.BF16.F32.PACK_AB R8, R73, R72 ;  /* 0x000000484908723e */ /* 0x002fc400000010ff */
[----:B------:R-:W-:Y:S02]  /*b260*/  F2FP.BF16.F32.PACK_AB R9, R55, R54 ;  /* 0x000000363709723e */ /* 0x000fe400000010ff */
[----:B------:R-:W-:Y:S02]  /*b270*/  F2FP.BF16.F32.PACK_AB R10, R71, R70 ;  /* 0x00000046470a723e */ /* 0x000fe400000010ff */
[----:B------:R-:W-:Y:S02]  /*b280*/  F2FP.BF16.F32.PACK_AB R11, R57, R56 ;  /* 0x00000038390b723e */ /* 0x000fe400000010ff */
[----:B--2---:R-:W-:Y:S02]  /*b290*/  F2FP.BF16.F32.PACK_AB R12, R67, R66 ;  /* 0x00000042430c723e */ /* 0x004fe400000010ff */
[----:B------:R-:W-:Y:S02]  /*b2a0*/  F2FP.BF16.F32.PACK_AB R13, R59, R58 ;  /* 0x0000003a3b0d723e */ /* 0x000fe400000010ff */
[----:B------:R-:W-:-:S02]  /*b2b0*/  F2FP.BF16.F32.PACK_AB R14, R69, R68 ;  /* 0x00000044450e723e */ /* 0x000fc400000010ff */
[----:B------:R-:W-:Y:S02]  /*b2c0*/  F2FP.BF16.F32.PACK_AB R15, R61, R60 ;  /* 0x0000003c3d0f723e */ /* 0x000fe400000010ff */
[----:B0-----:R-:W-:Y:S02]  /*b2d0*/  F2FP.BF16.F32.PACK_AB R24, R65, R64 ;  /* 0x000000404118723e */ /* 0x001fe400000010ff */
[----:B------:R-:W-:Y:S02]  /*b2e0*/  F2FP.BF16.F32.PACK_AB R25, R29, R28 ;  /* 0x0000001c1d19723e */ /* 0x000fe400000010ff */
[----:B------:R-:W-:Y:S02]  /*b2f0*/  F2FP.BF16.F32.PACK_AB R26, R63, R62 ;  /* 0x0000003e3f1a723e */ /* 0x000fe400000010ff */
[----:B------:R-:W-:Y:S01]  /*b300*/  F2FP.BF16.F32.PACK_AB R27, R33, R32 ;  /* 0x00000020211b723e */ /* 0x000fe200000010ff */
[----:B------:R0:W-:Y:S04]  /*b310*/  STSM.16.M88.4 [R94], R4 ;  /* 0x000000045e007844 */ /* 0x0001e80000000200 */
[----:B------:R1:W-:Y:S04]  /*b320*/  STSM.16.M88.4 [R30], R8 ;  /* 0x000000081e007844 */ /* 0x0003e80000000200 */
[----:B------:R2:W-:Y:S04]  /*b330*/  STSM.16.M88.4 [R95], R12 ;  /* 0x0000000c5f007844 */ /* 0x0005e80000000200 */
[----:B------:R3:W-:Y:S01]  /*b340*/  STSM.16.M88.4 [R96], R24 ;  /* 0x0000001860007844 */ /* 0x0007e20000000200 */
[----:B------:R-:W-:Y:S01]  /*b350*/  BAR.SYNC.DEFER_BLOCKING 0x1, 0x100 ;  /* 0x0044000000007b1d */ /* 0x000fe20000010000 */
[----:B------:R-:W-:-:S04]  /*b360*/  ISETP.NE.U32.AND P0, PT, RZ, UR10, PT ;  /* 0x0000000aff007c0c */ /* 0x000fc8000bf05070 */
[----:B------:R-:W-:Y:S01]  /*b370*/  ISETP.NE.AND.EX P0, PT, RZ, UR11, PT, P0 ;  /* 0x0000000bff007c0c */ /* 0x000fe2000bf05300 */
[----:B------:R-:W-:Y:S02]  /*b380*/  IMAD.U32 R98, RZ, RZ, UR8 ;  /* 0x00000008ff627e24 */ /* 0x000fe4000f8e00ff */
[----:B0-----:R-:W0:Y:S01]  /*b390*/  LDC R94, c[0x0][0xbe8] ;  /* 0x0002fa00ff5e7b82 */ /* 0x001e220000000800 */
[----:B------:R-:W-:Y:S01]  /*b3a0*/  IMAD.U32 R99, RZ, RZ, UR9 ;  /* 0x00000009ff637e24 */ /* 0x000fe2000f8e00ff */
[----:B------:R-:W-:-:S08]  /*b3b0*/  ULDC.64 UR8, c[0x0][0xc08] ;  /* 0x0003020000087ab9 */ /* 0x000fd00000000a00 */
[----:B------:R-:W4:Y:S01]  /*b3c0*/  @P0 LDG.E R97, desc[UR50][R98.64] ;  /* 0x0000003262610981 */ /* 0x000f22000c1e1900 */
[----:B------:R-:W-:-:S04]  /*b3d0*/  UISETP.NE.U32.AND UP0, UPT, UR8, URZ, UPT ;  /* 0x0000003f0800728c */ /* 0x000fc8000bf05070 */
[----:B------:R-:W-:Y:S01]  /*b3e0*/  UISETP.NE.AND.EX UP0, UPT, UR9, URZ, UPT, UP0 ;  /* 0x0000003f0900728c */ /* 0x000fe2000bf05300 */
[----:B0-----:R-:W-:Y:S01]  /*b3f0*/  ISETP.NE.AND P1, PT, R94, 0x1, PT ;  /* 0x000000015e00780c */ /* 0x001fe20003f25270 */
[----:B------:R-:W-:-:S09]  /*b400*/  UMOV UR16, 0x9b8 ;  /* 0x000009b800107882 */ /* 0x000fd20000000000 */
[----:B------:R-:W-:-:S03]  /*b410*/  @UP0 ULEA UR8, UP1, UR36, UR8, 0x2 ;  /* 0x0000000824080291 */ /* 0x000fc6000f82103f */
[----:B------:R-:W0:Y:S01]  /*b420*/  @P1 LDC R6, c[0x0][0xbec] ;  /* 0x0002fb00ff061b82 */ /* 0x000e220000000800 */
[----:B------:R-:W-:Y:S02]  /*b430*/  @UP0 ULEA.HI.X UR9, UR36, UR9, UR37, 0x2, UP1 ;  /* 0x0000000924090291 */ /* 0x000fe400088f1425 */
[----:B------:R-:W-:-:S05]  /*b440*/  UISETP.GT.AND UP1, UPT, UR45, 0x1, UPT ;  /* 0x000000012d00788c */ /* 0x000fca000bf24270 */
[----:B-1----:R-:W1:Y:S01]  /*b450*/  @P1 LDC R11, c[0x0][0xbf0] ;  /* 0x0002fc00ff0b1b82 */ /* 0x002e620000000800 */
[----:B------:R-:W-:Y:S01]  /*b460*/  USEL UR16, UR16, 0x978, UP1 ;  /* 0x0000097810107887 */ /* 0x000fe20008800000 */
[----:B------:R-:W-:Y:S01]  /*b470*/  PLOP3.LUT P4, PT, PT, PT, UP0, 0x80, 0x0 ;  /* 0x000000000000781c */ /* 0x000fe20003f8f008 */
[----:B------:R-:W-:Y:S01]  /*b480*/  UISETP.NE.U32.AND UP0, UPT, UR10, URZ, UPT ;  /* 0x0000003f0a00728c */ /* 0x000fe2000bf05070 */
[----:B--2---:R-:W-:Y:S01]  /*b490*/  IMAD.U32 R13, RZ, RZ, UR43 ;  /* 0x0000002bff0d7e24 */ /* 0x004fe2000f8e00ff */
[----:B------:R-:W-:Y:S01]  /*b4a0*/  ULDC UR4, c[0x0][0xa88] ;  /* 0x0002a20000047ab9 */ /* 0x000fe20000000800 */
[----:B------:R-:W-:Y:S01]  /*b4b0*/  IMAD.U32 R4, RZ, RZ, UR8 ;  /* 0x00000008ff047e24 */ /* 0x000fe2000f8e00ff */
[----:B------:R-:W-:Y:S01]  /*b4c0*/  UISETP.NE.AND.EX UP0, UPT, UR11, URZ, UPT, UP0 ;  /* 0x0000003f0b00728c */ /* 0x000fe2000bf05300 */
[----:B------:R-:W-:Y:S01]  /*b4d0*/  IMAD.U32 R9, RZ, RZ, UR4 ;  /* 0x00000004ff097e24 */ /* 0x000fe2000f8e00ff */
[----:B------:R-:W-:Y:S01]  /*b4e0*/  UMOV UR4, URZ ;  /* 0x0000003f00047c82 */ /* 0x000fe20008000000 */
[----:B------:R-:W-:Y:S01]  /*b4f0*/  IMAD.U32 R5, RZ, RZ, UR9 ;  /* 0x00000009ff057e24 */ /* 0x000fe2000f8e00ff */
[----:B------:R-:W-:Y:S01]  /*b500*/  USEL UR7, UR39, URZ, UP1 ;  /* 0x0000003f27077287 */ /* 0x000fe20008800000 */
[----:B------:R-:W-:Y:S01]  /*b510*/  IMAD R13, R13, 0x80, R114 ;  /* 0x000000800d0d7824 */ /* 0x000fe200078e0272 */
[----:B------:R-:W-:Y:S01]  /*b520*/  ULDC.64 UR10, c[0x0][UR16+0x218] ;  /* 0x00008600100a7abb */ /* 0x000fe20008000a00 */
[----:B------:R-:W-:Y:S01]  /*b530*/  ULDC.64 UR14, c[0x0][UR16+0x228] ;  /* 0x00008a00100e7abb */ /* 0x000fe20008000a00 */
[----:B------:R-:W-:Y:S01]  /*b540*/  USEL UR36, UR36, URZ, !UP0 ;  /* 0x0000003f24247287 */ /* 0x000fe2000c000000 */
[----:B------:R0:W5:Y:S01]  /*b550*/  @P4 LDG.E R9, desc[UR50][R4.64] ;  /* 0x0000003204094981 */ /* 0x000162000c1e1900 */
[----:B------:R-:W-:Y:S01]  /*b560*/  ULDC.64 UR12, c[0x0][UR16+0x220] ;  /* 0x00008800100c7abb */ /* 0x000fe20008000a00 */
[----:B------:R-:W-:-:S02]  /*b570*/  UIMAD.WIDE.U32 UR8, UR10, UR42, URZ ;  /* 0x0000002a0a0872a5 */ /* 0x000fc4000f8e003f */
[----:B------:R-:W-:Y:S02]  /*b580*/  UIMAD.WIDE.U32 UR18, UR14, UR7, URZ ;  /* 0x000000070e1272a5 */ /* 0x000fe4000f8e003f */
[----:B------:R-:W-:Y:S02]  /*b590*/  UIMAD UR10, UR11, UR42, URZ ;  /* 0x0000002a0b0a72a4 */ /* 0x000fe4000f8e023f */
[----:B------:R-:W-:Y:S01]  /*b5a0*/  UIMAD UR14, UR15, UR7, URZ ;  /* 0x000000070f0e72a4 */ /* 0x000fe2000f8e023f */
[----:B0-----:R-:W-:Y:S01]  /*b5b0*/  @P1 IMAD.HI.U32 R4, R13, R6, RZ ;  /* 0x000000060d041227 */ /* 0x001fe200078e00ff */
[----:B------:R-:W-:Y:S02]  /*b5c0*/  USEL UR37, UR37, URZ, !UP0 ;  /* 0x0000003f25257287 */ /* 0x000fe4000c000000 */
[----:B------:R-:W-:Y:S01]  /*b5d0*/  UIMAD UR7, UR13, UR36, URZ ;  /* 0x000000240d0772a4 */ /* 0x000fe2000f8e023f */
[----:B------:R-:W-:Y:S01]  /*b5e0*/  IMAD.MOV.U32 R7, RZ, RZ, R13 ;  /* 0x000000ffff077224 */ /* 0x000fe200078e000d */
[----:B------:R-:W-:Y:S01]  /*b5f0*/  UIADD3 UR9, UR9, UR10, URZ ;  /* 0x0000000a09097290 */ /* 0x000fe2000fffe03f */
[----:B-1----:R-:W-:Y:S01]  /*b600*/  @P1 SHF.R.U32.HI R7, RZ, R11, R4 ;  /* 0x0000000bff071219 */ /* 0x002fe20000011604 */
[----:B------:R-:W-:-:S02]  /*b610*/  UIMAD.WIDE.U32 UR10, UR12, UR36, URZ ;  /* 0x000000240c0a72a5 */ /* 0x000fc4000f8e003f */
[----:B------:R-:W-:Y:S02]  /*b620*/  UIMAD UR7, UR12, UR37, UR7 ;  /* 0x000000250c0772a4 */ /* 0x000fe4000f8e0207 */
[----:B------:R-:W-:Y:S01]  /*b630*/  UIADD3 UR14, UR19, UR14, URZ ;  /* 0x0000000e130e7290 */ /* 0x000fe2000fffe03f */
[----:B------:R-:W-:Y:S01]  /*b640*/  IMAD.U32 R4, RZ, RZ, UR18 ;  /* 0x00000012ff047e24 */ /* 0x000fe2000f8e00ff */
[----:B------:R-:W-:Y:S01]  /*b650*/  UIADD3 UR7, UR11, UR7, URZ ;  /* 0x000000070b077290 */ /* 0x000fe2000fffe03f */
[--C-:B------:R-:W-:Y:S02]  /*b660*/  IMAD.MOV R11, RZ, RZ, -R7.reuse ;  /* 0x000000ffff0b7224 */ /* 0x100fe400078e0a07 */
[----:B------:R-:W-:Y:S01]  /*b670*/  IMAD.U32 R5, RZ, RZ, UR19 ;  /* 0x00000013ff057e24 */ /* 0x000fe2000f8e00ff */
[----:B------:R-:W-:Y:S01]  /*b680*/  SHF.R.S32.HI R5, RZ, 0x1f, R7 ;  /* 0x0000001fff057819 */ /* 0x000fe20000011407 */
[----:B------:R-:W-:Y:S02]  /*b690*/  IMAD R11, R94, R11, R13 ;  /* 0x0000000b5e0b7224 */ /* 0x000fe400078e020d */
[----:B------:R-:W-:-:S03]  /*b6a0*/  IMAD.U32 R8, RZ, RZ, UR14 ;  /* 0x0000000eff087e24 */ /* 0x000fc6000f8e00ff */
[----:B------:R-:W-:Y:S02]  /*b6b0*/  SHF.R.S32.HI R6, RZ, 0x1f, R11 ;  /* 0x0000001fff067819 */ /* 0x000fe4000001140b */
[----:B----4-:R-:W-:-:S13]  /*b6c0*/  @P0 R2UR UR4, R97 ;  /* 0x00000000610402ca */ /* 0x010fda00000e0000 */
        /* <DEDUP_REMOVED lines=15> */
[----:B---3--:R-:W-:Y:S08]  /*b7c0*/  @P4 BRA `(.L_x_6127) ;  /* 0x0000000000104947 */ /* 0x008ff00003800000 */
[----:B------:R-:W-:Y:S05]  /*b7d0*/  @!P0 BRA `(.L_x_6127) ;  /* 0x00000000000c8947 */ /* 0x000fea0003800000 */
[----:B------:R-:W2:Y:S04]  /*b7e0*/  LDG.E R4, desc[UR50][R98.64] ;  /* 0x0000003262047981 */ /* 0x000ea8000c1e1900 */
[----:B-----5:R-:W2:Y:S02]  /*b7f0*/  LDG.E R9, desc[UR50][R98.64+0x4] ;  /* 0x0000043262097981 */ /* 0x020ea4000c1e1900 */
[----:B--2---:R-:W-:-:S07]  /*b800*/  IMAD.IADD R9, R9, 0x1, -R4 ;  /* 0x0000000109097824 */ /* 0x004fce00078e0a04 */
.L_x_6127:
[----:B------:R-:W2:Y:S01]  /*b810*/  LDL R14, [R1+0x44] ;  /* 0x00004400010e7983 */ /* 0x000ea20000100800 */
[----:B------:R-:W0:Y:S03]  /*b820*/  S2R R6, SR_TID.X ;  /* 0x0000000000067919 */ /* 0x000e260000002100 */
[----:B------:R-:W-:Y:S04]  /*b830*/  SHFL.IDX PT, R4, R8, RZ, 0x1c1f ;  /* 0x001c1fff08047589 */ /* 0x000fe800000e0000 */
[----:B------:R-:W1:Y:S01]  /*b840*/  SHFL.IDX PT, R5, R10, RZ, 0x1c1f ;  /* 0x001c1fff0a057589 */ /* 0x000e6200000e0000 */
[----:B0-----:R-:W-:-:S05]  /*b850*/  VIADD R11, R6, 0xffffff80 ;  /* 0xffffff80060b7836 */ /* 0x001fca0000000000 */
[----:B------:R-:W-:-:S04]  /*b860*/  SHF.R.S32.HI R12, RZ, 0x1f, R11 ;  /* 0x0000001fff0c7819 */ /* 0x000fc8000001140b */
[----:B------:R-:W-:-:S04]  /*b870*/  LEA.HI R12, R12, R11, RZ, 0x7 ;  /* 0x0000000b0c0c7211 */ /* 0x000fc800078f38ff */
[----:B------:R-:W-:Y:S01]  /*b880*/  LOP3.LUT R12, R12, 0xffffff80, RZ, 0xc0, !PT ;  /* 0xffffff800c0c7812 */ /* 0x000fe200078ec0ff */
[----:B------:R-:W-:Y:S04]  /*b890*/  SHFL.IDX PT, R6, R8, 0x1, 0x1c1f ;  /* 0x003c1f0008067f89 */ /* 0x000fe800000e0000 */
[----:B------:R-:W-:Y:S02]  /*b8a0*/  IMAD.IADD R12, R11, 0x1, -R12 ;  /* 0x000000010b0c7824 */ /* 0x000fe400078e0a0c */
[----:B------:R-:W-:Y:S01]  /*b8b0*/  IMAD.U32 R11, RZ, RZ, UR43 ;  /* 0x0000002bff0b7e24 */ /* 0x000fe2000f8e00ff */
[----:B------:R-:W0:Y:S01]  /*b8c0*/  SHFL.IDX PT, R7, R10, 0x1, 0x1c1f ;  /* 0x003c1f000a077f89 */ /* 0x000e2200000e0000 */
[----:B-----5:R-:W-:Y:S01]  /*b8d0*/  IMAD R30, R9, R94, RZ ;  /* 0x0000005e091e7224 */ /* 0x020fe200078e02ff */
[----:B------:R-:W-:Y:S01]  /*b8e0*/  LOP3.LUT P0, RZ, R12, 0x3, RZ, 0xc0, !PT ;  /* 0x000000030cff7812 */ /* 0x000fe2000780c0ff */
[----:B--2---:R-:W-:-:S04]  /*b8f0*/  IMAD R11, R11, 0x80, R14 ;  /* 0x000000800b0b7824 */ /* 0x004fc800078e020e */
[C---:B------:R-:W-:Y:S01]  /*b900*/  VIADD R25, R11.reuse, 0x8 ;  /* 0x000000080b197836 */ /* 0x040fe20000000000 */
[----:B------:R-:W-:-:S04]  /*b910*/  ISETP.GE.OR P2, PT, R11, R30, P0 ;  /* 0x0000001e0b00720c */ /* 0x000fc80000746670 */
[----:B------:R-:W-:-:S09]  /*b920*/  ISETP.GE.OR P0, PT, R25, R30, P0 ;  /* 0x0000001e1900720c */ /* 0x000fd20000706670 */
[----:B-1----:R1:W-:Y:S04]  /*b930*/  @!P2 ST.E desc[UR50][R4.64], R3 ;  /* 0x000000030400a985 */ /* 0x0023e8000c101932 */
[----:B0-----:R1:W-:Y:S01]  /*b940*/  @!P0 ST.E desc[UR50][R6.64], R0 ;  /* 0x0000000006008985 */ /* 0x0013e2000c101932 */
[----:B------:R-:W-:-:S13]  /*b950*/  PLOP3.LUT P0, PT, PT, PT, UP1, 0x80, 0x0 ;  /* 0x000000000000781c */ /* 0x000fda0003f0f018 */
[----:B-1----:R-:W-:Y:S05]  /*b960*/  @P0 BRA `(.L_x_6128) ;  /* 0x0000000800a80947 */ /* 0x002fea0003800000 */
[----:B------:R-:W-:Y:S01]  /*b970*/  VIADD R12, R112, 0xffffff80 ;  /* 0xffffff80700c7836 */ /* 0x000fe20000000000 */
[----:B------:R-:W0:Y:S01]  /*b980*/  @P1 LDC R29, c[0x0][0xbec] ;  /* 0x0002fb00ff1d1b82 */ /* 0x000e220000000800 */
[----:B------:R-:W-:-:S03]  /*b990*/  ULDC.64 UR10, c[0x0][0xaa0] ;  /* 0x0002a800000a7ab9 */ /* 0x000fc60000000a00 */
[----:B------:R-:W-:-:S04]  /*b9a0*/  SHF.R.S32.HI R95, RZ, 0x1f, R12 ;  /* 0x0000001fff5f7819 */ /* 0x000fc8000001140c */
[----:B------:R-:W-:-:S04]  /*b9b0*/  LEA.HI R95, R95, R12, RZ, 0x3 ;  /* 0x0000000c5f5f7211 */ /* 0x000fc800078f18ff */
[----:B------:R-:W-:-:S05]  /*b9c0*/  SHF.R.S32.HI R95, RZ, 0x3, R95 ;  /* 0x00000003ff5f7819 */ /* 0x000fca000001145f */
[----:B------:R-:W-:-:S04]  /*b9d0*/  IMAD R3, R95, 0x40, R16 ;  /* 0x000000405f037824 */ /* 0x000fc800078e0210 */
[----:B------:R-:W-:-:S03]  /*b9e0*/  IMAD.WIDE R20, R3, 0x2, R20 ;  /* 0x0000000203147825 */ /* 0x000fc600078e0214 */
[C---:B------:R-:W-:Y:S02]  /*b9f0*/  IADD3 R9, P6, R20.reuse, 0x1000, RZ ;  /* 0x0000100014097810 */ /* 0x040fe40007fde0ff */
[C---:B------:R-:W-:Y:S02]  /*ba00*/  IADD3 R13, P5, R20.reuse, 0x2000, RZ ;  /* 0x00002000140d7810 */ /* 0x040fe40007fbe0ff */
[----:B------:R-:W-:Y:S02]  /*ba10*/  LOP3.LUT R8, R9, 0x380, RZ, 0xc0, !PT ;  /* 0x0000038009087812 */ /* 0x000fe400078ec0ff */
[C---:B------:R-:W-:Y:S02]  /*ba20*/  IADD3 R25, P4, R20.reuse, 0x3000, RZ ;  /* 0x0000300014197810 */ /* 0x040fe40007f9e0ff */
[C---:B------:R-:W-:Y:S02]  /*ba30*/  IADD3 R33, P3, R20.reuse, 0x4000, RZ ;  /* 0x0000400014217810 */ /* 0x040fe40007f7e0ff */
[----:B------:R-:W-:-:S02]  /*ba40*/  IADD3 R37, P2, R20, 0x5000, RZ ;  /* 0x0000500014257810 */ /* 0x000fc40007f5e0ff */
[C---:B------:R-:W-:Y:S02]  /*ba50*/  IADD3 R41, P0, R20.reuse, 0x6000, RZ ;  /* 0x0000600014297810 */ /* 0x040fe40007f1e0ff */
[----:B------:R-:W-:Y:S02]  /*ba60*/  LOP3.LUT R5, R20, 0x380, RZ, 0xc0, !PT ;  /* 0x0000038014057812 */ /* 0x000fe400078ec0ff */
[----:B------:R-:W-:Y:S02]  /*ba70*/  SHF.R.U64 R8, R8, 0x3, RZ ;  /* 0x0000000308087819 */ /* 0x000fe400000012ff */
[----:B------:R-:W-:Y:S02]  /*ba80*/  LOP3.LUT R12, R13, 0x380, RZ, 0xc0, !PT ;  /* 0x000003800d0c7812 */ /* 0x000fe400078ec0ff */
[----:B------:R-:W-:Y:S02]  /*ba90*/  LOP3.LUT R24, R25, 0x380, RZ, 0xc0, !PT ;  /* 0x0000038019187812 */ /* 0x000fe400078ec0ff */
[----:B------:R-:W-:-:S02]  /*baa0*/  LOP3.LUT R32, R33, 0x380, RZ, 0xc0, !PT ;  /* 0x0000038021207812 */ /* 0x000fc400078ec0ff */
[----:B------:R-:W-:Y:S02]  /*bab0*/  LOP3.LUT R36, R37, 0x380, RZ, 0xc0, !PT ;  /* 0x0000038025247812 */ /* 0x000fe400078ec0ff */
[----:B------:R-:W-:Y:S02]  /*bac0*/  LOP3.LUT R40, R41, 0x380, RZ, 0xc0, !PT ;  /* 0x0000038029287812 */ /* 0x000fe400078ec0ff */
[----:B------:R-:W-:Y:S02]  /*bad0*/  SHF.R.U64 R5, R5, 0x3, RZ ;  /* 0x0000000305057819 */ /* 0x000fe400000012ff */
[----:B------:R-:W-:Y:S01]  /*bae0*/  LOP3.LUT R8, R8, R9, RZ, 0x3c, !PT ;  /* 0x0000000908087212 */ /* 0x000fe200078e3cff */
[----:B------:R-:W-:Y:S01]  /*baf0*/  IMAD.X R9, RZ, RZ, R21, P6 ;  /* 0x000000ffff097224 */ /* 0x000fe200030e0615 */
[----:B------:R-:W-:Y:S02]  /*bb00*/  IADD3 R3, P6, R20, 0x7000, RZ ;  /* 0x0000700014037810 */ /* 0x000fe40007fde0ff */
[----:B------:R-:W-:-:S02]  /*bb10*/  SHF.R.U64 R12, R12, 0x3, RZ ;  /* 0x000000030c0c7819 */ /* 0x000fc400000012ff */
[----:B------:R-:W-:Y:S01]  /*bb20*/  SHF.R.U64 R24, R24, 0x3, RZ ;  /* 0x0000000318187819 */ /* 0x000fe200000012ff */
[--C-:B------:R-:W-:Y:S01]  /*bb30*/  IMAD.X R45, RZ, RZ, R21.reuse, P6 ;  /* 0x000000ffff2d7224 */ /* 0x100fe200030e0615 */
[----:B------:R-:W-:Y:S01]  /*bb40*/  SHF.R.U64 R32, R32, 0x3, RZ ;  /* 0x0000000320207819 */ /* 0x000fe200000012ff */
[----:B------:R-:W-:Y:S01]  /*bb50*/  UIMAD UR7, UR12, UR10, URZ ;  /* 0x0000000a0c0772a4 */ /* 0x000fe2000f8e023f */
[----:B------:R-:W-:Y:S01]  /*bb60*/  SHF.R.U64 R36, R36, 0x3, RZ ;  /* 0x0000000324247819 */ /* 0x000fe200000012ff */
[----:B------:R-:W-:Y:S01]  /*bb70*/  UIMAD.WIDE.U32 UR8, UR4, UR10, URZ ;  /* 0x0000000a040872a5 */ /* 0x000fe2000f8e003f */
[----:B------:R-:W-:Y:S01]  /*bb80*/  SHF.R.U64 R40, R40, 0x3, RZ ;  /* 0x0000000328287819 */ /* 0x000fe200000012ff */
[----:B------:R-:W-:Y:S01]  /*bb90*/  ULDC.64 UR12, c[0x0][0xaf0] ;  /* 0x0002bc00000c7ab9 */ /* 0x000fe20000000a00 */
[----:B------:R-:W-:Y:S01]  /*bba0*/  LOP3.LUT R20, R5, R20, RZ, 0x3c, !PT ;  /* 0x0000001405147212 */ /* 0x000fe200078e3cff */
        /* <DEDUP_REMOVED lines=11> */
[----:B------:R1:W5:Y:S01]  /*bc60*/  LD.E.128 R4, desc[UR50][R20.64] ;  /* 0x0000003214047980 */ /* 0x000362000c101d00 */
[----:B------:R-:W-:Y:S01]  /*bc70*/  LOP3.LUT R0, R3, 0x380, RZ, 0xc0, !PT ;  /* 0x0000038003007812 */ /* 0x000fe200078ec0ff */
[----:B------:R-:W-:-:S02]  /*bc80*/  UIMAD UR7, UR4, UR11, UR7 ;  /* 0x0000000b040772a4 */ /* 0x000fc4000f8e0207 */
[----:B------:R-:W5:Y:S01]  /*bc90*/  LD.E.128 R12, desc[UR50][R12.64] ;  /* 0x000000320c0c7980 */ /* 0x000f62000c101d00 */
[----:B------:R-:W-:-:S03]  /*bca0*/  SHF.R.U64 R0, R0, 0x3, RZ ;  /* 0x0000000300007819 */ /* 0x000fc600000012ff */
[----:B------:R-:W5:Y:S01]  /*bcb0*/  LD.E.128 R24, desc[UR50][R24.64] ;  /* 0x0000003218187980 */ /* 0x000f62000c101d00 */
[----:B------:R-:W-:Y:S01]  /*bcc0*/  LOP3.LUT R44, R0, R3, RZ, 0x3c, !PT ;  /* 0x00000003002c7212 */ /* 0x000fe200078e3cff */
[----:B-1----:R-:W1:Y:S01]  /*bcd0*/  @P1 LDC R21, c[0x0][0xbf0] ;  /* 0x0002fc00ff151b82 */ /* 0x002e620000000800 */
[----:B------:R-:W-:Y:S01]  /*bce0*/  IMAD R0, R18, 0x20, R95 ;  /* 0x0000002012007824 */ /* 0x000fe200078e025f */
[----:B------:R-:W-:Y:S01]  /*bcf0*/  ULDC.64 UR10, c[0x0][0xae8] ;  /* 0x0002ba00000a7ab9 */ /* 0x000fe20000000a00 */
[----:B------:R-:W-:Y:S01]  /*bd00*/  IMAD.U32 R3, RZ, RZ, UR43 ;  /* 0x0000002bff037e24 */ /* 0x000fe2000f8e00ff */
[----:B------:R-:W-:Y:S01]  /*bd10*/  UIADD3 UR9, UR9, UR7, URZ ;  /* 0x0000000709097290 */ /* 0x000fe2000fffe03f */
[----:B------:R-:W5:Y:S01]  /*bd20*/  LD.E.128 R32, desc[UR50][R32.64] ;  /* 0x0000003220207980 */ /* 0x000f62000c101d00 */
[----:B------:R-:W-:Y:S01]  /*bd30*/  USHF.R.S32.HI UR4, URZ, 0x1f, UR36 ;  /* 0x0000001f3f047899 */ /* 0x000fe20008011424 */
[----:B------:R-:W-:Y:S01]  /*bd40*/  IMAD R28, R3, 0x80, R0 ;  /* 0x00000080031c7824 */ /* 0x000fe200078e0200 */
[----:B------:R-:W-:Y:S01]  /*bd50*/  UIMAD.WIDE.U32 UR8, UR42, UR10, UR8 ;  /* 0x0000000a2a0872a5 */ /* 0x000fe2000f8e0008 */
[----:B------:R-:W5:Y:S01]  /*bd60*/  LD.E.128 R36, desc[UR50][R36.64] ;  /* 0x0000003224247980 */ /* 0x000f62000c101d00 */
[----:B------:R-:W-:Y:S01]  /*bd70*/  UIMAD UR4, UR4, UR12, URZ ;  /* 0x0000000c040472a4 */ /* 0x000fe2000f8e023f */
[----:B0-----:R-:W-:Y:S01]  /*bd80*/  @P1 IMAD.HI.U32 R0, R28, R29, RZ ;  /* 0x0000001d1c001227 */ /* 0x001fe200078e00ff */
[----:B------:R-:W-:Y:S01]  /*bd90*/  UIMAD UR9, UR42, UR11, UR9 ;  /* 0x0000000b2a0972a4 */ /* 0x000fe2000f8e0209 */
[----:B------:R-:W5:Y:S01]  /*bda0*/  LD.E.128 R40, desc[UR50][R40.64] ;  /* 0x0000003228287980 */ /* 0x000f62000c101d00 */
[----:B------:R-:W-:Y:S01]  /*bdb0*/  UIMAD UR4, UR36, UR13, UR4 ;  /* 0x0000000d240472a4 */ /* 0x000fe2000f8e0204 */
[----:B------:R-:W-:Y:S01]  /*bdc0*/  IMAD.MOV.U32 R3, RZ, RZ, R28 ;  /* 0x000000ffff037224 */ /* 0x000fe200078e001c */
[----:B------:R-:W-:Y:S01]  /*bdd0*/  UIMAD.WIDE.U32 UR36, UR36, UR12, UR8 ;  /* 0x0000000c242472a5 */ /* 0x000fe2000f8e0008 */
[----:B------:R-:W5:Y:S02]  /*bde0*/  LD.E.128 R44, desc[UR50][R44.64] ;  /* 0x000000322c2c7980 */ /* 0x000f64000c101d00 */
[----:B------:R-:W-:Y:S01]  /*bdf0*/  ULDC.64 UR8, c[0x0][0xae0] ;  /* 0x0002b80000087ab9 */ /* 0x000fe20000000a00 */
[----:B-1----:R-:W-:Y:S01]  /*be00*/  @P1 SHF.R.U32.HI R3, RZ, R21, R0 ;  /* 0x00000015ff031219 */ /* 0x002fe20000011600 */
[----:B------:R-:W-:Y:S01]  /*be10*/  UIADD3 UR4, UR37, UR4, URZ ;  /* 0x0000000425047290 */ /* 0x000fe2000fffe03f */
[----:B------:R-:W-:Y:S01]  /*be20*/  IMAD.U32 R20, RZ, RZ, UR36 ;  /* 0x00000024ff147e24 */ /* 0x000fe2000f8e00ff */
[----:B------:R-:W-:Y:S01]  /*be30*/  @!PT LDS RZ, [RZ] ;  /* 0x00000000fffff984 */ /* 0x000fe20000000800 */
[----:B------:R-:W-:Y:S01]  /*be40*/  @!PT LDS RZ, [RZ] ;  /* 0x00000000fffff984 */ /* 0x000fe20000000800 */
[----:B------:R-:W-:Y:S01]  /*be50*/  @!PT LDS RZ, [RZ] ;  /* 0x00000000fffff984 */ /* 0x000fe20000000800 */
[----:B------:R-:W-:Y:S01]  /*be60*/  @!PT LDS RZ, [RZ] ;  /* 0x00000000fffff984 */ /* 0x000fe20000000800 */
[----:B------:R0:W-:Y:S06]  /*be70*/  MEMBAR.ALL.CTA ;  /* 0x0000000000007992 */ /* 0x0001ec0000008000 */
[----:B0-----:R-:W0:Y:S01]  /*be80*/  FENCE.VIEW.ASYNC.S ;  /* 0x00000000000073c6 */ /* 0x001e220000000000 */
[--C-:B------:R-:W-:Y:S01]  /*be90*/  SHF.R.S32.HI R0, RZ, 0x1f, R3.reuse ;  /* 0x0000001fff007819 */ /* 0x100fe20000011403 */
[----:B------:R-:W-:-:S02]  /*bea0*/  IMAD.MOV R29, RZ, RZ, -R3 ;  /* 0x000000ffff1d7224 */ /* 0x000fc400078e0a03 */
[----:B------:R-:W-:Y:S02]  /*beb0*/  IMAD.U32 R21, RZ, RZ, UR37 ;  /* 0x00000025ff157e24 */ /* 0x000fe4000f8e00ff */
[----:B------:R-:W-:Y:S02]  /*bec0*/  IMAD R0, R0, UR8, RZ ;  /* 0x0000000800007c24 */ /* 0x000fe4000f8e02ff */
[----:B------:R-:W-:Y:S02]  /*bed0*/  IMAD R29, R94, R29, R28 ;  /* 0x0000001d5e1d7224 */ /* 0x000fe400078e021c */
[----:B------:R-:W-:Y:S02]  /*bee0*/  IMAD.U32 R21, RZ, RZ, UR4 ;  /* 0x00000004ff157e24 */ /* 0x000fe4000f8e00ff */
[C---:B------:R-:W-:Y:S01]  /*bef0*/  IMAD R49, R3.reuse, UR9, R0 ;  /* 0x0000000903317c24 */ /* 0x040fe2000f8e0200 */
[----:B------:R-:W-:Y:S01]  /*bf00*/  SHF.R.S32.HI R0, RZ, 0x1f, R29 ;  /* 0x0000001fff007819 */ /* 0x000fe2000001141d */
[----:B------:R-:W-:Y:S01]  /*bf10*/  IMAD.WIDE.U32 R20, R3, UR8, R20 ;  /* 0x0000000803147c25 */ /* 0x000fe2000f8e0014 */
[----:B------:R-:W-:-:S03]  /*bf20*/  ULDC.64 UR8, c[0x0][0xad8] ;  /* 0x0002b60000087ab9 */ /* 0x000fc60000000a00 */
[----:B------:R-:W-:Y:S02]  /*bf30*/  IMAD.U32 R51, RZ, RZ, UR43 ;  /* 0x0000002bff337e24 */ /* 0x000fe4000f8e00ff */
[----:B------:R-:W-:Y:S02]  /*bf40*/  IMAD.IADD R21, R21, 0x1, R49 ;  /* 0x0000000115157824 */ /* 0x000fe400078e0231 */
[----:B------:R-:W-:Y:S02]  /*bf50*/  IMAD R0, R0, UR8, RZ ;  /* 0x0000000800007c24 */ /* 0x000fe4000f8e02ff */
[----:B------:R-:W-:Y:S02]  /*bf60*/  IMAD R51, R51, 0x80, R95 ;  /* 0x0000008033337824 */ /* 0x000fe400078e025f */
[C---:B------:R-:W-:Y:S02]  /*bf70*/  IMAD R49, R29.reuse, UR9, R0 ;  /* 0x000000091d317c24 */ /* 0x040fe4000f8e0200 */
[----:B------:R-:W-:Y:S01]  /*bf80*/  IMAD.WIDE.U32 R20, R29, UR8, R20 ;  /* 0x000000081d147c25 */ /* 0x000fe2000f8e0014 */
[----:B------:R-:W-:Y:S01]  /*bf90*/  ISETP.GE.AND P2, PT, R51, R30, PT ;  /* 0x0000001e3300720c */ /* 0x000fe20003f46270 */
[----:B------:R-:W-:-:S02]  /*bfa0*/  ULDC.64 UR8, c[0x0][0xa80] ;  /* 0x0002a00000087ab9 */ /* 0x000fc40000000a00 */
[----:B------:R-:W-:Y:S01]  /*bfb0*/  IMAD.IADD R21, R21, 0x1, R49 ;  /* 0x0000000115157824 */ /* 0x000fe200078e0231 */
[----:B------:R-:W-:Y:S01]  /*bfc0*/  LEA R0, P3, R20, UR8, 0x1 ;  /* 0x0000000814007c11 */ /* 0x000fe2000f8608ff */
[----:B------:R-:W-:Y:S02]  /*bfd0*/  VIADD R2, R2, 0x2e820 ;  /* 0x0002e82002027836 */ /* 0x000fe40000000000 */
[----:B------:R-:W-:Y:S01]  /*bfe0*/  VIADD R3, R51, 0x20 ;  /* 0x0000002033037836 */ /* 0x000fe20000000000 */
[----:B------:R-:W-:Y:S02]  /*bff0*/  LEA.HI.X R28, R20, UR9, R21, 0x1, P3 ;  /* 0x00000009141c7c11 */ /* 0x000fe400098f0c15 */
[----:B------:R-:W-:Y:S02]  /*c000*/  PRMT R2, RZ, 0x654, R2 ;  /* 0x00000654ff027816 */ /* 0x000fe40000000002 */
[-C--:B------:R-:W-:Y:S01]  /*c010*/  ISETP.GE.AND P0, PT, R3, R30.reuse, PT ;  /* 0x0000001e0300720c */ /* 0x080fe20003f06270 */
[----:B------:R-:W-:Y:S01]  /*c020*/  VIADD R3, R51, 0x40 ;  /* 0x0000004033037836 */ /* 0x000fe20000000000 */
[----:B0-----:R0:W-:Y:S01]  /*c030*/  SYNCS.ARRIVE.TRANS64.RED.A1T0 RZ, [R2+URZ], RZ ;  /* 0x000000ff02ff79a7 */ /* 0x0011e2000810043f */
[----:B------:R0:W1:Y:S01]  /*c040*/  SHFL.IDX PT, R20, R0, RZ, 0x181f ;  /* 0x00181fff00147589 */ /* 0x00006200000e0000 */
[----:B------:R-:W-:Y:S03]  /*c050*/  BSSY B1, `(.L_x_6129) ;  /* 0x000000f000017945 */ /* 0x000fe60003800000 */
[----:B------:R0:W2:Y:S01]  /*c060*/  SHFL.IDX PT, R21, R28, RZ, 0x181f ;  /* 0x00181fff1c157589 */ /* 0x0000a200000e0000 */
[----:B------:R-:W-:-:S02]  /*c070*/  ISETP.GE.AND P1, PT, R3, R30, PT ;  /* 0x0000001e0300720c */ /* 0x000fc40003f26270 */
[----:B------:R-:W-:Y:S02]  /*c080*/  SHF.R.S32.HI R95, RZ, 0x1f, R17 ;  /* 0x0000001fff5f7819 */ /* 0x000fe40000011411 */
[----:B------:R-:W-:Y:S01]  /*c090*/  SHF.R.S32.HI R96, RZ, 0x1f, R16 ;  /* 0x0000001fff607819 */ /* 0x000fe20000011410 */
[----:B------:R-:W-:Y:S08]  /*c0a0*/  @P2 BRA `(.L_x_6130) ;  /* 0x0000000000242947 */ /* 0x000ff00003800000 */
[----:B------:R-:W-:Y:S02]  /*c0b0*/  ULDC UR4, c[0x0][0xac8] ;  /* 0x0002b20000047ab9 */ /* 0x000fe40000000800 */
[----:B------:R-:W-:Y:S02]  /*c0c0*/  ISETP.GE.AND P2, PT, R16, UR4, PT ;  /* 0x0000000410007c0c */ /* 0x000fe4000bf46270 */
[----:B------:R-:W-:-:S11]  /*c0d0*/  ISETP.GE.AND P3, PT, R17, UR4, PT ;  /* 0x0000000411007c0c */ /* 0x000fd6000bf66270 */
[CC--:B01----:R-:W-:Y:S02]  /*c0e0*/  @!P2 LEA R2, P4, R16.reuse, R20.reuse, 0x1 ;  /* 0x000000141002a211 */ /* 0x0c3fe400078808ff */
[C---:B------:R-:W-:Y:S02]  /*c0f0*/  @!P3 LEA R20, P5, R17.reuse, R20, 0x1 ;  /* 0x000000141114b211 */ /* 0x040fe400078a08ff */
[-C--:B--2---:R-:W-:Y:S02]  /*c100*/  @!P2 LEA.HI.X R3, R16, R21.reuse, R96, 0x1, P4 ;  /* 0x000000151003a211 */ /* 0x084fe400020f0c60 */
[----:B------:R-:W-:-:S03]  /*c110*/  @!P3 LEA.HI.X R21, R17, R21, R95, 0x1, P5 ;  /* 0x000000151115b211 */ /* 0x000fc600028f0c5f */
[----:B-----5:R3:W-:Y:S04]  /*c120*/  @!P2 ST.E.128 desc[UR50][R2.64], R4 ;  /* 0x000000040200a985 */ /* 0x0207e8000c101d32 */
[----:B------:R3:W-:Y:S02]  /*c130*/  @!P3 ST.E.128 desc[UR50][R20.64], R32 ;  /* 0x000000201400b985 */ /* 0x0007e4000c101d32 */
.L_x_6130:
[----:B------:R-:W-:Y:S05]  /*c140*/  BSYNC B1 ;  /* 0x0000000000017941 */ /* 0x000fea0003800000 */
.L_x_6129:
[----:B---3-5:R3:W4:Y:S01]  /*c150*/  SHFL.IDX PT, R5, R28, 0x1, 0x181f ;  /* 0x00381f001c057f89 */ /* 0x02872200000e0000 */
[----:B------:R-:W-:Y:S03]  /*c160*/  BSSY B1, `(.L_x_6131) ;  /* 0x000000c000017945 */ /* 0x000fe60003800000 */
[----:B------:R3:W0:Y:S01]  /*c170*/  SHFL.IDX PT, R4, R0, 0x1, 0x181f ;  /* 0x00381f0000047f89 */ /* 0x00062200000e0000 */
[----:B------:R-:W-:Y:S05]  /*c180*/  @P0 BRA `(.L_x_6132) ;  /* 0x0000000000240947 */ /* 0x000fea0003800000 */
[----:B------:R-:W-:Y:S02]  /*c190*/  ULDC UR4, c[0x0][0xac8] ;  /* 0x0002b20000047ab9 */ /* 0x000fe40000000800 */
[----:B------:R-:W-:Y:S02]  /*c1a0*/  ISETP.GE.AND P3, PT, R16, UR4, PT ;  /* 0x0000000410007c0c */ /* 0x000fe4000bf66270 */
[----:B------:R-:W-:-:S11]  /*c1b0*/  ISETP.GE.AND P4, PT, R17, UR4, PT ;  /* 0x0000000411007c0c */ /* 0x000fd6000bf86270 */
[CC--:B0-----:R-:W-:Y:S02]  /*c1c0*/  @!P3 LEA R2, P0, R16.reuse, R4.reuse, 0x1 ;  /* 0x000000041002b211 */ /* 0x0c1fe400078008ff */
[C---:B------:R-:W-:Y:S02]  /*c1d0*/  @!P4 LEA R4, P2, R17.reuse, R4, 0x1 ;  /* 0x000000041104c211 */ /* 0x040fe400078408ff */
[-C--:B----4-:R-:W-:Y:S02]  /*c1e0*/  @!P3 LEA.HI.X R3, R16, R5.reuse, R96, 0x1, P0 ;  /* 0x000000051003b211 */ /* 0x090fe400000f0c60 */
[----:B------:R-:W-:-:S03]  /*c1f0*/  @!P4 LEA.HI.X R5, R17, R5, R95, 0x1, P2 ;  /* 0x000000051105c211 */ /* 0x000fc600010f0c5f */
[----:B------:R0:W-:Y:S04]  /*c200*/  @!P3 ST.E.128 desc[UR50][R2.64], R8 ;  /* 0x000000080200b985 */ /* 0x0001e8000c101d32 */
[----:B------:R0:W-:Y:S02]  /*c210*/  @!P4 ST.E.128 desc[UR50][R4.64], R36 ;  /* 0x000000240400c985 */ /* 0x0001e4000c101d32 */
.L_x_6132:
[----:B------:R-:W-:Y:S05]  /*c220*/  BSYNC B1 ;  /* 0x0000000000017941 */ /* 0x000fea0003800000 */
.L_x_6131:
[----:B0---4-:R0:W4:Y:S01]  /*c230*/  SHFL.IDX PT, R5, R28, 0x2, 0x181f ;  /* 0x00581f001c057f89 */ /* 0x01112200000e0000 */
        /* <DEDUP_REMOVED lines=12> */
.L_x_6134:
[----:B------:R-:W-:Y:S05]  /*c300*/  BSYNC B1 ;  /* 0x0000000000017941 */ /* 0x000fea0003800000 */
.L_x_6133:
[----:B0-----:R-:W-:Y:S01]  /*c310*/  VIADD R3, R51, 0x60 ;  /* 0x0000006033037836 */ /* 0x001fe20000000000 */
[----:B---3--:R-:W0:Y:S04]  /*c320*/  SHFL.IDX PT, R28, R28, 0x3, 0x181f ;  /* 0x00781f001c1c7f89 */ /* 0x008e2800000e0000 */
[----:B------:R-:W-:Y:S01]  /*c330*/  ISETP.GE.AND P0, PT, R3, R30, PT ;  /* 0x0000001e0300720c */ /* 0x000fe20003f06270 */
[----:B------:R-:W3:-:S12]  /*c340*/  SHFL.IDX PT, R0, R0, 0x3, 0x181f ;  /* 0x00781f0000007f89 */ /* 0x000ed800000e0000 */
[----:B------:R-:W-:Y:S05]  /*c350*/  @P0 BRA `(.L_x_6135) ;  /* 0x00000018008c0947 */ /* 0x000fea0003800000 */
[----:B------:R-:W-:Y:S02]  /*c360*/  ULDC UR4, c[0x0][0xac8] ;  /* 0x0002b20000047ab9 */ /* 0x000fe40000000800 */
[----:B------:R-:W-:-:S13]  /*c370*/  ISETP.GE.AND P1, PT, R16, UR4, PT ;  /* 0x0000000410007c0c */ /* 0x000fda000bf26270 */
[----:B---3--:R-:W-:-:S04]  /*c380*/  @!P1 LEA R2, P0, R16, R0, 0x1 ;  /* 0x0000000010029211 */ /* 0x008fc800078008ff */
[----:B0-----:R-:W-:Y:S02]  /*c390*/  @!P1 LEA.HI.X R3, R16, R28, R96, 0x1, P0 ;  /* 0x0000001c10039211 */ /* 0x001fe400000f0c60 */
[----:B------:R-:W-:-:S03]  /*c3a0*/  ISETP.GE.AND P0, PT, R17, UR4, PT ;  /* 0x0000000411007c0c */ /* 0x000fc6000bf06270 */
[----:B------:R0:W-:Y:S10]  /*c3b0*/  @!P1 ST.E.128 desc[UR50][R2.64], R24 ;  /* 0x0000001802009985 */ /* 0x0001f4000c101d32 */
[----:B------:R-:W-:Y:S05]  /*c3c0*/  @P0 BRA `(.L_x_6135) ;  /* 0x0000001800700947 */ /* 0x000fea0003800000 */
[----:B0-----:R-:W-:-:S04]  /*c3d0*/  LEA R2, P0, R17, R0, 0x1 ;  /* 0x0000000011027211 */ /* 0x001fc800078008ff */
[----:B------:R-:W-:-:S05]  /*c3e0*/  LEA.HI.X R3, R17, R28, R95, 0x1, P0 ;  /* 0x0000001c11037211 */ /* 0x000fca00000f0c5f */
[----:B------:R0:W-:Y:S01]  /*c3f0*/  ST.E.128 desc[UR50][R2.64], R44 ;  /* 0x0000002c02007985 */ /* 0x0001e2000c101d32 */
[----:B------:R-:W-:Y:S05]  /*c400*/  BRA `(.L_x_6135) ;  /* 0x0000001800607947 */ /* 0x000fea0003800000 */
.L_x_6128:
[----:B------:R0:W5:Y:S01]  /*c410*/  LDL R108, [R1+0x8] ;  /* 0x00000800016c7983 */ /* 0x0001620000100800 */
[----:B------:R-:W-:Y:S01]  /*c420*/  ULDC.64 UR10, c[0x0][0xb08] ;  /* 0x0002c200000a7ab9 */ /* 0x000fe20000000a00 */
[----:B------:R-:W1:Y:S02]  /*c430*/  @P1 LDC R0, c[0x0][0xbec] ;  /* 0x0002fb00ff001b82 */ /* 0x000e640000000800 */
[----:B------:R0:W5:Y:S04]  /*c440*/  LDL R107, [R1+0x40] ;  /* 0x00004000016b7983 */ /* 0x0001680000100800 */
[----:B------:R0:W5:Y:S04]  /*c450*/  LDL R106, [R1+0x4] ;  /* 0x00000400016a7983 */ /* 0x0001680000100800 */
[----:B------:R0:W5:Y:S04]  /*c460*/  LDL R105, [R1+0x3c] ;  /* 0x00003c0001697983 */ /* 0x0001680000100800 */
[----:B------:R0:W5:Y:S01]  /*c470*/  LDL R104, [R1] ;  /* 0x0000000001687983 */ /* 0x0001620000100800 */
[----:B------:R-:W-:Y:S01]  /*c480*/  UIMAD UR7, UR12, UR10, URZ ;  /* 0x0000000a0c0772a4 */ /* 0x000fe2000f8e023f */
[----:B------:R-:W2:Y:S01]  /*c490*/  @P1 LDC R5, c[0x0][0xbf0] ;  /* 0x0002fc00ff051b82 */ /* 0x000ea20000000800 */
[----:B------:R-:W-:Y:S01]  /*c4a0*/  UIMAD.WIDE.U32 UR8, UR4, UR10, URZ ;  /* 0x0000000a040872a5 */ /* 0x000fe2000f8e003f */
[----:B------:R-:W-:Y:S01]  /*c4b0*/  IMAD.MOV.U32 R3, RZ, RZ, R13 ;  /* 0x000000ffff037224 */ /* 0x000fe200078e000d */
[----:B------:R-:W-:Y:S01]  /*c4c0*/  UIMAD UR7, UR4, UR11, UR7 ;  /* 0x0000000b040772a4 */ /* 0x000fe2000f8e0207 */
[----:B------:R-:W-:Y:S01]  /*c4d0*/  ISETP.GE.AND P0, PT, R11, R30, PT ;  /* 0x0000001e0b00720c */ /* 0x000fe20003f06270 */
[----:B------:R-:W-:Y:S01]  /*c4e0*/  USHF.R.S32.HI UR4, URZ, 0x1f, UR36 ;  /* 0x0000001f3f047899 */ /* 0x000fe20008011424 */
[----:B------:R-:W-:Y:S01]  /*c4f0*/  VIADD R2, R2, 0x2e820 ;  /* 0x0002e82002027836 */ /* 0x000fe20000000000 */
[----:B------:R-:W-:Y:S01]  /*c500*/  UIADD3 UR9, UR9, UR7, URZ ;  /* 0x0000000709097290 */ /* 0x000fe2000fffe03f */
[----:B-1----:R-:W-:Y:S01]  /*c510*/  @P1 IMAD.HI.U32 R0, R13, R0, RZ ;  /* 0x000000000d001227 */ /* 0x002fe200078e00ff */
[----:B------:R-:W-:Y:S01]  /*c520*/  ULDC.64 UR10, c[0x0][0xb38] ;  /* 0x0002ce00000a7ab9 */ /* 0x000fe20000000a00 */
[----:B------:R-:W-:Y:S01]  /*c530*/  BSSY B1, `(.L_x_6136) ;  /* 0x0000073000017945 */ /* 0x000fe20003800000 */
[----:B------:R-:W-:Y:S01]  /*c540*/  UIMAD.WIDE.U32 UR8, UR42, UR10, UR8 ;  /* 0x0000000a2a0872a5 */ /* 0x000fe2000f8e0008 */
[----:B------:R-:W-:-:S02]  /*c550*/  PRMT R2, RZ, 0x654, R2 ;  /* 0x00000654ff027816 */ /* 0x000fc40000000002 */
[----:B------:R-:W-:Y:S01]  /*c560*/  SHF.R.S32.HI R21, RZ, 0x1f, R19 ;  /* 0x0000001fff157819 */ /* 0x000fe20000011413 */
[----:B------:R-:W-:Y:S01]  /*c570*/  UIMAD UR9, UR42, UR11, UR9 ;  /* 0x0000000b2a0972a4 */ /* 0x000fe2000f8e0209 */
[----:B------:R0:W-:Y:S01]  /*c580*/  SYNCS.ARRIVE.TRANS64.RED.A1T0 RZ, [R2+URZ], RZ ;  /* 0x000000ff02ff79a7 */ /* 0x0001e2000810043f */
[----:B------:R-:W-:Y:S01]  /*c590*/  SHF.R.S32.HI R24, RZ, 0x1f, R22 ;  /* 0x0000001fff187819 */ /* 0x000fe20000011416 */
[----:B------:R-:W-:Y:S01]  /*c5a0*/  ULDC.64 UR10, c[0x0][0xb40] ;  /* 0x0002d000000a7ab9 */ /* 0x000fe20000000a00 */
[----:B------:R-:W-:Y:S01]  /*c5b0*/  SHF.R.S32.HI R26, RZ, 0x1f, R23 ;  /* 0x0000001fff1a7819 */ /* 0x000fe20000011417 */
[----:B------:R-:W-:Y:S01]  /*c5c0*/  UIMAD UR4, UR4, UR10, URZ ;  /* 0x0000000a040472a4 */ /* 0x000fe2000f8e023f */
[----:B------:R-:W-:Y:S02]  /*c5d0*/  SHF.R.S32.HI R27, RZ, 0x1f, R228 ;  /* 0x0000001fff1b7819 */ /* 0x000fe400000114e4 */
[----:B------:R-:W-:Y:S01]  /*c5e0*/  SHF.R.S32.HI R95, RZ, 0x1f, R229 ;  /* 0x0000001fff5f7819 */ /* 0x000fe200000114e5 */
[----:B------:R-:W-:Y:S01]  /*c5f0*/  UIMAD UR4, UR36, UR11, UR4 ;  /* 0x0000000b240472a4 */ /* 0x000fe2000f8e0204 */
[----:B--2---:R-:W-:Y:S01]  /*c600*/  @P1 SHF.R.U32.HI R3, RZ, R5, R0 ;  /* 0x00000005ff031219 */ /* 0x004fe20000011600 */
[----:B------:R-:W-:Y:S01]  /*c610*/  UIMAD.WIDE.U32 UR36, UR36, UR10, UR8 ;  /* 0x0000000a242472a5 */ /* 0x000fe2000f8e0008 */
[----:B------:R-:W-:-:S02]  /*c620*/  SHF.R.S32.HI R96, RZ, 0x1f, R230 ;  /* 0x0000001fff607819 */ /* 0x000fc400000114e6 */
[----:B------:R-:W-:Y:S01]  /*c630*/  ULDC.64 UR10, c[0x0][0xb48] ;  /* 0x0002d200000a7ab9 */ /* 0x000fe20000000a00 */
[----:B------:R-:W-:Y:S01]  /*c640*/  UIADD3 UR9, UR37, UR4, URZ ;  /* 0x0000000425097290 */ /* 0x000fe2000fffe03f */
[--C-:B------:R-:W-:Y:S01]  /*c650*/  SHF.R.S32.HI R0, RZ, 0x1f, R3.reuse ;  /* 0x0000001fff007819 */ /* 0x100fe20000011403 */
[----:B------:R-:W-:Y:S01]  /*c660*/  IMAD.MOV R7, RZ, RZ, -R3 ;  /* 0x000000ffff077224 */ /* 0x000fe200078e0a03 */
[----:B------:R-:W-:Y:S01]  /*c670*/  UMOV UR8, UR36 ;  /* 0x0000002400087c82 */ /* 0x000fe20008000000 */
[----:B------:R-:W-:Y:S01]  /*c680*/  SHF.R.S32.HI R97, RZ, 0x1f, R231 ;  /* 0x0000001fff617819 */ /* 0x000fe200000114e7 */
[----:B------:R-:W-:Y:S01]  /*c690*/  UIMAD.WIDE.U32 UR8, UR39, UR10, UR8 ;  /* 0x0000000a270872a5 */ /* 0x000fe2000f8e0008 */
[----:B------:R-:W-:Y:S01]  /*c6a0*/  IMAD R7, R94, R7, R13 ;  /* 0x000000075e077224 */ /* 0x000fe200078e020d */
[----:B------:R-:W-:Y:S02]  /*c6b0*/  SHF.R.S32.HI R98, RZ, 0x1f, R232 ;  /* 0x0000001fff627819 */ /* 0x000fe400000114e8 */
[----:B------:R-:W-:Y:S01]  /*c6c0*/  UIMAD UR39, UR39, UR11, UR9 ;  /* 0x0000000b272772a4 */ /* 0x000fe2000f8e0209 */
[----:B------:R-:W-:Y:S01]  /*c6d0*/  SHF.R.S32.HI R99, RZ, 0x1f, R233 ;  /* 0x0000001fff637819 */ /* 0x000fe200000114e9 */
[----:B------:R-:W-:Y:S01]  /*c6e0*/  IMAD.U32 R5, RZ, RZ, UR9 ;  /* 0x00000009ff057e24 */ /* 0x000fe2000f8e00ff */
[----:B------:R-:W-:Y:S01]  /*c6f0*/  ULDC.64 UR10, c[0x0][0xb30] ;  /* 0x0002cc00000a7ab9 */ /* 0x000fe20000000a00 */
[----:B------:R-:W-:Y:S01]  /*c700*/  IMAD.U32 R4, RZ, RZ, UR8 ;  /* 0x00000008ff047e24 */ /* 0x000fe2000f8e00ff */
[----:B------:R-:W-:Y:S01]  /*c710*/  ULDC.64 UR8, c[0x0][0xb28] ;  /* 0x0002ca0000087ab9 */ /* 0x000fe20000000a00 */
[----:B------:R-:W-:Y:S01]  /*c720*/  IMAD R0, R0, UR10, RZ ;  /* 0x0000000a00007c24 */ /* 0x000fe2000f8e02ff */
[----:B------:R-:W-:Y:S01]  /*c730*/  SHF.R.S32.HI R100, RZ, 0x1f, R234 ;  /* 0x0000001fff647819 */ /* 0x000fe200000114ea */
        /* <DEDUP_REMOVED lines=18> */
[----:B------:R-:W-:Y:S02]  /*c860*/  ULDC UR4, c[0x0][0xac8] ;  /* 0x0002b20000047ab9 */ /* 0x000fe40000000800 */
[----:B-----5:R-:W-:Y:S02]  /*c870*/  ISETP.GE.AND P3, PT, R106, UR4, PT ;  /* 0x000000046a007c0c */ /* 0x020fe4000bf66270 */
[----:B------:R-:W-:Y:S02]  /*c880*/  ISETP.GE.AND P2, PT, R108, UR4, PT ;  /* 0x000000046c007c0c */ /* 0x000fe4000bf46270 */
[----:B------:R-:W-:Y:S02]  /*c890*/  ISETP.GE.AND P1, PT, R104, UR4, PT ;  /* 0x0000000468007c0c */ /* 0x000fe4000bf26270 */
[----:B------:R-:W-:Y:S02]  /*c8a0*/  ISETP.GE.AND P0, PT, R237, UR4, PT ;  /* 0x00000004ed007c0c */ /* 0x000fe4000bf06270 */
[----:B------:R-:W-:-:S05]  /*c8b0*/  ISETP.GE.AND P4, PT, R236, UR4, PT ;  /* 0x00000004ec007c0c */ /* 0x000fca000bf86270 */
[-C--:B-1----:R-:W-:Y:S02]  /*c8c0*/  @!P3 LEA R6, P5, R106, R4.reuse, 0x2 ;  /* 0x000000046a06b211 */ /* 0x082fe400078a10ff */
[----:B0-2---:R-:W-:Y:S02]  /*c8d0*/  @!P2 IMAD.WIDE R2, R108, 0x4, R4 ;  /* 0x000000046c02a825 */ /* 0x005fe400078e0204 */
[----:B------:R-:W-:Y:S02]  /*c8e0*/  @!P3 LEA.HI.X R7, R106, R5, R107, 0x2, P5 ;  /* 0x000000056a07b211 */ /* 0x000fe400028f146b */
[-C--:B------:R-:W-:Y:S01]  /*c8f0*/  @!P1 LEA R8, P6, R104, R4.reuse, 0x2 ;  /* 0x0000000468089211 */ /* 0x080fe200078c10ff */
[----:B------:R0:W-:Y:S01]  /*c900*/  @!P2 ST.E.64 desc[UR50][R2.64], R92 ;  /* 0x0000005c0200a985 */ /* 0x0001e2000c101b32 */
[----:B------:R-:W-:Y:S02]  /*c910*/  ISETP.GE.AND P2, PT, R235, UR4, PT ;  /* 0x00000004eb007c0c */ /* 0x000fe4000bf46270 */
[----:B------:R-:W-:Y:S01]  /*c920*/  @!P0 LEA R10, P5, R237, R4, 0x2 ;  /* 0x00000004ed0a8211 */ /* 0x000fe200078a10ff */
[----:B------:R1:W-:Y:S01]  /*c930*/  @!P3 ST.E.64 desc[UR50][R6.64], R90 ;  /* 0x0000005a0600b985 */ /* 0x0003e2000c101b32 */
[----:B------:R-:W-:-:S02]  /*c940*/  ISETP.GE.AND P3, PT, R234, UR4, PT ;  /* 0x00000004ea007c0c */ /* 0x000fc4000bf66270 */
[-C--:B------:R-:W-:Y:S02]  /*c950*/  @!P1 LEA.HI.X R9, R104, R5.reuse, R105, 0x2, P6 ;  /* 0x0000000568099211 */ /* 0x080fe400030f1469 */
[----:B------:R-:W-:-:S03]  /*c960*/  @!P0 LEA.HI.X R11, R237, R5, R103, 0x2, P5 ;  /* 0x00000005ed0b8211 */ /* 0x000fc600028f1467 */
[----:B------:R2:W-:Y:S01]  /*c970*/  @!P1 ST.E.64 desc[UR50][R8.64], R88 ;  /* 0x0000005808009985 */ /* 0x0005e2000c101b32 */
[----:B0-----:R-:W-:-:S03]  /*c980*/  @!P4 LEA R2, P1, R236, R4, 0x2 ;  /* 0x00000004ec02c211 */ /* 0x001fc600078210ff */
[----:B------:R0:W-:Y:S01]  /*c990*/  @!P0 ST.E.64 desc[UR50][R10.64], R86 ;  /* 0x000000560a008985 */ /* 0x0001e2000c101b32 */
[----:B------:R-:W-:Y:S02]  /*c9a0*/  ISETP.GE.AND P0, PT, R233, UR4, PT ;  /* 0x00000004e9007c0c */ /* 0x000fe4000bf06270 */
[-C--:B------:R-:W-:Y:S02]  /*c9b0*/  @!P4 LEA.HI.X R3, R236, R5.reuse, R102, 0x2, P1 ;  /* 0x00000005ec03c211 */ /* 0x080fe400008f1466 */
[CC--:B------:R-:W-:Y:S02]  /*c9c0*/  @!P2 LEA R12, P6, R235.reuse, R4.reuse, 0x2 ;  /* 0x00000004eb0ca211 */ /* 0x0c0fe400078c10ff */
[----:B------:R-:W-:Y:S01]  /*c9d0*/  ISETP.GE.AND P1, PT, R232, UR4, PT ;  /* 0x00000004e8007c0c */ /* 0x000fe2000bf26270 */
[----:B------:R3:W-:Y:S01]  /*c9e0*/  @!P4 ST.E.64 desc[UR50][R2.64], R84 ;  /* 0x000000540200c985 */ /* 0x0007e2000c101b32 */
[----:B------:R-:W-:Y:S02]  /*c9f0*/  @!P3 LEA R14, P5, R234, R4, 0x2 ;  /* 0x00000004ea0eb211 */ /* 0x000fe400078a10ff */
[----:B------:R-:W-:-:S02]  /*ca00*/  @!P2 LEA.HI.X R13, R235, R5, R101, 0x2, P6 ;  /* 0x00000005eb0da211 */ /* 0x000fc400030f1465 */
[----:B------:R-:W-:Y:S02]  /*ca10*/  ISETP.GE.AND P4, PT, R231, UR4, PT ;  /* 0x00000004e7007c0c */ /* 0x000fe4000bf86270 */
[----:B------:R-:W-:Y:S01]  /*ca20*/  @!P3 LEA.HI.X R15, R234, R5, R100, 0x2, P5 ;  /* 0x00000005ea0fb211 */ /* 0x000fe200028f1464 */
[----:B------:R4:W-:Y:S01]  /*ca30*/  @!P2 ST.E.64 desc[UR50][R12.64], R82 ;  /* 0x000000520c00a985 */ /* 0x0009e2000c101b32 */
[----:B-1----:R-:W-:-:S03]  /*ca40*/  @!P0 LEA R6, P2, R233, R4, 0x2 ;  /* 0x00000004e9068211 */ /* 0x002fc600078410ff */
[----:B------:R-:W-:Y:S01]  /*ca50*/  @!P3 ST.E.64 desc[UR50][R14.64], R80 ;  /* 0x000000500e00b985 */ /* 0x000fe2000c101b32 */
[----:B------:R-:W-:Y:S02]  /*ca60*/  ISETP.GE.AND P3, PT, R230, UR4, PT ;  /* 0x00000004e6007c0c */ /* 0x000fe4000bf66270 */
[CC--:B--2---:R-:W-:Y:S02]  /*ca70*/  @!P1 LEA R8, P5, R232.reuse, R4.reuse, 0x2 ;  /* 0x00000004e8089211 */ /* 0x0c4fe400078a10ff */
[-C--:B------:R-:W-:Y:S02]  /*ca80*/  @!P0 LEA.HI.X R7, R233, R5.reuse, R99, 0x2, P2 ;  /* 0x00000005e9078211 */ /* 0x080fe400010f1463 */
[----:B------:R-:W-:Y:S02]  /*ca90*/  ISETP.GE.AND P2, PT, R229, UR4, PT ;  /* 0x00000004e5007c0c */ /* 0x000fe4000bf46270 */
[----:B0-----:R-:W-:Y:S01]  /*caa0*/  @!P4 LEA R10, P6, R231, R4, 0x2 ;  /* 0x00000004e70ac211 */ /* 0x001fe200078c10ff */
[----:B------:R0:W-:Y:S01]  /*cab0*/  @!P0 ST.E.64 desc[UR50][R6.64], R78 ;  /* 0x0000004e06008985 */ /* 0x0001e2000c101b32 */
[----:B------:R-:W-:-:S02]  /*cac0*/  @!P1 LEA.HI.X R9, R232, R5, R98, 0x2, P5 ;  /* 0x00000005e8099211 */ /* 0x000fc400028f1462 */
[-C--:B------:R-:W-:Y:S02]  /*cad0*/  @!P4 LEA.HI.X R11, R231, R5.reuse, R97, 0x2, P6 ;  /* 0x00000005e70bc211 */ /* 0x080fe400030f1461 */
[----:B------:R-:W-:Y:S01]  /*cae0*/  ISETP.GE.AND P0, PT, R228, UR4, PT ;  /* 0x00000004e4007c0c */ /* 0x000fe2000bf06270 */
[----:B------:R1:W-:Y:S01]  /*caf0*/  @!P1 ST.E.64 desc[UR50][R8.64], R76 ;  /* 0x0000004c08009985 */ /* 0x0003e2000c101b32 */
[C---:B---3--:R-:W-:Y:S02]  /*cb00*/  @!P3 LEA R2, P1, R230.reuse, R4, 0x2 ;  /* 0x00000004e602b211 */ /* 0x048fe400078210ff */
[----:B------:R-:W-:Y:S01]  /*cb10*/  ISETP.GE.AND P5, PT, R23, UR4, PT ;  /* 0x0000000417007c0c */ /* 0x000fe2000bfa6270 */
[----:B------:R2:W-:Y:S01]  /*cb20*/  @!P4 ST.E.64 desc[UR50][R10.64], R74 ;  /* 0x0000004a0a00c985 */ /* 0x0005e2000c101b32 */
[----:B------:R-:W-:Y:S02]  /*cb30*/  @!P3 LEA.HI.X R3, R230, R5, R96, 0x2, P1 ;  /* 0x00000005e603b211 */ /* 0x000fe400008f1460 */
[----:B------:R-:W-:-:S02]  /*cb40*/  ISETP.GE.AND P4, PT, R22, UR4, PT ;  /* 0x0000000416007c0c */ /* 0x000fc4000bf86270 */
[----:B------:R-:W-:Y:S01]  /*cb50*/  ISETP.GE.AND P1, PT, R19, UR4, PT ;  /* 0x0000000413007c0c */ /* 0x000fe2000bf26270 */
[----:B------:R3:W-:Y:S01]  /*cb60*/  @!P3 ST.E.64 desc[UR50][R2.64], R72 ;  /* 0x000000480200b985 */ /* 0x0007e2000c101b32 */
[CC--:B----4-:R-:W-:Y:S02]  /*cb70*/  @!P2 LEA R12, P6, R229.reuse, R4.reuse, 0x2 ;  /* 0x00000004e50ca211 */ /* 0x0d0fe400078c10ff */
        /* <DEDUP_REMOVED lines=14> */
.L_x_6137:
[----:B------:R-:W-:Y:S05]  /*cc60*/  BSYNC B1 ;  /* 0x0000000000017941 */ /* 0x000fea0003800000 */
.L_x_6136:
[----:B------:R-:W-:Y:S01]  /*cc70*/  ISETP.GE.AND P0, PT, R25, R30, PT ;  /* 0x0000001e1900720c */ /* 0x000fe20003f06270 */
[----:B--23--:R2:W3:Y:S04]  /*cc80*/  SHFL.IDX PT, R5, R20, 0x1, 0x1c1f ;  /* 0x003c1f0014057f89 */ /* 0x00c4e800000e0000 */
[----:B-1----:R2:W1:Y:S08]  /*cc90*/  SHFL.IDX PT, R4, R0, 0x1, 0x1c1f ;  /* 0x003c1f0000047f89 */ /* 0x00247000000e0000 */
[----:B--2---:R-:W-:Y:S05]  /*cca0*/  @P0 BRA `(.L_x_6135) ;  /* 0x0000001000380947 */ /* 0x004fea0003800000 */
[----:B------:R-:W-:Y:S02]  /*ccb0*/  ULDC UR4, c[0x0][0xac8] ;  /* 0x0002b20000047ab9 */ /* 0x000fe40000000800 */
[----:B-----5:R-:W-:Y:S02]  /*ccc0*/  ISETP.GE.AND P1, PT, R106, UR4, PT ;  /* 0x000000046a007c0c */ /* 0x020fe4000bf26270 */
[----:B------:R-:W-:Y:S02]  /*ccd0*/  ISETP.GE.AND P6, PT, R108, UR4, PT ;  /* 0x000000046c007c0c */ /* 0x000fe4000bfc6270 */
[----:B------:R-:W-:Y:S02]  /*cce0*/  ISETP.GE.AND P0, PT, R104, UR4, PT ;  /* 0x0000000468007c0c */ /* 0x000fe4000bf06270 */
[----:B------:R-:W-:Y:S02]  /*ccf0*/  ISETP.GE.AND P2, PT, R237, UR4, PT ;  /* 0x00000004ed007c0c */ /* 0x000fe4000bf46270 */
[----:B------:R-:W-:-:S05]  /*cd00*/  ISETP.GE.AND P3, PT, R236, UR4, PT ;  /* 0x00000004ec007c0c */ /* 0x000fca000bf66270 */
[-C--:B-1----:R-:W-:Y:S02]  /*cd10*/  @!P1 LEA R6, P4, R106, R4.reuse, 0x2 ;  /* 0x000000046a069211 */ /* 0x082fe400078810ff */
[----:B0--3--:R-:W-:Y:S02]  /*cd20*/  @!P6 IMAD.WIDE R2, R108, 0x4, R4 ;  /* 0x000000046c02e825 */ /* 0x009fe400078e0204 */
[-C--:B------:R-:W-:Y:S02]  /*cd30*/  @!P1 LEA.HI.X R7, R106, R5.reuse, R107, 0x2, P4 ;  /* 0x000000056a079211 */ /* 0x080fe400020f146b */
[----:B------:R-:W-:Y:S01]  /*cd40*/  ISETP.GE.AND P4, PT, R235, UR4, PT ;  /* 0x00000004eb007c0c */ /* 0x000fe2000bf86270 */
[----:B------:R0:W-:Y:S01]  /*cd50*/  @!P6 ST.E.64 desc[UR50][R2.64], R34 ;  /* 0x000000220200e985 */ /* 0x0001e2000c101b32 */
[-C--:B------:R-:W-:Y:S02]  /*cd60*/  @!P0 LEA R8, P5, R104, R4.reuse, 0x2 ;  /* 0x0000000468088211 */ /* 0x080fe400078a10ff */
[----:B------:R-:W-:Y:S01]  /*cd70*/  @!P3 LEA R12, P6, R236, R4, 0x2 ;  /* 0x00000004ec0cb211 */ /* 0x000fe200078c10ff */
[----:B------:R1:W-:Y:S01]  /*cd80*/  @!P1 ST.E.64 desc[UR50][R6.64], R36 ;  /* 0x0000002406009985 */ /* 0x0003e2000c101b32 */
[----:B------:R-:W-:-:S02]  /*cd90*/  @!P0 LEA.HI.X R9, R104, R5, R105, 0x2, P5 ;  /* 0x0000000568098211 */ /* 0x000fc400028f1469 */
[CC--:B------:R-:W-:Y:S02]  /*cda0*/  @!P2 LEA R10, P1, R237.reuse, R4.reuse, 0x2 ;  /* 0x00000004ed0aa211 */ /* 0x0c0fe400078210ff */
        /* <DEDUP_REMOVED lines=9> */
[----:B------:R4:W-:Y:S02]  /*ce40*/  @!P3 ST.E.64 desc[UR50][R12.64], R42 ;  /* 0x0000002a0c00b985 */ /* 0x0009e4000c101b32 */
[CC--:B0-----:R-:W-:Y:S02]  /*ce50*/  @!P0 LEA R2, P3, R234.reuse, R4.reuse, 0x2 ;  /* 0x00000004ea028211 */ /* 0x0c1fe400078610ff */
[----:B------:R-:W-:Y:S01]  /*ce60*/  @!P4 ST.E.64 desc[UR50][R14.64], R44 ;  /* 0x0000002c0e00c985 */ /* 0x000fe2000c101b32 */
[----:B------:R-:W-:Y:S02]  /*ce70*/  ISETP.GE.AND P4, PT, R231, UR4, PT ;  /* 0x00000004e7007c0c */ /* 0x000fe4000bf86270 */
[----:B-1----:R-:W-:Y:S02]  /*ce80*/  @!P1 LEA R6, P5, R233, R4, 0x2 ;  /* 0x00000004e9069211 */ /* 0x002fe400078a10ff */
[----:B------:R-:W-:-:S02]  /*ce90*/  @!P0 LEA.HI.X R3, R234, R5, R100, 0x2, P3 ;  /* 0x00000005ea038211 */ /* 0x000fc400018f1464 */
[----:B------:R-:W-:Y:S02]  /*cea0*/  ISETP.GE.AND P3, PT, R230, UR4, PT ;  /* 0x00000004e6007c0c */ /* 0x000fe4000bf66270 */
[CC--:B--2---:R-:W-:Y:S01]  /*ceb0*/  @!P2 LEA R8, P6, R232.reuse, R4.reuse, 0x2 ;  /* 0x00000004e808a211 */ /* 0x0c4fe200078c10ff */
[----:B------:R0:W-:Y:S01]  /*cec0*/  @!P0 ST.E.64 desc[UR50][R2.64], R46 ;  /* 0x0000002e02008985 */ /* 0x0001e2000c101b32 */
[-C--:B------:R-:W-:Y:S02]  /*ced0*/  @!P1 LEA.HI.X R7, R233, R5.reuse, R99, 0x2, P5 ;  /* 0x00000005e9079211 */ /* 0x080fe400028f1463 */
[----:B------:R-:W-:Y:S02]  /*cee0*/  @!P2 LEA.HI.X R9, R232, R5, R98, 0x2, P6 ;  /* 0x00000005e809a211 */ /* 0x000fe400030f1462 */
[----:B------:R-:W-:Y:S01]  /*cef0*/  ISETP.GE.AND P0, PT, R229, UR4, PT ;  /* 0x00000004e5007c0c */ /* 0x000fe2000bf06270 */
[----:B------:R1:W-:Y:S01]  /*cf00*/  @!P1 ST.E.64 desc[UR50][R6.64], R48 ;  /* 0x0000003006009985 */ /* 0x0003e2000c101b32 */
[----:B---3--:R-:W-:-:S02]  /*cf10*/  @!P4 LEA R10, P1, R231, R4, 0x2 ;  /* 0x00000004e70ac211 */ /* 0x008fc400078210ff */
[----:B------:R-:W-:Y:S01]  /*cf20*/  ISETP.GE.AND P5, PT, R228, UR4, PT ;  /* 0x00000004e4007c0c */ /* 0x000fe2000bfa6270 */
[----:B------:R2:W-:Y:S01]  /*cf30*/  @!P2 ST.E.64 desc[UR50][R8.64], R50 ;  /* 0x000000320800a985 */ /* 0x0005e2000c101b32 */
[----:B------:R-:W-:Y:S02]  /*cf40*/  @!P4 LEA.HI.X R11, R231, R5, R97, 0x2, P1 ;  /* 0x00000005e70bc211 */ /* 0x000fe400008f1461 */
[----:B------:R-:W-:Y:S02]  /*cf50*/  ISETP.GE.AND P2, PT, R23, UR4, PT ;  /* 0x0000000417007c0c */ /* 0x000fe4000bf46270 */
[----:B------:R-:W-:Y:S01]  /*cf60*/  ISETP.GE.AND P1, PT, R22, UR4, PT ;  /* 0x0000000416007c0c */ /* 0x000fe2000bf26270 */
[----:B------:R3:W-:Y:S01]  /*cf70*/  @!P4 ST.E.64 desc[UR50][R10.64], R52 ;  /* 0x000000340a00c985 */ /* 0x0007e2000c101b32 */
[-C--:B----4-:R-:W-:Y:S02]  /*cf80*/  @!P3 LEA R12, P6, R230, R4.reuse, 0x2 ;  /* 0x00000004e60cb211 */ /* 0x090fe400078c10ff */
[----:B0-----:R-:W-:-:S02]  /*cf90*/  @!P0 LEA R2, P4, R229, R4, 0x2 ;  /* 0x00000004e5028211 */ /* 0x001fc400078810ff */
        /* <DEDUP_REMOVED lines=15> */
[----:B---3--:R-:W-:-:S04]  /*d090*/  LEA R2, P0, R19, R4, 0x2 ;  /* 0x0000000413027211 */ /* 0x008fc800078010ff */
[----:B------:R-:W-:-:S05]  /*d0a0*/  LEA.HI.X R3, R19, R5, R21, 0x2, P0 ;  /* 0x0000000513037211 */ /* 0x000fca00000f1415 */
[----:B------:R0:W-:Y:S01]  /*d0b0*/  ST.E.64 desc[UR50][R2.64], R32 ;  /* 0x0000002002007985 */ /* 0x0001e2000c101b32 */
[----:B------:R-:W-:Y:S05]  /*d0c0*/  BRA `(.L_x_6135) ;  /* 0x0000000c00307947 */ /* 0x000fea0003800000 */
.L_x_6126:
        /* <DEDUP_REMOVED lines=31> */
.L_x_6138:
[----:B------:R-:W-:Y:S01]  /*d2c0*/  USEL UR36, UR36, URZ, !UP0 ;  /* 0x0000003f24247287 */ /* 0x000fe2000c000000 */
[----:B------:R-:W-:Y:S01]  /*d2d0*/  BSSY B1, `(.L_x_6139) ;  /* 0x0000038000017945 */ /* 0x000fe20003800000 */
[----:B------:R-:W-:-:S03]  /*d2e0*/  USEL UR37, UR37, URZ, !UP0 ;  /* 0x0000003f25257287 */ /* 0x000fc6000c000000 */
[----:B------:R-:W-:Y:S09]  /*d2f0*/  @P0 BRA `(.L_x_6140) ;  /* 0x0000000000d40947 */ /* 0x000ff20003800000 */
[----:B------:R-:W0:Y:S01]  /*d300*/  LDC R9, c[0x0][0xbe8] ;  /* 0x0002fa00ff097b82 */ /* 0x000e220000000800 */
[----:B------:R-:W-:-:S04]  /*d310*/  IMAD.U32 R2, RZ, RZ, UR43 ;  /* 0x0000002bff027e24 */ /* 0x000fc8000f8e00ff */
[----:B------:R-:W-:-:S04]  /*d320*/  IMAD R2, R2, 0x80, R7 ;  /* 0x0000008002027824 */ /* 0x000fc800078e0207 */
[----:B------:R-:W-:Y:S02]  /*d330*/  VIADD R4, R2, 0xffffff80 ;  /* 0xffffff8002047836 */ /* 0x000fe40000000000 */
        /* <DEDUP_REMOVED lines=13> */
[----:B------:R-:W-:Y:S01]  /*d410*/  UIMAD UR7, UR11, UR36, URZ ;  /* 0x000000240b0772a4 */ /* 0x000fe2000f8e023f */
[----:B------:R-:W1:Y:S01]  /*d420*/  @P0 LDC R7, c[0x0][0xbf0] ;  /* 0x0002fc00ff070b82 */ /* 0x000e620000000800 */
[----:B------:R-:W-:Y:S02]  /*d430*/  UIMAD.WIDE.U32 UR14, UR8, UR42, URZ ;  /* 0x0000002a080e72a5 */ /* 0x000fe4000f8e003f */
        /* <DEDUP_REMOVED lines=12> */
[----:B------:R-:W-:Y:S01]  /*d500*/  UIADD3.X UR7, UR7, UR11, UR16, UP0, UP1 ;  /* 0x0000000b07077290 */ /* 0x000fe200087e2410 */
[----:B-1----:R-:W-:Y:S01]  /*d510*/  @P0 SHF.R.U32.HI R5, RZ, R7, R2 ;  /* 0x00000007ff050219 */ /* 0x002fe20000011602 */
[----:B------:R-:W-:Y:S01]  /*d520*/  IMAD.U32 R2, RZ, RZ, UR20 ;  /* 0x00000014ff027e24 */ /* 0x000fe2000f8e00ff */
[----:B------:R-:W-:Y:S01]  /*d530*/  ULDC.64 UR8, c[0x0][UR17+0x210] ;  /* 0x0000840011087abb */ /* 0x000fe20008000a00 */
[----:B------:R-:W-:Y:S01]  /*d540*/  ULDC.64 UR10, c[0x0][0xba8] ;  /* 0x0002ea00000a7ab9 */ /* 0x000fe20000000a00 */
[----:B------:R-:W-:Y:S01]  /*d550*/  @!UP2 ULDC UR10, c[0x0][0xb50] ;  /* 0x0002d400000aaab9 */ /* 0x000fe20000000800 */
[--C-:B------:R-:W-:Y:S01]  /*d560*/  IMAD.MOV R7, RZ, RZ, -R5.reuse ;  /* 0x000000ffff077224 */ /* 0x100fe200078e0a05 */
[----:B------:R-:W-:Y:S01]  /*d570*/  IADD3 R2, P0, P1, R5, UR14, R2 ;  /* 0x0000000e05027c10 */ /* 0x000fe2000f91e002 */
[----:B------:R-:W-:Y:S01]  /*d580*/  @!UP2 ULDC UR11, c[0x0][0xb54] ;  /* 0x0002d500000baab9 */ /* 0x000fe20000000800 */
[----:B------:R-:W-:Y:S01]  /*d590*/  SHF.R.S32.HI R5, RZ, 0x1f, R5 ;  /* 0x0000001fff057819 */ /* 0x000fe20000011405 */
[----:B------:R-:W-:-:S03]  /*d5a0*/  IMAD R7, R9, R7, R4 ;  /* 0x0000000709077224 */ /* 0x000fc600078e0204 */
[----:B------:R-:W-:Y:S01]  /*d5b0*/  IADD3.X R3, R5, UR7, R6, P0, P1 ;  /* 0x0000000705037c10 */ /* 0x000fe200087e2406 */
[C---:B------:R-:W-:Y:S01]  /*d5c0*/  IMAD R9, R7.reuse, UR9, RZ ;  /* 0x0000000907097c24 */ /* 0x040fe2000f8e02ff */
[----:B------:R-:W-:Y:S01]  /*d5d0*/  SHF.R.S32.HI R4, RZ, 0x1f, R7 ;  /* 0x0000001fff047819 */ /* 0x000fe20000011407 */
[----:B------:R-:W-:-:S04]  /*d5e0*/  IMAD.WIDE.U32 R2, R7, UR8, R2 ;  /* 0x0000000807027c25 */ /* 0x000fc8000f8e0002 */
[----:B------:R-:W-:Y:S01]  /*d5f0*/  IMAD R9, R4, UR8, R9 ;  /* 0x0000000804097c24 */ /* 0x000fe2000f8e0209 */
[----:B------:R-:W-:-:S03]  /*d600*/  LEA R4, P0, R2, UR10, 0x2 ;  /* 0x0000000a02047c11 */ /* 0x000fc6000f8010ff */
[----:B------:R-:W-:-:S05]  /*d610*/  IMAD.IADD R3, R3, 0x1, R9 ;  /* 0x0000000103037824 */ /* 0x000fca00078e0209 */
[----:B------:R-:W-:Y:S01]  /*d620*/  LEA.HI.X R5, R2, UR11, R3, 0x2, P0 ;  /* 0x0000000b02057c11 */ /* 0x000fe200080f1403 */
[----:B------:R-:W-:-:S05]  /*d630*/  IMAD.MOV.U32 R3, RZ, RZ, -0x800000 ;  /* 0xff800000ff037424 */ /* 0x000fca00078e00ff */
[----:B------:R0:W-:Y:S02]  /*d640*/  STG.E desc[UR50][R4.64], R3 ;  /* 0x0000000304007986 */ /* 0x0001e4000c101932 */
.L_x_6140:
[----:B------:R-:W-:Y:S05]  /*d650*/  BSYNC B1 ;  /* 0x0000000000017941 */ /* 0x000fea0003800000 */
.L_x_6139:
[----:B------:R-:W-:-:S06]  /*d660*/  UISETP.GT.AND UP0, UPT, UR45, 0x1, UPT ;  /* 0x000000012d00788c */ /* 0x000fcc000bf04270 */
[----:B------:R-:W-:-:S13]  /*d670*/  PLOP3.LUT P0, PT, PT, PT, UP0, 0x80, 0x0 ;  /* 0x000000000000781c */ /* 0x000fda0003f0f008 */
[----:B------:R-:W-:Y:S05]  /*d680*/  @P0 BRA `(.L_x_6135) ;  /* 0x0000000400c00947 */ /* 0x000fea0003800000 */
[----:B------:R-:W1:Y:S01]  /*d690*/  LDC R11, c[0x0][0xbe8] ;  /* 0x0002fa00ff0b7b82 */ /* 0x000e620000000800 */
[----:B------:R-:W-:Y:S01]  /*d6a0*/  SHF.R.S32.HI R8, RZ, 0x1f, R10 ;  /* 0x0000001fff087819 */ /* 0x000fe2000001140a */
[----:B------:R-:W-:Y:S01]  /*d6b0*/  ULDC.64 UR10, c[0x0][0xaa0] ;  /* 0x0002a800000a7ab9 */ /* 0x000fe20000000a00 */
[----:B0-----:R-:W-:Y:S01]  /*d6c0*/  IMAD.U32 R5, RZ, RZ, UR43 ;  /* 0x0000002bff057e24 */ /* 0x001fe2000f8e00ff */
[----:B------:R-:W-:Y:S01]  /*d6d0*/  UIMAD UR7, UR16, UR10, URZ ;  /* 0x0000000a100772a4 */ /* 0x000fe2000f8e023f */
[----:B------:R-:W-:Y:S01]  /*d6e0*/  LEA.HI R8, R8, R10, RZ, 0x3 ;  /* 0x0000000a08087211 */ /* 0x000fe200078f18ff */
[----:B------:R-:W-:Y:S01]  /*d6f0*/  UIMAD.WIDE.U32 UR8, UR4, UR10, URZ ;  /* 0x0000000a040872a5 */ /* 0x000fe2000f8e003f */
[----:B------:R-:W-:Y:S01]  /*d700*/  BSSY B1, `(.L_x_6141) ;  /* 0x000003e000017945 */ /* 0x000fe20003800000 */
[----:B------:R-:W-:Y:S01]  /*d710*/  UIMAD UR7, UR4, UR11, UR7 ;  /* 0x0000000b040772a4 */ /* 0x000fe2000f8e0207 */
[----:B------:R-:W-:Y:S02]  /*d720*/  SHF.R.S32.HI R8, RZ, 0x3, R8 ;  /* 0x00000003ff087819 */ /* 0x000fe40000011408 */
[----:B------:R-:W-:Y:S01]  /*d730*/  ULDC.64 UR10, c[0x0][0xae8] ;  /* 0x0002ba00000a7ab9 */ /* 0x000fe20000000a00 */
[----:B------:R-:W-:Y:S01]  /*d740*/  UIADD3 UR9, UR9, UR7, URZ ;  /* 0x0000000709097290 */ /* 0x000fe2000fffe03f */
[----:B------:R-:W-:Y:S01]  /*d750*/  SHF.R.S32.HI R10, RZ, 0x1f, R17 ;  /* 0x0000001fff0a7819 */ /* 0x000fe20000011411 */
[----:B------:R-:W-:Y:S01]  /*d760*/  IMAD R2, R18, 0x20, R8 ;  /* 0x0000002012027824 */ /* 0x000fe200078e0208 */
[----:B------:R-:W-:Y:S01]  /*d770*/  SHF.R.S32.HI R12, RZ, 0x1f, R16 ;  /* 0x0000001fff0c7819 */ /* 0x000fe20000011410 */
[----:B------:R-:W-:-:S02]  /*d780*/  UIMAD.WIDE.U32 UR8, UR42, UR10, UR8 ;  /* 0x0000000a2a0872a5 */ /* 0x000fc4000f8e0008 */
[----:B------:R-:W-:Y:S02]  /*d790*/  IMAD R6, R5, 0x80, R2 ;  /* 0x0000008005067824 */ /* 0x000fe400078e0202 */
[----:B------:R-:W-:Y:S02]  /*d7a0*/  UIMAD UR9, UR42, UR11, UR9 ;  /* 0x0000000b2a0972a4 */ /* 0x000fe4000f8e0209 */
[----:B------:R-:W-:Y:S01]  /*d7b0*/  IMAD.MOV.U32 R5, RZ, RZ, R6 ;  /* 0x000000ffff057224 */ /* 0x000fe200078e0006 */
        /* <DEDUP_REMOVED lines=26> */
[----:B-----5:R-:W-:Y:S02]  /*d960*/  IMAD R11, R0, R11, RZ ;  /* 0x0000000b000b7224 */ /* 0x020fe400078e02ff */
[----:B------:R-:W-:-:S02]  /*d970*/  IMAD R5, R7, UR9, R4 ;  /* 0x0000000907057c24 */ /* 0x000fc4000f8e0204 */
[----:B------:R-:W-:Y:S01]  /*d980*/  IMAD.WIDE.U32 R2, R7, UR8, R2 ;  /* 0x0000000807027c25 */ /* 0x000fe2000f8e0002 */
[C---:B------:R-:W-:Y:S01]  /*d990*/  ISETP.GE.AND P2, PT, R6.reuse, R11, PT ;  /* 0x0000000b0600720c */ /* 0x040fe20003f46270 */
[----:B------:R-:W-:Y:S02]  /*d9a0*/  ULDC.64 UR8, c[0x0][0xa80] ;  /* 0x0002a00000087ab9 */ /* 0x000fe40000000a00 */
[----:B------:R-:W-:Y:S01]  /*d9b0*/  VIADD R0, R6, 0x20 ;  /* 0x0000002006007836 */ /* 0x000fe20000000000 */
[----:B------:R-:W-:Y:S01]  /*d9c0*/  LEA R4, P3, R2, UR8, 0x1 ;  /* 0x0000000802047c11 */ /* 0x000fe2000f8608ff */
[----:B------:R-:W-:-:S03]  /*d9d0*/  IMAD.IADD R3, R3, 0x1, R5 ;  /* 0x0000000103037824 */ /* 0x000fc600078e0205 */
[-C--:B------:R-:W-:Y:S01]  /*d9e0*/  ISETP.GE.AND P1, PT, R0, R11.reuse, PT ;  /* 0x0000000b0000720c */ /* 0x080fe20003f26270 */
[----:B------:R-:W-:Y:S01]  /*d9f0*/  VIADD R0, R6, 0x40 ;  /* 0x0000004006007836 */ /* 0x000fe20000000000 */
[----:B------:R-:W-:Y:S02]  /*da00*/  LEA.HI.X R5, R2, UR9, R3, 0x1, P3 ;  /* 0x0000000902057c11 */ /* 0x000fe400098f0c03 */
[----:B------:R0:W1:Y:S02]  /*da10*/  SHFL.IDX PT, R2, R4, RZ, 0x181f ;  /* 0x00181fff04027589 */ /* 0x00006400000e0000 */
[----:B------:R-:W-:Y:S02]  /*da20*/  ISETP.GE.AND P0, PT, R0, R11, PT ;  /* 0x0000000b0000720c */ /* 0x000fe40003f06270 */
[----:B------:R0:W2:Y:S01]  /*da30*/  SHFL.IDX PT, R0, R5, RZ, 0x181f ;  /* 0x00181fff05007589 */ /* 0x0000a200000e0000 */
[----:B------:R-:W-:Y:S10]  /*da40*/  @P2 BRA `(.L_x_6142) ;  /* 0x0000000000242947 */ /* 0x000ff40003800000 */
[----:B------:R-:W-:Y:S02]  /*da50*/  ULDC UR4, c[0x0][0xac8] ;  /* 0x0002b20000047ab9 */ /* 0x000fe40000000800 */
[----:B------:R-:W-:Y:S02]  /*da60*/  ISETP.GE.AND P4, PT, R16, UR4, PT ;  /* 0x0000000410007c0c */ /* 0x000fe4000bf86270 */
[----:B------:R-:W-:-:S11]  /*da70*/  ISETP.GE.AND P5, PT, R17, UR4, PT ;  /* 0x0000000411007c0c */ /* 0x000fd6000bfa6270 */
[CC--:B-1----:R-:W-:Y:S02]  /*da80*/  @!P4 LEA R8, P2, R16.reuse, R2.reuse, 0x1 ;  /* 0x000000021008c211 */ /* 0x0c2fe400078408ff */
[C---:B------:R-:W-:Y:S02]  /*da90*/  @!P5 LEA R2, P3, R17.reuse, R2, 0x1 ;  /* 0x000000021102d211 */ /* 0x040fe400078608ff */
[-C--:B--2---:R-:W-:Y:S02]  /*daa0*/  @!P4 LEA.HI.X R9, R16, R0.reuse, R12, 0x1, P2 ;  /* 0x000000001009c211 */ /* 0x084fe400010f0c0c */
[----:B------:R-:W-:-:S03]  /*dab0*/  @!P5 LEA.HI.X R3, R17, R0, R10, 0x1, P3 ;  /* 0x000000001103d211 */ /* 0x000fc600018f0c0a */
[----:B------:R3:W-:Y:S04]  /*dac0*/  @!P4 ST.E.128 desc[UR50][R8.64], RZ ;  /* 0x000000ff0800c985 */ /* 0x0007e8000c101d32 */
[----:B------:R3:W-:Y:S02]  /*dad0*/  @!P5 ST.E.128 desc[UR50][R2.64], RZ ;  /* 0x000000ff0200d985 */ /* 0x0007e4000c101d32 */
.L_x_6142:
[----:B------:R-:W-:Y:S05]  /*dae0*/  BSYNC B1 ;  /* 0x0000000000017941 */ /* 0x000fea0003800000 */
.L_x_6141:
[----:B--2---:R2:W4:Y:S01]  /*daf0*/  SHFL.IDX PT, R0, R5, 0x1, 0x181f ;  /* 0x00381f0005007f89 */ /* 0x00452200000e0000 */
[----:B------:R-:W-:Y:S03]  /*db00*/  BSSY B1, `(.L_x_6143) ;  /* 0x000000c000017945 */ /* 0x000fe60003800000 */
[----:B-1-3--:R2:W1:Y:S01]  /*db10*/  SHFL.IDX PT, R2, R4, 0x1, 0x181f ;  /* 0x00381f0004027f89 */ /* 0x00a46200000e0000 */
[----:B------:R-:W-:Y:S05]  /*db20*/  @P1 BRA `(.L_x_6144) ;  /* 0x0000000000241947 */ /* 0x000fea0003800000 */
[----:B------:R-:W-:Y:S02]  /*db30*/  ULDC UR4, c[0x0][0xac8] ;  /* 0x0002b20000047ab9 */ /* 0x000fe40000000800 */
[----:B------:R-:W-:Y:S02]  /*db40*/  ISETP.GE.AND P3, PT, R16, UR4, PT ;  /* 0x0000000410007c0c */ /* 0x000fe4000bf66270 */
[----:B------:R-:W-:-:S11]  /*db50*/  ISETP.GE.AND P4, PT, R17, UR4, PT ;  /* 0x0000000411007c0c */ /* 0x000fd6000bf86270 */
[CC--:B-1----:R-:W-:Y:S02]  /*db60*/  @!P3 LEA R8, P1, R16.reuse, R2.reuse, 0x1 ;  /* 0x000000021008b211 */ /* 0x0c2fe400078208ff */
[C---:B------:R-:W-:Y:S02]  /*db70*/  @!P4 LEA R2, P2, R17.reuse, R2, 0x1 ;  /* 0x000000021102c211 */ /* 0x040fe400078408ff */
[-C--:B----4-:R-:W-:Y:S02]  /*db80*/  @!P3 LEA.HI.X R9, R16, R0.reuse, R12, 0x1, P1 ;  /* 0x000000001009b211 */ /* 0x090fe400008f0c0c */
[----:B------:R-:W-:-:S03]  /*db90*/  @!P4 LEA.HI.X R3, R17, R0, R10, 0x1, P2 ;  /* 0x000000001103c211 */ /* 0x000fc600010f0c0a */
[----:B------:R3:W-:Y:S04]  /*dba0*/  @!P3 ST.E.128 desc[UR50][R8.64], RZ ;  /* 0x000000ff0800b985 */ /* 0x0007e8000c101d32 */
[----:B------:R3:W-:Y:S02]  /*dbb0*/  @!P4 ST.E.128 desc[UR50][R2.64], RZ ;  /* 0x000000ff0200c985 */ /* 0x0007e4000c101d32 */
.L_x_6144:
[----:B------:R-:W-:Y:S05]  /*dbc0*/  BSYNC B1 ;  /* 0x0000000000017941 */ /* 0x000fea0003800000 */
.L_x_6143:
[----:B----4-:R4:W0:Y:S01]  /*dbd0*/  SHFL.IDX PT, R0, R5, 0x2, 0x181f ;  /* 0x00581f0005007f89 */ /* 0x01082200000e0000 */
        /* <DEDUP_REMOVED lines=8> */
[-C--:B0-----:R-:W-:Y:S02]  /*dc60*/  @!P2 LEA.HI.X R9, R16, R0.reuse, R12, 0x1, P0 ;  /* 0x000000001009a211 */ /* 0x081fe400000f0c0c */
[----:B------:R-:W-:-:S03]  /*dc70*/  @!P3 LEA.HI.X R3, R17, R0, R10, 0x1, P1 ;  /* 0x000000001103b211 */ /* 0x000fc600008f0c0a */
[----:B------:R3:W-:Y:S04]  /*dc80*/  @!P2 ST.E.128 desc[UR50][R8.64], RZ ;  /* 0x000000ff0800a985 */ /* 0x0007e8000c101d32 */
[----:B------:R3:W-:Y:S02]  /*dc90*/  @!P3 ST.E.128 desc[UR50][R2.64], RZ ;  /* 0x000000ff0200b985 */ /* 0x0007e4000c101d32 */
.L_x_6146:
[----:B------:R-:W-:Y:S05]  /*dca0*/  BSYNC B1 ;  /* 0x0000000000017941 */ /* 0x000fea0003800000 */
.L_x_6145:
[----:B0-----:R-:W-:Y:S01]  /*dcb0*/  VIADD R0, R6, 0x60 ;  /* 0x0000006006007836 */ /* 0x001fe20000000000 */
[----:B--2-4-:R-:W0:Y:S04]  /*dcc0*/  SHFL.IDX PT, R5, R5, 0x3, 0x181f ;  /* 0x00781f0005057f89 */ /* 0x014e2800000e0000 */
[----:B------:R-:W-:Y:S01]  /*dcd0*/  ISETP.GE.AND P0, PT, R0, R11, PT ;  /* 0x0000000b0000720c */ /* 0x000fe20003f06270 */
[----:B-1-3--:R1:W2:-:S12]  /*dce0*/  SHFL.IDX PT, R2, R4, 0x3, 0x181f ;  /* 0x00781f0004027f89 */ /* 0x00a29800000e0000 */
[----:B-1----:R-:W-:Y:S05]  /*dcf0*/  @P0 BRA `(.L_x_6135) ;  /* 0x0000000000240947 */ /* 0x002fea0003800000 */
[----:B------:R-:W-:Y:S02]  /*dd00*/  ULDC UR4, c[0x0][0xac8] ;  /* 0x0002b20000047ab9 */ /* 0x000fe40000000800 */
[----:B------:R-:W-:Y:S02]  /*dd10*/  ISETP.GE.AND P2, PT, R16, UR4, PT ;  /* 0x0000000410007c0c */ /* 0x000fe4000bf46270 */
[----:B------:R-:W-:-:S11]  /*dd20*/  ISETP.GE.AND P3, PT, R17, UR4, PT ;  /* 0x0000000411007c0c */ /* 0x000fd6000bf66270 */
[CC--:B--2---:R-:W-:Y:S02]  /*dd30*/  @!P2 LEA R6, P0, R16.reuse, R2.reuse, 0x1 ;  /* 0x000000021006a211 */ /* 0x0c4fe400078008ff */
[C---:B------:R-:W-:Y:S02]  /*dd40*/  @!P3 LEA R2, P1, R17.reuse, R2, 0x1 ;  /* 0x000000021102b211 */ /* 0x040fe400078208ff */
[-C--:B0-----:R-:W-:Y:S02]  /*dd50*/  @!P2 LEA.HI.X R7, R16, R5.reuse, R12, 0x1, P0 ;  /* 0x000000051007a211 */ /* 0x081fe400000f0c0c */
[----:B------:R-:W-:-:S03]  /*dd60*/  @!P3 LEA.HI.X R3, R17, R5, R10, 0x1, P1 ;  /* 0x000000051103b211 */ /* 0x000fc600008f0c0a */
[----:B------:R0:W-:Y:S04]  /*dd70*/  @!P2 ST.E.128 desc[UR50][R6.64], RZ ;  /* 0x000000ff0600a985 */ /* 0x0001e8000c101d32 */
[----:B------:R0:W-:Y:S02]  /*dd80*/  @!P3 ST.E.128 desc[UR50][R2.64], RZ ;  /* 0x000000ff0200b985 */ /* 0x0001e4000c101d32 */
.L_x_6135:
[----:B------:R-:W-:Y:S05]  /*dd90*/  BSYNC B0 ;  /* 0x0000000000007941 */ /* 0x000fea0003800000 */
.L_x_6125:
[----:B------:R-:W-:Y:S02]  /*dda0*/  ULDC UR4, c[0x0][0xc3c] ;  /* 0x00030f0000047ab9 */ /* 0x000fe40000000800 */
[----:B------:R-:W-:-:S13]  /*ddb0*/  ISETP.GE.AND P0, PT, R31, UR4, PT ;  /* 0x000000041f007c0c */ /* 0x000fda000bf06270 */
[----:B------:R-:W-:Y:S05]  /*ddc0*/  @!P0 BRA `(.L_x_6147) ;  /* 0xffffff3000a88947 */ /* 0x000fea000383ffff */
[----:B------:R-:W-:Y:S05]  /*ddd0*/  EXIT ;  /* 0x000000000000794d */ /* 0x000fea0003800000 */
.L_x_6098:
        /* <DEDUP_REMOVED lines=22> */
.L_x_6148:
        /* <DEDUP_REMOVED lines=44> */
.L_x_6152:
        /* <DEDUP_REMOVED lines=38> */
.L_x_6150:
        /* <DEDUP_REMOVED lines=20> */
.L_x_6153:
        /* <DEDUP_REMOVED lines=56> */
.L_x_6151:
[----:B------:R1:W-:Y:S04]  /*e920*/  STL [R1+0x10], R7 ;  /* 0x0000100701007387 */ /* 0x0003e80000100800 */
[----:B------:R1:W-:Y:S04]  /*e930*/  STL [R1+0x14], RZ ;  /* 0x000014ff01007387 */ /* 0x0003e80000100800 */
[----:B------:R1:W-:Y:S02]  /*e940*/  STL [R1+0x18], RZ ;  /* 0x000018ff01007387 */ /* 0x0003e40000100800 */
.L_x_6154:
        /* <DEDUP_REMOVED lines=11> */
.L_x_6149:
[----:B--2---:R-:W-:Y:S01]  /*ea00*/  IMAD.MOV.U32 R0, RZ, RZ, 0x1 ;  /* 0x00000001ff007424 */ /* 0x004fe200078e00ff */
[----:B------:R-:W-:Y:S01]  /*ea10*/  ULDC UR4, c[0x0][0xc3c] ;  /* 0x00030f0000047ab9 */ /* 0x000fe20000000800 */
[----:B------:R2:W-:Y:S01]  /*ea20*/  STL [R1], RZ ;  /* 0x000000ff01007387 */ /* 0x0005e20000100800 */
        /* <DEDUP_REMOVED lines=16> */
[C---:B------:R-:W-:Y:S01]  /*eb30*/  LOP3.LUT P0, RZ, R6.reuse, 0x4, RZ, 0xc0, !PT ;  /* 0x0000000406ff7812 */ /* 0x040fe2000780c0ff */
[C---:B------:R-:W-:Y:S01]  /*eb40*/  IMAD.SHL.U32 R5, R6.reuse, 0x4, RZ ;  /* 0x0000000406057824 */ /* 0x040fe200078e00ff */
[----:B------:R-:W-:Y:S01]  /*eb50*/  SHF.R.U32.HI R3, RZ, 0x5, R4 ;  /* 0x00000005ff037819 */ /* 0x000fe20000011604 */
[----:B------:R-:W-:Y:S01]  /*eb60*/  IMAD.SHL.U32 R19, R6, 0x80, RZ ;  /* 0x0000008006137824 */ /* 0x000fe200078e00ff */
[----:B0-----:R-:W-:-:S04]  /*eb70*/  LOP3.LUT R2, R0, 0x80, RZ, 0xc0, !PT ;  /* 0x0000008000027812 */ /* 0x001fc800078ec0ff */
[----:B------:R-:W-:-:S04]  /*eb80*/  LOP3.LUT R2, R2, 0x10, R6, 0xf8, !PT ;  /* 0x0000001002027812 */ /* 0x000fc800078ef806 */
[----:B------:R-:W-:Y:S02]  /*eb90*/  LOP3.LUT R5, R2, 0x10, R5, 0x78, !PT ;  /* 0x0000001002057812 */ /* 0x000fe400078e7805 */
[C---:B------:R-:W-:Y:S02]  /*eba0*/  LOP3.LUT R2, R0.reuse, 0x60, RZ, 0xc0, !PT ;  /* 0x0000006000027812 */ /* 0x040fe400078ec0ff */
[----:B------:R-:W-:-:S03]  /*ebb0*/  LOP3.LUT R0, R0, 0x100, RZ, 0xc0, !PT ;  /* 0x0000010000007812 */ /* 0x000fc600078ec0ff */
[----:B------:R-:W-:-:S05]  /*ebc0*/  IMAD R2, R3, 0x200, R2 ;  /* 0x0000020003027824 */ /* 0x000fca00078e0202 */
[----:B------:R-:W-:Y:S02]  /*ebd0*/  IADD3 R2, R5, R2, R0 ;  /* 0x0000000205027210 */ /* 0x000fe40007ffe000 */
[----:B------:R-:W-:-:S03]  /*ebe0*/  LOP3.LUT R0, R19, 0x380, RZ, 0xc0, !PT ;  /* 0x0000038013007812 */ /* 0x000fc600078ec0ff */
[----:B------:R0:W-:Y:S02]  /*ebf0*/  STL [R1+0x24], R2 ;  /* 0x0000240201007387 */ /* 0x0001e40000100800 */
[----:B------:R-:W-:Y:S02]  /*ec00*/  IMAD R3, R3, 0x10, R0 ;  /* 0x0000001003037824 */ /* 0x000fe400078e0200 */
[----:B------:R-:W-:-:S05]  /*ec10*/  IMAD.SHL.U32 R0, R6, 0x10, RZ ;  /* 0x0000001006007824 */ /* 0x000fca00078e00ff */
[----:B0-----:R-:W-:Y:S01]  /*ec20*/  LOP3.LUT R2, R3, 0x70, R0, 0x78, !PT ;  /* 0x0000007003027812 */ /* 0x001fe200078e7800 */
[----:B------:R-:W-:-:S03]  /*ec30*/  IMAD.SHL.U32 R3, R6, 0x2, RZ ;  /* 0x0000000206037824 */ /* 0x000fc600078e00ff */
[----:B------:R-:W-:Y:S02]  /*ec40*/  LOP3.LUT R19, R2, 0xc00, R19, 0xf8, !PT ;  /* 0x00000c0002137812 */ /* 0x000fe400078ef813 */
[----:B------:R-:W-:-:S04]  /*ec50*/  LOP3.LUT R2, R0, 0x3f0, RZ, 0xc0, !PT ;  /* 0x000003f000027812 */ /* 0x000fc800078ec0ff */
[----:B------:R-:W-:Y:S01]  /*ec60*/  LOP3.LUT R3, R2, 0x70, R3, 0x78, !PT ;  /* 0x0000007002037812 */ /* 0x000fe200078e7803 */
[----:B------:R-:W-:Y:S01]  /*ec70*/  IMAD.SHL.U32 R2, R4, 0x10, RZ ;  /* 0x0000001004027824 */ /* 0x000fe200078e00ff */
[----:B------:R-:W-:-:S04]  /*ec80*/  SHF.R.U32.HI R4, RZ, 0x3, R4 ;  /* 0x00000003ff047819 */ /* 0x000fc80000011604 */
[----:B------:R-:W-:Y:S01]  /*ec90*/  LOP3.LUT R2, R3, 0x400, R2, 0xf8, !PT ;  /* 0x0000040003027812 */ /* 0x000fe200078ef802 */
[----:B------:R-:W-:Y:S01]  /*eca0*/  IMAD.MOV.U32 R3, RZ, RZ, 0x40 ;  /* 0x00000040ff037424 */ /* 0x000fe200078e00ff */
[----:B------:R-:W-:Y:S01]  /*ecb0*/  LOP3.LUT R4, R4, 0x70, R0, 0xf8, !PT ;  /* 0x0000007004047812 */ /* 0x000fe200078ef800 */
[----:B------:R-:W-:Y:S02]  /*ecc0*/  IMAD.MOV.U32 R0, RZ, RZ, 0x1 ;  /* 0x00000001ff007424 */ /* 0x000fe400078e00ff */
[----:B------:R-:W-:Y:S01]  /*ecd0*/  IMAD.IADD R2, R17, 0x1, R2 ;  /* 0x0000000111027824 */ /* 0x000fe200078e0202 */
[----:B------:R-:W-:-:S05]  /*ece0*/  SEL R3, R3, 0xffffffc0, !P0 ;  /* 0xffffffc003037807 */ /* 0x000fca0004000000 */
[----:B------:R-:W-:Y:S04]  /*ecf0*/  STL [R1+0x38], R3 ;  /* 0x0000380301007387 */ /* 0x000fe80000100800 */
[----:B------:R-:W-:Y:S04]  /*ed00*/  STL [R1+0x2c], R2 ;  /* 0x00002c0201007387 */ /* 0x000fe80000100800 */
[----:B------:R-:W-:Y:S04]  /*ed10*/  STL [R1+0x34], RZ ;  /* 0x000034ff01007387 */ /* 0x000fe80000100800 */
[----:B------:R0:W-:Y:S04]  /*ed20*/  STL [R1+0x4], R0 ;  /* 0x0000040001007387 */ /* 0x0001e80000100800 */
[----:B------:R1:W-:Y:S01]  /*ed30*/  STL [R1], RZ ;  /* 0x000000ff01007387 */ /* 0x0003e20000100800 */
[----:B0-----:R-:W-:-:S05]  /*ed40*/  IMAD.IADD R0, R3, 0x1, R19 ;  /* 0x0000000103007824 */ /* 0x001fca00078e0213 */
[----:B------:R1:W-:Y:S02]  /*ed50*/  STL [R1+0x28], R0 ;  /* 0x0000280001007387 */ /* 0x0003e40000100800 */
.L_x_6221:
[----:B------:R-:W-:Y:S01]  /*ed60*/  ULDC.64 UR4, c[0x0][0xc88] ;  /* 0x0003220000047ab9 */ /* 0x000fe20000000a00 */
[----:B------:R-:W-:Y:S01]  /*ed70*/  ULDC.64 UR6, c[0x0][0xa18] ;  /* 0x0002860000067ab9 */ /* 0x000fe20000000a00 */
[----:B------:R-:W-:Y:S01]  /*ed80*/  UIMAD.WIDE UR4, UR43, 0x4, UR4 ;  /* 0x000000042b0478a5 */ /* 0x000fe2000f8e0204 */
[----:B------:R-:W2:Y:S01]  /*ed90*/  LDL.LU R10, [R1+0x18] ;  /* 0x00001800010a7983 */ /* 0x000ea20000300800 */
        /* <DEDUP_REMOVED lines=37> */
[----:B------:R-:W-:Y:S02]  /*eff0*/  UIADD3.X UR7, UR48, UR9, URZ, UP1, !UPT ;  /* 0x0000000930077290 */ /* 0x000fe40008ffe43f */
[----:B------:R-:W-:-:S04]  /*f000*/  IMAD.U32 R6, RZ, RZ, UR6 ;  /* 0x00000006ff067e24 */ /* 0x000fc8000f8e00ff */
[----:B------:R-:W-:-:S05]  /*f010*/  IMAD.U32 R7, RZ, RZ, UR7 ;  /* 0x00000007ff077e24 */ /* 0x000fca000f8e00ff */
[----:B------:R-:W3:Y:S04]  /*f020*/  @P2 LDG.E R8, desc[UR50][R6.64] ;  /* 0x0000003206082981 */ /* 0x000ee8000c1e1900 */
[----:B----4-:R1:W-:Y:S04]  /*f030*/  STL [R1+0x30], R0 ;  /* 0x0000300001007387 */ /* 0x0103e80000100800 */
[----:B-1----:R1:W4:Y:S02]  /*f040*/  @P4 LDG.E R0, desc[UR50][R4.64] ;  /* 0x0000003204004981 */ /* 0x002324000c1e1900 */
[----:B-1----:R-:W-:-:S02]  /*f050*/  IMAD.U32 R4, RZ, RZ, UR4 ;  /* 0x00000004ff047e24 */ /* 0x002fc4000f8e00ff */
[----:B------:R-:W-:-:S05]  /*f060*/  IMAD.U32 R5, RZ, RZ, UR5 ;  /* 0x00000005ff057e24 */ /* 0x000fca000f8e00ff */
[----:B------:R-:W5:Y:S01]  /*f070*/  @P0 LDG.E R2, desc[UR50][R4.64] ;  /* 0x0000003204020981 */ /* 0x000f62000c1e1900 */
[----:B------:R-:W-:Y:S02]  /*f080*/  ISETP.NE.AND.EX P1, PT, R3, RZ, PT, P1 ;  /* 0x000000ff0300720c */ /* 0x000fe40003f25310 */
[----:B------:R-:W1:Y:S01]  /*f090*/  LDC R3, c[0x0][0x424] ;  /* 0x00010900ff037b82 */ /* 0x000e620000000800 */
        /* <DEDUP_REMOVED lines=17> */
.L_x_6156:
[----:B------:R-:W-:Y:S01]  /*f1b0*/  SEL R3, R3, 0x1, P1 ;  /* 0x0000000103037807 */ /* 0x000fe20000800000 */
[----:B------:R-:W-:Y:S01]  /*f1c0*/  ULDC.64 UR6, c[0x0][0xa20] ;  /* 0x0002880000067ab9 */ /* 0x000fe20000000a00 */
[----:B------:R-:W-:Y:S01]  /*f1d0*/  ULOP3.LUT UR36, UR36, 0xffff, URZ, 0xc0, !UPT ;  /* 0x0000ffff24247892 */ /* 0x000fe2000f8ec03f */
[----:B------:R-:W-:Y:S01]  /*f1e0*/  ISETP.NE.U32.AND P0, PT, RZ, UR6, PT ;  /* 0x00000006ff007c0c */ /* 0x000fe2000bf05070 */
[----:B------:R-:W-:Y:S01]  /*f1f0*/  UIADD3 UR40, UR40, UR4, URZ ;  /* 0x0000000428287290 */ /* 0x000fe2000fffe03f */
[----:B0-----:R-:W-:Y:S02]  /*f200*/  IMAD R2, R3, R9, RZ ;  /* 0x0000000903027224 */ /* 0x001fe400078e02ff */
[----:B------:R-:W-:Y:S01]  /*f210*/  IMAD.U32 R3, RZ, RZ, UR45 ;  /* 0x0000002dff037e24 */ /* 0x000fe2000f8e00ff */
[----:B------:R-:W-:-:S04]  /*f220*/  ISETP.NE.AND.EX P0, PT, RZ, UR7, PT, P0 ;  /* 0x00000007ff007c0c */ /* 0x000fc8000bf05300 */
[----:B------:R0:W-:Y:S09]  /*f230*/  STL [R1+0x8], R3 ;  /* 0x0000080301007387 */ /* 0x0001f20000100800 */
[----:B------:R-:W-:Y:S05]  /*f240*/  @!P0 BRA `(.L_x_6157) ;  /* 0x0000000000188947 */ /* 0x000fea0003800000 */
[----:B------:R-:W-:-:S04]  /*f250*/  UIADD3 UR5, UP0, UR47, UR6, URZ ;  /* 0x000000062f057290 */ /* 0x000fc8000ff1e03f */
[----:B------:R-:W-:Y:S02]  /*f260*/  UIADD3.X UR6, UR48, UR7, URZ, UP0, !UPT ;  /* 0x0000000730067290 */ /* 0x000fe400087fe43f */
[----:B------:R-:W-:-:S04]  /*f270*/  IMAD.U32 R2, RZ, RZ, UR5 ;  /* 0x00000005ff027e24 */ /* 0x000fc8000f8e00ff */
[----:B0-----:R-:W-:-:S05]  /*f280*/  IMAD.U32 R3, RZ, RZ, UR6 ;  /* 0x00000006ff037e24 */ /* 0x001fca000f8e00ff */
[----:B------:R0:W5:Y:S01]  /*f290*/  LDG.E R2, desc[UR50][R2.64] ;  /* 0x0000003202027981 */ /* 0x000162000c1e1900 */
[----:B------:R-:W-:Y:S05]  /*f2a0*/  BRA `(.L_x_6158) ;  /* 0x0000000000107947 */ /* 0x000fea0003800000 */
.L_x_6157:
[----:B------:R-:W-:Y:S05]  /*f2b0*/  @!P2 BRA `(.L_x_6158) ;  /* 0x00000000000ca947 */ /* 0x000fea0003800000 */
[----:B------:R-:W2:Y:S04]  /*f2c0*/  LDG.E R2, desc[UR50][R6.64] ;  /* 0x0000003206027981 */ /* 0x000ea8000c1e1900 */
[----:B------:R-:W2:Y:S02]  /*f2d0*/  LDG.E R6, desc[UR50][R6.64+0x4] ;  /* 0x0000043206067981 */ /* 0x000ea4000c1e1900 */
[----:B--2---:R-:W-:-:S07]  /*f2e0*/  IMAD.IADD R2, R6, 0x1, -R2 ;  /* 0x0000000106027824 */ /* 0x004fce00078e0a02 */
.L_x_6158:
[----:B-----5:R-:W-:-:S04]  /*f2f0*/  VIADD R2, R2, -UR4 ;  /* 0x8000000402027c36 */ /* 0x020fc80008000000 */
[C---:B0-----:R-:W-:Y:S01]  /*f300*/  VIADD R3, R2.reuse, 0xdf ;  /* 0x000000df02037836 */ /* 0x041fe20000000000 */
[----:B------:R-:W-:Y:S01]  /*f310*/  ISETP.GE.AND P0, PT, R2, 0x1, PT ;  /* 0x000000010200780c */ /* 0x000fe20003f06270 */
[----:B------:R-:W-:-:S04]  /*f320*/  IMAD.MOV.U32 R2, RZ, RZ, RZ ;  /* 0x000000ffff027224 */ /* 0x000fc800078e00ff */
        /* <DEDUP_REMOVED lines=34> */
.L_x_6159:
[----:B------:R-:W-:Y:S01]  /*f550*/  LOP3.LUT R0, R0, 0xff, RZ, 0xc0, !PT ;  /* 0x000000ff00007812 */ /* 0x000fe200078ec0ff */
[----:B------:R-:W-:Y:S04]  /*f560*/  BSSY B7, `(.L_x_6160) ;  /* 0x000033d000077945 */ /* 0x000fe80003800000 */
[----:B------:R-:W-:-:S05]  /*f570*/  IMAD R3, R0, R2, RZ ;  /* 0x0000000200037224 */ /* 0x000fca00078e02ff */
[----:B------:R0:W-:Y:S01]  /*f580*/  STL [R1+0x18], R3 ;  /* 0x0000180301007387 */ /* 0x0001e20000100800 */
[----:B------:R-:W-:-:S04]  /*f590*/  VIADDMNMX R18, R3, R2, R18, PT ;  /* 0x0000000203127246 */ /* 0x000fc80003800112 */
[----:B------:R-:W-:-:S13]  /*f5a0*/  ISETP.GT.AND P0, PT, R18, R3, PT ;  /* 0x000000031200720c */ /* 0x000fda0003f04270 */
        /* <DEDUP_REMOVED lines=19> */
.L_x_6161:
        /* <DEDUP_REMOVED lines=20> */
.L_x_6164:
[----:B------:R-:W-:Y:S05]  /*f820*/  BSYNC B6 ;  /* 0x0000000000067941 */ /* 0x000fea0003800000 */
.L_x_6163:
        /* <DEDUP_REMOVED lines=24> */
.L_x_6166:
[----:B------:R-:W-:Y:S05]  /*f9b0*/  BSYNC B6 ;  /* 0x0000000000067941 */ /* 0x000fea0003800000 */
.L_x_6165:
[----:B------:R-:W-:Y:S01]  /*f9c0*/  VIADD R0, R17, 0x400 ;  /* 0x0000040011007836 */ /* 0x000fe20000000000 */
[----:B------:R-:W-:Y:S04]  /*f9d0*/  BSSY B6, `(.L_x_6167) ;  /* 0x0000014000067945 */ /* 0x000fe80003800000 */
[----:B------:R1:W-:Y:S01]  /*f9e0*/  STL [R1+0x20], R0 ;  /* 0x0000200001007387 */ /* 0x0003e20000100800 */
[----:B------:R-:W-:-:S13]  /*f9f0*/  LOP3.LUT P0, RZ, R0, 0x9f, RZ, 0xc0, !PT ;  /* 0x0000009f00ff7812 */ /* 0x000fda000780c0ff */
[----:B-1----:R-:W-:Y:S05]  /*fa00*/  @!P0 BRA `(.L_x_6168) ;  /* 0x0000000000408947 */ /* 0x002fea0003800000 */
        /* <DEDUP_REMOVED lines=16> */
.L_x_6168:
[----:B------:R-:W-:Y:S05]  /*fb10*/  BSYNC B6 ;  /* 0x0000000000067941 */ /* 0x000fea0003800000 */
.L_x_6167:
        /* <DEDUP_REMOVED lines=19> */
.L_x_6170:
[----:B------:R-:W-:Y:S05]  /*fc50*/  BSYNC B6 ;  /* 0x0000000000067941 */ /* 0x000fea0003800000 */
.L_x_6169:
        /* <DEDUP_REMOVED lines=24> */
.L_x_6240:
        /* <DEDUP_REMOVED lines=11> */
.L_x_6243:
        /* <DEDUP_REMOVED lines=21> */
.L_x_6174:
[----:B0-----:R-:W3:Y:S04]  /*ffe0*/  LDL R3, [R1] ;  /* 0x0000000001037983 */ /* 0x001ee80000100800 */
        /* <DEDUP_REMOVED lines=8> */
.L_x_6244:
        /* <DEDUP_REMOVED lines=8> */
.L_x_6176:
[----:B------:R-:W2:Y:S01]  /*100f0*/  LDL R5, [R1] ;  /* 0x0000000001057983 */ /* 0x000ea20000100800 */
        /* <DEDUP_REMOVED lines=9> */
[----:B------:R-:W-:-:S04]  /*10190*/  UMOV UR34, URZ ;  /* 0x0000003f00227c82 */ /* 0x000fc80008000000 */
[----:B------:R-:W-:Y:S01]  /*101a0*/  UIADD3 UR33, UR33, 0x2e870, URZ ;  /* 0x0002e87021217890 */ /* 0x000fe2000fffe03f */
[----:B--2---:R-:W-:-:S05]  /*101b0*/  IMAD R4, R5, 0x7000, R17 ;  /* 0x0000700005047824 */ /* 0x004fca00078e0211 */
[----:B------:R-:W-:-:S13]  /*101c0*/  R2UR UR32, R4 ;  /* 0x00000000042072ca */ /* 0x000fda00000e0000 */
[----:B------:R-:W-:-:S09]  /*101d0*/  UIADD3 UR32, UR32, 0xe400, URZ ;  /* 0x0000e40020207890 */ /* 0x000fd2000fffe03f */
[----:B------:R1:W-:Y:S01]  /*101e0*/  UTMALDG.4D [UR32], [UR4], desc[UR6] ;  /* 0x00000620040075b4 */ /* 0x0003e20008019000 */
[----:B------:R-:W2:Y:S02]  /*101f0*/  SYNCS.PHASECHK.TRANS64.TRYWAIT P0, [R3+URZ+0x2e840], R2 ;  /* 0x02e84002030075a7 */ /* 0x000ea4000800017f */
[----:B-12---:R-:W-:Y:S05]  /*10200*/  @!P0 BRA `(.L_x_6177) ;  /* 0x0000003800b48947 */ /* 0x006fea0003800000 */
.L_x_6245:
        /* <DEDUP_REMOVED lines=8> */
.L_x_6178:
        /* <DEDUP_REMOVED lines=11> */
[----:B------:R-:W-:-:S03]  /*10340*/  UMOV UR12, UR36 ;  /* 0x00000024000c7c82 */ /* 0x000fc60008000000 */
[----:B------:R-:W-:Y:S02]  /*10350*/  UIADD3 UR8, UR8, 0x20400, URZ ;  /* 0x0002040008087890 */ /* 0x000fe4000fffe03f */
[----:B------:R-:W-:-:S09]  /*10360*/  UIADD3 UR9, UR9, 0x2e830, URZ ;  /* 0x0002e83009097890 */ /* 0x000fd2000fffe03f */
[----:B------:R1:W-:Y:S01]  /*10370*/  UTMALDG.4D [UR8], [UR4], desc[UR6] ;  /* 0x00000608040075b4 */ /* 0x0003e20008019000 */
[----:B--2---:R-:W-:-:S04]  /*10380*/  LOP3.LUT R2, R2, 0xfffffffe, RZ, 0xc0, !PT ;  /* 0xfffffffe02027812 */ /* 0x004fc800078ec0ff */
[----:B------:R-:W-:-:S05]  /*10390*/  @P0 LOP3.LUT R2, R2, 0x1, RZ, 0xfc, !PT ;  /* 0x0000000102020812 */ /* 0x000fca00078efcff */
[----:B------:R1:W-:Y:S01]  /*103a0*/  STL [R1+0xc], R2 ;  /* 0x00000c0201007387 */ /* 0x0003e20000100800 */
[----:B------:R-:W-:Y:S01]  /*103b0*/  NOP ;  /* 0x0000000000007918 */ /* 0x000fe20000000000 */
.L_x_6172:
        /* <DEDUP_REMOVED lines=33> */
.L_x_6180:
[----:B------:R-:W-:Y:S05]  /*105d0*/  BSYNC B6 ;  /* 0x0000000000067941 */ /* 0x000fea0003800000 */
.L_x_6179:
        /* <DEDUP_REMOVED lines=24> */
[----:B------:R-:W-:Y:S02]  /*10760*/  LOP3.LUT R9, R9, 0x70, RZ, 0xc0, !PT ;  /* 0x0000007009097812 */ /* 0x000fe400078ec0ff */
[----:B------:R-:W-:-:S04]  /*10770*/  LOP3.LUT R7, R7, 0x7f, RZ, 0xc0, !PT ;  /* 0x0000007f07077812 */ /* 0x000fc800078ec0ff */
[----:B------:R-:W-:Y:S01]  /*10780*/  SHF.R.U32.HI R10, RZ, 0x3, R7 ;  /* 0x00000003ff0a7819 */ /* 0x000fe20000011607 */
        /* <DEDUP_REMOVED lines=20> */
[----:B------:R-:W-:-:S03]  /*108d0*/  ULDC UR4, c[0x0][0x2b8] ;  /* 0x0000ae0000047ab9 */ /* 0x000fc60000000800 */
[----:B------:R-:W-:Y:S02]  /*108e0*/  IADD3.X R2, R3, UR5, R4, P0, !PT ;  /* 0x0000000503027c10 */ /* 0x000fe400087fe404 */
[----:B------:R-:W-:Y:S01]  /*108f0*/  ISETP.GE.AND P0, PT, R9, UR4, PT ;  /* 0x0000000409007c0c */ /* 0x000fe2000bf06270 */
[----:B------:R-:W-:-:S03]  /*10900*/  UMOV UR4, 0xffffffff ;  /* 0xffffffff00047882 */ /* 0x000fc60000000000 */
[----:B--2---:R-:W-:Y:S09]  /*10910*/  BRA.DIV UR4, `(.L_x_6181) ;  /* 0x0000003604047947 */ /* 0x004ff2000b800000 */
        /* <DEDUP_REMOVED lines=8> */
[----:B-1----:R-:W-:-:S05]  /*109a0*/  @!P1 IMAD.X R7, RZ, RZ, R7, P2 ;  /* 0x000000ffff079224 */ /* 0x002fca00010e0607 */
[----:B------:R-:W-:Y:S01]  /*109b0*/  @!PT LDS RZ, [RZ] ;  /* 0x00000000fffff984 */ /* 0x000fe20000000800 */
[----:B-----5:R0:W-:Y:S01]  /*109c0*/  @!P1 LDGSTS.E.BYPASS.LTC128B.128 [R8+0x1c400], desc[UR50][R6.64], !P0 ;  /* 0x1c40000006089fae */ /* 0x0201e2000c101d72 */
[----:B------:R-:W-:-:S03]  /*109d0*/  ISETP.GE.AND P1, PT, R5, R4, PT ;  /* 0x000000040500720c */ /* 0x000fc60003f26270 */
[----:B------:R-:W-:Y:S04]  /*109e0*/  SHFL.IDX PT, R5, R2, 0x1, 0x181f ;  /* 0x00381f0002057f89 */ /* 0x000fe800000e0000 */
[----:B0-----:R-:W0:Y:S06]  /*109f0*/  SHFL.IDX PT, R6, R0, 0x1, 0x181f ;  /* 0x00381f0000067f89 */ /* 0x001e2c00000e0000 */
[----:B0-----:R-:W-:-:S05]  /*10a00*/  @!P1 IADD3 R6, P2, R9, R6, RZ ;  /* 0x0000000609069210 */ /* 0x001fca0007f5e0ff */
[----:B------:R-:W-:-:S04]  /*10a10*/  @!P1 IMAD.X R5, RZ, RZ, R5, P2 ;  /* 0x000000ffff059224 */ /* 0x000fc800010e0605 */
[----:B------:R-:W-:Y:S02]  /*10a20*/  @!P1 IMAD.MOV.U32 R7, RZ, RZ, R5 ;  /* 0x000000ffff079224 */ /* 0x000fe400078e0005 */
[----:B------:R-:W-:-:S03]  /*10a30*/  VIADD R5, R3, 0x20 ;  /* 0x0000002003057836 */ /* 0x000fc60000000000 */
[----:B------:R0:W-:Y:S02]  /*10a40*/  @!P1 LDGSTS.E.BYPASS.LTC128B.128 [R8+0x1cc00], desc[UR50][R6.64], !P0 ;  /* 0x1cc0000006089fae */ /* 0x0001e4000c101d72 */
[----:B------:R-:W-:Y:S02]  /*10a50*/  ISETP.GE.AND P1, PT, R5, R4, PT ;  /* 0x000000040500720c */ /* 0x000fe40003f26270 */
[----:B------:R-:W-:Y:S04]  /*10a60*/  SHFL.IDX PT, R5, R2, 0x2, 0x181f ;  /* 0x00581f0002057f89 */ /* 0x000fe800000e0000 */
[----:B0-----:R-:W0:Y:S07]  /*10a70*/  SHFL.IDX PT, R6, R0, 0x2, 0x181f ;  /* 0x00581f0000067f89 */ /* 0x001e2e00000e0000 */
        /* <DEDUP_REMOVED lines=31> */
[----:B0-----:R-:W0:Y:S04]  /*10c70*/  SHFL.IDX PT, R6, R0, 0x6, 0x181f ;  /* 0x00d81f0000067f89 */ /* 0x001e2800000e0000 */
[----:B------:R-:W1:Y:S03]  /*10c80*/  SHFL.IDX PT, R0, R0, 0x7, 0x181f ;  /* 0x00f81f0000007f89 */ /* 0x000e6600000e0000 */
[----:B0-----:R-:W-:-:S05]  /*10c90*/  @!P1 IADD3 R6, P2, R9, R6, RZ ;  /* 0x0000000609069210 */ /* 0x001fca0007f5e0ff */
[----:B------:R-:W-:-:S04]  /*10ca0*/  @!P1 IMAD.X R5, RZ, RZ, R5, P2 ;  /* 0x000000ffff059224 */ /* 0x000fc800010e0605 */
[----:B------:R-:W-:Y:S02]  /*10cb0*/  @!P1 IMAD.MOV.U32 R7, RZ, RZ, R5 ;  /* 0x000000ffff079224 */ /* 0x000fe400078e0005 */
[----:B------:R0:W2:Y:S04]  /*10cc0*/  SHFL.IDX PT, R5, R2, 0x7, 0x181f ;  /* 0x00f81f0002057f89 */ /* 0x0000a800000e0000 */
[----:B-1----:R0:W-:Y:S02]  /*10cd0*/  @!P1 LDGSTS.E.BYPASS.LTC128B.128 [R8+0x1f400], desc[UR50][R6.64], !P0 ;  /* 0x1f40000006089fae */ /* 0x0021e4000c101d72 */
.L_x_6262:
[----:B------:R-:W-:-:S05]  /*10ce0*/  VIADD R3, R3, 0x70 ;  /* 0x0000007003037836 */ /* 0x000fca0000000000 */
[----:B------:R-:W-:-:S13]  /*10cf0*/  ISETP.GE.AND P1, PT, R3, R4, PT ;  /* 0x000000040300720c */ /* 0x000fda0003f26270 */
[----:B0-----:R-:W-:-:S05]  /*10d00*/  @!P1 IADD3 R2, P2, R9, R0, RZ ;  /* 0x0000000009029210 */ /* 0x001fca0007f5e0ff */
[----:B--2---:R-:W-:-:S05]  /*10d10*/  @!P1 IMAD.X R3, RZ, RZ, R5, P2 ;  /* 0x000000ffff039224 */ /* 0x004fca00010e0605 */
[----:B------:R-:W-:Y:S01]  /*10d20*/  @!PT LDS RZ, [RZ] ;  /* 0x00000000fffff984 */ /* 0x000fe20000000800 */
[----:B------:R-:W-:Y:S01]  /*10d30*/  @!PT LDS RZ, [RZ] ;  /* 0x00000000fffff984 */ /* 0x000fe20000000800 */
[----:B------:R-:W-:Y:S01]  /*10d40*/  @!PT LDS RZ, [RZ] ;  /* 0x00000000fffff984 */ /* 0x000fe20000000800 */
[----:B------:R0:W-:Y:S01]  /*10d50*/  @!P1 LDGSTS.E.BYPASS.LTC128B.128 [R8+0x1fc00], desc[UR50][R2.64], !P0 ;  /* 0x1fc0000002089fae */ /* 0x0001e2000c101d72 */
[----:B------:R-:W-:Y:S01]  /*10d60*/  PLOP3.LUT P0, PT, PT, PT, PT, 0x80, 0x0 ;  /* 0x000000000000781c */ /* 0x000fe20003f0f070 */
[----:B------:R-:W-:-:S12]  /*10d70*/  NOP ;  /* 0x0000000000007918 */ /* 0x000fd80000000000 */
.L_x_6182:
[----:B------:R-:W-:Y:S02]  /*10d80*/  PLOP3.LUT P1, PT, P1, P0, PT, 0xa2, 0x0 ;  /* 0x000000000000781c */ /* 0x000fe40000f21472 */
[----:B------:R-:W-:-:S08]  /*10d90*/  @P0 R2UR P1, UR4, R17 ;  /* 0x00000000110402ca */ /* 0x000fd00000020000 */
[----:B------:R-:W-:-:S05]  /*10da0*/  @P0 PLOP3.LUT P0, PT, P1, PT, PT, 0x80, 0x0 ;  /* 0x000000000000081c */ /* 0x000fca0000f0f070 */
[----:B------:R-:W-:Y:S01]  /*10db0*/  @!P1 SYNCS.ARRIVE.TRANS64.RED.A0T1 RZ, [UR4+0x2e800], RZ ;  /* 0x02e800ffffff99a7 */ /* 0x000fe20008200404 */
[----:B------:R-:W-:Y:S07]  /*10dc0*/  @!P1 ARRIVES.LDGSTSBAR.64.TRANSCNT [UR4+0x2e800] ;  /* 0x02e80000ff0099b0 */ /* 0x000fee0008000a84 */
[----:B------:R-:W-:Y:S05]  /*10dd0*/  @P0 BRA.U.ANY `(.L_x_6182) ;  /* 0xfffffffd00e80947 */ /* 0x000fea000393ffff */
[----:B0-----:R-:W2:Y:S02]  /*10de0*/  LDL.LU R2, [R1+0x34] ;  /* 0x0000340001027983 */ /* 0x001ea40000300800 */
        /* <DEDUP_REMOVED lines=11> */
.L_x_6263:
[----:B------:R-:W-:Y:S05]  /*10ea0*/  BSYNC B0 ;  /* 0x0000000000007941 */ /* 0x000fea0003800000 */
.L_x_6183:
[----:B------:R-:W2:Y:S01]  /*10eb0*/  LDL R2, [R1+0x18] ;  /* 0x0000180001027983 */ /* 0x000ea20000100800 */
[----:B------:R-:W-:-:S05]  /*10ec0*/  VIADD R18, R18, 0xfffffffe ;  /* 0xfffffffe12127836 */ /* 0x000fca0000000000 */
[----:B--2---:R-:W-:-:S13]  /*10ed0*/  ISETP.GE.AND P0, PT, R18, R2, PT ;  /* 0x000000021200720c */ /* 0x004fda0003f06270 */
[----:B------:R-:W-:Y:S05]  /*10ee0*/  @!P0 BRA `(.L_x_6185) ;  /* 0x0000001000288947 */ /* 0x000fea0003800000 */
[----:B0-----:R0:W5:Y:S04]  /*10ef0*/  LDL.LU R0, [R1+0x4] ;  /* 0x0000040001007983 */ /* 0x0011680000300800 */
[----:B------:R0:W5:Y:S02]  /*10f00*/  LDL.LU R6, [R1] ;  /* 0x0000000001067983 */ /* 0x0001640000300800 */
.L_x_6205:
        /* <DEDUP_REMOVED lines=25> */
[----:B------:R-:W-:-:S05]  /*110a0*/  @P0 SHF.R.U32.HI R2, RZ, R3, R4 ;  /* 0x00000003ff020219 */ /* 0x000fca0000011604 */
[----:B------:R-:W-:-:S04]  /*110b0*/  IMAD.MOV R3, RZ, RZ, -R2 ;  /* 0x000000ffff037224 */ /* 0x000fc800078e0a02 */
[----:B------:R-:W-:Y:S01]  /*110c0*/  IMAD R7, R7, R3, R18 ;  /* 0x0000000307077224 */ /* 0x000fe200078e0212 */
[----:B------:R-:W-:Y:S01]  /*110d0*/  SHF.R.S32.HI R3, RZ, 0x1f, R2 ;  /* 0x0000001fff037819 */ /* 0x000fe20000011402 */
[----:B--2---:R-:W-:-:S04]  /*110e0*/  IMAD R4, R10, UR6, RZ ;  /* 0x000000060a047c24 */ /* 0x004fc8000f8e02ff */
[C---:B----4-:R-:W-:Y:S02]  /*110f0*/  IMAD R4, R5.reuse, UR7, R4 ;  /* 0x0000000705047c24 */ /* 0x050fe4000f8e0204 */
[----:B------:R-:W-:-:S04]  /*11100*/  IMAD.WIDE.U32 R2, R5, UR6, R2 ;  /* 0x0000000605027c25 */ /* 0x000fc8000f8e0002 */
[----:B------:R-:W-:Y:S01]  /*11110*/  IMAD.IADD R3, R4, 0x1, R3 ;  /* 0x0000000104037824 */ /* 0x000fe200078e0203 */
[----:B------:R-:W-:-:S04]  /*11120*/  LEA R4, P0, R2, UR4, 0x2 ;  /* 0x0000000402047c11 */ /* 0x000fc8000f8010ff */
[----:B------:R-:W-:-:S05]  /*11130*/  LEA.HI.X R5, R2, UR5, R3, 0x2, P0 ;  /* 0x0000000502057c11 */ /* 0x000fca00080f1403 */
[----:B------:R2:W5:Y:S04]  /*11140*/  LDG.E R16, desc[UR50][R4.64] ;  /* 0x0000003204107981 */ /* 0x000568000c1e1900 */
.L_x_6188:
[----:B------:R-:W2:Y:S01]  /*11150*/  S2R R2, SR_TID.X ;  /* 0x0000000000027919 */ /* 0x000ea20000002100 */
[----:B------:R-:W-:Y:S01]  /*11160*/  IMAD R3, R9, 0x8, R17 ;  /* 0x0000000809037824 */ /* 0x000fe200078e0211 */
[----:B------:R-:W-:Y:S01]  /*11170*/  BSSY B1, `(.L_x_6189) ;  /* 0x0000006000017945 */ /* 0x000fe20003800000 */
[----:B--2---:R-:W-:Y:S02]  /*11180*/  LOP3.LUT R4, R2, 0x7f, RZ, 0xc0, !PT ;  /* 0x0000007f02047812 */ /* 0x004fe400078ec0ff */
[----:B------:R-:W-:Y:S02]  /*11190*/  SHF.L.U32 R2, R8, 0x1f, RZ ;  /* 0x0000001f08027819 */ /* 0x000fe400000006ff */
[----:B------:R-:W-:Y:S02]  /*111a0*/  ISETP.NE.AND P1, PT, R4, RZ, PT ;  /* 0x000000ff0400720c */ /* 0x000fe40003f25270 */
[----:B------:R-:W2:Y:S02]  /*111b0*/  SYNCS.PHASECHK.TRANS64.TRYWAIT P0, [R3+URZ+0x2e880], R2 ;  /* 0x02e88002030075a7 */ /* 0x000ea4000800017f */
[----:B--2---:R-:W-:Y:S09]  /*111c0*/  @!P0 BRA `(.L_x_6190) ;  /* 0x0000003400588947 */ /* 0x004ff20003800000 */
.L_x_6264:
[----:B------:R-:W-:Y:S05]  /*111d0*/  BSYNC B1 ;  /* 0x0000000000017941 */ /* 0x000fea0003800000 */
.L_x_6189:
        /* <DEDUP_REMOVED lines=9> */
.L_x_6192:
[----:B------:R-:W-:Y:S05]  /*11270*/  BSYNC B1 ;  /* 0x0000000000017941 */ /* 0x000fea0003800000 */
.L_x_6191:
[----:B------:R-:W3:Y:S01]  /*11280*/  LDL R5, [R1] ;  /* 0x0000000001057983 */ /* 0x000ee20000100800 */
[----:B-1----:R-:W-:Y:S01]  /*11290*/  IMAD.MOV.U32 R9, RZ, RZ, RZ ;  /* 0x000000ffff097224 */ /* 0x002fe200078e00ff */
        /* <DEDUP_REMOVED lines=10> */
[----:B------:R-:W-:-:S07]  /*11340*/  VIADD R8, R5, 0xe400 ;  /* 0x0000e40005087836 */ /* 0x000fce0000000000 */
.L_x_6193:
        /* <DEDUP_REMOVED lines=13> */
.L_x_6265:
[----:B------:R-:W-:Y:S05]  /*11420*/  BSYNC B1 ;  /* 0x0000000000017941 */ /* 0x000fea0003800000 */
.L_x_6194:
        /* <DEDUP_REMOVED lines=11> */
.L_x_6197:
[----:B------:R-:W-:Y:S05]  /*114e0*/  BSYNC B1 ;  /* 0x0000000000017941 */ /* 0x000fea0003800000 */
.L_x_6196:
[----:B------:R-:W-:Y:S01]  /*114f0*/  R2UR UR10, R9 ;  /* 0x00000000090a72ca */ /* 0x000fe200000e0000 */
[----:B------:R-:W-:Y:S01]  /*11500*/  UIADD3 UR4, UP0, UR52, 0x370, URZ ;  /* 0x0000037034047890 */ /* 0x000fe2000ff1e03f */
[----:B------:R-:W-:Y:S01]  /*11510*/  R2UR UR6, R10 ;  /* 0x000000000a0672ca */ /* 0x000fe200000e0000 */
[----:B------:R-:W-:Y:S01]  /*11520*/  VIADD R5, R5, 0x20400 ;  /* 0x0002040005057836 */ /* 0x000fe20000000000 */
[----:B------:R-:W-:Y:S01]  /*11530*/  R2UR UR7, R11 ;  /* 0x000000000b0772ca */ /* 0x000fe200000e0000 */
[----:B-12---:R-:W-:Y:S01]  /*11540*/  VIADD R3, R3, 0x2e830 ;  /* 0x0002e83003037836 */ /* 0x006fe20000000000 */
[----:B------:R-:W-:Y:S01]  /*11550*/  PLOP3.LUT P0, PT, PT, PT, PT, 0x80, 0x0 ;  /* 0x000000000000781c */ /* 0x000fe20003f0f070 */
[----:B------:R-:W-:-:S12]  /*11560*/  UIADD3.X UR5, URZ, UR53, URZ, UP0, !UPT ;  /* 0x000000353f057290 */ /* 0x000fd800087fe43f */
.L_x_6198:
        /* <DEDUP_REMOVED lines=10> */
.L_x_6187:
[----:B------:R-:W-:Y:S05]  /*11610*/  BSYNC B0 ;  /* 0x0000000000007941 */ /* 0x000fea0003800000 */
.L_x_6186:
[----:B------:R-:W-:-:S06]  /*11620*/  UISETP.NE.AND UP0, UPT, UR39, 0x3, UPT ;  /* 0x000000032700788c */ /* 0x000fcc000bf05270 */
[----:B------:R-:W-:-:S13]  /*11630*/  PLOP3.LUT P0, PT, PT, PT, UP0, 0x80, 0x0 ;  /* 0x000000000000781c */ /* 0x000fda0003f0f008 */
[----:B------:R-:W-:Y:S05]  /*11640*/  @!P0 BRA `(.L_x_6199) ;  /* 0x0000000000048947 */ /* 0x000fea0003800000 */
[----:B------:R-:W-:Y:S01]  /*11650*/  BPT.TRAP 0x1 ;  /* 0x000000040000795c */ /* 0x000fe20000300000 */
.L_x_6199:
        /* <DEDUP_REMOVED lines=8> */
.L_x_6266:
[----:B------:R-:W-:Y:S05]  /*116e0*/  BSYNC B0 ;  /* 0x0000000000007941 */ /* 0x000fea0003800000 */
.L_x_6200:
[----:B------:R-:W-:Y:S05]  /*116f0*/  @!P1 BRA `(.L_x_6202) ;  /* 0x0000000000049947 */ /* 0x000fea0003800000 */
[----:B------:R-:W-:Y:S01]  /*11700*/  BPT.TRAP 0x1 ;  /* 0x000000040000795c */ /* 0x000fe20000300000 */
.L_x_6202:
[----:B------:R-:W-:Y:S01]  /*11710*/  SHF.L.U32 R0, R0, 0x1f, RZ ;  /* 0x0000001f00007819 */ /* 0x000fe200000006ff */
[----:B--2---:R-:W-:-:S03]  /*11720*/  IMAD R2, R6, 0x7000, RZ ;  /* 0x0000700006027824 */ /* 0x004fc600078e02ff */
[----:B------:R-:W2:Y:S02]  /*11730*/  SYNCS.PHASECHK.TRANS64.TRYWAIT P0, [R20+URZ+0x2e860], R0 ;  /* 0x02e86000140075a7 */ /* 0x000ea4000800017f */
[----:B--2---:R-:W-:Y:S05]  /*11740*/  @!P0 BRA `(.L_x_6203) ;  /* 0x0000003000348947 */ /* 0x004fea0003800000 */
.L_x_6267:
[----:B------:R-:W3:Y:S04]  /*11750*/  LDL R3, [R1+0x28] ;  /* 0x0000280001037983 */ /* 0x000ee80000100800 */
[----:B------:R-:W4:Y:S04]  /*11760*/  LDL R13, [R1+0x24] ;  /* 0x00002400010d7983 */ /* 0x000f280000100800 */
[----:B------:R-:W4:Y:S01]  /*11770*/  LDL R12, [R1+0x20] ;  /* 0x00002000010c7983 */ /* 0x000f220000100800 */
[----:B--2---:R-:W-:Y:S01]  /*11780*/  LOP3.LUT R0, R2, R19, RZ, 0xfc, !PT ;  /* 0x0000001302007212 */ /* 0x004fe200078efcff */
[----:B------:R-:W-:Y:S05]  /*11790*/  WARPSYNC.ALL ;  /* 0x0000000000007948 */ /* 0x000fea0003800000 */
[----:B------:R-:W-:-:S05]  /*117a0*/  IMAD.IADD R0, R17, 0x1, R0 ;  /* 0x0000000111007824 */ /* 0x000fca00078e0200 */
[----:B------:R-:W1:Y:S02]  /*117b0*/  LDSM.16.MT88.4 R4, [R0+0xe400] ;  /* 0x00e400000004783b */ /* 0x000e640000004200 */
[C-C-:B-1----:R-:W-:Y:S02]  /*117c0*/  PRMT R8, R4.reuse, 0x6420, R5.reuse ;  /* 0x0000642004087816 */ /* 0x142fe40000000005 */
[----:B------:R-:W-:Y:S02]  /*117d0*/  PRMT R9, R4, 0x7531, R5 ;  /* 0x0000753104097816 */ /* 0x000fe40000000005 */
[C-C-:B------:R-:W-:Y:S02]  /*117e0*/  PRMT R10, R6.reuse, 0x6420, R7.reuse ;  /* 0x00006420060a7816 */ /* 0x140fe40000000007 */
[----:B------:R-:W-:Y:S02]  /*117f0*/  PRMT R11, R6, 0x7531, R7 ;  /* 0x00007531060b7816 */ /* 0x000fe40000000007 */
[----:B---3--:R-:W-:-:S05]  /*11800*/  IADD3 R3, R17, R3, R2 ;  /* 0x0000000311037210 */ /* 0x008fca0007ffe002 */
[----:B------:R-:W1:Y:S01]  /*11810*/  LDSM.16.MT88.4 R4, [R3+0xe400] ;  /* 0x00e400000304783b */ /* 0x000e620000004200 */
[----:B----4-:R-:W-:-:S05]  /*11820*/  IADD3 R0, R12, R2, R13 ;  /* 0x000000020c007210 */ /* 0x010fca0007ffe00d */
[----:B------:R-:W-:Y:S01]  /*11830*/  STSM.16.M88.4 [R0], R8 ;  /* 0x0000000800007844 */ /* 0x000fe20000000200 */
[C-C-:B-1----:R-:W-:Y:S02]  /*11840*/  PRMT R12, R4.reuse, 0x6420, R5.reuse ;  /* 0x00006420040c7816 */ /* 0x142fe40000000005 */
[----:B------:R-:W-:Y:S01]  /*11850*/  PRMT R13, R4, 0x7531, R5 ;  /* 0x00007531040d7816 */ /* 0x000fe20000000005 */
[----:B------:R-:W-:Y:S01]  /*11860*/  VIADD R4, R2, 0x1000 ;  /* 0x0000100002047836 */ /* 0x000fe20000000000 */
[C-C-:B------:R-:W-:Y:S02]  /*11870*/  PRMT R14, R6.reuse, 0x6420, R7.reuse ;  /* 0x00006420060e7816 */ /* 0x140fe40000000007 */
[----:B------:R-:W-:Y:S02]  /*11880*/  PRMT R15, R6, 0x7531, R7 ;  /* 0x00007531060f7816 */ /* 0x000fe40000000007 */
[----:B------:R-:W-:-:S03]  /*11890*/  LOP3.LUT R4, R4, R19, RZ, 0xfc, !PT ;  /* 0x0000001304047212 */ /* 0x000fc600078efcff */
[----:B------:R-:W-:Y:S02]  /*118a0*/  STSM.16.M88.4 [R0+0x800], R12 ;  /* 0x0008000c00007844 */ /* 0x000fe40000000200 */
[----:B------:R-:W-:-:S05]  /*118b0*/  IMAD.IADD R4, R17, 0x1, R4 ;  /* 0x0000000111047824 */ /* 0x000fca00078e0204 */
[----:B------:R-:W1:Y:S02]  /*118c0*/  LDSM.16.MT88.4 R8, [R4+0xe400] ;  /* 0x00e400000408783b */ /* 0x000e640000004200 */
[C-C-:B-1----:R-:W-:Y:S02]  /*118d0*/  PRMT R4, R8.reuse, 0x6420, R9.reuse ;  /* 0x0000642008047816 */ /* 0x142fe40000000009 */
[----:B------:R-:W-:Y:S02]  /*118e0*/  PRMT R5, R8, 0x7531, R9 ;  /* 0x0000753108057816 */ /* 0x000fe40000000009 */
[C-C-:B------:R-:W-:Y:S02]  /*118f0*/  PRMT R6, R10.reuse, 0x6420, R11.reuse ;  /* 0x000064200a067816 */ /* 0x140fe4000000000b */
[----:B------:R-:W-:Y:S02]  /*11900*/  PRMT R7, R10, 0x7531, R11 ;  /* 0x000075310a077816 */ /* 0x000fe4000000000b */
[----:B------:R-:W1:Y:S04]  /*11910*/  LDSM.16.MT88.4 R8, [R3+0xf400] ;  /* 0x00f400000308783b */ /* 0x000e680000004200 */
[----:B------:R2:W-:Y:S02]  /*11920*/  STSM.16.M88.4 [R0+0x1000], R4 ;  /* 0x0010000400007844 */ /* 0x0005e40000000200 */
[----:B--2---:R-:W-:-:S05]  /*11930*/  VIADD R4, R2, 0x2000 ;  /* 0x0000200002047836 */ /* 0x004fca0000000000 */
        /* <DEDUP_REMOVED lines=44> */
[C---:B--2---:R-:W-:Y:S02]  /*11c00*/  VIADD R4, R2.reuse, 0x5000 ;  /* 0x0000500002047836 */ /* 0x044fe40000000000 */
[----:B------:R-:W-:-:S03]  /*11c10*/  VIADD R2, R2, 0x6000 ;  /* 0x0000600002027836 */ /* 0x000fc60000000000 */
[-C--:B------:R-:W-:Y:S02]  /*11c20*/  LOP3.LUT R4, R4, R19.reuse, RZ, 0xfc, !PT ;  /* 0x0000001304047212 */ /* 0x080fe400078efcff */
[----:B------:R-:W-:-:S03]  /*11c30*/  LOP3.LUT R2, R2, R19, RZ, 0xfc, !PT ;  /* 0x0000001302027212 */ /* 0x000fc600078efcff */
[C---:B------:R-:W-:Y:S02]  /*11c40*/  IMAD.IADD R4, R17.reuse, 0x1, R4 ;  /* 0x0000000111047824 */ /* 0x040fe400078e0204 */
        /* <DEDUP_REMOVED lines=12> */
[----:B------:R-:W-:Y:S01]  /*11d10*/  STSM.16.M88.4 [R0+0x5000], R4 ;  /* 0x0050000400007844 */ /* 0x000fe20000000200 */
[C-C-:B-1----:R-:W-:Y:S02]  /*11d20*/  PRMT R12, R8.reuse, 0x6420, R9.reuse ;  /* 0x00006420080c7816 */ /* 0x142fe40000000009 */
[----:B------:R-:W-:Y:S02]  /*11d30*/  PRMT R13, R8, 0x7531, R9 ;  /* 0x00007531080d7816 */ /* 0x000fe40000000009 */
[----:B------:R-:W-:-:S02]  /*11d40*/  PRMT R14, R10, 0x6420, R11 ;  /* 0x000064200a0e7816 */ /* 0x000fc4000000000b */
        /* <DEDUP_REMOVED lines=22> */
.L_x_6204:
[----:B-1----:R-:W1:Y:S01]  /*11eb0*/  S2R R0, SR_TID.X ;  /* 0x0000000000007919 */ /* 0x002e620000002100 */
[----:B--2---:R2:W-:Y:S01]  /*11ec0*/  SYNCS.ARRIVE.TRANS64.A1T0 RZ, [R20+URZ+0x2e850], RZ ;  /* 0x02e850ff14ff79a7 */ /* 0x0045e2000810003f */
[----:B------:R3:W5:Y:S01]  /*11ed0*/  LDL R6, [R1] ;  /* 0x0000000001067983 */ /* 0x0007620000100800 */
        /* <DEDUP_REMOVED lines=11> */
.L_x_6185:
        /* <DEDUP_REMOVED lines=8> */
[----:B------:R-:W0:Y:S01]  /*12010*/  POPC R5, UR4 ;  /* 0x0000000400057d09 */ /* 0x000e220008000000 */
        /* <DEDUP_REMOVED lines=9> */
.L_x_6207:
[----:B------:R-:W-:Y:S05]  /*120b0*/  BSYNC B0 ;  /* 0x0000000000007941 */ /* 0x000fea0003800000 */
.L_x_6206:
[----:B------:R-:W-:-:S06]  /*120c0*/  UISETP.NE.AND UP0, UPT, UR39, 0x3, UPT ;  /* 0x000000032700788c */ /* 0x000fcc000bf05270 */
[----:B------:R-:W-:-:S13]  /*120d0*/  PLOP3.LUT P1, PT, PT, PT, UP0, 0x80, 0x0 ;  /* 0x000000000000781c */ /* 0x000fda0003f2f008 */
[----:B------:R-:W-:Y:S05]  /*120e0*/  @!P1 BRA `(.L_x_6208) ;  /* 0x0000000000049947 */ /* 0x000fea0003800000 */
[----:B------:R-:W-:Y:S01]  /*120f0*/  BPT.TRAP 0x1 ;  /* 0x000000040000795c */ /* 0x000fe20000300000 */
.L_x_6208:
[----:B------:R-:W2:Y:S04]  /*12100*/  LDL R3, [R1+0x4] ;  /* 0x0000040001037983 */ /* 0x000ea80000100800 */
[----:B------:R-:W3:Y:S01]  /*12110*/  LDL R2, [R1] ;  /* 0x0000000001027983 */ /* 0x000ee20000100800 */
        /* <DEDUP_REMOVED lines=8> */
.L_x_6268:
[----:B------:R-:W-:Y:S05]  /*121a0*/  BSYNC B0 ;  /* 0x0000000000007941 */ /* 0x000fea0003800000 */
.L_x_6209:
[----:B------:R-:W-:Y:S05]  /*121b0*/  @!P2 BRA `(.L_x_6211) ;  /* 0x000000000004a947 */ /* 0x000fea0003800000 */
[----:B------:R-:W-:Y:S01]  /*121c0*/  BPT.TRAP 0x1 ;  /* 0x000000040000795c */ /* 0x000fe20000300000 */
.L_x_6211:
[----:B------:R-:W0:Y:S02]  /*121d0*/  LDL R0, [R1+0x4] ;  /* 0x0000040001007983 */ /* 0x000e240000100800 */
[----:B0-----:R-:W-:-:S04]  /*121e0*/  SHF.L.U32 R3, R0, 0x1f, RZ ;  /* 0x0000001f00037819 */ /* 0x001fc800000006ff */
[----:B------:R-:W0:Y:S02]  /*121f0*/  SYNCS.PHASECHK.TRANS64.TRYWAIT P1, [R16+URZ+0x2e860], R3 ;  /* 0x02e86003100075a7 */ /* 0x000e24000802017f */
[----:B0-----:R-:W-:Y:S05]  /*12200*/  @!P1 BRA `(.L_x_6212) ;  /* 0x0000002400ac9947 */ /* 0x001fea0003800000 */
.L_x_6269:
[----:B------:R-:W2:Y:S04]  /*12210*/  LDL R18, [R1] ;  /* 0x0000000001127983 */ /* 0x000ea80000100800 */
[----:B------:R-:W0:Y:S04]  /*12220*/  LDL R13, [R1+0x38] ;  /* 0x00003800010d7983 */ /* 0x000e280000100800 */
[----:B------:R-:W3:Y:S01]  /*12230*/  LDL R12, [R1+0x24] ;  /* 0x00002400010c7983 */ /* 0x000ee20000100800 */
[----:B------:R-:W-:Y:S05]  /*12240*/  WARPSYNC.ALL ;  /* 0x0000000000007948 */ /* 0x000fea0003800000 */
[----:B--2---:R-:W-:-:S05]  /*12250*/  IMAD R0, R18, 0x7000, RZ ;  /* 0x0000700012007824 */ /* 0x004fca00078e02ff */
[----:B------:R-:W-:-:S05]  /*12260*/  LOP3.LUT R2, R0, R19, RZ, 0xfc, !PT ;  /* 0x0000001300027212 */ /* 0x000fca00078efcff */
[----:B------:R-:W-:-:S05]  /*12270*/  IMAD.IADD R2, R17, 0x1, R2 ;  /* 0x0000000111027824 */ /* 0x000fca00078e0202 */
[----:B------:R-:W1:Y:S01]  /*12280*/  LDSM.16.MT88.4 R4, [R2+0xe400] ;  /* 0x00e400000204783b */ /* 0x000e620000004200 */
[----:B0-----:R-:W-:Y:S01]  /*12290*/  IMAD.IADD R3, R13, 0x1, R2 ;  /* 0x000000010d037824 */ /* 0x001fe200078e0202 */
[----:B---3--:R-:W-:Y:S02]  /*122a0*/  IADD3 R0, R17, R0, R12 ;  /* 0x0000000011007210 */ /* 0x008fe40007ffe00c */
[C-C-:B-1----:R-:W-:Y:S02]  /*122b0*/  PRMT R8, R4.reuse, 0x6420, R5.reuse ;  /* 0x0000642004087816 */ /* 0x142fe40000000005 */
[----:B------:R-:W-:Y:S02]  /*122c0*/  PRMT R9, R4, 0x7531, R5 ;  /* 0x0000753104097816 */ /* 0x000fe40000000005 */
[C-C-:B------:R-:W-:Y:S02]  /*122d0*/  PRMT R10, R6.reuse, 0x6420, R7.reuse ;  /* 0x00006420060a7816 */ /* 0x140fe40000000007 */
[----:B------:R-:W-:-:S02]  /*122e0*/  PRMT R11, R6, 0x7531, R7 ;  /* 0x00007531060b7816 */ /* 0x000fc40000000007 */
[----:B------:R-:W0:Y:S04]  /*122f0*/  LDSM.16.MT88.4 R4, [R3+0xe400] ;  /* 0x00e400000304783b */ /* 0x000e280000004200 */
[----:B------:R0:W-:Y:S02]  /*12300*/  STSM.16.M88.4 [R0+0x400], R8 ;  /* 0x0004000800007844 */ /* 0x0001e40000000200 */
[C-C-:B0-----:R-:W-:Y:S02]  /*12310*/  PRMT R8, R4.reuse, 0x6420, R5.reuse ;  /* 0x0000642004087816 */ /* 0x141fe40000000005 */
[----:B------:R-:W-:Y:S02]  /*12320*/  PRMT R9, R4, 0x7531, R5 ;  /* 0x0000753104097816 */ /* 0x000fe40000000005 */
[----:B------:R-:W-:-:S02]  /*12330*/  PRMT R10, R6, 0x6420, R7 ;  /* 0x00006420060a7816 */ /* 0x000fc40000000007 */
        /* <DEDUP_REMOVED lines=8> */
[----:B------:R-:W-:Y:S01]  /*123c0*/  STSM.16.M88.4 [R0+0x1400], R12 ;  /* 0x0014000c00007844 */ /* 0x000fe20000000200 */
        /* <DEDUP_REMOVED lines=73> */
.L_x_6213:
[----:B------:R-:W2:Y:S01]  /*12860*/  LDL.LU R3, [R1+0x4] ;  /* 0x0000040001037983 */ /* 0x000ea20000300800 */
[----:B0-----:R-:W-:Y:S01]  /*12870*/  SYNCS.ARRIVE.TRANS64.A1T0 RZ, [R16+URZ+0x2e850], RZ ;  /* 0x02e850ff10ff79a7 */ /* 0x001fe2000810003f */
[----:B-1----:R-:W-:-:S05]  /*12880*/  @!P0 VIADD R0, R16, 0x2e880 ;  /* 0x0002e88010008836 */ /* 0x002fca0000000000 */
[----:B------:R-:W-:Y:S01]  /*12890*/  @!P0 PRMT R0, RZ, 0x654, R0 ;  /* 0x00000654ff008816 */ /* 0x000fe20000000000 */
[----:B------:R-:W-:Y:S06]  /*128a0*/  BAR.SYNC.DEFER_BLOCKING 0x2, 0x80 ;  /* 0x0082000000007b1d */ /* 0x000fec0000010000 */
[----:B------:R0:W-:Y:S02]  /*128b0*/  @!P0 SYNCS.ARRIVE.TRANS64.RED.A1T0 RZ, [R0+URZ], RZ ;  /* 0x000000ff00ff89a7 */ /* 0x0001e4000810043f */
[----:B0-----:R-:W-:-:S05]  /*128c0*/  VIADD R0, R18, 0x1 ;  /* 0x0000000112007836 */ /* 0x001fca0000000000 */
[----:B------:R-:W-:-:S04]  /*128d0*/  ISETP.NE.AND P0, PT, R0, 0x2, PT ;  /* 0x000000020000780c */ /* 0x000fc80003f05270 */
[----:B------:R-:W-:Y:S02]  /*128e0*/  SEL R2, RZ, 0x1, P0 ;  /* 0x00000001ff027807 */ /* 0x000fe40000000000 */
[----:B------:R-:W-:-:S05]  /*128f0*/  SEL R0, R0, RZ, P0 ;  /* 0x000000ff00007207 */ /* 0x000fca0000000000 */
[----:B------:R1:W-:Y:S01]  /*12900*/  STL [R1], R0 ;  /* 0x0000000001007387 */ /* 0x0003e20000100800 */
[----:B--2---:R-:W-:-:S05]  /*12910*/  LOP3.LUT R3, R3, R2, RZ, 0x3c, !PT ;  /* 0x0000000203037212 */ /* 0x004fca00078e3cff */
[----:B------:R1:W-:Y:S02]  /*12920*/  STL [R1+0x4], R3 ;  /* 0x0000040301007387 */ /* 0x0003e40000100800 */
.L_x_6162:
[----:B------:R-:W-:Y:S05]  /*12930*/  BSYNC B7 ;  /* 0x0000000000077941 */ /* 0x000fea0003800000 */
.L_x_6160:
        /* <DEDUP_REMOVED lines=15> */
.L_x_6214:
        /* <DEDUP_REMOVED lines=47> */
.L_x_6218:
        /* <DEDUP_REMOVED lines=38> */
.L_x_6216:
        /* <DEDUP_REMOVED lines=13> */
.L_x_6219:
        /* <DEDUP_REMOVED lines=61> */
.L_x_6217:
[----:B------:R0:W-:Y:S01]  /*13420*/  STL [R1+0x10], R4 ;  /* 0x0000100401007387 */ /* 0x0001e20000100800 */
[----:B------:R-:W-:-:S03]  /*13430*/  ULDC UR43, c[0x0][0xc3c] ;  /* 0x00030f00002b7ab9 */ /* 0x000fc60000000800 */
[----:B------:R0:W-:Y:S04]  /*13440*/  STL [R1+0x14], RZ ;  /* 0x000014ff01007387 */ /* 0x0001e80000100800 */
[----:B------:R0:W-:Y:S02]  /*13450*/  STL [R1+0x18], RZ ;  /* 0x000018ff01007387 */ /* 0x0001e40000100800 */
.L_x_6220:
        /* <DEDUP_REMOVED lines=16> */
.L_x_6215:
[----:B------:R-:W-:Y:S02]  /*13560*/  ULDC UR4, c[0x0][0xc3c] ;  /* 0x00030f0000047ab9 */ /* 0x000fe40000000800 */
[----:B------:R-:W-:-:S06]  /*13570*/  UISETP.GE.AND UP0, UPT, UR43, UR4, UPT ;  /* 0x000000042b00728c */ /* 0x000fcc000bf06270 */
[----:B------:R-:W-:-:S13]  /*13580*/  PLOP3.LUT P0, PT, PT, PT, UP0, 0x80, 0x0 ;  /* 0x000000000000781c */ /* 0x000fda0003f0f008 */
[----:B------:R-:W-:Y:S05]  /*13590*/  @!P0 BRA `(.L_x_6221) ;  /* 0xffffffb400f08947 */ /* 0x000fea000383ffff */
.L_x_6155:
        /* <DEDUP_REMOVED lines=12> */
.L_x_6270:
[----:B------:R-:W-:Y:S05]  /*13660*/  BSYNC B0 ;  /* 0x0000000000007941 */ /* 0x000fea0003800000 */
.L_x_6222:
[----:B------:R-:W-:-:S03]  /*13670*/  UMOV UR4, 0xffffffff ;  /* 0xffffffff00047882 */ /* 0x000fc60000000000 */
[----:B------:R-:W-:Y:S05]  /*13680*/  BRA.DIV UR4, `(.L_x_6224) ;  /* 0x0000001204b47947 */ /* 0x000fea000b800000 */
[----:B------:R-:W1:Y:S02]  /*13690*/  S2R R2, SR_TID.X ;  /* 0x0000000000027919 */ /* 0x000e640000002100 */
[----:B-1----:R-:W-:-:S04]  /*136a0*/  SHF.R.U32.HI R2, RZ, 0x5, R2 ;  /* 0x00000005ff027819 */ /* 0x002fc80000011602 */
[----:B------:R-:W-:-:S05]  /*136b0*/  LOP3.LUT R2, R2, 0x3, RZ, 0xc0, !PT ;  /* 0x0000000302027812 */ /* 0x000fca00078ec0ff */
[----:B------:R1:W2:Y:S02]  /*136c0*/  SHFL.IDX PT, R14, R2, RZ, 0x1f ;  /* 0x00001fff020e7589 */ /* 0x0002a400000e0000 */
.L_x_6273:
[----:B--2---:R-:W-:Y:S01]  /*136d0*/  ISETP.NE.AND P0, PT, R14, RZ, PT ;  /* 0x000000ff0e00720c */ /* 0x004fe20003f05270 */
[----:B------:R-:W-:-:S12]  /*136e0*/  BSSY B0, `(.L_x_6225) ;  /* 0x000002e000007945 */ /* 0x000fd80003800000 */
[----:B------:R-:W-:Y:S05]  /*136f0*/  @P0 BRA `(.L_x_6226) ;  /* 0x0000000000b00947 */ /* 0x000fea0003800000 */
[----:B------:R-:W-:-:S03]  /*13700*/  UMOV UR4, 0xffffffff ;  /* 0xffffffff00047882 */ /* 0x000fc60000000000 */
[----:B------:R-:W-:Y:S05]  /*13710*/  BRA.DIV UR4, `(.L_x_6227) ;  /* 0x0000001204c47947 */ /* 0x000fea000b800000 */
[----:B------:R-:W-:-:S13]  /*13720*/  ELECT P6, URZ, PT ;  /* 0x00000000003f782f */ /* 0x000fda00038c0000 */
.L_x_6276:
[----:B------:R-:W-:Y:S05]  /*13730*/  @!P6 BRA `(.L_x_6226) ;  /* 0x0000000000a0e947 */ /* 0x000fea0003800000 */
[----:B------:R-:W-:-:S06]  /*13740*/  ULOP3.LUT UR4, UR38, 0x2, URZ, 0xfc, !UPT ;  /* 0x0000000226047892 */ /* 0x000fcc000f8efc3f */
[----:B-1----:R-:W-:-:S05]  /*13750*/  IMAD.U32 R2, RZ, RZ, UR4 ;  /* 0x00000004ff027e24 */ /* 0x002fca000f8e00ff */
[----:B------:R-:W-:-:S13]  /*13760*/  ISETP.NE.AND P0, PT, R2, 0x3, PT ;  /* 0x000000030200780c */ /* 0x000fda0003f05270 */
[----:B------:R-:W-:Y:S05]  /*13770*/  @!P0 BRA `(.L_x_6228) ;  /* 0x0000000000048947 */ /* 0x000fea0003800000 */
[----:B------:R-:W-:Y:S01]  /*13780*/  BPT.TRAP 0x1 ;  /* 0x000000040000795c */ /* 0x000fe20000300000 */
.L_x_6228:
        /* <DEDUP_REMOVED lines=14> */
.L_x_6277:
[----:B------:R-:W1:Y:S02]  /*13870*/  SYNCS.PHASECHK.TRANS64.TRYWAIT P1, [R7+URZ], R2 ;  /* 0x00000002070075a7 */ /* 0x000e64000802017f */
[----:B-1----:R-:W-:Y:S05]  /*13880*/  @!P1 BRA `(.L_x_6230) ;  /* 0x00000010009c9947 */ /* 0x002fea0003800000 */
.L_x_6278:
[----:B------:R-:W-:Y:S05]  /*13890*/  @!P0 BRA `(.L_x_6231) ;  /* 0x0000000000048947 */ /* 0x000fea0003800000 */
[----:B------:R-:W-:Y:S01]  /*138a0*/  BPT.TRAP 0x1 ;  /* 0x000000040000795c */ /* 0x000fe20000300000 */
.L_x_6231:
[----:B------:R-:W2:Y:S02]  /*138b0*/  LDL.LU R4, [R1] ;  /* 0x0000000001047983 */ /* 0x000ea40000300800 */
[----:B--2---:R-:W-:-:S04]  /*138c0*/  IMAD R4, R4, 0x8, R0 ;  /* 0x0000000804047824 */ /* 0x004fc800078e0200 */
[----:B------:R-:W2:Y:S02]  /*138d0*/  SYNCS.PHASECHK.TRANS64.TRYWAIT P1, [R4+URZ+0x2e860], R5 ;  /* 0x02e86005040075a7 */ /* 0x000ea4000802017f */
[----:B--2---:R-:W-:Y:S05]  /*138e0*/  @!P1 BRA `(.L_x_6232) ;  /* 0x0000001000989947 */ /* 0x004fea0003800000 */
.L_x_6279:
[----:B------:R-:W-:Y:S05]  /*138f0*/  @!P0 BRA `(.L_x_6233) ;  /* 0x0000000000048947 */ /* 0x000fea0003800000 */
[----:B------:R-:W-:Y:S01]  /*13900*/  BPT.TRAP 0x1 ;  /* 0x000000040000795c */ /* 0x000fe20000300000 */
.L_x_6233:
[----:B------:R-:W-:-:S04]  /*13910*/  IMAD R3, R3, 0x8, R0 ;  /* 0x0000000803037824 */ /* 0x000fc800078e0200 */
[----:B------:R-:W3:Y:S02]  /*13920*/  SYNCS.PHASECHK.TRANS64.TRYWAIT P1, [R3+URZ+0x2e860], R2 ;  /* 0x02e86002030075a7 */ /* 0x000ee4000802017f */
[----:B---3--:R-:W-:Y:S05]  /*13930*/  @!P1 BRA `(.L_x_6234) ;  /* 0x0000001000989947 */ /* 0x008fea0003800000 */
.L_x_6280:
[----:B------:R-:W-:Y:S05]  /*13940*/  @!P0 BRA `(.L_x_6235) ;  /* 0x0000000000048947 */ /* 0x000fea0003800000 */
[----:B------:R-:W-:Y:S01]  /*13950*/  BPT.TRAP 0x1 ;  /* 0x000000040000795c */ /* 0x000fe20000300000 */
.L_x_6235:
[----:B------:R-:W4:Y:S02]  /*13960*/  SYNCS.PHASECHK.TRANS64.TRYWAIT P0, [R4+URZ+0x2e880], R5 ;  /* 0x02e88005040075a7 */ /* 0x000f24000800017f */
[----:B----4-:R-:W-:Y:S05]  /*13970*/  @!P0 BRA `(.L_x_6236) ;  /* 0x00000010009c8947 */ /* 0x010fea0003800000 */
.L_x_6237:
[----:B------:R0:W0:Y:S02]  /*13980*/  SYNCS.PHASECHK.TRANS64.TRYWAIT P0, [R3+URZ+0x2e880], R2 ;  /* 0x02e88002030075a7 */ /* 0x000024000800017f */
[----:B0-----:R-:W-:Y:S05]  /*13990*/  @!P0 NANOSLEEP.SYNCS 0x989680 ;  /* 0x009896800000895d */ /* 0x001fea0003900000 */
[----:B------:R-:W0:Y:S02]  /*139a0*/  @!P0 SYNCS.PHASECHK.TRANS64 P0, [R3+URZ+0x2e880], R2 ;  /* 0x02e88002030085a7 */ /* 0x000e24000800007f */
[----:B0-----:R-:W-:Y:S05]  /*139b0*/  @!P0 BRA `(.L_x_6237) ;  /* 0xfffffffc00f08947 */ /* 0x001fea000383ffff */
.L_x_6226:
[----:B------:R-:W-:Y:S05]  /*139c0*/  BSYNC B0 ;  /* 0x0000000000007941 */ /* 0x000fea0003800000 */
.L_x_6225:
[----:B------:R-:W-:Y:S05]  /*139d0*/  EXIT ;  /* 0x000000000000794d */ /* 0x000fea0003800000 */
.L_x_6104:
[----:B0-----:R0:W1:Y:S02]  /*139e0*/  SYNCS.PHASECHK.TRANS64.TRYWAIT P1, [R0+URZ+0x2e800], R3 ;  /* 0x02e80003000075a7 */ /* 0x001064000802017f */
[----:B-1----:R-:W-:Y:S05]  /*139f0*/  @!P1 NANOSLEEP.SYNCS 0x989680 ;  /* 0x009896800000995d */ /* 0x002fea0003900000 */
[----:B------:R-:W1:Y:S02]  /*13a00*/  @!P1 SYNCS.PHASECHK.TRANS64 P1, [R0+URZ+0x2e800], R3 ;  /* 0x02e80003000095a7 */ /* 0x000e64000802007f */
[----:B-1----:R-:W-:Y:S05]  /*13a10*/  @!P1 BRA `(.L_x_6104) ;  /* 0xfffffffc00f09947 */ /* 0x002fea000383ffff */
[----:B------:R-:W-:Y:S05]  /*13a20*/  BRA `(.L_x_6238) ;  /* 0xfffffee4001c7947 */ /* 0x000fea000383ffff */
.L_x_6108:
[----:B0-----:R0:W2:Y:S02]  /*13a30*/  SYNCS.PHASECHK.TRANS64.TRYWAIT P2, [R7+URZ+0x2e830], R6 ;  /* 0x02e83006070075a7 */ /* 0x0010a4000804017f */
[----:B--2---:R-:W-:Y:S05]  /*13a40*/  @!P2 NANOSLEEP.SYNCS 0x989680 ;  /* 0x009896800000a95d */ /* 0x004fea0003900000 */
[----:B------:R-:W2:Y:S02]  /*13a50*/  @!P2 SYNCS.PHASECHK.TRANS64 P2, [R7+URZ+0x2e830], R6 ;  /* 0x02e830060700a5a7 */ /* 0x000ea4000804007f */
[----:B--2---:R-:W-:Y:S05]  /*13a60*/  @!P2 BRA `(.L_x_6108) ;  /* 0xfffffffc00f0a947 */ /* 0x004fea000383ffff */
[----:B------:R-:W-:Y:S05]  /*13a70*/  BRA `(.L_x_6107) ;  /* 0xfffffee4004c7947 */ /* 0x000fea000383ffff */
.L_x_6113:
[----:B-1----:R-:W-:-:S04]  /*13a80*/  IMAD.U32 R5, RZ, RZ, UR6 ;  /* 0x00000006ff057e24 */ /* 0x002fc8000f8e00ff */
[----:B------:R1:W2:Y:S03]  /*13a90*/  SYNCS.PHASECHK.TRANS64.TRYWAIT P1, [R5+URZ+0x2e830], R0 ;  /* 0x02e83000050075a7 */ /* 0x0002a6000802017f */
[----:B--2---:R-:W-:Y:S05]  /*13aa0*/  @!P1 NANOSLEEP.SYNCS 0x989680 ;  /* 0x009896800000995d */ /* 0x004fea0003900000 */
[----:B------:R-:W2:Y:S02]  /*13ab0*/  @!P1 SYNCS.PHASECHK.TRANS64 P1, [R5+URZ+0x2e830], R0 ;  /* 0x02e83000050095a7 */ /* 0x000ea4000802007f */
[----:B--2---:R-:W-:Y:S05]  /*13ac0*/  @!P1 BRA `(.L_x_6113) ;  /* 0xfffffffc00ec9947 */ /* 0x004fea000383ffff */
[----:B------:R-:W-:Y:S05]  /*13ad0*/  BRA `(.L_x_6110) ;  /* 0xffffff2000e47947 */ /* 0x000fea000383ffff */
.L_x_6117:
[----:B-1----:R-:W-:-:S04]  /*13ae0*/  IMAD.U32 R2, RZ, RZ, UR6 ;  /* 0x00000006ff027e24 */ /* 0x002fc8000f8e00ff */
[----:B------:R1:W2:Y:S03]  /*13af0*/  SYNCS.PHASECHK.TRANS64.TRYWAIT P1, [R2+URZ+0x2e850], R0 ;  /* 0x02e85000020075a7 */ /* 0x0002a6000802017f */
[----:B--2---:R-:W-:Y:S05]  /*13b00*/  @!P1 NANOSLEEP.SYNCS 0x989680 ;  /* 0x009896800000995d */ /* 0x004fea0003900000 */
[----:B------:R-:W2:Y:S02]  /*13b10*/  @!P1 SYNCS.PHASECHK.TRANS64 P1, [R2+URZ+0x2e850], R0 ;  /* 0x02e85000020095a7 */ /* 0x000ea4000802007f */
[----:B--2---:R-:W-:Y:S05]  /*13b20*/  @!P1 BRA `(.L_x_6117) ;  /* 0xfffffffc00ec9947 */ /* 0x004fea000383ffff */
[----:B------:R-:W-:Y:S05]  /*13b30*/  BRA `(.L_x_6114) ;  /* 0xffffff2c00f07947 */ /* 0x000fea000383ffff */
.L_x_6123:
[----:B-1----:R1:W2:Y:S02]  /*13b40*/  SYNCS.PHASECHK.TRANS64.TRYWAIT P1, [R20+URZ+0x2e850], R3 ;  /* 0x02e85003140075a7 */ /* 0x0022a4000802017f */
[----:B--2---:R-:W-:Y:S05]  /*13b50*/  @!P1 NANOSLEEP.SYNCS 0x989680 ;  /* 0x009896800000995d */ /* 0x004fea0003900000 */
[----:B------:R-:W2:Y:S02]  /*13b60*/  @!P1 SYNCS.PHASECHK.TRANS64 P1, [R20+URZ+0x2e850], R3 ;  /* 0x02e85003140095a7 */ /* 0x000ea4000802007f */
[----:B--2---:R-:W-:Y:S05]  /*13b70*/  @!P1 BRA `(.L_x_6123) ;  /* 0xfffffffc00f09947 */ /* 0x004fea000383ffff */
[----:B------:R-:W-:Y:S05]  /*13b80*/  BRA `(.L_x_6122) ;  /* 0xffffff5800647947 */ /* 0x000fea000383ffff */
.L_x_6171:
[----:B------:R-:W-:Y:S02]  /*13b90*/  IMAD.MOV.U32 R13, RZ, RZ, R0 ;  /* 0x000000ffff0d7224 */ /* 0x000fe400078e0000 */
[----:B------:R-:W-:Y:S02]  /*13ba0*/  IMAD.MOV.U32 R12, RZ, RZ, RZ ;  /* 0x000000ffff0c7224 */ /* 0x000fe400078e00ff */
[----:B------:R-:W-:Y:S02]  /*13bb0*/  IMAD.MOV.U32 R11, RZ, RZ, 0x1f ;  /* 0x0000001fff0b7424 */ /* 0x000fe400078e00ff */
[----:B------:R-:W-:-:S07]  /*13bc0*/  IMAD.MOV.U32 R15, RZ, RZ, -0x1 ;  /* 0xffffffffff0f7424 */ /* 0x000fce00078e00ff */
[----:B--2---:R-:W-:Y:S05]  /*13bd0*/  WARPSYNC.COLLECTIVE R15, `(.L_x_6239) ;  /* 0x000000000f087348 */ /* 0x004fea0003c00000 */
[----:B------:R0:W1:Y:S02]  /*13be0*/  SHFL.IDX P6, R14, R13, R12, R11 ;  /* 0x0000000c0d0e7389 */ /* 0x00006400000c000b */
[----:B012---:R-:W-:Y:S01]  /*13bf0*/  ENDCOLLECTIVE ;  /* 0x000000000000791b */ /* 0x007fe20003800000 */
.L_x_6239:
[----:B------:R-:W-:Y:S05]  /*13c00*/  BRA `(.L_x_6240) ;  /* 0xffffffc000747947 */ /* 0x000fea000383ffff */
.L_x_6173:
[----:B------:R-:W-:Y:S01]  /*13c10*/  BSSY B0, `(.L_x_6241) ;  /* 0x0000006000007945 */ /* 0x000fe20003800000 */
[----:B------:R-:W-:-:S07]  /*13c20*/  IMAD.MOV.U32 R15, RZ, RZ, -0x1 ;  /* 0xffffffffff0f7424 */ /* 0x000fce00078e00ff */
[----:B--2---:R-:W-:Y:S05]  /*13c30*/  WARPSYNC.COLLECTIVE R15, `(.L_x_6242) ;  /* 0x000000000f0c7348 */ /* 0x004fea0003c00000 */
[----:B------:R-:W-:Y:S02]  /*13c40*/  ELECT P6, UR62, PT ;  /* 0x00000000003e782f */ /* 0x000fe400038c0000 */
[----:B------:R-:W-:Y:S01]  /*13c50*/  MOV R14, UR62 ;  /* 0x0000003e000e7c02 */ /* 0x000fe20008000f00 */
[----:B--2---:R-:W-:Y:S10]  /*13c60*/  ENDCOLLECTIVE ;  /* 0x000000000000791b */ /* 0x004ff40003800000 */
.L_x_6242:
[----:B------:R-:W-:Y:S05]  /*13c70*/  BSYNC B0 ;  /* 0x0000000000007941 */ /* 0x000fea0003800000 */
.L_x_6241:
[----:B------:R-:W-:Y:S05]  /*13c80*/  BRA `(.L_x_6243) ;  /* 0xffffffc000807947 */ /* 0x000fea000383ffff */
.L_x_6175:
[----:B0-----:R0:W1:Y:S02]  /*13c90*/  SYNCS.PHASECHK.TRANS64.TRYWAIT P0, [R3+URZ+0x2e880], R2 ;  /* 0x02e88002030075a7 */ /* 0x001064000800017f */
[----:B-1----:R-:W-:Y:S05]  /*13ca0*/  @!P0 NANOSLEEP.SYNCS 0x989680 ;  /* 0x009896800000895d */ /* 0x002fea0003900000 */
[----:B------:R-:W1:Y:S02]  /*13cb0*/  @!P0 SYNCS.PHASECHK.TRANS64 P0, [R3+URZ+0x2e880], R2 ;  /* 0x02e88002030085a7 */ /* 0x000e64000800007f */
[----:B-1----:R-:W-:Y:S05]  /*13cc0*/  @!P0 BRA `(.L_x_6175) ;  /* 0xfffffffc00f08947 */ /* 0x002fea000383ffff */
[----:B------:R-:W-:Y:S05]  /*13cd0*/  BRA `(.L_x_6244) ;  /* 0xffffffc000e47947 */ /* 0x000fea000383ffff */
.L_x_6177:
[----:B-1----:R1:W2:Y:S02]  /*13ce0*/  SYNCS.PHASECHK.TRANS64.TRYWAIT P0, [R3+URZ+0x2e840], R2 ;  /* 0x02e84002030075a7 */ /* 0x0022a4000800017f */
[----:B--2---:R-:W-:Y:S05]  /*13cf0*/  @!P0 NANOSLEEP.SYNCS 0x989680 ;  /* 0x009896800000895d */ /* 0x004fea0003900000 */
[----:B------:R-:W2:Y:S02]  /*13d00*/  @!P0 SYNCS.PHASECHK.TRANS64 P0, [R3+URZ+0x2e840], R2 ;  /* 0x02e84002030085a7 */ /* 0x000ea4000800007f */
[----:B--2---:R-:W-:Y:S05]  /*13d10*/  @!P0 BRA `(.L_x_6177) ;  /* 0xfffffffc00f08947 */ /* 0x004fea000383ffff */
[----:B------:R-:W-:Y:S05]  /*13d20*/  BRA `(.L_x_6245) ;  /* 0xffffffc400387947 */ /* 0x000fea000383ffff */
.L_x_6181:
        /* <DEDUP_REMOVED lines=9> */
.L_x_6246:
[----:B------:R-:W-:Y:S02]  /*13dc0*/  VIADD R5, R3, 0x10 ;  /* 0x0000001003057836 */ /* 0x000fe40000000000 */
[----:B------:R-:W-:Y:S02]  /*13dd0*/  IMAD.MOV.U32 R13, RZ, RZ, R0 ;  /* 0x000000ffff0d7224 */ /* 0x000fe400078e0000 */
[----:B------:R-:W-:Y:S02]  /*13de0*/  IMAD R4, R7, R6, RZ ;  /* 0x0000000607047224 */ /* 0x000fe400078e02ff */
[----:B------:R-:W-:-:S07]  /*13df0*/  IMAD.MOV.U32 R7, RZ, RZ, R14 ;  /* 0x000000ffff077224 */ /* 0x000fce00078e000e */
[----:B------:R-:W-:Y:S05]  /*13e00*/  WARPSYNC.COLLECTIVE R15, `(.L_x_6247) ;  /* 0x000000000f087348 */ /* 0x000fea0003c00000 */
[----:B------:R0:W1:Y:S02]  /*13e10*/  SHFL.IDX P6, R14, R13, R12, R11 ;  /* 0x0000000c0d0e7389 */ /* 0x00006400000c000b */
[----:B01----:R-:W-:Y:S01]  /*13e20*/  ENDCOLLECTIVE ;  /* 0x000000000000791b */ /* 0x003fe20003800000 */
.L_x_6247:
[----:B------:R-:W-:Y:S01]  /*13e30*/  ISETP.GE.AND P1, PT, R3, R4, PT ;  /* 0x000000040300720c */ /* 0x000fe20003f26270 */
[----:B------:R-:W-:Y:S02]  /*13e40*/  IMAD.MOV.U32 R13, RZ, RZ, R2 ;  /* 0x000000ffff0d7224 */ /* 0x000fe400078e0002 */
[----:B------:R-:W-:Y:S02]  /*13e50*/  IMAD.MOV.U32 R12, RZ, RZ, 0x1 ;  /* 0x00000001ff0c7424 */ /* 0x000fe400078e00ff */
[----:B------:R-:W-:-:S08]  /*13e60*/  IMAD.MOV.U32 R6, RZ, RZ, R14 ;  /* 0x000000ffff067224 */ /* 0x000fd000078e000e */
[----:B------:R-:W-:Y:S05]  /*13e70*/  WARPSYNC.COLLECTIVE R15, `(.L_x_6248) ;  /* 0x000000000f087348 */ /* 0x000fea0003c00000 */
[----:B------:R0:W1:Y:S02]  /*13e80*/  SHFL.IDX P6, R14, R13, R12, R11 ;  /* 0x0000000c0d0e7389 */ /* 0x00006400000c000b */
[----:B01----:R-:W-:Y:S01]  /*13e90*/  ENDCOLLECTIVE ;  /* 0x000000000000791b */ /* 0x003fe20003800000 */
.L_x_6248:
[----:B------:R-:W-:-:S05]  /*13ea0*/  @!P1 IADD3 R6, P2, R9, R6, RZ ;  /* 0x0000000609069210 */ /* 0x000fca0007f5e0ff */
[----:B------:R-:W-:-:S05]  /*13eb0*/  @!P1 IMAD.X R7, RZ, RZ, R7, P2 ;  /* 0x000000ffff079224 */ /* 0x000fca00010e0607 */
[----:B------:R-:W-:Y:S01]  /*13ec0*/  @!PT LDS RZ, [RZ] ;  /* 0x00000000fffff984 */ /* 0x000fe20000000800 */
[----:B------:R-:W-:Y:S01]  /*13ed0*/  @!PT LDS RZ, [RZ] ;  /* 0x00000000fffff984 */ /* 0x000fe20000000800 */
[----:B------:R-:W-:Y:S01]  /*13ee0*/  @!PT LDS RZ, [RZ] ;  /* 0x00000000fffff984 */ /* 0x000fe20000000800 */
[----:B------:R0:W-:Y:S01]  /*13ef0*/  @!P1 LDGSTS.E.BYPASS.LTC128B.128 [R8+0x1c400], desc[UR50][R6.64], !P0 ;  /* 0x1c40000006089fae */ /* 0x0001e2000c101d72 */
[----:B------:R-:W-:Y:S01]  /*13f00*/  IMAD.MOV.U32 R13, RZ, RZ, R0 ;  /* 0x000000ffff0d7224 */ /* 0x000fe200078e0000 */
[----:B------:R-:W-:Y:S01]  /*13f10*/  ISETP.GE.AND P1, PT, R5, R4, PT ;  /* 0x000000040500720c */ /* 0x000fe20003f26270 */
[----:B------:R-:W-:-:S12]  /*13f20*/  IMAD.MOV.U32 R5, RZ, RZ, R14 ;  /* 0x000000ffff057224 */ /* 0x000fd800078e000e */
[----:B0-----:R-:W-:Y:S05]  /*13f30*/  WARPSYNC.COLLECTIVE R15, `(.L_x_6249) ;  /* 0x000000000f087348 */ /* 0x001fea0003c00000 */
[----:B------:R1:W2:Y:S02]  /*13f40*/  SHFL.IDX P6, R14, R13, R12, R11 ;  /* 0x0000000c0d0e7389 */ /* 0x0002a400000c000b */
[----:B012---:R-:W-:Y:S01]  /*13f50*/  ENDCOLLECTIVE ;  /* 0x000000000000791b */ /* 0x007fe20003800000 */
.L_x_6249:
[----:B------:R-:W-:Y:S02]  /*13f60*/  IMAD.MOV.U32 R13, RZ, RZ, R2 ;  /* 0x000000ffff0d7224 */ /* 0x000fe400078e0002 */
[----:B------:R-:W-:Y:S02]  /*13f70*/  IMAD.MOV.U32 R12, RZ, RZ, 0x2 ;  /* 0x00000002ff0c7424 */ /* 0x000fe400078e00ff */
[----:B------:R-:W-:-:S07]  /*13f80*/  IMAD.MOV.U32 R6, RZ, RZ, R14 ;  /* 0x000000ffff067224 */ /* 0x000fce00078e000e */
[----:B------:R-:W-:Y:S05]  /*13f90*/  WARPSYNC.COLLECTIVE R15, `(.L_x_6250) ;  /* 0x000000000f087348 */ /* 0x000fea0003c00000 */
[----:B------:R0:W1:Y:S02]  /*13fa0*/  SHFL.IDX P6, R14, R13, R12, R11 ;  /* 0x0000000c0d0e7389 */ /* 0x00006400000c000b */
[----:B01----:R-:W-:Y:S01]  /*13fb0*/  ENDCOLLECTIVE ;  /* 0x000000000000791b */ /* 0x003fe20003800000 */
.L_x_6250:
        /* <DEDUP_REMOVED lines=8> */
[----:B------:R0:W-:Y:S02]  /*14040*/  @!P1 LDGSTS.E.BYPASS.LTC128B.128 [R8+0x1cc00], desc[UR50][R6.64], !P0 ;  /* 0x1cc0000006089fae */ /* 0x0001e4000c101d72 */
[----:B------:R-:W-:Y:S01]  /*14050*/  ISETP.GE.AND P1, PT, R5, R4, PT ;  /* 0x000000040500720c */ /* 0x000fe20003f26270 */
[----:B------:R-:W-:-:S12]  /*14060*/  IMAD.MOV.U32 R5, RZ, RZ, R14 ;  /* 0x000000ffff057224 */ /* 0x000fd800078e000e */
[----:B0-----:R-:W-:Y:S05]  /*14070*/  WARPSYNC.COLLECTIVE R15, `(.L_x_6251) ;  /* 0x000000000f087348 */ /* 0x001fea0003c00000 */
[----:B------:R1:W2:Y:S02]  /*14080*/  SHFL.IDX P6, R14, R13, R12, R11 ;  /* 0x0000000c0d0e7389 */ /* 0x0002a400000c000b */
[----:B012---:R-:W-:Y:S01]  /*14090*/  ENDCOLLECTIVE ;  /* 0x000000000000791b */ /* 0x007fe20003800000 */
.L_x_6251:
[----:B------:R-:W-:Y:S02]  /*140a0*/  IMAD.MOV.U32 R13, RZ, RZ, R2 ;  /* 0x000000ffff0d7224 */ /* 0x000fe400078e0002 */
[----:B------:R-:W-:Y:S02]  /*140b0*/  IMAD.MOV.U32 R12, RZ, RZ, 0x3 ;  /* 0x00000003ff0c7424 */ /* 0x000fe400078e00ff */
[----:B------:R-:W-:-:S07]  /*140c0*/  IMAD.MOV.U32 R6, RZ, RZ, R14 ;  /* 0x000000ffff067224 */ /* 0x000fce00078e000e */
[----:B------:R-:W-:Y:S05]  /*140d0*/  WARPSYNC.COLLECTIVE R15, `(.L_x_6252) ;  /* 0x000000000f087348 */ /* 0x000fea0003c00000 */
[----:B------:R0:W1:Y:S02]  /*140e0*/  SHFL.IDX P6, R14, R13, R12, R11 ;  /* 0x0000000c0d0e7389 */ /* 0x00006400000c000b */
[----:B01----:R-:W-:Y:S01]  /*140f0*/  ENDCOLLECTIVE ;  /* 0x000000000000791b */ /* 0x003fe20003800000 */
.L_x_6252:
        /* <DEDUP_REMOVED lines=14> */
.L_x_6253:
[----:B------:R-:W-:Y:S02]  /*141e0*/  IMAD.MOV.U32 R13, RZ, RZ, R2 ;  /* 0x000000ffff0d7224 */ /* 0x000fe400078e0002 */
[----:B------:R-:W-:Y:S02]  /*141f0*/  IMAD.MOV.U32 R12, RZ, RZ, 0x4 ;  /* 0x00000004ff0c7424 */ /* 0x000fe400078e00ff */
[----:B------:R-:W-:-:S07]  /*14200*/  IMAD.MOV.U32 R6, RZ, RZ, R14 ;  /* 0x000000ffff067224 */ /* 0x000fce00078e000e */
[----:B------:R-:W-:Y:S05]  /*14210*/  WARPSYNC.COLLECTIVE R15, `(.L_x_6254) ;  /* 0x000000000f087348 */ /* 0x000fea0003c00000 */
[----:B------:R0:W1:Y:S02]  /*14220*/  SHFL.IDX P6, R14, R13, R12, R11 ;  /* 0x0000000c0d0e7389 */ /* 0x00006400000c000b */
[----:B01----:R-:W-:Y:S01]  /*14230*/  ENDCOLLECTIVE ;  /* 0x000000000000791b */ /* 0x003fe20003800000 */
.L_x_6254:
        /* <DEDUP_REMOVED lines=14> */
.L_x_6255:
[----:B------:R-:W-:Y:S02]  /*14320*/  IMAD.MOV.U32 R13, RZ, RZ, R2 ;  /* 0x000000ffff0d7224 */ /* 0x000fe400078e0002 */
[----:B------:R-:W-:Y:S02]  /*14330*/  IMAD.MOV.U32 R12, RZ, RZ, 0x5 ;  /* 0x00000005ff0c7424 */ /* 0x000fe400078e00ff */
[----:B------:R-:W-:-:S07]  /*14340*/  IMAD.MOV.U32 R6, RZ, RZ, R14 ;  /* 0x000000ffff067224 */ /* 0x000fce00078e000e */
[----:B------:R-:W-:Y:S05]  /*14350*/  WARPSYNC.COLLECTIVE R15, `(.L_x_6256) ;  /* 0x000000000f087348 */ /* 0x000fea0003c00000 */
[----:B------:R0:W1:Y:S02]  /*14360*/  SHFL.IDX P6, R14, R13, R12, R11 ;  /* 0x0000000c0d0e7389 */ /* 0x00006400000c000b */
[----:B01----:R-:W-:Y:S01]  /*14370*/  ENDCOLLECTIVE ;  /* 0x000000000000791b */ /* 0x003fe20003800000 */
.L_x_6256:
        /* <DEDUP_REMOVED lines=14> */
.L_x_6257:
[----:B------:R-:W-:Y:S02]  /*14460*/  IMAD.MOV.U32 R13, RZ, RZ, R2 ;  /* 0x000000ffff0d7224 */ /* 0x000fe400078e0002 */
[----:B------:R-:W-:Y:S02]  /*14470*/  IMAD.MOV.U32 R12, RZ, RZ, 0x6 ;  /* 0x00000006ff0c7424 */ /* 0x000fe400078e00ff */
[----:B------:R-:W-:-:S07]  /*14480*/  IMAD.MOV.U32 R6, RZ, RZ, R14 ;  /* 0x000000ffff067224 */ /* 0x000fce00078e000e */
[----:B------:R-:W-:Y:S05]  /*14490*/  WARPSYNC.COLLECTIVE R15, `(.L_x_6258) ;  /* 0x000000000f087348 */ /* 0x000fea0003c00000 */
[----:B------:R0:W1:Y:S02]  /*144a0*/  SHFL.IDX P6, R14, R13, R12, R11 ;  /* 0x0000000c0d0e7389 */ /* 0x00006400000c000b */
[----:B01----:R-:W-:Y:S01]  /*144b0*/  ENDCOLLECTIVE ;  /* 0x000000000000791b */ /* 0x003fe20003800000 */
.L_x_6258:
[----:B------:R-:W-:-:S05]  /*144c0*/  @!P1 IADD3 R6, P2, R9, R6, RZ ;  /* 0x0000000609069210 */ /* 0x000fca0007f5e0ff */
[----:B------:R-:W-:-:S04]  /*144d0*/  @!P1 IMAD.X R5, RZ, RZ, R5, P2 ;  /* 0x000000ffff059224 */ /* 0x000fc800010e0605 */
[----:B------:R-:W-:Y:S02]  /*144e0*/  @!P1 IMAD.MOV.U32 R7, RZ, RZ, R5 ;  /* 0x000000ffff079224 */ /* 0x000fe400078e0005 */
[----:B------:R-:W-:-:S03]  /*144f0*/  IMAD.MOV.U32 R13, RZ, RZ, R0 ;  /* 0x000000ffff0d7224 */ /* 0x000fc600078e0000 */
[----:B------:R-:W-:Y:S01]  /*14500*/  @!PT LDS RZ, [RZ] ;  /* 0x00000000fffff984 */ /* 0x000fe20000000800 */
[----:B------:R-:W-:Y:S01]  /*14510*/  @!PT LDS RZ, [RZ] ;  /* 0x00000000fffff984 */ /* 0x000fe20000000800 */
[----:B------:R-:W-:Y:S01]  /*14520*/  @!PT LDS RZ, [RZ] ;  /* 0x00000000fffff984 */ /* 0x000fe20000000800 */
[----:B------:R0:W-:Y:S01]  /*14530*/  @!P1 LDGSTS.E.BYPASS.LTC128B.128 [R8+0x1ec00], desc[UR50][R6.64], !P0 ;  /* 0x1ec0000006089fae */ /* 0x0001e2000c101d72 */
[----:B------:R-:W-:-:S07]  /*14540*/  IMAD.MOV.U32 R5, RZ, RZ, R14 ;  /* 0x000000ffff057224 */ /* 0x000fce00078e000e */
[----:B0-----:R-:W-:Y:S05]  /*14550*/  WARPSYNC.COLLECTIVE R15, `(.L_x_6259) ;  /* 0x000000000f087348 */ /* 0x001fea0003c00000 */
[----:B------:R1:W2:Y:S02]  /*14560*/  SHFL.IDX P6, R14, R13, R12, R11 ;  /* 0x0000000c0d0e7389 */ /* 0x0002a400000c000b */
[----:B012---:R-:W-:Y:S01]  /*14570*/  ENDCOLLECTIVE ;  /* 0x000000000000791b */ /* 0x007fe20003800000 */
.L_x_6259:
        /* <DEDUP_REMOVED lines=8> */
.L_x_6260:
        /* <DEDUP_REMOVED lines=12> */
.L_x_6261:
[----:B------:R-:W-:Y:S01]  /*146c0*/  IMAD.MOV.U32 R0, RZ, RZ, R14 ;  /* 0x000000ffff007224 */ /* 0x000fe200078e000e */
[----:B------:R-:W-:Y:S06]  /*146d0*/  BRA `(.L_x_6262) ;  /* 0xffffffc400807947 */ /* 0x000fec000383ffff */
.L_x_6184:
[----:B0-----:R0:W1:Y:S02]  /*146e0*/  SYNCS.PHASECHK.TRANS64.TRYWAIT P0, [R17+URZ+0x2e820], R0 ;  /* 0x02e82000110075a7 */ /* 0x001064000800017f */
[----:B-1----:R-:W-:Y:S05]  /*146f0*/  @!P0 NANOSLEEP.SYNCS 0x989680 ;  /* 0x009896800000895d */ /* 0x002fea0003900000 */
[----:B------:R-:W1:Y:S02]  /*14700*/  @!P0 SYNCS.PHASECHK.TRANS64 P0, [R17+URZ+0x2e820], R0 ;  /* 0x02e82000110085a7 */ /* 0x000e64000800007f */
[----:B-1----:R-:W-:Y:S05]  /*14710*/  @!P0 BRA `(.L_x_6184) ;  /* 0xfffffffc00f08947 */ /* 0x002fea000383ffff */
[----:B------:R-:W-:Y:S05]  /*14720*/  BRA `(.L_x_6263) ;  /* 0xffffffc400dc7947 */ /* 0x000fea000383ffff */
.L_x_6190:
[----:B--2---:R2:W3:Y:S02]  /*14730*/  SYNCS.PHASECHK.TRANS64.TRYWAIT P0, [R3+URZ+0x2e880], R2 ;  /* 0x02e88002030075a7 */ /* 0x0044e4000800017f */
[----:B---3--:R-:W-:Y:S05]  /*14740*/  @!P0 NANOSLEEP.SYNCS 0x989680 ;  /* 0x009896800000895d */ /* 0x008fea0003900000 */
[----:B------:R-:W3:Y:S02]  /*14750*/  @!P0 SYNCS.PHASECHK.TRANS64 P0, [R3+URZ+0x2e880], R2 ;  /* 0x02e88002030085a7 */ /* 0x000ee4000800007f */
[----:B---3--:R-:W-:Y:S05]  /*14760*/  @!P0 BRA `(.L_x_6190) ;  /* 0xfffffffc00f08947 */ /* 0x008fea000383ffff */
[----:B------:R-:W-:Y:S05]  /*14770*/  BRA `(.L_x_6264) ;  /* 0xffffffc800947947 */ /* 0x000fea000383ffff */
.L_x_6195:
[----:B-1----:R1:W3:Y:S02]  /*14780*/  SYNCS.PHASECHK.TRANS64.TRYWAIT P0, [R3+URZ+0x2e840], R2 ;  /* 0x02e84002030075a7 */ /* 0x0022e4000800017f */
[----:B---3--:R-:W-:Y:S05]  /*14790*/  @!P0 NANOSLEEP.SYNCS 0x989680 ;  /* 0x009896800000895d */ /* 0x008fea0003900000 */
[----:B------:R-:W3:Y:S02]  /*147a0*/  @!P0 SYNCS.PHASECHK.TRANS64 P0, [R3+URZ+0x2e840], R2 ;  /* 0x02e84002030085a7 */ /* 0x000ee4000800007f */
[----:B---3--:R-:W-:Y:S05]  /*147b0*/  @!P0 BRA `(.L_x_6195) ;  /* 0xfffffffc00f08947 */ /* 0x008fea000383ffff */
[----:B------:R-:W-:Y:S05]  /*147c0*/  BRA `(.L_x_6265) ;  /* 0xffffffcc00147947 */ /* 0x000fea000383ffff */
.L_x_6201:
[----:B--2---:R2:W3:Y:S02]  /*147d0*/  SYNCS.PHASECHK.TRANS64.TRYWAIT P0, [R20+URZ+0x2e870], R2 ;  /* 0x02e87002140075a7 */ /* 0x0044e4000800017f */
[----:B---3--:R-:W-:Y:S05]  /*147e0*/  @!P0 NANOSLEEP.SYNCS 0x989680 ;  /* 0x009896800000895d */ /* 0x008fea0003900000 */
[----:B------:R-:W3:Y:S02]  /*147f0*/  @!P0 SYNCS.PHASECHK.TRANS64 P0, [R20+URZ+0x2e870], R2 ;  /* 0x02e87002140085a7 */ /* 0x000ee4000800007f */
[----:B---3--:R-:W-:Y:S05]  /*14800*/  @!P0 BRA `(.L_x_6201) ;  /* 0xfffffffc00f08947 */ /* 0x008fea000383ffff */
[----:B------:R-:W-:Y:S05]  /*14810*/  BRA `(.L_x_6266) ;  /* 0xffffffcc00b07947 */ /* 0x000fea000383ffff */
.L_x_6203:
[----:B--2---:R2:W3:Y:S02]  /*14820*/  SYNCS.PHASECHK.TRANS64.TRYWAIT P0, [R20+URZ+0x2e860], R0 ;  /* 0x02e86000140075a7 */ /* 0x0044e4000800017f */
[----:B---3--:R-:W-:Y:S05]  /*14830*/  @!P0 NANOSLEEP.SYNCS 0x989680 ;  /* 0x009896800000895d */ /* 0x008fea0003900000 */
[----:B------:R-:W3:Y:S02]  /*14840*/  @!P0 SYNCS.PHASECHK.TRANS64 P0, [R20+URZ+0x2e860], R0 ;  /* 0x02e86000140085a7 */ /* 0x000ee4000800007f */
[----:B---3--:R-:W-:Y:S05]  /*14850*/  @!P0 BRA `(.L_x_6203) ;  /* 0xfffffffc00f08947 */ /* 0x008fea000383ffff */
[----:B------:R-:W-:Y:S05]  /*14860*/  BRA `(.L_x_6267) ;  /* 0xffffffcc00b87947 */ /* 0x000fea000383ffff */
.L_x_6210:
[----:B0-----:R0:W1:Y:S02]  /*14870*/  SYNCS.PHASECHK.TRANS64.TRYWAIT P1, [R16+URZ+0x2e870], R3 ;  /* 0x02e87003100075a7 */ /* 0x001064000802017f */
[----:B-1----:R-:W-:Y:S05]  /*14880*/  @!P1 NANOSLEEP.SYNCS 0x989680 ;  /* 0x009896800000995d */ /* 0x002fea0003900000 */
[----:B------:R-:W1:Y:S02]  /*14890*/  @!P1 SYNCS.PHASECHK.TRANS64 P1, [R16+URZ+0x2e870], R3 ;  /* 0x02e87003100095a7 */ /* 0x000e64000802007f */
[----:B-1----:R-:W-:Y:S05]  /*148a0*/  @!P1 BRA `(.L_x_6210) ;  /* 0xfffffffc00f09947 */ /* 0x002fea000383ffff */
[----:B------:R-:W-:Y:S05]  /*148b0*/  BRA `(.L_x_6268) ;  /* 0xffffffd800387947 */ /* 0x000fea000383ffff */
.L_x_6212:
[----:B0-----:R0:W1:Y:S02]  /*148c0*/  SYNCS.PHASECHK.TRANS64.TRYWAIT P1, [R16+URZ+0x2e860], R3 ;  /* 0x02e86003100075a7 */ /* 0x001064000802017f */
[----:B-1----:R-:W-:Y:S05]  /*148d0*/  @!P1 NANOSLEEP.SYNCS 0x989680 ;  /* 0x009896800000995d */ /* 0x002fea0003900000 */
[----:B------:R-:W1:Y:S02]  /*148e0*/  @!P1 SYNCS.PHASECHK.TRANS64 P1, [R16+URZ+0x2e860], R3 ;  /* 0x02e86003100095a7 */ /* 0x000e64000802007f */
[----:B-1----:R-:W-:Y:S05]  /*148f0*/  @!P1 BRA `(.L_x_6212) ;  /* 0xfffffffc00f09947 */ /* 0x002fea000383ffff */
[----:B------:R-:W-:Y:S05]  /*14900*/  BRA `(.L_x_6269) ;  /* 0xffffffd800407947 */ /* 0x000fea000383ffff */
.L_x_6223:
[----:B0-----:R0:W1:Y:S02]  /*14910*/  SYNCS.PHASECHK.TRANS64.TRYWAIT P0, [R0+URZ+0x2e820], R3 ;  /* 0x02e82003000075a7 */ /* 0x001064000800017f */
[----:B-1----:R-:W-:Y:S05]  /*14920*/  @!P0 NANOSLEEP.SYNCS 0x989680 ;  /* 0x009896800000895d */ /* 0x002fea0003900000 */
[----:B------:R-:W1:Y:S02]  /*14930*/  @!P0 SYNCS.PHASECHK.TRANS64 P0, [R0+URZ+0x2e820], R3 ;  /* 0x02e82003000085a7 */ /* 0x000e64000800007f */
[----:B-1----:R-:W-:Y:S05]  /*14940*/  @!P0 BRA `(.L_x_6223) ;  /* 0xfffffffc00f08947 */ /* 0x002fea000383ffff */
[----:B------:R-:W-:Y:S05]  /*14950*/  BRA `(.L_x_6270) ;  /* 0xffffffec00407947 */ /* 0x000fea000383ffff */
.L_x_6224:
        /* <DEDUP_REMOVED lines=11> */
.L_x_6272:
[----:B------:R-:W-:Y:S05]  /*14a10*/  BSYNC B0 ;  /* 0x0000000000007941 */ /* 0x000fea0003800000 */
.L_x_6271:
[----:B------:R-:W-:Y:S05]  /*14a20*/  BRA `(.L_x_6273) ;  /* 0xffffffec00287947 */ /* 0x000fea000383ffff */
.L_x_6227:
[----:B------:R-:W-:Y:S01]  /*14a30*/  BSSY B1, `(.L_x_6274) ;  /* 0x0000006000017945 */ /* 0x000fe20003800000 */
[----:B------:R-:W-:-:S07]  /*14a40*/  IMAD.MOV.U32 R15, RZ, RZ, -0x1 ;  /* 0xffffffffff0f7424 */ /* 0x000fce00078e00ff */
[----:B01----:R-:W-:Y:S05]  /*14a50*/  WARPSYNC.COLLECTIVE R15, `(.L_x_6275) ;  /* 0x000000000f0c7348 */ /* 0x003fea0003c00000 */
[----:B------:R-:W-:Y:S02]  /*14a60*/  ELECT P6, UR62, PT ;  /* 0x00000000003e782f */ /* 0x000fe400038c0000 */
[----:B------:R-:W-:Y:S01]  /*14a70*/  MOV R14, UR62 ;  /* 0x0000003e000e7c02 */ /* 0x000fe20008000f00 */
[----:B01----:R-:W-:Y:S10]  /*14a80*/  ENDCOLLECTIVE ;  /* 0x000000000000791b */ /* 0x003ff40003800000 */
.L_x_6275:
[----:B------:R-:W-:Y:S05]  /*14a90*/  BSYNC B1 ;  /* 0x0000000000017941 */ /* 0x000fea0003800000 */
.L_x_6274:
[----:B------:R-:W-:Y:S05]  /*14aa0*/  BRA `(.L_x_6276) ;  /* 0xffffffec00207947 */ /* 0x000fea000383ffff */
.L_x_6229:
[----:B0-----:R0:W1:Y:S02]  /*14ab0*/  SYNCS.PHASECHK.TRANS64.TRYWAIT P1, [R6+URZ], R5 ;  /* 0x00000005060075a7 */ /* 0x001064000802017f */
[----:B-1----:R-:W-:Y:S05]  /*14ac0*/  @!P1 NANOSLEEP.SYNCS 0x989680 ;  /* 0x009896800000995d */ /* 0x002fea0003900000 */
[----:B------:R-:W1:Y:S02]  /*14ad0*/  @!P1 SYNCS.PHASECHK.TRANS64 P1, [R6+URZ], R5 ;  /* 0x00000005060095a7 */ /* 0x000e64000802007f */
[----:B-1----:R-:W-:Y:S05]  /*14ae0*/  @!P1 BRA `(.L_x_6229) ;  /* 0xfffffffc00f09947 */ /* 0x002fea000383ffff */
[----:B------:R-:W-:Y:S05]  /*14af0*/  BRA `(.L_x_6277) ;  /* 0xffffffec005c7947 */ /* 0x000fea000383ffff */
.L_x_6230:
[----:B-1----:R1:W2:Y:S02]  /*14b00*/  SYNCS.PHASECHK.TRANS64.TRYWAIT P1, [R7+URZ], R2 ;  /* 0x00000002070075a7 */ /* 0x0022a4000802017f */
[----:B--2---:R-:W-:Y:S05]  /*14b10*/  @!P1 NANOSLEEP.SYNCS 0x989680 ;  /* 0x009896800000995d */ /* 0x004fea0003900000 */
[----:B------:R-:W2:Y:S02]  /*14b20*/  @!P1 SYNCS.PHASECHK.TRANS64 P1, [R7+URZ], R2 ;  /* 0x00000002070095a7 */ /* 0x000ea4000802007f */
[----:B--2---:R-:W-:Y:S05]  /*14b30*/  @!P1 BRA `(.L_x_6230) ;  /* 0xfffffffc00f09947 */ /* 0x004fea000383ffff */
[----:B------:R-:W-:Y:S05]  /*14b40*/  BRA `(.L_x_6278) ;  /* 0xffffffec00507947 */ /* 0x000fea000383ffff */
.L_x_6232:
[----:B--2---:R2:W3:Y:S02]  /*14b50*/  SYNCS.PHASECHK.TRANS64.TRYWAIT P1, [R4+URZ+0x2e860], R5 ;  /* 0x02e86005040075a7 */ /* 0x0044e4000802017f */
[----:B---3--:R-:W-:Y:S05]  /*14b60*/  @!P1 NANOSLEEP.SYNCS 0x989680 ;  /* 0x009896800000995d */ /* 0x008fea0003900000 */
[----:B------:R-:W3:Y:S02]  /*14b70*/  @!P1 SYNCS.PHASECHK.TRANS64 P1, [R4+URZ+0x2e860], R5 ;  /* 0x02e86005040095a7 */ /* 0x000ee4000802007f */
[----:B---3--:R-:W-:Y:S05]  /*14b80*/  @!P1 BRA `(.L_x_6232) ;  /* 0xfffffffc00f09947 */ /* 0x008fea000383ffff */
[----:B------:R-:W-:Y:S05]  /*14b90*/  BRA `(.L_x_6279) ;  /* 0xffffffec00547947 */ /* 0x000fea000383ffff */
.L_x_6234:
[----:B---3--:R3:W4:Y:S02]  /*14ba0*/  SYNCS.PHASECHK.TRANS64.TRYWAIT P1, [R3+URZ+0x2e860], R2 ;  /* 0x02e86002030075a7 */ /* 0x008724000802017f */
[----:B----4-:R-:W-:Y:S05]  /*14bb0*/  @!P1 NANOSLEEP.SYNCS 0x989680 ;  /* 0x009896800000995d */ /* 0x010fea0003900000 */
[----:B------:R-:W4:Y:S02]  /*14bc0*/  @!P1 SYNCS.PHASECHK.TRANS64 P1, [R3+URZ+0x2e860], R2 ;  /* 0x02e86002030095a7 */ /* 0x000f24000802007f */
[----:B----4-:R-:W-:Y:S05]  /*14bd0*/  @!P1 BRA `(.L_x_6234) ;  /* 0xfffffffc00f09947 */ /* 0x010fea000383ffff */
[----:B------:R-:W-:Y:S05]  /*14be0*/  BRA `(.L_x_6280) ;  /* 0xffffffec00547947 */ /* 0x000fea000383ffff */
.L_x_6236:
[----:B----4-:R4:W0:Y:S02]  /*14bf0*/  SYNCS.PHASECHK.TRANS64.TRYWAIT P0, [R4+URZ+0x2e880], R5 ;  /* 0x02e88005040075a7 */ /* 0x010824000800017f */
[----:B0-----:R-:W-:Y:S05]  /*14c00*/  @!P0 NANOSLEEP.SYNCS 0x989680 ;  /* 0x009896800000895d */ /* 0x001fea0003900000 */
[----:B------:R-:W0:Y:S02]  /*14c10*/  @!P0 SYNCS.PHASECHK.TRANS64 P0, [R4+URZ+0x2e880], R5 ;  /* 0x02e88005040085a7 */ /* 0x000e24000800007f */
[----:B0-----:R-:W-:Y:S05]  /*14c20*/  @!P0 BRA `(.L_x_6236) ;  /* 0xfffffffc00f08947 */ /* 0x001fea000383ffff */
[----:B------:R-:W-:Y:S05]  /*14c30*/  BRA `(.L_x_6237) ;  /* 0xffffffec00507947 */ /* 0x000fea000383ffff */
.L_x_6281:
        /* <DEDUP_REMOVED lines=12> */
.L_x_13277:


//--------------------- .text._ZN7cutlass13device_kernelIN5flash11enable_sm90INS1_16FlashAttnFwdSm90INS1_25CollectiveMainloopFwdSm90ILi2EN4cute5tupleIJNS5_1CILi1EEES8_S8_EEENS6_IJNS7_ILi128EEENS7_ILi224EEESA_EEELi128ENS_12float_e4m3_tEfNS_4arch4Sm90ELb0ELb0ELb0ELb1ELb0ELb1ELb0ELb1ELb1ELb1ELb1ELb0EEENS1_21CollectiveEpilogueFwdINS6_IJSA_SA_SB_EEES9_NS_10bfloat16_tESF_Li256ELb1ELb1ELb1ELb1EEENS1_36VarlenDynamicPersistentTileSchedulerILi128ELi224ELi256ELi128ELb1ELb1ELb1ELb0ELb1ELb1EEEEEEEEEvNT_6ParamsE --------------------------
	.section	.text._ZN7cutlass13device_kernelIN5flash11enable_sm90INS1_16FlashAttnFwdSm90INS1_25CollectiveMainloopFwdSm90ILi2EN4cute5tupleIJNS5_1CILi1EEES8_S8_EEENS6_IJNS7_ILi128EEENS7_ILi224EEESA_EEELi128ENS_12float_e4m3_tEfNS_4arch4Sm90ELb0ELb0ELb0ELb1ELb0ELb1ELb0ELb1ELb1ELb1ELb1ELb0EEENS1_21CollectiveEpilogueFwdINS6_IJSA_SA_SB_EEES9_NS_10bfloat16_tESF_Li256ELb1ELb1ELb1ELb1EEENS1_36VarlenDynamicPersistentTileSchedulerILi128ELi224ELi256ELi128ELb1ELb1ELb1ELb0ELb1ELb1EEEEEEEEEvNT_6ParamsE,"ax",@progbits
	.align	128
.text._ZN7cutlass13device_kernelIN5flash11enable_sm90INS1_16FlashAttnFwdSm90INS1_25CollectiveMainloopFwdSm90ILi2EN4cute5tupleIJNS5_1CILi1EEES8_S8_EEENS6_IJNS7_ILi128EEENS7_ILi224EEESA_EEELi128ENS_12float_e4m3_tEfNS_4arch4Sm90ELb0ELb0ELb0ELb1ELb0ELb1ELb0ELb1ELb1ELb1ELb1ELb0EEENS1_21CollectiveEpilogueFwdINS6_IJSA_SA_SB_EEES9_NS_10bfloat16_tESF_Li256ELb1ELb1ELb1ELb1EEENS1_36VarlenDynamicPersistentTileSchedulerILi128ELi224ELi256ELi128ELb1ELb1ELb1ELb0ELb1ELb1EEEEEEEEEvNT_6ParamsE:
        .type           _ZN7cutlass13device_kernelIN5flash11enable_sm90INS1_16FlashAttnFwdSm90INS1_25CollectiveMainloopFwdSm90ILi2EN4cute5tupleIJNS5_1CILi1EEES8_S8_EEENS6_IJNS7_ILi128EEENS7_ILi224EEESA_EEELi128ENS_12float_e4m3_tEfNS_4arch4Sm90ELb0ELb0ELb0ELb1ELb0ELb1ELb0ELb1ELb1ELb1ELb1ELb0EEENS1_21CollectiveEpilogueFwdINS6_IJSA_SA_SB_EEES9_NS_10bfloat16_tESF_Li256ELb1ELb1ELb1ELb1EEENS1_36VarlenDynamicPersistentTileSchedulerILi128ELi224ELi256ELi128ELb1ELb1ELb1ELb0ELb1ELb1EEEEEEEEEvNT_6ParamsE,@function
        .size           _ZN7cutlass13device_kernelIN5flash11enable_sm90INS1_16FlashAttnFwdSm90INS1_25CollectiveMainloopFwdSm90ILi2EN4cute5tupleIJNS5_1CILi1EEES8_S8_EEENS6_IJNS7_ILi128EEENS7_ILi224EEESA_EEELi128ENS_12float_e4m3_tEfNS_4arch4Sm90ELb0ELb0ELb0ELb1ELb0ELb1ELb0ELb1ELb1ELb1ELb1ELb0EEENS1_21CollectiveEpilogueFwdINS6_IJSA_SA_SB_EEES9_NS_10bfloat16_tESF_Li256ELb1ELb1ELb1ELb1EEENS1_36VarlenDynamicPersistentTileSchedulerILi128ELi224ELi256ELi128ELb1ELb1ELb1ELb0ELb1ELb1EEEEEEEEEvNT_6ParamsE,(.L_x_13278 - _ZN7cutlass13device_kernelIN5flash11enable_sm90INS1_16FlashAttnFwdSm90INS1_25CollectiveMainloopFwdSm90ILi2EN4cute5tupleIJNS5_1CILi1EEES8_S8_EEENS6_IJNS7_ILi128EEENS7_ILi224EEESA_EEELi128ENS_12float_e4m3_tEfNS_4arch4Sm90ELb0ELb0ELb0ELb1ELb0ELb1ELb0ELb1ELb1ELb1ELb1ELb0EEENS1_21CollectiveEpilogueFwdINS6_IJSA_SA_SB_EEES9_NS_10bfloat16_tESF_Li256ELb1ELb1ELb1ELb1EEENS1_36VarlenDynamicPersistentTileSchedulerILi128ELi224ELi256ELi128ELb1ELb1ELb1ELb0ELb1ELb1EEEEEEEEEvNT_6ParamsE)
        .other          _ZN7cutlass13device_kernelIN5flash11enable_sm90INS1_16FlashAttnFwdSm90INS1_25CollectiveMainloopFwdSm90ILi2EN4cute5tupleIJNS5_1CILi1EEES8_S8_EEENS6_IJNS7_ILi128EEENS7_ILi224EEESA_EEELi128ENS_12float_e4m3_tEfNS_4arch4Sm90ELb0ELb0ELb0ELb1ELb0ELb1ELb0ELb1ELb1ELb1ELb1ELb0EEENS1_21CollectiveEpilogueFwdINS6_IJSA_SA_SB_EEES9_NS_10bfloat16_tESF_Li256ELb1ELb1ELb1ELb1EEENS1_36VarlenDynamicPersistentTileSchedulerILi128ELi224ELi256ELi128ELb1ELb1ELb1ELb0ELb1ELb1EEEEEEEEEvNT_6ParamsE,@"STO_CUDA_ENTRY STV_DEFAULT"
_ZN7cutlass13device_kernelIN5flash11enable_sm90INS1_16FlashAttnFwdSm90INS1_25CollectiveMainloopFwdSm90ILi2EN4cute5tupleIJNS5_1CILi1EEES8_S8_EEENS6_IJNS7_ILi128EEENS7_ILi224EEESA_EEELi128ENS_12float_e4m3_tEfNS_4arch4Sm90ELb0ELb0ELb0ELb1ELb0ELb1ELb0ELb1ELb1ELb1ELb1ELb0EEENS1_21CollectiveEpilogueFwdINS6_IJSA_SA_SB_EEES9_NS_10bfloat16_tESF_Li256ELb1ELb1ELb1ELb1EEENS1_36VarlenDynamicPersistentTileSchedulerILi128ELi224ELi256ELi128ELb1ELb1ELb1ELb0ELb1ELb1EEEEEEEEEvNT_6ParamsE:
        /* <DEDUP_REMOVED lines=24> */
.L_x_6283:
[----:B------:R-:W-:Y:S05]  /*0180*/  BSYNC B0 ;  /* 0x0000000000007941 */ /* 0x000fea0003800000 */
.L_x_6282:
        /* <DEDUP_REMOVED lines=41> */
.L_x_6284:
        /* <DEDUP_REMOVED lines=22> */
.L_x_6285:
        /* <DEDUP_REMOVED lines=18> */
.L_x_6286:
        /* <DEDUP_REMOVED lines=22> */
.L_x_6287:
        /* <DEDUP_REMOVED lines=22> */
.L_x_6288:
        /* <DEDUP_REMOVED lines=10> */
.L_x_6291:
[----:B------:R-:W-:-:S08]  /*0a00*/  NOP ;  /* 0x0000000000007918 */ /* 0x000fd00000000000 */
[----:B------:R-:W1:Y:S02]  /*0a10*/  USETMAXREG.TRY_ALLOC.CTAPOOL UP0, 0xf0 ;  /* 0x000000f0000079c8 */ /* 0x000e640008000600 */
[----:B-1----:R-:W-:-:S13]  /*0a20*/  PLOP3.LUT P0, PT, PT, PT, UP0, 0x80, 0x0 ;  /* 0x000000000000781c */ /* 0x002fda0003f0f008 */
[----:B------:R-:W-:Y:S05]  /*0a30*/  @!P0 BRA `(.L_x_6291) ;  /* 0xfffffffc00f08947 */ /* 0x000fea000383ffff */
[----:B------:R-:W2:Y:S01]  /*0a40*/  LDL.LU R0, [R1+0x18] ;  /* 0x0000180001007983 */ /* 0x000ea20000300800 */
[----:B0-----:R-:W0:Y:S01]  /*0a50*/  S2R R2, SR_TID.X ;  /* 0x0000000000027919 */ /* 0x001e220000002100 */
        /* <DEDUP_REMOVED lines=11> */
[----:B------:R-:W-:Y:S01]  /*0b10*/  IMAD.U32 R2, RZ, RZ, UR5 ;  /* 0x00000005ff027e24 */ /* 0x000fe2000f8e00ff */
[----:B------:R-:W-:Y:S06]  /*0b20*/  BAR.ARV 0x4, 0x180 ;  /* 0x0106000000007b1d */ /* 0x000fec0000002000 */
[----:B------:R1:W-:Y:S01]  /*0b30*/  STL [R1+0x84], R2 ;  /* 0x0000840201007387 */ /* 0x0003e20000100800 */
[----:B--2---:R-:W-:-:S04]  /*0b40*/  LOP3.LUT R0, R0, 0xffffffef, RZ, 0xc0, !PT ;  /* 0xffffffef00007812 */ /* 0x004fc800078ec0ff */
[----:B------:R-:W-:-:S05]  /*0b50*/  @P0 LOP3.LUT R0, R0, 0x10, RZ, 0xfc, !PT ;  /* 0x0000001000000812 */ /* 0x000fca00078efcff */
[----:B------:R1:W-:Y:S01]  /*0b60*/  STL [R1+0x18], R0 ;  /* 0x0000180001007387 */ /* 0x0003e20000100800 */
[----:B0-----:R-:W-:-:S13]  /*0b70*/  ISETP.GE.AND P0, PT, R123, UR4, PT ;  /* 0x000000047b007c0c */ /* 0x001fda000bf06270 */
[----:B-1----:R-:W-:Y:S05]  /*0b80*/  @P0 BRA `(.L_x_6292) ;  /* 0x0000025800180947 */ /* 0x002fea0003800000 */
[----:B------:R-:W2:Y:S01]  /*0b90*/  LDL R2, [R1+0xe0] ;  /* 0x0000e00001027983 */ /* 0x000ea20000100800 */
[----:B------:R-:W-:Y:S02]  /*0ba0*/  IMAD.MOV.U32 R17, RZ, RZ, RZ ;  /* 0x000000ffff117224 */ /* 0x000fe400078e00ff */
[----:B------:R-:W-:Y:S01]  /*0bb0*/  IMAD.MOV.U32 R231, RZ, RZ, RZ ;  /* 0x000000ffffe77224 */ /* 0x000fe200078e00ff */
[----:B------:R-:W0:Y:S01]  /*0bc0*/  S2R R0, SR_TID.X ;  /* 0x0000000000007919 */ /* 0x000e220000002100 */
[----:B------:R-:W-:Y:S02]  /*0bd0*/  IMAD.MOV.U32 R236, RZ, RZ, RZ ;  /* 0x000000ffffec7224 */ /* 0x000fe400078e00ff */
[----:B------:R-:W-:Y:S02]  /*0be0*/  IMAD.MOV.U32 R233, RZ, RZ, RZ ;  /* 0x000000ffffe97224 */ /* 0x000fe400078e00ff */
[----:B0-----:R-:W-:-:S05]  /*0bf0*/  VIADD R12, R0, 0xffffff80 ;  /* 0xffffff80000c7836 */ /* 0x001fca0000000000 */
[----:B------:R-:W-:Y:S02]  /*0c00*/  SHF.R.S32.HI R0, RZ, 0x1f, R12 ;  /* 0x0000001fff007819 */ /* 0x000fe4000001140c */
[----:B--2---:R-:W-:Y:S02]  /*0c10*/  R2UR UR4, R2 ;  /* 0x00000000020472ca */ /* 0x004fe400000e0000 */
[----:B------:R-:W-:-:S04]  /*0c20*/  LEA.HI R2, R0, R12, RZ, 0x7 ;  /* 0x0000000c00027211 */ /* 0x000fc800078f38ff */
[----:B------:R-:W-:Y:S02]  /*0c30*/  LOP3.LUT R3, R2, 0xffffff80, RZ, 0xc0, !PT ;  /* 0xffffff8002037812 */ /* 0x000fe400078ec0ff */
[----:B------:R-:W-:-:S03]  /*0c40*/  SHF.R.S32.HI R13, RZ, 0x7, R2 ;  /* 0x00000007ff0d7819 */ /* 0x000fc60000011402 */
[----:B------:R-:W-:Y:S01]  /*0c50*/  IMAD.IADD R11, R12, 0x1, -R3 ;  /* 0x000000010c0b7824 */ /* 0x000fe200078e0a03 */
[----:B------:R-:W-:Y:S01]  /*0c60*/  LEA.HI R2, R2, R13, RZ, 0x1 ;  /* 0x0000000d02027211 */ /* 0x000fe200078f08ff */
[----:B------:R-:W-:-:S03]  /*0c70*/  ULOP3.LUT UR4, UR4, 0x1, URZ, 0xfc, !UPT ;  /* 0x0000000104047892 */ /* 0x000fc6000f8efc3f */
[----:B------:R-:W-:Y:S02]  /*0c80*/  SHF.R.S32.HI R6, RZ, 0x1f, R11 ;  /* 0x0000001fff067819 */ /* 0x000fe4000001140b */
[----:B------:R-:W-:Y:S02]  /*0c90*/  LOP3.LUT R2, R2, 0x3fffffe, RZ, 0xc0, !PT ;  /* 0x03fffffe02027812 */ /* 0x000fe400078ec0ff */
[CC--:B------:R-:W-:Y:S02]  /*0ca0*/  LEA.HI R8, R6.reuse, R11.reuse, RZ, 0x2 ;  /* 0x0000000b06087211 */ /* 0x0c0fe400078f10ff */
[----:B------:R-:W-:Y:S01]  /*0cb0*/  LEA.HI R6, R6, R11, RZ, 0x5 ;  /* 0x0000000b06067211 */ /* 0x000fe200078f28ff */
[----:B------:R-:W-:Y:S01]  /*0cc0*/  IMAD.IADD R2, R13, 0x1, -R2 ;  /* 0x000000010d027824 */ /* 0x000fe200078e0a02 */
[--C-:B------:R-:W-:Y:S02]  /*0cd0*/  SHF.R.S32.HI R5, RZ, 0x2, R8.reuse ;  /* 0x00000002ff057819 */ /* 0x100fe40000011408 */
[----:B------:R-:W-:-:S02]  /*0ce0*/  SHF.R.S32.HI R4, RZ, 0x1f, R8 ;  /* 0x0000001fff047819 */ /* 0x000fc40000011408 */
[----:B------:R-:W-:Y:S02]  /*0cf0*/  SHF.R.S32.HI R6, RZ, 0x5, R6 ;  /* 0x00000005ff067819 */ /* 0x000fe40000011406 */
[----:B------:R-:W-:Y:S02]  /*0d00*/  LEA.HI R3, R4, R5, RZ, 0x3 ;  /* 0x0000000504037211 */ /* 0x000fe400078f18ff */
[CC--:B------:R-:W-:Y:S02]  /*0d10*/  LEA.HI R4, R0.reuse, R12.reuse, RZ, 0x4 ;  /* 0x0000000c00047211 */ /* 0x0c0fe400078f20ff */
[----:B------:R-:W-:Y:S02]  /*0d20*/  LOP3.LUT R10, R3, 0xfffffff8, RZ, 0xc0, !PT ;  /* 0xfffffff8030a7812 */ /* 0x000fe400078ec0ff */
[----:B------:R-:W-:Y:S02]  /*0d30*/  LEA.HI R3, R0, R12, RZ, 0x5 ;  /* 0x0000000c00037211 */ /* 0x000fe400078f28ff */
[----:B------:R-:W-:Y:S01]  /*0d40*/  SHF.R.S32.HI R7, RZ, 0x4, R4 ;  /* 0x00000004ff077819 */ /* 0x000fe20000011404 */
[----:B------:R-:W-:Y:S01]  /*0d50*/  IMAD.IADD R9, R5, 0x1, -R10 ;  /* 0x0000000105097824 */ /* 0x000fe200078e0a0a */
[C---:B------:R-:W-:Y:S01]  /*0d60*/  LOP3.LUT R5, R4.reuse, 0x3fffff0, RZ, 0xc0, !PT ;  /* 0x03fffff004057812 */ /* 0x040fe200078ec0ff */
[----:B------:R-:W-:Y:S01]  /*0d70*/  IMAD.SHL.U32 R3, R3, 0x20, RZ ;  /* 0x0000002003037824 */ /* 0x000fe200078e00ff */
[----:B------:R-:W-:Y:S01]  /*0d80*/  LEA.HI R4, R4, R7, RZ, 0x1 ;  /* 0x0000000704047211 */ /* 0x000fe200078f08ff */
[----:B------:R-:W-:Y:S01]  /*0d90*/  IMAD R9, R6, 0x10, R9 ;  /* 0x0000001006097824 */ /* 0x000fe200078e0209 */
[----:B------:R-:W-:-:S02]  /*0da0*/  IADD3 R5, R12, -R5, RZ ;  /* 0x800000050c057210 */ /* 0x000fc40007ffe0ff */
[----:B------:R-:W-:Y:S01]  /*0db0*/  LOP3.LUT R4, R4, 0x1ffffffe, RZ, 0xc0, !PT ;  /* 0x1ffffffe04047812 */ /* 0x000fe200078ec0ff */
[----:B------:R-:W-:Y:S01]  /*0dc0*/  IMAD R10, R2, 0x40, R9 ;  /* 0x00000040020a7824 */ /* 0x000fe200078e0209 */
[----:B------:R-:W-:Y:S02]  /*0dd0*/  LOP3.LUT R14, R3, 0xfffffc00, RZ, 0xc0, !PT ;  /* 0xfffffc00030e7812 */ /* 0x000fe400078ec0ff */
[----:B------:R-:W-:Y:S01]  /*0de0*/  LEA.HI R2, R0, R12, RZ, 0x2 ;  /* 0x0000000c00027211 */ /* 0x000fe200078f10ff */
[----:B------:R-:W-:Y:S01]  /*0df0*/  IMAD.IADD R4, R7, 0x1, -R4 ;  /* 0x0000000107047824 */ /* 0x000fe200078e0a04 */
[----:B------:R-:W-:Y:S01]  /*0e00*/  LOP3.LUT R8, R8, 0x7ffffffc, RZ, 0xc0, !PT ;  /* 0x7ffffffc08087812 */ /* 0x000fe200078ec0ff */
[----:B------:R-:W-:Y:S01]  /*0e10*/  IMAD R5, R5, 0x40, R14 ;  /* 0x0000004005057824 */ /* 0x000fe200078e020e */
[----:B------:R-:W-:-:S03]  /*0e20*/  SHF.R.S32.HI R228, RZ, 0x2, R2 ;  /* 0x00000002ffe47819 */ /* 0x000fc60000011402 */
[----:B------:R-:W-:Y:S01]  /*0e30*/  IMAD R3, R4, 0x8, R5 ;  /* 0x0000000804037824 */ /* 0x000fe200078e0205 */
[----:B------:R-:W-:Y:S01]  /*0e40*/  LEA.HI R4, R0, R12, RZ, 0x3 ;  /* 0x0000000c00047211 */ /* 0x000fe200078f18ff */
[----:B------:R-:W-:Y:S01]  /*0e50*/  VIADD R15, R228, 0x40 ;  /* 0x00000040e40f7836 */ /* 0x000fe20000000000 */
[----:B------:R-:W-:Y:S01]  /*0e60*/  LOP3.LUT R0, R2, 0xfffffffc, RZ, 0xc0, !PT ;  /* 0xfffffffc02007812 */ /* 0x000fe200078ec0ff */
[C---:B------:R-:W-:Y:S01]  /*0e70*/  VIADD R13, R228.reuse, 0xc0 ;  /* 0x000000c0e40d7836 */ /* 0x040fe20000000000 */
[----:B------:R0:W-:Y:S01]  /*0e80*/  STL [R1+0xd4], R3 ;  /* 0x0000d40301007387 */ /* 0x0001e20000100800 */
[----:B------:R-:W-:Y:S02]  /*0e90*/  VIADD R14, R228, 0x80 ;  /* 0x00000080e40e7836 */ /* 0x000fe40000000000 */
[----:B------:R-:W-:Y:S01]  /*0ea0*/  IMAD.IADD R0, R12, 0x1, -R0 ;  /* 0x000000010c007824 */ /* 0x000fe200078e0a00 */
[----:B------:R-:W-:Y:S01]  /*0eb0*/  STL [R1+0xcc], R10 ;  /* 0x0000cc0a01007387 */ /* 0x000fe20000100800 */
[----:B------:R-:W-:Y:S01]  /*0ec0*/  IMAD.SHL.U32 R7, R13, 0x80, RZ ;  /* 0x000000800d077824 */ /* 0x000fe200078e00ff */
[----:B------:R-:W-:Y:S01]  /*0ed0*/  SHF.R.S32.HI R6, RZ, 0x1f, R14 ;  /* 0x0000001fff067819 */ /* 0x000fe2000001140e */
[C---:B------:R-:W-:Y:S01]  /*0ee0*/  IMAD.SHL.U32 R18, R0.reuse, 0x10, RZ ;  /* 0x0000001000127824 */ /* 0x040fe200078e00ff */
[----:B------:R-:W-:Y:S01]  /*0ef0*/  SHF.R.S32.HI R9, RZ, 0x1f, R13 ;  /* 0x0000001fff097819 */ /* 0x000fe2000001140d */
[----:B------:R-:W-:Y:S01]  /*0f00*/  IMAD.SHL.U32 R22, R0, 0x8, RZ ;  /* 0x0000000800167824 */ /* 0x000fe200078e00ff */
[----:B0-----:R-:W-:Y:S01]  /*0f10*/  MOV R3, UR4 ;  /* 0x0000000400037c02 */ /* 0x001fe20008000f00 */
[----:B------:R-:W-:Y:S01]  /*0f20*/  IMAD.IADD R8, R11, 0x1, -R8 ;  /* 0x000000010b087824 */ /* 0x000fe200078e0a08 */
[----:B------:R-:W-:Y:S01]  /*0f30*/  LEA.HI R6, R6, R14, RZ, 0x3 ;  /* 0x0000000e06067211 */ /* 0x000fe200078f18ff */
[----:B------:R-:W-:Y:S01]  /*0f40*/  UMOV UR4, URZ ;  /* 0x0000003f00047c82 */ /* 0x000fe20008000000 */
[----:B------:R-:W-:Y:S01]  /*0f50*/  LEA.HI R9, R9, R13, RZ, 0x3 ;  /* 0x0000000d09097211 */ /* 0x000fe200078f18ff */
[----:B------:R0:W-:Y:S01]  /*0f60*/  STL [R1+0x48], R3 ;  /* 0x0000480301007387 */ /* 0x0001e20000100800 */
[----:B------:R-:W-:Y:S01]  /*0f70*/  SHF.R.S32.HI R19, RZ, 0x1f, R18 ;  /* 0x0000001fff137819 */ /* 0x000fe20000011412 */
[----:B------:R-:W-:Y:S01]  /*0f80*/  IMAD.SHL.U32 R6, R6, 0x80, RZ ;  /* 0x0000008006067824 */ /* 0x000fe200078e00ff */
[----:B------:R-:W-:Y:S01]  /*0f90*/  SHF.R.S32.HI R23, RZ, 0x1f, R22 ;  /* 0x0000001fff177819 */ /* 0x000fe20000011416 */
[----:B------:R-:W-:-:S02]  /*0fa0*/  IMAD.SHL.U32 R9, R9, 0x80, RZ ;  /* 0x0000008009097824 */ /* 0x000fc400078e00ff */
[----:B------:R-:W-:Y:S01]  /*0fb0*/  VIADD R230, R22, 0x20 ;  /* 0x0000002016e67836 */ /* 0x000fe20000000000 */
[----:B0-----:R-:W-:Y:S02]  /*0fc0*/  SHF.R.S32.HI R3, RZ, 0x1f, R2 ;  /* 0x0000001fff037819 */ /* 0x001fe40000011402 */
[----:B------:R-:W-:Y:S02]  /*0fd0*/  LOP3.LUT R2, R4, 0xfffffff8, RZ, 0xc0, !PT ;  /* 0xfffffff804027812 */ /* 0x000fe400078ec0ff */
[----:B------:R-:W-:Y:S02]  /*0fe0*/  LEA.HI R3, R3, R228, RZ, 0x3 ;  /* 0x000000e403037211 */ /* 0x000fe400078f18ff */
[----:B------:R-:W-:Y:S01]  /*0ff0*/  SHF.R.S32.HI R4, RZ, 0x3, R4 ;  /* 0x00000003ff047819 */ /* 0x000fe20000011404 */
[----:B------:R-:W-:Y:S01]  /*1000*/  IMAD.IADD R12, R12, 0x1, -R2 ;  /* 0x000000010c0c7824 */ /* 0x000fe200078e0a02 */
[----:B------:R-:W-:Y:S01]  /*1010*/  LEA.HI R2, R0, R0, RZ, 0x1 ;  /* 0x0000000000027211 */ /* 0x000fe200078f08ff */
[----:B------:R-:W-:Y:S01]  /*1020*/  IMAD.SHL.U32 R4, R14, 0x80, RZ ;  /* 0x000000800e047824 */ /* 0x000fe200078e00ff */
[----:B------:R-:W-:Y:S01]  /*1030*/  LOP3.LUT R3, R3, 0xfffffff8, RZ, 0xc0, !PT ;  /* 0xfffffff803037812 */ /* 0x000fe200078ec0ff */
[----:B------:R-:W-:Y:S01]  /*1040*/  IMAD.SHL.U32 R12, R12, 0x8, RZ ;  /* 0x000000080c0c7824 */ /* 0x000fe200078e00ff */
[----:B------:R-:W-:-:S02]  /*1050*/  LOP3.LUT R5, R2, 0x1ffffffe, RZ, 0xc0, !PT ;  /* 0x1ffffffe02057812 */ /* 0x000fc400078ec0ff */
[----:B------:R-:W-:Y:S01]  /*1060*/  SHF.R.S32.HI R2, RZ, 0x1f, R228 ;  /* 0x0000001fff027819 */ /* 0x000fe200000114e4 */
[----:B------:R-:W-:Y:S01]  /*1070*/  IMAD.IADD R229, R228, 0x1, -R3 ;  /* 0x00000001e4e57824 */ /* 0x000fe200078e0a03 */
[----:B------:R-:W-:Y:S01]  /*1080*/  SHF.R.S32.HI R2, RZ, 0x1f, R15 ;  /* 0x0000001fff027819 */ /* 0x000fe2000001140f */
[----:B------:R-:W-:Y:S01]  /*1090*/  STL [R1+0x64], R12 ;  /* 0x0000640c01007387 */ /* 0x000fe20000100800 */
[----:B------:R-:W-:Y:S01]  /*10a0*/  IADD3 R5, R0, -R5, RZ ;  /* 0x8000000500057210 */ /* 0x000fe20007ffe0ff */
[----:B------:R-:W-:Y:S01]  /*10b0*/  IMAD.SHL.U32 R0, R15, 0x80, RZ ;  /* 0x000000800f007824 */ /* 0x000fe200078e00ff */
[----:B------:R-:W-:Y:S02]  /*10c0*/  LEA.HI R2, R2, R15, RZ, 0x3 ;  /* 0x0000000f02027211 */ /* 0x000fe400078f18ff */
[----:B------:R-:W-:Y:S01]  /*10d0*/  LOP3.LUT R3, R7, 0x380, RZ, 0xc0, !PT ;  /* 0x0000038007037812 */ /* 0x000fe200078ec0ff */
[----:B------:R-:W-:Y:S01]  /*10e0*/  IMAD.SHL.U32 R7, R8, 0x2, RZ ;  /* 0x0000000208077824 */ /* 0x000fe200078e00ff */
[----:B------:R-:W-:Y:S01]  /*10f0*/  LOP3.LUT R4, R4, 0x380, RZ, 0xc0, !PT ;  /* 0x0000038004047812 */ /* 0x000fe200078ec0ff */
[----:B------:R-:W-:Y:S01]  /*1100*/  VIADD R4, R12, 0x40 ;  /* 0x000000400c047836 */ /* 0x000fe20000000000 */
[----:B------:R-:W-:-:S02]  /*1110*/  SHF.R.S32.HI R3, RZ, 0x1f, R12 ;  /* 0x0000001fff037819 */ /* 0x000fc4000001140c */
[----:B------:R-:W-:Y:S02]  /*1120*/  LOP3.LUT R0, R0, 0x380, RZ, 0xc0, !PT ;  /* 0x0000038000007812 */ /* 0x000fe400078ec0ff */
[----:B------:R-:W-:Y:S01]  /*1130*/  SHF.L.U32 R2, R2, 0x7, RZ ;  /* 0x0000000702027819 */ /* 0x000fe200000006ff */
[----:B------:R0:W-:Y:S03]  /*1140*/  STL [R1+0xdc], R3 ;  /* 0x0000dc0301007387 */ /* 0x0001e60000100800 */
[----:B------:R-:W-:Y:S01]  /*1150*/  LOP3.LUT R2, R2, 0xfffffc00, RZ, 0xc0, !PT ;  /* 0xfffffc0002027812 */ /* 0x000fe200078ec0ff */
[----:B------:R1:W-:Y:S04]  /*1160*/  STL [R1+0x88], R4 ;  /* 0x0000880401007387 */ /* 0x0003e80000100800 */
[----:B------:R2:W-:Y:S01]  /*1170*/  STL [R1+0x70], R2 ;  /* 0x0000700201007387 */ /* 0x0005e20000100800 */
[----:B0-----:R-:W-:-:S02]  /*1180*/  SHF.R.U32.HI R3, RZ, 0x3, R0 ;  /* 0x00000003ff037819 */ /* 0x001fc40000011600 */
[----:B------:R-:W-:Y:S02]  /*1190*/  LOP3.LUT R0, R0, 0x70, R18, 0xf8, !PT ;  /* 0x0000007000007812 */ /* 0x000fe400078ef812 */
[----:B-1----:R-:W-:Y:S02]  /*11a0*/  SHF.R.S32.HI R4, RZ, 0x1f, R4 ;  /* 0x0000001fff047819 */ /* 0x002fe40000011404 */
[----:B------:R-:W-:Y:S02]  /*11b0*/  LOP3.LUT R3, R2, R0, R3, 0xf6, !PT ;  /* 0x0000000002037212 */ /* 0x000fe400078ef603 */
[----:B--2---:R-:W-:Y:S01]  /*11c0*/  LOP3.LUT R2, R9, 0xfffffc00, RZ, 0xc0, !PT ;  /* 0xfffffc0009027812 */ /* 0x004fe200078ec0ff */
[----:B------:R0:W-:Y:S02]  /*11d0*/  STL [R1+0xd8], R4 ;  /* 0x0000d80401007387 */ /* 0x0001e40000100800 */
[----:B------:R-:W-:Y:S01]  /*11e0*/  IMAD.IADD R0, R16, 0x1, R3 ;  /* 0x0000000110007824 */ /* 0x000fe200078e0203 */
[----:B0-----:R-:W-:Y:S01]  /*11f0*/  LOP3.LUT R4, R6, 0xfffffc00, RZ, 0xc0, !PT ;  /* 0xfffffc0006047812 */ /* 0x001fe200078ec0ff */
[----:B------:R-:W-:-:S04]  /*1200*/  VIADD R6, R7, 0x60 ;  /* 0x0000006007067836 */ /* 0x000fc80000000000 */
[----:B------:R0:W-:Y:S04]  /*1210*/  STL [R1+0x78], R4 ;  /* 0x0000780401007387 */ /* 0x0001e80000100800 */
[----:B------:R-:W-:Y:S04]  /*1220*/  STL [R1+0x80], R7 ;  /* 0x0000800701007387 */ /* 0x000fe80000100800 */
[----:B------:R1:W-:Y:S01]  /*1230*/  STL [R1+0x74], R2 ;  /* 0x0000740201007387 */ /* 0x0003e20000100800 */
[----:B0-----:R-:W-:-:S03]  /*1240*/  VIADD R4, R7, 0x68 ;  /* 0x0000006807047836 */ /* 0x001fc60000000000 */
[----:B------:R0:W-:Y:S02]  /*1250*/  STL [R1+0xc8], R0 ;  /* 0x0000c80001007387 */ /* 0x0001e40000100800 */
[----:B------:R-:W-:Y:S02]  /*1260*/  SHF.R.S32.HI R3, RZ, 0x1f, R4 ;  /* 0x0000001fff037819 */ /* 0x000fe40000011404 */
[----:B------:R2:W-:Y:S01]  /*1270*/  STL [R1+0xb0], R6 ;  /* 0x0000b00601007387 */ /* 0x0005e20000100800 */
[----:B-1----:R-:W-:-:S03]  /*1280*/  VIADD R2, R7, 0x70 ;  /* 0x0000007007027836 */ /* 0x002fc60000000000 */
[----:B------:R-:W-:Y:S01]  /*1290*/  STL [R1+0xac], R4 ;  /* 0x0000ac0401007387 */ /* 0x000fe20000100800 */
[----:B0-----:R-:W-:Y:S02]  /*12a0*/  IADD3 R0, R7, 0x78, RZ ;  /* 0x0000007807007810 */ /* 0x001fe40007ffe0ff */
[----:B--2---:R-:W-:-:S05]  /*12b0*/  SHF.R.S32.HI R6, RZ, 0x1f, R6 ;  /* 0x0000001fff067819 */ /* 0x004fca0000011406 */
[----:B------:R-:W-:Y:S04]  /*12c0*/  STL [R1+0xc4], R6 ;  /* 0x0000c40601007387 */ /* 0x000fe80000100800 */
[----:B------:R0:W-:Y:S04]  /*12d0*/  STL [R1+0xa8], R2 ;  /* 0x0000a80201007387 */ /* 0x0001e80000100800 */
[----:B------:R-:W-:Y:S04]  /*12e0*/  STL [R1+0xc0], R3 ;  /* 0x0000c00301007387 */ /* 0x000fe80000100800 */
[----:B------:R1:W-:Y:S01]  /*12f0*/  STL [R1+0xa4], R0 ;  /* 0x0000a40001007387 */ /* 0x0003e20000100800 */
[----:B0-----:R-:W-:-:S05]  /*1300*/  SHF.R.S32.HI R2, RZ, 0x1f, R2 ;  /* 0x0000001fff027819 */ /* 0x001fca0000011402 */
[----:B------:R0:W-:Y:S01]  /*1310*/  STL [R1+0xbc], R2 ;  /* 0x0000bc0201007387 */ /* 0x0001e20000100800 */
[----:B-1----:R-:W-:-:S05]  /*1320*/  SHF.R.S32.HI R0, RZ, 0x1f, R0 ;  /* 0x0000001fff007819 */ /* 0x002fca0000011400 */
[----:B------:R1:W-:Y:S01]  /*1330*/  STL [R1+0xb8], R0 ;  /* 0x0000b80001007387 */ /* 0x0003e20000100800 */
[----:B0-----:R-:W-:-:S05]  /*1340*/  IMAD R2, R5, 0x8, R10 ;  /* 0x0000000805027824 */ /* 0x001fca00078e020a */
[----:B------:R0:W-:Y:S01]  /*1350*/  STL [R1+0xd0], R2 ;  /* 0x0000d00201007387 */ /* 0x0001e20000100800 */
[----:B-1----:R-:W-:-:S05]  /*1360*/  IMAD.U32 R0, RZ, RZ, UR4 ;  /* 0x00000004ff007e24 */ /* 0x002fca000f8e00ff */
[----:B------:R0:W-:Y:S02]  /*1370*/  STL [R1+0xb4], R0 ;  /* 0x0000b40001007387 */ /* 0x0001e40000100800 */
.L_x_6476:
[----:B0-23--:R-:W0:Y:S02]  /*1380*/  LDC.64 R2, c[0x0][0xc88] ;  /* 0x00032200ff027b82 */ /* 0x00de240000000a00 */
        /* <DEDUP_REMOVED lines=17> */
[----:B-1----:R-:W-:Y:S01]  /*14a0*/  @P1 LEA.HI.X R5, R30, UR5, R0, 0x2, P2 ;  /* 0x000000051e051c11 */ /* 0x002fe200090f1400 */
        /* <DEDUP_REMOVED lines=33> */
[----:B--2---:R-:W-:-:S07]  /*16c0*/  IADD3 R134, -R134, R3, RZ ;  /* 0x0000000386867210 */ /* 0x004fce0007ffe1ff */
.L_x_6293:
        /* <DEDUP_REMOVED lines=15> */
.L_x_6294:
[----:B------:R-:W-:Y:S05]  /*17c0*/  @!P0 BRA `(.L_x_6295) ;  /* 0x00000000000c8947 */ /* 0x000fea0003800000 */
[----:B------:R-:W2:Y:S04]  /*17d0*/  LDG.E R3, desc[UR60][R8.64] ;  /* 0x0000003c08037981 */ /* 0x000ea8000c1e1900 */
[----:B------:R-:W2:Y:S02]  /*17e0*/  LDG.E R26, desc[UR60][R8.64+0x4] ;  /* 0x0000043c081a7981 */ /* 0x000ea4000c1e1900 */
[----:B--2---:R-:W-:-:S07]  /*17f0*/  IMAD.IADD R26, R26, 0x1, -R3 ;  /* 0x000000011a1a7824 */ /* 0x004fce00078e0a03 */
.L_x_6295:
        /* <DEDUP_REMOVED lines=17> */
[----:B0-----:R-:W-:Y:S01]  /*1910*/  IMAD.MOV.U32 R4, RZ, RZ, RZ ;  /* 0x000000ffff047224 */ /* 0x001fe200078e00ff */
[----:B------:R-:W-:Y:S01]  /*1920*/  SHF.R.U32.HI R8, RZ, 0x10, R10 ;  /* 0x00000010ff087819 */ /* 0x000fe2000001160a */
[----:B------:R-:W-:Y:S02]  /*1930*/  BSSY B0, `(.L_x_6296) ;  /* 0x000002c000007945 */ /* 0x000fe40003800000 */
[----:B------:R1:W-:Y:S01]  /*1940*/  STL [R1+0xa0], R12 ;  /* 0x0000a00c01007387 */ /* 0x0003e20000100800 */
[----:B--2---:R-:W-:Y:S01]  /*1950*/  LOP3.LUT R28, R28, 0xfffffff7, RZ, 0xc0, !PT ;  /* 0xfffffff71c1c7812 */ /* 0x004fe200078ec0ff */
[----:B---3--:R-:W-:Y:S02]  /*1960*/  @P0 IMAD.IADD R2, R3, 0x1, -R0 ;  /* 0x0000000103020824 */ /* 0x008fe400078e0a00 */
[----:B------:R-:W-:-:S02]  /*1970*/  IMAD.MOV.U32 R0, RZ, RZ, RZ ;  /* 0x000000ffff007224 */ /* 0x000fc400078e00ff */
[----:B------:R-:W-:-:S04]  /*1980*/  IMAD.IADD R138, R11, 0x1, R2 ;  /* 0x000000010b8a7824 */ /* 0x000fc800078e0202 */
[C---:B------:R-:W-:Y:S01]  /*1990*/  VIADD R5, R138.reuse, 0xdf ;  /* 0x000000df8a057836 */ /* 0x040fe20000000000 */
[----:B------:R-:W-:-:S03]  /*19a0*/  ISETP.GE.AND P3, PT, R138, 0x1, PT ;  /* 0x000000018a00780c */ /* 0x000fc60003f66270 */
[----:B------:R-:W-:-:S05]  /*19b0*/  IMAD.HI R4, R5, -0x6db6db6d, R4 ;  /* 0x9249249305047827 */ /* 0x000fca00078e0204 */
[----:B------:R-:W-:-:S04]  /*19c0*/  SHF.R.U32.HI R131, RZ, 0x1f, R4 ;  /* 0x0000001fff837819 */ /* 0x000fc80000011604 */
[----:B------:R-:W-:Y:S02]  /*19d0*/  LEA.HI.SX32 R131, R4, R131, 0x19 ;  /* 0x0000008304837211 */ /* 0x000fe400078fcaff */
[----:B------:R-:W-:-:S05]  /*19e0*/  @P3 LOP3.LUT R28, R28, 0x8, RZ, 0xfc, !PT ;  /* 0x000000081c1c3812 */ /* 0x000fca00078efcff */
[----:B------:R1:W-:Y:S04]  /*19f0*/  STL [R1+0x18], R28 ;  /* 0x0000181c01007387 */ /* 0x0003e80000100800 */
[----:B------:R1:W-:Y:S01]  /*1a00*/  STL [R1+0x8c], R8 ;  /* 0x00008c0801007387 */ /* 0x0003e20000100800 */
[----:B------:R-:W-:Y:S05]  /*1a10*/  @!P3 BRA `(.L_x_6297) ;  /* 0x000000000074b947 */ /* 0x000fea0003800000 */
[----:B------:R-:W-:Y:S01]  /*1a20*/  ISETP.NE.AND P0, PT, R8, RZ, PT ;  /* 0x000000ff0800720c */ /* 0x000fe20003f05270 */
[----:B------:R-:W-:-:S03]  /*1a30*/  ULDC UR4, c[0x0][0x9f0] ;  /* 0x00027c0000047ab9 */ /* 0x000fc60000000800 */
[----:B------:R-:W-:-:S04]  /*1a40*/  SEL R9, R8, UR4, P0 ;  /* 0x0000000408097c07 */ /* 0x000fc80008000000 */
[-C--:B-1----:R-:W-:Y:S02]  /*1a50*/  IABS R6, R9.reuse ;  /* 0x0000000900067213 */ /* 0x082fe40000000000 */
        /* <DEDUP_REMOVED lines=25> */
.L_x_6297:
[----:B------:R-:W-:Y:S05]  /*1bf0*/  BSYNC B0 ;  /* 0x0000000000007941 */ /* 0x000fea0003800000 */
.L_x_6296:
        /* <DEDUP_REMOVED lines=8> */
[----:B------:R-:W-:-:S04]  /*1c80*/  IMAD.WIDE.U32 R24, R24, 0x24924925, RZ ;  /* 0x2492492518187825 */ /* 0x000fc800078e00ff */
[----:B------:R-:W-:-:S04]  /*1c90*/  IMAD.MOV.U32 R24, RZ, RZ, R25 ;  /* 0x000000ffff187224 */ /* 0x000fc800078e0019 */
[----:B------:R-:W-:Y:S02]  /*1ca0*/  IMAD.MOV.U32 R25, RZ, RZ, R24 ;  /* 0x000000ffff197224 */ /* 0x000fe400078e0018 */
[----:B------:R-:W-:Y:S01]  /*1cb0*/  @P0 IADD3 R5, R4, 0xdf, RZ ;  /* 0x000000df04050810 */ /* 0x000fe20007ffe0ff */
[----:B------:R-:W-:-:S04]  /*1cc0*/  @P0 IMAD.MOV.U32 R4, RZ, RZ, RZ ;  /* 0x000000ffff040224 */ /* 0x000fc800078e00ff */
[----:B------:R-:W-:-:S05]  /*1cd0*/  @P0 IMAD.HI R4, R5, -0x6db6db6d, R4 ;  /* 0x9249249305040827 */ /* 0x000fca00078e0204 */
        /* <DEDUP_REMOVED lines=16> */
[----:B------:R-:W-:Y:S01]  /*1de0*/  MOV R10, UR6 ;  /* 0x00000006000a7c02 */ /* 0x000fe20008000f00 */
[----:B-1----:R-:W-:Y:S02]  /*1df0*/  IMAD.U32 R6, RZ, RZ, UR4 ;  /* 0x00000004ff067e24 */ /* 0x002fe4000f8e00ff */
[----:B------:R-:W-:-:S02]  /*1e00*/  IMAD.U32 R7, RZ, RZ, UR5 ;  /* 0x00000005ff077e24 */ /* 0x000fc4000f8e00ff */
[----:B------:R-:W-:Y:S02]  /*1e10*/  IMAD.U32 R11, RZ, RZ, UR7 ;  /* 0x00000007ff0b7e24 */ /* 0x000fe4000f8e00ff */
[----:B------:R-:W-:Y:S02]  /*1e20*/  IMAD.MOV.U32 R8, RZ, RZ, 0x70 ;  /* 0x00000070ff087424 */ /* 0x000fe400078e00ff */
[----:B------:R-:W-:Y:S02]  /*1e30*/  IMAD.MOV.U32 R12, RZ, RZ, 0x1 ;  /* 0x00000001ff0c7424 */ /* 0x000fe400078e00ff */
[----:B0-----:R-:W-:-:S07]  /*1e40*/  IMAD.MOV.U32 R13, RZ, RZ, RZ ;  /* 0x000000ffff0d7224 */ /* 0x001fce00078e00ff */
[----:B------:R-:W-:-:S07]  /*1e50*/  LEPC R20, `(.L_x_6300) ;  /* 0x000000001014794e */ /* 0x000fce0000000000 */
[----:B--2--5:R-:W-:Y:S05]  /*1e60*/  CALL.ABS.NOINC R14 ;  /* 0x000000000e007343 */ /* 0x024fea0003c00000 */
.L_x_6300:
[----:B------:R-:W-:Y:S05]  /*1e70*/  BSYNC B6 ;  /* 0x0000000000067941 */ /* 0x000fea0003800000 */
.L_x_6299:
        /* <DEDUP_REMOVED lines=12> */
[----:B-1----:R-:W-:Y:S01]  /*1f40*/  MOV R7, UR5 ;  /* 0x0000000500077c02 */ /* 0x002fe20008000f00 */
[----:B------:R-:W-:Y:S02]  /*1f50*/  IMAD.U32 R6, RZ, RZ, UR4 ;  /* 0x00000004ff067e24 */ /* 0x000fe4000f8e00ff */
[----:B------:R-:W-:-:S02]  /*1f60*/  IMAD.U32 R11, RZ, RZ, UR7 ;  /* 0x00000007ff0b7e24 */ /* 0x000fc4000f8e00ff */
[----:B------:R-:W-:Y:S02]  /*1f70*/  IMAD.MOV.U32 R8, RZ, RZ, 0x70 ;  /* 0x00000070ff087424 */ /* 0x000fe400078e00ff */
[----:B------:R-:W-:Y:S02]  /*1f80*/  IMAD.MOV.U32 R12, RZ, RZ, 0x1 ;  /* 0x00000001ff0c7424 */ /* 0x000fe400078e00ff */
[----:B0-----:R-:W-:-:S07]  /*1f90*/  IMAD.MOV.U32 R13, RZ, RZ, RZ ;  /* 0x000000ffff0d7224 */ /* 0x001fce00078e00ff */
[----:B------:R-:W-:-:S07]  /*1fa0*/  LEPC R20, `(.L_x_6302) ;  /* 0x000000001014794e */ /* 0x000fce0000000000 */
[----:B--2--5:R-:W-:Y:S05]  /*1fb0*/  CALL.ABS.NOINC R14 ;  /* 0x000000000e007343 */ /* 0x024fea0003c00000 */
.L_x_6302:
[----:B------:R-:W-:Y:S05]  /*1fc0*/  BSYNC B6 ;  /* 0x0000000000067941 */ /* 0x000fea0003800000 */
.L_x_6301:
[----:B------:R-:W-:Y:S01]  /*1fd0*/  ULDC.64 UR4, c[0x0][0x9f8] ;  /* 0x00027e0000047ab9 */ /* 0x000fe20000000a00 */
[----:B------:R-:W-:Y:S01]  /*1fe0*/  IMAD.MOV.U32 R0, RZ, RZ, R30 ;  /* 0x000000ffff007224 */ /* 0x000fe200078e001e */
[----:B------:R-:W-:Y:S01]  /*1ff0*/  ISETP.NE.U32.AND P0, PT, RZ, UR4, PT ;  /* 0x00000004ff007c0c */ /* 0x000fe2000bf05070 */
[----:B------:R-:W0:Y:S01]  /*2000*/  LDC R115, c[0x0][0x3f4] ;  /* 0x0000fd00ff737b82 */ /* 0x000e220000000800 */
[----:B------:R-:W-:Y:S01]  /*2010*/  IMAD.MOV.U32 R20, RZ, RZ, R28 ;  /* 0x000000ffff147224 */ /* 0x000fe200078e001c */
[----:B------:R-:W-:Y:S01]  /*2020*/  ULDC.64 UR6, c[0x0][0x310] ;  /* 0x0000c40000067ab9 */ /* 0x000fe20000000a00 */
[----:B------:R-:W-:Y:S01]  /*2030*/  ISETP.NE.AND.EX P0, PT, RZ, UR5, PT, P0 ;  /* 0x00000005ff007c0c */ /* 0x000fe2000bf05300 */
[----:B------:R-:W2:Y:S04]  /*2040*/  S2R R21, SR_TID.X ;  /* 0x0000000000157919 */ /* 0x000ea80000002100 */
[----:B------:R-:W3:Y:S08]  /*2050*/  LDC.64 R42, c[0x0][0x300] ;  /* 0x0000c000ff2a7b82 */ /* 0x000ef00000000a00 */
[----:B------:R-:W-:Y:S01]  /*2060*/  @P0 IADD3 R4, P1, R32, UR4, RZ ;  /* 0x0000000420040c10 */ /* 0x000fe2000ff3e0ff */
[----:B------:R-:W-:Y:S01]  /*2070*/  IMAD.IADD R101, R27, 0x1, R26 ;  /* 0x000000011b657824 */ /* 0x000fe200078e021a */
[----:B------:R-:W4:Y:S02]  /*2080*/  LDC.64 R38, c[0x0][0x3f8] ;  /* 0x0000fe00ff267b82 */ /* 0x000f240000000a00 */
[----:B------:R-:W-:Y:S01]  /*2090*/  @P0 IADD3.X R5, R31, UR5, RZ, P1, !PT ;  /* 0x000000051f050c10 */ /* 0x000fe20008ffe4ff */
[----:B------:R-:W-:-:S04]  /*20a0*/  ULDC.64 UR4, c[0x0][0xa08] ;  /* 0x0002820000047ab9 */ /* 0x000fc80000000a00 */
[----:B------:R2:W4:Y:S01]  /*20b0*/  @P0 LDG.E R0, desc[UR60][R4.64] ;  /* 0x0000003c04000981 */ /* 0x000522000c1e1900 */
[----:B0-----:R-:W-:Y:S01]  /*20c0*/  ISETP.GE.AND P2, PT, R18, R115, PT ;  /* 0x000000731200720c */ /* 0x001fe20003f46270 */
[----:B------:R-:W-:Y:S01]  /*20d0*/  VIADD R26, R228, 0x80 ;  /* 0x00000080e41a7836 */ /* 0x000fe20000000000 */
[----:B------:R-:W-:Y:S01]  /*20e0*/  LOP3.LUT R20, R20, 0xfffffffd, RZ, 0xc0, !PT ;  /* 0xfffffffd14147812 */ /* 0x000fe200078ec0ff */
[----:B------:R-:W0:Y:S01]  /*20f0*/  LDC.64 R98, c[0x0][0x408] ;  /* 0x00010200ff627b82 */ /* 0x000e220000000a00 */
[----:B------:R-:W-:Y:S01]  /*2100*/  SHF.R.S32.HI R15, RZ, 0x1f, R101 ;  /* 0x0000001fff0f7819 */ /* 0x000fe20000011465 */
[----:B-1----:R-:W-:Y:S01]  /*2110*/  VIADD R12, R228, 0xc0 ;  /* 0x000000c0e40c7836 */ /* 0x002fe20000000000 */
[----:B------:R-:W-:Y:S01]  /*2120*/  ISETP.NE.U32.AND P0, PT, RZ, UR4, PT ;  /* 0x00000004ff007c0c */ /* 0x000fe2000bf05070 */
[-C--:B---3--:R-:W-:Y:S01]  /*2130*/  IMAD.WIDE.U32 R6, R101, R42.reuse, RZ ;  /* 0x0000002a65067225 */ /* 0x088fe200078e00ff */
[----:B------:R-:W-:Y:S02]  /*2140*/  SHF.R.S32.HI R122, RZ, 0x1f, R26 ;  /* 0x0000001fff7a7819 */ /* 0x000fe4000001141a */
[----:B--2---:R-:W-:Y:S01]  /*2150*/  SHF.R.U32.HI R21, RZ, 0x7, R21 ;  /* 0x00000007ff157819 */ /* 0x004fe20000011615 */
[-C--:B------:R-:W-:Y:S01]  /*2160*/  IMAD R8, R15, R42.reuse, RZ ;  /* 0x0000002a0f087224 */ /* 0x080fe200078e02ff */
[----:B------:R-:W-:Y:S01]  /*2170*/  ISETP.NE.AND.EX P0, PT, RZ, UR5, PT, P0 ;  /* 0x00000005ff007c0c */ /* 0x000fe2000bf05300 */
[----:B------:R-:W-:Y:S01]  /*2180*/  ULDC.64 UR4, c[0x0][0x308] ;  /* 0x0000c20000047ab9 */ /* 0x000fe20000000a00 */
[----:B------:R-:W-:Y:S01]  /*2190*/  @P2 LOP3.LUT R20, R20, 0x2, RZ, 0xfc, !PT ;  /* 0x0000000214142812 */ /* 0x000fe200078efcff */
[----:B------:R-:W-:Y:S01]  /*21a0*/  IMAD R3, R101, R43, R8 ;  /* 0x0000002b65037224 */ /* 0x000fe200078e0208 */
[C---:B------:R-:W-:Y:S01]  /*21b0*/  ISETP.NE.AND P6, PT, R21.reuse, 0x1, PT ;  /* 0x000000011500780c */ /* 0x040fe20003fc5270 */
[----:B------:R-:W1:Y:S01]  /*21c0*/  S2R R26, SR_TID.X ;  /* 0x00000000001a7919 */ /* 0x000e620000002100 */
[----:B------:R-:W-:Y:S01]  /*21d0*/  SHF.R.S32.HI R28, RZ, 0x1f, R228 ;  /* 0x0000001fff1c7819 */ /* 0x000fe200000114e4 */
[----:B------:R-:W-:Y:S01]  /*21e0*/  VIADD R135, R21, 0x8 ;  /* 0x0000000815877836 */ /* 0x000fe20000000000 */
[----:B------:R-:W-:Y:S01]  /*21f0*/  IADD3 R7, R7, R3, RZ ;  /* 0x0000000307077210 */ /* 0x000fe20007ffe0ff */
[----:B------:R2:W-:Y:S01]  /*2200*/  STL [R1+0x18], R20 ;  /* 0x0000181401007387 */ /* 0x0005e20000100800 */
[----:B------:R-:W-:Y:S01]  /*2210*/  SHF.R.S32.HI R120, RZ, 0x1f, R12 ;  /* 0x0000001fff787819 */ /* 0x000fe2000001140c */
[----:B------:R-:W-:Y:S01]  /*2220*/  IMAD R12, R28, R42, RZ ;  /* 0x0000002a1c0c7224 */ /* 0x000fe200078e02ff */
[C---:B------:R-:W-:Y:S01]  /*2230*/  SHF.L.U64.HI R105, R42.reuse, 0x6, R43 ;  /* 0x000000062a697819 */ /* 0x040fe2000001022b */
[----:B------:R-:W3:Y:S01]  /*2240*/  LDL R52, [R1+0x70] ;  /* 0x0000700001347983 */ /* 0x000ee20000100800 */
[----:B------:R-:W-:Y:S01]  /*2250*/  IMAD.WIDE.U32 R4, R29, UR4, R6 ;  /* 0x000000041d047c25 */ /* 0x000fe2000f8e0006 */
[----:B------:R-:W-:-:S02]  /*2260*/  SHF.L.U64.HI R107, R42, 0x7, R43 ;  /* 0x000000072a6b7819 */ /* 0x000fc4000001022b */
[----:B------:R-:W3:Y:S01]  /*2270*/  LDL R50, [R1+0x78] ;  /* 0x0000780001327983 */ /* 0x000ee20000100800 */
[----:B------:R-:W-:Y:S02]  /*2280*/  IMAD R5, R29, UR5, R5 ;  /* 0x000000051d057c24 */ /* 0x000fe4000f8e0205 */
[----:B--2---:R-:W-:Y:S01]  /*2290*/  VIADD R20, R228, 0x80 ;  /* 0x00000080e4147836 */ /* 0x004fe20000000000 */
[----:B------:R-:W2:Y:S01]  /*22a0*/  LDL R48, [R1+0x74] ;  /* 0x0000740001307983 */ /* 0x000ea20000100800 */
[----:B------:R-:W-:Y:S02]  /*22b0*/  IMAD R21, R43, 0xe0, RZ ;  /* 0x000000e02b157824 */ /* 0x000fe400078e02ff */
[----:B------:R-:W-:Y:S02]  /*22c0*/  IMAD.SHL.U32 R20, R20, 0x80, RZ ;  /* 0x0000008014147824 */ /* 0x000fe400078e00ff */
[----:B------:R-:W-:-:S03]  /*22d0*/  IMAD.WIDE.U32 R124, R42, 0xe0, RZ ;  /* 0x000000e02a7c7825 */ /* 0x000fc600078e00ff */
[----:B------:R-:W-:Y:S01]  /*22e0*/  LOP3.LUT R20, R20, 0x380, RZ, 0xc0, !PT ;  /* 0x0000038014147812 */ /* 0x000fe200078ec0ff */
[----:B------:R-:W-:Y:S02]  /*22f0*/  IMAD.SHL.U32 R104, R42, 0x40, RZ ;  /* 0x000000402a687824 */ /* 0x000fe400078e00ff */
[----:B------:R-:W-:Y:S01]  /*2300*/  IMAD.IADD R40, R125, 0x1, R21 ;  /* 0x000000017d287824 */ /* 0x000fe200078e0215 */
[----:B------:R-:W-:Y:S01]  /*2310*/  SHF.R.U32.HI R140, RZ, 0x3, R20 ;  /* 0x00000003ff8c7819 */ /* 0x000fe20000011614 */
[C---:B------:R-:W-:Y:S02]  /*2320*/  IMAD R35, R228.reuse, R43, R12 ;  /* 0x0000002be4237224 */ /* 0x040fe400078e020c */
[----:B------:R-:W-:-:S04]  /*2330*/  IMAD.WIDE.U32 R132, R228, R42, R104 ;  /* 0x0000002ae4847225 */ /* 0x000fc800078e0068 */
[----:B----4-:R-:W-:-:S04]  /*2340*/  IMAD.WIDE.U32 R8, R228, R38, R18 ;  /* 0x00000026e4087225 */ /* 0x010fc800078e0012 */
[C---:B------:R-:W-:Y:S02]  /*2350*/  VIADD R14, R228.reuse, 0xc0 ;  /* 0x000000c0e40e7836 */ /* 0x040fe40000000000 */
[----:B0-----:R-:W-:Y:S01]  /*2360*/  IMAD.WIDE.U32 R10, R228, R98, R18 ;  /* 0x00000062e40a7225 */ /* 0x001fe200078e0012 */
[----:B------:R-:W-:-:S03]  /*2370*/  IADD3 R43, R35, R133, RZ ;  /* 0x00000085232b7210 */ /* 0x000fc60007ffe0ff */
[----:B------:R-:W-:Y:S01]  /*2380*/  IMAD.MOV.U32 R90, RZ, RZ, R8 ;  /* 0x000000ffff5a7224 */ /* 0x000fe200078e0008 */
[----:B------:R-:W-:Y:S01]  /*2390*/  MOV R96, R10 ;  /* 0x0000000a00607202 */ /* 0x000fe20000000f00 */
[----:B------:R-:W-:Y:S01]  /*23a0*/  IMAD.SHL.U32 R14, R14, 0x80, RZ ;  /* 0x000000800e0e7824 */ /* 0x000fe200078e00ff */
[C---:B------:R-:W-:Y:S01]  /*23b0*/  SHF.L.U64.HI R10, R38.reuse, 0x7, R39 ;  /* 0x00000007260a7819 */ /* 0x040fe20000010227 */
[C---:B------:R-:W-:Y:S02]  /*23c0*/  IMAD.SHL.U32 R8, R38.reuse, 0x80, RZ ;  /* 0x0000008026087824 */ /* 0x040fe400078e00ff */
[----:B------:R-:W-:Y:S01]  /*23d0*/  IMAD.WIDE.U32 R92, R38, 0xe0, RZ ;  /* 0x000000e0265c7825 */ /* 0x000fe200078e00ff */
[----:B------:R-:W-:-:S03]  /*23e0*/  LOP3.LUT R14, R14, 0x380, RZ, 0xc0, !PT ;  /* 0x000003800e0e7812 */ /* 0x000fc600078ec0ff */
[----:B------:R-:W-:Y:S01]  /*23f0*/  IMAD.WIDE.U32 R102, R228, R42, R18 ;  /* 0x0000002ae4667225 */ /* 0x000fe200078e0012 */
[----:B------:R-:W-:-:S03]  /*2400*/  SHF.R.U32.HI R139, RZ, 0x3, R14 ;  /* 0x00000003ff8b7819 */ /* 0x000fc6000001160e */
[----:B------:R-:W-:Y:S02]  /*2410*/  IMAD R27, R99, 0xe0, RZ ;  /* 0x000000e0631b7824 */ /* 0x000fe400078e02ff */
[----:B------:R-:W-:Y:S02]  /*2420*/  IMAD.IADD R35, R103, 0x1, R35 ;  /* 0x0000000167237824 */ /* 0x000fe400078e0223 */
[----:B------:R-:W-:-:S05]  /*2430*/  VIADD R30, R228, 0x40 ;  /* 0x00000040e41e7836 */ /* 0x000fca0000000000 */
[----:B------:R-:W-:Y:S02]  /*2440*/  SHF.R.S32.HI R123, RZ, 0x1f, R30 ;  /* 0x0000001fff7b7819 */ /* 0x000fe4000001141e */
[----:B------:R-:W-:Y:S02]  /*2450*/  SHF.R.S32.HI R3, RZ, 0x1f, R0 ;  /* 0x0000001fff037819 */ /* 0x000fe40000011400 */
[----:B------:R-:W-:Y:S02]  /*2460*/  SEL R7, R0, RZ, !P0 ;  /* 0x000000ff00077207 */ /* 0x000fe40004000000 */
[----:B------:R-:W-:Y:S02]  /*2470*/  SEL R3, R3, RZ, !P0 ;  /* 0x000000ff03037207 */ /* 0x000fe40004000000 */
[----:B------:R-:W-:Y:S01]  /*2480*/  IADD3 R100, P0, R228, R101, RZ ;  /* 0x00000065e4647210 */ /* 0x000fe20007f1e0ff */
[----:B------:R-:W-:-:S04]  /*2490*/  IMAD.WIDE.U32 R44, R7, UR6, R4 ;  /* 0x00000006072c7c25 */ /* 0x000fc8000f8e0004 */
[----:B------:R-:W-:Y:S02]  /*24a0*/  IMAD R0, R3, UR6, RZ ;  /* 0x0000000603007c24 */ /* 0x000fe4000f8e02ff */
[C---:B------:R-:W-:Y:S02]  /*24b0*/  IMAD.X R101, R28.reuse, 0x1, R15, P0 ;  /* 0x000000011c657824 */ /* 0x040fe400000e060f */
[----:B------:R-:W-:Y:S01]  /*24c0*/  IMAD R49, R7, UR7, R0 ;  /* 0x0000000707317c24 */ /* 0x000fe2000f8e0200 */
[----:B------:R-:W-:Y:S05]  /*24d0*/  @!P6 WARPSYNC.ALL ;  /* 0x000000000000e948 */ /* 0x000fea0003800000 */
[----:B------:R-:W-:Y:S01]  /*24e0*/  ULDC.64 UR4, c[0x0][0x330] ;  /* 0x0000cc0000047ab9 */ /* 0x000fe20000000a00 */
[----:B------:R-:W-:-:S02]  /*24f0*/  IMAD R0, R28, R38, RZ ;  /* 0x000000261c007224 */ /* 0x000fc400078e02ff */
[----:B------:R-:W-:-:S04]  /*2500*/  IMAD.WIDE.U32 R4, R29, UR4, R18 ;  /* 0x000000041d047c25 */ /* 0x000fc8000f8e0012 */
[----:B------:R-:W-:Y:S01]  /*2510*/  IMAD R47, R29, UR5, R5 ;  /* 0x000000051d2f7c24 */ /* 0x000fe2000f8e0205 */
[----:B------:R-:W-:Y:S01]  /*2520*/  ULDC.64 UR4, c[0x0][0x338] ;  /* 0x0000ce0000047ab9 */ /* 0x000fe20000000a00 */
[----:B------:R-:W-:Y:S02]  /*2530*/  IMAD.MOV.U32 R46, RZ, RZ, R4 ;  /* 0x000000ffff2e7224 */ /* 0x000fe400078e0004 */
[----:B------:R-:W-:Y:S02]  /*2540*/  IMAD R3, R3, UR4, RZ ;  /* 0x0000000403037c24 */ /* 0x000fe4000f8e02ff */
[----:B------:R-:W-:Y:S02]  /*2550*/  IMAD R91, R228, R39, R0 ;  /* 0x00000027e45b7224 */ /* 0x000fe400078e0200 */
[----:B------:R-:W-:Y:S01]  /*2560*/  IMAD R51, R7, UR5, R3 ;  /* 0x0000000507337c24 */ /* 0x000fe2000f8e0203 */
[----:B------:R-:W-:Y:S01]  /*2570*/  SEL R3, R115, RZ, P2 ;  /* 0x000000ff73037207 */ /* 0x000fe20001000000 */
[----:B------:R-:W-:-:S02]  /*2580*/  IMAD R0, R28, R98, RZ ;  /* 0x000000621c007224 */ /* 0x000fc400078e02ff */
[----:B------:R-:W-:Y:S01]  /*2590*/  IMAD.WIDE.U32 R46, R7, UR4, R46 ;  /* 0x00000004072e7c25 */ /* 0x000fe2000f8e002e */
[----:B------:R-:W-:Y:S01]  /*25a0*/  IADD3 R41, P0, R104, R132, RZ ;  /* 0x0000008468297210 */ /* 0x000fe20007f1e0ff */
[----:B------:R-:W-:Y:S02]  /*25b0*/  ULDC UR4, c[0x0][0x2f4] ;  /* 0x0000bd0000047ab9 */ /* 0x000fe40000000800 */
[----:B------:R-:W-:-:S04]  /*25c0*/  IMAD.WIDE.U32 R6, R228, R98, R22 ;  /* 0x00000062e4067225 */ /* 0x000fc800078e0016 */
[----:B------:R-:W-:Y:S02]  /*25d0*/  IMAD R97, R228, R99, R0 ;  /* 0x00000063e4617224 */ /* 0x000fe400078e0200 */
[----:B------:R-:W-:Y:S02]  /*25e0*/  IMAD.IADD R3, R18, 0x1, R3 ;  /* 0x0000000112037824 */ /* 0x000fe400078e0203 */
[----:B------:R-:W-:Y:S01]  /*25f0*/  IMAD.IADD R95, R7, 0x1, R97 ;  /* 0x00000001075f7824 */ /* 0x000fe200078e0261 */
[----:B-----5:R-:W-:Y:S01]  /*2600*/  SHF.R.S32.HI R7, RZ, 0x1f, R119 ;  /* 0x0000001fff077819 */ /* 0x020fe20000011477 */
[----:B-1----:R-:W-:Y:S01]  /*2610*/  VIADD R28, R26, 0xffffff80 ;  /* 0xffffff801a1c7836 */ /* 0x002fe20000000000 */
[----:B------:R-:W-:Y:S01]  /*2620*/  SHF.R.S32.HI R0, RZ, 0x1f, R3 ;  /* 0x0000001fff007819 */ /* 0x000fe20000011403 */
[----:B------:R-:W-:-:S03]  /*2630*/  IMAD.WIDE.U32 R4, R228, R38, R22 ;  /* 0x00000026e4047225 */ /* 0x000fc600078e0016 */
[----:B------:R-:W-:Y:S01]  /*2640*/  LEA.HI R13, R0, R3, RZ, 0x4 ;  /* 0x00000003000d7211 */ /* 0x000fe200078f20ff */
[----:B------:R-:W-:Y:S01]  /*2650*/  IMAD R0, R7, R98, RZ ;  /* 0x0000006207007224 */ /* 0x000fe200078e02ff */
[----:B------:R-:W-:Y:S01]  /*2660*/  SHF.R.S32.HI R53, RZ, 0x1f, R28 ;  /* 0x0000001fff357819 */ /* 0x000fe2000001141c */
[----:B------:R-:W-:Y:S02]  /*2670*/  VIADD R26, R228, 0x40 ;  /* 0x00000040e41a7836 */ /* 0x000fe40000000000 */
[----:B------:R-:W-:Y:S01]  /*2680*/  IMAD R29, R119, R99, R0 ;  /* 0x00000063771d7224 */ /* 0x000fe200078e0200 */
[----:B------:R-:W-:Y:S01]  /*2690*/  SHF.L.U32 R0, R229, 0x7, RZ ;  /* 0x00000007e5007819 */ /* 0x000fe200000006ff */
[----:B------:R-:W-:Y:S01]  /*26a0*/  IMAD.IADD R5, R5, 0x1, R91 ;  /* 0x0000000105057824 */ /* 0x000fe200078e025b */
[----:B------:R-:W-:Y:S01]  /*26b0*/  LOP3.LUT R21, R20, 0x70, R13, 0xf8, !PT ;  /* 0x0000007014157812 */ /* 0x000fe200078ef80d */
[----:B------:R-:W-:Y:S01]  /*26c0*/  VIADD R20, R228, 0x40 ;  /* 0x00000040e4147836 */ /* 0x000fe20000000000 */
[----:B------:R-:W-:Y:S01]  /*26d0*/  LEA.HI R53, R53, R28, RZ, 0x5 ;  /* 0x0000001c35357211 */ /* 0x000fe200078f28ff */
[----:B------:R-:W-:Y:S01]  /*26e0*/  IMAD.SHL.U32 R26, R26, 0x80, RZ ;  /* 0x000000801a1a7824 */ /* 0x000fe200078e00ff */
[----:B------:R-:W-:Y:S01]  /*26f0*/  LOP3.LUT R0, R0, 0x380, RZ, 0xc0, !PT ;  /* 0x0000038000007812 */ /* 0x000fe200078ec0ff */
[----:B------:R-:W-:-:S02]  /*2700*/  IMAD.SHL.U32 R20, R20, 0x80, RZ ;  /* 0x0000008014147824 */ /* 0x000fc400078e00ff */
[----:B------:R-:W-:Y:S01]  /*2710*/  IMAD.SHL.U32 R53, R53, 0x20, RZ ;  /* 0x0000002035357824 */ /* 0x000fe200078e00ff */
[----:B------:R-:W-:Y:S01]  /*2720*/  SHF.R.U32.HI R106, RZ, 0x3, R0 ;  /* 0x00000003ff6a7819 */ /* 0x000fe20000011600 */
[----:B------:R-:W-:Y:S01]  /*2730*/  IMAD.IADD R91, R91, 0x1, R9 ;  /* 0x000000015b5b7824 */ /* 0x000fe200078e0209 */
[----:B------:R-:W-:Y:S01]  /*2740*/  LOP3.LUT R15, R0, 0x30, R18, 0xf8, !PT ;  /* 0x00000030000f7812 */ /* 0x000fe200078ef812 */
[----:B------:R-:W-:Y:S01]  /*2750*/  IMAD.IADD R97, R97, 0x1, R11 ;  /* 0x0000000161617824 */ /* 0x000fe200078e020b */
[----:B------:R-:W-:Y:S01]  /*2760*/  LOP3.LUT R26, R26, 0x380, RZ, 0xc0, !PT ;  /* 0x000003801a1a7812 */ /* 0x000fe200078ec0ff */
[----:B------:R-:W-:Y:S01]  /*2770*/  IMAD.MOV.U32 R94, RZ, RZ, R6 ;  /* 0x000000ffff5e7224 */ /* 0x000fe200078e0006 */
[----:B------:R-:W-:Y:S01]  /*2780*/  LOP3.LUT R20, R20, 0x380, RZ, 0xc0, !PT ;  /* 0x0000038014147812 */ /* 0x000fe200078ec0ff */
[----:B------:R-:W-:Y:S01]  /*2790*/  IMAD R6, R7, R38, RZ ;  /* 0x0000002607067224 */ /* 0x000fe200078e02ff */
[----:B------:R-:W-:Y:S01]  /*27a0*/  LOP3.LUT R15, R15, R106, RZ, 0x3c, !PT ;  /* 0x0000006a0f0f7212 */ /* 0x000fe200078e3cff */
[C---:B------:R-:W-:Y:S01]  /*27b0*/  IMAD.SHL.U32 R9, R38.reuse, 0x40, RZ ;  /* 0x0000004026097824 */ /* 0x040fe200078e00ff */
[----:B------:R-:W-:Y:S01]  /*27c0*/  LOP3.LUT R53, R53, 0xfffffc00, RZ, 0xc0, !PT ;  /* 0xfffffc0035357812 */ /* 0x000fe200078ec0ff */
[----:B------:R-:W-:Y:S01]  /*27d0*/  IMAD.WIDE.U32 R88, R119, R38, R4 ;  /* 0x0000002677587225 */ /* 0x000fe200078e0004 */
[----:B------:R-:W-:-:S03]  /*27e0*/  SHF.L.U64.HI R11, R38, 0x6, R39 ;  /* 0x00000006260b7819 */ /* 0x000fc60000010227 */
[----:B------:R-:W-:Y:S01]  /*27f0*/  IMAD.WIDE.U32 R90, R119, R38, R90 ;  /* 0x00000026775a7225 */ /* 0x000fe200078e005a */
[----:B------:R-:W-:Y:S02]  /*2800*/  LOP3.LUT R12, R26, 0x70, R13, 0xf8, !PT ;  /* 0x000000701a0c7812 */ /* 0x000fe400078ef80d */
[----:B------:R-:W-:Y:S01]  /*2810*/  SHF.R.U32.HI R20, RZ, 0x3, R20 ;  /* 0x00000003ff147819 */ /* 0x000fe20000011614 */
[----:B------:R-:W-:Y:S01]  /*2820*/  IMAD.X R38, R43, 0x1, R105, P0 ;  /* 0x000000012b267824 */ /* 0x000fe200000e0669 */
[----:B------:R-:W-:Y:S01]  /*2830*/  IADD3 R37, P0, R41, R104, RZ ;  /* 0x0000006829257210 */ /* 0x000fe20007f1e0ff */
[----:B------:R-:W-:Y:S01]  /*2840*/  IMAD R31, R119, R39, R6 ;  /* 0x00000027771f7224 */ /* 0x000fe200078e0206 */
[C---:B------:R-:W-:Y:S01]  /*2850*/  SHF.L.U64.HI R7, R98.reuse, 0x6, R99 ;  /* 0x0000000662077819 */ /* 0x040fe20000010263 */
[----:B------:R-:W-:Y:S01]  /*2860*/  IMAD.IADD R34, R53, 0x1, R15 ;  /* 0x0000000135227824 */ /* 0x000fe200078e020f */
[C---:B------:R-:W-:Y:S01]  /*2870*/  SHF.L.U64.HI R6, R98.reuse, 0x7, R99 ;  /* 0x0000000762067819 */ /* 0x040fe20000010263 */
[----:B------:R-:W-:Y:S01]  /*2880*/  IMAD.SHL.U32 R5, R98, 0x40, RZ ;  /* 0x0000004062057824 */ /* 0x000fe200078e00ff */
[----:B------:R-:W-:Y:S01]  /*2890*/  LOP3.LUT R15, R0, 0x70, R13, 0xf8, !PT ;  /* 0x00000070000f7812 */ /* 0x000fe200078ef80d */
[----:B------:R-:W-:Y:S01]  /*28a0*/  IMAD.SHL.U32 R4, R98, 0x80, RZ ;  /* 0x0000008062047824 */ /* 0x000fe200078e00ff */
[----:B------:R-:W-:Y:S01]  /*28b0*/  IADD3.X R33, R38, R105, RZ, P0, !PT ;  /* 0x0000006926217210 */ /* 0x000fe200007fe4ff */
[----:B------:R-:W-:Y:S01]  /*28c0*/  IMAD.WIDE.U32 R94, R119, R98, R94 ;  /* 0x00000062775e7225 */ /* 0x000fe200078e005e */
[----:B------:R-:W-:-:S02]  /*28d0*/  LOP3.LUT R14, R14, 0x70, R13, 0xf8, !PT ;  /* 0x000000700e0e7812 */ /* 0x000fc400078ef80d */
[----:B------:R-:W-:Y:S01]  /*28e0*/  LOP3.LUT R113, R12, R20, RZ, 0x3c, !PT ;  /* 0x000000140c717212 */ /* 0x000fe200078e3cff */
[----:B------:R-:W-:Y:S01]  /*28f0*/  IMAD.WIDE.U32 R96, R119, R98, R96 ;  /* 0x0000006277607225 */ /* 0x000fe200078e0060 */
[----:B------:R-:W-:Y:S02]  /*2900*/  IADD3 R26, P0, R44, R102, RZ ;  /* 0x000000662c1a7210 */ /* 0x000fe40007f1e0ff */
[----:B------:R-:W-:Y:S01]  /*2910*/  IADD3 R20, R45, R49, RZ ;  /* 0x000000312d147210 */ /* 0x000fe20007ffe0ff */
[----:B------:R-:W-:Y:S01]  /*2920*/  IMAD.WIDE.U32 R98, R98, 0xe0, RZ ;  /* 0x000000e062627825 */ /* 0x000fe200078e00ff */
[----:B------:R-:W-:Y:S02]  /*2930*/  LOP3.LUT R114, R15, R106, RZ, 0x3c, !PT ;  /* 0x0000006a0f727212 */ /* 0x000fe400078e3cff */
[----:B------:R-:W-:Y:S01]  /*2940*/  LOP3.LUT R108, R14, R139, RZ, 0x3c, !PT ;  /* 0x0000008b0e6c7212 */ /* 0x000fe200078e3cff */
[----:B------:R-:W-:Y:S01]  /*2950*/  IMAD.IADD R36, R99, 0x1, R27 ;  /* 0x0000000163247824 */ /* 0x000fe200078e021b */
[----:B------:R-:W-:Y:S01]  /*2960*/  IADD3 R15, P1, R44, 0x40, RZ ;  /* 0x000000402c0f7810 */ /* 0x000fe20007f3e0ff */
[----:B------:R-:W-:Y:S01]  /*2970*/  VIADD R3, R18, 0x40 ;  /* 0x0000004012037836 */ /* 0x000fe20000000000 */
[----:B------:R-:W-:Y:S01]  /*2980*/  SHF.R.S32.HI R28, RZ, 0x4, R13 ;  /* 0x00000004ff1c7819 */ /* 0x000fe2000001140d */
[----:B------:R-:W-:Y:S01]  /*2990*/  IMAD R39, R39, 0xe0, RZ ;  /* 0x000000e027277824 */ /* 0x000fe200078e02ff */
[----:B------:R-:W-:Y:S01]  /*29a0*/  LOP3.LUT R27, R13, 0xfffffff0, RZ, 0xc0, !PT ;  /* 0xfffffff00d1b7812 */ /* 0x000fe200078ec0ff */
[--C-:B------:R-:W-:Y:S01]  /*29b0*/  IMAD.X R13, R35, 0x1, R20.reuse, P0 ;  /* 0x00000001230d7824 */ /* 0x100fe200000e0614 */
[----:B------:R-:W-:Y:S01]  /*29c0*/  LOP3.LUT R112, R21, R140, RZ, 0x3c, !PT ;  /* 0x0000008c15707212 */ /* 0x000fe200078e3cff */
[----:B------:R-:W-:Y:S01]  /*29d0*/  IMAD.SHL.U32 R115, R115, 0x2, RZ ;  /* 0x0000000273737824 */ /* 0x000fe200078e00ff */
[----:B------:R-:W-:Y:S01]  /*29e0*/  IADD3 R14, P2, R26, 0x40, RZ ;  /* 0x000000401a0e7810 */ /* 0x000fe20007f5e0ff */
[----:B------:R-:W-:Y:S01]  /*29f0*/  IMAD.IADD R32, R89, 0x1, R31 ;  /* 0x0000000159207824 */ /* 0x000fe200078e021f */
[----:B------:R-:W-:Y:S01]  /*2a00*/  SHF.R.S32.HI R21, RZ, 0x1f, R27 ;  /* 0x0000001fff157819 */ /* 0x000fe2000001141b */
[----:B------:R-:W-:Y:S01]  /*2a10*/  IMAD.IADD R30, R95, 0x1, R29 ;  /* 0x000000015f1e7824 */ /* 0x000fe200078e021d */
[----:B------:R-:W-:Y:S01]  /*2a20*/  ISETP.GE.AND P0, PT, R18, UR4, PT ;  /* 0x0000000412007c0c */ /* 0x000fe2000bf06270 */
[----:B------:R-:W-:Y:S01]  /*2a30*/  IMAD.X R12, RZ, RZ, R20, P1 ;  /* 0x000000ffff0c7224 */ /* 0x000fe200008e0614 */
[----:B------:R-:W-:Y:S01]  /*2a40*/  ISETP.GE.AND P1, PT, R3, UR4, PT ;  /* 0x0000000403007c0c */ /* 0x000fe2000bf26270 */
[----:B------:R-:W-:-:S02]  /*2a50*/  IMAD.IADD R39, R93, 0x1, R39 ;  /* 0x000000015d277824 */ /* 0x000fc400078e0227 */
[----:B------:R-:W-:Y:S02]  /*2a60*/  IMAD.IADD R31, R31, 0x1, R91 ;  /* 0x000000011f1f7824 */ /* 0x000fe400078e025b */
[----:B------:R-:W-:Y:S02]  /*2a70*/  IMAD.IADD R29, R29, 0x1, R97 ;  /* 0x000000011d1d7824 */ /* 0x000fe400078e0261 */
[----:B------:R-:W-:Y:S02]  /*2a80*/  IMAD.IADD R114, R53, 0x1, R114 ;  /* 0x0000000135727824 */ /* 0x000fe400078e0272 */
[----:B---3--:R-:W-:Y:S02]  /*2a90*/  IMAD.IADD R113, R52, 0x1, R113 ;  /* 0x0000000134717824 */ /* 0x008fe400078e0271 */
[----:B------:R-:W-:Y:S02]  /*2aa0*/  IMAD.IADD R112, R50, 0x1, R112 ;  /* 0x0000000132707824 */ /* 0x000fe400078e0270 */
[----:B--2---:R-:W-:-:S02]  /*2ab0*/  IMAD.IADD R108, R48, 0x1, R108 ;  /* 0x00000001306c7824 */ /* 0x004fc400078e026c */
[----:B------:R-:W-:Y:S02]  /*2ac0*/  IMAD.X R109, RZ, RZ, R13, P2 ;  /* 0x000000ffff6d7224 */ /* 0x000fe400010e060d */
[----:B------:R-:W-:Y:S01]  /*2ad0*/  IMAD.IADD R110, R47, 0x1, R51 ;  /* 0x000000012f6e7824 */ /* 0x000fe200078e0233 */
[----:B------:R-:W-:Y:S06]  /*2ae0*/  @!P6 BAR.SYNC.DEFER_BLOCKING 0x9, 0x100 ;  /* 0x024400000000eb1d */ /* 0x000fec0000010000 */
.L_x_6386:
[----:B------:R-:W2:Y:S01]  /*2af0*/  LDL.LU R48, [R1+0x18] ;  /* 0x0000180001307983 */ /* 0x000ea20000300800 */
[----:B------:R-:W-:Y:S01]  /*2b00*/  IADD3 R25, R25, -0x1, RZ ;  /* 0xffffffff19197810 */ /* 0x000fe20007ffe0ff */
[----:B------:R-:W0:Y:S01]  /*2b10*/  LDC R128, c[0x0][0x3f4] ;  /* 0x0000fd00ff807b82 */ /* 0x000e220000000800 */
[----:B------:R-:W-:Y:S01]  /*2b20*/  IMAD R116, R17, 0x7000, R34 ;  /* 0x0000700011747824 */ /* 0x000fe200078e0222 */
[----:B------:R-:W-:Y:S05]  /*2b30*/  YIELD ;  /* 0x0000000000007946 */ /* 0x000fea0003800000 */
[----:B------:R-:W-:Y:S01]  /*2b40*/  ISETP.GT.AND P3, PT, R25, R24, PT ;  /* 0x000000181900720c */ /* 0x000fe20003f64270 */
[----:B------:R-:W-:Y:S01]  /*2b50*/  BSSY B0, `(.L_x_6303) ;  /* 0x000097e000007945 */ /* 0x000fe20003800000 */
[----:B------:R-:W-:Y:S01]  /*2b60*/  IMAD.IADD R117, R16, 0x1, R116 ;  /* 0x0000000110757824 */ /* 0x000fe200078e0274 */
[----:B0-----:R-:W-:-:S02]  /*2b70*/  ISETP.GE.AND P2, PT, R128, 0x1, PT ;  /* 0x000000018000780c */ /* 0x001fc40003f46270 */
[----:B--2---:R-:W-:-:S08]  /*2b80*/  LOP3.LUT R48, R48, 0xfffffffb, RZ, 0xc0, !PT ;  /* 0xfffffffb30307812 */ /* 0x004fd000078ec0ff */
[----:B------:R-:W-:-:S05]  /*2b90*/  @P3 LOP3.LUT R48, R48, 0x4, RZ, 0xfc, !PT ;  /* 0x0000000430303812 */ /* 0x000fca00078efcff */
[----:B------:R0:W-:Y:S01]  /*2ba0*/  STL [R1+0x18], R48 ;  /* 0x0000183001007387 */ /* 0x0001e20000100800 */
[----:B------:R-:W-:Y:S05]  /*2bb0*/  @!P2 BRA `(.L_x_6304) ;  /* 0x000000900024a947 */ /* 0x000fea0003800000 */
[----:B------:R-:W-:Y:S01]  /*2bc0*/  ULDC.U8 UR4, c[0x0][0x410] ;  /* 0x0001040000047ab9 */ /* 0x000fe20000000000 */
[----:B------:R-:W-:Y:S01]  /*2bd0*/  SHF.R.S32.HI R49, RZ, 0x1f, R25 ;  /* 0x0000001fff317819 */ /* 0x000fe20000011419 */
[-C--:B0-----:R-:W-:Y:S01]  /*2be0*/  IMAD R48, R40, R25.reuse, RZ ;  /* 0x0000001928307224 */ /* 0x081fe200078e02ff */
        /* <DEDUP_REMOVED lines=50> */
.L_x_6307:
[----:B------:R-:W-:Y:S05]  /*2f10*/  BSYNC B1 ;  /* 0x0000000000017941 */ /* 0x000fea0003800000 */
.L_x_6306:
        /* <DEDUP_REMOVED lines=26> */
.L_x_6309:
[----:B------:R-:W-:Y:S05]  /*30c0*/  BSYNC B1 ;  /* 0x0000000000017941 */ /* 0x000fea0003800000 */
.L_x_6308:
[----:B0-----:R-:W-:Y:S01]  /*30d0*/  VIADD R84, R228, 0x80 ;  /* 0x00000080e4547836 */ /* 0x001fe20000000000 */
[----:B------:R-:W-:Y:S04]  /*30e0*/  BSSY B1, `(.L_x_6310) ;  /* 0x0000018000017945 */ /* 0x000fe80003800000 */
[----:B------:R-:W-:-:S04]  /*30f0*/  ISETP.GE.AND P4, PT, R84, R118, PT ;  /* 0x000000765400720c */ /* 0x000fc80003f86270 */
[----:B------:R-:W-:-:S09]  /*3100*/  P2R R136, PR, RZ, 0x10 ;  /* 0x00000010ff887803 */ /* 0x000fd20000000000 */
        /* <DEDUP_REMOVED lines=21> */
.L_x_6311:
[----:B------:R-:W-:Y:S05]  /*3260*/  BSYNC B1 ;  /* 0x0000000000017941 */ /* 0x000fea0003800000 */
.L_x_6310:
[----:B0-----:R-:W-:Y:S01]  /*3270*/  IADD3 R84, R228, 0xc0, RZ ;  /* 0x000000c0e4547810 */ /* 0x001fe20007ffe0ff */
[----:B------:R-:W-:Y:S03]  /*3280*/  BSSY B1, `(.L_x_6312) ;  /* 0x000001d000017945 */ /* 0x000fe60003800000 */
        /* <DEDUP_REMOVED lines=28> */
.L_x_6313:
[----:B------:R-:W-:Y:S05]  /*3450*/  BSYNC B1 ;  /* 0x0000000000017941 */ /* 0x000fea0003800000 */
.L_x_6312:
[----:B0-----:R-:W2:Y:S01]  /*3460*/  LDL R48, [R1+0x48] ;  /* 0x0000480001307983 */ /* 0x001ea20000100800 */
[----:B------:R-:W-:Y:S01]  /*3470*/  IMAD.MOV.U32 R153, RZ, RZ, R78 ;  /* 0x000000ffff997224 */ /* 0x000fe200078e004e */
[----:B-----5:R-:W-:Y:S01]  /*3480*/  MOV R148, R70 ;  /* 0x0000004600947202 */ /* 0x020fe20000000f00 */
        /* <DEDUP_REMOVED lines=12> */
[----:B--2---:R-:W-:-:S13]  /*3550*/  R2UR UR4, R48 ;  /* 0x00000000300472ca */ /* 0x004fda00000e0000 */
[----:B------:R-:W-:-:S06]  /*3560*/  UISETP.NE.AND UP0, UPT, UR4, 0x3, UPT ;  /* 0x000000030400788c */ /* 0x000fcc000bf05270 */
[----:B------:R-:W-:-:S13]  /*3570*/  PLOP3.LUT P5, PT, PT, PT, UP0, 0x80, 0x0 ;  /* 0x000000000000781c */ /* 0x000fda0003faf008 */
[----:B------:R-:W-:Y:S05]  /*3580*/  @!P5 BRA `(.L_x_6314) ;  /* 0x000000000004d947 */ /* 0x000fea0003800000 */
[----:B------:R-:W-:Y:S01]  /*3590*/  BPT.TRAP 0x1 ;  /* 0x000000040000795c */ /* 0x000fe20000300000 */
.L_x_6314:
[----:B------:R-:W-:Y:S01]  /*35a0*/  IMAD R111, R17, 0x8, R16 ;  /* 0x00000008116f7824 */ /* 0x000fe200078e0210 */
[----:B------:R-:W-:Y:S01]  /*35b0*/  SHF.L.U32 R130, R231, 0x1f, RZ ;  /* 0x0000001fe7827819 */ /* 0x000fe200000006ff */
[----:B------:R-:W-:Y:S03]  /*35c0*/  BSSY B1, `(.L_x_6315) ;  /* 0x0000003000017945 */ /* 0x000fe60003800000 */
[----:B------:R-:W0:Y:S02]  /*35d0*/  SYNCS.PHASECHK.TRANS64.TRYWAIT P6, [R111+URZ+0x2e890], R130 ;  /* 0x02e890826f0075a7 */ /* 0x000e2400080c017f */
[----:B0-----:R-:W-:Y:S05]  /*35e0*/  @!P6 BRA `(.L_x_6316) ;  /* 0x0000022c0088e947 */ /* 0x001fea0003800000 */
.L_x_6603:
[----:B------:R-:W-:Y:S05]  /*35f0*/  BSYNC B1 ;  /* 0x0000000000017941 */ /* 0x000fea0003800000 */
.L_x_6315:
[----:B------:R-:W-:Y:S01]  /*3600*/  BSSY B1, `(.L_x_6317) ;  /* 0x00000f5000017945 */ /* 0x000fe20003800000 */
[----:B------:R-:W-:-:S03]  /*3610*/  IMAD R143, R17, 0x7000, R34 ;  /* 0x00007000118f7824 */ /* 0x000fc600078e0222 */
[----:B------:R-:W-:Y:S05]  /*3620*/  @P2 BRA `(.L_x_6318) ;  /* 0x0000000c00c82947 */ /* 0x000fea0003800000 */
[----:B------:R-:W-:Y:S01]  /*3630*/  IADD3 R152, P2, R102, R126, RZ ;  /* 0x0000007e66987210 */ /* 0x000fe20007f5e0ff */
[----:B------:R-:W-:Y:S04]  /*3640*/  BSSY B2, `(.L_x_6319) ;  /* 0x0000077000027945 */ /* 0x000fe80003800000 */
[----:B------:R-:W-:Y:S01]  /*3650*/  IMAD.X R151, R129, 0x1, R35, P2 ;  /* 0x0000000181977824 */ /* 0x000fe200010e0623 */
[----:B------:R-:W-:Y:S07]  /*3660*/  @P0 BRA `(.L_x_6320) ;  /* 0x0000000400d00947 */ /* 0x000fee0003800000 */
[----:B------:R1:W2:Y:S01]  /*3670*/  LDS.128 R48, [R117+0x20400] ;  /* 0x0204000075307984 */ /* 0x0002a20000000c00 */
[----:B------:R-:W-:Y:S01]  /*3680*/  ISETP.GE.AND P2, PT, R22, R128, PT ;  /* 0x000000801600720c */ /* 0x000fe20003f46270 */
[----:B------:R-:W-:-:S12]  /*3690*/  BSSY B3, `(.L_x_6321) ;  /* 0x000006d000037945 */ /* 0x000fd80003800000 */
[----:B-1----:R-:W-:Y:S05]  /*36a0*/  @P2 BRA `(.L_x_6322) ;  /* 0x0000000400ac2947 */ /* 0x002fea0003800000 */
[--C-:B------:R-:W-:Y:S02]  /*36b0*/  SHF.R.U32.HI R159, RZ, 0x10, R81.reuse ;  /* 0x00000010ff9f7819 */ /* 0x100fe40000011651 */
[--C-:B------:R-:W-:Y:S02]  /*36c0*/  SHF.R.U32.HI R158, RZ, 0x8, R81.reuse ;  /* 0x00000008ff9e7819 */ /* 0x100fe40000011651 */
[----:B------:R-:W-:Y:S02]  /*36d0*/  LOP3.LUT R80, R81, 0xff, RZ, 0xc0, !PT ;  /* 0x000000ff51507812 */ /* 0x000fe400078ec0ff */
[----:B------:R-:W-:Y:S02]  /*36e0*/  SHF.R.U32.HI R81, RZ, 0x18, R81 ;  /* 0x00000018ff517819 */ /* 0x000fe40000011651 */
[--C-:B------:R-:W-:Y:S02]  /*36f0*/  SHF.R.U32.HI R157, RZ, 0x10, R83.reuse ;  /* 0x00000010ff9d7819 */ /* 0x100fe40000011653 */
[----:B------:R-:W-:-:S02]  /*3700*/  SHF.R.U32.HI R155, RZ, 0x8, R83 ;  /* 0x00000008ff9b7819 */ /* 0x000fc40000011653 */
[----:B------:R-:W-:Y:S02]  /*3710*/  LOP3.LUT R82, R83, 0xff, RZ, 0xc0, !PT ;  /* 0x000000ff53527812 */ /* 0x000fe400078ec0ff */
        /* <DEDUP_REMOVED lines=11> */
[-C--:B------:R-:W-:Y:S01]  /*37d0*/  F2FP.F16.E4M3.UNPACK_B R48, R49.reuse ;  /* 0x00000031ff30723e */ /* 0x080fe200020006ff */
        /* <DEDUP_REMOVED lines=10> */
[----:B------:R-:W-:Y:S01]  /*3880*/  FMUL.FTZ R162, R48, R159 ;  /* 0x0000009f30a27220 */ /* 0x000fe20000410000 */
[--C-:B------:R-:W-:Y:S01]  /*3890*/  HADD2.F32 R155, -RZ, R49.reuse.H0_H0 ;  /* 0x20000031ff9b7230 */ /* 0x100fe20000004100 */
[----:B------:R-:W-:Y:S01]  /*38a0*/  F2FP.F16.E4M3.UNPACK_B R154, R154 ;  /* 0x0000009aff9a723e */ /* 0x000fe200020006ff */
[----:B------:R-:W-:Y:S02]  /*38b0*/  HADD2.F32 R156, -RZ, R49.H1_H1 ;  /* 0x30000031ff9c7230 */ /* 0x000fe40000004100 */
[----:B------:R-:W-:Y:S01]  /*38c0*/  FFMA.FTZ R49, R83, R158, R162 ;  /* 0x0000009e53317223 */ /* 0x000fe200000100a2 */
[----:B------:R-:W-:Y:S02]  /*38d0*/  HADD2.F32 R157, -RZ, R157.H1_H1 ;  /* 0x3000009dff9d7230 */ /* 0x000fe40000004100 */
[C---:B------:R-:W-:Y:S01]  /*38e0*/  FMUL.FTZ R159, R155.reuse, R160 ;  /* 0x000000a09b9f7220 */ /* 0x040fe20000410000 */
[----:B------:R-:W-:Y:S01]  /*38f0*/  F2FP.F16.E4M3.UNPACK_B R83, R82.H1 ;  /* 0x00000052ff53723e */ /* 0x000fe200030006ff */
[----:B------:R-:W-:Y:S01]  /*3900*/  FMUL.FTZ R164, R156, R160 ;  /* 0x000000a09ca47220 */ /* 0x000fe20000410000 */
[----:B------:R-:W-:Y:S01]  /*3910*/  FFMA.FTZ R48, R48, R158, -R161 ;  /* 0x0000009e30307223 */ /* 0x000fe200000108a1 */
[-C--:B------:R-:W-:Y:S01]  /*3920*/  FFMA.FTZ R161, R156, R157.reuse, R159 ;  /* 0x0000009d9ca17223 */ /* 0x080fe2000001009f */
[----:B------:R-:W-:Y:S01]  /*3930*/  F2FP.F16.E4M3.UNPACK_B R82, R82 ;  /* 0x00000052ff52723e */ /* 0x000fe200020006ff */
[----:B------:R-:W-:Y:S01]  /*3940*/  FFMA.FTZ R164, R155, R157, -R164 ;  /* 0x0000009d9ba47223 */ /* 0x000fe200000108a4 */
[----:B------:R-:W-:Y:S01]  /*3950*/  F2FP.F16.E4M3.UNPACK_B R156, R144 ;  /* 0x00000090ff9c723e */ /* 0x000fe200020006ff */
[--C-:B------:R-:W-:Y:S01]  /*3960*/  HADD2.F32 R158, -RZ, R154.reuse.H1_H1 ;  /* 0x3000009aff9e7230 */ /* 0x100fe20000004100 */
[-C--:B------:R-:W-:Y:S01]  /*3970*/  F2FP.F16.E4M3.UNPACK_B R163, R81.reuse.H1 ;  /* 0x00000051ffa3723e */ /* 0x080fe200030006ff */
[----:B------:R-:W-:Y:S01]  /*3980*/  HADD2.F32 R157, -RZ, R154.H0_H0 ;  /* 0x2000009aff9d7230 */ /* 0x000fe20000004100 */
[----:B------:R-:W-:Y:S01]  /*3990*/  F2FP.F16.E4M3.UNPACK_B R162, R81 ;  /* 0x00000051ffa2723e */ /* 0x000fe200020006ff */
[--C-:B------:R-:W-:Y:S01]  /*39a0*/  HADD2.F32 R155, -RZ, R83.reuse.H1_H1 ;  /* 0x30000053ff9b7230 */ /* 0x100fe20000004100 */
[----:B------:R-:W-:Y:S01]  /*39b0*/  F2FP.F16.E4M3.UNPACK_B R81, R80 ;  /* 0x00000050ff51723e */ /* 0x000fe200020006ff */
[----:B------:R-:W-:-:S02]  /*39c0*/  HADD2.F32 R154, -RZ, R83.H0_H0 ;  /* 0x20000053ff9a7230 */ /* 0x000fc40000004100 */
[--C-:B------:R-:W-:Y:S02]  /*39d0*/  HADD2.F32 R83, -RZ, R82.reuse.H0_H0 ;  /* 0x20000052ff537230 */ /* 0x100fe40000004100 */
[-C--:B------:R-:W-:Y:S01]  /*39e0*/  FMUL.FTZ R159, R155, R158.reuse ;  /* 0x0000009e9b9f7220 */ /* 0x080fe20000410000 */
[----:B------:R-:W-:Y:S02]  /*39f0*/  HADD2.F32 R144, -RZ, R82.H1_H1 ;  /* 0x30000052ff907230 */ /* 0x000fe40000004100 */
[----:B------:R-:W-:Y:S01]  /*3a00*/  FMUL.FTZ R160, R154, R158 ;  /* 0x0000009e9aa07220 */ /* 0x000fe20000410000 */
        /* <DEDUP_REMOVED lines=13> */
[----:B------:R-:W-:Y:S01]  /*3ae0*/  F2FP.SATFINITE.E4M3.F32.PACK_AB_MERGE_C R144, R161, R164, RZ ;  /* 0x000000a4a190723e */ /* 0x000fe200048070ff */
[----:B------:R-:W-:Y:S01]  /*3af0*/  HADD2.F32 R159, -RZ, R155.H1_H1 ;  /* 0x3000009bff9f7230 */ /* 0x000fe20000004100 */
[----:B------:R-:W-:Y:S01]  /*3b00*/  F2FP.F16.E4M3.UNPACK_B R155, R80.H1 ;  /* 0x00000050ff9b723e */ /* 0x000fe200030006ff */
[----:B------:R-:W-:-:S02]  /*3b10*/  HADD2.F32 R157, -RZ, R156.H1_H1 ;  /* 0x3000009cff9d7230 */ /* 0x000fc40000004100 */
[CC--:B------:R-:W-:Y:S01]  /*3b20*/  FMUL.FTZ R166, R158.reuse, R160.reuse ;  /* 0x000000a09ea67220 */ /* 0x0c0fe20000410000 */
[----:B------:R-:W-:Y:S02]  /*3b30*/  HADD2.F32 R164, -RZ, R162.H1_H1 ;  /* 0x300000a2ffa47230 */ /* 0x000fe40000004100 */
[----:B------:R-:W-:Y:S01]  /*3b40*/  FMUL.FTZ R165, R159, R160 ;  /* 0x000000a09fa57220 */ /* 0x000fe20000410000 */
[----:B------:R-:W-:Y:S01]  /*3b50*/  HADD2.F32 R161, -RZ, R155.H1_H1 ;  /* 0x3000009bffa17230 */ /* 0x000fe20000004100 */
[----:B------:R-:W-:Y:S01]  /*3b60*/  F2FP.F16.E4M3.UNPACK_B R50, R50 ;  /* 0x00000032ff32723e */ /* 0x000fe200020006ff */
[----:B------:R-:W-:Y:S01]  /*3b70*/  HADD2.F32 R156, -RZ, R156.H0_H0 ;  /* 0x2000009cff9c7230 */ /* 0x000fe20000004100 */
[----:B------:R-:W-:Y:S01]  /*3b80*/  F2FP.SATFINITE.E4M3.F32.PACK_AB_MERGE_C R49, R49, R48, R144 ;  /* 0x000000303131723e */ /* 0x000fe20004807090 */
[----:B------:R-:W-:Y:S02]  /*3b90*/  HADD2.F32 R160, -RZ, R81.H1_H1 ;  /* 0x30000051ffa07230 */ /* 0x000fe40000004100 */
[----:B------:R-:W-:Y:S01]  /*3ba0*/  FFMA.FTZ R80, R158, R161, -R165 ;  /* 0x000000a19e507223 */ /* 0x000fe200000108a5 */
[-C--:B------:R-:W-:Y:S01]  /*3bb0*/  FMUL.FTZ R165, R157, R164.reuse ;  /* 0x000000a49da57220 */ /* 0x080fe20000410000 */
[----:B------:R-:W-:Y:S01]  /*3bc0*/  F2FP.F16.E4M3.UNPACK_B R158, R51 ;  /* 0x00000033ff9e723e */ /* 0x000fe200020006ff */
[C---:B------:R-:W-:Y:S01]  /*3bd0*/  FMUL.FTZ R164, R156.reuse, R164 ;  /* 0x000000a49ca47220 */ /* 0x040fe20000410000 */
[----:B------:R-:W-:Y:S01]  /*3be0*/  FFMA.FTZ R51, R159, R161, R166 ;  /* 0x000000a19f337223 */ /* 0x000fe200000100a6 */
[----:B------:R-:W-:Y:S01]  /*3bf0*/  FFMA.FTZ R165, R156, R160, -R165 ;  /* 0x000000a09ca57223 */ /* 0x000fe200000108a5 */
[----:B------:R-:W-:-:S02]  /*3c00*/  HADD2.F32 R156, -RZ, R50.H0_H0 ;  /* 0x20000032ff9c7230 */ /* 0x000fc40000004100 */
[----:B------:R-:W-:Y:S01]  /*3c10*/  FFMA.FTZ R164, R157, R160, R164 ;  /* 0x000000a09da47223 */ /* 0x000fe200000100a4 */
[--C-:B------:R-:W-:Y:S01]  /*3c20*/  HADD2.F32 R157, -RZ, R158.reuse.H0_H0 ;  /* 0x2000009eff9d7230 */ /* 0x100fe20000004100 */
[----:B------:R-:W-:Y:S01]  /*3c30*/  F2FP.SATFINITE.E4M3.F32.PACK_AB_MERGE_C R51, R51, R80, RZ ;  /* 0x000000503333723e */ /* 0x000fe200048070ff */
[----:B------:R-:W-:Y:S01]  /*3c40*/  HADD2.F32 R158, -RZ, R158.H1_H1 ;  /* 0x3000009eff9e7230 */ /* 0x000fe20000004100 */
[----:B------:R-:W-:Y:S01]  /*3c50*/  F2FP.SATFINITE.E4M3.F32.PACK_AB_MERGE_C R48, R83, R82, R154 ;  /* 0x000000525330723e */ /* 0x000fe2000480709a */
[----:B------:R-:W-:Y:S01]  /*3c60*/  HADD2.F32 R163, -RZ, R163.H0_H0 ;  /* 0x200000a3ffa37230 */ /* 0x000fe20000004100 */
[----:B------:R-:W-:Y:S01]  /*3c70*/  F2FP.SATFINITE.E4M3.F32.PACK_AB_MERGE_C R164, R164, R165, RZ ;  /* 0x000000a5a4a4723e */ /* 0x000fe200048070ff */
[----:B------:R-:W-:Y:S02]  /*3c80*/  HADD2.F32 R50, -RZ, R50.H1_H1 ;  /* 0x30000032ff327230 */ /* 0x000fe40000004100 */
[----:B------:R-:W-:Y:S02]  /*3c90*/  HADD2.F32 R159, -RZ, R162.H0_H0 ;  /* 0x200000a2ff9f7230 */ /* 0x000fe40000004100 */
[----:B------:R-:W-:Y:S01]  /*3ca0*/  FMUL.FTZ R160, R158, R163 ;  /* 0x000000a39ea07220 */ /* 0x000fe20000410000 */
[----:B------:R-:W-:-:S02]  /*3cb0*/  HADD2.F32 R155, -RZ, R155.H0_H0 ;  /* 0x2000009bff9b7230 */ /* 0x000fc40000004100 */
[C---:B------:R-:W-:Y:S01]  /*3cc0*/  FMUL.FTZ R163, R157.reuse, R163 ;  /* 0x000000a39da37220 */ /* 0x040fe20000410000 */
[----:B------:R-:W-:Y:S02]  /*3cd0*/  HADD2.F32 R81, -RZ, R81.H0_H0 ;  /* 0x20000051ff517230 */ /* 0x000fe40000004100 */
[-C--:B------:R-:W-:Y:S01]  /*3ce0*/  FMUL.FTZ R161, R50, R159.reuse ;  /* 0x0000009f32a17220 */ /* 0x080fe20000410000 */
[----:B------:R-:W-:Y:S01]  /*3cf0*/  FMUL.FTZ R159, R156, R159 ;  /* 0x0000009f9c9f7220 */ /* 0x000fe20000410000 */
[-C--:B------:R-:W-:Y:S01]  /*3d00*/  FFMA.FTZ R160, R157, R155.reuse, -R160 ;  /* 0x0000009b9da07223 */ /* 0x080fe200000108a0 */
[----:B------:R-:W-:Y:S01]  /*3d10*/  FFMA.FTZ R163, R158, R155, R163 ;  /* 0x0000009b9ea37223 */ /* 0x000fe200000100a3 */
[-C--:B------:R-:W-:Y:S01]  /*3d20*/  FFMA.FTZ R161, R156, R81.reuse, -R161 ;  /* 0x000000519ca17223 */ /* 0x080fe200000108a1 */
[----:B------:R-:W-:-:S03]  /*3d30*/  FFMA.FTZ R50, R50, R81, R159 ;  /* 0x0000005132327223 */ /* 0x000fc6000001009f */
[----:B------:R-:W-:Y:S02]  /*3d40*/  F2FP.SATFINITE.E4M3.F32.PACK_AB_MERGE_C R51, R163, R160, R51 ;  /* 0x000000a0a333723e */ /* 0x000fe40004807033 */
[----:B------:R-:W-:-:S07]  /*3d50*/  F2FP.SATFINITE.E4M3.F32.PACK_AB_MERGE_C R50, R50, R161, R164 ;  /* 0x000000a13232723e */ /* 0x000fce00048070a4 */
.L_x_6322:
[----:B------:R-:W-:Y:S05]  /*3d60*/  BSYNC B3 ;  /* 0x0000000000037941 */ /* 0x000fea0003800000 */
.L_x_6321:
[----:B------:R-:W-:Y:S02]  /*3d70*/  ULDC.64 UR4, c[0x0][0x2e8] ;  /* 0x0000ba0000047ab9 */ /* 0x000fe40000000a00 */
[----:B------:R-:W-:-:S04]  /*3d80*/  IADD3 R80, P2, P6, R152, UR4, R44 ;  /* 0x0000000498507c10 */ /* 0x000fc8000fe5e02c */
[----:B------:R-:W-:-:S05]  /*3d90*/  IADD3.X R81, R151, UR5, R20, P2, P6 ;  /* 0x0000000597517c10 */ /* 0x000fca00097ec414 */
[----:B--2---:R1:W-:Y:S04]  /*3da0*/  STG.E.128 desc[UR60][R80.64], R48 ;  /* 0x0000003050007986 */ /* 0x0043e8000c101d3c */
.L_x_6320:
[----:B------:R-:W-:Y:S05]  /*3db0*/  BSYNC B2 ;  /* 0x0000000000027941 */ /* 0x000fea0003800000 */
.L_x_6319:
[----:B------:R-:W-:Y:S05]  /*3dc0*/  @P1 BRA `(.L_x_6318) ;  /* 0x0000000400e01947 */ /* 0x000fea0003800000 */
[----:B------:R-:W-:Y:S01]  /*3dd0*/  LOP3.LUT P2, RZ, R229, 0x4, RZ, 0xc0, !PT ;  /* 0x00000004e5ff7812 */ /* 0x000fe2000784c0ff */
[C---:B-1----:R-:W-:Y:S01]  /*3de0*/  VIADD R49, R143.reuse, 0x40 ;  /* 0x000000408f317836 */ /* 0x042fe20000000000 */
[----:B------:R-:W-:Y:S11]  /*3df0*/  BSSY B2, `(.L_x_6323) ;  /* 0x0000071000027945 */ /* 0x000ff60003800000 */
[----:B------:R-:W-:-:S02]  /*3e00*/  @P2 IADD3 R49, R143, -0x40, RZ ;  /* 0xffffffc08f312810 */ /* 0x000fc40007ffe0ff */
[----:B------:R-:W-:-:S03]  /*3e10*/  ISETP.GE.AND P2, PT, R230, R128, PT ;  /* 0x00000080e600720c */ /* 0x000fc60003f46270 */
[----:B------:R-:W-:-:S06]  /*3e20*/  IMAD.IADD R49, R16, 0x1, R49 ;  /* 0x0000000110317824 */ /* 0x000fcc00078e0231 */
[----:B------:R-:W1:Y:S04]  /*3e30*/  LDS.128 R48, [R49+0x20400] ;  /* 0x0204000031307984 */ /* 0x000e680000000c00 */
[----:B------:R-:W-:Y:S05]  /*3e40*/  @P2 BRA `(.L_x_6324) ;  /* 0x0000000400ac2947 */ /* 0x000fea0003800000 */
        /* <DEDUP_REMOVED lines=12> */
[----:B------:R-:W-:Y:S01]  /*3f10*/  IMAD.U32 R82, R82, 0x10000, RZ ;  /* 0x0001000052527824 */ /* 0x000fe200078e00ff */
[----:B------:R-:W-:Y:S01]  /*3f20*/  LOP3.LUT R76, R76, 0xff00, R77, 0xf8, !PT ;  /* 0x0000ff004c4c7812 */ /* 0x000fe200078ef84d */
[----:B------:R-:W-:Y:S01]  /*3f30*/  IMAD.U32 R77, R81, 0x10000, RZ ;  /* 0x00010000514d7824 */ /* 0x000fe200078e00ff */
[----:B------:R-:W-:Y:S01]  /*3f40*/  LOP3.LUT R79, R79, 0xff00, R80, 0xf8, !PT ;  /* 0x0000ff004f4f7812 */ /* 0x000fe200078ef850 */
[----:B-1----:R-:W-:Y:S01]  /*3f50*/  IMAD.MOV.U32 R78, RZ, RZ, R48 ;  /* 0x000000ffff4e7224 */ /* 0x002fe200078e0030 */
        /* <DEDUP_REMOVED lines=18> */
[-C--:B------:R-:W-:Y:S01]  /*4080*/  FMUL.FTZ R155, R81, R154.reuse ;  /* 0x0000009a519b7220 */ /* 0x080fe20000410000 */
[----:B------:R-:W-:Y:S01]  /*4090*/  FFMA.FTZ R49, R79, R83, R144 ;  /* 0x000000534f317223 */ /* 0x000fe20000010090 */
[C---:B------:R-:W-:Y:S01]  /*40a0*/  FMUL.FTZ R154, R80.reuse, R154 ;  /* 0x0000009a509a7220 */ /* 0x040fe20000410000 */
[----:B------:R-:W-:Y:S01]  /*40b0*/  F2FP.F16.E4M3.UNPACK_B R79, R78.H1 ;  /* 0x0000004eff4f723e */ /* 0x000fe200030006ff */
[----:B------:R-:W-:Y:S01]  /*40c0*/  FFMA.FTZ R155, R80, R82, -R155 ;  /* 0x00000052509b7223 */ /* 0x000fe2000001089b */
[----:B------:R-:W-:Y:S01]  /*40d0*/  F2FP.F16.E4M3.UNPACK_B R78, R78 ;  /* 0x0000004eff4e723e */ /* 0x000fe200020006ff */
[----:B------:R-:W-:Y:S01]  /*40e0*/  FFMA.FTZ R156, R81, R82, R154 ;  /* 0x00000052519c7223 */ /* 0x000fe2000001009a */
[----:B------:R-:W-:Y:S01]  /*40f0*/  HADD2.F32 R83, -RZ, R153.H1_H1 ;  /* 0x30000099ff537230 */ /* 0x000fe20000004100 */
[----:B------:R-:W-:Y:S01]  /*4100*/  F2FP.F16.E4M3.UNPACK_B R137, R137 ;  /* 0x00000089ff89723e */ /* 0x000fe200020006ff */
[----:B------:R-:W-:-:S02]  /*4110*/  HADD2.F32 R82, -RZ, R79.H1_H1 ;  /* 0x3000004fff527230 */ /* 0x000fc40000004100 */
[----:B------:R-:W-:Y:S02]  /*4120*/  HADD2.F32 R81, -RZ, R79.H0_H0 ;  /* 0x2000004fff517230 */ /* 0x000fe40000004100 */
[----:B------:R-:W-:Y:S02]  /*4130*/  HADD2.F32 R153, -RZ, R153.H0_H0 ;  /* 0x20000099ff997230 */ /* 0x000fe40000004100 */
[-C--:B------:R-:W-:Y:S01]  /*4140*/  FMUL.FTZ R154, R82, R83.reuse ;  /* 0x00000053529a7220 */ /* 0x080fe20000410000 */
[--C-:B------:R-:W-:Y:S02]  /*4150*/  HADD2.F32 R80, -RZ, R78.reuse.H1_H1 ;  /* 0x3000004eff507230 */ /* 0x100fe40000004100 */
[----:B------:R-:W-:Y:S01]  /*4160*/  FMUL.FTZ R83, R81, R83 ;  /* 0x0000005351537220 */ /* 0x000fe20000410000 */
[----:B------:R-:W-:Y:S02]  /*4170*/  HADD2.F32 R79, -RZ, R78.H0_H0 ;  /* 0x2000004eff4f7230 */ /* 0x000fe40000004100 */
[----:B------:R-:W-:-:S02]  /*4180*/  HADD2.F32 R78, -RZ, R137.H1_H1 ;  /* 0x30000089ff4e7230 */ /* 0x000fc40000004100 */
[-C--:B------:R-:W-:Y:S01]  /*4190*/  FMUL.FTZ R144, R80, R153.reuse ;  /* 0x0000009950907220 */ /* 0x080fe20000410000 */
[----:B------:R-:W-:Y:S02]  /*41a0*/  HADD2.F32 R137, -RZ, R137.H0_H0 ;  /* 0x20000089ff897230 */ /* 0x000fe40000004100 */
        /* <DEDUP_REMOVED lines=8> */
[--C-:B------:R-:W-:Y:S01]  /*4230*/  HADD2.F32 R137, -RZ, R83.reuse.H0_H0 ;  /* 0x20000053ff897230 */ /* 0x100fe20000004100 */
[----:B------:R-:W-:Y:S01]  /*4240*/  F2FP.SATFINITE.E4M3.F32.PACK_AB_MERGE_C R81, R82, R81, RZ ;  /* 0x000000515251723e */ /* 0x000fe200048070ff */
[----:B------:R-:W-:Y:S01]  /*4250*/  HADD2.F32 R83, -RZ, R83.H1_H1 ;  /* 0x30000053ff537230 */ /* 0x000fe20000004100 */
[----:B------:R-:W-:Y:S01]  /*4260*/  F2FP.F16.E4M3.UNPACK_B R153, R76.H1 ;  /* 0x0000004cff99723e */ /* 0x000fe200030006ff */
[--C-:B------:R-:W-:Y:S01]  /*4270*/  HADD2.F32 R158, -RZ, R156.reuse.H1_H1 ;  /* 0x3000009cff9e7230 */ /* 0x100fe20000004100 */
[----:B------:R-:W-:Y:S01]  /*4280*/  F2FP.F16.E4M3.UNPACK_B R82, R50.H1 ;  /* 0x00000032ff52723e */ /* 0x000fe200030006ff */
[----:B------:R-:W-:Y:S01]  /*4290*/  HADD2.F32 R156, -RZ, R156.H0_H0 ;  /* 0x2000009cff9c7230 */ /* 0x000fe20000004100 */
[----:B------:R-:W-:Y:S01]  /*42a0*/  F2FP.F16.E4M3.UNPACK_B R155, R77 ;  /* 0x0000004dff9b723e */ /* 0x000fe200020006ff */
[----:B------:R-:W-:Y:S01]  /*42b0*/  HADD2.F32 R154, -RZ, R153.H1_H1 ;  /* 0x30000099ff9a7230 */ /* 0x000fe20000004100 */
        /* <DEDUP_REMOVED lines=19> */
[--C-:B------:R-:W-:Y:S02]  /*43f0*/  HADD2.F32 R51, -RZ, R50.reuse.H0_H0 ;  /* 0x20000032ff337230 */ /* 0x100fe40000004100 */
[-C--:B------:R-:W-:Y:S01]  /*4400*/  FMUL.FTZ R83, R77, R156.reuse ;  /* 0x0000009c4d537220 */ /* 0x080fe20000410000 */
[----:B------:R-:W-:Y:S02]  /*4410*/  HADD2.F32 R50, -RZ, R50.H1_H1 ;  /* 0x30000032ff327230 */ /* 0x000fe40000004100 */
[----:B------:R-:W-:Y:S01]  /*4420*/  FMUL.FTZ R160, R82, R156 ;  /* 0x0000009c52a07220 */ /* 0x000fe20000410000 */
        /* <DEDUP_REMOVED lines=9> */
[----:B------:R-:W-:Y:S02]  /*44c0*/  F2FP.SATFINITE.E4M3.F32.PACK_AB_MERGE_C R76, R157, R76, RZ ;  /* 0x0000004c9d4c723e */ /* 0x000fe400048070ff */
[----:B------:R-:W-:Y:S02]  /*44d0*/  F2FP.SATFINITE.E4M3.F32.PACK_AB_MERGE_C R48, R79, R78, R81 ;  /* 0x0000004e4f30723e */ /* 0x000fe40004807051 */
[----:B------:R-:W-:-:S02]  /*44e0*/  F2FP.SATFINITE.E4M3.F32.PACK_AB_MERGE_C R50, R155, R154, R158 ;  /* 0x0000009a9b32723e */ /* 0x000fc4000480709e */
[----:B------:R-:W-:-:S07]  /*44f0*/  F2FP.SATFINITE.E4M3.F32.PACK_AB_MERGE_C R51, R83, R160, R76 ;  /* 0x000000a05333723e */ /* 0x000fce000480704c */
.L_x_6324:
[----:B------:R-:W-:Y:S05]  /*4500*/  BSYNC B2 ;  /* 0x0000000000027941 */ /* 0x000fea0003800000 */
.L_x_6323:
[----:B------:R-:W-:Y:S02]  /*4510*/  ULDC.64 UR4, c[0x0][0x2e8] ;  /* 0x0000ba0000047ab9 */ /* 0x000fe40000000a00 */
[----:B------:R-:W-:-:S04]  /*4520*/  IADD3 R76, P2, P6, R15, UR4, R152 ;  /* 0x000000040f4c7c10 */ /* 0x000fc8000fe5e098 */
[----:B------:R-:W-:-:S05]  /*4530*/  IADD3.X R77, R12, UR5, R151, P2, P6 ;  /* 0x000000050c4d7c10 */ /* 0x000fca00097ec497 */
[----:B-1----:R2:W-:Y:S04]  /*4540*/  STG.E.128 desc[UR60][R76.64], R48 ;  /* 0x000000304c007986 */ /* 0x0025e8000c101d3c */
.L_x_6318:
[----:B------:R-:W-:Y:S05]  /*4550*/  BSYNC B1 ;  /* 0x0000000000017941 */ /* 0x000fea0003800000 */
.L_x_6317:
[----:B------:R-:W-:Y:S04]  /*4560*/  BSSY B1, `(.L_x_6325) ;  /* 0x00000f5000017945 */ /* 0x000fe80003800000 */
[----:B------:R-:W-:Y:S05]  /*4570*/  @P3 BRA `(.L_x_6326) ;  /* 0x0000000c00cc3947 */ /* 0x000fea0003800000 */
[----:B--2---:R-:W-:Y:S01]  /*4580*/  IADD3 R76, P2, P3, R132, R126, R18 ;  /* 0x0000007e844c7210 */ /* 0x004fe20007b5e012 */
[----:B------:R-:W-:Y:S03]  /*4590*/  BSSY B2, `(.L_x_6327) ;  /* 0x0000077000027945 */ /* 0x000fe60003800000 */
[----:B------:R-:W-:Y:S01]  /*45a0*/  IADD3.X R77, R43, R129, R19, P2, P3 ;  /* 0x000000812b4d7210 */ /* 0x000fe200017e6413 */
[----:B------:R-:W-:Y:S08]  /*45b0*/  @P0 BRA `(.L_x_6328) ;  /* 0x0000000400d00947 */ /* 0x000ff00003800000 */
[----:B-1----:R1:W2:Y:S01]  /*45c0*/  LDS.128 R48, [R117+0x22400] ;  /* 0x0224000075307984 */ /* 0x0022a20000000c00 */
[----:B------:R-:W-:Y:S01]  /*45d0*/  ISETP.GE.AND P2, PT, R22, R128, PT ;  /* 0x000000801600720c */ /* 0x000fe20003f46270 */
[----:B------:R-:W-:-:S12]  /*45e0*/  BSSY B3, `(.L_x_6329) ;  /* 0x000006d000037945 */ /* 0x000fd80003800000 */
[----:B-1----:R-:W-:Y:S05]  /*45f0*/  @P2 BRA `(.L_x_6330) ;  /* 0x0000000400ac2947 */ /* 0x002fea0003800000 */
        /* <DEDUP_REMOVED lines=44> */
[----:B------:R-:W-:-:S02]  /*48c0*/  HADD2.F32 R79, -RZ, R75.H0_H0 ;  /* 0x2000004bff4f7230 */ /* 0x000fc40000004100 */
[----:B------:R-:W-:Y:S02]  /*48d0*/  HADD2.F32 R80, -RZ, R75.H1_H1 ;  /* 0x3000004bff507230 */ /* 0x000fe40000004100 */
        /* <DEDUP_REMOVED lines=14> */
[----:B------:R-:W-:Y:S02]  /*49c0*/  F2FP.F16.E4M3.UNPACK_B R81, R51.H1 ;  /* 0x00000033ff51723e */ /* 0x000fe400030006ff */
[----:B------:R-:W-:Y:S01]  /*49d0*/  F2FP.SATFINITE.E4M3.F32.PACK_AB_MERGE_C R78, R152, R137, RZ ;  /* 0x00000089984e723e */ /* 0x000fe200048070ff */
[--C-:B------:R-:W-:Y:S01]  /*49e0*/  HADD2.F32 R152, -RZ, R150.reuse.H1_H1 ;  /* 0x30000096ff987230 */ /* 0x100fe20000004100 */
[----:B------:R-:W-:Y:S01]  /*49f0*/  F2FP.SATFINITE.E4M3.F32.PACK_AB_MERGE_C R79, R80, R79, RZ ;  /* 0x0000004f504f723e */ /* 0x000fe200048070ff */
[--C-:B------:R-:W-:Y:S01]  /*4a00*/  HADD2.F32 R82, -RZ, R81.reuse.H0_H0 ;  /* 0x20000051ff527230 */ /* 0x100fe20000004100 */
[----:B------:R-:W-:Y:S01]  /*4a10*/  F2FP.F16.E4M3.UNPACK_B R80, R50.H1 ;  /* 0x00000032ff50723e */ /* 0x000fe200030006ff */
[----:B------:R-:W-:Y:S01]  /*4a20*/  HADD2.F32 R81, -RZ, R81.H1_H1 ;  /* 0x30000051ff517230 */ /* 0x000fe20000004100 */
[-C--:B------:R-:W-:Y:S01]  /*4a30*/  F2FP.F16.E4M3.UNPACK_B R137, R72.reuse.H1 ;  /* 0x00000048ff89723e */ /* 0x080fe200030006ff */
[----:B------:R-:W-:Y:S01]  /*4a40*/  HADD2.F32 R150, -RZ, R150.H0_H0 ;  /* 0x20000096ff967230 */ /* 0x000fe20000004100 */
        /* <DEDUP_REMOVED lines=23> */
[----:B------:R-:W-:Y:S02]  /*4bc0*/  HADD2.F32 R50, -RZ, R50.H1_H1 ;  /* 0x30000032ff327230 */ /* 0x000fe40000004100 */
[----:B------:R-:W-:Y:S01]  /*4bd0*/  FMUL.FTZ R81, R73, R150 ;  /* 0x0000009649517220 */ /* 0x000fe20000410000 */
[----:B------:R-:W-:-:S02]  /*4be0*/  HADD2.F32 R137, -RZ, R137.H0_H0 ;  /* 0x20000089ff897230 */ /* 0x000fc40000004100 */
        /* <DEDUP_REMOVED lines=8> */
[----:B------:R-:W-:Y:S02]  /*4c70*/  F2FP.SATFINITE.E4M3.F32.PACK_AB_MERGE_C R151, R151, R152, RZ ;  /* 0x000000989797723e */ /* 0x000fe400048070ff */
[----:B------:R-:W-:-:S02]  /*4c80*/  F2FP.SATFINITE.E4M3.F32.PACK_AB_MERGE_C R48, R75, R74, R79 ;  /* 0x0000004a4b30723e */ /* 0x000fc4000480704f */
[----:B------:R-:W-:Y:S02]  /*4c90*/  F2FP.SATFINITE.E4M3.F32.PACK_AB_MERGE_C R50, R149, R80, R82 ;  /* 0x000000509532723e */ /* 0x000fe40004807052 */
[----:B------:R-:W-:-:S07]  /*4ca0*/  F2FP.SATFINITE.E4M3.F32.PACK_AB_MERGE_C R51, R150, R81, R151 ;  /* 0x000000519633723e */ /* 0x000fce0004807097 */
.L_x_6330:
[----:B------:R-:W-:Y:S05]  /*4cb0*/  BSYNC B3 ;  /* 0x0000000000037941 */ /* 0x000fea0003800000 */
.L_x_6329:
[----:B------:R-:W-:Y:S02]  /*4cc0*/  ULDC.64 UR4, c[0x0][0x2e8] ;  /* 0x0000ba0000047ab9 */ /* 0x000fe40000000a00 */
[----:B------:R-:W-:-:S04]  /*4cd0*/  IADD3 R72, P2, P3, R76, UR4, R44 ;  /* 0x000000044c487c10 */ /* 0x000fc8000fb5e02c */
[----:B------:R-:W-:-:S05]  /*4ce0*/  IADD3.X R73, R77, UR5, R20, P2, P3 ;  /* 0x000000054d497c10 */ /* 0x000fca00097e6414 */
[----:B--2---:R2:W-:Y:S04]  /*4cf0*/  STG.E.128 desc[UR60][R72.64], R48 ;  /* 0x0000003048007986 */ /* 0x0045e8000c101d3c */
.L_x_6328:
[----:B------:R-:W-:Y:S05]  /*4d00*/  BSYNC B2 ;  /* 0x0000000000027941 */ /* 0x000fea0003800000 */
.L_x_6327:
[----:B------:R-:W-:Y:S05]  /*4d10*/  @P1 BRA `(.L_x_6326) ;  /* 0x0000000400e41947 */ /* 0x000fea0003800000 */
[----:B------:R-:W-:Y:S01]  /*4d20*/  LOP3.LUT P2, RZ, R229, 0x4, RZ, 0xc0, !PT ;  /* 0x00000004e5ff7812 */ /* 0x000fe2000784c0ff */
[C---:B-12---:R-:W-:Y:S01]  /*4d30*/  VIADD R49, R143.reuse, 0x40 ;  /* 0x000000408f317836 */ /* 0x046fe20000000000 */
[----:B------:R-:W-:Y:S11]  /*4d40*/  BSSY B2, `(.L_x_6331) ;  /* 0x0000072000027945 */ /* 0x000ff60003800000 */
[----:B------:R-:W-:Y:S01]  /*4d50*/  @P2 VIADD R49, R143, 0xffffffc0 ;  /* 0xffffffc08f312836 */ /* 0x000fe20000000000 */
        /* <DEDUP_REMOVED lines=10> */
[--C-:B------:R-:W-:Y:S01]  /*4e00*/  SHF.R.U32.HI R70, RZ, 0x18, R71.reuse ;  /* 0x00000018ff467819 */ /* 0x100fe20000011647 */
[----:B------:R-:W-:Y:S01]  /*4e10*/  IMAD.SHL.U32 R72, R72, 0x100, RZ ;  /* 0x0000010048487824 */ /* 0x000fe200078e00ff */
[----:B------:R-:W-:Y:S02]  /*4e20*/  SHF.R.U32.HI R75, RZ, 0x10, R71 ;  /* 0x00000010ff4b7819 */ /* 0x000fe40000011647 */
[----:B------:R-:W-:Y:S01]  /*4e30*/  PRMT R71, R73, 0x654, R68 ;  /* 0x0000065449477816 */ /* 0x000fe20000000044 */
[----:B------:R-:W-:Y:S01]  /*4e40*/  IMAD.SHL.U32 R68, R74, 0x100, RZ ;  /* 0x000001004a447824 */ /* 0x000fe200078e00ff */
[----:B------:R-:W-:Y:S01]  /*4e50*/  PRMT R73, R70, 0x654, R69 ;  /* 0x0000065446497816 */ /* 0x000fe20000000045 */
[----:B-1----:R-:W-:Y:S01]  /*4e60*/  IMAD.MOV.U32 R69, RZ, RZ, R49 ;  /* 0x000000ffff457224 */ /* 0x002fe200078e0031 */
        /* <DEDUP_REMOVED lines=32> */
[----:B------:R-:W-:-:S02]  /*5070*/  HADD2.F32 R74, -RZ, R71.H1_H1 ;  /* 0x30000047ff4a7230 */ /* 0x000fc40000004100 */
[----:B------:R-:W-:Y:S01]  /*5080*/  HADD2.F32 R73, -RZ, R71.H0_H0 ;  /* 0x20000047ff497230 */ /* 0x000fe20000004100 */
[----:B------:R-:W-:Y:S01]  /*5090*/  F2FP.SATFINITE.E4M3.F32.PACK_AB_MERGE_C R149, R82, R81, RZ ;  /* 0x000000515295723e */ /* 0x000fe200048070ff */
[--C-:B------:R-:W-:Y:S02]  /*50a0*/  HADD2.F32 R71, -RZ, R70.reuse.H0_H0 ;  /* 0x20000046ff477230 */ /* 0x100fe40000004100 */
[-C--:B------:R-:W-:Y:S01]  /*50b0*/  FMUL.FTZ R80, R74, R75.reuse ;  /* 0x0000004b4a507220 */ /* 0x080fe20000410000 */
[----:B------:R-:W-:Y:S02]  /*50c0*/  HADD2.F32 R72, -RZ, R70.H1_H1 ;  /* 0x30000046ff487230 */ /* 0x000fe40000004100 */
[----:B------:R-:W-:Y:S01]  /*50d0*/  FMUL.FTZ R79, R73, R75 ;  /* 0x0000004b494f7220 */ /* 0x000fe20000410000 */
[----:B------:R-:W-:Y:S01]  /*50e0*/  HADD2.F32 R70, -RZ, R147.H1_H1 ;  /* 0x30000093ff467230 */ /* 0x000fe20000004100 */
[----:B------:R-:W-:Y:S01]  /*50f0*/  F2FP.F16.E4M3.UNPACK_B R81, R68.H1 ;  /* 0x00000044ff51723e */ /* 0x000fe200030006ff */
[----:B------:R-:W-:-:S02]  /*5100*/  HADD2.F32 R148, -RZ, R148.H0_H0 ;  /* 0x20000094ff947230 */ /* 0x000fc40000004100 */
[----:B------:R-:W-:Y:S02]  /*5110*/  HADD2.F32 R147, -RZ, R147.H0_H0 ;  /* 0x20000093ff937230 */ /* 0x000fe40000004100 */
[-C--:B------:R-:W-:Y:S01]  /*5120*/  FFMA.FTZ R80, R73, R70.reuse, -R80 ;  /* 0x0000004649507223 */ /* 0x080fe20000010850 */
[----:B------:R-:W-:Y:S01]  /*5130*/  FFMA.FTZ R79, R74, R70, R79 ;  /* 0x000000464a4f7223 */ /* 0x000fe2000001004f */
[CC--:B------:R-:W-:Y:S01]  /*5140*/  FMUL.FTZ R78, R72.reuse, R148.reuse ;  /* 0x00000094484e7220 */ /* 0x0c0fe20000410000 */
[----:B------:R-:W-:Y:S01]  /*5150*/  F2FP.F16.E4M3.UNPACK_B R73, R51.H1 ;  /* 0x00000033ff49723e */ /* 0x000fe200030006ff */
[C---:B------:R-:W-:Y:S01]  /*5160*/  FMUL.FTZ R75, R71.reuse, R148 ;  /* 0x00000094474b7220 */ /* 0x040fe20000410000 */
[----:B------:R-:W-:Y:S02]  /*5170*/  HADD2.F32 R82, -RZ, R81.H1_H1 ;  /* 0x30000051ff527230 */ /* 0x000fe40000004100 */
[-C--:B------:R-:W-:Y:S01]  /*5180*/  FFMA.FTZ R70, R71, R147.reuse, -R78 ;  /* 0x0000009347467223 */ /* 0x080fe2000001084e */
[----:B------:R-:W-:Y:S01]  /*5190*/  F2FP.SATFINITE.E4M3.F32.PACK_AB_MERGE_C R148, R79, R80, RZ ;  /* 0x000000504f94723e */ /* 0x000fe200048070ff */
[----:B------:R-:W-:Y:S01]  /*51a0*/  FFMA.FTZ R71, R72, R147, R75 ;  /* 0x0000009348477223 */ /* 0x000fe2000001004b */
[--C-:B------:R-:W-:Y:S01]  /*51b0*/  HADD2.F32 R74, -RZ, R73.reuse.H0_H0 ;  /* 0x20000049ff4a7230 */ /* 0x100fe20000004100 */
[-C--:B------:R-:W-:Y:S01]  /*51c0*/  F2FP.F16.E4M3.UNPACK_B R78, R49.reuse.H1 ;  /* 0x00000031ff4e723e */ /* 0x080fe200030006ff */
[----:B------:R-:W-:Y:S01]  /*51d0*/  HADD2.F32 R73, -RZ, R73.H1_H1 ;  /* 0x30000049ff497230 */ /* 0x000fe20000004100 */
[----:B------:R-:W-:Y:S01]  /*51e0*/  F2FP.F16.E4M3.UNPACK_B R72, R50.H1 ;  /* 0x00000032ff48723e */ /* 0x000fe200030006ff */
[----:B------:R-:W-:Y:S01]  /*51f0*/  HADD2.F32 R81, -RZ, R81.H0_H0 ;  /* 0x20000051ff517230 */ /* 0x000fe20000004100 */
[----:B------:R-:W-:Y:S01]  /*5200*/  F2FP.F16.E4M3.UNPACK_B R80, R68 ;  /* 0x00000044ff50723e */ /* 0x000fe200020006ff */
[----:B------:R-:W-:Y:S01]  /*5210*/  HADD2.F32 R79, -RZ, R78.H1_H1 ;  /* 0x3000004eff4f7230 */ /* 0x000fe20000004100 */
[----:B------:R-:W-:Y:S01]  /*5220*/  F2FP.F16.E4M3.UNPACK_B R75, R49 ;  /* 0x00000031ff4b723e */ /* 0x000fe200020006ff */
[----:B------:R-:W-:-:S02]  /*5230*/  HADD2.F32 R68, -RZ, R72.H1_H1 ;  /* 0x30000048ff447230 */ /* 0x000fc40000004100 */
[----:B------:R-:W-:Y:S01]  /*5240*/  FMUL.FTZ R49, R73, R82 ;  /* 0x0000005249317220 */ /* 0x000fe20000410000 */
[----:B------:R-:W-:Y:S01]  /*5250*/  HADD2.F32 R83, -RZ, R80.H1_H1 ;  /* 0x30000050ff537230 */ /* 0x000fe20000004100 */
[----:B------:R-:W-:Y:S01]  /*5260*/  F2FP.F16.E4M3.UNPACK_B R51, R51 ;  /* 0x00000033ff33723e */ /* 0x000fe200020006ff */
[----:B------:R-:W-:Y:S02]  /*5270*/  HADD2.F32 R72, -RZ, R72.H0_H0 ;  /* 0x20000048ff487230 */ /* 0x000fe40000004100 */
[----:B------:R-:W-:Y:S01]  /*5280*/  FFMA.FTZ R144, R74, R79, -R49 ;  /* 0x0000004f4a907223 */ /* 0x000fe20000010831 */
[----:B------:R-:W-:Y:S02]  /*5290*/  HADD2.F32 R49, -RZ, R75.H1_H1 ;  /* 0x3000004bff317230 */ /* 0x000fe40000004100 */
[-C--:B------:R-:W-:Y:S01]  /*52a0*/  FMUL.FTZ R137, R68, R83.reuse ;  /* 0x0000005344897220 */ /* 0x080fe20000410000 */
[----:B------:R-:W-:Y:S01]  /*52b0*/  F2FP.F16.E4M3.UNPACK_B R50, R50 ;  /* 0x00000032ff32723e */ /* 0x000fe200020006ff */
[----:B------:R-:W-:Y:S01]  /*52c0*/  FMUL.FTZ R83, R72, R83 ;  /* 0x0000005348537220 */ /* 0x000fe20000410000 */
[----:B------:R-:W-:Y:S01]  /*52d0*/  FMUL.FTZ R82, R74, R82 ;  /* 0x000000524a527220 */ /* 0x000fe20000410000 */
[----:B------:R-:W-:Y:S01]  /*52e0*/  FFMA.FTZ R137, R72, R49, -R137 ;  /* 0x0000003148897223 */ /* 0x000fe20000010889 */
[----:B------:R-:W-:-:S02]  /*52f0*/  HADD2.F32 R80, -RZ, R80.H0_H0 ;  /* 0x20000050ff507230 */ /* 0x000fc40000004100 */
[----:B------:R-:W-:Y:S01]  /*5300*/  FFMA.FTZ R74, R68, R49, R83 ;  /* 0x00000031444a7223 */ /* 0x000fe20000010053 */
[--C-:B------:R-:W-:Y:S02]  /*5310*/  HADD2.F32 R68, -RZ, R51.reuse.H0_H0 ;  /* 0x20000033ff447230 */ /* 0x100fe40000004100 */
[----:B------:R-:W-:Y:S01]  /*5320*/  FFMA.FTZ R147, R73, R79, R82 ;  /* 0x0000004f49937223 */ /* 0x000fe20000010052 */
[--C-:B------:R-:W-:Y:S02]  /*5330*/  HADD2.F32 R49, -RZ, R50.reuse.H0_H0 ;  /* 0x20000032ff317230 */ /* 0x100fe40000004100 */
[----:B------:R-:W-:Y:S02]  /*5340*/  HADD2.F32 R51, -RZ, R51.H1_H1 ;  /* 0x30000033ff337230 */ /* 0x000fe40000004100 */
[----:B------:R-:W-:Y:S01]  /*5350*/  FMUL.FTZ R82, R68, R81 ;  /* 0x0000005144527220 */ /* 0x000fe20000410000 */
[----:B------:R-:W-:Y:S02]  /*5360*/  HADD2.F32 R50, -RZ, R50.H1_H1 ;  /* 0x30000032ff327230 */ /* 0x000fe40000004100 */
[----:B------:R-:W-:Y:S01]  /*5370*/  FMUL.FTZ R73, R49, R80 ;  /* 0x0000005031497220 */ /* 0x000fe20000410000 */
[----:B------:R-:W-:-:S02]  /*5380*/  HADD2.F32 R78, -RZ, R78.H0_H0 ;  /* 0x2000004eff4e7230 */ /* 0x000fc40000004100 */
        /* <DEDUP_REMOVED lines=8> */
[----:B------:R-:W-:Y:S02]  /*5410*/  F2FP.SATFINITE.E4M3.F32.PACK_AB_MERGE_C R144, R147, R144, RZ ;  /* 0x000000909390723e */ /* 0x000fe400048070ff */
[----:B------:R-:W-:-:S02]  /*5420*/  F2FP.SATFINITE.E4M3.F32.PACK_AB_MERGE_C R49, R69, R48, R149 ;  /* 0x000000304531723e */ /* 0x000fc40004807095 */
[----:B------:R-:W-:Y:S02]  /*5430*/  F2FP.SATFINITE.E4M3.F32.PACK_AB_MERGE_C R48, R71, R70, R148 ;  /* 0x000000464730723e */ /* 0x000fe40004807094 */
[----:B------:R-:W-:Y:S02]  /*5440*/  F2FP.SATFINITE.E4M3.F32.PACK_AB_MERGE_C R50, R73, R72, R74 ;  /* 0x000000484932723e */ /* 0x000fe4000480704a */
[----:B------:R-:W-:-:S07]  /*5450*/  F2FP.SATFINITE.E4M3.F32.PACK_AB_MERGE_C R51, R82, R79, R144 ;  /* 0x0000004f5233723e */ /* 0x000fce0004807090 */
.L_x_6332:
[----:B------:R-:W-:Y:S05]  /*5460*/  BSYNC B2 ;  /* 0x0000000000027941 */ /* 0x000fea0003800000 */
.L_x_6331:
[----:B------:R-:W-:Y:S02]  /*5470*/  ULDC.64 UR4, c[0x0][0x2e8] ;  /* 0x0000ba0000047ab9 */ /* 0x000fe40000000a00 */
[----:B------:R-:W-:-:S04]  /*5480*/  IADD3 R68, P2, P3, R15, UR4, R76 ;  /* 0x000000040f447c10 */ /* 0x000fc8000fb5e04c */
[----:B------:R-:W-:-:S05]  /*5490*/  IADD3.X R69, R12, UR5, R77, P2, P3 ;  /* 0x000000050c457c10 */ /* 0x000fca00097e644d */
[----:B-1----:R3:W-:Y:S04]  /*54a0*/  STG.E.128 desc[UR60][R68.64], R48 ;  /* 0x0000003044007986 */ /* 0x0027e8000c101d3c */
.L_x_6326:
[----:B------:R-:W-:Y:S05]  /*54b0*/  BSYNC B1 ;  /* 0x0000000000017941 */ /* 0x000fea0003800000 */
.L_x_6325:
[----:B------:R-:W-:Y:S01]  /*54c0*/  ISETP.NE.AND P2, PT, R136, RZ, PT ;  /* 0x000000ff8800720c */ /* 0x000fe20003f45270 */
[----:B------:R-:W-:-:S12]  /*54d0*/  BSSY B1, `(.L_x_6333) ;  /* 0x00000f4000017945 */ /* 0x000fd80003800000 */
[----:B------:R-:W-:Y:S05]  /*54e0*/  @P2 BRA `(.L_x_6334) ;  /* 0x0000000c00c82947 */ /* 0x000fea0003800000 */
[----:B---3--:R-:W-:Y:S01]  /*54f0*/  IADD3 R68, P2, P3, R41, R126, R18 ;  /* 0x0000007e29447210 */ /* 0x008fe20007b5e012 */
[----:B------:R-:W-:Y:S03]  /*5500*/  BSSY B2, `(.L_x_6335) ;  /* 0x0000077000027945 */ /* 0x000fe60003800000 */
[----:B------:R-:W-:Y:S01]  /*5510*/  IADD3.X R69, R38, R129, R19, P2, P3 ;  /* 0x0000008126457210 */ /* 0x000fe200017e6413 */
[----:B------:R-:W-:Y:S08]  /*5520*/  @P0 BRA `(.L_x_6336) ;  /* 0x0000000400d00947 */ /* 0x000ff00003800000 */
[----:B-12---:R1:W2:Y:S01]  /*5530*/  LDS.128 R48, [R117+0x24400] ;  /* 0x0244000075307984 */ /* 0x0062a20000000c00 */
[----:B------:R-:W-:Y:S01]  /*5540*/  ISETP.GE.AND P2, PT, R22, R128, PT ;  /* 0x000000801600720c */ /* 0x000fe20003f46270 */
[----:B------:R-:W-:-:S12]  /*5550*/  BSSY B3, `(.L_x_6337) ;  /* 0x000006d000037945 */ /* 0x000fd80003800000 */
[----:B-1----:R-:W-:Y:S05]  /*5560*/  @P2 BRA `(.L_x_6338) ;  /* 0x0000000400ac2947 */ /* 0x002fea0003800000 */
        /* <DEDUP_REMOVED lines=57> */
[CC--:B------:R-:W-:Y:S01]  /*5900*/  FMUL.FTZ R71, R65.reuse, R146.reuse ;  /* 0x0000009241477220 */ /* 0x0c0fe20000410000 */
[----:B------:R-:W-:Y:S01]  /*5910*/  FMUL.FTZ R74, R64, R146 ;  /* 0x00000092404a7220 */ /* 0x000fe20000410000 */
[----:B------:R-:W-:Y:S02]  /*5920*/  F2FP.F16.E4M3.UNPACK_B R70, R72.H1 ;  /* 0x00000048ff46723e */ /* 0x000fe400030006ff */
[----:B------:R-:W-:Y:S01]  /*5930*/  F2FP.SATFINITE.E4M3.F32.PACK_AB_MERGE_C R81, R76, R73, RZ ;  /* 0x000000494c51723e */ /* 0x000fe200048070ff */
[----:B------:R-:W-:Y:S01]  /*5940*/  FFMA.FTZ R77, R65, R145, -R74 ;  /* 0x00000091414d7223 */ /* 0x000fe2000001084a */
[----:B------:R-:W-:Y:S01]  /*5950*/  F2FP.F16.E4M3.UNPACK_B R65, R51.H1 ;  /* 0x00000033ff41723e */ /* 0x000fe200030006ff */
[----:B------:R-:W-:Y:S01]  /*5960*/  FFMA.FTZ R78, R64, R145, R71 ;  /* 0x00000091404e7223 */ /* 0x000fe20000010047 */
[-C--:B------:R-:W-:Y:S01]  /*5970*/  F2FP.F16.E4M3.UNPACK_B R73, R75.reuse.H1 ;  /* 0x0000004bff49723e */ /* 0x080fe200030006ff */
[----:B------:R-:W-:Y:S01]  /*5980*/  HADD2.F32 R71, -RZ, R70.H1_H1 ;  /* 0x30000046ff477230 */ /* 0x000fe20000004100 */
[----:B------:R-:W-:Y:S01]  /*5990*/  F2FP.F16.E4M3.UNPACK_B R64, R50.H1 ;  /* 0x00000032ff40723e */ /* 0x000fe200030006ff */
        /* <DEDUP_REMOVED lines=18> */
[--C-:B------:R-:W-:Y:S02]  /*5ac0*/  HADD2.F32 R64, -RZ, R51.reuse.H0_H0 ;  /* 0x20000033ff407230 */ /* 0x100fe40000004100 */
[----:B------:R-:W-:Y:S01]  /*5ad0*/  FFMA.FTZ R74, R65, R66, R74 ;  /* 0x00000042414a7223 */ /* 0x000fe2000001004a */
[----:B------:R-:W-:Y:S02]  /*5ae0*/  HADD2.F32 R65, -RZ, R51.H1_H1 ;  /* 0x30000033ff417230 */ /* 0x000fe40000004100 */
        /* <DEDUP_REMOVED lines=19> */
.L_x_6338:
[----:B------:R-:W-:Y:S05]  /*5c20*/  BSYNC B3 ;  /* 0x0000000000037941 */ /* 0x000fea0003800000 */
.L_x_6337:
[----:B------:R-:W-:Y:S02]  /*5c30*/  ULDC.64 UR4, c[0x0][0x2e8] ;  /* 0x0000ba0000047ab9 */ /* 0x000fe40000000a00 */
[----:B------:R-:W-:-:S04]  /*5c40*/  IADD3 R64, P2, P3, R68, UR4, R44 ;  /* 0x0000000444407c10 */ /* 0x000fc8000fb5e02c */
[----:B------:R-:W-:-:S05]  /*5c50*/  IADD3.X R65, R69, UR5, R20, P2, P3 ;  /* 0x0000000545417c10 */ /* 0x000fca00097e6414 */
[----:B--2---:R3:W-:Y:S04]  /*5c60*/  STG.E.128 desc[UR60][R64.64], R48 ;  /* 0x0000003040007986 */ /* 0x0047e8000c101d3c */
.L_x_6336:
[----:B------:R-:W-:Y:S05]  /*5c70*/  BSYNC B2 ;  /* 0x0000000000027941 */ /* 0x000fea0003800000 */
.L_x_6335:
[----:B------:R-:W-:Y:S05]  /*5c80*/  @P1 BRA `(.L_x_6334) ;  /* 0x0000000400e01947 */ /* 0x000fea0003800000 */
[----:B------:R-:W-:Y:S01]  /*5c90*/  LOP3.LUT P2, RZ, R229, 0x4, RZ, 0xc0, !PT ;  /* 0x00000004e5ff7812 */ /* 0x000fe2000784c0ff */
[C---:B-123--:R-:W-:Y:S01]  /*5ca0*/  VIADD R49, R143.reuse, 0x40 ;  /* 0x000000408f317836 */ /* 0x04efe20000000000 */
[----:B------:R-:W-:Y:S11]  /*5cb0*/  BSSY B2, `(.L_x_6339) ;  /* 0x0000071000027945 */ /* 0x000ff60003800000 */
[----:B------:R-:W-:-:S02]  /*5cc0*/  @P2 IADD3 R49, R143, -0x40, RZ ;  /* 0xffffffc08f312810 */ /* 0x000fc40007ffe0ff */
[----:B------:R-:W-:-:S03]  /*5cd0*/  ISETP.GE.AND P2, PT, R230, R128, PT ;  /* 0x00000080e600720c */ /* 0x000fc60003f46270 */
[----:B------:R-:W-:-:S06]  /*5ce0*/  IMAD.IADD R49, R16, 0x1, R49 ;  /* 0x0000000110317824 */ /* 0x000fcc00078e0231 */
[----:B------:R-:W1:Y:S04]  /*5cf0*/  LDS.128 R48, [R49+0x24400] ;  /* 0x0244000031307984 */ /* 0x000e680000000c00 */
[----:B------:R-:W-:Y:S05]  /*5d00*/  @P2 BRA `(.L_x_6340) ;  /* 0x0000000400ac2947 */ /* 0x000fea0003800000 */
        /* <DEDUP_REMOVED lines=9> */
[----:B------:R-:W-:Y:S01]  /*5da0*/  SHF.R.U32.HI R66, RZ, 0x10, R61 ;  /* 0x00000010ff427819 */ /* 0x000fe2000001163d */
[----:B------:R-:W-:Y:S01]  /*5db0*/  IMAD.SHL.U32 R64, R64, 0x100, RZ ;  /* 0x0000010040407824 */ /* 0x000fe200078e00ff */
[----:B------:R-:W-:Y:S01]  /*5dc0*/  PRMT R61, R71, 0x654, R60 ;  /* 0x00000654473d7816 */ /* 0x000fe2000000003c */
[----:B-1----:R-:W-:Y:S01]  /*5dd0*/  IMAD.MOV.U32 R60, RZ, RZ, R48 ;  /* 0x000000ffff3c7224 */ /* 0x002fe200078e0030 */
        /* <DEDUP_REMOVED lines=94> */
.L_x_6340:
[----:B------:R-:W-:Y:S05]  /*63c0*/  BSYNC B2 ;  /* 0x0000000000027941 */ /* 0x000fea0003800000 */
.L_x_6339:
[----:B------:R-:W-:Y:S02]  /*63d0*/  ULDC.64 UR4, c[0x0][0x2e8] ;  /* 0x0000ba0000047ab9 */ /* 0x000fe40000000a00 */
[----:B------:R-:W-:-:S04]  /*63e0*/  IADD3 R60, P2, P3, R15, UR4, R68 ;  /* 0x000000040f3c7c10 */ /* 0x000fc8000fb5e044 */
[----:B------:R-:W-:-:S05]  /*63f0*/  IADD3.X R61, R12, UR5, R69, P2, P3 ;  /* 0x000000050c3d7c10 */ /* 0x000fca00097e6445 */
[----:B-1----:R4:W-:Y:S04]  /*6400*/  STG.E.128 desc[UR60][R60.64], R48 ;  /* 0x000000303c007986 */ /* 0x0029e8000c101d3c */
.L_x_6334:
[----:B------:R-:W-:Y:S05]  /*6410*/  BSYNC B1 ;  /* 0x0000000000017941 */ /* 0x000fea0003800000 */
.L_x_6333:
[----:B------:R-:W-:Y:S05]  /*6420*/  @P4 BRA `(.L_x_6341) ;  /* 0x0000005c00c04947 */ /* 0x000fea0003800000 */
[----:B------:R-:W-:Y:S01]  /*6430*/  IADD3 R126, P2, P3, R37, R126, R18 ;  /* 0x0000007e257e7210 */ /* 0x000fe20007b5e012 */
[----:B------:R-:W-:Y:S03]  /*6440*/  BSSY B1, `(.L_x_6342) ;  /* 0x0000077000017945 */ /* 0x000fe60003800000 */
[----:B------:R-:W-:Y:S01]  /*6450*/  IADD3.X R129, R33, R129, R19, P2, P3 ;  /* 0x0000008121817210 */ /* 0x000fe200017e6413 */
[----:B------:R-:W-:Y:S08]  /*6460*/  @P0 BRA `(.L_x_6343) ;  /* 0x0000000400d00947 */ /* 0x000ff00003800000 */
[----:B-1234-:R1:W2:Y:S01]  /*6470*/  LDS.128 R48, [R117+0x26400] ;  /* 0x0264000075307984 */ /* 0x01e2a20000000c00 */
[----:B------:R-:W-:Y:S01]  /*6480*/  ISETP.GE.AND P2, PT, R22, R128, PT ;  /* 0x000000801600720c */ /* 0x000fe20003f46270 */
[----:B------:R-:W-:-:S12]  /*6490*/  BSSY B2, `(.L_x_6344) ;  /* 0x000006d000027945 */ /* 0x000fd80003800000 */
[----:B-1----:R-:W-:Y:S05]  /*64a0*/  @P2 BRA `(.L_x_6345) ;  /* 0x0000000400ac2947 */ /* 0x002fea0003800000 */
        /* <DEDUP_REMOVED lines=12> */
[----:B------:R-:W-:Y:S01]  /*6570*/  IMAD.U32 R61, R61, 0x10000, RZ ;  /* 0x000100003d3d7824 */ /* 0x000fe200078e00ff */
[----:B--2---:R-:W-:Y:S02]  /*6580*/  MOV R56, R48 ;  /* 0x0000003000387202 */ /* 0x004fe40000000f00 */
        /* <DEDUP_REMOVED lines=93> */
.L_x_6345:
[----:B------:R-:W-:Y:S05]  /*6b60*/  BSYNC B2 ;  /* 0x0000000000027941 */ /* 0x000fea0003800000 */
.L_x_6344:
[----:B------:R-:W-:Y:S02]  /*6b70*/  ULDC.64 UR4, c[0x0][0x2e8] ;  /* 0x0000ba0000047ab9 */ /* 0x000fe40000000a00 */
[----:B------:R-:W-:-:S04]  /*6b80*/  IADD3 R56, P2, P3, R126, UR4, R44 ;  /* 0x000000047e387c10 */ /* 0x000fc8000fb5e02c */
[----:B------:R-:W-:-:S05]  /*6b90*/  IADD3.X R57, R129, UR5, R20, P2, P3 ;  /* 0x0000000581397c10 */ /* 0x000fca00097e6414 */
[----:B--2---:R1:W-:Y:S04]  /*6ba0*/  STG.E.128 desc[UR60][R56.64], R48 ;  /* 0x0000003038007986 */ /* 0x0043e8000c101d3c */
.L_x_6343:
[----:B------:R-:W-:Y:S05]  /*6bb0*/  BSYNC B1 ;  /* 0x0000000000017941 */ /* 0x000fea0003800000 */
.L_x_6342:
[----:B------:R-:W-:Y:S05]  /*6bc0*/  @P1 BRA `(.L_x_6341) ;  /* 0x0000005400d81947 */ /* 0x000fea0003800000 */
[----:B------:R-:W-:Y:S01]  /*6bd0*/  LOP3.LUT P2, RZ, R229, 0x4, RZ, 0xc0, !PT ;  /* 0x00000004e5ff7812 */ /* 0x000fe2000784c0ff */
[C---:B-1234-:R-:W-:Y:S01]  /*6be0*/  VIADD R49, R143.reuse, 0x40 ;  /* 0x000000408f317836 */ /* 0x05efe20000000000 */
[----:B------:R-:W-:Y:S11]  /*6bf0*/  BSSY B1, `(.L_x_6346) ;  /* 0x000006e000017945 */ /* 0x000ff60003800000 */
[----:B------:R-:W-:Y:S01]  /*6c00*/  @P2 VIADD R49, R143, 0xffffffc0 ;  /* 0xffffffc08f312836 */ /* 0x000fe20000000000 */
[----:B------:R-:W-:-:S03]  /*6c10*/  ISETP.GE.AND P2, PT, R230, R128, PT ;  /* 0x00000080e600720c */ /* 0x000fc60003f46270 */
[----:B------:R-:W-:-:S06]  /*6c20*/  IMAD.IADD R49, R16, 0x1, R49 ;  /* 0x0000000110317824 */ /* 0x000fcc00078e0231 */
[----:B------:R-:W1:Y:S04]  /*6c30*/  LDS.128 R48, [R49+0x26400] ;  /* 0x0264000031307984 */ /* 0x000e680000000c00 */
[----:B------:R-:W-:Y:S05]  /*6c40*/  @P2 BRA `(.L_x_6347) ;  /* 0x0000000400a02947 */ /* 0x000fea0003800000 */
        /* <DEDUP_REMOVED lines=9> */
[----:B------:R-:W-:-:S03]  /*6ce0*/  IMAD.SHL.U32 R52, R58, 0x100, RZ ;  /* 0x000001003a347824 */ /* 0x000fc600078e00ff */
[----:B------:R-:W-:Y:S02]  /*6cf0*/  LOP3.LUT R58, R56, 0xff00, R55, 0xf8, !PT ;  /* 0x0000ff00383a7812 */ /* 0x000fe400078ef837 */
[----:B------:R-:W-:Y:S01]  /*6d00*/  LOP3.LUT R54, R53, 0xff00, R52, 0xf8, !PT ;  /* 0x0000ff0035367812 */ /* 0x000fe200078ef834 */
[----:B------:R-:W-:Y:S01]  /*6d10*/  IMAD.U32 R53, R59, 0x10000, RZ ;  /* 0x000100003b357824 */ /* 0x000fe200078e00ff */
[----:B------:R-:W-:Y:S02]  /*6d20*/  SHF.L.U32 R55, R57, 0x10, RZ ;  /* 0x0000001039377819 */ /* 0x000fe400000006ff */
[----:B------:R-:W-:Y:S02]  /*6d30*/  F2FP.F16.E4M3.UNPACK_B R56, R85.H1 ;  /* 0x00000055ff38723e */ /* 0x000fe400030006ff */
[-C--:B-1----:R-:W-:Y:S02]  /*6d40*/  F2FP.F16.E4M3.UNPACK_B R52, R49.reuse ;  /* 0x00000031ff34723e */ /* 0x082fe400020006ff */
[----:B------:R-:W-:Y:S01]  /*6d50*/  LOP3.LUT R60, R58, 0xff0000, R55, 0xf8, !PT ;  /* 0x00ff00003a3c7812 */ /* 0x000fe200078ef837 */
[----:B------:R-:W-:Y:S01]  /*6d60*/  HADD2.F32 R58, -RZ, R56.H0_H0 ;  /* 0x20000038ff3a7230 */ /* 0x000fe20000004100 */
[----:B------:R-:W-:Y:S01]  /*6d70*/  LOP3.LUT R57, R54, 0xff0000, R53, 0xf8, !PT ;  /* 0x00ff000036397812 */ /* 0x000fe200078ef835 */
[----:B------:R-:W-:Y:S01]  /*6d80*/  HADD2.F32 R53, -RZ, R52.H1_H1 ;  /* 0x30000034ff357230 */ /* 0x000fe20000004100 */
[----:B------:R-:W-:Y:S01]  /*6d90*/  F2FP.F16.E4M3.UNPACK_B R55, R84.H1 ;  /* 0x00000054ff37723e */ /* 0x000fe200030006ff */
[----:B------:R-:W-:Y:S01]  /*6da0*/  HADD2.F32 R59, -RZ, R56.H1_H1 ;  /* 0x30000038ff3b7230 */ /* 0x000fe20000004100 */
[----:B------:R-:W-:Y:S01]  /*6db0*/  F2FP.F16.E4M3.UNPACK_B R49, R49.H1 ;  /* 0x00000031ff31723e */ /* 0x000fe200030006ff */
[----:B------:R-:W-:-:S02]  /*6dc0*/  HADD2.F32 R52, -RZ, R52.H0_H0 ;  /* 0x20000034ff347230 */ /* 0x000fc40000004100 */
[CC--:B------:R-:W-:Y:S01]  /*6dd0*/  FMUL.FTZ R61, R53.reuse, R58.reuse ;  /* 0x0000003a353d7220 */ /* 0x0c0fe20000410000 */
[----:B------:R-:W-:Y:S01]  /*6de0*/  HADD2.F32 R56, -RZ, R55.H0_H0 ;  /* 0x20000037ff387230 */ /* 0x000fe20000004100 */
[----:B------:R-:W-:Y:S01]  /*6df0*/  F2FP.F16.E4M3.UNPACK_B R85, R85 ;  /* 0x00000055ff55723e */ /* 0x000fe200020006ff */
[--C-:B------:R-:W-:Y:S02]  /*6e00*/  HADD2.F32 R54, -RZ, R49.reuse.H1_H1 ;  /* 0x30000031ff367230 */ /* 0x100fe40000004100 */
[C---:B------:R-:W-:Y:S01]  /*6e10*/  FMUL.FTZ R58, R52.reuse, R58 ;  /* 0x0000003a343a7220 */ /* 0x040fe20000410000 */
[----:B------:R-:W-:Y:S02]  /*6e20*/  HADD2.F32 R49, -RZ, R49.H0_H0 ;  /* 0x20000031ff317230 */ /* 0x000fe40000004100 */
[-C--:B------:R-:W-:Y:S01]  /*6e30*/  FFMA.FTZ R62, R52, R56.reuse, -R61 ;  /* 0x00000038343e7223 */ /* 0x080fe2000001083d */
[----:B------:R-:W-:Y:S02]  /*6e40*/  HADD2.F32 R55, -RZ, R55.H1_H1 ;  /* 0x30000037ff377230 */ /* 0x000fe40000004100 */
[CC--:B------:R-:W-:Y:S01]  /*6e50*/  FMUL.FTZ R52, R54.reuse, R59.reuse ;  /* 0x0000003b36347220 */ /* 0x0c0fe20000410000 */
[----:B------:R-:W-:Y:S01]  /*6e60*/  FFMA.FTZ R63, R53, R56, R58 ;  /* 0x00000038353f7223 */ /* 0x000fe2000001003a */
[C---:B------:R-:W-:Y:S01]  /*6e70*/  FMUL.FTZ R59, R49.reuse, R59 ;  /* 0x0000003b313b7220 */ /* 0x040fe20000410000 */
[----:B------:R-:W-:Y:S01]  /*6e80*/  F2FP.F16.E4M3.UNPACK_B R84, R84 ;  /* 0x00000054ff54723e */ /* 0x000fe200020006ff */
[-C--:B------:R-:W-:Y:S01]  /*6e90*/  FFMA.FTZ R64, R49, R55.reuse, -R52 ;  /* 0x0000003731407223 */ /* 0x080fe20000010834 */
[-C--:B------:R-:W-:Y:S01]  /*6ea0*/  F2FP.F16.E4M3.UNPACK_B R49, R48.reuse.H1 ;  /* 0x00000030ff31723e */ /* 0x080fe200030006ff */
        /* <DEDUP_REMOVED lines=10> */
[----:B------:R-:W-:-:S02]  /*6f50*/  HADD2.F32 R48, -RZ, R48.H1_H1 ;  /* 0x30000030ff307230 */ /* 0x000fc40000004100 */
[--C-:B------:R-:W-:Y:S02]  /*6f60*/  HADD2.F32 R54, -RZ, R84.reuse.H1_H1 ;  /* 0x30000054ff367230 */ /* 0x100fe40000004100 */
[----:B------:R-:W-:Y:S02]  /*6f70*/  HADD2.F32 R84, -RZ, R84.H0_H0 ;  /* 0x20000054ff547230 */ /* 0x000fe40000004100 */
[-C--:B------:R-:W-:Y:S01]  /*6f80*/  FMUL.FTZ R56, R48, R85.reuse ;  /* 0x0000005530387220 */ /* 0x080fe20000410000 */
[----:B------:R-:W-:Y:S01]  /*6f90*/  FMUL.FTZ R85, R49, R85 ;  /* 0x0000005531557220 */ /* 0x000fe20000410000 */
[-C--:B------:R-:W-:Y:S01]  /*6fa0*/  FFMA.FTZ R59, R52, R54.reuse, -R59 ;  /* 0x00000036343b7223 */ /* 0x080fe2000001083b */
[----:B------:R-:W-:Y:S01]  /*6fb0*/  FFMA.FTZ R58, R53, R54, R58 ;  /* 0x00000036353a7223 */ /* 0x000fe2000001003a */
[-C--:B------:R-:W-:Y:S01]  /*6fc0*/  FFMA.FTZ R61, R49, R84.reuse, -R56 ;  /* 0x00000054313d7223 */ /* 0x080fe20000010838 */
[----:B------:R-:W-:Y:S01]  /*6fd0*/  F2FP.F16.E4M3.UNPACK_B R49, R51.H1 ;  /* 0x00000033ff31723e */ /* 0x000fe200030006ff */
[----:B------:R-:W-:Y:S01]  /*6fe0*/  FFMA.FTZ R84, R48, R84, R85 ;  /* 0x0000005430547223 */ /* 0x000fe20000010055 */
[----:B------:R-:W-:-:S02]  /*6ff0*/  F2FP.F16.E4M3.UNPACK_B R56, R60.H1 ;  /* 0x0000003cff38723e */ /* 0x000fc400030006ff */
[----:B------:R-:W-:Y:S01]  /*7000*/  F2FP.SATFINITE.E4M3.F32.PACK_AB_MERGE_C R66, R58, R59, RZ ;  /* 0x0000003b3a42723e */ /* 0x000fe200048070ff */
[--C-:B------:R-:W-:Y:S01]  /*7010*/  HADD2.F32 R53, -RZ, R49.reuse.H1_H1 ;  /* 0x30000031ff357230 */ /* 0x100fe20000004100 */
[-C--:B------:R-:W-:Y:S01]  /*7020*/  F2FP.F16.E4M3.UNPACK_B R54, R57.reuse.H1 ;  /* 0x00000039ff36723e */ /* 0x080fe200030006ff */
[----:B------:R-:W-:Y:S01]  /*7030*/  HADD2.F32 R59, -RZ, R56.H1_H1 ;  /* 0x30000038ff3b7230 */ /* 0x000fe20000004100 */
[----:B------:R-:W-:Y:S01]  /*7040*/  F2FP.F16.E4M3.UNPACK_B R48, R50.H1 ;  /* 0x00000032ff30723e */ /* 0x000fe200030006ff */
[----:B------:R-:W-:Y:S01]  /*7050*/  HADD2.F32 R52, -RZ, R49.H0_H0 ;  /* 0x20000031ff347230 */ /* 0x000fe20000004100 */
        /* <DEDUP_REMOVED lines=14> */
[-C--:B------:R-:W-:Y:S01]  /*7140*/  FFMA.FTZ R59, R48, R52.reuse, -R59 ;  /* 0x00000034303b7223 */ /* 0x080fe2000001083b */
[----:B------:R-:W-:Y:S01]  /*7150*/  FFMA.FTZ R64, R53, R55, R64 ;  /* 0x0000003735407223 */ /* 0x000fe20000010040 */
[----:B------:R-:W-:Y:S01]  /*7160*/  FFMA.FTZ R58, R49, R52, R58 ;  /* 0x00000034313a7223 */ /* 0x000fe2000001003a */
[----:B------:R-:W-:-:S02]  /*7170*/  HADD2.F32 R49, -RZ, R51.H0_H0 ;  /* 0x20000033ff317230 */ /* 0x000fc40000004100 */
[----:B------:R-:W-:Y:S01]  /*7180*/  HADD2.F32 R48, -RZ, R50.H0_H0 ;  /* 0x20000032ff307230 */ /* 0x000fe20000004100 */
[----:B------:R-:W-:Y:S01]  /*7190*/  F2FP.SATFINITE.E4M3.F32.PACK_AB_MERGE_C R64, R64, R65, RZ ;  /* 0x000000414040723e */ /* 0x000fe200048070ff */
[----:B------:R-:W-:Y:S01]  /*71a0*/  HADD2.F32 R51, -RZ, R51.H1_H1 ;  /* 0x30000033ff337230 */ /* 0x000fe20000004100 */
[----:B------:R-:W-:Y:S01]  /*71b0*/  F2FP.SATFINITE.E4M3.F32.PACK_AB_MERGE_C R58, R58, R59, RZ ;  /* 0x0000003b3a3a723e */ /* 0x000fe200048070ff */
[----:B------:R-:W-:Y:S02]  /*71c0*/  HADD2.F32 R56, -RZ, R56.H0_H0 ;  /* 0x20000038ff387230 */ /* 0x000fe40000004100 */
[----:B------:R-:W-:Y:S02]  /*71d0*/  HADD2.F32 R50, -RZ, R50.H1_H1 ;  /* 0x30000032ff327230 */ /* 0x000fe40000004100 */
[----:B------:R-:W-:Y:S02]  /*71e0*/  HADD2.F32 R53, -RZ, R60.H0_H0 ;  /* 0x2000003cff357230 */ /* 0x000fe40000004100 */
[----:B------:R-:W-:Y:S01]  /*71f0*/  FMUL.FTZ R52, R51, R56 ;  /* 0x0000003833347220 */ /* 0x000fe20000410000 */
[----:B------:R-:W-:-:S02]  /*7200*/  HADD2.F32 R54, -RZ, R54.H0_H0 ;  /* 0x20000036ff367230 */ /* 0x000fc40000004100 */
[C---:B------:R-:W-:Y:S01]  /*7210*/  FMUL.FTZ R56, R49.reuse, R56 ;  /* 0x0000003831387220 */ /* 0x040fe20000410000 */
[----:B------:R-:W-:Y:S02]  /*7220*/  HADD2.F32 R57, -RZ, R57.H0_H0 ;  /* 0x20000039ff397230 */ /* 0x000fe40000004100 */
[-C--:B------:R-:W-:Y:S01]  /*7230*/  FMUL.FTZ R55, R50, R53.reuse ;  /* 0x0000003532377220 */ /* 0x080fe20000410000 */
[C---:B------:R-:W-:Y:S01]  /*7240*/  FMUL.FTZ R53, R48.reuse, R53 ;  /* 0x0000003530357220 */ /* 0x040fe20000410000 */
[-C--:B------:R-:W-:Y:S01]  /*7250*/  FFMA.FTZ R52, R49, R54.reuse, -R52 ;  /* 0x0000003631347223 */ /* 0x080fe20000010834 */
[----:B------:R-:W-:Y:S01]  /*7260*/  FFMA.FTZ R51, R51, R54, R56 ;  /* 0x0000003633337223 */ /* 0x000fe20000010038 */
[-C--:B------:R-:W-:Y:S01]  /*7270*/  FFMA.FTZ R55, R48, R57.reuse, -R55 ;  /* 0x0000003930377223 */ /* 0x080fe20000010837 */
[----:B------:R-:W-:Y:S01]  /*7280*/  FFMA.FTZ R50, R50, R57, R53 ;  /* 0x0000003932327223 */ /* 0x000fe20000010035 */
[----:B------:R-:W-:Y:S02]  /*7290*/  F2FP.SATFINITE.E4M3.F32.PACK_AB_MERGE_C R49, R63, R62, R67 ;  /* 0x0000003e3f31723e */ /* 0x000fe40004807043 */
[----:B------:R-:W-:-:S02]  /*72a0*/  F2FP.SATFINITE.E4M3.F32.PACK_AB_MERGE_C R48, R84, R61, R66 ;  /* 0x0000003d5430723e */ /* 0x000fc40004807042 */
[----:B------:R-:W-:Y:S02]  /*72b0*/  F2FP.SATFINITE.E4M3.F32.PACK_AB_MERGE_C R50, R50, R55, R58 ;  /* 0x000000373232723e */ /* 0x000fe4000480703a */
[----:B------:R-:W-:-:S07]  /*72c0*/  F2FP.SATFINITE.E4M3.F32.PACK_AB_MERGE_C R51, R51, R52, R64 ;  /* 0x000000343333723e */ /* 0x000fce0004807040 */
.L_x_6347:
[----:B------:R-:W-:Y:S05]  /*72d0*/  BSYNC B1 ;  /* 0x0000000000017941 */ /* 0x000fea0003800000 */
.L_x_6346:
[----:B------:R-:W-:Y:S02]  /*72e0*/  ULDC.64 UR4, c[0x0][0x2e8] ;  /* 0x0000ba0000047ab9 */ /* 0x000fe40000000a00 */
[----:B------:R-:W-:-:S04]  /*72f0*/  IADD3 R52, P2, P3, R15, UR4, R126 ;  /* 0x000000040f347c10 */ /* 0x000fc8000fb5e07e */
[----:B------:R-:W-:-:S05]  /*7300*/  IADD3.X R53, R12, UR5, R129, P2, P3 ;  /* 0x000000050c357c10 */ /* 0x000fca00097e6481 */
[----:B-1----:R1:W-:Y:S01]  /*7310*/  STG.E.128 desc[UR60][R52.64], R48 ;  /* 0x0000003034007986 */ /* 0x0023e2000c101d3c */
[----:B------:R-:W-:Y:S05]  /*7320*/  BRA `(.L_x_6341) ;  /* 0x0000005000007947 */ /* 0x000fea0003800000 */
.L_x_6305:
[----:B------:R-:W2:Y:S01]  /*7330*/  LDL R52, [R1+0x48] ;  /* 0x0000480001347983 */ /* 0x000ea20000100800 */
[C---:B------:R-:W-:Y:S01]  /*7340*/  ISETP.GE.AND P5, PT, R228.reuse, R118, PT ;  /* 0x00000076e400720c */ /* 0x040fe20003fa6270 */
[C---:B------:R-:W-:Y:S01]  /*7350*/  VIADD R60, R228.reuse, 0x40 ;  /* 0x00000040e43c7836 */ /* 0x040fe20000000000 */
[----:B------:R-:W-:Y:S01]  /*7360*/  P2R R61, PR, RZ, 0x1 ;  /* 0x00000001ff3d7803 */ /* 0x000fe20000000000 */
[----:B------:R-:W-:Y:S01]  /*7370*/  VIADD R62, R228, 0x80 ;  /* 0x00000080e43e7836 */ /* 0x000fe20000000000 */
[----:B------:R-:W-:-:S13]  /*7380*/  ISETP.GE.OR P5, PT, R18, R128, P5 ;  /* 0x000000801200720c */ /* 0x000fda0002fa6670 */
[----:B------:R-:W0:Y:S08]  /*7390*/  @!P5 LDC.64 R56, c[0x0][0x3e8] ;  /* 0x0000fa00ff38db82 */ /* 0x000e300000000a00 */
[----:B------:R-:W1:Y:S01]  /*73a0*/  @!P5 LDC.64 R58, c[0x0][0x400] ;  /* 0x00010000ff3adb82 */ /* 0x000e620000000a00 */
[----:B0-----:R-:W-:-:S04]  /*73b0*/  @!P5 IADD3 R56, P2, P3, R90, R56, R48 ;  /* 0x000000385a38d210 */ /* 0x001fc80007b5e030 */
[----:B------:R-:W-:Y:S02]  /*73c0*/  @!P5 IADD3.X R57, R31, R57, R141, P2, P3 ;  /* 0x000000391f39d210 */ /* 0x000fe400017e648d */
[----:B------:R-:W-:Y:S02]  /*73d0*/  CS2R R70, SRZ ;  /* 0x0000000000467805 */ /* 0x000fe4000001ff00 */
[----:B------:R-:W-:Y:S02]  /*73e0*/  CS2R R68, SRZ ;  /* 0x0000000000447805 */ /* 0x000fe4000001ff00 */
[----:B------:R-:W-:Y:S02]  /*73f0*/  CS2R R78, SRZ ;  /* 0x00000000004e7805 */ /* 0x000fe4000001ff00 */
[----:B------:R-:W-:Y:S02]  /*7400*/  CS2R R76, SRZ ;  /* 0x00000000004c7805 */ /* 0x000fe4000001ff00 */
[----:B--2---:R-:W-:Y:S01]  /*7410*/  R2UR UR4, R52 ;  /* 0x00000000340472ca */ /* 0x004fe200000e0000 */
[----:B------:R-:W-:-:S05]  /*7420*/  VIADD R52, R228, 0xc0 ;  /* 0x000000c0e4347836 */ /* 0x000fca0000000000 */
[----:B------:R-:W-:-:S04]  /*7430*/  ISETP.GE.AND P2, PT, R52, R118, PT ;  /* 0x000000763400720c */ /* 0x000fc80003f46270 */
[----:B------:R-:W-:-:S13]  /*7440*/  ISETP.GE.OR P2, PT, R18, R128, P2 ;  /* 0x000000801200720c */ /* 0x000fda0001746670 */
[----:B------:R-:W0:Y:S01]  /*7450*/  @!P2 LDC.64 R52, c[0x0][0x3f8] ;  /* 0x0000fe00ff34ab82 */ /* 0x000e220000000a00 */
[----:B------:R-:W-:Y:S02]  /*7460*/  @!P2 IMAD.MOV.U32 R49, RZ, RZ, R141 ;  /* 0x000000ffff31a224 */ /* 0x000fe400078e008d */
[----:B------:R-:W-:-:S05]  /*7470*/  @!P2 IMAD.MOV.U32 R51, RZ, RZ, R111 ;  /* 0x000000ffff33a224 */ /* 0x000fca00078e006f */
[----:B------:R-:W2:Y:S08]  /*7480*/  @!P2 LDC.64 R80, c[0x0][0x3e8] ;  /* 0x0000fa00ff50ab82 */ /* 0x000eb00000000a00 */
[----:B------:R-:W3:Y:S01]  /*7490*/  @!P2 LDC.64 R82, c[0x0][0x400] ;  /* 0x00010000ff52ab82 */ /* 0x000ee20000000a00 */
[----:B0-----:R-:W-:-:S04]  /*74a0*/  @!P2 IMAD.WIDE.U32 R54, R52, 0xc0, R48 ;  /* 0x000000c03436a825 */ /* 0x001fc800078e0030 */
[----:B------:R-:W-:-:S04]  /*74b0*/  @!P2 IMAD R53, R53, 0xc0, RZ ;  /* 0x000000c03535a824 */ /* 0x000fc800078e02ff */
[----:B------:R-:W-:Y:S01]  /*74c0*/  @!P2 IMAD.IADD R52, R55, 0x1, R53 ;  /* 0x000000013734a824 */ /* 0x000fe200078e0235 */
[----:B--2---:R-:W-:-:S04]  /*74d0*/  @!P2 IADD3 R80, P3, P4, R90, R80, R54 ;  /* 0x000000505a50a210 */ /* 0x004fc80007c7e036 */
[----:B------:R-:W-:Y:S02]  /*74e0*/  @!P2 IADD3.X R81, R31, R81, R52, P3, P4 ;  /* 0x000000511f51a210 */ /* 0x000fe40001fe8434 */
[----:B------:R-:W0:Y:S02]  /*74f0*/  @!P2 LDC.64 R52, c[0x0][0x408] ;  /* 0x00010200ff34ab82 */ /* 0x000e240000000a00 */
[----:B0-----:R-:W-:-:S04]  /*7500*/  @!P2 IMAD.WIDE.U32 R54, R52, 0xc0, R50 ;  /* 0x000000c03436a825 */ /* 0x001fc800078e0032 */
[----:B------:R-:W-:Y:S01]  /*7510*/  @!P2 IMAD R53, R53, 0xc0, RZ ;  /* 0x000000c03535a824 */ /* 0x000fe200078e02ff */
[----:B---3--:R-:W-:-:S03]  /*7520*/  @!P2 IADD3 R82, P3, P4, R96, R82, R54 ;  /* 0x000000526052a210 */ /* 0x008fc60007c7e036 */
[----:B------:R-:W-:-:S05]  /*7530*/  @!P2 IMAD.IADD R52, R55, 0x1, R53 ;  /* 0x000000013734a824 */ /* 0x000fca00078e0235 */
[----:B------:R-:W-:Y:S02]  /*7540*/  @!P2 IADD3.X R83, R29, R83, R52, P3, P4 ;  /* 0x000000531d53a210 */ /* 0x000fe40001fe8434 */
[----:B-1----:R-:W-:-:S03]  /*7550*/  @!P5 IADD3 R58, P3, P4, R96, R58, R50 ;  /* 0x0000003a603ad210 */ /* 0x002fc60007c7e032 */
[----:B------:R-:W2:Y:S01]  /*7560*/  @!P2 LDG.E.128 R76, desc[UR60][R82.64] ;  /* 0x0000003c524ca981 */ /* 0x000ea2000c1e1d00 */
[----:B------:R-:W-:Y:S02]  /*7570*/  @!P5 IADD3.X R59, R29, R59, R111, P3, P4 ;  /* 0x0000003b1d3bd210 */ /* 0x000fe40001fe846f */
[----:B------:R-:W-:-:S04]  /*7580*/  ISETP.GE.AND P4, PT, R60, R118, PT ;  /* 0x000000763c00720c */ /* 0x000fc80003f86270 */
        /* <DEDUP_REMOVED lines=8> */
[----:B------:R-:W3:Y:S03]  /*7610*/  @!P3 LDC.64 R72, c[0x0][0x3e8] ;  /* 0x0000fa00ff48bb82 */ /* 0x000ee60000000a00 */
[----:B------:R-:W-:Y:S02]  /*7620*/  @!P3 IADD3.X R52, R31, R10, R141, P0, P6 ;  /* 0x0000000a1f34b210 */ /* 0x000fe400007ec48d */
[----:B------:R-:W-:-:S03]  /*7630*/  @!P4 IADD3 R53, P0, P6, R96, R50, R5 ;  /* 0x000000326035c210 */ /* 0x000fc60007e1e005 */
[----:B------:R-:W4:Y:S01]  /*7640*/  @!P3 LDC.64 R74, c[0x0][0x400] ;  /* 0x00010000ff4abb82 */ /* 0x000f220000000a00 */
[----:B------:R-:W-:Y:S02]  /*7650*/  @!P4 IADD3.X R54, R29, R111, R7, P0, P6 ;  /* 0x0000006f1d36c210 */ /* 0x000fe400007ec407 */
[----:B------:R-:W-:-:S04]  /*7660*/  @!P3 IADD3 R51, P0, P6, R96, R4, R50 ;  /* 0x000000046033b210 */ /* 0x000fc80007e1e032 */
[----:B------:R-:W-:Y:S02]  /*7670*/  @!P3 IADD3.X R48, R29, R6, R111, P0, P6 ;  /* 0x000000061d30b210 */ /* 0x000fe400007ec46f */
[----:B0-----:R-:W-:Y:S02]  /*7680*/  @!P4 IADD3 R64, P6, R55, R64, RZ ;  /* 0x000000403740c210 */ /* 0x001fe40007fde0ff */
[----:B------:R-:W-:Y:S02]  /*7690*/  CS2R R62, SRZ ;  /* 0x00000000003e7805 */ /* 0x000fe4000001ff00 */
[----:B------:R-:W-:Y:S01]  /*76a0*/  ISETP.NE.AND P0, PT, R61, RZ, PT ;  /* 0x000000ff3d00720c */ /* 0x000fe20003f05270 */
[----:B------:R-:W-:Y:S01]  /*76b0*/  @!P4 IMAD.X R65, R60, 0x1, R65, P6 ;  /* 0x000000013c41c824 */ /* 0x000fe200030e0641 */
[----:B-1----:R-:W-:-:S04]  /*76c0*/  @!P4 IADD3 R66, P6, R53, R66, RZ ;  /* 0x000000423542c210 */ /* 0x002fc80007fde0ff */
[----:B------:R-:W-:Y:S02]  /*76d0*/  @!P4 IADD3.X R67, R54, R67, RZ, P6, !PT ;  /* 0x000000433643c210 */ /* 0x000fe400037fe4ff */
[----:B------:R-:W-:Y:S02]  /*76e0*/  CS2R R54, SRZ ;  /* 0x0000000000367805 */ /* 0x000fe4000001ff00 */
[----:B---3--:R-:W-:-:S05]  /*76f0*/  @!P3 IADD3 R72, P6, R49, R72, RZ ;  /* 0x000000483148b210 */ /* 0x008fca0007fde0ff */
[----:B------:R-:W-:Y:S01]  /*7700*/  @!P3 IMAD.X R73, R52, 0x1, R73, P6 ;  /* 0x000000013449b824 */ /* 0x000fe200030e0649 */
[----:B----4-:R-:W-:Y:S02]  /*7710*/  @!P3 IADD3 R74, P6, R51, R74, RZ ;  /* 0x0000004a334ab210 */ /* 0x010fe40007fde0ff */
[----:B------:R-:W-:Y:S02]  /*7720*/  CS2R R50, SRZ ;  /* 0x0000000000327805 */ /* 0x000fe4000001ff00 */
[----:B------:R-:W-:Y:S01]  /*7730*/  CS2R R52, SRZ ;  /* 0x0000000000347805 */ /* 0x000fe2000001ff00 */
[----:B------:R-:W-:Y:S01]  /*7740*/  @!P3 IMAD.X R75, R48, 0x1, R75, P6 ;  /* 0x00000001304bb824 */ /* 0x000fe200030e064b */
[----:B------:R-:W-:Y:S02]  /*7750*/  CS2R R48, SRZ ;  /* 0x0000000000307805 */ /* 0x000fe4000001ff00 */
[----:B------:R-:W-:Y:S02]  /*7760*/  CS2R R60, SRZ ;  /* 0x00000000003c7805 */ /* 0x000fe4000001ff00 */
[----:B------:R0:W3:Y:S04]  /*7770*/  @!P5 LDG.E.128 R52, desc[UR60][R58.64] ;  /* 0x0000003c3a34d981 */ /* 0x0000e8000c1e1d00 */
[----:B------:R1:W4:Y:S04]  /*7780*/  @!P5 LDG.E.128 R48, desc[UR60][R56.64] ;  /* 0x0000003c3830d981 */ /* 0x000328000c1e1d00 */
[----:B------:R5:W4:Y:S01]  /*7790*/  @!P4 LDG.E.128 R60, desc[UR60][R66.64] ;  /* 0x0000003c423cc981 */ /* 0x000b22000c1e1d00 */
[----:B0-----:R-:W-:-:S03]  /*77a0*/  CS2R R58, SRZ ;  /* 0x00000000003a7805 */ /* 0x001fc6000001ff00 */
[----:B------:R0:W4:Y:S01]  /*77b0*/  @!P3 LDG.E.128 R68, desc[UR60][R74.64] ;  /* 0x0000003c4a44b981 */ /* 0x000122000c1e1d00 */
[----:B-1----:R-:W-:Y:S02]  /*77c0*/  CS2R R56, SRZ ;  /* 0x0000000000387805 */ /* 0x002fe4000001ff00 */
[----:B-----5:R-:W-:-:S04]  /*77d0*/  CS2R R66, SRZ ;  /* 0x0000000000427805 */ /* 0x020fc8000001ff00 */
[----:B------:R1:W5:Y:S01]  /*77e0*/  @!P4 LDG.E.128 R56, desc[UR60][R64.64] ;  /* 0x0000003c4038c981 */ /* 0x000362000c1e1d00 */
[----:B0-----:R-:W-:Y:S02]  /*77f0*/  CS2R R74, SRZ ;  /* 0x00000000004a7805 */ /* 0x001fe4000001ff00 */
[----:B-1----:R-:W-:-:S06]  /*7800*/  CS2R R64, SRZ ;  /* 0x0000000000407805 */ /* 0x002fcc000001ff00 */
[----:B------:R0:W5:Y:S02]  /*7810*/  @!P3 LDG.E.128 R64, desc[UR60][R72.64] ;  /* 0x0000003c4840b981 */ /* 0x000164000c1e1d00 */
[----:B0-----:R-:W-:-:S06]  /*7820*/  CS2R R72, SRZ ;  /* 0x0000000000487805 */ /* 0x001fcc000001ff00 */
[----:B------:R-:W5:Y:S01]  /*7830*/  @!P2 LDG.E.128 R72, desc[UR60][R80.64] ;  /* 0x0000003c5048a981 */ /* 0x000f62000c1e1d00 */
[----:B------:R-:W-:-:S06]  /*7840*/  UISETP.NE.AND UP0, UPT, UR4, 0x3, UPT ;  /* 0x000000030400788c */ /* 0x000fcc000bf05270 */
[----:B------:R-:W-:Y:S02]  /*7850*/  PLOP3.LUT P5, PT, PT, PT, UP0, 0x80, 0x0 ;  /* 0x000000000000781c */ /* 0x000fe40003faf008 */
[----:B------:R-:W-:Y:S01]  /*7860*/  ISETP.GE.AND P2, PT, R18, R128, PT ;  /* 0x000000801200720c */ /* 0x000fe20003f46270 */
[----:B--2---:R-:W-:Y:S01]  /*7870*/  IMAD.MOV.U32 R143, RZ, RZ, R78 ;  /* 0x000000ffff8f7224 */ /* 0x004fe200078e004e */
[----:B------:R-:W-:Y:S01]  /*7880*/  MOV R144, R76 ;  /* 0x0000004c00907202 */ /* 0x000fe20000000f00 */
[----:B---3--:R-:W-:Y:S02]  /*7890*/  IMAD.MOV.U32 R155, RZ, RZ, R54 ;  /* 0x000000ffff9b7224 */ /* 0x008fe400078e0036 */
[----:B------:R-:W-:Y:S02]  /*78a0*/  IMAD.MOV.U32 R170, RZ, RZ, R52 ;  /* 0x000000ffffaa7224 */ /* 0x000fe400078e0034 */
[----:B----4-:R-:W-:Y:S02]  /*78b0*/  IMAD.MOV.U32 R156, RZ, RZ, R50 ;  /* 0x000000ffff9c7224 */ /* 0x010fe400078e0032 */
[----:B------:R-:W-:Y:S01]  /*78c0*/  IMAD.MOV.U32 R169, RZ, RZ, R48 ;  /* 0x000000ffffa97224 */ /* 0x000fe200078e0030 */
[----:B------:R-:W-:Y:S01]  /*78d0*/  MOV R153, R62 ;  /* 0x0000003e00997202 */ /* 0x000fe20000000f00 */
[----:B------:R-:W-:-:S02]  /*78e0*/  IMAD.MOV.U32 R154, RZ, RZ, R60 ;  /* 0x000000ffff9a7224 */ /* 0x000fc400078e003c */
[----:B------:R-:W-:Y:S02]  /*78f0*/  IMAD.MOV.U32 R149, RZ, RZ, R70 ;  /* 0x000000ffff957224 */ /* 0x000fe400078e0046 */
[----:B------:R-:W-:Y:S02]  /*7900*/  IMAD.MOV.U32 R150, RZ, RZ, R68 ;  /* 0x000000ffff967224 */ /* 0x000fe400078e0044 */
[----:B-----5:R-:W-:Y:S02]  /*7910*/  IMAD.MOV.U32 R151, RZ, RZ, R58 ;  /* 0x000000ffff977224 */ /* 0x020fe400078e003a */
[----:B------:R-:W-:Y:S02]  /*7920*/  IMAD.MOV.U32 R152, RZ, RZ, R56 ;  /* 0x000000ffff987224 */ /* 0x000fe400078e0038 */
[----:B------:R-:W-:Y:S02]  /*7930*/  IMAD.MOV.U32 R147, RZ, RZ, R66 ;  /* 0x000000ffff937224 */ /* 0x000fe400078e0042 */
[----:B------:R-:W-:-:S02]  /*7940*/  IMAD.MOV.U32 R148, RZ, RZ, R64 ;  /* 0x000000ffff947224 */ /* 0x000fc400078e0040 */
[----:B------:R-:W-:Y:S02]  /*7950*/  IMAD.MOV.U32 R141, RZ, RZ, R74 ;  /* 0x000000ffff8d7224 */ /* 0x000fe400078e004a */
[----:B------:R-:W-:Y:S01]  /*7960*/  IMAD.MOV.U32 R142, RZ, RZ, R72 ;  /* 0x000000ffff8e7224 */ /* 0x000fe200078e0048 */
[----:B------:R-:W-:Y:S06]  /*7970*/  @!P5 BRA `(.L_x_6348) ;  /* 0x000000000004d947 */ /* 0x000fec0003800000 */
[----:B------:R-:W-:Y:S01]  /*7980*/  BPT.TRAP 0x1 ;  /* 0x000000040000795c */ /* 0x000fe20000300000 */
.L_x_6348:
[----:B------:R-:W-:Y:S01]  /*7990*/  IMAD R111, R17, 0x8, R16 ;  /* 0x00000008116f7824 */ /* 0x000fe200078e0210 */
[----:B------:R-:W-:Y:S01]  /*79a0*/  SHF.L.U32 R130, R231, 0x1f, RZ ;  /* 0x0000001fe7827819 */ /* 0x000fe200000006ff */
[----:B------:R-:W0:Y:S01]  /*79b0*/  LDC R145, c[0x0][0x2f4] ;  /* 0x0000bd00ff917b82 */ /* 0x000e220000000800 */
[----:B------:R-:W-:Y:S01]  /*79c0*/  IMAD.MOV.U32 R127, RZ, RZ, R129 ;  /* 0x000000ffff7f7224 */ /* 0x000fe200078e0081 */
[----:B------:R-:W-:Y:S01]  /*79d0*/  BSSY B1, `(.L_x_6349) ;  /* 0x0000005000017945 */ /* 0x000fe20003800000 */
[----:B------:R-:W1:Y:S05]  /*79e0*/  SYNCS.PHASECHK.TRANS64.TRYWAIT P3, [R111+URZ+0x2e890], R130 ;  /* 0x02e890826f0075a7 */ /* 0x000e6a000806017f */
[----:B------:R-:W2:Y:S01]  /*79f0*/  LDC.64 R128, c[0x0][0x300] ;  /* 0x0000c000ff807b82 */ /* 0x000ea20000000a00 */
[----:B0-----:R-:W-:Y:S01]  /*7a00*/  IMAD.IADD R146, R145, 0x1, -R115 ;  /* 0x0000000191927824 */ /* 0x001fe200078e0a73 */
[----:B-1----:R-:W-:Y:S06]  /*7a10*/  @!P3 BRA `(.L_x_6350) ;  /* 0x000001e80090b947 */ /* 0x002fec0003800000 */
.L_x_6604:
[----:B------:R-:W-:Y:S05]  /*7a20*/  BSYNC B1 ;  /* 0x0000000000017941 */ /* 0x000fea0003800000 */
.L_x_6349:
[----:B------:R-:W-:Y:S01]  /*7a30*/  ISETP.GE.OR P3, PT, R228, R118, P0 ;  /* 0x00000076e400720c */ /* 0x000fe20000766670 */
[----:B------:R-:W-:-:S12]  /*7a40*/  BSSY B1, `(.L_x_6351) ;  /* 0x0000105000017945 */ /* 0x000fd80003800000 */
[----:B------:R-:W-:Y:S05]  /*7a50*/  @P3 BRA `(.L_x_6352) ;  /* 0x00000010000c3947 */ /* 0x000fea0003800000 */
[----:B------:R-:W3:Y:S01]  /*7a60*/  LDL R81, [R1+0x18] ;  /* 0x0000180001517983 */ /* 0x000ee20000100800 */
[----:B------:R-:W-:Y:S01]  /*7a70*/  SHF.R.S32.HI R80, RZ, 0x1f, R228 ;  /* 0x0000001fff507819 */ /* 0x000fe200000114e4 */
[-C--:B--2---:R-:W-:Y:S01]  /*7a80*/  IMAD.WIDE.U32 R136, R228, R128.reuse, R126 ;  /* 0x00000080e4887225 */ /* 0x084fe200078e007e */
[----:B------:R-:W-:Y:S01]  /*7a90*/  BSSY B2, `(.L_x_6353) ;  /* 0x00000f4000027945 */ /* 0x000fe20003800000 */
[----:B------:R-:W1:Y:S02]  /*7aa0*/  S2R R82, SR_TID.X ;  /* 0x0000000000527919 */ /* 0x000e640000002100 */
[----:B------:R-:W-:Y:S01]  /*7ab0*/  IMAD R80, R80, R128, RZ ;  /* 0x0000008050507224 */ /* 0x000fe200078e02ff */
[----:B------:R-:W-:Y:S01]  /*7ac0*/  IADD3 R159, P3, P4, R44, R136, R27 ;  /* 0x000000882c9f7210 */ /* 0x000fe20007c7e01b */
[----:B-1----:R-:W-:-:S05]  /*7ad0*/  VIADD R83, R82, 0xffffff80 ;  /* 0xffffff8052537836 */ /* 0x002fca0000000000 */
[----:B------:R-:W-:-:S04]  /*7ae0*/  SHF.R.S32.HI R82, RZ, 0x1f, R83 ;  /* 0x0000001fff527819 */ /* 0x000fc80000011453 */
[----:B------:R-:W-:-:S05]  /*7af0*/  LEA.HI R82, R82, R83, RZ, 0x5 ;  /* 0x0000005352527211 */ /* 0x000fca00078f28ff */
[----:B------:R-:W-:-:S05]  /*7b00*/  IMAD.SHL.U32 R82, R82, 0x20, RZ ;  /* 0x0000002052527824 */ /* 0x000fca00078e00ff */
[----:B------:R-:W-:Y:S02]  /*7b10*/  LOP3.LUT R82, R82, 0xfffffc00, RZ, 0xc0, !PT ;  /* 0xfffffc0052527812 */ /* 0x000fe400078ec0ff */
[----:B---3--:R-:W-:Y:S01]  /*7b20*/  LOP3.LUT P6, RZ, R81, 0x2, RZ, 0xc0, !PT ;  /* 0x0000000251ff7812 */ /* 0x008fe200078cc0ff */
[----:B------:R-:W-:-:S03]  /*7b30*/  IMAD R81, R228, R129, R80 ;  /* 0x00000081e4517224 */ /* 0x000fc600078e0250 */
[----:B------:R-:W-:Y:S01]  /*7b40*/  SEL R80, R115, R146, !P6 ;  /* 0x0000009273507207 */ /* 0x000fe20007000000 */
[----:B------:R-:W-:-:S03]  /*7b50*/  IMAD.IADD R158, R81, 0x1, R137 ;  /* 0x00000001519e7824 */ /* 0x000fc600078e0289 */
[----:B------:R-:W-:Y:S02]  /*7b60*/  SHF.R.S32.HI R81, RZ, 0x1f, R80 ;  /* 0x0000001fff517819 */ /* 0x000fe40000011450 */
[----:B------:R-:W-:Y:S02]  /*7b70*/  IADD3.X R157, R20, R158, R21, P3, P4 ;  /* 0x0000009e149d7210 */ /* 0x000fe40001fe8415 */
[----:B------:R-:W-:-:S04]  /*7b80*/  LEA.HI R81, R81, R80, RZ, 0x5 ;  /* 0x0000005051517211 */ /* 0x000fc800078f28ff */
[----:B------:R-:W-:-:S05]  /*7b90*/  LEA.HI.SX32 R81, R81, R28, 0x1b ;  /* 0x0000001c51517211 */ /* 0x000fca00078fdaff */
[----:B------:R-:W-:-:S05]  /*7ba0*/  IMAD.SHL.U32 R160, R81, 0x10, RZ ;  /* 0x0000001051a07824 */ /* 0x000fca00078e00ff */
[----:B------:R-:W-:-:S04]  /*7bb0*/  LOP3.LUT R81, R0, 0x70, R160, 0xf8, !PT ;  /* 0x0000007000517812 */ /* 0x000fc800078ef8a0 */
[----:B------:R-:W-:-:S05]  /*7bc0*/  LOP3.LUT R81, R81, R106, RZ, 0x3c, !PT ;  /* 0x0000006a51517212 */ /* 0x000fca00078e3cff */
[----:B------:R-:W-:Y:S02]  /*7bd0*/  IMAD.IADD R80, R82, 0x1, R81 ;  /* 0x0000000152507824 */ /* 0x000fe400078e0251 */
[C---:B------:R-:W-:Y:S02]  /*7be0*/  IMAD R81, R17.reuse, 0x7000, R114 ;  /* 0x0000700011517824 */ /* 0x040fe400078e0272 */
[----:B------:R-:W-:-:S03]  /*7bf0*/  IMAD R83, R17, 0x7000, R80 ;  /* 0x0000700011537824 */ /* 0x000fc600078e0250 */
[C---:B------:R-:W-:Y:S01]  /*7c00*/  IADD3 R81, R16.reuse, R81, RZ ;  /* 0x0000005110517210 */ /* 0x040fe20007ffe0ff */
[----:B------:R-:W-:-:S05]  /*7c10*/  IMAD.IADD R84, R16, 0x1, R83 ;  /* 0x0000000110547824 */ /* 0x000fca00078e0253 */
[----:B------:R-:W1:Y:S04]  /*7c20*/  LDS.128 R80, [R81+0x20400] ;  /* 0x0204000051507984 */ /* 0x000e680000000c00 */
[----:B------:R-:W2:Y:S01]  /*7c30*/  LDS.128 R84, [R84+0x20400] ;  /* 0x0204000054547984 */ /* 0x000ea20000000c00 */
[----:B------:R-:W-:Y:S05]  /*7c40*/  @P2 BRA `(.L_x_6354) ;  /* 0x0000000c00602947 */ /* 0x000fea0003800000 */
[--C-:B------:R-:W-:Y:S01]  /*7c50*/  SHF.R.U32.HI R168, RZ, 0x18, R55.reuse ;  /* 0x00000018ffa87819 */ /* 0x100fe20000011637 */
[----:B--2---:R-:W-:Y:S01]  /*7c60*/  IMAD.MOV.U32 R175, RZ, RZ, R84 ;  /* 0x000000ffffaf7224 */ /* 0x004fe200078e0054 */
[----:B------:R-:W-:Y:S02]  /*7c70*/  LOP3.LUT R167, R55, 0xff, RZ, 0xc0, !PT ;  /* 0x000000ff37a77812 */ /* 0x000fe400078ec0ff */
[--C-:B------:R-:W-:Y:S02]  /*7c80*/  SHF.R.U32.HI R166, RZ, 0x8, R55.reuse ;  /* 0x00000008ffa67819 */ /* 0x100fe40000011637 */
[----:B------:R-:W-:Y:S01]  /*7c90*/  SHF.R.U32.HI R171, RZ, 0x10, R55 ;  /* 0x00000010ffab7819 */ /* 0x000fe20000011637 */
[----:B-1----:R-:W-:Y:S01]  /*7ca0*/  IMAD.MOV.U32 R55, RZ, RZ, R80 ;  /* 0x000000ffff377224 */ /* 0x002fe200078e0050 */
[----:B------:R-:W-:Y:S01]  /*7cb0*/  F2FP.F16.E4M3.UNPACK_B R172, R170.H1 ;  /* 0x000000aaffac723e */ /* 0x000fe200030006ff */
[----:B------:R-:W-:Y:S01]  /*7cc0*/  IMAD.SHL.U32 R166, R166, 0x100, RZ ;  /* 0x00000100a6a67824 */ /* 0x000fe200078e00ff */
[----:B------:R-:W-:-:S02]  /*7cd0*/  F2FP.F16.E4M3.UNPACK_B R173, R175.H1 ;  /* 0x000000afffad723e */ /* 0x000fc400030006ff */
[----:B------:R-:W-:Y:S01]  /*7ce0*/  F2FP.F16.E4M3.UNPACK_B R174, R55.H1 ;  /* 0x00000037ffae723e */ /* 0x000fe200030006ff */
[----:B------:R-:W-:Y:S01]  /*7cf0*/  HADD2.F32 R179, -RZ, R172.H0_H0 ;  /* 0x200000acffb37230 */ /* 0x000fe20000004100 */
[----:B------:R-:W-:Y:S01]  /*7d00*/  F2FP.F16.E4M3.UNPACK_B R176, R169.H1 ;  /* 0x000000a9ffb0723e */ /* 0x000fe200030006ff */
[----:B------:R-:W-:Y:S01]  /*7d10*/  HADD2.F32 R80, -RZ, R173.H0_H0 ;  /* 0x200000adff507230 */ /* 0x000fe20000004100 */
[----:B------:R-:W-:Y:S01]  /*7d20*/  F2FP.F16.E4M3.UNPACK_B R175, R175 ;  /* 0x000000afffaf723e */ /* 0x000fe200020006ff */
[----:B------:R-:W-:Y:S01]  /*7d30*/  HADD2.F32 R84, -RZ, R174.H0_H0 ;  /* 0x200000aeff547230 */ /* 0x000fe20000004100 */
[----:B------:R-:W-:Y:S01]  /*7d40*/  F2FP.F16.E4M3.UNPACK_B R169, R169 ;  /* 0x000000a9ffa9723e */ /* 0x000fe200020006ff */
        /* <DEDUP_REMOVED lines=10> */
[----:B------:R-:W-:Y:S01]  /*7df0*/  HADD2.F32 R178, -RZ, R169.H0_H0 ;  /* 0x200000a9ffb27230 */ /* 0x000fe20000004100 */
[----:B------:R-:W-:Y:S01]  /*7e00*/  F2FP.F16.E4M3.UNPACK_B R179, R156.H1 ;  /* 0x0000009cffb3723e */ /* 0x000fe200030006ff */
[C---:B------:R-:W-:Y:S01]  /*7e10*/  FMUL.FTZ R172, R177.reuse, R172 ;  /* 0x000000acb1ac7220 */ /* 0x040fe20000410000 */
[----:B------:R-:W-:Y:S01]  /*7e20*/  FFMA.FTZ R174, R177, R176, -R174 ;  /* 0x000000b0b1ae7223 */ /* 0x000fe200000108ae */
[----:B------:R-:W-:-:S02]  /*7e30*/  SHF.R.U32.HI R50, RZ, 0x8, R49 ;  /* 0x00000008ff327819 */ /* 0x000fc40000011631 */
[--C-:B------:R-:W-:Y:S02]  /*7e40*/  HADD2.F32 R181, -RZ, R179.reuse.H0_H0 ;  /* 0x200000b3ffb57230 */ /* 0x100fe40000004100 */
[----:B------:R-:W-:Y:S01]  /*7e50*/  FFMA.FTZ R173, R173, R176, R172 ;  /* 0x000000b0adad7223 */ /* 0x000fe200000100ac */
[----:B------:R-:W-:Y:S01]  /*7e60*/  F2FP.F16.E4M3.UNPACK_B R172, R170 ;  /* 0x000000aaffac723e */ /* 0x000fe200020006ff */
[----:B------:R-:W-:Y:S01]  /*7e70*/  HADD2.F32 R179, -RZ, R179.H1_H1 ;  /* 0x300000b3ffb37230 */ /* 0x000fe20000004100 */
[----:B------:R-:W-:Y:S01]  /*7e80*/  F2FP.F16.E4M3.UNPACK_B R176, R55 ;  /* 0x00000037ffb0723e */ /* 0x000fe200020006ff */
[----:B------:R-:W-:Y:S01]  /*7e90*/  HADD2.F32 R55, -RZ, R175.H0_H0 ;  /* 0x200000afff377230 */ /* 0x000fe20000004100 */
[----:B------:R-:W-:Y:S01]  /*7ea0*/  SHF.R.U32.HI R165, RZ, 0x18, R53 ;  /* 0x00000018ffa57819 */ /* 0x000fe20000011635 */
[----:B------:R-:W-:Y:S01]  /*7eb0*/  HADD2.F32 R180, -RZ, R172.H0_H0 ;  /* 0x200000acffb47230 */ /* 0x000fe20000004100 */
[----:B------:R-:W-:Y:S01]  /*7ec0*/  LOP3.LUT R164, R53, 0xff, RZ, 0xc0, !PT ;  /* 0x000000ff35a47812 */ /* 0x000fe200078ec0ff */
[----:B------:R-:W-:Y:S01]  /*7ed0*/  HADD2.F32 R177, -RZ, R176.H0_H0 ;  /* 0x200000b0ffb17230 */ /* 0x000fe20000004100 */
[----:B------:R-:W-:Y:S01]  /*7ee0*/  SHF.R.U32.HI R161, RZ, 0x8, R51 ;  /* 0x00000008ffa17819 */ /* 0x000fe20000011633 */
[----:B------:R-:W-:-:S02]  /*7ef0*/  HADD2.F32 R172, -RZ, R172.H1_H1 ;  /* 0x300000acffac7230 */ /* 0x000fc40000004100 */
[-C--:B------:R-:W-:Y:S01]  /*7f00*/  FMUL.FTZ R170, R55, R180.reuse ;  /* 0x000000b437aa7220 */ /* 0x080fe20000410000 */
[----:B------:R-:W-:Y:S02]  /*7f10*/  HADD2.F32 R175, -RZ, R175.H1_H1 ;  /* 0x300000afffaf7230 */ /* 0x000fe40000004100 */
[C---:B------:R-:W-:Y:S01]  /*7f20*/  FMUL.FTZ R180, R177.reuse, R180 ;  /* 0x000000b4b1b47220 */ /* 0x040fe20000410000 */
[--C-:B------:R-:W-:Y:S01]  /*7f30*/  SHF.R.U32.HI R52, RZ, 0x18, R49.reuse ;  /* 0x00000018ff347819 */ /* 0x100fe20000011631 */
[-C--:B------:R-:W-:Y:S01]  /*7f40*/  FFMA.FTZ R170, R177, R178.reuse, -R170 ;  /* 0x000000b2b1aa7223 */ /* 0x080fe200000108aa */
[----:B------:R-:W-:Y:S02]  /*7f50*/  HADD2.F32 R177, -RZ, R176.H1_H1 ;  /* 0x300000b0ffb17230 */ /* 0x000fe40000004100 */
[----:B------:R-:W-:Y:S01]  /*7f60*/  FFMA.FTZ R55, R55, R178, R180 ;  /* 0x000000b237377223 */ /* 0x000fe200000100b4 */
[----:B------:R-:W-:Y:S02]  /*7f70*/  HADD2.F32 R176, -RZ, R169.H1_H1 ;  /* 0x300000a9ffb07230 */ /* 0x000fe40000004100 */
[-C--:B------:R-:W-:Y:S01]  /*7f80*/  FMUL.FTZ R178, R175, R172.reuse ;  /* 0x000000acafb27220 */ /* 0x080fe20000410000 */
[----:B------:R-:W-:Y:S01]  /*7f90*/  LOP3.LUT R48, R49, 0xff, RZ, 0xc0, !PT ;  /* 0x000000ff31307812 */ /* 0x000fe200078ec0ff */
[C---:B------:R-:W-:Y:S01]  /*7fa0*/  FMUL.FTZ R180, R177.reuse, R172 ;  /* 0x000000acb1b47220 */ /* 0x040fe20000410000 */
[----:B------:R-:W-:Y:S01]  /*7fb0*/  SHF.R.U32.HI R54, RZ, 0x10, R49 ;  /* 0x00000010ff367819 */ /* 0x000fe20000011631 */
[-C--:B------:R-:W-:Y:S01]  /*7fc0*/  FFMA.FTZ R172, R177, R176.reuse, -R178 ;  /* 0x000000b0b1ac7223 */ /* 0x080fe200000108b2 */
[----:B------:R-:W-:Y:S01]  /*7fd0*/  SHF.R.U32.HI R49, RZ, 0x18, R51 ;  /* 0x00000018ff317819 */ /* 0x000fe20000011633 */
[----:B------:R-:W-:Y:S01]  /*7fe0*/  FFMA.FTZ R169, R175, R176, R180 ;  /* 0x000000b0afa97223 */ /* 0x000fe200000100b4 */
[----:B------:R-:W-:Y:S01]  /*7ff0*/  IMAD.MOV.U32 R175, RZ, RZ, R86 ;  /* 0x000000ffffaf7224 */ /* 0x000fe200078e0056 */
[----:B------:R-:W-:-:S02]  /*8000*/  F2FP.F16.E4M3.UNPACK_B R86, R155.H1 ;  /* 0x0000009bff56723e */ /* 0x000fc400030006ff */
[----:B------:R-:W-:Y:S02]  /*8010*/  F2FP.F16.E4M3.UNPACK_B R176, R82.H1 ;  /* 0x00000052ffb0723e */ /* 0x000fe400030006ff */
[----:B------:R-:W-:Y:S01]  /*8020*/  F2FP.F16.E4M3.UNPACK_B R177, R175.H1 ;  /* 0x000000afffb1723e */ /* 0x000fe200030006ff */
[----:B------:R-:W-:Y:S01]  /*8030*/  HADD2.F32 R183, -RZ, R86.H0_H0 ;  /* 0x20000056ffb77230 */ /* 0x000fe20000004100 */
[----:B------:R-:W-:Y:S01]  /*8040*/  LOP3.LUT R162, R51, 0xff, RZ, 0xc0, !PT ;  /* 0x000000ff33a27812 */ /* 0x000fe200078ec0ff */
[----:B------:R-:W-:Y:S01]  /*8050*/  HADD2.F32 R180, -RZ, R176.H0_H0 ;  /* 0x200000b0ffb47230 */ /* 0x000fe20000004100 */
[----:B------:R-:W-:Y:S01]  /*8060*/  SHF.R.U32.HI R163, RZ, 0x8, R53 ;  /* 0x00000008ffa37819 */ /* 0x000fe20000011635 */
[--C-:B------:R-:W-:Y:S01]  /*8070*/  HADD2.F32 R178, -RZ, R177.reuse.H0_H0 ;  /* 0x200000b1ffb27230 */ /* 0x100fe20000004100 */
[----:B------:R-:W-:Y:S01]  /*8080*/  PRMT R164, R165, 0x654, R164 ;  /* 0x00000654a5a47816 */ /* 0x000fe200000000a4 */
[----:B------:R-:W-:Y:S01]  /*8090*/  HADD2.F32 R86, -RZ, R86.H1_H1 ;  /* 0x30000056ff567230 */ /* 0x000fe20000004100 */
[----:B------:R-:W-:Y:S01]  /*80a0*/  SHF.R.U32.HI R51, RZ, 0x10, R51 ;  /* 0x00000010ff337819 */ /* 0x000fe20000011633 */
[----:B------:R-:W-:-:S02]  /*80b0*/  HADD2.F32 R177, -RZ, R177.H1_H1 ;  /* 0x300000b1ffb17230 */ /* 0x000fc40000004100 */
[-C--:B------:R-:W-:Y:S01]  /*80c0*/  FMUL.FTZ R182, R178, R183.reuse ;  /* 0x000000b7b2b67220 */ /* 0x080fe20000410000 */
[----:B------:R-:W-:Y:S01]  /*80d0*/  FMUL.FTZ R183, R180, R183 ;  /* 0x000000b7b4b77220 */ /* 0x000fe20000410000 */
[----:B------:R-:W-:Y:S01]  /*80e0*/  HADD2.F32 R176, -RZ, R176.H1_H1 ;  /* 0x300000b0ffb07230 */ /* 0x000fe20000004100 */
[----:B------:R-:W-:Y:S01]  /*80f0*/  F2FP.F16.E4M3.UNPACK_B R155, R155 ;  /* 0x0000009bff9b723e */ /* 0x000fe200020006ff */
[----:B------:R-:W-:Y:S02]  /*8100*/  IMAD.SHL.U32 R165, R50, 0x100, RZ ;  /* 0x0000010032a57824 */ /* 0x000fe400078e00ff */
[----:B------:R-:W-:Y:S01]  /*8110*/  FFMA.FTZ R183, R178, R181, R183 ;  /* 0x000000b5b2b77223 */ /* 0x000fe200000100b7 */
[-C--:B------:R-:W-:Y:S01]  /*8120*/  FMUL.FTZ R178, R177, R86.reuse ;  /* 0x00000056b1b27220 */ /* 0x080fe20000410000 */
[----:B------:R-:W-:Y:S02]  /*8130*/  IMAD.SHL.U32 R50, R161, 0x100, RZ ;  /* 0x00000100a1327824 */ /* 0x000fe400078e00ff */
[----:B------:R-:W-:Y:S01]  /*8140*/  FMUL.FTZ R86, R176, R86 ;  /* 0x00000056b0567220 */ /* 0x000fe20000410000 */
[----:B------:R-:W-:Y:S01]  /*8150*/  F2FP.F16.E4M3.UNPACK_B R175, R175 ;  /* 0x000000afffaf723e */ /* 0x000fe200020006ff */
[----:B------:R-:W-:Y:S01]  /*8160*/  IMAD.SHL.U32 R163, R163, 0x100, RZ ;  /* 0x00000100a3a37824 */ /* 0x000fe200078e00ff */
[----:B------:R-:W-:Y:S01]  /*8170*/  F2FP.F16.E4M3.UNPACK_B R82, R82 ;  /* 0x00000052ff52723e */ /* 0x000fe200020006ff */
[----:B------:R-:W-:Y:S01]  /*8180*/  FFMA.FTZ R182, R180, R181, -R182 ;  /* 0x000000b5b4b67223 */ /* 0x000fe200000108b6 */
[----:B------:R-:W-:Y:S01]  /*8190*/  PRMT R49, R49, 0x654, R162 ;  /* 0x0000065431317816 */ /* 0x000fe200000000a2 */
[-C--:B------:R-:W-:Y:S01]  /*81a0*/  FFMA.FTZ R176, R176, R179.reuse, -R178 ;  /* 0x000000b3b0b07223 */ /* 0x080fe200000108b2 */
[----:B------:R-:W-:Y:S01]  /*81b0*/  SHF.R.U32.HI R53, RZ, 0x10, R53 ;  /* 0x00000010ff357819 */ /* 0x000fe20000011635 */
[----:B------:R-:W-:Y:S01]  /*81c0*/  FFMA.FTZ R86, R177, R179, R86 ;  /* 0x000000b3b1567223 */ /* 0x000fe20000010056 */
[----:B------:R-:W-:Y:S01]  /*81d0*/  PRMT R48, R52, 0x654, R48 ;  /* 0x0000065434307816 */ /* 0x000fe20000000030 */
[----:B------:R-:W-:Y:S01]  /*81e0*/  HADD2.F32 R181, -RZ, R155.H0_H0 ;  /* 0x2000009bffb57230 */ /* 0x000fe20000004100 */
[----:B------:R-:W-:Y:S01]  /*81f0*/  F2FP.F16.E4M3.UNPACK_B R156, R156 ;  /* 0x0000009cff9c723e */ /* 0x000fe200020006ff */
[----:B------:R-:W-:Y:S01]  /*8200*/  HADD2.F32 R177, -RZ, R175.H0_H0 ;  /* 0x200000afffb17230 */ /* 0x000fe20000004100 */
[----:B------:R-:W-:Y:S01]  /*8210*/  LOP3.LUT R52, R49, 0xff00, R50, 0xf8, !PT ;  /* 0x0000ff0031347812 */ /* 0x000fe200078ef832 */
[--C-:B------:R-:W-:Y:S01]  /*8220*/  HADD2.F32 R179, -RZ, R82.reuse.H0_H0 ;  /* 0x20000052ffb37230 */ /* 0x100fe20000004100 */
[----:B------:R-:W-:Y:S01]  /*8230*/  LOP3.LUT R48, R48, 0xff00, R165, 0xf8, !PT ;  /* 0x0000ff0030307812 */ /* 0x000fe200078ef8a5 */
[----:B------:R-:W-:Y:S01]  /*8240*/  IMAD.U32 R51, R51, 0x10000, RZ ;  /* 0x0001000033337824 */ /* 0x000fe200078e00ff */
[----:B------:R-:W-:Y:S01]  /*8250*/  SHF.L.U32 R49, R54, 0x10, RZ ;  /* 0x0000001036317819 */ /* 0x000fe200000006ff */
[----:B------:R-:W-:Y:S01]  /*8260*/  IMAD.U32 R54, R53, 0x10000, RZ ;  /* 0x0001000035367824 */ /* 0x000fe200078e00ff */
[----:B------:R-:W-:Y:S01]  /*8270*/  LOP3.LUT R163, R164, 0xff00, R163, 0xf8, !PT ;  /* 0x0000ff00a4a37812 */ /* 0x000fe200078ef8a3 */
[----:B------:R-:W-:Y:S01]  /*8280*/  HADD2.F32 R155, -RZ, R155.H1_H1 ;  /* 0x3000009bff9b7230 */ /* 0x000fe20000004100 */
[----:B------:R-:W-:Y:S01]  /*8290*/  LOP3.LUT R50, R48, 0xff0000, R49, 0xf8, !PT ;  /* 0x00ff000030327812 */ /* 0x000fe200078ef831 */
[----:B------:R-:W-:Y:S01]  /*82a0*/  HADD2.F32 R175, -RZ, R175.H1_H1 ;  /* 0x300000afffaf7230 */ /* 0x000fe20000004100 */
[----:B------:R-:W-:Y:S01]  /*82b0*/  LOP3.LUT R48, R52, 0xff0000, R51, 0xf8, !PT ;  /* 0x00ff000034307812 */ /* 0x000fe200078ef833 */
[----:B------:R-:W-:-:S02]  /*82c0*/  HADD2.F32 R82, -RZ, R82.H1_H1 ;  /* 0x30000052ff527230 */ /* 0x000fc40000004100 */
[----:B------:R-:W-:Y:S01]  /*82d0*/  FMUL.FTZ R180, R177, R181 ;  /* 0x000000b5b1b47220 */ /* 0x000fe20000410000 */
[--C-:B------:R-:W-:Y:S01]  /*82e0*/  HADD2.F32 R178, -RZ, R156.reuse.H0_H0 ;  /* 0x2000009cffb27230 */ /* 0x100fe20000004100 */
[----:B------:R-:W-:Y:S01]  /*82f0*/  LOP3.LUT R53, R163, 0xff0000, R54, 0xf8, !PT ;  /* 0x00ff0000a3357812 */ /* 0x000fe200078ef836 */
[----:B------:R-:W-:Y:S02]  /*8300*/  HADD2.F32 R156, -RZ, R156.H1_H1 ;  /* 0x3000009cff9c7230 */ /* 0x000fe40000004100 */
[-C--:B------:R-:W-:Y:S01]  /*8310*/  FMUL.FTZ R51, R175, R155.reuse ;  /* 0x0000009baf337220 */ /* 0x080fe20000410000 */
[----:B------:R-:W-:Y:S01]  /*8320*/  FMUL.FTZ R52, R82, R155 ;  /* 0x0000009b52347220 */ /* 0x000fe20000410000 */
[----:B------:R-:W-:Y:S01]  /*8330*/  F2FP.SATFINITE.E4M3.F32.PACK_AB_MERGE_C R155, R174, R84, RZ ;  /* 0x00000054ae9b723e */ /* 0x000fe200048070ff */
[C---:B------:R-:W-:Y:S01]  /*8340*/  FMUL.FTZ R181, R179.reuse, R181 ;  /* 0x000000b5b3b57220 */ /* 0x040fe20000410000 */
[----:B------:R-:W-:Y:S01]  /*8350*/  FFMA.FTZ R180, R179, R178, -R180 ;  /* 0x000000b2b3b47223 */ /* 0x000fe200000108b4 */
[-C--:B------:R-:W-:Y:S01]  /*8360*/  FFMA.FTZ R51, R82, R156.reuse, -R51 ;  /* 0x0000009c52337223 */ /* 0x080fe20000010833 */
[----:B------:R-:W-:Y:S01]  /*8370*/  FFMA.FTZ R162, R175, R156, R52 ;  /* 0x0000009cafa27223 */ /* 0x000fe20000010034 */
[----:B------:R-:W-:Y:S01]  /*8380*/  F2FP.SATFINITE.E4M3.F32.PACK_AB_MERGE_C R84, R173, R80, RZ ;  /* 0x00000050ad54723e */ /* 0x000fe200048070ff */
[----:B------:R-:W-:Y:S01]  /*8390*/  FFMA.FTZ R181, R177, R178, R181 ;  /* 0x000000b2b1b57223 */ /* 0x000fe200000100b5 */
[----:B------:R-:W-:Y:S01]  /*83a0*/  F2FP.F16.E4M3.UNPACK_B R54, R85 ;  /* 0x00000055ff36723e */ /* 0x000fe200020006ff */
[----:B------:R-:W-:Y:S01]  /*83b0*/  IMAD.U32 R49, R171, 0x10000, RZ ;  /* 0x00010000ab317824 */ /* 0x000fe200078e00ff */
[----:B------:R-:W-:-:S02]  /*83c0*/  F2FP.F16.E4M3.UNPACK_B R161, R53 ;  /* 0x00000035ffa1723e */ /* 0x000fc400020006ff */
[----:B------:R-:W-:Y:S02]  /*83d0*/  PRMT R167, R168, 0x654, R167 ;  /* 0x00000654a8a77816 */ /* 0x000fe400000000a7 */
[----:B------:R-:W-:Y:S01]  /*83e0*/  F2FP.SATFINITE.E4M3.F32.PACK_AB_MERGE_C R82, R176, R182, RZ ;  /* 0x000000b6b052723e */ /* 0x000fe200048070ff */
[--C-:B------:R-:W-:Y:S01]  /*83f0*/  HADD2.F32 R164, -RZ, R161.reuse.H0_H0 ;  /* 0x200000a1ffa47230 */ /* 0x100fe20000004100 */
[----:B------:R-:W-:Y:S01]  /*8400*/  F2FP.F16.E4M3.UNPACK_B R52, R81 ;  /* 0x00000051ff34723e */ /* 0x000fe200020006ff */
[----:B------:R-:W-:Y:S01]  /*8410*/  HADD2.F32 R161, -RZ, R161.H1_H1 ;  /* 0x300000a1ffa17230 */ /* 0x000fe20000004100 */
[----:B------:R-:W-:Y:S01]  /*8420*/  F2FP.SATFINITE.E4M3.F32.PACK_AB_MERGE_C R84, R169, R55, R84 ;  /* 0x00000037a954723e */ /* 0x000fe20004807054 */
[----:B------:R-:W-:Y:S01]  /*8430*/  HADD2.F32 R55, -RZ, R54.H0_H0 ;  /* 0x20000036ff377230 */ /* 0x000fe20000004100 */
[----:B------:R-:W-:Y:S02]  /*8440*/  LOP3.LUT R166, R167, 0xff00, R166, 0xf8, !PT ;  /* 0x0000ff00a7a67812 */ /* 0x000fe400078ef8a6 */
[----:B------:R-:W-:-:S02]  /*8450*/  F2FP.SATFINITE.E4M3.F32.PACK_AB_MERGE_C R86, R86, R183, RZ ;  /* 0x000000b75656723e */ /* 0x000fc400048070ff */
[----:B------:R-:W-:Y:S02]  /*8460*/  F2FP.F16.E4M3.UNPACK_B R156, R50 ;  /* 0x00000032ff9c723e */ /* 0x000fe400020006ff */
[----:B------:R-:W-:Y:S01]  /*8470*/  F2FP.SATFINITE.E4M3.F32.PACK_AB_MERGE_C R82, R51, R180, R82 ;  /* 0x000000b43352723e */ /* 0x000fe20004807052 */
[----:B------:R-:W-:Y:S01]  /*8480*/  HADD2.F32 R51, -RZ, R52.H0_H0 ;  /* 0x20000034ff337230 */ /* 0x000fe20000004100 */
[----:B------:R-:W-:Y:S01]  /*8490*/  LOP3.LUT R49, R166, 0xff0000, R49, 0xf8, !PT ;  /* 0x00ff0000a6317812 */ /* 0x000fe200078ef831 */
[----:B------:R-:W-:Y:S01]  /*84a0*/  FMUL.FTZ R166, R55, R164 ;  /* 0x000000a437a67220 */ /* 0x000fe20000410000 */
[----:B------:R-:W-:Y:S01]  /*84b0*/  F2FP.SATFINITE.E4M3.F32.PACK_AB_MERGE_C R80, R172, R170, R155 ;  /* 0x000000aaac50723e */ /* 0x000fe2000480709b */
[----:B------:R-:W-:Y:S01]  /*84c0*/  HADD2.F32 R155, -RZ, R54.H1_H1 ;  /* 0x30000036ff9b7230 */ /* 0x000fe20000004100 */
[----:B------:R-:W-:Y:S01]  /*84d0*/  F2FP.SATFINITE.E4M3.F32.PACK_AB_MERGE_C R86, R162, R181, R86 ;  /* 0x000000b5a256723e */ /* 0x000fe20004807056 */
[----:B------:R-:W-:Y:S02]  /*84e0*/  HADD2.F32 R162, -RZ, R156.H0_H0 ;  /* 0x2000009cffa27230 */ /* 0x000fe40000004100 */
[----:B------:R-:W-:Y:S01]  /*84f0*/  FMUL.FTZ R164, R51, R164 ;  /* 0x000000a433a47220 */ /* 0x000fe20000410000 */
[----:B------:R-:W-:Y:S01]  /*8500*/  HADD2.F32 R54, -RZ, R52.H1_H1 ;  /* 0x30000034ff367230 */ /* 0x000fe20000004100 */
[----:B------:R-:W-:Y:S01]  /*8510*/  F2FP.F16.E4M3.UNPACK_B R85, R85.H1 ;  /* 0x00000055ff55723e */ /* 0x000fe200030006ff */
[----:B------:R-:W-:-:S02]  /*8520*/  HADD2.F32 R156, -RZ, R156.H1_H1 ;  /* 0x3000009cff9c7230 */ /* 0x000fc40000004100 */
[-C--:B------:R-:W-:Y:S01]  /*8530*/  FFMA.FTZ R51, R51, R162.reuse, -R166 ;  /* 0x000000a233337223 */ /* 0x080fe200000108a6 */
[----:B------:R-:W-:Y:S01]  /*8540*/  FFMA.FTZ R52, R55, R162, R164 ;  /* 0x000000a237347223 */ /* 0x000fe200000100a4 */
[CC--:B------:R-:W-:Y:S01]  /*8550*/  FMUL.FTZ R55, R155.reuse, R161.reuse ;  /* 0x000000a19b377220 */ /* 0x0c0fe20000410000 */
[C---:B------:R-:W-:Y:S01]  /*8560*/  FMUL.FTZ R162, R54.reuse, R161 ;  /* 0x000000a136a27220 */ /* 0x040fe20000410000 */
[----:B------:R-:W-:Y:S02]  /*8570*/  F2FP.F16.E4M3.UNPACK_B R161, R53.H1 ;  /* 0x00000035ffa1723e */ /* 0x000fe400030006ff */
[----:B------:R-:W-:Y:S01]  /*8580*/  F2FP.F16.E4M3.UNPACK_B R81, R81.H1 ;  /* 0x00000051ff51723e */ /* 0x000fe200030006ff */
[----:B------:R-:W-:Y:S01]  /*8590*/  FFMA.FTZ R53, R155, R156, R162 ;  /* 0x0000009c9b357223 */ /* 0x000fe200000100a2 */
[----:B------:R-:W-:Y:S01]  /*85a0*/  F2FP.F16.E4M3.UNPACK_B R50, R50.H1 ;  /* 0x00000032ff32723e */ /* 0x000fe200030006ff */
[----:B------:R-:W-:Y:S01]  /*85b0*/  FFMA.FTZ R54, R54, R156, -R55 ;  /* 0x0000009c36367223 */ /* 0x000fe20000010837 */
[----:B------:R-:W-:-:S02]  /*85c0*/  HADD2.F32 R155, -RZ, R85.H0_H0 ;  /* 0x20000055ff9b7230 */ /* 0x000fc40000004100 */
[----:B------:R-:W-:Y:S02]  /*85d0*/  HADD2.F32 R164, -RZ, R161.H0_H0 ;  /* 0x200000a1ffa47230 */ /* 0x000fe40000004100 */
[----:B------:R-:W-:Y:S02]  /*85e0*/  HADD2.F32 R55, -RZ, R81.H0_H0 ;  /* 0x20000051ff377230 */ /* 0x000fe40000004100 */
[----:B------:R-:W-:Y:S02]  /*85f0*/  HADD2.F32 R156, -RZ, R85.H1_H1 ;  /* 0x30000055ff9c7230 */ /* 0x000fe40000004100 */
[-C--:B------:R-:W-:Y:S01]  /*8600*/  FMUL.FTZ R166, R155, R164.reuse ;  /* 0x000000a49ba67220 */ /* 0x080fe20000410000 */
[----:B------:R-:W-:Y:S02]  /*8610*/  HADD2.F32 R81, -RZ, R81.H1_H1 ;  /* 0x30000051ff517230 */ /* 0x000fe40000004100 */
[----:B------:R-:W-:Y:S01]  /*8620*/  FMUL.FTZ R164, R55, R164 ;  /* 0x000000a437a47220 */ /* 0x000fe20000410000 */
[----:B------:R-:W-:-:S02]  /*8630*/  HADD2.F32 R85, -RZ, R161.H1_H1 ;  /* 0x300000a1ff557230 */ /* 0x000fc40000004100 */
[--C-:B------:R-:W-:Y:S02]  /*8640*/  HADD2.F32 R162, -RZ, R50.reuse.H0_H0 ;  /* 0x20000032ffa27230 */ /* 0x100fe40000004100 */
[----:B------:R-:W-:Y:S02]  /*8650*/  HADD2.F32 R161, -RZ, R50.H1_H1 ;  /* 0x30000032ffa17230 */ /* 0x000fe40000004100 */
[-C--:B------:R-:W-:Y:S01]  /*8660*/  FMUL.FTZ R163, R81, R85.reuse ;  /* 0x0000005551a37220 */ /* 0x080fe20000410000 */
[C---:B------:R-:W-:Y:S01]  /*8670*/  FMUL.FTZ R168, R156.reuse, R85 ;  /* 0x000000559ca87220 */ /* 0x040fe20000410000 */
[-C--:B------:R-:W-:Y:S01]  /*8680*/  FFMA.FTZ R50, R55, R162.reuse, -R166 ;  /* 0x000000a237327223 */ /* 0x080fe200000108a6 */
[----:B------:R-:W-:Y:S01]  /*8690*/  FFMA.FTZ R55, R155, R162, R164 ;  /* 0x000000a29b377223 */ /* 0x000fe200000100a4 */
[----:B------:R-:W-:Y:S01]  /*86a0*/  F2FP.F16.E4M3.UNPACK_B R155, R83 ;  /* 0x00000053ff9b723e */ /* 0x000fe200020006ff */
[----:B------:R-:W-:Y:S01]  /*86b0*/  FFMA.FTZ R156, R156, R161, R163 ;  /* 0x000000a19c9c7223 */ /* 0x000fe200000100a3 */
[----:B------:R-:W-:Y:S01]  /*86c0*/  F2FP.F16.E4M3.UNPACK_B R83, R83.H1 ;  /* 0x00000053ff53723e */ /* 0x000fe200030006ff */
[----:B------:R-:W-:Y:S01]  /*86d0*/  FFMA.FTZ R81, R81, R161, -R168 ;  /* 0x000000a151517223 */ /* 0x000fe200000108a8 */
[----:B------:R-:W-:Y:S01]  /*86e0*/  F2FP.F16.E4M3.UNPACK_B R163, R87.H1 ;  /* 0x00000057ffa3723e */ /* 0x000fe200030006ff */
[----:B------:R-:W-:Y:S01]  /*86f0*/  HADD2.F32 R161, -RZ, R155.H0_H0 ;  /* 0x2000009bffa17230 */ /* 0x000fe20000004100 */
[----:B------:R-:W-:Y:S01]  /*8700*/  F2FP.F16.E4M3.UNPACK_B R164, R49.H1 ;  /* 0x00000031ffa4723e */ /* 0x000fe200030006ff */
[----:B------:R-:W-:Y:S01]  /*8710*/  HADD2.F32 R165, -RZ, R83.H0_H0 ;  /* 0x20000053ffa57230 */ /* 0x000fe20000004100 */
[----:B------:R-:W-:Y:S01]  /*8720*/  F2FP.F16.E4M3.UNPACK_B R85, R87 ;  /* 0x00000057ff55723e */ /* 0x000fe200020006ff */
[----:B------:R-:W-:Y:S01]  /*8730*/  HADD2.F32 R166, -RZ, R163.H0_H0 ;  /* 0x200000a3ffa67230 */ /* 0x000fe20000004100 */
[----:B------:R-:W-:Y:S01]  /*8740*/  F2FP.F16.E4M3.UNPACK_B R87, R49 ;  /* 0x00000031ff57723e */ /* 0x000fe200020006ff */
[----:B------:R-:W-:Y:S01]  /*8750*/  HADD2.F32 R170, -RZ, R164.H0_H0 ;  /* 0x200000a4ffaa7230 */ /* 0x000fe20000004100 */
[-C--:B------:R-:W-:Y:S01]  /*8760*/  F2FP.F16.E4M3.UNPACK_B R49, R48.reuse ;  /* 0x00000030ff31723e */ /* 0x080fe200020006ff */
[----:B------:R-:W-:Y:S01]  /*8770*/  HADD2.F32 R162, -RZ, R85.H0_H0 ;  /* 0x20000055ffa27230 */ /* 0x000fe20000004100 */
[----:B------:R-:W-:Y:S01]  /*8780*/  F2FP.F16.E4M3.UNPACK_B R48, R48.H1 ;  /* 0x00000030ff30723e */ /* 0x000fe200030006ff */
[----:B------:R-:W-:-:S02]  /*8790*/  HADD2.F32 R169, -RZ, R87.H0_H0 ;  /* 0x20000057ffa97230 */ /* 0x000fc40000004100 */
[-C--:B------:R-:W-:Y:S01]  /*87a0*/  FMUL.FTZ R174, R166, R170.reuse ;  /* 0x000000aaa6ae7220 */ /* 0x080fe20000410000 */
[----:B------:R-:W-:Y:S01]  /*87b0*/  FMUL.FTZ R171, R165, R170 ;  /* 0x000000aaa5ab7220 */ /* 0x000fe20000410000 */
        /* <DEDUP_REMOVED lines=11> */
[----:B------:R-:W-:Y:S01]  /*8870*/  FFMA.FTZ R161, R161, R167, -R172 ;  /* 0x000000a7a1a17223 */ /* 0x000fe200000108ac */
[----:B------:R-:W-:Y:S02]  /*8880*/  HADD2.F32 R168, -RZ, R87.H1_H1 ;  /* 0x30000057ffa87230 */ /* 0x000fe40000004100 */
[----:B------:R-:W-:Y:S01]  /*8890*/  FMUL.FTZ R174, R83, R170 ;  /* 0x000000aa53ae7220 */ /* 0x000fe20000410000 */
[----:B------:R-:W-:-:S02]  /*88a0*/  HADD2.F32 R155, -RZ, R155.H1_H1 ;  /* 0x3000009bff9b7230 */ /* 0x000fc40000004100 */
[----:B------:R-:W-:Y:S01]  /*88b0*/  FMUL.FTZ R172, R163, R170 ;  /* 0x000000aaa3ac7220 */ /* 0x000fe20000410000 */
[----:B------:R-:W-:Y:S02]  /*88c0*/  HADD2.F32 R48, -RZ, R48.H1_H1 ;  /* 0x30000030ff307230 */ /* 0x000fe40000004100 */
[-C--:B------:R-:W-:Y:S01]  /*88d0*/  FMUL.FTZ R170, R85, R168.reuse ;  /* 0x000000a855aa7220 */ /* 0x080fe20000410000 */
[----:B------:R-:W-:Y:S02]  /*88e0*/  HADD2.F32 R164, -RZ, R49.H1_H1 ;  /* 0x30000031ffa47230 */ /* 0x000fe40000004100 */
[----:B------:R-:W-:Y:S01]  /*88f0*/  FMUL.FTZ R168, R155, R168 ;  /* 0x000000a89ba87220 */ /* 0x000fe20000410000 */
[----:B------:R-:W-:Y:S01]  /*8900*/  FFMA.FTZ R162, R162, R167, R169 ;  /* 0x000000a7a2a27223 */ /* 0x000fe200000100a9 */
[-C--:B------:R-:W-:Y:S01]  /*8910*/  FFMA.FTZ R163, R163, R48.reuse, R174 ;  /* 0x00000030a3a37223 */ /* 0x080fe200000100ae */
[----:B------:R-:W-:Y:S01]  /*8920*/  FFMA.FTZ R172, R83, R48, -R172 ;  /* 0x0000003053ac7223 */ /* 0x000fe200000108ac */
[-C--:B------:R-:W-:Y:S01]  /*8930*/  FFMA.FTZ R85, R85, R164.reuse, R168 ;  /* 0x000000a455557223 */ /* 0x080fe200000100a8 */
[----:B------:R-:W-:Y:S01]  /*8940*/  FFMA.FTZ R170, R155, R164, -R170 ;  /* 0x000000a49baa7223 */ /* 0x000fe200000108aa */
[----:B------:R-:W-:-:S02]  /*8950*/  F2FP.SATFINITE.E4M3.F32.PACK_AB_MERGE_C R53, R53, R52, R55 ;  /* 0x000000343535723e */ /* 0x000fc40004807037 */
[----:B------:R-:W-:Y:S02]  /*8960*/  F2FP.SATFINITE.E4M3.F32.PACK_AB_MERGE_C R163, R163, R166, RZ ;  /* 0x000000a6a3a3723e */ /* 0x000fe400048070ff */
[----:B------:R-:W-:Y:S02]  /*8970*/  F2FP.SATFINITE.E4M3.F32.PACK_AB_MERGE_C R50, R81, R50, RZ ;  /* 0x000000325132723e */ /* 0x000fe400048070ff */
[----:B------:R-:W-:Y:S02]  /*8980*/  F2FP.SATFINITE.E4M3.F32.PACK_AB_MERGE_C R165, R172, R165, RZ ;  /* 0x000000a5aca5723e */ /* 0x000fe400048070ff */
[----:B------:R-:W-:Y:S01]  /*8990*/  F2FP.SATFINITE.E4M3.F32.PACK_AB_MERGE_C R87, R85, R162, R163 ;  /* 0x000000a25557723e */ /* 0x000fe200048070a3 */
[----:B------:R-:W-:Y:S01]  /*89a0*/  IMAD.MOV.U32 R85, RZ, RZ, R53 ;  /* 0x000000ffff557224 */ /* 0x000fe200078e0035 */
[----:B------:R-:W-:Y:S02]  /*89b0*/  F2FP.SATFINITE.E4M3.F32.PACK_AB_MERGE_C R81, R54, R51, R50 ;  /* 0x000000333651723e */ /* 0x000fe40004807032 */
[----:B------:R-:W-:-:S07]  /*89c0*/  F2FP.SATFINITE.E4M3.F32.PACK_AB_MERGE_C R83, R170, R161, R165 ;  /* 0x000000a1aa53723e */ /* 0x000fce00048070a5 */
.L_x_6354:
[----:B------:R-:W-:Y:S05]  /*89d0*/  BSYNC B2 ;  /* 0x0000000000027941 */ /* 0x000fea0003800000 */
.L_x_6353:
[----:B------:R-:W-:Y:S01]  /*89e0*/  ISETP.GE.AND P3, PT, R160, R145, PT ;  /* 0x00000091a000720c */ /* 0x000fe20003f66270 */
[----:B------:R-:W-:-:S12]  /*89f0*/  ULDC.64 UR4, c[0x0][0x2e8] ;  /* 0x0000ba0000047ab9 */ /* 0x000fd80000000a00 */
[--C-:B------:R-:W-:Y:S02]  /*8a00*/  @!P3 SHF.R.S32.HI R49, RZ, 0x1f, R160.reuse ;  /* 0x0000001fff31b819 */ /* 0x100fe400000114a0 */
[----:B------:R-:W-:-:S04]  /*8a10*/  @!P3 IADD3 R50, P4, P6, R44, R136, R160 ;  /* 0x000000882c32b210 */ /* 0x000fc80007e9e0a0 */
[----:B------:R-:W-:Y:S02]  /*8a20*/  @!P3 IADD3.X R158, R20, R158, R49, P4, P6 ;  /* 0x0000009e149eb210 */ /* 0x000fe400027ec431 */
[----:B------:R-:W-:-:S04]  /*8a30*/  IADD3 R48, P4, R159, UR4, RZ ;  /* 0x000000049f307c10 */ /* 0x000fc8000ff9e0ff */
[----:B------:R-:W-:Y:S02]  /*8a40*/  IADD3.X R49, R157, UR5, RZ, P4, !PT ;  /* 0x000000059d317c10 */ /* 0x000fe4000a7fe4ff */
[----:B------:R-:W-:-:S03]  /*8a50*/  @!P3 IADD3 R50, P4, R50, UR4, RZ ;  /* 0x000000043232bc10 */ /* 0x000fc6000ff9e0ff */
[----:B-1----:R1:W-:Y:S01]  /*8a60*/  STG.E.128 desc[UR60][R48.64], R80 ;  /* 0x0000005030007986 */ /* 0x0023e2000c101d3c */
[----:B------:R-:W-:-:S05]  /*8a70*/  @!P3 IADD3.X R51, R158, UR5, RZ, P4, !PT ;  /* 0x000000059e33bc10 */ /* 0x000fca000a7fe4ff */
[----:B--2---:R1:W-:Y:S04]  /*8a80*/  @!P3 STG.E.128 desc[UR60][R50.64], R84 ;  /* 0x000000543200b986 */ /* 0x0043e8000c101d3c */
.L_x_6352:
[----:B------:R-:W-:Y:S05]  /*8a90*/  BSYNC B1 ;  /* 0x0000000000017941 */ /* 0x000fea0003800000 */
.L_x_6351:
[----:B-1----:R-:W-:Y:S01]  /*8aa0*/  VIADD R49, R228, 0x40 ;  /* 0x00000040e4317836 */ /* 0x002fe20000000000 */
[----:B------:R-:W-:Y:S04]  /*8ab0*/  BSSY B1, `(.L_x_6355) ;  /* 0x000010b000017945 */ /* 0x000fe80003800000 */
[----:B------:R-:W-:-:S13]  /*8ac0*/  ISETP.GE.OR P3, PT, R49, R118, P0 ;  /* 0x000000763100720c */ /* 0x000fda0000766670 */
[----:B------:R-:W-:Y:S05]  /*8ad0*/  @P3 BRA `(.L_x_6356) ;  /* 0x0000001000203947 */ /* 0x000fea0003800000 */
[----:B------:R-:W3:Y:S04]  /*8ae0*/  LDL R48, [R1+0x18] ;  /* 0x0000180001307983 */ /* 0x000ee80000100800 */
[----:B------:R-:W4:Y:S01]  /*8af0*/  LDL R50, [R1+0x70] ;  /* 0x0000700001327983 */ /* 0x000f220000100800 */
[----:B--2---:R-:W-:Y:S01]  /*8b00*/  IMAD.WIDE.U32 R80, R49, R128, R126 ;  /* 0x0000008031507225 */ /* 0x004fe200078e007e */
[C---:B------:R-:W-:Y:S01]  /*8b10*/  IADD3 R52, R228.reuse, 0x40, RZ ;  /* 0x00000040e4347810 */ /* 0x040fe20007ffe0ff */
[----:B------:R-:W-:Y:S02]  /*8b20*/  BSSY B2, `(.L_x_6357) ;  /* 0x00000f8000027945 */ /* 0x000fe40003800000 */
[----:B------:R-:W-:Y:S01]  /*8b30*/  VIADD R51, R228, 0x40 ;  /* 0x00000040e4337836 */ /* 0x000fe20000000000 */
[----:B------:R-:W-:Y:S01]  /*8b40*/  IADD3 R82, P3, P4, R44, R80, R27 ;  /* 0x000000502c527210 */ /* 0x000fe20007c7e01b */
[----:B------:R-:W-:-:S02]  /*8b50*/  IMAD.SHL.U32 R52, R52, 0x80, RZ ;  /* 0x0000008034347824 */ /* 0x000fc400078e00ff */
[----:B------:R-:W-:-:S03]  /*8b60*/  IMAD.SHL.U32 R51, R51, 0x80, RZ ;  /* 0x0000008033337824 */ /* 0x000fc600078e00ff */
[----:B------:R-:W-:Y:S02]  /*8b70*/  LOP3.LUT R52, R52, 0x380, RZ, 0xc0, !PT ;  /* 0x0000038034347812 */ /* 0x000fe400078ec0ff */
[----:B------:R-:W-:-:S04]  /*8b80*/  LOP3.LUT R51, R51, 0x380, RZ, 0xc0, !PT ;  /* 0x0000038033337812 */ /* 0x000fc800078ec0ff */
[----:B------:R-:W-:Y:S02]  /*8b90*/  SHF.R.U32.HI R51, RZ, 0x3, R51 ;  /* 0x00000003ff337819 */ /* 0x000fe40000011633 */
[----:B---3--:R-:W-:Y:S01]  /*8ba0*/  LOP3.LUT P6, RZ, R48, 0x2, RZ, 0xc0, !PT ;  /* 0x0000000230ff7812 */ /* 0x008fe200078cc0ff */
[----:B------:R-:W-:-:S04]  /*8bb0*/  IMAD R48, R123, R128, RZ ;  /* 0x000000807b307224 */ /* 0x000fc800078e02ff */
[----:B------:R-:W-:Y:S01]  /*8bc0*/  IMAD R83, R49, R129, R48 ;  /* 0x0000008131537224 */ /* 0x000fe200078e0230 */
[----:B------:R-:W-:-:S03]  /*8bd0*/  SEL R48, R115, R146, !P6 ;  /* 0x0000009273307207 */ /* 0x000fc60007000000 */
[----:B------:R-:W-:Y:S01]  /*8be0*/  IMAD.IADD R83, R81, 0x1, R83 ;  /* 0x0000000151537824 */ /* 0x000fe200078e0253 */
[----:B------:R-:W-:-:S04]  /*8bf0*/  SHF.R.S32.HI R49, RZ, 0x1f, R48 ;  /* 0x0000001fff317819 */ /* 0x000fc80000011430 */
[----:B------:R-:W-:Y:S02]  /*8c00*/  LEA.HI R49, R49, R48, RZ, 0x5 ;  /* 0x0000003031317211 */ /* 0x000fe400078f28ff */
[----:B------:R-:W-:Y:S02]  /*8c10*/  IADD3.X R86, R20, R83, R21, P3, P4 ;  /* 0x0000005314567210 */ /* 0x000fe40001fe8415 */
[----:B------:R-:W-:-:S05]  /*8c20*/  LEA.HI.SX32 R49, R49, R28, 0x1b ;  /* 0x0000001c31317211 */ /* 0x000fca00078fdaff */
[----:B------:R-:W-:Y:S02]  /*8c30*/  IMAD.SHL.U32 R85, R49, 0x10, RZ ;  /* 0x0000001031557824 */ /* 0x000fe400078e00ff */
[----:B------:R-:W-:-:S03]  /*8c40*/  IMAD R49, R17, 0x7000, R113 ;  /* 0x0000700011317824 */ /* 0x000fc600078e0271 */
[----:B------:R-:W-:Y:S01]  /*8c50*/  LOP3.LUT R48, R52, 0x70, R85, 0xf8, !PT ;  /* 0x0000007034307812 */ /* 0x000fe200078ef855 */
[----:B------:R-:W-:-:S03]  /*8c60*/  IMAD.IADD R49, R16, 0x1, R49 ;  /* 0x0000000110317824 */ /* 0x000fc600078e0231 */
[----:B------:R-:W-:-:S05]  /*8c70*/  LOP3.LUT R48, R48, R51, RZ, 0x3c, !PT ;  /* 0x0000003330307212 */ /* 0x000fca00078e3cff */
[----:B----4-:R-:W-:-:S04]  /*8c80*/  IMAD.IADD R48, R50, 0x1, R48 ;  /* 0x0000000132307824 */ /* 0x010fc800078e0230 */
[----:B------:R-:W-:-:S04]  /*8c90*/  IMAD R51, R17, 0x7000, R48 ;  /* 0x0000700011337824 */ /* 0x000fc800078e0230 */
[----:B------:R-:W-:Y:S02]  /*8ca0*/  IMAD.IADD R52, R16, 0x1, R51 ;  /* 0x0000000110347824 */ /* 0x000fe400078e0233 */
[----:B------:R-:W1:Y:S04]  /*8cb0*/  LDS.128 R48, [R49+0x20400] ;  /* 0x0204000031307984 */ /* 0x000e680000000c00 */
[----:B------:R-:W2:Y:S01]  /*8cc0*/  LDS.128 R52, [R52+0x20400] ;  /* 0x0204000034347984 */ /* 0x000ea20000000c00 */
[----:B------:R-:W-:Y:S05]  /*8cd0*/  @P2 BRA `(.L_x_6358) ;  /* 0x0000000c00702947 */ /* 0x000fea0003800000 */
[--C-:B------:R-:W-:Y:S01]  /*8ce0*/  SHF.R.U32.HI R163, RZ, 0x8, R57.reuse ;  /* 0x00000008ffa37819 */ /* 0x100fe20000011639 */
[----:B-1----:R-:W-:Y:S01]  /*8cf0*/  IMAD.MOV.U32 R60, RZ, RZ, R48 ;  /* 0x000000ffff3c7224 */ /* 0x002fe200078e0030 */
[----:B------:R-:W-:Y:S01]  /*8d00*/  LOP3.LUT R87, R57, 0xff, RZ, 0xc0, !PT ;  /* 0x000000ff39577812 */ /* 0x000fe200078ec0ff */
[----:B------:R-:W-:Y:S01]  /*8d10*/  IMAD.MOV.U32 R56, RZ, RZ, R50 ;  /* 0x000000ffff387224 */ /* 0x000fe200078e0032 */
[----:B------:R-:W-:Y:S01]  /*8d20*/  SHF.R.U32.HI R162, RZ, 0x18, R57 ;  /* 0x00000018ffa27819 */ /* 0x000fe20000011639 */
[----:B------:R-:W-:Y:S01]  /*8d30*/  IMAD.SHL.U32 R48, R163, 0x100, RZ ;  /* 0x00000100a3307824 */ /* 0x000fe200078e00ff */
[--C-:B------:R-:W-:Y:S02]  /*8d40*/  SHF.R.U32.HI R157, RZ, 0x8, R63.reuse ;  /* 0x00000008ff9d7819 */ /* 0x100fe4000001163f */
[----:B------:R-:W-:Y:S02]  /*8d50*/  LOP3.LUT R155, R63, 0xff, RZ, 0xc0, !PT ;  /* 0x000000ff3f9b7812 */ /* 0x000fe400078ec0ff */
[----:B------:R-:W-:-:S02]  /*8d60*/  SHF.R.U32.HI R156, RZ, 0x18, R63 ;  /* 0x00000018ff9c7819 */ /* 0x000fc4000001163f */
[----:B------:R-:W-:Y:S02]  /*8d70*/  SHF.R.U32.HI R160, RZ, 0x8, R59 ;  /* 0x00000008ffa07819 */ /* 0x000fe4000001163b */
[----:B------:R-:W-:Y:S02]  /*8d80*/  PRMT R87, R162, 0x654, R87 ;  /* 0x00000654a2577816 */ /* 0x000fe40000000057 */
[----:B------:R-:W-:Y:S02]  /*8d90*/  SHF.R.U32.HI R84, RZ, 0x10, R57 ;  /* 0x00000010ff547819 */ /* 0x000fe40000011639 */
[----:B--2---:R-:W-:Y:S01]  /*8da0*/  MOV R58, R54 ;  /* 0x00000036003a7202 */ /* 0x004fe20000000f00 */
[----:B------:R-:W-:Y:S01]  /*8db0*/  IMAD.SHL.U32 R54, R157, 0x100, RZ ;  /* 0x000001009d367824 */ /* 0x000fe200078e00ff */
[----:B------:R-:W-:Y:S02]  /*8dc0*/  LOP3.LUT R136, R59, 0xff, RZ, 0xc0, !PT ;  /* 0x000000ff3b887812 */ /* 0x000fe400078ec0ff */
[----:B------:R-:W-:-:S02]  /*8dd0*/  SHF.R.U32.HI R161, RZ, 0x18, R59 ;  /* 0x00000018ffa17819 */ /* 0x000fc4000001163b */
[--C-:B------:R-:W-:Y:S02]  /*8de0*/  SHF.R.U32.HI R57, RZ, 0x10, R61.reuse ;  /* 0x00000010ff397819 */ /* 0x100fe4000001163d */
[--C-:B------:R-:W-:Y:S02]  /*8df0*/  SHF.R.U32.HI R159, RZ, 0x8, R61.reuse ;  /* 0x00000008ff9f7819 */ /* 0x100fe4000001163d */
[----:B------:R-:W-:Y:S02]  /*8e00*/  LOP3.LUT R137, R61, 0xff, RZ, 0xc0, !PT ;  /* 0x000000ff3d897812 */ /* 0x000fe400078ec0ff */
[----:B------:R-:W-:Y:S01]  /*8e10*/  SHF.R.U32.HI R158, RZ, 0x18, R61 ;  /* 0x00000018ff9e7819 */ /* 0x000fe2000001163d */
[----:B------:R-:W-:Y:S01]  /*8e20*/  IMAD.MOV.U32 R61, RZ, RZ, R52 ;  /* 0x000000ffff3d7224 */ /* 0x000fe200078e0034 */
[----:B------:R-:W-:Y:S01]  /*8e30*/  PRMT R155, R156, 0x654, R155 ;  /* 0x000006549c9b7816 */ /* 0x000fe2000000009b */
[----:B------:R-:W-:Y:S01]  /*8e40*/  IMAD.SHL.U32 R50, R159, 0x100, RZ ;  /* 0x000001009f327824 */ /* 0x000fe200078e00ff */
[----:B------:R-:W-:Y:S01]  /*8e50*/  SHF.R.U32.HI R62, RZ, 0x10, R59 ;  /* 0x00000010ff3e7819 */ /* 0x000fe2000001163b */
[----:B------:R-:W-:Y:S01]  /*8e60*/  IMAD.U32 R52, R84, 0x10000, RZ ;  /* 0x0001000054347824 */ /* 0x000fe200078e00ff */
[----:B------:R-:W-:Y:S01]  /*8e70*/  LOP3.LUT R87, R87, 0xff00, R48, 0xf8, !PT ;  /* 0x0000ff0057577812 */ /* 0x000fe200078ef830 */
[----:B------:R-:W-:Y:S01]  /*8e80*/  IMAD.SHL.U32 R48, R160, 0x100, RZ ;  /* 0x00000100a0307824 */ /* 0x000fe200078e00ff */
[----:B------:R-:W-:-:S02]  /*8e90*/  SHF.R.U32.HI R59, RZ, 0x10, R63 ;  /* 0x00000010ff3b7819 */ /* 0x000fc4000001163f */
[----:B------:R-:W-:Y:S02]  /*8ea0*/  PRMT R63, R161, 0x654, R136 ;  /* 0x00000654a13f7816 */ /* 0x000fe40000000088 */
[----:B------:R-:W-:Y:S01]  /*8eb0*/  PRMT R137, R158, 0x654, R137 ;  /* 0x000006549e897816 */ /* 0x000fe20000000089 */
[----:B------:R-:W-:Y:S01]  /*8ec0*/  IMAD.U32 R59, R59, 0x10000, RZ ;  /* 0x000100003b3b7824 */ /* 0x000fe200078e00ff */
[----:B------:R-:W-:Y:S01]  /*8ed0*/  LOP3.LUT R158, R155, 0xff00, R54, 0xf8, !PT ;  /* 0x0000ff009b9e7812 */ /* 0x000fe200078ef836 */
[----:B------:R-:W-:Y:S01]  /*8ee0*/  IMAD.U32 R54, R57, 0x10000, RZ ;  /* 0x0001000039367824 */ /* 0x000fe200078e00ff */
        /* <DEDUP_REMOVED lines=8> */
[----:B------:R-:W-:-:S02]  /*8f70*/  F2FP.F16.E4M3.UNPACK_B R62, R60.H1 ;  /* 0x0000003cff3e723e */ /* 0x000fc400030006ff */
[----:B------:R-:W-:Y:S02]  /*8f80*/  F2FP.F16.E4M3.UNPACK_B R136, R152.H1 ;  /* 0x00000098ff88723e */ /* 0x000fe400030006ff */
[----:B------:R-:W-:Y:S01]  /*8f90*/  LOP3.LUT R48, R63, 0xff0000, R48, 0xf8, !PT ;  /* 0x00ff00003f307812 */ /* 0x000fe200078ef830 */
[----:B------:R-:W-:Y:S02]  /*8fa0*/  HADD2.F32 R63, -RZ, R62.H0_H0 ;  /* 0x2000003eff3f7230 */ /* 0x000fe40000004100 */
[-C--:B------:R-:W-:Y:S01]  /*8fb0*/  FMUL.FTZ R160, R87, R50.reuse ;  /* 0x0000003257a07220 */ /* 0x080fe20000410000 */
[--C-:B------:R-:W-:Y:S01]  /*8fc0*/  HADD2.F32 R156, -RZ, R136.reuse.H0_H0 ;  /* 0x20000088ff9c7230 */ /* 0x100fe20000004100 */
[----:B------:R-:W-:Y:S01]  /*8fd0*/  LOP3.LUT R54, R137, 0xff0000, R54, 0xf8, !PT ;  /* 0x00ff000089367812 */ /* 0x000fe200078ef836 */
[----:B------:R-:W-:Y:S02]  /*8fe0*/  HADD2.F32 R137, -RZ, R136.H1_H1 ;  /* 0x30000088ff897230 */ /* 0x000fe40000004100 */
[----:B------:R-:W-:Y:S01]  /*8ff0*/  FMUL.FTZ R162, R63, R50 ;  /* 0x000000323fa27220 */ /* 0x000fe20000410000 */
[----:B------:R-:W-:-:S02]  /*9000*/  HADD2.F32 R62, -RZ, R62.H1_H1 ;  /* 0x3000003eff3e7230 */ /* 0x000fc40000004100 */
[----:B------:R-:W-:Y:S01]  /*9010*/  FFMA.FTZ R57, R63, R156, -R160 ;  /* 0x0000009c3f397223 */ /* 0x000fe200000108a0 */
[----:B------:R-:W-:Y:S01]  /*9020*/  HADD2.F32 R63, -RZ, R155.H1_H1 ;  /* 0x3000009bff3f7230 */ /* 0x000fe20000004100 */
[----:B------:R-:W-:Y:S01]  /*9030*/  F2FP.F16.E4M3.UNPACK_B R155, R154 ;  /* 0x0000009aff9b723e */ /* 0x000fe200020006ff */
[----:B------:R-:W-:Y:S01]  /*9040*/  HADD2.F32 R136, -RZ, R84.H1_H1 ;  /* 0x30000054ff887230 */ /* 0x000fe20000004100 */
[----:B------:R-:W-:Y:S02]  /*9050*/  F2FP.F16.E4M3.UNPACK_B R61, R61 ;  /* 0x0000003dff3d723e */ /* 0x000fe400020006ff */
[----:B------:R-:W-:Y:S01]  /*9060*/  F2FP.F16.E4M3.UNPACK_B R84, R60 ;  /* 0x0000003cff54723e */ /* 0x000fe200020006ff */
[----:B------:R-:W-:Y:S01]  /*9070*/  FMUL.FTZ R159, R62, R63 ;  /* 0x0000003f3e9f7220 */ /* 0x000fe20000410000 */
[----:B------:R-:W-:Y:S01]  /*9080*/  LOP3.LUT R50, R158, 0xff0000, R59, 0xf8, !PT ;  /* 0x00ff00009e327812 */ /* 0x000fe200078ef83b */
[----:B------:R-:W-:Y:S01]  /*9090*/  FFMA.FTZ R59, R87, R156, R162 ;  /* 0x0000009c573b7223 */ /* 0x000fe200000100a2 */
[----:B------:R-:W-:Y:S01]  /*90a0*/  F2FP.F16.E4M3.UNPACK_B R152, R152 ;  /* 0x00000098ff98723e */ /* 0x000fe200020006ff */
[----:B------:R-:W-:-:S02]  /*90b0*/  HADD2.F32 R156, -RZ, R155.H0_H0 ;  /* 0x2000009bff9c7230 */ /* 0x000fc40000004100 */
[----:B------:R-:W-:Y:S01]  /*90c0*/  FMUL.FTZ R157, R136, R63 ;  /* 0x0000003f889d7220 */ /* 0x000fe20000410000 */
[----:B------:R-:W-:Y:S02]  /*90d0*/  HADD2.F32 R87, -RZ, R61.H0_H0 ;  /* 0x2000003dff577230 */ /* 0x000fe40000004100 */
[----:B------:R-:W-:Y:S02]  /*90e0*/  HADD2.F32 R63, -RZ, R84.H0_H0 ;  /* 0x20000054ff3f7230 */ /* 0x000fe40000004100 */
[-C--:B------:R-:W-:Y:S01]  /*90f0*/  FFMA.FTZ R60, R62, R137.reuse, -R157 ;  /* 0x000000893e3c7223 */ /* 0x080fe2000001089d */
[----:B------:R-:W-:Y:S01]  /*9100*/  FFMA.FTZ R62, R136, R137, R159 ;  /* 0x00000089883e7223 */ /* 0x000fe2000001009f */
[----:B------:R-:W-:Y:S02]  /*9110*/  HADD2.F32 R154, -RZ, R152.H0_H0 ;  /* 0x20000098ff9a7230 */ /* 0x000fe40000004100 */
        /* <DEDUP_REMOVED lines=9> */
[-C--:B------:R-:W-:Y:S01]  /*91b0*/  FMUL.FTZ R87, R136, R155.reuse ;  /* 0x0000009b88577220 */ /* 0x080fe20000410000 */
[----:B------:R-:W-:Y:S01]  /*91c0*/  F2FP.F16.E4M3.UNPACK_B R152, R58.H1 ;  /* 0x0000003aff98723e */ /* 0x000fe200030006ff */
[C---:B------:R-:W-:Y:S01]  /*91d0*/  FMUL.FTZ R155, R84.reuse, R155 ;  /* 0x0000009b549b7220 */ /* 0x040fe20000410000 */
[----:B------:R-:W-:Y:S01]  /*91e0*/  F2FP.F16.E4M3.UNPACK_B R156, R151.H1 ;  /* 0x00000097ff9c723e */ /* 0x000fe200030006ff */
[----:B------:R-:W-:Y:S01]  /*91f0*/  FFMA.FTZ R84, R84, R137, -R87 ;  /* 0x0000008954547223 */ /* 0x000fe20000010857 */
[----:B------:R-:W-:Y:S01]  /*9200*/  F2FP.F16.E4M3.UNPACK_B R87, R56.H1 ;  /* 0x00000038ff57723e */ /* 0x000fe200030006ff */
[----:B------:R-:W-:-:S02]  /*9210*/  HADD2.F32 R158, -RZ, R157.H0_H0 ;  /* 0x2000009dff9e7230 */ /* 0x000fc40000004100 */
[----:B------:R-:W-:Y:S01]  /*9220*/  FFMA.FTZ R136, R136, R137, R155 ;  /* 0x0000008988887223 */ /* 0x000fe2000001009b */
[--C-:B------:R-:W-:Y:S01]  /*9230*/  HADD2.F32 R154, -RZ, R152.reuse.H0_H0 ;  /* 0x20000098ff9a7230 */ /* 0x100fe20000004100 */
[----:B------:R-:W-:Y:S01]  /*9240*/  F2FP.F16.E4M3.UNPACK_B R153, R153 ;  /* 0x00000099ff99723e */ /* 0x000fe200020006ff */
[----:B------:R-:W-:Y:S01]  /*9250*/  HADD2.F32 R159, -RZ, R157.H1_H1 ;  /* 0x3000009dff9f7230 */ /* 0x000fe20000004100 */
[----:B------:R-:W-:Y:S01]  /*9260*/  F2FP.F16.E4M3.UNPACK_B R56, R56 ;  /* 0x00000038ff38723e */ /* 0x000fe200020006ff */
[----:B------:R-:W-:Y:S02]  /*9270*/  HADD2.F32 R155, -RZ, R152.H1_H1 ;  /* 0x30000098ff9b7230 */ /* 0x000fe40000004100 */
[----:B------:R-:W-:Y:S01]  /*9280*/  FMUL.FTZ R160, R154, R158 ;  /* 0x0000009e9aa07220 */ /* 0x000fe20000410000 */
[----:B------:R-:W-:Y:S01]  /*9290*/  HADD2.F32 R137, -RZ, R87.H0_H0 ;  /* 0x20000057ff897230 */ /* 0x000fe20000004100 */
[----:B------:R-:W-:Y:S01]  /*92a0*/  F2FP.SATFINITE.E4M3.F32.PACK_AB_MERGE_C R57, R60, R57, RZ ;  /* 0x000000393c39723e */ /* 0x000fe200048070ff */
[----:B------:R-:W-:-:S02]  /*92b0*/  HADD2.F32 R157, -RZ, R156.H0_H0 ;  /* 0x2000009cff9d7230 */ /* 0x000fc40000004100 */
[----:B------:R-:W-:Y:S01]  /*92c0*/  FMUL.FTZ R163, R155, R159 ;  /* 0x0000009f9ba37220 */ /* 0x000fe20000410000 */
[----:B------:R-:W-:Y:S02]  /*92d0*/  HADD2.F32 R152, -RZ, R87.H1_H1 ;  /* 0x30000057ff987230 */ /* 0x000fe40000004100 */
[C---:B------:R-:W-:Y:S01]  /*92e0*/  FMUL.FTZ R161, R137.reuse, R158 ;  /* 0x0000009e89a17220 */ /* 0x040fe20000410000 */
[----:B------:R-:W-:Y:S02]  /*92f0*/  HADD2.F32 R156, -RZ, R156.H1_H1 ;  /* 0x3000009cff9c7230 */ /* 0x000fe40000004100 */
[----:B------:R-:W-:Y:S01]  /*9300*/  FFMA.FTZ R87, R137, R157, -R160 ;  /* 0x0000009d89577223 */ /* 0x000fe200000108a0 */
[----:B------:R-:W-:Y:S01]  /*9310*/  FMUL.FTZ R160, R152, R159 ;  /* 0x0000009f98a07220 */ /* 0x000fe20000410000 */
[----:B------:R-:W-:Y:S01]  /*9320*/  FFMA.FTZ R137, R154, R157, R161 ;  /* 0x0000009d9a897223 */ /* 0x000fe200000100a1 */
[----:B------:R-:W-:Y:S01]  /*9330*/  FFMA.FTZ R158, R152, R156, -R163 ;  /* 0x0000009c989e7223 */ /* 0x000fe200000108a3 */
[----:B------:R-:W-:Y:S01]  /*9340*/  F2FP.F16.E4M3.UNPACK_B R152, R58 ;  /* 0x0000003aff98723e */ /* 0x000fe200020006ff */
[----:B------:R-:W-:Y:S01]  /*9350*/  FFMA.FTZ R160, R155, R156, R160 ;  /* 0x0000009c9ba07223 */ /* 0x000fe200000100a0 */
[----:B------:R-:W-:-:S02]  /*9360*/  HADD2.F32 R155, -RZ, R153.H0_H0 ;  /* 0x20000099ff9b7230 */ /* 0x000fc40000004100 */
[----:B------:R-:W-:Y:S01]  /*9370*/  HADD2.F32 R157, -RZ, R153.H1_H1 ;  /* 0x30000099ff9d7230 */ /* 0x000fe20000004100 */
[----:B------:R-:W-:Y:S01]  /*9380*/  F2FP.F16.E4M3.UNPACK_B R153, R151 ;  /* 0x00000097ff99723e */ /* 0x000fe200020006ff */
[----:B------:R-:W-:Y:S01]  /*9390*/  HADD2.F32 R151, -RZ, R152.H0_H0 ;  /* 0x20000098ff977230 */ /* 0x000fe20000004100 */
        /* <DEDUP_REMOVED lines=8> */
[----:B------:R-:W-:Y:S01]  /*9420*/  FFMA.FTZ R159, R58, R154, -R159 ;  /* 0x0000009a3a9f7223 */ /* 0x000fe2000001089f */
[----:B------:R-:W-:Y:S01]  /*9430*/  F2FP.SATFINITE.E4M3.F32.PACK_AB_MERGE_C R58, R62, R59, RZ ;  /* 0x0000003b3e3a723e */ /* 0x000fe200048070ff */
[----:B------:R-:W-:Y:S02]  /*9440*/  HADD2.F32 R153, -RZ, R153.H1_H1 ;  /* 0x30000099ff997230 */ /* 0x000fe40000004100 */
[----:B------:R-:W-:Y:S01]  /*9450*/  FMUL.FTZ R155, R152, R157 ;  /* 0x0000009d989b7220 */ /* 0x000fe20000410000 */
[----:B------:R-:W-:Y:S01]  /*9460*/  F2FP.SATFINITE.E4M3.F32.PACK_AB_MERGE_C R59, R84, R63, R57 ;  /* 0x0000003f543b723e */ /* 0x000fe20004807039 */
[C---:B------:R-:W-:Y:S01]  /*9470*/  FMUL.FTZ R157, R56.reuse, R157 ;  /* 0x0000009d389d7220 */ /* 0x040fe20000410000 */
[----:B------:R-:W-:Y:S01]  /*9480*/  F2FP.F16.E4M3.UNPACK_B R62, R53 ;  /* 0x00000035ff3e723e */ /* 0x000fe200020006ff */
[----:B------:R-:W-:Y:S01]  /*9490*/  FFMA.FTZ R56, R56, R153, -R155 ;  /* 0x0000009938387223 */ /* 0x000fe2000001089b */
[----:B------:R-:W-:Y:S01]  /*94a0*/  F2FP.F16.E4M3.UNPACK_B R63, R54 ;  /* 0x00000036ff3f723e */ /* 0x000fe200020006ff */
[----:B------:R-:W-:Y:S01]  /*94b0*/  FFMA.FTZ R156, R151, R154, R156 ;  /* 0x0000009a979c7223 */ /* 0x000fe2000001009c */
[----:B------:R-:W-:Y:S01]  /*94c0*/  F2FP.SATFINITE.E4M3.F32.PACK_AB_MERGE_C R58, R136, R61, R58 ;  /* 0x0000003d883a723e */ /* 0x000fe2000480703a */
[----:B------:R-:W-:Y:S01]  /*94d0*/  FFMA.FTZ R157, R152, R153, R157 ;  /* 0x00000099989d7223 */ /* 0x000fe2000001009d */
[----:B------:R-:W-:Y:S01]  /*94e0*/  F2FP.F16.E4M3.UNPACK_B R61, R49 ;  /* 0x00000031ff3d723e */ /* 0x000fe200020006ff */
[----:B------:R-:W-:Y:S01]  /*94f0*/  HADD2.F32 R84, -RZ, R62.H0_H0 ;  /* 0x2000003eff547230 */ /* 0x000fe20000004100 */
[----:B------:R-:W-:Y:S01]  /*9500*/  F2FP.F16.E4M3.UNPACK_B R136, R52 ;  /* 0x00000034ff88723e */ /* 0x000fe200020006ff */
[----:B------:R-:W-:Y:S01]  /*9510*/  HADD2.F32 R151, -RZ, R63.H0_H0 ;  /* 0x2000003fff977230 */ /* 0x000fe20000004100 */
        /* <DEDUP_REMOVED lines=13> */
[----:B------:R-:W-:Y:S01]  /*95f0*/  F2FP.F16.E4M3.UNPACK_B R84, R53.H1 ;  /* 0x00000035ff54723e */ /* 0x000fe200030006ff */
[C---:B------:R-:W-:Y:S01]  /*9600*/  FMUL.FTZ R152, R63.reuse, R152 ;  /* 0x000000983f987220 */ /* 0x040fe20000410000 */
[----:B------:R-:W-:Y:S02]  /*9610*/  F2FP.F16.E4M3.UNPACK_B R137, R54.H1 ;  /* 0x00000036ff89723e */ /* 0x000fe400030006ff */
[----:B------:R-:W-:Y:S01]  /*9620*/  F2FP.F16.E4M3.UNPACK_B R62, R49.H1 ;  /* 0x00000031ff3e723e */ /* 0x000fe200030006ff */
[-C--:B------:R-:W-:Y:S01]  /*9630*/  FFMA.FTZ R49, R63, R136.reuse, -R154 ;  /* 0x000000883f317223 */ /* 0x080fe2000001089a */
[----:B------:R-:W-:Y:S01]  /*9640*/  FFMA.FTZ R54, R87, R136, R152 ;  /* 0x0000008857367223 */ /* 0x000fe20000010098 */
[----:B------:R-:W-:Y:S01]  /*9650*/  F2FP.F16.E4M3.UNPACK_B R52, R52.H1 ;  /* 0x00000034ff34723e */ /* 0x000fe200030006ff */
[----:B------:R-:W-:Y:S01]  /*9660*/  HADD2.F32 R63, -RZ, R84.H0_H0 ;  /* 0x20000054ff3f7230 */ /* 0x000fe20000004100 */
[-C--:B------:R-:W-:Y:S01]  /*9670*/  F2FP.F16.E4M3.UNPACK_B R157, R50.reuse.H1 ;  /* 0x00000032ff9d723e */ /* 0x080fe200030006ff */
[----:B------:R-:W-:Y:S01]  /*9680*/  HADD2.F32 R136, -RZ, R137.H0_H0 ;  /* 0x20000089ff887230 */ /* 0x000fe20000004100 */
[----:B------:R-:W-:Y:S01]  /*9690*/  F2FP.F16.E4M3.UNPACK_B R156, R50 ;  /* 0x00000032ff9c723e */ /* 0x000fe200020006ff */
        /* <DEDUP_REMOVED lines=9> */
[-C--:B------:R-:W-:Y:S01]  /*9730*/  FFMA.FTZ R52, R53, R84.reuse, -R152 ;  /* 0x0000005435347223 */ /* 0x080fe20000010898 */
[-C--:B------:R-:W-:Y:S01]  /*9740*/  FMUL.FTZ R153, R87, R151.reuse ;  /* 0x0000009757997220 */ /* 0x080fe20000410000 */
[----:B------:R-:W-:Y:S01]  /*9750*/  FFMA.FTZ R53, R63, R84, R136 ;  /* 0x000000543f357223 */ /* 0x000fe20000010088 */
[C---:B------:R-:W-:Y:S01]  /*9760*/  FMUL.FTZ R152, R62.reuse, R151 ;  /* 0x000000973e987220 */ /* 0x040fe20000410000 */
[----:B------:R-:W-:Y:S01]  /*9770*/  F2FP.F16.E4M3.UNPACK_B R84, R51 ;  /* 0x00000033ff54723e */ /* 0x000fe200020006ff */
[----:B------:R-:W-:Y:S01]  /*9780*/  FFMA.FTZ R63, R62, R137, -R153 ;  /* 0x000000893e3f7223 */ /* 0x000fe20000010899 */
[----:B------:R-:W-:Y:S01]  /*9790*/  F2FP.F16.E4M3.UNPACK_B R51, R51.H1 ;  /* 0x00000033ff33723e */ /* 0x000fe200030006ff */
[----:B------:R-:W-:Y:S01]  /*97a0*/  FFMA.FTZ R62, R87, R137, R152 ;  /* 0x00000089573e7223 */ /* 0x000fe20000010098 */
[-C--:B------:R-:W-:Y:S01]  /*97b0*/  F2FP.F16.E4M3.UNPACK_B R136, R55.reuse ;  /* 0x00000037ff88723e */ /* 0x080fe200020006ff */
[----:B------:R-:W-:Y:S01]  /*97c0*/  HADD2.F32 R158, -RZ, R157.H0_H0 ;  /* 0x2000009dff9e7230 */ /* 0x000fe20000004100 */
[----:B------:R-:W-:Y:S01]  /*97d0*/  F2FP.F16.E4M3.UNPACK_B R137, R55.H1 ;  /* 0x00000037ff89723e */ /* 0x000fe200030006ff */
[----:B------:R-:W-:Y:S01]  /*97e0*/  HADD2.F32 R87, -RZ, R51.H0_H0 ;  /* 0x20000033ff577230 */ /* 0x000fe20000004100 */
[----:B------:R-:W-:Y:S01]  /*97f0*/  F2FP.F16.E4M3.UNPACK_B R153, R48 ;  /* 0x00000030ff99723e */ /* 0x000fe200020006ff */
[----:B------:R-:W-:Y:S01]  /*9800*/  HADD2.F32 R151, -RZ, R136.H0_H0 ;  /* 0x20000088ff977230 */ /* 0x000fe20000004100 */
[----:B------:R-:W-:Y:S01]  /*9810*/  F2FP.SATFINITE.E4M3.F32.PACK_AB_MERGE_C R52, R63, R52, RZ ;  /* 0x000000343f34723e */ /* 0x000fe200048070ff */
[----:B------:R-:W-:-:S02]  /*9820*/  HADD2.F32 R48, -RZ, R156.H0_H0 ;  /* 0x2000009cff307230 */ /* 0x000fc40000004100 */
[----:B------:R-:W-:Y:S01]  /*9830*/  FMUL.FTZ R159, R87, R158 ;  /* 0x0000009e579f7220 */ /* 0x000fe20000410000 */
[----:B------:R-:W-:Y:S01]  /*9840*/  HADD2.F32 R152, -RZ, R137.H0_H0 ;  /* 0x20000089ff987230 */ /* 0x000fe20000004100 */
[----:B------:R-:W-:Y:S01]  /*9850*/  F2FP.SATFINITE.E4M3.F32.PACK_AB_MERGE_C R53, R62, R53, RZ ;  /* 0x000000353e35723e */ /* 0x000fe200048070ff */
[----:B------:R-:W-:Y:S02]  /*9860*/  HADD2.F32 R155, -RZ, R154.H0_H0 ;  /* 0x2000009aff9b7230 */ /* 0x000fe40000004100 */
[----:B------:R-:W-:Y:S01]  /*9870*/  FMUL.FTZ R160, R151, R48 ;  /* 0x0000003097a07220 */ /* 0x000fe20000410000 */
[----:B------:R-:W-:Y:S02]  /*9880*/  HADD2.F32 R55, -RZ, R84.H0_H0 ;  /* 0x20000054ff377230 */ /* 0x000fe40000004100 */
[C---:B------:R-:W-:Y:S01]  /*9890*/  FMUL.FTZ R164, R152.reuse, R158 ;  /* 0x0000009e98a47220 */ /* 0x040fe20000410000 */
[----:B------:R-:W-:Y:S02]  /*98a0*/  HADD2.F32 R50, -RZ, R153.H0_H0 ;  /* 0x20000099ff327230 */ /* 0x000fe40000004100 */
[----:B------:R-:W-:Y:S01]  /*98b0*/  FFMA.FTZ R159, R152, R155, R159 ;  /* 0x0000009b989f7223 */ /* 0x000fe2000001009f */
[----:B------:R-:W-:-:S02]  /*98c0*/  HADD2.F32 R137, -RZ, R137.H1_H1 ;  /* 0x30000089ff897230 */ /* 0x000fc40000004100 */
[C---:B------:R-:W-:Y:S01]  /*98d0*/  FMUL.FTZ R162, R55.reuse, R48 ;  /* 0x0000003037a27220 */ /* 0x040fe20000410000 */
[----:B------:R-:W-:Y:S02]  /*98e0*/  HADD2.F32 R152, -RZ, R157.H1_H1 ;  /* 0x3000009dff987230 */ /* 0x000fe40000004100 */
[-C--:B------:R-:W-:Y:S01]  /*98f0*/  FFMA.FTZ R48, R55, R50.reuse, -R160 ;  /* 0x0000003237307223 */ /* 0x080fe200000108a0 */
[----:B------:R-:W-:Y:S02]  /*9900*/  HADD2.F32 R51, -RZ, R51.H1_H1 ;  /* 0x30000033ff337230 */ /* 0x000fe40000004100 */
[----:B------:R-:W-:Y:S01]  /*9910*/  FFMA.FTZ R164, R87, R155, -R164 ;  /* 0x0000009b57a47223 */ /* 0x000fe200000108a4 */
[----:B------:R-:W-:Y:S02]  /*9920*/  HADD2.F32 R136, -RZ, R136.H1_H1 ;  /* 0x30000088ff887230 */ /* 0x000fe40000004100 */
[----:B------:R-:W-:Y:S01]  /*9930*/  FFMA.FTZ R50, R151, R50, R162 ;  /* 0x0000003297327223 */ /* 0x000fe200000100a2 */
[----:B------:R-:W-:-:S02]  /*9940*/  HADD2.F32 R55, -RZ, R156.H1_H1 ;  /* 0x3000009cff377230 */ /* 0x000fc40000004100 */
[-C--:B------:R-:W-:Y:S01]  /*9950*/  FMUL.FTZ R156, R137, R152.reuse ;  /* 0x00000098899c7220 */ /* 0x080fe20000410000 */
[----:B------:R-:W-:Y:S02]  /*9960*/  HADD2.F32 R84, -RZ, R84.H1_H1 ;  /* 0x30000054ff547230 */ /* 0x000fe40000004100 */
[----:B------:R-:W-:Y:S01]  /*9970*/  FMUL.FTZ R152, R51, R152 ;  /* 0x0000009833987220 */ /* 0x000fe20000410000 */
[----:B------:R-:W-:Y:S02]  /*9980*/  HADD2.F32 R154, -RZ, R154.H1_H1 ;  /* 0x3000009aff9a7230 */ /* 0x000fe40000004100 */
[-C--:B------:R-:W-:Y:S01]  /*9990*/  FMUL.FTZ R87, R136, R55.reuse ;  /* 0x0000003788577220 */ /* 0x080fe20000410000 */
[----:B------:R-:W-:Y:S02]  /*99a0*/  HADD2.F32 R153, -RZ, R153.H1_H1 ;  /* 0x30000099ff997230 */ /* 0x000fe40000004100 */
[C---:B------:R-:W-:Y:S01]  /*99b0*/  FMUL.FTZ R55, R84.reuse, R55 ;  /* 0x0000003754377220 */ /* 0x040fe20000410000 */
[----:B------:R-:W-:Y:S01]  /*99c0*/  F2FP.SATFINITE.E4M3.F32.PACK_AB_MERGE_C R49, R49, R60, R52 ;  /* 0x0000003c3131723e */ /* 0x000fe20004807034 */
        /* <DEDUP_REMOVED lines=9> */
[----:B------:R-:W-:Y:S02]  /*9a60*/  F2FP.SATFINITE.E4M3.F32.PACK_AB_MERGE_C R51, R87, R48, R51 ;  /* 0x000000305733723e */ /* 0x000fe40004807033 */
[----:B------:R-:W-:Y:S01]  /*9a70*/  F2FP.SATFINITE.E4M3.F32.PACK_AB_MERGE_C R55, R55, R50, R152 ;  /* 0x000000323737723e */ /* 0x000fe20004807098 */
[----:B------:R-:W-:Y:S01]  /*9a80*/  IMAD.MOV.U32 R50, RZ, RZ, R57 ;  /* 0x000000ffff327224 */ /* 0x000fe200078e0039 */
[----:B------:R-:W-:-:S07]  /*9a90*/  MOV R48, R59 ;  /* 0x0000003b00307202 */ /* 0x000fce0000000f00 */
.L_x_6358:
[----:B------:R-:W-:Y:S05]  /*9aa0*/  BSYNC B2 ;  /* 0x0000000000027941 */ /* 0x000fea0003800000 */
.L_x_6357:
        /* <DEDUP_REMOVED lines=11> */
.L_x_6356:
[----:B------:R-:W-:Y:S05]  /*9b60*/  BSYNC B1 ;  /* 0x0000000000017941 */ /* 0x000fea0003800000 */
.L_x_6355:
[----:B-1----:R-:W-:Y:S01]  /*9b70*/  VIADD R49, R228, 0x80 ;  /* 0x00000080e4317836 */ /* 0x002fe20000000000 */
[----:B------:R-:W-:Y:S04]  /*9b80*/  BSSY B1, `(.L_x_6359) ;  /* 0x0000106000017945 */ /* 0x000fe80003800000 */
[----:B------:R-:W-:-:S13]  /*9b90*/  ISETP.GE.OR P3, PT, R49, R118, P0 ;  /* 0x000000763100720c */ /* 0x000fda0000766670 */
[----:B------:R-:W-:Y:S05]  /*9ba0*/  @P3 BRA `(.L_x_6360) ;  /* 0x00000010000c3947 */ /* 0x000fea0003800000 */
[----:B------:R-:W3:Y:S04]  /*9bb0*/  LDL R48, [R1+0x18] ;  /* 0x0000180001307983 */ /* 0x000ee80000100800 */
[----:B------:R-:W4:Y:S01]  /*9bc0*/  LDL R50, [R1+0x78] ;  /* 0x0000780001327983 */ /* 0x000f220000100800 */
[----:B--2---:R-:W-:Y:S01]  /*9bd0*/  IMAD.WIDE.U32 R56, R49, R128, R126 ;  /* 0x0000008031387225 */ /* 0x004fe200078e007e */
[----:B------:R-:W-:Y:S03]  /*9be0*/  BSSY B2, `(.L_x_6361) ;  /* 0x00000f4000027945 */ /* 0x000fe60003800000 */
[----:B------:R-:W-:Y:S01]  /*9bf0*/  VIADD R51, R228, 0x80 ;  /* 0x00000080e4337836 */ /* 0x000fe20000000000 */
[----:B------:R-:W-:-:S03]  /*9c00*/  IADD3 R58, P3, P4, R44, R56, R27 ;  /* 0x000000382c3a7210 */ /* 0x000fc60007c7e01b */
[----:B------:R-:W-:-:S05]  /*9c10*/  IMAD.SHL.U32 R51, R51, 0x80, RZ ;  /* 0x0000008033337824 */ /* 0x000fca00078e00ff */
[----:B------:R-:W-:Y:S02]  /*9c20*/  LOP3.LUT R51, R51, 0x380, RZ, 0xc0, !PT ;  /* 0x0000038033337812 */ /* 0x000fe400078ec0ff */
        /* <DEDUP_REMOVED lines=9> */
[----:B------:R-:W-:-:S05]  /*9cc0*/  IMAD.SHL.U32 R61, R49, 0x10, RZ ;  /* 0x00000010313d7824 */ /* 0x000fca00078e00ff */
[----:B------:R-:W-:-:S04]  /*9cd0*/  LOP3.LUT R49, R51, 0x70, R61, 0xf8, !PT ;  /* 0x0000007033317812 */ /* 0x000fc800078ef83d */
[----:B------:R-:W-:-:S04]  /*9ce0*/  LOP3.LUT R49, R49, R140, RZ, 0x3c, !PT ;  /* 0x0000008c31317212 */ /* 0x000fc800078e3cff */
[----:B----4-:R-:W-:Y:S01]  /*9cf0*/  IADD3 R48, R50, R49, RZ ;  /* 0x0000003132307210 */ /* 0x010fe20007ffe0ff */
        /* <DEDUP_REMOVED lines=9> */
[--C-:B------:R-:W-:Y:S01]  /*9d90*/  SHF.R.U32.HI R152, RZ, 0x18, R65.reuse ;  /* 0x00000018ff987819 */ /* 0x100fe20000011641 */
[----:B------:R-:W-:Y:S01]  /*9da0*/  IMAD.MOV.U32 R62, RZ, RZ, R50 ;  /* 0x000000ffff3e7224 */ /* 0x000fe200078e0032 */
[----:B------:R-:W-:Y:S01]  /*9db0*/  LOP3.LUT R63, R65, 0xff, RZ, 0xc0, !PT ;  /* 0x000000ff413f7812 */ /* 0x000fe200078ec0ff */
[----:B--2---:R-:W-:Y:S01]  /*9dc0*/  IMAD.MOV.U32 R66, RZ, RZ, R52 ;  /* 0x000000ffff427224 */ /* 0x004fe200078e0034 */
[----:B------:R-:W-:Y:S01]  /*9dd0*/  SHF.R.U32.HI R136, RZ, 0x10, R65 ;  /* 0x00000010ff887819 */ /* 0x000fe20000011641 */
[----:B------:R-:W-:Y:S01]  /*9de0*/  IMAD.MOV.U32 R65, RZ, RZ, R48 ;  /* 0x000000ffff417224 */ /* 0x000fe200078e0030 */
[--C-:B------:R-:W-:Y:S01]  /*9df0*/  SHF.R.U32.HI R87, RZ, 0x18, R67.reuse ;  /* 0x00000018ff577819 */ /* 0x100fe20000011643 */
[----:B------:R-:W-:Y:S01]  /*9e00*/  IMAD.SHL.U32 R48, R137, 0x100, RZ ;  /* 0x0000010089307824 */ /* 0x000fe200078e00ff */
[----:B------:R-:W-:Y:S01]  /*9e10*/  LOP3.LUT R64, R67, 0xff, RZ, 0xc0, !PT ;  /* 0x000000ff43407812 */ /* 0x000fe200078ec0ff */
[----:B------:R-:W-:Y:S01]  /*9e20*/  IMAD.U32 R49, R136, 0x10000, RZ ;  /* 0x0001000088317824 */ /* 0x000fe200078e00ff */
[----:B------:R-:W-:-:S02]  /*9e30*/  SHF.R.U32.HI R86, RZ, 0x8, R67 ;  /* 0x00000008ff567819 */ /* 0x000fc40000011643 */
[----:B------:R-:W-:Y:S02]  /*9e40*/  SHF.R.U32.HI R85, RZ, 0x10, R67 ;  /* 0x00000010ff557819 */ /* 0x000fe40000011643 */
[--C-:B------:R-:W-:Y:S02]  /*9e50*/  SHF.R.U32.HI R84, RZ, 0x18, R69.reuse ;  /* 0x00000018ff547819 */ /* 0x100fe40000011645 */
[----:B------:R-:W-:Y:S02]  /*9e60*/  LOP3.LUT R67, R69, 0xff, RZ, 0xc0, !PT ;  /* 0x000000ff45437812 */ /* 0x000fe400078ec0ff */
[--C-:B------:R-:W-:Y:S02]  /*9e70*/  SHF.R.U32.HI R82, RZ, 0x8, R69.reuse ;  /* 0x00000008ff527819 */ /* 0x100fe40000011645 */
[----:B------:R-:W-:Y:S02]  /*9e80*/  SHF.R.U32.HI R70, RZ, 0x10, R69 ;  /* 0x00000010ff467819 */ /* 0x000fe40000011645 */
[----:B------:R-:W-:-:S02]  /*9e90*/  SHF.R.U32.HI R69, RZ, 0x8, R71 ;  /* 0x00000008ff457819 */ /* 0x000fc40000011647 */
[----:B------:R-:W-:Y:S02]  /*9ea0*/  PRMT R63, R152, 0x654, R63 ;  /* 0x00000654983f7816 */ /* 0x000fe4000000003f */
[----:B------:R-:W-:Y:S01]  /*9eb0*/  SHF.R.U32.HI R81, RZ, 0x18, R71 ;  /* 0x00000018ff517819 */ /* 0x000fe20000011647 */
[----:B------:R-:W-:Y:S01]  /*9ec0*/  IMAD.SHL.U32 R69, R69, 0x100, RZ ;  /* 0x0000010045457824 */ /* 0x000fe200078e00ff */
[----:B------:R-:W-:Y:S02]  /*9ed0*/  LOP3.LUT R68, R71, 0xff, RZ, 0xc0, !PT ;  /* 0x000000ff47447812 */ /* 0x000fe400078ec0ff */
[----:B------:R-:W-:Y:S02]  /*9ee0*/  PRMT R67, R84, 0x654, R67 ;  /* 0x0000065454437816 */ /* 0x000fe40000000043 */
[----:B------:R-:W-:Y:S02]  /*9ef0*/  SHF.L.U32 R50, R82, 0x8, RZ ;  /* 0x0000000852327819 */ /* 0x000fe400000006ff */
[----:B------:R-:W-:Y:S01]  /*9f00*/  LOP3.LUT R48, R63, 0xff00, R48, 0xf8, !PT ;  /* 0x0000ff003f307812 */ /* 0x000fe200078ef830 */
[----:B------:R-:W-:Y:S01]  /*9f10*/  IMAD.SHL.U32 R63, R86, 0x100, RZ ;  /* 0x00000100563f7824 */ /* 0x000fe200078e00ff */
[----:B------:R-:W-:Y:S01]  /*9f20*/  PRMT R68, R81, 0x654, R68 ;  /* 0x0000065451447816 */ /* 0x000fe20000000044 */
[----:B------:R-:W-:Y:S01]  /*9f30*/  IMAD.U32 R81, R70, 0x10000, RZ ;  /* 0x0001000046517824 */ /* 0x000fe200078e00ff */
[----:B------:R-:W-:-:S02]  /*9f40*/  PRMT R64, R87, 0x654, R64 ;  /* 0x0000065457407816 */ /* 0x000fc40000000040 */
[----:B------:R-:W-:Y:S02]  /*9f50*/  LOP3.LUT R52, R67, 0xff00, R50, 0xf8, !PT ;  /* 0x0000ff0043347812 */ /* 0x000fe400078ef832 */
[----:B------:R-:W-:Y:S01]  /*9f60*/  LOP3.LUT R50, R48, 0xff0000, R49, 0xf8, !PT ;  /* 0x00ff000030327812 */ /* 0x000fe200078ef831 */
[----:B------:R-:W-:Y:S01]  /*9f70*/  IMAD.U32 R48, R85, 0x10000, RZ ;  /* 0x0001000055307824 */ /* 0x000fe200078e00ff */
[----:B------:R-:W-:Y:S02]  /*9f80*/  SHF.R.U32.HI R83, RZ, 0x10, R71 ;  /* 0x00000010ff537819 */ /* 0x000fe40000011647 */
[----:B------:R-:W-:Y:S02]  /*9f90*/  LOP3.LUT R82, R68, 0xff00, R69, 0xf8, !PT ;  /* 0x0000ff0044527812 */ /* 0x000fe400078ef845 */
[----:B------:R-:W-:Y:S01]  /*9fa0*/  LOP3.LUT R63, R64, 0xff00, R63, 0xf8, !PT ;  /* 0x0000ff00403f7812 */ /* 0x000fe200078ef83f */
[----:B------:R-:W-:Y:S01]  /*9fb0*/  IMAD.U32 R83, R83, 0x10000, RZ ;  /* 0x0001000053537824 */ /* 0x000fe200078e00ff */
[----:B------:R-:W-:-:S02]  /*9fc0*/  F2FP.F16.E4M3.UNPACK_B R71, R150.H1 ;  /* 0x00000096ff47723e */ /* 0x000fc400030006ff */
[----:B------:R-:W-:Y:S02]  /*9fd0*/  F2FP.F16.E4M3.UNPACK_B R69, R66.H1 ;  /* 0x00000042ff45723e */ /* 0x000fe400030006ff */
[----:B------:R-:W-:Y:S01]  /*9fe0*/  F2FP.F16.E4M3.UNPACK_B R67, R65.H1 ;  /* 0x00000041ff43723e */ /* 0x000fe200030006ff */
[----:B------:R-:W-:Y:S01]  /*9ff0*/  HADD2.F32 R49, -RZ, R71.H0_H0 ;  /* 0x20000047ff317230 */ /* 0x000fe20000004100 */
[----:B------:R-:W-:Y:S01]  /*a000*/  LOP3.LUT R48, R63, 0xff0000, R48, 0xf8, !PT ;  /* 0x00ff00003f307812 */ /* 0x000fe200078ef830 */
[----:B------:R-:W-:Y:S01]  /*a010*/  HADD2.F32 R64, -RZ, R69.H0_H0 ;  /* 0x20000045ff407230 */ /* 0x000fe20000004100 */
[----:B------:R-:W-:Y:S01]  /*a020*/  F2FP.F16.E4M3.UNPACK_B R68, R148.H1 ;  /* 0x00000094ff44723e */ /* 0x000fe200030006ff */
[----:B------:R-:W-:Y:S01]  /*a030*/  HADD2.F32 R63, -RZ, R67.H0_H0 ;  /* 0x20000043ff3f7230 */ /* 0x000fe20000004100 */
[----:B------:R-:W-:Y:S01]  /*a040*/  LOP3.LUT R52, R52, 0xff0000, R81, 0xf8, !PT ;  /* 0x00ff000034347812 */ /* 0x000fe200078ef851 */
[----:B------:R-:W-:Y:S02]  /*a050*/  HADD2.F32 R71, -RZ, R71.H1_H1 ;  /* 0x30000047ff477230 */ /* 0x000fe40000004100 */
[----:B------:R-:W-:Y:S01]  /*a060*/  FMUL.FTZ R84, R64, R49 ;  /* 0x0000003140547220 */ /* 0x000fe20000410000 */
[----:B------:R-:W-:-:S02]  /*a070*/  HADD2.F32 R70, -RZ, R68.H0_H0 ;  /* 0x20000044ff467230 */ /* 0x000fc40000004100 */
[C---:B------:R-:W-:Y:S01]  /*a080*/  FMUL.FTZ R85, R63.reuse, R49 ;  /* 0x000000313f557220 */ /* 0x040fe20000410000 */
[----:B------:R-:W-:Y:S01]  /*a090*/  LOP3.LUT R49, R82, 0xff0000, R83, 0xf8, !PT ;  /* 0x00ff000052317812 */ /* 0x000fe200078ef853 */
[----:B------:R-:W-:Y:S01]  /*a0a0*/  HADD2.F32 R82, -RZ, R68.H1_H1 ;  /* 0x30000044ff527230 */ /* 0x000fe20000004100 */
[----:B------:R-:W-:Y:S01]  /*a0b0*/  F2FP.F16.E4M3.UNPACK_B R150, R150 ;  /* 0x00000096ff96723e */ /* 0x000fe200020006ff */
[-C--:B------:R-:W-:Y:S01]  /*a0c0*/  FFMA.FTZ R63, R63, R70.reuse, -R84 ;  /* 0x000000463f3f7223 */ /* 0x080fe20000010854 */
[----:B------:R-:W-:Y:S01]  /*a0d0*/  FFMA.FTZ R64, R64, R70, R85 ;  /* 0x0000004640407223 */ /* 0x000fe20000010055 */
        /* <DEDUP_REMOVED lines=8> */
[----:B------:R-:W-:Y:S01]  /*a160*/  HADD2.F32 R71, -RZ, R70.H0_H0 ;  /* 0x20000046ff477230 */ /* 0x000fe20000004100 */
[----:B------:R-:W-:Y:S01]  /*a170*/  F2FP.F16.E4M3.UNPACK_B R85, R149.H1 ;  /* 0x00000095ff55723e */ /* 0x000fe200030006ff */
[----:B------:R-:W-:-:S02]  /*a180*/  HADD2.F32 R67, -RZ, R69.H0_H0 ;  /* 0x20000045ff437230 */ /* 0x000fc40000004100 */
[-C--:B------:R-:W-:Y:S01]  /*a190*/  FFMA.FTZ R66, R68, R82.reuse, -R65 ;  /* 0x0000005244427223 */ /* 0x080fe20000010841 */
[----:B------:R-:W-:Y:S01]  /*a1a0*/  FFMA.FTZ R65, R81, R82, R86 ;  /* 0x0000005251417223 */ /* 0x000fe20000010056 */
[----:B------:R-:W-:Y:S02]  /*a1b0*/  HADD2.F32 R68, -RZ, R148.H0_H0 ;  /* 0x20000094ff447230 */ /* 0x000fe40000004100 */
[-C--:B------:R-:W-:Y:S01]  /*a1c0*/  FMUL.FTZ R82, R71, R84.reuse ;  /* 0x0000005447527220 */ /* 0x080fe20000410000 */
[C---:B------:R-:W-:Y:S01]  /*a1d0*/  FMUL.FTZ R84, R67.reuse, R84 ;  /* 0x0000005443547220 */ /* 0x040fe20000410000 */
[----:B------:R-:W-:Y:S01]  /*a1e0*/  HADD2.F32 R150, -RZ, R150.H1_H1 ;  /* 0x30000096ff967230 */ /* 0x000fe20000004100 */
[----:B------:R-:W-:Y:S01]  /*a1f0*/  F2FP.F16.E4M3.UNPACK_B R149, R149 ;  /* 0x00000095ff95723e */ /* 0x000fe200020006ff */
[----:B------:R-:W-:Y:S02]  /*a200*/  HADD2.F32 R81, -RZ, R70.H1_H1 ;  /* 0x30000046ff517230 */ /* 0x000fe40000004100 */
[----:B------:R-:W-:Y:S01]  /*a210*/  FFMA.FTZ R67, R67, R68, -R82 ;  /* 0x0000004443437223 */ /* 0x000fe20000010852 */
[----:B------:R-:W-:Y:S01]  /*a220*/  HADD2.F32 R69, -RZ, R69.H1_H1 ;  /* 0x30000045ff457230 */ /* 0x000fe20000004100 */
[----:B------:R-:W-:Y:S01]  /*a230*/  F2FP.F16.E4M3.UNPACK_B R82, R54.H1 ;  /* 0x00000036ff52723e */ /* 0x000fe200030006ff */
[----:B------:R-:W-:-:S02]  /*a240*/  HADD2.F32 R148, -RZ, R148.H1_H1 ;  /* 0x30000094ff947230 */ /* 0x000fc40000004100 */
[----:B------:R-:W-:Y:S01]  /*a250*/  FFMA.FTZ R68, R71, R68, R84 ;  /* 0x0000004447447223 */ /* 0x000fe20000010054 */
[-C--:B------:R-:W-:Y:S01]  /*a260*/  FMUL.FTZ R70, R81, R150.reuse ;  /* 0x0000009651467220 */ /* 0x080fe20000410000 */
[C---:B------:R-:W-:Y:S01]  /*a270*/  FMUL.FTZ R150, R69.reuse, R150 ;  /* 0x0000009645967220 */ /* 0x040fe20000410000 */
[----:B------:R-:W-:Y:S01]  /*a280*/  F2FP.F16.E4M3.UNPACK_B R84, R147.H1 ;  /* 0x00000093ff54723e */ /* 0x000fe200030006ff */
[--C-:B------:R-:W-:Y:S01]  /*a290*/  HADD2.F32 R136, -RZ, R85.reuse.H0_H0 ;  /* 0x20000055ff887230 */ /* 0x100fe20000004100 */
[----:B------:R-:W-:Y:S01]  /*a2a0*/  F2FP.F16.E4M3.UNPACK_B R71, R62.H1 ;  /* 0x0000003eff47723e */ /* 0x000fe200030006ff */
[--C-:B------:R-:W-:Y:S02]  /*a2b0*/  HADD2.F32 R83, -RZ, R82.reuse.H0_H0 ;  /* 0x20000052ff537230 */ /* 0x100fe40000004100 */
[-C--:B------:R-:W-:Y:S01]  /*a2c0*/  FFMA.FTZ R70, R69, R148.reuse, -R70 ;  /* 0x0000009445467223 */ /* 0x080fe20000010846 */
[----:B------:R-:W-:Y:S02]  /*a2d0*/  HADD2.F32 R85, -RZ, R85.H1_H1 ;  /* 0x30000055ff557230 */ /* 0x000fe40000004100 */
[----:B------:R-:W-:Y:S01]  /*a2e0*/  FFMA.FTZ R69, R81, R148, R150 ;  /* 0x0000009451457223 */ /* 0x000fe20000010096 */
[----:B------:R-:W-:-:S02]  /*a2f0*/  HADD2.F32 R82, -RZ, R82.H1_H1 ;  /* 0x30000052ff527230 */ /* 0x000fc40000004100 */
[----:B------:R-:W-:Y:S01]  /*a300*/  FMUL.FTZ R148, R83, R136 ;  /* 0x0000008853947220 */ /* 0x000fe20000410000 */
[--C-:B------:R-:W-:Y:S01]  /*a310*/  HADD2.F32 R81, -RZ, R71.reuse.H0_H0 ;  /* 0x20000047ff517230 */ /* 0x100fe20000004100 */
[----:B------:R-:W-:Y:S01]  /*a320*/  F2FP.F16.E4M3.UNPACK_B R62, R62 ;  /* 0x0000003eff3e723e */ /* 0x000fe200020006ff */
[--C-:B------:R-:W-:Y:S02]  /*a330*/  HADD2.F32 R86, -RZ, R84.reuse.H0_H0 ;  /* 0x20000054ff567230 */ /* 0x100fe40000004100 */
[----:B------:R-:W-:Y:S01]  /*a340*/  FMUL.FTZ R150, R82, R85 ;  /* 0x0000005552967220 */ /* 0x000fe20000410000 */
[----:B------:R-:W-:Y:S02]  /*a350*/  HADD2.F32 R71, -RZ, R71.H1_H1 ;  /* 0x30000047ff477230 */ /* 0x000fe40000004100 */
[C---:B------:R-:W-:Y:S01]  /*a360*/  FMUL.FTZ R136, R81.reuse, R136 ;  /* 0x0000008851887220 */ /* 0x040fe20000410000 */
[----:B------:R-:W-:Y:S02]  /*a370*/  HADD2.F32 R84, -RZ, R84.H1_H1 ;  /* 0x30000054ff547230 */ /* 0x000fe40000004100 */
[-C--:B------:R-:W-:Y:S01]  /*a380*/  FFMA.FTZ R148, R81, R86.reuse, -R148 ;  /* 0x0000005651947223 */ /* 0x080fe20000010894 */
[----:B------:R-:W-:Y:S01]  /*a390*/  F2FP.F16.E4M3.UNPACK_B R147, R147 ;  /* 0x00000093ff93723e */ /* 0x000fe200020006ff */
[----:B------:R-:W-:Y:S01]  /*a3a0*/  FMUL.FTZ R85, R71, R85 ;  /* 0x0000005547557220 */ /* 0x000fe20000410000 */
[----:B------:R-:W-:Y:S01]  /*a3b0*/  FFMA.FTZ R136, R83, R86, R136 ;  /* 0x0000005653887223 */ /* 0x000fe20000010088 */
[----:B------:R-:W-:Y:S01]  /*a3c0*/  FFMA.FTZ R87, R71, R84, -R150 ;  /* 0x0000005447577223 */ /* 0x000fe20000010896 */
[----:B------:R-:W-:Y:S01]  /*a3d0*/  F2FP.F16.E4M3.UNPACK_B R71, R54 ;  /* 0x00000036ff47723e */ /* 0x000fe200020006ff */
[----:B------:R-:W-:-:S02]  /*a3e0*/  HADD2.F32 R83, -RZ, R149.H0_H0 ;  /* 0x20000095ff537230 */ /* 0x000fc40000004100 */
[----:B------:R-:W-:Y:S01]  /*a3f0*/  FFMA.FTZ R137, R82, R84, R85 ;  /* 0x0000005452897223 */ /* 0x000fe20000010055 */
[--C-:B------:R-:W-:Y:S01]  /*a400*/  HADD2.F32 R54, -RZ, R62.reuse.H0_H0 ;  /* 0x2000003eff367230 */ /* 0x100fe20000004100 */
[----:B------:R-:W-:Y:S01]  /*a410*/  F2FP.SATFINITE.E4M3.F32.PACK_AB_MERGE_C R63, R66, R63, RZ ;  /* 0x0000003f423f723e */ /* 0x000fe200048070ff */
        /* <DEDUP_REMOVED lines=12> */
[----:B------:R-:W-:Y:S01]  /*a4e0*/  F2FP.SATFINITE.E4M3.F32.PACK_AB_MERGE_C R64, R70, R67, R63 ;  /* 0x000000434640723e */ /* 0x000fe2000480703f */
[-C--:B------:R-:W-:Y:S01]  /*a4f0*/  FFMA.FTZ R85, R54, R82.reuse, -R85 ;  /* 0x0000005236557223 */ /* 0x080fe20000010855 */
[----:B------:R-:W-:Y:S01]  /*a500*/  FFMA.FTZ R54, R81, R82, R84 ;  /* 0x0000005251367223 */ /* 0x000fe20000010054 */
[-C--:B------:R-:W-:Y:S01]  /*a510*/  FFMA.FTZ R62, R62, R147.reuse, -R83 ;  /* 0x000000933e3e7223 */ /* 0x080fe20000010853 */
[----:B------:R-:W-:Y:S01]  /*a520*/  FFMA.FTZ R147, R71, R147, R86 ;  /* 0x0000009347937223 */ /* 0x000fe20000010056 */
[----:B------:R-:W-:Y:S02]  /*a530*/  F2FP.F16.E4M3.UNPACK_B R71, R53 ;  /* 0x00000035ff47723e */ /* 0x000fe400020006ff */
[----:B------:R-:W-:-:S02]  /*a540*/  F2FP.F16.E4M3.UNPACK_B R81, R52 ;  /* 0x00000034ff51723e */ /* 0x000fc400020006ff */
[----:B------:R-:W-:Y:S01]  /*a550*/  F2FP.SATFINITE.E4M3.F32.PACK_AB_MERGE_C R63, R69, R68, R65 ;  /* 0x00000044453f723e */ /* 0x000fe20004807041 */
[----:B------:R-:W-:Y:S01]  /*a560*/  HADD2.F32 R67, -RZ, R71.H0_H0 ;  /* 0x20000047ff437230 */ /* 0x000fe20000004100 */
[-C--:B------:R-:W-:Y:S01]  /*a570*/  F2FP.F16.E4M3.UNPACK_B R69, R50.reuse ;  /* 0x00000032ff45723e */ /* 0x080fe200020006ff */
[----:B------:R-:W-:Y:S01]  /*a580*/  HADD2.F32 R68, -RZ, R81.H0_H0 ;  /* 0x20000051ff447230 */ /* 0x000fe20000004100 */
[----:B------:R-:W-:Y:S01]  /*a590*/  F2FP.F16.E4M3.UNPACK_B R50, R50.H1 ;  /* 0x00000032ff32723e */ /* 0x000fe200030006ff */
        /* <DEDUP_REMOVED lines=13> */
[----:B------:R-:W-:Y:S01]  /*a670*/  FMUL.FTZ R82, R68, R81 ;  /* 0x0000005144527220 */ /* 0x000fe20000410000 */
[----:B------:R-:W-:-:S02]  /*a680*/  F2FP.F16.E4M3.UNPACK_B R81, R52.H1 ;  /* 0x00000034ff51723e */ /* 0x000fc400030006ff */
[----:B------:R-:W-:Y:S01]  /*a690*/  F2FP.F16.E4M3.UNPACK_B R67, R60.H1 ;  /* 0x0000003cff43723e */ /* 0x000fe200030006ff */
[-C--:B------:R-:W-:Y:S01]  /*a6a0*/  FFMA.FTZ R60, R68, R70.reuse, -R83 ;  /* 0x00000046443c7223 */ /* 0x080fe20000010853 */
        /* <DEDUP_REMOVED lines=8> */
[----:B------:R-:W-:-:S02]  /*a730*/  HADD2.F32 R71, -RZ, R50.H0_H0 ;  /* 0x20000032ff477230 */ /* 0x000fc40000004100 */
[----:B------:R-:W-:Y:S01]  /*a740*/  FMUL.FTZ R83, R52, R83 ;  /* 0x0000005334537220 */ /* 0x000fe20000410000 */
[----:B------:R-:W-:Y:S01]  /*a750*/  HADD2.F32 R67, -RZ, R67.H1_H1 ;  /* 0x30000043ff437230 */ /* 0x000fe20000004100 */
[----:B------:R-:W-:Y:S01]  /*a760*/  F2FP.SATFINITE.E4M3.F32.PACK_AB_MERGE_C R62, R62, R85, R87 ;  /* 0x000000553e3e723e */ /* 0x000fe20004807057 */
[----:B------:R-:W-:Y:S02]  /*a770*/  HADD2.F32 R82, -RZ, R50.H1_H1 ;  /* 0x30000032ff527230 */ /* 0x000fe40000004100 */
[-C--:B------:R-:W-:Y:S01]  /*a780*/  FFMA.FTZ R50, R52, R71.reuse, -R81 ;  /* 0x0000004734327223 */ /* 0x080fe20000010851 */
[----:B------:R-:W-:Y:S02]  /*a790*/  HADD2.F32 R69, -RZ, R69.H1_H1 ;  /* 0x30000045ff457230 */ /* 0x000fe40000004100 */
[----:B------:R-:W-:Y:S01]  /*a7a0*/  FFMA.FTZ R52, R68, R71, R83 ;  /* 0x0000004744347223 */ /* 0x000fe20000010053 */
[-C--:B------:R-:W-:Y:S01]  /*a7b0*/  FMUL.FTZ R68, R67, R70.reuse ;  /* 0x0000004643447220 */ /* 0x080fe20000410000 */
[----:B------:R-:W-:Y:S01]  /*a7c0*/  F2FP.F16.E4M3.UNPACK_B R85, R49.H1 ;  /* 0x00000031ff55723e */ /* 0x000fe200030006ff */
[----:B------:R-:W-:-:S02]  /*a7d0*/  FMUL.FTZ R84, R69, R70 ;  /* 0x0000004645547220 */ /* 0x000fc40000410000 */
[-C--:B------:R-:W-:Y:S01]  /*a7e0*/  FFMA.FTZ R147, R69, R82.reuse, R68 ;  /* 0x0000005245937223 */ /* 0x080fe20000010044 */
[----:B------:R-:W-:Y:S01]  /*a7f0*/  F2FP.F16.E4M3.UNPACK_B R69, R55.H1 ;  /* 0x00000037ff45723e */ /* 0x000fe200030006ff */
[----:B------:R-:W-:Y:S02]  /*a800*/  HADD2.F32 R87, -RZ, R85.H0_H0 ;  /* 0x20000055ff577230 */ /* 0x000fe40000004100 */
[----:B------:R-:W-:Y:S01]  /*a810*/  FFMA.FTZ R137, R67, R82, -R84 ;  /* 0x0000005243897223 */ /* 0x000fe20000010854 */
[----:B------:R-:W-:Y:S02]  /*a820*/  F2FP.F16.E4M3.UNPACK_B R67, R51 ;  /* 0x00000033ff43723e */ /* 0x000fe400020006ff */
[----:B------:R-:W-:Y:S02]  /*a830*/  F2FP.F16.E4M3.UNPACK_B R84, R49 ;  /* 0x00000031ff54723e */ /* 0x000fe400020006ff */
[----:B------:R-:W-:Y:S01]  /*a840*/  F2FP.F16.E4M3.UNPACK_B R70, R55 ;  /* 0x00000037ff46723e */ /* 0x000fe200020006ff */
[----:B------:R-:W-:Y:S01]  /*a850*/  HADD2.F32 R55, -RZ, R67.H0_H0 ;  /* 0x20000043ff377230 */ /* 0x000fe20000004100 */
        /* <DEDUP_REMOVED lines=8> */
[-C--:B------:R-:W-:Y:S01]  /*a8e0*/  FMUL.FTZ R136, R71, R86.reuse ;  /* 0x0000005647887220 */ /* 0x080fe20000410000 */
[----:B------:R-:W-:Y:S02]  /*a8f0*/  HADD2.F32 R83, -RZ, R81.H0_H0 ;  /* 0x20000051ff537230 */ /* 0x000fe40000004100 */
[-C--:B------:R-:W-:Y:S01]  /*a900*/  FMUL.FTZ R149, R48, R87.reuse ;  /* 0x0000005730957220 */ /* 0x080fe20000410000 */
[----:B------:R-:W-:Y:S02]  /*a910*/  HADD2.F32 R82, -RZ, R49.H0_H0 ;  /* 0x20000031ff527230 */ /* 0x000fe40000004100 */
[C---:B------:R-:W-:Y:S01]  /*a920*/  FMUL.FTZ R87, R68.reuse, R87 ;  /* 0x0000005744577220 */ /* 0x040fe20000410000 */
[----:B------:R-:W-:Y:S01]  /*a930*/  FMUL.FTZ R86, R55, R86 ;  /* 0x0000005637567220 */ /* 0x000fe20000410000 */
[-C--:B------:R-:W-:Y:S01]  /*a940*/  FFMA.FTZ R149, R68, R83.reuse, -R149 ;  /* 0x0000005344957223 */ /* 0x080fe20000010895 */
[----:B------:R-:W-:Y:S02]  /*a950*/  HADD2.F32 R69, -RZ, R69.H1_H1 ;  /* 0x30000045ff457230 */ /* 0x000fe40000004100 */
[----:B------:R-:W-:Y:S01]  /*a960*/  FFMA.FTZ R87, R48, R83, R87 ;  /* 0x0000005330577223 */ /* 0x000fe20000010057 */
[----:B------:R-:W-:-:S02]  /*a970*/  HADD2.F32 R68, -RZ, R85.H1_H1 ;  /* 0x30000055ff447230 */ /* 0x000fc40000004100 */
[-C--:B------:R-:W-:Y:S01]  /*a980*/  FFMA.FTZ R136, R55, R82.reuse, -R136 ;  /* 0x0000005237887223 */ /* 0x080fe20000010888 */
[----:B------:R-:W-:Y:S02]  /*a990*/  HADD2.F32 R51, -RZ, R51.H1_H1 ;  /* 0x30000033ff337230 */ /* 0x000fe40000004100 */
[----:B------:R-:W-:Y:S01]  /*a9a0*/  FFMA.FTZ R86, R71, R82, R86 ;  /* 0x0000005247567223 */ /* 0x000fe20000010056 */
[----:B------:R-:W-:Y:S02]  /*a9b0*/  HADD2.F32 R67, -RZ, R67.H1_H1 ;  /* 0x30000043ff437230 */ /* 0x000fe40000004100 */
[-C--:B------:R-:W-:Y:S01]  /*a9c0*/  FMUL.FTZ R82, R69, R68.reuse ;  /* 0x0000004445527220 */ /* 0x080fe20000410000 */
[----:B------:R-:W-:Y:S02]  /*a9d0*/  HADD2.F32 R70, -RZ, R70.H1_H1 ;  /* 0x30000046ff467230 */ /* 0x000fe40000004100 */
[----:B------:R-:W-:Y:S01]  /*a9e0*/  FMUL.FTZ R148, R51, R68 ;  /* 0x0000004433947220 */ /* 0x000fe20000410000 */
[----:B------:R-:W-:Y:S01]  /*a9f0*/  HADD2.F32 R84, -RZ, R84.H1_H1 ;  /* 0x30000054ff547230 */ /* 0x000fe20000004100 */
[----:B------:R-:W-:Y:S01]  /*aa00*/  F2FP.SATFINITE.E4M3.F32.PACK_AB_MERGE_C R52, R147, R52, RZ ;  /* 0x000000349334723e */ /* 0x000fe200048070ff */
[----:B------:R-:W-:-:S02]  /*aa10*/  HADD2.F32 R48, -RZ, R81.H1_H1 ;  /* 0x30000051ff307230 */ /* 0x000fc40000004100 */
[----:B------:R-:W-:Y:S02]  /*aa20*/  HADD2.F32 R49, -RZ, R49.H1_H1 ;  /* 0x30000031ff317230 */ /* 0x000fe40000004100 */
[CC--:B------:R-:W-:Y:S01]  /*aa30*/  FMUL.FTZ R68, R70.reuse, R84.reuse ;  /* 0x0000005446447220 */ /* 0x0c0fe20000410000 */
[----:B------:R-:W-:Y:S01]  /*aa40*/  FMUL.FTZ R55, R67, R84 ;  /* 0x0000005443377220 */ /* 0x000fe20000410000 */
        /* <DEDUP_REMOVED lines=13> */
.L_x_6362:
[----:B------:R-:W-:Y:S05]  /*ab20*/  BSYNC B2 ;  /* 0x0000000000027941 */ /* 0x000fea0003800000 */
.L_x_6361:
        /* <DEDUP_REMOVED lines=11> */
.L_x_6360:
[----:B------:R-:W-:Y:S05]  /*abe0*/  BSYNC B1 ;  /* 0x0000000000017941 */ /* 0x000fea0003800000 */
.L_x_6359:
[----:B-1----:R-:W-:Y:S01]  /*abf0*/  IADD3 R49, R228, 0xc0, RZ ;  /* 0x000000c0e4317810 */ /* 0x002fe20007ffe0ff */
[----:B--2---:R-:W-:-:S03]  /*ac00*/  IMAD R48, R120, R128, RZ ;  /* 0x0000008078307224 */ /* 0x004fc600078e02ff */
[C---:B------:R-:W-:Y:S01]  /*ac10*/  ISETP.GE.OR P3, PT, R49.reuse, R118, P0 ;  /* 0x000000763100720c */ /* 0x040fe20000766670 */
[----:B------:R-:W-:-:S04]  /*ac20*/  IMAD.WIDE.U32 R126, R49, R128, R126 ;  /* 0x00000080317e7225 */ /* 0x000fc800078e007e */
[----:B------:R-:W-:-:S08]  /*ac30*/  IMAD R61, R49, R129, R48 ;  /* 0x00000081313d7224 */ /* 0x000fd000078e0230 */
[----:B------:R-:W-:Y:S05]  /*ac40*/  @P3 BRA `(.L_x_6341) ;  /* 0x0000001400b83947 */ /* 0x000fea0003800000 */
[----:B------:R-:W2:Y:S01]  /*ac50*/  LDL R49, [R1+0x18] ;  /* 0x0000180001317983 */ /* 0x000ea20000100800 */
[----:B------:R-:W1:Y:S03]  /*ac60*/  LDC.64 R56, c[0x0][0x2e8] ;  /* 0x0000ba00ff387b82 */ /* 0x000e660000000a00 */
[----:B------:R-:W3:Y:S01]  /*ac70*/  LDL R50, [R1+0x74] ;  /* 0x0000740001327983 */ /* 0x000ee20000100800 */
[----:B------:R-:W-:Y:S01]  /*ac80*/  VIADD R51, R228, 0xc0 ;  /* 0x000000c0e4337836 */ /* 0x000fe20000000000 */
[----:B------:R-:W-:Y:S01]  /*ac90*/  IADD3 R59, P3, P4, R44, R126, R27 ;  /* 0x0000007e2c3b7210 */ /* 0x000fe20007c7e01b */
[----:B------:R-:W-:Y:S01]  /*aca0*/  IMAD.IADD R61, R127, 0x1, R61 ;  /* 0x000000017f3d7824 */ /* 0x000fe200078e023d */
[----:B------:R-:W-:Y:S01]  /*acb0*/  BSSY B1, `(.L_x_6363) ;  /* 0x00000ef000017945 */ /* 0x000fe20003800000 */
[----:B------:R-:W-:-:S03]  /*acc0*/  IMAD.SHL.U32 R51, R51, 0x80, RZ ;  /* 0x0000008033337824 */ /* 0x000fc600078e00ff */
[----:B------:R-:W-:Y:S02]  /*acd0*/  IADD3.X R48, R20, R61, R21, P3, P4 ;  /* 0x0000003d14307210 */ /* 0x000fe40001fe8415 */
[----:B------:R-:W-:Y:S02]  /*ace0*/  LOP3.LUT R51, R51, 0x380, RZ, 0xc0, !PT ;  /* 0x0000038033337812 */ /* 0x000fe400078ec0ff */
[----:B-1----:R-:W-:-:S05]  /*acf0*/  IADD3 R58, P3, R59, R56, RZ ;  /* 0x000000383b3a7210 */ /* 0x002fca0007f7e0ff */
[----:B------:R-:W-:Y:S01]  /*ad00*/  IMAD.X R59, R48, 0x1, R57, P3 ;  /* 0x00000001303b7824 */ /* 0x000fe200018e0639 */
[----:B--2---:R-:W-:-:S04]  /*ad10*/  LOP3.LUT P6, RZ, R49, 0x2, RZ, 0xc0, !PT ;  /* 0x0000000231ff7812 */ /* 0x004fc800078cc0ff */
[----:B------:R-:W-:-:S04]  /*ad20*/  SEL R146, R115, R146, !P6 ;  /* 0x0000009273927207 */ /* 0x000fc80007000000 */
[----:B------:R-:W-:-:S04]  /*ad30*/  SHF.R.S32.HI R49, RZ, 0x1f, R146 ;  /* 0x0000001fff317819 */ /* 0x000fc80000011492 */
[----:B------:R-:W-:-:S04]  /*ad40*/  LEA.HI R49, R49, R146, RZ, 0x5 ;  /* 0x0000009231317211 */ /* 0x000fc800078f28ff */
[----:B------:R-:W-:-:S05]  /*ad50*/  LEA.HI.SX32 R49, R49, R28, 0x1b ;  /* 0x0000001c31317211 */ /* 0x000fca00078fdaff */
[----:B------:R-:W-:Y:S02]  /*ad60*/  IMAD.SHL.U32 R63, R49, 0x10, RZ ;  /* 0x00000010313f7824 */ /* 0x000fe400078e00ff */
[----:B------:R-:W-:-:S03]  /*ad70*/  IMAD R49, R17, 0x7000, R108 ;  /* 0x0000700011317824 */ /* 0x000fc600078e026c */
[----:B------:R-:W-:Y:S01]  /*ad80*/  LOP3.LUT R48, R51, 0x70, R63, 0xf8, !PT ;  /* 0x0000007033307812 */ /* 0x000fe200078ef83f */
[----:B------:R-:W-:-:S03]  /*ad90*/  IMAD.IADD R49, R16, 0x1, R49 ;  /* 0x0000000110317824 */ /* 0x000fc600078e0231 */
[----:B------:R-:W-:-:S05]  /*ada0*/  LOP3.LUT R48, R48, R139, RZ, 0x3c, !PT ;  /* 0x0000008b30307212 */ /* 0x000fca00078e3cff */
[----:B---3--:R-:W-:-:S04]  /*adb0*/  IMAD.IADD R48, R50, 0x1, R48 ;  /* 0x0000000132307824 */ /* 0x008fc800078e0230 */
        /* <DEDUP_REMOVED lines=8> */
[----:B--2---:R-:W-:Y:S01]  /*ae40*/  IMAD.MOV.U32 R68, RZ, RZ, R52 ;  /* 0x000000ffff447224 */ /* 0x004fe200078e0034 */
[--C-:B------:R-:W-:Y:S01]  /*ae50*/  SHF.R.U32.HI R81, RZ, 0x18, R73.reuse ;  /* 0x00000018ff517819 */ /* 0x100fe20000011649 */
[----:B------:R-:W-:Y:S01]  /*ae60*/  IMAD.SHL.U32 R48, R82, 0x100, RZ ;  /* 0x0000010052307824 */ /* 0x000fe200078e00ff */
[----:B------:R-:W-:Y:S01]  /*ae70*/  SHF.R.U32.HI R83, RZ, 0x10, R73 ;  /* 0x00000010ff537819 */ /* 0x000fe20000011649 */
[----:B------:R-:W-:Y:S01]  /*ae80*/  IMAD.MOV.U32 R62, RZ, RZ, R50 ;  /* 0x000000ffff3e7224 */ /* 0x000fe200078e0032 */
[----:B------:R-:W-:Y:S02]  /*ae90*/  MOV R60, R49 ;  /* 0x00000031003c7202 */ /* 0x000fe40000000f00 */
[----:B------:R-:W-:Y:S01]  /*aea0*/  SHF.R.U32.HI R73, RZ, 0x8, R75 ;  /* 0x00000008ff497819 */ /* 0x000fe2000001164b */
[----:B------:R-:W-:Y:S01]  /*aeb0*/  IMAD.U32 R50, R83, 0x10000, RZ ;  /* 0x0001000053327824 */ /* 0x000fe200078e00ff */
[----:B------:R-:W-:-:S02]  /*aec0*/  SHF.R.U32.HI R71, RZ, 0x8, R77 ;  /* 0x00000008ff477819 */ /* 0x000fc4000001164d */
[----:B------:R-:W-:Y:S02]  /*aed0*/  SHF.R.U32.HI R70, RZ, 0x8, R79 ;  /* 0x00000008ff467819 */ /* 0x000fe4000001164f */
[----:B------:R-:W-:Y:S01]  /*aee0*/  PRMT R49, R81, 0x654, R64 ;  /* 0x0000065451317816 */ /* 0x000fe20000000040 */
[----:B------:R-:W-:Y:S01]  /*aef0*/  IMAD.SHL.U32 R52, R71, 0x100, RZ ;  /* 0x0000010047347824 */ /* 0x000fe200078e00ff */
[----:B------:R-:W-:Y:S01]  /*af00*/  LOP3.LUT R65, R75, 0xff, RZ, 0xc0, !PT ;  /* 0x000000ff4b417812 */ /* 0x000fe200078ec0ff */
[----:B------:R-:W-:Y:S01]  /*af10*/  IMAD.SHL.U32 R64, R70, 0x100, RZ ;  /* 0x0000010046407824 */ /* 0x000fe200078e00ff */
[----:B------:R-:W-:Y:S02]  /*af20*/  SHF.R.U32.HI R78, RZ, 0x18, R75 ;  /* 0x00000018ff4e7819 */ /* 0x000fe4000001164b */
[----:B------:R-:W-:Y:S02]  /*af30*/  LOP3.LUT R67, R77, 0xff, RZ, 0xc0, !PT ;  /* 0x000000ff4d437812 */ /* 0x000fe400078ec0ff */
[----:B------:R-:W-:-:S02]  /*af40*/  SHF.R.U32.HI R74, RZ, 0x18, R77 ;  /* 0x00000018ff4a7819 */ /* 0x000fc4000001164d */
[----:B------:R-:W-:Y:S01]  /*af50*/  LOP3.LUT R49, R49, 0xff00, R48, 0xf8, !PT ;  /* 0x0000ff0031317812 */ /* 0x000fe200078ef830 */
[----:B------:R-:W-:Y:S01]  /*af60*/  IMAD.SHL.U32 R48, R73, 0x100, RZ ;  /* 0x0000010049307824 */ /* 0x000fe200078e00ff */
[----:B------:R-:W-:Y:S02]  /*af70*/  LOP3.LUT R69, R79, 0xff0000ff, RZ, 0xc0, !PT ;  /* 0xff0000ff4f457812 */ /* 0x000fe400078ec0ff */
[----:B------:R-:W-:Y:S02]  /*af80*/  PRMT R65, R78, 0x654, R65 ;  /* 0x000006544e417816 */ /* 0x000fe40000000041 */
[----:B------:R-:W-:Y:S02]  /*af90*/  PRMT R67, R74, 0x654, R67 ;  /* 0x000006544a437816 */ /* 0x000fe40000000043 */
[----:B------:R-:W-:Y:S02]  /*afa0*/  SHF.R.U32.HI R80, RZ, 0x10, R75 ;  /* 0x00000010ff507819 */ /* 0x000fe4000001164b */
[----:B------:R-:W-:-:S02]  /*afb0*/  SHF.R.U32.HI R76, RZ, 0x10, R77 ;  /* 0x00000010ff4c7819 */ /* 0x000fc4000001164d */
[----:B------:R-:W-:Y:S02]  /*afc0*/  LOP3.LUT R65, R65, 0xff00, R48, 0xf8, !PT ;  /* 0x0000ff0041417812 */ /* 0x000fe400078ef830 */
[----:B------:R-:W-:Y:S01]  /*afd0*/  LOP3.LUT R75, R67, 0xff00, R52, 0xf8, !PT ;  /* 0x0000ff00434b7812 */ /* 0x000fe200078ef834 */
[----:B------:R-:W-:Y:S01]  /*afe0*/  IMAD.U32 R52, R76, 0x10000, RZ ;  /* 0x000100004c347824 */ /* 0x000fe200078e00ff */
[----:B------:R-:W-:Y:S02]  /*aff0*/  LOP3.LUT R77, R69, 0xff00, R64, 0xf8, !PT ;  /* 0x0000ff00454d7812 */ /* 0x000fe400078ef840 */
[----:B------:R-:W-:Y:S02]  /*b000*/  SHF.L.U32 R48, R80, 0x10, RZ ;  /* 0x0000001050307819 */ /* 0x000fe400000006ff */
[----:B------:R-:W-:Y:S02]  /*b010*/  F2FP.F16.E4M3.UNPACK_B R73, R144.H1 ;  /* 0x00000090ff49723e */ /* 0x000fe400030006ff */
[----:B------:R-:W-:-:S02]  /*b020*/  F2FP.F16.E4M3.UNPACK_B R69, R68.H1 ;  /* 0x00000044ff45723e */ /* 0x000fc400030006ff */
[----:B------:R-:W-:Y:S02]  /*b030*/  F2FP.F16.E4M3.UNPACK_B R67, R66.H1 ;  /* 0x00000042ff43723e */ /* 0x000fe400030006ff */
[----:B------:R-:W-:Y:S02]  /*b040*/  SHF.R.U32.HI R72, RZ, 0x10, R79 ;  /* 0x00000010ff487819 */ /* 0x000fe4000001164f */
[----:B------:R-:W-:Y:S01]  /*b050*/  LOP3.LUT R50, R49, 0xff0000, R50, 0xf8, !PT ;  /* 0x00ff000031327812 */ /* 0x000fe200078ef832 */
[----:B------:R-:W-:Y:S01]  /*b060*/  HADD2.F32 R49, -RZ, R73.H0_H0 ;  /* 0x20000049ff317230 */ /* 0x000fe20000004100 */
[----:B------:R-:W-:Y:S01]  /*b070*/  LOP3.LUT R48, R65, 0xff0000, R48, 0xf8, !PT ;  /* 0x00ff000041307812 */ /* 0x000fe200078ef830 */
[----:B------:R-:W-:Y:S01]  /*b080*/  HADD2.F32 R65, -RZ, R69.H0_H0 ;  /* 0x20000045ff417230 */ /* 0x000fe20000004100 */
[----:B------:R-:W-:Y:S01]  /*b090*/  F2FP.F16.E4M3.UNPACK_B R70, R142.H1 ;  /* 0x0000008eff46723e */ /* 0x000fe200030006ff */
[----:B------:R-:W-:Y:S01]  /*b0a0*/  HADD2.F32 R64, -RZ, R67.H0_H0 ;  /* 0x20000043ff407230 */ /* 0x000fe20000004100 */
[----:B------:R-:W-:Y:S01]  /*b0b0*/  F2FP.F16.E4M3.UNPACK_B R144, R144 ;  /* 0x00000090ff90723e */ /* 0x000fe200020006ff */
[----:B------:R-:W-:-:S02]  /*b0c0*/  IMAD.U32 R72, R72, 0x10000, RZ ;  /* 0x0001000048487824 */ /* 0x000fc400078e00ff */
[-C--:B------:R-:W-:Y:S01]  /*b0d0*/  FMUL.FTZ R79, R65, R49.reuse ;  /* 0x00000031414f7220 */ /* 0x080fe20000410000 */
[--C-:B------:R-:W-:Y:S02]  /*b0e0*/  HADD2.F32 R71, -RZ, R70.reuse.H0_H0 ;  /* 0x20000046ff477230 */ /* 0x100fe40000004100 */
[C---:B------:R-:W-:Y:S01]  /*b0f0*/  FMUL.FTZ R74, R64.reuse, R49 ;  /* 0x00000031404a7220 */ /* 0x040fe20000410000 */
[----:B------:R-:W-:Y:S01]  /*b100*/  HADD2.F32 R67, -RZ, R67.H1_H1 ;  /* 0x30000043ff437230 */ /* 0x000fe20000004100 */
[----:B------:R-:W-:Y:S01]  /*b110*/  LOP3.LUT R49, R77, 0xff0000, R72, 0xf8, !PT ;  /* 0x00ff00004d317812 */ /* 0x000fe200078ef848 */
[----:B------:R-:W-:Y:S02]  /*b120*/  HADD2.F32 R72, -RZ, R70.H1_H1 ;  /* 0x30000046ff487230 */ /* 0x000fe40000004100 */
[-C--:B------:R-:W-:Y:S01]  /*b130*/  FFMA.FTZ R64, R64, R71.reuse, -R79 ;  /* 0x0000004740407223 */ /* 0x080fe2000001084f */
[----:B------:R-:W-:Y:S01]  /*b140*/  FFMA.FTZ R65, R65, R71, R74 ;  /* 0x0000004741417223 */ /* 0x000fe2000001004a */
[----:B------:R-:W-:Y:S01]  /*b150*/  HADD2.F32 R70, -RZ, R73.H1_H1 ;  /* 0x30000049ff467230 */ /* 0x000fe20000004100 */
[----:B------:R-:W-:Y:S01]  /*b160*/  F2FP.F16.E4M3.UNPACK_B R66, R66 ;  /* 0x00000042ff42723e */ /* 0x000fe200020006ff */
[----:B------:R-:W-:Y:S01]  /*b170*/  HADD2.F32 R71, -RZ, R69.H1_H1 ;  /* 0x30000045ff477230 */ /* 0x000fe20000004100 */
[----:B------:R-:W-:Y:S01]  /*b180*/  F2FP.F16.E4M3.UNPACK_B R69, R68 ;  /* 0x00000044ff45723e */ /* 0x000fe200020006ff */
[----:B------:R-:W-:-:S02]  /*b190*/  HADD2.F32 R73, -RZ, R144.H0_H0 ;  /* 0x20000090ff497230 */ /* 0x000fc40000004100 */
[----:B------:R-:W-:Y:S01]  /*b1a0*/  FMUL.FTZ R76, R67, R70 ;  /* 0x00000046434c7220 */ /* 0x000fe20000410000 */
[----:B------:R-:W-:Y:S01]  /*b1b0*/  F2FP.F16.E4M3.UNPACK_B R142, R142 ;  /* 0x0000008eff8e723e */ /* 0x000fe200020006ff */
[----:B------:R-:W-:Y:S01]  /*b1c0*/  FMUL.FTZ R74, R71, R70 ;  /* 0x00000046474a7220 */ /* 0x000fe20000410000 */
[----:B------:R-:W-:Y:S01]  /*b1d0*/  HADD2.F32 R70, -RZ, R69.H0_H0 ;  /* 0x20000045ff467230 */ /* 0x000fe20000004100 */
[----:B------:R-:W-:Y:S01]  /*b1e0*/  LOP3.LUT R52, R75, 0xff0000, R52, 0xf8, !PT ;  /* 0x00ff00004b347812 */ /* 0x000fe200078ef834 */
[----:B------:R-:W-:Y:S02]  /*b1f0*/  HADD2.F32 R68, -RZ, R66.H0_H0 ;  /* 0x20000042ff447230 */ /* 0x000fe40000004100 */
[----:B------:R-:W-:Y:S01]  /*b200*/  FFMA.FTZ R78, R71, R72, R76 ;  /* 0x00000048474e7223 */ /* 0x000fe2000001004c */
[----:B------:R-:W-:Y:S02]  /*b210*/  HADD2.F32 R71, -RZ, R142.H0_H0 ;  /* 0x2000008eff477230 */ /* 0x000fe40000004100 */
[----:B------:R-:W-:Y:S01]  /*b220*/  FMUL.FTZ R75, R70, R73 ;  /* 0x00000049464b7220 */ /* 0x000fe20000410000 */
[----:B------:R-:W-:-:S02]  /*b230*/  HADD2.F32 R144, -RZ, R144.H1_H1 ;  /* 0x30000090ff907230 */ /* 0x000fc40000004100 */
[C---:B------:R-:W-:Y:S01]  /*b240*/  FMUL.FTZ R73, R68.reuse, R73 ;  /* 0x0000004944497220 */ /* 0x040fe20000410000 */
[----:B------:R-:W-:Y:S02]  /*b250*/  HADD2.F32 R69, -RZ, R69.H1_H1 ;  /* 0x30000045ff457230 */ /* 0x000fe40000004100 */
[----:B------:R-:W-:Y:S01]  /*b260*/  FFMA.FTZ R67, R67, R72, -R74 ;  /* 0x0000004843437223 */ /* 0x000fe2000001084a */
[-C--:B------:R-:W-:Y:S01]  /*b270*/  FFMA.FTZ R74, R68, R71.reuse, -R75 ;  /* 0x00000047444a7223 */ /* 0x080fe2000001084b */
[----:B------:R-:W-:Y:S01]  /*b280*/  FFMA.FTZ R76, R70, R71, R73 ;  /* 0x00000047464c7223 */ /* 0x000fe20000010049 */
[----:B------:R-:W-:Y:S02]  /*b290*/  HADD2.F32 R66, -RZ, R66.H1_H1 ;  /* 0x30000042ff427230 */ /* 0x000fe40000004100 */
[-C--:B------:R-:W-:Y:S01]  /*b2a0*/  FMUL.FTZ R71, R69, R144.reuse ;  /* 0x0000009045477220 */ /* 0x080fe20000410000 */
[----:B------:R-:W-:Y:S01]  /*b2b0*/  HADD2.F32 R142, -RZ, R142.H1_H1 ;  /* 0x3000008eff8e7230 */ /* 0x000fe20000004100 */
[----:B------:R-:W-:Y:S01]  /*b2c0*/  F2FP.F16.E4M3.UNPACK_B R68, R143.H1 ;  /* 0x0000008fff44723e */ /* 0x000fe200030006ff */
[----:B------:R-:W-:Y:S01]  /*b2d0*/  FMUL.FTZ R144, R66, R144 ;  /* 0x0000009042907220 */ /* 0x000fe20000410000 */
[----:B------:R-:W-:-:S02]  /*b2e0*/  F2FP.F16.E4M3.UNPACK_B R70, R54.H1 ;  /* 0x00000036ff46723e */ /* 0x000fc400030006ff */
[----:B------:R-:W-:Y:S01]  /*b2f0*/  FFMA.FTZ R77, R66, R142, -R71 ;  /* 0x0000008e424d7223 */ /* 0x000fe20000010847 */
[----:B------:R-:W-:Y:S01]  /*b300*/  F2FP.F16.E4M3.UNPACK_B R66, R62.H1 ;  /* 0x0000003eff42723e */ /* 0x000fe200030006ff */
[--C-:B------:R-:W-:Y:S01]  /*b310*/  HADD2.F32 R73, -RZ, R68.reuse.H0_H0 ;  /* 0x20000044ff497230 */ /* 0x100fe20000004100 */
[----:B------:R-:W-:Y:S01]  /*b320*/  F2FP.F16.E4M3.UNPACK_B R72, R141.H1 ;  /* 0x0000008dff48723e */ /* 0x000fe200030006ff */
[----:B------:R-:W-:Y:S02]  /*b330*/  HADD2.F32 R75, -RZ, R68.H1_H1 ;  /* 0x30000044ff4b7230 */ /* 0x000fe40000004100 */
[----:B------:R-:W-:Y:S01]  /*b340*/  FFMA.FTZ R79, R69, R142, R144 ;  /* 0x0000008e454f7223 */ /* 0x000fe20000010090 */
[----:B------:R-:W-:Y:S01]  /*b350*/  HADD2.F32 R71, -RZ, R70.H0_H0 ;  /* 0x20000046ff477230 */ /* 0x000fe20000004100 */
[----:B------:R-:W-:Y:S01]  /*b360*/  F2FP.F16.E4M3.UNPACK_B R143, R143 ;  /* 0x0000008fff8f723e */ /* 0x000fe200020006ff */
[----:B------:R-:W-:Y:S01]  /*b370*/  HADD2.F32 R68, -RZ, R66.H0_H0 ;  /* 0x20000042ff447230 */ /* 0x000fe20000004100 */
[----:B------:R-:W-:Y:S01]  /*b380*/  F2FP.F16.E4M3.UNPACK_B R62, R62 ;  /* 0x0000003eff3e723e */ /* 0x000fe200020006ff */
[----:B------:R-:W-:-:S02]  /*b390*/  HADD2.F32 R70, -RZ, R70.H1_H1 ;  /* 0x30000046ff467230 */ /* 0x000fc40000004100 */
[CC--:B------:R-:W-:Y:S01]  /*b3a0*/  FMUL.FTZ R81, R71.reuse, R73.reuse ;  /* 0x0000004947517220 */ /* 0x0c0fe20000410000 */
[----:B------:R-:W-:Y:S02]  /*b3b0*/  HADD2.F32 R66, -RZ, R66.H1_H1 ;  /* 0x30000042ff427230 */ /* 0x000fe40000004100 */
[----:B------:R-:W-:Y:S01]  /*b3c0*/  FMUL.FTZ R80, R68, R73 ;  /* 0x0000004944507220 */ /* 0x000fe20000410000 */
[--C-:B------:R-:W-:Y:S02]  /*b3d0*/  HADD2.F32 R73, -RZ, R72.reuse.H1_H1 ;  /* 0x30000048ff497230 */ /* 0x100fe40000004100 */
[-C--:B------:R-:W-:Y:S01]  /*b3e0*/  FMUL.FTZ R83, R70, R75.reuse ;  /* 0x0000004b46537220 */ /* 0x080fe20000410000 */
[----:B------:R-:W-:Y:S02]  /*b3f0*/  HADD2.F32 R69, -RZ, R72.H0_H0 ;  /* 0x20000048ff457230 */ /* 0x000fe40000004100 */
[C---:B------:R-:W-:Y:S01]  /*b400*/  FMUL.FTZ R75, R66.reuse, R75 ;  /* 0x0000004b424b7220 */ /* 0x040fe20000410000 */
[----:B------:R-:W-:Y:S01]  /*b410*/  F2FP.F16.E4M3.UNPACK_B R141, R141 ;  /* 0x0000008dff8d723e */ /* 0x000fe200020006ff */
[----:B------:R-:W-:Y:S01]  /*b420*/  FFMA.FTZ R72, R66, R73, -R83 ;  /* 0x0000004942487223 */ /* 0x000fe20000010853 */
[----:B------:R-:W-:Y:S01]  /*b430*/  F2FP.F16.E4M3.UNPACK_B R66, R54 ;  /* 0x00000036ff42723e */ /* 0x000fe200020006ff */
[-C--:B------:R-:W-:Y:S01]  /*b440*/  FFMA.FTZ R81, R68, R69.reuse, -R81 ;  /* 0x0000004544517223 */ /* 0x080fe20000010851 */
[----:B------:R-:W-:Y:S01]  /*b450*/  FFMA.FTZ R80, R71, R69, R80 ;  /* 0x0000004547507223 */ /* 0x000fe20000010050 */
[----:B------:R-:W-:-:S02]  /*b460*/  HADD2.F32 R71, -RZ, R143.H0_H0 ;  /* 0x2000008fff477230 */ /* 0x000fc40000004100 */
[----:B------:R-:W-:Y:S01]  /*b470*/  FFMA.FTZ R83, R70, R73, R75 ;  /* 0x0000004946537223 */ /* 0x000fe2000001004b */
[----:B------:R-:W-:Y:S01]  /*b480*/  HADD2.F32 R68, -RZ, R66.H0_H0 ;  /* 0x20000042ff447230 */ /* 0x000fe20000004100 */
[----:B------:R-:W-:Y:S01]  /*b490*/  F2FP.SATFINITE.E4M3.F32.PACK_AB_MERGE_C R64, R67, R64, RZ ;  /* 0x000000404340723e */ /* 0x000fe200048070ff */
[----:B------:R-:W-:Y:S01]  /*b4a0*/  HADD2.F32 R54, -RZ, R62.H0_H0 ;  /* 0x2000003eff367230 */ /* 0x000fe20000004100 */
[----:B------:R-:W-:Y:S01]  /*b4b0*/  F2FP.F16.E4M3.UNPACK_B R67, R60 ;  /* 0x0000003cff43723e */ /* 0x000fe200020006ff */
[----:B------:R-:W-:Y:S02]  /*b4c0*/  HADD2.F32 R143, -RZ, R143.H1_H1 ;  /* 0x3000008fff8f7230 */ /* 0x000fe40000004100 */
[-C--:B------:R-:W-:Y:S01]  /*b4d0*/  FMUL.FTZ R73, R68, R71.reuse ;  /* 0x0000004744497220 */ /* 0x080fe20000410000 */
[----:B------:R-:W-:Y:S02]  /*b4e0*/  HADD2.F32 R66, -RZ, R66.H1_H1 ;  /* 0x30000042ff427230 */ /* 0x000fe40000004100 */
[----:B------:R-:W-:Y:S01]  /*b4f0*/  FMUL.FTZ R71, R54, R71 ;  /* 0x0000004736477220 */ /* 0x000fe20000410000 */
[----:B------:R-:W-:Y:S01]  /*b500*/  HADD2.F32 R69, -RZ, R141.H0_H0 ;  /* 0x2000008dff457230 */ /* 0x000fe20000004100 */
[----:B------:R-:W-:Y:S01]  /*b510*/  F2FP.SATFINITE.E4M3.F32.PACK_AB_MERGE_C R64, R77, R74, R64 ;  /* 0x0000004a4d40723e */ /* 0x000fe20004807040 */
[----:B------:R-:W-:-:S02]  /*b520*/  HADD2.F32 R62, -RZ, R62.H1_H1 ;  /* 0x3000003eff3e7230 */ /* 0x000fc40000004100 */
[----:B------:R-:W-:Y:S01]  /*b530*/  FMUL.FTZ R75, R66, R143 ;  /* 0x0000008f424b7220 */ /* 0x000fe20000410000 */
[----:B------:R-:W-:Y:S02]  /*b540*/  HADD2.F32 R141, -RZ, R141.H1_H1 ;  /* 0x3000008dff8d7230 */ /* 0x000fe40000004100 */
[-C--:B------:R-:W-:Y:S01]  /*b550*/  FFMA.FTZ R54, R54, R69.reuse, -R73 ;  /* 0x0000004536367223 */ /* 0x080fe20000010849 */
[----:B------:R-:W-:Y:S01]  /*b560*/  FFMA.FTZ R70, R68, R69, R71 ;  /* 0x0000004544467223 */ /* 0x000fe20000010047 */
[C---:B------:R-:W-:Y:S01]  /*b570*/  FMUL.FTZ R143, R62.reuse, R143 ;  /* 0x0000008f3e8f7220 */ /* 0x040fe20000410000 */
[----:B------:R-:W-:Y:S01]  /*b580*/  F2FP.F16.E4M3.UNPACK_B R68, R53 ;  /* 0x00000035ff44723e */ /* 0x000fe200020006ff */
[-C--:B------:R-:W-:Y:S01]  /*b590*/  FFMA.FTZ R75, R62, R141.reuse, -R75 ;  /* 0x0000008d3e4b7223 */ /* 0x080fe2000001084b */
[----:B------:R-:W-:Y:S01]  /*b5a0*/  F2FP.F16.E4M3.UNPACK_B R73, R52 ;  /* 0x00000034ff49723e */ /* 0x000fe200020006ff */
[----:B------:R-:W-:Y:S01]  /*b5b0*/  FFMA.FTZ R143, R66, R141, R143 ;  /* 0x0000008d428f7223 */ /* 0x000fe2000001008f */
[----:B------:R-:W-:Y:S01]  /*b5c0*/  F2FP.SATFINITE.E4M3.F32.PACK_AB_MERGE_C R62, R72, R81, RZ ;  /* 0x00000051483e723e */ /* 0x000fe200048070ff */
[--C-:B------:R-:W-:Y:S01]  /*b5d0*/  HADD2.F32 R69, -RZ, R68.reuse.H0_H0 ;  /* 0x20000044ff457230 */ /* 0x100fe20000004100 */
[----:B------:R-:W-:Y:S01]  /*b5e0*/  F2FP.F16.E4M3.UNPACK_B R71, R50 ;  /* 0x00000032ff47723e */ /* 0x000fe200020006ff */
[----:B------:R-:W-:Y:S01]  /*b5f0*/  HADD2.F32 R74, -RZ, R73.H0_H0 ;  /* 0x20000049ff4a7230 */ /* 0x000fe20000004100 */
[----:B------:R-:W-:Y:S01]  /*b600*/  F2FP.SATFINITE.E4M3.F32.PACK_AB_MERGE_C R80, R83, R80, RZ ;  /* 0x000000505350723e */ /* 0x000fe200048070ff */
[----:B------:R-:W-:Y:S01]  /*b610*/  HADD2.F32 R66, -RZ, R67.H0_H0 ;  /* 0x20000043ff427230 */ /* 0x000fe20000004100 */
[----:B------:R-:W-:Y:S01]  /*b620*/  F2FP.SATFINITE.E4M3.F32.PACK_AB_MERGE_C R62, R75, R54, R62 ;  /* 0x000000364b3e723e */ /* 0x000fe2000480703e */
[----:B------:R-:W-:Y:S01]  /*b630*/  HADD2.F32 R72, -RZ, R71.H0_H0 ;  /* 0x20000047ff487230 */ /* 0x000fe20000004100 */
[----:B------:R-:W-:Y:S01]  /*b640*/  F2FP.SATFINITE.E4M3.F32.PACK_AB_MERGE_C R54, R143, R70, R80 ;  /* 0x000000468f36723e */ /* 0x000fe20004807050 */
        /* <DEDUP_REMOVED lines=10> */
[C---:B------:R-:W-:Y:S01]  /*b6f0*/  FMUL.FTZ R73, R68.reuse, R73 ;  /* 0x0000004944497220 */ /* 0x040fe20000410000 */
[----:B------:R-:W-:Y:S01]  /*b700*/  F2FP.F16.E4M3.UNPACK_B R60, R60.H1 ;  /* 0x0000003cff3c723e */ /* 0x000fe200030006ff */
[-C--:B------:R-:W-:Y:S01]  /*b710*/  FFMA.FTZ R53, R68, R71.reuse, -R75 ;  /* 0x0000004744357223 */ /* 0x080fe2000001084b */
[----:B------:R-:W-:Y:S01]  /*b720*/  F2FP.F16.E4M3.UNPACK_B R72, R52.H1 ;  /* 0x00000034ff48723e */ /* 0x000fe200030006ff */
[----:B------:R-:W-:Y:S01]  /*b730*/  FFMA.FTZ R52, R70, R71, R73 ;  /* 0x0000004746347223 */ /* 0x000fe20000010049 */
[--C-:B------:R-:W-:Y:S01]  /*b740*/  HADD2.F32 R70, -RZ, R69.reuse.H0_H0 ;  /* 0x20000045ff467230 */ /* 0x100fe20000004100 */
[----:B------:R-:W-:Y:S01]  /*b750*/  F2FP.F16.E4M3.UNPACK_B R50, R50.H1 ;  /* 0x00000032ff32723e */ /* 0x000fe200030006ff */
[----:B------:R-:W-:Y:S01]  /*b760*/  HADD2.F32 R68, -RZ, R60.H0_H0 ;  /* 0x2000003cff447230 */ /* 0x000fe20000004100 */
[----:B------:R-:W-:Y:S01]  /*b770*/  F2FP.SATFINITE.E4M3.F32.PACK_AB_MERGE_C R65, R78, R65, RZ ;  /* 0x000000414e41723e */ /* 0x000fe200048070ff */
[----:B------:R-:W-:-:S02]  /*b780*/  HADD2.F32 R69, -RZ, R69.H1_H1 ;  /* 0x30000045ff457230 */ /* 0x000fc40000004100 */
[--C-:B------:R-:W-:Y:S01]  /*b790*/  HADD2.F32 R74, -RZ, R72.reuse.H1_H1 ;  /* 0x30000048ff4a7230 */ /* 0x100fe20000004100 */
[----:B------:R-:W-:Y:S01]  /*b7a0*/  F2FP.SATFINITE.E4M3.F32.PACK_AB_MERGE_C R65, R79, R76, R65 ;  /* 0x0000004c4f41723e */ /* 0x000fe20004807041 */
[----:B------:R-:W-:Y:S02]  /*b7b0*/  HADD2.F32 R73, -RZ, R72.H0_H0 ;  /* 0x20000048ff497230 */ /* 0x000fe40000004100 */
[----:B------:R-:W-:Y:S02]  /*b7c0*/  HADD2.F32 R60, -RZ, R60.H1_H1 ;  /* 0x3000003cff3c7230 */ /* 0x000fe40000004100 */
[----:B------:R-:W-:Y:S01]  /*b7d0*/  FMUL.FTZ R77, R69, R74 ;  /* 0x0000004a454d7220 */ /* 0x000fe20000410000 */
[--C-:B------:R-:W-:Y:S02]  /*b7e0*/  HADD2.F32 R71, -RZ, R50.reuse.H0_H0 ;  /* 0x20000032ff477230 */ /* 0x100fe40000004100 */
[----:B------:R-:W-:Y:S01]  /*b7f0*/  FMUL.FTZ R75, R70, R73 ;  /* 0x00000049464b7220 */ /* 0x000fe20000410000 */
[----:B------:R-:W-:-:S02]  /*b800*/  HADD2.F32 R72, -RZ, R50.H1_H1 ;  /* 0x30000032ff487230 */ /* 0x000fc40000004100 */
[----:B------:R-:W-:Y:S01]  /*b810*/  FMUL.FTZ R74, R60, R74 ;  /* 0x0000004a3c4a7220 */ /* 0x000fe20000410000 */
[C---:B------:R-:W-:Y:S01]  /*b820*/  FMUL.FTZ R73, R68.reuse, R73 ;  /* 0x0000004944497220 */ /* 0x040fe20000410000 */
[----:B------:R-:W-:Y:S01]  /*b830*/  FFMA.FTZ R78, R68, R71, -R75 ;  /* 0x00000047444e7223 */ /* 0x000fe2000001084b */
[----:B------:R-:W-:Y:S01]  /*b840*/  F2FP.F16.E4M3.UNPACK_B R75, R49.H1 ;  /* 0x00000031ff4b723e */ /* 0x000fe200030006ff */
[-C--:B------:R-:W-:Y:S01]  /*b850*/  FFMA.FTZ R80, R69, R72.reuse, R74 ;  /* 0x0000004845507223 */ /* 0x080fe2000001004a */
[----:B------:R-:W-:Y:S01]  /*b860*/  F2FP.F16.E4M3.UNPACK_B R69, R55.H1 ;  /* 0x00000037ff45723e */ /* 0x000fe200030006ff */
[----:B------:R-:W-:Y:S01]  /*b870*/  FFMA.FTZ R79, R70, R71, R73 ;  /* 0x00000047464f7223 */ /* 0x000fe20000010049 */
[----:B------:R-:W-:Y:S01]  /*b880*/  F2FP.F16.E4M3.UNPACK_B R50, R51 ;  /* 0x00000033ff32723e */ /* 0x000fe200020006ff */
[----:B------:R-:W-:Y:S01]  /*b890*/  FFMA.FTZ R81, R60, R72, -R77 ;  /* 0x000000483c517223 */ /* 0x000fe2000001084d */
[----:B------:R-:W-:Y:S01]  /*b8a0*/  F2FP.F16.E4M3.UNPACK_B R74, R49 ;  /* 0x00000031ff4a723e */ /* 0x000fe200020006ff */
[----:B------:R-:W-:Y:S01]  /*b8b0*/  HADD2.F32 R77, -RZ, R75.H0_H0 ;  /* 0x2000004bff4d7230 */ /* 0x000fe20000004100 */
[----:B------:R-:W-:Y:S01]  /*b8c0*/  F2FP.F16.E4M3.UNPACK_B R68, R55 ;  /* 0x00000037ff44723e */ /* 0x000fe200020006ff */
[----:B------:R-:W-:Y:S01]  /*b8d0*/  HADD2.F32 R55, -RZ, R50.H0_H0 ;  /* 0x20000032ff377230 */ /* 0x000fe20000004100 */
[----:B------:R-:W-:Y:S01]  /*b8e0*/  F2FP.F16.E4M3.UNPACK_B R51, R51.H1 ;  /* 0x00000033ff33723e */ /* 0x000fe200030006ff */
[----:B------:R-:W-:Y:S01]  /*b8f0*/  HADD2.F32 R76, -RZ, R74.H0_H0 ;  /* 0x2000004aff4c7230 */ /* 0x000fe20000004100 */
[-C--:B------:R-:W-:Y:S01]  /*b900*/  F2FP.F16.E4M3.UNPACK_B R49, R48.reuse ;  /* 0x00000030ff31723e */ /* 0x080fe200020006ff */
[----:B------:R-:W-:Y:S01]  /*b910*/  HADD2.F32 R70, -RZ, R68.H0_H0 ;  /* 0x20000044ff467230 */ /* 0x000fe20000004100 */
[----:B------:R-:W-:Y:S01]  /*b920*/  F2FP.F16.E4M3.UNPACK_B R71, R48.H1 ;  /* 0x00000030ff47723e */ /* 0x000fe200030006ff */
[----:B------:R-:W-:-:S02]  /*b930*/  HADD2.F32 R48, -RZ, R69.H0_H0 ;  /* 0x20000045ff307230 */ /* 0x000fc40000004100 */
[-C--:B------:R-:W-:Y:S01]  /*b940*/  FMUL.FTZ R83, R55, R76.reuse ;  /* 0x0000004c37537220 */ /* 0x080fe20000410000 */
[----:B------:R-:W-:Y:S02]  /*b950*/  HADD2.F32 R60, -RZ, R51.H0_H0 ;  /* 0x20000033ff3c7230 */ /* 0x000fe40000004100 */
[----:B------:R-:W-:Y:S01]  /*b960*/  FMUL.FTZ R82, R70, R76 ;  /* 0x0000004c46527220 */ /* 0x000fe20000410000 */
[----:B------:R-:W-:Y:S02]  /*b970*/  HADD2.F32 R73, -RZ, R71.H0_H0 ;  /* 0x20000047ff497230 */ /* 0x000fe40000004100 */
[-C--:B------:R-:W-:Y:S01]  /*b980*/  FMUL.FTZ R85, R48, R77.reuse ;  /* 0x0000004d30557220 */ /* 0x080fe20000410000 */
[----:B------:R-:W-:Y:S02]  /*b990*/  HADD2.F32 R72, -RZ, R49.H0_H0 ;  /* 0x20000031ff487230 */ /* 0x000fe40000004100 */
[----:B------:R-:W-:Y:S01]  /*b9a0*/  FMUL.FTZ R77, R60, R77 ;  /* 0x0000004d3c4d7220 */ /* 0x000fe20000410000 */
[----:B------:R-:W-:-:S02]  /*b9b0*/  HADD2.F32 R69, -RZ, R69.H1_H1 ;  /* 0x30000045ff457230 */ /* 0x000fc40000004100 */
[-C--:B------:R-:W-:Y:S01]  /*b9c0*/  FFMA.FTZ R85, R60, R73.reuse, -R85 ;  /* 0x000000493c557223 */ /* 0x080fe20000010855 */
        /* <DEDUP_REMOVED lines=8> */
[----:B------:R-:W-:Y:S01]  /*ba50*/  FMUL.FTZ R60, R51, R60 ;  /* 0x0000003c333c7220 */ /* 0x000fe20000410000 */
[----:B------:R-:W-:Y:S01]  /*ba60*/  HADD2.F32 R50, -RZ, R50.H1_H1 ;  /* 0x30000032ff327230 */ /* 0x000fe20000004100 */
[----:B------:R-:W-:Y:S01]  /*ba70*/  F2FP.SATFINITE.E4M3.F32.PACK_AB_MERGE_C R78, R81, R78, RZ ;  /* 0x0000004e514e723e */ /* 0x000fe200048070ff */
[----:B------:R-:W-:Y:S02]  /*ba80*/  HADD2.F32 R48, -RZ, R71.H1_H1 ;  /* 0x30000047ff307230 */ /* 0x000fe40000004100 */
[-C--:B------:R-:W-:Y:S01]  /*ba90*/  FMUL.FTZ R71, R68, R55.reuse ;  /* 0x0000003744477220 */ /* 0x080fe20000410000 */
[----:B------:R-:W-:Y:S02]  /*baa0*/  HADD2.F32 R49, -RZ, R49.H1_H1 ;  /* 0x30000031ff317230 */ /* 0x000fe40000004100 */
[----:B------:R-:W-:Y:S01]  /*bab0*/  FMUL.FTZ R55, R50, R55 ;  /* 0x0000003732377220 */ /* 0x000fe20000410000 */
[----:B------:R-:W-:Y:S01]  /*bac0*/  F2FP.SATFINITE.E4M3.F32.PACK_AB_MERGE_C R79, R80, R79, RZ ;  /* 0x0000004f504f723e */ /* 0x000fe200048070ff */
        /* <DEDUP_REMOVED lines=13> */
.L_x_6364:
[----:B------:R-:W-:Y:S05]  /*bba0*/  BSYNC B1 ;  /* 0x0000000000017941 */ /* 0x000fea0003800000 */
.L_x_6363:
        /* <DEDUP_REMOVED lines=8> */
[----:B--2---:R1:W-:Y:S01]  /*bc30*/  STG.E.128 desc[UR60][R56.64], R52 ;  /* 0x0000003438007986 */ /* 0x0043e2000c101d3c */
[----:B------:R-:W-:Y:S05]  /*bc40*/  BRA `(.L_x_6341) ;  /* 0x0000000400b87947 */ /* 0x000fea0003800000 */
.L_x_6304:
[----:B0-----:R-:W2:Y:S02]  /*bc50*/  LDL R48, [R1+0x48] ;  /* 0x0000480001307983 */ /* 0x001ea40000100800 */
[----:B--2---:R-:W-:-:S13]  /*bc60*/  R2UR UR4, R48 ;  /* 0x00000000300472ca */ /* 0x004fda00000e0000 */
[----:B------:R-:W-:-:S06]  /*bc70*/  UISETP.NE.AND UP0, UPT, UR4, 0x3, UPT ;  /* 0x000000030400788c */ /* 0x000fcc000bf05270 */
[----:B------:R-:W-:-:S13]  /*bc80*/  PLOP3.LUT P5, PT, PT, PT, UP0, 0x80, 0x0 ;  /* 0x000000000000781c */ /* 0x000fda0003faf008 */
[----:B------:R-:W-:Y:S05]  /*bc90*/  @!P5 BRA `(.L_x_6365) ;  /* 0x000000000004d947 */ /* 0x000fea0003800000 */
[----:B------:R-:W-:Y:S01]  /*bca0*/  BPT.TRAP 0x1 ;  /* 0x000000040000795c */ /* 0x000fe20000300000 */
.L_x_6365:
[----:B------:R-:W-:Y:S01]  /*bcb0*/  IMAD R111, R17, 0x8, R16 ;  /* 0x00000008116f7824 */ /* 0x000fe200078e0210 */
[----:B------:R-:W-:Y:S01]  /*bcc0*/  SHF.L.U32 R130, R231, 0x1f, RZ ;  /* 0x0000001fe7827819 */ /* 0x000fe200000006ff */
[-C--:B------:R-:W-:Y:S01]  /*bcd0*/  IMAD R48, R40, R25.reuse, RZ ;  /* 0x0000001928307224 */ /* 0x080fe200078e02ff */
[----:B------:R-:W-:Y:S01]  /*bce0*/  SHF.R.S32.HI R49, RZ, 0x1f, R25 ;  /* 0x0000001fff317819 */ /* 0x000fe20000011419 */
[----:B------:R-:W-:Y:S01]  /*bcf0*/  IMAD R118, R25, -0xe0, R2 ;  /* 0xffffff2019767824 */ /* 0x000fe200078e0202 */
[----:B------:R-:W0:Y:S01]  /*bd00*/  SYNCS.PHASECHK.TRANS64.TRYWAIT P2, [R111+URZ+0x2e890], R130 ;  /* 0x02e890826f0075a7 */ /* 0x000e22000804017f */
[----:B------:R-:W-:Y:S01]  /*bd10*/  IMAD.WIDE.U32 R52, R124, R25, RZ ;  /* 0x000000197c347225 */ /* 0x000fe200078e00ff */
[----:B------:R-:W-:Y:S02]  /*bd20*/  BSSY B1, `(.L_x_6366) ;  /* 0x0000005000017945 */ /* 0x000fe40003800000 */
[----:B------:R-:W-:Y:S01]  /*bd30*/  VIMNMX R118, R118, 0xe0, PT ;  /* 0x000000e076767848 */ /* 0x000fe20003fe0100 */
[----:B------:R-:W-:-:S04]  /*bd40*/  IMAD R49, R49, R124, R48 ;  /* 0x0000007c31317224 */ /* 0x000fc800078e0230 */
[----:B------:R-:W-:Y:S01]  /*bd50*/  IMAD.IADD R56, R49, 0x1, R53 ;  /* 0x0000000131387824 */ /* 0x000fe200078e0235 */
[----:B0-----:R-:W-:Y:S06]  /*bd60*/  @!P2 BRA `(.L_x_6367) ;  /* 0x000001a400d0a947 */ /* 0x001fec0003800000 */
.L_x_6605:
[----:B------:R-:W-:Y:S05]  /*bd70*/  BSYNC B1 ;  /* 0x0000000000017941 */ /* 0x000fea0003800000 */
.L_x_6366:
[----:B------:R-:W-:Y:S01]  /*bd80*/  ISETP.GE.AND P2, PT, R228, R118, PT ;  /* 0x00000076e400720c */ /* 0x000fe20003f46270 */
[----:B------:R-:W-:-:S12]  /*bd90*/  BSSY B1, `(.L_x_6368) ;  /* 0x0000012000017945 */ /* 0x000fd80003800000 */
[----:B------:R-:W-:Y:S05]  /*bda0*/  @P2 BRA `(.L_x_6369) ;  /* 0x0000000000402947 */ /* 0x000fea0003800000 */
[----:B------:R-:W1:Y:S01]  /*bdb0*/  @!P0 LDS.128 R48, [R117+0x20400] ;  /* 0x0204000075308984 */ /* 0x000e620000000c00 */
[----:B------:R-:W2:Y:S02]  /*bdc0*/  @!P0 LDC.64 R54, c[0x0][0x2e8] ;  /* 0x0000ba00ff368b82 */ /* 0x000ea40000000a00 */
[----:B--2---:R-:W-:-:S04]  /*bdd0*/  @!P0 IADD3 R54, P2, P3, R52, R54, R26 ;  /* 0x0000003634368210 */ /* 0x004fc80007b5e01a */
[----:B------:R-:W-:-:S05]  /*bde0*/  @!P0 IADD3.X R55, R56, R55, R13, P2, P3 ;  /* 0x0000003738378210 */ /* 0x000fca00017e640d */
[----:B-1----:R1:W-:Y:S01]  /*bdf0*/  @!P0 STG.E.128 desc[UR60][R54.64], R48 ;  /* 0x0000003036008986 */ /* 0x0023e2000c101d3c */
[----:B------:R-:W-:Y:S05]  /*be00*/  @P1 BRA `(.L_x_6369) ;  /* 0x0000000000281947 */ /* 0x000fea0003800000 */
[----:B------:R-:W-:Y:S01]  /*be10*/  ULDC.64 UR4, c[0x0][0x2e8] ;  /* 0x0000ba0000047ab9 */ /* 0x000fe20000000a00 */
[----:B-1----:R-:W-:Y:S02]  /*be20*/  IADD3 R48, R34, 0x40, RZ ;  /* 0x0000004022307810 */ /* 0x002fe40007ffe0ff */
[----:B------:R-:W-:-:S04]  /*be30*/  IADD3 R54, P2, P3, R14, UR4, R52 ;  /* 0x000000040e367c10 */ /* 0x000fc8000fb5e034 */
[----:B------:R-:W-:Y:S02]  /*be40*/  IADD3.X R55, R109, UR5, R56, P2, P3 ;  /* 0x000000056d377c10 */ /* 0x000fe400097e6438 */
[----:B------:R-:W-:-:S13]  /*be50*/  LOP3.LUT P2, RZ, R229, 0x4, RZ, 0xc0, !PT ;  /* 0x00000004e5ff7812 */ /* 0x000fda000784c0ff */
[----:B------:R-:W-:-:S04]  /*be60*/  @P2 VIADD R48, R34, 0xffffffc0 ;  /* 0xffffffc022302836 */ /* 0x000fc80000000000 */
[----:B------:R-:W-:-:S04]  /*be70*/  IMAD R49, R17, 0x7000, R48 ;  /* 0x0000700011317824 */ /* 0x000fc800078e0230 */
[----:B------:R-:W-:-:S06]  /*be80*/  IMAD.IADD R49, R16, 0x1, R49 ;  /* 0x0000000110317824 */ /* 0x000fcc00078e0231 */
[----:B------:R-:W1:Y:S04]  /*be90*/  LDS.128 R48, [R49+0x20400] ;  /* 0x0204000031307984 */ /* 0x000e680000000c00 */
[----:B-1----:R2:W-:Y:S02]  /*bea0*/  STG.E.128 desc[UR60][R54.64], R48 ;  /* 0x0000003036007986 */ /* 0x0025e4000c101d3c */
.L_x_6369:
[----:B------:R-:W-:Y:S05]  /*beb0*/  BSYNC B1 ;  /* 0x0000000000017941 */ /* 0x000fea0003800000 */
.L_x_6368:
[----:B-12---:R-:W-:Y:S01]  /*bec0*/  VIADD R48, R228, 0x40 ;  /* 0x00000040e4307836 */ /* 0x006fe20000000000 */
[----:B------:R-:W-:Y:S04]  /*bed0*/  BSSY B1, `(.L_x_6370) ;  /* 0x0000015000017945 */ /* 0x000fe80003800000 */
[----:B------:R-:W-:-:S13]  /*bee0*/  ISETP.GE.AND P2, PT, R48, R118, PT ;  /* 0x000000763000720c */ /* 0x000fda0003f46270 */
[----:B------:R-:W-:Y:S05]  /*bef0*/  @P2 BRA `(.L_x_6371) ;  /* 0x0000000000482947 */ /* 0x000fea0003800000 */
[----:B------:R-:W1:Y:S01]  /*bf00*/  @!P0 LDS.128 R48, [R117+0x22400] ;  /* 0x0224000075308984 */ /* 0x000e620000000c00 */
[----:B------:R-:W2:Y:S01]  /*bf10*/  @!P0 LDC.64 R54, c[0x0][0x2e8] ;  /* 0x0000ba00ff368b82 */ /* 0x000ea20000000a00 */
[----:B------:R-:W-:-:S05]  /*bf20*/  IADD3 R57, P2, R104, R52, RZ ;  /* 0x0000003468397210 */ /* 0x000fca0007f5e0ff */
[----:B------:R-:W-:Y:S01]  /*bf30*/  IMAD.X R58, R56, 0x1, R105, P2 ;  /* 0x00000001383a7824 */ /* 0x000fe200010e0669 */
[----:B--2---:R-:W-:-:S04]  /*bf40*/  @!P0 IADD3 R54, P2, P3, R57, R54, R26 ;  /* 0x0000003639368210 */ /* 0x004fc80007b5e01a */
[----:B------:R-:W-:-:S05]  /*bf50*/  @!P0 IADD3.X R55, R58, R55, R13, P2, P3 ;  /* 0x000000373a378210 */ /* 0x000fca00017e640d */
[----:B-1----:R1:W-:Y:S01]  /*bf60*/  @!P0 STG.E.128 desc[UR60][R54.64], R48 ;  /* 0x0000003036008986 */ /* 0x0023e2000c101d3c */
[----:B------:R-:W-:Y:S05]  /*bf70*/  @P1 BRA `(.L_x_6371) ;  /* 0x0000000000281947 */ /* 0x000fea0003800000 */
[----:B------:R-:W-:Y:S01]  /*bf80*/  ULDC.64 UR4, c[0x0][0x2e8] ;  /* 0x0000ba0000047ab9 */ /* 0x000fe20000000a00 */
[----:B-1----:R-:W-:Y:S01]  /*bf90*/  VIADD R48, R34, 0x40 ;  /* 0x0000004022307836 */ /* 0x002fe20000000000 */
        /* <DEDUP_REMOVED lines=8> */
.L_x_6371:
[----:B------:R-:W-:Y:S05]  /*c020*/  BSYNC B1 ;  /* 0x0000000000017941 */ /* 0x000fea0003800000 */
.L_x_6370:
[----:B-12---:R-:W-:Y:S01]  /*c030*/  VIADD R48, R228, 0x80 ;  /* 0x00000080e4307836 */ /* 0x006fe20000000000 */
[----:B------:R-:W-:Y:S04]  /*c040*/  BSSY B1, `(.L_x_6372) ;  /* 0x0000015000017945 */ /* 0x000fe80003800000 */
[----:B------:R-:W-:-:S13]  /*c050*/  ISETP.GE.AND P2, PT, R48, R118, PT ;  /* 0x000000763000720c */ /* 0x000fda0003f46270 */
[----:B------:R-:W-:Y:S05]  /*c060*/  @P2 BRA `(.L_x_6373) ;  /* 0x0000000000482947 */ /* 0x000fea0003800000 */
[----:B------:R-:W1:Y:S01]  /*c070*/  @!P0 LDS.128 R48, [R117+0x24400] ;  /* 0x0244000075308984 */ /* 0x000e620000000c00 */
[----:B------:R-:W2:Y:S01]  /*c080*/  @!P0 LDC.64 R54, c[0x0][0x2e8] ;  /* 0x0000ba00ff368b82 */ /* 0x000ea20000000a00 */
[----:B------:R-:W-:-:S04]  /*c090*/  LEA R57, P2, R42, R52, 0x7 ;  /* 0x000000342a397211 */ /* 0x000fc800078438ff */
[----:B------:R-:W-:Y:S02]  /*c0a0*/  IADD3.X R58, R56, R107, RZ, P2, !PT ;  /* 0x0000006b383a7210 */ /* 0x000fe400017fe4ff */
        /* <DEDUP_REMOVED lines=14> */
.L_x_6373:
[----:B------:R-:W-:Y:S05]  /*c190*/  BSYNC B1 ;  /* 0x0000000000017941 */ /* 0x000fea0003800000 */
.L_x_6372:
[----:B-12---:R-:W-:-:S05]  /*c1a0*/  VIADD R48, R228, 0xc0 ;  /* 0x000000c0e4307836 */ /* 0x006fca0000000000 */
[----:B------:R-:W-:-:S13]  /*c1b0*/  ISETP.GE.AND P2, PT, R48, R118, PT ;  /* 0x000000763000720c */ /* 0x000fda0003f46270 */
[----:B------:R-:W-:Y:S05]  /*c1c0*/  @P2 BRA `(.L_x_6341) ;  /* 0x0000000000582947 */ /* 0x000fea0003800000 */
[----:B------:R-:W1:Y:S01]  /*c1d0*/  LDC.64 R50, c[0x0][0x300] ;  /* 0x0000c000ff327b82 */ /* 0x000e620000000a00 */
[----:B------:R-:W-:Y:S02]  /*c1e0*/  IMAD.MOV.U32 R54, RZ, RZ, R52 ;  /* 0x000000ffff367224 */ /* 0x000fe400078e0034 */
[----:B------:R-:W-:-:S05]  /*c1f0*/  IMAD.MOV.U32 R55, RZ, RZ, R56 ;  /* 0x000000ffff377224 */ /* 0x000fca00078e0038 */
[----:B------:R-:W2:Y:S01]  /*c200*/  @!P0 LDC.64 R48, c[0x0][0x2e8] ;  /* 0x0000ba00ff308b82 */ /* 0x000ea20000000a00 */
[----:B-1----:R-:W-:-:S04]  /*c210*/  IMAD.WIDE.U32 R54, R50, 0xc0, R54 ;  /* 0x000000c032367825 */ /* 0x002fc800078e0036 */
[----:B------:R-:W-:-:S04]  /*c220*/  IMAD R51, R51, 0xc0, RZ ;  /* 0x000000c033337824 */ /* 0x000fc800078e02ff */
[----:B------:R-:W-:Y:S01]  /*c230*/  IMAD.IADD R56, R55, 0x1, R51 ;  /* 0x0000000137387824 */ /* 0x000fe200078e0233 */
[----:B--2---:R-:W-:-:S04]  /*c240*/  @!P0 IADD3 R52, P2, P3, R54, R48, R26 ;  /* 0x0000003036348210 */ /* 0x004fc80007b5e01a */
[----:B------:R-:W-:Y:S02]  /*c250*/  @!P0 IADD3.X R53, R56, R49, R13, P2, P3 ;  /* 0x0000003138358210 */ /* 0x000fe400017e640d */
[----:B------:R-:W1:Y:S04]  /*c260*/  @!P0 LDS.128 R48, [R117+0x26400] ;  /* 0x0264000075308984 */ /* 0x000e680000000c00 */
[----:B-1----:R1:W-:Y:S01]  /*c270*/  @!P0 STG.E.128 desc[UR60][R52.64], R48 ;  /* 0x0000003034008986 */ /* 0x0023e2000c101d3c */
[----:B------:R-:W-:Y:S05]  /*c280*/  @P1 BRA `(.L_x_6341) ;  /* 0x0000000000281947 */ /* 0x000fea0003800000 */
[----:B------:R-:W-:Y:S01]  /*c290*/  ULDC.64 UR4, c[0x0][0x2e8] ;  /* 0x0000ba0000047ab9 */ /* 0x000fe20000000a00 */
[----:B-1----:R-:W-:Y:S01]  /*c2a0*/  VIADD R48, R34, 0x40 ;  /* 0x0000004022307836 */ /* 0x002fe20000000000 */
[----:B------:R-:W-:-:S04]  /*c2b0*/  IADD3 R54, P2, P3, R14, UR4, R54 ;  /* 0x000000040e367c10 */ /* 0x000fc8000fb5e036 */
[----:B------:R-:W-:Y:S02]  /*c2c0*/  IADD3.X R55, R109, UR5, R56, P2, P3 ;  /* 0x000000056d377c10 */ /* 0x000fe400097e6438 */
[----:B------:R-:W-:-:S13]  /*c2d0*/  LOP3.LUT P2, RZ, R229, 0x4, RZ, 0xc0, !PT ;  /* 0x00000004e5ff7812 */ /* 0x000fda000784c0ff */
[----:B------:R-:W-:-:S05]  /*c2e0*/  @P2 IADD3 R48, R34, -0x40, RZ ;  /* 0xffffffc022302810 */ /* 0x000fca0007ffe0ff */
[----:B------:R-:W-:-:S04]  /*c2f0*/  IMAD R49, R17, 0x7000, R48 ;  /* 0x0000700011317824 */ /* 0x000fc800078e0230 */
[----:B------:R-:W-:-:S06]  /*c300*/  IMAD.IADD R49, R16, 0x1, R49 ;  /* 0x0000000110317824 */ /* 0x000fcc00078e0231 */
[----:B------:R-:W1:Y:S04]  /*c310*/  LDS.128 R48, [R49+0x26400] ;  /* 0x0264000031307984 */ /* 0x000e680000000c00 */
[----:B-1----:R2:W-:Y:S02]  /*c320*/  STG.E.128 desc[UR60][R54.64], R48 ;  /* 0x0000003036007986 */ /* 0x0025e4000c101d3c */
.L_x_6341:
[----:B------:R-:W-:Y:S05]  /*c330*/  BSYNC B0 ;  /* 0x0000000000007941 */ /* 0x000fea0003800000 */
.L_x_6303:
[----:B-1234-:R-:W1:Y:S01]  /*c340*/  S2R R48, SR_TID.X ;  /* 0x0000000000307919 */ /* 0x01ee620000002100 */
        /* <DEDUP_REMOVED lines=8> */
[----:B-1----:R-:W-:Y:S01]  /*c3d0*/  LOP3.LUT R48, R48, 0x7f, RZ, 0xc0, !PT ;  /* 0x0000007f30307812 */ /* 0x002fe200078ec0ff */
[----:B--2---:R1:W-:Y:S03]  /*c3e0*/  BAR.SYNC.DEFER_BLOCKING R135, 0x80 ;  /* 0x000200870000751d */ /* 0x0043e60000010000 */
[----:B------:R-:W-:-:S13]  /*c3f0*/  ISETP.NE.AND P2, PT, R48, RZ, PT ;  /* 0x000000ff3000720c */ /* 0x000fda0003f45270 */
[----:B------:R-:W-:-:S05]  /*c400*/  @!P2 VIADD R48, R111, 0x2e8a0 ;  /* 0x0002e8a06f30a836 */ /* 0x000fca0000000000 */
[----:B------:R-:W-:-:S04]  /*c410*/  @!P2 PRMT R48, RZ, 0x654, R48 ;  /* 0x00000654ff30a816 */ /* 0x000fc80000000030 */
[----:B------:R1:W-:Y:S01]  /*c420*/  @!P2 SYNCS.ARRIVE.TRANS64.RED.A1T0 RZ, [R48+URZ], RZ ;  /* 0x000000ff30ffa9a7 */ /* 0x0003e2000810043f */
[----:B------:R-:W-:Y:S05]  /*c430*/  @!P5 BRA `(.L_x_6375) ;  /* 0x000000000004d947 */ /* 0x000fea0003800000 */
[----:B------:R-:W-:Y:S01]  /*c440*/  BPT.TRAP 0x1 ;  /* 0x000000040000795c */ /* 0x000fe20000300000 */
.L_x_6375:
[----:B------:R-:W-:Y:S05]  /*c450*/  BSYNC B0 ;  /* 0x0000000000007941 */ /* 0x000fea0003800000 */
.L_x_6374:
[----:B------:R-:W2:Y:S01]  /*c460*/  SYNCS.PHASECHK.TRANS64.TRYWAIT P3, [R111+URZ+0x2e8b0], R130 ;  /* 0x02e8b0826f0075a7 */ /* 0x000ea2000806017f */
[----:B------:R-:W-:Y:S01]  /*c470*/  ULDC.64 UR38, c[0x0][0x328] ;  /* 0x0000ca0000267ab9 */ /* 0x000fe20000000a00 */
[----:B------:R-:W-:Y:S01]  /*c480*/  ULDC.64 UR36, c[0x0][0x318] ;  /* 0x0000c60000247ab9 */ /* 0x000fe20000000a00 */
[----:B------:R-:W-:Y:S01]  /*c490*/  BSSY B0, `(.L_x_6376) ;  /* 0x0000003000007945 */ /* 0x000fe20003800000 */
[----:B------:R-:W-:-:S03]  /*c4a0*/  IMAD.WIDE R52, R25, 0xe0, R100 ;  /* 0x000000e019347825 */ /* 0x000fc600078e0264 */
[----:B--2---:R-:W-:Y:S05]  /*c4b0*/  @!P3 BRA `(.L_x_6377) ;  /* 0x000001a00010b947 */ /* 0x004fea0003800000 */
.L_x_6606:
[----:B------:R-:W-:Y:S05]  /*c4c0*/  BSYNC B0 ;  /* 0x0000000000007941 */ /* 0x000fea0003800000 */
.L_x_6376:
[----:B------:R-:W-:Y:S01]  /*c4d0*/  ISETP.GE.AND P3, PT, R228, R118, PT ;  /* 0x00000076e400720c */ /* 0x000fe20003f66270 */
[----:B------:R-:W-:-:S12]  /*c4e0*/  BSSY B0, `(.L_x_6378) ;  /* 0x0000016000007945 */ /* 0x000fd80003800000 */
[----:B------:R-:W-:Y:S05]  /*c4f0*/  @P3 BRA `(.L_x_6379) ;  /* 0x0000000000503947 */ /* 0x000fea0003800000 */
[----:B------:R-:W-:Y:S01]  /*c500*/  ULDC UR4, c[0x0][0x2f4] ;  /* 0x0000bd0000047ab9 */ /* 0x000fe20000000800 */
[----:B------:R-:W-:Y:S01]  /*c510*/  PLOP3.LUT P4, PT, PT, PT, PT, 0x8, 0x0 ;  /* 0x000000000000781c */ /* 0x000fe20003f8e170 */
[----:B-1----:R-:W-:Y:S01]  /*c520*/  IMAD.MOV.U32 R48, RZ, RZ, R46 ;  /* 0x000000ffff307224 */ /* 0x002fe200078e002e */
[----:B------:R-:W-:Y:S01]  /*c530*/  ISETP.GE.AND P3, PT, R3, UR4, PT ;  /* 0x0000000403007c0c */ /* 0x000fe2000bf66270 */
[----:B------:R-:W-:Y:S02]  /*c540*/  IMAD.MOV.U32 R49, RZ, RZ, R110 ;  /* 0x000000ffff317224 */ /* 0x000fe400078e006e */
[----:B------:R-:W-:Y:S02]  /*c550*/  IMAD R51, R53, UR38, RZ ;  /* 0x0000002635337c24 */ /* 0x000fe4000f8e02ff */
[----:B------:R-:W-:-:S04]  /*c560*/  IMAD.WIDE.U32 R48, R52, UR38, R48 ;  /* 0x0000002634307c25 */ /* 0x000fc8000f8e0030 */
[----:B------:R-:W-:-:S04]  /*c570*/  IMAD R51, R52, UR39, R51 ;  /* 0x0000002734337c24 */ /* 0x000fc8000f8e0233 */
[----:B------:R-:W-:Y:S01]  /*c580*/  @!P3 LOP3.LUT P5, RZ, R229, 0x4, RZ, 0xc0, !PT ;  /* 0x00000004e5ffb812 */ /* 0x000fe200078ac0ff */
[----:B------:R-:W-:-:S03]  /*c590*/  @!P3 VIADD R56, R116, 0x40 ;  /* 0x000000407438b836 */ /* 0x000fc60000000000 */
[----:B------:R-:W-:Y:S02]  /*c5a0*/  @!P3 PLOP3.LUT P4, PT, P5, PT, PT, 0x80, 0x0 ;  /* 0x000000000000b81c */ /* 0x000fe40002f8f070 */
[----:B------:R-:W-:-:S04]  /*c5b0*/  IADD3 R54, P5, R48, UR36, RZ ;  /* 0x0000002430367c10 */ /* 0x000fc8000ffbe0ff */
[----:B------:R-:W-:-:S07]  /*c5c0*/  IADD3.X R55, R49, UR37, R51, P5, !PT ;  /* 0x0000002531377c10 */ /* 0x000fce000affe433 */
[----:B------:R-:W-:Y:S01]  /*c5d0*/  @P4 VIADD R56, R116, 0xffffffc0 ;  /* 0xffffffc074384836 */ /* 0x000fe20000000000 */
[----:B------:R-:W-:-:S03]  /*c5e0*/  ISETP.GE.AND P4, PT, R18, UR4, PT ;  /* 0x0000000412007c0c */ /* 0x000fc6000bf86270 */
[----:B------:R-:W-:-:S10]  /*c5f0*/  @!P3 IMAD.IADD R56, R16, 0x1, R56 ;  /* 0x000000011038b824 */ /* 0x000fd400078e0238 */
[----:B------:R-:W1:Y:S04]  /*c600*/  @!P4 LDS.128 R48, [R117+0xe400] ;  /* 0x00e400007530c984 */ /* 0x000e680000000c00 */
[----:B-1----:R-:W-:Y:S04]  /*c610*/  @!P4 STG.E.128 desc[UR60][R54.64], R48 ;  /* 0x000000303600c986 */ /* 0x002fe8000c101d3c */
[----:B------:R-:W1:Y:S04]  /*c620*/  @!P3 LDS.128 R48, [R56+0xe400] ;  /* 0x00e400003830b984 */ /* 0x000e680000000c00 */
[----:B-1----:R3:W-:Y:S02]  /*c630*/  @!P3 STG.E.128 desc[UR60][R54.64+0x40], R48 ;  /* 0x000040303600b986 */ /* 0x0027e4000c101d3c */
.L_x_6379:
[----:B------:R-:W-:Y:S05]  /*c640*/  BSYNC B0 ;  /* 0x0000000000007941 */ /* 0x000fea0003800000 */
.L_x_6378:
[----:B-1-3--:R-:W-:Y:S01]  /*c650*/  VIADD R48, R228, 0x40 ;  /* 0x00000040e4307836 */ /* 0x00afe20000000000 */
[----:B------:R-:W-:Y:S04]  /*c660*/  BSSY B0, `(.L_x_6380) ;  /* 0x0000019000007945 */ /* 0x000fe80003800000 */
[----:B------:R-:W-:-:S13]  /*c670*/  ISETP.GE.AND P3, PT, R48, R118, PT ;  /* 0x000000763000720c */ /* 0x000fda0003f66270 */
[----:B------:R-:W-:Y:S05]  /*c680*/  @P3 BRA `(.L_x_6381) ;  /* 0x0000000000583947 */ /* 0x000fea0003800000 */
[----:B------:R-:W-:Y:S01]  /*c690*/  ULDC UR4, c[0x0][0x2f4] ;  /* 0x0000bd0000047ab9 */ /* 0x000fe20000000800 */
[----:B------:R-:W-:Y:S01]  /*c6a0*/  PLOP3.LUT P4, PT, PT, PT, PT, 0x8, 0x0 ;  /* 0x000000000000781c */ /* 0x000fe20003f8e170 */
[----:B------:R-:W-:Y:S01]  /*c6b0*/  IMAD.MOV.U32 R48, RZ, RZ, R46 ;  /* 0x000000ffff307224 */ /* 0x000fe200078e002e */
[----:B------:R-:W-:Y:S01]  /*c6c0*/  ISETP.GE.AND P3, PT, R3, UR4, PT ;  /* 0x0000000403007c0c */ /* 0x000fe2000bf66270 */
[----:B------:R-:W-:-:S12]  /*c6d0*/  IMAD.MOV.U32 R49, RZ, RZ, R110 ;  /* 0x000000ffff317224 */ /* 0x000fd800078e006e */
[----:B------:R-:W-:Y:S01]  /*c6e0*/  @!P3 LOP3.LUT P5, RZ, R229, 0x4, RZ, 0xc0, !PT ;  /* 0x00000004e5ffb812 */ /* 0x000fe200078ac0ff */
[----:B------:R-:W-:-:S03]  /*c6f0*/  @!P3 VIADD R56, R116, 0x40 ;  /* 0x000000407438b836 */ /* 0x000fc60000000000 */
[----:B------:R-:W-:Y:S02]  /*c700*/  @!P3 PLOP3.LUT P4, PT, P5, PT, PT, 0x80, 0x0 ;  /* 0x000000000000b81c */ /* 0x000fe40002f8f070 */
[----:B------:R-:W-:-:S04]  /*c710*/  IADD3 R51, P5, R52, 0x40, RZ ;  /* 0x0000004034337810 */ /* 0x000fc80007fbe0ff */
[----:B------:R-:W-:Y:S01]  /*c720*/  IADD3.X R50, RZ, R53, RZ, P5, !PT ;  /* 0x00000035ff327210 */ /* 0x000fe20002ffe4ff */
[----:B------:R-:W-:-:S04]  /*c730*/  IMAD.WIDE.U32 R48, R51, UR38, R48 ;  /* 0x0000002633307c25 */ /* 0x000fc8000f8e0030 */
[----:B------:R-:W-:Y:S02]  /*c740*/  IMAD R50, R50, UR38, RZ ;  /* 0x0000002632327c24 */ /* 0x000fe4000f8e02ff */
[----:B------:R-:W-:Y:S01]  /*c750*/  @P4 VIADD R56, R116, 0xffffffc0 ;  /* 0xffffffc074384836 */ /* 0x000fe20000000000 */
[----:B------:R-:W-:Y:S01]  /*c760*/  IADD3 R54, P4, R48, UR36, RZ ;  /* 0x0000002430367c10 */ /* 0x000fe2000ff9e0ff */
[----:B------:R-:W-:Y:S02]  /*c770*/  IMAD R51, R51, UR39, R50 ;  /* 0x0000002733337c24 */ /* 0x000fe4000f8e0232 */
[----:B------:R-:W-:-:S03]  /*c780*/  @!P3 IMAD.IADD R56, R16, 0x1, R56 ;  /* 0x000000011038b824 */ /* 0x000fc600078e0238 */
[----:B------:R-:W-:Y:S02]  /*c790*/  IADD3.X R55, R49, UR37, R51, P4, !PT ;  /* 0x0000002531377c10 */ /* 0x000fe4000a7fe433 */
[----:B------:R-:W-:-:S13]  /*c7a0*/  ISETP.GE.AND P4, PT, R18, UR4, PT ;  /* 0x0000000412007c0c */ /* 0x000fda000bf86270 */
[----:B------:R-:W1:Y:S04]  /*c7b0*/  @!P4 LDS.128 R48, [R117+0x10400] ;  /* 0x010400007530c984 */ /* 0x000e680000000c00 */
[----:B-1----:R-:W-:Y:S04]  /*c7c0*/  @!P4 STG.E.128 desc[UR60][R54.64], R48 ;  /* 0x000000303600c986 */ /* 0x002fe8000c101d3c */
[----:B------:R-:W1:Y:S04]  /*c7d0*/  @!P3 LDS.128 R48, [R56+0x10400] ;  /* 0x010400003830b984 */ /* 0x000e680000000c00 */
[----:B-1----:R1:W-:Y:S02]  /*c7e0*/  @!P3 STG.E.128 desc[UR60][R54.64+0x40], R48 ;  /* 0x000040303600b986 */ /* 0x0023e4000c101d3c */
.L_x_6381:
[----:B------:R-:W-:Y:S05]  /*c7f0*/  BSYNC B0 ;  /* 0x0000000000007941 */ /* 0x000fea0003800000 */
.L_x_6380:
[----:B-1----:R-:W-:Y:S01]  /*c800*/  VIADD R48, R228, 0x80 ;  /* 0x00000080e4307836 */ /* 0x002fe20000000000 */
        /* <DEDUP_REMOVED lines=11> */
[----:B------:R-:W-:-:S05]  /*c8c0*/  IADD3 R51, P5, R52, 0x80, RZ ;  /* 0x0000008034337810 */ /* 0x000fca0007fbe0ff */
[----:B------:R-:W-:Y:S02]  /*c8d0*/  IMAD.X R50, RZ, RZ, R53, P5 ;  /* 0x000000ffff327224 */ /* 0x000fe400028e0635 */
[----:B------:R-:W-:-:S04]  /*c8e0*/  IMAD.WIDE.U32 R48, R51, UR38, R48 ;  /* 0x0000002633307c25 */ /* 0x000fc8000f8e0030 */
[----:B------:R-:W-:Y:S01]  /*c8f0*/  IMAD R50, R50, UR38, RZ ;  /* 0x0000002632327c24 */ /* 0x000fe2000f8e02ff */
[----:B------:R-:W-:Y:S02]  /*c900*/  @P4 IADD3 R56, R116, -0x40, RZ ;  /* 0xffffffc074384810 */ /* 0x000fe40007ffe0ff */
        /* <DEDUP_REMOVED lines=9> */
.L_x_6383:
[----:B------:R-:W-:Y:S05]  /*c9a0*/  BSYNC B0 ;  /* 0x0000000000007941 */ /* 0x000fea0003800000 */
.L_x_6382:
[----:B-1----:R-:W-:Y:S01]  /*c9b0*/  VIADD R48, R228, 0xc0 ;  /* 0x000000c0e4307836 */ /* 0x002fe20000000000 */
[----:B------:R-:W-:Y:S04]  /*c9c0*/  BSSY B0, `(.L_x_6384) ;  /* 0x0000019000007945 */ /* 0x000fe80003800000 */
[----:B------:R-:W-:-:S13]  /*c9d0*/  ISETP.GE.AND P3, PT, R48, R118, PT ;  /* 0x000000763000720c */ /* 0x000fda0003f66270 */
[----:B------:R-:W-:Y:S05]  /*c9e0*/  @P3 BRA `(.L_x_6385) ;  /* 0x0000000000583947 */ /* 0x000fea0003800000 */
[----:B------:R-:W-:Y:S01]  /*c9f0*/  ULDC UR4, c[0x0][0x2f4] ;  /* 0x0000bd0000047ab9 */ /* 0x000fe20000000800 */
[----:B------:R-:W-:Y:S01]  /*ca00*/  PLOP3.LUT P4, PT, PT, PT, PT, 0x8, 0x0 ;  /* 0x000000000000781c */ /* 0x000fe20003f8e170 */
[----:B------:R-:W-:Y:S01]  /*ca10*/  IMAD.MOV.U32 R48, RZ, RZ, R46 ;  /* 0x000000ffff307224 */ /* 0x000fe200078e002e */
[----:B------:R-:W-:Y:S02]  /*ca20*/  ISETP.GE.AND P3, PT, R3, UR4, PT ;  /* 0x0000000403007c0c */ /* 0x000fe4000bf66270 */
[----:B------:R-:W-:-:S11]  /*ca30*/  MOV R49, R110 ;  /* 0x0000006e00317202 */ /* 0x000fd60000000f00 */
[----:B------:R-:W-:Y:S01]  /*ca40*/  @!P3 LOP3.LUT P5, RZ, R229, 0x4, RZ, 0xc0, !PT ;  /* 0x00000004e5ffb812 */ /* 0x000fe200078ac0ff */
[----:B------:R-:W-:-:S03]  /*ca50*/  @!P3 VIADD R54, R116, 0x40 ;  /* 0x000000407436b836 */ /* 0x000fc60000000000 */
[----:B------:R-:W-:Y:S02]  /*ca60*/  @!P3 PLOP3.LUT P4, PT, P5, PT, PT, 0x80, 0x0 ;  /* 0x000000000000b81c */ /* 0x000fe40002f8f070 */
[----:B------:R-:W-:-:S05]  /*ca70*/  IADD3 R51, P5, R52, 0xc0, RZ ;  /* 0x000000c034337810 */ /* 0x000fca0007fbe0ff */
[----:B------:R-:W-:Y:S02]  /*ca80*/  IMAD.X R52, RZ, RZ, R53, P5 ;  /* 0x000000ffff347224 */ /* 0x000fe400028e0635 */
[----:B------:R-:W-:-:S04]  /*ca90*/  IMAD.WIDE.U32 R48, R51, UR38, R48 ;  /* 0x0000002633307c25 */ /* 0x000fc8000f8e0030 */
[----:B------:R-:W-:Y:S02]  /*caa0*/  IMAD R52, R52, UR38, RZ ;  /* 0x0000002634347c24 */ /* 0x000fe4000f8e02ff */
[----:B------:R-:W-:Y:S02]  /*cab0*/  @P4 VIADD R54, R116, 0xffffffc0 ;  /* 0xffffffc074364836 */ /* 0x000fe40000000000 */
[----:B------:R-:W-:Y:S01]  /*cac0*/  IMAD R51, R51, UR39, R52 ;  /* 0x0000002733337c24 */ /* 0x000fe2000f8e0234 */
[----:B------:R-:W-:Y:S01]  /*cad0*/  IADD3 R52, P4, R48, UR36, RZ ;  /* 0x0000002430347c10 */ /* 0x000fe2000ff9e0ff */
[----:B------:R-:W-:-:S03]  /*cae0*/  @!P3 IMAD.IADD R54, R16, 0x1, R54 ;  /* 0x000000011036b824 */ /* 0x000fc600078e0236 */
[----:B------:R-:W-:Y:S02]  /*caf0*/  IADD3.X R53, R49, UR37, R51, P4, !PT ;  /* 0x0000002531357c10 */ /* 0x000fe4000a7fe433 */
[----:B------:R-:W-:-:S13]  /*cb00*/  ISETP.GE.AND P4, PT, R18, UR4, PT ;  /* 0x0000000412007c0c */ /* 0x000fda000bf86270 */
[----:B------:R-:W1:Y:S04]  /*cb10*/  @!P4 LDS.128 R48, [R117+0x14400] ;  /* 0x014400007530c984 */ /* 0x000e680000000c00 */
[----:B-1----:R-:W-:Y:S04]  /*cb20*/  @!P4 STG.E.128 desc[UR60][R52.64], R48 ;  /* 0x000000303400c986 */ /* 0x002fe8000c101d3c */
[----:B------:R-:W1:Y:S04]  /*cb30*/  @!P3 LDS.128 R48, [R54+0x14400] ;  /* 0x014400003630b984 */ /* 0x000e680000000c00 */
[----:B-1----:R1:W-:Y:S02]  /*cb40*/  @!P3 STG.E.128 desc[UR60][R52.64+0x40], R48 ;  /* 0x000040303400b986 */ /* 0x0023e4000c101d3c */
.L_x_6385:
[----:B------:R-:W-:Y:S05]  /*cb50*/  BSYNC B0 ;  /* 0x0000000000007941 */ /* 0x000fea0003800000 */
.L_x_6384:
[----:B-1----:R-:W3:Y:S01]  /*cb60*/  LDL R48, [R1+0x18] ;  /* 0x0000180001307983 */ /* 0x002ee20000100800 */
[----:B0-2---:R-:W-:Y:S02]  /*cb70*/  @!P2 VIADD R111, R111, 0x2e8c0 ;  /* 0x0002e8c06f6fa836 */ /* 0x005fe40000000000 */
[----:B------:R-:W-:Y:S01]  /*cb80*/  VIADD R17, R17, 0x1 ;  /* 0x0000000111117836 */ /* 0x000fe20000000000 */
        /* <DEDUP_REMOVED lines=10> */
[----:B------:R-:W-:Y:S02]  /*cc30*/  SEL R17, R17, RZ, P2 ;  /* 0x000000ff11117207 */ /* 0x000fe40001000000 */
[----:B---3--:R-:W-:Y:S02]  /*cc40*/  LOP3.LUT P3, RZ, R48, 0x4, RZ, 0xc0, !PT ;  /* 0x0000000430ff7812 */ /* 0x008fe4000786c0ff */
[----:B------:R-:W-:-:S04]  /*cc50*/  SEL R48, RZ, 0x1, P2 ;  /* 0x00000001ff307807 */ /* 0x000fc80001000000 */
[----:B------:R-:W-:-:S07]  /*cc60*/  LOP3.LUT R231, R231, R48, RZ, 0x3c, !PT ;  /* 0x00000030e7e77212 */ /* 0x000fce00078e3cff */
[----:B0-----:R-:W-:Y:S05]  /*cc70*/  @P3 BRA `(.L_x_6386) ;  /* 0xffffff5c009c3947 */ /* 0x001fea000383ffff */
[----:B------:R-:W0:Y:S01]  /*cc80*/  S2R R49, SR_TID.X ;  /* 0x0000000000317919 */ /* 0x000e220000002100 */
[----:B------:R-:W-:Y:S02]  /*cc90*/  PLOP3.LUT P0, PT, PT, PT, PT, 0x8, 0x0 ;  /* 0x000000000000781c */ /* 0x000fe40003f0e170 */
[----:B0-----:R-:W-:-:S04]  /*cca0*/  SHF.R.U32.HI R49, RZ, 0x7, R49 ;  /* 0x00000007ff317819 */ /* 0x001fc80000011631 */
[----:B------:R-:W-:-:S13]  /*ccb0*/  ISETP.NE.AND P3, PT, R49, 0x1, PT ;  /* 0x000000013100780c */ /* 0x000fda0003f65270 */
[----:B------:R-:W-:Y:S06]  /*ccc0*/  @!P3 BAR.ARV 0x9, 0x100 ;  /* 0x024400000000bb1d */ /* 0x000fec0000002000 */
.L_x_6298:
[----:B------:R-:W-:Y:S05]  /*ccd0*/  @P0 BRA `(.L_x_6387) ;  /* 0x00000000000c0947 */ /* 0x000fea0003800000 */
[----:B------:R-:W0:Y:S01]  /*cce0*/  FENCE.VIEW.ASYNC.G ;  /* 0x00000000000073c6 */ /* 0x000e220000000100 */
[----:B------:R-:W-:Y:S05]  /*ccf0*/  WARPSYNC.ALL ;  /* 0x0000000000007948 */ /* 0x000fea0003800000 */
[----:B0-----:R-:W-:Y:S06]  /*cd00*/  BAR.ARV 0xc, 0x180 ;  /* 0x0306000000007b1d */ /* 0x001fec0000002000 */
.L_x_6387:
[----:B------:R-:W2:Y:S01]  /*cd10*/  LDL R0, [R1+0x18] ;  /* 0x0000180001007983 */ /* 0x000ea20000100800 */
[----:B------:R-:W-:Y:S01]  /*cd20*/  ULDC.64 UR4, c[0x0][0x990] ;  /* 0x0002640000047ab9 */ /* 0x000fe20000000a00 */
[----:B------:R-:W-:Y:S02]  /*cd30*/  ULDC.64 UR6, c[0x0][0x998] ;  /* 0x0002660000067ab9 */ /* 0x000fe40000000a00 */
[----:B------:R-:W3:Y:S04]  /*cd40*/  LDL R2, [R1+0x98] ;  /* 0x0000980001027983 */ /* 0x000ee80000100800 */
[----:B------:R-:W4:Y:S04]  /*cd50*/  LDL R4, [R1+0x7c] ;  /* 0x00007c0001047983 */ /* 0x000f280000100800 */
[----:B------:R-:W4:Y:S01]  /*cd60*/  LDL R14, [R1+0x6c] ;  /* 0x00006c00010e7983 */ /* 0x000f220000100800 */
[----:B------:R-:W-:-:S02]  /*cd70*/  ISETP.NE.U32.AND P0, PT, RZ, UR4, PT ;  /* 0x00000004ff007c0c */ /* 0x000fc4000bf05070 */
[----:B------:R-:W-:Y:S02]  /*cd80*/  ISETP.NE.U32.AND P1, PT, RZ, UR6, PT ;  /* 0x00000006ff007c0c */ /* 0x000fe4000bf25070 */
[----:B------:R-:W-:Y:S02]  /*cd90*/  ISETP.NE.AND.EX P0, PT, RZ, UR5, PT, P0 ;  /* 0x00000005ff007c0c */ /* 0x000fe4000bf05300 */
[----:B------:R-:W-:-:S11]  /*cda0*/  ISETP.NE.AND.EX P1, PT, RZ, UR7, PT, P1 ;  /* 0x00000007ff007c0c */ /* 0x000fd6000bf25310 */
[----:B-1----:R-:W3:Y:S08]  /*cdb0*/  @P0 LDC.64 R6, c[0x0][0x9a8] ;  /* 0x00026a00ff060b82 */ /* 0x002ef00000000a00 */
[----:B------:R-:W0:Y:S08]  /*cdc0*/  @P1 LDC.64 R8, c[0x0][0x9b8] ;  /* 0x00026e00ff081b82 */ /* 0x000e300000000a00 */
[----:B------:R-:W1:Y:S08]  /*cdd0*/  @P0 LDC.64 R10, c[0x0][0x9b0] ;  /* 0x00026c00ff0a0b82 */ /* 0x000e700000000a00 */
[----:B------:R-:W1:Y:S01]  /*cde0*/  @P1 LDC.64 R12, c[0x0][0x9c0] ;  /* 0x00027000ff0c1b82 */ /* 0x000e620000000a00 */
[----:B--2---:R-:W-:Y:S01]  /*cdf0*/  LOP3.LUT P4, RZ, R0, 0x8, RZ, 0xc0, !PT ;  /* 0x0000000800ff7812 */ /* 0x004fe2000788c0ff */
[----:B---3--:R-:W-:-:S02]  /*ce00*/  @P0 IMAD R0, R2, R6, RZ ;  /* 0x0000000602000224 */ /* 0x008fc400078e02ff */
[----:B0-----:R-:W-:Y:S02]  /*ce10*/  @P1 IMAD R2, R2, R8, RZ ;  /* 0x0000000802021224 */ /* 0x001fe400078e02ff */
[C---:B----4-:R-:W-:Y:S02]  /*ce20*/  @P0 IMAD R7, R4.reuse, R7, R0 ;  /* 0x0000000704070224 */ /* 0x050fe400078e0200 */
[C---:B------:R-:W-:Y:S02]  /*ce30*/  @P1 IMAD R9, R4.reuse, R9, R2 ;  /* 0x0000000904091224 */ /* 0x040fe400078e0202 */
[----:B------:R-:W-:-:S04]  /*ce40*/  @P0 IMAD.WIDE.U32 R2, R4, R6, RZ ;  /* 0x0000000604020225 */ /* 0x000fc800078e00ff */
        /* <DEDUP_REMOVED lines=11> */
[----:B------:R-:W-:Y:S02]  /*cf00*/  @P0 LEA.HI.X R5, R2, UR5, R5, 0x2, P2 ;  /* 0x0000000502050c11 */ /* 0x000fe400090f1405 */
[----:B------:R-:W-:Y:S01]  /*cf10*/  @P1 LEA.HI.X R9, R6, UR7, R3, 0x2, P3 ;  /* 0x0000000706091c11 */ /* 0x000fe200098f1403 */
[----:B------:R-:W-:-:S04]  /*cf20*/  IMAD.MOV.U32 R3, RZ, RZ, 0x3f800000 ;  /* 0x3f800000ff037424 */ /* 0x000fc800078e00ff */
[----:B------:R-:W2:Y:S04]  /*cf30*/  @P1 LDG.E R0, desc[UR60][R8.64] ;  /* 0x0000003c08001981 */ /* 0x000ea8000c1e1900 */
[----:B------:R-:W2:Y:S01]  /*cf40*/  @P0 LDG.E R3, desc[UR60][R4.64] ;  /* 0x0000003c04030981 */ /* 0x000ea2000c1e1900 */
[----:B------:R-:W-:Y:S01]  /*cf50*/  BSSY B0, `(.L_x_6388) ;  /* 0x0000023000007945 */ /* 0x000fe20003800000 */
[----:B------:R-:W-:Y:S02]  /*cf60*/  IMAD.MOV.U32 R136, RZ, RZ, RZ ;  /* 0x000000ffff887224 */ /* 0x000fe400078e00ff */
[----:B--2---:R-:W-:-:S04]  /*cf70*/  FMUL.FTZ R0, R3, R0 ;  /* 0x0000000003007220 */ /* 0x004fc80000410000 */
        /* <DEDUP_REMOVED lines=32> */
.L_x_6389:
[----:B------:R-:W-:Y:S05]  /*d180*/  BSYNC B0 ;  /* 0x0000000000007941 */ /* 0x000fea0003800000 */
.L_x_6388:
[----:B------:R-:W2:Y:S01]  /*d190*/  LDL R0, [R1+0xa0] ;  /* 0x0000a00001007983 */ /* 0x000ea20000100800 */
[----:B------:R-:W-:Y:S02]  /*d1a0*/  PLOP3.LUT P0, PT, PT, PT, PT, 0x80, 0x0 ;  /* 0x000000000000781c */ /* 0x000fe40003f0f070 */
        /* <DEDUP_REMOVED lines=29> */
[----:B------:R-:W-:Y:S01]  /*d380*/  MOV R77, RZ ;  /* 0x000000ff004d7202 */ /* 0x000fe20000000f00 */
[----:B------:R-:W-:Y:S01]  /*d390*/  IMAD.MOV.U32 R142, RZ, RZ, RZ ;  /* 0x000000ffff8e7224 */ /* 0x000fe200078e00ff */
[----:B------:R-:W-:Y:S01]  /*d3a0*/  CS2R R64, SRZ ;  /* 0x0000000000407805 */ /* 0x000fe2000001ff00 */
[----:B------:R-:W-:Y:S01]  /*d3b0*/  IMAD.MOV.U32 R3, RZ, RZ, RZ ;  /* 0x000000ffff037224 */ /* 0x000fe200078e00ff */
[----:B------:R-:W-:Y:S01]  /*d3c0*/  CS2R R8, SRZ ;  /* 0x0000000000087805 */ /* 0x000fe2000001ff00 */
[----:B------:R-:W-:Y:S01]  /*d3d0*/  IMAD.MOV.U32 R71, RZ, RZ, RZ ;  /* 0x000000ffff477224 */ /* 0x000fe200078e00ff */
[----:B------:R-:W-:-:S02]  /*d3e0*/  CS2R R24, SRZ ;  /* 0x0000000000187805 */ /* 0x000fc4000001ff00 */
[----:B------:R-:W-:Y:S01]  /*d3f0*/  CS2R R26, SRZ ;  /* 0x00000000001a7805 */ /* 0x000fe2000001ff00 */
[----:B------:R-:W-:Y:S02]  /*d400*/  IMAD.MOV.U32 R80, RZ, RZ, RZ ;  /* 0x000000ffff507224 */ /* 0x000fe400078e00ff */
[----:B------:R-:W-:Y:S02]  /*d410*/  IMAD.MOV.U32 R6, RZ, RZ, RZ ;  /* 0x000000ffff067224 */ /* 0x000fe400078e00ff */
[----:B------:R-:W-:Y:S02]  /*d420*/  IMAD.MOV.U32 R92, RZ, RZ, RZ ;  /* 0x000000ffff5c7224 */ /* 0x000fe400078e00ff */
[----:B--2---:R-:W-:Y:S01]  /*d430*/  IMAD R4, R0, R136, RZ ;  /* 0x0000008800047224 */ /* 0x004fe200078e02ff */
[----:B------:R-:W-:-:S04]  /*d440*/  MOV R0, RZ ;  /* 0x000000ff00007202 */ /* 0x000fc80000000f00 */
[----:B------:R0:W-:Y:S01]  /*d450*/  STL [R1+0x4c], R4 ;  /* 0x00004c0401007387 */ /* 0x0001e20000100800 */
[----:B------:R-:W-:-:S04]  /*d460*/  VIADDMNMX R136, R4, R136, R131, PT ;  /* 0x0000008804887246 */ /* 0x000fc80003800183 */
[----:B------:R-:W-:-:S13]  /*d470*/  ISETP.GT.AND P1, PT, R136, R4, PT ;  /* 0x000000048800720c */ /* 0x000fda0003f24270 */
[----:B0-----:R-:W-:Y:S05]  /*d480*/  @!P1 BRA `(.L_x_6390) ;  /* 0x000000d400589947 */ /* 0x001fea0003800000 */
[----:B------:R-:W-:-:S03]  /*d490*/  UMOV UR4, 0xffffffff ;  /* 0xffffffff00047882 */ /* 0x000fc60000000000 */
[----:B------:R-:W-:Y:S05]  /*d4a0*/  BRA.DIV UR4, `(.L_x_6391) ;  /* 0x0000019204287947 */ /* 0x000fea000b800000 */
[----:B------:R-:W0:Y:S02]  /*d4b0*/  S2R R0, SR_TID.X ;  /* 0x0000000000007919 */ /* 0x000e240000002100 */
[----:B0-----:R-:W-:-:S05]  /*d4c0*/  VIADD R3, R0, 0xffffff80 ;  /* 0xffffff8000037836 */ /* 0x001fca0000000000 */
[----:B------:R-:W-:-:S04]  /*d4d0*/  SHF.R.S32.HI R0, RZ, 0x1f, R3 ;  /* 0x0000001fff007819 */ /* 0x000fc80000011403 */
[----:B------:R-:W-:-:S04]  /*d4e0*/  LEA.HI R0, R0, R3, RZ, 0x7 ;  /* 0x0000000300007211 */ /* 0x000fc800078f38ff */
[----:B------:R-:W-:-:S06]  /*d4f0*/  SHF.R.S32.HI R0, RZ, 0x7, R0 ;  /* 0x00000007ff007819 */ /* 0x000fcc0000011400 */
[----:B------:R-:W0:Y:S04]  /*d500*/  SHFL.IDX PT, R0, R0, RZ, 0x1f ;  /* 0x00001fff00007589 */ /* 0x000e2800000e0000 */
[----:B0-----:R0:W-:Y:S02]  /*d510*/  STL [R1+0x50], R0 ;  /* 0x0000500001007387 */ /* 0x0011e40000100800 */
.L_x_6609:
[----:B------:R-:W0:Y:S01]  /*d520*/  LDL R3, [R1+0x50] ;  /* 0x0000500001037983 */ /* 0x000e220000100800 */
[----:B------:R-:W-:Y:S01]  /*d530*/  VIADD R27, R16, 0x1c400 ;  /* 0x0001c400101b7836 */ /* 0x000fe20000000000 */
[----:B------:R-:W-:Y:S04]  /*d540*/  BSSY B6, `(.L_x_6392) ;  /* 0x0000019000067945 */ /* 0x000fe80003800000 */
[----:B------:R-:W-:Y:S02]  /*d550*/  LOP3.LUT P0, RZ, R27, 0x9f, RZ, 0xc0, !PT ;  /* 0x0000009f1bff7812 */ /* 0x000fe4000780c0ff */
[----:B0-----:R-:W-:-:S04]  /*d560*/  LEA.HI R0, R3, R3, RZ, 0x1 ;  /* 0x0000000303007211 */ /* 0x001fc800078f08ff */
[----:B------:R-:W-:-:S04]  /*d570*/  LOP3.LUT R0, R0, 0x1e, RZ, 0xc0, !PT ;  /* 0x0000001e00007812 */ /* 0x000fc800078ec0ff */
[----:B------:R-:W-:-:S05]  /*d580*/  IADD3 R0, R3, -R0, RZ ;  /* 0x8000000003007210 */ /* 0x000fca0007ffe0ff */
        /* <DEDUP_REMOVED lines=8> */
[----:B-1----:R0:W1:Y:S01]  /*d610*/  LDC.64 R14, c[0x4][R0] ;  /* 0x01000000000e7b82 */ /* 0x0020620000000a00 */
        /* <DEDUP_REMOVED lines=11> */
.L_x_6393:
[----:B------:R-:W-:Y:S05]  /*d6d0*/  BSYNC B6 ;  /* 0x0000000000067941 */ /* 0x000fea0003800000 */
.L_x_6392:
[----:B------:R-:W-:Y:S02]  /*d6e0*/  ULDC UR4, c[0x0][0x3f4] ;  /* 0x0000fd0000047ab9 */ /* 0x000fe40000000800 */
[----:B------:R-:W-:-:S13]  /*d6f0*/  ISETP.LT.AND P0, PT, RZ, UR4, PT ;  /* 0x00000004ff007c0c */ /* 0x000fda000bf01270 */
[----:B------:R-:W-:Y:S05]  /*d700*/  @P0 BRA `(.L_x_6394) ;  /* 0x0000000000480947 */ /* 0x000fea0003800000 */
[----:B------:R-:W2:Y:S02]  /*d710*/  LDL R20, [R1+0xb4] ;  /* 0x0000b40001147983 */ /* 0x000ea40000100800 */
[----:B--2---:R-:W-:-:S13]  /*d720*/  R2UR UR5, R20 ;  /* 0x00000000140572ca */ /* 0x004fda00000e0000 */
        /* <DEDUP_REMOVED lines=10> */
.L_x_6397:
[----:B--2---:R2:W3:Y:S02]  /*d7d0*/  SYNCS.PHASECHK.TRANS64.TRYWAIT P0, [R16+URZ+0x2e800], R3 ;  /* 0x02e80003100075a7 */ /* 0x0044e4000800017f */
[----:B---3--:R-:W-:Y:S05]  /*d7e0*/  @!P0 NANOSLEEP.SYNCS 0x989680 ;  /* 0x009896800000895d */ /* 0x008fea0003900000 */
[----:B------:R-:W3:Y:S02]  /*d7f0*/  @!P0 SYNCS.PHASECHK.TRANS64 P0, [R16+URZ+0x2e800], R3 ;  /* 0x02e80003100085a7 */ /* 0x000ee4000800007f */
[----:B---3--:R-:W-:Y:S05]  /*d800*/  @!P0 BRA `(.L_x_6397) ;  /* 0xfffffffc00f08947 */ /* 0x008fea000383ffff */
.L_x_6396:
[----:B------:R-:W-:Y:S05]  /*d810*/  BSYNC B0 ;  /* 0x0000000000007941 */ /* 0x000fea0003800000 */
.L_x_6395:
[----:B------:R-:W-:Y:S05]  /*d820*/  BRA `(.L_x_6398) ;  /* 0x0000004000447947 */ /* 0x000fea0003800000 */
.L_x_6394:
[----:B------:R-:W0:Y:S01]  /*d830*/  LDC.64 R24, c[0x0][0x3e8] ;  /* 0x0000fa00ff187b82 */ /* 0x000e220000000a00 */
[----:B------:R-:W-:Y:S01]  /*d840*/  LOP3.LUT P0, RZ, R27, 0x3ff, RZ, 0xc0, !PT ;  /* 0x000003ff1bff7812 */ /* 0x000fe2000780c0ff */
[----:B------:R-:W-:Y:S01]  /*d850*/  ULDC.64 UR4, c[0x0][0x3f8] ;  /* 0x0000fe0000047ab9 */ /* 0x000fe20000000a00 */
[----:B-----5:R-:W-:Y:S01]  /*d860*/  SHF.R.S32.HI R0, RZ, 0x1f, R119 ;  /* 0x0000001fff007819 */ /* 0x020fe20000011477 */
[----:B------:R-:W-:Y:S01]  /*d870*/  ULDC.64 UR6, c[0x0][0x408] ;  /* 0x0001020000067ab9 */ /* 0x000fe20000000a00 */
[----:B------:R-:W-:Y:S03]  /*d880*/  BSSY B6, `(.L_x_6399) ;  /* 0x000001b000067945 */ /* 0x000fe60003800000 */
[----:B------:R-:W2:Y:S01]  /*d890*/  LDC.64 R28, c[0x0][0x400] ;  /* 0x00010000ff1c7b82 */ /* 0x000ea20000000a00 */
[C---:B------:R-:W-:Y:S02]  /*d8a0*/  IMAD R4, R0.reuse, UR4, RZ ;  /* 0x0000000400047c24 */ /* 0x040fe4000f8e02ff */
        /* <DEDUP_REMOVED lines=16> */
[----:B------:R-:W-:Y:S01]  /*d9b0*/  MOV R10, UR4 ;  /* 0x00000004000a7c02 */ /* 0x000fe20008000f00 */
[----:B------:R-:W-:Y:S02]  /*d9c0*/  IMAD.U32 R7, RZ, RZ, UR7 ;  /* 0x00000007ff077e24 */ /* 0x000fe4000f8e00ff */
[----:B------:R-:W-:-:S02]  /*d9d0*/  IMAD.U32 R11, RZ, RZ, UR5 ;  /* 0x00000005ff0b7e24 */ /* 0x000fc4000f8e00ff */
[----:B------:R-:W-:Y:S02]  /*d9e0*/  IMAD.MOV.U32 R8, RZ, RZ, 0x70 ;  /* 0x00000070ff087424 */ /* 0x000fe400078e00ff */
[----:B------:R-:W-:Y:S02]  /*d9f0*/  IMAD.MOV.U32 R12, RZ, RZ, 0x1 ;  /* 0x00000001ff0c7424 */ /* 0x000fe400078e00ff */
[----:B0-----:R-:W-:-:S07]  /*da00*/  IMAD.MOV.U32 R13, RZ, RZ, RZ ;  /* 0x000000ffff0d7224 */ /* 0x001fce00078e00ff */
[----:B------:R-:W-:-:S07]  /*da10*/  LEPC R20, `(.L_x_6400) ;  /* 0x000000001014794e */ /* 0x000fce0000000000 */
[----:B-1----:R-:W-:Y:S05]  /*da20*/  CALL.ABS.NOINC R14 ;  /* 0x000000000e007343 */ /* 0x002fea0003c00000 */
.L_x_6400:
[----:B------:R-:W-:Y:S05]  /*da30*/  BSYNC B6 ;  /* 0x0000000000067941 */ /* 0x000fea0003800000 */
.L_x_6399:
        /* <DEDUP_REMOVED lines=8> */
[----:B-1----:R0:W1:Y:S04]  /*dac0*/  SHFL.IDX PT, R14, R28, RZ, 0x1c1f ;  /* 0x001c1fff1c0e7589 */ /* 0x00206800000e0000 */
[----:B------:R0:W3:Y:S04]  /*dad0*/  SHFL.IDX PT, R3, R26, RZ, 0x1c1f ;  /* 0x001c1fff1a037589 */ /* 0x0000e800000e0000 */
[----:B------:R0:W4:Y:S02]  /*dae0*/  SHFL.IDX PT, R7, R27, RZ, 0x1c1f ;  /* 0x001c1fff1b077589 */ /* 0x00012400000e0000 */
.L_x_6615:
[----:B------:R-:W5:Y:S01]  /*daf0*/  S2R R6, SR_TID.X ;  /* 0x0000000000067919 */ /* 0x000f620000002100 */
[----:B------:R-:W-:Y:S01]  /*db00*/  ULDC UR4, c[0x0][0x448] ;  /* 0x0001120000047ab9 */ /* 0x000fe20000000800 */
[C---:B------:R-:W-:Y:S01]  /*db10*/  IMAD.SHL.U32 R4, R229.reuse, 0x80, RZ ;  /* 0x00000080e5047824 */ /* 0x040fe200078e00ff */
[----:B------:R-:W-:Y:S01]  /*db20*/  BSSY B1, `(.L_x_6404) ;  /* 0x0000026000017945 */ /* 0x000fe20003800000 */
[----:B0-----:R-:W-:Y:S01]  /*db30*/  IMAD R28, R134, UR4, RZ ;  /* 0x00000004861c7c24 */ /* 0x001fe2000f8e02ff */
[----:B------:R-:W-:Y:S02]  /*db40*/  LOP3.LUT P0, RZ, R229, 0x4, RZ, 0xc0, !PT ;  /* 0x00000004e5ff7812 */ /* 0x000fe4000780c0ff */
[----:B------:R-:W-:Y:S02]  /*db50*/  CS2R R12, SRZ ;  /* 0x00000000000c7805 */ /* 0x000fe4000001ff00 */
[----:B------:R-:W-:Y:S02]  /*db60*/  LOP3.LUT R9, R4, 0x380, RZ, 0xc0, !PT ;  /* 0x0000038004097812 */ /* 0x000fe400078ec0ff */
[----:B------:R-:W-:-:S02]  /*db70*/  CS2R R20, SRZ ;  /* 0x0000000000147805 */ /* 0x000fc4000001ff00 */
[----:B------:R-:W-:Y:S01]  /*db80*/  ISETP.GE.AND P1, PT, R0, R28, PT ;  /* 0x0000001c0000720c */ /* 0x000fe20003f26270 */
[----:B------:R-:W-:Y:S01]  /*db90*/  IMAD R28, R121, -0x80, R28 ;  /* 0xffffff80791c7824 */ /* 0x000fe200078e021c */
[----:B------:R-:W-:Y:S02]  /*dba0*/  LOP3.LUT R4, R9, 0x30, R18, 0xf8, !PT ;  /* 0x0000003009047812 */ /* 0x000fe400078ef812 */
[----:B------:R-:W-:-:S04]  /*dbb0*/  SHF.R.U32.HI R9, RZ, 0x3, R9 ;  /* 0x00000003ff097819 */ /* 0x000fc80000011609 */
[----:B------:R-:W-:Y:S01]  /*dbc0*/  LOP3.LUT R11, R4, R9, RZ, 0x3c, !PT ;  /* 0x00000009040b7212 */ /* 0x000fe200078e3cff */
[----:B-----5:R-:W-:-:S05]  /*dbd0*/  VIADD R8, R6, 0xffffff80 ;  /* 0xffffff8006087836 */ /* 0x020fca0000000000 */
[----:B------:R-:W-:-:S04]  /*dbe0*/  SHF.R.S32.HI R6, RZ, 0x1f, R8 ;  /* 0x0000001fff067819 */ /* 0x000fc80000011408 */
[----:B------:R-:W-:Y:S02]  /*dbf0*/  LEA.HI R6, R6, R8, RZ, 0x5 ;  /* 0x0000000806067211 */ /* 0x000fe400078f28ff */
[----:B------:R-:W-:-:S03]  /*dc00*/  CS2R R8, SRZ ;  /* 0x0000000000087805 */ /* 0x000fc6000001ff00 */
[----:B------:R-:W-:-:S05]  /*dc10*/  IMAD.SHL.U32 R6, R6, 0x20, RZ ;  /* 0x0000002006067824 */ /* 0x000fca00078e00ff */
[----:B------:R-:W-:-:S04]  /*dc20*/  LOP3.LUT R6, R6, 0xfffffc00, RZ, 0xc0, !PT ;  /* 0xfffffc0006067812 */ /* 0x000fc800078ec0ff */
[----:B------:R-:W-:Y:S02]  /*dc30*/  IADD3 R0, R16, R11, R6 ;  /* 0x0000000b10007210 */ /* 0x000fe40007ffe006 */
[----:B------:R-:W-:Y:S01]  /*dc40*/  CS2R R10, SRZ ;  /* 0x00000000000a7805 */ /* 0x000fe2000001ff00 */
[----:B------:R-:W-:Y:S06]  /*dc50*/  @P1 BRA `(.L_x_6405) ;  /* 0x0000000000481947 */ /* 0x000fec0003800000 */
[----:B------:R-:W-:Y:S01]  /*dc60*/  ULDC UR4, c[0x0][0x3f4] ;  /* 0x0000fd0000047ab9 */ /* 0x000fe20000000800 */
[----:B------:R-:W-:Y:S02]  /*dc70*/  SHF.R.S32.HI R6, RZ, 0x1f, R230 ;  /* 0x0000001fff067819 */ /* 0x000fe400000114e6 */
[----:B------:R-:W-:Y:S02]  /*dc80*/  ISETP.GE.AND P2, PT, R22, UR4, PT ;  /* 0x0000000416007c0c */ /* 0x000fe4000bf46270 */
[----:B------:R-:W-:Y:S02]  /*dc90*/  ISETP.GE.AND P1, PT, R230, UR4, PT ;  /* 0x00000004e6007c0c */ /* 0x000fe4000bf26270 */
[----:B------:R-:W-:Y:S02]  /*dca0*/  CS2R R12, SRZ ;  /* 0x00000000000c7805 */ /* 0x000fe4000001ff00 */
[----:B------:R-:W-:-:S07]  /*dcb0*/  CS2R R8, SRZ ;  /* 0x0000000000087805 */ /* 0x000fce000001ff00 */
[-C--:B--2---:R-:W-:Y:S02]  /*dcc0*/  @!P2 IADD3 R4, P5, R22, R5.reuse, RZ ;  /* 0x000000051604a210 */ /* 0x084fe40007fbe0ff */
[C---:B------:R-:W-:Y:S02]  /*dcd0*/  @!P1 IADD3 R24, P4, R230.reuse, R5, RZ ;  /* 0x00000005e6189210 */ /* 0x040fe40007f9e0ff */
[-C--:B-1----:R-:W-:Y:S02]  /*dce0*/  @!P1 IADD3 R26, P3, R230, R14.reuse, RZ ;  /* 0x0000000ee61a9210 */ /* 0x082fe40007f7e0ff */
[C---:B---3--:R-:W-:Y:S01]  /*dcf0*/  @!P2 IADD3.X R5, R3.reuse, R23, RZ, P5, !PT ;  /* 0x000000170305a210 */ /* 0x048fe20002ffe4ff */
[--C-:B------:R-:W-:Y:S01]  /*dd00*/  @!P1 IMAD.X R25, R3, 0x1, R6.reuse, P4 ;  /* 0x0000000103199824 */ /* 0x100fe200020e0606 */
[----:B------:R-:W-:Y:S01]  /*dd10*/  @!P2 IADD3 R14, P5, R22, R14, RZ ;  /* 0x0000000e160ea210 */ /* 0x000fe20007fbe0ff */
[C---:B----4-:R-:W-:Y:S02]  /*dd20*/  @!P1 IMAD.X R27, R7.reuse, 0x1, R6, P3 ;  /* 0x00000001071b9824 */ /* 0x050fe400018e0606 */
[----:B------:R0:W5:Y:S02]  /*dd30*/  @!P2 LD.E.64 R20, desc[UR60][R4.64] ;  /* 0x0000003c0414a980 */ /* 0x000164000c101b00 */
[----:B------:R-:W-:-:S02]  /*dd40*/  @!P2 IMAD.X R15, R7, 0x1, R23, P5 ;  /* 0x00000001070fa824 */ /* 0x000fc400028e0617 */
[----:B------:R0:W5:Y:S04]  /*dd50*/  @!P1 LD.E.64 R12, desc[UR60][R24.64] ;  /* 0x0000003c180c9980 */ /* 0x000168000c101b00 */
[----:B------:R0:W5:Y:S04]  /*dd60*/  @!P2 LD.E.64 R10, desc[UR60][R14.64] ;  /* 0x0000003c0e0aa980 */ /* 0x000168000c101b00 */
[----:B------:R0:W5:Y:S02]  /*dd70*/  @!P1 LD.E.64 R8, desc[UR60][R26.64] ;  /* 0x0000003c1a089980 */ /* 0x000164000c101b00 */
.L_x_6405:
[----:B------:R-:W-:Y:S05]  /*dd80*/  BSYNC B1 ;  /* 0x0000000000017941 */ /* 0x000fea0003800000 */
.L_x_6404:
[----:B---3--:R-:W3:Y:S01]  /*dd90*/  LDL R3, [R1+0xb4] ;  /* 0x0000b40001037983 */ /* 0x008ee20000100800 */
[----:B----4-:R-:W-:Y:S01]  /*dda0*/  VIADD R7, R0, 0x1c400 ;  /* 0x0001c40000077836 */ /* 0x010fe20000000000 */
[----:B0----5:R-:W-:Y:S01]  /*ddb0*/  SHF.R.U32.HI R4, RZ, 0x8, R20 ;  /* 0x00000008ff047819 */ /* 0x021fe20000011614 */
[----:B------:R-:W-:Y:S01]  /*ddc0*/  BSSY B1, `(.L_x_6406) ;  /* 0x0000042000017945 */ /* 0x000fe20003800000 */
[----:B------:R-:W-:Y:S02]  /*ddd0*/  SHF.R.U32.HI R15, RZ, 0x8, R21 ;  /* 0x00000008ff0f7819 */ /* 0x000fe40000011615 */
[----:B--2---:R-:W-:Y:S02]  /*dde0*/  LOP3.LUT R5, R20, 0xff, RZ, 0xc0, !PT ;  /* 0x000000ff14057812 */ /* 0x004fe400078ec0ff */
[----:B------:R-:W-:Y:S02]  /*ddf0*/  LOP3.LUT R4, R4, 0xff, RZ, 0xc0, !PT ;  /* 0x000000ff04047812 */ /* 0x000fe400078ec0ff */
[----:B------:R-:W-:-:S02]  /*de00*/  LOP3.LUT R6, R21, 0xff, RZ, 0xc0, !PT ;  /* 0x000000ff15067812 */ /* 0x000fc400078ec0ff */
[----:B------:R-:W-:Y:S02]  /*de10*/  LOP3.LUT R15, R15, 0xff, RZ, 0xc0, !PT ;  /* 0x000000ff0f0f7812 */ /* 0x000fe400078ec0ff */
[----:B-1----:R-:W-:Y:S02]  /*de20*/  LOP3.LUT R14, R12, 0xff, RZ, 0xc0, !PT ;  /* 0x000000ff0c0e7812 */ /* 0x002fe400078ec0ff */
[----:B------:R-:W-:Y:S02]  /*de30*/  PRMT R6, R15, 0x7604, R6 ;  /* 0x000076040f067816 */ /* 0x000fe40000000006 */
[----:B------:R-:W-:Y:S02]  /*de40*/  LOP3.LUT R26, R10, 0xff, RZ, 0xc0, !PT ;  /* 0x000000ff0a1a7812 */ /* 0x000fe400078ec0ff */
[----:B------:R-:W-:Y:S02]  /*de50*/  SHF.R.U32.HI R27, RZ, 0x8, R13 ;  /* 0x00000008ff1b7819 */ /* 0x000fe4000001160d */
[----:B------:R-:W-:-:S02]  /*de60*/  LOP3.LUT R24, R13, 0xff, RZ, 0xc0, !PT ;  /* 0x000000ff0d187812 */ /* 0x000fc400078ec0ff */
[----:B------:R-:W-:Y:S02]  /*de70*/  LOP3.LUT R27, R27, 0xff, RZ, 0xc0, !PT ;  /* 0x000000ff1b1b7812 */ /* 0x000fe400078ec0ff */
[----:B------:R-:W-:Y:S02]  /*de80*/  SHF.R.U32.HI R31, RZ, 0x10, R11 ;  /* 0x00000010ff1f7819 */ /* 0x000fe4000001160b */
[----:B------:R-:W-:Y:S02]  /*de90*/  PRMT R24, R27, 0x7604, R24 ;  /* 0x000076041b187816 */ /* 0x000fe40000000018 */
[--C-:B------:R-:W-:Y:S01]  /*dea0*/  SHF.R.U32.HI R27, RZ, 0x8, R9.reuse ;  /* 0x00000008ff1b7819 */ /* 0x100fe20000011609 */
[----:B------:R-:W-:Y:S01]  /*deb0*/  IMAD.U32 R31, R31, 0x10000, RZ ;  /* 0x000100001f1f7824 */ /* 0x000fe200078e00ff */
[----:B------:R-:W-:Y:S02]  /*dec0*/  SHF.R.U32.HI R35, RZ, 0x10, R9 ;  /* 0x00000010ff237819 */ /* 0x000fe40000011609 */
[----:B------:R-:W-:-:S03]  /*ded0*/  LOP3.LUT R27, R27, 0xff, RZ, 0xc0, !PT ;  /* 0x000000ff1b1b7812 */ /* 0x000fc600078ec0ff */
[----:B------:R-:W-:Y:S01]  /*dee0*/  IMAD.U32 R35, R35, 0x10000, RZ ;  /* 0x0001000023237824 */ /* 0x000fe200078e00ff */
[----:B---3--:R-:W-:Y:S01]  /*def0*/  R2UR UR5, R3 ;  /* 0x00000000030572ca */ /* 0x008fe200000e0000 */
[----:B------:R-:W-:Y:S02]  /*df00*/  VIADD R3, R0, 0x1c440 ;  /* 0x0001c44000037836 */ /* 0x000fe40000000000 */
[----:B------:R-:W-:Y:S01]  /*df10*/  @P0 VIADD R3, R7, 0xffffffc0 ;  /* 0xffffffc007030836 */ /* 0x000fe20000000000 */
[----:B------:R-:W-:Y:S02]  /*df20*/  PRMT R7, R4, 0x7604, R5 ;  /* 0x0000760404077816 */ /* 0x000fe40000000005 */
[----:B------:R-:W-:Y:S02]  /*df30*/  SHF.R.U32.HI R4, RZ, 0x8, R12 ;  /* 0x00000008ff047819 */ /* 0x000fe4000001160c */
[----:B------:R-:W-:Y:S02]  /*df40*/  SHF.R.U32.HI R5, RZ, 0x8, R10 ;  /* 0x00000008ff057819 */ /* 0x000fe4000001160a */
[----:B------:R-:W-:-:S02]  /*df50*/  LOP3.LUT R15, R4, 0xff, RZ, 0xc0, !PT ;  /* 0x000000ff040f7812 */ /* 0x000fc400078ec0ff */
[----:B------:R-:W-:Y:S01]  /*df60*/  LOP3.LUT R5, R5, 0xff, RZ, 0xc0, !PT ;  /* 0x000000ff05057812 */ /* 0x000fe200078ec0ff */
[----:B------:R-:W-:Y:S01]  /*df70*/  ULEA.HI UR4, UR5, UR5, URZ, 0x1 ;  /* 0x0000000505047291 */ /* 0x000fe2000f8f083f */
[----:B------:R-:W-:Y:S02]  /*df80*/  PRMT R25, R15, 0x7604, R14 ;  /* 0x000076040f197816 */ /* 0x000fe4000000000e */
[----:B------:R-:W-:Y:S01]  /*df90*/  SHF.R.U32.HI R14, RZ, 0x8, R11 ;  /* 0x00000008ff0e7819 */ /* 0x000fe2000001160b */
[----:B------:R-:W-:Y:S01]  /*dfa0*/  ULOP3.LUT UR4, UR4, 0xfffffffe, URZ, 0xc0, !UPT ;  /* 0xfffffffe04047892 */ /* 0x000fe2000f8ec03f */
[----:B------:R-:W-:Y:S02]  /*dfb0*/  SHF.R.U32.HI R4, RZ, 0x8, R8 ;  /* 0x00000008ff047819 */ /* 0x000fe40000011608 */
[----:B------:R-:W-:Y:S01]  /*dfc0*/  PRMT R29, R5, 0x7604, R26 ;  /* 0x00007604051d7816 */ /* 0x000fe2000000001a */
[----:B------:R-:W-:Y:S01]  /*dfd0*/  UIADD3 UR4, UR5, -UR4, URZ ;  /* 0x8000000405047290 */ /* 0x000fe2000fffe03f */
[----:B------:R-:W-:-:S02]  /*dfe0*/  LOP3.LUT R5, R11, 0xff, RZ, 0xc0, !PT ;  /* 0x000000ff0b057812 */ /* 0x000fc400078ec0ff */
[----:B------:R-:W-:Y:S02]  /*dff0*/  LOP3.LUT R14, R14, 0xff, RZ, 0xc0, !PT ;  /* 0x000000ff0e0e7812 */ /* 0x000fe400078ec0ff */
[----:B------:R-:W-:Y:S01]  /*e000*/  LOP3.LUT R15, R8, 0xff, RZ, 0xc0, !PT ;  /* 0x000000ff080f7812 */ /* 0x000fe200078ec0ff */
[----:B------:R-:W-:Y:S01]  /*e010*/  IMAD.U32 R37, RZ, RZ, UR4 ;  /* 0x00000004ff257e24 */ /* 0x000fe2000f8e00ff */
[----:B------:R-:W-:Y:S02]  /*e020*/  LOP3.LUT R4, R4, 0xff, RZ, 0xc0, !PT ;  /* 0x000000ff04047812 */ /* 0x000fe400078ec0ff */
[----:B------:R-:W-:Y:S02]  /*e030*/  PRMT R14, R14, 0x7604, R5 ;  /* 0x000076040e0e7816 */ /* 0x000fe40000000005 */
[----:B------:R-:W-:Y:S02]  /*e040*/  SHF.L.U32 R37, R37, 0x1f, RZ ;  /* 0x0000001f25257819 */ /* 0x000fe400000006ff */
[----:B------:R-:W-:-:S02]  /*e050*/  SHF.R.U32.HI R5, RZ, 0x10, R21 ;  /* 0x00000010ff057819 */ /* 0x000fc40000011615 */
[----:B------:R-:W0:Y:S01]  /*e060*/  SYNCS.PHASECHK.TRANS64.TRYWAIT P0, [R16+URZ+0x2e800], R37 ;  /* 0x02e80025100075a7 */ /* 0x000e22000800017f */
[----:B------:R-:W-:Y:S02]  /*e070*/  PRMT R33, R4, 0x7604, R15 ;  /* 0x0000760404217816 */ /* 0x000fe4000000000f */
[----:B------:R-:W-:Y:S01]  /*e080*/  SHF.R.U32.HI R15, RZ, 0x10, R13 ;  /* 0x00000010ff0f7819 */ /* 0x000fe2000001160d */
[----:B------:R-:W-:Y:S01]  /*e090*/  IMAD.U32 R5, R5, 0x10000, RZ ;  /* 0x0001000005057824 */ /* 0x000fe200078e00ff */
[----:B------:R-:W-:Y:S02]  /*e0a0*/  LOP3.LUT R26, R9, 0xff, RZ, 0xc0, !PT ;  /* 0x000000ff091a7812 */ /* 0x000fe400078ec0ff */
[----:B------:R-:W-:Y:S02]  /*e0b0*/  SHF.L.U32 R15, R15, 0x10, RZ ;  /* 0x000000100f0f7819 */ /* 0x000fe400000006ff */
[----:B------:R-:W-:Y:S02]  /*e0c0*/  PRMT R26, R27, 0x7604, R26 ;  /* 0x000076041b1a7816 */ /* 0x000fe4000000001a */
[----:B------:R-:W-:-:S02]  /*e0d0*/  LOP3.LUT R27, R24, 0xff0000, R15, 0xf8, !PT ;  /* 0x00ff0000181b7812 */ /* 0x000fc400078ef80f */
[----:B------:R-:W-:Y:S02]  /*e0e0*/  LOP3.LUT R7, R7, 0xff0000, R20, 0xf8, !PT ;  /* 0x00ff000007077812 */ /* 0x000fe400078ef814 */
[----:B------:R-:W-:Y:S02]  /*e0f0*/  LOP3.LUT R5, R6, 0xff0000, R5, 0xf8, !PT ;  /* 0x00ff000006057812 */ /* 0x000fe400078ef805 */
[----:B------:R-:W-:Y:S02]  /*e100*/  VIMNMX R15, R28, 0x80, PT ;  /* 0x000000801c0f7848 */ /* 0x000fe40003fe0100 */
[----:B------:R-:W-:Y:S02]  /*e110*/  LOP3.LUT R31, R14, 0xff0000, R31, 0xf8, !PT ;  /* 0x00ff00000e1f7812 */ /* 0x000fe400078ef81f */
[----:B------:R-:W-:Y:S02]  /*e120*/  LOP3.LUT R25, R25, 0xff0000, R12, 0xf8, !PT ;  /* 0x00ff000019197812 */ /* 0x000fe400078ef80c */
[----:B------:R-:W-:-:S02]  /*e130*/  LOP3.LUT R29, R29, 0xff0000, R10, 0xf8, !PT ;  /* 0x00ff00001d1d7812 */ /* 0x000fc400078ef80a */
[----:B------:R-:W-:Y:S02]  /*e140*/  LOP3.LUT R14, R7, 0xff000000, R20, 0xf8, !PT ;  /* 0xff000000070e7812 */ /* 0x000fe400078ef814 */
[----:B------:R-:W-:Y:S02]  /*e150*/  LOP3.LUT R35, R26, 0xff0000, R35, 0xf8, !PT ;  /* 0x00ff00001a237812 */ /* 0x000fe400078ef823 */
[----:B------:R-:W-:Y:S02]  /*e160*/  ISETP.GE.AND P1, PT, R228, R15, PT ;  /* 0x0000000fe400720c */ /* 0x000fe40003f26270 */
[----:B------:R-:W-:Y:S02]  /*e170*/  LOP3.LUT R20, R5, 0xff000000, R21, 0xf8, !PT ;  /* 0xff00000005147812 */ /* 0x000fe400078ef815 */
[----:B------:R-:W-:Y:S02]  /*e180*/  LOP3.LUT R12, R25, 0xff000000, R12, 0xf8, !PT ;  /* 0xff000000190c7812 */ /* 0x000fe400078ef80c */
[----:B------:R-:W-:-:S02]  /*e190*/  LOP3.LUT R13, R27, 0xff000000, R13, 0xf8, !PT ;  /* 0xff0000001b0d7812 */ /* 0x000fc400078ef80d */
[----:B------:R-:W-:Y:S02]  /*e1a0*/  LOP3.LUT R10, R29, 0xff000000, R10, 0xf8, !PT ;  /* 0xff0000001d0a7812 */ /* 0x000fe400078ef80a */
[----:B------:R-:W-:Y:S02]  /*e1b0*/  LOP3.LUT R11, R31, 0xff000000, R11, 0xf8, !PT ;  /* 0xff0000001f0b7812 */ /* 0x000fe400078ef80b */
[----:B------:R-:W-:Y:S01]  /*e1c0*/  LOP3.LUT R33, R33, 0xff0000, R8, 0xf8, !PT ;  /* 0x00ff000021217812 */ /* 0x000fe200078ef808 */
[----:B0-----:R-:W-:Y:S06]  /*e1d0*/  @!P0 BRA `(.L_x_6407) ;  /* 0x00000184008c8947 */ /* 0x001fec0003800000 */
.L_x_6616:
[----:B------:R-:W-:Y:S05]  /*e1e0*/  BSYNC B1 ;  /* 0x0000000000017941 */ /* 0x000fea0003800000 */
.L_x_6406:
[----:B------:R-:W-:Y:S01]  /*e1f0*/  BSSY B1, `(.L_x_6408) ;  /* 0x00000bf000017945 */ /* 0x000fe20003800000 */
[----:B------:R-:W-:Y:S02]  /*e200*/  LOP3.LUT R8, R33, 0xff000000, R8, 0xf8, !PT ;  /* 0xff00000021087812 */ /* 0x000fe400078ef808 */
[----:B------:R-:W-:Y:S01]  /*e210*/  LOP3.LUT R9, R35, 0xff000000, R9, 0xf8, !PT ;  /* 0xff00000023097812 */ /* 0x000fe200078ef809 */
[----:B------:R-:W-:Y:S06]  /*e220*/  @P1 BRA `(.L_x_6409) ;  /* 0x0000000800ec1947 */ /* 0x000fec0003800000 */
[----:B------:R-:W1:Y:S01]  /*e230*/  LDC R5, c[0x0][0x3f4] ;  /* 0x0000fd00ff057b82 */ /* 0x000e620000000800 */
[----:B------:R-:W-:Y:S01]  /*e240*/  BSSY B2, `(.L_x_6410) ;  /* 0x000005e000027945 */ /* 0x000fe20003800000 */
[-C--:B-1----:R-:W-:Y:S02]  /*e250*/  ISETP.GE.AND P0, PT, R22, R5.reuse, PT ;  /* 0x000000051600720c */ /* 0x082fe40003f06270 */
[----:B------:R-:W-:-:S11]  /*e260*/  ISETP.GE.AND P1, PT, R230, R5, PT ;  /* 0x00000005e600720c */ /* 0x000fd60003f26270 */
[----:B------:R-:W-:Y:S05]  /*e270*/  @P0 BRA `(.L_x_6411) ;  /* 0x0000000400680947 */ /* 0x000fea0003800000 */
[----:B------:R-:W1:Y:S01]  /*e280*/  LDS.128 R4, [R0+0x1c400] ;  /* 0x01c4000000047984 */ /* 0x000e620000000c00 */
[----:B------:R-:W-:Y:S02]  /*e290*/  F2FP.F16.E4M3.UNPACK_B R31, R10 ;  /* 0x0000000aff1f723e */ /* 0x000fe400020006ff */
[----:B------:R-:W-:-:S03]  /*e2a0*/  F2FP.F16.E4M3.UNPACK_B R28, R14 ;  /* 0x0000000eff1c723e */ /* 0x000fc600020006ff */
[--C-:B------:R-:W-:Y:S02]  /*e2b0*/  HADD2.F32 R32, -RZ, R31.reuse.H1_H1 ;  /* 0x3000001fff207230 */ /* 0x100fe40000004100 */
[--C-:B------:R-:W-:Y:S02]  /*e2c0*/  HADD2.F32 R29, -RZ, R28.reuse.H1_H1 ;  /* 0x3000001cff1d7230 */ /* 0x100fe40000004100 */
        /* <DEDUP_REMOVED lines=11> */
[----:B------:R-:W-:Y:S01]  /*e380*/  FMUL.FTZ R33, R21, R29 ;  /* 0x0000001d15217220 */ /* 0x000fe20000410000 */
        /* <DEDUP_REMOVED lines=20> */
[C---:B0-----:R-:W-:Y:S01]  /*e4d0*/  FFMA.FTZ R37, R26.reuse, R28, -R31 ;  /* 0x0000001c1a257223 */ /* 0x041fe2000001081f */
[----:B------:R-:W-:Y:S01]  /*e4e0*/  HADD2.F32 R24, -RZ, R24.H0_H0 ;  /* 0x20000018ff187230 */ /* 0x000fe20000004100 */
[----:B------:R-:W-:Y:S01]  /*e4f0*/  F2FP.F16.E4M3.UNPACK_B R28, R11 ;  /* 0x0000000bff1c723e */ /* 0x000fe200020006ff */
[----:B------:R-:W-:Y:S02]  /*e500*/  HADD2.F32 R25, -RZ, R25.H0_H0 ;  /* 0x20000019ff197230 */ /* 0x000fe40000004100 */
[----:B------:R-:W-:Y:S01]  /*e510*/  FFMA.FTZ R32, R26, R32, R5 ;  /* 0x000000201a207223 */ /* 0x000fe20000010005 */
[C---:B------:R-:W-:Y:S01]  /*e520*/  FMUL.FTZ R38, R4.reuse, R29 ;  /* 0x0000001d04267220 */ /* 0x040fe20000410000 */
[----:B------:R-:W-:Y:S01]  /*e530*/  F2FP.F16.E4M3.UNPACK_B R26, R20 ;  /* 0x00000014ff1a723e */ /* 0x000fe200020006ff */
        /* <DEDUP_REMOVED lines=9> */
[----:B------:R-:W-:Y:S02]  /*e5d0*/  HADD2.F32 R26, -RZ, R26.H0_H0 ;  /* 0x2000001aff1a7230 */ /* 0x000fe40000004100 */
[-C--:B------:R-:W-:Y:S01]  /*e5e0*/  FMUL.FTZ R41, R5, R24.reuse ;  /* 0x0000001805297220 */ /* 0x080fe20000410000 */
[----:B------:R-:W-:Y:S02]  /*e5f0*/  HADD2.F32 R28, -RZ, R28.H0_H0 ;  /* 0x2000001cff1c7230 */ /* 0x000fe40000004100 */
[----:B------:R-:W-:Y:S01]  /*e600*/  FFMA.FTZ R39, R6, R24, -R25 ;  /* 0x0000001806277223 */ /* 0x000fe20000010819 */
[--C-:B------:R-:W-:Y:S01]  /*e610*/  HADD2.F32 R4, -RZ, R27.reuse.H1_H1 ;  /* 0x3000001bff047230 */ /* 0x100fe20000004100 */
[----:B------:R-:W-:Y:S01]  /*e620*/  F2FP.F16.E4M3.UNPACK_B R5, R20.H1 ;  /* 0x00000014ff05723e */ /* 0x000fe200030006ff */
[----:B------:R-:W-:-:S02]  /*e630*/  HADD2.F32 R27, -RZ, R27.H0_H0 ;  /* 0x2000001bff1b7230 */ /* 0x000fc40000004100 */
[----:B------:R-:W-:Y:S01]  /*e640*/  FFMA.FTZ R40, R6, R31, R41 ;  /* 0x0000001f06287223 */ /* 0x000fe20000010029 */
[C---:B------:R-:W-:Y:S01]  /*e650*/  FMUL.FTZ R24, R4.reuse, R28 ;  /* 0x0000001c04187220 */ /* 0x040fe20000410000 */
[-C--:B------:R-:W-:Y:S01]  /*e660*/  FMUL.FTZ R25, R4, R26.reuse ;  /* 0x0000001a04197220 */ /* 0x080fe20000410000 */
[----:B------:R-:W-:Y:S01]  /*e670*/  F2FP.F16.E4M3.UNPACK_B R4, R11.H1 ;  /* 0x0000000bff04723e */ /* 0x000fe200030006ff */
[--C-:B------:R-:W-:Y:S02]  /*e680*/  HADD2.F32 R6, -RZ, R5.reuse.H0_H0 ;  /* 0x20000005ff067230 */ /* 0x100fe40000004100 */
[C---:B------:R-:W-:Y:S01]  /*e690*/  FFMA.FTZ R31, R27.reuse, R26, -R24 ;  /* 0x0000001a1b1f7223 */ /* 0x040fe20000010818 */
[----:B------:R-:W-:Y:S02]  /*e6a0*/  HADD2.F32 R24, -RZ, R5.H1_H1 ;  /* 0x30000005ff187230 */ /* 0x000fe40000004100 */
[----:B------:R-:W-:Y:S01]  /*e6b0*/  FFMA.FTZ R28, R27, R28, R25 ;  /* 0x0000001c1b1c7223 */ /* 0x000fe20000010019 */
[----:B------:R-:W-:-:S02]  /*e6c0*/  HADD2.F32 R26, -RZ, R4.H1_H1 ;  /* 0x30000004ff1a7230 */ /* 0x000fc40000004100 */
[----:B------:R-:W-:Y:S02]  /*e6d0*/  HADD2.F32 R5, -RZ, R7.H1_H1 ;  /* 0x30000007ff057230 */ /* 0x000fe40000004100 */
[----:B------:R-:W-:Y:S02]  /*e6e0*/  HADD2.F32 R25, -RZ, R4.H0_H0 ;  /* 0x20000004ff197230 */ /* 0x000fe40000004100 */
[----:B------:R-:W-:Y:S02]  /*e6f0*/  HADD2.F32 R4, -RZ, R21.H1_H1 ;  /* 0x30000015ff047230 */ /* 0x000fe40000004100 */
[C---:B------:R-:W-:Y:S01]  /*e700*/  FMUL.FTZ R44, R5.reuse, R26 ;  /* 0x0000001a052c7220 */ /* 0x040fe20000410000 */
[----:B------:R-:W-:Y:S02]  /*e710*/  HADD2.F32 R7, -RZ, R7.H0_H0 ;  /* 0x20000007ff077230 */ /* 0x000fe40000004100 */
[----:B------:R-:W-:Y:S01]  /*e720*/  FMUL.FTZ R5, R5, R24 ;  /* 0x0000001805057220 */ /* 0x000fe20000410000 */
[----:B------:R-:W-:-:S02]  /*e730*/  HADD2.F32 R21, -RZ, R21.H0_H0 ;  /* 0x20000015ff157230 */ /* 0x000fc40000004100 */
[CC--:B------:R-:W-:Y:S01]  /*e740*/  FMUL.FTZ R42, R4.reuse, R25.reuse ;  /* 0x00000019042a7220 */ /* 0x0c0fe20000410000 */
        /* <DEDUP_REMOVED lines=11> */
[----:B------:R-:W-:-:S05]  /*e800*/  F2FP.SATFINITE.E4M3.F32.PACK_AB_MERGE_C R7, R24, R7, R44 ;  /* 0x000000071807723e */ /* 0x000fca000480702c */
[----:B------:R1:W-:Y:S02]  /*e810*/  STS.128 [R0+0x1c400], R4 ;  /* 0x01c4000400007388 */ /* 0x0003e40000000c00 */
.L_x_6411:
[----:B------:R-:W-:Y:S05]  /*e820*/  BSYNC B2 ;  /* 0x0000000000027941 */ /* 0x000fea0003800000 */
.L_x_6410:
[----:B------:R-:W-:Y:S05]  /*e830*/  @P1 BRA `(.L_x_6409) ;  /* 0x0000000400681947 */ /* 0x000fea0003800000 */
[----:B-1----:R-:W1:Y:S01]  /*e840*/  LDS.128 R4, [R3] ;  /* 0x0000000003047984 */ /* 0x002e620000000c00 */
        /* <DEDUP_REMOVED lines=88> */
[----:B------:R2:W-:Y:S02]  /*edd0*/  STS.128 [R3], R4 ;  /* 0x0000000403007388 */ /* 0x0005e40000000c00 */
.L_x_6409:
[----:B------:R-:W-:Y:S05]  /*ede0*/  BSYNC B1 ;  /* 0x0000000000017941 */ /* 0x000fea0003800000 */
.L_x_6408:
[----:B-12---:R-:W-:-:S05]  /*edf0*/  VIADD R4, R228, 0x40 ;  /* 0x00000040e4047836 */ /* 0x006fca0000000000 */
[----:B------:R-:W-:-:S13]  /*ee00*/  ISETP.GE.AND P0, PT, R4, R15, PT ;  /* 0x0000000f0400720c */ /* 0x000fda0003f06270 */
[----:B------:R-:W-:Y:S05]  /*ee10*/  @P0 BRA `(.L_x_6412) ;  /* 0x0000002800a40947 */ /* 0x000fea0003800000 */
        /* <DEDUP_REMOVED lines=8> */
[----:B------:R-:W-:Y:S02]  /*eea0*/  HADD2.F32 R33, -RZ, R31.H1_H1 ;  /* 0x3000001fff217230 */ /* 0x000fe40000004100 */
[----:B------:R-:W-:Y:S02]  /*eeb0*/  HADD2.F32 R29, -RZ, R27.H1_H1 ;  /* 0x3000001bff1d7230 */ /* 0x000fe40000004100 */
[----:B------:R-:W-:Y:S01]  /*eec0*/  HADD2.F32 R34, -RZ, R31.H0_H0 ;  /* 0x2000001fff227230 */ /* 0x000fe20000004100 */
[----:B------:R-:W-:Y:S02]  /*eed0*/  F2FP.F16.E4M3.UNPACK_B R31, R14.H1 ;  /* 0x0000000eff1f723e */ /* 0x000fe400030006ff */
[-C--:B-1----:R-:W-:Y:S02]  /*eee0*/  F2FP.F16.E4M3.UNPACK_B R15, R4.reuse.H1 ;  /* 0x00000004ff0f723e */ /* 0x082fe400030006ff */
[----:B------:R-:W-:Y:S02]  /*eef0*/  F2FP.F16.E4M3.UNPACK_B R4, R4 ;  /* 0x00000004ff04723e */ /* 0x000fe400020006ff */
[-C--:B------:R-:W-:Y:S01]  /*ef00*/  F2FP.F16.E4M3.UNPACK_B R24, R5.reuse ;  /* 0x00000005ff18723e */ /* 0x080fe200020006ff */
[--C-:B------:R-:W-:Y:S01]  /*ef10*/  HADD2.F32 R21, -RZ, R15.reuse.H0_H0 ;  /* 0x2000000fff157230 */ /* 0x100fe20000004100 */
[----:B------:R-:W-:Y:S01]  /*ef20*/  F2FP.F16.E4M3.UNPACK_B R25, R5.H1 ;  /* 0x00000005ff19723e */ /* 0x000fe200030006ff */
[----:B------:R-:W-:Y:S01]  /*ef30*/  HADD2.F32 R15, -RZ, R15.H1_H1 ;  /* 0x3000000fff0f7230 */ /* 0x000fe20000004100 */
[-C--:B------:R-:W-:Y:S01]  /*ef40*/  F2FP.F16.E4M3.UNPACK_B R26, R6.reuse ;  /* 0x00000006ff1a723e */ /* 0x080fe200020006ff */
[--C-:B------:R-:W-:Y:S01]  /*ef50*/  HADD2.F32 R5, -RZ, R4.reuse.H1_H1 ;  /* 0x30000004ff057230 */ /* 0x100fe20000004100 */
[----:B------:R-:W-:Y:S01]  /*ef60*/  F2FP.F16.E4M3.UNPACK_B R6, R6.H1 ;  /* 0x00000006ff06723e */ /* 0x000fe200030006ff */
[----:B------:R-:W-:-:S02]  /*ef70*/  HADD2.F32 R4, -RZ, R4.H0_H0 ;  /* 0x20000004ff047230 */ /* 0x000fc40000004100 */
[-C--:B------:R-:W-:Y:S01]  /*ef80*/  FMUL.FTZ R28, R33, R15.reuse ;  /* 0x0000000f211c7220 */ /* 0x080fe20000410000 */
[C---:B------:R-:W-:Y:S01]  /*ef90*/  FMUL.FTZ R32, R29.reuse, R15 ;  /* 0x0000000f1d207220 */ /* 0x040fe20000410000 */
[----:B------:R-:W-:Y:S02]  /*efa0*/  F2FP.F16.E4M3.UNPACK_B R15, R7 ;  /* 0x00000007ff0f723e */ /* 0x000fe400020006ff */
[-C--:B------:R-:W-:Y:S01]  /*efb0*/  FFMA.FTZ R28, R29, R21.reuse, -R28 ;  /* 0x000000151d1c7223 */ /* 0x080fe2000001081c */
[----:B------:R-:W-:Y:S01]  /*efc0*/  FFMA.FTZ R29, R33, R21, R32 ;  /* 0x00000015211d7223 */ /* 0x000fe20000010020 */
[----:B------:R-:W-:Y:S01]  /*efd0*/  HADD2.F32 R32, -RZ, R27.H0_H0 ;  /* 0x2000001bff207230 */ /* 0x000fe20000004100 */
[----:B------:R-:W-:Y:S01]  /*efe0*/  F2FP.F16.E4M3.UNPACK_B R33, R10.H1 ;  /* 0x0000000aff21723e */ /* 0x000fe200030006ff */
[----:B------:R-:W-:Y:S01]  /*eff0*/  FMUL.FTZ R21, R34, R5 ;  /* 0x0000000522157220 */ /* 0x000fe20000410000 */
[----:B------:R-:W-:Y:S02]  /*f000*/  F2FP.F16.E4M3.UNPACK_B R7, R7.H1 ;  /* 0x00000007ff07723e */ /* 0x000fe400030006ff */
[----:B------:R-:W-:Y:S01]  /*f010*/  FMUL.FTZ R27, R32, R5 ;  /* 0x00000005201b7220 */ /* 0x000fe20000410000 */
[----:B------:R-:W-:-:S02]  /*f020*/  HADD2.F32 R35, -RZ, R33.H1_H1 ;  /* 0x30000021ff237230 */ /* 0x000fc40000004100 */
[-C--:B------:R-:W-:Y:S01]  /*f030*/  FFMA.FTZ R21, R32, R4.reuse, -R21 ;  /* 0x0000000420157223 */ /* 0x080fe20000010815 */
[----:B------:R-:W-:Y:S02]  /*f040*/  HADD2.F32 R5, -RZ, R25.H1_H1 ;  /* 0x30000019ff057230 */ /* 0x000fe40000004100 */
[----:B------:R-:W-:Y:S01]  /*f050*/  FFMA.FTZ R10, R34, R4, R27 ;  /* 0x00000004220a7223 */ /* 0x000fe2000001001b */
[----:B------:R-:W-:Y:S02]  /*f060*/  HADD2.F32 R27, -RZ, R31.H1_H1 ;  /* 0x3000001fff1b7230 */ /* 0x000fe40000004100 */
[----:B------:R-:W-:Y:S02]  /*f070*/  HADD2.F32 R25, -RZ, R25.H0_H0 ;  /* 0x20000019ff197230 */ /* 0x000fe40000004100 */
[-C--:B------:R-:W-:Y:S01]  /*f080*/  FMUL.FTZ R14, R35, R5.reuse ;  /* 0x00000005230e7220 */ /* 0x080fe20000410000 */
[----:B------:R-:W-:Y:S02]  /*f090*/  HADD2.F32 R34, -RZ, R33.H0_H0 ;  /* 0x20000021ff227230 */ /* 0x000fe40000004100 */
[----:B------:R-:W-:Y:S01]  /*f0a0*/  FMUL.FTZ R32, R27, R5 ;  /* 0x000000051b207220 */ /* 0x000fe20000410000 */
[----:B------:R-:W-:-:S02]  /*f0b0*/  HADD2.F32 R4, -RZ, R24.H1_H1 ;  /* 0x30000018ff047230 */ /* 0x000fc40000004100 */
[----:B------:R-:W-:Y:S01]  /*f0c0*/  FFMA.FTZ R27, R27, R25, -R14 ;  /* 0x000000191b1b7223 */ /* 0x000fe2000001080e */
[----:B------:R-:W-:Y:S01]  /*f0d0*/  HADD2.F32 R14, -RZ, R31.H0_H0 ;  /* 0x2000001fff0e7230 */ /* 0x000fe20000004100 */
[----:B------:R-:W-:Y:S01]  /*f0e0*/  F2FP.F16.E4M3.UNPACK_B R33, R11 ;  /* 0x0000000bff21723e */ /* 0x000fe200020006ff */
[----:B------:R-:W-:Y:S02]  /*f0f0*/  HADD2.F32 R24, -RZ, R24.H0_H0 ;  /* 0x20000018ff187230 */ /* 0x000fe40000004100 */
[----:B------:R-:W-:Y:S01]  /*f100*/  FMUL.FTZ R5, R34, R4 ;  /* 0x0000000422057220 */ /* 0x000fe20000410000 */
[----:B------:R-:W-:Y:S01]  /*f110*/  FFMA.FTZ R32, R35, R25, R32 ;  /* 0x0000001923207223 */ /* 0x000fe20000010020 */
[----:B------:R-:W-:Y:S01]  /*f120*/  F2FP.F16.E4M3.UNPACK_B R31, R20 ;  /* 0x00000014ff1f723e */ /* 0x000fe200020006ff */
[C---:B------:R-:W-:Y:S01]  /*f130*/  FMUL.FTZ R25, R14.reuse, R4 ;  /* 0x000000040e197220 */ /* 0x040fe20000410000 */
[----:B------:R-:W-:Y:S01]  /*f140*/  FFMA.FTZ R14, R14, R24, -R5 ;  /* 0x000000180e0e7223 */ /* 0x000fe20000010805 */
[----:B------:R-:W-:Y:S01]  /*f150*/  HADD2.F32 R38, -RZ, R33.H1_H1 ;  /* 0x30000021ff267230 */ /* 0x000fe20000004100 */
[----:B------:R-:W-:Y:S01]  /*f160*/  F2FP.F16.E4M3.UNPACK_B R20, R20.H1 ;  /* 0x00000014ff14723e */ /* 0x000fe200030006ff */
[----:B------:R-:W-:-:S02]  /*f170*/  HADD2.F32 R5, -RZ, R6.H1_H1 ;  /* 0x30000006ff057230 */ /* 0x000fc40000004100 */
[----:B------:R-:W-:Y:S01]  /*f180*/  FFMA.FTZ R25, R34, R24, R25 ;  /* 0x0000001822197223 */ /* 0x000fe20000010019 */
[--C-:B------:R-:W-:Y:S01]  /*f190*/  HADD2.F32 R24, -RZ, R31.reuse.H1_H1 ;  /* 0x3000001fff187230 */ /* 0x100fe20000004100 */
[----:B------:R-:W-:Y:S01]  /*f1a0*/  F2FP.SATFINITE.E4M3.F32.PACK_AB_MERGE_C R27, R32, R27, RZ ;  /* 0x0000001b201b723e */ /* 0x000fe200048070ff */
[----:B------:R-:W-:Y:S02]  /*f1b0*/  HADD2.F32 R34, -RZ, R31.H0_H0 ;  /* 0x2000001fff227230 */ /* 0x000fe40000004100 */
[-C--:B------:R-:W-:Y:S01]  /*f1c0*/  FMUL.FTZ R31, R38, R5.reuse ;  /* 0x00000005261f7220 */ /* 0x080fe20000410000 */
[----:B------:R-:W-:Y:S02]  /*f1d0*/  HADD2.F32 R6, -RZ, R6.H0_H0 ;  /* 0x20000006ff067230 */ /* 0x000fe40000004100 */
[----:B------:R-:W-:Y:S02]  /*f1e0*/  HADD2.F32 R36, -RZ, R33.H0_H0 ;  /* 0x20000021ff247230 */ /* 0x000fe40000004100 */
[----:B------:R-:W-:Y:S01]  /*f1f0*/  FMUL.FTZ R33, R24, R5 ;  /* 0x0000000518217220 */ /* 0x000fe20000410000 */
[----:B------:R-:W-:-:S02]  /*f200*/  HADD2.F32 R4, -RZ, R26.H1_H1 ;  /* 0x3000001aff047230 */ /* 0x000fc40000004100 */
[-C--:B------:R-:W-:Y:S01]  /*f210*/  FFMA.FTZ R24, R24, R6.reuse, -R31 ;  /* 0x0000000618187223 */ /* 0x080fe2000001081f */
[----:B------:R-:W-:Y:S02]  /*f220*/  HADD2.F32 R26, -RZ, R26.H0_H0 ;  /* 0x2000001aff1a7230 */ /* 0x000fe40000004100 */
[----:B------:R-:W-:Y:S01]  /*f230*/  FFMA.FTZ R33, R38, R6, R33 ;  /* 0x0000000626217223 */ /* 0x000fe20000010021 */
[--C-:B------:R-:W-:Y:S02]  /*f240*/  HADD2.F32 R35, -RZ, R20.reuse.H1_H1 ;  /* 0x30000014ff237230 */ /* 0x100fe40000004100 */
[-C--:B------:R-:W-:Y:S01]  /*f250*/  FMUL.FTZ R5, R36, R4.reuse ;  /* 0x0000000424057220 */ /* 0x080fe20000410000 */
[C---:B------:R-:W-:Y:S01]  /*f260*/  FMUL.FTZ R31, R34.reuse, R4 ;  /* 0x00000004221f7220 */ /* 0x040fe20000410000 */
[----:B------:R-:W-:Y:S01]  /*f270*/  F2FP.F16.E4M3.UNPACK_B R4, R11.H1 ;  /* 0x0000000bff04723e */ /* 0x000fe200030006ff */
[----:B------:R-:W-:Y:S02]  /*f280*/  HADD2.F32 R11, -RZ, R20.H0_H0 ;  /* 0x20000014ff0b7230 */ /* 0x000fe40000004100 */
[----:B------:R-:W-:Y:S01]  /*f290*/  FFMA.FTZ R6, R34, R26, -R5 ;  /* 0x0000001a22067223 */ /* 0x000fe20000010805 */
[----:B------:R-:W-:-:S02]  /*f2a0*/  HADD2.F32 R5, -RZ, R7.H1_H1 ;  /* 0x30000007ff057230 */ /* 0x000fc40000004100 */
[----:B------:R-:W-:Y:S01]  /*f2b0*/  FFMA.FTZ R31, R36, R26, R31 ;  /* 0x0000001a241f7223 */ /* 0x000fe2000001001f */
[--C-:B------:R-:W-:Y:S01]  /*f2c0*/  HADD2.F32 R39, -RZ, R4.reuse.H1_H1 ;  /* 0x30000004ff277230 */ /* 0x100fe20000004100 */
[----:B------:R-:W-:Y:S01]  /*f2d0*/  F2FP.SATFINITE.E4M3.F32.PACK_AB_MERGE_C R24, R33, R24, RZ ;  /* 0x000000182118723e */ /* 0x000fe200048070ff */
[----:B0-----:R-:W-:Y:S02]  /*f2e0*/  HADD2.F32 R37, -RZ, R4.H0_H0 ;  /* 0x20000004ff257230 */ /* 0x001fe40000004100 */
[-C--:B------:R-:W-:Y:S01]  /*f2f0*/  FMUL.FTZ R34, R35, R5.reuse ;  /* 0x0000000523227220 */ /* 0x080fe20000410000 */
[----:B------:R-:W-:Y:S02]  /*f300*/  HADD2.F32 R4, -RZ, R15.H1_H1 ;  /* 0x3000000fff047230 */ /* 0x000fe40000004100 */
[----:B------:R-:W-:Y:S01]  /*f310*/  FMUL.FTZ R26, R39, R5 ;  /* 0x00000005271a7220 */ /* 0x000fe20000410000 */
[----:B------:R-:W-:Y:S01]  /*f320*/  HADD2.F32 R7, -RZ, R7.H0_H0 ;  /* 0x20000007ff077230 */ /* 0x000fe20000004100 */
[----:B------:R-:W-:Y:S01]  /*f330*/  F2FP.SATFINITE.E4M3.F32.PACK_AB_MERGE_C R6, R31, R6, R24 ;  /* 0x000000061f06723e */ /* 0x000fe20004807018 */
        /* <DEDUP_REMOVED lines=8> */
[----:B------:R-:W-:Y:S02]  /*f3c0*/  F2FP.SATFINITE.E4M3.F32.PACK_AB_MERGE_C R26, R5, R26, RZ ;  /* 0x0000001a051a723e */ /* 0x000fe400048070ff */
[----:B------:R-:W-:-:S02]  /*f3d0*/  F2FP.SATFINITE.E4M3.F32.PACK_AB_MERGE_C R4, R10, R21, R4 ;  /* 0x000000150a04723e */ /* 0x000fc40004807004 */
[----:B------:R-:W-:Y:S02]  /*f3e0*/  F2FP.SATFINITE.E4M3.F32.PACK_AB_MERGE_C R5, R25, R14, R27 ;  /* 0x0000000e1905723e */ /* 0x000fe4000480701b */
[----:B------:R-:W-:-:S05]  /*f3f0*/  F2FP.SATFINITE.E4M3.F32.PACK_AB_MERGE_C R7, R20, R7, R26 ;  /* 0x000000071407723e */ /* 0x000fca000480701a */
[----:B------:R1:W-:Y:S02]  /*f400*/  STS.128 [R0+0x1e400], R4 ;  /* 0x01e4000400007388 */ /* 0x0003e40000000c00 */
.L_x_6414:
[----:B------:R-:W-:Y:S05]  /*f410*/  BSYNC B1 ;  /* 0x0000000000017941 */ /* 0x000fea0003800000 */
.L_x_6413:
[----:B------:R-:W-:Y:S05]  /*f420*/  @P1 BRA `(.L_x_6412) ;  /* 0x0000002400201947 */ /* 0x000fea0003800000 */
[----:B-1----:R-:W1:Y:S01]  /*f430*/  LDS.128 R4, [R3+0x2000] ;  /* 0x0020000003047984 */ /* 0x002e620000000c00 */
[----:B------:R-:W-:Y:S02]  /*f440*/  F2FP.F16.E4M3.UNPACK_B R26, R12 ;  /* 0x0000000cff1a723e */ /* 0x000fe400020006ff */
[----:B------:R-:W-:Y:S02]  /*f450*/  F2FP.F16.E4M3.UNPACK_B R28, R8 ;  /* 0x00000008ff1c723e */ /* 0x000fe400020006ff */
[----:B------:R-:W-:Y:S01]  /*f460*/  F2FP.F16.E4M3.UNPACK_B R12, R12.H1 ;  /* 0x0000000cff0c723e */ /* 0x000fe200030006ff */
[----:B------:R-:W-:Y:S02]  /*f470*/  HADD2.F32 R24, -RZ, R26.H1_H1 ;  /* 0x3000001aff187230 */ /* 0x000fe40000004100 */
[----:B------:R-:W-:Y:S02]  /*f480*/  HADD2.F32 R32, -RZ, R28.H1_H1 ;  /* 0x3000001cff207230 */ /* 0x000fe40000004100 */
[----:B------:R-:W-:-:S02]  /*f490*/  HADD2.F32 R26, -RZ, R26.H0_H0 ;  /* 0x2000001aff1a7230 */ /* 0x000fc40000004100 */
[----:B------:R-:W-:Y:S02]  /*f4a0*/  HADD2.F32 R28, -RZ, R28.H0_H0 ;  /* 0x2000001cff1c7230 */ /* 0x000fe40000004100 */
        /* <DEDUP_REMOVED lines=8> */
[----:B------:R-:W-:Y:S01]  /*f530*/  F2FP.F16.E4M3.UNPACK_B R15, R6.H1 ;  /* 0x00000006ff0f723e */ /* 0x000fe200030006ff */
[----:B------:R-:W-:Y:S02]  /*f540*/  HADD2.F32 R6, -RZ, R5.H1_H1 ;  /* 0x30000005ff067230 */ /* 0x000fe40000004100 */
[-C--:B------:R-:W-:Y:S01]  /*f550*/  FMUL.FTZ R21, R32, R0.reuse ;  /* 0x0000000020157220 */ /* 0x080fe20000410000 */
[C---:B------:R-:W-:Y:S01]  /*f560*/  FMUL.FTZ R25, R24.reuse, R0 ;  /* 0x0000000018197220 */ /* 0x040fe20000410000 */
[--C-:B------:R-:W-:Y:S01]  /*f570*/  HADD2.F32 R0, -RZ, R4.reuse.H1_H1 ;  /* 0x30000004ff007230 */ /* 0x100fe20000004100 */
[----:B------:R-:W-:Y:S01]  /*f580*/  F2FP.F16.E4M3.UNPACK_B R20, R7 ;  /* 0x00000007ff14723e */ /* 0x000fe200020006ff */
[-C--:B------:R-:W-:Y:S01]  /*f590*/  FFMA.FTZ R24, R24, R10.reuse, -R21 ;  /* 0x0000000a18187223 */ /* 0x080fe20000010815 */
[----:B------:R-:W-:Y:S01]  /*f5a0*/  FFMA.FTZ R27, R32, R10, R25 ;  /* 0x0000000a201b7223 */ /* 0x000fe20000010019 */
[----:B------:R-:W-:Y:S01]  /*f5b0*/  F2FP.F16.E4M3.UNPACK_B R10, R8.H1 ;  /* 0x00000008ff0a723e */ /* 0x000fe200030006ff */
[----:B------:R-:W-:-:S02]  /*f5c0*/  HADD2.F32 R4, -RZ, R4.H0_H0 ;  /* 0x20000004ff047230 */ /* 0x000fc40000004100 */
[-C--:B------:R-:W-:Y:S01]  /*f5d0*/  FMUL.FTZ R25, R26, R0.reuse ;  /* 0x000000001a197220 */ /* 0x080fe20000410000 */
[C---:B------:R-:W-:Y:S01]  /*f5e0*/  FMUL.FTZ R21, R28.reuse, R0 ;  /* 0x000000001c157220 */ /* 0x040fe20000410000 */
[----:B------:R-:W-:Y:S01]  /*f5f0*/  HADD2.F32 R5, -RZ, R5.H0_H0 ;  /* 0x20000005ff057230 */ /* 0x000fe20000004100 */
[----:B------:R-:W-:Y:S01]  /*f600*/  F2FP.F16.E4M3.UNPACK_B R7, R7.H1 ;  /* 0x00000007ff07723e */ /* 0x000fe200030006ff */
[----:B------:R-:W-:Y:S02]  /*f610*/  HADD2.F32 R33, -RZ, R10.H1_H1 ;  /* 0x3000000aff217230 */ /* 0x000fe40000004100 */
[-C--:B------:R-:W-:Y:S01]  /*f620*/  FFMA.FTZ R8, R28, R4.reuse, R25 ;  /* 0x000000041c087223 */ /* 0x080fe20000010019 */
[----:B------:R-:W-:Y:S01]  /*f630*/  FFMA.FTZ R21, R26, R4, -R21 ;  /* 0x000000041a157223 */ /* 0x000fe20000010815 */
[----:B------:R-:W-:Y:S01]  /*f640*/  HADD2.F32 R25, -RZ, R12.H1_H1 ;  /* 0x3000000cff197230 */ /* 0x000fe20000004100 */
[----:B------:R-:W-:Y:S01]  /*f650*/  F2FP.F16.E4M3.UNPACK_B R26, R9 ;  /* 0x00000009ff1a723e */ /* 0x000fe200020006ff */
[----:B------:R-:W-:Y:S01]  /*f660*/  FMUL.FTZ R4, R33, R6 ;  /* 0x0000000621047220 */ /* 0x000fe20000410000 */
[----:B------:R-:W-:Y:S01]  /*f670*/  HADD2.F32 R31, -RZ, R10.H0_H0 ;  /* 0x2000000aff1f7230 */ /* 0x000fe20000004100 */
[----:B------:R-:W-:Y:S01]  /*f680*/  F2FP.F16.E4M3.UNPACK_B R12, R13 ;  /* 0x0000000dff0c723e */ /* 0x000fe200020006ff */
[----:B------:R-:W-:-:S02]  /*f690*/  HADD2.F32 R0, -RZ, R11.H1_H1 ;  /* 0x3000000bff007230 */ /* 0x000fc40000004100 */
[C---:B------:R-:W-:Y:S01]  /*f6a0*/  FMUL.FTZ R6, R25.reuse, R6 ;  /* 0x0000000619067220 */ /* 0x040fe20000410000 */
[----:B------:R-:W-:Y:S01]  /*f6b0*/  FFMA.FTZ R10, R25, R5, -R4 ;  /* 0x00000005190a7223 */ /* 0x000fe20000010804 */
[----:B------:R-:W-:Y:S01]  /*f6c0*/  HADD2.F32 R11, -RZ, R11.H0_H0 ;  /* 0x2000000bff0b7230 */ /* 0x000fe20000004100 */
[----:B------:R-:W-:Y:S01]  /*f6d0*/  F2FP.F16.E4M3.UNPACK_B R9, R9.H1 ;  /* 0x00000009ff09723e */ /* 0x000fe200030006ff */
[-C--:B------:R-:W-:Y:S01]  /*f6e0*/  FMUL.FTZ R4, R31, R0.reuse ;  /* 0x000000001f047220 */ /* 0x080fe20000410000 */
[----:B------:R-:W-:Y:S01]  /*f6f0*/  FMUL.FTZ R0, R29, R0 ;  /* 0x000000001d007220 */ /* 0x000fe20000410000 */
[----:B------:R-:W-:Y:S01]  /*f700*/  FFMA.FTZ R25, R33, R5, R6 ;  /* 0x0000000521197223 */ /* 0x000fe20000010006 */
[----:B------:R-:W-:Y:S02]  /*f710*/  HADD2.F32 R28, -RZ, R12.H0_H0 ;  /* 0x2000000cff1c7230 */ /* 0x000fe40000004100 */
[----:B------:R-:W-:Y:S01]  /*f720*/  FFMA.FTZ R5, R29, R11, -R4 ;  /* 0x0000000b1d057223 */ /* 0x000fe20000010804 */
[----:B------:R-:W-:-:S02]  /*f730*/  HADD2.F32 R29, -RZ, R26.H1_H1 ;  /* 0x3000001aff1d7230 */ /* 0x000fc40000004100 */
[----:B------:R-:W-:Y:S01]  /*f740*/  FFMA.FTZ R6, R31, R11, R0 ;  /* 0x0000000b1f067223 */ /* 0x000fe20000010000 */
[--C-:B------:R-:W-:Y:S01]  /*f750*/  HADD2.F32 R4, -RZ, R15.reuse.H1_H1 ;  /* 0x3000000fff047230 */ /* 0x100fe20000004100 */
[----:B------:R-:W-:Y:S01]  /*f760*/  F2FP.SATFINITE.E4M3.F32.PACK_AB_MERGE_C R10, R25, R10, RZ ;  /* 0x0000000a190a723e */ /* 0x000fe200048070ff */
[----:B------:R-:W-:Y:S02]  /*f770*/  HADD2.F32 R11, -RZ, R12.H1_H1 ;  /* 0x3000000cff0b7230 */ /* 0x000fe40000004100 */
[----:B------:R-:W-:Y:S02]  /*f780*/  HADD2.F32 R15, -RZ, R15.H0_H0 ;  /* 0x2000000fff0f7230 */ /* 0x000fe40000004100 */
[-C--:B------:R-:W-:Y:S01]  /*f790*/  FMUL.FTZ R12, R29, R4.reuse ;  /* 0x000000041d0c7220 */ /* 0x080fe20000410000 */
[----:B------:R-:W-:Y:S02]  /*f7a0*/  HADD2.F32 R32, -RZ, R26.H0_H0 ;  /* 0x2000001aff207230 */ /* 0x000fe40000004100 */
[C---:B------:R-:W-:Y:S01]  /*f7b0*/  FMUL.FTZ R4, R11.reuse, R4 ;  /* 0x000000040b047220 */ /* 0x040fe20000410000 */
[--C-:B------:R-:W-:Y:S01]  /*f7c0*/  HADD2.F32 R0, -RZ, R14.reuse.H1_H1 ;  /* 0x3000000eff007230 */ /* 0x100fe20000004100 */
[----:B------:R-:W-:Y:S01]  /*f7d0*/  F2FP.F16.E4M3.UNPACK_B R26, R13.H1 ;  /* 0x0000000dff1a723e */ /* 0x000fe200030006ff */
[----:B------:R-:W-:Y:S01]  /*f7e0*/  FFMA.FTZ R12, R11, R15, -R12 ;  /* 0x0000000f0b0c7223 */ /* 0x000fe2000001080c */
[----:B------:R-:W-:-:S02]  /*f7f0*/  HADD2.F32 R14, -RZ, R14.H0_H0 ;  /* 0x2000000eff0e7230 */ /* 0x000fc40000004100 */
[----:B------:R-:W-:Y:S01]  /*f800*/  FFMA.FTZ R15, R29, R15, R4 ;  /* 0x0000000f1d0f7223 */ /* 0x000fe20000010004 */
[-C--:B------:R-:W-:Y:S01]  /*f810*/  FMUL.FTZ R11, R32, R0.reuse ;  /* 0x00000000200b7220 */ /* 0x080fe20000410000 */
[----:B------:R-:W-:Y:S01]  /*f820*/  FMUL.FTZ R13, R28, R0 ;  /* 0x000000001c0d7220 */ /* 0x000fe20000410000 */
[----:B------:R-:W-:Y:S01]  /*f830*/  HADD2.F32 R31, -RZ, R9.H1_H1 ;  /* 0x30000009ff1f7230 */ /* 0x000fe20000004100 */
[----:B------:R-:W-:Y:S01]  /*f840*/  F2FP.SATFINITE.E4M3.F32.PACK_AB_MERGE_C R5, R6, R5, R10 ;  /* 0x000000050605723e */ /* 0x000fe2000480700a */
[----:B------:R-:W-:Y:S02]  /*f850*/  HADD2.F32 R4, -RZ, R7.H1_H1 ;  /* 0x30000007ff047230 */ /* 0x000fe40000004100 */
[-C--:B------:R-:W-:Y:S01]  /*f860*/  FFMA.FTZ R11, R28, R14.reuse, -R11 ;  /* 0x0000000e1c0b7223 */ /* 0x080fe2000001080b */
[--C-:B------:R-:W-:Y:S02]  /*f870*/  HADD2.F32 R29, -RZ, R26.reuse.H1_H1 ;  /* 0x3000001aff1d7230 */ /* 0x100fe40000004100 */
[----:B------:R-:W-:Y:S01]  /*f880*/  FFMA.FTZ R14, R32, R14, R13 ;  /* 0x0000000e200e7223 */ /* 0x000fe2000001000d */
[----:B------:R-:W-:-:S02]  /*f890*/  HADD2.F32 R28, -RZ, R26.H0_H0 ;  /* 0x2000001aff1c7230 */ /* 0x000fc40000004100 */
[-C--:B------:R-:W-:Y:S01]  /*f8a0*/  FMUL.FTZ R26, R31, R4.reuse ;  /* 0x000000041f1a7220 */ /* 0x080fe20000410000 */
[----:B------:R-:W-:Y:S02]  /*f8b0*/  HADD2.F32 R32, -RZ, R9.H0_H0 ;  /* 0x20000009ff207230 */ /* 0x000fe40000004100 */
[----:B------:R-:W-:Y:S01]  /*f8c0*/  FMUL.FTZ R4, R29, R4 ;  /* 0x000000041d047220 */ /* 0x000fe20000410000 */
[--C-:B------:R-:W-:Y:S01]  /*f8d0*/  HADD2.F32 R0, -RZ, R20.reuse.H1_H1 ;  /* 0x30000014ff007230 */ /* 0x100fe20000004100 */
[----:B------:R-:W-:Y:S01]  /*f8e0*/  F2FP.SATFINITE.E4M3.F32.PACK_AB_MERGE_C R12, R15, R12, RZ ;  /* 0x0000000c0f0c723e */ /* 0x000fe200048070ff */
        /* <DEDUP_REMOVED lines=11> */
[----:B------:R-:W-:Y:S02]  /*f9a0*/  F2FP.SATFINITE.E4M3.F32.PACK_AB_MERGE_C R6, R14, R11, R12 ;  /* 0x0000000b0e06723e */ /* 0x000fe4000480700c */
[----:B------:R-:W-:-:S05]  /*f9b0*/  F2FP.SATFINITE.E4M3.F32.PACK_AB_MERGE_C R7, R20, R7, R26 ;  /* 0x000000071407723e */ /* 0x000fca000480701a */
[----:B------:R2:W-:Y:S01]  /*f9c0*/  STS.128 [R3+0x2000], R4 ;  /* 0x0020000403007388 */ /* 0x0005e20000000c00 */
[----:B------:R-:W-:Y:S05]  /*f9d0*/  BRA `(.L_x_6412) ;  /* 0x0000001c00b47947 */ /* 0x000fea0003800000 */
.L_x_6402:
[----:B------:R-:W-:-:S03]  /*f9e0*/  UMOV UR4, 0xffffffff ;  /* 0xffffffff00047882 */ /* 0x000fc60000000000 */
[----:B------:R-:W-:Y:S05]  /*f9f0*/  BRA.DIV UR4, `(.L_x_6415) ;  /* 0x0000016e04987947 */ /* 0x000fea000b800000 */
[----:B------:R0:W2:Y:S04]  /*fa00*/  SHFL.IDX PT, R21, R24, RZ, 0x1c1f ;  /* 0x001c1fff18157589 */ /* 0x0000a800000e0000 */
[----:B-1----:R0:W1:Y:S04]  /*fa10*/  SHFL.IDX PT, R14, R28, RZ, 0x1c1f ;  /* 0x001c1fff1c0e7589 */ /* 0x00206800000e0000 */
[----:B------:R0:W3:Y:S04]  /*fa20*/  SHFL.IDX PT, R3, R26, RZ, 0x1c1f ;  /* 0x001c1fff1a037589 */ /* 0x0000e800000e0000 */
[----:B------:R0:W4:Y:S02]  /*fa30*/  SHFL.IDX PT, R25, R27, RZ, 0x1c1f ;  /* 0x001c1fff1b197589 */ /* 0x00012400000e0000 */
.L_x_6622:
        /* <DEDUP_REMOVED lines=19> */
.L_x_6417:
[----:B------:R-:W-:Y:S05]  /*fb70*/  BSYNC B1 ;  /* 0x0000000000017941 */ /* 0x000fea0003800000 */
.L_x_6416:
[----:B------:R-:W2:Y:S01]  /*fb80*/  LDL R0, [R1+0xb4] ;  /* 0x0000b40001007983 */ /* 0x000ea20000100800 */
[----:B---3-5:R-:W-:Y:S01]  /*fb90*/  LOP3.LUT R3, R4, 0xff, RZ, 0xc0, !PT ;  /* 0x000000ff04037812 */ /* 0x028fe200078ec0ff */
[----:B------:R-:W-:Y:S01]  /*fba0*/  IMAD R26, R121, -0x80, R26 ;  /* 0xffffff80791a7824 */ /* 0x000fe200078e021a */
[----:B0-----:R-:W-:Y:S01]  /*fbb0*/  SHF.R.U32.HI R15, RZ, 0x8, R5 ;  /* 0x00000008ff0f7819 */ /* 0x001fe20000011605 */
[----:B------:R-:W-:Y:S01]  /*fbc0*/  VIADD R32, R228, 0x40 ;  /* 0x00000040e4207836 */ /* 0x000fe20000000000 */
[----:B------:R-:W-:Y:S01]  /*fbd0*/  LOP3.LUT R24, R8, 0xff, RZ, 0xc0, !PT ;  /* 0x000000ff08187812 */ /* 0x000fe200078ec0ff */
[----:B------:R-:W-:Y:S01]  /*fbe0*/  BSSY B1, `(.L_x_6418) ;  /* 0x0000043000017945 */ /* 0x000fe20003800000 */
[----:B------:R-:W-:Y:S02]  /*fbf0*/  LOP3.LUT R12, R5, 0xff, RZ, 0xc0, !PT ;  /* 0x000000ff050c7812 */ /* 0x000fe400078ec0ff */
[----:B----4-:R-:W-:Y:S02]  /*fc00*/  SHF.R.U32.HI R25, RZ, 0x8, R7 ;  /* 0x00000008ff197819 */ /* 0x010fe40000011607 */
[----:B------:R-:W-:-:S02]  /*fc10*/  LOP3.LUT R15, R15, 0xff, RZ, 0xc0, !PT ;  /* 0x000000ff0f0f7812 */ /* 0x000fc400078ec0ff */
[----:B-1----:R-:W-:Y:S02]  /*fc20*/  LOP3.LUT R14, R6, 0xff, RZ, 0xc0, !PT ;  /* 0x000000ff060e7812 */ /* 0x002fe400078ec0ff */
[----:B------:R-:W-:Y:S02]  /*fc30*/  LOP3.LUT R20, R7, 0xff, RZ, 0xc0, !PT ;  /* 0x000000ff07147812 */ /* 0x000fe400078ec0ff */
[----:B------:R-:W-:Y:S02]  /*fc40*/  LOP3.LUT R25, R25, 0xff, RZ, 0xc0, !PT ;  /* 0x000000ff19197812 */ /* 0x000fe400078ec0ff */
[----:B------:R-:W-:Y:S02]  /*fc50*/  PRMT R12, R15, 0x7604, R12 ;  /* 0x000076040f0c7816 */ /* 0x000fe4000000000c */
[----:B------:R-:W-:Y:S02]  /*fc60*/  SHF.R.U32.HI R15, RZ, 0x8, R9 ;  /* 0x00000008ff0f7819 */ /* 0x000fe40000011609 */
[----:B------:R-:W-:-:S02]  /*fc70*/  PRMT R20, R25, 0x7604, R20 ;  /* 0x0000760419147816 */ /* 0x000fc40000000014 */
[----:B------:R-:W-:Y:S02]  /*fc80*/  LOP3.LUT R15, R15, 0xff, RZ, 0xc0, !PT ;  /* 0x000000ff0f0f7812 */ /* 0x000fe400078ec0ff */
[--C-:B------:R-:W-:Y:S02]  /*fc90*/  SHF.R.U32.HI R28, RZ, 0x8, R11.reuse ;  /* 0x00000008ff1c7819 */ /* 0x100fe4000001160b */
[----:B------:R-:W-:Y:S02]  /*fca0*/  SHF.R.U32.HI R33, RZ, 0x10, R11 ;  /* 0x00000010ff217819 */ /* 0x000fe4000001160b */
[----:B------:R-:W-:Y:S02]  /*fcb0*/  SHF.R.U32.HI R29, RZ, 0x10, R9 ;  /* 0x00000010ff1d7819 */ /* 0x000fe40000011609 */
[----:B------:R-:W-:Y:S01]  /*fcc0*/  VIMNMX R37, R26, 0x80, PT ;  /* 0x000000801a257848 */ /* 0x000fe20003fe0100 */
[----:B------:R-:W-:Y:S01]  /*fcd0*/  IMAD.U32 R33, R33, 0x10000, RZ ;  /* 0x0001000021217824 */ /* 0x000fe200078e00ff */
[----:B------:R-:W-:-:S02]  /*fce0*/  SHF.L.U32 R29, R29, 0x10, RZ ;  /* 0x000000101d1d7819 */ /* 0x000fc400000006ff */
[----:B--2---:R-:W-:Y:S02]  /*fcf0*/  R2UR UR5, R0 ;  /* 0x00000000000572ca */ /* 0x004fe400000e0000 */
[----:B------:R-:W-:-:S04]  /*fd00*/  SHF.R.U32.HI R0, RZ, 0x8, R4 ;  /* 0x00000008ff007819 */ /* 0x000fc80000011604 */
[----:B------:R-:W-:-:S04]  /*fd10*/  LOP3.LUT R0, R0, 0xff, RZ, 0xc0, !PT ;  /* 0x000000ff00007812 */ /* 0x000fc800078ec0ff */
[----:B------:R-:W-:Y:S02]  /*fd20*/  PRMT R13, R0, 0x7604, R3 ;  /* 0x00007604000d7816 */ /* 0x000fe40000000003 */
[----:B------:R-:W-:Y:S01]  /*fd30*/  SHF.R.U32.HI R3, RZ, 0x8, R8 ;  /* 0x00000008ff037819 */ /* 0x000fe20000011608 */
[----:B------:R-:W-:Y:S01]  /*fd40*/  ULEA.HI UR4, UR5, UR5, URZ, 0x1 ;  /* 0x0000000505047291 */ /* 0x000fe2000f8f083f */
[----:B------:R-:W-:Y:S02]  /*fd50*/  SHF.R.U32.HI R0, RZ, 0x8, R6 ;  /* 0x00000008ff007819 */ /* 0x000fe40000011606 */
[----:B------:R-:W-:Y:S01]  /*fd60*/  LOP3.LUT R3, R3, 0xff, RZ, 0xc0, !PT ;  /* 0x000000ff03037812 */ /* 0x000fe200078ec0ff */
[----:B------:R-:W-:Y:S01]  /*fd70*/  ULOP3.LUT UR4, UR4, 0xfffffffe, URZ, 0xc0, !UPT ;  /* 0xfffffffe04047892 */ /* 0x000fe2000f8ec03f */
[----:B------:R-:W-:Y:S02]  /*fd80*/  LOP3.LUT R21, R0, 0xff, RZ, 0xc0, !PT ;  /* 0x000000ff00157812 */ /* 0x000fe400078ec0ff */
[----:B------:R-:W-:Y:S01]  /*fd90*/  PRMT R27, R3, 0x7604, R24 ;  /* 0x00007604031b7816 */ /* 0x000fe20000000018 */
[----:B------:R-:W-:Y:S01]  /*fda0*/  UIADD3 UR4, UR5, -UR4, URZ ;  /* 0x8000000405047290 */ /* 0x000fe2000fffe03f */
[----:B------:R-:W0:Y:S01]  /*fdb0*/  LDC R3, c[0x0][0x3f4] ;  /* 0x0000fd00ff037b82 */ /* 0x000e220000000800 */
[----:B------:R-:W-:-:S02]  /*fdc0*/  SHF.R.U32.HI R0, RZ, 0x8, R10 ;  /* 0x00000008ff007819 */ /* 0x000fc4000001160a */
[----:B------:R-:W-:Y:S02]  /*fdd0*/  PRMT R21, R21, 0x7604, R14 ;  /* 0x0000760415157816 */ /* 0x000fe4000000000e */
[----:B------:R-:W-:Y:S01]  /*fde0*/  IMAD.U32 R35, RZ, RZ, UR4 ;  /* 0x00000004ff237e24 */ /* 0x000fe2000f8e00ff */
[----:B------:R-:W-:Y:S02]  /*fdf0*/  LOP3.LUT R14, R9, 0xff, RZ, 0xc0, !PT ;  /* 0x000000ff090e7812 */ /* 0x000fe400078ec0ff */
[----:B------:R-:W-:Y:S02]  /*fe00*/  LOP3.LUT R24, R10, 0xff, RZ, 0xc0, !PT ;  /* 0x000000ff0a187812 */ /* 0x000fe400078ec0ff */
[----:B------:R-:W-:Y:S02]  /*fe10*/  SHF.L.U32 R35, R35, 0x1f, RZ ;  /* 0x0000001f23237819 */ /* 0x000fe400000006ff */
[----:B------:R-:W-:Y:S02]  /*fe20*/  LOP3.LUT R25, R0, 0xff, RZ, 0xc0, !PT ;  /* 0x000000ff00197812 */ /* 0x000fe400078ec0ff */
[----:B------:R-:W1:Y:S01]  /*fe30*/  SYNCS.PHASECHK.TRANS64.TRYWAIT P1, [R16+URZ+0x2e800], R35 ;  /* 0x02e80023100075a7 */ /* 0x000e62000802017f */
        /* <DEDUP_REMOVED lines=8> */
[----:B------:R-:W-:-:S02]  /*fec0*/  LOP3.LUT R13, R13, 0xff0000, R4, 0xf8, !PT ;  /* 0x00ff00000d0d7812 */ /* 0x000fc400078ef804 */
[----:B------:R-:W-:Y:S01]  /*fed0*/  LOP3.LUT R33, R0, 0xff0000, R33, 0xf8, !PT ;  /* 0x00ff000000217812 */ /* 0x000fe200078ef821 */
[----:B------:R-:W-:Y:S01]  /*fee0*/  IMAD.U32 R25, R25, 0x10000, RZ ;  /* 0x0001000019197824 */ /* 0x000fe200078e00ff */
[----:B------:R-:W-:Y:S02]  /*fef0*/  LOP3.LUT R15, R12, 0xff0000, R15, 0xf8, !PT ;  /* 0x00ff00000c0f7812 */ /* 0x000fe400078ef80f */
[----:B------:R-:W-:Y:S02]  /*ff00*/  LOP3.LUT R0, R13, 0xff000000, R4, 0xf8, !PT ;  /* 0xff0000000d007812 */ /* 0x000fe400078ef804 */
[----:B0-----:R-:W-:Y:S02]  /*ff10*/  ISETP.GE.AND P0, PT, R18, R3, PT ;  /* 0x000000031200720c */ /* 0x001fe40003f06270 */
[----:B------:R-:W-:Y:S02]  /*ff20*/  LOP3.LUT R12, R15, 0xff000000, R5, 0xf8, !PT ;  /* 0xff0000000f0c7812 */ /* 0x000fe400078ef805 */
[----:B------:R-:W-:-:S02]  /*ff30*/  LOP3.LUT R13, R21, 0xff0000, R6, 0xf8, !PT ;  /* 0x00ff0000150d7812 */ /* 0x000fc400078ef806 */
[----:B------:R-:W-:Y:S02]  /*ff40*/  LOP3.LUT R25, R20, 0xff0000, R25, 0xf8, !PT ;  /* 0x00ff000014197812 */ /* 0x000fe400078ef819 */
[----:B------:R-:W-:Y:S02]  /*ff50*/  LOP3.LUT R29, R14, 0xff0000, R29, 0xf8, !PT ;  /* 0x00ff00000e1d7812 */ /* 0x000fe400078ef81d */
[----:B------:R-:W-:Y:S02]  /*ff60*/  LOP3.LUT R15, R27, 0xff0000, R8, 0xf8, !PT ;  /* 0x00ff00001b0f7812 */ /* 0x000fe400078ef808 */
[----:B------:R-:W-:Y:S02]  /*ff70*/  LOP3.LUT R21, R31, 0xff0000, R10, 0xf8, !PT ;  /* 0x00ff00001f157812 */ /* 0x000fe400078ef80a */
[-C--:B------:R-:W-:Y:S02]  /*ff80*/  ISETP.GE.OR P2, PT, R228, R37.reuse, P0 ;  /* 0x00000025e400720c */ /* 0x080fe40000746670 */
[----:B------:R-:W-:-:S02]  /*ff90*/  ISETP.GE.OR P0, PT, R32, R37, P0 ;  /* 0x000000252000720c */ /* 0x000fc40000706670 */
[----:B------:R-:W-:Y:S02]  /*ffa0*/  LOP3.LUT R13, R13, 0xff000000, R6, 0xf8, !PT ;  /* 0xff0000000d0d7812 */ /* 0x000fe400078ef806 */
[----:B------:R-:W-:Y:S02]  /*ffb0*/  LOP3.LUT R14, R25, 0xff000000, R7, 0xf8, !PT ;  /* 0xff000000190e7812 */ /* 0x000fe400078ef807 */
[----:B------:R-:W-:Y:S02]  /*ffc0*/  LOP3.LUT R15, R15, 0xff000000, R8, 0xf8, !PT ;  /* 0xff0000000f0f7812 */ /* 0x000fe400078ef808 */
[----:B------:R-:W-:Y:S02]  /*ffd0*/  LOP3.LUT R20, R29, 0xff000000, R9, 0xf8, !PT ;  /* 0xff0000001d147812 */ /* 0x000fe400078ef809 */
[----:B------:R-:W-:Y:S02]  /*ffe0*/  LOP3.LUT R21, R21, 0xff000000, R10, 0xf8, !PT ;  /* 0xff00000015157812 */ /* 0x000fe400078ef80a */
[----:B------:R-:W-:Y:S01]  /*fff0*/  LOP3.LUT R24, R33, 0xff000000, R11, 0xf8, !PT ;  /* 0xff00000021187812 */ /* 0x000fe200078ef80b */
[----:B-1----:R-:W-:Y:S06]  /*10000*/  @!P1 BRA `(.L_x_6419) ;  /* 0x0000016800849947 */ /* 0x002fec0003800000 */
.L_x_6623:
[----:B------:R-:W-:Y:S05]  /*10010*/  BSYNC B1 ;  /* 0x0000000000017941 */ /* 0x000fea0003800000 */
.L_x_6418:
[----:B------:R-:W-:Y:S04]  /*10020*/  BSSY B1, `(.L_x_6420) ;  /* 0x00000c6000017945 */ /* 0x000fe80003800000 */
[----:B------:R-:W-:Y:S05]  /*10030*/  @P2 BRA `(.L_x_6421) ;  /* 0x0000000c00102947 */ /* 0x000fea0003800000 */
[----:B------:R-:W1:Y:S01]  /*10040*/  S2R R5, SR_TID.X ;  /* 0x0000000000057919 */ /* 0x000e620000002100 */
[----:B------:R-:W-:Y:S01]  /*10050*/  IMAD.SHL.U32 R4, R229, 0x80, RZ ;  /* 0x00000080e5047824 */ /* 0x000fe200078e00ff */
[----:B------:R-:W-:Y:S02]  /*10060*/  F2FP.F16.E4M3.UNPACK_B R38, R0.H1 ;  /* 0x00000000ff26723e */ /* 0x000fe400030006ff */
[-C--:B------:R-:W-:Y:S02]  /*10070*/  F2FP.F16.E4M3.UNPACK_B R42, R15.reuse.H1 ;  /* 0x0000000fff2a723e */ /* 0x080fe400030006ff */
[----:B------:R-:W-:Y:S01]  /*10080*/  LOP3.LUT R6, R4, 0x380, RZ, 0xc0, !PT ;  /* 0x0000038004067812 */ /* 0x000fe200078ec0ff */
[----:B------:R-:W-:Y:S01]  /*10090*/  HADD2.F32 R39, -RZ, R38.H0_H0 ;  /* 0x20000026ff277230 */ /* 0x000fe20000004100 */
[----:B------:R-:W-:Y:S01]  /*100a0*/  F2FP.F16.E4M3.UNPACK_B R41, R15 ;  /* 0x0000000fff29723e */ /* 0x000fe200020006ff */
[----:B------:R-:W-:Y:S01]  /*100b0*/  HADD2.F32 R40, -RZ, R42.H0_H0 ;  /* 0x2000002aff287230 */ /* 0x000fe20000004100 */
[----:B------:R-:W-:-:S02]  /*100c0*/  LOP3.LUT R4, R6, 0x70, R18, 0xf8, !PT ;  /* 0x0000007006047812 */ /* 0x000fc400078ef812 */
[----:B------:R-:W-:-:S04]  /*100d0*/  SHF.R.U32.HI R9, RZ, 0x3, R6 ;  /* 0x00000003ff097819 */ /* 0x000fc80000011606 */
[----:B------:R-:W-:Y:S01]  /*100e0*/  LOP3.LUT R25, R4, R9, RZ, 0x3c, !PT ;  /* 0x0000000904197212 */ /* 0x000fe200078e3cff */
[----:B-1----:R-:W-:-:S05]  /*100f0*/  VIADD R5, R5, 0xffffff80 ;  /* 0xffffff8005057836 */ /* 0x002fca0000000000 */
[----:B------:R-:W-:-:S04]  /*10100*/  SHF.R.S32.HI R8, RZ, 0x1f, R5 ;  /* 0x0000001fff087819 */ /* 0x000fc80000011405 */
[----:B------:R-:W-:Y:S01]  /*10110*/  LEA.HI R8, R8, R5, RZ, 0x5 ;  /* 0x0000000508087211 */ /* 0x000fe200078f28ff */
[----:B------:R-:W-:-:S04]  /*10120*/  IMAD.IADD R5, R18, 0x1, R3 ;  /* 0x0000000112057824 */ /* 0x000fc800078e0203 */
[----:B------:R-:W-:Y:S01]  /*10130*/  IMAD.SHL.U32 R8, R8, 0x20, RZ ;  /* 0x0000002008087824 */ /* 0x000fe200078e00ff */
[----:B------:R-:W-:-:S04]  /*10140*/  LOP3.LUT R5, R6, 0x70, R5, 0xf8, !PT ;  /* 0x0000007006057812 */ /* 0x000fc800078ef805 */
[----:B------:R-:W-:Y:S02]  /*10150*/  LOP3.LUT R8, R8, 0xfffffc00, RZ, 0xc0, !PT ;  /* 0xfffffc0008087812 */ /* 0x000fe400078ec0ff */
[----:B------:R-:W-:Y:S02]  /*10160*/  LOP3.LUT R9, R5, R9, RZ, 0x3c, !PT ;  /* 0x0000000905097212 */ /* 0x000fe400078e3cff */
[C-C-:B------:R-:W-:Y:S02]  /*10170*/  IADD3 R25, R16.reuse, R25, R8.reuse ;  /* 0x0000001910197210 */ /* 0x140fe40007ffe008 */
[----:B------:R-:W-:-:S03]  /*10180*/  IADD3 R26, R16, R9, R8 ;  /* 0x00000009101a7210 */ /* 0x000fc60007ffe008 */
[----:B------:R-:W1:Y:S04]  /*10190*/  LDS.128 R4, [R25+0x1c400] ;  /* 0x01c4000019047984 */ /* 0x000e680000000c00 */
[----:B------:R-:W2:Y:S01]  /*101a0*/  LDS.128 R8, [R26+0x1c400] ;  /* 0x01c400001a087984 */ /* 0x000ea20000000c00 */
[-C--:B-1----:R-:W-:Y:S02]  /*101b0*/  F2FP.F16.E4M3.UNPACK_B R27, R4.reuse ;  /* 0x00000004ff1b723e */ /* 0x082fe400020006ff */
[----:B------:R-:W-:Y:S02]  /*101c0*/  F2FP.F16.E4M3.UNPACK_B R4, R4.H1 ;  /* 0x00000004ff04723e */ /* 0x000fe400030006ff */
[----:B--2---:R-:W-:Y:S02]  /*101d0*/  F2FP.F16.E4M3.UNPACK_B R33, R8.H1 ;  /* 0x00000008ff21723e */ /* 0x004fe400030006ff */
[----:B------:R-:W-:-:S02]  /*101e0*/  F2FP.F16.E4M3.UNPACK_B R28, R5 ;  /* 0x00000005ff1c723e */ /* 0x000fc400020006ff */
[----:B------:R-:W-:Y:S01]  /*101f0*/  F2FP.F16.E4M3.UNPACK_B R29, R5.H1 ;  /* 0x00000005ff1d723e */ /* 0x000fe200030006ff */
[--C-:B------:R-:W-:Y:S01]  /*10200*/  HADD2.F32 R34, -RZ, R33.reuse.H0_H0 ;  /* 0x20000021ff227230 */ /* 0x100fe20000004100 */
[-C--:B0-----:R-:W-:Y:S01]  /*10210*/  F2FP.F16.E4M3.UNPACK_B R35, R9.reuse ;  /* 0x00000009ff23723e */ /* 0x081fe200020006ff */
[----:B------:R-:W-:Y:S01]  /*10220*/  HADD2.F32 R5, -RZ, R4.H0_H0 ;  /* 0x20000004ff057230 */ /* 0x000fe20000004100 */
[----:B------:R-:W-:Y:S01]  /*10230*/  F2FP.F16.E4M3.UNPACK_B R36, R9.H1 ;  /* 0x00000009ff24723e */ /* 0x000fe200030006ff */
[----:B------:R-:W-:Y:S02]  /*10240*/  HADD2.F32 R33, -RZ, R33.H1_H1 ;  /* 0x30000021ff217230 */ /* 0x000fe40000004100 */
[CC--:B------:R-:W-:Y:S01]  /*10250*/  FMUL.FTZ R9, R34.reuse, R39.reuse ;  /* 0x0000002722097220 */ /* 0x0c0fe20000410000 */
[----:B------:R-:W-:Y:S01]  /*10260*/  FMUL.FTZ R44, R34, R40 ;  /* 0x00000028222c7220 */ /* 0x000fe20000410000 */
[----:B------:R-:W-:Y:S02]  /*10270*/  F2FP.F16.E4M3.UNPACK_B R8, R8 ;  /* 0x00000008ff08723e */ /* 0x000fe400020006ff */
[C---:B------:R-:W-:Y:S01]  /*10280*/  FFMA.FTZ R46, R5.reuse, R40, R9 ;  /* 0x00000028052e7223 */ /* 0x040fe20000010009 */
[----:B------:R-:W-:Y:S01]  /*10290*/  FFMA.FTZ R45, R5, R39, -R44 ;  /* 0x00000027052d7223 */ /* 0x000fe2000001082c */
        /* <DEDUP_REMOVED lines=11> */
[----:B------:R-:W-:Y:S01]  /*10350*/  FMUL.FTZ R33, R9, R42 ;  /* 0x0000002a09217220 */ /* 0x000fe20000410000 */
[----:B------:R-:W-:Y:S02]  /*10360*/  HADD2.F32 R4, -RZ, R27.H0_H0 ;  /* 0x2000001bff047230 */ /* 0x000fe40000004100 */
[C---:B------:R-:W-:Y:S01]  /*10370*/  FFMA.FTZ R47, R5.reuse, R44, R43 ;  /* 0x0000002c052f7223 */ /* 0x040fe2000001002b */
[----:B------:R-:W-:Y:S01]  /*10380*/  FFMA.FTZ R48, R5, R40, -R48 ;  /* 0x0000002805307223 */ /* 0x000fe20000010830 */
[----:B------:R-:W-:Y:S01]  /*10390*/  FMUL.FTZ R9, R9, R39 ;  /* 0x0000002709097220 */ /* 0x000fe20000410000 */
[----:B------:R-:W-:-:S02]  /*103a0*/  HADD2.F32 R5, -RZ, R36.H0_H0 ;  /* 0x20000024ff057230 */ /* 0x000fc40000004100 */
[C---:B------:R-:W-:Y:S01]  /*103b0*/  FFMA.FTZ R43, R4.reuse, R39, -R33 ;  /* 0x00000027042b7223 */ /* 0x040fe20000010821 */
[----:B------:R-:W-:Y:S01]  /*103c0*/  F2FP.F16.E4M3.UNPACK_B R39, R20.H1 ;  /* 0x00000014ff27723e */ /* 0x000fe200030006ff */
[----:B------:R-:W-:Y:S01]  /*103d0*/  FFMA.FTZ R42, R4, R42, R9 ;  /* 0x0000002a042a7223 */ /* 0x000fe20000010009 */
[----:B------:R-:W-:Y:S01]  /*103e0*/  F2FP.F16.E4M3.UNPACK_B R9, R12.H1 ;  /* 0x0000000cff09723e */ /* 0x000fe200030006ff */
[----:B------:R-:W-:Y:S01]  /*103f0*/  HADD2.F32 R41, -RZ, R41.H1_H1 ;  /* 0x30000029ff297230 */ /* 0x000fe20000004100 */
[-C--:B------:R-:W-:Y:S01]  /*10400*/  F2FP.F16.E4M3.UNPACK_B R31, R6.reuse ;  /* 0x00000006ff1f723e */ /* 0x080fe200020006ff */
[----:B------:R-:W-:Y:S01]  /*10410*/  HADD2.F32 R40, -RZ, R39.H0_H0 ;  /* 0x20000027ff287230 */ /* 0x000fe20000004100 */
[----:B------:R-:W-:Y:S01]  /*10420*/  F2FP.F16.E4M3.UNPACK_B R6, R6.H1 ;  /* 0x00000006ff06723e */ /* 0x000fe200030006ff */
[----:B------:R-:W-:Y:S01]  /*10430*/  HADD2.F32 R8, -RZ, R8.H1_H1 ;  /* 0x30000008ff087230 */ /* 0x000fe20000004100 */
[----:B------:R-:W-:Y:S01]  /*10440*/  F2FP.F16.E4M3.UNPACK_B R34, R11 ;  /* 0x0000000bff22723e */ /* 0x000fe200020006ff */
[----:B------:R-:W-:-:S02]  /*10450*/  HADD2.F32 R38, -RZ, R38.H1_H1 ;  /* 0x30000026ff267230 */ /* 0x000fc40000004100 */
[C---:B------:R-:W-:Y:S01]  /*10460*/  FMUL.FTZ R49, R5.reuse, R40 ;  /* 0x0000002805317220 */ /* 0x040fe20000410000 */
[----:B------:R-:W-:Y:S02]  /*10470*/  HADD2.F32 R33, -RZ, R9.H0_H0 ;  /* 0x20000009ff217230 */ /* 0x000fe40000004100 */
[C---:B------:R-:W-:Y:S01]  /*10480*/  FMUL.FTZ R44, R8.reuse, R41 ;  /* 0x00000029082c7220 */ /* 0x040fe20000410000 */
[----:B------:R-:W-:Y:S02]  /*10490*/  HADD2.F32 R4, -RZ, R29.H0_H0 ;  /* 0x2000001dff047230 */ /* 0x000fe40000004100 */
[----:B------:R-:W-:Y:S01]  /*104a0*/  FMUL.FTZ R8, R8, R38 ;  /* 0x0000002608087220 */ /* 0x000fe20000410000 */
[----:B------:R-:W-:Y:S02]  /*104b0*/  HADD2.F32 R27, -RZ, R27.H1_H1 ;  /* 0x3000001bff1b7230 */ /* 0x000fe40000004100 */
[----:B------:R-:W-:Y:S01]  /*104c0*/  FMUL.FTZ R5, R5, R33 ;  /* 0x0000002105057220 */ /* 0x000fe20000410000 */
[----:B------:R-:W-:-:S02]  /*104d0*/  HADD2.F32 R39, -RZ, R39.H1_H1 ;  /* 0x30000027ff277230 */ /* 0x000fc40000004100 */
[C---:B------:R-:W-:Y:S01]  /*104e0*/  FFMA.FTZ R51, R4.reuse, R33, -R49 ;  /* 0x0000002104337223 */ /* 0x040fe20000010831 */
[----:B------:R-:W-:Y:S01]  /*104f0*/  F2FP.F16.E4M3.UNPACK_B R33, R20 ;  /* 0x00000014ff21723e */ /* 0x000fe200020006ff */
[C---:B------:R-:W-:Y:S01]  /*10500*/  FFMA.FTZ R44, R27.reuse, R38, -R44 ;  /* 0x000000261b2c7223 */ /* 0x040fe2000001082c */
[----:B------:R-:W-:Y:S01]  /*10510*/  FFMA.FTZ R41, R27, R41, R8 ;  /* 0x000000291b297223 */ /* 0x000fe20000010008 */
[----:B------:R-:W-:Y:S01]  /*10520*/  HADD2.F32 R36, -RZ, R36.H1_H1 ;  /* 0x30000024ff247230 */ /* 0x000fe20000004100 */
[----:B------:R-:W-:Y:S01]  /*10530*/  F2FP.F16.E4M3.UNPACK_B R8, R12 ;  /* 0x0000000cff08723e */ /* 0x000fe200020006ff */
[----:B------:R-:W-:Y:S02]  /*10540*/  HADD2.F32 R27, -RZ, R9.H1_H1 ;  /* 0x30000009ff1b7230 */ /* 0x000fe40000004100 */
[----:B------:R-:W-:Y:S01]  /*10550*/  FFMA.FTZ R52, R4, R40, R5 ;  /* 0x0000002804347223 */ /* 0x000fe20000010005 */
[----:B------:R-:W-:Y:S02]  /*10560*/  HADD2.F32 R38, -RZ, R33.H0_H0 ;  /* 0x20000021ff267230 */ /* 0x000fe40000004100 */
[----:B------:R-:W-:Y:S01]  /*10570*/  FMUL.FTZ R40, R36, R39 ;  /* 0x0000002724287220 */ /* 0x000fe20000410000 */
[----:B------:R-:W-:-:S02]  /*10580*/  HADD2.F32 R5, -RZ, R35.H0_H0 ;  /* 0x20000023ff057230 */ /* 0x000fc40000004100 */
[----:B------:R-:W-:Y:S01]  /*10590*/  FMUL.FTZ R36, R36, R27 ;  /* 0x0000001b24247220 */ /* 0x000fe20000410000 */
[----:B------:R-:W-:Y:S01]  /*105a0*/  HADD2.F32 R29, -RZ, R29.H1_H1 ;  /* 0x3000001dff1d7230 */ /* 0x000fe20000004100 */
[----:B------:R-:W-:Y:S01]  /*105b0*/  F2FP.F16.E4M3.UNPACK_B R11, R11.H1 ;  /* 0x0000000bff0b723e */ /* 0x000fe200030006ff */
[----:B------:R-:W-:Y:S02]  /*105c0*/  HADD2.F32 R9, -RZ, R8.H0_H0 ;  /* 0x20000008ff097230 */ /* 0x000fe40000004100 */
[-C--:B------:R-:W-:Y:S01]  /*105d0*/  FMUL.FTZ R49, R5, R38.reuse ;  /* 0x0000002605317220 */ /* 0x080fe20000410000 */
[----:B------:R-:W-:Y:S02]  /*105e0*/  HADD2.F32 R4, -RZ, R28.H0_H0 ;  /* 0x2000001cff047230 */ /* 0x000fe40000004100 */
[C---:B------:R-:W-:Y:S01]  /*105f0*/  FFMA.FTZ R54, R29.reuse, R27, -R40 ;  /* 0x0000001b1d367223 */ /* 0x040fe20000010828 */
[----:B------:R-:W-:Y:S01]  /*10600*/  FFMA.FTZ R53, R29, R39, R36 ;  /* 0x000000271d357223 */ /* 0x000fe20000010024 */
[----:B------:R-:W-:Y:S01]  /*10610*/  FMUL.FTZ R5, R5, R9 ;  /* 0x0000000905057220 */ /* 0x000fe20000410000 */
[----:B------:R-:W-:Y:S01]  /*10620*/  F2FP.F16.E4M3.UNPACK_B R29, R21.H1 ;  /* 0x00000015ff1d723e */ /* 0x000fe200030006ff */
[C---:B------:R-:W-:Y:S01]  /*10630*/  FFMA.FTZ R49, R4.reuse, R9, -R49 ;  /* 0x0000000904317223 */ /* 0x040fe20000010831 */
[----:B------:R-:W-:Y:S01]  /*10640*/  F2FP.F16.E4M3.UNPACK_B R9, R13.H1 ;  /* 0x0000000dff09723e */ /* 0x000fe200030006ff */
[----:B------:R-:W-:Y:S01]  /*10650*/  FFMA.FTZ R38, R4, R38, R5 ;  /* 0x0000002604267223 */ /* 0x000fe20000010005 */
[----:B------:R-:W-:Y:S01]  /*10660*/  HADD2.F32 R8, -RZ, R8.H1_H1 ;  /* 0x30000008ff087230 */ /* 0x000fe20000004100 */
[-C--:B------:R-:W-:Y:S01]  /*10670*/  F2FP.F16.E4M3.UNPACK_B R32, R7.reuse ;  /* 0x00000007ff20723e */ /* 0x080fe200020006ff */
        /* <DEDUP_REMOVED lines=8> */
[----:B------:R-:W-:Y:S02]  /*10700*/  HADD2.F32 R4, -RZ, R6.H0_H0 ;  /* 0x20000006ff047230 */ /* 0x000fe40000004100 */
[----:B------:R-:W-:Y:S01]  /*10710*/  FMUL.FTZ R35, R5, R36 ;  /* 0x0000002405237220 */ /* 0x000fe20000410000 */
[----:B------:R-:W-:-:S02]  /*10720*/  HADD2.F32 R28, -RZ, R28.H1_H1 ;  /* 0x3000001cff1c7230 */ /* 0x000fc40000004100 */
[-C--:B------:R-:W-:Y:S01]  /*10730*/  FMUL.FTZ R5, R5, R27.reuse ;  /* 0x0000001b05057220 */ /* 0x080fe20000410000 */
[----:B------:R-:W-:Y:S02]  /*10740*/  HADD2.F32 R29, -RZ, R29.H1_H1 ;  /* 0x3000001dff1d7230 */ /* 0x000fe40000004100 */
[----:B------:R-:W-:Y:S01]  /*10750*/  FFMA.FTZ R35, R4, R27, -R35 ;  /* 0x0000001b04237223 */ /* 0x000fe20000010823 */
[----:B------:R-:W-:Y:S02]  /*10760*/  HADD2.F32 R10, -RZ, R10.H1_H1 ;  /* 0x3000000aff0a7230 */ /* 0x000fe40000004100 */
[----:B------:R-:W-:Y:S01]  /*10770*/  FFMA.FTZ R40, R28, R8, -R39 ;  /* 0x000000081c287223 */ /* 0x000fe20000010827 */
        /* <DEDUP_REMOVED lines=8> */
[----:B------:R-:W-:Y:S01]  /*10800*/  FFMA.FTZ R33, R28, R33, R50 ;  /* 0x000000211c217223 */ /* 0x000fe20000010032 */
[----:B------:R-:W-:Y:S02]  /*10810*/  HADD2.F32 R5, -RZ, R37.H0_H0 ;  /* 0x20000025ff057230 */ /* 0x000fe40000004100 */
[C---:B------:R-:W-:Y:S01]  /*10820*/  FFMA.FTZ R56, R6.reuse, R9, -R55 ;  /* 0x0000000906387223 */ /* 0x040fe20000010837 */
[----:B------:R-:W-:Y:S01]  /*10830*/  FFMA.FTZ R58, R6, R29, R4 ;  /* 0x0000001d063a7223 */ /* 0x000fe20000010004 */
[----:B------:R-:W-:Y:S02]  /*10840*/  HADD2.F32 R6, -RZ, R8.H0_H0 ;  /* 0x20000008ff067230 */ /* 0x000fe40000004100 */
        /* <DEDUP_REMOVED lines=17> */
[--C-:B------:R-:W-:Y:S02]  /*10960*/  HADD2.F32 R6, -RZ, R4.reuse.H0_H0 ;  /* 0x20000004ff067230 */ /* 0x100fe40000004100 */
[----:B------:R-:W-:Y:S02]  /*10970*/  HADD2.F32 R8, -RZ, R4.H1_H1 ;  /* 0x30000004ff087230 */ /* 0x000fe40000004100 */
[----:B------:R-:W-:Y:S01]  /*10980*/  FMUL.FTZ R31, R5, R10 ;  /* 0x0000000a051f7220 */ /* 0x000fe20000410000 */
[----:B------:R-:W-:Y:S02]  /*10990*/  HADD2.F32 R4, -RZ, R7.H0_H0 ;  /* 0x20000007ff047230 */ /* 0x000fe40000004100 */
[----:B------:R-:W-:-:S02]  /*109a0*/  HADD2.F32 R28, -RZ, R9.H1_H1 ;  /* 0x30000009ff1c7230 */ /* 0x000fc40000004100 */
[-C--:B------:R-:W-:Y:S01]  /*109b0*/  FMUL.FTZ R9, R5, R6.reuse ;  /* 0x0000000605097220 */ /* 0x080fe20000410000 */
[----:B------:R-:W-:Y:S02]  /*109c0*/  HADD2.F32 R11, -RZ, R11.H1_H1 ;  /* 0x3000000bff0b7230 */ /* 0x000fe40000004100 */
[C---:B------:R-:W-:Y:S01]  /*109d0*/  FFMA.FTZ R37, R4.reuse, R6, -R31 ;  /* 0x0000000604257223 */ /* 0x040fe2000001081f */
[----:B------:R-:W-:Y:S01]  /*109e0*/  HADD2.F32 R7, -RZ, R7.H1_H1 ;  /* 0x30000007ff077230 */ /* 0x000fe20000004100 */
[----:B------:R-:W-:Y:S01]  /*109f0*/  F2FP.F16.E4M3.UNPACK_B R5, R14 ;  /* 0x0000000eff05723e */ /* 0x000fe200020006ff */
[----:B------:R-:W-:Y:S01]  /*10a00*/  FFMA.FTZ R55, R4, R10, R9 ;  /* 0x0000000a04377223 */ /* 0x000fe20000010009 */
[C---:B------:R-:W-:Y:S01]  /*10a10*/  FMUL.FTZ R6, R11.reuse, R28 ;  /* 0x0000001c0b067220 */ /* 0x040fe20000410000 */
[----:B------:R-:W-:Y:S01]  /*10a20*/  FMUL.FTZ R11, R11, R8 ;  /* 0x000000080b0b7220 */ /* 0x000fe20000410000 */
[----:B------:R-:W-:Y:S02]  /*10a30*/  F2FP.F16.E4M3.UNPACK_B R4, R24 ;  /* 0x00000018ff04723e */ /* 0x000fe400020006ff */
[C---:B------:R-:W-:Y:S01]  /*10a40*/  FFMA.FTZ R60, R7.reuse, R8, -R6 ;  /* 0x00000008073c7223 */ /* 0x040fe20000010806 */
[----:B------:R-:W-:Y:S01]  /*10a50*/  FFMA.FTZ R62, R7, R28, R11 ;  /* 0x0000001c073e7223 */ /* 0x000fe2000001000b */
[----:B------:R-:W-:-:S02]  /*10a60*/  HADD2.F32 R6, -RZ, R5.H0_H0 ;  /* 0x20000005ff067230 */ /* 0x000fc40000004100 */
[----:B------:R-:W-:Y:S02]  /*10a70*/  HADD2.F32 R7, -RZ, R5.H1_H1 ;  /* 0x30000005ff077230 */ /* 0x000fe40000004100 */
[----:B------:R-:W-:Y:S01]  /*10a80*/  HADD2.F32 R8, -RZ, R4.H0_H0 ;  /* 0x20000004ff087230 */ /* 0x000fe20000004100 */
[----:B------:R-:W-:Y:S01]  /*10a90*/  F2FP.SATFINITE.E4M3.F32.PACK_AB_MERGE_C R55, R62, R55, RZ ;  /* 0x000000373e37723e */ /* 0x000fe200048070ff */
[----:B------:R-:W-:Y:S02]  /*10aa0*/  HADD2.F32 R5, -RZ, R34.H0_H0 ;  /* 0x20000022ff057230 */ /* 0x000fe40000004100 */
        /* <DEDUP_REMOVED lines=16> */
[----:B------:R-:W-:Y:S02]  /*10bb0*/  F2FP.SATFINITE.E4M3.F32.PACK_AB_MERGE_C R8, R47, R46, RZ ;  /* 0x0000002e2f08723e */ /* 0x000fe400048070ff */
[----:B------:R-:W-:Y:S02]  /*10bc0*/  F2FP.SATFINITE.E4M3.F32.PACK_AB_MERGE_C R9, R53, R52, RZ ;  /* 0x000000343509723e */ /* 0x000fe400048070ff */
[----:B------:R-:W-:Y:S02]  /*10bd0*/  F2FP.SATFINITE.E4M3.F32.PACK_AB_MERGE_C R10, R58, R39, RZ ;  /* 0x000000273a0a723e */ /* 0x000fe400048070ff */
[----:B------:R-:W-:-:S02]  /*10be0*/  F2FP.SATFINITE.E4M3.F32.PACK_AB_MERGE_C R4, R44, R43, R4 ;  /* 0x0000002b2c04723e */ /* 0x000fc40004807004 */
[----:B------:R-:W-:Y:S02]  /*10bf0*/  F2FP.SATFINITE.E4M3.F32.PACK_AB_MERGE_C R5, R40, R49, R5 ;  /* 0x000000312805723e */ /* 0x000fe40004807005 */
[----:B------:R-:W-:Y:S02]  /*10c00*/  F2FP.SATFINITE.E4M3.F32.PACK_AB_MERGE_C R6, R36, R27, R6 ;  /* 0x0000001b2406723e */ /* 0x000fe40004807006 */
[----:B------:R-:W-:Y:S02]  /*10c10*/  F2FP.SATFINITE.E4M3.F32.PACK_AB_MERGE_C R7, R34, R11, R7 ;  /* 0x0000000b2207723e */ /* 0x000fe40004807007 */
[----:B------:R-:W-:Y:S02]  /*10c20*/  F2FP.SATFINITE.E4M3.F32.PACK_AB_MERGE_C R8, R41, R42, R8 ;  /* 0x0000002a2908723e */ /* 0x000fe40004807008 */
[----:B------:R-:W-:Y:S01]  /*10c30*/  F2FP.SATFINITE.E4M3.F32.PACK_AB_MERGE_C R9, R33, R38, R9 ;  /* 0x000000262109723e */ /* 0x000fe20004807009 */
[----:B------:R1:W-:Y:S01]  /*10c40*/  STS.128 [R25+0x1c400], R4 ;  /* 0x01c4000419007388 */ /* 0x0003e20000000c00 */
[----:B------:R-:W-:-:S02]  /*10c50*/  F2FP.SATFINITE.E4M3.F32.PACK_AB_MERGE_C R10, R50, R29, R10 ;  /* 0x0000001d320a723e */ /* 0x000fc4000480700a */
[----:B------:R-:W-:-:S05]  /*10c60*/  F2FP.SATFINITE.E4M3.F32.PACK_AB_MERGE_C R11, R31, R28, R55 ;  /* 0x0000001c1f0b723e */ /* 0x000fca0004807037 */
[----:B------:R1:W-:Y:S02]  /*10c70*/  STS.128 [R26+0x1c400], R8 ;  /* 0x01c400081a007388 */ /* 0x0003e40000000c00 */
.L_x_6421:
[----:B------:R-:W-:Y:S05]  /*10c80*/  BSYNC B1 ;  /* 0x0000000000017941 */ /* 0x000fea0003800000 */
.L_x_6420:
[----:B------:R-:W-:Y:S05]  /*10c90*/  @P0 BRA `(.L_x_6412) ;  /* 0x0000000c00040947 */ /* 0x000fea0003800000 */
[----:B-1----:R-:W2:Y:S01]  /*10ca0*/  LDL R8, [R1+0x70] ;  /* 0x0000700001087983 */ /* 0x002ea20000100800 */
[C---:B------:R-:W-:Y:S01]  /*10cb0*/  IADD3 R5, R228.reuse, 0x40, RZ ;  /* 0x00000040e4057810 */ /* 0x040fe20007ffe0ff */
[----:B------:R-:W-:Y:S02]  /*10cc0*/  VIADD R4, R228, 0x40 ;  /* 0x00000040e4047836 */ /* 0x000fe40000000000 */
[----:B------:R-:W3:Y:S02]  /*10cd0*/  LDL R49, [R1+0xc8] ;  /* 0x0000c80001317983 */ /* 0x000ee40000100800 */
[----:B------:R-:W-:Y:S02]  /*10ce0*/  IMAD.SHL.U32 R4, R4, 0x80, RZ ;  /* 0x0000008004047824 */ /* 0x000fe400078e00ff */
[----:B------:R-:W-:Y:S02]  /*10cf0*/  IMAD.SHL.U32 R5, R5, 0x80, RZ ;  /* 0x0000008005057824 */ /* 0x000fe400078e00ff */
[----:B------:R-:W-:Y:S01]  /*10d00*/  IMAD.IADD R3, R18, 0x1, R3 ;  /* 0x0000000112037824 */ /* 0x000fe200078e0203 */
[----:B------:R-:W-:-:S02]  /*10d10*/  LOP3.LUT R4, R4, 0x380, RZ, 0xc0, !PT ;  /* 0x0000038004047812 */ /* 0x000fc400078ec0ff */
[----:B------:R-:W-:Y:S02]  /*10d20*/  LOP3.LUT R5, R5, 0x380, RZ, 0xc0, !PT ;  /* 0x0000038005057812 */ /* 0x000fe400078ec0ff */
[----:B------:R-:W-:Y:S02]  /*10d30*/  SHF.R.U32.HI R4, RZ, 0x3, R4 ;  /* 0x00000003ff047819 */ /* 0x000fe40000011604 */
[----:B------:R-:W-:-:S04]  /*10d40*/  LOP3.LUT R3, R5, 0x70, R3, 0xf8, !PT ;  /* 0x0000007005037812 */ /* 0x000fc800078ef803 */
[----:B------:R-:W-:Y:S02]  /*10d50*/  LOP3.LUT R3, R3, R4, RZ, 0x3c, !PT ;  /* 0x0000000403037212 */ /* 0x000fe400078e3cff */
[----:B------:R-:W-:Y:S02]  /*10d60*/  F2FP.F16.E4M3.UNPACK_B R37, R0.H1 ;  /* 0x00000000ff25723e */ /* 0x000fe400030006ff */
[----:B------:R-:W-:-:S03]  /*10d70*/  F2FP.F16.E4M3.UNPACK_B R41, R15.H1 ;  /* 0x0000000fff29723e */ /* 0x000fc600030006ff */
[----:B0-----:R-:W-:Y:S02]  /*10d80*/  HADD2.F32 R35, -RZ, R37.H0_H0 ;  /* 0x20000025ff237230 */ /* 0x001fe40000004100 */
[--C-:B------:R-:W-:Y:S02]  /*10d90*/  HADD2.F32 R39, -RZ, R41.reuse.H0_H0 ;  /* 0x20000029ff277230 */ /* 0x100fe40000004100 */
[----:B------:R-:W-:Y:S02]  /*10da0*/  HADD2.F32 R46, -RZ, R41.H1_H1 ;  /* 0x30000029ff2e7230 */ /* 0x000fe40000004100 */
[----:B------:R-:W-:Y:S01]  /*10db0*/  HADD2.F32 R40, -RZ, R37.H1_H1 ;  /* 0x30000025ff287230 */ /* 0x000fe20000004100 */
[----:B------:R-:W-:Y:S02]  /*10dc0*/  F2FP.F16.E4M3.UNPACK_B R45, R20 ;  /* 0x00000014ff2d723e */ /* 0x000fe400020006ff */
[----:B--2---:R-:W-:Y:S01]  /*10dd0*/  IADD3 R3, R16, R3, R8 ;  /* 0x0000000310037210 */ /* 0x004fe20007ffe008 */
[----:B---3--:R-:W0:Y:S04]  /*10de0*/  LDS.128 R4, [R49+0x1c400] ;  /* 0x01c4000031047984 */ /* 0x008e280000000c00 */
[----:B------:R-:W1:Y:S01]  /*10df0*/  LDS.128 R8, [R3+0x1c400] ;  /* 0x01c4000003087984 */ /* 0x000e620000000c00 */
[----:B0-----:R-:W-:-:S02]  /*10e00*/  F2FP.F16.E4M3.UNPACK_B R25, R4 ;  /* 0x00000004ff19723e */ /* 0x001fc400020006ff */
[----:B-1----:R-:W-:Y:S02]  /*10e10*/  F2FP.F16.E4M3.UNPACK_B R31, R8.H1 ;  /* 0x00000008ff1f723e */ /* 0x002fe400030006ff */
[----:B------:R-:W-:-:S03]  /*10e20*/  F2FP.F16.E4M3.UNPACK_B R4, R4.H1 ;  /* 0x00000004ff04723e */ /* 0x000fc600030006ff */
[--C-:B------:R-:W-:Y:S01]  /*10e30*/  HADD2.F32 R32, -RZ, R31.reuse.H0_H0 ;  /* 0x2000001fff207230 */ /* 0x100fe20000004100 */
[-C--:B------:R-:W-:Y:S02]  /*10e40*/  F2FP.F16.E4M3.UNPACK_B R26, R5.reuse ;  /* 0x00000005ff1a723e */ /* 0x080fe400020006ff */
[----:B------:R-:W-:Y:S01]  /*10e50*/  F2FP.F16.E4M3.UNPACK_B R27, R5.H1 ;  /* 0x00000005ff1b723e */ /* 0x000fe200030006ff */
[----:B------:R-:W-:Y:S02]  /*10e60*/  HADD2.F32 R5, -RZ, R4.H0_H0 ;  /* 0x20000004ff057230 */ /* 0x000fe40000004100 */
[-C--:B------:R-:W-:Y:S01]  /*10e70*/  FMUL.FTZ R38, R35, R32.reuse ;  /* 0x0000002023267220 */ /* 0x080fe20000410000 */
[C---:B------:R-:W-:Y:S01]  /*10e80*/  FMUL.FTZ R36, R39.reuse, R32 ;  /* 0x0000002027247220 */ /* 0x040fe20000410000 */
[----:B------:R-:W-:Y:S02]  /*10e90*/  F2FP.F16.E4M3.UNPACK_B R8, R8 ;  /* 0x00000008ff08723e */ /* 0x000fe400020006ff */
[----:B------:R-:W-:Y:S01]  /*10ea0*/  FFMA.FTZ R38, R39, R5, R38 ;  /* 0x0000000527267223 */ /* 0x000fe20000010026 */
[----:B------:R-:W-:Y:S01]  /*10eb0*/  F2FP.F16.E4M3.UNPACK_B R39, R15 ;  /* 0x0000000fff27723e */ /* 0x000fe200020006ff */
[----:B------:R-:W-:Y:S01]  /*10ec0*/  FFMA.FTZ R35, R35, R5, -R36 ;  /* 0x0000000523237223 */ /* 0x000fe20000010824 */
[----:B------:R-:W-:Y:S01]  /*10ed0*/  F2FP.F16.E4M3.UNPACK_B R36, R0 ;  /* 0x00000000ff24723e */ /* 0x000fe200020006ff */
[----:B------:R-:W-:-:S02]  /*10ee0*/  HADD2.F32 R31, -RZ, R31.H1_H1 ;  /* 0x3000001fff1f7230 */ /* 0x000fc40000004100 */
[----:B------:R-:W-:Y:S02]  /*10ef0*/  HADD2.F32 R44, -RZ, R39.H0_H0 ;  /* 0x20000027ff2c7230 */ /* 0x000fe40000004100 */
[----:B------:R-:W-:Y:S02]  /*10f00*/  HADD2.F32 R5, -RZ, R8.H0_H0 ;  /* 0x20000008ff057230 */ /* 0x000fe40000004100 */
[-C--:B------:R-:W-:Y:S01]  /*10f10*/  FMUL.FTZ R37, R46, R31.reuse ;  /* 0x0000001f2e257220 */ /* 0x080fe20000410000 */
[----:B------:R-:W-:Y:S02]  /*10f20*/  HADD2.F32 R4, -RZ, R4.H1_H1 ;  /* 0x30000004ff047230 */ /* 0x000fe40000004100 */
[----:B------:R-:W-:Y:S01]  /*10f30*/  FMUL.FTZ R31, R40, R31 ;  /* 0x0000001f281f7220 */ /* 0x000fe20000410000 */
[----:B------:R-:W-:Y:S02]  /*10f40*/  HADD2.F32 R42, -RZ, R36.H0_H0 ;  /* 0x20000024ff2a7230 */ /* 0x000fe40000004100 */
[----:B------:R-:W-:Y:S01]  /*10f50*/  FMUL.FTZ R15, R44, R5 ;  /* 0x000000052c0f7220 */ /* 0x000fe20000410000 */
[----:B------:R-:W-:-:S02]  /*10f60*/  HADD2.F32 R0, -RZ, R25.H0_H0 ;  /* 0x20000019ff007230 */ /* 0x000fc40000004100 */
[----:B------:R-:W-:Y:S02]  /*10f70*/  HADD2.F32 R43, -RZ, R39.H1_H1 ;  /* 0x30000027ff2b7230 */ /* 0x000fe40000004100 */
[----:B------:R-:W-:Y:S02]  /*10f80*/  HADD2.F32 R8, -RZ, R8.H1_H1 ;  /* 0x30000008ff087230 */ /* 0x000fe40000004100 */
[----:B------:R-:W-:Y:S01]  /*10f90*/  HADD2.F32 R41, -RZ, R36.H1_H1 ;  /* 0x30000024ff297230 */ /* 0x000fe20000004100 */
[----:B------:R-:W-:Y:S01]  /*10fa0*/  F2FP.F16.E4M3.UNPACK_B R33, R9 ;  /* 0x00000009ff21723e */ /* 0x000fe200020006ff */
[----:B------:R-:W-:Y:S01]  /*10fb0*/  FMUL.FTZ R5, R42, R5 ;  /* 0x000000052a057220 */ /* 0x000fe20000410000 */
[----:B------:R-:W-:Y:S01]  /*10fc0*/  FFMA.FTZ R31, R46, R4, R31 ;  /* 0x000000042e1f7223 */ /* 0x000fe2000001001f */
[----:B------:R-:W-:Y:S01]  /*10fd0*/  FFMA.FTZ R15, R42, R0, -R15 ;  /* 0x000000002a0f7223 */ /* 0x000fe2000001080f */
[----:B------:R-:W-:Y:S01]  /*10fe0*/  F2FP.F16.E4M3.UNPACK_B R9, R9.H1 ;  /* 0x00000009ff09723e */ /* 0x000fe200030006ff */
[----:B------:R-:W-:Y:S01]  /*10ff0*/  HADD2.F32 R25, -RZ, R25.H1_H1 ;  /* 0x30000019ff197230 */ /* 0x000fe20000004100 */
[----:B------:R-:W-:Y:S01]  /*11000*/  F2FP.F16.E4M3.UNPACK_B R46, R20.H1 ;  /* 0x00000014ff2e723e */ /* 0x000fe200030006ff */
[----:B------:R-:W-:Y:S01]  /*11010*/  FMUL.FTZ R36, R43, R8 ;  /* 0x000000082b247220 */ /* 0x000fe20000410000 */
[----:B------:R-:W-:Y:S01]  /*11020*/  F2FP.F16.E4M3.UNPACK_B R42, R12.H1 ;  /* 0x0000000cff2a723e */ /* 0x000fe200030006ff */
[----:B------:R-:W-:Y:S01]  /*11030*/  FMUL.FTZ R8, R41, R8 ;  /* 0x0000000829087220 */ /* 0x000fe20000410000 */
[----:B------:R-:W-:Y:S01]  /*11040*/  FFMA.FTZ R40, R40, R4, -R37 ;  /* 0x0000000428287223 */ /* 0x000fe20000010825 */
[----:B------:R-:W-:Y:S01]  /*11050*/  FFMA.FTZ R5, R44, R0, R5 ;  /* 0x000000002c057223 */ /* 0x000fe20000010005 */
[----:B------:R-:W-:-:S02]  /*11060*/  HADD2.F32 R48, -RZ, R46.H0_H0 ;  /* 0x2000002eff307230 */ /* 0x000fc40000004100 */
[-C--:B------:R-:W-:Y:S01]  /*11070*/  FFMA.FTZ R8, R43, R25.reuse, R8 ;  /* 0x000000192b087223 */ /* 0x080fe20000010008 */
[--C-:B------:R-:W-:Y:S02]  /*11080*/  HADD2.F32 R4, -RZ, R9.reuse.H0_H0 ;  /* 0x20000009ff047230 */ /* 0x100fe40000004100 */
[--C-:B------:R-:W-:Y:S02]  /*11090*/  HADD2.F32 R44, -RZ, R42.reuse.H0_H0 ;  /* 0x2000002aff2c7230 */ /* 0x100fe40000004100 */
[----:B------:R-:W-:Y:S02]  /*110a0*/  HADD2.F32 R43, -RZ, R42.H1_H1 ;  /* 0x3000002aff2b7230 */ /* 0x000fe40000004100 */
[----:B------:R-:W-:Y:S02]  /*110b0*/  HADD2.F32 R9, -RZ, R9.H1_H1 ;  /* 0x30000009ff097230 */ /* 0x000fe40000004100 */
[----:B------:R-:W-:Y:S01]  /*110c0*/  FFMA.FTZ R36, R41, R25, -R36 ;  /* 0x0000001929247223 */ /* 0x000fe20000010824 */
[----:B------:R-:W-:-:S02]  /*110d0*/  HADD2.F32 R0, -RZ, R27.H0_H0 ;  /* 0x2000001bff007230 */ /* 0x000fc40000004100 */
[-C--:B------:R-:W-:Y:S01]  /*110e0*/  FMUL.FTZ R37, R48, R4.reuse ;  /* 0x0000000430257220 */ /* 0x080fe20000410000 */
[C---:B------:R-:W-:Y:S01]  /*110f0*/  FMUL.FTZ R39, R44.reuse, R4 ;  /* 0x000000042c277220 */ /* 0x040fe20000410000 */
[----:B------:R-:W-:Y:S01]  /*11100*/  HADD2.F32 R47, -RZ, R46.H1_H1 ;  /* 0x3000002eff2f7230 */ /* 0x000fe20000004100 */
[----:B------:R-:W-:Y:S01]  /*11110*/  F2FP.F16.E4M3.UNPACK_B R41, R12 ;  /* 0x0000000cff29723e */ /* 0x000fe200020006ff */
[----:B------:R-:W-:Y:S02]  /*11120*/  HADD2.F32 R27, -RZ, R27.H1_H1 ;  /* 0x3000001bff1b7230 */ /* 0x000fe40000004100 */
[----:B------:R-:W-:Y:S01]  /*11130*/  FMUL.FTZ R42, R43, R9 ;  /* 0x000000092b2a7220 */ /* 0x000fe20000410000 */
[----:B------:R-:W-:Y:S02]  /*11140*/  HADD2.F32 R46, -RZ, R45.H0_H0 ;  /* 0x2000002dff2e7230 */ /* 0x000fe40000004100 */
[----:B------:R-:W-:Y:S02]  /*11150*/  HADD2.F32 R4, -RZ, R33.H0_H0 ;  /* 0x20000021ff047230 */ /* 0x000fe40000004100 */
[-C--:B------:R-:W-:Y:S01]  /*11160*/  FFMA.FTZ R37, R44, R0.reuse, -R37 ;  /* 0x000000002c257223 */ /* 0x080fe20000010825 */
[----:B------:R-:W-:Y:S01]  /*11170*/  FFMA.FTZ R39, R48, R0, R39 ;  /* 0x0000000030277223 */ /* 0x000fe20000010027 */
[----:B------:R-:W-:-:S02]  /*11180*/  HADD2.F32 R44, -RZ, R41.H0_H0 ;  /* 0x20000029ff2c7230 */ /* 0x000fc40000004100 */
[C---:B------:R-:W-:Y:S01]  /*11190*/  FMUL.FTZ R12, R47.reuse, R9 ;  /* 0x000000092f0c7220 */ /* 0x040fe20000410000 */
[----:B------:R-:W-:Y:S01]  /*111a0*/  HADD2.F32 R0, -RZ, R26.H0_H0 ;  /* 0x2000001aff007230 */ /* 0x000fe20000004100 */
[----:B------:R-:W-:Y:S01]  /*111b0*/  F2FP.F16.E4M3.UNPACK_B R34, R10 ;  /* 0x0000000aff22723e */ /* 0x000fe200020006ff */
[----:B------:R-:W-:Y:S01]  /*111c0*/  FMUL.FTZ R9, R46, R4 ;  /* 0x000000042e097220 */ /* 0x000fe20000410000 */
[----:B------:R-:W-:Y:S01]  /*111d0*/  FFMA.FTZ R42, R47, R27, R42 ;  /* 0x0000001b2f2a7223 */ /* 0x000fe2000001002a */
[----:B------:R-:W-:Y:S02]  /*111e0*/  F2FP.F16.E4M3.UNPACK_B R10, R10.H1 ;  /* 0x0000000aff0a723e */ /* 0x000fe400030006ff */
[----:B------:R-:W-:Y:S01]  /*111f0*/  F2FP.F16.E4M3.UNPACK_B R47, R21.H1 ;  /* 0x00000015ff2f723e */ /* 0x000fe200030006ff */
[C---:B------:R-:W-:Y:S01]  /*11200*/  FMUL.FTZ R25, R44.reuse, R4 ;  /* 0x000000042c197220 */ /* 0x040fe20000410000 */
[----:B------:R-:W-:Y:S01]  /*11210*/  F2FP.F16.E4M3.UNPACK_B R28, R6 ;  /* 0x00000006ff1c723e */ /* 0x000fe200020006ff */
[----:B------:R-:W-:Y:S01]  /*11220*/  FFMA.FTZ R9, R44, R0, -R9 ;  /* 0x000000002c097223 */ /* 0x000fe20000010809 */
[----:B------:R-:W-:Y:S01]  /*11230*/  F2FP.F16.E4M3.UNPACK_B R6, R6.H1 ;  /* 0x00000006ff06723e */ /* 0x000fe200030006ff */
[----:B------:R-:W-:Y:S01]  /*11240*/  HADD2.F32 R50, -RZ, R47.H0_H0 ;  /* 0x2000002fff327230 */ /* 0x000fe20000004100 */
[----:B------:R-:W-:Y:S01]  /*11250*/  F2FP.F16.E4M3.UNPACK_B R44, R13.H1 ;  /* 0x0000000dff2c723e */ /* 0x000fe200030006ff */
[----:B------:R-:W-:-:S02]  /*11260*/  HADD2.F32 R4, -RZ, R10.H0_H0 ;  /* 0x2000000aff047230 */ /* 0x000fc40000004100 */
[----:B------:R-:W-:Y:S01]  /*11270*/  FFMA.FTZ R20, R43, R27, -R12 ;  /* 0x0000001b2b147223 */ /* 0x000fe2000001080c */
[----:B------:R-:W-:Y:S01]  /*11280*/  FFMA.FTZ R25, R46, R0, R25 ;  /* 0x000000002e197223 */ /* 0x000fe20000010019 */
[----:B------:R-:W-:Y:S02]  /*11290*/  HADD2.F32 R48, -RZ, R45.H1_H1 ;  /* 0x3000002dff307230 */ /* 0x000fe40000004100 */
[----:B------:R-:W-:Y:S02]  /*112a0*/  HADD2.F32 R33, -RZ, R33.H1_H1 ;  /* 0x30000021ff217230 */ /* 0x000fe40000004100 */
[----:B------:R-:W-:Y:S02]  /*112b0*/  HADD2.F32 R12, -RZ, R41.H1_H1 ;  /* 0x30000029ff0c7230 */ /* 0x000fe40000004100 */
[----:B------:R-:W-:Y:S01]  /*112c0*/  FMUL.FTZ R41, R50, R4 ;  /* 0x0000000432297220 */ /* 0x000fe20000410000 */
[----:B------:R-:W-:Y:S02]  /*112d0*/  HADD2.F32 R46, -RZ, R44.H0_H0 ;  /* 0x2000002cff2e7230 */ /* 0x000fe40000004100 */
[----:B------:R-:W-:-:S02]  /*112e0*/  HADD2.F32 R0, -RZ, R6.H0_H0 ;  /* 0x20000006ff007230 */ /* 0x000fc40000004100 */
[-C--:B------:R-:W-:Y:S01]  /*112f0*/  FMUL.FTZ R27, R48, R33.reuse ;  /* 0x00000021301b7220 */ /* 0x080fe20000410000 */
[----:B------:R-:W-:Y:S02]  /*11300*/  HADD2.F32 R26, -RZ, R26.H1_H1 ;  /* 0x3000001aff1a7230 */ /* 0x000fe40000004100 */
[----:B------:R-:W-:Y:S01]  /*11310*/  FMUL.FTZ R33, R12, R33 ;  /* 0x000000210c217220 */ /* 0x000fe20000410000 */
[C---:B------:R-:W-:Y:S01]  /*11320*/  FMUL.FTZ R43, R46.reuse, R4 ;  /* 0x000000042e2b7220 */ /* 0x040fe20000410000 */
[----:B------:R-:W-:Y:S01]  /*11330*/  FFMA.FTZ R41, R46, R0, -R41 ;  /* 0x000000002e297223 */ /* 0x000fe20000010829 */
[----:B------:R-:W-:Y:S02]  /*11340*/  HADD2.F32 R46, -RZ, R47.H1_H1 ;  /* 0x3000002fff2e7230 */ /* 0x000fe40000004100 */
[----:B------:R-:W-:Y:S02]  /*11350*/  HADD2.F32 R10, -RZ, R10.H1_H1 ;  /* 0x3000000aff0a7230 */ /* 0x000fe40000004100 */
[----:B------:R-:W-:-:S02]  /*11360*/  HADD2.F32 R44, -RZ, R44.H1_H1 ;  /* 0x3000002cff2c7230 */ /* 0x000fc40000004100 */
[-C--:B------:R-:W-:Y:S01]  /*11370*/  FFMA.FTZ R12, R12, R26.reuse, -R27 ;  /* 0x0000001a0c0c7223 */ /* 0x080fe2000001081b */
[----:B------:R-:W-:Y:S01]  /*11380*/  FFMA.FTZ R26, R48, R26, R33 ;  /* 0x0000001a301a7223 */ /* 0x000fe20000010021 */
[----:B------:R-:W-:Y:S01]  /*11390*/  F2FP.F16.E4M3.UNPACK_B R33, R21 ;  /* 0x00000015ff21723e */ /* 0x000fe200020006ff */
[----:B------:R-:W-:Y:S01]  /*113a0*/  HADD2.F32 R6, -RZ, R6.H1_H1 ;  /* 0x30000006ff067230 */ /* 0x000fe20000004100 */
[----:B------:R-:W-:Y:S01]  /*113b0*/  F2FP.F16.E4M3.UNPACK_B R27, R13 ;  /* 0x0000000dff1b723e */ /* 0x000fe200020006ff */
[-C--:B------:R-:W-:Y:S01]  /*113c0*/  FMUL.FTZ R13, R46, R10.reuse ;  /* 0x0000000a2e0d7220 */ /* 0x080fe20000410000 */
[C---:B------:R-:W-:Y:S01]  /*113d0*/  FMUL.FTZ R21, R44.reuse, R10 ;  /* 0x0000000a2c157220 */ /* 0x040fe20000410000 */
[----:B------:R-:W-:Y:S02]  /*113e0*/  HADD2.F32 R10, -RZ, R33.H0_H0 ;  /* 0x20000021ff0a7230 */ /* 0x000fe40000004100 */
[-C--:B------:R-:W-:Y:S01]  /*113f0*/  FFMA.FTZ R44, R44, R6.reuse, -R13 ;  /* 0x000000062c2c7223 */ /* 0x080fe2000001080d */
[----:B------:R-:W-:Y:S01]  /*11400*/  FFMA.FTZ R46, R46, R6, R21 ;  /* 0x000000062e2e7223 */ /* 0x000fe20000010015 */
[----:B------:R-:W-:-:S02]  /*11410*/  HADD2.F32 R4, -RZ, R34.H0_H0 ;  /* 0x20000022ff047230 */ /* 0x000fc40000004100 */
[----:B------:R-:W-:Y:S02]  /*11420*/  HADD2.F32 R6, -RZ, R27.H0_H0 ;  /* 0x2000001bff067230 */ /* 0x000fe40000004100 */
[----:B------:R-:W-:Y:S01]  /*11430*/  FFMA.FTZ R43, R50, R0, R43 ;  /* 0x00000000322b7223 */ /* 0x000fe2000001002b */
[----:B------:R-:W-:Y:S02]  /*11440*/  HADD2.F32 R0, -RZ, R28.H0_H0 ;  /* 0x2000001cff007230 */ /* 0x000fe40000004100 */
[-C--:B------:R-:W-:Y:S01]  /*11450*/  FMUL.FTZ R13, R10, R4.reuse ;  /* 0x000000040a0d7220 */ /* 0x080fe20000410000 */
[----:B------:R-:W-:Y:S02]  /*11460*/  HADD2.F32 R48, -RZ, R33.H1_H1 ;  /* 0x30000021ff307230 */ /* 0x000fe40000004100 */
[C---:B------:R-:W-:Y:S01]  /*11470*/  FMUL.FTZ R21, R6.reuse, R4 ;  /* 0x0000000406157220 */ /* 0x040fe20000410000 */
[----:B------:R-:W-:Y:S02]  /*11480*/  HADD2.F32 R34, -RZ, R34.H1_H1 ;  /* 0x30000022ff227230 */ /* 0x000fe40000004100 */
[----:B------:R-:W-:Y:S01]  /*11490*/  HADD2.F32 R4, -RZ, R27.H1_H1 ;  /* 0x3000001bff047230 */ /* 0x000fe20000004100 */
[----:B------:R-:W-:Y:S01]  /*114a0*/  F2FP.F16.E4M3.UNPACK_B R32, R11 ;  /* 0x0000000bff20723e */ /* 0x000fe200020006ff */
[----:B------:R-:W-:Y:S01]  /*114b0*/  FFMA.FTZ R6, R6, R0, -R13 ;  /* 0x0000000006067223 */ /* 0x000fe2000001080d */
[----:B------:R-:W-:-:S02]  /*114c0*/  HADD2.F32 R28, -RZ, R28.H1_H1 ;  /* 0x3000001cff1c7230 */ /* 0x000fc40000004100 */
[----:B------:R-:W-:Y:S01]  /*114d0*/  FFMA.FTZ R10, R10, R0, R21 ;  /* 0x000000000a0a7223 */ /* 0x000fe20000010015 */
[----:B------:R-:W-:Y:S01]  /*114e0*/  F2FP.F16.E4M3.UNPACK_B R11, R11.H1 ;  /* 0x0000000bff0b723e */ /* 0x000fe200030006ff */
[----:B------:R-:W-:Y:S01]  /*114f0*/  FMUL.FTZ R13, R48, R34 ;  /* 0x00000022300d7220 */ /* 0x000fe20000410000 */
[----:B------:R-:W-:Y:S01]  /*11500*/  F2FP.F16.E4M3.UNPACK_B R33, R24.H1 ;  /* 0x00000018ff21723e */ /* 0x000fe200030006ff */
[C---:B------:R-:W-:Y:S01]  /*11510*/  FMUL.FTZ R21, R4.reuse, R34 ;  /* 0x0000002204157220 */ /* 0x040fe20000410000 */
[----:B------:R-:W-:Y:S01]  /*11520*/  F2FP.F16.E4M3.UNPACK_B R0, R14.H1 ;  /* 0x0000000eff00723e */ /* 0x000fe200030006ff */
[-C--:B------:R-:W-:Y:S01]  /*11530*/  FFMA.FTZ R13, R4, R28.reuse, -R13 ;  /* 0x0000001c040d7223 */ /* 0x080fe2000001080d */
[-C--:B------:R-:W-:Y:S01]  /*11540*/  F2FP.F16.E4M3.UNPACK_B R29, R7.reuse ;  /* 0x00000007ff1d723e */ /* 0x080fe200020006ff */
[----:B------:R-:W-:Y:S01]  /*11550*/  FFMA.FTZ R21, R48, R28, R21 ;  /* 0x0000001c30157223 */ /* 0x000fe20000010015 */
[----:B------:R-:W-:Y:S01]  /*11560*/  F2FP.F16.E4M3.UNPACK_B R7, R7.H1 ;  /* 0x00000007ff07723e */ /* 0x000fe200030006ff */
[----:B------:R-:W-:-:S02]  /*11570*/  HADD2.F32 R50, -RZ, R33.H0_H0 ;  /* 0x20000021ff327230 */ /* 0x000fc40000004100 */
[----:B------:R-:W-:Y:S02]  /*11580*/  HADD2.F32 R4, -RZ, R11.H0_H0 ;  /* 0x2000000bff047230 */ /* 0x000fe40000004100 */
[--C-:B------:R-:W-:Y:S02]  /*11590*/  HADD2.F32 R28, -RZ, R0.reuse.H0_H0 ;  /* 0x20000000ff1c7230 */ /* 0x100fe40000004100 */
[----:B------:R-:W-:Y:S02]  /*115a0*/  HADD2.F32 R45, -RZ, R0.H1_H1 ;  /* 0x30000000ff2d7230 */ /* 0x000fe40000004100 */
[-C--:B------:R-:W-:Y:S01]  /*115b0*/  FMUL.FTZ R27, R50, R4.reuse ;  /* 0x00000004321b7220 */ /* 0x080fe20000410000 */
[----:B------:R-:W-:Y:S02]  /*115c0*/  HADD2.F32 R0, -RZ, R7.H0_H0 ;  /* 0x20000007ff007230 */ /* 0x000fe40000004100 */
[----:B------:R-:W-:Y:S02]  /*115d0*/  HADD2.F32 R47, -RZ, R33.H1_H1 ;  /* 0x30000021ff2f7230 */ /* 0x000fe40000004100 */
[----:B------:R-:W-:Y:S01]  /*115e0*/  FMUL.FTZ R33, R28, R4 ;  /* 0x000000041c217220 */ /* 0x000fe20000410000 */
[----:B------:R-:W-:-:S02]  /*115f0*/  HADD2.F32 R11, -RZ, R11.H1_H1 ;  /* 0x3000000bff0b7230 */ /* 0x000fc40000004100 */
[----:B------:R-:W-:Y:S01]  /*11600*/  FFMA.FTZ R27, R28, R0, -R27 ;  /* 0x000000001c1b7223 */ /* 0x000fe2000001081b */
[----:B------:R-:W-:Y:S01]  /*11610*/  HADD2.F32 R7, -RZ, R7.H1_H1 ;  /* 0x30000007ff077230 */ /* 0x000fe20000004100 */
[----:B------:R-:W-:Y:S01]  /*11620*/  F2FP.F16.E4M3.UNPACK_B R34, R14 ;  /* 0x0000000eff22723e */ /* 0x000fe200020006ff */
[----:B------:R-:W-:Y:S01]  /*11630*/  FFMA.FTZ R33, R50, R0, R33 ;  /* 0x0000000032217223 */ /* 0x000fe20000010021 */
[-C--:B------:R-:W-:Y:S01]  /*11640*/  FMUL.FTZ R4, R47, R11.reuse ;  /* 0x0000000b2f047220 */ /* 0x080fe20000410000 */
[----:B------:R-:W-:Y:S01]  /*11650*/  F2FP.F16.E4M3.UNPACK_B R0, R24 ;  /* 0x00000018ff00723e */ /* 0x000fe200020006ff */
[C---:B------:R-:W-:Y:S01]  /*11660*/  FMUL.FTZ R28, R45.reuse, R11 ;  /* 0x0000000b2d1c7220 */ /* 0x040fe20000410000 */
[--C-:B------:R-:W-:Y:S02]  /*11670*/  HADD2.F32 R24, -RZ, R34.reuse.H0_H0 ;  /* 0x20000022ff187230 */ /* 0x100fe40000004100 */
[----:B------:R-:W-:Y:S01]  /*11680*/  FFMA.FTZ R14, R45, R7, -R4 ;  /* 0x000000072d0e7223 */ /* 0x000fe20000010804 */
[----:B------:R-:W-:-:S02]  /*11690*/  HADD2.F32 R45, -RZ, R34.H1_H1 ;  /* 0x30000022ff2d7230 */ /* 0x000fc40000004100 */
[----:B------:R-:W-:Y:S01]  /*116a0*/  FFMA.FTZ R28, R47, R7, R28 ;  /* 0x000000072f1c7223 */ /* 0x000fe2000001001c */
[----:B------:R-:W-:Y:S02]  /*116b0*/  HADD2.F32 R34, -RZ, R0.H0_H0 ;  /* 0x20000000ff227230 */ /* 0x000fe40000004100 */
[----:B------:R-:W-:Y:S02]  /*116c0*/  HADD2.F32 R4, -RZ, R32.H0_H0 ;  /* 0x20000020ff047230 */ /* 0x000fe40000004100 */
[----:B------:R-:W-:Y:S02]  /*116d0*/  HADD2.F32 R47, -RZ, R0.H1_H1 ;  /* 0x30000000ff2f7230 */ /* 0x000fe40000004100 */
[----:B------:R-:W-:Y:S02]  /*116e0*/  HADD2.F32 R32, -RZ, R32.H1_H1 ;  /* 0x30000020ff207230 */ /* 0x000fe40000004100 */
[----:B------:R-:W-:Y:S01]  /*116f0*/  FMUL.FTZ R7, R34, R4 ;  /* 0x0000000422077220 */ /* 0x000fe20000410000 */
[----:B------:R-:W-:-:S02]  /*11700*/  HADD2.F32 R0, -RZ, R29.H0_H0 ;  /* 0x2000001dff007230 */ /* 0x000fc40000004100 */
[C---:B------:R-:W-:Y:S01]  /*11710*/  FMUL.FTZ R11, R24.reuse, R4 ;  /* 0x00000004180b7220 */ /* 0x040fe20000410000 */
[----:B------:R-:W-:Y:S02]  /*11720*/  HADD2.F32 R29, -RZ, R29.H1_H1 ;  /* 0x3000001dff1d7230 */ /* 0x000fe40000004100 */
[-C--:B------:R-:W-:Y:S01]  /*11730*/  FMUL.FTZ R4, R47, R32.reuse ;  /* 0x000000202f047220 */ /* 0x080fe20000410000 */
[C---:B------:R-:W-:Y:S01]  /*11740*/  FMUL.FTZ R32, R45.reuse, R32 ;  /* 0x000000202d207220 */ /* 0x040fe20000410000 */
[-C--:B------:R-:W-:Y:S01]  /*11750*/  FFMA.FTZ R7, R24, R0.reuse, -R7 ;  /* 0x0000000018077223 */ /* 0x080fe20000010807 */
[----:B------:R-:W-:Y:S01]  /*11760*/  FFMA.FTZ R11, R34, R0, R11 ;  /* 0x00000000220b7223 */ /* 0x000fe2000001000b */
[-C--:B------:R-:W-:Y:S01]  /*11770*/  FFMA.FTZ R0, R45, R29.reuse, -R4 ;  /* 0x0000001d2d007223 */ /* 0x080fe20000010804 */
[----:B------:R-:W-:Y:S01]  /*11780*/  F2FP.SATFINITE.E4M3.F32.PACK_AB_MERGE_C R31, R31, R38, RZ ;  /* 0x000000261f1f723e */ /* 0x000fe200048070ff */
[----:B------:R-:W-:Y:S01]  /*11790*/  FFMA.FTZ R32, R47, R29, R32 ;  /* 0x0000001d2f207223 */ /* 0x000fe20000010020 */
[----:B------:R-:W-:-:S02]  /*117a0*/  F2FP.SATFINITE.E4M3.F32.PACK_AB_MERGE_C R4, R40, R35, RZ ;  /* 0x000000232804723e */ /* 0x000fc400048070ff */
[----:B------:R-:W-:Y:S02]  /*117b0*/  F2FP.SATFINITE.E4M3.F32.PACK_AB_MERGE_C R20, R20, R37, RZ ;  /* 0x000000251414723e */ /* 0x000fe400048070ff */
[----:B------:R-:W-:Y:S02]  /*117c0*/  F2FP.SATFINITE.E4M3.F32.PACK_AB_MERGE_C R41, R44, R41, RZ ;  /* 0x000000292c29723e */ /* 0x000fe400048070ff */
[----:B------:R-:W-:Y:S02]  /*117d0*/  F2FP.SATFINITE.E4M3.F32.PACK_AB_MERGE_C R14, R14, R27, RZ ;  /* 0x0000001b0e0e723e */ /* 0x000fe400048070ff */
[----:B------:R-:W-:Y:S02]  /*117e0*/  F2FP.SATFINITE.E4M3.F32.PACK_AB_MERGE_C R39, R42, R39, RZ ;  /* 0x000000272a27723e */ /* 0x000fe400048070ff */
[----:B------:R-:W-:Y:S02]  /*117f0*/  F2FP.SATFINITE.E4M3.F32.PACK_AB_MERGE_C R43, R46, R43, RZ ;  /* 0x0000002b2e2b723e */ /* 0x000fe400048070ff */
[----:B------:R-:W-:-:S02]  /*11800*/  F2FP.SATFINITE.E4M3.F32.PACK_AB_MERGE_C R28, R28, R33, RZ ;  /* 0x000000211c1c723e */ /* 0x000fc400048070ff */
        /* <DEDUP_REMOVED lines=10> */
.L_x_6412:
[----:B------:R-:W-:Y:S05]  /*118b0*/  BSYNC B0 ;  /* 0x0000000000007941 */ /* 0x000fea0003800000 */
.L_x_6401:
[----:B------:R-:W-:Y:S01]  /*118c0*/  @!PT LDS RZ, [RZ] ;  /* 0x00000000fffff984 */ /* 0x000fe20000000800 */
[----:B------:R-:W-:Y:S01]  /*118d0*/  @!PT LDS RZ, [RZ] ;  /* 0x00000000fffff984 */ /* 0x000fe20000000800 */
[----:B------:R-:W-:Y:S01]  /*118e0*/  @!PT LDS RZ, [RZ] ;  /* 0x00000000fffff984 */ /* 0x000fe20000000800 */
[----:B------:R-:W-:Y:S01]  /*118f0*/  @!PT LDS RZ, [RZ] ;  /* 0x00000000fffff984 */ /* 0x000fe20000000800 */
[----:B------:R4:W-:Y:S06]  /*11900*/  MEMBAR.ALL.CTA ;  /* 0x0000000000007992 */ /* 0x0009ec0000008000 */
[----:B----4-:R-:W4:Y:S01]  /*11910*/  FENCE.VIEW.ASYNC.S ;  /* 0x00000000000073c6 */ /* 0x010f220000000000 */
[----:B------:R-:W-:Y:S05]  /*11920*/  WARPSYNC.ALL ;  /* 0x0000000000007948 */ /* 0x000fea0003800000 */
[----:B----4-:R-:W-:Y:S06]  /*11930*/  BAR.SYNC.DEFER_BLOCKING 0xd, 0x100 ;  /* 0x0344000000007b1d */ /* 0x010fec0000010000 */
.L_x_6398:
[----:B-1----:R-:W4:Y:S02]  /*11940*/  LDL R0, [R1+0x48] ;  /* 0x0000480001007983 */ /* 0x002f240000100800 */
[----:B----4-:R-:W-:-:S13]  /*11950*/  R2UR UR4, R0 ;  /* 0x00000000000472ca */ /* 0x010fda00000e0000 */
[----:B------:R-:W-:-:S05]  /*11960*/  IMAD.U32 R0, RZ, RZ, UR4 ;  /* 0x00000004ff007e24 */ /* 0x000fca000f8e00ff */
[----:B------:R-:W-:-:S13]  /*11970*/  ISETP.NE.AND P0, PT, R0, 0x3, PT ;  /* 0x000000030000780c */ /* 0x000fda0003f05270 */
[----:B------:R-:W-:Y:S05]  /*11980*/  @!P0 BRA `(.L_x_6422) ;  /* 0x0000000000048947 */ /* 0x000fea0003800000 */
[----:B------:R-:W-:Y:S01]  /*11990*/  BPT.TRAP 0x1 ;  /* 0x000000040000795c */ /* 0x000fe20000300000 */
.L_x_6422:
[----:B0-23--:R-:W-:Y:S01]  /*119a0*/  IMAD R3, R233, 0x8, R16 ;  /* 0x00000008e9037824 */ /* 0x00dfe200078e0210 */
[----:B------:R-:W-:-:S04]  /*119b0*/  SHF.L.U32 R6, R236, 0x1f, RZ ;  /* 0x0000001fec067819 */ /* 0x000fc800000006ff */
[----:B------:R0:W1:Y:S01]  /*119c0*/  SYNCS.PHASECHK.TRANS64.TRYWAIT P1, [R3+URZ+0x2e830], R6 ;  /* 0x02e83006030075a7 */ /* 0x000062000802017f */
[----:B------:R-:W-:Y:S05]  /*119d0*/  @!P0 BRA `(.L_x_6423) ;  /* 0x0000000000048947 */ /* 0x000fea0003800000 */
[----:B------:R-:W-:Y:S01]  /*119e0*/  BPT.TRAP 0x1 ;  /* 0x000000040000795c */ /* 0x000fe20000300000 */
.L_x_6423:
        /* <DEDUP_REMOVED lines=10> */
.L_x_6424:
[----:B--2---:R-:W2:Y:S01]  /*11a90*/  LDL R0, [R1+0x54] ;  /* 0x0000540001007983 */ /* 0x004ea20000100800 */
[----:B------:R-:W-:Y:S01]  /*11aa0*/  IMAD.MOV.U32 R13, RZ, RZ, 0x40000040 ;  /* 0x40000040ff0d7424 */ /* 0x000fe200078e00ff */
[----:B------:R-:W-:Y:S05]  /*11ab0*/  WARPSYNC.ALL ;  /* 0x0000000000007948 */ /* 0x000fea0003800000 */
[----:B------:R-:W-:Y:S02]  /*11ac0*/  R2UR UR4, R4 ;  /* 0x00000000040472ca */ /* 0x000fe400000e0000 */
[----:B------:R-:W-:Y:S02]  /*11ad0*/  R2UR UR5, R5 ;  /* 0x00000000050572ca */ /* 0x000fe400000e0000 */
[----:B------:R-:W-:Y:S01]  /*11ae0*/  R2UR UR7, R13 ;  /* 0x000000000d0772ca */ /* 0x000fe200000e0000 */
[----:B------:R-:W-:Y:S01]  /*11af0*/  WARPGROUP.ARRIVE ;  /* 0x00000000000079c5 */ /* 0x000fe20000000000 */
[----:B------:R-:W-:-:S02]  /*11b00*/  MOV R7, 0x40000040 ;  /* 0x4000004000077802 */ /* 0x000fc40000000f00 */
[C---:B------:R-:W-:Y:S02]  /*11b10*/  R2UR UR16, R4.reuse ;  /* 0x00000000041072ca */ /* 0x040fe400000e0000 */
[----:B------:R-:W-:Y:S02]  /*11b20*/  R2UR UR17, R5 ;  /* 0x00000000051172ca */ /* 0x000fe400000e0000 */
[----:B------:R-:W-:Y:S01]  /*11b30*/  R2UR UR19, R7 ;  /* 0x00000000071372ca */ /* 0x000fe200000e0000 */
[----:B------:R-:W-:Y:S01]  /*11b40*/  IMAD.MOV.U32 R7, RZ, RZ, 0x40000040 ;  /* 0x40000040ff077424 */ /* 0x000fe200078e00ff */
[C---:B------:R-:W-:Y:S02]  /*11b50*/  R2UR UR12, R4.reuse ;  /* 0x00000000040c72ca */ /* 0x040fe400000e0000 */
[----:B------:R-:W-:Y:S02]  /*11b60*/  R2UR UR13, R5 ;  /* 0x00000000050d72ca */ /* 0x000fe400000e0000 */
[----:B------:R-:W-:Y:S01]  /*11b70*/  R2UR UR15, R7 ;  /* 0x00000000070f72ca */ /* 0x000fe200000e0000 */
[----:B------:R-:W-:Y:S01]  /*11b80*/  IMAD.MOV.U32 R9, RZ, RZ, 0x40000040 ;  /* 0x40000040ff097424 */ /* 0x000fe200078e00ff */
[----:B------:R-:W-:-:S02]  /*11b90*/  R2UR UR8, R4 ;  /* 0x00000000040872ca */ /* 0x000fc400000e0000 */
[----:B------:R-:W-:Y:S02]  /*11ba0*/  R2UR UR9, R5 ;  /* 0x00000000050972ca */ /* 0x000fe400000e0000 */
[----:B------:R-:W-:Y:S01]  /*11bb0*/  R2UR UR11, R9 ;  /* 0x00000000090b72ca */ /* 0x000fe200000e0000 */
[----:B------:R-:W-:Y:S01]  /*11bc0*/  IMAD.MOV.U32 R11, RZ, RZ, 0x40000040 ;  /* 0x40000040ff0b7424 */ /* 0x000fe200078e00ff */
[----:B------:R-:W-:Y:S01]  /*11bd0*/  P2R R140, PR, RZ, 0x1 ;  /* 0x00000001ff8c7803 */ /* 0x000fe20000000000 */
[----:B--2---:R-:W-:Y:S02]  /*11be0*/  IMAD R12, R233, 0x700, R0 ;  /* 0x00000700e90c7824 */ /* 0x004fe400078e0200 */
[----:B------:R-:W-:Y:S01]  /*11bf0*/  IMAD.MOV.U32 R7, RZ, RZ, 0x40000040 ;  /* 0x40000040ff077424 */ /* 0x000fe200078e00ff */
[----:B------:R-:W-:Y:S01]  /*11c00*/  R2UR UR20, R4 ;  /* 0x00000000041472ca */ /* 0x000fe200000e0000 */
[----:B------:R-:W-:Y:S01]  /*11c10*/  IMAD.MOV.U32 R9, RZ, RZ, 0x40000040 ;  /* 0x40000040ff097424 */ /* 0x000fe200078e00ff */
[C---:B------:R-:W-:Y:S01]  /*11c20*/  R2UR UR6, R12.reuse ;  /* 0x000000000c0672ca */ /* 0x040fe200000e0000 */
[----:B------:R-:W-:Y:S01]  /*11c30*/  IMAD.MOV.U32 R15, RZ, RZ, 0x40000040 ;  /* 0x40000040ff0f7424 */ /* 0x000fe200078e00ff */
[----:B------:R-:W-:Y:S01]  /*11c40*/  R2UR UR21, R5 ;  /* 0x00000000051572ca */ /* 0x000fe200000e0000 */
[----:B------:R-:W-:Y:S01]  /*11c50*/  IMAD.MOV.U32 R21, RZ, RZ, 0x40000040 ;  /* 0x40000040ff157424 */ /* 0x000fe200078e00ff */
[----:B------:R-:W2:Y:S01]  /*11c60*/  LDL R0, [R1+0x80] ;  /* 0x0000800001007983 */ /* 0x000ea20000100800 */
[C---:B01----:R-:W-:Y:S01]  /*11c70*/  VIADD R6, R12.reuse, 0x100 ;  /* 0x000001000c067836 */ /* 0x043fe20000000000 */
[----:B------:R-:W-:Y:S01]  /*11c80*/  R2UR UR23, R9 ;  /* 0x00000000091772ca */ /* 0x000fe200000e0000 */
[C---:B------:R-:W-:Y:S01]  /*11c90*/  VIADD R8, R12.reuse, 0x300 ;  /* 0x000003000c087836 */ /* 0x040fe20000000000 */
[C---:B------:R-:W-:Y:S01]  /*11ca0*/  IADD3 R14, R12.reuse, 0x2, RZ ;  /* 0x000000020c0e7810 */ /* 0x040fe20007ffe0ff */
[----:B------:R-:W-:Y:S01]  /*11cb0*/  VIADD R10, R12, 0x400 ;  /* 0x000004000c0a7836 */ /* 0x000fe20000000000 */
[----:B------:R-:W-:Y:S01]  /*11cc0*/  R2UR UR18, R6 ;  /* 0x00000000061272ca */ /* 0x000fe200000e0000 */
[----:B------:R-:W-:Y:S01]  /*11cd0*/  VIADD R6, R12, 0x200 ;  /* 0x000002000c067836 */ /* 0x000fe20000000000 */
[----:B------:R-:W-:Y:S01]  /*11ce0*/  R2UR UR10, R8 ;  /* 0x00000000080a72ca */ /* 0x000fe200000e0000 */
[----:B------:R-:W-:Y:S01]  /*11cf0*/  QGMMA.64x32x32.F32.E4M3.E4M3 R120, gdesc[UR4], RZ, !UPT, gsb0 ;  /* 0x00600000047879f3 */ /* 0x000fe2000c0008ff */
[----:B------:R-:W-:Y:S01]  /*11d00*/  R2UR UR6, R10 ;  /* 0x000000000a0672ca */ /* 0x000fe200000e0000 */
[----:B------:R-:W-:Y:S01]  /*11d10*/  VIADD R8, R12, 0x600 ;  /* 0x000006000c087836 */ /* 0x000fe20000000000 */
[----:B------:R-:W-:Y:S01]  /*11d20*/  R2UR UR14, R6 ;  /* 0x00000000060e72ca */ /* 0x000fe200000e0000 */
[----:B------:R-:W-:Y:S01]  /*11d30*/  VIADD R6, R12, 0x500 ;  /* 0x000005000c067836 */ /* 0x000fe20000000000 */
[----:B------:R-:W-:Y:S01]  /*11d40*/  R2UR UR7, R11 ;  /* 0x000000000b0772ca */ /* 0x000fe200000e0000 */
[C---:B------:R-:W-:Y:S01]  /*11d50*/  VIADD R10, R4.reuse, 0x2 ;  /* 0x00000002040a7836 */ /* 0x040fe20000000000 */
[----:B------:R-:W-:Y:S01]  /*11d60*/  R2UR UR4, R4 ;  /* 0x00000000040472ca */ /* 0x000fe200000e0000 */
[----:B------:R-:W-:Y:S01]  /*11d70*/  IMAD.MOV.U32 R11, RZ, RZ, 0x40000040 ;  /* 0x40000040ff0b7424 */ /* 0x000fe200078e00ff */
[----:B------:R-:W-:Y:S01]  /*11d80*/  R2UR UR5, R5 ;  /* 0x00000000050572ca */ /* 0x000fe200000e0000 */
[----:B------:R-:W-:Y:S01]  /*11d90*/  IMAD.MOV.U32 R9, RZ, RZ, 0x40000040 ;  /* 0x40000040ff097424 */ /* 0x000fe200078e00ff */
[----:B------:R-:W-:Y:S01]  /*11da0*/  R2UR UR22, R8 ;  /* 0x00000000081672ca */ /* 0x000fe200000e0000 */
[----:B------:R-:W-:Y:S01]  /*11db0*/  VIADD R8, R12, 0x202 ;  /* 0x000002020c087836 */ /* 0x000fe20000000000 */
[----:B------:R-:W-:Y:S01]  /*11dc0*/  R2UR UR26, R14 ;  /* 0x000000000e1a72ca */ /* 0x000fe200000e0000 */
[----:B------:R-:W-:Y:S01]  /*11dd0*/  VIADD R20, R12, 0x304 ;  /* 0x000003040c147836 */ /* 0x000fe20000000000 */
[----:B------:R-:W-:Y:S01]  /*11de0*/  R2UR UR27, R15 ;  /* 0x000000000f1b72ca */ /* 0x000fe200000e0000 */
[----:B------:R-:W-:Y:S01]  /*11df0*/  IMAD.MOV.U32 R15, RZ, RZ, 0x40000040 ;  /* 0x40000040ff0f7424 */ /* 0x000fe200078e00ff */
[----:B------:R-:W-:Y:S01]  /*11e00*/  R2UR UR24, R10 ;  /* 0x000000000a1872ca */ /* 0x000fe200000e0000 */
[----:B------:R-:W-:Y:S01]  /*11e10*/  IMAD.MOV.U32 R13, RZ, RZ, 0x40000040 ;  /* 0x40000040ff0d7424 */ /* 0x000fe200078e00ff */
[----:B------:R-:W-:Y:S01]  /*11e20*/  R2UR UR25, R11 ;  /* 0x000000000b1972ca */ /* 0x000fe200000e0000 */
[----:B------:R-:W0:Y:S01]  /*11e30*/  S2R R142, SR_TID.X ;  /* 0x00000000008e7919 */ /* 0x000e220000002100 */
[----:B------:R-:W-:-:S02]  /*11e40*/  IADD3 R14, R12, 0x302, RZ ;  /* 0x000003020c0e7810 */ /* 0x000fc40007ffe0ff */
[----:B0-----:R-:W-:Y:S01]  /*11e50*/  LOP3.LUT R142, R142, 0x7f, RZ, 0xc0, !PT ;  /* 0x0000007f8e8e7812 */ /* 0x001fe200078ec0ff */
[----:B------:R-:W-:Y:S02]  /*11e60*/  WARPGROUP.DEPBAR.LE gsb0, 0x0 ;  /* 0x00008000000079c5 */ /* 0x000fe40000010000 */
[----:B-----5:R-:W-:-:S06]  /*11e70*/  WARPGROUP.ARRIVE ;  /* 0x00000000000079c5 */ /* 0x020fcc0000000000 */
[----:B------:R-:W-:Y:S01]  /*11e80*/  QGMMA.64x32x32.F32.E4M3.E4M3 R104, gdesc[UR16], RZ, !UPT, gsb0 ;  /* 0x00600000106879f3 */ /* 0x000fe2000c0008ff */
[----:B------:R-:W-:Y:S01]  /*11e90*/  R2UR UR18, R6 ;  /* 0x00000000061272ca */ /* 0x000fe200000e0000 */
[----:B------:R-:W-:Y:S01]  /*11ea0*/  VIADD R6, R12, 0x102 ;  /* 0x000001020c067836 */ /* 0x000fe20000000000 */
[----:B------:R-:W-:Y:S01]  /*11eb0*/  R2UR UR19, R7 ;  /* 0x00000000071372ca */ /* 0x000fe200000e0000 */
[----:B------:R-:W-:Y:S01]  /*11ec0*/  IMAD.MOV.U32 R7, RZ, RZ, 0x40000040 ;  /* 0x40000040ff077424 */ /* 0x000fe200078e00ff */
[----:B------:R-:W-:Y:S02]  /*11ed0*/  R2UR UR16, R4 ;  /* 0x00000000041072ca */ /* 0x000fe400000e0000 */
[----:B------:R-:W-:Y:S01]  /*11ee0*/  R2UR UR17, R5 ;  /* 0x00000000051172ca */ /* 0x000fe200000e0000 */
[----:B------:R-:W-:Y:S02]  /*11ef0*/  WARPGROUP.DEPBAR.LE gsb0, 0x0 ;  /* 0x00008000000079c5 */ /* 0x000fe40000010000 */
[----:B------:R-:W-:-:S06]  /*11f00*/  WARPGROUP.ARRIVE ;  /* 0x00000000000079c5 */ /* 0x000fcc0000000000 */
        /* <DEDUP_REMOVED lines=19> */
[----:B------:R-:W-:Y:S02]  /*12040*/  R2UR UR4, R10 ;  /* 0x000000000a0472ca */ /* 0x000fe400000e0000 */
[----:B------:R-:W-:Y:S02]  /*12050*/  R2UR UR5, R11 ;  /* 0x000000000b0572ca */ /* 0x000fe400000e0000 */
        /* <DEDUP_REMOVED lines=12> */
[----:B------:R-:W-:Y:S02]  /*12120*/  R2UR UR16, R10 ;  /* 0x000000000a1072ca */ /* 0x000fe400000e0000 */
[----:B------:R-:W-:Y:S02]  /*12130*/  R2UR UR17, R11 ;  /* 0x000000000b1172ca */ /* 0x000fe400000e0000 */
[----:B------:R-:W-:Y:S01]  /*12140*/  R2UR UR18, R6 ;  /* 0x00000000061272ca */ /* 0x000fe200000e0000 */
[----:B------:R-:W-:Y:S01]  /*12150*/  VIADD R6, R12, 0x402 ;  /* 0x000004020c067836 */ /* 0x000fe20000000000 */
[----:B------:R-:W-:Y:S01]  /*12160*/  R2UR UR19, R7 ;  /* 0x00000000071372ca */ /* 0x000fe200000e0000 */
[----:B------:R-:W-:-:S03]  /*12170*/  IMAD.MOV.U32 R7, RZ, RZ, 0x40000040 ;  /* 0x40000040ff077424 */ /* 0x000fc600078e00ff */
[----:B------:R-:W-:Y:S01]  /*12180*/  R2UR UR6, R6 ;  /* 0x00000000060672ca */ /* 0x000fe200000e0000 */
[----:B------:R-:W-:Y:S01]  /*12190*/  VIADD R6, R12, 0x602 ;  /* 0x000006020c067836 */ /* 0x000fe20000000000 */
[----:B------:R-:W-:Y:S01]  /*121a0*/  R2UR UR7, R7 ;  /* 0x00000000070772ca */ /* 0x000fe200000e0000 */
[----:B------:R-:W-:Y:S01]  /*121b0*/  IMAD.MOV.U32 R7, RZ, RZ, 0x40000040 ;  /* 0x40000040ff077424 */ /* 0x000fe200078e00ff */
        /* <DEDUP_REMOVED lines=11> */
[----:B------:R-:W-:Y:S01]  /*12270*/  QGMMA.64x32x32.F32.E4M3.E4M3 R120, gdesc[UR24], R120, gsb0 ;  /* 0x00600000187879f3 */ /* 0x000fe20008000878 */
[----:B------:R-:W-:Y:S01]  /*12280*/  R2UR UR26, R14 ;  /* 0x000000000e1a72ca */ /* 0x000fe200000e0000 */
[----:B------:R-:W-:Y:S01]  /*12290*/  VIADD R14, R12, 0x404 ;  /* 0x000004040c0e7836 */ /* 0x000fe20000000000 */
[----:B------:R-:W-:Y:S01]  /*122a0*/  R2UR UR27, R15 ;  /* 0x000000000f1b72ca */ /* 0x000fe200000e0000 */
[----:B------:R-:W-:Y:S01]  /*122b0*/  IMAD.MOV.U32 R15, RZ, RZ, 0x40000040 ;  /* 0x40000040ff0f7424 */ /* 0x000fe200078e00ff */
[----:B------:R-:W-:Y:S02]  /*122c0*/  WARPGROUP.DEPBAR.LE gsb0, 0x0 ;  /* 0x00008000000079c5 */ /* 0x000fe40000010000 */
[----:B------:R-:W-:-:S06]  /*122d0*/  WARPGROUP.ARRIVE ;  /* 0x00000000000079c5 */ /* 0x000fcc0000000000 */
[----:B------:R-:W-:Y:S01]  /*122e0*/  QGMMA.64x32x32.F32.E4M3.E4M3 R104, gdesc[UR16], R104, gsb0 ;  /* 0x00600000106879f3 */ /* 0x000fe20008000868 */
[----:B------:R-:W-:Y:S02]  /*122f0*/  R2UR UR18, R8 ;  /* 0x00000000081272ca */ /* 0x000fe400000e0000 */
[----:B------:R-:W-:Y:S01]  /*12300*/  R2UR UR19, R9 ;  /* 0x00000000091372ca */ /* 0x000fe200000e0000 */
[----:B------:R-:W-:Y:S01]  /*12310*/  IMAD.MOV.U32 R9, RZ, RZ, 0x40000040 ;  /* 0x40000040ff097424 */ /* 0x000fe200078e00ff */
[----:B------:R-:W-:Y:S02]  /*12320*/  R2UR UR16, R10 ;  /* 0x000000000a1072ca */ /* 0x000fe400000e0000 */
[----:B------:R-:W-:Y:S02]  /*12330*/  R2UR UR17, R11 ;  /* 0x000000000b1172ca */ /* 0x000fe400000e0000 */
[----:B------:R-:W-:Y:S02]  /*12340*/  IADD3 R8, R4, 0x4, RZ ;  /* 0x0000000404087810 */ /* 0x000fe40007ffe0ff */
[----:B------:R-:W-:-:S02]  /*12350*/  R2UR UR25, R9 ;  /* 0x00000000091972ca */ /* 0x000fc400000e0000 */
[----:B------:R-:W-:Y:S01]  /*12360*/  R2UR UR24, R8 ;  /* 0x00000000081872ca */ /* 0x000fe200000e0000 */
[----:B------:R-:W-:Y:S02]  /*12370*/  WARPGROUP.DEPBAR.LE gsb0, 0x0 ;  /* 0x00008000000079c5 */ /* 0x000fe40000010000 */
[----:B------:R-:W-:-:S06]  /*12380*/  WARPGROUP.ARRIVE ;  /* 0x00000000000079c5 */ /* 0x000fcc0000000000 */
[----:B------:R-:W-:Y:S01]  /*12390*/  QGMMA.64x32x32.F32.E4M3.E4M3 R88, gdesc[UR12], R88, gsb0 ;  /* 0x006000000c5879f3 */ /* 0x000fe20008000858 */
[----:B------:R-:W-:Y:S02]  /*123a0*/  R2UR UR12, R8 ;  /* 0x00000000080c72ca */ /* 0x000fe400000e0000 */
[----:B------:R-:W-:Y:S01]  /*123b0*/  R2UR UR13, R9 ;  /* 0x00000000090d72ca */ /* 0x000fe200000e0000 */
[----:B------:R-:W-:Y:S02]  /*123c0*/  WARPGROUP.DEPBAR.LE gsb0, 0x0 ;  /* 0x00008000000079c5 */ /* 0x000fe40000010000 */
[----:B------:R-:W-:-:S06]  /*123d0*/  WARPGROUP.ARRIVE ;  /* 0x00000000000079c5 */ /* 0x000fcc0000000000 */
[----:B------:R-:W-:Y:S01]  /*123e0*/  QGMMA.64x32x32.F32.E4M3.E4M3 R72, gdesc[UR8], R72, gsb0 ;  /* 0x00600000084879f3 */ /* 0x000fe20008000848 */
[----:B------:R-:W-:Y:S01]  /*123f0*/  R2UR UR10, R20 ;  /* 0x00000000140a72ca */ /* 0x000fe200000e0000 */
[----:B------:R-:W-:Y:S01]  /*12400*/  VIADD R20, R12, 0x6 ;  /* 0x000000060c147836 */ /* 0x000fe20000000000 */
[----:B------:R-:W-:Y:S02]  /*12410*/  R2UR UR11, R21 ;  /* 0x00000000150b72ca */ /* 0x000fe400000e0000 */
[----:B------:R-:W-:Y:S02]  /*12420*/  R2UR UR8, R8 ;  /* 0x00000000080872ca */ /* 0x000fe400000e0000 */
[----:B------:R-:W-:Y:S02]  /*12430*/  R2UR UR9, R9 ;  /* 0x00000000090972ca */ /* 0x000fe400000e0000 */
[----:B------:R-:W-:Y:S01]  /*12440*/  MOV R21, 0x40000040 ;  /* 0x4000004000157802 */ /* 0x000fe20000000f00 */
[----:B------:R-:W-:-:S02]  /*12450*/  WARPGROUP.DEPBAR.LE gsb0, 0x0 ;  /* 0x00008000000079c5 */ /* 0x000fc40000010000 */
[----:B------:R-:W-:-:S06]  /*12460*/  WARPGROUP.ARRIVE ;  /* 0x00000000000079c5 */ /* 0x000fcc0000000000 */
[----:B------:R-:W-:Y:S01]  /*12470*/  QGMMA.64x32x32.F32.E4M3.E4M3 R56, gdesc[UR4], R56, gsb0 ;  /* 0x00600000043879f3 */ /* 0x000fe20008000838 */
        /* <DEDUP_REMOVED lines=9> */
[----:B------:R-:W-:Y:S02]  /*12510*/  R2UR UR16, R8 ;  /* 0x00000000081072ca */ /* 0x000fe400000e0000 */
[----:B------:R-:W-:Y:S02]  /*12520*/  R2UR UR17, R9 ;  /* 0x00000000091172ca */ /* 0x000fe400000e0000 */
[----:B------:R-:W-:Y:S01]  /*12530*/  R2UR UR18, R6 ;  /* 0x00000000061272ca */ /* 0x000fe200000e0000 */
[----:B------:R-:W-:Y:S01]  /*12540*/  VIADD R6, R12, 0x204 ;  /* 0x000002040c067836 */ /* 0x000fe20000000000 */
[----:B------:R-:W-:Y:S02]  /*12550*/  R2UR UR19, R7 ;  /* 0x00000000071372ca */ /* 0x000fe400000e0000 */
[----:B------:R-:W-:Y:S02]  /*12560*/  MOV R7, 0x40000040 ;  /* 0x4000004000077802 */ /* 0x000fe40000000f00 */
[----:B------:R-:W-:Y:S01]  /*12570*/  R2UR UR14, R6 ;  /* 0x00000000060e72ca */ /* 0x000fe200000e0000 */
[----:B------:R-:W-:Y:S01]  /*12580*/  VIADD R6, R12, 0x504 ;  /* 0x000005040c067836 */ /* 0x000fe20000000000 */
[----:B------:R-:W-:Y:S01]  /*12590*/  R2UR UR15, R7 ;  /* 0x00000000070f72ca */ /* 0x000fe200000e0000 */
[----:B------:R-:W-:Y:S01]  /*125a0*/  IMAD.MOV.U32 R7, RZ, RZ, 0x40000040 ;  /* 0x40000040ff077424 */ /* 0x000fe200078e00ff */
        /* <DEDUP_REMOVED lines=13> */
[----:B------:R-:W-:Y:S01]  /*12680*/  R2UR UR27, R21 ;  /* 0x00000000151b72ca */ /* 0x000fe200000e0000 */
[----:B------:R-:W-:Y:S01]  /*12690*/  IMAD.MOV.U32 R21, RZ, RZ, 0x40000040 ;  /* 0x40000040ff157424 */ /* 0x000fe200078e00ff */
[----:B------:R-:W-:Y:S01]  /*126a0*/  IADD3 R20, R12, 0x506, RZ ;  /* 0x000005060c147810 */ /* 0x000fe20007ffe0ff */
[----:B------:R-:W-:Y:S02]  /*126b0*/  WARPGROUP.DEPBAR.LE gsb0, 0x0 ;  /* 0x00008000000079c5 */ /* 0x000fe40000010000 */
[----:B------:R-:W-:-:S06]  /*126c0*/  WARPGROUP.ARRIVE ;  /* 0x00000000000079c5 */ /* 0x000fcc0000000000 */
[----:B------:R-:W-:Y:S01]  /*126d0*/  QGMMA.64x32x32.F32.E4M3.E4M3 R104, gdesc[UR16], R104, gsb0 ;  /* 0x00600000106879f3 */ /* 0x000fe20008000868 */
[----:B------:R-:W-:Y:S01]  /*126e0*/  R2UR UR18, R6 ;  /* 0x00000000061272ca */ /* 0x000fe200000e0000 */
[----:B------:R-:W-:Y:S01]  /*126f0*/  VIADD R6, R4, 0x6 ;  /* 0x0000000604067836 */ /* 0x000fe20000000000 */
[----:B------:R-:W-:Y:S01]  /*12700*/  R2UR UR19, R7 ;  /* 0x00000000071372ca */ /* 0x000fe200000e0000 */
[----:B------:R-:W-:Y:S01]  /*12710*/  IMAD.MOV.U32 R7, RZ, RZ, 0x40000040 ;  /* 0x40000040ff077424 */ /* 0x000fe200078e00ff */
[----:B------:R-:W-:Y:S02]  /*12720*/  R2UR UR16, R8 ;  /* 0x00000000081072ca */ /* 0x000fe400000e0000 */
[----:B------:R-:W-:Y:S02]  /*12730*/  R2UR UR17, R9 ;  /* 0x00000000091172ca */ /* 0x000fe400000e0000 */
[----:B------:R-:W-:Y:S02]  /*12740*/  R2UR UR24, R6 ;  /* 0x00000000061872ca */ /* 0x000fe400000e0000 */
[----:B------:R-:W-:Y:S01]  /*12750*/  R2UR UR25, R7 ;  /* 0x00000000071972ca */ /* 0x000fe200000e0000 */
[----:B------:R-:W-:-:S02]  /*12760*/  WARPGROUP.DEPBAR.LE gsb0, 0x0 ;  /* 0x00008000000079c5 */ /* 0x000fc40000010000 */
[----:B------:R-:W-:-:S06]  /*12770*/  WARPGROUP.ARRIVE ;  /* 0x00000000000079c5 */ /* 0x000fcc0000000000 */
[----:B------:R-:W-:Y:S03]  /*12780*/  QGMMA.64x32x32.F32.E4M3.E4M3 R88, gdesc[UR12], R88, gsb0 ;  /* 0x006000000c5879f3 */ /* 0x000fe60008000858 */
[----:B------:R-:W-:Y:S02]  /*12790*/  WARPGROUP.DEPBAR.LE gsb0, 0x0 ;  /* 0x00008000000079c5 */ /* 0x000fe40000010000 */
[----:B------:R-:W-:-:S06]  /*127a0*/  WARPGROUP.ARRIVE ;  /* 0x00000000000079c5 */ /* 0x000fcc0000000000 */
[----:B------:R-:W-:Y:S01]  /*127b0*/  QGMMA.64x32x32.F32.E4M3.E4M3 R72, gdesc[UR8], R72, gsb0 ;  /* 0x00600000084879f3 */ /* 0x000fe20008000848 */
[----:B------:R-:W-:Y:S02]  /*127c0*/  R2UR UR10, R20 ;  /* 0x00000000140a72ca */ /* 0x000fe400000e0000 */
[----:B------:R-:W-:Y:S02]  /*127d0*/  R2UR UR11, R21 ;  /* 0x00000000150b72ca */ /* 0x000fe400000e0000 */
        /* <DEDUP_REMOVED lines=9> */
[----:B------:R-:W-:Y:S01]  /*12870*/  R2UR UR7, R15 ;  /* 0x000000000f0772ca */ /* 0x000fe200000e0000 */
[----:B------:R-:W-:Y:S01]  /*12880*/  IMAD.MOV.U32 R15, RZ, RZ, 0x40000040 ;  /* 0x40000040ff0f7424 */ /* 0x000fe200078e00ff */
        /* <DEDUP_REMOVED lines=10> */
[----:B------:R-:W-:Y:S01]  /*12930*/  WARPGROUP.ARRIVE ;  /* 0x00000000000079c5 */ /* 0x000fe20000000000 */
[----:B------:R-:W-:Y:S02]  /*12940*/  FSEL R141, R120, -INF , P2 ;  /* 0xff800000788d7808 */ /* 0x000fe40001000000 */
[----:B------:R-:W-:Y:S02]  /*12950*/  FSEL R120, R121, -INF , P5 ;  /* 0xff80000079787808 */ /* 0x000fe40002800000 */
[----:B------:R-:W-:Y:S01]  /*12960*/  FSEL R143, R124, -INF , P4 ;  /* 0xff8000007c8f7808 */ /* 0x000fe20002000000 */
[----:B------:R-:W-:Y:S01]  /*12970*/  QGMMA.64x32x32.F32.E4M3.E4M3 R104, gdesc[UR4], R104, gsb0 ;  /* 0x00600000046879f3 */ /* 0x000fe20008000868 */
[----:B------:R-:W-:Y:S01]  /*12980*/  R2UR UR6, R14 ;  /* 0x000000000e0672ca */ /* 0x000fe200000e0000 */
[----:B------:R-:W-:Y:S01]  /*12990*/  VIADD R14, R12, 0x306 ;  /* 0x000003060c0e7836 */ /* 0x000fe20000000000 */
[----:B------:R-:W-:Y:S01]  /*129a0*/  R2UR UR7, R15 ;  /* 0x000000000f0772ca */ /* 0x000fe200000e0000 */
[----:B------:R-:W-:Y:S01]  /*129b0*/  IMAD.MOV.U32 R15, RZ, RZ, 0x40000040 ;  /* 0x40000040ff0f7424 */ /* 0x000fe200078e00ff */
[----:B------:R-:W-:-:S02]  /*129c0*/  R2UR UR4, R6 ;  /* 0x00000000060472ca */ /* 0x000fc400000e0000 */
[----:B------:R-:W-:Y:S02]  /*129d0*/  R2UR UR5, R7 ;  /* 0x00000000070572ca */ /* 0x000fe400000e0000 */
[----:B------:R-:W-:Y:S02]  /*129e0*/  FMNMX.FTZ R0, R141, R120, !PT ;  /* 0x000000788d007209 */ /* 0x000fe40007810000 */
        /* <DEDUP_REMOVED lines=16> */
[----:B------:R-:W-:Y:S02]  /*12af0*/  ISETP.GT.AND P2, PT, R137, 0x20, PT ;  /* 0x000000208900780c */ /* 0x000fe40003f44270 */
[----:B------:R-:W-:Y:S02]  /*12b00*/  FMNMX.FTZ R0, R151, R0, !PT ;  /* 0x0000000097007209 */ /* 0x000fe40007810000 */
[----:B------:R-:W-:Y:S02]  /*12b10*/  FSEL R129, R134, -INF , P5 ;  /* 0xff80000086817808 */ /* 0x000fe40002800000 */
[----:B------:R-:W-:Y:S02]  /*12b20*/  ISETP.GT.AND P5, PT, R137, 0x21, PT ;  /* 0x000000218900780c */ /* 0x000fe40003fa4270 */
[----:B------:R-:W-:Y:S02]  /*12b30*/  FMNMX.FTZ R0, R133, R0, !PT ;  /* 0x0000000085007209 */ /* 0x000fe40007810000 */
        /* <DEDUP_REMOVED lines=10> */
[----:B------:R-:W-:Y:S01]  /*12be0*/  R2UR UR6, R14 ;  /* 0x000000000e0672ca */ /* 0x000fe200000e0000 */
[----:B------:R-:W-:Y:S01]  /*12bf0*/  VIADD R14, R12, 0x406 ;  /* 0x000004060c0e7836 */ /* 0x000fe20000000000 */
[----:B------:R-:W-:Y:S01]  /*12c00*/  R2UR UR7, R15 ;  /* 0x000000000f0772ca */ /* 0x000fe200000e0000 */
[----:B------:R-:W-:Y:S01]  /*12c10*/  IMAD.MOV.U32 R15, RZ, RZ, 0x40000040 ;  /* 0x40000040ff0f7424 */ /* 0x000fe200078e00ff */
[----:B------:R-:W-:Y:S01]  /*12c20*/  R2UR UR4, R6 ;  /* 0x00000000060472ca */ /* 0x000fe200000e0000 */
[----:B------:R-:W-:Y:S01]  /*12c30*/  VIADD R12, R12, 0x606 ;  /* 0x000006060c0c7836 */ /* 0x000fe20000000000 */
[----:B------:R-:W-:Y:S02]  /*12c40*/  R2UR UR5, R7 ;  /* 0x00000000070572ca */ /* 0x000fe400000e0000 */
        /* <DEDUP_REMOVED lines=20> */
[----:B------:R-:W-:Y:S02]  /*12d90*/  ISETP.GT.AND P2, PT, R137, 0x40, PT ;  /* 0x000000408900780c */ /* 0x000fe40003f44270 */
[----:B------:R-:W-:Y:S02]  /*12da0*/  FMNMX.FTZ R0, R167, R0, !PT ;  /* 0x00000000a7007209 */ /* 0x000fe40007810000 */
[----:B------:R-:W-:Y:S02]  /*12db0*/  FSEL R113, R118, -INF , P5 ;  /* 0xff80000076717808 */ /* 0x000fe40002800000 */
[----:B------:R-:W-:Y:S02]  /*12dc0*/  ISETP.GT.AND P5, PT, R137, 0x41, PT ;  /* 0x000000418900780c */ /* 0x000fe40003fa4270 */
[----:B------:R-:W-:-:S02]  /*12dd0*/  FMNMX.FTZ R0, R117, R0, !PT ;  /* 0x0000000075007209 */ /* 0x000fc40007810000 */
[----:B------:R-:W-:Y:S01]  /*12de0*/  FSEL R119, R119, -INF , P4 ;  /* 0xff80000077777808 */ /* 0x000fe20002000000 */
[----:B------:R-:W-:Y:S02]  /*12df0*/  WARPGROUP.DEPBAR.LE gsb0, 0x0 ;  /* 0x00008000000079c5 */ /* 0x000fe40000010000 */
[----:B------:R-:W-:Y:S01]  /*12e00*/  WARPGROUP.ARRIVE ;  /* 0x00000000000079c5 */ /* 0x000fe20000000000 */
[----:B------:R-:W-:Y:S02]  /*12e10*/  FSEL R21, R88, -INF , P2 ;  /* 0xff80000058157808 */ /* 0x000fe40001000000 */
[----:B------:R-:W-:Y:S02]  /*12e20*/  ISETP.GT.AND P4, PT, R137, 0x48, PT ;  /* 0x000000488900780c */ /* 0x000fe40003f84270 */
[----:B------:R-:W-:Y:S01]  /*12e30*/  FSEL R169, R89, -INF , P5 ;  /* 0xff80000059a97808 */ /* 0x000fe20002800000 */
[----:B------:R-:W-:Y:S01]  /*12e40*/  QGMMA.64x32x32.F32.E4M3.E4M3 R72, gdesc[UR4], R72, gsb0 ;  /* 0x00600000044879f3 */ /* 0x000fe20008000848 */
[----:B------:R-:W-:-:S02]  /*12e50*/  R2UR UR6, R14 ;  /* 0x000000000e0672ca */ /* 0x000fc400000e0000 */
[----:B------:R-:W-:Y:S02]  /*12e60*/  R2UR UR7, R15 ;  /* 0x000000000f0772ca */ /* 0x000fe400000e0000 */
[----:B------:R-:W-:Y:S02]  /*12e70*/  R2UR UR4, R6 ;  /* 0x00000000060472ca */ /* 0x000fe400000e0000 */
[----:B------:R-:W-:Y:S02]  /*12e80*/  R2UR UR5, R7 ;  /* 0x00000000070572ca */ /* 0x000fe400000e0000 */
        /* <DEDUP_REMOVED lines=23> */
[----:B------:R-:W-:Y:S02]  /*13000*/  FSEL R95, R95, -INF , P1 ;  /* 0xff8000005f5f7808 */ /* 0x000fe40000800000 */
[----:B------:R-:W-:Y:S02]  /*13010*/  FSEL R175, R98, -INF , P3 ;  /* 0xff80000062af7808 */ /* 0x000fe40001800000 */
[C---:B------:R-:W-:Y:S01]  /*13020*/  ISETP.GT.AND P4, PT, R137.reuse, 0x70, PT ;  /* 0x000000708900780c */ /* 0x040fe20003f84270 */
[----:B------:R-:W-:Y:S02]  /*13030*/  WARPGROUP.DEPBAR.LE gsb0, 0x0 ;  /* 0x00008000000079c5 */ /* 0x000fe40000010000 */
[----:B------:R-:W-:Y:S01]  /*13040*/  WARPGROUP.ARRIVE ;  /* 0x00000000000079c5 */ /* 0x000fe20000000000 */
[----:B------:R-:W-:-:S02]  /*13050*/  ISETP.GT.AND P3, PT, R137, 0x60, PT ;  /* 0x000000608900780c */ /* 0x000fc40003f64270 */
[----:B------:R-:W-:Y:S02]  /*13060*/  FMNMX.FTZ R0, R179, R0, !PT ;  /* 0x00000000b3007209 */ /* 0x000fe40007810000 */
[----:B------:R-:W-:Y:S01]  /*13070*/  ISETP.GT.AND P1, PT, R137, 0x61, PT ;  /* 0x000000618900780c */ /* 0x000fe20003f24270 */
[----:B------:R-:W-:Y:S01]  /*13080*/  QGMMA.64x32x32.F32.E4M3.E4M3 R56, gdesc[UR4], R56, gsb0 ;  /* 0x00600000043879f3 */ /* 0x000fe20008000838 */
[----:B------:R-:W-:Y:S02]  /*13090*/  R2UR UR7, R13 ;  /* 0x000000000d0772ca */ /* 0x000fe400000e0000 */
[----:B------:R-:W-:Y:S02]  /*130a0*/  FSEL R187, R80, -INF , P4 ;  /* 0xff80000050bb7808 */ /* 0x000fe40002000000 */
[----:B------:R-:W-:Y:S02]  /*130b0*/  FSEL R191, R82, -INF , P4 ;  /* 0xff80000052bf7808 */ /* 0x000fe40002000000 */
[----:B------:R-:W-:-:S02]  /*130c0*/  FSEL R13, R72, -INF , P3 ;  /* 0xff800000480d7808 */ /* 0x000fc40001800000 */
[----:B------:R-:W-:Y:S02]  /*130d0*/  FMNMX.FTZ R0, R101, R0, !PT ;  /* 0x0000000065007209 */ /* 0x000fe40007810000 */
[----:B------:R-:W-:Y:S02]  /*130e0*/  FSEL R73, R73, -INF , P1 ;  /* 0xff80000049497808 */ /* 0x000fe40000800000 */
[----:B------:R-:W-:Y:S02]  /*130f0*/  FSEL R75, R75, -INF , P1 ;  /* 0xff8000004b4b7808 */ /* 0x000fe40000800000 */
[C---:B------:R-:W-:Y:S02]  /*13100*/  ISETP.GT.AND P4, PT, R137.reuse, 0x81, PT ;  /* 0x000000818900780c */ /* 0x040fe40003f84270 */
[----:B------:R-:W-:Y:S02]  /*13110*/  FSEL R97, R102, -INF , P5 ;  /* 0xff80000066617808 */ /* 0x000fe40002800000 */
[----:B------:R-:W-:-:S02]  /*13120*/  ISETP.GT.AND P1, PT, R137, 0x78, PT ;  /* 0x000000788900780c */ /* 0x000fc40003f24270 */
[----:B------:R-:W-:Y:S02]  /*13130*/  ISETP.GT.AND P5, PT, R137, 0x69, PT ;  /* 0x000000698900780c */ /* 0x000fe40003fa4270 */
[----:B------:R-:W-:Y:S02]  /*13140*/  FSEL R99, R99, -INF , P2 ;  /* 0xff80000063637808 */ /* 0x000fe40001000000 */
[----:B------:R-:W-:Y:S02]  /*13150*/  ISETP.GT.AND P2, PT, R137, 0x68, PT ;  /* 0x000000688900780c */ /* 0x000fe40003f44270 */
[----:B------:R-:W-:Y:S02]  /*13160*/  FMNMX.FTZ R0, R13, R0, !PT ;  /* 0x000000000d007209 */ /* 0x000fe40007810000 */
[----:B------:R-:W-:Y:S02]  /*13170*/  FSEL R189, R84, -INF , P1 ;  /* 0xff80000054bd7808 */ /* 0x000fe40000800000 */
[----:B------:R-:W-:-:S02]  /*13180*/  FSEL R77, R77, -INF , P5 ;  /* 0xff8000004d4d7808 */ /* 0x000fc40002800000 */
[----:B------:R-:W-:Y:S02]  /*13190*/  FSEL R79, R79, -INF , P5 ;  /* 0xff8000004f4f7808 */ /* 0x000fe40002800000 */
[----:B------:R-:W-:Y:S02]  /*131a0*/  ISETP.GT.AND P5, PT, R137, 0x80, PT ;  /* 0x000000808900780c */ /* 0x000fe40003fa4270 */
[----:B------:R-:W-:Y:S02]  /*131b0*/  FSEL R181, R76, -INF , P2 ;  /* 0xff8000004cb57808 */ /* 0x000fe40001000000 */
[----:B------:R-:W-:Y:S02]  /*131c0*/  FMNMX.FTZ R0, R73, R0, !PT ;  /* 0x0000000049007209 */ /* 0x000fe40007810000 */
[----:B------:R-:W-:Y:S02]  /*131d0*/  FSEL R183, R74, -INF , P3 ;  /* 0xff8000004ab77808 */ /* 0x000fe40001800000 */
[----:B------:R-:W-:-:S02]  /*131e0*/  FMNMX.FTZ R0, R181, R0, !PT ;  /* 0x00000000b5007209 */ /* 0x000fc40007810000 */
[----:B------:R-:W-:Y:S02]  /*131f0*/  ISETP.GT.AND P3, PT, R137, 0x71, PT ;  /* 0x000000718900780c */ /* 0x000fe40003f64270 */
[----:B------:R-:W-:Y:S02]  /*13200*/  FMNMX.FTZ R0, R77, R0, !PT ;  /* 0x000000004d007209 */ /* 0x000fe40007810000 */
[----:B------:R-:W-:Y:S02]  /*13210*/  FSEL R81, R81, -INF , P3 ;  /* 0xff80000051517808 */ /* 0x000fe40001800000 */
[----:B------:R-:W-:Y:S02]  /*13220*/  FMNMX.FTZ R0, R187, R0, !PT ;  /* 0x00000000bb007209 */ /* 0x000fe40007810000 */
[----:B------:R-:W-:Y:S02]  /*13230*/  R2UR UR6, R12 ;  /* 0x000000000c0672ca */ /* 0x000fe400000e0000 */
[----:B------:R-:W-:-:S02]  /*13240*/  FSEL R185, R78, -INF , P2 ;  /* 0xff8000004eb97808 */ /* 0x000fc40001000000 */
[----:B------:R-:W-:Y:S02]  /*13250*/  R2UR UR4, R6 ;  /* 0x00000000060472ca */ /* 0x000fe400000e0000 */
[----:B------:R-:W-:Y:S01]  /*13260*/  R2UR UR5, R7 ;  /* 0x00000000070572ca */ /* 0x000fe200000e0000 */
        /* <DEDUP_REMOVED lines=13> */
[C---:B------:R-:W-:Y:S02]  /*13340*/  ISETP.GT.AND P5, PT, R137.reuse, 0xa8, PT ;  /* 0x000000a88900780c */ /* 0x040fe40003fa4270 */
[C---:B------:R-:W-:Y:S02]  /*13350*/  ISETP.GT.AND P4, PT, R137.reuse, 0x98, PT ;  /* 0x000000988900780c */ /* 0x040fe40003f84270 */
[----:B------:R-:W-:Y:S02]  /*13360*/  ISETP.GT.AND P2, PT, R137, 0x79, PT ;  /* 0x000000798900780c */ /* 0x000fe40003f44270 */
[----:B------:R-:W-:Y:S02]  /*13370*/  FMNMX.FTZ R0, R81, R0, !PT ;  /* 0x0000000051007209 */ /* 0x000fe40007810000 */
[----:B------:R-:W-:Y:S02]  /*13380*/  FSEL R205, R68, -INF , P4 ;  /* 0xff80000044cd7808 */ /* 0x000fe40002000000 */
[----:B------:R-:W-:-:S02]  /*13390*/  FSEL R211, R70, -INF , P4 ;  /* 0xff80000046d37808 */ /* 0x000fc40002000000 */
[----:B------:R-:W-:Y:S02]  /*133a0*/  FSEL R63, R63, -INF , P1 ;  /* 0xff8000003f3f7808 */ /* 0x000fe40000800000 */
[C---:B------:R-:W-:Y:S02]  /*133b0*/  ISETP.GT.AND P4, PT, R137.reuse, 0xa9, PT ;  /* 0x000000a98900780c */ /* 0x040fe40003f84270 */
[----:B------:R-:W-:Y:S02]  /*133c0*/  ISETP.GT.AND P1, PT, R137, 0xa0, PT ;  /* 0x000000a08900780c */ /* 0x000fe40003f24270 */
[----:B------:R-:W-:Y:S02]  /*133d0*/  FSEL R85, R85, -INF , P2 ;  /* 0xff80000055557808 */ /* 0x000fe40001000000 */
[----:B------:R-:W-:Y:S02]  /*133e0*/  FMNMX.FTZ R0, R189, R0, !PT ;  /* 0x00000000bd007209 */ /* 0x000fe40007810000 */
[----:B------:R-:W-:-:S02]  /*133f0*/  FSEL R83, R83, -INF , P3 ;  /* 0xff80000053537808 */ /* 0x000fc40001800000 */
        /* <DEDUP_REMOVED lines=8> */
[----:B------:R-:W-:Y:S02]  /*13480*/  FSEL R71, R71, -INF , P3 ;  /* 0xff80000047477808 */ /* 0x000fe40001800000 */
[----:B------:R-:W-:Y:S02]  /*13490*/  ISETP.GT.AND P3, PT, R137, 0xb0, PT ;  /* 0x000000b08900780c */ /* 0x000fe40003f64270 */
[----:B------:R-:W-:Y:S01]  /*134a0*/  FSEL R87, R87, -INF , P2 ;  /* 0xff80000057577808 */ /* 0x000fe20001000000 */
[----:B------:R-:W-:Y:S02]  /*134b0*/  WARPGROUP.DEPBAR.LE gsb0, 0x0 ;  /* 0x00008000000079c5 */ /* 0x000fe40000010000 */
[----:B------:R-:W-:Y:S01]  /*134c0*/  FSEL R213, R44, -INF , P5 ;  /* 0xff8000002cd57808 */ /* 0x000fe20002800000 */
[----:B------:R-:W-:Y:S01]  /*134d0*/  WARPGROUP.ARRIVE ;  /* 0x00000000000079c5 */ /* 0x000fe20000000000 */
[----:B------:R-:W-:-:S02]  /*134e0*/  FMNMX.FTZ R44, R139, R123, !PT ;  /* 0x0000007b8b2c7209 */ /* 0x000fc40007810000 */
[----:B------:R-:W-:Y:S02]  /*134f0*/  FSEL R215, R45, -INF , P4 ;  /* 0xff8000002dd77808 */ /* 0x000fe40002000000 */
[----:B------:R-:W-:Y:S01]  /*13500*/  FMNMX.FTZ R44, R121, R44, !PT ;  /* 0x0000002c792c7209 */ /* 0x000fe20007810000 */
[----:B------:R-:W-:Y:S01]  /*13510*/  QGMMA.64x32x32.F32.E4M3.E4M3 R24, gdesc[UR4], R24, gsb0 ;  /* 0x00600000041879f3 */ /* 0x000fe20008000818 */
[----:B------:R-:W-:Y:S02]  /*13520*/  FSEL R209, R40, -INF , P1 ;  /* 0xff80000028d17808 */ /* 0x000fe40000800000 */
[----:B------:R-:W-:Y:S02]  /*13530*/  FMNMX.FTZ R44, R127, R44, !PT ;  /* 0x0000002c7f2c7209 */ /* 0x000fe40007810000 */
[----:B------:R-:W-:Y:S02]  /*13540*/  FSEL R45, R42, -INF , P1 ;  /* 0xff8000002a2d7808 */ /* 0x000fe40000800000 */
[----:B------:R-:W-:-:S02]  /*13550*/  ISETP.GT.AND P1, PT, R137, 0xb1, PT ;  /* 0x000000b18900780c */ /* 0x000fc40003f24270 */
[----:B------:R-:W-:Y:S02]  /*13560*/  FMNMX.FTZ R44, R145, R44, !PT ;  /* 0x0000002c912c7209 */ /* 0x000fe40007810000 */
[----:B------:R-:W-:Y:S02]  /*13570*/  FSEL R219, R49, -INF , P1 ;  /* 0xff80000031db7808 */ /* 0x000fe40000800000 */
[----:B------:R-:W-:Y:S02]  /*13580*/  FSEL R49, R46, -INF , P5 ;  /* 0xff8000002e317808 */ /* 0x000fe40002800000 */
[----:B------:R-:W-:Y:S02]  /*13590*/  FMNMX.FTZ R46, R131, R44, !PT ;  /* 0x0000002c832e7209 */ /* 0x000fe40007810000 */
[----:B------:R-:W-:Y:S02]  /*135a0*/  ISETP.GT.AND P2, PT, R137, 0x90, PT ;  /* 0x000000908900780c */ /* 0x000fe40003f44270 */
[----:B------:R-:W-:-:S02]  /*135b0*/  FMNMX.FTZ R46, R129, R46, !PT ;  /* 0x0000002e812e7209 */ /* 0x000fc40007810000 */
[----:B------:R-:W-:Y:S02]  /*135c0*/  FMNMX.FTZ R0, R197, R0, !PT ;  /* 0x00000000c5007209 */ /* 0x000fe40007810000 */
[----:B------:R-:W-:Y:S02]  /*135d0*/  FSEL R217, R48, -INF , P3 ;  /* 0xff80000030d97808 */ /* 0x000fe40001800000 */
[----:B------:R-:W-:Y:S02]  /*135e0*/  FMNMX.FTZ R48, R135, R46, !PT ;  /* 0x0000002e87307209 */ /* 0x000fe40007810000 */
[----:B------:R-:W-:Y:S02]  /*135f0*/  FSEL R201, R64, -INF , P2 ;  /* 0xff80000040c97808 */ /* 0x000fe40001000000 */
[----:B------:R-:W-:Y:S02]  /*13600*/  FMNMX.FTZ R0, R199, R0, !PT ;  /* 0x00000000c7007209 */ /* 0x000fe40007810000 */
[----:B------:R-:W-:-:S02]  /*13610*/  FMNMX.FTZ R48, R153, R48, !PT ;  /* 0x0000003099307209 */ /* 0x000fc40007810000 */
[----:B------:R-:W-:Y:S02]  /*13620*/  FMNMX.FTZ R0, R201, R0, !PT ;  /* 0x00000000c9007209 */ /* 0x000fe40007810000 */
[----:B------:R-:W-:Y:S02]  /*13630*/  FMNMX.FTZ R48, R107, R48, !PT ;  /* 0x000000306b307209 */ /* 0x000fe40007810000 */
[----:B------:R-:W-:Y:S02]  /*13640*/  FMNMX.FTZ R0, R203, R0, !PT ;  /* 0x00000000cb007209 */ /* 0x000fe40007810000 */
[----:B------:R-:W-:Y:S02]  /*13650*/  FMNMX.FTZ R48, R105, R48, !PT ;  /* 0x0000003069307209 */ /* 0x000fe40007810000 */
[----:B------:R-:W-:Y:S02]  /*13660*/  FMNMX.FTZ R0, R205, R0, !PT ;  /* 0x00000000cd007209 */ /* 0x000fe40007810000 */
[----:B------:R-:W-:-:S02]  /*13670*/  FSEL R223, R53, -INF , P0 ;  /* 0xff80000035df7808 */ /* 0x000fc40000000000 */
[----:B------:R-:W-:Y:S02]  /*13680*/  FSEL R53, R50, -INF , P3 ;  /* 0xff80000032357808 */ /* 0x000fe40001800000 */
[----:B------:R-:W-:Y:S02]  /*13690*/  FMNMX.FTZ R50, R111, R48, !PT ;  /* 0x000000306f327209 */ /* 0x000fe40007810000 */
[----:B------:R-:W-:Y:S02]  /*136a0*/  FSEL R207, R66, -INF , P2 ;  /* 0xff80000042cf7808 */ /* 0x000fe40001000000 */
[----:B------:R-:W-:Y:S02]  /*136b0*/  ISETP.GT.AND P2, PT, R137, 0xa1, PT ;  /* 0x000000a18900780c */ /* 0x000fe40003f44270 */
[----:B------:R-:W-:Y:S02]  /*136c0*/  FMNMX.FTZ R0, R69, R0, !PT ;  /* 0x0000000045007209 */ /* 0x000fe40007810000 */
[----:B------:R-:W-:-:S02]  /*136d0*/  FMNMX.FTZ R50, R161, R50, !PT ;  /* 0x00000032a1327209 */ /* 0x000fc40007810000 */
[----:B------:R-:W-:Y:S02]  /*136e0*/  FSEL R41, R41, -INF , P2 ;  /* 0xff80000029297808 */ /* 0x000fe40001000000 */
[----:B------:R-:W-:Y:S01]  /*136f0*/  FMNMX.FTZ R0, R209, R0, !PT ;  /* 0x00000000d1007209 */ /* 0x000fe20007810000 */
[----:B------:R-:W-:Y:S02]  /*13700*/  WARPGROUP.DEPBAR.LE gsb0, 0x0 ;  /* 0x00008000000079c5 */ /* 0x000fe40000010000 */
[----:B------:R-:W-:Y:S02]  /*13710*/  FMNMX.FTZ R50, R115, R50, !PT ;  /* 0x0000003273327209 */ /* 0x000fe40007810000 */
[----:B------:R-:W-:Y:S02]  /*13720*/  FMNMX.FTZ R0, R41, R0, !PT ;  /* 0x0000000029007209 */ /* 0x000fe40007810000 */
[----:B------:R-:W-:Y:S02]  /*13730*/  FSEL R43, R43, -INF , P2 ;  /* 0xff8000002b2b7808 */ /* 0x000fe40001000000 */
[----:B------:R-:W-:-:S02]  /*13740*/  ISETP.GT.AND P2, PT, R137, 0xb8, PT ;  /* 0x000000b88900780c */ /* 0x000fc40003f44270 */
[----:B------:R-:W-:Y:S02]  /*13750*/  FMNMX.FTZ R50, R113, R50, !PT ;  /* 0x0000003271327209 */ /* 0x000fe40007810000 */
[----:B------:R-:W-:Y:S02]  /*13760*/  FMNMX.FTZ R0, R213, R0, !PT ;  /* 0x00000000d5007209 */ /* 0x000fe40007810000 */
[----:B------:R-:W-:Y:S02]  /*13770*/  FSEL R221, R52, -INF , P2 ;  /* 0xff80000034dd7808 */ /* 0x000fe40001000000 */
        /* <DEDUP_REMOVED lines=9> */
[----:B------:R-:W-:Y:S02]  /*13810*/  FMNMX.FTZ R54, R95, R52, !PT ;  /* 0x000000345f367209 */ /* 0x000fe40007810000 */
[----:B------:R-:W-:Y:S02]  /*13820*/  ISETP.GT.AND P0, PT, R137, 0xc1, PT ;  /* 0x000000c18900780c */ /* 0x000fe40003f04270 */
[----:B------:R-:W-:Y:S02]  /*13830*/  FSEL R225, R24, -INF , P6 ;  /* 0xff80000018e17808 */ /* 0x000fe40003000000 */
[----:B------:R-:W-:Y:S02]  /*13840*/  FMNMX.FTZ R0, R223, R0, !PT ;  /* 0x00000000df007209 */ /* 0x000fe40007810000 */
[----:B------:R-:W-:Y:S02]  /*13850*/  FMNMX.FTZ R54, R175, R54, !PT ;  /* 0x00000036af367209 */ /* 0x000fe40007810000 */
[----:B------:R-:W-:-:S02]  /*13860*/  FSEL R51, R51, -INF , P1 ;  /* 0xff80000033337808 */ /* 0x000fc40000800000 */
[----:B------:R-:W-:Y:S02]  /*13870*/  ISETP.GT.AND P1, PT, R137, 0xc8, PT ;  /* 0x000000c88900780c */ /* 0x000fe40003f24270 */
[----:B------:R-:W-:Y:S02]  /*13880*/  FSEL R25, R25, -INF , P0 ;  /* 0xff80000019197808 */ /* 0x000fe40000000000 */
[----:B------:R-:W-:Y:S02]  /*13890*/  FMNMX.FTZ R0, R225, R0, !PT ;  /* 0x00000000e1007209 */ /* 0x000fe40007810000 */
[----:B------:R-:W-:Y:S02]  /*138a0*/  FMNMX.FTZ R54, R99, R54, !PT ;  /* 0x0000003663367209 */ /* 0x000fe40007810000 */
[----:B------:R-:W-:Y:S02]  /*138b0*/  ISETP.GT.AND P2, PT, R137, 0xc9, PT ;  /* 0x000000c98900780c */ /* 0x000fe40003f44270 */
[----:B------:R-:W-:-:S02]  /*138c0*/  FSEL R235, R28, -INF , P1 ;  /* 0xff8000001ceb7808 */ /* 0x000fc40000800000 */
[----:B------:R-:W-:Y:S02]  /*138d0*/  FMNMX.FTZ R0, R25, R0, !PT ;  /* 0x0000000019007209 */ /* 0x000fe40007810000 */
[----:B------:R-:W-:Y:S02]  /*138e0*/  FMNMX.FTZ R54, R97, R54, !PT ;  /* 0x0000003661367209 */ /* 0x000fe40007810000 */
[----:B------:R-:W-:Y:S02]  /*138f0*/  FSEL R29, R29, -INF , P2 ;  /* 0xff8000001d1d7808 */ /* 0x000fe40001000000 */
[----:B------:R-:W-:Y:S02]  /*13900*/  FMNMX.FTZ R0, R235, R0, !PT ;  /* 0x00000000eb007209 */ /* 0x000fe40007810000 */
[----:B------:R-:W-:Y:S02]  /*13910*/  ISETP.GT.AND P3, PT, R137, 0xd0, PT ;  /* 0x000000d08900780c */ /* 0x000fe40003f64270 */
[----:B------:R-:W-:-:S02]  /*13920*/  FMNMX.FTZ R56, R103, R54, !PT ;  /* 0x0000003667387209 */ /* 0x000fc40007810000 */
[----:B------:R-:W-:Y:S02]  /*13930*/  FSEL R47, R47, -INF , P4 ;  /* 0xff8000002f2f7808 */ /* 0x000fe40002000000 */
        /* <DEDUP_REMOVED lines=14> */
[----:B------:R-:W-:Y:S02]  /*13a20*/  FMNMX.FTZ R58, R79, R56, !PT ;  /* 0x000000384f3a7209 */ /* 0x000fe40007810000 */
[----:B------:R-:W-:Y:S02]  /*13a30*/  FMNMX.FTZ R14, R37, R0, !PT ;  /* 0x00000000250e7209 */ /* 0x000fe40007810000 */
[----:B------:R-:W-:-:S02]  /*13a40*/  FMNMX.FTZ R58, R191, R58, !PT ;  /* 0x0000003abf3a7209 */ /* 0x000fc40007810000 */
[----:B------:R-:W-:Y:S01]  /*13a50*/  P2R R28, PR, RZ, 0x4 ;  /* 0x00000004ff1c7803 */ /* 0x000fe20000000000 */
[----:B------:R-:W0:Y:S01]  /*13a60*/  SHFL.BFLY PT, R0, R14, 0x2, 0x1f ;  /* 0x0c401f000e007f89 */ /* 0x000e2200000e0000 */
[----:B------:R-:W-:Y:S02]  /*13a70*/  FMNMX.FTZ R58, R83, R58, !PT ;  /* 0x0000003a533a7209 */ /* 0x000fe40007810000 */
[----:B------:R-:W-:Y:S02]  /*13a80*/  P2R R42, PR, RZ, 0x1 ;  /* 0x00000001ff2a7803 */ /* 0x000fe40000000000 */
[----:B------:R-:W-:Y:S02]  /*13a90*/  FMNMX.FTZ R58, R57, R58, !PT ;  /* 0x0000003a393a7209 */ /* 0x000fe40007810000 */
[----:B------:R-:W-:Y:S02]  /*13aa0*/  P2R R40, PR, RZ, 0x2 ;  /* 0x00000002ff287803 */ /* 0x000fe40000000000 */
[----:B------:R-:W-:-:S02]  /*13ab0*/  FMNMX.FTZ R60, R87, R58, !PT ;  /* 0x0000003a573c7209 */ /* 0x000fc40007810000 */
[----:B------:R-:W-:Y:S02]  /*13ac0*/  ISETP.GT.AND P1, PT, R137, 0xb9, PT ;  /* 0x000000b98900780c */ /* 0x000fe40003f24270 */
[----:B------:R-:W-:Y:S02]  /*13ad0*/  FMNMX.FTZ R60, R61, R60, !PT ;  /* 0x0000003c3d3c7209 */ /* 0x000fe40007810000 */
[----:B------:R-:W-:Y:S02]  /*13ae0*/  ISETP.GT.AND P0, PT, R137, 0xc0, PT ;  /* 0x000000c08900780c */ /* 0x000fe40003f04270 */
[----:B------:R-:W-:Y:S02]  /*13af0*/  FMNMX.FTZ R60, R59, R60, !PT ;  /* 0x0000003c3b3c7209 */ /* 0x000fe40007810000 */
[----:B------:R-:W-:Y:S02]  /*13b00*/  FSEL R55, R55, -INF , P1 ;  /* 0xff80000037377808 */ /* 0x000fe40000800000 */
[----:B------:R-:W-:-:S02]  /*13b10*/  FMNMX.FTZ R60, R65, R60, !PT ;  /* 0x0000003c413c7209 */ /* 0x000fc40007810000 */
[----:B------:R-:W-:Y:S02]  /*13b20*/  FSEL R26, R26, -INF , P0 ;  /* 0xff8000001a1a7808 */ /* 0x000fe40000000000 */
[----:B0-----:R-:W-:Y:S02]  /*13b30*/  FMNMX.FTZ R20, R14, R0, !PT ;  /* 0x000000000e147209 */ /* 0x001fe40007810000 */
[----:B------:R-:W-:Y:S02]  /*13b40*/  FMNMX.FTZ R62, R63, R60, !PT ;  /* 0x0000003c3f3e7209 */ /* 0x000fe40007810000 */
[----:B------:R-:W-:Y:S01]  /*13b50*/  ISETP.NE.AND P0, PT, R42, RZ, PT ;  /* 0x000000ff2a00720c */ /* 0x000fe20003f05270 */
[----:B------:R-:W0:Y:S01]  /*13b60*/  SHFL.BFLY PT, R0, R20, 0x1, 0x1f ;  /* 0x0c201f0014007f89 */ /* 0x000e2200000e0000 */
[----:B------:R-:W-:Y:S02]  /*13b70*/  FMNMX.FTZ R62, R207, R62, !PT ;  /* 0x0000003ecf3e7209 */ /* 0x000fe40007810000 */
[----:B------:R-:W-:-:S02]  /*13b80*/  ISETP.NE.AND P1, PT, R40, RZ, PT ;  /* 0x000000ff2800720c */ /* 0x000fc40003f25270 */
[----:B------:R-:W-:Y:S02]  /*13b90*/  FMNMX.FTZ R62, R67, R62, !PT ;  /* 0x0000003e433e7209 */ /* 0x000fe40007810000 */
[----:B------:R-:W-:Y:S02]  /*13ba0*/  FSEL R27, R27, -INF , P0 ;  /* 0xff8000001b1b7808 */ /* 0x000fe40000000000 */
[----:B------:R-:W-:Y:S02]  /*13bb0*/  FMNMX.FTZ R62, R211, R62, !PT ;  /* 0x0000003ed33e7209 */ /* 0x000fe40007810000 */
[----:B------:R-:W-:Y:S02]  /*13bc0*/  FSEL R30, R30, -INF , P1 ;  /* 0xff8000001e1e7808 */ /* 0x000fe40000800000 */
[----:B------:R-:W-:Y:S01]  /*13bd0*/  FMNMX.FTZ R64, R71, R62, !PT ;  /* 0x0000003e47407209 */ /* 0x000fe20007810000 */
[----:B------:R-:W-:Y:S01]  /*13be0*/  VIADD R232, R136, 0xfffffffe ;  /* 0xfffffffe88e87836 */ /* 0x000fe20000000000 */
[----:B------:R-:W-:-:S02]  /*13bf0*/  ISETP.NE.AND P0, PT, R140, RZ, PT ;  /* 0x000000ff8c00720c */ /* 0x000fc40003f05270 */
[----:B------:R-:W-:-:S04]  /*13c00*/  FMNMX.FTZ R64, R45, R64, !PT ;  /* 0x000000402d407209 */ /* 0x000fc80007810000 */
        /* <DEDUP_REMOVED lines=14> */
[----:B------:R0:W-:Y:S01]  /*13cf0*/  MUFU.EX2 R52, R13 ;  /* 0x0000000d00347308 */ /* 0x0001e20000000800 */
[----:B------:R-:W-:-:S01]  /*13d00*/  FFMA.FTZ R40, R2, R163, -R137 ;  /* 0x000000a302287223 */ /* 0x000fc20000010889 */
[----:B------:R-:W-:Y:S01]  /*13d10*/  FSEL R163, R34, -INF , P3 ;  /* 0xff80000022a37808 */ /* 0x000fe20001800000 */
[----:B------:R-:W-:-:S01]  /*13d20*/  FFMA.FTZ R20, R2, R143, -R137 ;  /* 0x0000008f02147223 */ /* 0x000fc20000010889 */
[C-C-:B------:R-:W-:Y:S01]  /*13d30*/  FFMA.FTZ R143, R2.reuse, R149, -R137.reuse ;  /* 0x00000095028f7223 */ /* 0x140fe20000010889 */
[----:B------:R-:W-:-:S01]  /*13d40*/  FFMA.FTZ R149, R2, R165, -R137 ;  /* 0x000000a502957223 */ /* 0x000fc20000010889 */
[----:B------:R-:W-:Y:S01]  /*13d50*/  FSEL R165, R35, -INF , P4 ;  /* 0xff80000023a57808 */ /* 0x000fe20002000000 */
[----:B------:R-:W-:-:S01]  /*13d60*/  FFMA.FTZ R42, R2, R167, -R137 ;  /* 0x000000a7022a7223 */ /* 0x000fc20000010889 */
[C-C-:B------:R-:W-:Y:S01]  /*13d70*/  FFMA.FTZ R171, R2.reuse, R171, -R137.reuse ;  /* 0x000000ab02ab7223 */ /* 0x140fe20000010889 */
[----:B0-----:R-:W-:Y:S01]  /*13d80*/  FMNMX.FTZ R13, R55, R66, !PT ;  /* 0x00000042370d7209 */ /* 0x001fe20007810000 */
[--C-:B------:R-:W-:Y:S01]  /*13d90*/  FFMA.FTZ R14, R2, R141, -R137.reuse ;  /* 0x0000008d020e7223 */ /* 0x100fe20000010889 */
[----:B------:R-:W-:Y:S01]  /*13da0*/  FSEL R167, R38, -INF , P5 ;  /* 0xff80000026a77808 */ /* 0x000fe20002800000 */
        /* <DEDUP_REMOVED lines=9> */
[----:B------:R-:W-:Y:S01]  /*13e40*/  FMNMX.FTZ R68, R30, R13, !PT ;  /* 0x0000000d1e447209 */ /* 0x000fe20007810000 */
[C-C-:B------:R-:W-:Y:S01]  /*13e50*/  FFMA.FTZ R235, R2.reuse, R37, -R137.reuse ;  /* 0x0000002502eb7223 */ /* 0x140fe20000010889 */
[----:B0-----:R-:W-:Y:S01]  /*13e60*/  FSEL R171, R39, -INF , P6 ;  /* 0xff80000027ab7808 */ /* 0x001fe20003000000 */
[C-C-:B------:R-:W-:Y:S01]  /*13e70*/  FFMA.FTZ R28, R2.reuse, R151, -R137.reuse ;  /* 0x00000097021c7223 */ /* 0x140fe20000010889 */
[----:B------:R-:W-:Y:S01]  /*13e80*/  FMNMX.FTZ R68, R69, R68, !PT ;  /* 0x0000004445447209 */ /* 0x000fe20007810000 */
[C-C-:B------:R-:W-:Y:S01]  /*13e90*/  FFMA.FTZ R133, R2.reuse, R133, -R137.reuse ;  /* 0x0000008502857223 */ /* 0x140fe20000010889 */
[----:B------:R-:W-:-:S01]  /*13ea0*/  FFMA.FTZ R32, R2, R155, -R137 ;  /* 0x0000009b02207223 */ /* 0x000fc20000010889 */
[----:B------:R-:W-:Y:S01]  /*13eb0*/  MUFU.EX2 R14, R14 ;  /* 0x0000000e000e7308 */ /* 0x000fe20000000800 */
[----:B------:R-:W-:Y:S01]  /*13ec0*/  FMNMX.FTZ R68, R163, R68, !PT ;  /* 0x00000044a3447209 */ /* 0x000fe20007810000 */
[C-C-:B-1----:R-:W-:Y:S01]  /*13ed0*/  FFMA.FTZ R173, R2.reuse, R12, -R137.reuse ;  /* 0x0000000c02ad7223 */ /* 0x142fe20000010889 */
[----:B------:R-:W-:-:S01]  /*13ee0*/  FFMA.FTZ R12, R2, R33, -R137 ;  /* 0x00000021020c7223 */ /* 0x000fc20000010889 */
        /* <DEDUP_REMOVED lines=10> */
[C-C-:B------:R-:W-:Y:S01]  /*13f90*/  FFMA.FTZ R93, R2.reuse, R93, -R137.reuse ;  /* 0x0000005d025d7223 */ /* 0x140fe20000010889 */
[----:B------:R-:W-:-:S01]  /*13fa0*/  FFMA.FTZ R151, R2, R177, -R137 ;  /* 0x000000b102977223 */ /* 0x000fc20000010889 */
[----:B------:R-:W1:Y:S01]  /*13fb0*/  MUFU.EX2 R20, R20 ;  /* 0x0000001400147308 */ /* 0x000e620000000800 */
[----:B------:R-:W-:-:S01]  /*13fc0*/  FFMA.FTZ R179, R2, R179, -R137 ;  /* 0x000000b302b37223 */ /* 0x000fc20000010889 */
[----:B------:R-:W2:Y:S01]  /*13fd0*/  SHFL.BFLY PT, R72, R13, 0x2, 0x1f ;  /* 0x0c401f000d487f89 */ /* 0x000ea200000e0000 */
        /* <DEDUP_REMOVED lines=23> */
[----:B--2---:R-:W-:Y:S01]  /*14150*/  FMNMX.FTZ R78, R13, R72, !PT ;  /* 0x000000480d4e7209 */ /* 0x004fe20007810000 */
[----:B------:R-:W-:-:S01]  /*14160*/  FFMA.FTZ R41, R2, R217, -R137 ;  /* 0x000000d902297223 */ /* 0x000fc20000010889 */
[C-C-:B------:R-:W-:Y:S01]  /*14170*/  FFMA.FTZ R29, R2.reuse, R29, -R137.reuse ;  /* 0x0000001d021d7223 */ /* 0x140fe20000010889 */
[----:B------:R-:W-:-:S01]  /*14180*/  FFMA.FTZ R25, R2, R25, -R137 ;  /* 0x0000001902197223 */ /* 0x000fc20000010889 */
[--C-:B------:R-:W-:Y:S01]  /*14190*/  FFMA.FTZ R76, R2, R237, -R137.reuse ;  /* 0x000000ed024c7223 */ /* 0x100fe20000010889 */
[----:B------:R-:W2:Y:S01]  /*141a0*/  SHFL.BFLY PT, R13, R78, 0x1, 0x1f ;  /* 0x0c201f004e0d7f89 */ /* 0x000ea200000e0000 */
[----:B------:R-:W-:Y:S08]  /*141b0*/  MUFU.EX2 R28, R28 ;  /* 0x0000001c001c7308 */ /* 0x000ff00000000800 */
[----:B------:R-:W-:Y:S08]  /*141c0*/  MUFU.EX2 R133, R133 ;  /* 0x0000008500857308 */ /* 0x000ff00000000800 */
[----:B------:R-:W-:Y:S08]  /*141d0*/  MUFU.EX2 R32, R32 ;  /* 0x0000002000207308 */ /* 0x000ff00000000800 */
[----:B------:R-:W-:Y:S01]  /*141e0*/  MUFU.EX2 R147, R147 ;  /* 0x0000009300937308 */ /* 0x000fe20000000800 */
[----:B--2---:R-:W-:Y:S01]  /*141f0*/  FMNMX.FTZ R13, R78, R13, !PT ;  /* 0x0000000d4e0d7209 */ /* 0x004fe20007810000 */
[----:B------:R-:W-:-:S03]  /*14200*/  FFMA.FTZ R72, R2, R225, -R137 ;  /* 0x000000e102487223 */ /* 0x000fc60000010889 */
[----:B------:R-:W-:Y:S01]  /*14210*/  FSETP.NEU.FTZ.AND P1, PT, R13, -INF , PT ;  /* 0xff8000000d00780b */ /* 0x000fe20003f3d000 */
[----:B------:R-:W-:-:S02]  /*14220*/  FFMA.FTZ R82, R2, R13, -8 ;  /* 0xc100000002527423 */ /* 0x000fc4000001000d */
[----:B------:R-:W-:Y:S03]  /*14230*/  MUFU.EX2 R36, R36 ;  /* 0x0000002400247308 */ /* 0x000fe60000000800 */
[----:B------:R-:W-:-:S05]  /*14240*/  FSEL R82, R82, RZ, P1 ;  /* 0x000000ff52527208 */ /* 0x000fca0000800000 */
[----:B------:R-:W-:Y:S01]  /*14250*/  MUFU.EX2 R109, R109 ;  /* 0x0000006d006d7308 */ /* 0x000fe20000000800 */
[----:B------:R-:W-:-:S01]  /*14260*/  FFMA.FTZ R108, R2, R103, -R82 ;  /* 0x00000067026c7223 */ /* 0x000fc20000010852 */
[C-C-:B------:R-:W-:Y:S01]  /*14270*/  FFMA.FTZ R33, R2.reuse, R139, -R82.reuse ;  /* 0x0000008b02217223 */ /* 0x140fe20000010852 */
[----:B------:R-:W2:Y:S01]  /*14280*/  LDL R103, [R1+0x4c] ;  /* 0x00004c0001677983 */ /* 0x000ea20000100800 */
        /* <DEDUP_REMOVED lines=30> */
[----:B---3--:R-:W-:-:S06]  /*14470*/  FADD.FTZ R61, R33, R78 ;  /* 0x0000004e213d7221 */ /* 0x008fcc0000010000 */
        /* <DEDUP_REMOVED lines=10> */
[----:B------:R-:W-:-:S02]  /*14520*/  F2FP.SATFINITE.E4M3.F32.PACK_AB_MERGE_C R224, R125, R20, RZ ;  /* 0x000000147de0723e */ /* 0x000fc400048070ff */
[----:B------:R-:W-:Y:S02]  /*14530*/  F2FP.SATFINITE.E4M3.F32.PACK_AB_MERGE_C R226, R133, R28, RZ ;  /* 0x0000001c85e2723e */ /* 0x000fe400048070ff */
[----:B------:R-:W-:-:S03]  /*14540*/  ISETP.NE.AND P1, PT, R142, RZ, PT ;  /* 0x000000ff8e00720c */ /* 0x000fc60003f25270 */
[----:B------:R-:W3:Y:S01]  /*14550*/  MUFU.EX2 R37, R37 ;  /* 0x0000002500257308 */ /* 0x000ee20000000800 */
[----:B------:R-:W-:-:S01]  /*14560*/  FADD.FTZ R83, R125, R102 ;  /* 0x000000667d537221 */ /* 0x000fc20000010000 */
[----:B0-----:R-:W-:Y:S01]  /*14570*/  FADD.FTZ R114, R86, R61 ;  /* 0x0000003d56727221 */ /* 0x001fe20000010000 */
[----:B------:R-:W-:-:S01]  /*14580*/  FFMA.FTZ R105, R2, R115, -R82 ;  /* 0x0000007302697223 */ /* 0x000fc20000010852 */
[----:B------:R-:W-:-:S04]  /*14590*/  FFMA.FTZ R113, R2, R119, -R82 ;  /* 0x0000007702717223 */ /* 0x000fc80000010852 */
[----:B------:R-:W0:Y:S01]  /*145a0*/  MUFU.EX2 R80, R80 ;  /* 0x0000005000507308 */ /* 0x000e220000000800 */
[----:B------:R-:W-:-:S01]  /*145b0*/  FADD.FTZ R116, R24, R83 ;  /* 0x0000005318747221 */ /* 0x000fc20000010000 */
[----:B-1----:R-:W-:-:S06]  /*145c0*/  FADD.FTZ R114, R121, R114 ;  /* 0x0000007279727221 */ /* 0x002fcc0000010000 */
[----:B------:R-:W1:Y:S01]  /*145d0*/  MUFU.EX2 R90, R90 ;  /* 0x0000005a005a7308 */ /* 0x000e620000000800 */
[----:B------:R-:W-:-:S01]  /*145e0*/  FFMA.FTZ R102, R2, R59, -R82 ;  /* 0x0000003b02667223 */ /* 0x000fc20000010852 */
[----:B------:R-:W-:Y:S01]  /*145f0*/  FADD.FTZ R59, R143, R116 ;  /* 0x000000748f3b7221 */ /* 0x000fe20000010000 */
[----:B---3--:R-:W-:-:S01]  /*14600*/  FADD.FTZ R61, R37, R114 ;  /* 0x00000072253d7221 */ /* 0x008fc20000010000 */
[C-C-:B------:R-:W-:Y:S01]  /*14610*/  FFMA.FTZ R89, R2.reuse, R175, -R82.reuse ;  /* 0x000000af02597223 */ /* 0x140fe20000010852 */
[----:B------:R-:W-:-:S03]  /*14620*/  FFMA.FTZ R91, R2, R183, -R82 ;  /* 0x000000b7025b7223 */ /* 0x000fc60000010852 */
[----:B------:R-:W3:Y:S01]  /*14630*/  MUFU.EX2 R123, R123 ;  /* 0x0000007b007b7308 */ /* 0x000ee20000000800 */
[----:B------:R-:W-:-:S01]  /*14640*/  FADD.FTZ R114, R28, R59 ;  /* 0x0000003b1c727221 */ /* 0x000fc20000010000 */
[----:B0-----:R-:W-:-:S06]  /*14650*/  FADD.FTZ R61, R80, R61 ;  /* 0x0000003d503d7221 */ /* 0x001fcc0000010000 */
[----:B------:R-:W0:Y:S01]  /*14660*/  MUFU.EX2 R84, R84 ;  /* 0x0000005400547308 */ /* 0x000e220000000800 */
[----:B------:R-:W-:-:S01]  /*14670*/  FFMA.FTZ R116, R2, R63, -R82 ;  /* 0x0000003f02747223 */ /* 0x000fc20000010852 */
[----:B------:R-:W-:Y:S01]  /*14680*/  FADD.FTZ R63, R133, R114 ;  /* 0x00000072853f7221 */ /* 0x000fe20000010000 */
[----:B-1----:R-:W-:-:S01]  /*14690*/  FADD.FTZ R118, R90, R61 ;  /* 0x0000003d5a767221 */ /* 0x002fc20000010000 */
[C-C-:B------:R-:W-:Y:S01]  /*146a0*/  FFMA.FTZ R99, R2.reuse, R185, -R82.reuse ;  /* 0x000000b902637223 */ /* 0x140fe20000010852 */
[----:B------:R-:W-:-:S03]  /*146b0*/  FFMA.FTZ R75, R2, R191, -R82 ;  /* 0x000000bf024b7223 */ /* 0x000fc60000010852 */
[----:B------:R-:W1:Y:S01]  /*146c0*/  MUFU.EX2 R107, R107 ;  /* 0x0000006b006b7308 */ /* 0x000e620000000800 */
[----:B------:R-:W-:-:S01]  /*146d0*/  FADD.FTZ R120, R32, R63 ;  /* 0x0000003f20787221 */ /* 0x000fc20000010000 */
[----:B---3--:R-:W-:-:S06]  /*146e0*/  FADD.FTZ R61, R123, R118 ;  /* 0x000000767b3d7221 */ /* 0x008fcc0000010000 */
[----:B------:R-:W3:Y:S01]  /*146f0*/  MUFU.EX2 R98, R98 ;  /* 0x0000006200627308 */ /* 0x000ee20000000800 */
[----:B------:R-:W-:-:S01]  /*14700*/  FADD.FTZ R63, R147, R120 ;  /* 0x00000078933f7221 */ /* 0x000fc20000010000 */
[----:B0-----:R-:W-:-:S06]  /*14710*/  FADD.FTZ R120, R84, R61 ;  /* 0x0000003d54787221 */ /* 0x001fcc0000010000 */
[----:B------:R-:W0:Y:S01]  /*14720*/  MUFU.EX2 R111, R111 ;  /* 0x0000006f006f7308 */ /* 0x000e220000000800 */
[----:B------:R-:W-:-:S01]  /*14730*/  FADD.FTZ R122, R36, R63 ;  /* 0x0000003f247a7221 */ /* 0x000fc20000010000 */
[----:B------:R-:W-:Y:S01]  /*14740*/  FFMA.FTZ R61, R2, R45, -R82 ;  /* 0x0000002d023d7223 */ /* 0x000fe20000010852 */
[----:B-1----:R-:W-:-:S05]  /*14750*/  FADD.FTZ R45, R107, R120 ;  /* 0x000000786b2d7221 */ /* 0x002fca0000010000 */
[----:B------:R-:W1:Y:S01]  /*14760*/  MUFU.EX2 R88, R88 ;  /* 0x0000005800587308 */ /* 0x000e620000000800 */
[----:B------:R-:W-:-:S01]  /*14770*/  FFMA.FTZ R63, R2, R43, -R82 ;  /* 0x0000002b023f7223 */ /* 0x000fc20000010852 */
[----:B------:R-:W-:Y:S01]  /*14780*/  FADD.FTZ R43, R109, R122 ;  /* 0x0000007a6d2b7221 */ /* 0x000fe20000010000 */
[----:B---3--:R-:W-:-:S05]  /*14790*/  FADD.FTZ R120, R98, R45 ;  /* 0x0000002d62787221 */ /* 0x008fca0000010000 */
        /* <DEDUP_REMOVED lines=10> */
[----:B------:R-:W-:-:S07]  /*14840*/  F2FP.SATFINITE.E4M3.F32.PACK_AB_MERGE_C R220, R109, R36, RZ ;  /* 0x000000246ddc723e */ /* 0x000fce00048070ff */
[----:B------:R-:W-:Y:S08]  /*14850*/  MUFU.EX2 R77, R77 ;  /* 0x0000004d004d7308 */ /* 0x000ff00000000800 */
[----:B------:R-:W-:Y:S08]  /*14860*/  MUFU.EX2 R96, R96 ;  /* 0x0000006000607308 */ /* 0x000ff00000000800 */
[----:B------:R-:W-:Y:S08]  /*14870*/  MUFU.EX2 R56, R187 ;  /* 0x000000bb00387308 */ /* 0x000ff00000000800 */
[----:B------:R-:W-:Y:S01]  /*14880*/  MUFU.EX2 R110, R110 ;  /* 0x0000006e006e7308 */ /* 0x000fe20000000800 */
[----:B------:R-:W-:-:S07]  /*14890*/  FFMA.FTZ R112, R2, R87, -R82 ;  /* 0x0000005702707223 */ /* 0x000fce0000010852 */
        /* <DEDUP_REMOVED lines=8> */
[----:B------:R-:W-:Y:S01]  /*14920*/  MUFU.EX2 R62, R197 ;  /* 0x000000c5003e7308 */ /* 0x000fe20000000800 */
[----:B------:R-:W-:-:S07]  /*14930*/  FFMA.FTZ R51, R2, R51, -R82 ;  /* 0x0000003302337223 */ /* 0x000fce0000010852 */
        /* <DEDUP_REMOVED lines=8> */
[----:B------:R-:W-:Y:S08]  /*149c0*/  MUFU.EX2 R34, R34 ;  /* 0x0000002200227308 */ /* 0x000ff00000000800 */
[----:B------:R-:W-:Y:S01]  /*149d0*/  MUFU.EX2 R35, R35 ;  /* 0x0000002300237308 */ /* 0x000fe20000000800 */
[----:B------:R-:W-:-:S01]  /*149e0*/  FFMA.FTZ R53, R2, R53, -R82 ;  /* 0x0000003502357223 */ /* 0x000fc20000010852 */
[----:B------:R-:W-:-:S06]  /*149f0*/  FFMA.FTZ R169, R2, R223, -R137 ;  /* 0x000000df02a97223 */ /* 0x000fcc0000010889 */
[----:B------:R-:W3:Y:S01]  /*14a00*/  MUFU.EX2 R105, R105 ;  /* 0x0000006900697308 */ /* 0x000ee20000000800 */
[----:B------:R-:W-:-:S01]  /*14a10*/  FADD.FTZ R122, R40, R43 ;  /* 0x0000002b287a7221 */ /* 0x000fc20000010000 */
[----:B0-----:R-:W-:-:S06]  /*14a20*/  FADD.FTZ R43, R111, R120 ;  /* 0x000000786f2b7221 */ /* 0x001fcc0000010000 */
[----:B------:R-:W0:Y:S01]  /*14a30*/  MUFU.EX2 R113, R113 ;  /* 0x0000007100717308 */ /* 0x000e220000000800 */
[----:B------:R-:W-:-:S01]  /*14a40*/  FADD.FTZ R45, R149, R122 ;  /* 0x0000007a952d7221 */ /* 0x000fc20000010000 */
[----:B-1----:R-:W-:Y:S01]  /*14a50*/  FADD.FTZ R120, R88, R43 ;  /* 0x0000002b58787221 */ /* 0x002fe20000010000 */
[----:B------:R-:W-:-:S01]  /*14a60*/  FFMA.FTZ R59, R2, R65, -R82 ;  /* 0x00000041023b7223 */ /* 0x000fc20000010852 */
[----:B------:R-:W-:Y:S01]  /*14a70*/  FFMA.FTZ R114, R2, R67, -R82 ;  /* 0x0000004302727223 */ /* 0x000fe20000010852 */
[----:B------:R-:W-:-:S03]  /*14a80*/  FADD.FTZ R122, R42, R45 ;  /* 0x0000002d2a7a7221 */ /* 0x000fc60000010000 */
[----:B------:R-:W1:Y:S01]  /*14a90*/  MUFU.EX2 R89, R89 ;  /* 0x0000005900597308 */ /* 0x000e620000000800 */
[----:B---3--:R-:W-:-:S01]  /*14aa0*/  FADD.FTZ R45, R105, R120 ;  /* 0x00000078692d7221 */ /* 0x008fc20000010000 */
[----:B------:R-:W-:Y:S01]  /*14ab0*/  FADD.FTZ R122, R117, R122 ;  /* 0x0000007a757a7221 */ /* 0x000fe20000010000 */
[----:B------:R-:W-:-:S01]  /*14ac0*/  FFMA.FTZ R65, R2, R49, -R82 ;  /* 0x0000003102417223 */ /* 0x000fc20000010852 */
[----:B------:R-:W-:Y:S01]  /*14ad0*/  FFMA.FTZ R118, R2, R71, -R82 ;  /* 0x0000004702767223 */ /* 0x000fe20000010852 */
[----:B------:R-:W-:-:S01]  /*14ae0*/  FADD.FTZ R120, R104, R45 ;  /* 0x0000002d68787221 */ /* 0x000fc20000010000 */
[----:B------:R-:W-:Y:S01]  /*14af0*/  FFMA.FTZ R49, R2, R47, -R82 ;  /* 0x0000002f02317223 */ /* 0x000fe20000010852 */
[----:B------:R-:W-:-:S01]  /*14b00*/  FADD.FTZ R47, R21, R122 ;  /* 0x0000007a152f7221 */ /* 0x000fc20000010000 */
[----:B------:R-:W3:Y:S01]  /*14b10*/  MUFU.EX2 R91, R91 ;  /* 0x0000005b005b7308 */ /* 0x000ee20000000800 */
[----:B0-----:R-:W-:-:S07]  /*14b20*/  FADD.FTZ R120, R113, R120 ;  /* 0x0000007871787221 */ /* 0x001fce0000010000 */
[----:B------:R-:W0:Y:S01]  /*14b30*/  MUFU.EX2 R99, R99 ;  /* 0x0000006300637308 */ /* 0x000e220000000800 */
[----:B------:R-:W-:-:S01]  /*14b40*/  FADD.FTZ R67, R44, R47 ;  /* 0x0000002f2c437221 */ /* 0x000fc20000010000 */
[----:B------:R-:W-:Y:S01]  /*14b50*/  FADD.FTZ R47, R15, R120 ;  /* 0x000000780f2f7221 */ /* 0x000fe20000010000 */
[----:B------:R-:W-:-:S05]  /*14b60*/  FFMA.FTZ R45, R2, R26, -R82 ;  /* 0x0000001a022d7223 */ /* 0x000fca0000010852 */
[----:B------:R-:W4:Y:S01]  /*14b70*/  MUFU.EX2 R75, R75 ;  /* 0x0000004b004b7308 */ /* 0x000f220000000800 */
[----:B------:R-:W-:-:S01]  /*14b80*/  FADD.FTZ R26, R46, R67 ;  /* 0x000000432e1a7221 */ /* 0x000fc20000010000 */
[----:B------:R-:W-:Y:S01]  /*14b90*/  FADD.FTZ R47, R92, R47 ;  /* 0x0000002f5c2f7221 */ /* 0x000fe20000010000 */
[----:B------:R-:W-:Y:S01]  /*14ba0*/  F2FP.SATFINITE.E4M3.F32.PACK_AB_MERGE_C R204, R77, R54, RZ ;  /* 0x000000364dcc723e */ /* 0x000fe200048070ff */
[----:B------:R-:W-:Y:S02]  /*14bb0*/  @!P1 VIADD R3, R3, 0x2e840 ;  /* 0x0002e84003039836 */ /* 0x000fe40000000000 */
[----:B------:R-:W-:-:S01]  /*14bc0*/  FADD.FTZ R67, R93, R26 ;  /* 0x0000001a5d437221 */ /* 0x000fc20000010000 */
[----:B------:R-:W-:Y:S01]  /*14bd0*/  FADD.FTZ R120, R106, R47 ;  /* 0x0000002f6a787221 */ /* 0x000fe20000010000 */
[----:B------:R-:W2:Y:S02]  /*14be0*/  MUFU.EX2 R112, R112 ;  /* 0x0000007000707308 */ /* 0x000ea40000000800 */
[----:B------:R-:W-:-:S01]  /*14bf0*/  FADD.FTZ R122, R48, R67 ;  /* 0x00000043307a7221 */ /* 0x000fc20000010000 */
[----:B------:R-:W-:-:S05]  /*14c00*/  FADD.FTZ R120, R95, R120 ;  /* 0x000000785f787221 */ /* 0x000fca0000010000 */
[----:B------:R-:W2:Y:S01]  /*14c10*/  MUFU.EX2 R57, R57 ;  /* 0x0000003900397308 */ /* 0x000ea20000000800 */
[----:B------:R-:W-:-:S01]  /*14c20*/  FADD.FTZ R71, R151, R122 ;  /* 0x0000007a97477221 */ /* 0x000fc20000010000 */
[----:B-1----:R-:W-:Y:S01]  /*14c30*/  FADD.FTZ R67, R89, R120 ;  /* 0x0000007859437221 */ /* 0x002fe20000010000 */
[----:B------:R-:W-:Y:S01]  /*14c40*/  F2FP.SATFINITE.E4M3.F32.PACK_AB_MERGE_C R206, R85, R58, RZ ;  /* 0x0000003a55ce723e */ /* 0x000fe200048070ff */
[----:B------:R-:W-:Y:S01]  /*14c50*/  FFMA.FTZ R70, R2, R221, -R137 ;  /* 0x000000dd02467223 */ /* 0x000fe20000010889 */
[----:B------:R-:W-:-:S01]  /*14c60*/  FADD.FTZ R20, R50, R71 ;  /* 0x0000004732147221 */ /* 0x000fc20000010000 */
[----:B------:R-:W-:Y:S02]  /*14c70*/  FADD.FTZ R28, R94, R67 ;  /* 0x000000435e1c7221 */ /* 0x000fe40000010000 */
[----:B------:R1:W-:Y:S01]  /*14c80*/  MUFU.EX2 R26, R61 ;  /* 0x0000003d001a7308 */ /* 0x0003e20000000800 */
[----:B------:R-:W-:-:S04]  /*14c90*/  FADD.FTZ R67, R101, R20 ;  /* 0x0000001465437221 */ /* 0x000fc80000010000 */
[----:B------:R-:W-:-:S03]  /*14ca0*/  FADD.FTZ R36, R52, R67 ;  /* 0x0000004334247221 */ /* 0x000fc60000010000 */
[----:B------:R3:W-:Y:S01]  /*14cb0*/  MUFU.EX2 R47, R63 ;  /* 0x0000003f002f7308 */ /* 0x0007e20000000800 */
[----:B-1----:R-:W-:-:S04]  /*14cc0*/  FADD.FTZ R61, R97, R28 ;  /* 0x0000001c613d7221 */ /* 0x002fc80000010000 */
[----:B------:R-:W-:Y:S01]  /*14cd0*/  FADD.FTZ R28, R108, R61 ;  /* 0x0000003d6c1c7221 */ /* 0x000fe20000010000 */
[----:B------:R-:W-:Y:S02]  /*14ce0*/  @!P1 PRMT R3, RZ, 0x654, R3 ;  /* 0x00000654ff039816 */ /* 0x000fe40000000003 */
[----:B------:R-:W1:Y:S01]  /*14cf0*/  MUFU.EX2 R102, R102 ;  /* 0x0000006600667308 */ /* 0x000e620000000800 */
[----:B---3--:R-:W-:-:S01]  /*14d00*/  FADD.FTZ R63, R73, R36 ;  /* 0x00000024493f7221 */ /* 0x008fc20000010000 */
[----:B------:R-:W-:Y:S01]  /*14d10*/  FADD.FTZ R61, R91, R28 ;  /* 0x0000001c5b3d7221 */ /* 0x000fe20000010000 */
[----:B------:R3:W-:Y:S02]  /*14d20*/  @!P1 SYNCS.ARRIVE.TRANS64.RED.A1T0 RZ, [R3+URZ], RZ ;  /* 0x000000ff03ff99a7 */ /* 0x0007e4000810043f */
[----:B------:R-:W-:-:S01]  /*14d30*/  FADD.FTZ R36, R54, R63 ;  /* 0x0000003f36247221 */ /* 0x000fc20000010000 */
[----:B------:R-:W-:Y:S02]  /*14d40*/  FADD.FTZ R28, R96, R61 ;  /* 0x0000003d601c7221 */ /* 0x000fe40000010000 */
[----:B------:R-:W1:Y:S01]  /*14d50*/  MUFU.EX2 R59, R59 ;  /* 0x0000003b003b7308 */ /* 0x000e620000000800 */
[----:B------:R-:W-:-:S01]  /*14d60*/  FADD.FTZ R77, R77, R36 ;  /* 0x000000244d4d7221 */ /* 0x000fc20000010000 */
[----:B0-----:R-:W-:-:S03]  /*14d70*/  FADD.FTZ R61, R99, R28 ;  /* 0x0000001c633d7221 */ /* 0x001fc60000010000 */
[----:B------:R-:W-:Y:S01]  /*14d80*/  FADD.FTZ R28, R56, R77 ;  /* 0x0000004d381c7221 */ /* 0x000fe20000010000 */
[----:B------:R-:W-:-:S01]  /*14d90*/  FADD.FTZ R36, R110, R61 ;  /* 0x0000003d6e247221 */ /* 0x000fc20000010000 */
[----:B------:R-:W-:Y:S01]  /*14da0*/  F2FP.SATFINITE.E4M3.F32.PACK_AB_MERGE_C R226, R143, R24, R226 ;  /* 0x000000188fe2723e */ /* 0x000fe200048070e2 */
[----:B------:R-:W0:Y:S01]  /*14db0*/  MUFU.EX2 R116, R116 ;  /* 0x0000007400747308 */ /* 0x000e220000000800 */
[----:B------:R-:W-:-:S01]  /*14dc0*/  FADD.FTZ R63, R81, R28 ;  /* 0x0000001c513f7221 */ /* 0x000fc20000010000 */
[----:B----4-:R-:W-:-:S03]  /*14dd0*/  FADD.FTZ R61, R75, R36 ;  /* 0x000000244b3d7221 */ /* 0x010fc60000010000 */
[----:B------:R-:W-:Y:S01]  /*14de0*/  FADD.FTZ R42, R58, R63 ;  /* 0x0000003f3a2a7221 */ /* 0x000fe20000010000 */
[----:B------:R-:W-:-:S01]  /*14df0*/  FADD.FTZ R36, R100, R61 ;  /* 0x0000003d64247221 */ /* 0x000fc20000010000 */
[----:B---3--:R-:W-:Y:S01]  /*14e00*/  FFMA.FTZ R3, R2, R207, -R82 ;  /* 0x000000cf02037223 */ /* 0x008fe20000010852 */
[----:B------:R-:W-:Y:S01]  /*14e10*/  F2FP.SATFINITE.E4M3.F32.PACK_AB_MERGE_C R220, R147, R32, R220 ;  /* 0x0000002093dc723e */ /* 0x000fe200048070dc */
[----:B------:R-:W-:Y:S01]  /*14e20*/  FADD.FTZ R85, R85, R42 ;  /* 0x0000002a55557221 */ /* 0x000fe20000010000 */
[----:B------:R-:W-:-:S01]  /*14e30*/  FADD.FTZ R61, R79, R36 ;  /* 0x000000244f3d7221 */ /* 0x000fc20000010000 */
[----:B--2---:R-:W-:Y:S01]  /*14e40*/  F2FP.SATFINITE.E4M3.F32.PACK_AB_MERGE_C R79, R112, R79, RZ ;  /* 0x0000004f704f723e */ /* 0x004fe200048070ff */
[----:B------:R-:W-:Y:S01]  /*14e50*/  MUFU.EX2 R114, R114 ;  /* 0x0000007200727308 */ /* 0x000fe20000000800 */
[----:B------:R-:W-:-:S01]  /*14e60*/  FADD.FTZ R24, R60, R85 ;  /* 0x000000553c187221 */ /* 0x000fc20000010000 */
[----:B------:R-:W-:-:S03]  /*14e70*/  FADD.FTZ R112, R112, R61 ;  /* 0x0000003d70707221 */ /* 0x000fc60000010000 */
[----:B------:R-:W-:-:S03]  /*14e80*/  FADD.FTZ R61, R155, R24 ;  /* 0x000000189b3d7221 */ /* 0x000fc60000010000 */
[----:B------:R-:W2:Y:S01]  /*14e90*/  MUFU.EX2 R3, R3 ;  /* 0x0000000300037308 */ /* 0x000ea20000000800 */
[----:B------:R-:W-:Y:S01]  /*14ea0*/  F2FP.SATFINITE.E4M3.F32.PACK_AB_MERGE_C R200, R93, R46, RZ ;  /* 0x0000002e5dc8723e */ /* 0x000fe200048070ff */
[----:B------:R-:W-:-:S06]  /*14eb0*/  FADD.FTZ R32, R62, R61 ;  /* 0x0000003d3e207221 */ /* 0x000fcc0000010000 */
[----:B------:R3:W-:Y:S01]  /*14ec0*/  MUFU.EX2 R28, R51 ;  /* 0x00000033001c7308 */ /* 0x0007e20000000800 */
[C---:B------:R-:W-:Y:S01]  /*14ed0*/  F2FP.SATFINITE.E4M3.F32.PACK_AB_MERGE_C R208, R157.reuse, R62, RZ ;  /* 0x0000003e9dd0723e */ /* 0x040fe200048070ff */
[----:B------:R-:W-:-:S06]  /*14ee0*/  FADD.FTZ R157, R157, R32 ;  /* 0x000000209d9d7221 */ /* 0x000fcc0000010000 */
[----:B------:R-:W4:Y:S01]  /*14ef0*/  MUFU.EX2 R43, R211 ;  /* 0x000000d3002b7308 */ /* 0x000f220000000800 */
[----:B---3--:R-:W-:-:S01]  /*14f00*/  FADD.FTZ R51, R57, R112 ;  /* 0x0000007039337221 */ /* 0x008fc20000010000 */
[----:B------:R-:W-:-:S03]  /*14f10*/  F2FP.SATFINITE.E4M3.F32.PACK_AB_MERGE_C R200, R44, R21, R200 ;  /* 0x000000152cc8723e */ /* 0x000fc600048070c8 */
[----:B-1----:R-:W-:-:S03]  /*14f20*/  FADD.FTZ R24, R102, R51 ;  /* 0x0000003366187221 */ /* 0x002fc60000010000 */
[----:B------:R-:W1:Y:S01]  /*14f30*/  MUFU.EX2 R118, R118 ;  /* 0x0000007600767308 */ /* 0x000e620000000800 */
[----:B------:R-:W-:-:S01]  /*14f40*/  FADD.FTZ R21, R59, R24 ;  /* 0x000000183b157221 */ /* 0x000fc20000010000 */
[----:B------:R-:W-:Y:S01]  /*14f50*/  FADD.FTZ R24, R64, R157 ;  /* 0x0000009d40187221 */ /* 0x000fe20000010000 */
[C---:B0-----:R-:W-:Y:S02]  /*14f60*/  F2FP.SATFINITE.E4M3.F32.PACK_AB_MERGE_C R59, R116.reuse, R59, RZ ;  /* 0x0000003b743b723e */ /* 0x041fe400048070ff */
[----:B------:R-:W-:Y:S01]  /*14f70*/  FADD.FTZ R116, R116, R21 ;  /* 0x0000001574747221 */ /* 0x000fe20000010000 */
[----:B------:R-:W-:-:S01]  /*14f80*/  FADD.FTZ R51, R159, R24 ;  /* 0x000000189f337221 */ /* 0x000fc20000010000 */
[----:B------:R-:W-:Y:S01]  /*14f90*/  F2FP.SATFINITE.E4M3.F32.PACK_AB_MERGE_C R210, R31, R66, RZ ;  /* 0x000000421fd2723e */ /* 0x000fe200048070ff */
[----:B------:R-:W-:Y:S01]  /*14fa0*/  MUFU.EX2 R49, R49 ;  /* 0x0000003100317308 */ /* 0x000fe20000000800 */
[----:B--2---:R-:W-:-:S01]  /*14fb0*/  FADD.FTZ R21, R3, R116 ;  /* 0x0000007403157221 */ /* 0x004fc20000010000 */
[----:B------:R-:W-:-:S03]  /*14fc0*/  FADD.FTZ R36, R66, R51 ;  /* 0x0000003342247221 */ /* 0x000fc60000010000 */
[----:B------:R-:W-:Y:S01]  /*14fd0*/  FADD.FTZ R32, R114, R21 ;  /* 0x0000001572207221 */ /* 0x000fe20000010000 */
[----:B------:R-:W-:-:S02]  /*14fe0*/  FADD.FTZ R31, R31, R36 ;  /* 0x000000241f1f7221 */ /* 0x000fc40000010000 */
[----:B------:R-:W0:Y:S01]  /*14ff0*/  MUFU.EX2 R20, R65 ;  /* 0x0000004100147308 */ /* 0x000e220000000800 */
[----:B----4-:R-:W-:-:S01]  /*15000*/  FADD.FTZ R21, R43, R32 ;  /* 0x000000202b157221 */ /* 0x010fc20000010000 */
[----:B------:R-:W-:Y:S01]  /*15010*/  F2FP.SATFINITE.E4M3.F32.PACK_AB_MERGE_C R212, R39, R38, RZ ;  /* 0x0000002627d4723e */ /* 0x000fe200048070ff */
[----:B------:R-:W-:-:S02]  /*15020*/  FADD.FTZ R32, R34, R31 ;  /* 0x0000001f22207221 */ /* 0x000fc40000010000 */
[----:B-1----:R-:W-:Y:S01]  /*15030*/  FADD.FTZ R21, R118, R21 ;  /* 0x0000001576157221 */ /* 0x002fe20000010000 */
[C---:B------:R-:W-:Y:S02]  /*15040*/  F2FP.SATFINITE.E4M3.F32.PACK_AB_MERGE_C R212, R35.reuse, R34, R212 ;  /* 0x0000002223d4723e */ /* 0x040fe400048070d4 */
[----:B------:R-:W1:Y:S01]  /*15050*/  MUFU.EX2 R41, R41 ;  /* 0x0000002900297308 */ /* 0x000e620000000800 */
[----:B------:R-:W-:-:S01]  /*15060*/  FADD.FTZ R35, R35, R32 ;  /* 0x0000002023237221 */ /* 0x000fc20000010000 */
[----:B------:R-:W-:Y:S01]  /*15070*/  FADD.FTZ R32, R26, R21 ;  /* 0x000000151a207221 */ /* 0x000fe20000010000 */
[----:B------:R-:W-:-:S05]  /*15080*/  FFMA.FTZ R227, R2, R227, -R82 ;  /* 0x000000e302e37223 */ /* 0x000fca0000010852 */
[----:B------:R-:W-:Y:S01]  /*15090*/  MUFU.EX2 R53, R53 ;  /* 0x0000003500357308 */ /* 0x000fe20000000800 */
[----:B------:R-:W-:-:S01]  /*150a0*/  FADD.FTZ R21, R47, R32 ;  /* 0x000000202f157221 */ /* 0x000fc20000010000 */
[----:B------:R-:W-:Y:S01]  /*150b0*/  FFMA.FTZ R55, R2, R55, -R82 ;  /* 0x0000003702377223 */ /* 0x000fe20000010852 */
[----:B------:R-:W-:-:S05]  /*150c0*/  FADD.FTZ R38, R38, R35 ;  /* 0x0000002326267221 */ /* 0x000fca0000010000 */
[----:B------:R-:W2:Y:S01]  /*150d0*/  MUFU.EX2 R68, R68 ;  /* 0x0000004400447308 */ /* 0x000ea20000000800 */
[----:B------:R-:W-:Y:S01]  /*150e0*/  F2FP.SATFINITE.E4M3.F32.PACK_AB_MERGE_C R224, R141, R14, R224 ;  /* 0x0000000e8de0723e */ /* 0x000fe200048070e0 */
[----:B0-----:R-:W-:-:S06]  /*150f0*/  FADD.FTZ R32, R20, R21 ;  /* 0x0000001514207221 */ /* 0x001fcc0000010000 */
[----:B------:R-:W-:Y:S01]  /*15100*/  MUFU.EX2 R70, R70 ;  /* 0x0000004600467308 */ /* 0x000fe20000000800 */
[----:B------:R-:W-:-:S07]  /*15110*/  FADD.FTZ R38, R39, R38 ;  /* 0x0000002627267221 */ /* 0x000fce0000010000 */
[----:B------:R-:W0:Y:S01]  /*15120*/  MUFU.EX2 R169, R169 ;  /* 0x000000a900a97308 */ /* 0x000e220000000800 */
[----:B------:R-:W-:-:S01]  /*15130*/  FFMA.FTZ R27, R2, R27, -R82 ;  /* 0x0000001b021b7223 */ /* 0x000fc20000010852 */
[----:B------:R-:W-:-:S06]  /*15140*/  FADD.FTZ R32, R49, R32 ;  /* 0x0000002031207221 */ /* 0x000fcc0000010000 */
[----:B------:R-:W3:Y:S01]  /*15150*/  MUFU.EX2 R14, R227 ;  /* 0x000000e3000e7308 */ /* 0x000ee20000000800 */
[----:B-1----:R-:W-:-:S01]  /*15160*/  FADD.FTZ R21, R41, R38 ;  /* 0x0000002629157221 */ /* 0x002fc20000010000 */
[----:B------:R-:W-:-:S06]  /*15170*/  FFMA.FTZ R30, R2, R30, -R82 ;  /* 0x0000001e021e7223 */ /* 0x000fcc0000010852 */
[----:B------:R-:W1:Y:S01]  /*15180*/  MUFU.EX2 R55, R55 ;  /* 0x0000003700377308 */ /* 0x000e620000000800 */
[----:B--2---:R-:W-:-:S07]  /*15190*/  FADD.FTZ R21, R68, R21 ;  /* 0x0000001544157221 */ /* 0x004fce0000010000 */
[----:B------:R-:W-:Y:S08]  /*151a0*/  MUFU.EX2 R72, R72 ;  /* 0x0000004800487308 */ /* 0x000ff00000000800 */
[----:B------:R-:W-:Y:S08]  /*151b0*/  MUFU.EX2 R74, R74 ;  /* 0x0000004a004a7308 */ /* 0x000ff00000000800 */
[----:B------:R-:W2:Y:S01]  /*151c0*/  MUFU.EX2 R29, R29 ;  /* 0x0000001d001d7308 */ /* 0x000ea20000000800 */
[----:B0-----:R-:W-:Y:S01]  /*151d0*/  F2FP.SATFINITE.E4M3.F32.PACK_AB_MERGE_C R214, R169, R70, RZ ;  /* 0x00000046a9d6723e */ /* 0x001fe200048070ff */
[----:B------:R-:W-:-:S06]  /*151e0*/  FFMA.FTZ R69, R2, R69, -R82 ;  /* 0x0000004502457223 */ /* 0x000fcc0000010852 */
[----:B------:R-:W0:Y:S01]  /*151f0*/  MUFU.EX2 R45, R45 ;  /* 0x0000002d002d7308 */ /* 0x000e220000000800 */
[----:B------:R-:W-:-:S07]  /*15200*/  FADD.FTZ R70, R70, R21 ;  /* 0x0000001546467221 */ /* 0x000fce0000010000 */
[----:B------:R4:W-:Y:S01]  /*15210*/  MUFU.EX2 R24, R27 ;  /* 0x0000001b00187308 */ /* 0x0009e20000000800 */
[----:B------:R-:W-:-:S07]  /*15220*/  F2FP.SATFINITE.E4M3.F32.PACK_AB_MERGE_C R31, R49, R20, RZ ;  /* 0x00000014311f723e */ /* 0x000fce00048070ff */
[----:B------:R-:W0:Y:S01]  /*15230*/  MUFU.EX2 R25, R25 ;  /* 0x0000001900197308 */ /* 0x000e220000000800 */
[----:B----4-:R-:W-:-:S04]  /*15240*/  FADD.FTZ R27, R53, R32 ;  /* 0x00000020351b7221 */ /* 0x010fc80000010000 */
[----:B------:R-:W-:Y:S01]  /*15250*/  FADD.FTZ R27, R28, R27 ;  /* 0x0000001b1c1b7221 */ /* 0x000fe20000010000 */
[----:B------:R-:W-:-:S02]  /*15260*/  FFMA.FTZ R163, R2, R163, -R82 ;  /* 0x000000a302a37223 */ /* 0x000fc40000010852 */
[----:B------:R-:W4:Y:S01]  /*15270*/  MUFU.EX2 R30, R30 ;  /* 0x0000001e001e7308 */ /* 0x000f220000000800 */
[----:B---3--:R-:W-:-:S01]  /*15280*/  FADD.FTZ R20, R14, R27 ;  /* 0x0000001b0e147221 */ /* 0x008fc20000010000 */
[----:B------:R-:W-:Y:S01]  /*15290*/  FADD.FTZ R169, R169, R70 ;  /* 0x00000046a9a97221 */ /* 0x000fe20000010000 */
[----:B------:R-:W-:-:S01]  /*152a0*/  FFMA.FTZ R165, R2, R165, -R82 ;  /* 0x000000a502a57223 */ /* 0x000fc20000010852 */
[C-C-:B------:R-:W-:Y:S01]  /*152b0*/  FFMA.FTZ R167, R2.reuse, R167, -R82.reuse ;  /* 0x000000a702a77223 */ /* 0x140fe20000010852 */
[----:B------:R-:W-:Y:S01]  /*152c0*/  F2FP.SATFINITE.E4M3.F32.PACK_AB_MERGE_C R201, R95, R106, RZ ;  /* 0x0000006a5fc9723e */ /* 0x000fe200048070ff */
[----:B------:R-:W-:Y:S01]  /*152d0*/  FFMA.FTZ R82, R2, R171, -R82 ;  /* 0x000000ab02527223 */ /* 0x000fe20000010852 */
[C---:B-1----:R-:W-:Y:S01]  /*152e0*/  F2FP.SATFINITE.E4M3.F32.PACK_AB_MERGE_C R21, R55.reuse, R14, RZ ;  /* 0x0000000e3715723e */ /* 0x042fe200048070ff */
[----:B------:R-:W1:Y:S01]  /*152f0*/  MUFU.EX2 R69, R69 ;  /* 0x0000004500457308 */ /* 0x000e620000000800 */
[----:B------:R-:W-:-:S01]  /*15300*/  FADD.FTZ R20, R55, R20 ;  /* 0x0000001437147221 */ /* 0x000fc20000010000 */
[----:B--2---:R-:W-:Y:S01]  /*15310*/  F2FP.SATFINITE.E4M3.F32.PACK_AB_MERGE_C R27, R29, R74, RZ ;  /* 0x0000004a1d1b723e */ /* 0x004fe200048070ff */
[----:B------:R-:W-:-:S01]  /*15320*/  FADD.FTZ R14, R72, R169 ;  /* 0x000000a9480e7221 */ /* 0x000fc20000010000 */
[----:B------:R-:W-:Y:S01]  /*15330*/  F2FP.SATFINITE.E4M3.F32.PACK_AB_MERGE_C R201, R92, R15, R201 ;  /* 0x0000000f5cc9723e */ /* 0x000fe200048070c9 */
[----:B0-----:R-:W-:-:S03]  /*15340*/  FADD.FTZ R15, R45, R20 ;  /* 0x000000142d0f7221 */ /* 0x001fc60000010000 */
[----:B------:R-:W-:Y:S01]  /*15350*/  MUFU.EX2 R12, R12 ;  /* 0x0000000c000c7308 */ /* 0x000fe20000000800 */
[C---:B------:R-:W-:Y:S01]  /*15360*/  F2FP.SATFINITE.E4M3.F32.PACK_AB_MERGE_C R216, R25.reuse, R72, R27 ;  /* 0x0000004819d8723e */ /* 0x040fe2000480701b */
[----:B------:R-:W-:-:S06]  /*15370*/  FADD.FTZ R25, R25, R14 ;  /* 0x0000000e19197221 */ /* 0x000fcc0000010000 */
[----:B------:R-:W0:Y:S01]  /*15380*/  MUFU.EX2 R235, R235 ;  /* 0x000000eb00eb7308 */ /* 0x000e220000000800 */
[----:B------:R-:W-:-:S07]  /*15390*/  FADD.FTZ R15, R24, R15 ;  /* 0x0000000f180f7221 */ /* 0x000fce0000010000 */
[----:B------:R-:W2:Y:S08]  /*153a0*/  MUFU.EX2 R163, R163 ;  /* 0x000000a300a37308 */ /* 0x000eb00000000800 */
[----:B------:R-:W3:Y:S01]  /*153b0*/  MUFU.EX2 R76, R76 ;  /* 0x0000004c004c7308 */ /* 0x000ee20000000800 */
[----:B----4-:R-:W-:-:S07]  /*153c0*/  FADD.FTZ R20, R30, R15 ;  /* 0x0000000f1e147221 */ /* 0x010fce0000010000 */
[----:B------:R-:W4:Y:S01]  /*153d0*/  MUFU.EX2 R173, R173 ;  /* 0x000000ad00ad7308 */ /* 0x000f220000000800 */
[----:B------:R-:W-:-:S07]  /*153e0*/  FADD.FTZ R74, R74, R25 ;  /* 0x000000194a4a7221 */ /* 0x000fce0000010000 */
[----:B------:R-:W-:Y:S08]  /*153f0*/  MUFU.EX2 R167, R167 ;  /* 0x000000a700a77308 */ /* 0x000ff00000000800 */
[----:B------:R-:W4:Y:S08]  /*15400*/  MUFU.EX2 R82, R82 ;  /* 0x0000005200527308 */ /* 0x000f300000000800 */
[----:B------:R-:W4:Y:S01]  /*15410*/  MUFU.EX2 R14, R165 ;  /* 0x000000a5000e7308 */ /* 0x000f220000000800 */
[----:B------:R-:W-:Y:S01]  /*15420*/  F2FP.SATFINITE.E4M3.F32.PACK_AB_MERGE_C R43, R118, R43, RZ ;  /* 0x0000002b762b723e */ /* 0x000fe200048070ff */
[----:B-1----:R-:W-:Y:S01]  /*15430*/  FADD.FTZ R20, R69, R20 ;  /* 0x0000001445147221 */ /* 0x002fe20000010000 */
[----:B------:R-:W-:-:S01]  /*15440*/  FADD.FTZ R29, R29, R74 ;  /* 0x0000004a1d1d7221 */ /* 0x000fc20000010000 */
[----:B0-----:R-:W-:-:S02]  /*15450*/  F2FP.SATFINITE.E4M3.F32.PACK_AB_MERGE_C R15, R235, R12, RZ ;  /* 0x0000000ceb0f723e */ /* 0x001fc400048070ff */
[----:B------:R-:W-:Y:S02]  /*15460*/  ISETP.GE.AND P1, PT, R232, R103, PT ;  /* 0x00000067e800720c */ /* 0x000fe40003f26270 */
[----:B------:R-:W-:Y:S01]  /*15470*/  F2FP.SATFINITE.E4M3.F32.PACK_AB_MERGE_C R211, R114, R3, R43 ;  /* 0x0000000372d3723e */ /* 0x000fe2000480702b */
[----:B--2---:R-:W-:-:S01]  /*15480*/  FADD.FTZ R3, R163, R20 ;  /* 0x00000014a3037221 */ /* 0x004fc20000010000 */
[----:B------:R-:W-:Y:S01]  /*15490*/  F2FP.SATFINITE.E4M3.F32.PACK_AB_MERGE_C R213, R47, R26, R31 ;  /* 0x0000001a2fd5723e */ /* 0x000fe2000480701f */
[----:B---3--:R-:W-:-:S01]  /*154a0*/  FADD.FTZ R26, R76, R29 ;  /* 0x0000001d4c1a7221 */ /* 0x008fc20000010000 */
[C---:B----4-:R-:W-:Y:S02]  /*154b0*/  F2FP.SATFINITE.E4M3.F32.PACK_AB_MERGE_C R218, R173.reuse, R76, R15 ;  /* 0x0000004cadda723e */ /* 0x050fe4000480700f */
[----:B------:R-:W-:Y:S01]  /*154c0*/  F2FP.SATFINITE.E4M3.F32.PACK_AB_MERGE_C R15, R82, R167, RZ ;  /* 0x000000a7520f723e */ /* 0x000fe200048070ff */
[----:B------:R-:W-:Y:S01]  /*154d0*/  FADD.FTZ R173, R173, R26 ;  /* 0x0000001aadad7221 */ /* 0x000fe20000010000 */
[----:B------:R-:W-:-:S02]  /*154e0*/  FADD.FTZ R20, R14, R3 ;  /* 0x000000030e147221 */ /* 0x000fc40000010000 */
[----:B------:R-:W-:Y:S01]  /*154f0*/  F2FP.SATFINITE.E4M3.F32.PACK_AB_MERGE_C R219, R14, R163, R15 ;  /* 0x000000a30edb723e */ /* 0x000fe2000480700f */
[----:B------:R-:W-:Y:S01]  /*15500*/  IMAD.MOV.U32 R25, RZ, RZ, RZ ;  /* 0x000000ffff197224 */ /* 0x000fe200078e00ff */
[----:B------:R-:W-:Y:S01]  /*15510*/  F2FP.SATFINITE.E4M3.F32.PACK_AB_MERGE_C R202, R101, R50, RZ ;  /* 0x0000003265ca723e */ /* 0x000fe200048070ff */
[----:B------:R-:W-:-:S01]  /*15520*/  FADD.FTZ R15, R167, R20 ;  /* 0x00000014a70f7221 */ /* 0x000fc20000010000 */
[----:B------:R-:W-:Y:S01]  /*15530*/  F2FP.SATFINITE.E4M3.F32.PACK_AB_MERGE_C R86, R121, R86, RZ ;  /* 0x000000567956723e */ /* 0x000fe200048070ff */
[----:B------:R-:W-:-:S01]  /*15540*/  FADD.FTZ R12, R12, R173 ;  /* 0x000000ad0c0c7221 */ /* 0x000fc20000010000 */
[----:B------:R-:W-:Y:S02]  /*15550*/  F2FP.SATFINITE.E4M3.F32.PACK_AB_MERGE_C R90, R123, R90, RZ ;  /* 0x0000005a7b5a723e */ /* 0x000fe400048070ff */
[----:B------:R-:W-:Y:S02]  /*15560*/  F2FP.SATFINITE.E4M3.F32.PACK_AB_MERGE_C R221, R111, R98, RZ ;  /* 0x000000626fdd723e */ /* 0x000fe400048070ff */
[----:B------:R-:W-:-:S02]  /*15570*/  F2FP.SATFINITE.E4M3.F32.PACK_AB_MERGE_C R30, R69, R30, RZ ;  /* 0x0000001e451e723e */ /* 0x000fc400048070ff */
[----:B------:R-:W-:Y:S02]  /*15580*/  F2FP.SATFINITE.E4M3.F32.PACK_AB_MERGE_C R223, R113, R104, RZ ;  /* 0x0000006871df723e */ /* 0x000fe400048070ff */
[----:B------:R-:W-:Y:S02]  /*15590*/  F2FP.SATFINITE.E4M3.F32.PACK_AB_MERGE_C R97, R108, R97, RZ ;  /* 0x000000616c61723e */ /* 0x000fe400048070ff */
[----:B------:R-:W-:Y:S01]  /*155a0*/  F2FP.SATFINITE.E4M3.F32.PACK_AB_MERGE_C R99, R110, R99, RZ ;  /* 0x000000636e63723e */ /* 0x000fe200048070ff */
        /* <DEDUP_REMOVED lines=81> */
[----:B------:R-:W-:Y:S01]  /*15ac0*/  IMAD.MOV.U32 R86, RZ, RZ, R25 ;  /* 0x000000ffff567224 */ /* 0x000fe200078e0019 */
[----:B------:R-:W-:Y:S06]  /*15ad0*/  @!P1 BRA `(.L_x_6426) ;  /* 0x0000004000b09947 */ /* 0x000fec0003800000 */
[----:B------:R-:W-:Y:S01]  /*15ae0*/  IMAD.MOV.U32 R14, RZ, RZ, R13 ;  /* 0x000000ffff0e7224 */ /* 0x000fe200078e000d */
[----:B------:R-:W-:Y:S01]  /*15af0*/  MOV R3, R0 ;  /* 0x0000000000037202 */ /* 0x000fe20000000f00 */
        /* <DEDUP_REMOVED lines=32> */
[----:B------:R-:W-:-:S07]  /*15d00*/  CS2R R24, SRZ ;  /* 0x0000000000187805 */ /* 0x000fce000001ff00 */
.L_x_6437:
[----:B------:R-:W2:Y:S01]  /*15d10*/  LDL R0, [R1+0x50] ;  /* 0x0000500001007983 */ /* 0x000ea20000100800 */
[----:B------:R-:W-:Y:S01]  /*15d20*/  ISETP.NE.AND P1, PT, R233, 0x1, PT ;  /* 0x00000001e900780c */ /* 0x000fe20003f25270 */
[----:B------:R-:W-:Y:S05]  /*15d30*/  YIELD ;  /* 0x0000000000007946 */ /* 0x000fea0003800000 */
[----:B------:R-:W-:-:S04]  /*15d40*/  SEL R13, RZ, 0x1, P1 ;  /* 0x00000001ff0d7807 */ /* 0x000fc80000800000 */
[----:B------:R-:W-:Y:S02]  /*15d50*/  LOP3.LUT R236, R12, R13, RZ, 0x3c, !PT ;  /* 0x0000000d0cec7212 */ /* 0x000fe400078e3cff */
[----:B--2---:R-:W-:-:S13]  /*15d60*/  ISETP.NE.AND P1, PT, R0, RZ, PT ;  /* 0x000000ff0000720c */ /* 0x004fda0003f25270 */
[----:B0-----:R-:W-:Y:S05]  /*15d70*/  @P1 BRA `(.L_x_6427) ;  /* 0x00000000003c1947 */ /* 0x001fea0003800000 */
[----:B------:R-:W-:Y:S05]  /*15d80*/  @!P0 BRA `(.L_x_6428) ;  /* 0x0000000000048947 */ /* 0x000fea0003800000 */
[----:B------:R-:W-:Y:S01]  /*15d90*/  BPT.TRAP 0x1 ;  /* 0x000000040000795c */ /* 0x000fe20000300000 */
.L_x_6428:
        /* <DEDUP_REMOVED lines=8> */
.L_x_6429:
[----:B------:R-:W-:Y:S04]  /*15e20*/  BSSY B0, `(.L_x_6427) ;  /* 0x0000004000007945 */ /* 0x000fe80003800000 */
[----:B-1----:R-:W-:Y:S05]  /*15e30*/  @P2 BRA `(.L_x_6430) ;  /* 0x0000000000082947 */ /* 0x002fea0003800000 */
[----:B------:R-:W1:Y:S02]  /*15e40*/  SYNCS.PHASECHK.TRANS64.TRYWAIT P2, [R13+URZ+0x2e830], R0 ;  /* 0x02e830000d0075a7 */ /* 0x000e64000804017f */
[----:B-1----:R-:W-:Y:S05]  /*15e50*/  @!P2 BRA `(.L_x_6431) ;  /* 0x0000010c0018a947 */ /* 0x002fea0003800000 */
.L_x_6430:
[----:B------:R-:W-:Y:S05]  /*15e60*/  BSYNC B0 ;  /* 0x0000000000007941 */ /* 0x000fea0003800000 */
.L_x_6427:
[----:B01----:R-:W2:Y:S01]  /*15e70*/  LDL R0, [R1+0x54] ;  /* 0x0000540001007983 */ /* 0x003ea20000100800 */
[----:B------:R-:W-:Y:S01]  /*15e80*/  VIADD R234, R233, 0x1 ;  /* 0x00000001e9ea7836 */ /* 0x000fe20000000000 */
[----:B------:R-:W-:Y:S05]  /*15e90*/  WARPSYNC.ALL ;  /* 0x0000000000007948 */ /* 0x000fea0003800000 */
[C---:B------:R-:W-:Y:S01]  /*15ea0*/  ISETP.NE.AND P2, PT, R234.reuse, 0x2, PT ;  /* 0x00000002ea00780c */ /* 0x040fe20003f45270 */
[----:B------:R-:W0:Y:S01]  /*15eb0*/  S2R R13, SR_TID.X ;  /* 0x00000000000d7919 */ /* 0x000e220000002100 */
[----:B------:R-:W-:Y:S01]  /*15ec0*/  IMAD.MOV.U32 R89, RZ, RZ, 0x40000040 ;  /* 0x40000040ff597424 */ /* 0x000fe200078e00ff */
[----:B------:R-:W-:Y:S01]  /*15ed0*/  MOV R237, UR38 ;  /* 0x0000002600ed7c02 */ /* 0x000fe20008000f00 */
[----:B------:R-:W-:Y:S01]  /*15ee0*/  IMAD.MOV.U32 R93, RZ, RZ, 0x40000040 ;  /* 0x40000040ff5d7424 */ /* 0x000fe200078e00ff */
[----:B------:R-:W-:Y:S01]  /*15ef0*/  SEL R234, R234, RZ, P2 ;  /* 0x000000ffeaea7207 */ /* 0x000fe20001000000 */
[----:B------:R-:W-:Y:S01]  /*15f00*/  STL [R1+0x11c], R27 ;  /* 0x00011c1b01007387 */ /* 0x000fe20000100800 */
[----:B------:R-:W-:Y:S01]  /*15f10*/  R2UR UR35, R89 ;  /* 0x00000000592372ca */ /* 0x000fe200000e0000 */
[----:B------:R-:W-:Y:S01]  /*15f20*/  IMAD.MOV.U32 R21, RZ, RZ, 0x40000040 ;  /* 0x40000040ff157424 */ /* 0x000fe200078e00ff */
[----:B------:R-:W-:Y:S01]  /*15f30*/  R2UR UR17, R93 ;  /* 0x000000005d1172ca */ /* 0x000fe200000e0000 */
[----:B------:R-:W-:Y:S01]  /*15f40*/  STL [R1+0x118], R26 ;  /* 0x0001181a01007387 */ /* 0x000fe20000100800 */
[----:B------:R-:W-:Y:S01]  /*15f50*/  IMAD.MOV.U32 R91, RZ, RZ, 0x40000040 ;  /* 0x40000040ff5b7424 */ /* 0x000fe200078e00ff */
[----:B------:R-:W-:-:S02]  /*15f60*/  R2UR UR25, R89 ;  /* 0x00000000591972ca */ /* 0x000fc400000e0000 */
[----:B------:R-:W-:Y:S01]  /*15f70*/  STL [R1+0x114], R25 ;  /* 0x0001141901007387 */ /* 0x000fe20000100800 */
[----:B------:R-:W-:Y:S01]  /*15f80*/  R2UR UR19, R21 ;  /* 0x00000000151372ca */ /* 0x000fe200000e0000 */
[----:B------:R-:W-:Y:S01]  /*15f90*/  IMAD.MOV.U32 R21, RZ, RZ, 0x40000040 ;  /* 0x40000040ff157424 */ /* 0x000fe200078e00ff */
[C---:B------:R-:W-:Y:S01]  /*15fa0*/  R2UR UR43, R91.reuse ;  /* 0x000000005b2b72ca */ /* 0x040fe200000e0000 */
[----:B------:R-:W-:Y:S01]  /*15fb0*/  STL [R1+0x110], R24 ;  /* 0x0001101801007387 */ /* 0x000fe20000100800 */
[C---:B------:R-:W-:Y:S02]  /*15fc0*/  R2UR UR5, R91.reuse ;  /* 0x000000005b0572ca */ /* 0x040fe400000e0000 */
[----:B------:R-:W-:Y:S01]  /*15fd0*/  R2UR UR7, R91 ;  /* 0x000000005b0772ca */ /* 0x000fe200000e0000 */
[----:B------:R-:W-:Y:S01]  /*15fe0*/  STL [R1+0x10c], R23 ;  /* 0x00010c1701007387 */ /* 0x000fe20000100800 */
[----:B------:R-:W-:Y:S02]  /*15ff0*/  R2UR UR9, R93 ;  /* 0x000000005d0972ca */ /* 0x000fe400000e0000 */
[----:B------:R-:W-:Y:S01]  /*16000*/  R2UR UR11, R89 ;  /* 0x00000000590b72ca */ /* 0x000fe200000e0000 */
[----:B------:R-:W-:Y:S01]  /*16010*/  STL [R1+0x108], R22 ;  /* 0x0001081601007387 */ /* 0x000fe20000100800 */
[----:B------:R-:W-:-:S02]  /*16020*/  R2UR UR59, R91 ;  /* 0x000000005b3b72ca */ /* 0x000fc400000e0000 */
[----:B------:R-:W-:Y:S01]  /*16030*/  R2UR UR29, R91 ;  /* 0x000000005b1d72ca */ /* 0x000fe200000e0000 */
[----:B------:R1:W-:Y:S01]  /*16040*/  STL [R1+0x104], R19 ;  /* 0x0001041301007387 */ /* 0x0003e20000100800 */
[----:B------:R-:W-:Y:S02]  /*16050*/  R2UR UR13, R89 ;  /* 0x00000000590d72ca */ /* 0x000fe400000e0000 */
[----:B0-----:R-:W-:Y:S01]  /*16060*/  SHF.R.U32.HI R13, RZ, 0x7, R13 ;  /* 0x00000007ff0d7819 */ /* 0x001fe2000001160d */
[----:B------:R-:W-:Y:S01]  /*16070*/  STL [R1+0x100], R18 ;  /* 0x0001001201007387 */ /* 0x000fe20000100800 */
[----:B------:R-:W-:Y:S02]  /*16080*/  R2UR UR15, R93 ;  /* 0x000000005d0f72ca */ /* 0x000fe400000e0000 */
[----:B------:R-:W-:Y:S01]  /*16090*/  R2UR UR31, R89 ;  /* 0x00000000591f72ca */ /* 0x000fe200000e0000 */
[----:B------:R-:W-:Y:S01]  /*160a0*/  VIADD R94, R13, 0x8 ;  /* 0x000000080d5e7836 */ /* 0x000fe20000000000 */
[----:B------:R0:W-:Y:S01]  /*160b0*/  STL [R1+0xfc], R17 ;  /* 0x0000fc1101007387 */ /* 0x0001e20000100800 */
[----:B-1----:R-:W-:Y:S01]  /*160c0*/  MOV R19, UR43 ;  /* 0x0000002b00137c02 */ /* 0x002fe20008000f00 */
[----:B------:R-:W-:Y:S01]  /*160d0*/  UMOV UR43, UR25 ;  /* 0x00000019002b7c82 */ /* 0x000fe20008000000 */
[----:B------:R-:W-:Y:S01]  /*160e0*/  R2UR UR21, R91 ;  /* 0x000000005b1572ca */ /* 0x000fe200000e0000 */
[----:B------:R1:W-:Y:S01]  /*160f0*/  BAR.SYNC.DEFER_BLOCKING R94, 0x100 ;  /* 0x0004005e0000751d */ /* 0x0003e20000010000 */
[----:B------:R-:W-:-:S02]  /*16100*/  MOV R96, UR43 ;  /* 0x0000002b00607c02 */ /* 0x000fc40008000f00 */
[----:B------:R-:W-:Y:S02]  /*16110*/  R2UR UR23, R91 ;  /* 0x000000005b1772ca */ /* 0x000fe400000e0000 */
[----:B------:R-:W-:Y:S01]  /*16120*/  R2UR UR27, R89 ;  /* 0x00000000591b72ca */ /* 0x000fe200000e0000 */
[----:B------:R-:W-:Y:S01]  /*16130*/  UMOV UR43, UR5 ;  /* 0x00000005002b7c82 */ /* 0x000fe20008000000 */
[----:B0-----:R-:W-:Y:S01]  /*16140*/  MOV R17, UR35 ;  /* 0x0000002300117c02 */ /* 0x001fe20008000f00 */
[----:B------:R-:W-:Y:S01]  /*16150*/  STL [R1+0xf8], R16 ;  /* 0x0000f81001007387 */ /* 0x000fe20000100800 */
[----:B------:R-:W-:Y:S01]  /*16160*/  UMOV UR35, UR17 ;  /* 0x0000001100237c82 */ /* 0x000fe20008000000 */
[C---:B------:R-:W-:Y:S02]  /*16170*/  R2UR UR17, R5.reuse ;  /* 0x00000000051172ca */ /* 0x040fe400000e0000 */
[C---:B------:R-:W-:Y:S01]  /*16180*/  R2UR UR5, R5.reuse ;  /* 0x00000000050572ca */ /* 0x040fe200000e0000 */
[----:B------:R0:W-:Y:S01]  /*16190*/  STL [R1+0xf4], R15 ;  /* 0x0000f40f01007387 */ /* 0x0001e20000100800 */
[----:B------:R-:W-:Y:S01]  /*161a0*/  MOV R27, UR35 ;  /* 0x00000023001b7c02 */ /* 0x000fe20008000f00 */
[----:B------:R-:W-:Y:S01]  /*161b0*/  UMOV UR35, UR9 ;  /* 0x0000000900237c82 */ /* 0x000fe20008000000 */
[C---:B------:R-:W-:Y:S01]  /*161c0*/  R2UR UR9, R5.reuse ;  /* 0x00000000050972ca */ /* 0x040fe200000e0000 */
[----:B------:R-:W-:Y:S01]  /*161d0*/  STL [R1+0xf0], R14 ;  /* 0x0000f00e01007387 */ /* 0x000fe20000100800 */
[----:B------:R-:W-:-:S02]  /*161e0*/  R2UR UR25, R5 ;  /* 0x00000000051972ca */ /* 0x000fc400000e0000 */
[C---:B------:R-:W-:Y:S01]  /*161f0*/  R2UR UR47, R89.reuse ;  /* 0x00000000592f72ca */ /* 0x040fe200000e0000 */
[----:B------:R-:W-:Y:S01]  /*16200*/  STL [R1+0xec], R12 ;  /* 0x0000ec0c01007387 */ /* 0x000fe20000100800 */
[----:B------:R-:W-:Y:S01]  /*16210*/  R2UR UR55, R89 ;  /* 0x00000000593772ca */ /* 0x000fe200000e0000 */
[----:B------:R-:W-:Y:S01]  /*16220*/  IMAD.MOV.U32 R89, RZ, RZ, 0x40000040 ;  /* 0x40000040ff597424 */ /* 0x000fe200078e00ff */
[----:B------:R-:W-:Y:S01]  /*16230*/  WARPGROUP.ARRIVE ;  /* 0x00000000000079c5 */ /* 0x000fe20000000000 */
[----:B0-----:R-:W-:Y:S01]  /*16240*/  MOV R15, UR59 ;  /* 0x0000003b000f7c02 */ /* 0x001fe20008000f00 */
[----:B------:R-:W-:Y:S01]  /*16250*/  UMOV UR59, UR29 ;  /* 0x0000001d003b7c82 */ /* 0x000fe20008000000 */
[----:B------:R-:W-:Y:S01]  /*16260*/  STL [R1+0xe8], R3 ;  /* 0x0000e80301007387 */ /* 0x000fe20000100800 */
[----:B------:R-:W-:Y:S01]  /*16270*/  MOV R25, UR59 ;  /* 0x0000003b00197c02 */ /* 0x000fe20008000f00 */
[----:B------:R-:W-:Y:S01]  /*16280*/  UMOV UR59, UR13 ;  /* 0x0000000d003b7c82 */ /* 0x000fe20008000000 */
[----:B------:R-:W-:Y:S01]  /*16290*/  R2UR UR13, R5 ;  /* 0x00000000050d72ca */ /* 0x000fe200000e0000 */
[----:B------:R0:W-:Y:S01]  /*162a0*/  STL [R1+0xe4], R2 ;  /* 0x0000e40201007387 */ /* 0x0001e20000100800 */
[----:B------:R-:W-:Y:S01]  /*162b0*/  R2UR UR51, R91 ;  /* 0x000000005b3372ca */ /* 0x000fe200000e0000 */
[----:B------:R-:W-:Y:S01]  /*162c0*/  IMAD.MOV.U32 R91, RZ, RZ, 0x40000040 ;  /* 0x40000040ff5b7424 */ /* 0x000fe200078e00ff */
[----:B------:R-:W-:-:S02]  /*162d0*/  R2UR UR40, R4 ;  /* 0x00000000042872ca */ /* 0x000fc400000e0000 */
[----:B------:R-:W-:Y:S02]  /*162e0*/  R2UR UR41, R5 ;  /* 0x00000000052972ca */ /* 0x000fe400000e0000 */
[C---:B------:R-:W-:Y:S02]  /*162f0*/  R2UR UR32, R10.reuse ;  /* 0x000000000a2072ca */ /* 0x040fe400000e0000 */
[----:B------:R-:W-:Y:S02]  /*16300*/  R2UR UR33, R11 ;  /* 0x000000000b2172ca */ /* 0x000fe400000e0000 */
[----:B0-----:R-:W-:Y:S02]  /*16310*/  MOV R2, UR39 ;  /* 0x0000002700027c02 */ /* 0x001fe40008000f00 */
[----:B------:R-:W-:Y:S02]  /*16320*/  R2UR UR39, R93 ;  /* 0x000000005d2772ca */ /* 0x000fe400000e0000 */
[----:B------:R-:W-:-:S02]  /*16330*/  R2UR UR56, R10 ;  /* 0x000000000a3872ca */ /* 0x000fc400000e0000 */
[----:B------:R-:W-:Y:S02]  /*16340*/  R2UR UR57, R11 ;  /* 0x000000000b3972ca */ /* 0x000fe400000e0000 */
[----:B------:R-:W-:-:S07]  /*16350*/  MOV R13, UR37 ;  /* 0x00000025000d7c02 */ /* 0x000fce0008000f00 */
[----:B------:R-:W-:Y:S01]  /*16360*/  MOV R12, UR39 ;  /* 0x00000027000c7c02 */ /* 0x000fe20008000f00 */
[----:B------:R-:W-:Y:S01]  /*16370*/  UMOV UR39, UR31 ;  /* 0x0000001f00277c82 */ /* 0x000fe20008000000 */
[----:B------:R-:W-:Y:S02]  /*16380*/  R2UR UR31, R21 ;  /* 0x00000000151f72ca */ /* 0x000fe400000e0000 */
[----:B------:R-:W-:Y:S01]  /*16390*/  MOV R23, UR39 ;  /* 0x0000002700177c02 */ /* 0x000fe20008000f00 */
[----:B------:R-:W-:Y:S01]  /*163a0*/  UMOV UR39, UR21 ;  /* 0x0000001500277c82 */ /* 0x000fe20008000000 */
[----:B------:R-:W-:Y:S01]  /*163b0*/  R2UR UR21, R5 ;  /* 0x00000000051572ca */ /* 0x000fe200000e0000 */
[----:B--2---:R-:W-:Y:S01]  /*163c0*/  IMAD R20, R234, 0x700, R0 ;  /* 0x00000700ea147824 */ /* 0x004fe200078e0200 */
[----:B------:R-:W-:-:S03]  /*163d0*/  MOV R0, UR36 ;  /* 0x0000002400007c02 */ /* 0x000fc60008000f00 */
[C---:B------:R-:W-:Y:S01]  /*163e0*/  VIADD R88, R20.reuse, 0x200 ;  /* 0x0000020014587836 */ /* 0x040fe20000000000 */
[C---:B------:R-:W-:Y:S01]  /*163f0*/  IADD3 R92, R20.reuse, 0x300, RZ ;  /* 0x00000300145c7810 */ /* 0x040fe20007ffe0ff */
[C---:B------:R-:W-:Y:S01]  /*16400*/  VIADD R90, R20.reuse, 0x100 ;  /* 0x00000100145a7836 */ /* 0x040fe20000000000 */
[----:B------:R-:W-:Y:S02]  /*16410*/  R2UR UR18, R20 ;  /* 0x00000000141272ca */ /* 0x000fe400000e0000 */
        /* <DEDUP_REMOVED lines=16> */
[----:B------:R-:W-:-:S02]  /*16520*/  R2UR UR4, R90 ;  /* 0x000000005a0472ca */ /* 0x000fc400000e0000 */
[----:B------:R-:W-:Y:S01]  /*16530*/  R2UR UR24, R88 ;  /* 0x00000000581872ca */ /* 0x000fe200000e0000 */
[C---:B------:R-:W-:Y:S01]  /*16540*/  VIADD R88, R20.reuse, 0x602 ;  /* 0x0000060214587836 */ /* 0x040fe20000000000 */
[----:B------:R-:W-:Y:S02]  /*16550*/  IADD3 R90, R20, 0x202, RZ ;  /* 0x00000202145a7810 */ /* 0x000fe40007ffe0ff */
[----:B------:R-:W-:Y:S02]  /*16560*/  R2UR UR38, R92 ;  /* 0x000000005c2672ca */ /* 0x000fe400000e0000 */
[----:B------:R-:W-:Y:S01]  /*16570*/  R2UR UR30, R88 ;  /* 0x00000000581e72ca */ /* 0x000fe200000e0000 */
[----:B------:R-:W-:Y:S01]  /*16580*/  VIADD R88, R20, 0x204 ;  /* 0x0000020414587836 */ /* 0x000fe20000000000 */
[----:B------:R-:W-:Y:S01]  /*16590*/  R2UR UR20, R90 ;  /* 0x000000005a1472ca */ /* 0x000fe200000e0000 */
[----:B------:R-:W-:-:S03]  /*165a0*/  VIADD R90, R20, 0x502 ;  /* 0x00000502145a7836 */ /* 0x000fc60000000000 */
[----:B------:R-:W-:Y:S02]  /*165b0*/  R2UR UR34, R88 ;  /* 0x00000000582272ca */ /* 0x000fe400000e0000 */
[----:B------:R-:W-:Y:S01]  /*165c0*/  R2UR UR28, R90 ;  /* 0x000000005a1c72ca */ /* 0x000fe200000e0000 */
[C---:B------:R-:W-:Y:S01]  /*165d0*/  VIADD R90, R20.reuse, 0x104 ;  /* 0x00000104145a7836 */ /* 0x040fe20000000000 */
[----:B------:R-:W-:Y:S02]  /*165e0*/  IADD3 R88, R20, 0x404, RZ ;  /* 0x0000040414587810 */ /* 0x000fe40007ffe0ff */
[----:B------:R-:W-:Y:S01]  /*165f0*/  MOV R3, UR38 ;  /* 0x0000002600037c02 */ /* 0x000fe20008000f00 */
[----:B------:R-:W-:Y:S01]  /*16600*/  UMOV UR38, UR30 ;  /* 0x0000001e00267c82 */ /* 0x000fe20008000000 */
[----:B------:R-:W-:Y:S01]  /*16610*/  R2UR UR58, R90 ;  /* 0x000000005a3a72ca */ /* 0x000fe200000e0000 */
[----:B------:R-:W-:Y:S01]  /*16620*/  VIADD R90, R20, 0x304 ;  /* 0x00000304145a7836 */ /* 0x000fe20000000000 */
[----:B------:R-:W-:Y:S01]  /*16630*/  MOV R22, UR38 ;  /* 0x0000002600167c02 */ /* 0x000fe20008000f00 */
[----:B------:R-:W-:Y:S01]  /*16640*/  UMOV UR38, UR20 ;  /* 0x0000001400267c82 */ /* 0x000fe20008000000 */
[----:B------:R-:W-:-:S02]  /*16650*/  R2UR UR20, R4 ;  /* 0x00000000041472ca */ /* 0x000fc400000e0000 */
[----:B------:R-:W-:Y:S01]  /*16660*/  MOV R16, UR34 ;  /* 0x0000002200107c02 */ /* 0x000fe20008000f00 */
[----:B------:R-:W-:Y:S01]  /*16670*/  UMOV UR34, UR16 ;  /* 0x0000001000227c82 */ /* 0x000fe20008000000 */
[----:B------:R-:W-:Y:S02]  /*16680*/  R2UR UR16, R4 ;  /* 0x00000000041072ca */ /* 0x000fe400000e0000 */
[----:B------:R-:W-:Y:S01]  /*16690*/  R2UR UR42, R90 ;  /* 0x000000005a2a72ca */ /* 0x000fe200000e0000 */
[----:B------:R-:W-:Y:S01]  /*166a0*/  VIADD R90, R20, 0x504 ;  /* 0x00000504145a7836 */ /* 0x000fe20000000000 */
[----:B------:R-:W-:Y:S01]  /*166b0*/  MOV R26, UR34 ;  /* 0x00000022001a7c02 */ /* 0x000fe20008000f00 */
[----:B------:R-:W-:Y:S01]  /*166c0*/  UMOV UR34, UR8 ;  /* 0x0000000800227c82 */ /* 0x000fe20008000000 */
[----:B------:R-:W-:Y:S02]  /*166d0*/  R2UR UR8, R4 ;  /* 0x00000000040872ca */ /* 0x000fe400000e0000 */
[----:B------:R-:W-:Y:S01]  /*166e0*/  MOV R14, UR58 ;  /* 0x0000003a000e7c02 */ /* 0x000fe20008000f00 */
[----:B------:R-:W-:Y:S01]  /*166f0*/  UMOV UR58, UR28 ;  /* 0x0000001c003a7c82 */ /* 0x000fe20008000000 */
[----:B------:R-:W-:Y:S01]  /*16700*/  R2UR UR46, R88 ;  /* 0x00000000582e72ca */ /* 0x000fe200000e0000 */
[----:B------:R-:W-:Y:S01]  /*16710*/  VIADD R88, R20, 0x604 ;  /* 0x0000060414587836 */ /* 0x000fe20000000000 */
[----:B------:R-:W-:Y:S01]  /*16720*/  MOV R24, UR58 ;  /* 0x0000003a00187c02 */ /* 0x000fe20008000f00 */
[----:B------:R-:W-:Y:S01]  /*16730*/  QGMMA.64x32x32.F32.E4M3.E4M3 R184, gdesc[UR16], RZ, !UPT, gsb0 ;  /* 0x0060000010b879f3 */ /* 0x000fe2000c0008ff */
[----:B------:R-:W-:Y:S01]  /*16740*/  UMOV UR58, UR12 ;  /* 0x0000000c003a7c82 */ /* 0x000fe20008000000 */
[----:B------:R-:W-:Y:S01]  /*16750*/  MOV R18, UR42 ;  /* 0x0000002a00127c02 */ /* 0x000fe20008000f00 */
[----:B------:R-:W-:Y:S01]  /*16760*/  UMOV UR42, UR24 ;  /* 0x00000018002a7c82 */ /* 0x000fe20008000000 */
[----:B------:R-:W-:-:S02]  /*16770*/  R2UR UR12, R4 ;  /* 0x00000000040c72ca */ /* 0x000fc400000e0000 */
[----:B------:R-:W-:Y:S01]  /*16780*/  MOV R95, UR42 ;  /* 0x0000002a005f7c02 */ /* 0x000fe20008000f00 */
[----:B------:R-:W-:Y:S01]  /*16790*/  UMOV UR42, UR4 ;  /* 0x00000004002a7c82 */ /* 0x000fe20008000000 */
[C---:B------:R-:W-:Y:S02]  /*167a0*/  R2UR UR4, R4.reuse ;  /* 0x00000000040472ca */ /* 0x040fe400000e0000 */
[----:B------:R-:W-:Y:S02]  /*167b0*/  R2UR UR24, R4 ;  /* 0x00000000041872ca */ /* 0x000fe400000e0000 */
[----:B------:R-:W-:Y:S01]  /*167c0*/  R2UR UR50, R90 ;  /* 0x000000005a3272ca */ /* 0x000fe200000e0000 */
[----:B------:R-:W-:Y:S01]  /*167d0*/  VIADD R90, R20, 0x6 ;  /* 0x00000006145a7836 */ /* 0x000fe20000000000 */
[----:B------:R-:W-:Y:S01]  /*167e0*/  R2UR UR54, R88 ;  /* 0x00000000583672ca */ /* 0x000fe200000e0000 */
[----:B------:R-:W-:Y:S01]  /*167f0*/  VIADD R88, R20, 0x106 ;  /* 0x0000010614587836 */ /* 0x000fe20000000000 */
[----:B------:R-:W-:Y:S01]  /*16800*/  MOV R21, R95 ;  /* 0x0000005f00157202 */ /* 0x000fe20000000f00 */
[----:B------:R-:W-:-:S02]  /*16810*/  WARPGROUP.DEPBAR.LE gsb0, 0x0 ;  /* 0x00008000000079c5 */ /* 0x000fc40000010000 */
[----:B------:R-:W-:-:S06]  /*16820*/  WARPGROUP.ARRIVE ;  /* 0x00000000000079c5 */ /* 0x000fcc0000000000 */
[----:B------:R-:W-:Y:S01]  /*16830*/  QGMMA.64x32x32.F32.E4M3.E4M3 R168, gdesc[UR4], RZ, !UPT, gsb0 ;  /* 0x0060000004a879f3 */ /* 0x000fe2000c0008ff */
[----:B------:R-:W-:Y:S01]  /*16840*/  R2UR UR6, R90 ;  /* 0x000000005a0672ca */ /* 0x000fe200000e0000 */
[----:B------:R-:W-:Y:S01]  /*16850*/  VIADD R90, R20, 0x206 ;  /* 0x00000206145a7836 */ /* 0x000fe20000000000 */
[----:B------:R-:W-:Y:S02]  /*16860*/  R2UR UR7, R91 ;  /* 0x000000005b0772ca */ /* 0x000fe400000e0000 */
[----:B------:R-:W-:Y:S01]  /*16870*/  MOV R91, 0x40000040 ;  /* 0x40000040005b7802 */ /* 0x000fe20000000f00 */
[----:B------:R-:W-:Y:S02]  /*16880*/  WARPGROUP.DEPBAR.LE gsb0, 0x0 ;  /* 0x00008000000079c5 */ /* 0x000fe40000010000 */
[----:B------:R-:W-:-:S06]  /*16890*/  WARPGROUP.ARRIVE ;  /* 0x00000000000079c5 */ /* 0x000fcc0000000000 */
[----:B------:R-:W-:Y:S01]  /*168a0*/  QGMMA.64x32x32.F32.E4M3.E4M3 R152, gdesc[UR8], RZ, !UPT, gsb0 ;  /* 0x00600000089879f3 */ /* 0x000fe2000c0008ff */
        /* <DEDUP_REMOVED lines=12> */
[C---:B------:R-:W-:Y:S01]  /*16970*/  VIADD R90, R20.reuse, 0x406 ;  /* 0x00000406145a7836 */ /* 0x040fe20000000000 */
[----:B------:R-:W-:Y:S01]  /*16980*/  R2UR UR15, R91 ;  /* 0x000000005b0f72ca */ /* 0x000fe200000e0000 */
[----:B------:R-:W-:Y:S02]  /*16990*/  VIADD R20, R20, 0x606 ;  /* 0x0000060614147836 */ /* 0x000fe40000000000 */
[----:B------:R-:W-:-:S03]  /*169a0*/  IMAD.MOV.U32 R91, RZ, RZ, 0x40000040 ;  /* 0x40000040ff5b7424 */ /* 0x000fc600078e00ff */
[----:B------:R-:W-:Y:S01]  /*169b0*/  R2UR UR30, R20 ;  /* 0x00000000141e72ca */ /* 0x000fe200000e0000 */
[----:B------:R-:W-:Y:S01]  /*169c0*/  IMAD.MOV.U32 R20, RZ, RZ, R96 ;  /* 0x000000ffff147224 */ /* 0x000fe200078e0060 */
[----:B------:R-:W-:Y:S02]  /*169d0*/  WARPGROUP.DEPBAR.LE gsb0, 0x0 ;  /* 0x00008000000079c5 */ /* 0x000fe40000010000 */
[----:B------:R-:W-:-:S06]  /*169e0*/  WARPGROUP.ARRIVE ;  /* 0x00000000000079c5 */ /* 0x000fcc0000000000 */
[----:B------:R-:W-:Y:S01]  /*169f0*/  QGMMA.64x32x32.F32.E4M3.E4M3 R120, gdesc[UR20], RZ, !UPT, gsb0 ;  /* 0x00600000147879f3 */ /* 0x000fe2000c0008ff */
[----:B------:R-:W-:Y:S02]  /*16a00*/  R2UR UR22, R90 ;  /* 0x000000005a1672ca */ /* 0x000fe400000e0000 */
[----:B------:R-:W-:Y:S01]  /*16a10*/  R2UR UR23, R91 ;  /* 0x000000005b1772ca */ /* 0x000fe200000e0000 */
[----:B------:R-:W-:Y:S02]  /*16a20*/  WARPGROUP.DEPBAR.LE gsb0, 0x0 ;  /* 0x00008000000079c5 */ /* 0x000fe40000010000 */
[----:B------:R-:W-:-:S06]  /*16a30*/  WARPGROUP.ARRIVE ;  /* 0x00000000000079c5 */ /* 0x000fcc0000000000 */
[----:B------:R-:W-:Y:S01]  /*16a40*/  QGMMA.64x32x32.F32.E4M3.E4M3 R104, gdesc[UR24], RZ, !UPT, gsb0 ;  /* 0x00600000186879f3 */ /* 0x000fe2000c0008ff */
[----:B------:R-:W-:Y:S02]  /*16a50*/  R2UR UR26, R88 ;  /* 0x00000000581a72ca */ /* 0x000fe400000e0000 */
[----:B------:R-:W-:Y:S01]  /*16a60*/  R2UR UR27, R89 ;  /* 0x00000000591b72ca */ /* 0x000fe200000e0000 */
[----:B------:R-:W-:Y:S02]  /*16a70*/  WARPGROUP.DEPBAR.LE gsb0, 0x0 ;  /* 0x00008000000079c5 */ /* 0x000fe40000010000 */
[----:B-1----:R-:W-:-:S06]  /*16a80*/  WARPGROUP.ARRIVE ;  /* 0x00000000000079c5 */ /* 0x002fcc0000000000 */
[----:B------:R-:W-:Y:S01]  /*16a90*/  QGMMA.64x32x32.F32.E4M3.E4M3 R88, gdesc[UR40], RZ, !UPT, gsb0 ;  /* 0x00600000285879f3 */ /* 0x000fe2000c0008ff */
        /* <DEDUP_REMOVED lines=9> */
[----:B------:R-:W-:Y:S02]  /*16b30*/  R2UR UR35, R27 ;  /* 0x000000001b2372ca */ /* 0x000fe400000e0000 */
[----:B------:R-:W-:Y:S01]  /*16b40*/  R2UR UR34, R26 ;  /* 0x000000001a2272ca */ /* 0x000fe200000e0000 */
[----:B------:R0:W5:Y:S01]  /*16b50*/  LDL.LU R27, [R1+0x11c] ;  /* 0x00011c00011b7983 */ /* 0x0001620000300800 */
[----:B------:R-:W-:Y:S02]  /*16b60*/  R2UR UR32, R10 ;  /* 0x000000000a2072ca */ /* 0x000fe400000e0000 */
[----:B------:R-:W-:Y:S01]  /*16b70*/  R2UR UR33, R11 ;  /* 0x000000000b2172ca */ /* 0x000fe200000e0000 */
[----:B------:R0:W5:Y:S01]  /*16b80*/  LDL.LU R26, [R1+0x118] ;  /* 0x00011800011a7983 */ /* 0x0001620000300800 */
[----:B------:R-:W-:-:S02]  /*16b90*/  WARPGROUP.DEPBAR.LE gsb0, 0x0 ;  /* 0x00008000000079c5 */ /* 0x000fc40000010000 */
        /* <DEDUP_REMOVED lines=11> */
[----:B------:R-:W-:Y:S02]  /*16c50*/  R2UR UR59, R25 ;  /* 0x00000000193b72ca */ /* 0x000fe400000e0000 */
[----:B------:R-:W-:Y:S01]  /*16c60*/  R2UR UR58, R24 ;  /* 0x00000000183a72ca */ /* 0x000fe200000e0000 */
[----:B------:R0:W5:Y:S01]  /*16c70*/  LDL.LU R25, [R1+0x114] ;  /* 0x0001140001197983 */ /* 0x0001620000300800 */
[----:B------:R-:W-:Y:S02]  /*16c80*/  R2UR UR56, R10 ;  /* 0x000000000a3872ca */ /* 0x000fe400000e0000 */
[----:B------:R-:W-:Y:S01]  /*16c90*/  R2UR UR57, R11 ;  /* 0x000000000b3972ca */ /* 0x000fe200000e0000 */
[----:B------:R0:W5:Y:S01]  /*16ca0*/  LDL.LU R24, [R1+0x110] ;  /* 0x0001100001187983 */ /* 0x0001620000300800 */
[----:B------:R-:W-:Y:S02]  /*16cb0*/  WARPGROUP.DEPBAR.LE gsb0, 0x0 ;  /* 0x00008000000079c5 */ /* 0x000fe40000010000 */
[----:B------:R-:W-:-:S09]  /*16cc0*/  WARPGROUP.ARRIVE ;  /* 0x00000000000079c5 */ /* 0x000fd20000000000 */
        /* <DEDUP_REMOVED lines=11> */
[----:B------:R-:W-:Y:S02]  /*16d80*/  R2UR UR38, R3 ;  /* 0x00000000032672ca */ /* 0x000fe400000e0000 */
[----:B------:R-:W-:Y:S02]  /*16d90*/  R2UR UR36, R8 ;  /* 0x00000000082472ca */ /* 0x000fe400000e0000 */
[----:B------:R-:W-:Y:S01]  /*16da0*/  R2UR UR37, R9 ;  /* 0x00000000092572ca */ /* 0x000fe200000e0000 */
[----:B------:R-:W-:Y:S02]  /*16db0*/  WARPGROUP.DEPBAR.LE gsb0, 0x0 ;  /* 0x00008000000079c5 */ /* 0x000fe40000010000 */
[----:B------:R-:W-:-:S10]  /*16dc0*/  WARPGROUP.ARRIVE ;  /* 0x00000000000079c5 */ /* 0x000fd40000000000 */
        /* <DEDUP_REMOVED lines=16> */
[----:B------:R-:W-:Y:S01]  /*16ed0*/  R2UR UR42, R18 ;  /* 0x00000000122a72ca */ /* 0x000fe200000e0000 */
[----:B------:R0:W5:Y:S01]  /*16ee0*/  LDL.LU R19, [R1+0x104] ;  /* 0x0001040001137983 */ /* 0x0001620000300800 */
[C---:B------:R-:W-:Y:S02]  /*16ef0*/  R2UR UR40, R8.reuse ;  /* 0x00000000082872ca */ /* 0x040fe400000e0000 */
[C---:B------:R-:W-:Y:S01]  /*16f00*/  R2UR UR41, R9.reuse ;  /* 0x00000000092972ca */ /* 0x040fe200000e0000 */
[----:B------:R0:W5:Y:S01]  /*16f10*/  LDL.LU R18, [R1+0x100] ;  /* 0x0001000001127983 */ /* 0x0001620000300800 */
[C---:B------:R-:W-:Y:S02]  /*16f20*/  R2UR UR44, R8.reuse ;  /* 0x00000000082c72ca */ /* 0x040fe400000e0000 */
[----:B------:R-:W-:Y:S01]  /*16f30*/  R2UR UR45, R9 ;  /* 0x00000000092d72ca */ /* 0x000fe200000e0000 */
[----:B------:R0:W5:Y:S01]  /*16f40*/  LDL.LU R17, [R1+0xfc] ;  /* 0x0000fc0001117983 */ /* 0x0001620000300800 */
[----:B------:R-:W-:-:S02]  /*16f50*/  R2UR UR48, R8 ;  /* 0x00000000083072ca */ /* 0x000fc400000e0000 */
[C---:B------:R-:W-:Y:S01]  /*16f60*/  R2UR UR49, R9.reuse ;  /* 0x00000000093172ca */ /* 0x040fe200000e0000 */
[----:B------:R0:W5:Y:S01]  /*16f70*/  LDL.LU R16, [R1+0xf8] ;  /* 0x0000f80001107983 */ /* 0x0001620000300800 */
[----:B------:R-:W-:Y:S02]  /*16f80*/  R2UR UR52, R8 ;  /* 0x00000000083472ca */ /* 0x000fe400000e0000 */
[----:B------:R-:W-:Y:S01]  /*16f90*/  R2UR UR53, R9 ;  /* 0x00000000093572ca */ /* 0x000fe200000e0000 */
        /* <DEDUP_REMOVED lines=29> */
[----:B------:R0:W5:Y:S01]  /*17170*/  LDL.LU R2, [R1+0xe4] ;  /* 0x0000e40001027983 */ /* 0x0001620000300800 */
[----:B------:R-:W-:Y:S02]  /*17180*/  WARPGROUP.DEPBAR.LE gsb0, 0x0 ;  /* 0x00008000000079c5 */ /* 0x000fe40000010000 */
[----:B------:R-:W-:-:S06]  /*17190*/  WARPGROUP.ARRIVE ;  /* 0x00000000000079c5 */ /* 0x000fcc0000000000 */
[----:B------:R-:W-:Y:S01]  /*171a0*/  QGMMA.64x32x32.F32.E4M3.E4M3 R152, gdesc[UR12], R152, gsb0 ;  /* 0x006000000c9879f3 */ /* 0x000fe20008000898 */
[----:B------:R-:W-:Y:S02]  /*171b0*/  R2UR UR16, R6 ;  /* 0x00000000061072ca */ /* 0x000fe400000e0000 */
[----:B------:R-:W-:Y:S01]  /*171c0*/  R2UR UR17, R7 ;  /* 0x00000000071172ca */ /* 0x000fe200000e0000 */
[----:B------:R-:W-:Y:S02]  /*171d0*/  WARPGROUP.DEPBAR.LE gsb0, 0x0 ;  /* 0x00008000000079c5 */ /* 0x000fe40000010000 */
[----:B------:R-:W-:-:S10]  /*171e0*/  WARPGROUP.ARRIVE ;  /* 0x00000000000079c5 */ /* 0x000fd40000000000 */
        /* <DEDUP_REMOVED lines=17> */
[----:B------:R-:W-:Y:S02]  /*17300*/  R2UR UR37, R13 ;  /* 0x000000000d2572ca */ /* 0x000fe400000e0000 */
[----:B------:R-:W-:Y:S01]  /*17310*/  R2UR UR36, R0 ;  /* 0x00000000002472ca */ /* 0x000fe200000e0000 */
[----:B------:R-:W-:Y:S02]  /*17320*/  WARPGROUP.DEPBAR.LE gsb0, 0x0 ;  /* 0x00008000000079c5 */ /* 0x000fe40000010000 */
[----:B0-----:R-:W-:-:S12]  /*17330*/  @P1 BRA `(.L_x_6432) ;  /* 0x0000000000281947 */ /* 0x001fd80003800000 */
[----:B------:R-:W-:Y:S05]  /*17340*/  @!P0 BRA `(.L_x_6433) ;  /* 0x0000000000048947 */ /* 0x000fea0003800000 */
[----:B------:R-:W-:Y:S01]  /*17350*/  BPT.TRAP 0x1 ;  /* 0x000000040000795c */ /* 0x000fe20000300000 */
.L_x_6433:
[----:B-----5:R-:W-:Y:S01]  /*17360*/  SHF.L.U32 R0, R12, 0x1f, RZ ;  /* 0x0000001f0c007819 */ /* 0x020fe200000006ff */
[----:B------:R-:W-:-:S04]  /*17370*/  IMAD R12, R233, 0x8, R16 ;  /* 0x00000008e90c7824 */ /* 0x000fc800078e0210 */
[----:B------:R0:W1:Y:S01]  /*17380*/  SYNCS.PHASECHK.TRANS64.TRYWAIT P1, [R12+URZ+0x2e850], R0 ;  /* 0x02e850000c0075a7 */ /* 0x000062000802017f */
[----:B------:R-:W-:Y:S05]  /*17390*/  @!P0 BRA `(.L_x_6434) ;  /* 0x0000000000048947 */ /* 0x000fea0003800000 */
[----:B------:R-:W-:Y:S01]  /*173a0*/  BPT.TRAP 0x1 ;  /* 0x000000040000795c */ /* 0x000fe20000300000 */
.L_x_6434:
[----:B-1----:R-:W-:Y:S05]  /*173b0*/  @P1 BRA `(.L_x_6432) ;  /* 0x0000000000081947 */ /* 0x002fea0003800000 */
[----:B------:R-:W1:Y:S02]  /*173c0*/  SYNCS.PHASECHK.TRANS64.TRYWAIT P1, [R12+URZ+0x2e850], R0 ;  /* 0x02e850000c0075a7 */ /* 0x000e64000802017f */
[----:B-1----:R-:W-:Y:S05]  /*173d0*/  @!P1 BRA `(.L_x_6435) ;  /* 0x000000f400cc9947 */ /* 0x002fea0003800000 */
.L_x_6432:
[----:B01---5:R-:W-:Y:S01]  /*173e0*/  VIADD R0, R16, 0x400 ;  /* 0x0000040010007836 */ /* 0x023fe20000000000 */
        /* <DEDUP_REMOVED lines=20> */
[----:B------:R-:W-:Y:S01]  /*17530*/  QGMMA.64x128x32.F32.E4M3.E4M3 R24, R224, gdesc[UR4], R24, gsb0 ;  /* 0x01e00004e0187df3 */ /* 0x000fe20008000818 */
[----:B------:R-:W-:Y:S01]  /*17540*/  R2UR UR6, R20 ;  /* 0x00000000140672ca */ /* 0x000fe200000e0000 */
[----:B------:R-:W-:Y:S01]  /*17550*/  VIADD R20, R12, 0x200 ;  /* 0x000002000c147836 */ /* 0x000fe20000000000 */
[----:B------:R-:W-:Y:S01]  /*17560*/  R2UR UR7, R21 ;  /* 0x00000000150772ca */ /* 0x000fe200000e0000 */
[----:B------:R-:W-:Y:S01]  /*17570*/  IMAD.MOV.U32 R21, RZ, RZ, -0x3ffffff0 ;  /* 0xc0000010ff157424 */ /* 0x000fe200078e00ff */
        /* <DEDUP_REMOVED lines=76> */
[----:B------:R-:W-:Y:S01]  /*17a40*/  R2UR UR6, R20 ;  /* 0x00000000140672ca */ /* 0x000fe200000e0000 */
[----:B------:R-:W-:Y:S01]  /*17a50*/  VIADD R20, R12, 0x300 ;  /* 0x000003000c147836 */ /* 0x000fe20000000000 */
[----:B------:R-:W-:Y:S02]  /*17a60*/  R2UR UR7, R21 ;  /* 0x00000000150772ca */ /* 0x000fe400000e0000 */
[----:B------:R-:W-:Y:S02]  /*17a70*/  MOV R21, 0xc0000010 ;  /* 0xc000001000157802 */ /* 0x000fe40000000f00 */
        /* <DEDUP_REMOVED lines=30> */
[----:B0-----:R-:W-:-:S02]  /*17c60*/  LOP3.LUT R227, R227, 0x7f, RZ, 0xc0, !PT ;  /* 0x0000007fe3e37812 */ /* 0x001fc400078ec0ff */
[----:B------:R-:W-:Y:S02]  /*17c70*/  FMNMX.FTZ R13, R103, R13, !PT ;  /* 0x0000000d670d7209 */ /* 0x000fe40007810000 */
[----:B------:R-:W-:Y:S02]  /*17c80*/  ISETP.NE.AND P1, PT, R227, RZ, PT ;  /* 0x000000ffe300720c */ /* 0x000fe40003f25270 */
[----:B------:R-:W0:Y:S02]  /*17c90*/  S2R R227, SR_TID.X ;  /* 0x0000000000e37919 */ /* 0x000e240000002100 */
[----:B0-----:R-:W-:Y:S01]  /*17ca0*/  SHF.R.U32.HI R227, RZ, 0x7, R227 ;  /* 0x00000007ffe37819 */ /* 0x001fe200000116e3 */
[----:B------:R-:W-:Y:S02]  /*17cb0*/  WARPGROUP.DEPBAR.LE gsb0, 0x0 ;  /* 0x00008000000079c5 */ /* 0x000fe40000010000 */
[----:B------:R-:W-:-:S06]  /*17cc0*/  WARPGROUP.ARRIVE ;  /* 0x00000000000079c5 */ /* 0x000fcc0000000000 */
        /* <DEDUP_REMOVED lines=9> */
[----:B------:R-:W0:Y:S01]  /*17d60*/  SHFL.BFLY PT, R21, R0, 0x2, 0x1f ;  /* 0x0c401f0000157f89 */ /* 0x000e2200000e0000 */
[----:B------:R-:W-:-:S03]  /*17d70*/  R2UR UR6, R20 ;  /* 0x00000000140672ca */ /* 0x000fc600000e0000 */
[----:B------:R-:W1:Y:S01]  /*17d80*/  SHFL.BFLY PT, R20, R13, 0x2, 0x1f ;  /* 0x0c401f000d147f89 */ /* 0x000e6200000e0000 */
[----:B0-----:R-:W-:Y:S01]  /*17d90*/  FMNMX.FTZ R0, R0, R21, !PT ;  /* 0x0000001500007209 */ /* 0x001fe20007810000 */
[----:B------:R-:W-:Y:S01]  /*17da0*/  IMAD.MOV.U32 R21, RZ, RZ, -0x3ffffff0 ;  /* 0xc0000010ff157424 */ /* 0x000fe200078e00ff */
[----:B-1----:R-:W-:-:S03]  /*17db0*/  FMNMX.FTZ R13, R13, R20, !PT ;  /* 0x000000140d0d7209 */ /* 0x002fc60007810000 */
[----:B------:R-:W0:Y:S01]  /*17dc0*/  SHFL.BFLY PT, R201, R0, 0x1, 0x1f ;  /* 0x0c201f0000c97f89 */ /* 0x000e2200000e0000 */
[----:B------:R-:W-:-:S03]  /*17dd0*/  VIADD R20, R12, 0x500 ;  /* 0x000005000c147836 */ /* 0x000fc60000000000 */
        /* <DEDUP_REMOVED lines=10> */
[----:B------:R-:W-:-:S06]  /*17e80*/  WARPGROUP.ARRIVE ;  /* 0x00000000000079c5 */ /* 0x000fcc0000000000 */
[----:B------:R-:W-:Y:S01]  /*17e90*/  QGMMA.64x128x32.F32.E4M3.E4M3 R24, R208, gdesc[UR4], R24, gsb0 ;  /* 0x01e00004d0187df3 */ /* 0x000fe20008000818 */
[----:B------:R-:W-:Y:S01]  /*17ea0*/  R2UR UR7, R21 ;  /* 0x00000000150772ca */ /* 0x000fe200000e0000 */
[----:B------:R-:W-:Y:S01]  /*17eb0*/  FFMA.FTZ R21, R2, R0, -8 ;  /* 0xc100000002157423 */ /* 0x000fe20000010000 */
[----:B------:R-:W-:-:S03]  /*17ec0*/  R2UR UR6, R20 ;  /* 0x00000000140672ca */ /* 0x000fc600000e0000 */
        /* <DEDUP_REMOVED lines=57> */
[----:B------:R-:W0:Y:S03]  /*18260*/  MUFU.EX2 R20, R20 ;  /* 0x0000001400147308 */ /* 0x000e260000000800 */
[----:B------:R-:W-:-:S01]  /*18270*/  FFMA.FTZ R186, R2, R186, -R101 ;  /* 0x000000ba02ba7223 */ /* 0x000fc20000010865 */
[C-C-:B------:R-:W-:Y:S01]  /*18280*/  FFMA.FTZ R187, R2.reuse, R187, -R101.reuse ;  /* 0x000000bb02bb7223 */ /* 0x140fe20000010865 */
[----:B------:R-:W-:-:S01]  /*18290*/  FFMA.FTZ R190, R2, R190, -R101 ;  /* 0x000000be02be7223 */ /* 0x000fc20000010865 */
[C-C-:B------:R-:W-:Y:S01]  /*182a0*/  FFMA.FTZ R191, R2.reuse, R191, -R101.reuse ;  /* 0x000000bf02bf7223 */ /* 0x140fe20000010865 */
[----:B------:R-:W-:-:S01]  /*182b0*/  FFMA.FTZ R194, R2, R194, -R101 ;  /* 0x000000c202c27223 */ /* 0x000fc20000010865 */
[C-C-:B------:R-:W-:Y:S01]  /*182c0*/  FFMA.FTZ R195, R2.reuse, R195, -R101.reuse ;  /* 0x000000c302c37223 */ /* 0x140fe20000010865 */
        /* <DEDUP_REMOVED lines=25> */
[----:B--2---:R-:W-:-:S01]  /*18460*/  FADD.FTZ R15, R187, R15 ;  /* 0x0000000fbb0f7221 */ /* 0x004fc20000010000 */
        /* <DEDUP_REMOVED lines=26> */
[----:B------:R-:W-:-:S04]  /*18610*/  FFMA.FTZ R119, R2, R119, -R101 ;  /* 0x0000007702777223 */ /* 0x000fc80000010865 */
[----:B------:R-:W2:Y:S01]  /*18620*/  MUFU.EX2 R184, R184 ;  /* 0x000000b800b87308 */ /* 0x000ea20000000800 */
[----:B0-----:R-:W-:-:S07]  /*18630*/  FADD.FTZ R15, R195, R15 ;  /* 0x0000000fc30f7221 */ /* 0x001fce0000010000 */
[----:B------:R-:W0:Y:S01]  /*18640*/  MUFU.EX2 R199, R199 ;  /* 0x000000c700c77308 */ /* 0x000e220000000800 */
[----:B-1----:R-:W-:-:S01]  /*18650*/  FADD.FTZ R15, R198, R15 ;  /* 0x0000000fc60f7221 */ /* 0x002fc20000010000 */
[----:B------:R-:W-:-:S06]  /*18660*/  WARPGROUP.DEPBAR.LE gsb0, 0x0 ;  /* 0x00008000000079c5 */ /* 0x000fcc0000010000 */
[----:B------:R-:W1:Y:S01]  /*18670*/  MUFU.EX2 R185, R185 ;  /* 0x000000b900b97308 */ /* 0x000e620000000800 */
[----:B--2---:R-:W-:-:S01]  /*18680*/  FADD.FTZ R235, R184, R235 ;  /* 0x000000ebb8eb7221 */ /* 0x004fc20000010000 */
[----:B------:R-:W-:-:S06]  /*18690*/  WARPGROUP.ARRIVE ;  /* 0x00000000000079c5 */ /* 0x000fcc0000000000 */
[----:B------:R-:W2:Y:S01]  /*186a0*/  MUFU.EX2 R170, R170 ;  /* 0x000000aa00aa7308 */ /* 0x000ea20000000800 */
[----:B0-----:R-:W-:-:S01]  /*186b0*/  FADD.FTZ R15, R199, R15 ;  /* 0x0000000fc70f7221 */ /* 0x001fc20000010000 */
[----:B------:R-:W-:Y:S06]  /*186c0*/  QGMMA.64x128x32.F32.E4M3.E4M3 R24, R212, gdesc[UR4], R24, gsb0 ;  /* 0x01e00004d4187df3 */ /* 0x000fec0008000818 */
        /* <DEDUP_REMOVED lines=86> */
[----:B------:R-:W-:Y:S02]  /*18c30*/  VIADD R88, R12, 0x600 ;  /* 0x000006000c587836 */ /* 0x000fe40000000000 */
[----:B------:R-:W-:-:S03]  /*18c40*/  FFMA.FTZ R12, R2, R114, -R101 ;  /* 0x00000072020c7223 */ /* 0x000fc60000010865 */
[----:B------:R-:W-:Y:S01]  /*18c50*/  R2UR UR6, R88 ;  /* 0x00000000580672ca */ /* 0x000fe200000e0000 */
        /* <DEDUP_REMOVED lines=8> */
[----:B-1----:R-:W-:-:S01]  /*18ce0*/  FADD.FTZ R114, R150, R89 ;  /* 0x0000005996727221 */ /* 0x002fc20000010000 */
[----:B------:R-:W-:-:S05]  /*18cf0*/  IMAD.MOV.U32 R89, RZ, RZ, -0x3ffffff0 ;  /* 0xc0000010ff597424 */ /* 0x000fca00078e00ff */
[----:B------:R-:W-:Y:S01]  /*18d00*/  R2UR UR7, R89 ;  /* 0x00000000590772ca */ /* 0x000fe200000e0000 */
        /* <DEDUP_REMOVED lines=12> */
[----:B------:R-:W-:Y:S04]  /*18dd0*/  QGMMA.64x128x32.F32.E4M3.E4M3 R24, R216, gdesc[UR4], R24, gsb0 ;  /* 0x01e00004d8187df3 */ /* 0x000fe80008000818 */
        /* <DEDUP_REMOVED lines=36> */
[----:B------:R-:W-:-:S06]  /*19020*/  WARPGROUP.DEPBAR.LE gsb0, 0x0 ;  /* 0x00008000000079c5 */ /* 0x000fcc0000010000 */
        /* <DEDUP_REMOVED lines=48> */
[----:B------:R-:W-:-:S04]  /*19330*/  @!P1 IMAD R114, R234, 0x8, R16 ;  /* 0x00000008ea729824 */ /* 0x000fc800078e0210 */
[----:B------:R-:W-:Y:S02]  /*19340*/  @!P1 VIADD R114, R114, 0x2e840 ;  /* 0x0002e84072729836 */ /* 0x000fe40000000000 */
[----:B------:R-:W0:Y:S01]  /*19350*/  MUFU.EX2 R93, R93 ;  /* 0x0000005d005d7308 */ /* 0x000e220000000800 */
[----:B-1----:R-:W-:-:S01]  /*19360*/  FADD.FTZ R102, R92, R15 ;  /* 0x0000000f5c667221 */ /* 0x002fc20000010000 */
[----:B------:R-:W-:Y:S02]  /*19370*/  IADD3 R15, -R227, 0xb, RZ ;  /* 0x0000000be30f7810 */ /* 0x000fe40007ffe1ff */
[----:B------:R-:W-:-:S03]  /*19380*/  @!P1 PRMT R114, RZ, 0x654, R114 ;  /* 0x00000654ff729816 */ /* 0x000fc60000000072 */
[----:B------:R1:W-:Y:S06]  /*19390*/  BAR.ARV R15, 0x100 ;  /* 0x0004000f0000751d */ /* 0x0003ec0000002000 */
[----:B------:R-:W3:Y:S01]  /*193a0*/  MUFU.EX2 R94, R94 ;  /* 0x0000005e005e7308 */ /* 0x000ee20000000800 */
[----:B--2---:R-:W-:-:S01]  /*193b0*/  FADD.FTZ R103, R91, R103 ;  /* 0x000000675b677221 */ /* 0x004fc20000010000 */
[----:B------:R2:W-:Y:S01]  /*193c0*/  @!P1 SYNCS.ARRIVE.TRANS64.RED.A1T0 RZ, [R114+URZ], RZ ;  /* 0x000000ff72ff99a7 */ /* 0x0005e2000810043f */
[----:B0-----:R-:W-:-:S05]  /*193d0*/  FADD.FTZ R102, R93, R102 ;  /* 0x000000665d667221 */ /* 0x001fca0000010000 */
[----:B------:R-:W0:Y:S08]  /*193e0*/  MUFU.EX2 R96, R96 ;  /* 0x0000006000607308 */ /* 0x000e300000000800 */
[----:B------:R-:W4:Y:S01]  /*193f0*/  MUFU.EX2 R95, R95 ;  /* 0x0000005f005f7308 */ /* 0x000f220000000800 */
[----:B---3--:R-:W-:-:S07]  /*19400*/  FADD.FTZ R103, R94, R103 ;  /* 0x000000675e677221 */ /* 0x008fce0000010000 */
[----:B------:R-:W3:Y:S01]  /*19410*/  MUFU.EX2 R97, R97 ;  /* 0x0000006100617308 */ /* 0x000ee20000000800 */
[----:B0-----:R-:W-:-:S07]  /*19420*/  FADD.FTZ R102, R96, R102 ;  /* 0x0000006660667221 */ /* 0x001fce0000010000 */
[----:B------:R-:W0:Y:S01]  /*19430*/  MUFU.EX2 R98, R98 ;  /* 0x0000006200627308 */ /* 0x000e220000000800 */
[----:B----4-:R-:W-:-:S07]  /*19440*/  FADD.FTZ R103, R95, R103 ;  /* 0x000000675f677221 */ /* 0x010fce0000010000 */
[----:B------:R-:W4:Y:S01]  /*19450*/  MUFU.EX2 R100, R100 ;  /* 0x0000006400647308 */ /* 0x000f220000000800 */
[----:B---3--:R-:W-:-:S07]  /*19460*/  FADD.FTZ R102, R97, R102 ;  /* 0x0000006661667221 */ /* 0x008fce0000010000 */
[----:B------:R-:W3:Y:S01]  /*19470*/  MUFU.EX2 R99, R99 ;  /* 0x0000006300637308 */ /* 0x000ee20000000800 */
[----:B0-----:R-:W-:-:S07]  /*19480*/  FADD.FTZ R103, R98, R103 ;  /* 0x0000006762677221 */ /* 0x001fce0000010000 */
[----:B------:R-:W0:Y:S01]  /*19490*/  MUFU.EX2 R21, R21 ;  /* 0x0000001500157308 */ /* 0x000e220000000800 */
[----:B----4-:R-:W-:-:S07]  /*194a0*/  FADD.FTZ R102, R100, R102 ;  /* 0x0000006664667221 */ /* 0x010fce0000010000 */
[----:B------:R-:W1:Y:S01]  /*194b0*/  MUFU.EX2 R101, R101 ;  /* 0x0000006500657308 */ /* 0x000e620000000800 */
[----:B---3--:R-:W-:-:S01]  /*194c0*/  FADD.FTZ R103, R99, R103 ;  /* 0x0000006763677221 */ /* 0x008fc20000010000 */
[----:B0-----:R-:W-:-:S03]  /*194d0*/  FADD.FTZ R235, R21, R102 ;  /* 0x0000006615eb7221 */ /* 0x001fc60000010000 */
[----:B-1----:R-:W-:Y:S01]  /*194e0*/  FADD.FTZ R15, R101, R103 ;  /* 0x00000067650f7221 */ /* 0x002fe20000010000 */
[----:B--2---:R-:W-:Y:S06]  /*194f0*/  @!P0 BRA `(.L_x_6436) ;  /* 0x0000000000048947 */ /* 0x004fec0003800000 */
[----:B------:R-:W-:Y:S01]  /*19500*/  BPT.TRAP 0x1 ;  /* 0x000000040000795c */ /* 0x000fe20000300000 */
.L_x_6436:
[----:B------:R-:W2:Y:S04]  /*19510*/  LDL R102, [R1+0x84] ;  /* 0x0000840001667983 */ /* 0x000ea80000100800 */
[----:B------:R-:W3:Y:S01]  /*19520*/  LDL R114, [R1+0x4c] ;  /* 0x00004c0001727983 */ /* 0x000ee20000100800 */
[----:B------:R-:W-:Y:S02]  /*19530*/  F2FP.SATFINITE.E4M3.F32.PACK_AB_MERGE_C R156, R157, R156, RZ ;  /* 0x0000009c9d9c723e */ /* 0x000fe400048070ff */
[----:B------:R-:W-:Y:S02]  /*19540*/  F2FP.SATFINITE.E4M3.F32.PACK_AB_MERGE_C R88, R119, R88, RZ ;  /* 0x000000587758723e */ /* 0x000fe400048070ff */
[----:B------:R-:W-:Y:S02]  /*19550*/  F2FP.SATFINITE.E4M3.F32.PACK_AB_MERGE_C R92, R93, R92, RZ ;  /* 0x0000005c5d5c723e */ /* 0x000fe400048070ff */
[----:B------:R-:W-:-:S02]  /*19560*/  F2FP.SATFINITE.E4M3.F32.PACK_AB_MERGE_C R156, R153, R152, R156 ;  /* 0x00000098999c723e */ /* 0x000fc4000480709c */
[----:B------:R-:W-:Y:S02]  /*19570*/  F2FP.SATFINITE.E4M3.F32.PACK_AB_MERGE_C R185, R188, R185, RZ ;  /* 0x000000b9bcb9723e */ /* 0x000fe400048070ff */
[----:B------:R-:W-:Y:S02]  /*19580*/  F2FP.SATFINITE.E4M3.F32.PACK_AB_MERGE_C R190, R191, R190, RZ ;  /* 0x000000bebfbe723e */ /* 0x000fe400048070ff */
[----:B------:R-:W-:Y:S02]  /*19590*/  F2FP.SATFINITE.E4M3.F32.PACK_AB_MERGE_C R193, R196, R193, RZ ;  /* 0x000000c1c4c1723e */ /* 0x000fe400048070ff */
[----:B------:R-:W-:Y:S02]  /*195a0*/  F2FP.SATFINITE.E4M3.F32.PACK_AB_MERGE_C R198, R199, R198, RZ ;  /* 0x000000c6c7c6723e */ /* 0x000fe400048070ff */
[----:B------:R-:W-:Y:S02]  /*195b0*/  F2FP.SATFINITE.E4M3.F32.PACK_AB_MERGE_C R172, R173, R172, RZ ;  /* 0x000000acadac723e */ /* 0x000fe400048070ff */
[----:B------:R-:W-:-:S02]  /*195c0*/  F2FP.SATFINITE.E4M3.F32.PACK_AB_MERGE_C R174, R175, R174, RZ ;  /* 0x000000aeafae723e */ /* 0x000fc400048070ff */
        /* <DEDUP_REMOVED lines=114> */
[----:B--2---:R-:W-:Y:S02]  /*19cf0*/  R2UR UR4, R102 ;  /* 0x00000000660472ca */ /* 0x004fe400000e0000 */
[----:B------:R-:W-:Y:S02]  /*19d00*/  LEA R102, R233, R16, 0x3 ;  /* 0x00000010e9667211 */ /* 0x000fe400078e18ff */
[----:B---3--:R-:W-:-:S03]  /*19d10*/  ISETP.GT.AND P1, PT, R232, R114, PT ;  /* 0x00000072e800720c */ /* 0x008fc60003f24270 */
[----:B------:R-:W-:-:S06]  /*19d20*/  VIADD R102, R102, 0x2e860 ;  /* 0x0002e86066667836 */ /* 0x000fcc0000000000 */
[----:B------:R-:W-:-:S05]  /*19d30*/  IMAD.U32 R103, RZ, RZ, UR4 ;  /* 0x00000004ff677e24 */ /* 0x000fca000f8e00ff */
[----:B------:R-:W-:Y:S01]  /*19d40*/  PRMT R102, R103, 0x654, R102 ;  /* 0x0000065467667816 */ /* 0x000fe20000000066 */
[----:B------:R-:W-:-:S03]  /*19d50*/  VIADD R232, R232, 0xffffffff ;  /* 0xffffffffe8e87836 */ /* 0x000fc60000000000 */
[----:B------:R0:W-:Y:S01]  /*19d60*/  SYNCS.ARRIVE.TRANS64.RED.A1T0 RZ, [R102+URZ], RZ ;  /* 0x000000ff66ff79a7 */ /* 0x0001e2000810043f */
[----:B------:R-:W-:Y:S01]  /*19d70*/  IMAD.MOV.U32 R233, RZ, RZ, R234 ;  /* 0x000000ffffe97224 */ /* 0x000fe200078e00ea */
[----:B------:R-:W-:Y:S06]  /*19d80*/  @P1 BRA `(.L_x_6437) ;  /* 0xffffffbc00e01947 */ /* 0x000fec000383ffff */
[----:B------:R-:W-:-:S07]  /*19d90*/  MOV R233, R234 ;  /* 0x000000ea00e97202 */ /* 0x000fce0000000f00 */
.L_x_6426:
[----:B------:R-:W-:Y:S05]  /*19da0*/  WARPSYNC.ALL ;  /* 0x0000000000007948 */ /* 0x000fea0003800000 */
[----:B------:R-:W-:Y:S06]  /*19db0*/  BAR.ARV 0x8, 0x180 ;  /* 0x0206000000007b1d */ /* 0x000fec0000002000 */
[----:B------:R-:W-:Y:S05]  /*19dc0*/  @!P0 BRA `(.L_x_6438) ;  /* 0x0000000000048947 */ /* 0x000fea0003800000 */
[----:B------:R-:W-:Y:S01]  /*19dd0*/  BPT.TRAP 0x1 ;  /* 0x000000040000795c */ /* 0x000fe20000300000 */
.L_x_6438:
[----:B------:R-:W-:Y:S01]  /*19de0*/  IMAD R12, R233, 0x8, R16 ;  /* 0x00000008e90c7824 */ /* 0x000fe200078e0210 */
[----:B------:R-:W-:-:S04]  /*19df0*/  SHF.L.U32 R3, R236, 0x1f, RZ ;  /* 0x0000001fec037819 */ /* 0x000fc800000006ff */
[----:B------:R1:W2:Y:S01]  /*19e00*/  SYNCS.PHASECHK.TRANS64.TRYWAIT P1, [R12+URZ+0x2e850], R3 ;  /* 0x02e850030c0075a7 */ /* 0x0002a2000802017f */
[----:B------:R-:W-:Y:S05]  /*19e10*/  @!P0 BRA `(.L_x_6439) ;  /* 0x0000000000048947 */ /* 0x000fea0003800000 */
[----:B------:R-:W-:Y:S01]  /*19e20*/  BPT.TRAP 0x1 ;  /* 0x000000040000795c */ /* 0x000fe20000300000 */
.L_x_6439:
[----:B------:R-:W-:-:S05]  /*19e30*/  VIADD R16, R16, 0x400 ;  /* 0x0000040010107836 */ /* 0x000fca0000000000 */
[----:B------:R-:W-:-:S04]  /*19e40*/  SHF.R.U32.HI R16, RZ, 0x4, R16 ;  /* 0x00000004ff107819 */ /* 0x000fc80000011610 */
[----:B------:R-:W-:-:S04]  /*19e50*/  LOP3.LUT R16, R16, 0x3fff, RZ, 0xc0, !PT ;  /* 0x00003fff10107812 */ /* 0x000fc800078ec0ff */
[----:B------:R-:W-:Y:S01]  /*19e60*/  LOP3.LUT R16, R16, 0x10000, RZ, 0xfc, !PT ;  /* 0x0001000010107812 */ /* 0x000fe200078efcff */
[----:B--2---:R-:W-:Y:S06]  /*19e70*/  @P1 BRA `(.L_x_6440) ;  /* 0x0000000000081947 */ /* 0x004fec0003800000 */
[----:B------:R-:W2:Y:S02]  /*19e80*/  SYNCS.PHASECHK.TRANS64.TRYWAIT P1, [R12+URZ+0x2e850], R3 ;  /* 0x02e850030c0075a7 */ /* 0x000ea4000802017f */
[----:B--2---:R-:W-:Y:S05]  /*19e90*/  @!P1 BRA `(.L_x_6441) ;  /* 0x000000cc00309947 */ /* 0x004fea0003800000 */
.L_x_6440:
[----:B------:R-:W-:Y:S01]  /*19ea0*/  IMAD R4, R233, 0x700, R16 ;  /* 0x00000700e9047824 */ /* 0x000fe200078e0210 */
[----:B------:R-:W3:Y:S01]  /*19eb0*/  LDL R21, [R1+0x98] ;  /* 0x0000980001157983 */ /* 0x000ee20000100800 */
[----:B------:R-:W-:Y:S01]  /*19ec0*/  IMAD.MOV.U32 R5, RZ, RZ, -0x3ffffff0 ;  /* 0xc0000010ff057424 */ /* 0x000fe200078e00ff */
[----:B------:R-:W-:Y:S05]  /*19ed0*/  WARPSYNC.ALL ;  /* 0x0000000000007948 */ /* 0x000fea0003800000 */
[C---:B------:R-:W-:Y:S01]  /*19ee0*/  R2UR UR6, R4.reuse ;  /* 0x00000000040672ca */ /* 0x040fe200000e0000 */
[----:B------:R-:W-:Y:S01]  /*19ef0*/  VIADD R6, R4, 0x100 ;  /* 0x0000010004067836 */ /* 0x000fe20000000000 */
[----:B------:R-:W-:Y:S01]  /*19f00*/  R2UR UR7, R5 ;  /* 0x00000000050772ca */ /* 0x000fe200000e0000 */
[----:B------:R-:W-:Y:S01]  /*19f10*/  WARPGROUP.ARRIVE ;  /* 0x00000000000079c5 */ /* 0x000fe20000000000 */
[----:B------:R-:W-:Y:S01]  /*19f20*/  IMAD.MOV.U32 R7, RZ, RZ, -0x3ffffff0 ;  /* 0xc0000010ff077424 */ /* 0x000fe200078e00ff */
[----:B------:R-:W1:Y:S01]  /*19f30*/  LDL R20, [R1+0x7c] ;  /* 0x00007c0001147983 */ /* 0x000e620000100800 */
[----:B------:R-:W-:-:S03]  /*19f40*/  ULDC.64 UR4, c[0x0][0x9a0] ;  /* 0x0002680000047ab9 */ /* 0x000fc60000000a00 */
[----:B------:R-:W4:Y:S01]  /*19f50*/  LDL R14, [R1+0x6c] ;  /* 0x00006c00010e7983 */ /* 0x000f220000100800 */
[----:B------:R-:W-:-:S04]  /*19f60*/  ISETP.NE.U32.AND P1, PT, RZ, UR4, PT ;  /* 0x00000004ff007c0c */ /* 0x000fc8000bf25070 */
[----:B------:R-:W-:Y:S01]  /*19f70*/  ISETP.NE.AND.EX P1, PT, RZ, UR5, PT, P1 ;  /* 0x00000005ff007c0c */ /* 0x000fe2000bf25310 */
[----:B------:R-:W-:Y:S01]  /*19f80*/  QGMMA.64x128x32.F32.E4M3.E4M3 R24, R224, gdesc[UR4], R24, gsb0 ;  /* 0x01e00004e0187df3 */ /* 0x000fe20008000818 */
[----:B------:R-:W-:Y:S01]  /*19f90*/  R2UR UR6, R6 ;  /* 0x00000000060672ca */ /* 0x000fe200000e0000 */
[----:B------:R-:W-:Y:S01]  /*19fa0*/  VIADD R6, R4, 0x200 ;  /* 0x0000020004067836 */ /* 0x000fe20000000000 */
[----:B------:R-:W-:Y:S01]  /*19fb0*/  R2UR UR7, R7 ;  /* 0x00000000070772ca */ /* 0x000fe200000e0000 */
[----:B------:R-:W-:-:S08]  /*19fc0*/  IMAD.MOV.U32 R7, RZ, RZ, -0x3ffffff0 ;  /* 0xc0000010ff077424 */ /* 0x000fd000078e00ff */
[----:B------:R-:W3:Y:S08]  /*19fd0*/  @P1 LDC.64 R8, c[0x0][0x9c8] ;  /* 0x00027200ff081b82 */ /* 0x000ef00000000a00 */
[----:B------:R-:W4:Y:S01]  /*19fe0*/  @P1 LDC.64 R10, c[0x0][0x9d0] ;  /* 0x00027400ff0a1b82 */ /* 0x000f220000000a00 */
[----:B------:R-:W-:Y:S02]  /*19ff0*/  WARPGROUP.DEPBAR.LE gsb0, 0x0 ;  /* 0x00008000000079c5 */ /* 0x000fe40000010000 */
[----:B------:R-:W-:-:S06]  /*1a000*/  WARPGROUP.ARRIVE ;  /* 0x00000000000079c5 */ /* 0x000fcc0000000000 */
[----:B------:R-:W-:Y:S01]  /*1a010*/  QGMMA.64x128x32.F32.E4M3.E4M3 R24, R220, gdesc[UR4], R24, gsb0 ;  /* 0x01e00004dc187df3 */ /* 0x000fe20008000818 */
[----:B------:R-:W-:Y:S01]  /*1a020*/  R2UR UR6, R6 ;  /* 0x00000000060672ca */ /* 0x000fe200000e0000 */
[----:B------:R-:W-:Y:S01]  /*1a030*/  VIADD R6, R4, 0x300 ;  /* 0x0000030004067836 */ /* 0x000fe20000000000 */
[----:B------:R-:W-:Y:S02]  /*1a040*/  R2UR UR7, R7 ;  /* 0x00000000070772ca */ /* 0x000fe400000e0000 */
[----:B------:R-:W-:Y:S01]  /*1a050*/  MOV R7, 0xc0000010 ;  /* 0xc000001000077802 */ /* 0x000fe20000000f00 */
[----:B------:R-:W-:Y:S02]  /*1a060*/  WARPGROUP.DEPBAR.LE gsb0, 0x0 ;  /* 0x00008000000079c5 */ /* 0x000fe40000010000 */
[----:B------:R-:W-:-:S08]  /*1a070*/  WARPGROUP.ARRIVE ;  /* 0x00000000000079c5 */ /* 0x000fd00000000000 */
[----:B------:R-:W-:Y:S01]  /*1a080*/  QGMMA.64x128x32.F32.E4M3.E4M3 R24, R200, gdesc[UR4], R24, gsb0 ;  /* 0x01e00004c8187df3 */ /* 0x000fe20008000818 */
[----:B------:R-:W-:Y:S01]  /*1a090*/  R2UR UR6, R6 ;  /* 0x00000000060672ca */ /* 0x000fe200000e0000 */
[----:B---3--:R-:W-:Y:S01]  /*1a0a0*/  @P1 IMAD R6, R21, R8, RZ ;  /* 0x0000000815061224 */ /* 0x008fe200078e02ff */
[----:B------:R-:W-:-:S03]  /*1a0b0*/  R2UR UR7, R7 ;  /* 0x00000000070772ca */ /* 0x000fc600000e0000 */
[C---:B-12---:R-:W-:Y:S02]  /*1a0c0*/  @P1 IMAD R3, R20.reuse, R9, R6 ;  /* 0x0000000914031224 */ /* 0x046fe400078e0206 */
[----:B------:R-:W-:-:S04]  /*1a0d0*/  @P1 IMAD.WIDE.U32 R6, R20, R8, RZ ;  /* 0x0000000814061225 */ /* 0x000fc800078e00ff */
[----:B------:R-:W-:Y:S02]  /*1a0e0*/  @P1 IMAD.IADD R7, R7, 0x1, R3 ;  /* 0x0000000107071824 */ /* 0x000fe400078e0203 */
[----:B----4-:R-:W-:-:S04]  /*1a0f0*/  @P1 IMAD.WIDE.U32 R6, R14, R10, R6 ;  /* 0x0000000a0e061225 */ /* 0x010fc800078e0006 */
[----:B------:R-:W-:Y:S01]  /*1a100*/  @P1 IMAD R3, R14, R11, R7 ;  /* 0x0000000b0e031224 */ /* 0x000fe200078e0207 */
[----:B------:R-:W-:Y:S01]  /*1a110*/  @P1 LEA R8, P2, R6, UR4, 0x2 ;  /* 0x0000000406081c11 */ /* 0x000fe2000f8410ff */
[----:B------:R-:W-:Y:S02]  /*1a120*/  VIADD R10, R4, 0x400 ;  /* 0x00000400040a7836 */ /* 0x000fe40000000000 */
[----:B------:R-:W-:Y:S01]  /*1a130*/  IMAD.MOV.U32 R11, RZ, RZ, -0x3ffffff0 ;  /* 0xc0000010ff0b7424 */ /* 0x000fe200078e00ff */
[----:B------:R-:W-:Y:S01]  /*1a140*/  @P1 LEA.HI.X R9, R6, UR5, R3, 0x2, P2 ;  /* 0x0000000506091c11 */ /* 0x000fe200090f1403 */
[----:B------:R-:W-:-:S06]  /*1a150*/  IMAD.MOV.U32 R3, RZ, RZ, 0x3f800000 ;  /* 0x3f800000ff037424 */ /* 0x000fcc00078e00ff */
        /* <DEDUP_REMOVED lines=15> */
[----:B------:R-:W3:Y:S01]  /*1a250*/  SHFL.BFLY PT, R6, R235, 0x2, 0x1f ;  /* 0x0c401f00eb067f89 */ /* 0x000ee200000e0000 */
[----:B------:R-:W-:Y:S02]  /*1a260*/  WARPGROUP.DEPBAR.LE gsb0, 0x0 ;  /* 0x00008000000079c5 */ /* 0x000fe40000010000 */
[----:B------:R-:W-:-:S06]  /*1a270*/  WARPGROUP.ARRIVE ;  /* 0x00000000000079c5 */ /* 0x000fcc0000000000 */
[----:B------:R-:W-:Y:S01]  /*1a280*/  QGMMA.64x128x32.F32.E4M3.E4M3 R24, R212, gdesc[UR4], R24, gsb0 ;  /* 0x01e00004d4187df3 */ /* 0x000fe20008000818 */
[----:B------:R-:W-:Y:S02]  /*1a290*/  R2UR UR6, R4 ;  /* 0x00000000040672ca */ /* 0x000fe400000e0000 */
[----:B------:R-:W-:Y:S01]  /*1a2a0*/  R2UR UR7, R5 ;  /* 0x00000000050772ca */ /* 0x000fe200000e0000 */
[----:B------:R-:W4:Y:S01]  /*1a2b0*/  SHFL.BFLY PT, R4, R15, 0x2, 0x1f ;  /* 0x0c401f000f047f89 */ /* 0x000f2200000e0000 */
[----:B---3--:R-:W-:-:S05]  /*1a2c0*/  FADD.FTZ R6, R6, R235 ;  /* 0x000000eb06067221 */ /* 0x008fca0000010000 */
[----:B------:R-:W1:Y:S01]  /*1a2d0*/  SHFL.BFLY PT, R5, R6, 0x1, 0x1f ;  /* 0x0c201f0006057f89 */ /* 0x000e6200000e0000 */
[----:B----4-:R-:W-:-:S05]  /*1a2e0*/  FADD.FTZ R4, R4, R15 ;  /* 0x0000000f04047221 */ /* 0x010fca0000010000 */
[----:B------:R-:W3:Y:S01]  /*1a2f0*/  SHFL.BFLY PT, R7, R4, 0x1, 0x1f ;  /* 0x0c201f0004077f89 */ /* 0x000ee200000e0000 */
[----:B-1----:R-:W-:-:S05]  /*1a300*/  FADD.FTZ R9, R6, R5 ;  /* 0x0000000506097221 */ /* 0x002fca0000010000 */
[C---:B------:R-:W-:Y:S01]  /*1a310*/  FSETP.NE.FTZ.AND P1, PT, R9.reuse, RZ, PT ;  /* 0x000000ff0900720b */ /* 0x040fe20003f35000 */
[----:B------:R-:W-:Y:S01]  /*1a320*/  FMUL.FTZ R11, R9, 0.00390625 ;  /* 0x3b800000090b7820 */ /* 0x000fe20000410000 */
[----:B------:R-:W-:-:S04]  /*1a330*/  MOV R8, RZ ;  /* 0x000000ff00087202 */ /* 0x000fc80000000f00 */
[----:B------:R-:W-:Y:S01]  /*1a340*/  FSETP.NE.FTZ.AND P2, PT, R11, RZ, PT ;  /* 0x000000ff0b00720b */ /* 0x000fe20003f55000 */
[----:B---3--:R-:W-:-:S04]  /*1a350*/  FADD.FTZ R10, R4, R7 ;  /* 0x00000007040a7221 */ /* 0x008fc80000010000 */
[----:B------:R-:W-:Y:S02]  /*1a360*/  FMUL.FTZ R7, R10, 0.00390625 ;  /* 0x3b8000000a077820 */ /* 0x000fe40000410000 */
[----:B------:R-:W-:Y:S03]  /*1a370*/  @P1 MUFU.RCP R8, R9 ;  /* 0x0000000900081308 */ /* 0x000fe60000001000 */
[----:B------:R-:W-:Y:S01]  /*1a380*/  FSETP.NE.FTZ.AND P3, PT, R7, RZ, PT ;  /* 0x000000ff0700720b */ /* 0x000fe20003f75000 */
[----:B------:R-:W-:Y:S02]  /*1a390*/  WARPGROUP.DEPBAR.LE gsb0, 0x0 ;  /* 0x00008000000079c5 */ /* 0x000fe40000010000 */
[----:B------:R-:W-:-:S06]  /*1a3a0*/  WARPGROUP.ARRIVE ;  /* 0x00000000000079c5 */ /* 0x000fcc0000000000 */
[----:B------:R-:W-:Y:S01]  /*1a3b0*/  QGMMA.64x128x32.F32.E4M3.E4M3 R24, R216, gdesc[UR4], R24, gsb0 ;  /* 0x01e00004d8187df3 */ /* 0x000fe20008000818 */
[----:B------:R-:W-:Y:S01]  /*1a3c0*/  FSETP.NE.FTZ.AND P1, PT, R10, RZ, PT ;  /* 0x000000ff0a00720b */ /* 0x000fe20003f35000 */
[----:B------:R-:W-:Y:S01]  /*1a3d0*/  IMAD.MOV.U32 R4, RZ, RZ, RZ ;  /* 0x000000ffff047224 */ /* 0x000fe200078e00ff */
[----:B------:R-:W1:Y:S08]  /*1a3e0*/  @P2 MUFU.LG2 R6, R11 ;  /* 0x0000000b00062308 */ /* 0x000e700000000c00 */
[----:B------:R-:W3:Y:S08]  /*1a3f0*/  @P3 MUFU.LG2 R7, R7 ;  /* 0x0000000700073308 */ /* 0x000ef00000000c00 */
[----:B------:R-:W4:Y:S01]  /*1a400*/  @P1 MUFU.RCP R4, R10 ;  /* 0x0000000a00041308 */ /* 0x000f220000001000 */
[C---:B------:R-:W-:Y:S01]  /*1a410*/  @P2 FMUL.FTZ R5, R2.reuse, 0.69314718246459960938 ;  /* 0x3f31721802052820 */ /* 0x040fe20000410000 */
[----:B------:R-:W-:Y:S01]  /*1a420*/  @P3 FMUL.FTZ R15, R2, 0.69314718246459960938 ;  /* 0x3f317218020f3820 */ /* 0x000fe20000410000 */
[----:B-1----:R-:W-:Y:S01]  /*1a430*/  @P2 FMUL.FTZ R6, R6, 0.69314718246459960938 ;  /* 0x3f31721806062820 */ /* 0x002fe20000410000 */
[----:B------:R-:W-:-:S02]  /*1a440*/  IMAD.MOV.U32 R88, RZ, RZ, -0x800000 ;  /* 0xff800000ff587424 */ /* 0x000fc400078e00ff */
[----:B--2---:R-:W-:Y:S01]  /*1a450*/  FMUL.FTZ R8, R8, R3 ;  /* 0x0000000308087220 */ /* 0x004fe20000410000 */
[----:B------:R-:W-:Y:S02]  /*1a460*/  IMAD.MOV.U32 R89, RZ, RZ, -0x800000 ;  /* 0xff800000ff597424 */ /* 0x000fe400078e00ff */
[----:B---3--:R-:W-:Y:S01]  /*1a470*/  @P3 FMUL.FTZ R2, R7, 0.69314718246459960938 ;  /* 0x3f31721807023820 */ /* 0x008fe20000410000 */
[----:B------:R-:W-:-:S03]  /*1a480*/  @P2 FFMA.FTZ R88, R5, R0, R6 ;  /* 0x0000000005582223 */ /* 0x000fc60000010006 */
[----:B------:R-:W-:Y:S01]  /*1a490*/  @P3 FFMA.FTZ R89, R15, R13, R2 ;  /* 0x0000000d0f593223 */ /* 0x000fe20000010002 */
[----:B----4-:R-:W-:Y:S01]  /*1a4a0*/  FMUL.FTZ R4, R4, R3 ;  /* 0x0000000304047220 */ /* 0x010fe20000410000 */
[----:B------:R-:W-:Y:S02]  /*1a4b0*/  WARPGROUP.DEPBAR.LE gsb0, 0x0 ;  /* 0x00008000000079c5 */ /* 0x000fe40000010000 */
[----:B------:R-:W-:Y:S05]  /*1a4c0*/  @!P0 BRA `(.L_x_6442) ;  /* 0x0000000000048947 */ /* 0x000fea0003800000 */
[----:B------:R-:W-:Y:S01]  /*1a4d0*/  BPT.TRAP 0x1 ;  /* 0x000000040000795c */ /* 0x000fe20000300000 */
.L_x_6442:
[----:B------:R-:W2:Y:S04]  /*1a4e0*/  LDL R2, [R1+0x84] ;  /* 0x0000840001027983 */ /* 0x000ea80000100800 */
[----:B------:R-:W3:Y:S01]  /*1a4f0*/  LDL.LU R0, [R1+0xb4] ;  /* 0x0000b40001007983 */ /* 0x000ee20000300800 */
[----:B------:R-:W-:Y:S02]  /*1a500*/  VIADD R233, R233, 0x1 ;  /* 0x00000001e9e97836 */ /* 0x000fe40000000000 */
        /* <DEDUP_REMOVED lines=8> */
[----:B------:R-:W-:Y:S01]  /*1a590*/  SEL R5, RZ, 0x1, P1 ;  /* 0x00000001ff057807 */ /* 0x000fe20000800000 */
[----:B------:R-:W-:Y:S01]  /*1a5a0*/  FMUL.FTZ R36, R60, R8 ;  /* 0x000000083c247220 */ /* 0x000fe20000410000 */
        /* <DEDUP_REMOVED lines=46> */
[----:B------:R-:W-:-:S02]  /*1a890*/  LOP3.LUT R236, R236, R5, RZ, 0x3c, !PT ;  /* 0x00000005ecec7212 */ /* 0x000fc400078e3cff */
[----:B------:R-:W-:Y:S02]  /*1a8a0*/  SEL R233, R233, RZ, P1 ;  /* 0x000000ffe9e97207 */ /* 0x000fe40000800000 */
[----:B--2---:R-:W-:Y:S01]  /*1a8b0*/  R2UR UR4, R2 ;  /* 0x00000000020472ca */ /* 0x004fe200000e0000 */
[----:B------:R-:W-:Y:S02]  /*1a8c0*/  VIADD R2, R12, 0x2e860 ;  /* 0x0002e8600c027836 */ /* 0x000fe40000000000 */
[-C--:B------:R-:W-:Y:S01]  /*1a8d0*/  FMUL.FTZ R12, R77, R8.reuse ;  /* 0x000000084d0c7220 */ /* 0x080fe20000410000 */
[----:B------:R-:W-:Y:S01]  /*1a8e0*/  FMUL.FTZ R77, R68, R8 ;  /* 0x00000008444d7220 */ /* 0x000fe20000410000 */
[-C--:B------:R-:W-:Y:S01]  /*1a8f0*/  FMUL.FTZ R68, R43, R4.reuse ;  /* 0x000000042b447220 */ /* 0x080fe20000410000 */
[-C--:B------:R-:W-:Y:S01]  /*1a900*/  FMUL.FTZ R43, R54, R4.reuse ;  /* 0x00000004362b7220 */ /* 0x080fe20000410000 */
[----:B------:R-:W-:-:S06]  /*1a910*/  FMUL.FTZ R54, R62, R4 ;  /* 0x000000043e367220 */ /* 0x000fcc0000410000 */
[----:B------:R-:W-:Y:S01]  /*1a920*/  IMAD.U32 R3, RZ, RZ, UR4 ;  /* 0x00000004ff037e24 */ /* 0x000fe2000f8e00ff */
[----:B---3--:R-:W-:Y:S01]  /*1a930*/  R2UR UR4, R0 ;  /* 0x00000000000472ca */ /* 0x008fe200000e0000 */
[----:B------:R-:W-:Y:S01]  /*1a940*/  FMUL.FTZ R0, R24, R8 ;  /* 0x0000000818007220 */ /* 0x000fe20000410000 */
[-C--:B------:R-:W-:Y:S01]  /*1a950*/  FMUL.FTZ R24, R74, R4.reuse ;  /* 0x000000044a187220 */ /* 0x080fe20000410000 */
[-C--:B------:R-:W-:Y:S01]  /*1a960*/  FMUL.FTZ R8, R87, R4.reuse ;  /* 0x0000000457087220 */ /* 0x080fe20000410000 */
[----:B------:R-:W-:Y:S01]  /*1a970*/  PRMT R2, R3, 0x654, R2 ;  /* 0x0000065403027816 */ /* 0x000fe20000000002 */
[-C--:B------:R-:W-:Y:S01]  /*1a980*/  FMUL.FTZ R3, R66, R4.reuse ;  /* 0x0000000442037220 */ /* 0x080fe20000410000 */
[-C--:B------:R-:W-:Y:S01]  /*1a990*/  FMUL.FTZ R74, R35, R4.reuse ;  /* 0x00000004234a7220 */ /* 0x080fe20000410000 */
[----:B------:R-:W-:Y:S01]  /*1a9a0*/  FMUL.FTZ R66, R46, R4 ;  /* 0x000000042e427220 */ /* 0x000fe20000410000 */
[----:B------:R0:W-:Y:S05]  /*1a9b0*/  SYNCS.ARRIVE.TRANS64.RED.A1T0 RZ, [R2+URZ], RZ ;  /* 0x000000ff02ff79a7 */ /* 0x0001ea000810043f */
[----:B------:R-:W-:-:S06]  /*1a9c0*/  UIADD3 UR4, UR4, 0x1, URZ ;  /* 0x0000000104047890 */ /* 0x000fcc000fffe03f */
[----:B0-----:R-:W-:-:S05]  /*1a9d0*/  IMAD.U32 R2, RZ, RZ, UR4 ;  /* 0x00000004ff027e24 */ /* 0x001fca000f8e00ff */
[----:B------:R0:W-:Y:S02]  /*1a9e0*/  STL [R1+0xb4], R2 ;  /* 0x0000b40201007387 */ /* 0x0001e40000100800 */
.L_x_6390:
[----:B------:R-:W-:Y:S05]  /*1a9f0*/  WARPSYNC.ALL ;  /* 0x0000000000007948 */ /* 0x000fea0003800000 */
[----:B------:R-:W2:Y:S01]  /*1aa00*/  LDL R127, [R1+0x8c] ;  /* 0x00008c00017f7983 */ /* 0x000ea20000100800 */
[----:B------:R-:W0:Y:S01]  /*1aa10*/  S2UR UR5, SR_CgaCtaId ;  /* 0x00000000000579c3 */ /* 0x000e220000008800 */
[----:B------:R-:W-:Y:S01]  /*1aa20*/  UMOV UR4, 0x400 ;  /* 0x0000040000047882 */ /* 0x000fe20000000000 */
[----:B------:R-:W-:Y:S01]  /*1aa30*/  BSSY B0, `(.L_x_6443) ;  /* 0x0000428000007945 */ /* 0x000fe20003800000 */
[----:B0-----:R-:W-:Y:S01]  /*1aa40*/  IMAD.U32 R2, RZ, RZ, UR5 ;  /* 0x00000005ff027e24 */ /* 0x001fe2000f8e00ff */
[----:B------:R-:W-:-:S04]  /*1aa50*/  ULEA UR4, UR5, UR4, 0x18 ;  /* 0x0000000405047291 */ /* 0x000fc8000f8ec03f */
[----:B------:R0:W-:Y:S02]  /*1aa60*/  STL [R1+0x84], R2 ;  /* 0x0000840201007387 */ /* 0x0001e40000100800 */
[----:B------:R-:W-:Y:S01]  /*1aa70*/  MOV R16, UR4 ;  /* 0x0000000400107c02 */ /* 0x000fe20008000f00 */
        /* <DEDUP_REMOVED lines=9> */
[----:B------:R-:W0:Y:S01]  /*1ab10*/  S2R R20, SR_TID.X ;  /* 0x0000000000147919 */ /* 0x000e220000002100 */
[----:B------:R-:W1:Y:S01]  /*1ab20*/  S2R R15, SR_SWINHI ;  /* 0x00000000000f7919 */ /* 0x000e620000002f00 */
[----:B0-----:R-:W-:Y:S01]  /*1ab30*/  IMAD.SHL.U32 R2, R20, 0x4, RZ ;  /* 0x0000000414027824 */ /* 0x001fe200078e00ff */
[----:B------:R-:W-:Y:S02]  /*1ab40*/  MOV R58, R16 ;  /* 0x00000010003a7202 */ /* 0x000fe40000000f00 */
[----:B-1----:R-:W-:Y:S02]  /*1ab50*/  MOV R59, R15 ;  /* 0x0000000f003b7202 */ /* 0x002fe40000000f00 */
[----:B------:R-:W-:-:S04]  /*1ab60*/  LOP3.LUT R2, R2, 0xc, RZ, 0xc0, !PT ;  /* 0x0000000c02027812 */ /* 0x000fc800078ec0ff */
[----:B------:R-:W-:-:S05]  /*1ab70*/  IADD3 R4, P0, R2, UR4, RZ ;  /* 0x0000000402047c10 */ /* 0x000fca000ff1e0ff */
[----:B------:R-:W-:Y:S01]  /*1ab80*/  IMAD.X R5, RZ, RZ, UR5, P0 ;  /* 0x00000005ff057e24 */ /* 0x000fe200080e06ff */
[----:B------:R-:W-:-:S04]  /*1ab90*/  LOP3.LUT P0, R2, R20, 0x3, RZ, 0xc0, !PT ;  /* 0x0000000314027812 */ /* 0x000fc8000780c0ff */
[----:B------:R0:W5:Y:S01]  /*1aba0*/  LDG.E.CONSTANT R7, desc[UR60][R4.64] ;  /* 0x0000003c04077981 */ /* 0x000162000c1e9900 */
[----:B------:R-:W-:-:S04]  /*1abb0*/  ISETP.EQ.OR P0, PT, R2, 0x3, !P0 ;  /* 0x000000030200780c */ /* 0x000fc80004702670 */
[----:B------:R-:W-:Y:S02]  /*1abc0*/  SEL R96, R0, R13, P0 ;  /* 0x0000000d00607207 */ /* 0x000fe40000000000 */
[----:B------:R-:W-:Y:S02]  /*1abd0*/  SEL R0, R13, R0, P0 ;  /* 0x000000000d007207 */ /* 0x000fe40000000000 */
[----:B------:R-:W-:Y:S02]  /*1abe0*/  SEL R13, R10, R11, P0 ;  /* 0x0000000b0a0d7207 */ /* 0x000fe40000000000 */
[----:B------:R-:W-:Y:S01]  /*1abf0*/  SEL R2, R11, R10, P0 ;  /* 0x0000000a0b027207 */ /* 0x000fe20000000000 */
[----:B------:R-:W-:Y:S01]  /*1ac00*/  UMOV UR4, 0xffffffff ;  /* 0xffffffff00047882 */ /* 0x000fe20000000000 */
[----:B--2---:R-:W-:-:S03]  /*1ac10*/  IMAD.WIDE R34, R14, 0x2, R58 ;  /* 0x000000020e227825 */ /* 0x004fc600078e023a */
[C---:B------:R-:W-:Y:S02]  /*1ac20*/  IADD3 R33, P5, R34.reuse, 0x4060, RZ ;  /* 0x0000406022217810 */ /* 0x040fe40007fbe0ff */
[C---:B------:R-:W-:Y:S02]  /*1ac30*/  IADD3 R31, P1, R34.reuse, 0x4040, RZ ;  /* 0x00004040221f7810 */ /* 0x040fe40007f3e0ff */
[----:B------:R-:W-:Y:S02]  /*1ac40*/  LOP3.LUT R32, R33, 0x380, RZ, 0xc0, !PT ;  /* 0x0000038021207812 */ /* 0x000fe400078ec0ff */
[----:B------:R-:W-:Y:S02]  /*1ac50*/  LOP3.LUT R30, R31, 0x380, RZ, 0xc0, !PT ;  /* 0x000003801f1e7812 */ /* 0x000fe400078ec0ff */
[----:B0-----:R-:W-:Y:S02]  /*1ac60*/  IADD3 R5, P3, R34, 0x4000, RZ ;  /* 0x0000400022057810 */ /* 0x001fe40007f7e0ff */
[----:B------:R-:W-:-:S02]  /*1ac70*/  SHF.R.U64 R32, R32, 0x3, RZ ;  /* 0x0000000320207819 */ /* 0x000fc400000012ff */
[----:B------:R-:W-:Y:S02]  /*1ac80*/  SHF.R.U64 R30, R30, 0x3, RZ ;  /* 0x000000031e1e7819 */ /* 0x000fe400000012ff */
[----:B------:R-:W-:Y:S02]  /*1ac90*/  LOP3.LUT R20, R5, 0x380, RZ, 0xc0, !PT ;  /* 0x0000038005147812 */ /* 0x000fe400078ec0ff */
[----:B------:R-:W-:Y:S01]  /*1aca0*/  LOP3.LUT R32, R32, R33, RZ, 0x3c, !PT ;  /* 0x0000002120207212 */ /* 0x000fe200078e3cff */
[--C-:B------:R-:W-:Y:S01]  /*1acb0*/  IMAD.X R33, RZ, RZ, R35.reuse, P5 ;  /* 0x000000ffff217224 */ /* 0x100fe200028e0623 */
[----:B------:R-:W-:Y:S01]  /*1acc0*/  LOP3.LUT R30, R30, R31, RZ, 0x3c, !PT ;  /* 0x0000001f1e1e7212 */ /* 0x000fe200078e3cff */
[----:B------:R-:W-:Y:S01]  /*1acd0*/  IMAD.X R31, RZ, RZ, R35, P1 ;  /* 0x000000ffff1f7224 */ /* 0x000fe200008e0623 */
[C---:B------:R-:W-:Y:S02]  /*1ace0*/  IADD3 R29, P2, R34.reuse, 0x4020, RZ ;  /* 0x00004020221d7810 */ /* 0x040fe40007f5e0ff */
[----:B------:R-:W-:-:S02]  /*1acf0*/  IADD3 R21, P4, R34, 0x60, RZ ;  /* 0x0000006022157810 */ /* 0x000fc40007f9e0ff */
[----:B------:R-:W-:Y:S02]  /*1ad00*/  IADD3 R15, P5, R34, 0x40, RZ ;  /* 0x00000040220f7810 */ /* 0x000fe40007fbe0ff */
[----:B------:R-:W-:Y:S02]  /*1ad10*/  SHF.R.U64 R20, R20, 0x3, RZ ;  /* 0x0000000314147819 */ /* 0x000fe400000012ff */
[----:B------:R-:W-:Y:S02]  /*1ad20*/  IADD3 R11, P1, R34, 0x20, RZ ;  /* 0x00000020220b7810 */ /* 0x000fe40007f3e0ff */
[----:B------:R-:W-:Y:S02]  /*1ad30*/  LOP3.LUT R28, R29, 0x380, RZ, 0xc0, !PT ;  /* 0x000003801d1c7812 */ /* 0x000fe400078ec0ff */
[----:B------:R-:W-:Y:S02]  /*1ad40*/  LOP3.LUT R14, R21, 0x380, RZ, 0xc0, !PT ;  /* 0x00000380150e7812 */ /* 0x000fe400078ec0ff */
[----:B------:R-:W-:-:S02]  /*1ad50*/  LOP3.LUT R20, R20, R5, RZ, 0x3c, !PT ;  /* 0x0000000514147212 */ /* 0x000fc400078e3cff */
[----:B------:R-:W-:Y:S02]  /*1ad60*/  LOP3.LUT R10, R15, 0x380, RZ, 0xc0, !PT ;  /* 0x000003800f0a7812 */ /* 0x000fe400078ec0ff */
[----:B------:R-:W-:Y:S02]  /*1ad70*/  LOP3.LUT R4, R11, 0x380, RZ, 0xc0, !PT ;  /* 0x000003800b047812 */ /* 0x000fe400078ec0ff */
[----:B------:R-:W-:Y:S02]  /*1ad80*/  LOP3.LUT R5, R34, 0x380, RZ, 0xc0, !PT ;  /* 0x0000038022057812 */ /* 0x000fe400078ec0ff */
        /* <DEDUP_REMOVED lines=14> */
[-C--:B------:R-:W-:Y:S02]  /*1ae70*/  IADD3.X R5, RZ, R35.reuse, RZ, P1, !PT ;  /* 0x00000023ff057210 */ /* 0x080fe40000ffe4ff */
[----:B------:R-:W-:Y:S02]  /*1ae80*/  MOV R99, R34 ;  /* 0x0000002200637202 */ /* 0x000fe40000000f00 */
[----:B------:R-:W-:Y:S02]  /*1ae90*/  MOV R85, R32 ;  /* 0x0000002000557202 */ /* 0x000fe40000000f00 */
[----:B------:R-:W-:Y:S02]  /*1aea0*/  MOV R83, R30 ;  /* 0x0000001e00537202 */ /* 0x000fe40000000f00 */
[----:B------:R-:W-:Y:S02]  /*1aeb0*/  MOV R81, R28 ;  /* 0x0000001c00517202 */ /* 0x000fe40000000f00 */
[----:B------:R-:W-:-:S02]  /*1aec0*/  MOV R79, R20 ;  /* 0x00000014004f7202 */ /* 0x000fc40000000f00 */
[----:B------:R-:W-:Y:S02]  /*1aed0*/  MOV R97, R14 ;  /* 0x0000000e00617202 */ /* 0x000fe40000000f00 */
[----:B------:R-:W-:Y:S02]  /*1aee0*/  MOV R95, R10 ;  /* 0x0000000a005f7202 */ /* 0x000fe40000000f00 */
[----:B------:R-:W-:Y:S01]  /*1aef0*/  MOV R93, R4 ;  /* 0x00000004005d7202 */ /* 0x000fe20000000f00 */
[----:B------:R-:W-:Y:S06]  /*1af00*/  BRA.DIV UR4, `(.L_x_6445) ;  /* 0x000000be04287947 */ /* 0x000fec000b800000 */
[----:B------:R-:W-:Y:S01]  /*1af10*/  SEL R116, R90, R111, P0 ;  /* 0x0000006f5a747207 */ /* 0x000fe20000000000 */
[----:B-----5:R-:W-:Y:S01]  /*1af20*/  SHFL.IDX PT, R21, R13, R7, 0x1c1f ;  /* 0x001c1f070d157589 */ /* 0x020fe200000e0000 */
[----:B------:R-:W-:Y:S02]  /*1af30*/  LOP3.LUT R5, R7, 0x2, RZ, 0x3c, !PT ;  /* 0x0000000207057812 */ /* 0x000fe400078e3cff */
        /* <DEDUP_REMOVED lines=89> */
[----:B0-----:R-:W-:Y:S02]  /*1b4d0*/  SEL R3, R21, R2, P0 ;  /* 0x0000000215037207 */ /* 0x001fe40000000000 */
[----:B------:R-:W-:Y:S01]  /*1b4e0*/  SEL R21, R2, R21, P0 ;  /* 0x0000001502157207 */ /* 0x000fe20000000000 */
[----:B------:R-:W-:Y:S01]  /*1b4f0*/  SHFL.IDX PT, R49, R132, R7, 0x1c1f ;  /* 0x001c1f0784317589 */ /* 0x000fe200000e0000 */
[----:B-1----:R-:W-:Y:S02]  /*1b500*/  SEL R0, R39, R90, P0 ;  /* 0x0000005a27007207 */ /* 0x002fe40000000000 */
[----:B------:R-:W-:Y:S01]  /*1b510*/  SEL R2, R90, R39, P0 ;  /* 0x000000275a027207 */ /* 0x000fe20000000000 */
        /* <DEDUP_REMOVED lines=8> */
[----:B------:R-:W-:Y:S01]  /*1b5a0*/  SEL R102, R80, R61, P0 ;  /* 0x0000003d50667207 */ /* 0x000fe20000000000 */
[----:B------:R-:W-:Y:S01]  /*1b5b0*/  SHFL.IDX PT, R72, R72, R7, 0x1c1f ;  /* 0x001c1f0748487589 */ /* 0x000fe200000e0000 */
[----:B---3--:R-:W-:-:S02]  /*1b5c0*/  SEL R105, R63, R110, P0 ;  /* 0x0000006e3f697207 */ /* 0x008fc40000000000 */
[----:B------:R-:W-:Y:S01]  /*1b5d0*/  SEL R107, R110, R63, P0 ;  /* 0x0000003f6e6b7207 */ /* 0x000fe20000000000 */
[----:B------:R-:W-:Y:S01]  /*1b5e0*/  SHFL.IDX PT, R74, R74, R7, 0x1c1f ;  /* 0x001c1f074a4a7589 */ /* 0x000fe200000e0000 */
[----:B------:R-:W-:Y:S02]  /*1b5f0*/  SEL R44, R104, R47, P0 ;  /* 0x0000002f682c7207 */ /* 0x000fe40000000000 */
[----:B------:R-:W-:Y:S01]  /*1b600*/  SEL R101, R57, R92, P0 ;  /* 0x0000005c39657207 */ /* 0x000fe20000000000 */
[----:B------:R-:W-:Y:S01]  /*1b610*/  SHFL.IDX PT, R25, R66, R7, 0x1c1f ;  /* 0x001c1f0742197589 */ /* 0x000fe200000e0000 */
[----:B------:R-:W-:Y:S02]  /*1b620*/  SEL R103, R92, R57, P0 ;  /* 0x000000395c677207 */ /* 0x000fe40000000000 */
[----:B----4-:R-:W-:Y:S01]  /*1b630*/  SEL R61, R78, R71, P0 ;  /* 0x000000474e3d7207 */ /* 0x010fe20000000000 */
[----:B------:R-:W-:Y:S01]  /*1b640*/  SHFL.IDX PT, R9, R68, R7, 0x1c1f ;  /* 0x001c1f0744097589 */ /* 0x000fe200000e0000 */
[----:B------:R-:W-:-:S02]  /*1b650*/  SEL R63, R71, R78, P0 ;  /* 0x0000004e473f7207 */ /* 0x000fc40000000000 */
[----:B------:R-:W-:Y:S01]  /*1b660*/  SEL R112, R96, R31, P0 ;  /* 0x0000001f60707207 */ /* 0x000fe20000000000 */
[----:B------:R-:W-:Y:S01]  /*1b670*/  SHFL.IDX PT, R34, R34, R7, 0x1c1f ;  /* 0x001c1f0722227589 */ /* 0x000fe200000e0000 */
[----:B------:R-:W-:Y:S02]  /*1b680*/  SEL R116, R35, R82, P0 ;  /* 0x0000005223747207 */ /* 0x000fe40000000000 */
[----:B------:R-:W-:Y:S01]  /*1b690*/  SEL R96, R31, R96, P0 ;  /* 0x000000601f607207 */ /* 0x000fe20000000000 */
[----:B------:R-:W0:Y:S01]  /*1b6a0*/  SHFL.IDX PT, R98, R98, R5, 0x1c1f ;  /* 0x001c1f0562627589 */ /* 0x000e2200000e0000 */
[----:B------:R-:W-:-:S03]  /*1b6b0*/  SEL R82, R82, R35, P0 ;  /* 0x0000002352527207 */ /* 0x000fc60000000000 */
[----:B------:R-:W1:Y:S04]  /*1b6c0*/  SHFL.IDX PT, R84, R84, R5, 0x1c1f ;  /* 0x001c1f0554547589 */ /* 0x000e6800000e0000 */
[----:B------:R2:W3:Y:S04]  /*1b6d0*/  SHFL.IDX PT, R106, R48, R5, 0x1c1f ;  /* 0x001c1f05306a7589 */ /* 0x0004e800000e0000 */
[----:B------:R-:W4:Y:S04]  /*1b6e0*/  SHFL.IDX PT, R86, R86, R5, 0x1c1f ;  /* 0x001c1f0556567589 */ /* 0x000f2800000e0000 */
[----:B------:R0:W4:Y:S01]  /*1b6f0*/  SHFL.IDX PT, R114, R42, R5, 0x1c1f ;  /* 0x001c1f052a727589 */ /* 0x00012200000e0000 */
[----:B--2---:R-:W-:-:S03]  /*1b700*/  SEL R48, R36, R51, P0 ;  /* 0x0000003324307207 */ /* 0x004fc60000000000 */
[----:B------:R2:W4:Y:S04]  /*1b710*/  SHFL.IDX PT, R118, R46, R5, 0x1c1f ;  /* 0x001c1f052e767589 */ /* 0x00052800000e0000 */
[----:B------:R-:W4:Y:S01]  /*1b720*/  SHFL.IDX PT, R73, R50, R5, 0x1c1f ;  /* 0x001c1f0532497589 */ /* 0x000f2200000e0000 */
[----:B0-----:R-:W-:Y:S02]  /*1b730*/  SEL R91, R37, R98, P0 ;  /* 0x00000062255b7207 */ /* 0x001fe40000000000 */
[----:B------:R-:W-:Y:S01]  /*1b740*/  SEL R42, R47, R104, P0 ;  /* 0x000000682f2a7207 */ /* 0x000fe20000000000 */
[----:B------:R-:W0:Y:S01]  /*1b750*/  SHFL.IDX PT, R75, R60, R5, 0x1c1f ;  /* 0x001c1f053c4b7589 */ /* 0x000e2200000e0000 */
[----:B-1----:R-:W-:Y:S02]  /*1b760*/  SEL R43, R45, R84, P0 ;  /* 0x000000542d2b7207 */ /* 0x002fe40000000000 */
[----:B--2---:R-:W-:Y:S01]  /*1b770*/  SEL R46, R51, R36, P0 ;  /* 0x00000024332e7207 */ /* 0x004fe20000000000 */
[----:B------:R1:W-:Y:S01]  /*1b780*/  SHFL.IDX PT, R77, R56, R5, 0x1c1f ;  /* 0x001c1f05384d7589 */ /* 0x0003e200000e0000 */
[----:B------:R-:W-:-:S02]  /*1b790*/  SEL R36, R55, R108, P0 ;  /* 0x0000006c37247207 */ /* 0x000fc40000000000 */
[----:B------:R-:W-:Y:S01]  /*1b7a0*/  SEL R108, R108, R55, P0 ;  /* 0x000000376c6c7207 */ /* 0x000fe20000000000 */
[----:B------:R-:W2:Y:S01]  /*1b7b0*/  SHFL.IDX PT, R109, R26, R5, 0x1c1f ;  /* 0x001c1f051a6d7589 */ /* 0x000ea200000e0000 */
[----:B---3--:R-:W-:Y:S02]  /*1b7c0*/  SEL R47, R49, R106, P0 ;  /* 0x0000006a312f7207 */ /* 0x008fe40000000000 */
[----:B----4-:R-:W-:Y:S01]  /*1b7d0*/  SEL R51, R53, R86, P0 ;  /* 0x0000005635337207 */ /* 0x010fe20000000000 */
[----:B------:R-:W-:Y:S01]  /*1b7e0*/  SHFL.IDX PT, R33, R140, R7, 0x1c1f ;  /* 0x001c1f078c217589 */ /* 0x000fe200000e0000 */
[----:B------:R-:W-:Y:S02]  /*1b7f0*/  SEL R40, R65, R114, P0 ;  /* 0x0000007241287207 */ /* 0x000fe40000000000 */
[----:B-1----:R-:W-:Y:S01]  /*1b800*/  SEL R56, R70, R69, P0 ;  /* 0x0000004546387207 */ /* 0x002fe20000000000 */
[----:B------:R1:W-:Y:S01]  /*1b810*/  SHFL.IDX PT, R29, R62, R7, 0x1c1f ;  /* 0x001c1f073e1d7589 */ /* 0x0003e200000e0000 */
[----:B------:R-:W-:-:S02]  /*1b820*/  SEL R50, R114, R65, P0 ;  /* 0x0000004172327207 */ /* 0x000fc40000000000 */
[----:B------:R-:W-:Y:S01]  /*1b830*/  SEL R55, R67, R118, P0 ;  /* 0x0000007643377207 */ /* 0x000fe20000000000 */
[----:B------:R-:W-:Y:S01]  /*1b840*/  SHFL.IDX PT, R27, R64, R7, 0x1c1f ;  /* 0x001c1f07401b7589 */ /* 0x000fe200000e0000 */
[----:B------:R-:W-:Y:S02]  /*1b850*/  SEL R57, R118, R67, P0 ;  /* 0x0000004376397207 */ /* 0x000fe40000000000 */
[----:B------:R-:W-:Y:S01]  /*1b860*/  SEL R60, R76, R73, P0 ;  /* 0x000000494c3c7207 */ /* 0x000fe20000000000 */
[----:B------:R-:W-:Y:S01]  /*1b870*/  SHFL.IDX PT, R32, R32, R7, 0x1c1f ;  /* 0x001c1f0720207589 */ /* 0x000fe200000e0000 */
[----:B0-----:R-:W-:Y:S02]  /*1b880*/  SEL R71, R75, R74, P0 ;  /* 0x0000004a4b477207 */ /* 0x001fe40000000000 */
[----:B-1----:R-:W-:Y:S01]  /*1b890*/  SEL R62, R73, R76, P0 ;  /* 0x0000004c493e7207 */ /* 0x002fe20000000000 */
[----:B------:R-:W0:Y:S01]  /*1b8a0*/  SHFL.IDX PT, R94, R94, R5, 0x1c1f ;  /* 0x001c1f055e5e7589 */ /* 0x000e2200000e0000 */
[----:B------:R-:W-:-:S02]  /*1b8b0*/  SEL R37, R98, R37, P0 ;  /* 0x0000002562257207 */ /* 0x000fc40000000000 */
[----:B------:R-:W-:Y:S01]  /*1b8c0*/  SEL R45, R84, R45, P0 ;  /* 0x0000002d542d7207 */ /* 0x000fe20000000000 */
[----:B------:R1:W3:Y:S01]  /*1b8d0*/  SHFL.IDX PT, R66, R54, R5, 0x1c1f ;  /* 0x001c1f0536427589 */ /* 0x0002e200000e0000 */
[----:B--2---:R-:W-:Y:S02]  /*1b8e0*/  SEL R119, R34, R109, P0 ;  /* 0x0000006d22777207 */ /* 0x004fe40000000000 */
[----:B------:R-:W-:Y:S01]  /*1b8f0*/  SEL R125, R109, R34, P0 ;  /* 0x000000226d7d7207 */ /* 0x000fe20000000000 */
[----:B------:R2:W4:Y:S01]  /*1b900*/  SHFL.IDX PT, R68, R52, R5, 0x1c1f ;  /* 0x001c1f0534447589 */ /* 0x00052200000e0000 */
[----:B------:R-:W-:Y:S01]  /*1b910*/  SEL R49, R106, R49, P0 ;  /* 0x000000316a317207 */ /* 0x000fe20000000000 */
[----:B------:R-:W-:Y:S01]  /*1b920*/  IMAD.MOV.U32 R109, RZ, RZ, RZ ;  /* 0x000000ffff6d7224 */ /* 0x000fe200078e00ff */
[----:B------:R-:W-:Y:S01]  /*1b930*/  SEL R53, R86, R53, P0 ;  /* 0x0000003556357207 */ /* 0x000fe20000000000 */
[----:B------:R-:W4:Y:S01]  /*1b940*/  SHFL.IDX PT, R30, R30, R5, 0x1c1f ;  /* 0x001c1f051e1e7589 */ /* 0x000f2200000e0000 */
[----:B-1----:R-:W-:-:S03]  /*1b950*/  SEL R54, R69, R70, P0 ;  /* 0x0000004645367207 */ /* 0x002fc60000000000 */
[----:B------:R-:W1:Y:S01]  /*1b960*/  SHFL.IDX PT, R28, R28, R5, 0x1c1f ;  /* 0x001c1f051c1c7589 */ /* 0x000e6200000e0000 */
[----:B------:R-:W-:Y:S02]  /*1b970*/  SEL R70, R77, R72, P0 ;  /* 0x000000484d467207 */ /* 0x000fe40000000000 */
[----:B--2---:R-:W-:Y:S01]  /*1b980*/  SEL R52, R72, R77, P0 ;  /* 0x0000004d48347207 */ /* 0x004fe20000000000 */
[----:B------:R-:W2:Y:S01]  /*1b990*/  SHFL.IDX PT, R111, R24, R5, 0x1c1f ;  /* 0x001c1f05186f7589 */ /* 0x000ea200000e0000 */
[----:B------:R-:W-:-:S03]  /*1b9a0*/  SEL R69, R74, R75, P0 ;  /* 0x0000004b4a457207 */ /* 0x000fc60000000000 */
[----:B------:R1:W2:Y:S01]  /*1b9b0*/  SHFL.IDX PT, R4, R4, R7, 0x1c1f ;  /* 0x001c1f0704047589 */ /* 0x0002a200000e0000 */
[----:B0-----:R-:W-:Y:S02]  /*1b9c0*/  SEL R117, R33, R94, P0 ;  /* 0x0000005e21757207 */ /* 0x001fe40000000000 */
[----:B------:R-:W-:Y:S01]  /*1b9d0*/  SEL R87, R94, R33, P0 ;  /* 0x000000215e577207 */ /* 0x000fe20000000000 */
[----:B------:R0:W0:Y:S01]  /*1b9e0*/  SHFL.IDX PT, R10, R10, R7, 0x1c1f ;  /* 0x001c1f070a0a7589 */ /* 0x00002200000e0000 */
[----:B---3--:R-:W-:Y:S02]  /*1b9f0*/  SEL R73, R9, R66, P0 ;  /* 0x0000004209497207 */ /* 0x008fe40000000000 */
[----:B------:R-:W-:Y:S01]  /*1ba00*/  SEL R75, R66, R9, P0 ;  /* 0x00000009424b7207 */ /* 0x000fe20000000000 */
[----:B------:R3:W0:Y:S01]  /*1ba10*/  SHFL.IDX PT, R7, R8, R5, 0x1c1f ;  /* 0x001c1f0508077589 */ /* 0x00062200000e0000 */
[----:B----4-:R-:W-:Y:S02]  /*1ba20*/  SEL R72, R25, R68, P0 ;  /* 0x0000004419487207 */ /* 0x010fe40000000000 */
[----:B------:R-:W-:Y:S01]  /*1ba30*/  SEL R74, R68, R25, P0 ;  /* 0x00000019444a7207 */ /* 0x000fe20000000000 */
[----:B------:R3:W4:Y:S01]  /*1ba40*/  SHFL.IDX PT, R14, R6, R5, 0x1c1f ;  /* 0x001c1f05060e7589 */ /* 0x00072200000e0000 */
[----:B------:R-:W-:-:S02]  /*1ba50*/  SEL R77, R27, R30, P0 ;  /* 0x0000001e1b4d7207 */ /* 0x000fc40000000000 */
[----:B------:R-:W-:Y:S02]  /*1ba60*/  SEL R115, R30, R27, P0 ;  /* 0x0000001b1e737207 */ /* 0x000fe40000000000 */
[----:B-1----:R-:W-:Y:S02]  /*1ba70*/  SEL R76, R29, R28, P0 ;  /* 0x0000001c1d4c7207 */ /* 0x002fe40000000000 */
[----:B------:R-:W-:Y:S02]  /*1ba80*/  SEL R114, R28, R29, P0 ;  /* 0x0000001d1c727207 */ /* 0x000fe40000000000 */
[----:B--2---:R-:W-:Y:S02]  /*1ba90*/  SEL R118, R32, R111, P0 ;  /* 0x0000006f20767207 */ /* 0x004fe40000000000 */
[----:B---3--:R-:W-:-:S07]  /*1baa0*/  SEL R124, R111, R32, P0 ;  /* 0x000000206f7c7207 */ /* 0x008fce0000000000 */
.L_x_6688:
[----:B------:R-:W2:Y:S04]  /*1bab0*/  LDL.LU R78, [R1+0x90] ;  /* 0x00009000014e7983 */ /* 0x000ea80000300800 */
[----:B------:R-:W3:Y:S01]  /*1bac0*/  LDL.LU R68, [R1+0x94] ;  /* 0x0000940001447983 */ /* 0x000ee20000300800 */
[----:B------:R-:W-:Y:S05]  /*1bad0*/  WARPSYNC.ALL ;  /* 0x0000000000007948 */ /* 0x000fea0003800000 */
[----:B----4-:R-:W-:Y:S01]  /*1bae0*/  SEL R64, R4, R14, P0 ;  /* 0x0000000e04407207 */ /* 0x010fe20000000000 */
[----:B------:R-:W-:Y:S01]  /*1baf0*/  ULDC.64 UR6, c[0x0][0xc08] ;  /* 0x0003020000067ab9 */ /* 0x000fe20000000a00 */
[----:B------:R-:W-:Y:S01]  /*1bb00*/  SEL R66, R14, R4, P0 ;  /* 0x000000040e427207 */ /* 0x000fe20000000000 */
[----:B------:R-:W-:Y:S01]  /*1bb10*/  ULDC.64 UR4, c[0x0][0xc00] ;  /* 0x0003000000047ab9 */ /* 0x000fe20000000a00 */
[----:B0-----:R-:W-:-:S02]  /*1bb20*/  SEL R65, R10, R7, P0 ;  /* 0x000000070a417207 */ /* 0x001fc40000000000 */
[----:B------:R-:W-:Y:S02]  /*1bb30*/  SEL R67, R7, R10, P0 ;  /* 0x0000000a07437207 */ /* 0x000fe40000000000 */
[----:B------:R-:W-:Y:S02]  /*1bb40*/  F2FP.BF16.F32.PACK_AB R4, R3, R112 ;  /* 0x000000700304723e */ /* 0x000fe400000010ff */
[----:B------:R-:W-:Y:S02]  /*1bb50*/  F2FP.BF16.F32.PACK_AB R5, R105, R40 ;  /* 0x000000286905723e */ /* 0x000fe400000010ff */
[----:B------:R-:W-:Y:S02]  /*1bb60*/  F2FP.BF16.F32.PACK_AB R6, R21, R96 ;  /* 0x000000601506723e */ /* 0x000fe400000010ff */
[----:B------:R-:W-:Y:S01]  /*1bb70*/  F2FP.BF16.F32.PACK_AB R7, R107, R50 ;  /* 0x000000326b07723e */ /* 0x000fe200000010ff */
[----:B------:R-:W-:Y:S01]  /*1bb80*/  BAR.SYNC.DEFER_BLOCKING 0x1, 0x100 ;  /* 0x0044000000007b1d */ /* 0x000fe20000010000 */
[----:B------:R-:W-:-:S02]  /*1bb90*/  F2FP.BF16.F32.PACK_AB R8, R117, R116 ;  /* 0x000000747508723e */ /* 0x000fc400000010ff */
        /* <DEDUP_REMOVED lines=20> */
[----:B------:R-:W-:Y:S01]  /*1bce0*/  STSM.16.M88.4 [R97], R24 ;  /* 0x0000001861007844 */ /* 0x000fe20000000200 */
[----:B------:R-:W-:-:S02]  /*1bcf0*/  F2FP.BF16.F32.PACK_AB R34, R49, R48 ;  /* 0x000000303122723e */ /* 0x000fc400000010ff */
[----:B------:R-:W-:Y:S01]  /*1bd00*/  F2FP.BF16.F32.PACK_AB R35, R115, R114 ;  /* 0x000000727323723e */ /* 0x000fe200000010ff */
[----:B------:R-:W-:Y:S01]  /*1bd10*/  STSM.16.M88.4 [R79], R28 ;  /* 0x0000001c4f007844 */ /* 0x000fe20000000200 */
[----:B0-----:R-:W-:Y:S02]  /*1bd20*/  F2FP.BF16.F32.PACK_AB R4, R51, R36 ;  /* 0x000000243304723e */ /* 0x001fe400000010ff */
[----:B------:R-:W-:Y:S01]  /*1bd30*/  F2FP.BF16.F32.PACK_AB R5, R119, R118 ;  /* 0x000000767705723e */ /* 0x000fe200000010ff */
[----:B------:R-:W-:Y:S01]  /*1bd40*/  STSM.16.M88.4 [R81], R32 ;  /* 0x0000002051007844 */ /* 0x000fe20000000200 */
[----:B------:R-:W-:Y:S02]  /*1bd50*/  F2FP.BF16.F32.PACK_AB R6, R53, R108 ;  /* 0x0000006c3506723e */ /* 0x000fe400000010ff */
[----:B------:R-:W-:Y:S02]  /*1bd60*/  F2FP.BF16.F32.PACK_AB R7, R125, R124 ;  /* 0x0000007c7d07723e */ /* 0x000fe400000010ff */
[----:B-1----:R-:W-:-:S02]  /*1bd70*/  F2FP.BF16.F32.PACK_AB R8, R101, R100 ;  /* 0x000000646508723e */ /* 0x002fc400000010ff */
[----:B------:R-:W-:Y:S01]  /*1bd80*/  F2FP.BF16.F32.PACK_AB R10, R103, R102 ;  /* 0x00000066670a723e */ /* 0x000fe200000010ff */
[----:B------:R-:W-:Y:S01]  /*1bd90*/  STSM.16.M88.4 [R83], R4 ;  /* 0x0000000453007844 */ /* 0x000fe20000000200 */
        /* <DEDUP_REMOVED lines=8> */
[----:B--2---:R-:W-:-:S04]  /*1be20*/  IADD3 R12, P1, R78, UR4, RZ ;  /* 0x000000044e0c7c10 */ /* 0x004fc8000ff3e0ff */
[----:B---3--:R-:W-:-:S05]  /*1be30*/  IADD3.X R13, R68, UR5, RZ, P1, !PT ;  /* 0x00000005440d7c10 */ /* 0x008fca0008ffe4ff */
[----:B------:R-:W-:Y:S01]  /*1be40*/  @P3 IADD3 R14, P1, R78, UR6, RZ ;  /* 0x000000064e0e3c10 */ /* 0x000fe2000ff3e0ff */
[----:B------:R-:W-:Y:S01]  /*1be50*/  ULDC UR6, c[0x0][0xa88] ;  /* 0x0002a20000067ab9 */ /* 0x000fe20000000800 */
[----:B0-----:R-:W-:Y:S01]  /*1be60*/  IMAD.MOV.U32 R10, RZ, RZ, 0x9b8 ;  /* 0x000009b8ff0a7424 */ /* 0x001fe200078e00ff */
[----:B------:R0:W5:Y:S01]  /*1be70*/  @P0 LDG.E R109, desc[UR60][R12.64] ;  /* 0x0000003c0c6d0981 */ /* 0x000162000c1e1900 */
[----:B------:R-:W-:Y:S01]  /*1be80*/  IMAD.U32 R25, RZ, RZ, UR6 ;  /* 0x00000006ff197e24 */ /* 0x000fe2000f8e00ff */
[----:B------:R-:W-:Y:S01]  /*1be90*/  @P3 IADD3.X R15, R68, UR7, RZ, P1, !PT ;  /* 0x00000007440f3c10 */ /* 0x000fe20008ffe4ff */
[----:B------:R-:W1:Y:S04]  /*1bea0*/  LDC R78, c[0x0][0xbe8] ;  /* 0x0002fa00ff4e7b82 */ /* 0x000e680000000800 */
[----:B------:R0:W5:Y:S01]  /*1beb0*/  @P3 LDG.E R25, desc[UR60][R14.64] ;  /* 0x0000003c0e193981 */ /* 0x000162000c1e1900 */
[----:B------:R-:W-:-:S04]  /*1bec0*/  ISETP.GT.AND P2, PT, R127, 0x1, PT ;  /* 0x000000017f00780c */ /* 0x000fc80003f44270 */
[----:B------:R-:W-:-:S04]  /*1bed0*/  SEL R10, R10, 0x978, P2 ;  /* 0x000009780a0a7807 */ /* 0x000fc80001000000 */
[----:B------:R0:W2:Y:S08]  /*1bee0*/  LDC.64 R4, c[0x0][R10+0x220] ;  /* 0x000088000a047b82 */ /* 0x0000b00000000a00 */
[----:B------:R0:W3:Y:S01]  /*1bef0*/  LDC.64 R6, c[0x0][R10+0x218] ;  /* 0x000086000a067b82 */ /* 0x0000e20000000a00 */
[----:B-1----:R-:W-:-:S07]  /*1bf00*/  ISETP.NE.AND P1, PT, R78, 0x1, PT ;  /* 0x000000014e00780c */ /* 0x002fce0003f25270 */
[----:B------:R0:W1:Y:S01]  /*1bf10*/  LDC.64 R8, c[0x0][R10+0x228] ;  /* 0x00008a000a087b82 */ /* 0x0000620000000a00 */
[----:B------:R-:W-:Y:S05]  /*1bf20*/  @P3 BRA `(.L_x_6446) ;  /* 0x0000000000103947 */ /* 0x000fea0003800000 */
[----:B------:R-:W-:Y:S05]  /*1bf30*/  @!P0 BRA `(.L_x_6446) ;  /* 0x00000000000c8947 */ /* 0x000fea0003800000 */
[----:B0-----:R-:W4:Y:S04]  /*1bf40*/  LDG.E R14, desc[UR60][R12.64] ;  /* 0x0000003c0c0e7981 */ /* 0x001f28000c1e1900 */
[----:B-----5:R-:W4:Y:S02]  /*1bf50*/  LDG.E R25, desc[UR60][R12.64+0x4] ;  /* 0x0000043c0c197981 */ /* 0x020f24000c1e1900 */
[----:B----4-:R-:W-:-:S07]  /*1bf60*/  IMAD.IADD R25, R25, 0x1, -R14 ;  /* 0x0000000119197824 */ /* 0x010fce00078e0a0e */
.L_x_6446:
[----:B------:R-:W4:Y:S01]  /*1bf70*/  LDL R11, [R1+0x6c] ;  /* 0x00006c00010b7983 */ /* 0x000f220000100800 */
[----:B------:R-:W-:Y:S01]  /*1bf80*/  ISETP.NE.U32.AND P0, PT, RZ, UR4, PT ;  /* 0x00000004ff007c0c */ /* 0x000fe2000bf05070 */
[----:B0-----:R-:W0:Y:S02]  /*1bf90*/  @P1 LDC R14, c[0x0][0xbec] ;  /* 0x0002fb00ff0e1b82 */ /* 0x001e240000000800 */
[----:B------:R-:W2:Y:S04]  /*1bfa0*/  LDL.LU R12, [R1+0x7c] ;  /* 0x00007c00010c7983 */ /* 0x000ea80000300800 */
[----:B------:R-:W3:Y:S02]  /*1bfb0*/  LDL.LU R26, [R1+0x98] ;  /* 0x00009800011a7983 */ /* 0x000ee40000300800 */
[----:B------:R-:W1:Y:S02]  /*1bfc0*/  @P1 LDC R33, c[0x0][0xbf0] ;  /* 0x0002fc00ff211b82 */ /* 0x000e640000000800 */
[----:B------:R-:W2:Y:S04]  /*1bfd0*/  LDL R24, [R1+0xd0] ;  /* 0x0000d00001187983 */ /* 0x000ea80000100800 */
[----:B------:R-:W2:Y:S04]  /*1bfe0*/  LDL R84, [R1+0x9c] ;  /* 0x00009c0001547983 */ /* 0x000ea80000100800 */
[----:B------:R-:W2:Y:S01]  /*1bff0*/  LDL R79, [R1+0xa0] ;  /* 0x0000a000014f7983 */ /* 0x000ea20000100800 */
[----:B------:R-:W-:Y:S01]  /*1c000*/  ISETP.NE.AND.EX P0, PT, RZ, UR5, PT, P0 ;  /* 0x00000005ff007c0c */ /* 0x000fe2000bf05300 */
[----:B-----5:R-:W-:-:S02]  /*1c010*/  IMAD R68, R25, R78, RZ ;  /* 0x0000004e19447224 */ /* 0x020fc400078e02ff */
[----:B----4-:R-:W-:Y:S01]  /*1c020*/  IMAD.MOV.U32 R80, RZ, RZ, R11 ;  /* 0x000000ffff507224 */ /* 0x010fe200078e000b */
[----:B---3--:R-:W-:Y:S02]  /*1c030*/  SEL R27, R26, RZ, !P0 ;  /* 0x000000ff1a1b7207 */ /* 0x008fe40004000000 */
[----:B------:R-:W3:Y:S01]  /*1c040*/  LDL R26, [R1+0xcc] ;  /* 0x0000cc00011a7983 */ /* 0x000ee20000100800 */
[----:B------:R-:W4:Y:S01]  /*1c050*/  LDC.64 R10, c[0x0][R10+0x210] ;  /* 0x000084000a0a7b82 */ /* 0x000f220000000a00 */
[----:B--2---:R-:W-:-:S07]  /*1c060*/  SEL R15, R12, RZ, !P0 ;  /* 0x000000ff0c0f7207 */ /* 0x004fce0004000000 */
[----:B------:R-:W2:Y:S01]  /*1c070*/  LDC.64 R12, c[0x0][0xba8] ;  /* 0x0002ea00ff0c7b82 */ /* 0x000ea20000000a00 */
[----:B------:R-:W-:Y:S02]  /*1c080*/  IMAD R5, R5, R15, RZ ;  /* 0x0000000f05057224 */ /* 0x000fe400078e02ff */
[----:B------:R-:W-:Y:S02]  /*1c090*/  IMAD R35, R84, 0x80, R24 ;  /* 0x0000008054237824 */ /* 0x000fe400078e0218 */
[----:B------:R-:W4:Y:S01]  /*1c0a0*/  S2R R24, SR_TID.X ;  /* 0x0000000000187919 */ /* 0x000f220000002100 */
[----:B------:R-:W-:Y:S02]  /*1c0b0*/  IMAD R31, R4, R27, R5 ;  /* 0x0000001b041f7224 */ /* 0x000fe400078e0205 */
[-C--:B------:R-:W-:Y:S02]  /*1c0c0*/  IMAD R29, R7, R80.reuse, RZ ;  /* 0x00000050071d7224 */ /* 0x080fe400078e02ff */
[----:B------:R-:W-:-:S04]  /*1c0d0*/  IMAD.WIDE.U32 R6, R6, R80, RZ ;  /* 0x0000005006067225 */ /* 0x000fc800078e00ff */
[----:B------:R-:W-:Y:S01]  /*1c0e0*/  IMAD.WIDE.U32 R4, R4, R15, RZ ;  /* 0x0000000f04047225 */ /* 0x000fe200078e00ff */
[----:B------:R-:W-:Y:S02]  /*1c0f0*/  SEL R27, R79, RZ, P2 ;  /* 0x000000ff4f1b7207 */ /* 0x000fe40001000000 */
[----:B------:R-:W-:Y:S01]  /*1c100*/  IADD3 R6, P0, P3, R4, R6, R109 ;  /* 0x0000000604067210 */ /* 0x000fe20007b1e06d */
[----:B0-----:R-:W-:-:S04]  /*1c110*/  @P1 IMAD.HI.U32 R4, R35, R14, RZ ;  /* 0x0000000e23041227 */ /* 0x001fc800078e00ff */
[----:B------:R-:W-:Y:S01]  /*1c120*/  IMAD.IADD R31, R5, 0x1, R31 ;  /* 0x00000001051f7824 */ /* 0x000fe200078e021f */
[----:B------:R-:W-:Y:S01]  /*1c130*/  MOV R5, R35 ;  /* 0x0000002300057202 */ /* 0x000fe20000000f00 */
[----:B--2---:R-:W0:Y:S01]  /*1c140*/  @!P2 LDC R12, c[0x0][0xb50] ;  /* 0x0002d400ff0cab82 */ /* 0x004e220000000800 */
[----:B-1----:R-:W-:Y:S01]  /*1c150*/  @P1 SHF.R.U32.HI R5, RZ, R33, R4 ;  /* 0x00000021ff051219 */ /* 0x002fe20000011604 */
[----:B------:R-:W-:Y:S01]  /*1c160*/  IMAD.IADD R7, R7, 0x1, R29 ;  /* 0x0000000107077824 */ /* 0x000fe200078e021d */
[----:B------:R-:W-:Y:S01]  /*1c170*/  SHF.R.S32.HI R14, RZ, 0x1f, R109 ;  /* 0x0000001fff0e7819 */ /* 0x000fe2000001146d */
[-C--:B------:R-:W-:Y:S02]  /*1c180*/  IMAD R29, R9, R27.reuse, RZ ;  /* 0x0000001b091d7224 */ /* 0x080fe400078e02ff */
[----:B------:R-:W-:Y:S02]  /*1c190*/  IMAD.WIDE.U32 R8, R8, R27, RZ ;  /* 0x0000001b08087225 */ /* 0x000fe400078e00ff */
[----:B------:R-:W1:Y:S02]  /*1c1a0*/  @!P2 LDC R13, c[0x0][0xb54] ;  /* 0x0002d500ff0dab82 */ /* 0x000e640000000800 */
[----:B------:R-:W-:Y:S01]  /*1c1b0*/  IMAD.MOV R27, RZ, RZ, -R5 ;  /* 0x000000ffff1b7224 */ /* 0x000fe200078e0a05 */
[----:B------:R-:W-:Y:S01]  /*1c1c0*/  IADD3.X R7, R31, R7, R14, P0, P3 ;  /* 0x000000071f077210 */ /* 0x000fe200007e640e */
[----:B------:R-:W-:Y:S01]  /*1c1d0*/  IMAD.IADD R29, R9, 0x1, R29 ;  /* 0x00000001091d7824 */ /* 0x000fe200078e021d */
[----:B------:R-:W-:-:S02]  /*1c1e0*/  IADD3 R8, P0, P3, R5, R6, R8 ;  /* 0x0000000605087210 */ /* 0x000fc40007b1e008 */
[----:B------:R-:W-:Y:S01]  /*1c1f0*/  SHF.R.S32.HI R4, RZ, 0x1f, R5 ;  /* 0x0000001fff047819 */ /* 0x000fe20000011405 */
[----:B------:R-:W-:-:S03]  /*1c200*/  IMAD R5, R78, R27, R35 ;  /* 0x0000001b4e057224 */ /* 0x000fc600078e0223 */
[----:B------:R-:W-:Y:S01]  /*1c210*/  IADD3.X R9, R4, R7, R29, P0, P3 ;  /* 0x0000000704097210 */ /* 0x000fe200007e641d */
[-C--:B----4-:R-:W-:Y:S01]  /*1c220*/  IMAD R4, R11, R5.reuse, RZ ;  /* 0x000000050b047224 */ /* 0x090fe200078e02ff */
[----:B------:R-:W-:Y:S01]  /*1c230*/  SHF.R.S32.HI R7, RZ, 0x1f, R5 ;  /* 0x0000001fff077819 */ /* 0x000fe20000011405 */
[----:B------:R-:W-:Y:S02]  /*1c240*/  VIADD R28, R24, 0xffffff80 ;  /* 0xffffff80181c7836 */ /* 0x000fe40000000000 */
[----:B------:R-:W-:-:S04]  /*1c250*/  IMAD.WIDE.U32 R8, R10, R5, R8 ;  /* 0x000000050a087225 */ /* 0x000fc800078e0008 */
[----:B------:R-:W-:Y:S01]  /*1c260*/  IMAD R7, R10, R7, R4 ;  /* 0x000000070a077224 */ /* 0x000fe200078e0204 */
[----:B------:R-:W-:Y:S02]  /*1c270*/  SHF.R.S32.HI R24, RZ, 0x1f, R28 ;  /* 0x0000001fff187819 */ /* 0x000fe4000001141c */
[----:B0-----:R-:W-:Y:S01]  /*1c280*/  LEA R12, P0, R8, R12, 0x2 ;  /* 0x0000000c080c7211 */ /* 0x001fe200078010ff */
[----:B------:R-:W-:Y:S01]  /*1c290*/  IMAD.IADD R4, R9, 0x1, R7 ;  /* 0x0000000109047824 */ /* 0x000fe200078e0207 */
[----:B------:R-:W-:-:S04]  /*1c2a0*/  LEA.HI R24, R24, R28, RZ, 0x7 ;  /* 0x0000001c18187211 */ /* 0x000fc800078f38ff */
[----:B-1----:R-:W-:Y:S02]  /*1c2b0*/  LEA.HI.X R13, R8, R13, R4, 0x2, P0 ;  /* 0x0000000d080d7211 */ /* 0x002fe400000f1404 */
[----:B------:R-:W-:Y:S01]  /*1c2c0*/  LOP3.LUT R24, R24, 0xffffff80, RZ, 0xc0, !PT ;  /* 0xffffff8018187812 */ /* 0x000fe200078ec0ff */
[----:B------:R-:W-:Y:S04]  /*1c2d0*/  SHFL.IDX PT, R4, R12, RZ, 0x1c1f ;  /* 0x001c1fff0c047589 */ /* 0x000fe800000e0000 */
[----:B------:R-:W0:Y:S01]  /*1c2e0*/  SHFL.IDX PT, R5, R13, RZ, 0x1c1f ;  /* 0x001c1fff0d057589 */ /* 0x000e2200000e0000 */
[----:B------:R-:W-:-:S03]  /*1c2f0*/  IMAD.IADD R24, R28, 0x1, -R24 ;  /* 0x000000011c187824 */ /* 0x000fc600078e0a18 */
[----:B------:R-:W-:Y:S04]  /*1c300*/  SHFL.IDX PT, R6, R12, 0x1, 0x1c1f ;  /* 0x003c1f000c067f89 */ /* 0x000fe800000e0000 */
[----:B------:R-:W1:Y:S01]  /*1c310*/  SHFL.IDX PT, R7, R13, 0x1, 0x1c1f ;  /* 0x003c1f000d077f89 */ /* 0x000e6200000e0000 */
[----:B------:R-:W-:Y:S01]  /*1c320*/  LOP3.LUT P0, RZ, R24, 0x3, RZ, 0xc0, !PT ;  /* 0x0000000318ff7812 */ /* 0x000fe2000780c0ff */
[----:B---3--:R-:W-:-:S04]  /*1c330*/  IMAD R81, R84, 0x80, R26 ;  /* 0x0000008054517824 */ /* 0x008fc800078e021a */
[C---:B------:R-:W-:Y:S01]  /*1c340*/  VIADD R27, R81.reuse, 0x8 ;  /* 0x00000008511b7836 */ /* 0x040fe20000000000 */
[----:B------:R-:W-:-:S04]  /*1c350*/  ISETP.GE.OR P3, PT, R81, R68, P0 ;  /* 0x000000445100720c */ /* 0x000fc80000766670 */
[----:B------:R-:W-:-:S09]  /*1c360*/  ISETP.GE.OR P0, PT, R27, R68, P0 ;  /* 0x000000441b00720c */ /* 0x000fd20000706670 */
[----:B0-----:R0:W-:Y:S04]  /*1c370*/  @!P3 ST.E desc[UR60][R4.64], R88 ;  /* 0x000000580400b985 */ /* 0x0011e8000c10193c */
[----:B-1----:R0:W-:Y:S01]  /*1c380*/  @!P0 ST.E desc[UR60][R6.64], R89 ;  /* 0x0000005906008985 */ /* 0x0021e2000c10193c */
[----:B------:R-:W-:Y:S05]  /*1c390*/  @P2 BRA `(.L_x_6447) ;  /* 0x0000000800f42947 */ /* 0x000fea0003800000 */
[----:B------:R-:W2:Y:S01]  /*1c3a0*/  LDL R83, [R1+0x64] ;  /* 0x0000640001537983 */ /* 0x000ea20000100800 */
[----:B------:R-:W1:Y:S01]  /*1c3b0*/  @P1 LDC R11, c[0x0][0xbec] ;  /* 0x0002fb00ff0b1b82 */ /* 0x000e620000000800 */
[----:B------:R-:W-:Y:S01]  /*1c3c0*/  ULDC.64 UR4, c[0x0][0xaa0] ;  /* 0x0002a80000047ab9 */ /* 0x000fe20000000a00 */
[----:B------:R-:W3:Y:S06]  /*1c3d0*/  S2R R24, SR_TID.X ;  /* 0x0000000000187919 */ /* 0x000eec0000002100 */
[----:B------:R-:W4:Y:S01]  /*1c3e0*/  @P1 LDC R13, c[0x0][0xbf0] ;  /* 0x0002fc00ff0d1b82 */ /* 0x000f220000000800 */
[----:B---3--:R-:W-:-:S05]  /*1c3f0*/  VIADD R86, R24, 0xffffff80 ;  /* 0xffffff8018567836 */ /* 0x008fca0000000000 */
[----:B------:R-:W-:-:S04]  /*1c400*/  SHF.R.S32.HI R85, RZ, 0x1f, R86 ;  /* 0x0000001fff557819 */ /* 0x000fc80000011456 */
[----:B------:R-:W-:-:S04]  /*1c410*/  LEA.HI R85, R85, R86, RZ, 0x3 ;  /* 0x0000005655557211 */ /* 0x000fc800078f18ff */
[----:B------:R-:W-:Y:S02]  /*1c420*/  SHF.R.S32.HI R85, RZ, 0x3, R85 ;  /* 0x00000003ff557819 */ /* 0x000fe40000011455 */
[----:B------:R-:W-:Y:S01]  /*1c430*/  SHF.R.S32.HI R8, RZ, 0x1f, R86 ;  /* 0x0000001fff087819 */ /* 0x000fe20000011456 */
[----:B------:R-:W-:-:S03]  /*1c440*/  IMAD R14, R14, UR4, RZ ;  /* 0x000000040e0e7c24 */ /* 0x000fc6000f8e02ff */
[----:B------:R-:W-:Y:S01]  /*1c450*/  LEA.HI R8, R8, R86, RZ, 0x3 ;  /* 0x0000005608087211 */ /* 0x000fe200078f18ff */
[----:B------:R-:W-:-:S03]  /*1c460*/  IMAD R9, R109, UR5, R14 ;  /* 0x000000056d097c24 */ /* 0x000fc6000f8e020e */
[----:B------:R-:W-:-:S05]  /*1c470*/  LOP3.LUT R8, R8, 0xfffffff8, RZ, 0xc0, !PT ;  /* 0xfffffff808087812 */ /* 0x000fca00078ec0ff */
[----:B------:R-:W-:Y:S01]  /*1c480*/  IMAD.IADD R8, R86, 0x1, -R8 ;  /* 0x0000000156087824 */ /* 0x000fe200078e0a08 */
[----:B--2---:R-:W-:-:S05]  /*1c490*/  LEA R3, R85, R83, 0x6 ;  /* 0x0000005355037211 */ /* 0x004fca00078e30ff */
[----:B------:R-:W-:-:S03]  /*1c4a0*/  IMAD.WIDE R58, R3, 0x2, R58 ;  /* 0x00000002033a7825 */ /* 0x000fc600078e023a */
[C---:B------:R-:W-:Y:S02]  /*1c4b0*/  IADD3 R29, P0, R58.reuse, 0x2000, RZ ;  /* 0x000020003a1d7810 */ /* 0x040fe40007f1e0ff */
[----:B------:R-:W-:Y:S02]  /*1c4c0*/  IADD3 R25, P5, R58, 0x1000, RZ ;  /* 0x000010003a197810 */ /* 0x000fe40007fbe0ff */
[----:B------:R-:W-:Y:S02]  /*1c4d0*/  LOP3.LUT R28, R29, 0x380, RZ, 0xc0, !PT ;  /* 0x000003801d1c7812 */ /* 0x000fe400078ec0ff */
[----:B------:R-:W-:Y:S02]  /*1c4e0*/  LOP3.LUT R24, R25, 0x380, RZ, 0xc0, !PT ;  /* 0x0000038019187812 */ /* 0x000fe400078ec0ff */
[----:B------:R-:W-:Y:S02]  /*1c4f0*/  SHF.R.U64 R28, R28, 0x3, RZ ;  /* 0x000000031c1c7819 */ /* 0x000fe400000012ff */
[----:B------:R-:W-:-:S02]  /*1c500*/  SHF.R.U64 R24, R24, 0x3, RZ ;  /* 0x0000000318187819 */ /* 0x000fc400000012ff */
[----:B------:R-:W-:Y:S01]  /*1c510*/  LOP3.LUT R28, R28, R29, RZ, 0x3c, !PT ;  /* 0x0000001d1c1c7212 */ /* 0x000fe200078e3cff */
[--C-:B------:R-:W-:Y:S01]  /*1c520*/  IMAD.X R29, RZ, RZ, R59.reuse, P0 ;  /* 0x000000ffff1d7224 */ /* 0x100fe200000e063b */
[----:B------:R-:W-:Y:S02]  /*1c530*/  IADD3 R3, P0, R58, 0x7000, RZ ;  /* 0x000070003a037810 */ /* 0x000fe40007f1e0ff */
[----:B------:R-:W-:Y:S01]  /*1c540*/  LOP3.LUT R24, R24, R25, RZ, 0x3c, !PT ;  /* 0x0000001918187212 */ /* 0x000fe200078e3cff */
[----:B------:R-:W-:Y:S01]  /*1c550*/  IMAD.X R25, RZ, RZ, R59, P5 ;  /* 0x000000ffff197224 */ /* 0x000fe200028e063b */
[C---:B------:R-:W-:Y:S01]  /*1c560*/  IADD3 R33, P2, R58.reuse, 0x3000, RZ ;  /* 0x000030003a217810 */ /* 0x040fe20007f5e0ff */
[----:B------:R-:W5:Y:S01]  /*1c570*/  LD.E.128 R28, desc[UR60][R28.64] ;  /* 0x0000003c1c1c7980 */ /* 0x000f62000c101d00 */
[C---:B------:R-:W-:Y:S02]  /*1c580*/  IADD3 R37, P3, R58.reuse, 0x4000, RZ ;  /* 0x000040003a257810 */ /* 0x040fe40007f7e0ff */
[----:B------:R-:W-:-:S02]  /*1c590*/  IADD3 R41, P4, R58, 0x5000, RZ ;  /* 0x000050003a297810 */ /* 0x000fc40007f9e0ff */
[C---:B0-----:R-:W-:Y:S01]  /*1c5a0*/  LOP3.LUT R5, R58.reuse, 0x380, RZ, 0xc0, !PT ;  /* 0x000003803a057812 */ /* 0x041fe200078ec0ff */
[----:B------:R-:W-:Y:S01]  /*1c5b0*/  IMAD.X R49, RZ, RZ, R59, P0 ;  /* 0x000000ffff317224 */ /* 0x000fe200000e063b */
[----:B------:R-:W-:Y:S01]  /*1c5c0*/  IADD3 R45, P5, R58, 0x6000, RZ ;  /* 0x000060003a2d7810 */ /* 0x000fe20007fbe0ff */
[----:B------:R-:W5:Y:S01]  /*1c5d0*/  LD.E.128 R24, desc[UR60][R24.64] ;  /* 0x0000003c18187980 */ /* 0x000f62000c101d00 */
[----:B------:R-:W-:Y:S02]  /*1c5e0*/  LOP3.LUT R0, R3, 0x380, RZ, 0xc0, !PT ;  /* 0x0000038003007812 */ /* 0x000fe400078ec0ff */
[----:B------:R-:W-:Y:S02]  /*1c5f0*/  LOP3.LUT R32, R33, 0x380, RZ, 0xc0, !PT ;  /* 0x0000038021207812 */ /* 0x000fe400078ec0ff */
[----:B------:R-:W-:Y:S02]  /*1c600*/  LOP3.LUT R36, R37, 0x380, RZ, 0xc0, !PT ;  /* 0x0000038025247812 */ /* 0x000fe400078ec0ff */
[----:B------:R-:W-:-:S02]  /*1c610*/  LOP3.LUT R40, R41, 0x380, RZ, 0xc0, !PT ;  /* 0x0000038029287812 */ /* 0x000fc400078ec0ff */
[----:B------:R-:W-:Y:S02]  /*1c620*/  LOP3.LUT R44, R45, 0x380, RZ, 0xc0, !PT ;  /* 0x000003802d2c7812 */ /* 0x000fe400078ec0ff */
[----:B------:R-:W-:Y:S02]  /*1c630*/  SHF.R.U64 R0, R0, 0x3, RZ ;  /* 0x0000000300007819 */ /* 0x000fe400000012ff */
[----:B------:R-:W-:Y:S02]  /*1c640*/  SHF.R.U64 R32, R32, 0x3, RZ ;  /* 0x0000000320207819 */ /* 0x000fe400000012ff */
[----:B------:R-:W-:Y:S02]  /*1c650*/  SHF.R.U64 R36, R36, 0x3, RZ ;  /* 0x0000000324247819 */ /* 0x000fe400000012ff */
[----:B------:R-:W-:Y:S02]  /*1c660*/  SHF.R.U64 R40, R40, 0x3, RZ ;  /* 0x0000000328287819 */ /* 0x000fe400000012ff */
[----:B------:R-:W-:-:S02]  /*1c670*/  SHF.R.U64 R44, R44, 0x3, RZ ;  /* 0x000000032c2c7819 */ /* 0x000fc400000012ff */
[----:B------:R-:W-:Y:S01]  /*1c680*/  LOP3.LUT R48, R0, R3, RZ, 0x3c, !PT ;  /* 0x0000000300307212 */ /* 0x000fe200078e3cff */
        /* <DEDUP_REMOVED lines=12> */
[----:B------:R-:W-:Y:S01]  /*1c750*/  IMAD R0, R8, 0x20, R85 ;  /* 0x0000002008007824 */ /* 0x000fe200078e0255 */
[----:B------:R-:W-:Y:S01]  /*1c760*/  IADD3 R3, R3, R9, RZ ;  /* 0x0000000903037210 */ /* 0x000fe20007ffe0ff */
[----:B------:R-:W5:Y:S01]  /*1c770*/  LD.E.128 R32, desc[UR60][R32.64] ;  /* 0x0000003c20207980 */ /* 0x000f62000c101d00 */
[----:B------:R-:W-:-:S03]  /*1c780*/  SHF.R.S32.HI R8, RZ, 0x1f, R15 ;  /* 0x0000001fff087819 */ /* 0x000fc6000001140f */
[----:B------:R0:W5:Y:S01]  /*1c790*/  LD.E.128 R4, desc[UR60][R58.64] ;  /* 0x0000003c3a047980 */ /* 0x000162000c101d00 */
[----:B------:R-:W-:-:S03]  /*1c7a0*/  IMAD.WIDE.U32 R2, R80, UR4, R2 ;  /* 0x0000000450027c25 */ /* 0x000fc6000f8e0002 */
[----:B------:R-:W5:Y:S01]  /*1c7b0*/  LD.E.128 R36, desc[UR60][R36.64] ;  /* 0x0000003c24247980 */ /* 0x000f62000c101d00 */
[----:B------:R-:W-:-:S03]  /*1c7c0*/  IMAD R10, R84, 0x80, R0 ;  /* 0x00000080540a7824 */ /* 0x000fc600078e0200 */
        /* <DEDUP_REMOVED lines=8> */
[----:B--2---:R-:W2:Y:S01]  /*1c850*/  FENCE.VIEW.ASYNC.S ;  /* 0x00000000000073c6 */ /* 0x004ea20000000000 */
[----:B------:R-:W-:Y:S01]  /*1c860*/  IMAD R3, R80, UR5, R3 ;  /* 0x0000000550037c24 */ /* 0x000fe2000f8e0203 */
[----:B------:R-:W-:Y:S01]  /*1c870*/  ULDC.64 UR4, c[0x0][0xaf0] ;  /* 0x0002bc0000047ab9 */ /* 0x000fe20000000a00 */
[----:B-1----:R-:W-:-:S04]  /*1c880*/  @P1 IMAD.HI.U32 R0, R10, R11, RZ ;  /* 0x0000000b0a001227 */ /* 0x002fc800078e00ff */
[----:B------:R-:W-:Y:S02]  /*1c890*/  IMAD R8, R8, UR4, RZ ;  /* 0x0000000408087c24 */ /* 0x000fe4000f8e02ff */
[----:B------:R-:W-:Y:S01]  /*1c8a0*/  IMAD.MOV.U32 R9, RZ, RZ, R10 ;  /* 0x000000ffff097224 */ /* 0x000fe200078e000a */
[----:B----4-:R-:W-:Y:S01]  /*1c8b0*/  @P1 SHF.R.U32.HI R9, RZ, R13, R0 ;  /* 0x0000000dff091219 */ /* 0x010fe20000011600 */
[C---:B------:R-:W-:Y:S02]  /*1c8c0*/  IMAD R11, R15.reuse, UR5, R8 ;  /* 0x000000050f0b7c24 */ /* 0x040fe4000f8e0208 */
[----:B------:R-:W-:Y:S01]  /*1c8d0*/  IMAD.WIDE.U32 R2, R15, UR4, R2 ;  /* 0x000000040f027c25 */ /* 0x000fe2000f8e0002 */
[----:B------:R-:W-:Y:S01]  /*1c8e0*/  SHF.R.S32.HI R8, RZ, 0x1f, R9 ;  /* 0x0000001fff087819 */ /* 0x000fe20000011409 */
[----:B------:R-:W-:Y:S02]  /*1c8f0*/  ULDC.64 UR4, c[0x0][0xae0] ;  /* 0x0002b80000047ab9 */ /* 0x000fe40000000a00 */
[----:B------:R-:W-:-:S02]  /*1c900*/  IMAD.IADD R3, R3, 0x1, R11 ;  /* 0x0000000103037824 */ /* 0x000fc400078e020b */
[----:B------:R-:W-:Y:S02]  /*1c910*/  VIADD R0, R16, 0x2e820 ;  /* 0x0002e82010007836 */ /* 0x000fe40000000000 */
[----:B------:R-:W-:Y:S02]  /*1c920*/  IMAD.MOV R11, RZ, RZ, -R9 ;  /* 0x000000ffff0b7224 */ /* 0x000fe400078e0a09 */
[----:B------:R-:W-:Y:S01]  /*1c930*/  IMAD R8, R8, UR4, RZ ;  /* 0x0000000408087c24 */ /* 0x000fe2000f8e02ff */
[----:B------:R-:W-:Y:S01]  /*1c940*/  PRMT R0, RZ, 0x654, R0 ;  /* 0x00000654ff007816 */ /* 0x000fe20000000000 */
[----:B------:R-:W-:Y:S02]  /*1c950*/  IMAD R11, R78, R11, R10 ;  /* 0x0000000b4e0b7224 */ /* 0x000fe400078e020a */
[C---:B------:R-:W-:Y:S01]  /*1c960*/  IMAD R13, R9.reuse, UR5, R8 ;  /* 0x00000005090d7c24 */ /* 0x040fe2000f8e0208 */
[----:B--2---:R1:W-:Y:S01]  /*1c970*/  SYNCS.ARRIVE.TRANS64.RED.A1T0 RZ, [R0+URZ], RZ ;  /* 0x000000ff00ff79a7 */ /* 0x0043e2000810043f */
[----:B------:R-:W-:Y:S01]  /*1c980*/  IMAD.WIDE.U32 R2, R9, UR4, R2 ;  /* 0x0000000409027c25 */ /* 0x000fe2000f8e0002 */
[----:B------:R-:W-:Y:S01]  /*1c990*/  ULDC.64 UR4, c[0x0][0xad8] ;  /* 0x0002b60000047ab9 */ /* 0x000fe20000000a00 */
[----:B-1----:R-:W-:-:S02]  /*1c9a0*/  SHF.R.S32.HI R0, RZ, 0x1f, R11 ;  /* 0x0000001fff007819 */ /* 0x002fc4000001140b */
[----:B------:R-:W-:-:S03]  /*1c9b0*/  IMAD.IADD R3, R3, 0x1, R13 ;  /* 0x0000000103037824 */ /* 0x000fc600078e020d */
        /* <DEDUP_REMOVED lines=11> */
.L_x_6691:
[----:B------:R-:W-:Y:S01]  /*1ca70*/  LEA R21, R84, R85, 0x7 ;  /* 0x0000005554157211 */ /* 0x000fe200078e38ff */
[----:B------:R-:W-:Y:S03]  /*1ca80*/  BSSY B1, `(.L_x_6449) ;  /* 0x000000f000017945 */ /* 0x000fe60003800000 */
[----:B------:R-:W-:-:S13]  /*1ca90*/  ISETP.GE.AND P0, PT, R21, R68, PT ;  /* 0x000000441500720c */ /* 0x000fda0003f06270 */
[----:B------:R-:W-:Y:S05]  /*1caa0*/  @P0 BRA `(.L_x_6450) ;  /* 0x0000000000300947 */ /* 0x000fea0003800000 */
[----:B------:R-:W3:Y:S01]  /*1cab0*/  LDL R10, [R1+0x88] ;  /* 0x00008800010a7983 */ /* 0x000ee20000100800 */
[----:B------:R-:W-:-:S03]  /*1cac0*/  ULDC UR4, c[0x0][0xac8] ;  /* 0x0002b20000047ab9 */ /* 0x000fc60000000800 */
[----:B------:R-:W1:Y:S04]  /*1cad0*/  LDL R12, [R1+0xdc] ;  /* 0x0000dc00010c7983 */ /* 0x000e680000100800 */
[----:B------:R-:W4:Y:S01]  /*1cae0*/  LDL R11, [R1+0xd8] ;  /* 0x0000d800010b7983 */ /* 0x000f220000100800 */
[----:B------:R-:W-:-:S13]  /*1caf0*/  ISETP.GE.AND P0, PT, R83, UR4, PT ;  /* 0x0000000453007c0c */ /* 0x000fda000bf06270 */
[C---:B--2---:R-:W-:Y:S02]  /*1cb00*/  @!P0 LEA R8, P2, R83.reuse, R14, 0x1 ;  /* 0x0000000e53088211 */ /* 0x044fe400078408ff */
[----:B---3--:R-:W-:Y:S02]  /*1cb10*/  ISETP.GE.AND P1, PT, R10, UR4, PT ;  /* 0x000000040a007c0c */ /* 0x008fe4000bf26270 */
[----:B-1----:R-:W-:-:S11]  /*1cb20*/  @!P0 LEA.HI.X R9, R83, R0, R12, 0x1, P2 ;  /* 0x0000000053098211 */ /* 0x002fd600010f0c0c */
[----:B------:R-:W-:-:S04]  /*1cb30*/  @!P1 LEA R14, P3, R10, R14, 0x1 ;  /* 0x0000000e0a0e9211 */ /* 0x000fc800078608ff */
[----:B----4-:R-:W-:Y:S01]  /*1cb40*/  @!P1 LEA.HI.X R15, R10, R0, R11, 0x1, P3 ;  /* 0x000000000a0f9211 */ /* 0x010fe200018f0c0b */
[----:B-----5:R3:W-:Y:S04]  /*1cb50*/  @!P0 ST.E.128 desc[UR60][R8.64], R4 ;  /* 0x0000000408008985 */ /* 0x0207e8000c101d3c */
[----:B------:R3:W-:Y:S04]  /*1cb60*/  @!P1 ST.E.128 desc[UR60][R14.64], R36 ;  /* 0x000000240e009985 */ /* 0x0007e8000c101d3c */
.L_x_6450:
[----:B------:R-:W-:Y:S05]  /*1cb70*/  BSYNC B1 ;  /* 0x0000000000017941 */ /* 0x000fea0003800000 */
.L_x_6449:
[----:B------:R-:W-:-:S03]  /*1cb80*/  UMOV UR4, 0xffffffff ;  /* 0xffffffff00047882 */ /* 0x000fc60000000000 */
[----:B------:R-:W-:Y:S05]  /*1cb90*/  BRA.DIV UR4, `(.L_x_6451) ;  /* 0x000000be04a47947 */ /* 0x000fea000b800000 */
[----:B-1----:R1:W4:Y:S04]  /*1cba0*/  SHFL.IDX PT, R0, R3, 0x1, 0x181f ;  /* 0x00381f0003007f89 */ /* 0x00232800000e0000 */
[----:B--23--:R1:W2:Y:S02]  /*1cbb0*/  SHFL.IDX PT, R14, R2, 0x1, 0x181f ;  /* 0x00381f00020e7f89 */ /* 0x00c2a400000e0000 */
.L_x_6695:
[----:B-----5:R-:W-:Y:S01]  /*1cbc0*/  VIADD R5, R21, 0x20 ;  /* 0x0000002015057836 */ /* 0x020fe20000000000 */
[----:B------:R-:W-:Y:S04]  /*1cbd0*/  BSSY B1, `(.L_x_6452) ;  /* 0x000000f000017945 */ /* 0x000fe80003800000 */
[----:B------:R-:W-:-:S13]  /*1cbe0*/  ISETP.GE.AND P0, PT, R5, R68, PT ;  /* 0x000000440500720c */ /* 0x000fda0003f06270 */
[----:B------:R-:W-:Y:S05]  /*1cbf0*/  @P0 BRA `(.L_x_6453) ;  /* 0x0000000000300947 */ /* 0x000fea0003800000 */
[----:B------:R-:W3:Y:S01]  /*1cc00*/  LDL R6, [R1+0x88] ;  /* 0x0000880001067983 */ /* 0x000ee20000100800 */
[----:B------:R-:W-:-:S03]  /*1cc10*/  ULDC UR4, c[0x0][0xac8] ;  /* 0x0002b20000047ab9 */ /* 0x000fc60000000800 */
[----:B------:R-:W4:Y:S04]  /*1cc20*/  LDL R8, [R1+0xdc] ;  /* 0x0000dc0001087983 */ /* 0x000f280000100800 */
[----:B------:R-:W5:Y:S01]  /*1cc30*/  LDL R7, [R1+0xd8] ;  /* 0x0000d80001077983 */ /* 0x000f620000100800 */
[----:B------:R-:W-:-:S13]  /*1cc40*/  ISETP.GE.AND P2, PT, R83, UR4, PT ;  /* 0x0000000453007c0c */ /* 0x000fda000bf46270 */
[C---:B--2---:R-:W-:Y:S02]  /*1cc50*/  @!P2 LEA R4, P0, R83.reuse, R14, 0x1 ;  /* 0x0000000e5304a211 */ /* 0x044fe400078008ff */
[----:B---3--:R-:W-:Y:S02]  /*1cc60*/  ISETP.GE.AND P3, PT, R6, UR4, PT ;  /* 0x0000000406007c0c */ /* 0x008fe4000bf66270 */
[----:B----4-:R-:W-:-:S11]  /*1cc70*/  @!P2 LEA.HI.X R5, R83, R0, R8, 0x1, P0 ;  /* 0x000000005305a211 */ /* 0x010fd600000f0c08 */
[----:B------:R-:W-:-:S04]  /*1cc80*/  @!P3 LEA R14, P1, R6, R14, 0x1 ;  /* 0x0000000e060eb211 */ /* 0x000fc800078208ff */
[----:B-----5:R-:W-:Y:S01]  /*1cc90*/  @!P3 LEA.HI.X R15, R6, R0, R7, 0x1, P1 ;  /* 0x00000000060fb211 */ /* 0x020fe200008f0c07 */
[----:B------:R3:W-:Y:S04]  /*1cca0*/  @!P2 ST.E.128 desc[UR60][R4.64], R24 ;  /* 0x000000180400a985 */ /* 0x0007e8000c101d3c */
[----:B------:R3:W-:Y:S04]  /*1ccb0*/  @!P3 ST.E.128 desc[UR60][R14.64], R40 ;  /* 0x000000280e00b985 */ /* 0x0007e8000c101d3c */
.L_x_6453:
[----:B------:R-:W-:Y:S05]  /*1ccc0*/  BSYNC B1 ;  /* 0x0000000000017941 */ /* 0x000fea0003800000 */
.L_x_6452:
[----:B------:R-:W-:-:S03]  /*1ccd0*/  UMOV UR4, 0xffffffff ;  /* 0xffffffff00047882 */ /* 0x000fc60000000000 */
[----:B------:R-:W-:Y:S05]  /*1cce0*/  BRA.DIV UR4, `(.L_x_6454) ;  /* 0x000000be04987947 */ /* 0x000fea000b800000 */
[----:B----4-:R4:W0:Y:S04]  /*1ccf0*/  SHFL.IDX PT, R0, R3, 0x2, 0x181f ;  /* 0x00581f0003007f89 */ /* 0x01082800000e0000 */
[----:B--23--:R4:W2:Y:S02]  /*1cd00*/  SHFL.IDX PT, R14, R2, 0x2, 0x181f ;  /* 0x00581f00020e7f89 */ /* 0x00c8a400000e0000 */
.L_x_6699:
[----:B------:R-:W-:Y:S01]  /*1cd10*/  VIADD R5, R21, 0x40 ;  /* 0x0000004015057836 */ /* 0x000fe20000000000 */
[----:B------:R-:W-:Y:S04]  /*1cd20*/  BSSY B1, `(.L_x_6455) ;  /* 0x000000f000017945 */ /* 0x000fe80003800000 */
[----:B------:R-:W-:-:S13]  /*1cd30*/  ISETP.GE.AND P0, PT, R5, R68, PT ;  /* 0x000000440500720c */ /* 0x000fda0003f06270 */
[----:B------:R-:W-:Y:S05]  /*1cd40*/  @P0 BRA `(.L_x_6456) ;  /* 0x0000000000300947 */ /* 0x000fea0003800000 */
[----:B------:R-:W3:Y:S01]  /*1cd50*/  LDL R6, [R1+0x88] ;  /* 0x0000880001067983 */ /* 0x000ee20000100800 */
[----:B------:R-:W-:-:S03]  /*1cd60*/  ULDC UR4, c[0x0][0xac8] ;  /* 0x0002b20000047ab9 */ /* 0x000fc60000000800 */
[----:B------:R-:W0:Y:S04]  /*1cd70*/  LDL R8, [R1+0xdc] ;  /* 0x0000dc0001087983 */ /* 0x000e280000100800 */
[----:B------:R-:W5:Y:S01]  /*1cd80*/  LDL R7, [R1+0xd8] ;  /* 0x0000d80001077983 */ /* 0x000f620000100800 */
[----:B------:R-:W-:-:S13]  /*1cd90*/  ISETP.GE.AND P2, PT, R83, UR4, PT ;  /* 0x0000000453007c0c */ /* 0x000fda000bf46270 */
[C---:B--2---:R-:W-:Y:S02]  /*1cda0*/  @!P2 LEA R4, P0, R83.reuse, R14, 0x1 ;  /* 0x0000000e5304a211 */ /* 0x044fe400078008ff */
[----:B---3--:R-:W-:Y:S02]  /*1cdb0*/  ISETP.GE.AND P3, PT, R6, UR4, PT ;  /* 0x0000000406007c0c */ /* 0x008fe4000bf66270 */
[----:B0-----:R-:W-:-:S11]  /*1cdc0*/  @!P2 LEA.HI.X R5, R83, R0, R8, 0x1, P0 ;  /* 0x000000005305a211 */ /* 0x001fd600000f0c08 */
[----:B------:R-:W-:-:S04]  /*1cdd0*/  @!P3 LEA R14, P1, R6, R14, 0x1 ;  /* 0x0000000e060eb211 */ /* 0x000fc800078208ff */
[----:B-----5:R-:W-:Y:S01]  /*1cde0*/  @!P3 LEA.HI.X R15, R6, R0, R7, 0x1, P1 ;  /* 0x00000000060fb211 */ /* 0x020fe200008f0c07 */
[----:B------:R3:W-:Y:S04]  /*1cdf0*/  @!P2 ST.E.128 desc[UR60][R4.64], R28 ;  /* 0x0000001c0400a985 */ /* 0x0007e8000c101d3c */
[----:B------:R3:W-:Y:S04]  /*1ce00*/  @!P3 ST.E.128 desc[UR60][R14.64], R44 ;  /* 0x0000002c0e00b985 */ /* 0x0007e8000c101d3c */
.L_x_6456:
[----:B------:R-:W-:Y:S05]  /*1ce10*/  BSYNC B1 ;  /* 0x0000000000017941 */ /* 0x000fea0003800000 */
.L_x_6455:
[----:B------:R-:W-:-:S03]  /*1ce20*/  UMOV UR4, 0xffffffff ;  /* 0xffffffff00047882 */ /* 0x000fc60000000000 */
[----:B------:R-:W-:Y:S05]  /*1ce30*/  BRA.DIV UR4, `(.L_x_6457) ;  /* 0x000000be048c7947 */ /* 0x000fea000b800000 */
[----:B0-----:R0:W0:Y:S04]  /*1ce40*/  SHFL.IDX PT, R0, R3, 0x3, 0x181f ;  /* 0x00781f0003007f89 */ /* 0x00102800000e0000 */
[----:B--23--:R2:W3:Y:S02]  /*1ce50*/  SHFL.IDX PT, R14, R2, 0x3, 0x181f ;  /* 0x00781f00020e7f89 */ /* 0x00c4e400000e0000 */
.L_x_6703:
[----:B01--4-:R-:W-:-:S05]  /*1ce60*/  VIADD R3, R21, 0x60 ;  /* 0x0000006015037836 */ /* 0x013fca0000000000 */
[----:B------:R-:W-:-:S13]  /*1ce70*/  ISETP.GE.AND P0, PT, R3, R68, PT ;  /* 0x000000440300720c */ /* 0x000fda0003f06270 */
[----:B------:R-:W-:Y:S05]  /*1ce80*/  @P0 BRA `(.L_x_6458) ;  /* 0x0000001c00880947 */ /* 0x000fea0003800000 */
[----:B------:R-:W4:Y:S01]  /*1ce90*/  LDL R5, [R1+0xdc] ;  /* 0x0000dc0001057983 */ /* 0x000f220000100800 */
[----:B------:R-:W-:-:S03]  /*1cea0*/  ULDC UR4, c[0x0][0xac8] ;  /* 0x0002b20000047ab9 */ /* 0x000fc60000000800 */
[----:B------:R-:W5:Y:S01]  /*1ceb0*/  LDL R4, [R1+0x88] ;  /* 0x0000880001047983 */ /* 0x000f620000100800 */
[----:B------:R-:W-:-:S13]  /*1cec0*/  ISETP.GE.AND P1, PT, R83, UR4, PT ;  /* 0x0000000453007c0c */ /* 0x000fda000bf26270 */
[----:B--23--:R-:W-:-:S04]  /*1ced0*/  @!P1 LEA R2, P0, R83, R14, 0x1 ;  /* 0x0000000e53029211 */ /* 0x00cfc800078008ff */
[----:B----4-:R-:W-:Y:S02]  /*1cee0*/  @!P1 LEA.HI.X R3, R83, R0, R5, 0x1, P0 ;  /* 0x0000000053039211 */ /* 0x010fe400000f0c05 */
[----:B-----5:R-:W-:-:S03]  /*1cef0*/  ISETP.GE.AND P0, PT, R4, UR4, PT ;  /* 0x0000000404007c0c */ /* 0x020fc6000bf06270 */
[----:B------:R0:W-:Y:S10]  /*1cf00*/  @!P1 ST.E.128 desc[UR60][R2.64], R32 ;  /* 0x0000002002009985 */ /* 0x0001f4000c101d3c */
[----:B------:R-:W-:Y:S05]  /*1cf10*/  @P0 BRA `(.L_x_6458) ;  /* 0x0000001c00640947 */ /* 0x000fea0003800000 */
[----:B------:R-:W2:Y:S01]  /*1cf20*/  LDL R5, [R1+0xd8] ;  /* 0x0000d80001057983 */ /* 0x000ea20000100800 */
[----:B------:R-:W-:-:S04]  /*1cf30*/  LEA R14, P0, R4, R14, 0x1 ;  /* 0x0000000e040e7211 */ /* 0x000fc800078008ff */
[----:B--2---:R-:W-:-:S05]  /*1cf40*/  LEA.HI.X R15, R4, R0, R5, 0x1, P0 ;  /* 0x00000000040f7211 */ /* 0x004fca00000f0c05 */
[----:B------:R1:W-:Y:S01]  /*1cf50*/  ST.E.128 desc[UR60][R14.64], R48 ;  /* 0x000000300e007985 */ /* 0x0003e2000c101d3c */
[----:B------:R-:W-:Y:S05]  /*1cf60*/  BRA `(.L_x_6458) ;  /* 0x0000001c00507947 */ /* 0x000fea0003800000 */
.L_x_6447:
[----:B------:R-:W2:Y:S01]  /*1cf70*/  LDL R94, [R1+0x80] ;  /* 0x00008000015e7983 */ /* 0x000ea20000100800 */
[----:B------:R-:W1:Y:S01]  /*1cf80*/  @P1 LDC R8, c[0x0][0xbec] ;  /* 0x0002fb00ff081b82 */ /* 0x000e620000000800 */
[----:B------:R-:W-:Y:S01]  /*1cf90*/  ULDC.64 UR4, c[0x0][0xb08] ;  /* 0x0002c20000047ab9 */ /* 0x000fe20000000a00 */
[----:B0-----:R-:W-:Y:S01]  /*1cfa0*/  SHF.R.S32.HI R6, RZ, 0x1f, R15 ;  /* 0x0000001fff067819 */ /* 0x001fe2000001140f */
[----:B------:R-:W-:Y:S01]  /*1cfb0*/  IMAD R14, R14, UR4, RZ ;  /* 0x000000040e0e7c24 */ /* 0x000fe2000f8e02ff */
[----:B------:R-:W-:Y:S01]  /*1cfc0*/  ULDC.64 UR6, c[0x0][0xb30] ;  /* 0x0002cc0000067ab9 */ /* 0x000fe20000000a00 */
[----:B------:R-:W-:-:S03]  /*1cfd0*/  IMAD.WIDE.U32 R4, R109, UR4, RZ ;  /* 0x000000046d047c25 */ /* 0x000fc6000f8e00ff */
[----:B------:R-:W0:Y:S01]  /*1cfe0*/  @P1 LDC R11, c[0x0][0xbf0] ;  /* 0x0002fc00ff0b1b82 */ /* 0x000e220000000800 */
[----:B------:R-:W-:Y:S01]  /*1cff0*/  IMAD R109, R109, UR5, R14 ;  /* 0x000000056d6d7c24 */ /* 0x000fe2000f8e020e */
[----:B------:R-:W-:-:S03]  /*1d000*/  ULDC.64 UR4, c[0x0][0xb38] ;  /* 0x0002ce0000047ab9 */ /* 0x000fc60000000a00 */
[----:B------:R-:W-:Y:S02]  /*1d010*/  IMAD.IADD R5, R5, 0x1, R109 ;  /* 0x0000000105057824 */ /* 0x000fe400078e026d */
[----:B------:R-:W-:-:S04]  /*1d020*/  IMAD.WIDE.U32 R4, R80, UR4, R4 ;  /* 0x0000000450047c25 */ /* 0x000fc8000f8e0004 */
[----:B------:R-:W-:Y:S01]  /*1d030*/  IMAD R5, R80, UR5, R5 ;  /* 0x0000000550057c24 */ /* 0x000fe2000f8e0205 */
[----:B------:R-:W-:Y:S01]  /*1d040*/  ULDC.64 UR4, c[0x0][0xb40] ;  /* 0x0002d00000047ab9 */ /* 0x000fe20000000a00 */
[----:B-1----:R-:W-:-:S04]  /*1d050*/  @P1 IMAD.HI.U32 R8, R35, R8, RZ ;  /* 0x0000000823081227 */ /* 0x002fc800078e00ff */
[----:B------:R-:W-:Y:S02]  /*1d060*/  IMAD R6, R6, UR4, RZ ;  /* 0x0000000406067c24 */ /* 0x000fe4000f8e02ff */
[----:B------:R-:W-:Y:S02]  /*1d070*/  IMAD.MOV.U32 R7, RZ, RZ, R35 ;  /* 0x000000ffff077224 */ /* 0x000fe400078e0023 */
[C---:B------:R-:W-:Y:S01]  /*1d080*/  IMAD R9, R15.reuse, UR5, R6 ;  /* 0x000000050f097c24 */ /* 0x040fe2000f8e0206 */
[----:B0-----:R-:W-:Y:S01]  /*1d090*/  @P1 SHF.R.U32.HI R7, RZ, R11, R8 ;  /* 0x0000000bff071219 */ /* 0x001fe20000011608 */
[----:B------:R-:W-:Y:S01]  /*1d0a0*/  IMAD.WIDE.U32 R4, R15, UR4, R4 ;  /* 0x000000040f047c25 */ /* 0x000fe2000f8e0004 */
[----:B------:R-:W-:Y:S02]  /*1d0b0*/  ULDC.64 UR4, c[0x0][0xb48] ;  /* 0x0002d20000047ab9 */ /* 0x000fe40000000a00 */
[----:B------:R-:W-:Y:S01]  /*1d0c0*/  SHF.R.S32.HI R6, RZ, 0x1f, R7 ;  /* 0x0000001fff067819 */ /* 0x000fe20000011407 */
[----:B------:R-:W-:-:S02]  /*1d0d0*/  IMAD.IADD R5, R5, 0x1, R9 ;  /* 0x0000000105057824 */ /* 0x000fc400078e0209 */
        /* <DEDUP_REMOVED lines=11> */
[C---:B------:R-:W-:Y:S01]  /*1d190*/  IMAD R11, R9.reuse, UR5, R6 ;  /* 0x00000005090b7c24 */ /* 0x040fe2000f8e0206 */
[----:B------:R-:W-:Y:S01]  /*1d1a0*/  IADD3 R8, R16, 0x2e820, RZ ;  /* 0x0002e82010087810 */ /* 0x000fe20007ffe0ff */
[----:B------:R-:W-:Y:S01]  /*1d1b0*/  IMAD.WIDE.U32 R6, R9, UR4, R4 ;  /* 0x0000000409067c25 */ /* 0x000fe2000f8e0004 */
[----:B------:R-:W-:Y:S02]  /*1d1c0*/  ULDC.64 UR4, c[0x0][0xb00] ;  /* 0x0002c00000047ab9 */ /* 0x000fe40000000a00 */
[----:B------:R-:W-:Y:S01]  /*1d1d0*/  PRMT R8, RZ, 0x654, R8 ;  /* 0x00000654ff087816 */ /* 0x000fe20000000008 */
[----:B------:R-:W-:Y:S01]  /*1d1e0*/  IMAD.IADD R5, R7, 0x1, R11 ;  /* 0x0000000107057824 */ /* 0x000fe200078e020b */
[C---:B------:R-:W-:Y:S01]  /*1d1f0*/  LEA R4, P0, R6.reuse, UR4, 0x2 ;  /* 0x0000000406047c11 */ /* 0x040fe2000f8010ff */
[----:B------:R-:W-:Y:S01]  /*1d200*/  UMOV UR4, 0xffffffff ;  /* 0xffffffff00047882 */ /* 0x000fe20000000000 */
[----:B------:R0:W-:Y:S02]  /*1d210*/  SYNCS.ARRIVE.TRANS64.RED.A1T0 RZ, [R8+URZ], RZ ;  /* 0x000000ff08ff79a7 */ /* 0x0001e4000810043f */
[----:B------:R-:W-:Y:S01]  /*1d220*/  LEA.HI.X R6, R6, UR5, R5, 0x2, P0 ;  /* 0x0000000506067c11 */ /* 0x000fe200080f1405 */
[C---:B--2---:R-:W-:Y:S01]  /*1d230*/  VIADD R80, R94.reuse, 0x8 ;  /* 0x000000085e507836 */ /* 0x044fe20000000000 */
[C---:B------:R-:W-:Y:S01]  /*1d240*/  IADD3 R33, R94.reuse, 0x40, RZ ;  /* 0x000000405e217810 */ /* 0x040fe20007ffe0ff */
[----:B------:R-:W-:-:S02]  /*1d250*/  VIADD R85, R94, 0x10 ;  /* 0x000000105e557836 */ /* 0x000fc40000000000 */
[C---:B------:R-:W-:Y:S02]  /*1d260*/  VIADD R88, R94.reuse, 0x18 ;  /* 0x000000185e587836 */ /* 0x040fe40000000000 */
[C---:B------:R-:W-:Y:S02]  /*1d270*/  VIADD R92, R94.reuse, 0x20 ;  /* 0x000000205e5c7836 */ /* 0x040fe40000000000 */
[C---:B------:R-:W-:Y:S02]  /*1d280*/  VIADD R78, R94.reuse, 0x28 ;  /* 0x000000285e4e7836 */ /* 0x040fe40000000000 */
[C---:B------:R-:W-:Y:S02]  /*1d290*/  VIADD R59, R94.reuse, 0x30 ;  /* 0x000000305e3b7836 */ /* 0x040fe40000000000 */
[C---:B------:R-:W-:Y:S02]  /*1d2a0*/  VIADD R35, R94.reuse, 0x38 ;  /* 0x000000385e237836 */ /* 0x040fe40000000000 */
[----:B------:R-:W-:-:S02]  /*1d2b0*/  VIADD R31, R94, 0x48 ;  /* 0x000000485e1f7836 */ /* 0x000fc40000000000 */
[C---:B------:R-:W-:Y:S02]  /*1d2c0*/  VIADD R29, R94.reuse, 0x50 ;  /* 0x000000505e1d7836 */ /* 0x040fe40000000000 */
[----:B------:R-:W-:Y:S01]  /*1d2d0*/  VIADD R7, R94, 0x58 ;  /* 0x000000585e077836 */ /* 0x000fe20000000000 */
        /* <DEDUP_REMOVED lines=10> */
[----:B------:R-:W-:Y:S01]  /*1d380*/  SHF.R.S32.HI R26, RZ, 0x1f, R7 ;  /* 0x0000001fff1a7819 */ /* 0x000fe20000011407 */
[----:B0-----:R-:W-:Y:S06]  /*1d390*/  BRA.DIV UR4, `(.L_x_6459) ;  /* 0x000000ba047c7947 */ /* 0x001fec000b800000 */
[----:B------:R0:W1:Y:S04]  /*1d3a0*/  SHFL.IDX PT, R5, R6, RZ, 0x1c1f ;  /* 0x001c1fff06057589 */ /* 0x00006800000e0000 */
[----:B------:R0:W2:Y:S02]  /*1d3b0*/  SHFL.IDX PT, R14, R4, RZ, 0x1c1f ;  /* 0x001c1fff040e7589 */ /* 0x0000a400000e0000 */
.L_x_6706:
        /* <DEDUP_REMOVED lines=11> */
[----:B------:R-:W5:Y:S01]  /*1d470*/  LDL R98, [R1+0xb8] ;  /* 0x0000b80001627983 */ /* 0x000f620000100800 */
[----:B------:R-:W-:-:S02]  /*1d480*/  ISETP.GE.AND P0, PT, R94, UR4, PT ;  /* 0x000000045e007c0c */ /* 0x000fc4000bf06270 */
[----:B------:R-:W-:Y:S02]  /*1d490*/  ISETP.GE.AND P3, PT, R80, UR4, PT ;  /* 0x0000000450007c0c */ /* 0x000fe4000bf66270 */
[----:B------:R-:W-:Y:S02]  /*1d4a0*/  ISETP.GE.AND P2, PT, R85, UR4, PT ;  /* 0x0000000455007c0c */ /* 0x000fe4000bf46270 */
[----:B------:R-:W-:-:S07]  /*1d4b0*/  ISETP.GE.AND P1, PT, R88, UR4, PT ;  /* 0x0000000458007c0c */ /* 0x000fce000bf26270 */
[----:B-1----:R-:W-:Y:S02]  /*1d4c0*/  @!P0 IMAD.MOV.U32 R15, RZ, RZ, R5 ;  /* 0x000000ffff0f8224 */ /* 0x002fe400078e0005 */
[----:B------:R-:W-:Y:S02]  /*1d4d0*/  @!P0 IMAD.MOV.U32 R113, RZ, RZ, R3 ;  /* 0x000000ffff718224 */ /* 0x000fe400078e0003 */
[----:B--2---:R-:W-:Y:S01]  /*1d4e0*/  @!P0 IMAD.WIDE R10, R94, 0x4, R14 ;  /* 0x000000045e0a8825 */ /* 0x004fe200078e020e */
[----:B------:R-:W-:-:S04]  /*1d4f0*/  @!P3 LEA R8, P4, R80, R14, 0x2 ;  /* 0x0000000e5008b211 */ /* 0x000fc800078810ff */
[----:B------:R1:W-:Y:S01]  /*1d500*/  @!P0 ST.E.64 desc[UR60][R10.64], R112 ;  /* 0x000000700a008985 */ /* 0x0003e2000c101b3c */
[----:B------:R-:W-:Y:S01]  /*1d510*/  ISETP.GE.AND P0, PT, R92, UR4, PT ;  /* 0x000000045c007c0c */ /* 0x000fe2000bf06270 */
[----:B------:R-:W-:Y:S01]  /*1d520*/  @!P3 IMAD.MOV.U32 R97, RZ, RZ, R21 ;  /* 0x000000ffff61b224 */ /* 0x000fe200078e0015 */
[----:B------:R-:W-:Y:S02]  /*1d530*/  @!P3 LEA.HI.X R9, R80, R5, R84, 0x2, P4 ;  /* 0x000000055009b211 */ /* 0x000fe400020f1454 */
[----:B------:R-:W-:-:S03]  /*1d540*/  @!P2 LEA R12, P4, R85, R14, 0x2 ;  /* 0x0000000e550ca211 */ /* 0x000fc600078810ff */
[----:B------:R2:W-:Y:S01]  /*1d550*/  @!P3 ST.E.64 desc[UR60][R8.64], R96 ;  /* 0x000000600800b985 */ /* 0x0005e2000c101b3c */
[-C--:B------:R-:W-:Y:S02]  /*1d560*/  @!P2 LEA.HI.X R13, R85, R5.reuse, R86, 0x2, P4 ;  /* 0x00000005550da211 */ /* 0x080fe400020f1456 */
[----:B------:R-:W-:Y:S02]  /*1d570*/  ISETP.GE.AND P3, PT, R78, UR4, PT ;  /* 0x000000044e007c0c */ /* 0x000fe4000bf66270 */
[CC--:B------:R-:W-:Y:S01]  /*1d580*/  @!P1 LEA R24, P5, R88.reuse, R14.reuse, 0x2 ;  /* 0x0000000e58189211 */ /* 0x0c0fe200078a10ff */
[----:B------:R-:W-:Y:S01]  /*1d590*/  @!P2 ST.E.64 desc[UR60][R12.64], R116 ;  /* 0x000000740c00a985 */ /* 0x000fe2000c101b3c */
[----:B------:R-:W-:Y:S01]  /*1d5a0*/  ISETP.GE.AND P2, PT, R59, UR4, PT ;  /* 0x000000043b007c0c */ /* 0x000fe2000bf46270 */
[----:B------:R-:W-:Y:S01]  /*1d5b0*/  @!P1 IMAD.MOV.U32 R83, RZ, RZ, R87 ;  /* 0x000000ffff539224 */ /* 0x000fe200078e0057 */
[----:B------:R-:W-:Y:S02]  /*1d5c0*/  @!P1 LEA.HI.X R25, R88, R5, R89, 0x2, P5 ;  /* 0x0000000558199211 */ /* 0x000fe400028f1459 */
[----:B-1----:R-:W-:Y:S01]  /*1d5d0*/  @!P0 LEA R10, P4, R92, R14, 0x2 ;  /* 0x0000000e5c0a8211 */ /* 0x002fe200078810ff */
[----:B------:R-:W-:-:S02]  /*1d5e0*/  @!P0 IMAD.MOV.U32 R90, RZ, RZ, R0 ;  /* 0x000000ffff5a8224 */ /* 0x000fc400078e0000 */
[----:B------:R-:W-:Y:S01]  /*1d5f0*/  @!P1 ST.E.64 desc[UR60][R24.64], R82 ;  /* 0x0000005218009985 */ /* 0x000fe2000c101b3c */
[-C--:B------:R-:W-:Y:S02]  /*1d600*/  @!P0 LEA.HI.X R11, R92, R5.reuse, R93, 0x2, P4 ;  /* 0x000000055c0b8211 */ /* 0x080fe400020f145d */
[----:B------:R-:W-:Y:S02]  /*1d610*/  ISETP.GE.AND P1, PT, R35, UR4, PT ;  /* 0x0000000423007c0c */ /* 0x000fe4000bf26270 */
[C---:B--2---:R-:W-:Y:S01]  /*1d620*/  @!P3 LEA R8, P5, R78.reuse, R14, 0x2 ;  /* 0x0000000e4e08b211 */ /* 0x044fe200078a10ff */
[----:B------:R1:W-:Y:S01]  /*1d630*/  @!P0 ST.E.64 desc[UR60][R10.64], R90 ;  /* 0x0000005a0a008985 */ /* 0x0003e2000c101b3c */
[----:B------:R-:W-:Y:S02]  /*1d640*/  ISETP.GE.AND P0, PT, R33, UR4, PT ;  /* 0x0000000421007c0c */ /* 0x000fe4000bf06270 */
[----:B------:R-:W-:Y:S02]  /*1d650*/  @!P3 LEA.HI.X R9, R78, R5, R79, 0x2, P5 ;  /* 0x000000054e09b211 */ /* 0x000fe400028f144f */
[----:B-1----:R-:W-:Y:S01]  /*1d660*/  @!P3 MOV R10, R2 ;  /* 0x00000002000ab202 */ /* 0x002fe20000000f00 */
[----:B------:R-:W-:Y:S01]  /*1d670*/  @!P3 IMAD.MOV.U32 R11, RZ, RZ, R37 ;  /* 0x000000ffff0bb224 */ /* 0x000fe200078e0025 */
[----:B------:R-:W-:-:S03]  /*1d680*/  @!P2 LEA R2, P5, R59, R14, 0x2 ;  /* 0x0000000e3b02a211 */ /* 0x000fc600078a10ff */
[-C--:B------:R-:W-:Y:S02]  /*1d690*/  @!P1 LEA R12, P4, R35, R14.reuse, 0x2 ;  /* 0x0000000e230c9211 */ /* 0x080fe400078810ff */
[-C--:B------:R-:W-:Y:S01]  /*1d6a0*/  @!P2 LEA.HI.X R3, R59, R5.reuse, R34, 0x2, P5 ;  /* 0x000000053b03a211 */ /* 0x080fe200028f1422 */
[----:B------:R-:W-:Y:S01]  /*1d6b0*/  @!P3 ST.E.64 desc[UR60][R8.64], R10 ;  /* 0x0000000a0800b985 */ /* 0x000fe2000c101b3c */
[----:B------:R-:W-:Y:S02]  /*1d6c0*/  ISETP.GE.AND P3, PT, R31, UR4, PT ;  /* 0x000000041f007c0c */ /* 0x000fe4000bf66270 */
[----:B------:R-:W-:Y:S01]  /*1d6d0*/  ISETP.GE.AND P5, PT, R29, UR4, PT ;  /* 0x000000041d007c0c */ /* 0x000fe2000bfa6270 */
[----:B------:R1:W-:Y:S01]  /*1d6e0*/  @!P2 ST.E.64 desc[UR60][R2.64], R38 ;  /* 0x000000260200a985 */ /* 0x0003e2000c101b3c */
[----:B------:R-:W-:Y:S01]  /*1d6f0*/  @!P1 LEA.HI.X R13, R35, R5, R58, 0x2, P4 ;  /* 0x00000005230d9211 */ /* 0x000fe200020f143a */
[----:B-1----:R-:W-:Y:S01]  /*1d700*/  @!P1 IMAD.MOV.U32 R2, RZ, RZ, R20 ;  /* 0x000000ffff029224 */ /* 0x002fe200078e0014 */
[----:B------:R-:W-:Y:S01]  /*1d710*/  @!P0 LEA R20, P2, R33, R14, 0x2 ;  /* 0x0000000e21148211 */ /* 0x000fe200078410ff */
[----:B------:R-:W-:-:S03]  /*1d720*/  @!P1 IMAD.MOV.U32 R3, RZ, RZ, R41 ;  /* 0x000000ffff039224 */ /* 0x000fc600078e0029 */
[-C--:B------:R-:W-:Y:S02]  /*1d730*/  @!P0 LEA.HI.X R21, R33, R5.reuse, R32, 0x2, P2 ;  /* 0x0000000521158211 */ /* 0x080fe400010f1420 */
[----:B------:R1:W-:Y:S01]  /*1d740*/  @!P1 ST.E.64 desc[UR60][R12.64], R2 ;  /* 0x000000020c009985 */ /* 0x0003e2000c101b3c */
[----:B------:R-:W-:Y:S02]  /*1d750*/  ISETP.GE.AND P1, PT, R7, UR4, PT ;  /* 0x0000000407007c0c */ /* 0x000fe4000bf26270 */
[-C--:B------:R-:W-:Y:S01]  /*1d760*/  @!P3 LEA R8, P4, R31, R14.reuse, 0x2 ;  /* 0x0000000e1f08b211 */ /* 0x080fe200078810ff */
[----:B------:R-:W-:Y:S01]  /*1d770*/  @!P0 ST.E.64 desc[UR60][R20.64], R42 ;  /* 0x0000002a14008985 */ /* 0x000fe2000c101b3c */
[----:B------:R-:W-:Y:S02]  /*1d780*/  @!P5 LEA R10, P2, R29, R14, 0x2 ;  /* 0x0000000e1d0ad211 */ /* 0x000fe400078410ff */
[-C--:B------:R-:W-:Y:S02]  /*1d790*/  @!P3 LEA.HI.X R9, R31, R5.reuse, R30, 0x2, P4 ;  /* 0x000000051f09b211 */ /* 0x080fe400020f141e */
[----:B------:R-:W-:-:S03]  /*1d7a0*/  @!P5 LEA.HI.X R11, R29, R5, R28, 0x2, P2 ;  /* 0x000000051d0bd211 */ /* 0x000fc600010f141c */
[----:B------:R2:W-:Y:S02]  /*1d7b0*/  @!P3 ST.E.64 desc[UR60][R8.64], R44 ;  /* 0x0000002c0800b985 */ /* 0x0005e4000c101b3c */
[C---:B-1----:R-:W-:Y:S02]  /*1d7c0*/  @!P1 LEA R2, P2, R7.reuse, R14, 0x2 ;  /* 0x0000000e07029211 */ /* 0x042fe400078410ff */
[----:B------:R1:W-:Y:S02]  /*1d7d0*/  @!P5 ST.E.64 desc[UR60][R10.64], R46 ;  /* 0x0000002e0a00d985 */ /* 0x0003e4000c101b3c */
[----:B------:R-:W-:-:S05]  /*1d7e0*/  @!P1 LEA.HI.X R3, R7, R5, R26, 0x2, P2 ;  /* 0x0000000507039211 */ /* 0x000fca00010f141a */
[----:B------:R0:W-:Y:S01]  /*1d7f0*/  @!P1 ST.E.64 desc[UR60][R2.64], R48 ;  /* 0x0000003002009985 */ /* 0x0001e2000c101b3c */
[----:B---3--:R-:W-:Y:S02]  /*1d800*/  ISETP.GE.AND P0, PT, R110, UR4, PT ;  /* 0x000000046e007c0c */ /* 0x008fe4000bf06270 */
[----:B----4-:R-:W-:Y:S02]  /*1d810*/  ISETP.GE.AND P3, PT, R106, UR4, PT ;  /* 0x000000046a007c0c */ /* 0x010fe4000bf66270 */
[----:B-----5:R-:W-:Y:S02]  /*1d820*/  ISETP.GE.AND P5, PT, R99, UR4, PT ;  /* 0x0000000463007c0c */ /* 0x020fe4000bfa6270 */
[----:B------:R-:W-:-:S07]  /*1d830*/  ISETP.GE.AND P4, PT, R95, UR4, PT ;  /* 0x000000045f007c0c */ /* 0x000fce000bf86270 */
[----:B------:R-:W-:Y:S01]  /*1d840*/  @!P0 LEA R12, P2, R110, R14, 0x2 ;  /* 0x0000000e6e0c8211 */ /* 0x000fe200078410ff */
[----:B------:R-:W-:-:S03]  /*1d850*/  @!P0 IMAD.MOV.U32 R37, RZ, RZ, R51 ;  /* 0x000000ffff258224 */ /* 0x000fc600078e0033 */
[----:B------:R-:W-:Y:S02]  /*1d860*/  @!P0 LEA.HI.X R13, R110, R5, R111, 0x2, P2 ;  /* 0x000000056e0d8211 */ /* 0x000fe400010f146f */
[----:B--2---:R-:W-:-:S03]  /*1d870*/  @!P3 LEA R8, P1, R106, R14, 0x2 ;  /* 0x0000000e6a08b211 */ /* 0x004fc600078210ff */
[----:B------:R0:W-:Y:S01]  /*1d880*/  @!P0 ST.E.64 desc[UR60][R12.64], R36 ;  /* 0x000000240c008985 */ /* 0x0001e2000c101b3c */
[-C--:B-1----:R-:W-:Y:S02]  /*1d890*/  @!P5 LEA R10, P0, R99, R14.reuse, 0x2 ;  /* 0x0000000e630ad211 */ /* 0x082fe400078010ff */
[----:B------:R-:W-:Y:S02]  /*1d8a0*/  @!P4 LEA R14, P2, R95, R14, 0x2 ;  /* 0x0000000e5f0ec211 */ /* 0x000fe400078410ff */
[-C--:B------:R-:W-:Y:S01]  /*1d8b0*/  @!P3 LEA.HI.X R9, R106, R5.reuse, R109, 0x2, P1 ;  /* 0x000000056a09b211 */ /* 0x080fe200008f146d */
[----:B------:R-:W-:Y:S01]  /*1d8c0*/  @!P3 IMAD.MOV.U32 R109, RZ, RZ, R53 ;  /* 0x000000ffff6db224 */ /* 0x000fe200078e0035 */
[-C--:B------:R-:W-:Y:S02]  /*1d8d0*/  @!P5 LEA.HI.X R11, R99, R5.reuse, R104, 0x2, P0 ;  /* 0x00000005630bd211 */ /* 0x080fe400000f1468 */
[----:B------:R-:W-:Y:S02]  /*1d8e0*/  @!P4 LEA.HI.X R15, R95, R5, R98, 0x2, P2 ;  /* 0x000000055f0fc211 */ /* 0x000fe400010f1462 */
[----:B------:R0:W-:Y:S04]  /*1d8f0*/  @!P3 ST.E.64 desc[UR60][R8.64], R108 ;  /* 0x0000006c0800b985 */ /* 0x0001e8000c101b3c */
[----:B------:R0:W-:Y:S04]  /*1d900*/  @!P5 ST.E.64 desc[UR60][R10.64], R100 ;  /* 0x000000640a00d985 */ /* 0x0001e8000c101b3c */
[----:B------:R0:W-:Y:S02]  /*1d910*/  @!P4 ST.E.64 desc[UR60][R14.64], R102 ;  /* 0x000000660e00c985 */ /* 0x0001e4000c101b3c */
.L_x_6461:
[----:B------:R-:W-:Y:S05]  /*1d920*/  BSYNC B1 ;  /* 0x0000000000017941 */ /* 0x000fea0003800000 */
.L_x_6460:
[----:B------:R-:W-:-:S03]  /*1d930*/  UMOV UR4, 0xffffffff ;  /* 0xffffffff00047882 */ /* 0x000fc60000000000 */
[----:B------:R-:W-:Y:S05]  /*1d940*/  BRA.DIV UR4, `(.L_x_6462) ;  /* 0x000000b604447947 */ /* 0x000fea000b800000 */
[----:B0-----:R0:W3:Y:S04]  /*1d950*/  SHFL.IDX PT, R3, R6, 0x1, 0x1c1f ;  /* 0x003c1f0006037f89 */ /* 0x0010e800000e0000 */
[----:B--2---:R0:W2:Y:S02]  /*1d960*/  SHFL.IDX PT, R14, R4, 0x1, 0x1c1f ;  /* 0x003c1f00040e7f89 */ /* 0x0040a400000e0000 */
.L_x_6710:
[----:B------:R-:W-:-:S13]  /*1d970*/  ISETP.GE.AND P0, PT, R27, R68, PT ;  /* 0x000000441b00720c */ /* 0x000fda0003f06270 */
[----:B------:R-:W-:Y:S05]  /*1d980*/  @P0 BRA `(.L_x_6458) ;  /* 0x0000001000c80947 */ /* 0x000fea0003800000 */
[----:B------:R-:W4:Y:S01]  /*1d990*/  LDL R8, [R1+0xb0] ;  /* 0x0000b00001087983 */ /* 0x000f220000100800 */
[----:B------:R-:W-:-:S03]  /*1d9a0*/  ULDC UR4, c[0x0][0xac8] ;  /* 0x0002b20000047ab9 */ /* 0x000fc60000000800 */
[----:B------:R-:W5:Y:S04]  /*1d9b0*/  LDL R10, [R1+0xac] ;  /* 0x0000ac00010a7983 */ /* 0x000f680000100800 */
[----:B------:R-:W5:Y:S04]  /*1d9c0*/  LDL R9, [R1+0xc0] ;  /* 0x0000c00001097983 */ /* 0x000f680000100800 */
[----:B------:R-:W5:Y:S04]  /*1d9d0*/  LDL R11, [R1+0xbc] ;  /* 0x0000bc00010b7983 */ /* 0x000f680000100800 */
[----:B------:R-:W5:Y:S04]  /*1d9e0*/  LDL R12, [R1+0xa8] ;  /* 0x0000a800010c7983 */ /* 0x000f680000100800 */
[----:B0-----:R-:W5:Y:S04]  /*1d9f0*/  LDL R6, [R1+0xc4] ;  /* 0x0000c40001067983 */ /* 0x001f680000100800 */
[----:B------:R-:W5:Y:S01]  /*1da00*/  LDL R0, [R1+0xa4] ;  /* 0x0000a40001007983 */ /* 0x000f620000100800 */
[----:B------:R-:W-:-:S02]  /*1da10*/  ISETP.GE.AND P4, PT, R94, UR4, PT ;  /* 0x000000045e007c0c */ /* 0x000fc4000bf86270 */
[----:B------:R-:W-:Y:S02]  /*1da20*/  ISETP.GE.AND P3, PT, R80, UR4, PT ;  /* 0x0000000450007c0c */ /* 0x000fe4000bf66270 */
[----:B------:R-:W-:Y:S02]  /*1da30*/  ISETP.GE.AND P0, PT, R85, UR4, PT ;  /* 0x0000000455007c0c */ /* 0x000fe4000bf06270 */
[----:B------:R-:W-:-:S07]  /*1da40*/  ISETP.GE.AND P2, PT, R88, UR4, PT ;  /* 0x0000000458007c0c */ /* 0x000fce000bf46270 */
[----:B--2---:R-:W-:Y:S02]  /*1da50*/  @!P4 IMAD.MOV.U32 R2, RZ, RZ, R14 ;  /* 0x000000ffff02c224 */ /* 0x004fe400078e000e */
[----:B------:R-:W-:Y:S02]  /*1da60*/  @!P4 IMAD.MOV.U32 R41, RZ, RZ, R105 ;  /* 0x000000ffff29c224 */ /* 0x000fe400078e0069 */
[----:B-1-3--:R-:W-:Y:S01]  /*1da70*/  @!P4 IMAD.WIDE R4, R94, 0x4, R2 ;  /* 0x000000045e04c825 */ /* 0x00afe200078e0202 */
[----:B------:R-:W-:-:S04]  /*1da80*/  ISETP.GE.AND P1, PT, R92, UR4, PT ;  /* 0x000000045c007c0c */ /* 0x000fc8000bf26270 */
[----:B------:R0:W-:Y:S01]  /*1da90*/  @!P4 ST.E.64 desc[UR60][R4.64], R40 ;  /* 0x000000280400c985 */ /* 0x0001e2000c101b3c */
[----:B------:R-:W-:Y:S02]  /*1daa0*/  @!P3 IMAD.MOV.U32 R51, RZ, RZ, R107 ;  /* 0x000000ffff33b224 */ /* 0x000fe400078e006b */
[----:B----4-:R-:W-:Y:S01]  /*1dab0*/  IMAD.MOV.U32 R39, RZ, RZ, R8 ;  /* 0x000000ffff277224 */ /* 0x010fe200078e0008 */
[C---:B------:R-:W-:Y:S02]  /*1dac0*/  @!P3 LEA R8, P5, R80.reuse, R14, 0x2 ;  /* 0x0000000e5008b211 */ /* 0x040fe400078a10ff */
[----:B-----5:R-:W-:Y:S02]  /*1dad0*/  MOV R37, R10 ;  /* 0x0000000a00257202 */ /* 0x020fe40000000f00 */
[----:B------:R-:W-:Y:S01]  /*1dae0*/  @!P0 LEA R10, P4, R85, R14, 0x2 ;  /* 0x0000000e550a8211 */ /* 0x000fe200078810ff */
[----:B------:R-:W-:Y:S01]  /*1daf0*/  IMAD.MOV.U32 R38, RZ, RZ, R9 ;  /* 0x000000ffff267224 */ /* 0x000fe200078e0009 */
[----:B------:R-:W-:-:S02]  /*1db00*/  @!P3 LEA.HI.X R9, R80, R3, R84, 0x2, P5 ;  /* 0x000000035009b211 */ /* 0x000fc400028f1454 */
[----:B------:R-:W-:Y:S01]  /*1db10*/  ISETP.GE.AND P5, PT, R78, UR4, PT ;  /* 0x000000044e007c0c */ /* 0x000fe2000bfa6270 */
[----:B------:R-:W-:Y:S01]  /*1db20*/  IMAD.MOV.U32 R36, RZ, RZ, R11 ;  /* 0x000000ffff247224 */ /* 0x000fe200078e000b */
[-C--:B------:R-:W-:Y:S01]  /*1db30*/  @!P0 LEA.HI.X R11, R85, R3.reuse, R86, 0x2, P4 ;  /* 0x00000003550b8211 */ /* 0x080fe200020f1456 */
[----:B------:R-:W-:Y:S01]  /*1db40*/  IMAD.MOV.U32 R15, RZ, RZ, R12 ;  /* 0x000000ffff0f7224 */ /* 0x000fe200078e000c */
[CC--:B------:R-:W-:Y:S01]  /*1db50*/  @!P2 LEA R12, P4, R88.reuse, R14.reuse, 0x2 ;  /* 0x0000000e580ca211 */ /* 0x0c0fe200078810ff */
[----:B------:R1:W-:Y:S01]  /*1db60*/  @!P3 ST.E.64 desc[UR60][R8.64], R50 ;  /* 0x000000320800b985 */ /* 0x0003e2000c101b3c */
[----:B------:R-:W-:Y:S02]  /*1db70*/  ISETP.GE.AND P3, PT, R59, UR4, PT ;  /* 0x000000043b007c0c */ /* 0x000fe4000bf66270 */
[----:B------:R-:W-:Y:S01]  /*1db80*/  @!P2 LEA.HI.X R13, R88, R3, R89, 0x2, P4 ;  /* 0x00000003580da211 */ /* 0x000fe200020f1459 */
[----:B------:R2:W-:Y:S01]  /*1db90*/  @!P0 ST.E.64 desc[UR60][R10.64], R54 ;  /* 0x000000360a008985 */ /* 0x0005e2000c101b3c */
[----:B------:R-:W-:-:S02]  /*1dba0*/  @!P1 LEA R20, P4, R92, R14, 0x2 ;  /* 0x0000000e5c149211 */ /* 0x000fc400078810ff */
[----:B------:R-:W-:Y:S02]  /*1dbb0*/  ISETP.GE.AND P0, PT, R35, UR4, PT ;  /* 0x0000000423007c0c */ /* 0x000fe4000bf06270 */
[-C--:B------:R-:W-:Y:S01]  /*1dbc0*/  @!P1 LEA.HI.X R21, R92, R3.reuse, R93, 0x2, P4 ;  /* 0x000000035c159211 */ /* 0x080fe200020f145d */
[----:B------:R3:W-:Y:S01]  /*1dbd0*/  @!P2 ST.E.64 desc[UR60][R12.64], R56 ;  /* 0x000000380c00a985 */ /* 0x0007e2000c101b3c */
[C---:B------:R-:W-:Y:S02]  /*1dbe0*/  @!P5 LEA R24, P4, R78.reuse, R14, 0x2 ;  /* 0x0000000e4e18d211 */ /* 0x040fe400078810ff */
[----:B------:R-:W-:Y:S02]  /*1dbf0*/  ISETP.GE.AND P2, PT, R33, UR4, PT ;  /* 0x0000000421007c0c */ /* 0x000fe4000bf46270 */
[----:B------:R-:W-:Y:S01]  /*1dc00*/  @!P5 LEA.HI.X R25, R78, R3, R79, 0x2, P4 ;  /* 0x000000034e19d211 */ /* 0x000fe200020f144f */
[----:B------:R4:W-:Y:S01]  /*1dc10*/  @!P1 ST.E.64 desc[UR60][R20.64], R60 ;  /* 0x0000003c14009985 */ /* 0x0009e2000c101b3c */
[----:B------:R-:W-:-:S02]  /*1dc20*/  ISETP.GE.AND P1, PT, R31, UR4, PT ;  /* 0x000000041f007c0c */ /* 0x000fc4000bf26270 */
[-C--:B0-----:R-:W-:Y:S01]  /*1dc30*/  @!P3 LEA R4, P4, R59, R14.reuse, 0x2 ;  /* 0x0000000e3b04b211 */ /* 0x081fe200078810ff */
[----:B------:R-:W-:Y:S01]  /*1dc40*/  @!P5 ST.E.64 desc[UR60][R24.64], R62 ;  /* 0x0000003e1800d985 */ /* 0x000fe2000c101b3c */
[-C--:B-1----:R-:W-:Y:S01]  /*1dc50*/  @!P0 LEA R8, P5, R35, R14.reuse, 0x2 ;  /* 0x0000000e23088211 */ /* 0x082fe200078a10ff */
[----:B------:R-:W-:Y:S01]  /*1dc60*/  @!P3 IMAD.MOV.U32 R53, RZ, RZ, R69 ;  /* 0x000000ffff35b224 */ /* 0x000fe200078e0045 */
[-C--:B------:R-:W-:Y:S02]  /*1dc70*/  @!P3 LEA.HI.X R5, R59, R3.reuse, R34, 0x2, P4 ;  /* 0x000000033b05b211 */ /* 0x080fe400020f1422 */
[----:B------:R-:W-:Y:S02]  /*1dc80*/  ISETP.GE.AND P4, PT, R29, UR4, PT ;  /* 0x000000041d007c0c */ /* 0x000fe4000bf86270 */
[----:B------:R-:W-:Y:S02]  /*1dc90*/  @!P0 LEA.HI.X R9, R35, R3, R58, 0x2, P5 ;  /* 0x0000000323098211 */ /* 0x000fe400028f143a */
[----:B--2---:R-:W-:Y:S01]  /*1dca0*/  @!P2 LEA R10, P5, R33, R14, 0x2 ;  /* 0x0000000e210aa211 */ /* 0x004fe200078a10ff */
[----:B------:R0:W-:Y:S01]  /*1dcb0*/  @!P3 ST.E.64 desc[UR60][R4.64], R52 ;  /* 0x000000340400b985 */ /* 0x0001e2000c101b3c */
[----:B------:R-:W-:-:S02]  /*1dcc0*/  ISETP.GE.AND P3, PT, R7, UR4, PT ;  /* 0x0000000407007c0c */ /* 0x000fc4000bf66270 */
[-C--:B------:R-:W-:Y:S02]  /*1dcd0*/  @!P2 LEA.HI.X R11, R33, R3.reuse, R32, 0x2, P5 ;  /* 0x00000003210ba211 */ /* 0x080fe400028f1420 */
[CC--:B---3--:R-:W-:Y:S01]  /*1dce0*/  @!P1 LEA R12, P5, R31.reuse, R14.reuse, 0x2 ;  /* 0x0000000e1f0c9211 */ /* 0x0c8fe200078a10ff */
[----:B------:R1:W-:Y:S03]  /*1dcf0*/  @!P0 ST.E.64 desc[UR60][R8.64], R70 ;  /* 0x0000004608008985 */ /* 0x0003e6000c101b3c */
[----:B------:R-:W-:Y:S01]  /*1dd00*/  @!P1 LEA.HI.X R13, R31, R3, R30, 0x2, P5 ;  /* 0x000000031f0d9211 */ /* 0x000fe200028f141e */
[----:B------:R2:W-:Y:S01]  /*1dd10*/  @!P2 ST.E.64 desc[UR60][R10.64], R72 ;  /* 0x000000480a00a985 */ /* 0x0005e2000c101b3c */
[----:B----4-:R-:W-:Y:S02]  /*1dd20*/  @!P4 LEA R20, P5, R29, R14, 0x2 ;  /* 0x0000000e1d14c211 */ /* 0x010fe400078a10ff */
[----:B------:R-:W-:Y:S01]  /*1dd30*/  ISETP.GE.AND P0, PT, R39, UR4, PT ;  /* 0x0000000427007c0c */ /* 0x000fe2000bf06270 */
[----:B------:R4:W-:Y:S01]  /*1dd40*/  @!P1 ST.E.64 desc[UR60][R12.64], R74 ;  /* 0x0000004a0c009985 */ /* 0x0009e2000c101b3c */
[----:B------:R-:W-:-:S02]  /*1dd50*/  ISETP.GE.AND P2, PT, R37, UR4, PT ;  /* 0x0000000425007c0c */ /* 0x000fc4000bf46270 */
[----:B------:R-:W-:Y:S02]  /*1dd60*/  ISETP.GE.AND P1, PT, R15, UR4, PT ;  /* 0x000000040f007c0c */ /* 0x000fe4000bf26270 */
[----:B------:R-:W-:Y:S02]  /*1dd70*/  @!P4 LEA.HI.X R21, R29, R3, R28, 0x2, P5 ;  /* 0x000000031d15c211 */ /* 0x000fe400028f141c */
[----:B0-----:R-:W-:-:S04]  /*1dd80*/  @!P3 LEA R4, P5, R7, R14, 0x2 ;  /* 0x0000000e0704b211 */ /* 0x001fc800078a10ff */
[----:B------:R-:W-:Y:S01]  /*1dd90*/  @!P3 LEA.HI.X R5, R7, R3, R26, 0x2, P5 ;  /* 0x000000030705b211 */ /* 0x000fe200028f141a */
[----:B------:R-:W-:Y:S01]  /*1dda0*/  IMAD.MOV.U32 R42, RZ, RZ, R6 ;  /* 0x000000ffff2a7224 */ /* 0x000fe200078e0006 */
[----:B------:R4:W-:Y:S01]  /*1ddb0*/  @!P4 ST.E.64 desc[UR60][R20.64], R76 ;  /* 0x0000004c1400c985 */ /* 0x0009e2000c101b3c */
[----:B------:R-:W-:-:S03]  /*1ddc0*/  @!P0 LEA R6, P4, R39, R14, 0x2 ;  /* 0x0000000e27068211 */ /* 0x000fc600078810ff */
[----:B------:R4:W-:Y:S01]  /*1ddd0*/  @!P3 ST.E.64 desc[UR60][R4.64], R114 ;  /* 0x000000720400b985 */ /* 0x0009e2000c101b3c */
[-C--:B-1----:R-:W-:Y:S02]  /*1dde0*/  @!P2 LEA R8, P3, R37, R14.reuse, 0x2 ;  /* 0x0000000e2508a211 */ /* 0x082fe400078610ff */
        /* <DEDUP_REMOVED lines=9> */
[----:B------:R-:W2:Y:S01]  /*1de80*/  LDL R36, [R1+0xb8] ;  /* 0x0000b80001247983 */ /* 0x000ea20000100800 */
[----:B------:R-:W-:-:S04]  /*1de90*/  LEA R14, P0, R0, R14, 0x2 ;  /* 0x0000000e000e7211 */ /* 0x000fc800078010ff */
[----:B--2---:R-:W-:-:S05]  /*1dea0*/  LEA.HI.X R15, R0, R3, R36, 0x2, P0 ;  /* 0x00000003000f7211 */ /* 0x004fca00000f1424 */
[----:B------:R4:W-:Y:S01]  /*1deb0*/  ST.E.64 desc[UR60][R14.64], R66 ;  /* 0x000000420e007985 */ /* 0x0009e2000c101b3c */
[----:B------:R-:W-:Y:S05]  /*1dec0*/  BRA `(.L_x_6458) ;  /* 0x0000000c00787947 */ /* 0x000fea0003800000 */
.L_x_6444:
[----:B------:R-:W0:Y:S01]  /*1ded0*/  LDL.LU R4, [R1+0x90] ;  /* 0x0000900001047983 */ /* 0x000e220000300800 */
[----:B------:R-:W-:Y:S01]  /*1dee0*/  ULDC.64 UR6, c[0x0][0xc08] ;  /* 0x0003020000067ab9 */ /* 0x000fe20000000a00 */
[----:B------:R-:W-:Y:S02]  /*1def0*/  ULDC.64 UR4, c[0x0][0xc00] ;  /* 0x0003000000047ab9 */ /* 0x000fe40000000a00 */
[----:B------:R-:W2:Y:S01]  /*1df00*/  LDL.LU R0, [R1+0x94] ;  /* 0x0000940001007983 */ /* 0x000ea20000300800 */
[----:B------:R-:W-:Y:S01]  /*1df10*/  ISETP.NE.U32.AND P1, PT, RZ, UR6, PT ;  /* 0x00000006ff007c0c */ /* 0x000fe2000bf25070 */
[----:B------:R-:W-:Y:S01]  /*1df20*/  IMAD.MOV.U32 R13, RZ, RZ, RZ ;  /* 0x000000ffff0d7224 */ /* 0x000fe200078e00ff */
[----:B------:R-:W-:Y:S01]  /*1df30*/  ISETP.NE.U32.AND P0, PT, RZ, UR4, PT ;  /* 0x00000004ff007c0c */ /* 0x000fe2000bf05070 */
[----:B------:R-:W1:Y:S01]  /*1df40*/  S2R R6, SR_TID.X ;  /* 0x0000000000067919 */ /* 0x000e620000002100 */
[----:B------:R-:W-:Y:S02]  /*1df50*/  ISETP.NE.AND.EX P1, PT, RZ, UR7, PT, P1 ;  /* 0x00000007ff007c0c */ /* 0x000fe4000bf25310 */
[----:B------:R-:W-:-:S02]  /*1df60*/  ISETP.NE.AND.EX P0, PT, RZ, UR5, PT, P0 ;  /* 0x00000005ff007c0c */ /* 0x000fc4000bf05300 */
[----:B0-----:R-:W-:Y:S01]  /*1df70*/  IADD3 R2, P2, R4, UR4, RZ ;  /* 0x0000000404027c10 */ /* 0x001fe2000ff5e0ff */
[----:B------:R-:W-:-:S03]  /*1df80*/  ULDC UR4, c[0x0][0xa88] ;  /* 0x0002a20000047ab9 */ /* 0x000fc60000000800 */
[----:B--2---:R-:W-:-:S05]  /*1df90*/  IADD3.X R3, R0, UR5, RZ, P2, !PT ;  /* 0x0000000500037c10 */ /* 0x004fca00097fe4ff */
[----:B------:R-:W-:Y:S02]  /*1dfa0*/  @P1 IADD3 R4, P2, R4, UR6, RZ ;  /* 0x0000000604041c10 */ /* 0x000fe4000ff5e0ff */
[----:B------:R-:W-:Y:S01]  /*1dfb0*/  MOV R20, UR4 ;  /* 0x0000000400147c02 */ /* 0x000fe20008000f00 */
[----:B------:R0:W5:Y:S01]  /*1dfc0*/  @P0 LDG.E R13, desc[UR60][R2.64] ;  /* 0x0000003c020d0981 */ /* 0x000162000c1e1900 */
[----:B------:R-:W-:Y:S01]  /*1dfd0*/  @P1 IADD3.X R5, R0, UR7, RZ, P2, !PT ;  /* 0x0000000700051c10 */ /* 0x000fe200097fe4ff */
[----:B-1----:R-:W-:-:S04]  /*1dfe0*/  VIADD R26, R6, 0xffffff80 ;  /* 0xffffff80061a7836 */ /* 0x002fc80000000000 */
[----:B------:R0:W5:Y:S01]  /*1dff0*/  @P1 LDG.E R20, desc[UR60][R4.64] ;  /* 0x0000003c04141981 */ /* 0x000162000c1e1900 */
[----:B------:R-:W-:Y:S02]  /*1e000*/  ISETP.GT.AND P3, PT, R26, 0x7f, PT ;  /* 0x0000007f1a00780c */ /* 0x000fe40003f64270 */
[----:B------:R-:W-:Y:S01]  /*1e010*/  ISETP.GT.AND P2, PT, R127, 0x1, PT ;  /* 0x000000017f00780c */ /* 0x000fe20003f44270 */
[----:B------:R-:W-:-:S12]  /*1e020*/  @P1 BRA `(.L_x_6463) ;  /* 0x0000000000101947 */ /* 0x000fd80003800000 */
[----:B------:R-:W-:Y:S05]  /*1e030*/  @!P0 BRA `(.L_x_6463) ;  /* 0x00000000000c8947 */ /* 0x000fea0003800000 */
[----:B0-----:R-:W2:Y:S04]  /*1e040*/  LDG.E R5, desc[UR60][R2.64] ;  /* 0x0000003c02057981 */ /* 0x001ea8000c1e1900 */
[----:B-----5:R-:W2:Y:S02]  /*1e050*/  LDG.E R20, desc[UR60][R2.64+0x4] ;  /* 0x0000043c02147981 */ /* 0x020ea4000c1e1900 */
[----:B--2---:R-:W-:-:S07]  /*1e060*/  IMAD.IADD R20, R20, 0x1, -R5 ;  /* 0x0000000114147824 */ /* 0x004fce00078e0a05 */
.L_x_6463:
[----:B------:R-:W2:Y:S04]  /*1e070*/  LDL.LU R0, [R1+0x98] ;  /* 0x0000980001007983 */ /* 0x000ea80000300800 */
[----:B0-----:R-:W3:Y:S01]  /*1e080*/  LDL.LU R2, [R1+0x7c] ;  /* 0x00007c0001027983 */ /* 0x001ee20000300800 */
[----:B------:R-:W-:Y:S01]  /*1e090*/  BSSY B1, `(.L_x_6464) ;  /* 0x0000039000017945 */ /* 0x000fe20003800000 */
[----:B-----5:R-:W-:Y:S02]  /*1e0a0*/  SHF.R.S32.HI R12, RZ, 0x1f, R13 ;  /* 0x0000001fff0c7819 */ /* 0x020fe4000001140d */
[----:B--2---:R-:W-:Y:S02]  /*1e0b0*/  SEL R14, R0, RZ, !P0 ;  /* 0x000000ff000e7207 */ /* 0x004fe40004000000 */
[----:B---3--:R-:W-:Y:S01]  /*1e0c0*/  SEL R21, R2, RZ, !P0 ;  /* 0x000000ff02157207 */ /* 0x008fe20004000000 */
[----:B------:R-:W-:Y:S06]  /*1e0d0*/  @P3 BRA `(.L_x_6465) ;  /* 0x0000000000d03947 */ /* 0x000fec0003800000 */
[----:B------:R-:W2:Y:S01]  /*1e0e0*/  LDL R0, [R1+0x9c] ;  /* 0x00009c0001007983 */ /* 0x000ea20000100800 */
[----:B------:R-:W0:Y:S02]  /*1e0f0*/  LDC R27, c[0x0][0xbe8] ;  /* 0x0002fa00ff1b7b82 */ /* 0x000e240000000800 */
[----:B0-----:R-:W-:Y:S02]  /*1e100*/  IMAD R2, R20, R27, RZ ;  /* 0x0000001b14027224 */ /* 0x001fe400078e02ff */
[----:B--2---:R-:W-:-:S04]  /*1e110*/  IMAD R0, R0, 0x80, R6 ;  /* 0x0000008000007824 */ /* 0x004fc800078e0206 */
[----:B------:R-:W-:-:S05]  /*1e120*/  VIADD R25, R0, 0xffffff80 ;  /* 0xffffff8000197836 */ /* 0x000fca0000000000 */
[----:B------:R-:W-:-:S13]  /*1e130*/  ISETP.GE.AND P0, PT, R25, R2, PT ;  /* 0x000000021900720c */ /* 0x000fda0003f06270 */
[----:B------:R-:W-:Y:S05]  /*1e140*/  @P0 BRA `(.L_x_6465) ;  /* 0x0000000000b40947 */ /* 0x000fea0003800000 */
[----:B------:R-:W2:Y:S01]  /*1e150*/  LDL R10, [R1+0x6c] ;  /* 0x00006c00010a7983 */ /* 0x000ea20000100800 */
[----:B------:R-:W-:Y:S01]  /*1e160*/  IMAD.MOV.U32 R0, RZ, RZ, 0x9b8 ;  /* 0x000009b8ff007424 */ /* 0x000fe200078e00ff */
[----:B------:R-:W-:Y:S01]  /*1e170*/  ISETP.GT.AND P3, PT, R127, 0x1, PT ;  /* 0x000000017f00780c */ /* 0x000fe20003f64270 */
[----:B------:R-:W0:Y:S01]  /*1e180*/  LDC.64 R28, c[0x0][0xba8] ;  /* 0x0002ea00ff1c7b82 */ /* 0x000e220000000a00 */
[----:B------:R-:W3:Y:S01]  /*1e190*/  LDL.LU R30, [R1+0xa0] ;  /* 0x0000a000011e7983 */ /* 0x000ee20000300800 */
[----:B------:R-:W-:Y:S01]  /*1e1a0*/  ISETP.NE.AND P0, PT, R27, 0x1, PT ;  /* 0x000000011b00780c */ /* 0x000fe20003f05270 */
[----:B------:R-:W-:Y:S01]  /*1e1b0*/  IMAD.MOV.U32 R15, RZ, RZ, R25 ;  /* 0x000000ffff0f7224 */ /* 0x000fe200078e0019 */
[----:B------:R-:W-:-:S04]  /*1e1c0*/  SEL R24, R0, 0x978, P3 ;  /* 0x0000097800187807 */ /* 0x000fc80001800000 */
[----:B------:R-:W1:Y:S08]  /*1e1d0*/  LDC.64 R6, c[0x0][R24+0x220] ;  /* 0x0000880018067b82 */ /* 0x000e700000000a00 */
[----:B------:R-:W2:Y:S08]  /*1e1e0*/  LDC.64 R2, c[0x0][R24+0x218] ;  /* 0x0000860018027b82 */ /* 0x000eb00000000a00 */
[----:B------:R-:W4:Y:S08]  /*1e1f0*/  LDC.64 R8, c[0x0][R24+0x228] ;  /* 0x00008a0018087b82 */ /* 0x000f300000000a00 */
[----:B------:R-:W5:Y:S08]  /*1e200*/  LDC.64 R4, c[0x0][R24+0x210] ;  /* 0x0000840018047b82 */ /* 0x000f700000000a00 */
[----:B------:R-:W4:Y:S08]  /*1e210*/  @P0 LDC R0, c[0x0][0xbec] ;  /* 0x0002fb00ff000b82 */ /* 0x000f300000000800 */
[----:B------:R-:W5:Y:S01]  /*1e220*/  @P0 LDC R33, c[0x0][0xbf0] ;  /* 0x0002fc00ff210b82 */ /* 0x000f620000000800 */
[----:B-1----:R-:W-:-:S07]  /*1e230*/  IMAD R7, R7, R21, RZ ;  /* 0x0000001507077224 */ /* 0x002fce00078e02ff */
[----:B0-----:R-:W0:Y:S01]  /*1e240*/  @!P3 LDC R28, c[0x0][0xb50] ;  /* 0x0002d400ff1cbb82 */ /* 0x001e220000000800 */
[----:B------:R-:W-:Y:S02]  /*1e250*/  IMAD R7, R6, R14, R7 ;  /* 0x0000000e06077224 */ /* 0x000fe400078e0207 */
[----:B----4-:R-:W-:-:S05]  /*1e260*/  @P0 IMAD.HI.U32 R0, R25, R0, RZ ;  /* 0x0000000019000227 */ /* 0x010fca00078e00ff */
[----:B------:R-:W1:Y:S01]  /*1e270*/  @!P3 LDC R29, c[0x0][0xb54] ;  /* 0x0002d500ff1dbb82 */ /* 0x000e620000000800 */
[----:B-----5:R-:W-:-:S05]  /*1e280*/  @P0 SHF.R.U32.HI R15, RZ, R33, R0 ;  /* 0x00000021ff0f0219 */ /* 0x020fca0000011600 */
        /* <DEDUP_REMOVED lines=17> */
[----:B------:R-:W-:-:S04]  /*1e3a0*/  IMAD R0, R5, R7, RZ ;  /* 0x0000000705007224 */ /* 0x000fc800078e02ff */
[C---:B------:R-:W-:Y:S02]  /*1e3b0*/  IMAD R9, R4.reuse, R9, R0 ;  /* 0x0000000904097224 */ /* 0x040fe400078e0200 */
[----:B------:R-:W-:-:S04]  /*1e3c0*/  IMAD.WIDE.U32 R2, R4, R7, R2 ;  /* 0x0000000704027225 */ /* 0x000fc800078e0002 */
[----:B------:R-:W-:Y:S01]  /*1e3d0*/  IMAD.IADD R0, R3, 0x1, R9 ;  /* 0x0000000103007824 */ /* 0x000fe200078e0209 */
[----:B0-----:R-:W-:Y:S01]  /*1e3e0*/  LEA R4, P0, R2, R28, 0x2 ;  /* 0x0000001c02047211 */ /* 0x001fe200078010ff */
[----:B------:R-:W-:-:S03]  /*1e3f0*/  IMAD.MOV.U32 R3, RZ, RZ, -0x800000 ;  /* 0xff800000ff037424 */ /* 0x000fc600078e00ff */
[----:B-1----:R-:W-:-:S05]  /*1e400*/  LEA.HI.X R5, R2, R29, R0, 0x2, P0 ;  /* 0x0000001d02057211 */ /* 0x002fca00000f1400 */
[----:B------:R0:W-:Y:S04]  /*1e410*/  STG.E desc[UR60][R4.64], R3 ;  /* 0x0000000304007986 */ /* 0x0001e8000c10193c */
.L_x_6465:
[----:B------:R-:W-:Y:S05]  /*1e420*/  BSYNC B1 ;  /* 0x0000000000017941 */ /* 0x000fea0003800000 */
.L_x_6464:
[----:B------:R-:W-:Y:S05]  /*1e430*/  @P2 BRA `(.L_x_6458) ;  /* 0x00000008001c2947 */ /* 0x000fea0003800000 */
[----:B------:R-:W2:Y:S01]  /*1e440*/  LDL.LU R10, [R1+0x6c] ;  /* 0x00006c00010a7983 */ /* 0x000ea20000300800 */
[----:B------:R-:W1:Y:S01]  /*1e450*/  LDC R25, c[0x0][0xbe8] ;  /* 0x0002fa00ff197b82 */ /* 0x000e620000000800 */
[--C-:B------:R-:W-:Y:S01]  /*1e460*/  SHF.R.S32.HI R9, RZ, 0x1f, R26.reuse ;  /* 0x0000001fff097819 */ /* 0x100fe2000001141a */
[----:B------:R-:W-:Y:S01]  /*1e470*/  ULDC.64 UR4, c[0x0][0xaa0] ;  /* 0x0002a80000047ab9 */ /* 0x000fe20000000a00 */
[----:B------:R-:W3:Y:S01]  /*1e480*/  LDL R6, [R1+0x9c] ;  /* 0x00009c0001067983 */ /* 0x000ee20000100800 */
[----:B------:R-:W-:Y:S01]  /*1e490*/  SHF.R.S32.HI R8, RZ, 0x1f, R26 ;  /* 0x0000001fff087819 */ /* 0x000fe2000001141a */
[----:B------:R-:W-:Y:S01]  /*1e4a0*/  IMAD R0, R12, UR4, RZ ;  /* 0x000000040c007c24 */ /* 0x000fe2000f8e02ff */
[-C--:B------:R-:W-:Y:S01]  /*1e4b0*/  LEA.HI R9, R9, R26.reuse, RZ, 0x3 ;  /* 0x0000001a09097211 */ /* 0x080fe200078f18ff */
[----:B0-----:R-:W-:Y:S01]  /*1e4c0*/  IMAD.WIDE.U32 R2, R13, UR4, RZ ;  /* 0x000000040d027c25 */ /* 0x001fe2000f8e00ff */
[----:B------:R-:W-:Y:S01]  /*1e4d0*/  LEA.HI R8, R8, R26, RZ, 0x3 ;  /* 0x0000001a08087211 */ /* 0x000fe200078f18ff */
[----:B------:R-:W-:Y:S01]  /*1e4e0*/  ULDC.64 UR6, c[0x0][0xaf0] ;  /* 0x0002bc0000067ab9 */ /* 0x000fe20000000a00 */
[----:B------:R-:W-:Y:S01]  /*1e4f0*/  LOP3.LUT R9, R9, 0xfffffff8, RZ, 0xc0, !PT ;  /* 0xfffffff809097812 */ /* 0x000fe200078ec0ff */
[----:B------:R-:W-:Y:S01]  /*1e500*/  IMAD R5, R13, UR5, R0 ;  /* 0x000000050d057c24 */ /* 0x000fe2000f8e0200 */
[----:B------:R-:W-:Y:S01]  /*1e510*/  SHF.R.S32.HI R8, RZ, 0x3, R8 ;  /* 0x00000003ff087819 */ /* 0x000fe20000011408 */
[----:B------:R-:W-:-:S02]  /*1e520*/  ULDC.64 UR4, c[0x0][0xae8] ;  /* 0x0002ba0000047ab9 */ /* 0x000fc40000000a00 */
[----:B------:R-:W-:Y:S02]  /*1e530*/  IMAD.IADD R9, R26, 0x1, -R9 ;  /* 0x000000011a097824 */ /* 0x000fe400078e0a09 */
[----:B------:R-:W-:Y:S02]  /*1e540*/  IMAD.IADD R3, R3, 0x1, R5 ;  /* 0x0000000103037824 */ /* 0x000fe400078e0205 */
[----:B------:R-:W-:Y:S01]  /*1e550*/  IMAD R0, R9, 0x20, R8 ;  /* 0x0000002009007824 */ /* 0x000fe200078e0208 */
[----:B-1----:R-:W-:-:S13]  /*1e560*/  ISETP.NE.AND P0, PT, R25, 0x1, PT ;  /* 0x000000011900780c */ /* 0x002fda0003f05270 */
[----:B------:R-:W0:Y:S08]  /*1e570*/  @P0 LDC R4, c[0x0][0xbec] ;  /* 0x0002fb00ff040b82 */ /* 0x000e300000000800 */
[----:B------:R-:W1:Y:S01]  /*1e580*/  @P0 LDC R7, c[0x0][0xbf0] ;  /* 0x0002fc00ff070b82 */ /* 0x000e620000000800 */
[----:B--2---:R-:W-:-:S04]  /*1e590*/  IMAD.WIDE.U32 R2, R10, UR4, R2 ;  /* 0x000000040a027c25 */ /* 0x004fc8000f8e0002 */
[----:B---3--:R-:W-:Y:S02]  /*1e5a0*/  IMAD R9, R6, 0x80, R0 ;  /* 0x0000008006097824 */ /* 0x008fe400078e0200 */
[----:B------:R-:W-:Y:S01]  /*1e5b0*/  IMAD R3, R10, UR5, R3 ;  /* 0x000000050a037c24 */ /* 0x000fe2000f8e0203 */
[----:B------:R-:W-:Y:S01]  /*1e5c0*/  ULDC.64 UR4, c[0x0][0xae0] ;  /* 0x0002b80000047ab9 */ /* 0x000fe20000000a00 */
[----:B0-----:R-:W-:-:S04]  /*1e5d0*/  @P0 IMAD.HI.U32 R0, R9, R4, RZ ;  /* 0x0000000409000227 */ /* 0x001fc800078e00ff */
[----:B------:R-:W-:Y:S01]  /*1e5e0*/  IMAD.MOV.U32 R5, RZ, RZ, R9 ;  /* 0x000000ffff057224 */ /* 0x000fe200078e0009 */
[----:B-1----:R-:W-:Y:S01]  /*1e5f0*/  @P0 SHF.R.U32.HI R5, RZ, R7, R0 ;  /* 0x00000007ff050219 */ /* 0x002fe20000011600 */
[----:B------:R-:W-:Y:S02]  /*1e600*/  IMAD R4, R14, UR6, RZ ;  /* 0x000000060e047c24 */ /* 0x000fe4000f8e02ff */
[----:B------:R-:W-:Y:S01]  /*1e610*/  IMAD.WIDE.U32 R2, R21, UR6, R2 ;  /* 0x0000000615027c25 */ /* 0x000fe2000f8e0002 */
[----:B------:R-:W-:-:S03]  /*1e620*/  SHF.R.S32.HI R0, RZ, 0x1f, R5 ;  /* 0x0000001fff007819 */ /* 0x000fc60000011405 */
[----:B------:R-:W-:Y:S02]  /*1e630*/  IMAD R7, R21, UR7, R4 ;  /* 0x0000000715077c24 */ /* 0x000fe4000f8e0204 */
[----:B------:R-:W-:Y:S02]  /*1e640*/  IMAD.MOV R4, RZ, RZ, -R5 ;  /* 0x000000ffff047224 */ /* 0x000fe400078e0a05 */
[----:B------:R-:W-:Y:S01]  /*1e650*/  IMAD R0, R0, UR4, RZ ;  /* 0x0000000400007c24 */ /* 0x000fe2000f8e02ff */
[----:B------:R-:W-:Y:S01]  /*1e660*/  IADD3 R3, R3, R7, RZ ;  /* 0x0000000703037210 */ /* 0x000fe20007ffe0ff */
[----:B------:R-:W-:Y:S02]  /*1e670*/  IMAD R7, R25, R4, R9 ;  /* 0x0000000419077224 */ /* 0x000fe400078e0209 */
[C---:B------:R-:W-:Y:S02]  /*1e680*/  IMAD R9, R5.reuse, UR5, R0 ;  /* 0x0000000505097c24 */ /* 0x040fe4000f8e0200 */
[----:B------:R-:W-:Y:S01]  /*1e690*/  IMAD.WIDE.U32 R2, R5, UR4, R2 ;  /* 0x0000000405027c25 */ /* 0x000fe2000f8e0002 */
[----:B------:R-:W-:Y:S01]  /*1e6a0*/  SHF.R.S32.HI R0, RZ, 0x1f, R7 ;  /* 0x0000001fff007819 */ /* 0x000fe20000011407 */
[----:B------:R-:W-:-:S02]  /*1e6b0*/  ULDC.64 UR4, c[0x0][0xad8] ;  /* 0x0002b60000047ab9 */ /* 0x000fc40000000a00 */
        /* <DEDUP_REMOVED lines=12> */
.L_x_6713:
[----:B------:R-:W-:Y:S01]  /*1e780*/  IMAD R25, R20, R25, RZ ;  /* 0x0000001914197224 */ /* 0x000fe200078e02ff */
[----:B------:R-:W-:Y:S01]  /*1e790*/  BSSY B1, `(.L_x_6467) ;  /* 0x0000011000017945 */ /* 0x000fe20003800000 */
[----:B------:R-:W-:-:S05]  /*1e7a0*/  IMAD R6, R6, 0x80, R8 ;  /* 0x0000008006067824 */ /* 0x000fca00078e0208 */
[----:B------:R-:W-:-:S13]  /*1e7b0*/  ISETP.GE.AND P0, PT, R6, R25, PT ;  /* 0x000000190600720c */ /* 0x000fda0003f06270 */
[----:B------:R-:W-:Y:S05]  /*1e7c0*/  @P0 BRA `(.L_x_6468) ;  /* 0x0000000000340947 */ /* 0x000fea0003800000 */
[----:B------:R-:W3:Y:S01]  /*1e7d0*/  LDL R9, [R1+0x64] ;  /* 0x0000640001097983 */ /* 0x000ee20000100800 */
[----:B------:R-:W-:-:S03]  /*1e7e0*/  ULDC UR4, c[0x0][0xac8] ;  /* 0x0002b20000047ab9 */ /* 0x000fc60000000800 */
[----:B------:R-:W4:Y:S04]  /*1e7f0*/  LDL R7, [R1+0x88] ;  /* 0x0000880001077983 */ /* 0x000f280000100800 */
[----:B------:R-:W1:Y:S04]  /*1e800*/  LDL R10, [R1+0xdc] ;  /* 0x0000dc00010a7983 */ /* 0x000e680000100800 */
[----:B------:R-:W5:Y:S01]  /*1e810*/  LDL R8, [R1+0xd8] ;  /* 0x0000d80001087983 */ /* 0x000f620000100800 */
[----:B---3--:R-:W-:Y:S02]  /*1e820*/  ISETP.GE.AND P2, PT, R9, UR4, PT ;  /* 0x0000000409007c0c */ /* 0x008fe4000bf46270 */
[----:B----4-:R-:W-:-:S11]  /*1e830*/  ISETP.GE.AND P3, PT, R7, UR4, PT ;  /* 0x0000000407007c0c */ /* 0x010fd6000bf66270 */
[-C--:B--2---:R-:W-:Y:S02]  /*1e840*/  @!P2 LEA R4, P0, R9, R14.reuse, 0x1 ;  /* 0x0000000e0904a211 */ /* 0x084fe400078008ff */
[----:B------:R-:W-:Y:S02]  /*1e850*/  @!P3 LEA R14, P1, R7, R14, 0x1 ;  /* 0x0000000e070eb211 */ /* 0x000fe400078208ff */
[-C--:B-1----:R-:W-:Y:S02]  /*1e860*/  @!P2 LEA.HI.X R5, R9, R0.reuse, R10, 0x1, P0 ;  /* 0x000000000905a211 */ /* 0x082fe400000f0c0a */
[----:B-----5:R-:W-:-:S03]  /*1e870*/  @!P3 LEA.HI.X R15, R7, R0, R8, 0x1, P1 ;  /* 0x00000000070fb211 */ /* 0x020fc600008f0c08 */
[----:B------:R3:W-:Y:S04]  /*1e880*/  @!P2 ST.E.128 desc[UR60][R4.64], RZ ;  /* 0x000000ff0400a985 */ /* 0x0007e8000c101d3c */
[----:B------:R3:W-:Y:S02]  /*1e890*/  @!P3 ST.E.128 desc[UR60][R14.64], RZ ;  /* 0x000000ff0e00b985 */ /* 0x0007e4000c101d3c */
.L_x_6468:
[----:B------:R-:W-:Y:S05]  /*1e8a0*/  BSYNC B1 ;  /* 0x0000000000017941 */ /* 0x000fea0003800000 */
.L_x_6467:
[----:B------:R-:W-:-:S03]  /*1e8b0*/  UMOV UR4, 0xffffffff ;  /* 0xffffffff00047882 */ /* 0x000fc60000000000 */
[----:B------:R-:W-:Y:S05]  /*1e8c0*/  BRA.DIV UR4, `(.L_x_6469) ;  /* 0x000000a604e07947 */ /* 0x000fea000b800000 */
[----:B-1----:R1:W4:Y:S04]  /*1e8d0*/  SHFL.IDX PT, R0, R3, 0x1, 0x181f ;  /* 0x00381f0003007f89 */ /* 0x00232800000e0000 */
[----:B--23--:R1:W2:Y:S02]  /*1e8e0*/  SHFL.IDX PT, R14, R2, 0x1, 0x181f ;  /* 0x00381f00020e7f89 */ /* 0x00c2a400000e0000 */
.L_x_6717:
[----:B------:R-:W-:Y:S01]  /*1e8f0*/  VIADD R4, R6, 0x20 ;  /* 0x0000002006047836 */ /* 0x000fe20000000000 */
[----:B------:R-:W-:Y:S04]  /*1e900*/  BSSY B1, `(.L_x_6470) ;  /* 0x0000010000017945 */ /* 0x000fe80003800000 */
[----:B------:R-:W-:-:S13]  /*1e910*/  ISETP.GE.AND P0, PT, R4, R25, PT ;  /* 0x000000190400720c */ /* 0x000fda0003f06270 */
[----:B------:R-:W-:Y:S05]  /*1e920*/  @P0 BRA `(.L_x_6471) ;  /* 0x0000000000340947 */ /* 0x000fea0003800000 */
[----:B------:R-:W3:Y:S01]  /*1e930*/  LDL R9, [R1+0x64] ;  /* 0x0000640001097983 */ /* 0x000ee20000100800 */
[----:B------:R-:W-:-:S03]  /*1e940*/  ULDC UR4, c[0x0][0xac8] ;  /* 0x0002b20000047ab9 */ /* 0x000fc60000000800 */
[----:B------:R-:W5:Y:S04]  /*1e950*/  LDL R7, [R1+0x88] ;  /* 0x0000880001077983 */ /* 0x000f680000100800 */
[----:B------:R-:W4:Y:S04]  /*1e960*/  LDL R10, [R1+0xdc] ;  /* 0x0000dc00010a7983 */ /* 0x000f280000100800 */
[----:B------:R-:W4:Y:S01]  /*1e970*/  LDL R8, [R1+0xd8] ;  /* 0x0000d80001087983 */ /* 0x000f220000100800 */
[----:B---3--:R-:W-:Y:S02]  /*1e980*/  ISETP.GE.AND P2, PT, R9, UR4, PT ;  /* 0x0000000409007c0c */ /* 0x008fe4000bf46270 */
[----:B-----5:R-:W-:-:S11]  /*1e990*/  ISETP.GE.AND P3, PT, R7, UR4, PT ;  /* 0x0000000407007c0c */ /* 0x020fd6000bf66270 */
[-C--:B--2---:R-:W-:Y:S02]  /*1e9a0*/  @!P2 LEA R4, P0, R9, R14.reuse, 0x1 ;  /* 0x0000000e0904a211 */ /* 0x084fe400078008ff */
[----:B------:R-:W-:Y:S02]  /*1e9b0*/  @!P3 LEA R14, P1, R7, R14, 0x1 ;  /* 0x0000000e070eb211 */ /* 0x000fe400078208ff */
[-C--:B----4-:R-:W-:Y:S02]  /*1e9c0*/  @!P2 LEA.HI.X R5, R9, R0.reuse, R10, 0x1, P0 ;  /* 0x000000000905a211 */ /* 0x090fe400000f0c0a */
[----:B------:R-:W-:-:S03]  /*1e9d0*/  @!P3 LEA.HI.X R15, R7, R0, R8, 0x1, P1 ;  /* 0x00000000070fb211 */ /* 0x000fc600008f0c08 */
[----:B------:R3:W-:Y:S04]  /*1e9e0*/  @!P2 ST.E.128 desc[UR60][R4.64], RZ ;  /* 0x000000ff0400a985 */ /* 0x0007e8000c101d3c */
[----:B------:R3:W-:Y:S02]  /*1e9f0*/  @!P3 ST.E.128 desc[UR60][R14.64], RZ ;  /* 0x000000ff0e00b985 */ /* 0x0007e4000c101d3c */
.L_x_6471:
[----:B------:R-:W-:Y:S05]  /*1ea00*/  BSYNC B1 ;  /* 0x0000000000017941 */ /* 0x000fea0003800000 */
.L_x_6470:
[----:B------:R-:W-:-:S03]  /*1ea10*/  UMOV UR4, 0xffffffff ;  /* 0xffffffff00047882 */ /* 0x000fc60000000000 */
[----:B------:R-:W-:Y:S05]  /*1ea20*/  BRA.DIV UR4, `(.L_x_6472) ;  /* 0x000000a604d07947 */ /* 0x000fea000b800000 */
[----:B----4-:R4:W0:Y:S04]  /*1ea30*/  SHFL.IDX PT, R0, R3, 0x2, 0x181f ;  /* 0x00581f0003007f89 */ /* 0x01082800000e0000 */
[----:B--23--:R4:W2:Y:S02]  /*1ea40*/  SHFL.IDX PT, R14, R2, 0x2, 0x181f ;  /* 0x00581f00020e7f89 */ /* 0x00c8a400000e0000 */
.L_x_6721:
[----:B------:R-:W-:Y:S01]  /*1ea50*/  VIADD R4, R6, 0x40 ;  /* 0x0000004006047836 */ /* 0x000fe20000000000 */
[----:B------:R-:W-:Y:S04]  /*1ea60*/  BSSY B1, `(.L_x_6473) ;  /* 0x0000010000017945 */ /* 0x000fe80003800000 */
[----:B------:R-:W-:-:S13]  /*1ea70*/  ISETP.GE.AND P0, PT, R4, R25, PT ;  /* 0x000000190400720c */ /* 0x000fda0003f06270 */
[----:B------:R-:W-:Y:S05]  /*1ea80*/  @P0 BRA `(.L_x_6474) ;  /* 0x0000000000340947 */ /* 0x000fea0003800000 */
[----:B------:R-:W3:Y:S01]  /*1ea90*/  LDL R9, [R1+0x64] ;  /* 0x0000640001097983 */ /* 0x000ee20000100800 */
[----:B------:R-:W-:-:S03]  /*1eaa0*/  ULDC UR4, c[0x0][0xac8] ;  /* 0x0002b20000047ab9 */ /* 0x000fc60000000800 */
[----:B------:R-:W5:Y:S04]  /*1eab0*/  LDL R7, [R1+0x88] ;  /* 0x0000880001077983 */ /* 0x000f680000100800 */
[----:B------:R-:W0:Y:S04]  /*1eac0*/  LDL R10, [R1+0xdc] ;  /* 0x0000dc00010a7983 */ /* 0x000e280000100800 */
[----:B------:R-:W4:Y:S01]  /*1ead0*/  LDL R8, [R1+0xd8] ;  /* 0x0000d80001087983 */ /* 0x000f220000100800 */
[----:B---3--:R-:W-:Y:S02]  /*1eae0*/  ISETP.GE.AND P2, PT, R9, UR4, PT ;  /* 0x0000000409007c0c */ /* 0x008fe4000bf46270 */
[----:B-----5:R-:W-:-:S11]  /*1eaf0*/  ISETP.GE.AND P3, PT, R7, UR4, PT ;  /* 0x0000000407007c0c */ /* 0x020fd6000bf66270 */
[-C--:B--2---:R-:W-:Y:S02]  /*1eb00*/  @!P2 LEA R4, P0, R9, R14.reuse, 0x1 ;  /* 0x0000000e0904a211 */ /* 0x084fe400078008ff */
[----:B------:R-:W-:Y:S02]  /*1eb10*/  @!P3 LEA R14, P1, R7, R14, 0x1 ;  /* 0x0000000e070eb211 */ /* 0x000fe400078208ff */
[-C--:B0-----:R-:W-:Y:S02]  /*1eb20*/  @!P2 LEA.HI.X R5, R9, R0.reuse, R10, 0x1, P0 ;  /* 0x000000000905a211 */ /* 0x081fe400000f0c0a */
[----:B----4-:R-:W-:-:S03]  /*1eb30*/  @!P3 LEA.HI.X R15, R7, R0, R8, 0x1, P1 ;  /* 0x00000000070fb211 */ /* 0x010fc600008f0c08 */
[----:B------:R3:W-:Y:S04]  /*1eb40*/  @!P2 ST.E.128 desc[UR60][R4.64], RZ ;  /* 0x000000ff0400a985 */ /* 0x0007e8000c101d3c */
[----:B------:R3:W-:Y:S02]  /*1eb50*/  @!P3 ST.E.128 desc[UR60][R14.64], RZ ;  /* 0x000000ff0e00b985 */ /* 0x0007e4000c101d3c */
.L_x_6474:
[----:B------:R-:W-:Y:S05]  /*1eb60*/  BSYNC B1 ;  /* 0x0000000000017941 */ /* 0x000fea0003800000 */
.L_x_6473:
[----:B------:R-:W-:-:S03]  /*1eb70*/  UMOV UR4, 0xffffffff ;  /* 0xffffffff00047882 */ /* 0x000fc60000000000 */
[----:B------:R-:W-:Y:S05]  /*1eb80*/  BRA.DIV UR4, `(.L_x_6475) ;  /* 0x000000a604c07947 */ /* 0x000fea000b800000 */
[----:B0-----:R0:W0:Y:S04]  /*1eb90*/  SHFL.IDX PT, R0, R3, 0x3, 0x181f ;  /* 0x00781f0003007f89 */ /* 0x00102800000e0000 */
[----:B--23--:R2:W3:Y:S02]  /*1eba0*/  SHFL.IDX PT, R14, R2, 0x3, 0x181f ;  /* 0x00781f00020e7f89 */ /* 0x00c4e400000e0000 */
.L_x_6725:
[----:B-12-4-:R-:W-:-:S05]  /*1ebb0*/  VIADD R2, R6, 0x60 ;  /* 0x0000006006027836 */ /* 0x016fca0000000000 */
[----:B------:R-:W-:-:S13]  /*1ebc0*/  ISETP.GE.AND P0, PT, R2, R25, PT ;  /* 0x000000190200720c */ /* 0x000fda0003f06270 */
[----:B------:R-:W-:Y:S05]  /*1ebd0*/  @P0 BRA `(.L_x_6458) ;  /* 0x0000000000340947 */ /* 0x000fea0003800000 */
[----:B------:R-:W2:Y:S01]  /*1ebe0*/  LDL R7, [R1+0x64] ;  /* 0x0000640001077983 */ /* 0x000ea20000100800 */
[----:B------:R-:W-:-:S03]  /*1ebf0*/  ULDC UR4, c[0x0][0xac8] ;  /* 0x0002b20000047ab9 */ /* 0x000fc60000000800 */
[----:B------:R-:W4:Y:S04]  /*1ec00*/  LDL R4, [R1+0x88] ;  /* 0x0000880001047983 */ /* 0x000f280000100800 */
[----:B------:R-:W0:Y:S04]  /*1ec10*/  LDL R8, [R1+0xdc] ;  /* 0x0000dc0001087983 */ /* 0x000e280000100800 */
[----:B------:R-:W5:Y:S01]  /*1ec20*/  LDL R5, [R1+0xd8] ;  /* 0x0000d80001057983 */ /* 0x000f620000100800 */
[----:B--2---:R-:W-:Y:S02]  /*1ec30*/  ISETP.GE.AND P2, PT, R7, UR4, PT ;  /* 0x0000000407007c0c */ /* 0x004fe4000bf46270 */
[----:B----4-:R-:W-:-:S11]  /*1ec40*/  ISETP.GE.AND P3, PT, R4, UR4, PT ;  /* 0x0000000404007c0c */ /* 0x010fd6000bf66270 */
[CC--:B---3--:R-:W-:Y:S02]  /*1ec50*/  @!P2 LEA R2, P0, R7.reuse, R14.reuse, 0x1 ;  /* 0x0000000e0702a211 */ /* 0x0c8fe400078008ff */
[C---:B------:R-:W-:Y:S02]  /*1ec60*/  @!P3 LEA R14, P1, R4.reuse, R14, 0x1 ;  /* 0x0000000e040eb211 */ /* 0x040fe400078208ff */
[-C--:B0-----:R-:W-:Y:S02]  /*1ec70*/  @!P2 LEA.HI.X R3, R7, R0.reuse, R8, 0x1, P0 ;  /* 0x000000000703a211 */ /* 0x081fe400000f0c08 */
[----:B-----5:R-:W-:-:S03]  /*1ec80*/  @!P3 LEA.HI.X R15, R4, R0, R5, 0x1, P1 ;  /* 0x00000000040fb211 */ /* 0x020fc600008f0c05 */
[----:B------:R0:W-:Y:S04]  /*1ec90*/  @!P2 ST.E.128 desc[UR60][R2.64], RZ ;  /* 0x000000ff0200a985 */ /* 0x0001e8000c101d3c */
[----:B------:R0:W-:Y:S02]  /*1eca0*/  @!P3 ST.E.128 desc[UR60][R14.64], RZ ;  /* 0x000000ff0e00b985 */ /* 0x0001e4000c101d3c */
.L_x_6458:
[----:B------:R-:W-:Y:S05]  /*1ecb0*/  BSYNC B0 ;  /* 0x0000000000007941 */ /* 0x000fea0003800000 */
.L_x_6443:
[----:B------:R-:W-:Y:S02]  /*1ecc0*/  ULDC UR4, c[0x0][0xc3c] ;  /* 0x00030f0000047ab9 */ /* 0x000fe40000000800 */
[----:B------:R-:W-:-:S13]  /*1ecd0*/  ISETP.GE.AND P0, PT, R123, UR4, PT ;  /* 0x000000047b007c0c */ /* 0x000fda000bf06270 */
[----:B------:R-:W-:Y:S05]  /*1ece0*/  @!P0 BRA `(.L_x_6476) ;  /* 0xfffffe2400a48947 */ /* 0x000fea000383ffff */
[----:B------:R-:W-:Y:S05]  /*1ecf0*/  BRA `(.L_x_6292) ;  /* 0x0000007400bc7947 */ /* 0x000fea0003800000 */
.L_x_6290:
        /* <DEDUP_REMOVED lines=20> */
.L_x_6477:
        /* <DEDUP_REMOVED lines=44> */
.L_x_6481:
        /* <DEDUP_REMOVED lines=38> */
.L_x_6479:
[----:B------:R-:W-:Y:S02]  /*1f360*/  IMAD.IADD R11, R7, 0x1, -R4 ;  /* 0x00000001070b7824 */ /* 0x000fe400078e0a04 */
[----:B------:R-:W-:Y:S02]  /*1f370*/  IMAD.MOV.U32 R12, RZ, RZ, RZ ;  /* 0x000000ffff0c7224 */ /* 0x000fe400078e00ff */
[----:B------:R-:W-:-:S05]  /*1f380*/  IMAD R3, R2, UR5, R11 ;  /* 0x0000000502037c24 */ /* 0x000fca000f8e020b */
[----:B------:R-:W-:-:S13]  /*1f390*/  ISETP.GT.AND P0, PT, R3, UR6, PT ;  /* 0x0000000603007c0c */ /* 0x000fda000bf04270 */
[----:B------:R-:W-:-:S04]  /*1f3a0*/  VOTE.ANY R10, PT, !P0 ;  /* 0x00000000000a7806 */ /* 0x000fc800040e0100 */
[----:B------:R-:W0:Y:S01]  /*1f3b0*/  POPC R5, R10 ;  /* 0x0000000a00057309 */ /* 0x000e220000000000 */
[----:B------:R-:W-:Y:S01]  /*1f3c0*/  ISETP.NE.AND P0, PT, R10, RZ, PT ;  /* 0x000000ff0a00720c */ /* 0x000fe20003f05270 */
[----:B0-----:R-:W0:Y:S04]  /*1f3d0*/  SHFL.IDX PT, R6, R6, R5, 0x1f ;  /* 0x00001f0506067589 */ /* 0x001e2800000e0000 */
        /* <DEDUP_REMOVED lines=12> */
.L_x_6482:
        /* <DEDUP_REMOVED lines=11> */
[----:B-1----:R-:W-:Y:S02]  /*1f550*/  VIADD R3, R10, 0xffffffe ;  /* 0x0ffffffe0a037836 */ /* 0x002fe40000000000 */
        /* <DEDUP_REMOVED lines=8> */
[----:B------:R-:W-:Y:S02]  /*1f5e0*/  MOV R2, RZ ;  /* 0x000000ff00027202 */ /* 0x000fe40000000f00 */
[----:B------:R-:W-:-:S03]  /*1f5f0*/  ISETP.NE.AND P1, PT, R6, RZ, PT ;  /* 0x000000ff0600720c */ /* 0x000fc60003f25270 */
        /* <DEDUP_REMOVED lines=8> */
[-C--:B------:R-:W-:Y:S01]  /*1f680*/  IABS R3, R11.reuse ;  /* 0x0000000b00037213 */ /* 0x080fe20000000000 */
[----:B------:R-:W-:-:S04]  /*1f690*/  IMAD R6, R6, R11, RZ ;  /* 0x0000000b06067224 */ /* 0x000fc800078e02ff */
[----:B------:R-:W-:-:S04]  /*1f6a0*/  IMAD.HI.U32 R4, R4, R3, RZ ;  /* 0x0000000304047227 */ /* 0x000fc800078e00ff */
[----:B------:R-:W-:Y:S02]  /*1f6b0*/  IMAD R2, R4, R2, R3 ;  /* 0x0000000204027224 */ /* 0x000fe400078e0203 */
[----:B------:R-:W-:-:S03]  /*1f6c0*/  IMAD.IADD R6, R9, 0x1, -R6 ;  /* 0x0000000109067824 */ /* 0x000fc600078e0a06 */
[----:B------:R-:W-:Y:S02]  /*1f6d0*/  ISETP.GT.U32.AND P1, PT, R7, R2, PT ;  /* 0x000000020700720c */ /* 0x000fe40003f24070 */
[----:B------:R1:W-:Y:S11]  /*1f6e0*/  STL [R1+0x4], R6 ;  /* 0x0000040601007387 */ /* 0x0003f60000100800 */
[----:B------:R-:W-:-:S02]  /*1f6f0*/  @!P1 IMAD.IADD R2, R2, 0x1, -R7 ;  /* 0x0000000102029824 */ /* 0x000fc400078e0a07 */
[----:B------:R-:W-:Y:S01]  /*1f700*/  @!P1 VIADD R4, R4, 0x1 ;  /* 0x0000000104049836 */ /* 0x000fe20000000000 */
[----:B------:R-:W-:Y:S02]  /*1f710*/  ISETP.NE.AND P1, PT, R8, RZ, PT ;  /* 0x000000ff0800720c */ /* 0x000fe40003f25270 */
[----:B------:R-:W-:Y:S02]  /*1f720*/  ISETP.GE.U32.AND P0, PT, R2, R7, PT ;  /* 0x000000070200720c */ /* 0x000fe40003f06070 */
[----:B------:R-:W-:-:S04]  /*1f730*/  LOP3.LUT R2, R11, R8, RZ, 0x3c, !PT ;  /* 0x000000080b027212 */ /* 0x000fc800078e3cff */
[----:B------:R-:W-:-:S07]  /*1f740*/  ISETP.GE.AND P2, PT, R2, RZ, PT ;  /* 0x000000ff0200720c */ /* 0x000fce0003f46270 */
[----:B------:R-:W-:-:S06]  /*1f750*/  @P0 VIADD R4, R4, 0x1 ;  /* 0x0000000104040836 */ /* 0x000fcc0000000000 */
[----:B------:R-:W-:Y:S01]  /*1f760*/  @!P2 IMAD.MOV R4, RZ, RZ, -R4 ;  /* 0x000000ffff04a224 */ /* 0x000fe200078e0a04 */
[----:B------:R-:W-:-:S04]  /*1f770*/  @!P1 LOP3.LUT R4, RZ, R8, RZ, 0x33, !PT ;  /* 0x00000008ff049212 */ /* 0x000fc800078e33ff */
[----:B------:R-:W-:Y:S01]  /*1f780*/  IADD3 R2, -R4, RZ, RZ ;  /* 0x000000ff04027210 */ /* 0x000fe20007ffe1ff */
[----:B------:R-:W-:-:S04]  /*1f790*/  IMAD R4, R8, 0x1000000, R4 ;  /* 0x0100000008047824 */ /* 0x000fc800078e0204 */
[----:B------:R-:W-:Y:S02]  /*1f7a0*/  IMAD R11, R8, R2, R11 ;  /* 0x00000002080b7224 */ /* 0x000fe400078e020b */
[----:B------:R-:W-:Y:S02]  /*1f7b0*/  VIADD R2, R5, UR4 ;  /* 0x0000000405027c36 */ /* 0x000fe40008000000 */
[----:B------:R-:W-:-:S03]  /*1f7c0*/  IMAD R3, R11, 0x10000, R4 ;  /* 0x000100000b037824 */ /* 0x000fc600078e0204 */
[----:B------:R1:W-:Y:S04]  /*1f7d0*/  STL [R1+0xc], R2 ;  /* 0x00000c0201007387 */ /* 0x0003e80000100800 */
[----:B------:R1:W-:Y:S01]  /*1f7e0*/  STL [R1+0x8], R3 ;  /* 0x0000080301007387 */ /* 0x0003e20000100800 */
[----:B------:R-:W-:Y:S05]  /*1f7f0*/  BRA `(.L_x_6483) ;  /* 0x0000000000107947 */ /* 0x000fea0003800000 */
.L_x_6480:
[----:B------:R-:W-:Y:S01]  /*1f800*/  IMAD.U32 R2, RZ, RZ, UR6 ;  /* 0x00000006ff027e24 */ /* 0x000fe2000f8e00ff */
[----:B------:R0:W-:Y:S04]  /*1f810*/  STL [R1+0x4], RZ ;  /* 0x000004ff01007387 */ /* 0x0001e80000100800 */
[----:B------:R0:W-:Y:S04]  /*1f820*/  STL [R1+0x8], RZ ;  /* 0x000008ff01007387 */ /* 0x0001e80000100800 */
[----:B------:R0:W-:Y:S02]  /*1f830*/  STL [R1], R2 ;  /* 0x0000000201007387 */ /* 0x0001e40000100800 */
.L_x_6483:
[----:B------:R-:W2:Y:S04]  /*1f840*/  LDL R4, [R1] ;  /* 0x0000000001047983 */ /* 0x000ea80000100800 */
[----:B------:R-:W2:Y:S04]  /*1f850*/  LDL R5, [R1+0x4] ;  /* 0x0000040001057983 */ /* 0x000ea80000100800 */
[----:B-1----:R-:W2:Y:S04]  /*1f860*/  LDL R6, [R1+0x8] ;  /* 0x0000080001067983 */ /* 0x002ea80000100800 */
[----:B------:R-:W2:Y:S01]  /*1f870*/  LDL R7, [R1+0xc] ;  /* 0x00000c0001077983 */ /* 0x000ea20000100800 */
[----:B------:R-:W-:-:S13]  /*1f880*/  ISETP.NE.AND P0, PT, R0, RZ, PT ;  /* 0x000000ff0000720c */ /* 0x000fda0003f05270 */
[----:B------:R-:W1:Y:S01]  /*1f890*/  @!P0 S2R R3, SR_CgaCtaId ;  /* 0x0000000000038919 */ /* 0x000e620000008800 */
[----:B------:R-:W-:-:S04]  /*1f8a0*/  @!P0 MOV R0, 0x400 ;  /* 0x0000040000008802 */ /* 0x000fc80000000f00 */
[----:B-1----:R-:W-:-:S05]  /*1f8b0*/  @!P0 LEA R0, R3, R0, 0x18 ;  /* 0x0000000003008211 */ /* 0x002fca00078ec0ff */
[----:B--2---:R2:W-:Y:S01]  /*1f8c0*/  @!P0 STS.128 [R0+0x2e8d0], R4 ;  /* 0x02e8d00400008388 */ /* 0x0045e20000000c00 */
[----:B------:R-:W-:Y:S06]  /*1f8d0*/  BAR.ARV 0x5, 0x180 ;  /* 0x0146000000007b1d */ /* 0x000fec0000002000 */
.L_x_6478:
        /* <DEDUP_REMOVED lines=8> */
[----:B---3--:R-:W2:Y:S01]  /*1f960*/  LDL R0, [R1+0xe0] ;  /* 0x0000e00001007983 */ /* 0x008ea20000100800 */
[----:B------:R-:W3:Y:S01]  /*1f970*/  S2UR UR5, SR_CgaCtaId ;  /* 0x00000000000579c3 */ /* 0x000ee20000008800 */
[----:B------:R-:W-:Y:S01]  /*1f980*/  UMOV UR4, 0x400 ;  /* 0x0000040000047882 */ /* 0x000fe20000000000 */
[----:B------:R-:W-:Y:S01]  /*1f990*/  BSSY B7, `(.L_x_6484) ;  /* 0x0000662000077945 */ /* 0x000fe20003800000 */
[----:B------:R-:W4:Y:S01]  /*1f9a0*/  S2R R11, SR_TID.X ;  /* 0x00000000000b7919 */ /* 0x000f220000002100 */
[----:B------:R-:W-:Y:S01]  /*1f9b0*/  ULDC.64 UR36, c[0x0][0x198] ;  /* 0x0000660000247ab9 */ /* 0x000fe20000000a00 */
[----:B------:R-:W-:Y:S01]  /*1f9c0*/  ULDC UR40, c[0x0][0xc] ;  /* 0x0000030000287ab9 */ /* 0x000fe20000000800 */
[----:B---3--:R-:W-:-:S06]  /*1f9d0*/  ULEA UR4, UR5, UR4, 0x18 ;  /* 0x0000000405047291 */ /* 0x008fcc000f8ec03f */
[----:B------:R-:W-:Y:S02]  /*1f9e0*/  IMAD.U32 R18, RZ, RZ, UR4 ;  /* 0x00000004ff127e24 */ /* 0x000fe4000f8e00ff */
[C---:B----4-:R-:W-:Y:S01]  /*1f9f0*/  IMAD.SHL.U32 R3, R11.reuse, 0x2, RZ ;  /* 0x000000020b037824 */ /* 0x050fe200078e00ff */
[C---:B------:R-:W-:Y:S01]  /*1fa00*/  LOP3.LUT R10, R11.reuse, 0x7f, RZ, 0xc0, !PT ;  /* 0x0000007f0b0a7812 */ /* 0x040fe200078ec0ff */
[C---:B-1----:R-:W-:Y:S01]  /*1fa10*/  IMAD.SHL.U32 R5, R11.reuse, 0x20, RZ ;  /* 0x000000200b057824 */ /* 0x042fe200078e00ff */
[----:B------:R-:W-:Y:S02]  /*1fa20*/  SHF.R.U32.HI R6, RZ, 0x1, R11 ;  /* 0x00000001ff067819 */ /* 0x000fe4000001160b */
[----:B------:R-:W-:Y:S02]  /*1fa30*/  LOP3.LUT P0, RZ, R11, 0x4, RZ, 0xc0, !PT ;  /* 0x000000040bff7812 */ /* 0x000fe4000780c0ff */
[----:B------:R-:W-:-:S04]  /*1fa40*/  LOP3.LUT R7, R5, 0x80, RZ, 0xc0, !PT ;  /* 0x0000008005077812 */ /* 0x000fc800078ec0ff */
[----:B------:R-:W-:Y:S02]  /*1fa50*/  LOP3.LUT R7, R7, 0x10, R11, 0xf8, !PT ;  /* 0x0000001007077812 */ /* 0x000fe400078ef80b */
[----:B--2---:R-:W-:Y:S01]  /*1fa60*/  R2UR UR6, R0 ;  /* 0x00000000000672ca */ /* 0x004fe200000e0000 */
[----:B------:R-:W-:-:S05]  /*1fa70*/  IMAD.SHL.U32 R0, R11, 0x10, RZ ;  /* 0x000000100b007824 */ /* 0x000fca00078e00ff */
[----:B0-----:R-:W-:-:S04]  /*1fa80*/  LOP3.LUT R2, R0, 0x3f0, RZ, 0xc0, !PT ;  /* 0x000003f000027812 */ /* 0x001fc800078ec0ff */
[----:B------:R-:W-:Y:S02]  /*1fa90*/  LOP3.LUT R3, R2, 0x70, R3, 0x78, !PT ;  /* 0x0000007002037812 */ /* 0x000fe400078e7803 */
[----:B------:R-:W-:Y:S01]  /*1faa0*/  SHF.L.U32 R2, R10, 0x4, RZ ;  /* 0x000000040a027819 */ /* 0x000fe200000006ff */
[----:B------:R-:W-:Y:S02]  /*1fab0*/  ULOP3.LUT UR38, UR6, 0x1, URZ, 0xfc, !UPT ;  /* 0x0000000106267892 */ /* 0x000fe4000f8efc3f */
[----:B------:R-:W-:Y:S01]  /*1fac0*/  ULOP3.LUT UR39, UR6, 0x2, URZ, 0xfc, !UPT ;  /* 0x0000000206277892 */ /* 0x000fe2000f8efc3f */
[----:B------:R-:W-:Y:S02]  /*1fad0*/  LOP3.LUT R3, R3, 0x400, R2, 0xf8, !PT ;  /* 0x0000040003037812 */ /* 0x000fe400078ef802 */
[----:B------:R-:W-:-:S03]  /*1fae0*/  LOP3.LUT R2, R2, 0x600, RZ, 0xc0, !PT ;  /* 0x0000060002027812 */ /* 0x000fc600078ec0ff */
[----:B------:R-:W-:Y:S01]  /*1faf0*/  IMAD.IADD R3, R18, 0x1, R3 ;  /* 0x0000000112037824 */ /* 0x000fe200078e0203 */
[----:B------:R-:W-:-:S04]  /*1fb00*/  LOP3.LUT R2, R2, 0x60, R5, 0xf8, !PT ;  /* 0x0000006002027812 */ /* 0x000fc800078ef805 */
[----:B------:R-:W-:Y:S01]  /*1fb10*/  LOP3.LUT R4, R2, 0x100, R5, 0xf8, !PT ;  /* 0x0000010002047812 */ /* 0x000fe200078ef805 */
[----:B------:R-:W-:-:S05]  /*1fb20*/  IMAD.SHL.U32 R2, R11, 0x80, RZ ;  /* 0x000000800b027824 */ /* 0x000fca00078e00ff */
[----:B------:R-:W-:-:S04]  /*1fb30*/  LOP3.LUT R5, R2, 0x380, RZ, 0xc0, !PT ;  /* 0x0000038002057812 */ /* 0x000fc800078ec0ff */
[----:B------:R-:W-:Y:S01]  /*1fb40*/  LOP3.LUT R5, R5, 0x30, R6, 0xf8, !PT ;  /* 0x0000003005057812 */ /* 0x000fe200078ef806 */
[----:B------:R-:W-:-:S03]  /*1fb50*/  IMAD.SHL.U32 R6, R11, 0x4, RZ ;  /* 0x000000040b067824 */ /* 0x000fc600078e00ff */
[----:B------:R-:W-:Y:S02]  /*1fb60*/  LOP3.LUT R5, R5, 0x70, R0, 0x78, !PT ;  /* 0x0000007005057812 */ /* 0x000fe400078e7800 */
[----:B------:R-:W-:Y:S02]  /*1fb70*/  LOP3.LUT R7, R7, 0x10, R6, 0x78, !PT ;  /* 0x0000001007077812 */ /* 0x000fe400078e7806 */
[----:B------:R-:W-:Y:S02]  /*1fb80*/  LOP3.LUT R9, R5, 0xc00, R2, 0xf8, !PT ;  /* 0x00000c0005097812 */ /* 0x000fe400078ef802 */
[----:B------:R-:W-:Y:S02]  /*1fb90*/  LOP3.LUT R8, R4, R7, RZ, 0xfc, !PT ;  /* 0x0000000704087212 */ /* 0x000fe400078efcff */
[----:B------:R-:W-:Y:S01]  /*1fba0*/  SHF.R.U32.HI R4, RZ, 0x3, R10 ;  /* 0x00000003ff047819 */ /* 0x000fe2000001160a */
[C---:B------:R-:W-:Y:S02]  /*1fbb0*/  VIADD R2, R9.reuse, 0x40 ;  /* 0x0000004009027836 */ /* 0x040fe40000000000 */
[----:B------:R-:W-:Y:S01]  /*1fbc0*/  @P0 VIADD R2, R9, 0xffffffc0 ;  /* 0xffffffc009020836 */ /* 0x000fe20000000000 */
[----:B------:R-:W-:Y:S01]  /*1fbd0*/  LOP3.LUT R0, R4, 0x70, R0, 0xf8, !PT ;  /* 0x0000007004007812 */ /* 0x000fe200078ef800 */
[----:B------:R-:W-:Y:S01]  /*1fbe0*/  STL [R1+0x10], R8 ;  /* 0x0000100801007387 */ /* 0x000fe20000100800 */
[----:B------:R-:W-:-:S03]  /*1fbf0*/  IMAD.MOV.U32 R0, RZ, RZ, 0x1 ;  /* 0x00000001ff007424 */ /* 0x000fc600078e00ff */
[----:B------:R-:W-:Y:S04]  /*1fc00*/  STL [R1+0x14], R9 ;  /* 0x0000140901007387 */ /* 0x000fe80000100800 */
[----:B------:R0:W-:Y:S04]  /*1fc10*/  STL [R1+0x68], R3 ;  /* 0x0000680301007387 */ /* 0x0001e80000100800 */
[----:B------:R-:W-:Y:S04]  /*1fc20*/  STL [R1+0x78], RZ ;  /* 0x000078ff01007387 */ /* 0x000fe80000100800 */
[----:B------:R1:W-:Y:S01]  /*1fc30*/  STL [R1+0x38], R2 ;  /* 0x0000380201007387 */ /* 0x0003e20000100800 */
[----:B0-----:R-:W-:-:S03]  /*1fc40*/  LOP3.LUT R3, R8, 0x1800, RZ, 0xfc, !PT ;  /* 0x0000180008037812 */ /* 0x001fc600078efcff */
[----:B------:R-:W-:Y:S04]  /*1fc50*/  STL [R1+0x28], R0 ;  /* 0x0000280001007387 */ /* 0x000fe80000100800 */
[----:B------:R-:W-:Y:S01]  /*1fc60*/  STL [R1+0x20], RZ ;  /* 0x000020ff01007387 */ /* 0x000fe20000100800 */
[----:B-1----:R-:W-:-:S03]  /*1fc70*/  LOP3.LUT R2, R8, 0x2800, RZ, 0xfc, !PT ;  /* 0x0000280008027812 */ /* 0x002fc600078efcff */
[----:B------:R-:W-:Y:S04]  /*1fc80*/  STL [R1+0x1c], RZ ;  /* 0x00001cff01007387 */ /* 0x000fe80000100800 */
[----:B------:R0:W-:Y:S04]  /*1fc90*/  STL [R1+0x24], R0 ;  /* 0x0000240001007387 */ /* 0x0001e80000100800 */
[----:B------:R1:W-:Y:S04]  /*1fca0*/  STL [R1+0x54], R3 ;  /* 0x0000540301007387 */ /* 0x0003e80000100800 */
[----:B------:R2:W-:Y:S01]  /*1fcb0*/  STL [R1+0x4c], R2 ;  /* 0x00004c0201007387 */ /* 0x0005e20000100800 */
[----:B0-----:R-:W-:-:S02]  /*1fcc0*/  LOP3.LUT R0, R8, 0x3800, RZ, 0xfc, !PT ;  /* 0x0000380008007812 */ /* 0x001fc400078efcff */
[----:B-1----:R-:W-:-:S03]  /*1fcd0*/  LOP3.LUT R3, R8, 0x4800, RZ, 0xfc, !PT ;  /* 0x0000480008037812 */ /* 0x002fc600078efcff */
[----:B------:R0:W-:Y:S01]  /*1fce0*/  STL [R1+0x48], R0 ;  /* 0x0000480001007387 */ /* 0x0001e20000100800 */
[----:B--2---:R-:W-:-:S03]  /*1fcf0*/  LOP3.LUT R2, R8, 0x5800, RZ, 0xfc, !PT ;  /* 0x0000580008027812 */ /* 0x004fc600078efcff */
[----:B------:R1:W-:Y:S04]  /*1fd00*/  STL [R1+0x44], R3 ;  /* 0x0000440301007387 */ /* 0x0003e80000100800 */
[----:B------:R1:W-:Y:S01]  /*1fd10*/  STL [R1+0x40], R2 ;  /* 0x0000400201007387 */ /* 0x0003e20000100800 */
[----:B0-----:R-:W-:-:S05]  /*1fd20*/  LOP3.LUT R0, R8, 0x6800, RZ, 0xfc, !PT ;  /* 0x0000680008007812 */ /* 0x001fca00078efcff */
[----:B------:R1:W-:Y:S02]  /*1fd30*/  STL [R1+0x3c], R0 ;  /* 0x00003c0001007387 */ /* 0x0003e40000100800 */
.L_x_6588:
        /* <DEDUP_REMOVED lines=13> */
[----:B0-2---:R-:W-:Y:S01]  /*1fe10*/  SHF.R.S32.HI R4, RZ, 0x1f, R15 ;  /* 0x0000001fff047819 */ /* 0x005fe2000001140f */
[----:B------:R-:W-:-:S08]  /*1fe20*/  IMAD.SHL.U32 R14, R15, 0x4, RZ ;  /* 0x000000040f0e7824 */ /* 0x000fd000078e00ff */
        /* <DEDUP_REMOVED lines=25> */
[----:B---3--:R-:W-:Y:S01]  /*1ffc0*/  IMAD.U32 R12, RZ, RZ, UR4 ;  /* 0x00000004ff0c7e24 */ /* 0x008fe2000f8e00ff */
        /* <DEDUP_REMOVED lines=24> */
.L_x_6485:
        /* <DEDUP_REMOVED lines=18> */
.L_x_6486:
[----:B------:R-:W-:Y:S05]  /*20270*/  @!P0 BRA `(.L_x_6487) ;  /* 0x00000000000c8947 */ /* 0x000fea0003800000 */
[----:B------:R-:W2:Y:S04]  /*20280*/  LDG.E R8, desc[UR60][R6.64] ;  /* 0x0000003c06087981 */ /* 0x000ea8000c1e1900 */
[----:B------:R-:W2:Y:S02]  /*20290*/  LDG.E R6, desc[UR60][R6.64+0x4] ;  /* 0x0000043c06067981 */ /* 0x000ea4000c1e1900 */
[----:B--2---:R-:W-:-:S07]  /*202a0*/  IADD3 R8, -R8, R6, RZ ;  /* 0x0000000608087210 */ /* 0x004fce0007ffe1ff */
.L_x_6487:
[----:B-----5:R-:W-:Y:S02]  /*202b0*/  IMAD.IADD R6, R8, 0x1, -R0 ;  /* 0x0000000108067824 */ /* 0x020fe400078e0a00 */
[----:B------:R-:W2:Y:S04]  /*202c0*/  @P2 LDG.E R0, desc[UR60][R4.64] ;  /* 0x0000003c04002981 */ /* 0x000ea8000c1e1900 */
[----:B------:R-:W2:Y:S01]  /*202d0*/  @P2 LDG.E R4, desc[UR60][R4.64+0x4] ;  /* 0x0000043c04042981 */ /* 0x000ea2000c1e1900 */
[----:B0-----:R-:W-:Y:S01]  /*202e0*/  IMAD.MOV.U32 R2, RZ, RZ, RZ ;  /* 0x000000ffff027224 */ /* 0x001fe200078e00ff */
[----:B------:R-:W-:Y:S01]  /*202f0*/  BSSY B0, `(.L_x_6488) ;  /* 0x0000029000007945 */ /* 0x000fe20003800000 */
[----:B------:R-:W-:Y:S02]  /*20300*/  LOP3.LUT R20, R17, 0xff, RZ, 0xc0, !PT ;  /* 0x000000ff11147812 */ /* 0x000fe400078ec0ff */
[----:B------:R-:W-:Y:S01]  /*20310*/  SHF.R.U32.HI R17, RZ, 0x10, R17 ;  /* 0x00000010ff117819 */ /* 0x000fe20000011611 */
[----:B--2---:R-:W-:-:S04]  /*20320*/  @P2 IMAD.IADD R9, R4, 0x1, -R0 ;  /* 0x0000000104092824 */ /* 0x004fc800078e0a00 */
[----:B------:R-:W-:-:S04]  /*20330*/  IMAD.IADD R0, R6, 0x1, R9 ;  /* 0x0000000106007824 */ /* 0x000fc800078e0209 */
[C---:B------:R-:W-:Y:S01]  /*20340*/  VIADD R3, R0.reuse, 0xdf ;  /* 0x000000df00037836 */ /* 0x040fe20000000000 */
[----:B------:R-:W-:Y:S01]  /*20350*/  ISETP.GE.AND P1, PT, R0, 0x1, PT ;  /* 0x000000010000780c */ /* 0x000fe20003f26270 */
[----:B------:R-:W-:Y:S02]  /*20360*/  IMAD.MOV.U32 R0, RZ, RZ, RZ ;  /* 0x000000ffff007224 */ /* 0x000fe400078e00ff */
[----:B------:R-:W-:-:S05]  /*20370*/  IMAD.HI R2, R3, -0x6db6db6d, R2 ;  /* 0x9249249303027827 */ /* 0x000fca00078e0202 */
[----:B------:R-:W-:-:S04]  /*20380*/  SHF.R.U32.HI R19, RZ, 0x1f, R2 ;  /* 0x0000001fff137819 */ /* 0x000fc80000011602 */
[----:B------:R-:W-:Y:S01]  /*20390*/  LEA.HI.SX32 R19, R2, R19, 0x19 ;  /* 0x0000001302137211 */ /* 0x000fe200078fcaff */
        /* <DEDUP_REMOVED lines=13> */
[----:B------:R-:W-:Y:S01]  /*20470*/  IMAD R7, R4, R3, RZ ;  /* 0x0000000304077224 */ /* 0x000fe200078e02ff */
[----:B------:R-:W-:-:S05]  /*20480*/  MOV R4, RZ ;  /* 0x000000ff00047202 */ /* 0x000fca0000000f00 */
        /* <DEDUP_REMOVED lines=15> */
.L_x_6489:
[----:B------:R-:W-:Y:S05]  /*20580*/  BSYNC B0 ;  /* 0x0000000000007941 */ /* 0x000fea0003800000 */
.L_x_6488:
[-C--:B------:R-:W-:Y:S01]  /*20590*/  IMAD R2, R20, R0.reuse, RZ ;  /* 0x0000000014027224 */ /* 0x080fe200078e02ff */
[----:B------:R-:W-:Y:S03]  /*205a0*/  BSSY B0, `(.L_x_6490) ;  /* 0x00000e5000007945 */ /* 0x000fe60003800000 */
[C---:B------:R-:W-:Y:S01]  /*205b0*/  IMAD R3, R2.reuse, 0xe0, -R6 ;  /* 0x000000e002037824 */ /* 0x040fe200078e0a06 */
[----:B------:R-:W-:-:S05]  /*205c0*/  VIADDMNMX R0, R2, R0, R19, PT ;  /* 0x0000000002007246 */ /* 0x000fca0003800113 */
        /* <DEDUP_REMOVED lines=8> */
[----:B------:R-:W-:Y:S01]  /*20650*/  @P0 VIADD R3, R2, 0xdf ;  /* 0x000000df02030836 */ /* 0x000fe20000000000 */
[----:B------:R-:W-:-:S05]  /*20660*/  @P0 MOV R2, RZ ;  /* 0x000000ff00020202 */ /* 0x000fca0000000f00 */
[----:B------:R-:W-:-:S05]  /*20670*/  @P0 IMAD.HI R2, R3, -0x6db6db6d, R2 ;  /* 0x9249249303020827 */ /* 0x000fca00078e0202 */
        /* <DEDUP_REMOVED lines=12> */
.L_x_6728:
[----:B-1----:R-:W-:Y:S02]  /*20740*/  ISETP.NE.AND P0, PT, R14, RZ, PT ;  /* 0x000000ff0e00720c */ /* 0x002fe40003f05270 */
[----:B------:R-:W-:-:S11]  /*20750*/  PLOP3.LUT P6, PT, PT, PT, PT, 0x8, 0x0 ;  /* 0x000000000000781c */ /* 0x000fd60003fce170 */
[----:B------:R-:W-:Y:S05]  /*20760*/  @P0 BRA `(.L_x_6493) ;  /* 0x00000000000c0947 */ /* 0x000fea0003800000 */
[----:B------:R-:W-:-:S03]  /*20770*/  UMOV UR4, 0xffffffff ;  /* 0xffffffff00047882 */ /* 0x000fc60000000000 */
[----:B------:R-:W-:Y:S05]  /*20780*/  BRA.DIV UR4, `(.L_x_6494) ;  /* 0x0000008e043c7947 */ /* 0x000fea000b800000 */
[----:B------:R-:W-:-:S13]  /*20790*/  ELECT P6, URZ, PT ;  /* 0x00000000003f782f */ /* 0x000fda00038c0000 */
.L_x_6493:
        /* <DEDUP_REMOVED lines=9> */
.L_x_6731:
[----:B------:R-:W-:Y:S05]  /*20830*/  BSYNC B1 ;  /* 0x0000000000017941 */ /* 0x000fea0003800000 */
.L_x_6495:
        /* <DEDUP_REMOVED lines=12> */
.L_x_6732:
[----:B------:R-:W-:Y:S05]  /*20900*/  BSYNC B2 ;  /* 0x0000000000027941 */ /* 0x000fea0003800000 */
.L_x_6499:
        /* <DEDUP_REMOVED lines=9> */
.L_x_6502:
[----:B------:R-:W-:Y:S05]  /*209a0*/  BSYNC B2 ;  /* 0x0000000000027941 */ /* 0x000fea0003800000 */
.L_x_6501:
[----:B------:R-:W2:Y:S01]  /*209b0*/  LDL R3, [R1+0x20] ;  /* 0x0000200001037983 */ /* 0x000ea20000100800 */
[----:B------:R-:W-:Y:S01]  /*209c0*/  IMAD.MOV.U32 R11, RZ, RZ, RZ ;  /* 0x000000ffff0b7224 */ /* 0x000fe200078e00ff */
[----:B------:R-:W-:Y:S01]  /*209d0*/  UIADD3 UR4, UP0, UR36, 0x570, URZ ;  /* 0x0000057024047890 */ /* 0x000fe2000ff1e03f */
[----:B0-----:R-:W-:Y:S01]  /*209e0*/  IMAD R2, R6, 0xe0, R10 ;  /* 0x000000e006027824 */ /* 0x001fe200078e020a */
[----:B------:R-:W-:Y:S01]  /*209f0*/  PLOP3.LUT P0, PT, PT, PT, PT, 0x80, 0x0 ;  /* 0x000000000000781c */ /* 0x000fe20003f0f070 */
[----:B------:R-:W-:Y:S01]  /*20a00*/  UMOV UR6, 0x0 ;  /* 0x0000000000067882 */ /* 0x000fe20000000000 */
[----:B------:R-:W-:Y:S01]  /*20a10*/  R2UR UR10, R11 ;  /* 0x000000000b0a72ca */ /* 0x000fe200000e0000 */
[----:B------:R-:W-:Y:S01]  /*20a20*/  VIADD R2, R2, 0xffffff20 ;  /* 0xffffff2002027836 */ /* 0x000fe20000000000 */
[----:B------:R-:W-:Y:S01]  /*20a30*/  UIADD3.X UR5, URZ, UR37, URZ, UP0, !UPT ;  /* 0x000000253f057290 */ /* 0x000fe200087fe43f */
[----:B------:R-:W-:Y:S01]  /*20a40*/  UMOV UR7, 0x12f00000 ;  /* 0x12f0000000077882 */ /* 0x000fe20000000000 */
[----:B--2---:R-:W-:-:S02]  /*20a50*/  IMAD R8, R3, 0x7000, R18 ;  /* 0x0000700003087824 */ /* 0x004fc400078e0212 */
[----:B------:R-:W-:-:S03]  /*20a60*/  VIADD R3, R5, 0x2e890 ;  /* 0x0002e89005037836 */ /* 0x000fc60000000000 */
[----:B------:R-:W-:-:S07]  /*20a70*/  IADD3 R4, R8, 0x20400, RZ ;  /* 0x0002040008047810 */ /* 0x000fce0007ffe0ff */
.L_x_6503:
        /* <DEDUP_REMOVED lines=13> */
.L_x_6733:
[----:B------:R-:W-:Y:S05]  /*20b50*/  BSYNC B2 ;  /* 0x0000000000027941 */ /* 0x000fea0003800000 */
.L_x_6504:
        /* <DEDUP_REMOVED lines=11> */
.L_x_6507:
[----:B------:R-:W-:Y:S05]  /*20c10*/  BSYNC B2 ;  /* 0x0000000000027941 */ /* 0x000fea0003800000 */
.L_x_6506:
        /* <DEDUP_REMOVED lines=8> */
.L_x_6508:
        /* <DEDUP_REMOVED lines=10> */
.L_x_6498:
[----:B------:R-:W-:Y:S05]  /*20d40*/  BSYNC B1 ;  /* 0x0000000000017941 */ /* 0x000fea0003800000 */
.L_x_6497:
[----:B01----:R-:W2:Y:S04]  /*20d50*/  LDL.LU R7, [R1+0x20] ;  /* 0x0000200001077983 */ /* 0x003ea80000300800 */
        /* <DEDUP_REMOVED lines=12> */
.L_x_6521:
        /* <DEDUP_REMOVED lines=13> */
.L_x_6734:
[----:B------:R-:W-:Y:S05]  /*20ef0*/  BSYNC B2 ;  /* 0x0000000000027941 */ /* 0x000fea0003800000 */
.L_x_6511:
[----:B------:R-:W-:Y:S04]  /*20f00*/  BSSY B2, `(.L_x_6513) ;  /* 0x0000009000027945 */ /* 0x000fe80003800000 */
        /* <DEDUP_REMOVED lines=8> */
.L_x_6514:
[----:B------:R-:W-:Y:S05]  /*20f90*/  BSYNC B2 ;  /* 0x0000000000027941 */ /* 0x000fea0003800000 */
.L_x_6513:
[----:B------:R-:W2:Y:S01]  /*20fa0*/  LDL R5, [R1+0x20] ;  /* 0x0000200001057983 */ /* 0x000ea20000100800 */
[----:B------:R-:W-:Y:S01]  /*20fb0*/  IMAD.MOV.U32 R11, RZ, RZ, RZ ;  /* 0x000000ffff0b7224 */ /* 0x000fe200078e00ff */
[----:B------:R-:W-:Y:S01]  /*20fc0*/  UIADD3 UR4, UP0, UR36, 0x570, URZ ;  /* 0x0000057024047890 */ /* 0x000fe2000ff1e03f */
[----:B------:R-:W-:Y:S01]  /*20fd0*/  PLOP3.LUT P2, PT, PT, PT, PT, 0x80, 0x0 ;  /* 0x000000000000781c */ /* 0x000fe20003f4f070 */
[----:B------:R-:W-:Y:S01]  /*20fe0*/  IMAD R6, R2, 0xe0, R10 ;  /* 0x000000e002067824 */ /* 0x000fe200078e020a */
[----:B------:R-:W-:Y:S01]  /*20ff0*/  UMOV UR6, 0x0 ;  /* 0x0000000000067882 */ /* 0x000fe20000000000 */
[----:B------:R-:W-:Y:S01]  /*21000*/  R2UR UR10, R11 ;  /* 0x000000000b0a72ca */ /* 0x000fe200000e0000 */
[----:B------:R-:W-:Y:S01]  /*21010*/  VIADD R7, R3, 0x2e890 ;  /* 0x0002e89003077836 */ /* 0x000fe20000000000 */
[----:B------:R-:W-:Y:S01]  /*21020*/  UIADD3.X UR5, URZ, UR37, URZ, UP0, !UPT ;  /* 0x000000253f057290 */ /* 0x000fe200087fe43f */
[----:B------:R-:W-:Y:S01]  /*21030*/  UMOV UR7, 0x12f00000 ;  /* 0x12f0000000077882 */ /* 0x000fe20000000000 */
[----:B--2---:R-:W-:-:S04]  /*21040*/  IMAD R5, R5, 0x7000, R18 ;  /* 0x0000700005057824 */ /* 0x004fc800078e0212 */
[----:B------:R-:W-:-:S07]  /*21050*/  VIADD R8, R5, 0x20400 ;  /* 0x0002040005087836 */ /* 0x000fce0000000000 */
.L_x_6515:
        /* <DEDUP_REMOVED lines=13> */
.L_x_6735:
[----:B------:R-:W-:Y:S05]  /*21130*/  BSYNC B2 ;  /* 0x0000000000027941 */ /* 0x000fea0003800000 */
.L_x_6516:
        /* <DEDUP_REMOVED lines=11> */
.L_x_6519:
[----:B------:R-:W-:Y:S05]  /*211f0*/  BSYNC B2 ;  /* 0x0000000000027941 */ /* 0x000fea0003800000 */
.L_x_6518:
[----:B------:R-:W-:Y:S01]  /*21200*/  R2UR UR10, R11 ;  /* 0x000000000b0a72ca */ /* 0x000fe200000e0000 */
[----:B------:R-:W-:Y:S01]  /*21210*/  UIADD3 UR4, UP0, UR36, 0x670, URZ ;  /* 0x0000067024047890 */ /* 0x000fe2000ff1e03f */
[----:B------:R-:W-:Y:S01]  /*21220*/  R2UR UR6, R12 ;  /* 0x000000000c0672ca */ /* 0x000fe200000e0000 */
[----:B------:R-:W-:Y:S01]  /*21230*/  VIADD R5, R5, 0xe400 ;  /* 0x0000e40005057836 */ /* 0x000fe20000000000 */
[----:B------:R-:W-:Y:S01]  /*21240*/  R2UR UR7, R13 ;  /* 0x000000000d0772ca */ /* 0x000fe200000e0000 */
[----:B01----:R-:W-:Y:S01]  /*21250*/  VIADD R3, R3, 0x2e8b0 ;  /* 0x0002e8b003037836 */ /* 0x003fe20000000000 */
[----:B------:R-:W-:Y:S01]  /*21260*/  PLOP3.LUT P2, PT, PT, PT, PT, 0x80, 0x0 ;  /* 0x000000000000781c */ /* 0x000fe20003f4f070 */
[----:B------:R-:W-:-:S12]  /*21270*/  UIADD3.X UR5, URZ, UR37, URZ, UP0, !UPT ;  /* 0x000000253f057290 */ /* 0x000fd800087fe43f */
.L_x_6520:
        /* <DEDUP_REMOVED lines=10> */
.L_x_6510:
[----:B------:R-:W-:Y:S05]  /*21320*/  BSYNC B1 ;  /* 0x0000000000017941 */ /* 0x000fea0003800000 */
.L_x_6509:
[----:B------:R-:W0:Y:S04]  /*21330*/  LDL.LU R4, [R1+0x20] ;  /* 0x0000200001047983 */ /* 0x000e280000300800 */
[----:B------:R-:W2:Y:S01]  /*21340*/  LDL.LU R7, [R1+0x28] ;  /* 0x0000280001077983 */ /* 0x000ea20000300800 */
[C---:B------:R-:W-:Y:S01]  /*21350*/  ISETP.GT.AND P3, PT, R2.reuse, R9, PT ;  /* 0x000000090200720c */ /* 0x040fe20003f64270 */
[----:B------:R-:W-:Y:S01]  /*21360*/  VIADD R2, R2, 0xffffffff ;  /* 0xffffffff02027836 */ /* 0x000fe20000000000 */
[----:B0-----:R-:W-:-:S04]  /*21370*/  IADD3 R3, R4, 0x1, RZ ;  /* 0x0000000104037810 */ /* 0x001fc80007ffe0ff */
[----:B------:R-:W-:-:S04]  /*21380*/  ISETP.NE.AND P2, PT, R3, 0x2, PT ;  /* 0x000000020300780c */ /* 0x000fc80003f45270 */
[----:B------:R-:W-:Y:S02]  /*21390*/  SEL R4, RZ, 0x1, P2 ;  /* 0x00000001ff047807 */ /* 0x000fe40001000000 */
[----:B------:R-:W-:Y:S02]  /*213a0*/  SEL R3, R3, RZ, P2 ;  /* 0x000000ff03037207 */ /* 0x000fe40001000000 */
[----:B--2---:R-:W-:-:S05]  /*213b0*/  LOP3.LUT R7, R7, R4, RZ, 0x3c, !PT ;  /* 0x0000000407077212 */ /* 0x004fca00078e3cff */
[----:B------:R1:W-:Y:S04]  /*213c0*/  STL [R1+0x28], R7 ;  /* 0x0000280701007387 */ /* 0x0003e80000100800 */
[----:B------:R1:W-:Y:S01]  /*213d0*/  STL [R1+0x20], R3 ;  /* 0x0000200301007387 */ /* 0x0003e20000100800 */
[----:B------:R-:W-:Y:S05]  /*213e0*/  @P3 BRA `(.L_x_6521) ;  /* 0xfffffff8008c3947 */ /* 0x000fea000383ffff */
.L_x_6491:
[----:B------:R-:W-:Y:S05]  /*213f0*/  BSYNC B0 ;  /* 0x0000000000007941 */ /* 0x000fea0003800000 */
.L_x_6490:
        /* <DEDUP_REMOVED lines=11> */
[----:B0-----:R0:W2:Y:S02]  /*214b0*/  F2I.FTZ.U32.TRUNC.NTZ R5, R4 ;  /* 0x0000000400057305 */ /* 0x0010a4000021f000 */
[----:B0-----:R-:W-:Y:S02]  /*214c0*/  IMAD.MOV.U32 R4, RZ, RZ, RZ ;  /* 0x000000ffff047224 */ /* 0x001fe400078e00ff */
[----:B--2---:R-:W-:-:S04]  /*214d0*/  IMAD.MOV R0, RZ, RZ, -R5 ;  /* 0x000000ffff007224 */ /* 0x004fc800078e0a05 */
[----:B------:R-:W-:-:S04]  /*214e0*/  IMAD R0, R0, R2, RZ ;  /* 0x0000000200007224 */ /* 0x000fc800078e02ff */
[----:B------:R-:W-:Y:S01]  /*214f0*/  IMAD.HI.U32 R6, R5, R0, R4 ;  /* 0x0000000005067227 */ /* 0x000fe200078e0004 */
[----:B------:R-:W-:Y:S02]  /*21500*/  IABS R0, R17 ;  /* 0x0000001100007213 */ /* 0x000fe40000000000 */
[----:B------:R-:W-:-:S03]  /*21510*/  IADD3 R4, R19, -0x1, R17 ;  /* 0xffffffff13047810 */ /* 0x000fc60007ffe011 */
[----:B------:R-:W-:Y:S01]  /*21520*/  IMAD.MOV R0, RZ, RZ, -R0 ;  /* 0x000000ffff007224 */ /* 0x000fe200078e0a00 */
[----:B-1----:R-:W-:Y:S02]  /*21530*/  IABS R3, R4 ;  /* 0x0000000400037213 */ /* 0x002fe40000000000 */
        /* <DEDUP_REMOVED lines=11> */
[----:B------:R-:W-:Y:S01]  /*215f0*/  @!P2 IMAD.MOV R0, RZ, RZ, -R0 ;  /* 0x000000ffff00a224 */ /* 0x000fe200078e0a00 */
[----:B------:R-:W-:-:S07]  /*21600*/  @!P1 LOP3.LUT R0, RZ, R17, RZ, 0x33, !PT ;  /* 0x00000011ff009212 */ /* 0x000fce00078e33ff */
.L_x_6523:
[----:B------:R-:W-:Y:S05]  /*21610*/  BSYNC B0 ;  /* 0x0000000000007941 */ /* 0x000fea0003800000 */
.L_x_6522:
        /* <DEDUP_REMOVED lines=24> */
.L_x_6524:
        /* <DEDUP_REMOVED lines=20> */
.L_x_6527:
[----:B------:R-:W-:Y:S05]  /*218e0*/  BSYNC B6 ;  /* 0x0000000000067941 */ /* 0x000fea0003800000 */
.L_x_6526:
        /* <DEDUP_REMOVED lines=24> */
.L_x_6529:
[----:B------:R-:W-:Y:S05]  /*21a70*/  BSYNC B6 ;  /* 0x0000000000067941 */ /* 0x000fea0003800000 */
.L_x_6528:
        /* <DEDUP_REMOVED lines=20> */
.L_x_6531:
[----:B------:R-:W-:Y:S05]  /*21bc0*/  BSYNC B6 ;  /* 0x0000000000067941 */ /* 0x000fea0003800000 */
.L_x_6530:
        /* <DEDUP_REMOVED lines=19> */
.L_x_6533:
[----:B------:R-:W-:Y:S05]  /*21d00*/  BSYNC B6 ;  /* 0x0000000000067941 */ /* 0x000fea0003800000 */
.L_x_6532:
        /* <DEDUP_REMOVED lines=23> */
.L_x_6738:
        /* <DEDUP_REMOVED lines=10> */
.L_x_6741:
        /* <DEDUP_REMOVED lines=14> */
[----:B------:R-:W-:Y:S01]  /*22000*/  IMAD.MOV R5, RZ, RZ, -R0 ;  /* 0x000000ffff057224 */ /* 0x000fe200078e0a00 */
[----:B------:R-:W-:-:S03]  /*22010*/  MOV R6, R0 ;  /* 0x0000000000067202 */ /* 0x000fc60000000f00 */
        /* <DEDUP_REMOVED lines=8> */
.L_x_6537:
        /* <DEDUP_REMOVED lines=9> */
.L_x_6742:
        /* <DEDUP_REMOVED lines=8> */
.L_x_6539:
[----:B------:R-:W2:Y:S04]  /*221b0*/  LDL R2, [R1+0x1c] ;  /* 0x00001c0001027983 */ /* 0x000ea80000100800 */
[----:B------:R-:W3:Y:S01]  /*221c0*/  LDL R5, [R1+0x34] ;  /* 0x0000340001057983 */ /* 0x000ee20000100800 */
[----:B------:R-:W-:Y:S01]  /*221d0*/  R2UR UR9, R0 ;  /* 0x00000000000972ca */ /* 0x000fe200000e0000 */
[----:B------:R-:W-:Y:S01]  /*221e0*/  UIADD3 UR4, UP0, UR36, 0x470, URZ ;  /* 0x0000047024047890 */ /* 0x000fe2000ff1e03f */
[----:B------:R-:W-:Y:S01]  /*221f0*/  R2UR UR12, R16 ;  /* 0x00000000100c72ca */ /* 0x000fe200000e0000 */
[----:B------:R-:W-:Y:S01]  /*22200*/  UMOV UR6, 0x0 ;  /* 0x0000000000067882 */ /* 0x000fe20000000000 */
[----:B-----5:R-:W-:Y:S01]  /*22210*/  R2UR UR13, R17 ;  /* 0x00000000110d72ca */ /* 0x020fe200000e0000 */
[----:B------:R-:W-:Y:S01]  /*22220*/  UIADD3.X UR5, URZ, UR37, URZ, UP0, !UPT ;  /* 0x000000253f057290 */ /* 0x000fe200087fe43f */
[----:B------:R-:W-:Y:S01]  /*22230*/  UMOV UR7, 0x14f00000 ;  /* 0x14f0000000077882 */ /* 0x000fe20000000000 */
[----:B------:R-:W-:-:S06]  /*22240*/  UMOV UR10, URZ ;  /* 0x0000003f000a7c82 */ /* 0x000fcc0008000000 */
[----:B------:R-:W-:Y:S01]  /*22250*/  UIADD3 UR9, UR9, 0x2e870, URZ ;  /* 0x0002e87009097890 */ /* 0x000fe2000fffe03f */
[----:B--2---:R-:W-:Y:S02]  /*22260*/  IMAD R2, R2, 0x7000, R18 ;  /* 0x0000700002027824 */ /* 0x004fe400078e0212 */
[----:B---3--:R-:W-:-:S03]  /*22270*/  IMAD R4, R4, 0xe0, R5 ;  /* 0x000000e004047824 */ /* 0x008fc600078e0205 */
[----:B------:R-:W-:Y:S02]  /*22280*/  R2UR UR8, R2 ;  /* 0x00000000020872ca */ /* 0x000fe400000e0000 */
[----:B------:R-:W-:-:S11]  /*22290*/  R2UR UR11, R4 ;  /* 0x00000000040b72ca */ /* 0x000fd600000e0000 */
[----:B------:R-:W-:-:S09]  /*222a0*/  UIADD3 UR8, UR8, 0xe400, URZ ;  /* 0x0000e40008087890 */ /* 0x000fd2000fffe03f */
[----:B------:R1:W-:Y:S01]  /*222b0*/  UTMALDG.4D [UR8], [UR4], desc[UR6] ;  /* 0x00000608040075b4 */ /* 0x0003e20008019000 */
[----:B------:R-:W2:Y:S02]  /*222c0*/  SYNCS.PHASECHK.TRANS64.TRYWAIT P0, [R0+URZ+0x2e840], R3 ;  /* 0x02e84003000075a7 */ /* 0x000ea4000800017f */
[----:B-12---:R-:W-:Y:S05]  /*222d0*/  @!P0 BRA `(.L_x_6540) ;  /* 0x0000007400548947 */ /* 0x006fea0003800000 */
.L_x_6743:
        /* <DEDUP_REMOVED lines=8> */
.L_x_6541:
        /* <DEDUP_REMOVED lines=11> */
[----:B------:R-:W-:-:S03]  /*22410*/  R2UR UR13, R17 ;  /* 0x00000000110d72ca */ /* 0x000fc600000e0000 */
[----:B------:R-:W-:Y:S02]  /*22420*/  UIADD3 UR8, UR8, 0x20400, URZ ;  /* 0x0002040008087890 */ /* 0x000fe4000fffe03f */
[----:B------:R-:W-:-:S09]  /*22430*/  UIADD3 UR9, UR9, 0x2e830, URZ ;  /* 0x0002e83009097890 */ /* 0x000fd2000fffe03f */
[----:B------:R3:W-:Y:S01]  /*22440*/  UTMALDG.4D [UR8], [UR4], desc[UR6] ;  /* 0x00000608040075b4 */ /* 0x0007e20008019000 */
[----:B--2---:R-:W-:-:S04]  /*22450*/  LOP3.LUT R3, R3, 0xfffffffe, RZ, 0xc0, !PT ;  /* 0xfffffffe03037812 */ /* 0x004fc800078ec0ff */
[----:B------:R-:W-:-:S05]  /*22460*/  @P0 LOP3.LUT R3, R3, 0x1, RZ, 0xfc, !PT ;  /* 0x0000000103030812 */ /* 0x000fca00078efcff */
[----:B------:R3:W-:Y:S01]  /*22470*/  STL [R1+0x18], R3 ;  /* 0x0000180301007387 */ /* 0x0007e20000100800 */
[----:B------:R-:W-:Y:S01]  /*22480*/  NOP ;  /* 0x0000000000007918 */ /* 0x000fe20000000000 */
.L_x_6535:
        /* <DEDUP_REMOVED lines=33> */
[----:B-1----:R-:W-:-:S02]  /*226a0*/  IMAD.U32 R10, RZ, RZ, UR8 ;  /* 0x00000008ff0a7e24 */ /* 0x002fc4000f8e00ff */
[----:B------:R-:W-:Y:S02]  /*226b0*/  IMAD.U32 R11, RZ, RZ, UR9 ;  /* 0x00000009ff0b7e24 */ /* 0x000fe4000f8e00ff */
[----:B------:R-:W-:Y:S02]  /*226c0*/  IMAD.MOV.U32 R8, RZ, RZ, 0x70 ;  /* 0x00000070ff087424 */ /* 0x000fe400078e00ff */
[----:B------:R-:W-:Y:S02]  /*226d0*/  IMAD.MOV.U32 R12, RZ, RZ, 0x1 ;  /* 0x00000001ff0c7424 */ /* 0x000fe400078e00ff */
[----:B------:R-:W-:-:S07]  /*226e0*/  IMAD.MOV.U32 R13, RZ, RZ, RZ ;  /* 0x000000ffff0d7224 */ /* 0x000fce00078e00ff */
[----:B------:R-:W-:-:S07]  /*226f0*/  LEPC R20, `(.L_x_6543) ;  /* 0x000000001014794e */ /* 0x000fce0000000000 */
[----:B0-----:R-:W-:Y:S05]  /*22700*/  CALL.ABS.NOINC R2 ;  /* 0x0000000002007343 */ /* 0x001fea0003c00000 */
.L_x_6543:
[----:B------:R-:W-:Y:S05]  /*22710*/  BSYNC B6 ;  /* 0x0000000000067941 */ /* 0x000fea0003800000 */
.L_x_6542:
[----:B0-----:R-:W2:Y:S01]  /*22720*/  LDL.LU R0, [R1+0x70] ;  /* 0x0000700001007983 */ /* 0x001ea20000300800 */
[----:B------:R-:W0:Y:S01]  /*22730*/  LDC R8, c[0x0][0x448] ;  /* 0x00011200ff087b82 */ /* 0x000e220000000800 */
[----:B------:R-:W-:Y:S01]  /*22740*/  ULDC.64 UR4, c[0x0][0x2d8] ;  /* 0x0000b60000047ab9 */ /* 0x000fe20000000a00 */
[----:B------:R-:W-:Y:S01]  /*22750*/  ULDC UR6, c[0x0][0x2b8] ;  /* 0x0000ae0000067ab9 */ /* 0x000fe20000000800 */
[----:B------:R-:W3:Y:S04]  /*22760*/  LDL.LU R4, [R1+0x64] ;  /* 0x0000640001047983 */ /* 0x000ee80000300800 */
[----:B------:R-:W3:Y:S04]  /*22770*/  LDL.LU.64 R2, [R1+0x58] ;  /* 0x0000580001027983 */ /* 0x000ee80000300a00 */
[----:B------:R-:W4:Y:S04]  /*22780*/  LDL.LU R6, [R1+0x50] ;  /* 0x0000500001067983 */ /* 0x000f280000300800 */
[----:B------:R-:W4:Y:S04]  /*22790*/  LDL.LU R5, [R1+0x4] ;  /* 0x0000040001057983 */ /* 0x000f280000300800 */
[----:B-1----:R1:W5:Y:S01]  /*227a0*/  LDL R9, [R1+0x68] ;  /* 0x0000680001097983 */ /* 0x0023620000100800 */
[----:B0-----:R-:W-:-:S13]  /*227b0*/  ISETP.NE.AND P0, PT, R8, 0x1, PT ;  /* 0x000000010800780c */ /* 0x001fda0003f05270 */
[----:B------:R-:W0:Y:S01]  /*227c0*/  @P0 LDC R7, c[0x0][0x450] ;  /* 0x00011400ff070b82 */ /* 0x000e220000000800 */
[----:B---3--:R-:W-:Y:S02]  /*227d0*/  IMAD.MOV.U32 R3, RZ, RZ, R4 ;  /* 0x000000ffff037224 */ /* 0x008fe400078e0004 */
[----:B------:R-:W3:Y:S01]  /*227e0*/  S2R R4, SR_TID.X ;  /* 0x0000000000047919 */ /* 0x000ee20000002100 */
[----:B------:R-:W-:-:S04]  /*227f0*/  IMAD.WIDE.U32 R2, R16, UR4, R2 ;  /* 0x0000000410027c25 */ /* 0x000fc8000f8e0002 */
[----:B------:R-:W-:Y:S01]  /*22800*/  IMAD R3, R16, UR5, R3 ;  /* 0x0000000510037c24 */ /* 0x000fe2000f8e0203 */
[----:B------:R-:W-:Y:S02]  /*22810*/  ULDC.64 UR4, c[0x0][0x2e0] ;  /* 0x0000b80000047ab9 */ /* 0x000fe40000000a00 */
[----:B--2---:R-:W-:Y:S02]  /*22820*/  IMAD R0, R0, UR4, RZ ;  /* 0x0000000400007c24 */ /* 0x004fe4000f8e02ff */
[----:B----4-:R-:W-:-:S04]  /*22830*/  IMAD.WIDE.U32 R2, R6, UR4, R2 ;  /* 0x0000000406027c25 */ /* 0x010fc8000f8e0002 */
[----:B------:R-:W-:Y:S01]  /*22840*/  IMAD R0, R6, UR5, R0 ;  /* 0x0000000506007c24 */ /* 0x000fe2000f8e0200 */
[----:B------:R-:W-:Y:S01]  /*22850*/  ULDC.64 UR4, c[0x0][0x2d0] ;  /* 0x0000b40000047ab9 */ /* 0x000fe20000000a00 */
[C---:B---3--:R-:W-:Y:S02]  /*22860*/  LOP3.LUT R6, R4.reuse, 0x7f, RZ, 0xc0, !PT ;  /* 0x0000007f04067812 */ /* 0x048fe400078ec0ff */
[----:B------:R-:W-:Y:S02]  /*22870*/  SHF.L.U32 R4, R4, 0x4, RZ ;  /* 0x0000000404047819 */ /* 0x000fe400000006ff */
[----:B------:R-:W-:-:S04]  /*22880*/  SHF.R.U32.HI R6, RZ, 0x3, R6 ;  /* 0x00000003ff067819 */ /* 0x000fc80000011606 */
[----:B------:R-:W-:Y:S02]  /*22890*/  LOP3.LUT R4, R6, 0x70, R4, 0xf8, !PT ;  /* 0x0000007006047812 */ /* 0x000fe400078ef804 */
[----:B------:R-:W2:Y:S01]  /*228a0*/  @P0 LDC R6, c[0x0][0x44c] ;  /* 0x00011300ff060b82 */ /* 0x000ea20000000800 */
[----:B------:R-:W-:-:S05]  /*228b0*/  IMAD.SHL.U32 R5, R5, 0x80, RZ ;  /* 0x0000008005057824 */ /* 0x000fca00078e00ff */
[----:B------:R-:W-:Y:S01]  /*228c0*/  LOP3.LUT R4, R4, R5, RZ, 0xfc, !PT ;  /* 0x0000000504047212 */ /* 0x000fe200078efcff */
[----:B------:R-:W-:-:S04]  /*228d0*/  IMAD.IADD R3, R3, 0x1, R0 ;  /* 0x0000000103037824 */ /* 0x000fc800078e0200 */
[----:B------:R-:W-:Y:S02]  /*228e0*/  IMAD.MOV.U32 R0, RZ, RZ, R4 ;  /* 0x000000ffff007224 */ /* 0x000fe400078e0004 */
[----:B--2---:R-:W-:-:S05]  /*228f0*/  @P0 IMAD.HI.U32 R6, R4, R6, RZ ;  /* 0x0000000604060227 */ /* 0x004fca00078e00ff */
[----:B0-----:R-:W-:Y:S02]  /*22900*/  @P0 SHF.R.U32.HI R0, RZ, R7, R6 ;  /* 0x00000007ff000219 */ /* 0x001fe40000011606 */
[----:B------:R-:W0:Y:S03]  /*22910*/  S2R R7, SR_TID.X ;  /* 0x0000000000077919 */ /* 0x000e260000002100 */
        /* <DEDUP_REMOVED lines=10> */
[----:B------:R-:W-:Y:S02]  /*229c0*/  IMAD R0, R0, UR4, RZ ;  /* 0x0000000400007c24 */ /* 0x000fe4000f8e02ff */
[----:B0-----:R-:W-:Y:S02]  /*229d0*/  IMAD.SHL.U32 R10, R7, 0x10, RZ ;  /* 0x00000010070a7824 */ /* 0x001fe400078e00ff */
[----:B------:R-:W-:Y:S01]  /*229e0*/  IMAD R0, R4, UR5, R0 ;  /* 0x0000000504007c24 */ /* 0x000fe2000f8e0200 */
[----:B------:R-:W-:Y:S02]  /*229f0*/  ULDC.64 UR4, c[0x0][0x280] ;  /* 0x0000a00000047ab9 */ /* 0x000fe40000000a00 */
[----:B------:R-:W-:Y:S02]  /*22a00*/  LOP3.LUT R10, R10, 0x70, RZ, 0xc0, !PT ;  /* 0x000000700a0a7812 */ /* 0x000fe400078ec0ff */
[----:B------:R-:W-:Y:S01]  /*22a10*/  IADD3 R4, P1, R2, UR4, RZ ;  /* 0x0000000402047c10 */ /* 0x000fe2000ff3e0ff */
[----:B------:R-:W-:Y:S01]  /*22a20*/  UMOV UR4, 0xffffffff ;  /* 0xffffffff00047882 */ /* 0x000fe20000000000 */
[----:B------:R-:W-:-:S02]  /*22a30*/  ISETP.GE.AND P0, PT, R10, UR6, PT ;  /* 0x000000060a007c0c */ /* 0x000fc4000bf06270 */
[----:B------:R-:W-:Y:S01]  /*22a40*/  IADD3.X R3, R3, UR5, R0, P1, !PT ;  /* 0x0000000503037c10 */ /* 0x000fe20008ffe400 */
[----:B-1----:R-:W-:Y:S10]  /*22a50*/  BRA.DIV UR4, `(.L_x_6544) ;  /* 0x0000006e04887947 */ /* 0x002ff4000b800000 */
[----:B------:R-:W0:Y:S02]  /*22a60*/  S2R R6, SR_TID.X ;  /* 0x0000000000067919 */ /* 0x000e240000002100 */
[----:B0-----:R-:W-:Y:S02]  /*22a70*/  LOP3.LUT R7, R6, 0x7f, RZ, 0xc0, !PT ;  /* 0x0000007f06077812 */ /* 0x001fe400078ec0ff */
[----:B------:R-:W2:Y:S02]  /*22a80*/  LDL.LU R6, [R1+0x6c] ;  /* 0x00006c0001067983 */ /* 0x000ea40000300800 */
[----:B------:R-:W-:Y:S02]  /*22a90*/  SHF.R.U32.HI R11, RZ, 0x3, R7 ;  /* 0x00000003ff0b7819 */ /* 0x000fe40000011607 */
[----:B------:R-:W0:Y:S03]  /*22aa0*/  SHFL.IDX PT, R7, R4, RZ, 0x181f ;  /* 0x00181fff04077589 */ /* 0x000e2600000e0000 */
[----:B------:R-:W-:-:S04]  /*22ab0*/  IMAD.IADD R0, R11, 0x1, R5 ;  /* 0x000000010b007824 */ /* 0x000fc800078e0205 */
[----:B------:R-:W-:Y:S02]  /*22ac0*/  VIADD R5, R0, 0x10 ;  /* 0x0000001000057836 */ /* 0x000fe40000000000 */
[----:B--2---:R-:W-:Y:S02]  /*22ad0*/  IMAD R2, R6, R8, RZ ;  /* 0x0000000806027224 */ /* 0x004fe400078e02ff */
[----:B------:R-:W1:Y:S03]  /*22ae0*/  SHFL.IDX PT, R6, R3, RZ, 0x181f ;  /* 0x00181fff03067589 */ /* 0x000e6600000e0000 */
[----:B------:R-:W-:-:S13]  /*22af0*/  ISETP.GE.AND P1, PT, R0, R2, PT ;  /* 0x000000020000720c */ /* 0x000fda0003f26270 */
[----:B0-----:R-:W-:-:S05]  /*22b00*/  @!P1 IADD3 R7, P2, R10, R7, RZ ;  /* 0x000000070a079210 */ /* 0x001fca0007f5e0ff */
[----:B-1----:R-:W-:-:S05]  /*22b10*/  @!P1 IMAD.X R6, RZ, RZ, R6, P2 ;  /* 0x000000ffff069224 */ /* 0x002fca00010e0606 */
[----:B------:R-:W-:-:S04]  /*22b20*/  @!P1 LOP3.LUT R7, R7, R6, RZ, 0x3c, !PT ;  /* 0x0000000607079212 */ /* 0x000fc800078e3cff */
[----:B------:R-:W-:-:S04]  /*22b30*/  @!P1 LOP3.LUT R6, R7, R6, RZ, 0x3c, !PT ;  /* 0x0000000607069212 */ /* 0x000fc800078e3cff */
[----:B------:R-:W-:-:S05]  /*22b40*/  @!P1 LOP3.LUT R7, R7, R6, RZ, 0x3c, !PT ;  /* 0x0000000607079212 */ /* 0x000fca00078e3cff */
[----:B------:R-:W-:Y:S01]  /*22b50*/  @!PT LDS RZ, [RZ] ;  /* 0x00000000fffff984 */ /* 0x000fe20000000800 */
[----:B-----5:R0:W-:Y:S01]  /*22b60*/  @!P1 LDGSTS.E.BYPASS.LTC128B.128 [R9+0x1c400], desc[UR60][R6.64], !P0 ;  /* 0x1c40000006099fae */ /* 0x0201e2000c101d7c */
        /* <DEDUP_REMOVED lines=8> */
[----:B------:R0:W-:Y:S02]  /*22bf0*/  @!P1 LDGSTS.E.BYPASS.LTC128B.128 [R9+0x1cc00], desc[UR60][R6.64], !P0 ;  /* 0x1cc0000006099fae */ /* 0x0001e4000c101d7c */
[----:B------:R-:W-:Y:S02]  /*22c00*/  ISETP.GE.AND P1, PT, R5, R2, PT ;  /* 0x000000020500720c */ /* 0x000fe40003f26270 */
[----:B------:R-:W1:Y:S04]  /*22c10*/  SHFL.IDX PT, R5, R4, 0x2, 0x181f ;  /* 0x00581f0004057f89 */ /* 0x000e6800000e0000 */
[----:B0-----:R-:W0:Y:S07]  /*22c20*/  SHFL.IDX PT, R6, R3, 0x2, 0x181f ;  /* 0x00581f0003067f89 */ /* 0x001e2e00000e0000 */
[----:B-1----:R-:W-:-:S05]  /*22c30*/  @!P1 IADD3 R5, P2, R10, R5, RZ ;  /* 0x000000050a059210 */ /* 0x002fca0007f5e0ff */
[----:B0-----:R-:W-:-:S04]  /*22c40*/  @!P1 IMAD.X R6, RZ, RZ, R6, P2 ;  /* 0x000000ffff069224 */ /* 0x001fc800010e0606 */
        /* <DEDUP_REMOVED lines=8> */
[----:B0-----:R-:W-:-:S05]  /*22cd0*/  @!P1 IMAD.X R6, RZ, RZ, R6, P2 ;  /* 0x000000ffff069224 */ /* 0x001fca00010e0606 */
[----:B------:R-:W-:Y:S01]  /*22ce0*/  @!P1 MOV R7, R6 ;  /* 0x0000000600079202 */ /* 0x000fe20000000f00 */
        /* <DEDUP_REMOVED lines=17> */
[----:B------:R-:W-:Y:S01]  /*22e00*/  @!P1 IMAD.MOV.U32 R7, RZ, RZ, R6 ;  /* 0x000000ffff079224 */ /* 0x000fe200078e0006 */
[----:B------:R-:W-:Y:S01]  /*22e10*/  @!P1 MOV R6, R5 ;  /* 0x0000000500069202 */ /* 0x000fe20000000f00 */
[----:B------:R-:W-:-:S04]  /*22e20*/  VIADD R5, R0, 0x60 ;  /* 0x0000006000057836 */ /* 0x000fc80000000000 */
        /* <DEDUP_REMOVED lines=10> */
[----:B------:R0:W2:Y:S02]  /*22ed0*/  SHFL.IDX PT, R3, R4, 0x7, 0x181f ;  /* 0x00f81f0004037f89 */ /* 0x0000a400000e0000 */
.L_x_6760:
[----:B------:R-:W-:-:S05]  /*22ee0*/  VIADD R0, R0, 0x70 ;  /* 0x0000007000007836 */ /* 0x000fca0000000000 */
[----:B------:R-:W-:-:S13]  /*22ef0*/  ISETP.GE.AND P1, PT, R0, R2, PT ;  /* 0x000000020000720c */ /* 0x000fda0003f26270 */
[----:B--2---:R-:W-:-:S05]  /*22f00*/  @!P1 IADD3 R2, P2, R10, R3, RZ ;  /* 0x000000030a029210 */ /* 0x004fca0007f5e0ff */
[----:B01----:R-:W-:-:S05]  /*22f10*/  @!P1 IMAD.X R3, RZ, RZ, R5, P2 ;  /* 0x000000ffff039224 */ /* 0x003fca00010e0605 */
[----:B------:R-:W-:Y:S01]  /*22f20*/  @!PT LDS RZ, [RZ] ;  /* 0x00000000fffff984 */ /* 0x000fe20000000800 */
[----:B------:R-:W-:Y:S01]  /*22f30*/  @!PT LDS RZ, [RZ] ;  /* 0x00000000fffff984 */ /* 0x000fe20000000800 */
[----:B------:R-:W-:Y:S01]  /*22f40*/  @!PT LDS RZ, [RZ] ;  /* 0x00000000fffff984 */ /* 0x000fe20000000800 */
[----:B------:R0:W-:Y:S01]  /*22f50*/  @!P1 LDGSTS.E.BYPASS.LTC128B.128 [R9+0x1fc00], desc[UR60][R2.64], !P0 ;  /* 0x1fc0000002099fae */ /* 0x0001e2000c101d7c */
[----:B------:R-:W-:Y:S01]  /*22f60*/  PLOP3.LUT P0, PT, PT, PT, PT, 0x80, 0x0 ;  /* 0x000000000000781c */ /* 0x000fe20003f0f070 */
[----:B------:R-:W-:-:S12]  /*22f70*/  NOP ;  /* 0x0000000000007918 */ /* 0x000fd80000000000 */
.L_x_6545:
        /* <DEDUP_REMOVED lines=18> */
.L_x_6761:
[----:B------:R-:W-:Y:S05]  /*230a0*/  BSYNC B0 ;  /* 0x0000000000007941 */ /* 0x000fea0003800000 */
.L_x_6546:
[----:B------:R-:W2:Y:S04]  /*230b0*/  LDL.LU R2, [R1+0x60] ;  /* 0x0000600001027983 */ /* 0x000ea80000300800 */
[----:B------:R-:W3:Y:S01]  /*230c0*/  LDL R3, [R1+0x2c] ;  /* 0x00002c0001037983 */ /* 0x000ee20000100800 */
[----:B--2---:R-:W-:-:S04]  /*230d0*/  IADD3 R2, R2, -0x2, RZ ;  /* 0xfffffffe02027810 */ /* 0x004fc80007ffe0ff */
[----:B---3--:R-:W-:-:S13]  /*230e0*/  ISETP.GE.AND P0, PT, R2, R3, PT ;  /* 0x000000030200720c */ /* 0x008fda0003f06270 */
[----:B------:R-:W-:Y:S05]  /*230f0*/  @!P0 BRA `(.L_x_6548) ;  /* 0x0000001000c48947 */ /* 0x000fea0003800000 */
[----:B0-----:R0:W5:Y:S04]  /*23100*/  LDL.LU R0, [R1+0x1c] ;  /* 0x00001c0001007983 */ /* 0x0011680000300800 */
[----:B------:R0:W5:Y:S02]  /*23110*/  LDL.LU R8, [R1+0x24] ;  /* 0x0000240001087983 */ /* 0x0001640000300800 */
.L_x_6568:
        /* <DEDUP_REMOVED lines=36> */
.L_x_6551:
        /* <DEDUP_REMOVED lines=8> */
.L_x_6762:
[----:B------:R-:W-:Y:S05]  /*233e0*/  BSYNC B1 ;  /* 0x0000000000017941 */ /* 0x000fea0003800000 */
.L_x_6552:
        /* <DEDUP_REMOVED lines=9> */
.L_x_6555:
[----:B------:R-:W-:Y:S05]  /*23480*/  BSYNC B1 ;  /* 0x0000000000017941 */ /* 0x000fea0003800000 */
.L_x_6554:
[----:B------:R-:W3:Y:S04]  /*23490*/  LDL R4, [R1+0x1c] ;  /* 0x00001c0001047983 */ /* 0x000ee80000100800 */
[----:B------:R-:W4:Y:S01]  /*234a0*/  LDL R7, [R1+0x34] ;  /* 0x0000340001077983 */ /* 0x000f220000100800 */
[----:B-1----:R-:W-:Y:S01]  /*234b0*/  IMAD.MOV.U32 R10, RZ, RZ, RZ ;  /* 0x000000ffff0a7224 */ /* 0x002fe200078e00ff */
[----:B------:R-:W-:Y:S01]  /*234c0*/  UIADD3 UR4, UP0, UR36, 0x470, URZ ;  /* 0x0000047024047890 */ /* 0x000fe2000ff1e03f */
[----:B------:R-:W-:Y:S01]  /*234d0*/  PLOP3.LUT P0, PT, PT, PT, PT, 0x80, 0x0 ;  /* 0x000000000000781c */ /* 0x000fe20003f0f070 */
[----:B------:R-:W-:Y:S01]  /*234e0*/  UMOV UR6, 0x0 ;  /* 0x0000000000067882 */ /* 0x000fe20000000000 */
[----:B------:R-:W-:Y:S01]  /*234f0*/  UMOV UR7, 0x14f00000 ;  /* 0x14f0000000077882 */ /* 0x000fe20000000000 */
[----:B------:R-:W-:Y:S01]  /*23500*/  R2UR UR10, R10 ;  /* 0x000000000a0a72ca */ /* 0x000fe200000e0000 */
[----:B------:R-:W-:Y:S01]  /*23510*/  UIADD3.X UR5, URZ, UR37, URZ, UP0, !UPT ;  /* 0x000000253f057290 */ /* 0x000fe200087fe43f */
[----:B---3--:R-:W-:-:S02]  /*23520*/  IMAD R4, R4, 0x7000, R18 ;  /* 0x0000700004047824 */ /* 0x008fc400078e0212 */
[----:B----4-:R-:W-:Y:S01]  /*23530*/  IMAD R3, R3, 0xe0, R7 ;  /* 0x000000e003037824 */ /* 0x010fe200078e0207 */
[----:B------:R-:W-:Y:S01]  /*23540*/  IADD3 R7, R6, 0x2e870, RZ ;  /* 0x0002e87006077810 */ /* 0x000fe20007ffe0ff */
[----:B------:R-:W-:-:S09]  /*23550*/  VIADD R9, R4, 0xe400 ;  /* 0x0000e40004097836 */ /* 0x000fd20000000000 */
.L_x_6556:
        /* <DEDUP_REMOVED lines=13> */
.L_x_6763:
[----:B------:R-:W-:Y:S05]  /*23630*/  BSYNC B1 ;  /* 0x0000000000017941 */ /* 0x000fea0003800000 */
.L_x_6557:
        /* <DEDUP_REMOVED lines=11> */
.L_x_6560:
[----:B------:R-:W-:Y:S05]  /*236f0*/  BSYNC B1 ;  /* 0x0000000000017941 */ /* 0x000fea0003800000 */
.L_x_6559:
        /* <DEDUP_REMOVED lines=8> */
.L_x_6561:
        /* <DEDUP_REMOVED lines=10> */
.L_x_6550:
[----:B------:R-:W-:Y:S05]  /*23820*/  BSYNC B0 ;  /* 0x0000000000007941 */ /* 0x000fea0003800000 */
.L_x_6549:
[----:B------:R-:W-:-:S06]  /*23830*/  UISETP.NE.AND UP0, UPT, UR38, 0x3, UPT ;  /* 0x000000032600788c */ /* 0x000fcc000bf05270 */
[----:B------:R-:W-:-:S13]  /*23840*/  PLOP3.LUT P0, PT, PT, PT, UP0, 0x80, 0x0 ;  /* 0x000000000000781c */ /* 0x000fda0003f0f008 */
[----:B------:R-:W-:Y:S05]  /*23850*/  @!P0 BRA `(.L_x_6562) ;  /* 0x0000000000048947 */ /* 0x000fea0003800000 */
[----:B------:R-:W-:Y:S01]  /*23860*/  BPT.TRAP 0x1 ;  /* 0x000000040000795c */ /* 0x000fe20000300000 */
.L_x_6562:
        /* <DEDUP_REMOVED lines=8> */
.L_x_6764:
[----:B------:R-:W-:Y:S05]  /*238f0*/  BSYNC B0 ;  /* 0x0000000000007941 */ /* 0x000fea0003800000 */
.L_x_6563:
[----:B------:R-:W-:Y:S05]  /*23900*/  @!P1 BRA `(.L_x_6565) ;  /* 0x0000000000049947 */ /* 0x000fea0003800000 */
[----:B------:R-:W-:Y:S01]  /*23910*/  BPT.TRAP 0x1 ;  /* 0x000000040000795c */ /* 0x000fe20000300000 */
.L_x_6565:
[----:B--2---:R-:W-:Y:S01]  /*23920*/  SHF.L.U32 R4, R8, 0x1f, RZ ;  /* 0x0000001f08047819 */ /* 0x004fe200000006ff */
[----:B------:R-:W-:-:S03]  /*23930*/  IMAD R0, R0, 0x7000, RZ ;  /* 0x0000700000007824 */ /* 0x000fc600078e02ff */
[----:B------:R-:W2:Y:S02]  /*23940*/  SYNCS.PHASECHK.TRANS64.TRYWAIT P0, [R3+URZ+0x2e860], R4 ;  /* 0x02e86004030075a7 */ /* 0x000ea4000800017f */
[----:B--2---:R-:W-:Y:S05]  /*23950*/  @!P0 BRA `(.L_x_6566) ;  /* 0x0000006800b08947 */ /* 0x004fea0003800000 */
.L_x_6765:
[----:B------:R-:W2:Y:S04]  /*23960*/  LDL R13, [R1+0x14] ;  /* 0x00001400010d7983 */ /* 0x000ea80000100800 */
[----:B------:R-:W3:Y:S04]  /*23970*/  LDL R12, [R1+0x38] ;  /* 0x00003800010c7983 */ /* 0x000ee80000100800 */
[----:B------:R4:W-:Y:S04]  /*23980*/  STL [R1+0xe4], R2 ;  /* 0x0000e40201007387 */ /* 0x0009e80000100800 */
[----:B----4-:R-:W4:Y:S01]  /*23990*/  LDL R2, [R1+0x10] ;  /* 0x0000100001027983 */ /* 0x010f220000100800 */
[----:B------:R-:W-:Y:S05]  /*239a0*/  WARPSYNC.ALL ;  /* 0x0000000000007948 */ /* 0x000fea0003800000 */
[----:B--2---:R-:W-:-:S04]  /*239b0*/  LOP3.LUT R4, R0, R13, RZ, 0xfc, !PT ;  /* 0x0000000d00047212 */ /* 0x004fc800078efcff */
[----:B------:R-:W-:-:S06]  /*239c0*/  IADD3 R4, R18, R4, RZ ;  /* 0x0000000412047210 */ /* 0x000fcc0007ffe0ff */
[----:B------:R-:W2:Y:S01]  /*239d0*/  LDSM.16.MT88.4 R4, [R4+0xe400] ;  /* 0x00e400000404783b */ /* 0x000ea20000004200 */
[----:B---3--:R-:W-:Y:S02]  /*239e0*/  IADD3 R20, R18, R12, R0 ;  /* 0x0000000c12147210 */ /* 0x008fe40007ffe000 */
[----:B----4-:R-:W-:Y:S02]  /*239f0*/  LOP3.LUT R12, R0, R2, RZ, 0xfc, !PT ;  /* 0x00000002000c7212 */ /* 0x010fe400078efcff */
[C-C-:B--2---:R-:W-:Y:S02]  /*23a00*/  PRMT R8, R4.reuse, 0x6420, R5.reuse ;  /* 0x0000642004087816 */ /* 0x144fe40000000005 */
[----:B-1----:R-:W-:Y:S02]  /*23a10*/  PRMT R9, R4, 0x7531, R5 ;  /* 0x0000753104097816 */ /* 0x002fe40000000005 */
[C-C-:B------:R-:W-:Y:S02]  /*23a20*/  PRMT R10, R6.reuse, 0x6420, R7.reuse ;  /* 0x00006420060a7816 */ /* 0x140fe40000000007 */
[----:B------:R-:W-:-:S02]  /*23a30*/  PRMT R11, R6, 0x7531, R7 ;  /* 0x00007531060b7816 */ /* 0x000fc40000000007 */
[----:B------:R-:W1:Y:S01]  /*23a40*/  LDSM.16.MT88.4 R4, [R20+0xe400] ;  /* 0x00e400001404783b */ /* 0x000e620000004200 */
[----:B------:R-:W-:-:S05]  /*23a50*/  IMAD.IADD R12, R19, 0x1, R12 ;  /* 0x00000001130c7824 */ /* 0x000fca00078e020c */
[----:B------:R1:W-:Y:S02]  /*23a60*/  STSM.16.M88.4 [R12], R8 ;  /* 0x000000080c007844 */ /* 0x0003e40000000200 */
[C-C-:B-1----:R-:W-:Y:S02]  /*23a70*/  PRMT R8, R4.reuse, 0x6420, R5.reuse ;  /* 0x0000642004087816 */ /* 0x142fe40000000005 */
[----:B------:R-:W-:Y:S02]  /*23a80*/  PRMT R9, R4, 0x7531, R5 ;  /* 0x0000753104097816 */ /* 0x000fe40000000005 */
[----:B------:R-:W-:Y:S02]  /*23a90*/  LOP3.LUT R4, R0, 0x800, R2, 0xfe, !PT ;  /* 0x0000080000047812 */ /* 0x000fe400078efe02 */
        /* <DEDUP_REMOVED lines=17> */
[----:B--2---:R-:W2:Y:S01]  /*23bb0*/  LDL R14, [R1+0x54] ;  /* 0x00005400010e7983 */ /* 0x004ea20000100800 */
[----:B------:R-:W-:Y:S01]  /*23bc0*/  IMAD.MOV.U32 R15, RZ, RZ, R11 ;  /* 0x000000ffff0f7224 */ /* 0x000fe200078e000b */
[----:B-1----:R-:W-:-:S02]  /*23bd0*/  PRMT R8, R4, 0x6420, R5 ;  /* 0x0000642004087816 */ /* 0x002fc40000000005 */
[----:B------:R-:W-:Y:S02]  /*23be0*/  PRMT R9, R4, 0x7531, R5 ;  /* 0x0000753104097816 */ /* 0x000fe40000000005 */
[C-C-:B------:R-:W-:Y:S02]  /*23bf0*/  PRMT R10, R6.reuse, 0x6420, R7.reuse ;  /* 0x00006420060a7816 */ /* 0x140fe40000000007 */
[----:B------:R-:W-:Y:S02]  /*23c00*/  PRMT R11, R6, 0x7531, R7 ;  /* 0x00007531060b7816 */ /* 0x000fe40000000007 */
[----:B--2---:R-:W-:-:S05]  /*23c10*/  IADD3 R4, R19, R14, R0 ;  /* 0x0000000e13047210 */ /* 0x004fca0007ffe000 */
[----:B------:R1:W-:Y:S02]  /*23c20*/  STSM.16.M88.4 [R4], R8 ;  /* 0x0000000804007844 */ /* 0x0003e40000000200 */
[----:B-1----:R-:W-:Y:S01]  /*23c30*/  IMAD.MOV.U32 R11, RZ, RZ, R15 ;  /* 0x000000ffff0b7224 */ /* 0x002fe200078e000f */
[----:B------:R-:W-:-:S04]  /*23c40*/  IADD3 R8, R0, 0x2000, RZ ;  /* 0x0000200000087810 */ /* 0x000fc80007ffe0ff */
        /* <DEDUP_REMOVED lines=40> */
[----:B-1----:R-:W-:Y:S01]  /*23ed0*/  VIADD R8, R0, 0x4000 ;  /* 0x0000400000087836 */ /* 0x002fe20000000000 */
[----:B------:R-:W-:-:S04]  /*23ee0*/  MOV R11, R15 ;  /* 0x0000000f000b7202 */ /* 0x000fc80000000f00 */
        /* <DEDUP_REMOVED lines=33> */
[----:B------:R-:W-:-:S02]  /*24100*/  MOV R15, R11 ;  /* 0x0000000b000f7202 */ /* 0x000fc40000000f00 */
[C-C-:B-1----:R-:W-:Y:S02]  /*24110*/  PRMT R8, R4.reuse, 0x6420, R5.reuse ;  /* 0x0000642004087816 */ /* 0x142fe40000000005 */
[----:B------:R-:W-:Y:S02]  /*24120*/  PRMT R9, R4, 0x7531, R5 ;  /* 0x0000753104097816 */ /* 0x000fe40000000005 */
[C-C-:B------:R-:W-:Y:S02]  /*24130*/  PRMT R10, R6.reuse, 0x6420, R7.reuse ;  /* 0x00006420060a7816 */ /* 0x140fe40000000007 */
[----:B------:R-:W-:Y:S02]  /*24140*/  PRMT R11, R6, 0x7531, R7 ;  /* 0x00007531060b7816 */ /* 0x000fe40000000007 */
[----:B--2---:R-:W-:-:S05]  /*24150*/  IADD3 R4, R19, R14, R0 ;  /* 0x0000000e13047210 */ /* 0x004fca0007ffe000 */
[----:B------:R1:W-:Y:S02]  /*24160*/  STSM.16.M88.4 [R4], R8 ;  /* 0x0000000804007844 */ /* 0x0003e40000000200 */
[----:B-1----:R-:W-:-:S05]  /*24170*/  VIADD R8, R0, 0x6000 ;  /* 0x0000600000087836 */ /* 0x002fca0000000000 */
[----:B------:R-:W-:-:S05]  /*24180*/  LOP3.LUT R4, R8, R15, RZ, 0xfc, !PT ;  /* 0x0000000f08047212 */ /* 0x000fca00078efcff */
[----:B------:R-:W-:-:S06]  /*24190*/  IMAD.IADD R4, R18, 0x1, R4 ;  /* 0x0000000112047824 */ /* 0x000fcc00078e0204 */
[----:B------:R-:W1:Y:S01]  /*241a0*/  LDSM.16.MT88.4 R4, [R4+0xe400] ;  /* 0x00e400000404783b */ /* 0x000e620000004200 */
[----:B------:R-:W-:-:S03]  /*241b0*/  LOP3.LUT R8, R8, R2, RZ, 0xfc, !PT ;  /* 0x0000000208087212 */ /* 0x000fc600078efcff */
[----:B------:R2:W5:Y:S02]  /*241c0*/  LDL.LU R2, [R1+0xe4] ;  /* 0x0000e40001027983 */ /* 0x0005640000300800 */
[----:B------:R-:W-:Y:S01]  /*241d0*/  IMAD.IADD R8, R19, 0x1, R8 ;  /* 0x0000000113087824 */ /* 0x000fe200078e0208 */
[C-C-:B-1----:R-:W-:Y:S02]  /*241e0*/  PRMT R12, R4.reuse, 0x6420, R5.reuse ;  /* 0x00006420040c7816 */ /* 0x142fe40000000005 */
[----:B------:R-:W-:Y:S02]  /*241f0*/  PRMT R13, R4, 0x7531, R5 ;  /* 0x00007531040d7816 */ /* 0x000fe40000000005 */
[C-C-:B------:R-:W-:Y:S02]  /*24200*/  PRMT R14, R6.reuse, 0x6420, R7.reuse ;  /* 0x00006420060e7816 */ /* 0x140fe40000000007 */
[----:B------:R-:W-:Y:S02]  /*24210*/  PRMT R15, R6, 0x7531, R7 ;  /* 0x00007531060f7816 */ /* 0x000fe40000000007 */
[----:B------:R-:W1:Y:S04]  /*24220*/  LDSM.16.MT88.4 R4, [R20+0x14400] ;  /* 0x014400001404783b */ /* 0x000e680000004200 */
[----:B------:R3:W-:Y:S04]  /*24230*/  STSM.16.M88.4 [R8], R12 ;  /* 0x0000000c08007844 */ /* 0x0007e80000000200 */
[----:B---3--:R-:W3:Y:S01]  /*24240*/  LDL R15, [R1+0x3c] ;  /* 0x00003c00010f7983 */ /* 0x008ee20000100800 */
[----:B-1----:R-:W-:-:S02]  /*24250*/  PRMT R8, R4, 0x6420, R5 ;  /* 0x0000642004087816 */ /* 0x002fc40000000005 */
[----:B------:R-:W-:Y:S02]  /*24260*/  PRMT R9, R4, 0x7531, R5 ;  /* 0x0000753104097816 */ /* 0x000fe40000000005 */
[C-C-:B------:R-:W-:Y:S02]  /*24270*/  PRMT R10, R6.reuse, 0x6420, R7.reuse ;  /* 0x00006420060a7816 */ /* 0x140fe40000000007 */
[----:B------:R-:W-:Y:S02]  /*24280*/  PRMT R11, R6, 0x7531, R7 ;  /* 0x00007531060b7816 */ /* 0x000fe40000000007 */
[----:B---3--:R-:W-:-:S05]  /*24290*/  IADD3 R0, R19, R15, R0 ;  /* 0x0000000f13007210 */ /* 0x008fca0007ffe000 */
        /* <DEDUP_REMOVED lines=9> */
.L_x_6567:
[----:B--2---:R-:W2:Y:S01]  /*24330*/  S2R R0, SR_TID.X ;  /* 0x0000000000007919 */ /* 0x004ea20000002100 */
[----:B-1----:R1:W-:Y:S01]  /*24340*/  SYNCS.ARRIVE.TRANS64.A1T0 RZ, [R3+URZ+0x2e850], RZ ;  /* 0x02e850ff03ff79a7 */ /* 0x0023e2000810003f */
[----:B------:R3:W5:Y:S01]  /*24350*/  LDL R8, [R1+0x24] ;  /* 0x0000240001087983 */ /* 0x0007620000100800 */
[----:B--2---:R-:W-:-:S03]  /*24360*/  LOP3.LUT R4, R0, 0x7f, RZ, 0xc0, !PT ;  /* 0x0000007f00047812 */ /* 0x004fc600078ec0ff */
[----:B------:R-:W2:Y:S01]  /*24370*/  LDL R0, [R1+0x2c] ;  /* 0x00002c0001007983 */ /* 0x000ea20000100800 */
[----:B------:R-:W-:Y:S01]  /*24380*/  BAR.SYNC.DEFER_BLOCKING 0x2, 0x80 ;  /* 0x0082000000007b1d */ /* 0x000fe20000010000 */
[----:B------:R-:W-:-:S13]  /*24390*/  ISETP.NE.AND P0, PT, R4, RZ, PT ;  /* 0x000000ff0400720c */ /* 0x000fda0003f05270 */
[----:B-1----:R-:W-:-:S05]  /*243a0*/  @!P0 VIADD R3, R3, 0x2e880 ;  /* 0x0002e88003038836 */ /* 0x002fca0000000000 */
[----:B------:R-:W-:-:S04]  /*243b0*/  @!P0 PRMT R3, RZ, 0x654, R3 ;  /* 0x00000654ff038816 */ /* 0x000fc80000000003 */
[----:B------:R3:W-:Y:S01]  /*243c0*/  @!P0 SYNCS.ARRIVE.TRANS64.RED.A1T0 RZ, [R3+URZ], RZ ;  /* 0x000000ff03ff89a7 */ /* 0x0007e2000810043f */
[C---:B--2--5:R-:W-:Y:S01]  /*243d0*/  ISETP.GT.AND P0, PT, R2.reuse, R0, PT ;  /* 0x000000000200720c */ /* 0x064fe20003f04270 */
[----:B------:R-:W-:Y:S01]  /*243e0*/  VIADD R2, R2, 0xffffffff ;  /* 0xffffffff02027836 */ /* 0x000fe20000000000 */
[----:B------:R3:W5:Y:S11]  /*243f0*/  LDL R0, [R1+0x1c] ;  /* 0x00001c0001007983 */ /* 0x0007760000100800 */
[----:B---3--:R-:W-:Y:S05]  /*24400*/  @P0 BRA `(.L_x_6568) ;  /* 0xffffffec00440947 */ /* 0x008fea000383ffff */
.L_x_6548:
[----:B------:R-:W1:Y:S01]  /*24410*/  S2R R3, SR_TID.X ;  /* 0x0000000000037919 */ /* 0x000e620000002100 */
[----:B------:R-:W-:Y:S01]  /*24420*/  BSSY B0, `(.L_x_6569) ;  /* 0x0000011000007945 */ /* 0x000fe20003800000 */
[----:B-1----:R-:W-:-:S04]  /*24430*/  LOP3.LUT R3, R3, 0x7f, RZ, 0xc0, !PT ;  /* 0x0000007f03037812 */ /* 0x002fc800078ec0ff */
[----:B------:R-:W-:-:S13]  /*24440*/  ISETP.NE.AND P0, PT, R3, RZ, PT ;  /* 0x000000ff0300720c */ /* 0x000fda0003f05270 */
[----:B------:R-:W-:Y:S05]  /*24450*/  @P0 BRA `(.L_x_6570) ;  /* 0x0000000000340947 */ /* 0x000fea0003800000 */
[----:B0----5:R-:W0:Y:S01]  /*24460*/  S2R R0, SR_LANEID ;  /* 0x0000000000007919 */ /* 0x021e220000000000 */
        /* <DEDUP_REMOVED lines=11> */
[----:B------:R1:W-:Y:S02]  /*24520*/  STL [R1], R0 ;  /* 0x0000000001007387 */ /* 0x0003e40000100800 */
.L_x_6570:
[----:B------:R-:W-:Y:S05]  /*24530*/  BSYNC B0 ;  /* 0x0000000000007941 */ /* 0x000fea0003800000 */
.L_x_6569:
[----:B------:R-:W-:-:S06]  /*24540*/  UISETP.NE.AND UP0, UPT, UR38, 0x3, UPT ;  /* 0x000000032600788c */ /* 0x000fcc000bf05270 */
[----:B------:R-:W-:-:S13]  /*24550*/  PLOP3.LUT P1, PT, PT, PT, UP0, 0x80, 0x0 ;  /* 0x000000000000781c */ /* 0x000fda0003f2f008 */
[----:B------:R-:W-:Y:S05]  /*24560*/  @!P1 BRA `(.L_x_6571) ;  /* 0x0000000000049947 */ /* 0x000fea0003800000 */
[----:B------:R-:W-:Y:S01]  /*24570*/  BPT.TRAP 0x1 ;  /* 0x000000040000795c */ /* 0x000fe20000300000 */
.L_x_6571:
        /* <DEDUP_REMOVED lines=10> */
.L_x_6766:
[----:B------:R-:W-:Y:S05]  /*24620*/  BSYNC B0 ;  /* 0x0000000000007941 */ /* 0x000fea0003800000 */
.L_x_6572:
[----:B------:R-:W-:Y:S05]  /*24630*/  @!P2 BRA `(.L_x_6574) ;  /* 0x000000000004a947 */ /* 0x000fea0003800000 */
[----:B------:R-:W-:Y:S01]  /*24640*/  BPT.TRAP 0x1 ;  /* 0x000000040000795c */ /* 0x000fe20000300000 */
.L_x_6574:
[----:B0-----:R-:W2:Y:S02]  /*24650*/  LDL R2, [R1+0x24] ;  /* 0x0000240001027983 */ /* 0x001ea40000100800 */
[----:B--2---:R-:W-:-:S04]  /*24660*/  SHF.L.U32 R2, R2, 0x1f, RZ ;  /* 0x0000001f02027819 */ /* 0x004fc800000006ff */
[----:B------:R-:W0:Y:S02]  /*24670*/  SYNCS.PHASECHK.TRANS64.TRYWAIT P1, [R0+URZ+0x2e860], R2 ;  /* 0x02e86002000075a7 */ /* 0x000e24000802017f */
[----:B0-----:R-:W-:Y:S05]  /*24680*/  @!P1 BRA `(.L_x_6575) ;  /* 0x0000005c008c9947 */ /* 0x001fea0003800000 */
.L_x_6767:
[----:B------:R-:W2:Y:S04]  /*24690*/  LDL R16, [R1+0x1c] ;  /* 0x00001c0001107983 */ /* 0x000ea80000100800 */
[----:B------:R-:W3:Y:S04]  /*246a0*/  LDL R14, [R1+0x14] ;  /* 0x00001400010e7983 */ /* 0x000ee80000100800 */
[----:B------:R-:W0:Y:S04]  /*246b0*/  LDL R12, [R1+0x38] ;  /* 0x00003800010c7983 */ /* 0x000e280000100800 */
[----:B------:R-:W4:Y:S04]  /*246c0*/  LDL R13, [R1+0x10] ;  /* 0x00001000010d7983 */ /* 0x000f280000100800 */
[----:B------:R-:W5:Y:S01]  /*246d0*/  LDL R17, [R1+0x54] ;  /* 0x0000540001117983 */ /* 0x000f620000100800 */
[----:B------:R-:W-:Y:S05]  /*246e0*/  WARPSYNC.ALL ;  /* 0x0000000000007948 */ /* 0x000fea0003800000 */
[----:B--2---:R-:W-:-:S05]  /*246f0*/  IMAD R3, R16, 0x7000, RZ ;  /* 0x0000700010037824 */ /* 0x004fca00078e02ff */
[----:B---3--:R-:W-:-:S05]  /*24700*/  LOP3.LUT R4, R3, R14, RZ, 0xfc, !PT ;  /* 0x0000000e03047212 */ /* 0x008fca00078efcff */
[----:B------:R-:W-:-:S06]  /*24710*/  IMAD.IADD R4, R18, 0x1, R4 ;  /* 0x0000000112047824 */ /* 0x000fcc00078e0204 */
[----:B------:R-:W1:Y:S01]  /*24720*/  LDSM.16.MT88.4 R4, [R4+0xe400] ;  /* 0x00e400000404783b */ /* 0x000e620000004200 */
[----:B0-----:R-:W-:Y:S02]  /*24730*/  IADD3 R2, R18, R12, R3 ;  /* 0x0000000c12027210 */ /* 0x001fe40007ffe003 */
[----:B----4-:R-:W-:Y:S02]  /*24740*/  LOP3.LUT R12, R3, R13, RZ, 0xfc, !PT ;  /* 0x0000000d030c7212 */ /* 0x010fe400078efcff */
[C-C-:B-1----:R-:W-:Y:S02]  /*24750*/  PRMT R8, R4.reuse, 0x6420, R5.reuse ;  /* 0x0000642004087816 */ /* 0x142fe40000000005 */
[----:B------:R-:W-:Y:S02]  /*24760*/  PRMT R9, R4, 0x7531, R5 ;  /* 0x0000753104097816 */ /* 0x000fe40000000005 */
[C-C-:B------:R-:W-:Y:S02]  /*24770*/  PRMT R10, R6.reuse, 0x6420, R7.reuse ;  /* 0x00006420060a7816 */ /* 0x140fe40000000007 */
[----:B------:R-:W-:-:S02]  /*24780*/  PRMT R11, R6, 0x7531, R7 ;  /* 0x00007531060b7816 */ /* 0x000fc40000000007 */
[----:B------:R-:W0:Y:S01]  /*24790*/  LDSM.16.MT88.4 R4, [R2+0xe400] ;  /* 0x00e400000204783b */ /* 0x000e220000004200 */
[----:B------:R-:W-:-:S05]  /*247a0*/  IADD3 R12, R19, R12, RZ ;  /* 0x0000000c130c7210 */ /* 0x000fca0007ffe0ff */
[----:B------:R0:W-:Y:S02]  /*247b0*/  STSM.16.M88.4 [R12], R8 ;  /* 0x000000080c007844 */ /* 0x0001e40000000200 */
[C-C-:B0-----:R-:W-:Y:S02]  /*247c0*/  PRMT R8, R4.reuse, 0x6420, R5.reuse ;  /* 0x0000642004087816 */ /* 0x141fe40000000005 */
[----:B------:R-:W-:Y:S02]  /*247d0*/  PRMT R9, R4, 0x7531, R5 ;  /* 0x0000753104097816 */ /* 0x000fe40000000005 */
[----:B------:R-:W-:Y:S02]  /*247e0*/  LOP3.LUT R4, R3, 0x800, R13, 0xfe, !PT ;  /* 0x0000080003047812 */ /* 0x000fe400078efe0d */
        /* <DEDUP_REMOVED lines=8> */
[----:B------:R-:W0:Y:S01]  /*24870*/  LDSM.16.MT88.4 R4, [R4+0xe400] ;  /* 0x00e400000404783b */ /* 0x000e220000004200 */
[----:B------:R-:W-:-:S05]  /*24880*/  IMAD.MOV.U32 R11, RZ, RZ, R13 ;  /* 0x000000ffff0b7224 */ /* 0x000fca00078e000d */
[----:B------:R-:W-:Y:S02]  /*24890*/  LOP3.LUT R8, R8, R11, RZ, 0xfc, !PT ;  /* 0x0000000b08087212 */ /* 0x000fe400078efcff */
[C-C-:B0-----:R-:W-:Y:S02]  /*248a0*/  PRMT R12, R4.reuse, 0x6420, R5.reuse ;  /* 0x00006420040c7816 */ /* 0x141fe40000000005 */
[----:B------:R-:W-:Y:S02]  /*248b0*/  PRMT R13, R4, 0x7531, R5 ;  /* 0x00007531040d7816 */ /* 0x000fe40000000005 */
[C-C-:B------:R-:W-:Y:S02]  /*248c0*/  PRMT R14, R6.reuse, 0x6420, R7.reuse ;  /* 0x00006420060e7816 */ /* 0x140fe40000000007 */
[----:B------:R-:W-:Y:S02]  /*248d0*/  PRMT R15, R6, 0x7531, R7 ;  /* 0x00007531060f7816 */ /* 0x000fe40000000007 */
[----:B------:R-:W0:Y:S01]  /*248e0*/  LDSM.16.MT88.4 R4, [R2+0xf400] ;  /* 0x00f400000204783b */ /* 0x000e220000004200 */
[----:B------:R-:W-:-:S05]  /*248f0*/  IMAD.IADD R8, R19, 0x1, R8 ;  /* 0x0000000113087824 */ /* 0x000fca00078e0208 */
[----:B------:R0:W-:Y:S02]  /*24900*/  STSM.16.M88.4 [R8], R12 ;  /* 0x0000000c08007844 */ /* 0x0001e40000000200 */
[C-C-:B0-----:R-:W-:Y:S02]  /*24910*/  PRMT R8, R4.reuse, 0x6420, R5.reuse ;  /* 0x0000642004087816 */ /* 0x141fe40000000005 */
[----:B------:R-:W-:Y:S02]  /*24920*/  PRMT R9, R4, 0x7531, R5 ;  /* 0x0000753104097816 */ /* 0x000fe40000000005 */
[----:B-----5:R-:W-:Y:S02]  /*24930*/  IADD3 R4, R19, R17, R3 ;  /* 0x0000001113047210 */ /* 0x020fe40007ffe003 */
[----:B------:R-:W2:Y:S01]  /*24940*/  LDL R17, [R1+0x4c] ;  /* 0x00004c0001117983 */ /* 0x000ea20000100800 */
[----:B------:R-:W-:Y:S01]  /*24950*/  IMAD.MOV.U32 R14, RZ, RZ, R10 ;  /* 0x000000ffff0e7224 */ /* 0x000fe200078e000a */
[C---:B------:R-:W-:Y:S01]  /*24960*/  PRMT R10, R6.reuse, 0x6420, R7 ;  /* 0x00006420060a7816 */ /* 0x040fe20000000007 */
[----:B------:R-:W-:Y:S01]  /*24970*/  IMAD.MOV.U32 R15, RZ, RZ, R11 ;  /* 0x000000ffff0f7224 */ /* 0x000fe200078e000b */
[----:B------:R-:W-:-:S05]  /*24980*/  PRMT R11, R6, 0x7531, R7 ;  /* 0x00007531060b7816 */ /* 0x000fca0000000007 */
[----:B------:R0:W-:Y:S02]  /*24990*/  STSM.16.M88.4 [R4], R8 ;  /* 0x0000000804007844 */ /* 0x0001e40000000200 */
[----:B0-----:R-:W-:Y:S01]  /*249a0*/  VIADD R8, R3, 0x2000 ;  /* 0x0000200003087836 */ /* 0x001fe20000000000 */
[----:B------:R-:W-:-:S04]  /*249b0*/  MOV R10, R14 ;  /* 0x0000000e000a7202 */ /* 0x000fc80000000f00 */
        /* <DEDUP_REMOVED lines=14> */
[----:B--2---:R-:W-:Y:S02]  /*24aa0*/  IADD3 R4, R19, R17, R3 ;  /* 0x0000001113047210 */ /* 0x004fe40007ffe003 */
[----:B------:R-:W2:Y:S01]  /*24ab0*/  LDL R17, [R1+0x48] ;  /* 0x0000480001117983 */ /* 0x000ea20000100800 */
[----:B------:R-:W-:Y:S01]  /*24ac0*/  IMAD.MOV.U32 R14, RZ, RZ, R10 ;  /* 0x000000ffff0e7224 */ /* 0x000fe200078e000a */
[C---:B------:R-:W-:Y:S01]  /*24ad0*/  PRMT R10, R6.reuse, 0x6420, R7 ;  /* 0x00006420060a7816 */ /* 0x040fe20000000007 */
[----:B------:R-:W-:Y:S01]  /*24ae0*/  IMAD.MOV.U32 R15, RZ, RZ, R11 ;  /* 0x000000ffff0f7224 */ /* 0x000fe200078e000b */
[----:B------:R-:W-:-:S05]  /*24af0*/  PRMT R11, R6, 0x7531, R7 ;  /* 0x00007531060b7816 */ /* 0x000fca0000000007 */
[----:B------:R0:W-:Y:S02]  /*24b00*/  STSM.16.M88.4 [R4], R8 ;  /* 0x0000000804007844 */ /* 0x0001e40000000200 */
[----:B0-----:R-:W-:Y:S01]  /*24b10*/  IMAD.MOV.U32 R10, RZ, RZ, R14 ;  /* 0x000000ffff0a7224 */ /* 0x001fe200078e000e */
[----:B------:R-:W-:-:S04]  /*24b20*/  IADD3 R8, R3, 0x3000, RZ ;  /* 0x0000300003087810 */ /* 0x000fc80007ffe0ff */
        /* <DEDUP_REMOVED lines=33> */
[----:B------:R-:W-:-:S05]  /*24d40*/  IADD3 R8, R19, R8, RZ ;  /* 0x0000000813087210 */ /* 0x000fca0007ffe0ff */
[----:B------:R1:W-:Y:S02]  /*24d50*/  STSM.16.M88.4 [R8], R12 ;  /* 0x0000000c08007844 */ /* 0x0003e40000000200 */
[----:B-1----:R-:W-:Y:S02]  /*24d60*/  IMAD.MOV.U32 R14, RZ, RZ, R10 ;  /* 0x000000ffff0e7224 */ /* 0x002fe400078e000a */
[----:B------:R-:W-:Y:S01]  /*24d70*/  IMAD.MOV.U32 R15, RZ, RZ, R11 ;  /* 0x000000ffff0f7224 */ /* 0x000fe200078e000b */
[C-C-:B0-----:R-:W-:Y:S02]  /*24d80*/  PRMT R8, R4.reuse, 0x6420, R5.reuse ;  /* 0x0000642004087816 */ /* 0x141fe40000000005 */
[----:B------:R-:W-:Y:S02]  /*24d90*/  PRMT R9, R4, 0x7531, R5 ;  /* 0x0000753104097816 */ /* 0x000fe40000000005 */
[C-C-:B------:R-:W-:Y:S02]  /*24da0*/  PRMT R10, R6.reuse, 0x6420, R7.reuse ;  /* 0x00006420060a7816 */ /* 0x140fe40000000007 */
[----:B------:R-:W-:-:S02]  /*24db0*/  PRMT R11, R6, 0x7531, R7 ;  /* 0x00007531060b7816 */ /* 0x000fc40000000007 */
[----:B--2---:R-:W-:Y:S02]  /*24dc0*/  IADD3 R4, R19, R17, R3 ;  /* 0x0000001113047210 */ /* 0x004fe40007ffe003 */
[----:B------:R-:W2:Y:S04]  /*24dd0*/  LDL R17, [R1+0x3c] ;  /* 0x00003c0001117983 */ /* 0x000ea80000100800 */
[----:B------:R0:W-:Y:S02]  /*24de0*/  STSM.16.M88.4 [R4], R8 ;  /* 0x0000000804007844 */ /* 0x0001e40000000200 */
[----:B0-----:R-:W-:Y:S02]  /*24df0*/  IMAD.MOV.U32 R10, RZ, RZ, R14 ;  /* 0x000000ffff0a7224 */ /* 0x001fe400078e000e */
[----:B------:R-:W-:-:S05]  /*24e00*/  VIADD R8, R3, 0x5000 ;  /* 0x0000500003087836 */ /* 0x000fca0000000000 */
[----:B------:R-:W-:-:S05]  /*24e10*/  LOP3.LUT R4, R8, R10, RZ, 0xfc, !PT ;  /* 0x0000000a08047212 */ /* 0x000fca00078efcff */
[----:B------:R-:W-:-:S06]  /*24e20*/  IMAD.IADD R4, R18, 0x1, R4 ;  /* 0x0000000112047824 */ /* 0x000fcc00078e0204 */
[----:B------:R-:W0:Y:S01]  /*24e30*/  LDSM.16.MT88.4 R4, [R4+0xe400] ;  /* 0x00e400000404783b */ /* 0x000e220000004200 */
[----:B------:R-:W-:-:S05]  /*24e40*/  IMAD.MOV.U32 R11, RZ, RZ, R15 ;  /* 0x000000ffff0b7224 */ /* 0x000fca00078e000f */
[----:B------:R-:W-:-:S05]  /*24e50*/  LOP3.LUT R8, R8, R11, RZ, 0xfc, !PT ;  /* 0x0000000b08087212 */ /* 0x000fca00078efcff */
[----:B------:R-:W-:Y:S01]  /*24e60*/  IMAD.IADD R8, R19, 0x1, R8 ;  /* 0x0000000113087824 */ /* 0x000fe200078e0208 */
[C-C-:B0-----:R-:W-:Y:S02]  /*24e70*/  PRMT R12, R4.reuse, 0x6420, R5.reuse ;  /* 0x00006420040c7816 */ /* 0x141fe40000000005 */
[----:B------:R-:W-:Y:S02]  /*24e80*/  PRMT R13, R4, 0x7531, R5 ;  /* 0x00007531040d7816 */ /* 0x000fe40000000005 */
[C-C-:B------:R-:W-:Y:S02]  /*24e90*/  PRMT R14, R6.reuse, 0x6420, R7.reuse ;  /* 0x00006420060e7816 */ /* 0x140fe40000000007 */
[----:B------:R-:W-:Y:S02]  /*24ea0*/  PRMT R15, R6, 0x7531, R7 ;  /* 0x00007531060f7816 */ /* 0x000fe40000000007 */
[----:B------:R-:W0:Y:S04]  /*24eb0*/  LDSM.16.MT88.4 R4, [R2+0x13400] ;  /* 0x013400000204783b */ /* 0x000e280000004200 */
[----:B------:R1:W-:Y:S04]  /*24ec0*/  STSM.16.M88.4 [R8], R12 ;  /* 0x0000000c08007844 */ /* 0x0003e80000000200 */
[----:B-1----:R-:W3:Y:S01]  /*24ed0*/  LDL R13, [R1+0x40] ;  /* 0x00004000010d7983 */ /* 0x002ee20000100800 */
[----:B------:R-:W-:Y:S01]  /*24ee0*/  IMAD.MOV.U32 R14, RZ, RZ, R10 ;  /* 0x000000ffff0e7224 */ /* 0x000fe200078e000a */
[----:B------:R-:W-:-:S02]  /*24ef0*/  MOV R15, R11 ;  /* 0x0000000b000f7202 */ /* 0x000fc40000000f00 */
[C-C-:B0-----:R-:W-:Y:S02]  /*24f00*/  PRMT R8, R4.reuse, 0x6420, R5.reuse ;  /* 0x0000642004087816 */ /* 0x141fe40000000005 */
[----:B------:R-:W-:Y:S02]  /*24f10*/  PRMT R9, R4, 0x7531, R5 ;  /* 0x0000753104097816 */ /* 0x000fe40000000005 */
[C-C-:B------:R-:W-:Y:S02]  /*24f20*/  PRMT R10, R6.reuse, 0x6420, R7.reuse ;  /* 0x00006420060a7816 */ /* 0x140fe40000000007 */
[----:B------:R-:W-:Y:S02]  /*24f30*/  PRMT R11, R6, 0x7531, R7 ;  /* 0x00007531060b7816 */ /* 0x000fe40000000007 */
[----:B---3--:R-:W-:-:S05]  /*24f40*/  IADD3 R4, R19, R13, R3 ;  /* 0x0000000d13047210 */ /* 0x008fca0007ffe003 */
[----:B------:R0:W-:Y:S02]  /*24f50*/  STSM.16.M88.4 [R4], R8 ;  /* 0x0000000804007844 */ /* 0x0001e40000000200 */
[----:B0-----:R-:W-:-:S05]  /*24f60*/  VIADD R8, R3, 0x6000 ;  /* 0x0000600003087836 */ /* 0x001fca0000000000 */
[----:B------:R-:W-:-:S05]  /*24f70*/  LOP3.LUT R4, R8, R14, RZ, 0xfc, !PT ;  /* 0x0000000e08047212 */ /* 0x000fca00078efcff */
[----:B------:R-:W-:-:S06]  /*24f80*/  IMAD.IADD R4, R18, 0x1, R4 ;  /* 0x0000000112047824 */ /* 0x000fcc00078e0204 */
[----:B------:R-:W0:Y:S01]  /*24f90*/  LDSM.16.MT88.4 R4, [R4+0xe400] ;  /* 0x00e400000404783b */ /* 0x000e220000004200 */
[----:B------:R-:W-:Y:S02]  /*24fa0*/  LOP3.LUT R8, R8, R15, RZ, 0xfc, !PT ;  /* 0x0000000f08087212 */ /* 0x000fe400078efcff */
[----:B--2---:R-:W-:-:S03]  /*24fb0*/  IADD3 R3, R19, R17, R3 ;  /* 0x0000001113037210 */ /* 0x004fc60007ffe003 */
[----:B------:R-:W-:Y:S01]  /*24fc0*/  IMAD.IADD R19, R19, 0x1, R8 ;  /* 0x0000000113137824 */ /* 0x000fe200078e0208 */
[C-C-:B0-----:R-:W-:Y:S02]  /*24fd0*/  PRMT R8, R4.reuse, 0x6420, R5.reuse ;  /* 0x0000642004087816 */ /* 0x141fe40000000005 */
[----:B------:R-:W-:Y:S02]  /*24fe0*/  PRMT R9, R4, 0x7531, R5 ;  /* 0x0000753104097816 */ /* 0x000fe40000000005 */
[C-C-:B------:R-:W-:Y:S02]  /*24ff0*/  PRMT R10, R6.reuse, 0x6420, R7.reuse ;  /* 0x00006420060a7816 */ /* 0x140fe40000000007 */
[----:B------:R-:W-:Y:S02]  /*25000*/  PRMT R11, R6, 0x7531, R7 ;  /* 0x00007531060b7816 */ /* 0x000fe40000000007 */
[----:B------:R-:W0:Y:S04]  /*25010*/  LDSM.16.MT88.4 R4, [R2+0x14400] ;  /* 0x014400000204783b */ /* 0x000e280000004200 */
[----:B------:R0:W-:Y:S02]  /*25020*/  STSM.16.M88.4 [R19], R8 ;  /* 0x0000000813007844 */ /* 0x0001e40000000200 */
        /* <DEDUP_REMOVED lines=13> */
.L_x_6576:
[----:B0-----:R-:W2:Y:S01]  /*25100*/  LDL.LU R3, [R1+0x24] ;  /* 0x0000240001037983 */ /* 0x001ea20000300800 */
[----:B-1----:R0:W-:Y:S02]  /*25110*/  SYNCS.ARRIVE.TRANS64.A1T0 RZ, [R0+URZ+0x2e850], RZ ;  /* 0x02e850ff00ff79a7 */ /* 0x0021e4000810003f */
[----:B0-----:R-:W-:-:S05]  /*25120*/  @!P0 VIADD R0, R0, 0x2e880 ;  /* 0x0002e88000008836 */ /* 0x001fca0000000000 */
[----:B------:R-:W-:Y:S01]  /*25130*/  @!P0 PRMT R0, RZ, 0x654, R0 ;  /* 0x00000654ff008816 */ /* 0x000fe20000000000 */
[----:B------:R-:W-:Y:S06]  /*25140*/  BAR.SYNC.DEFER_BLOCKING 0x2, 0x80 ;  /* 0x0082000000007b1d */ /* 0x000fec0000010000 */
[----:B------:R0:W-:Y:S02]  /*25150*/  @!P0 SYNCS.ARRIVE.TRANS64.RED.A1T0 RZ, [R0+URZ], RZ ;  /* 0x000000ff00ff89a7 */ /* 0x0001e4000810043f */
[----:B0-----:R-:W-:-:S05]  /*25160*/  VIADD R0, R16, 0x1 ;  /* 0x0000000110007836 */ /* 0x001fca0000000000 */
[----:B------:R-:W-:-:S04]  /*25170*/  ISETP.NE.AND P0, PT, R0, 0x2, PT ;  /* 0x000000020000780c */ /* 0x000fc80003f05270 */
[----:B------:R-:W-:Y:S02]  /*25180*/  SEL R2, RZ, 0x1, P0 ;  /* 0x00000001ff027807 */ /* 0x000fe40000000000 */
[----:B------:R-:W-:-:S05]  /*25190*/  SEL R0, R0, RZ, P0 ;  /* 0x000000ff00007207 */ /* 0x000fca0000000000 */
[----:B------:R0:W-:Y:S01]  /*251a0*/  STL [R1+0x1c], R0 ;  /* 0x00001c0001007387 */ /* 0x0001e20000100800 */
[----:B--2---:R-:W-:-:S05]  /*251b0*/  LOP3.LUT R3, R3, R2, RZ, 0x3c, !PT ;  /* 0x0000000203037212 */ /* 0x004fca00078e3cff */
[----:B------:R0:W-:Y:S02]  /*251c0*/  STL [R1+0x24], R3 ;  /* 0x0000240301007387 */ /* 0x0001e40000100800 */
.L_x_6525:
[----:B01----:R-:W2:Y:S02]  /*251d0*/  LDL R0, [R1+0x18] ;  /* 0x0000180001007983 */ /* 0x003ea40000100800 */
[----:B--2---:R-:W-:-:S13]  /*251e0*/  LOP3.LUT P0, RZ, R0, 0x2, RZ, 0xc0, !PT ;  /* 0x0000000200ff7812 */ /* 0x004fda000780c0ff */
[----:B------:R-:W-:Y:S05]  /*251f0*/  @!P0 BRA `(.L_x_6577) ;  /* 0x00000000002c8947 */ /* 0x000fea0003800000 */
[----:B------:R-:W-:Y:S05]  /*25200*/  WARPSYNC.ALL ;  /* 0x0000000000007948 */ /* 0x000fea0003800000 */
[----:B------:R-:W0:Y:S08]  /*25210*/  S2UR UR5, SR_CgaCtaId ;  /* 0x00000000000579c3 */ /* 0x000e300000008800 */
[----:B------:R-:W-:Y:S06]  /*25220*/  BAR.SYNC.DEFER_BLOCKING 0x5, 0x180 ;  /* 0x0146000000007b1d */ /* 0x000fec0000010000 */
[----:B------:R-:W-:-:S02]  /*25230*/  UMOV UR4, 0x400 ;  /* 0x0000040000047882 */ /* 0x000fc40000000000 */
[----:B0-----:R-:W-:-:S06]  /*25240*/  ULEA UR4, UR5, UR4, 0x18 ;  /* 0x0000000405047291 */ /* 0x001fcc000f8ec03f */
[----:B------:R-:W-:-:S05]  /*25250*/  IMAD.U32 R18, RZ, RZ, UR4 ;  /* 0x00000004ff127e24 */ /* 0x000fca000f8e00ff */
[----:B------:R-:W0:Y:S04]  /*25260*/  LDS.128 R4, [R18+0x2e8d0] ;  /* 0x02e8d00012047984 */ /* 0x000e280000000c00 */
[----:B0-----:R0:W-:Y:S04]  /*25270*/  STL.64 [R1], R4 ;  /* 0x0000000401007387 */ /* 0x0011e80000100a00 */
[----:B------:R0:W-:Y:S01]  /*25280*/  STL.64 [R1+0x8], R6 ;  /* 0x0000080601007387 */ /* 0x0001e20000100a00 */
[----:B------:R-:W-:Y:S06]  /*25290*/  BAR.ARV 0x4, 0x180 ;  /* 0x0106000000007b1d */ /* 0x000fec0000002000 */
[----:B------:R-:W-:Y:S05]  /*252a0*/  BRA `(.L_x_6578) ;  /* 0x0000000c00307947 */ /* 0x000fea0003800000 */
.L_x_6577:
[----:B------:R-:W0:Y:S01]  /*252b0*/  S2R R0, SR_TID.X ;  /* 0x0000000000007919 */ /* 0x000e220000002100 */
[----:B------:R-:W-:Y:S01]  /*252c0*/  UMOV UR4, 0xffffffff ;  /* 0xffffffff00047882 */ /* 0x000fe20000000000 */
[----:B0-----:R-:W-:-:S04]  /*252d0*/  LOP3.LUT R16, R0, 0x1f, RZ, 0xc0, !PT ;  /* 0x0000001f00107812 */ /* 0x001fc800078ec0ff */
        /* <DEDUP_REMOVED lines=8> */
[----:B------:R-:W0:Y:S08]  /*25360*/  @!P1 LDC.64 R2, c[0x0][0xc80] ;  /* 0x00032000ff029b82 */ /* 0x000e300000000a00 */
[----:B------:R-:W1:Y:S01]  /*25370*/  @!P1 LDC.64 R6, c[0x0][0xc78] ;  /* 0x00031e00ff069b82 */ /* 0x000e620000000a00 */
[----:B0-----:R-:W-:-:S05]  /*25380*/  @!P1 IMAD.WIDE R2, R4, 0x4, R2 ;  /* 0x0000000404029825 */ /* 0x001fca00078e0202 */
[----:B------:R1:W2:Y:S02]  /*25390*/  @!P1 LDG.E R0, desc[UR60][R2.64] ;  /* 0x0000003c02009981 */ /* 0x0002a4000c1e1900 */
[----:B-1----:R-:W-:-:S06]  /*253a0*/  @!P1 IMAD.WIDE R2, R4, 0x4, R6 ;  /* 0x0000000404029825 */ /* 0x002fcc00078e0206 */
[----:B------:R-:W3:Y:S01]  /*253b0*/  @!P1 LDG.E R2, desc[UR60][R2.64] ;  /* 0x0000003c02029981 */ /* 0x000ee2000c1e1900 */
[----:B------:R-:W-:Y:S01]  /*253c0*/  MOV R4, RZ ;  /* 0x000000ff00047202 */ /* 0x000fe20000000f00 */
[----:B------:R-:W-:Y:S01]  /*253d0*/  IMAD.MOV.U32 R6, RZ, RZ, RZ ;  /* 0x000000ffff067224 */ /* 0x000fe200078e00ff */
[C---:B------:R-:W-:Y:S01]  /*253e0*/  ISETP.GE.U32.AND P2, PT, R16.reuse, 0x2, PT ;  /* 0x000000021000780c */ /* 0x040fe20003f46070 */
[----:B------:R-:W-:Y:S01]  /*253f0*/  SHFL.IDX PT, R5, R10, RZ, 0x1f ;  /* 0x00001fff0a057589 */ /* 0x000fe200000e0000 */
[C---:B------:R-:W-:Y:S01]  /*25400*/  ISETP.GE.U32.AND P3, PT, R16.reuse, 0x4, PT ;  /* 0x000000041000780c */ /* 0x040fe20003f66070 */
[----:B------:R-:W-:Y:S01]  /*25410*/  IMAD.MOV.U32 R9, RZ, RZ, RZ ;  /* 0x000000ffff097224 */ /* 0x000fe200078e00ff */
[C---:B------:R-:W-:Y:S01]  /*25420*/  ISETP.GE.U32.AND P4, PT, R16.reuse, 0x8, PT ;  /* 0x000000081000780c */ /* 0x040fe20003f86070 */
[----:B------:R-:W-:Y:S01]  /*25430*/  SHFL.IDX PT, R8, R10, 0x1, 0x1f ;  /* 0x00201f000a087f89 */ /* 0x000fe200000e0000 */
[----:B------:R-:W-:Y:S01]  /*25440*/  ISETP.GE.U32.AND P5, PT, R16, 0x10, PT ;  /* 0x000000101000780c */ /* 0x000fe20003fa6070 */
[----:B--2---:R-:W-:-:S02]  /*25450*/  @!P1 IMAD.MOV.U32 R4, RZ, RZ, R0 ;  /* 0x000000ffff049224 */ /* 0x004fc400078e0000 */
[----:B---3--:R-:W-:Y:S01]  /*25460*/  @!P1 IMAD.MOV.U32 R6, RZ, RZ, R2 ;  /* 0x000000ffff069224 */ /* 0x008fe200078e0002 */
[----:B------:R-:W-:-:S03]  /*25470*/  ISETP.NE.AND P1, PT, R16, RZ, PT ;  /* 0x000000ff1000720c */ /* 0x000fc60003f25270 */
[----:B------:R-:W-:-:S05]  /*25480*/  IMAD R0, R6, R4, RZ ;  /* 0x0000000406007224 */ /* 0x000fca00078e02ff */
        /* <DEDUP_REMOVED lines=13> */
[----:B0-----:R-:W-:-:S04]  /*25560*/  SEL R2, R2, RZ, P5 ;  /* 0x000000ff02027207 */ /* 0x001fc80002800000 */
[----:B------:R-:W-:-:S05]  /*25570*/  IADD3 R3, R0, R2, RZ ;  /* 0x0000000200037210 */ /* 0x000fca0007ffe0ff */
[----:B------:R0:W1:Y:S02]  /*25580*/  SHFL.IDX PT, R7, R3, 0x1f, 0x1f ;  /* 0x03e01f0003077f89 */ /* 0x00006400000e0000 */
.L_x_6777:
[----:B------:R-:W-:Y:S02]  /*25590*/  ULDC UR4, c[0x0][0xc38] ;  /* 0x00030e0000047ab9 */ /* 0x000fe40000000800 */
[----:B------:R-:W-:-:S04]  /*255a0*/  IMAD.U32 R2, RZ, RZ, UR4 ;  /* 0x00000004ff027e24 */ /* 0x000fc8000f8e00ff */
[----:B-1----:R-:W-:-:S04]  /*255b0*/  IMAD R7, R7, R2, RZ ;  /* 0x0000000207077224 */ /* 0x002fc800078e02ff */
[----:B------:R-:W-:Y:S02]  /*255c0*/  IMAD.IADD R0, R8, 0x1, R7 ;  /* 0x0000000108007824 */ /* 0x000fe400078e0207 */
[----:B------:R-:W-:-:S03]  /*255d0*/  IMAD.MOV.U32 R8, RZ, RZ, R3 ;  /* 0x000000ffff087224 */ /* 0x000fc600078e0003 */
[----:B------:R-:W-:-:S13]  /*255e0*/  ISETP.GT.AND P6, PT, R0, R5, PT ;  /* 0x000000050000720c */ /* 0x000fda0003fc4270 */
[----:B------:R-:W-:Y:S05]  /*255f0*/  @P6 BRA `(.L_x_6580) ;  /* 0x0000000000b06947 */ /* 0x000fea0003800000 */
.L_x_6583:
[----:B------:R-:W2:Y:S01]  /*25600*/  LDL.LU R2, [R1+0xc] ;  /* 0x00000c0001027983 */ /* 0x000ea20000300800 */
[----:B0-----:R-:W0:Y:S01]  /*25610*/  LDC R3, c[0x0][0xc3c] ;  /* 0x00030f00ff037b82 */ /* 0x001e220000000800 */
[----:B--2---:R-:W-:-:S05]  /*25620*/  VIADD R2, R2, 0x1f ;  /* 0x0000001f02027836 */ /* 0x004fca0000000000 */
[----:B0-----:R-:W-:-:S13]  /*25630*/  ISETP.GE.AND P6, PT, R2, R3, PT ;  /* 0x000000030200720c */ /* 0x001fda0003fc6270 */
[----:B------:R-:W-:Y:S05]  /*25640*/  @P6 BRA `(.L_x_6581) ;  /* 0x0000000400e06947 */ /* 0x000fea0003800000 */
[----:B------:R-:W0:Y:S01]  /*25650*/  S2R R4, SR_TID.X ;  /* 0x0000000000047919 */ /* 0x000e220000002100 */
[----:B------:R1:W-:Y:S01]  /*25660*/  STL [R1+0xc], R2 ;  /* 0x00000c0201007387 */ /* 0x0003e20000100800 */
[----:B0-----:R-:W-:-:S05]  /*25670*/  LOP3.LUT R4, R4, 0x1f, RZ, 0xc0, !PT ;  /* 0x0000001f04047812 */ /* 0x001fca00078ec0ff */
[----:B------:R-:W-:Y:S02]  /*25680*/  IMAD.IADD R6, R2, 0x1, R4 ;  /* 0x0000000102067824 */ /* 0x000fe400078e0204 */
[----:B------:R-:W-:-:S03]  /*25690*/  IMAD.MOV.U32 R4, RZ, RZ, RZ ;  /* 0x000000ffff047224 */ /* 0x000fc600078e00ff */
[----:B------:R-:W-:-:S13]  /*256a0*/  ISETP.GE.OR P6, PT, R6, R3, !P0 ;  /* 0x000000030600720c */ /* 0x000fda00047c6670 */
[----:B-1----:R-:W0:Y:S02]  /*256b0*/  @!P6 LDC.64 R2, c[0x0][0xc80] ;  /* 0x00032000ff02eb82 */ /* 0x002e240000000a00 */
[----:B0-----:R-:W-:-:S05]  /*256c0*/  @!P6 IMAD.WIDE R2, R6, 0x4, R2 ;  /* 0x000000040602e825 */ /* 0x001fca00078e0202 */
[----:B------:R0:W2:Y:S02]  /*256d0*/  @!P6 LDG.E R4, desc[UR60][R2.64] ;  /* 0x0000003c0204e981 */ /* 0x0000a4000c1e1900 */
[----:B0-----:R-:W0:Y:S02]  /*256e0*/  @!P6 LDC.64 R2, c[0x0][0xc78] ;  /* 0x00031e00ff02eb82 */ /* 0x001e240000000a00 */
[----:B0-----:R-:W-:Y:S01]  /*256f0*/  @!P6 IMAD.WIDE R2, R6, 0x4, R2 ;  /* 0x000000040602e825 */ /* 0x001fe200078e0202 */
[----:B------:R-:W-:-:S06]  /*25700*/  MOV R6, RZ ;  /* 0x000000ff00067202 */ /* 0x000fcc0000000f00 */
[----:B------:R-:W2:Y:S01]  /*25710*/  @!P6 LDG.E R6, desc[UR60][R2.64] ;  /* 0x0000003c0206e981 */ /* 0x000ea2000c1e1900 */
[----:B------:R-:W-:Y:S01]  /*25720*/  UMOV UR4, 0xffffffff ;  /* 0xffffffff00047882 */ /* 0x000fe20000000000 */
[----:B--2---:R-:W-:Y:S02]  /*25730*/  IMAD R2, R6, R4, RZ ;  /* 0x0000000406027224 */ /* 0x004fe400078e02ff */
[----:B------:R-:W-:Y:S05]  /*25740*/  BRA.DIV UR4, `(.L_x_6582) ;  /* 0x0000005204d07947 */ /* 0x000fea000b800000 */
        /* <DEDUP_REMOVED lines=15> */
[----:B------:R0:W1:Y:S02]  /*25840*/  SHFL.IDX PT, R7, R3, 0x1f, 0x1f ;  /* 0x03e01f0003077f89 */ /* 0x00006400000e0000 */
.L_x_6785:
[----:B------:R-:W-:Y:S02]  /*25850*/  ULDC UR4, c[0x0][0xc38] ;  /* 0x00030e0000047ab9 */ /* 0x000fe40000000800 */
[----:B------:R-:W-:-:S04]  /*25860*/  IMAD.U32 R2, RZ, RZ, UR4 ;  /* 0x00000004ff027e24 */ /* 0x000fc8000f8e00ff */
[----:B-1----:R-:W-:-:S04]  /*25870*/  IMAD R7, R7, R2, RZ ;  /* 0x0000000207077224 */ /* 0x002fc800078e02ff */
[----:B------:R-:W-:-:S05]  /*25880*/  IMAD.IADD R0, R7, 0x1, R0 ;  /* 0x0000000107007824 */ /* 0x000fca00078e0200 */
[----:B------:R-:W-:-:S13]  /*25890*/  ISETP.GT.AND P6, PT, R0, R5, PT ;  /* 0x000000050000720c */ /* 0x000fda0003fc4270 */
[----:B------:R-:W-:Y:S05]  /*258a0*/  @!P6 BRA `(.L_x_6583) ;  /* 0xfffffffc0054e947 */ /* 0x000fea000383ffff */
[----:B------:R-:W-:-:S07]  /*258b0*/  MOV R8, R3 ;  /* 0x0000000300087202 */ /* 0x000fce0000000f00 */
.L_x_6580:
[----:B------:R-:W-:Y:S01]  /*258c0*/  IMAD.IADD R7, R0, 0x1, -R7 ;  /* 0x0000000100077824 */ /* 0x000fe200078e0a07 */
[----:B------:R-:W-:-:S03]  /*258d0*/  UMOV UR4, 0xffffffff ;  /* 0xffffffff00047882 */ /* 0x000fc60000000000 */
[----:B------:R-:W-:-:S05]  /*258e0*/  IMAD R0, R8, R2, R7 ;  /* 0x0000000208007224 */ /* 0x000fca00078e0207 */
[----:B------:R-:W-:Y:S01]  /*258f0*/  ISETP.GT.AND P6, PT, R0, R5, PT ;  /* 0x000000050000720c */ /* 0x000fe20003fc4270 */
[----:B------:R-:W-:-:S12]  /*25900*/  BRA.DIV UR4, `(.L_x_6584) ;  /* 0x0000005604387947 */ /* 0x000fd8000b800000 */
[----:B0-----:R-:W-:-:S04]  /*25910*/  VOTE.ANY R3, PT, !P6 ;  /* 0x0000000000037806 */ /* 0x001fc800070e0100 */
[----:B------:R-:W0:Y:S02]  /*25920*/  POPC R0, R3 ;  /* 0x0000000300007309 */ /* 0x000e240000000000 */
[----:B0-----:R0:W1:Y:S04]  /*25930*/  SHFL.IDX PT, R4, R4, R0, 0x1f ;  /* 0x00001f0004047589 */ /* 0x00106800000e0000 */
[----:B------:R0:W2:Y:S02]  /*25940*/  SHFL.IDX PT, R6, R6, R0, 0x1f ;  /* 0x00001f0006067589 */ /* 0x0000a400000e0000 */
.L_x_6790:
[----:B------:R-:W-:-:S13]  /*25950*/  ISETP.NE.AND P0, PT, R3, RZ, PT ;  /* 0x000000ff0300720c */ /* 0x000fda0003f05270 */
[----:B------:R-:W-:Y:S05]  /*25960*/  @!P0 BRA `(.L_x_6585) ;  /* 0x0000000000148947 */ /* 0x000fea0003800000 */
[----:B------:R-:W-:Y:S01]  /*25970*/  UMOV UR4, 0xffffffff ;  /* 0xffffffff00047882 */ /* 0x000fe20000000000 */
[----:B------:R-:W-:Y:S02]  /*25980*/  VIADD R12, R0, 0xffffffff ;  /* 0xffffffff000c7836 */ /* 0x000fe40000000000 */
[----:B------:R-:W-:Y:S05]  /*25990*/  BRA.DIV UR4, `(.L_x_6586) ;  /* 0x0000005604707947 */ /* 0x000fea000b800000 */
[----:B------:R3:W4:Y:S02]  /*259a0*/  SHFL.IDX PT, R8, R8, R12, 0x1f ;  /* 0x00001f0c08087589 */ /* 0x00072400000e0000 */
.L_x_6793:
[----:B----4-:R-:W-:-:S07]  /*259b0*/  IMAD.MOV.U32 R9, RZ, RZ, R8 ;  /* 0x000000ffff097224 */ /* 0x010fce00078e0008 */
.L_x_6585:
[----:B------:R-:W4:Y:S01]  /*259c0*/  LDL.LU R11, [R1+0xc] ;  /* 0x00000c00010b7983 */ /* 0x000f220000300800 */
[----:B-1----:R-:W-:Y:S01]  /*259d0*/  IABS R3, R4 ;  /* 0x0000000400037213 */ /* 0x002fe20000000000 */
[----:B------:R-:W-:-:S03]  /*259e0*/  IMAD R7, R9, R2, R7 ;  /* 0x0000000209077224 */ /* 0x000fc600078e0207 */
[----:B------:R-:W1:Y:S01]  /*259f0*/  I2F.RP R8, R3 ;  /* 0x0000000300087306 */ /* 0x000e620000209400 */
[----:B------:R-:W-:Y:S01]  /*25a00*/  IMAD.IADD R10, R5, 0x1, -R7 ;  /* 0x00000001050a7824 */ /* 0x000fe200078e0a07 */
[----:B------:R5:W-:Y:S04]  /*25a10*/  STL [R1], R7 ;  /* 0x0000000701007387 */ /* 0x000be80000100800 */
[----:B------:R-:W-:Y:S02]  /*25a20*/  IABS R5, R10 ;  /* 0x0000000a00057213 */ /* 0x000fe40000000000 */
[----:B-1----:R-:W1:Y:S02]  /*25a30*/  MUFU.RCP R8, R8 ;  /* 0x0000000800087308 */ /* 0x002e640000001000 */
[----:B-1----:R-:W-:-:S06]  /*25a40*/  VIADD R8, R8, 0xffffffe ;  /* 0x0ffffffe08087836 */ /* 0x002fcc0000000000 */
[----:B------:R1:W0:Y:S02]  /*25a50*/  F2I.FTZ.U32.TRUNC.NTZ R9, R8 ;  /* 0x0000000800097305 */ /* 0x000224000021f000 */
[----:B-1----:R-:W-:Y:S02]  /*25a60*/  IMAD.MOV.U32 R8, RZ, RZ, RZ ;  /* 0x000000ffff087224 */ /* 0x002fe400078e00ff */
[----:B0-----:R-:W-:-:S04]  /*25a70*/  IMAD.MOV R2, RZ, RZ, -R9 ;  /* 0x000000ffff027224 */ /* 0x001fc800078e0a09 */
[----:B------:R-:W-:-:S04]  /*25a80*/  IMAD R2, R2, R3, RZ ;  /* 0x0000000302027224 */ /* 0x000fc800078e02ff */
[----:B------:R-:W-:Y:S01]  /*25a90*/  IMAD.HI.U32 R8, R9, R2, R8 ;  /* 0x0000000209087227 */ /* 0x000fe200078e0008 */
[----:B------:R-:W-:-:S04]  /*25aa0*/  IABS R2, R4 ;  /* 0x0000000400027213 */ /* 0x000fc80000000000 */
[----:B------:R-:W-:-:S05]  /*25ab0*/  IADD3 R2, RZ, -R2, RZ ;  /* 0x80000002ff027210 */ /* 0x000fca0007ffe0ff */
[----:B-----5:R-:W-:Y:S02]  /*25ac0*/  IMAD.MOV.U32 R7, RZ, RZ, R2 ;  /* 0x000000ffff077224 */ /* 0x020fe400078e0002 */
        /* <DEDUP_REMOVED lines=22> */
[----:B------:R-:W-:Y:S02]  /*25c30*/  @!P2 IADD3 R2, -R2, RZ, RZ ;  /* 0x000000ff0202a210 */ /* 0x000fe40007ffe1ff */
        /* <DEDUP_REMOVED lines=15> */
[----:B------:R-:W-:Y:S01]  /*25d30*/  IMAD.MOV R5, RZ, RZ, -R3 ;  /* 0x000000ffff057224 */ /* 0x000fe200078e0a03 */
[----:B------:R-:W-:-:S03]  /*25d40*/  LEA R3, R6, R3, 0x18 ;  /* 0x0000000306037211 */ /* 0x000fc600078ec0ff */
[----:B------:R-:W-:Y:S02]  /*25d50*/  IMAD R5, R6, R5, R2 ;  /* 0x0000000506057224 */ /* 0x000fe400078e0202 */
[----:B------:R-:W-:Y:S02]  /*25d60*/  IMAD.IADD R2, R10, 0x1, -R4 ;  /* 0x000000010a027824 */ /* 0x000fe400078e0a04 */
[----:B----4-:R-:W-:Y:S02]  /*25d70*/  IMAD.IADD R11, R0, 0x1, R11 ;  /* 0x00000001000b7824 */ /* 0x010fe400078e020b */
[----:B------:R-:W-:-:S05]  /*25d80*/  IMAD R0, R5, 0x10000, R3 ;  /* 0x0001000005007824 */ /* 0x000fca00078e0203 */
[----:B------:R1:W-:Y:S04]  /*25d90*/  STL [R1+0x8], R0 ;  /* 0x0000080001007387 */ /* 0x0003e80000100800 */
[----:B------:R1:W-:Y:S04]  /*25da0*/  STL [R1+0xc], R11 ;  /* 0x00000c0b01007387 */ /* 0x0003e80000100800 */
[----:B------:R1:W-:Y:S01]  /*25db0*/  STL [R1+0x4], R2 ;  /* 0x0000040201007387 */ /* 0x0003e20000100800 */
[----:B------:R-:W-:Y:S05]  /*25dc0*/  BRA `(.L_x_6587) ;  /* 0x0000000000287947 */ /* 0x000fea0003800000 */
.L_x_6581:
        /* <DEDUP_REMOVED lines=10> */
.L_x_6587:
[----:B01----:R-:W2:Y:S04]  /*25e70*/  LDL R2, [R1+0xc] ;  /* 0x00000c0001027983 */ /* 0x003ea80000100800 */
[----:B------:R-:W4:Y:S04]  /*25e80*/  LDL R3, [R1+0x8] ;  /* 0x0000080001037983 */ /* 0x000f280000100800 */
[----:B------:R-:W5:Y:S04]  /*25e90*/  LDL R4, [R1] ;  /* 0x0000000001047983 */ /* 0x000f680000100800 */
[----:B------:R-:W5:Y:S01]  /*25ea0*/  LDL R5, [R1+0x4] ;  /* 0x0000040001057983 */ /* 0x000f620000100800 */
[----:B------:R-:W0:Y:S01]  /*25eb0*/  S2R R0, SR_TID.X ;  /* 0x0000000000007919 */ /* 0x000e220000002100 */
[----:B------:R-:W-:Y:S05]  /*25ec0*/  WARPSYNC.ALL ;  /* 0x0000000000007948 */ /* 0x000fea0003800000 */
[----:B0-----:R-:W-:Y:S01]  /*25ed0*/  LOP3.LUT R0, R0, 0x1f, RZ, 0xc0, !PT ;  /* 0x0000001f00007812 */ /* 0x001fe200078ec0ff */
[----:B------:R-:W-:Y:S03]  /*25ee0*/  BAR.SYNC.DEFER_BLOCKING 0x4, 0x180 ;  /* 0x0106000000007b1d */ /* 0x000fe60000010000 */
[----:B------:R-:W-:-:S13]  /*25ef0*/  ISETP.NE.AND P0, PT, R0, RZ, PT ;  /* 0x000000ff0000720c */ /* 0x000fda0003f05270 */
[----:B------:R-:W0:Y:S01]  /*25f00*/  @!P0 S2R R0, SR_CgaCtaId ;  /* 0x0000000000008919 */ /* 0x000e220000008800 */
[----:B--2---:R-:W-:Y:S02]  /*25f10*/  MOV R7, R2 ;  /* 0x0000000200077202 */ /* 0x004fe40000000f00 */
[----:B------:R-:W-:Y:S01]  /*25f20*/  @!P0 MOV R2, 0x400 ;  /* 0x0000040000028802 */ /* 0x000fe20000000f00 */
[----:B----4-:R-:W-:-:S03]  /*25f30*/  IMAD.MOV.U32 R6, RZ, RZ, R3 ;  /* 0x000000ffff067224 */ /* 0x010fc600078e0003 */
[----:B0-----:R-:W-:-:S05]  /*25f40*/  @!P0 LEA R18, R0, R2, 0x18 ;  /* 0x0000000200128211 */ /* 0x001fca00078ec0ff */
[----:B-----5:R1:W-:Y:S01]  /*25f50*/  @!P0 STS.128 [R18+0x2e8d0], R4 ;  /* 0x02e8d00412008388 */ /* 0x0203e20000000c00 */
[----:B------:R-:W-:Y:S06]  /*25f60*/  BAR.ARV 0x5, 0x180 ;  /* 0x0146000000007b1d */ /* 0x000fec0000002000 */
.L_x_6578:
[----:B------:R-:W2:Y:S01]  /*25f70*/  LDL R0, [R1+0xc] ;  /* 0x00000c0001007983 */ /* 0x000ea20000100800 */
[----:B------:R-:W-:Y:S02]  /*25f80*/  ULDC UR4, c[0x0][0xc3c] ;  /* 0x00030f0000047ab9 */ /* 0x000fe40000000800 */
[----:B--2---:R-:W-:-:S13]  /*25f90*/  ISETP.GE.AND P0, PT, R0, UR4, PT ;  /* 0x0000000400007c0c */ /* 0x004fda000bf06270 */
[----:B------:R-:W-:Y:S05]  /*25fa0*/  @!P0 BRA `(.L_x_6588) ;  /* 0xffffff9c00648947 */ /* 0x000fea000383ffff */
[----:B------:R-:W-:Y:S05]  /*25fb0*/  BSYNC B7 ;  /* 0x0000000000077941 */ /* 0x000fea0003800000 */
.L_x_6484:
[----:B---3--:R-:W2:Y:S01]  /*25fc0*/  LDL.LU R0, [R1+0x78] ;  /* 0x0000780001007983 */ /* 0x008ea20000300800 */
        /* <DEDUP_REMOVED lines=11> */
.L_x_6794:
[----:B------:R-:W-:Y:S05]  /*26080*/  BSYNC B0 ;  /* 0x0000000000007941 */ /* 0x000fea0003800000 */
.L_x_6589:
[----:B------:R-:W-:-:S03]  /*26090*/  UMOV UR4, 0xffffffff ;  /* 0xffffffff00047882 */ /* 0x000fc60000000000 */
[----:B------:R-:W-:Y:S05]  /*260a0*/  BRA.DIV UR4, `(.L_x_6591) ;  /* 0x0000004e04e87947 */ /* 0x000fea000b800000 */
[----:B------:R-:W1:Y:S02]  /*260b0*/  S2R R2, SR_TID.X ;  /* 0x0000000000027919 */ /* 0x000e640000002100 */
[----:B-1----:R-:W-:-:S04]  /*260c0*/  SHF.R.U32.HI R2, RZ, 0x5, R2 ;  /* 0x00000005ff027819 */ /* 0x002fc80000011602 */
[----:B------:R-:W-:-:S05]  /*260d0*/  LOP3.LUT R2, R2, 0x3, RZ, 0xc0, !PT ;  /* 0x0000000302027812 */ /* 0x000fca00078ec0ff */
[----:B------:R1:W2:Y:S02]  /*260e0*/  SHFL.IDX PT, R14, R2, RZ, 0x1f ;  /* 0x00001fff020e7589 */ /* 0x0002a400000e0000 */
.L_x_6797:
[----:B--2---:R-:W-:-:S13]  /*260f0*/  ISETP.NE.AND P0, PT, R14, RZ, PT ;  /* 0x000000ff0e00720c */ /* 0x004fda0003f05270 */
[----:B------:R-:W-:Y:S05]  /*26100*/  @P0 BRA `(.L_x_6292) ;  /* 0x0000000000b80947 */ /* 0x000fea0003800000 */
[----:B------:R-:W-:-:S03]  /*26110*/  UMOV UR4, 0xffffffff ;  /* 0xffffffff00047882 */ /* 0x000fc60000000000 */
[----:B------:R-:W-:Y:S05]  /*26120*/  BRA.DIV UR4, `(.L_x_6592) ;  /* 0x0000004e04fc7947 */ /* 0x000fea000b800000 */
[----:B------:R-:W-:-:S13]  /*26130*/  ELECT P6, URZ, PT ;  /* 0x00000000003f782f */ /* 0x000fda00038c0000 */
.L_x_6800:
        /* <DEDUP_REMOVED lines=8> */
.L_x_6593:
        /* <DEDUP_REMOVED lines=14> */
.L_x_6801:
[----:B------:R-:W1:Y:S02]  /*262a0*/  SYNCS.PHASECHK.TRANS64.TRYWAIT P1, [R7+URZ], R2 ;  /* 0x00000002070075a7 */ /* 0x000e64000802017f */
[----:B-1----:R-:W-:Y:S05]  /*262b0*/  @!P1 BRA `(.L_x_6595) ;  /* 0x0000004c00cc9947 */ /* 0x002fea0003800000 */
.L_x_6802:
[----:B------:R-:W-:Y:S05]  /*262c0*/  @!P0 BRA `(.L_x_6596) ;  /* 0x0000000000048947 */ /* 0x000fea0003800000 */
[----:B------:R-:W-:Y:S01]  /*262d0*/  BPT.TRAP 0x1 ;  /* 0x000000040000795c */ /* 0x000fe20000300000 */
.L_x_6596:
[----:B------:R-:W2:Y:S02]  /*262e0*/  LDL.LU R4, [R1+0x1c] ;  /* 0x00001c0001047983 */ /* 0x000ea40000300800 */
[----:B--2---:R-:W-:-:S04]  /*262f0*/  LEA R4, R4, R0, 0x3 ;  /* 0x0000000004047211 */ /* 0x004fc800078e18ff */
[----:B------:R-:W2:Y:S02]  /*26300*/  SYNCS.PHASECHK.TRANS64.TRYWAIT P1, [R4+URZ+0x2e860], R5 ;  /* 0x02e86005040075a7 */ /* 0x000ea4000802017f */
[----:B--2---:R-:W-:Y:S05]  /*26310*/  @!P1 BRA `(.L_x_6597) ;  /* 0x0000004c00c89947 */ /* 0x004fea0003800000 */
.L_x_6803:
[----:B------:R-:W-:Y:S05]  /*26320*/  @!P0 BRA `(.L_x_6598) ;  /* 0x0000000000048947 */ /* 0x000fea0003800000 */
[----:B------:R-:W-:Y:S01]  /*26330*/  BPT.TRAP 0x1 ;  /* 0x000000040000795c */ /* 0x000fe20000300000 */
.L_x_6598:
[----:B------:R-:W-:-:S04]  /*26340*/  IMAD R3, R3, 0x8, R0 ;  /* 0x0000000803037824 */ /* 0x000fc800078e0200 */
[----:B------:R-:W3:Y:S02]  /*26350*/  SYNCS.PHASECHK.TRANS64.TRYWAIT P1, [R3+URZ+0x2e860], R2 ;  /* 0x02e86002030075a7 */ /* 0x000ee4000802017f */
[----:B---3--:R-:W-:Y:S05]  /*26360*/  @!P1 BRA `(.L_x_6599) ;  /* 0x0000004c00c89947 */ /* 0x008fea0003800000 */
.L_x_6804:
[----:B------:R-:W-:Y:S05]  /*26370*/  @!P0 BRA `(.L_x_6600) ;  /* 0x0000000000048947 */ /* 0x000fea0003800000 */
[----:B------:R-:W-:Y:S01]  /*26380*/  BPT.TRAP 0x1 ;  /* 0x000000040000795c */ /* 0x000fe20000300000 */
.L_x_6600:
[----:B------:R-:W4:Y:S02]  /*26390*/  SYNCS.PHASECHK.TRANS64.TRYWAIT P0, [R4+URZ+0x2e880], R5 ;  /* 0x02e88005040075a7 */ /* 0x000f24000800017f */
[----:B----4-:R-:W-:Y:S05]  /*263a0*/  @!P0 BRA `(.L_x_6601) ;  /* 0x0000004c00cc8947 */ /* 0x010fea0003800000 */
.L_x_6602:
[----:B------:R0:W0:Y:S02]  /*263b0*/  SYNCS.PHASECHK.TRANS64.TRYWAIT P0, [R3+URZ+0x2e880], R2 ;  /* 0x02e88002030075a7 */ /* 0x000024000800017f */
[----:B0-----:R-:W-:Y:S05]  /*263c0*/  @!P0 NANOSLEEP.SYNCS 0x989680 ;  /* 0x009896800000895d */ /* 0x001fea0003900000 */
[----:B------:R-:W0:Y:S02]  /*263d0*/  @!P0 SYNCS.PHASECHK.TRANS64 P0, [R3+URZ+0x2e880], R2 ;  /* 0x02e88002030085a7 */ /* 0x000e24000800007f */
[----:B0-----:R-:W-:Y:S05]  /*263e0*/  @!P0 BRA `(.L_x_6602) ;  /* 0xfffffffc00f08947 */ /* 0x001fea000383ffff */
.L_x_6292:
[----:B------:R-:W-:Y:S05]  /*263f0*/  BSYNC B8 ;  /* 0x0000000000087941 */ /* 0x000fea0003800000 */
.L_x_6289:
[----:B------:R-:W-:Y:S05]  /*26400*/  EXIT ;  /* 0x000000000000794d */ /* 0x000fea0003800000 */
.L_x_6316:
[----:B0-----:R0:W1:Y:S02]  /*26410*/  SYNCS.PHASECHK.TRANS64.TRYWAIT P6, [R111+URZ+0x2e890], R130 ;  /* 0x02e890826f0075a7 */ /* 0x00106400080c017f */
[----:B-1----:R-:W-:Y:S05]  /*26420*/  @!P6 NANOSLEEP.SYNCS 0x989680 ;  /* 0x009896800000e95d */ /* 0x002fea0003900000 */
[----:B------:R-:W1:Y:S02]  /*26430*/  @!P6 SYNCS.PHASECHK.TRANS64 P6, [R111+URZ+0x2e890], R130 ;  /* 0x02e890826f00e5a7 */ /* 0x000e6400080c007f */
[----:B-1----:R-:W-:Y:S05]  /*26440*/  @!P6 BRA `(.L_x_6316) ;  /* 0xfffffffc00f0e947 */ /* 0x002fea000383ffff */
[----:B------:R-:W-:Y:S05]  /*26450*/  BRA `(.L_x_6603) ;  /* 0xfffffdd000647947 */ /* 0x000fea000383ffff */
.L_x_6350:
[----:B0-----:R0:W1:Y:S02]  /*26460*/  SYNCS.PHASECHK.TRANS64.TRYWAIT P3, [R111+URZ+0x2e890], R130 ;  /* 0x02e890826f0075a7 */ /* 0x001064000806017f */
[----:B-1----:R-:W-:Y:S05]  /*26470*/  @!P3 NANOSLEEP.SYNCS 0x989680 ;  /* 0x009896800000b95d */ /* 0x002fea0003900000 */
[----:B------:R-:W1:Y:S02]  /*26480*/  @!P3 SYNCS.PHASECHK.TRANS64 P3, [R111+URZ+0x2e890], R130 ;  /* 0x02e890826f00b5a7 */ /* 0x000e64000806007f */
[----:B-1----:R-:W-:Y:S05]  /*26490*/  @!P3 BRA `(.L_x_6350) ;  /* 0xfffffffc00f0b947 */ /* 0x002fea000383ffff */
[----:B------:R-:W-:Y:S05]  /*264a0*/  BRA `(.L_x_6604) ;  /* 0xfffffe14005c7947 */ /* 0x000fea000383ffff */
.L_x_6367:
[----:B0-----:R0:W1:Y:S02]  /*264b0*/  SYNCS.PHASECHK.TRANS64.TRYWAIT P2, [R111+URZ+0x2e890], R130 ;  /* 0x02e890826f0075a7 */ /* 0x001064000804017f */
[----:B-1----:R-:W-:Y:S05]  /*264c0*/  @!P2 NANOSLEEP.SYNCS 0x989680 ;  /* 0x009896800000a95d */ /* 0x002fea0003900000 */
[----:B------:R-:W1:Y:S02]  /*264d0*/  @!P2 SYNCS.PHASECHK.TRANS64 P2, [R111+URZ+0x2e890], R130 ;  /* 0x02e890826f00a5a7 */ /* 0x000e64000804007f */
[----:B-1----:R-:W-:Y:S05]  /*264e0*/  @!P2 BRA `(.L_x_6367) ;  /* 0xfffffffc00f0a947 */ /* 0x002fea000383ffff */
[----:B------:R-:W-:Y:S05]  /*264f0*/  BRA `(.L_x_6605) ;  /* 0xfffffe58001c7947 */ /* 0x000fea000383ffff */
.L_x_6377:
[----:B--2---:R2:W3:Y:S02]  /*26500*/  SYNCS.PHASECHK.TRANS64.TRYWAIT P3, [R111+URZ+0x2e8b0], R130 ;  /* 0x02e8b0826f0075a7 */ /* 0x0044e4000806017f */
[----:B---3--:R-:W-:Y:S05]  /*26510*/  @!P3 NANOSLEEP.SYNCS 0x989680 ;  /* 0x009896800000b95d */ /* 0x008fea0003900000 */
[----:B------:R-:W3:Y:S02]  /*26520*/  @!P3 SYNCS.PHASECHK.TRANS64 P3, [R111+URZ+0x2e8b0], R130 ;  /* 0x02e8b0826f00b5a7 */ /* 0x000ee4000806007f */
[----:B---3--:R-:W-:Y:S05]  /*26530*/  @!P3 BRA `(.L_x_6377) ;  /* 0xfffffffc00f0b947 */ /* 0x008fea000383ffff */
[----:B------:R-:W-:Y:S05]  /*26540*/  BRA `(.L_x_6606) ;  /* 0xfffffe5c00dc7947 */ /* 0x000fea000383ffff */
.L_x_6391:
[----:B------:R-:W0:Y:S01]  /*26550*/  S2R R4, SR_TID.X ;  /* 0x0000000000047919 */ /* 0x000e220000002100 */
[----:B------:R-:W-:Y:S01]  /*26560*/  BSSY B0, `(.L_x_6607) ;  /* 0x000000c000007945 */ /* 0x000fe20003800000 */
[----:B------:R-:W-:Y:S02]  /*26570*/  IMAD.MOV.U32 R12, RZ, RZ, RZ ;  /* 0x000000ffff0c7224 */ /* 0x000fe400078e00ff */
[----:B------:R-:W-:Y:S02]  /*26580*/  IMAD.MOV.U32 R11, RZ, RZ, 0x1f ;  /* 0x0000001fff0b7424 */ /* 0x000fe400078e00ff */
[----:B------:R-:W-:Y:S02]  /*26590*/  IMAD.MOV.U32 R15, RZ, RZ, -0x1 ;  /* 0xffffffffff0f7424 */ /* 0x000fe400078e00ff */
[----:B0-----:R-:W-:-:S05]  /*265a0*/  VIADD R5, R4, 0xffffff80 ;  /* 0xffffff8004057836 */ /* 0x001fca0000000000 */
[----:B------:R-:W-:-:S04]  /*265b0*/  SHF.R.S32.HI R4, RZ, 0x1f, R5 ;  /* 0x0000001fff047819 */ /* 0x000fc80000011405 */
[----:B------:R-:W-:-:S04]  /*265c0*/  LEA.HI R4, R4, R5, RZ, 0x7 ;  /* 0x0000000504047211 */ /* 0x000fc800078f38ff */
[----:B------:R-:W-:-:S05]  /*265d0*/  SHF.R.S32.HI R4, RZ, 0x7, R4 ;  /* 0x00000007ff047819 */ /* 0x000fca0000011404 */
[----:B------:R-:W-:-:S07]  /*265e0*/  IMAD.MOV.U32 R13, RZ, RZ, R4 ;  /* 0x000000ffff0d7224 */ /* 0x000fce00078e0004 */
[----:B-----5:R-:W-:Y:S05]  /*265f0*/  WARPSYNC.COLLECTIVE R15, `(.L_x_6608) ;  /* 0x000000000f087348 */ /* 0x020fea0003c00000 */
[----:B------:R0:W1:Y:S02]  /*26600*/  SHFL.IDX P6, R14, R13, R12, R11 ;  /* 0x0000000c0d0e7389 */ /* 0x00006400000c000b */
[----:B01---5:R-:W-:Y:S01]  /*26610*/  ENDCOLLECTIVE ;  /* 0x000000000000791b */ /* 0x023fe20003800000 */
.L_x_6608:
[----:B------:R-:W-:Y:S05]  /*26620*/  BSYNC B0 ;  /* 0x0000000000007941 */ /* 0x000fea0003800000 */
.L_x_6607:
[----:B------:R1:W-:Y:S01]  /*26630*/  STL [R1+0x50], R14 ;  /* 0x0000500e01007387 */ /* 0x0003e20000100800 */
[----:B------:R-:W-:Y:S05]  /*26640*/  BRA `(.L_x_6609) ;  /* 0xfffffe6c00b47947 */ /* 0x000fea000383ffff */
.L_x_6403:
[----:B------:R-:W-:Y:S01]  /*26650*/  BSSY B1, `(.L_x_6610) ;  /* 0x0000008000017945 */ /* 0x000fe20003800000 */
[----:B------:R-:W-:Y:S01]  /*26660*/  IMAD.MOV.U32 R13, RZ, RZ, R26 ;  /* 0x000000ffff0d7224 */ /* 0x000fe200078e001a */
[----:B------:R-:W-:Y:S01]  /*26670*/  MOV R12, RZ ;  /* 0x000000ff000c7202 */ /* 0x000fe20000000f00 */
[----:B------:R-:W-:Y:S02]  /*26680*/  IMAD.MOV.U32 R11, RZ, RZ, 0x1c1f ;  /* 0x00001c1fff0b7424 */ /* 0x000fe400078e00ff */
[----:B------:R-:W-:-:S07]  /*26690*/  IMAD.MOV.U32 R15, RZ, RZ, -0x1 ;  /* 0xffffffffff0f7424 */ /* 0x000fce00078e00ff */
[----:B-1----:R-:W-:Y:S05]  /*266a0*/  WARPSYNC.COLLECTIVE R15, `(.L_x_6611) ;  /* 0x000000000f087348 */ /* 0x002fea0003c00000 */
[----:B-1----:R0:W1:Y:S02]  /*266b0*/  SHFL.IDX P6, R14, R13, R12, R11 ;  /* 0x0000000c0d0e7389 */ /* 0x00206400000c000b */
[----:B01----:R-:W-:Y:S01]  /*266c0*/  ENDCOLLECTIVE ;  /* 0x000000000000791b */ /* 0x003fe20003800000 */
.L_x_6611:
[----:B------:R-:W-:Y:S05]  /*266d0*/  BSYNC B1 ;  /* 0x0000000000017941 */ /* 0x000fea0003800000 */
.L_x_6610:
        /* <DEDUP_REMOVED lines=8> */
.L_x_6612:
[----:B------:R-:W-:Y:S01]  /*26760*/  IMAD.MOV.U32 R13, RZ, RZ, R27 ;  /* 0x000000ffff0d7224 */ /* 0x000fe200078e001b */
[----:B------:R-:W-:-:S07]  /*26770*/  MOV R5, R14 ;  /* 0x0000000e00057202 */ /* 0x000fce0000000f00 */
[----:B------:R-:W-:Y:S05]  /*26780*/  WARPSYNC.COLLECTIVE R15, `(.L_x_6613) ;  /* 0x000000000f087348 */ /* 0x000fea0003c00000 */
[----:B------:R0:W1:Y:S02]  /*26790*/  SHFL.IDX P6, R14, R13, R12, R11 ;  /* 0x0000000c0d0e7389 */ /* 0x00006400000c000b */
[----:B01----:R-:W-:Y:S01]  /*267a0*/  ENDCOLLECTIVE ;  /* 0x000000000000791b */ /* 0x003fe20003800000 */
.L_x_6613:
[----:B------:R-:W-:Y:S02]  /*267b0*/  IMAD.MOV.U32 R13, RZ, RZ, R28 ;  /* 0x000000ffff0d7224 */ /* 0x000fe400078e001c */
[----:B------:R-:W-:-:S07]  /*267c0*/  IMAD.MOV.U32 R7, RZ, RZ, R14 ;  /* 0x000000ffff077224 */ /* 0x000fce00078e000e */
[----:B------:R-:W-:Y:S05]  /*267d0*/  WARPSYNC.COLLECTIVE R15, `(.L_x_6614) ;  /* 0x000000000f087348 */ /* 0x000fea0003c00000 */
[----:B------:R0:W1:Y:S02]  /*267e0*/  SHFL.IDX P6, R14, R13, R12, R11 ;  /* 0x0000000c0d0e7389 */ /* 0x00006400000c000b */
[----:B01----:R-:W-:Y:S01]  /*267f0*/  ENDCOLLECTIVE ;  /* 0x000000000000791b */ /* 0x003fe20003800000 */
.L_x_6614:
[----:B------:R-:W-:Y:S05]  /*26800*/  BRA `(.L_x_6615) ;  /* 0xfffffe7000b87947 */ /* 0x000fea000383ffff */
.L_x_6407:
[----:B0-----:R0:W1:Y:S02]  /*26810*/  SYNCS.PHASECHK.TRANS64.TRYWAIT P0, [R16+URZ+0x2e800], R37 ;  /* 0x02e80025100075a7 */ /* 0x001064000800017f */
[----:B-1----:R-:W-:Y:S05]  /*26820*/  @!P0 NANOSLEEP.SYNCS 0x989680 ;  /* 0x009896800000895d */ /* 0x002fea0003900000 */
[----:B------:R-:W1:Y:S02]  /*26830*/  @!P0 SYNCS.PHASECHK.TRANS64 P0, [R16+URZ+0x2e800], R37 ;  /* 0x02e80025100085a7 */ /* 0x000e64000800007f */
[----:B-1----:R-:W-:Y:S05]  /*26840*/  @!P0 BRA `(.L_x_6407) ;  /* 0xfffffffc00f08947 */ /* 0x002fea000383ffff */
[----:B------:R-:W-:Y:S05]  /*26850*/  BRA `(.L_x_6616) ;  /* 0xfffffe7800607947 */ /* 0x000fea000383ffff */
.L_x_6415:
        /* <DEDUP_REMOVED lines=8> */
.L_x_6618:
[----:B------:R-:W-:Y:S05]  /*268e0*/  BSYNC B1 ;  /* 0x0000000000017941 */ /* 0x000fea0003800000 */
.L_x_6617:
        /* <DEDUP_REMOVED lines=8> */
.L_x_6619:
[----:B------:R-:W-:Y:S02]  /*26970*/  IMAD.MOV.U32 R13, RZ, RZ, R27 ;  /* 0x000000ffff0d7224 */ /* 0x000fe400078e001b */
[----:B------:R-:W-:-:S07]  /*26980*/  IMAD.MOV.U32 R21, RZ, RZ, R14 ;  /* 0x000000ffff157224 */ /* 0x000fce00078e000e */
[----:B------:R-:W-:Y:S05]  /*26990*/  WARPSYNC.COLLECTIVE R15, `(.L_x_6620) ;  /* 0x000000000f087348 */ /* 0x000fea0003c00000 */
[----:B------:R0:W1:Y:S02]  /*269a0*/  SHFL.IDX P6, R14, R13, R12, R11 ;  /* 0x0000000c0d0e7389 */ /* 0x00006400000c000b */
[----:B01----:R-:W-:Y:S01]  /*269b0*/  ENDCOLLECTIVE ;  /* 0x000000000000791b */ /* 0x003fe20003800000 */
.L_x_6620:
[----:B------:R-:W-:Y:S01]  /*269c0*/  MOV R13, R28 ;  /* 0x0000001c000d7202 */ /* 0x000fe20000000f00 */
[----:B------:R-:W-:-:S07]  /*269d0*/  IMAD.MOV.U32 R25, RZ, RZ, R14 ;  /* 0x000000ffff197224 */ /* 0x000fce00078e000e */
[----:B------:R-:W-:Y:S05]  /*269e0*/  WARPSYNC.COLLECTIVE R15, `(.L_x_6621) ;  /* 0x000000000f087348 */ /* 0x000fea0003c00000 */
[----:B------:R0:W1:Y:S02]  /*269f0*/  SHFL.IDX P6, R14, R13, R12, R11 ;  /* 0x0000000c0d0e7389 */ /* 0x00006400000c000b */
[----:B01----:R-:W-:Y:S01]  /*26a00*/  ENDCOLLECTIVE ;  /* 0x000000000000791b */ /* 0x003fe20003800000 */
.L_x_6621:
[----:B------:R-:W-:Y:S05]  /*26a10*/  BRA `(.L_x_6622) ;  /* 0xfffffe9000087947 */ /* 0x000fea000383ffff */
.L_x_6419:
[----:B0-----:R0:W1:Y:S02]  /*26a20*/  SYNCS.PHASECHK.TRANS64.TRYWAIT P1, [R16+URZ+0x2e800], R35 ;  /* 0x02e80023100075a7 */ /* 0x001064000802017f */
[----:B-1----:R-:W-:Y:S05]  /*26a30*/  @!P1 NANOSLEEP.SYNCS 0x989680 ;  /* 0x009896800000995d */ /* 0x002fea0003900000 */
[----:B------:R-:W1:Y:S02]  /*26a40*/  @!P1 SYNCS.PHASECHK.TRANS64 P1, [R16+URZ+0x2e800], R35 ;  /* 0x02e80023100095a7 */ /* 0x000e64000802007f */
[----:B-1----:R-:W-:Y:S05]  /*26a50*/  @!P1 BRA `(.L_x_6419) ;  /* 0xfffffffc00f09947 */ /* 0x002fea000383ffff */
[----:B------:R-:W-:Y:S05]  /*26a60*/  BRA `(.L_x_6623) ;  /* 0xfffffe9400687947 */ /* 0x000fea000383ffff */
.L_x_6425:
[----:B-1----:R1:W3:Y:S02]  /*26a70*/  SYNCS.PHASECHK.TRANS64.TRYWAIT P1, [R3+URZ+0x2e830], R6 ;  /* 0x02e83006030075a7 */ /* 0x0022e4000802017f */
[----:B---3--:R-:W-:Y:S05]  /*26a80*/  @!P1 NANOSLEEP.SYNCS 0x989680 ;  /* 0x009896800000995d */ /* 0x008fea0003900000 */
[----:B------:R-:W3:Y:S02]  /*26a90*/  @!P1 SYNCS.PHASECHK.TRANS64 P1, [R3+URZ+0x2e830], R6 ;  /* 0x02e83006030095a7 */ /* 0x000ee4000802007f */
[----:B---3--:R-:W-:Y:S05]  /*26aa0*/  @!P1 BRA `(.L_x_6425) ;  /* 0xfffffffc00f09947 */ /* 0x008fea000383ffff */
[----:B------:R-:W-:Y:S05]  /*26ab0*/  BRA `(.L_x_6424) ;  /* 0xfffffeac00f47947 */ /* 0x000fea000383ffff */
.L_x_6431:
[----:B-1----:R1:W2:Y:S02]  /*26ac0*/  SYNCS.PHASECHK.TRANS64.TRYWAIT P2, [R13+URZ+0x2e830], R0 ;  /* 0x02e830000d0075a7 */ /* 0x0022a4000804017f */
[----:B--2---:R-:W-:Y:S05]  /*26ad0*/  @!P2 NANOSLEEP.SYNCS 0x989680 ;  /* 0x009896800000a95d */ /* 0x004fea0003900000 */
[----:B------:R-:W2:Y:S02]  /*26ae0*/  @!P2 SYNCS.PHASECHK.TRANS64 P2, [R13+URZ+0x2e830], R0 ;  /* 0x02e830000d00a5a7 */ /* 0x000ea4000804007f */
[----:B--2---:R-:W-:Y:S05]  /*26af0*/  @!P2 BRA `(.L_x_6431) ;  /* 0xfffffffc00f0a947 */ /* 0x004fea000383ffff */
[----:B------:R-:W-:Y:S05]  /*26b00*/  BRA `(.L_x_6430) ;  /* 0xfffffef000d47947 */ /* 0x000fea000383ffff */
.L_x_6435:
[----:B-1----:R1:W2:Y:S02]  /*26b10*/  SYNCS.PHASECHK.TRANS64.TRYWAIT P1, [R12+URZ+0x2e850], R0 ;  /* 0x02e850000c0075a7 */ /* 0x0022a4000802017f */
[----:B--2---:R-:W-:Y:S05]  /*26b20*/  @!P1 NANOSLEEP.SYNCS 0x989680 ;  /* 0x009896800000995d */ /* 0x004fea0003900000 */
[----:B------:R-:W2:Y:S02]  /*26b30*/  @!P1 SYNCS.PHASECHK.TRANS64 P1, [R12+URZ+0x2e850], R0 ;  /* 0x02e850000c0095a7 */ /* 0x000ea4000802007f */
[----:B--2---:R-:W-:Y:S05]  /*26b40*/  @!P1 BRA `(.L_x_6435) ;  /* 0xfffffffc00f09947 */ /* 0x004fea000383ffff */
[----:B------:R-:W-:Y:S05]  /*26b50*/  BRA `(.L_x_6432) ;  /* 0xffffff0800207947 */ /* 0x000fea000383ffff */
.L_x_6441:
[----:B--2---:R2:W3:Y:S02]  /*26b60*/  SYNCS.PHASECHK.TRANS64.TRYWAIT P1, [R12+URZ+0x2e850], R3 ;  /* 0x02e850030c0075a7 */ /* 0x0044e4000802017f */
[----:B---3--:R-:W-:Y:S05]  /*26b70*/  @!P1 NANOSLEEP.SYNCS 0x989680 ;  /* 0x009896800000995d */ /* 0x008fea0003900000 */
[----:B------:R-:W3:Y:S02]  /*26b80*/  @!P1 SYNCS.PHASECHK.TRANS64 P1, [R12+URZ+0x2e850], R3 ;  /* 0x02e850030c0095a7 */ /* 0x000ee4000802007f */
[----:B---3--:R-:W-:Y:S05]  /*26b90*/  @!P1 BRA `(.L_x_6441) ;  /* 0xfffffffc00f09947 */ /* 0x008fea000383ffff */
[----:B------:R-:W-:Y:S05]  /*26ba0*/  BRA `(.L_x_6440) ;  /* 0xffffff3000bc7947 */ /* 0x000fea000383ffff */
.L_x_6445:
[----:B------:R-:W-:Y:S01]  /*26bb0*/  SEL R130, R65, R12, P0 ;  /* 0x0000000c41827207 */ /* 0x000fe20000000000 */
[----:B------:R-:W-:Y:S01]  /*26bc0*/  IMAD.MOV.U32 R11, RZ, RZ, 0x1c1f ;  /* 0x00001c1fff0b7424 */ /* 0x000fe200078e00ff */
[----:B------:R-:W-:Y:S01]  /*26bd0*/  SEL R86, R12, R65, P0 ;  /* 0x000000410c567207 */ /* 0x000fe20000000000 */
[----:B-----5:R-:W-:Y:S01]  /*26be0*/  IMAD.MOV.U32 R12, RZ, RZ, R7 ;  /* 0x000000ffff0c7224 */ /* 0x020fe200078e0007 */
[----:B------:R-:W-:Y:S01]  /*26bf0*/  LOP3.LUT R5, R7, 0x2, RZ, 0x3c, !PT ;  /* 0x0000000207057812 */ /* 0x000fe200078e3cff */
[----:B------:R-:W-:Y:S01]  /*26c00*/  IMAD.MOV.U32 R15, RZ, RZ, -0x1 ;  /* 0xffffffffff0f7424 */ /* 0x000fe200078e00ff */
[----:B------:R-:W-:Y:S02]  /*26c10*/  SEL R140, R109, R94, P0 ;  /* 0x0000005e6d8c7207 */ /* 0x000fe40000000000 */
[----:B------:R-:W-:-:S07]  /*26c20*/  SEL R138, R101, R102, P0 ;  /* 0x00000066658a7207 */ /* 0x000fce0000000000 */
[----:B------:R-:W-:Y:S05]  /*26c30*/  WARPSYNC.COLLECTIVE R15, `(.L_x_6624) ;  /* 0x000000000f087348 */ /* 0x000fea0003c00000 */
[----:B------:R0:W1:Y:S02]  /*26c40*/  SHFL.IDX P6, R14, R13, R12, R11 ;  /* 0x0000000c0d0e7389 */ /* 0x00006400000c000b */
[----:B01----:R-:W-:Y:S01]  /*26c50*/  ENDCOLLECTIVE ;  /* 0x000000000000791b */ /* 0x003fe20003800000 */
.L_x_6624:
        /* <DEDUP_REMOVED lines=18> */
.L_x_6625:
        /* <DEDUP_REMOVED lines=18> */
.L_x_6626:
        /* <DEDUP_REMOVED lines=18> */
.L_x_6627:
        /* <DEDUP_REMOVED lines=19> */
.L_x_6628:
        /* <DEDUP_REMOVED lines=8> */
[----:B------:R-:W-:-:S07]  /*27170*/  IMAD.MOV.U32 R33, RZ, RZ, R14 ;  /* 0x000000ffff217224 */ /* 0x000fce00078e000e */
[----:B------:R-:W-:Y:S05]  /*27180*/  WARPSYNC.COLLECTIVE R15, `(.L_x_6629) ;  /* 0x000000000f087348 */ /* 0x000fea0003c00000 */
[----:B------:R0:W1:Y:S02]  /*27190*/  SHFL.IDX P6, R14, R13, R12, R11 ;  /* 0x0000000c0d0e7389 */ /* 0x00006400000c000b */
[----:B01----:R-:W-:Y:S01]  /*271a0*/  ENDCOLLECTIVE ;  /* 0x000000000000791b */ /* 0x003fe20003800000 */
.L_x_6629:
[----:B------:R-:W-:Y:S02]  /*271b0*/  IMAD.MOV.U32 R13, RZ, RZ, R94 ;  /* 0x000000ffff0d7224 */ /* 0x000fe400078e005e */
[----:B------:R-:W-:Y:S01]  /*271c0*/  IMAD.MOV.U32 R12, RZ, RZ, R5 ;  /* 0x000000ffff0c7224 */ /* 0x000fe200078e0005 */
[----:B------:R-:W-:-:S07]  /*271d0*/  MOV R35, R14 ;  /* 0x0000000e00237202 */ /* 0x000fce0000000f00 */
[----:B------:R-:W-:Y:S05]  /*271e0*/  WARPSYNC.COLLECTIVE R15, `(.L_x_6630) ;  /* 0x000000000f087348 */ /* 0x000fea0003c00000 */
[----:B------:R0:W1:Y:S02]  /*271f0*/  SHFL.IDX P6, R14, R13, R12, R11 ;  /* 0x0000000c0d0e7389 */ /* 0x00006400000c000b */
[----:B01----:R-:W-:Y:S01]  /*27200*/  ENDCOLLECTIVE ;  /* 0x000000000000791b */ /* 0x003fe20003800000 */
.L_x_6630:
[----:B------:R-:W-:Y:S02]  /*27210*/  IMAD.MOV.U32 R13, RZ, RZ, R82 ;  /* 0x000000ffff0d7224 */ /* 0x000fe400078e0052 */
[----:B------:R-:W-:-:S07]  /*27220*/  IMAD.MOV.U32 R94, RZ, RZ, R14 ;  /* 0x000000ffff5e7224 */ /* 0x000fce00078e000e */
[----:B------:R-:W-:Y:S05]  /*27230*/  WARPSYNC.COLLECTIVE R15, `(.L_x_6631) ;  /* 0x000000000f087348 */ /* 0x000fea0003c00000 */
[----:B------:R0:W1:Y:S02]  /*27240*/  SHFL.IDX P6, R14, R13, R12, R11 ;  /* 0x0000000c0d0e7389 */ /* 0x00006400000c000b */
[----:B01----:R-:W-:Y:S01]  /*27250*/  ENDCOLLECTIVE ;  /* 0x000000000000791b */ /* 0x003fe20003800000 */
.L_x_6631:
        /* <DEDUP_REMOVED lines=8> */
.L_x_6632:
[----:B------:R-:W-:Y:S01]  /*272e0*/  IMAD.MOV.U32 R13, RZ, RZ, R116 ;  /* 0x000000ffff0d7224 */ /* 0x000fe200078e0074 */
[----:B------:R-:W-:Y:S02]  /*272f0*/  SEL R116, R35, R82, P0 ;  /* 0x0000005223747207 */ /* 0x000fe40000000000 */
[----:B------:R-:W-:Y:S02]  /*27300*/  SEL R82, R82, R35, P0 ;  /* 0x0000002352527207 */ /* 0x000fe40000000000 */
[----:B------:R-:W-:-:S07]  /*27310*/  MOV R37, R14 ;  /* 0x0000000e00257202 */ /* 0x000fce0000000f00 */
[----:B------:R-:W-:Y:S05]  /*27320*/  WARPSYNC.COLLECTIVE R15, `(.L_x_6633) ;  /* 0x000000000f087348 */ /* 0x000fea0003c00000 */
[----:B------:R0:W1:Y:S02]  /*27330*/  SHFL.IDX P6, R14, R13, R12, R11 ;  /* 0x0000000c0d0e7389 */ /* 0x00006400000c000b */
[----:B01----:R-:W-:Y:S01]  /*27340*/  ENDCOLLECTIVE ;  /* 0x000000000000791b */ /* 0x003fe20003800000 */
.L_x_6633:
[----:B------:R-:W-:Y:S02]  /*27350*/  IMAD.MOV.U32 R13, RZ, RZ, R98 ;  /* 0x000000ffff0d7224 */ /* 0x000fe400078e0062 */
[----:B------:R-:W-:Y:S02]  /*27360*/  IMAD.MOV.U32 R12, RZ, RZ, R5 ;  /* 0x000000ffff0c7224 */ /* 0x000fe400078e0005 */
[----:B------:R-:W-:-:S07]  /*27370*/  IMAD.MOV.U32 R39, RZ, RZ, R14 ;  /* 0x000000ffff277224 */ /* 0x000fce00078e000e */
[----:B------:R-:W-:Y:S05]  /*27380*/  WARPSYNC.COLLECTIVE R15, `(.L_x_6634) ;  /* 0x000000000f087348 */ /* 0x000fea0003c00000 */
[----:B------:R0:W1:Y:S02]  /*27390*/  SHFL.IDX P6, R14, R13, R12, R11 ;  /* 0x0000000c0d0e7389 */ /* 0x00006400000c000b */
[----:B01----:R-:W-:Y:S01]  /*273a0*/  ENDCOLLECTIVE ;  /* 0x000000000000791b */ /* 0x003fe20003800000 */
.L_x_6634:
[----:B------:R-:W-:Y:S02]  /*273b0*/  IMAD.MOV.U32 R13, RZ, RZ, R90 ;  /* 0x000000ffff0d7224 */ /* 0x000fe400078e005a */
[----:B------:R-:W-:-:S07]  /*273c0*/  IMAD.MOV.U32 R98, RZ, RZ, R14 ;  /* 0x000000ffff627224 */ /* 0x000fce00078e000e */
[----:B------:R-:W-:Y:S05]  /*273d0*/  WARPSYNC.COLLECTIVE R15, `(.L_x_6635) ;  /* 0x000000000f087348 */ /* 0x000fea0003c00000 */
[----:B------:R0:W1:Y:S02]  /*273e0*/  SHFL.IDX P6, R14, R13, R12, R11 ;  /* 0x0000000c0d0e7389 */ /* 0x00006400000c000b */
[----:B01----:R-:W-:Y:S01]  /*273f0*/  ENDCOLLECTIVE ;  /* 0x000000000000791b */ /* 0x003fe20003800000 */
.L_x_6635:
[----:B------:R-:W-:Y:S02]  /*27400*/  SEL R91, R37, R98, P0 ;  /* 0x00000062255b7207 */ /* 0x000fe40000000000 */
[----:B------:R-:W-:Y:S02]  /*27410*/  SEL R37, R98, R37, P0 ;  /* 0x0000002562257207 */ /* 0x000fe40000000000 */
        /* <DEDUP_REMOVED lines=8> */
.L_x_6636:
[----:B------:R-:W-:Y:S02]  /*274a0*/  SEL R0, R39, R90, P0 ;  /* 0x0000005a27007207 */ /* 0x000fe40000000000 */
[----:B------:R-:W-:Y:S01]  /*274b0*/  SEL R2, R90, R39, P0 ;  /* 0x000000275a027207 */ /* 0x000fe20000000000 */
[----:B------:R-:W-:Y:S02]  /*274c0*/  IMAD.MOV.U32 R13, RZ, RZ, R102 ;  /* 0x000000ffff0d7224 */ /* 0x000fe400078e0066 */
[----:B------:R-:W-:-:S07]  /*274d0*/  IMAD.MOV.U32 R41, RZ, RZ, R14 ;  /* 0x000000ffff297224 */ /* 0x000fce00078e000e */
[----:B------:R-:W-:Y:S05]  /*274e0*/  WARPSYNC.COLLECTIVE R15, `(.L_x_6637) ;  /* 0x000000000f087348 */ /* 0x000fea0003c00000 */
[----:B------:R0:W1:Y:S02]  /*274f0*/  SHFL.IDX P6, R14, R13, R12, R11 ;  /* 0x0000000c0d0e7389 */ /* 0x00006400000c000b */
[----:B01----:R-:W-:Y:S01]  /*27500*/  ENDCOLLECTIVE ;  /* 0x000000000000791b */ /* 0x003fe20003800000 */
.L_x_6637:
[----:B------:R-:W-:Y:S02]  /*27510*/  IMAD.MOV.U32 R13, RZ, RZ, R100 ;  /* 0x000000ffff0d7224 */ /* 0x000fe400078e0064 */
[----:B------:R-:W-:Y:S02]  /*27520*/  IMAD.MOV.U32 R12, RZ, RZ, R5 ;  /* 0x000000ffff0c7224 */ /* 0x000fe400078e0005 */
[----:B------:R-:W-:-:S07]  /*27530*/  IMAD.MOV.U32 R43, RZ, RZ, R14 ;  /* 0x000000ffff2b7224 */ /* 0x000fce00078e000e */
[----:B------:R-:W-:Y:S05]  /*27540*/  WARPSYNC.COLLECTIVE R15, `(.L_x_6638) ;  /* 0x000000000f087348 */ /* 0x000fea0003c00000 */
[----:B------:R0:W1:Y:S02]  /*27550*/  SHFL.IDX P6, R14, R13, R12, R11 ;  /* 0x0000000c0d0e7389 */ /* 0x00006400000c000b */
[----:B01----:R-:W-:Y:S01]  /*27560*/  ENDCOLLECTIVE ;  /* 0x000000000000791b */ /* 0x003fe20003800000 */
.L_x_6638:
[----:B------:R-:W-:Y:S01]  /*27570*/  MOV R13, R38 ;  /* 0x00000026000d7202 */ /* 0x000fe20000000f00 */
[----:B------:R-:W-:-:S07]  /*27580*/  IMAD.MOV.U32 R100, RZ, RZ, R14 ;  /* 0x000000ffff647224 */ /* 0x000fce00078e000e */
[----:B------:R-:W-:Y:S05]  /*27590*/  WARPSYNC.COLLECTIVE R15, `(.L_x_6639) ;  /* 0x000000000f087348 */ /* 0x000fea0003c00000 */
[----:B------:R0:W1:Y:S02]  /*275a0*/  SHFL.IDX P6, R14, R13, R12, R11 ;  /* 0x0000000c0d0e7389 */ /* 0x00006400000c000b */
[----:B01----:R-:W-:Y:S01]  /*275b0*/  ENDCOLLECTIVE ;  /* 0x000000000000791b */ /* 0x003fe20003800000 */
.L_x_6639:
        /* <DEDUP_REMOVED lines=8> */
.L_x_6640:
[----:B------:R-:W-:Y:S01]  /*27640*/  SEL R38, R43, R102, P0 ;  /* 0x000000662b267207 */ /* 0x000fe20000000000 */
[----:B------:R-:W-:Y:S02]  /*27650*/  IMAD.MOV.U32 R13, RZ, RZ, R104 ;  /* 0x000000ffff0d7224 */ /* 0x000fe400078e0068 */
[----:B------:R-:W-:-:S07]  /*27660*/  IMAD.MOV.U32 R45, RZ, RZ, R14 ;  /* 0x000000ffff2d7224 */ /* 0x000fce00078e000e */
[----:B------:R-:W-:Y:S05]  /*27670*/  WARPSYNC.COLLECTIVE R15, `(.L_x_6641) ;  /* 0x000000000f087348 */ /* 0x000fea0003c00000 */
[----:B------:R0:W1:Y:S02]  /*27680*/  SHFL.IDX P6, R14, R13, R12, R11 ;  /* 0x0000000c0d0e7389 */ /* 0x00006400000c000b */
[----:B01----:R-:W-:Y:S01]  /*27690*/  ENDCOLLECTIVE ;  /* 0x000000000000791b */ /* 0x003fe20003800000 */
.L_x_6641:
[----:B------:R-:W-:Y:S01]  /*276a0*/  IMAD.MOV.U32 R13, RZ, RZ, R84 ;  /* 0x000000ffff0d7224 */ /* 0x000fe200078e0054 */
[----:B------:R-:W-:Y:S01]  /*276b0*/  MOV R12, R5 ;  /* 0x00000005000c7202 */ /* 0x000fe20000000f00 */
[----:B------:R-:W-:-:S07]  /*276c0*/  IMAD.MOV.U32 R47, RZ, RZ, R14 ;  /* 0x000000ffff2f7224 */ /* 0x000fce00078e000e */
[----:B------:R-:W-:Y:S05]  /*276d0*/  WARPSYNC.COLLECTIVE R15, `(.L_x_6642) ;  /* 0x000000000f087348 */ /* 0x000fea0003c00000 */
[----:B------:R0:W1:Y:S02]  /*276e0*/  SHFL.IDX P6, R14, R13, R12, R11 ;  /* 0x0000000c0d0e7389 */ /* 0x00006400000c000b */
[----:B01----:R-:W-:Y:S01]  /*276f0*/  ENDCOLLECTIVE ;  /* 0x000000000000791b */ /* 0x003fe20003800000 */
.L_x_6642:
[----:B------:R-:W-:Y:S01]  /*27700*/  IMAD.MOV.U32 R13, RZ, RZ, R20 ;  /* 0x000000ffff0d7224 */ /* 0x000fe200078e0014 */
[----:B------:R-:W-:Y:S01]  /*27710*/  SEL R20, R102, R43, P0 ;  /* 0x0000002b66147207 */ /* 0x000fe20000000000 */
[----:B------:R-:W-:-:S07]  /*27720*/  IMAD.MOV.U32 R84, RZ, RZ, R14 ;  /* 0x000000ffff547224 */ /* 0x000fce00078e000e */
[----:B------:R-:W-:Y:S05]  /*27730*/  WARPSYNC.COLLECTIVE R15, `(.L_x_6643) ;  /* 0x000000000f087348 */ /* 0x000fea0003c00000 */
[----:B------:R0:W1:Y:S02]  /*27740*/  SHFL.IDX P6, R14, R13, R12, R11 ;  /* 0x0000000c0d0e7389 */ /* 0x00006400000c000b */
[----:B01----:R-:W-:Y:S01]  /*27750*/  ENDCOLLECTIVE ;  /* 0x000000000000791b */ /* 0x003fe20003800000 */
.L_x_6643:
        /* <DEDUP_REMOVED lines=8> */
.L_x_6644:
[----:B------:R-:W-:Y:S02]  /*277e0*/  IMAD.MOV.U32 R13, RZ, RZ, R106 ;  /* 0x000000ffff0d7224 */ /* 0x000fe400078e006a */
[----:B------:R-:W-:-:S07]  /*277f0*/  IMAD.MOV.U32 R49, RZ, RZ, R14 ;  /* 0x000000ffff317224 */ /* 0x000fce00078e000e */
[----:B------:R-:W-:Y:S05]  /*27800*/  WARPSYNC.COLLECTIVE R15, `(.L_x_6645) ;  /* 0x000000000f087348 */ /* 0x000fea0003c00000 */
[----:B------:R0:W1:Y:S02]  /*27810*/  SHFL.IDX P6, R14, R13, R12, R11 ;  /* 0x0000000c0d0e7389 */ /* 0x00006400000c000b */
[----:B01----:R-:W-:Y:S01]  /*27820*/  ENDCOLLECTIVE ;  /* 0x000000000000791b */ /* 0x003fe20003800000 */
.L_x_6645:
[----:B------:R-:W-:Y:S02]  /*27830*/  IMAD.MOV.U32 R13, RZ, RZ, R48 ;  /* 0x000000ffff0d7224 */ /* 0x000fe400078e0030 */
[----:B------:R-:W-:Y:S01]  /*27840*/  IMAD.MOV.U32 R12, RZ, RZ, R5 ;  /* 0x000000ffff0c7224 */ /* 0x000fe200078e0005 */
[----:B------:R-:W-:-:S07]  /*27850*/  MOV R51, R14 ;  /* 0x0000000e00337202 */ /* 0x000fce0000000f00 */
[----:B------:R-:W-:Y:S05]  /*27860*/  WARPSYNC.COLLECTIVE R15, `(.L_x_6646) ;  /* 0x000000000f087348 */ /* 0x000fea0003c00000 */
[----:B------:R0:W1:Y:S02]  /*27870*/  SHFL.IDX P6, R14, R13, R12, R11 ;  /* 0x0000000c0d0e7389 */ /* 0x00006400000c000b */
[----:B01----:R-:W-:Y:S01]  /*27880*/  ENDCOLLECTIVE ;  /* 0x000000000000791b */ /* 0x003fe20003800000 */
.L_x_6646:
[----:B------:R-:W-:Y:S02]  /*27890*/  IMAD.MOV.U32 R13, RZ, RZ, R36 ;  /* 0x000000ffff0d7224 */ /* 0x000fe400078e0024 */
[----:B------:R-:W-:-:S07]  /*278a0*/  IMAD.MOV.U32 R106, RZ, RZ, R14 ;  /* 0x000000ffff6a7224 */ /* 0x000fce00078e000e */
[----:B------:R-:W-:Y:S05]  /*278b0*/  WARPSYNC.COLLECTIVE R15, `(.L_x_6647) ;  /* 0x000000000f087348 */ /* 0x000fea0003c00000 */
[----:B------:R0:W1:Y:S02]  /*278c0*/  SHFL.IDX P6, R14, R13, R12, R11 ;  /* 0x0000000c0d0e7389 */ /* 0x00006400000c000b */
[----:B01----:R-:W-:Y:S01]  /*278d0*/  ENDCOLLECTIVE ;  /* 0x000000000000791b */ /* 0x003fe20003800000 */
.L_x_6647:
[----:B------:R-:W-:Y:S02]  /*278e0*/  IMAD.MOV.U32 R13, RZ, RZ, R130 ;  /* 0x000000ffff0d7224 */ /* 0x000fe400078e0082 */
[----:B------:R-:W-:Y:S02]  /*278f0*/  IMAD.MOV.U32 R12, RZ, RZ, R7 ;  /* 0x000000ffff0c7224 */ /* 0x000fe400078e0007 */
[----:B------:R-:W-:-:S07]  /*27900*/  IMAD.MOV.U32 R36, RZ, RZ, R14 ;  /* 0x000000ffff247224 */ /* 0x000fce00078e000e */
[----:B------:R-:W-:Y:S05]  /*27910*/  WARPSYNC.COLLECTIVE R15, `(.L_x_6648) ;  /* 0x000000000f087348 */ /* 0x000fea0003c00000 */
[----:B------:R0:W1:Y:S02]  /*27920*/  SHFL.IDX P6, R14, R13, R12, R11 ;  /* 0x0000000c0d0e7389 */ /* 0x00006400000c000b */
[----:B01----:R-:W-:Y:S01]  /*27930*/  ENDCOLLECTIVE ;  /* 0x000000000000791b */ /* 0x003fe20003800000 */
.L_x_6648:
[----:B------:R-:W-:Y:S01]  /*27940*/  SEL R48, R36, R51, P0 ;  /* 0x0000003324307207 */ /* 0x000fe20000000000 */
[----:B------:R-:W-:Y:S01]  /*27950*/  IMAD.MOV.U32 R13, RZ, RZ, R108 ;  /* 0x000000ffff0d7224 */ /* 0x000fe200078e006c */
[----:B------:R-:W-:-:S07]  /*27960*/  MOV R53, R14 ;  /* 0x0000000e00357202 */ /* 0x000fce0000000f00 */
[----:B------:R-:W-:Y:S05]  /*27970*/  WARPSYNC.COLLECTIVE R15, `(.L_x_6649) ;  /* 0x000000000f087348 */ /* 0x000fea0003c00000 */
[----:B------:R0:W1:Y:S02]  /*27980*/  SHFL.IDX P6, R14, R13, R12, R11 ;  /* 0x0000000c0d0e7389 */ /* 0x00006400000c000b */
[----:B01----:R-:W-:Y:S01]  /*27990*/  ENDCOLLECTIVE ;  /* 0x000000000000791b */ /* 0x003fe20003800000 */
.L_x_6649:
[----:B------:R-:W-:Y:S02]  /*279a0*/  IMAD.MOV.U32 R13, RZ, RZ, R86 ;  /* 0x000000ffff0d7224 */ /* 0x000fe400078e0056 */
[----:B------:R-:W-:Y:S02]  /*279b0*/  IMAD.MOV.U32 R12, RZ, RZ, R5 ;  /* 0x000000ffff0c7224 */ /* 0x000fe400078e0005 */
[----:B------:R-:W-:-:S07]  /*279c0*/  IMAD.MOV.U32 R55, RZ, RZ, R14 ;  /* 0x000000ffff377224 */ /* 0x000fce00078e000e */
[----:B------:R-:W-:Y:S05]  /*279d0*/  WARPSYNC.COLLECTIVE R15, `(.L_x_6650) ;  /* 0x000000000f087348 */ /* 0x000fea0003c00000 */
[----:B------:R0:W1:Y:S02]  /*279e0*/  SHFL.IDX P6, R14, R13, R12, R11 ;  /* 0x0000000c0d0e7389 */ /* 0x00006400000c000b */
[----:B01----:R-:W-:Y:S01]  /*279f0*/  ENDCOLLECTIVE ;  /* 0x000000000000791b */ /* 0x003fe20003800000 */
.L_x_6650:
[----:B------:R-:W-:Y:S01]  /*27a00*/  IMAD.MOV.U32 R13, RZ, RZ, R44 ;  /* 0x000000ffff0d7224 */ /* 0x000fe200078e002c */
[----:B------:R-:W-:Y:S01]  /*27a10*/  SEL R44, R104, R47, P0 ;  /* 0x0000002f682c7207 */ /* 0x000fe20000000000 */
[----:B------:R-:W-:-:S07]  /*27a20*/  IMAD.MOV.U32 R86, RZ, RZ, R14 ;  /* 0x000000ffff567224 */ /* 0x000fce00078e000e */
[----:B------:R-:W-:Y:S05]  /*27a30*/  WARPSYNC.COLLECTIVE R15, `(.L_x_6651) ;  /* 0x000000000f087348 */ /* 0x000fea0003c00000 */
[----:B------:R0:W1:Y:S02]  /*27a40*/  SHFL.IDX P6, R14, R13, R12, R11 ;  /* 0x0000000c0d0e7389 */ /* 0x00006400000c000b */
[----:B01----:R-:W-:Y:S01]  /*27a50*/  ENDCOLLECTIVE ;  /* 0x000000000000791b */ /* 0x003fe20003800000 */
.L_x_6651:
[----:B------:R-:W-:Y:S01]  /*27a60*/  MOV R13, R128 ;  /* 0x00000080000d7202 */ /* 0x000fe20000000f00 */
[----:B------:R-:W-:Y:S02]  /*27a70*/  IMAD.MOV.U32 R12, RZ, RZ, R7 ;  /* 0x000000ffff0c7224 */ /* 0x000fe400078e0007 */
[----:B------:R-:W-:-:S07]  /*27a80*/  IMAD.MOV.U32 R108, RZ, RZ, R14 ;  /* 0x000000ffff6c7224 */ /* 0x000fce00078e000e */
[----:B------:R-:W-:Y:S05]  /*27a90*/  WARPSYNC.COLLECTIVE R15, `(.L_x_6652) ;  /* 0x000000000f087348 */ /* 0x000fea0003c00000 */
[----:B------:R0:W1:Y:S02]  /*27aa0*/  SHFL.IDX P6, R14, R13, R12, R11 ;  /* 0x0000000c0d0e7389 */ /* 0x00006400000c000b */
[----:B01----:R-:W-:Y:S01]  /*27ab0*/  ENDCOLLECTIVE ;  /* 0x000000000000791b */ /* 0x003fe20003800000 */
.L_x_6652:
[----:B------:R-:W-:Y:S02]  /*27ac0*/  IMAD.MOV.U32 R13, RZ, RZ, R126 ;  /* 0x000000ffff0d7224 */ /* 0x000fe400078e007e */
[----:B------:R-:W-:-:S07]  /*27ad0*/  IMAD.MOV.U32 R57, RZ, RZ, R14 ;  /* 0x000000ffff397224 */ /* 0x000fce00078e000e */
[----:B------:R-:W-:Y:S05]  /*27ae0*/  WARPSYNC.COLLECTIVE R15, `(.L_x_6653) ;  /* 0x000000000f087348 */ /* 0x000fea0003c00000 */
[----:B------:R0:W1:Y:S02]  /*27af0*/  SHFL.IDX P6, R14, R13, R12, R11 ;  /* 0x0000000c0d0e7389 */ /* 0x00006400000c000b */
[----:B01----:R-:W-:Y:S01]  /*27b00*/  ENDCOLLECTIVE ;  /* 0x000000000000791b */ /* 0x003fe20003800000 */
.L_x_6653:
[----:B------:R-:W-:Y:S02]  /*27b10*/  IMAD.MOV.U32 R13, RZ, RZ, R92 ;  /* 0x000000ffff0d7224 */ /* 0x000fe400078e005c */
[----:B------:R-:W-:Y:S02]  /*27b20*/  IMAD.MOV.U32 R12, RZ, RZ, R5 ;  /* 0x000000ffff0c7224 */ /* 0x000fe400078e0005 */
[----:B------:R-:W-:-:S07]  /*27b30*/  IMAD.MOV.U32 R61, RZ, RZ, R14 ;  /* 0x000000ffff3d7224 */ /* 0x000fce00078e000e */
[----:B------:R-:W-:Y:S05]  /*27b40*/  WARPSYNC.COLLECTIVE R15, `(.L_x_6654) ;  /* 0x000000000f087348 */ /* 0x000fea0003c00000 */
[----:B------:R0:W1:Y:S02]  /*27b50*/  SHFL.IDX P6, R14, R13, R12, R11 ;  /* 0x0000000c0d0e7389 */ /* 0x00006400000c000b */
[----:B01----:R-:W-:Y:S01]  /*27b60*/  ENDCOLLECTIVE ;  /* 0x000000000000791b */ /* 0x003fe20003800000 */
.L_x_6654:
[----:B------:R-:W-:Y:S01]  /*27b70*/  MOV R13, R80 ;  /* 0x00000050000d7202 */ /* 0x000fe20000000f00 */
[----:B------:R-:W-:-:S07]  /*27b80*/  IMAD.MOV.U32 R92, RZ, RZ, R14 ;  /* 0x000000ffff5c7224 */ /* 0x000fce00078e000e */
[----:B------:R-:W-:Y:S05]  /*27b90*/  WARPSYNC.COLLECTIVE R15, `(.L_x_6655) ;  /* 0x000000000f087348 */ /* 0x000fea0003c00000 */
[----:B------:R0:W1:Y:S02]  /*27ba0*/  SHFL.IDX P6, R14, R13, R12, R11 ;  /* 0x0000000c0d0e7389 */ /* 0x00006400000c000b */
[----:B01----:R-:W-:Y:S01]  /*27bb0*/  ENDCOLLECTIVE ;  /* 0x000000000000791b */ /* 0x003fe20003800000 */
.L_x_6655:
        /* <DEDUP_REMOVED lines=8> */
.L_x_6656:
[----:B------:R-:W-:Y:S02]  /*27c40*/  SEL R100, R61, R80, P0 ;  /* 0x000000503d647207 */ /* 0x000fe40000000000 */
[----:B------:R-:W-:Y:S01]  /*27c50*/  SEL R102, R80, R61, P0 ;  /* 0x0000003d50667207 */ /* 0x000fe20000000000 */
[----:B------:R-:W-:Y:S02]  /*27c60*/  IMAD.MOV.U32 R13, RZ, RZ, R114 ;  /* 0x000000ffff0d7224 */ /* 0x000fe400078e0072 */
[----:B------:R-:W-:-:S07]  /*27c70*/  IMAD.MOV.U32 R63, RZ, RZ, R14 ;  /* 0x000000ffff3f7224 */ /* 0x000fce00078e000e */
[----:B------:R-:W-:Y:S05]  /*27c80*/  WARPSYNC.COLLECTIVE R15, `(.L_x_6657) ;  /* 0x000000000f087348 */ /* 0x000fea0003c00000 */
[----:B------:R0:W1:Y:S02]  /*27c90*/  SHFL.IDX P6, R14, R13, R12, R11 ;  /* 0x0000000c0d0e7389 */ /* 0x00006400000c000b */
[----:B01----:R-:W-:Y:S01]  /*27ca0*/  ENDCOLLECTIVE ;  /* 0x000000000000791b */ /* 0x003fe20003800000 */
.L_x_6657:
[----:B------:R-:W-:Y:S01]  /*27cb0*/  IMAD.MOV.U32 R13, RZ, RZ, R110 ;  /* 0x000000ffff0d7224 */ /* 0x000fe200078e006e */
[----:B------:R-:W-:Y:S01]  /*27cc0*/  MOV R12, R5 ;  /* 0x00000005000c7202 */ /* 0x000fe20000000f00 */
[----:B------:R-:W-:-:S07]  /*27cd0*/  IMAD.MOV.U32 R65, RZ, RZ, R14 ;  /* 0x000000ffff417224 */ /* 0x000fce00078e000e */
[----:B------:R-:W-:Y:S05]  /*27ce0*/  WARPSYNC.COLLECTIVE R15, `(.L_x_6658) ;  /* 0x000000000f087348 */ /* 0x000fea0003c00000 */
[----:B------:R0:W1:Y:S02]  /*27cf0*/  SHFL.IDX P6, R14, R13, R12, R11 ;  /* 0x0000000c0d0e7389 */ /* 0x00006400000c000b */
[----:B01----:R-:W-:Y:S01]  /*27d00*/  ENDCOLLECTIVE ;  /* 0x000000000000791b */ /* 0x003fe20003800000 */
.L_x_6658:
[----:B------:R-:W-:Y:S01]  /*27d10*/  IMAD.MOV.U32 R13, RZ, RZ, R42 ;  /* 0x000000ffff0d7224 */ /* 0x000fe200078e002a */
[----:B------:R-:W-:Y:S02]  /*27d20*/  SEL R42, R47, R104, P0 ;  /* 0x000000682f2a7207 */ /* 0x000fe40000000000 */
[----:B------:R-:W-:Y:S02]  /*27d30*/  SEL R47, R49, R106, P0 ;  /* 0x0000006a312f7207 */ /* 0x000fe40000000000 */
[----:B------:R-:W-:Y:S01]  /*27d40*/  SEL R49, R106, R49, P0 ;  /* 0x000000316a317207 */ /* 0x000fe20000000000 */
[----:B------:R-:W-:-:S07]  /*27d50*/  IMAD.MOV.U32 R110, RZ, RZ, R14 ;  /* 0x000000ffff6e7224 */ /* 0x000fce00078e000e */
[----:B------:R-:W-:Y:S05]  /*27d60*/  WARPSYNC.COLLECTIVE R15, `(.L_x_6659) ;  /* 0x000000000f087348 */ /* 0x000fea0003c00000 */
[----:B------:R0:W1:Y:S02]  /*27d70*/  SHFL.IDX P6, R14, R13, R12, R11 ;  /* 0x0000000c0d0e7389 */ /* 0x00006400000c000b */
[----:B01----:R-:W-:Y:S01]  /*27d80*/  ENDCOLLECTIVE ;  /* 0x000000000000791b */ /* 0x003fe20003800000 */
.L_x_6659:
        /* <DEDUP_REMOVED lines=8> */
.L_x_6660:
[----:B------:R-:W-:Y:S02]  /*27e10*/  IMAD.MOV.U32 R13, RZ, RZ, R118 ;  /* 0x000000ffff0d7224 */ /* 0x000fe400078e0076 */
[----:B------:R-:W-:-:S07]  /*27e20*/  IMAD.MOV.U32 R67, RZ, RZ, R14 ;  /* 0x000000ffff437224 */ /* 0x000fce00078e000e */
[----:B------:R-:W-:Y:S05]  /*27e30*/  WARPSYNC.COLLECTIVE R15, `(.L_x_6661) ;  /* 0x000000000f087348 */ /* 0x000fea0003c00000 */
[----:B------:R0:W1:Y:S02]  /*27e40*/  SHFL.IDX P6, R14, R13, R12, R11 ;  /* 0x0000000c0d0e7389 */ /* 0x00006400000c000b */
[----:B01----:R-:W-:Y:S01]  /*27e50*/  ENDCOLLECTIVE ;  /* 0x000000000000791b */ /* 0x003fe20003800000 */
.L_x_6661:
[----:B------:R-:W-:Y:S01]  /*27e60*/  IMAD.MOV.U32 R13, RZ, RZ, R46 ;  /* 0x000000ffff0d7224 */ /* 0x000fe200078e002e */
[----:B------:R-:W-:Y:S01]  /*27e70*/  SEL R46, R51, R36, P0 ;  /* 0x00000024332e7207 */ /* 0x000fe20000000000 */
[----:B------:R-:W-:Y:S01]  /*27e80*/  IMAD.MOV.U32 R12, RZ, RZ, R5 ;  /* 0x000000ffff0c7224 */ /* 0x000fe200078e0005 */
[----:B------:R-:W-:Y:S02]  /*27e90*/  SEL R36, R55, R108, P0 ;  /* 0x0000006c37247207 */ /* 0x000fe40000000000 */
[----:B------:R-:W-:Y:S02]  /*27ea0*/  SEL R108, R108, R55, P0 ;  /* 0x000000376c6c7207 */ /* 0x000fe40000000000 */
[----:B------:R-:W-:Y:S02]  /*27eb0*/  SEL R51, R53, R86, P0 ;  /* 0x0000005635337207 */ /* 0x000fe40000000000 */
[----:B------:R-:W-:Y:S02]  /*27ec0*/  SEL R53, R86, R53, P0 ;  /* 0x0000003556357207 */ /* 0x000fe40000000000 */
[----:B------:R-:W-:-:S07]  /*27ed0*/  MOV R69, R14 ;  /* 0x0000000e00457202 */ /* 0x000fce0000000f00 */
[----:B------:R-:W-:Y:S05]  /*27ee0*/  WARPSYNC.COLLECTIVE R15, `(.L_x_6662) ;  /* 0x000000000f087348 */ /* 0x000fea0003c00000 */
[----:B------:R0:W1:Y:S02]  /*27ef0*/  SHFL.IDX P6, R14, R13, R12, R11 ;  /* 0x0000000c0d0e7389 */ /* 0x00006400000c000b */
[----:B01----:R-:W-:Y:S01]  /*27f00*/  ENDCOLLECTIVE ;  /* 0x000000000000791b */ /* 0x003fe20003800000 */
.L_x_6662:
[----:B------:R-:W-:Y:S02]  /*27f10*/  IMAD.MOV.U32 R13, RZ, RZ, R70 ;  /* 0x000000ffff0d7224 */ /* 0x000fe400078e0046 */
[----:B------:R-:W-:-:S07]  /*27f20*/  IMAD.MOV.U32 R118, RZ, RZ, R14 ;  /* 0x000000ffff767224 */ /* 0x000fce00078e000e */
[----:B------:R-:W-:Y:S05]  /*27f30*/  WARPSYNC.COLLECTIVE R15, `(.L_x_6663) ;  /* 0x000000000f087348 */ /* 0x000fea0003c00000 */
[----:B------:R0:W1:Y:S02]  /*27f40*/  SHFL.IDX P6, R14, R13, R12, R11 ;  /* 0x0000000c0d0e7389 */ /* 0x00006400000c000b */
[----:B01----:R-:W-:Y:S01]  /*27f50*/  ENDCOLLECTIVE ;  /* 0x000000000000791b */ /* 0x003fe20003800000 */
.L_x_6663:
        /* <DEDUP_REMOVED lines=8> */
.L_x_6664:
[----:B------:R-:W-:Y:S01]  /*27fe0*/  IMAD.MOV.U32 R13, RZ, RZ, R76 ;  /* 0x000000ffff0d7224 */ /* 0x000fe200078e004c */
[----:B------:R-:W-:-:S07]  /*27ff0*/  MOV R78, R14 ;  /* 0x0000000e004e7202 */ /* 0x000fce0000000f00 */
[----:B------:R-:W-:Y:S05]  /*28000*/  WARPSYNC.COLLECTIVE R15, `(.L_x_6665) ;  /* 0x000000000f087348 */ /* 0x000fea0003c00000 */
[----:B------:R0:W1:Y:S02]  /*28010*/  SHFL.IDX P6, R14, R13, R12, R11 ;  /* 0x0000000c0d0e7389 */ /* 0x00006400000c000b */
[----:B01----:R-:W-:Y:S01]  /*28020*/  ENDCOLLECTIVE ;  /* 0x000000000000791b */ /* 0x003fe20003800000 */
.L_x_6665:
[----:B------:R-:W-:Y:S01]  /*28030*/  IMAD.MOV.U32 R13, RZ, RZ, R40 ;  /* 0x000000ffff0d7224 */ /* 0x000fe200078e0028 */
[----:B------:R-:W-:Y:S01]  /*28040*/  SEL R40, R65, R114, P0 ;  /* 0x0000007241287207 */ /* 0x000fe20000000000 */
[----:B------:R-:W-:Y:S02]  /*28050*/  IMAD.MOV.U32 R12, RZ, RZ, R5 ;  /* 0x000000ffff0c7224 */ /* 0x000fe400078e0005 */
[----:B------:R-:W-:-:S07]  /*28060*/  IMAD.MOV.U32 R76, RZ, RZ, R14 ;  /* 0x000000ffff4c7224 */ /* 0x000fce00078e000e */
[----:B------:R-:W-:Y:S05]  /*28070*/  WARPSYNC.COLLECTIVE R15, `(.L_x_6666) ;  /* 0x000000000f087348 */ /* 0x000fea0003c00000 */
[----:B------:R0:W1:Y:S02]  /*28080*/  SHFL.IDX P6, R14, R13, R12, R11 ;  /* 0x0000000c0d0e7389 */ /* 0x00006400000c000b */
[----:B01----:R-:W-:Y:S01]  /*28090*/  ENDCOLLECTIVE ;  /* 0x000000000000791b */ /* 0x003fe20003800000 */
.L_x_6666:
[----:B------:R-:W-:Y:S01]  /*280a0*/  IMAD.MOV.U32 R13, RZ, RZ, R50 ;  /* 0x000000ffff0d7224 */ /* 0x000fe200078e0032 */
[----:B------:R-:W-:Y:S01]  /*280b0*/  SEL R50, R114, R65, P0 ;  /* 0x0000004172327207 */ /* 0x000fe20000000000 */
[----:B------:R-:W-:-:S07]  /*280c0*/  IMAD.MOV.U32 R71, RZ, RZ, R14 ;  /* 0x000000ffff477224 */ /* 0x000fce00078e000e */
[----:B------:R-:W-:Y:S05]  /*280d0*/  WARPSYNC.COLLECTIVE R15, `(.L_x_6667) ;  /* 0x000000000f087348 */ /* 0x000fea0003c00000 */
[----:B------:R0:W1:Y:S02]  /*280e0*/  SHFL.IDX P6, R14, R13, R12, R11 ;  /* 0x0000000c0d0e7389 */ /* 0x00006400000c000b */
[----:B01----:R-:W-:Y:S01]  /*280f0*/  ENDCOLLECTIVE ;  /* 0x000000000000791b */ /* 0x003fe20003800000 */
.L_x_6667:
        /* <DEDUP_REMOVED lines=8> */
.L_x_6668:
[----:B------:R-:W-:Y:S02]  /*28180*/  IMAD.MOV.U32 R13, RZ, RZ, R72 ;  /* 0x000000ffff0d7224 */ /* 0x000fe400078e0048 */
[----:B------:R-:W-:-:S07]  /*28190*/  IMAD.MOV.U32 R74, RZ, RZ, R14 ;  /* 0x000000ffff4a7224 */ /* 0x000fce00078e000e */
[----:B------:R-:W-:Y:S05]  /*281a0*/  WARPSYNC.COLLECTIVE R15, `(.L_x_6669) ;  /* 0x000000000f087348 */ /* 0x000fea0003c00000 */
[----:B------:R0:W1:Y:S02]  /*281b0*/  SHFL.IDX P6, R14, R13, R12, R11 ;  /* 0x0000000c0d0e7389 */ /* 0x00006400000c000b */
[----:B01----:R-:W-:Y:S01]  /*281c0*/  ENDCOLLECTIVE ;  /* 0x000000000000791b */ /* 0x003fe20003800000 */
.L_x_6669:
[----:B------:R-:W-:Y:S01]  /*281d0*/  IMAD.MOV.U32 R13, RZ, RZ, R60 ;  /* 0x000000ffff0d7224 */ /* 0x000fe200078e003c */
[----:B------:R-:W-:Y:S01]  /*281e0*/  SEL R60, R76, R73, P0 ;  /* 0x000000494c3c7207 */ /* 0x000fe20000000000 */
[----:B------:R-:W-:Y:S02]  /*281f0*/  IMAD.MOV.U32 R12, RZ, RZ, R5 ;  /* 0x000000ffff0c7224 */ /* 0x000fe400078e0005 */
[----:B------:R-:W-:-:S07]  /*28200*/  IMAD.MOV.U32 R72, RZ, RZ, R14 ;  /* 0x000000ffff487224 */ /* 0x000fce00078e000e */
[----:B------:R-:W-:Y:S05]  /*28210*/  WARPSYNC.COLLECTIVE R15, `(.L_x_6670) ;  /* 0x000000000f087348 */ /* 0x000fea0003c00000 */
[----:B------:R0:W1:Y:S02]  /*28220*/  SHFL.IDX P6, R14, R13, R12, R11 ;  /* 0x0000000c0d0e7389 */ /* 0x00006400000c000b */
[----:B01----:R-:W-:Y:S01]  /*28230*/  ENDCOLLECTIVE ;  /* 0x000000000000791b */ /* 0x003fe20003800000 */
.L_x_6670:
[----:B------:R-:W-:Y:S02]  /*28240*/  MOV R13, R56 ;  /* 0x00000038000d7202 */ /* 0x000fe40000000f00 */
[----:B------:R-:W-:Y:S01]  /*28250*/  SEL R56, R70, R69, P0 ;  /* 0x0000004546387207 */ /* 0x000fe20000000000 */
[----:B------:R-:W-:-:S07]  /*28260*/  IMAD.MOV.U32 R75, RZ, RZ, R14 ;  /* 0x000000ffff4b7224 */ /* 0x000fce00078e000e */
[----:B------:R-:W-:Y:S05]  /*28270*/  WARPSYNC.COLLECTIVE R15, `(.L_x_6671) ;  /* 0x000000000f087348 */ /* 0x000fea0003c00000 */
[----:B------:R0:W1:Y:S02]  /*28280*/  SHFL.IDX P6, R14, R13, R12, R11 ;  /* 0x0000000c0d0e7389 */ /* 0x00006400000c000b */
[----:B01----:R-:W-:Y:S01]  /*28290*/  ENDCOLLECTIVE ;  /* 0x000000000000791b */ /* 0x003fe20003800000 */
.L_x_6671:
[----:B------:R-:W-:Y:S01]  /*282a0*/  SEL R71, R75, R74, P0 ;  /* 0x0000004a4b477207 */ /* 0x000fe20000000000 */
[----:B------:R-:W-:Y:S02]  /*282b0*/  IMAD.MOV.U32 R13, RZ, RZ, R68 ;  /* 0x000000ffff0d7224 */ /* 0x000fe400078e0044 */
[----:B------:R-:W-:Y:S02]  /*282c0*/  IMAD.MOV.U32 R12, RZ, RZ, R7 ;  /* 0x000000ffff0c7224 */ /* 0x000fe400078e0007 */
[----:B------:R-:W-:-:S07]  /*282d0*/  IMAD.MOV.U32 R77, RZ, RZ, R14 ;  /* 0x000000ffff4d7224 */ /* 0x000fce00078e000e */
[----:B------:R-:W-:Y:S05]  /*282e0*/  WARPSYNC.COLLECTIVE R15, `(.L_x_6672) ;  /* 0x000000000f087348 */ /* 0x000fea0003c00000 */
[----:B------:R0:W1:Y:S02]  /*282f0*/  SHFL.IDX P6, R14, R13, R12, R11 ;  /* 0x0000000c0d0e7389 */ /* 0x00006400000c000b */
[----:B01----:R-:W-:Y:S01]  /*28300*/  ENDCOLLECTIVE ;  /* 0x000000000000791b */ /* 0x003fe20003800000 */
.L_x_6672:
[----:B------:R-:W-:Y:S02]  /*28310*/  IMAD.MOV.U32 R13, RZ, RZ, R66 ;  /* 0x000000ffff0d7224 */ /* 0x000fe400078e0042 */
[----:B------:R-:W-:-:S07]  /*28320*/  IMAD.MOV.U32 R9, RZ, RZ, R14 ;  /* 0x000000ffff097224 */ /* 0x000fce00078e000e */
[----:B------:R-:W-:Y:S05]  /*28330*/  WARPSYNC.COLLECTIVE R15, `(.L_x_6673) ;  /* 0x000000000f087348 */ /* 0x000fea0003c00000 */
[----:B------:R0:W1:Y:S02]  /*28340*/  SHFL.IDX P6, R14, R13, R12, R11 ;  /* 0x0000000c0d0e7389 */ /* 0x00006400000c000b */
[----:B01----:R-:W-:Y:S01]  /*28350*/  ENDCOLLECTIVE ;  /* 0x000000000000791b */ /* 0x003fe20003800000 */
.L_x_6673:
[----:B------:R-:W-:Y:S01]  /*28360*/  IMAD.MOV.U32 R13, RZ, RZ, R54 ;  /* 0x000000ffff0d7224 */ /* 0x000fe200078e0036 */
[----:B------:R-:W-:Y:S02]  /*28370*/  MOV R12, R5 ;  /* 0x00000005000c7202 */ /* 0x000fe40000000f00 */
[----:B------:R-:W-:Y:S02]  /*28380*/  SEL R54, R69, R70, P0 ;  /* 0x0000004645367207 */ /* 0x000fe40000000000 */
[----:B------:R-:W-:Y:S02]  /*28390*/  SEL R69, R74, R75, P0 ;  /* 0x0000004b4a457207 */ /* 0x000fe40000000000 */
[----:B------:R-:W-:Y:S01]  /*283a0*/  SEL R70, R77, R72, P0 ;  /* 0x000000484d467207 */ /* 0x000fe20000000000 */
[----:B------:R-:W-:-:S07]  /*283b0*/  IMAD.MOV.U32 R25, RZ, RZ, R14 ;  /* 0x000000ffff197224 */ /* 0x000fce00078e000e */
[----:B------:R-:W-:Y:S05]  /*283c0*/  WARPSYNC.COLLECTIVE R15, `(.L_x_6674) ;  /* 0x000000000f087348 */ /* 0x000fea0003c00000 */
[----:B------:R0:W1:Y:S02]  /*283d0*/  SHFL.IDX P6, R14, R13, R12, R11 ;  /* 0x0000000c0d0e7389 */ /* 0x00006400000c000b */
[----:B01----:R-:W-:Y:S01]  /*283e0*/  ENDCOLLECTIVE ;  /* 0x000000000000791b */ /* 0x003fe20003800000 */
.L_x_6674:
[----:B------:R-:W-:Y:S01]  /*283f0*/  IMAD.MOV.U32 R13, RZ, RZ, R52 ;  /* 0x000000ffff0d7224 */ /* 0x000fe200078e0034 */
[----:B------:R-:W-:Y:S01]  /*28400*/  SEL R52, R72, R77, P0 ;  /* 0x0000004d48347207 */ /* 0x000fe20000000000 */
[----:B------:R-:W-:-:S07]  /*28410*/  IMAD.MOV.U32 R66, RZ, RZ, R14 ;  /* 0x000000ffff427224 */ /* 0x000fce00078e000e */
[----:B------:R-:W-:Y:S05]  /*28420*/  WARPSYNC.COLLECTIVE R15, `(.L_x_6675) ;  /* 0x000000000f087348 */ /* 0x000fea0003c00000 */
[----:B------:R0:W1:Y:S02]  /*28430*/  SHFL.IDX P6, R14, R13, R12, R11 ;  /* 0x0000000c0d0e7389 */ /* 0x00006400000c000b */
[----:B01----:R-:W-:Y:S01]  /*28440*/  ENDCOLLECTIVE ;  /* 0x000000000000791b */ /* 0x003fe20003800000 */
.L_x_6675:
[----:B------:R-:W-:Y:S01]  /*28450*/  SEL R75, R66, R9, P0 ;  /* 0x00000009424b7207 */ /* 0x000fe20000000000 */
[----:B------:R-:W-:Y:S02]  /*28460*/  IMAD.MOV.U32 R13, RZ, RZ, R64 ;  /* 0x000000ffff0d7224 */ /* 0x000fe400078e0040 */
[----:B------:R-:W-:Y:S02]  /*28470*/  IMAD.MOV.U32 R12, RZ, RZ, R7 ;  /* 0x000000ffff0c7224 */ /* 0x000fe400078e0007 */
[----:B------:R-:W-:-:S07]  /*28480*/  IMAD.MOV.U32 R68, RZ, RZ, R14 ;  /* 0x000000ffff447224 */ /* 0x000fce00078e000e */
[----:B------:R-:W-:Y:S05]  /*28490*/  WARPSYNC.COLLECTIVE R15, `(.L_x_6676) ;  /* 0x000000000f087348 */ /* 0x000fea0003c00000 */
[----:B------:R0:W1:Y:S02]  /*284a0*/  SHFL.IDX P6, R14, R13, R12, R11 ;  /* 0x0000000c0d0e7389 */ /* 0x00006400000c000b */
[----:B01----:R-:W-:Y:S01]  /*284b0*/  ENDCOLLECTIVE ;  /* 0x000000000000791b */ /* 0x003fe20003800000 */
.L_x_6676:
        /* <DEDUP_REMOVED lines=9> */
.L_x_6677:
[----:B------:R-:W-:Y:S02]  /*28550*/  IMAD.MOV.U32 R13, RZ, RZ, R30 ;  /* 0x000000ffff0d7224 */ /* 0x000fe400078e001e */
[----:B------:R-:W-:Y:S01]  /*28560*/  IMAD.MOV.U32 R12, RZ, RZ, R5 ;  /* 0x000000ffff0c7224 */ /* 0x000fe200078e0005 */
[----:B------:R-:W-:-:S07]  /*28570*/  MOV R29, R14 ;  /* 0x0000000e001d7202 */ /* 0x000fce0000000f00 */
[----:B------:R-:W-:Y:S05]  /*28580*/  WARPSYNC.COLLECTIVE R15, `(.L_x_6678) ;  /* 0x000000000f087348 */ /* 0x000fea0003c00000 */
[----:B------:R0:W1:Y:S02]  /*28590*/  SHFL.IDX P6, R14, R13, R12, R11 ;  /* 0x0000000c0d0e7389 */ /* 0x00006400000c000b */
[----:B01----:R-:W-:Y:S01]  /*285a0*/  ENDCOLLECTIVE ;  /* 0x000000000000791b */ /* 0x003fe20003800000 */
.L_x_6678:
[----:B------:R-:W-:Y:S02]  /*285b0*/  IMAD.MOV.U32 R13, RZ, RZ, R28 ;  /* 0x000000ffff0d7224 */ /* 0x000fe400078e001c */
[----:B------:R-:W-:-:S07]  /*285c0*/  IMAD.MOV.U32 R30, RZ, RZ, R14 ;  /* 0x000000ffff1e7224 */ /* 0x000fce00078e000e */
[----:B------:R-:W-:Y:S05]  /*285d0*/  WARPSYNC.COLLECTIVE R15, `(.L_x_6679) ;  /* 0x000000000f087348 */ /* 0x000fea0003c00000 */
[----:B------:R0:W1:Y:S02]  /*285e0*/  SHFL.IDX P6, R14, R13, R12, R11 ;  /* 0x0000000c0d0e7389 */ /* 0x00006400000c000b */
[----:B01----:R-:W-:Y:S01]  /*285f0*/  ENDCOLLECTIVE ;  /* 0x000000000000791b */ /* 0x003fe20003800000 */
.L_x_6679:
        /* <DEDUP_REMOVED lines=8> */
.L_x_6680:
[----:B------:R-:W-:Y:S02]  /*28680*/  SEL R76, R29, R28, P0 ;  /* 0x0000001c1d4c7207 */ /* 0x000fe40000000000 */
[----:B------:R-:W-:Y:S01]  /*28690*/  SEL R114, R28, R29, P0 ;  /* 0x0000001d1c727207 */ /* 0x000fe20000000000 */
[----:B------:R-:W-:Y:S01]  /*286a0*/  IMAD.MOV.U32 R13, RZ, RZ, R32 ;  /* 0x000000ffff0d7224 */ /* 0x000fe200078e0020 */
[----:B------:R-:W-:-:S07]  /*286b0*/  MOV R34, R14 ;  /* 0x0000000e00227202 */ /* 0x000fce0000000f00 */
[----:B------:R-:W-:Y:S05]  /*286c0*/  WARPSYNC.COLLECTIVE R15, `(.L_x_6681) ;  /* 0x000000000f087348 */ /* 0x000fea0003c00000 */
[----:B------:R0:W1:Y:S02]  /*286d0*/  SHFL.IDX P6, R14, R13, R12, R11 ;  /* 0x0000000c0d0e7389 */ /* 0x00006400000c000b */
[----:B01----:R-:W-:Y:S01]  /*286e0*/  ENDCOLLECTIVE ;  /* 0x000000000000791b */ /* 0x003fe20003800000 */
.L_x_6681:
[----:B------:R-:W-:Y:S02]  /*286f0*/  IMAD.MOV.U32 R13, RZ, RZ, R26 ;  /* 0x000000ffff0d7224 */ /* 0x000fe400078e001a */
[----:B------:R-:W-:Y:S02]  /*28700*/  IMAD.MOV.U32 R12, RZ, RZ, R5 ;  /* 0x000000ffff0c7224 */ /* 0x000fe400078e0005 */
[----:B------:R-:W-:-:S07]  /*28710*/  IMAD.MOV.U32 R32, RZ, RZ, R14 ;  /* 0x000000ffff207224 */ /* 0x000fce00078e000e */
[----:B------:R-:W-:Y:S05]  /*28720*/  WARPSYNC.COLLECTIVE R15, `(.L_x_6682) ;  /* 0x000000000f087348 */ /* 0x000fea0003c00000 */
[----:B------:R0:W1:Y:S02]  /*28730*/  SHFL.IDX P6, R14, R13, R12, R11 ;  /* 0x0000000c0d0e7389 */ /* 0x00006400000c000b */
[----:B01----:R-:W-:Y:S01]  /*28740*/  ENDCOLLECTIVE ;  /* 0x000000000000791b */ /* 0x003fe20003800000 */
.L_x_6682:
[----:B------:R-:W-:Y:S02]  /*28750*/  IMAD.MOV.U32 R13, RZ, RZ, R24 ;  /* 0x000000ffff0d7224 */ /* 0x000fe400078e0018 */
[----:B------:R-:W-:-:S07]  /*28760*/  IMAD.MOV.U32 R109, RZ, RZ, R14 ;  /* 0x000000ffff6d7224 */ /* 0x000fce00078e000e */
[----:B------:R-:W-:Y:S05]  /*28770*/  WARPSYNC.COLLECTIVE R15, `(.L_x_6683) ;  /* 0x000000000f087348 */ /* 0x000fea0003c00000 */
[----:B------:R0:W1:Y:S02]  /*28780*/  SHFL.IDX P6, R14, R13, R12, R11 ;  /* 0x0000000c0d0e7389 */ /* 0x00006400000c000b */
[----:B01----:R-:W-:Y:S01]  /*28790*/  ENDCOLLECTIVE ;  /* 0x000000000000791b */ /* 0x003fe20003800000 */
.L_x_6683:
[----:B------:R-:W-:Y:S02]  /*287a0*/  SEL R119, R34, R109, P0 ;  /* 0x0000006d22777207 */ /* 0x000fe40000000000 */
[----:B------:R-:W-:Y:S01]  /*287b0*/  SEL R125, R109, R34, P0 ;  /* 0x000000226d7d7207 */ /* 0x000fe20000000000 */
[----:B------:R-:W-:Y:S01]  /*287c0*/  IMAD.MOV.U32 R109, RZ, RZ, RZ ;  /* 0x000000ffff6d7224 */ /* 0x000fe200078e00ff */
[----:B------:R-:W-:Y:S01]  /*287d0*/  MOV R13, R10 ;  /* 0x0000000a000d7202 */ /* 0x000fe20000000f00 */
[----:B------:R-:W-:Y:S02]  /*287e0*/  IMAD.MOV.U32 R12, RZ, RZ, R7 ;  /* 0x000000ffff0c7224 */ /* 0x000fe400078e0007 */
[----:B------:R-:W-:-:S07]  /*287f0*/  IMAD.MOV.U32 R111, RZ, RZ, R14 ;  /* 0x000000ffff6f7224 */ /* 0x000fce00078e000e */
[----:B------:R-:W-:Y:S05]  /*28800*/  WARPSYNC.COLLECTIVE R15, `(.L_x_6684) ;  /* 0x000000000f087348 */ /* 0x000fea0003c00000 */
[----:B------:R0:W1:Y:S02]  /*28810*/  SHFL.IDX P6, R14, R13, R12, R11 ;  /* 0x0000000c0d0e7389 */ /* 0x00006400000c000b */
[----:B01----:R-:W-:Y:S01]  /*28820*/  ENDCOLLECTIVE ;  /* 0x000000000000791b */ /* 0x003fe20003800000 */
.L_x_6684:
[----:B------:R-:W-:Y:S02]  /*28830*/  SEL R118, R32, R111, P0 ;  /* 0x0000006f20767207 */ /* 0x000fe40000000000 */
[----:B------:R-:W-:Y:S01]  /*28840*/  SEL R124, R111, R32, P0 ;  /* 0x000000206f7c7207 */ /* 0x000fe20000000000 */
[----:B------:R-:W-:Y:S02]  /*28850*/  IMAD.MOV.U32 R13, RZ, RZ, R4 ;  /* 0x000000ffff0d7224 */ /* 0x000fe400078e0004 */
[----:B------:R-:W-:-:S07]  /*28860*/  IMAD.MOV.U32 R10, RZ, RZ, R14 ;  /* 0x000000ffff0a7224 */ /* 0x000fce00078e000e */
[----:B------:R-:W-:Y:S05]  /*28870*/  WARPSYNC.COLLECTIVE R15, `(.L_x_6685) ;  /* 0x000000000f087348 */ /* 0x000fea0003c00000 */
[----:B------:R0:W1:Y:S02]  /*28880*/  SHFL.IDX P6, R14, R13, R12, R11 ;  /* 0x0000000c0d0e7389 */ /* 0x00006400000c000b */
[----:B01----:R-:W-:Y:S01]  /*28890*/  ENDCOLLECTIVE ;  /* 0x000000000000791b */ /* 0x003fe20003800000 */
.L_x_6685:
[----:B------:R-:W-:Y:S02]  /*288a0*/  IMAD.MOV.U32 R13, RZ, RZ, R8 ;  /* 0x000000ffff0d7224 */ /* 0x000fe400078e0008 */
[----:B------:R-:W-:Y:S02]  /*288b0*/  IMAD.MOV.U32 R12, RZ, RZ, R5 ;  /* 0x000000ffff0c7224 */ /* 0x000fe400078e0005 */
[----:B------:R-:W-:-:S07]  /*288c0*/  IMAD.MOV.U32 R4, RZ, RZ, R14 ;  /* 0x000000ffff047224 */ /* 0x000fce00078e000e */
[----:B------:R-:W-:Y:S05]  /*288d0*/  WARPSYNC.COLLECTIVE R15, `(.L_x_6686) ;  /* 0x000000000f087348 */ /* 0x000fea0003c00000 */
[----:B------:R0:W1:Y:S02]  /*288e0*/  SHFL.IDX P6, R14, R13, R12, R11 ;  /* 0x0000000c0d0e7389 */ /* 0x00006400000c000b */
[----:B01----:R-:W-:Y:S01]  /*288f0*/  ENDCOLLECTIVE ;  /* 0x000000000000791b */ /* 0x003fe20003800000 */
.L_x_6686:
[----:B------:R-:W-:Y:S01]  /*28900*/  MOV R13, R6 ;  /* 0x00000006000d7202 */ /* 0x000fe20000000f00 */
[----:B------:R-:W-:-:S07]  /*28910*/  IMAD.MOV.U32 R7, RZ, RZ, R14 ;  /* 0x000000ffff077224 */ /* 0x000fce00078e000e */
[----:B------:R-:W-:Y:S05]  /*28920*/  WARPSYNC.COLLECTIVE R15, `(.L_x_6687) ;  /* 0x000000000f087348 */ /* 0x000fea0003c00000 */
[----:B------:R0:W1:Y:S02]  /*28930*/  SHFL.IDX P6, R14, R13, R12, R11 ;  /* 0x0000000c0d0e7389 */ /* 0x00006400000c000b */
[----:B01----:R-:W-:Y:S01]  /*28940*/  ENDCOLLECTIVE ;  /* 0x000000000000791b */ /* 0x003fe20003800000 */
.L_x_6687:
[----:B------:R-:W-:Y:S05]  /*28950*/  BRA `(.L_x_6688) ;  /* 0xffffff3000547947 */ /* 0x000fea000383ffff */
.L_x_6448:
[----:B------:R-:W-:Y:S02]  /*28960*/  IMAD.MOV.U32 R13, RZ, RZ, R3 ;  /* 0x000000ffff0d7224 */ /* 0x000fe400078e0003 */
[----:B------:R-:W-:Y:S02]  /*28970*/  IMAD.MOV.U32 R12, RZ, RZ, RZ ;  /* 0x000000ffff0c7224 */ /* 0x000fe400078e00ff */
[----:B------:R-:W-:Y:S02]  /*28980*/  IMAD.MOV.U32 R11, RZ, RZ, 0x181f ;  /* 0x0000181fff0b7424 */ /* 0x000fe400078e00ff */
[----:B------:R-:W-:-:S07]  /*28990*/  IMAD.MOV.U32 R15, RZ, RZ, -0x1 ;  /* 0xffffffffff0f7424 */ /* 0x000fce00078e00ff */
[----:B-----5:R-:W-:Y:S05]  /*289a0*/  WARPSYNC.COLLECTIVE R15, `(.L_x_6689) ;  /* 0x000000000f087348 */ /* 0x020fea0003c00000 */
[----:B------:R0:W1:Y:S02]  /*289b0*/  SHFL.IDX P6, R14, R13, R12, R11 ;  /* 0x0000000c0d0e7389 */ /* 0x00006400000c000b */
[----:B01---5:R-:W-:Y:S01]  /*289c0*/  ENDCOLLECTIVE ;  /* 0x000000000000791b */ /* 0x023fe20003800000 */
.L_x_6689:
[----:B------:R-:W-:Y:S02]  /*289d0*/  IMAD.MOV.U32 R13, RZ, RZ, R2 ;  /* 0x000000ffff0d7224 */ /* 0x000fe400078e0002 */
[----:B------:R-:W-:-:S07]  /*289e0*/  IMAD.MOV.U32 R0, RZ, RZ, R14 ;  /* 0x000000ffff007224 */ /* 0x000fce00078e000e */
[----:B------:R-:W-:Y:S05]  /*289f0*/  WARPSYNC.COLLECTIVE R15, `(.L_x_6690) ;  /* 0x000000000f087348 */ /* 0x000fea0003c00000 */
[----:B------:R0:W1:Y:S02]  /*28a00*/  SHFL.IDX P6, R14, R13, R12, R11 ;  /* 0x0000000c0d0e7389 */ /* 0x00006400000c000b */
[----:B01----:R-:W-:Y:S01]  /*28a10*/  ENDCOLLECTIVE ;  /* 0x000000000000791b */ /* 0x003fe20003800000 */
.L_x_6690:
[----:B------:R-:W-:Y:S05]  /*28a20*/  BRA `(.L_x_6691) ;  /* 0xffffff4000107947 */ /* 0x000fea000383ffff */
.L_x_6451:
[----:B------:R-:W-:Y:S01]  /*28a30*/  BSSY B1, `(.L_x_6692) ;  /* 0x0000008000017945 */ /* 0x000fe20003800000 */
[----:B------:R-:W-:Y:S01]  /*28a40*/  MOV R13, R3 ;  /* 0x00000003000d7202 */ /* 0x000fe20000000f00 */
[----:B------:R-:W-:Y:S02]  /*28a50*/  IMAD.MOV.U32 R12, RZ, RZ, 0x1 ;  /* 0x00000001ff0c7424 */ /* 0x000fe400078e00ff */
[----:B------:R-:W-:Y:S02]  /*28a60*/  IMAD.MOV.U32 R11, RZ, RZ, 0x181f ;  /* 0x0000181fff0b7424 */ /* 0x000fe400078e00ff */
[----:B---3--:R-:W-:-:S07]  /*28a70*/  IMAD.MOV.U32 R15, RZ, RZ, -0x1 ;  /* 0xffffffffff0f7424 */ /* 0x008fce00078e00ff */
[----:B012--5:R-:W-:Y:S05]  /*28a80*/  WARPSYNC.COLLECTIVE R15, `(.L_x_6693) ;  /* 0x000000000f087348 */ /* 0x027fea0003c00000 */
[----:B--2---:R2:W3:Y:S02]  /*28a90*/  SHFL.IDX P6, R14, R13, R12, R11 ;  /* 0x0000000c0d0e7389 */ /* 0x0044e400000c000b */
[----:B0123-5:R-:W-:Y:S01]  /*28aa0*/  ENDCOLLECTIVE ;  /* 0x000000000000791b */ /* 0x02ffe20003800000 */
.L_x_6693:
[----:B------:R-:W-:Y:S05]  /*28ab0*/  BSYNC B1 ;  /* 0x0000000000017941 */ /* 0x000fea0003800000 */
.L_x_6692:
        /* <DEDUP_REMOVED lines=8> */
.L_x_6694:
[----:B------:R-:W-:Y:S05]  /*28b40*/  BRA `(.L_x_6695) ;  /* 0xffffff40001c7947 */ /* 0x000fea000383ffff */
.L_x_6454:
        /* <DEDUP_REMOVED lines=8> */
.L_x_6697:
[----:B------:R-:W-:Y:S05]  /*28bd0*/  BSYNC B1 ;  /* 0x0000000000017941 */ /* 0x000fea0003800000 */
.L_x_6696:
        /* <DEDUP_REMOVED lines=8> */
.L_x_6698:
[----:B------:R-:W-:Y:S05]  /*28c60*/  BRA `(.L_x_6699) ;  /* 0xffffff4000287947 */ /* 0x000fea000383ffff */
.L_x_6457:
        /* <DEDUP_REMOVED lines=8> */
.L_x_6701:
[----:B------:R-:W-:Y:S05]  /*28cf0*/  BSYNC B1 ;  /* 0x0000000000017941 */ /* 0x000fea0003800000 */
.L_x_6700:
        /* <DEDUP_REMOVED lines=8> */
.L_x_6702:
[----:B------:R-:W-:Y:S05]  /*28d80*/  BRA `(.L_x_6703) ;  /* 0xffffff4000347947 */ /* 0x000fea000383ffff */
.L_x_6459:
[----:B------:R-:W-:Y:S02]  /*28d90*/  IMAD.MOV.U32 R13, RZ, RZ, R6 ;  /* 0x000000ffff0d7224 */ /* 0x000fe400078e0006 */
[----:B------:R-:W-:Y:S02]  /*28da0*/  IMAD.MOV.U32 R12, RZ, RZ, RZ ;  /* 0x000000ffff0c7224 */ /* 0x000fe400078e00ff */
[----:B------:R-:W-:Y:S02]  /*28db0*/  IMAD.MOV.U32 R11, RZ, RZ, 0x1c1f ;  /* 0x00001c1fff0b7424 */ /* 0x000fe400078e00ff */
[----:B------:R-:W-:-:S07]  /*28dc0*/  IMAD.MOV.U32 R15, RZ, RZ, -0x1 ;  /* 0xffffffffff0f7424 */ /* 0x000fce00078e00ff */
[----:B------:R-:W-:Y:S05]  /*28dd0*/  WARPSYNC.COLLECTIVE R15, `(.L_x_6704) ;  /* 0x000000000f087348 */ /* 0x000fea0003c00000 */
[----:B------:R0:W1:Y:S02]  /*28de0*/  SHFL.IDX P6, R14, R13, R12, R11 ;  /* 0x0000000c0d0e7389 */ /* 0x00006400000c000b */
[----:B01----:R-:W-:Y:S01]  /*28df0*/  ENDCOLLECTIVE ;  /* 0x000000000000791b */ /* 0x003fe20003800000 */
.L_x_6704:
[----:B------:R-:W-:Y:S01]  /*28e00*/  MOV R13, R4 ;  /* 0x00000004000d7202 */ /* 0x000fe20000000f00 */
[----:B------:R-:W-:-:S07]  /*28e10*/  IMAD.MOV.U32 R5, RZ, RZ, R14 ;  /* 0x000000ffff057224 */ /* 0x000fce00078e000e */
[----:B------:R-:W-:Y:S05]  /*28e20*/  WARPSYNC.COLLECTIVE R15, `(.L_x_6705) ;  /* 0x000000000f087348 */ /* 0x000fea0003c00000 */
[----:B------:R0:W1:Y:S02]  /*28e30*/  SHFL.IDX P6, R14, R13, R12, R11 ;  /* 0x0000000c0d0e7389 */ /* 0x00006400000c000b */
[----:B01----:R-:W-:Y:S01]  /*28e40*/  ENDCOLLECTIVE ;  /* 0x000000000000791b */ /* 0x003fe20003800000 */
.L_x_6705:
[----:B------:R-:W-:Y:S05]  /*28e50*/  BRA `(.L_x_6706) ;  /* 0xffffff4400587947 */ /* 0x000fea000383ffff */
.L_x_6462:
[----:B------:R-:W-:Y:S01]  /*28e60*/  BSSY B1, `(.L_x_6707) ;  /* 0x0000008000017945 */ /* 0x000fe20003800000 */
[----:B0-----:R-:W-:Y:S02]  /*28e70*/  IMAD.MOV.U32 R13, RZ, RZ, R6 ;  /* 0x000000ffff0d7224 */ /* 0x001fe400078e0006 */
[----:B------:R-:W-:Y:S02]  /*28e80*/  IMAD.MOV.U32 R12, RZ, RZ, 0x1 ;  /* 0x00000001ff0c7424 */ /* 0x000fe400078e00ff */
[----:B------:R-:W-:Y:S02]  /*28e90*/  IMAD.MOV.U32 R11, RZ, RZ, 0x1c1f ;  /* 0x00001c1fff0b7424 */ /* 0x000fe400078e00ff */
[----:B------:R-:W-:-:S07]  /*28ea0*/  IMAD.MOV.U32 R15, RZ, RZ, -0x1 ;  /* 0xffffffffff0f7424 */ /* 0x000fce00078e00ff */
[----:B-12---:R-:W-:Y:S05]  /*28eb0*/  WARPSYNC.COLLECTIVE R15, `(.L_x_6708) ;  /* 0x000000000f087348 */ /* 0x006fea0003c00000 */
[----:B--2---:R0:W2:Y:S02]  /*28ec0*/  SHFL.IDX P6, R14, R13, R12, R11 ;  /* 0x0000000c0d0e7389 */ /* 0x0040a400000c000b */
[----:B012---:R-:W-:Y:S01]  /*28ed0*/  ENDCOLLECTIVE ;  /* 0x000000000000791b */ /* 0x007fe20003800000 */
.L_x_6708:
[----:B------:R-:W-:Y:S05]  /*28ee0*/  BSYNC B1 ;  /* 0x0000000000017941 */ /* 0x000fea0003800000 */
.L_x_6707:
        /* <DEDUP_REMOVED lines=8> */
.L_x_6709:
[----:B------:R-:W-:Y:S05]  /*28f70*/  BRA `(.L_x_6710) ;  /* 0xffffff48007c7947 */ /* 0x000fea000383ffff */
.L_x_6466:
[----:B------:R-:W-:Y:S02]  /*28f80*/  IMAD.MOV.U32 R13, RZ, RZ, R3 ;  /* 0x000000ffff0d7224 */ /* 0x000fe400078e0003 */
[----:B------:R-:W-:Y:S02]  /*28f90*/  IMAD.MOV.U32 R12, RZ, RZ, RZ ;  /* 0x000000ffff0c7224 */ /* 0x000fe400078e00ff */
[----:B------:R-:W-:Y:S02]  /*28fa0*/  IMAD.MOV.U32 R11, RZ, RZ, 0x181f ;  /* 0x0000181fff0b7424 */ /* 0x000fe400078e00ff */
[----:B------:R-:W-:-:S07]  /*28fb0*/  IMAD.MOV.U32 R15, RZ, RZ, -0x1 ;  /* 0xffffffffff0f7424 */ /* 0x000fce00078e00ff */
[----:B------:R-:W-:Y:S05]  /*28fc0*/  WARPSYNC.COLLECTIVE R15, `(.L_x_6711) ;  /* 0x000000000f087348 */ /* 0x000fea0003c00000 */
[----:B------:R0:W1:Y:S02]  /*28fd0*/  SHFL.IDX P6, R14, R13, R12, R11 ;  /* 0x0000000c0d0e7389 */ /* 0x00006400000c000b */
[----:B01----:R-:W-:Y:S01]  /*28fe0*/  ENDCOLLECTIVE ;  /* 0x000000000000791b */ /* 0x003fe20003800000 */
.L_x_6711:
[----:B------:R-:W-:Y:S02]  /*28ff0*/  IMAD.MOV.U32 R13, RZ, RZ, R2 ;  /* 0x000000ffff0d7224 */ /* 0x000fe400078e0002 */
[----:B------:R-:W-:-:S07]  /*29000*/  IMAD.MOV.U32 R0, RZ, RZ, R14 ;  /* 0x000000ffff007224 */ /* 0x000fce00078e000e */
[----:B------:R-:W-:Y:S05]  /*29010*/  WARPSYNC.COLLECTIVE R15, `(.L_x_6712) ;  /* 0x000000000f087348 */ /* 0x000fea0003c00000 */
[----:B------:R0:W1:Y:S02]  /*29020*/  SHFL.IDX P6, R14, R13, R12, R11 ;  /* 0x0000000c0d0e7389 */ /* 0x00006400000c000b */
[----:B01----:R-:W-:Y:S01]  /*29030*/  ENDCOLLECTIVE ;  /* 0x000000000000791b */ /* 0x003fe20003800000 */
.L_x_6712:
[----:B------:R-:W-:Y:S05]  /*29040*/  BRA `(.L_x_6713) ;  /* 0xffffff5400cc7947 */ /* 0x000fea000383ffff */
.L_x_6469:
[----:B------:R-:W-:Y:S01]  /*29050*/  BSSY B1, `(.L_x_6714) ;  /* 0x0000008000017945 */ /* 0x000fe20003800000 */
[----:B------:R-:W-:Y:S01]  /*29060*/  MOV R13, R3 ;  /* 0x00000003000d7202 */ /* 0x000fe20000000f00 */
[----:B------:R-:W-:Y:S02]  /*29070*/  IMAD.MOV.U32 R12, RZ, RZ, 0x1 ;  /* 0x00000001ff0c7424 */ /* 0x000fe400078e00ff */
[----:B------:R-:W-:Y:S02]  /*29080*/  IMAD.MOV.U32 R11, RZ, RZ, 0x181f ;  /* 0x0000181fff0b7424 */ /* 0x000fe400078e00ff */
[----:B---3--:R-:W-:-:S07]  /*29090*/  IMAD.MOV.U32 R15, RZ, RZ, -0x1 ;  /* 0xffffffffff0f7424 */ /* 0x008fce00078e00ff */
[----:B012---:R-:W-:Y:S05]  /*290a0*/  WARPSYNC.COLLECTIVE R15, `(.L_x_6715) ;  /* 0x000000000f087348 */ /* 0x007fea0003c00000 */
[----:B--2---:R2:W3:Y:S02]  /*290b0*/  SHFL.IDX P6, R14, R13, R12, R11 ;  /* 0x0000000c0d0e7389 */ /* 0x0044e400000c000b */
[----:B0123--:R-:W-:Y:S01]  /*290c0*/  ENDCOLLECTIVE ;  /* 0x000000000000791b */ /* 0x00ffe20003800000 */
.L_x_6715:
[----:B------:R-:W-:Y:S05]  /*290d0*/  BSYNC B1 ;  /* 0x0000000000017941 */ /* 0x000fea0003800000 */
.L_x_6714:
        /* <DEDUP_REMOVED lines=8> */
.L_x_6716:
[----:B------:R-:W-:Y:S05]  /*29160*/  BRA `(.L_x_6717) ;  /* 0xffffff5400e07947 */ /* 0x000fea000383ffff */
.L_x_6472:
        /* <DEDUP_REMOVED lines=8> */
.L_x_6719:
[----:B------:R-:W-:Y:S05]  /*291f0*/  BSYNC B1 ;  /* 0x0000000000017941 */ /* 0x000fea0003800000 */
.L_x_6718:
        /* <DEDUP_REMOVED lines=8> */
.L_x_6720:
[----:B------:R-:W-:Y:S05]  /*29280*/  BRA `(.L_x_6721) ;  /* 0xffffff5400f07947 */ /* 0x000fea000383ffff */
.L_x_6475:
        /* <DEDUP_REMOVED lines=8> */
.L_x_6723:
[----:B------:R-:W-:Y:S05]  /*29310*/  BSYNC B1 ;  /* 0x0000000000017941 */ /* 0x000fea0003800000 */
.L_x_6722:
        /* <DEDUP_REMOVED lines=8> */
.L_x_6724:
[----:B------:R-:W-:Y:S05]  /*293a0*/  BRA `(.L_x_6725) ;  /* 0xffffff5800007947 */ /* 0x000fea000383ffff */
.L_x_6492:
        /* <DEDUP_REMOVED lines=11> */
.L_x_6727:
[----:B------:R-:W-:Y:S05]  /*29460*/  BSYNC B1 ;  /* 0x0000000000017941 */ /* 0x000fea0003800000 */
.L_x_6726:
[----:B------:R-:W-:Y:S05]  /*29470*/  BRA `(.L_x_6728) ;  /* 0xffffff7000b07947 */ /* 0x000fea000383ffff */
.L_x_6494:
[----:B------:R-:W-:Y:S01]  /*29480*/  BSSY B1, `(.L_x_6729) ;  /* 0x0000006000017945 */ /* 0x000fe20003800000 */
[----:B------:R-:W-:-:S07]  /*29490*/  IMAD.MOV.U32 R15, RZ, RZ, -0x1 ;  /* 0xffffffffff0f7424 */ /* 0x000fce00078e00ff */
[----:B0-----:R-:W-:Y:S05]  /*294a0*/  WARPSYNC.COLLECTIVE R15, `(.L_x_6730) ;  /* 0x000000000f0c7348 */ /* 0x001fea0003c00000 */
[----:B------:R-:W-:Y:S02]  /*294b0*/  ELECT P6, UR62, PT ;  /* 0x00000000003e782f */ /* 0x000fe400038c0000 */
[----:B------:R-:W-:Y:S01]  /*294c0*/  MOV R14, UR62 ;  /* 0x0000003e000e7c02 */ /* 0x000fe20008000f00 */
[----:B0-----:R-:W-:Y:S10]  /*294d0*/  ENDCOLLECTIVE ;  /* 0x000000000000791b */ /* 0x001ff40003800000 */
.L_x_6730:
[----:B------:R-:W-:Y:S05]  /*294e0*/  BSYNC B1 ;  /* 0x0000000000017941 */ /* 0x000fea0003800000 */
.L_x_6729:
[----:B------:R-:W-:Y:S05]  /*294f0*/  BRA `(.L_x_6493) ;  /* 0xffffff7000a87947 */ /* 0x000fea000383ffff */
.L_x_6496:
[----:B0-----:R0:W1:Y:S02]  /*29500*/  SYNCS.PHASECHK.TRANS64.TRYWAIT P0, [R18+URZ+0x2e820], R2 ;  /* 0x02e82002120075a7 */ /* 0x001064000800017f */
[----:B-1----:R-:W-:Y:S05]  /*29510*/  @!P0 NANOSLEEP.SYNCS 0x989680 ;  /* 0x009896800000895d */ /* 0x002fea0003900000 */
[----:B------:R-:W1:Y:S02]  /*29520*/  @!P0 SYNCS.PHASECHK.TRANS64 P0, [R18+URZ+0x2e820], R2 ;  /* 0x02e82002120085a7 */ /* 0x000e64000800007f */
[----:B-1----:R-:W-:Y:S05]  /*29530*/  @!P0 BRA `(.L_x_6496) ;  /* 0xfffffffc00f08947 */ /* 0x002fea000383ffff */
[----:B------:R-:W-:Y:S05]  /*29540*/  BRA `(.L_x_6731) ;  /* 0xffffff7000b87947 */ /* 0x000fea000383ffff */
.L_x_6500:
[----:B-1----:R1:W2:Y:S02]  /*29550*/  SYNCS.PHASECHK.TRANS64.TRYWAIT P0, [R5+URZ+0x2e8a0], R7 ;  /* 0x02e8a007050075a7 */ /* 0x0022a4000800017f */
[----:B--2---:R-:W-:Y:S05]  /*29560*/  @!P0 NANOSLEEP.SYNCS 0x989680 ;  /* 0x009896800000895d */ /* 0x004fea0003900000 */
[----:B------:R-:W2:Y:S02]  /*29570*/  @!P0 SYNCS.PHASECHK.TRANS64 P0, [R5+URZ+0x2e8a0], R7 ;  /* 0x02e8a007050085a7 */ /* 0x000ea4000800007f */
[----:B--2---:R-:W-:Y:S05]  /*29580*/  @!P0 BRA `(.L_x_6500) ;  /* 0xfffffffc00f08947 */ /* 0x004fea000383ffff */
[----:B------:R-:W-:Y:S05]  /*29590*/  BRA `(.L_x_6732) ;  /* 0xffffff7000d87947 */ /* 0x000fea000383ffff */
.L_x_6505:
[----:B0-----:R0:W2:Y:S02]  /*295a0*/  SYNCS.PHASECHK.TRANS64.TRYWAIT P0, [R5+URZ+0x2e8c0], R7 ;  /* 0x02e8c007050075a7 */ /* 0x0010a4000800017f */
[----:B--2---:R-:W-:Y:S05]  /*295b0*/  @!P0 NANOSLEEP.SYNCS 0x989680 ;  /* 0x009896800000895d */ /* 0x004fea0003900000 */
[----:B------:R-:W2:Y:S02]  /*295c0*/  @!P0 SYNCS.PHASECHK.TRANS64 P0, [R5+URZ+0x2e8c0], R7 ;  /* 0x02e8c007050085a7 */ /* 0x000ea4000800007f */
[----:B--2---:R-:W-:Y:S05]  /*295d0*/  @!P0 BRA `(.L_x_6505) ;  /* 0xfffffffc00f08947 */ /* 0x004fea000383ffff */
[----:B------:R-:W-:Y:S05]  /*295e0*/  BRA `(.L_x_6733) ;  /* 0xffffff7400587947 */ /* 0x000fea000383ffff */
.L_x_6512:
[----:B0-----:R0:W1:Y:S02]  /*295f0*/  SYNCS.PHASECHK.TRANS64.TRYWAIT P2, [R3+URZ+0x2e8a0], R4 ;  /* 0x02e8a004030075a7 */ /* 0x001064000804017f */
[----:B-1----:R-:W-:Y:S05]  /*29600*/  @!P2 NANOSLEEP.SYNCS 0x989680 ;  /* 0x009896800000a95d */ /* 0x002fea0003900000 */
[----:B------:R-:W1:Y:S02]  /*29610*/  @!P2 SYNCS.PHASECHK.TRANS64 P2, [R3+URZ+0x2e8a0], R4 ;  /* 0x02e8a0040300a5a7 */ /* 0x000e64000804007f */
[----:B-1----:R-:W-:Y:S05]  /*29620*/  @!P2 BRA `(.L_x_6512) ;  /* 0xfffffffc00f0a947 */ /* 0x002fea000383ffff */
[----:B------:R-:W-:Y:S05]  /*29630*/  BRA `(.L_x_6734) ;  /* 0xffffff78002c7947 */ /* 0x000fea000383ffff */
.L_x_6517:
[----:B-1----:R1:W2:Y:S02]  /*29640*/  SYNCS.PHASECHK.TRANS64.TRYWAIT P2, [R3+URZ+0x2e8c0], R4 ;  /* 0x02e8c004030075a7 */ /* 0x0022a4000804017f */
[----:B--2---:R-:W-:Y:S05]  /*29650*/  @!P2 NANOSLEEP.SYNCS 0x989680 ;  /* 0x009896800000a95d */ /* 0x004fea0003900000 */
[----:B------:R-:W2:Y:S02]  /*29660*/  @!P2 SYNCS.PHASECHK.TRANS64 P2, [R3+URZ+0x2e8c0], R4 ;  /* 0x02e8c0040300a5a7 */ /* 0x000ea4000804007f */
[----:B--2---:R-:W-:Y:S05]  /*29670*/  @!P2 BRA `(.L_x_6517) ;  /* 0xfffffffc00f0a947 */ /* 0x004fea000383ffff */
[----:B------:R-:W-:Y:S05]  /*29680*/  BRA `(.L_x_6735) ;  /* 0xffffff7800a87947 */ /* 0x000fea000383ffff */
.L_x_6534:
[----:B------:R-:W0:Y:S01]  /*29690*/  S2R R0, SR_TID.X ;  /* 0x0000000000007919 */ /* 0x000e220000002100 */
[----:B------:R-:W-:Y:S01]  /*296a0*/  BSSY B0, `(.L_x_6736) ;  /* 0x000000a000007945 */ /* 0x000fe20003800000 */
[----:B------:R-:W-:Y:S02]  /*296b0*/  IMAD.MOV.U32 R12, RZ, RZ, RZ ;  /* 0x000000ffff0c7224 */ /* 0x000fe400078e00ff */
[----:B------:R-:W-:Y:S02]  /*296c0*/  IMAD.MOV.U32 R11, RZ, RZ, 0x1f ;  /* 0x0000001fff0b7424 */ /* 0x000fe400078e00ff */
[----:B------:R-:W-:Y:S01]  /*296d0*/  IMAD.MOV.U32 R15, RZ, RZ, -0x1 ;  /* 0xffffffffff0f7424 */ /* 0x000fe200078e00ff */
[----:B0-----:R-:W-:-:S04]  /*296e0*/  SHF.R.U32.HI R0, RZ, 0x5, R0 ;  /* 0x00000005ff007819 */ /* 0x001fc80000011600 */
[----:B------:R-:W-:-:S04]  /*296f0*/  LOP3.LUT R0, R0, 0x3, RZ, 0xc0, !PT ;  /* 0x0000000300007812 */ /* 0x000fc800078ec0ff */
[----:B------:R-:W-:-:S07]  /*29700*/  MOV R13, R0 ;  /* 0x00000000000d7202 */ /* 0x000fce0000000f00 */
[----:B-1----:R-:W-:Y:S05]  /*29710*/  WARPSYNC.COLLECTIVE R15, `(.L_x_6737) ;  /* 0x000000000f087348 */ /* 0x002fea0003c00000 */
[----:B------:R0:W2:Y:S02]  /*29720*/  SHFL.IDX P6, R14, R13, R12, R11 ;  /* 0x0000000c0d0e7389 */ /* 0x0000a400000c000b */
[----:B012---:R-:W-:Y:S01]  /*29730*/  ENDCOLLECTIVE ;  /* 0x000000000000791b */ /* 0x007fe20003800000 */
.L_x_6737:
[----:B------:R-:W-:Y:S05]  /*29740*/  BSYNC B0 ;  /* 0x0000000000007941 */ /* 0x000fea0003800000 */
.L_x_6736:
[----:B------:R-:W-:Y:S05]  /*29750*/  BRA `(.L_x_6738) ;  /* 0xffffff8400c87947 */ /* 0x000fea000383ffff */
.L_x_6536:
[----:B------:R-:W-:Y:S01]  /*29760*/  BSSY B0, `(.L_x_6739) ;  /* 0x0000006000007945 */ /* 0x000fe20003800000 */
[----:B------:R-:W-:-:S07]  /*29770*/  IMAD.MOV.U32 R15, RZ, RZ, -0x1 ;  /* 0xffffffffff0f7424 */ /* 0x000fce00078e00ff */
[----:B01----:R-:W-:Y:S05]  /*29780*/  WARPSYNC.COLLECTIVE R15, `(.L_x_6740) ;  /* 0x000000000f0c7348 */ /* 0x003fea0003c00000 */
[----:B------:R-:W-:Y:S02]  /*29790*/  ELECT P6, UR62, PT ;  /* 0x00000000003e782f */ /* 0x000fe400038c0000 */
[----:B------:R-:W-:Y:S01]  /*297a0*/  MOV R14, UR62 ;  /* 0x0000003e000e7c02 */ /* 0x000fe20008000f00 */
[----:B01----:R-:W-:Y:S10]  /*297b0*/  ENDCOLLECTIVE ;  /* 0x000000000000791b */ /* 0x003ff40003800000 */
.L_x_6740:
[----:B------:R-:W-:Y:S05]  /*297c0*/  BSYNC B0 ;  /* 0x0000000000007941 */ /* 0x000fea0003800000 */
.L_x_6739:
[----:B------:R-:W-:Y:S05]  /*297d0*/  BRA `(.L_x_6741) ;  /* 0xffffff8400d07947 */ /* 0x000fea000383ffff */
.L_x_6538:
[----:B0-----:R0:W1:Y:S02]  /*297e0*/  SYNCS.PHASECHK.TRANS64.TRYWAIT P0, [R0+URZ+0x2e880], R3 ;  /* 0x02e88003000075a7 */ /* 0x001064000800017f */
[----:B-1----:R-:W-:Y:S05]  /*297f0*/  @!P0 NANOSLEEP.SYNCS 0x989680 ;  /* 0x009896800000895d */ /* 0x002fea0003900000 */
[----:B------:R-:W1:Y:S02]  /*29800*/  @!P0 SYNCS.PHASECHK.TRANS64 P0, [R0+URZ+0x2e880], R3 ;  /* 0x02e88003000085a7 */ /* 0x000e64000800007f */
[----:B-1----:R-:W-:Y:S05]  /*29810*/  @!P0 BRA `(.L_x_6538) ;  /* 0xfffffffc00f08947 */ /* 0x002fea000383ffff */
[----:B------:R-:W-:Y:S05]  /*29820*/  BRA `(.L_x_6742) ;  /* 0xffffff8800407947 */ /* 0x000fea000383ffff */
.L_x_6540:
[----:B-1----:R1:W2:Y:S02]  /*29830*/  SYNCS.PHASECHK.TRANS64.TRYWAIT P0, [R0+URZ+0x2e840], R3 ;  /* 0x02e84003000075a7 */ /* 0x0022a4000800017f */
[----:B--2---:R-:W-:Y:S05]  /*29840*/  @!P0 NANOSLEEP.SYNCS 0x989680 ;  /* 0x009896800000895d */ /* 0x004fea0003900000 */
[----:B------:R-:W2:Y:S02]  /*29850*/  @!P0 SYNCS.PHASECHK.TRANS64 P0, [R0+URZ+0x2e840], R3 ;  /* 0x02e84003000085a7 */ /* 0x000ea4000800007f */
[----:B--2---:R-:W-:Y:S05]  /*29860*/  @!P0 BRA `(.L_x_6540) ;  /* 0xfffffffc00f08947 */ /* 0x004fea000383ffff */
[----:B------:R-:W-:Y:S05]  /*29870*/  BRA `(.L_x_6743) ;  /* 0xffffff8800987947 */ /* 0x000fea000383ffff */
.L_x_6544:
[----:B------:R-:W2:Y:S01]  /*29880*/  LDL.LU R11, [R1+0x6c] ;  /* 0x00006c00010b7983 */ /* 0x000ea20000300800 */
[----:B------:R-:W-:Y:S01]  /*29890*/  IMAD.MOV.U32 R13, RZ, RZ, R3 ;  /* 0x000000ffff0d7224 */ /* 0x000fe200078e0003 */
[----:B------:R-:W-:Y:S01]  /*298a0*/  MOV R15, 0xffffffff ;  /* 0xffffffff000f7802 */ /* 0x000fe20000000f00 */
[----:B------:R-:W-:Y:S01]  /*298b0*/  IMAD.MOV.U32 R12, RZ, RZ, RZ ;  /* 0x000000ffff0c7224 */ /* 0x000fe200078e00ff */
        /* <DEDUP_REMOVED lines=10> */
.L_x_6744:
[----:B------:R-:W-:Y:S02]  /*29960*/  IMAD.MOV.U32 R13, RZ, RZ, R4 ;  /* 0x000000ffff0d7224 */ /* 0x000fe400078e0004 */
[----:B------:R-:W-:-:S07]  /*29970*/  IMAD.MOV.U32 R6, RZ, RZ, R14 ;  /* 0x000000ffff067224 */ /* 0x000fce00078e000e */
[----:B------:R-:W-:Y:S05]  /*29980*/  WARPSYNC.COLLECTIVE R15, `(.L_x_6745) ;  /* 0x000000000f087348 */ /* 0x000fea0003c00000 */
[----:B------:R0:W1:Y:S02]  /*29990*/  SHFL.IDX P6, R14, R13, R12, R11 ;  /* 0x0000000c0d0e7389 */ /* 0x00006400000c000b */
[----:B01----:R-:W-:Y:S01]  /*299a0*/  ENDCOLLECTIVE ;  /* 0x000000000000791b */ /* 0x003fe20003800000 */
.L_x_6745:
[----:B------:R-:W-:Y:S01]  /*299b0*/  IMAD.MOV.U32 R13, RZ, RZ, R3 ;  /* 0x000000ffff0d7224 */ /* 0x000fe200078e0003 */
[----:B------:R-:W-:Y:S01]  /*299c0*/  MOV R12, 0x1 ;  /* 0x00000001000c7802 */ /* 0x000fe20000000f00 */
[----:B------:R-:W-:-:S07]  /*299d0*/  IMAD.MOV.U32 R7, RZ, RZ, R14 ;  /* 0x000000ffff077224 */ /* 0x000fce00078e000e */
[----:B------:R-:W-:Y:S05]  /*299e0*/  WARPSYNC.COLLECTIVE R15, `(.L_x_6746) ;  /* 0x000000000f087348 */ /* 0x000fea0003c00000 */
[----:B------:R0:W1:Y:S02]  /*299f0*/  SHFL.IDX P6, R14, R13, R12, R11 ;  /* 0x0000000c0d0e7389 */ /* 0x00006400000c000b */
[----:B01----:R-:W-:Y:S01]  /*29a00*/  ENDCOLLECTIVE ;  /* 0x000000000000791b */ /* 0x003fe20003800000 */
.L_x_6746:
        /* <DEDUP_REMOVED lines=15> */
.L_x_6747:
[----:B------:R-:W-:Y:S01]  /*29b00*/  MOV R13, R3 ;  /* 0x00000003000d7202 */ /* 0x000fe20000000f00 */
[----:B------:R-:W-:Y:S02]  /*29b10*/  IMAD.MOV.U32 R12, RZ, RZ, 0x2 ;  /* 0x00000002ff0c7424 */ /* 0x000fe400078e00ff */
[----:B------:R-:W-:-:S07]  /*29b20*/  IMAD.MOV.U32 R5, RZ, RZ, R14 ;  /* 0x000000ffff057224 */ /* 0x000fce00078e000e */
[----:B------:R-:W-:Y:S05]  /*29b30*/  WARPSYNC.COLLECTIVE R15, `(.L_x_6748) ;  /* 0x000000000f087348 */ /* 0x000fea0003c00000 */
[----:B------:R0:W1:Y:S02]  /*29b40*/  SHFL.IDX P6, R14, R13, R12, R11 ;  /* 0x0000000c0d0e7389 */ /* 0x00006400000c000b */
[----:B01----:R-:W-:Y:S01]  /*29b50*/  ENDCOLLECTIVE ;  /* 0x000000000000791b */ /* 0x003fe20003800000 */
.L_x_6748:
        /* <DEDUP_REMOVED lines=9> */
[----:B------:R0:W-:Y:S04]  /*29bf0*/  @!P1 LDGSTS.E.BYPASS.LTC128B.128 [R9+0x1cc00], desc[UR60][R6.64], !P0 ;  /* 0x1cc0000006099fae */ /* 0x0001e8000c101d7c */
[----:B------:R-:W-:Y:S01]  /*29c00*/  ISETP.GE.AND P1, PT, R5, R2, PT ;  /* 0x000000020500720c */ /* 0x000fe20003f26270 */
[----:B0-----:R-:W-:-:S12]  /*29c10*/  IMAD.MOV.U32 R6, RZ, RZ, R14 ;  /* 0x000000ffff067224 */ /* 0x001fd800078e000e */
[----:B------:R-:W-:Y:S05]  /*29c20*/  WARPSYNC.COLLECTIVE R15, `(.L_x_6749) ;  /* 0x000000000f087348 */ /* 0x000fea0003c00000 */
[----:B------:R0:W1:Y:S02]  /*29c30*/  SHFL.IDX P6, R14, R13, R12, R11 ;  /* 0x0000000c0d0e7389 */ /* 0x00006400000c000b */
[----:B01----:R-:W-:Y:S01]  /*29c40*/  ENDCOLLECTIVE ;  /* 0x000000000000791b */ /* 0x003fe20003800000 */
.L_x_6749:
[----:B------:R-:W-:Y:S02]  /*29c50*/  IMAD.MOV.U32 R13, RZ, RZ, R3 ;  /* 0x000000ffff0d7224 */ /* 0x000fe400078e0003 */
[----:B------:R-:W-:Y:S02]  /*29c60*/  IMAD.MOV.U32 R12, RZ, RZ, 0x3 ;  /* 0x00000003ff0c7424 */ /* 0x000fe400078e00ff */
[----:B------:R-:W-:-:S07]  /*29c70*/  IMAD.MOV.U32 R5, RZ, RZ, R14 ;  /* 0x000000ffff057224 */ /* 0x000fce00078e000e */
[----:B------:R-:W-:Y:S05]  /*29c80*/  WARPSYNC.COLLECTIVE R15, `(.L_x_6750) ;  /* 0x000000000f087348 */ /* 0x000fea0003c00000 */
[----:B------:R0:W1:Y:S02]  /*29c90*/  SHFL.IDX P6, R14, R13, R12, R11 ;  /* 0x0000000c0d0e7389 */ /* 0x00006400000c000b */
[----:B01----:R-:W-:Y:S01]  /*29ca0*/  ENDCOLLECTIVE ;  /* 0x000000000000791b */ /* 0x003fe20003800000 */
.L_x_6750:
[----:B------:R-:W-:-:S05]  /*29cb0*/  @!P1 IADD3 R5, P2, R10, R5, RZ ;  /* 0x000000050a059210 */ /* 0x000fca0007f5e0ff */
[----:B------:R-:W-:-:S04]  /*29cc0*/  @!P1 IMAD.X R6, RZ, RZ, R6, P2 ;  /* 0x000000ffff069224 */ /* 0x000fc800010e0606 */
[----:B------:R-:W-:Y:S02]  /*29cd0*/  @!P1 IMAD.MOV.U32 R7, RZ, RZ, R6 ;  /* 0x000000ffff079224 */ /* 0x000fe400078e0006 */
[----:B------:R-:W-:Y:S01]  /*29ce0*/  @!P1 IMAD.MOV.U32 R6, RZ, RZ, R5 ;  /* 0x000000ffff069224 */ /* 0x000fe200078e0005 */
[----:B------:R-:W-:Y:S01]  /*29cf0*/  IADD3 R5, R0, 0x30, RZ ;  /* 0x0000003000057810 */ /* 0x000fe20007ffe0ff */
[----:B------:R-:W-:-:S03]  /*29d00*/  IMAD.MOV.U32 R13, RZ, RZ, R4 ;  /* 0x000000ffff0d7224 */ /* 0x000fc600078e0004 */
        /* <DEDUP_REMOVED lines=9> */
.L_x_6751:
[----:B------:R-:W-:Y:S02]  /*29da0*/  IMAD.MOV.U32 R13, RZ, RZ, R3 ;  /* 0x000000ffff0d7224 */ /* 0x000fe400078e0003 */
[----:B------:R-:W-:Y:S02]  /*29db0*/  IMAD.MOV.U32 R12, RZ, RZ, 0x4 ;  /* 0x00000004ff0c7424 */ /* 0x000fe400078e00ff */
[----:B------:R-:W-:-:S07]  /*29dc0*/  IMAD.MOV.U32 R5, RZ, RZ, R14 ;  /* 0x000000ffff057224 */ /* 0x000fce00078e000e */
[----:B------:R-:W-:Y:S05]  /*29dd0*/  WARPSYNC.COLLECTIVE R15, `(.L_x_6752) ;  /* 0x000000000f087348 */ /* 0x000fea0003c00000 */
[----:B------:R0:W1:Y:S02]  /*29de0*/  SHFL.IDX P6, R14, R13, R12, R11 ;  /* 0x0000000c0d0e7389 */ /* 0x00006400000c000b */
[----:B01----:R-:W-:Y:S01]  /*29df0*/  ENDCOLLECTIVE ;  /* 0x000000000000791b */ /* 0x003fe20003800000 */
.L_x_6752:
[----:B------:R-:W-:-:S05]  /*29e00*/  @!P1 IADD3 R5, P2, R10, R5, RZ ;  /* 0x000000050a059210 */ /* 0x000fca0007f5e0ff */
[----:B------:R-:W-:-:S04]  /*29e10*/  @!P1 IMAD.X R6, RZ, RZ, R6, P2 ;  /* 0x000000ffff069224 */ /* 0x000fc800010e0606 */
[----:B------:R-:W-:Y:S01]  /*29e20*/  @!P1 IMAD.MOV.U32 R7, RZ, RZ, R6 ;  /* 0x000000ffff079224 */ /* 0x000fe200078e0006 */
[----:B------:R-:W-:Y:S01]  /*29e30*/  @!P1 MOV R6, R5 ;  /* 0x0000000500069202 */ /* 0x000fe20000000f00 */
[----:B------:R-:W-:Y:S02]  /*29e40*/  IMAD.MOV.U32 R13, RZ, RZ, R4 ;  /* 0x000000ffff0d7224 */ /* 0x000fe400078e0004 */
[----:B------:R-:W-:Y:S02]  /*29e50*/  VIADD R5, R0, 0x40 ;  /* 0x0000004000057836 */ /* 0x000fe40000000000 */
[----:B------:R-:W-:Y:S01]  /*29e60*/  @!PT LDS RZ, [RZ] ;  /* 0x00000000fffff984 */ /* 0x000fe20000000800 */
[----:B------:R-:W-:Y:S01]  /*29e70*/  @!PT LDS RZ, [RZ] ;  /* 0x00000000fffff984 */ /* 0x000fe20000000800 */
[----:B------:R-:W-:Y:S01]  /*29e80*/  @!PT LDS RZ, [RZ] ;  /* 0x00000000fffff984 */ /* 0x000fe20000000800 */
[----:B------:R0:W-:Y:S03]  /*29e90*/  @!P1 LDGSTS.E.BYPASS.LTC128B.128 [R9+0x1dc00], desc[UR60][R6.64], !P0 ;  /* 0x1dc0000006099fae */ /* 0x0001e6000c101d7c */
[----:B------:R-:W-:Y:S01]  /*29ea0*/  ISETP.GE.AND P1, PT, R5, R2, PT ;  /* 0x000000020500720c */ /* 0x000fe20003f26270 */
[----:B0-----:R-:W-:-:S12]  /*29eb0*/  IMAD.MOV.U32 R6, RZ, RZ, R14 ;  /* 0x000000ffff067224 */ /* 0x001fd800078e000e */
[----:B------:R-:W-:Y:S05]  /*29ec0*/  WARPSYNC.COLLECTIVE R15, `(.L_x_6753) ;  /* 0x000000000f087348 */ /* 0x000fea0003c00000 */
[----:B------:R0:W1:Y:S02]  /*29ed0*/  SHFL.IDX P6, R14, R13, R12, R11 ;  /* 0x0000000c0d0e7389 */ /* 0x00006400000c000b */
[----:B01----:R-:W-:Y:S01]  /*29ee0*/  ENDCOLLECTIVE ;  /* 0x000000000000791b */ /* 0x003fe20003800000 */
.L_x_6753:
[----:B------:R-:W-:Y:S02]  /*29ef0*/  IMAD.MOV.U32 R13, RZ, RZ, R3 ;  /* 0x000000ffff0d7224 */ /* 0x000fe400078e0003 */
[----:B------:R-:W-:Y:S02]  /*29f00*/  IMAD.MOV.U32 R12, RZ, RZ, 0x5 ;  /* 0x00000005ff0c7424 */ /* 0x000fe400078e00ff */
[----:B------:R-:W-:-:S07]  /*29f10*/  IMAD.MOV.U32 R5, RZ, RZ, R14 ;  /* 0x000000ffff057224 */ /* 0x000fce00078e000e */
[----:B------:R-:W-:Y:S05]  /*29f20*/  WARPSYNC.COLLECTIVE R15, `(.L_x_6754) ;  /* 0x000000000f087348 */ /* 0x000fea0003c00000 */
[----:B------:R0:W1:Y:S02]  /*29f30*/  SHFL.IDX P6, R14, R13, R12, R11 ;  /* 0x0000000c0d0e7389 */ /* 0x00006400000c000b */
[----:B01----:R-:W-:Y:S01]  /*29f40*/  ENDCOLLECTIVE ;  /* 0x000000000000791b */ /* 0x003fe20003800000 */
.L_x_6754:
        /* <DEDUP_REMOVED lines=15> */
.L_x_6755:
[----:B------:R-:W-:Y:S02]  /*2a040*/  IMAD.MOV.U32 R13, RZ, RZ, R3 ;  /* 0x000000ffff0d7224 */ /* 0x000fe400078e0003 */
[----:B------:R-:W-:Y:S02]  /*2a050*/  IMAD.MOV.U32 R12, RZ, RZ, 0x6 ;  /* 0x00000006ff0c7424 */ /* 0x000fe400078e00ff */
[----:B------:R-:W-:-:S07]  /*2a060*/  IMAD.MOV.U32 R5, RZ, RZ, R14 ;  /* 0x000000ffff057224 */ /* 0x000fce00078e000e */
[----:B------:R-:W-:Y:S05]  /*2a070*/  WARPSYNC.COLLECTIVE R15, `(.L_x_6756) ;  /* 0x000000000f087348 */ /* 0x000fea0003c00000 */
[----:B------:R0:W1:Y:S02]  /*2a080*/  SHFL.IDX P6, R14, R13, R12, R11 ;  /* 0x0000000c0d0e7389 */ /* 0x00006400000c000b */
[----:B01----:R-:W-:Y:S01]  /*2a090*/  ENDCOLLECTIVE ;  /* 0x000000000000791b */ /* 0x003fe20003800000 */
.L_x_6756:
[----:B------:R-:W-:-:S04]  /*2a0a0*/  @!P1 IADD3 R5, P2, R10, R5, RZ ;  /* 0x000000050a059210 */ /* 0x000fc80007f5e0ff */
[----:B------:R-:W-:-:S05]  /*2a0b0*/  @!P1 IADD3.X R6, RZ, R6, RZ, P2, !PT ;  /* 0x00000006ff069210 */ /* 0x000fca00017fe4ff */
[----:B------:R-:W-:Y:S02]  /*2a0c0*/  @!P1 IMAD.MOV.U32 R7, RZ, RZ, R6 ;  /* 0x000000ffff079224 */ /* 0x000fe400078e0006 */
[----:B------:R-:W-:Y:S02]  /*2a0d0*/  @!P1 IMAD.MOV.U32 R6, RZ, RZ, R5 ;  /* 0x000000ffff069224 */ /* 0x000fe400078e0005 */
[----:B------:R-:W-:-:S03]  /*2a0e0*/  IMAD.MOV.U32 R13, RZ, RZ, R4 ;  /* 0x000000ffff0d7224 */ /* 0x000fc600078e0004 */
[----:B------:R-:W-:Y:S01]  /*2a0f0*/  @!PT LDS RZ, [RZ] ;  /* 0x00000000fffff984 */ /* 0x000fe20000000800 */
[----:B------:R-:W-:Y:S01]  /*2a100*/  @!PT LDS RZ, [RZ] ;  /* 0x00000000fffff984 */ /* 0x000fe20000000800 */
[----:B------:R-:W-:Y:S01]  /*2a110*/  @!PT LDS RZ, [RZ] ;  /* 0x00000000fffff984 */ /* 0x000fe20000000800 */
[----:B------:R0:W-:Y:S02]  /*2a120*/  @!P1 LDGSTS.E.BYPASS.LTC128B.128 [R9+0x1ec00], desc[UR60][R6.64], !P0 ;  /* 0x1ec0000006099fae */ /* 0x0001e4000c101d7c */
[----:B0-----:R-:W-:Y:S01]  /*2a130*/  IMAD.MOV.U32 R6, RZ, RZ, R14 ;  /* 0x000000ffff067224 */ /* 0x001fe200078e000e */
[----:B------:R-:W-:-:S07]  /*2a140*/  IADD3 R7, R0, 0x60, RZ ;  /* 0x0000006000077810 */ /* 0x000fce0007ffe0ff */
[----:B------:R-:W-:Y:S05]  /*2a150*/  WARPSYNC.COLLECTIVE R15, `(.L_x_6757) ;  /* 0x000000000f087348 */ /* 0x000fea0003c00000 */
[----:B------:R0:W1:Y:S02]  /*2a160*/  SHFL.IDX P6, R14, R13, R12, R11 ;  /* 0x0000000c0d0e7389 */ /* 0x00006400000c000b */
[----:B01----:R-:W-:Y:S01]  /*2a170*/  ENDCOLLECTIVE ;  /* 0x000000000000791b */ /* 0x003fe20003800000 */
.L_x_6757:
[----:B------:R-:W-:Y:S01]  /*2a180*/  ISETP.GE.AND P1, PT, R7, R2, PT ;  /* 0x000000020700720c */ /* 0x000fe20003f26270 */
[----:B------:R-:W-:Y:S02]  /*2a190*/  IMAD.MOV.U32 R13, RZ, RZ, R3 ;  /* 0x000000ffff0d7224 */ /* 0x000fe400078e0003 */
[----:B------:R-:W-:Y:S02]  /*2a1a0*/  IMAD.MOV.U32 R12, RZ, RZ, 0x7 ;  /* 0x00000007ff0c7424 */ /* 0x000fe400078e00ff */
[----:B------:R-:W-:-:S08]  /*2a1b0*/  IMAD.MOV.U32 R5, RZ, RZ, R14 ;  /* 0x000000ffff057224 */ /* 0x000fd000078e000e */
[----:B------:R-:W-:Y:S05]  /*2a1c0*/  WARPSYNC.COLLECTIVE R15, `(.L_x_6758) ;  /* 0x000000000f087348 */ /* 0x000fea0003c00000 */
[----:B------:R0:W1:Y:S02]  /*2a1d0*/  SHFL.IDX P6, R14, R13, R12, R11 ;  /* 0x0000000c0d0e7389 */ /* 0x00006400000c000b */
[----:B01----:R-:W-:Y:S01]  /*2a1e0*/  ENDCOLLECTIVE ;  /* 0x000000000000791b */ /* 0x003fe20003800000 */
.L_x_6758:
        /* <DEDUP_REMOVED lines=13> */
.L_x_6759:
[----:B------:R-:W-:Y:S01]  /*2a2c0*/  MOV R3, R14 ;  /* 0x0000000e00037202 */ /* 0x000fe20000000f00 */
[----:B------:R-:W-:Y:S06]  /*2a2d0*/  BRA `(.L_x_6760) ;  /* 0xffffff8c00007947 */ /* 0x000fec000383ffff */
.L_x_6547:
[----:B0-----:R0:W1:Y:S02]  /*2a2e0*/  SYNCS.PHASECHK.TRANS64.TRYWAIT P0, [R18+URZ+0x2e820], R0 ;  /* 0x02e82000120075a7 */ /* 0x001064000800017f */
[----:B-1----:R-:W-:Y:S05]  /*2a2f0*/  @!P0 NANOSLEEP.SYNCS 0x989680 ;  /* 0x009896800000895d */ /* 0x002fea0003900000 */
[----:B------:R-:W1:Y:S02]  /*2a300*/  @!P0 SYNCS.PHASECHK.TRANS64 P0, [R18+URZ+0x2e820], R0 ;  /* 0x02e82000120085a7 */ /* 0x000e64000800007f */
[----:B-1----:R-:W-:Y:S05]  /*2a310*/  @!P0 BRA `(.L_x_6547) ;  /* 0xfffffffc00f08947 */ /* 0x002fea000383ffff */
[----:B------:R-:W-:Y:S05]  /*2a320*/  BRA `(.L_x_6761) ;  /* 0xffffff8c005c7947 */ /* 0x000fea000383ffff */
.L_x_6553:
[----:B--2---:R2:W3:Y:S02]  /*2a330*/  SYNCS.PHASECHK.TRANS64.TRYWAIT P0, [R6+URZ+0x2e880], R5 ;  /* 0x02e88005060075a7 */ /* 0x0044e4000800017f */
[----:B---3--:R-:W-:Y:S05]  /*2a340*/  @!P0 NANOSLEEP.SYNCS 0x989680 ;  /* 0x009896800000895d */ /* 0x008fea0003900000 */
[----:B------:R-:W3:Y:S02]  /*2a350*/  @!P0 SYNCS.PHASECHK.TRANS64 P0, [R6+URZ+0x2e880], R5 ;  /* 0x02e88005060085a7 */ /* 0x000ee4000800007f */
[----:B---3--:R-:W-:Y:S05]  /*2a360*/  @!P0 BRA `(.L_x_6553) ;  /* 0xfffffffc00f08947 */ /* 0x008fea000383ffff */
[----:B------:R-:W-:Y:S05]  /*2a370*/  BRA `(.L_x_6762) ;  /* 0xffffff9000187947 */ /* 0x000fea000383ffff */
.L_x_6558:
[----:B-1----:R1:W3:Y:S02]  /*2a380*/  SYNCS.PHASECHK.TRANS64.TRYWAIT P0, [R6+URZ+0x2e840], R5 ;  /* 0x02e84005060075a7 */ /* 0x0022e4000800017f */
[----:B---3--:R-:W-:Y:S05]  /*2a390*/  @!P0 NANOSLEEP.SYNCS 0x989680 ;  /* 0x009896800000895d */ /* 0x008fea0003900000 */
[----:B------:R-:W3:Y:S02]  /*2a3a0*/  @!P0 SYNCS.PHASECHK.TRANS64 P0, [R6+URZ+0x2e840], R5 ;  /* 0x02e84005060085a7 */ /* 0x000ee4000800007f */
[----:B---3--:R-:W-:Y:S05]  /*2a3b0*/  @!P0 BRA `(.L_x_6558) ;  /* 0xfffffffc00f08947 */ /* 0x008fea000383ffff */
[----:B------:R-:W-:Y:S05]  /*2a3c0*/  BRA `(.L_x_6763) ;  /* 0xffffff9000987947 */ /* 0x000fea000383ffff */
.L_x_6564:
[----:B--2---:R2:W3:Y:S02]  /*2a3d0*/  SYNCS.PHASECHK.TRANS64.TRYWAIT P0, [R3+URZ+0x2e870], R4 ;  /* 0x02e87004030075a7 */ /* 0x0044e4000800017f */
[----:B---3--:R-:W-:Y:S05]  /*2a3e0*/  @!P0 NANOSLEEP.SYNCS 0x989680 ;  /* 0x009896800000895d */ /* 0x008fea0003900000 */
[----:B------:R-:W3:Y:S02]  /*2a3f0*/  @!P0 SYNCS.PHASECHK.TRANS64 P0, [R3+URZ+0x2e870], R4 ;  /* 0x02e87004030085a7 */ /* 0x000ee4000800007f */
[----:B---3--:R-:W-:Y:S05]  /*2a400*/  @!P0 BRA `(.L_x_6564) ;  /* 0xfffffffc00f08947 */ /* 0x008fea000383ffff */
[----:B------:R-:W-:Y:S05]  /*2a410*/  BRA `(.L_x_6764) ;  /* 0xffffff9400347947 */ /* 0x000fea000383ffff */
.L_x_6566:
[----:B--2---:R2:W3:Y:S02]  /*2a420*/  SYNCS.PHASECHK.TRANS64.TRYWAIT P0, [R3+URZ+0x2e860], R4 ;  /* 0x02e86004030075a7 */ /* 0x0044e4000800017f */
[----:B---3--:R-:W-:Y:S05]  /*2a430*/  @!P0 NANOSLEEP.SYNCS 0x989680 ;  /* 0x009896800000895d */ /* 0x008fea0003900000 */
[----:B------:R-:W3:Y:S02]  /*2a440*/  @!P0 SYNCS.PHASECHK.TRANS64 P0, [R3+URZ+0x2e860], R4 ;  /* 0x02e86004030085a7 */ /* 0x000ee4000800007f */
[----:B---3--:R-:W-:Y:S05]  /*2a450*/  @!P0 BRA `(.L_x_6566) ;  /* 0xfffffffc00f08947 */ /* 0x008fea000383ffff */
[----:B------:R-:W-:Y:S05]  /*2a460*/  BRA `(.L_x_6765) ;  /* 0xffffff94003c7947 */ /* 0x000fea000383ffff */
.L_x_6573:
[----:B0-----:R0:W1:Y:S02]  /*2a470*/  SYNCS.PHASECHK.TRANS64.TRYWAIT P1, [R0+URZ+0x2e870], R2 ;  /* 0x02e87002000075a7 */ /* 0x001064000802017f */
[----:B-1----:R-:W-:Y:S05]  /*2a480*/  @!P1 NANOSLEEP.SYNCS 0x989680 ;  /* 0x009896800000995d */ /* 0x002fea0003900000 */
[----:B------:R-:W1:Y:S02]  /*2a490*/  @!P1 SYNCS.PHASECHK.TRANS64 P1, [R0+URZ+0x2e870], R2 ;  /* 0x02e87002000095a7 */ /* 0x000e64000802007f */
[----:B-1----:R-:W-:Y:S05]  /*2a4a0*/  @!P1 BRA `(.L_x_6573) ;  /* 0xfffffffc00f09947 */ /* 0x002fea000383ffff */
[----:B------:R-:W-:Y:S05]  /*2a4b0*/  BRA `(.L_x_6766) ;  /* 0xffffffa000587947 */ /* 0x000fea000383ffff */
.L_x_6575:
[----:B0-----:R0:W1:Y:S02]  /*2a4c0*/  SYNCS.PHASECHK.TRANS64.TRYWAIT P1, [R0+URZ+0x2e860], R2 ;  /* 0x02e86002000075a7 */ /* 0x001064000802017f */
[----:B-1----:R-:W-:Y:S05]  /*2a4d0*/  @!P1 NANOSLEEP.SYNCS 0x989680 ;  /* 0x009896800000995d */ /* 0x002fea0003900000 */
[----:B------:R-:W1:Y:S02]  /*2a4e0*/  @!P1 SYNCS.PHASECHK.TRANS64 P1, [R0+URZ+0x2e860], R2 ;  /* 0x02e86002000095a7 */ /* 0x000e64000802007f */
[----:B-1----:R-:W-:Y:S05]  /*2a4f0*/  @!P1 BRA `(.L_x_6575) ;  /* 0xfffffffc00f09947 */ /* 0x002fea000383ffff */
[----:B------:R-:W-:Y:S05]  /*2a500*/  BRA `(.L_x_6767) ;  /* 0xffffffa000607947 */ /* 0x000fea000383ffff */
.L_x_6579:
[----:B------:R-:W2:Y:S01]  /*2a510*/  LDL R2, [R1] ;  /* 0x0000000001027983 */ /* 0x000ea20000100800 */
[----:B------:R-:W-:Y:S01]  /*2a520*/  BSSY B0, `(.L_x_6768) ;  /* 0x0000008000007945 */ /* 0x000fe20003800000 */
[----:B------:R-:W-:Y:S02]  /*2a530*/  IMAD.MOV.U32 R12, RZ, RZ, RZ ;  /* 0x000000ffff0c7224 */ /* 0x000fe400078e00ff */
[----:B------:R-:W-:Y:S02]  /*2a540*/  IMAD.MOV.U32 R11, RZ, RZ, 0x1f ;  /* 0x0000001fff0b7424 */ /* 0x000fe400078e00ff */
[----:B------:R-:W-:Y:S02]  /*2a550*/  IMAD.MOV.U32 R15, RZ, RZ, -0x1 ;  /* 0xffffffffff0f7424 */ /* 0x000fe400078e00ff */
[----:B--2---:R-:W-:-:S07]  /*2a560*/  IMAD.MOV.U32 R13, RZ, RZ, R2 ;  /* 0x000000ffff0d7224 */ /* 0x004fce00078e0002 */
[----:B------:R-:W-:Y:S05]  /*2a570*/  WARPSYNC.COLLECTIVE R15, `(.L_x_6769) ;  /* 0x000000000f087348 */ /* 0x000fea0003c00000 */
[----:B------:R0:W1:Y:S02]  /*2a580*/  SHFL.IDX P6, R14, R13, R12, R11 ;  /* 0x0000000c0d0e7389 */ /* 0x00006400000c000b */
[----:B01----:R-:W-:Y:S01]  /*2a590*/  ENDCOLLECTIVE ;  /* 0x000000000000791b */ /* 0x003fe20003800000 */
.L_x_6769:
[----:B------:R-:W-:Y:S05]  /*2a5a0*/  BSYNC B0 ;  /* 0x0000000000007941 */ /* 0x000fea0003800000 */
.L_x_6768:
        /* <DEDUP_REMOVED lines=9> */
.L_x_6770:
        /* <DEDUP_REMOVED lines=16> */
[----:B------:R-:W-:Y:S02]  /*2a740*/  ISETP.GE.U32.AND P5, PT, R16, 0x10, PT ;  /* 0x000000101000780c */ /* 0x000fe40003fa6070 */
[----:B------:R-:W-:Y:S01]  /*2a750*/  MOV R9, RZ ;  /* 0x000000ff00097202 */ /* 0x000fe20000000f00 */
[----:B--2---:R-:W-:-:S02]  /*2a760*/  @!P1 IMAD.MOV.U32 R4, RZ, RZ, R0 ;  /* 0x000000ffff049224 */ /* 0x004fc400078e0000 */
[----:B---3--:R-:W-:Y:S01]  /*2a770*/  @!P1 IMAD.MOV.U32 R6, RZ, RZ, R2 ;  /* 0x000000ffff069224 */ /* 0x008fe200078e0002 */
[----:B------:R-:W-:-:S03]  /*2a780*/  ISETP.NE.AND P1, PT, R16, RZ, PT ;  /* 0x000000ff1000720c */ /* 0x000fc60003f25270 */
[----:B------:R-:W-:-:S05]  /*2a790*/  IMAD R0, R6, R4, RZ ;  /* 0x0000000406007224 */ /* 0x000fca00078e02ff */
[----:B------:R-:W-:-:S07]  /*2a7a0*/  MOV R13, R0 ;  /* 0x00000000000d7202 */ /* 0x000fce0000000f00 */
[----:B------:R-:W-:Y:S05]  /*2a7b0*/  WARPSYNC.COLLECTIVE R15, `(.L_x_6771) ;  /* 0x000000000f087348 */ /* 0x000fea0003c00000 */
[----:B------:R0:W1:Y:S02]  /*2a7c0*/  SHFL.UP P6, R14, R13, R12, R11 ;  /* 0x0400000c0d0e7389 */ /* 0x00006400000c000b */
[----:B01----:R-:W-:Y:S01]  /*2a7d0*/  ENDCOLLECTIVE ;  /* 0x000000000000791b */ /* 0x003fe20003800000 */
.L_x_6771:
        /* <DEDUP_REMOVED lines=8> */
.L_x_6772:
        /* <DEDUP_REMOVED lines=8> */
.L_x_6773:
        /* <DEDUP_REMOVED lines=8> */
.L_x_6774:
        /* <DEDUP_REMOVED lines=8> */
.L_x_6775:
        /* <DEDUP_REMOVED lines=9> */
.L_x_6776:
[----:B------:R-:W-:Y:S01]  /*2aa70*/  IMAD.MOV.U32 R7, RZ, RZ, R14 ;  /* 0x000000ffff077224 */ /* 0x000fe200078e000e */
[----:B------:R-:W-:Y:S06]  /*2aa80*/  BRA `(.L_x_6777) ;  /* 0xffffffa800c07947 */ /* 0x000fec000383ffff */
.L_x_6582:
[----:B------:R-:W-:Y:S01]  /*2aa90*/  BSSY B0, `(.L_x_6778) ;  /* 0x0000008000007945 */ /* 0x000fe20003800000 */
[----:B------:R-:W-:Y:S02]  /*2aaa0*/  IMAD.MOV.U32 R13, RZ, RZ, R2 ;  /* 0x000000ffff0d7224 */ /* 0x000fe400078e0002 */
[----:B------:R-:W-:Y:S02]  /*2aab0*/  IMAD.MOV.U32 R12, RZ, RZ, 0x1 ;  /* 0x00000001ff0c7424 */ /* 0x000fe400078e00ff */
[----:B------:R-:W-:Y:S02]  /*2aac0*/  IMAD.MOV.U32 R11, RZ, RZ, RZ ;  /* 0x000000ffff0b7224 */ /* 0x000fe400078e00ff */
[----:B------:R-:W-:-:S07]  /*2aad0*/  IMAD.MOV.U32 R15, RZ, RZ, -0x1 ;  /* 0xffffffffff0f7424 */ /* 0x000fce00078e00ff */
[----:B------:R-:W-:Y:S05]  /*2aae0*/  WARPSYNC.COLLECTIVE R15, `(.L_x_6779) ;  /* 0x000000000f087348 */ /* 0x000fea0003c00000 */
[----:B------:R0:W1:Y:S02]  /*2aaf0*/  SHFL.UP P6, R14, R13, R12, R11 ;  /* 0x0400000c0d0e7389 */ /* 0x00006400000c000b */
[----:B01----:R-:W-:Y:S01]  /*2ab00*/  ENDCOLLECTIVE ;  /* 0x000000000000791b */ /* 0x003fe20003800000 */
.L_x_6779:
[----:B------:R-:W-:Y:S05]  /*2ab10*/  BSYNC B0 ;  /* 0x0000000000007941 */ /* 0x000fea0003800000 */
.L_x_6778:
        /* <DEDUP_REMOVED lines=10> */
.L_x_6780:
        /* <DEDUP_REMOVED lines=8> */
.L_x_6781:
        /* <DEDUP_REMOVED lines=8> */
.L_x_6782:
        /* <DEDUP_REMOVED lines=8> */
.L_x_6783:
[----:B------:R-:W-:Y:S02]  /*2ad40*/  IMAD.MOV.U32 R12, RZ, RZ, 0x1f ;  /* 0x0000001fff0c7424 */ /* 0x000fe400078e00ff */
[----:B------:R-:W-:Y:S02]  /*2ad50*/  IMAD.MOV.U32 R11, RZ, RZ, 0x1f ;  /* 0x0000001fff0b7424 */ /* 0x000fe400078e00ff */
[----:B------:R-:W-:-:S05]  /*2ad60*/  IMAD.MOV.U32 R3, RZ, RZ, R14 ;  /* 0x000000ffff037224 */ /* 0x000fca00078e000e */
[----:B------:R-:W-:-:S04]  /*2ad70*/  SEL R3, R3, RZ, P5 ;  /* 0x000000ff03037207 */ /* 0x000fc80002800000 */
[----:B------:R-:W-:-:S05]  /*2ad80*/  IADD3 R3, R2, R3, RZ ;  /* 0x0000000302037210 */ /* 0x000fca0007ffe0ff */
[----:B------:R-:W-:-:S07]  /*2ad90*/  IMAD.MOV.U32 R13, RZ, RZ, R3 ;  /* 0x000000ffff0d7224 */ /* 0x000fce00078e0003 */
[----:B------:R-:W-:Y:S05]  /*2ada0*/  WARPSYNC.COLLECTIVE R15, `(.L_x_6784) ;  /* 0x000000000f087348 */ /* 0x000fea0003c00000 */
[----:B------:R0:W1:Y:S02]  /*2adb0*/  SHFL.IDX P6, R14, R13, R12, R11 ;  /* 0x0000000c0d0e7389 */ /* 0x00006400000c000b */
[----:B01----:R-:W-:Y:S01]  /*2adc0*/  ENDCOLLECTIVE ;  /* 0x000000000000791b */ /* 0x003fe20003800000 */
.L_x_6784:
[----:B------:R-:W-:Y:S01]  /*2add0*/  IMAD.MOV.U32 R7, RZ, RZ, R14 ;  /* 0x000000ffff077224 */ /* 0x000fe200078e000e */
[----:B------:R-:W-:Y:S06]  /*2ade0*/  BRA `(.L_x_6785) ;  /* 0xffffffa800987947 */ /* 0x000fec000383ffff */
.L_x_6584:
[----:B------:R-:W-:Y:S01]  /*2adf0*/  BSSY B0, `(.L_x_6786) ;  /* 0x0000006000007945 */ /* 0x000fe20003800000 */
[----:B------:R-:W-:Y:S01]  /*2ae00*/  PLOP3.LUT P6, PT, P6, PT, PT, 0x8, 0x0 ;  /* 0x000000000000781c */ /* 0x000fe200037ce170 */
[----:B------:R-:W-:-:S12]  /*2ae10*/  IMAD.MOV.U32 R15, RZ, RZ, -0x1 ;  /* 0xffffffffff0f7424 */ /* 0x000fd800078e00ff */
[----:B0-----:R-:W-:Y:S05]  /*2ae20*/  WARPSYNC.COLLECTIVE R15, `(.L_x_6787) ;  /* 0x000000000f087348 */ /* 0x001fea0003c00000 */
[----:B------:R-:W-:Y:S01]  /*2ae30*/  VOTE.ANY R14, PT, P6 ;  /* 0x00000000000e7806 */ /* 0x000fe200030e0100 */
[----:B0-----:R-:W-:Y:S06]  /*2ae40*/  ENDCOLLECTIVE ;  /* 0x000000000000791b */ /* 0x001fec0003800000 */
.L_x_6787:
[----:B------:R-:W-:Y:S05]  /*2ae50*/  BSYNC B0 ;  /* 0x0000000000007941 */ /* 0x000fea0003800000 */
.L_x_6786:
[----:B------:R-:W-:Y:S02]  /*2ae60*/  IMAD.MOV.U32 R3, RZ, RZ, R14 ;  /* 0x000000ffff037224 */ /* 0x000fe400078e000e */
[----:B------:R-:W-:Y:S02]  /*2ae70*/  IMAD.MOV.U32 R13, RZ, RZ, R4 ;  /* 0x000000ffff0d7224 */ /* 0x000fe400078e0004 */
[----:B------:R-:W0:Y:S01]  /*2ae80*/  POPC R0, R3 ;  /* 0x0000000300007309 */ /* 0x000e220000000000 */
[----:B------:R-:W-:Y:S02]  /*2ae90*/  IMAD.MOV.U32 R11, RZ, RZ, 0x1f ;  /* 0x0000001fff0b7424 */ /* 0x000fe400078e00ff */
[----:B------:R-:W-:Y:S01]  /*2aea0*/  IMAD.MOV.U32 R15, RZ, RZ, -0x1 ;  /* 0xffffffffff0f7424 */ /* 0x000fe200078e00ff */
[----:B0-----:R-:W-:-:S07]  /*2aeb0*/  MOV R12, R0 ;  /* 0x00000000000c7202 */ /* 0x001fce0000000f00 */
[----:B------:R-:W-:Y:S05]  /*2aec0*/  WARPSYNC.COLLECTIVE R15, `(.L_x_6788) ;  /* 0x000000000f087348 */ /* 0x000fea0003c00000 */
[----:B------:R0:W1:Y:S02]  /*2aed0*/  SHFL.IDX P6, R14, R13, R12, R11 ;  /* 0x0000000c0d0e7389 */ /* 0x00006400000c000b */
[----:B01----:R-:W-:Y:S01]  /*2aee0*/  ENDCOLLECTIVE ;  /* 0x000000000000791b */ /* 0x003fe20003800000 */
.L_x_6788:
[----:B------:R-:W-:Y:S02]  /*2aef0*/  IMAD.MOV.U32 R13, RZ, RZ, R6 ;  /* 0x000000ffff0d7224 */ /* 0x000fe400078e0006 */
[----:B------:R-:W-:-:S07]  /*2af00*/  IMAD.MOV.U32 R4, RZ, RZ, R14 ;  /* 0x000000ffff047224 */ /* 0x000fce00078e000e */
[----:B------:R-:W-:Y:S05]  /*2af10*/  WARPSYNC.COLLECTIVE R15, `(.L_x_6789) ;  /* 0x000000000f087348 */ /* 0x000fea0003c00000 */
[----:B------:R0:W1:Y:S02]  /*2af20*/  SHFL.IDX P6, R14, R13, R12, R11 ;  /* 0x0000000c0d0e7389 */ /* 0x00006400000c000b */
[----:B01----:R-:W-:Y:S01]  /*2af30*/  ENDCOLLECTIVE ;  /* 0x000000000000791b */ /* 0x003fe20003800000 */
.L_x_6789:
[----:B------:R-:W-:Y:S01]  /*2af40*/  IMAD.MOV.U32 R6, RZ, RZ, R14 ;  /* 0x000000ffff067224 */ /* 0x000fe200078e000e */
[----:B------:R-:W-:Y:S06]  /*2af50*/  BRA `(.L_x_6790) ;  /* 0xffffffa8007c7947 */ /* 0x000fec000383ffff */
.L_x_6586:
[----:B------:R-:W-:Y:S01]  /*2af60*/  BSSY B0, `(.L_x_6791) ;  /* 0x0000007000007945 */ /* 0x000fe20003800000 */
[----:B------:R-:W-:Y:S01]  /*2af70*/  IMAD.MOV.U32 R13, RZ, RZ, R8 ;  /* 0x000000ffff0d7224 */ /* 0x000fe200078e0008 */
[----:B------:R-:W-:Y:S01]  /*2af80*/  MOV R15, 0xffffffff ;  /* 0xffffffff000f7802 */ /* 0x000fe20000000f00 */
[----:B------:R-:W-:-:S07]  /*2af90*/  IMAD.MOV.U32 R11, RZ, RZ, 0x1f ;  /* 0x0000001fff0b7424 */ /* 0x000fce00078e00ff */
[----:B012---:R-:W-:Y:S05]  /*2afa0*/  WARPSYNC.COLLECTIVE R15, `(.L_x_6792) ;  /* 0x000000000f087348 */ /* 0x007fea0003c00000 */
[----:B------:R3:W4:Y:S02]  /*2afb0*/  SHFL.IDX P6, R14, R13, R12, R11 ;  /* 0x0000000c0d0e7389 */ /* 0x00072400000c000b */
[----:B01234-:R-:W-:Y:S01]  /*2afc0*/  ENDCOLLECTIVE ;  /* 0x000000000000791b */ /* 0x01ffe20003800000 */
.L_x_6792:
[----:B------:R-:W-:Y:S05]  /*2afd0*/  BSYNC B0 ;  /* 0x0000000000007941 */ /* 0x000fea0003800000 */
.L_x_6791:
[----:B------:R-:W-:Y:S01]  /*2afe0*/  IMAD.MOV.U32 R8, RZ, RZ, R14 ;  /* 0x000000ffff087224 */ /* 0x000fe200078e000e */
[----:B------:R-:W-:Y:S06]  /*2aff0*/  BRA `(.L_x_6793) ;  /* 0xffffffa8006c7947 */ /* 0x000fec000383ffff */
.L_x_6590:
[----:B0-----:R0:W1:Y:S02]  /*2b000*/  SYNCS.PHASECHK.TRANS64.TRYWAIT P0, [R0+URZ+0x2e820], R3 ;  /* 0x02e82003000075a7 */ /* 0x001064000800017f */
[----:B-1----:R-:W-:Y:S05]  /*2b010*/  @!P0 NANOSLEEP.SYNCS 0x989680 ;  /* 0x009896800000895d */ /* 0x002fea0003900000 */
[----:B------:R-:W1:Y:S02]  /*2b020*/  @!P0 SYNCS.PHASECHK.TRANS64 P0, [R0+URZ+0x2e820], R3 ;  /* 0x02e82003000085a7 */ /* 0x000e64000800007f */
[----:B-1----:R-:W-:Y:S05]  /*2b030*/  @!P0 BRA `(.L_x_6590) ;  /* 0xfffffffc00f08947 */ /* 0x002fea000383ffff */
[----:B------:R-:W-:Y:S05]  /*2b040*/  BRA `(.L_x_6794) ;  /* 0xffffffb0000c7947 */ /* 0x000fea000383ffff */
.L_x_6591:
        /* <DEDUP_REMOVED lines=11> */
.L_x_6796:
[----:B------:R-:W-:Y:S05]  /*2b100*/  BSYNC B0 ;  /* 0x0000000000007941 */ /* 0x000fea0003800000 */
.L_x_6795:
[----:B------:R-:W-:Y:S05]  /*2b110*/  BRA `(.L_x_6797) ;  /* 0xffffffac00f47947 */ /* 0x000fea000383ffff */
.L_x_6592:
[----:B------:R-:W-:Y:S01]  /*2b120*/  BSSY B0, `(.L_x_6798) ;  /* 0x0000006000007945 */ /* 0x000fe20003800000 */
[----:B------:R-:W-:-:S07]  /*2b130*/  IMAD.MOV.U32 R15, RZ, RZ, -0x1 ;  /* 0xffffffffff0f7424 */ /* 0x000fce00078e00ff */
[----:B01----:R-:W-:Y:S05]  /*2b140*/  WARPSYNC.COLLECTIVE R15, `(.L_x_6799) ;  /* 0x000000000f0c7348 */ /* 0x003fea0003c00000 */
[----:B------:R-:W-:Y:S02]  /*2b150*/  ELECT P6, UR62, PT ;  /* 0x00000000003e782f */ /* 0x000fe400038c0000 */
[----:B------:R-:W-:Y:S01]  /*2b160*/  MOV R14, UR62 ;  /* 0x0000003e000e7c02 */ /* 0x000fe20008000f00 */
[----:B01----:R-:W-:Y:S10]  /*2b170*/  ENDCOLLECTIVE ;  /* 0x000000000000791b */ /* 0x003ff40003800000 */
.L_x_6799:
[----:B------:R-:W-:Y:S05]  /*2b180*/  BSYNC B0 ;  /* 0x0000000000007941 */ /* 0x000fea0003800000 */
.L_x_6798:
[----:B------:R-:W-:Y:S05]  /*2b190*/  BRA `(.L_x_6800) ;  /* 0xffffffac00e87947 */ /* 0x000fea000383ffff */
.L_x_6594:
[----:B0-----:R0:W1:Y:S02]  /*2b1a0*/  SYNCS.PHASECHK.TRANS64.TRYWAIT P1, [R6+URZ], R5 ;  /* 0x00000005060075a7 */ /* 0x001064000802017f */
[----:B-1----:R-:W-:Y:S05]  /*2b1b0*/  @!P1 NANOSLEEP.SYNCS 0x989680 ;  /* 0x009896800000995d */ /* 0x002fea0003900000 */
[----:B------:R-:W1:Y:S02]  /*2b1c0*/  @!P1 SYNCS.PHASECHK.TRANS64 P1, [R6+URZ], R5 ;  /* 0x00000005060095a7 */ /* 0x000e64000802007f */
[----:B-1----:R-:W-:Y:S05]  /*2b1d0*/  @!P1 BRA `(.L_x_6594) ;  /* 0xfffffffc00f09947 */ /* 0x002fea000383ffff */
[----:B------:R-:W-:Y:S05]  /*2b1e0*/  BRA `(.L_x_6801) ;  /* 0xffffffb0002c7947 */ /* 0x000fea000383ffff */
.L_x_6595:
[----:B-1----:R1:W2:Y:S02]  /*2b1f0*/  SYNCS.PHASECHK.TRANS64.TRYWAIT P1, [R7+URZ], R2 ;  /* 0x00000002070075a7 */ /* 0x0022a4000802017f */
[----:B--2---:R-:W-:Y:S05]  /*2b200*/  @!P1 NANOSLEEP.SYNCS 0x989680 ;  /* 0x009896800000995d */ /* 0x004fea0003900000 */
[----:B------:R-:W2:Y:S02]  /*2b210*/  @!P1 SYNCS.PHASECHK.TRANS64 P1, [R7+URZ], R2 ;  /* 0x00000002070095a7 */ /* 0x000ea4000802007f */
[----:B--2---:R-:W-:Y:S05]  /*2b220*/  @!P1 BRA `(.L_x_6595) ;  /* 0xfffffffc00f09947 */ /* 0x004fea000383ffff */
[----:B------:R-:W-:Y:S05]  /*2b230*/  BRA `(.L_x_6802) ;  /* 0xffffffb000207947 */ /* 0x000fea000383ffff */
.L_x_6597:
[----:B--2---:R2:W3:Y:S02]  /*2b240*/  SYNCS.PHASECHK.TRANS64.TRYWAIT P1, [R4+URZ+0x2e860], R5 ;  /* 0x02e86005040075a7 */ /* 0x0044e4000802017f */
[----:B---3--:R-:W-:Y:S05]  /*2b250*/  @!P1 NANOSLEEP.SYNCS 0x989680 ;  /* 0x009896800000995d */ /* 0x008fea0003900000 */
[----:B------:R-:W3:Y:S02]  /*2b260*/  @!P1 SYNCS.PHASECHK.TRANS64 P1, [R4+URZ+0x2e860], R5 ;  /* 0x02e86005040095a7 */ /* 0x000ee4000802007f */
[----:B---3--:R-:W-:Y:S05]  /*2b270*/  @!P1 BRA `(.L_x_6597) ;  /* 0xfffffffc00f09947 */ /* 0x008fea000383ffff */
[----:B------:R-:W-:Y:S05]  /*2b280*/  BRA `(.L_x_6803) ;  /* 0xffffffb000247947 */ /* 0x000fea000383ffff */
.L_x_6599:
[----:B---3--:R3:W4:Y:S02]  /*2b290*/  SYNCS.PHASECHK.TRANS64.TRYWAIT P1, [R3+URZ+0x2e860], R2 ;  /* 0x02e86002030075a7 */ /* 0x008724000802017f */
[----:B----4-:R-:W-:Y:S05]  /*2b2a0*/  @!P1 NANOSLEEP.SYNCS 0x989680 ;  /* 0x009896800000995d */ /* 0x010fea0003900000 */
[----:B------:R-:W4:Y:S02]  /*2b2b0*/  @!P1 SYNCS.PHASECHK.TRANS64 P1, [R3+URZ+0x2e860], R2 ;  /* 0x02e86002030095a7 */ /* 0x000f24000802007f */
[----:B----4-:R-:W-:Y:S05]  /*2b2c0*/  @!P1 BRA `(.L_x_6599) ;  /* 0xfffffffc00f09947 */ /* 0x010fea000383ffff */
[----:B------:R-:W-:Y:S05]  /*2b2d0*/  BRA `(.L_x_6804) ;  /* 0xffffffb000247947 */ /* 0x000fea000383ffff */
.L_x_6601:
[----:B----4-:R4:W0:Y:S02]  /*2b2e0*/  SYNCS.PHASECHK.TRANS64.TRYWAIT P0, [R4+URZ+0x2e880], R5 ;  /* 0x02e88005040075a7 */ /* 0x010824000800017f */
[----:B0-----:R-:W-:Y:S05]  /*2b2f0*/  @!P0 NANOSLEEP.SYNCS 0x989680 ;  /* 0x009896800000895d */ /* 0x001fea0003900000 */
[----:B------:R-:W0:Y:S02]  /*2b300*/  @!P0 SYNCS.PHASECHK.TRANS64 P0, [R4+URZ+0x2e880], R5 ;  /* 0x02e88005040085a7 */ /* 0x000e24000800007f */
[----:B0-----:R-:W-:Y:S05]  /*2b310*/  @!P0 BRA `(.L_x_6601) ;  /* 0xfffffffc00f08947 */ /* 0x001fea000383ffff */
[----:B------:R-:W-:Y:S05]  /*2b320*/  BRA `(.L_x_6602) ;  /* 0xffffffb000207947 */ /* 0x000fea000383ffff */
.L_x_6805:
        /* <DEDUP_REMOVED lines=13> */
.L_x_13278:


//--------------------- .text._ZN7cutlass13device_kernelIN5flash11enable_sm90INS1_16FlashAttnFwdSm90INS1_25CollectiveMainloopFwdSm90ILi2EN4cute5tupleIJNS5_1CILi1EEES8_S8_EEENS6_IJNS7_ILi128EEENS7_ILi224EEESA_EEELi128ENS_12float_e4m3_tEfNS_4arch4Sm90ELb0ELb1ELb0ELb0ELb0ELb0ELb0ELb1ELb1ELb1ELb1ELb0EEENS1_21CollectiveEpilogueFwdINS6_IJSA_SA_SB_EEES9_NS_10bfloat16_tESF_Li256ELb0ELb1ELb1ELb1EEENS1_19SingleTileSchedulerILb0ELb1ELb1ELi128EEEEEEEEEvNT_6ParamsE --------------------------
	.section	.text._ZN7cutlass13device_kernelIN5flash11enable_sm90INS1_16FlashAttnFwdSm90INS1_25CollectiveMainloopFwdSm90ILi2EN4cute5tupleIJNS5_1CILi1EEES8_S8_EEENS6_IJNS7_ILi128EEENS7_ILi224EEESA_EEELi128ENS_12float_e4m3_tEfNS_4arch4Sm90ELb0ELb1ELb0ELb0ELb0ELb0ELb0ELb1ELb1ELb1ELb1ELb0EEENS1_21CollectiveEpilogueFwdINS6_IJSA_SA_SB_EEES9_NS_10bfloat16_tESF_Li256ELb0ELb1ELb1ELb1EEENS1_19SingleTileSchedulerILb0ELb1ELb1ELi128EEEEEEEEEvNT_6ParamsE,"ax",@progbits
	.align	128
.text._ZN7cutlass13device_kernelIN5flash11enable_sm90INS1_16FlashAttnFwdSm90INS1_25CollectiveMainloopFwdSm90ILi2EN4cute5tupleIJNS5_1CILi1EEES8_S8_EEENS6_IJNS7_ILi128EEENS7_ILi224EEESA_EEELi128ENS_12float_e4m3_tEfNS_4arch4Sm90ELb0ELb1ELb0ELb0ELb0ELb0ELb0ELb1ELb1ELb1ELb1ELb0EEENS1_21CollectiveEpilogueFwdINS6_IJSA_SA_SB_EEES9_NS_10bfloat16_tESF_Li256ELb0ELb1ELb1ELb1EEENS1_19SingleTileSchedulerILb0ELb1ELb1ELi128EEEEEEEEEvNT_6ParamsE:
        .type           _ZN7cutlass13device_kernelIN5flash11enable_sm90INS1_16FlashAttnFwdSm90INS1_25CollectiveMainloopFwdSm90ILi2EN4cute5tupleIJNS5_1CILi1EEES8_S8_EEENS6_IJNS7_ILi128EEENS7_ILi224EEESA_EEELi128ENS_12float_e4m3_tEfNS_4arch4Sm90ELb0ELb1ELb0ELb0ELb0ELb0ELb0ELb1ELb1ELb1ELb1ELb0EEENS1_21CollectiveEpilogueFwdINS6_IJSA_SA_SB_EEES9_NS_10bfloat16_tESF_Li256ELb0ELb1ELb1ELb1EEENS1_19SingleTileSchedulerILb0ELb1ELb1ELi128EEEEEEEEEvNT_6ParamsE,@function
        .size           _ZN7cutlass13device_kernelIN5flash11enable_sm90INS1_16FlashAttnFwdSm90INS1_25CollectiveMainloopFwdSm90ILi2EN4cute5tupleIJNS5_1CILi1EEES8_S8_EEENS6_IJNS7_ILi128EEENS7_ILi224EEESA_EEELi128ENS_12float_e4m3_tEfNS_4arch4Sm90ELb0ELb1ELb0ELb0ELb0ELb0ELb0ELb1ELb1ELb1ELb1ELb0EEENS1_21CollectiveEpilogueFwdINS6_IJSA_SA_SB_EEES9_NS_10bfloat16_tESF_Li256ELb0ELb1ELb1ELb1EEENS1_19SingleTileSchedulerILb0ELb1ELb1ELi128EEEEEEEEEvNT_6ParamsE,(.L_x_13279 - _ZN7cutlass13device_kernelIN5flash11enable_sm90INS1_16FlashAttnFwdSm90INS1_25CollectiveMainloopFwdSm90ILi2EN4cute5tupleIJNS5_1CILi1EEES8_S8_EEENS6_IJNS7_ILi128EEENS7_ILi224EEESA_EEELi128ENS_12float_e4m3_tEfNS_4arch4Sm90ELb0ELb1ELb0ELb0ELb0ELb0ELb0ELb1ELb1ELb1ELb1ELb0EEENS1_21CollectiveEpilogueFwdINS6_IJSA_SA_SB_EEES9_NS_10bfloat16_tESF_Li256ELb0ELb1ELb1ELb1EEENS1_19SingleTileSchedulerILb0ELb1ELb1ELi128EEEEEEEEEvNT_6ParamsE)
        .other          _ZN7cutlass13device_kernelIN5flash11enable_sm90INS1_16FlashAttnFwdSm90INS1_25CollectiveMainloopFwdSm90ILi2EN4cute5tupleIJNS5_1CILi1EEES8_S8_EEENS6_IJNS7_ILi128EEENS7_ILi224EEESA_EEELi128ENS_12float_e4m3_tEfNS_4arch4Sm90ELb0ELb1ELb0ELb0ELb0ELb0ELb0ELb1ELb1ELb1ELb1ELb0EEENS1_21CollectiveEpilogueFwdINS6_IJSA_SA_SB_EEES9_NS_10bfloat16_tESF_Li256ELb0ELb1ELb1ELb1EEENS1_19SingleTileSchedulerILb0ELb1ELb1ELi128EEEEEEEEEvNT_6ParamsE,@"STO_CUDA_ENTRY STV_DEFAULT"
_ZN7cutlass13device_kernelIN5flash11enable_sm90INS1_16FlashAttnFwdSm90INS1_25CollectiveMainloopFwdSm90ILi2EN4cute5tupleIJNS5_1CILi1EEES8_S8_EEENS6_IJNS7_ILi128EEENS7_ILi224EEESA_EEELi128ENS_12float_e4m3_tEfNS_4arch4Sm90ELb0ELb1ELb0ELb0ELb0ELb0ELb0ELb1ELb1ELb1ELb1ELb0EEENS1_21CollectiveEpilogueFwdINS6_IJSA_SA_SB_EEES9_NS_10bfloat16_tESF_Li256ELb0ELb1ELb1ELb1EEENS1_19SingleTileSchedulerILb0ELb1ELb1ELi128EEEEEEEEEvNT_6ParamsE:
        /* <DEDUP_REMOVED lines=18> */
.L_x_6807:
[----:B------:R-:W-:Y:S05]  /*0120*/  BSYNC B0 ;  /* 0x0000000000007941 */ /* 0x000fea0003800000 */
.L_x_6806:
        /* <DEDUP_REMOVED lines=41> */
.L_x_6808:
        /* <DEDUP_REMOVED lines=22> */
.L_x_6809:
        /* <DEDUP_REMOVED lines=18> */
.L_x_6810:
        /* <DEDUP_REMOVED lines=22> */
.L_x_6811:
        /* <DEDUP_REMOVED lines=22> */
.L_x_6812:
        /* <DEDUP_REMOVED lines=8> */
.L_x_6815:
        /* <DEDUP_REMOVED lines=28> */
[----:B------:R-:W-:Y:S01]  /*0b40*/  UISETP.NE.AND.EX UP0, UPT, UR5, URZ, UPT, UP0 ;  /* 0x0000003f0500728c */ /* 0x000fe2000bf05300 */
[----:B------:R-:W0:Y:S01]  /*0b50*/  LDC.64 R8, c[0x0][0x418] ;  /* 0x00010600ff087b82 */ /* 0x000e220000000a00 */
[----:B------:R-:W-:Y:S02]  /*0b60*/  UISETP.NE.AND.EX UP1, UPT, UR9, URZ, UPT, UP1 ;  /* 0x0000003f0900728c */ /* 0x000fe4000bf25310 */
[----:B------:R-:W-:-:S02]  /*0b70*/  USHF.R.S32.HI UR7, URZ, 0x1f, UR36 ;  /* 0x0000001f3f077899 */ /* 0x000fc40008011424 */
[----:B------:R-:W-:Y:S02]  /*0b80*/  PLOP3.LUT P0, PT, PT, PT, UP0, 0x80, 0x0 ;  /* 0x000000000000781c */ /* 0x000fe40003f0f008 */
[----:B------:R-:W-:Y:S01]  /*0b90*/  PLOP3.LUT P1, PT, PT, PT, UP1, 0x80, 0x0 ;  /* 0x000000000000781c */ /* 0x000fe20003f2f018 */
[----:B------:R-:W1:Y:S02]  /*0ba0*/  LDC R22, c[0x0][0x288] ;  /* 0x0000a200ff167b82 */ /* 0x000e640000000800 */
[----:B------:R-:W-:Y:S02]  /*0bb0*/  @UP0 ULDC.64 UR12, c[0x0][0x9a8] ;  /* 0x00026a00000c0ab9 */ /* 0x000fe40000000a00 */
[----:B------:R-:W-:Y:S01]  /*0bc0*/  @UP1 ULDC.64 UR16, c[0x0][0x9b8] ;  /* 0x00026e0000101ab9 */ /* 0x000fe20000000a00 */
[----:B------:R-:W-:Y:S02]  /*0bd0*/  @UP0 UIMAD.WIDE.U32 UR10, UR36, UR12, URZ ;  /* 0x0000000c240a02a5 */ /* 0x000fe4000f8e003f */
[----:B------:R-:W-:Y:S01]  /*0be0*/  @UP0 UIMAD UR12, UR7, UR12, URZ ;  /* 0x0000000c070c02a4 */ /* 0x000fe2000f8e023f */
[----:B------:R-:W2:Y:S01]  /*0bf0*/  LDC R17, c[0x0][0x424] ;  /* 0x00010900ff117b82 */ /* 0x000ea20000000800 */
[----:B------:R-:W-:-:S02]  /*0c00*/  @UP1 UIMAD UR7, UR7, UR16, URZ ;  /* 0x00000010070712a4 */ /* 0x000fc4000f8e023f */
[----:B------:R-:W-:Y:S02]  /*0c10*/  @UP0 UIMAD UR14, UR36, UR13, UR12 ;  /* 0x0000000d240e02a4 */ /* 0x000fe4000f8e020c */
[----:B------:R-:W-:Y:S02]  /*0c20*/  @UP1 UIMAD UR15, UR36, UR17, UR7 ;  /* 0x00000011240f12a4 */ /* 0x000fe4000f8e0207 */
[----:B------:R-:W-:Y:S01]  /*0c30*/  @UP0 USHF.R.S32.HI UR7, URZ, 0x1f, UR42 ;  /* 0x0000001f3f070899 */ /* 0x000fe2000801142a */
[----:B------:R-:W3:Y:S01]  /*0c40*/  LDC R6, c[0x0][0x2f0] ;  /* 0x0000bc00ff067b82 */ /* 0x000ee20000000800 */
[----:B------:R-:W-:Y:S02]  /*0c50*/  @UP1 UIMAD.WIDE.U32 UR12, UR36, UR16, URZ ;  /* 0x00000010240c12a5 */ /* 0x000fe4000f8e003f */
        /* <DEDUP_REMOVED lines=19> */
[----:B------:R-:W4:Y:S01]  /*0d90*/  S2UR UR43, SR_CTAID.X ;  /* 0x00000000002b79c3 */ /* 0x000f220000002500 */
[----:B------:R-:W-:Y:S01]  /*0da0*/  IMAD.U32 R3, RZ, RZ, UR5 ;  /* 0x00000005ff037e24 */ /* 0x000fe2000f8e00ff */
[----:B------:R-:W-:Y:S01]  /*0db0*/  ULDC UR4, c[0x0][0x448] ;  /* 0x0001120000047ab9 */ /* 0x000fe20000000800 */
[----:B------:R-:W-:Y:S01]  /*0dc0*/  IMAD.U32 R5, RZ, RZ, UR9 ;  /* 0x00000009ff057e24 */ /* 0x000fe2000f8e00ff */
[----:B------:R-:W-:Y:S02]  /*0dd0*/  ULDC UR11, c[0x0][0x988] ;  /* 0x00026200000b7ab9 */ /* 0x000fe40000000800 */
[----:B------:R1:W5:Y:S04]  /*0de0*/  @P0 LDG.E R7, desc[UR50][R2.64] ;  /* 0x0000003202070981 */ /* 0x000368000c1e1900 */
[----:B------:R4:W5:Y:S01]  /*0df0*/  @P1 LDG.E R0, desc[UR50][R4.64] ;  /* 0x0000003204001981 */ /* 0x000962000c1e1900 */
[----:B0-----:R-:W-:Y:S01]  /*0e00*/  ISETP.NE.U32.AND P0, PT, R8, RZ, PT ;  /* 0x000000ff0800720c */ /* 0x001fe20003f05070 */
[----:B------:R-:W-:Y:S01]  /*0e10*/  UISETP.NE.AND UP1, UPT, UR4, 0x1, UPT ;  /* 0x000000010400788c */ /* 0x000fe2000bf25270 */
[----:B------:R-:W-:-:S02]  /*0e20*/  VIADD R23, R10, 0xffffff80 ;  /* 0xffffff800a177836 */ /* 0x000fc40000000000 */
[----:B------:R-:W-:Y:S01]  /*0e30*/  ISETP.NE.AND.EX P0, PT, R9, RZ, PT, P0 ;  /* 0x000000ff0900720c */ /* 0x000fe20003f05300 */
[----:B------:R-:W-:Y:S01]  /*0e40*/  ULDC.64 UR4, c[0x0][0x9e0] ;  /* 0x0002780000047ab9 */ /* 0x000fe20000000a00 */
[----:B-1----:R-:W-:Y:S01]  /*0e50*/  IADD3 R2, -R22, 0x1, RZ ;  /* 0x0000000116027810 */ /* 0x002fe20007ffe1ff */
[----:B------:R-:W-:Y:S01]  /*0e60*/  UISETP.GE.AND UP0, UPT, UR5, 0x1, UPT ;  /* 0x000000010500788c */ /* 0x000fe2000bf06270 */
[----:B--2---:R-:W-:-:S04]  /*0e70*/  SEL R17, R17, 0x1, P0 ;  /* 0x0000000111117807 */ /* 0x004fc80000000000 */
[----:B------:R-:W-:Y:S01]  /*0e80*/  @UP1 ULDC UR9, c[0x0][0x44c] ;  /* 0x0001130000091ab9 */ /* 0x000fe20000000800 */
[CC--:B---3--:R-:W-:Y:S01]  /*0e90*/  IMAD R2, R17.reuse, R6.reuse, R2 ;  /* 0x0000000611027224 */ /* 0x0c8fe200078e0202 */
[----:B----4-:R-:W-:Y:S01]  /*0ea0*/  USHF.L.U32 UR43, UR43, 0x7, URZ ;  /* 0x000000072b2b7899 */ /* 0x010fe2000800063f */
[----:B------:R-:W-:Y:S01]  /*0eb0*/  PLOP3.LUT P1, PT, PT, PT, UP0, 0x80, 0x0 ;  /* 0x000000000000781c */ /* 0x000fe20003f2f008 */
[----:B------:R-:W-:Y:S01]  /*0ec0*/  @UP1 ULDC UR12, c[0x0][0x450] ;  /* 0x00011400000c1ab9 */ /* 0x000fe20000000800 */
[----:B------:R-:W-:Y:S01]  /*0ed0*/  IMAD R19, R17, R6, RZ ;  /* 0x0000000611137224 */ /* 0x000fe200078e02ff */
[----:B------:R-:W-:Y:S01]  /*0ee0*/  R2UR UR10, R2 ;  /* 0x00000000020a72ca */ /* 0x000fe200000e0000 */
[----:B------:R-:W-:Y:S02]  /*0ef0*/  @UP1 UIADD3 UR8, UR43, 0x7f, URZ ;  /* 0x0000007f2b081890 */ /* 0x000fe4000fffe03f */
[----:B------:R-:W-:Y:S02]  /*0f00*/  UIADD3 UR7, UR43, 0x7f, URZ ;  /* 0x0000007f2b077890 */ /* 0x000fe4000fffe03f */
[----:B------:R-:W-:-:S04]  /*0f10*/  UIMAD.WIDE.U32 UR8, UR8, UR9, URZ ;  /* 0x00000009080872a5 */ /* 0x000fc8000f8e003f */
[----:B------:R-:W-:-:S04]  /*0f20*/  @UP1 USHF.R.U32.HI UR7, URZ, UR12, UR9 ;  /* 0x0000000c3f071299 */ /* 0x000fc80008011609 */
[----:B------:R-:W-:-:S04]  /*0f30*/  UIADD3 UR7, UR10, UR7, URZ ;  /* 0x000000070a077290 */ /* 0x000fc8000fffe03f */
[----:B------:R-:W-:-:S06]  /*0f40*/  UIADD3 UR4, UR7, UR4, URZ ;  /* 0x0000000407047290 */ /* 0x000fcc000fffe03f */
[----:B------:R-:W-:Y:S02]  /*0f50*/  IMAD.U32 R4, RZ, RZ, UR4 ;  /* 0x00000004ff047e24 */ /* 0x000fe4000f8e00ff */
[----:B-----5:R-:W-:-:S04]  /*0f60*/  FMUL.FTZ R0, R7, R0 ;  /* 0x0000000007007220 */ /* 0x020fc80000410000 */
        /* <DEDUP_REMOVED lines=13> */
.L_x_6818:
[----:B------:R-:W-:-:S11]  /*1040*/  UISETP.NE.AND UP0, UPT, UR5, 0x1, UPT ;  /* 0x000000010500788c */ /* 0x000fd6000bf05270 */
[----:B------:R-:W-:Y:S02]  /*1050*/  @UP0 ULDC.64 UR10, c[0x0][0x9e8] ;  /* 0x00027a00000a0ab9 */ /* 0x000fe40000000a00 */
[----:B------:R-:W-:-:S04]  /*1060*/  UIMAD.WIDE.U32 UR8, UR4, UR10, URZ ;  /* 0x0000000a040872a5 */ /* 0x000fc8000f8e003f */
[----:B------:R-:W-:-:S12]  /*1070*/  @UP0 USHF.R.U32.HI UR4, URZ, UR11, UR9 ;  /* 0x0000000b3f040299 */ /* 0x000fd80008011609 */
.L_x_6819:
[----:B------:R-:W-:-:S06]  /*1080*/  UIMAD UR4, UR4, UR5, UR5 ;  /* 0x00000005040472a4 */ /* 0x000fcc000f8e0205 */
[----:B------:R-:W-:-:S07]  /*1090*/  VIMNMX R4, R4, UR4, PT ;  /* 0x0000000404047c48 */ /* 0x000fce000bfe0100 */
.L_x_6817:
[CC--:B------:R-:W-:Y:S01]  /*10a0*/  IMAD R22, R17.reuse, R6.reuse, -R22 ;  /* 0x0000000611167224 */ /* 0x0c0fe200078e0a16 */
[----:B------:R-:W-:Y:S01]  /*10b0*/  @UP1 ULDC UR8, c[0x0][0x44c] ;  /* 0x0001130000081ab9 */ /* 0x000fe20000000800 */
[----:B------:R-:W-:Y:S01]  /*10c0*/  VIADD R5, R4, 0xdf ;  /* 0x000000df04057836 */ /* 0x000fe20000000000 */
[----:B------:R-:W-:Y:S01]  /*10d0*/  UIMAD.WIDE.U32 UR8, UR43, UR8, URZ ;  /* 0x000000082b0872a5 */ /* 0x000fe2000f8e003f */
[----:B------:R-:W-:Y:S01]  /*10e0*/  IMAD R3, R17, R6, 0xdf ;  /* 0x000000df11037424 */ /* 0x000fe200078e0206 */
[----:B------:R-:W-:Y:S01]  /*10f0*/  R2UR UR7, R22 ;  /* 0x00000000160772ca */ /* 0x000fe200000e0000 */
[----:B------:R-:W-:Y:S01]  /*1100*/  IMAD.MOV.U32 R2, RZ, RZ, RZ ;  /* 0x000000ffff027224 */ /* 0x000fe200078e00ff */
[----:B------:R-:W-:Y:S01]  /*1110*/  @UP1 ULDC UR10, c[0x0][0x450] ;  /* 0x00011400000a1ab9 */ /* 0x000fe20000000800 */
[----:B------:R-:W-:Y:S01]  /*1120*/  IMAD.MOV.U32 R4, RZ, RZ, RZ ;  /* 0x000000ffff047224 */ /* 0x000fe200078e00ff */
[----:B------:R-:W-:Y:S01]  /*1130*/  UMOV UR4, UR43 ;  /* 0x0000002b00047c82 */ /* 0x000fe20008000000 */
[----:B------:R-:W-:Y:S01]  /*1140*/  IMAD.HI R2, R3, -0x6db6db6d, R2 ;  /* 0x9249249303027827 */ /* 0x000fe200078e0202 */
[----:B------:R-:W-:-:S03]  /*1150*/  @UP1 USHF.R.U32.HI UR4, URZ, UR10, UR9 ;  /* 0x0000000a3f041299 */ /* 0x000fc60008011609 */
[----:B------:R-:W-:Y:S01]  /*1160*/  IMAD.HI R4, R5, -0x6db6db6d, R4 ;  /* 0x9249249305047827 */ /* 0x000fe200078e0204 */
[----:B------:R-:W-:-:S03]  /*1170*/  SHF.R.U32.HI R3, RZ, 0x1f, R2 ;  /* 0x0000001fff037819 */ /* 0x000fc60000011602 */
[----:B------:R-:W-:Y:S01]  /*1180*/  UIADD3 UR4, UR7, UR4, URZ ;  /* 0x0000000407047290 */ /* 0x000fe2000fffe03f */
[----:B------:R-:W-:Y:S02]  /*1190*/  SHF.R.U32.HI R5, RZ, 0x1f, R4 ;  /* 0x0000001fff057819 */ /* 0x000fe40000011604 */
[----:B------:R-:W-:Y:S01]  /*11a0*/  ULDC UR7, c[0x0][0x9dc] ;  /* 0x0002770000077ab9 */ /* 0x000fe20000000800 */
[----:B------:R-:W-:Y:S01]  /*11b0*/  LEA.HI.SX32 R3, R2, R3, 0x19 ;  /* 0x0000000302037211 */ /* 0x000fe200078fcaff */
[----:B------:R-:W-:Y:S01]  /*11c0*/  UIADD3 UR7, UR4, -UR7, URZ ;  /* 0x8000000704077290 */ /* 0x000fe2000fffe03f */
[----:B------:R-:W-:-:S04]  /*11d0*/  LEA.HI.SX32 R4, R4, R5, 0x19 ;  /* 0x0000000504047211 */ /* 0x000fc800078fcaff */
[----:B------:R-:W-:Y:S01]  /*11e0*/  VIMNMX R4, R3, R4, PT ;  /* 0x0000000403047248 */ /* 0x000fe20003fe0100 */
[----:B------:R-:W-:Y:S06]  /*11f0*/  @!P1 BRA `(.L_x_6820) ;  /* 0x0000000000449947 */ /* 0x000fec0003800000 */
        /* <DEDUP_REMOVED lines=10> */
.L_x_6821:
[----:B------:R-:W-:-:S11]  /*12a0*/  UISETP.NE.AND UP0, UPT, UR5, 0x1, UPT ;  /* 0x000000010500788c */ /* 0x000fd6000bf05270 */
[----:B------:R-:W-:Y:S02]  /*12b0*/  @UP0 ULDC.64 UR10, c[0x0][0x9e8] ;  /* 0x00027a00000a0ab9 */ /* 0x000fe40000000a00 */
[----:B------:R-:W-:-:S04]  /*12c0*/  UIMAD.WIDE.U32 UR8, UR4, UR10, URZ ;  /* 0x0000000a040872a5 */ /* 0x000fc8000f8e003f */
[----:B------:R-:W-:-:S12]  /*12d0*/  @UP0 USHF.R.U32.HI UR4, URZ, UR11, UR9 ;  /* 0x0000000b3f040299 */ /* 0x000fd80008011609 */
.L_x_6822:
[----:B------:R-:W-:-:S04]  /*12e0*/  UIMAD UR4, UR4, UR5, URZ ;  /* 0x00000005040472a4 */ /* 0x000fc8000f8e023f */
[----:B------:R-:W-:-:S04]  /*12f0*/  UISETP.LT.AND UP0, UPT, UR7, UR4, UPT ;  /* 0x000000040700728c */ /* 0x000fc8000bf01270 */
[----:B------:R-:W-:-:S12]  /*1300*/  USEL UR7, UR7, UR4, !UP0 ;  /* 0x0000000407077287 */ /* 0x000fd8000c000000 */
.L_x_6820:
[----:B------:R-:W-:Y:S01]  /*1310*/  UMOV UR4, URZ ;  /* 0x0000003f00047c82 */ /* 0x000fe20008000000 */
[----:B------:R-:W-:Y:S01]  /*1320*/  UMOV UR5, UR7 ;  /* 0x0000000700057c82 */ /* 0x000fe20008000000 */
[----:B------:R-:W-:Y:S02]  /*1330*/  USHF.R.U32.HI UR10, URZ, 0x10, UR6 ;  /* 0x000000103f0a7899 */ /* 0x000fe40008011606 */
[----:B------:R-:W-:Y:S02]  /*1340*/  UIMAD.WIDE UR4, UR7, -0x6db6db6d, UR4 ;  /* 0x92492493070478a5 */ /* 0x000fe4000f8e0204 */
[----:B------:R-:W-:Y:S02]  /*1350*/  ULOP3.LUT UR39, UR6, 0xffff, URZ, 0xc0, !UPT ;  /* 0x0000ffff06277892 */ /* 0x000fe4000f8ec03f */
[----:B------:R-:W-:-:S04]  /*1360*/  USHF.R.U32.HI UR4, URZ, 0x1f, UR5 ;  /* 0x0000001f3f047899 */ /* 0x000fc80008011605 */
[----:B------:R-:W-:-:S04]  /*1370*/  ULEA.HI.SX32 UR4, UR5, UR4, 0x19 ;  /* 0x0000000405047291 */ /* 0x000fc8000f8fca3f */
[----:B------:R-:W-:-:S04]  /*1380*/  UISETP.LT.AND UP0, UPT, URZ, UR4, UPT ;  /* 0x000000043f00728c */ /* 0x000fc8000bf01270 */
[----:B------:R-:W-:Y:S02]  /*1390*/  USEL UR9, URZ, UR4, !UP0 ;  /* 0x000000043f097287 */ /* 0x000fe4000c000000 */
[----:B------:R-:W-:Y:S01]  /*13a0*/  UISETP.NE.AND UP0, UPT, UR10, URZ, UPT ;  /* 0x0000003f0a00728c */ /* 0x000fe2000bf05270 */
[----:B------:R-:W-:-:S03]  /*13b0*/  UMOV UR4, URZ ;  /* 0x0000003f00047c82 */ /* 0x000fc60008000000 */
        /* <DEDUP_REMOVED lines=38> */
.L_x_6823:
        /* <DEDUP_REMOVED lines=74> */
.L_x_6825:
[----:B------:R-:W-:-:S04]  /*1ac0*/  SHF.L.U32 R0, RZ, 0x1f, RZ ;  /* 0x0000001fff007819 */ /* 0x000fc800000006ff */
[----:B------:R-:W0:Y:S02]  /*1ad0*/  SYNCS.PHASECHK.TRANS64.TRYWAIT P0, [UR40+0x2e800], R0 ;  /* 0x02e80000ff0075a7 */ /* 0x000e240008000168 */
[----:B0-----:R-:W-:Y:S05]  /*1ae0*/  @!P0 BRA `(.L_x_6826) ;  /* 0x000001bc00348947 */ /* 0x001fea0003800000 */
.L_x_6963:
[----:B------:R-:W-:-:S06]  /*1af0*/  ULOP3.LUT UR4, UR38, 0x1, URZ, 0xfc, !UPT ;  /* 0x0000000126047892 */ /* 0x000fcc000f8efc3f */
[----:B------:R-:W-:-:S05]  /*1b00*/  IMAD.U32 R2, RZ, RZ, UR4 ;  /* 0x00000004ff027e24 */ /* 0x000fca000f8e00ff */
[----:B------:R-:W-:-:S13]  /*1b10*/  ISETP.NE.AND P0, PT, R2, 0x3, PT ;  /* 0x000000030200780c */ /* 0x000fda0003f05270 */
[----:B------:R-:W-:Y:S05]  /*1b20*/  @!P0 BRA `(.L_x_6827) ;  /* 0x0000000000048947 */ /* 0x000fea0003800000 */
[----:B------:R-:W-:Y:S01]  /*1b30*/  BPT.TRAP 0x1 ;  /* 0x000000040000795c */ /* 0x000fe20000300000 */
.L_x_6827:
[----:B------:R1:W2:Y:S01]  /*1b40*/  SYNCS.PHASECHK.TRANS64.TRYWAIT P2, [UR40+0x2e830], R0 ;  /* 0x02e83000ff0075a7 */ /* 0x0002a20008040168 */
[----:B------:R-:W-:Y:S05]  /*1b50*/  @!P0 BRA `(.L_x_6828) ;  /* 0x0000000000048947 */ /* 0x000fea0003800000 */
[----:B------:R-:W-:Y:S01]  /*1b60*/  BPT.TRAP 0x1 ;  /* 0x000000040000795c */ /* 0x000fe20000300000 */
.L_x_6828:
        /* <DEDUP_REMOVED lines=8> */
.L_x_6829:
[----:B------:R-:W-:Y:S05]  /*1bf0*/  WARPSYNC.ALL ;  /* 0x0000000000007948 */ /* 0x000fea0003800000 */
[----:B0-----:R-:W-:Y:S01]  /*1c00*/  IMAD.MOV.U32 R3, RZ, RZ, 0x40000040 ;  /* 0x40000040ff037424 */ /* 0x001fe200078e00ff */
        /* <DEDUP_REMOVED lines=11> */
[----:B------:R-:W-:Y:S01]  /*1cc0*/  UMOV UR7, 0x40000040 ;  /* 0x4000004000077882 */ /* 0x000fe20000000000 */
[----:B------:R-:W-:Y:S01]  /*1cd0*/  ULOP3.LUT UR48, UR4, 0x10000, URZ, 0xfc, !UPT ;  /* 0x0001000004307892 */ /* 0x000fe2000f8efc3f */
[C---:B------:R-:W-:Y:S01]  /*1ce0*/  R2UR UR16, R2.reuse ;  /* 0x00000000021072ca */ /* 0x040fe200000e0000 */
[----:B------:R-:W-:Y:S01]  /*1cf0*/  UMOV UR19, 0x40000040 ;  /* 0x4000004000137882 */ /* 0x000fe20000000000 */
[C---:B------:R-:W-:Y:S01]  /*1d00*/  R2UR UR4, R2.reuse ;  /* 0x00000000020472ca */ /* 0x040fe200000e0000 */
[----:B------:R-:W-:Y:S01]  /*1d10*/  UIADD3 UR14, UR48, 0x100, URZ ;  /* 0x00000100300e7890 */ /* 0x000fe2000fffe03f */
[----:B------:R-:W-:Y:S01]  /*1d20*/  R2UR UR17, R3 ;  /* 0x00000000031172ca */ /* 0x000fe200000e0000 */
[----:B------:R-:W-:Y:S01]  /*1d30*/  UIADD3 UR6, UR48, 0x200, URZ ;  /* 0x0000020030067890 */ /* 0x000fe2000fffe03f */
[----:B-12---:R-:W-:Y:S01]  /*1d40*/  LOP3.LUT R0, R137, 0xffffff80, RZ, 0xc0, !PT ;  /* 0xffffff8089007812 */ /* 0x006fe200078ec0ff */
[----:B------:R-:W-:Y:S01]  /*1d50*/  UMOV UR10, UR48 ;  /* 0x00000030000a7c82 */ /* 0x000fe20008000000 */
[----:B------:R-:W-:Y:S01]  /*1d60*/  UIADD3 UR18, UR48, 0x300, URZ ;  /* 0x0000030030127890 */ /* 0x000fe2000fffe03f */
[----:B------:R-:W-:Y:S01]  /*1d70*/  QGMMA.64x32x32.F32.E4M3.E4M3 R120, gdesc[UR8], RZ, !UPT, gsb0 ;  /* 0x00600000087879f3 */ /* 0x000fe2000c0008ff */
[----:B------:R-:W-:Y:S01]  /*1d80*/  R2UR UR8, R2 ;  /* 0x00000000020872ca */ /* 0x000fe200000e0000 */
[----:B------:R-:W-:Y:S01]  /*1d90*/  UIADD3 UR10, UR48, 0x400, URZ ;  /* 0x00000400300a7890 */ /* 0x000fe2000fffe03f */
[----:B------:R-:W-:Y:S01]  /*1da0*/  R2UR UR9, R3 ;  /* 0x00000000030972ca */ /* 0x000fe200000e0000 */
[----:B------:R-:W-:Y:S01]  /*1db0*/  UMOV UR11, 0x40000040 ;  /* 0x40000040000b7882 */ /* 0x000fe20000000000 */
[----:B------:R-:W-:Y:S01]  /*1dc0*/  UIADD3 UR34, UR48, 0x2, URZ ;  /* 0x0000000230227890 */ /* 0x000fe2000fffe03f */
[----:B------:R-:W-:Y:S01]  /*1dd0*/  IMAD.IADD R10, R23, 0x1, -R0 ;  /* 0x00000001170a7824 */ /* 0x000fe200078e0a00 */
[----:B------:R-:W-:Y:S01]  /*1de0*/  UMOV UR33, 0x40000040 ;  /* 0x4000004000217882 */ /* 0x000fe20000000000 */
[----:B------:R-:W-:Y:S01]  /*1df0*/  UMOV UR35, 0x40000040 ;  /* 0x4000004000237882 */ /* 0x000fe20000000000 */
[----:B------:R-:W-:Y:S01]  /*1e00*/  UIADD3 UR46, UR48, 0x4, URZ ;  /* 0x00000004302e7890 */ /* 0x000fe2000fffe03f */
[----:B------:R-:W-:Y:S01]  /*1e10*/  LEA.HI R4, R138, R138, RZ, 0x1 ;  /* 0x0000008a8a047211 */ /* 0x000fe200078f08ff */
[----:B------:R-:W-:Y:S01]  /*1e20*/  UMOV UR45, 0x40000040 ;  /* 0x40000040002d7882 */ /* 0x000fe20000000000 */
[----:B------:R-:W-:Y:S01]  /*1e30*/  UMOV UR47, 0x40000040 ;  /* 0x40000040002f7882 */ /* 0x000fe20000000000 */
[----:B------:R-:W-:Y:S01]  /*1e40*/  UIADD3 UR22, UR48, 0x406, URZ ;  /* 0x0000040630167890 */ /* 0x000fe2000fffe03f */
[----:B------:R-:W-:Y:S01]  /*1e50*/  SHF.R.S32.HI R5, RZ, 0x1f, R10 ;  /* 0x0000001fff057819 */ /* 0x000fe2000001140a */
[----:B------:R-:W-:Y:S01]  /*1e60*/  UMOV UR23, 0x40000040 ;  /* 0x4000004000177882 */ /* 0x000fe20000000000 */
[----:B------:R-:W-:Y:S01]  /*1e70*/  UIADD3 UR26, UR48, 0x506, URZ ;  /* 0x00000506301a7890 */ /* 0x000fe2000fffe03f */
[----:B------:R-:W-:Y:S01]  /*1e80*/  LEA.HI R136, R136, R23, RZ, 0x2 ;  /* 0x0000001788887211 */ /* 0x000fe200078f10ff */
[----:B------:R-:W-:Y:S01]  /*1e90*/  UMOV UR27, 0x40000040 ;  /* 0x40000040001b7882 */ /* 0x000fe20000000000 */
[----:B------:R-:W-:Y:S01]  /*1ea0*/  UIADD3 UR30, UR48, 0x606, URZ ;  /* 0x00000606301e7890 */ /* 0x000fe2000fffe03f */
[----:B------:R-:W-:Y:S01]  /*1eb0*/  LOP3.LUT R9, R4, 0x3fffffe, RZ, 0xc0, !PT ;  /* 0x03fffffe04097812 */ /* 0x000fe200078ec0ff */
[----:B------:R-:W-:Y:S01]  /*1ec0*/  UMOV UR31, 0x40000040 ;  /* 0x40000040001f7882 */ /* 0x000fe20000000000 */
[CC--:B------:R-:W-:Y:S01]  /*1ed0*/  LEA.HI R4, R5.reuse, R10.reuse, RZ, 0x2 ;  /* 0x0000000a05047211 */ /* 0x0c0fe200078f10ff */
[----:B------:R-:W-:Y:S01]  /*1ee0*/  IMAD.MOV.U32 R11, RZ, RZ, -0xe0 ;  /* 0xffffff20ff0b7424 */ /* 0x000fe200078e00ff */
[----:B------:R-:W-:Y:S01]  /*1ef0*/  LOP3.LUT R136, R136, 0xfffffffc, RZ, 0xc0, !PT ;  /* 0xfffffffc88887812 */ /* 0x000fe200078ec0ff */
[----:B------:R-:W-:Y:S01]  /*1f00*/  IMAD.IADD R9, R138, 0x1, -R9 ;  /* 0x000000018a097824 */ /* 0x000fe200078e0a09 */
[----:B------:R-:W-:Y:S01]  /*1f10*/  LEA.HI R5, R5, R10, RZ, 0x5 ;  /* 0x0000000a05057211 */ /* 0x000fe200078f28ff */
[----:B------:R-:W-:Y:S01]  /*1f20*/  IMAD R11, R16, R11, 0xe1 ;  /* 0x000000e1100b7424 */ /* 0x000fe200078e020b */
[----:B------:R-:W-:Y:S01]  /*1f30*/  SHF.R.S32.HI R0, RZ, 0x2, R4 ;  /* 0x00000002ff007819 */ /* 0x000fe20000011404 */
[----:B------:R-:W-:Y:S01]  /*1f40*/  IMAD.IADD R136, R23, 0x1, -R136 ;  /* 0x0000000117887824 */ /* 0x000fe200078e0a88 */
[----:B------:R-:W-:Y:S01]  /*1f50*/  SHF.R.S32.HI R7, RZ, 0x1f, R4 ;  /* 0x0000001fff077819 */ /* 0x000fe20000011404 */
[----:B------:R-:W-:Y:S01]  /*1f60*/  ULDC UR49, c[0x0][0x288] ;  /* 0x0000a20000317ab9 */ /* 0x000fe20000000800 */
[----:B------:R-:W-:Y:S01]  /*1f70*/  SHF.R.S32.HI R5, RZ, 0x5, R5 ;  /* 0x00000005ff057819 */ /* 0x000fe20000011405 */
[----:B------:R-:W-:Y:S01]  /*1f80*/  VIADD R12, R11, 0xffffffff ;  /* 0xffffffff0b0c7836 */ /* 0x000fe20000000000 */
[----:B------:R-:W-:-:S02]  /*1f90*/  LEA.HI R7, R7, R0, RZ, 0x3 ;  /* 0x0000000007077211 */ /* 0x000fc400078f18ff */
[----:B------:R-:W-:Y:S02]  /*1fa0*/  LEA R5, R5, UR43, 0x4 ;  /* 0x0000002b05057c11 */ /* 0x000fe4000f8e20ff */
[----:B------:R-:W-:Y:S02]  /*1fb0*/  LOP3.LUT R7, R7, 0xfffffff8, RZ, 0xc0, !PT ;  /* 0xfffffff807077812 */ /* 0x000fe400078ec0ff */
[----:B------:R-:W-:Y:S02]  /*1fc0*/  LEA.HI R6, R136, R136, RZ, 0x1 ;  /* 0x0000008888067211 */ /* 0x000fe400078f08ff */
[----:B------:R-:W-:Y:S02]  /*1fd0*/  IADD3 R0, R5, R0, -R7 ;  /* 0x0000000005007210 */ /* 0x000fe40007ffe807 */
[----:B------:R-:W-:Y:S02]  /*1fe0*/  LOP3.LUT R5, R6, 0x1ffffffe, RZ, 0xc0, !PT ;  /* 0x1ffffffe06057812 */ /* 0x000fe400078ec0ff */
[----:B------:R-:W-:Y:S01]  /*1ff0*/  LOP3.LUT R7, R4, 0x7ffffffc, RZ, 0xc0, !PT ;  /* 0x7ffffffc04077812 */ /* 0x000fe200078ec0ff */
[----:B------:R-:W-:-:S02]  /*2000*/  IMAD R0, R9, 0x40, R0 ;  /* 0x0000004009007824 */ /* 0x000fc400078e0200 */
[----:B------:R-:W-:Y:S02]  /*2010*/  IMAD.IADD R5, R136, 0x1, -R5 ;  /* 0x0000000188057824 */ /* 0x000fe400078e0a05 */
[----:B------:R-:W-:Y:S02]  /*2020*/  IMAD.IADD R10, R10, 0x1, -R7 ;  /* 0x000000010a0a7824 */ /* 0x000fe400078e0a07 */
[----:B------:R-:W-:Y:S02]  /*2030*/  IMAD R9, R5, 0x8, R0 ;  /* 0x0000000805097824 */ /* 0x000fe400078e0200 */
[----:B------:R-:W-:Y:S02]  /*2040*/  IMAD.U32 R0, RZ, RZ, UR40 ;  /* 0x00000028ff007e24 */ /* 0x000fe4000f8e00ff */
[----:B------:R-:W-:Y:S02]  /*2050*/  IMAD.MOV.U32 R5, RZ, RZ, R9 ;  /* 0x000000ffff057224 */ /* 0x000fe400078e0009 */
[----:B------:R-:W-:Y:S01]  /*2060*/  @!P1 VIADD R0, R0, 0x2e840 ;  /* 0x0002e84000009836 */ /* 0x000fe20000000000 */
[----:B------:R-:W-:-:S02]  /*2070*/  WARPGROUP.DEPBAR.LE gsb0, 0x0 ;  /* 0x00008000000079c5 */ /* 0x000fc40000010000 */
[----:B------:R-:W-:Y:S02]  /*2080*/  WARPGROUP.ARRIVE ;  /* 0x00000000000079c5 */ /* 0x000fe40000000000 */
[----:B------:R-:W-:-:S04]  /*2090*/  @!P1 PRMT R0, RZ, 0x654, R0 ;  /* 0x00000654ff009816 */ /* 0x000fc80000000000 */
        /* <DEDUP_REMOVED lines=30> */
[----:B------:R-:W-:Y:S01]  /*2280*/  R2UR UR4, R2 ;  /* 0x00000000020472ca */ /* 0x000fe200000e0000 */
[----:B------:R-:W-:Y:S02]  /*2290*/  UIADD3 UR5, UR48, 0x102, URZ ;  /* 0x0000010230057890 */ /* 0x000fe4000fffe03f */
[----:B------:R-:W-:Y:S01]  /*22a0*/  UIADD3 UR6, UR48, 0x202, URZ ;  /* 0x0000020230067890 */ /* 0x000fe2000fffe03f */
[----:B------:R-:W-:-:S09]  /*22b0*/  UMOV UR7, 0x40000040 ;  /* 0x4000004000077882 */ /* 0x000fd20000000000 */
[----:B------:R-:W-:Y:S02]  /*22c0*/  UIADD3 UR32, UR4, 0x2, URZ ;  /* 0x0000000204207890 */ /* 0x000fe4000fffe03f */
[----:B------:R-:W-:Y:S02]  /*22d0*/  UIADD3 UR44, UR4, 0x4, URZ ;  /* 0x00000004042c7890 */ /* 0x000fe4000fffe03f */
[----:B------:R-:W-:-:S07]  /*22e0*/  UIADD3 UR4, UR4, 0x6, URZ ;  /* 0x0000000604047890 */ /* 0x000fce000fffe03f */
[----:B------:R-:W-:Y:S01]  /*22f0*/  UMOV UR8, UR4 ;  /* 0x0000000400087c82 */ /* 0x000fe20008000000 */
[----:B------:R-:W-:Y:S01]  /*2300*/  UMOV UR12, UR4 ;  /* 0x00000004000c7c82 */ /* 0x000fe20008000000 */
[----:B------:R-:W-:Y:S01]  /*2310*/  UMOV UR16, UR4 ;  /* 0x0000000400107c82 */ /* 0x000fe20008000000 */
[----:B------:R-:W-:Y:S01]  /*2320*/  UMOV UR20, UR4 ;  /* 0x0000000400147c82 */ /* 0x000fe20008000000 */
[----:B------:R-:W-:Y:S01]  /*2330*/  UMOV UR24, UR4 ;  /* 0x0000000400187c82 */ /* 0x000fe20008000000 */
[----:B------:R-:W-:Y:S01]  /*2340*/  UMOV UR28, UR4 ;  /* 0x00000004001c7c82 */ /* 0x000fe20008000000 */
        /* <DEDUP_REMOVED lines=68> */
[----:B------:R-:W-:Y:S02]  /*2790*/  ULDC UR5, c[0x0][0x448] ;  /* 0x0001120000057ab9 */ /* 0x000fe40000000800 */
[----:B------:R-:W-:-:S03]  /*27a0*/  UISETP.NE.AND UP0, UPT, UR5, 0x1, UPT ;  /* 0x000000010500788c */ /* 0x000fc6000bf05270 */
[----:B------:R-:W-:Y:S02]  /*27b0*/  UMOV UR5, 0x40000040 ;  /* 0x4000004000057882 */ /* 0x000fe40000000000 */
[----:B------:R-:W-:Y:S01]  /*27c0*/  UMOV UR9, UR5 ;  /* 0x0000000500097c82 */ /* 0x000fe20008000000 */
[----:B------:R-:W-:Y:S01]  /*27d0*/  UMOV UR13, UR5 ;  /* 0x00000005000d7c82 */ /* 0x000fe20008000000 */
[----:B------:R-:W-:Y:S01]  /*27e0*/  UMOV UR17, UR5 ;  /* 0x0000000500117c82 */ /* 0x000fe20008000000 */
[----:B------:R-:W-:Y:S01]  /*27f0*/  UMOV UR21, UR5 ;  /* 0x0000000500157c82 */ /* 0x000fe20008000000 */
[----:B------:R-:W-:Y:S01]  /*2800*/  UMOV UR25, UR5 ;  /* 0x0000000500197c82 */ /* 0x000fe20008000000 */
[----:B------:R-:W-:Y:S01]  /*2810*/  UMOV UR29, UR5 ;  /* 0x00000005001d7c82 */ /* 0x000fe20008000000 */
[----:B------:R-:W-:Y:S02]  /*2820*/  PLOP3.LUT P2, PT, PT, PT, UP0, 0x80, 0x0 ;  /* 0x000000000000781c */ /* 0x000fe40003f4f008 */
[----:B------:R-:W-:Y:S01]  /*2830*/  PLOP3.LUT P3, PT, PT, PT, UP0, 0x80, 0x0 ;  /* 0x000000000000781c */ /* 0x000fe20003f6f008 */
[----:B------:R-:W-:-:S02]  /*2840*/  WARPGROUP.DEPBAR.LE gsb0, 0x0 ;  /* 0x00008000000079c5 */ /* 0x000fc40000010000 */
        /* <DEDUP_REMOVED lines=16> */
[----:B------:R-:W-:Y:S01]  /*2950*/  IMAD R6, R10, -0x2, R11 ;  /* 0xfffffffe0a067824 */ /* 0x000fe200078e020b */
[----:B------:R-:W-:Y:S02]  /*2960*/  UISETP.GE.AND UP1, UPT, UR7, 0x1, UPT ;  /* 0x000000010700788c */ /* 0x000fe4000bf26270 */
[----:B------:R-:W0:Y:S02]  /*2970*/  SHFL.IDX PT, R13, R5, RZ, 0x1c1f ;  /* 0x001c1fff050d7589 */ /* 0x000e2400000e0000 */
[C---:B------:R-:W-:Y:S01]  /*2980*/  IADD3 R4, R6.reuse, -UR49, R19 ;  /* 0x8000003106047c10 */ /* 0x040fe2000fffe013 */
[----:B------:R-:W-:Y:S01]  /*2990*/  VIADD R6, R6, 0xffffffff ;  /* 0xffffffff06067836 */ /* 0x000fe20000000000 */
[----:B------:R-:W-:Y:S01]  /*29a0*/  PLOP3.LUT P2, PT, PT, PT, UP1, 0x40, 0x0 ;  /* 0x000000000000781c */ /* 0x000fe20003f4e818 */
        /* <DEDUP_REMOVED lines=18> */
[----:B------:R-:W-:Y:S02]  /*2ad0*/  ULDC UR30, c[0x0][0x9dc] ;  /* 0x00027700001e7ab9 */ /* 0x000fe40000000800 */
[----:B------:R-:W-:Y:S01]  /*2ae0*/  ULOP3.LUT UR30, URZ, UR30, URZ, 0x33, !UPT ;  /* 0x0000001e3f1e7292 */ /* 0x000fe2000f8e333f */
[----:B------:R-:W-:Y:S02]  /*2af0*/  WARPGROUP.DEPBAR.LE gsb0, 0x0 ;  /* 0x00008000000079c5 */ /* 0x000fe40000010000 */
[----:B------:R1:W-:Y:S02]  /*2b00*/  @!P1 SYNCS.ARRIVE.TRANS64.RED.A1T0 RZ, [R0+URZ], RZ ;  /* 0x000000ff00ff99a7 */ /* 0x0003e4000810043f */
[----:B-1----:R-:W-:-:S04]  /*2b10*/  IMAD R0, R16, -0xe0, R19 ;  /* 0xffffff2010007824 */ /* 0x002fc800078e0213 */
[----:B------:R-:W-:Y:S02]  /*2b20*/  VIADD R7, R0, 0xe0 ;  /* 0x000000e000077836 */ /* 0x000fe40000000000 */
[----:B------:R-:W-:Y:S02]  /*2b30*/  VIADD R0, R4, UR6 ;  /* 0x0000000604007c36 */ /* 0x000fe40008000000 */
[----:B------:R-:W-:Y:S02]  /*2b40*/  IMAD R7, R10, -0x2, R7 ;  /* 0xfffffffe0a077824 */ /* 0x000fe400078e0207 */
        /* <DEDUP_REMOVED lines=16> */
.L_x_6833:
[----:B------:R-:W-:-:S06]  /*2c50*/  UISETP.NE.AND UP2, UPT, UR7, 0x1, UPT ;  /* 0x000000010700788c */ /* 0x000fcc000bf45270 */
[----:B------:R-:W-:-:S05]  /*2c60*/  PLOP3.LUT P2, PT, PT, PT, UP2, 0x80, 0x0 ;  /* 0x000000000000781c */ /* 0x000fca0003f4f028 */
[----:B------:R-:W-:-:S08]  /*2c70*/  @UP2 ULDC.64 UR8, c[0x0][0x9e8] ;  /* 0x00027a0000082ab9 */ /* 0x000fd00000000a00 */
[----:B------:R-:W-:-:S05]  /*2c80*/  @P2 IMAD.HI.U32 R14, R13, UR8, RZ ;  /* 0x000000080d0e2c27 */ /* 0x000fca000f8e00ff */
[----:B------:R-:W-:-:S07]  /*2c90*/  @P2 SHF.R.U32.HI R13, RZ, UR9, R14 ;  /* 0x00000009ff0d2c19 */ /* 0x000fce000801160e */
.L_x_6834:
[----:B------:R-:W-:Y:S05]  /*2ca0*/  BSYNC B0 ;  /* 0x0000000000007941 */ /* 0x000fea0003800000 */
.L_x_6832:
[----:B------:R-:W-:-:S05]  /*2cb0*/  IMAD R13, R13, UR7, R6 ;  /* 0x000000070d0d7c24 */ /* 0x000fca000f8e0206 */
[----:B------:R-:W-:Y:S02]  /*2cc0*/  VIMNMX R8, R8, R13, !PT ;  /* 0x0000000d08087248 */ /* 0x000fe40007fe0100 */
[----:B------:R-:W-:-:S07]  /*2cd0*/  VIADDMNMX R11, R13, UR7, R11, PT ;  /* 0x000000070d0b7c46 */ /* 0x000fce000b80010b */
.L_x_6831:
        /* <DEDUP_REMOVED lines=9> */
[C---:B------:R-:W-:Y:S02]  /*2d70*/  ISETP.GT.AND P2, PT, R8.reuse, 0x9, !P4 ;  /* 0x000000090800780c */ /* 0x040fe40006744270 */
[----:B------:R-:W-:Y:S02]  /*2d80*/  P2R R14, PR, RZ, 0x10 ;  /* 0x00000010ff0e7803 */ /* 0x000fe40000000000 */
[----:B------:R-:W-:Y:S02]  /*2d90*/  ISETP.LT.OR P2, PT, R11, 0xa, P2 ;  /* 0x0000000a0b00780c */ /* 0x000fe40001741670 */
[----:B------:R-:W-:-:S02]  /*2da0*/  ISETP.GT.AND P3, PT, R8, 0x8, !P3 ;  /* 0x000000080800780c */ /* 0x000fc40005f64270 */
[----:B------:R-:W-:Y:S01]  /*2db0*/  ISETP.GE.AND P4, PT, R12, 0x11, PT ;  /* 0x000000110c00780c */ /* 0x000fe20003f86270 */
[----:B0-----:R-:W-:Y:S01]  /*2dc0*/  IMAD.IADD R4, R4, 0x1, R5 ;  /* 0x0000000104047824 */ /* 0x001fe200078e0205 */
[----:B------:R-:W-:Y:S02]  /*2dd0*/  FSEL R125, R125, -INF , !P2 ;  /* 0xff8000007d7d7808 */ /* 0x000fe40005000000 */
[C---:B------:R-:W-:Y:S02]  /*2de0*/  ISETP.LT.OR P3, PT, R11.reuse, 0x9, P3 ;  /* 0x000000090b00780c */ /* 0x040fe40001f61670 */
        /* <DEDUP_REMOVED lines=277> */
.L_x_6837:
[----:B------:R-:W-:-:S06]  /*3f40*/  UISETP.NE.AND UP2, UPT, UR7, 0x1, UPT ;  /* 0x000000010700788c */ /* 0x000fcc000bf45270 */
[----:B------:R-:W-:-:S05]  /*3f50*/  PLOP3.LUT P6, PT, PT, PT, UP2, 0x80, 0x0 ;  /* 0x000000000000781c */ /* 0x000fca0003fcf028 */
[----:B------:R-:W-:-:S08]  /*3f60*/  @UP2 ULDC.64 UR8, c[0x0][0x9e8] ;  /* 0x00027a0000082ab9 */ /* 0x000fd00000000a00 */
[----:B------:R-:W-:Y:S01]  /*3f70*/  @P6 IMAD.HI.U32 R7, R5, UR8, RZ ;  /* 0x0000000805076c27 */ /* 0x000fe2000f8e00ff */
[----:B------:R-:W-:-:S13]  /*3f80*/  PLOP3.LUT P6, PT, PT, PT, UP2, 0x80, 0x0 ;  /* 0x000000000000781c */ /* 0x000fda0003fcf028 */
[----:B------:R-:W-:-:S07]  /*3f90*/  @P6 SHF.R.U32.HI R5, RZ, UR9, R7 ;  /* 0x00000009ff056c19 */ /* 0x000fce0008011607 */
.L_x_6838:
[----:B------:R-:W-:Y:S05]  /*3fa0*/  BSYNC B0 ;  /* 0x0000000000007941 */ /* 0x000fea0003800000 */
.L_x_6836:
[----:B------:R-:W-:-:S05]  /*3fb0*/  IMAD R5, R5, UR7, R6 ;  /* 0x0000000705057c24 */ /* 0x000fca000f8e0206 */
[----:B------:R-:W-:Y:S02]  /*3fc0*/  VIMNMX R4, R4, R5, !PT ;  /* 0x0000000504047248 */ /* 0x000fe40007fe0100 */
[----:B------:R-:W-:-:S07]  /*3fd0*/  VIADDMNMX R0, R5, UR7, R0, PT ;  /* 0x0000000705007c46 */ /* 0x000fce000b800100 */
.L_x_6835:
        /* <DEDUP_REMOVED lines=140> */
[C---:B------:R-:W-:Y:S02]  /*48a0*/  ISETP.GT.AND P2, PT, R4.reuse, 0x70, !P2 ;  /* 0x000000700400780c */ /* 0x040fe40005744270 */
[----:B------:R-:W-:Y:S01]  /*48b0*/  ISETP.GT.AND P3, PT, R4, 0xd0, !P3 ;  /* 0x000000d00400780c */ /* 0x000fe20005f64270 */
[----:B------:R-:W0:Y:S01]  /*48c0*/  SHFL.BFLY PT, R5, R6, 0x2, 0x1f ;  /* 0x0c401f0006057f89 */ /* 0x000e2200000e0000 */
[----:B------:R-:W-:-:S02]  /*48d0*/  ISETP.LT.OR P2, PT, R0, 0x71, P2 ;  /* 0x000000710000780c */ /* 0x000fc40001741670 */
[----:B------:R-:W-:Y:S02]  /*48e0*/  ISETP.GT.AND P4, PT, R4, 0xd1, !P4 ;  /* 0x000000d10400780c */ /* 0x000fe40006784270 */
[----:B------:R-:W-:Y:S02]  /*48f0*/  FSEL R82, R82, -INF , !P2 ;  /* 0xff80000052527808 */ /* 0x000fe40005000000 */
[----:B------:R-:W-:Y:S02]  /*4900*/  ISETP.NE.AND P2, PT, R158, RZ, PT ;  /* 0x000000ff9e00720c */ /* 0x000fe40003f45270 */
[C---:B------:R-:W-:Y:S02]  /*4910*/  ISETP.GT.AND P5, PT, R4.reuse, 0xd8, !P5 ;  /* 0x000000d80400780c */ /* 0x040fe40006fa4270 */
[----:B------:R-:W-:Y:S02]  /*4920*/  ISETP.GT.AND P2, PT, R4, 0x71, !P2 ;  /* 0x000000710400780c */ /* 0x000fe40005744270 */
[----:B------:R-:W-:-:S02]  /*4930*/  ISETP.LT.OR P3, PT, R0, 0xd1, P3 ;  /* 0x000000d10000780c */ /* 0x000fc40001f61670 */
[C---:B------:R-:W-:Y:S02]  /*4940*/  ISETP.LT.OR P2, PT, R0.reuse, 0x72, P2 ;  /* 0x000000720000780c */ /* 0x040fe40001741670 */
[----:B------:R-:W-:Y:S02]  /*4950*/  ISETP.LT.OR P4, PT, R0, 0xd2, P4 ;  /* 0x000000d20000780c */ /* 0x000fe40002781670 */
[----:B------:R-:W-:Y:S02]  /*4960*/  FSEL R83, R83, -INF , !P2 ;  /* 0xff80000053537808 */ /* 0x000fe40005000000 */
[----:B------:R-:W-:Y:S02]  /*4970*/  ISETP.NE.AND P2, PT, R159, RZ, PT ;  /* 0x000000ff9f00720c */ /* 0x000fe40003f45270 */
[----:B------:R-:W-:Y:S02]  /*4980*/  FSEL R34, R34, -INF , !P3 ;  /* 0xff80000022227808 */ /* 0x000fe40005800000 */
[----:B------:R-:W-:-:S02]  /*4990*/  ISETP.GT.AND P2, PT, R4, 0x78, !P2 ;  /* 0x000000780400780c */ /* 0x000fc40005744270 */
[----:B0-----:R-:W-:Y:S02]  /*49a0*/  FMNMX.FTZ R7, R6, R5, !PT ;  /* 0x0000000506077209 */ /* 0x001fe40007810000 */
[C---:B------:R-:W-:Y:S02]  /*49b0*/  ISETP.LT.OR P2, PT, R0.reuse, 0x79, P2 ;  /* 0x000000790000780c */ /* 0x040fe40001741670 */
[----:B------:R-:W-:Y:S01]  /*49c0*/  ISETP.LT.OR P5, PT, R0, 0xd9, P5 ;  /* 0x000000d90000780c */ /* 0x000fe20002fa1670 */
[----:B------:R-:W0:Y:S01]  /*49d0*/  SHFL.BFLY PT, R8, R7, 0x1, 0x1f ;  /* 0x0c201f0007087f89 */ /* 0x000e2200000e0000 */
[----:B------:R-:W-:Y:S02]  /*49e0*/  FSEL R86, R86, -INF , !P2 ;  /* 0xff80000056567808 */ /* 0x000fe40005000000 */
[----:B------:R-:W-:Y:S02]  /*49f0*/  ISETP.NE.AND P2, PT, R160, RZ, PT ;  /* 0x000000ffa000720c */ /* 0x000fe40003f45270 */
[----:B------:R-:W-:-:S02]  /*4a00*/  FSEL R35, R35, -INF , !P4 ;  /* 0xff80000023237808 */ /* 0x000fc40006000000 */
[----:B------:R-:W-:Y:S02]  /*4a10*/  ISETP.GT.AND P2, PT, R4, 0x79, !P2 ;  /* 0x000000790400780c */ /* 0x000fe40005744270 */
[----:B------:R-:W-:Y:S02]  /*4a20*/  FSEL R38, R38, -INF , !P5 ;  /* 0xff80000026267808 */ /* 0x000fe40006800000 */
[----:B------:R-:W-:Y:S02]  /*4a30*/  ISETP.LT.OR P2, PT, R0, 0x7a, P2 ;  /* 0x0000007a0000780c */ /* 0x000fe40001741670 */
[----:B------:R-:W-:Y:S02]  /*4a40*/  R2UR UR10, R22 ;  /* 0x00000000160a72ca */ /* 0x000fe400000e0000 */
[----:B------:R-:W-:Y:S02]  /*4a50*/  FSEL R87, R87, -INF , !P2 ;  /* 0xff80000057577808 */ /* 0x000fe40005000000 */
[----:B------:R-:W-:-:S04]  /*4a60*/  ISETP.NE.AND P2, PT, R161, RZ, PT ;  /* 0x000000ffa100720c */ /* 0x000fc80003f45270 */
[----:B------:R-:W-:Y:S02]  /*4a70*/  ISETP.GT.AND P2, PT, R4, 0x80, !P2 ;  /* 0x000000800400780c */ /* 0x000fe40005744270 */
[----:B0-----:R-:W-:Y:S02]  /*4a80*/  FMNMX.FTZ R5, R7, R8, !PT ;  /* 0x0000000807057209 */ /* 0x001fe40007810000 */
[----:B------:R-:W-:Y:S01]  /*4a90*/  ISETP.LT.OR P2, PT, R0, 0x81, P2 ;  /* 0x000000810000780c */ /* 0x000fe20001741670 */
[----:B------:R-:W-:-:S03]  /*4aa0*/  UIADD3 UR43, UR10, UR43, URZ ;  /* 0x0000002b0a2b7290 */ /* 0x000fc6000fffe03f */
        /* <DEDUP_REMOVED lines=62> */
[----:B------:R-:W-:Y:S01]  /*4e90*/  ISETP.NE.AND P2, PT, R136, RZ, PT ;  /* 0x000000ff8800720c */ /* 0x000fe20003f45270 */
[----:B------:R-:W-:-:S03]  /*4ea0*/  IMAD.U32 R136, RZ, RZ, UR37 ;  /* 0x00000025ff887e24 */ /* 0x000fc6000f8e00ff */
[----:B------:R-:W-:Y:S01]  /*4eb0*/  ISETP.GT.AND P2, PT, R4, 0x1, !P2 ;  /* 0x000000010400780c */ /* 0x000fe20005744270 */
[----:B------:R-:W-:-:S03]  /*4ec0*/  FFMA.FTZ R136, R5, R136, -8 ;  /* 0xc100000005887423 */ /* 0x000fc60000010088 */
        /* <DEDUP_REMOVED lines=68> */
[----:B------:R-:W-:Y:S01]  /*5310*/  ISETP.NE.AND P2, PT, R137, RZ, PT ;  /* 0x000000ff8900720c */ /* 0x000fe20003f45270 */
        /* <DEDUP_REMOVED lines=11> */
[----:B------:R-:W-:Y:S01]  /*53d0*/  ISETP.GT.AND P6, PT, R4, 0xd9, !P6 ;  /* 0x000000d90400780c */ /* 0x000fe200077c4270 */
[--C-:B------:R-:W-:Y:S01]  /*53e0*/  FFMA.FTZ R92, R92, UR37, -R136.reuse ;  /* 0x000000255c5c7c23 */ /* 0x100fe20008010888 */
[----:B------:R-:W-:Y:S01]  /*53f0*/  FMNMX.FTZ R96, R110, R93, !PT ;  /* 0x0000005d6e607209 */ /* 0x000fe20007810000 */
[--C-:B------:R-:W-:Y:S01]  /*5400*/  FFMA.FTZ R72, R72, UR37, -R136.reuse ;  /* 0x0000002548487c23 */ /* 0x100fe20008010888 */
[----:B------:R-:W-:Y:S01]  /*5410*/  FSEL R31, R31, -INF , !P2 ;  /* 0xff8000001f1f7808 */ /* 0x000fe20005000000 */
[----:B------:R-:W0:Y:S01]  /*5420*/  MUFU.EX2 R12, R12 ;  /* 0x0000000c000c7308 */ /* 0x000e220000000800 */
        /* <DEDUP_REMOVED lines=10> */
[--C-:B------:R-:W-:Y:S01]  /*54d0*/  FFMA.FTZ R73, R73, UR37, -R136.reuse ;  /* 0x0000002549497c23 */ /* 0x100fe20008010888 */
[--C-:B------:R-:W-:Y:S01]  /*54e0*/  FFMA.FTZ R76, R76, UR37, -R136.reuse ;  /* 0x000000254c4c7c23 */ /* 0x100fe20008010888 */
[----:B------:R-:W-:Y:S01]  /*54f0*/  FMNMX.FTZ R100, R118, R97, !PT ;  /* 0x0000006176647209 */ /* 0x000fe20007810000 */
[--C-:B------:R-:W-:Y:S01]  /*5500*/  FFMA.FTZ R77, R77, UR37, -R136.reuse ;  /* 0x000000254d4d7c23 */ /* 0x100fe20008010888 */
[--C-:B------:R-:W-:Y:S01]  /*5510*/  FFMA.FTZ R84, R84, UR37, -R136.reuse ;  /* 0x0000002554547c23 */ /* 0x100fe20008010888 */
[----:B------:R-:W-:Y:S01]  /*5520*/  MUFU.EX2 R97, R124 ;  /* 0x0000007c00617308 */ /* 0x000fe20000000800 */
[----:B------:R-:W-:Y:S01]  /*5530*/  FMNMX.FTZ R117, R119, R100, !PT ;  /* 0x0000006477757209 */ /* 0x000fe20007810000 */
[--C-:B------:R-:W-:Y:S01]  /*5540*/  FFMA.FTZ R100, R101, UR37, -R136.reuse ;  /* 0x0000002565647c23 */ /* 0x100fe20008010888 */
[----:B0-----:R-:W-:Y:S01]  /*5550*/  F2FP.SATFINITE.E4M3.F32.PACK_AB_MERGE_C R224, R12, R11, RZ ;  /* 0x0000000b0ce0723e */ /* 0x001fe200048070ff */
[--C-:B------:R-:W-:Y:S01]  /*5560*/  FFMA.FTZ R85, R85, UR37, -R136.reuse ;  /* 0x0000002555557c23 */ /* 0x100fe20008010888 */
[----:B------:R-:W-:Y:S01]  /*5570*/  FMNMX.FTZ R116, R90, R117, !PT ;  /* 0x000000755a747209 */ /* 0x000fe20007810000 */
[----:B------:R-:W-:Y:S01]  /*5580*/  FFMA.FTZ R80, R80, UR37, -R136 ;  /* 0x0000002550507c23 */ /* 0x000fe20008010888 */
[----:B------:R-:W-:Y:S01]  /*5590*/  F2FP.SATFINITE.E4M3.F32.PACK_AB_MERGE_C R224, R7, R6, R224 ;  /* 0x0000000607e0723e */ /* 0x000fe200048070e0 */
        /* <DEDUP_REMOVED lines=24> */
[----:B------:R-:W0:Y:S01]  /*5720*/  MUFU.EX2 R23, R23 ;  /* 0x0000001700177308 */ /* 0x000e220000000800 */
        /* <DEDUP_REMOVED lines=10> */
[----:B------:R-:W-:-:S02]  /*57d0*/  FFMA.FTZ R33, R33, UR37, -R136 ;  /* 0x0000002521217c23 */ /* 0x000fc40008010888 */
        /* <DEDUP_REMOVED lines=37> */
[----:B------:R-:W0:Y:S01]  /*5a30*/  MUFU.EX2 R92, R92 ;  /* 0x0000005c005c7308 */ /* 0x000e220000000800 */
[----:B------:R-:W-:-:S04]  /*5a40*/  FMNMX.FTZ R101, R55, R116, !PT ;  /* 0x0000007437657209 */ /* 0x000fc80007810000 */
[----:B------:R-:W-:-:S03]  /*5a50*/  FMNMX.FTZ R116, R26, R101, !PT ;  /* 0x000000651a747209 */ /* 0x000fc60007810000 */
[----:B------:R-:W-:Y:S01]  /*5a60*/  MUFU.EX2 R96, R96 ;  /* 0x0000006000607308 */ /* 0x000fe20000000800 */
[----:B------:R-:W-:-:S04]  /*5a70*/  FMNMX.FTZ R101, R27, R116, !PT ;  /* 0x000000741b657209 */ /* 0x000fc80007810000 */
[----:B------:R-:W-:-:S03]  /*5a80*/  FMNMX.FTZ R4, R30, R101, !PT ;  /* 0x000000651e047209 */ /* 0x000fc60007810000 */
[----:B------:R-:W1:Y:S01]  /*5a90*/  MUFU.EX2 R100, R100 ;  /* 0x0000006400647308 */ /* 0x000e620000000800 */
        /* <DEDUP_REMOVED lines=8> */
[----:B------:R-:W-:Y:S02]  /*5b20*/  FMNMX.FTZ R4, R39, R4, !PT ;  /* 0x0000000427047209 */ /* 0x000fe40007810000 */
[----:B-1----:R-:W-:-:S03]  /*5b30*/  F2FP.SATFINITE.E4M3.F32.PACK_AB_MERGE_C R218, R100, R97, RZ ;  /* 0x0000006164da723e */ /* 0x002fc600048070ff */
[----:B------:R-:W0:Y:S01]  /*5b40*/  SHFL.BFLY PT, R101, R4, 0x2, 0x1f ;  /* 0x0c401f0004657f89 */ /* 0x000e2200000e0000 */
[----:B------:R-:W-:Y:S01]  /*5b50*/  F2FP.SATFINITE.E4M3.F32.PACK_AB_MERGE_C R218, R96, R93, R218 ;  /* 0x0000005d60da723e */ /* 0x000fe200048070da */
[----:B------:R-:W-:Y:S08]  /*5b60*/  MUFU.EX2 R76, R76 ;  /* 0x0000004c004c7308 */ /* 0x000ff00000000800 */
[----:B------:R-:W1:Y:S08]  /*5b70*/  MUFU.EX2 R77, R77 ;  /* 0x0000004d004d7308 */ /* 0x000e700000000800 */
[----:B------:R-:W-:Y:S01]  /*5b80*/  MUFU.EX2 R84, R84 ;  /* 0x0000005400547308 */ /* 0x000fe20000000800 */
[----:B0-----:R-:W-:-:S07]  /*5b90*/  FMNMX.FTZ R101, R4, R101, !PT ;  /* 0x0000006504657209 */ /* 0x001fce0007810000 */
[----:B------:R-:W0:Y:S01]  /*5ba0*/  MUFU.EX2 R85, R85 ;  /* 0x0000005500557308 */ /* 0x000e220000000800 */
[----:B-1----:R-:W-:Y:S01]  /*5bb0*/  F2FP.SATFINITE.E4M3.F32.PACK_AB_MERGE_C R212, R77, R76, RZ ;  /* 0x0000004c4dd4723e */ /* 0x002fe200048070ff */
[----:B------:R-:W1:Y:S03]  /*5bc0*/  SHFL.BFLY PT, R4, R101, 0x1, 0x1f ;  /* 0x0c201f0065047f89 */ /* 0x000e6600000e0000 */
[----:B------:R-:W-:-:S03]  /*5bd0*/  F2FP.SATFINITE.E4M3.F32.PACK_AB_MERGE_C R212, R73, R72, R212 ;  /* 0x0000004849d4723e */ /* 0x000fc600048070d4 */
[----:B------:R-:W-:Y:S08]  /*5be0*/  MUFU.EX2 R80, R80 ;  /* 0x0000005000507308 */ /* 0x000ff00000000800 */
[----:B------:R-:W2:Y:S01]  /*5bf0*/  MUFU.EX2 R81, R81 ;  /* 0x0000005100517308 */ /* 0x000ea20000000800 */
[----:B0-----:R-:W-:-:S07]  /*5c00*/  F2FP.SATFINITE.E4M3.F32.PACK_AB_MERGE_C R214, R85, R84, RZ ;  /* 0x0000005455d6723e */ /* 0x001fce00048070ff */
[----:B------:R-:W-:Y:S01]  /*5c10*/  MUFU.EX2 R60, R60 ;  /* 0x0000003c003c7308 */ /* 0x000fe20000000800 */
[----:B-1----:R-:W-:Y:S01]  /*5c20*/  FMNMX.FTZ R4, R101, R4, !PT ;  /* 0x0000000465047209 */ /* 0x002fe20007810000 */
[----:B------:R-:W-:-:S03]  /*5c30*/  IMAD.U32 R101, RZ, RZ, UR37 ;  /* 0x00000025ff657e24 */ /* 0x000fc6000f8e00ff */
[C---:B------:R-:W-:Y:S01]  /*5c40*/  FSETP.NEU.FTZ.AND P2, PT, R4.reuse, -INF , PT ;  /* 0xff8000000400780b */ /* 0x040fe20003f5d000 */
[----:B------:R-:W-:Y:S02]  /*5c50*/  FFMA.FTZ R101, R4, R101, -8 ;  /* 0xc100000004657423 */ /* 0x000fe40000010065 */
[----:B------:R-:W-:Y:S01]  /*5c60*/  MUFU.EX2 R61, R61 ;  /* 0x0000003d003d7308 */ /* 0x000fe20000000800 */
[----:B--2---:R-:W-:Y:S02]  /*5c70*/  F2FP.SATFINITE.E4M3.F32.PACK_AB_MERGE_C R214, R81, R80, R214 ;  /* 0x0000005051d6723e */ /* 0x004fe400048070d6 */
[----:B------:R-:W-:Y:S02]  /*5c80*/  FSEL R101, R101, RZ, P2 ;  /* 0x000000ff65657208 */ /* 0x000fe40001000000 */
[----:B------:R-:W-:-:S03]  /*5c90*/  PLOP3.LUT P2, PT, PT, PT, UP1, 0x40, 0x0 ;  /* 0x000000000000781c */ /* 0x000fc60003f4e818 */
[----:B------:R-:W-:Y:S01]  /*5ca0*/  MUFU.EX2 R56, R56 ;  /* 0x0000003800387308 */ /* 0x000fe20000000800 */
[--C-:B------:R-:W-:Y:S01]  /*5cb0*/  FFMA.FTZ R124, R110, UR37, -R101.reuse ;  /* 0x000000256e7c7c23 */ /* 0x100fe20008010865 */
        /* <DEDUP_REMOVED lines=8> */
[----:B------:R-:W-:Y:S01]  /*5d40*/  FFMA.FTZ R78, R82, UR37, -R101 ;  /* 0x00000025524e7c23 */ /* 0x000fe20008010865 */
[----:B------:R-:W-:Y:S01]  /*5d50*/  FADD.FTZ R82, R6, R7 ;  /* 0x0000000706527221 */ /* 0x000fe20000010000 */
[--C-:B------:R-:W-:Y:S01]  /*5d60*/  FFMA.FTZ R120, R126, UR37, -R101.reuse ;  /* 0x000000257e787c23 */ /* 0x100fe20008010865 */
[--C-:B------:R-:W-:Y:S01]  /*5d70*/  FFMA.FTZ R123, R127, UR37, -R101.reuse ;  /* 0x000000257f7b7c23 */ /* 0x100fe20008010865 */
[----:B------:R-:W-:Y:S01]  /*5d80*/  MUFU.EX2 R52, R52 ;  /* 0x0000003400347308 */ /* 0x000fe20000000800 */
[----:B------:R-:W-:Y:S01]  /*5d90*/  FADD.FTZ R129, R11, R82 ;  /* 0x000000520b817221 */ /* 0x000fe20000010000 */
[--C-:B------:R-:W-:Y:S01]  /*5da0*/  FFMA.FTZ R127, R111, UR37, -R101.reuse ;  /* 0x000000256f7f7c23 */ /* 0x100fe20008010865 */
[--C-:B------:R-:W-:Y:S01]  /*5db0*/  FFMA.FTZ R111, R115, UR37, -R101.reuse ;  /* 0x00000025736f7c23 */ /* 0x100fe20008010865 */
[----:B------:R-:W-:Y:S01]  /*5dc0*/  FFMA.FTZ R115, R119, UR37, -R101 ;  /* 0x0000002577737c23 */ /* 0x000fe20008010865 */
[----:B------:R-:W-:Y:S01]  /*5dd0*/  FADD.FTZ R129, R12, R129 ;  /* 0x000000810c817221 */ /* 0x000fe20000010000 */
[--C-:B------:R-:W-:Y:S01]  /*5de0*/  FFMA.FTZ R116, R130, UR37, -R101.reuse ;  /* 0x0000002582747c23 */ /* 0x100fe20008010865 */
[--C-:B------:R-:W-:Y:S01]  /*5df0*/  FFMA.FTZ R119, R95, UR37, -R101.reuse ;  /* 0x000000255f777c23 */ /* 0x100fe20008010865 */
[----:B------:R-:W0:Y:S01]  /*5e00*/  MUFU.EX2 R117, R117 ;  /* 0x0000007500757308 */ /* 0x000e220000000800 */
[----:B------:R-:W-:Y:S01]  /*5e10*/  FFMA.FTZ R95, R99, UR37, -R101 ;  /* 0x00000025635f7c23 */ /* 0x000fe20008010865 */
[----:B------:R-:W-:Y:S01]  /*5e20*/  FADD.FTZ R126, R8, R129 ;  /* 0x00000081087e7221 */ /* 0x000fe20000010000 */
[--C-:B------:R-:W-:Y:S01]  /*5e30*/  FFMA.FTZ R99, R103, UR37, -R101.reuse ;  /* 0x0000002567637c23 */ /* 0x100fe20008010865 */
[--C-:B------:R-:W-:Y:S01]  /*5e40*/  FFMA.FTZ R103, R79, UR37, -R101.reuse ;  /* 0x000000254f677c23 */ /* 0x100fe20008010865 */
[--C-:B------:R-:W-:Y:S01]  /*5e50*/  FFMA.FTZ R121, R131, UR37, -R101.reuse ;  /* 0x0000002583797c23 */ /* 0x100fe20008010865 */
[--C-:B------:R-:W-:Y:S01]  /*5e60*/  FFMA.FTZ R79, R83, UR37, -R101.reuse ;  /* 0x00000025534f7c23 */ /* 0x100fe20008010865 */
[----:B------:R-:W-:Y:S01]  /*5e70*/  FADD.FTZ R83, R13, R126 ;  /* 0x0000007e0d537221 */ /* 0x000fe20000010000 */
[----:B------:R-:W1:Y:S01]  /*5e80*/  MUFU.EX2 R120, R120 ;  /* 0x0000007800787308 */ /* 0x000e620000000800 */
[--C-:B------:R-:W-:Y:S01]  /*5e90*/  FFMA.FTZ R122, R134, UR37, -R101.reuse ;  /* 0x00000025867a7c23 */ /* 0x100fe20008010865 */
[----:B------:R-:W-:Y:S01]  /*5ea0*/  FFMA.FTZ R82, R86, UR37, -R101 ;  /* 0x0000002556527c23 */ /* 0x000fe20008010865 */
[----:B------:R-:W-:Y:S01]  /*5eb0*/  FADD.FTZ R86, R20, R83 ;  /* 0x0000005314567221 */ /* 0x000fe20000010000 */
[--C-:B------:R-:W-:Y:S01]  /*5ec0*/  FFMA.FTZ R83, R87, UR37, -R101.reuse ;  /* 0x0000002557537c23 */ /* 0x100fe20008010865 */
[--C-:B------:R-:W-:Y:S01]  /*5ed0*/  FFMA.FTZ R125, R135, UR37, -R101.reuse ;  /* 0x00000025877d7c23 */ /* 0x100fe20008010865 */
[----:B------:R-:W-:Y:S01]  /*5ee0*/  FFMA.FTZ R106, R106, UR37, -R101 ;  /* 0x000000256a6a7c23 */ /* 0x000fe20008010865 */
[----:B------:R-:W-:Y:S01]  /*5ef0*/  FADD.FTZ R129, R23, R86 ;  /* 0x0000005617817221 */ /* 0x000fe20000010000 */
[----:B------:R-:W2:Y:S01]  /*5f00*/  MUFU.EX2 R123, R123 ;  /* 0x0000007b007b7308 */ /* 0x000ea20000000800 */
[----:B0-----:R-:W-:Y:S01]  /*5f10*/  FADD.FTZ R87, R52, R117 ;  /* 0x0000007534577221 */ /* 0x001fe20000010000 */
[----:B------:R-:W-:Y:S01]  /*5f20*/  FFMA.FTZ R107, R107, UR37, -R101 ;  /* 0x000000256b6b7c23 */ /* 0x000fe20008010865 */
[----:B------:R-:W-:Y:S01]  /*5f30*/  FADD.FTZ R126, R14, R129 ;  /* 0x000000810e7e7221 */ /* 0x000fe20000010000 */
[--C-:B------:R-:W-:Y:S01]  /*5f40*/  FFMA.FTZ R90, R90, UR37, -R101.reuse ;  /* 0x000000255a5a7c23 */ /* 0x100fe20008010865 */
[--C-:B------:R-:W-:Y:S01]  /*5f50*/  FFMA.FTZ R91, R91, UR37, -R101.reuse ;  /* 0x000000255b5b7c23 */ /* 0x100fe20008010865 */
[----:B------:R-:W-:Y:S01]  /*5f60*/  FFMA.FTZ R74, R74, UR37, -R101 ;  /* 0x000000254a4a7c23 */ /* 0x000fe20008010865 */
[----:B------:R-:W-:Y:S01]  /*5f70*/  FADD.FTZ R126, R15, R126 ;  /* 0x0000007e0f7e7221 */ /* 0x000fe20000010000 */
[----:B------:R-:W0:Y:S01]  /*5f80*/  MUFU.EX2 R116, R116 ;  /* 0x0000007400747308 */ /* 0x000e220000000800 */
[----:B-1----:R-:W-:Y:S01]  /*5f90*/  FADD.FTZ R86, R120, R87 ;  /* 0x0000005778567221 */ /* 0x002fe20000010000 */
[--C-:B------:R-:W-:Y:S01]  /*5fa0*/  FFMA.FTZ R75, R75, UR37, -R101.reuse ;  /* 0x000000254b4b7c23 */ /* 0x100fe20008010865 */
[----:B------:R-:W-:Y:S01]  /*5fb0*/  FADD.FTZ R129, R105, R126 ;  /* 0x0000007e69817221 */ /* 0x000fe20000010000 */
[--C-:B------:R-:W-:Y:S01]  /*5fc0*/  FFMA.FTZ R58, R58, UR37, -R101.reuse ;  /* 0x000000253a3a7c23 */ /* 0x100fe20008010865 */
[--C-:B------:R-:W-:Y:S01]  /*5fd0*/  FFMA.FTZ R59, R59, UR37, -R101.reuse ;  /* 0x000000253b3b7c23 */ /* 0x100fe20008010865 */
[----:B------:R-:W-:Y:S01]  /*5fe0*/  FFMA.FTZ R62, R62, UR37, -R101 ;  /* 0x000000253e3e7c23 */ /* 0x000fe20008010865 */
[----:B------:R-:W-:Y:S01]  /*5ff0*/  FADD.FTZ R126, R108, R129 ;  /* 0x000000816c7e7221 */ /* 0x000fe20000010000 */
[----:B------:R-:W1:Y:S01]  /*6000*/  MUFU.EX2 R121, R121 ;  /* 0x0000007900797308 */ /* 0x000e620000000800 */
[----:B--2---:R-:W-:Y:S01]  /*6010*/  FADD.FTZ R87, R123, R86 ;  /* 0x000000567b577221 */ /* 0x004fe20000010000 */
[--C-:B------:R-:W-:Y:S01]  /*6020*/  FFMA.FTZ R63, R63, UR37, -R101.reuse ;  /* 0x000000253f3f7c23 */ /* 0x100fe20008010865 */
[----:B------:R-:W-:Y:S01]  /*6030*/  FADD.FTZ R129, R21, R126 ;  /* 0x0000007e15817221 */ /* 0x000fe20000010000 */
[--C-:B------:R-:W-:Y:S01]  /*6040*/  FFMA.FTZ R66, R66, UR37, -R101.reuse ;  /* 0x0000002542427c23 */ /* 0x100fe20008010865 */
[--C-:B------:R-:W-:Y:S01]  /*6050*/  FFMA.FTZ R70, R70, UR37, -R101.reuse ;  /* 0x0000002546467c23 */ /* 0x100fe20008010865 */
[----:B------:R-:W-:Y:S01]  /*6060*/  FFMA.FTZ R71, R71, UR37, -R101 ;  /* 0x0000002547477c23 */ /* 0x000fe20008010865 */
[----:B------:R-:W-:Y:S01]  /*6070*/  FADD.FTZ R22, R104, R129 ;  /* 0x0000008168167221 */ /* 0x000fe20000010000 */
[----:B------:R-:W2:Y:S01]  /*6080*/  MUFU.EX2 R122, R122 ;  /* 0x0000007a007a7308 */ /* 0x000ea20000000800 */
[----:B0-----:R-:W-:Y:S01]  /*6090*/  FADD.FTZ R86, R116, R87 ;  /* 0x0000005774567221 */ /* 0x001fe20000010000 */
[--C-:B------:R-:W-:Y:S01]  /*60a0*/  FFMA.FTZ R42, R42, UR37, -R101.reuse ;  /* 0x000000252a2a7c23 */ /* 0x100fe20008010865 */
[--C-:B------:R-:W-:Y:S01]  /*60b0*/  FFMA.FTZ R43, R43, UR37, -R101.reuse ;  /* 0x000000252b2b7c23 */ /* 0x100fe20008010865 */
[--C-:B------:R-:W-:Y:S01]  /*60c0*/  FFMA.FTZ R46, R46, UR37, -R101.reuse ;  /* 0x000000252e2e7c23 */ /* 0x100fe20008010865 */
[--C-:B------:R-:W-:Y:S01]  /*60d0*/  FFMA.FTZ R47, R47, UR37, -R101.reuse ;  /* 0x000000252f2f7c23 */ /* 0x100fe20008010865 */
[--C-:B------:R-:W-:Y:S01]  /*60e0*/  FFMA.FTZ R50, R50, UR37, -R101.reuse ;  /* 0x0000002532327c23 */ /* 0x100fe20008010865 */
[--C-:B------:R-:W-:Y:S01]  /*60f0*/  FFMA.FTZ R51, R51, UR37, -R101.reuse ;  /* 0x0000002533337c23 */ /* 0x100fe20008010865 */
[----:B------:R-:W0:Y:S01]  /*6100*/  MUFU.EX2 R125, R125 ;  /* 0x0000007d007d7308 */ /* 0x000e220000000800 */
[----:B-1----:R-:W-:Y:S01]  /*6110*/  FADD.FTZ R87, R121, R86 ;  /* 0x0000005679577221 */ /* 0x002fe20000010000 */
[--C-:B------:R-:W-:Y:S01]  /*6120*/  FFMA.FTZ R54, R54, UR37, -R101.reuse ;  /* 0x0000002536367c23 */ /* 0x100fe20008010865 */
[--C-:B------:R-:W-:Y:S01]  /*6130*/  FFMA.FTZ R55, R55, UR37, -R101.reuse ;  /* 0x0000002537377c23 */ /* 0x100fe20008010865 */
[--C-:B------:R-:W-:Y:S01]  /*6140*/  FFMA.FTZ R26, R26, UR37, -R101.reuse ;  /* 0x000000251a1a7c23 */ /* 0x100fe20008010865 */
[--C-:B------:R-:W-:Y:S01]  /*6150*/  FFMA.FTZ R27, R27, UR37, -R101.reuse ;  /* 0x000000251b1b7c23 */ /* 0x100fe20008010865 */
[--C-:B------:R-:W-:Y:S01]  /*6160*/  FFMA.FTZ R30, R30, UR37, -R101.reuse ;  /* 0x000000251e1e7c23 */ /* 0x100fe20008010865 */
[----:B------:R-:W-:Y:S01]  /*6170*/  FFMA.FTZ R31, R31, UR37, -R101 ;  /* 0x000000251f1f7c23 */ /* 0x000fe20008010865 */
[----:B------:R-:W1:Y:S01]  /*6180*/  MUFU.EX2 R106, R106 ;  /* 0x0000006a006a7308 */ /* 0x000e620000000800 */
[----:B--2---:R-:W-:Y:S01]  /*6190*/  FADD.FTZ R12, R122, R87 ;  /* 0x000000577a0c7221 */ /* 0x004fe20000010000 */
[----:B------:R-:W-:Y:S01]  /*61a0*/  FADD.FTZ R87, R109, R22 ;  /* 0x000000166d577221 */ /* 0x000fe20000010000 */
[--C-:B------:R-:W-:Y:S01]  /*61b0*/  FFMA.FTZ R34, R34, UR37, -R101.reuse ;  /* 0x0000002522227c23 */ /* 0x100fe20008010865 */
[--C-:B------:R-:W-:Y:S01]  /*61c0*/  FFMA.FTZ R35, R35, UR37, -R101.reuse ;  /* 0x0000002523237c23 */ /* 0x100fe20008010865 */
[----:B------:R-:W-:Y:S01]  /*61d0*/  FFMA.FTZ R38, R38, UR37, -R101 ;  /* 0x0000002526267c23 */ /* 0x000fe20008010865 */
[----:B------:R-:W-:Y:S01]  /*61e0*/  FADD.FTZ R87, R112, R87 ;  /* 0x0000005770577221 */ /* 0x000fe20000010000 */
[----:B------:R-:W-:Y:S01]  /*61f0*/  FFMA.FTZ R39, R39, UR37, -R101 ;  /* 0x0000002527277c23 */ /* 0x000fe20008010865 */
[----:B------:R-:W2:Y:S01]  /*6200*/  MUFU.EX2 R107, R107 ;  /* 0x0000006b006b7308 */ /* 0x000ea20000000800 */
[----:B0-----:R-:W-:Y:S01]  /*6210*/  FADD.FTZ R23, R125, R12 ;  /* 0x0000000c7d177221 */ /* 0x001fe20000010000 */
[----:B------:R-:W-:Y:S01]  /*6220*/  FADD.FTZ R22, R88, R87 ;  /* 0x0000005758167221 */ /* 0x000fe20000010000 */
[----:B------:R-:W-:-:S02]  /*6230*/  F2FP.SATFINITE.E4M3.F32.PACK_AB_MERGE_C R120, R123, R120, RZ ;  /* 0x000000787b78723e */ /* 0x000fc400048070ff */
[----:B------:R-:W-:Y:S01]  /*6240*/  F2FP.SATFINITE.E4M3.F32.PACK_AB_MERGE_C R122, R125, R122, RZ ;  /* 0x0000007a7d7a723e */ /* 0x000fe200048070ff */
[----:B------:R-:W-:Y:S01]  /*6250*/  FADD.FTZ R7, R89, R22 ;  /* 0x0000001659077221 */ /* 0x000fe20000010000 */
[----:B------:R-:W-:Y:S01]  /*6260*/  F2FP.SATFINITE.E4M3.F32.PACK_AB_MERGE_C R225, R117, R52, R120 ;  /* 0x0000003475e1723e */ /* 0x000fe20004807078 */
[----:B------:R-:W0:Y:S01]  /*6270*/  MUFU.EX2 R124, R124 ;  /* 0x0000007c007c7308 */ /* 0x000e220000000800 */
[----:B-1----:R-:W-:Y:S01]  /*6280*/  FADD.FTZ R20, R106, R23 ;  /* 0x000000176a147221 */ /* 0x002fe20000010000 */
[----:B------:R-:W-:-:S06]  /*6290*/  F2FP.SATFINITE.E4M3.F32.PACK_AB_MERGE_C R227, R121, R116, R122 ;  /* 0x0000007479e3723e */ /* 0x000fcc000480707a */
[----:B------:R-:W1:Y:S01]  /*62a0*/  MUFU.EX2 R127, R127 ;  /* 0x0000007f007f7308 */ /* 0x000e620000000800 */
[----:B--2---:R-:W-:-:S07]  /*62b0*/  FADD.FTZ R23, R107, R20 ;  /* 0x000000146b177221 */ /* 0x004fce0000010000 */
[----:B------:R-:W2:Y:S01]  /*62c0*/  MUFU.EX2 R110, R110 ;  /* 0x0000006e006e7308 */ /* 0x000ea20000000800 */
[----:B0-----:R-:W-:-:S07]  /*62d0*/  FADD.FTZ R20, R124, R23 ;  /* 0x000000177c147221 */ /* 0x001fce0000010000 */
[----:B------:R-:W0:Y:S01]  /*62e0*/  MUFU.EX2 R111, R111 ;  /* 0x0000006f006f7308 */ /* 0x000e220000000800 */
[----:B-1----:R-:W-:Y:S01]  /*62f0*/  FADD.FTZ R13, R127, R20 ;  /* 0x000000147f0d7221 */ /* 0x002fe20000010000 */
[----:B------:R-:W-:Y:S01]  /*6300*/  FADD.FTZ R20, R92, R7 ;  /* 0x000000075c147221 */ /* 0x000fe20000010000 */
[----:B------:R-:W-:Y:S01]  /*6310*/  FFMA.FTZ R7, R67, UR37, -R101 ;  /* 0x0000002543077c23 */ /* 0x000fe20008010865 */
[----:B------:R-:W-:Y:S02]  /*6320*/  F2FP.SATFINITE.E4M3.F32.PACK_AB_MERGE_C R124, R127, R124, RZ ;  /* 0x0000007c7f7c723e */ /* 0x000fe400048070ff */
[----:B------:R-:W-:Y:S02]  /*6330*/  FADD.FTZ R20, R113, R20 ;  /* 0x0000001471147221 */ /* 0x000fe40000010000 */
[----:B------:R-:W1:Y:S01]  /*6340*/  MUFU.EX2 R114, R114 ;  /* 0x0000007200727308 */ /* 0x000e620000000800 */
[----:B--2---:R-:W-:Y:S01]  /*6350*/  FADD.FTZ R8, R110, R13 ;  /* 0x0000000d6e087221 */ /* 0x004fe20000010000 */
[----:B------:R-:W-:Y:S01]  /*6360*/  FADD.FTZ R15, R93, R20 ;  /* 0x000000145d0f7221 */ /* 0x000fe20000010000 */
[----:B------:R-:W-:-:S03]  /*6370*/  F2FP.SATFINITE.E4M3.F32.PACK_AB_MERGE_C R221, R107, R106, R124 ;  /* 0x0000006a6bdd723e */ /* 0x000fc6000480707c */
[----:B------:R-:W-:Y:S02]  /*6380*/  FADD.FTZ R14, R96, R15 ;  /* 0x0000000f600e7221 */ /* 0x000fe40000010000 */
[----:B------:R-:W2:Y:S01]  /*6390*/  MUFU.EX2 R115, R115 ;  /* 0x0000007300737308 */ /* 0x000ea20000000800 */
[----:B0-----:R-:W-:Y:S01]  /*63a0*/  FADD.FTZ R13, R111, R8 ;  /* 0x000000086f0d7221 */ /* 0x001fe20000010000 */
[----:B------:R-:W-:-:S04]  /*63b0*/  FADD.FTZ R15, R97, R14 ;  /* 0x0000000e610f7221 */ /* 0x000fc80000010000 */
[----:B------:R-:W-:Y:S02]  /*63c0*/  FADD.FTZ R15, R100, R15 ;  /* 0x0000000f640f7221 */ /* 0x000fe40000010000 */
[----:B------:R-:W0:Y:S01]  /*63d0*/  MUFU.EX2 R90, R90 ;  /* 0x0000005a005a7308 */ /* 0x000e220000000800 */
[----:B-1----:R-:W-:Y:S01]  /*63e0*/  FADD.FTZ R8, R114, R13 ;  /* 0x0000000d72087221 */ /* 0x002fe20000010000 */
[----:B------:R-:W-:-:S04]  /*63f0*/  FADD.FTZ R14, R72, R15 ;  /* 0x0000000f480e7221 */ /* 0x000fc80000010000 */
[----:B------:R-:W-:Y:S01]  /*6400*/  FADD.FTZ R15, R73, R14 ;  /* 0x0000000e490f7221 */ /* 0x000fe20000010000 */
[----:B------:R-:W-:Y:S01]  /*6410*/  F2FP.SATFINITE.E4M3.F32.PACK_AB_MERGE_C R14, R61, R60, RZ ;  /* 0x0000003c3d0e723e */ /* 0x000fe200048070ff */
[----:B------:R-:W1:Y:S01]  /*6420*/  MUFU.EX2 R91, R91 ;  /* 0x0000005b005b7308 */ /* 0x000e620000000800 */
[C---:B--2---:R-:W-:Y:S01]  /*6430*/  FADD.FTZ R13, R115.reuse, R8 ;  /* 0x00000008730d7221 */ /* 0x044fe20000010000 */
[----:B------:R-:W-:Y:S01]  /*6440*/  FADD.FTZ R76, R76, R15 ;  /* 0x0000000f4c4c7221 */ /* 0x000fe20000010000 */
[----:B------:R-:W-:-:S03]  /*6450*/  F2FP.SATFINITE.E4M3.F32.PACK_AB_MERGE_C R114, R115, R114, RZ ;  /* 0x000000727372723e */ /* 0x000fc600048070ff */
[----:B------:R-:W-:Y:S01]  /*6460*/  FADD.FTZ R77, R77, R76 ;  /* 0x0000004c4d4d7221 */ /* 0x000fe20000010000 */
[----:B------:R-:W-:Y:S01]  /*6470*/  F2FP.SATFINITE.E4M3.F32.PACK_AB_MERGE_C R223, R111, R110, R114 ;  /* 0x0000006e6fdf723e */ /* 0x000fe20004807072 */
[----:B------:R-:W2:Y:S01]  /*6480*/  MUFU.EX2 R118, R118 ;  /* 0x0000007600767308 */ /* 0x000ea20000000800 */
[----:B0-----:R-:W-:Y:S01]  /*6490*/  FADD.FTZ R8, R90, R13 ;  /* 0x0000000d5a087221 */ /* 0x001fe20000010000 */
[----:B------:R-:W-:-:S04]  /*64a0*/  FADD.FTZ R80, R80, R77 ;  /* 0x0000004d50507221 */ /* 0x000fc80000010000 */
[----:B------:R-:W-:Y:S02]  /*64b0*/  FADD.FTZ R81, R81, R80 ;  /* 0x0000005051517221 */ /* 0x000fe40000010000 */
[----:B------:R-:W0:Y:S01]  /*64c0*/  MUFU.EX2 R119, R119 ;  /* 0x0000007700777308 */ /* 0x000e220000000800 */
[----:B-1----:R-:W-:Y:S01]  /*64d0*/  FADD.FTZ R13, R91, R8 ;  /* 0x000000085b0d7221 */ /* 0x002fe20000010000 */
[----:B------:R-:W-:-:S04]  /*64e0*/  FADD.FTZ R84, R84, R81 ;  /* 0x0000005154547221 */ /* 0x000fc80000010000 */
[----:B------:R-:W-:Y:S02]  /*64f0*/  FADD.FTZ R85, R85, R84 ;  /* 0x0000005455557221 */ /* 0x000fe40000010000 */
        /* <DEDUP_REMOVED lines=11> */
[----:B0-----:R-:W-:-:S07]  /*65b0*/  FADD.FTZ R8, R98, R13 ;  /* 0x0000000d62087221 */ /* 0x001fce0000010000 */
[----:B------:R-:W0:Y:S01]  /*65c0*/  MUFU.EX2 R75, R75 ;  /* 0x0000004b004b7308 */ /* 0x000e220000000800 */
[C---:B-1----:R-:W-:Y:S01]  /*65d0*/  FADD.FTZ R13, R99.reuse, R8 ;  /* 0x00000008630d7221 */ /* 0x042fe20000010000 */
[----:B------:R-:W-:-:S04]  /*65e0*/  F2FP.SATFINITE.E4M3.F32.PACK_AB_MERGE_C R98, R99, R98, RZ ;  /* 0x000000626362723e */ /* 0x000fc800048070ff */
[----:B------:R-:W-:Y:S02]  /*65f0*/  F2FP.SATFINITE.E4M3.F32.PACK_AB_MERGE_C R219, R95, R94, R98 ;  /* 0x0000005e5fdb723e */ /* 0x000fe40004807062 */
[----:B------:R-:W1:Y:S01]  /*6600*/  MUFU.EX2 R102, R102 ;  /* 0x0000006600667308 */ /* 0x000e620000000800 */
[----:B--2---:R-:W-:-:S07]  /*6610*/  FADD.FTZ R8, R74, R13 ;  /* 0x0000000d4a087221 */ /* 0x004fce0000010000 */
        /* <DEDUP_REMOVED lines=15> */
[----:B0-----:R-:W-:Y:S01]  /*6710*/  F2FP.SATFINITE.E4M3.F32.PACK_AB_MERGE_C R208, R57, R56, R14 ;  /* 0x0000003839d0723e */ /* 0x001fe2000480700e */
[----:B------:R-:W-:-:S04]  /*6720*/  FADD.FTZ R56, R56, R85 ;  /* 0x0000005538387221 */ /* 0x000fc80000010000 */
[----:B------:R-:W-:Y:S02]  /*6730*/  FADD.FTZ R57, R57, R56 ;  /* 0x0000003839397221 */ /* 0x000fe40000010000 */
[----:B------:R-:W-:Y:S01]  /*6740*/  MUFU.EX2 R68, R68 ;  /* 0x0000004400447308 */ /* 0x000fe20000000800 */
[C---:B-1----:R-:W-:Y:S01]  /*6750*/  FADD.FTZ R13, R83.reuse, R8 ;  /* 0x00000008530d7221 */ /* 0x042fe20000010000 */
[----:B------:R-:W-:Y:S01]  /*6760*/  FADD.FTZ R60, R60, R57 ;  /* 0x000000393c3c7221 */ /* 0x000fe20000010000 */
[----:B------:R-:W-:-:S03]  /*6770*/  F2FP.SATFINITE.E4M3.F32.PACK_AB_MERGE_C R82, R83, R82, RZ ;  /* 0x000000525352723e */ /* 0x000fc600048070ff */
[----:B------:R-:W-:Y:S01]  /*6780*/  FADD.FTZ R61, R61, R60 ;  /* 0x0000003c3d3d7221 */ /* 0x000fe20000010000 */
[----:B------:R-:W-:Y:S01]  /*6790*/  F2FP.SATFINITE.E4M3.F32.PACK_AB_MERGE_C R215, R79, R78, R82 ;  /* 0x0000004e4fd7723e */ /* 0x000fe20004807052 */
[----:B------:R-:W0:Y:S01]  /*67a0*/  MUFU.EX2 R69, R69 ;  /* 0x0000004500457308 */ /* 0x000e220000000800 */
[----:B--2---:R-:W-:-:S07]  /*67b0*/  FADD.FTZ R8, R58, R13 ;  /* 0x0000000d3a087221 */ /* 0x004fce0000010000 */
        /* <DEDUP_REMOVED lines=14> */
[----:B------:R-:W1:Y:S01]  /*68a0*/  MUFU.EX2 R7, R7 ;  /* 0x0000000700077308 */ /* 0x000e620000000800 */
[C---:B--2---:R-:W-:Y:S01]  /*68b0*/  FADD.FTZ R13, R12.reuse, R13 ;  /* 0x0000000d0c0d7221 */ /* 0x044fe20000010000 */
        /* <DEDUP_REMOVED lines=17> */
[C---:B-1----:R-:W-:Y:S01]  /*69d0*/  F2FP.SATFINITE.E4M3.F32.PACK_AB_MERGE_C R70, R71.reuse, R70, RZ ;  /* 0x000000464746723e */ /* 0x042fe200048070ff */
[----:B------:R-:W-:Y:S01]  /*69e0*/  FADD.FTZ R71, R71, R8 ;  /* 0x0000000847477221 */ /* 0x000fe20000010000 */
[----:B------:R-:W-:Y:S02]  /*69f0*/  FADD.FTZ R0, R0, R41 ;  /* 0x0000002900007221 */ /* 0x000fe40000010000 */
[----:B------:R-:W-:Y:S02]  /*6a00*/  F2FP.SATFINITE.E4M3.F32.PACK_AB_MERGE_C R211, R7, R6, R70 ;  /* 0x0000000607d3723e */ /* 0x000fe40004807046 */
[----:B------:R-:W-:Y:S01]  /*6a10*/  FADD.FTZ R45, R45, R0 ;  /* 0x000000002d2d7221 */ /* 0x000fe20000010000 */
        /* <DEDUP_REMOVED lines=56> */
[----:B------:R-:W-:Y:S01]  /*6da0*/  FADD.FTZ R32, R32, R29 ;  /* 0x0000001d20207221 */ /* 0x000fe20000010000 */
[----:B------:R-:W-:-:S03]  /*6db0*/  VIADD R6, R16, 0xfffffffe ;  /* 0xfffffffe10067836 */ /* 0x000fc60000000000 */
[----:B------:R-:W-:Y:S02]  /*6dc0*/  FADD.FTZ R33, R33, R32 ;  /* 0x0000002021217221 */ /* 0x000fe40000010000 */
[----:B------:R-:W-:Y:S01]  /*6dd0*/  MUFU.EX2 R38, R38 ;  /* 0x0000002600267308 */ /* 0x000fe20000000800 */
[----:B-1----:R-:W-:Y:S01]  /*6de0*/  FADD.FTZ R0, R34, R31 ;  /* 0x0000001f22007221 */ /* 0x002fe20000010000 */
        /* <DEDUP_REMOVED lines=19> */
.L_x_6840:
[----:B------:R-:W-:-:S11]  /*6f20*/  UISETP.NE.AND UP2, UPT, UR7, 0x1, UPT ;  /* 0x000000010700788c */ /* 0x000fd6000bf45270 */
[----:B------:R-:W-:Y:S02]  /*6f30*/  @UP2 ULDC.64 UR12, c[0x0][0x9e8] ;  /* 0x00027a00000c2ab9 */ /* 0x000fe40000000a00 */
[----:B------:R-:W-:-:S04]  /*6f40*/  UIMAD.WIDE.U32 UR8, UR6, UR12, URZ ;  /* 0x0000000c060872a5 */ /* 0x000fc8000f8e003f */
[----:B------:R-:W-:-:S12]  /*6f50*/  @UP2 USHF.R.U32.HI UR6, URZ, UR13, UR9 ;  /* 0x0000000d3f062299 */ /* 0x000fd80008011609 */
.L_x_6841:
[----:B------:R-:W-:-:S04]  /*6f60*/  UIMAD UR6, UR6, UR7, UR7 ;  /* 0x00000007060672a4 */ /* 0x000fc8000f8e0207 */
[----:B------:R-:W-:-:S04]  /*6f70*/  UISETP.LT.AND UP2, UPT, UR10, UR6, UPT ;  /* 0x000000060a00728c */ /* 0x000fc8000bf41270 */
[----:B------:R-:W-:-:S12]  /*6f80*/  USEL UR10, UR10, UR6, UP2 ;  /* 0x000000060a0a7287 */ /* 0x000fd80009000000 */
.L_x_6839:
[----:B------:R-:W-:Y:S01]  /*6f90*/  UMOV UR6, URZ ;  /* 0x0000003f00067c82 */ /* 0x000fe20008000000 */
[----:B------:R-:W-:Y:S01]  /*6fa0*/  UMOV UR7, UR10 ;  /* 0x0000000a00077c82 */ /* 0x000fe20008000000 */
[----:B------:R-:W0:Y:S01]  /*6fb0*/  S2UR UR28, SR_CgaCtaId ;  /* 0x00000000001c79c3 */ /* 0x000e220000008800 */
[----:B------:R-:W-:Y:S01]  /*6fc0*/  UIMAD.WIDE UR6, UR10, -0x6db6db6d, UR6 ;  /* 0x924924930a0678a5 */ /* 0x000fe2000f8e0206 */
[----:B------:R-:W-:Y:S01]  /*6fd0*/  CS2R R24, SRZ ;  /* 0x0000000000187805 */ /* 0x000fe2000001ff00 */
[----:B------:R-:W-:Y:S01]  /*6fe0*/  UMOV UR31, URZ ;  /* 0x0000003f001f7c82 */ /* 0x000fe20008000000 */
[----:B------:R-:W-:Y:S01]  /*6ff0*/  UMOV UR29, URZ ;  /* 0x0000003f001d7c82 */ /* 0x000fe20008000000 */
[----:B------:R-:W-:Y:S01]  /*7000*/  USHF.R.U32.HI UR6, URZ, 0x1f, UR7 ;  /* 0x0000001f3f067899 */ /* 0x000fe20008011607 */
[----:B------:R-:W-:Y:S02]  /*7010*/  CS2R R26, SRZ ;  /* 0x00000000001a7805 */ /* 0x000fe4000001ff00 */
[----:B------:R-:W-:-:S02]  /*7020*/  CS2R R28, SRZ ;  /* 0x00000000001c7805 */ /* 0x000fc4000001ff00 */
[----:B------:R-:W-:Y:S01]  /*7030*/  CS2R R30, SRZ ;  /* 0x00000000001e7805 */ /* 0x000fe2000001ff00 */
[----:B------:R-:W-:Y:S01]  /*7040*/  ULEA.HI.SX32 UR6, UR7, UR6, 0x19 ;  /* 0x0000000607067291 */ /* 0x000fe2000f8fca3f */
[----:B------:R-:W-:Y:S02]  /*7050*/  CS2R R32, SRZ ;  /* 0x0000000000207805 */ /* 0x000fe4000001ff00 */
[----:B------:R-:W-:Y:S02]  /*7060*/  CS2R R34, SRZ ;  /* 0x0000000000227805 */ /* 0x000fe4000001ff00 */
[----:B------:R-:W-:Y:S01]  /*7070*/  CS2R R36, SRZ ;  /* 0x0000000000247805 */ /* 0x000fe2000001ff00 */
[----:B------:R-:W-:Y:S01]  /*7080*/  UISETP.LT.AND UP2, UPT, UR39, UR6, UPT ;  /* 0x000000062700728c */ /* 0x000fe2000bf41270 */
[----:B------:R-:W-:Y:S02]  /*7090*/  CS2R R38, SRZ ;  /* 0x0000000000267805 */ /* 0x000fe4000001ff00 */
[----:B------:R-:W-:-:S02]  /*70a0*/  CS2R R40, SRZ ;  /* 0x0000000000287805 */ /* 0x000fc4000001ff00 */
[----:B------:R-:W-:Y:S01]  /*70b0*/  CS2R R42, SRZ ;  /* 0x00000000002a7805 */ /* 0x000fe2000001ff00 */
[----:B------:R-:W-:Y:S01]  /*70c0*/  USEL UR54, UR39, UR6, !UP2 ;  /* 0x0000000627367287 */ /* 0x000fe2000d000000 */
[----:B------:R-:W-:Y:S02]  /*70d0*/  CS2R R44, SRZ ;  /* 0x00000000002c7805 */ /* 0x000fe4000001ff00 */
[----:B------:R-:W-:Y:S02]  /*70e0*/  CS2R R46, SRZ ;  /* 0x00000000002e7805 */ /* 0x000fe4000001ff00 */
[----:B------:R-:W-:Y:S02]  /*70f0*/  CS2R R48, SRZ ;  /* 0x0000000000307805 */ /* 0x000fe4000001ff00 */
[----:B------:R-:W-:Y:S02]  /*7100*/  CS2R R50, SRZ ;  /* 0x0000000000327805 */ /* 0x000fe4000001ff00 */
[----:B------:R-:W-:-:S02]  /*7110*/  CS2R R52, SRZ ;  /* 0x0000000000347805 */ /* 0x000fc4000001ff00 */
[----:B------:R-:W-:Y:S02]  /*7120*/  ISETP.GE.AND P2, PT, R6, UR54, PT ;  /* 0x0000003606007c0c */ /* 0x000fe4000bf46270 */
        /* <DEDUP_REMOVED lines=56> */
.L_x_6860:
        /* <DEDUP_REMOVED lines=9> */
.L_x_6844:
[----:B------:R-:W-:Y:S01]  /*7540*/  ULEA UR6, UR31, UR40, 0x3 ;  /* 0x000000281f067291 */ /* 0x000fe2000f8e183f */
[----:B------:R-:W-:-:S05]  /*7550*/  IMAD.U32 R11, RZ, RZ, UR29 ;  /* 0x0000001dff0b7e24 */ /* 0x000fca000f8e00ff */
[----:B------:R-:W-:-:S04]  /*7560*/  SHF.L.U32 R11, R11, 0x1f, RZ ;  /* 0x0000001f0b0b7819 */ /* 0x000fc800000006ff */
[----:B------:R0:W1:Y:S01]  /*7570*/  SYNCS.PHASECHK.TRANS64.TRYWAIT P2, [UR6+0x2e830], R11 ;  /* 0x02e8300bff0075a7 */ /* 0x0000620008040146 */
[----:B------:R-:W-:Y:S05]  /*7580*/  @!P0 BRA `(.L_x_6845) ;  /* 0x0000000000048947 */ /* 0x000fea0003800000 */
[----:B------:R-:W-:Y:S01]  /*7590*/  BPT.TRAP 0x1 ;  /* 0x000000040000795c */ /* 0x000fe20000300000 */
.L_x_6845:
[----:B-1----:R-:W-:Y:S05]  /*75a0*/  @P2 BRA `(.L_x_6843) ;  /* 0x0000000000082947 */ /* 0x002fea0003800000 */
[----:B------:R-:W1:Y:S02]  /*75b0*/  SYNCS.PHASECHK.TRANS64.TRYWAIT P2, [UR6+0x2e830], R11 ;  /* 0x02e8300bff0075a7 */ /* 0x000e640008040146 */
[----:B-1----:R-:W-:Y:S05]  /*75c0*/  @!P2 BRA `(.L_x_6846) ;  /* 0x0000016000aca947 */ /* 0x002fea0003800000 */
.L_x_6843:
        /* <DEDUP_REMOVED lines=11> */
[----:B------:R-:W-:Y:S01]  /*7680*/  UMOV UR26, UR57 ;  /* 0x00000039001a7c82 */ /* 0x000fe20008000000 */
        /* <DEDUP_REMOVED lines=16> */
[----:B------:R-:W-:Y:S01]  /*7790*/  UMOV UR47, 0x40000040 ;  /* 0x40000040002f7882 */ /* 0x000fe20000000000 */
[----:B------:R-:W-:-:S04]  /*77a0*/  UMOV UR7, 0x40000040 ;  /* 0x4000004000077882 */ /* 0x000fc80000000000 */
        /* <DEDUP_REMOVED lines=127> */
[----:B------:R-:W-:Y:S01]  /*7fa0*/  UMOV UR14, UR18 ;  /* 0x00000012000e7c82 */ /* 0x000fe20008000000 */
[----:B------:R-:W-:Y:S02]  /*7fb0*/  WARPGROUP.DEPBAR.LE gsb0, 0x0 ;  /* 0x00008000000079c5 */ /* 0x000fe40000010000 */
[----:B------:R-:W-:-:S06]  /*7fc0*/  WARPGROUP.ARRIVE ;  /* 0x00000000000079c5 */ /* 0x000fcc0000000000 */
[----:B------:R-:W-:Y:S01]  /*7fd0*/  QGMMA.64x32x32.F32.E4M3.E4M3 R168, gdesc[UR4], R168, gsb0 ;  /* 0x0060000004a879f3 */ /* 0x000fe200080008a8 */
[----:B------:R-:W-:Y:S01]  /*7fe0*/  UIADD3 UR6, UR57, 0x406, URZ ;  /* 0x0000040639067890 */ /* 0x000fe2000fffe03f */
[----:B------:R-:W-:-:S06]  /*7ff0*/  UMOV UR7, 0x40000040 ;  /* 0x4000004000077882 */ /* 0x000fcc0000000000 */
[----:B------:R-:W-:Y:S01]  /*8000*/  UMOV UR18, UR6 ;  /* 0x0000000600127c82 */ /* 0x000fe20008000000 */
[----:B------:R-:W-:Y:S02]  /*8010*/  WARPGROUP.DEPBAR.LE gsb0, 0x0 ;  /* 0x00008000000079c5 */ /* 0x000fe40000010000 */
[----:B------:R-:W-:-:S06]  /*8020*/  WARPGROUP.ARRIVE ;  /* 0x00000000000079c5 */ /* 0x000fcc0000000000 */
[----:B------:R-:W-:Y:S01]  /*8030*/  QGMMA.64x32x32.F32.E4M3.E4M3 R152, gdesc[UR8], R152, gsb0 ;  /* 0x00600000089879f3 */ /* 0x000fe20008000898 */
[----:B------:R-:W-:Y:S02]  /*8040*/  UIADD3 UR8, UR57, 0x506, URZ ;  /* 0x0000050639087890 */ /* 0x000fe4000fffe03f */
[----:B------:R-:W-:-:S05]  /*8050*/  UIADD3 UR57, UR57, 0x606, URZ ;  /* 0x0000060639397890 */ /* 0x000fca000fffe03f */
        /* <DEDUP_REMOVED lines=19> */
.L_x_6848:
[----:B------:R-:W-:Y:S01]  /*8190*/  ULEA UR6, UR55, UR40, 0x3 ;  /* 0x0000002837067291 */ /* 0x000fe2000f8e183f */
[----:B------:R-:W-:-:S05]  /*81a0*/  IMAD.U32 R11, RZ, RZ, UR56 ;  /* 0x00000038ff0b7e24 */ /* 0x000fca000f8e00ff */
[----:B------:R-:W-:-:S04]  /*81b0*/  SHF.L.U32 R11, R11, 0x1f, RZ ;  /* 0x0000001f0b0b7819 */ /* 0x000fc800000006ff */
[----:B------:R0:W1:Y:S01]  /*81c0*/  SYNCS.PHASECHK.TRANS64.TRYWAIT P2, [UR6+0x2e850], R11 ;  /* 0x02e8500bff0075a7 */ /* 0x0000620008040146 */
[----:B------:R-:W-:Y:S05]  /*81d0*/  @!P0 BRA `(.L_x_6849) ;  /* 0x0000000000048947 */ /* 0x000fea0003800000 */
[----:B------:R-:W-:Y:S01]  /*81e0*/  BPT.TRAP 0x1 ;  /* 0x000000040000795c */ /* 0x000fe20000300000 */
.L_x_6849:
[----:B-1----:R-:W-:Y:S05]  /*81f0*/  @P2 BRA `(.L_x_6847) ;  /* 0x0000000000082947 */ /* 0x002fea0003800000 */
[----:B------:R-:W1:Y:S02]  /*8200*/  SYNCS.PHASECHK.TRANS64.TRYWAIT P2, [UR6+0x2e850], R11 ;  /* 0x02e8500bff0075a7 */ /* 0x000e640008040146 */
[----:B-1----:R-:W-:Y:S05]  /*8210*/  @!P2 BRA `(.L_x_6850) ;  /* 0x0000015400b0a947 */ /* 0x002fea0003800000 */
.L_x_6847:
[----:B------:R-:W-:Y:S01]  /*8220*/  UIADD3 UR6, UR40, 0x400, URZ ;  /* 0x0000040028067890 */ /* 0x000fe2000fffe03f */
[----:B------:R-:W-:Y:S01]  /*8230*/  WARPGROUP.ARRIVE ;  /* 0x00000000000079c5 */ /* 0x000fe20000000000 */
[----:B------:R-:W-:Y:S01]  /*8240*/  UMOV UR7, 0xc0000010 ;  /* 0xc000001000077882 */ /* 0x000fe20000000000 */
[----:B------:R-:W-:Y:S01]  /*8250*/  PLOP3.LUT P2, PT, PT, PT, UP0, 0x80, 0x0 ;  /* 0x000000000000781c */ /* 0x000fe20003f4f008 */
[----:B------:R-:W-:Y:S01]  /*8260*/  USHF.R.U32.HI UR6, URZ, 0x4, UR6 ;  /* 0x000000043f067899 */ /* 0x000fe20008011606 */
[----:B------:R-:W-:Y:S01]  /*8270*/  PLOP3.LUT P3, PT, PT, PT, UP0, 0x80, 0x0 ;  /* 0x000000000000781c */ /* 0x000fe20003f6f008 */
[----:B01----:R-:W-:Y:S02]  /*8280*/  IMAD.U32 R11, RZ, RZ, UR31 ;  /* 0x0000001fff0b7e24 */ /* 0x003fe4000f8e00ff */
        /* <DEDUP_REMOVED lines=11> */
[----:B------:R-:W-:Y:S01]  /*8340*/  QGMMA.64x128x32.F32.E4M3.E4M3 R24, R224, gdesc[UR4], R24, gsb0 ;  /* 0x01e00004e0187df3 */ /* 0x000fe20008000818 */
[----:B------:R-:W-:Y:S01]  /*8350*/  UIADD3 UR6, UR8, 0x100, URZ ;  /* 0x0000010008067890 */ /* 0x000fe2000fffe03f */
[----:B------:R-:W-:Y:S01]  /*8360*/  UMOV UR7, 0xc0000010 ;  /* 0xc000001000077882 */ /* 0x000fe20000000000 */
[----:B------:R-:W-:Y:S02]  /*8370*/  WARPGROUP.DEPBAR.LE gsb0, 0x0 ;  /* 0x00008000000079c5 */ /* 0x000fe40000010000 */
[----:B------:R-:W-:-:S07]  /*8380*/  WARPGROUP.ARRIVE ;  /* 0x00000000000079c5 */ /* 0x000fce0000000000 */
        /* <DEDUP_REMOVED lines=26> */
[----:B------:R-:W-:Y:S02]  /*8530*/  @UP0 ULDC UR6, c[0x0][0x44c] ;  /* 0x0001130000060ab9 */ /* 0x000fe40000000800 */
[----:B------:R-:W-:Y:S01]  /*8540*/  @P2 IMAD.HI.U32 R12, R9, UR6, RZ ;  /* 0x00000006090c2c27 */ /* 0x000fe2000f8e00ff */
[----:B------:R-:W-:Y:S01]  /*8550*/  @UP0 ULDC UR6, c[0x0][0x450] ;  /* 0x0001140000060ab9 */ /* 0x000fe20000000800 */
[----:B------:R-:W-:-:S03]  /*8560*/  PLOP3.LUT P2, PT, PT, PT, UP1, 0x40, 0x0 ;  /* 0x000000000000781c */ /* 0x000fc60003f4e818 */
[----:B------:R-:W-:Y:S02]  /*8570*/  @P3 SHF.R.U32.HI R20, RZ, UR6, R12 ;  /* 0x00000006ff143c19 */ /* 0x000fe4000801160c */
[----:B------:R-:W-:Y:S01]  /*8580*/  IADD3 R12, -R18, 0xb, RZ ;  /* 0x0000000b120c7810 */ /* 0x000fe20007ffe1ff */
[----:B------:R-:W-:Y:S02]  /*8590*/  WARPGROUP.DEPBAR.LE gsb0, 0x0 ;  /* 0x00008000000079c5 */ /* 0x000fe40000010000 */
[----:B------:R-:W0:Y:S02]  /*85a0*/  SHFL.IDX PT, R200, R20, RZ, 0x1c1f ;  /* 0x001c1fff14c87589 */ /* 0x000e2400000e0000 */
        /* <DEDUP_REMOVED lines=23> */
.L_x_6853:
[----:B------:R-:W-:-:S05]  /*8720*/  IMAD.U32 R201, RZ, RZ, UR43 ;  /* 0x0000002bffc97e24 */ /* 0x000fca000f8e00ff */
[----:B------:R-:W-:-:S13]  /*8730*/  ISETP.NE.AND P2, PT, R201, 0x1, PT ;  /* 0x00000001c900780c */ /* 0x000fda0003f45270 */
[----:B------:R-:W0:Y:S02]  /*8740*/  @P2 LDC.64 R202, c[0x0][0x9e8] ;  /* 0x00027a00ffca2b82 */ /* 0x000e240000000a00 */
[----:B0-----:R-:W-:-:S05]  /*8750*/  @P2 IMAD.HI.U32 R200, R22, R202, RZ ;  /* 0x000000ca16c82227 */ /* 0x001fca00078e00ff */
[----:B------:R-:W-:-:S07]  /*8760*/  @P2 SHF.R.U32.HI R22, RZ, R203, R200 ;  /* 0x000000cbff162219 */ /* 0x000fce00000116c8 */
.L_x_6854:
[----:B------:R-:W-:Y:S05]  /*8770*/  BSYNC B0 ;  /* 0x0000000000007941 */ /* 0x000fea0003800000 */
.L_x_6852:
[----:B------:R-:W-:-:S05]  /*8780*/  IMAD R22, R22, R201, R11 ;  /* 0x000000c916167224 */ /* 0x000fca00078e020b */
[----:B------:R-:W-:Y:S02]  /*8790*/  VIADDMNMX R13, R22, R201, R13, PT ;  /* 0x000000c9160d7246 */ /* 0x000fe4000380010d */
[----:B------:R-:W-:-:S07]  /*87a0*/  VIMNMX R12, R12, R22, !PT ;  /* 0x000000160c0c7248 */ /* 0x000fce0007fe0100 */
.L_x_6851:
        /* <DEDUP_REMOVED lines=20> */
[----:B------:R-:W-:Y:S02]  /*88f0*/  LOP3.LUT R0, R0, 0xfffeffff, RZ, 0xc0, !PT ;  /* 0xfffeffff00007812 */ /* 0x000fe400078ec0ff */
[----:B------:R-:W-:Y:S02]  /*8900*/  FSEL R189, R189, -INF , !P2 ;  /* 0xff800000bdbd7808 */ /* 0x000fe40005000000 */
[----:B------:R-:W-:-:S02]  /*8910*/  ISETP.GT.AND P2, PT, R12, 0x10, !P4 ;  /* 0x000000100c00780c */ /* 0x000fc40006744270 */
[----:B------:R-:W-:Y:S02]  /*8920*/  @P4 LOP3.LUT R0, R0, 0x10000, RZ, 0xfc, !PT ;  /* 0x0001000000004812 */ /* 0x000fe400078efcff */
[----:B------:R-:W-:Y:S02]  /*8930*/  ISETP.LT.OR P2, PT, R13, 0x11, P2 ;  /* 0x000000110d00780c */ /* 0x000fe40001741670 */
[----:B------:R-:W-:Y:S02]  /*8940*/  LOP3.LUT R0, R0, 0xfff7ffff, RZ, 0xc0, !PT ;  /* 0xfff7ffff00007812 */ /* 0x000fe400078ec0ff */
[----:B------:R-:W-:Y:S02]  /*8950*/  FSEL R192, R192, -INF , !P2 ;  /* 0xff800000c0c07808 */ /* 0x000fe40005000000 */
[----:B------:R-:W-:Y:S02]  /*8960*/  @P3 LOP3.LUT R0, R0, 0x80000, RZ, 0xfc, !PT ;  /* 0x0008000000003812 */ /* 0x000fe400078efcff */
[----:B------:R-:W-:-:S02]  /*8970*/  ISETP.GT.AND P2, PT, R12, 0x11, !P3 ;  /* 0x000000110c00780c */ /* 0x000fc40005f44270 */
[----:B------:R-:W-:Y:S02]  /*8980*/  ISETP.GE.AND P3, PT, R21, 0x19, PT ;  /* 0x000000191500780c */ /* 0x000fe40003f66270 */
[----:B------:R-:W-:Y:S02]  /*8990*/  ISETP.LT.OR P2, PT, R13, 0x12, P2 ;  /* 0x000000120d00780c */ /* 0x000fe40001741670 */
[----:B------:R-:W-:Y:S02]  /*89a0*/  LOP3.LUT R0, R0, 0xfffbffff, RZ, 0xc0, !PT ;  /* 0xfffbffff00007812 */ /* 0x000fe400078ec0ff */
[----:B------:R-:W-:Y:S02]  /*89b0*/  FSEL R193, R193, -INF , !P2 ;  /* 0xff800000c1c17808 */ /* 0x000fe40005000000 */
[----:B------:R-:W-:Y:S02]  /*89c0*/  ISETP.GT.AND P2, PT, R12, 0x18, !P3 ;  /* 0x000000180c00780c */ /* 0x000fe40005f44270 */
[----:B------:R-:W-:-:S02]  /*89d0*/  ISETP.GE.AND P4, PT, R21, 0x22, PT ;  /* 0x000000221500780c */ /* 0x000fc40003f86270 */
[----:B------:R-:W-:Y:S02]  /*89e0*/  ISETP.LT.OR P2, PT, R13, 0x19, P2 ;  /* 0x000000190d00780c */ /* 0x000fe40001741670 */
[----:B------:R-:W-:Y:S02]  /*89f0*/  @P3 LOP3.LUT R0, R0, 0x40000, RZ, 0xfc, !PT ;  /* 0x0004000000003812 */ /* 0x000fe400078efcff */
[----:B------:R-:W-:Y:S02]  /*8a00*/  ISETP.GE.AND P3, PT, R21, 0x1a, PT ;  /* 0x0000001a1500780c */ /* 0x000fe40003f66270 */
[----:B------:R-:W-:Y:S02]  /*8a10*/  FSEL R196, R196, -INF , !P2 ;  /* 0xff800000c4c47808 */ /* 0x000fe40005000000 */
[----:B------:R-:W-:Y:S02]  /*8a20*/  ISETP.GT.AND P2, PT, R12, 0x19, !P3 ;  /* 0x000000190c00780c */ /* 0x000fe40005f44270 */
[----:B------:R-:W-:-:S02]  /*8a30*/  LOP3.LUT R0, R0, 0xfffdffff, RZ, 0xc0, !PT ;  /* 0xfffdffff00007812 */ /* 0x000fc400078ec0ff */
[----:B------:R-:W-:Y:S02]  /*8a40*/  ISETP.LT.OR P2, PT, R13, 0x1a, P2 ;  /* 0x0000001a0d00780c */ /* 0x000fe40001741670 */
[----:B------:R-:W-:Y:S02]  /*8a50*/  @P4 LOP3.LUT R16, R16, 0x2, RZ, 0xfc, !PT ;  /* 0x0000000210104812 */ /* 0x000fe400078efcff */
[----:B------:R-:W-:Y:S02]  /*8a60*/  FSEL R197, R197, -INF , !P2 ;  /* 0xff800000c5c57808 */ /* 0x000fe40005000000 */
[----:B------:R-:W-:Y:S02]  /*8a70*/  ISETP.GE.AND P2, PT, R21, 0x21, PT ;  /* 0x000000211500780c */ /* 0x000fe40003f46270 */
[----:B------:R-:W-:Y:S02]  /*8a80*/  @P3 LOP3.LUT R0, R0, 0x20000, RZ, 0xfc, !PT ;  /* 0x0002000000003812 */ /* 0x000fe400078efcff */
[----:B------:R-:W-:-:S02]  /*8a90*/  ISETP.GT.AND P3, PT, R12, 0x20, !P2 ;  /* 0x000000200c00780c */ /* 0x000fc40005764270 */
[----:B------:R-:W-:Y:S02]  /*8aa0*/  LOP3.LUT R16, R16, 0xfffffffb, RZ, 0xc0, !PT ;  /* 0xfffffffb10107812 */ /* 0x000fe400078ec0ff */
[----:B------:R-:W-:Y:S02]  /*8ab0*/  ISETP.LT.OR P3, PT, R13, 0x21, P3 ;  /* 0x000000210d00780c */ /* 0x000fe40001f61670 */
[----:B------:R-:W-:Y:S02]  /*8ac0*/  LOP3.LUT R0, R0, 0xffffff7f, RZ, 0xc0, !PT ;  /* 0xffffff7f00007812 */ /* 0x000fe400078ec0ff */
[----:B------:R-:W-:Y:S02]  /*8ad0*/  FSEL R168, R168, -INF , !P3 ;  /* 0xff800000a8a87808 */ /* 0x000fe40005800000 */
[----:B------:R-:W-:Y:S02]  /*8ae0*/  ISETP.GT.AND P3, PT, R12, 0x21, !P4 ;  /* 0x000000210c00780c */ /* 0x000fe40006764270 */
[----:B------:R-:W-:-:S02]  /*8af0*/  ISETP.GE.AND P4, PT, R21, 0x29, PT ;  /* 0x000000291500780c */ /* 0x000fc40003f86270 */
        /* <DEDUP_REMOVED lines=17> */
[----:B------:R-:W-:Y:S02]  /*8c10*/  @P4 LOP3.LUT R0, R0, 0x80, RZ, 0xfc, !PT ;  /* 0x0000008000004812 */ /* 0x000fe400078efcff */
[----:B------:R-:W-:Y:S02]  /*8c20*/  ISETP.GE.AND P4, PT, R21, 0x32, PT ;  /* 0x000000321500780c */ /* 0x000fe40003f86270 */
[----:B------:R-:W-:Y:S02]  /*8c30*/  LOP3.LUT R0, R0, 0xffffffbf, RZ, 0xc0, !PT ;  /* 0xffffffbf00007812 */ /* 0x000fe400078ec0ff */
[----:B------:R-:W-:-:S04]  /*8c40*/  ISETP.GT.AND P3, PT, R12, 0x31, !P4 ;  /* 0x000000310c00780c */ /* 0x000fc80006764270 */
        /* <DEDUP_REMOVED lines=246> */
[----:B------:R-:W-:-:S04]  /*9bb0*/  ISETP.GT.AND P6, PT, R12, RZ, !P6 ;  /* 0x000000ff0c00720c */ /* 0x000fc800077c4270 */
        /* <DEDUP_REMOVED lines=25> */
.L_x_6857:
[----:B------:R-:W-:-:S05]  /*9d50*/  IMAD.U32 R22, RZ, RZ, UR43 ;  /* 0x0000002bff167e24 */ /* 0x000fca000f8e00ff */
[----:B------:R-:W-:-:S13]  /*9d60*/  ISETP.NE.AND P6, PT, R22, 0x1, PT ;  /* 0x000000011600780c */ /* 0x000fda0003fc5270 */
[----:B------:R-:W0:Y:S02]  /*9d70*/  @P6 LDC.64 R12, c[0x0][0x9e8] ;  /* 0x00027a00ff0c6b82 */ /* 0x000e240000000a00 */
[----:B0-----:R-:W-:-:S05]  /*9d80*/  @P6 IMAD.HI.U32 R12, R20, R12, RZ ;  /* 0x0000000c140c6227 */ /* 0x001fca00078e00ff */
[----:B------:R-:W-:-:S07]  /*9d90*/  @P6 SHF.R.U32.HI R20, RZ, R13, R12 ;  /* 0x0000000dff146219 */ /* 0x000fce000001160c */
.L_x_6858:
[----:B------:R-:W-:Y:S05]  /*9da0*/  BSYNC B0 ;  /* 0x0000000000007941 */ /* 0x000fea0003800000 */
.L_x_6856:
[----:B------:R-:W-:-:S05]  /*9db0*/  IMAD R11, R20, R22, R11 ;  /* 0x00000016140b7224 */ /* 0x000fca00078e020b */
[----:B------:R-:W-:Y:S02]  /*9dc0*/  VIADDMNMX R15, R11, R22, R15, PT ;  /* 0x000000160b0f7246 */ /* 0x000fe4000380010f */
[----:B------:R-:W-:-:S07]  /*9dd0*/  VIMNMX R14, R14, R11, !PT ;  /* 0x0000000b0e0e7248 */ /* 0x000fce0007fe0100 */
.L_x_6855:
        /* <DEDUP_REMOVED lines=40> */
[----:B------:R-:W-:Y:S02]  /*a060*/  ISETP.GT.AND P2, PT, R14, 0x38, !P6 ;  /* 0x000000380e00780c */ /* 0x000fe40007744270 */
[----:B------:R-:W-:-:S02]  /*a070*/  LOP3.LUT P6, RZ, R16, 0x4000000, RZ, 0xc0, !PT ;  /* 0x0400000010ff7812 */ /* 0x000fc400078cc0ff */
        /* <DEDUP_REMOVED lines=73> */
[----:B------:R-:W-:Y:S02]  /*a510*/  ISETP.GT.AND P2, PT, R14, 0x61, !P6 ;  /* 0x000000610e00780c */ /* 0x000fe40007744270 */
[----:B------:R-:W-:Y:S02]  /*a520*/  LOP3.LUT P6, RZ, R16, 0x8000, RZ, 0xc0, !PT ;  /* 0x0000800010ff7812 */ /* 0x000fe400078cc0ff */
        /* <DEDUP_REMOVED lines=20> */
[----:B------:R-:W-:Y:S01]  /*a670*/  FMNMX.FTZ R20, R101, R12, !PT ;  /* 0x0000000c65147209 */ /* 0x000fe20007810000 */
[----:B------:R-:W-:Y:S01]  /*a680*/  IMAD.U32 R12, RZ, RZ, UR37 ;  /* 0x00000025ff0c7e24 */ /* 0x000fe2000f8e00ff */
[----:B------:R-:W-:-:S02]  /*a690*/  ISETP.LT.OR P2, PT, R15, 0x71, P2 ;  /* 0x000000710f00780c */ /* 0x000fc40001741670 */
[----:B------:R-:W-:Y:S01]  /*a6a0*/  ISETP.GT.AND P3, PT, R14, 0xd0, !P3 ;  /* 0x000000d00e00780c */ /* 0x000fe20005f64270 */
[----:B------:R-:W0:Y:S01]  /*a6b0*/  SHFL.BFLY PT, R11, R20, 0x2, 0x1f ;  /* 0x0c401f00140b7f89 */ /* 0x000e2200000e0000 */
[----:B------:R-:W-:Y:S02]  /*a6c0*/  FSEL R146, R146, -INF , !P2 ;  /* 0xff80000092927808 */ /* 0x000fe40005000000 */
[----:B------:R-:W-:Y:S02]  /*a6d0*/  LOP3.LUT P2, RZ, R16, 0x400000, RZ, 0xc0, !PT ;  /* 0x0040000010ff7812 */ /* 0x000fe4000784c0ff */
[C---:B------:R-:W-:Y:S02]  /*a6e0*/  ISETP.GT.AND P4, PT, R14.reuse, 0xd1, !P4 ;  /* 0x000000d10e00780c */ /* 0x040fe40006784270 */
[C---:B------:R-:W-:Y:S02]  /*a6f0*/  ISETP.GT.AND P2, PT, R14.reuse, 0x71, !P2 ;  /* 0x000000710e00780c */ /* 0x040fe40005744270 */
[----:B------:R-:W-:-:S02]  /*a700*/  ISETP.GT.AND P5, PT, R14, 0xd8, !P5 ;  /* 0x000000d80e00780c */ /* 0x000fc40006fa4270 */
[C---:B------:R-:W-:Y:S02]  /*a710*/  ISETP.LT.OR P2, PT, R15.reuse, 0x72, P2 ;  /* 0x000000720f00780c */ /* 0x040fe40001741670 */
[----:B------:R-:W-:Y:S02]  /*a720*/  ISETP.LT.OR P3, PT, R15, 0xd1, P3 ;  /* 0x000000d10f00780c */ /* 0x000fe40001f61670 */
[----:B------:R-:W-:Y:S02]  /*a730*/  FSEL R147, R147, -INF , !P2 ;  /* 0xff80000093937808 */ /* 0x000fe40005000000 */
[----:B------:R-:W-:Y:S02]  /*a740*/  LOP3.LUT P2, RZ, R16, 0x200000, RZ, 0xc0, !PT ;  /* 0x0020000010ff7812 */ /* 0x000fe4000784c0ff */
[----:B------:R-:W-:Y:S02]  /*a750*/  ISETP.LT.OR P4, PT, R15, 0xd2, P4 ;  /* 0x000000d20f00780c */ /* 0x000fe40002781670 */
[----:B------:R-:W-:-:S02]  /*a760*/  ISETP.GT.AND P2, PT, R14, 0x78, !P2 ;  /* 0x000000780e00780c */ /* 0x000fc40005744270 */
[----:B------:R-:W-:Y:S02]  /*a770*/  FSEL R98, R98, -INF , !P3 ;  /* 0xff80000062627808 */ /* 0x000fe40005800000 */
[C---:B------:R-:W-:Y:S02]  /*a780*/  ISETP.LT.OR P2, PT, R15.reuse, 0x79, P2 ;  /* 0x000000790f00780c */ /* 0x040fe40001741670 */
[----:B0-----:R-:W-:Y:S02]  /*a790*/  FMNMX.FTZ R22, R20, R11, !PT ;  /* 0x0000000b14167209 */ /* 0x001fe40007810000 */
[----:B------:R-:W-:Y:S02]  /*a7a0*/  FSEL R150, R150, -INF , !P2 ;  /* 0xff80000096967808 */ /* 0x000fe40005000000 */
[----:B------:R-:W-:Y:S01]  /*a7b0*/  LOP3.LUT P2, RZ, R16, 0x100000, RZ, 0xc0, !PT ;  /* 0x0010000010ff7812 */ /* 0x000fe2000784c0ff */
[----:B------:R-:W0:Y:S01]  /*a7c0*/  SHFL.BFLY PT, R11, R22, 0x1, 0x1f ;  /* 0x0c201f00160b7f89 */ /* 0x000e2200000e0000 */
[----:B------:R-:W-:-:S02]  /*a7d0*/  ISETP.LT.OR P5, PT, R15, 0xd9, P5 ;  /* 0x000000d90f00780c */ /* 0x000fc40002fa1670 */
[----:B------:R-:W-:Y:S02]  /*a7e0*/  ISETP.GT.AND P2, PT, R14, 0x79, !P2 ;  /* 0x000000790e00780c */ /* 0x000fe40005744270 */
[----:B------:R-:W-:Y:S02]  /*a7f0*/  FSEL R99, R99, -INF , !P4 ;  /* 0xff80000063637808 */ /* 0x000fe40006000000 */
[----:B------:R-:W-:Y:S02]  /*a800*/  ISETP.LT.OR P2, PT, R15, 0x7a, P2 ;  /* 0x0000007a0f00780c */ /* 0x000fe40001741670 */
[----:B------:R-:W-:Y:S02]  /*a810*/  FSEL R102, R102, -INF , !P5 ;  /* 0xff80000066667808 */ /* 0x000fe40006800000 */
[----:B------:R-:W-:Y:S02]  /*a820*/  FSEL R151, R151, -INF , !P2 ;  /* 0xff80000097977808 */ /* 0x000fe40005000000 */
[----:B------:R-:W-:-:S04]  /*a830*/  LOP3.LUT P2, RZ, R16, 0x80000, RZ, 0xc0, !PT ;  /* 0x0008000010ff7812 */ /* 0x000fc8000784c0ff */
[----:B------:R-:W-:-:S04]  /*a840*/  ISETP.GT.AND P2, PT, R14, 0x80, !P2 ;  /* 0x000000800e00780c */ /* 0x000fc80005744270 */
[----:B------:R-:W-:Y:S02]  /*a850*/  ISETP.LT.OR P2, PT, R15, 0x81, P2 ;  /* 0x000000810f00780c */ /* 0x000fe40001741670 */
[----:B0-----:R-:W-:Y:S02]  /*a860*/  FMNMX.FTZ R11, R22, R11, !PT ;  /* 0x0000000b160b7209 */ /* 0x001fe40007810000 */
[----:B------:R-:W-:Y:S02]  /*a870*/  FSEL R122, R122, -INF , !P2 ;  /* 0xff8000007a7a7808 */ /* 0x000fe40005000000 */
[----:B------:R-:W-:Y:S01]  /*a880*/  LOP3.LUT P2, RZ, R16, 0x40000, RZ, 0xc0, !PT ;  /* 0x0004000010ff7812 */ /* 0x000fe2000784c0ff */
[----:B------:R-:W-:-:S03]  /*a890*/  FFMA.FTZ R12, R11, R12, -8 ;  /* 0xc10000000b0c7423 */ /* 0x000fc6000001000c */
        /* <DEDUP_REMOVED lines=264> */
[--C-:B------:R-:W-:Y:S01]  /*b920*/  FFMA.FTZ R190, R191, UR37, -R188.reuse ;  /* 0x00000025bfbe7c23 */ /* 0x100fe200080108bc */
[----:B------:R-:W-:Y:S01]  /*b930*/  FSEL R191, R12, RZ, P2 ;  /* 0x000000ff0cbf7208 */ /* 0x000fe20001000000 */
[--C-:B0-----:R-:W-:Y:S01]  /*b940*/  FFMA.FTZ R192, R13, UR37, -R188.reuse ;  /* 0x000000250dc07c23 */ /* 0x101fe200080108bc */
[----:B------:R-:W-:-:S01]  /*b950*/  FFMA.FTZ R13, R187, UR37, -R188 ;  /* 0x00000025bb0d7c23 */ /* 0x000fc200080108bc */
[----:B------:R0:W-:Y:S01]  /*b960*/  MUFU.EX2 R101, R193 ;  /* 0x000000c100657308 */ /* 0x0001e20000000800 */
[----:B------:R-:W-:-:S01]  /*b970*/  FFMA.FTZ R117, R194, UR37, -R188 ;  /* 0x00000025c2757c23 */ /* 0x000fc200080108bc */
[----:B------:R-:W-:Y:S01]  /*b980*/  FADD.FTZ R191, -R191, R4 ;  /* 0x00000004bfbf7221 */ /* 0x000fe20000010100 */
[----:B------:R-:W-:-:S01]  /*b990*/  FFMA.FTZ R194, R195, UR37, -R188 ;  /* 0x00000025c3c27c23 */ /* 0x000fc200080108bc */
[--C-:B------:R-:W-:Y:S01]  /*b9a0*/  FFMA.FTZ R187, R198, UR37, -R188.reuse ;  /* 0x00000025c6bb7c23 */ /* 0x100fe200080108bc */
[----:B-1----:R-:W-:-:S01]  /*b9b0*/  FFMA.FTZ R196, R199, UR37, -R188 ;  /* 0x00000025c7c47c23 */ /* 0x002fc200080108bc */
[----:B------:R-:W-:Y:S01]  /*b9c0*/  FMUL.FTZ R191, R191, UR37 ;  /* 0x00000025bfbf7c20 */ /* 0x000fe20008410000 */
[----:B------:R-:W-:-:S01]  /*b9d0*/  FFMA.FTZ R170, R170, UR37, -R188 ;  /* 0x00000025aaaa7c23 */ /* 0x000fc200080108bc */
[----:B------:R-:W-:Y:S01]  /*b9e0*/  MUFU.EX2 R192, R192 ;  /* 0x000000c000c07308 */ /* 0x000fe20000000800 */
[----:B--2---:R-:W-:-:S01]  /*b9f0*/  FFMA.FTZ R195, R116, R8, R21 ;  /* 0x0000000874c37223 */ /* 0x004fc20000010015 */
[--C-:B0-----:R-:W-:Y:S01]  /*ba00*/  FFMA.FTZ R193, R142, UR37, -R188.reuse ;  /* 0x000000258ec17c23 */ /* 0x101fe200080108bc */
        /* <DEDUP_REMOVED lines=51> */
[--C-:B------:R-:W-:Y:S01]  /*bd40*/  FFMA.FTZ R90, R90, UR37, -R188.reuse ;  /* 0x000000255a5a7c23 */ /* 0x100fe200080108bc */
[----:B------:R-:W-:-:S01]  /*bd50*/  FFMA.FTZ R91, R91, UR37, -R188 ;  /* 0x000000255b5b7c23 */ /* 0x000fc200080108bc */
[----:B------:R0:W-:Y:S01]  /*bd60*/  MUFU.EX2 R4, R193 ;  /* 0x000000c100047308 */ /* 0x0001e20000000800 */
[----:B-1----:R-:W-:-:S01]  /*bd70*/  FADD.FTZ R8, R194, R7 ;  /* 0x00000007c2087221 */ /* 0x002fc20000010000 */
[--C-:B------:R-:W-:Y:S01]  /*bd80*/  FFMA.FTZ R94, R94, UR37, -R188.reuse ;  /* 0x000000255e5e7c23 */ /* 0x100fe200080108bc */
[----:B------:R-:W-:-:S01]  /*bd90*/  FFMA.FTZ R102, R102, UR37, -R188 ;  /* 0x0000002566667c23 */ /* 0x000fc200080108bc */
[----:B------:R-:W-:-:S04]  /*bda0*/  FFMA.FTZ R103, R103, UR37, -R188 ;  /* 0x0000002567677c23 */ /* 0x000fc800080108bc */
        /* <DEDUP_REMOVED lines=125> */
[--C-:B------:R-:W-:Y:S01]  /*c580*/  FFMA.FTZ R193, R95, UR37, -R188.reuse ;  /* 0x000000255fc17c23 */ /* 0x100fe200080108bc */
[----:B------:R-:W-:-:S05]  /*c590*/  FFMA.FTZ R95, R98, UR37, -R188 ;  /* 0x00000025625f7c23 */ /* 0x000fca00080108bc */
        /* <DEDUP_REMOVED lines=18> */
[----:B------:R-:W-:-:S06]  /*c6c0*/  FFMA.FTZ R98, R99, UR37, -R188 ;  /* 0x0000002563627c23 */ /* 0x000fcc00080108bc */
        /* <DEDUP_REMOVED lines=39> */
.L_x_6859:
        /* <DEDUP_REMOVED lines=129> */
[----:B------:R-:W-:Y:S01]  /*d150*/  IMAD.MOV.U32 R5, RZ, RZ, R11 ;  /* 0x000000ffff057224 */ /* 0x000fe200078e000b */
[----:B------:R-:W-:Y:S06]  /*d160*/  @P2 BRA `(.L_x_6860) ;  /* 0xffffffa000d02947 */ /* 0x000fec000383ffff */
[----:B------:R-:W-:Y:S02]  /*d170*/  IMAD.MOV.U32 R4, RZ, RZ, R12 ;  /* 0x000000ffff047224 */ /* 0x000fe400078e000c */
[----:B------:R-:W-:-:S07]  /*d180*/  IMAD.MOV.U32 R5, RZ, RZ, R11 ;  /* 0x000000ffff057224 */ /* 0x000fce00078e000b */
.L_x_6842:
        /* <DEDUP_REMOVED lines=29> */
.L_x_6862:
[----:B------:R-:W-:-:S11]  /*d360*/  UISETP.NE.AND UP2, UPT, UR10, 0x1, UPT ;  /* 0x000000010a00788c */ /* 0x000fd6000bf45270 */
[----:B------:R-:W-:Y:S02]  /*d370*/  @UP2 ULDC.64 UR12, c[0x0][0x9e8] ;  /* 0x00027a00000c2ab9 */ /* 0x000fe40000000a00 */
[----:B------:R-:W-:-:S04]  /*d380*/  UIMAD.WIDE.U32 UR6, UR8, UR12, URZ ;  /* 0x0000000c080672a5 */ /* 0x000fc8000f8e003f */
[----:B------:R-:W-:-:S12]  /*d390*/  @UP2 USHF.R.U32.HI UR8, URZ, UR13, UR7 ;  /* 0x0000000d3f082299 */ /* 0x000fd80008011607 */
.L_x_6863:
[----:B------:R-:W-:-:S04]  /*d3a0*/  UIMAD UR8, UR8, UR10, URZ ;  /* 0x0000000a080872a4 */ /* 0x000fc8000f8e023f */
[----:B------:R-:W-:-:S04]  /*d3b0*/  UISETP.LT.AND UP2, UPT, UR9, UR8, UPT ;  /* 0x000000080900728c */ /* 0x000fc8000bf41270 */
[----:B------:R-:W-:-:S12]  /*d3c0*/  USEL UR9, UR9, UR8, !UP2 ;  /* 0x0000000809097287 */ /* 0x000fd8000d000000 */
.L_x_6861:
[----:B------:R-:W-:Y:S01]  /*d3d0*/  UIADD3 UR7, UR9, 0xdf, URZ ;  /* 0x000000df09077890 */ /* 0x000fe2000fffe03f */
[----:B------:R-:W-:-:S03]  /*d3e0*/  UMOV UR6, URZ ;  /* 0x0000003f00067c82 */ /* 0x000fc60008000000 */
[----:B------:R-:W-:-:S04]  /*d3f0*/  UIMAD.WIDE UR6, UR7, -0x6db6db6d, UR6 ;  /* 0x92492493070678a5 */ /* 0x000fc8000f8e0206 */
        /* <DEDUP_REMOVED lines=10> */
.L_x_6874:
[----:B------:R-:W-:Y:S01]  /*d4a0*/  ISETP.NE.AND P3, PT, RZ, UR41, PT ;  /* 0x00000029ff007c0c */ /* 0x000fe2000bf65270 */
[----:B------:R-:W-:-:S04]  /*d4b0*/  UISETP.NE.AND UP2, UPT, UR49, 0x1, UPT ;  /* 0x000000013100788c */ /* 0x000fc8000bf45270 */
[----:B------:R-:W-:-:S04]  /*d4c0*/  USEL UR29, URZ, 0x1, UP2 ;  /* 0x000000013f1d7887 */ /* 0x000fc80009000000 */
[----:B------:R-:W-:-:S04]  /*d4d0*/  ULOP3.LUT UR29, UR52, UR29, URZ, 0x3c, !UPT ;  /* 0x0000001d341d7292 */ /* 0x000fc8000f8e3c3f */
[----:B------:R-:W-:Y:S08]  /*d4e0*/  @P3 BRA `(.L_x_6865) ;  /* 0x0000000000383947 */ /* 0x000ff00003800000 */
[----:B------:R-:W-:Y:S05]  /*d4f0*/  @!P0 BRA `(.L_x_6866) ;  /* 0x0000000000048947 */ /* 0x000fea0003800000 */
[----:B------:R-:W-:Y:S01]  /*d500*/  BPT.TRAP 0x1 ;  /* 0x000000040000795c */ /* 0x000fe20000300000 */
.L_x_6866:
        /* <DEDUP_REMOVED lines=9> */
.L_x_6867:
[----:B-1----:R-:W-:Y:S05]  /*d5a0*/  @P2 BRA `(.L_x_6865) ;  /* 0x0000000000082947 */ /* 0x002fea0003800000 */
[----:B------:R-:W1:Y:S02]  /*d5b0*/  SYNCS.PHASECHK.TRANS64.TRYWAIT P2, [UR6+0x2e830], R4 ;  /* 0x02e83004ff0075a7 */ /* 0x000e640008040146 */
[----:B-1----:R-:W-:Y:S05]  /*d5c0*/  @!P2 BRA `(.L_x_6868) ;  /* 0x0000010000dca947 */ /* 0x002fea0003800000 */
.L_x_6865:
        /* <DEDUP_REMOVED lines=35> */
[----:B------:R-:W-:Y:S01]  /*d800*/  UIADD3 UR46, UR53, 0x4, URZ ;  /* 0x00000004352e7890 */ /* 0x000fe2000fffe03f */
[----:B------:R-:W-:Y:S01]  /*d810*/  UMOV UR47, 0x40000040 ;  /* 0x40000040002f7882 */ /* 0x000fe20000000000 */
        /* <DEDUP_REMOVED lines=153> */
.L_x_6870:
[----:B------:R-:W-:Y:S01]  /*e1b0*/  ULEA UR6, UR49, UR40, 0x3 ;  /* 0x0000002831067291 */ /* 0x000fe2000f8e183f */
[----:B------:R-:W-:-:S05]  /*e1c0*/  IMAD.U32 R4, RZ, RZ, UR52 ;  /* 0x00000034ff047e24 */ /* 0x000fca000f8e00ff */
[----:B------:R-:W-:-:S04]  /*e1d0*/  SHF.L.U32 R4, R4, 0x1f, RZ ;  /* 0x0000001f04047819 */ /* 0x000fc800000006ff */
[----:B------:R0:W1:Y:S01]  /*e1e0*/  SYNCS.PHASECHK.TRANS64.TRYWAIT P2, [UR6+0x2e850], R4 ;  /* 0x02e85004ff0075a7 */ /* 0x0000620008040146 */
[----:B------:R-:W-:Y:S05]  /*e1f0*/  @!P0 BRA `(.L_x_6871) ;  /* 0x0000000000048947 */ /* 0x000fea0003800000 */
[----:B------:R-:W-:Y:S01]  /*e200*/  BPT.TRAP 0x1 ;  /* 0x000000040000795c */ /* 0x000fe20000300000 */
.L_x_6871:
[----:B-1----:R-:W-:Y:S05]  /*e210*/  @P2 BRA `(.L_x_6869) ;  /* 0x0000000000082947 */ /* 0x002fea0003800000 */
[----:B------:R-:W1:Y:S02]  /*e220*/  SYNCS.PHASECHK.TRANS64.TRYWAIT P2, [UR6+0x2e850], R4 ;  /* 0x02e85004ff0075a7 */ /* 0x000e640008040146 */
[----:B-1----:R-:W-:Y:S05]  /*e230*/  @!P2 BRA `(.L_x_6872) ;  /* 0x000000f400d8a947 */ /* 0x002fea0003800000 */
.L_x_6869:
[----:B------:R-:W-:Y:S01]  /*e240*/  UIADD3 UR6, UR40, 0x400, URZ ;  /* 0x0000040028067890 */ /* 0x000fe2000fffe03f */
[----:B------:R-:W-:Y:S01]  /*e250*/  WARPGROUP.ARRIVE ;  /* 0x00000000000079c5 */ /* 0x000fe20000000000 */
[----:B------:R-:W-:Y:S01]  /*e260*/  UMOV UR7, 0xc0000010 ;  /* 0xc000001000077882 */ /* 0x000fe20000000000 */
[----:B------:R-:W-:Y:S01]  /*e270*/  FMNMX.FTZ R12, R186, R13, !PT ;  /* 0x0000000dba0c7209 */ /* 0x000fe20007810000 */
        /* <DEDUP_REMOVED lines=90> */
[----:B------:R-:W-:Y:S02]  /*e820*/  FMNMX.FTZ R4, R104, R5, !PT ;  /* 0x0000000568047209 */ /* 0x000fe40007810000 */
[----:B------:R-:W-:Y:S02]  /*e830*/  FMNMX.FTZ R15, R107, R12, !PT ;  /* 0x0000000c6b0f7209 */ /* 0x000fe40007810000 */
        /* <DEDUP_REMOVED lines=42> */
[C---:B------:R-:W-:Y:S01]  /*eae0*/  FFMA.FTZ R13, R5.reuse, R14, -8 ;  /* 0xc1000000050d7423 */ /* 0x040fe2000001000e */
[----:B------:R-:W-:-:S01]  /*eaf0*/  FADD.FTZ R11, -R5, R11 ;  /* 0x0000000b050b7221 */ /* 0x000fc20000010100 */
[----:B------:R-:W-:Y:S02]  /*eb00*/  FMUL.FTZ R12, R12, UR37 ;  /* 0x000000250c0c7c20 */ /* 0x000fe40008410000 */
[----:B------:R-:W-:-:S01]  /*eb10*/  FFMA.FTZ R21, R189, UR37, -R13 ;  /* 0x00000025bd157c23 */ /* 0x000fc2000801080d */
[----:B------:R-:W-:Y:S02]  /*eb20*/  IMAD.U32 R189, RZ, RZ, UR37 ;  /* 0x00000025ffbd7e24 */ /* 0x000fe4000f8e00ff */
        /* <DEDUP_REMOVED lines=15> */
[----:B------:R-:W-:-:S02]  /*ec20*/  WARPGROUP.DEPBAR.LE gsb0, 0x0 ;  /* 0x00008000000079c5 */ /* 0x000fc40000010000 */
[----:B------:R-:W-:Y:S01]  /*ec30*/  WARPGROUP.ARRIVE ;  /* 0x00000000000079c5 */ /* 0x000fe20000000000 */
[--C-:B------:R-:W-:Y:S01]  /*ec40*/  FFMA.FTZ R152, R152, UR37, -R13.reuse ;  /* 0x0000002598987c23 */ /* 0x100fe2000801080d */
[----:B------:R-:W-:-:S01]  /*ec50*/  FFMA.FTZ R153, R153, UR37, -R13 ;  /* 0x0000002599997c23 */ /* 0x000fc2000801080d */
[--C-:B------:R-:W-:Y:S01]  /*ec60*/  FFMA.FTZ R156, R156, UR37, -R13.reuse ;  /* 0x000000259c9c7c23 */ /* 0x100fe2000801080d */
[----:B------:R-:W-:-:S01]  /*ec70*/  FFMA.FTZ R157, R157, UR37, -R13 ;  /* 0x000000259d9d7c23 */ /* 0x000fc2000801080d */
[--C-:B------:R-:W-:Y:S01]  /*ec80*/  FFMA.FTZ R160, R160, UR37, -R13.reuse ;  /* 0x00000025a0a07c23 */ /* 0x100fe2000801080d */
[----:B------:R-:W-:Y:S01]  /*ec90*/  QGMMA.64x128x32.F32.E4M3.E4M3 R24, R216, gdesc[UR4], R24, gsb0 ;  /* 0x01e00004d8187df3 */ /* 0x000fe20008000818 */
        /* <DEDUP_REMOVED lines=37> */
[----:B------:R-:W-:Y:S01]  /*eef0*/  FFMA.FTZ R101, R4, R189, -8 ;  /* 0xc100000004657423 */ /* 0x000fe200000100bd */
        /* <DEDUP_REMOVED lines=124> */
[----:B------:R-:W-:-:S04]  /*f6c0*/  UMOV UR7, 0xc0000010 ;  /* 0xc000001000077882 */ /* 0x000fc80000000000 */
        /* <DEDUP_REMOVED lines=39> */
[----:B0-----:R-:W-:-:S01]  /*f940*/  FADD.FTZ R195, R167, R194 ;  /* 0x000000c2a7c37221 */ /* 0x001fc20000010000 */
[----:B------:R-:W-:-:S04]  /*f950*/  UIADD3 UR6, UR8, 0x600, URZ ;  /* 0x0000060008067890 */ /* 0x000fc8000fffe03f */
[----:B------:R-:W0:Y:S01]  /*f960*/  MUFU.EX2 R138, R138 ;  /* 0x0000008a008a7308 */ /* 0x000e220000000800 */
[----:B------:R-:W-:-:S07]  /*f970*/  UMOV UR7, 0xc0000010 ;  /* 0xc000001000077882 */ /* 0x000fce0000000000 */
        /* <DEDUP_REMOVED lines=94> */
[----:B------:R-:W-:Y:S01]  /*ff60*/  FFMA.FTZ R98, R99, UR37, -R101 ;  /* 0x0000002563627c23 */ /* 0x000fe20008010865 */
        /* <DEDUP_REMOVED lines=9> */
[----:B------:R-:W-:Y:S01]  /*10000*/  @!P1 LEA R194, R99, UR40, 0x3 ;  /* 0x0000002863c29c11 */ /* 0x000fe2000f8e18ff */
[----:B------:R-:W-:-:S01]  /*10010*/  FFMA.FTZ R99, R102, UR37, -R101 ;  /* 0x0000002566637c23 */ /* 0x000fc20008010865 */
[----:B------:R-:W-:-:S04]  /*10020*/  FFMA.FTZ R101, R103, UR37, -R101 ;  /* 0x0000002567657c23 */ /* 0x000fc80008010865 */
[----:B------:R-:W1:Y:S01]  /*10030*/  MUFU.EX2 R89, R89 ;  /* 0x0000005900597308 */ /* 0x000e620000000800 */
[----:B--2---:R-:W-:-:S01]  /*10040*/  FADD.FTZ R8, R88, R7 ;  /* 0x0000000758087221 */ /* 0x004fc20000010000 */
[----:B------:R-:W-:-:S05]  /*10050*/  @!P1 VIADD R7, R194, 0x2e840 ;  /* 0x0002e840c2079836 */ /* 0x000fca0000000000 */
[----:B------:R-:W-:Y:S01]  /*10060*/  @!P1 PRMT R7, RZ, 0x654, R7 ;  /* 0x00000654ff079816 */ /* 0x000fe20000000007 */
[----:B------:R-:W2:Y:S01]  /*10070*/  MUFU.EX2 R91, R91 ;  /* 0x0000005b005b7308 */ /* 0x000ea20000000800 */
[----:B0-----:R-:W-:-:S01]  /*10080*/  FADD.FTZ R102, R90, R197 ;  /* 0x000000c55a667221 */ /* 0x001fc20000010000 */
[----:B------:R0:W-:Y:S06]  /*10090*/  BAR.ARV R196, 0x100 ;  /* 0x000400c40000751d */ /* 0x0001ec0000002000 */
[----:B------:R-:W3:Y:S01]  /*100a0*/  MUFU.EX2 R92, R92 ;  /* 0x0000005c005c7308 */ /* 0x000ee20000000800 */
[----:B-1----:R-:W-:-:S01]  /*100b0*/  FADD.FTZ R197, R89, R8 ;  /* 0x0000000859c57221 */ /* 0x002fc20000010000 */
[----:B------:R1:W-:Y:S06]  /*100c0*/  @!P1 SYNCS.ARRIVE.TRANS64.RED.A1T0 RZ, [R7+URZ], RZ ;  /* 0x000000ff07ff99a7 */ /* 0x0003ec000810043f */
[----:B------:R-:W4:Y:S01]  /*100d0*/  MUFU.EX2 R94, R94 ;  /* 0x0000005e005e7308 */ /* 0x000f220000000800 */
[----:B--2---:R-:W-:-:S07]  /*100e0*/  FADD.FTZ R199, R91, R102 ;  /* 0x000000665bc77221 */ /* 0x004fce0000010000 */
[----:B------:R-:W1:Y:S01]  /*100f0*/  MUFU.EX2 R93, R93 ;  /* 0x0000005d005d7308 */ /* 0x000e620000000800 */
[----:B---3--:R-:W-:-:S07]  /*10100*/  FADD.FTZ R8, R92, R197 ;  /* 0x000000c55c087221 */ /* 0x008fce0000010000 */
[----:B------:R-:W2:Y:S01]  /*10110*/  MUFU.EX2 R195, R195 ;  /* 0x000000c300c37308 */ /* 0x000ea20000000800 */
[----:B----4-:R-:W-:-:S07]  /*10120*/  FADD.FTZ R102, R94, R199 ;  /* 0x000000c75e667221 */ /* 0x010fce0000010000 */
        /* <DEDUP_REMOVED lines=15> */
[----:B--2---:R-:W-:-:S01]  /*10220*/  FADD.FTZ R7, R99, R8 ;  /* 0x0000000863077221 */ /* 0x004fc20000010000 */
[----:B---3--:R-:W-:-:S03]  /*10230*/  FADD.FTZ R8, R13, R102 ;  /* 0x000000660d087221 */ /* 0x008fc60000010000 */
[----:B-1----:R-:W-:Y:S01]  /*10240*/  FADD.FTZ R7, R194, R7 ;  /* 0x00000007c2077221 */ /* 0x002fe20000010000 */
[----:B0-----:R-:W-:Y:S06]  /*10250*/  @!P0 BRA `(.L_x_6873) ;  /* 0x0000000000048947 */ /* 0x001fec0003800000 */
[----:B------:R-:W-:Y:S01]  /*10260*/  BPT.TRAP 0x1 ;  /* 0x000000040000795c */ /* 0x000fe20000300000 */
.L_x_6873:
        /* <DEDUP_REMOVED lines=131> */
.L_x_6864:
        /* <DEDUP_REMOVED lines=12> */
.L_x_6893:
        /* <DEDUP_REMOVED lines=9> */
.L_x_6877:
[----:B------:R-:W-:Y:S01]  /*10bf0*/  ULEA UR6, UR31, UR40, 0x3 ;  /* 0x000000281f067291 */ /* 0x000fe2000f8e183f */
[----:B------:R-:W-:-:S05]  /*10c00*/  IMAD.U32 R4, RZ, RZ, UR29 ;  /* 0x0000001dff047e24 */ /* 0x000fca000f8e00ff */
[----:B------:R-:W-:-:S04]  /*10c10*/  SHF.L.U32 R4, R4, 0x1f, RZ ;  /* 0x0000001f04047819 */ /* 0x000fc800000006ff */
[----:B------:R0:W1:Y:S01]  /*10c20*/  SYNCS.PHASECHK.TRANS64.TRYWAIT P2, [UR6+0x2e830], R4 ;  /* 0x02e83004ff0075a7 */ /* 0x0000620008040146 */
[----:B------:R-:W-:Y:S05]  /*10c30*/  @!P0 BRA `(.L_x_6878) ;  /* 0x0000000000048947 */ /* 0x000fea0003800000 */
[----:B------:R-:W-:Y:S01]  /*10c40*/  BPT.TRAP 0x1 ;  /* 0x000000040000795c */ /* 0x000fe20000300000 */
.L_x_6878:
[----:B-1----:R-:W-:Y:S05]  /*10c50*/  @P2 BRA `(.L_x_6876) ;  /* 0x0000000000082947 */ /* 0x002fea0003800000 */
[----:B------:R-:W1:Y:S02]  /*10c60*/  SYNCS.PHASECHK.TRANS64.TRYWAIT P2, [UR6+0x2e830], R4 ;  /* 0x02e83004ff0075a7 */ /* 0x000e640008040146 */
[----:B-1----:R-:W-:Y:S05]  /*10c70*/  @!P2 BRA `(.L_x_6879) ;  /* 0x000000cc0060a947 */ /* 0x002fea0003800000 */
.L_x_6876:
        /* <DEDUP_REMOVED lines=186> */
.L_x_6881:
[----:B------:R-:W-:Y:S01]  /*11820*/  ULEA UR6, UR54, UR40, 0x3 ;  /* 0x0000002836067291 */ /* 0x000fe2000f8e183f */
[----:B01----:R-:W-:-:S05]  /*11830*/  IMAD.U32 R4, RZ, RZ, UR55 ;  /* 0x00000037ff047e24 */ /* 0x003fca000f8e00ff */
[----:B------:R-:W-:-:S04]  /*11840*/  SHF.L.U32 R4, R4, 0x1f, RZ ;  /* 0x0000001f04047819 */ /* 0x000fc800000006ff */
[----:B------:R0:W1:Y:S01]  /*11850*/  SYNCS.PHASECHK.TRANS64.TRYWAIT P2, [UR6+0x2e850], R4 ;  /* 0x02e85004ff0075a7 */ /* 0x0000620008040146 */
[----:B------:R-:W-:Y:S05]  /*11860*/  @!P0 BRA `(.L_x_6882) ;  /* 0x0000000000048947 */ /* 0x000fea0003800000 */
[----:B------:R-:W-:Y:S01]  /*11870*/  BPT.TRAP 0x1 ;  /* 0x000000040000795c */ /* 0x000fe20000300000 */
.L_x_6882:
[----:B-1----:R-:W-:Y:S05]  /*11880*/  @P2 BRA `(.L_x_6880) ;  /* 0x0000000000082947 */ /* 0x002fea0003800000 */
[----:B------:R-:W1:Y:S02]  /*11890*/  SYNCS.PHASECHK.TRANS64.TRYWAIT P2, [UR6+0x2e850], R4 ;  /* 0x02e85004ff0075a7 */ /* 0x000e640008040146 */
[----:B-1----:R-:W-:Y:S05]  /*118a0*/  @!P2 BRA `(.L_x_6883) ;  /* 0x000000c0006ca947 */ /* 0x002fea0003800000 */
.L_x_6880:
        /* <DEDUP_REMOVED lines=13> */
[----:B------:R-:W-:-:S05]  /*11980*/  @!P1 VIADD R4, R4, 0x2e840 ;  /* 0x0002e84004049836 */ /* 0x000fca0000000000 */
[----:B------:R-:W-:Y:S01]  /*11990*/  @!P1 PRMT R4, RZ, 0x654, R4 ;  /* 0x00000654ff049816 */ /* 0x000fe20000000004 */
[----:B------:R-:W-:Y:S02]  /*119a0*/  UMOV UR6, UR8 ;  /* 0x0000000800067c82 */ /* 0x000fe40008000000 */
        /* <DEDUP_REMOVED lines=35> */
[----:B------:R-:W-:Y:S01]  /*11be0*/  @P3 SHF.R.U32.HI R21, RZ, UR6, R5 ;  /* 0x00000006ff153c19 */ /* 0x000fe20008011605 */
[----:B------:R-:W-:Y:S01]  /*11bf0*/  VIADD R5, R22, 0x1 ;  /* 0x0000000116057836 */ /* 0x000fe20000000000 */
[----:B------:R-:W-:-:S03]  /*11c00*/  WARPGROUP.DEPBAR.LE gsb0, 0x0 ;  /* 0x00008000000079c5 */ /* 0x000fc60000010000 */
[----:B------:R-:W0:Y:S01]  /*11c10*/  SHFL.IDX PT, R200, R21, RZ, 0x1c1f ;  /* 0x001c1fff15c87589 */ /* 0x000e2200000e0000 */
[----:B------:R1:W-:Y:S06]  /*11c20*/  BAR.ARV R18, 0x100 ;  /* 0x000400120000751d */ /* 0x0003ec0000002000 */
[----:B------:R2:W-:Y:S02]  /*11c30*/  @!P1 SYNCS.ARRIVE.TRANS64.RED.A1T0 RZ, [R4+URZ], RZ ;  /* 0x000000ff04ff99a7 */ /* 0x0005e4000810043f */
[----:B--2---:R-:W-:-:S05]  /*11c40*/  IMAD R4, R10, -0x2, R5 ;  /* 0xfffffffe0a047824 */ /* 0x004fca00078e0205 */
[C---:B------:R-:W-:Y:S01]  /*11c50*/  IADD3 R15, R4.reuse, -UR53, R19 ;  /* 0x80000035040f7c10 */ /* 0x040fe2000fffe013 */
[----:B------:R-:W-:-:S04]  /*11c60*/  VIADD R4, R4, 0xffffffff ;  /* 0xffffffff04047836 */ /* 0x000fc80000000000 */
[C---:B------:R-:W-:Y:S02]  /*11c70*/  VIADD R20, R15.reuse, UR52 ;  /* 0x000000340f147c36 */ /* 0x040fe40008000000 */
[----:B------:R-:W-:Y:S02]  /*11c80*/  VIADD R15, R15, UR30 ;  /* 0x0000001e0f0f7c36 */ /* 0x000fe40008000000 */
[--C-:B0-----:R-:W-:Y:S02]  /*11c90*/  IMAD.IADD R14, R20, 0x1, R200.reuse ;  /* 0x00000001140e7824 */ /* 0x101fe400078e02c8 */
[----:B------:R-:W-:Y:S01]  /*11ca0*/  IMAD.IADD R5, R15, 0x1, R200 ;  /* 0x000000010f057824 */ /* 0x000fe200078e02c8 */
        /* <DEDUP_REMOVED lines=14> */
.L_x_6886:
[----:B------:R-:W-:-:S05]  /*11d90*/  IMAD.U32 R201, RZ, RZ, UR43 ;  /* 0x0000002bffc97e24 */ /* 0x000fca000f8e00ff */
[----:B------:R-:W-:-:S13]  /*11da0*/  ISETP.NE.AND P2, PT, R201, 0x1, PT ;  /* 0x00000001c900780c */ /* 0x000fda0003f45270 */
[----:B------:R-:W0:Y:S02]  /*11db0*/  @P2 LDC.64 R202, c[0x0][0x9e8] ;  /* 0x00027a00ffca2b82 */ /* 0x000e240000000a00 */
[----:B0-----:R-:W-:-:S05]  /*11dc0*/  @P2 IMAD.HI.U32 R200, R23, R202, RZ ;  /* 0x000000ca17c82227 */ /* 0x001fca00078e00ff */
[----:B------:R-:W-:-:S07]  /*11dd0*/  @P2 SHF.R.U32.HI R23, RZ, R203, R200 ;  /* 0x000000cbff172219 */ /* 0x000fce00000116c8 */
.L_x_6887:
[----:B------:R-:W-:Y:S05]  /*11de0*/  BSYNC B0 ;  /* 0x0000000000007941 */ /* 0x000fea0003800000 */
.L_x_6885:
[----:B------:R-:W-:-:S05]  /*11df0*/  IMAD R23, R23, R201, R4 ;  /* 0x000000c917177224 */ /* 0x000fca00078e0204 */
[----:B------:R-:W-:Y:S02]  /*11e00*/  VIADDMNMX R14, R23, R201, R14, PT ;  /* 0x000000c9170e7246 */ /* 0x000fe4000380010e */
[----:B------:R-:W-:-:S07]  /*11e10*/  VIMNMX R5, R5, R23, !PT ;  /* 0x0000001705057248 */ /* 0x000fce0007fe0100 */
.L_x_6884:
        /* <DEDUP_REMOVED lines=12> */
[C---:B------:R-:W-:Y:S02]  /*11ee0*/  ISETP.GT.AND P3, PT, R5.reuse, 0x8, !P3 ;  /* 0x000000080500780c */ /* 0x040fe40005f64270 */
        /* <DEDUP_REMOVED lines=312> */
[----:B------:R-:W-:-:S04]  /*13270*/  ISETP.GT.AND P6, PT, R5, 0xd9, !P6 ;  /* 0x000000d90500780c */ /* 0x000fc800077c4270 */
[----:B------:R-:W-:Y:S02]  /*13280*/  ISETP.LT.OR P6, PT, R14, 0xda, P6 ;  /* 0x000000da0e00780c */ /* 0x000fe400037c1670 */
[----:B------:R-:W0:Y:S02]  /*13290*/  SHFL.IDX PT, R14, R21, 0x1, 0x1c1f ;  /* 0x003c1f00150e7f89 */ /* 0x000e2400000e0000 */
        /* <DEDUP_REMOVED lines=18> */
.L_x_6890:
[----:B------:R-:W-:-:S05]  /*133c0*/  IMAD.U32 R21, RZ, RZ, UR43 ;  /* 0x0000002bff157e24 */ /* 0x000fca000f8e00ff */
[----:B------:R-:W-:-:S13]  /*133d0*/  ISETP.NE.AND P6, PT, R21, 0x1, PT ;  /* 0x000000011500780c */ /* 0x000fda0003fc5270 */
[----:B------:R-:W0:Y:S02]  /*133e0*/  @P6 LDC.64 R14, c[0x0][0x9e8] ;  /* 0x00027a00ff0e6b82 */ /* 0x000e240000000a00 */
[----:B0-----:R-:W-:-:S05]  /*133f0*/  @P6 IMAD.HI.U32 R14, R5, R14, RZ ;  /* 0x0000000e050e6227 */ /* 0x001fca00078e00ff */
[----:B------:R-:W-:-:S07]  /*13400*/  @P6 SHF.R.U32.HI R5, RZ, R15, R14 ;  /* 0x0000000fff056219 */ /* 0x000fce000001160e */
.L_x_6891:
[----:B------:R-:W-:Y:S05]  /*13410*/  BSYNC B0 ;  /* 0x0000000000007941 */ /* 0x000fea0003800000 */
.L_x_6889:
[----:B------:R-:W-:-:S05]  /*13420*/  IMAD R5, R5, R21, R4 ;  /* 0x0000001505057224 */ /* 0x000fca00078e0204 */
[----:B------:R-:W-:Y:S02]  /*13430*/  VIADDMNMX R20, R5, R21, R20, PT ;  /* 0x0000001505147246 */ /* 0x000fe40003800114 */
[----:B------:R-:W-:-:S07]  /*13440*/  VIMNMX R22, R22, R5, !PT ;  /* 0x0000000516167248 */ /* 0x000fce0007fe0100 */
.L_x_6888:
        /* <DEDUP_REMOVED lines=139> */
[----:B------:R-:W-:Y:S01]  /*13d00*/  ISETP.GT.AND P3, PT, R22, 0xd0, !P3 ;  /* 0x000000d01600780c */ /* 0x000fe20005f64270 */
[----:B------:R-:W0:Y:S01]  /*13d10*/  SHFL.BFLY PT, R5, R14, 0x2, 0x1f ;  /* 0x0c401f000e057f89 */ /* 0x000e2200000e0000 */
[----:B------:R-:W-:Y:S02]  /*13d20*/  FSEL R146, R146, -INF , !P2 ;  /* 0xff80000092927808 */ /* 0x000fe40005000000 */
[----:B------:R-:W-:Y:S02]  /*13d30*/  LOP3.LUT P2, RZ, R16, 0x400000, RZ, 0xc0, !PT ;  /* 0x0040000010ff7812 */ /* 0x000fe4000784c0ff */
[C---:B------:R-:W-:Y:S02]  /*13d40*/  ISETP.GT.AND P4, PT, R22.reuse, 0xd1, !P4 ;  /* 0x000000d11600780c */ /* 0x040fe40006784270 */
[----:B------:R-:W-:-:S02]  /*13d50*/  ISETP.GT.AND P2, PT, R22, 0x71, !P2 ;  /* 0x000000711600780c */ /* 0x000fc40005744270 */
[----:B------:R-:W-:Y:S02]  /*13d60*/  ISETP.GT.AND P5, PT, R22, 0xd8, !P5 ;  /* 0x000000d81600780c */ /* 0x000fe40006fa4270 */
[C---:B------:R-:W-:Y:S02]  /*13d70*/  ISETP.LT.OR P2, PT, R20.reuse, 0x72, P2 ;  /* 0x000000721400780c */ /* 0x040fe40001741670 */
[----:B------:R-:W-:Y:S02]  /*13d80*/  ISETP.LT.OR P3, PT, R20, 0xd1, P3 ;  /* 0x000000d11400780c */ /* 0x000fe40001f61670 */
[----:B------:R-:W-:Y:S02]  /*13d90*/  FSEL R147, R147, -INF , !P2 ;  /* 0xff80000093937808 */ /* 0x000fe40005000000 */
[----:B------:R-:W-:Y:S02]  /*13da0*/  LOP3.LUT P2, RZ, R16, 0x200000, RZ, 0xc0, !PT ;  /* 0x0020000010ff7812 */ /* 0x000fe4000784c0ff */
[----:B------:R-:W-:-:S02]  /*13db0*/  ISETP.LT.OR P4, PT, R20, 0xd2, P4 ;  /* 0x000000d21400780c */ /* 0x000fc40002781670 */
[----:B------:R-:W-:Y:S02]  /*13dc0*/  ISETP.GT.AND P2, PT, R22, 0x78, !P2 ;  /* 0x000000781600780c */ /* 0x000fe40005744270 */
[----:B------:R-:W-:Y:S02]  /*13dd0*/  FSEL R98, R98, -INF , !P3 ;  /* 0xff80000062627808 */ /* 0x000fe40005800000 */
[----:B------:R-:W-:Y:S02]  /*13de0*/  ISETP.LT.OR P2, PT, R20, 0x79, P2 ;  /* 0x000000791400780c */ /* 0x000fe40001741670 */
        /* <DEDUP_REMOVED lines=13> */
[----:B0-----:R-:W-:Y:S01]  /*13ec0*/  FMNMX.FTZ R5, R21, R4, !PT ;  /* 0x0000000415057209 */ /* 0x001fe20007810000 */
[----:B------:R-:W-:Y:S01]  /*13ed0*/  IMAD.U32 R4, RZ, RZ, UR37 ;  /* 0x00000025ff047e24 */ /* 0x000fe2000f8e00ff */
        /* <DEDUP_REMOVED lines=238> */
[----:B------:R-:W-:Y:S01]  /*14dc0*/  FMNMX.FTZ R109, R99, R108, !PT ;  /* 0x0000006c636d7209 */ /* 0x000fe20007810000 */
[--C-:B------:R-:W-:Y:S01]  /*14dd0*/  FFMA.FTZ R108, R112, UR37, -R4.reuse ;  /* 0x00000025706c7c23 */ /* 0x100fe20008010804 */
[----:B------:R-:W-:-:S02]  /*14de0*/  FFMA.FTZ R112, R116, UR37, -R4 ;  /* 0x0000002574707c23 */ /* 0x000fc40008010804 */
[----:B------:R-:W-:Y:S02]  /*14df0*/  FMNMX.FTZ R109, R102, R109, !PT ;  /* 0x0000006d666d7209 */ /* 0x000fe40007810000 */
[----:B------:R-:W-:Y:S02]  /*14e00*/  MUFU.EX2 R153, R153 ;  /* 0x0000009900997308 */ /* 0x000fe40000000800 */
[----:B------:R-:W-:Y:S01]  /*14e10*/  FMNMX.FTZ R189, R20, R109, !PT ;  /* 0x0000006d14bd7209 */ /* 0x000fe20007810000 */
[--C-:B------:R-:W-:Y:S01]  /*14e20*/  FFMA.FTZ R109, R113, UR37, -R4.reuse ;  /* 0x00000025716d7c23 */ /* 0x100fe20008010804 */
[----:B------:R-:W-:-:S03]  /*14e30*/  FFMA.FTZ R113, R117, UR37, -R4 ;  /* 0x0000002575717c23 */ /* 0x000fc60008010804 */
[----:B------:R-:W0:Y:S01]  /*14e40*/  SHFL.BFLY PT, R196, R189, 0x2, 0x1f ;  /* 0x0c401f00bdc47f89 */ /* 0x000e2200000e0000 */
[----:B------:R-:W-:Y:S08]  /*14e50*/  MUFU.EX2 R156, R156 ;  /* 0x0000009c009c7308 */ /* 0x000ff00000000800 */
        /* <DEDUP_REMOVED lines=8> */
[----:B------:R1:W-:Y:S01]  /*14ee0*/  MUFU.EX2 R101, R189 ;  /* 0x000000bd00657308 */ /* 0x0003e20000000800 */
[----:B------:R-:W-:-:S07]  /*14ef0*/  FMUL.FTZ R12, R12, UR37 ;  /* 0x000000250c0c7c20 */ /* 0x000fce0008410000 */
[----:B------:R-:W2:Y:S08]  /*14f00*/  MUFU.EX2 R12, R12 ;  /* 0x0000000c000c7308 */ /* 0x000eb00000000800 */
        /* <DEDUP_REMOVED lines=10> */
[----:B-1----:R-:W-:-:S01]  /*14fb0*/  FFMA.FTZ R189, R191, UR37, -R117 ;  /* 0x00000025bfbd7c23 */ /* 0x002fc20008010875 */
[--C-:B------:R-:W-:Y:S01]  /*14fc0*/  FFMA.FTZ R191, R195, UR37, -R117.reuse ;  /* 0x00000025c3bf7c23 */ /* 0x100fe20008010875 */
[----:B------:R-:W-:-:S01]  /*14fd0*/  FFMA.FTZ R116, R186, UR37, -R117 ;  /* 0x00000025ba747c23 */ /* 0x000fc20008010875 */
[----:B------:R-:W-:Y:S01]  /*14fe0*/  FMUL.FTZ R195, R196, UR37 ;  /* 0x00000025c4c37c20 */ /* 0x000fe20008410000 */
[----:B------:R-:W-:-:S01]  /*14ff0*/  FFMA.FTZ R187, R187, UR37, -R117 ;  /* 0x00000025bbbb7c23 */ /* 0x000fc20008010875 */
[--C-:B------:R-:W-:Y:S01]  /*15000*/  FFMA.FTZ R186, R190, UR37, -R117.reuse ;  /* 0x00000025beba7c23 */ /* 0x100fe20008010875 */
[----:B------:R-:W-:-:S01]  /*15010*/  FFMA.FTZ R190, R194, UR37, -R117 ;  /* 0x00000025c2be7c23 */ /* 0x000fc20008010875 */
[----:B------:R-:W-:Y:S01]  /*15020*/  MUFU.EX2 R189, R189 ;  /* 0x000000bd00bd7308 */ /* 0x000fe20000000800 */
[----:B------:R-:W-:-:S01]  /*15030*/  FFMA.FTZ R194, R199, UR37, -R117 ;  /* 0x00000025c7c27c23 */ /* 0x000fc20008010875 */
[----:B--2---:R-:W-:Y:S01]  /*15040*/  FFMA.FTZ R199, R12, R8, R15 ;  /* 0x000000080cc77223 */ /* 0x004fe2000001000f */
[----:B------:R-:W-:-:S01]  /*15050*/  FFMA.FTZ R193, R198, UR37, -R117 ;  /* 0x00000025c6c17c23 */ /* 0x000fc20008010875 */
[--C-:B------:R-:W-:Y:S01]  /*15060*/  FFMA.FTZ R197, R142, UR37, -R117.reuse ;  /* 0x000000258ec57c23 */ /* 0x100fe20008010875 */
[----:B------:R-:W-:-:S01]  /*15070*/  FFMA.FTZ R142, R143, UR37, -R117 ;  /* 0x000000258f8e7c23 */ /* 0x000fc20008010875 */
[----:B------:R-:W-:Y:S01]  /*15080*/  FFMA.FTZ R143, R146, UR37, -R117 ;  /* 0x00000025928f7c23 */ /* 0x000fe20008010875 */
[----:B------:R-:W-:-:S01]  /*15090*/  FADD.FTZ R196, R14, R199 ;  /* 0x000000c70ec47221 */ /* 0x000fc20000010000 */
[----:B------:R-:W-:Y:S01]  /*150a0*/  MUFU.EX2 R116, R116 ;  /* 0x0000007400747308 */ /* 0x000fe20000000800 */
[----:B------:R-:W-:-:S01]  /*150b0*/  FFMA.FTZ R146, R147, UR37, -R117 ;  /* 0x0000002593927c23 */ /* 0x000fc20008010875 */
[--C-:B------:R-:W-:Y:S01]  /*150c0*/  FFMA.FTZ R147, R150, UR37, -R117.reuse ;  /* 0x0000002596937c23 */ /* 0x100fe20008010875 */
[----:B------:R-:W-:-:S01]  /*150d0*/  FFMA.FTZ R150, R151, UR37, -R117 ;  /* 0x0000002597967c23 */ /* 0x000fc20008010875 */
[----:B------:R-:W-:Y:S01]  /*150e0*/  FADD.FTZ R151, R21, R196 ;  /* 0x000000c415977221 */ /* 0x000fe20000010000 */
[----:B------:R-:W-:-:S01]  /*150f0*/  FFMA.FTZ R170, R170, UR37, -R117 ;  /* 0x00000025aaaa7c23 */ /* 0x000fc20008010875 */
[--C-:B------:R-:W-:Y:S01]  /*15100*/  FFMA.FTZ R171, R171, UR37, -R117.reuse ;  /* 0x00000025abab7c23 */ /* 0x100fe20008010875 */
[----:B------:R-:W-:-:S01]  /*15110*/  FFMA.FTZ R174, R174, UR37, -R117 ;  /* 0x00000025aeae7c23 */ /* 0x000fc20008010875 */
[----:B------:R-:W0:Y:S01]  /*15120*/  MUFU.EX2 R195, R195 ;  /* 0x000000c300c37308 */ /* 0x000e220000000800 */
        /* <DEDUP_REMOVED lines=35> */
[----:B------:R-:W-:Y:S01]  /*15360*/  FFMA.FTZ R110, R110, UR37, -R117 ;  /* 0x000000256e6e7c23 */ /* 0x000fe20008010875 */
[----:B------:R-:W-:-:S01]  /*15370*/  FADD.FTZ R7, R189, R8 ;  /* 0x00000008bd077221 */ /* 0x000fc20000010000 */
[--C-:B------:R-:W-:Y:S01]  /*15380*/  FFMA.FTZ R111, R111, UR37, -R117.reuse ;  /* 0x000000256f6f7c23 */ /* 0x100fe20008010875 */
        /* <DEDUP_REMOVED lines=14> */
[----:B------:R-:W-:-:S03]  /*15470*/  FFMA.FTZ R20, R20, UR37, -R117 ;  /* 0x0000002514147c23 */ /* 0x000fc60008010875 */
        /* <DEDUP_REMOVED lines=119> */
[--C-:B------:R-:W-:Y:S01]  /*15bf0*/  FFMA.FTZ R151, R95, UR37, -R117.reuse ;  /* 0x000000255f977c23 */ /* 0x100fe20008010875 */
[----:B------:R-:W-:-:S05]  /*15c00*/  FFMA.FTZ R95, R98, UR37, -R117 ;  /* 0x00000025625f7c23 */ /* 0x000fca0008010875 */
[----:B------:R-:W1:Y:S01]  /*15c10*/  MUFU.EX2 R110, R110 ;  /* 0x0000006e006e7308 */ /* 0x000e620000000800 */
[----:B--2---:R-:W-:-:S04]  /*15c20*/  FADD.FTZ R7, R105, R8 ;  /* 0x0000000869077221 */ /* 0x004fc80000010000 */
[----:B------:R-:W-:-:S03]  /*15c30*/  FADD.FTZ R8, R22, R7 ;  /* 0x0000000716087221 */ /* 0x000fc60000010000 */
        /* <DEDUP_REMOVED lines=15> */
[----:B------:R-:W-:-:S06]  /*15d30*/  FFMA.FTZ R98, R99, UR37, -R117 ;  /* 0x0000002563627c23 */ /* 0x000fcc0008010875 */
        /* <DEDUP_REMOVED lines=39> */
.L_x_6892:
        /* <DEDUP_REMOVED lines=131> */
.L_x_6875:
[----:B------:R-:W-:Y:S06]  /*167e0*/  BAR.ARV 0x8, 0x180 ;  /* 0x0206000000007b1d */ /* 0x000fec0000002000 */
[----:B------:R-:W-:Y:S05]  /*167f0*/  @!P0 BRA `(.L_x_6894) ;  /* 0x0000000000048947 */ /* 0x000fea0003800000 */
[----:B------:R-:W-:Y:S01]  /*16800*/  BPT.TRAP 0x1 ;  /* 0x000000040000795c */ /* 0x000fe20000300000 */
.L_x_6894:
[----:B------:R-:W-:Y:S01]  /*16810*/  ULEA UR9, UR31, UR40, 0x3 ;  /* 0x000000281f097291 */ /* 0x000fe2000f8e183f */
[----:B------:R-:W-:-:S05]  /*16820*/  IMAD.U32 R0, RZ, RZ, UR29 ;  /* 0x0000001dff007e24 */ /* 0x000fca000f8e00ff */
[----:B------:R-:W-:-:S04]  /*16830*/  SHF.L.U32 R0, R0, 0x1f, RZ ;  /* 0x0000001f00007819 */ /* 0x000fc800000006ff */
[----:B------:R0:W1:Y:S01]  /*16840*/  SYNCS.PHASECHK.TRANS64.TRYWAIT P1, [UR9+0x2e850], R0 ;  /* 0x02e85000ff0075a7 */ /* 0x0000620008020149 */
[----:B------:R-:W-:Y:S05]  /*16850*/  @!P0 BRA `(.L_x_6895) ;  /* 0x0000000000048947 */ /* 0x000fea0003800000 */
[----:B------:R-:W-:Y:S01]  /*16860*/  BPT.TRAP 0x1 ;  /* 0x000000040000795c */ /* 0x000fe20000300000 */
.L_x_6895:
[----:B-1----:R-:W-:Y:S05]  /*16870*/  @P1 BRA `(.L_x_6896) ;  /* 0x0000000000081947 */ /* 0x002fea0003800000 */
[----:B------:R-:W1:Y:S02]  /*16880*/  SYNCS.PHASECHK.TRANS64.TRYWAIT P1, [UR9+0x2e850], R0 ;  /* 0x02e85000ff0075a7 */ /* 0x000e640008020149 */
[----:B-1----:R-:W-:Y:S05]  /*16890*/  @!P1 BRA `(.L_x_6897) ;  /* 0x0000007000889947 */ /* 0x002fea0003800000 */
.L_x_6896:
[----:B------:R-:W-:Y:S01]  /*168a0*/  UIADD3 UR40, UR40, 0x400, URZ ;  /* 0x0000040028287890 */ /* 0x000fe2000fffe03f */
[----:B------:R-:W-:Y:S01]  /*168b0*/  WARPGROUP.ARRIVE ;  /* 0x00000000000079c5 */ /* 0x000fe20000000000 */
[----:B------:R-:W-:Y:S01]  /*168c0*/  UMOV UR7, 0xc0000010 ;  /* 0xc000001000077882 */ /* 0x000fe20000000000 */
[----:B------:R-:W-:Y:S01]  /*168d0*/  ULDC.64 UR10, c[0x0][0x9a0] ;  /* 0x00026800000a7ab9 */ /* 0x000fe20000000a00 */
[----:B------:R-:W-:Y:S01]  /*168e0*/  USHF.R.U32.HI UR40, URZ, 0x4, UR40 ;  /* 0x000000043f287899 */ /* 0x000fe20008011628 */
[----:B------:R-:W-:Y:S01]  /*168f0*/  IMAD.MOV.U32 R6, RZ, RZ, 0x3f800000 ;  /* 0x3f800000ff067424 */ /* 0x000fe200078e00ff */
[----:B------:R-:W-:Y:S02]  /*16900*/  UISETP.NE.U32.AND UP0, UPT, UR10, URZ, UPT ;  /* 0x0000003f0a00728c */ /* 0x000fe4000bf05070 */
[----:B------:R-:W-:Y:S02]  /*16910*/  ULOP3.LUT UR40, UR40, 0x3fff, URZ, 0xc0, !UPT ;  /* 0x00003fff28287892 */ /* 0x000fe4000f8ec03f */
[----:B------:R-:W-:-:S02]  /*16920*/  UISETP.NE.AND.EX UP0, UPT, UR11, URZ, UPT, UP0 ;  /* 0x0000003f0b00728c */ /* 0x000fc4000bf05300 */
[----:B------:R-:W-:-:S04]  /*16930*/  ULOP3.LUT UR8, UR40, 0x10000, URZ, 0xfc, !UPT ;  /* 0x0001000028087892 */ /* 0x000fc8000f8efc3f */
[----:B------:R-:W-:Y:S01]  /*16940*/  UIMAD UR8, UR31, 0x700, UR8 ;  /* 0x000007001f0878a4 */ /* 0x000fe2000f8e0208 */
[----:B------:R-:W-:-:S03]  /*16950*/  PLOP3.LUT P1, PT, PT, PT, UP0, 0x80, 0x0 ;  /* 0x000000000000781c */ /* 0x000fc60003f2f008 */
[----:B------:R-:W-:Y:S01]  /*16960*/  UIADD3 UR4, UR8, 0x100, URZ ;  /* 0x0000010008047890 */ /* 0x000fe2000fffe03f */
[----:B------:R-:W-:Y:S02]  /*16970*/  @UP0 ULDC.64 UR12, c[0x0][0x9c8] ;  /* 0x00027200000c0ab9 */ /* 0x000fe40000000a00 */
[----:B------:R-:W-:-:S06]  /*16980*/  UMOV UR6, UR8 ;  /* 0x0000000800067c82 */ /* 0x000fcc0008000000 */
[----:B------:R-:W-:Y:S01]  /*16990*/  QGMMA.64x128x32.F32.E4M3.E4M3 R24, R224, gdesc[UR4], R24, gsb0 ;  /* 0x01e00004e0187df3 */ /* 0x000fe20008000818 */
[----:B------:R-:W-:Y:S01]  /*169a0*/  UMOV UR7, 0xc0000010 ;  /* 0xc000001000077882 */ /* 0x000fe20000000000 */
[----:B------:R-:W-:Y:S01]  /*169b0*/  UMOV UR6, UR4 ;  /* 0x0000000400067c82 */ /* 0x000fe20008000000 */
        /* <DEDUP_REMOVED lines=12> */
[----:B------:R-:W-:Y:S01]  /*16a80*/  @UP0 UIMAD.WIDE.U32 UR4, UR36, UR12, URZ ;  /* 0x0000000c240402a5 */ /* 0x000fe2000f8e003f */
[----:B------:R-:W-:Y:S02]  /*16a90*/  WARPGROUP.DEPBAR.LE gsb0, 0x0 ;  /* 0x00008000000079c5 */ /* 0x000fe40000010000 */
[----:B------:R-:W-:-:S06]  /*16aa0*/  WARPGROUP.ARRIVE ;  /* 0x00000000000079c5 */ /* 0x000fcc0000000000 */
[----:B------:R-:W-:Y:S01]  /*16ab0*/  QGMMA.64x128x32.F32.E4M3.E4M3 R24, R212, gdesc[UR4], R24, gsb0 ;  /* 0x01e00004d4187df3 */ /* 0x000fe20008000818 */
[----:B------:R-:W-:Y:S02]  /*16ac0*/  USHF.R.S32.HI UR6, URZ, 0x1f, UR36 ;  /* 0x0000001f3f067899 */ /* 0x000fe40008011424 */
[----:B------:R-:W-:Y:S02]  /*16ad0*/  @UP0 USHF.R.S32.HI UR7, URZ, 0x1f, UR42 ;  /* 0x0000001f3f070899 */ /* 0x000fe4000801142a */
[----:B------:R-:W-:-:S04]  /*16ae0*/  @UP0 UIMAD UR6, UR6, UR12, URZ ;  /* 0x0000000c060602a4 */ /* 0x000fc8000f8e023f */
        /* <DEDUP_REMOVED lines=9> */
[----:B------:R-:W-:Y:S01]  /*16b80*/  UIADD3 UR4, UR8, 0x400, URZ ;  /* 0x0000040008047890 */ /* 0x000fe2000fffe03f */
[----:B------:R-:W-:-:S03]  /*16b90*/  IMAD.U32 R2, RZ, RZ, UR6 ;  /* 0x00000006ff027e24 */ /* 0x000fc6000f8e00ff */
[----:B-1----:R-:W-:Y:S01]  /*16ba0*/  IMAD.U32 R3, RZ, RZ, UR7 ;  /* 0x00000007ff037e24 */ /* 0x002fe2000f8e00ff */
[----:B------:R-:W-:Y:S02]  /*16bb0*/  UMOV UR7, 0xc0000010 ;  /* 0xc000001000077882 */ /* 0x000fe40000000000 */
[----:B------:R-:W-:Y:S02]  /*16bc0*/  UMOV UR6, UR4 ;  /* 0x0000000400067c82 */ /* 0x000fe40008000000 */
[----:B------:R1:W2:Y:S01]  /*16bd0*/  @P1 LDG.E R6, desc[UR50][R2.64] ;  /* 0x0000003202061981 */ /* 0x0002a2000c1e1900 */
[----:B------:R-:W-:Y:S02]  /*16be0*/  WARPGROUP.DEPBAR.LE gsb0, 0x0 ;  /* 0x00008000000079c5 */ /* 0x000fe40000010000 */
[----:B------:R-:W-:-:S06]  /*16bf0*/  WARPGROUP.ARRIVE ;  /* 0x00000000000079c5 */ /* 0x000fcc0000000000 */
[----:B------:R-:W-:Y:S01]  /*16c00*/  QGMMA.64x128x32.F32.E4M3.E4M3 R24, R208, gdesc[UR4], R24, gsb0 ;  /* 0x01e00004d0187df3 */ /* 0x000fe20008000818 */
[----:B------:R-:W-:Y:S01]  /*16c10*/  UIADD3 UR4, UR8, 0x500, URZ ;  /* 0x0000050008047890 */ /* 0x000fe2000fffe03f */
[----:B------:R-:W-:-:S06]  /*16c20*/  UMOV UR7, 0xc0000010 ;  /* 0xc000001000077882 */ /* 0x000fcc0000000000 */
[----:B------:R-:W-:Y:S01]  /*16c30*/  UMOV UR6, UR4 ;  /* 0x0000000400067c82 */ /* 0x000fe20008000000 */
        /* <DEDUP_REMOVED lines=44> */
.L_x_6898:
        /* <DEDUP_REMOVED lines=68> */
.L_x_6824:
[----:B------:R-:W-:Y:S05]  /*17340*/  @P0 BRA `(.L_x_6899) ;  /* 0x0000002000700947 */ /* 0x000fea0003800000 */
[----:B------:R-:W0:Y:S01]  /*17350*/  S2R R6, SR_TID.X ;  /* 0x0000000000067919 */ /* 0x000e220000002100 */
[----:B------:R-:W-:Y:S01]  /*17360*/  ULDC.64 UR4, c[0x4][0xa8] ;  /* 0x01002a0000047ab9 */ /* 0x000fe20000000a00 */
[----:B------:R-:W-:Y:S01]  /*17370*/  ULDC.64 UR8, c[0x0][0xbd0] ;  /* 0x0002f40000087ab9 */ /* 0x000fe20000000a00 */
[----:B------:R-:W-:Y:S01]  /*17380*/  USHF.R.S32.HI UR7, URZ, 0x1f, UR42 ;  /* 0x0000001f3f077899 */ /* 0x000fe2000801142a */
[----:B------:R-:W-:Y:S01]  /*17390*/  ULDC.64 UR10, c[0x0][0xb38] ;  /* 0x0002ce00000a7ab9 */ /* 0x000fe20000000a00 */
[----:B0-----:R-:W-:-:S05]  /*173a0*/  IMAD.SHL.U32 R3, R6, 0x4, RZ ;  /* 0x0000000406037824 */ /* 0x001fca00078e00ff */
[----:B------:R-:W-:Y:S01]  /*173b0*/  LOP3.LUT R3, R3, 0xc, RZ, 0xc0, !PT ;  /* 0x0000000c03037812 */ /* 0x000fe200078ec0ff */
[----:B------:R-:W-:Y:S03]  /*173c0*/  BAR.SYNC.DEFER_BLOCKING 0x1, 0x100 ;  /* 0x0044000000007b1d */ /* 0x000fe60000010000 */
[----:B------:R-:W-:-:S05]  /*173d0*/  IADD3 R4, P0, R3, UR4, RZ ;  /* 0x0000000403047c10 */ /* 0x000fca000ff1e0ff */
[----:B------:R-:W-:-:S06]  /*173e0*/  IMAD.X R5, RZ, RZ, UR5, P0 ;  /* 0x00000005ff057e24 */ /* 0x000fcc00080e06ff */
[----:B------:R0:W2:Y:S01]  /*173f0*/  LDG.E.CONSTANT R5, desc[UR50][R4.64] ;  /* 0x0000003204057981 */ /* 0x0000a2000c1e9900 */
[----:B------:R-:W-:Y:S01]  /*17400*/  LOP3.LUT P0, R3, R6, 0x3, RZ, 0xc0, !PT ;  /* 0x0000000306037812 */ /* 0x000fe2000780c0ff */
[----:B------:R-:W-:Y:S01]  /*17410*/  UIMAD.WIDE.U32 UR4, UR42, UR8, URZ ;  /* 0x000000082a0472a5 */ /* 0x000fe2000f8e003f */
[----:B------:R-:W-:Y:S01]  /*17420*/  BSSY B0, `(.L_x_6900) ;  /* 0x0000194000007945 */ /* 0x000fe20003800000 */
[----:B------:R-:W-:Y:S01]  /*17430*/  UIMAD UR6, UR7, UR8, URZ ;  /* 0x00000008070672a4 */ /* 0x000fe2000f8e023f */
[----:B------:R-:W-:Y:S01]  /*17440*/  ISETP.EQ.OR P0, PT, R3, 0x3, !P0 ;  /* 0x000000030300780c */ /* 0x000fe20004702670 */
[----:B------:R-:W-:Y:S02]  /*17450*/  UIMAD UR8, UR7, UR10, URZ ;  /* 0x0000000a070872a4 */ /* 0x000fe4000f8e023f */
[----:B------:R-:W-:Y:S01]  /*17460*/  UIMAD UR9, UR42, UR9, UR6 ;  /* 0x000000092a0972a4 */ /* 0x000fe2000f8e0206 */
[----:B------:R-:W-:Y:S01]  /*17470*/  SEL R98, R36, R37, P0 ;  /* 0x0000002524627207 */ /* 0x000fe20000000000 */
[----:B0-----:R-:W-:Y:S01]  /*17480*/  VIADD R4, R6, 0xffffff80 ;  /* 0xffffff8006047836 */ /* 0x001fe20000000000 */
[----:B------:R-:W-:Y:S01]  /*17490*/  SEL R105, R37, R36, P0 ;  /* 0x0000002425697207 */ /* 0x000fe20000000000 */
[----:B------:R-:W-:Y:S01]  /*174a0*/  UIADD3 UR9, UR5, UR9, URZ ;  /* 0x0000000905097290 */ /* 0x000fe2000fffe03f */
[----:B------:R-:W-:Y:S01]  /*174b0*/  SEL R100, R28, R29, P0 ;  /* 0x0000001d1c647207 */ /* 0x000fe20000000000 */
[----:B------:R-:W-:Y:S01]  /*174c0*/  UIMAD.WIDE.U32 UR6, UR42, UR10, URZ ;  /* 0x0000000a2a0672a5 */ /* 0x000fe2000f8e003f */
[----:B------:R-:W-:Y:S01]  /*174d0*/  SHF.R.S32.HI R3, RZ, 0x1f, R4 ;  /* 0x0000001fff037819 */ /* 0x000fe20000011404 */
[----:B------:R-:W-:Y:S01]  /*174e0*/  UIMAD UR8, UR42, UR11, UR8 ;  /* 0x0000000b2a0872a4 */ /* 0x000fe2000f8e0208 */
[----:B------:R-:W-:-:S02]  /*174f0*/  SEL R107, R29, R28, P0 ;  /* 0x0000001c1d6b7207 */ /* 0x000fc40000000000 */
[----:B------:R-:W-:Y:S01]  /*17500*/  LEA.HI R9, R3, R4, RZ, 0x7 ;  /* 0x0000000403097211 */ /* 0x000fe200078f38ff */
[----:B------:R-:W-:Y:S01]  /*17510*/  UIADD3 UR8, UR7, UR8, URZ ;  /* 0x0000000807087290 */ /* 0x000fe2000fffe03f */
[----:B------:R-:W-:Y:S01]  /*17520*/  SEL R14, R32, R33, P0 ;  /* 0x00000021200e7207 */ /* 0x000fe20000000000 */
[----:B------:R-:W-:Y:S01]  /*17530*/  IMAD.U32 R37, RZ, RZ, UR7 ;  /* 0x00000007ff257e24 */ /* 0x000fe2000f8e00ff */
[----:B------:R-:W-:Y:S02]  /*17540*/  LOP3.LUT R13, R9, 0xffffff80, RZ, 0xc0, !PT ;  /* 0xffffff80090d7812 */ /* 0x000fe400078ec0ff */
[----:B------:R-:W-:Y:S01]  /*17550*/  SEL R15, R33, R32, P0 ;  /* 0x00000020210f7207 */ /* 0x000fe20000000000 */
[----:B------:R-:W-:Y:S01]  /*17560*/  IMAD.U32 R37, RZ, RZ, UR8 ;  /* 0x00000008ff257e24 */ /* 0x000fe2000f8e00ff */
[----:B------:R-:W-:Y:S01]  /*17570*/  SEL R28, R56, R57, P0 ;  /* 0x00000039381c7207 */ /* 0x000fe20000000000 */
[----:B------:R-:W-:Y:S01]  /*17580*/  IMAD.IADD R13, R4, 0x1, -R13 ;  /* 0x00000001040d7824 */ /* 0x000fe200078e0a0d */
[----:B------:R-:W-:-:S02]  /*17590*/  SEL R29, R57, R56, P0 ;  /* 0x00000038391d7207 */ /* 0x000fc40000000000 */
[----:B------:R-:W-:Y:S02]  /*175a0*/  SEL R32, R30, R31, P0 ;  /* 0x0000001f1e207207 */ /* 0x000fe40000000000 */
[----:B------:R-:W-:Y:S02]  /*175b0*/  SHF.R.S32.HI R36, RZ, 0x1f, R13 ;  /* 0x0000001fff247819 */ /* 0x000fe4000001140d */
[----:B------:R-:W-:Y:S01]  /*175c0*/  SEL R89, R31, R30, P0 ;  /* 0x0000001e1f597207 */ /* 0x000fe20000000000 */
[----:B------:R-:W-:Y:S01]  /*175d0*/  IMAD.U32 R31, RZ, RZ, UR5 ;  /* 0x00000005ff1f7e24 */ /* 0x000fe2000f8e00ff */
[----:B------:R-:W-:Y:S01]  /*175e0*/  SEL R56, R72, R73, P0 ;  /* 0x0000004948387207 */ /* 0x000fe20000000000 */
[----:B------:R-:W-:Y:S01]  /*175f0*/  USHF.R.S32.HI UR5, URZ, 0x1f, UR36 ;  /* 0x0000001f3f057899 */ /* 0x000fe20008011424 */
[----:B------:R-:W-:Y:S01]  /*17600*/  SEL R57, R73, R72, P0 ;  /* 0x0000004849397207 */ /* 0x000fe20000000000 */
[----:B------:R-:W-:Y:S01]  /*17610*/  IMAD.U32 R31, RZ, RZ, UR9 ;  /* 0x00000009ff1f7e24 */ /* 0x000fe2000f8e00ff */
[----:B------:R-:W-:Y:S01]  /*17620*/  SHF.R.S32.HI R30, RZ, 0x7, R9 ;  /* 0x00000007ff1e7819 */ /* 0x000fe20000011409 */
[----:B------:R-:W0:Y:S01]  /*17630*/  S2R R73, SR_CTAID.X ;  /* 0x0000000000497919 */ /* 0x000e220000002500 */
[----:B------:R-:W-:Y:S01]  /*17640*/  LEA.HI R17, R36, R13, RZ, 0x2 ;  /* 0x0000000d24117211 */ /* 0x000fe200078f10ff */
[----:B------:R-:W-:Y:S01]  /*17650*/  ULDC.64 UR8, c[0x0][0xb28] ;  /* 0x0002ca0000087ab9 */ /* 0x000fe20000000a00 */
[----:B------:R-:W-:-:S02]  /*17660*/  SEL R90, R68, R69, P0 ;  /* 0x00000045445a7207 */ /* 0x000fc40000000000 */
[----:B------:R-:W-:Y:S02]  /*17670*/  SEL R97, R69, R68, P0 ;  /* 0x0000004445617207 */ /* 0x000fe40000000000 */
[----:B------:R-:W-:Y:S02]  /*17680*/  LEA.HI R23, R3, R4, RZ, 0x2 ;  /* 0x0000000403177211 */ /* 0x000fe400078f10ff */
[----:B------:R-:W-:Y:S02]  /*17690*/  SEL R16, R42, R43, P0 ;  /* 0x0000002b2a107207 */ /* 0x000fe40000000000 */
[----:B------:R-:W-:Y:S02]  /*176a0*/  SEL R69, R43, R42, P0 ;  /* 0x0000002a2b457207 */ /* 0x000fe40000000000 */
[----:B------:R-:W-:Y:S02]  /*176b0*/  LEA.HI R3, R9, R30, RZ, 0x1 ;  /* 0x0000001e09037211 */ /* 0x000fe400078f08ff */
[----:B------:R-:W-:-:S02]  /*176c0*/  SHF.R.S32.HI R9, RZ, 0x2, R17 ;  /* 0x00000002ff097819 */ /* 0x000fc40000011411 */
[----:B------:R-:W-:Y:S02]  /*176d0*/  SHF.R.S32.HI R42, RZ, 0x1f, R17 ;  /* 0x0000001fff2a7819 */ /* 0x000fe40000011411 */
[----:B------:R-:W-:Y:S02]  /*176e0*/  LOP3.LUT R23, R23, 0xfffffffc, RZ, 0xc0, !PT ;  /* 0xfffffffc17177812 */ /* 0x000fe400078ec0ff */
[----:B------:R-:W-:Y:S02]  /*176f0*/  LEA.HI R42, R42, R9, RZ, 0x3 ;  /* 0x000000092a2a7211 */ /* 0x000fe400078f18ff */
[----:B------:R-:W-:Y:S01]  /*17700*/  LEA.HI R36, R36, R13, RZ, 0x5 ;  /* 0x0000000d24247211 */ /* 0x000fe200078f28ff */
[----:B------:R-:W-:Y:S01]  /*17710*/  IMAD.IADD R23, R4, 0x1, -R23 ;  /* 0x0000000104177824 */ /* 0x000fe200078e0a17 */
[----:B------:R-:W-:Y:S02]  /*17720*/  LOP3.LUT R4, R42, 0xfffffff8, RZ, 0xc0, !PT ;  /* 0xfffffff82a047812 */ /* 0x000fe400078ec0ff */
[----:B------:R-:W-:-:S02]  /*17730*/  SEL R94, R52, R53, P0 ;  /* 0x00000035345e7207 */ /* 0x000fc40000000000 */
[----:B------:R-:W-:Y:S01]  /*17740*/  SEL R101, R53, R52, P0 ;  /* 0x0000003435657207 */ /* 0x000fe20000000000 */
[----:B------:R-:W-:Y:S01]  /*17750*/  IMAD.IADD R4, R9, 0x1, -R4 ;  /* 0x0000000109047824 */ /* 0x000fe200078e0a04 */
[----:B------:R-:W-:Y:S02]  /*17760*/  SEL R52, R84, R85, P0 ;  /* 0x0000005554347207 */ /* 0x000fe40000000000 */
[----:B------:R-:W-:Y:S02]  /*17770*/  SEL R93, R85, R84, P0 ;  /* 0x00000054555d7207 */ /* 0x000fe40000000000 */
[----:B------:R-:W1:Y:S01]  /*17780*/  LDC R84, c[0x0][0xbe8] ;  /* 0x0002fa00ff547b82 */ /* 0x000e620000000800 */
[----:B------:R-:W-:Y:S02]  /*17790*/  SEL R8, R24, R25, P0 ;  /* 0x0000001918087207 */ /* 0x000fe40000000000 */
[----:B------:R-:W-:Y:S02]  /*177a0*/  SEL R7, R25, R24, P0 ;  /* 0x0000001819077207 */ /* 0x000fe40000000000 */
[----:B------:R-:W-:-:S02]  /*177b0*/  LOP3.LUT R3, R3, 0x3fffffe, RZ, 0xc0, !PT ;  /* 0x03fffffe03037812 */ /* 0x000fc400078ec0ff */
[----:B------:R-:W-:Y:S01]  /*177c0*/  SHF.R.S32.HI R9, RZ, 0x5, R36 ;  /* 0x00000005ff097819 */ /* 0x000fe20000011424 */
[----:B------:R-:W-:Y:S01]  /*177d0*/  IMAD.U32 R36, RZ, RZ, UR6 ;  /* 0x00000006ff247e24 */ /* 0x000fe2000f8e00ff */
[----:B------:R-:W-:Y:S01]  /*177e0*/  LEA.HI R25, R23, R23, RZ, 0x1 ;  /* 0x0000001717197211 */ /* 0x000fe200078f08ff */
[----:B------:R-:W-:Y:S01]  /*177f0*/  IMAD.IADD R3, R30, 0x1, -R3 ;  /* 0x000000011e037824 */ /* 0x000fe200078e0a03 */
[----:B------:R-:W-:Y:S01]  /*17800*/  SEL R12, R34, R35, P0 ;  /* 0x00000023220c7207 */ /* 0x000fe20000000000 */
[----:B------:R-:W-:Y:S01]  /*17810*/  IMAD R4, R9, 0x10, R4 ;  /* 0x0000001009047824 */ /* 0x000fe200078e0204 */
[----:B------:R-:W-:Y:S01]  /*17820*/  LOP3.LUT R42, R25, 0x1ffffffe, RZ, 0xc0, !PT ;  /* 0x1ffffffe192a7812 */ /* 0x000fe200078ec0ff */
[----:B------:R-:W-:Y:S01]  /*17830*/  IMAD.U32 R30, RZ, RZ, UR4 ;  /* 0x00000004ff1e7e24 */ /* 0x000fe2000f8e00ff */
[----:B------:R-:W-:Y:S01]  /*17840*/  SEL R96, R44, R45, P0 ;  /* 0x0000002d2c607207 */ /* 0x000fe20000000000 */
[----:B------:R-:W-:Y:S01]  /*17850*/  IMAD R3, R3, 0x40, R4 ;  /* 0x0000004003037824 */ /* 0x000fe200078e0204 */
[----:B------:R-:W-:Y:S01]  /*17860*/  SEL R103, R45, R44, P0 ;  /* 0x0000002c2d677207 */ /* 0x000fe20000000000 */
[----:B------:R-:W-:Y:S01]  /*17870*/  IMAD.IADD R42, R23, 0x1, -R42 ;  /* 0x00000001172a7824 */ /* 0x000fe200078e0a2a */
[----:B------:R-:W-:Y:S01]  /*17880*/  SEL R88, R64, R65, P0 ;  /* 0x0000004140587207 */ /* 0x000fe20000000000 */
[----:B------:R-:W3:Y:S01]  /*17890*/  S2UR UR4, SR_CTAID.Y ;  /* 0x00000000000479c3 */ /* 0x000ee20000002600 */
[----:B------:R-:W-:Y:S01]  /*178a0*/  SEL R45, R65, R64, P0 ;  /* 0x00000040412d7207 */ /* 0x000fe20000000000 */
[----:B------:R-:W-:Y:S01]  /*178b0*/  IMAD R4, R42, 0x8, R3 ;  /* 0x000000082a047824 */ /* 0x000fe200078e0203 */
[----:B------:R-:W-:Y:S01]  /*178c0*/  SEL R64, R46, R47, P0 ;  /* 0x0000002f2e407207 */ /* 0x000fe20000000000 */
[----:B------:R-:W-:Y:S01]  /*178d0*/  ULDC.64 UR6, c[0x0][0xb48] ;  /* 0x0002d20000067ab9 */ /* 0x000fe20000000a00 */
        /* <DEDUP_REMOVED lines=9> */
[C---:B0-----:R-:W-:Y:S01]  /*17970*/  IMAD R70, R73.reuse, 0x80, R3 ;  /* 0x0000008049467824 */ /* 0x041fe200078e0203 */
[----:B------:R-:W-:Y:S01]  /*17980*/  SEL R10, R54, R55, P0 ;  /* 0x00000037360a7207 */ /* 0x000fe20000000000 */
[----:B------:R-:W-:Y:S01]  /*17990*/  IMAD R73, R73, 0x80, R4 ;  /* 0x0000008049497824 */ /* 0x000fe200078e0204 */
        /* <DEDUP_REMOVED lines=13> */
[----:B------:R-:W-:Y:S02]  /*17a70*/  LOP3.LUT P1, RZ, R13, 0x3, RZ, 0xc0, !PT ;  /* 0x000000030dff7812 */ /* 0x000fe4000782c0ff */
[----:B-1----:R-:W-:Y:S02]  /*17a80*/  ISETP.NE.AND P2, PT, R84, 0x1, PT ;  /* 0x000000015400780c */ /* 0x002fe40003f45270 */
        /* <DEDUP_REMOVED lines=13> */
[----:B------:R-:W0:Y:S01]  /*17b60*/  @P2 LDC R74, c[0x0][0xbec] ;  /* 0x0002fb00ff4a2b82 */ /* 0x000e220000000800 */
[----:B------:R-:W-:-:S02]  /*17b70*/  SEL R39, R83, R82, P0 ;  /* 0x0000005253277207 */ /* 0x000fc40000000000 */
[----:B------:R-:W-:-:S05]  /*17b80*/  SEL R55, R63, R62, P0 ;  /* 0x0000003e3f377207 */ /* 0x000fca0000000000 */
[----:B------:R-:W3:Y:S01]  /*17b90*/  LDC R83, c[0x0][0xc50] ;  /* 0x00031400ff537b82 */ /* 0x000ee20000000800 */
[----:B--2---:R1:W-:Y:S04]  /*17ba0*/  SHFL.IDX PT, R46, R12, R5, 0x1c1f ;  /* 0x001c1f050c2e7589 */ /* 0x0043e800000e0000 */
[----:B------:R-:W-:Y:S04]  /*17bb0*/  SHFL.IDX PT, R3, R6, R5, 0x1c1f ;  /* 0x001c1f0506037589 */ /* 0x000fe800000e0000 */
[----:B------:R-:W-:Y:S01]  /*17bc0*/  SHFL.IDX PT, R8, R8, R5, 0x1c1f ;  /* 0x001c1f0508087589 */ /* 0x000fe200000e0000 */
[----:B-1----:R-:W-:-:S03]  /*17bd0*/  LOP3.LUT R12, R5, 0x2, RZ, 0x3c, !PT ;  /* 0x00000002050c7812 */ /* 0x002fc600078e3cff */
[----:B------:R-:W-:Y:S04]  /*17be0*/  SHFL.IDX PT, R58, R10, R5, 0x1c1f ;  /* 0x001c1f050a3a7589 */ /* 0x000fe800000e0000 */
[----:B------:R1:W-:Y:S04]  /*17bf0*/  SHFL.IDX PT, R6, R87, R12, 0x1c1f ;  /* 0x001c1f0c57067589 */ /* 0x0003e800000e0000 */
[----:B------:R-:W-:Y:S04]  /*17c00*/  SHFL.IDX PT, R7, R7, R12, 0x1c1f ;  /* 0x001c1f0c07077589 */ /* 0x000fe800000e0000 */
[----:B------:R-:W-:Y:S01]  /*17c10*/  SHFL.IDX PT, R9, R100, R5, 0x1c1f ;  /* 0x001c1f0564097589 */ /* 0x000fe200000e0000 */
[----:B-1----:R-:W1:Y:S03]  /*17c20*/  LDC.64 R86, c[0x0][0xbd8] ;  /* 0x0002f600ff567b82 */ /* 0x002e660000000a00 */
        /* <DEDUP_REMOVED lines=27> */
[----:B------:R-:W0:Y:S04]  /*17de0*/  SHFL.IDX PT, R52, R97, R12, 0x1c1f ;  /* 0x001c1f0c61347589 */ /* 0x000e2800000e0000 */
[----:B------:R3:W-:Y:S01]  /*17df0*/  SHFL.IDX PT, R78, R89, R12, 0x1c1f ;  /* 0x001c1f0c594e7589 */ /* 0x0007e200000e0000 */
[----:B-----5:R-:W5:Y:S03]  /*17e00*/  @P2 LDC R90, c[0x0][0xbec] ;  /* 0x0002fb00ff5a2b82 */ /* 0x020f660000000800 */
[----:B------:R-:W-:Y:S04]  /*17e10*/  SHFL.IDX PT, R53, R72, R5, 0x1c1f ;  /* 0x001c1f0548357589 */ /* 0x000fe800000e0000 */
[----:B------:R-:W-:Y:S01]  /*17e20*/  SHFL.IDX PT, R63, R44, R5, 0x1c1f ;  /* 0x001c1f052c3f7589 */ /* 0x000fe200000e0000 */
[----:B---3--:R-:W3:Y:S03]  /*17e30*/  LDC.64 R88, c[0x0][0xb40] ;  /* 0x0002d000ff587b82 */ /* 0x008ee60000000a00 */
[----:B------:R-:W-:Y:S04]  /*17e40*/  SHFL.IDX PT, R64, R64, R5, 0x1c1f ;  /* 0x001c1f0540407589 */ /* 0x000fe800000e0000 */
[----:B------:R-:W-:Y:S04]  /*17e50*/  SHFL.IDX PT, R60, R60, R5, 0x1c1f ;  /* 0x001c1f053c3c7589 */ /* 0x000fe800000e0000 */
[----:B------:R-:W-:Y:S04]  /*17e60*/  SHFL.IDX PT, R54, R54, R5, 0x1c1f ;  /* 0x001c1f0536367589 */ /* 0x000fe800000e0000 */
[----:B------:R-:W-:Y:S01]  /*17e70*/  SHFL.IDX PT, R50, R50, R5, 0x1c1f ;  /* 0x001c1f0532327589 */ /* 0x000fe200000e0000 */
[----:B-----5:R-:W-:-:S03]  /*17e80*/  @P2 IMAD.HI.U32 R90, R73, R90, RZ ;  /* 0x0000005a495a2227 */ /* 0x020fc600078e00ff */
[----:B------:R-:W-:Y:S04]  /*17e90*/  SHFL.IDX PT, R48, R48, R5, 0x1c1f ;  /* 0x001c1f0530307589 */ /* 0x000fe800000e0000 */
[----:B------:R-:W-:Y:S01]  /*17ea0*/  SHFL.IDX PT, R40, R40, R5, 0x1c1f ;  /* 0x001c1f0528287589 */ /* 0x000fe200000e0000 */
[----:B---3--:R-:W-:-:S03]  /*17eb0*/  IMAD.WIDE.U32 R36, R88, UR36, R36 ;  /* 0x0000002458247c25 */ /* 0x008fc6000f8e0024 */
[----:B------:R-:W-:Y:S04]  /*17ec0*/  SHFL.IDX PT, R38, R38, R5, 0x1c1f ;  /* 0x001c1f0526267589 */ /* 0x000fe800000e0000 */
[----:B------:R2:W-:Y:S04]  /*17ed0*/  SHFL.IDX PT, R4, R26, R5, 0x1c1f ;  /* 0x001c1f051a047589 */ /* 0x0005e800000e0000 */
[----:B------:R3:W-:Y:S04]  /*17ee0*/  SHFL.IDX PT, R34, R34, R5, 0x1c1f ;  /* 0x001c1f0522227589 */ /* 0x0007e800000e0000 */
[----:B------:R5:W-:Y:S01]  /*17ef0*/  SHFL.IDX PT, R82, R81, R12, 0x1c1f ;  /* 0x001c1f0c51527589 */ /* 0x000be200000e0000 */
[----:B--2---:R-:W-:-:S03]  /*17f00*/  SEL R26, R28, R29, P0 ;  /* 0x0000001d1c1a7207 */ /* 0x004fc60000000000 */
[----:B------:R-:W2:Y:S01]  /*17f10*/  SHFL.IDX PT, R62, R95, R12, 0x1c1f ;  /* 0x001c1f0c5f3e7589 */ /* 0x000ea200000e0000 */
[----:B------:R-:W-:Y:S02]  /*17f20*/  SEL R28, R29, R28, P0 ;  /* 0x0000001c1d1c7207 */ /* 0x000fe40000000000 */
[----:B---3--:R-:W-:Y:S01]  /*17f30*/  SEL R5, R3, R6, P0 ;  /* 0x0000000603057207 */ /* 0x008fe20000000000 */
[----:B------:R-:W-:Y:S01]  /*17f40*/  SHFL.IDX PT, R76, R93, R12, 0x1c1f ;  /* 0x001c1f0c5d4c7589 */ /* 0x000fe200000e0000 */
[----:B------:R-:W-:Y:S01]  /*17f50*/  SEL R3, R6, R3, P0 ;  /* 0x0000000306037207 */ /* 0x000fe20000000000 */
[----:B-----5:R-:W3:Y:S01]  /*17f60*/  @P2 LDC R81, c[0x0][0xbf0] ;  /* 0x0002fc00ff512b82 */ /* 0x020ee20000000800 */
[----:B------:R-:W-:Y:S01]  /*17f70*/  SEL R6, R8, R7, P0 ;  /* 0x0000000708067207 */ /* 0x000fe20000000000 */
[----:B------:R-:W5:Y:S01]  /*17f80*/  SHFL.IDX PT, R72, R91, R12, 0x1c1f ;  /* 0x001c1f0c5b487589 */ /* 0x000f6200000e0000 */
[----:B------:R-:W-:Y:S02]  /*17f90*/  SEL R8, R7, R8, P0 ;  /* 0x0000000807087207 */ /* 0x000fe40000000000 */
[----:B------:R-:W-:Y:S01]  /*17fa0*/  SEL R7, R9, R10, P0 ;  /* 0x0000000a09077207 */ /* 0x000fe20000000000 */
[----:B------:R1:W-:Y:S01]  /*17fb0*/  SHFL.IDX PT, R80, R85, R12, 0x1c1f ;  /* 0x001c1f0c55507589 */ /* 0x0003e200000e0000 */
[----:B------:R-:W-:-:S02]  /*17fc0*/  SEL R9, R10, R9, P0 ;  /* 0x000000090a097207 */ /* 0x000fc40000000000 */
[----:B------:R-:W-:Y:S01]  /*17fd0*/  SEL R10, R14, R15, P0 ;  /* 0x0000000f0e0a7207 */ /* 0x000fe20000000000 */
[----:B------:R0:W5:Y:S01]  /*17fe0*/  SHFL.IDX PT, R79, R27, R12, 0x1c1f ;  /* 0x001c1f0c1b4f7589 */ /* 0x00016200000e0000 */
[----:B------:R-:W-:Y:S02]  /*17ff0*/  SEL R14, R15, R14, P0 ;  /* 0x0000000e0f0e7207 */ /* 0x000fe40000000000 */
[----:B------:R-:W-:Y:S01]  /*18000*/  SEL R15, R16, R13, P0 ;  /* 0x0000000d100f7207 */ /* 0x000fe20000000000 */
[----:B------:R2:W-:Y:S01]  /*18010*/  SHFL.IDX PT, R67, R11, R12, 0x1c1f ;  /* 0x001c1f0c0b437589 */ /* 0x0005e200000e0000 */
[----:B----4-:R-:W-:Y:S01]  /*18020*/  SEL R29, R32, R25, P0 ;  /* 0x00000019201d7207 */ /* 0x010fe20000000000 */
[----:B-1----:R-:W1:Y:S02]  /*18030*/  @P2 LDC R85, c[0x0][0xbf0] ;  /* 0x0002fc00ff552b82 */ /* 0x002e640000000800 */
[----:B------:R-:W-:Y:S01]  /*18040*/  SHFL.IDX PT, R69, R69, R12, 0x1c1f ;  /* 0x001c1f0c45457589 */ /* 0x000fe200000e0000 */
[----:B0-----:R-:W-:Y:S01]  /*18050*/  SEL R27, R25, R32, P0 ;  /* 0x00000020191b7207 */ /* 0x001fe20000000000 */
[----:B------:R-:W-:-:S02]  /*18060*/  IMAD R32, R86, UR5, RZ ;  /* 0x0000000556207c24 */ /* 0x000fc4000f8e02ff */
[----:B------:R-:W-:Y:S01]  /*18070*/  SHFL.IDX PT, R61, R61, R12, 0x1c1f ;  /* 0x001c1f0c3d3d7589 */ /* 0x000fe200000e0000 */
[----:B------:R-:W-:Y:S02]  /*18080*/  SEL R25, R52, R33, P0 ;  /* 0x0000002134197207 */ /* 0x000fe40000000000 */
[----:B--2---:R-:W-:Y:S01]  /*18090*/  SEL R11, R13, R16, P0 ;  /* 0x000000100d0b7207 */ /* 0x004fe20000000000 */
[----:B------:R-:W-:Y:S01]  /*180a0*/  SHFL.IDX PT, R65, R65, R12, 0x1c1f ;  /* 0x001c1f0c41417589 */ /* 0x000fe200000e0000 */
[----:B------:R-:W-:Y:S01]  /*180b0*/  SEL R13, R17, R18, P0 ;  /* 0x00000012110d7207 */ /* 0x000fe20000000000 */
[----:B------:R-:W-:Y:S01]  /*180c0*/  IMAD R75, R87, UR36, R32 ;  /* 0x00000024574b7c24 */ /* 0x000fe2000f8e0220 */
        /* <DEDUP_REMOVED lines=8> */
[----:B------:R0:W-:Y:S02]  /*18150*/  SHFL.IDX PT, R39, R39, R12, 0x1c1f ;  /* 0x001c1f0c27277589 */ /* 0x0001e400000e0000 */
[----:B0-----:R-:W-:-:S02]  /*18160*/  SEL R12, R20, R21, P0 ;  /* 0x00000015140c7207 */ /* 0x001fc40000000000 */
        /* <DEDUP_REMOVED lines=10> */
[----:B------:R-:W-:Y:S01]  /*18210*/  IMAD R56, RZ, RZ, -UR42 ;  /* 0x8000002aff387e24 */ /* 0x000fe2000f8e02ff */
[----:B------:R-:W-:Y:S01]  /*18220*/  SEL R31, R53, R62, P0 ;  /* 0x0000003e351f7207 */ /* 0x000fe20000000000 */
[----:B------:R-:W-:Y:S01]  /*18230*/  @P2 IMAD.HI.U32 R42, R73, R74, RZ ;  /* 0x0000004a492a2227 */ /* 0x000fe200078e00ff */
[----:B------:R-:W-:-:S03]  /*18240*/  SEL R33, R62, R53, P0 ;  /* 0x000000353e217207 */ /* 0x000fc60000000000 */
[----:B------:R-:W-:Y:S02]  /*18250*/  IMAD R83, R83, R56, UR4 ;  /* 0x0000000453537e24 */ /* 0x000fe4000f8e0238 */
[----:B------:R-:W-:Y:S01]  /*18260*/  IMAD R52, R88, UR5, RZ ;  /* 0x0000000558347c24 */ /* 0x000fe2000f8e02ff */
[----:B------:R-:W-:Y:S01]  /*18270*/  ULDC.64 UR4, c[0x0][0xbe0] ;  /* 0x0002f80000047ab9 */ /* 0x000fe20000000a00 */
[----:B------:R-:W-:Y:S01]  /*18280*/  IMAD.MOV.U32 R57, RZ, RZ, R73 ;  /* 0x000000ffff397224 */ /* 0x000fe200078e0049 */
[----:B---3--:R-:W-:Y:S01]  /*18290*/  @P2 SHF.R.U32.HI R57, RZ, R81, R42 ;  /* 0x00000051ff392219 */ /* 0x008fe2000001162a */
[----:B------:R-:W-:Y:S01]  /*182a0*/  IMAD R53, R89, UR36, R52 ;  /* 0x0000002459357c24 */ /* 0x000fe2000f8e0234 */
[----:B------:R-:W-:Y:S01]  /*182b0*/  SHF.R.S32.HI R42, RZ, 0x1f, R83 ;  /* 0x0000001fff2a7819 */ /* 0x000fe20000011453 */
[----:B------:R-:W-:Y:S02]  /*182c0*/  IMAD.IADD R45, R45, 0x1, R75 ;  /* 0x000000012d2d7824 */ /* 0x000fe400078e024b */
[----:B------:R-:W-:-:S02]  /*182d0*/  IMAD.IADD R53, R37, 0x1, R53 ;  /* 0x0000000125357824 */ /* 0x000fc400078e0235 */
[C---:B------:R-:W-:Y:S02]  /*182e0*/  IMAD R37, R42.reuse, UR4, RZ ;  /* 0x000000042a257c24 */ /* 0x040fe4000f8e02ff */
[----:B------:R-:W-:Y:S02]  /*182f0*/  IMAD.MOV.U32 R52, RZ, RZ, R36 ;  /* 0x000000ffff347224 */ /* 0x000fe400078e0024 */
[C---:B------:R-:W-:Y:S02]  /*18300*/  IMAD R56, R83.reuse, UR5, R37 ;  /* 0x0000000553387c24 */ /* 0x040fe4000f8e0225 */
[----:B------:R-:W-:Y:S01]  /*18310*/  IMAD.MOV.U32 R75, RZ, RZ, R73 ;  /* 0x000000ffff4b7224 */ /* 0x000fe200078e0049 */
[----:B-1----:R-:W-:Y:S01]  /*18320*/  @P2 SHF.R.U32.HI R75, RZ, R85, R90 ;  /* 0x00000055ff4b2219 */ /* 0x002fe2000001165a */
        /* <DEDUP_REMOVED lines=11> */
[----:B------:R-:W-:Y:S01]  /*183e0*/  IMAD.MOV R57, RZ, RZ, -R75 ;  /* 0x000000ffff397224 */ /* 0x000fe200078e0a4b */
[----:B-----5:R-:W-:Y:S01]  /*183f0*/  SEL R56, R72, R63, P0 ;  /* 0x0000003f48387207 */ /* 0x020fe20000000000 */
[----:B------:R-:W-:-:S02]  /*18400*/  IMAD R42, R42, UR4, RZ ;  /* 0x000000042a2a7c24 */ /* 0x000fc4000f8e02ff */
[C-C-:B------:R-:W-:Y:S02]  /*18410*/  IMAD R53, R84.reuse, R52, R73.reuse ;  /* 0x0000003454357224 */ /* 0x140fe400078e0249 */
[----:B------:R-:W-:Y:S02]  /*18420*/  IMAD R57, R84, R57, R73 ;  /* 0x0000003954397224 */ /* 0x000fe400078e0249 */
[----:B------:R-:W-:Y:S01]  /*18430*/  IMAD R73, R75, UR5, R42 ;  /* 0x000000054b497c24 */ /* 0x000fe2000f8e022a */
[----:B------:R-:W-:Y:S01]  /*18440*/  SHF.R.S32.HI R42, RZ, 0x1f, R53 ;  /* 0x0000001fff2a7819 */ /* 0x000fe20000011435 */
[----:B------:R-:W-:Y:S01]  /*18450*/  IMAD.IADD R45, R45, 0x1, R81 ;  /* 0x000000012d2d7824 */ /* 0x000fe200078e0251 */
[----:B------:R-:W-:Y:S01]  /*18460*/  SHF.R.S32.HI R52, RZ, 0x1f, R57 ;  /* 0x0000001fff347819 */ /* 0x000fe20000011439 */
[----:B------:R-:W0:Y:S01]  /*18470*/  S2UR UR5, SR_CgaCtaId ;  /* 0x00000000000579c3 */ /* 0x000e220000008800 */
        /* <DEDUP_REMOVED lines=17> */
[----:B0-----:R-:W-:Y:S01]  /*18590*/  ULEA UR4, UR5, UR4, 0x18 ;  /* 0x0000000405047291 */ /* 0x001fe2000f8ec03f */
[----:B------:R-:W-:Y:S01]  /*185a0*/  IMAD R81, R84, UR6, RZ ;  /* 0x0000000654517c24 */ /* 0x000fe2000f8e02ff */
[----:B------:R-:W-:Y:S01]  /*185b0*/  LEA.HI.X R45, R36, UR7, R53, 0x2, P2 ;  /* 0x00000007242d7c11 */ /* 0x000fe200090f1435 */
[----:B------:R-:W-:Y:S01]  /*185c0*/  SHFL.IDX PT, R74, R83, 0x1, 0x1c1f ;  /* 0x003c1f00534a7f89 */ /* 0x000fe200000e0000 */
[C---:B------:R-:W-:Y:S01]  /*185d0*/  VIADD R84, R70.reuse, 0x8 ;  /* 0x0000000846547836 */ /* 0x040fe20000000000 */
[----:B------:R-:W-:Y:S01]  /*185e0*/  UIADD3 UR4, UR4, 0x2e820, URZ ;  /* 0x0002e82004047890 */ /* 0x000fe2000fffe03f */
[-C--:B------:R-:W-:Y:S01]  /*185f0*/  ISETP.GE.OR P2, PT, R70, R81.reuse, P1 ;  /* 0x000000514600720c */ /* 0x080fe20000f46670 */
[----:B------:R-:W0:Y:S01]  /*18600*/  SHFL.IDX PT, R73, R45, RZ, 0x1c1f ;  /* 0x001c1fff2d497589 */ /* 0x000e2200000e0000 */
[----:B------:R-:W-:Y:S01]  /*18610*/  LEA R85, P3, R44, UR8, 0x2 ;  /* 0x000000082c557c11 */ /* 0x000fe2000f8610ff */
[----:B------:R-:W-:Y:S01]  /*18620*/  UPRMT UR4, URZ, 0x654, UR4 ;  /* 0x000006543f047896 */ /* 0x000fe20008000004 */
[----:B------:R-:W-:Y:S01]  /*18630*/  ISETP.GE.OR P1, PT, R84, R81, P1 ;  /* 0x000000515400720c */ /* 0x000fe20000f26670 */
[----:B------:R1:W2:Y:S01]  /*18640*/  SHFL.IDX PT, R75, R45, 0x1, 0x1c1f ;  /* 0x003c1f002d4b7f89 */ /* 0x0002a200000e0000 */
[----:B------:R-:W-:-:S02]  /*18650*/  LEA.HI.X R86, R44, UR9, R37, 0x2, P3 ;  /* 0x000000092c567c11 */ /* 0x000fc400098f1425 */
[----:B------:R-:W-:Y:S01]  /*18660*/  ISETP.GE.AND P3, PT, R70, R81, PT ;  /* 0x000000514600720c */ /* 0x000fe20003f66270 */
[----:B------:R3:W4:Y:S01]  /*18670*/  SHFL.IDX PT, R62, R85, RZ, 0x1c1f ;  /* 0x001c1fff553e7589 */ /* 0x00072200000e0000 */
[----:B------:R-:W-:Y:S02]  /*18680*/  SEL R53, R71, R76, P0 ;  /* 0x0000004c47357207 */ /* 0x000fe40000000000 */
[----:B------:R-:W-:Y:S01]  /*18690*/  SYNCS.ARRIVE.TRANS64.RED.A1T0 RZ, [UR4], RZ ;  /* 0x000000ffffff79a7 */ /* 0x000fe20008100404 */
[----:B------:R3:W3:Y:S01]  /*186a0*/  SHFL.IDX PT, R63, R86, RZ, 0x1c1f ;  /* 0x001c1fff563f7589 */ /* 0x0006e200000e0000 */
[----:B------:R-:W-:Y:S01]  /*186b0*/  SEL R57, R76, R71, P0 ;  /* 0x000000474c397207 */ /* 0x000fe20000000000 */
[----:B------:R-:W-:Y:S01]  /*186c0*/  IMAD.SHL.U32 R71, R68, 0x2, RZ ;  /* 0x0000000244477824 */ /* 0x000fe200078e00ff */
[----:B------:R-:W-:Y:S02]  /*186d0*/  SEL R37, R43, R78, P0 ;  /* 0x0000004e2b257207 */ /* 0x000fe40000000000 */
[----:B------:R-:W-:-:S02]  /*186e0*/  SEL R44, R46, R79, P0 ;  /* 0x0000004f2e2c7207 */ /* 0x000fc40000000000 */
[----:B-1----:R-:W-:Y:S02]  /*186f0*/  SEL R45, R47, R82, P0 ;  /* 0x000000522f2d7207 */ /* 0x002fe40000000000 */
[----:B------:R-:W-:Y:S02]  /*18700*/  SEL R36, R77, R80, P0 ;  /* 0x000000504d247207 */ /* 0x000fe40000000000 */
[----:B------:R-:W-:Y:S01]  /*18710*/  SEL R42, R80, R77, P0 ;  /* 0x0000004d502a7207 */ /* 0x000fe20000000000 */
[----:B0-----:R0:W-:Y:S01]  /*18720*/  @!P2 ST.E desc[UR50][R72.64], R0 ;  /* 0x000000004800a985 */ /* 0x0011e2000c101932 */
[----:B------:R-:W-:Y:S02]  /*18730*/  SEL R43, R78, R43, P0 ;  /* 0x0000002b4e2b7207 */ /* 0x000fe40000000000 */
[----:B------:R-:W-:Y:S01]  /*18740*/  SEL R46, R79, R46, P0 ;  /* 0x0000002e4f2e7207 */ /* 0x000fe20000000000 */
[----:B--2---:R0:W-:Y:S01]  /*18750*/  @!P1 ST.E desc[UR50][R74.64], R2 ;  /* 0x000000024a009985 */ /* 0x0041e2000c101932 */
        /* <DEDUP_REMOVED lines=13> */
[C-C-:B---34-:R-:W-:Y:S02]  /*18830*/  @!P2 IMAD.WIDE R72, R71.reuse, 0x4, R62.reuse ;  /* 0x000000044748a825 */ /* 0x158fe400078e023e */
        /* <DEDUP_REMOVED lines=12> */
[--C-:B------:R-:W-:Y:S01]  /*18900*/  @!P4 IMAD.WIDE R76, R77, 0x4, R62.reuse ;  /* 0x000000044d4cc825 */ /* 0x100fe200078e023e */
[----:B------:R-:W-:Y:S02]  /*18910*/  ISETP.GE.AND P3, PT, R0, UR4, PT ;  /* 0x0000000400007c0c */ /* 0x000fe4000bf66270 */
[----:B0-----:R-:W-:Y:S01]  /*18920*/  @!P1 LOP3.LUT R7, R70, 0xfffffffe, RZ, 0xc0, !PT ;  /* 0xfffffffe46079812 */ /* 0x001fe200078ec0ff */
[C---:B------:R-:W-:Y:S01]  /*18930*/  VIADD R72, R71.reuse, 0x40 ;  /* 0x0000004047487836 */ /* 0x040fe20000000000 */
[----:B------:R-:W-:Y:S01]  /*18940*/  ISETP.GE.AND P6, PT, R68, UR4, PT ;  /* 0x0000000444007c0c */ /* 0x000fe2000bfc6270 */
[----:B------:R-:W-:Y:S01]  /*18950*/  VIADD R70, R71, 0x48 ;  /* 0x0000004847467836 */ /* 0x000fe20000000000 */
[----:B------:R0:W-:Y:S01]  /*18960*/  @!P4 ST.E.64 desc[UR50][R76.64], R10 ;  /* 0x0000000a4c00c985 */ /* 0x0001e2000c101b32 */
[----:B------:R-:W-:Y:S01]  /*18970*/  @!P1 IMAD.WIDE R6, R7, 0x4, R62 ;  /* 0x0000000407069825 */ /* 0x000fe200078e023e */
[----:B------:R-:W-:-:S02]  /*18980*/  ISETP.GE.AND P4, PT, R72, UR4, PT ;  /* 0x0000000448007c0c */ /* 0x000fc4000bf86270 */
[----:B------:R-:W-:Y:S02]  /*18990*/  @!P2 LEA.HI R78, R78, R78, RZ, 0x1 ;  /* 0x0000004e4e4ea211 */ /* 0x000fe400078f08ff */
[----:B------:R2:W-:Y:S01]  /*189a0*/  @!P1 ST.E.64 desc[UR50][R6.64], R14 ;  /* 0x0000000e06009985 */ /* 0x0005e2000c101b32 */
[----:B------:R-:W-:Y:S02]  /*189b0*/  ISETP.GE.AND P1, PT, R70, UR4, PT ;  /* 0x0000000446007c0c */ /* 0x000fe4000bf26270 */
[----:B-1----:R-:W-:Y:S02]  /*189c0*/  @!P2 LOP3.LUT R9, R78, 0xfffffffe, RZ, 0xc0, !PT ;  /* 0xfffffffe4e09a812 */ /* 0x002fe400078ec0ff */
[----:B------:R-:W-:Y:S02]  /*189d0*/  @!P6 LEA.HI R68, R68, R68, RZ, 0x1 ;  /* 0x000000444444e211 */ /* 0x000fe400078f08ff */
[----:B------:R-:W-:Y:S01]  /*189e0*/  @!P3 LEA.HI R0, R0, R0, RZ, 0x1 ;  /* 0x000000000000b211 */ /* 0x000fe200078f08ff */
[----:B------:R-:W-:Y:S01]  /*189f0*/  @!P2 IMAD.WIDE R8, R9, 0x4, R62 ;  /* 0x000000040908a825 */ /* 0x000fe200078e023e */
[----:B------:R-:W-:-:S02]  /*18a00*/  @!P6 LOP3.LUT R73, R68, 0xfffffffe, RZ, 0xc0, !PT ;  /* 0xfffffffe4449e812 */ /* 0x000fc400078ec0ff */
[----:B0-----:R-:W-:Y:S01]  /*18a10*/  @!P3 LOP3.LUT R11, R0, 0xfffffffe, RZ, 0xc0, !PT ;  /* 0xfffffffe000bb812 */ /* 0x001fe200078ec0ff */
[----:B------:R-:W-:Y:S01]  /*18a20*/  VIADD R0, R71, 0x50 ;  /* 0x0000005047007836 */ /* 0x000fe20000000000 */
[----:B------:R-:W-:Y:S01]  /*18a30*/  @!P4 LEA.HI R72, R72, R72, RZ, 0x1 ;  /* 0x000000484848c211 */ /* 0x000fe200078f08ff */
[--C-:B--2---:R-:W-:Y:S01]  /*18a40*/  @!P6 IMAD.WIDE R6, R73, 0x4, R62.reuse ;  /* 0x000000044906e825 */ /* 0x104fe200078e023e */
[----:B------:R-:W-:Y:S01]  /*18a50*/  @!P1 LEA.HI R70, R70, R70, RZ, 0x1 ;  /* 0x0000004646469211 */ /* 0x000fe200078f08ff */
[----:B------:R0:W-:Y:S01]  /*18a60*/  @!P2 ST.E.64 desc[UR50][R8.64], R12 ;  /* 0x0000000c0800a985 */ /* 0x0001e2000c101b32 */
[----:B------:R-:W-:Y:S01]  /*18a70*/  @!P5 LOP3.LUT R15, R79, 0xfffffffe, RZ, 0xc0, !PT ;  /* 0xfffffffe4f0fd812 */ /* 0x000fe200078ec0ff */
[----:B------:R-:W-:Y:S01]  /*18a80*/  @!P3 IMAD.WIDE R10, R11, 0x4, R62 ;  /* 0x000000040b0ab825 */ /* 0x000fe200078e023e */
[----:B------:R-:W-:-:S03]  /*18a90*/  @!P4 LOP3.LUT R73, R72, 0xfffffffe, RZ, 0xc0, !PT ;  /* 0xfffffffe4849c812 */ /* 0x000fc600078ec0ff */
[--C-:B------:R-:W-:Y:S01]  /*18aa0*/  @!P5 IMAD.WIDE R14, R15, 0x4, R62.reuse ;  /* 0x000000040f0ed825 */ /* 0x100fe200078e023e */
[----:B------:R1:W-:Y:S04]  /*18ab0*/  @!P3 ST.E.64 desc[UR50][R10.64], R20 ;  /* 0x000000140a00b985 */ /* 0x0003e8000c101b32 */
[----:B------:R2:W-:Y:S01]  /*18ac0*/  @!P6 ST.E.64 desc[UR50][R6.64], R18 ;  /* 0x000000120600e985 */ /* 0x0005e2000c101b32 */
[----:B0-----:R-:W-:Y:S01]  /*18ad0*/  @!P1 LOP3.LUT R13, R70, 0xfffffffe, RZ, 0xc0, !PT ;  /* 0xfffffffe460d9812 */ /* 0x001fe200078ec0ff */
[----:B------:R-:W-:Y:S02]  /*18ae0*/  @!P4 IMAD.WIDE R8, R73, 0x4, R62 ;  /* 0x000000044908c825 */ /* 0x000fe400078e023e */
[----:B------:R-:W-:Y:S02]  /*18af0*/  @!P5 ST.E.64 desc[UR50][R14.64], R22 ;  /* 0x000000160e00d985 */ /* 0x000fe4000c101b32 */
[----:B------:R-:W-:-:S02]  /*18b00*/  VIADD R12, R71, 0x58 ;  /* 0x00000058470c7836 */ /* 0x000fc40000000000 */
[----:B------:R0:W-:Y:S01]  /*18b10*/  @!P4 ST.E.64 desc[UR50][R8.64], R26 ;  /* 0x0000001a0800c985 */ /* 0x0001e2000c101b32 */
[----:B-1----:R-:W-:Y:S02]  /*18b20*/  @!P1 IMAD.WIDE R10, R13, 0x4, R62 ;  /* 0x000000040d0a9825 */ /* 0x002fe400078e023e */
[----:B------:R-:W-:Y:S02]  /*18b30*/  ISETP.GE.AND P2, PT, R12, UR4, PT ;  /* 0x000000040c007c0c */ /* 0x000fe4000bf46270 */
[C---:B------:R-:W-:Y:S01]  /*18b40*/  VIADD R13, R71.reuse, 0x60 ;  /* 0x00000060470d7836 */ /* 0x040fe20000000000 */
[----:B------:R1:W-:Y:S01]  /*18b50*/  @!P1 ST.E.64 desc[UR50][R10.64], R28 ;  /* 0x0000001c0a009985 */ /* 0x0003e2000c101b32 */
        /* <DEDUP_REMOVED lines=12> */
[----:B0-----:R-:W-:Y:S02]  /*18c20*/  @!P6 LEA.HI R8, R7, R7, RZ, 0x1 ;  /* 0x000000070708e211 */ /* 0x001fe400078f08ff */
[----:B------:R-:W-:Y:S02]  /*18c30*/  @!P5 LEA.HI R6, R6, R6, RZ, 0x1 ;  /* 0x000000060606d211 */ /* 0x000fe400078f08ff */
[----:B------:R-:W-:-:S02]  /*18c40*/  @!P1 LOP3.LUT R7, R0, 0xfffffffe, RZ, 0xc0, !PT ;  /* 0xfffffffe00079812 */ /* 0x000fc400078ec0ff */
[----:B------:R-:W-:Y:S02]  /*18c50*/  @!P2 LOP3.LUT R9, R12, 0xfffffffe, RZ, 0xc0, !PT ;  /* 0xfffffffe0c09a812 */ /* 0x000fe400078ec0ff */
        /* <DEDUP_REMOVED lines=16> */
.L_x_6901:
[----:B------:R-:W-:Y:S05]  /*18d60*/  BSYNC B0 ;  /* 0x0000000000007941 */ /* 0x000fea0003800000 */
.L_x_6900:
[----:B------:R-:W-:Y:S01]  /*18d70*/  ISETP.GE.AND P1, PT, R84, R81, PT ;  /* 0x000000515400720c */ /* 0x000fe20003f26270 */
[----:B------:R2:W0:Y:S01]  /*18d80*/  SHFL.IDX PT, R27, R86, 0x1, 0x1c1f ;  /* 0x003c1f00561b7f89 */ /* 0x00042200000e0000 */
[----:B-1----:R-:W-:Y:S02]  /*18d90*/  SEL R14, R66, R69, P0 ;  /* 0x00000045420e7207 */ /* 0x002fe40000000000 */
[----:B------:R-:W-:Y:S01]  /*18da0*/  SEL R15, R64, R67, P0 ;  /* 0x00000043400f7207 */ /* 0x000fe20000000000 */
[----:B------:R2:W1:Y:S01]  /*18db0*/  SHFL.IDX PT, R26, R85, 0x1, 0x1c1f ;  /* 0x003c1f00551a7f89 */ /* 0x00046200000e0000 */
        /* <DEDUP_REMOVED lines=19> */
[----:B0-----:R-:W-:Y:S01]  /*18ef0*/  SEL R2, R39, R34, P0 ;  /* 0x0000002227027207 */ /* 0x001fe20000000000 */
        /* <DEDUP_REMOVED lines=97> */
.L_x_6899:
        /* <DEDUP_REMOVED lines=20> */
[----:B------:R-:W-:-:S02]  /*19650*/  UIMAD UR6, UR42, UR9, UR6 ;  /* 0x000000092a0672a4 */ /* 0x000fc4000f8e0206 */
[----:B------:R-:W-:Y:S02]  /*19660*/  USHF.R.S32.HI UR8, URZ, 0x1f, UR36 ;  /* 0x0000001f3f087899 */ /* 0x000fe40008011424 */
        /* <DEDUP_REMOVED lines=37> */
.L_x_6814:
        /* <DEDUP_REMOVED lines=18> */
.L_x_6902:
[----:B------:R-:W-:Y:S01]  /*199e0*/  ULDC UR7, c[0x0][0xc50] ;  /* 0x0003140000077ab9 */ /* 0x000fe20000000800 */
[----:B------:R-:W-:Y:S01]  /*199f0*/  UMOV UR36, UR6 ;  /* 0x0000000600247c82 */ /* 0x000fe20008000000 */
[----:B------:R-:W-:-:S11]  /*19a00*/  UISETP.NE.AND UP0, UPT, UR7, 0x1, UPT ;  /* 0x000000010700788c */ /* 0x000fd6000bf05270 */
[----:B------:R-:W-:Y:S01]  /*19a10*/  @UP0 ULDC UR4, c[0x0][0xc54] ;  /* 0x0003150000040ab9 */ /* 0x000fe20000000800 */
[----:B------:R-:W-:Y:S01]  /*19a20*/  @UP0 ULDC UR8, c[0x0][0xc58] ;  /* 0x0003160000080ab9 */ /* 0x000fe20000000800 */
[----:B------:R-:W-:-:S04]  /*19a30*/  UIMAD.WIDE.U32 UR4, UR6, UR4, URZ ;  /* 0x00000004060472a5 */ /* 0x000fc8000f8e003f */
[----:B------:R-:W-:-:S12]  /*19a40*/  @UP0 USHF.R.U32.HI UR36, URZ, UR8, UR5 ;  /* 0x000000083f240299 */ /* 0x000fd80008011605 */
.L_x_6903:
        /* <DEDUP_REMOVED lines=14> */
[----:B------:R-:W-:Y:S02]  /*19b30*/  ULDC.64 UR8, c[0x0][0x9e0] ;  /* 0x0002780000087ab9 */ /* 0x000fe40000000a00 */
[----:B------:R-:W-:-:S02]  /*19b40*/  USEL UR11, UR7, 0x1, UP0 ;  /* 0x00000001070b7887 */ /* 0x000fc40008000000 */
[----:B------:R-:W-:Y:S01]  /*19b50*/  UISETP.GE.AND UP0, UPT, UR9, 0x1, UPT ;  /* 0x000000010900788c */ /* 0x000fe2000bf06270 */
[----:B------:R-:W-:Y:S02]  /*19b60*/  ULDC UR14, c[0x0][0x288] ;  /* 0x0000a200000e7ab9 */ /* 0x000fe40000000800 */
[----:B------:R-:W-:Y:S01]  /*19b70*/  @UP1 ULDC UR4, c[0x0][0x44c] ;  /* 0x0001130000041ab9 */ /* 0x000fe20000000800 */
[----:B------:R-:W-:Y:S02]  /*19b80*/  UIADD3 UR12, -UR14, 0x1, URZ ;  /* 0x000000010e0c7890 */ /* 0x000fe4000fffe13f */
[----:B------:R-:W-:Y:S01]  /*19b90*/  PLOP3.LUT P1, PT, PT, PT, UP0, 0x80, 0x0 ;  /* 0x000000000000781c */ /* 0x000fe20003f2f008 */
[----:B------:R-:W-:Y:S01]  /*19ba0*/  ULDC UR15, c[0x0][0x2f0] ;  /* 0x0000bc00000f7ab9 */ /* 0x000fe20000000800 */
[----:B------:R-:W-:Y:S01]  /*19bb0*/  @UP1 ULDC UR7, c[0x0][0x450] ;  /* 0x0001140000071ab9 */ /* 0x000fe20000000800 */
[----:B------:R-:W-:Y:S02]  /*19bc0*/  UIMAD UR12, UR11, UR15, UR12 ;  /* 0x0000000f0b0c72a4 */ /* 0x000fe4000f8e020c */
        /* <DEDUP_REMOVED lines=17> */
.L_x_6906:
[----:B------:R-:W-:-:S11]  /*19ce0*/  UISETP.NE.AND UP0, UPT, UR9, 0x1, UPT ;  /* 0x000000010900788c */ /* 0x000fd6000bf05270 */
[----:B------:R-:W-:Y:S02]  /*19cf0*/  @UP0 ULDC.64 UR12, c[0x0][0x9e8] ;  /* 0x00027a00000c0ab9 */ /* 0x000fe40000000a00 */
[----:B------:R-:W-:-:S04]  /*19d00*/  UIMAD.WIDE.U32 UR4, UR7, UR12, URZ ;  /* 0x0000000c070472a5 */ /* 0x000fc8000f8e003f */
[----:B------:R-:W-:-:S12]  /*19d10*/  @UP0 USHF.R.U32.HI UR7, URZ, UR13, UR5 ;  /* 0x0000000d3f070299 */ /* 0x000fd80008011605 */
.L_x_6907:
[----:B------:R-:W-:-:S04]  /*19d20*/  UIMAD UR7, UR7, UR9, UR9 ;  /* 0x00000009070772a4 */ /* 0x000fc8000f8e0209 */
[----:B------:R-:W-:-:S04]  /*19d30*/  UISETP.LT.AND UP0, UPT, UR6, UR7, UPT ;  /* 0x000000070600728c */ /* 0x000fc8000bf01270 */
[----:B------:R-:W-:-:S12]  /*19d40*/  USEL UR6, UR6, UR7, UP0 ;  /* 0x0000000706067287 */ /* 0x000fd80008000000 */
.L_x_6905:
[----:B------:R-:W-:Y:S02]  /*19d50*/  UIMAD UR5, UR11, UR15, 0xdf ;  /* 0x000000df0b0574a4 */ /* 0x000fe4000f8e020f */
[----:B------:R-:W-:Y:S01]  /*19d60*/  UIADD3 UR7, UR6, 0xdf, URZ ;  /* 0x000000df06077890 */ /* 0x000fe2000fffe03f */
[----:B------:R-:W-:Y:S02]  /*19d70*/  UMOV UR4, URZ ;  /* 0x0000003f00047c82 */ /* 0x000fe40008000000 */
[----:B------:R-:W-:Y:S01]  /*19d80*/  UMOV UR6, URZ ;  /* 0x0000003f00067c82 */ /* 0x000fe20008000000 */
[----:B------:R-:W-:Y:S02]  /*19d90*/  UIMAD.WIDE UR4, UR5, -0x6db6db6d, UR4 ;  /* 0x92492493050478a5 */ /* 0x000fe4000f8e0204 */
[----:B------:R-:W-:Y:S01]  /*19da0*/  UIMAD.WIDE UR6, UR7, -0x6db6db6d, UR6 ;  /* 0x92492493070678a5 */ /* 0x000fe2000f8e0206 */
[----:B------:R-:W-:Y:S01]  /*19db0*/  @UP1 ULDC UR12, c[0x0][0x44c] ;  /* 0x00011300000c1ab9 */ /* 0x000fe20000000800 */
[----:B------:R-:W-:-:S02]  /*19dc0*/  UIMAD UR14, UR11, UR15, -UR14 ;  /* 0x0000000f0b0e72a4 */ /* 0x000fc4000f8e0a0e */
[----:B------:R-:W-:Y:S02]  /*19dd0*/  UIMAD.WIDE.U32 UR12, UR40, UR12, URZ ;  /* 0x0000000c280c72a5 */ /* 0x000fe4000f8e003f */
[----:B------:R-:W-:Y:S02]  /*19de0*/  USHF.R.U32.HI UR11, URZ, 0x1f, UR5 ;  /* 0x0000001f3f0b7899 */ /* 0x000fe40008011605 */
[----:B------:R-:W-:Y:S01]  /*19df0*/  USHF.R.U32.HI UR4, URZ, 0x1f, UR7 ;  /* 0x0000001f3f047899 */ /* 0x000fe20008011607 */
[----:B------:R-:W-:Y:S01]  /*19e00*/  @UP1 ULDC UR16, c[0x0][0x450] ;  /* 0x0001140000101ab9 */ /* 0x000fe20000000800 */
[----:B------:R-:W-:Y:S01]  /*19e10*/  UMOV UR8, UR40 ;  /* 0x0000002800087c82 */ /* 0x000fe20008000000 */
[----:B------:R-:W-:Y:S02]  /*19e20*/  @UP1 USHF.R.U32.HI UR8, URZ, UR16, UR13 ;  /* 0x000000103f081299 */ /* 0x000fe4000801160d */
[----:B------:R-:W-:Y:S02]  /*19e30*/  ULEA.HI.SX32 UR11, UR5, UR11, 0x19 ;  /* 0x0000000b050b7291 */ /* 0x000fe4000f8fca3f */
[----:B------:R-:W-:-:S02]  /*19e40*/  ULEA.HI.SX32 UR4, UR7, UR4, 0x19 ;  /* 0x0000000407047291 */ /* 0x000fc4000f8fca3f */
[----:B------:R-:W-:Y:S02]  /*19e50*/  UIADD3 UR5, UR14, UR8, URZ ;  /* 0x000000080e057290 */ /* 0x000fe4000fffe03f */
[----:B------:R-:W-:Y:S01]  /*19e60*/  UISETP.LT.AND UP0, UPT, UR11, UR4, UPT ;  /* 0x000000040b00728c */ /* 0x000fe2000bf01270 */
[----:B------:R-:W-:Y:S02]  /*19e70*/  ULDC UR7, c[0x0][0x9dc] ;  /* 0x0002770000077ab9 */ /* 0x000fe40000000800 */
[----:B------:R-:W-:Y:S02]  /*19e80*/  UIADD3 UR7, UR5, -UR7, URZ ;  /* 0x8000000705077290 */ /* 0x000fe4000fffe03f */
[----:B------:R-:W-:Y:S01]  /*19e90*/  USEL UR11, UR11, UR4, UP0 ;  /* 0x000000040b0b7287 */ /* 0x000fe20008000000 */
        /* <DEDUP_REMOVED lines=12> */
.L_x_6909:
[----:B------:R-:W-:-:S11]  /*19f60*/  UISETP.NE.AND UP0, UPT, UR9, 0x1, UPT ;  /* 0x000000010900788c */ /* 0x000fd6000bf05270 */
[----:B------:R-:W-:Y:S02]  /*19f70*/  @UP0 ULDC.64 UR12, c[0x0][0x9e8] ;  /* 0x00027a00000c0ab9 */ /* 0x000fe40000000a00 */
[----:B------:R-:W-:-:S04]  /*19f80*/  UIMAD.WIDE.U32 UR4, UR6, UR12, URZ ;  /* 0x0000000c060472a5 */ /* 0x000fc8000f8e003f */
[----:B------:R-:W-:-:S12]  /*19f90*/  @UP0 USHF.R.U32.HI UR6, URZ, UR13, UR5 ;  /* 0x0000000d3f060299 */ /* 0x000fd80008011605 */
.L_x_6910:
[----:B------:R-:W-:-:S04]  /*19fa0*/  UIMAD UR6, UR6, UR9, URZ ;  /* 0x00000009060672a4 */ /* 0x000fc8000f8e023f */
[----:B------:R-:W-:-:S04]  /*19fb0*/  UISETP.LT.AND UP0, UPT, UR7, UR6, UPT ;  /* 0x000000060700728c */ /* 0x000fc8000bf01270 */
[----:B------:R-:W-:-:S12]  /*19fc0*/  USEL UR7, UR7, UR6, !UP0 ;  /* 0x0000000607077287 */ /* 0x000fd8000c000000 */
.L_x_6908:
        /* <DEDUP_REMOVED lines=47> */
.L_x_6911:
[----:B------:R-:W-:Y:S01]  /*1a2c0*/  UIMAD UR41, UR41, UR4, UR12 ;  /* 0x00000004292972a4 */ /* 0x000fe2000f8e020c */
[----:B------:R-:W-:Y:S02]  /*1a2d0*/  IMAD.U32 R18, RZ, RZ, UR11 ;  /* 0x0000000bff127e24 */ /* 0x000fe4000f8e00ff */
[----:B------:R-:W-:Y:S02]  /*1a2e0*/  IMAD.MOV.U32 R0, RZ, RZ, RZ ;  /* 0x000000ffff007224 */ /* 0x000fe400078e00ff */
[----:B------:R-:W-:Y:S02]  /*1a2f0*/  IMAD.MOV.U32 R2, RZ, RZ, 0x1 ;  /* 0x00000001ff027424 */ /* 0x000fe400078e00ff */
[----:B------:R-:W-:-:S05]  /*1a300*/  IMAD.U32 R3, RZ, RZ, UR41 ;  /* 0x00000029ff037e24 */ /* 0x000fca000f8e00ff */
[----:B------:R-:W-:Y:S01]  /*1a310*/  VIADDMNMX R18, R3, UR4, R18, PT ;  /* 0x0000000403127c46 */ /* 0x000fe2000b800112 */
[----:B------:R-:W-:-:S03]  /*1a320*/  IMAD.MOV.U32 R3, RZ, RZ, 0x1 ;  /* 0x00000001ff037424 */ /* 0x000fc600078e00ff */
        /* <DEDUP_REMOVED lines=25> */
.L_x_6912:
        /* <DEDUP_REMOVED lines=20> */
.L_x_6913:
        /* <DEDUP_REMOVED lines=20> */
.L_x_6914:
        /* <DEDUP_REMOVED lines=18> */
.L_x_6915:
        /* <DEDUP_REMOVED lines=14> */
[----:B------:R-:W-:Y:S01]  /*1a940*/  UMOV UR4, 0xffffffff ;  /* 0xffffffff00047882 */ /* 0x000fe20000000000 */
[----:B------:R-:W-:Y:S02]  /*1a950*/  SHF.R.U32.HI R5, RZ, 0x5, R8 ;  /* 0x00000005ff057819 */ /* 0x000fe40000011608 */
[----:B------:R-:W-:Y:S01]  /*1a960*/  LOP3.LUT R4, R4, 0x10, R6, 0xf8, !PT ;  /* 0x0000001004047812 */ /* 0x000fe200078ef806 */
[----:B0-----:R-:W0:Y:S01]  /*1a970*/  LDC.64 R2, c[0x0][0x418] ;  /* 0x00010600ff027b82 */ /* 0x001e220000000a00 */
[----:B------:R-:W-:-:S02]  /*1a980*/  LOP3.LUT R16, R16, 0xfffffffe, RZ, 0xc0, !PT ;  /* 0xfffffffe10107812 */ /* 0x000fc400078ec0ff */
[----:B------:R-:W-:Y:S02]  /*1a990*/  LOP3.LUT R7, R4, 0x10, R7, 0x78, !PT ;  /* 0x0000001004077812 */ /* 0x000fe400078e7807 */
        /* <DEDUP_REMOVED lines=8> */
[----:B------:R-:W-:Y:S02]  /*1aa20*/  LOP3.LUT R6, R6, 0x3, RZ, 0xc0, !PT ;  /* 0x0000000306067812 */ /* 0x000fe400078ec0ff */
[----:B0-----:R-:W-:-:S04]  /*1aa30*/  ISETP.NE.U32.AND P0, PT, R2, RZ, PT ;  /* 0x000000ff0200720c */ /* 0x001fc80003f05070 */
[----:B------:R-:W-:Y:S02]  /*1aa40*/  ISETP.NE.AND.EX P2, PT, R3, RZ, PT, P0 ;  /* 0x000000ff0300720c */ /* 0x000fe40003f45300 */
[----:B-1----:R-:W-:-:S05]  /*1aa50*/  LOP3.LUT R0, R19, 0x380, RZ, 0xc0, !PT ;  /* 0x0000038013007812 */ /* 0x002fca00078ec0ff */
[----:B------:R-:W-:-:S05]  /*1aa60*/  IMAD R0, R5, 0x10, R0 ;  /* 0x0000001005007824 */ /* 0x000fca00078e0200 */
[----:B------:R-:W-:Y:S02]  /*1aa70*/  LOP3.LUT R0, R0, R10, RZ, 0x3c, !PT ;  /* 0x0000000a00007212 */ /* 0x000fe400078e3cff */
[----:B------:R-:W-:Y:S02]  /*1aa80*/  @P2 LOP3.LUT R16, R16, 0x1, RZ, 0xfc, !PT ;  /* 0x0000000110102812 */ /* 0x000fe400078efcff */
[----:B------:R-:W-:Y:S01]  /*1aa90*/  LOP3.LUT R19, R0, 0xc00, R19, 0xf8, !PT ;  /* 0x00000c0000137812 */ /* 0x000fe200078ef813 */
[----:B------:R-:W-:-:S05]  /*1aaa0*/  IMAD.MOV.U32 R0, RZ, RZ, 0x40 ;  /* 0x00000040ff007424 */ /* 0x000fca00078e00ff */
[----:B------:R-:W-:Y:S02]  /*1aab0*/  SEL R0, R0, 0xffffffc0, !P1 ;  /* 0xffffffc000007807 */ /* 0x000fe40004800000 */
[----:B--2---:R-:W-:Y:S01]  /*1aac0*/  SHF.R.S32.HI R10, RZ, 0x1f, R9 ;  /* 0x0000001fff0a7819 */ /* 0x004fe20000011409 */
[----:B------:R0:W-:Y:S01]  /*1aad0*/  STL [R1+0x4], R9 ;  /* 0x0000040901007387 */ /* 0x0001e20000100800 */
[----:B------:R-:W-:-:S03]  /*1aae0*/  SEL R17, R9, RZ, !P2 ;  /* 0x000000ff09117207 */ /* 0x000fc60005000000 */
[----:B------:R0:W-:Y:S01]  /*1aaf0*/  STL [R1+0x8], R10 ;  /* 0x0000080a01007387 */ /* 0x0001e20000100800 */
[----:B------:R-:W-:Y:S05]  /*1ab00*/  BRA.DIV UR4, `(.L_x_6916) ;  /* 0x0000003204047947 */ /* 0x000fea000b800000 */
[----:B------:R1:W2:Y:S02]  /*1ab10*/  SHFL.IDX PT, R14, R6, RZ, 0x1f ;  /* 0x00001fff060e7589 */ /* 0x0002a400000e0000 */
.L_x_6965:
[----:B--2---:R-:W-:Y:S02]  /*1ab20*/  ISETP.NE.AND P0, PT, R14, RZ, PT ;  /* 0x000000ff0e00720c */ /* 0x004fe40003f05270 */
[----:B------:R-:W-:Y:S02]  /*1ab30*/  PLOP3.LUT P1, PT, PT, PT, PT, 0x8, 0x0 ;  /* 0x000000000000781c */ /* 0x000fe40003f2e170 */
[----:B------:R-:W-:-:S11]  /*1ab40*/  LOP3.LUT R16, R16, 0xfffffffd, RZ, 0xc0, !PT ;  /* 0xfffffffd10107812 */ /* 0x000fd600078ec0ff */
[----:B------:R-:W-:Y:S01]  /*1ab50*/  @P1 LOP3.LUT R16, R16, 0x2, RZ, 0xfc, !PT ;  /* 0x0000000210101812 */ /* 0x000fe200078efcff */
[----:B------:R-:W-:Y:S06]  /*1ab60*/  @P0 BRA `(.L_x_6917) ;  /* 0x0000000400240947 */ /* 0x000fec0003800000 */
[----:B------:R-:W-:Y:S01]  /*1ab70*/  UMOV UR4, 0xffffffff ;  /* 0xffffffff00047882 */ /* 0x000fe20000000000 */
[----:B------:R-:W-:Y:S02]  /*1ab80*/  VIADD R0, R18, 0xffffffff ;  /* 0xffffffff12007836 */ /* 0x000fe40000000000 */
[----:B------:R-:W-:Y:S05]  /*1ab90*/  BRA.DIV UR4, `(.L_x_6918) ;  /* 0x0000003204007947 */ /* 0x000fea000b800000 */
[----:B------:R-:W-:-:S13]  /*1aba0*/  ELECT P6, URZ, PT ;  /* 0x00000000003f782f */ /* 0x000fda00038c0000 */
.L_x_6968:
[----:B------:R-:W-:Y:S05]  /*1abb0*/  @!P6 BRA `(.L_x_6917) ;  /* 0x000000040010e947 */ /* 0x000fea0003800000 */
[----:B------:R-:W-:Y:S01]  /*1abc0*/  IMAD.MOV.U32 R17, RZ, RZ, R9 ;  /* 0x000000ffff117224 */ /* 0x000fe200078e0009 */
[----:B------:R-:W-:Y:S06]  /*1abd0*/  @!P2 BRA `(.L_x_6919) ;  /* 0x000000000044a947 */ /* 0x000fec0003800000 */
[----:B------:R-:W2:Y:S01]  /*1abe0*/  LDC R7, c[0x0][0x43c] ;  /* 0x00010f00ff077b82 */ /* 0x000ea20000000800 */
[----:B------:R-:W-:Y:S01]  /*1abf0*/  ULDC.64 UR4, c[0x0][0x428] ;  /* 0x00010a0000047ab9 */ /* 0x000fe20000000a00 */
[----:B--2---:R-:W-:-:S13]  /*1ac00*/  ISETP.NE.AND P0, PT, R7, 0x1, PT ;  /* 0x000000010700780c */ /* 0x004fda0003f05270 */
        /* <DEDUP_REMOVED lines=14> */
.L_x_6919:
[----:B--2---:R-:W-:Y:S01]  /*1acf0*/  IMAD.MOV.U32 R2, RZ, RZ, 0x1 ;  /* 0x00000001ff027424 */ /* 0x004fe200078e00ff */
[----:B------:R-:W-:-:S04]  /*1ad00*/  ISETP.NE.AND P1, PT, R8, RZ, PT ;  /* 0x000000ff0800720c */ /* 0x000fc80003f25270 */
[----:B------:R-:W-:-:S04]  /*1ad10*/  SHF.L.U32 R2, R2, 0x1f, RZ ;  /* 0x0000001f02027819 */ /* 0x000fc800000006ff */
[----:B------:R-:W2:Y:S02]  /*1ad20*/  SYNCS.PHASECHK.TRANS64.TRYWAIT P0, [UR39+0x2e880], R2 ;  /* 0x02e88002ff0075a7 */ /* 0x000ea40008000167 */
[----:B--2---:R-:W-:Y:S05]  /*1ad30*/  @!P0 BRA `(.L_x_6920) ;  /* 0x0000002c00b88947 */ /* 0x004fea0003800000 */
.L_x_6969:
[----:B------:R-:W-:Y:S05]  /*1ad40*/  @P1 BRA `(.L_x_6921) ;  /* 0x0000000000181947 */ /* 0x000fea0003800000 */
[----:B------:R-:W3:Y:S01]  /*1ad50*/  S2R R4, SR_TID.X ;  /* 0x0000000000047919 */ /* 0x000ee20000002100 */
[----:B--2---:R-:W-:-:S04]  /*1ad60*/  IMAD.MOV.U32 R3, RZ, RZ, 0x7000 ;  /* 0x00007000ff037424 */ /* 0x004fc800078e00ff */
[----:B------:R4:W-:Y:S01]  /*1ad70*/  SYNCS.ARRIVE.TRANS64 RZ, [UR39+0x2e870], R3 ;  /* 0x02e87003ffff79a7 */ /* 0x0009e20008000027 */
[----:B---3--:R-:W-:-:S13]  /*1ad80*/  LOP3.LUT P0, RZ, R4, 0x1f, RZ, 0xc0, !PT ;  /* 0x0000001f04ff7812 */ /* 0x008fda000780c0ff */
[----:B----4-:R-:W-:Y:S05]  /*1ad90*/  @!P0 BRA `(.L_x_6921) ;  /* 0x0000000000048947 */ /* 0x010fea0003800000 */
[----:B------:R-:W-:Y:S01]  /*1ada0*/  BPT.TRAP 0x1 ;  /* 0x000000040000795c */ /* 0x000fe20000300000 */
.L_x_6921:
        /* <DEDUP_REMOVED lines=13> */
[----:B------:R-:W4:Y:S02]  /*1ae80*/  SYNCS.PHASECHK.TRANS64.TRYWAIT P0, [UR39+0x2e840], R2 ;  /* 0x02e84002ff0075a7 */ /* 0x000f240008000167 */
[----:B---34-:R-:W-:Y:S05]  /*1ae90*/  @!P0 BRA `(.L_x_6922) ;  /* 0x0000002c00788947 */ /* 0x018fea0003800000 */
.L_x_6970:
[----:B------:R-:W-:Y:S05]  /*1aea0*/  @P1 BRA `(.L_x_6923) ;  /* 0x0000000000181947 */ /* 0x000fea0003800000 */
[----:B--2---:R-:W2:Y:S01]  /*1aeb0*/  S2R R3, SR_TID.X ;  /* 0x0000000000037919 */ /* 0x004ea20000002100 */
[----:B------:R-:W-:-:S04]  /*1aec0*/  IMAD.MOV.U32 R2, RZ, RZ, 0x7000 ;  /* 0x00007000ff027424 */ /* 0x000fc800078e00ff */
[----:B------:R3:W-:Y:S01]  /*1aed0*/  SYNCS.ARRIVE.TRANS64 RZ, [UR39+0x2e830], R2 ;  /* 0x02e83002ffff79a7 */ /* 0x0007e20008000027 */
[----:B--2---:R-:W-:-:S13]  /*1aee0*/  LOP3.LUT P0, RZ, R3, 0x1f, RZ, 0xc0, !PT ;  /* 0x0000001f03ff7812 */ /* 0x004fda000780c0ff */
[----:B---3--:R-:W-:Y:S05]  /*1aef0*/  @!P0 BRA `(.L_x_6923) ;  /* 0x0000000000048947 */ /* 0x008fea0003800000 */
[----:B------:R-:W-:Y:S01]  /*1af00*/  BPT.TRAP 0x1 ;  /* 0x000000040000795c */ /* 0x000fe20000300000 */
.L_x_6923:
        /* <DEDUP_REMOVED lines=8> */
[----:B------:R-:W-:Y:S01]  /*1af90*/  UIADD3.X UR5, URZ, UR5, URZ, UP0, !UPT ;  /* 0x000000053f057290 */ /* 0x000fe200087fe43f */
[----:B------:R-:W-:Y:S01]  /*1afa0*/  UMOV UR6, 0x0 ;  /* 0x0000000000067882 */ /* 0x000fe20000000000 */
[----:B------:R-:W-:Y:S01]  /*1afb0*/  UMOV UR7, 0x14f00000 ;  /* 0x14f0000000077882 */ /* 0x000fe20000000000 */
[----:B------:R-:W-:Y:S01]  /*1afc0*/  UMOV UR10, URZ ;  /* 0x0000003f000a7c82 */ /* 0x000fe20008000000 */
[----:B------:R-:W-:-:S05]  /*1afd0*/  UMOV UR12, UR36 ;  /* 0x00000024000c7c82 */ /* 0x000fca0008000000 */
[----:B------:R3:W-:Y:S02]  /*1afe0*/  UTMALDG.4D [UR8], [UR4], desc[UR6] ;  /* 0x00000608040075b4 */ /* 0x0007e40008019000 */
[----:B---3--:R-:W-:-:S07]  /*1aff0*/  @P0 LOP3.LUT R16, R16, 0x2, RZ, 0xfc, !PT ;  /* 0x0000000210100812 */ /* 0x008fce00078efcff */
.L_x_6917:
[----:B------:R-:W-:Y:S05]  /*1b000*/  WARPSYNC.ALL ;  /* 0x0000000000007948 */ /* 0x000fea0003800000 */
[----:B------:R-:W-:Y:S01]  /*1b010*/  UIADD3 UR4, UR39, 0x1c400, URZ ;  /* 0x0001c40027047890 */ /* 0x000fe2000fffe03f */
[----:B------:R-:W-:Y:S03]  /*1b020*/  BAR.SYNC.DEFER_BLOCKING 0x8, 0x180 ;  /* 0x0206000000007b1d */ /* 0x000fe60000010000 */
[----:B------:R-:W-:-:S06]  /*1b030*/  ULOP3.LUT UP0, URZ, UR4, 0x3ff, URZ, 0xc0, !UPT ;  /* 0x000003ff043f7892 */ /* 0x000fcc000f80c03f */
[----:B------:R-:W-:-:S13]  /*1b040*/  PLOP3.LUT P0, PT, PT, PT, UP0, 0x80, 0x0 ;  /* 0x000000000000781c */ /* 0x000fda0003f0f008 */
[----:B------:R-:W-:Y:S05]  /*1b050*/  @!P0 BRA `(.L_x_6924) ;  /* 0x0000000000408947 */ /* 0x000fea0003800000 */
[----:B--2---:R-:W-:Y:S01]  /*1b060*/  MOV R2, 0x0 ;  /* 0x0000000000027802 */ /* 0x004fe20000000f00 */
        /* <DEDUP_REMOVED lines=8> */
[----:B0-----:R-:W-:Y:S02]  /*1b0f0*/  IMAD.U32 R10, RZ, RZ, UR4 ;  /* 0x00000004ff0a7e24 */ /* 0x001fe4000f8e00ff */
[----:B------:R-:W-:Y:S02]  /*1b100*/  IMAD.U32 R11, RZ, RZ, UR5 ;  /* 0x00000005ff0b7e24 */ /* 0x000fe4000f8e00ff */
[----:B------:R-:W-:Y:S02]  /*1b110*/  IMAD.MOV.U32 R8, RZ, RZ, 0x70 ;  /* 0x00000070ff087424 */ /* 0x000fe400078e00ff */
[----:B------:R-:W-:Y:S02]  /*1b120*/  IMAD.MOV.U32 R12, RZ, RZ, 0x1 ;  /* 0x00000001ff0c7424 */ /* 0x000fe400078e00ff */
[----:B------:R-:W-:-:S07]  /*1b130*/  IMAD.MOV.U32 R13, RZ, RZ, RZ ;  /* 0x000000ffff0d7224 */ /* 0x000fce00078e00ff */
[----:B------:R-:W-:-:S07]  /*1b140*/  LEPC R20, `(.L_x_6924) ;  /* 0x000000001014794e */ /* 0x000fce0000000000 */
[----:B--2---:R-:W-:Y:S05]  /*1b150*/  CALL.ABS.NOINC R2 ;  /* 0x0000000002007343 */ /* 0x004fea0003c00000 */
.L_x_6924:
[----:B------:R-:W3:Y:S01]  /*1b160*/  S2R R4, SR_CTAID.Z ;  /* 0x0000000000047919 */ /* 0x000ee20000002700 */
[----:B------:R-:W4:Y:S01]  /*1b170*/  LDC R8, c[0x0][0x448] ;  /* 0x00011200ff087b82 */ /* 0x000f220000000800 */
[----:B------:R-:W-:Y:S01]  /*1b180*/  USHF.R.S32.HI UR4, URZ, 0x1f, UR36 ;  /* 0x0000001f3f047899 */ /* 0x000fe20008011424 */
[----:B------:R-:W0:Y:S01]  /*1b190*/  S2R R11, SR_TID.X ;  /* 0x00000000000b7919 */ /* 0x000e220000002100 */
[----:B------:R-:W-:Y:S02]  /*1b1a0*/  ULDC.64 UR8, c[0x0][0x2d8] ;  /* 0x0000b60000087ab9 */ /* 0x000fe40000000a00 */
[----:B------:R-:W-:-:S03]  /*1b1b0*/  UIMAD UR6, UR4, UR8, URZ ;  /* 0x00000008040672a4 */ /* 0x000fc6000f8e023f */
[----:B--2---:R-:W2:Y:S01]  /*1b1c0*/  LDC.64 R2, c[0x0][0x2e0] ;  /* 0x0000b800ff027b82 */ /* 0x004ea20000000a00 */
[----:B------:R-:W-:Y:S02]  /*1b1d0*/  UIMAD.WIDE.U32 UR4, UR36, UR8, URZ ;  /* 0x00000008240472a5 */ /* 0x000fe4000f8e003f */
[----:B------:R-:W-:-:S04]  /*1b1e0*/  UIMAD UR6, UR36, UR9, UR6 ;  /* 0x00000009240672a4 */ /* 0x000fc8000f8e0206 */
[----:B------:R-:W-:Y:S01]  /*1b1f0*/  UIADD3 UR5, UR5, UR6, URZ ;  /* 0x0000000605057290 */ /* 0x000fe2000fffe03f */
[----:B----4-:R-:W-:Y:S02]  /*1b200*/  ISETP.NE.AND P0, PT, R8, 0x1, PT ;  /* 0x000000010800780c */ /* 0x010fe40003f05270 */
[----:B---3--:R-:W-:Y:S01]  /*1b210*/  SHF.R.S32.HI R5, RZ, 0x1f, R4 ;  /* 0x0000001fff057819 */ /* 0x008fe20000011404 */
[C---:B0-----:R-:W-:Y:S01]  /*1b220*/  IMAD.SHL.U32 R10, R11.reuse, 0x10, RZ ;  /* 0x000000100b0a7824 */ /* 0x041fe200078e00ff */
[----:B------:R-:W-:-:S03]  /*1b230*/  LOP3.LUT R9, R11, 0x7f, RZ, 0xc0, !PT ;  /* 0x0000007f0b097812 */ /* 0x000fc600078ec0ff */
[----:B--2---:R-:W-:-:S06]  /*1b240*/  IMAD R0, R5, R2, RZ ;  /* 0x0000000205007224 */ /* 0x004fcc00078e02ff */
[----:B-1----:R-:W0:Y:S01]  /*1b250*/  @P0 LDC R6, c[0x0][0x44c] ;  /* 0x00011300ff060b82 */ /* 0x002e220000000800 */
[----:B------:R-:W-:Y:S01]  /*1b260*/  SHF.R.U32.HI R11, RZ, 0x3, R11 ;  /* 0x00000003ff0b7819 */ /* 0x000fe2000001160b */
[----:B------:R-:W-:Y:S01]  /*1b270*/  IMAD R5, R4, R3, R0 ;  /* 0x0000000304057224 */ /* 0x000fe200078e0200 */
[----:B------:R-:W-:Y:S01]  /*1b280*/  LOP3.LUT R10, R10, 0x70, RZ, 0xc0, !PT ;  /* 0x000000700a0a7812 */ /* 0x000fe200078ec0ff */
[----:B------:R-:W-:Y:S01]  /*1b290*/  IMAD.WIDE.U32 R2, R4, R2, UR4 ;  /* 0x0000000404027e25 */ /* 0x000fe2000f8e0002 */
[----:B------:R-:W-:-:S03]  /*1b2a0*/  ULDC.64 UR4, c[0x0][0x2d0] ;  /* 0x0000b40000047ab9 */ /* 0x000fc60000000a00 */
[----:B------:R-:W1:Y:S01]  /*1b2b0*/  @P0 LDC R0, c[0x0][0x450] ;  /* 0x00011400ff000b82 */ /* 0x000e620000000800 */
[----:B------:R-:W-:Y:S01]  /*1b2c0*/  IMAD.IADD R3, R3, 0x1, R5 ;  /* 0x0000000103037824 */ /* 0x000fe200078e0205 */
[----:B------:R-:W-:-:S05]  /*1b2d0*/  LEA.HI R5, R9, R10, RZ, 0x1d ;  /* 0x0000000a09057211 */ /* 0x000fca00078fe8ff */
        /* <DEDUP_REMOVED lines=26> */
[----:B------:R-:W-:-:S04]  /*1b480*/  LOP3.LUT R2, R2, 0x70, R3, 0x78, !PT ;  /* 0x0000007002027812 */ /* 0x000fc800078e7803 */
[----:B------:R-:W-:Y:S01]  /*1b490*/  LOP3.LUT R5, R2, 0x400, R5, 0xf8, !PT ;  /* 0x0000040002057812 */ /* 0x000fe200078ef805 */
[----:B------:R-:W-:Y:S06]  /*1b4a0*/  BRA.DIV UR4, `(.L_x_6925) ;  /* 0x0000002a040c7947 */ /* 0x000fec000b800000 */
        /* <DEDUP_REMOVED lines=12> */
[----:B0-----:R-:W-:-:S05]  /*1b570*/  @!P1 IMAD.X R2, RZ, RZ, R2, P2 ;  /* 0x000000ffff029224 */ /* 0x001fca00010e0602 */
[----:B------:R-:W-:-:S04]  /*1b580*/  @!P1 LOP3.LUT R3, R3, R2, RZ, 0x3c, !PT ;  /* 0x0000000203039212 */ /* 0x000fc800078e3cff */
[----:B------:R-:W-:-:S04]  /*1b590*/  @!P1 LOP3.LUT R2, R3, R2, RZ, 0x3c, !PT ;  /* 0x0000000203029212 */ /* 0x000fc800078e3cff */
[----:B------:R-:W-:-:S05]  /*1b5a0*/  @!P1 LOP3.LUT R3, R3, R2, RZ, 0x3c, !PT ;  /* 0x0000000203039212 */ /* 0x000fca00078e3cff */
[----:B------:R0:W-:Y:S01]  /*1b5b0*/  @!P1 LDGSTS.E.BYPASS.LTC128B.128 [R8+0x1c400], desc[UR50][R2.64], !P0 ;  /* 0x1c40000002089fae */ /* 0x0001e2000c101d72 */
[----:B------:R-:W-:Y:S01]  /*1b5c0*/  ISETP.GE.AND P1, PT, R9, R6, PT ;  /* 0x000000060900720c */ /* 0x000fe20003f26270 */
[----:B------:R-:W-:Y:S02]  /*1b5d0*/  VIADD R9, R4, 0x20 ;  /* 0x0000002004097836 */ /* 0x000fe40000000000 */
[----:B0-----:R-:W0:Y:S10]  /*1b5e0*/  SHFL.IDX PT, R2, R7, 0x1, 0x181f ;  /* 0x00381f0007027f89 */ /* 0x001e3400000e0000 */
[----:B------:R-:W-:Y:S01]  /*1b5f0*/  @!P1 IADD3 R3, P2, R10, R14, RZ ;  /* 0x0000000e0a039210 */ /* 0x000fe20007f5e0ff */
[----:B------:R-:W-:Y:S01]  /*1b600*/  @!P1 VIADD R8, R5, UR39 ;  /* 0x0000002705089c36 */ /* 0x000fe20008000000 */
[----:B------:R-:W1:Y:S03]  /*1b610*/  SHFL.IDX PT, R14, R0, 0x2, 0x181f ;  /* 0x00581f00000e7f89 */ /* 0x000e6600000e0000 */
        /* <DEDUP_REMOVED lines=8> */
[----:B-1----:R-:W-:Y:S01]  /*1b6a0*/  @!P1 IADD3 R3, P2, R10, R14, RZ ;  /* 0x0000000e0a039210 */ /* 0x002fe20007f5e0ff */
        /* <DEDUP_REMOVED lines=34> */
[----:B------:R-:W-:Y:S03]  /*1b8d0*/  SHFL.IDX PT, R14, R0, 0x7, 0x181f ;  /* 0x00f81f00000e7f89 */ /* 0x000fe600000e0000 */
[----:B0-----:R-:W-:-:S05]  /*1b8e0*/  @!P1 IMAD.X R2, RZ, RZ, R2, P2 ;  /* 0x000000ffff029224 */ /* 0x001fca00010e0602 */
[----:B------:R-:W-:-:S04]  /*1b8f0*/  @!P1 LOP3.LUT R3, R3, R2, RZ, 0x3c, !PT ;  /* 0x0000000203039212 */ /* 0x000fc800078e3cff */
[----:B------:R-:W-:-:S04]  /*1b900*/  @!P1 LOP3.LUT R2, R3, R2, RZ, 0x3c, !PT ;  /* 0x0000000203029212 */ /* 0x000fc800078e3cff */
[----:B------:R-:W-:-:S05]  /*1b910*/  @!P1 LOP3.LUT R3, R3, R2, RZ, 0x3c, !PT ;  /* 0x0000000203039212 */ /* 0x000fca00078e3cff */
        /* <DEDUP_REMOVED lines=11> */
[----:B--2---:R0:W-:Y:S02]  /*1b9d0*/  @!P1 LDGSTS.E.BYPASS.LTC128B.128 [R8+0x1f400], desc[UR50][R2.64], !P0 ;  /* 0x1f40000002089fae */ /* 0x0041e4000c101d72 */
.L_x_6987:
[----:B0-----:R-:W-:Y:S02]  /*1b9e0*/  VIADD R3, R4, 0x70 ;  /* 0x0000007004037836 */ /* 0x001fe40000000000 */
        /* <DEDUP_REMOVED lines=13> */
[----:B------:R-:W-:Y:S01]  /*1bac0*/  NOP ;  /* 0x0000000000007918 */ /* 0x000fe20000000000 */
[----:B------:R-:W-:Y:S01]  /*1bad0*/  SYNCS.ARRIVE.TRANS64.A1T0 RZ, [UR39+0x2e800], RZ ;  /* 0x02e800ffffff79a7 */ /* 0x000fe20008100027 */
[----:B------:R-:W-:-:S05]  /*1bae0*/  VIADD R18, R18, 0xfffffffe ;  /* 0xfffffffe12127836 */ /* 0x000fca0000000000 */
[----:B------:R-:W-:Y:S01]  /*1baf0*/  ISETP.GE.AND P1, PT, R18, UR41, PT ;  /* 0x0000002912007c0c */ /* 0x000fe2000bf26270 */
[----:B------:R-:W1:Y:S02]  /*1bb00*/  SYNCS.PHASECHK.TRANS64.TRYWAIT P0, [UR39+0x2e820], R0 ;  /* 0x02e82000ff0075a7 */ /* 0x000e640008000167 */
[----:B01----:R-:W-:Y:S10]  /*1bb10*/  @!P0 BRA `(.L_x_6926) ;  /* 0x0000002c001c8947 */ /* 0x003ff40003800000 */
.L_x_6988:
[----:B0-----:R-:W-:-:S05]  /*1bb20*/  IMAD.MOV.U32 R0, RZ, RZ, 0x1 ;  /* 0x00000001ff007424 */ /* 0x001fca00078e00ff */
[----:B------:R0:W-:Y:S01]  /*1bb30*/  STL [R1], R0 ;  /* 0x0000000001007387 */ /* 0x0001e20000100800 */
[----:B------:R-:W-:Y:S05]  /*1bb40*/  @!P1 BRA `(.L_x_6927) ;  /* 0x0000001000149947 */ /* 0x000fea0003800000 */
[----:B------:R-:W1:Y:S01]  /*1bb50*/  S2R R3, SR_TID.X ;  /* 0x0000000000037919 */ /* 0x000e620000002100 */
[----:B0-----:R-:W-:Y:S02]  /*1bb60*/  IMAD.MOV.U32 R0, RZ, RZ, 0x1 ;  /* 0x00000001ff007424 */ /* 0x001fe400078e00ff */
[----:B------:R-:W-:Y:S01]  /*1bb70*/  IMAD.MOV.U32 R6, RZ, RZ, RZ ;  /* 0x000000ffff067224 */ /* 0x000fe200078e00ff */
[----:B-1----:R-:W-:Y:S01]  /*1bb80*/  LOP3.LUT P0, RZ, R3, 0x4, RZ, 0xc0, !PT ;  /* 0x0000000403ff7812 */ /* 0x002fe2000780c0ff */
[----:B------:R-:W-:-:S05]  /*1bb90*/  IMAD.MOV.U32 R3, RZ, RZ, 0x40 ;  /* 0x00000040ff037424 */ /* 0x000fca00078e00ff */
[----:B------:R-:W-:-:S05]  /*1bba0*/  SEL R3, R3, 0xffffffc0, !P0 ;  /* 0xffffffc003037807 */ /* 0x000fca0004000000 */
[----:B------:R-:W-:-:S07]  /*1bbb0*/  IMAD.IADD R2, R3, 0x1, R19 ;  /* 0x0000000103027824 */ /* 0x000fce00078e0213 */
.L_x_6944:
[----:B------:R-:W-:Y:S01]  /*1bbc0*/  VIADD R21, R6, 0x1 ;  /* 0x0000000106157836 */ /* 0x000fe20000000000 */
[----:B------:R-:W-:Y:S01]  /*1bbd0*/  LOP3.LUT P1, RZ, R16, 0x2, RZ, 0xc0, !PT ;  /* 0x0000000210ff7812 */ /* 0x000fe2000782c0ff */
[----:B------:R-:W-:Y:S03]  /*1bbe0*/  BSSY B0, `(.L_x_6928) ;  /* 0x0000066000007945 */ /* 0x000fe60003800000 */
[----:B------:R-:W-:-:S04]  /*1bbf0*/  ISETP.NE.AND P0, PT, R21, 0x2, PT ;  /* 0x000000021500780c */ /* 0x000fc80003f05270 */
[----:B------:R-:W-:Y:S02]  /*1bc00*/  SEL R3, RZ, 0x1, P0 ;  /* 0x00000001ff037807 */ /* 0x000fe40000000000 */
[----:B------:R-:W-:Y:S02]  /*1bc10*/  SEL R21, R21, RZ, P0 ;  /* 0x000000ff15157207 */ /* 0x000fe40000000000 */
[----:B-----5:R-:W-:-:S05]  /*1bc20*/  LOP3.LUT R9, R0, R3, RZ, 0x3c, !PT ;  /* 0x0000000300097212 */ /* 0x020fca00078e3cff */
[----:B------:R0:W-:Y:S01]  /*1bc30*/  STL [R1], R9 ;  /* 0x0000000901007387 */ /* 0x0001e20000100800 */
[----:B------:R-:W-:Y:S05]  /*1bc40*/  @!P1 BRA `(.L_x_6929) ;  /* 0x00000004007c9947 */ /* 0x000fea0003800000 */
        /* <DEDUP_REMOVED lines=23> */
.L_x_6930:
[----:B-1----:R-:W-:Y:S01]  /*1bdc0*/  LEA R4, R21, UR39, 0x3 ;  /* 0x0000002715047c11 */ /* 0x002fe2000f8e18ff */
[----:B------:R-:W1:Y:S01]  /*1bdd0*/  S2R R2, SR_TID.X ;  /* 0x0000000000027919 */ /* 0x000e620000002100 */
[----:B------:R-:W-:-:S04]  /*1bde0*/  SHF.L.U32 R3, R9, 0x1f, RZ ;  /* 0x0000001f09037819 */ /* 0x000fc800000006ff */
[----:B------:R-:W2:Y:S01]  /*1bdf0*/  SYNCS.PHASECHK.TRANS64.TRYWAIT P0, [R4+URZ+0x2e880], R3 ;  /* 0x02e88003040075a7 */ /* 0x000ea2000800017f */
[----:B-1----:R-:W-:-:S04]  /*1be00*/  LOP3.LUT R2, R2, 0x7f, RZ, 0xc0, !PT ;  /* 0x0000007f02027812 */ /* 0x002fc800078ec0ff */
[----:B------:R-:W-:Y:S01]  /*1be10*/  ISETP.NE.AND P1, PT, R2, RZ, PT ;  /* 0x000000ff0200720c */ /* 0x000fe20003f25270 */
[----:B--2---:R-:W-:-:S12]  /*1be20*/  @!P0 BRA `(.L_x_6931) ;  /* 0x0000002800708947 */ /* 0x004fd80003800000 */
.L_x_6989:
        /* <DEDUP_REMOVED lines=9> */
.L_x_6933:
[----:B------:R-:W-:Y:S05]  /*1bec0*/  BSYNC B1 ;  /* 0x0000000000017941 */ /* 0x000fea0003800000 */
.L_x_6932:
        /* <DEDUP_REMOVED lines=16> */
.L_x_6934:
[----:B------:R-:W-:-:S13]  /*1bfd0*/  @P0 ELECT P2, URZ, PT ;  /* 0x00000000003f082f */ /* 0x000fda0003840000 */
[----:B-----5:R-:W-:Y:S02]  /*1bfe0*/  @P2 R2UR UR37, R17 ;  /* 0x00000000112522ca */ /* 0x020fe400000e0000 */
[----:B------:R-:W-:-:S11]  /*1bff0*/  @P2 PLOP3.LUT P0, PT, P2, PT, PT, 0x8, 0x0 ;  /* 0x000000000000281c */ /* 0x000fd6000170e170 */
[----:B------:R2:W-:Y:S01]  /*1c000*/  UTMALDG.4D [UR32], [UR4], desc[UR6] ;  /* 0x00000620040075b4 */ /* 0x0005e20008019000 */
[----:B------:R-:W-:Y:S01]  /*1c010*/  PLOP3.LUT P2, PT, PT, PT, PT, 0x8, 0x0 ;  /* 0x000000000000781c */ /* 0x000fe20003f4e170 */
[----:B--2---:R-:W-:-:S12]  /*1c020*/  @P0 BRA.U.ANY `(.L_x_6934) ;  /* 0xfffffffd00e80947 */ /* 0x004fd8000393ffff */
[----:B------:R-:W2:Y:S02]  /*1c030*/  SYNCS.PHASECHK.TRANS64.TRYWAIT P0, [R4+URZ+0x2e840], R3 ;  /* 0x02e84003040075a7 */ /* 0x000ea4000800017f */
[----:B--2---:R-:W-:Y:S05]  /*1c040*/  @!P0 BRA `(.L_x_6935) ;  /* 0x0000002400fc8947 */ /* 0x004fea0003800000 */
.L_x_6990:
[----:B------:R-:W-:Y:S01]  /*1c050*/  BSSY B1, `(.L_x_6936) ;  /* 0x000000b000017945 */ /* 0x000fe20003800000 */
[----:B------:R-:W-:Y:S02]  /*1c060*/  IMAD.MOV.U32 R8, RZ, RZ, 0x0 ;  /* 0x00000000ff087424 */ /* 0x000fe400078e00ff */
[----:B0-----:R-:W-:Y:S01]  /*1c070*/  IMAD.MOV.U32 R9, RZ, RZ, 0x14f00000 ;  /* 0x14f00000ff097424 */ /* 0x001fe200078e00ff */
[----:B------:R-:W-:Y:S06]  /*1c080*/  @P1 BRA `(.L_x_6937) ;  /* 0x00000000001c1947 */ /* 0x000fec0003800000 */
[----:B------:R-:W0:Y:S01]  /*1c090*/  S2R R10, SR_TID.X ;  /* 0x00000000000a7919 */ /* 0x000e220000002100 */
[----:B-12---:R-:W-:-:S04]  /*1c0a0*/  IMAD.MOV.U32 R3, RZ, RZ, 0x7000 ;  /* 0x00007000ff037424 */ /* 0x006fc800078e00ff */
[----:B------:R3:W-:Y:S01]  /*1c0b0*/  SYNCS.ARRIVE.TRANS64 RZ, [R4+URZ+0x2e830], R3 ;  /* 0x02e8300304ff79a7 */ /* 0x0007e2000800003f */
[----:B0-----:R-:W-:-:S04]  /*1c0c0*/  LOP3.LUT R10, R10, 0x1f, RZ, 0xc0, !PT ;  /* 0x0000001f0a0a7812 */ /* 0x001fc800078ec0ff */
[----:B------:R-:W-:-:S13]  /*1c0d0*/  ISETP.NE.AND P0, PT, R10, RZ, PT ;  /* 0x000000ff0a00720c */ /* 0x000fda0003f05270 */
[----:B---3--:R-:W-:Y:S05]  /*1c0e0*/  @!P0 BRA `(.L_x_6937) ;  /* 0x0000000000048947 */ /* 0x008fea0003800000 */
[----:B------:R-:W-:Y:S01]  /*1c0f0*/  BPT.TRAP 0x1 ;  /* 0x000000040000795c */ /* 0x000fe20000300000 */
.L_x_6937:
[----:B------:R-:W-:Y:S05]  /*1c100*/  BSYNC B1 ;  /* 0x0000000000017941 */ /* 0x000fea0003800000 */
.L_x_6936:
        /* <DEDUP_REMOVED lines=12> */
.L_x_6938:
[----:B------:R-:W-:-:S13]  /*1c1d0*/  @P0 ELECT P1, URZ, PT ;  /* 0x00000000003f082f */ /* 0x000fda0003820000 */
[----:B------:R-:W-:Y:S01]  /*1c1e0*/  @P1 R2UR UR13, R17 ;  /* 0x00000000110d12ca */ /* 0x000fe200000e0000 */
[----:B------:R-:W-:Y:S01]  /*1c1f0*/  UMOV UR12, UR36 ;  /* 0x00000024000c7c82 */ /* 0x000fe20008000000 */
[----:B------:R-:W-:-:S11]  /*1c200*/  @P1 PLOP3.LUT P0, PT, P1, PT, PT, 0x8, 0x0 ;  /* 0x000000000000181c */ /* 0x000fd60000f0e170 */
[----:B------:R3:W-:Y:S01]  /*1c210*/  UTMALDG.4D [UR8], [UR4], desc[UR6] ;  /* 0x00000608040075b4 */ /* 0x0007e20008019000 */
[----:B------:R-:W-:Y:S01]  /*1c220*/  PLOP3.LUT P1, PT, PT, PT, PT, 0x8, 0x0 ;  /* 0x000000000000781c */ /* 0x000fe20003f2e170 */
[----:B---3--:R-:W-:-:S12]  /*1c230*/  @P0 BRA.U.ANY `(.L_x_6938) ;  /* 0xfffffffd00e40947 */ /* 0x008fd8000393ffff */
.L_x_6929:
[----:B------:R-:W-:Y:S05]  /*1c240*/  BSYNC B0 ;  /* 0x0000000000007941 */ /* 0x000fea0003800000 */
.L_x_6928:
[----:B------:R-:W-:-:S05]  /*1c250*/  IMAD.U32 R2, RZ, RZ, UR38 ;  /* 0x00000026ff027e24 */ /* 0x000fca000f8e00ff */
[----:B------:R-:W-:-:S04]  /*1c260*/  LOP3.LUT R2, R2, 0x1, RZ, 0xfc, !PT ;  /* 0x0000000102027812 */ /* 0x000fc800078efcff */
[----:B------:R-:W-:-:S13]  /*1c270*/  ISETP.NE.AND P0, PT, R2, 0x3, PT ;  /* 0x000000030200780c */ /* 0x000fda0003f05270 */
[----:B------:R-:W-:Y:S05]  /*1c280*/  @!P0 BRA `(.L_x_6939) ;  /* 0x0000000000048947 */ /* 0x000fea0003800000 */
[----:B------:R-:W-:Y:S01]  /*1c290*/  BPT.TRAP 0x1 ;  /* 0x000000040000795c */ /* 0x000fe20000300000 */
.L_x_6939:
        /* <DEDUP_REMOVED lines=8> */
.L_x_6991:
[----:B------:R-:W-:Y:S05]  /*1c320*/  @!P1 BRA `(.L_x_6941) ;  /* 0x0000000000049947 */ /* 0x000fea0003800000 */
[----:B------:R-:W-:Y:S01]  /*1c330*/  BPT.TRAP 0x1 ;  /* 0x000000040000795c */ /* 0x000fe20000300000 */
.L_x_6941:
[----:B------:R-:W-:Y:S01]  /*1c340*/  SHF.L.U32 R0, R0, 0x1f, RZ ;  /* 0x0000001f00007819 */ /* 0x000fe200000006ff */
[----:B-1----:R-:W-:-:S03]  /*1c350*/  IMAD R2, R6, 0x7000, RZ ;  /* 0x0000700006027824 */ /* 0x002fc600078e02ff */
[----:B------:R-:W1:Y:S02]  /*1c360*/  SYNCS.PHASECHK.TRANS64.TRYWAIT P0, [R20+URZ+0x2e860], R0 ;  /* 0x02e86000140075a7 */ /* 0x000e64000800017f */
[----:B-1----:R-:W-:Y:S05]  /*1c370*/  @!P0 BRA `(.L_x_6942) ;  /* 0x0000002400588947 */ /* 0x002fea0003800000 */
.L_x_6992:
[----:B------:R-:W1:Y:S01]  /*1c380*/  LDL R14, [R1+0xc] ;  /* 0x00000c00010e7983 */ /* 0x000e620000100800 */
[----:B------:R-:W-:Y:S01]  /*1c390*/  LOP3.LUT R12, R2, R19, RZ, 0xfc, !PT ;  /* 0x00000013020c7212 */ /* 0x000fe200078efcff */
[----:B------:R-:W-:Y:S05]  /*1c3a0*/  WARPSYNC.ALL ;  /* 0x0000000000007948 */ /* 0x000fea0003800000 */
[----:B------:R-:W2:Y:S01]  /*1c3b0*/  S2R R3, SR_TID.X ;  /* 0x0000000000037919 */ /* 0x000ea20000002100 */
[----:B------:R-:W-:Y:S01]  /*1c3c0*/  IMAD.U32 R13, RZ, RZ, UR39 ;  /* 0x00000027ff0d7e24 */ /* 0x000fe2000f8e00ff */
[----:B------:R-:W3:Y:S03]  /*1c3d0*/  LDSM.16.MT88.4 R4, [R12+UR39+0xe400] ;  /* 0x00e400270c04783b */ /* 0x000ee60008004200 */
[----:B------:R-:W-:Y:S01]  /*1c3e0*/  VIADD R13, R13, 0x400 ;  /* 0x000004000d0d7836 */ /* 0x000fe20000000000 */
[----:B--2---:R-:W-:Y:S01]  /*1c3f0*/  LOP3.LUT P0, RZ, R3, 0x4, RZ, 0xc0, !PT ;  /* 0x0000000403ff7812 */ /* 0x004fe2000780c0ff */
[----:B------:R-:W-:-:S05]  /*1c400*/  IMAD.MOV.U32 R3, RZ, RZ, 0x40 ;  /* 0x00000040ff037424 */ /* 0x000fca00078e00ff */
[----:B------:R-:W-:-:S05]  /*1c410*/  SEL R3, R3, 0xffffffc0, !P0 ;  /* 0xffffffc003037807 */ /* 0x000fca0004000000 */
[----:B------:R-:W-:Y:S01]  /*1c420*/  IMAD.IADD R3, R3, 0x1, R19 ;  /* 0x0000000103037824 */ /* 0x000fe200078e0213 */
[C-C-:B---3--:R-:W-:Y:S02]  /*1c430*/  PRMT R8, R4.reuse, 0x6420, R5.reuse ;  /* 0x0000642004087816 */ /* 0x148fe40000000005 */
[----:B0-----:R-:W-:Y:S02]  /*1c440*/  PRMT R9, R4, 0x7531, R5 ;  /* 0x0000753104097816 */ /* 0x001fe40000000005 */
[----:B------:R-:W-:Y:S02]  /*1c450*/  IADD3 R3, R3, UR39, R2 ;  /* 0x0000002703037c10 */ /* 0x000fe4000fffe002 */
[C-C-:B------:R-:W-:Y:S02]  /*1c460*/  PRMT R10, R6.reuse, 0x6420, R7.reuse ;  /* 0x00006420060a7816 */ /* 0x140fe40000000007 */
[----:B------:R-:W-:Y:S02]  /*1c470*/  PRMT R11, R6, 0x7531, R7 ;  /* 0x00007531060b7816 */ /* 0x000fe40000000007 */
[----:B------:R-:W0:Y:S01]  /*1c480*/  LDSM.16.MT88.4 R4, [R3+0xe400] ;  /* 0x00e400000304783b */ /* 0x000e220000004200 */
[----:B-1----:R-:W-:-:S05]  /*1c490*/  IADD3 R0, R13, R2, R14 ;  /* 0x000000020d007210 */ /* 0x002fca0007ffe00e */
[----:B------:R0:W-:Y:S02]  /*1c4a0*/  STSM.16.M88.4 [R0], R8 ;  /* 0x0000000800007844 */ /* 0x0001e40000000200 */
[C-C-:B0-----:R-:W-:Y:S02]  /*1c4b0*/  PRMT R8, R4.reuse, 0x6420, R5.reuse ;  /* 0x0000642004087816 */ /* 0x141fe40000000005 */
        /* <DEDUP_REMOVED lines=96> */
.L_x_6943:
[----:B-1----:R-:W1:Y:S01]  /*1cac0*/  S2R R0, SR_TID.X ;  /* 0x0000000000007919 */ /* 0x002e620000002100 */
[----:B0-----:R0:W-:Y:S01]  /*1cad0*/  SYNCS.ARRIVE.TRANS64.A1T0 RZ, [R20+URZ+0x2e850], RZ ;  /* 0x02e850ff14ff79a7 */ /* 0x0011e2000810003f */
[----:B------:R-:W-:Y:S01]  /*1cae0*/  IMAD.MOV.U32 R6, RZ, RZ, R21 ;  /* 0x000000ffff067224 */ /* 0x000fe200078e0015 */
[----:B-1----:R-:W-:Y:S01]  /*1caf0*/  LOP3.LUT R0, R0, 0x7f, RZ, 0xc0, !PT ;  /* 0x0000007f00007812 */ /* 0x002fe200078ec0ff */
[----:B------:R-:W-:Y:S03]  /*1cb00*/  BAR.SYNC.DEFER_BLOCKING 0x2, 0x80 ;  /* 0x0082000000007b1d */ /* 0x000fe60000010000 */
[----:B------:R-:W-:-:S03]  /*1cb10*/  ISETP.NE.AND P0, PT, R0, RZ, PT ;  /* 0x000000ff0000720c */ /* 0x000fc60003f05270 */
[----:B------:R1:W5:Y:S10]  /*1cb20*/  LDL R0, [R1] ;  /* 0x0000000001007983 */ /* 0x0003740000100800 */
[----:B0-----:R-:W-:-:S05]  /*1cb30*/  @!P0 VIADD R20, R20, 0x2e880 ;  /* 0x0002e88014148836 */ /* 0x001fca0000000000 */
[----:B------:R-:W-:-:S04]  /*1cb40*/  @!P0 PRMT R20, RZ, 0x654, R20 ;  /* 0x00000654ff148816 */ /* 0x000fc80000000014 */
[----:B------:R1:W-:Y:S01]  /*1cb50*/  @!P0 SYNCS.ARRIVE.TRANS64.RED.A1T0 RZ, [R20+URZ], RZ ;  /* 0x000000ff14ff89a7 */ /* 0x0003e2000810043f */
[C---:B------:R-:W-:Y:S01]  /*1cb60*/  ISETP.GT.AND P0, PT, R18.reuse, UR41, PT ;  /* 0x0000002912007c0c */ /* 0x040fe2000bf04270 */
[----:B------:R-:W-:-:S12]  /*1cb70*/  VIADD R18, R18, 0xffffffff ;  /* 0xffffffff12127836 */ /* 0x000fd80000000000 */
[----:B-1----:R-:W-:Y:S05]  /*1cb80*/  @P0 BRA `(.L_x_6944) ;  /* 0xfffffff0000c0947 */ /* 0x002fea000383ffff */
[----:B------:R-:W-:Y:S05]  /*1cb90*/  BRA `(.L_x_6945) ;  /* 0x0000000000047947 */ /* 0x000fea0003800000 */
.L_x_6927:
[----:B------:R-:W-:-:S07]  /*1cba0*/  IMAD.MOV.U32 R21, RZ, RZ, RZ ;  /* 0x000000ffff157224 */ /* 0x000fce00078e00ff */
.L_x_6945:
[----:B------:R-:W-:-:S04]  /*1cbb0*/  ULOP3.LUT UR4, UR38, 0x1, URZ, 0xfc, !UPT ;  /* 0x0000000126047892 */ /* 0x000fc8000f8efc3f */
[----:B------:R-:W-:-:S06]  /*1cbc0*/  UISETP.NE.AND UP0, UPT, UR4, 0x3, UPT ;  /* 0x000000030400788c */ /* 0x000fcc000bf05270 */
[----:B------:R-:W-:-:S13]  /*1cbd0*/  PLOP3.LUT P0, PT, PT, PT, UP0, 0x80, 0x0 ;  /* 0x000000000000781c */ /* 0x000fda0003f0f008 */
[----:B------:R-:W-:Y:S05]  /*1cbe0*/  @!P0 BRA `(.L_x_6946) ;  /* 0x0000000000048947 */ /* 0x000fea0003800000 */
[----:B------:R-:W-:Y:S01]  /*1cbf0*/  BPT.TRAP 0x1 ;  /* 0x000000040000795c */ /* 0x000fe20000300000 */
.L_x_6946:
[----:B0----5:R-:W2:Y:S01]  /*1cc00*/  LDL R0, [R1] ;  /* 0x0000000001007983 */ /* 0x021ea20000100800 */
[----:B------:R-:W-:Y:S01]  /*1cc10*/  LEA R20, R21, UR39, 0x3 ;  /* 0x0000002715147c11 */ /* 0x000fe2000f8e18ff */
[----:B------:R-:W-:Y:S01]  /*1cc20*/  BSSY B0, `(.L_x_6947) ;  /* 0x0000005000007945 */ /* 0x000fe20003800000 */
[----:B--2---:R-:W-:-:S04]  /*1cc30*/  LOP3.LUT R3, R0, 0x1, RZ, 0x3c, !PT ;  /* 0x0000000100037812 */ /* 0x004fc800078e3cff */
[----:B------:R-:W-:-:S04]  /*1cc40*/  SHF.L.U32 R3, R3, 0x1f, RZ ;  /* 0x0000001f03037819 */ /* 0x000fc800000006ff */
[----:B------:R-:W0:Y:S02]  /*1cc50*/  SYNCS.PHASECHK.TRANS64.TRYWAIT P0, [R20+URZ+0x2e870], R3 ;  /* 0x02e87003140075a7 */ /* 0x000e24000800017f */
[----:B0-----:R-:W-:Y:S05]  /*1cc60*/  @!P0 BRA `(.L_x_6948) ;  /* 0x0000001c00308947 */ /* 0x001fea0003800000 */
.L_x_6993:
[----:B------:R-:W-:Y:S05]  /*1cc70*/  BSYNC B0 ;  /* 0x0000000000007941 */ /* 0x000fea0003800000 */
.L_x_6947:
[----:B------:R-:W-:-:S06]  /*1cc80*/  ULOP3.LUT UR4, UR38, 0x2, URZ, 0xfc, !UPT ;  /* 0x0000000226047892 */ /* 0x000fcc000f8efc3f */
[----:B------:R-:W-:-:S05]  /*1cc90*/  IMAD.U32 R0, RZ, RZ, UR4 ;  /* 0x00000004ff007e24 */ /* 0x000fca000f8e00ff */
[----:B------:R-:W-:-:S13]  /*1cca0*/  ISETP.NE.AND P1, PT, R0, 0x3, PT ;  /* 0x000000030000780c */ /* 0x000fda0003f25270 */
[----:B------:R-:W-:Y:S05]  /*1ccb0*/  @!P1 BRA `(.L_x_6949) ;  /* 0x0000000000049947 */ /* 0x000fea0003800000 */
[----:B------:R-:W-:Y:S01]  /*1ccc0*/  BPT.TRAP 0x1 ;  /* 0x000000040000795c */ /* 0x000fe20000300000 */
.L_x_6949:
[----:B------:R-:W0:Y:S02]  /*1ccd0*/  LDL R0, [R1] ;  /* 0x0000000001007983 */ /* 0x000e240000100800 */
[----:B0-----:R-:W-:Y:S01]  /*1cce0*/  SHF.L.U32 R3, R0, 0x1f, RZ ;  /* 0x0000001f00037819 */ /* 0x001fe200000006ff */
[----:B------:R-:W-:-:S03]  /*1ccf0*/  IMAD R0, R21, 0x7000, RZ ;  /* 0x0000700015007824 */ /* 0x000fc600078e02ff */
[----:B------:R-:W0:Y:S02]  /*1cd00*/  SYNCS.PHASECHK.TRANS64.TRYWAIT P0, [R20+URZ+0x2e860], R3 ;  /* 0x02e86003140075a7 */ /* 0x000e24000800017f */
[----:B------:R-:W-:Y:S01]  /*1cd10*/  LOP3.LUT R2, R0, R19, RZ, 0xfc, !PT ;  /* 0x0000001300027212 */ /* 0x000fe200078efcff */
[----:B0-----:R-:W-:Y:S06]  /*1cd20*/  @!P0 BRA `(.L_x_6950) ;  /* 0x0000001c00148947 */ /* 0x001fec0003800000 */
.L_x_6994:
[----:B------:R-:W2:Y:S01]  /*1cd30*/  LDL.LU R12, [R1+0xc] ;  /* 0x00000c00010c7983 */ /* 0x000ea20000300800 */
[----:B------:R-:W1:Y:S01]  /*1cd40*/  S2R R4, SR_TID.X ;  /* 0x0000000000047919 */ /* 0x000e620000002100 */
[----:B0-----:R-:W-:Y:S01]  /*1cd50*/  VIADD R3, R2, UR39 ;  /* 0x0000002702037c36 */ /* 0x001fe20008000000 */
[----:B------:R-:W-:Y:S05]  /*1cd60*/  WARPSYNC.ALL ;  /* 0x0000000000007948 */ /* 0x000fea0003800000 */
[----:B------:R-:W0:Y:S01]  /*1cd70*/  LDSM.16.MT88.4 R8, [R2+UR39+0xe400] ;  /* 0x00e400270208783b */ /* 0x000e220008004200 */
[----:B-1----:R-:W-:Y:S01]  /*1cd80*/  LOP3.LUT P0, RZ, R4, 0x4, RZ, 0xc0, !PT ;  /* 0x0000000404ff7812 */ /* 0x002fe2000780c0ff */
[----:B------:R-:W-:-:S05]  /*1cd90*/  IMAD.MOV.U32 R4, RZ, RZ, 0x40 ;  /* 0x00000040ff047424 */ /* 0x000fca00078e00ff */
[----:B------:R-:W-:-:S05]  /*1cda0*/  SEL R4, R4, 0xffffffc0, !P0 ;  /* 0xffffffc004047807 */ /* 0x000fca0004000000 */
[----:B------:R-:W-:-:S05]  /*1cdb0*/  IMAD.IADD R3, R4, 0x1, R3 ;  /* 0x0000000104037824 */ /* 0x000fca00078e0203 */
[----:B------:R-:W1:Y:S01]  /*1cdc0*/  LDSM.16.MT88.4 R4, [R3+0xe400] ;  /* 0x00e400000304783b */ /* 0x000e620000004200 */
[----:B0-----:R-:W-:Y:S02]  /*1cdd0*/  PRMT R13, R8, 0x7531, R9 ;  /* 0x00007531080d7816 */ /* 0x001fe40000000009 */
[C-C-:B------:R-:W-:Y:S02]  /*1cde0*/  PRMT R14, R10.reuse, 0x6420, R11.reuse ;  /* 0x000064200a0e7816 */ /* 0x140fe4000000000b */
[----:B------:R-:W-:Y:S02]  /*1cdf0*/  PRMT R15, R10, 0x7531, R11 ;  /* 0x000075310a0f7816 */ /* 0x000fe4000000000b */
[C-C-:B-1----:R-:W-:Y:S02]  /*1ce00*/  PRMT R10, R6.reuse, 0x6420, R7.reuse ;  /* 0x00006420060a7816 */ /* 0x142fe40000000007 */
[----:B------:R-:W-:Y:S02]  /*1ce10*/  PRMT R11, R6, 0x7531, R7 ;  /* 0x00007531060b7816 */ /* 0x000fe40000000007 */
[----:B--2---:R-:W-:-:S02]  /*1ce20*/  IADD3 R0, R0, UR39, R12 ;  /* 0x0000002700007c10 */ /* 0x004fc4000fffe00c */
[----:B------:R-:W-:Y:S02]  /*1ce30*/  PRMT R12, R8, 0x6420, R9 ;  /* 0x00006420080c7816 */ /* 0x000fe40000000009 */
[C-C-:B------:R-:W-:Y:S02]  /*1ce40*/  PRMT R8, R4.reuse, 0x6420, R5.reuse ;  /* 0x0000642004087816 */ /* 0x140fe40000000005 */
[----:B------:R-:W-:Y:S01]  /*1ce50*/  PRMT R9, R4, 0x7531, R5 ;  /* 0x0000753104097816 */ /* 0x000fe20000000005 */
[----:B------:R-:W-:Y:S04]  /*1ce60*/  STSM.16.M88.4 [R0+0x400], R12 ;  /* 0x0004000c00007844 */ /* 0x000fe80000000200 */
[----:B------:R-:W-:Y:S04]  /*1ce70*/  STSM.16.M88.4 [R0+0xc00], R8 ;  /* 0x000c000800007844 */ /* 0x000fe80000000200 */
[----:B------:R-:W0:Y:S04]  /*1ce80*/  LDSM.16.MT88.4 R8, [R2+UR39+0xf400] ;  /* 0x00f400270208783b */ /* 0x000e280008004200 */
[----:B------:R-:W1:Y:S01]  /*1ce90*/  LDSM.16.MT88.4 R4, [R3+0xf400] ;  /* 0x00f400000304783b */ /* 0x000e620000004200 */
[----:B0-----:R-:W-:-:S02]  /*1cea0*/  PRMT R16, R8, 0x6420, R9 ;  /* 0x0000642008107816 */ /* 0x001fc40000000009 */
[----:B------:R-:W-:Y:S02]  /*1ceb0*/  PRMT R17, R8, 0x7531, R9 ;  /* 0x0000753108117816 */ /* 0x000fe40000000009 */
[C-C-:B------:R-:W-:Y:S02]  /*1cec0*/  PRMT R18, R10.reuse, 0x6420, R11.reuse ;  /* 0x000064200a127816 */ /* 0x140fe4000000000b */
[----:B------:R-:W-:Y:S02]  /*1ced0*/  PRMT R19, R10, 0x7531, R11 ;  /* 0x000075310a137816 */ /* 0x000fe4000000000b */
[C-C-:B-1----:R-:W-:Y:S02]  /*1cee0*/  PRMT R12, R4.reuse, 0x6420, R5.reuse ;  /* 0x00006420040c7816 */ /* 0x142fe40000000005 */
[----:B------:R-:W-:Y:S02]  /*1cef0*/  PRMT R13, R4, 0x7531, R5 ;  /* 0x00007531040d7816 */ /* 0x000fe40000000005 */
[----:B------:R-:W-:-:S02]  /*1cf00*/  PRMT R14, R6, 0x6420, R7 ;  /* 0x00006420060e7816 */ /* 0x000fc40000000007 */
        /* <DEDUP_REMOVED lines=71> */
.L_x_6951:
[----:B------:R-:W2:Y:S01]  /*1d380*/  LDL.LU R3, [R1] ;  /* 0x0000000001037983 */ /* 0x000ea20000300800 */
[----:B-1----:R-:W-:Y:S01]  /*1d390*/  SYNCS.ARRIVE.TRANS64.A1T0 RZ, [R20+URZ+0x2e850], RZ ;  /* 0x02e850ff14ff79a7 */ /* 0x002fe2000810003f */
[----:B0-----:R-:W0:Y:S02]  /*1d3a0*/  S2R R0, SR_TID.X ;  /* 0x0000000000007919 */ /* 0x001e240000002100 */
        /* <DEDUP_REMOVED lines=10> */
[----:B--2---:R-:W-:Y:S01]  /*1d450*/  LOP3.LUT R2, R3, R2, RZ, 0x3c, !PT ;  /* 0x0000000203027212 */ /* 0x004fe200078e3cff */
[----:B------:R-:W-:-:S07]  /*1d460*/  IMAD.MOV.U32 R3, RZ, RZ, RZ ;  /* 0x000000ffff037224 */ /* 0x000fce00078e00ff */
.L_x_6904:
[----:B------:R-:W0:Y:S01]  /*1d470*/  S2R R5, SR_CgaCtaId ;  /* 0x0000000000057919 */ /* 0x000e220000008800 */
[----:B------:R-:W-:Y:S02]  /*1d480*/  MOV R4, 0x400 ;  /* 0x0000040000047802 */ /* 0x000fe40000000f00 */
[----:B------:R-:W-:Y:S02]  /*1d490*/  SHF.L.U32 R3, R3, 0x1f, RZ ;  /* 0x0000001f03037819 */ /* 0x000fe400000006ff */
[----:B0-----:R-:W-:-:S04]  /*1d4a0*/  LEA R6, R5, R4, 0x18 ;  /* 0x0000000405067211 */ /* 0x001fc800078ec0ff */
[----:B------:R-:W0:Y:S02]  /*1d4b0*/  SYNCS.PHASECHK.TRANS64.TRYWAIT P0, [R6+URZ+0x2e820], R3 ;  /* 0x02e82003060075a7 */ /* 0x000e24000800017f */
[----:B0-----:R-:W-:Y:S05]  /*1d4c0*/  @!P0 BRA `(.L_x_6952) ;  /* 0x0000001400408947 */ /* 0x001fea0003800000 */
.L_x_6995:
        /* <DEDUP_REMOVED lines=13> */
.L_x_6953:
[----:B------:R-:W-:Y:S01]  /*1d5a0*/  VIADD R8, R6, 0x2e840 ;  /* 0x0002e84006087836 */ /* 0x000fe20000000000 */
        /* <DEDUP_REMOVED lines=11> */
.L_x_6996:
[----:B------:R-:W1:Y:S02]  /*1d660*/  SYNCS.PHASECHK.TRANS64.TRYWAIT P1, [R5+URZ], R2 ;  /* 0x00000002050075a7 */ /* 0x000e64000802017f */
[----:B-1----:R-:W-:Y:S05]  /*1d670*/  @!P1 BRA `(.L_x_6955) ;  /* 0x0000001000fc9947 */ /* 0x002fea0003800000 */
.L_x_6997:
[----:B------:R-:W-:Y:S05]  /*1d680*/  @!P0 BRA `(.L_x_6956) ;  /* 0x0000000000048947 */ /* 0x000fea0003800000 */
[----:B------:R-:W-:Y:S01]  /*1d690*/  BPT.TRAP 0x1 ;  /* 0x000000040000795c */ /* 0x000fe20000300000 */
.L_x_6956:
[----:B-1----:R-:W-:-:S04]  /*1d6a0*/  IMAD R5, R0, 0x8, R6 ;  /* 0x0000000800057824 */ /* 0x002fc800078e0206 */
[----:B------:R-:W1:Y:S02]  /*1d6b0*/  SYNCS.PHASECHK.TRANS64.TRYWAIT P1, [R5+URZ+0x2e860], R4 ;  /* 0x02e86004050075a7 */ /* 0x000e64000802017f */
[----:B-1----:R-:W-:Y:S05]  /*1d6c0*/  @!P1 BRA `(.L_x_6957) ;  /* 0x0000001000fc9947 */ /* 0x002fea0003800000 */
.L_x_6998:
[----:B------:R-:W-:Y:S05]  /*1d6d0*/  @!P0 BRA `(.L_x_6958) ;  /* 0x0000000000048947 */ /* 0x000fea0003800000 */
[----:B------:R-:W-:Y:S01]  /*1d6e0*/  BPT.TRAP 0x1 ;  /* 0x000000040000795c */ /* 0x000fe20000300000 */
.L_x_6958:
[----:B------:R-:W-:-:S04]  /*1d6f0*/  IMAD R3, R3, 0x8, R6 ;  /* 0x0000000803037824 */ /* 0x000fc800078e0206 */
[----:B------:R-:W2:Y:S02]  /*1d700*/  SYNCS.PHASECHK.TRANS64.TRYWAIT P1, [R3+URZ+0x2e860], R2 ;  /* 0x02e86002030075a7 */ /* 0x000ea4000802017f */
[----:B--2---:R-:W-:Y:S05]  /*1d710*/  @!P1 BRA `(.L_x_6959) ;  /* 0x0000001000fc9947 */ /* 0x004fea0003800000 */
.L_x_6999:
[----:B------:R-:W-:Y:S05]  /*1d720*/  @!P0 BRA `(.L_x_6960) ;  /* 0x0000000000048947 */ /* 0x000fea0003800000 */
[----:B------:R-:W-:Y:S01]  /*1d730*/  BPT.TRAP 0x1 ;  /* 0x000000040000795c */ /* 0x000fe20000300000 */
.L_x_6960:
[----:B------:R-:W3:Y:S02]  /*1d740*/  SYNCS.PHASECHK.TRANS64.TRYWAIT P0, [R5+URZ+0x2e880], R4 ;  /* 0x02e88004050075a7 */ /* 0x000ee4000800017f */
[----:B---3--:R-:W-:Y:S05]  /*1d750*/  @!P0 BRA `(.L_x_6961) ;  /* 0x0000001400008947 */ /* 0x008fea0003800000 */
.L_x_6962:
[----:B----4-:R4:W0:Y:S02]  /*1d760*/  SYNCS.PHASECHK.TRANS64.TRYWAIT P0, [R3+URZ+0x2e880], R2 ;  /* 0x02e88002030075a7 */ /* 0x010824000800017f */
[----:B0-----:R-:W-:Y:S05]  /*1d770*/  @!P0 NANOSLEEP.SYNCS 0x989680 ;  /* 0x009896800000895d */ /* 0x001fea0003900000 */
[----:B------:R-:W0:Y:S02]  /*1d780*/  @!P0 SYNCS.PHASECHK.TRANS64 P0, [R3+URZ+0x2e880], R2 ;  /* 0x02e88002030085a7 */ /* 0x000e24000800007f */
[----:B0-----:R-:W-:Y:S05]  /*1d790*/  @!P0 BRA `(.L_x_6962) ;  /* 0xfffffffc00f08947 */ /* 0x001fea000383ffff */
.L_x_6816:
[----:B------:R-:W-:Y:S05]  /*1d7a0*/  BSYNC B6 ;  /* 0x0000000000067941 */ /* 0x000fea0003800000 */
.L_x_6813:
[----:B------:R-:W-:Y:S05]  /*1d7b0*/  EXIT ;  /* 0x000000000000794d */ /* 0x000fea0003800000 */
.L_x_6826:
[----:B0-----:R-:W-:-:S04]  /*1d7c0*/  IMAD.U32 R3, RZ, RZ, UR40 ;  /* 0x00000028ff037e24 */ /* 0x001fc8000f8e00ff */
[----:B------:R0:W1:Y:S03]  /*1d7d0*/  SYNCS.PHASECHK.TRANS64.TRYWAIT P0, [R3+URZ+0x2e800], R0 ;  /* 0x02e80000030075a7 */ /* 0x000066000800017f */
[----:B-1----:R-:W-:Y:S05]  /*1d7e0*/  @!P0 NANOSLEEP.SYNCS 0x989680 ;  /* 0x009896800000895d */ /* 0x002fea0003900000 */
[----:B------:R-:W1:Y:S02]  /*1d7f0*/  @!P0 SYNCS.PHASECHK.TRANS64 P0, [R3+URZ+0x2e800], R0 ;  /* 0x02e80000030085a7 */ /* 0x000e64000800007f */
[----:B-1----:R-:W-:Y:S05]  /*1d800*/  @!P0 BRA `(.L_x_6826) ;  /* 0xfffffffc00ec8947 */ /* 0x002fea000383ffff */
[----:B------:R-:W-:Y:S05]  /*1d810*/  BRA `(.L_x_6963) ;  /* 0xfffffe4000b47947 */ /* 0x000fea000383ffff */
.L_x_6830:
[----:B--2---:R-:W-:-:S04]  /*1d820*/  IMAD.U32 R5, RZ, RZ, UR40 ;  /* 0x00000028ff057e24 */ /* 0x004fc8000f8e00ff */
[----:B------:R2:W3:Y:S03]  /*1d830*/  SYNCS.PHASECHK.TRANS64.TRYWAIT P2, [R5+URZ+0x2e830], R0 ;  /* 0x02e83000050075a7 */ /* 0x0004e6000804017f */
[----:B---3--:R-:W-:Y:S05]  /*1d840*/  @!P2 NANOSLEEP.SYNCS 0x989680 ;  /* 0x009896800000a95d */ /* 0x008fea0003900000 */
[----:B------:R-:W3:Y:S02]  /*1d850*/  @!P2 SYNCS.PHASECHK.TRANS64 P2, [R5+URZ+0x2e830], R0 ;  /* 0x02e830000500a5a7 */ /* 0x000ee4000804007f */
[----:B---3--:R-:W-:Y:S05]  /*1d860*/  @!P2 BRA `(.L_x_6830) ;  /* 0xfffffffc00eca947 */ /* 0x008fea000383ffff */
[----:B------:R-:W-:Y:S05]  /*1d870*/  BRA `(.L_x_6829) ;  /* 0xfffffe4000dc7947 */ /* 0x000fea000383ffff */
.L_x_6846:
[----:B-1----:R-:W-:-:S04]  /*1d880*/  IMAD.U32 R12, RZ, RZ, UR6 ;  /* 0x00000006ff0c7e24 */ /* 0x002fc8000f8e00ff */
[----:B------:R1:W2:Y:S03]  /*1d890*/  SYNCS.PHASECHK.TRANS64.TRYWAIT P2, [R12+URZ+0x2e830], R11 ;  /* 0x02e8300b0c0075a7 */ /* 0x0002a6000804017f */
[----:B--2---:R-:W-:Y:S05]  /*1d8a0*/  @!P2 NANOSLEEP.SYNCS 0x989680 ;  /* 0x009896800000a95d */ /* 0x004fea0003900000 */
[----:B------:R-:W2:Y:S02]  /*1d8b0*/  @!P2 SYNCS.PHASECHK.TRANS64 P2, [R12+URZ+0x2e830], R11 ;  /* 0x02e8300b0c00a5a7 */ /* 0x000ea4000804007f */
[----:B--2---:R-:W-:Y:S05]  /*1d8c0*/  @!P2 BRA `(.L_x_6846) ;  /* 0xfffffffc00eca947 */ /* 0x004fea000383ffff */
[----:B------:R-:W-:Y:S05]  /*1d8d0*/  BRA `(.L_x_6843) ;  /* 0xfffffe9c003c7947 */ /* 0x000fea000383ffff */
.L_x_6850:
[----:B-1----:R-:W-:-:S04]  /*1d8e0*/  IMAD.U32 R12, RZ, RZ, UR6 ;  /* 0x00000006ff0c7e24 */ /* 0x002fc8000f8e00ff */
[----:B------:R1:W2:Y:S03]  /*1d8f0*/  SYNCS.PHASECHK.TRANS64.TRYWAIT P2, [R12+URZ+0x2e850], R11 ;  /* 0x02e8500b0c0075a7 */ /* 0x0002a6000804017f */
[----:B--2---:R-:W-:Y:S05]  /*1d900*/  @!P2 NANOSLEEP.SYNCS 0x989680 ;  /* 0x009896800000a95d */ /* 0x004fea0003900000 */
[----:B------:R-:W2:Y:S02]  /*1d910*/  @!P2 SYNCS.PHASECHK.TRANS64 P2, [R12+URZ+0x2e850], R11 ;  /* 0x02e8500b0c00a5a7 */ /* 0x000ea4000804007f */
[----:B--2---:R-:W-:Y:S05]  /*1d920*/  @!P2 BRA `(.L_x_6850) ;  /* 0xfffffffc00eca947 */ /* 0x004fea000383ffff */
[----:B------:R-:W-:Y:S05]  /*1d930*/  BRA `(.L_x_6847) ;  /* 0xfffffea800387947 */ /* 0x000fea000383ffff */
.L_x_6868:
[----:B-1----:R-:W-:-:S04]  /*1d940*/  IMAD.U32 R5, RZ, RZ, UR6 ;  /* 0x00000006ff057e24 */ /* 0x002fc8000f8e00ff */
[----:B------:R1:W2:Y:S03]  /*1d950*/  SYNCS.PHASECHK.TRANS64.TRYWAIT P2, [R5+URZ+0x2e830], R4 ;  /* 0x02e83004050075a7 */ /* 0x0002a6000804017f */
[----:B--2---:R-:W-:Y:S05]  /*1d960*/  @!P2 NANOSLEEP.SYNCS 0x989680 ;  /* 0x009896800000a95d */ /* 0x004fea0003900000 */
[----:B------:R-:W2:Y:S02]  /*1d970*/  @!P2 SYNCS.PHASECHK.TRANS64 P2, [R5+URZ+0x2e830], R4 ;  /* 0x02e830040500a5a7 */ /* 0x000ea4000804007f */
[----:B--2---:R-:W-:Y:S05]  /*1d980*/  @!P2 BRA `(.L_x_6868) ;  /* 0xfffffffc00eca947 */ /* 0x004fea000383ffff */
[----:B------:R-:W-:Y:S05]  /*1d990*/  BRA `(.L_x_6865) ;  /* 0xfffffefc000c7947 */ /* 0x000fea000383ffff */
.L_x_6872:
[----:B-1----:R-:W-:-:S04]  /*1d9a0*/  IMAD.U32 R5, RZ, RZ, UR6 ;  /* 0x00000006ff057e24 */ /* 0x002fc8000f8e00ff */
[----:B------:R1:W2:Y:S03]  /*1d9b0*/  SYNCS.PHASECHK.TRANS64.TRYWAIT P2, [R5+URZ+0x2e850], R4 ;  /* 0x02e85004050075a7 */ /* 0x0002a6000804017f */
[----:B--2---:R-:W-:Y:S05]  /*1d9c0*/  @!P2 NANOSLEEP.SYNCS 0x989680 ;  /* 0x009896800000a95d */ /* 0x004fea0003900000 */
[----:B------:R-:W2:Y:S02]  /*1d9d0*/  @!P2 SYNCS.PHASECHK.TRANS64 P2, [R5+URZ+0x2e850], R4 ;  /* 0x02e850040500a5a7 */ /* 0x000ea4000804007f */
[----:B--2---:R-:W-:Y:S05]  /*1d9e0*/  @!P2 BRA `(.L_x_6872) ;  /* 0xfffffffc00eca947 */ /* 0x004fea000383ffff */
[----:B------:R-:W-:Y:S05]  /*1d9f0*/  BRA `(.L_x_6869) ;  /* 0xffffff0800107947 */ /* 0x000fea000383ffff */
.L_x_6879:
[----:B-1----:R-:W-:-:S04]  /*1da00*/  IMAD.U32 R5, RZ, RZ, UR6 ;  /* 0x00000006ff057e24 */ /* 0x002fc8000f8e00ff */
[----:B------:R1:W2:Y:S03]  /*1da10*/  SYNCS.PHASECHK.TRANS64.TRYWAIT P2, [R5+URZ+0x2e830], R4 ;  /* 0x02e83004050075a7 */ /* 0x0002a6000804017f */
[----:B--2---:R-:W-:Y:S05]  /*1da20*/  @!P2 NANOSLEEP.SYNCS 0x989680 ;  /* 0x009896800000a95d */ /* 0x004fea0003900000 */
[----:B------:R-:W2:Y:S02]  /*1da30*/  @!P2 SYNCS.PHASECHK.TRANS64 P2, [R5+URZ+0x2e830], R4 ;  /* 0x02e830040500a5a7 */ /* 0x000ea4000804007f */
[----:B--2---:R-:W-:Y:S05]  /*1da40*/  @!P2 BRA `(.L_x_6879) ;  /* 0xfffffffc00eca947 */ /* 0x004fea000383ffff */
[----:B------:R-:W-:Y:S05]  /*1da50*/  BRA `(.L_x_6876) ;  /* 0xffffff3000887947 */ /* 0x000fea000383ffff */
.L_x_6883:
[----:B-1----:R-:W-:-:S04]  /*1da60*/  IMAD.U32 R5, RZ, RZ, UR6 ;  /* 0x00000006ff057e24 */ /* 0x002fc8000f8e00ff */
[----:B------:R1:W2:Y:S03]  /*1da70*/  SYNCS.PHASECHK.TRANS64.TRYWAIT P2, [R5+URZ+0x2e850], R4 ;  /* 0x02e85004050075a7 */ /* 0x0002a6000804017f */
[----:B--2---:R-:W-:Y:S05]  /*1da80*/  @!P2 NANOSLEEP.SYNCS 0x989680 ;  /* 0x009896800000a95d */ /* 0x004fea0003900000 */
[----:B------:R-:W2:Y:S02]  /*1da90*/  @!P2 SYNCS.PHASECHK.TRANS64 P2, [R5+URZ+0x2e850], R4 ;  /* 0x02e850040500a5a7 */ /* 0x000ea4000804007f */
[----:B--2---:R-:W-:Y:S05]  /*1daa0*/  @!P2 BRA `(.L_x_6883) ;  /* 0xfffffffc00eca947 */ /* 0x004fea000383ffff */
[----:B------:R-:W-:Y:S05]  /*1dab0*/  BRA `(.L_x_6880) ;  /* 0xffffff3c007c7947 */ /* 0x000fea000383ffff */
.L_x_6897:
[----:B-1----:R-:W-:-:S04]  /*1dac0*/  IMAD.U32 R3, RZ, RZ, UR9 ;  /* 0x00000009ff037e24 */ /* 0x002fc8000f8e00ff */
[----:B------:R1:W2:Y:S03]  /*1dad0*/  SYNCS.PHASECHK.TRANS64.TRYWAIT P1, [R3+URZ+0x2e850], R0 ;  /* 0x02e85000030075a7 */ /* 0x0002a6000802017f */
[----:B--2---:R-:W-:Y:S05]  /*1dae0*/  @!P1 NANOSLEEP.SYNCS 0x989680 ;  /* 0x009896800000995d */ /* 0x004fea0003900000 */
[----:B------:R-:W2:Y:S02]  /*1daf0*/  @!P1 SYNCS.PHASECHK.TRANS64 P1, [R3+URZ+0x2e850], R0 ;  /* 0x02e85000030095a7 */ /* 0x000ea4000802007f */
[----:B--2---:R-:W-:Y:S05]  /*1db00*/  @!P1 BRA `(.L_x_6897) ;  /* 0xfffffffc00ec9947 */ /* 0x004fea000383ffff */
[----:B------:R-:W-:Y:S05]  /*1db10*/  BRA `(.L_x_6896) ;  /* 0xffffff8c00607947 */ /* 0x000fea000383ffff */
.L_x_6916:
[----:B------:R-:W-:Y:S02]  /*1db20*/  IMAD.MOV.U32 R13, RZ, RZ, R6 ;  /* 0x000000ffff0d7224 */ /* 0x000fe400078e0006 */
[----:B------:R-:W-:Y:S02]  /*1db30*/  IMAD.MOV.U32 R12, RZ, RZ, RZ ;  /* 0x000000ffff0c7224 */ /* 0x000fe400078e00ff */
[----:B------:R-:W-:Y:S02]  /*1db40*/  IMAD.MOV.U32 R11, RZ, RZ, 0x1f ;  /* 0x0000001fff0b7424 */ /* 0x000fe400078e00ff */
[----:B------:R-:W-:-:S07]  /*1db50*/  IMAD.MOV.U32 R15, RZ, RZ, -0x1 ;  /* 0xffffffffff0f7424 */ /* 0x000fce00078e00ff */
[----:B0-----:R-:W-:Y:S05]  /*1db60*/  WARPSYNC.COLLECTIVE R15, `(.L_x_6964) ;  /* 0x000000000f087348 */ /* 0x001fea0003c00000 */
[----:B------:R1:W2:Y:S02]  /*1db70*/  SHFL.IDX P6, R14, R13, R12, R11 ;  /* 0x0000000c0d0e7389 */ /* 0x0002a400000c000b */
[----:B012---:R-:W-:Y:S01]  /*1db80*/  ENDCOLLECTIVE ;  /* 0x000000000000791b */ /* 0x007fe20003800000 */
.L_x_6964:
[----:B------:R-:W-:Y:S05]  /*1db90*/  BRA `(.L_x_6965) ;  /* 0xffffffcc00e07947 */ /* 0x000fea000383ffff */
.L_x_6918:
[----:B------:R-:W-:Y:S01]  /*1dba0*/  BSSY B0, `(.L_x_6966) ;  /* 0x0000006000007945 */ /* 0x000fe20003800000 */
[----:B------:R-:W-:-:S07]  /*1dbb0*/  IMAD.MOV.U32 R15, RZ, RZ, -0x1 ;  /* 0xffffffffff0f7424 */ /* 0x000fce00078e00ff */
[----:B01----:R-:W-:Y:S05]  /*1dbc0*/  WARPSYNC.COLLECTIVE R15, `(.L_x_6967) ;  /* 0x000000000f0c7348 */ /* 0x003fea0003c00000 */
[----:B------:R-:W-:Y:S02]  /*1dbd0*/  ELECT P6, UR62, PT ;  /* 0x00000000003e782f */ /* 0x000fe400038c0000 */
[----:B------:R-:W-:Y:S01]  /*1dbe0*/  MOV R14, UR62 ;  /* 0x0000003e000e7c02 */ /* 0x000fe20008000f00 */
[----:B01----:R-:W-:Y:S10]  /*1dbf0*/  ENDCOLLECTIVE ;  /* 0x000000000000791b */ /* 0x003ff40003800000 */
.L_x_6967:
[----:B------:R-:W-:Y:S05]  /*1dc00*/  BSYNC B0 ;  /* 0x0000000000007941 */ /* 0x000fea0003800000 */
.L_x_6966:
[----:B------:R-:W-:Y:S05]  /*1dc10*/  BRA `(.L_x_6968) ;  /* 0xffffffcc00e47947 */ /* 0x000fea000383ffff */
.L_x_6920:
[----:B--2---:R-:W-:-:S04]  /*1dc20*/  IMAD.U32 R3, RZ, RZ, UR39 ;  /* 0x00000027ff037e24 */ /* 0x004fc8000f8e00ff */
[----:B------:R2:W3:Y:S03]  /*1dc30*/  SYNCS.PHASECHK.TRANS64.TRYWAIT P0, [R3+URZ+0x2e880], R2 ;  /* 0x02e88002030075a7 */ /* 0x0004e6000800017f */
[----:B---3--:R-:W-:Y:S05]  /*1dc40*/  @!P0 NANOSLEEP.SYNCS 0x989680 ;  /* 0x009896800000895d */ /* 0x008fea0003900000 */
[----:B------:R-:W3:Y:S02]  /*1dc50*/  @!P0 SYNCS.PHASECHK.TRANS64 P0, [R3+URZ+0x2e880], R2 ;  /* 0x02e88002030085a7 */ /* 0x000ee4000800007f */
[----:B---3--:R-:W-:Y:S05]  /*1dc60*/  @!P0 BRA `(.L_x_6920) ;  /* 0xfffffffc00ec8947 */ /* 0x008fea000383ffff */
[----:B------:R-:W-:Y:S05]  /*1dc70*/  BRA `(.L_x_6969) ;  /* 0xffffffd000307947 */ /* 0x000fea000383ffff */
.L_x_6922:
[----:B--2---:R-:W-:-:S04]  /*1dc80*/  IMAD.U32 R3, RZ, RZ, UR39 ;  /* 0x00000027ff037e24 */ /* 0x004fc8000f8e00ff */
[----:B------:R2:W3:Y:S03]  /*1dc90*/  SYNCS.PHASECHK.TRANS64.TRYWAIT P0, [R3+URZ+0x2e840], R2 ;  /* 0x02e84002030075a7 */ /* 0x0004e6000800017f */
[----:B---3--:R-:W-:Y:S05]  /*1dca0*/  @!P0 NANOSLEEP.SYNCS 0x989680 ;  /* 0x009896800000895d */ /* 0x008fea0003900000 */
[----:B------:R-:W3:Y:S02]  /*1dcb0*/  @!P0 SYNCS.PHASECHK.TRANS64 P0, [R3+URZ+0x2e840], R2 ;  /* 0x02e84002030085a7 */ /* 0x000ee4000800007f */
[----:B---3--:R-:W-:Y:S05]  /*1dcc0*/  @!P0 BRA `(.L_x_6922) ;  /* 0xfffffffc00ec8947 */ /* 0x008fea000383ffff */
[----:B------:R-:W-:Y:S05]  /*1dcd0*/  BRA `(.L_x_6970) ;  /* 0xffffffd000707947 */ /* 0x000fea000383ffff */
.L_x_6925:
        /* <DEDUP_REMOVED lines=9> */
.L_x_6971:
[----:B------:R-:W-:Y:S02]  /*1dd70*/  IMAD.MOV.U32 R13, RZ, RZ, R0 ;  /* 0x000000ffff0d7224 */ /* 0x000fe400078e0000 */
[----:B------:R-:W-:-:S07]  /*1dd80*/  IMAD.MOV.U32 R2, RZ, RZ, R14 ;  /* 0x000000ffff027224 */ /* 0x000fce00078e000e */
[----:B------:R-:W-:Y:S05]  /*1dd90*/  WARPSYNC.COLLECTIVE R15, `(.L_x_6972) ;  /* 0x000000000f087348 */ /* 0x000fea0003c00000 */
[----:B------:R0:W1:Y:S02]  /*1dda0*/  SHFL.IDX P6, R14, R13, R12, R11 ;  /* 0x0000000c0d0e7389 */ /* 0x00006400000c000b */
[----:B01----:R-:W-:Y:S01]  /*1ddb0*/  ENDCOLLECTIVE ;  /* 0x000000000000791b */ /* 0x003fe20003800000 */
.L_x_6972:
        /* <DEDUP_REMOVED lines=10> */
.L_x_6973:
        /* <DEDUP_REMOVED lines=11> */
[----:B------:R-:W-:Y:S02]  /*1df10*/  VIADD R9, R4, 0x20 ;  /* 0x0000002004097836 */ /* 0x000fe40000000000 */
[----:B0-----:R-:W-:-:S10]  /*1df20*/  IMAD.MOV.U32 R2, RZ, RZ, R14 ;  /* 0x000000ffff027224 */ /* 0x001fd400078e000e */
[----:B------:R-:W-:Y:S05]  /*1df30*/  WARPSYNC.COLLECTIVE R15, `(.L_x_6974) ;  /* 0x000000000f087348 */ /* 0x000fea0003c00000 */
[----:B------:R0:W1:Y:S02]  /*1df40*/  SHFL.IDX P6, R14, R13, R12, R11 ;  /* 0x0000000c0d0e7389 */ /* 0x00006400000c000b */
[----:B01----:R-:W-:Y:S01]  /*1df50*/  ENDCOLLECTIVE ;  /* 0x000000000000791b */ /* 0x003fe20003800000 */
.L_x_6974:
[----:B------:R-:W-:Y:S02]  /*1df60*/  @!P1 VIADD R8, R5, UR39 ;  /* 0x0000002705089c36 */ /* 0x000fe40008000000 */
[----:B------:R-:W-:Y:S02]  /*1df70*/  IMAD.MOV.U32 R13, RZ, RZ, R7 ;  /* 0x000000ffff0d7224 */ /* 0x000fe400078e0007 */
[----:B------:R-:W-:Y:S01]  /*1df80*/  IMAD.MOV.U32 R12, RZ, RZ, 0x2 ;  /* 0x00000002ff0c7424 */ /* 0x000fe200078e00ff */
[----:B------:R-:W-:-:S13]  /*1df90*/  @!P1 IADD3 R3, P2, R10, R14, RZ ;  /* 0x0000000e0a039210 */ /* 0x000fda0007f5e0ff */
[----:B------:R-:W-:Y:S05]  /*1dfa0*/  WARPSYNC.COLLECTIVE R15, `(.L_x_6975) ;  /* 0x000000000f087348 */ /* 0x000fea0003c00000 */
[----:B------:R0:W1:Y:S02]  /*1dfb0*/  SHFL.IDX P6, R14, R13, R12, R11 ;  /* 0x0000000c0d0e7389 */ /* 0x00006400000c000b */
[----:B01----:R-:W-:Y:S01]  /*1dfc0*/  ENDCOLLECTIVE ;  /* 0x000000000000791b */ /* 0x003fe20003800000 */
.L_x_6975:
        /* <DEDUP_REMOVED lines=15> */
.L_x_6976:
[----:B------:R-:W-:Y:S02]  /*1e0c0*/  @!P1 VIADD R8, R5, UR39 ;  /* 0x0000002705089c36 */ /* 0x000fe40008000000 */
[----:B------:R-:W-:Y:S02]  /*1e0d0*/  IMAD.MOV.U32 R13, RZ, RZ, R7 ;  /* 0x000000ffff0d7224 */ /* 0x000fe400078e0007 */
[----:B------:R-:W-:Y:S01]  /*1e0e0*/  IMAD.MOV.U32 R12, RZ, RZ, 0x3 ;  /* 0x00000003ff0c7424 */ /* 0x000fe200078e00ff */
[----:B------:R-:W-:-:S13]  /*1e0f0*/  @!P1 IADD3 R3, P2, R10, R14, RZ ;  /* 0x0000000e0a039210 */ /* 0x000fda0007f5e0ff */
[----:B------:R-:W-:Y:S05]  /*1e100*/  WARPSYNC.COLLECTIVE R15, `(.L_x_6977) ;  /* 0x000000000f087348 */ /* 0x000fea0003c00000 */
[----:B------:R0:W1:Y:S02]  /*1e110*/  SHFL.IDX P6, R14, R13, R12, R11 ;  /* 0x0000000c0d0e7389 */ /* 0x00006400000c000b */
[----:B01----:R-:W-:Y:S01]  /*1e120*/  ENDCOLLECTIVE ;  /* 0x000000000000791b */ /* 0x003fe20003800000 */
.L_x_6977:
        /* <DEDUP_REMOVED lines=15> */
.L_x_6978:
[----:B------:R-:W-:Y:S02]  /*1e220*/  @!P1 VIADD R8, R5, UR39 ;  /* 0x0000002705089c36 */ /* 0x000fe40008000000 */
[----:B------:R-:W-:Y:S02]  /*1e230*/  IMAD.MOV.U32 R13, RZ, RZ, R7 ;  /* 0x000000ffff0d7224 */ /* 0x000fe400078e0007 */
[----:B------:R-:W-:Y:S01]  /*1e240*/  IMAD.MOV.U32 R12, RZ, RZ, 0x4 ;  /* 0x00000004ff0c7424 */ /* 0x000fe200078e00ff */
[----:B------:R-:W-:-:S13]  /*1e250*/  @!P1 IADD3 R3, P2, R10, R14, RZ ;  /* 0x0000000e0a039210 */ /* 0x000fda0007f5e0ff */
[----:B------:R-:W-:Y:S05]  /*1e260*/  WARPSYNC.COLLECTIVE R15, `(.L_x_6979) ;  /* 0x000000000f087348 */ /* 0x000fea0003c00000 */
[----:B------:R0:W1:Y:S02]  /*1e270*/  SHFL.IDX P6, R14, R13, R12, R11 ;  /* 0x0000000c0d0e7389 */ /* 0x00006400000c000b */
[----:B01----:R-:W-:Y:S01]  /*1e280*/  ENDCOLLECTIVE ;  /* 0x000000000000791b */ /* 0x003fe20003800000 */
.L_x_6979:
        /* <DEDUP_REMOVED lines=15> */
.L_x_6980:
[----:B------:R-:W-:Y:S02]  /*1e380*/  @!P1 VIADD R8, R5, UR39 ;  /* 0x0000002705089c36 */ /* 0x000fe40008000000 */
[----:B------:R-:W-:Y:S02]  /*1e390*/  IMAD.MOV.U32 R13, RZ, RZ, R7 ;  /* 0x000000ffff0d7224 */ /* 0x000fe400078e0007 */
[----:B------:R-:W-:Y:S01]  /*1e3a0*/  IMAD.MOV.U32 R12, RZ, RZ, 0x5 ;  /* 0x00000005ff0c7424 */ /* 0x000fe200078e00ff */
[----:B------:R-:W-:-:S13]  /*1e3b0*/  @!P1 IADD3 R3, P2, R10, R14, RZ ;  /* 0x0000000e0a039210 */ /* 0x000fda0007f5e0ff */
[----:B------:R-:W-:Y:S05]  /*1e3c0*/  WARPSYNC.COLLECTIVE R15, `(.L_x_6981) ;  /* 0x000000000f087348 */ /* 0x000fea0003c00000 */
[----:B------:R0:W1:Y:S02]  /*1e3d0*/  SHFL.IDX P6, R14, R13, R12, R11 ;  /* 0x0000000c0d0e7389 */ /* 0x00006400000c000b */
[----:B01----:R-:W-:Y:S01]  /*1e3e0*/  ENDCOLLECTIVE ;  /* 0x000000000000791b */ /* 0x003fe20003800000 */
.L_x_6981:
        /* <DEDUP_REMOVED lines=15> */
.L_x_6982:
[----:B------:R-:W-:Y:S02]  /*1e4e0*/  @!P1 VIADD R8, R5, UR39 ;  /* 0x0000002705089c36 */ /* 0x000fe40008000000 */
[----:B------:R-:W-:Y:S02]  /*1e4f0*/  IMAD.MOV.U32 R13, RZ, RZ, R7 ;  /* 0x000000ffff0d7224 */ /* 0x000fe400078e0007 */
[----:B------:R-:W-:Y:S01]  /*1e500*/  IMAD.MOV.U32 R12, RZ, RZ, 0x6 ;  /* 0x00000006ff0c7424 */ /* 0x000fe200078e00ff */
[----:B------:R-:W-:-:S13]  /*1e510*/  @!P1 IADD3 R3, P2, R10, R14, RZ ;  /* 0x0000000e0a039210 */ /* 0x000fda0007f5e0ff */
[----:B------:R-:W-:Y:S05]  /*1e520*/  WARPSYNC.COLLECTIVE R15, `(.L_x_6983) ;  /* 0x000000000f087348 */ /* 0x000fea0003c00000 */
[----:B------:R0:W1:Y:S02]  /*1e530*/  SHFL.IDX P6, R14, R13, R12, R11 ;  /* 0x0000000c0d0e7389 */ /* 0x00006400000c000b */
[----:B01----:R-:W-:Y:S01]  /*1e540*/  ENDCOLLECTIVE ;  /* 0x000000000000791b */ /* 0x003fe20003800000 */
.L_x_6983:
        /* <DEDUP_REMOVED lines=14> */
.L_x_6984:
[----:B------:R-:W-:Y:S02]  /*1e630*/  @!P1 VIADD R8, R5, UR39 ;  /* 0x0000002705089c36 */ /* 0x000fe40008000000 */
[----:B------:R-:W-:Y:S02]  /*1e640*/  IMAD.MOV.U32 R13, RZ, RZ, R7 ;  /* 0x000000ffff0d7224 */ /* 0x000fe400078e0007 */
[----:B------:R-:W-:Y:S02]  /*1e650*/  IMAD.MOV.U32 R12, RZ, RZ, 0x7 ;  /* 0x00000007ff0c7424 */ /* 0x000fe400078e00ff */
[----:B------:R-:W-:-:S07]  /*1e660*/  IMAD.MOV.U32 R3, RZ, RZ, R14 ;  /* 0x000000ffff037224 */ /* 0x000fce00078e000e */
[----:B------:R-:W-:Y:S05]  /*1e670*/  WARPSYNC.COLLECTIVE R15, `(.L_x_6985) ;  /* 0x000000000f087348 */ /* 0x000fea0003c00000 */
[----:B------:R0:W1:Y:S02]  /*1e680*/  SHFL.IDX P6, R14, R13, R12, R11 ;  /* 0x0000000c0d0e7389 */ /* 0x00006400000c000b */
[----:B01----:R-:W-:Y:S01]  /*1e690*/  ENDCOLLECTIVE ;  /* 0x000000000000791b */ /* 0x003fe20003800000 */
.L_x_6985:
        /* <DEDUP_REMOVED lines=14> */
.L_x_6986:
[----:B------:R-:W-:Y:S05]  /*1e780*/  BRA `(.L_x_6987) ;  /* 0xffffffd000947947 */ /* 0x000fea000383ffff */
.L_x_6926:
[----:B0-----:R-:W-:-:S04]  /*1e790*/  IMAD.U32 R2, RZ, RZ, UR39 ;  /* 0x00000027ff027e24 */ /* 0x001fc8000f8e00ff */
[----:B------:R0:W1:Y:S03]  /*1e7a0*/  SYNCS.PHASECHK.TRANS64.TRYWAIT P0, [R2+URZ+0x2e820], R0 ;  /* 0x02e82000020075a7 */ /* 0x000066000800017f */
[----:B-1----:R-:W-:Y:S05]  /*1e7b0*/  @!P0 NANOSLEEP.SYNCS 0x989680 ;  /* 0x009896800000895d */ /* 0x002fea0003900000 */
[----:B------:R-:W1:Y:S02]  /*1e7c0*/  @!P0 SYNCS.PHASECHK.TRANS64 P0, [R2+URZ+0x2e820], R0 ;  /* 0x02e82000020085a7 */ /* 0x000e64000800007f */
[----:B-1----:R-:W-:Y:S05]  /*1e7d0*/  @!P0 BRA `(.L_x_6926) ;  /* 0xfffffffc00ec8947 */ /* 0x002fea000383ffff */
[----:B------:R-:W-:Y:S05]  /*1e7e0*/  BRA `(.L_x_6988) ;  /* 0xffffffd000cc7947 */ /* 0x000fea000383ffff */
.L_x_6931:
[----:B-1----:R1:W2:Y:S02]  /*1e7f0*/  SYNCS.PHASECHK.TRANS64.TRYWAIT P0, [R4+URZ+0x2e880], R3 ;  /* 0x02e88003040075a7 */ /* 0x0022a4000800017f */
[----:B--2---:R-:W-:Y:S05]  /*1e800*/  @!P0 NANOSLEEP.SYNCS 0x989680 ;  /* 0x009896800000895d */ /* 0x004fea0003900000 */
[----:B------:R-:W2:Y:S02]  /*1e810*/  @!P0 SYNCS.PHASECHK.TRANS64 P0, [R4+URZ+0x2e880], R3 ;  /* 0x02e88003040085a7 */ /* 0x000ea4000800007f */
[----:B--2---:R-:W-:Y:S05]  /*1e820*/  @!P0 BRA `(.L_x_6931) ;  /* 0xfffffffc00f08947 */ /* 0x004fea000383ffff */
[----:B------:R-:W-:Y:S05]  /*1e830*/  BRA `(.L_x_6989) ;  /* 0xffffffd4007c7947 */ /* 0x000fea000383ffff */
.L_x_6935:
[----:B--2---:R2:W3:Y:S02]  /*1e840*/  SYNCS.PHASECHK.TRANS64.TRYWAIT P0, [R4+URZ+0x2e840], R3 ;  /* 0x02e84003040075a7 */ /* 0x0044e4000800017f */
[----:B---3--:R-:W-:Y:S05]  /*1e850*/  @!P0 NANOSLEEP.SYNCS 0x989680 ;  /* 0x009896800000895d */ /* 0x008fea0003900000 */
[----:B------:R-:W3:Y:S02]  /*1e860*/  @!P0 SYNCS.PHASECHK.TRANS64 P0, [R4+URZ+0x2e840], R3 ;  /* 0x02e84003040085a7 */ /* 0x000ee4000800007f */
[----:B---3--:R-:W-:Y:S05]  /*1e870*/  @!P0 BRA `(.L_x_6935) ;  /* 0xfffffffc00f08947 */ /* 0x008fea000383ffff */
[----:B------:R-:W-:Y:S05]  /*1e880*/  BRA `(.L_x_6990) ;  /* 0xffffffd400f07947 */ /* 0x000fea000383ffff */
.L_x_6940:
[----:B-1----:R1:W2:Y:S02]  /*1e890*/  SYNCS.PHASECHK.TRANS64.TRYWAIT P0, [R20+URZ+0x2e870], R2 ;  /* 0x02e87002140075a7 */ /* 0x0022a4000800017f */
[----:B--2---:R-:W-:Y:S05]  /*1e8a0*/  @!P0 NANOSLEEP.SYNCS 0x989680 ;  /* 0x009896800000895d */ /* 0x004fea0003900000 */
[----:B------:R-:W2:Y:S02]  /*1e8b0*/  @!P0 SYNCS.PHASECHK.TRANS64 P0, [R20+URZ+0x2e870], R2 ;  /* 0x02e87002140085a7 */ /* 0x000ea4000800007f */
[----:B--2---:R-:W-:Y:S05]  /*1e8c0*/  @!P0 BRA `(.L_x_6940) ;  /* 0xfffffffc00f08947 */ /* 0x004fea000383ffff */
[----:B------:R-:W-:Y:S05]  /*1e8d0*/  BRA `(.L_x_6991) ;  /* 0xffffffd800907947 */ /* 0x000fea000383ffff */
.L_x_6942:
[----:B-1----:R1:W2:Y:S02]  /*1e8e0*/  SYNCS.PHASECHK.TRANS64.TRYWAIT P0, [R20+URZ+0x2e860], R0 ;  /* 0x02e86000140075a7 */ /* 0x0022a4000800017f */
[----:B--2---:R-:W-:Y:S05]  /*1e8f0*/  @!P0 NANOSLEEP.SYNCS 0x989680 ;  /* 0x009896800000895d */ /* 0x004fea0003900000 */
[----:B------:R-:W2:Y:S02]  /*1e900*/  @!P0 SYNCS.PHASECHK.TRANS64 P0, [R20+URZ+0x2e860], R0 ;  /* 0x02e86000140085a7 */ /* 0x000ea4000800007f */
[----:B--2---:R-:W-:Y:S05]  /*1e910*/  @!P0 BRA `(.L_x_6942) ;  /* 0xfffffffc00f08947 */ /* 0x004fea000383ffff */
[----:B------:R-:W-:Y:S05]  /*1e920*/  BRA `(.L_x_6992) ;  /* 0xffffffd800947947 */ /* 0x000fea000383ffff */
.L_x_6948:
[----:B0-----:R0:W1:Y:S02]  /*1e930*/  SYNCS.PHASECHK.TRANS64.TRYWAIT P0, [R20+URZ+0x2e870], R3 ;  /* 0x02e87003140075a7 */ /* 0x001064000800017f */
[----:B-1----:R-:W-:Y:S05]  /*1e940*/  @!P0 NANOSLEEP.SYNCS 0x989680 ;  /* 0x009896800000895d */ /* 0x002fea0003900000 */
[----:B------:R-:W1:Y:S02]  /*1e950*/  @!P0 SYNCS.PHASECHK.TRANS64 P0, [R20+URZ+0x2e870], R3 ;  /* 0x02e87003140085a7 */ /* 0x000e64000800007f */
[----:B-1----:R-:W-:Y:S05]  /*1e960*/  @!P0 BRA `(.L_x_6948) ;  /* 0xfffffffc00f08947 */ /* 0x002fea000383ffff */
[----:B------:R-:W-:Y:S05]  /*1e970*/  BRA `(.L_x_6993) ;  /* 0xffffffe000bc7947 */ /* 0x000fea000383ffff */
.L_x_6950:
[----:B0-----:R0:W1:Y:S02]  /*1e980*/  SYNCS.PHASECHK.TRANS64.TRYWAIT P0, [R20+URZ+0x2e860], R3 ;  /* 0x02e86003140075a7 */ /* 0x001064000800017f */
[----:B-1----:R-:W-:Y:S05]  /*1e990*/  @!P0 NANOSLEEP.SYNCS 0x989680 ;  /* 0x009896800000895d */ /* 0x002fea0003900000 */
[----:B------:R-:W1:Y:S02]  /*1e9a0*/  @!P0 SYNCS.PHASECHK.TRANS64 P0, [R20+URZ+0x2e860], R3 ;  /* 0x02e86003140085a7 */ /* 0x000e64000800007f */
[----:B-1----:R-:W-:Y:S05]  /*1e9b0*/  @!P0 BRA `(.L_x_6950) ;  /* 0xfffffffc00f08947 */ /* 0x002fea000383ffff */
[----:B------:R-:W-:Y:S05]  /*1e9c0*/  BRA `(.L_x_6994) ;  /* 0xffffffe000d87947 */ /* 0x000fea000383ffff */
.L_x_6952:
[----:B0-----:R0:W1:Y:S02]  /*1e9d0*/  SYNCS.PHASECHK.TRANS64.TRYWAIT P0, [R6+URZ+0x2e820], R3 ;  /* 0x02e82003060075a7 */ /* 0x001064000800017f */
[----:B-1----:R-:W-:Y:S05]  /*1e9e0*/  @!P0 NANOSLEEP.SYNCS 0x989680 ;  /* 0x009896800000895d */ /* 0x002fea0003900000 */
[----:B------:R-:W1:Y:S02]  /*1e9f0*/  @!P0 SYNCS.PHASECHK.TRANS64 P0, [R6+URZ+0x2e820], R3 ;  /* 0x02e82003060085a7 */ /* 0x000e64000800007f */
[----:B-1----:R-:W-:Y:S05]  /*1ea00*/  @!P0 BRA `(.L_x_6952) ;  /* 0xfffffffc00f08947 */ /* 0x002fea000383ffff */
[----:B------:R-:W-:Y:S05]  /*1ea10*/  BRA `(.L_x_6995) ;  /* 0xffffffe800ac7947 */ /* 0x000fea000383ffff */
.L_x_6954:
[----:B0-----:R0:W1:Y:S02]  /*1ea20*/  SYNCS.PHASECHK.TRANS64.TRYWAIT P1, [R7+URZ], R4 ;  /* 0x00000004070075a7 */ /* 0x001064000802017f */
[----:B-1----:R-:W-:Y:S05]  /*1ea30*/  @!P1 NANOSLEEP.SYNCS 0x989680 ;  /* 0x009896800000995d */ /* 0x002fea0003900000 */
[----:B------:R-:W1:Y:S02]  /*1ea40*/  @!P1 SYNCS.PHASECHK.TRANS64 P1, [R7+URZ], R4 ;  /* 0x00000004070095a7 */ /* 0x000e64000802007f */
[----:B-1----:R-:W-:Y:S05]  /*1ea50*/  @!P1 BRA `(.L_x_6954) ;  /* 0xfffffffc00f09947 */ /* 0x002fea000383ffff */
[----:B------:R-:W-:Y:S05]  /*1ea60*/  BRA `(.L_x_6996) ;  /* 0xffffffe800fc7947 */ /* 0x000fea000383ffff */
.L_x_6955:
[----:B-1----:R1:W2:Y:S02]  /*1ea70*/  SYNCS.PHASECHK.TRANS64.TRYWAIT P1, [R5+URZ], R2 ;  /* 0x00000002050075a7 */ /* 0x0022a4000802017f */
[----:B--2---:R-:W-:Y:S05]  /*1ea80*/  @!P1 NANOSLEEP.SYNCS 0x989680 ;  /* 0x009896800000995d */ /* 0x004fea0003900000 */
[----:B------:R-:W2:Y:S02]  /*1ea90*/  @!P1 SYNCS.PHASECHK.TRANS64 P1, [R5+URZ], R2 ;  /* 0x00000002050095a7 */ /* 0x000ea4000802007f */
[----:B--2---:R-:W-:Y:S05]  /*1eaa0*/  @!P1 BRA `(.L_x_6955) ;  /* 0xfffffffc00f09947 */ /* 0x004fea000383ffff */
[----:B------:R-:W-:Y:S05]  /*1eab0*/  BRA `(.L_x_6997) ;  /* 0xffffffe800f07947 */ /* 0x000fea000383ffff */
.L_x_6957:
[----:B-1----:R1:W2:Y:S02]  /*1eac0*/  SYNCS.PHASECHK.TRANS64.TRYWAIT P1, [R5+URZ+0x2e860], R4 ;  /* 0x02e86004050075a7 */ /* 0x0022a4000802017f */
[----:B--2---:R-:W-:Y:S05]  /*1ead0*/  @!P1 NANOSLEEP.SYNCS 0x989680 ;  /* 0x009896800000995d */ /* 0x004fea0003900000 */
[----:B------:R-:W2:Y:S02]  /*1eae0*/  @!P1 SYNCS.PHASECHK.TRANS64 P1, [R5+URZ+0x2e860], R4 ;  /* 0x02e86004050095a7 */ /* 0x000ea4000802007f */
[----:B--2---:R-:W-:Y:S05]  /*1eaf0*/  @!P1 BRA `(.L_x_6957) ;  /* 0xfffffffc00f09947 */ /* 0x004fea000383ffff */
[----:B------:R-:W-:Y:S05]  /*1eb00*/  BRA `(.L_x_6998) ;  /* 0xffffffe800f07947 */ /* 0x000fea000383ffff */
.L_x_6959:
[----:B--2---:R2:W3:Y:S02]  /*1eb10*/  SYNCS.PHASECHK.TRANS64.TRYWAIT P1, [R3+URZ+0x2e860], R2 ;  /* 0x02e86002030075a7 */ /* 0x0044e4000802017f */
[----:B---3--:R-:W-:Y:S05]  /*1eb20*/  @!P1 NANOSLEEP.SYNCS 0x989680 ;  /* 0x009896800000995d */ /* 0x008fea0003900000 */
[----:B------:R-:W3:Y:S02]  /*1eb30*/  @!P1 SYNCS.PHASECHK.TRANS64 P1, [R3+URZ+0x2e860], R2 ;  /* 0x02e86002030095a7 */ /* 0x000ee4000802007f */
[----:B---3--:R-:W-:Y:S05]  /*1eb40*/  @!P1 BRA `(.L_x_6959) ;  /* 0xfffffffc00f09947 */ /* 0x008fea000383ffff */
[----:B------:R-:W-:Y:S05]  /*1eb50*/  BRA `(.L_x_6999) ;  /* 0xffffffe800f07947 */ /* 0x000fea000383ffff */
.L_x_6961:
[----:B---3--:R3:W4:Y:S02]  /*1eb60*/  SYNCS.PHASECHK.TRANS64.TRYWAIT P0, [R5+URZ+0x2e880], R4 ;  /* 0x02e88004050075a7 */ /* 0x008724000800017f */
[----:B----4-:R-:W-:Y:S05]  /*1eb70*/  @!P0 NANOSLEEP.SYNCS 0x989680 ;  /* 0x009896800000895d */ /* 0x010fea0003900000 */
[----:B------:R-:W4:Y:S02]  /*1eb80*/  @!P0 SYNCS.PHASECHK.TRANS64 P0, [R5+URZ+0x2e880], R4 ;  /* 0x02e88004050085a7 */ /* 0x000f24000800007f */
[----:B----4-:R-:W-:Y:S05]  /*1eb90*/  @!P0 BRA `(.L_x_6961) ;  /* 0xfffffffc00f08947 */ /* 0x010fea000383ffff */
[----:B------:R-:W-:Y:S05]  /*1eba0*/  BRA `(.L_x_6962) ;  /* 0xffffffe800ec7947 */ /* 0x000fea000383ffff */
.L_x_7000:
        /* <DEDUP_REMOVED lines=13> */
.L_x_13279:


//--------------------- .text._ZN7cutlass13device_kernelIN5flash11enable_sm90INS1_16FlashAttnFwdSm90INS1_25CollectiveMainloopFwdSm90ILi2EN4cute5tupleIJNS5_1CILi1EEES8_S8_EEENS6_IJNS7_ILi128EEENS7_ILi224EEESA_EEELi128ENS_12float_e4m3_tEfNS_4arch4Sm90ELb0ELb1ELb0ELb1ELb0ELb0ELb0ELb1ELb1ELb1ELb1ELb0EEENS1_21CollectiveEpilogueFwdINS6_IJSA_SA_SB_EEES9_NS_10bfloat16_tESF_Li256ELb1ELb1ELb1ELb1EEENS1_36VarlenDynamicPersistentTileSchedulerILi128ELi224ELi256ELi128ELb1ELb1ELb1ELb1ELb0ELb1EEEEEEEEEvNT_6ParamsE --------------------------
	.section	.text._ZN7cutlass13device_kernelIN5flash11enable_sm90INS1_16FlashAttnFwdSm90INS1_25CollectiveMainloopFwdSm90ILi2EN4cute5tupleIJNS5_1CILi1EEES8_S8_EEENS6_IJNS7_ILi128EEENS7_ILi224EEESA_EEELi128ENS_12float_e4m3_tEfNS_4arch4Sm90ELb0ELb1ELb0ELb1ELb0ELb0ELb0ELb1ELb1ELb1ELb1ELb0EEENS1_21CollectiveEpilogueFwdINS6_IJSA_SA_SB_EEES9_NS_10bfloat16_tESF_Li256ELb1ELb1ELb1ELb1EEENS1_36VarlenDynamicPersistentTileSchedulerILi128ELi224ELi256ELi128ELb1ELb1ELb1ELb1ELb0ELb1EEEEEEEEEvNT_6ParamsE,"ax",@progbits
	.align	128
.text._ZN7cutlass13device_kernelIN5flash11enable_sm90INS1_16FlashAttnFwdSm90INS1_25CollectiveMainloopFwdSm90ILi2EN4cute5tupleIJNS5_1CILi1EEES8_S8_EEENS6_IJNS7_ILi128EEENS7_ILi224EEESA_EEELi128ENS_12float_e4m3_tEfNS_4arch4Sm90ELb0ELb1ELb0ELb1ELb0ELb0ELb0ELb1ELb1ELb1ELb1ELb0EEENS1_21CollectiveEpilogueFwdINS6_IJSA_SA_SB_EEES9_NS_10bfloat16_tESF_Li256ELb1ELb1ELb1ELb1EEENS1_36VarlenDynamicPersistentTileSchedulerILi128ELi224ELi256ELi128ELb1ELb1ELb1ELb1ELb0ELb1EEEEEEEEEvNT_6ParamsE:
        .type           _ZN7cutlass13device_kernelIN5flash11enable_sm90INS1_16FlashAttnFwdSm90INS1_25CollectiveMainloopFwdSm90ILi2EN4cute5tupleIJNS5_1CILi1EEES8_S8_EEENS6_IJNS7_ILi128EEENS7_ILi224EEESA_EEELi128ENS_12float_e4m3_tEfNS_4arch4Sm90ELb0ELb1ELb0ELb1ELb0ELb0ELb0ELb1ELb1ELb1ELb1ELb0EEENS1_21CollectiveEpilogueFwdINS6_IJSA_SA_SB_EEES9_NS_10bfloat16_tESF_Li256ELb1ELb1ELb1ELb1EEENS1_36VarlenDynamicPersistentTileSchedulerILi128ELi224ELi256ELi128ELb1ELb1ELb1ELb1ELb0ELb1EEEEEEEEEvNT_6ParamsE,@function
        .size           _ZN7cutlass13device_kernelIN5flash11enable_sm90INS1_16FlashAttnFwdSm90INS1_25CollectiveMainloopFwdSm90ILi2EN4cute5tupleIJNS5_1CILi1EEES8_S8_EEENS6_IJNS7_ILi128EEENS7_ILi224EEESA_EEELi128ENS_12float_e4m3_tEfNS_4arch4Sm90ELb0ELb1ELb0ELb1ELb0ELb0ELb0ELb1ELb1ELb1ELb1ELb0EEENS1_21CollectiveEpilogueFwdINS6_IJSA_SA_SB_EEES9_NS_10bfloat16_tESF_Li256ELb1ELb1ELb1ELb1EEENS1_36VarlenDynamicPersistentTileSchedulerILi128ELi224ELi256ELi128ELb1ELb1ELb1ELb1ELb0ELb1EEEEEEEEEvNT_6ParamsE,(.L_x_13280 - _ZN7cutlass13device_kernelIN5flash11enable_sm90INS1_16FlashAttnFwdSm90INS1_25CollectiveMainloopFwdSm90ILi2EN4cute5tupleIJNS5_1CILi1EEES8_S8_EEENS6_IJNS7_ILi128EEENS7_ILi224EEESA_EEELi128ENS_12float_e4m3_tEfNS_4arch4Sm90ELb0ELb1ELb0ELb1ELb0ELb0ELb0ELb1ELb1ELb1ELb1ELb0EEENS1_21CollectiveEpilogueFwdINS6_IJSA_SA_SB_EEES9_NS_10bfloat16_tESF_Li256ELb1ELb1ELb1ELb1EEENS1_36VarlenDynamicPersistentTileSchedulerILi128ELi224ELi256ELi128ELb1ELb1ELb1ELb1ELb0ELb1EEEEEEEEEvNT_6ParamsE)
        .other          _ZN7cutlass13device_kernelIN5flash11enable_sm90INS1_16FlashAttnFwdSm90INS1_25CollectiveMainloopFwdSm90ILi2EN4cute5tupleIJNS5_1CILi1EEES8_S8_EEENS6_IJNS7_ILi128EEENS7_ILi224EEESA_EEELi128ENS_12float_e4m3_tEfNS_4arch4Sm90ELb0ELb1ELb0ELb1ELb0ELb0ELb0ELb1ELb1ELb1ELb1ELb0EEENS1_21CollectiveEpilogueFwdINS6_IJSA_SA_SB_EEES9_NS_10bfloat16_tESF_Li256ELb1ELb1ELb1ELb1EEENS1_36VarlenDynamicPersistentTileSchedulerILi128ELi224ELi256ELi128ELb1ELb1ELb1ELb1ELb0ELb1EEEEEEEEEvNT_6ParamsE,@"STO_CUDA_ENTRY STV_DEFAULT"
_ZN7cutlass13device_kernelIN5flash11enable_sm90INS1_16FlashAttnFwdSm90INS1_25CollectiveMainloopFwdSm90ILi2EN4cute5tupleIJNS5_1CILi1EEES8_S8_EEENS6_IJNS7_ILi128EEENS7_ILi224EEESA_EEELi128ENS_12float_e4m3_tEfNS_4arch4Sm90ELb0ELb1ELb0ELb1ELb0ELb0ELb0ELb1ELb1ELb1ELb1ELb0EEENS1_21CollectiveEpilogueFwdINS6_IJSA_SA_SB_EEES9_NS_10bfloat16_tESF_Li256ELb1ELb1ELb1ELb1EEENS1_36VarlenDynamicPersistentTileSchedulerILi128ELi224ELi256ELi128ELb1ELb1ELb1ELb1ELb0ELb1EEEEEEEEEvNT_6ParamsE:
        /* <DEDUP_REMOVED lines=18> */
.L_x_7002:
[----:B------:R-:W-:Y:S05]  /*0120*/  BSYNC B0 ;  /* 0x0000000000007941 */ /* 0x000fea0003800000 */
.L_x_7001:
        /* <DEDUP_REMOVED lines=41> */
.L_x_7003:
        /* <DEDUP_REMOVED lines=22> */
.L_x_7004:
        /* <DEDUP_REMOVED lines=18> */
.L_x_7005:
        /* <DEDUP_REMOVED lines=22> */
.L_x_7006:
        /* <DEDUP_REMOVED lines=22> */
.L_x_7007:
[----:B------:R-:W-:Y:S01]  /*0900*/  PLOP3.LUT P0, PT, PT, PT, UP0, 0x80, 0x0 ;  /* 0x000000000000781c */ /* 0x000fe20003f0f008 */
[----:B------:R-:W-:Y:S01]  /*0910*/  UMOV UR38, 0x1 ;  /* 0x0000000100267882 */ /* 0x000fe20000000000 */
[----:B------:R-:W-:Y:S01]  /*0920*/  NOP ;  /* 0x0000000000007918 */ /* 0x000fe20000000000 */
[----:B------:R-:W-:Y:S01]  /*0930*/  USEL UR38, UR38, 0x2, !UP0 ;  /* 0x0000000226267887 */ /* 0x000fe2000c000000 */
[----:B------:R-:W-:Y:S01]  /*0940*/  ULDC.64 UR52, c[0x0][0x208] ;  /* 0x0000820000347ab9 */ /* 0x000fe20000000a00 */
[----:B012-4-:R-:W-:Y:S08]  /*0950*/  BAR.SYNC.DEFER_BLOCKING 0x0 ;  /* 0x0000000000007b1d */ /* 0x017ff00000010000 */
[----:B------:R-:W-:Y:S05]  /*0960*/  @!P0 BRA `(.L_x_7008) ;  /* 0x000001a800908947 */ /* 0x000fea0003800000 */
.L_x_7009:
        /* <DEDUP_REMOVED lines=30> */
[CC--:B------:R-:W-:Y:S01]  /*0b50*/  LEA.HI R12, R0.reuse, R229.reuse, RZ, 0x2 ;  /* 0x000000e5000c7211 */ /* 0x0c0fe200078f10ff */
[----:B------:R-:W-:Y:S01]  /*0b60*/  IMAD.SHL.U32 R5, R3, 0x20, RZ ;  /* 0x0000002003057824 */ /* 0x000fe200078e00ff */
[----:B------:R-:W-:Y:S01]  /*0b70*/  SHF.R.S32.HI R3, RZ, 0x7, R2 ;  /* 0x00000007ff037819 */ /* 0x000fe20000011402 */
[----:B------:R-:W-:Y:S01]  /*0b80*/  IMAD.IADD R6, R229, 0x1, -R4 ;  /* 0x00000001e5067824 */ /* 0x000fe200078e0a04 */
[----:B------:R-:W-:Y:S02]  /*0b90*/  LEA.HI R4, R0, R229, RZ, 0x4 ;  /* 0x000000e500047211 */ /* 0x000fe400078f20ff */
[----:B------:R-:W-:Y:S02]  /*0ba0*/  LOP3.LUT R5, R5, 0xfffffc00, RZ, 0xc0, !PT ;  /* 0xfffffc0005057812 */ /* 0x000fe400078ec0ff */
[----:B------:R-:W-:-:S02]  /*0bb0*/  SHF.R.S32.HI R9, RZ, 0x1f, R6 ;  /* 0x0000001fff097819 */ /* 0x000fc40000011406 */
[----:B------:R-:W-:Y:S02]  /*0bc0*/  LOP3.LUT R0, R4, 0x3fffff0, RZ, 0xc0, !PT ;  /* 0x03fffff004007812 */ /* 0x000fe400078ec0ff */
[----:B------:R-:W-:Y:S02]  /*0bd0*/  LEA.HI R8, R9, R6, RZ, 0x2 ;  /* 0x0000000609087211 */ /* 0x000fe400078f10ff */
[----:B------:R-:W-:Y:S01]  /*0be0*/  LOP3.LUT R12, R12, 0xfffffffc, RZ, 0xc0, !PT ;  /* 0xfffffffc0c0c7812 */ /* 0x000fe200078ec0ff */
[C---:B------:R-:W-:Y:S01]  /*0bf0*/  IMAD.IADD R0, R229.reuse, 0x1, -R0 ;  /* 0x00000001e5007824 */ /* 0x040fe200078e0a00 */
[--C-:B------:R-:W-:Y:S02]  /*0c00*/  SHF.R.S32.HI R10, RZ, 0x2, R8.reuse ;  /* 0x00000002ff0a7819 */ /* 0x100fe40000011408 */
[----:B------:R-:W-:Y:S01]  /*0c10*/  SHF.R.S32.HI R11, RZ, 0x1f, R8 ;  /* 0x0000001fff0b7819 */ /* 0x000fe20000011408 */
[----:B------:R-:W-:Y:S01]  /*0c20*/  IMAD R7, R0, 0x40, R5 ;  /* 0x0000004000077824 */ /* 0x000fe200078e0205 */
[----:B------:R-:W-:Y:S01]  /*0c30*/  LEA.HI R2, R2, R3, RZ, 0x1 ;  /* 0x0000000302027211 */ /* 0x000fe200078f08ff */
[----:B------:R-:W-:Y:S01]  /*0c40*/  IMAD.IADD R12, R229, 0x1, -R12 ;  /* 0x00000001e50c7824 */ /* 0x000fe200078e0a0c */
[----:B------:R-:W-:-:S02]  /*0c50*/  LEA.HI R11, R11, R10, RZ, 0x3 ;  /* 0x0000000a0b0b7211 */ /* 0x000fc400078f18ff */
[----:B------:R-:W-:Y:S02]  /*0c60*/  SHF.R.S32.HI R5, RZ, 0x4, R4 ;  /* 0x00000004ff057819 */ /* 0x000fe40000011404 */
[----:B------:R-:W-:Y:S02]  /*0c70*/  LOP3.LUT R11, R11, 0xfffffff8, RZ, 0xc0, !PT ;  /* 0xfffffff80b0b7812 */ /* 0x000fe400078ec0ff */
[----:B------:R-:W-:Y:S02]  /*0c80*/  LEA.HI R9, R9, R6, RZ, 0x5 ;  /* 0x0000000609097211 */ /* 0x000fe400078f28ff */
[----:B------:R-:W-:Y:S01]  /*0c90*/  LOP3.LUT R2, R2, 0x3fffffe, RZ, 0xc0, !PT ;  /* 0x03fffffe02027812 */ /* 0x000fe200078ec0ff */
[----:B------:R-:W-:Y:S01]  /*0ca0*/  IMAD.IADD R10, R10, 0x1, -R11 ;  /* 0x000000010a0a7824 */ /* 0x000fe200078e0a0b */
[----:B------:R-:W-:Y:S02]  /*0cb0*/  LEA.HI R4, R4, R5, RZ, 0x1 ;  /* 0x0000000504047211 */ /* 0x000fe400078f08ff */
[----:B------:R-:W-:Y:S01]  /*0cc0*/  LEA.HI R0, R12, R12, RZ, 0x1 ;  /* 0x0000000c0c007211 */ /* 0x000fe200078f08ff */
[----:B------:R-:W-:Y:S01]  /*0cd0*/  IMAD.IADD R2, R3, 0x1, -R2 ;  /* 0x0000000103027824 */ /* 0x000fe200078e0a02 */
[----:B------:R-:W-:-:S02]  /*0ce0*/  SHF.R.S32.HI R9, RZ, 0x5, R9 ;  /* 0x00000005ff097819 */ /* 0x000fc40000011409 */
[----:B------:R-:W-:Y:S02]  /*0cf0*/  LOP3.LUT R4, R4, 0x1ffffffe, RZ, 0xc0, !PT ;  /* 0x1ffffffe04047812 */ /* 0x000fe400078ec0ff */
[----:B------:R-:W-:Y:S01]  /*0d00*/  LOP3.LUT R3, R0, 0x1ffffffe, RZ, 0xc0, !PT ;  /* 0x1ffffffe00037812 */ /* 0x000fe200078ec0ff */
[----:B------:R-:W-:Y:S01]  /*0d10*/  IMAD R9, R9, 0x10, R10 ;  /* 0x0000001009097824 */ /* 0x000fe200078e020a */
[----:B------:R-:W-:Y:S01]  /*0d20*/  LOP3.LUT R11, R8, 0x7ffffffc, RZ, 0xc0, !PT ;  /* 0x7ffffffc080b7812 */ /* 0x000fe200078ec0ff */
[----:B------:R-:W-:Y:S02]  /*0d30*/  IMAD.IADD R4, R5, 0x1, -R4 ;  /* 0x0000000105047824 */ /* 0x000fe400078e0a04 */
[----:B------:R-:W-:Y:S02]  /*0d40*/  IMAD.IADD R3, R12, 0x1, -R3 ;  /* 0x000000010c037824 */ /* 0x000fe400078e0a03 */
[----:B------:R-:W-:Y:S02]  /*0d50*/  IMAD.IADD R11, R6, 0x1, -R11 ;  /* 0x00000001060b7824 */ /* 0x000fe400078e0a0b */
[----:B------:R-:W-:-:S02]  /*0d60*/  IMAD R228, R2, 0x40, R9 ;  /* 0x0000004002e47824 */ /* 0x000fc400078e0209 */
[----:B------:R-:W-:Y:S02]  /*0d70*/  IMAD R230, R4, 0x8, R7 ;  /* 0x0000000804e67824 */ /* 0x000fe400078e0207 */
[----:B------:R-:W-:Y:S02]  /*0d80*/  IMAD.SHL.U32 R19, R11, 0x2, RZ ;  /* 0x000000020b137824 */ /* 0x000fe400078e00ff */
[----:B------:R-:W-:-:S07]  /*0d90*/  IMAD R22, R3, 0x8, R228 ;  /* 0x0000000803167824 */ /* 0x000fce00078e02e4 */
.L_x_7117:
[----:B01-34-:R-:W0:Y:S01]  /*0da0*/  LDC.64 R6, c[0x0][0xa18] ;  /* 0x00028600ff067b82 */ /* 0x01be220000000a00 */
[----:B------:R-:W-:Y:S02]  /*0db0*/  IMAD.U32 R3, RZ, RZ, UR49 ;  /* 0x00000031ff037e24 */ /* 0x000fe4000f8e00ff */
[----:B--2--5:R-:W-:-:S05]  /*0dc0*/  IMAD.MOV.U32 R8, RZ, RZ, RZ ;  /* 0x000000ffff087224 */ /* 0x024fca00078e00ff */
[----:B------:R-:W1:Y:S08]  /*0dd0*/  LDC R18, c[0x0][0x288] ;  /* 0x0000a200ff127b82 */ /* 0x000e700000000800 */
[----:B------:R-:W2:Y:S08]  /*0de0*/  LDC.64 R4, c[0x0][0xa28] ;  /* 0x00028a00ff047b82 */ /* 0x000eb00000000a00 */
[----:B------:R-:W3:Y:S01]  /*0df0*/  LDC.64 R10, c[0x0][0x418] ;  /* 0x00010600ff0a7b82 */ /* 0x000ee20000000a00 */
[----:B0-----:R-:W-:-:S07]  /*0e00*/  ISETP.NE.U32.AND P1, PT, R6, RZ, PT ;  /* 0x000000ff0600720c */ /* 0x001fce0003f25070 */
[----:B------:R-:W0:Y:S01]  /*0e10*/  LDC R0, c[0x0][0x424] ;  /* 0x00010900ff007b82 */ /* 0x000e220000000800 */
[----:B------:R-:W-:-:S07]  /*0e20*/  ISETP.NE.AND.EX P1, PT, R7, RZ, PT, P1 ;  /* 0x000000ff0700720c */ /* 0x000fce0003f25310 */
[----:B------:R-:W4:Y:S01]  /*0e30*/  LDC R17, c[0x0][0x2f0] ;  /* 0x0000bc00ff117b82 */ /* 0x000f220000000800 */
[----:B--2---:R-:W-:Y:S01]  /*0e40*/  ISETP.NE.U32.AND P0, PT, R4, RZ, PT ;  /* 0x000000ff0400720c */ /* 0x004fe20003f05070 */
[----:B------:R-:W-:Y:S01]  /*0e50*/  ULOP3.LUT UR4, UR6, 0xff000000, URZ, 0xc0, !UPT ;  /* 0xff00000006047892 */ /* 0x000fe2000f8ec03f */
[----:B------:R-:W-:Y:S02]  /*0e60*/  ULDC.64 UR8, c[0x0][0xa20] ;  /* 0x0002880000087ab9 */ /* 0x000fe40000000a00 */
[----:B------:R-:W-:-:S03]  /*0e70*/  ISETP.NE.AND.EX P0, PT, R5, RZ, PT, P0 ;  /* 0x000000ff0500720c */ /* 0x000fc60003f05300 */
[----:B------:R-:W2:Y:S10]  /*0e80*/  @P1 LDC.64 R6, c[0x0][0xa18] ;  /* 0x00028600ff061b82 */ /* 0x000eb40000000a00 */
[----:B------:R-:W3:Y:S01]  /*0e90*/  @P0 LDC.64 R4, c[0x0][0xa28] ;  /* 0x00028a00ff040b82 */ /* 0x000ee20000000a00 */
[----:B--2---:R-:W-:-:S05]  /*0ea0*/  @P1 IMAD.WIDE R6, R3, 0x4, R6 ;  /* 0x0000000403061825 */ /* 0x004fca00078e0206 */
[----:B-1----:R1:W5:Y:S01]  /*0eb0*/  @P1 LDG.E R18, desc[UR52][R6.64] ;  /* 0x0000003406121981 */ /* 0x002362000c1e1900 */
[----:B---3--:R-:W-:Y:S01]  /*0ec0*/  @P0 IMAD.WIDE R4, R3, 0x4, R4 ;  /* 0x0000000403040825 */ /* 0x008fe200078e0204 */
[----:B------:R-:W-:Y:S01]  /*0ed0*/  ULOP3.LUT UR46, UR6, 0xff0000, URZ, 0xc0, !UPT ;  /* 0x00ff0000062e7892 */ /* 0x000fe2000f8ec03f */
[----:B------:R-:W-:Y:S01]  /*0ee0*/  ISETP.NE.U32.AND P2, PT, RZ, UR8, PT ;  /* 0x00000008ff007c0c */ /* 0x000fe2000bf45070 */
[----:B------:R-:W-:Y:S02]  /*0ef0*/  USHF.R.U32.HI UR4, URZ, 0x8, UR4 ;  /* 0x000000083f047899 */ /* 0x000fe40008011604 */
[----:B------:R1:W5:Y:S01]  /*0f00*/  @P0 LDG.E R8, desc[UR52][R4.64] ;  /* 0x0000003404080981 */ /* 0x000362000c1e1900 */
[----:B------:R-:W-:Y:S01]  /*0f10*/  ISETP.NE.U32.AND P0, PT, R10, RZ, PT ;  /* 0x000000ff0a00720c */ /* 0x000fe20003f05070 */
[----:B------:R-:W-:Y:S01]  /*0f20*/  ULEA.HI UR46, UR46, UR4, URZ, 0x10 ;  /* 0x000000042e2e7291 */ /* 0x000fe2000f8f803f */
[----:B------:R-:W-:Y:S01]  /*0f30*/  ISETP.NE.AND.EX P2, PT, RZ, UR9, PT, P2 ;  /* 0x00000009ff007c0c */ /* 0x000fe2000bf45320 */
[----:B------:R-:W-:Y:S01]  /*0f40*/  ULOP3.LUT UR43, UR6, 0xffff, URZ, 0xc0, !UPT ;  /* 0x0000ffff062b7892 */ /* 0x000fe2000f8ec03f */
[----:B------:R-:W-:-:S04]  /*0f50*/  ISETP.NE.AND.EX P0, PT, R11, RZ, PT, P0 ;  /* 0x000000ff0b00720c */ /* 0x000fc80003f05300 */
[----:B0-----:R-:W-:Y:S01]  /*0f60*/  SEL R0, R0, 0x1, P0 ;  /* 0x0000000100007807 */ /* 0x001fe20000000000 */
[----:B-1--4-:R-:W-:Y:S08]  /*0f70*/  @P1 BRA `(.L_x_7010) ;  /* 0x0000000000281947 */ /* 0x012ff00003800000 */
        /* <DEDUP_REMOVED lines=10> */
.L_x_7010:
        /* <DEDUP_REMOVED lines=9> */
.L_x_7011:
        /* <DEDUP_REMOVED lines=10> */
.L_x_7012:
        /* <DEDUP_REMOVED lines=41> */
[----:B------:R0:W2:Y:S01]  /*13e0*/  @P1 LDG.E R0, desc[UR52][R6.64] ;  /* 0x0000003406001981 */ /* 0x0000a2000c1e1900 */
        /* <DEDUP_REMOVED lines=12> */
[----:B------:R-:W-:-:S06]  /*14b0*/  UIADD3 UR4, UR8, UR4, URZ ;  /* 0x0000000408047290 */ /* 0x000fcc000fffe03f */
[----:B0-----:R-:W-:Y:S02]  /*14c0*/  IMAD.U32 R6, RZ, RZ, UR4 ;  /* 0x00000004ff067e24 */ /* 0x001fe4000f8e00ff */
        /* <DEDUP_REMOVED lines=14> */
.L_x_7014:
[----:B------:R-:W-:-:S11]  /*15b0*/  UISETP.NE.AND UP0, UPT, UR5, 0x1, UPT ;  /* 0x000000010500788c */ /* 0x000fd6000bf05270 */
[----:B------:R-:W-:Y:S02]  /*15c0*/  @UP0 ULDC.64 UR8, c[0x0][0x9e8] ;  /* 0x00027a0000080ab9 */ /* 0x000fe40000000a00 */
[----:B------:R-:W-:-:S04]  /*15d0*/  UIMAD.WIDE.U32 UR6, UR4, UR8, URZ ;  /* 0x00000008040672a5 */ /* 0x000fc8000f8e003f */
[----:B------:R-:W-:-:S12]  /*15e0*/  @UP0 USHF.R.U32.HI UR4, URZ, UR9, UR7 ;  /* 0x000000093f040299 */ /* 0x000fd80008011607 */
.L_x_7015:
[----:B------:R-:W-:-:S06]  /*15f0*/  UIMAD UR4, UR4, UR5, UR5 ;  /* 0x00000005040472a4 */ /* 0x000fcc000f8e0205 */
[----:B------:R-:W-:-:S07]  /*1600*/  VIMNMX R6, R6, UR4, PT ;  /* 0x0000000406067c48 */ /* 0x000fce000bfe0100 */
.L_x_7013:
[C---:B------:R-:W-:Y:S01]  /*1610*/  IMAD.IADD R137, R17.reuse, 0x1, -R18 ;  /* 0x0000000111897824 */ /* 0x040fe200078e0a12 */
[----:B------:R-:W-:Y:S01]  /*1620*/  @UP1 ULDC UR6, c[0x0][0x44c] ;  /* 0x0001130000061ab9 */ /* 0x000fe20000000800 */
[----:B------:R-:W-:Y:S01]  /*1630*/  VIADD R7, R6, 0xdf ;  /* 0x000000df06077836 */ /* 0x000fe20000000000 */
[----:B------:R-:W-:Y:S01]  /*1640*/  UIMAD.WIDE.U32 UR6, UR36, UR6, URZ ;  /* 0x00000006240672a5 */ /* 0x000fe2000f8e003f */
[----:B------:R-:W-:Y:S01]  /*1650*/  VIADD R5, R17, 0xdf ;  /* 0x000000df11057836 */ /* 0x000fe20000000000 */
        /* <DEDUP_REMOVED lines=27> */
.L_x_7017:
[----:B------:R-:W-:-:S11]  /*1810*/  UISETP.NE.AND UP0, UPT, UR5, 0x1, UPT ;  /* 0x000000010500788c */ /* 0x000fd6000bf05270 */
[----:B------:R-:W-:Y:S02]  /*1820*/  @UP0 ULDC.64 UR10, c[0x0][0x9e8] ;  /* 0x00027a00000a0ab9 */ /* 0x000fe40000000a00 */
[----:B------:R-:W-:-:S04]  /*1830*/  UIMAD.WIDE.U32 UR6, UR4, UR10, URZ ;  /* 0x0000000a040672a5 */ /* 0x000fc8000f8e003f */
[----:B------:R-:W-:-:S12]  /*1840*/  @UP0 USHF.R.U32.HI UR4, URZ, UR11, UR7 ;  /* 0x0000000b3f040299 */ /* 0x000fd80008011607 */
.L_x_7018:
[----:B------:R-:W-:-:S04]  /*1850*/  UIMAD UR4, UR4, UR5, URZ ;  /* 0x00000005040472a4 */ /* 0x000fc8000f8e023f */
[----:B------:R-:W-:-:S04]  /*1860*/  UISETP.LT.AND UP0, UPT, UR8, UR4, UPT ;  /* 0x000000040800728c */ /* 0x000fc8000bf01270 */
[----:B------:R-:W-:-:S12]  /*1870*/  USEL UR8, UR8, UR4, !UP0 ;  /* 0x0000000408087287 */ /* 0x000fd8000c000000 */
.L_x_7016:
[----:B------:R-:W-:Y:S01]  /*1880*/  UMOV UR4, URZ ;  /* 0x0000003f00047c82 */ /* 0x000fe20008000000 */
[----:B------:R-:W-:Y:S01]  /*1890*/  UMOV UR5, UR8 ;  /* 0x0000000800057c82 */ /* 0x000fe20008000000 */
[----:B------:R-:W-:Y:S02]  /*18a0*/  ULOP3.LUT UR37, UR46, 0xff, URZ, 0xc0, !UPT ;  /* 0x000000ff2e257892 */ /* 0x000fe4000f8ec03f */
[----:B------:R-:W-:Y:S02]  /*18b0*/  UIMAD.WIDE UR4, UR8, -0x6db6db6d, UR4 ;  /* 0x92492493080478a5 */ /* 0x000fe4000f8e0204 */
[----:B------:R-:W-:Y:S02]  /*18c0*/  USHF.R.U32.HI UR46, URZ, 0x10, UR46 ;  /* 0x000000103f2e7899 */ /* 0x000fe4000801162e */
[----:B------:R-:W-:-:S04]  /*18d0*/  USHF.R.U32.HI UR4, URZ, 0x1f, UR5 ;  /* 0x0000001f3f047899 */ /* 0x000fc80008011605 */
        /* <DEDUP_REMOVED lines=44> */
.L_x_7019:
        /* <DEDUP_REMOVED lines=8> */
[----:B------:R-:W-:Y:S02]  /*1c20*/  CS2R R26, SRZ ;  /* 0x00000000001a7805 */ /* 0x000fe4000001ff00 */
[----:B------:R-:W-:Y:S02]  /*1c30*/  CS2R R36, SRZ ;  /* 0x0000000000247805 */ /* 0x000fe4000001ff00 */
[----:B------:R-:W-:Y:S02]  /*1c40*/  ISETP.GT.AND P1, PT, R136, UR39, PT ;  /* 0x0000002788007c0c */ /* 0x000fe4000bf24270 */
        /* <DEDUP_REMOVED lines=62> */
.L_x_7021:
        /* <DEDUP_REMOVED lines=9> */
.L_x_7218:
[----:B------:R-:W-:Y:S05]  /*20c0*/  @!P0 BRA `(.L_x_7023) ;  /* 0x0000000000048947 */ /* 0x000fea0003800000 */
[----:B------:R-:W-:Y:S01]  /*20d0*/  BPT.TRAP 0x1 ;  /* 0x000000040000795c */ /* 0x000fe20000300000 */
.L_x_7023:
[----:B------:R-:W-:Y:S02]  /*20e0*/  IMAD.U32 R5, RZ, RZ, UR51 ;  /* 0x00000033ff057e24 */ /* 0x000fe4000f8e00ff */
[----:B0-----:R-:W-:-:S03]  /*20f0*/  IMAD.U32 R0, RZ, RZ, UR50 ;  /* 0x00000032ff007e24 */ /* 0x001fc6000f8e00ff */
[----:B------:R-:W-:Y:S02]  /*2100*/  LEA R5, R5, UR41, 0x3 ;  /* 0x0000002905057c11 */ /* 0x000fe4000f8e18ff */
[----:B------:R-:W-:-:S04]  /*2110*/  SHF.L.U32 R0, R0, 0x1f, RZ ;  /* 0x0000001f00007819 */ /* 0x000fc800000006ff */
[----:B------:R0:W1:Y:S01]  /*2120*/  SYNCS.PHASECHK.TRANS64.TRYWAIT P1, [R5+URZ+0x2e830], R0 ;  /* 0x02e83000050075a7 */ /* 0x000062000802017f */
[----:B------:R-:W-:Y:S05]  /*2130*/  @!P0 BRA `(.L_x_7024) ;  /* 0x0000000000048947 */ /* 0x000fea0003800000 */
[----:B------:R-:W-:Y:S01]  /*2140*/  BPT.TRAP 0x1 ;  /* 0x000000040000795c */ /* 0x000fe20000300000 */
.L_x_7024:
[----:B-1----:R-:W-:Y:S05]  /*2150*/  @P1 BRA `(.L_x_7025) ;  /* 0x0000000000081947 */ /* 0x002fea0003800000 */
[----:B------:R-:W1:Y:S02]  /*2160*/  SYNCS.PHASECHK.TRANS64.TRYWAIT P1, [R5+URZ+0x2e830], R0 ;  /* 0x02e83000050075a7 */ /* 0x000e64000802017f */
[----:B-1----:R-:W-:Y:S05]  /*2170*/  @!P1 BRA `(.L_x_7026) ;  /* 0x000001fc002c9947 */ /* 0x002fea0003800000 */
.L_x_7025:
[----:B------:R-:W2:Y:S01]  /*2180*/  S2R R3, SR_TID.X ;  /* 0x0000000000037919 */ /* 0x000ea20000002100 */
[----:B------:R-:W-:Y:S01]  /*2190*/  UIADD3 UR4, UR41, 0x20400, URZ ;  /* 0x0002040029047890 */ /* 0x000fe2000fffe03f */
[----:B------:R-:W-:-:S03]  /*21a0*/  LOP3.LUT R2, R2, 0xfff7ffff, RZ, 0xc0, !PT ;  /* 0xfff7ffff02027812 */ /* 0x000fc600078ec0ff */
[----:B------:R-:W-:-:S04]  /*21b0*/  USHF.R.U32.HI UR4, URZ, 0x4, UR4 ;  /* 0x000000043f047899 */ /* 0x000fc80008011604 */
[----:B------:R-:W-:-:S06]  /*21c0*/  ULOP3.LUT UR4, UR4, 0x3fff, URZ, 0xc0, !UPT ;  /* 0x00003fff04047892 */ /* 0x000fcc000f8ec03f */
[----:B------:R-:W-:Y:S01]  /*21d0*/  IMAD.U32 R7, RZ, RZ, UR4 ;  /* 0x00000004ff077e24 */ /* 0x000fe2000f8e00ff */
[----:B------:R-:W-:Y:S05]  /*21e0*/  WARPSYNC.ALL ;  /* 0x0000000000007948 */ /* 0x000fea0003800000 */
[----:B------:R-:W-:Y:S02]  /*21f0*/  LOP3.LUT R7, R7, 0x10000, RZ, 0xfc, !PT ;  /* 0x0001000007077812 */ /* 0x000fe400078efcff */
[----:B--2---:R-:W-:-:S13]  /*2200*/  LOP3.LUT P3, RZ, R3, 0x7f, RZ, 0xc0, !PT ;  /* 0x0000007f03ff7812 */ /* 0x004fda000786c0ff */
[----:B------:R-:W-:Y:S02]  /*2210*/  @P3 LOP3.LUT R2, R2, 0x80000, RZ, 0xfc, !PT ;  /* 0x0008000002023812 */ /* 0x000fe400078efcff */
[----:B------:R-:W-:Y:S01]  /*2220*/  R2UR UR20, R7 ;  /* 0x00000000071472ca */ /* 0x000fe200000e0000 */
[----:B------:R-:W-:Y:S01]  /*2230*/  ULOP3.LUT UR12, UR54, 0x10000, URZ, 0xfc, !UPT ;  /* 0x00010000360c7892 */ /* 0x000fe2000f8efc3f */
[----:B------:R-:W-:Y:S01]  /*2240*/  WARPGROUP.ARRIVE ;  /* 0x00000000000079c5 */ /* 0x000fe20000000000 */
[----:B------:R-:W-:Y:S01]  /*2250*/  UMOV UR17, 0x40000040 ;  /* 0x4000004000117882 */ /* 0x000fe20000000000 */
[----:B------:R-:W-:Y:S01]  /*2260*/  UMOV UR19, 0x40000040 ;  /* 0x4000004000137882 */ /* 0x000fe20000000000 */
[----:B------:R-:W-:Y:S01]  /*2270*/  UMOV UR7, 0x40000040 ;  /* 0x4000004000077882 */ /* 0x000fe20000000000 */
[----:B------:R-:W-:Y:S01]  /*2280*/  UMOV UR11, 0x40000040 ;  /* 0x40000040000b7882 */ /* 0x000fe20000000000 */
[----:B------:R-:W-:Y:S01]  /*2290*/  UMOV UR13, 0x40000040 ;  /* 0x40000040000d7882 */ /* 0x000fe20000000000 */
[----:B------:R-:W-:Y:S01]  /*22a0*/  UMOV UR16, UR12 ;  /* 0x0000000c00107c82 */ /* 0x000fe20008000000 */
[----:B------:R-:W-:Y:S01]  /*22b0*/  UMOV UR15, 0x40000040 ;  /* 0x40000040000f7882 */ /* 0x000fe20000000000 */
[----:B------:R-:W-:Y:S01]  /*22c0*/  VIADD R3, R22, UR36 ;  /* 0x0000002416037c36 */ /* 0x000fe20008000000 */
[----:B------:R-:W-:-:S02]  /*22d0*/  ULDC UR55, c[0x0][0x9dc] ;  /* 0x0002770000377ab9 */ /* 0x000fc40000000800 */
[----:B------:R-:W-:-:S04]  /*22e0*/  UIMAD UR20, UR51, 0x700, UR20 ;  /* 0x00000700331478a4 */ /* 0x000fc8000f8e0214 */
[----:B------:R-:W-:Y:S02]  /*22f0*/  UIADD3 UR4, UR20, 0x100, URZ ;  /* 0x0000010014047890 */ /* 0x000fe4000fffe03f */
[----:B------:R-:W-:Y:S02]  /*2300*/  UIADD3 UR5, UR20, 0x200, URZ ;  /* 0x0000020014057890 */ /* 0x000fe4000fffe03f */
[----:B------:R-:W-:Y:S01]  /*2310*/  UMOV UR18, UR20 ;  /* 0x0000001400127c82 */ /* 0x000fe20008000000 */
[----:B------:R-:W-:Y:S01]  /*2320*/  UIADD3 UR6, UR20, 0x2, URZ ;  /* 0x0000000214067890 */ /* 0x000fe2000fffe03f */
[----:B------:R-:W-:Y:S01]  /*2330*/  QGMMA.64x32x32.F32.E4M3.E4M3 R120, gdesc[UR16], RZ, !UPT, gsb0 ;  /* 0x00600000107879f3 */ /* 0x000fe2000c0008ff */
[----:B------:R-:W-:Y:S01]  /*2340*/  UMOV UR18, UR4 ;  /* 0x0000000400127c82 */ /* 0x000fe20008000000 */
[----:B------:R-:W-:Y:S01]  /*2350*/  UMOV UR19, 0x40000040 ;  /* 0x4000004000137882 */ /* 0x000fe20000000000 */
[----:B------:R-:W-:Y:S02]  /*2360*/  UIADD3 UR4, UR20, 0x300, URZ ;  /* 0x0000030014047890 */ /* 0x000fe4000fffe03f */
[----:B------:R-:W-:-:S02]  /*2370*/  UIADD3 UR8, UR20, 0x102, URZ ;  /* 0x0000010214087890 */ /* 0x000fc4000fffe03f */
[----:B------:R-:W-:Y:S02]  /*2380*/  UIADD3 UR9, UR20, 0x202, URZ ;  /* 0x0000020214097890 */ /* 0x000fe4000fffe03f */
[----:B------:R-:W-:Y:S02]  /*2390*/  UIADD3 UR10, UR20, 0x4, URZ ;  /* 0x00000004140a7890 */ /* 0x000fe4000fffe03f */
        /* <DEDUP_REMOVED lines=153> */
[----:B------:R-:W-:Y:S01]  /*2d30*/  @!P3 VIADD R0, R5, 0x2e840 ;  /* 0x0002e8400500b836 */ /* 0x000fe20000000000 */
[----:B------:R-:W-:Y:S01]  /*2d40*/  ULDC.64 UR6, c[0x0][0x9e0] ;  /* 0x0002780000067ab9 */ /* 0x000fe20000000a00 */
[----:B------:R-:W-:Y:S01]  /*2d50*/  IMAD.MOV.U32 R5, RZ, RZ, -0xe0 ;  /* 0xffffff20ff057424 */ /* 0x000fe200078e00ff */
[----:B------:R-:W-:Y:S01]  /*2d60*/  UISETP.GE.AND UP1, UPT, UR7, 0x1, UPT ;  /* 0x000000010700788c */ /* 0x000fe2000bf26270 */
[----:B------:R-:W0:Y:S01]  /*2d70*/  SHFL.IDX PT, R11, R3, RZ, 0x1c1f ;  /* 0x001c1fff030b7589 */ /* 0x000e2200000e0000 */
[----:B------:R-:W-:Y:S01]  /*2d80*/  @!P3 PRMT R0, RZ, 0x654, R0 ;  /* 0x00000654ff00b816 */ /* 0x000fe20000000000 */
[----:B------:R-:W-:-:S03]  /*2d90*/  IMAD R138, R136, R5, 0xe1 ;  /* 0x000000e1888a7424 */ /* 0x000fc600078e0205 */
[----:B------:R-:W-:Y:S02]  /*2da0*/  PLOP3.LUT P1, PT, PT, PT, UP1, 0x40, 0x0 ;  /* 0x000000000000781c */ /* 0x000fe40003f2e818 */
[----:B------:R-:W-:Y:S01]  /*2db0*/  IADD3 R5, R17, R138, -R19 ;  /* 0x0000008a11057210 */ /* 0x000fe20007ffe813 */
[----:B------:R-:W-:-:S04]  /*2dc0*/  VIADD R138, R138, 0xffffffff ;  /* 0xffffffff8a8a7836 */ /* 0x000fc80000000000 */
        /* <DEDUP_REMOVED lines=31> */
.L_x_7029:
[----:B------:R-:W-:-:S06]  /*2fc0*/  UISETP.NE.AND UP2, UPT, UR7, 0x1, UPT ;  /* 0x000000010700788c */ /* 0x000fcc000bf45270 */
[----:B------:R-:W-:-:S05]  /*2fd0*/  PLOP3.LUT P1, PT, PT, PT, UP2, 0x80, 0x0 ;  /* 0x000000000000781c */ /* 0x000fca0003f2f028 */
[----:B------:R-:W-:-:S08]  /*2fe0*/  @UP2 ULDC.64 UR10, c[0x0][0x9e8] ;  /* 0x00027a00000a2ab9 */ /* 0x000fd00000000a00 */
[----:B------:R-:W-:-:S05]  /*2ff0*/  @P1 IMAD.HI.U32 R10, R8, UR10, RZ ;  /* 0x0000000a080a1c27 */ /* 0x000fca000f8e00ff */
[----:B------:R-:W-:-:S07]  /*3000*/  @P1 SHF.R.U32.HI R8, RZ, UR11, R10 ;  /* 0x0000000bff081c19 */ /* 0x000fce000801160a */
.L_x_7030:
[----:B------:R-:W-:Y:S05]  /*3010*/  BSYNC B0 ;  /* 0x0000000000007941 */ /* 0x000fea0003800000 */
.L_x_7028:
[----:B------:R-:W-:-:S05]  /*3020*/  IMAD R11, R8, UR7, R5 ;  /* 0x00000007080b7c24 */ /* 0x000fca000f8e0205 */
[----:B------:R-:W-:Y:S02]  /*3030*/  VIMNMX R6, R6, R11, !PT ;  /* 0x0000000b06067248 */ /* 0x000fe40007fe0100 */
[----:B------:R-:W-:-:S07]  /*3040*/  VIADDMNMX R20, R11, UR7, R20, PT ;  /* 0x000000070b147c46 */ /* 0x000fce000b800114 */
.L_x_7027:
        /* <DEDUP_REMOVED lines=13> */
[----:B------:R-:W-:Y:S01]  /*3120*/  ISETP.GE.AND P3, PT, R138, 0x11, PT ;  /* 0x000000118a00780c */ /* 0x000fe20003f66270 */
[----:B0-----:R-:W-:Y:S01]  /*3130*/  IMAD.IADD R4, R4, 0x1, R3 ;  /* 0x0000000104047824 */ /* 0x001fe200078e0203 */
        /* <DEDUP_REMOVED lines=36> */
[----:B------:R-:W-:Y:S02]  /*3380*/  ISETP.LT.OR P2, PT, R20, 0x29, P2 ;  /* 0x000000291400780c */ /* 0x000fe40001741670 */
[----:B------:R-:W-:Y:S02]  /*3390*/  VIADDMNMX R0, R3, R9, R0, PT ;  /* 0x0000000903007246 */ /* 0x000fe40003800100 */
        /* <DEDUP_REMOVED lines=240> */
.L_x_7033:
[----:B------:R-:W-:-:S06]  /*42a0*/  UISETP.NE.AND UP2, UPT, UR7, 0x1, UPT ;  /* 0x000000010700788c */ /* 0x000fcc000bf45270 */
[----:B------:R-:W-:-:S05]  /*42b0*/  PLOP3.LUT P6, PT, PT, PT, UP2, 0x80, 0x0 ;  /* 0x000000000000781c */ /* 0x000fca0003fcf028 */
[----:B------:R-:W-:-:S08]  /*42c0*/  @UP2 ULDC.64 UR10, c[0x0][0x9e8] ;  /* 0x00027a00000a2ab9 */ /* 0x000fd00000000a00 */
[----:B------:R-:W-:Y:S01]  /*42d0*/  @P6 IMAD.HI.U32 R3, R6, UR10, RZ ;  /* 0x0000000a06036c27 */ /* 0x000fe2000f8e00ff */
[----:B------:R-:W-:-:S13]  /*42e0*/  PLOP3.LUT P6, PT, PT, PT, UP2, 0x80, 0x0 ;  /* 0x000000000000781c */ /* 0x000fda0003fcf028 */
[----:B------:R-:W-:-:S07]  /*42f0*/  @P6 SHF.R.U32.HI R6, RZ, UR11, R3 ;  /* 0x0000000bff066c19 */ /* 0x000fce0008011603 */
.L_x_7034:
[----:B------:R-:W-:Y:S05]  /*4300*/  BSYNC B0 ;  /* 0x0000000000007941 */ /* 0x000fea0003800000 */
.L_x_7032:
[----:B------:R-:W-:-:S05]  /*4310*/  IMAD R5, R6, UR7, R5 ;  /* 0x0000000706057c24 */ /* 0x000fca000f8e0205 */
[----:B------:R-:W-:Y:S02]  /*4320*/  VIMNMX R4, R4, R5, !PT ;  /* 0x0000000504047248 */ /* 0x000fe40007fe0100 */
[----:B------:R-:W-:-:S07]  /*4330*/  VIADDMNMX R0, R5, UR7, R0, PT ;  /* 0x0000000705007c46 */ /* 0x000fce000b800100 */
.L_x_7031:
[----:B------:R-:W-:Y:S01]  /*4340*/  ISETP.GT.AND P1, PT, R4, 0x20, !P1 ;  /* 0x000000200400780c */ /* 0x000fe20004f24270 */
[----:B------:R-:W-:Y:S01]  /*4350*/  IMAD.U32 R138, RZ, RZ, UR42 ;  /* 0x0000002aff8a7e24 */ /* 0x000fe2000f8e00ff */
[----:B------:R-:W-:Y:S01]  /*4360*/  ISETP.NE.AND P6, PT, R175, RZ, PT ;  /* 0x000000ffaf00720c */ /* 0x000fe20003fc5270 */
[----:B------:R-:W-:Y:S01]  /*4370*/  @UP0 ULDC UR10, c[0x0][0x44c] ;  /* 0x00011300000a0ab9 */ /* 0x000fe20000000800 */
[----:B------:R-:W-:Y:S01]  /*4380*/  ISETP.LT.OR P1, PT, R0, 0x21, P1 ;  /* 0x000000210000780c */ /* 0x000fe20000f21670 */
[----:B------:R-:W-:Y:S01]  /*4390*/  UIMAD.WIDE.U32 UR10, UR36, UR10, URZ ;  /* 0x0000000a240a72a5 */ /* 0x000fe2000f8e003f */
[----:B------:R-:W-:Y:S01]  /*43a0*/  ISETP.GT.AND P2, PT, R4, 0x29, !P2 ;  /* 0x000000290400780c */ /* 0x000fe20005744270 */
[----:B------:R-:W-:Y:S01]  /*43b0*/  @UP0 ULDC UR18, c[0x0][0x450] ;  /* 0x0001140000120ab9 */ /* 0x000fe20000000800 */
[----:B------:R-:W-:Y:S01]  /*43c0*/  FSEL R106, R106, -INF , !P1 ;  /* 0xff8000006a6a7808 */ /* 0x000fe20004800000 */
[----:B------:R-:W-:Y:S01]  /*43d0*/  UMOV UR14, UR36 ;  /* 0x00000024000e7c82 */ /* 0x000fe20008000000 */
[----:B------:R-:W-:Y:S01]  /*43e0*/  ISETP.NE.AND P1, PT, R151, RZ, PT ;  /* 0x000000ff9700720c */ /* 0x000fe20003f25270 */
[----:B------:R-:W-:Y:S01]  /*43f0*/  @UP0 USHF.R.U32.HI UR14, URZ, UR18, UR11 ;  /* 0x000000123f0e0299 */ /* 0x000fe2000801160b */
[----:B------:R-:W-:-:S02]  /*4400*/  ISETP.LT.OR P2, PT, R0, 0x2a, P2 ;  /* 0x0000002a0000780c */ /* 0x000fc40001741670 */
[----:B------:R-:W-:Y:S02]  /*4410*/  ISETP.GT.AND P1, PT, R4, 0x21, !P1 ;  /* 0x000000210400780c */ /* 0x000fe40004f24270 */
[----:B------:R-:W-:Y:S02]  /*4420*/  FSEL R111, R111, -INF , !P2 ;  /* 0xff8000006f6f7808 */ /* 0x000fe40005000000 */
        /* <DEDUP_REMOVED lines=17> */
[----:B------:R-:W-:Y:S02]  /*4540*/  ISETP.GT.AND P1, PT, R4, 0x31, !P6 ;  /* 0x000000310400780c */ /* 0x000fe40007724270 */
[----:B------:R-:W-:Y:S02]  /*4550*/  ISETP.NE.AND P6, PT, R177, RZ, PT ;  /* 0x000000ffb100720c */ /* 0x000fe40003fc5270 */
        /* <DEDUP_REMOVED lines=120> */
[C---:B------:R-:W-:Y:S02]  /*4ce0*/  ISETP.GT.AND P1, PT, R4.reuse, 0x79, !P1 ;  /* 0x000000790400780c */ /* 0x040fe40004f24270 */
[----:B------:R-:W-:Y:S01]  /*4cf0*/  ISETP.GT.AND P3, PT, R4, 0xd0, !P3 ;  /* 0x000000d00400780c */ /* 0x000fe20005f64270 */
[----:B------:R-:W0:Y:S01]  /*4d00*/  SHFL.BFLY PT, R3, R6, 0x2, 0x1f ;  /* 0x0c401f0006037f89 */ /* 0x000e2200000e0000 */
[----:B------:R-:W-:-:S02]  /*4d10*/  ISETP.LT.OR P1, PT, R0, 0x7a, P1 ;  /* 0x0000007a0000780c */ /* 0x000fc40000f21670 */
[C---:B------:R-:W-:Y:S02]  /*4d20*/  ISETP.GT.AND P4, PT, R4.reuse, 0xd1, !P4 ;  /* 0x000000d10400780c */ /* 0x040fe40006784270 */
        /* <DEDUP_REMOVED lines=11> */
[C---:B------:R-:W-:Y:S02]  /*4de0*/  ISETP.LT.OR P5, PT, R0.reuse, 0xd9, P5 ;  /* 0x000000d90000780c */ /* 0x040fe40002fa1670 */
[----:B------:R-:W-:Y:S02]  /*4df0*/  ISETP.LT.OR P1, PT, R0, 0x82, P1 ;  /* 0x000000820000780c */ /* 0x000fe40000f21670 */
[----:B------:R-:W-:Y:S02]  /*4e00*/  FSEL R35, R35, -INF , !P4 ;  /* 0xff80000023237808 */ /* 0x000fe40006000000 */
[----:B------:R-:W-:Y:S02]  /*4e10*/  FSEL R59, R59, -INF , !P1 ;  /* 0xff8000003b3b7808 */ /* 0x000fe40004800000 */
[----:B------:R-:W-:Y:S02]  /*4e20*/  ISETP.GT.AND P1, PT, R4, 0x88, !P2 ;  /* 0x000000880400780c */ /* 0x000fe40005724270 */
[----:B------:R-:W-:-:S02]  /*4e30*/  ISETP.NE.AND P2, PT, R180, RZ, PT ;  /* 0x000000ffb400720c */ /* 0x000fc40003f45270 */
[----:B------:R-:W-:Y:S02]  /*4e40*/  ISETP.LT.OR P1, PT, R0, 0x89, P1 ;  /* 0x000000890000780c */ /* 0x000fe40000f21670 */
[----:B------:R-:W-:Y:S02]  /*4e50*/  FSEL R38, R38, -INF , !P5 ;  /* 0xff80000026267808 */ /* 0x000fe40006800000 */
[----:B------:R-:W-:Y:S02]  /*4e60*/  FSEL R62, R62, -INF , !P1 ;  /* 0xff8000003e3e7808 */ /* 0x000fe40004800000 */
[----:B------:R-:W-:Y:S02]  /*4e70*/  ISETP.GT.AND P1, PT, R4, 0x89, !P6 ;  /* 0x000000890400780c */ /* 0x000fe40007724270 */
[----:B------:R-:W-:Y:S02]  /*4e80*/  ISETP.NE.AND P6, PT, R181, RZ, PT ;  /* 0x000000ffb500720c */ /* 0x000fe40003fc5270 */
[----:B------:R-:W-:-:S02]  /*4e90*/  ISETP.LT.OR P1, PT, R0, 0x8a, P1 ;  /* 0x0000008a0000780c */ /* 0x000fc40000f21670 */
[----:B------:R-:W-:Y:S02]  /*4ea0*/  R2UR UR15, R137 ;  /* 0x00000000890f72ca */ /* 0x000fe400000e0000 */
[----:B------:R-:W-:Y:S02]  /*4eb0*/  FSEL R63, R63, -INF , !P1 ;  /* 0xff8000003f3f7808 */ /* 0x000fe40004800000 */
[----:B------:R-:W-:-:S04]  /*4ec0*/  ISETP.NE.AND P1, PT, R161, RZ, PT ;  /* 0x000000ffa100720c */ /* 0x000fc80003f25270 */
[----:B------:R-:W-:-:S04]  /*4ed0*/  ISETP.GT.AND P1, PT, R4, 0x90, !P1 ;  /* 0x000000900400780c */ /* 0x000fc80004f24270 */
        /* <DEDUP_REMOVED lines=56> */
[----:B------:R-:W-:Y:S02]  /*5260*/  ISETP.NE.AND P1, PT, R8, RZ, PT ;  /* 0x000000ff0800720c */ /* 0x000fe40003f25270 */
[----:B0-----:R-:W-:Y:S02]  /*5270*/  FMNMX.FTZ R8, R6, R3, !PT ;  /* 0x0000000306087209 */ /* 0x001fe40007810000 */
[----:B------:R-:W-:-:S03]  /*5280*/  ISETP.GT.AND P1, PT, R4, 0x9, !P1 ;  /* 0x000000090400780c */ /* 0x000fc60004f24270 */
[----:B------:R-:W0:Y:S01]  /*5290*/  SHFL.BFLY PT, R3, R8, 0x1, 0x1f ;  /* 0x0c201f0008037f89 */ /* 0x000e2200000e0000 */
        /* <DEDUP_REMOVED lines=9> */
[----:B------:R-:W-:Y:S01]  /*5330*/  FFMA.FTZ R138, R3, R138, -8 ;  /* 0xc1000000038a7423 */ /* 0x000fe2000001008a */
        /* <DEDUP_REMOVED lines=54> */
[----:B------:R-:W0:Y:S01]  /*56a0*/  MUFU.EX2 R6, R6 ;  /* 0x0000000600067308 */ /* 0x000e220000000800 */
[----:B------:R-:W-:Y:S01]  /*56b0*/  FMNMX.FTZ R112, R106, R113, !PT ;  /* 0x000000716a707209 */ /* 0x000fe20007810000 */
[--C-:B------:R-:W-:Y:S01]  /*56c0*/  FFMA.FTZ R14, R132, UR42, -R138.reuse ;  /* 0x0000002a840e7c23 */ /* 0x100fe2000801088a */
[----:B------:R-:W-:Y:S01]  /*56d0*/  ISETP.LT.OR P1, PT, R0, 0xca, P1 ;  /* 0x000000ca0000780c */ /* 0x000fe20000f21670 */
[--C-:B------:R-:W-:Y:S01]  /*56e0*/  FFMA.FTZ R21, R133, UR42, -R138.reuse ;  /* 0x0000002a85157c23 */ /* 0x100fe2000801088a */
[----:B------:R-:W-:Y:S01]  /*56f0*/  FMNMX.FTZ R93, R107, R112, !PT ;  /* 0x000000706b5d7209 */ /* 0x000fe20007810000 */
[--C-:B------:R-:W-:Y:S01]  /*5700*/  FFMA.FTZ R88, R88, UR42, -R138.reuse ;  /* 0x0000002a58587c23 */ /* 0x100fe2000801088a */
[----:B------:R-:W-:Y:S01]  /*5710*/  ISETP.GT.AND P2, PT, R4, 0xd9, !P6 ;  /* 0x000000d90400780c */ /* 0x000fe20007744270 */
[--C-:B------:R-:W-:Y:S01]  /*5720*/  FFMA.FTZ R4, R40, UR42, -R138.reuse ;  /* 0x0000002a28047c23 */ /* 0x100fe2000801088a */
[----:B------:R-:W-:Y:S01]  /*5730*/  FMNMX.FTZ R96, R110, R93, !PT ;  /* 0x0000005d6e607209 */ /* 0x000fe20007810000 */
[----:B------:R-:W-:Y:S01]  /*5740*/  MUFU.EX2 R9, R9 ;  /* 0x0000000900097308 */ /* 0x000fe20000000800 */
[----:B------:R-:W-:Y:S01]  /*5750*/  FSEL R31, R31, -INF , !P1 ;  /* 0xff8000001f1f7808 */ /* 0x000fe20004800000 */
[--C-:B------:R-:W-:Y:S01]  /*5760*/  FFMA.FTZ R89, R89, UR42, -R138.reuse ;  /* 0x0000002a59597c23 */ /* 0x100fe2000801088a */
[----:B------:R-:W-:Y:S01]  /*5770*/  FMNMX.FTZ R117, R111, R96, !PT ;  /* 0x000000606f757209 */ /* 0x000fe20007810000 */
[--C-:B------:R-:W-:Y:S01]  /*5780*/  FFMA.FTZ R96, R97, UR42, -R138.reuse ;  /* 0x0000002a61607c23 */ /* 0x100fe2000801088a */
[----:B------:R-:W-:Y:S01]  /*5790*/  ISETP.LT.OR P2, PT, R0, 0xda, P2 ;  /* 0x000000da0000780c */ /* 0x000fe20001741670 */
[----:B------:R-:W-:Y:S01]  /*57a0*/  FFMA.FTZ R92, R92, UR42, -R138 ;  /* 0x0000002a5c5c7c23 */ /* 0x000fe2000801088a */
[----:B------:R-:W-:Y:S01]  /*57b0*/  FMNMX.FTZ R112, R114, R117, !PT ;  /* 0x0000007572707209 */ /* 0x000fe20007810000 */
[----:B------:R-:W1:Y:S01]  /*57c0*/  MUFU.EX2 R10, R10 ;  /* 0x0000000a000a7308 */ /* 0x000e620000000800 */
[----:B------:R-:W-:Y:S01]  /*57d0*/  FSEL R39, R39, -INF , !P2 ;  /* 0xff80000027277808 */ /* 0x000fe20005000000 */
[----:B0-----:R-:W-:Y:S01]  /*57e0*/  FADD.FTZ R124, R5, R6 ;  /* 0x00000006057c7221 */ /* 0x001fe20000010000 */
        /* <DEDUP_REMOVED lines=14> */
[----:B-1----:R-:W-:Y:S01]  /*58d0*/  F2FP.SATFINITE.E4M3.F32.PACK_AB_MERGE_C R224, R10, R9, RZ ;  /* 0x000000090ae0723e */ /* 0x002fe200048070ff */
[--C-:B------:R-:W-:Y:S01]  /*58e0*/  FFMA.FTZ R81, R81, UR42, -R138.reuse ;  /* 0x0000002a51517c23 */ /* 0x100fe2000801088a */
[----:B------:R-:W-:Y:S01]  /*58f0*/  FMNMX.FTZ R101, R91, R112, !PT ;  /* 0x000000705b657209 */ /* 0x000fe20007810000 */
[----:B------:R-:W-:Y:S01]  /*5900*/  FFMA.FTZ R60, R60, UR42, -R138 ;  /* 0x0000002a3c3c7c23 */ /* 0x000fe2000801088a */
[----:B------:R-:W-:Y:S01]  /*5910*/  F2FP.SATFINITE.E4M3.F32.PACK_AB_MERGE_C R224, R6, R5, R224 ;  /* 0x0000000506e0723e */ /* 0x000fe200048070e0 */
        /* <DEDUP_REMOVED lines=30> */
[----:B------:R-:W-:Y:S01]  /*5b00*/  FFMA.FTZ R32, R32, UR42, -R138 ;  /* 0x0000002a20207c23 */ /* 0x000fe2000801088a */
[----:B------:R-:W-:Y:S01]  /*5b10*/  F2FP.SATFINITE.E4M3.F32.PACK_AB_MERGE_C R226, R11, R8, R226 ;  /* 0x000000080be2723e */ /* 0x000fe200048070e2 */
[----:B------:R-:W-:Y:S01]  /*5b20*/  FFMA.FTZ R33, R33, UR42, -R138 ;  /* 0x0000002a21217c23 */ /* 0x000fe2000801088a */
        /* <DEDUP_REMOVED lines=38> */
[----:B------:R-:W0:Y:S03]  /*5d90*/  MUFU.EX2 R92, R92 ;  /* 0x0000005c005c7308 */ /* 0x000e260000000800 */
[----:B------:R-:W-:-:S04]  /*5da0*/  FMNMX.FTZ R101, R27, R112, !PT ;  /* 0x000000701b657209 */ /* 0x000fc80007810000 */
[----:B------:R-:W-:Y:S01]  /*5db0*/  FMNMX.FTZ R40, R30, R101, !PT ;  /* 0x000000651e287209 */ /* 0x000fe20007810000 */
[----:B------:R-:W-:Y:S03]  /*5dc0*/  MUFU.EX2 R96, R96 ;  /* 0x0000006000607308 */ /* 0x000fe60000000800 */
[----:B------:R-:W-:-:S04]  /*5dd0*/  FMNMX.FTZ R101, R31, R40, !PT ;  /* 0x000000281f657209 */ /* 0x000fc80007810000 */
[----:B------:R-:W-:Y:S01]  /*5de0*/  FMNMX.FTZ R40, R34, R101, !PT ;  /* 0x0000006522287209 */ /* 0x000fe20007810000 */
[----:B------:R-:W1:Y:S01]  /*5df0*/  MUFU.EX2 R100, R100 ;  /* 0x0000006400647308 */ /* 0x000e620000000800 */
[----:B0-----:R-:W-:Y:S02]  /*5e00*/  F2FP.SATFINITE.E4M3.F32.PACK_AB_MERGE_C R216, R113, R92, RZ ;  /* 0x0000005c71d8723e */ /* 0x001fe400048070ff */
[----:B------:R-:W-:Y:S01]  /*5e10*/  FMNMX.FTZ R101, R35, R40, !PT ;  /* 0x0000002823657209 */ /* 0x000fe20007810000 */
[----:B------:R-:W-:-:S01]  /*5e20*/  FFMA.FTZ R40, R44, UR42, -R138 ;  /* 0x0000002a2c287c23 */ /* 0x000fc2000801088a */
[--C-:B------:R-:W-:Y:S01]  /*5e30*/  FFMA.FTZ R44, R48, UR42, -R138.reuse ;  /* 0x0000002a302c7c23 */ /* 0x100fe2000801088a */
[----:B------:R-:W-:-:S01]  /*5e40*/  FFMA.FTZ R48, R52, UR42, -R138 ;  /* 0x0000002a34307c23 */ /* 0x000fc2000801088a */
[----:B------:R-:W-:Y:S01]  /*5e50*/  FMNMX.FTZ R0, R38, R101, !PT ;  /* 0x0000006526007209 */ /* 0x000fe20007810000 */
[----:B------:R-:W-:Y:S01]  /*5e60*/  MUFU.EX2 R72, R72 ;  /* 0x0000004800487308 */ /* 0x000fe20000000800 */
[----:B------:R-:W-:-:S02]  /*5e70*/  F2FP.SATFINITE.E4M3.F32.PACK_AB_MERGE_C R216, R89, R88, R216 ;  /* 0x0000005859d8723e */ /* 0x000fc400048070d8 */
[----:B------:R-:W-:-:S05]  /*5e80*/  FMNMX.FTZ R0, R39, R0, !PT ;  /* 0x0000000027007209 */ /* 0x000fca0007810000 */
[----:B------:R-:W0:Y:S01]  /*5e90*/  SHFL.BFLY PT, R101, R0, 0x2, 0x1f ;  /* 0x0c401f0000657f89 */ /* 0x000e2200000e0000 */
[----:B------:R-:W-:Y:S01]  /*5ea0*/  MUFU.EX2 R73, R73 ;  /* 0x0000004900497308 */ /* 0x000fe20000000800 */
[----:B-1----:R-:W-:-:S04]  /*5eb0*/  F2FP.SATFINITE.E4M3.F32.PACK_AB_MERGE_C R218, R100, R97, RZ ;  /* 0x0000006164da723e */ /* 0x002fc800048070ff */
[----:B------:R-:W-:-:S03]  /*5ec0*/  F2FP.SATFINITE.E4M3.F32.PACK_AB_MERGE_C R218, R96, R93, R218 ;  /* 0x0000005d60da723e */ /* 0x000fc600048070da */
[----:B------:R-:W-:Y:S08]  /*5ed0*/  MUFU.EX2 R76, R76 ;  /* 0x0000004c004c7308 */ /* 0x000ff00000000800 */
[----:B------:R-:W1:Y:S01]  /*5ee0*/  MUFU.EX2 R77, R77 ;  /* 0x0000004d004d7308 */ /* 0x000e620000000800 */
[----:B0-----:R-:W-:-:S07]  /*5ef0*/  FMNMX.FTZ R101, R0, R101, !PT ;  /* 0x0000006500657209 */ /* 0x001fce0007810000 */
[----:B------:R-:W-:Y:S01]  /*5f00*/  MUFU.EX2 R84, R84 ;  /* 0x0000005400547308 */ /* 0x000fe20000000800 */
[----:B------:R-:W0:Y:S07]  /*5f10*/  SHFL.BFLY PT, R0, R101, 0x1, 0x1f ;  /* 0x0c201f0065007f89 */ /* 0x000e2e00000e0000 */
[----:B------:R-:W2:Y:S01]  /*5f20*/  MUFU.EX2 R85, R85 ;  /* 0x0000005500557308 */ /* 0x000ea20000000800 */
[----:B-1----:R-:W-:-:S04]  /*5f30*/  F2FP.SATFINITE.E4M3.F32.PACK_AB_MERGE_C R212, R77, R76, RZ ;  /* 0x0000004c4dd4723e */ /* 0x002fc800048070ff */
[----:B------:R-:W-:-:S03]  /*5f40*/  F2FP.SATFINITE.E4M3.F32.PACK_AB_MERGE_C R212, R73, R72, R212 ;  /* 0x0000004849d4723e */ /* 0x000fc600048070d4 */
[----:B------:R-:W-:Y:S08]  /*5f50*/  MUFU.EX2 R80, R80 ;  /* 0x0000005000507308 */ /* 0x000ff00000000800 */
[----:B------:R-:W-:Y:S01]  /*5f60*/  MUFU.EX2 R81, R81 ;  /* 0x0000005100517308 */ /* 0x000fe20000000800 */
[----:B--2---:R-:W-:Y:S02]  /*5f70*/  F2FP.SATFINITE.E4M3.F32.PACK_AB_MERGE_C R214, R85, R84, RZ ;  /* 0x0000005455d6723e */ /* 0x004fe400048070ff */
[----:B0-----:R-:W-:Y:S01]  /*5f80*/  FMNMX.FTZ R0, R101, R0, !PT ;  /* 0x0000000065007209 */ /* 0x001fe20007810000 */
[----:B------:R-:W-:-:S03]  /*5f90*/  IMAD.U32 R101, RZ, RZ, UR42 ;  /* 0x0000002aff657e24 */ /* 0x000fc6000f8e00ff */
[C---:B------:R-:W-:Y:S01]  /*5fa0*/  FSETP.NEU.FTZ.AND P1, PT, R0.reuse, -INF , PT ;  /* 0xff8000000000780b */ /* 0x040fe20003f3d000 */
[----:B------:R-:W-:-:S01]  /*5fb0*/  FFMA.FTZ R101, R0, R101, -8 ;  /* 0xc100000000657423 */ /* 0x000fc20000010065 */
        /* <DEDUP_REMOVED lines=14> */
[----:B------:R-:W-:-:S01]  /*60a0*/  FADD.FTZ R103, R9, R124 ;  /* 0x0000007c09677221 */ /* 0x000fc20000010000 */
        /* <DEDUP_REMOVED lines=36> */
[----:B------:R-:W-:Y:S01]  /*62f0*/  F2FP.SATFINITE.E4M3.F32.PACK_AB_MERGE_C R214, R81, R80, R214 ;  /* 0x0000005051d6723e */ /* 0x000fe200048070d6 */
        /* <DEDUP_REMOVED lines=34> */
[----:B------:R-:W-:-:S02]  /*6520*/  F2FP.SATFINITE.E4M3.F32.PACK_AB_MERGE_C R116, R123, R116, RZ ;  /* 0x000000747b74723e */ /* 0x000fc400048070ff */
[----:B------:R-:W1:Y:S01]  /*6530*/  MUFU.EX2 R106, R106 ;  /* 0x0000006a006a7308 */ /* 0x000e620000000800 */
[----:B--2---:R-:W-:-:S01]  /*6540*/  FADD.FTZ R10, R120, R103 ;  /* 0x00000067780a7221 */ /* 0x004fc20000010000 */
[----:B------:R-:W-:Y:S01]  /*6550*/  FADD.FTZ R103, R109, R86 ;  /* 0x000000566d677221 */ /* 0x000fe20000010000 */
[----:B------:R-:W-:-:S03]  /*6560*/  F2FP.SATFINITE.E4M3.F32.PACK_AB_MERGE_C R225, R117, R52, R116 ;  /* 0x0000003475e1723e */ /* 0x000fc60004807074 */
[----:B------:R-:W-:Y:S02]  /*6570*/  FADD.FTZ R86, R88, R103 ;  /* 0x0000006758567221 */ /* 0x000fe40000010000 */
[----:B------:R-:W2:Y:S01]  /*6580*/  MUFU.EX2 R107, R107 ;  /* 0x0000006b006b7308 */ /* 0x000ea20000000800 */
[----:B0-----:R-:W-:-:S01]  /*6590*/  FADD.FTZ R21, R125, R10 ;  /* 0x0000000a7d157221 */ /* 0x001fc20000010000 */
[----:B------:R-:W-:Y:S01]  /*65a0*/  FADD.FTZ R103, R89, R86 ;  /* 0x0000005659677221 */ /* 0x000fe20000010000 */
[----:B------:R-:W-:-:S04]  /*65b0*/  F2FP.SATFINITE.E4M3.F32.PACK_AB_MERGE_C R120, R125, R120, RZ ;  /* 0x000000787d78723e */ /* 0x000fc800048070ff */
[----:B------:R-:W-:Y:S01]  /*65c0*/  F2FP.SATFINITE.E4M3.F32.PACK_AB_MERGE_C R227, R121, R112, R120 ;  /* 0x0000007079e3723e */ /* 0x000fe20004807078 */
[----:B------:R-:W0:Y:S01]  /*65d0*/  MUFU.EX2 R122, R122 ;  /* 0x0000007a007a7308 */ /* 0x000e220000000800 */
[----:B-1----:R-:W-:-:S07]  /*65e0*/  FADD.FTZ R14, R106, R21 ;  /* 0x000000156a0e7221 */ /* 0x002fce0000010000 */
        /* <DEDUP_REMOVED lines=8> */
[----:B------:R-:W-:Y:S01]  /*6670*/  FFMA.FTZ R6, R67, UR42, -R101 ;  /* 0x0000002a43067c23 */ /* 0x000fe20008010865 */
[----:B------:R-:W-:-:S04]  /*6680*/  F2FP.SATFINITE.E4M3.F32.PACK_AB_MERGE_C R122, R127, R122, RZ ;  /* 0x0000007a7f7a723e */ /* 0x000fc800048070ff */
[----:B------:R-:W-:Y:S01]  /*6690*/  F2FP.SATFINITE.E4M3.F32.PACK_AB_MERGE_C R221, R107, R106, R122 ;  /* 0x0000006a6bdd723e */ /* 0x000fe2000480707a */
        /* <DEDUP_REMOVED lines=20> */
[----:B------:R-:W-:-:S04]  /*67e0*/  FADD.FTZ R12, R80, R77 ;  /* 0x0000004d500c7221 */ /* 0x000fc80000010000 */
[----:B------:R-:W-:Y:S01]  /*67f0*/  FADD.FTZ R81, R81, R12 ;  /* 0x0000000c51517221 */ /* 0x000fe20000010000 */
[----:B------:R-:W-:Y:S01]  /*6800*/  F2FP.SATFINITE.E4M3.F32.PACK_AB_MERGE_C R12, R61, R60, RZ ;  /* 0x0000003c3d0c723e */ /* 0x000fe200048070ff */
[----:B------:R-:W0:Y:S01]  /*6810*/  MUFU.EX2 R119, R119 ;  /* 0x0000007700777308 */ /* 0x000e220000000800 */
[----:B-1----:R-:W-:-:S01]  /*6820*/  FADD.FTZ R11, R91, R8 ;  /* 0x000000085b0b7221 */ /* 0x002fc20000010000 */
[----:B------:R-:W-:-:S04]  /*6830*/  FADD.FTZ R84, R84, R81 ;  /* 0x0000005154547221 */ /* 0x000fc80000010000 */
[----:B------:R-:W-:Y:S02]  /*6840*/  FADD.FTZ R85, R85, R84 ;  /* 0x0000005455557221 */ /* 0x000fe40000010000 */
[----:B------:R-:W1:Y:S01]  /*6850*/  MUFU.EX2 R94, R94 ;  /* 0x0000005e005e7308 */ /* 0x000e620000000800 */
[----:B--2---:R-:W-:-:S07]  /*6860*/  FADD.FTZ R8, R118, R11 ;  /* 0x0000000b76087221 */ /* 0x004fce0000010000 */
[----:B------:R-:W2:Y:S01]  /*6870*/  MUFU.EX2 R95, R95 ;  /* 0x0000005f005f7308 */ /* 0x000ea20000000800 */
[----:B0-----:R-:W-:-:S01]  /*6880*/  FADD.FTZ R11, R119, R8 ;  /* 0x00000008770b7221 */ /* 0x001fc20000010000 */
        /* <DEDUP_REMOVED lines=36> */
[----:B--2---:R-:W-:-:S01]  /*6ad0*/  FADD.FTZ R11, R87, R8 ;  /* 0x00000008570b7221 */ /* 0x004fc20000010000 */
[----:B------:R-:W-:-:S04]  /*6ae0*/  F2FP.SATFINITE.E4M3.F32.PACK_AB_MERGE_C R82, R87, R82, RZ ;  /* 0x000000525752723e */ /* 0x000fc800048070ff */
[----:B------:R-:W-:Y:S02]  /*6af0*/  F2FP.SATFINITE.E4M3.F32.PACK_AB_MERGE_C R215, R83, R78, R82 ;  /* 0x0000004e53d7723e */ /* 0x000fe40004807052 */
[----:B------:R-:W1:Y:S01]  /*6b00*/  MUFU.EX2 R69, R69 ;  /* 0x0000004500457308 */ /* 0x000e620000000800 */
[----:B0-----:R-:W-:-:S07]  /*6b10*/  FADD.FTZ R8, R58, R11 ;  /* 0x0000000b3a087221 */ /* 0x001fce0000010000 */
[----:B------:R-:W0:Y:S08]  /*6b20*/  MUFU.EX2 R59, R59 ;  /* 0x0000003b003b7308 */ /* 0x000e300000000800 */
[----:B------:R-:W-:Y:S01]  /*6b30*/  MUFU.EX2 R64, R64 ;  /* 0x0000004000407308 */ /* 0x000fe20000000800 */
[----:B-1----:R-:W-:-:S07]  /*6b40*/  F2FP.SATFINITE.E4M3.F32.PACK_AB_MERGE_C R12, R69, R68, RZ ;  /* 0x00000044450c723e */ /* 0x002fce00048070ff */
[----:B------:R-:W1:Y:S01]  /*6b50*/  MUFU.EX2 R65, R65 ;  /* 0x0000004100417308 */ /* 0x000e620000000800 */
[----:B0-----:R-:W-:-:S07]  /*6b60*/  FADD.FTZ R8, R59, R8 ;  /* 0x000000083b087221 */ /* 0x001fce0000010000 */
        /* <DEDUP_REMOVED lines=10> */
[----:B--2---:R-:W-:-:S01]  /*6c10*/  FADD.FTZ R8, R10, R11 ;  /* 0x0000000b0a087221 */ /* 0x004fc20000010000 */
        /* <DEDUP_REMOVED lines=10> */
[----:B--2---:R-:W-:-:S07]  /*6cc0*/  FADD.FTZ R8, R4, R69 ;  /* 0x0000004504087221 */ /* 0x004fce0000010000 */
[----:B------:R-:W2:Y:S01]  /*6cd0*/  MUFU.EX2 R71, R71 ;  /* 0x0000004700477308 */ /* 0x000ea20000000800 */
[C---:B0-----:R-:W-:Y:S01]  /*6ce0*/  F2FP.SATFINITE.E4M3.F32.PACK_AB_MERGE_C R204, R41.reuse, R4, R11 ;  /* 0x0000000429cc723e */ /* 0x041fe2000480700b */
[----:B------:R-:W-:-:S04]  /*6cf0*/  FADD.FTZ R41, R41, R8 ;  /* 0x0000000829297221 */ /* 0x000fc80000010000 */
[----:B------:R-:W-:Y:S02]  /*6d00*/  FADD.FTZ R40, R40, R41 ;  /* 0x0000002928287221 */ /* 0x000fe40000010000 */
[----:B------:R-:W0:Y:S01]  /*6d10*/  MUFU.EX2 R42, R42 ;  /* 0x0000002a002a7308 */ /* 0x000e220000000800 */
[----:B-1----:R-:W-:-:S01]  /*6d20*/  FADD.FTZ R4, R70, R9 ;  /* 0x0000000946047221 */ /* 0x002fc20000010000 */
[----:B------:R-:W-:-:S06]  /*6d30*/  FADD.FTZ R45, R45, R40 ;  /* 0x000000282d2d7221 */ /* 0x000fcc0000010000 */
[----:B------:R-:W1:Y:S01]  /*6d40*/  MUFU.EX2 R43, R43 ;  /* 0x0000002b002b7308 */ /* 0x000e620000000800 */
[C---:B--2---:R-:W-:Y:S01]  /*6d50*/  F2FP.SATFINITE.E4M3.F32.PACK_AB_MERGE_C R70, R71.reuse, R70, RZ ;  /* 0x000000464746723e */ /* 0x044fe200048070ff */
[----:B------:R-:W-:-:S03]  /*6d60*/  FADD.FTZ R71, R71, R4 ;  /* 0x0000000447477221 */ /* 0x000fc60000010000 */
[----:B------:R-:W-:-:S03]  /*6d70*/  F2FP.SATFINITE.E4M3.F32.PACK_AB_MERGE_C R211, R6, R5, R70 ;  /* 0x0000000506d3723e */ /* 0x000fc60004807046 */
[----:B------:R-:W2:Y:S01]  /*6d80*/  MUFU.EX2 R46, R46 ;  /* 0x0000002e002e7308 */ /* 0x000ea20000000800 */
[----:B0-----:R-:W-:-:S07]  /*6d90*/  FADD.FTZ R4, R42, R71 ;  /* 0x000000472a047221 */ /* 0x001fce0000010000 */
[----:B------:R-:W-:Y:S01]  /*6da0*/  MUFU.EX2 R48, R48 ;  /* 0x0000003000307308 */ /* 0x000fe20000000800 */
[----:B-1----:R-:W-:-:S07]  /*6db0*/  FADD.FTZ R9, R43, R4 ;  /* 0x000000042b097221 */ /* 0x002fce0000010000 */
[----:B------:R-:W0:Y:S01]  /*6dc0*/  MUFU.EX2 R53, R53 ;  /* 0x0000003500357308 */ /* 0x000e220000000800 */
[----:B--2---:R-:W-:-:S07]  /*6dd0*/  FADD.FTZ R4, R46, R9 ;  /* 0x000000092e047221 */ /* 0x004fce0000010000 */
        /* <DEDUP_REMOVED lines=74> */
.L_x_7036:
[----:B------:R-:W-:-:S11]  /*7280*/  UISETP.NE.AND UP2, UPT, UR7, 0x1, UPT ;  /* 0x000000010700788c */ /* 0x000fd6000bf45270 */
[----:B------:R-:W-:Y:S02]  /*7290*/  @UP2 ULDC.64 UR18, c[0x0][0x9e8] ;  /* 0x00027a0000122ab9 */ /* 0x000fe40000000a00 */
[----:B------:R-:W-:-:S04]  /*72a0*/  UIMAD.WIDE.U32 UR10, UR6, UR18, URZ ;  /* 0x00000012060a72a5 */ /* 0x000fc8000f8e003f */
[----:B------:R-:W-:-:S12]  /*72b0*/  @UP2 USHF.R.U32.HI UR6, URZ, UR19, UR11 ;  /* 0x000000133f062299 */ /* 0x000fd8000801160b */
.L_x_7037:
[----:B------:R-:W-:-:S04]  /*72c0*/  UIMAD UR6, UR6, UR7, UR7 ;  /* 0x00000007060672a4 */ /* 0x000fc8000f8e0207 */
[----:B------:R-:W-:-:S04]  /*72d0*/  UISETP.LT.AND UP2, UPT, UR14, UR6, UPT ;  /* 0x000000060e00728c */ /* 0x000fc8000bf41270 */
[----:B------:R-:W-:-:S12]  /*72e0*/  USEL UR14, UR14, UR6, UP2 ;  /* 0x000000060e0e7287 */ /* 0x000fd80009000000 */
.L_x_7035:
[----:B------:R-:W-:Y:S01]  /*72f0*/  UMOV UR6, URZ ;  /* 0x0000003f00067c82 */ /* 0x000fe20008000000 */
[----:B------:R-:W-:Y:S01]  /*7300*/  UMOV UR7, UR14 ;  /* 0x0000000e00077c82 */ /* 0x000fe20008000000 */
[----:B------:R-:W-:Y:S01]  /*7310*/  CS2R R24, SRZ ;  /* 0x0000000000187805 */ /* 0x000fe2000001ff00 */
[----:B------:R-:W-:Y:S01]  /*7320*/  UIMAD.WIDE UR6, UR14, -0x6db6db6d, UR6 ;  /* 0x924924930e0678a5 */ /* 0x000fe2000f8e0206 */
[----:B------:R-:W-:Y:S02]  /*7330*/  CS2R R26, SRZ ;  /* 0x00000000001a7805 */ /* 0x000fe4000001ff00 */
[----:B------:R-:W-:Y:S02]  /*7340*/  CS2R R28, SRZ ;  /* 0x00000000001c7805 */ /* 0x000fe4000001ff00 */
[----:B------:R-:W-:Y:S01]  /*7350*/  CS2R R30, SRZ ;  /* 0x00000000001e7805 */ /* 0x000fe2000001ff00 */
[----:B------:R-:W-:Y:S01]  /*7360*/  USHF.R.U32.HI UR6, URZ, 0x1f, UR7 ;  /* 0x0000001f3f067899 */ /* 0x000fe20008011607 */
[----:B------:R-:W-:-:S02]  /*7370*/  CS2R R32, SRZ ;  /* 0x0000000000207805 */ /* 0x000fc4000001ff00 */
[----:B------:R-:W-:Y:S02]  /*7380*/  CS2R R34, SRZ ;  /* 0x0000000000227805 */ /* 0x000fe4000001ff00 */
[----:B------:R-:W-:Y:S01]  /*7390*/  CS2R R36, SRZ ;  /* 0x0000000000247805 */ /* 0x000fe2000001ff00 */
[----:B------:R-:W-:Y:S01]  /*73a0*/  ULEA.HI.SX32 UR6, UR7, UR6, 0x19 ;  /* 0x0000000607067291 */ /* 0x000fe2000f8fca3f */
[----:B------:R-:W-:Y:S02]  /*73b0*/  CS2R R38, SRZ ;  /* 0x0000000000267805 */ /* 0x000fe4000001ff00 */
[----:B------:R-:W-:Y:S02]  /*73c0*/  CS2R R40, SRZ ;  /* 0x0000000000287805 */ /* 0x000fe4000001ff00 */
[----:B------:R-:W-:Y:S01]  /*73d0*/  CS2R R42, SRZ ;  /* 0x00000000002a7805 */ /* 0x000fe2000001ff00 */
[----:B------:R-:W-:Y:S01]  /*73e0*/  UISETP.LT.AND UP2, UPT, UR39, UR6, UPT ;  /* 0x000000062700728c */ /* 0x000fe2000bf41270 */
[----:B------:R-:W-:-:S02]  /*73f0*/  CS2R R44, SRZ ;  /* 0x00000000002c7805 */ /* 0x000fc4000001ff00 */
[----:B------:R-:W-:Y:S02]  /*7400*/  CS2R R46, SRZ ;  /* 0x00000000002e7805 */ /* 0x000fe4000001ff00 */
[----:B------:R-:W-:Y:S01]  /*7410*/  CS2R R48, SRZ ;  /* 0x0000000000307805 */ /* 0x000fe2000001ff00 */
[----:B------:R-:W-:Y:S01]  /*7420*/  USEL UR59, UR39, UR6, !UP2 ;  /* 0x00000006273b7287 */ /* 0x000fe2000d000000 */
[----:B------:R-:W-:Y:S02]  /*7430*/  CS2R R50, SRZ ;  /* 0x0000000000327805 */ /* 0x000fe4000001ff00 */
[----:B------:R-:W-:Y:S02]  /*7440*/  CS2R R52, SRZ ;  /* 0x0000000000347805 */ /* 0x000fe4000001ff00 */
[----:B------:R-:W-:Y:S02]  /*7450*/  CS2R R54, SRZ ;  /* 0x0000000000367805 */ /* 0x000fe4000001ff00 */
        /* <DEDUP_REMOVED lines=50> */
[----:B------:R-:W-:Y:S01]  /*7780*/  ULDC UR54, c[0x0][0x9e4] ;  /* 0x0002790000367ab9 */ /* 0x000fe20000000800 */
[----:B------:R-:W-:Y:S01]  /*7790*/  ULDC UR55, c[0x0][0x9dc] ;  /* 0x0002770000377ab9 */ /* 0x000fe20000000800 */
[----:B------:R-:W-:-:S05]  /*77a0*/  ULDC UR56, c[0x0][0x9e0] ;  /* 0x0002780000387ab9 */ /* 0x000fca0000000800 */
.L_x_7056:
        /* <DEDUP_REMOVED lines=9> */
.L_x_7040:
[----:B------:R-:W-:Y:S01]  /*7840*/  ULEA UR6, UR58, UR41, 0x3 ;  /* 0x000000293a067291 */ /* 0x000fe2000f8e183f */
[----:B------:R-:W-:-:S05]  /*7850*/  IMAD.U32 R8, RZ, RZ, UR57 ;  /* 0x00000039ff087e24 */ /* 0x000fca000f8e00ff */
[----:B------:R-:W-:-:S04]  /*7860*/  SHF.L.U32 R8, R8, 0x1f, RZ ;  /* 0x0000001f08087819 */ /* 0x000fc800000006ff */
[----:B------:R0:W1:Y:S01]  /*7870*/  SYNCS.PHASECHK.TRANS64.TRYWAIT P1, [UR6+0x2e830], R8 ;  /* 0x02e83008ff0075a7 */ /* 0x0000620008020146 */
[----:B------:R-:W-:Y:S05]  /*7880*/  @!P0 BRA `(.L_x_7041) ;  /* 0x0000000000048947 */ /* 0x000fea0003800000 */
[----:B------:R-:W-:Y:S01]  /*7890*/  BPT.TRAP 0x1 ;  /* 0x000000040000795c */ /* 0x000fe20000300000 */
.L_x_7041:
[----:B-1----:R-:W-:Y:S05]  /*78a0*/  @P1 BRA `(.L_x_7039) ;  /* 0x0000000000081947 */ /* 0x002fea0003800000 */
[----:B------:R-:W1:Y:S02]  /*78b0*/  SYNCS.PHASECHK.TRANS64.TRYWAIT P1, [UR6+0x2e830], R8 ;  /* 0x02e83008ff0075a7 */ /* 0x000e640008020146 */
[----:B-1----:R-:W-:Y:S05]  /*78c0*/  @!P1 BRA `(.L_x_7042) ;  /* 0x000001a4006c9947 */ /* 0x002fea0003800000 */
.L_x_7039:
[----:B01----:R-:W-:Y:S01]  /*78d0*/  VIADD R8, R23, 0x8 ;  /* 0x0000000817087836 */ /* 0x003fe20000000000 */
[----:B------:R-:W-:Y:S01]  /*78e0*/  R2UR UR60, R7 ;  /* 0x00000000073c72ca */ /* 0x000fe200000e0000 */
[----:B------:R-:W-:Y:S01]  /*78f0*/  UMOV UR19, 0x40000040 ;  /* 0x4000004000137882 */ /* 0x000fe20000000000 */
[----:B------:R-:W-:Y:S01]  /*7900*/  UMOV UR20, UR16 ;  /* 0x0000001000147c82 */ /* 0x000fe20008000000 */
[----:B------:R-:W-:Y:S01]  /*7910*/  UMOV UR21, UR17 ;  /* 0x0000001100157c82 */ /* 0x000fe20008000000 */
[----:B------:R0:W-:Y:S06]  /*7920*/  BAR.SYNC.DEFER_BLOCKING R8, 0x100 ;  /* 0x000400080000751d */ /* 0x0001ec0000010000 */
[----:B------:R-:W-:Y:S01]  /*7930*/  UMOV UR23, 0x40000040 ;  /* 0x4000004000177882 */ /* 0x000fe20000000000 */
[----:B------:R-:W-:Y:S01]  /*7940*/  UMOV UR24, UR16 ;  /* 0x0000001000187c82 */ /* 0x000fe20008000000 */
[----:B------:R-:W-:Y:S01]  /*7950*/  UMOV UR25, UR17 ;  /* 0x0000001100197c82 */ /* 0x000fe20008000000 */
[----:B------:R-:W-:Y:S01]  /*7960*/  UIMAD UR60, UR58, 0x700, UR60 ;  /* 0x000007003a3c78a4 */ /* 0x000fe2000f8e023c */
[----:B------:R-:W-:Y:S01]  /*7970*/  UMOV UR27, 0x40000040 ;  /* 0x40000040001b7882 */ /* 0x000fe20000000000 */
[----:B------:R-:W-:-:S02]  /*7980*/  UMOV UR28, UR16 ;  /* 0x00000010001c7c82 */ /* 0x000fc40008000000 */
[----:B------:R-:W-:Y:S02]  /*7990*/  UIADD3 UR22, UR60, 0x100, URZ ;  /* 0x000001003c167890 */ /* 0x000fe4000fffe03f */
[----:B------:R-:W-:Y:S02]  /*79a0*/  UIADD3 UR26, UR60, 0x200, URZ ;  /* 0x000002003c1a7890 */ /* 0x000fe4000fffe03f */
[----:B------:R-:W-:Y:S01]  /*79b0*/  UMOV UR18, UR60 ;  /* 0x0000003c00127c82 */ /* 0x000fe20008000000 */
[----:B------:R-:W-:Y:S01]  /*79c0*/  UIADD3 UR30, UR60, 0x300, URZ ;  /* 0x000003003c1e7890 */ /* 0x000fe2000fffe03f */
[----:B------:R-:W-:Y:S01]  /*79d0*/  UMOV UR29, UR17 ;  /* 0x00000011001d7c82 */ /* 0x000fe20008000000 */
[----:B------:R-:W-:Y:S01]  /*79e0*/  UMOV UR31, 0x40000040 ;  /* 0x40000040001f7882 */ /* 0x000fe20000000000 */
[----:B------:R-:W-:Y:S01]  /*79f0*/  UIADD3 UR34, UR60, 0x400, URZ ;  /* 0x000004003c227890 */ /* 0x000fe2000fffe03f */
[----:B------:R-:W-:Y:S01]  /*7a00*/  WARPGROUP.ARRIVE ;  /* 0x00000000000079c5 */ /* 0x000fe20000000000 */
[----:B------:R-:W-:Y:S01]  /*7a10*/  UMOV UR32, UR16 ;  /* 0x0000001000207c82 */ /* 0x000fe20008000000 */
[----:B------:R-:W-:Y:S01]  /*7a20*/  UMOV UR33, UR17 ;  /* 0x0000001100217c82 */ /* 0x000fe20008000000 */
[----:B------:R-:W-:Y:S01]  /*7a30*/  UMOV UR35, 0x40000040 ;  /* 0x4000004000237882 */ /* 0x000fe20000000000 */
[----:B------:R-:W-:-:S02]  /*7a40*/  UIADD3 UR6, UR60, 0x600, URZ ;  /* 0x000006003c067890 */ /* 0x000fc4000fffe03f */
[----:B------:R-:W-:Y:S01]  /*7a50*/  QGMMA.64x32x32.F32.E4M3.E4M3 R184, gdesc[UR16], RZ, !UPT, gsb0 ;  /* 0x0060000010b879f3 */ /* 0x000fe2000c0008ff */
[----:B------:R-:W-:Y:S01]  /*7a60*/  UIADD3 UR18, UR60, 0x500, URZ ;  /* 0x000005003c127890 */ /* 0x000fe2000fffe03f */
[----:B------:R-:W-:Y:S01]  /*7a70*/  UMOV UR19, 0x40000040 ;  /* 0x4000004000137882 */ /* 0x000fe20000000000 */
[----:B------:R-:W-:Y:S01]  /*7a80*/  UMOV UR7, 0x40000040 ;  /* 0x4000004000077882 */ /* 0x000fe20000000000 */
[----:B------:R-:W-:Y:S01]  /*7a90*/  UIADD3 UR10, UR60, 0x602, URZ ;  /* 0x000006023c0a7890 */ /* 0x000fe2000fffe03f */
[----:B------:R-:W-:Y:S01]  /*7aa0*/  UMOV UR11, 0x40000040 ;  /* 0x40000040000b7882 */ /* 0x000fe20000000000 */
        /* <DEDUP_REMOVED lines=153> */
.L_x_7044:
[----:B------:R-:W-:Y:S01]  /*8440*/  ULEA UR6, UR51, UR41, 0x3 ;  /* 0x0000002933067291 */ /* 0x000fe2000f8e183f */
[----:B------:R-:W-:-:S05]  /*8450*/  IMAD.U32 R8, RZ, RZ, UR50 ;  /* 0x00000032ff087e24 */ /* 0x000fca000f8e00ff */
[----:B------:R-:W-:-:S04]  /*8460*/  SHF.L.U32 R8, R8, 0x1f, RZ ;  /* 0x0000001f08087819 */ /* 0x000fc800000006ff */
[----:B------:R0:W1:Y:S01]  /*8470*/  SYNCS.PHASECHK.TRANS64.TRYWAIT P1, [UR6+0x2e850], R8 ;  /* 0x02e85008ff0075a7 */ /* 0x0000620008020146 */
[----:B------:R-:W-:Y:S05]  /*8480*/  @!P0 BRA `(.L_x_7045) ;  /* 0x0000000000048947 */ /* 0x000fea0003800000 */
[----:B------:R-:W-:Y:S01]  /*8490*/  BPT.TRAP 0x1 ;  /* 0x000000040000795c */ /* 0x000fe20000300000 */
.L_x_7045:
[----:B-1----:R-:W-:Y:S05]  /*84a0*/  @P1 BRA `(.L_x_7043) ;  /* 0x0000000000081947 */ /* 0x002fea0003800000 */
[----:B------:R-:W1:Y:S02]  /*84b0*/  SYNCS.PHASECHK.TRANS64.TRYWAIT P1, [UR6+0x2e850], R8 ;  /* 0x02e85008ff0075a7 */ /* 0x000e640008020146 */
[----:B-1----:R-:W-:Y:S05]  /*84c0*/  @!P1 BRA `(.L_x_7046) ;  /* 0x0000019800849947 */ /* 0x002fea0003800000 */
.L_x_7043:
[----:B------:R-:W-:Y:S01]  /*84d0*/  UIADD3 UR6, UR41, 0x400, URZ ;  /* 0x0000040029067890 */ /* 0x000fe2000fffe03f */
[----:B------:R-:W-:Y:S01]  /*84e0*/  WARPGROUP.ARRIVE ;  /* 0x00000000000079c5 */ /* 0x000fe20000000000 */
[----:B------:R-:W-:-:S05]  /*84f0*/  UMOV UR7, 0xc0000010 ;  /* 0xc000001000077882 */ /* 0x000fca0000000000 */
[----:B-1----:R-:W1:Y:S01]  /*8500*/  S2R R9, SR_TID.X ;  /* 0x0000000000097919 */ /* 0x002e620000002100 */
[----:B------:R-:W-:Y:S01]  /*8510*/  USHF.R.U32.HI UR6, URZ, 0x4, UR6 ;  /* 0x000000043f067899 */ /* 0x000fe20008011606 */
[----:B------:R-:W-:Y:S01]  /*8520*/  PLOP3.LUT P1, PT, PT, PT, UP0, 0x80, 0x0 ;  /* 0x000000000000781c */ /* 0x000fe20003f2f008 */
[----:B------:R-:W-:Y:S01]  /*8530*/  VIADD R13, R22, UR36 ;  /* 0x00000024160d7c36 */ /* 0x000fe20008000000 */
[----:B------:R-:W-:Y:S01]  /*8540*/  PLOP3.LUT P2, PT, PT, PT, UP0, 0x80, 0x0 ;  /* 0x000000000000781c */ /* 0x000fe20003f4f008 */
[----:B------:R-:W-:Y:S01]  /*8550*/  ULOP3.LUT UR6, UR6, 0x3fff, URZ, 0xc0, !UPT ;  /* 0x00003fff06067892 */ /* 0x000fe2000f8ec03f */
[----:B0-----:R-:W-:Y:S02]  /*8560*/  IMAD.U32 R8, RZ, RZ, UR58 ;  /* 0x0000003aff087e24 */ /* 0x001fe4000f8e00ff */
[----:B------:R-:W-:Y:S01]  /*8570*/  IMAD R14, R4, -0xe0, RZ ;  /* 0xffffff20040e7824 */ /* 0x000fe200078e02ff */
[----:B------:R-:W-:-:S04]  /*8580*/  ULOP3.LUT UR6, UR6, 0x10000, URZ, 0xfc, !UPT ;  /* 0x0001000006067892 */ /* 0x000fc8000f8efc3f */
[----:B------:R-:W-:-:S07]  /*8590*/  UIMAD UR10, UR51, 0x700, UR6 ;  /* 0x00000700330a78a4 */ /* 0x000fce000f8e0206 */
[----:B------:R-:W-:Y:S02]  /*85a0*/  UMOV UR6, UR10 ;  /* 0x0000000a00067c82 */ /* 0x000fe40008000000 */
[----:B------:R-:W-:Y:S01]  /*85b0*/  QGMMA.64x128x32.F32.E4M3.E4M3 R24, R224, gdesc[UR4], R24, gsb0 ;  /* 0x01e00004e0187df3 */ /* 0x000fe20008000818 */
[----:B------:R-:W-:Y:S01]  /*85c0*/  UIADD3 UR6, UR10, 0x100, URZ ;  /* 0x000001000a067890 */ /* 0x000fe2000fffe03f */
[----:B------:R-:W-:Y:S01]  /*85d0*/  UMOV UR7, 0xc0000010 ;  /* 0xc000001000077882 */ /* 0x000fe20000000000 */
[----:B-1----:R-:W-:-:S13]  /*85e0*/  LOP3.LUT P3, RZ, R9, 0x7f, RZ, 0xc0, !PT ;  /* 0x0000007f09ff7812 */ /* 0x002fda000786c0ff */
[----:B------:R-:W-:-:S05]  /*85f0*/  @!P3 LEA R8, R8, UR41, 0x3 ;  /* 0x000000290808bc11 */ /* 0x000fca000f8e18ff */
[----:B------:R-:W-:-:S05]  /*8600*/  @!P3 VIADD R8, R8, 0x2e840 ;  /* 0x0002e8400808b836 */ /* 0x000fca0000000000 */
[----:B------:R-:W-:Y:S01]  /*8610*/  @!P3 PRMT R8, RZ, 0x654, R8 ;  /* 0x00000654ff08b816 */ /* 0x000fe20000000008 */
[----:B------:R-:W-:Y:S02]  /*8620*/  WARPGROUP.DEPBAR.LE gsb0, 0x0 ;  /* 0x00008000000079c5 */ /* 0x000fe40000010000 */
[----:B------:R-:W-:-:S06]  /*8630*/  WARPGROUP.ARRIVE ;  /* 0x00000000000079c5 */ /* 0x000fcc0000000000 */
        /* <DEDUP_REMOVED lines=57> */
.L_x_7049:
[----:B------:R-:W-:-:S05]  /*89d0*/  IMAD.U32 R21, RZ, RZ, UR54 ;  /* 0x00000036ff157e24 */ /* 0x000fca000f8e00ff */
[----:B------:R-:W-:-:S13]  /*89e0*/  ISETP.NE.AND P1, PT, R21, 0x1, PT ;  /* 0x000000011500780c */ /* 0x000fda0003f25270 */
[----:B------:R-:W0:Y:S02]  /*89f0*/  @P1 LDC.64 R200, c[0x0][0x9e8] ;  /* 0x00027a00ffc81b82 */ /* 0x000e240000000a00 */
[----:B0-----:R-:W-:-:S05]  /*8a00*/  @P1 IMAD.HI.U32 R20, R15, R200, RZ ;  /* 0x000000c80f141227 */ /* 0x001fca00078e00ff */
[----:B------:R-:W-:-:S07]  /*8a10*/  @P1 SHF.R.U32.HI R15, RZ, R201, R20 ;  /* 0x000000c9ff0f1219 */ /* 0x000fce0000011614 */
.L_x_7050:
[----:B------:R-:W-:Y:S05]  /*8a20*/  BSYNC B0 ;  /* 0x0000000000007941 */ /* 0x000fea0003800000 */
.L_x_7048:
[----:B------:R-:W-:-:S05]  /*8a30*/  IMAD R15, R15, R21, R8 ;  /* 0x000000150f0f7224 */ /* 0x000fca00078e0208 */
[----:B------:R-:W-:Y:S02]  /*8a40*/  VIADDMNMX R10, R15, R21, R10, PT ;  /* 0x000000150f0a7246 */ /* 0x000fe4000380010a */
[----:B------:R-:W-:-:S07]  /*8a50*/  VIMNMX R9, R9, R15, !PT ;  /* 0x0000000f09097248 */ /* 0x000fce0007fe0100 */
.L_x_7047:
        /* <DEDUP_REMOVED lines=12> */
[----:B------:R-:W-:Y:S01]  /*8b20*/  LOP3.LUT R2, R2, 0xffffbfff, RZ, 0xc0, !PT ;  /* 0xffffbfff02027812 */ /* 0x000fe200078ec0ff */
[----:B0-----:R-:W-:Y:S01]  /*8b30*/  IMAD.IADD R12, R12, 0x1, R13 ;  /* 0x000000010c0c7824 */ /* 0x001fe200078e020d */
        /* <DEDUP_REMOVED lines=311> */
[----:B------:R-:W-:Y:S01]  /*9eb0*/  ISETP.GT.AND P6, PT, R9, 0xd9, !P6 ;  /* 0x000000d90900780c */ /* 0x000fe200077c4270 */
[----:B------:R-:W-:-:S03]  /*9ec0*/  IMAD.IADD R9, R11, 0x1, R13 ;  /* 0x000000010b097824 */ /* 0x000fc600078e020d */
        /* <DEDUP_REMOVED lines=16> */
.L_x_7053:
[----:B------:R-:W-:-:S05]  /*9fd0*/  IMAD.U32 R15, RZ, RZ, UR54 ;  /* 0x00000036ff0f7e24 */ /* 0x000fca000f8e00ff */
[----:B------:R-:W-:-:S13]  /*9fe0*/  ISETP.NE.AND P6, PT, R15, 0x1, PT ;  /* 0x000000010f00780c */ /* 0x000fda0003fc5270 */
[----:B------:R-:W0:Y:S02]  /*9ff0*/  @P6 LDC.64 R10, c[0x0][0x9e8] ;  /* 0x00027a00ff0a6b82 */ /* 0x000e240000000a00 */
[----:B0-----:R-:W-:-:S05]  /*a000*/  @P6 IMAD.HI.U32 R10, R13, R10, RZ ;  /* 0x0000000a0d0a6227 */ /* 0x001fca00078e00ff */
[----:B------:R-:W-:-:S07]  /*a010*/  @P6 SHF.R.U32.HI R13, RZ, R11, R10 ;  /* 0x0000000bff0d6219 */ /* 0x000fce000001160a */
.L_x_7054:
[----:B------:R-:W-:Y:S05]  /*a020*/  BSYNC B0 ;  /* 0x0000000000007941 */ /* 0x000fea0003800000 */
.L_x_7052:
[----:B------:R-:W-:-:S05]  /*a030*/  IMAD R8, R13, R15, R8 ;  /* 0x0000000f0d087224 */ /* 0x000fca00078e0208 */
[----:B------:R-:W-:Y:S02]  /*a040*/  VIADDMNMX R12, R8, R15, R12, PT ;  /* 0x0000000f080c7246 */ /* 0x000fe4000380010c */
[----:B------:R-:W-:-:S07]  /*a050*/  VIMNMX R9, R9, R8, !PT ;  /* 0x0000000809097248 */ /* 0x000fce0007fe0100 */
.L_x_7051:
[----:B------:R-:W-:Y:S01]  /*a060*/  ISETP.GT.AND P1, PT, R9, 0x20, !P1 ;  /* 0x000000200900780c */ /* 0x000fe20004f24270 */
[----:B------:R-:W-:Y:S01]  /*a070*/  IMAD.U32 R15, RZ, RZ, UR42 ;  /* 0x0000002aff0f7e24 */ /* 0x000fe2000f8e00ff */
        /* <DEDUP_REMOVED lines=138> */
[C---:B------:R-:W-:Y:S01]  /*a920*/  ISETP.GT.AND P2, PT, R9.reuse, 0xc9, !P2 ;  /* 0x000000c90900780c */ /* 0x040fe20005744270 */
[----:B------:R-:W0:Y:S01]  /*a930*/  SHFL.BFLY PT, R8, R13, 0x2, 0x1f ;  /* 0x0c401f000d087f89 */ /* 0x000e2200000e0000 */
[----:B------:R-:W-:Y:S02]  /*a940*/  FSEL R146, R146, -INF , !P1 ;  /* 0xff80000092927808 */ /* 0x000fe40004800000 */
[----:B------:R-:W-:Y:S02]  /*a950*/  LOP3.LUT P1, RZ, R16, 0x800000, RZ, 0xc0, !PT ;  /* 0x0080000010ff7812 */ /* 0x000fe4000782c0ff */
[----:B------:R-:W-:Y:S02]  /*a960*/  ISETP.LT.OR P2, PT, R12, 0xca, P2 ;  /* 0x000000ca0c00780c */ /* 0x000fe40001741670 */
[----:B------:R-:W-:-:S02]  /*a970*/  ISETP.GT.AND P1, PT, R9, 0x71, !P1 ;  /* 0x000000710900780c */ /* 0x000fc40004f24270 */
[----:B------:R-:W-:Y:S02]  /*a980*/  ISETP.GT.AND P3, PT, R9, 0xd0, !P3 ;  /* 0x000000d00900780c */ /* 0x000fe40005f64270 */
[----:B------:R-:W-:Y:S02]  /*a990*/  ISETP.LT.OR P1, PT, R12, 0x72, P1 ;  /* 0x000000720c00780c */ /* 0x000fe40000f21670 */
[----:B------:R-:W-:Y:S02]  /*a9a0*/  FSEL R95, R95, -INF , !P2 ;  /* 0xff8000005f5f7808 */ /* 0x000fe40005000000 */
[----:B------:R-:W-:Y:S02]  /*a9b0*/  FSEL R147, R147, -INF , !P1 ;  /* 0xff80000093937808 */ /* 0x000fe40004800000 */
[----:B------:R-:W-:Y:S02]  /*a9c0*/  LOP3.LUT P1, RZ, R16, 0x400000, RZ, 0xc0, !PT ;  /* 0x0040000010ff7812 */ /* 0x000fe4000782c0ff */
[----:B------:R-:W-:-:S02]  /*a9d0*/  ISETP.GT.AND P4, PT, R9, 0xd1, !P4 ;  /* 0x000000d10900780c */ /* 0x000fc40006784270 */
[----:B------:R-:W-:Y:S02]  /*a9e0*/  ISETP.GT.AND P1, PT, R9, 0x78, !P1 ;  /* 0x000000780900780c */ /* 0x000fe40004f24270 */
[C---:B------:R-:W-:Y:S02]  /*a9f0*/  ISETP.LT.OR P3, PT, R12.reuse, 0xd1, P3 ;  /* 0x000000d10c00780c */ /* 0x040fe40001f61670 */
[----:B------:R-:W-:Y:S02]  /*aa00*/  ISETP.LT.OR P1, PT, R12, 0x79, P1 ;  /* 0x000000790c00780c */ /* 0x000fe40000f21670 */
[----:B0-----:R-:W-:Y:S02]  /*aa10*/  FMNMX.FTZ R14, R13, R8, !PT ;  /* 0x000000080d0e7209 */ /* 0x001fe40007810000 */
[----:B------:R-:W-:Y:S02]  /*aa20*/  FSEL R150, R150, -INF , !P1 ;  /* 0xff80000096967808 */ /* 0x000fe40004800000 */
[----:B------:R-:W-:Y:S01]  /*aa30*/  LOP3.LUT P1, RZ, R16, 0x200000, RZ, 0xc0, !PT ;  /* 0x0020000010ff7812 */ /* 0x000fe2000782c0ff */
[----:B------:R-:W0:Y:S01]  /*aa40*/  SHFL.BFLY PT, R11, R14, 0x1, 0x1f ;  /* 0x0c201f000e0b7f89 */ /* 0x000e2200000e0000 */
[----:B------:R-:W-:-:S02]  /*aa50*/  ISETP.GT.AND P5, PT, R9, 0xd8, !P5 ;  /* 0x000000d80900780c */ /* 0x000fc40006fa4270 */
[----:B------:R-:W-:Y:S02]  /*aa60*/  ISETP.GT.AND P1, PT, R9, 0x79, !P1 ;  /* 0x000000790900780c */ /* 0x000fe40004f24270 */
[C---:B------:R-:W-:Y:S02]  /*aa70*/  ISETP.LT.OR P4, PT, R12.reuse, 0xd2, P4 ;  /* 0x000000d20c00780c */ /* 0x040fe40002781670 */
[----:B------:R-:W-:Y:S02]  /*aa80*/  ISETP.LT.OR P1, PT, R12, 0x7a, P1 ;  /* 0x0000007a0c00780c */ /* 0x000fe40000f21670 */
[----:B------:R-:W-:Y:S02]  /*aa90*/  FSEL R98, R98, -INF , !P3 ;  /* 0xff80000062627808 */ /* 0x000fe40005800000 */
[----:B------:R-:W-:Y:S02]  /*aaa0*/  FSEL R151, R151, -INF , !P1 ;  /* 0xff80000097977808 */ /* 0x000fe40004800000 */
[----:B------:R-:W-:-:S02]  /*aab0*/  LOP3.LUT P1, RZ, R16, 0x100000, RZ, 0xc0, !PT ;  /* 0x0010000010ff7812 */ /* 0x000fc4000782c0ff */
[----:B------:R-:W-:Y:S02]  /*aac0*/  ISETP.LT.OR P5, PT, R12, 0xd9, P5 ;  /* 0x000000d90c00780c */ /* 0x000fe40002fa1670 */
[----:B------:R-:W-:Y:S02]  /*aad0*/  ISETP.GT.AND P1, PT, R9, 0x80, !P1 ;  /* 0x000000800900780c */ /* 0x000fe40004f24270 */
[----:B------:R-:W-:Y:S02]  /*aae0*/  FSEL R102, R102, -INF , !P5 ;  /* 0xff80000066667808 */ /* 0x000fe40006800000 */
[----:B------:R-:W-:Y:S02]  /*aaf0*/  ISETP.LT.OR P1, PT, R12, 0x81, P1 ;  /* 0x000000810c00780c */ /* 0x000fe40000f21670 */
[----:B0-----:R-:W-:Y:S02]  /*ab00*/  FMNMX.FTZ R8, R14, R11, !PT ;  /* 0x0000000b0e087209 */ /* 0x001fe40007810000 */
[----:B------:R-:W-:-:S02]  /*ab10*/  FSEL R122, R122, -INF , !P1 ;  /* 0xff8000007a7a7808 */ /* 0x000fc40004800000 */
        /* <DEDUP_REMOVED lines=232> */
[----:B------:R-:W-:-:S01]  /*b9a0*/  FFMA.FTZ R189, R108, UR42, -R10 ;  /* 0x0000002a6cbd7c23 */ /* 0x000fc2000801080a */
[----:B------:R-:W-:Y:S01]  /*b9b0*/  FSEL R108, R99, -INF , !P4 ;  /* 0xff800000636c7808 */ /* 0x000fe20006000000 */
[----:B------:R-:W-:Y:S01]  /*b9c0*/  MUFU.EX2 R152, R152 ;  /* 0x0000009800987308 */ /* 0x000fe20000000800 */
[----:B------:R-:W-:Y:S02]  /*b9d0*/  FMNMX.FTZ R9, R95, R188, !PT ;  /* 0x000000bc5f097209 */ /* 0x000fe40007810000 */
[----:B------:R-:W-:Y:S02]  /*b9e0*/  FSEL R10, R8, RZ, P1 ;  /* 0x000000ff080a7208 */ /* 0x000fe40000800000 */
[----:B------:R-:W-:-:S03]  /*b9f0*/  FMNMX.FTZ R9, R98, R9, !PT ;  /* 0x0000000962097209 */ /* 0x000fc60007810000 */
[----:B------:R-:W-:Y:S01]  /*ba00*/  FADD.FTZ R10, -R10, R3 ;  /* 0x000000030a0a7221 */ /* 0x000fe20000010100 */
[----:B------:R-:W-:Y:S01]  /*ba10*/  FMNMX.FTZ R9, R108, R9, !PT ;  /* 0x000000096c097209 */ /* 0x000fe20007810000 */
[----:B------:R-:W-:Y:S02]  /*ba20*/  MUFU.EX2 R3, R117 ;  /* 0x0000007500037308 */ /* 0x000fe40000000800 */
[----:B------:R-:W-:Y:S01]  /*ba30*/  FMUL.FTZ R10, R10, UR42 ;  /* 0x0000002a0a0a7c20 */ /* 0x000fe20008410000 */
[----:B------:R-:W-:-:S04]  /*ba40*/  FMNMX.FTZ R188, R102, R9, !PT ;  /* 0x0000000966bc7209 */ /* 0x000fc80007810000 */
[----:B------:R-:W-:Y:S01]  /*ba50*/  FMNMX.FTZ R188, R103, R188, !PT ;  /* 0x000000bc67bc7209 */ /* 0x000fe20007810000 */
[----:B------:R-:W0:Y:S04]  /*ba60*/  MUFU.EX2 R10, R10 ;  /* 0x0000000a000a7308 */ /* 0x000e280000000800 */
[----:B------:R-:W1:Y:S04]  /*ba70*/  SHFL.BFLY PT, R9, R188, 0x2, 0x1f ;  /* 0x0c401f00bc097f89 */ /* 0x000e6800000e0000 */
[----:B------:R2:W-:Y:S08]  /*ba80*/  MUFU.EX2 R99, R189 ;  /* 0x000000bd00637308 */ /* 0x0005f00000000800 */
        /* <DEDUP_REMOVED lines=8> */
[----:B-1----:R-:W-:Y:S01]  /*bb10*/  FMNMX.FTZ R9, R9, R188, !PT ;  /* 0x000000bc09097209 */ /* 0x002fe20007810000 */
[----:B------:R-:W-:-:S03]  /*bb20*/  IMAD.U32 R188, RZ, RZ, UR42 ;  /* 0x0000002affbc7e24 */ /* 0x000fc6000f8e00ff */
[C---:B------:R-:W-:Y:S01]  /*bb30*/  FSETP.NEU.FTZ.AND P1, PT, R9.reuse, -INF , PT ;  /* 0xff8000000900780b */ /* 0x040fe20003f3d000 */
[----:B------:R-:W-:-:S02]  /*bb40*/  FFMA.FTZ R101, R9, R188, -8 ;  /* 0xc100000009657423 */ /* 0x000fc400000100bc */
[----:B------:R-:W-:Y:S03]  /*bb50*/  MUFU.EX2 R165, R165 ;  /* 0x000000a500a57308 */ /* 0x000fe60000000800 */
[----:B------:R-:W-:-:S05]  /*bb60*/  FSEL R101, R101, RZ, P1 ;  /* 0x000000ff65657208 */ /* 0x000fca0000800000 */
[--C-:B------:R-:W-:Y:S01]  /*bb70*/  FFMA.FTZ R193, R190, UR42, -R101.reuse ;  /* 0x0000002abec17c23 */ /* 0x100fe20008010865 */
[----:B------:R-:W-:-:S01]  /*bb80*/  FFMA.FTZ R190, R191, UR42, -R101 ;  /* 0x0000002abfbe7c23 */ /* 0x000fc20008010865 */
[----:B------:R-:W-:Y:S01]  /*bb90*/  FSEL R191, R9, RZ, P1 ;  /* 0x000000ff09bf7208 */ /* 0x000fe20000800000 */
[----:B------:R-:W-:-:S01]  /*bba0*/  FFMA.FTZ R188, R11, UR42, -R101 ;  /* 0x0000002a0bbc7c23 */ /* 0x000fc20008010865 */
[--C-:B------:R-:W-:Y:S01]  /*bbb0*/  FFMA.FTZ R11, R187, UR42, -R101.reuse ;  /* 0x0000002abb0b7c23 */ /* 0x100fe20008010865 */
[----:B------:R1:W-:Y:S01]  /*bbc0*/  MUFU.EX2 R117, R193 ;  /* 0x000000c100757308 */ /* 0x0003e20000000800 */
[----:B------:R-:W-:-:S01]  /*bbd0*/  FFMA.FTZ R187, R194, UR42, -R101 ;  /* 0x0000002ac2bb7c23 */ /* 0x000fc20008010865 */
[----:B------:R-:W-:Y:S01]  /*bbe0*/  FADD.FTZ R191, -R191, R0 ;  /* 0x00000000bfbf7221 */ /* 0x000fe20000010100 */
[----:B------:R-:W-:-:S01]  /*bbf0*/  FFMA.FTZ R192, R195, UR42, -R101 ;  /* 0x0000002ac3c07c23 */ /* 0x000fc20008010865 */
[----:B0-----:R-:W-:Y:S01]  /*bc00*/  FFMA.FTZ R195, R10, R6, R13 ;  /* 0x000000060ac37223 */ /* 0x001fe2000001000d */
[----:B--2---:R-:W-:-:S01]  /*bc10*/  FFMA.FTZ R189, R198, UR42, -R101 ;  /* 0x0000002ac6bd7c23 */ /* 0x004fc20008010865 */
[----:B------:R-:W-:Y:S01]  /*bc20*/  FMUL.FTZ R191, R191, UR42 ;  /* 0x0000002abfbf7c20 */ /* 0x000fe20008410000 */
[----:B------:R-:W-:-:S01]  /*bc30*/  FFMA.FTZ R194, R199, UR42, -R101 ;  /* 0x0000002ac7c27c23 */ /* 0x000fc20008010865 */
[----:B------:R-:W-:Y:S01]  /*bc40*/  MUFU.EX2 R188, R188 ;  /* 0x000000bc00bc7308 */ /* 0x000fe20000000800 */
[----:B-1----:R-:W-:-:S01]  /*bc50*/  FFMA.FTZ R193, R142, UR42, -R101 ;  /* 0x0000002a8ec17c23 */ /* 0x002fc20008010865 */
[--C-:B------:R-:W-:Y:S01]  /*bc60*/  FFMA.FTZ R142, R146, UR42, -R101.reuse ;  /* 0x0000002a928e7c23 */ /* 0x100fe20008010865 */
[----:B------:R-:W-:-:S01]  /*bc70*/  FFMA.FTZ R146, R150, UR42, -R101 ;  /* 0x0000002a96927c23 */ /* 0x000fc20008010865 */
[----:B------:R-:W-:Y:S01]  /*bc80*/  FADD.FTZ R150, R14, R195 ;  /* 0x000000c30e967221 */ /* 0x000fe20000010000 */
        /* <DEDUP_REMOVED lines=21> */
[----:B------:R-:W-:Y:S01]  /*bde0*/  FADD.FTZ R5, R15, R150 ;  /* 0x000000960f057221 */ /* 0x000fe20000010000 */
        /* <DEDUP_REMOVED lines=26> */
[----:B------:R-:W-:-:S01]  /*bf90*/  FFMA.FTZ R94, R94, UR42, -R101 ;  /* 0x0000002a5e5e7c23 */ /* 0x000fc20008010865 */
[----:B------:R-:W-:-:S02]  /*bfa0*/  FFMA.FTZ R102, R102, UR42, -R101 ;  /* 0x0000002a66667c23 */ /* 0x000fc40008010865 */
[----:B------:R4:W-:Y:S08]  /*bfb0*/  MUFU.EX2 R0, R193 ;  /* 0x000000c100007308 */ /* 0x0009f00000000800 */
[----:B------:R-:W5:Y:S01]  /*bfc0*/  MUFU.EX2 R194, R194 ;  /* 0x000000c200c27308 */ /* 0x000f620000000800 */
[----:B----4-:R-:W-:-:S01]  /*bfd0*/  FADD.FTZ R193, R117, R6 ;  /* 0x0000000675c17221 */ /* 0x010fc20000010000 */
[----:B------:R-:W-:-:S03]  /*bfe0*/  FADD.FTZ R6, R20, R5 ;  /* 0x0000000514067221 */ /* 0x000fc60000010000 */
[----:B--2---:R-:W-:Y:S01]  /*bff0*/  FADD.FTZ R150, R190, R193 ;  /* 0x000000c1be967221 */ /* 0x004fe20000010000 */
[----:B------:R-:W-:-:S02]  /*c000*/  FADD.FTZ R5, R21, R6 ;  /* 0x0000000615057221 */ /* 0x000fc40000010000 */
        /* <DEDUP_REMOVED lines=8> */
[----:B-----5:R-:W-:Y:S01]  /*c090*/  FADD.FTZ R193, R194, R193 ;  /* 0x000000c1c2c17221 */ /* 0x020fe20000010000 */
        /* <DEDUP_REMOVED lines=55> */
[----:B0-----:R-:W-:-:S04]  /*c410*/  FADD.FTZ R193, R139, R150 ;  /* 0x000000968bc17221 */ /* 0x001fc80000010000 */
[----:B------:R-:W-:-:S03]  /*c420*/  FADD.FTZ R150, R0, R193 ;  /* 0x000000c100967221 */ /* 0x000fc60000010000 */
        /* <DEDUP_REMOVED lines=58> */
[----:B------:R-:W-:-:S06]  /*c7d0*/  FFMA.FTZ R193, R95, UR42, -R101 ;  /* 0x0000002a5fc17c23 */ /* 0x000fcc0008010865 */
        /* <DEDUP_REMOVED lines=8> */
[----:B0-----:R-:W-:-:S01]  /*c860*/  FADD.FTZ R150, R12, R95 ;  /* 0x0000005f0c967221 */ /* 0x001fc20000010000 */
[--C-:B------:R-:W-:Y:S01]  /*c870*/  FFMA.FTZ R95, R98, UR42, -R101.reuse ;  /* 0x0000002a625f7c23 */ /* 0x100fe20008010865 */
[----:B------:R-:W-:-:S01]  /*c880*/  FFMA.FTZ R98, R108, UR42, -R101 ;  /* 0x0000002a6c627c23 */ /* 0x000fc20008010865 */
[----:B------:R-:W-:-:S04]  /*c890*/  FFMA.FTZ R101, R103, UR42, -R101 ;  /* 0x0000002a67657c23 */ /* 0x000fc80008010865 */
        /* <DEDUP_REMOVED lines=49> */
.L_x_7055:
        /* <DEDUP_REMOVED lines=131> */
[----:B------:R-:W-:Y:S01]  /*d3e0*/  IMAD.MOV.U32 R0, RZ, RZ, R9 ;  /* 0x000000ffff007224 */ /* 0x000fe200078e0009 */
[----:B------:R-:W-:Y:S01]  /*d3f0*/  UMOV UR51, UR58 ;  /* 0x0000003a00337c82 */ /* 0x000fe20008000000 */
[----:B------:R-:W-:Y:S01]  /*d400*/  IMAD.MOV.U32 R3, RZ, RZ, R8 ;  /* 0x000000ffff037224 */ /* 0x000fe200078e0008 */
[----:B------:R-:W-:-:S06]  /*d410*/  UMOV UR50, UR57 ;  /* 0x0000003900327c82 */ /* 0x000fcc0008000000 */
.L_x_7038:
        /* <DEDUP_REMOVED lines=25> */
.L_x_7058:
[----:B------:R-:W-:-:S11]  /*d5b0*/  UISETP.NE.AND UP2, UPT, UR11, 0x1, UPT ;  /* 0x000000010b00788c */ /* 0x000fd6000bf45270 */
[----:B------:R-:W-:Y:S02]  /*d5c0*/  @UP2 ULDC.64 UR14, c[0x0][0x9e8] ;  /* 0x00027a00000e2ab9 */ /* 0x000fe40000000a00 */
[----:B------:R-:W-:-:S04]  /*d5d0*/  UIMAD.WIDE.U32 UR6, UR10, UR14, URZ ;  /* 0x0000000e0a0672a5 */ /* 0x000fc8000f8e003f */
[----:B------:R-:W-:-:S12]  /*d5e0*/  @UP2 USHF.R.U32.HI UR10, URZ, UR15, UR7 ;  /* 0x0000000f3f0a2299 */ /* 0x000fd80008011607 */
.L_x_7059:
[----:B------:R-:W-:-:S04]  /*d5f0*/  UIMAD UR10, UR10, UR11, URZ ;  /* 0x0000000b0a0a72a4 */ /* 0x000fc8000f8e023f */
[----:B------:R-:W-:-:S04]  /*d600*/  UISETP.LT.AND UP2, UPT, UR55, UR10, UPT ;  /* 0x0000000a3700728c */ /* 0x000fc8000bf41270 */
[----:B------:R-:W-:-:S12]  /*d610*/  USEL UR55, UR55, UR10, !UP2 ;  /* 0x0000000a37377287 */ /* 0x000fd8000d000000 */
.L_x_7057:
        /* <DEDUP_REMOVED lines=13> */
.L_x_7070:
[----:B------:R-:W-:Y:S01]  /*d6f0*/  ISETP.NE.AND P2, PT, RZ, UR45, PT ;  /* 0x0000002dff007c0c */ /* 0x000fe2000bf45270 */
[----:B------:R-:W-:-:S04]  /*d700*/  UISETP.NE.AND UP2, UPT, UR55, 0x1, UPT ;  /* 0x000000013700788c */ /* 0x000fc8000bf45270 */
[----:B------:R-:W-:-:S04]  /*d710*/  USEL UR50, URZ, 0x1, UP2 ;  /* 0x000000013f327887 */ /* 0x000fc80009000000 */
[----:B------:R-:W-:-:S04]  /*d720*/  ULOP3.LUT UR50, UR56, UR50, URZ, 0x3c, !UPT ;  /* 0x0000003238327292 */ /* 0x000fc8000f8e3c3f */
[----:B------:R-:W-:Y:S08]  /*d730*/  @P2 BRA `(.L_x_7061) ;  /* 0x0000000000382947 */ /* 0x000ff00003800000 */
[----:B------:R-:W-:Y:S05]  /*d740*/  @!P0 BRA `(.L_x_7062) ;  /* 0x0000000000048947 */ /* 0x000fea0003800000 */
[----:B------:R-:W-:Y:S01]  /*d750*/  BPT.TRAP 0x1 ;  /* 0x000000040000795c */ /* 0x000fe20000300000 */
.L_x_7062:
        /* <DEDUP_REMOVED lines=9> */
.L_x_7063:
[----:B-1----:R-:W-:Y:S05]  /*d7f0*/  @P1 BRA `(.L_x_7061) ;  /* 0x0000000000081947 */ /* 0x002fea0003800000 */
[----:B------:R-:W1:Y:S02]  /*d800*/  SYNCS.PHASECHK.TRANS64.TRYWAIT P1, [UR6+0x2e830], R0 ;  /* 0x02e83000ff0075a7 */ /* 0x000e640008020146 */
[----:B-1----:R-:W-:Y:S05]  /*d810*/  @!P1 BRA `(.L_x_7064) ;  /* 0x0000014400c89947 */ /* 0x002fea0003800000 */
.L_x_7061:
[----:B01----:R-:W-:Y:S01]  /*d820*/  VIADD R0, R23, 0x8 ;  /* 0x0000000817007836 */ /* 0x003fe20000000000 */
[----:B------:R-:W-:Y:S01]  /*d830*/  R2UR UR57, R7 ;  /* 0x00000000073972ca */ /* 0x000fe200000e0000 */
[----:B------:R-:W-:Y:S01]  /*d840*/  UIADD3 UR51, UR55, 0x1, URZ ;  /* 0x0000000137337890 */ /* 0x000fe2000fffe03f */
[----:B------:R-:W-:Y:S02]  /*d850*/  UMOV UR19, 0x40000040 ;  /* 0x4000004000137882 */ /* 0x000fe40000000000 */
[----:B------:R0:W-:Y:S01]  /*d860*/  BAR.SYNC.DEFER_BLOCKING R0, 0x100 ;  /* 0x000400000000751d */ /* 0x0001e20000010000 */
[----:B------:R-:W-:-:S04]  /*d870*/  UISETP.NE.AND UP2, UPT, UR51, 0x2, UPT ;  /* 0x000000023300788c */ /* 0x000fc8000bf45270 */
[----:B------:R-:W-:Y:S01]  /*d880*/  USEL UR51, UR51, URZ, UP2 ;  /* 0x0000003f33337287 */ /* 0x000fe20009000000 */
[----:B------:R-:W-:Y:S01]  /*d890*/  UMOV UR20, UR16 ;  /* 0x0000001000147c82 */ /* 0x000fe20008000000 */
[----:B------:R-:W-:Y:S02]  /*d8a0*/  UMOV UR21, UR17 ;  /* 0x0000001100157c82 */ /* 0x000fe40008000000 */
[----:B------:R-:W-:Y:S01]  /*d8b0*/  UIMAD UR57, UR51, 0x700, UR57 ;  /* 0x00000700333978a4 */ /* 0x000fe2000f8e0239 */
[----:B------:R-:W-:Y:S01]  /*d8c0*/  UMOV UR23, 0x40000040 ;  /* 0x4000004000177882 */ /* 0x000fe20000000000 */
[----:B------:R-:W-:Y:S02]  /*d8d0*/  UMOV UR24, UR16 ;  /* 0x0000001000187c82 */ /* 0x000fe40008000000 */
[----:B------:R-:W-:Y:S02]  /*d8e0*/  UIADD3 UR22, UR57, 0x100, URZ ;  /* 0x0000010039167890 */ /* 0x000fe4000fffe03f */
[----:B------:R-:W-:-:S02]  /*d8f0*/  UIADD3 UR26, UR57, 0x200, URZ ;  /* 0x00000200391a7890 */ /* 0x000fc4000fffe03f */
[----:B------:R-:W-:Y:S01]  /*d900*/  UMOV UR18, UR57 ;  /* 0x0000003900127c82 */ /* 0x000fe20008000000 */
[----:B------:R-:W-:Y:S01]  /*d910*/  UMOV UR25, UR17 ;  /* 0x0000001100197c82 */ /* 0x000fe20008000000 */
[----:B------:R-:W-:Y:S01]  /*d920*/  UMOV UR27, 0x40000040 ;  /* 0x40000040001b7882 */ /* 0x000fe20000000000 */
[----:B------:R-:W-:Y:S01]  /*d930*/  UIADD3 UR30, UR57, 0x300, URZ ;  /* 0x00000300391e7890 */ /* 0x000fe2000fffe03f */
[----:B------:R-:W-:Y:S01]  /*d940*/  UMOV UR28, UR16 ;  /* 0x00000010001c7c82 */ /* 0x000fe20008000000 */
[----:B------:R-:W-:Y:S01]  /*d950*/  UMOV UR29, UR17 ;  /* 0x00000011001d7c82 */ /* 0x000fe20008000000 */
[----:B------:R-:W-:Y:S01]  /*d960*/  WARPGROUP.ARRIVE ;  /* 0x00000000000079c5 */ /* 0x000fe20000000000 */
[----:B------:R-:W-:Y:S01]  /*d970*/  UMOV UR31, 0x40000040 ;  /* 0x40000040001f7882 */ /* 0x000fe20000000000 */
[----:B------:R-:W-:Y:S01]  /*d980*/  UIADD3 UR34, UR57, 0x400, URZ ;  /* 0x0000040039227890 */ /* 0x000fe2000fffe03f */
[----:B------:R-:W-:Y:S01]  /*d990*/  UMOV UR32, UR16 ;  /* 0x0000001000207c82 */ /* 0x000fe20008000000 */
[----:B------:R-:W-:-:S02]  /*d9a0*/  UMOV UR33, UR17 ;  /* 0x0000001100217c82 */ /* 0x000fc40008000000 */
[----:B------:R-:W-:Y:S01]  /*d9b0*/  QGMMA.64x32x32.F32.E4M3.E4M3 R184, gdesc[UR16], RZ, !UPT, gsb0 ;  /* 0x0060000010b879f3 */ /* 0x000fe2000c0008ff */
        /* <DEDUP_REMOVED lines=160> */
.L_x_7066:
[----:B------:R-:W-:Y:S01]  /*e3c0*/  ULEA UR6, UR55, UR41, 0x3 ;  /* 0x0000002937067291 */ /* 0x000fe2000f8e183f */
[----:B------:R-:W-:-:S05]  /*e3d0*/  IMAD.U32 R0, RZ, RZ, UR56 ;  /* 0x00000038ff007e24 */ /* 0x000fca000f8e00ff */
[----:B------:R-:W-:-:S04]  /*e3e0*/  SHF.L.U32 R0, R0, 0x1f, RZ ;  /* 0x0000001f00007819 */ /* 0x000fc800000006ff */
[----:B------:R0:W1:Y:S01]  /*e3f0*/  SYNCS.PHASECHK.TRANS64.TRYWAIT P1, [UR6+0x2e850], R0 ;  /* 0x02e85000ff0075a7 */ /* 0x0000620008020146 */
[----:B------:R-:W-:Y:S05]  /*e400*/  @!P0 BRA `(.L_x_7067) ;  /* 0x0000000000048947 */ /* 0x000fea0003800000 */
[----:B------:R-:W-:Y:S01]  /*e410*/  BPT.TRAP 0x1 ;  /* 0x000000040000795c */ /* 0x000fe20000300000 */
.L_x_7067:
[----:B-1----:R-:W-:Y:S05]  /*e420*/  @P1 BRA `(.L_x_7065) ;  /* 0x0000000000081947 */ /* 0x002fea0003800000 */
[----:B------:R-:W1:Y:S02]  /*e430*/  SYNCS.PHASECHK.TRANS64.TRYWAIT P1, [UR6+0x2e850], R0 ;  /* 0x02e85000ff0075a7 */ /* 0x000e640008020146 */
[----:B-1----:R-:W-:Y:S05]  /*e440*/  @!P1 BRA `(.L_x_7068) ;  /* 0x0000013800d49947 */ /* 0x002fea0003800000 */
.L_x_7065:
        /* <DEDUP_REMOVED lines=128> */
[----:B0-----:R-:W-:Y:S01]  /*ec50*/  LOP3.LUT P1, RZ, R231, 0x7f, RZ, 0xc0, !PT ;  /* 0x0000007fe7ff7812 */ /* 0x001fe2000782c0ff */
[----:B------:R-:W0:Y:S01]  /*ec60*/  SHFL.BFLY PT, R3, R0, 0x2, 0x1f ;  /* 0x0c401f0000037f89 */ /* 0x000e2200000e0000 */
[----:B------:R-:W-:-:S05]  /*ec70*/  FMNMX.FTZ R10, R103, R10, !PT ;  /* 0x0000000a670a7209 */ /* 0x000fca0007810000 */
[----:B------:R-:W1:Y:S01]  /*ec80*/  SHFL.BFLY PT, R13, R10, 0x2, 0x1f ;  /* 0x0c401f000a0d7f89 */ /* 0x000e6200000e0000 */
[----:B0-----:R-:W-:-:S05]  /*ec90*/  FMNMX.FTZ R11, R0, R3, !PT ;  /* 0x00000003000b7209 */ /* 0x001fca0007810000 */
[----:B------:R-:W0:Y:S01]  /*eca0*/  SHFL.BFLY PT, R12, R11, 0x1, 0x1f ;  /* 0x0c201f000b0c7f89 */ /* 0x000e2200000e0000 */
[----:B-1----:R-:W-:Y:S01]  /*ecb0*/  FMNMX.FTZ R13, R10, R13, !PT ;  /* 0x0000000d0a0d7209 */ /* 0x002fe20007810000 */
[----:B------:R-:W-:-:S04]  /*ecc0*/  IMAD.U32 R10, RZ, RZ, UR42 ;  /* 0x0000002aff0a7e24 */ /* 0x000fc8000f8e00ff */
[----:B------:R-:W1:Y:S01]  /*ecd0*/  SHFL.BFLY PT, R14, R13, 0x1, 0x1f ;  /* 0x0c201f000d0e7f89 */ /* 0x000e6200000e0000 */
[----:B0-----:R-:W-:-:S05]  /*ece0*/  FMNMX.FTZ R3, R11, R12, !PT ;  /* 0x0000000c0b037209 */ /* 0x001fca0007810000 */
[----:B------:R-:W-:Y:S01]  /*ecf0*/  FFMA.FTZ R10, R3, R10, -8 ;  /* 0xc1000000030a7423 */ /* 0x000fe2000001000a */
[----:B-1----:R-:W-:Y:S01]  /*ed00*/  FMNMX.FTZ R0, R13, R14, !PT ;  /* 0x0000000e0d007209 */ /* 0x002fe20007810000 */
[----:B------:R-:W-:Y:S02]  /*ed10*/  FADD.FTZ R8, -R3, R8 ;  /* 0x0000000803087221 */ /* 0x000fe40000010100 */
[----:B------:R-:W-:-:S01]  /*ed20*/  FFMA.FTZ R11, R185, UR42, -R10 ;  /* 0x0000002ab90b7c23 */ /* 0x000fc2000801080a */
[----:B------:R-:W-:Y:S02]  /*ed30*/  IMAD.U32 R185, RZ, RZ, UR42 ;  /* 0x0000002affb97e24 */ /* 0x000fe4000f8e00ff */
[----:B------:R-:W-:-:S01]  /*ed40*/  FFMA.FTZ R12, R184, UR42, -R10 ;  /* 0x0000002ab80c7c23 */ /* 0x000fc2000801080a */
[----:B------:R-:W-:Y:S01]  /*ed50*/  FMUL.FTZ R14, R8, UR42 ;  /* 0x0000002a080e7c20 */ /* 0x000fe20008410000 */
        /* <DEDUP_REMOVED lines=61> */
[----:B------:R-:W-:Y:S01]  /*f130*/  MUFU.EX2 R9, R14 ;  /* 0x0000000e00097308 */ /* 0x000fe20000000800 */
[----:B------:R-:W-:Y:S01]  /*f140*/  IADD3 R196, -R23, 0xb, RZ ;  /* 0x0000000b17c47810 */ /* 0x000fe20007ffe1ff */
[----:B------:R-:W-:Y:S01]  /*f150*/  FMUL.FTZ R8, R8, UR42 ;  /* 0x0000002a08087c20 */ /* 0x000fe20008410000 */
        /* <DEDUP_REMOVED lines=59> */
[----:B------:R-:W-:-:S02]  /*f510*/  FFMA.FTZ R94, R94, UR42, -R10 ;  /* 0x0000002a5e5e7c23 */ /* 0x000fc4000801080a */
[----:B------:R3:W4:Y:S08]  /*f520*/  MUFU.EX2 R14, R189 ;  /* 0x000000bd000e7308 */ /* 0x0007300000000800 */
[----:B------:R-:W5:Y:S01]  /*f530*/  MUFU.EX2 R188, R188 ;  /* 0x000000bc00bc7308 */ /* 0x000f620000000800 */
[----:B---3--:R-:W-:-:S01]  /*f540*/  FFMA.FTZ R189, R194, UR42, -R10 ;  /* 0x0000002ac2bd7c23 */ /* 0x008fc2000801080a */
[----:B0-----:R-:W-:Y:S01]  /*f550*/  FADD.FTZ R194, R186, R5 ;  /* 0x00000005bac27221 */ /* 0x001fe20000010000 */
[----:B-1----:R-:W-:-:S03]  /*f560*/  FADD.FTZ R5, R13, R6 ;  /* 0x000000060d057221 */ /* 0x002fc60000010000 */
[----:B--2---:R-:W-:Y:S02]  /*f570*/  FADD.FTZ R193, R187, R194 ;  /* 0x000000c2bbc17221 */ /* 0x004fe40000010000 */
[----:B------:R-:W0:Y:S01]  /*f580*/  MUFU.EX2 R15, R15 ;  /* 0x0000000f000f7308 */ /* 0x000e220000000800 */
[----:B----4-:R-:W-:-:S07]  /*f590*/  FADD.FTZ R6, R14, R5 ;  /* 0x000000050e067221 */ /* 0x010fce0000010000 */
[----:B------:R-:W1:Y:S01]  /*f5a0*/  MUFU.EX2 R189, R189 ;  /* 0x000000bd00bd7308 */ /* 0x000e620000000800 */
[----:B-----5:R-:W-:-:S07]  /*f5b0*/  FADD.FTZ R194, R188, R193 ;  /* 0x000000c1bcc27221 */ /* 0x020fce0000010000 */
[----:B------:R-:W2:Y:S01]  /*f5c0*/  MUFU.EX2 R20, R20 ;  /* 0x0000001400147308 */ /* 0x000ea20000000800 */
[----:B0-----:R-:W-:-:S01]  /*f5d0*/  FADD.FTZ R5, R15, R6 ;  /* 0x000000060f057221 */ /* 0x001fc20000010000 */
[----:B------:R-:W-:Y:S02]  /*f5e0*/  WARPGROUP.DEPBAR.LE gsb0, 0x0 ;  /* 0x00008000000079c5 */ /* 0x000fe40000010000 */
[----:B------:R-:W-:-:S04]  /*f5f0*/  WARPGROUP.ARRIVE ;  /* 0x00000000000079c5 */ /* 0x000fc80000000000 */
[----:B------:R-:W0:Y:S01]  /*f600*/  MUFU.EX2 R190, R190 ;  /* 0x000000be00be7308 */ /* 0x000e220000000800 */
[----:B-1----:R-:W-:-:S01]  /*f610*/  FADD.FTZ R193, R189, R194 ;  /* 0x000000c2bdc17221 */ /* 0x002fc20000010000 */
[----:B------:R-:W-:Y:S01]  /*f620*/  QGMMA.64x128x32.F32.E4M3.E4M3 R24, R212, gdesc[UR4], R24, gsb0 ;  /* 0x01e00004d4187df3 */ /* 0x000fe20008000818 */
[----:B------:R-:W-:Y:S01]  /*f630*/  UIADD3 UR6, UR10, 0x400, URZ ;  /* 0x000004000a067890 */ /* 0x000fe2000fffe03f */
[----:B--2---:R-:W-:Y:S01]  /*f640*/  FADD.FTZ R6, R20, R5 ;  /* 0x0000000514067221 */ /* 0x004fe20000010000 */
        /* <DEDUP_REMOVED lines=82> */
[----:B0-----:R-:W-:-:S01]  /*fb70*/  FADD.FTZ R193, R167, R194 ;  /* 0x000000c2a7c17221 */ /* 0x001fc20000010000 */
[----:B------:R-:W-:-:S04]  /*fb80*/  UIADD3 UR6, UR10, 0x600, URZ ;  /* 0x000006000a067890 */ /* 0x000fc8000fffe03f */
        /* <DEDUP_REMOVED lines=79> */
[----:B------:R-:W-:-:S06]  /*10080*/  WARPGROUP.DEPBAR.LE gsb0, 0x0 ;  /* 0x00008000000079c5 */ /* 0x000fcc0000010000 */
        /* <DEDUP_REMOVED lines=16> */
[----:B------:R-:W-:Y:S01]  /*10190*/  FFMA.FTZ R98, R99, UR42, -R10 ;  /* 0x0000002a63627c23 */ /* 0x000fe2000801080a */
[----:B------:R-:W-:-:S05]  /*101a0*/  IMAD.U32 R99, RZ, RZ, UR51 ;  /* 0x00000033ff637e24 */ /* 0x000fca000f8e00ff */
        /* <DEDUP_REMOVED lines=8> */
[----:B------:R-:W-:Y:S01]  /*10230*/  @!P1 LEA R194, R99, UR41, 0x3 ;  /* 0x0000002963c29c11 */ /* 0x000fe2000f8e18ff */
[----:B------:R-:W-:-:S01]  /*10240*/  FFMA.FTZ R99, R102, UR42, -R10 ;  /* 0x0000002a66637c23 */ /* 0x000fc2000801080a */
[----:B------:R-:W-:-:S04]  /*10250*/  FFMA.FTZ R10, R103, UR42, -R10 ;  /* 0x0000002a670a7c23 */ /* 0x000fc8000801080a */
[----:B------:R-:W2:Y:S01]  /*10260*/  MUFU.EX2 R89, R89 ;  /* 0x0000005900597308 */ /* 0x000ea20000000800 */
[----:B-1----:R-:W-:-:S01]  /*10270*/  FADD.FTZ R6, R88, R5 ;  /* 0x0000000558067221 */ /* 0x002fc20000010000 */
[----:B------:R-:W-:-:S05]  /*10280*/  @!P1 VIADD R5, R194, 0x2e840 ;  /* 0x0002e840c2059836 */ /* 0x000fca0000000000 */
[----:B------:R-:W-:Y:S01]  /*10290*/  @!P1 PRMT R5, RZ, 0x654, R5 ;  /* 0x00000654ff059816 */ /* 0x000fe20000000005 */
[----:B------:R-:W1:Y:S01]  /*102a0*/  MUFU.EX2 R91, R91 ;  /* 0x0000005b005b7308 */ /* 0x000e620000000800 */
[----:B0-----:R-:W-:-:S01]  /*102b0*/  FADD.FTZ R102, R90, R195 ;  /* 0x000000c35a667221 */ /* 0x001fc20000010000 */
[----:B------:R0:W-:Y:S06]  /*102c0*/  BAR.ARV R196, 0x100 ;  /* 0x000400c40000751d */ /* 0x0001ec0000002000 */
[----:B------:R-:W3:Y:S01]  /*102d0*/  MUFU.EX2 R92, R92 ;  /* 0x0000005c005c7308 */ /* 0x000ee20000000800 */
[----:B--2---:R-:W-:-:S01]  /*102e0*/  FADD.FTZ R195, R89, R6 ;  /* 0x0000000659c37221 */ /* 0x004fc20000010000 */
[----:B------:R2:W-:Y:S06]  /*102f0*/  @!P1 SYNCS.ARRIVE.TRANS64.RED.A1T0 RZ, [R5+URZ], RZ ;  /* 0x000000ff05ff99a7 */ /* 0x0005ec000810043f */
[----:B------:R-:W4:Y:S01]  /*10300*/  MUFU.EX2 R94, R94 ;  /* 0x0000005e005e7308 */ /* 0x000f220000000800 */
[----:B-1----:R-:W-:-:S07]  /*10310*/  FADD.FTZ R197, R91, R102 ;  /* 0x000000665bc57221 */ /* 0x002fce0000010000 */
[----:B------:R-:W2:Y:S01]  /*10320*/  MUFU.EX2 R93, R93 ;  /* 0x0000005d005d7308 */ /* 0x000ea20000000800 */
[----:B---3--:R-:W-:-:S07]  /*10330*/  FADD.FTZ R6, R92, R195 ;  /* 0x000000c35c067221 */ /* 0x008fce0000010000 */
[----:B------:R-:W1:Y:S01]  /*10340*/  MUFU.EX2 R193, R193 ;  /* 0x000000c100c17308 */ /* 0x000e620000000800 */
[----:B----4-:R-:W-:-:S07]  /*10350*/  FADD.FTZ R102, R94, R197 ;  /* 0x000000c55e667221 */ /* 0x010fce0000010000 */
[----:B------:R-:W3:Y:S01]  /*10360*/  MUFU.EX2 R96, R96 ;  /* 0x0000006000607308 */ /* 0x000ee20000000800 */
[----:B--2---:R-:W-:-:S07]  /*10370*/  FADD.FTZ R5, R93, R6 ;  /* 0x000000065d057221 */ /* 0x004fce0000010000 */
[----:B------:R-:W2:Y:S01]  /*10380*/  MUFU.EX2 R95, R95 ;  /* 0x0000005f005f7308 */ /* 0x000ea20000000800 */
[----:B-1----:R-:W-:-:S07]  /*10390*/  FADD.FTZ R102, R193, R102 ;  /* 0x00000066c1667221 */ /* 0x002fce0000010000 */
[----:B------:R-:W1:Y:S01]  /*103a0*/  MUFU.EX2 R97, R97 ;  /* 0x0000006100617308 */ /* 0x000e620000000800 */
[----:B---3--:R-:W-:-:S07]  /*103b0*/  FADD.FTZ R6, R96, R5 ;  /* 0x0000000560067221 */ /* 0x008fce0000010000 */
        /* <DEDUP_REMOVED lines=9> */
[----:B-1----:R-:W-:-:S01]  /*10450*/  FADD.FTZ R5, R99, R6 ;  /* 0x0000000663057221 */ /* 0x002fc20000010000 */
[----:B---3--:R-:W-:-:S03]  /*10460*/  FADD.FTZ R6, R101, R102 ;  /* 0x0000006665067221 */ /* 0x008fc60000010000 */
[----:B--2---:R-:W-:Y:S01]  /*10470*/  FADD.FTZ R5, R10, R5 ;  /* 0x000000050a057221 */ /* 0x004fe20000010000 */
[----:B0-----:R-:W-:Y:S06]  /*10480*/  @!P0 BRA `(.L_x_7069) ;  /* 0x0000000000048947 */ /* 0x001fec0003800000 */
[----:B------:R-:W-:Y:S01]  /*10490*/  BPT.TRAP 0x1 ;  /* 0x000000040000795c */ /* 0x000fe20000300000 */
.L_x_7069:
        /* <DEDUP_REMOVED lines=129> */
[----:B------:R-:W-:Y:S01]  /*10cb0*/  F2FP.SATFINITE.E4M3.F32.PACK_AB_MERGE_C R203, R98, R95, R99 ;  /* 0x0000005f62cb723e */ /* 0x000fe20004807063 */
[----:B------:R-:W-:Y:S06]  /*10cc0*/  @P1 BRA `(.L_x_7070) ;  /* 0xffffffc800881947 */ /* 0x000fec000383ffff */
.L_x_7060:
        /* <DEDUP_REMOVED lines=9> */
.L_x_7089:
[----:B------:R-:W-:Y:S01]  /*10d60*/  ISETP.NE.AND P2, PT, RZ, UR45, PT ;  /* 0x0000002dff007c0c */ /* 0x000fe2000bf45270 */
[----:B------:R-:W-:-:S04]  /*10d70*/  UISETP.NE.AND UP2, UPT, UR57, 0x1, UPT ;  /* 0x000000013900788c */ /* 0x000fc8000bf45270 */
[----:B------:R-:W-:-:S04]  /*10d80*/  USEL UR50, URZ, 0x1, UP2 ;  /* 0x000000013f327887 */ /* 0x000fc80009000000 */
[----:B------:R-:W-:-:S04]  /*10d90*/  ULOP3.LUT UR50, UR58, UR50, URZ, 0x3c, !UPT ;  /* 0x000000323a327292 */ /* 0x000fc8000f8e3c3f */
[----:B------:R-:W-:Y:S08]  /*10da0*/  @P2 BRA `(.L_x_7072) ;  /* 0x0000000000382947 */ /* 0x000ff00003800000 */
[----:B------:R-:W-:Y:S05]  /*10db0*/  @!P0 BRA `(.L_x_7073) ;  /* 0x0000000000048947 */ /* 0x000fea0003800000 */
[----:B------:R-:W-:Y:S01]  /*10dc0*/  BPT.TRAP 0x1 ;  /* 0x000000040000795c */ /* 0x000fe20000300000 */
.L_x_7073:
        /* <DEDUP_REMOVED lines=9> */
.L_x_7074:
[----:B-1----:R-:W-:Y:S05]  /*10e60*/  @P1 BRA `(.L_x_7072) ;  /* 0x0000000000081947 */ /* 0x002fea0003800000 */
[----:B------:R-:W1:Y:S02]  /*10e70*/  SYNCS.PHASECHK.TRANS64.TRYWAIT P1, [UR6+0x2e830], R0 ;  /* 0x02e83000ff0075a7 */ /* 0x000e640008020146 */
[----:B-1----:R-:W-:Y:S05]  /*10e80*/  @!P1 BRA `(.L_x_7075) ;  /* 0x00000110005c9947 */ /* 0x002fea0003800000 */
.L_x_7072:
        /* <DEDUP_REMOVED lines=186> */
.L_x_7077:
[----:B------:R-:W-:Y:S01]  /*11a30*/  ULEA UR6, UR57, UR41, 0x3 ;  /* 0x0000002939067291 */ /* 0x000fe2000f8e183f */
[----:B------:R-:W-:-:S05]  /*11a40*/  IMAD.U32 R0, RZ, RZ, UR58 ;  /* 0x0000003aff007e24 */ /* 0x000fca000f8e00ff */
[----:B------:R-:W-:-:S04]  /*11a50*/  SHF.L.U32 R0, R0, 0x1f, RZ ;  /* 0x0000001f00007819 */ /* 0x000fc800000006ff */
[----:B------:R0:W1:Y:S01]  /*11a60*/  SYNCS.PHASECHK.TRANS64.TRYWAIT P1, [UR6+0x2e850], R0 ;  /* 0x02e85000ff0075a7 */ /* 0x0000620008020146 */
[----:B------:R-:W-:Y:S05]  /*11a70*/  @!P0 BRA `(.L_x_7078) ;  /* 0x0000000000048947 */ /* 0x000fea0003800000 */
[----:B------:R-:W-:Y:S01]  /*11a80*/  BPT.TRAP 0x1 ;  /* 0x000000040000795c */ /* 0x000fe20000300000 */
.L_x_7078:
[----:B-1----:R-:W-:Y:S05]  /*11a90*/  @P1 BRA `(.L_x_7076) ;  /* 0x0000000000081947 */ /* 0x002fea0003800000 */
[----:B------:R-:W1:Y:S02]  /*11aa0*/  SYNCS.PHASECHK.TRANS64.TRYWAIT P1, [UR6+0x2e850], R0 ;  /* 0x02e85000ff0075a7 */ /* 0x000e640008020146 */
[----:B-1----:R-:W-:Y:S05]  /*11ab0*/  @!P1 BRA `(.L_x_7079) ;  /* 0x0000010400689947 */ /* 0x002fea0003800000 */
.L_x_7076:
        /* <DEDUP_REMOVED lines=80> */
.L_x_7082:
[----:B------:R-:W-:-:S05]  /*11fc0*/  IMAD.U32 R21, RZ, RZ, UR51 ;  /* 0x00000033ff157e24 */ /* 0x000fca000f8e00ff */
[----:B------:R-:W-:-:S13]  /*11fd0*/  ISETP.NE.AND P1, PT, R21, 0x1, PT ;  /* 0x000000011500780c */ /* 0x000fda0003f25270 */
[----:B------:R-:W0:Y:S02]  /*11fe0*/  @P1 LDC.64 R200, c[0x0][0x9e8] ;  /* 0x00027a00ffc81b82 */ /* 0x000e240000000a00 */
[----:B0-----:R-:W-:-:S05]  /*11ff0*/  @P1 IMAD.HI.U32 R20, R15, R200, RZ ;  /* 0x000000c80f141227 */ /* 0x001fca00078e00ff */
[----:B------:R-:W-:-:S07]  /*12000*/  @P1 SHF.R.U32.HI R15, RZ, R201, R20 ;  /* 0x000000c9ff0f1219 */ /* 0x000fce0000011614 */
.L_x_7083:
[----:B------:R-:W-:Y:S05]  /*12010*/  BSYNC B0 ;  /* 0x0000000000007941 */ /* 0x000fea0003800000 */
.L_x_7081:
[----:B------:R-:W-:-:S05]  /*12020*/  IMAD R15, R15, R21, R0 ;  /* 0x000000150f0f7224 */ /* 0x000fca00078e0200 */
[----:B------:R-:W-:Y:S02]  /*12030*/  VIADDMNMX R10, R15, R21, R10, PT ;  /* 0x000000150f0a7246 */ /* 0x000fe4000380010a */
[----:B------:R-:W-:-:S07]  /*12040*/  VIMNMX R3, R3, R15, !PT ;  /* 0x0000000f03037248 */ /* 0x000fce0007fe0100 */
.L_x_7080:
        /* <DEDUP_REMOVED lines=343> */
.L_x_7086:
[----:B------:R-:W-:-:S05]  /*135c0*/  IMAD.U32 R13, RZ, RZ, UR51 ;  /* 0x00000033ff0d7e24 */ /* 0x000fca000f8e00ff */
[----:B------:R-:W-:-:S13]  /*135d0*/  ISETP.NE.AND P6, PT, R13, 0x1, PT ;  /* 0x000000010d00780c */ /* 0x000fda0003fc5270 */
[----:B------:R-:W0:Y:S02]  /*135e0*/  @P6 LDC.64 R10, c[0x0][0x9e8] ;  /* 0x00027a00ff0a6b82 */ /* 0x000e240000000a00 */
[----:B0-----:R-:W-:-:S05]  /*135f0*/  @P6 IMAD.HI.U32 R10, R3, R10, RZ ;  /* 0x0000000a030a6227 */ /* 0x001fca00078e00ff */
[----:B------:R-:W-:-:S07]  /*13600*/  @P6 SHF.R.U32.HI R3, RZ, R11, R10 ;  /* 0x0000000bff036219 */ /* 0x000fce000001160a */
.L_x_7087:
[----:B------:R-:W-:Y:S05]  /*13610*/  BSYNC B0 ;  /* 0x0000000000007941 */ /* 0x000fea0003800000 */
.L_x_7085:
[----:B------:R-:W-:-:S05]  /*13620*/  IMAD R3, R3, R13, R0 ;  /* 0x0000000d03037224 */ /* 0x000fca00078e0200 */
[----:B------:R-:W-:Y:S02]  /*13630*/  VIADDMNMX R12, R3, R13, R12, PT ;  /* 0x0000000d030c7246 */ /* 0x000fe4000380010c */
[----:B------:R-:W-:-:S07]  /*13640*/  VIMNMX R14, R14, R3, !PT ;  /* 0x000000030e0e7248 */ /* 0x000fce0007fe0100 */
.L_x_7084:
        /* <DEDUP_REMOVED lines=151> */
[C---:B------:R-:W-:Y:S02]  /*13fc0*/  ISETP.GT.AND P1, PT, R14.reuse, 0x78, !P1 ;  /* 0x000000780e00780c */ /* 0x040fe40004f24270 */
[----:B------:R-:W-:Y:S02]  /*13fd0*/  ISETP.GT.AND P5, PT, R14, 0xd8, !P5 ;  /* 0x000000d80e00780c */ /* 0x000fe40006fa4270 */
[----:B------:R-:W-:Y:S02]  /*13fe0*/  ISETP.LT.OR P1, PT, R12, 0x79, P1 ;  /* 0x000000790c00780c */ /* 0x000fe40000f21670 */
[----:B0-----:R-:W-:Y:S02]  /*13ff0*/  FMNMX.FTZ R15, R10, R3, !PT ;  /* 0x000000030a0f7209 */ /* 0x001fe40007810000 */
[----:B------:R-:W-:Y:S02]  /*14000*/  FSEL R150, R150, -INF , !P1 ;  /* 0xff80000096967808 */ /* 0x000fe40004800000 */
[----:B------:R-:W-:Y:S01]  /*14010*/  LOP3.LUT P1, RZ, R16, 0x200000, RZ, 0xc0, !PT ;  /* 0x0020000010ff7812 */ /* 0x000fe2000782c0ff */
[----:B------:R-:W0:Y:S01]  /*14020*/  SHFL.BFLY PT, R0, R15, 0x1, 0x1f ;  /* 0x0c201f000f007f89 */ /* 0x000e2200000e0000 */
[----:B------:R-:W-:-:S02]  /*14030*/  ISETP.LT.OR P3, PT, R12, 0xd1, P3 ;  /* 0x000000d10c00780c */ /* 0x000fc40001f61670 */
        /* <DEDUP_REMOVED lines=10> */
[----:B------:R-:W-:Y:S02]  /*140e0*/  FSEL R102, R102, -INF , !P5 ;  /* 0xff80000066667808 */ /* 0x000fe40006800000 */
[----:B------:R-:W-:-:S02]  /*140f0*/  FSEL R122, R122, -INF , !P1 ;  /* 0xff8000007a7a7808 */ /* 0x000fc40004800000 */
        /* <DEDUP_REMOVED lines=180> */
[----:B------:R0:W-:Y:S01]  /*14c40*/  MUFU.EX2 R103, R193 ;  /* 0x000000c100677308 */ /* 0x0001e20000000800 */
        /* <DEDUP_REMOVED lines=54> */
[----:B------:R-:W-:Y:S01]  /*14fb0*/  FMNMX.FTZ R109, R99, R108, !PT ;  /* 0x0000006c636d7209 */ /* 0x000fe20007810000 */
[--C-:B------:R-:W-:Y:S01]  /*14fc0*/  FFMA.FTZ R108, R112, UR42, -R0.reuse ;  /* 0x0000002a706c7c23 */ /* 0x100fe20008010800 */
[----:B------:R-:W-:-:S02]  /*14fd0*/  FFMA.FTZ R112, R116, UR42, -R0 ;  /* 0x0000002a74707c23 */ /* 0x000fc40008010800 */
[----:B------:R-:W-:-:S03]  /*14fe0*/  FMNMX.FTZ R109, R102, R109, !PT ;  /* 0x0000006d666d7209 */ /* 0x000fc60007810000 */
[----:B------:R-:W-:Y:S01]  /*14ff0*/  MUFU.EX2 R153, R153 ;  /* 0x0000009900997308 */ /* 0x000fe20000000800 */
[----:B------:R-:W-:Y:S01]  /*15000*/  FMNMX.FTZ R188, R12, R109, !PT ;  /* 0x0000006d0cbc7209 */ /* 0x000fe20007810000 */
[--C-:B------:R-:W-:Y:S01]  /*15010*/  FFMA.FTZ R109, R113, UR42, -R0.reuse ;  /* 0x0000002a716d7c23 */ /* 0x100fe20008010800 */
[----:B------:R-:W-:-:S01]  /*15020*/  FFMA.FTZ R113, R117, UR42, -R0 ;  /* 0x0000002a75717c23 */ /* 0x000fc20008010800 */
[----:B------:R-:W-:Y:S01]  /*15030*/  FFMA.FTZ R117, R101, UR42, -R0 ;  /* 0x0000002a65757c23 */ /* 0x000fe20008010800 */
[----:B------:R-:W-:Y:S01]  /*15040*/  IMAD.U32 R101, RZ, RZ, UR42 ;  /* 0x0000002aff657e24 */ /* 0x000fe2000f8e00ff */
[----:B------:R-:W2:Y:S02]  /*15050*/  SHFL.BFLY PT, R189, R188, 0x2, 0x1f ;  /* 0x0c401f00bcbd7f89 */ /* 0x000ea400000e0000 */
[----:B------:R-:W-:Y:S08]  /*15060*/  MUFU.EX2 R156, R156 ;  /* 0x0000009c009c7308 */ /* 0x000ff00000000800 */
[----:B------:R-:W-:Y:S08]  /*15070*/  MUFU.EX2 R157, R157 ;  /* 0x0000009d009d7308 */ /* 0x000ff00000000800 */
[----:B------:R-:W-:Y:S01]  /*15080*/  MUFU.EX2 R160, R160 ;  /* 0x000000a000a07308 */ /* 0x000fe20000000800 */
[----:B--2---:R-:W-:-:S02]  /*15090*/  FMNMX.FTZ R189, R188, R189, !PT ;  /* 0x000000bdbcbd7209 */ /* 0x004fc40007810000 */
[----:B------:R-:W-:-:S05]  /*150a0*/  FSEL R188, R3, RZ, P1 ;  /* 0x000000ff03bc7208 */ /* 0x000fca0000800000 */
[----:B------:R-:W-:Y:S01]  /*150b0*/  MUFU.EX2 R161, R161 ;  /* 0x000000a100a17308 */ /* 0x000fe20000000800 */
[----:B------:R-:W2:Y:S01]  /*150c0*/  SHFL.BFLY PT, R116, R189, 0x1, 0x1f ;  /* 0x0c201f00bd747f89 */ /* 0x000ea200000e0000 */
[----:B------:R-:W-:-:S06]  /*150d0*/  FADD.FTZ R188, -R188, R9 ;  /* 0x00000009bcbc7221 */ /* 0x000fcc0000010100 */
[----:B------:R-:W-:Y:S08]  /*150e0*/  MUFU.EX2 R9, R117 ;  /* 0x0000007500097308 */ /* 0x000ff00000000800 */
[----:B------:R-:W-:Y:S08]  /*150f0*/  MUFU.EX2 R164, R164 ;  /* 0x000000a400a47308 */ /* 0x000ff00000000800 */
[----:B------:R-:W-:Y:S01]  /*15100*/  MUFU.EX2 R165, R165 ;  /* 0x000000a500a57308 */ /* 0x000fe20000000800 */
[----:B--2---:R-:W-:Y:S01]  /*15110*/  FMNMX.FTZ R0, R189, R116, !PT ;  /* 0x00000074bd007209 */ /* 0x004fe20007810000 */
[----:B------:R-:W-:-:S03]  /*15120*/  FMUL.FTZ R116, R188, UR42 ;  /* 0x0000002abc747c20 */ /* 0x000fc60008410000 */
[C---:B------:R-:W-:Y:S01]  /*15130*/  FSETP.NEU.FTZ.AND P1, PT, R0.reuse, -INF , PT ;  /* 0xff8000000000780b */ /* 0x040fe20003f3d000 */
[----:B------:R-:W-:-:S02]  /*15140*/  FFMA.FTZ R101, R0, R101, -8 ;  /* 0xc100000000657423 */ /* 0x000fc40000010065 */
[----:B------:R-:W-:Y:S03]  /*15150*/  MUFU.EX2 R136, R136 ;  /* 0x0000008800887308 */ /* 0x000fe60000000800 */
[----:B------:R-:W-:-:S05]  /*15160*/  FSEL R101, R101, RZ, P1 ;  /* 0x000000ff65657208 */ /* 0x000fca0000800000 */
[----:B------:R-:W2:Y:S01]  /*15170*/  MUFU.EX2 R116, R116 ;  /* 0x0000007400747308 */ /* 0x000ea20000000800 */
[----:B0-----:R-:W-:-:S01]  /*15180*/  FFMA.FTZ R193, R190, UR42, -R101 ;  /* 0x0000002abec17c23 */ /* 0x001fc20008010865 */
[--C-:B------:R-:W-:Y:S01]  /*15190*/  FFMA.FTZ R190, R191, UR42, -R101.reuse ;  /* 0x0000002abfbe7c23 */ /* 0x100fe20008010865 */
[----:B------:R-:W-:Y:S01]  /*151a0*/  FSEL R191, R0, RZ, P1 ;  /* 0x000000ff00bf7208 */ /* 0x000fe20000800000 */
[--C-:B------:R-:W-:Y:S01]  /*151b0*/  FFMA.FTZ R188, R11, UR42, -R101.reuse ;  /* 0x0000002a0bbc7c23 */ /* 0x100fe20008010865 */
[----:B------:R-:W-:-:S01]  /*151c0*/  FFMA.FTZ R11, R187, UR42, -R101 ;  /* 0x0000002abb0b7c23 */ /* 0x000fc20008010865 */
[--C-:B------:R-:W-:Y:S01]  /*151d0*/  FFMA.FTZ R187, R194, UR42, -R101.reuse ;  /* 0x0000002ac2bb7c23 */ /* 0x100fe20008010865 */
[----:B-1----:R-:W-:-:S01]  /*151e0*/  FFMA.FTZ R192, R195, UR42, -R101 ;  /* 0x0000002ac3c07c23 */ /* 0x002fc20008010865 */
[----:B------:R-:W-:Y:S01]  /*151f0*/  FADD.FTZ R191, -R191, R8 ;  /* 0x00000008bfbf7221 */ /* 0x000fe20000010100 */
[----:B------:R0:W-:Y:S01]  /*15200*/  MUFU.EX2 R117, R193 ;  /* 0x000000c100757308 */ /* 0x0001e20000000800 */
        /* <DEDUP_REMOVED lines=58> */
[----:B------:R-:W-:-:S05]  /*155b0*/  FFMA.FTZ R12, R12, UR42, -R101 ;  /* 0x0000002a0c0c7c23 */ /* 0x000fca0008010865 */
        /* <DEDUP_REMOVED lines=70> */
[----:B------:R-:W-:-:S03]  /*15a20*/  FADD.FTZ R150, R8, R193 ;  /* 0x000000c108967221 */ /* 0x000fc60000010000 */
        /* <DEDUP_REMOVED lines=78> */
[--C-:B------:R-:W-:Y:S01]  /*15f10*/  FFMA.FTZ R98, R99, UR42, -R101.reuse ;  /* 0x0000002a63627c23 */ /* 0x100fe20008010865 */
[----:B------:R-:W-:-:S05]  /*15f20*/  FFMA.FTZ R99, R102, UR42, -R101 ;  /* 0x0000002a66637c23 */ /* 0x000fca0008010865 */
        /* <DEDUP_REMOVED lines=35> */
[----:B------:R-:W-:Y:S01]  /*16160*/  FADD.FTZ R6, R9, R102 ;  /* 0x0000006609067221 */ /* 0x000fe20000010000 */
[----:B-1----:R-:W-:-:S01]  /*16170*/  FADD.FTZ R5, R12, R5 ;  /* 0x000000050c057221 */ /* 0x002fc20000010000 */
[----:B------:R-:W-:Y:S06]  /*16180*/  @!P0 BRA `(.L_x_7088) ;  /* 0x0000000000048947 */ /* 0x000fec0003800000 */
[----:B------:R-:W-:Y:S01]  /*16190*/  BPT.TRAP 0x1 ;  /* 0x000000040000795c */ /* 0x000fe20000300000 */
.L_x_7088:
        /* <DEDUP_REMOVED lines=131> */
[----:B------:R-:W-:-:S05]  /*169d0*/  UMOV UR51, UR56 ;  /* 0x0000003800337c82 */ /* 0x000fca0008000000 */
.L_x_7071:
[----:B------:R-:W-:Y:S06]  /*169e0*/  BAR.ARV 0x8, 0x180 ;  /* 0x0206000000007b1d */ /* 0x000fec0000002000 */
[----:B------:R-:W-:Y:S05]  /*169f0*/  @!P0 BRA `(.L_x_7090) ;  /* 0x0000000000048947 */ /* 0x000fea0003800000 */
[----:B------:R-:W-:Y:S01]  /*16a00*/  BPT.TRAP 0x1 ;  /* 0x000000040000795c */ /* 0x000fe20000300000 */
.L_x_7090:
[----:B------:R-:W-:Y:S01]  /*16a10*/  ULEA UR4, UR51, UR41, 0x3 ;  /* 0x0000002933047291 */ /* 0x000fe2000f8e183f */
[----:B------:R-:W-:-:S05]  /*16a20*/  IMAD.U32 R4, RZ, RZ, UR50 ;  /* 0x00000032ff047e24 */ /* 0x000fca000f8e00ff */
[----:B------:R-:W-:-:S04]  /*16a30*/  SHF.L.U32 R4, R4, 0x1f, RZ ;  /* 0x0000001f04047819 */ /* 0x000fc800000006ff */
[----:B------:R0:W1:Y:S01]  /*16a40*/  SYNCS.PHASECHK.TRANS64.TRYWAIT P1, [UR4+0x2e850], R4 ;  /* 0x02e85004ff0075a7 */ /* 0x0000620008020144 */
[----:B------:R-:W-:Y:S05]  /*16a50*/  @!P0 BRA `(.L_x_7091) ;  /* 0x0000000000048947 */ /* 0x000fea0003800000 */
[----:B------:R-:W-:Y:S01]  /*16a60*/  BPT.TRAP 0x1 ;  /* 0x000000040000795c */ /* 0x000fe20000300000 */
.L_x_7091:
[----:B-1----:R-:W-:Y:S05]  /*16a70*/  @P1 BRA `(.L_x_7092) ;  /* 0x0000000000081947 */ /* 0x002fea0003800000 */
[----:B------:R-:W1:Y:S02]  /*16a80*/  SYNCS.PHASECHK.TRANS64.TRYWAIT P1, [UR4+0x2e850], R4 ;  /* 0x02e85004ff0075a7 */ /* 0x000e640008020144 */
[----:B-1----:R-:W-:Y:S05]  /*16a90*/  @!P1 BRA `(.L_x_7093) ;  /* 0x000000b400889947 */ /* 0x002fea0003800000 */
.L_x_7092:
        /* <DEDUP_REMOVED lines=12> */
[----:B------:R-:W-:Y:S02]  /*16b60*/  @UP0 USHF.R.S32.HI UR8, URZ, 0x1f, UR49 ;  /* 0x0000001f3f080899 */ /* 0x000fe40008011431 */
[----:B------:R-:W-:Y:S01]  /*16b70*/  UMOV UR6, UR5 ;  /* 0x0000000500067c82 */ /* 0x000fe20008000000 */
[----:B------:R-:W-:Y:S01]  /*16b80*/  @UP0 ULDC.64 UR12, c[0x0][0x9c8] ;  /* 0x00027200000c0ab9 */ /* 0x000fe20000000a00 */
[----:B------:R-:W-:Y:S01]  /*16b90*/  QGMMA.64x128x32.F32.E4M3.E4M3 R24, R224, gdesc[UR4], R24, gsb0 ;  /* 0x01e00004e0187df3 */ /* 0x000fe20008000818 */
[----:B------:R-:W-:Y:S01]  /*16ba0*/  UIADD3 UR6, UR5, 0x100, URZ ;  /* 0x0000010005067890 */ /* 0x000fe2000fffe03f */
[----:B------:R-:W-:Y:S01]  /*16bb0*/  UMOV UR7, 0xc0000010 ;  /* 0xc000001000077882 */ /* 0x000fe20000000000 */
[----:B------:R-:W-:-:S04]  /*16bc0*/  @UP0 UIMAD UR8, UR8, UR12, URZ ;  /* 0x0000000c080802a4 */ /* 0x000fc8000f8e023f */
[----:B------:R-:W-:Y:S01]  /*16bd0*/  @UP0 UIMAD UR8, UR49, UR13, UR8 ;  /* 0x0000000d310802a4 */ /* 0x000fe2000f8e0208 */
        /* <DEDUP_REMOVED lines=13> */
[----:B------:R-:W-:-:S04]  /*16cb0*/  @UP0 UIMAD.WIDE.U32 UR6, UR49, UR12, URZ ;  /* 0x0000000c310602a5 */ /* 0x000fc8000f8e003f */
[----:B------:R-:W-:-:S03]  /*16cc0*/  @UP0 UIADD3 UR7, UR7, UR8, URZ ;  /* 0x0000000807070290 */ /* 0x000fc6000fffe03f */
[----:B------:R-:W-:Y:S02]  /*16cd0*/  @UP0 ULDC.64 UR8, c[0x0][0x9d0] ;  /* 0x0002740000080ab9 */ /* 0x000fe40000000a00 */
[----:B------:R-:W-:-:S04]  /*16ce0*/  @UP0 UIMAD.WIDE.U32 UR6, UR43, UR8, UR6 ;  /* 0x000000082b0602a5 */ /* 0x000fc8000f8e0006 */
[----:B------:R-:W-:Y:S02]  /*16cf0*/  @UP0 UIMAD UR7, UR43, UR9, UR7 ;  /* 0x000000092b0702a4 */ /* 0x000fe4000f8e0207 */
[----:B------:R-:W-:-:S04]  /*16d00*/  @UP0 ULEA UR8, UP1, UR6, UR10, 0x2 ;  /* 0x0000000a06080291 */ /* 0x000fc8000f82103f */
[----:B------:R-:W-:Y:S02]  /*16d10*/  @UP0 ULEA.HI.X UR9, UR6, UR11, UR7, 0x2, UP1 ;  /* 0x0000000b06090291 */ /* 0x000fe400088f1407 */
[----:B------:R-:W-:Y:S01]  /*16d20*/  UIADD3 UR6, UR5, 0x400, URZ ;  /* 0x0000040005067890 */ /* 0x000fe2000fffe03f */
[----:B------:R-:W-:Y:S01]  /*16d30*/  IMAD.U32 R8, RZ, RZ, UR8 ;  /* 0x00000008ff087e24 */ /* 0x000fe2000f8e00ff */
[----:B------:R-:W-:Y:S02]  /*16d40*/  UMOV UR7, 0xc0000010 ;  /* 0xc000001000077882 */ /* 0x000fe40000000000 */
[----:B------:R-:W-:-:S05]  /*16d50*/  IMAD.U32 R9, RZ, RZ, UR9 ;  /* 0x00000009ff097e24 */ /* 0x000fca000f8e00ff */
[----:B------:R0:W2:Y:S01]  /*16d60*/  @P1 LDG.E R4, desc[UR52][R8.64] ;  /* 0x0000003408041981 */ /* 0x0000a2000c1e1900 */
[----:B------:R-:W-:Y:S02]  /*16d70*/  WARPGROUP.DEPBAR.LE gsb0, 0x0 ;  /* 0x00008000000079c5 */ /* 0x000fe40000010000 */
[----:B------:R-:W-:-:S06]  /*16d80*/  WARPGROUP.ARRIVE ;  /* 0x00000000000079c5 */ /* 0x000fcc0000000000 */
[----:B------:R-:W-:Y:S01]  /*16d90*/  QGMMA.64x128x32.F32.E4M3.E4M3 R24, R208, gdesc[UR4], R24, gsb0 ;  /* 0x01e00004d0187df3 */ /* 0x000fe20008000818 */
[----:B------:R-:W-:Y:S01]  /*16da0*/  UIADD3 UR6, UR5, 0x500, URZ ;  /* 0x0000050005067890 */ /* 0x000fe2000fffe03f */
[----:B------:R-:W-:Y:S01]  /*16db0*/  UMOV UR7, 0xc0000010 ;  /* 0xc000001000077882 */ /* 0x000fe20000000000 */
[----:B------:R-:W1:Y:S04]  /*16dc0*/  SHFL.BFLY PT, R7, R6, 0x2, 0x1f ;  /* 0x0c401f0006077f89 */ /* 0x000e6800000e0000 */
[----:B------:R-:W3:Y:S01]  /*16dd0*/  SHFL.BFLY PT, R10, R5, 0x2, 0x1f ;  /* 0x0c401f00050a7f89 */ /* 0x000ee200000e0000 */
[----:B------:R-:W-:Y:S02]  /*16de0*/  WARPGROUP.DEPBAR.LE gsb0, 0x0 ;  /* 0x00008000000079c5 */ /* 0x000fe40000010000 */
[----:B------:R-:W-:-:S06]  /*16df0*/  WARPGROUP.ARRIVE ;  /* 0x00000000000079c5 */ /* 0x000fcc0000000000 */
[----:B------:R-:W-:Y:S01]  /*16e00*/  QGMMA.64x128x32.F32.E4M3.E4M3 R24, R204, gdesc[UR4], R24, gsb0 ;  /* 0x01e00004cc187df3 */ /* 0x000fe20008000818 */
[----:B------:R-:W-:Y:S01]  /*16e10*/  UIADD3 UR6, UR5, 0x600, URZ ;  /* 0x0000060005067890 */ /* 0x000fe2000fffe03f */
[----:B------:R-:W-:Y:S01]  /*16e20*/  UMOV UR7, 0xc0000010 ;  /* 0xc000001000077882 */ /* 0x000fe20000000000 */
[----:B-1----:R-:W-:-:S01]  /*16e30*/  FADD.FTZ R7, R7, R6 ;  /* 0x0000000607077221 */ /* 0x002fc20000010000 */
[----:B---3--:R-:W-:-:S04]  /*16e40*/  FADD.FTZ R10, R10, R5 ;  /* 0x000000050a0a7221 */ /* 0x008fc80000010000 */
[----:B0-----:R-:W0:Y:S04]  /*16e50*/  SHFL.BFLY PT, R8, R7, 0x1, 0x1f ;  /* 0x0c201f0007087f89 */ /* 0x001e2800000e0000 */
[----:B------:R-:W1:Y:S01]  /*16e60*/  SHFL.BFLY PT, R9, R10, 0x1, 0x1f ;  /* 0x0c201f000a097f89 */ /* 0x000e6200000e0000 */
[----:B------:R-:W-:Y:S02]  /*16e70*/  IMAD.MOV.U32 R5, RZ, RZ, RZ ;  /* 0x000000ffff057224 */ /* 0x000fe400078e00ff */
[----:B0-----:R-:W-:Y:S01]  /*16e80*/  FADD.FTZ R11, R7, R8 ;  /* 0x00000008070b7221 */ /* 0x001fe20000010000 */
        /* <DEDUP_REMOVED lines=30> */
.L_x_7094:
        /* <DEDUP_REMOVED lines=74> */
.L_x_7020:
[----:B------:R-:W0:Y:S01]  /*17510*/  S2R R3, SR_CgaCtaId ;  /* 0x0000000000037919 */ /* 0x000e220000008800 */
[----:B------:R-:W-:Y:S01]  /*17520*/  MOV R14, 0x400 ;  /* 0x00000400000e7802 */ /* 0x000fe20000000f00 */
[----:B------:R-:W-:Y:S01]  /*17530*/  UISETP.NE.AND UP0, UPT, UR46, URZ, UPT ;  /* 0x0000003f2e00728c */ /* 0x000fe2000bf05270 */
[----:B------:R-:W-:Y:S01]  /*17540*/  SHF.R.S32.HI R18, RZ, 0x1f, R229 ;  /* 0x0000001fff127819 */ /* 0x000fe200000114e5 */
[----:B------:R-:W-:Y:S03]  /*17550*/  BAR.SYNC.DEFER_BLOCKING 0x5, 0x180 ;  /* 0x0146000000007b1d */ /* 0x000fe60000010000 */
[----:B------:R-:W-:-:S03]  /*17560*/  LEA.HI R17, R18, R229, RZ, 0x3 ;  /* 0x000000e512117211 */ /* 0x000fc600078f18ff */
[----:B------:R-:W-:Y:S01]  /*17570*/  BSSY B0, `(.L_x_7095) ;  /* 0x00003de000007945 */ /* 0x000fe20003800000 */
[----:B------:R-:W-:Y:S02]  /*17580*/  LOP3.LUT R0, R17, 0xfffffff8, RZ, 0xc0, !PT ;  /* 0xfffffff811007812 */ /* 0x000fe400078ec0ff */
[----:B------:R-:W-:-:S03]  /*17590*/  @!UP0 ULDC UR46, c[0x0][0xad4] ;  /* 0x0002b500002e8ab9 */ /* 0x000fc60000000800 */
[----:B------:R-:W-:Y:S01]  /*175a0*/  IMAD.IADD R15, R229, 0x1, -R0 ;  /* 0x00000001e50f7824 */ /* 0x000fe200078e0a00 */
[----:B0-----:R-:W-:-:S03]  /*175b0*/  LEA R14, R3, R14, 0x18 ;  /* 0x0000000e030e7211 */ /* 0x001fc600078ec0ff */
[----:B------:R-:W-:Y:S02]  /*175c0*/  IMAD.SHL.U32 R3, R15, 0x8, RZ ;  /* 0x000000080f037824 */ /* 0x000fe400078e00ff */
[----:B------:R-:W0:Y:S02]  /*175d0*/  LDS.128 R4, [R14+0x2e8d0] ;  /* 0x02e8d0000e047984 */ /* 0x000e240000000c00 */
[----:B------:R-:W-:Y:S01]  /*175e0*/  VIADD R0, R3, 0x40 ;  /* 0x0000004003007836 */ /* 0x000fe20000000000 */
[----:B0-----:R-:W-:Y:S02]  /*175f0*/  R2UR UR5, R5 ;  /* 0x00000000050572ca */ /* 0x001fe400000e0000 */
[----:B------:R-:W-:Y:S02]  /*17600*/  R2UR UR6, R6 ;  /* 0x00000000060672ca */ /* 0x000fe400000e0000 */
[----:B------:R-:W-:Y:S01]  /*17610*/  R2UR UR49, R7 ;  /* 0x00000000073172ca */ /* 0x000fe200000e0000 */
[----:B------:R-:W-:Y:S06]  /*17620*/  BAR.ARV 0x4, 0x180 ;  /* 0x0106000000007b1d */ /* 0x000fec0000002000 */
[----:B------:R-:W-:Y:S08]  /*17630*/  @P0 BRA `(.L_x_7096) ;  /* 0x00000030000c0947 */ /* 0x000ff00003800000 */
[----:B------:R-:W0:Y:S01]  /*17640*/  S2R R8, SR_TID.X ;  /* 0x0000000000087919 */ /* 0x000e220000002100 */
        /* <DEDUP_REMOVED lines=10> */
[----:B------:R-:W-:-:S03]  /*176f0*/  UIMAD.WIDE UR8, UR44, 0x4, UR8 ;  /* 0x000000042c0878a5 */ /* 0x000fc6000f8e0208 */
        /* <DEDUP_REMOVED lines=22> */
[----:B------:R-:W-:Y:S01]  /*17860*/  SEL R60, R59, R58, P0 ;  /* 0x0000003a3b3c7207 */ /* 0x000fe20000000000 */
[----:B------:R-:W-:Y:S01]  /*17870*/  IMAD.WIDE R8, R230, 0x2, R36 ;  /* 0x00000002e6087825 */ /* 0x000fe200078e0224 */
[----:B------:R-:W-:Y:S02]  /*17880*/  SEL R66, R67, R66, P0 ;  /* 0x0000004243427207 */ /* 0x000fe40000000000 */
[----:B------:R-:W-:Y:S02]  /*17890*/  SEL R35, R70, R71, P0 ;  /* 0x0000004746237207 */ /* 0x000fe40000000000 */
[----:B------:R-:W-:-:S02]  /*178a0*/  IADD3 R47, P6, R8, 0x20, RZ ;  /* 0x00000020082f7810 */ /* 0x000fc40007fde0ff */
[----:B------:R-:W-:Y:S02]  /*178b0*/  SEL R56, R71, R70, P0 ;  /* 0x0000004647387207 */ /* 0x000fe40000000000 */
[----:B------:R-:W-:Y:S01]  /*178c0*/  LOP3.LUT R4, R47, 0x380, RZ, 0xc0, !PT ;  /* 0x000003802f047812 */ /* 0x000fe200078ec0ff */
[--C-:B------:R-:W-:Y:S01]  /*178d0*/  IMAD.X R21, RZ, RZ, R9.reuse, P6 ;  /* 0x000000ffff157224 */ /* 0x100fe200030e0609 */
[----:B------:R-:W-:Y:S02]  /*178e0*/  IADD3 R59, P3, R8, 0x4000, RZ ;  /* 0x00004000083b7810 */ /* 0x000fe40007f7e0ff */
[----:B------:R-:W-:Y:S02]  /*178f0*/  SHF.R.U64 R4, R4, 0x3, RZ ;  /* 0x0000000304047819 */ /* 0x000fe400000012ff */
[C---:B------:R-:W-:Y:S01]  /*17900*/  IADD3 R67, P5, R8.reuse, 0x4040, RZ ;  /* 0x0000404008437810 */ /* 0x040fe20007fbe0ff */
[----:B------:R-:W-:Y:S01]  /*17910*/  IMAD.X R93, RZ, RZ, R9, P3 ;  /* 0x000000ffff5d7224 */ /* 0x000fe200018e0609 */
[----:B------:R-:W-:-:S02]  /*17920*/  IADD3 R71, P6, R8, 0x4060, RZ ;  /* 0x0000406008477810 */ /* 0x000fc40007fde0ff */
[----:B------:R-:W-:Y:S01]  /*17930*/  SEL R119, R24, R25, P0 ;  /* 0x0000001918777207 */ /* 0x000fe20000000000 */
[----:B------:R-:W-:Y:S01]  /*17940*/  IMAD.X R95, RZ, RZ, R9, P5 ;  /* 0x000000ffff5f7224 */ /* 0x000fe200028e0609 */
[----:B------:R-:W-:Y:S02]  /*17950*/  SEL R142, R25, R24, P0 ;  /* 0x00000018198e7207 */ /* 0x000fe40000000000 */
[----:B------:R-:W-:Y:S02]  /*17960*/  SEL R107, R48, R49, P0 ;  /* 0x00000031306b7207 */ /* 0x000fe40000000000 */
[----:B------:R-:W-:Y:S02]  /*17970*/  SEL R130, R49, R48, P0 ;  /* 0x0000003031827207 */ /* 0x000fe40000000000 */
[----:B------:R-:W-:Y:S02]  /*17980*/  LOP3.LUT R5, R8, 0x380, RZ, 0xc0, !PT ;  /* 0x0000038008057812 */ /* 0x000fe400078ec0ff */
[----:B------:R-:W-:-:S02]  /*17990*/  LOP3.LUT R20, R4, R47, RZ, 0x3c, !PT ;  /* 0x0000002f04147212 */ /* 0x000fc400078e3cff */
[----:B------:R-:W-:Y:S02]  /*179a0*/  SEL R61, R26, R27, P0 ;  /* 0x0000001b1a3d7207 */ /* 0x000fe40000000000 */
[----:B------:R-:W-:Y:S02]  /*179b0*/  SEL R112, R27, R26, P0 ;  /* 0x0000001a1b707207 */ /* 0x000fe40000000000 */
[----:B------:R-:W-:Y:S02]  /*179c0*/  SEL R49, R42, R43, P0 ;  /* 0x0000002b2a317207 */ /* 0x000fe40000000000 */
[----:B------:R-:W-:Y:S02]  /*179d0*/  SEL R106, R43, R42, P0 ;  /* 0x0000002a2b6a7207 */ /* 0x000fe40000000000 */
[----:B------:R-:W-:Y:S02]  /*179e0*/  LOP3.LUT R4, R59, 0x380, RZ, 0xc0, !PT ;  /* 0x000003803b047812 */ /* 0x000fe400078ec0ff */
[----:B------:R-:W-:-:S02]  /*179f0*/  LOP3.LUT R24, R67, 0x380, RZ, 0xc0, !PT ;  /* 0x0000038043187812 */ /* 0x000fc400078ec0ff */
[----:B------:R-:W-:Y:S02]  /*17a00*/  SEL R43, R50, R51, P0 ;  /* 0x00000033322b7207 */ /* 0x000fe40000000000 */
[----:B------:R-:W-:Y:S02]  /*17a10*/  SEL R104, R51, R50, P0 ;  /* 0x0000003233687207 */ /* 0x000fe40000000000 */
[----:B------:R-:W-:Y:S02]  /*17a20*/  LOP3.LUT R26, R71, 0x380, RZ, 0xc0, !PT ;  /* 0x00000380471a7812 */ /* 0x000fe400078ec0ff */
[----:B------:R-:W-:Y:S02]  /*17a30*/  IADD3 R51, P1, R8, 0x40, RZ ;  /* 0x0000004008337810 */ /* 0x000fe40007f3e0ff */
[----:B------:R-:W-:Y:S02]  /*17a40*/  SEL R113, R44, R45, P0 ;  /* 0x0000002d2c717207 */ /* 0x000fe40000000000 */
[----:B------:R-:W-:-:S02]  /*17a50*/  SEL R136, R45, R44, P0 ;  /* 0x0000002c2d887207 */ /* 0x000fc40000000000 */
[----:B------:R-:W-:Y:S02]  /*17a60*/  SHF.R.U64 R5, R5, 0x3, RZ ;  /* 0x0000000305057819 */ /* 0x000fe400000012ff */
[----:B------:R-:W-:Y:S02]  /*17a70*/  SEL R111, R40, R41, P0 ;  /* 0x00000029286f7207 */ /* 0x000fe40000000000 */
[----:B------:R-:W-:Y:S02]  /*17a80*/  SEL R134, R41, R40, P0 ;  /* 0x0000002829867207 */ /* 0x000fe40000000000 */
[----:B------:R-:W-:Y:S02]  /*17a90*/  SEL R89, R72, R73, P0 ;  /* 0x0000004948597207 */ /* 0x000fe40000000000 */
[----:B------:R-:W-:Y:S02]  /*17aa0*/  SEL R118, R73, R72, P0 ;  /* 0x0000004849767207 */ /* 0x000fe40000000000 */
[----:B------:R-:W-:-:S02]  /*17ab0*/  SEL R45, R54, R55, P0 ;  /* 0x00000037362d7207 */ /* 0x000fc40000000000 */
[----:B------:R-:W-:Y:S02]  /*17ac0*/  SHF.R.U64 R4, R4, 0x3, RZ ;  /* 0x0000000304047819 */ /* 0x000fe400000012ff */
[----:B------:R-:W-:Y:S02]  /*17ad0*/  SHF.R.U64 R24, R24, 0x3, RZ ;  /* 0x0000000318187819 */ /* 0x000fe400000012ff */
[----:B------:R-:W-:Y:S02]  /*17ae0*/  SEL R54, R55, R54, P0 ;  /* 0x0000003637367207 */ /* 0x000fe40000000000 */
[----:B------:R-:W-:Y:S02]  /*17af0*/  SEL R41, R62, R63, P0 ;  /* 0x0000003f3e297207 */ /* 0x000fe40000000000 */
[----:B------:R-:W-:Y:S02]  /*17b00*/  SEL R72, R63, R62, P0 ;  /* 0x0000003e3f487207 */ /* 0x000fe40000000000 */
[----:B------:R-:W-:-:S02]  /*17b10*/  SHF.R.U64 R26, R26, 0x3, RZ ;  /* 0x000000031a1a7819 */ /* 0x000fc400000012ff */
[C---:B------:R-:W-:Y:S02]  /*17b20*/  IADD3 R55, P2, R8.reuse, 0x60, RZ ;  /* 0x0000006008377810 */ /* 0x040fe40007f5e0ff */
[----:B------:R-:W-:Y:S02]  /*17b30*/  IADD3 R63, P4, R8, 0x4020, RZ ;  /* 0x00004020083f7810 */ /* 0x000fe40007f9e0ff */
[----:B------:R-:W-:Y:S01]  /*17b40*/  LOP3.LUT R6, R51, 0x380, RZ, 0xc0, !PT ;  /* 0x0000038033067812 */ /* 0x000fe200078ec0ff */
[--C-:B------:R-:W-:Y:S01]  /*17b50*/  IMAD.X R11, RZ, RZ, R9.reuse, P2 ;  /* 0x000000ffff0b7224 */ /* 0x100fe200010e0609 */
[----:B------:R-:W-:Y:S01]  /*17b60*/  LOP3.LUT R8, R5, R8, RZ, 0x3c, !PT ;  /* 0x0000000805087212 */ /* 0x000fe200078e3cff */
[--C-:B------:R-:W-:Y:S01]  /*17b70*/  IMAD.X R5, RZ, RZ, R9.reuse, P6 ;  /* 0x000000ffff057224 */ /* 0x100fe200030e0609 */
[----:B------:R-:W-:Y:S01]  /*17b80*/  LOP3.LUT R92, R4, R59, RZ, 0x3c, !PT ;  /* 0x0000003b045c7212 */ /* 0x000fe200078e3cff */
[----:B------:R-:W-:Y:S01]  /*17b90*/  IMAD.X R7, RZ, RZ, R9, P4 ;  /* 0x000000ffff077224 */ /* 0x000fe200020e0609 */
[----:B------:R-:W-:-:S02]  /*17ba0*/  LOP3.LUT R94, R24, R67, RZ, 0x3c, !PT ;  /* 0x00000043185e7212 */ /* 0x000fc400078e3cff */
[----:B------:R-:W-:Y:S02]  /*17bb0*/  LOP3.LUT R4, R26, R71, RZ, 0x3c, !PT ;  /* 0x000000471a047212 */ /* 0x000fe400078e3cff */
[----:B------:R-:W-:Y:S02]  /*17bc0*/  SHF.R.U64 R6, R6, 0x3, RZ ;  /* 0x0000000306067819 */ /* 0x000fe400000012ff */
[----:B------:R-:W-:Y:S02]  /*17bd0*/  SEL R99, R64, R65, P0 ;  /* 0x0000004140637207 */ /* 0x000fe40000000000 */
[----:B------:R-:W-:Y:S02]  /*17be0*/  SEL R122, R65, R64, P0 ;  /* 0x00000040417a7207 */ /* 0x000fe40000000000 */
[----:B------:R-:W-:Y:S02]  /*17bf0*/  SEL R101, R68, R69, P0 ;  /* 0x0000004544657207 */ /* 0x000fe40000000000 */
[----:B------:R-:W-:-:S02]  /*17c00*/  SEL R124, R69, R68, P0 ;  /* 0x00000044457c7207 */ /* 0x000fc40000000000 */
[----:B------:R-:W-:Y:S02]  /*17c10*/  SEL R65, R30, R31, P0 ;  /* 0x0000001f1e417207 */ /* 0x000fe40000000000 */
[----:B------:R-:W-:Y:S02]  /*17c20*/  SEL R114, R31, R30, P0 ;  /* 0x0000001e1f727207 */ /* 0x000fe40000000000 */
[----:B------:R-:W-:Y:S02]  /*17c30*/  MOV R94, R94 ;  /* 0x0000005e005e7202 */ /* 0x000fe40000000f00 */
[----:B------:R-:W-:Y:S02]  /*17c40*/  SEL R69, R80, R81, P0 ;  /* 0x0000005150457207 */ /* 0x000fe40000000000 */
[----:B------:R-:W-:Y:S01]  /*17c50*/  SEL R116, R81, R80, P0 ;  /* 0x0000005051747207 */ /* 0x000fe20000000000 */
[----:B------:R-:W-:Y:S01]  /*17c60*/  IMAD.X R81, RZ, RZ, R9, P1 ;  /* 0x000000ffff517224 */ /* 0x000fe200008e0609 */
[----:B------:R-:W-:-:S02]  /*17c70*/  SEL R30, R87, R86, P0 ;  /* 0x00000056571e7207 */ /* 0x000fc40000000000 */
[----:B------:R-:W-:Y:S02]  /*17c80*/  LOP3.LUT R10, R55, 0x380, RZ, 0xc0, !PT ;  /* 0x00000380370a7812 */ /* 0x000fe400078ec0ff */
[----:B------:R-:W-:Y:S02]  /*17c90*/  MOV R95, R4 ;  /* 0x00000004005f7202 */ /* 0x000fe40000000f00 */
[----:B------:R-:W-:Y:S02]  /*17ca0*/  SEL R121, R28, R29, P0 ;  /* 0x0000001d1c797207 */ /* 0x000fe40000000000 */
[----:B------:R-:W-:Y:S02]  /*17cb0*/  SEL R144, R29, R28, P0 ;  /* 0x0000001c1d907207 */ /* 0x000fe40000000000 */
[----:B------:R-:W-:Y:S02]  /*17cc0*/  SEL R27, R86, R87, P0 ;  /* 0x00000057561b7207 */ /* 0x000fe40000000000 */
[----:B------:R-:W-:-:S02]  /*17cd0*/  LOP3.LUT R80, R6, R51, RZ, 0x3c, !PT ;  /* 0x0000003306507212 */ /* 0x000fc400078e3cff */
[----:B------:R-:W-:Y:S02]  /*17ce0*/  SEL R29, R74, R75, P0 ;  /* 0x0000004b4a1d7207 */ /* 0x000fe40000000000 */
[----:B------:R-:W-:Y:S02]  /*17cf0*/  LOP3.LUT R6, R63, 0x380, RZ, 0xc0, !PT ;  /* 0x000003803f067812 */ /* 0x000fe400078ec0ff */
[----:B------:R-:W-:Y:S02]  /*17d00*/  SEL R25, R82, R83, P0 ;  /* 0x0000005352197207 */ /* 0x000fe40000000000 */
[----:B------:R-:W-:Y:S02]  /*17d10*/  SEL R40, R83, R82, P0 ;  /* 0x0000005253287207 */ /* 0x000fe40000000000 */
[----:B------:R-:W-:Y:S02]  /*17d20*/  SHF.R.U64 R10, R10, 0x3, RZ ;  /* 0x000000030a0a7819 */ /* 0x000fe400000012ff */
[----:B------:R-:W-:-:S02]  /*17d30*/  MOV R83, R20 ;  /* 0x0000001400537202 */ /* 0x000fc40000000f00 */
[----:B------:R-:W-:Y:S02]  /*17d40*/  SHF.R.U64 R6, R6, 0x3, RZ ;  /* 0x0000000306067819 */ /* 0x000fe400000012ff */
[----:B------:R-:W-:Y:S02]  /*17d50*/  LOP3.LUT R10, R10, R55, RZ, 0x3c, !PT ;  /* 0x000000370a0a7212 */ /* 0x000fe400078e3cff */
[----:B------:R-:W-:Y:S02]  /*17d60*/  SEL R91, R84, R85, P0 ;  /* 0x00000055545b7207 */ /* 0x000fe40000000000 */
[----:B------:R-:W-:Y:S02]  /*17d70*/  SEL R96, R85, R84, P0 ;  /* 0x0000005455607207 */ /* 0x000fe40000000000 */
[----:B------:R-:W-:Y:S02]  /*17d80*/  LOP3.LUT R6, R6, R63, RZ, 0x3c, !PT ;  /* 0x0000003f06067212 */ /* 0x000fe400078e3cff */
[----:B------:R-:W-:-:S02]  /*17d90*/  SEL R73, R76, R77, P0 ;  /* 0x0000004d4c497207 */ /* 0x000fc40000000000 */
[----:B------:R-:W-:Y:S02]  /*17da0*/  SEL R31, R78, R79, P0 ;  /* 0x0000004f4e1f7207 */ /* 0x000fe40000000000 */
[----:B------:R-:W-:Y:S02]  /*17db0*/  SEL R120, R77, R76, P0 ;  /* 0x0000004c4d787207 */ /* 0x000fe40000000000 */
[----:B------:R-:W-:Y:S02]  /*17dc0*/  MOV R80, R80 ;  /* 0x0000005000507202 */ /* 0x000fe40000000f00 */
[----:B------:R-:W-:Y:S02]  /*17dd0*/  SEL R44, R75, R74, P0 ;  /* 0x0000004a4b2c7207 */ /* 0x000fe40000000000 */
[----:B------:R-:W-:Y:S02]  /*17de0*/  SEL R50, R79, R78, P0 ;  /* 0x0000004e4f327207 */ /* 0x000fe40000000000 */
[----:B------:R-:W-:-:S02]  /*17df0*/  MOV R81, R10 ;  /* 0x0000000a00517202 */ /* 0x000fc40000000f00 */
[----:B------:R-:W-:Y:S02]  /*17e00*/  MOV R92, R92 ;  /* 0x0000005c005c7202 */ /* 0x000fe40000000f00 */
[----:B------:R-:W-:Y:S02]  /*17e10*/  MOV R82, R8 ;  /* 0x0000000800527202 */ /* 0x000fe40000000f00 */
[----:B------:R-:W-:Y:S02]  /*17e20*/  MOV R93, R6 ;  /* 0x00000006005d7202 */ /* 0x000fe40000000f00 */
[----:B--2---:R-:W-:Y:S01]  /*17e30*/  LOP3.LUT R5, R88, 0x2, RZ, 0x3c, !PT ;  /* 0x0000000258057812 */ /* 0x004fe200078e3cff */
        /* <DEDUP_REMOVED lines=27> */
[----:B------:R-:W1:Y:S04]  /*17ff0*/  SHFL.IDX PT, R39, R132, R5, 0x1c1f ;  /* 0x001c1f0584277589 */ /* 0x000e6800000e0000 */
[----:B------:R-:W2:Y:S04]  /*18000*/  SHFL.IDX PT, R75, R126, R5, 0x1c1f ;  /* 0x001c1f057e4b7589 */ /* 0x000ea800000e0000 */
[----:B------:R-:W-:Y:S04]  /*18010*/  SHFL.IDX PT, R79, R122, R5, 0x1c1f ;  /* 0x001c1f057a4f7589 */ /* 0x000fe800000e0000 */
[----:B------:R0:W-:Y:S04]  /*18020*/  SHFL.IDX PT, R51, R54, R5, 0x1c1f ;  /* 0x001c1f0536337589 */ /* 0x0001e800000e0000 */
[----:B------:R-:W-:Y:S04]  /*18030*/  SHFL.IDX PT, R58, R115, R88, 0x1c1f ;  /* 0x001c1f58733a7589 */ /* 0x000fe800000e0000 */
[----:B------:R3:W-:Y:S01]  /*18040*/  SHFL.IDX PT, R70, R41, R88, 0x1c1f ;  /* 0x001c1f5829467589 */ /* 0x0007e200000e0000 */
[----:B0-----:R-:W-:-:S03]  /*18050*/  SEL R54, R52, R53, P0 ;  /* 0x0000003534367207 */ /* 0x001fc60000000000 */
[----:B------:R-:W-:Y:S01]  /*18060*/  SHFL.IDX PT, R59, R138, R5, 0x1c1f ;  /* 0x001c1f058a3b7589 */ /* 0x000fe200000e0000 */
[----:B-1----:R-:W-:Y:S02]  /*18070*/  SEL R67, R10, R39, P0 ;  /* 0x000000270a437207 */ /* 0x002fe40000000000 */
[----:B------:R-:W-:Y:S01]  /*18080*/  SEL R52, R53, R52, P0 ;  /* 0x0000003435347207 */ /* 0x000fe20000000000 */
[----:B------:R2:W-:Y:S01]  /*18090*/  SHFL.IDX PT, R77, R72, R5, 0x1c1f ;  /* 0x001c1f05484d7589 */ /* 0x0005e200000e0000 */
[----:B---3--:R-:W-:-:S03]  /*180a0*/  SEL R41, R32, R35, P0 ;  /* 0x0000002320297207 */ /* 0x008fc60000000000 */
[----:B------:R-:W-:Y:S04]  /*180b0*/  SHFL.IDX PT, R4, R121, R88, 0x1c1f ;  /* 0x001c1f5879047589 */ /* 0x000fe800000e0000 */
[----:B------:R-:W-:Y:S01]  /*180c0*/  SHFL.IDX PT, R6, R117, R88, 0x1c1f ;  /* 0x001c1f5875067589 */ /* 0x000fe200000e0000 */
[----:B--2---:R-:W-:-:S03]  /*180d0*/  SEL R72, R74, R75, P0 ;  /* 0x0000004b4a487207 */ /* 0x004fc60000000000 */
        /* <DEDUP_REMOVED lines=12> */
[----:B------:R-:W2:Y:S01]  /*181a0*/  SHFL.IDX PT, R7, R144, R5, 0x1c1f ;  /* 0x001c1f0590077589 */ /* 0x000ea200000e0000 */
[----:B0-----:R-:W-:-:S03]  /*181b0*/  SEL R31, R26, R27, P0 ;  /* 0x0000001b1a1f7207 */ /* 0x001fc60000000000 */
[----:B------:R-:W0:Y:S01]  /*181c0*/  SHFL.IDX PT, R63, R134, R5, 0x1c1f ;  /* 0x001c1f05863f7589 */ /* 0x000e2200000e0000 */
[----:B-1----:R-:W-:-:S03]  /*181d0*/  SEL R25, R21, R30, P0 ;  /* 0x0000001e15197207 */ /* 0x002fc60000000000 */
[----:B------:R-:W1:Y:S01]  /*181e0*/  SHFL.IDX PT, R47, R128, R5, 0x1c1f ;  /* 0x001c1f05802f7589 */ /* 0x000e6200000e0000 */
[----:B------:R-:W-:Y:S02]  /*181f0*/  SEL R21, R30, R21, P0 ;  /* 0x000000151e157207 */ /* 0x000fe40000000000 */
        /* <DEDUP_REMOVED lines=10> */
[----:B------:R4:W3:Y:S01]  /*182a0*/  SHFL.IDX PT, R99, R56, R5, 0x1c1f ;  /* 0x001c1f0538637589 */ /* 0x0008e200000e0000 */
[----:B--2---:R-:W-:Y:S02]  /*182b0*/  SEL R55, R4, R7, P0 ;  /* 0x0000000704377207 */ /* 0x004fe40000000000 */
[----:B------:R-:W-:Y:S01]  /*182c0*/  SEL R53, R7, R4, P0 ;  /* 0x0000000407357207 */ /* 0x000fe20000000000 */
[----:B------:R2:W-:Y:S01]  /*182d0*/  SHFL.IDX PT, R88, R66, R5, 0x1c1f ;  /* 0x001c1f0542587589 */ /* 0x0005e200000e0000 */
[----:B0-----:R-:W-:Y:S02]  /*182e0*/  SEL R60, R62, R63, P0 ;  /* 0x0000003f3e3c7207 */ /* 0x001fe40000000000 */
[----:B------:R-:W-:Y:S01]  /*182f0*/  SEL R62, R63, R62, P0 ;  /* 0x0000003e3f3e7207 */ /* 0x000fe20000000000 */
[----:B------:R-:W0:Y:S01]  /*18300*/  SHFL.IDX PT, R11, R136, R5, 0x1c1f ;  /* 0x001c1f05880b7589 */ /* 0x000e2200000e0000 */
[----:B-1----:R-:W-:-:S02]  /*18310*/  SEL R73, R20, R47, P0 ;  /* 0x0000002f14497207 */ /* 0x002fc40000000000 */
[----:B----4-:R-:W-:Y:S01]  /*18320*/  SEL R56, R58, R59, P0 ;  /* 0x0000003b3a387207 */ /* 0x010fe20000000000 */
[----:B------:R-:W1:Y:S01]  /*18330*/  SHFL.IDX PT, R87, R118, R5, 0x1c1f ;  /* 0x001c1f0576577589 */ /* 0x000e6200000e0000 */
[----:B------:R-:W-:Y:S02]  /*18340*/  SEL R58, R59, R58, P0 ;  /* 0x0000003a3b3a7207 */ /* 0x000fe40000000000 */
[----:B--2---:R-:W-:Y:S01]  /*18350*/  SEL R66, R64, R65, P0 ;  /* 0x0000004140427207 */ /* 0x004fe20000000000 */
[----:B------:R-:W2:Y:S01]  /*18360*/  SHFL.IDX PT, R89, R116, R5, 0x1c1f ;  /* 0x001c1f0574597589 */ /* 0x000ea200000e0000 */
[----:B------:R-:W-:Y:S02]  /*18370*/  SEL R64, R65, R64, P0 ;  /* 0x0000004041407207 */ /* 0x000fe40000000000 */
[----:B------:R-:W-:Y:S01]  /*18380*/  SEL R65, R39, R10, P0 ;  /* 0x0000000a27417207 */ /* 0x000fe20000000000 */
[----:B------:R-:W4:Y:S01]  /*18390*/  SHFL.IDX PT, R69, R120, R5, 0x1c1f ;  /* 0x001c1f0578457589 */ /* 0x000f2200000e0000 */
[----:B------:R-:W-:-:S02]  /*183a0*/  SEL R39, R77, R70, P0 ;  /* 0x000000464d277207 */ /* 0x000fc40000000000 */
[----:B------:R-:W-:Y:S01]  /*183b0*/  SEL R75, R47, R20, P0 ;  /* 0x000000142f4b7207 */ /* 0x000fe20000000000 */
[----:B------:R-:W4:Y:S01]  /*183c0*/  SHFL.IDX PT, R96, R96, R5, 0x1c1f ;  /* 0x001c1f0560607589 */ /* 0x000f2200000e0000 */
[----:B---3--:R-:W-:Y:S02]  /*183d0*/  SEL R57, R6, R9, P0 ;  /* 0x0000000906397207 */ /* 0x008fe40000000000 */
[----:B------:R-:W-:Y:S01]  /*183e0*/  SEL R59, R9, R6, P0 ;  /* 0x00000006093b7207 */ /* 0x000fe20000000000 */
[----:B------:R3:W4:Y:S01]  /*183f0*/  SHFL.IDX PT, R101, R50, R5, 0x1c1f ;  /* 0x001c1f0532657589 */ /* 0x00072200000e0000 */
[----:B------:R-:W-:Y:S02]  /*18400*/  SEL R47, R99, R84, P0 ;  /* 0x00000054632f7207 */ /* 0x000fe40000000000 */
[----:B------:R-:W-:Y:S01]  /*18410*/  F2FP.BF16.F32.PACK_AB R4, R55, R54 ;  /* 0x000000363704723e */ /* 0x000fe200000010ff */
[----:B------:R1:W4:Y:S01]  /*18420*/  SHFL.IDX PT, R103, R44, R5, 0x1c1f ;  /* 0x001c1f052c677589 */ /* 0x00032200000e0000 */
[----:B0-----:R-:W-:-:S02]  /*18430*/  SEL R61, R8, R11, P0 ;  /* 0x0000000b083d7207 */ /* 0x001fc40000000000 */
[----:B------:R-:W-:Y:S01]  /*18440*/  SEL R63, R11, R8, P0 ;  /* 0x000000080b3f7207 */ /* 0x000fe20000000000 */
[----:B------:R0:W4:Y:S01]  /*18450*/  SHFL.IDX PT, R105, R40, R5, 0x1c1f ;  /* 0x001c1f0528697589 */ /* 0x00012200000e0000 */
[----:B------:R-:W-:Y:S02]  /*18460*/  F2FP.BF16.F32.PACK_AB R6, R53, R52 ;  /* 0x000000343506723e */ /* 0x000fe400000010ff */
[----:B---3--:R-:W-:Y:S02]  /*18470*/  SEL R50, R76, R85, P0 ;  /* 0x000000554c327207 */ /* 0x008fe40000000000 */
[----:B------:R-:W-:Y:S02]  /*18480*/  F2FP.BF16.F32.PACK_AB R7, R29, R28 ;  /* 0x0000001c1d07723e */ /* 0x000fe400000010ff */
[----:B-1----:R-:W-:Y:S02]  /*18490*/  SEL R44, R48, R71, P0 ;  /* 0x00000047302c7207 */ /* 0x002fe40000000000 */
[----:B------:R-:W-:-:S02]  /*184a0*/  F2FP.BF16.F32.PACK_AB R8, R57, R56 ;  /* 0x000000383908723e */ /* 0x000fc400000010ff */
        /* <DEDUP_REMOVED lines=16> */
[----:B--2---:R-:W-:Y:S02]  /*185b0*/  SEL R88, R90, R89, P0 ;  /* 0x000000595a587207 */ /* 0x004fe40000000000 */
[----:B------:R-:W-:-:S02]  /*185c0*/  SEL R86, R87, R86, P0 ;  /* 0x0000005657567207 */ /* 0x000fc40000000000 */
[----:B------:R-:W-:Y:S02]  /*185d0*/  SEL R90, R89, R90, P0 ;  /* 0x0000005a595a7207 */ /* 0x000fe40000000000 */
[----:B----4-:R-:W-:Y:S02]  /*185e0*/  SEL R85, R68, R69, P0 ;  /* 0x0000004544557207 */ /* 0x010fe40000000000 */
[----:B------:R-:W-:Y:S02]  /*185f0*/  SEL R87, R69, R68, P0 ;  /* 0x0000004445577207 */ /* 0x000fe40000000000 */
[----:B------:R-:W-:Y:S02]  /*18600*/  SEL R89, R91, R96, P0 ;  /* 0x000000605b597207 */ /* 0x000fe40000000000 */
[----:B------:R-:W-:Y:S02]  /*18610*/  F2FP.BF16.F32.PACK_AB R5, R31, R30 ;  /* 0x0000001e1f05723e */ /* 0x000fe400000010ff */
[----:B------:R-:W-:-:S02]  /*18620*/  SEL R69, R98, R101, P0 ;  /* 0x0000006562457207 */ /* 0x000fc40000000000 */
[----:B------:R-:W-:Y:S01]  /*18630*/  SEL R71, R101, R98, P0 ;  /* 0x0000006265477207 */ /* 0x000fe20000000000 */
[----:B------:R0:W-:Y:S01]  /*18640*/  STSM.16.M88.4 [R82], R4 ;  /* 0x0000000452007844 */ /* 0x0001e20000000200 */
[----:B------:R-:W-:Y:S02]  /*18650*/  SEL R91, R96, R91, P0 ;  /* 0x0000005b605b7207 */ /* 0x000fe40000000000 */
[----:B------:R-:W-:Y:S02]  /*18660*/  F2FP.BF16.F32.PACK_AB R9, R41, R40 ;  /* 0x000000282909723e */ /* 0x000fe400000010ff */
[----:B------:R-:W-:Y:S02]  /*18670*/  F2FP.BF16.F32.PACK_AB R10, R59, R58 ;  /* 0x0000003a3b0a723e */ /* 0x000fe400000010ff */
[----:B------:R-:W-:Y:S02]  /*18680*/  F2FP.BF16.F32.PACK_AB R11, R27, R26 ;  /* 0x0000001a1b0b723e */ /* 0x000fe400000010ff */
[----:B------:R-:W-:-:S02]  /*18690*/  SEL R68, R100, R103, P0 ;  /* 0x0000006764447207 */ /* 0x000fc40000000000 */
[----:B------:R-:W-:Y:S01]  /*186a0*/  SEL R70, R103, R100, P0 ;  /* 0x0000006467467207 */ /* 0x000fe20000000000 */
[----:B------:R-:W-:Y:S01]  /*186b0*/  STSM.16.M88.4 [R83], R8 ;  /* 0x0000000853007844 */ /* 0x000fe20000000200 */
[----:B------:R-:W-:Y:S02]  /*186c0*/  SEL R24, R102, R105, P0 ;  /* 0x0000006966187207 */ /* 0x000fe40000000000 */
[----:B------:R-:W-:Y:S02]  /*186d0*/  SEL R20, R105, R102, P0 ;  /* 0x0000006669147207 */ /* 0x000fe40000000000 */
[----:B------:R-:W-:Y:S02]  /*186e0*/  F2FP.BF16.F32.PACK_AB R96, R61, R60 ;  /* 0x0000003c3d60723e */ /* 0x000fe400000010ff */
[----:B------:R-:W-:Y:S02]  /*186f0*/  F2FP.BF16.F32.PACK_AB R97, R35, R34 ;  /* 0x000000222361723e */ /* 0x000fe400000010ff */
[----:B------:R-:W-:-:S02]  /*18700*/  F2FP.BF16.F32.PACK_AB R98, R63, R62 ;  /* 0x0000003e3f62723e */ /* 0x000fc400000010ff */
[----:B------:R-:W-:Y:S02]  /*18710*/  F2FP.BF16.F32.PACK_AB R99, R33, R32 ;  /* 0x000000202163723e */ /* 0x000fe400000010ff */
[----:B------:R-:W-:Y:S02]  /*18720*/  F2FP.BF16.F32.PACK_AB R100, R67, R66 ;  /* 0x000000424364723e */ /* 0x000fe400000010ff */
[----:B------:R-:W-:Y:S01]  /*18730*/  F2FP.BF16.F32.PACK_AB R101, R45, R44 ;  /* 0x0000002c2d65723e */ /* 0x000fe200000010ff */
[----:B------:R1:W-:Y:S01]  /*18740*/  STSM.16.M88.4 [R80], R96 ;  /* 0x0000006050007844 */ /* 0x0003e20000000200 */
[----:B------:R-:W-:Y:S02]  /*18750*/  F2FP.BF16.F32.PACK_AB R102, R65, R64 ;  /* 0x000000404166723e */ /* 0x000fe400000010ff */
[----:B------:R-:W-:Y:S02]  /*18760*/  F2FP.BF16.F32.PACK_AB R103, R43, R42 ;  /* 0x0000002a2b67723e */ /* 0x000fe400000010ff */
[----:B------:R-:W-:-:S02]  /*18770*/  F2FP.BF16.F32.PACK_AB R104, R73, R72 ;  /* 0x000000484968723e */ /* 0x000fc400000010ff */
[----:B------:R-:W-:Y:S01]  /*18780*/  F2FP.BF16.F32.PACK_AB R105, R51, R50 ;  /* 0x000000323369723e */ /* 0x000fe200000010ff */
[----:B------:R2:W-:Y:S01]  /*18790*/  STSM.16.M88.4 [R81], R100 ;  /* 0x0000006451007844 */ /* 0x0005e20000000200 */
[----:B------:R-:W-:Y:S02]  /*187a0*/  F2FP.BF16.F32.PACK_AB R106, R75, R74 ;  /* 0x0000004a4b6a723e */ /* 0x000fe400000010ff */
[----:B------:R-:W-:Y:S02]  /*187b0*/  F2FP.BF16.F32.PACK_AB R107, R39, R38 ;  /* 0x00000026276b723e */ /* 0x000fe400000010ff */
[----:B0-----:R-:W-:Y:S02]  /*187c0*/  F2FP.BF16.F32.PACK_AB R4, R77, R76 ;  /* 0x0000004c4d04723e */ /* 0x001fe400000010ff */
[----:B------:R-:W-:Y:S01]  /*187d0*/  F2FP.BF16.F32.PACK_AB R5, R49, R48 ;  /* 0x000000303105723e */ /* 0x000fe200000010ff */
[----:B------:R-:W-:Y:S01]  /*187e0*/  STSM.16.M88.4 [R92], R104 ;  /* 0x000000685c007844 */ /* 0x000fe20000000200 */
[----:B------:R-:W-:Y:S01]  /*187f0*/  F2FP.BF16.F32.PACK_AB R6, R79, R78 ;  /* 0x0000004e4f06723e */ /* 0x000fe200000010ff */
[----:B-1----:R-:W-:Y:S01]  /*18800*/  IMAD.U32 R96, RZ, RZ, UR8 ;  /* 0x00000008ff607e24 */ /* 0x002fe2000f8e00ff */
[----:B------:R-:W-:Y:S01]  /*18810*/  F2FP.BF16.F32.PACK_AB R7, R47, R46 ;  /* 0x0000002e2f07723e */ /* 0x000fe200000010ff */
[----:B------:R-:W-:Y:S01]  /*18820*/  IMAD.U32 R97, RZ, RZ, UR9 ;  /* 0x00000009ff617e24 */ /* 0x000fe2000f8e00ff */
[----:B------:R-:W-:-:S02]  /*18830*/  F2FP.BF16.F32.PACK_AB R8, R85, R84 ;  /* 0x000000545508723e */ /* 0x000fc400000010ff */
        /* <DEDUP_REMOVED lines=12> */
[----:B------:R-:W-:Y:S01]  /*18900*/  ISETP.NE.AND.EX P0, PT, RZ, UR11, PT, P0 ;  /* 0x0000000bff007c0c */ /* 0x000fe2000bf05300 */
[----:B------:R-:W-:Y:S08]  /*18910*/  BAR.SYNC.DEFER_BLOCKING 0x1, 0x100 ;  /* 0x0044000000007b1d */ /* 0x000ff00000010000 */
[----:B-1----:R-:W1:Y:S04]  /*18920*/  LDC R81, c[0x0][0xbe8] ;  /* 0x0002fa00ff517b82 */ /* 0x002e680000000800 */
[----:B------:R-:W2:Y:S01]  /*18930*/  @P0 LDG.E R98, desc[UR52][R96.64] ;  /* 0x0000003460620981 */ /* 0x000ea2000c1e1900 */
        /* <DEDUP_REMOVED lines=10> */
[----:B------:R-:W-:-:S03]  /*189e0*/  IMAD.U32 R10, RZ, RZ, UR4 ;  /* 0x00000004ff0a7e24 */ /* 0x000fc6000f8e00ff */
[----:B------:R-:W-:Y:S01]  /*189f0*/  @UP0 ULDC.64 UR8, c[0x0][0xc08] ;  /* 0x0003020000080ab9 */ /* 0x000fe20000000a00 */
[----:B------:R-:W0:Y:S01]  /*18a00*/  @P1 LDC R6, c[0x0][0xbec] ;  /* 0x0002fb00ff061b82 */ /* 0x000e220000000800 */
[----:B------:R-:W-:-:S07]  /*18a10*/  @UP0 UIMAD.WIDE UR8, UR44, 0x4, UR8 ;  /* 0x000000042c0808a5 */ /* 0x000fce000f8e0208 */
[----:B------:R-:W1:Y:S01]  /*18a20*/  @P1 LDC R9, c[0x0][0xbf0] ;  /* 0x0002fc00ff091b82 */ /* 0x000e620000000800 */
[----:B------:R-:W-:Y:S01]  /*18a30*/  UISETP.NE.U32.AND UP0, UPT, UR10, URZ, UPT ;  /* 0x0000003f0a00728c */ /* 0x000fe2000bf05070 */
[----:B------:R-:W-:Y:S01]  /*18a40*/  IMAD.U32 R4, RZ, RZ, UR8 ;  /* 0x00000008ff047e24 */ /* 0x000fe2000f8e00ff */
[----:B------:R-:W-:Y:S01]  /*18a50*/  ULDC.64 UR12, c[0x0][UR18+0x218] ;  /* 0x00008600120c7abb */ /* 0x000fe20008000a00 */
[----:B------:R-:W-:Y:S01]  /*18a60*/  IMAD.U32 R5, RZ, RZ, UR9 ;  /* 0x00000009ff057e24 */ /* 0x000fe2000f8e00ff */
[----:B------:R-:W-:Y:S02]  /*18a70*/  UISETP.NE.AND.EX UP0, UPT, UR11, URZ, UPT, UP0 ;  /* 0x0000003f0b00728c */ /* 0x000fe4000bf05300 */
[----:B------:R-:W-:Y:S01]  /*18a80*/  USEL UR16, UR37, URZ, UP1 ;  /* 0x0000003f25107287 */ /* 0x000fe20008800000 */
[----:B------:R-:W-:Y:S01]  /*18a90*/  VIADD R95, R22, UR36 ;  /* 0x00000024165f7c36 */ /* 0x000fe20008000000 */
[----:B------:R-:W-:Y:S01]  /*18aa0*/  UMOV UR4, URZ ;  /* 0x0000003f00047c82 */ /* 0x000fe20008000000 */
[----:B------:R-:W-:Y:S01]  /*18ab0*/  UIMAD.WIDE.U32 UR8, UR12, UR43, URZ ;  /* 0x0000002b0c0872a5 */ /* 0x000fe2000f8e003f */
[----:B------:R0:W5:Y:S01]  /*18ac0*/  @P4 LDG.E R10, desc[UR52][R4.64] ;  /* 0x00000034040a4981 */ /* 0x000162000c1e1900 */
[----:B------:R-:W-:Y:S01]  /*18ad0*/  ULDC.64 UR14, c[0x0][UR18+0x228] ;  /* 0x00008a00120e7abb */ /* 0x000fe20008000a00 */
[----:B------:R-:W-:Y:S01]  /*18ae0*/  UIMAD UR12, UR13, UR43, URZ ;  /* 0x0000002b0d0c72a4 */ /* 0x000fe2000f8e023f */
[----:B------:R-:W-:Y:S01]  /*18af0*/  IMAD.MOV.U32 R7, RZ, RZ, R95 ;  /* 0x000000ffff077224 */ /* 0x000fe200078e005f */
[----:B------:R-:W-:Y:S01]  /*18b00*/  USHF.R.S32.HI UR17, URZ, 0x1f, UR44 ;  /* 0x0000001f3f117899 */ /* 0x000fe2000801142c */
[----:B------:R-:W-:Y:S01]  /*18b10*/  LEA.HI R18, R18, R229, RZ, 0x7 ;  /* 0x000000e512127211 */ /* 0x000fe200078f38ff */
[----:B------:R-:W-:-:S02]  /*18b20*/  USEL UR7, UR44, URZ, !UP0 ;  /* 0x0000003f2c077287 */ /* 0x000fc4000c000000 */
[----:B------:R-:W-:Y:S01]  /*18b30*/  UIMAD.WIDE.U32 UR20, UR14, UR16, URZ ;  /* 0x000000100e1472a5 */ /* 0x000fe2000f8e003f */
[----:B------:R-:W-:Y:S01]  /*18b40*/  LOP3.LUT R18, R18, 0xffffff80, RZ, 0xc0, !PT ;  /* 0xffffff8012127812 */ /* 0x000fe200078ec0ff */
[----:B------:R-:W-:Y:S01]  /*18b50*/  ULDC.64 UR10, c[0x0][UR18+0x220] ;  /* 0x00008800120a7abb */ /* 0x000fe20008000a00 */
[----:B------:R-:W-:Y:S01]  /*18b60*/  UIMAD UR14, UR15, UR16, URZ ;  /* 0x000000100f0e72a4 */ /* 0x000fe2000f8e023f */
[----:B0-----:R-:W-:Y:S01]  /*18b70*/  @P1 IMAD.HI.U32 R4, R95, R6, RZ ;  /* 0x000000065f041227 */ /* 0x001fe200078e00ff */
[----:B------:R-:W-:Y:S02]  /*18b80*/  UIADD3 UR15, UR9, UR12, URZ ;  /* 0x0000000c090f7290 */ /* 0x000fe4000fffe03f */
[----:B------:R-:W-:Y:S01]  /*18b90*/  USEL UR17, UR17, URZ, !UP0 ;  /* 0x0000003f11117287 */ /* 0x000fe2000c000000 */
[----:B------:R-:W-:Y:S01]  /*18ba0*/  IMAD.U32 R5, RZ, RZ, UR21 ;  /* 0x00000015ff057e24 */ /* 0x000fe2000f8e00ff */
[----:B------:R-:W-:Y:S01]  /*18bb0*/  UIMAD UR9, UR11, UR7, URZ ;  /* 0x000000070b0972a4 */ /* 0x000fe2000f8e023f */
[----:B-1----:R-:W-:Y:S01]  /*18bc0*/  @P1 SHF.R.U32.HI R7, RZ, R9, R4 ;  /* 0x00000009ff071219 */ /* 0x002fe20000011604 */
[----:B------:R-:W-:Y:S01]  /*18bd0*/  UIMAD.WIDE.U32 UR12, UR10, UR7, URZ ;  /* 0x000000070a0c72a5 */ /* 0x000fe2000f8e003f */
[----:B------:R-:W-:Y:S01]  /*18be0*/  IMAD.U32 R4, RZ, RZ, UR20 ;  /* 0x00000014ff047e24 */ /* 0x000fe2000f8e00ff */
[----:B------:R-:W-:Y:S01]  /*18bf0*/  UIMAD UR9, UR10, UR17, UR9 ;  /* 0x000000110a0972a4 */ /* 0x000fe2000f8e0209 */
[--C-:B------:R-:W-:Y:S01]  /*18c00*/  SHF.R.S32.HI R5, RZ, 0x1f, R7.reuse ;  /* 0x0000001fff057819 */ /* 0x100fe20000011407 */
[----:B------:R-:W-:Y:S01]  /*18c10*/  UIADD3 UR14, UR21, UR14, URZ ;  /* 0x0000000e150e7290 */ /* 0x000fe2000fffe03f */
[----:B------:R-:W-:Y:S01]  /*18c20*/  IMAD.MOV R6, RZ, RZ, -R7 ;  /* 0x000000ffff067224 */ /* 0x000fe200078e0a07 */
[----:B------:R-:W-:-:S03]  /*18c30*/  UIADD3 UR9, UR13, UR9, URZ ;  /* 0x000000090d097290 */ /* 0x000fc6000fffe03f */
        /* <DEDUP_REMOVED lines=24> */
.L_x_7097:
[----:B------:R-:W-:Y:S01]  /*18dc0*/  SHFL.IDX PT, R6, R11, RZ, 0x1c1f ;  /* 0x001c1fff0b067589 */ /* 0x000fe200000e0000 */
[----:B------:R-:W-:Y:S02]  /*18dd0*/  IMAD.IADD R18, R229, 0x1, -R18 ;  /* 0x00000001e5127824 */ /* 0x000fe400078e0a12 */
[----:B------:R-:W-:Y:S01]  /*18de0*/  VIADD R83, R228, UR36 ;  /* 0x00000024e4537c36 */ /* 0x000fe20008000000 */
[----:B------:R-:W0:Y:S01]  /*18df0*/  SHFL.IDX PT, R7, R5, RZ, 0x1c1f ;  /* 0x001c1fff05077589 */ /* 0x000e2200000e0000 */
[----:B-----5:R-:W-:Y:S01]  /*18e00*/  IMAD R4, R10, R81, RZ ;  /* 0x000000510a047224 */ /* 0x020fe200078e02ff */
[----:B------:R-:W-:Y:S01]  /*18e10*/  LOP3.LUT P0, RZ, R18, 0x3, RZ, 0xc0, !PT ;  /* 0x0000000312ff7812 */ /* 0x000fe2000780c0ff */
[C---:B------:R-:W-:Y:S01]  /*18e20*/  VIADD R93, R83.reuse, 0x8 ;  /* 0x00000008535d7836 */ /* 0x040fe20000000000 */
[----:B------:R-:W-:Y:S02]  /*18e30*/  SHFL.IDX PT, R8, R11, 0x1, 0x1c1f ;  /* 0x003c1f000b087f89 */ /* 0x000fe400000e0000 */
[----:B------:R-:W-:-:S02]  /*18e40*/  ISETP.GE.OR P2, PT, R83, R4, P0 ;  /* 0x000000045300720c */ /* 0x000fc40000746670 */
[----:B------:R-:W1:Y:S01]  /*18e50*/  SHFL.IDX PT, R9, R5, 0x1, 0x1c1f ;  /* 0x003c1f0005097f89 */ /* 0x000e6200000e0000 */
[----:B------:R-:W-:-:S10]  /*18e60*/  ISETP.GE.OR P0, PT, R93, R4, P0 ;  /* 0x000000045d00720c */ /* 0x000fd40000706670 */
[----:B0-----:R0:W-:Y:S04]  /*18e70*/  @!P2 ST.E desc[UR52][R6.64], R12 ;  /* 0x0000000c0600a985 */ /* 0x0011e8000c101934 */
[----:B-1----:R0:W-:Y:S01]  /*18e80*/  @!P0 ST.E desc[UR52][R8.64], R13 ;  /* 0x0000000d08008985 */ /* 0x0021e2000c101934 */
[----:B------:R-:W-:-:S13]  /*18e90*/  PLOP3.LUT P0, PT, PT, PT, UP1, 0x80, 0x0 ;  /* 0x000000000000781c */ /* 0x000fda0003f0f018 */
[----:B0-----:R-:W-:Y:S05]  /*18ea0*/  @P0 BRA `(.L_x_7098) ;  /* 0x0000000800940947 */ /* 0x001fea0003800000 */
[----:B------:R-:W-:Y:S01]  /*18eb0*/  SHF.R.S32.HI R20, RZ, 0x3, R17 ;  /* 0x00000003ff147819 */ /* 0x000fe20000011411 */
[----:B------:R-:W-:-:S04]  /*18ec0*/  ULDC.64 UR12, c[0x0][0xaa0] ;  /* 0x0002a800000c7ab9 */ /* 0x000fc80000000a00 */
[----:B------:R-:W-:-:S04]  /*18ed0*/  IMAD R5, R20, 0x40, R3 ;  /* 0x0000004014057824 */ /* 0x000fc800078e0203 */
[----:B------:R-:W-:-:S03]  /*18ee0*/  IMAD.WIDE R36, R5, 0x2, R36 ;  /* 0x0000000205247825 */ /* 0x000fc600078e0224 */
[C---:B------:R-:W-:Y:S02]  /*18ef0*/  IADD3 R29, P6, R36.reuse, 0x1000, RZ ;  /* 0x00001000241d7810 */ /* 0x040fe40007fde0ff */
[----:B------:R-:W-:Y:S02]  /*18f00*/  LOP3.LUT R7, R36, 0x380, RZ, 0xc0, !PT ;  /* 0x0000038024077812 */ /* 0x000fe400078ec0ff */
[----:B------:R-:W-:Y:S02]  /*18f10*/  LOP3.LUT R28, R29, 0x380, RZ, 0xc0, !PT ;  /* 0x000003801d1c7812 */ /* 0x000fe400078ec0ff */
[----:B------:R-:W-:Y:S02]  /*18f20*/  SHF.R.U64 R7, R7, 0x3, RZ ;  /* 0x0000000307077819 */ /* 0x000fe400000012ff */
[----:B------:R-:W-:Y:S01]  /*18f30*/  SHF.R.U64 R28, R28, 0x3, RZ ;  /* 0x000000031c1c7819 */ /* 0x000fe200000012ff */
[----:B------:R-:W-:Y:S01]  /*18f40*/  UIMAD UR10, UR11, UR12, URZ ;  /* 0x0000000c0b0a72a4 */ /* 0x000fe2000f8e023f */
[----:B------:R-:W-:-:S02]  /*18f50*/  IADD3 R25, P5, R36, 0x2000, RZ ;  /* 0x0000200024197810 */ /* 0x000fc40007fbe0ff */
[----:B------:R-:W-:Y:S01]  /*18f60*/  LOP3.LUT R28, R28, R29, RZ, 0x3c, !PT ;  /* 0x0000001d1c1c7212 */ /* 0x000fe200078e3cff */
[----:B------:R-:W-:Y:S01]  /*18f70*/  IMAD.X R29, RZ, RZ, R37, P6 ;  /* 0x000000ffff1d7224 */ /* 0x000fe200030e0625 */
[C---:B------:R-:W-:Y:S02]  /*18f80*/  IADD3 R6, P6, R36.reuse, 0x7000, RZ ;  /* 0x0000700024067810 */ /* 0x040fe40007fde0ff */
[----:B------:R-:W-:Y:S02]  /*18f90*/  IADD3 R9, P4, R36, 0x3000, RZ ;  /* 0x0000300024097810 */ /* 0x000fe40007f9e0ff */
[----:B------:R-:W-:Y:S02]  /*18fa0*/  LOP3.LUT R5, R6, 0x380, RZ, 0xc0, !PT ;  /* 0x0000038006057812 */ /* 0x000fe400078ec0ff */
[C---:B------:R-:W-:Y:S02]  /*18fb0*/  IADD3 R49, P3, R36.reuse, 0x4000, RZ ;  /* 0x0000400024317810 */ /* 0x040fe40007f7e0ff */
[----:B------:R-:W-:-:S02]  /*18fc0*/  IADD3 R45, P2, R36, 0x5000, RZ ;  /* 0x00005000242d7810 */ /* 0x000fc40007f5e0ff */
[----:B------:R-:W-:Y:S01]  /*18fd0*/  IADD3 R41, P0, R36, 0x6000, RZ ;  /* 0x0000600024297810 */ /* 0x000fe20007f1e0ff */
[----:B------:R-:W-:Y:S01]  /*18fe0*/  UIMAD UR10, UR4, UR13, UR10 ;  /* 0x0000000d040a72a4 */ /* 0x000fe2000f8e020a */
[----:B------:R-:W-:Y:S01]  /*18ff0*/  SHF.R.U64 R5, R5, 0x3, RZ ;  /* 0x0000000305057819 */ /* 0x000fe200000012ff */
[----:B------:R-:W-:Y:S01]  /*19000*/  UIMAD.WIDE.U32 UR8, UR4, UR12, URZ ;  /* 0x0000000c040872a5 */ /* 0x000fe2000f8e003f */
[----:B------:R-:W-:Y:S01]  /*19010*/  LOP3.LUT R36, R7, R36, RZ, 0x3c, !PT ;  /* 0x0000002407247212 */ /* 0x000fe200078e3cff */
[----:B------:R-:W-:Y:S01]  /*19020*/  IMAD R15, R15, 0x20, R20 ;  /* 0x000000200f0f7824 */ /* 0x000fe200078e0214 */
[----:B------:R-:W-:Y:S01]  /*19030*/  LOP3.LUT R32, R5, R6, RZ, 0x3c, !PT ;  /* 0x0000000605207212 */ /* 0x000fe200078e3cff */
[----:B------:R-:W0:Y:S01]  /*19040*/  @P1 LDC R7, c[0x0][0xbf0] ;  /* 0x0002fc00ff071b82 */ /* 0x000e220000000800 */
[----:B------:R-:W-:Y:S01]  /*19050*/  LOP3.LUT R24, R25, 0x380, RZ, 0xc0, !PT ;  /* 0x0000038019187812 */ /* 0x000fe200078ec0ff */
[----:B------:R-:W-:Y:S01]  /*19060*/  UIADD3 UR9, UR9, UR10, URZ ;  /* 0x0000000a09097290 */ /* 0x000fe2000fffe03f */
[----:B------:R-:W-:Y:S01]  /*19070*/  LOP3.LUT R8, R9, 0x380, RZ, 0xc0, !PT ;  /* 0x0000038009087812 */ /* 0x000fe200078ec0ff */
[----:B------:R-:W-:Y:S01]  /*19080*/  IMAD.X R33, RZ, RZ, R37, P6 ;  /* 0x000000ffff217224 */ /* 0x000fe200030e0625 */
[----:B------:R-:W-:Y:S01]  /*19090*/  ULDC.64 UR10, c[0x0][0xae8] ;  /* 0x0002ba00000a7ab9 */ /* 0x000fe20000000a00 */
[----:B------:R-:W-:Y:S01]  /*190a0*/  USHF.R.S32.HI UR4, URZ, 0x1f, UR7 ;  /* 0x0000001f3f047899 */ /* 0x000fe20008011407 */
[----:B------:R-:W-:Y:S01]  /*190b0*/  VIADD R15, R15, UR36 ;  /* 0x000000240f0f7c36 */ /* 0x000fe20008000000 */
[----:B------:R-:W1:Y:S01]  /*190c0*/  @P1 LDC R6, c[0x0][0xbec] ;  /* 0x0002fb00ff061b82 */ /* 0x000e620000000800 */
[----:B------:R-:W-:Y:S01]  /*190d0*/  UIMAD.WIDE.U32 UR8, UR43, UR10, UR8 ;  /* 0x0000000a2b0872a5 */ /* 0x000fe2000f8e0008 */
[----:B------:R-:W-:Y:S01]  /*190e0*/  LOP3.LUT R48, R49, 0x380, RZ, 0xc0, !PT ;  /* 0x0000038031307812 */ /* 0x000fe200078ec0ff */
[----:B------:R-:W5:Y:S01]  /*190f0*/  LD.E.128 R28, desc[UR52][R28.64] ;  /* 0x000000341c1c7980 */ /* 0x000f62000c101d00 */
[----:B------:R-:W-:Y:S01]  /*19100*/  LOP3.LUT R44, R45, 0x380, RZ, 0xc0, !PT ;  /* 0x000003802d2c7812 */ /* 0x000fe200078ec0ff */
[----:B------:R-:W-:Y:S01]  /*19110*/  UIMAD UR9, UR43, UR11, UR9 ;  /* 0x0000000b2b0972a4 */ /* 0x000fe2000f8e0209 */
[----:B------:R-:W-:Y:S01]  /*19120*/  LOP3.LUT R40, R41, 0x380, RZ, 0xc0, !PT ;  /* 0x0000038029287812 */ /* 0x000fe200078ec0ff */
[----:B------:R-:W5:Y:S01]  /*19130*/  LD.E.128 R32, desc[UR52][R32.64] ;  /* 0x0000003420207980 */ /* 0x000f62000c101d00 */
[----:B------:R-:W-:Y:S01]  /*19140*/  ULDC.64 UR10, c[0x0][0xaf0] ;  /* 0x0002bc00000a7ab9 */ /* 0x000fe20000000a00 */
[----:B------:R-:W-:Y:S01]  /*19150*/  IMAD.MOV.U32 R5, RZ, RZ, R15 ;  /* 0x000000ffff057224 */ /* 0x000fe200078e000f */
[----:B------:R-:W-:Y:S01]  /*19160*/  UIMAD UR4, UR4, UR10, URZ ;  /* 0x0000000a040472a4 */ /* 0x000fe2000f8e023f */
[----:B------:R-:W-:Y:S01]  /*19170*/  SHF.R.U64 R24, R24, 0x3, RZ ;  /* 0x0000000318187819 */ /* 0x000fe200000012ff */
[----:B------:R-:W-:Y:S01]  /*19180*/  UIMAD.WIDE.U32 UR8, UR7, UR10, UR8 ;  /* 0x0000000a070872a5 */ /* 0x000fe2000f8e0008 */
[----:B------:R-:W-:Y:S01]  /*19190*/  SHF.R.U64 R8, R8, 0x3, RZ ;  /* 0x0000000308087819 */ /* 0x000fe200000012ff */
[----:B------:R-:W-:Y:S01]  /*191a0*/  UIMAD UR4, UR7, UR11, UR4 ;  /* 0x0000000b070472a4 */ /* 0x000fe2000f8e0204 */
[----:B------:R-:W-:-:S02]  /*191b0*/  SHF.R.U64 R48, R48, 0x3, RZ ;  /* 0x0000000330307819 */ /* 0x000fc400000012ff */
[----:B------:R-:W-:Y:S02]  /*191c0*/  SHF.R.U64 R44, R44, 0x3, RZ ;  /* 0x000000032c2c7819 */ /* 0x000fe400000012ff */
[----:B------:R-:W-:Y:S01]  /*191d0*/  SHF.R.U64 R40, R40, 0x3, RZ ;  /* 0x0000000328287819 */ /* 0x000fe200000012ff */
[----:B-1----:R-:W-:Y:S01]  /*191e0*/  @P1 IMAD.HI.U32 R6, R15, R6, RZ ;  /* 0x000000060f061227 */ /* 0x002fe200078e00ff */
[----:B------:R-:W-:Y:S01]  /*191f0*/  UIADD3 UR4, UR9, UR4, URZ ;  /* 0x0000000409047290 */ /* 0x000fe2000fffe03f */
[----:B------:R-:W-:Y:S01]  /*19200*/  LOP3.LUT R24, R24, R25, RZ, 0x3c, !PT ;  /* 0x0000001918187212 */ /* 0x000fe200078e3cff */
[----:B------:R-:W-:Y:S01]  /*19210*/  ULDC.64 UR10, c[0x0][0xae0] ;  /* 0x0002b800000a7ab9 */ /* 0x000fe20000000a00 */
[----:B------:R-:W-:Y:S01]  /*19220*/  LOP3.LUT R8, R8, R9, RZ, 0x3c, !PT ;  /* 0x0000000908087212 */ /* 0x000fe200078e3cff */
[--C-:B------:R-:W-:Y:S01]  /*19230*/  IMAD.X R25, RZ, RZ, R37.reuse, P5 ;  /* 0x000000ffff197224 */ /* 0x100fe200028e0625 */
[----:B0-----:R-:W-:Y:S01]  /*19240*/  @P1 SHF.R.U32.HI R5, RZ, R7, R6 ;  /* 0x00000007ff051219 */ /* 0x001fe20000011606 */
[--C-:B------:R-:W-:Y:S01]  /*19250*/  IMAD.X R9, RZ, RZ, R37.reuse, P4 ;  /* 0x000000ffff097224 */ /* 0x100fe200020e0625 */
[----:B------:R-:W-:Y:S01]  /*19260*/  LOP3.LUT R48, R48, R49, RZ, 0x3c, !PT ;  /* 0x0000003130307212 */ /* 0x000fe200078e3cff */
[----:B------:R-:W-:Y:S01]  /*19270*/  IMAD.X R49, RZ, RZ, R37, P3 ;  /* 0x000000ffff317224 */ /* 0x000fe200018e0625 */
[--C-:B------:R-:W-:Y:S01]  /*19280*/  SHF.R.S32.HI R12, RZ, 0x1f, R5.reuse ;  /* 0x0000001fff0c7819 */ /* 0x100fe20000011405 */
[----:B------:R-:W-:Y:S01]  /*19290*/  IMAD.MOV R18, RZ, RZ, -R5 ;  /* 0x000000ffff127224 */ /* 0x000fe200078e0a05 */
[----:B------:R-:W-:Y:S01]  /*192a0*/  LOP3.LUT R44, R44, R45, RZ, 0x3c, !PT ;  /* 0x0000002d2c2c7212 */ /* 0x000fe200078e3cff */
[--C-:B------:R-:W-:Y:S01]  /*192b0*/  IMAD.X R45, RZ, RZ, R37.reuse, P2 ;  /* 0x000000ffff2d7224 */ /* 0x100fe200010e0625 */
[----:B------:R-:W-:Y:S01]  /*192c0*/  LOP3.LUT R40, R40, R41, RZ, 0x3c, !PT ;  /* 0x0000002928287212 */ /* 0x000fe200078e3cff */
[----:B------:R-:W-:Y:S01]  /*192d0*/  IMAD.X R41, RZ, RZ, R37, P0 ;  /* 0x000000ffff297224 */ /* 0x000fe200000e0625 */
[----:B------:R-:W5:Y:S01]  /*192e0*/  LD.E.128 R24, desc[UR52][R24.64] ;  /* 0x0000003418187980 */ /* 0x000f62000c101d00 */
[----:B------:R-:W-:-:S02]  /*192f0*/  IMAD.U32 R7, RZ, RZ, UR9 ;  /* 0x00000009ff077e24 */ /* 0x000fc4000f8e00ff */
[----:B------:R-:W-:Y:S01]  /*19300*/  IMAD.U32 R6, RZ, RZ, UR8 ;  /* 0x00000008ff067e24 */ /* 0x000fe2000f8e00ff */
[----:B------:R-:W5:Y:S01]  /*19310*/  LD.E.128 R36, desc[UR52][R36.64] ;  /* 0x0000003424247980 */ /* 0x000f62000c101d00 */
[----:B------:R-:W-:Y:S01]  /*19320*/  IMAD.U32 R7, RZ, RZ, UR4 ;  /* 0x00000004ff077e24 */ /* 0x000fe2000f8e00ff */
[----:B------:R-:W-:Y:S01]  /*19330*/  ULDC.64 UR8, c[0x0][0xad8] ;  /* 0x0002b60000087ab9 */ /* 0x000fe20000000a00 */
[----:B------:R-:W-:Y:S01]  /*19340*/  IMAD R12, R12, UR10, RZ ;  /* 0x0000000a0c0c7c24 */ /* 0x000fe2000f8e02ff */
[----:B------:R-:W5:Y:S01]  /*19350*/  LD.E.128 R8, desc[UR52][R8.64] ;  /* 0x0000003408087980 */ /* 0x000f62000c101d00 */
[----:B------:R-:W-:Y:S02]  /*19360*/  IMAD R13, R81, R18, R15 ;  /* 0x00000012510d7224 */ /* 0x000fe400078e020f */
[C---:B------:R-:W-:Y:S01]  /*19370*/  IMAD R15, R5.reuse, UR11, R12 ;  /* 0x0000000b050f7c24 */ /* 0x040fe2000f8e020c */
[----:B------:R-:W5:Y:S01]  /*19380*/  LD.E.128 R48, desc[UR52][R48.64] ;  /* 0x0000003430307980 */ /* 0x000f62000c101d00 */
[----:B------:R-:W-:Y:S01]  /*19390*/  IMAD.WIDE.U32 R6, R5, UR10, R6 ;  /* 0x0000000a05067c25 */ /* 0x000fe2000f8e0006 */
[----:B------:R-:W-:-:S02]  /*193a0*/  SHF.R.S32.HI R5, RZ, 0x1f, R13 ;  /* 0x0000001fff057819 */ /* 0x000fc4000001140d */
        /* <DEDUP_REMOVED lines=8> */
[----:B------:R-:W-:-:S02]  /*19430*/  IMAD.IADD R7, R7, 0x1, R15 ;  /* 0x0000000107077824 */ /* 0x000fc400078e020f */
[----:B------:R-:W-:Y:S02]  /*19440*/  IMAD R12, R5, UR8, RZ ;  /* 0x00000008050c7c24 */ /* 0x000fe4000f8e02ff */
[----:B------:R-:W-:Y:S02]  /*19450*/  VIADD R21, R20, UR36 ;  /* 0x0000002414157c36 */ /* 0x000fe40008000000 */
[C---:B------:R-:W-:Y:S02]  /*19460*/  IMAD R15, R13.reuse, UR9, R12 ;  /* 0x000000090d0f7c24 */ /* 0x040fe4000f8e020c */
[----:B------:R-:W-:Y:S01]  /*19470*/  IMAD.WIDE.U32 R6, R13, UR8, R6 ;  /* 0x000000080d067c25 */ /* 0x000fe2000f8e0006 */
[C---:B------:R-:W-:Y:S01]  /*19480*/  ISETP.GE.AND P2, PT, R21.reuse, R4, PT ;  /* 0x000000041500720c */ /* 0x040fe20003f46270 */
[----:B------:R-:W-:Y:S02]  /*19490*/  ULDC.64 UR8, c[0x0][0xa80] ;  /* 0x0002a00000087ab9 */ /* 0x000fe40000000a00 */
[----:B------:R-:W-:-:S02]  /*194a0*/  VIADD R5, R21, 0x20 ;  /* 0x0000002015057836 */ /* 0x000fc40000000000 */
[----:B------:R-:W-:Y:S01]  /*194b0*/  IMAD.IADD R7, R7, 0x1, R15 ;  /* 0x0000000107077824 */ /* 0x000fe200078e020f */
[----:B------:R-:W-:Y:S01]  /*194c0*/  LEA R15, P3, R6, UR8, 0x1 ;  /* 0x00000008060f7c11 */ /* 0x000fe2000f8608ff */
[----:B------:R-:W-:Y:S01]  /*194d0*/  VIADD R14, R14, 0x2e820 ;  /* 0x0002e8200e0e7836 */ /* 0x000fe20000000000 */
[-C--:B------:R-:W-:Y:S01]  /*194e0*/  ISETP.GE.AND P0, PT, R5, R4.reuse, PT ;  /* 0x000000040500720c */ /* 0x080fe20003f06270 */
[----:B------:R-:W-:Y:S01]  /*194f0*/  VIADD R5, R21, 0x40 ;  /* 0x0000004015057836 */ /* 0x000fe20000000000 */
[----:B------:R-:W-:Y:S02]  /*19500*/  LEA.HI.X R17, R6, UR9, R7, 0x1, P3 ;  /* 0x0000000906117c11 */ /* 0x000fe400098f0c07 */
[----:B------:R-:W-:Y:S01]  /*19510*/  PRMT R14, RZ, 0x654, R14 ;  /* 0x00000654ff0e7816 */ /* 0x000fe2000000000e */
[----:B0-----:R0:W1:Y:S01]  /*19520*/  SHFL.IDX PT, R12, R15, RZ, 0x181f ;  /* 0x00181fff0f0c7589 */ /* 0x00106200000e0000 */
[----:B------:R-:W-:Y:S01]  /*19530*/  ISETP.GE.AND P1, PT, R5, R4, PT ;  /* 0x000000040500720c */ /* 0x000fe20003f26270 */
[----:B------:R-:W-:Y:S01]  /*19540*/  BSSY B1, `(.L_x_7099) ;  /* 0x000000f000017945 */ /* 0x000fe20003800000 */
[----:B------:R2:W-:Y:S01]  /*19550*/  SYNCS.ARRIVE.TRANS64.RED.A1T0 RZ, [R14+URZ], RZ ;  /* 0x000000ff0eff79a7 */ /* 0x0005e2000810043f */
[----:B------:R0:W3:Y:S01]  /*19560*/  SHFL.IDX PT, R5, R17, RZ, 0x181f ;  /* 0x00181fff11057589 */ /* 0x0000e200000e0000 */
[----:B------:R-:W-:-:S02]  /*19570*/  SHF.R.S32.HI R18, RZ, 0x1f, R3 ;  /* 0x0000001fff127819 */ /* 0x000fc40000011403 */
[----:B--2---:R-:W-:Y:S01]  /*19580*/  SHF.R.S32.HI R14, RZ, 0x1f, R0 ;  /* 0x0000001fff0e7819 */ /* 0x004fe20000011400 */
[----:B0-----:R-:W-:Y:S06]  /*19590*/  @P2 BRA `(.L_x_7100) ;  /* 0x0000000000242947 */ /* 0x001fec0003800000 */
[----:B------:R-:W-:Y:S02]  /*195a0*/  ULDC UR4, c[0x0][0xac8] ;  /* 0x0002b20000047ab9 */ /* 0x000fe40000000800 */
[----:B------:R-:W-:Y:S02]  /*195b0*/  ISETP.GE.AND P2, PT, R3, UR4, PT ;  /* 0x0000000403007c0c */ /* 0x000fe4000bf46270 */
[----:B------:R-:W-:-:S11]  /*195c0*/  ISETP.GE.AND P3, PT, R0, UR4, PT ;  /* 0x0000000400007c0c */ /* 0x000fd6000bf66270 */
[CC--:B-1----:R-:W-:Y:S02]  /*195d0*/  @!P2 LEA R6, P4, R3.reuse, R12.reuse, 0x1 ;  /* 0x0000000c0306a211 */ /* 0x0c2fe400078808ff */
[C---:B------:R-:W-:Y:S02]  /*195e0*/  @!P3 LEA R12, P5, R0.reuse, R12, 0x1 ;  /* 0x0000000c000cb211 */ /* 0x040fe400078a08ff */
[-C--:B---3--:R-:W-:Y:S02]  /*195f0*/  @!P2 LEA.HI.X R7, R3, R5.reuse, R18, 0x1, P4 ;  /* 0x000000050307a211 */ /* 0x088fe400020f0c12 */
[----:B------:R-:W-:-:S03]  /*19600*/  @!P3 LEA.HI.X R13, R0, R5, R14, 0x1, P5 ;  /* 0x00000005000db211 */ /* 0x000fc600028f0c0e */
[----:B-----5:R0:W-:Y:S04]  /*19610*/  @!P2 ST.E.128 desc[UR52][R6.64], R36 ;  /* 0x000000240600a985 */ /* 0x0201e8000c101d34 */
[----:B------:R0:W-:Y:S02]  /*19620*/  @!P3 ST.E.128 desc[UR52][R12.64], R48 ;  /* 0x000000300c00b985 */ /* 0x0001e4000c101d34 */
.L_x_7100:
[----:B------:R-:W-:Y:S05]  /*19630*/  BSYNC B1 ;  /* 0x0000000000017941 */ /* 0x000fea0003800000 */
.L_x_7099:
[----:B---3--:R2:W3:Y:S01]  /*19640*/  SHFL.IDX PT, R5, R17, 0x1, 0x181f ;  /* 0x00381f0011057f89 */ /* 0x0084e200000e0000 */
[----:B------:R-:W-:Y:S03]  /*19650*/  BSSY B1, `(.L_x_7101) ;  /* 0x000000c000017945 */ /* 0x000fe60003800000 */
[----:B01----:R2:W0:Y:S01]  /*19660*/  SHFL.IDX PT, R12, R15, 0x1, 0x181f ;  /* 0x00381f000f0c7f89 */ /* 0x00342200000e0000 */
[----:B------:R-:W-:Y:S05]  /*19670*/  @P0 BRA `(.L_x_7102) ;  /* 0x0000000000240947 */ /* 0x000fea0003800000 */
[----:B------:R-:W-:Y:S02]  /*19680*/  ULDC UR4, c[0x0][0xac8] ;  /* 0x0002b20000047ab9 */ /* 0x000fe40000000800 */
[----:B------:R-:W-:Y:S02]  /*19690*/  ISETP.GE.AND P3, PT, R3, UR4, PT ;  /* 0x0000000403007c0c */ /* 0x000fe4000bf66270 */
[----:B------:R-:W-:-:S11]  /*196a0*/  ISETP.GE.AND P4, PT, R0, UR4, PT ;  /* 0x0000000400007c0c */ /* 0x000fd6000bf86270 */
[CC--:B0-----:R-:W-:Y:S02]  /*196b0*/  @!P3 LEA R6, P0, R3.reuse, R12.reuse, 0x1 ;  /* 0x0000000c0306b211 */ /* 0x0c1fe400078008ff */
[C---:B------:R-:W-:Y:S02]  /*196c0*/  @!P4 LEA R12, P2, R0.reuse, R12, 0x1 ;  /* 0x0000000c000cc211 */ /* 0x040fe400078408ff */
[-C--:B---3--:R-:W-:Y:S02]  /*196d0*/  @!P3 LEA.HI.X R7, R3, R5.reuse, R18, 0x1, P0 ;  /* 0x000000050307b211 */ /* 0x088fe400000f0c12 */
[----:B------:R-:W-:-:S03]  /*196e0*/  @!P4 LEA.HI.X R13, R0, R5, R14, 0x1, P2 ;  /* 0x00000005000dc211 */ /* 0x000fc600010f0c0e */
[----:B-----5:R1:W-:Y:S04]  /*196f0*/  @!P3 ST.E.128 desc[UR52][R6.64], R28 ;  /* 0x0000001c0600b985 */ /* 0x0203e8000c101d34 */
[----:B------:R1:W-:Y:S02]  /*19700*/  @!P4 ST.E.128 desc[UR52][R12.64], R44 ;  /* 0x0000002c0c00c985 */ /* 0x0003e4000c101d34 */
.L_x_7102:
[----:B------:R-:W-:Y:S05]  /*19710*/  BSYNC B1 ;  /* 0x0000000000017941 */ /* 0x000fea0003800000 */
.L_x_7101:
[----:B---3--:R3:W4:Y:S01]  /*19720*/  SHFL.IDX PT, R5, R17, 0x2, 0x181f ;  /* 0x00581f0011057f89 */ /* 0x00872200000e0000 */
        /* <DEDUP_REMOVED lines=10> */
[----:B-----5:R1:W-:Y:S04]  /*197d0*/  @!P2 ST.E.128 desc[UR52][R6.64], R24 ;  /* 0x000000180600a985 */ /* 0x0203e8000c101d34 */
[----:B------:R1:W-:Y:S02]  /*197e0*/  @!P3 ST.E.128 desc[UR52][R12.64], R40 ;  /* 0x000000280c00b985 */ /* 0x0003e4000c101d34 */
.L_x_7104:
[----:B------:R-:W-:Y:S05]  /*197f0*/  BSYNC B1 ;  /* 0x0000000000017941 */ /* 0x000fea0003800000 */
.L_x_7103:
[----:B----4-:R-:W-:Y:S01]  /*19800*/  VIADD R5, R21, 0x60 ;  /* 0x0000006015057836 */ /* 0x010fe20000000000 */
[----:B--23--:R-:W2:Y:S04]  /*19810*/  SHFL.IDX PT, R17, R17, 0x3, 0x181f ;  /* 0x00781f0011117f89 */ /* 0x00cea800000e0000 */
[----:B------:R-:W-:Y:S01]  /*19820*/  ISETP.GE.AND P0, PT, R5, R4, PT ;  /* 0x000000040500720c */ /* 0x000fe20003f06270 */
[----:B------:R-:W3:-:S12]  /*19830*/  SHFL.IDX PT, R15, R15, 0x3, 0x181f ;  /* 0x00781f000f0f7f89 */ /* 0x000ed800000e0000 */
[----:B------:R-:W-:Y:S05]  /*19840*/  @P0 BRA `(.L_x_7105) ;  /* 0x0000001800c00947 */ /* 0x000fea0003800000 */
[----:B------:R-:W-:Y:S02]  /*19850*/  ULDC UR4, c[0x0][0xac8] ;  /* 0x0002b20000047ab9 */ /* 0x000fe40000000800 */
[----:B------:R-:W-:-:S13]  /*19860*/  ISETP.GE.AND P1, PT, R3, UR4, PT ;  /* 0x0000000403007c0c */ /* 0x000fda000bf26270 */
[----:B---3--:R-:W-:-:S04]  /*19870*/  @!P1 LEA R4, P0, R3, R15, 0x1 ;  /* 0x0000000f03049211 */ /* 0x008fc800078008ff */
[----:B--2---:R-:W-:Y:S02]  /*19880*/  @!P1 LEA.HI.X R5, R3, R17, R18, 0x1, P0 ;  /* 0x0000001103059211 */ /* 0x004fe400000f0c12 */
[----:B------:R-:W-:-:S03]  /*19890*/  ISETP.GE.AND P0, PT, R0, UR4, PT ;  /* 0x0000000400007c0c */ /* 0x000fc6000bf06270 */
[----:B-----5:R2:W-:Y:S10]  /*198a0*/  @!P1 ST.E.128 desc[UR52][R4.64], R8 ;  /* 0x0000000804009985 */ /* 0x0205f4000c101d34 */
[----:B------:R-:W-:Y:S05]  /*198b0*/  @P0 BRA `(.L_x_7105) ;  /* 0x0000001800a40947 */ /* 0x000fea0003800000 */
[----:B--2---:R-:W-:-:S04]  /*198c0*/  LEA R4, P0, R0, R15, 0x1 ;  /* 0x0000000f00047211 */ /* 0x004fc800078008ff */
[----:B------:R-:W-:-:S05]  /*198d0*/  LEA.HI.X R5, R0, R17, R14, 0x1, P0 ;  /* 0x0000001100057211 */ /* 0x000fca00000f0c0e */
[----:B------:R2:W-:Y:S01]  /*198e0*/  ST.E.128 desc[UR52][R4.64], R32 ;  /* 0x0000002004007985 */ /* 0x0005e2000c101d34 */
[----:B------:R-:W-:Y:S05]  /*198f0*/  BRA `(.L_x_7105) ;  /* 0x0000001800947947 */ /* 0x000fea0003800000 */
.L_x_7098:
[----:B------:R-:W-:Y:S01]  /*19900*/  ULDC.64 UR12, c[0x0][0xb08] ;  /* 0x0002c200000c7ab9 */ /* 0x000fe20000000a00 */
[----:B------:R-:W0:Y:S01]  /*19910*/  @P1 LDC R0, c[0x0][0xbec] ;  /* 0x0002fb00ff001b82 */ /* 0x000e220000000800 */
[----:B------:R-:W-:Y:S01]  /*19920*/  UIMAD UR10, UR11, UR12, URZ ;  /* 0x0000000c0b0a72a4 */ /* 0x000fe2000f8e023f */
[----:B------:R-:W-:Y:S01]  /*19930*/  IMAD.MOV.U32 R3, RZ, RZ, R95 ;  /* 0x000000ffff037224 */ /* 0x000fe200078e005f */
[----:B------:R-:W-:Y:S01]  /*19940*/  UIMAD.WIDE.U32 UR8, UR4, UR12, URZ ;  /* 0x0000000c040872a5 */ /* 0x000fe2000f8e003f */
[----:B------:R-:W-:Y:S01]  /*19950*/  ISETP.GE.AND P0, PT, R83, R4, PT ;  /* 0x000000045300720c */ /* 0x000fe20003f06270 */
[----:B------:R-:W-:Y:S01]  /*19960*/  UIMAD UR10, UR4, UR13, UR10 ;  /* 0x0000000d040a72a4 */ /* 0x000fe2000f8e020a */
[----:B------:R-:W-:Y:S01]  /*19970*/  VIADD R14, R14, 0x2e820 ;  /* 0x0002e8200e0e7836 */ /* 0x000fe20000000000 */
[----:B------:R-:W-:Y:S01]  /*19980*/  USHF.R.S32.HI UR4, URZ, 0x1f, UR7 ;  /* 0x0000001f3f047899 */ /* 0x000fe20008011407 */
[----:B------:R-:W1:Y:S01]  /*19990*/  @P1 LDC R5, c[0x0][0xbf0] ;  /* 0x0002fc00ff051b82 */ /* 0x000e620000000800 */
[----:B------:R-:W-:Y:S01]  /*199a0*/  UIADD3 UR9, UR9, UR10, URZ ;  /* 0x0000000a09097290 */ /* 0x000fe2000fffe03f */
[C---:B------:R-:W-:Y:S01]  /*199b0*/  VIADD R17, R19.reuse, 0x28 ;  /* 0x0000002813117836 */ /* 0x040fe20000000000 */
[----:B------:R-:W-:Y:S01]  /*199c0*/  PRMT R14, RZ, 0x654, R14 ;  /* 0x00000654ff0e7816 */ /* 0x000fe2000000000e */
[----:B------:R-:W-:Y:S01]  /*199d0*/  ULDC.64 UR10, c[0x0][0xb38] ;  /* 0x0002ce00000a7ab9 */ /* 0x000fe20000000a00 */
[C---:B------:R-:W-:Y:S01]  /*199e0*/  VIADD R83, R19.reuse, 0x38 ;  /* 0x0000003813537836 */ /* 0x040fe20000000000 */
[----:B------:R-:W-:Y:S01]  /*199f0*/  UIMAD.WIDE.U32 UR8, UR43, UR10, UR8 ;  /* 0x0000000a2b0872a5 */ /* 0x000fe2000f8e0008 */
[C---:B------:R-:W-:Y:S01]  /*19a00*/  VIADD R97, R19.reuse, 0x48 ;  /* 0x0000004813617836 */ /* 0x040fe20000000000 */
[----:B------:R2:W-:Y:S01]  /*19a10*/  SYNCS.ARRIVE.TRANS64.RED.A1T0 RZ, [R14+URZ], RZ ;  /* 0x000000ff0eff79a7 */ /* 0x0005e2000810043f */
[C---:B------:R-:W-:Y:S01]  /*19a20*/  VIADD R99, R19.reuse, 0x50 ;  /* 0x0000005013637836 */ /* 0x040fe20000000000 */
[----:B------:R-:W-:Y:S01]  /*19a30*/  UIMAD UR9, UR43, UR11, UR9 ;  /* 0x0000000b2b0972a4 */ /* 0x000fe2000f8e0209 */
[C---:B------:R-:W-:Y:S01]  /*19a40*/  VIADD R101, R19.reuse, 0x58 ;  /* 0x0000005813657836 */ /* 0x040fe20000000000 */
[----:B------:R-:W-:Y:S01]  /*19a50*/  BSSY B1, `(.L_x_7106) ;  /* 0x000007b000017945 */ /* 0x000fe20003800000 */
[----:B------:R-:W-:Y:S01]  /*19a60*/  ULDC.64 UR10, c[0x0][0xb40] ;  /* 0x0002d000000a7ab9 */ /* 0x000fe20000000a00 */
[----:B------:R-:W-:Y:S01]  /*19a70*/  VIADD R103, R19, 0x60 ;  /* 0x0000006013677836 */ /* 0x000fe20000000000 */
[----:B------:R-:W-:Y:S01]  /*19a80*/  UIMAD UR4, UR4, UR10, URZ ;  /* 0x0000000a040472a4 */ /* 0x000fe2000f8e023f */
[----:B0-----:R-:W-:Y:S01]  /*19a90*/  @P1 IMAD.HI.U32 R0, R95, R0, RZ ;  /* 0x000000005f001227 */ /* 0x001fe200078e00ff */
[----:B------:R-:W-:Y:S01]  /*19aa0*/  UIMAD.WIDE.U32 UR8, UR7, UR10, UR8 ;  /* 0x0000000a070872a5 */ /* 0x000fe2000f8e0008 */
[----:B------:R-:W-:Y:S01]  /*19ab0*/  SHF.R.S32.HI R18, RZ, 0x1f, R17 ;  /* 0x0000001fff127819 */ /* 0x000fe20000011411 */
[----:B------:R-:W-:Y:S01]  /*19ac0*/  UIMAD UR4, UR7, UR11, UR4 ;  /* 0x0000000b070472a4 */ /* 0x000fe2000f8e0204 */
[C---:B------:R-:W-:Y:S01]  /*19ad0*/  VIADD R105, R19.reuse, 0x68 ;  /* 0x0000006813697836 */ /* 0x040fe20000000000 */
[----:B------:R-:W-:Y:S01]  /*19ae0*/  SHF.R.S32.HI R82, RZ, 0x1f, R83 ;  /* 0x0000001fff527819 */ /* 0x000fe20000011453 */
[----:B------:R-:W-:Y:S01]  /*19af0*/  ULDC.64 UR10, c[0x0][0xb48] ;  /* 0x0002d200000a7ab9 */ /* 0x000fe20000000a00 */
[----:B------:R-:W-:Y:S01]  /*19b00*/  UIADD3 UR9, UR9, UR4, URZ ;  /* 0x0000000409097290 */ /* 0x000fe2000fffe03f */
[----:B-1----:R-:W-:Y:S01]  /*19b10*/  @P1 SHF.R.U32.HI R3, RZ, R5, R0 ;  /* 0x00000005ff031219 */ /* 0x002fe20000011600 */
[C---:B------:R-:W-:Y:S01]  /*19b20*/  VIADD R107, R19.reuse, 0x70 ;  /* 0x00000070136b7836 */ /* 0x040fe20000000000 */
[----:B------:R-:W-:Y:S01]  /*19b30*/  SHF.R.S32.HI R94, RZ, 0x1f, R97 ;  /* 0x0000001fff5e7819 */ /* 0x000fe20000011461 */
[----:B------:R-:W-:Y:S01]  /*19b40*/  UIMAD.WIDE.U32 UR8, UR37, UR10, UR8 ;  /* 0x0000000a250872a5 */ /* 0x000fe2000f8e0008 */
[--C-:B------:R-:W-:Y:S01]  /*19b50*/  SHF.R.S32.HI R0, RZ, 0x1f, R3.reuse ;  /* 0x0000001fff007819 */ /* 0x100fe20000011403 */
[----:B------:R-:W-:Y:S01]  /*19b60*/  IMAD.MOV R6, RZ, RZ, -R3 ;  /* 0x000000ffff067224 */ /* 0x000fe200078e0a03 */
[----:B------:R-:W-:Y:S01]  /*19b70*/  SHF.R.S32.HI R96, RZ, 0x1f, R99 ;  /* 0x0000001fff607819 */ /* 0x000fe20000011463 */
[----:B------:R-:W-:Y:S01]  /*19b80*/  UIMAD UR37, UR37, UR11, UR9 ;  /* 0x0000000b252572a4 */ /* 0x000fe2000f8e0209 */
[----:B------:R-:W-:Y:S01]  /*19b90*/  VIADD R109, R19, 0x78 ;  /* 0x00000078136d7836 */ /* 0x000fe20000000000 */
[----:B------:R-:W-:Y:S01]  /*19ba0*/  SHF.R.S32.HI R98, RZ, 0x1f, R101 ;  /* 0x0000001fff627819 */ /* 0x000fe20000011465 */
[----:B------:R-:W-:Y:S01]  /*19bb0*/  ULDC.64 UR10, c[0x0][0xb30] ;  /* 0x0002cc00000a7ab9 */ /* 0x000fe20000000a00 */
[----:B------:R-:W-:Y:S01]  /*19bc0*/  IMAD R5, R81, R6, R95 ;  /* 0x0000000651057224 */ /* 0x000fe200078e025f */
[----:B------:R-:W-:Y:S01]  /*19bd0*/  SHF.R.S32.HI R100, RZ, 0x1f, R105 ;  /* 0x0000001fff647819 */ /* 0x000fe20000011469 */
[----:B------:R-:W-:Y:S01]  /*19be0*/  IMAD R0, R0, UR10, RZ ;  /* 0x0000000a00007c24 */ /* 0x000fe2000f8e02ff */
[----:B------:R-:W-:Y:S01]  /*19bf0*/  SHF.R.S32.HI R102, RZ, 0x1f, R107 ;  /* 0x0000001fff667819 */ /* 0x000fe2000001146b */
[----:B------:R-:W-:Y:S01]  /*19c00*/  IMAD.U32 R7, RZ, RZ, UR9 ;  /* 0x00000009ff077e24 */ /* 0x000fe2000f8e00ff */
[----:B------:R-:W-:Y:S01]  /*19c10*/  SHF.R.S32.HI R104, RZ, 0x1f, R109 ;  /* 0x0000001fff687819 */ /* 0x000fe2000001146d */
[----:B------:R-:W-:Y:S01]  /*19c20*/  IMAD.U32 R6, RZ, RZ, UR8 ;  /* 0x00000008ff067e24 */ /* 0x000fe2000f8e00ff */
[----:B------:R-:W-:Y:S01]  /*19c30*/  ULDC.64 UR8, c[0x0][0xb28] ;  /* 0x0002ca0000087ab9 */ /* 0x000fe20000000a00 */
[----:B------:R-:W-:Y:S01]  /*19c40*/  IMAD.U32 R7, RZ, RZ, UR37 ;  /* 0x00000025ff077e24 */ /* 0x000fe2000f8e00ff */
[----:B------:R-:W-:Y:S01]  /*19c50*/  SHF.R.S32.HI R114, RZ, 0x1f, R103 ;  /* 0x0000001fff727819 */ /* 0x000fe20000011467 */
        /* <DEDUP_REMOVED lines=9> */
[C---:B------:R-:W-:Y:S01]  /*19cf0*/  LEA R0, P1, R6.reuse, UR8, 0x2 ;  /* 0x0000000806007c11 */ /* 0x040fe2000f8210ff */
[C---:B------:R-:W-:Y:S02]  /*19d00*/  VIADD R81, R19.reuse, 0x30 ;  /* 0x0000003013517836 */ /* 0x040fe40000000000 */
[C---:B------:R-:W-:Y:S01]  /*19d10*/  VIADD R95, R19.reuse, 0x40 ;  /* 0x00000040135f7836 */ /* 0x040fe20000000000 */
[----:B------:R-:W-:Y:S01]  /*19d20*/  LEA.HI.X R3, R6, UR9, R3, 0x2, P1 ;  /* 0x0000000906037c11 */ /* 0x000fe200088f1403 */
[C---:B------:R-:W-:Y:S01]  /*19d30*/  VIADD R5, R19.reuse, 0x8 ;  /* 0x0000000813057836 */ /* 0x040fe20000000000 */
[----:B------:R2:W0:Y:S01]  /*19d40*/  SHFL.IDX PT, R8, R0, RZ, 0x1c1f ;  /* 0x001c1fff00087589 */ /* 0x00042200000e0000 */
[C---:B------:R-:W-:Y:S01]  /*19d50*/  VIADD R111, R19.reuse, 0x10 ;  /* 0x00000010136f7836 */ /* 0x040fe20000000000 */
[----:B------:R-:W-:Y:S01]  /*19d60*/  SHF.R.S32.HI R80, RZ, 0x1f, R81 ;  /* 0x0000001fff507819 */ /* 0x000fe20000011451 */
[C---:B------:R-:W-:Y:S01]  /*19d70*/  VIADD R113, R19.reuse, 0x18 ;  /* 0x0000001813717836 */ /* 0x040fe20000000000 */
[----:B------:R2:W1:Y:S01]  /*19d80*/  SHFL.IDX PT, R9, R3, RZ, 0x1c1f ;  /* 0x001c1fff03097589 */ /* 0x00046200000e0000 */
[----:B------:R-:W-:Y:S01]  /*19d90*/  VIADD R115, R19, 0x20 ;  /* 0x0000002013737836 */ /* 0x000fe20000000000 */
[----:B------:R-:W-:-:S02]  /*19da0*/  SHF.R.S32.HI R92, RZ, 0x1f, R95 ;  /* 0x0000001fff5c7819 */ /* 0x000fc4000001145f */
[----:B------:R-:W-:Y:S02]  /*19db0*/  SHF.R.S32.HI R106, RZ, 0x1f, R111 ;  /* 0x0000001fff6a7819 */ /* 0x000fe4000001146f */
[----:B------:R-:W-:Y:S02]  /*19dc0*/  SHF.R.S32.HI R108, RZ, 0x1f, R113 ;  /* 0x0000001fff6c7819 */ /* 0x000fe40000011471 */
[----:B------:R-:W-:Y:S02]  /*19dd0*/  SHF.R.S32.HI R110, RZ, 0x1f, R115 ;  /* 0x0000001fff6e7819 */ /* 0x000fe40000011473 */
[----:B------:R-:W-:Y:S01]  /*19de0*/  SHF.R.S32.HI R112, RZ, 0x1f, R5 ;  /* 0x0000001fff707819 */ /* 0x000fe20000011405 */
[----:B--2---:R-:W-:Y:S06]  /*19df0*/  @P0 BRA `(.L_x_7107) ;  /* 0x0000000400000947 */ /* 0x004fec0003800000 */
[----:B------:R-:W-:Y:S02]  /*19e00*/  ULDC UR4, c[0x0][0xac8] ;  /* 0x0002b20000047ab9 */ /* 0x000fe40000000800 */
[----:B------:R-:W-:Y:S02]  /*19e10*/  ISETP.GE.AND P3, PT, R5, UR4, PT ;  /* 0x0000000405007c0c */ /* 0x000fe4000bf66270 */
[----:B------:R-:W-:Y:S02]  /*19e20*/  ISETP.GE.AND P2, PT, R19, UR4, PT ;  /* 0x0000000413007c0c */ /* 0x000fe4000bf46270 */
[----:B------:R-:W-:Y:S02]  /*19e30*/  ISETP.GE.AND P1, PT, R111, UR4, PT ;  /* 0x000000046f007c0c */ /* 0x000fe4000bf26270 */
[----:B------:R-:W-:Y:S02]  /*19e40*/  ISETP.GE.AND P0, PT, R113, UR4, PT ;  /* 0x0000000471007c0c */ /* 0x000fe4000bf06270 */
[----:B------:R-:W-:-:S05]  /*19e50*/  ISETP.GE.AND P4, PT, R115, UR4, PT ;  /* 0x0000000473007c0c */ /* 0x000fca000bf86270 */
[-C--:B0-----:R-:W-:Y:S02]  /*19e60*/  @!P3 LEA R10, P5, R5, R8.reuse, 0x2 ;  /* 0x00000008050ab211 */ /* 0x081fe400078a10ff */
[----:B-1----:R-:W-:Y:S02]  /*19e70*/  @!P2 IMAD.WIDE R6, R19, 0x4, R8 ;  /* 0x000000041306a825 */ /* 0x002fe400078e0208 */
        /* <DEDUP_REMOVED lines=14> */
[-C--:B------:R-:W-:Y:S02]  /*19f60*/  @!P2 LEA R36, P6, R17, R8.reuse, 0x2 ;  /* 0x000000081124a211 */ /* 0x080fe400078c10ff */
        /* <DEDUP_REMOVED lines=10> */
[-C--:B--2---:R-:W-:Y:S02]  /*1a010*/  @!P1 LEA R12, P5, R95, R8.reuse, 0x2 ;  /* 0x000000085f0c9211 */ /* 0x084fe400078a10ff */
        /* <DEDUP_REMOVED lines=8> */
[----:B---3--:R-:W-:Y:S02]  /*1a0a0*/  @!P3 LEA R6, P1, R99, R8, 0x2 ;  /* 0x000000086306b211 */ /* 0x008fe400078210ff */
[----:B------:R-:W-:Y:S01]  /*1a0b0*/  ISETP.GE.AND P5, PT, R105, UR4, PT ;  /* 0x0000000469007c0c */ /* 0x000fe2000bfa6270 */
[----:B------:R2:W-:Y:S01]  /*1a0c0*/  @!P4 ST.E.64 desc[UR52][R14.64], R74 ;  /* 0x0000004a0e00c985 */ /* 0x0005e2000c101b34 */
[----:B------:R-:W-:Y:S02]  /*1a0d0*/  @!P3 LEA.HI.X R7, R99, R9, R96, 0x2, P1 ;  /* 0x000000096307b211 */ /* 0x000fe400008f1460 */
[----:B------:R-:W-:-:S02]  /*1a0e0*/  ISETP.GE.AND P4, PT, R107, UR4, PT ;  /* 0x000000046b007c0c */ /* 0x000fc4000bf86270 */
[----:B------:R-:W-:Y:S01]  /*1a0f0*/  ISETP.GE.AND P1, PT, R109, UR4, PT ;  /* 0x000000046d007c0c */ /* 0x000fe2000bf26270 */
[----:B------:R3:W-:Y:S01]  /*1a100*/  @!P3 ST.E.64 desc[UR52][R6.64], R76 ;  /* 0x0000004c0600b985 */ /* 0x0007e2000c101b34 */
[-C--:B----4-:R-:W-:Y:S02]  /*1a110*/  @!P2 LEA R36, P6, R101, R8.reuse, 0x2 ;  /* 0x000000086524a211 */ /* 0x090fe400078c10ff */
[----:B0-----:R-:W-:Y:S02]  /*1a120*/  @!P0 LEA R10, P3, R103, R8, 0x2 ;  /* 0x00000008670a8211 */ /* 0x001fe400078610ff */
[-C--:B------:R-:W-:Y:S02]  /*1a130*/  @!P2 LEA.HI.X R37, R101, R9.reuse, R98, 0x2, P6 ;  /* 0x000000096525a211 */ /* 0x080fe400030f1462 */
[----:B------:R-:W-:-:S03]  /*1a140*/  @!P0 LEA.HI.X R11, R103, R9, R114, 0x2, P3 ;  /* 0x00000009670b8211 */ /* 0x000fc600018f1472 */
[----:B------:R3:W-:Y:S01]  /*1a150*/  @!P2 ST.E.64 desc[UR52][R36.64], R78 ;  /* 0x0000004e2400a985 */ /* 0x0007e2000c101b34 */
[-C--:B-1----:R-:W-:Y:S02]  /*1a160*/  @!P5 LEA R12, P2, R105, R8.reuse, 0x2 ;  /* 0x00000008690cd211 */ /* 0x082fe400078410ff */
[-C--:B--2---:R-:W-:Y:S01]  /*1a170*/  @!P4 LEA R14, P3, R107, R8.reuse, 0x2 ;  /* 0x000000086b0ec211 */ /* 0x084fe200078610ff */
        /* <DEDUP_REMOVED lines=8> */
.L_x_7107:
[----:B------:R-:W-:Y:S05]  /*1a200*/  BSYNC B1 ;  /* 0x0000000000017941 */ /* 0x000fea0003800000 */
.L_x_7106:
[----:B------:R-:W-:Y:S01]  /*1a210*/  ISETP.GE.AND P0, PT, R93, R4, PT ;  /* 0x000000045d00720c */ /* 0x000fe20003f06270 */
[----:B---3--:R2:W3:Y:S04]  /*1a220*/  SHFL.IDX PT, R7, R3, 0x1, 0x1c1f ;  /* 0x003c1f0003077f89 */ /* 0x0084e800000e0000 */
[----:B------:R2:W4:Y:S08]  /*1a230*/  SHFL.IDX PT, R6, R0, 0x1, 0x1c1f ;  /* 0x003c1f0000067f89 */ /* 0x00053000000e0000 */
[----:B--2---:R-:W-:Y:S05]  /*1a240*/  @P0 BRA `(.L_x_7105) ;  /* 0x0000001000400947 */ /* 0x004fea0003800000 */
[----:B------:R-:W-:Y:S02]  /*1a250*/  ULDC UR4, c[0x0][0xac8] ;  /* 0x0002b20000047ab9 */ /* 0x000fe40000000800 */
[----:B------:R-:W-:Y:S02]  /*1a260*/  ISETP.GE.AND P1, PT, R5, UR4, PT ;  /* 0x0000000405007c0c */ /* 0x000fe4000bf26270 */
[----:B------:R-:W-:Y:S02]  /*1a270*/  ISETP.GE.AND P0, PT, R111, UR4, PT ;  /* 0x000000046f007c0c */ /* 0x000fe4000bf06270 */
[----:B------:R-:W-:Y:S02]  /*1a280*/  ISETP.GE.AND P5, PT, R19, UR4, PT ;  /* 0x0000000413007c0c */ /* 0x000fe4000bfa6270 */
[----:B------:R-:W-:-:S07]  /*1a290*/  ISETP.GE.AND P3, PT, R113, UR4, PT ;  /* 0x0000000471007c0c */ /* 0x000fce000bf66270 */
[-C--:B0---4-:R-:W-:Y:S02]  /*1a2a0*/  @!P1 LEA R8, P2, R5, R6.reuse, 0x2 ;  /* 0x0000000605089211 */ /* 0x091fe400078410ff */
[----:B------:R-:W-:Y:S02]  /*1a2b0*/  @!P0 LEA R10, P4, R111, R6, 0x2 ;  /* 0x000000066f0a8211 */ /* 0x000fe400078810ff */
[-C--:B-1-3--:R-:W-:Y:S01]  /*1a2c0*/  @!P1 LEA.HI.X R9, R5, R7.reuse, R112, 0x2, P2 ;  /* 0x0000000705099211 */ /* 0x08afe200010f1470 */
[----:B------:R-:W-:Y:S01]  /*1a2d0*/  @!P5 IMAD.WIDE R4, R19, 0x4, R6 ;  /* 0x000000041304d825 */ /* 0x000fe200078e0206 */
[----:B------:R-:W-:Y:S02]  /*1a2e0*/  @!P0 LEA.HI.X R11, R111, R7, R106, 0x2, P4 ;  /* 0x000000076f0b8211 */ /* 0x000fe400020f146a */
[----:B------:R-:W-:Y:S02]  /*1a2f0*/  ISETP.GE.AND P4, PT, R115, UR4, PT ;  /* 0x0000000473007c0c */ /* 0x000fe4000bf86270 */
[----:B------:R0:W-:Y:S01]  /*1a300*/  @!P5 ST.E.64 desc[UR52][R4.64], R30 ;  /* 0x0000001e0400d985 */ /* 0x0001e2000c101b34 */
[----:B------:R-:W-:-:S02]  /*1a310*/  ISETP.GE.AND P5, PT, R17, UR4, PT ;  /* 0x0000000411007c0c */ /* 0x000fc4000bfa6270 */
[----:B------:R-:W-:Y:S01]  /*1a320*/  ISETP.GE.AND P2, PT, R81, UR4, PT ;  /* 0x0000000451007c0c */ /* 0x000fe2000bf46270 */
[----:B------:R1:W-:Y:S01]  /*1a330*/  @!P1 ST.E.64 desc[UR52][R8.64], R28 ;  /* 0x0000001c08009985 */ /* 0x0003e2000c101b34 */
[----:B------:R-:W-:-:S03]  /*1a340*/  @!P3 LEA R12, P6, R113, R6, 0x2 ;  /* 0x00000006710cb211 */ /* 0x000fc600078c10ff */
[----:B------:R2:W-:Y:S01]  /*1a350*/  @!P0 ST.E.64 desc[UR52][R10.64], R40 ;  /* 0x000000280a008985 */ /* 0x0005e2000c101b34 */
[----:B------:R-:W-:Y:S02]  /*1a360*/  ISETP.GE.AND P0, PT, R83, UR4, PT ;  /* 0x0000000453007c0c */ /* 0x000fe4000bf06270 */
[-C--:B------:R-:W-:Y:S02]  /*1a370*/  @!P4 LEA R14, P1, R115, R6.reuse, 0x2 ;  /* 0x00000006730ec211 */ /* 0x080fe400078210ff */
[-C--:B------:R-:W-:Y:S02]  /*1a380*/  @!P3 LEA.HI.X R13, R113, R7.reuse, R108, 0x2, P6 ;  /* 0x00000007710db211 */ /* 0x080fe400030f146c */
[----:B------:R-:W-:Y:S02]  /*1a390*/  @!P5 LEA R36, P6, R17, R6, 0x2 ;  /* 0x000000061124d211 */ /* 0x000fe400078c10ff */
[----:B------:R-:W-:Y:S01]  /*1a3a0*/  @!P4 LEA.HI.X R15, R115, R7, R110, 0x2, P1 ;  /* 0x00000007730fc211 */ /* 0x000fe200008f146e */
[----:B------:R3:W-:Y:S01]  /*1a3b0*/  @!P3 ST.E.64 desc[UR52][R12.64], R26 ;  /* 0x0000001a0c00b985 */ /* 0x0007e2000c101b34 */
[----:B------:R-:W-:-:S02]  /*1a3c0*/  ISETP.GE.AND P1, PT, R95, UR4, PT ;  /* 0x000000045f007c0c */ /* 0x000fc4000bf26270 */
[-C--:B------:R-:W-:Y:S01]  /*1a3d0*/  @!P5 LEA.HI.X R37, R17, R7.reuse, R18, 0x2, P6 ;  /* 0x000000071125d211 */ /* 0x080fe200030f1412 */
[----:B------:R4:W-:Y:S01]  /*1a3e0*/  @!P4 ST.E.64 desc[UR52][R14.64], R34 ;  /* 0x000000220e00c985 */ /* 0x0009e2000c101b34 */
[-C--:B0-----:R-:W-:Y:S02]  /*1a3f0*/  @!P2 LEA R4, P6, R81, R6.reuse, 0x2 ;  /* 0x000000065104a211 */ /* 0x081fe400078c10ff */
[----:B------:R-:W-:Y:S01]  /*1a400*/  ISETP.GE.AND P4, PT, R97, UR4, PT ;  /* 0x0000000461007c0c */ /* 0x000fe2000bf86270 */
[----:B------:R-:W-:Y:S01]  /*1a410*/  @!P5 ST.E.64 desc[UR52][R36.64], R32 ;  /* 0x000000202400d985 */ /* 0x000fe2000c101b34 */
[-C--:B------:R-:W-:Y:S02]  /*1a420*/  @!P2 LEA.HI.X R5, R81, R7.reuse, R80, 0x2, P6 ;  /* 0x000000075105a211 */ /* 0x080fe400030f1450 */
[----:B-1----:R-:W-:Y:S02]  /*1a430*/  @!P0 LEA R8, P6, R83, R6, 0x2 ;  /* 0x0000000653088211 */ /* 0x002fe400078c10ff */
[----:B------:R-:W-:Y:S01]  /*1a440*/  ISETP.GE.AND P3, PT, R99, UR4, PT ;  /* 0x0000000463007c0c */ /* 0x000fe2000bf66270 */
[----:B------:R0:W-:Y:S01]  /*1a450*/  @!P2 ST.E.64 desc[UR52][R4.64], R44 ;  /* 0x0000002c0400a985 */ /* 0x0001e2000c101b34 */
[----:B------:R-:W-:-:S02]  /*1a460*/  @!P0 LEA.HI.X R9, R83, R7, R82, 0x2, P6 ;  /* 0x0000000753098211 */ /* 0x000fc400030f1452 */
[-C--:B--2---:R-:W-:Y:S02]  /*1a470*/  @!P1 LEA R10, P6, R95, R6.reuse, 0x2 ;  /* 0x000000065f0a9211 */ /* 0x084fe400078c10ff */
[----:B------:R-:W-:Y:S01]  /*1a480*/  ISETP.GE.AND P2, PT, R101, UR4, PT ;  /* 0x0000000465007c0c */ /* 0x000fe2000bf46270 */
[----:B------:R1:W-:Y:S01]  /*1a490*/  @!P0 ST.E.64 desc[UR52][R8.64], R42 ;  /* 0x0000002a08008985 */ /* 0x0003e2000c101b34 */
[----:B------:R-:W-:Y:S02]  /*1a4a0*/  @!P1 LEA.HI.X R11, R95, R7, R92, 0x2, P6 ;  /* 0x000000075f0b9211 */ /* 0x000fe400030f145c */
[----:B------:R-:W-:Y:S02]  /*1a4b0*/  ISETP.GE.AND P0, PT, R103, UR4, PT ;  /* 0x0000000467007c0c */ /* 0x000fe4000bf06270 */
[----:B------:R-:W-:Y:S01]  /*1a4c0*/  @!P4 LEA R28, P5, R97, R6, 0x2 ;  /* 0x00000006611cc211 */ /* 0x000fe200078a10ff */
[----:B------:R2:W-:Y:S01]  /*1a4d0*/  @!P1 ST.E.64 desc[UR52][R10.64], R50 ;  /* 0x000000320a009985 */ /* 0x0005e2000c101b34 */
[----:B------:R-:W-:-:S02]  /*1a4e0*/  ISETP.GE.AND P1, PT, R105, UR4, PT ;  /* 0x0000000469007c0c */ /* 0x000fc4000bf26270 */
[-C--:B---3--:R-:W-:Y:S02]  /*1a4f0*/  @!P3 LEA R12, P6, R99, R6.reuse, 0x2 ;  /* 0x00000006630cb211 */ /* 0x088fe400078c10ff */
[-C--:B------:R-:W-:Y:S02]  /*1a500*/  @!P4 LEA.HI.X R29, R97, R7.reuse, R94, 0x2, P5 ;  /* 0x00000007611dc211 */ /* 0x080fe400028f145e */
[-C--:B----4-:R-:W-:Y:S02]  /*1a510*/  @!P2 LEA R14, P5, R101, R6.reuse, 0x2 ;  /* 0x00000006650ea211 */ /* 0x090fe400078a10ff */
[-C--:B------:R-:W-:Y:S01]  /*1a520*/  @!P3 LEA.HI.X R13, R99, R7.reuse, R96, 0x2, P6 ;  /* 0x00000007630db211 */ /* 0x080fe200030f1460 */
[----:B------:R3:W-:Y:S01]  /*1a530*/  @!P4 ST.E.64 desc[UR52][R28.64], R38 ;  /* 0x000000261c00c985 */ /* 0x0007e2000c101b34 */
[----:B------:R-:W-:Y:S02]  /*1a540*/  ISETP.GE.AND P6, PT, R107, UR4, PT ;  /* 0x000000046b007c0c */ /* 0x000fe4000bfc6270 */
[----:B------:R-:W-:Y:S01]  /*1a550*/  @!P2 LEA.HI.X R15, R101, R7, R98, 0x2, P5 ;  /* 0x00000007650fa211 */ /* 0x000fe200028f1462 */
[----:B------:R3:W-:Y:S01]  /*1a560*/  @!P3 ST.E.64 desc[UR52][R12.64], R48 ;  /* 0x000000300c00b985 */ /* 0x0007e2000c101b34 */
[----:B0-----:R-:W-:-:S03]  /*1a570*/  @!P0 LEA R4, P5, R103, R6, 0x2 ;  /* 0x0000000667048211 */ /* 0x001fc600078a10ff */
[----:B------:R3:W-:Y:S01]  /*1a580*/  @!P2 ST.E.64 desc[UR52][R14.64], R46 ;  /* 0x0000002e0e00a985 */ /* 0x0007e2000c101b34 */
[----:B------:R-:W-:Y:S02]  /*1a590*/  @!P0 LEA.HI.X R5, R103, R7, R114, 0x2, P5 ;  /* 0x0000000767058211 */ /* 0x000fe400028f1472 */
[----:B-1----:R-:W-:-:S03]  /*1a5a0*/  @!P1 LEA R8, P5, R105, R6, 0x2 ;  /* 0x0000000669089211 */ /* 0x002fc600078a10ff */
[----:B------:R3:W-:Y:S01]  /*1a5b0*/  @!P0 ST.E.64 desc[UR52][R4.64], R68 ;  /* 0x0000004404008985 */ /* 0x0007e2000c101b34 */
[-C--:B------:R-:W-:Y:S02]  /*1a5c0*/  @!P1 LEA.HI.X R9, R105, R7.reuse, R100, 0x2, P5 ;  /* 0x0000000769099211 */ /* 0x080fe400028f1464 */
[----:B--2---:R-:W-:Y:S02]  /*1a5d0*/  @!P6 LEA R10, P5, R107, R6, 0x2 ;  /* 0x000000066b0ae211 */ /* 0x004fe400078a10ff */
[----:B------:R-:W-:Y:S01]  /*1a5e0*/  ISETP.GE.AND P0, PT, R109, UR4, PT ;  /* 0x000000046d007c0c */ /* 0x000fe2000bf06270 */
[----:B------:R3:W-:Y:S01]  /*1a5f0*/  @!P1 ST.E.64 desc[UR52][R8.64], R70 ;  /* 0x0000004608009985 */ /* 0x0007e2000c101b34 */
[----:B------:R-:W-:-:S05]  /*1a600*/  @!P6 LEA.HI.X R11, R107, R7, R102, 0x2, P5 ;  /* 0x000000076b0be211 */ /* 0x000fca00028f1466 */
[----:B------:R3:W-:Y:S06]  /*1a610*/  @!P6 ST.E.64 desc[UR52][R10.64], R24 ;  /* 0x000000180a00e985 */ /* 0x0007ec000c101b34 */
[----:B------:R-:W-:Y:S05]  /*1a620*/  @P0 BRA `(.L_x_7105) ;  /* 0x0000000c00480947 */ /* 0x000fea0003800000 */
[----:B---3--:R-:W-:-:S04]  /*1a630*/  LEA R4, P0, R109, R6, 0x2 ;  /* 0x000000066d047211 */ /* 0x008fc800078010ff */
[----:B------:R-:W-:-:S05]  /*1a640*/  LEA.HI.X R5, R109, R7, R104, 0x2, P0 ;  /* 0x000000076d057211 */ /* 0x000fca00000f1468 */
[----:B------:R2:W-:Y:S01]  /*1a650*/  ST.E.64 desc[UR52][R4.64], R20 ;  /* 0x0000001404007985 */ /* 0x0005e2000c101b34 */
[----:B------:R-:W-:Y:S05]  /*1a660*/  BRA `(.L_x_7105) ;  /* 0x0000000c00387947 */ /* 0x000fea0003800000 */
.L_x_7096:
        /* <DEDUP_REMOVED lines=30> */
.L_x_7108:
        /* <DEDUP_REMOVED lines=62> */
.L_x_7110:
[----:B------:R-:W-:Y:S05]  /*1ac30*/  BSYNC B1 ;  /* 0x0000000000017941 */ /* 0x000fea0003800000 */
.L_x_7109:
        /* <DEDUP_REMOVED lines=8> */
[----:B------:R-:W-:Y:S01]  /*1acc0*/  SHF.R.S32.HI R12, RZ, 0x3, R17 ;  /* 0x00000003ff0c7819 */ /* 0x000fe20000011411 */
[----:B------:R-:W-:Y:S04]  /*1acd0*/  BSSY B1, `(.L_x_7111) ;  /* 0x000003d000017945 */ /* 0x000fe80003800000 */
[----:B------:R-:W-:-:S02]  /*1ace0*/  IMAD R15, R15, 0x20, R12 ;  /* 0x000000200f0f7824 */ /* 0x000fc400078e020c */
[----:B------:R-:W-:Y:S02]  /*1acf0*/  VIADD R12, R12, UR36 ;  /* 0x000000240c0c7c36 */ /* 0x000fe40008000000 */
[----:B------:R-:W-:Y:S01]  /*1ad00*/  UIMAD UR10, UR11, UR13, UR10 ;  /* 0x0000000d0b0a72a4 */ /* 0x000fe2000f8e020a */
[----:B------:R-:W-:Y:S01]  /*1ad10*/  VIADD R10, R15, UR36 ;  /* 0x000000240f0a7c36 */ /* 0x000fe20008000000 */
[----:B------:R-:W-:-:S03]  /*1ad20*/  UIMAD.WIDE.U32 UR8, UR8, UR12, URZ ;  /* 0x0000000c080872a5 */ /* 0x000fc6000f8e003f */
[----:B01----:R-:W-:Y:S01]  /*1ad30*/  IMAD.MOV.U32 R7, RZ, RZ, R10 ;  /* 0x000000ffff077224 */ /* 0x003fe200078e000a */
        /* <DEDUP_REMOVED lines=8> */
[----:B------:R-:W0:Y:S01]  /*1adc0*/  @P0 LDC R5, c[0x0][0xbec] ;  /* 0x0002fb00ff050b82 */ /* 0x000e220000000800 */
        /* <DEDUP_REMOVED lines=12> */
[----:B------:R-:W-:Y:S01]  /*1ae90*/  IMAD.U32 R4, RZ, RZ, UR8 ;  /* 0x00000008ff047e24 */ /* 0x000fe2000f8e00ff */
[----:B------:R-:W-:Y:S01]  /*1aea0*/  ULDC.64 UR8, c[0x0][0xad8] ;  /* 0x0002b60000087ab9 */ /* 0x000fe20000000a00 */
[C---:B------:R-:W-:Y:S01]  /*1aeb0*/  IMAD R11, R7.reuse, UR11, R6 ;  /* 0x0000000b070b7c24 */ /* 0x040fe2000f8e0206 */
[----:B------:R-:W-:Y:S01]  /*1aec0*/  SHF.R.S32.HI R6, RZ, 0x1f, R9 ;  /* 0x0000001fff067819 */ /* 0x000fe20000011409 */
[----:B------:R-:W-:-:S04]  /*1aed0*/  IMAD.WIDE.U32 R4, R7, UR10, R4 ;  /* 0x0000000a07047c25 */ /* 0x000fc8000f8e0004 */
[----:B------:R-:W-:Y:S02]  /*1aee0*/  IMAD.IADD R5, R5, 0x1, R11 ;  /* 0x0000000105057824 */ /* 0x000fe400078e020b */
[----:B------:R-:W-:Y:S02]  /*1aef0*/  IMAD R10, R6, UR8, RZ ;  /* 0x00000008060a7c24 */ /* 0x000fe4000f8e02ff */
[----:B------:R-:W-:Y:S01]  /*1af00*/  IMAD R13, R8, R13, RZ ;  /* 0x0000000d080d7224 */ /* 0x000fe200078e02ff */
[----:B------:R-:W-:Y:S01]  /*1af10*/  SHF.R.S32.HI R8, RZ, 0x1f, R3 ;  /* 0x0000001fff087819 */ /* 0x000fe20000011403 */
[C---:B------:R-:W-:Y:S02]  /*1af20*/  VIADD R6, R12.reuse, 0x20 ;  /* 0x000000200c067836 */ /* 0x040fe40000000000 */
[C---:B------:R-:W-:Y:S01]  /*1af30*/  IMAD R7, R9.reuse, UR9, R10 ;  /* 0x0000000909077c24 */ /* 0x040fe2000f8e020a */
[-C--:B------:R-:W-:Y:S01]  /*1af40*/  ISETP.GE.AND P2, PT, R12, R13.reuse, PT ;  /* 0x0000000d0c00720c */ /* 0x080fe20003f46270 */
[----:B------:R-:W-:Y:S01]  /*1af50*/  IMAD.WIDE.U32 R4, R9, UR8, R4 ;  /* 0x0000000809047c25 */ /* 0x000fe2000f8e0004 */
[----:B------:R-:W-:Y:S01]  /*1af60*/  ISETP.GE.AND P1, PT, R6, R13, PT ;  /* 0x0000000d0600720c */ /* 0x000fe20003f26270 */
[----:B------:R-:W-:Y:S01]  /*1af70*/  ULDC.64 UR8, c[0x0][0xa80] ;  /* 0x0002a00000087ab9 */ /* 0x000fe20000000a00 */
[----:B------:R-:W-:Y:S01]  /*1af80*/  SHF.R.S32.HI R9, RZ, 0x1f, R0 ;  /* 0x0000001fff097819 */ /* 0x000fe20000011400 */
[----:B------:R-:W-:-:S02]  /*1af90*/  VIADD R6, R12, 0x40 ;  /* 0x000000400c067836 */ /* 0x000fc40000000000 */
[----:B------:R-:W-:Y:S01]  /*1afa0*/  IMAD.IADD R5, R5, 0x1, R7 ;  /* 0x0000000105057824 */ /* 0x000fe200078e0207 */
[----:B------:R-:W-:Y:S02]  /*1afb0*/  LEA R7, P3, R4, UR8, 0x1 ;  /* 0x0000000804077c11 */ /* 0x000fe4000f8608ff */
[----:B------:R-:W-:Y:S02]  /*1afc0*/  ISETP.GE.AND P0, PT, R6, R13, PT ;  /* 0x0000000d0600720c */ /* 0x000fe40003f06270 */
[----:B------:R-:W-:Y:S02]  /*1afd0*/  LEA.HI.X R6, R4, UR9, R5, 0x1, P3 ;  /* 0x0000000904067c11 */ /* 0x000fe400098f0c05 */
[----:B------:R0:W1:Y:S04]  /*1afe0*/  SHFL.IDX PT, R4, R7, RZ, 0x181f ;  /* 0x00181fff07047589 */ /* 0x00006800000e0000 */
[----:B------:R0:W2:Y:S01]  /*1aff0*/  SHFL.IDX PT, R5, R6, RZ, 0x181f ;  /* 0x00181fff06057589 */ /* 0x0000a200000e0000 */
[----:B------:R-:W-:Y:S05]  /*1b000*/  @P2 BRA `(.L_x_7112) ;  /* 0x0000000000242947 */ /* 0x000fea0003800000 */
        /* <DEDUP_REMOVED lines=9> */
.L_x_7112:
[----:B------:R-:W-:Y:S05]  /*1b0a0*/  BSYNC B1 ;  /* 0x0000000000017941 */ /* 0x000fea0003800000 */
.L_x_7111:
[----:B--23--:R2:W3:Y:S01]  /*1b0b0*/  SHFL.IDX PT, R5, R6, 0x1, 0x181f ;  /* 0x00381f0006057f89 */ /* 0x00c4e200000e0000 */
[----:B------:R-:W-:Y:S03]  /*1b0c0*/  BSSY B1, `(.L_x_7113) ;  /* 0x000000c000017945 */ /* 0x000fe60003800000 */
[----:B-1----:R2:W1:Y:S01]  /*1b0d0*/  SHFL.IDX PT, R4, R7, 0x1, 0x181f ;  /* 0x00381f0007047f89 */ /* 0x00246200000e0000 */
[----:B------:R-:W-:Y:S05]  /*1b0e0*/  @P1 BRA `(.L_x_7114) ;  /* 0x0000000000241947 */ /* 0x000fea0003800000 */
[----:B------:R-:W-:Y:S02]  /*1b0f0*/  ULDC UR4, c[0x0][0xac8] ;  /* 0x0002b20000047ab9 */ /* 0x000fe40000000800 */
[----:B------:R-:W-:Y:S02]  /*1b100*/  ISETP.GE.AND P3, PT, R3, UR4, PT ;  /* 0x0000000403007c0c */ /* 0x000fe4000bf66270 */
[----:B------:R-:W-:-:S11]  /*1b110*/  ISETP.GE.AND P4, PT, R0, UR4, PT ;  /* 0x0000000400007c0c */ /* 0x000fd6000bf86270 */
[CC--:B-1----:R-:W-:Y:S02]  /*1b120*/  @!P3 LEA R10, P1, R3.reuse, R4.reuse, 0x1 ;  /* 0x00000004030ab211 */ /* 0x0c2fe400078208ff */
[C---:B------:R-:W-:Y:S02]  /*1b130*/  @!P4 LEA R4, P2, R0.reuse, R4, 0x1 ;  /* 0x000000040004c211 */ /* 0x040fe400078408ff */
[-C--:B---3--:R-:W-:Y:S02]  /*1b140*/  @!P3 LEA.HI.X R11, R3, R5.reuse, R8, 0x1, P1 ;  /* 0x00000005030bb211 */ /* 0x088fe400008f0c08 */
[----:B------:R-:W-:-:S03]  /*1b150*/  @!P4 LEA.HI.X R5, R0, R5, R9, 0x1, P2 ;  /* 0x000000050005c211 */ /* 0x000fc600010f0c09 */
[----:B------:R4:W-:Y:S04]  /*1b160*/  @!P3 ST.E.128 desc[UR52][R10.64], RZ ;  /* 0x000000ff0a00b985 */ /* 0x0009e8000c101d34 */
[----:B------:R4:W-:Y:S02]  /*1b170*/  @!P4 ST.E.128 desc[UR52][R4.64], RZ ;  /* 0x000000ff0400c985 */ /* 0x0009e4000c101d34 */
.L_x_7114:
[----:B------:R-:W-:Y:S05]  /*1b180*/  BSYNC B1 ;  /* 0x0000000000017941 */ /* 0x000fea0003800000 */
.L_x_7113:
[----:B---34-:R3:W4:Y:S01]  /*1b190*/  SHFL.IDX PT, R5, R6, 0x2, 0x181f ;  /* 0x00581f0006057f89 */ /* 0x01872200000e0000 */
        /* <DEDUP_REMOVED lines=12> */
.L_x_7116:
[----:B------:R-:W-:Y:S05]  /*1b260*/  BSYNC B1 ;  /* 0x0000000000017941 */ /* 0x000fea0003800000 */
.L_x_7115:
[----:B-1----:R-:W-:Y:S01]  /*1b270*/  VIADD R4, R12, 0x60 ;  /* 0x000000600c047836 */ /* 0x002fe20000000000 */
[----:B0-23--:R-:W0:Y:S04]  /*1b280*/  SHFL.IDX PT, R6, R6, 0x3, 0x181f ;  /* 0x00781f0006067f89 */ /* 0x00de2800000e0000 */
[----:B------:R-:W-:Y:S01]  /*1b290*/  ISETP.GE.AND P0, PT, R4, R13, PT ;  /* 0x0000000d0400720c */ /* 0x000fe20003f06270 */
[----:B----4-:R1:W2:-:S12]  /*1b2a0*/  SHFL.IDX PT, R5, R7, 0x3, 0x181f ;  /* 0x00781f0007057f89 */ /* 0x01029800000e0000 */
        /* <DEDUP_REMOVED lines=10> */
.L_x_7105:
[----:B------:R-:W-:Y:S05]  /*1b350*/  BSYNC B0 ;  /* 0x0000000000007941 */ /* 0x000fea0003800000 */
.L_x_7095:
[----:B------:R-:W-:Y:S02]  /*1b360*/  ULDC UR4, c[0x0][0xc3c] ;  /* 0x00030f0000047ab9 */ /* 0x000fe40000000800 */
[----:B------:R-:W-:-:S06]  /*1b370*/  UISETP.GE.AND UP0, UPT, UR49, UR4, UPT ;  /* 0x000000043100728c */ /* 0x000fcc000bf06270 */
[----:B------:R-:W-:-:S13]  /*1b380*/  PLOP3.LUT P0, PT, PT, PT, UP0, 0x80, 0x0 ;  /* 0x000000000000781c */ /* 0x000fda0003f0f008 */
[----:B------:R-:W-:Y:S05]  /*1b390*/  @!P0 BRA `(.L_x_7117) ;  /* 0xfffffe5800808947 */ /* 0x000fea000383ffff */
[----:B------:R-:W-:Y:S05]  /*1b3a0*/  EXIT ;  /* 0x000000000000794d */ /* 0x000fea0003800000 */
.L_x_7008:
        /* <DEDUP_REMOVED lines=20> */
.L_x_7118:
        /* <DEDUP_REMOVED lines=44> */
.L_x_7122:
        /* <DEDUP_REMOVED lines=39> */
.L_x_7120:
        /* <DEDUP_REMOVED lines=15> */
.L_x_7123:
        /* <DEDUP_REMOVED lines=62> */
.L_x_7124:
        /* <DEDUP_REMOVED lines=63> */
.L_x_7125:
[----:B01----:R-:W-:-:S05]  /*1c2e0*/  LOP3.LUT R3, RZ, R2, RZ, 0x33, !PT ;  /* 0x00000002ff037212 */ /* 0x003fca00078e33ff */
[----:B------:R-:W-:-:S05]  /*1c2f0*/  IMAD.IADD R2, R6, 0x1, R3 ;  /* 0x0000000106027824 */ /* 0x000fca00078e0203 */
[----:B------:R1:W-:Y:S01]  /*1c300*/  STL [R1+0x14], R2 ;  /* 0x0000140201007387 */ /* 0x0003e20000100800 */
[----:B------:R-:W-:Y:S05]  /*1c310*/  BRA `(.L_x_7126) ;  /* 0x00000000000c7947 */ /* 0x000fea0003800000 */
.L_x_7121:
[----:B------:R0:W-:Y:S04]  /*1c320*/  STL [R1+0x10], R7 ;  /* 0x0000100701007387 */ /* 0x0001e80000100800 */
[----:B------:R0:W-:Y:S04]  /*1c330*/  STL [R1+0x14], RZ ;  /* 0x000014ff01007387 */ /* 0x0001e80000100800 */
[----:B------:R0:W-:Y:S02]  /*1c340*/  STL [R1+0x18], RZ ;  /* 0x000018ff01007387 */ /* 0x0001e40000100800 */
.L_x_7126:
        /* <DEDUP_REMOVED lines=11> */
.L_x_7119:
        /* <DEDUP_REMOVED lines=8> */
[----:B------:R-:W0:Y:S01]  /*1c480*/  S2R R7, SR_TID.X ;  /* 0x0000000000077919 */ /* 0x000e220000002100 */
        /* <DEDUP_REMOVED lines=10> */
[C---:B------:R-:W-:Y:S01]  /*1c530*/  LOP3.LUT P0, RZ, R7.reuse, 0x4, RZ, 0xc0, !PT ;  /* 0x0000000407ff7812 */ /* 0x040fe2000780c0ff */
[----:B------:R-:W-:Y:S01]  /*1c540*/  IMAD.SHL.U32 R5, R7, 0x4, RZ ;  /* 0x0000000407057824 */ /* 0x000fe200078e00ff */
[----:B------:R-:W-:Y:S02]  /*1c550*/  SHF.R.U32.HI R3, RZ, 0x5, R6 ;  /* 0x00000005ff037819 */ /* 0x000fe40000011606 */
[----:B------:R-:W-:-:S04]  /*1c560*/  LOP3.LUT R2, R0, 0x80, RZ, 0xc0, !PT ;  /* 0x0000008000027812 */ /* 0x000fc800078ec0ff */
[----:B------:R-:W-:-:S04]  /*1c570*/  LOP3.LUT R2, R2, 0x10, R7, 0xf8, !PT ;  /* 0x0000001002027812 */ /* 0x000fc800078ef807 */
        /* <DEDUP_REMOVED lines=8> */
[----:B------:R-:W-:-:S05]  /*1c600*/  LOP3.LUT R0, R2, 0x380, RZ, 0xc0, !PT ;  /* 0x0000038002007812 */ /* 0x000fca00078ec0ff */
[----:B------:R-:W-:Y:S02]  /*1c610*/  IMAD R3, R3, 0x10, R0 ;  /* 0x0000001003037824 */ /* 0x000fe400078e0200 */
[----:B------:R-:W-:-:S05]  /*1c620*/  IMAD.SHL.U32 R0, R7, 0x10, RZ ;  /* 0x0000001007007824 */ /* 0x000fca00078e00ff */
[--C-:B------:R-:W-:Y:S02]  /*1c630*/  LOP3.LUT R3, R3, 0x70, R0.reuse, 0x78, !PT ;  /* 0x0000007003037812 */ /* 0x100fe400078e7800 */
[----:B------:R-:W-:Y:S02]  /*1c640*/  LOP3.LUT R5, R5, 0x70, R0, 0xf8, !PT ;  /* 0x0000007005057812 */ /* 0x000fe400078ef800 */
[----:B0-----:R-:W-:Y:S01]  /*1c650*/  LOP3.LUT R4, R3, 0xc00, R2, 0xf8, !PT ;  /* 0x00000c0003047812 */ /* 0x001fe200078ef802 */
[----:B------:R-:W-:Y:S01]  /*1c660*/  IMAD.SHL.U32 R3, R7, 0x2, RZ ;  /* 0x0000000207037824 */ /* 0x000fe200078e00ff */
[----:B------:R-:W-:Y:S01]  /*1c670*/  LOP3.LUT R2, R0, 0x3f0, RZ, 0xc0, !PT ;  /* 0x000003f000027812 */ /* 0x000fe200078ec0ff */
[----:B------:R-:W-:Y:S02]  /*1c680*/  IMAD.MOV.U32 R0, RZ, RZ, 0x1 ;  /* 0x00000001ff007424 */ /* 0x000fe400078e00ff */
[----:B------:R-:W-:Y:S01]  /*1c690*/  STL [R1], R4 ;  /* 0x0000000401007387 */ /* 0x000fe20000100800 */
[----:B------:R-:W-:Y:S01]  /*1c6a0*/  LOP3.LUT R3, R2, 0x70, R3, 0x78, !PT ;  /* 0x0000007002037812 */ /* 0x000fe200078e7803 */
[----:B------:R-:W-:-:S05]  /*1c6b0*/  IMAD.SHL.U32 R2, R6, 0x10, RZ ;  /* 0x0000001006027824 */ /* 0x000fca00078e00ff */
[----:B------:R-:W-:Y:S01]  /*1c6c0*/  LOP3.LUT R3, R3, 0x400, R2, 0xf8, !PT ;  /* 0x0000040003037812 */ /* 0x000fe200078ef802 */
[----:B------:R-:W-:-:S04]  /*1c6d0*/  IMAD.MOV.U32 R2, RZ, RZ, 0x40 ;  /* 0x00000040ff027424 */ /* 0x000fc800078e00ff */
[----:B------:R-:W-:Y:S01]  /*1c6e0*/  IMAD.IADD R3, R18, 0x1, R3 ;  /* 0x0000000112037824 */ /* 0x000fe200078e0203 */
[----:B------:R-:W-:-:S04]  /*1c6f0*/  SEL R2, R2, 0xffffffc0, !P0 ;  /* 0xffffffc002027807 */ /* 0x000fc80004000000 */
[----:B------:R-:W-:Y:S04]  /*1c700*/  STL [R1+0x34], R3 ;  /* 0x0000340301007387 */ /* 0x000fe80000100800 */
[----:B------:R-:W-:Y:S04]  /*1c710*/  STL [R1+0x38], RZ ;  /* 0x000038ff01007387 */ /* 0x000fe80000100800 */
[----:B------:R0:W-:Y:S04]  /*1c720*/  STL [R1+0x8], R0 ;  /* 0x0000080001007387 */ /* 0x0001e80000100800 */
[----:B------:R1:W-:Y:S01]  /*1c730*/  STL [R1+0x4], RZ ;  /* 0x000004ff01007387 */ /* 0x0003e20000100800 */
[----:B0-----:R-:W-:-:S05]  /*1c740*/  IMAD.IADD R0, R2, 0x1, R4 ;  /* 0x0000000102007824 */ /* 0x001fca00078e0204 */
[----:B------:R1:W-:Y:S02]  /*1c750*/  STL [R1+0x28], R0 ;  /* 0x0000280001007387 */ /* 0x0003e40000100800 */
.L_x_7201:
[----:B------:R-:W-:Y:S01]  /*1c760*/  ULDC.64 UR4, c[0x0][0xa28] ;  /* 0x00028a0000047ab9 */ /* 0x000fe20000000a00 */
[----:B------:R-:W-:Y:S01]  /*1c770*/  ULDC.64 UR8, c[0x0][0xa00] ;  /* 0x0002800000087ab9 */ /* 0x000fe20000000a00 */
[----:B------:R-:W-:Y:S01]  /*1c780*/  UISETP.NE.U32.AND UP0, UPT, UR4, URZ, UPT ;  /* 0x0000003f0400728c */ /* 0x000fe2000bf05070 */
[----:B------:R-:W-:Y:S01]  /*1c790*/  ISETP.NE.U32.AND P0, PT, RZ, UR8, PT ;  /* 0x00000008ff007c0c */ /* 0x000fe2000bf05070 */
[----:B------:R-:W-:Y:S01]  /*1c7a0*/  ULDC.64 UR6, c[0x0][0xa00] ;  /* 0x0002800000067ab9 */ /* 0x000fe20000000a00 */
[----:B01----:R-:W-:Y:S01]  /*1c7b0*/  IMAD.MOV.U32 R6, RZ, RZ, RZ ;  /* 0x000000ffff067224 */ /* 0x003fe200078e00ff */
        /* <DEDUP_REMOVED lines=11> */
[----:B------:R-:W-:Y:S02]  /*1c870*/  @UP0 UIMAD.WIDE UR4, UR42, 0x4, UR4 ;  /* 0x000000042a0408a5 */ /* 0x000fe4000f8e0204 */
        /* <DEDUP_REMOVED lines=8> */
[----:B------:R-:W-:Y:S01]  /*1c900*/  UIMAD.WIDE UR8, UR42, 0x4, UR8 ;  /* 0x000000042a0878a5 */ /* 0x000fe2000f8e0208 */
[----:B-1----:R-:W-:Y:S02]  /*1c910*/  IMAD.MOV.U32 R0, RZ, RZ, RZ ;  /* 0x000000ffff007224 */ /* 0x002fe400078e00ff */
[----:B------:R-:W-:Y:S01]  /*1c920*/  ISETP.NE.AND.EX P1, PT, RZ, UR5, PT, P1 ;  /* 0x00000005ff007c0c */ /* 0x000fe2000bf25310 */
[----:B------:R-:W-:Y:S01]  /*1c930*/  @UP0 ULDC.64 UR4, c[0x0][0xa18] ;  /* 0x0002860000040ab9 */ /* 0x000fe20000000a00 */
[----:B------:R-:W-:Y:S01]  /*1c940*/  PLOP3.LUT P4, PT, PT, PT, UP0, 0x80, 0x0 ;  /* 0x000000000000781c */ /* 0x000fe20003f8f008 */
[----:B------:R-:W-:Y:S01]  /*1c950*/  @UP0 UIMAD.WIDE UR4, UR42, 0x4, UR4 ;  /* 0x000000042a0408a5 */ /* 0x000fe2000f8e0204 */
[----:B---3--:R-:W-:Y:S02]  /*1c960*/  IMAD.U32 R2, RZ, RZ, UR8 ;  /* 0x00000008ff027e24 */ /* 0x008fe4000f8e00ff */
[----:B------:R-:W-:-:S07]  /*1c970*/  IMAD.U32 R3, RZ, RZ, UR9 ;  /* 0x00000009ff037e24 */ /* 0x000fce000f8e00ff */
[----:B------:R1:W5:Y:S02]  /*1c980*/  @P1 LDG.E R0, desc[UR52][R2.64] ;  /* 0x0000003402001981 */ /* 0x000364000c1e1900 */
[----:B-1----:R-:W-:Y:S02]  /*1c990*/  IMAD.U32 R2, RZ, RZ, UR4 ;  /* 0x00000004ff027e24 */ /* 0x002fe4000f8e00ff */
[----:B------:R-:W-:Y:S01]  /*1c9a0*/  IMAD.U32 R3, RZ, RZ, UR5 ;  /* 0x00000005ff037e24 */ /* 0x000fe2000f8e00ff */
[----:B------:R-:W-:Y:S01]  /*1c9b0*/  UMOV UR43, URZ ;  /* 0x0000003f002b7c82 */ /* 0x000fe20008000000 */
[----:B------:R-:W-:-:S03]  /*1c9c0*/  ULDC.64 UR4, c[0x0][0xa20] ;  /* 0x0002880000047ab9 */ /* 0x000fc60000000a00 */
[----:B0-----:R0:W3:Y:S01]  /*1c9d0*/  @P4 LDG.E R5, desc[UR52][R2.64] ;  /* 0x0000003402054981 */ /* 0x0010e2000c1e1900 */
[----:B------:R-:W-:-:S04]  /*1c9e0*/  ISETP.NE.U32.AND P3, PT, RZ, UR4, PT ;  /* 0x00000004ff007c0c */ /* 0x000fc8000bf65070 */
[----:B------:R-:W-:Y:S01]  /*1c9f0*/  ISETP.NE.AND.EX P3, PT, RZ, UR5, PT, P3 ;  /* 0x00000005ff007c0c */ /* 0x000fe2000bf65330 */
[----:B0-----:R-:W0:Y:S02]  /*1ca00*/  LDC.64 R2, c[0x0][0x418] ;  /* 0x00010600ff027b82 */ /* 0x001e240000000a00 */
[----:B0-----:R-:W-:-:S04]  /*1ca10*/  ISETP.NE.U32.AND P2, PT, R2, RZ, PT ;  /* 0x000000ff0200720c */ /* 0x001fc80003f45070 */
[----:B------:R-:W-:Y:S02]  /*1ca20*/  ISETP.NE.AND.EX P2, PT, R3, RZ, PT, P2 ;  /* 0x000000ff0300720c */ /* 0x000fe40003f45320 */
[C---:B--2---:R-:W-:Y:S02]  /*1ca30*/  R2UR UR36, R7.reuse ;  /* 0x00000000072472ca */ /* 0x044fe400000e0000 */
[C---:B------:R-:W-:Y:S02]  /*1ca40*/  LOP3.LUT R2, R7.reuse, 0xff000000, RZ, 0xc0, !PT ;  /* 0xff00000007027812 */ /* 0x040fe400078ec0ff */
[----:B------:R-:W-:Y:S02]  /*1ca50*/  LOP3.LUT R9, R7, 0xff0000, RZ, 0xc0, !PT ;  /* 0x00ff000007097812 */ /* 0x000fe400078ec0ff */
[----:B------:R-:W-:-:S04]  /*1ca60*/  SHF.R.U32.HI R2, RZ, 0x8, R2 ;  /* 0x00000008ff027819 */ /* 0x000fc80000011602 */
[----:B------:R-:W-:Y:S02]  /*1ca70*/  LEA.HI R9, R9, R2, RZ, 0x10 ;  /* 0x0000000209097211 */ /* 0x000fe400078f80ff */
[----:B----4-:R-:W-:Y:S01]  /*1ca80*/  @P0 R2UR UR43, R4 ;  /* 0x00000000042b02ca */ /* 0x010fe200000e0000 */
[----:B------:R-:W-:Y:S01]  /*1ca90*/  ULOP3.LUT UR36, UR36, 0xffff, URZ, 0xc0, !UPT ;  /* 0x0000ffff24247892 */ /* 0x000fe2000f8ec03f */
[----:B------:R-:W0:Y:S02]  /*1caa0*/  LDC R4, c[0x0][0x424] ;  /* 0x00010900ff047b82 */ /* 0x000e240000000800 */
[----:B0-----:R-:W-:Y:S01]  /*1cab0*/  SEL R4, R4, 0x1, P2 ;  /* 0x0000000104047807 */ /* 0x001fe20001000000 */
[----:B---3--:R0:W-:Y:S01]  /*1cac0*/  STL [R1+0x2c], R5 ;  /* 0x00002c0501007387 */ /* 0x0081e20000100800 */
[----:B------:R-:W-:-:S04]  /*1cad0*/  IMAD.MOV.U32 R8, RZ, RZ, R5 ;  /* 0x000000ffff087224 */ /* 0x000fc800078e0005 */
[----:B0-----:R-:W0:Y:S02]  /*1cae0*/  LDC R5, c[0x0][0x2f0] ;  /* 0x0000bc00ff057b82 */ /* 0x001e240000000800 */
[----:B0-----:R-:W-:Y:S01]  /*1caf0*/  IMAD R4, R4, R5, RZ ;  /* 0x0000000504047224 */ /* 0x001fe200078e02ff */
        /* <DEDUP_REMOVED lines=8> */
.L_x_7128:
[----:B-----5:R-:W-:-:S05]  /*1cb80*/  IMAD.IADD R0, R0, 0x1, R6 ;  /* 0x0000000100007824 */ /* 0x020fca00078e0206 */
[----:B------:R1:W-:Y:S01]  /*1cb90*/  STL [R1+0x20], R0 ;  /* 0x0000200001007387 */ /* 0x0003e20000100800 */
[----:B------:R-:W-:Y:S05]  /*1cba0*/  @!P3 BRA `(.L_x_7129) ;  /* 0x000000000018b947 */ /* 0x000fea0003800000 */
[----:B------:R-:W-:Y:S02]  /*1cbb0*/  ULDC.64 UR4, c[0x0][0xa20] ;  /* 0x0002880000047ab9 */ /* 0x000fe40000000a00 */
[----:B------:R-:W-:-:S06]  /*1cbc0*/  UIMAD.WIDE UR4, UR42, 0x4, UR4 ;  /* 0x000000042a0478a5 */ /* 0x000fcc000f8e0204 */
[----:B------:R-:W-:Y:S02]  /*1cbd0*/  IMAD.U32 R4, RZ, RZ, UR4 ;  /* 0x00000004ff047e24 */ /* 0x000fe4000f8e00ff */
[----:B------:R-:W-:-:S05]  /*1cbe0*/  IMAD.U32 R5, RZ, RZ, UR5 ;  /* 0x00000005ff057e24 */ /* 0x000fca000f8e00ff */
[----:B------:R2:W5:Y:S01]  /*1cbf0*/  LDG.E R4, desc[UR52][R4.64] ;  /* 0x0000003404047981 */ /* 0x000562000c1e1900 */
[----:B------:R-:W-:Y:S05]  /*1cc00*/  BRA `(.L_x_7130) ;  /* 0x0000000000187947 */ /* 0x000fea0003800000 */
.L_x_7129:
[----:B------:R-:W-:Y:S05]  /*1cc10*/  @!P1 BRA `(.L_x_7130) ;  /* 0x0000000000149947 */ /* 0x000fea0003800000 */
[----:B------:R-:W-:Y:S02]  /*1cc20*/  IMAD.U32 R2, RZ, RZ, UR8 ;  /* 0x00000008ff027e24 */ /* 0x000fe4000f8e00ff */
[----:B------:R-:W-:-:S05]  /*1cc30*/  IMAD.U32 R3, RZ, RZ, UR9 ;  /* 0x00000009ff037e24 */ /* 0x000fca000f8e00ff */
[----:B------:R-:W2:Y:S04]  /*1cc40*/  LDG.E R4, desc[UR52][R2.64] ;  /* 0x0000003402047981 */ /* 0x000ea8000c1e1900 */
[----:B------:R-:W2:Y:S02]  /*1cc50*/  LDG.E R2, desc[UR52][R2.64+0x4] ;  /* 0x0000043402027981 */ /* 0x000ea4000c1e1900 */
[----:B--2---:R-:W-:-:S07]  /*1cc60*/  IMAD.IADD R4, R2, 0x1, -R4 ;  /* 0x0000000102047824 */ /* 0x004fce00078e0a04 */
.L_x_7130:
[----:B------:R-:W3:Y:S01]  /*1cc70*/  LDL.LU R3, [R1+0x14] ;  /* 0x0000140001037983 */ /* 0x000ee20000300800 */
[----:B-1----:R-:W1:Y:S01]  /*1cc80*/  LDC R0, c[0x0][0x448] ;  /* 0x00011200ff007b82 */ /* 0x002e620000000800 */
[----:B-----5:R-:W-:Y:S01]  /*1cc90*/  IMAD.IADD R6, R4, 0x1, -R6 ;  /* 0x0000000104067824 */ /* 0x020fe200078e0a06 */
[----:B-1----:R-:W-:-:S13]  /*1cca0*/  ISETP.NE.AND P1, PT, R0, 0x1, PT ;  /* 0x000000010000780c */ /* 0x002fda0003f25270 */
[----:B------:R-:W1:Y:S08]  /*1ccb0*/  @P1 LDC R2, c[0x0][0x44c] ;  /* 0x00011300ff021b82 */ /* 0x000e700000000800 */
[----:B------:R-:W4:Y:S01]  /*1ccc0*/  @P1 LDC R0, c[0x0][0x450] ;  /* 0x00011400ff001b82 */ /* 0x000f220000000800 */
[----:B---3--:R-:W-:-:S04]  /*1ccd0*/  IMAD.SHL.U32 R19, R3, 0x80, RZ ;  /* 0x0000008003137824 */ /* 0x008fc800078e00ff */
[----:B------:R-:W-:-:S04]  /*1cce0*/  VIADD R3, R19, 0x7f ;  /* 0x0000007f13037836 */ /* 0x000fc80000000000 */
[----:B-1----:R-:W-:-:S05]  /*1ccf0*/  @P1 IMAD.HI.U32 R2, R3, R2, RZ ;  /* 0x0000000203021227 */ /* 0x002fca00078e00ff */
[----:B----4-:R-:W-:Y:S02]  /*1cd00*/  @P1 SHF.R.U32.HI R3, RZ, R0, R2 ;  /* 0x00000000ff031219 */ /* 0x010fe40000011602 */
[----:B------:R-:W-:-:S05]  /*1cd10*/  IADD3 R0, R6, 0x1, -R8 ;  /* 0x0000000106007810 */ /* 0x000fca0007ffe808 */
[----:B------:R-:W-:Y:S02]  /*1cd20*/  IMAD.IADD R0, R0, 0x1, R3 ;  /* 0x0000000100007824 */ /* 0x000fe400078e0203 */
[----:B------:R-:W1:Y:S02]  /*1cd30*/  LDC.64 R2, c[0x0][0x9e0] ;  /* 0x00027800ff027b82 */ /* 0x000e640000000a00 */
[----:B-1----:R-:W-:Y:S01]  /*1cd40*/  ISETP.GE.AND P2, PT, R3, 0x1, PT ;  /* 0x000000010300780c */ /* 0x002fe20003f46270 */
[----:B------:R-:W-:-:S12]  /*1cd50*/  IMAD.IADD R2, R0, 0x1, R2 ;  /* 0x0000000100027824 */ /* 0x000fd800078e0202 */
[----:B------:R-:W-:Y:S05]  /*1cd60*/  @!P2 BRA `(.L_x_7131) ;  /* 0x000000000040a947 */ /* 0x000fea0003800000 */
[C---:B------:R-:W-:Y:S01]  /*1cd70*/  ISETP.GT.AND P0, PT, R0.reuse, RZ, PT ;  /* 0x000000ff0000720c */ /* 0x040fe20003f04270 */
[----:B------:R-:W-:-:S12]  /*1cd80*/  VIADD R7, R0, 0xffffffff ;  /* 0xffffffff00077836 */ /* 0x000fd80000000000 */
[----:B------:R-:W-:Y:S05]  /*1cd90*/  @P0 BRA `(.L_x_7132) ;  /* 0x00000000001c0947 */ /* 0x000fea0003800000 */
[----:B------:R-:W-:Y:S01]  /*1cda0*/  ISETP.NE.AND P0, PT, R3, 0x1, PT ;  /* 0x000000010300780c */ /* 0x000fe20003f05270 */
[----:B------:R-:W-:-:S12]  /*1cdb0*/  IMAD.MOV R0, RZ, RZ, -R0 ;  /* 0x000000ffff007224 */ /* 0x000fd800078e0a00 */
[----:B--2---:R-:W1:Y:S02]  /*1cdc0*/  @P0 LDC.64 R4, c[0x0][0x9e8] ;  /* 0x00027a00ff040b82 */ /* 0x004e640000000a00 */
[----:B-1----:R-:W-:-:S05]  /*1cdd0*/  @P0 IMAD.HI.U32 R4, R0, R4, RZ ;  /* 0x0000000400040227 */ /* 0x002fca00078e00ff */
[----:B------:R-:W-:-:S04]  /*1cde0*/  @P0 SHF.R.U32.HI R0, RZ, R5, R4 ;  /* 0x00000005ff000219 */ /* 0x000fc80000011604 */
[----:B------:R-:W-:Y:S01]  /*1cdf0*/  LOP3.LUT R7, RZ, R0, RZ, 0x33, !PT ;  /* 0x00000000ff077212 */ /* 0x000fe200078e33ff */
[----:B------:R-:W-:Y:S06]  /*1ce00*/  BRA `(.L_x_7133) ;  /* 0x0000000000107947 */ /* 0x000fec0003800000 */
.L_x_7132:
[----:B------:R-:W-:-:S13]  /*1ce10*/  ISETP.NE.AND P0, PT, R3, 0x1, PT ;  /* 0x000000010300780c */ /* 0x000fda0003f05270 */
[----:B--2---:R-:W1:Y:S02]  /*1ce20*/  @P0 LDC.64 R4, c[0x0][0x9e8] ;  /* 0x00027a00ff040b82 */ /* 0x004e640000000a00 */
[----:B-1----:R-:W-:-:S05]  /*1ce30*/  @P0 IMAD.HI.U32 R4, R7, R4, RZ ;  /* 0x0000000407040227 */ /* 0x002fca00078e00ff */
[----:B------:R-:W-:-:S07]  /*1ce40*/  @P0 SHF.R.U32.HI R7, RZ, R5, R4 ;  /* 0x00000005ff070219 */ /* 0x000fce0000011604 */
.L_x_7133:
[----:B------:R-:W-:-:S05]  /*1ce50*/  IMAD R7, R7, R3, R3 ;  /* 0x0000000307077224 */ /* 0x000fca00078e0203 */
[----:B------:R-:W-:-:S07]  /*1ce60*/  VIMNMX R2, R2, R7, PT ;  /* 0x0000000702027248 */ /* 0x000fce0003fe0100 */
.L_x_7131:
[----:B------:R-:W1:Y:S01]  /*1ce70*/  @P1 LDC R4, c[0x0][0x44c] ;  /* 0x00011300ff041b82 */ /* 0x000e620000000800 */
[----:B--2---:R-:W-:Y:S01]  /*1ce80*/  IMAD.MOV.U32 R5, RZ, RZ, R19 ;  /* 0x000000ffff057224 */ /* 0x004fe200078e0013 */
[----:B------:R-:W-:Y:S01]  /*1ce90*/  ULDC UR4, c[0x0][0x9dc] ;  /* 0x0002770000047ab9 */ /* 0x000fe20000000800 */
[----:B------:R-:W-:-:S05]  /*1cea0*/  VIADD R7, R6, 0xdf ;  /* 0x000000df06077836 */ /* 0x000fca0000000000 */
[----:B------:R-:W2:Y:S01]  /*1ceb0*/  @P1 LDC R0, c[0x0][0x450] ;  /* 0x00011400ff001b82 */ /* 0x000ea20000000800 */
[----:B-1----:R-:W-:-:S05]  /*1cec0*/  @P1 IMAD.HI.U32 R4, R19, R4, RZ ;  /* 0x0000000413041227 */ /* 0x002fca00078e00ff */
[----:B--2---:R-:W-:Y:S01]  /*1ced0*/  @P1 SHF.R.U32.HI R5, RZ, R0, R4 ;  /* 0x00000000ff051219 */ /* 0x004fe20000011604 */
[----:B------:R-:W-:-:S03]  /*1cee0*/  IMAD.MOV.U32 R4, RZ, RZ, RZ ;  /* 0x000000ffff047224 */ /* 0x000fc600078e00ff */
[----:B0-----:R-:W-:Y:S01]  /*1cef0*/  IADD3 R8, R5, R6, -R8 ;  /* 0x0000000605087210 */ /* 0x001fe20007ffe808 */
[----:B------:R-:W-:Y:S02]  /*1cf00*/  VIADD R5, R2, 0xdf ;  /* 0x000000df02057836 */ /* 0x000fe40000000000 */
[----:B------:R-:W-:Y:S02]  /*1cf10*/  IMAD.MOV.U32 R6, RZ, RZ, RZ ;  /* 0x000000ffff067224 */ /* 0x000fe400078e00ff */
[----:B------:R-:W-:-:S04]  /*1cf20*/  IMAD.HI R4, R5, -0x6db6db6d, R4 ;  /* 0x9249249305047827 */ /* 0x000fc800078e0204 */
[----:B------:R-:W-:Y:S01]  /*1cf30*/  IMAD.HI R6, R7, -0x6db6db6d, R6 ;  /* 0x9249249307067827 */ /* 0x000fe200078e0206 */
[----:B------:R-:W-:-:S04]  /*1cf40*/  SHF.R.U32.HI R0, RZ, 0x1f, R4 ;  /* 0x0000001fff007819 */ /* 0x000fc80000011604 */
[----:B------:R-:W-:Y:S02]  /*1cf50*/  SHF.R.U32.HI R2, RZ, 0x1f, R6 ;  /* 0x0000001fff027819 */ /* 0x000fe40000011606 */
[----:B------:R-:W-:Y:S02]  /*1cf60*/  LEA.HI.SX32 R0, R4, R0, 0x19 ;  /* 0x0000000004007211 */ /* 0x000fe400078fcaff */
        /* <DEDUP_REMOVED lines=13> */
.L_x_7135:
[----:B------:R-:W-:-:S13]  /*1d040*/  ISETP.NE.AND P0, PT, R3, 0x1, PT ;  /* 0x000000010300780c */ /* 0x000fda0003f05270 */
[----:B------:R-:W0:Y:S02]  /*1d050*/  @P0 LDC.64 R4, c[0x0][0x9e8] ;  /* 0x00027a00ff040b82 */ /* 0x000e240000000a00 */
[----:B0-----:R-:W-:-:S05]  /*1d060*/  @P0 IMAD.HI.U32 R4, R8, R4, RZ ;  /* 0x0000000408040227 */ /* 0x001fca00078e00ff */
[----:B------:R-:W-:-:S07]  /*1d070*/  @P0 SHF.R.U32.HI R8, RZ, R5, R4 ;  /* 0x00000005ff080219 */ /* 0x000fce0000011604 */
.L_x_7136:
[----:B------:R-:W-:-:S05]  /*1d080*/  IMAD R3, R8, R3, RZ ;  /* 0x0000000308037224 */ /* 0x000fca00078e02ff */
[----:B------:R-:W-:-:S07]  /*1d090*/  VIMNMX R2, R2, R3, !PT ;  /* 0x0000000302027248 */ /* 0x000fce0007fe0100 */
.L_x_7134:
[----:B------:R-:W-:Y:S02]  /*1d0a0*/  IMAD.MOV.U32 R4, RZ, RZ, RZ ;  /* 0x000000ffff047224 */ /* 0x000fe400078e00ff */
[----:B------:R-:W-:Y:S02]  /*1d0b0*/  IMAD.MOV.U32 R5, RZ, RZ, R2 ;  /* 0x000000ffff057224 */ /* 0x000fe400078e0002 */
[----:B------:R-:W-:Y:S01]  /*1d0c0*/  IMAD.HI R2, R2, -0x6db6db6d, R4 ;  /* 0x9249249302027827 */ /* 0x000fe200078e0204 */
[----:B------:R-:W-:-:S04]  /*1d0d0*/  SHF.R.U32.HI R5, RZ, 0x10, R9 ;  /* 0x00000010ff057819 */ /* 0x000fc80000011609 */
[----:B------:R-:W-:Y:S02]  /*1d0e0*/  ISETP.NE.AND P0, PT, R5, RZ, PT ;  /* 0x000000ff0500720c */ /* 0x000fe40003f05270 */
[----:B------:R-:W-:-:S04]  /*1d0f0*/  SHF.R.U32.HI R3, RZ, 0x1f, R2 ;  /* 0x0000001fff037819 */ /* 0x000fc80000011602 */
[----:B------:R-:W-:Y:S01]  /*1d100*/  LEA.HI.SX32 R3, R2, R3, 0x19 ;  /* 0x0000000302037211 */ /* 0x000fe200078fcaff */
[----:B------:R-:W-:-:S03]  /*1d110*/  IMAD.MOV.U32 R2, RZ, RZ, RZ ;  /* 0x000000ffff027224 */ /* 0x000fc600078e00ff */
        /* <DEDUP_REMOVED lines=31> */
.L_x_7137:
        /* <DEDUP_REMOVED lines=15> */
[----:B0-----:R-:W0:Y:S01]  /*1d400*/  POPC R5, UR4 ;  /* 0x0000000400057d09 */ /* 0x001e220008000000 */
        /* <DEDUP_REMOVED lines=8> */
[----:B------:R1:W-:Y:S01]  /*1d490*/  STL [R1+0x10], R0 ;  /* 0x0000100001007387 */ /* 0x0003e20000100800 */
[----:B------:R-:W-:Y:S05]  /*1d4a0*/  BRA `(.L_x_7140) ;  /* 0x0000003400087947 */ /* 0x000fea0003800000 */
.L_x_7139:
        /* <DEDUP_REMOVED lines=20> */
.L_x_7142:
[----:B------:R-:W-:Y:S05]  /*1d5f0*/  BSYNC B6 ;  /* 0x0000000000067941 */ /* 0x000fea0003800000 */
.L_x_7141:
        /* <DEDUP_REMOVED lines=22> */
.L_x_7144:
[----:B------:R-:W-:Y:S05]  /*1d760*/  BSYNC B6 ;  /* 0x0000000000067941 */ /* 0x000fea0003800000 */
.L_x_7143:
        /* <DEDUP_REMOVED lines=21> */
.L_x_7146:
[----:B------:R-:W-:Y:S05]  /*1d8c0*/  BSYNC B6 ;  /* 0x0000000000067941 */ /* 0x000fea0003800000 */
.L_x_7145:
        /* <DEDUP_REMOVED lines=19> */
.L_x_7148:
[----:B------:R-:W-:Y:S05]  /*1da00*/  BSYNC B6 ;  /* 0x0000000000067941 */ /* 0x000fea0003800000 */
.L_x_7147:
        /* <DEDUP_REMOVED lines=9> */
[----:B------:R-:W1:Y:S01]  /*1daa0*/  S2R R0, SR_TID.X ;  /* 0x0000000000007919 */ /* 0x000e620000002100 */
[----:B------:R-:W-:-:S03]  /*1dab0*/  ULDC.64 UR4, c[0x0][0xa08] ;  /* 0x0002820000047ab9 */ /* 0x000fc60000000a00 */
[----:B------:R2:W3:Y:S02]  /*1dac0*/  @P0 LDG.E R8, desc[UR52][R2.64] ;  /* 0x0000003402080981 */ /* 0x0004e4000c1e1900 */
[----:B--2---:R-:W2:Y:S01]  /*1dad0*/  LDC.64 R2, c[0x0][0x418] ;  /* 0x00010600ff027b82 */ /* 0x004ea20000000a00 */
[----:B-1----:R-:W-:-:S04]  /*1dae0*/  SHF.R.U32.HI R0, RZ, 0x5, R0 ;  /* 0x00000005ff007819 */ /* 0x002fc80000011600 */
[----:B------:R-:W-:Y:S02]  /*1daf0*/  LOP3.LUT R0, R0, 0x3, RZ, 0xc0, !PT ;  /* 0x0000000300007812 */ /* 0x000fe400078ec0ff */
[----:B--2---:R-:W-:Y:S01]  /*1db00*/  LOP3.LUT P0, RZ, R2, UR4, RZ, 0xfc, !PT ;  /* 0x0000000402ff7c12 */ /* 0x004fe2000f80fcff */
[----:B------:R-:W-:-:S03]  /*1db10*/  UMOV UR4, 0xffffffff ;  /* 0xffffffff00047882 */ /* 0x000fc60000000000 */
[----:B------:R-:W-:Y:S02]  /*1db20*/  LOP3.LUT P0, RZ, R3, UR5, RZ, 0xfc, P0 ;  /* 0x0000000503ff7c12 */ /* 0x000fe4000800fcff */
[----:B---3--:R-:W-:Y:S01]  /*1db30*/  SHF.R.S32.HI R9, RZ, 0x1f, R8 ;  /* 0x0000001fff097819 */ /* 0x008fe20000011408 */
[----:B------:R1:W-:Y:S01]  /*1db40*/  STL [R1+0xc], R8 ;  /* 0x00000c0801007387 */ /* 0x0003e20000100800 */
[----:B------:R-:W-:-:S03]  /*1db50*/  SEL R17, R8, RZ, !P0 ;  /* 0x000000ff08117207 */ /* 0x000fc60004000000 */
[----:B------:R1:W-:Y:S01]  /*1db60*/  STL [R1+0x18], R9 ;  /* 0x0000180901007387 */ /* 0x0003e20000100800 */
[----:B------:R-:W-:Y:S05]  /*1db70*/  BRA.DIV UR4, `(.L_x_7149) ;  /* 0x0000004604687947 */ /* 0x000fea000b800000 */
[----:B------:R2:W3:Y:S02]  /*1db80*/  SHFL.IDX PT, R14, R0, RZ, 0x1f ;  /* 0x00001fff000e7589 */ /* 0x0004e400000e0000 */
.L_x_7220:
        /* <DEDUP_REMOVED lines=10> */
.L_x_7223:
        /* <DEDUP_REMOVED lines=21> */
.L_x_7152:
        /* <DEDUP_REMOVED lines=9> */
.L_x_7224:
        /* <DEDUP_REMOVED lines=8> */
.L_x_7154:
[----:B------:R-:W2:Y:S04]  /*1de90*/  LDL R2, [R1+0x4] ;  /* 0x0000040001027983 */ /* 0x000ea80000100800 */
[----:B0-----:R-:W3:Y:S01]  /*1dea0*/  LDL R5, [R1+0x20] ;  /* 0x0000200001057983 */ /* 0x001ee20000100800 */
[----:B------:R-:W-:Y:S01]  /*1deb0*/  R2UR UR33, R3 ;  /* 0x00000000032172ca */ /* 0x000fe200000e0000 */
[----:B------:R-:W-:Y:S01]  /*1dec0*/  UIADD3 UR4, UP0, UR44, 0x470, URZ ;  /* 0x000004702c047890 */ /* 0x000fe2000ff1e03f */
[----:B-----5:R-:W-:Y:S01]  /*1ded0*/  R2UR UR37, R17 ;  /* 0x00000000112572ca */ /* 0x020fe200000e0000 */
[----:B------:R-:W-:Y:S01]  /*1dee0*/  UMOV UR6, 0x0 ;  /* 0x0000000000067882 */ /* 0x000fe20000000000 */
[----:B------:R-:W-:Y:S01]  /*1def0*/  UMOV UR7, 0x14f00000 ;  /* 0x14f0000000077882 */ /* 0x000fe20000000000 */
[----:B------:R-:W-:Y:S01]  /*1df00*/  UIADD3.X UR5, URZ, UR45, URZ, UP0, !UPT ;  /* 0x0000002d3f057290 */ /* 0x000fe200087fe43f */
[----:B------:R-:W-:-:S07]  /*1df10*/  UMOV UR34, URZ ;  /* 0x0000003f00227c82 */ /* 0x000fce0008000000 */
        /* <DEDUP_REMOVED lines=8> */
[----:B0-2---:R-:W-:Y:S05]  /*1dfa0*/  @!P0 BRA `(.L_x_7155) ;  /* 0x0000004000b08947 */ /* 0x005fea0003800000 */
.L_x_7225:
        /* <DEDUP_REMOVED lines=8> */
.L_x_7156:
        /* <DEDUP_REMOVED lines=10> */
[----:B------:R-:W-:-:S02]  /*1e0d0*/  PLOP3.LUT P0, PT, PT, PT, PT, 0x80, 0x0 ;  /* 0x000000000000781c */ /* 0x000fc40003f0f070 */
[----:B------:R-:W-:Y:S01]  /*1e0e0*/  LOP3.LUT R16, R16, 0xfffffffe, RZ, 0xc0, !PT ;  /* 0xfffffffe10107812 */ /* 0x000fe200078ec0ff */
[----:B------:R-:W-:Y:S02]  /*1e0f0*/  UIADD3 UR8, UR8, 0x20400, URZ ;  /* 0x0002040008087890 */ /* 0x000fe4000fffe03f */
[----:B------:R-:W-:-:S08]  /*1e100*/  UIADD3 UR9, UR9, 0x2e830, URZ ;  /* 0x0002e83009097890 */ /* 0x000fd0000fffe03f */
[----:B------:R-:W-:Y:S01]  /*1e110*/  @P0 LOP3.LUT R16, R16, 0x1, RZ, 0xfc, !PT ;  /* 0x0000000110100812 */ /* 0x000fe200078efcff */
[----:B------:R3:W-:Y:S02]  /*1e120*/  UTMALDG.4D [UR8], [UR4], desc[UR6] ;  /* 0x00000608040075b4 */ /* 0x0007e40008019000 */
[----:B---3--:R-:W-:-:S04]  /*1e130*/  NOP ;  /* 0x0000000000007918 */ /* 0x008fc80000000000 */
.L_x_7150:
        /* <DEDUP_REMOVED lines=28> */
.L_x_7158:
[----:B------:R-:W-:Y:S05]  /*1e300*/  BSYNC B6 ;  /* 0x0000000000067941 */ /* 0x000fea0003800000 */
.L_x_7157:
[----:B-1----:R1:W5:Y:S01]  /*1e310*/  LDL R9, [R1+0x34] ;  /* 0x0000340001097983 */ /* 0x0023620000100800 */
[----:B------:R-:W2:Y:S01]  /*1e320*/  LDC R8, c[0x0][0x448] ;  /* 0x00011200ff087b82 */ /* 0x000ea20000000800 */
[----:B------:R-:W-:Y:S01]  /*1e330*/  ULDC.64 UR8, c[0x0][0xa00] ;  /* 0x0002800000087ab9 */ /* 0x000fe20000000a00 */
[----:B------:R-:W-:Y:S01]  /*1e340*/  ULDC.64 UR6, c[0x0][0x2d8] ;  /* 0x0000b60000067ab9 */ /* 0x000fe20000000a00 */
[----:B------:R-:W3:Y:S01]  /*1e350*/  S2R R2, SR_TID.X ;  /* 0x0000000000027919 */ /* 0x000ee20000002100 */
[----:B------:R-:W4:Y:S01]  /*1e360*/  S2R R0, SR_TID.X ;  /* 0x0000000000007919 */ /* 0x000f220000002100 */
[----:B------:R-:W-:Y:S01]  /*1e370*/  UISETP.NE.U32.AND UP0, UPT, UR8, URZ, UPT ;  /* 0x0000003f0800728c */ /* 0x000fe2000bf05070 */
[----:B------:R-:W-:Y:S01]  /*1e380*/  UMOV UR4, UR46 ;  /* 0x0000002e00047c82 */ /* 0x000fe20008000000 */
[----:B--2---:R-:W-:Y:S02]  /*1e390*/  ISETP.NE.AND P0, PT, R8, 0x1, PT ;  /* 0x000000010800780c */ /* 0x004fe40003f05270 */
[----:B---3--:R-:W-:Y:S01]  /*1e3a0*/  LOP3.LUT R2, R2, 0x7f, RZ, 0xc0, !PT ;  /* 0x0000007f02027812 */ /* 0x008fe200078ec0ff */
[----:B----4-:R-:W-:-:S03]  /*1e3b0*/  IMAD.SHL.U32 R0, R0, 0x10, RZ ;  /* 0x0000001000007824 */ /* 0x010fc600078e00ff */
[----:B------:R-:W-:Y:S01]  /*1e3c0*/  SHF.R.U32.HI R2, RZ, 0x3, R2 ;  /* 0x00000003ff027819 */ /* 0x000fe20000011602 */
[----:B------:R-:W-:Y:S01]  /*1e3d0*/  UMOV UR5, UR37 ;  /* 0x0000002500057c82 */ /* 0x000fe20008000000 */
[----:B------:R-:W-:-:S05]  /*1e3e0*/  UISETP.NE.AND.EX UP0, UPT, UR9, URZ, UPT, UP0 ;  /* 0x0000003f0900728c */ /* 0x000fca000bf05300 */
[----:B0-----:R-:W0:Y:S01]  /*1e3f0*/  @P0 LDC R3, c[0x0][0x450] ;  /* 0x00011400ff030b82 */ /* 0x001e220000000800 */
[----:B------:R-:W-:Y:S01]  /*1e400*/  LOP3.LUT R0, R2, 0x70, R0, 0xf8, !PT ;  /* 0x0000007002007812 */ /* 0x000fe200078ef800 */
[----:B------:R-:W-:Y:S01]  /*1e410*/  UIMAD.WIDE.U32 UR4, UR36, UR6, UR4 ;  /* 0x00000006240472a5 */ /* 0x000fe2000f8e0004 */
[----:B------:R-:W-:-:S05]  /*1e420*/  ULDC.64 UR8, c[0x0][0x2e0] ;  /* 0x0000b80000087ab9 */ /* 0x000fca0000000a00 */
[----:B------:R-:W2:Y:S01]  /*1e430*/  @P0 LDC R2, c[0x0][0x44c] ;  /* 0x00011300ff020b82 */ /* 0x000ea20000000800 */
[----:B------:R-:W-:Y:S01]  /*1e440*/  UIMAD UR5, UR36, UR7, UR5 ;  /* 0x00000007240572a4 */ /* 0x000fe2000f8e0205 */
[----:B------:R-:W-:Y:S01]  /*1e450*/  IMAD.IADD R0, R0, 0x1, R19 ;  /* 0x0000000100007824 */ /* 0x000fe200078e0213 */
[----:B------:R-:W-:-:S04]  /*1e460*/  USEL UR7, UR42, URZ, !UP0 ;  /* 0x0000003f2a077287 */ /* 0x000fc8000c000000 */
[----:B------:R-:W-:Y:S02]  /*1e470*/  UIMAD.WIDE.U32 UR4, UR7, UR8, UR4 ;  /* 0x00000008070472a5 */ /* 0x000fe4000f8e0004 */
[----:B------:R-:W-:-:S04]  /*1e480*/  USHF.R.S32.HI UR6, URZ, 0x1f, UR42 ;  /* 0x0000001f3f067899 */ /* 0x000fc8000801142a */
[----:B------:R-:W-:Y:S01]  /*1e490*/  IMAD.U32 R7, RZ, RZ, UR5 ;  /* 0x00000005ff077e24 */ /* 0x000fe2000f8e00ff */
[----:B------:R-:W-:Y:S01]  /*1e4a0*/  USEL UR6, UR6, URZ, !UP0 ;  /* 0x0000003f06067287 */ /* 0x000fe2000c000000 */
[----:B------:R-:W-:-:S03]  /*1e4b0*/  IMAD.MOV.U32 R4, RZ, RZ, R0 ;  /* 0x000000ffff047224 */ /* 0x000fc600078e0000 */
[----:B------:R-:W-:Y:S01]  /*1e4c0*/  UIMAD UR6, UR6, UR8, URZ ;  /* 0x00000008060672a4 */ /* 0x000fe2000f8e023f */
[----:B------:R-:W3:Y:S01]  /*1e4d0*/  S2R R7, SR_TID.X ;  /* 0x0000000000077919 */ /* 0x000ee20000002100 */
[----:B--2---:R-:W-:Y:S02]  /*1e4e0*/  @P0 IMAD.HI.U32 R2, R0, R2, RZ ;  /* 0x0000000200020227 */ /* 0x004fe400078e00ff */
[----:B------:R-:W-:-:S03]  /*1e4f0*/  UIMAD UR6, UR7, UR9, UR6 ;  /* 0x00000009070672a4 */ /* 0x000fc6000f8e0206 */
[----:B0-----:R-:W-:Y:S01]  /*1e500*/  @P0 SHF.R.U32.HI R4, RZ, R3, R2 ;  /* 0x00000003ff040219 */ /* 0x001fe20000011602 */
[----:B------:R-:W-:Y:S01]  /*1e510*/  UIADD3 UR6, UR5, UR6, URZ ;  /* 0x0000000605067290 */ /* 0x000fe2000fffe03f */
[----:B------:R-:W-:Y:S02]  /*1e520*/  IMAD.U32 R6, RZ, RZ, UR4 ;  /* 0x00000004ff067e24 */ /* 0x000fe4000f8e00ff */
[--C-:B------:R-:W-:Y:S01]  /*1e530*/  SHF.R.S32.HI R5, RZ, 0x1f, R4.reuse ;  /* 0x0000001fff057819 */ /* 0x100fe20000011404 */
[----:B------:R-:W-:Y:S01]  /*1e540*/  IMAD.MOV R2, RZ, RZ, -R4 ;  /* 0x000000ffff027224 */ /* 0x000fe200078e0a04 */
[----:B------:R-:W-:Y:S01]  /*1e550*/  ULDC.64 UR4, c[0x0][0x2d0] ;  /* 0x0000b40000047ab9 */ /* 0x000fe20000000a00 */
[----:B------:R-:W-:Y:S01]  /*1e560*/  IMAD.U32 R3, RZ, RZ, UR6 ;  /* 0x00000006ff037e24 */ /* 0x000fe2000f8e00ff */
[----:B------:R-:W-:Y:S01]  /*1e570*/  ULDC UR6, c[0x0][0x2b8] ;  /* 0x0000ae0000067ab9 */ /* 0x000fe20000000800 */
[----:B------:R-:W-:Y:S02]  /*1e580*/  IMAD R0, R8, R2, R0 ;  /* 0x0000000208007224 */ /* 0x000fe400078e0200 */
[----:B------:R-:W-:-:S02]  /*1e590*/  IMAD.MOV.U32 R2, RZ, RZ, R6 ;  /* 0x000000ffff027224 */ /* 0x000fc400078e0006 */
[----:B------:R-:W-:Y:S02]  /*1e5a0*/  IMAD R5, R5, UR4, RZ ;  /* 0x0000000405057c24 */ /* 0x000fe4000f8e02ff */
[----:B------:R-:W-:-:S04]  /*1e5b0*/  IMAD.WIDE.U32 R2, R4, UR4, R2 ;  /* 0x0000000404027c25 */ /* 0x000fc8000f8e0002 */
[----:B------:R-:W-:Y:S01]  /*1e5c0*/  IMAD R4, R4, UR5, R5 ;  /* 0x0000000504047c24 */ /* 0x000fe2000f8e0205 */
[----:B------:R-:W-:-:S03]  /*1e5d0*/  ULDC.64 UR4, c[0x0][0x2c8] ;  /* 0x0000b20000047ab9 */ /* 0x000fc60000000a00 */
[----:B------:R-:W-:Y:S01]  /*1e5e0*/  IMAD.IADD R3, R3, 0x1, R4 ;  /* 0x0000000103037824 */ /* 0x000fe200078e0204 */
[----:B------:R-:W-:Y:S01]  /*1e5f0*/  SHF.R.S32.HI R4, RZ, 0x1f, R0 ;  /* 0x0000001fff047819 */ /* 0x000fe20000011400 */
[----:B---3--:R-:W-:Y:S02]  /*1e600*/  IMAD.SHL.U32 R10, R7, 0x10, RZ ;  /* 0x00000010070a7824 */ /* 0x008fe400078e00ff */
[----:B------:R-:W-:-:S04]  /*1e610*/  IMAD.WIDE.U32 R2, R0, UR4, R2 ;  /* 0x0000000400027c25 */ /* 0x000fc8000f8e0002 */
[----:B------:R-:W-:Y:S01]  /*1e620*/  IMAD R4, R4, UR4, RZ ;  /* 0x0000000404047c24 */ /* 0x000fe2000f8e02ff */
[----:B------:R-:W-:-:S03]  /*1e630*/  LOP3.LUT R10, R10, 0x70, RZ, 0xc0, !PT ;  /* 0x000000700a0a7812 */ /* 0x000fc600078ec0ff */
[----:B------:R-:W-:Y:S01]  /*1e640*/  IMAD R4, R0, UR5, R4 ;  /* 0x0000000500047c24 */ /* 0x000fe2000f8e0204 */
[----:B------:R-:W-:Y:S02]  /*1e650*/  ULDC.64 UR4, c[0x0][0x280] ;  /* 0x0000a00000047ab9 */ /* 0x000fe40000000a00 */
[----:B------:R-:W-:Y:S01]  /*1e660*/  IADD3 R0, P1, R2, UR4, RZ ;  /* 0x0000000402007c10 */ /* 0x000fe2000ff3e0ff */
[----:B------:R-:W-:Y:S01]  /*1e670*/  UMOV UR4, 0xffffffff ;  /* 0xffffffff00047882 */ /* 0x000fe20000000000 */
[----:B------:R-:W-:Y:S02]  /*1e680*/  ISETP.GE.AND P0, PT, R10, UR6, PT ;  /* 0x000000060a007c0c */ /* 0x000fe4000bf06270 */
        /* <DEDUP_REMOVED lines=8> */
[C---:B------:R-:W-:Y:S02]  /*1e710*/  VIADD R5, R3.reuse, 0x10 ;  /* 0x0000001003057836 */ /* 0x040fe40000000000 */
        /* <DEDUP_REMOVED lines=10> */
[----:B------:R-:W-:Y:S01]  /*1e7c0*/  ISETP.GE.AND P1, PT, R5, R4, PT ;  /* 0x000000040500720c */ /* 0x000fe20003f26270 */
[----:B------:R-:W-:Y:S02]  /*1e7d0*/  VIADD R5, R3, 0x20 ;  /* 0x0000002003057836 */ /* 0x000fe40000000000 */
[----:B0-----:R-:W0:Y:S04]  /*1e7e0*/  SHFL.IDX PT, R7, R0, 0x1, 0x181f ;  /* 0x00381f0000077f89 */ /* 0x001e2800000e0000 */
[----:B------:R-:W1:Y:S06]  /*1e7f0*/  SHFL.IDX PT, R6, R2, 0x1, 0x181f ;  /* 0x00381f0002067f89 */ /* 0x000e6c00000e0000 */
[----:B0-----:R-:W-:-:S05]  /*1e800*/  @!P1 IADD3 R7, P2, R10, R7, RZ ;  /* 0x000000070a079210 */ /* 0x001fca0007f5e0ff */
[----:B-1----:R-:W-:-:S05]  /*1e810*/  @!P1 IMAD.X R6, RZ, RZ, R6, P2 ;  /* 0x000000ffff069224 */ /* 0x002fca00010e0606 */
[----:B------:R-:W-:-:S04]  /*1e820*/  @!P1 LOP3.LUT R7, R7, R6, RZ, 0x3c, !PT ;  /* 0x0000000607079212 */ /* 0x000fc800078e3cff */
[----:B------:R-:W-:-:S04]  /*1e830*/  @!P1 LOP3.LUT R6, R7, R6, RZ, 0x3c, !PT ;  /* 0x0000000607069212 */ /* 0x000fc800078e3cff */
[----:B------:R-:W-:-:S05]  /*1e840*/  @!P1 LOP3.LUT R7, R7, R6, RZ, 0x3c, !PT ;  /* 0x0000000607079212 */ /* 0x000fca00078e3cff */
[----:B------:R0:W-:Y:S01]  /*1e850*/  @!P1 LDGSTS.E.BYPASS.LTC128B.128 [R9+0x1cc00], desc[UR52][R6.64], !P0 ;  /* 0x1cc0000006099fae */ /* 0x0001e2000c101d74 */
        /* <DEDUP_REMOVED lines=40> */
[----:B------:R-:W-:-:S03]  /*1eae0*/  ISETP.GE.AND P1, PT, R5, R4, PT ;  /* 0x000000040500720c */ /* 0x000fc60003f26270 */
[----:B------:R-:W-:Y:S04]  /*1eaf0*/  SHFL.IDX PT, R5, R2, 0x7, 0x181f ;  /* 0x00f81f0002057f89 */ /* 0x000fe800000e0000 */
[----:B0-----:R-:W0:Y:S04]  /*1eb00*/  SHFL.IDX PT, R7, R0, 0x6, 0x181f ;  /* 0x00d81f0000077f89 */ /* 0x001e2800000e0000 */
        /* <DEDUP_REMOVED lines=8> */
.L_x_7242:
[----:B------:R-:W-:-:S05]  /*1eb90*/  VIADD R3, R3, 0x70 ;  /* 0x0000007003037836 */ /* 0x000fca0000000000 */
[----:B------:R-:W-:-:S13]  /*1eba0*/  ISETP.GE.AND P1, PT, R3, R4, PT ;  /* 0x000000040300720c */ /* 0x000fda0003f26270 */
[----:B------:R-:W-:-:S05]  /*1ebb0*/  @!P1 IADD3 R2, P2, R10, R0, RZ ;  /* 0x000000000a029210 */ /* 0x000fca0007f5e0ff */
[----:B------:R-:W-:-:S05]  /*1ebc0*/  @!P1 IMAD.X R3, RZ, RZ, R5, P2 ;  /* 0x000000ffff039224 */ /* 0x000fca00010e0605 */
[----:B------:R-:W-:Y:S01]  /*1ebd0*/  @!PT LDS RZ, [RZ] ;  /* 0x00000000fffff984 */ /* 0x000fe20000000800 */
[----:B------:R-:W-:Y:S01]  /*1ebe0*/  @!PT LDS RZ, [RZ] ;  /* 0x00000000fffff984 */ /* 0x000fe20000000800 */
[----:B------:R-:W-:Y:S01]  /*1ebf0*/  @!PT LDS RZ, [RZ] ;  /* 0x00000000fffff984 */ /* 0x000fe20000000800 */
[----:B------:R2:W-:Y:S01]  /*1ec00*/  @!P1 LDGSTS.E.BYPASS.LTC128B.128 [R9+0x1fc00], desc[UR52][R2.64], !P0 ;  /* 0x1fc0000002099fae */ /* 0x0005e2000c101d74 */
[----:B------:R-:W-:Y:S01]  /*1ec10*/  PLOP3.LUT P0, PT, PT, PT, PT, 0x80, 0x0 ;  /* 0x000000000000781c */ /* 0x000fe20003f0f070 */
[----:B------:R-:W-:-:S12]  /*1ec20*/  NOP ;  /* 0x0000000000007918 */ /* 0x000fd80000000000 */
.L_x_7160:
        /* <DEDUP_REMOVED lines=18> */
.L_x_7243:
[----:B------:R-:W-:Y:S05]  /*1ed50*/  BSYNC B0 ;  /* 0x0000000000007941 */ /* 0x000fea0003800000 */
.L_x_7161:
[----:B------:R-:W3:Y:S04]  /*1ed60*/  LDL.LU R3, [R1+0x30] ;  /* 0x0000300001037983 */ /* 0x000ee80000300800 */
[----:B------:R-:W4:Y:S01]  /*1ed70*/  LDL R2, [R1+0x14] ;  /* 0x0000140001027983 */ /* 0x000f220000100800 */
[----:B---3--:R-:W-:-:S05]  /*1ed80*/  VIADD R19, R3, 0xfffffffe ;  /* 0xfffffffe03137836 */ /* 0x008fca0000000000 */
[----:B----4-:R-:W-:-:S13]  /*1ed90*/  ISETP.GE.AND P0, PT, R19, R2, PT ;  /* 0x000000021300720c */ /* 0x010fda0003f06270 */
[----:B------:R-:W-:Y:S05]  /*1eda0*/  @!P0 BRA `(.L_x_7163) ;  /* 0x0000001000508947 */ /* 0x000fea0003800000 */
[----:B--2---:R2:W5:Y:S04]  /*1edb0*/  LDL.LU R0, [R1+0x4] ;  /* 0x0000040001007983 */ /* 0x0045680000300800 */
[----:B01----:R2:W5:Y:S02]  /*1edc0*/  LDL.LU R6, [R1+0x8] ;  /* 0x0000080001067983 */ /* 0x0035640000300800 */
.L_x_7183:
[----:B-----5:R-:W-:Y:S01]  /*1edd0*/  VIADD R3, R0, 0x1 ;  /* 0x0000000100037836 */ /* 0x020fe20000000000 */
[----:B------:R-:W-:Y:S01]  /*1ede0*/  LOP3.LUT P1, RZ, R16, 0x1, RZ, 0xc0, !PT ;  /* 0x0000000110ff7812 */ /* 0x000fe2000782c0ff */
[----:B------:R-:W-:Y:S05]  /*1edf0*/  YIELD ;  /* 0x0000000000007946 */ /* 0x000fea0003800000 */
[----:B------:R-:W-:Y:S01]  /*1ee00*/  ISETP.NE.AND P0, PT, R3, 0x2, PT ;  /* 0x000000020300780c */ /* 0x000fe20003f05270 */
[----:B------:R-:W-:Y:S03]  /*1ee10*/  BSSY B0, `(.L_x_7164) ;  /* 0x000006b000007945 */ /* 0x000fe60003800000 */
[----:B------:R-:W-:-:S02]  /*1ee20*/  SEL R2, RZ, 0x1, P0 ;  /* 0x00000001ff027807 */ /* 0x000fc40000000000 */
[----:B------:R-:W-:Y:S02]  /*1ee30*/  SEL R9, R3, RZ, P0 ;  /* 0x000000ff03097207 */ /* 0x000fe40000000000 */
        /* <DEDUP_REMOVED lines=10> */
[----:B------:R-:W1:Y:S01]  /*1eee0*/  LDC R5, c[0x0][0x43c] ;  /* 0x00010f00ff057b82 */ /* 0x000e620000000800 */
[----:B------:R-:W-:Y:S02]  /*1eef0*/  ULDC.64 UR6, c[0x0][0x428] ;  /* 0x00010a0000067ab9 */ /* 0x000fe40000000a00 */
[----:B------:R-:W4:Y:S01]  /*1ef00*/  LDL R10, [R1+0xc] ;  /* 0x00000c00010a7983 */ /* 0x000f220000100800 */
[----:B-1----:R-:W-:-:S13]  /*1ef10*/  ISETP.NE.AND P0, PT, R5, 0x1, PT ;  /* 0x000000010500780c */ /* 0x002fda0003f05270 */
[----:B------:R-:W1:Y:S02]  /*1ef20*/  @P0 LDC.64 R2, c[0x0][0x440] ;  /* 0x00011000ff020b82 */ /* 0x000e640000000a00 */
[----:B-1----:R-:W-:-:S04]  /*1ef30*/  @P0 IMAD.HI.U32 R4, R19, R2, RZ ;  /* 0x0000000213040227 */ /* 0x002fc800078e00ff */
[----:B------:R-:W-:Y:S01]  /*1ef40*/  IMAD.MOV.U32 R2, RZ, RZ, R19 ;  /* 0x000000ffff027224 */ /* 0x000fe200078e0013 */
[----:B------:R-:W-:-:S04]  /*1ef50*/  @P0 SHF.R.U32.HI R2, RZ, R3, R4 ;  /* 0x00000003ff020219 */ /* 0x000fc80000011604 */
[--C-:B------:R-:W-:Y:S01]  /*1ef60*/  SHF.R.S32.HI R3, RZ, 0x1f, R2.reuse ;  /* 0x0000001fff037819 */ /* 0x100fe20000011402 */
[----:B------:R-:W-:-:S04]  /*1ef70*/  IMAD.MOV R7, RZ, RZ, -R2 ;  /* 0x000000ffff077224 */ /* 0x000fc800078e0a02 */
[----:B------:R-:W-:Y:S02]  /*1ef80*/  IMAD R7, R5, R7, R19 ;  /* 0x0000000705077224 */ /* 0x000fe400078e0213 */
[----:B---3--:R-:W-:-:S04]  /*1ef90*/  IMAD R4, R11, UR6, RZ ;  /* 0x000000060b047c24 */ /* 0x008fc8000f8e02ff */
[C---:B----4-:R-:W-:Y:S02]  /*1efa0*/  IMAD R4, R10.reuse, UR7, R4 ;  /* 0x000000070a047c24 */ /* 0x050fe4000f8e0204 */
[----:B------:R-:W-:-:S04]  /*1efb0*/  IMAD.WIDE.U32 R2, R10, UR6, R2 ;  /* 0x000000060a027c25 */ /* 0x000fc8000f8e0002 */
[----:B------:R-:W-:Y:S01]  /*1efc0*/  IMAD.IADD R3, R4, 0x1, R3 ;  /* 0x0000000104037824 */ /* 0x000fe200078e0203 */
[----:B------:R-:W-:-:S04]  /*1efd0*/  LEA R4, P0, R2, UR4, 0x2 ;  /* 0x0000000402047c11 */ /* 0x000fc8000f8010ff */
[----:B------:R-:W-:-:S05]  /*1efe0*/  LEA.HI.X R5, R2, UR5, R3, 0x2, P0 ;  /* 0x0000000502057c11 */ /* 0x000fca00080f1403 */
[----:B------:R1:W5:Y:S04]  /*1eff0*/  LDG.E R17, desc[UR52][R4.64] ;  /* 0x0000003404117981 */ /* 0x000368000c1e1900 */
.L_x_7166:
[----:B-1----:R-:W-:Y:S01]  /*1f000*/  IMAD R4, R9, 0x8, R18 ;  /* 0x0000000809047824 */ /* 0x002fe200078e0212 */
[----:B------:R-:W-:Y:S01]  /*1f010*/  SHF.L.U32 R3, R8, 0x1f, RZ ;  /* 0x0000001f08037819 */ /* 0x000fe200000006ff */
[----:B------:R-:W1:Y:S01]  /*1f020*/  S2R R2, SR_TID.X ;  /* 0x0000000000027919 */ /* 0x000e620000002100 */
[----:B------:R-:W-:Y:S02]  /*1f030*/  BSSY B1, `(.L_x_7167) ;  /* 0x0000005000017945 */ /* 0x000fe40003800000 */
[----:B------:R-:W3:Y:S01]  /*1f040*/  SYNCS.PHASECHK.TRANS64.TRYWAIT P0, [R4+URZ+0x2e880], R3 ;  /* 0x02e88003040075a7 */ /* 0x000ee2000800017f */
[----:B-1----:R-:W-:-:S04]  /*1f050*/  LOP3.LUT R2, R2, 0x7f, RZ, 0xc0, !PT ;  /* 0x0000007f02027812 */ /* 0x002fc800078ec0ff */
[----:B------:R-:W-:Y:S01]  /*1f060*/  ISETP.NE.AND P1, PT, R2, RZ, PT ;  /* 0x000000ff0200720c */ /* 0x000fe20003f25270 */
[----:B---3--:R-:W-:-:S12]  /*1f070*/  @!P0 BRA `(.L_x_7168) ;  /* 0x0000003c00548947 */ /* 0x008fd80003800000 */
.L_x_7244:
[----:B------:R-:W-:Y:S05]  /*1f080*/  BSYNC B1 ;  /* 0x0000000000017941 */ /* 0x000fea0003800000 */
.L_x_7167:
        /* <DEDUP_REMOVED lines=9> */
.L_x_7170:
[----:B------:R-:W-:Y:S05]  /*1f120*/  BSYNC B1 ;  /* 0x0000000000017941 */ /* 0x000fea0003800000 */
.L_x_7169:
[----:B------:R-:W3:Y:S04]  /*1f130*/  LDL R2, [R1+0x4] ;  /* 0x0000040001027983 */ /* 0x000ee80000100800 */
[----:B------:R-:W4:Y:S01]  /*1f140*/  LDL R5, [R1+0x20] ;  /* 0x0000200001057983 */ /* 0x000f220000100800 */
[----:B0-----:R-:W-:Y:S01]  /*1f150*/  IMAD.MOV.U32 R9, RZ, RZ, RZ ;  /* 0x000000ffff097224 */ /* 0x001fe200078e00ff */
        /* <DEDUP_REMOVED lines=9> */
[----:B------:R-:W-:-:S07]  /*1f1f0*/  VIADD R8, R2, 0xe400 ;  /* 0x0000e40002087836 */ /* 0x000fce0000000000 */
.L_x_7171:
        /* <DEDUP_REMOVED lines=13> */
.L_x_7245:
[----:B------:R-:W-:Y:S05]  /*1f2d0*/  BSYNC B1 ;  /* 0x0000000000017941 */ /* 0x000fea0003800000 */
.L_x_7172:
[----:B------:R-:W-:Y:S01]  /*1f2e0*/  BSSY B1, `(.L_x_7174) ;  /* 0x000000b000017945 */ /* 0x000fe20003800000 */
[----:B------:R-:W-:Y:S02]  /*1f2f0*/  IMAD.MOV.U32 R10, RZ, RZ, 0x0 ;  /* 0x00000000ff0a7424 */ /* 0x000fe400078e00ff */
[----:B------:R-:W-:Y:S01]  /*1f300*/  IMAD.MOV.U32 R11, RZ, RZ, 0x14f00000 ;  /* 0x14f00000ff0b7424 */ /* 0x000fe200078e00ff */
[----:B------:R-:W-:Y:S06]  /*1f310*/  @P1 BRA `(.L_x_7175) ;  /* 0x00000000001c1947 */ /* 0x000fec0003800000 */
[----:B------:R-:W3:Y:S01]  /*1f320*/  S2R R7, SR_TID.X ;  /* 0x0000000000077919 */ /* 0x000ee20000002100 */
[----:B01----:R-:W-:-:S04]  /*1f330*/  IMAD.MOV.U32 R3, RZ, RZ, 0x7000 ;  /* 0x00007000ff037424 */ /* 0x003fc800078e00ff */
[----:B------:R4:W-:Y:S01]  /*1f340*/  SYNCS.ARRIVE.TRANS64 RZ, [R4+URZ+0x2e830], R3 ;  /* 0x02e8300304ff79a7 */ /* 0x0009e2000800003f */
[----:B---3--:R-:W-:-:S04]  /*1f350*/  LOP3.LUT R7, R7, 0x1f, RZ, 0xc0, !PT ;  /* 0x0000001f07077812 */ /* 0x008fc800078ec0ff */
[----:B------:R-:W-:-:S13]  /*1f360*/  ISETP.NE.AND P0, PT, R7, RZ, PT ;  /* 0x000000ff0700720c */ /* 0x000fda0003f05270 */
[----:B----4-:R-:W-:Y:S05]  /*1f370*/  @!P0 BRA `(.L_x_7175) ;  /* 0x0000000000048947 */ /* 0x010fea0003800000 */
[----:B------:R-:W-:Y:S01]  /*1f380*/  BPT.TRAP 0x1 ;  /* 0x000000040000795c */ /* 0x000fe20000300000 */
.L_x_7175:
[----:B------:R-:W-:Y:S05]  /*1f390*/  BSYNC B1 ;  /* 0x0000000000017941 */ /* 0x000fea0003800000 */
.L_x_7174:
        /* <DEDUP_REMOVED lines=8> */
.L_x_7176:
        /* <DEDUP_REMOVED lines=10> */
.L_x_7165:
[----:B------:R-:W-:Y:S05]  /*1f4c0*/  BSYNC B0 ;  /* 0x0000000000007941 */ /* 0x000fea0003800000 */
.L_x_7164:
[----:B------:R-:W-:-:S06]  /*1f4d0*/  UISETP.NE.AND UP0, UPT, UR39, 0x3, UPT ;  /* 0x000000032700788c */ /* 0x000fcc000bf05270 */
[----:B------:R-:W-:-:S13]  /*1f4e0*/  PLOP3.LUT P0, PT, PT, PT, UP0, 0x80, 0x0 ;  /* 0x000000000000781c */ /* 0x000fda0003f0f008 */
[----:B------:R-:W-:Y:S05]  /*1f4f0*/  @!P0 BRA `(.L_x_7177) ;  /* 0x0000000000048947 */ /* 0x000fea0003800000 */
[----:B------:R-:W-:Y:S01]  /*1f500*/  BPT.TRAP 0x1 ;  /* 0x000000040000795c */ /* 0x000fe20000300000 */
.L_x_7177:
[----:B------:R-:W-:Y:S01]  /*1f510*/  IMAD.U32 R2, RZ, RZ, UR41 ;  /* 0x00000029ff027e24 */ /* 0x000fe2000f8e00ff */
[----:B------:R-:W-:Y:S01]  /*1f520*/  BSSY B0, `(.L_x_7178) ;  /* 0x0000007000007945 */ /* 0x000fe20003800000 */
[----:B------:R-:W-:-:S03]  /*1f530*/  IMAD R20, R0, 0x8, R18 ;  /* 0x0000000800147824 */ /* 0x000fc600078e0212 */
[----:B------:R-:W-:Y:S02]  /*1f540*/  ISETP.NE.AND P1, PT, R2, 0x3, PT ;  /* 0x000000030200780c */ /* 0x000fe40003f25270 */
[----:B------:R-:W-:-:S04]  /*1f550*/  LOP3.LUT R2, R6, 0x1, RZ, 0x3c, !PT ;  /* 0x0000000106027812 */ /* 0x000fc800078e3cff */
[----:B------:R-:W-:-:S04]  /*1f560*/  SHF.L.U32 R2, R2, 0x1f, RZ ;  /* 0x0000001f02027819 */ /* 0x000fc800000006ff */
[----:B------:R-:W1:Y:S02]  /*1f570*/  SYNCS.PHASECHK.TRANS64.TRYWAIT P0, [R20+URZ+0x2e870], R2 ;  /* 0x02e87002140075a7 */ /* 0x000e64000800017f */
[----:B-1----:R-:W-:Y:S05]  /*1f580*/  @!P0 BRA `(.L_x_7179) ;  /* 0x0000003800388947 */ /* 0x002fea0003800000 */
.L_x_7246:
[----:B------:R-:W-:Y:S05]  /*1f590*/  BSYNC B0 ;  /* 0x0000000000007941 */ /* 0x000fea0003800000 */
.L_x_7178:
[----:B------:R-:W-:Y:S05]  /*1f5a0*/  @!P1 BRA `(.L_x_7180) ;  /* 0x0000000000049947 */ /* 0x000fea0003800000 */
[----:B------:R-:W-:Y:S01]  /*1f5b0*/  BPT.TRAP 0x1 ;  /* 0x000000040000795c */ /* 0x000fe20000300000 */
.L_x_7180:
[----:B------:R-:W-:Y:S01]  /*1f5c0*/  SHF.L.U32 R3, R6, 0x1f, RZ ;  /* 0x0000001f06037819 */ /* 0x000fe200000006ff */
[----:B-1----:R-:W-:-:S03]  /*1f5d0*/  IMAD R2, R0, 0x7000, RZ ;  /* 0x0000700000027824 */ /* 0x002fc600078e02ff */
[----:B------:R-:W1:Y:S02]  /*1f5e0*/  SYNCS.PHASECHK.TRANS64.TRYWAIT P0, [R20+URZ+0x2e860], R3 ;  /* 0x02e86003140075a7 */ /* 0x000e64000800017f */
[----:B-1----:R-:W-:Y:S05]  /*1f5f0*/  @!P0 BRA `(.L_x_7181) ;  /* 0x0000003800308947 */ /* 0x002fea0003800000 */
.L_x_7247:
[----:B------:R-:W3:Y:S04]  /*1f600*/  LDL R12, [R1] ;  /* 0x00000000010c7983 */ /* 0x000ee80000100800 */
[----:B------:R-:W1:Y:S04]  /*1f610*/  LDL R15, [R1+0x28] ;  /* 0x00002800010f7983 */ /* 0x000e680000100800 */
[----:B------:R-:W4:Y:S04]  /*1f620*/  LDL R14, [R1+0x24] ;  /* 0x00002400010e7983 */ /* 0x000f280000100800 */
[----:B------:R-:W4:Y:S01]  /*1f630*/  LDL R13, [R1+0x1c] ;  /* 0x00001c00010d7983 */ /* 0x000f220000100800 */
[----:B------:R-:W-:Y:S05]  /*1f640*/  WARPSYNC.ALL ;  /* 0x0000000000007948 */ /* 0x000fea0003800000 */
[----:B---3--:R-:W-:-:S05]  /*1f650*/  LOP3.LUT R0, R2, R12, RZ, 0xfc, !PT ;  /* 0x0000000c02007212 */ /* 0x008fca00078efcff */
[----:B------:R-:W-:-:S05]  /*1f660*/  IMAD.IADD R0, R18, 0x1, R0 ;  /* 0x0000000112007824 */ /* 0x000fca00078e0200 */
[----:B------:R-:W0:Y:S01]  /*1f670*/  LDSM.16.MT88.4 R4, [R0+0xe400] ;  /* 0x00e400000004783b */ /* 0x000e220000004200 */
[----:B-1----:R-:W-:Y:S02]  /*1f680*/  IADD3 R3, R18, R15, R2 ;  /* 0x0000000f12037210 */ /* 0x002fe40007ffe002 */
[C-C-:B0-----:R-:W-:Y:S02]  /*1f690*/  PRMT R8, R4.reuse, 0x6420, R5.reuse ;  /* 0x0000642004087816 */ /* 0x141fe40000000005 */
[----:B------:R-:W-:Y:S02]  /*1f6a0*/  PRMT R9, R4, 0x7531, R5 ;  /* 0x0000753104097816 */ /* 0x000fe40000000005 */
[C-C-:B------:R-:W-:Y:S02]  /*1f6b0*/  PRMT R10, R6.reuse, 0x6420, R7.reuse ;  /* 0x00006420060a7816 */ /* 0x140fe40000000007 */
[----:B------:R-:W-:Y:S02]  /*1f6c0*/  PRMT R11, R6, 0x7531, R7 ;  /* 0x00007531060b7816 */ /* 0x000fe40000000007 */
[----:B------:R-:W0:Y:S01]  /*1f6d0*/  LDSM.16.MT88.4 R4, [R3+0xe400] ;  /* 0x00e400000304783b */ /* 0x000e220000004200 */
[----:B----4-:R-:W-:-:S05]  /*1f6e0*/  IADD3 R0, R13, R2, R14 ;  /* 0x000000020d007210 */ /* 0x010fca0007ffe00e */
[----:B------:R0:W-:Y:S02]  /*1f6f0*/  STSM.16.M88.4 [R0], R8 ;  /* 0x0000000800007844 */ /* 0x0001e40000000200 */
[C-C-:B0-----:R-:W-:Y:S02]  /*1f700*/  PRMT R8, R4.reuse, 0x6420, R5.reuse ;  /* 0x0000642004087816 */ /* 0x141fe40000000005 */
[----:B------:R-:W-:Y:S02]  /*1f710*/  PRMT R9, R4, 0x7531, R5 ;  /* 0x0000753104097816 */ /* 0x000fe40000000005 */
[C-C-:B------:R-:W-:Y:S02]  /*1f720*/  PRMT R10, R6.reuse, 0x6420, R7.reuse ;  /* 0x00006420060a7816 */ /* 0x140fe40000000007 */
[----:B------:R-:W-:Y:S01]  /*1f730*/  PRMT R11, R6, 0x7531, R7 ;  /* 0x00007531060b7816 */ /* 0x000fe20000000007 */
[----:B------:R-:W-:-:S04]  /*1f740*/  VIADD R4, R2, 0x1000 ;  /* 0x0000100002047836 */ /* 0x000fc80000000000 */
[----:B------:R0:W-:Y:S02]  /*1f750*/  STSM.16.M88.4 [R0+0x800], R8 ;  /* 0x0008000800007844 */ /* 0x0001e40000000200 */
[----:B0-----:R-:W-:-:S05]  /*1f760*/  IMAD.MOV.U32 R11, RZ, RZ, R12 ;  /* 0x000000ffff0b7224 */ /* 0x001fca00078e000c */
[----:B------:R-:W-:-:S05]  /*1f770*/  LOP3.LUT R4, R4, R11, RZ, 0xfc, !PT ;  /* 0x0000000b04047212 */ /* 0x000fca00078efcff */
[----:B------:R-:W-:-:S06]  /*1f780*/  IMAD.IADD R4, R18, 0x1, R4 ;  /* 0x0000000112047824 */ /* 0x000fcc00078e0204 */
[----:B------:R-:W0:Y:S02]  /*1f790*/  LDSM.16.MT88.4 R4, [R4+0xe400] ;  /* 0x00e400000404783b */ /* 0x000e240000004200 */
[C-C-:B0-----:R-:W-:Y:S02]  /*1f7a0*/  PRMT R12, R4.reuse, 0x6420, R5.reuse ;  /* 0x00006420040c7816 */ /* 0x141fe40000000005 */
[----:B------:R-:W-:Y:S02]  /*1f7b0*/  PRMT R13, R4, 0x7531, R5 ;  /* 0x00007531040d7816 */ /* 0x000fe40000000005 */
[C-C-:B------:R-:W-:Y:S02]  /*1f7c0*/  PRMT R14, R6.reuse, 0x6420, R7.reuse ;  /* 0x00006420060e7816 */ /* 0x140fe40000000007 */
[----:B------:R-:W-:Y:S02]  /*1f7d0*/  PRMT R15, R6, 0x7531, R7 ;  /* 0x00007531060f7816 */ /* 0x000fe40000000007 */
[----:B------:R-:W0:Y:S04]  /*1f7e0*/  LDSM.16.MT88.4 R4, [R3+0xf400] ;  /* 0x00f400000304783b */ /* 0x000e280000004200 */
[----:B------:R1:W-:Y:S02]  /*1f7f0*/  STSM.16.M88.4 [R0+0x1000], R12 ;  /* 0x0010000c00007844 */ /* 0x0003e40000000200 */
[----:B-1----:R-:W-:Y:S01]  /*1f800*/  IMAD.MOV.U32 R15, RZ, RZ, R11 ;  /* 0x000000ffff0f7224 */ /* 0x002fe200078e000b */
[----:B0-----:R-:W-:-:S02]  /*1f810*/  PRMT R8, R4, 0x6420, R5 ;  /* 0x0000642004087816 */ /* 0x001fc40000000005 */
        /* <DEDUP_REMOVED lines=59> */
[----:B------:R-:W0:Y:S01]  /*1fbd0*/  LDSM.16.MT88.4 R4, [R4+0xe400] ;  /* 0x00e400000404783b */ /* 0x000e220000004200 */
[----:B------:R-:W-:Y:S01]  /*1fbe0*/  VIADD R2, R2, 0x6000 ;  /* 0x0000600002027836 */ /* 0x000fe20000000000 */
[C-C-:B0-----:R-:W-:Y:S02]  /*1fbf0*/  PRMT R12, R4.reuse, 0x6420, R5.reuse ;  /* 0x00006420040c7816 */ /* 0x141fe40000000005 */
[----:B------:R-:W-:Y:S02]  /*1fc00*/  PRMT R13, R4, 0x7531, R5 ;  /* 0x00007531040d7816 */ /* 0x000fe40000000005 */
[C-C-:B------:R-:W-:Y:S02]  /*1fc10*/  PRMT R14, R6.reuse, 0x6420, R7.reuse ;  /* 0x00006420060e7816 */ /* 0x140fe40000000007 */
[----:B------:R-:W-:Y:S02]  /*1fc20*/  PRMT R15, R6, 0x7531, R7 ;  /* 0x00007531060f7816 */ /* 0x000fe40000000007 */
[----:B------:R-:W0:Y:S04]  /*1fc30*/  LDSM.16.MT88.4 R4, [R3+0x13400] ;  /* 0x013400000304783b */ /* 0x000e280000004200 */
[----:B------:R1:W-:Y:S02]  /*1fc40*/  STSM.16.M88.4 [R0+0x5000], R12 ;  /* 0x0050000c00007844 */ /* 0x0003e40000000200 */
[----:B-1----:R-:W-:-:S05]  /*1fc50*/  IMAD.MOV.U32 R15, RZ, RZ, R11 ;  /* 0x000000ffff0f7224 */ /* 0x002fca00078e000b */
[----:B------:R-:W-:-:S05]  /*1fc60*/  LOP3.LUT R2, R2, R15, RZ, 0xfc, !PT ;  /* 0x0000000f02027212 */ /* 0x000fca00078efcff */
        /* <DEDUP_REMOVED lines=26> */
.L_x_7182:
[----:B-1----:R-:W1:Y:S01]  /*1fe10*/  S2R R0, SR_TID.X ;  /* 0x0000000000007919 */ /* 0x002e620000002100 */
[----:B0-----:R0:W-:Y:S01]  /*1fe20*/  SYNCS.ARRIVE.TRANS64.A1T0 RZ, [R20+URZ+0x2e850], RZ ;  /* 0x02e850ff14ff79a7 */ /* 0x0011e2000810003f */
[----:B------:R3:W5:Y:S01]  /*1fe30*/  LDL R6, [R1+0x8] ;  /* 0x0000080001067983 */ /* 0x0007620000100800 */
[----:B-1----:R-:W-:-:S03]  /*1fe40*/  LOP3.LUT R2, R0, 0x7f, RZ, 0xc0, !PT ;  /* 0x0000007f00027812 */ /* 0x002fc600078ec0ff */
[----:B------:R-:W4:Y:S01]  /*1fe50*/  LDL R0, [R1+0x14] ;  /* 0x0000140001007983 */ /* 0x000f220000100800 */
[----:B------:R-:W-:Y:S01]  /*1fe60*/  BAR.SYNC.DEFER_BLOCKING 0x2, 0x80 ;  /* 0x0082000000007b1d */ /* 0x000fe20000010000 */
[----:B------:R-:W-:-:S13]  /*1fe70*/  ISETP.NE.AND P0, PT, R2, RZ, PT ;  /* 0x000000ff0200720c */ /* 0x000fda0003f05270 */
[----:B0-----:R-:W-:-:S05]  /*1fe80*/  @!P0 VIADD R20, R20, 0x2e880 ;  /* 0x0002e88014148836 */ /* 0x001fca0000000000 */
[----:B------:R-:W-:-:S04]  /*1fe90*/  @!P0 PRMT R20, RZ, 0x654, R20 ;  /* 0x00000654ff148816 */ /* 0x000fc80000000014 */
[----:B------:R3:W-:Y:S01]  /*1fea0*/  @!P0 SYNCS.ARRIVE.TRANS64.RED.A1T0 RZ, [R20+URZ], RZ ;  /* 0x000000ff14ff89a7 */ /* 0x0007e2000810043f */
[C---:B----4-:R-:W-:Y:S01]  /*1feb0*/  ISETP.GT.AND P0, PT, R19.reuse, R0, PT ;  /* 0x000000001300720c */ /* 0x050fe20003f04270 */
[----:B------:R-:W-:Y:S01]  /*1fec0*/  VIADD R19, R19, 0xffffffff ;  /* 0xffffffff13137836 */ /* 0x000fe20000000000 */
[----:B------:R3:W5:Y:S11]  /*1fed0*/  LDL R0, [R1+0x4] ;  /* 0x0000040001007983 */ /* 0x0007760000100800 */
[----:B---3--:R-:W-:Y:S05]  /*1fee0*/  @P0 BRA `(.L_x_7183) ;  /* 0xffffffec00b80947 */ /* 0x008fea000383ffff */
.L_x_7163:
[----:B------:R-:W3:Y:S01]  /*1fef0*/  S2R R2, SR_TID.X ;  /* 0x0000000000027919 */ /* 0x000ee20000002100 */
[----:B------:R-:W-:Y:S01]  /*1ff00*/  BSSY B0, `(.L_x_7184) ;  /* 0x0000011000007945 */ /* 0x000fe20003800000 */
[----:B---3--:R-:W-:-:S04]  /*1ff10*/  LOP3.LUT R2, R2, 0x7f, RZ, 0xc0, !PT ;  /* 0x0000007f02027812 */ /* 0x008fc800078ec0ff */
[----:B------:R-:W-:-:S13]  /*1ff20*/  ISETP.NE.AND P0, PT, R2, RZ, PT ;  /* 0x000000ff0200720c */ /* 0x000fda0003f05270 */
[----:B------:R-:W-:Y:S05]  /*1ff30*/  @P0 BRA `(.L_x_7185) ;  /* 0x0000000000340947 */ /* 0x000fea0003800000 */
[----:B------:R-:W3:Y:S01]  /*1ff40*/  S2R R3, SR_LANEID ;  /* 0x0000000000037919 */ /* 0x000ee20000000000 */
[----:B------:R-:W-:Y:S02]  /*1ff50*/  VOTEU.ANY UR4, UPT, PT ;  /* 0x0000000000047886 */ /* 0x000fe400038e0100 */
[----:B--2--5:R-:W3:Y:S08]  /*1ff60*/  FLO.U32 R0, UR4 ;  /* 0x0000000400007d00 */ /* 0x024ef000080e0000 */
[----:B------:R-:W2:Y:S01]  /*1ff70*/  POPC R5, UR4 ;  /* 0x0000000400057d09 */ /* 0x000ea20008000000 */
[----:B---3--:R-:W-:-:S02]  /*1ff80*/  ISETP.EQ.U32.AND P1, PT, R0, R3, PT ;  /* 0x000000030000720c */ /* 0x008fc40003f22070 */
[----:B------:R-:W2:Y:S11]  /*1ff90*/  LDC.64 R2, c[0x0][0xc60] ;  /* 0x00031800ff027b82 */ /* 0x000eb60000000a00 */
[----:B--2---:R-:W2:Y:S01]  /*1ffa0*/  @P1 ATOMG.E.ADD.STRONG.GPU PT, R3, desc[UR52][R2.64], R5 ;  /* 0x00000005020319a8 */ /* 0x004ea200081ee1f4 */
[----:B------:R-:W3:Y:S02]  /*1ffb0*/  S2R R4, SR_LTMASK ;  /* 0x0000000000047919 */ /* 0x000ee40000003900 */
[----:B---3--:R-:W-:-:S04]  /*1ffc0*/  LOP3.LUT R4, R4, UR4, RZ, 0xc0, !PT ;  /* 0x0000000404047c12 */ /* 0x008fc8000f8ec0ff */
[----:B01----:R-:W0:Y:S01]  /*1ffd0*/  POPC R7, R4 ;  /* 0x0000000400077309 */ /* 0x003e220000000000 */
[----:B--2---:R-:W0:Y:S02]  /*1ffe0*/  SHFL.IDX PT, R0, R3, R0, 0x1f ;  /* 0x00001f0003007589 */ /* 0x004e2400000e0000 */
[----:B0-----:R-:W-:-:S05]  /*1fff0*/  IADD3 R0, R0, UR40, R7 ;  /* 0x0000002800007c10 */ /* 0x001fca000fffe007 */
[----:B------:R3:W-:Y:S02]  /*20000*/  STL [R1+0x10], R0 ;  /* 0x0000100001007387 */ /* 0x0007e40000100800 */
.L_x_7185:
[----:B------:R-:W-:Y:S05]  /*20010*/  BSYNC B0 ;  /* 0x0000000000007941 */ /* 0x000fea0003800000 */
.L_x_7184:
[----:B------:R-:W-:-:S06]  /*20020*/  UISETP.NE.AND UP0, UPT, UR39, 0x3, UPT ;  /* 0x000000032700788c */ /* 0x000fcc000bf05270 */
[----:B------:R-:W-:-:S13]  /*20030*/  PLOP3.LUT P1, PT, PT, PT, UP0, 0x80, 0x0 ;  /* 0x000000000000781c */ /* 0x000fda0003f2f008 */
[----:B------:R-:W-:Y:S05]  /*20040*/  @!P1 BRA `(.L_x_7186) ;  /* 0x0000000000049947 */ /* 0x000fea0003800000 */
[----:B------:R-:W-:Y:S01]  /*20050*/  BPT.TRAP 0x1 ;  /* 0x000000040000795c */ /* 0x000fe20000300000 */
.L_x_7186:
        /* <DEDUP_REMOVED lines=10> */
.L_x_7248:
[----:B------:R-:W-:Y:S05]  /*20100*/  BSYNC B0 ;  /* 0x0000000000007941 */ /* 0x000fea0003800000 */
.L_x_7187:
[----:B------:R-:W-:Y:S05]  /*20110*/  @!P2 BRA `(.L_x_7189) ;  /* 0x000000000004a947 */ /* 0x000fea0003800000 */
[----:B------:R-:W-:Y:S01]  /*20120*/  BPT.TRAP 0x1 ;  /* 0x000000040000795c */ /* 0x000fe20000300000 */
.L_x_7189:
[----:B--2---:R-:W2:Y:S02]  /*20130*/  LDL R0, [R1+0x8] ;  /* 0x0000080001007983 */ /* 0x004ea40000100800 */
[----:B--2---:R-:W-:-:S04]  /*20140*/  SHF.L.U32 R0, R0, 0x1f, RZ ;  /* 0x0000001f00007819 */ /* 0x004fc800000006ff */
[----:B------:R-:W2:Y:S02]  /*20150*/  SYNCS.PHASECHK.TRANS64.TRYWAIT P1, [R17+URZ+0x2e860], R0 ;  /* 0x02e86000110075a7 */ /* 0x000ea4000802017f */
[----:B--2---:R-:W-:Y:S05]  /*20160*/  @!P1 BRA `(.L_x_7190) ;  /* 0x0000002c007c9947 */ /* 0x004fea0003800000 */
.L_x_7249:
[----:B------:R-:W2:Y:S04]  /*20170*/  LDL R19, [R1+0x4] ;  /* 0x0000040001137983 */ /* 0x000ea80000100800 */
[----:B------:R-:W3:Y:S04]  /*20180*/  LDL R2, [R1] ;  /* 0x0000000001027983 */ /* 0x000ee80000100800 */
[----:B------:R-:W4:Y:S01]  /*20190*/  LDL R12, [R1+0x24] ;  /* 0x00002400010c7983 */ /* 0x000f220000100800 */
[----:B01----:R-:W0:Y:S01]  /*201a0*/  S2R R9, SR_TID.X ;  /* 0x0000000000097919 */ /* 0x003e220000002100 */
[----:B------:R-:W-:Y:S05]  /*201b0*/  WARPSYNC.ALL ;  /* 0x0000000000007948 */ /* 0x000fea0003800000 */
[----:B------:R-:W-:Y:S01]  /*201c0*/  IMAD.MOV.U32 R13, RZ, RZ, 0x40 ;  /* 0x00000040ff0d7424 */ /* 0x000fe200078e00ff */
[----:B0-----:R-:W-:-:S04]  /*201d0*/  LOP3.LUT P1, RZ, R9, 0x4, RZ, 0xc0, !PT ;  /* 0x0000000409ff7812 */ /* 0x001fc8000782c0ff */
[----:B------:R-:W-:Y:S01]  /*201e0*/  SEL R13, R13, 0xffffffc0, !P1 ;  /* 0xffffffc00d0d7807 */ /* 0x000fe20004800000 */
[----:B--2---:R-:W-:-:S05]  /*201f0*/  IMAD R0, R19, 0x7000, RZ ;  /* 0x0000700013007824 */ /* 0x004fca00078e02ff */
[----:B---3--:R-:W-:-:S05]  /*20200*/  LOP3.LUT R3, R0, R2, RZ, 0xfc, !PT ;  /* 0x0000000200037212 */ /* 0x008fca00078efcff */
[----:B------:R-:W-:-:S05]  /*20210*/  IMAD.IADD R2, R18, 0x1, R3 ;  /* 0x0000000112027824 */ /* 0x000fca00078e0203 */
[----:B------:R-:W0:Y:S01]  /*20220*/  LDSM.16.MT88.4 R4, [R2+0xe400] ;  /* 0x00e400000204783b */ /* 0x000e220000004200 */
[----:B------:R-:W-:Y:S01]  /*20230*/  IMAD.IADD R3, R13, 0x1, R2 ;  /* 0x000000010d037824 */ /* 0x000fe200078e0202 */
[----:B----4-:R-:W-:Y:S02]  /*20240*/  IADD3 R0, R18, R0, R12 ;  /* 0x0000000012007210 */ /* 0x010fe40007ffe00c */
[C-C-:B0-----:R-:W-:Y:S02]  /*20250*/  PRMT R8, R4.reuse, 0x6420, R5.reuse ;  /* 0x0000642004087816 */ /* 0x141fe40000000005 */
        /* <DEDUP_REMOVED lines=90> */
.L_x_7191:
        /* <DEDUP_REMOVED lines=13> */
.L_x_7140:
[----:B------:R-:W-:Y:S05]  /*208d0*/  BSYNC B7 ;  /* 0x0000000000077941 */ /* 0x000fea0003800000 */
.L_x_7138:
[----:B------:R-:W-:-:S13]  /*208e0*/  LOP3.LUT P0, RZ, R16, 0x2, RZ, 0xc0, !PT ;  /* 0x0000000210ff7812 */ /* 0x000fda000780c0ff */
[----:B------:R-:W-:Y:S05]  /*208f0*/  @!P0 BRA `(.L_x_7192) ;  /* 0x0000000000308947 */ /* 0x000fea0003800000 */
[----:B------:R-:W2:Y:S08]  /*20900*/  S2UR UR5, SR_CgaCtaId ;  /* 0x00000000000579c3 */ /* 0x000eb00000008800 */
[----:B------:R-:W-:Y:S06]  /*20910*/  BAR.SYNC.DEFER_BLOCKING 0x5, 0x180 ;  /* 0x0146000000007b1d */ /* 0x000fec0000010000 */
[----:B------:R-:W-:-:S02]  /*20920*/  UMOV UR4, 0x400 ;  /* 0x0000040000047882 */ /* 0x000fc40000000000 */
[----:B--2---:R-:W-:-:S06]  /*20930*/  ULEA UR4, UR5, UR4, 0x18 ;  /* 0x0000000405047291 */ /* 0x004fcc000f8ec03f */
[----:B------:R-:W-:-:S05]  /*20940*/  IMAD.U32 R18, RZ, RZ, UR4 ;  /* 0x00000004ff127e24 */ /* 0x000fca000f8e00ff */
[----:B0-----:R-:W0:Y:S04]  /*20950*/  LDS.128 R4, [R18+0x2e8d0] ;  /* 0x02e8d00012047984 */ /* 0x001e280000000c00 */
[----:B0-----:R0:W-:Y:S01]  /*20960*/  STL.64 [R1+0x10], R4 ;  /* 0x0000100401007387 */ /* 0x0011e20000100a00 */
[----:B-1----:R-:W-:-:S03]  /*20970*/  IMAD.MOV.U32 R0, RZ, RZ, R7 ;  /* 0x000000ffff007224 */ /* 0x002fc600078e0007 */
[----:B------:R0:W-:Y:S02]  /*20980*/  STL [R1+0x18], R6 ;  /* 0x0000180601007387 */ /* 0x0001e40000100800 */
[----:B------:R-:W-:Y:S01]  /*20990*/  R2UR UR42, R0 ;  /* 0x00000000002a72ca */ /* 0x000fe200000e0000 */
[----:B------:R-:W-:Y:S06]  /*209a0*/  BAR.ARV 0x4, 0x180 ;  /* 0x0106000000007b1d */ /* 0x000fec0000002000 */
[----:B------:R-:W-:Y:S08]  /*209b0*/  BRA `(.L_x_7193) ;  /* 0x0000000c00e47947 */ /* 0x000ff00003800000 */
.L_x_7192:
[----:B01----:R-:W2:Y:S01]  /*209c0*/  LDL.LU R0, [R1+0x10] ;  /* 0x0000100001007983 */ /* 0x003ea20000300800 */
        /* <DEDUP_REMOVED lines=46> */
.L_x_7196:
        /* <DEDUP_REMOVED lines=38> */
.L_x_7194:
        /* <DEDUP_REMOVED lines=13> */
.L_x_7197:
        /* <DEDUP_REMOVED lines=63> */
.L_x_7198:
        /* <DEDUP_REMOVED lines=64> */
.L_x_7199:
[----:B-1----:R-:W-:-:S05]  /*217d0*/  LOP3.LUT R3, RZ, R4, RZ, 0x33, !PT ;  /* 0x00000004ff037212 */ /* 0x002fca00078e33ff */
[----:B------:R-:W-:-:S05]  /*217e0*/  IMAD.IADD R0, R0, 0x1, R3 ;  /* 0x0000000100007824 */ /* 0x000fca00078e0203 */
[----:B------:R1:W-:Y:S01]  /*217f0*/  STL [R1+0x14], R0 ;  /* 0x0000140001007387 */ /* 0x0003e20000100800 */
[----:B------:R-:W-:Y:S05]  /*21800*/  BRA `(.L_x_7200) ;  /* 0x0000000000107947 */ /* 0x000fea0003800000 */
.L_x_7195:
[----:B------:R0:W-:Y:S01]  /*21810*/  STL [R1+0x10], R4 ;  /* 0x0000100401007387 */ /* 0x0001e20000100800 */
[----:B------:R-:W-:-:S03]  /*21820*/  ULDC UR42, c[0x0][0xc3c] ;  /* 0x00030f00002a7ab9 */ /* 0x000fc60000000800 */
[----:B------:R0:W-:Y:S04]  /*21830*/  STL [R1+0x14], RZ ;  /* 0x000014ff01007387 */ /* 0x0001e80000100800 */
[----:B------:R0:W-:Y:S02]  /*21840*/  STL [R1+0x18], RZ ;  /* 0x000018ff01007387 */ /* 0x0001e40000100800 */
.L_x_7200:
        /* <DEDUP_REMOVED lines=16> */
.L_x_7193:
[----:B------:R-:W-:Y:S02]  /*21950*/  ULDC UR4, c[0x0][0xc3c] ;  /* 0x00030f0000047ab9 */ /* 0x000fe40000000800 */
[----:B------:R-:W-:-:S06]  /*21960*/  UISETP.GE.AND UP0, UPT, UR42, UR4, UPT ;  /* 0x000000042a00728c */ /* 0x000fcc000bf06270 */
[----:B------:R-:W-:-:S13]  /*21970*/  PLOP3.LUT P0, PT, PT, PT, UP0, 0x80, 0x0 ;  /* 0x000000000000781c */ /* 0x000fda0003f0f008 */
[----:B------:R-:W-:Y:S05]  /*21980*/  @!P0 BRA `(.L_x_7201) ;  /* 0xffffffac00748947 */ /* 0x000fea000383ffff */
.L_x_7127:
        /* <DEDUP_REMOVED lines=12> */
.L_x_7250:
[----:B------:R-:W-:Y:S05]  /*21a50*/  BSYNC B0 ;  /* 0x0000000000007941 */ /* 0x000fea0003800000 */
.L_x_7202:
[----:B------:R-:W-:-:S03]  /*21a60*/  UMOV UR4, 0xffffffff ;  /* 0xffffffff00047882 */ /* 0x000fc60000000000 */
[----:B------:R-:W-:Y:S05]  /*21a70*/  BRA.DIV UR4, `(.L_x_7204) ;  /* 0x0000001604607947 */ /* 0x000fea000b800000 */
[----:B------:R-:W1:Y:S02]  /*21a80*/  S2R R2, SR_TID.X ;  /* 0x0000000000027919 */ /* 0x000e640000002100 */
[----:B-1----:R-:W-:-:S04]  /*21a90*/  SHF.R.U32.HI R2, RZ, 0x5, R2 ;  /* 0x00000005ff027819 */ /* 0x002fc80000011602 */
[----:B------:R-:W-:-:S05]  /*21aa0*/  LOP3.LUT R2, R2, 0x3, RZ, 0xc0, !PT ;  /* 0x0000000302027812 */ /* 0x000fca00078ec0ff */
[----:B------:R1:W2:Y:S02]  /*21ab0*/  SHFL.IDX PT, R14, R2, RZ, 0x1f ;  /* 0x00001fff020e7589 */ /* 0x0002a400000e0000 */
.L_x_7253:
[----:B--2---:R-:W-:Y:S01]  /*21ac0*/  ISETP.NE.AND P0, PT, R14, RZ, PT ;  /* 0x000000ff0e00720c */ /* 0x004fe20003f05270 */
[----:B------:R-:W-:-:S12]  /*21ad0*/  BSSY B0, `(.L_x_7205) ;  /* 0x000002e000007945 */ /* 0x000fd80003800000 */
[----:B------:R-:W-:Y:S05]  /*21ae0*/  @P0 BRA `(.L_x_7206) ;  /* 0x0000000000b00947 */ /* 0x000fea0003800000 */
[----:B------:R-:W-:-:S03]  /*21af0*/  UMOV UR4, 0xffffffff ;  /* 0xffffffff00047882 */ /* 0x000fc60000000000 */
[----:B------:R-:W-:Y:S05]  /*21b00*/  BRA.DIV UR4, `(.L_x_7207) ;  /* 0x0000001604707947 */ /* 0x000fea000b800000 */
[----:B------:R-:W-:-:S13]  /*21b10*/  ELECT P6, URZ, PT ;  /* 0x00000000003f782f */ /* 0x000fda00038c0000 */
.L_x_7256:
[----:B------:R-:W-:Y:S05]  /*21b20*/  @!P6 BRA `(.L_x_7206) ;  /* 0x0000000000a0e947 */ /* 0x000fea0003800000 */
[----:B------:R-:W-:-:S06]  /*21b30*/  ULOP3.LUT UR4, UR38, 0x2, URZ, 0xfc, !UPT ;  /* 0x0000000226047892 */ /* 0x000fcc000f8efc3f */
[----:B-1----:R-:W-:-:S05]  /*21b40*/  IMAD.U32 R2, RZ, RZ, UR4 ;  /* 0x00000004ff027e24 */ /* 0x002fca000f8e00ff */
[----:B------:R-:W-:-:S13]  /*21b50*/  ISETP.NE.AND P0, PT, R2, 0x3, PT ;  /* 0x000000030200780c */ /* 0x000fda0003f05270 */
[----:B------:R-:W-:Y:S05]  /*21b60*/  @!P0 BRA `(.L_x_7208) ;  /* 0x0000000000048947 */ /* 0x000fea0003800000 */
[----:B------:R-:W-:Y:S01]  /*21b70*/  BPT.TRAP 0x1 ;  /* 0x000000040000795c */ /* 0x000fe20000300000 */
.L_x_7208:
        /* <DEDUP_REMOVED lines=14> */
.L_x_7257:
[----:B------:R-:W1:Y:S02]  /*21c60*/  SYNCS.PHASECHK.TRANS64.TRYWAIT P1, [R7+URZ], R2 ;  /* 0x00000002070075a7 */ /* 0x000e64000802017f */
[----:B-1----:R-:W-:Y:S05]  /*21c70*/  @!P1 BRA `(.L_x_7210) ;  /* 0x0000001400489947 */ /* 0x002fea0003800000 */
.L_x_7258:
[----:B------:R-:W-:Y:S05]  /*21c80*/  @!P0 BRA `(.L_x_7211) ;  /* 0x0000000000048947 */ /* 0x000fea0003800000 */
[----:B------:R-:W-:Y:S01]  /*21c90*/  BPT.TRAP 0x1 ;  /* 0x000000040000795c */ /* 0x000fe20000300000 */
.L_x_7211:
[----:B------:R-:W2:Y:S02]  /*21ca0*/  LDL.LU R4, [R1+0x4] ;  /* 0x0000040001047983 */ /* 0x000ea40000300800 */
[----:B--2---:R-:W-:-:S04]  /*21cb0*/  IMAD R4, R4, 0x8, R0 ;  /* 0x0000000804047824 */ /* 0x004fc800078e0200 */
[----:B------:R-:W2:Y:S02]  /*21cc0*/  SYNCS.PHASECHK.TRANS64.TRYWAIT P1, [R4+URZ+0x2e860], R5 ;  /* 0x02e86005040075a7 */ /* 0x000ea4000802017f */
[----:B--2---:R-:W-:Y:S05]  /*21cd0*/  @!P1 BRA `(.L_x_7212) ;  /* 0x0000001400449947 */ /* 0x004fea0003800000 */
.L_x_7259:
[----:B------:R-:W-:Y:S05]  /*21ce0*/  @!P0 BRA `(.L_x_7213) ;  /* 0x0000000000048947 */ /* 0x000fea0003800000 */
[----:B------:R-:W-:Y:S01]  /*21cf0*/  BPT.TRAP 0x1 ;  /* 0x000000040000795c */ /* 0x000fe20000300000 */
.L_x_7213:
[----:B------:R-:W-:-:S04]  /*21d00*/  IMAD R3, R3, 0x8, R0 ;  /* 0x0000000803037824 */ /* 0x000fc800078e0200 */
[----:B------:R-:W3:Y:S02]  /*21d10*/  SYNCS.PHASECHK.TRANS64.TRYWAIT P1, [R3+URZ+0x2e860], R2 ;  /* 0x02e86002030075a7 */ /* 0x000ee4000802017f */
[----:B---3--:R-:W-:Y:S05]  /*21d20*/  @!P1 BRA `(.L_x_7214) ;  /* 0x0000001400449947 */ /* 0x008fea0003800000 */
.L_x_7260:
[----:B------:R-:W-:Y:S05]  /*21d30*/  @!P0 BRA `(.L_x_7215) ;  /* 0x0000000000048947 */ /* 0x000fea0003800000 */
[----:B------:R-:W-:Y:S01]  /*21d40*/  BPT.TRAP 0x1 ;  /* 0x000000040000795c */ /* 0x000fe20000300000 */
.L_x_7215:
[----:B------:R-:W4:Y:S02]  /*21d50*/  SYNCS.PHASECHK.TRANS64.TRYWAIT P0, [R4+URZ+0x2e880], R5 ;  /* 0x02e88005040075a7 */ /* 0x000f24000800017f */
[----:B----4-:R-:W-:Y:S05]  /*21d60*/  @!P0 BRA `(.L_x_7216) ;  /* 0x0000001400488947 */ /* 0x010fea0003800000 */
.L_x_7217:
[----:B------:R0:W0:Y:S02]  /*21d70*/  SYNCS.PHASECHK.TRANS64.TRYWAIT P0, [R3+URZ+0x2e880], R2 ;  /* 0x02e88002030075a7 */ /* 0x000024000800017f */
[----:B0-----:R-:W-:Y:S05]  /*21d80*/  @!P0 NANOSLEEP.SYNCS 0x989680 ;  /* 0x009896800000895d */ /* 0x001fea0003900000 */
[----:B------:R-:W0:Y:S02]  /*21d90*/  @!P0 SYNCS.PHASECHK.TRANS64 P0, [R3+URZ+0x2e880], R2 ;  /* 0x02e88002030085a7 */ /* 0x000e24000800007f */
[----:B0-----:R-:W-:Y:S05]  /*21da0*/  @!P0 BRA `(.L_x_7217) ;  /* 0xfffffffc00f08947 */ /* 0x001fea000383ffff */
.L_x_7206:
[----:B------:R-:W-:Y:S05]  /*21db0*/  BSYNC B0 ;  /* 0x0000000000007941 */ /* 0x000fea0003800000 */
.L_x_7205:
[----:B------:R-:W-:Y:S05]  /*21dc0*/  EXIT ;  /* 0x000000000000794d */ /* 0x000fea0003800000 */
.L_x_7022:
[----:B0-----:R-:W-:-:S04]  /*21dd0*/  IMAD.U32 R3, RZ, RZ, UR41 ;  /* 0x00000029ff037e24 */ /* 0x001fc8000f8e00ff */
[----:B------:R0:W1:Y:S03]  /*21de0*/  SYNCS.PHASECHK.TRANS64.TRYWAIT P1, [R3+URZ+0x2e800], R0 ;  /* 0x02e80000030075a7 */ /* 0x000066000802017f */
[----:B-1----:R-:W-:Y:S05]  /*21df0*/  @!P1 NANOSLEEP.SYNCS 0x989680 ;  /* 0x009896800000995d */ /* 0x002fea0003900000 */
[----:B------:R-:W1:Y:S02]  /*21e00*/  @!P1 SYNCS.PHASECHK.TRANS64 P1, [R3+URZ+0x2e800], R0 ;  /* 0x02e80000030095a7 */ /* 0x000e64000802007f */
[----:B-1----:R-:W-:Y:S05]  /*21e10*/  @!P1 BRA `(.L_x_7022) ;  /* 0xfffffffc00ec9947 */ /* 0x002fea000383ffff */
[----:B------:R-:W-:Y:S05]  /*21e20*/  BRA `(.L_x_7218) ;  /* 0xfffffe0000a47947 */ /* 0x000fea000383ffff */
.L_x_7026:
[----:B-1----:R1:W2:Y:S02]  /*21e30*/  SYNCS.PHASECHK.TRANS64.TRYWAIT P1, [R5+URZ+0x2e830], R0 ;  /* 0x02e83000050075a7 */ /* 0x0022a4000802017f */
[----:B--2---:R-:W-:Y:S05]  /*21e40*/  @!P1 NANOSLEEP.SYNCS 0x989680 ;  /* 0x009896800000995d */ /* 0x004fea0003900000 */
[----:B------:R-:W2:Y:S02]  /*21e50*/  @!P1 SYNCS.PHASECHK.TRANS64 P1, [R5+URZ+0x2e830], R0 ;  /* 0x02e83000050095a7 */ /* 0x000ea4000802007f */
[----:B--2---:R-:W-:Y:S05]  /*21e60*/  @!P1 BRA `(.L_x_7026) ;  /* 0xfffffffc00f09947 */ /* 0x004fea000383ffff */
[----:B------:R-:W-:Y:S05]  /*21e70*/  BRA `(.L_x_7025) ;  /* 0xfffffe0000c07947 */ /* 0x000fea000383ffff */
.L_x_7042:
[----:B-1----:R-:W-:-:S04]  /*21e80*/  IMAD.U32 R9, RZ, RZ, UR6 ;  /* 0x00000006ff097e24 */ /* 0x002fc8000f8e00ff */
[----:B------:R1:W2:Y:S03]  /*21e90*/  SYNCS.PHASECHK.TRANS64.TRYWAIT P1, [R9+URZ+0x2e830], R8 ;  /* 0x02e83008090075a7 */ /* 0x0002a6000802017f */
[----:B--2---:R-:W-:Y:S05]  /*21ea0*/  @!P1 NANOSLEEP.SYNCS 0x989680 ;  /* 0x009896800000995d */ /* 0x004fea0003900000 */
[----:B------:R-:W2:Y:S02]  /*21eb0*/  @!P1 SYNCS.PHASECHK.TRANS64 P1, [R9+URZ+0x2e830], R8 ;  /* 0x02e83008090095a7 */ /* 0x000ea4000802007f */
[----:B--2---:R-:W-:Y:S05]  /*21ec0*/  @!P1 BRA `(.L_x_7042) ;  /* 0xfffffffc00ec9947 */ /* 0x004fea000383ffff */
[----:B------:R-:W-:Y:S05]  /*21ed0*/  BRA `(.L_x_7039) ;  /* 0xfffffe58007c7947 */ /* 0x000fea000383ffff */
.L_x_7046:
[----:B-1----:R-:W-:-:S04]  /*21ee0*/  IMAD.U32 R9, RZ, RZ, UR6 ;  /* 0x00000006ff097e24 */ /* 0x002fc8000f8e00ff */
[----:B------:R1:W2:Y:S03]  /*21ef0*/  SYNCS.PHASECHK.TRANS64.TRYWAIT P1, [R9+URZ+0x2e850], R8 ;  /* 0x02e85008090075a7 */ /* 0x0002a6000802017f */
[----:B--2---:R-:W-:Y:S05]  /*21f00*/  @!P1 NANOSLEEP.SYNCS 0x989680 ;  /* 0x009896800000995d */ /* 0x004fea0003900000 */
[----:B------:R-:W2:Y:S02]  /*21f10*/  @!P1 SYNCS.PHASECHK.TRANS64 P1, [R9+URZ+0x2e850], R8 ;  /* 0x02e85008090095a7 */ /* 0x000ea4000802007f */
[----:B--2---:R-:W-:Y:S05]  /*21f20*/  @!P1 BRA `(.L_x_7046) ;  /* 0xfffffffc00ec9947 */ /* 0x004fea000383ffff */
[----:B------:R-:W-:Y:S05]  /*21f30*/  BRA `(.L_x_7043) ;  /* 0xfffffe6400647947 */ /* 0x000fea000383ffff */
.L_x_7064:
[----:B-1----:R-:W-:-:S04]  /*21f40*/  IMAD.U32 R3, RZ, RZ, UR6 ;  /* 0x00000006ff037e24 */ /* 0x002fc8000f8e00ff */
[----:B------:R1:W2:Y:S03]  /*21f50*/  SYNCS.PHASECHK.TRANS64.TRYWAIT P1, [R3+URZ+0x2e830], R0 ;  /* 0x02e83000030075a7 */ /* 0x0002a6000802017f */
[----:B--2---:R-:W-:Y:S05]  /*21f60*/  @!P1 NANOSLEEP.SYNCS 0x989680 ;  /* 0x009896800000995d */ /* 0x004fea0003900000 */
[----:B------:R-:W2:Y:S02]  /*21f70*/  @!P1 SYNCS.PHASECHK.TRANS64 P1, [R3+URZ+0x2e830], R0 ;  /* 0x02e83000030095a7 */ /* 0x000ea4000802007f */
[----:B--2---:R-:W-:Y:S05]  /*21f80*/  @!P1 BRA `(.L_x_7064) ;  /* 0xfffffffc00ec9947 */ /* 0x004fea000383ffff */
[----:B------:R-:W-:Y:S05]  /*21f90*/  BRA `(.L_x_7061) ;  /* 0xfffffeb800207947 */ /* 0x000fea000383ffff */
.L_x_7068:
[----:B-1----:R-:W-:-:S04]  /*21fa0*/  IMAD.U32 R3, RZ, RZ, UR6 ;  /* 0x00000006ff037e24 */ /* 0x002fc8000f8e00ff */
[----:B------:R1:W2:Y:S03]  /*21fb0*/  SYNCS.PHASECHK.TRANS64.TRYWAIT P1, [R3+URZ+0x2e850], R0 ;  /* 0x02e85000030075a7 */ /* 0x0002a6000802017f */
[----:B--2---:R-:W-:Y:S05]  /*21fc0*/  @!P1 NANOSLEEP.SYNCS 0x989680 ;  /* 0x009896800000995d */ /* 0x004fea0003900000 */
[----:B------:R-:W2:Y:S02]  /*21fd0*/  @!P1 SYNCS.PHASECHK.TRANS64 P1, [R3+URZ+0x2e850], R0 ;  /* 0x02e85000030095a7 */ /* 0x000ea4000802007f */
[----:B--2---:R-:W-:Y:S05]  /*21fe0*/  @!P1 BRA `(.L_x_7068) ;  /* 0xfffffffc00ec9947 */ /* 0x004fea000383ffff */
[----:B------:R-:W-:Y:S05]  /*21ff0*/  BRA `(.L_x_7065) ;  /* 0xfffffec400147947 */ /* 0x000fea000383ffff */
.L_x_7075:
[----:B-1----:R-:W-:-:S04]  /*22000*/  IMAD.U32 R3, RZ, RZ, UR6 ;  /* 0x00000006ff037e24 */ /* 0x002fc8000f8e00ff */
[----:B------:R1:W2:Y:S03]  /*22010*/  SYNCS.PHASECHK.TRANS64.TRYWAIT P1, [R3+URZ+0x2e830], R0 ;  /* 0x02e83000030075a7 */ /* 0x0002a6000802017f */
[----:B--2---:R-:W-:Y:S05]  /*22020*/  @!P1 NANOSLEEP.SYNCS 0x989680 ;  /* 0x009896800000995d */ /* 0x004fea0003900000 */
[----:B------:R-:W2:Y:S02]  /*22030*/  @!P1 SYNCS.PHASECHK.TRANS64 P1, [R3+URZ+0x2e830], R0 ;  /* 0x02e83000030095a7 */ /* 0x000ea4000802007f */
[----:B--2---:R-:W-:Y:S05]  /*22040*/  @!P1 BRA `(.L_x_7075) ;  /* 0xfffffffc00ec9947 */ /* 0x004fea000383ffff */
[----:B------:R-:W-:Y:S05]  /*22050*/  BRA `(.L_x_7072) ;  /* 0xfffffeec008c7947 */ /* 0x000fea000383ffff */
.L_x_7079:
[----:B-1----:R-:W-:-:S04]  /*22060*/  IMAD.U32 R3, RZ, RZ, UR6 ;  /* 0x00000006ff037e24 */ /* 0x002fc8000f8e00ff */
[----:B------:R1:W2:Y:S03]  /*22070*/  SYNCS.PHASECHK.TRANS64.TRYWAIT P1, [R3+URZ+0x2e850], R0 ;  /* 0x02e85000030075a7 */ /* 0x0002a6000802017f */
[----:B--2---:R-:W-:Y:S05]  /*22080*/  @!P1 NANOSLEEP.SYNCS 0x989680 ;  /* 0x009896800000995d */ /* 0x004fea0003900000 */
[----:B------:R-:W2:Y:S02]  /*22090*/  @!P1 SYNCS.PHASECHK.TRANS64 P1, [R3+URZ+0x2e850], R0 ;  /* 0x02e85000030095a7 */ /* 0x000ea4000802007f */
[----:B--2---:R-:W-:Y:S05]  /*220a0*/  @!P1 BRA `(.L_x_7079) ;  /* 0xfffffffc00ec9947 */ /* 0x004fea000383ffff */
[----:B------:R-:W-:Y:S05]  /*220b0*/  BRA `(.L_x_7076) ;  /* 0xfffffef800807947 */ /* 0x000fea000383ffff */
.L_x_7093:
[----:B-1----:R-:W-:-:S04]  /*220c0*/  IMAD.U32 R7, RZ, RZ, UR4 ;  /* 0x00000004ff077e24 */ /* 0x002fc8000f8e00ff */
[----:B------:R1:W2:Y:S03]  /*220d0*/  SYNCS.PHASECHK.TRANS64.TRYWAIT P1, [R7+URZ+0x2e850], R4 ;  /* 0x02e85004070075a7 */ /* 0x0002a6000802017f */
[----:B--2---:R-:W-:Y:S05]  /*220e0*/  @!P1 NANOSLEEP.SYNCS 0x989680 ;  /* 0x009896800000995d */ /* 0x004fea0003900000 */
[----:B------:R-:W2:Y:S02]  /*220f0*/  @!P1 SYNCS.PHASECHK.TRANS64 P1, [R7+URZ+0x2e850], R4 ;  /* 0x02e85004070095a7 */ /* 0x000ea4000802007f */
[----:B--2---:R-:W-:Y:S05]  /*22100*/  @!P1 BRA `(.L_x_7093) ;  /* 0xfffffffc00ec9947 */ /* 0x004fea000383ffff */
[----:B------:R-:W-:Y:S05]  /*22110*/  BRA `(.L_x_7092) ;  /* 0xffffff4800607947 */ /* 0x000fea000383ffff */
.L_x_7149:
[----:B------:R-:W-:Y:S02]  /*22120*/  IMAD.MOV.U32 R13, RZ, RZ, R0 ;  /* 0x000000ffff0d7224 */ /* 0x000fe400078e0000 */
[----:B------:R-:W-:Y:S02]  /*22130*/  IMAD.MOV.U32 R12, RZ, RZ, RZ ;  /* 0x000000ffff0c7224 */ /* 0x000fe400078e00ff */
[----:B------:R-:W-:Y:S02]  /*22140*/  IMAD.MOV.U32 R11, RZ, RZ, 0x1f ;  /* 0x0000001fff0b7424 */ /* 0x000fe400078e00ff */
[----:B------:R-:W-:-:S07]  /*22150*/  IMAD.MOV.U32 R15, RZ, RZ, -0x1 ;  /* 0xffffffffff0f7424 */ /* 0x000fce00078e00ff */
[----:B01----:R-:W-:Y:S05]  /*22160*/  WARPSYNC.COLLECTIVE R15, `(.L_x_7219) ;  /* 0x000000000f087348 */ /* 0x003fea0003c00000 */
[----:B------:R2:W3:Y:S02]  /*22170*/  SHFL.IDX P6, R14, R13, R12, R11 ;  /* 0x0000000c0d0e7389 */ /* 0x0004e400000c000b */
[----:B0123--:R-:W-:Y:S01]  /*22180*/  ENDCOLLECTIVE ;  /* 0x000000000000791b */ /* 0x00ffe20003800000 */
.L_x_7219:
[----:B------:R-:W-:Y:S05]  /*22190*/  BRA `(.L_x_7220) ;  /* 0xffffffb8007c7947 */ /* 0x000fea000383ffff */
.L_x_7151:
[----:B------:R-:W-:Y:S01]  /*221a0*/  BSSY B0, `(.L_x_7221) ;  /* 0x0000006000007945 */ /* 0x000fe20003800000 */
[----:B------:R-:W-:-:S07]  /*221b0*/  IMAD.MOV.U32 R15, RZ, RZ, -0x1 ;  /* 0xffffffffff0f7424 */ /* 0x000fce00078e00ff */
[----:B01----:R-:W-:Y:S05]  /*221c0*/  WARPSYNC.COLLECTIVE R15, `(.L_x_7222) ;  /* 0x000000000f0c7348 */ /* 0x003fea0003c00000 */
[----:B------:R-:W-:Y:S02]  /*221d0*/  ELECT P6, UR62, PT ;  /* 0x00000000003e782f */ /* 0x000fe400038c0000 */
[----:B------:R-:W-:Y:S01]  /*221e0*/  MOV R14, UR62 ;  /* 0x0000003e000e7c02 */ /* 0x000fe20008000f00 */
[----:B01----:R-:W-:Y:S10]  /*221f0*/  ENDCOLLECTIVE ;  /* 0x000000000000791b */ /* 0x003ff40003800000 */
.L_x_7222:
[----:B------:R-:W-:Y:S05]  /*22200*/  BSYNC B0 ;  /* 0x0000000000007941 */ /* 0x000fea0003800000 */
.L_x_7221:
[----:B------:R-:W-:Y:S05]  /*22210*/  BRA `(.L_x_7223) ;  /* 0xffffffb800847947 */ /* 0x000fea000383ffff */
.L_x_7153:
[----:B-1----:R1:W2:Y:S02]  /*22220*/  SYNCS.PHASECHK.TRANS64.TRYWAIT P0, [R3+URZ+0x2e880], R4 ;  /* 0x02e88004030075a7 */ /* 0x0022a4000800017f */
[----:B--2---:R-:W-:Y:S05]  /*22230*/  @!P0 NANOSLEEP.SYNCS 0x989680 ;  /* 0x009896800000895d */ /* 0x004fea0003900000 */
[----:B------:R-:W2:Y:S02]  /*22240*/  @!P0 SYNCS.PHASECHK.TRANS64 P0, [R3+URZ+0x2e880], R4 ;  /* 0x02e88004030085a7 */ /* 0x000ea4000800007f */
[----:B--2---:R-:W-:Y:S05]  /*22250*/  @!P0 BRA `(.L_x_7153) ;  /* 0xfffffffc00f08947 */ /* 0x004fea000383ffff */
[----:B------:R-:W-:Y:S05]  /*22260*/  BRA `(.L_x_7224) ;  /* 0xffffffb800e87947 */ /* 0x000fea000383ffff */
.L_x_7155:
[----:B0-----:R0:W2:Y:S02]  /*22270*/  SYNCS.PHASECHK.TRANS64.TRYWAIT P0, [R3+URZ+0x2e840], R4 ;  /* 0x02e84004030075a7 */ /* 0x0010a4000800017f */
[----:B--2---:R-:W-:Y:S05]  /*22280*/  @!P0 NANOSLEEP.SYNCS 0x989680 ;  /* 0x009896800000895d */ /* 0x004fea0003900000 */
[----:B------:R-:W2:Y:S02]  /*22290*/  @!P0 SYNCS.PHASECHK.TRANS64 P0, [R3+URZ+0x2e840], R4 ;  /* 0x02e84004030085a7 */ /* 0x000ea4000800007f */
[----:B--2---:R-:W-:Y:S05]  /*222a0*/  @!P0 BRA `(.L_x_7155) ;  /* 0xfffffffc00f08947 */ /* 0x004fea000383ffff */
[----:B------:R-:W-:Y:S05]  /*222b0*/  BRA `(.L_x_7225) ;  /* 0xffffffbc003c7947 */ /* 0x000fea000383ffff */
.L_x_7159:
        /* <DEDUP_REMOVED lines=14> */
.L_x_7226:
[----:B------:R-:W-:Y:S02]  /*223a0*/  IMAD.MOV.U32 R13, RZ, RZ, R0 ;  /* 0x000000ffff0d7224 */ /* 0x000fe400078e0000 */
[----:B------:R-:W-:-:S07]  /*223b0*/  IMAD.MOV.U32 R6, RZ, RZ, R14 ;  /* 0x000000ffff067224 */ /* 0x000fce00078e000e */
[----:B------:R-:W-:Y:S05]  /*223c0*/  WARPSYNC.COLLECTIVE R15, `(.L_x_7227) ;  /* 0x000000000f087348 */ /* 0x000fea0003c00000 */
[----:B------:R0:W1:Y:S02]  /*223d0*/  SHFL.IDX P6, R14, R13, R12, R11 ;  /* 0x0000000c0d0e7389 */ /* 0x00006400000c000b */
[----:B01----:R-:W-:Y:S01]  /*223e0*/  ENDCOLLECTIVE ;  /* 0x000000000000791b */ /* 0x003fe20003800000 */
.L_x_7227:
[----:B------:R-:W-:Y:S02]  /*223f0*/  IMAD.MOV.U32 R13, RZ, RZ, R2 ;  /* 0x000000ffff0d7224 */ /* 0x000fe400078e0002 */
[----:B------:R-:W-:Y:S02]  /*22400*/  IMAD.MOV.U32 R12, RZ, RZ, 0x1 ;  /* 0x00000001ff0c7424 */ /* 0x000fe400078e00ff */
[----:B------:R-:W-:-:S07]  /*22410*/  IMAD.MOV.U32 R7, RZ, RZ, R14 ;  /* 0x000000ffff077224 */ /* 0x000fce00078e000e */
[----:B------:R-:W-:Y:S05]  /*22420*/  WARPSYNC.COLLECTIVE R15, `(.L_x_7228) ;  /* 0x000000000f087348 */ /* 0x000fea0003c00000 */
[----:B------:R0:W1:Y:S02]  /*22430*/  SHFL.IDX P6, R14, R13, R12, R11 ;  /* 0x0000000c0d0e7389 */ /* 0x00006400000c000b */
[----:B01----:R-:W-:Y:S01]  /*22440*/  ENDCOLLECTIVE ;  /* 0x000000000000791b */ /* 0x003fe20003800000 */
.L_x_7228:
        /* <DEDUP_REMOVED lines=16> */
.L_x_7229:
[----:B------:R-:W-:Y:S02]  /*22550*/  IMAD.MOV.U32 R13, RZ, RZ, R2 ;  /* 0x000000ffff0d7224 */ /* 0x000fe400078e0002 */
[----:B------:R-:W-:Y:S02]  /*22560*/  IMAD.MOV.U32 R12, RZ, RZ, 0x2 ;  /* 0x00000002ff0c7424 */ /* 0x000fe400078e00ff */
[----:B------:R-:W-:-:S07]  /*22570*/  IMAD.MOV.U32 R7, RZ, RZ, R14 ;  /* 0x000000ffff077224 */ /* 0x000fce00078e000e */
[----:B------:R-:W-:Y:S05]  /*22580*/  WARPSYNC.COLLECTIVE R15, `(.L_x_7230) ;  /* 0x000000000f087348 */ /* 0x000fea0003c00000 */
[----:B------:R0:W1:Y:S02]  /*22590*/  SHFL.IDX P6, R14, R13, R12, R11 ;  /* 0x0000000c0d0e7389 */ /* 0x00006400000c000b */
[----:B01----:R-:W-:Y:S01]  /*225a0*/  ENDCOLLECTIVE ;  /* 0x000000000000791b */ /* 0x003fe20003800000 */
.L_x_7230:
        /* <DEDUP_REMOVED lines=16> */
.L_x_7231:
[----:B------:R-:W-:Y:S02]  /*226b0*/  IMAD.MOV.U32 R13, RZ, RZ, R2 ;  /* 0x000000ffff0d7224 */ /* 0x000fe400078e0002 */
[----:B------:R-:W-:Y:S02]  /*226c0*/  IMAD.MOV.U32 R12, RZ, RZ, 0x3 ;  /* 0x00000003ff0c7424 */ /* 0x000fe400078e00ff */
[----:B------:R-:W-:-:S07]  /*226d0*/  IMAD.MOV.U32 R7, RZ, RZ, R14 ;  /* 0x000000ffff077224 */ /* 0x000fce00078e000e */
[----:B------:R-:W-:Y:S05]  /*226e0*/  WARPSYNC.COLLECTIVE R15, `(.L_x_7232) ;  /* 0x000000000f087348 */ /* 0x000fea0003c00000 */
[----:B------:R0:W1:Y:S02]  /*226f0*/  SHFL.IDX P6, R14, R13, R12, R11 ;  /* 0x0000000c0d0e7389 */ /* 0x00006400000c000b */
[----:B01----:R-:W-:Y:S01]  /*22700*/  ENDCOLLECTIVE ;  /* 0x000000000000791b */ /* 0x003fe20003800000 */
.L_x_7232:
        /* <DEDUP_REMOVED lines=16> */
.L_x_7233:
[----:B------:R-:W-:Y:S02]  /*22810*/  IMAD.MOV.U32 R13, RZ, RZ, R2 ;  /* 0x000000ffff0d7224 */ /* 0x000fe400078e0002 */
[----:B------:R-:W-:Y:S02]  /*22820*/  IMAD.MOV.U32 R12, RZ, RZ, 0x4 ;  /* 0x00000004ff0c7424 */ /* 0x000fe400078e00ff */
[----:B------:R-:W-:-:S07]  /*22830*/  IMAD.MOV.U32 R7, RZ, RZ, R14 ;  /* 0x000000ffff077224 */ /* 0x000fce00078e000e */
[----:B------:R-:W-:Y:S05]  /*22840*/  WARPSYNC.COLLECTIVE R15, `(.L_x_7234) ;  /* 0x000000000f087348 */ /* 0x000fea0003c00000 */
[----:B------:R0:W1:Y:S02]  /*22850*/  SHFL.IDX P6, R14, R13, R12, R11 ;  /* 0x0000000c0d0e7389 */ /* 0x00006400000c000b */
[----:B01----:R-:W-:Y:S01]  /*22860*/  ENDCOLLECTIVE ;  /* 0x000000000000791b */ /* 0x003fe20003800000 */
.L_x_7234:
        /* <DEDUP_REMOVED lines=16> */
.L_x_7235:
[----:B------:R-:W-:Y:S02]  /*22970*/  IMAD.MOV.U32 R13, RZ, RZ, R2 ;  /* 0x000000ffff0d7224 */ /* 0x000fe400078e0002 */
[----:B------:R-:W-:Y:S02]  /*22980*/  IMAD.MOV.U32 R12, RZ, RZ, 0x5 ;  /* 0x00000005ff0c7424 */ /* 0x000fe400078e00ff */
[----:B------:R-:W-:-:S07]  /*22990*/  IMAD.MOV.U32 R7, RZ, RZ, R14 ;  /* 0x000000ffff077224 */ /* 0x000fce00078e000e */
[----:B------:R-:W-:Y:S05]  /*229a0*/  WARPSYNC.COLLECTIVE R15, `(.L_x_7236) ;  /* 0x000000000f087348 */ /* 0x000fea0003c00000 */
[----:B------:R0:W1:Y:S02]  /*229b0*/  SHFL.IDX P6, R14, R13, R12, R11 ;  /* 0x0000000c0d0e7389 */ /* 0x00006400000c000b */
[----:B01----:R-:W-:Y:S01]  /*229c0*/  ENDCOLLECTIVE ;  /* 0x000000000000791b */ /* 0x003fe20003800000 */
.L_x_7236:
        /* <DEDUP_REMOVED lines=16> */
.L_x_7237:
[----:B------:R-:W-:Y:S02]  /*22ad0*/  IMAD.MOV.U32 R13, RZ, RZ, R2 ;  /* 0x000000ffff0d7224 */ /* 0x000fe400078e0002 */
[----:B------:R-:W-:Y:S02]  /*22ae0*/  IMAD.MOV.U32 R12, RZ, RZ, 0x6 ;  /* 0x00000006ff0c7424 */ /* 0x000fe400078e00ff */
[----:B------:R-:W-:-:S07]  /*22af0*/  IMAD.MOV.U32 R7, RZ, RZ, R14 ;  /* 0x000000ffff077224 */ /* 0x000fce00078e000e */
[----:B------:R-:W-:Y:S05]  /*22b00*/  WARPSYNC.COLLECTIVE R15, `(.L_x_7238) ;  /* 0x000000000f087348 */ /* 0x000fea0003c00000 */
[----:B------:R0:W1:Y:S02]  /*22b10*/  SHFL.IDX P6, R14, R13, R12, R11 ;  /* 0x0000000c0d0e7389 */ /* 0x00006400000c000b */
[----:B01----:R-:W-:Y:S01]  /*22b20*/  ENDCOLLECTIVE ;  /* 0x000000000000791b */ /* 0x003fe20003800000 */
.L_x_7238:
        /* <DEDUP_REMOVED lines=15> */
.L_x_7239:
[----:B------:R-:W-:Y:S02]  /*22c20*/  IMAD.MOV.U32 R13, RZ, RZ, R2 ;  /* 0x000000ffff0d7224 */ /* 0x000fe400078e0002 */
[----:B------:R-:W-:Y:S02]  /*22c30*/  IMAD.MOV.U32 R12, RZ, RZ, 0x7 ;  /* 0x00000007ff0c7424 */ /* 0x000fe400078e00ff */
[----:B------:R-:W-:-:S07]  /*22c40*/  IMAD.MOV.U32 R7, RZ, RZ, R14 ;  /* 0x000000ffff077224 */ /* 0x000fce00078e000e */
[----:B------:R-:W-:Y:S05]  /*22c50*/  WARPSYNC.COLLECTIVE R15, `(.L_x_7240) ;  /* 0x000000000f087348 */ /* 0x000fea0003c00000 */
[----:B------:R0:W1:Y:S02]  /*22c60*/  SHFL.IDX P6, R14, R13, R12, R11 ;  /* 0x0000000c0d0e7389 */ /* 0x00006400000c000b */
[----:B01----:R-:W-:Y:S01]  /*22c70*/  ENDCOLLECTIVE ;  /* 0x000000000000791b */ /* 0x003fe20003800000 */
.L_x_7240:
        /* <DEDUP_REMOVED lines=10> */
.L_x_7241:
[----:B------:R-:W-:Y:S01]  /*22d20*/  @!PT LDS RZ, [RZ] ;  /* 0x00000000fffff984 */ /* 0x000fe20000000800 */
[----:B------:R-:W-:Y:S01]  /*22d30*/  @!PT LDS RZ, [RZ] ;  /* 0x00000000fffff984 */ /* 0x000fe20000000800 */
[----:B------:R-:W-:Y:S01]  /*22d40*/  @!PT LDS RZ, [RZ] ;  /* 0x00000000fffff984 */ /* 0x000fe20000000800 */
[----:B------:R1:W-:Y:S01]  /*22d50*/  @!P1 LDGSTS.E.BYPASS.LTC128B.128 [R9+0x1f400], desc[UR52][R6.64], !P0 ;  /* 0x1f40000006099fae */ /* 0x0003e2000c101d74 */
[----:B------:R-:W-:Y:S01]  /*22d60*/  IMAD.MOV.U32 R0, RZ, RZ, R14 ;  /* 0x000000ffff007224 */ /* 0x000fe200078e000e */
[----:B------:R-:W-:Y:S06]  /*22d70*/  BRA `(.L_x_7242) ;  /* 0xffffffbc00847947 */ /* 0x000fec000383ffff */
.L_x_7162:
[----:B--2---:R2:W3:Y:S02]  /*22d80*/  SYNCS.PHASECHK.TRANS64.TRYWAIT P0, [R18+URZ+0x2e820], R0 ;  /* 0x02e82000120075a7 */ /* 0x0044e4000800017f */
[----:B---3--:R-:W-:Y:S05]  /*22d90*/  @!P0 NANOSLEEP.SYNCS 0x989680 ;  /* 0x009896800000895d */ /* 0x008fea0003900000 */
[----:B------:R-:W3:Y:S02]  /*22da0*/  @!P0 SYNCS.PHASECHK.TRANS64 P0, [R18+URZ+0x2e820], R0 ;  /* 0x02e82000120085a7 */ /* 0x000ee4000800007f */
[----:B---3--:R-:W-:Y:S05]  /*22db0*/  @!P0 BRA `(.L_x_7162) ;  /* 0xfffffffc00f08947 */ /* 0x008fea000383ffff */
[----:B------:R-:W-:Y:S05]  /*22dc0*/  BRA `(.L_x_7243) ;  /* 0xffffffbc00e07947 */ /* 0x000fea000383ffff */
.L_x_7168:
[----:B-1----:R1:W3:Y:S02]  /*22dd0*/  SYNCS.PHASECHK.TRANS64.TRYWAIT P0, [R4+URZ+0x2e880], R3 ;  /* 0x02e88003040075a7 */ /* 0x0022e4000800017f */
[----:B---3--:R-:W-:Y:S05]  /*22de0*/  @!P0 NANOSLEEP.SYNCS 0x989680 ;  /* 0x009896800000895d */ /* 0x008fea0003900000 */
[----:B------:R-:W3:Y:S02]  /*22df0*/  @!P0 SYNCS.PHASECHK.TRANS64 P0, [R4+URZ+0x2e880], R3 ;  /* 0x02e88003040085a7 */ /* 0x000ee4000800007f */
[----:B---3--:R-:W-:Y:S05]  /*22e00*/  @!P0 BRA `(.L_x_7168) ;  /* 0xfffffffc00f08947 */ /* 0x008fea000383ffff */
[----:B------:R-:W-:Y:S05]  /*22e10*/  BRA `(.L_x_7244) ;  /* 0xffffffc000987947 */ /* 0x000fea000383ffff */
.L_x_7173:
[----:B0-----:R0:W3:Y:S02]  /*22e20*/  SYNCS.PHASECHK.TRANS64.TRYWAIT P0, [R4+URZ+0x2e840], R3 ;  /* 0x02e84003040075a7 */ /* 0x0010e4000800017f */
[----:B---3--:R-:W-:Y:S05]  /*22e30*/  @!P0 NANOSLEEP.SYNCS 0x989680 ;  /* 0x009896800000895d */ /* 0x008fea0003900000 */
[----:B------:R-:W3:Y:S02]  /*22e40*/  @!P0 SYNCS.PHASECHK.TRANS64 P0, [R4+URZ+0x2e840], R3 ;  /* 0x02e84003040085a7 */ /* 0x000ee4000800007f */
[----:B---3--:R-:W-:Y:S05]  /*22e50*/  @!P0 BRA `(.L_x_7173) ;  /* 0xfffffffc00f08947 */ /* 0x008fea000383ffff */
[----:B------:R-:W-:Y:S05]  /*22e60*/  BRA `(.L_x_7245) ;  /* 0xffffffc400187947 */ /* 0x000fea000383ffff */
.L_x_7179:
[----:B-1----:R1:W3:Y:S02]  /*22e70*/  SYNCS.PHASECHK.TRANS64.TRYWAIT P0, [R20+URZ+0x2e870], R2 ;  /* 0x02e87002140075a7 */ /* 0x0022e4000800017f */
[----:B---3--:R-:W-:Y:S05]  /*22e80*/  @!P0 NANOSLEEP.SYNCS 0x989680 ;  /* 0x009896800000895d */ /* 0x008fea0003900000 */
[----:B------:R-:W3:Y:S02]  /*22e90*/  @!P0 SYNCS.PHASECHK.TRANS64 P0, [R20+URZ+0x2e870], R2 ;  /* 0x02e87002140085a7 */ /* 0x000ee4000800007f */
[----:B---3--:R-:W-:Y:S05]  /*22ea0*/  @!P0 BRA `(.L_x_7179) ;  /* 0xfffffffc00f08947 */ /* 0x008fea000383ffff */
[----:B------:R-:W-:Y:S05]  /*22eb0*/  BRA `(.L_x_7246) ;  /* 0xffffffc400b47947 */ /* 0x000fea000383ffff */
.L_x_7181:
[----:B-1----:R1:W3:Y:S02]  /*22ec0*/  SYNCS.PHASECHK.TRANS64.TRYWAIT P0, [R20+URZ+0x2e860], R3 ;  /* 0x02e86003140075a7 */ /* 0x0022e4000800017f */
[----:B---3--:R-:W-:Y:S05]  /*22ed0*/  @!P0 NANOSLEEP.SYNCS 0x989680 ;  /* 0x009896800000895d */ /* 0x008fea0003900000 */
[----:B------:R-:W3:Y:S02]  /*22ee0*/  @!P0 SYNCS.PHASECHK.TRANS64 P0, [R20+URZ+0x2e860], R3 ;  /* 0x02e86003140085a7 */ /* 0x000ee4000800007f */
[----:B---3--:R-:W-:Y:S05]  /*22ef0*/  @!P0 BRA `(.L_x_7181) ;  /* 0xfffffffc00f08947 */ /* 0x008fea000383ffff */
[----:B------:R-:W-:Y:S05]  /*22f00*/  BRA `(.L_x_7247) ;  /* 0xffffffc400bc7947 */ /* 0x000fea000383ffff */
.L_x_7188:
[----:B--2---:R2:W3:Y:S02]  /*22f10*/  SYNCS.PHASECHK.TRANS64.TRYWAIT P1, [R17+URZ+0x2e870], R0 ;  /* 0x02e87000110075a7 */ /* 0x0044e4000802017f */
[----:B---3--:R-:W-:Y:S05]  /*22f20*/  @!P1 NANOSLEEP.SYNCS 0x989680 ;  /* 0x009896800000995d */ /* 0x008fea0003900000 */
[----:B------:R-:W3:Y:S02]  /*22f30*/  @!P1 SYNCS.PHASECHK.TRANS64 P1, [R17+URZ+0x2e870], R0 ;  /* 0x02e87000110095a7 */ /* 0x000ee4000802007f */
[----:B---3--:R-:W-:Y:S05]  /*22f40*/  @!P1 BRA `(.L_x_7188) ;  /* 0xfffffffc00f09947 */ /* 0x008fea000383ffff */
[----:B------:R-:W-:Y:S05]  /*22f50*/  BRA `(.L_x_7248) ;  /* 0xffffffd000687947 */ /* 0x000fea000383ffff */
.L_x_7190:
[----:B--2---:R2:W3:Y:S02]  /*22f60*/  SYNCS.PHASECHK.TRANS64.TRYWAIT P1, [R17+URZ+0x2e860], R0 ;  /* 0x02e86000110075a7 */ /* 0x0044e4000802017f */
[----:B---3--:R-:W-:Y:S05]  /*22f70*/  @!P1 NANOSLEEP.SYNCS 0x989680 ;  /* 0x009896800000995d */ /* 0x008fea0003900000 */
[----:B------:R-:W3:Y:S02]  /*22f80*/  @!P1 SYNCS.PHASECHK.TRANS64 P1, [R17+URZ+0x2e860], R0 ;  /* 0x02e86000110095a7 */ /* 0x000ee4000802007f */
[----:B---3--:R-:W-:Y:S05]  /*22f90*/  @!P1 BRA `(.L_x_7190) ;  /* 0xfffffffc00f09947 */ /* 0x008fea000383ffff */
[----:B------:R-:W-:Y:S05]  /*22fa0*/  BRA `(.L_x_7249) ;  /* 0xffffffd000707947 */ /* 0x000fea000383ffff */
.L_x_7203:
[----:B0-----:R0:W1:Y:S02]  /*22fb0*/  SYNCS.PHASECHK.TRANS64.TRYWAIT P0, [R0+URZ+0x2e820], R3 ;  /* 0x02e82003000075a7 */ /* 0x001064000800017f */
[----:B-1----:R-:W-:Y:S05]  /*22fc0*/  @!P0 NANOSLEEP.SYNCS 0x989680 ;  /* 0x009896800000895d */ /* 0x002fea0003900000 */
[----:B------:R-:W1:Y:S02]  /*22fd0*/  @!P0 SYNCS.PHASECHK.TRANS64 P0, [R0+URZ+0x2e820], R3 ;  /* 0x02e82003000085a7 */ /* 0x000e64000800007f */
[----:B-1----:R-:W-:Y:S05]  /*22fe0*/  @!P0 BRA `(.L_x_7203) ;  /* 0xfffffffc00f08947 */ /* 0x002fea000383ffff */
[----:B------:R-:W-:Y:S05]  /*22ff0*/  BRA `(.L_x_7250) ;  /* 0xffffffe800947947 */ /* 0x000fea000383ffff */
.L_x_7204:
        /* <DEDUP_REMOVED lines=11> */
.L_x_7252:
[----:B------:R-:W-:Y:S05]  /*230b0*/  BSYNC B0 ;  /* 0x0000000000007941 */ /* 0x000fea0003800000 */
.L_x_7251:
[----:B------:R-:W-:Y:S05]  /*230c0*/  BRA `(.L_x_7253) ;  /* 0xffffffe8007c7947 */ /* 0x000fea000383ffff */
.L_x_7207:
[----:B------:R-:W-:Y:S01]  /*230d0*/  BSSY B1, `(.L_x_7254) ;  /* 0x0000006000017945 */ /* 0x000fe20003800000 */
[----:B------:R-:W-:-:S07]  /*230e0*/  IMAD.MOV.U32 R15, RZ, RZ, -0x1 ;  /* 0xffffffffff0f7424 */ /* 0x000fce00078e00ff */
[----:B01----:R-:W-:Y:S05]  /*230f0*/  WARPSYNC.COLLECTIVE R15, `(.L_x_7255) ;  /* 0x000000000f0c7348 */ /* 0x003fea0003c00000 */
[----:B------:R-:W-:Y:S02]  /*23100*/  ELECT P6, UR62, PT ;  /* 0x00000000003e782f */ /* 0x000fe400038c0000 */
[----:B------:R-:W-:Y:S01]  /*23110*/  MOV R14, UR62 ;  /* 0x0000003e000e7c02 */ /* 0x000fe20008000f00 */
[----:B01----:R-:W-:Y:S10]  /*23120*/  ENDCOLLECTIVE ;  /* 0x000000000000791b */ /* 0x003ff40003800000 */
.L_x_7255:
[----:B------:R-:W-:Y:S05]  /*23130*/  BSYNC B1 ;  /* 0x0000000000017941 */ /* 0x000fea0003800000 */
.L_x_7254:
[----:B------:R-:W-:Y:S05]  /*23140*/  BRA `(.L_x_7256) ;  /* 0xffffffe800747947 */ /* 0x000fea000383ffff */
.L_x_7209:
[----:B0-----:R0:W1:Y:S02]  /*23150*/  SYNCS.PHASECHK.TRANS64.TRYWAIT P1, [R6+URZ], R5 ;  /* 0x00000005060075a7 */ /* 0x001064000802017f */
[----:B-1----:R-:W-:Y:S05]  /*23160*/  @!P1 NANOSLEEP.SYNCS 0x989680 ;  /* 0x009896800000995d */ /* 0x002fea0003900000 */
[----:B------:R-:W1:Y:S02]  /*23170*/  @!P1 SYNCS.PHASECHK.TRANS64 P1, [R6+URZ], R5 ;  /* 0x00000005060095a7 */ /* 0x000e64000802007f */
[----:B-1----:R-:W-:Y:S05]  /*23180*/  @!P1 BRA `(.L_x_7209) ;  /* 0xfffffffc00f09947 */ /* 0x002fea000383ffff */
[----:B------:R-:W-:Y:S05]  /*23190*/  BRA `(.L_x_7257) ;  /* 0xffffffe800b07947 */ /* 0x000fea000383ffff */
.L_x_7210:
[----:B-1----:R1:W2:Y:S02]  /*231a0*/  SYNCS.PHASECHK.TRANS64.TRYWAIT P1, [R7+URZ], R2 ;  /* 0x00000002070075a7 */ /* 0x0022a4000802017f */
[----:B--2---:R-:W-:Y:S05]  /*231b0*/  @!P1 NANOSLEEP.SYNCS 0x989680 ;  /* 0x009896800000995d */ /* 0x004fea0003900000 */
[----:B------:R-:W2:Y:S02]  /*231c0*/  @!P1 SYNCS.PHASECHK.TRANS64 P1, [R7+URZ], R2 ;  /* 0x00000002070095a7 */ /* 0x000ea4000802007f */
[----:B--2---:R-:W-:Y:S05]  /*231d0*/  @!P1 BRA `(.L_x_7210) ;  /* 0xfffffffc00f09947 */ /* 0x004fea000383ffff */
[----:B------:R-:W-:Y:S05]  /*231e0*/  BRA `(.L_x_7258) ;  /* 0xffffffe800a47947 */ /* 0x000fea000383ffff */
.L_x_7212:
[----:B--2---:R2:W3:Y:S02]  /*231f0*/  SYNCS.PHASECHK.TRANS64.TRYWAIT P1, [R4+URZ+0x2e860], R5 ;  /* 0x02e86005040075a7 */ /* 0x0044e4000802017f */
[----:B---3--:R-:W-:Y:S05]  /*23200*/  @!P1 NANOSLEEP.SYNCS 0x989680 ;  /* 0x009896800000995d */ /* 0x008fea0003900000 */
[----:B------:R-:W3:Y:S02]  /*23210*/  @!P1 SYNCS.PHASECHK.TRANS64 P1, [R4+URZ+0x2e860], R5 ;  /* 0x02e86005040095a7 */ /* 0x000ee4000802007f */
[----:B---3--:R-:W-:Y:S05]  /*23220*/  @!P1 BRA `(.L_x_7212) ;  /* 0xfffffffc00f09947 */ /* 0x008fea000383ffff */
[----:B------:R-:W-:Y:S05]  /*23230*/  BRA `(.L_x_7259) ;  /* 0xffffffe800a87947 */ /* 0x000fea000383ffff */
.L_x_7214:
[----:B---3--:R3:W4:Y:S02]  /*23240*/  SYNCS.PHASECHK.TRANS64.TRYWAIT P1, [R3+URZ+0x2e860], R2 ;  /* 0x02e86002030075a7 */ /* 0x008724000802017f */
[----:B----4-:R-:W-:Y:S05]  /*23250*/  @!P1 NANOSLEEP.SYNCS 0x989680 ;  /* 0x009896800000995d */ /* 0x010fea0003900000 */
[----:B------:R-:W4:Y:S02]  /*23260*/  @!P1 SYNCS.PHASECHK.TRANS64 P1, [R3+URZ+0x2e860], R2 ;  /* 0x02e86002030095a7 */ /* 0x000f24000802007f */
[----:B----4-:R-:W-:Y:S05]  /*23270*/  @!P1 BRA `(.L_x_7214) ;  /* 0xfffffffc00f09947 */ /* 0x010fea000383ffff */
[----:B------:R-:W-:Y:S05]  /*23280*/  BRA `(.L_x_7260) ;  /* 0xffffffe800a87947 */ /* 0x000fea000383ffff */
.L_x_7216:
[----:B----4-:R4:W0:Y:S02]  /*23290*/  SYNCS.PHASECHK.TRANS64.TRYWAIT P0, [R4+URZ+0x2e880], R5 ;  /* 0x02e88005040075a7 */ /* 0x010824000800017f */
[----:B0-----:R-:W-:Y:S05]  /*232a0*/  @!P0 NANOSLEEP.SYNCS 0x989680 ;  /* 0x009896800000895d */ /* 0x001fea0003900000 */
[----:B------:R-:W0:Y:S02]  /*232b0*/  @!P0 SYNCS.PHASECHK.TRANS64 P0, [R4+URZ+0x2e880], R5 ;  /* 0x02e88005040085a7 */ /* 0x000e24000800007f */
[----:B0-----:R-:W-:Y:S05]  /*232c0*/  @!P0 BRA `(.L_x_7216) ;  /* 0xfffffffc00f08947 */ /* 0x001fea000383ffff */
[----:B------:R-:W-:Y:S05]  /*232d0*/  BRA `(.L_x_7217) ;  /* 0xffffffe800a47947 */ /* 0x000fea000383ffff */
.L_x_7261:
        /* <DEDUP_REMOVED lines=10> */
.L_x_13280:


//--------------------- .text._ZN7cutlass13device_kernelIN5flash11enable_sm90INS1_16FlashAttnFwdSm90INS1_25CollectiveMainloopFwdSm90ILi2EN4cute5tupleIJNS5_1CILi1EEES8_S8_EEENS6_IJNS7_ILi128EEENS7_ILi224EEESA_EEELi128ENS_12float_e4m3_tEfNS_4arch4Sm90ELb0ELb1ELb0ELb1ELb0ELb1ELb0ELb1ELb1ELb1ELb1ELb0EEENS1_21CollectiveEpilogueFwdINS6_IJSA_SA_SB_EEES9_NS_10bfloat16_tESF_Li256ELb1ELb1ELb1ELb1EEENS1_36VarlenDynamicPersistentTileSchedulerILi128ELi224ELi256ELi128ELb1ELb1ELb1ELb1ELb0ELb1EEEEEEEEEvNT_6ParamsE --------------------------
	.section	.text._ZN7cutlass13device_kernelIN5flash11enable_sm90INS1_16FlashAttnFwdSm90INS1_25CollectiveMainloopFwdSm90ILi2EN4cute5tupleIJNS5_1CILi1EEES8_S8_EEENS6_IJNS7_ILi128EEENS7_ILi224EEESA_EEELi128ENS_12float_e4m3_tEfNS_4arch4Sm90ELb0ELb1ELb0ELb1ELb0ELb1ELb0ELb1ELb1ELb1ELb1ELb0EEENS1_21CollectiveEpilogueFwdINS6_IJSA_SA_SB_EEES9_NS_10bfloat16_tESF_Li256ELb1ELb1ELb1ELb1EEENS1_36VarlenDynamicPersistentTileSchedulerILi128ELi224ELi256ELi128ELb1ELb1ELb1ELb1ELb0ELb1EEEEEEEEEvNT_6ParamsE,"ax",@progbits
	.align	128
.text._ZN7cutlass13device_kernelIN5flash11enable_sm90INS1_16FlashAttnFwdSm90INS1_25CollectiveMainloopFwdSm90ILi2EN4cute5tupleIJNS5_1CILi1EEES8_S8_EEENS6_IJNS7_ILi128EEENS7_ILi224EEESA_EEELi128ENS_12float_e4m3_tEfNS_4arch4Sm90ELb0ELb1ELb0ELb1ELb0ELb1ELb0ELb1ELb1ELb1ELb1ELb0EEENS1_21CollectiveEpilogueFwdINS6_IJSA_SA_SB_EEES9_NS_10bfloat16_tESF_Li256ELb1ELb1ELb1ELb1EEENS1_36VarlenDynamicPersistentTileSchedulerILi128ELi224ELi256ELi128ELb1ELb1ELb1ELb1ELb0ELb1EEEEEEEEEvNT_6ParamsE:
        .type           _ZN7cutlass13device_kernelIN5flash11enable_sm90INS1_16FlashAttnFwdSm90INS1_25CollectiveMainloopFwdSm90ILi2EN4cute5tupleIJNS5_1CILi1EEES8_S8_EEENS6_IJNS7_ILi128EEENS7_ILi224EEESA_EEELi128ENS_12float_e4m3_tEfNS_4arch4Sm90ELb0ELb1ELb0ELb1ELb0ELb1ELb0ELb1ELb1ELb1ELb1ELb0EEENS1_21CollectiveEpilogueFwdINS6_IJSA_SA_SB_EEES9_NS_10bfloat16_tESF_Li256ELb1ELb1ELb1ELb1EEENS1_36VarlenDynamicPersistentTileSchedulerILi128ELi224ELi256ELi128ELb1ELb1ELb1ELb1ELb0ELb1EEEEEEEEEvNT_6ParamsE,@function
        .size           _ZN7cutlass13device_kernelIN5flash11enable_sm90INS1_16FlashAttnFwdSm90INS1_25CollectiveMainloopFwdSm90ILi2EN4cute5tupleIJNS5_1CILi1EEES8_S8_EEENS6_IJNS7_ILi128EEENS7_ILi224EEESA_EEELi128ENS_12float_e4m3_tEfNS_4arch4Sm90ELb0ELb1ELb0ELb1ELb0ELb1ELb0ELb1ELb1ELb1ELb1ELb0EEENS1_21CollectiveEpilogueFwdINS6_IJSA_SA_SB_EEES9_NS_10bfloat16_tESF_Li256ELb1ELb1ELb1ELb1EEENS1_36VarlenDynamicPersistentTileSchedulerILi128ELi224ELi256ELi128ELb1ELb1ELb1ELb1ELb0ELb1EEEEEEEEEvNT_6ParamsE,(.L_x_13281 - _ZN7cutlass13device_kernelIN5flash11enable_sm90INS1_16FlashAttnFwdSm90INS1_25CollectiveMainloopFwdSm90ILi2EN4cute5tupleIJNS5_1CILi1EEES8_S8_EEENS6_IJNS7_ILi128EEENS7_ILi224EEESA_EEELi128ENS_12float_e4m3_tEfNS_4arch4Sm90ELb0ELb1ELb0ELb1ELb0ELb1ELb0ELb1ELb1ELb1ELb1ELb0EEENS1_21CollectiveEpilogueFwdINS6_IJSA_SA_SB_EEES9_NS_10bfloat16_tESF_Li256ELb1ELb1ELb1ELb1EEENS1_36VarlenDynamicPersistentTileSchedulerILi128ELi224ELi256ELi128ELb1ELb1ELb1ELb1ELb0ELb1EEEEEEEEEvNT_6ParamsE)
        .other          _ZN7cutlass13device_kernelIN5flash11enable_sm90INS1_16FlashAttnFwdSm90INS1_25CollectiveMainloopFwdSm90ILi2EN4cute5tupleIJNS5_1CILi1EEES8_S8_EEENS6_IJNS7_ILi128EEENS7_ILi224EEESA_EEELi128ENS_12float_e4m3_tEfNS_4arch4Sm90ELb0ELb1ELb0ELb1ELb0ELb1ELb0ELb1ELb1ELb1ELb1ELb0EEENS1_21CollectiveEpilogueFwdINS6_IJSA_SA_SB_EEES9_NS_10bfloat16_tESF_Li256ELb1ELb1ELb1ELb1EEENS1_36VarlenDynamicPersistentTileSchedulerILi128ELi224ELi256ELi128ELb1ELb1ELb1ELb1ELb0ELb1EEEEEEEEEvNT_6ParamsE,@"STO_CUDA_ENTRY STV_DEFAULT"
_ZN7cutlass13device_kernelIN5flash11enable_sm90INS1_16FlashAttnFwdSm90INS1_25CollectiveMainloopFwdSm90ILi2EN4cute5tupleIJNS5_1CILi1EEES8_S8_EEENS6_IJNS7_ILi128EEENS7_ILi224EEESA_EEELi128ENS_12float_e4m3_tEfNS_4arch4Sm90ELb0ELb1ELb0ELb1ELb0ELb1ELb0ELb1ELb1ELb1ELb1ELb0EEENS1_21CollectiveEpilogueFwdINS6_IJSA_SA_SB_EEES9_NS_10bfloat16_tESF_Li256ELb1ELb1ELb1ELb1EEENS1_36VarlenDynamicPersistentTileSchedulerILi128ELi224ELi256ELi128ELb1ELb1ELb1ELb1ELb0ELb1EEEEEEEEEvNT_6ParamsE:
        /* <DEDUP_REMOVED lines=24> */
.L_x_7263:
[----:B------:R-:W-:Y:S05]  /*0180*/  BSYNC B0 ;  /* 0x0000000000007941 */ /* 0x000fea0003800000 */
.L_x_7262:
        /* <DEDUP_REMOVED lines=41> */
.L_x_7264:
        /* <DEDUP_REMOVED lines=22> */
.L_x_7265:
        /* <DEDUP_REMOVED lines=18> */
.L_x_7266:
        /* <DEDUP_REMOVED lines=22> */
.L_x_7267:
        /* <DEDUP_REMOVED lines=22> */
.L_x_7268:
[----:B0-----:R-:W-:Y:S01]  /*0960*/  UMOV UR4, 0x1 ;  /* 0x0000000100047882 */ /* 0x001fe20000000000 */
[----:B------:R-:W-:Y:S01]  /*0970*/  PLOP3.LUT P0, PT, PT, PT, UP0, 0x80, 0x0 ;  /* 0x000000000000781c */ /* 0x000fe20003f0f008 */
[----:B------:R-:W-:Y:S01]  /*0980*/  USEL UR4, UR4, 0x2, !UP0 ;  /* 0x0000000204047887 */ /* 0x000fe2000c000000 */
[----:B------:R-:W-:Y:S01]  /*0990*/  NOP ;  /* 0x0000000000007918 */ /* 0x000fe20000000000 */
[----:B------:R-:W-:Y:S04]  /*09a0*/  BSSY B8, `(.L_x_7269) ;  /* 0x00036d2000087945 */ /* 0x000fe80003800000 */
[----:B------:R-:W-:-:S05]  /*09b0*/  IMAD.U32 R2, RZ, RZ, UR4 ;  /* 0x00000004ff027e24 */ /* 0x000fca000f8e00ff */
[----:B------:R0:W-:Y:S01]  /*09c0*/  STL [R1+0xb0], R2 ;  /* 0x0000b00201007387 */ /* 0x0001e20000100800 */
[----:B-12-4-:R-:W-:Y:S06]  /*09d0*/  BAR.SYNC.DEFER_BLOCKING 0x0 ;  /* 0x0000000000007b1d */ /* 0x016fec0000010000 */
[----:B------:R-:W-:Y:S05]  /*09e0*/  @!P0 BRA `(.L_x_7270) ;  /* 0x000002e400488947 */ /* 0x000fea0003800000 */
.L_x_7271:
[----:B------:R-:W-:-:S08]  /*09f0*/  NOP ;  /* 0x0000000000007918 */ /* 0x000fd00000000000 */
[----:B------:R-:W1:Y:S02]  /*0a00*/  USETMAXREG.TRY_ALLOC.CTAPOOL UP0, 0xf0 ;  /* 0x000000f0000079c8 */ /* 0x000e640008000600 */
[----:B-1----:R-:W-:-:S13]  /*0a10*/  PLOP3.LUT P0, PT, PT, PT, UP0, 0x80, 0x0 ;  /* 0x000000000000781c */ /* 0x002fda0003f0f008 */
[----:B------:R-:W-:Y:S05]  /*0a20*/  @!P0 BRA `(.L_x_7271) ;  /* 0xfffffffc00f08947 */ /* 0x000fea000383ffff */
[----:B------:R-:W1:Y:S01]  /*0a30*/  S2R R0, SR_TID.X ;  /* 0x0000000000007919 */ /* 0x000e620000002100 */
[----:B------:R-:W2:Y:S01]  /*0a40*/  S2UR UR5, SR_CgaCtaId ;  /* 0x00000000000579c3 */ /* 0x000ea20000008800 */
[----:B------:R-:W-:Y:S01]  /*0a50*/  UMOV UR4, 0x400 ;  /* 0x0000040000047882 */ /* 0x000fe20000000000 */
[----:B------:R-:W-:-:S06]  /*0a60*/  LOP3.LUT R17, R17, 0xffbfffff, RZ, 0xc0, !PT ;  /* 0xffbfffff11117812 */ /* 0x000fcc00078ec0ff */
[----:B------:R-:W-:Y:S06]  /*0a70*/  BAR.ARV 0x8, 0x180 ;  /* 0x0206000000007b1d */ /* 0x000fec0000002000 */
[----:B--2---:R-:W-:-:S06]  /*0a80*/  ULEA UR4, UR5, UR4, 0x18 ;  /* 0x0000000405047291 */ /* 0x004fcc000f8ec03f */
[----:B------:R-:W-:Y:S01]  /*0a90*/  IMAD.U32 R18, RZ, RZ, UR4 ;  /* 0x00000004ff127e24 */ /* 0x000fe2000f8e00ff */
[----:B-1----:R-:W-:Y:S01]  /*0aa0*/  SHF.R.U32.HI R0, RZ, 0x7, R0 ;  /* 0x00000007ff007819 */ /* 0x002fe20000011600 */
[----:B------:R-:W-:-:S03]  /*0ab0*/  ULDC UR4, c[0x0][0xc3c] ;  /* 0x00030f0000047ab9 */ /* 0x000fc60000000800 */
[----:B------:R-:W-:Y:S01]  /*0ac0*/  ISETP.NE.AND P0, PT, R0, 0x1, PT ;  /* 0x000000010000780c */ /* 0x000fe20003f05270 */
[----:B------:R-:W-:-:S05]  /*0ad0*/  IMAD.U32 R0, RZ, RZ, UR5 ;  /* 0x00000005ff007e24 */ /* 0x000fca000f8e00ff */
[----:B------:R-:W-:Y:S07]  /*0ae0*/  STL [R1+0x68], R0 ;  /* 0x0000680001007387 */ /* 0x000fee0000100800 */
[----:B------:R-:W-:Y:S01]  /*0af0*/  @P0 LOP3.LUT R17, R17, 0x400000, RZ, 0xfc, !PT ;  /* 0x0040000011110812 */ /* 0x000fe200078efcff */
[----:B------:R-:W-:Y:S08]  /*0b00*/  @!P0 BAR.ARV 0x9, 0x100 ;  /* 0x0244000000008b1d */ /* 0x000ff00000002000 */
[----:B------:R-:W-:Y:S06]  /*0b10*/  BAR.SYNC.DEFER_BLOCKING 0x5, 0x180 ;  /* 0x0146000000007b1d */ /* 0x000fec0000010000 */
[----:B------:R-:W1:Y:S02]  /*0b20*/  LDS.128 R12, [R18+0x2e8d0] ;  /* 0x02e8d000120c7984 */ /* 0x000e640000000c00 */
[----:B------:R-:W-:Y:S06]  /*0b30*/  BAR.ARV 0x4, 0x180 ;  /* 0x0106000000007b1d */ /* 0x000fec0000002000 */
[----:B-1----:R-:W-:-:S13]  /*0b40*/  ISETP.GE.AND P0, PT, R15, UR4, PT ;  /* 0x000000040f007c0c */ /* 0x002fda000bf06270 */
[----:B------:R-:W-:Y:S05]  /*0b50*/  @P0 BRA `(.L_x_7272) ;  /* 0x0000036800d80947 */ /* 0x000fea0003800000 */
[----:B0-----:R-:W2:Y:S01]  /*0b60*/  LDL R2, [R1+0xb0] ;  /* 0x0000b00001027983 */ /* 0x001ea20000100800 */
[----:B------:R-:W-:Y:S01]  /*0b70*/  IMAD.MOV.U32 R19, RZ, RZ, RZ ;  /* 0x000000ffff137224 */ /* 0x000fe200078e00ff */
[----:B------:R-:W-:Y:S01]  /*0b80*/  CS2R R232, SRZ ;  /* 0x0000000000e87805 */ /* 0x000fe2000001ff00 */
[----:B------:R-:W0:Y:S01]  /*0b90*/  S2R R0, SR_TID.X ;  /* 0x0000000000007919 */ /* 0x000e220000002100 */
[----:B------:R-:W-:Y:S01]  /*0ba0*/  STL [R1+0x7c], R13 ;  /* 0x00007c0d01007387 */ /* 0x000fe20000100800 */
[----:B0-----:R-:W-:-:S05]  /*0bb0*/  VIADD R0, R0, 0xffffff80 ;  /* 0xffffff8000007836 */ /* 0x001fca0000000000 */
[----:B------:R-:W-:-:S04]  /*0bc0*/  SHF.R.S32.HI R3, RZ, 0x1f, R0 ;  /* 0x0000001fff037819 */ /* 0x000fc80000011400 */
[----:B------:R-:W-:-:S04]  /*0bd0*/  LEA.HI R4, R3, R0, RZ, 0x2 ;  /* 0x0000000003047211 */ /* 0x000fc800078f10ff */
[----:B------:R-:W-:Y:S02]  /*0be0*/  LOP3.LUT R7, R4, 0xfffffffc, RZ, 0xc0, !PT ;  /* 0xfffffffc04077812 */ /* 0x000fe400078ec0ff */
[----:B------:R-:W-:-:S03]  /*0bf0*/  SHF.R.S32.HI R230, RZ, 0x2, R4 ;  /* 0x00000002ffe67819 */ /* 0x000fc60000011404 */
[----:B------:R-:W-:-:S04]  /*0c00*/  IMAD.IADD R7, R0, 0x1, -R7 ;  /* 0x0000000100077824 */ /* 0x000fc800078e0a07 */
[C---:B------:R-:W-:Y:S02]  /*0c10*/  IMAD.SHL.U32 R22, R7.reuse, 0x10, RZ ;  /* 0x0000001007167824 */ /* 0x040fe400078e00ff */
[----:B------:R-:W-:-:S03]  /*0c20*/  IMAD.SHL.U32 R228, R7, 0x8, RZ ;  /* 0x0000000807e47824 */ /* 0x000fc600078e00ff */
[----:B------:R-:W-:Y:S01]  /*0c30*/  SHF.R.S32.HI R23, RZ, 0x1f, R22 ;  /* 0x0000001fff177819 */ /* 0x000fe20000011416 */
[----:B------:R-:W-:Y:S01]  /*0c40*/  VIADD R234, R228, 0x20 ;  /* 0x00000020e4ea7836 */ /* 0x000fe20000000000 */
[----:B--2---:R-:W-:Y:S02]  /*0c50*/  R2UR UR4, R2 ;  /* 0x00000000020472ca */ /* 0x004fe400000e0000 */
[----:B------:R-:W-:-:S04]  /*0c60*/  LEA.HI R2, R3, R0, RZ, 0x7 ;  /* 0x0000000003027211 */ /* 0x000fc800078f38ff */
[----:B------:R-:W-:-:S05]  /*0c70*/  LOP3.LUT R5, R2, 0xffffff80, RZ, 0xc0, !PT ;  /* 0xffffff8002057812 */ /* 0x000fca00078ec0ff */
[----:B------:R-:W-:Y:S01]  /*0c80*/  IMAD.IADD R6, R0, 0x1, -R5 ;  /* 0x0000000100067824 */ /* 0x000fe200078e0a05 */
[----:B------:R-:W-:Y:S01]  /*0c90*/  LEA.HI R0, R3, R0, RZ, 0x5 ;  /* 0x0000000003007211 */ /* 0x000fe200078f28ff */
[----:B------:R-:W-:Y:S01]  /*0ca0*/  ULOP3.LUT UR4, UR4, 0x1, URZ, 0xfc, !UPT ;  /* 0x0000000104047892 */ /* 0x000fe2000f8efc3f */
[----:B------:R-:W-:Y:S02]  /*0cb0*/  SHF.R.S32.HI R3, RZ, 0x1f, R4 ;  /* 0x0000001fff037819 */ /* 0x000fe40000011404 */
[----:B------:R-:W-:Y:S01]  /*0cc0*/  SHF.R.S32.HI R9, RZ, 0x1f, R6 ;  /* 0x0000001fff097819 */ /* 0x000fe20000011406 */
[----:B------:R-:W-:Y:S01]  /*0cd0*/  IMAD.SHL.U32 R0, R0, 0x20, RZ ;  /* 0x0000002000007824 */ /* 0x000fe200078e00ff */
[----:B------:R-:W-:Y:S02]  /*0ce0*/  LEA.HI R3, R3, R230, RZ, 0x3 ;  /* 0x000000e603037211 */ /* 0x000fe400078f18ff */
[CC--:B------:R-:W-:Y:S02]  /*0cf0*/  LEA.HI R8, R9.reuse, R6.reuse, RZ, 0x2 ;  /* 0x0000000609087211 */ /* 0x0c0fe400078f10ff */
[----:B------:R-:W-:-:S02]  /*0d00*/  LEA.HI R9, R9, R6, RZ, 0x5 ;  /* 0x0000000609097211 */ /* 0x000fc400078f28ff */
[--C-:B------:R-:W-:Y:S02]  /*0d10*/  SHF.R.S32.HI R10, RZ, 0x2, R8.reuse ;  /* 0x00000002ff0a7819 */ /* 0x100fe40000011408 */
[----:B------:R-:W-:Y:S02]  /*0d20*/  SHF.R.S32.HI R5, RZ, 0x1f, R8 ;  /* 0x0000001fff057819 */ /* 0x000fe40000011408 */
[----:B------:R-:W-:Y:S02]  /*0d30*/  SHF.R.S32.HI R9, RZ, 0x5, R9 ;  /* 0x00000005ff097819 */ /* 0x000fe40000011409 */
[----:B------:R-:W-:Y:S02]  /*0d40*/  LEA.HI R11, R5, R10, RZ, 0x3 ;  /* 0x0000000a050b7211 */ /* 0x000fe400078f18ff */
[----:B------:R-:W-:Y:S02]  /*0d50*/  SHF.R.S32.HI R5, RZ, 0x7, R2 ;  /* 0x00000007ff057819 */ /* 0x000fe40000011402 */
[----:B------:R-:W-:-:S02]  /*0d60*/  LOP3.LUT R11, R11, 0xfffffff8, RZ, 0xc0, !PT ;  /* 0xfffffff80b0b7812 */ /* 0x000fc400078ec0ff */
[----:B------:R-:W-:Y:S02]  /*0d70*/  LEA.HI R2, R2, R5, RZ, 0x1 ;  /* 0x0000000502027211 */ /* 0x000fe400078f08ff */
[----:B------:R-:W-:Y:S01]  /*0d80*/  LOP3.LUT R0, R0, 0xfffffc00, RZ, 0xc0, !PT ;  /* 0xfffffc0000007812 */ /* 0x000fe200078ec0ff */
[----:B------:R-:W-:Y:S01]  /*0d90*/  IMAD.IADD R10, R10, 0x1, -R11 ;  /* 0x000000010a0a7824 */ /* 0x000fe200078e0a0b */
[----:B------:R-:W-:Y:S02]  /*0da0*/  LOP3.LUT R2, R2, 0x3fffffe, RZ, 0xc0, !PT ;  /* 0x03fffffe02027812 */ /* 0x000fe400078ec0ff */
[----:B------:R-:W-:Y:S01]  /*0db0*/  LEA.HI R11, R7, R7, RZ, 0x1 ;  /* 0x00000007070b7211 */ /* 0x000fe200078f08ff */
[----:B------:R-:W-:Y:S01]  /*0dc0*/  IMAD R9, R9, 0x10, R10 ;  /* 0x0000001009097824 */ /* 0x000fe200078e020a */
[----:B------:R-:W-:Y:S01]  /*0dd0*/  LOP3.LUT R3, R3, 0xfffffff8, RZ, 0xc0, !PT ;  /* 0xfffffff803037812 */ /* 0x000fe200078ec0ff */
[----:B------:R-:W-:Y:S01]  /*0de0*/  IMAD.IADD R2, R5, 0x1, -R2 ;  /* 0x0000000105027824 */ /* 0x000fe200078e0a02 */
[----:B------:R-:W-:Y:S01]  /*0df0*/  LOP3.LUT R12, R11, 0x1ffffffe, RZ, 0xc0, !PT ;  /* 0x1ffffffe0b0c7812 */ /* 0x000fe200078ec0ff */
[----:B------:R-:W-:Y:S01]  /*0e00*/  VIADD R10, R230, 0x40 ;  /* 0x00000040e60a7836 */ /* 0x000fe20000000000 */
[----:B------:R-:W-:Y:S01]  /*0e10*/  LOP3.LUT R11, R8, 0x7ffffffc, RZ, 0xc0, !PT ;  /* 0x7ffffffc080b7812 */ /* 0x000fe200078ec0ff */
[----:B------:R-:W-:-:S02]  /*0e20*/  IMAD R2, R2, 0x40, R9 ;  /* 0x0000004002027824 */ /* 0x000fc400078e0209 */
[----:B------:R-:W-:Y:S02]  /*0e30*/  IMAD.IADD R5, R7, 0x1, -R12 ;  /* 0x0000000107057824 */ /* 0x000fe400078e0a0c */
[C---:B------:R-:W-:Y:S02]  /*0e40*/  VIADD R9, R230.reuse, 0x80 ;  /* 0x00000080e6097836 */ /* 0x040fe40000000000 */
[----:B------:R-:W-:Y:S02]  /*0e50*/  IMAD R2, R5, 0x8, R2 ;  /* 0x0000000805027824 */ /* 0x000fe400078e0202 */
[----:B------:R-:W-:Y:S01]  /*0e60*/  VIADD R8, R230, 0xc0 ;  /* 0x000000c0e6087836 */ /* 0x000fe20000000000 */
[----:B------:R-:W-:Y:S01]  /*0e70*/  SHF.R.S32.HI R5, RZ, 0x1f, R9 ;  /* 0x0000001fff057819 */ /* 0x000fe20000011409 */
[----:B------:R-:W-:Y:S01]  /*0e80*/  IMAD.IADD R11, R6, 0x1, -R11 ;  /* 0x00000001060b7824 */ /* 0x000fe200078e0a0b */
[----:B------:R0:W-:Y:S01]  /*0e90*/  STL [R1+0x70], R2 ;  /* 0x0000700201007387 */ /* 0x0001e20000100800 */
[----:B------:R-:W-:Y:S01]  /*0ea0*/  IMAD.SHL.U32 R6, R8, 0x80, RZ ;  /* 0x0000008008067824 */ /* 0x000fe200078e00ff */
[----:B------:R-:W-:Y:S01]  /*0eb0*/  SHF.R.S32.HI R7, RZ, 0x1f, R8 ;  /* 0x0000001fff077819 */ /* 0x000fe20000011408 */
[----:B------:R-:W-:Y:S01]  /*0ec0*/  IMAD.IADD R231, R230, 0x1, -R3 ;  /* 0x00000001e6e77824 */ /* 0x000fe200078e0a03 */
[----:B------:R-:W-:Y:S01]  /*0ed0*/  STL [R1+0x80], R14 ;  /* 0x0000800e01007387 */ /* 0x000fe20000100800 */
[----:B------:R-:W-:Y:S01]  /*0ee0*/  LEA.HI R5, R5, R9, RZ, 0x3 ;  /* 0x0000000905057211 */ /* 0x000fe200078f18ff */
[----:B------:R-:W-:Y:S01]  /*0ef0*/  IMAD.SHL.U32 R4, R9, 0x80, RZ ;  /* 0x0000008009047824 */ /* 0x000fe200078e00ff */
[----:B------:R-:W-:Y:S01]  /*0f00*/  LEA.HI R7, R7, R8, RZ, 0x3 ;  /* 0x0000000807077211 */ /* 0x000fe200078f18ff */
[----:B------:R-:W-:Y:S01]  /*0f10*/  STL [R1+0x84], R15 ;  /* 0x0000840f01007387 */ /* 0x000fe20000100800 */
[----:B------:R-:W-:Y:S01]  /*0f20*/  LOP3.LUT R3, R6, 0x380, RZ, 0xc0, !PT ;  /* 0x0000038006037812 */ /* 0x000fe200078ec0ff */
[----:B0-----:R-:W-:Y:S01]  /*0f30*/  IMAD.U32 R2, RZ, RZ, UR4 ;  /* 0x00000004ff027e24 */ /* 0x001fe2000f8e00ff */
[----:B------:R-:W-:Y:S01]  /*0f40*/  LOP3.LUT R4, R4, 0x380, RZ, 0xc0, !PT ;  /* 0x0000038004047812 */ /* 0x000fe200078ec0ff */
[----:B------:R-:W-:Y:S01]  /*0f50*/  STL [R1+0x54], RZ ;  /* 0x000054ff01007387 */ /* 0x000fe20000100800 */
[----:B------:R-:W-:Y:S01]  /*0f60*/  IMAD.SHL.U32 R5, R5, 0x80, RZ ;  /* 0x0000008005057824 */ /* 0x000fe200078e00ff */
[----:B------:R-:W-:Y:S01]  /*0f70*/  UMOV UR4, URZ ;  /* 0x0000003f00047c82 */ /* 0x000fe20008000000 */
[----:B------:R-:W-:Y:S01]  /*0f80*/  IMAD.SHL.U32 R7, R7, 0x80, RZ ;  /* 0x0000008007077824 */ /* 0x000fe200078e00ff */
[----:B------:R0:W-:Y:S04]  /*0f90*/  STL [R1+0x6c], R2 ;  /* 0x00006c0201007387 */ /* 0x0001e80000100800 */
[----:B------:R1:W-:Y:S01]  /*0fa0*/  STL [R1+0x88], R0 ;  /* 0x0000880001007387 */ /* 0x0003e20000100800 */
[----:B------:R-:W-:-:S02]  /*0fb0*/  LOP3.LUT R4, R7, 0xfffffc00, RZ, 0xc0, !PT ;  /* 0xfffffc0007047812 */ /* 0x000fc400078ec0ff */
[----:B0-----:R-:W-:Y:S02]  /*0fc0*/  SHF.R.S32.HI R2, RZ, 0x1f, R10 ;  /* 0x0000001fff027819 */ /* 0x001fe4000001140a */
[----:B-1----:R-:W-:Y:S01]  /*0fd0*/  SHF.R.S32.HI R0, RZ, 0x1f, R230 ;  /* 0x0000001fff007819 */ /* 0x002fe200000114e6 */
[----:B------:R-:W-:Y:S01]  /*0fe0*/  IMAD.SHL.U32 R0, R10, 0x80, RZ ;  /* 0x000000800a007824 */ /* 0x000fe200078e00ff */
[----:B------:R-:W-:-:S04]  /*0ff0*/  LEA.HI R2, R2, R10, RZ, 0x3 ;  /* 0x0000000a02027211 */ /* 0x000fc800078f18ff */
[----:B------:R-:W-:Y:S01]  /*1000*/  LOP3.LUT R0, R0, 0x380, RZ, 0xc0, !PT ;  /* 0x0000038000007812 */ /* 0x000fe200078ec0ff */
[----:B------:R-:W-:-:S03]  /*1010*/  IMAD.SHL.U32 R2, R2, 0x80, RZ ;  /* 0x0000008002027824 */ /* 0x000fc600078e00ff */
[----:B------:R-:W-:Y:S02]  /*1020*/  SHF.R.U32.HI R3, RZ, 0x3, R0 ;  /* 0x00000003ff037819 */ /* 0x000fe40000011600 */
[----:B------:R-:W-:Y:S02]  /*1030*/  LOP3.LUT R2, R2, 0xfffffc00, RZ, 0xc0, !PT ;  /* 0xfffffc0002027812 */ /* 0x000fe400078ec0ff */
[----:B------:R-:W-:-:S03]  /*1040*/  LOP3.LUT R0, R0, 0x70, R22, 0xf8, !PT ;  /* 0x0000007000007812 */ /* 0x000fc600078ef816 */
[----:B------:R0:W-:Y:S01]  /*1050*/  STL [R1+0x90], R2 ;  /* 0x0000900201007387 */ /* 0x0001e20000100800 */
[----:B------:R-:W-:Y:S01]  /*1060*/  LOP3.LUT R3, R2, R0, R3, 0xf6, !PT ;  /* 0x0000000002037212 */ /* 0x000fe200078ef603 */
[----:B------:R-:W-:Y:S01]  /*1070*/  IMAD.SHL.U32 R0, R11, 0x2, RZ ;  /* 0x000000020b007824 */ /* 0x000fe200078e00ff */
[----:B0-----:R-:W-:-:S05]  /*1080*/  LOP3.LUT R2, R5, 0xfffffc00, RZ, 0xc0, !PT ;  /* 0xfffffc0005027812 */ /* 0x001fca00078ec0ff */
[----:B------:R0:W-:Y:S04]  /*1090*/  STL [R1+0x98], R2 ;  /* 0x0000980201007387 */ /* 0x0001e80000100800 */
[----:B------:R-:W-:Y:S04]  /*10a0*/  STL [R1+0x94], R4 ;  /* 0x0000940401007387 */ /* 0x000fe80000100800 */
[----:B------:R1:W-:Y:S01]  /*10b0*/  STL [R1+0x50], R0 ;  /* 0x0000500001007387 */ /* 0x0003e20000100800 */
[----:B0-----:R-:W-:-:S05]  /*10c0*/  IMAD.IADD R2, R18, 0x1, R3 ;  /* 0x0000000112027824 */ /* 0x001fca00078e0203 */
[----:B------:R0:W-:Y:S01]  /*10d0*/  STL [R1+0xac], R2 ;  /* 0x0000ac0201007387 */ /* 0x0001e20000100800 */
[----:B-1----:R-:W-:-:S05]  /*10e0*/  IMAD.U32 R0, RZ, RZ, UR4 ;  /* 0x00000004ff007e24 */ /* 0x002fca000f8e00ff */
[----:B------:R0:W-:Y:S02]  /*10f0*/  STL [R1+0xa8], R0 ;  /* 0x0000a80001007387 */ /* 0x0001e40000100800 */
.L_x_7531:
[----:B----45:R-:W2:Y:S01]  /*1100*/  LDL R28, [R1+0x84] ;  /* 0x00008400011c7983 */ /* 0x030ea20000100800 */
[----:B------:R-:W-:Y:S05]  /*1110*/  YIELD ;  /* 0x0000000000007946 */ /* 0x000fea0003800000 */
[----:B------:R-:W-:Y:S01]  /*1120*/  ULDC.64 UR4, c[0x0][0xa28] ;  /* 0x00028a0000047ab9 */ /* 0x000fe20000000a00 */
[----:B-1-3--:R-:W2:Y:S01]  /*1130*/  LDC.64 R4, c[0x0][0xa08] ;  /* 0x00028200ff047b82 */ /* 0x00aea20000000a00 */
[----:B------:R-:W-:Y:S01]  /*1140*/  ISETP.NE.U32.AND P1, PT, RZ, UR4, PT ;  /* 0x00000004ff007c0c */ /* 0x000fe2000bf25070 */
[----:B------:R-:W-:Y:S01]  /*1150*/  ULDC.64 UR6, c[0x0][0x208] ;  /* 0x0000820000067ab9 */ /* 0x000fe20000000a00 */
[----:B------:R-:W-:-:S02]  /*1160*/  IMAD.MOV.U32 R10, RZ, RZ, RZ ;  /* 0x000000ffff0a7224 */ /* 0x000fc400078e00ff */
[----:B------:R-:W-:Y:S01]  /*1170*/  ISETP.NE.AND.EX P1, PT, RZ, UR5, PT, P1 ;  /* 0x00000005ff007c0c */ /* 0x000fe2000bf25310 */
[----:B------:R-:W-:Y:S01]  /*1180*/  ULDC.64 UR4, c[0x0][0xa18] ;  /* 0x0002860000047ab9 */ /* 0x000fe20000000a00 */
[----:B------:R-:W-:Y:S01]  /*1190*/  IMAD.MOV.U32 R26, RZ, RZ, RZ ;  /* 0x000000ffff1a7224 */ /* 0x000fe200078e00ff */
[----:B------:R-:W-:-:S04]  /*11a0*/  ISETP.NE.U32.AND P2, PT, RZ, UR4, PT ;  /* 0x00000004ff007c0c */ /* 0x000fc8000bf45070 */
[----:B------:R-:W-:Y:S01]  /*11b0*/  ISETP.NE.AND.EX P2, PT, RZ, UR5, PT, P2 ;  /* 0x00000005ff007c0c */ /* 0x000fe2000bf45320 */
[----:B------:R-:W-:Y:S02]  /*11c0*/  ULDC.64 UR4, c[0x0][0xa08] ;  /* 0x0002820000047ab9 */ /* 0x000fe40000000a00 */
[----:B------:R-:W-:-:S03]  /*11d0*/  ISETP.NE.U32.AND P0, PT, RZ, UR4, PT ;  /* 0x00000004ff007c0c */ /* 0x000fc6000bf05070 */
[----:B0-----:R-:W0:Y:S08]  /*11e0*/  @P1 LDC.64 R2, c[0x0][0xa28] ;  /* 0x00028a00ff021b82 */ /* 0x001e300000000a00 */
[----:B------:R-:W1:Y:S01]  /*11f0*/  @P2 LDC.64 R6, c[0x0][0xa18] ;  /* 0x00028600ff062b82 */ /* 0x000e620000000a00 */
[----:B------:R-:W-:Y:S01]  /*1200*/  ULDC UR4, c[0x0][0x288] ;  /* 0x0000a20000047ab9 */ /* 0x000fe20000000800 */
[----:B------:R-:W-:Y:S01]  /*1210*/  ISETP.NE.AND.EX P0, PT, RZ, UR5, PT, P0 ;  /* 0x00000005ff007c0c */ /* 0x000fe2000bf05300 */
[----:B------:R-:W-:Y:S01]  /*1220*/  IMAD.U32 R0, RZ, RZ, UR4 ;  /* 0x00000004ff007e24 */ /* 0x000fe2000f8e00ff */
[----:B------:R-:W-:Y:S01]  /*1230*/  ULDC.64 UR4, c[0x0][0x418] ;  /* 0x0001060000047ab9 */ /* 0x000fe20000000a00 */
[----:B--2---:R-:W-:-:S04]  /*1240*/  IMAD.WIDE R8, R28, 0x4, R4 ;  /* 0x000000041c087825 */ /* 0x004fc800078e0204 */
[----:B-1----:R-:W-:Y:S01]  /*1250*/  @P2 IMAD.WIDE R4, R28, 0x4, R6 ;  /* 0x000000041c042825 */ /* 0x002fe200078e0206 */
[----:B------:R-:W-:-:S05]  /*1260*/  UISETP.NE.U32.AND UP0, UPT, UR4, URZ, UPT ;  /* 0x0000003f0400728c */ /* 0x000fca000bf05070 */
[----:B------:R-:W5:Y:S01]  /*1270*/  @P0 LDG.E R26, desc[UR6][R8.64] ;  /* 0x00000006081a0981 */ /* 0x000f62000c1e1900 */
[----:B------:R-:W-:Y:S01]  /*1280*/  ULDC UR4, c[0x0][0x424] ;  /* 0x0001090000047ab9 */ /* 0x000fe20000000800 */
[----:B0-----:R-:W-:Y:S02]  /*1290*/  @P1 IMAD.WIDE R2, R28, 0x4, R2 ;  /* 0x000000041c021825 */ /* 0x001fe400078e0202 */
[----:B------:R-:W2:Y:S01]  /*12a0*/  @P2 LDG.E R0, desc[UR6][R4.64] ;  /* 0x0000000604002981 */ /* 0x000ea2000c1e1900 */
[----:B------:R-:W-:-:S03]  /*12b0*/  UISETP.NE.AND.EX UP0, UPT, UR5, URZ, UPT, UP0 ;  /* 0x0000003f0500728c */ /* 0x000fc6000bf05300 */
[----:B------:R-:W-:Y:S01]  /*12c0*/  ULDC UR5, c[0x0][0x2f0] ;  /* 0x0000bc0000057ab9 */ /* 0x000fe20000000800 */
[----:B------:R-:W-:Y:S01]  /*12d0*/  USEL UR4, UR4, 0x1, UP0 ;  /* 0x0000000104047887 */ /* 0x000fe20008000000 */
[----:B------:R0:W5:Y:S03]  /*12e0*/  @P1 LDG.E R10, desc[UR6][R2.64] ;  /* 0x00000006020a1981 */ /* 0x000166000c1e1900 */
[----:B------:R-:W-:-:S03]  /*12f0*/  UIMAD UR4, UR4, UR5, URZ ;  /* 0x00000005040472a4 */ /* 0x000fc6000f8e023f */
[----:B------:R-:W-:-:S03]  /*1300*/  ULDC UR5, c[0x0][0x348] ;  /* 0x0000d20000057ab9 */ /* 0x000fc60000000800 */
[----:B------:R-:W-:Y:S02]  /*1310*/  IMAD.U32 R25, RZ, RZ, UR4 ;  /* 0x00000004ff197e24 */ /* 0x000fe4000f8e00ff */
[----:B0-----:R-:W-:Y:S01]  /*1320*/  IMAD.U32 R2, RZ, RZ, UR5 ;  /* 0x00000005ff027e24 */ /* 0x001fe2000f8e00ff */
[----:B--2---:R0:W-:Y:S01]  /*1330*/  STL [R1+0x10], R0 ;  /* 0x0000100001007387 */ /* 0x0041e20000100800 */
[----:B------:R-:W-:Y:S01]  /*1340*/  IMAD.MOV.U32 R14, RZ, RZ, R0 ;  /* 0x000000ffff0e7224 */ /* 0x000fe200078e0000 */
[----:B------:R-:W-:Y:S06]  /*1350*/  @P2 BRA `(.L_x_7273) ;  /* 0x00000000002c2947 */ /* 0x000fec0003800000 */
[----:B------:R-:W-:Y:S02]  /*1360*/  ULDC.64 UR4, c[0x0][0xa00] ;  /* 0x0002800000047ab9 */ /* 0x000fe40000000a00 */
[----:B------:R-:W-:-:S04]  /*1370*/  ISETP.NE.U32.AND P1, PT, RZ, UR4, PT ;  /* 0x00000004ff007c0c */ /* 0x000fc8000bf25070 */
[----:B------:R-:W-:-:S13]  /*1380*/  ISETP.NE.AND.EX P1, PT, RZ, UR5, PT, P1 ;  /* 0x00000005ff007c0c */ /* 0x000fda000bf25310 */
[----:B------:R-:W-:Y:S05]  /*1390*/  @!P1 BRA `(.L_x_7273) ;  /* 0x00000000001c9947 */ /* 0x000fea0003800000 */
[----:B------:R-:W1:Y:S01]  /*13a0*/  LDC.64 R4, c[0x0][0xa00] ;  /* 0x00028000ff047b82 */ /* 0x000e620000000a00 */
[----:B------:R-:W-:Y:S01]  /*13b0*/  ULDC.64 UR4, c[0x0][0x208] ;  /* 0x0000820000047ab9 */ /* 0x000fe20000000a00 */
[----:B-1----:R-:W-:-:S05]  /*13c0*/  IMAD.WIDE R4, R28, 0x4, R4 ;  /* 0x000000041c047825 */ /* 0x002fca00078e0204 */
[----:B0-----:R-:W2:Y:S04]  /*13d0*/  LDG.E R0, desc[UR4][R4.64] ;  /* 0x0000000404007981 */ /* 0x001ea8000c1e1900 */
[----:B------:R-:W2:Y:S02]  /*13e0*/  LDG.E R3, desc[UR4][R4.64+0x4] ;  /* 0x0000040404037981 */ /* 0x000ea4000c1e1900 */
[----:B--2---:R-:W-:-:S05]  /*13f0*/  IMAD.IADD R14, R3, 0x1, -R0 ;  /* 0x00000001030e7824 */ /* 0x004fca00078e0a00 */
[----:B------:R1:W-:Y:S02]  /*1400*/  STL [R1+0x10], R14 ;  /* 0x0000100e01007387 */ /* 0x0003e40000100800 */
.L_x_7273:
[----:B------:R-:W2:Y:S01]  /*1410*/  LDL.LU R4, [R1+0x80] ;  /* 0x0000800001047983 */ /* 0x000ea20000300800 */
[----:B------:R-:W-:Y:S02]  /*1420*/  ULDC.64 UR4, c[0x0][0xa20] ;  /* 0x0002880000047ab9 */ /* 0x000fe40000000a00 */
[----:B------:R-:W-:Y:S01]  /*1430*/  ISETP.NE.U32.AND P1, PT, RZ, UR4, PT ;  /* 0x00000004ff007c0c */ /* 0x000fe2000bf25070 */
[----:B------:R3:W-:Y:S03]  /*1440*/  STL [R1+0xa0], R28 ;  /* 0x0000a01c01007387 */ /* 0x0007e60000100800 */
[----:B------:R-:W-:Y:S02]  /*1450*/  ISETP.NE.AND.EX P1, PT, RZ, UR5, PT, P1 ;  /* 0x00000005ff007c0c */ /* 0x000fe4000bf25310 */
[C---:B--2---:R-:W-:Y:S02]  /*1460*/  LOP3.LUT R27, R4.reuse, 0xffff, RZ, 0xc0, !PT ;  /* 0x0000ffff041b7812 */ /* 0x044fe400078ec0ff */
[----:B------:R-:W-:-:S02]  /*1470*/  LOP3.LUT R3, R4, 0xff000000, RZ, 0xc0, !PT ;  /* 0xff00000004037812 */ /* 0x000fc400078ec0ff */
[----:B0-----:R-:W-:Y:S01]  /*1480*/  LOP3.LUT R0, R4, 0xff0000, RZ, 0xc0, !PT ;  /* 0x00ff000004007812 */ /* 0x001fe200078ec0ff */
[----:B------:R3:W-:Y:S01]  /*1490*/  STL [R1+0x8c], R27 ;  /* 0x00008c1b01007387 */ /* 0x0007e20000100800 */
[----:B------:R-:W-:-:S04]  /*14a0*/  SHF.R.U32.HI R3, RZ, 0x8, R3 ;  /* 0x00000008ff037819 */ /* 0x000fc80000011603 */
[----:B------:R-:W-:Y:S01]  /*14b0*/  LEA.HI R11, R0, R3, RZ, 0x10 ;  /* 0x00000003000b7211 */ /* 0x000fe200078f80ff */
[----:B------:R-:W-:Y:S06]  /*14c0*/  @!P1 BRA `(.L_x_7274) ;  /* 0x0000000000149947 */ /* 0x000fec0003800000 */
[----:B------:R-:W0:Y:S01]  /*14d0*/  LDC.64 R4, c[0x0][0xa20] ;  /* 0x00028800ff047b82 */ /* 0x000e220000000a00 */
[----:B------:R-:W-:Y:S01]  /*14e0*/  ULDC.64 UR4, c[0x0][0x208] ;  /* 0x0000820000047ab9 */ /* 0x000fe20000000a00 */
[----:B0-----:R-:W-:-:S05]  /*14f0*/  IMAD.WIDE R4, R28, 0x4, R4 ;  /* 0x000000041c047825 */ /* 0x001fca00078e0204 */
[----:B------:R0:W5:Y:S01]  /*1500*/  LDG.E R25, desc[UR4][R4.64] ;  /* 0x0000000404197981 */ /* 0x000162000c1e1900 */
[----:B------:R-:W-:Y:S05]  /*1510*/  BRA `(.L_x_7275) ;  /* 0x0000000000147947 */ /* 0x000fea0003800000 */
.L_x_7274:
[----:B------:R-:W-:Y:S05]  /*1520*/  @!P0 BRA `(.L_x_7275) ;  /* 0x0000000000108947 */ /* 0x000fea0003800000 */
[----:B------:R-:W-:Y:S02]  /*1530*/  ULDC.64 UR4, c[0x0][0x208] ;  /* 0x0000820000047ab9 */ /* 0x000fe40000000a00 */
[----:B------:R-:W2:Y:S04]  /*1540*/  LDG.E R0, desc[UR4][R8.64] ;  /* 0x0000000408007981 */ /* 0x000ea8000c1e1900 */
[----:B------:R-:W2:Y:S02]  /*1550*/  LDG.E R25, desc[UR4][R8.64+0x4] ;  /* 0x0000040408197981 */ /* 0x000ea4000c1e1900 */
[----:B--2---:R-:W-:-:S07]  /*1560*/  IMAD.IADD R25, R25, 0x1, -R0 ;  /* 0x0000000119197824 */ /* 0x004fce00078e0a00 */
.L_x_7275:
[----:B------:R-:W-:Y:S01]  /*1570*/  ULDC.64 UR4, c[0x0][0xa10] ;  /* 0x0002840000047ab9 */ /* 0x000fe20000000a00 */
[----:B------:R-:W-:Y:S01]  /*1580*/  ULDC.64 UR6, c[0x0][0x208] ;  /* 0x0000820000067ab9 */ /* 0x000fe20000000a00 */
[----:B------:R-:W-:Y:S01]  /*1590*/  ISETP.NE.U32.AND P0, PT, RZ, UR4, PT ;  /* 0x00000004ff007c0c */ /* 0x000fe2000bf05070 */
[----:B------:R-:W2:Y:S01]  /*15a0*/  LDL.LU R20, [R1+0x7c] ;  /* 0x00007c0001147983 */ /* 0x000ea20000300800 */
[----:B------:R-:W4:Y:S02]  /*15b0*/  LDC R8, c[0x0][0x448] ;  /* 0x00011200ff087b82 */ /* 0x000f240000000800 */
[----:B------:R-:W-:Y:S01]  /*15c0*/  ISETP.NE.AND.EX P0, PT, RZ, UR5, PT, P0 ;  /* 0x00000005ff007c0c */ /* 0x000fe2000bf05300 */
[----:B------:R-:W-:Y:S02]  /*15d0*/  ULDC.64 UR4, c[0x0][0xa30] ;  /* 0x00028c0000047ab9 */ /* 0x000fe40000000a00 */
[----:B------:R-:W-:Y:S01]  /*15e0*/  ISETP.NE.U32.AND P1, PT, RZ, UR4, PT ;  /* 0x00000004ff007c0c */ /* 0x000fe2000bf25070 */
[----:B-----5:R-:W-:-:S02]  /*15f0*/  IMAD.MOV.U32 R121, RZ, RZ, R25 ;  /* 0x000000ffff797224 */ /* 0x020fc400078e0019 */
[----:B------:R-:W1:Y:S01]  /*1600*/  LDC.64 R12, c[0x0][0x9e0] ;  /* 0x00027800ff0c7b82 */ /* 0x000e620000000a00 */
[----:B------:R-:W-:-:S07]  /*1610*/  ISETP.NE.AND.EX P1, PT, RZ, UR5, PT, P1 ;  /* 0x00000005ff007c0c */ /* 0x000fce000bf25310 */
[----:B0-----:R-:W0:Y:S08]  /*1620*/  @P0 LDC.64 R4, c[0x0][0xa10] ;  /* 0x00028400ff040b82 */ /* 0x001e300000000a00 */
[----:B------:R-:W3:Y:S01]  /*1630*/  @P1 LDC.64 R6, c[0x0][0xa30] ;  /* 0x00028c00ff061b82 */ /* 0x000ee20000000a00 */
[----:B0-----:R-:W-:-:S05]  /*1640*/  @P0 IMAD.WIDE R4, R28, 0x4, R4 ;  /* 0x000000041c040825 */ /* 0x001fca00078e0204 */
[----:B------:R-:W2:Y:S04]  /*1650*/  @P0 LDG.E R0, desc[UR6][R4.64] ;  /* 0x0000000604000981 */ /* 0x000ea8000c1e1900 */
[----:B------:R0:W2:Y:S01]  /*1660*/  @P0 LDG.E R3, desc[UR6][R4.64+0x4] ;  /* 0x0000040604030981 */ /* 0x0000a2000c1e1900 */
[----:B---3--:R-:W-:-:S05]  /*1670*/  @P1 IMAD.WIDE R6, R28, 0x4, R6 ;  /* 0x000000041c061825 */ /* 0x008fca00078e0206 */
[----:B------:R3:W5:Y:S01]  /*1680*/  @P1 LDG.E R121, desc[UR6][R6.64] ;  /* 0x0000000606791981 */ /* 0x000762000c1e1900 */
[----:B----4-:R-:W-:Y:S01]  /*1690*/  ISETP.NE.AND P1, PT, R8, 0x1, PT ;  /* 0x000000010800780c */ /* 0x010fe20003f25270 */
[----:B------:R-:W-:Y:S01]  /*16a0*/  IMAD.IADD R15, R25, 0x1, -R10 ;  /* 0x00000001190f7824 */ /* 0x000fe200078e0a0a */
[----:B-1----:R-:W-:Y:S01]  /*16b0*/  ISETP.GE.AND P2, PT, R13, 0x1, PT ;  /* 0x000000010d00780c */ /* 0x002fe20003f46270 */
[----:B0-----:R-:W-:-:S10]  /*16c0*/  IMAD.MOV.U32 R4, RZ, RZ, RZ ;  /* 0x000000ffff047224 */ /* 0x001fd400078e00ff */
[----:B------:R-:W0:Y:S08]  /*16d0*/  @P1 LDC R9, c[0x0][0x44c] ;  /* 0x00011300ff091b82 */ /* 0x000e300000000800 */
[----:B------:R-:W1:Y:S01]  /*16e0*/  @P1 LDC R8, c[0x0][0x450] ;  /* 0x00011400ff081b82 */ /* 0x000e620000000800 */
[----:B--2---:R-:W-:-:S05]  /*16f0*/  IMAD.SHL.U32 R20, R20, 0x80, RZ ;  /* 0x0000008014147824 */ /* 0x004fca00078e00ff */
[----:B------:R3:W-:Y:S01]  /*1700*/  STL [R1+0x64], R20 ;  /* 0x0000641401007387 */ /* 0x0007e20000100800 */
[----:B------:R-:W-:Y:S02]  /*1710*/  @P0 IMAD.IADD R2, R3, 0x1, -R0 ;  /* 0x0000000103020824 */ /* 0x000fe400078e0a00 */
[----:B------:R-:W-:Y:S02]  /*1720*/  VIADD R0, R20, 0x7f ;  /* 0x0000007f14007836 */ /* 0x000fe40000000000 */
[----:B------:R-:W-:Y:S02]  /*1730*/  IMAD.IADD R10, R15, 0x1, R2 ;  /* 0x000000010f0a7824 */ /* 0x000fe400078e0202 */
[----:B0-----:R-:W-:-:S03]  /*1740*/  @P1 IMAD.HI.U32 R3, R0, R9, RZ ;  /* 0x0000000900031227 */ /* 0x001fc600078e00ff */
[----:B------:R3:W-:Y:S01]  /*1750*/  STL [R1+0x14], R10 ;  /* 0x0000140a01007387 */ /* 0x0007e20000100800 */
[C---:B------:R-:W-:Y:S01]  /*1760*/  VIADD R5, R10.reuse, 0xdf ;  /* 0x000000df0a057836 */ /* 0x040fe20000000000 */
[----:B-1----:R-:W-:Y:S02]  /*1770*/  @P1 SHF.R.U32.HI R0, RZ, R8, R3 ;  /* 0x00000008ff001219 */ /* 0x002fe40000011603 */
[----:B------:R-:W-:Y:S01]  /*1780*/  IADD3 R138, R10, 0x1, -R14 ;  /* 0x000000010a8a7810 */ /* 0x000fe20007ffe80e */
[----:B------:R-:W-:-:S04]  /*1790*/  IMAD.HI R4, R5, -0x6db6db6d, R4 ;  /* 0x9249249305047827 */ /* 0x000fc800078e0204 */
[----:B------:R-:W-:Y:S01]  /*17a0*/  IMAD.IADD R3, R138, 0x1, R0 ;  /* 0x000000018a037824 */ /* 0x000fe200078e0200 */
[----:B------:R-:W-:-:S04]  /*17b0*/  SHF.R.U32.HI R139, RZ, 0x1f, R4 ;  /* 0x0000001fff8b7819 */ /* 0x000fc80000011604 */
[----:B------:R-:W-:Y:S01]  /*17c0*/  LEA.HI.SX32 R139, R4, R139, 0x19 ;  /* 0x0000008b048b7211 */ /* 0x000fe200078fcaff */
[----:B------:R-:W-:Y:S01]  /*17d0*/  IMAD.IADD R4, R3, 0x1, R12 ;  /* 0x0000000103047824 */ /* 0x000fe200078e020c */
[----:B---3--:R-:W-:Y:S06]  /*17e0*/  @!P2 BRA `(.L_x_7276) ;  /* 0x000000000048a947 */ /* 0x008fec0003800000 */
        /* <DEDUP_REMOVED lines=11> */
.L_x_7278:
[----:B------:R-:W-:-:S13]  /*18a0*/  ISETP.NE.AND P0, PT, R13, 0x1, PT ;  /* 0x000000010d00780c */ /* 0x000fda0003f05270 */
[----:B------:R-:W0:Y:S02]  /*18b0*/  @P0 LDC.64 R6, c[0x0][0x9e8] ;  /* 0x00027a00ff060b82 */ /* 0x000e240000000a00 */
[----:B0-----:R-:W-:-:S05]  /*18c0*/  @P0 IMAD.HI.U32 R6, R0, R6, RZ ;  /* 0x0000000600060227 */ /* 0x001fca00078e00ff */
[----:B------:R-:W-:-:S07]  /*18d0*/  @P0 SHF.R.U32.HI R0, RZ, R7, R6 ;  /* 0x00000007ff000219 */ /* 0x000fce0000011606 */
.L_x_7279:
[----:B------:R-:W-:Y:S05]  /*18e0*/  BSYNC B0 ;  /* 0x0000000000007941 */ /* 0x000fea0003800000 */
.L_x_7277:
[----:B------:R-:W-:-:S05]  /*18f0*/  IMAD R3, R0, R13, R13 ;  /* 0x0000000d00037224 */ /* 0x000fca00078e020d */
[----:B------:R-:W-:-:S07]  /*1900*/  VIMNMX R4, R4, R3, PT ;  /* 0x0000000304047248 */ /* 0x000fce0003fe0100 */
.L_x_7276:
[----:B------:R-:W0:Y:S01]  /*1910*/  @P1 LDC R3, c[0x0][0x44c] ;  /* 0x00011300ff031b82 */ /* 0x000e220000000800 */
[----:B------:R-:W-:Y:S01]  /*1920*/  VIADD R5, R4, 0xdf ;  /* 0x000000df04057836 */ /* 0x000fe20000000000 */
[----:B------:R-:W-:Y:S01]  /*1930*/  ULDC UR4, c[0x0][0x9dc] ;  /* 0x0002770000047ab9 */ /* 0x000fe20000000800 */
[----:B------:R-:W-:Y:S02]  /*1940*/  IMAD.MOV.U32 R4, RZ, RZ, RZ ;  /* 0x000000ffff047224 */ /* 0x000fe400078e00ff */
[----:B------:R-:W-:Y:S02]  /*1950*/  IMAD.MOV.U32 R0, RZ, RZ, R20 ;  /* 0x000000ffff007224 */ /* 0x000fe400078e0014 */
[----:B------:R-:W-:Y:S01]  /*1960*/  IMAD.HI R4, R5, -0x6db6db6d, R4 ;  /* 0x9249249305047827 */ /* 0x000fe200078e0204 */
[----:B------:R-:W1:Y:S03]  /*1970*/  @P1 LDC R6, c[0x0][0x450] ;  /* 0x00011400ff061b82 */ /* 0x000e660000000800 */
[----:B------:R-:W-:-:S02]  /*1980*/  IMAD.IADD R137, R10, 0x1, -R14 ;  /* 0x000000010a897824 */ /* 0x000fc400078e0a0e */
[----:B0-----:R-:W-:-:S05]  /*1990*/  @P1 IMAD.HI.U32 R3, R20, R3, RZ ;  /* 0x0000000314031227 */ /* 0x001fca00078e00ff */
[----:B-1----:R-:W-:Y:S02]  /*19a0*/  @P1 SHF.R.U32.HI R0, RZ, R6, R3 ;  /* 0x00000006ff001219 */ /* 0x002fe40000011603 */
[----:B------:R-:W-:-:S03]  /*19b0*/  SHF.R.U32.HI R3, RZ, 0x1f, R4 ;  /* 0x0000001fff037819 */ /* 0x000fc60000011604 */
[----:B------:R-:W-:Y:S01]  /*19c0*/  IMAD.IADD R0, R137, 0x1, R0 ;  /* 0x0000000189007824 */ /* 0x000fe200078e0200 */
[----:B------:R-:W-:-:S03]  /*19d0*/  LEA.HI.SX32 R4, R4, R3, 0x19 ;  /* 0x0000000304047211 */ /* 0x000fc600078fcaff */
[----:B------:R-:W-:Y:S01]  /*19e0*/  VIADD R5, R0, -UR4 ;  /* 0x8000000400057c36 */ /* 0x000fe20008000000 */
[----:B------:R-:W-:Y:S01]  /*19f0*/  VIMNMX R8, R139, R4, PT ;  /* 0x000000048b087248 */ /* 0x000fe20003fe0100 */
        /* <DEDUP_REMOVED lines=11> */
.L_x_7282:
[----:B------:R-:W-:-:S13]  /*1ab0*/  ISETP.NE.AND P0, PT, R13, 0x1, PT ;  /* 0x000000010d00780c */ /* 0x000fda0003f05270 */
[----:B------:R-:W0:Y:S02]  /*1ac0*/  @P0 LDC.64 R6, c[0x0][0x9e8] ;  /* 0x00027a00ff060b82 */ /* 0x000e240000000a00 */
[----:B0-----:R-:W-:-:S05]  /*1ad0*/  @P0 IMAD.HI.U32 R4, R0, R6, RZ ;  /* 0x0000000600040227 */ /* 0x001fca00078e00ff */
[----:B------:R-:W-:-:S07]  /*1ae0*/  @P0 SHF.R.U32.HI R0, RZ, R7, R4 ;  /* 0x00000007ff000219 */ /* 0x000fce0000011604 */
.L_x_7283:
[----:B------:R-:W-:Y:S05]  /*1af0*/  BSYNC B0 ;  /* 0x0000000000007941 */ /* 0x000fea0003800000 */
.L_x_7281:
[----:B------:R-:W-:-:S05]  /*1b00*/  IMAD R0, R0, R13, RZ ;  /* 0x0000000d00007224 */ /* 0x000fca00078e02ff */
[----:B------:R-:W-:-:S07]  /*1b10*/  VIMNMX R5, R5, R0, !PT ;  /* 0x0000000005057248 */ /* 0x000fce0007fe0100 */
.L_x_7280:
[----:B------:R-:W-:Y:S01]  /*1b20*/  IMAD.MOV.U32 R4, RZ, RZ, RZ ;  /* 0x000000ffff047224 */ /* 0x000fe200078e00ff */
[----:B------:R-:W-:Y:S01]  /*1b30*/  LOP3.LUT R13, R11, 0xff, RZ, 0xc0, !PT ;  /* 0x000000ff0b0d7812 */ /* 0x000fe200078ec0ff */
[----:B------:R-:W-:Y:S01]  /*1b40*/  BSSY B0, `(.L_x_7284) ;  /* 0x000002a000007945 */ /* 0x000fe20003800000 */
[----:B------:R-:W-:Y:S01]  /*1b50*/  SHF.R.U32.HI R3, RZ, 0x10, R11 ;  /* 0x00000010ff037819 */ /* 0x000fe2000001160b */
[----:B------:R-:W-:Y:S02]  /*1b60*/  IMAD.HI R5, R5, -0x6db6db6d, R4 ;  /* 0x9249249305057827 */ /* 0x000fe400078e0204 */
[----:B------:R0:W-:Y:S03]  /*1b70*/  STL [R1+0xa4], R13 ;  /* 0x0000a40d01007387 */ /* 0x0001e60000100800 */
[----:B------:R-:W-:Y:S01]  /*1b80*/  SHF.R.U32.HI R0, RZ, 0x1f, R5 ;  /* 0x0000001fff007819 */ /* 0x000fe20000011605 */
[----:B------:R0:W-:Y:S03]  /*1b90*/  STL [R1+0x9c], R3 ;  /* 0x00009c0301007387 */ /* 0x0001e60000100800 */
[----:B------:R-:W-:-:S04]  /*1ba0*/  LEA.HI.SX32 R0, R5, R0, 0x19 ;  /* 0x0000000005007211 */ /* 0x000fc800078fcaff */
[----:B------:R-:W-:Y:S01]  /*1bb0*/  VIMNMX R9, RZ, R0, !PT ;  /* 0x00000000ff097248 */ /* 0x000fe20007fe0100 */
[----:B------:R-:W-:-:S03]  /*1bc0*/  IMAD.MOV.U32 R0, RZ, RZ, RZ ;  /* 0x000000ffff007224 */ /* 0x000fc600078e00ff */
[----:B------:R-:W-:-:S13]  /*1bd0*/  ISETP.GT.AND P0, PT, R8, R9, PT ;  /* 0x000000090800720c */ /* 0x000fda0003f04270 */
        /* <DEDUP_REMOVED lines=32> */
.L_x_7285:
[----:B------:R-:W-:Y:S05]  /*1de0*/  BSYNC B0 ;  /* 0x0000000000007941 */ /* 0x000fea0003800000 */
.L_x_7284:
        /* <DEDUP_REMOVED lines=9> */
[----:B------:R-:W-:-:S06]  /*1e80*/  IMAD.MOV.U32 R24, RZ, RZ, R107 ;  /* 0x000000ffff187224 */ /* 0x000fcc00078e006b */
[----:B------:R-:W-:Y:S02]  /*1e90*/  @P0 VIADD R5, R4, 0xdf ;  /* 0x000000df04050836 */ /* 0x000fe40000000000 */
        /* <DEDUP_REMOVED lines=27> */
.L_x_7288:
[----:B------:R-:W-:Y:S05]  /*2050*/  BSYNC B6 ;  /* 0x0000000000067941 */ /* 0x000fea0003800000 */
.L_x_7287:
        /* <DEDUP_REMOVED lines=20> */
.L_x_7290:
[----:B------:R-:W-:Y:S05]  /*21a0*/  BSYNC B6 ;  /* 0x0000000000067941 */ /* 0x000fea0003800000 */
.L_x_7289:
[----:B------:R-:W-:Y:S01]  /*21b0*/  ULDC.64 UR4, c[0x0][0x9f8] ;  /* 0x00027e0000047ab9 */ /* 0x000fe20000000a00 */
[----:B------:R-:W-:Y:S01]  /*21c0*/  IMAD.MOV.U32 R0, RZ, RZ, R28 ;  /* 0x000000ffff007224 */ /* 0x000fe200078e001c */
[----:B------:R-:W-:Y:S01]  /*21d0*/  ISETP.NE.U32.AND P0, PT, RZ, UR4, PT ;  /* 0x00000004ff007c0c */ /* 0x000fe2000bf05070 */
[----:B------:R-:W-:Y:S01]  /*21e0*/  ULDC.64 UR6, c[0x0][0x208] ;  /* 0x0000820000067ab9 */ /* 0x000fe20000000a00 */
[----:B------:R-:W2:Y:S01]  /*21f0*/  LDL R49, [R1+0x88] ;  /* 0x0000880001317983 */ /* 0x000ea20000100800 */
[----:B------:R-:W0:Y:S01]  /*2200*/  LDC.64 R36, c[0x0][0x300] ;  /* 0x0000c000ff247b82 */ /* 0x000e220000000a00 */
[----:B------:R-:W-:Y:S01]  /*2210*/  ISETP.NE.AND.EX P0, PT, RZ, UR5, PT, P0 ;  /* 0x00000005ff007c0c */ /* 0x000fe2000bf05300 */
[----:B------:R-:W-:Y:S01]  /*2220*/  IMAD.IADD R95, R26, 0x1, R25 ;  /* 0x000000011a5f7824 */ /* 0x000fe200078e0219 */
[----:B------:R-:W3:Y:S01]  /*2230*/  LDL R48, [R1+0x90] ;  /* 0x0000900001307983 */ /* 0x000ee20000100800 */
[----:B------:R-:W-:-:S03]  /*2240*/  ULDC.64 UR4, c[0x0][0xa08] ;  /* 0x0002820000047ab9 */ /* 0x000fc60000000a00 */
[----:B------:R-:W4:Y:S01]  /*2250*/  LDL R47, [R1+0x98] ;  /* 0x00009800012f7983 */ /* 0x000f220000100800 */
[----:B------:R-:W1:Y:S03]  /*2260*/  LDC.64 R86, c[0x0][0x3f8] ;  /* 0x0000fe00ff567b82 */ /* 0x000e660000000a00 */
[----:B------:R-:W4:Y:S05]  /*2270*/  LDL R46, [R1+0x94] ;  /* 0x00009400012e7983 */ /* 0x000f2a0000100800 */
[----:B------:R-:W0:Y:S01]  /*2280*/  @P0 LDC.64 R4, c[0x0][0x9f8] ;  /* 0x00027e00ff040b82 */ /* 0x000e220000000a00 */
[----:B------:R-:W1:Y:S07]  /*2290*/  S2R R20, SR_TID.X ;  /* 0x0000000000147919 */ /* 0x000e6e0000002100 */
[----:B------:R-:W1:Y:S08]  /*22a0*/  LDC.64 R30, c[0x0][0x408] ;  /* 0x00010200ff1e7b82 */ /* 0x000e700000000a00 */
[----:B------:R-:W1:Y:S01]  /*22b0*/  LDC R15, c[0x0][0x3f4] ;  /* 0x0000fd00ff0f7b82 */ /* 0x000e620000000800 */
[----:B0-----:R-:W-:-:S05]  /*22c0*/  @P0 IMAD.WIDE R4, R28, 0x4, R4 ;  /* 0x000000041c040825 */ /* 0x001fca00078e0204 */
[----:B------:R0:W2:Y:S01]  /*22d0*/  @P0 LDG.E R0, desc[UR6][R4.64] ;  /* 0x0000000604000981 */ /* 0x0000a2000c1e1900 */
[----:B------:R-:W-:Y:S01]  /*22e0*/  SHF.R.S32.HI R21, RZ, 0x1f, R95 ;  /* 0x0000001fff157819 */ /* 0x000fe2000001145f */
[-C--:B------:R-:W-:Y:S01]  /*22f0*/  IMAD.WIDE.U32 R6, R95, R36.reuse, RZ ;  /* 0x000000245f067225 */ /* 0x080fe200078e00ff */
[----:B------:R-:W-:Y:S01]  /*2300*/  ISETP.NE.U32.AND P0, PT, RZ, UR4, PT ;  /* 0x00000004ff007c0c */ /* 0x000fe2000bf05070 */
[----:B------:R-:W-:Y:S01]  /*2310*/  ULDC.64 UR6, c[0x0][0x310] ;  /* 0x0000c40000067ab9 */ /* 0x000fe20000000a00 */
[----:B-1----:R-:W-:Y:S01]  /*2320*/  SHF.R.U32.HI R28, RZ, 0x7, R20 ;  /* 0x00000007ff1c7819 */ /* 0x002fe20000011614 */
[----:B------:R-:W-:Y:S01]  /*2330*/  IMAD R8, R21, R36, RZ ;  /* 0x0000002415087224 */ /* 0x000fe200078e02ff */
[----:B------:R-:W-:Y:S01]  /*2340*/  ISETP.NE.AND.EX P0, PT, RZ, UR5, PT, P0 ;  /* 0x00000005ff007c0c */ /* 0x000fe2000bf05300 */
[----:B------:R-:W-:Y:S01]  /*2350*/  ULDC.64 UR4, c[0x0][0x308] ;  /* 0x0000c20000047ab9 */ /* 0x000fe20000000a00 */
[----:B------:R-:W-:Y:S01]  /*2360*/  ISETP.NE.AND P6, PT, R28, 0x1, PT ;  /* 0x000000011c00780c */ /* 0x000fe20003fc5270 */
[----:B------:R-:W-:Y:S01]  /*2370*/  IMAD R3, R95, R37, R8 ;  /* 0x000000255f037224 */ /* 0x000fe200078e0208 */
[----:B------:R-:W-:Y:S01]  /*2380*/  SHF.R.S32.HI R20, RZ, 0x1f, R230 ;  /* 0x0000001fff147819 */ /* 0x000fe200000114e6 */
[----:B------:R-:W-:Y:S01]  /*2390*/  IMAD.WIDE.U32 R8, R230, R86, R22 ;  /* 0x00000056e6087225 */ /* 0x000fe200078e0016 */
[----:B------:R-:W-:-:S02]  /*23a0*/  SHF.R.S32.HI R229, RZ, 0x1f, R228 ;  /* 0x0000001fffe57819 */ /* 0x000fc400000114e4 */
[----:B------:R-:W-:Y:S01]  /*23b0*/  ISETP.GE.AND P1, PT, R22, R15, PT ;  /* 0x0000000f1600720c */ /* 0x000fe20003f26270 */
[----:B------:R-:W-:Y:S02]  /*23c0*/  IMAD.IADD R7, R7, 0x1, R3 ;  /* 0x0000000107077824 */ /* 0x000fe400078e0203 */
[----:B------:R-:W-:Y:S01]  /*23d0*/  VIADD R14, R230, 0x80 ;  /* 0x00000080e60e7836 */ /* 0x000fe20000000000 */
[----:B------:R-:W-:Y:S01]  /*23e0*/  SHF.L.U64.HI R99, R36, 0x6, R37 ;  /* 0x0000000624637819 */ /* 0x000fe20000010225 */
[----:B0-----:R-:W-:-:S04]  /*23f0*/  IMAD.WIDE.U32 R4, R27, UR4, R6 ;  /* 0x000000041b047c25 */ /* 0x001fc8000f8e0006 */
[C---:B------:R-:W-:Y:S01]  /*2400*/  VIADD R33, R230.reuse, 0xc0 ;  /* 0x000000c0e6217836 */ /* 0x040fe20000000000 */
[----:B------:R-:W-:Y:S01]  /*2410*/  SHF.R.S32.HI R123, RZ, 0x1f, R14 ;  /* 0x0000001fff7b7819 */ /* 0x000fe2000001140e */
[----:B------:R-:W-:Y:S02]  /*2420*/  IMAD R5, R27, UR5, R5 ;  /* 0x000000051b057c24 */ /* 0x000fe4000f8e0205 */
[C---:B------:R-:W-:Y:S02]  /*2430*/  VIADD R44, R230.reuse, 0x80 ;  /* 0x00000080e62c7836 */ /* 0x040fe40000000000 */
[C---:B------:R-:W-:Y:S02]  /*2440*/  VIADD R50, R230.reuse, 0x40 ;  /* 0x00000040e6327836 */ /* 0x040fe40000000000 */
[----:B------:R-:W-:Y:S01]  /*2450*/  VIADD R13, R230, 0xc0 ;  /* 0x000000c0e60d7836 */ /* 0x000fe20000000000 */
[----:B------:R-:W-:Y:S01]  /*2460*/  SHF.L.U64.HI R108, R36, 0x7, R37 ;  /* 0x00000007246c7819 */ /* 0x000fe20000010225 */
[----:B------:R-:W-:Y:S01]  /*2470*/  IMAD.WIDE.U32 R10, R230, R30, R22 ;  /* 0x0000001ee60a7225 */ /* 0x000fe200078e0016 */
[----:B------:R-:W-:-:S03]  /*2480*/  SHF.L.U64.HI R12, R86, 0x6, R87 ;  /* 0x00000006560c7819 */ /* 0x000fc60000010257 */
[----:B------:R-:W-:Y:S02]  /*2490*/  IMAD.MOV.U32 R84, RZ, RZ, R8 ;  /* 0x000000ffff547224 */ /* 0x000fe400078e0008 */
[----:B------:R-:W-:Y:S02]  /*24a0*/  VIADD R25, R230, 0x40 ;  /* 0x00000040e6197836 */ /* 0x000fe40000000000 */
[----:B------:R-:W-:Y:S02]  /*24b0*/  IMAD.SHL.U32 R98, R36, 0x40, RZ ;  /* 0x0000004024627824 */ /* 0x000fe400078e00ff */
[----:B------:R-:W-:Y:S01]  /*24c0*/  IMAD.MOV.U32 R90, RZ, RZ, R10 ;  /* 0x000000ffff5a7224 */ /* 0x000fe200078e000a */
[----:B------:R-:W-:Y:S01]  /*24d0*/  SHF.R.S32.HI R128, RZ, 0x1f, R25 ;  /* 0x0000001fff807819 */ /* 0x000fe20000011419 */
[-C--:B------:R-:W-:Y:S02]  /*24e0*/  IMAD R14, R20, R36.reuse, RZ ;  /* 0x00000024140e7224 */ /* 0x080fe400078e02ff */
[----:B------:R-:W-:-:S04]  /*24f0*/  IMAD.WIDE.U32 R132, R230, R36, R98 ;  /* 0x00000024e6847225 */ /* 0x000fc800078e0062 */
[----:B------:R-:W-:Y:S02]  /*2500*/  IMAD.SHL.U32 R33, R33, 0x80, RZ ;  /* 0x0000008021217824 */ /* 0x000fe400078e00ff */
[----:B------:R-:W-:-:S03]  /*2510*/  IMAD.WIDE.U32 R92, R30, 0xe0, RZ ;  /* 0x000000e01e5c7825 */ /* 0x000fc600078e00ff */
[----:B------:R-:W-:Y:S01]  /*2520*/  LOP3.LUT R33, R33, 0x380, RZ, 0xc0, !PT ;  /* 0x0000038021217812 */ /* 0x000fe200078ec0ff */
[----:B------:R-:W-:Y:S02]  /*2530*/  IMAD R25, R230, R37, R14 ;  /* 0x00000025e6197224 */ /* 0x000fe400078e020e */
[----:B------:R-:W-:Y:S01]  /*2540*/  IMAD.SHL.U32 R44, R44, 0x80, RZ ;  /* 0x000000802c2c7824 */ /* 0x000fe200078e00ff */
[----:B------:R-:W-:Y:S01]  /*2550*/  SHF.R.U32.HI R140, RZ, 0x3, R33 ;  /* 0x00000003ff8c7819 */ /* 0x000fe20000011621 */
[----:B------:R-:W-:Y:S02]  /*2560*/  IMAD.IADD R14, R25, 0x1, R133 ;  /* 0x00000001190e7824 */ /* 0x000fe400078e0285 */
[----:B------:R-:W-:Y:S01]  /*2570*/  IMAD.SHL.U32 R120, R15, 0x2, RZ ;  /* 0x000000020f787824 */ /* 0x000fe200078e00ff */
[----:B------:R-:W-:Y:S01]  /*2580*/  LOP3.LUT R44, R44, 0x380, RZ, 0xc0, !PT ;  /* 0x000003802c2c7812 */ /* 0x000fe200078ec0ff */
[----:B------:R-:W-:Y:S02]  /*2590*/  IMAD.SHL.U32 R50, R50, 0x80, RZ ;  /* 0x0000008032327824 */ /* 0x000fe400078e00ff */
[----:B------:R-:W-:Y:S01]  /*25a0*/  IMAD.WIDE.U32 R96, R230, R36, R22 ;  /* 0x00000024e6607225 */ /* 0x000fe200078e0016 */
[----:B------:R-:W-:-:S02]  /*25b0*/  SHF.R.U32.HI R141, RZ, 0x3, R44 ;  /* 0x00000003ff8d7819 */ /* 0x000fc4000001162c */
[----:B------:R-:W-:Y:S01]  /*25c0*/  LOP3.LUT R50, R50, 0x380, RZ, 0xc0, !PT ;  /* 0x0000038032327812 */ /* 0x000fe200078ec0ff */
[----:B------:R-:W-:Y:S01]  /*25d0*/  VIADD R136, R28, 0x8 ;  /* 0x000000081c887836 */ /* 0x000fe20000000000 */
[----:B------:R-:W-:Y:S01]  /*25e0*/  SHF.R.S32.HI R122, RZ, 0x1f, R13 ;  /* 0x0000001fff7a7819 */ /* 0x000fe2000001140d */
[----:B------:R-:W-:Y:S01]  /*25f0*/  IMAD R115, R87, 0xe0, RZ ;  /* 0x000000e057737824 */ /* 0x000fe200078e02ff */
[----:B------:R-:W-:Y:S01]  /*2600*/  SHF.R.U32.HI R50, RZ, 0x3, R50 ;  /* 0x00000003ff327819 */ /* 0x000fe20000011632 */
[----:B------:R-:W-:Y:S02]  /*2610*/  IMAD R13, R37, 0xe0, RZ ;  /* 0x000000e0250d7824 */ /* 0x000fe400078e02ff */
[----:B------:R-:W-:Y:S02]  /*2620*/  IMAD.SHL.U32 R10, R86, 0x40, RZ ;  /* 0x00000040560a7824 */ /* 0x000fe400078e00ff */
[----:B------:R-:W-:-:S04]  /*2630*/  IMAD.WIDE.U32 R130, R36, 0xe0, RZ ;  /* 0x000000e024827825 */ /* 0x000fc800078e00ff */
[----:B------:R-:W-:Y:S01]  /*2640*/  IMAD.IADD R13, R131, 0x1, R13 ;  /* 0x00000001830d7824 */ /* 0x000fe200078e020d */
[----:B--2---:R-:W-:Y:S02]  /*2650*/  SHF.R.S32.HI R3, RZ, 0x1f, R0 ;  /* 0x0000001fff037819 */ /* 0x004fe40000011400 */
[----:B------:R-:W-:Y:S02]  /*2660*/  SEL R7, R0, RZ, !P0 ;  /* 0x000000ff00077207 */ /* 0x000fe40004000000 */
[----:B------:R-:W-:-:S03]  /*2670*/  SEL R3, R3, RZ, !P0 ;  /* 0x000000ff03037207 */ /* 0x000fc60004000000 */
[----:B------:R-:W-:-:S04]  /*2680*/  IMAD.WIDE.U32 R38, R7, UR6, R4 ;  /* 0x0000000607267c25 */ /* 0x000fc8000f8e0004 */
[----:B------:R-:W-:-:S04]  /*2690*/  IMAD R0, R3, UR6, RZ ;  /* 0x0000000603007c24 */ /* 0x000fc8000f8e02ff */
[----:B------:R-:W-:Y:S01]  /*26a0*/  IMAD R35, R7, UR7, R0 ;  /* 0x0000000707237c24 */ /* 0x000fe2000f8e0200 */
[----:B------:R-:W-:Y:S05]  /*26b0*/  @!P6 WARPSYNC.ALL ;  /* 0x000000000000e948 */ /* 0x000fea0003800000 */
[----:B------:R-:W-:Y:S01]  /*26c0*/  ULDC.64 UR4, c[0x0][0x330] ;  /* 0x0000cc0000047ab9 */ /* 0x000fe20000000a00 */
[----:B------:R-:W-:Y:S02]  /*26d0*/  IMAD R0, R20, R86, RZ ;  /* 0x0000005614007224 */ /* 0x000fe400078e02ff */
[----:B------:R-:W-:-:S04]  /*26e0*/  IMAD.WIDE.U32 R4, R27, UR4, R22 ;  /* 0x000000041b047c25 */ /* 0x000fc8000f8e0016 */
[----:B------:R-:W-:Y:S01]  /*26f0*/  IMAD R41, R27, UR5, R5 ;  /* 0x000000051b297c24 */ /* 0x000fe2000f8e0205 */
[----:B------:R-:W-:Y:S01]  /*2700*/  ULDC.64 UR4, c[0x0][0x338] ;  /* 0x0000ce0000047ab9 */ /* 0x000fe20000000a00 */
[----:B------:R-:W-:Y:S02]  /*2710*/  IMAD.MOV.U32 R40, RZ, RZ, R4 ;  /* 0x000000ffff287224 */ /* 0x000fe400078e0004 */
[----:B------:R-:W-:Y:S02]  /*2720*/  IMAD R3, R3, UR4, RZ ;  /* 0x0000000403037c24 */ /* 0x000fe4000f8e02ff */
[----:B------:R-:W-:Y:S02]  /*2730*/  IMAD R85, R230, R87, R0 ;  /* 0x00000057e6557224 */ /* 0x000fe400078e0200 */
[-C--:B------:R-:W-:Y:S02]  /*2740*/  IMAD R0, R20, R30.reuse, RZ ;  /* 0x0000001e14007224 */ /* 0x080fe400078e02ff */
[----:B------:R-:W-:Y:S01]  /*2750*/  IMAD R45, R7, UR5, R3 ;  /* 0x00000005072d7c24 */ /* 0x000fe2000f8e0203 */
[----:B------:R-:W-:Y:S01]  /*2760*/  SEL R3, R15, RZ, P1 ;  /* 0x000000ff0f037207 */ /* 0x000fe20000800000 */
[----:B------:R-:W-:Y:S01]  /*2770*/  IMAD.WIDE.U32 R40, R7, UR4, R40 ;  /* 0x0000000407287c25 */ /* 0x000fe2000f8e0028 */
[----:B------:R-:W-:Y:S03]  /*2780*/  @!P6 BAR.SYNC.DEFER_BLOCKING 0x9, 0x100 ;  /* 0x024400000000eb1d */ /* 0x000fe60000010000 */
[C---:B------:R-:W-:Y:S01]  /*2790*/  IMAD.WIDE.U32 R6, R230.reuse, R30, R228 ;  /* 0x0000001ee6067225 */ /* 0x040fe200078e00e4 */
[----:B------:R-:W-:-:S02]  /*27a0*/  IADD3 R94, P0, R230, R95, RZ ;  /* 0x0000005fe65e7210 */ /* 0x000fc40007f1e0ff */
[----:B------:R-:W-:Y:S01]  /*27b0*/  ULDC UR4, c[0x0][0x2f4] ;  /* 0x0000bd0000047ab9 */ /* 0x000fe20000000800 */
[----:B------:R-:W-:Y:S01]  /*27c0*/  IMAD R91, R230, R31, R0 ;  /* 0x0000001fe65b7224 */ /* 0x000fe200078e0200 */
[----:B------:R-:W-:Y:S01]  /*27d0*/  P2R R0, PR, RZ, 0x2 ;  /* 0x00000002ff007803 */ /* 0x000fe20000000000 */
[----:B------:R-:W-:Y:S02]  /*27e0*/  IMAD.IADD R3, R22, 0x1, R3 ;  /* 0x0000000116037824 */ /* 0x000fe400078e0203 */
[----:B------:R-:W-:Y:S01]  /*27f0*/  IMAD.IADD R89, R7, 0x1, R91 ;  /* 0x0000000107597824 */ /* 0x000fe200078e025b */
[----:B-----5:R-:W-:Y:S01]  /*2800*/  SHF.R.S32.HI R7, RZ, 0x1f, R121 ;  /* 0x0000001fff077819 */ /* 0x020fe20000011479 */
[----:B------:R-:W-:Y:S01]  /*2810*/  IMAD.MOV.U32 R88, RZ, RZ, R6 ;  /* 0x000000ffff587224 */ /* 0x000fe200078e0006 */
[----:B------:R-:W-:Y:S01]  /*2820*/  SHF.R.S32.HI R8, RZ, 0x1f, R3 ;  /* 0x0000001fff087819 */ /* 0x000fe20000011403 */
[----:B------:R-:W-:-:S03]  /*2830*/  IMAD.WIDE.U32 R4, R230, R86, R228 ;  /* 0x00000056e6047225 */ /* 0x000fc600078e00e4 */
[----:B------:R-:W-:Y:S01]  /*2840*/  LEA.HI R32, R8, R3, RZ, 0x4 ;  /* 0x0000000308207211 */ /* 0x000fe200078f20ff */
[----:B------:R-:W-:Y:S01]  /*2850*/  IMAD R6, R7, R86, RZ ;  /* 0x0000005607067224 */ /* 0x000fe200078e02ff */
[C---:B------:R-:W-:Y:S01]  /*2860*/  SHF.L.U64.HI R8, R30.reuse, 0x6, R31 ;  /* 0x000000061e087819 */ /* 0x040fe2000001021f */
[----:B------:R-:W-:Y:S02]  /*2870*/  IMAD.IADD R5, R5, 0x1, R85 ;  /* 0x0000000105057824 */ /* 0x000fe400078e0255 */
[----:B------:R-:W-:Y:S02]  /*2880*/  IMAD R27, R121, R87, R6 ;  /* 0x00000057791b7224 */ /* 0x000fe400078e0206 */
[----:B------:R-:W-:Y:S01]  /*2890*/  IMAD R6, R7, R30, RZ ;  /* 0x0000001e07067224 */ /* 0x000fe200078e02ff */
[----:B------:R-:W-:Y:S01]  /*28a0*/  SHF.L.U64.HI R7, R30, 0x7, R31 ;  /* 0x000000071e077819 */ /* 0x000fe2000001021f */
[----:B------:R-:W-:Y:S02]  /*28b0*/  IMAD.IADD R91, R91, 0x1, R11 ;  /* 0x000000015b5b7824 */ /* 0x000fe400078e020b */
[----:B------:R-:W-:-:S02]  /*28c0*/  IMAD.SHL.U32 R3, R231, 0x80, RZ ;  /* 0x00000080e7037824 */ /* 0x000fc400078e00ff */
[----:B------:R-:W-:-:S04]  /*28d0*/  IMAD.WIDE.U32 R88, R121, R30, R88 ;  /* 0x0000001e79587225 */ /* 0x000fc800078e0058 */
[----:B------:R-:W-:Y:S01]  /*28e0*/  IMAD.X R95, R20, 0x1, R21, P0 ;  /* 0x00000001145f7824 */ /* 0x000fe200000e0615 */
[----:B------:R-:W-:Y:S01]  /*28f0*/  LOP3.LUT R33, R33, 0x70, R32, 0xf8, !PT ;  /* 0x0000007021217812 */ /* 0x000fe200078ef820 */
[----:B------:R-:W-:-:S04]  /*2900*/  IMAD.WIDE.U32 R42, R121, R86, R4 ;  /* 0x00000056792a7225 */ /* 0x000fc800078e0004 */
[C---:B------:R-:W-:Y:S01]  /*2910*/  IMAD R29, R121.reuse, R31, R6 ;  /* 0x0000001f791d7224 */ /* 0x040fe200078e0206 */
[----:B------:R-:W-:Y:S01]  /*2920*/  LOP3.LUT R44, R44, 0x70, R32, 0xf8, !PT ;  /* 0x000000702c2c7812 */ /* 0x000fe200078ef820 */
[----:B------:R-:W-:Y:S01]  /*2930*/  IMAD.SHL.U32 R6, R30, 0x40, RZ ;  /* 0x000000401e067824 */ /* 0x000fe200078e00ff */
[----:B------:R-:W-:Y:S01]  /*2940*/  SHF.L.U64.HI R11, R86, 0x7, R87 ;  /* 0x00000007560b7819 */ /* 0x000fe20000010257 */
[----:B------:R-:W-:Y:S02]  /*2950*/  IMAD.SHL.U32 R5, R30, 0x80, RZ ;  /* 0x000000801e057824 */ /* 0x000fe400078e00ff */
[----:B------:R-:W-:Y:S01]  /*2960*/  IMAD.WIDE.U32 R90, R121, R30, R90 ;  /* 0x0000001e795a7225 */ /* 0x000fe200078e005a */
[----:B------:R-:W-:-:S03]  /*2970*/  LOP3.LUT R3, R3, 0x380, RZ, 0xc0, !PT ;  /* 0x0000038003037812 */ /* 0x000fc600078ec0ff */
[----:B------:R-:W-:Y:S01]  /*2980*/  VIADD R30, R230, 0x40 ;  /* 0x00000040e61e7836 */ /* 0x000fe20000000000 */
[----:B------:R-:W-:Y:S01]  /*2990*/  IADD3 R106, P0, R98, R132, RZ ;  /* 0x00000084626a7210 */ /* 0x000fe20007f1e0ff */
[----:B------:R-:W-:Y:S02]  /*29a0*/  IMAD.IADD R85, R85, 0x1, R9 ;  /* 0x0000000155557824 */ /* 0x000fe400078e0209 */
[----:B------:R-:W-:Y:S01]  /*29b0*/  IMAD.SHL.U32 R30, R30, 0x80, RZ ;  /* 0x000000801e1e7824 */ /* 0x000fe200078e00ff */
[----:B------:R-:W-:Y:S01]  /*29c0*/  SHF.R.U32.HI R15, RZ, 0x3, R3 ;  /* 0x00000003ff0f7819 */ /* 0x000fe20000011603 */
[----:B------:R-:W-:Y:S01]  /*29d0*/  IMAD.X R105, R14, 0x1, R99, P0 ;  /* 0x000000010e697824 */ /* 0x000fe200000e0663 */
[----:B------:R-:W-:Y:S01]  /*29e0*/  LOP3.LUT R20, R3, 0x30, R22, 0xf8, !PT ;  /* 0x0000003003147812 */ /* 0x000fe200078ef816 */
[----:B------:R-:W-:Y:S01]  /*29f0*/  IMAD.WIDE.U32 R84, R121, R86, R84 ;  /* 0x0000005679547225 */ /* 0x000fe200078e0054 */
[----:B------:R-:W-:Y:S02]  /*2a00*/  IADD3 R113, P0, R106, R98, RZ ;  /* 0x000000626a717210 */ /* 0x000fe40007f1e0ff */
[--C-:B------:R-:W-:Y:S01]  /*2a10*/  LOP3.LUT R34, R3, 0x70, R32.reuse, 0xf8, !PT ;  /* 0x0000007003227812 */ /* 0x100fe200078ef820 */
[----:B------:R-:W-:Y:S01]  /*2a20*/  IMAD R31, R31, 0xe0, RZ ;  /* 0x000000e01f1f7824 */ /* 0x000fe200078e02ff */
[----:B------:R-:W-:Y:S01]  /*2a30*/  LOP3.LUT R30, R30, 0x380, RZ, 0xc0, !PT ;  /* 0x000003801e1e7812 */ /* 0x000fe200078ec0ff */
[----:B------:R-:W-:Y:S01]  /*2a40*/  IMAD.IADD R28, R29, 0x1, R91 ;  /* 0x000000011d1c7824 */ /* 0x000fe200078e025b */
[-C--:B------:R-:W-:Y:S01]  /*2a50*/  LOP3.LUT R21, R20, R15.reuse, RZ, 0x3c, !PT ;  /* 0x0000000f14157212 */ /* 0x080fe200078e3cff */
[----:B------:R-:W-:Y:S01]  /*2a60*/  IMAD.IADD R20, R97, 0x1, R25 ;  /* 0x0000000161147824 */ /* 0x000fe200078e0219 */
[----:B------:R-:W-:Y:S01]  /*2a70*/  LOP3.LUT R34, R34, R15, RZ, 0x3c, !PT ;  /* 0x0000000f22227212 */ /* 0x000fe200078e3cff */
[----:B------:R-:W-:Y:S01]  /*2a80*/  IMAD.IADD R114, R93, 0x1, R31 ;  /* 0x000000015d727824 */ /* 0x000fe200078e021f */
[--C-:B------:R-:W-:Y:S01]  /*2a90*/  LOP3.LUT R31, R30, 0x70, R32.reuse, 0xf8, !PT ;  /* 0x000000701e1f7812 */ /* 0x100fe200078ef820 */
[----:B------:R-:W-:Y:S01]  /*2aa0*/  IMAD.IADD R25, R43, 0x1, R27 ;  /* 0x000000012b197824 */ /* 0x000fe200078e021b */
[----:B------:R-:W-:Y:S01]  /*2ab0*/  LOP3.LUT R116, R33, R140, RZ, 0x3c, !PT ;  /* 0x0000008c21747212 */ /* 0x000fe200078e3cff */
[----:B------:R-:W-:Y:S01]  /*2ac0*/  IMAD.IADD R26, R27, 0x1, R85 ;  /* 0x000000011b1a7824 */ /* 0x000fe200078e0255 */
[----:B------:R-:W-:Y:S01]  /*2ad0*/  LOP3.LUT R30, R32, 0xfffffff0, RZ, 0xc0, !PT ;  /* 0xfffffff0201e7812 */ /* 0x000fe200078ec0ff */
[----:B------:R-:W-:Y:S01]  /*2ae0*/  IMAD.X R109, R105, 0x1, R99, P0 ;  /* 0x00000001696d7824 */ /* 0x000fe200000e0663 */
[----:B------:R-:W-:Y:S01]  /*2af0*/  IADD3 R33, P0, R38, R96, RZ ;  /* 0x0000006026217210 */ /* 0x000fe20007f1e0ff */
[----:B------:R-:W-:Y:S01]  /*2b00*/  IMAD.IADD R27, R89, 0x1, R29 ;  /* 0x00000001591b7824 */ /* 0x000fe200078e021d */
[----:B------:R-:W-:Y:S01]  /*2b10*/  SHF.R.S32.HI R29, RZ, 0x4, R32 ;  /* 0x00000004ff1d7819 */ /* 0x000fe20000011420 */
[----:B------:R-:W-:Y:S01]  /*2b20*/  IMAD.IADD R32, R39, 0x1, R35 ;  /* 0x0000000127207824 */ /* 0x000fe200078e0223 */
[----:B------:R-:W-:Y:S01]  /*2b30*/  LOP3.LUT R118, R31, R50, RZ, 0x3c, !PT ;  /* 0x000000321f767212 */ /* 0x000fe200078e3cff */
[----:B------:R-:W-:Y:S01]  /*2b40*/  IMAD.IADD R119, R49, 0x1, R34 ;  /* 0x0000000131777824 */ /* 0x000fe200078e0222 */
[----:B------:R-:W-:Y:S01]  /*2b50*/  LOP3.LUT R44, R44, R141, RZ, 0x3c, !PT ;  /* 0x0000008d2c2c7212 */ /* 0x000fe200078e3cff */
[----:B------:R-:W-:Y:S01]  /*2b60*/  IMAD.SHL.U32 R9, R86, 0x80, RZ ;  /* 0x0000008056097824 */ /* 0x000fe200078e00ff */
[----:B------:R-:W-:Y:S01]  /*2b70*/  IADD3 R34, P3, R38, 0x40, RZ ;  /* 0x0000004026227810 */ /* 0x000fe20007f7e0ff */
[----:B------:R-:W-:Y:S01]  /*2b80*/  VIADD R4, R22, 0x40 ;  /* 0x0000004016047836 */ /* 0x000fe20000000000 */
[----:B------:R-:W-:Y:S01]  /*2b90*/  IADD3 R37, P2, R33, 0x40, RZ ;  /* 0x0000004021257810 */ /* 0x000fe20007f5e0ff */
[----:B------:R-:W-:-:S04]  /*2ba0*/  IMAD.WIDE.U32 R86, R86, 0xe0, RZ ;  /* 0x000000e056567825 */ /* 0x000fc800078e00ff */
[----:B------:R-:W-:Y:S01]  /*2bb0*/  IMAD.X R35, R20, 0x1, R32, P0 ;  /* 0x0000000114237824 */ /* 0x000fe200000e0620 */
[----:B------:R-:W-:Y:S01]  /*2bc0*/  SHF.R.S32.HI R31, RZ, 0x1f, R30 ;  /* 0x0000001fff1f7819 */ /* 0x000fe2000001141e */
[----:B------:R-:W-:Y:S01]  /*2bd0*/  IMAD.IADD R115, R87, 0x1, R115 ;  /* 0x0000000157737824 */ /* 0x000fe200078e0273 */
[----:B------:R-:W-:Y:S01]  /*2be0*/  ISETP.GE.AND P0, PT, R22, UR4, PT ;  /* 0x0000000416007c0c */ /* 0x000fe2000bf06270 */
[----:B------:R-:W-:Y:S01]  /*2bf0*/  IMAD.IADD R21, R49, 0x1, R21 ;  /* 0x0000000131157824 */ /* 0x000fe200078e0215 */
[----:B------:R-:W-:Y:S01]  /*2c00*/  ISETP.GE.AND P1, PT, R4, UR4, PT ;  /* 0x0000000404007c0c */ /* 0x000fe2000bf26270 */
[----:B---3--:R-:W-:Y:S02]  /*2c10*/  IMAD.IADD R118, R48, 0x1, R118 ;  /* 0x0000000130767824 */ /* 0x008fe400078e0276 */
[----:B----4-:R-:W-:Y:S02]  /*2c20*/  IMAD.IADD R117, R47, 0x1, R44 ;  /* 0x000000012f757824 */ /* 0x010fe400078e022c */
[----:B------:R-:W-:-:S02]  /*2c30*/  IMAD.IADD R116, R46, 0x1, R116 ;  /* 0x000000012e747824 */ /* 0x000fc400078e0274 */
[----:B------:R-:W-:Y:S02]  /*2c40*/  IMAD.X R100, RZ, RZ, R32, P3 ;  /* 0x000000ffff647224 */ /* 0x000fe400018e0620 */
[----:B------:R-:W-:Y:S02]  /*2c50*/  IMAD.X R101, RZ, RZ, R35, P2 ;  /* 0x000000ffff657224 */ /* 0x000fe400010e0623 */
[----:B------:R-:W-:-:S07]  /*2c60*/  IMAD.IADD R102, R41, 0x1, R45 ;  /* 0x0000000129667824 */ /* 0x000fce00078e022d */
.L_x_7374:
[----:B0-----:R-:W0:Y:S01]  /*2c70*/  LDC R126, c[0x0][0x3f4] ;  /* 0x0000fd00ff7e7b82 */ /* 0x001e220000000800 */
[----:B------:R-:W-:Y:S01]  /*2c80*/  VIADD R24, R24, 0xffffffff ;  /* 0xffffffff18187836 */ /* 0x000fe20000000000 */
[----:B------:R-:W-:Y:S05]  /*2c90*/  YIELD ;  /* 0x0000000000007946 */ /* 0x000fea0003800000 */
[----:B------:R-:W-:Y:S01]  /*2ca0*/  IMAD R110, R19, 0x7000, R21 ;  /* 0x00007000136e7824 */ /* 0x000fe200078e0215 */
[----:B------:R-:W-:Y:S01]  /*2cb0*/  ISETP.GT.AND P3, PT, R24, R107, PT ;  /* 0x0000006b1800720c */ /* 0x000fe20003f64270 */
[----:B------:R-:W-:Y:S02]  /*2cc0*/  BSSY B0, `(.L_x_7291) ;  /* 0x0000992000007945 */ /* 0x000fe40003800000 */
[----:B------:R-:W-:Y:S01]  /*2cd0*/  IMAD.IADD R111, R18, 0x1, R110 ;  /* 0x00000001126f7824 */ /* 0x000fe200078e026e */
[----:B------:R-:W-:-:S02]  /*2ce0*/  P2R R104, PR, RZ, 0x8 ;  /* 0x00000008ff687803 */ /* 0x000fc40000000000 */
[----:B0-----:R-:W-:-:S13]  /*2cf0*/  ISETP.GE.AND P2, PT, R126, 0x1, PT ;  /* 0x000000017e00780c */ /* 0x001fda0003f46270 */
[----:B-----5:R-:W-:Y:S05]  /*2d00*/  @!P2 BRA `(.L_x_7292) ;  /* 0x000000900058a947 */ /* 0x020fea0003800000 */
        /* <DEDUP_REMOVED lines=29> */
[----:B------:R-:W-:Y:S01]  /*2ee0*/  CS2R R78, SRZ ;  /* 0x00000000004e7805 */ /* 0x000fe2000001ff00 */
[----:B------:R-:W-:Y:S01]  /*2ef0*/  ULDC.64 UR6, c[0x0][0x208] ;  /* 0x0000820000067ab9 */ /* 0x000fe20000000a00 */
        /* <DEDUP_REMOVED lines=12> */
.L_x_7295:
[----:B------:R-:W-:Y:S05]  /*2fc0*/  BSYNC B1 ;  /* 0x0000000000017941 */ /* 0x000fea0003800000 */
.L_x_7294:
[----:B0-----:R-:W-:Y:S01]  /*2fd0*/  VIADD R48, R230, 0x40 ;  /* 0x00000040e6307836 */ /* 0x001fe20000000000 */
        /* <DEDUP_REMOVED lines=11> */
[----:B------:R-:W-:Y:S01]  /*3090*/  CS2R R54, SRZ ;  /* 0x0000000000367805 */ /* 0x000fe2000001ff00 */
[----:B-----5:R-:W-:Y:S01]  /*30a0*/  IMAD.MOV.U32 R134, RZ, RZ, R72 ;  /* 0x000000ffff867224 */ /* 0x020fe200078e0048 */
[----:B------:R-:W-:Y:S01]  /*30b0*/  CS2R R70, SRZ ;  /* 0x0000000000467805 */ /* 0x000fe2000001ff00 */
[----:B------:R-:W-:Y:S01]  /*30c0*/  IMAD.MOV.U32 R149, RZ, RZ, R76 ;  /* 0x000000ffff957224 */ /* 0x000fe200078e004c */
[----:B------:R-:W-:Y:S06]  /*30d0*/  @P3 BRA `(.L_x_7297) ;  /* 0x0000000000543947 */ /* 0x000fec0003800000 */
[----:B------:R-:W-:Y:S01]  /*30e0*/  IADD3 R80, P4, P5, R42, R44, R10 ;  /* 0x0000002c2a507210 */ /* 0x000fe20007d9e00a */
[----:B------:R-:W-:Y:S01]  /*30f0*/  ULDC.64 UR4, c[0x0][0x3e8] ;  /* 0x0000fa0000047ab9 */ /* 0x000fe20000000a00 */
[----:B------:R-:W-:Y:S02]  /*3100*/  CS2R R68, SRZ ;  /* 0x0000000000447805 */ /* 0x000fe4000001ff00 */
[----:B------:R-:W-:Y:S02]  /*3110*/  CS2R R70, SRZ ;  /* 0x0000000000467805 */ /* 0x000fe4000001ff00 */
[----:B------:R-:W-:Y:S01]  /*3120*/  IADD3.X R65, R25, R129, R12, P4, P5 ;  /* 0x0000008119417210 */ /* 0x000fe200027ea40c */
[----:B------:R-:W-:Y:S01]  /*3130*/  ULDC.64 UR6, c[0x0][0x208] ;  /* 0x0000820000067ab9 */ /* 0x000fe20000000a00 */
        /* <DEDUP_REMOVED lines=15> */
.L_x_7297:
[----:B------:R-:W-:Y:S05]  /*3230*/  BSYNC B1 ;  /* 0x0000000000017941 */ /* 0x000fea0003800000 */
.L_x_7296:
        /* <DEDUP_REMOVED lines=26> */
.L_x_7299:
[----:B------:R-:W-:Y:S05]  /*33e0*/  BSYNC B1 ;  /* 0x0000000000017941 */ /* 0x000fea0003800000 */
.L_x_7298:
[----:B0-----:R-:W-:Y:S01]  /*33f0*/  VIADD R80, R230, 0xc0 ;  /* 0x000000c0e6507836 */ /* 0x001fe20000000000 */
[----:B------:R-:W-:Y:S04]  /*3400*/  BSSY B1, `(.L_x_7300) ;  /* 0x000001e000017945 */ /* 0x000fe80003800000 */
        /* <DEDUP_REMOVED lines=8> */
[----:B------:R-:W-:Y:S01]  /*3490*/  ULDC.64 UR6, c[0x0][0x208] ;  /* 0x0000820000067ab9 */ /* 0x000fe20000000a00 */
        /* <DEDUP_REMOVED lines=20> */
.L_x_7301:
[----:B------:R-:W-:Y:S05]  /*35e0*/  BSYNC B1 ;  /* 0x0000000000017941 */ /* 0x000fea0003800000 */
.L_x_7300:
[----:B0-----:R-:W2:Y:S01]  /*35f0*/  LDL R44, [R1+0x6c] ;  /* 0x00006c00012c7983 */ /* 0x001ea20000100800 */
[----:B------:R-:W-:Y:S02]  /*3600*/  IMAD.MOV.U32 R150, RZ, RZ, R74 ;  /* 0x000000ffff967224 */ /* 0x000fe400078e004a */
[----:B------:R-:W-:Y:S02]  /*3610*/  IMAD.MOV.U32 R163, RZ, RZ, R78 ;  /* 0x000000ffffa37224 */ /* 0x000fe400078e004e */
[----:B-----5:R-:W-:Y:S02]  /*3620*/  IMAD.MOV.U32 R145, RZ, RZ, R64 ;  /* 0x000000ffff917224 */ /* 0x020fe400078e0040 */
        /* <DEDUP_REMOVED lines=11> */
[----:B--2---:R-:W-:-:S13]  /*36e0*/  R2UR UR4, R44 ;  /* 0x000000002c0472ca */ /* 0x004fda00000e0000 */
[----:B------:R-:W-:-:S06]  /*36f0*/  UISETP.NE.AND UP0, UPT, UR4, 0x3, UPT ;  /* 0x000000030400788c */ /* 0x000fcc000bf05270 */
[----:B------:R-:W-:-:S13]  /*3700*/  PLOP3.LUT P5, PT, PT, PT, UP0, 0x80, 0x0 ;  /* 0x000000000000781c */ /* 0x000fda0003faf008 */
[----:B------:R-:W-:Y:S05]  /*3710*/  @!P5 BRA `(.L_x_7302) ;  /* 0x000000000004d947 */ /* 0x000fea0003800000 */
[----:B------:R-:W-:Y:S01]  /*3720*/  BPT.TRAP 0x1 ;  /* 0x000000040000795c */ /* 0x000fe20000300000 */
.L_x_7302:
[----:B------:R-:W2:Y:S01]  /*3730*/  LDL R44, [R1+0x54] ;  /* 0x00005400012c7983 */ /* 0x000ea20000100800 */
[----:B------:R-:W-:Y:S01]  /*3740*/  IMAD R103, R19, 0x8, R18 ;  /* 0x0000000813677824 */ /* 0x000fe200078e0212 */
[----:B------:R-:W-:Y:S01]  /*3750*/  BSSY B1, `(.L_x_7303) ;  /* 0x0000004000017945 */ /* 0x000fe20003800000 */
[----:B--2---:R-:W-:-:S04]  /*3760*/  SHF.L.U32 R129, R44, 0x1f, RZ ;  /* 0x0000001f2c817819 */ /* 0x004fc800000006ff */
[----:B------:R-:W0:Y:S02]  /*3770*/  SYNCS.PHASECHK.TRANS64.TRYWAIT P6, [R103+URZ+0x2e890], R129 ;  /* 0x02e89081670075a7 */ /* 0x000e2400080c017f */
[----:B0-----:R-:W-:Y:S05]  /*3780*/  @!P6 BRA `(.L_x_7304) ;  /* 0x0000033c00d4e947 */ /* 0x001fea0003800000 */
.L_x_7678:
[----:B------:R-:W-:Y:S05]  /*3790*/  BSYNC B1 ;  /* 0x0000000000017941 */ /* 0x000fea0003800000 */
.L_x_7303:
        /* <DEDUP_REMOVED lines=118> */
.L_x_7310:
[----:B------:R-:W-:Y:S05]  /*3f00*/  BSYNC B3 ;  /* 0x0000000000037941 */ /* 0x000fea0003800000 */
.L_x_7309:
[----:B------:R-:W-:Y:S01]  /*3f10*/  ULDC.64 UR4, c[0x0][0x2e8] ;  /* 0x0000ba0000047ab9 */ /* 0x000fe20000000a00 */
[----:B------:R-:W-:Y:S01]  /*3f20*/  ULDC.64 UR6, c[0x0][0x208] ;  /* 0x0000820000067ab9 */ /* 0x000fe20000000a00 */
[----:B------:R-:W-:-:S04]  /*3f30*/  IADD3 R76, P2, P6, R153, UR4, R38 ;  /* 0x00000004994c7c10 */ /* 0x000fc8000fe5e026 */
[----:B------:R-:W-:-:S05]  /*3f40*/  IADD3.X R77, R151, UR5, R32, P2, P6 ;  /* 0x00000005974d7c10 */ /* 0x000fca00097ec420 */
[----:B--2---:R1:W-:Y:S04]  /*3f50*/  STG.E.128 desc[UR6][R76.64], R44 ;  /* 0x0000002c4c007986 */ /* 0x0043e8000c101d06 */
.L_x_7308:
[----:B------:R-:W-:Y:S05]  /*3f60*/  BSYNC B2 ;  /* 0x0000000000027941 */ /* 0x000fea0003800000 */
.L_x_7307:
[----:B------:R-:W-:Y:S05]  /*3f70*/  @P1 BRA `(.L_x_7306) ;  /* 0x0000000400e81947 */ /* 0x000fea0003800000 */
[----:B------:R-:W-:Y:S01]  /*3f80*/  LOP3.LUT P2, RZ, R231, 0x4, RZ, 0xc0, !PT ;  /* 0x00000004e7ff7812 */ /* 0x000fe2000784c0ff */
[C---:B-1----:R-:W-:Y:S01]  /*3f90*/  VIADD R45, R154.reuse, 0x40 ;  /* 0x000000409a2d7836 */ /* 0x042fe20000000000 */
[----:B------:R-:W-:Y:S11]  /*3fa0*/  BSSY B2, `(.L_x_7311) ;  /* 0x0000072000027945 */ /* 0x000ff60003800000 */
[----:B------:R-:W-:Y:S01]  /*3fb0*/  @P2 VIADD R45, R154, 0xffffffc0 ;  /* 0xffffffc09a2d2836 */ /* 0x000fe20000000000 */
[----:B------:R-:W-:-:S03]  /*3fc0*/  ISETP.GE.AND P2, PT, R234, R126, PT ;  /* 0x0000007eea00720c */ /* 0x000fc60003f46270 */
[----:B------:R-:W-:-:S06]  /*3fd0*/  IMAD.IADD R45, R18, 0x1, R45 ;  /* 0x00000001122d7824 */ /* 0x000fcc00078e022d */
[----:B------:R-:W1:Y:S04]  /*3fe0*/  LDS.128 R44, [R45+0x20400] ;  /* 0x020400002d2c7984 */ /* 0x000e680000000c00 */
[----:B------:R-:W-:Y:S05]  /*3ff0*/  @P2 BRA `(.L_x_7312) ;  /* 0x0000000400b02947 */ /* 0x000fea0003800000 */
[----:B------:R-:W-:Y:S02]  /*4000*/  SHF.R.U32.HI R149, RZ, 0x8, R73 ;  /* 0x00000008ff957819 */ /* 0x000fe40000011649 */
[----:B------:R-:W-:Y:S02]  /*4010*/  SHF.R.U32.HI R77, RZ, 0x8, R75 ;  /* 0x00000008ff4d7819 */ /* 0x000fe4000001164b */
[--C-:B------:R-:W-:Y:S02]  /*4020*/  SHF.R.U32.HI R155, RZ, 0x18, R73.reuse ;  /* 0x00000018ff9b7819 */ /* 0x100fe40000011649 */
[----:B------:R-:W-:Y:S01]  /*4030*/  LOP3.LUT R72, R73, 0xff, RZ, 0xc0, !PT ;  /* 0x000000ff49487812 */ /* 0x000fe200078ec0ff */
[----:B------:R-:W-:Y:S01]  /*4040*/  IMAD.SHL.U32 R77, R77, 0x100, RZ ;  /* 0x000001004d4d7824 */ /* 0x000fe200078e00ff */
[----:B------:R-:W-:Y:S02]  /*4050*/  SHF.R.U32.HI R79, RZ, 0x10, R73 ;  /* 0x00000010ff4f7819 */ /* 0x000fe40000011649 */
[----:B------:R-:W-:-:S02]  /*4060*/  SHF.R.U32.HI R76, RZ, 0x18, R75 ;  /* 0x00000018ff4c7819 */ /* 0x000fc4000001164b */
[----:B------:R-:W-:Y:S02]  /*4070*/  LOP3.LUT R73, R75, 0xff, RZ, 0xc0, !PT ;  /* 0x000000ff4b497812 */ /* 0x000fe400078ec0ff */
[----:B------:R-:W-:Y:S01]  /*4080*/  SHF.R.U32.HI R78, RZ, 0x10, R75 ;  /* 0x00000010ff4e7819 */ /* 0x000fe2000001164b */
[----:B------:R-:W-:Y:S01]  /*4090*/  IMAD.SHL.U32 R75, R149, 0x100, RZ ;  /* 0x00000100954b7824 */ /* 0x000fe200078e00ff */
[----:B------:R-:W-:Y:S01]  /*40a0*/  PRMT R74, R155, 0x654, R72 ;  /* 0x000006549b4a7816 */ /* 0x000fe20000000048 */
[----:B-1----:R-:W-:Y:S01]  /*40b0*/  IMAD.MOV.U32 R72, RZ, RZ, R44 ;  /* 0x000000ffff487224 */ /* 0x002fe200078e002c */
[----:B------:R-:W-:Y:S01]  /*40c0*/  PRMT R76, R76, 0x654, R73 ;  /* 0x000006544c4c7816 */ /* 0x000fe20000000049 */
[----:B------:R-:W-:Y:S01]  /*40d0*/  IMAD.MOV.U32 R73, RZ, RZ, R45 ;  /* 0x000000ffff497224 */ /* 0x000fe200078e002d */
        /* <DEDUP_REMOVED lines=15> */
[----:B------:R-:W-:Y:S01]  /*41d0*/  HADD2.F32 R79, -RZ, R77.H0_H0 ;  /* 0x2000004dff4f7230 */ /* 0x000fe20000004100 */
[----:B------:R-:W-:Y:S01]  /*41e0*/  F2FP.F16.E4M3.UNPACK_B R150, R150 ;  /* 0x00000096ff96723e */ /* 0x000fe200020006ff */
[--C-:B------:R-:W-:Y:S01]  /*41f0*/  HADD2.F32 R76, -RZ, R73.reuse.H1_H1 ;  /* 0x30000049ff4c7230 */ /* 0x100fe20000004100 */
[----:B------:R-:W-:Y:S01]  /*4200*/  F2FP.F16.E4M3.UNPACK_B R134, R134 ;  /* 0x00000086ff86723e */ /* 0x000fe200020006ff */
[----:B------:R-:W-:-:S02]  /*4210*/  HADD2.F32 R75, -RZ, R73.H0_H0 ;  /* 0x20000049ff4b7230 */ /* 0x000fc40000004100 */
[----:B------:R-:W-:Y:S01]  /*4220*/  FMUL.FTZ R73, R44, R149 ;  /* 0x000000952c497220 */ /* 0x000fe20000410000 */
[----:B------:R-:W-:Y:S02]  /*4230*/  HADD2.F32 R77, -RZ, R77.H1_H1 ;  /* 0x3000004dff4d7230 */ /* 0x000fe40000004100 */
[-C--:B------:R-:W-:Y:S01]  /*4240*/  FMUL.FTZ R156, R76, R78.reuse ;  /* 0x0000004e4c9c7220 */ /* 0x080fe20000410000 */
[-C--:B------:R-:W-:Y:S01]  /*4250*/  FFMA.FTZ R44, R44, R79.reuse, -R157 ;  /* 0x0000004f2c2c7223 */ /* 0x080fe2000001089d */
[----:B------:R-:W-:Y:S01]  /*4260*/  FFMA.FTZ R73, R74, R79, R73 ;  /* 0x0000004f4a497223 */ /* 0x000fe20000010049 */
[C---:B------:R-:W-:Y:S01]  /*4270*/  FMUL.FTZ R149, R75.reuse, R78 ;  /* 0x0000004e4b957220 */ /* 0x040fe20000410000 */
[-C--:B------:R-:W-:Y:S01]  /*4280*/  F2FP.F16.E4M3.UNPACK_B R74, R72.reuse.H1 ;  /* 0x00000048ff4a723e */ /* 0x080fe200030006ff */
[-C--:B------:R-:W-:Y:S01]  /*4290*/  FFMA.FTZ R156, R75, R77.reuse, -R156 ;  /* 0x0000004d4b9c7223 */ /* 0x080fe2000001089c */
[----:B------:R-:W-:Y:S01]  /*42a0*/  F2FP.F16.E4M3.UNPACK_B R72, R72 ;  /* 0x00000048ff48723e */ /* 0x000fe200020006ff */
[----:B------:R-:W-:Y:S01]  /*42b0*/  FFMA.FTZ R159, R76, R77, R149 ;  /* 0x0000004d4c9f7223 */ /* 0x000fe20000010095 */
[----:B------:R-:W-:-:S02]  /*42c0*/  HADD2.F32 R78, -RZ, R150.H1_H1 ;  /* 0x30000096ff4e7230 */ /* 0x000fc40000004100 */
[--C-:B------:R-:W-:Y:S02]  /*42d0*/  HADD2.F32 R77, -RZ, R74.reuse.H1_H1 ;  /* 0x3000004aff4d7230 */ /* 0x100fe40000004100 */
[----:B------:R-:W-:Y:S01]  /*42e0*/  HADD2.F32 R76, -RZ, R74.H0_H0 ;  /* 0x2000004aff4c7230 */ /* 0x000fe20000004100 */
[----:B------:R-:W-:Y:S01]  /*42f0*/  F2FP.SATFINITE.E4M3.F32.PACK_AB_MERGE_C R161, R159, R156, RZ ;  /* 0x0000009c9fa1723e */ /* 0x000fe200048070ff */
        /* <DEDUP_REMOVED lines=11> */
[-C--:B------:R-:W-:Y:S01]  /*43b0*/  FFMA.FTZ R72, R74, R134.reuse, -R79 ;  /* 0x000000864a487223 */ /* 0x080fe2000001084f */
[----:B------:R-:W-:Y:S01]  /*43c0*/  FFMA.FTZ R157, R75, R134, R150 ;  /* 0x000000864b9d7223 */ /* 0x000fe20000010096 */
[----:B------:R-:W-:-:S02]  /*43d0*/  F2FP.F16.E4M3.UNPACK_B R75, R47.H1 ;  /* 0x0000002fff4b723e */ /* 0x000fc400030006ff */
[----:B------:R-:W-:Y:S02]  /*43e0*/  F2FP.SATFINITE.E4M3.F32.PACK_AB_MERGE_C R160, R78, R149, RZ ;  /* 0x000000954ea0723e */ /* 0x000fe400048070ff */
        /* <DEDUP_REMOVED lines=45> */
.L_x_7312:
[----:B------:R-:W-:Y:S05]  /*46c0*/  BSYNC B2 ;  /* 0x0000000000027941 */ /* 0x000fea0003800000 */
.L_x_7311:
[----:B------:R-:W-:Y:S01]  /*46d0*/  ULDC.64 UR4, c[0x0][0x2e8] ;  /* 0x0000ba0000047ab9 */ /* 0x000fe20000000a00 */
[----:B------:R-:W-:Y:S01]  /*46e0*/  ULDC.64 UR6, c[0x0][0x208] ;  /* 0x0000820000067ab9 */ /* 0x000fe20000000a00 */
[----:B------:R-:W-:-:S04]  /*46f0*/  IADD3 R72, P2, P6, R34, UR4, R153 ;  /* 0x0000000422487c10 */ /* 0x000fc8000fe5e099 */
[----:B------:R-:W-:-:S05]  /*4700*/  IADD3.X R73, R100, UR5, R151, P2, P6 ;  /* 0x0000000564497c10 */ /* 0x000fca00097ec497 */
[----:B-1----:R2:W-:Y:S04]  /*4710*/  STG.E.128 desc[UR6][R72.64], R44 ;  /* 0x0000002c48007986 */ /* 0x0025e8000c101d06 */
.L_x_7306:
[----:B------:R-:W-:Y:S05]  /*4720*/  BSYNC B1 ;  /* 0x0000000000017941 */ /* 0x000fea0003800000 */
.L_x_7305:
[----:B------:R-:W-:Y:S04]  /*4730*/  BSSY B1, `(.L_x_7313) ;  /* 0x00000f6000017945 */ /* 0x000fe80003800000 */
[----:B------:R-:W-:Y:S05]  /*4740*/  @P3 BRA `(.L_x_7314) ;  /* 0x0000000c00d03947 */ /* 0x000fea0003800000 */
[----:B------:R-:W-:Y:S01]  /*4750*/  IADD3 R75, P2, P3, R132, R124, R22 ;  /* 0x0000007c844b7210 */ /* 0x000fe20007b5e016 */
[----:B------:R-:W-:Y:S03]  /*4760*/  BSSY B2, `(.L_x_7315) ;  /* 0x0000078000027945 */ /* 0x000fe60003800000 */
[----:B--2---:R-:W-:Y:S01]  /*4770*/  IADD3.X R73, R14, R127, R23, P2, P3 ;  /* 0x0000007f0e497210 */ /* 0x004fe200017e6417 */
[----:B------:R-:W-:Y:S08]  /*4780*/  @P0 BRA `(.L_x_7316) ;  /* 0x0000000400d40947 */ /* 0x000ff00003800000 */
[----:B-1----:R1:W2:Y:S01]  /*4790*/  LDS.128 R44, [R111+0x22400] ;  /* 0x022400006f2c7984 */ /* 0x0022a20000000c00 */
        /* <DEDUP_REMOVED lines=38> */
[C---:B------:R-:W-:Y:S01]  /*4a00*/  FMUL.FTZ R77, R71.reuse, R78 ;  /* 0x0000004e474d7220 */ /* 0x040fe20000410000 */
[----:B------:R-:W-:Y:S01]  /*4a10*/  F2FP.F16.E4M3.UNPACK_B R69, R68.H1 ;  /* 0x00000044ff45723e */ /* 0x000fe200030006ff */
[C---:B------:R-:W-:Y:S01]  /*4a20*/  FMUL.FTZ R78, R70.reuse, R78 ;  /* 0x0000004e464e7220 */ /* 0x040fe20000410000 */
[----:B------:R-:W-:Y:S01]  /*4a30*/  F2FP.F16.E4M3.UNPACK_B R68, R68 ;  /* 0x00000044ff44723e */ /* 0x000fe200020006ff */
[----:B------:R-:W-:Y:S01]  /*4a40*/  FFMA.FTZ R134, R70, R72, -R77 ;  /* 0x0000004846867223 */ /* 0x000fe2000001084d */
[----:B------:R-:W-:Y:S01]  /*4a50*/  FFMA.FTZ R44, R44, R74, -R149 ;  /* 0x0000004a2c2c7223 */ /* 0x000fe20000010895 */
[----:B------:R-:W-:Y:S01]  /*4a60*/  FFMA.FTZ R151, R71, R72, R78 ;  /* 0x0000004847977223 */ /* 0x000fe2000001004e */
[----:B------:R-:W-:Y:S01]  /*4a70*/  F2FP.F16.E4M3.UNPACK_B R147, R147 ;  /* 0x00000093ff93723e */ /* 0x000fe200020006ff */
[----:B------:R-:W-:-:S02]  /*4a80*/  HADD2.F32 R70, -RZ, R69.H0_H0 ;  /* 0x20000045ff467230 */ /* 0x000fc40000004100 */
[----:B------:R-:W-:Y:S01]  /*4a90*/  HADD2.F32 R71, -RZ, R69.H1_H1 ;  /* 0x30000045ff477230 */ /* 0x000fe20000004100 */
[----:B------:R-:W-:Y:S01]  /*4aa0*/  F2FP.SATFINITE.E4M3.F32.PACK_AB_MERGE_C R155, R151, R134, RZ ;  /* 0x00000086979b723e */ /* 0x000fe200048070ff */
[----:B------:R-:W-:Y:S02]  /*4ab0*/  HADD2.F32 R74, -RZ, R148.H1_H1 ;  /* 0x30000094ff4a7230 */ /* 0x000fe40000004100 */
[----:B------:R-:W-:Y:S01]  /*4ac0*/  HADD2.F32 R69, -RZ, R68.H0_H0 ;  /* 0x20000044ff457230 */ /* 0x000fe20000004100 */
[----:B------:R-:W-:Y:S01]  /*4ad0*/  F2FP.SATFINITE.E4M3.F32.PACK_AB_MERGE_C R45, R45, R44, R155 ;  /* 0x0000002c2d2d723e */ /* 0x000fe2000480709b */
[----:B------:R-:W-:Y:S02]  /*4ae0*/  HADD2.F32 R148, -RZ, R148.H0_H0 ;  /* 0x20000094ff947230 */ /* 0x000fe40000004100 */
[-C--:B------:R-:W-:Y:S01]  /*4af0*/  FMUL.FTZ R149, R71, R74.reuse ;  /* 0x0000004a47957220 */ /* 0x080fe20000410000 */
[----:B------:R-:W-:Y:S02]  /*4b00*/  HADD2.F32 R68, -RZ, R68.H1_H1 ;  /* 0x30000044ff447230 */ /* 0x000fe40000004100 */
[----:B------:R-:W-:Y:S01]  /*4b10*/  FMUL.FTZ R78, R70, R74 ;  /* 0x0000004a464e7220 */ /* 0x000fe20000410000 */
[----:B------:R-:W-:-:S02]  /*4b20*/  HADD2.F32 R72, -RZ, R147.H1_H1 ;  /* 0x30000093ff487230 */ /* 0x000fc40000004100 */
[-C--:B------:R-:W-:Y:S01]  /*4b30*/  FMUL.FTZ R77, R69, R148.reuse ;  /* 0x00000094454d7220 */ /* 0x080fe20000410000 */
[----:B------:R-:W-:Y:S02]  /*4b40*/  HADD2.F32 R147, -RZ, R147.H0_H0 ;  /* 0x20000093ff937230 */ /* 0x000fe40000004100 */
[----:B------:R-:W-:Y:S01]  /*4b50*/  FMUL.FTZ R74, R68, R148 ;  /* 0x00000094444a7220 */ /* 0x000fe20000410000 */
[-C--:B------:R-:W-:Y:S01]  /*4b60*/  FFMA.FTZ R149, R70, R72.reuse, -R149 ;  /* 0x0000004846957223 */ /* 0x080fe20000010895 */
[----:B------:R-:W-:Y:S02]  /*4b70*/  FFMA.FTZ R78, R71, R72, R78 ;  /* 0x00000048474e7223 */ /* 0x000fe4000001004e */
[-C--:B------:R-:W-:Y:S01]  /*4b80*/  FFMA.FTZ R148, R69, R147.reuse, -R74 ;  /* 0x0000009345947223 */ /* 0x080fe2000001084a */
[----:B------:R-:W-:Y:S01]  /*4b90*/  FFMA.FTZ R147, R68, R147, R77 ;  /* 0x0000009344937223 */ /* 0x000fe2000001004d */
[----:B------:R-:W-:Y:S02]  /*4ba0*/  F2FP.F16.E4M3.UNPACK_B R69, R47.H1 ;  /* 0x0000002fff45723e */ /* 0x000fe400030006ff */
[----:B------:R-:W-:-:S02]  /*4bb0*/  F2FP.F16.E4M3.UNPACK_B R77, R79.H1 ;  /* 0x0000004fff4d723e */ /* 0x000fc400030006ff */
[----:B------:R-:W-:Y:S01]  /*4bc0*/  F2FP.F16.E4M3.UNPACK_B R72, R76.H1 ;  /* 0x0000004cff48723e */ /* 0x000fe200030006ff */
[----:B------:R-:W-:Y:S01]  /*4bd0*/  HADD2.F32 R71, -RZ, R69.H1_H1 ;  /* 0x30000045ff477230 */ /* 0x000fe20000004100 */
[----:B------:R-:W-:Y:S01]  /*4be0*/  F2FP.F16.E4M3.UNPACK_B R68, R46.H1 ;  /* 0x0000002eff44723e */ /* 0x000fe200030006ff */
[----:B------:R-:W-:Y:S01]  /*4bf0*/  HADD2.F32 R134, -RZ, R77.H1_H1 ;  /* 0x3000004dff867230 */ /* 0x000fe20000004100 */
[----:B------:R-:W-:Y:S01]  /*4c00*/  F2FP.F16.E4M3.UNPACK_B R79, R79 ;  /* 0x0000004fff4f723e */ /* 0x000fe200020006ff */
[----:B------:R-:W-:Y:S01]  /*4c10*/  HADD2.F32 R70, -RZ, R69.H0_H0 ;  /* 0x20000045ff467230 */ /* 0x000fe20000004100 */
[----:B------:R-:W-:Y:S01]  /*4c20*/  F2FP.SATFINITE.E4M3.F32.PACK_AB_MERGE_C R153, R78, R149, RZ ;  /* 0x000000954e99723e */ /* 0x000fe200048070ff */
        /* <DEDUP_REMOVED lines=37> */
.L_x_7318:
[----:B------:R-:W-:Y:S05]  /*4e80*/  BSYNC B3 ;  /* 0x0000000000037941 */ /* 0x000fea0003800000 */
.L_x_7317:
[----:B------:R-:W-:Y:S01]  /*4e90*/  ULDC.64 UR4, c[0x0][0x2e8] ;  /* 0x0000ba0000047ab9 */ /* 0x000fe20000000a00 */
[----:B------:R-:W-:Y:S01]  /*4ea0*/  ULDC.64 UR6, c[0x0][0x208] ;  /* 0x0000820000067ab9 */ /* 0x000fe20000000a00 */
[----:B------:R-:W-:-:S04]  /*4eb0*/  IADD3 R68, P2, P3, R75, UR4, R38 ;  /* 0x000000044b447c10 */ /* 0x000fc8000fb5e026 */
[----:B------:R-:W-:-:S05]  /*4ec0*/  IADD3.X R69, R73, UR5, R32, P2, P3 ;  /* 0x0000000549457c10 */ /* 0x000fca00097e6420 */
[----:B--2---:R2:W-:Y:S04]  /*4ed0*/  STG.E.128 desc[UR6][R68.64], R44 ;  /* 0x0000002c44007986 */ /* 0x0045e8000c101d06 */
.L_x_7316:
[----:B------:R-:W-:Y:S05]  /*4ee0*/  BSYNC B2 ;  /* 0x0000000000027941 */ /* 0x000fea0003800000 */
.L_x_7315:
        /* <DEDUP_REMOVED lines=21> */
[----:B-1----:R-:W-:Y:S01]  /*5040*/  IMAD.MOV.U32 R64, RZ, RZ, R44 ;  /* 0x000000ffff407224 */ /* 0x002fe200078e002c */
        /* <DEDUP_REMOVED lines=76> */
[--C-:B------:R-:W-:Y:S02]  /*5510*/  HADD2.F32 R47, -RZ, R46.reuse.H0_H0 ;  /* 0x2000002eff2f7230 */ /* 0x100fe40000004100 */
[----:B------:R-:W-:Y:S01]  /*5520*/  FMUL.FTZ R76, R64, R71 ;  /* 0x00000047404c7220 */ /* 0x000fe20000410000 */
[----:B------:R-:W-:-:S02]  /*5530*/  HADD2.F32 R46, -RZ, R46.H1_H1 ;  /* 0x3000002eff2e7230 */ /* 0x000fc40000004100 */
[----:B------:R-:W-:Y:S01]  /*5540*/  FMUL.FTZ R69, R65, R71 ;  /* 0x0000004741457220 */ /* 0x000fe20000410000 */
[----:B------:R-:W-:Y:S01]  /*5550*/  HADD2.F32 R74, -RZ, R74.H0_H0 ;  /* 0x2000004aff4a7230 */ /* 0x000fe20000004100 */
[----:B------:R-:W-:Y:S01]  /*5560*/  F2FP.SATFINITE.E4M3.F32.PACK_AB_MERGE_C R72, R72, R79, RZ ;  /* 0x0000004f4848723e */ /* 0x000fe200048070ff */
[----:B------:R-:W-:Y:S01]  /*5570*/  HADD2.F32 R68, -RZ, R68.H0_H0 ;  /* 0x20000044ff447230 */ /* 0x000fe20000004100 */
[----:B------:R-:W-:Y:S01]  /*5580*/  F2FP.SATFINITE.E4M3.F32.PACK_AB_MERGE_C R134, R145, R134, RZ ;  /* 0x000000869186723e */ /* 0x000fe200048070ff */
[----:B------:R-:W-:Y:S02]  /*5590*/  HADD2.F32 R70, -RZ, R70.H0_H0 ;  /* 0x20000046ff467230 */ /* 0x000fe40000004100 */
[-C--:B------:R-:W-:Y:S01]  /*55a0*/  FMUL.FTZ R66, R46, R74.reuse ;  /* 0x0000004a2e427220 */ /* 0x080fe20000410000 */
[----:B------:R-:W-:Y:S01]  /*55b0*/  FMUL.FTZ R67, R47, R74 ;  /* 0x0000004a2f437220 */ /* 0x000fe20000410000 */
[-C--:B------:R-:W-:Y:S01]  /*55c0*/  FFMA.FTZ R69, R64, R68.reuse, -R69 ;  /* 0x0000004440457223 */ /* 0x080fe20000010845 */
[----:B------:R-:W-:Y:S01]  /*55d0*/  FFMA.FTZ R76, R65, R68, R76 ;  /* 0x00000044414c7223 */ /* 0x000fe2000001004c */
[-C--:B------:R-:W-:Y:S01]  /*55e0*/  FFMA.FTZ R66, R47, R70.reuse, -R66 ;  /* 0x000000462f427223 */ /* 0x080fe20000010842 */
[----:B------:R-:W-:Y:S01]  /*55f0*/  FFMA.FTZ R67, R46, R70, R67 ;  /* 0x000000462e437223 */ /* 0x000fe20000010043 */
[----:B------:R-:W-:-:S02]  /*5600*/  F2FP.SATFINITE.E4M3.F32.PACK_AB_MERGE_C R44, R78, R77, R146 ;  /* 0x0000004d4e2c723e */ /* 0x000fc40004807092 */
[----:B------:R-:W-:Y:S02]  /*5610*/  F2FP.SATFINITE.E4M3.F32.PACK_AB_MERGE_C R47, R76, R69, R134 ;  /* 0x000000454c2f723e */ /* 0x000fe40004807086 */
[----:B------:R-:W-:-:S07]  /*5620*/  F2FP.SATFINITE.E4M3.F32.PACK_AB_MERGE_C R46, R67, R66, R72 ;  /* 0x00000042432e723e */ /* 0x000fce0004807048 */
.L_x_7320:
[----:B------:R-:W-:Y:S05]  /*5630*/  BSYNC B2 ;  /* 0x0000000000027941 */ /* 0x000fea0003800000 */
.L_x_7319:
[----:B------:R-:W-:Y:S01]  /*5640*/  ULDC.64 UR4, c[0x0][0x2e8] ;  /* 0x0000ba0000047ab9 */ /* 0x000fe20000000a00 */
[----:B------:R-:W-:Y:S01]  /*5650*/  ULDC.64 UR6, c[0x0][0x208] ;  /* 0x0000820000067ab9 */ /* 0x000fe20000000a00 */
[----:B------:R-:W-:-:S04]  /*5660*/  IADD3 R64, P2, P3, R34, UR4, R75 ;  /* 0x0000000422407c10 */ /* 0x000fc8000fb5e04b */
[----:B------:R-:W-:-:S05]  /*5670*/  IADD3.X R65, R100, UR5, R73, P2, P3 ;  /* 0x0000000564417c10 */ /* 0x000fca00097e6449 */
[----:B-1----:R3:W-:Y:S04]  /*5680*/  STG.E.128 desc[UR6][R64.64], R44 ;  /* 0x0000002c40007986 */ /* 0x0027e8000c101d06 */
.L_x_7314:
[----:B------:R-:W-:Y:S05]  /*5690*/  BSYNC B1 ;  /* 0x0000000000017941 */ /* 0x000fea0003800000 */
.L_x_7313:
[----:B------:R-:W-:Y:S01]  /*56a0*/  ISETP.NE.AND P2, PT, R152, RZ, PT ;  /* 0x000000ff9800720c */ /* 0x000fe20003f45270 */
[----:B------:R-:W-:-:S12]  /*56b0*/  BSSY B1, `(.L_x_7321) ;  /* 0x00000f6000017945 */ /* 0x000fd80003800000 */
[----:B------:R-:W-:Y:S05]  /*56c0*/  @P2 BRA `(.L_x_7322) ;  /* 0x0000000c00d02947 */ /* 0x000fea0003800000 */
[----:B------:R-:W-:Y:S01]  /*56d0*/  IADD3 R67, P2, P3, R106, R124, R22 ;  /* 0x0000007c6a437210 */ /* 0x000fe20007b5e016 */
[----:B------:R-:W-:Y:S03]  /*56e0*/  BSSY B2, `(.L_x_7323) ;  /* 0x0000078000027945 */ /* 0x000fe60003800000 */
[----:B---3--:R-:W-:Y:S01]  /*56f0*/  IADD3.X R65, R105, R127, R23, P2, P3 ;  /* 0x0000007f69417210 */ /* 0x008fe200017e6417 */
        /* <DEDUP_REMOVED lines=68> */
[----:B------:R-:W-:Y:S01]  /*5b40*/  F2FP.SATFINITE.E4M3.F32.PACK_AB_MERGE_C R78, R63, R62, RZ ;  /* 0x0000003e3f4e723e */ /* 0x000fe200048070ff */
[----:B------:R-:W-:Y:S01]  /*5b50*/  HADD2.F32 R63, -RZ, R61.H1_H1 ;  /* 0x3000003dff3f7230 */ /* 0x000fe20000004100 */
[----:B------:R-:W-:Y:S01]  /*5b60*/  F2FP.F16.E4M3.UNPACK_B R64, R68.H1 ;  /* 0x00000044ff40723e */ /* 0x000fe200030006ff */
        /* <DEDUP_REMOVED lines=41> */
.L_x_7326:
[----:B------:R-:W-:Y:S05]  /*5e00*/  BSYNC B3 ;  /* 0x0000000000037941 */ /* 0x000fea0003800000 */
.L_x_7325:
[----:B------:R-:W-:Y:S01]  /*5e10*/  ULDC.64 UR4, c[0x0][0x2e8] ;  /* 0x0000ba0000047ab9 */ /* 0x000fe20000000a00 */
[----:B------:R-:W-:Y:S01]  /*5e20*/  ULDC.64 UR6, c[0x0][0x208] ;  /* 0x0000820000067ab9 */ /* 0x000fe20000000a00 */
[----:B------:R-:W-:-:S04]  /*5e30*/  IADD3 R60, P2, P3, R67, UR4, R38 ;  /* 0x00000004433c7c10 */ /* 0x000fc8000fb5e026 */
[----:B------:R-:W-:-:S05]  /*5e40*/  IADD3.X R61, R65, UR5, R32, P2, P3 ;  /* 0x00000005413d7c10 */ /* 0x000fca00097e6420 */
[----:B--2---:R3:W-:Y:S04]  /*5e50*/  STG.E.128 desc[UR6][R60.64], R44 ;  /* 0x0000002c3c007986 */ /* 0x0047e8000c101d06 */
.L_x_7324:
[----:B------:R-:W-:Y:S05]  /*5e60*/  BSYNC B2 ;  /* 0x0000000000027941 */ /* 0x000fea0003800000 */
.L_x_7323:
[----:B------:R-:W-:Y:S05]  /*5e70*/  @P1 BRA `(.L_x_7322) ;  /* 0x0000000400e41947 */ /* 0x000fea0003800000 */
[----:B------:R-:W-:Y:S01]  /*5e80*/  LOP3.LUT P2, RZ, R231, 0x4, RZ, 0xc0, !PT ;  /* 0x00000004e7ff7812 */ /* 0x000fe2000784c0ff */
[C---:B-123--:R-:W-:Y:S01]  /*5e90*/  VIADD R45, R154.reuse, 0x40 ;  /* 0x000000409a2d7836 */ /* 0x04efe20000000000 */
[----:B------:R-:W-:Y:S11]  /*5ea0*/  BSSY B2, `(.L_x_7327) ;  /* 0x0000071000027945 */ /* 0x000ff60003800000 */
[----:B------:R-:W-:Y:S01]  /*5eb0*/  @P2 VIADD R45, R154, 0xffffffc0 ;  /* 0xffffffc09a2d2836 */ /* 0x000fe20000000000 */
[----:B------:R-:W-:-:S03]  /*5ec0*/  ISETP.GE.AND P2, PT, R234, R126, PT ;  /* 0x0000007eea00720c */ /* 0x000fc60003f46270 */
[----:B------:R-:W-:-:S06]  /*5ed0*/  IMAD.IADD R45, R18, 0x1, R45 ;  /* 0x00000001122d7824 */ /* 0x000fcc00078e022d */
[----:B------:R-:W1:Y:S04]  /*5ee0*/  LDS.128 R44, [R45+0x24400] ;  /* 0x024400002d2c7984 */ /* 0x000e680000000c00 */
[----:B------:R-:W-:Y:S05]  /*5ef0*/  @P2 BRA `(.L_x_7328) ;  /* 0x0000000400ac2947 */ /* 0x000fea0003800000 */
[----:B------:R-:W-:Y:S02]  /*5f00*/  SHF.R.U32.HI R64, RZ, 0x8, R57 ;  /* 0x00000008ff407819 */ /* 0x000fe40000011639 */
[--C-:B------:R-:W-:Y:S02]  /*5f10*/  SHF.R.U32.HI R61, RZ, 0x18, R59.reuse ;  /* 0x00000018ff3d7819 */ /* 0x100fe4000001163b */
[----:B------:R-:W-:Y:S02]  /*5f20*/  LOP3.LUT R58, R59, 0xff, RZ, 0xc0, !PT ;  /* 0x000000ff3b3a7812 */ /* 0x000fe400078ec0ff */
[----:B------:R-:W-:Y:S02]  /*5f30*/  SHF.R.U32.HI R60, RZ, 0x8, R59 ;  /* 0x00000008ff3c7819 */ /* 0x000fe4000001163b */
[----:B------:R-:W-:Y:S02]  /*5f40*/  SHF.R.U32.HI R69, RZ, 0x18, R57 ;  /* 0x00000018ff457819 */ /* 0x000fe40000011639 */
[----:B------:R-:W-:Y:S01]  /*5f50*/  LOP3.LUT R56, R57, 0xff, RZ, 0xc0, !PT ;  /* 0x000000ff39387812 */ /* 0x000fe200078ec0ff */
[----:B------:R-:W-:Y:S01]  /*5f60*/  IMAD.SHL.U32 R60, R60, 0x100, RZ ;  /* 0x000001003c3c7824 */ /* 0x000fe200078e00ff */
[----:B------:R-:W-:-:S02]  /*5f70*/  SHF.R.U32.HI R62, RZ, 0x10, R59 ;  /* 0x00000010ff3e7819 */ /* 0x000fc4000001163b */
[----:B------:R-:W-:Y:S01]  /*5f80*/  PRMT R59, R61, 0x654, R58 ;  /* 0x000006543d3b7816 */ /* 0x000fe2000000003a */
[----:B------:R-:W-:Y:S01]  /*5f90*/  IMAD.SHL.U32 R58, R64, 0x100, RZ ;  /* 0x00000100403a7824 */ /* 0x000fe200078e00ff */
[----:B------:R-:W-:Y:S01]  /*5fa0*/  SHF.R.U32.HI R63, RZ, 0x10, R57 ;  /* 0x00000010ff3f7819 */ /* 0x000fe20000011639 */
[----:B------:R-:W-:Y:S01]  /*5fb0*/  IMAD.U32 R62, R62, 0x10000, RZ ;  /* 0x000100003e3e7824 */ /* 0x000fe200078e00ff */
[----:B------:R-:W-:Y:S01]  /*5fc0*/  PRMT R57, R69, 0x654, R56 ;  /* 0x0000065445397816 */ /* 0x000fe20000000038 */
[----:B-1----:R-:W-:Y:S01]  /*5fd0*/  IMAD.MOV.U32 R56, RZ, RZ, R44 ;  /* 0x000000ffff387224 */ /* 0x002fe200078e002c */
[----:B------:R-:W-:Y:S02]  /*5fe0*/  LOP3.LUT R59, R59, 0xff00, R60, 0xf8, !PT ;  /* 0x0000ff003b3b7812 */ /* 0x000fe400078ef83c */
[----:B------:R-:W-:Y:S01]  /*5ff0*/  LOP3.LUT R57, R57, 0xff00, R58, 0xf8, !PT ;  /* 0x0000ff0039397812 */ /* 0x000fe200078ef83a */
[----:B------:R-:W-:Y:S01]  /*6000*/  IMAD.U32 R58, R63, 0x10000, RZ ;  /* 0x000100003f3a7824 */ /* 0x000fe200078e00ff */
[----:B------:R-:W-:-:S02]  /*6010*/  F2FP.F16.E4M3.UNPACK_B R44, R45 ;  /* 0x0000002dff2c723e */ /* 0x000fc400020006ff */
[-C--:B------:R-:W-:Y:S02]  /*6020*/  F2FP.F16.E4M3.UNPACK_B R60, R142.reuse.H1 ;  /* 0x0000008eff3c723e */ /* 0x080fe400030006ff */
[----:B------:R-:W-:Y:S02]  /*6030*/  F2FP.F16.E4M3.UNPACK_B R45, R45.H1 ;  /* 0x0000002dff2d723e */ /* 0x000fe400030006ff */
[----:B------:R-:W-:Y:S01]  /*6040*/  LOP3.LUT R64, R59, 0xff0000, R62, 0xf8, !PT ;  /* 0x00ff00003b407812 */ /* 0x000fe200078ef83e */
[--C-:B------:R-:W-:Y:S01]  /*6050*/  HADD2.F32 R63, -RZ, R60.reuse.H1_H1 ;  /* 0x3000003cff3f7230 */ /* 0x100fe20000004100 */
[-C--:B------:R-:W-:Y:S01]  /*6060*/  F2FP.F16.E4M3.UNPACK_B R59, R135.reuse.H1 ;  /* 0x00000087ff3b723e */ /* 0x080fe200030006ff */
[----:B------:R-:W-:Y:S01]  /*6070*/  HADD2.F32 R62, -RZ, R60.H0_H0 ;  /* 0x2000003cff3e7230 */ /* 0x000fe20000004100 */
[----:B------:R-:W-:Y:S01]  /*6080*/  LOP3.LUT R61, R57, 0xff0000, R58, 0xf8, !PT ;  /* 0x00ff0000393d7812 */ /* 0x000fe200078ef83a */
[----:B------:R-:W-:Y:S01]  /*6090*/  HADD2.F32 R58, -RZ, R45.H1_H1 ;  /* 0x3000002dff3a7230 */ /* 0x000fe20000004100 */
[----:B------:R-:W-:Y:S01]  /*60a0*/  F2FP.F16.E4M3.UNPACK_B R142, R142 ;  /* 0x0000008eff8e723e */ /* 0x000fe200020006ff */
[----:B------:R-:W-:Y:S01]  /*60b0*/  HADD2.F32 R60, -RZ, R59.H0_H0 ;  /* 0x2000003bff3c7230 */ /* 0x000fe20000004100 */
[----:B------:R-:W-:Y:S01]  /*60c0*/  F2FP.F16.E4M3.UNPACK_B R135, R135 ;  /* 0x00000087ff87723e */ /* 0x000fe200020006ff */
[----:B------:R-:W-:-:S02]  /*60d0*/  HADD2.F32 R57, -RZ, R44.H1_H1 ;  /* 0x3000002cff397230 */ /* 0x000fc40000004100 */
[-C--:B------:R-:W-:Y:S01]  /*60e0*/  FMUL.FTZ R66, R58, R63.reuse ;  /* 0x0000003f3a427220 */ /* 0x080fe20000410000 */
[----:B------:R-:W-:Y:S02]  /*60f0*/  HADD2.F32 R45, -RZ, R45.H0_H0 ;  /* 0x2000002dff2d7230 */ /* 0x000fe40000004100 */
[----:B------:R-:W-:Y:S02]  /*6100*/  HADD2.F32 R59, -RZ, R59.H1_H1 ;  /* 0x3000003bff3b7230 */ /* 0x000fe40000004100 */
[----:B------:R-:W-:Y:S01]  /*6110*/  FMUL.FTZ R69, R57, R62 ;  /* 0x0000003e39457220 */ /* 0x000fe20000410000 */
[----:B------:R-:W-:Y:S02]  /*6120*/  HADD2.F32 R44, -RZ, R44.H0_H0 ;  /* 0x2000002cff2c7230 */ /* 0x000fe40000004100 */
[C---:B------:R-:W-:Y:S01]  /*6130*/  FMUL.FTZ R63, R45.reuse, R63 ;  /* 0x0000003f2d3f7220 */ /* 0x040fe20000410000 */
[-C--:B------:R-:W-:Y:S01]  /*6140*/  FFMA.FTZ R66, R45, R59.reuse, -R66 ;  /* 0x0000003b2d427223 */ /* 0x080fe20000010842 */
[----:B------:R-:W-:Y:S01]  /*6150*/  F2FP.F16.E4M3.UNPACK_B R45, R56.H1 ;  /* 0x00000038ff2d723e */ /* 0x000fe200030006ff */
[C---:B------:R-:W-:Y:S01]  /*6160*/  FMUL.FTZ R62, R44.reuse, R62 ;  /* 0x0000003e2c3e7220 */ /* 0x040fe20000410000 */
[----:B------:R-:W-:Y:S01]  /*6170*/  F2FP.F16.E4M3.UNPACK_B R56, R56 ;  /* 0x00000038ff38723e */ /* 0x000fe200020006ff */
[-C--:B------:R-:W-:Y:S01]  /*6180*/  FFMA.FTZ R44, R44, R60.reuse, -R69 ;  /* 0x0000003c2c2c7223 */ /* 0x080fe20000010845 */
[----:B------:R-:W-:Y:S01]  /*6190*/  FFMA.FTZ R73, R58, R59, R63 ;  /* 0x0000003b3a497223 */ /* 0x000fe2000001003f */
[----:B------:R-:W-:Y:S01]  /*61a0*/  FFMA.FTZ R71, R57, R60, R62 ;  /* 0x0000003c39477223 */ /* 0x000fe2000001003e */
[----:B------:R-:W-:-:S02]  /*61b0*/  HADD2.F32 R60, -RZ, R142.H1_H1 ;  /* 0x3000008eff3c7230 */ /* 0x000fc40000004100 */
[--C-:B------:R-:W-:Y:S01]  /*61c0*/  HADD2.F32 R57, -RZ, R45.reuse.H0_H0 ;  /* 0x2000002dff397230 */ /* 0x100fe20000004100 */
[----:B------:R-:W-:Y:S01]  /*61d0*/  F2FP.SATFINITE.E4M3.F32.PACK_AB_MERGE_C R74, R73, R66, RZ ;  /* 0x00000042494a723e */ /* 0x000fe200048070ff */
[----:B------:R-:W-:Y:S02]  /*61e0*/  HADD2.F32 R58, -RZ, R45.H1_H1 ;  /* 0x3000002dff3a7230 */ /* 0x000fe40000004100 */
[----:B------:R-:W-:Y:S02]  /*61f0*/  HADD2.F32 R45, -RZ, R56.H0_H0 ;  /* 0x20000038ff2d7230 */ /* 0x000fe40000004100 */
[-C--:B------:R-:W-:Y:S01]  /*6200*/  FMUL.FTZ R69, R57, R60.reuse ;  /* 0x0000003c39457220 */ /* 0x080fe20000410000 */
[----:B------:R-:W-:Y:S02]  /*6210*/  HADD2.F32 R142, -RZ, R142.H0_H0 ;  /* 0x2000008eff8e7230 */ /* 0x000fe40000004100 */
[----:B------:R-:W-:Y:S01]  /*6220*/  FMUL.FTZ R62, R58, R60 ;  /* 0x0000003c3a3e7220 */ /* 0x000fe20000410000 */
[----:B------:R-:W-:-:S02]  /*6230*/  HADD2.F32 R56, -RZ, R56.H1_H1 ;  /* 0x30000038ff387230 */ /* 0x000fc40000004100 */
[--C-:B------:R-:W-:Y:S02]  /*6240*/  HADD2.F32 R59, -RZ, R135.reuse.H1_H1 ;  /* 0x30000087ff3b7230 */ /* 0x100fe40000004100 */
[-C--:B------:R-:W-:Y:S01]  /*6250*/  FMUL.FTZ R63, R45, R142.reuse ;  /* 0x0000008e2d3f7220 */ /* 0x080fe20000410000 */
[----:B------:R-:W-:Y:S02]  /*6260*/  HADD2.F32 R135, -RZ, R135.H0_H0 ;  /* 0x20000087ff877230 */ /* 0x000fe40000004100 */
[----:B------:R-:W-:Y:S01]  /*6270*/  FMUL.FTZ R60, R56, R142 ;  /* 0x0000008e383c7220 */ /* 0x000fe20000410000 */
[-C--:B------:R-:W-:Y:S01]  /*6280*/  FFMA.FTZ R62, R57, R59.reuse, -R62 ;  /* 0x0000003b393e7223 */ /* 0x080fe2000001083e */
[----:B------:R-:W-:Y:S02]  /*6290*/  FFMA.FTZ R69, R58, R59, R69 ;  /* 0x0000003b3a457223 */ /* 0x000fe40000010045 */
[-C--:B------:R-:W-:Y:S01]  /*62a0*/  FFMA.FTZ R68, R45, R135.reuse, -R60 ;  /* 0x000000872d447223 */ /* 0x080fe2000001083c */
[----:B------:R-:W-:Y:S01]  /*62b0*/  FFMA.FTZ R135, R56, R135, R63 ;  /* 0x0000008738877223 */ /* 0x000fe2000001003f */
[----:B------:R-:W-:-:S02]  /*62c0*/  F2FP.F16.E4M3.UNPACK_B R56, R47.H1 ;  /* 0x0000002fff38723e */ /* 0x000fc400030006ff */
[----:B------:R-:W-:Y:S02]  /*62d0*/  F2FP.SATFINITE.E4M3.F32.PACK_AB_MERGE_C R72, R69, R62, RZ ;  /* 0x0000003e4548723e */ /* 0x000fe400048070ff */
[----:B------:R-:W-:Y:S01]  /*62e0*/  F2FP.F16.E4M3.UNPACK_B R62, R64.H1 ;  /* 0x00000040ff3e723e */ /* 0x000fe200030006ff */
[--C-:B------:R-:W-:Y:S01]  /*62f0*/  HADD2.F32 R58, -RZ, R56.reuse.H1_H1 ;  /* 0x30000038ff3a7230 */ /* 0x100fe20000004100 */
[-C--:B------:R-:W-:Y:S01]  /*6300*/  F2FP.F16.E4M3.UNPACK_B R59, R61.reuse.H1 ;  /* 0x0000003dff3b723e */ /* 0x080fe200030006ff */
        /* <DEDUP_REMOVED lines=22> */
[----:B------:R-:W-:Y:S02]  /*6470*/  HADD2.F32 R47, -RZ, R47.H1_H1 ;  /* 0x3000002fff2f7230 */ /* 0x000fe40000004100 */
[--C-:B------:R-:W-:Y:S01]  /*6480*/  HADD2.F32 R45, -RZ, R46.reuse.H0_H0 ;  /* 0x2000002eff2d7230 */ /* 0x100fe20000004100 */
[----:B------:R-:W-:Y:S01]  /*6490*/  F2FP.SATFINITE.E4M3.F32.PACK_AB_MERGE_C R63, R63, R66, RZ ;  /* 0x000000423f3f723e */ /* 0x000fe200048070ff */
[----:B------:R-:W-:Y:S02]  /*64a0*/  HADD2.F32 R46, -RZ, R46.H1_H1 ;  /* 0x3000002eff2e7230 */ /* 0x000fe40000004100 */
[----:B------:R-:W-:Y:S01]  /*64b0*/  FMUL.FTZ R69, R47, R62 ;  /* 0x0000003e2f457220 */ /* 0x000fe20000410000 */
[----:B------:R-:W-:-:S02]  /*64c0*/  HADD2.F32 R64, -RZ, R64.H0_H0 ;  /* 0x20000040ff407230 */ /* 0x000fc40000004100 */
[----:B------:R-:W-:Y:S01]  /*64d0*/  FMUL.FTZ R62, R56, R62 ;  /* 0x0000003e383e7220 */ /* 0x000fe20000410000 */
        /* <DEDUP_REMOVED lines=11> */
[----:B------:R-:W-:Y:S02]  /*6590*/  F2FP.SATFINITE.E4M3.F32.PACK_AB_MERGE_C R46, R57, R58, R63 ;  /* 0x0000003a392e723e */ /* 0x000fe4000480703f */
[----:B------:R-:W-:-:S07]  /*65a0*/  F2FP.SATFINITE.E4M3.F32.PACK_AB_MERGE_C R47, R62, R69, R70 ;  /* 0x000000453e2f723e */ /* 0x000fce0004807046 */
.L_x_7328:
[----:B------:R-:W-:Y:S05]  /*65b0*/  BSYNC B2 ;  /* 0x0000000000027941 */ /* 0x000fea0003800000 */
.L_x_7327:
[----:B------:R-:W-:Y:S01]  /*65c0*/  ULDC.64 UR4, c[0x0][0x2e8] ;  /* 0x0000ba0000047ab9 */ /* 0x000fe20000000a00 */
[----:B------:R-:W-:Y:S01]  /*65d0*/  ULDC.64 UR6, c[0x0][0x208] ;  /* 0x0000820000067ab9 */ /* 0x000fe20000000a00 */
[----:B------:R-:W-:-:S04]  /*65e0*/  IADD3 R56, P2, P3, R34, UR4, R67 ;  /* 0x0000000422387c10 */ /* 0x000fc8000fb5e043 */
[----:B------:R-:W-:-:S05]  /*65f0*/  IADD3.X R57, R100, UR5, R65, P2, P3 ;  /* 0x0000000564397c10 */ /* 0x000fca00097e6441 */
[----:B-1----:R4:W-:Y:S04]  /*6600*/  STG.E.128 desc[UR6][R56.64], R44 ;  /* 0x0000002c38007986 */ /* 0x0029e8000c101d06 */
.L_x_7322:
[----:B------:R-:W-:Y:S05]  /*6610*/  BSYNC B1 ;  /* 0x0000000000017941 */ /* 0x000fea0003800000 */
.L_x_7321:
        /* <DEDUP_REMOVED lines=9> */
[----:B------:R-:W-:Y:S01]  /*66b0*/  SHF.R.U32.HI R61, RZ, 0x8, R53 ;  /* 0x00000008ff3d7819 */ /* 0x000fe20000011635 */
[----:B--2---:R-:W-:Y:S01]  /*66c0*/  IMAD.MOV.U32 R54, RZ, RZ, R47 ;  /* 0x000000ffff367224 */ /* 0x004fe200078e002f */
[----:B------:R-:W-:Y:S02]  /*66d0*/  SHF.R.U32.HI R57, RZ, 0x8, R55 ;  /* 0x00000008ff397819 */ /* 0x000fe40000011637 */
[----:B------:R-:W-:Y:S01]  /*66e0*/  SHF.R.U32.HI R63, RZ, 0x18, R53 ;  /* 0x00000018ff3f7819 */ /* 0x000fe20000011635 */
[----:B------:R-:W-:Y:S01]  /*66f0*/  IMAD.SHL.U32 R47, R61, 0x100, RZ ;  /* 0x000001003d2f7824 */ /* 0x000fe200078e00ff */
[----:B------:R-:W-:Y:S02]  /*6700*/  LOP3.LUT R52, R53, 0xff, RZ, 0xc0, !PT ;  /* 0x000000ff35347812 */ /* 0x000fe400078ec0ff */
[----:B------:R-:W-:Y:S02]  /*6710*/  SHF.R.U32.HI R59, RZ, 0x18, R55 ;  /* 0x00000018ff3b7819 */ /* 0x000fe40000011637 */
[----:B------:R-:W-:-:S02]  /*6720*/  LOP3.LUT R56, R55, 0xff, RZ, 0xc0, !PT ;  /* 0x000000ff37387812 */ /* 0x000fc400078ec0ff */
[----:B------:R-:W-:Y:S01]  /*6730*/  SHF.R.U32.HI R58, RZ, 0x10, R55 ;  /* 0x00000010ff3a7819 */ /* 0x000fe20000011637 */
[----:B------:R-:W-:Y:S01]  /*6740*/  IMAD.SHL.U32 R55, R57, 0x100, RZ ;  /* 0x0000010039377824 */ /* 0x000fe200078e00ff */
[----:B------:R-:W-:Y:S01]  /*6750*/  SHF.R.U32.HI R60, RZ, 0x10, R53 ;  /* 0x00000010ff3c7819 */ /* 0x000fe20000011635 */
[----:B------:R-:W-:Y:S01]  /*6760*/  IMAD.MOV.U32 R53, RZ, RZ, R46 ;  /* 0x000000ffff357224 */ /* 0x000fe200078e002e */
[----:B------:R-:W-:Y:S01]  /*6770*/  PRMT R52, R63, 0x654, R52 ;  /* 0x000006543f347816 */ /* 0x000fe20000000034 */
[----:B------:R-:W-:Y:S01]  /*6780*/  IMAD.U32 R58, R58, 0x10000, RZ ;  /* 0x000100003a3a7824 */ /* 0x000fe200078e00ff */
[----:B------:R-:W-:Y:S02]  /*6790*/  PRMT R56, R59, 0x654, R56 ;  /* 0x000006543b387816 */ /* 0x000fe40000000038 */
        /* <DEDUP_REMOVED lines=44> */
[----:B------:R-:W-:Y:S01]  /*6a60*/  FFMA.FTZ R61, R45, R82, -R56 ;  /* 0x000000522d3d7223 */ /* 0x000fe20000010838 */
[----:B------:R-:W-:Y:S01]  /*6a70*/  F2FP.F16.E4M3.UNPACK_B R45, R54.H1 ;  /* 0x00000036ff2d723e */ /* 0x000fe200030006ff */
[----:B------:R-:W-:Y:S01]  /*6a80*/  FFMA.FTZ R82, R44, R82, R83 ;  /* 0x000000522c527223 */ /* 0x000fe20000010053 */
[----:B------:R-:W-:-:S02]  /*6a90*/  F2FP.F16.E4M3.UNPACK_B R56, R60.H1 ;  /* 0x0000003cff38723e */ /* 0x000fc400030006ff */
[----:B------:R-:W-:Y:S01]  /*6aa0*/  F2FP.SATFINITE.E4M3.F32.PACK_AB_MERGE_C R66, R58, R59, RZ ;  /* 0x0000003b3a42723e */ /* 0x000fe200048070ff */
[--C-:B------:R-:W-:Y:S01]  /*6ab0*/  HADD2.F32 R47, -RZ, R45.reuse.H1_H1 ;  /* 0x3000002dff2f7230 */ /* 0x100fe20000004100 */
[----:B------:R-:W-:Y:S01]  /*6ac0*/  F2FP.F16.E4M3.UNPACK_B R52, R57.H1 ;  /* 0x00000039ff34723e */ /* 0x000fe200030006ff */
[----:B------:R-:W-:Y:S01]  /*6ad0*/  HADD2.F32 R59, -RZ, R56.H1_H1 ;  /* 0x30000038ff3b7230 */ /* 0x000fe20000004100 */
[----:B------:R-:W-:Y:S01]  /*6ae0*/  F2FP.F16.E4M3.UNPACK_B R44, R53.H1 ;  /* 0x00000035ff2c723e */ /* 0x000fe200030006ff */
[----:B------:R-:W-:Y:S01]  /*6af0*/  HADD2.F32 R46, -RZ, R45.H0_H0 ;  /* 0x2000002dff2e7230 */ /* 0x000fe20000004100 */
[----:B------:R-:W-:Y:S01]  /*6b00*/  F2FP.F16.E4M3.UNPACK_B R60, R60 ;  /* 0x0000003cff3c723e */ /* 0x000fe200020006ff */
[----:B------:R-:W-:Y:S01]  /*6b10*/  HADD2.F32 R55, -RZ, R52.H1_H1 ;  /* 0x30000034ff377230 */ /* 0x000fe20000004100 */
[----:B------:R-:W-:Y:S01]  /*6b20*/  F2FP.F16.E4M3.UNPACK_B R57, R57 ;  /* 0x00000039ff39723e */ /* 0x000fe200020006ff */
[----:B------:R-:W-:Y:S01]  /*6b30*/  FMUL.FTZ R65, R47, R59 ;  /* 0x0000003b2f417220 */ /* 0x000fe20000410000 */
[----:B------:R-:W-:-:S02]  /*6b40*/  HADD2.F32 R45, -RZ, R44.H1_H1 ;  /* 0x3000002cff2d7230 */ /* 0x000fc40000004100 */
        /* <DEDUP_REMOVED lines=32> */
[----:B------:R-:W-:Y:S01]  /*6d50*/  F2FP.SATFINITE.E4M3.F32.PACK_AB_MERGE_C R45, R63, R62, R67 ;  /* 0x0000003e3f2d723e */ /* 0x000fe20004807043 */
[----:B------:R-:W-:Y:S01]  /*6d60*/  IMAD.MOV.U32 R46, RZ, RZ, R58 ;  /* 0x000000ffff2e7224 */ /* 0x000fe200078e003a */
[----:B------:R-:W-:-:S07]  /*6d70*/  F2FP.SATFINITE.E4M3.F32.PACK_AB_MERGE_C R44, R82, R61, R66 ;  /* 0x0000003d522c723e */ /* 0x000fce0004807042 */
.L_x_7333:
[----:B------:R-:W-:Y:S05]  /*6d80*/  BSYNC B2 ;  /* 0x0000000000027941 */ /* 0x000fea0003800000 */
.L_x_7332:
[----:B------:R-:W-:Y:S01]  /*6d90*/  ULDC.64 UR4, c[0x0][0x2e8] ;  /* 0x0000ba0000047ab9 */ /* 0x000fe20000000a00 */
[----:B------:R-:W-:Y:S01]  /*6da0*/  ULDC.64 UR6, c[0x0][0x208] ;  /* 0x0000820000067ab9 */ /* 0x000fe20000000a00 */
[----:B------:R-:W-:-:S04]  /*6db0*/  IADD3 R52, P2, P3, R125, UR4, R38 ;  /* 0x000000047d347c10 */ /* 0x000fc8000fb5e026 */
[----:B------:R-:W-:-:S05]  /*6dc0*/  IADD3.X R53, R127, UR5, R32, P2, P3 ;  /* 0x000000057f357c10 */ /* 0x000fca00097e6420 */
[----:B--2---:R1:W-:Y:S04]  /*6dd0*/  STG.E.128 desc[UR6][R52.64], R44 ;  /* 0x0000002c34007986 */ /* 0x0043e8000c101d06 */
.L_x_7331:
[----:B------:R-:W-:Y:S05]  /*6de0*/  BSYNC B1 ;  /* 0x0000000000017941 */ /* 0x000fea0003800000 */
.L_x_7330:
        /* <DEDUP_REMOVED lines=9> */
[----:B------:R-:W-:Y:S01]  /*6e80*/  SHF.R.U32.HI R53, RZ, 0x8, R51 ;  /* 0x00000008ff357819 */ /* 0x000fe20000011633 */
[----:B-1----:R-:W-:Y:S01]  /*6e90*/  IMAD.MOV.U32 R50, RZ, RZ, R47 ;  /* 0x000000ffff327224 */ /* 0x002fe200078e002f */
[--C-:B------:R-:W-:Y:S02]  /*6ea0*/  SHF.R.U32.HI R54, RZ, 0x8, R49.reuse ;  /* 0x00000008ff367819 */ /* 0x100fe40000011631 */
[----:B------:R-:W-:Y:S02]  /*6eb0*/  LOP3.LUT R48, R49, 0xff, RZ, 0xc0, !PT ;  /* 0x000000ff31307812 */ /* 0x000fe400078ec0ff */
[--C-:B------:R-:W-:Y:S02]  /*6ec0*/  SHF.R.U32.HI R57, RZ, 0x18, R49.reuse ;  /* 0x00000018ff397819 */ /* 0x100fe40000011631 */
[----:B------:R-:W-:Y:S01]  /*6ed0*/  SHF.R.U32.HI R56, RZ, 0x10, R49 ;  /* 0x00000010ff387819 */ /* 0x000fe20000011631 */
[----:B------:R-:W-:Y:S01]  /*6ee0*/  IMAD.MOV.U32 R49, RZ, RZ, R46 ;  /* 0x000000ffff317224 */ /* 0x000fe200078e002e */
[----:B------:R-:W-:Y:S01]  /*6ef0*/  SHF.R.U32.HI R55, RZ, 0x10, R51 ;  /* 0x00000010ff377819 */ /* 0x000fe20000011633 */
[----:B------:R-:W-:Y:S01]  /*6f00*/  IMAD.SHL.U32 R46, R54, 0x100, RZ ;  /* 0x00000100362e7824 */ /* 0x000fe200078e00ff */
[----:B------:R-:W-:Y:S01]  /*6f10*/  LOP3.LUT R52, R51, 0xff0000ff, RZ, 0xc0, !PT ;  /* 0xff0000ff33347812 */ /* 0x000fe200078ec0ff */
[----:B------:R-:W-:Y:S01]  /*6f20*/  IMAD.SHL.U32 R51, R53, 0x100, RZ ;  /* 0x0000010035337824 */ /* 0x000fe200078e00ff */
[----:B------:R-:W-:-:S04]  /*6f30*/  PRMT R47, R57, 0x654, R48 ;  /* 0x00000654392f7816 */ /* 0x000fc80000000030 */
[----:B------:R-:W-:Y:S01]  /*6f40*/  LOP3.LUT R54, R52, 0xff00, R51, 0xf8, !PT ;  /* 0x0000ff0034367812 */ /* 0x000fe200078ef833 */
[----:B------:R-:W-:Y:S01]  /*6f50*/  IMAD.U32 R51, R55, 0x10000, RZ ;  /* 0x0001000037337824 */ /* 0x000fe200078e00ff */
[----:B------:R-:W-:Y:S01]  /*6f60*/  LOP3.LUT R48, R47, 0xff00, R46, 0xf8, !PT ;  /* 0x0000ff002f307812 */ /* 0x000fe200078ef82e */
[----:B------:R-:W-:Y:S01]  /*6f70*/  IMAD.U32 R47, R56, 0x10000, RZ ;  /* 0x00010000382f7824 */ /* 0x000fe200078e00ff */
        /* <DEDUP_REMOVED lines=91> */
.L_x_7335:
[----:B------:R-:W-:Y:S05]  /*7530*/  BSYNC B1 ;  /* 0x0000000000017941 */ /* 0x000fea0003800000 */
.L_x_7334:
[----:B------:R-:W-:Y:S01]  /*7540*/  ULDC.64 UR4, c[0x0][0x2e8] ;  /* 0x0000ba0000047ab9 */ /* 0x000fe20000000a00 */
[----:B------:R-:W-:Y:S01]  /*7550*/  ULDC.64 UR6, c[0x0][0x208] ;  /* 0x0000820000067ab9 */ /* 0x000fe20000000a00 */
[----:B------:R-:W-:-:S04]  /*7560*/  IADD3 R48, P2, P3, R34, UR4, R125 ;  /* 0x0000000422307c10 */ /* 0x000fc8000fb5e07d */
[----:B------:R-:W-:-:S05]  /*7570*/  IADD3.X R49, R100, UR5, R127, P2, P3 ;  /* 0x0000000564317c10 */ /* 0x000fca00097e647f */
[----:B-1----:R1:W-:Y:S01]  /*7580*/  STG.E.128 desc[UR6][R48.64], R44 ;  /* 0x0000002c30007986 */ /* 0x0023e2000c101d06 */
[----:B------:R-:W-:Y:S05]  /*7590*/  BRA `(.L_x_7329) ;  /* 0x0000005000107947 */ /* 0x000fea0003800000 */
.L_x_7293:
[----:B------:R-:W2:Y:S01]  /*75a0*/  LDL R48, [R1+0x6c] ;  /* 0x00006c0001307983 */ /* 0x000ea20000100800 */
[C---:B------:R-:W-:Y:S01]  /*75b0*/  ISETP.GE.AND P5, PT, R230.reuse, R112, PT ;  /* 0x00000070e600720c */ /* 0x040fe20003fa6270 */
[C---:B------:R-:W-:Y:S01]  /*75c0*/  VIADD R56, R230.reuse, 0x40 ;  /* 0x00000040e6387836 */ /* 0x040fe20000000000 */
[----:B------:R-:W-:Y:S01]  /*75d0*/  P2R R57, PR, RZ, 0x1 ;  /* 0x00000001ff397803 */ /* 0x000fe20000000000 */
[----:B------:R-:W-:Y:S01]  /*75e0*/  VIADD R58, R230, 0x80 ;  /* 0x00000080e63a7836 */ /* 0x000fe20000000000 */
[----:B------:R-:W-:Y:S01]  /*75f0*/  ISETP.GE.OR P5, PT, R22, R126, P5 ;  /* 0x0000007e1600720c */ /* 0x000fe20002fa6670 */
[----:B------:R-:W-:-:S12]  /*7600*/  ULDC.64 UR6, c[0x0][0x208] ;  /* 0x0000820000067ab9 */ /* 0x000fd80000000a00 */
        /* <DEDUP_REMOVED lines=8> */
[----:B------:R-:W-:-:S02]  /*7690*/  CS2R R72, SRZ ;  /* 0x0000000000487805 */ /* 0x000fc4000001ff00 */
        /* <DEDUP_REMOVED lines=14> */
[----:B------:R-:W0:Y:S03]  /*7780*/  @!P2 LDC.64 R48, c[0x0][0x408] ;  /* 0x00010200ff30ab82 */ /* 0x000e260000000a00 */
[----:B------:R-:W2:Y:S01]  /*7790*/  @!P2 LDG.E.128 R68, desc[UR6][R76.64] ;  /* 0x000000064c44a981 */ /* 0x000ea2000c1e1d00 */
[----:B0-----:R-:W-:-:S04]  /*77a0*/  @!P2 IMAD.WIDE.U32 R50, R48, 0xc0, R46 ;  /* 0x000000c03032a825 */ /* 0x001fc800078e002e */
[----:B------:R-:W-:Y:S01]  /*77b0*/  @!P2 IMAD R49, R49, 0xc0, RZ ;  /* 0x000000c03131a824 */ /* 0x000fe200078e02ff */
[----:B---3--:R-:W-:-:S03]  /*77c0*/  @!P2 IADD3 R78, P3, P4, R90, R78, R50 ;  /* 0x0000004e5a4ea210 */ /* 0x008fc60007c7e032 */
[----:B------:R-:W-:-:S05]  /*77d0*/  @!P2 IMAD.IADD R49, R51, 0x1, R49 ;  /* 0x000000013331a824 */ /* 0x000fca00078e0231 */
[----:B------:R-:W-:Y:S02]  /*77e0*/  @!P2 IADD3.X R79, R28, R79, R49, P3, P4 ;  /* 0x0000004f1c4fa210 */ /* 0x000fe40001fe8431 */
[----:B-1----:R-:W-:-:S03]  /*77f0*/  @!P5 IADD3 R54, P3, P4, R90, R54, R46 ;  /* 0x000000365a36d210 */ /* 0x002fc60007c7e02e */
[----:B------:R-:W3:Y:S01]  /*7800*/  @!P2 LDG.E.128 R72, desc[UR6][R78.64] ;  /* 0x000000064e48a981 */ /* 0x000ee2000c1e1d00 */
        /* <DEDUP_REMOVED lines=10> */
[----:B------:R-:W4:Y:S03]  /*78b0*/  @!P3 LDC.64 R64, c[0x0][0x3e8] ;  /* 0x0000fa00ff40bb82 */ /* 0x000f260000000a00 */
[----:B------:R-:W-:Y:S02]  /*78c0*/  @!P3 IADD3.X R48, R26, R11, R129, P0, P6 ;  /* 0x0000000b1a30b210 */ /* 0x000fe400007ec481 */
[----:B------:R-:W-:-:S03]  /*78d0*/  @!P4 IADD3 R49, P0, P6, R90, R46, R6 ;  /* 0x0000002e5a31c210 */ /* 0x000fc60007e1e006 */
[----:B------:R-:W5:Y:S01]  /*78e0*/  @!P3 LDC.64 R80, c[0x0][0x400] ;  /* 0x00010000ff50bb82 */ /* 0x000f620000000a00 */
[----:B------:R-:W-:Y:S02]  /*78f0*/  @!P4 IADD3.X R50, R28, R103, R8, P0, P6 ;  /* 0x000000671c32c210 */ /* 0x000fe400007ec408 */
[----:B------:R-:W-:-:S04]  /*7900*/  @!P3 IADD3 R47, P0, P6, R90, R5, R46 ;  /* 0x000000055a2fb210 */ /* 0x000fc80007e1e02e */
[----:B------:R-:W-:Y:S02]  /*7910*/  @!P3 IADD3.X R44, R28, R7, R103, P0, P6 ;  /* 0x000000071c2cb210 */ /* 0x000fe400007ec467 */
[----:B0-----:R-:W-:Y:S02]  /*7920*/  @!P4 IADD3 R60, P6, R51, R60, RZ ;  /* 0x0000003c333cc210 */ /* 0x001fe40007fde0ff */
[----:B------:R-:W-:Y:S02]  /*7930*/  CS2R R58, SRZ ;  /* 0x00000000003a7805 */ /* 0x000fe4000001ff00 */
[----:B------:R-:W-:Y:S01]  /*7940*/  ISETP.NE.AND P0, PT, R57, RZ, PT ;  /* 0x000000ff3900720c */ /* 0x000fe20003f05270 */
[----:B------:R-:W-:Y:S01]  /*7950*/  @!P4 IMAD.X R61, R56, 0x1, R61, P6 ;  /* 0x00000001383dc824 */ /* 0x000fe200030e063d */
[----:B-1----:R-:W-:-:S05]  /*7960*/  @!P4 IADD3 R62, P6, R49, R62, RZ ;  /* 0x0000003e313ec210 */ /* 0x002fca0007fde0ff */
[----:B------:R-:W-:Y:S01]  /*7970*/  @!P4 IMAD.X R63, R50, 0x1, R63, P6 ;  /* 0x00000001323fc824 */ /* 0x000fe200030e063f */
[----:B----4-:R-:W-:Y:S02]  /*7980*/  @!P3 IADD3 R64, P6, R45, R64, RZ ;  /* 0x000000402d40b210 */ /* 0x010fe40007fde0ff */
[----:B------:R-:W-:-:S03]  /*7990*/  CS2R R50, SRZ ;  /* 0x0000000000327805 */ /* 0x000fc6000001ff00 */
[----:B------:R-:W-:Y:S01]  /*79a0*/  @!P3 IMAD.X R65, R48, 0x1, R65, P6 ;  /* 0x000000013041b824 */ /* 0x000fe200030e0641 */
[----:B-----5:R-:W-:Y:S02]  /*79b0*/  @!P3 IADD3 R80, P6, R47, R80, RZ ;  /* 0x000000502f50b210 */ /* 0x020fe40007fde0ff */
[----:B------:R-:W-:Y:S02]  /*79c0*/  CS2R R46, SRZ ;  /* 0x00000000002e7805 */ /* 0x000fe4000001ff00 */
[----:B------:R-:W-:Y:S01]  /*79d0*/  CS2R R48, SRZ ;  /* 0x0000000000307805 */ /* 0x000fe2000001ff00 */
[----:B------:R-:W-:Y:S01]  /*79e0*/  @!P3 IMAD.X R81, R44, 0x1, R81, P6 ;  /* 0x000000012c51b824 */ /* 0x000fe200030e0651 */
[----:B------:R-:W-:Y:S02]  /*79f0*/  CS2R R44, SRZ ;  /* 0x00000000002c7805 */ /* 0x000fe4000001ff00 */
[----:B------:R-:W-:Y:S02]  /*7a00*/  CS2R R56, SRZ ;  /* 0x0000000000387805 */ /* 0x000fe4000001ff00 */
[----:B------:R0:W4:Y:S04]  /*7a10*/  @!P5 LDG.E.128 R48, desc[UR6][R54.64] ;  /* 0x000000063630d981 */ /* 0x000128000c1e1d00 */
[----:B------:R1:W5:Y:S04]  /*7a20*/  @!P5 LDG.E.128 R44, desc[UR6][R52.64] ;  /* 0x00000006342cd981 */ /* 0x000368000c1e1d00 */
[----:B------:R1:W5:Y:S01]  /*7a30*/  @!P4 LDG.E.128 R56, desc[UR6][R62.64] ;  /* 0x000000063e38c981 */ /* 0x000362000c1e1d00 */
[----:B0-----:R-:W-:-:S02]  /*7a40*/  CS2R R54, SRZ ;  /* 0x0000000000367805 */ /* 0x001fc4000001ff00 */
[----:B-1----:R-:W-:Y:S02]  /*7a50*/  CS2R R52, SRZ ;  /* 0x0000000000347805 */ /* 0x002fe4000001ff00 */
[----:B------:R-:W-:-:S04]  /*7a60*/  CS2R R62, SRZ ;  /* 0x00000000003e7805 */ /* 0x000fc8000001ff00 */
[----:B------:R0:W5:Y:S02]  /*7a70*/  @!P4 LDG.E.128 R52, desc[UR6][R60.64] ;  /* 0x000000063c34c981 */ /* 0x000164000c1e1d00 */
[----:B0-----:R-:W-:-:S06]  /*7a80*/  CS2R R60, SRZ ;  /* 0x00000000003c7805 */ /* 0x001fcc000001ff00 */
[----:B------:R0:W5:Y:S02]  /*7a90*/  @!P3 LDG.E.128 R60, desc[UR6][R64.64] ;  /* 0x00000006403cb981 */ /* 0x000164000c1e1d00 */
[----:B0-----:R-:W-:-:S06]  /*7aa0*/  CS2R R64, SRZ ;  /* 0x0000000000407805 */ /* 0x001fcc000001ff00 */
[----:B------:R-:W5:Y:S01]  /*7ab0*/  @!P3 LDG.E.128 R64, desc[UR6][R80.64] ;  /* 0x000000065040b981 */ /* 0x000f62000c1e1d00 */
[----:B------:R-:W-:-:S06]  /*7ac0*/  UISETP.NE.AND UP0, UPT, UR4, 0x3, UPT ;  /* 0x000000030400788c */ /* 0x000fcc000bf05270 */
[----:B------:R-:W-:Y:S02]  /*7ad0*/  PLOP3.LUT P5, PT, PT, PT, UP0, 0x80, 0x0 ;  /* 0x000000000000781c */ /* 0x000fe40003faf008 */
[----:B------:R-:W-:Y:S01]  /*7ae0*/  ISETP.GE.AND P2, PT, R22, R126, PT ;  /* 0x0000007e1600720c */ /* 0x000fe20003f46270 */
[----:B--2---:R-:W-:Y:S02]  /*7af0*/  IMAD.MOV.U32 R142, RZ, RZ, R70 ;  /* 0x000000ffff8e7224 */ /* 0x004fe400078e0046 */
[----:B------:R-:W-:Y:S02]  /*7b00*/  IMAD.MOV.U32 R143, RZ, RZ, R68 ;  /* 0x000000ffff8f7224 */ /* 0x000fe400078e0044 */
[----:B---3--:R-:W-:Y:S02]  /*7b10*/  IMAD.MOV.U32 R144, RZ, RZ, R74 ;  /* 0x000000ffff907224 */ /* 0x008fe400078e004a */
[----:B------:R-:W-:Y:S02]  /*7b20*/  IMAD.MOV.U32 R145, RZ, RZ, R72 ;  /* 0x000000ffff917224 */ /* 0x000fe400078e0048 */
[----:B----4-:R-:W-:-:S02]  /*7b30*/  IMAD.MOV.U32 R160, RZ, RZ, R50 ;  /* 0x000000ffffa07224 */ /* 0x010fc400078e0032 */
[----:B------:R-:W-:Y:S02]  /*7b40*/  IMAD.MOV.U32 R162, RZ, RZ, R48 ;  /* 0x000000ffffa27224 */ /* 0x000fe400078e0030 */
[----:B-----5:R-:W-:Y:S02]  /*7b50*/  IMAD.MOV.U32 R159, RZ, RZ, R46 ;  /* 0x000000ffff9f7224 */ /* 0x020fe400078e002e */
        /* <DEDUP_REMOVED lines=9> */
[----:B------:R-:W-:Y:S06]  /*7bf0*/  @!P5 BRA `(.L_x_7336) ;  /* 0x000000000004d947 */ /* 0x000fec0003800000 */
[----:B------:R-:W-:Y:S01]  /*7c00*/  BPT.TRAP 0x1 ;  /* 0x000000040000795c */ /* 0x000fe20000300000 */
.L_x_7336:
[----:B------:R-:W2:Y:S01]  /*7c10*/  LDL R76, [R1+0x54] ;  /* 0x00005400014c7983 */ /* 0x000ea20000100800 */
[----:B------:R-:W-:Y:S01]  /*7c20*/  IMAD R103, R19, 0x8, R18 ;  /* 0x0000000813677824 */ /* 0x000fe200078e0212 */
[----:B------:R-:W0:Y:S01]  /*7c30*/  LDC R147, c[0x0][0x2f4] ;  /* 0x0000bd00ff937b82 */ /* 0x000e220000000800 */
[----:B------:R-:W-:Y:S01]  /*7c40*/  IMAD.MOV.U32 R125, RZ, RZ, R127 ;  /* 0x000000ffff7d7224 */ /* 0x000fe200078e007f */
[----:B------:R-:W-:Y:S06]  /*7c50*/  BSSY B1, `(.L_x_7337) ;  /* 0x0000006000017945 */ /* 0x000fec0003800000 */
[----:B------:R-:W1:Y:S01]  /*7c60*/  LDC.64 R126, c[0x0][0x300] ;  /* 0x0000c000ff7e7b82 */ /* 0x000e620000000a00 */
[----:B0-----:R-:W-:Y:S01]  /*7c70*/  IMAD.IADD R149, R147, 0x1, -R120 ;  /* 0x0000000193957824 */ /* 0x001fe200078e0a78 */
[----:B--2---:R-:W-:-:S04]  /*7c80*/  SHF.L.U32 R129, R76, 0x1f, RZ ;  /* 0x0000001f4c817819 */ /* 0x004fc800000006ff */
[----:B------:R-:W0:Y:S02]  /*7c90*/  SYNCS.PHASECHK.TRANS64.TRYWAIT P3, [R103+URZ+0x2e890], R129 ;  /* 0x02e89081670075a7 */ /* 0x000e24000806017f */
[----:B01----:R-:W-:Y:S05]  /*7ca0*/  @!P3 BRA `(.L_x_7338) ;  /* 0x000002f800a0b947 */ /* 0x003fea0003800000 */
.L_x_7679:
[----:B------:R-:W-:Y:S05]  /*7cb0*/  BSYNC B1 ;  /* 0x0000000000017941 */ /* 0x000fea0003800000 */
.L_x_7337:
[----:B------:R-:W-:Y:S01]  /*7cc0*/  ISETP.GE.OR P3, PT, R230, R112, P0 ;  /* 0x00000070e600720c */ /* 0x000fe20000766670 */
[----:B------:R-:W-:-:S12]  /*7cd0*/  BSSY B1, `(.L_x_7339) ;  /* 0x00000fc000017945 */ /* 0x000fd80003800000 */
[----:B------:R-:W-:Y:S05]  /*7ce0*/  @P3 BRA `(.L_x_7340) ;  /* 0x0000000c00e83947 */ /* 0x000fea0003800000 */
[----:B------:R-:W2:Y:S01]  /*7cf0*/  LDL R78, [R1+0x88] ;  /* 0x00008800014e7983 */ /* 0x000ea20000100800 */
[----:B------:R-:W-:Y:S02]  /*7d00*/  SHF.R.S32.HI R76, RZ, 0x1f, R230 ;  /* 0x0000001fff4c7819 */ /* 0x000fe400000114e6 */
[----:B------:R-:W-:-:S03]  /*7d10*/  ISETP.NE.AND P6, PT, R0, RZ, PT ;  /* 0x000000ff0000720c */ /* 0x000fc60003fc5270 */
[----:B------:R-:W-:-:S04]  /*7d20*/  IMAD R76, R76, R126, RZ ;  /* 0x0000007e4c4c7224 */ /* 0x000fc800078e02ff */
[----:B------:R-:W-:Y:S01]  /*7d30*/  IMAD R157, R230, R127, R76 ;  /* 0x0000007fe69d7224 */ /* 0x000fe200078e024c */
[----:B------:R-:W-:-:S04]  /*7d40*/  SEL R76, R120, R149, !P6 ;  /* 0x00000095784c7207 */ /* 0x000fc80007000000 */
[----:B------:R-:W-:-:S04]  /*7d50*/  SHF.R.S32.HI R77, RZ, 0x1f, R76 ;  /* 0x0000001fff4d7819 */ /* 0x000fc8000001144c */
[----:B------:R-:W-:-:S04]  /*7d60*/  LEA.HI R76, R77, R76, RZ, 0x5 ;  /* 0x0000004c4d4c7211 */ /* 0x000fc800078f28ff */
[----:B------:R-:W-:-:S05]  /*7d70*/  LEA.HI.SX32 R76, R76, R29, 0x1b ;  /* 0x0000001d4c4c7211 */ /* 0x000fca00078fdaff */
[----:B------:R-:W-:-:S05]  /*7d80*/  IMAD.SHL.U32 R158, R76, 0x10, RZ ;  /* 0x000000104c9e7824 */ /* 0x000fca00078e00ff */
[----:B------:R-:W-:-:S04]  /*7d90*/  LOP3.LUT R76, R3, 0x70, R158, 0xf8, !PT ;  /* 0x00000070034c7812 */ /* 0x000fc800078ef89e */
[----:B------:R-:W-:Y:S01]  /*7da0*/  LOP3.LUT R76, R76, R15, RZ, 0x3c, !PT ;  /* 0x0000000f4c4c7212 */ /* 0x000fe200078e3cff */
[----:B------:R-:W-:-:S04]  /*7db0*/  IMAD R77, R19, 0x7000, R119 ;  /* 0x00007000134d7824 */ /* 0x000fc800078e0277 */
[----:B------:R-:W-:Y:S02]  /*7dc0*/  IMAD.IADD R77, R18, 0x1, R77 ;  /* 0x00000001124d7824 */ /* 0x000fe400078e024d */
[----:B------:R-:W-:Y:S01]  /*7dd0*/  IMAD.WIDE.U32 R134, R230, R126, R124 ;  /* 0x0000007ee6867225 */ /* 0x000fe200078e007c */
[----:B------:R-:W-:Y:S03]  /*7de0*/  BSSY B2, `(.L_x_7341) ;  /* 0x00000de000027945 */ /* 0x000fe60003800000 */
[----:B------:R-:W-:Y:S01]  /*7df0*/  IMAD.IADD R157, R157, 0x1, R135 ;  /* 0x000000019d9d7824 */ /* 0x000fe200078e0287 */
[----:B------:R-:W-:-:S04]  /*7e00*/  IADD3 R156, P3, P4, R38, R134, R30 ;  /* 0x00000086269c7210 */ /* 0x000fc80007c7e01e */
[----:B------:R-:W-:Y:S01]  /*7e10*/  IADD3.X R164, R32, R157, R31, P3, P4 ;  /* 0x0000009d20a47210 */ /* 0x000fe20001fe841f */
[----:B--2---:R-:W-:-:S04]  /*7e20*/  IMAD.IADD R76, R78, 0x1, R76 ;  /* 0x000000014e4c7824 */ /* 0x004fc800078e024c */
        /* <DEDUP_REMOVED lines=14> */
[--C-:B------:R-:W-:Y:S02]  /*7f10*/  SHF.R.U32.HI R169, RZ, 0x8, R47.reuse ;  /* 0x00000008ffa97819 */ /* 0x100fe4000001162f */
[----:B------:R-:W-:Y:S01]  /*7f20*/  PRMT R44, R173, 0x654, R44 ;  /* 0x00000654ad2c7816 */ /* 0x000fe2000000002c */
[----:B------:R-:W-:Y:S01]  /*7f30*/  IMAD.U32 R45, R45, 0x10000, RZ ;  /* 0x000100002d2d7824 */ /* 0x000fe200078e00ff */
[----:B------:R-:W-:Y:S02]  /*7f40*/  SHF.R.U32.HI R171, RZ, 0x18, R47 ;  /* 0x00000018ffab7819 */ /* 0x000fe4000001162f */
[----:B------:R-:W-:-:S02]  /*7f50*/  LOP3.LUT R46, R47, 0xff, RZ, 0xc0, !PT ;  /* 0x000000ff2f2e7812 */ /* 0x000fc400078ec0ff */
[----:B------:R-:W-:Y:S02]  /*7f60*/  SHF.R.U32.HI R170, RZ, 0x10, R47 ;  /* 0x00000010ffaa7819 */ /* 0x000fe4000001162f */
[--C-:B------:R-:W-:Y:S02]  /*7f70*/  SHF.R.U32.HI R168, RZ, 0x18, R51.reuse ;  /* 0x00000018ffa87819 */ /* 0x100fe40000011633 */
[----:B------:R-:W-:Y:S02]  /*7f80*/  LOP3.LUT R163, R51, 0xff, RZ, 0xc0, !PT ;  /* 0x000000ff33a37812 */ /* 0x000fe400078ec0ff */
[--C-:B------:R-:W-:Y:S02]  /*7f90*/  SHF.R.U32.HI R166, RZ, 0x8, R51.reuse ;  /* 0x00000008ffa67819 */ /* 0x100fe40000011633 */
[----:B------:R-:W-:Y:S01]  /*7fa0*/  SHF.R.U32.HI R47, RZ, 0x10, R51 ;  /* 0x00000010ff2f7819 */ /* 0x000fe20000011633 */
[----:B------:R-:W-:Y:S01]  /*7fb0*/  IMAD.SHL.U32 R51, R169, 0x100, RZ ;  /* 0x00000100a9337824 */ /* 0x000fe200078e00ff */
[----:B------:R-:W-:Y:S01]  /*7fc0*/  LOP3.LUT R44, R44, 0xff00, R49, 0xf8, !PT ;  /* 0x0000ff002c2c7812 */ /* 0x000fe200078ef831 */
[----:B------:R-:W-:Y:S01]  /*7fd0*/  IMAD.U32 R49, R172, 0x10000, RZ ;  /* 0x00010000ac317824 */ /* 0x000fe200078e00ff */
[----:B------:R-:W-:Y:S01]  /*7fe0*/  PRMT R46, R171, 0x654, R46 ;  /* 0x00000654ab2e7816 */ /* 0x000fe2000000002e */
[----:B------:R-:W-:Y:S01]  /*7ff0*/  IMAD.SHL.U32 R166, R166, 0x100, RZ ;  /* 0x00000100a6a67824 */ /* 0x000fe200078e00ff */
[----:B------:R-:W-:-:S02]  /*8000*/  PRMT R50, R165, 0x654, R48 ;  /* 0x00000654a5327816 */ /* 0x000fc40000000030 */
[----:B------:R-:W-:Y:S01]  /*8010*/  PRMT R165, R168, 0x654, R163 ;  /* 0x00000654a8a57816 */ /* 0x000fe200000000a3 */
[----:B------:R-:W-:Y:S01]  /*8020*/  IMAD.SHL.U32 R163, R167, 0x100, RZ ;  /* 0x00000100a7a37824 */ /* 0x000fe200078e00ff */
[----:B------:R-:W-:Y:S02]  /*8030*/  LOP3.LUT R48, R46, 0xff00, R51, 0xf8, !PT ;  /* 0x0000ff002e307812 */ /* 0x000fe400078ef833 */
[----:B------:R-:W-:Y:S01]  /*8040*/  LOP3.LUT R46, R44, 0xff0000, R49, 0xf8, !PT ;  /* 0x00ff00002c2e7812 */ /* 0x000fe200078ef831 */
[----:B------:R-:W-:Y:S01]  /*8050*/  IMAD.U32 R49, R170, 0x10000, RZ ;  /* 0x00010000aa317824 */ /* 0x000fe200078e00ff */
[----:B------:R-:W-:Y:S01]  /*8060*/  LOP3.LUT R168, R50, 0xff00, R163, 0xf8, !PT ;  /* 0x0000ff0032a87812 */ /* 0x000fe200078ef8a3 */
[----:B------:R-:W-:Y:S01]  /*8070*/  IMAD.U32 R170, R47, 0x10000, RZ ;  /* 0x000100002faa7824 */ /* 0x000fe200078e00ff */
[----:B------:R-:W-:Y:S02]  /*8080*/  F2FP.F16.E4M3.UNPACK_B R167, R162.H1 ;  /* 0x000000a2ffa7723e */ /* 0x000fe400030006ff */
[----:B--2---:R-:W-:-:S02]  /*8090*/  F2FP.F16.E4M3.UNPACK_B R51, R80.H1 ;  /* 0x00000050ff33723e */ /* 0x004fc400030006ff */
[----:B-1----:R-:W-:Y:S02]  /*80a0*/  F2FP.F16.E4M3.UNPACK_B R50, R76.H1 ;  /* 0x0000004cff32723e */ /* 0x002fe400030006ff */
[----:B------:R-:W-:Y:S01]  /*80b0*/  LOP3.LUT R169, R165, 0xff00, R166, 0xf8, !PT ;  /* 0x0000ff00a5a97812 */ /* 0x000fe200078ef8a6 */
        /* <DEDUP_REMOVED lines=10> */
[----:B------:R-:W-:Y:S01]  /*8160*/  F2FP.F16.E4M3.UNPACK_B R168, R162 ;  /* 0x000000a2ffa8723e */ /* 0x000fe200020006ff */
[----:B------:R-:W-:Y:S01]  /*8170*/  HADD2.F32 R50, -RZ, R50.H1_H1 ;  /* 0x30000032ff327230 */ /* 0x000fe20000004100 */
[----:B------:R-:W-:Y:S01]  /*8180*/  F2FP.F16.E4M3.UNPACK_B R80, R80 ;  /* 0x00000050ff50723e */ /* 0x000fe200020006ff */
[-C--:B------:R-:W-:Y:S01]  /*8190*/  FFMA.FTZ R49, R49, R165.reuse, R166 ;  /* 0x000000a531317223 */ /* 0x080fe200000100a6 */
[----:B------:R-:W-:Y:S01]  /*81a0*/  FFMA.FTZ R48, R48, R165, -R171 ;  /* 0x000000a530307223 */ /* 0x000fe200000108ab */
[----:B------:R-:W-:Y:S01]  /*81b0*/  HADD2.F32 R166, -RZ, R163.H1_H1 ;  /* 0x300000a3ffa67230 */ /* 0x000fe20000004100 */
[----:B------:R-:W-:Y:S01]  /*81c0*/  F2FP.F16.E4M3.UNPACK_B R165, R161 ;  /* 0x000000a1ffa5723e */ /* 0x000fe200020006ff */
[----:B------:R-:W-:Y:S01]  /*81d0*/  HADD2.F32 R163, -RZ, R51.H1_H1 ;  /* 0x30000033ffa37230 */ /* 0x000fe20000004100 */
[----:B------:R-:W-:Y:S01]  /*81e0*/  F2FP.F16.E4M3.UNPACK_B R161, R76 ;  /* 0x0000004cffa1723e */ /* 0x000fe200020006ff */
[----:B------:R-:W-:Y:S01]  /*81f0*/  HADD2.F32 R162, -RZ, R80.H0_H0 ;  /* 0x20000050ffa27230 */ /* 0x000fe20000004100 */
[----:B------:R-:W-:Y:S01]  /*8200*/  LOP3.LUT R45, R169, 0xff0000, R170, 0xf8, !PT ;  /* 0x00ff0000a92d7812 */ /* 0x000fe200078ef8aa */
[----:B------:R-:W-:-:S02]  /*8210*/  HADD2.F32 R169, -RZ, R168.H0_H0 ;  /* 0x200000a8ffa97230 */ /* 0x000fc40000004100 */
[CC--:B------:R-:W-:Y:S01]  /*8220*/  FMUL.FTZ R51, R163.reuse, R167.reuse ;  /* 0x000000a7a3337220 */ /* 0x0c0fe20000410000 */
[C---:B------:R-:W-:Y:S01]  /*8230*/  FMUL.FTZ R170, R50.reuse, R167 ;  /* 0x000000a732aa7220 */ /* 0x040fe20000410000 */
        /* <DEDUP_REMOVED lines=24> */
[----:B------:R-:W-:Y:S01]  /*83c0*/  F2FP.SATFINITE.E4M3.F32.PACK_AB_MERGE_C R49, R50, R49, RZ ;  /* 0x000000313231723e */ /* 0x000fe200048070ff */
[----:B------:R-:W-:Y:S02]  /*83d0*/  HADD2.F32 R165, -RZ, R162.H0_H0 ;  /* 0x200000a2ffa57230 */ /* 0x000fe40000004100 */
[----:B------:R-:W-:Y:S01]  /*83e0*/  FMUL.FTZ R174, R167, R172 ;  /* 0x000000aca7ae7220 */ /* 0x000fe20000410000 */
[----:B------:R-:W-:Y:S01]  /*83f0*/  HADD2.F32 R170, -RZ, R169.H0_H0 ;  /* 0x200000a9ffaa7230 */ /* 0x000fe20000004100 */
[----:B------:R-:W-:Y:S01]  /*8400*/  F2FP.SATFINITE.E4M3.F32.PACK_AB_MERGE_C R48, R51, R48, RZ ;  /* 0x000000303330723e */ /* 0x000fe200048070ff */
[----:B------:R-:W-:-:S02]  /*8410*/  HADD2.F32 R168, -RZ, R166.H1_H1 ;  /* 0x300000a6ffa87230 */ /* 0x000fc40000004100 */
[C---:B------:R-:W-:Y:S01]  /*8420*/  FMUL.FTZ R172, R165.reuse, R172 ;  /* 0x000000aca5ac7220 */ /* 0x040fe20000410000 */
[----:B------:R-:W-:Y:S02]  /*8430*/  HADD2.F32 R166, -RZ, R162.H1_H1 ;  /* 0x300000a2ffa67230 */ /* 0x000fe40000004100 */
[----:B------:R-:W-:Y:S01]  /*8440*/  FFMA.FTZ R162, R165, R170, -R174 ;  /* 0x000000aaa5a27223 */ /* 0x000fe200000108ae */
[----:B------:R-:W-:Y:S02]  /*8450*/  HADD2.F32 R169, -RZ, R169.H1_H1 ;  /* 0x300000a9ffa97230 */ /* 0x000fe40000004100 */
[-C--:B------:R-:W-:Y:S01]  /*8460*/  FMUL.FTZ R173, R168, R171.reuse ;  /* 0x000000aba8ad7220 */ /* 0x080fe20000410000 */
        /* <DEDUP_REMOVED lines=9> */
[----:B------:R-:W-:Y:S01]  /*8500*/  F2FP.F16.E4M3.UNPACK_B R165, R159 ;  /* 0x0000009fffa5723e */ /* 0x000fe200020006ff */
[----:B------:R-:W-:Y:S01]  /*8510*/  HADD2.F32 R82, -RZ, R78.H0_H0 ;  /* 0x2000004eff527230 */ /* 0x000fe20000004100 */
[----:B------:R-:W-:Y:S01]  /*8520*/  F2FP.F16.E4M3.UNPACK_B R50, R81 ;  /* 0x00000051ff32723e */ /* 0x000fe200020006ff */
[--C-:B------:R-:W-:Y:S01]  /*8530*/  HADD2.F32 R159, -RZ, R160.reuse.H0_H0 ;  /* 0x200000a0ff9f7230 */ /* 0x100fe20000004100 */
[----:B------:R-:W-:Y:S01]  /*8540*/  F2FP.F16.E4M3.UNPACK_B R51, R47 ;  /* 0x0000002fff33723e */ /* 0x000fe200020006ff */
[----:B------:R-:W-:-:S02]  /*8550*/  HADD2.F32 R160, -RZ, R160.H1_H1 ;  /* 0x300000a0ffa07230 */ /* 0x000fc40000004100 */
[-C--:B------:R-:W-:Y:S01]  /*8560*/  FMUL.FTZ R168, R82, R167.reuse ;  /* 0x000000a752a87220 */ /* 0x080fe20000410000 */
[----:B------:R-:W-:Y:S02]  /*8570*/  HADD2.F32 R78, -RZ, R78.H1_H1 ;  /* 0x3000004eff4e7230 */ /* 0x000fe40000004100 */
[C---:B------:R-:W-:Y:S01]  /*8580*/  FMUL.FTZ R171, R159.reuse, R167 ;  /* 0x000000a79fab7220 */ /* 0x040fe20000410000 */
[--C-:B------:R-:W-:Y:S02]  /*8590*/  HADD2.F32 R166, -RZ, R165.reuse.H0_H0 ;  /* 0x200000a5ffa67230 */ /* 0x100fe40000004100 */
[----:B------:R-:W-:Y:S01]  /*85a0*/  FMUL.FTZ R167, R160, R169 ;  /* 0x000000a9a0a77220 */ /* 0x000fe20000410000 */
[----:B------:R-:W-:Y:S01]  /*85b0*/  HADD2.F32 R165, -RZ, R165.H1_H1 ;  /* 0x300000a5ffa57230 */ /* 0x000fe20000004100 */
[----:B------:R-:W-:Y:S01]  /*85c0*/  F2FP.F16.E4M3.UNPACK_B R49, R77 ;  /* 0x0000004dff31723e */ /* 0x000fe200020006ff */
[----:B------:R-:W-:Y:S01]  /*85d0*/  FMUL.FTZ R169, R78, R169 ;  /* 0x000000a94ea97220 */ /* 0x000fe20000410000 */
[-C--:B------:R-:W-:Y:S01]  /*85e0*/  FFMA.FTZ R171, R82, R166.reuse, -R171 ;  /* 0x000000a652ab7223 */ /* 0x080fe200000108ab */
[----:B------:R-:W-:Y:S01]  /*85f0*/  FFMA.FTZ R82, R159, R166, R168 ;  /* 0x000000a69f527223 */ /* 0x000fe200000100a8 */
[----:B------:R-:W-:Y:S01]  /*8600*/  F2FP.SATFINITE.E4M3.F32.PACK_AB_MERGE_C R173, R173, R162, RZ ;  /* 0x000000a2adad723e */ /* 0x000fe200048070ff */
[----:B------:R-:W-:Y:S01]  /*8610*/  FFMA.FTZ R169, R160, R165, R169 ;  /* 0x000000a5a0a97223 */ /* 0x000fe200000100a9 */
[----:B------:R-:W-:Y:S01]  /*8620*/  F2FP.SATFINITE.E4M3.F32.PACK_AB_MERGE_C R76, R161, R76, R48 ;  /* 0x0000004ca14c723e */ /* 0x000fe20004807030 */
[----:B------:R-:W-:Y:S01]  /*8630*/  HADD2.F32 R159, -RZ, R50.H0_H0 ;  /* 0x20000032ff9f7230 */ /* 0x000fe20000004100 */
[----:B------:R-:W-:Y:S01]  /*8640*/  F2FP.F16.E4M3.UNPACK_B R160, R46 ;  /* 0x0000002effa0723e */ /* 0x000fe200020006ff */
[----:B------:R-:W-:Y:S01]  /*8650*/  HADD2.F32 R162, -RZ, R51.H0_H0 ;  /* 0x20000033ffa27230 */ /* 0x000fe20000004100 */
[----:B------:R-:W-:Y:S01]  /*8660*/  F2FP.F16.E4M3.UNPACK_B R81, R81.H1 ;  /* 0x00000051ff51723e */ /* 0x000fe200030006ff */
[----:B------:R-:W-:Y:S01]  /*8670*/  HADD2.F32 R48, -RZ, R49.H0_H0 ;  /* 0x20000031ff307230 */ /* 0x000fe20000004100 */
[----:B------:R-:W-:Y:S01]  /*8680*/  F2FP.F16.E4M3.UNPACK_B R77, R77.H1 ;  /* 0x0000004dff4d723e */ /* 0x000fe200030006ff */
[----:B------:R-:W-:-:S02]  /*8690*/  HADD2.F32 R161, -RZ, R160.H0_H0 ;  /* 0x200000a0ffa17230 */ /* 0x000fc40000004100 */
[CC--:B------:R-:W-:Y:S01]  /*86a0*/  FMUL.FTZ R163, R159.reuse, R162.reuse ;  /* 0x000000a29fa37220 */ /* 0x0c0fe20000410000 */
[----:B------:R-:W-:Y:S02]  /*86b0*/  HADD2.F32 R50, -RZ, R50.H1_H1 ;  /* 0x30000032ff327230 */ /* 0x000fe40000004100 */
[C---:B------:R-:W-:Y:S01]  /*86c0*/  FMUL.FTZ R166, R48.reuse, R162 ;  /* 0x000000a230a67220 */ /* 0x040fe20000410000 */
[----:B------:R-:W-:Y:S02]  /*86d0*/  HADD2.F32 R162, -RZ, R51.H1_H1 ;  /* 0x30000033ffa27230 */ /* 0x000fe40000004100 */
[-C--:B------:R-:W-:Y:S01]  /*86e0*/  FFMA.FTZ R48, R48, R161.reuse, -R163 ;  /* 0x000000a130307223 */ /* 0x080fe200000108a3 */
[----:B------:R-:W-:Y:S02]  /*86f0*/  HADD2.F32 R51, -RZ, R49.H1_H1 ;  /* 0x30000031ff337230 */ /* 0x000fe40000004100 */
[----:B------:R-:W-:Y:S01]  /*8700*/  FFMA.FTZ R49, R159, R161, R166 ;  /* 0x000000a19f317223 */ /* 0x000fe200000100a6 */
[----:B------:R-:W-:-:S02]  /*8710*/  HADD2.F32 R160, -RZ, R160.H1_H1 ;  /* 0x300000a0ffa07230 */ /* 0x000fc40000004100 */
[CC--:B------:R-:W-:Y:S01]  /*8720*/  FMUL.FTZ R166, R50.reuse, R162.reuse ;  /* 0x000000a232a67220 */ /* 0x0c0fe20000410000 */
[----:B------:R-:W-:Y:S01]  /*8730*/  F2FP.F16.E4M3.UNPACK_B R161, R47.H1 ;  /* 0x0000002fffa1723e */ /* 0x000fe200030006ff */
[C---:B------:R-:W-:Y:S01]  /*8740*/  FMUL.FTZ R159, R51.reuse, R162 ;  /* 0x000000a2339f7220 */ /* 0x040fe20000410000 */
[----:B------:R-:W-:Y:S01]  /*8750*/  F2FP.F16.E4M3.UNPACK_B R46, R46.H1 ;  /* 0x0000002eff2e723e */ /* 0x000fe200030006ff */
[-C--:B------:R-:W-:Y:S01]  /*8760*/  FFMA.FTZ R51, R51, R160.reuse, -R166 ;  /* 0x000000a033337223 */ /* 0x080fe200000108a6 */
[----:B------:R-:W-:Y:S02]  /*8770*/  HADD2.F32 R47, -RZ, R77.H0_H0 ;  /* 0x2000004dff2f7230 */ /* 0x000fe40000004100 */
[----:B------:R-:W-:Y:S01]  /*8780*/  FFMA.FTZ R50, R50, R160, R159 ;  /* 0x000000a032327223 */ /* 0x000fe2000001009f */
[----:B------:R-:W-:Y:S01]  /*8790*/  HADD2.F32 R159, -RZ, R81.H0_H0 ;  /* 0x20000051ff9f7230 */ /* 0x000fe20000004100 */
[----:B------:R-:W-:Y:S01]  /*87a0*/  F2FP.SATFINITE.E4M3.F32.PACK_AB_MERGE_C R172, R175, R172, RZ ;  /* 0x000000acafac723e */ /* 0x000fe200048070ff */
[----:B------:R-:W-:-:S02]  /*87b0*/  HADD2.F32 R166, -RZ, R161.H0_H0 ;  /* 0x200000a1ffa67230 */ /* 0x000fc40000004100 */
[----:B------:R-:W-:Y:S01]  /*87c0*/  FFMA.FTZ R78, R78, R165, -R167 ;  /* 0x000000a54e4e7223 */ /* 0x000fe200000108a7 */
[--C-:B------:R-:W-:Y:S01]  /*87d0*/  HADD2.F32 R162, -RZ, R46.reuse.H0_H0 ;  /* 0x2000002effa27230 */ /* 0x100fe20000004100 */
[----:B------:R-:W-:Y:S01]  /*87e0*/  F2FP.SATFINITE.E4M3.F32.PACK_AB_MERGE_C R82, R169, R82, R172 ;  /* 0x00000052a952723e */ /* 0x000fe200048070ac */
[----:B------:R-:W-:Y:S02]  /*87f0*/  HADD2.F32 R77, -RZ, R77.H1_H1 ;  /* 0x3000004dff4d7230 */ /* 0x000fe40000004100 */
[-C--:B------:R-:W-:Y:S01]  /*8800*/  FMUL.FTZ R168, R159, R166.reuse ;  /* 0x000000a69fa87220 */ /* 0x080fe20000410000 */
[----:B------:R-:W-:Y:S02]  /*8810*/  HADD2.F32 R160, -RZ, R81.H1_H1 ;  /* 0x30000051ffa07230 */ /* 0x000fe40000004100 */
[----:B------:R-:W-:Y:S01]  /*8820*/  FMUL.FTZ R166, R47, R166 ;  /* 0x000000a62fa67220 */ /* 0x000fe20000410000 */
[----:B------:R-:W-:Y:S01]  /*8830*/  HADD2.F32 R161, -RZ, R161.H1_H1 ;  /* 0x300000a1ffa17230 */ /* 0x000fe20000004100 */
[----:B------:R-:W-:Y:S01]  /*8840*/  F2FP.F16.E4M3.UNPACK_B R81, R79 ;  /* 0x0000004fff51723e */ /* 0x000fe200020006ff */
[----:B------:R-:W-:-:S02]  /*8850*/  HADD2.F32 R163, -RZ, R46.H1_H1 ;  /* 0x3000002effa37230 */ /* 0x000fc40000004100 */
[-C--:B------:R-:W-:Y:S01]  /*8860*/  FFMA.FTZ R46, R47, R162.reuse, -R168 ;  /* 0x000000a22f2e7223 */ /* 0x080fe200000108a8 */
[----:B------:R-:W-:Y:S01]  /*8870*/  FFMA.FTZ R47, R159, R162, R166 ;  /* 0x000000a29f2f7223 */ /* 0x000fe200000100a6 */
[CC--:B------:R-:W-:Y:S01]  /*8880*/  FMUL.FTZ R170, R160.reuse, R161.reuse ;  /* 0x000000a1a0aa7220 */ /* 0x0c0fe20000410000 */
[C---:B------:R-:W-:Y:S01]  /*8890*/  FMUL.FTZ R159, R77.reuse, R161 ;  /* 0x000000a14d9f7220 */ /* 0x040fe20000410000 */
[----:B------:R-:W-:Y:S02]  /*88a0*/  F2FP.F16.E4M3.UNPACK_B R162, R83.H1 ;  /* 0x00000053ffa2723e */ /* 0x000fe400030006ff */
[----:B------:R-:W-:Y:S01]  /*88b0*/  F2FP.F16.E4M3.UNPACK_B R169, R45.H1 ;  /* 0x0000002dffa9723e */ /* 0x000fe200030006ff */
[----:B------:R-:W-:Y:S01]  /*88c0*/  FFMA.FTZ R77, R77, R163, -R170 ;  /* 0x000000a34d4d7223 */ /* 0x000fe200000108aa */
[----:B------:R-:W-:Y:S01]  /*88d0*/  F2FP.F16.E4M3.UNPACK_B R161, R83 ;  /* 0x00000053ffa1723e */ /* 0x000fe200020006ff */
[----:B------:R-:W-:Y:S01]  /*88e0*/  FFMA.FTZ R160, R160, R163, R159 ;  /* 0x000000a3a0a07223 */ /* 0x000fe2000001009f */
[----:B------:R-:W-:Y:S01]  /*88f0*/  F2FP.F16.E4M3.UNPACK_B R79, R79.H1 ;  /* 0x0000004fff4f723e */ /* 0x000fe200030006ff */
[----:B------:R-:W-:Y:S01]  /*8900*/  HADD2.F32 R83, -RZ, R81.H0_H0 ;  /* 0x20000051ff537230 */ /* 0x000fe20000004100 */
[----:B------:R-:W-:Y:S01]  /*8910*/  F2FP.F16.E4M3.UNPACK_B R168, R45 ;  /* 0x0000002dffa8723e */ /* 0x000fe200020006ff */
[----:B------:R-:W-:Y:S01]  /*8920*/  HADD2.F32 R163, -RZ, R161.H0_H0 ;  /* 0x200000a1ffa37230 */ /* 0x000fe20000004100 */
[----:B------:R-:W-:Y:S01]  /*8930*/  F2FP.SATFINITE.E4M3.F32.PACK_AB_MERGE_C R78, R78, R171, R173 ;  /* 0x000000ab4e4e723e */ /* 0x000fe200048070ad */
[----:B------:R-:W-:Y:S01]  /*8940*/  HADD2.F32 R171, -RZ, R169.H0_H0 ;  /* 0x200000a9ffab7230 */ /* 0x000fe20000004100 */
[-C--:B------:R-:W-:Y:S01]  /*8950*/  F2FP.F16.E4M3.UNPACK_B R45, R44.reuse ;  /* 0x0000002cff2d723e */ /* 0x080fe200020006ff */
[----:B------:R-:W-:Y:S01]  /*8960*/  HADD2.F32 R159, -RZ, R79.H0_H0 ;  /* 0x2000004fff9f7230 */ /* 0x000fe20000004100 */
[----:B------:R-:W-:Y:S01]  /*8970*/  F2FP.F16.E4M3.UNPACK_B R165, R44.H1 ;  /* 0x0000002cffa5723e */ /* 0x000fe200030006ff */
[----:B------:R-:W-:Y:S01]  /*8980*/  HADD2.F32 R44, -RZ, R162.H0_H0 ;  /* 0x200000a2ff2c7230 */ /* 0x000fe20000004100 */
[----:B------:R-:W-:Y:S01]  /*8990*/  F2FP.SATFINITE.E4M3.F32.PACK_AB_MERGE_C R46, R77, R46, RZ ;  /* 0x0000002e4d2e723e */ /* 0x000fe200048070ff */
[----:B------:R-:W-:Y:S01]  /*89a0*/  HADD2.F32 R170, -RZ, R168.H0_H0 ;  /* 0x200000a8ffaa7230 */ /* 0x000fe20000004100 */
[----:B------:R-:W-:Y:S01]  /*89b0*/  F2FP.SATFINITE.E4M3.F32.PACK_AB_MERGE_C R47, R160, R47, RZ ;  /* 0x0000002fa02f723e */ /* 0x000fe200048070ff */
[----:B------:R-:W-:-:S02]  /*89c0*/  HADD2.F32 R162, -RZ, R162.H1_H1 ;  /* 0x300000a2ffa27230 */ /* 0x000fc40000004100 */
[-C--:B------:R-:W-:Y:S01]  /*89d0*/  FMUL.FTZ R174, R44, R171.reuse ;  /* 0x000000ab2cae7220 */ /* 0x080fe20000410000 */
[----:B------:R-:W-:Y:S02]  /*89e0*/  HADD2.F32 R169, -RZ, R169.H1_H1 ;  /* 0x300000a9ffa97230 */ /* 0x000fe40000004100 */
[-C--:B------:R-:W-:Y:S01]  /*89f0*/  FMUL.FTZ R172, R163, R170.reuse ;  /* 0x000000aaa3ac7220 */ /* 0x080fe20000410000 */
[----:B------:R-:W-:Y:S02]  /*8a00*/  HADD2.F32 R79, -RZ, R79.H1_H1 ;  /* 0x3000004fff4f7230 */ /* 0x000fe40000004100 */
[----:B------:R-:W-:Y:S01]  /*8a10*/  FMUL.FTZ R171, R159, R171 ;  /* 0x000000ab9fab7220 */ /* 0x000fe20000410000 */
[----:B------:R-:W-:Y:S02]  /*8a20*/  HADD2.F32 R167, -RZ, R165.H0_H0 ;  /* 0x200000a5ffa77230 */ /* 0x000fe40000004100 */
[----:B------:R-:W-:Y:S01]  /*8a30*/  FMUL.FTZ R170, R83, R170 ;  /* 0x000000aa53aa7220 */ /* 0x000fe20000410000 */
[----:B------:R-:W-:-:S02]  /*8a40*/  HADD2.F32 R166, -RZ, R45.H0_H0 ;  /* 0x2000002dffa67230 */ /* 0x000fc40000004100 */
[-C--:B------:R-:W-:Y:S01]  /*8a50*/  FMUL.FTZ R176, R162, R169.reuse ;  /* 0x000000a9a2b07220 */ /* 0x080fe20000410000 */
[----:B------:R-:W-:Y:S02]  /*8a60*/  HADD2.F32 R161, -RZ, R161.H1_H1 ;  /* 0x300000a1ffa17230 */ /* 0x000fe40000004100 */
[----:B------:R-:W-:Y:S01]  /*8a70*/  FMUL.FTZ R169, R79, R169 ;  /* 0x000000a94fa97220 */ /* 0x000fe20000410000 */
[----:B------:R-:W-:Y:S02]  /*8a80*/  HADD2.F32 R168, -RZ, R168.H1_H1 ;  /* 0x300000a8ffa87230 */ /* 0x000fe40000004100 */
[----:B------:R-:W-:Y:S01]  /*8a90*/  FFMA.FTZ R171, R44, R167, R171 ;  /* 0x000000a72cab7223 */ /* 0x000fe200000100ab */
[----:B------:R-:W-:Y:S02]  /*8aa0*/  HADD2.F32 R165, -RZ, R165.H1_H1 ;  /* 0x300000a5ffa57230 */ /* 0x000fe40000004100 */
[----:B------:R-:W-:Y:S01]  /*8ab0*/  FFMA.FTZ R172, R83, R166, -R172 ;  /* 0x000000a653ac7223 */ /* 0x000fe200000108ac */
[----:B------:R-:W-:-:S02]  /*8ac0*/  HADD2.F32 R81, -RZ, R81.H1_H1 ;  /* 0x30000051ff517230 */ /* 0x000fc40000004100 */
[----:B------:R-:W-:Y:S01]  /*8ad0*/  FFMA.FTZ R170, R163, R166, R170 ;  /* 0x000000a6a3aa7223 */ /* 0x000fe200000100aa */
[----:B------:R-:W-:Y:S02]  /*8ae0*/  HADD2.F32 R44, -RZ, R45.H1_H1 ;  /* 0x3000002dff2c7230 */ /* 0x000fe40000004100 */
[----:B------:R-:W-:Y:S01]  /*8af0*/  FFMA.FTZ R174, R159, R167, -R174 ;  /* 0x000000a79fae7223 */ /* 0x000fe200000108ae */
[-C--:B------:R-:W-:Y:S01]  /*8b00*/  FMUL.FTZ R166, R161, R168.reuse ;  /* 0x000000a8a1a67220 */ /* 0x080fe20000410000 */
[-C--:B------:R-:W-:Y:S01]  /*8b10*/  FFMA.FTZ R79, R79, R165.reuse, -R176 ;  /* 0x000000a54f4f7223 */ /* 0x080fe200000108b0 */
[C---:B------:R-:W-:Y:S01]  /*8b20*/  FMUL.FTZ R168, R81.reuse, R168 ;  /* 0x000000a851a87220 */ /* 0x040fe20000410000 */
[----:B------:R-:W-:Y:S01]  /*8b30*/  FFMA.FTZ R162, R162, R165, R169 ;  /* 0x000000a5a2a27223 */ /* 0x000fe200000100a9 */
[----:B------:R-:W-:Y:S01]  /*8b40*/  FFMA.FTZ R81, R81, R44, -R166 ;  /* 0x0000002c51517223 */ /* 0x000fe200000108a6 */
[----:B------:R-:W-:Y:S01]  /*8b50*/  F2FP.SATFINITE.E4M3.F32.PACK_AB_MERGE_C R77, R51, R48, R46 ;  /* 0x00000030334d723e */ /* 0x000fe2000480702e */
[----:B------:R-:W-:Y:S01]  /*8b60*/  FFMA.FTZ R161, R161, R44, R168 ;  /* 0x0000002ca1a17223 */ /* 0x000fe200000100a8 */
[----:B------:R-:W-:-:S02]  /*8b70*/  F2FP.SATFINITE.E4M3.F32.PACK_AB_MERGE_C R79, R79, R174, RZ ;  /* 0x000000ae4f4f723e */ /* 0x000fc400048070ff */
[----:B------:R-:W-:Y:S02]  /*8b80*/  F2FP.SATFINITE.E4M3.F32.PACK_AB_MERGE_C R162, R162, R171, RZ ;  /* 0x000000aba2a2723e */ /* 0x000fe400048070ff */
[----:B------:R-:W-:Y:S02]  /*8b90*/  F2FP.SATFINITE.E4M3.F32.PACK_AB_MERGE_C R79, R81, R172, R79 ;  /* 0x000000ac514f723e */ /* 0x000fe4000480704f */
[----:B------:R-:W-:Y:S02]  /*8ba0*/  F2FP.SATFINITE.E4M3.F32.PACK_AB_MERGE_C R81, R50, R49, R47 ;  /* 0x000000313251723e */ /* 0x000fe4000480702f */
[----:B------:R-:W-:-:S07]  /*8bb0*/  F2FP.SATFINITE.E4M3.F32.PACK_AB_MERGE_C R83, R161, R170, R162 ;  /* 0x000000aaa153723e */ /* 0x000fce00048070a2 */
.L_x_7342:
[----:B------:R-:W-:Y:S05]  /*8bc0*/  BSYNC B2 ;  /* 0x0000000000027941 */ /* 0x000fea0003800000 */
.L_x_7341:
[----:B------:R-:W-:Y:S01]  /*8bd0*/  ISETP.GE.AND P3, PT, R158, R147, PT ;  /* 0x000000939e00720c */ /* 0x000fe20003f66270 */
[----:B------:R-:W-:Y:S01]  /*8be0*/  ULDC.64 UR4, c[0x0][0x2e8] ;  /* 0x0000ba0000047ab9 */ /* 0x000fe20000000a00 */
[----:B------:R-:W-:-:S11]  /*8bf0*/  ULDC.64 UR6, c[0x0][0x208] ;  /* 0x0000820000067ab9 */ /* 0x000fd60000000a00 */
        /* <DEDUP_REMOVED lines=9> */
.L_x_7340:
[----:B------:R-:W-:Y:S05]  /*8c90*/  BSYNC B1 ;  /* 0x0000000000017941 */ /* 0x000fea0003800000 */
.L_x_7339:
[----:B-1----:R-:W-:Y:S01]  /*8ca0*/  VIADD R45, R230, 0x40 ;  /* 0x00000040e62d7836 */ /* 0x002fe20000000000 */
[----:B------:R-:W-:Y:S04]  /*8cb0*/  BSSY B1, `(.L_x_7343) ;  /* 0x000010a000017945 */ /* 0x000fe80003800000 */
[----:B------:R-:W-:-:S13]  /*8cc0*/  ISETP.GE.OR P3, PT, R45, R112, P0 ;  /* 0x000000702d00720c */ /* 0x000fda0000766670 */
[----:B------:R-:W-:Y:S05]  /*8cd0*/  @P3 BRA `(.L_x_7344) ;  /* 0x00000010001c3947 */ /* 0x000fea0003800000 */
[----:B------:R-:W2:Y:S01]  /*8ce0*/  LDL R46, [R1+0x90] ;  /* 0x00009000012e7983 */ /* 0x000ea20000100800 */
[-C--:B------:R-:W-:Y:S01]  /*8cf0*/  IMAD R44, R128, R126.reuse, RZ ;  /* 0x0000007e802c7224 */ /* 0x080fe200078e02ff */
[----:B------:R-:W-:Y:S01]  /*8d00*/  ISETP.NE.AND P6, PT, R0, RZ, PT ;  /* 0x000000ff0000720c */ /* 0x000fe20003fc5270 */
[C---:B------:R-:W-:Y:S01]  /*8d10*/  IMAD.WIDE.U32 R76, R45.reuse, R126, R124 ;  /* 0x0000007e2d4c7225 */ /* 0x040fe200078e007c */
[----:B------:R-:W-:Y:S03]  /*8d20*/  BSSY B2, `(.L_x_7345) ;  /* 0x00000f6000027945 */ /* 0x000fe60003800000 */
[----:B------:R-:W-:Y:S01]  /*8d30*/  IMAD R79, R45, R127, R44 ;  /* 0x0000007f2d4f7224 */ /* 0x000fe200078e022c */
[----:B------:R-:W-:Y:S01]  /*8d40*/  SEL R44, R120, R149, !P6 ;  /* 0x00000095782c7207 */ /* 0x000fe20007000000 */
[----:B------:R-:W-:Y:S01]  /*8d50*/  VIADD R47, R230, 0x40 ;  /* 0x00000040e62f7836 */ /* 0x000fe20000000000 */
[----:B------:R-:W-:Y:S01]  /*8d60*/  IADD3 R78, P3, P4, R38, R76, R30 ;  /* 0x0000004c264e7210 */ /* 0x000fe20007c7e01e */
[----:B------:R-:W-:Y:S01]  /*8d70*/  VIADD R48, R230, 0x40 ;  /* 0x00000040e6307836 */ /* 0x000fe20000000000 */
[----:B------:R-:W-:Y:S01]  /*8d80*/  SHF.R.S32.HI R45, RZ, 0x1f, R44 ;  /* 0x0000001fff2d7819 */ /* 0x000fe2000001142c */
[----:B------:R-:W-:-:S02]  /*8d90*/  IMAD.SHL.U32 R47, R47, 0x80, RZ ;  /* 0x000000802f2f7824 */ /* 0x000fc400078e00ff */
[----:B------:R-:W-:Y:S01]  /*8da0*/  IMAD.SHL.U32 R48, R48, 0x80, RZ ;  /* 0x0000008030307824 */ /* 0x000fe200078e00ff */
[----:B------:R-:W-:Y:S01]  /*8db0*/  LEA.HI R44, R45, R44, RZ, 0x5 ;  /* 0x0000002c2d2c7211 */ /* 0x000fe200078f28ff */
[----:B------:R-:W-:Y:S01]  /*8dc0*/  IMAD R45, R19, 0x7000, R118 ;  /* 0x00007000132d7824 */ /* 0x000fe200078e0276 */
[----:B------:R-:W-:Y:S01]  /*8dd0*/  LOP3.LUT R47, R47, 0x380, RZ, 0xc0, !PT ;  /* 0x000003802f2f7812 */ /* 0x000fe200078ec0ff */
[----:B------:R-:W-:Y:S01]  /*8de0*/  IMAD.IADD R79, R77, 0x1, R79 ;  /* 0x000000014d4f7824 */ /* 0x000fe200078e024f */
[----:B------:R-:W-:Y:S01]  /*8df0*/  LEA.HI.SX32 R44, R44, R29, 0x1b ;  /* 0x0000001d2c2c7211 */ /* 0x000fe200078fdaff */
[----:B------:R-:W-:Y:S01]  /*8e00*/  IMAD.IADD R45, R18, 0x1, R45 ;  /* 0x00000001122d7824 */ /* 0x000fe200078e022d */
[----:B------:R-:W-:Y:S02]  /*8e10*/  LOP3.LUT R48, R48, 0x380, RZ, 0xc0, !PT ;  /* 0x0000038030307812 */ /* 0x000fe400078ec0ff */
[----:B------:R-:W-:Y:S01]  /*8e20*/  SHF.R.U32.HI R47, RZ, 0x3, R47 ;  /* 0x00000003ff2f7819 */ /* 0x000fe2000001162f */
[----:B------:R-:W-:Y:S01]  /*8e30*/  IMAD.SHL.U32 R81, R44, 0x10, RZ ;  /* 0x000000102c517824 */ /* 0x000fe200078e00ff */
[----:B------:R-:W-:-:S04]  /*8e40*/  IADD3.X R82, R32, R79, R31, P3, P4 ;  /* 0x0000004f20527210 */ /* 0x000fc80001fe841f */
[----:B------:R-:W-:-:S04]  /*8e50*/  LOP3.LUT R44, R48, 0x70, R81, 0xf8, !PT ;  /* 0x00000070302c7812 */ /* 0x000fc800078ef851 */
[----:B------:R-:W-:-:S05]  /*8e60*/  LOP3.LUT R44, R44, R47, RZ, 0x3c, !PT ;  /* 0x0000002f2c2c7212 */ /* 0x000fca00078e3cff */
[----:B--2---:R-:W-:-:S04]  /*8e70*/  IMAD.IADD R44, R46, 0x1, R44 ;  /* 0x000000012e2c7824 */ /* 0x004fc800078e022c */
[----:B------:R-:W-:-:S04]  /*8e80*/  IMAD R47, R19, 0x7000, R44 ;  /* 0x00007000132f7824 */ /* 0x000fc800078e022c */
[----:B------:R-:W-:Y:S02]  /*8e90*/  IMAD.IADD R48, R18, 0x1, R47 ;  /* 0x0000000112307824 */ /* 0x000fe400078e022f */
        /* <DEDUP_REMOVED lines=27> */
[----:B------:R-:W-:Y:S01]  /*9050*/  LOP3.LUT R83, R59, 0xff, RZ, 0xc0, !PT ;  /* 0x000000ff3b537812 */ /* 0x000fe200078ec0ff */
[----:B------:R-:W-:Y:S01]  /*9060*/  IMAD.SHL.U32 R54, R135, 0x100, RZ ;  /* 0x0000010087367824 */ /* 0x000fe200078e00ff */
[----:B------:R-:W-:-:S02]  /*9070*/  SHF.R.U32.HI R134, RZ, 0x18, R59 ;  /* 0x00000018ff867819 */ /* 0x000fc4000001163b */
[----:B------:R-:W-:Y:S02]  /*9080*/  SHF.R.U32.HI R156, RZ, 0x10, R59 ;  /* 0x00000010ff9c7819 */ /* 0x000fe4000001163b */
[----:B------:R-:W-:Y:S01]  /*9090*/  LOP3.LUT R55, R55, 0xff00, R44, 0xf8, !PT ;  /* 0x0000ff0037377812 */ /* 0x000fe200078ef82c */
[----:B------:R-:W-:Y:S01]  /*90a0*/  IMAD.U32 R44, R161, 0x10000, RZ ;  /* 0x00010000a12c7824 */ /* 0x000fe200078e00ff */
[----:B------:R-:W-:Y:S01]  /*90b0*/  PRMT R59, R157, 0x654, R80 ;  /* 0x000006549d3b7816 */ /* 0x000fe20000000050 */
[----:B------:R-:W-:Y:S01]  /*90c0*/  IMAD.U32 R156, R156, 0x10000, RZ ;  /* 0x000100009c9c7824 */ /* 0x000fe200078e00ff */
[----:B------:R-:W-:Y:S02]  /*90d0*/  PRMT R83, R134, 0x654, R83 ;  /* 0x0000065486537816 */ /* 0x000fe40000000053 */
[----:B------:R-:W-:Y:S02]  /*90e0*/  F2FP.F16.E4M3.UNPACK_B R134, R155.H1 ;  /* 0x0000009bff86723e */ /* 0x000fe400030006ff */
[----:B------:R-:W-:-:S02]  /*90f0*/  F2FP.F16.E4M3.UNPACK_B R80, R57.H1 ;  /* 0x00000039ff50723e */ /* 0x000fc400030006ff */
        /* <DEDUP_REMOVED lines=29> */
[--C-:B------:R-:W-:Y:S02]  /*92d0*/  HADD2.F32 R58, -RZ, R80.reuse.H0_H0 ;  /* 0x20000050ff3a7230 */ /* 0x100fe40000004100 */
[-C--:B------:R-:W-:Y:S01]  /*92e0*/  FFMA.FTZ R57, R59, R156.reuse, -R56 ;  /* 0x0000009c3b397223 */ /* 0x080fe20000010838 */
[----:B------:R-:W-:Y:S01]  /*92f0*/  FFMA.FTZ R56, R135, R156, R158 ;  /* 0x0000009c87387223 */ /* 0x000fe2000001009e */
        /* <DEDUP_REMOVED lines=8> */
[----:B------:R-:W-:Y:S01]  /*9380*/  HADD2.F32 R156, -RZ, R153.H1_H1 ;  /* 0x30000099ff9c7230 */ /* 0x000fe20000004100 */
[----:B------:R-:W-:Y:S01]  /*9390*/  F2FP.F16.E4M3.UNPACK_B R153, R50.H1 ;  /* 0x00000032ff99723e */ /* 0x000fe200030006ff */
        /* <DEDUP_REMOVED lines=17> */
[----:B------:R-:W-:Y:S02]  /*94b0*/  HADD2.F32 R134, -RZ, R134.H1_H1 ;  /* 0x30000086ff867230 */ /* 0x000fe40000004100 */
[----:B------:R-:W-:Y:S01]  /*94c0*/  FFMA.FTZ R162, R135, R156, -R162 ;  /* 0x0000009c87a27223 */ /* 0x000fe200000108a2 */
[----:B------:R-:W-:Y:S02]  /*94d0*/  HADD2.F32 R157, -RZ, R157.H1_H1 ;  /* 0x3000009dff9d7230 */ /* 0x000fe40000004100 */
[----:B------:R-:W-:Y:S01]  /*94e0*/  FMUL.FTZ R135, R153, R158 ;  /* 0x0000009e99877220 */ /* 0x000fe20000410000 */
[----:B------:R-:W-:Y:S01]  /*94f0*/  FFMA.FTZ R160, R155, R156, R160 ;  /* 0x0000009c9ba07223 */ /* 0x000fe200000100a0 */
[C---:B------:R-:W-:Y:S01]  /*9500*/  FMUL.FTZ R158, R134.reuse, R158 ;  /* 0x0000009e869e7220 */ /* 0x040fe20000410000 */
[----:B------:R-:W-:Y:S01]  /*9510*/  F2FP.F16.E4M3.UNPACK_B R152, R152 ;  /* 0x00000098ff98723e */ /* 0x000fe200020006ff */
        /* <DEDUP_REMOVED lines=26> */
[----:B------:R-:W-:Y:S01]  /*96c0*/  F2FP.F16.E4M3.UNPACK_B R80, R46 ;  /* 0x0000002eff50723e */ /* 0x000fe200020006ff */
[----:B------:R-:W-:-:S02]  /*96d0*/  HADD2.F32 R59, -RZ, R134.H0_H0 ;  /* 0x20000086ff3b7230 */ /* 0x000fc40000004100 */
[----:B------:R-:W-:Y:S01]  /*96e0*/  FFMA.FTZ R158, R53, R152, -R158 ;  /* 0x00000098359e7223 */ /* 0x000fe2000001089e */
[--C-:B------:R-:W-:Y:S01]  /*96f0*/  HADD2.F32 R56, -RZ, R57.reuse.H0_H0 ;  /* 0x20000039ff387230 */ /* 0x100fe20000004100 */
[----:B------:R-:W-:Y:S01]  /*9700*/  F2FP.SATFINITE.E4M3.F32.PACK_AB_MERGE_C R160, R161, R160, RZ ;  /* 0x000000a0a1a0723e */ /* 0x000fe200048070ff */
[----:B------:R-:W-:Y:S02]  /*9710*/  HADD2.F32 R83, -RZ, R80.H0_H0 ;  /* 0x20000050ff537230 */ /* 0x000fe40000004100 */
[-C--:B------:R-:W-:Y:S01]  /*9720*/  FMUL.FTZ R153, R59, R135.reuse ;  /* 0x000000873b997220 */ /* 0x080fe20000410000 */
[----:B------:R-:W-:Y:S02]  /*9730*/  HADD2.F32 R134, -RZ, R134.H1_H1 ;  /* 0x30000086ff867230 */ /* 0x000fe40000004100 */
[----:B------:R-:W-:Y:S01]  /*9740*/  FMUL.FTZ R152, R56, R135 ;  /* 0x0000008738987220 */ /* 0x000fe20000410000 */
[----:B------:R-:W-:Y:S01]  /*9750*/  HADD2.F32 R135, -RZ, R58.H1_H1 ;  /* 0x3000003aff877230 */ /* 0x000fe20000004100 */
[----:B------:R-:W-:Y:S01]  /*9760*/  F2FP.SATFINITE.E4M3.F32.PACK_AB_MERGE_C R50, R155, R50, R160 ;  /* 0x000000329b32723e */ /* 0x000fe200048070a0 */
[----:B------:R-:W-:-:S02]  /*9770*/  HADD2.F32 R58, -RZ, R57.H1_H1 ;  /* 0x30000039ff3a7230 */ /* 0x000fc40000004100 */
[-C--:B------:R-:W-:Y:S01]  /*9780*/  FFMA.FTZ R56, R56, R83.reuse, -R153 ;  /* 0x0000005338387223 */ /* 0x080fe20000010899 */
[----:B------:R-:W-:Y:S01]  /*9790*/  FFMA.FTZ R57, R59, R83, R152 ;  /* 0x000000533b397223 */ /* 0x000fe20000010098 */
[----:B------:R-:W-:Y:S02]  /*97a0*/  HADD2.F32 R83, -RZ, R80.H1_H1 ;  /* 0x30000050ff537230 */ /* 0x000fe40000004100 */
[-C--:B------:R-:W-:Y:S01]  /*97b0*/  FMUL.FTZ R153, R134, R135.reuse ;  /* 0x0000008786997220 */ /* 0x080fe20000410000 */
[C---:B------:R-:W-:Y:S01]  /*97c0*/  FMUL.FTZ R155, R58.reuse, R135 ;  /* 0x000000873a9b7220 */ /* 0x040fe20000410000 */
[----:B------:R-:W-:Y:S02]  /*97d0*/  F2FP.F16.E4M3.UNPACK_B R59, R49.H1 ;  /* 0x00000031ff3b723e */ /* 0x000fe400030006ff */
        /* <DEDUP_REMOVED lines=16> */
[----:B------:R-:W-:Y:S01]  /*98e0*/  FFMA.FTZ R157, R80, R83, R153 ;  /* 0x00000053509d7223 */ /* 0x000fe20000010099 */
[----:B------:R-:W-:Y:S02]  /*98f0*/  HADD2.F32 R134, -RZ, R46.H1_H1 ;  /* 0x3000002eff867230 */ /* 0x000fe40000004100 */
[----:B------:R-:W-:Y:S01]  /*9900*/  FMUL.FTZ R80, R52, R135 ;  /* 0x0000008734507220 */ /* 0x000fe20000410000 */
[----:B------:R-:W-:Y:S01]  /*9910*/  F2FP.F16.E4M3.UNPACK_B R153, R45.H1 ;  /* 0x0000002dff99723e */ /* 0x000fe200030006ff */
[C---:B------:R-:W-:Y:S01]  /*9920*/  FMUL.FTZ R159, R59.reuse, R135 ;  /* 0x000000873b9f7220 */ /* 0x040fe20000410000 */
[----:B------:R-:W-:Y:S01]  /*9930*/  FFMA.FTZ R156, R58, R83, -R155 ;  /* 0x000000533a9c7223 */ /* 0x000fe2000001089b */
[-C--:B------:R-:W-:Y:S01]  /*9940*/  FFMA.FTZ R158, R59, R134.reuse, R80 ;  /* 0x000000863b9e7223 */ /* 0x080fe20000010050 */
[----:B------:R-:W-:Y:S01]  /*9950*/  F2FP.F16.E4M3.UNPACK_B R59, R51.H1 ;  /* 0x00000033ff3b723e */ /* 0x000fe200030006ff */
[----:B------:R-:W-:Y:S01]  /*9960*/  HADD2.F32 R155, -RZ, R153.H0_H0 ;  /* 0x20000099ff9b7230 */ /* 0x000fe20000004100 */
[----:B------:R-:W-:Y:S01]  /*9970*/  F2FP.F16.E4M3.UNPACK_B R46, R47 ;  /* 0x0000002fff2e723e */ /* 0x000fe200020006ff */
[----:B------:R-:W-:Y:S01]  /*9980*/  FFMA.FTZ R159, R52, R134, -R159 ;  /* 0x00000086349f7223 */ /* 0x000fe2000001089f */
[----:B------:R-:W-:-:S02]  /*9990*/  F2FP.F16.E4M3.UNPACK_B R152, R45 ;  /* 0x0000002dff98723e */ /* 0x000fc400020006ff */
[----:B------:R-:W-:Y:S01]  /*99a0*/  F2FP.F16.E4M3.UNPACK_B R58, R51 ;  /* 0x00000033ff3a723e */ /* 0x000fe200020006ff */
[----:B------:R-:W-:Y:S01]  /*99b0*/  HADD2.F32 R51, -RZ, R46.H0_H0 ;  /* 0x2000002eff337230 */ /* 0x000fe20000004100 */
[----:B------:R-:W-:Y:S01]  /*99c0*/  F2FP.F16.E4M3.UNPACK_B R47, R47.H1 ;  /* 0x0000002fff2f723e */ /* 0x000fe200030006ff */
[----:B------:R-:W-:Y:S01]  /*99d0*/  HADD2.F32 R154, -RZ, R152.H0_H0 ;  /* 0x20000098ff9a7230 */ /* 0x000fe20000004100 */
[-C--:B------:R-:W-:Y:S01]  /*99e0*/  F2FP.F16.E4M3.UNPACK_B R45, R44.reuse ;  /* 0x0000002cff2d723e */ /* 0x080fe200020006ff */
[----:B------:R-:W-:Y:S01]  /*99f0*/  HADD2.F32 R80, -RZ, R58.H0_H0 ;  /* 0x2000003aff507230 */ /* 0x000fe20000004100 */
[----:B------:R-:W-:Y:S01]  /*9a00*/  F2FP.F16.E4M3.UNPACK_B R83, R44.H1 ;  /* 0x0000002cff53723e */ /* 0x000fe200030006ff */
[----:B------:R-:W-:Y:S02]  /*9a10*/  HADD2.F32 R44, -RZ, R59.H0_H0 ;  /* 0x2000003bff2c7230 */ /* 0x000fe40000004100 */
[----:B------:R-:W-:Y:S01]  /*9a20*/  FMUL.FTZ R161, R51, R154 ;  /* 0x0000009a33a17220 */ /* 0x000fe20000410000 */
[----:B------:R-:W-:-:S02]  /*9a30*/  HADD2.F32 R52, -RZ, R47.H0_H0 ;  /* 0x2000002fff347230 */ /* 0x000fc40000004100 */
[----:B------:R-:W-:Y:S01]  /*9a40*/  FMUL.FTZ R160, R80, R154 ;  /* 0x0000009a50a07220 */ /* 0x000fe20000410000 */
[----:B------:R-:W-:Y:S02]  /*9a50*/  HADD2.F32 R135, -RZ, R83.H0_H0 ;  /* 0x20000053ff877230 */ /* 0x000fe40000004100 */
[-C--:B------:R-:W-:Y:S01]  /*9a60*/  FMUL.FTZ R163, R44, R155.reuse ;  /* 0x0000009b2ca37220 */ /* 0x080fe20000410000 */
[----:B------:R-:W-:Y:S02]  /*9a70*/  HADD2.F32 R134, -RZ, R45.H0_H0 ;  /* 0x2000002dff867230 */ /* 0x000fe40000004100 */
[C---:B------:R-:W-:Y:S01]  /*9a80*/  FMUL.FTZ R155, R52.reuse, R155 ;  /* 0x0000009b349b7220 */ /* 0x040fe20000410000 */
[----:B------:R-:W-:Y:S02]  /*9a90*/  HADD2.F32 R59, -RZ, R59.H1_H1 ;  /* 0x3000003bff3b7230 */ /* 0x000fe40000004100 */
[----:B------:R-:W-:Y:S01]  /*9aa0*/  FFMA.FTZ R163, R52, R135, -R163 ;  /* 0x0000008734a37223 */ /* 0x000fe200000108a3 */
[----:B------:R-:W-:-:S02]  /*9ab0*/  HADD2.F32 R52, -RZ, R153.H1_H1 ;  /* 0x30000099ff347230 */ /* 0x000fc40000004100 */
[-C--:B------:R-:W-:Y:S01]  /*9ac0*/  FFMA.FTZ R160, R51, R134.reuse, -R160 ;  /* 0x0000008633a07223 */ /* 0x080fe200000108a0 */
[----:B------:R-:W-:Y:S02]  /*9ad0*/  HADD2.F32 R47, -RZ, R47.H1_H1 ;  /* 0x3000002fff2f7230 */ /* 0x000fe40000004100 */
[----:B------:R-:W-:Y:S01]  /*9ae0*/  FFMA.FTZ R161, R80, R134, R161 ;  /* 0x0000008650a17223 */ /* 0x000fe200000100a1 */
        /* <DEDUP_REMOVED lines=25> */
.L_x_7346:
[----:B------:R-:W-:Y:S05]  /*9c80*/  BSYNC B2 ;  /* 0x0000000000027941 */ /* 0x000fea0003800000 */
.L_x_7345:
        /* <DEDUP_REMOVED lines=12> */
.L_x_7344:
[----:B------:R-:W-:Y:S05]  /*9d50*/  BSYNC B1 ;  /* 0x0000000000017941 */ /* 0x000fea0003800000 */
.L_x_7343:
        /* <DEDUP_REMOVED lines=13> */
[----:B------:R-:W-:Y:S01]  /*9e30*/  IMAD.IADD R55, R53, 0x1, R55 ;  /* 0x0000000135377824 */ /* 0x000fe200078e0237 */
[----:B------:R-:W-:Y:S01]  /*9e40*/  SHF.R.S32.HI R45, RZ, 0x1f, R44 ;  /* 0x0000001fff2d7819 */ /* 0x000fe2000001142c */
[----:B------:R-:W-:-:S03]  /*9e50*/  IMAD.SHL.U32 R47, R47, 0x80, RZ ;  /* 0x000000802f2f7824 */ /* 0x000fc600078e00ff */
[----:B------:R-:W-:Y:S01]  /*9e60*/  LEA.HI R44, R45, R44, RZ, 0x5 ;  /* 0x0000002c2d2c7211 */ /* 0x000fe200078f28ff */
[----:B------:R-:W-:Y:S01]  /*9e70*/  IMAD R45, R19, 0x7000, R117 ;  /* 0x00007000132d7824 */ /* 0x000fe200078e0275 */
[----:B------:R-:W-:Y:S02]  /*9e80*/  LOP3.LUT R47, R47, 0x380, RZ, 0xc0, !PT ;  /* 0x000003802f2f7812 */ /* 0x000fe400078ec0ff */
[----:B------:R-:W-:Y:S01]  /*9e90*/  LEA.HI.SX32 R44, R44, R29, 0x1b ;  /* 0x0000001d2c2c7211 */ /* 0x000fe200078fdaff */
[----:B------:R-:W-:Y:S01]  /*9ea0*/  IMAD.IADD R45, R18, 0x1, R45 ;  /* 0x00000001122d7824 */ /* 0x000fe200078e022d */
[----:B------:R-:W-:-:S03]  /*9eb0*/  IADD3.X R76, R32, R55, R31, P3, P4 ;  /* 0x00000037204c7210 */ /* 0x000fc60001fe841f */
[----:B------:R-:W-:-:S05]  /*9ec0*/  IMAD.SHL.U32 R57, R44, 0x10, RZ ;  /* 0x000000102c397824 */ /* 0x000fca00078e00ff */
        /* <DEDUP_REMOVED lines=10> */
[--C-:B------:R-:W-:Y:S01]  /*9f70*/  SHF.R.U32.HI R152, RZ, 0x18, R61.reuse ;  /* 0x00000018ff987819 */ /* 0x100fe2000001163d */
[----:B------:R-:W-:Y:S01]  /*9f80*/  IMAD.MOV.U32 R58, RZ, RZ, R46 ;  /* 0x000000ffff3a7224 */ /* 0x000fe200078e002e */
[----:B------:R-:W-:Y:S02]  /*9f90*/  LOP3.LUT R59, R61, 0xff, RZ, 0xc0, !PT ;  /* 0x000000ff3d3b7812 */ /* 0x000fe400078ec0ff */
        /* <DEDUP_REMOVED lines=10> */
[----:B------:R-:W-:Y:S02]  /*a040*/  SHF.R.U32.HI R66, RZ, 0x8, R67 ;  /* 0x00000008ff427819 */ /* 0x000fe40000011643 */
[----:B------:R-:W-:Y:S02]  /*a050*/  SHF.R.U32.HI R78, RZ, 0x8, R63 ;  /* 0x00000008ff4e7819 */ /* 0x000fe4000001163f */
[----:B------:R-:W-:-:S02]  /*a060*/  PRMT R59, R152, 0x654, R59 ;  /* 0x00000654983b7816 */ /* 0x000fc4000000003b */
[----:B------:R-:W-:Y:S02]  /*a070*/  SHF.R.U32.HI R83, RZ, 0x18, R63 ;  /* 0x00000018ff537819 */ /* 0x000fe4000001163f */
[----:B------:R-:W-:Y:S02]  /*a080*/  LOP3.LUT R60, R63, 0xff, RZ, 0xc0, !PT ;  /* 0x000000ff3f3c7812 */ /* 0x000fe400078ec0ff */
[----:B------:R-:W-:Y:S01]  /*a090*/  SHF.R.U32.HI R79, RZ, 0x10, R67 ;  /* 0x00000010ff4f7819 */ /* 0x000fe20000011643 */
[----:B------:R-:W-:Y:S01]  /*a0a0*/  IMAD.SHL.U32 R67, R66, 0x100, RZ ;  /* 0x0000010042437824 */ /* 0x000fe200078e00ff */
[----:B------:R-:W-:Y:S01]  /*a0b0*/  PRMT R64, R65, 0x654, R64 ;  /* 0x0000065441407816 */ /* 0x000fe20000000040 */
[----:B------:R-:W-:Y:S01]  /*a0c0*/  IMAD.SHL.U32 R65, R77, 0x100, RZ ;  /* 0x000001004d417824 */ /* 0x000fe200078e00ff */
[----:B------:R-:W-:Y:S01]  /*a0d0*/  SHF.R.U32.HI R82, RZ, 0x10, R63 ;  /* 0x00000010ff527819 */ /* 0x000fe2000001163f */
[----:B--2---:R-:W-:Y:S01]  /*a0e0*/  IMAD.MOV.U32 R63, RZ, RZ, R48 ;  /* 0x000000ffff3f7224 */ /* 0x004fe200078e0030 */
[----:B------:R-:W-:Y:S01]  /*a0f0*/  LOP3.LUT R44, R59, 0xff00, R44, 0xf8, !PT ;  /* 0x0000ff003b2c7812 */ /* 0x000fe200078ef82c */
[----:B------:R-:W-:Y:S01]  /*a100*/  IMAD.SHL.U32 R59, R78, 0x100, RZ ;  /* 0x000001004e3b7824 */ /* 0x000fe200078e00ff */
[----:B------:R-:W-:Y:S01]  /*a110*/  PRMT R62, R81, 0x654, R62 ;  /* 0x00000654513e7816 */ /* 0x000fe2000000003e */
[----:B------:R-:W-:Y:S01]  /*a120*/  IMAD.U32 R79, R79, 0x10000, RZ ;  /* 0x000100004f4f7824 */ /* 0x000fe200078e00ff */
[----:B------:R-:W-:-:S02]  /*a130*/  PRMT R60, R83, 0x654, R60 ;  /* 0x00000654533c7816 */ /* 0x000fc4000000003c */
[----:B------:R-:W-:Y:S01]  /*a140*/  LOP3.LUT R46, R44, 0xff0000, R45, 0xf8, !PT ;  /* 0x00ff00002c2e7812 */ /* 0x000fe200078ef82d */
[----:B------:R-:W-:Y:S01]  /*a150*/  IMAD.U32 R44, R82, 0x10000, RZ ;  /* 0x00010000522c7824 */ /* 0x000fe200078e00ff */
[----:B------:R-:W-:Y:S02]  /*a160*/  LOP3.LUT R48, R62, 0xff00, R65, 0xf8, !PT ;  /* 0x0000ff003e307812 */ /* 0x000fe400078ef841 */
[----:B------:R-:W-:Y:S01]  /*a170*/  LOP3.LUT R78, R64, 0xff00, R67, 0xf8, !PT ;  /* 0x0000ff00404e7812 */ /* 0x000fe200078ef843 */
[----:B------:R-:W-:Y:S01]  /*a180*/  IMAD.U32 R67, R80, 0x10000, RZ ;  /* 0x0001000050437824 */ /* 0x000fe200078e00ff */
[----:B------:R-:W-:Y:S02]  /*a190*/  LOP3.LUT R59, R60, 0xff00, R59, 0xf8, !PT ;  /* 0x0000ff003c3b7812 */ /* 0x000fe400078ef83b */
[----:B------:R-:W-:Y:S02]  /*a1a0*/  F2FP.F16.E4M3.UNPACK_B R77, R151.H1 ;  /* 0x00000097ff4d723e */ /* 0x000fe400030006ff */
[----:B------:R-:W-:-:S02]  /*a1b0*/  F2FP.F16.E4M3.UNPACK_B R64, R63.H1 ;  /* 0x0000003fff40723e */ /* 0x000fc400030006ff */
[----:B------:R-:W-:Y:S01]  /*a1c0*/  F2FP.F16.E4M3.UNPACK_B R62, R61.H1 ;  /* 0x0000003dff3e723e */ /* 0x000fe200030006ff */
[--C-:B------:R-:W-:Y:S01]  /*a1d0*/  HADD2.F32 R45, -RZ, R77.reuse.H0_H0 ;  /* 0x2000004dff2d7230 */ /* 0x100fe20000004100 */
[----:B------:R-:W-:Y:S01]  /*a1e0*/  LOP3.LUT R44, R59, 0xff0000, R44, 0xf8, !PT ;  /* 0x00ff00003b2c7812 */ /* 0x000fe200078ef82c */
[----:B------:R-:W-:Y:S01]  /*a1f0*/  HADD2.F32 R60, -RZ, R64.H0_H0 ;  /* 0x20000040ff3c7230 */ /* 0x000fe20000004100 */
[----:B------:R-:W-:Y:S01]  /*a200*/  F2FP.F16.E4M3.UNPACK_B R65, R148.H1 ;  /* 0x00000094ff41723e */ /* 0x000fe200030006ff */
[----:B------:R-:W-:Y:S01]  /*a210*/  HADD2.F32 R59, -RZ, R62.H0_H0 ;  /* 0x2000003eff3b7230 */ /* 0x000fe20000004100 */
[----:B------:R-:W-:Y:S01]  /*a220*/  F2FP.F16.E4M3.UNPACK_B R151, R151 ;  /* 0x00000097ff97723e */ /* 0x000fe200020006ff */
[----:B------:R-:W-:Y:S02]  /*a230*/  HADD2.F32 R77, -RZ, R77.H1_H1 ;  /* 0x3000004dff4d7230 */ /* 0x000fe40000004100 */
[----:B------:R-:W-:Y:S01]  /*a240*/  FMUL.FTZ R80, R60, R45 ;  /* 0x0000002d3c507220 */ /* 0x000fe20000410000 */
[----:B------:R-:W-:-:S02]  /*a250*/  HADD2.F32 R66, -RZ, R65.H0_H0 ;  /* 0x20000041ff427230 */ /* 0x000fc40000004100 */
[C---:B------:R-:W-:Y:S01]  /*a260*/  FMUL.FTZ R81, R59.reuse, R45 ;  /* 0x0000002d3b517220 */ /* 0x040fe20000410000 */
[----:B------:R-:W-:Y:S01]  /*a270*/  HADD2.F32 R62, -RZ, R62.H1_H1 ;  /* 0x3000003eff3e7230 */ /* 0x000fe20000004100 */
[----:B------:R-:W-:Y:S01]  /*a280*/  F2FP.F16.E4M3.UNPACK_B R61, R61 ;  /* 0x0000003dff3d723e */ /* 0x000fe200020006ff */
[-C--:B------:R-:W-:Y:S01]  /*a290*/  FFMA.FTZ R59, R59, R66.reuse, -R80 ;  /* 0x000000423b3b7223 */ /* 0x080fe20000010850 */
[----:B------:R-:W-:Y:S01]  /*a2a0*/  FFMA.FTZ R60, R60, R66, R81 ;  /* 0x000000423c3c7223 */ /* 0x000fe20000010051 */
[----:B------:R-:W-:Y:S01]  /*a2b0*/  HADD2.F32 R66, -RZ, R64.H1_H1 ;  /* 0x30000040ff427230 */ /* 0x000fe20000004100 */
[----:B------:R-:W-:Y:S01]  /*a2c0*/  F2FP.F16.E4M3.UNPACK_B R64, R63 ;  /* 0x0000003fff40723e */ /* 0x000fe200020006ff */
[----:B------:R-:W-:Y:S01]  /*a2d0*/  HADD2.F32 R63, -RZ, R61.H0_H0 ;  /* 0x2000003dff3f7230 */ /* 0x000fe20000004100 */
[----:B------:R-:W-:Y:S01]  /*a2e0*/  LOP3.LUT R48, R48, 0xff0000, R67, 0xf8, !PT ;  /* 0x00ff000030307812 */ /* 0x000fe200078ef843 */
[----:B------:R-:W-:Y:S01]  /*a2f0*/  HADD2.F32 R67, -RZ, R65.H1_H1 ;  /* 0x30000041ff437230 */ /* 0x000fe20000004100 */
[----:B------:R-:W-:Y:S01]  /*a300*/  LOP3.LUT R45, R78, 0xff0000, R79, 0xf8, !PT ;  /* 0x00ff00004e2d7812 */ /* 0x000fe200078ef84f */
[----:B------:R-:W-:Y:S01]  /*a310*/  FMUL.FTZ R79, R66, R77 ;  /* 0x0000004d424f7220 */ /* 0x000fe20000410000 */
[----:B------:R-:W-:Y:S01]  /*a320*/  F2FP.F16.E4M3.UNPACK_B R148, R148 ;  /* 0x00000094ff94723e */ /* 0x000fe200020006ff */
[----:B------:R-:W-:-:S02]  /*a330*/  HADD2.F32 R78, -RZ, R151.H0_H0 ;  /* 0x20000097ff4e7230 */ /* 0x000fc40000004100 */
[C---:B------:R-:W-:Y:S01]  /*a340*/  FMUL.FTZ R77, R62.reuse, R77 ;  /* 0x0000004d3e4d7220 */ /* 0x040fe20000410000 */
[----:B------:R-:W-:Y:S02]  /*a350*/  HADD2.F32 R65, -RZ, R64.H0_H0 ;  /* 0x20000040ff417230 */ /* 0x000fe40000004100 */
[-C--:B------:R-:W-:Y:S01]  /*a360*/  FFMA.FTZ R62, R62, R67.reuse, -R79 ;  /* 0x000000433e3e7223 */ /* 0x080fe2000001084f */
[----:B------:R-:W-:Y:S02]  /*a370*/  HADD2.F32 R151, -RZ, R151.H1_H1 ;  /* 0x30000097ff977230 */ /* 0x000fe40000004100 */
[----:B------:R-:W-:Y:S01]  /*a380*/  FFMA.FTZ R83, R66, R67, R77 ;  /* 0x0000004342537223 */ /* 0x000fe2000001004d */
[----:B------:R-:W-:Y:S02]  /*a390*/  HADD2.F32 R66, -RZ, R148.H0_H0 ;  /* 0x20000094ff427230 */ /* 0x000fe40000004100 */
[-C--:B------:R-:W-:Y:S01]  /*a3a0*/  FMUL.FTZ R80, R65, R78.reuse ;  /* 0x0000004e41507220 */ /* 0x080fe20000410000 */
[C---:B------:R-:W-:Y:S01]  /*a3b0*/  FMUL.FTZ R78, R63.reuse, R78 ;  /* 0x0000004e3f4e7220 */ /* 0x040fe20000410000 */
[----:B------:R-:W-:Y:S01]  /*a3c0*/  HADD2.F32 R64, -RZ, R64.H1_H1 ;  /* 0x30000040ff407230 */ /* 0x000fe20000004100 */
[----:B------:R-:W-:Y:S01]  /*a3d0*/  F2FP.F16.E4M3.UNPACK_B R67, R146.H1 ;  /* 0x00000092ff43723e */ /* 0x000fe200030006ff */
[-C--:B------:R-:W-:Y:S01]  /*a3e0*/  FFMA.FTZ R79, R63, R66.reuse, -R80 ;  /* 0x000000423f4f7223 */ /* 0x080fe20000010850 */
[----:B------:R-:W-:Y:S01]  /*a3f0*/  FFMA.FTZ R81, R65, R66, R78 ;  /* 0x0000004241517223 */ /* 0x000fe2000001004e */
[----:B------:R-:W-:-:S02]  /*a400*/  HADD2.F32 R61, -RZ, R61.H1_H1 ;  /* 0x3000003dff3d7230 */ /* 0x000fc40000004100 */
[CC--:B------:R-:W-:Y:S01]  /*a410*/  FMUL.FTZ R66, R64.reuse, R151.reuse ;  /* 0x0000009740427220 */ /* 0x0c0fe20000410000 */
[----:B------:R-:W-:Y:S01]  /*a420*/  HADD2.F32 R148, -RZ, R148.H1_H1 ;  /* 0x30000094ff947230 */ /* 0x000fe20000004100 */
[----:B------:R-:W-:Y:S02]  /*a430*/  F2FP.F16.E4M3.UNPACK_B R63, R150.H1 ;  /* 0x00000096ff3f723e */ /* 0x000fe400030006ff */
[----:B------:R-:W-:Y:S01]  /*a440*/  F2FP.F16.E4M3.UNPACK_B R65, R50.H1 ;  /* 0x00000032ff41723e */ /* 0x000fe200030006ff */
[C---:B------:R-:W-:Y:S01]  /*a450*/  FMUL.FTZ R151, R61.reuse, R151 ;  /* 0x000000973d977220 */ /* 0x040fe20000410000 */
[----:B------:R-:W-:Y:S01]  /*a460*/  FFMA.FTZ R82, R61, R148, -R66 ;  /* 0x000000943d527223 */ /* 0x000fe20000010842 */
[----:B------:R-:W-:Y:S01]  /*a470*/  F2FP.F16.E4M3.UNPACK_B R61, R58.H1 ;  /* 0x0000003aff3d723e */ /* 0x000fe200030006ff */
[----:B------:R-:W-:Y:S02]  /*a480*/  HADD2.F32 R77, -RZ, R63.H0_H0 ;  /* 0x2000003fff4d7230 */ /* 0x000fe40000004100 */
[----:B------:R-:W-:Y:S01]  /*a490*/  FFMA.FTZ R148, R64, R148, R151 ;  /* 0x0000009440947223 */ /* 0x000fe20000010097 */
[----:B------:R-:W-:Y:S01]  /*a4a0*/  HADD2.F32 R66, -RZ, R65.H0_H0 ;  /* 0x20000041ff427230 */ /* 0x000fe20000004100 */
[----:B------:R-:W-:Y:S01]  /*a4b0*/  F2FP.F16.E4M3.UNPACK_B R150, R150 ;  /* 0x00000096ff96723e */ /* 0x000fe200020006ff */
[----:B------:R-:W-:Y:S01]  /*a4c0*/  HADD2.F32 R80, -RZ, R63.H1_H1 ;  /* 0x3000003fff507230 */ /* 0x000fe20000004100 */
[----:B------:R-:W-:Y:S01]  /*a4d0*/  F2FP.F16.E4M3.UNPACK_B R58, R58 ;  /* 0x0000003aff3a723e */ /* 0x000fe200020006ff */
[----:B------:R-:W-:-:S02]  /*a4e0*/  HADD2.F32 R63, -RZ, R61.H0_H0 ;  /* 0x2000003dff3f7230 */ /* 0x000fc40000004100 */
[-C--:B------:R-:W-:Y:S01]  /*a4f0*/  FMUL.FTZ R78, R66, R77.reuse ;  /* 0x0000004d424e7220 */ /* 0x080fe20000410000 */
[----:B------:R-:W-:Y:S01]  /*a500*/  HADD2.F32 R64, -RZ, R67.H0_H0 ;  /* 0x20000043ff407230 */ /* 0x000fe20000004100 */
[----:B------:R-:W-:Y:S01]  /*a510*/  F2FP.F16.E4M3.UNPACK_B R146, R146 ;  /* 0x00000092ff92723e */ /* 0x000fe200020006ff */
[----:B------:R-:W-:Y:S02]  /*a520*/  HADD2.F32 R65, -RZ, R65.H1_H1 ;  /* 0x30000041ff417230 */ /* 0x000fe40000004100 */
[C---:B------:R-:W-:Y:S01]  /*a530*/  FMUL.FTZ R77, R63.reuse, R77 ;  /* 0x0000004d3f4d7220 */ /* 0x040fe20000410000 */
[----:B------:R-:W-:Y:S02]  /*a540*/  HADD2.F32 R61, -RZ, R61.H1_H1 ;  /* 0x3000003dff3d7230 */ /* 0x000fe40000004100 */
[----:B------:R-:W-:Y:S01]  /*a550*/  FFMA.FTZ R134, R63, R64, -R78 ;  /* 0x000000403f867223 */ /* 0x000fe2000001084e */
[----:B------:R-:W-:Y:S02]  /*a560*/  HADD2.F32 R78, -RZ, R67.H1_H1 ;  /* 0x30000043ff4e7230 */ /* 0x000fe40000004100 */
[-C--:B------:R-:W-:Y:S01]  /*a570*/  FMUL.FTZ R152, R65, R80.reuse ;  /* 0x0000005041987220 */ /* 0x080fe20000410000 */
[----:B------:R-:W-:Y:S01]  /*a580*/  F2FP.SATFINITE.E4M3.F32.PACK_AB_MERGE_C R59, R62, R59, RZ ;  /* 0x0000003b3e3b723e */ /* 0x000fe200048070ff */
[C---:B------:R-:W-:Y:S01]  /*a590*/  FMUL.FTZ R154, R61.reuse, R80 ;  /* 0x000000503d9a7220 */ /* 0x040fe20000410000 */
[----:B------:R-:W-:Y:S01]  /*a5a0*/  FFMA.FTZ R80, R66, R64, R77 ;  /* 0x0000004042507223 */ /* 0x000fe2000001004d */
[----:B------:R-:W-:Y:S01]  /*a5b0*/  FFMA.FTZ R151, R61, R78, -R152 ;  /* 0x0000004e3d977223 */ /* 0x000fe20000010898 */
[----:B------:R-:W-:Y:S01]  /*a5c0*/  F2FP.F16.E4M3.UNPACK_B R61, R50 ;  /* 0x00000032ff3d723e */ /* 0x000fe200020006ff */
[----:B------:R-:W-:Y:S01]  /*a5d0*/  FFMA.FTZ R153, R65, R78, R154 ;  /* 0x0000004e41997223 */ /* 0x000fe2000001009a */
[----:B------:R-:W-:Y:S01]  /*a5e0*/  HADD2.F32 R65, -RZ, R150.H0_H0 ;  /* 0x20000096ff417230 */ /* 0x000fe20000004100 */
[----:B------:R-:W-:Y:S01]  /*a5f0*/  F2FP.F16.E4M3.UNPACK_B R62, R56 ;  /* 0x00000038ff3e723e */ /* 0x000fe200020006ff */
[----:B------:R-:W-:Y:S01]  /*a600*/  HADD2.F32 R50, -RZ, R58.H0_H0 ;  /* 0x2000003aff327230 */ /* 0x000fe20000004100 */
[----:B------:R-:W-:Y:S01]  /*a610*/  F2FP.SATFINITE.E4M3.F32.PACK_AB_MERGE_C R59, R82, R79, R59 ;  /* 0x0000004f523b723e */ /* 0x000fe2000480703b */
[----:B------:R-:W-:Y:S01]  /*a620*/  HADD2.F32 R63, -RZ, R61.H0_H0 ;  /* 0x2000003dff3f7230 */ /* 0x000fe20000004100 */
[----:B------:R-:W-:Y:S01]  /*a630*/  F2FP.SATFINITE.E4M3.F32.PACK_AB_MERGE_C R153, R153, R80, RZ ;  /* 0x000000509999723e */ /* 0x000fe200048070ff */
[----:B------:R-:W-:-:S02]  /*a640*/  HADD2.F32 R150, -RZ, R150.H1_H1 ;  /* 0x30000096ff967230 */ /* 0x000fc40000004100 */
[CC--:B------:R-:W-:Y:S01]  /*a650*/  FMUL.FTZ R66, R50.reuse, R65.reuse ;  /* 0x0000004132427220 */ /* 0x0c0fe20000410000 */
[----:B------:R-:W-:Y:S02]  /*a660*/  HADD2.F32 R61, -RZ, R61.H1_H1 ;  /* 0x3000003dff3d7230 */ /* 0x000fe40000004100 */
[----:B------:R-:W-:Y:S01]  /*a670*/  FMUL.FTZ R67, R63, R65 ;  /* 0x000000413f437220 */ /* 0x000fe20000410000 */
[----:B------:R-:W-:Y:S01]  /*a680*/  HADD2.F32 R64, -RZ, R146.H0_H0 ;  /* 0x20000092ff407230 */ /* 0x000fe20000004100 */
[----:B------:R-:W-:Y:S01]  /*a690*/  F2FP.SATFINITE.E4M3.F32.PACK_AB_MERGE_C R60, R83, R60, RZ ;  /* 0x0000003c533c723e */ /* 0x000fe200048070ff */
[----:B------:R-:W-:Y:S02]  /*a6a0*/  HADD2.F32 R58, -RZ, R58.H1_H1 ;  /* 0x3000003aff3a7230 */ /* 0x000fe40000004100 */
[----:B------:R-:W-:Y:S01]  /*a6b0*/  FMUL.FTZ R65, R61, R150 ;  /* 0x000000963d417220 */ /* 0x000fe20000410000 */
[----:B------:R-:W-:Y:S02]  /*a6c0*/  HADD2.F32 R146, -RZ, R146.H1_H1 ;  /* 0x30000092ff927230 */ /* 0x000fe40000004100 */
[-C--:B------:R-:W-:Y:S01]  /*a6d0*/  FFMA.FTZ R50, R50, R64.reuse, -R67 ;  /* 0x0000004032327223 */ /* 0x080fe20000010843 */
[----:B------:R-:W-:Y:S01]  /*a6e0*/  FFMA.FTZ R66, R63, R64, R66 ;  /* 0x000000403f427223 */ /* 0x000fe20000010042 */
[C---:B------:R-:W-:Y:S01]  /*a6f0*/  FMUL.FTZ R150, R58.reuse, R150 ;  /* 0x000000963a967220 */ /* 0x040fe20000410000 */
[----:B------:R-:W-:Y:S01]  /*a700*/  F2FP.F16.E4M3.UNPACK_B R63, R49 ;  /* 0x00000031ff3f723e */ /* 0x000fe200020006ff */
[----:B------:R-:W-:Y:S01]  /*a710*/  FFMA.FTZ R77, R58, R146, -R65 ;  /* 0x000000923a4d7223 */ /* 0x000fe20000010841 */
[----:B------:R-:W-:Y:S01]  /*a720*/  F2FP.F16.E4M3.UNPACK_B R64, R48 ;  /* 0x00000030ff40723e */ /* 0x000fe200020006ff */
[----:B------:R-:W-:Y:S01]  /*a730*/  FFMA.FTZ R135, R61, R146, R150 ;  /* 0x000000923d877223 */ /* 0x000fe20000010096 */
[----:B------:R-:W-:Y:S01]  /*a740*/  F2FP.SATFINITE.E4M3.F32.PACK_AB_MERGE_C R58, R151, R134, RZ ;  /* 0x00000086973a723e */ /* 0x000fe200048070ff */
[----:B------:R-:W-:Y:S01]  /*a750*/  HADD2.F32 R65, -RZ, R63.H0_H0 ;  /* 0x2000003fff417230 */ /* 0x000fe20000004100 */
[----:B------:R-:W-:Y:S01]  /*a760*/  F2FP.F16.E4M3.UNPACK_B R67, R46 ;  /* 0x0000002eff43723e */ /* 0x000fe200020006ff */
[----:B------:R-:W-:Y:S01]  /*a770*/  HADD2.F32 R80, -RZ, R64.H0_H0 ;  /* 0x20000040ff507230 */ /* 0x000fe20000004100 */
[----:B------:R-:W-:Y:S01]  /*a780*/  F2FP.SATFINITE.E4M3.F32.PACK_AB_MERGE_C R58, R77, R50, R58 ;  /* 0x000000324d3a723e */ /* 0x000fe2000480703a */
[----:B------:R-:W-:Y:S01]  /*a790*/  HADD2.F32 R61, -RZ, R62.H0_H0 ;  /* 0x2000003eff3d7230 */ /* 0x000fe20000004100 */
[----:B------:R-:W-:Y:S01]  /*a7a0*/  F2FP.SATFINITE.E4M3.F32.PACK_AB_MERGE_C R50, R135, R66, R153 ;  /* 0x000000428732723e */ /* 0x000fe20004807099 */
[----:B------:R-:W-:-:S02]  /*a7b0*/  HADD2.F32 R77, -RZ, R64.H1_H1 ;  /* 0x30000040ff4d7230 */ /* 0x000fc40000004100 */
[-C--:B------:R-:W-:Y:S01]  /*a7c0*/  FMUL.FTZ R82, R65, R80.reuse ;  /* 0x0000005041527220 */ /* 0x080fe20000410000 */
[----:B------:R-:W-:Y:S02]  /*a7d0*/  HADD2.F32 R78, -RZ, R67.H0_H0 ;  /* 0x20000043ff4e7230 */ /* 0x000fe40000004100 */
[----:B------:R-:W-:Y:S01]  /*a7e0*/  FMUL.FTZ R80, R61, R80 ;  /* 0x000000503d507220 */ /* 0x000fe20000410000 */
[----:B------:R-:W-:Y:S01]  /*a7f0*/  HADD2.F32 R66, -RZ, R63.H1_H1 ;  /* 0x3000003fff427230 */ /* 0x000fe20000004100 */
[----:B------:R-:W-:Y:S01]  /*a800*/  F2FP.SATFINITE.E4M3.F32.PACK_AB_MERGE_C R60, R148, R81, R60 ;  /* 0x00000051943c723e */ /* 0x000fe2000480703c */
[----:B------:R-:W-:Y:S02]  /*a810*/  HADD2.F32 R64, -RZ, R62.H1_H1 ;  /* 0x3000003eff407230 */ /* 0x000fe40000004100 */
[----:B------:R-:W-:Y:S01]  /*a820*/  FFMA.FTZ R62, R65, R78, R80 ;  /* 0x0000004e413e7223 */ /* 0x000fe20000010050 */
[----:B------:R-:W-:Y:S02]  /*a830*/  HADD2.F32 R67, -RZ, R67.H1_H1 ;  /* 0x30000043ff437230 */ /* 0x000fe40000004100 */
[----:B------:R-:W-:Y:S01]  /*a840*/  FMUL.FTZ R79, R66, R77 ;  /* 0x0000004d424f7220 */ /* 0x000fe20000410000 */
[----:B------:R-:W-:Y:S01]  /*a850*/  F2FP.F16.E4M3.UNPACK_B R65, R49.H1 ;  /* 0x00000031ff41723e */ /* 0x000fe200030006ff */
[C---:B------:R-:W-:Y:S01]  /*a860*/  FMUL.FTZ R81, R64.reuse, R77 ;  /* 0x0000004d40517220 */ /* 0x040fe20000410000 */
[----:B------:R-:W-:Y:S01]  /*a870*/  F2FP.F16.E4M3.UNPACK_B R77, R48.H1 ;  /* 0x00000030ff4d723e */ /* 0x000fe200030006ff */
[----:B------:R-:W-:Y:S01]  /*a880*/  FFMA.FTZ R61, R61, R78, -R82 ;  /* 0x0000004e3d3d7223 */ /* 0x000fe20000010852 */
[----:B------:R-:W-:Y:S01]  /*a890*/  F2FP.F16.E4M3.UNPACK_B R63, R56.H1 ;  /* 0x00000038ff3f723e */ /* 0x000fe200030006ff */
[----:B------:R-:W-:Y:S01]  /*a8a0*/  FFMA.FTZ R56, R64, R67, -R79 ;  /* 0x0000004340387223 */ /* 0x000fe2000001084f */
[----:B------:R-:W-:Y:S01]  /*a8b0*/  HADD2.F32 R64, -RZ, R65.H0_H0 ;  /* 0x20000041ff407230 */ /* 0x000fe20000004100 */
[----:B------:R-:W-:Y:S01]  /*a8c0*/  F2FP.F16.E4M3.UNPACK_B R46, R46.H1 ;  /* 0x0000002eff2e723e */ /* 0x000fe200030006ff */
[----:B------:R-:W-:-:S02]  /*a8d0*/  HADD2.F32 R79, -RZ, R77.H0_H0 ;  /* 0x2000004dff4f7230 */ /* 0x000fc40000004100 */
[----:B------:R-:W-:Y:S01]  /*a8e0*/  FFMA.FTZ R49, R66, R67, R81 ;  /* 0x0000004342317223 */ /* 0x000fe20000010051 */
[----:B------:R-:W-:Y:S02]  /*a8f0*/  HADD2.F32 R48, -RZ, R63.H0_H0 ;  /* 0x2000003fff307230 */ /* 0x000fe40000004100 */
[----:B------:R-:W-:Y:S02]  /*a900*/  HADD2.F32 R65, -RZ, R65.H1_H1 ;  /* 0x30000041ff417230 */ /* 0x000fe40000004100 */
[----:B------:R-:W-:Y:S02]  /*a910*/  HADD2.F32 R78, -RZ, R77.H1_H1 ;  /* 0x3000004dff4e7230 */ /* 0x000fe40000004100 */
[-C--:B------:R-:W-:Y:S01]  /*a920*/  FMUL.FTZ R77, R64, R79.reuse ;  /* 0x0000004f404d7220 */ /* 0x080fe20000410000 */
[----:B------:R-:W-:Y:S02]  /*a930*/  HADD2.F32 R63, -RZ, R63.H1_H1 ;  /* 0x3000003fff3f7230 */ /* 0x000fe40000004100 */
[----:B------:R-:W-:Y:S01]  /*a940*/  FMUL.FTZ R79, R48, R79 ;  /* 0x0000004f304f7220 */ /* 0x000fe20000410000 */
[----:B------:R-:W-:-:S02]  /*a950*/  HADD2.F32 R67, -RZ, R46.H0_H0 ;  /* 0x2000002eff437230 */ /* 0x000fc40000004100 */
[----:B------:R-:W-:Y:S02]  /*a960*/  HADD2.F32 R66, -RZ, R46.H1_H1 ;  /* 0x3000002eff427230 */ /* 0x000fe40000004100 */
[-C--:B------:R-:W-:Y:S01]  /*a970*/  FMUL.FTZ R46, R65, R78.reuse ;  /* 0x0000004e412e7220 */ /* 0x080fe20000410000 */
[C---:B------:R-:W-:Y:S01]  /*a980*/  FMUL.FTZ R78, R63.reuse, R78 ;  /* 0x0000004e3f4e7220 */ /* 0x040fe20000410000 */
[----:B------:R-:W-:Y:S01]  /*a990*/  FFMA.FTZ R83, R64, R67, R79 ;  /* 0x0000004340537223 */ /* 0x000fe2000001004f */
[----:B------:R-:W-:Y:S01]  /*a9a0*/  F2FP.F16.E4M3.UNPACK_B R64, R51.H1 ;  /* 0x00000033ff40723e */ /* 0x000fe200030006ff */
[-C--:B------:R-:W-:Y:S01]  /*a9b0*/  FFMA.FTZ R135, R63, R66.reuse, -R46 ;  /* 0x000000423f877223 */ /* 0x080fe2000001082e */
[----:B------:R-:W-:Y:S01]  /*a9c0*/  F2FP.F16.E4M3.UNPACK_B R46, R47 ;  /* 0x0000002fff2e723e */ /* 0x000fe200020006ff */
[----:B------:R-:W-:Y:S01]  /*a9d0*/  FFMA.FTZ R134, R65, R66, R78 ;  /* 0x0000004241867223 */ /* 0x000fe2000001004e */
[----:B------:R-:W-:Y:S01]  /*a9e0*/  F2FP.F16.E4M3.UNPACK_B R79, R45.H1 ;  /* 0x0000002dff4f723e */ /* 0x000fe200030006ff */
[----:B------:R-:W-:Y:S01]  /*a9f0*/  FFMA.FTZ R82, R48, R67, -R77 ;  /* 0x0000004330527223 */ /* 0x000fe2000001084d */
[----:B------:R-:W-:Y:S01]  /*aa00*/  F2FP.F16.E4M3.UNPACK_B R47, R47.H1 ;  /* 0x0000002fff2f723e */ /* 0x000fe200030006ff */
[----:B------:R-:W-:Y:S01]  /*aa10*/  HADD2.F32 R48, -RZ, R46.H0_H0 ;  /* 0x2000002eff307230 */ /* 0x000fe20000004100 */
[----:B------:R-:W-:Y:S01]  /*aa20*/  F2FP.F16.E4M3.UNPACK_B R78, R45 ;  /* 0x0000002dff4e723e */ /* 0x000fe200020006ff */
[--C-:B------:R-:W-:Y:S01]  /*aa30*/  HADD2.F32 R81, -RZ, R79.reuse.H0_H0 ;  /* 0x2000004fff517230 */ /* 0x100fe20000004100 */
[-C--:B------:R-:W-:Y:S01]  /*aa40*/  F2FP.F16.E4M3.UNPACK_B R45, R44.reuse ;  /* 0x0000002cff2d723e */ /* 0x080fe200020006ff */
[----:B------:R-:W-:Y:S01]  /*aa50*/  HADD2.F32 R79, -RZ, R79.H1_H1 ;  /* 0x3000004fff4f7230 */ /* 0x000fe20000004100 */
[----:B------:R-:W-:Y:S01]  /*aa60*/  F2FP.F16.E4M3.UNPACK_B R66, R44.H1 ;  /* 0x0000002cff42723e */ /* 0x000fe200030006ff */
[----:B------:R-:W-:Y:S01]  /*aa70*/  HADD2.F32 R44, -RZ, R64.H0_H0 ;  /* 0x20000040ff2c7230 */ /* 0x000fe20000004100 */
[----:B------:R-:W-:Y:S01]  /*aa80*/  F2FP.F16.E4M3.UNPACK_B R63, R51 ;  /* 0x00000033ff3f723e */ /* 0x000fe200020006ff */
[----:B------:R-:W-:Y:S01]  /*aa90*/  HADD2.F32 R51, -RZ, R47.H0_H0 ;  /* 0x2000002fff337230 */ /* 0x000fe20000004100 */
[----:B------:R-:W-:Y:S01]  /*aaa0*/  F2FP.SATFINITE.E4M3.F32.PACK_AB_MERGE_C R82, R135, R82, RZ ;  /* 0x000000528752723e */ /* 0x000fe200048070ff */
[----:B------:R-:W-:-:S02]  /*aab0*/  HADD2.F32 R77, -RZ, R66.H0_H0 ;  /* 0x20000042ff4d7230 */ /* 0x000fc40000004100 */
[CC--:B------:R-:W-:Y:S01]  /*aac0*/  FMUL.FTZ R146, R44.reuse, R81.reuse ;  /* 0x000000512c927220 */ /* 0x0c0fe20000410000 */
[----:B------:R-:W-:Y:S02]  /*aad0*/  HADD2.F32 R64, -RZ, R64.H1_H1 ;  /* 0x30000040ff407230 */ /* 0x000fe40000004100 */
[C---:B------:R-:W-:Y:S01]  /*aae0*/  FMUL.FTZ R81, R51.reuse, R81 ;  /* 0x0000005133517220 */ /* 0x040fe20000410000 */
[----:B------:R-:W-:Y:S02]  /*aaf0*/  HADD2.F32 R47, -RZ, R47.H1_H1 ;  /* 0x3000002fff2f7230 */ /* 0x000fe40000004100 */
[-C--:B------:R-:W-:Y:S01]  /*ab00*/  FFMA.FTZ R146, R51, R77.reuse, -R146 ;  /* 0x0000004d33927223 */ /* 0x080fe20000010892 */
[----:B------:R-:W-:Y:S02]  /*ab10*/  HADD2.F32 R65, -RZ, R63.H0_H0 ;  /* 0x2000003fff417230 */ /* 0x000fe40000004100 */
[----:B------:R-:W-:Y:S01]  /*ab20*/  FFMA.FTZ R81, R44, R77, R81 ;  /* 0x0000004d2c517223 */ /* 0x000fe20000010051 */
[----:B------:R-:W-:-:S02]  /*ab30*/  HADD2.F32 R80, -RZ, R78.H0_H0 ;  /* 0x2000004eff507230 */ /* 0x000fc40000004100 */
[-C--:B------:R-:W-:Y:S01]  /*ab40*/  FMUL.FTZ R44, R64, R79.reuse ;  /* 0x0000004f402c7220 */ /* 0x080fe20000410000 */
[----:B------:R-:W-:Y:S02]  /*ab50*/  HADD2.F32 R63, -RZ, R63.H1_H1 ;  /* 0x3000003fff3f7230 */ /* 0x000fe40000004100 */
[----:B------:R-:W-:Y:S01]  /*ab60*/  FMUL.FTZ R79, R47, R79 ;  /* 0x0000004f2f4f7220 */ /* 0x000fe20000410000 */
[----:B------:R-:W-:Y:S02]  /*ab70*/  HADD2.F32 R78, -RZ, R78.H1_H1 ;  /* 0x3000004eff4e7230 */ /* 0x000fe40000004100 */
[-C--:B------:R-:W-:Y:S01]  /*ab80*/  FMUL.FTZ R151, R65, R80.reuse ;  /* 0x0000005041977220 */ /* 0x080fe20000410000 */
[----:B------:R-:W-:Y:S02]  /*ab90*/  HADD2.F32 R46, -RZ, R46.H1_H1 ;  /* 0x3000002eff2e7230 */ /* 0x000fe40000004100 */
[----:B------:R-:W-:Y:S01]  /*aba0*/  FMUL.FTZ R80, R48, R80 ;  /* 0x0000005030507220 */ /* 0x000fe20000410000 */
[----:B------:R-:W-:-:S02]  /*abb0*/  HADD2.F32 R66, -RZ, R66.H1_H1 ;  /* 0x30000042ff427230 */ /* 0x000fc40000004100 */
[-C--:B------:R-:W-:Y:S01]  /*abc0*/  FMUL.FTZ R51, R63, R78.reuse ;  /* 0x0000004e3f337220 */ /* 0x080fe20000410000 */
[--C-:B------:R-:W-:Y:S02]  /*abd0*/  HADD2.F32 R67, -RZ, R45.reuse.H0_H0 ;  /* 0x2000002dff437230 */ /* 0x100fe40000004100 */
[----:B------:R-:W-:Y:S01]  /*abe0*/  FMUL.FTZ R78, R46, R78 ;  /* 0x0000004e2e4e7220 */ /* 0x000fe20000410000 */
[----:B------:R-:W-:Y:S02]  /*abf0*/  HADD2.F32 R45, -RZ, R45.H1_H1 ;  /* 0x3000002dff2d7230 */ /* 0x000fe40000004100 */
[-C--:B------:R-:W-:Y:S01]  /*ac00*/  FFMA.FTZ R47, R47, R66.reuse, -R44 ;  /* 0x000000422f2f7223 */ /* 0x080fe2000001082c */
[----:B------:R-:W-:Y:S01]  /*ac10*/  FFMA.FTZ R64, R64, R66, R79 ;  /* 0x0000004240407223 */ /* 0x000fe2000001004f */
[-C--:B------:R-:W-:Y:S01]  /*ac20*/  FFMA.FTZ R151, R48, R67.reuse, -R151 ;  /* 0x0000004330977223 */ /* 0x080fe20000010897 */
[----:B------:R-:W-:Y:S01]  /*ac30*/  FFMA.FTZ R80, R65, R67, R80 ;  /* 0x0000004341507223 */ /* 0x000fe20000010050 */
[-C--:B------:R-:W-:Y:S01]  /*ac40*/  FFMA.FTZ R46, R46, R45.reuse, -R51 ;  /* 0x0000002d2e2e7223 */ /* 0x080fe20000010833 */
[----:B------:R-:W-:Y:S01]  /*ac50*/  FFMA.FTZ R45, R63, R45, R78 ;  /* 0x0000002d3f2d7223 */ /* 0x000fe2000001004e */
[----:B------:R-:W-:Y:S01]  /*ac60*/  F2FP.SATFINITE.E4M3.F32.PACK_AB_MERGE_C R47, R47, R146, RZ ;  /* 0x000000922f2f723e */ /* 0x000fe200048070ff */
[----:B------:R-:W-:Y:S01]  /*ac70*/  IMAD.MOV.U32 R44, RZ, RZ, R59 ;  /* 0x000000ffff2c7224 */ /* 0x000fe200078e003b */
[----:B------:R-:W-:Y:S01]  /*ac80*/  F2FP.SATFINITE.E4M3.F32.PACK_AB_MERGE_C R64, R64, R81, RZ ;  /* 0x000000514040723e */ /* 0x000fe200048070ff */
[----:B------:R-:W-:Y:S01]  /*ac90*/  IMAD.MOV.U32 R48, RZ, RZ, R60 ;  /* 0x000000ffff307224 */ /* 0x000fe200078e003c */
[----:B------:R-:W-:-:S02]  /*aca0*/  F2FP.SATFINITE.E4M3.F32.PACK_AB_MERGE_C R56, R56, R61, R82 ;  /* 0x0000003d3838723e */ /* 0x000fc40004807052 */
[----:B------:R-:W-:Y:S02]  /*acb0*/  F2FP.SATFINITE.E4M3.F32.PACK_AB_MERGE_C R83, R134, R83, RZ ;  /* 0x000000538653723e */ /* 0x000fe400048070ff */
[----:B------:R-:W-:Y:S01]  /*acc0*/  F2FP.SATFINITE.E4M3.F32.PACK_AB_MERGE_C R47, R46, R151, R47 ;  /* 0x000000972e2f723e */ /* 0x000fe2000480702f */
[----:B------:R-:W-:Y:S01]  /*acd0*/  IMAD.MOV.U32 R46, RZ, RZ, R58 ;  /* 0x000000ffff2e7224 */ /* 0x000fe200078e003a */
[----:B------:R-:W-:Y:S01]  /*ace0*/  F2FP.SATFINITE.E4M3.F32.PACK_AB_MERGE_C R51, R45, R80, R64 ;  /* 0x000000502d33723e */ /* 0x000fe20004807040 */
[----:B------:R-:W-:Y:S01]  /*acf0*/  IMAD.MOV.U32 R45, RZ, RZ, R56 ;  /* 0x000000ffff2d7224 */ /* 0x000fe200078e0038 */
[----:B------:R-:W-:-:S07]  /*ad00*/  F2FP.SATFINITE.E4M3.F32.PACK_AB_MERGE_C R49, R49, R62, R83 ;  /* 0x0000003e3131723e */ /* 0x000fce0004807053 */
.L_x_7350:
[----:B------:R-:W-:Y:S05]  /*ad10*/  BSYNC B2 ;  /* 0x0000000000027941 */ /* 0x000fea0003800000 */
.L_x_7349:
        /* <DEDUP_REMOVED lines=12> */
.L_x_7348:
[----:B------:R-:W-:Y:S05]  /*ade0*/  BSYNC B1 ;  /* 0x0000000000017941 */ /* 0x000fea0003800000 */
.L_x_7347:
[----:B-1----:R-:W-:Y:S02]  /*adf0*/  VIADD R45, R230, 0xc0 ;  /* 0x000000c0e62d7836 */ /* 0x002fe40000000000 */
[-C--:B------:R-:W-:Y:S02]  /*ae00*/  IMAD R44, R122, R126.reuse, RZ ;  /* 0x0000007e7a2c7224 */ /* 0x080fe400078e02ff */
[C---:B------:R-:W-:Y:S01]  /*ae10*/  IMAD.WIDE.U32 R124, R45.reuse, R126, R124 ;  /* 0x0000007e2d7c7225 */ /* 0x040fe200078e007c */
[----:B------:R-:W-:-:S03]  /*ae20*/  ISETP.GE.OR P3, PT, R45, R112, P0 ;  /* 0x000000702d00720c */ /* 0x000fc60000766670 */
[----:B------:R-:W-:-:S10]  /*ae30*/  IMAD R57, R45, R127, R44 ;  /* 0x0000007f2d397224 */ /* 0x000fd400078e022c */
[----:B------:R-:W-:Y:S05]  /*ae40*/  @P3 BRA `(.L_x_7329) ;  /* 0x0000001400e43947 */ /* 0x000fea0003800000 */
[----:B------:R-:W2:Y:S01]  /*ae50*/  LDL R46, [R1+0x94] ;  /* 0x00009400012e7983 */ /* 0x000ea20000100800 */
[----:B------:R-:W1:Y:S01]  /*ae60*/  LDC.64 R52, c[0x0][0x2e8] ;  /* 0x0000ba00ff347b82 */ /* 0x000e620000000a00 */
[----:B------:R-:W-:Y:S01]  /*ae70*/  IMAD.IADD R57, R125, 0x1, R57 ;  /* 0x000000017d397824 */ /* 0x000fe200078e0239 */
[----:B------:R-:W-:Y:S01]  /*ae80*/  IADD3 R55, P3, P4, R38, R124, R30 ;  /* 0x0000007c26377210 */ /* 0x000fe20007c7e01e */
[----:B------:R-:W-:Y:S01]  /*ae90*/  VIADD R45, R230, 0xc0 ;  /* 0x000000c0e62d7836 */ /* 0x000fe20000000000 */
[----:B------:R-:W-:Y:S01]  /*aea0*/  ISETP.NE.AND P6, PT, R0, RZ, PT ;  /* 0x000000ff0000720c */ /* 0x000fe20003fc5270 */
[----:B------:R-:W-:Y:S01]  /*aeb0*/  BSSY B1, `(.L_x_7351) ;  /* 0x00000ef000017945 */ /* 0x000fe20003800000 */
[----:B------:R-:W-:Y:S01]  /*aec0*/  IADD3.X R44, R32, R57, R31, P3, P4 ;  /* 0x00000039202c7210 */ /* 0x000fe20001fe841f */
[----:B------:R-:W-:Y:S01]  /*aed0*/  IMAD.SHL.U32 R45, R45, 0x80, RZ ;  /* 0x000000802d2d7824 */ /* 0x000fe200078e00ff */
[----:B------:R-:W-:-:S04]  /*aee0*/  SEL R149, R120, R149, !P6 ;  /* 0x0000009578957207 */ /* 0x000fc80007000000 */
[----:B------:R-:W-:Y:S02]  /*aef0*/  LOP3.LUT R45, R45, 0x380, RZ, 0xc0, !PT ;  /* 0x000003802d2d7812 */ /* 0x000fe400078ec0ff */
[----:B-1----:R-:W-:-:S05]  /*af00*/  IADD3 R54, P3, R55, R52, RZ ;  /* 0x0000003437367210 */ /* 0x002fca0007f7e0ff */
[----:B------:R-:W-:Y:S01]  /*af10*/  IMAD.X R55, R44, 0x1, R53, P3 ;  /* 0x000000012c377824 */ /* 0x000fe200018e0635 */
[----:B------:R-:W-:-:S04]  /*af20*/  SHF.R.S32.HI R44, RZ, 0x1f, R149 ;  /* 0x0000001fff2c7819 */ /* 0x000fc80000011495 */
[----:B------:R-:W-:-:S04]  /*af30*/  LEA.HI R44, R44, R149, RZ, 0x5 ;  /* 0x000000952c2c7211 */ /* 0x000fc800078f28ff */
[----:B------:R-:W-:-:S05]  /*af40*/  LEA.HI.SX32 R44, R44, R29, 0x1b ;  /* 0x0000001d2c2c7211 */ /* 0x000fca00078fdaff */
[----:B------:R-:W-:-:S05]  /*af50*/  IMAD.SHL.U32 R59, R44, 0x10, RZ ;  /* 0x000000102c3b7824 */ /* 0x000fca00078e00ff */
[----:B------:R-:W-:-:S04]  /*af60*/  LOP3.LUT R45, R45, 0x70, R59, 0xf8, !PT ;  /* 0x000000702d2d7812 */ /* 0x000fc800078ef83b */
[----:B------:R-:W-:-:S05]  /*af70*/  LOP3.LUT R45, R45, R140, RZ, 0x3c, !PT ;  /* 0x0000008c2d2d7212 */ /* 0x000fca00078e3cff */
[----:B--2---:R-:W-:Y:S02]  /*af80*/  IMAD.IADD R44, R46, 0x1, R45 ;  /* 0x000000012e2c7824 */ /* 0x004fe400078e022d */
[C---:B------:R-:W-:Y:S02]  /*af90*/  IMAD R45, R19.reuse, 0x7000, R116 ;  /* 0x00007000132d7824 */ /* 0x040fe400078e0274 */
[----:B------:R-:W-:Y:S02]  /*afa0*/  IMAD R47, R19, 0x7000, R44 ;  /* 0x00007000132f7824 */ /* 0x000fe400078e022c */
[C---:B------:R-:W-:Y:S02]  /*afb0*/  IMAD.IADD R45, R18.reuse, 0x1, R45 ;  /* 0x00000001122d7824 */ /* 0x040fe400078e022d */
[----:B------:R-:W-:-:S04]  /*afc0*/  IMAD.IADD R48, R18, 0x1, R47 ;  /* 0x0000000112307824 */ /* 0x000fc800078e022f */
        /* <DEDUP_REMOVED lines=11> */
[--C-:B------:R-:W-:Y:S02]  /*b080*/  SHF.R.U32.HI R69, RZ, 0x8, R71.reuse ;  /* 0x00000008ff457819 */ /* 0x100fe40000011647 */
[----:B------:R-:W-:Y:S01]  /*b090*/  PRMT R61, R61, 0x654, R58 ;  /* 0x000006543d3d7816 */ /* 0x000fe2000000003a */
[----:B------:R-:W-:Y:S01]  /*b0a0*/  IMAD.U32 R48, R77, 0x10000, RZ ;  /* 0x000100004d307824 */ /* 0x000fe200078e00ff */
[----:B------:R-:W-:Y:S01]  /*b0b0*/  LOP3.LUT R62, R71, 0xff, RZ, 0xc0, !PT ;  /* 0x000000ff473e7812 */ /* 0x000fe200078ec0ff */
[----:B------:R-:W-:Y:S01]  /*b0c0*/  IMAD.MOV.U32 R58, RZ, RZ, R50 ;  /* 0x000000ffff3a7224 */ /* 0x000fe200078e0032 */
[----:B------:R-:W-:-:S02]  /*b0d0*/  SHF.R.U32.HI R65, RZ, 0x18, R71 ;  /* 0x00000018ff417819 */ /* 0x000fc40000011647 */
[----:B------:R-:W-:Y:S01]  /*b0e0*/  LOP3.LUT R61, R61, 0xff00, R44, 0xf8, !PT ;  /* 0x0000ff003d3d7812 */ /* 0x000fe200078ef82c */
[----:B------:R-:W-:Y:S01]  /*b0f0*/  IMAD.SHL.U32 R44, R69, 0x100, RZ ;  /* 0x00000100452c7824 */ /* 0x000fe200078e00ff */
[----:B------:R-:W-:Y:S02]  /*b100*/  SHF.R.U32.HI R68, RZ, 0x8, R73 ;  /* 0x00000008ff447819 */ /* 0x000fe40000011649 */
[----:B------:R-:W-:Y:S02]  /*b110*/  SHF.R.U32.HI R74, RZ, 0x10, R71 ;  /* 0x00000010ff4a7819 */ /* 0x000fe40000011647 */
[----:B------:R-:W-:Y:S01]  /*b120*/  PRMT R65, R65, 0x654, R62 ;  /* 0x0000065441417816 */ /* 0x000fe2000000003e */
[----:B------:R-:W-:Y:S01]  /*b130*/  IMAD.SHL.U32 R46, R68, 0x100, RZ ;  /* 0x00000100442e7824 */ /* 0x000fe200078e00ff */
[----:B------:R-:W-:Y:S02]  /*b140*/  LOP3.LUT R64, R73, 0xff, RZ, 0xc0, !PT ;  /* 0x000000ff49407812 */ /* 0x000fe400078ec0ff */
[----:B------:R-:W-:-:S02]  /*b150*/  SHF.R.U32.HI R67, RZ, 0x18, R73 ;  /* 0x00000018ff437819 */ /* 0x000fc40000011649 */
[----:B------:R-:W-:Y:S02]  /*b160*/  SHF.R.U32.HI R66, RZ, 0x8, R75 ;  /* 0x00000008ff427819 */ /* 0x000fe4000001164b */
[----:B------:R-:W-:Y:S01]  /*b170*/  LOP3.LUT R65, R65, 0xff00, R44, 0xf8, !PT ;  /* 0x0000ff0041417812 */ /* 0x000fe200078ef82c */
[----:B------:R-:W-:Y:S01]  /*b180*/  IMAD.U32 R44, R74, 0x10000, RZ ;  /* 0x000100004a2c7824 */ /* 0x000fe200078e00ff */
[----:B------:R-:W-:Y:S01]  /*b190*/  LOP3.LUT R48, R61, 0xff0000, R48, 0xf8, !PT ;  /* 0x00ff00003d307812 */ /* 0x000fe200078ef830 */
[----:B------:R-:W-:Y:S01]  /*b1a0*/  IMAD.SHL.U32 R50, R66, 0x100, RZ ;  /* 0x0000010042327824 */ /* 0x000fe200078e00ff */
[----:B------:R-:W-:Y:S02]  /*b1b0*/  PRMT R67, R67, 0x654, R64 ;  /* 0x0000065443437816 */ /* 0x000fe40000000040 */
[----:B------:R-:W-:Y:S02]  /*b1c0*/  F2FP.F16.E4M3.UNPACK_B R68, R145.H1 ;  /* 0x00000091ff44723e */ /* 0x000fe400030006ff */
[----:B------:R-:W-:-:S02]  /*b1d0*/  F2FP.F16.E4M3.UNPACK_B R61, R60.H1 ;  /* 0x0000003cff3d723e */ /* 0x000fc400030006ff */
[----:B------:R-:W-:Y:S02]  /*b1e0*/  F2FP.F16.E4M3.UNPACK_B R64, R63.H1 ;  /* 0x0000003fff40723e */ /* 0x000fe400030006ff */
[----:B------:R-:W-:Y:S01]  /*b1f0*/  SHF.R.U32.HI R72, RZ, 0x10, R73 ;  /* 0x00000010ff487819 */ /* 0x000fe20000011649 */
[----:B------:R-:W-:Y:S01]  /*b200*/  HADD2.F32 R62, -RZ, R61.H0_H0 ;  /* 0x2000003dff3e7230 */ /* 0x000fe20000004100 */
[----:B------:R-:W-:Y:S02]  /*b210*/  LOP3.LUT R71, R75, 0xff0000ff, RZ, 0xc0, !PT ;  /* 0xff0000ff4b477812 */ /* 0x000fe400078ec0ff */
[----:B------:R-:W-:Y:S01]  /*b220*/  LOP3.LUT R69, R67, 0xff00, R46, 0xf8, !PT ;  /* 0x0000ff0043457812 */ /* 0x000fe200078ef82e */
[--C-:B------:R-:W-:Y:S01]  /*b230*/  HADD2.F32 R46, -RZ, R68.reuse.H0_H0 ;  /* 0x20000044ff2e7230 */ /* 0x100fe20000004100 */
[----:B------:R-:W-:Y:S01]  /*b240*/  F2FP.F16.E4M3.UNPACK_B R66, R143.H1 ;  /* 0x0000008fff42723e */ /* 0x000fe200030006ff */
[----:B------:R-:W-:Y:S01]  /*b250*/  HADD2.F32 R68, -RZ, R68.H1_H1 ;  /* 0x30000044ff447230 */ /* 0x000fe20000004100 */
[----:B------:R-:W-:Y:S01]  /*b260*/  LOP3.LUT R44, R65, 0xff0000, R44, 0xf8, !PT ;  /* 0x00ff0000412c7812 */ /* 0x000fe200078ef82c */
[----:B------:R-:W-:Y:S01]  /*b270*/  HADD2.F32 R65, -RZ, R64.H0_H0 ;  /* 0x20000040ff417230 */ /* 0x000fe20000004100 */
[----:B------:R-:W-:Y:S01]  /*b280*/  LOP3.LUT R71, R71, 0xff00, R50, 0xf8, !PT ;  /* 0x0000ff0047477812 */ /* 0x000fe200078ef832 */
[----:B------:R-:W-:-:S02]  /*b290*/  IMAD.U32 R50, R72, 0x10000, RZ ;  /* 0x0001000048327824 */ /* 0x000fc400078e00ff */
[CC--:B------:R-:W-:Y:S01]  /*b2a0*/  FMUL.FTZ R72, R62.reuse, R46.reuse ;  /* 0x0000002e3e487220 */ /* 0x0c0fe20000410000 */
[--C-:B------:R-:W-:Y:S02]  /*b2b0*/  HADD2.F32 R67, -RZ, R66.reuse.H0_H0 ;  /* 0x20000042ff437230 */ /* 0x100fe40000004100 */
        /* <DEDUP_REMOVED lines=9> */
[----:B------:R-:W-:Y:S01]  /*b350*/  LOP3.LUT R50, R69, 0xff0000, R50, 0xf8, !PT ;  /* 0x00ff000045327812 */ /* 0x000fe200078ef832 */
[----:B------:R-:W-:-:S02]  /*b360*/  HADD2.F32 R67, -RZ, R145.H0_H0 ;  /* 0x20000091ff437230 */ /* 0x000fc40000004100 */
[CC--:B------:R-:W-:Y:S01]  /*b370*/  FMUL.FTZ R69, R65.reuse, R68.reuse ;  /* 0x0000004441457220 */ /* 0x0c0fe20000410000 */
[----:B------:R-:W-:Y:S01]  /*b380*/  F2FP.F16.E4M3.UNPACK_B R143, R143 ;  /* 0x0000008fff8f723e */ /* 0x000fe200020006ff */
[C---:B------:R-:W-:Y:S01]  /*b390*/  FMUL.FTZ R68, R62.reuse, R68 ;  /* 0x000000443e447220 */ /* 0x040fe20000410000 */
[----:B------:R-:W-:Y:S01]  /*b3a0*/  HADD2.F32 R64, -RZ, R63.H0_H0 ;  /* 0x2000003fff407230 */ /* 0x000fe20000004100 */
[----:B------:R-:W-:Y:S01]  /*b3b0*/  SHF.R.U32.HI R70, RZ, 0x10, R75 ;  /* 0x00000010ff467819 */ /* 0x000fe2000001164b */
[----:B------:R-:W-:Y:S02]  /*b3c0*/  HADD2.F32 R61, -RZ, R60.H0_H0 ;  /* 0x2000003cff3d7230 */ /* 0x000fe40000004100 */
[-C--:B------:R-:W-:Y:S01]  /*b3d0*/  FFMA.FTZ R74, R62, R66.reuse, -R69 ;  /* 0x000000423e4a7223 */ /* 0x080fe20000010845 */
[----:B------:R-:W-:Y:S01]  /*b3e0*/  FFMA.FTZ R75, R65, R66, R68 ;  /* 0x00000042414b7223 */ /* 0x000fe20000010044 */
[----:B------:R-:W-:Y:S02]  /*b3f0*/  HADD2.F32 R145, -RZ, R145.H1_H1 ;  /* 0x30000091ff917230 */ /* 0x000fe40000004100 */
[----:B------:R-:W-:Y:S01]  /*b400*/  FMUL.FTZ R66, R64, R67 ;  /* 0x0000004340427220 */ /* 0x000fe20000410000 */
[----:B------:R-:W-:-:S02]  /*b410*/  HADD2.F32 R63, -RZ, R63.H1_H1 ;  /* 0x3000003fff3f7230 */ /* 0x000fc40000004100 */
[----:B------:R-:W-:Y:S01]  /*b420*/  FMUL.FTZ R67, R61, R67 ;  /* 0x000000433d437220 */ /* 0x000fe20000410000 */
[--C-:B------:R-:W-:Y:S02]  /*b430*/  HADD2.F32 R62, -RZ, R143.reuse.H0_H0 ;  /* 0x2000008fff3e7230 */ /* 0x100fe40000004100 */
[----:B------:R-:W-:Y:S02]  /*b440*/  IMAD.U32 R70, R70, 0x10000, RZ ;  /* 0x0001000046467824 */ /* 0x000fe400078e00ff */
[----:B------:R-:W-:Y:S01]  /*b450*/  FMUL.FTZ R65, R63, R145 ;  /* 0x000000913f417220 */ /* 0x000fe20000410000 */
[----:B------:R-:W-:Y:S02]  /*b460*/  HADD2.F32 R60, -RZ, R60.H1_H1 ;  /* 0x3000003cff3c7230 */ /* 0x000fe40000004100 */
[-C--:B------:R-:W-:Y:S01]  /*b470*/  FFMA.FTZ R68, R61, R62.reuse, -R66 ;  /* 0x0000003e3d447223 */ /* 0x080fe20000010842 */
[----:B------:R-:W-:Y:S02]  /*b480*/  HADD2.F32 R143, -RZ, R143.H1_H1 ;  /* 0x3000008fff8f7230 */ /* 0x000fe40000004100 */
[----:B------:R-:W-:Y:S01]  /*b490*/  FFMA.FTZ R69, R64, R62, R67 ;  /* 0x0000003e40457223 */ /* 0x000fe20000010043 */
[----:B------:R-:W-:-:S02]  /*b4a0*/  F2FP.F16.E4M3.UNPACK_B R61, R144.H1 ;  /* 0x00000090ff3d723e */ /* 0x000fc400030006ff */
[----:B------:R-:W-:Y:S02]  /*b4b0*/  F2FP.F16.E4M3.UNPACK_B R62, R58.H1 ;  /* 0x0000003aff3e723e */ /* 0x000fe400030006ff */
[----:B------:R-:W-:Y:S01]  /*b4c0*/  LOP3.LUT R46, R71, 0xff0000, R70, 0xf8, !PT ;  /* 0x00ff0000472e7812 */ /* 0x000fe200078ef846 */
[C---:B------:R-:W-:Y:S01]  /*b4d0*/  FMUL.FTZ R70, R60.reuse, R145 ;  /* 0x000000913c467220 */ /* 0x040fe20000410000 */
[-C--:B------:R-:W-:Y:S01]  /*b4e0*/  FFMA.FTZ R71, R60, R143.reuse, -R65 ;  /* 0x0000008f3c477223 */ /* 0x080fe20000010841 */
[----:B------:R-:W-:Y:S01]  /*b4f0*/  F2FP.F16.E4M3.UNPACK_B R60, R56.H1 ;  /* 0x00000038ff3c723e */ /* 0x000fe200030006ff */
[--C-:B------:R-:W-:Y:S01]  /*b500*/  HADD2.F32 R66, -RZ, R61.reuse.H0_H0 ;  /* 0x2000003dff427230 */ /* 0x100fe20000004100 */
[----:B------:R-:W-:Y:S01]  /*b510*/  F2FP.F16.E4M3.UNPACK_B R65, R142.H1 ;  /* 0x0000008eff41723e */ /* 0x000fe200030006ff */
[----:B------:R-:W-:Y:S02]  /*b520*/  HADD2.F32 R64, -RZ, R62.H0_H0 ;  /* 0x2000003eff407230 */ /* 0x000fe40000004100 */
[----:B------:R-:W-:Y:S01]  /*b530*/  FFMA.FTZ R70, R63, R143, R70 ;  /* 0x0000008f3f467223 */ /* 0x000fe20000010046 */
[----:B------:R-:W-:Y:S01]  /*b540*/  HADD2.F32 R67, -RZ, R61.H1_H1 ;  /* 0x3000003dff437230 */ /* 0x000fe20000004100 */
[----:B------:R-:W-:Y:S01]  /*b550*/  F2FP.F16.E4M3.UNPACK_B R144, R144 ;  /* 0x00000090ff90723e */ /* 0x000fe200020006ff */
[----:B------:R-:W-:-:S02]  /*b560*/  HADD2.F32 R61, -RZ, R60.H0_H0 ;  /* 0x2000003cff3d7230 */ /* 0x000fc40000004100 */
[----:B------:R-:W-:Y:S01]  /*b570*/  FMUL.FTZ R76, R64, R66 ;  /* 0x00000042404c7220 */ /* 0x000fe20000410000 */
[--C-:B------:R-:W-:Y:S01]  /*b580*/  HADD2.F32 R63, -RZ, R65.reuse.H0_H0 ;  /* 0x20000041ff3f7230 */ /* 0x100fe20000004100 */
        /* <DEDUP_REMOVED lines=8> */
[----:B------:R-:W-:Y:S01]  /*b610*/  FMUL.FTZ R67, R60, R67 ;  /* 0x000000433c437220 */ /* 0x000fe20000410000 */
[----:B------:R-:W-:-:S02]  /*b620*/  HADD2.F32 R64, -RZ, R144.H0_H0 ;  /* 0x20000090ff407230 */ /* 0x000fc40000004100 */
[-C--:B------:R-:W-:Y:S01]  /*b630*/  FFMA.FTZ R81, R60, R65.reuse, -R61 ;  /* 0x000000413c517223 */ /* 0x080fe2000001083d */
[----:B------:R-:W-:Y:S01]  /*b640*/  F2FP.F16.E4M3.UNPACK_B R60, R58 ;  /* 0x0000003aff3c723e */ /* 0x000fe200020006ff */
[----:B------:R-:W-:Y:S01]  /*b650*/  FFMA.FTZ R83, R62, R65, R67 ;  /* 0x000000413e537223 */ /* 0x000fe20000010043 */
[----:B------:R-:W-:Y:S01]  /*b660*/  HADD2.F32 R65, -RZ, R144.H1_H1 ;  /* 0x30000090ff417230 */ /* 0x000fe20000004100 */
[----:B------:R-:W-:Y:S01]  /*b670*/  F2FP.F16.E4M3.UNPACK_B R142, R142 ;  /* 0x0000008eff8e723e */ /* 0x000fe200020006ff */
[----:B------:R-:W-:Y:S01]  /*b680*/  HADD2.F32 R58, -RZ, R56.H0_H0 ;  /* 0x20000038ff3a7230 */ /* 0x000fe20000004100 */
[----:B------:R-:W-:Y:S01]  /*b690*/  F2FP.SATFINITE.E4M3.F32.PACK_AB_MERGE_C R81, R81, R66, RZ ;  /* 0x000000425151723e */ /* 0x000fe200048070ff */
[--C-:B------:R-:W-:Y:S01]  /*b6a0*/  HADD2.F32 R61, -RZ, R60.reuse.H0_H0 ;  /* 0x2000003cff3d7230 */ /* 0x100fe20000004100 */
[-C--:B------:R-:W-:Y:S01]  /*b6b0*/  F2FP.F16.E4M3.UNPACK_B R66, R48.reuse ;  /* 0x00000030ff42723e */ /* 0x080fe200020006ff */
[----:B------:R-:W-:Y:S01]  /*b6c0*/  HADD2.F32 R60, -RZ, R60.H1_H1 ;  /* 0x3000003cff3c7230 */ /* 0x000fe20000004100 */
[----:B------:R-:W-:Y:S01]  /*b6d0*/  F2FP.F16.E4M3.UNPACK_B R48, R48.H1 ;  /* 0x00000030ff30723e */ /* 0x000fe200030006ff */
[----:B------:R-:W-:-:S02]  /*b6e0*/  HADD2.F32 R56, -RZ, R56.H1_H1 ;  /* 0x30000038ff387230 */ /* 0x000fc40000004100 */
[CC--:B------:R-:W-:Y:S01]  /*b6f0*/  FMUL.FTZ R67, R61.reuse, R64.reuse ;  /* 0x000000403d437220 */ /* 0x0c0fe20000410000 */
[--C-:B------:R-:W-:Y:S02]  /*b700*/  HADD2.F32 R62, -RZ, R142.reuse.H0_H0 ;  /* 0x2000008eff3e7230 */ /* 0x100fe40000004100 */
[-C--:B------:R-:W-:Y:S01]  /*b710*/  FMUL.FTZ R77, R60, R65.reuse ;  /* 0x000000413c4d7220 */ /* 0x080fe20000410000 */
[----:B------:R-:W-:Y:S02]  /*b720*/  HADD2.F32 R63, -RZ, R142.H1_H1 ;  /* 0x3000008eff3f7230 */ /* 0x000fe40000004100 */
[----:B------:R-:W-:Y:S01]  /*b730*/  FMUL.FTZ R64, R58, R64 ;  /* 0x000000403a407220 */ /* 0x000fe20000410000 */
[----:B------:R-:W-:Y:S01]  /*b740*/  FMUL.FTZ R65, R56, R65 ;  /* 0x0000004138417220 */ /* 0x000fe20000410000 */
[----:B------:R-:W-:Y:S01]  /*b750*/  FFMA.FTZ R58, R58, R62, -R67 ;  /* 0x0000003e3a3a7223 */ /* 0x000fe20000010843 */
[----:B------:R-:W-:Y:S01]  /*b760*/  F2FP.F16.E4M3.UNPACK_B R67, R50 ;  /* 0x00000032ff43723e */ /* 0x000fe200020006ff */
[----:B------:R-:W-:Y:S01]  /*b770*/  FFMA.FTZ R76, R61, R62, R64 ;  /* 0x0000003e3d4c7223 */ /* 0x000fe20000010040 */
[-C--:B------:R-:W-:Y:S01]  /*b780*/  FFMA.FTZ R79, R60, R63.reuse, R65 ;  /* 0x0000003f3c4f7223 */ /* 0x080fe20000010041 */
[----:B------:R-:W-:Y:S01]  /*b790*/  F2FP.SATFINITE.E4M3.F32.PACK_AB_MERGE_C R60, R75, R72, RZ ;  /* 0x000000484b3c723e */ /* 0x000fe200048070ff */
[----:B------:R-:W-:Y:S01]  /*b7a0*/  FFMA.FTZ R77, R56, R63, -R77 ;  /* 0x0000003f384d7223 */ /* 0x000fe2000001084d */
[----:B------:R-:W-:-:S02]  /*b7b0*/  F2FP.F16.E4M3.UNPACK_B R64, R49 ;  /* 0x00000031ff40723e */ /* 0x000fc400020006ff */
[----:B------:R-:W-:Y:S02]  /*b7c0*/  F2FP.F16.E4M3.UNPACK_B R62, R45 ;  /* 0x0000002dff3e723e */ /* 0x000fe400020006ff */
[----:B------:R-:W-:Y:S01]  /*b7d0*/  F2FP.SATFINITE.E4M3.F32.PACK_AB_MERGE_C R60, R70, R69, R60 ;  /* 0x00000045463c723e */ /* 0x000fe2000480703c */
[----:B------:R-:W-:Y:S01]  /*b7e0*/  HADD2.F32 R65, -RZ, R64.H0_H0 ;  /* 0x20000040ff417230 */ /* 0x000fe20000004100 */
[----:B------:R-:W-:Y:S01]  /*b7f0*/  F2FP.SATFINITE.E4M3.F32.PACK_AB_MERGE_C R61, R74, R73, RZ ;  /* 0x000000494a3d723e */ /* 0x000fe200048070ff */
[----:B------:R-:W-:Y:S01]  /*b800*/  HADD2.F32 R70, -RZ, R67.H0_H0 ;  /* 0x20000043ff467230 */ /* 0x000fe20000004100 */
[----:B------:R-:W-:Y:S01]  /*b810*/  F2FP.F16.E4M3.UNPACK_B R45, R45.H1 ;  /* 0x0000002dff2d723e */ /* 0x000fe200030006ff */
[----:B------:R-:W-:Y:S01]  /*b820*/  HADD2.F32 R63, -RZ, R62.H0_H0 ;  /* 0x2000003eff3f7230 */ /* 0x000fe20000004100 */
[----:B------:R-:W-:Y:S01]  /*b830*/  F2FP.SATFINITE.E4M3.F32.PACK_AB_MERGE_C R61, R71, R68, R61 ;  /* 0x00000044473d723e */ /* 0x000fe2000480703d */
        /* <DEDUP_REMOVED lines=12> */
[----:B------:R-:W-:-:S02]  /*b900*/  HADD2.F32 R49, -RZ, R45.H0_H0 ;  /* 0x2000002dff317230 */ /* 0x000fc40000004100 */
[-C--:B------:R-:W-:Y:S01]  /*b910*/  FFMA.FTZ R71, R62, R65.reuse, -R69 ;  /* 0x000000413e477223 */ /* 0x080fe20000010845 */
[----:B------:R-:W-:Y:S01]  /*b920*/  F2FP.F16.E4M3.UNPACK_B R62, R50.H1 ;  /* 0x00000032ff3e723e */ /* 0x000fe200030006ff */
[----:B------:R-:W-:Y:S01]  /*b930*/  FFMA.FTZ R73, R64, R65, R67 ;  /* 0x0000004140497223 */ /* 0x000fe20000010043 */
[--C-:B------:R-:W-:Y:S01]  /*b940*/  HADD2.F32 R50, -RZ, R63.reuse.H0_H0 ;  /* 0x2000003fff327230 */ /* 0x100fe20000004100 */
[----:B------:R-:W-:Y:S01]  /*b950*/  F2FP.SATFINITE.E4M3.F32.PACK_AB_MERGE_C R56, R83, R78, RZ ;  /* 0x0000004e5338723e */ /* 0x000fe200048070ff */
[----:B------:R-:W-:Y:S01]  /*b960*/  HADD2.F32 R63, -RZ, R63.H1_H1 ;  /* 0x3000003fff3f7230 */ /* 0x000fe20000004100 */
[----:B------:R-:W-:Y:S01]  /*b970*/  F2FP.SATFINITE.E4M3.F32.PACK_AB_MERGE_C R58, R77, R58, R81 ;  /* 0x0000003a4d3a723e */ /* 0x000fe20004807051 */
[--C-:B------:R-:W-:Y:S01]  /*b980*/  HADD2.F32 R64, -RZ, R62.reuse.H0_H0 ;  /* 0x2000003eff407230 */ /* 0x100fe20000004100 */
[----:B------:R-:W-:Y:S01]  /*b990*/  F2FP.SATFINITE.E4M3.F32.PACK_AB_MERGE_C R56, R79, R76, R56 ;  /* 0x0000004c4f38723e */ /* 0x000fe20004807038 */
[----:B------:R-:W-:Y:S01]  /*b9a0*/  HADD2.F32 R66, -RZ, R62.H1_H1 ;  /* 0x3000003eff427230 */ /* 0x000fe20000004100 */
[----:B------:R-:W-:Y:S01]  /*b9b0*/  F2FP.F16.E4M3.UNPACK_B R67, R46.H1 ;  /* 0x0000002eff43723e */ /* 0x000fe200030006ff */
[----:B------:R-:W-:-:S02]  /*b9c0*/  HADD2.F32 R45, -RZ, R45.H1_H1 ;  /* 0x3000002dff2d7230 */ /* 0x000fc40000004100 */
[CC--:B------:R-:W-:Y:S01]  /*b9d0*/  FMUL.FTZ R68, R50.reuse, R64.reuse ;  /* 0x0000004032447220 */ /* 0x0c0fe20000410000 */
[--C-:B------:R-:W-:Y:S02]  /*b9e0*/  HADD2.F32 R62, -RZ, R48.reuse.H0_H0 ;  /* 0x20000030ff3e7230 */ /* 0x100fe40000004100 */
[----:B------:R-:W-:Y:S01]  /*b9f0*/  FMUL.FTZ R65, R49, R64 ;  /* 0x0000004031417220 */ /* 0x000fe20000410000 */
[----:B------:R-:W-:Y:S02]  /*ba00*/  HADD2.F32 R48, -RZ, R48.H1_H1 ;  /* 0x30000030ff307230 */ /* 0x000fe40000004100 */
[-C--:B------:R-:W-:Y:S01]  /*ba10*/  FMUL.FTZ R64, R63, R66.reuse ;  /* 0x000000423f407220 */ /* 0x080fe20000410000 */
[C---:B------:R-:W-:Y:S01]  /*ba20*/  FMUL.FTZ R66, R45.reuse, R66 ;  /* 0x000000422d427220 */ /* 0x040fe20000410000 */
[----:B------:R-:W-:Y:S01]  /*ba30*/  FFMA.FTZ R75, R50, R62, R65 ;  /* 0x0000003e324b7223 */ /* 0x000fe20000010041 */
[----:B------:R-:W-:Y:S01]  /*ba40*/  F2FP.F16.E4M3.UNPACK_B R50, R51 ;  /* 0x00000033ff32723e */ /* 0x000fe200020006ff */
[-C--:B------:R-:W-:Y:S01]  /*ba50*/  FFMA.FTZ R77, R45, R48.reuse, -R64 ;  /* 0x000000302d4d7223 */ /* 0x080fe20000010840 */
[----:B------:R-:W-:Y:S01]  /*ba60*/  FFMA.FTZ R76, R63, R48, R66 ;  /* 0x000000303f4c7223 */ /* 0x000fe20000010042 */
[----:B------:R-:W-:Y:S01]  /*ba70*/  F2FP.F16.E4M3.UNPACK_B R66, R46 ;  /* 0x0000002eff42723e */ /* 0x000fe200020006ff */
[----:B------:R-:W-:Y:S01]  /*ba80*/  FFMA.FTZ R74, R49, R62, -R68 ;  /* 0x0000003e314a7223 */ /* 0x000fe20000010844 */
[-C--:B------:R-:W-:Y:S01]  /*ba90*/  F2FP.F16.E4M3.UNPACK_B R45, R47.reuse ;  /* 0x0000002fff2d723e */ /* 0x080fe200020006ff */
[----:B------:R-:W-:Y:S01]  /*baa0*/  HADD2.F32 R62, -RZ, R50.H0_H0 ;  /* 0x20000032ff3e7230 */ /* 0x000fe20000004100 */
[----:B------:R-:W-:Y:S01]  /*bab0*/  F2FP.F16.E4M3.UNPACK_B R47, R47.H1 ;  /* 0x0000002fff2f723e */ /* 0x000fe200030006ff */
[----:B------:R-:W-:Y:S01]  /*bac0*/  HADD2.F32 R69, -RZ, R66.H0_H0 ;  /* 0x20000042ff457230 */ /* 0x000fe20000004100 */
[-C--:B------:R-:W-:Y:S01]  /*bad0*/  F2FP.F16.E4M3.UNPACK_B R46, R44.reuse ;  /* 0x0000002cff2e723e */ /* 0x080fe200020006ff */
[----:B------:R-:W-:Y:S01]  /*bae0*/  HADD2.F32 R48, -RZ, R45.H0_H0 ;  /* 0x2000002dff307230 */ /* 0x000fe20000004100 */
[----:B------:R-:W-:Y:S01]  /*baf0*/  F2FP.F16.E4M3.UNPACK_B R51, R51.H1 ;  /* 0x00000033ff33723e */ /* 0x000fe200030006ff */
[----:B------:R-:W-:Y:S01]  /*bb00*/  HADD2.F32 R49, -RZ, R47.H0_H0 ;  /* 0x2000002fff317230 */ /* 0x000fe20000004100 */
[----:B------:R-:W-:Y:S01]  /*bb10*/  F2FP.F16.E4M3.UNPACK_B R63, R44.H1 ;  /* 0x0000002cff3f723e */ /* 0x000fe200030006ff */
[----:B------:R-:W-:-:S02]  /*bb20*/  HADD2.F32 R68, -RZ, R67.H0_H0 ;  /* 0x20000043ff447230 */ /* 0x000fc40000004100 */
[-C--:B------:R-:W-:Y:S01]  /*bb30*/  FMUL.FTZ R79, R62, R69.reuse ;  /* 0x000000453e4f7220 */ /* 0x080fe20000410000 */
[----:B------:R-:W-:Y:S02]  /*bb40*/  HADD2.F32 R65, -RZ, R46.H0_H0 ;  /* 0x2000002eff417230 */ /* 0x000fe40000004100 */
[C---:B------:R-:W-:Y:S01]  /*bb50*/  FMUL.FTZ R69, R48.reuse, R69 ;  /* 0x0000004530457220 */ /* 0x040fe20000410000 */
[----:B------:R-:W-:Y:S02]  /*bb60*/  HADD2.F32 R44, -RZ, R51.H0_H0 ;  /* 0x20000033ff2c7230 */ /* 0x000fe40000004100 */
[----:B------:R-:W-:Y:S01]  /*bb70*/  FMUL.FTZ R81, R49, R68 ;  /* 0x0000004431517220 */ /* 0x000fe20000410000 */
[----:B------:R-:W-:Y:S02]  /*bb80*/  HADD2.F32 R64, -RZ, R63.H0_H0 ;  /* 0x2000003fff407230 */ /* 0x000fe40000004100 */
[----:B------:R-:W-:Y:S01]  /*bb90*/  FFMA.FTZ R79, R48, R65, -R79 ;  /* 0x00000041304f7223 */ /* 0x000fe2000001084f */
[----:B------:R-:W-:-:S02]  /*bba0*/  HADD2.F32 R51, -RZ, R51.H1_H1 ;  /* 0x30000033ff337230 */ /* 0x000fc40000004100 */
[C---:B------:R-:W-:Y:S01]  /*bbb0*/  FMUL.FTZ R78, R44.reuse, R68 ;  /* 0x000000442c4e7220 */ /* 0x040fe20000410000 */
[----:B------:R-:W-:Y:S02]  /*bbc0*/  HADD2.F32 R48, -RZ, R67.H1_H1 ;  /* 0x30000043ff307230 */ /* 0x000fe40000004100 */
[-C--:B------:R-:W-:Y:S01]  /*bbd0*/  FFMA.FTZ R81, R44, R64.reuse, R81 ;  /* 0x000000402c517223 */ /* 0x080fe20000010051 */
[----:B------:R-:W-:Y:S02]  /*bbe0*/  HADD2.F32 R47, -RZ, R47.H1_H1 ;  /* 0x3000002fff2f7230 */ /* 0x000fe40000004100 */
[----:B------:R-:W-:Y:S01]  /*bbf0*/  FFMA.FTZ R69, R62, R65, R69 ;  /* 0x000000413e457223 */ /* 0x000fe20000010045 */
[----:B------:R-:W-:Y:S02]  /*bc00*/  HADD2.F32 R50, -RZ, R50.H1_H1 ;  /* 0x30000032ff327230 */ /* 0x000fe40000004100 */
[----:B------:R-:W-:Y:S01]  /*bc10*/  FFMA.FTZ R78, R49, R64, -R78 ;  /* 0x00000040314e7223 */ /* 0x000fe2000001084e */
[----:B------:R-:W-:-:S02]  /*bc20*/  HADD2.F32 R66, -RZ, R66.H1_H1 ;  /* 0x30000042ff427230 */ /* 0x000fc40000004100 */
[-C--:B------:R-:W-:Y:S01]  /*bc30*/  FMUL.FTZ R62, R51, R48.reuse ;  /* 0x00000030333e7220 */ /* 0x080fe20000410000 */
[----:B------:R-:W-:Y:S02]  /*bc40*/  HADD2.F32 R45, -RZ, R45.H1_H1 ;  /* 0x3000002dff2d7230 */ /* 0x000fe40000004100 */
[----:B------:R-:W-:Y:S01]  /*bc50*/  FMUL.FTZ R64, R47, R48 ;  /* 0x000000302f407220 */ /* 0x000fe20000410000 */
[----:B------:R-:W-:Y:S02]  /*bc60*/  HADD2.F32 R44, -RZ, R63.H1_H1 ;  /* 0x3000003fff2c7230 */ /* 0x000fe40000004100 */
[CC--:B------:R-:W-:Y:S01]  /*bc70*/  FMUL.FTZ R48, R50.reuse, R66.reuse ;  /* 0x0000004232307220 */ /* 0x0c0fe20000410000 */
[----:B------:R-:W-:Y:S02]  /*bc80*/  HADD2.F32 R46, -RZ, R46.H1_H1 ;  /* 0x3000002eff2e7230 */ /* 0x000fe40000004100 */
[----:B------:R-:W-:Y:S01]  /*bc90*/  FMUL.FTZ R49, R45, R66 ;  /* 0x000000422d317220 */ /* 0x000fe20000410000 */
[----:B------:R-:W-:Y:S01]  /*bca0*/  F2FP.SATFINITE.E4M3.F32.PACK_AB_MERGE_C R74, R77, R74, RZ ;  /* 0x0000004a4d4a723e */ /* 0x000fe200048070ff */
        /* <DEDUP_REMOVED lines=14> */
[----:B------:R-:W-:-:S07]  /*bd90*/  F2FP.SATFINITE.E4M3.F32.PACK_AB_MERGE_C R49, R73, R70, R75 ;  /* 0x000000464931723e */ /* 0x000fce000480704b */
.L_x_7352:
[----:B------:R-:W-:Y:S05]  /*bda0*/  BSYNC B1 ;  /* 0x0000000000017941 */ /* 0x000fea0003800000 */
.L_x_7351:
[----:B------:R-:W-:Y:S01]  /*bdb0*/  ISETP.GE.AND P2, PT, R59, R147, PT ;  /* 0x000000933b00720c */ /* 0x000fe20003f46270 */
[----:B------:R-:W-:Y:S02]  /*bdc0*/  ULDC.64 UR4, c[0x0][0x208] ;  /* 0x0000820000047ab9 */ /* 0x000fe40000000a00 */
[----:B-1----:R3:W-:Y:S10]  /*bdd0*/  STG.E.128 desc[UR4][R54.64], R44 ;  /* 0x0000002c36007986 */ /* 0x0027f4000c101d04 */
[----:B------:R-:W-:Y:S05]  /*bde0*/  @P2 BRA `(.L_x_7329) ;  /* 0x0000000400fc2947 */ /* 0x000fea0003800000 */
[--C-:B---3--:R-:W-:Y:S01]  /*bdf0*/  SHF.R.S32.HI R44, RZ, 0x1f, R59.reuse ;  /* 0x0000001fff2c7819 */ /* 0x108fe2000001143b */
[----:B------:R-:W-:Y:S01]  /*be00*/  ULDC.64 UR4, c[0x0][0x208] ;  /* 0x0000820000047ab9 */ /* 0x000fe20000000a00 */
[----:B------:R-:W-:-:S04]  /*be10*/  IADD3 R59, P2, P3, R38, R124, R59 ;  /* 0x0000007c263b7210 */ /* 0x000fc80007b5e03b */
[----:B------:R-:W-:Y:S02]  /*be20*/  IADD3.X R44, R32, R57, R44, P2, P3 ;  /* 0x00000039202c7210 */ /* 0x000fe400017e642c */
[----:B------:R-:W-:-:S05]  /*be30*/  IADD3 R52, P2, R59, R52, RZ ;  /* 0x000000343b347210 */ /* 0x000fca0007f5e0ff */
[----:B------:R-:W-:-:S05]  /*be40*/  IMAD.X R53, R44, 0x1, R53, P2 ;  /* 0x000000012c357824 */ /* 0x000fca00010e0635 */
[----:B--2---:R4:W-:Y:S01]  /*be50*/  STG.E.128 desc[UR4][R52.64], R48 ;  /* 0x0000003034007986 */ /* 0x0049e2000c101d04 */
[----:B------:R-:W-:Y:S05]  /*be60*/  BRA `(.L_x_7329) ;  /* 0x0000000400dc7947 */ /* 0x000fea0003800000 */
.L_x_7292:
[----:B------:R-:W2:Y:S02]  /*be70*/  LDL R44, [R1+0x6c] ;  /* 0x00006c00012c7983 */ /* 0x000ea40000100800 */
[----:B--2---:R-:W-:-:S13]  /*be80*/  R2UR UR4, R44 ;  /* 0x000000002c0472ca */ /* 0x004fda00000e0000 */
[----:B------:R-:W-:-:S06]  /*be90*/  UISETP.NE.AND UP0, UPT, UR4, 0x3, UPT ;  /* 0x000000030400788c */ /* 0x000fcc000bf05270 */
[----:B------:R-:W-:-:S13]  /*bea0*/  PLOP3.LUT P5, PT, PT, PT, UP0, 0x80, 0x0 ;  /* 0x000000000000781c */ /* 0x000fda0003faf008 */
[----:B------:R-:W-:Y:S05]  /*beb0*/  @!P5 BRA `(.L_x_7353) ;  /* 0x000000000004d947 */ /* 0x000fea0003800000 */
[----:B------:R-:W-:Y:S01]  /*bec0*/  BPT.TRAP 0x1 ;  /* 0x000000040000795c */ /* 0x000fe20000300000 */
.L_x_7353:
[----:B------:R-:W2:Y:S01]  /*bed0*/  LDL R44, [R1+0x54] ;  /* 0x00005400012c7983 */ /* 0x000ea20000100800 */
[----:B------:R-:W-:Y:S01]  /*bee0*/  IMAD R103, R19, 0x8, R18 ;  /* 0x0000000813677824 */ /* 0x000fe200078e0212 */
[----:B------:R-:W-:Y:S01]  /*bef0*/  BSSY B1, `(.L_x_7354) ;  /* 0x0000008000017945 */ /* 0x000fe20003800000 */
[----:B------:R-:W-:Y:S01]  /*bf00*/  IMAD R112, R24, -0xe0, R2 ;  /* 0xffffff2018707824 */ /* 0x000fe200078e0202 */
[----:B------:R-:W-:-:S04]  /*bf10*/  SHF.R.S32.HI R45, RZ, 0x1f, R24 ;  /* 0x0000001fff2d7819 */ /* 0x000fc80000011418 */
[----:B------:R-:W-:Y:S02]  /*bf20*/  VIMNMX R112, R112, 0xe0, PT ;  /* 0x000000e070707848 */ /* 0x000fe40003fe0100 */
[----:B--2---:R-:W-:Y:S01]  /*bf30*/  SHF.L.U32 R129, R44, 0x1f, RZ ;  /* 0x0000001f2c817819 */ /* 0x004fe200000006ff */
[----:B------:R-:W-:-:S03]  /*bf40*/  IMAD R44, R13, R24, RZ ;  /* 0x000000180d2c7224 */ /* 0x000fc600078e02ff */
[----:B------:R-:W0:Y:S02]  /*bf50*/  SYNCS.PHASECHK.TRANS64.TRYWAIT P2, [R103+URZ+0x2e890], R129 ;  /* 0x02e89081670075a7 */ /* 0x000e24000804017f */
[----:B0-----:R-:W-:Y:S05]  /*bf60*/  @!P2 BRA `(.L_x_7355) ;  /* 0x000002b80004a947 */ /* 0x001fea0003800000 */
.L_x_7680:
[----:B------:R-:W-:Y:S05]  /*bf70*/  BSYNC B1 ;  /* 0x0000000000017941 */ /* 0x000fea0003800000 */
.L_x_7354:
[----:B------:R-:W-:Y:S01]  /*bf80*/  ISETP.GE.AND P2, PT, R230, R112, PT ;  /* 0x00000070e600720c */ /* 0x000fe20003f46270 */
[----:B------:R-:W-:Y:S01]  /*bf90*/  IMAD R45, R45, R130, R44 ;  /* 0x000000822d2d7224 */ /* 0x000fe200078e022c */
[----:B------:R-:W-:Y:S01]  /*bfa0*/  BSSY B1, `(.L_x_7356) ;  /* 0x0000016000017945 */ /* 0x000fe20003800000 */
[----:B------:R-:W-:-:S04]  /*bfb0*/  IMAD.WIDE.U32 R48, R130, R24, RZ ;  /* 0x0000001882307225 */ /* 0x000fc800078e00ff */
[----:B------:R-:W-:-:S06]  /*bfc0*/  IMAD.IADD R52, R45, 0x1, R49 ;  /* 0x000000012d347824 */ /* 0x000fcc00078e0231 */
[----:B------:R-:W-:Y:S05]  /*bfd0*/  @P2 BRA `(.L_x_7357) ;  /* 0x0000000000482947 */ /* 0x000fea0003800000 */
[----:B------:R-:W1:Y:S01]  /*bfe0*/  @!P0 LDS.128 R44, [R111+0x20400] ;  /* 0x020400006f2c8984 */ /* 0x000e620000000c00 */
[----:B------:R-:W2:Y:S01]  /*bff0*/  @!P0 LDC.64 R50, c[0x0][0x2e8] ;  /* 0x0000ba00ff328b82 */ /* 0x000ea20000000a00 */
[----:B------:R-:W-:Y:S01]  /*c000*/  ULDC.64 UR4, c[0x0][0x208] ;  /* 0x0000820000047ab9 */ /* 0x000fe20000000a00 */
[----:B--2---:R-:W-:-:S04]  /*c010*/  @!P0 IADD3 R50, P2, P3, R48, R50, R33 ;  /* 0x0000003230328210 */ /* 0x004fc80007b5e021 */
[----:B------:R-:W-:-:S05]  /*c020*/  @!P0 IADD3.X R51, R52, R51, R35, P2, P3 ;  /* 0x0000003334338210 */ /* 0x000fca00017e6423 */
[----:B-1----:R1:W-:Y:S01]  /*c030*/  @!P0 STG.E.128 desc[UR4][R50.64], R44 ;  /* 0x0000002c32008986 */ /* 0x0023e2000c101d04 */
[----:B------:R-:W-:Y:S05]  /*c040*/  @P1 BRA `(.L_x_7357) ;  /* 0x00000000002c1947 */ /* 0x000fea0003800000 */
[----:B------:R-:W-:Y:S01]  /*c050*/  ULDC.64 UR4, c[0x0][0x2e8] ;  /* 0x0000ba0000047ab9 */ /* 0x000fe20000000a00 */
[----:B-1----:R-:W-:Y:S01]  /*c060*/  VIADD R44, R21, 0x40 ;  /* 0x00000040152c7836 */ /* 0x002fe20000000000 */
[----:B------:R-:W-:Y:S01]  /*c070*/  IADD3 R50, P2, P3, R37, UR4, R48 ;  /* 0x0000000425327c10 */ /* 0x000fe2000fb5e030 */
[----:B------:R-:W-:-:S03]  /*c080*/  ULDC.64 UR6, c[0x0][0x208] ;  /* 0x0000820000067ab9 */ /* 0x000fc60000000a00 */
[----:B------:R-:W-:Y:S02]  /*c090*/  IADD3.X R51, R101, UR5, R52, P2, P3 ;  /* 0x0000000565337c10 */ /* 0x000fe400097e6434 */
[----:B------:R-:W-:-:S13]  /*c0a0*/  LOP3.LUT P2, RZ, R231, 0x4, RZ, 0xc0, !PT ;  /* 0x00000004e7ff7812 */ /* 0x000fda000784c0ff */
[----:B------:R-:W-:-:S04]  /*c0b0*/  @P2 VIADD R44, R21, 0xffffffc0 ;  /* 0xffffffc0152c2836 */ /* 0x000fc80000000000 */
[----:B------:R-:W-:-:S04]  /*c0c0*/  IMAD R45, R19, 0x7000, R44 ;  /* 0x00007000132d7824 */ /* 0x000fc800078e022c */
[----:B------:R-:W-:-:S06]  /*c0d0*/  IMAD.IADD R45, R18, 0x1, R45 ;  /* 0x00000001122d7824 */ /* 0x000fcc00078e022d */
[----:B------:R-:W1:Y:S04]  /*c0e0*/  LDS.128 R44, [R45+0x20400] ;  /* 0x020400002d2c7984 */ /* 0x000e680000000c00 */
[----:B-1----:R2:W-:Y:S02]  /*c0f0*/  STG.E.128 desc[UR6][R50.64], R44 ;  /* 0x0000002c32007986 */ /* 0x0025e4000c101d06 */
.L_x_7357:
[----:B------:R-:W-:Y:S05]  /*c100*/  BSYNC B1 ;  /* 0x0000000000017941 */ /* 0x000fea0003800000 */
.L_x_7356:
[----:B-12---:R-:W-:Y:S01]  /*c110*/  VIADD R44, R230, 0x40 ;  /* 0x00000040e62c7836 */ /* 0x006fe20000000000 */
[----:B------:R-:W-:Y:S04]  /*c120*/  BSSY B1, `(.L_x_7358) ;  /* 0x0000017000017945 */ /* 0x000fe80003800000 */
[----:B------:R-:W-:-:S13]  /*c130*/  ISETP.GE.AND P2, PT, R44, R112, PT ;  /* 0x000000702c00720c */ /* 0x000fda0003f46270 */
[----:B------:R-:W-:Y:S05]  /*c140*/  @P2 BRA `(.L_x_7359) ;  /* 0x0000000000502947 */ /* 0x000fea0003800000 */
[----:B------:R-:W1:Y:S01]  /*c150*/  @!P0 LDS.128 R44, [R111+0x22400] ;  /* 0x022400006f2c8984 */ /* 0x000e620000000c00 */
[----:B------:R-:W2:Y:S01]  /*c160*/  @!P0 LDC.64 R50, c[0x0][0x2e8] ;  /* 0x0000ba00ff328b82 */ /* 0x000ea20000000a00 */
[----:B------:R-:W-:Y:S01]  /*c170*/  IADD3 R54, P2, R98, R48, RZ ;  /* 0x0000003062367210 */ /* 0x000fe20007f5e0ff */
[----:B------:R-:W-:-:S04]  /*c180*/  ULDC.64 UR4, c[0x0][0x208] ;  /* 0x0000820000047ab9 */ /* 0x000fc80000000a00 */
[----:B------:R-:W-:Y:S01]  /*c190*/  IMAD.X R56, R52, 0x1, R99, P2 ;  /* 0x0000000134387824 */ /* 0x000fe200010e0663 */
        /* <DEDUP_REMOVED lines=15> */
.L_x_7359:
[----:B------:R-:W-:Y:S05]  /*c290*/  BSYNC B1 ;  /* 0x0000000000017941 */ /* 0x000fea0003800000 */
.L_x_7358:
[----:B-12---:R-:W-:Y:S01]  /*c2a0*/  VIADD R44, R230, 0x80 ;  /* 0x00000080e62c7836 */ /* 0x006fe20000000000 */
[----:B------:R-:W-:Y:S04]  /*c2b0*/  BSSY B1, `(.L_x_7360) ;  /* 0x0000017000017945 */ /* 0x000fe80003800000 */
[----:B------:R-:W-:-:S13]  /*c2c0*/  ISETP.GE.AND P2, PT, R44, R112, PT ;  /* 0x000000702c00720c */ /* 0x000fda0003f46270 */
[----:B------:R-:W-:Y:S05]  /*c2d0*/  @P2 BRA `(.L_x_7361) ;  /* 0x0000000000502947 */ /* 0x000fea0003800000 */
[----:B------:R-:W1:Y:S01]  /*c2e0*/  @!P0 LDS.128 R44, [R111+0x24400] ;  /* 0x024400006f2c8984 */ /* 0x000e620000000c00 */
[----:B------:R-:W2:Y:S01]  /*c2f0*/  @!P0 LDC.64 R50, c[0x0][0x2e8] ;  /* 0x0000ba00ff328b82 */ /* 0x000ea20000000a00 */
[----:B------:R-:W-:Y:S01]  /*c300*/  LEA R54, P2, R36, R48, 0x7 ;  /* 0x0000003024367211 */ /* 0x000fe200078438ff */
        /* <DEDUP_REMOVED lines=17> */
.L_x_7361:
[----:B------:R-:W-:Y:S05]  /*c420*/  BSYNC B1 ;  /* 0x0000000000017941 */ /* 0x000fea0003800000 */
.L_x_7360:
[----:B-12---:R-:W-:-:S05]  /*c430*/  VIADD R44, R230, 0xc0 ;  /* 0x000000c0e62c7836 */ /* 0x006fca0000000000 */
[----:B------:R-:W-:-:S13]  /*c440*/  ISETP.GE.AND P2, PT, R44, R112, PT ;  /* 0x000000702c00720c */ /* 0x000fda0003f46270 */
[----:B------:R-:W-:Y:S05]  /*c450*/  @P2 BRA `(.L_x_7329) ;  /* 0x0000000000602947 */ /* 0x000fea0003800000 */
[----:B------:R-:W1:Y:S01]  /*c460*/  LDC.64 R46, c[0x0][0x300] ;  /* 0x0000c000ff2e7b82 */ /* 0x000e620000000a00 */
[----:B------:R-:W-:Y:S01]  /*c470*/  IMAD.MOV.U32 R50, RZ, RZ, R48 ;  /* 0x000000ffff327224 */ /* 0x000fe200078e0030 */
[----:B------:R-:W-:Y:S01]  /*c480*/  ULDC.64 UR4, c[0x0][0x208] ;  /* 0x0000820000047ab9 */ /* 0x000fe20000000a00 */
        /* <DEDUP_REMOVED lines=21> */
.L_x_7329:
[----:B------:R-:W-:Y:S05]  /*c5e0*/  BSYNC B0 ;  /* 0x0000000000007941 */ /* 0x000fea0003800000 */
.L_x_7291:
        /* <DEDUP_REMOVED lines=17> */
.L_x_7363:
[----:B------:R-:W-:Y:S05]  /*c700*/  BSYNC B0 ;  /* 0x0000000000007941 */ /* 0x000fea0003800000 */
.L_x_7362:
[----:B------:R-:W2:Y:S01]  /*c710*/  SYNCS.PHASECHK.TRANS64.TRYWAIT P3, [R103+URZ+0x2e8b0], R129 ;  /* 0x02e8b081670075a7 */ /* 0x000ea2000806017f */
[----:B------:R-:W-:Y:S01]  /*c720*/  ULDC.64 UR4, c[0x0][0x318] ;  /* 0x0000c60000047ab9 */ /* 0x000fe20000000a00 */
[----:B------:R-:W-:Y:S01]  /*c730*/  ULDC.64 UR60, c[0x0][0x328] ;  /* 0x0000ca00003c7ab9 */ /* 0x000fe20000000a00 */
[----:B-1----:R-:W-:Y:S01]  /*c740*/  IMAD.U32 R44, RZ, RZ, UR5 ;  /* 0x00000005ff2c7e24 */ /* 0x002fe2000f8e00ff */
[----:B------:R-:W-:Y:S01]  /*c750*/  BSSY B0, `(.L_x_7364) ;  /* 0x0000005000007945 */ /* 0x000fe20003800000 */
[----:B------:R-:W-:-:S03]  /*c760*/  IMAD.U32 R45, RZ, RZ, UR4 ;  /* 0x00000004ff2d7e24 */ /* 0x000fc6000f8e00ff */
[----:B------:R1:W-:Y:S04]  /*c770*/  STL [R1+0x8], R44 ;  /* 0x0000082c01007387 */ /* 0x0003e80000100800 */
[----:B------:R1:W-:Y:S02]  /*c780*/  STL [R1+0xc], R45 ;  /* 0x00000c2d01007387 */ /* 0x0003e40000100800 */
[----:B-12---:R-:W-:Y:S05]  /*c790*/  @!P3 BRA `(.L_x_7365) ;  /* 0x000002b0000cb947 */ /* 0x006fea0003800000 */
.L_x_7681:
[----:B------:R-:W-:Y:S05]  /*c7a0*/  BSYNC B0 ;  /* 0x0000000000007941 */ /* 0x000fea0003800000 */
.L_x_7364:
[----:B------:R2:W5:Y:S04]  /*c7b0*/  LDL R54, [R1+0xc] ;  /* 0x00000c0001367983 */ /* 0x0005680000100800 */
[----:B------:R2:W5:Y:S01]  /*c7c0*/  LDL R53, [R1+0x8] ;  /* 0x0000080001357983 */ /* 0x0005620000100800 */
[----:B------:R-:W-:Y:S01]  /*c7d0*/  ISETP.GE.AND P3, PT, R230, R112, PT ;  /* 0x00000070e600720c */ /* 0x000fe20003f66270 */
[----:B------:R-:W-:Y:S01]  /*c7e0*/  BSSY B0, `(.L_x_7366) ;  /* 0x000001a000007945 */ /* 0x000fe20003800000 */
[----:B------:R-:W-:-:S11]  /*c7f0*/  IMAD.WIDE R48, R24, 0xe0, R94 ;  /* 0x000000e018307825 */ /* 0x000fd600078e025e */
[----:B--2---:R-:W-:Y:S05]  /*c800*/  @P3 BRA `(.L_x_7367) ;  /* 0x00000000005c3947 */ /* 0x004fea0003800000 */
[----:B------:R-:W-:Y:S01]  /*c810*/  ULDC UR6, c[0x0][0x2f4] ;  /* 0x0000bd0000067ab9 */ /* 0x000fe20000000800 */
[----:B------:R-:W-:Y:S01]  /*c820*/  PLOP3.LUT P4, PT, PT, PT, PT, 0x8, 0x0 ;  /* 0x000000000000781c */ /* 0x000fe20003f8e170 */
[----:B------:R-:W-:Y:S01]  /*c830*/  IMAD.MOV.U32 R44, RZ, RZ, R40 ;  /* 0x000000ffff2c7224 */ /* 0x000fe200078e0028 */
[----:B------:R-:W-:Y:S01]  /*c840*/  ISETP.GE.AND P3, PT, R4, UR6, PT ;  /* 0x0000000604007c0c */ /* 0x000fe2000bf66270 */
[----:B------:R-:W-:Y:S01]  /*c850*/  IMAD.MOV.U32 R45, RZ, RZ, R102 ;  /* 0x000000ffff2d7224 */ /* 0x000fe200078e0066 */
[----:B-----5:R-:W-:Y:S01]  /*c860*/  R2UR UR5, R54 ;  /* 0x00000000360572ca */ /* 0x020fe200000e0000 */
[----:B------:R-:W-:Y:S01]  /*c870*/  IMAD R47, R49, UR60, RZ ;  /* 0x0000003c312f7c24 */ /* 0x000fe2000f8e02ff */
[----:B------:R-:W-:Y:S01]  /*c880*/  R2UR UR4, R53 ;  /* 0x00000000350472ca */ /* 0x000fe200000e0000 */
[----:B------:R-:W-:-:S04]  /*c890*/  IMAD.WIDE.U32 R44, R48, UR60, R44 ;  /* 0x0000003c302c7c25 */ /* 0x000fc8000f8e002c */
[----:B------:R-:W-:-:S04]  /*c8a0*/  IMAD R47, R48, UR61, R47 ;  /* 0x0000003d302f7c24 */ /* 0x000fc8000f8e022f */
[----:B------:R-:W-:Y:S01]  /*c8b0*/  @!P3 LOP3.LUT P5, RZ, R231, 0x4, RZ, 0xc0, !PT ;  /* 0x00000004e7ffb812 */ /* 0x000fe200078ac0ff */
[----:B------:R-:W-:-:S03]  /*c8c0*/  @!P3 VIADD R52, R110, 0x40 ;  /* 0x000000406e34b836 */ /* 0x000fc60000000000 */
[----:B------:R-:W-:Y:S02]  /*c8d0*/  @!P3 PLOP3.LUT P4, PT, P5, PT, PT, 0x80, 0x0 ;  /* 0x000000000000b81c */ /* 0x000fe40002f8f070 */
[----:B------:R-:W-:-:S04]  /*c8e0*/  IADD3 R50, P5, R44, UR5, RZ ;  /* 0x000000052c327c10 */ /* 0x000fc8000ffbe0ff */
[----:B------:R-:W-:Y:S01]  /*c8f0*/  IADD3.X R51, R45, UR4, R47, P5, !PT ;  /* 0x000000042d337c10 */ /* 0x000fe2000affe42f */
[----:B------:R-:W-:-:S06]  /*c900*/  ULDC.64 UR4, c[0x0][0x208] ;  /* 0x0000820000047ab9 */ /* 0x000fcc0000000a00 */
[----:B------:R-:W-:Y:S01]  /*c910*/  @P4 VIADD R52, R110, 0xffffffc0 ;  /* 0xffffffc06e344836 */ /* 0x000fe20000000000 */
[----:B------:R-:W-:-:S03]  /*c920*/  ISETP.GE.AND P4, PT, R22, UR6, PT ;  /* 0x0000000616007c0c */ /* 0x000fc6000bf86270 */
[----:B------:R-:W-:-:S10]  /*c930*/  @!P3 IMAD.IADD R52, R18, 0x1, R52 ;  /* 0x000000011234b824 */ /* 0x000fd400078e0234 */
[----:B------:R-:W2:Y:S04]  /*c940*/  @!P4 LDS.128 R44, [R111+0xe400] ;  /* 0x00e400006f2cc984 */ /* 0x000ea80000000c00 */
[----:B--2---:R-:W-:Y:S04]  /*c950*/  @!P4 STG.E.128 desc[UR4][R50.64], R44 ;  /* 0x0000002c3200c986 */ /* 0x004fe8000c101d04 */
[----:B------:R-:W2:Y:S04]  /*c960*/  @!P3 LDS.128 R44, [R52+0xe400] ;  /* 0x00e40000342cb984 */ /* 0x000ea80000000c00 */
[----:B--2---:R2:W-:Y:S02]  /*c970*/  @!P3 STG.E.128 desc[UR4][R50.64+0x40], R44 ;  /* 0x0000402c3200b986 */ /* 0x0045e4000c101d04 */
.L_x_7367:
[----:B------:R-:W-:Y:S05]  /*c980*/  BSYNC B0 ;  /* 0x0000000000007941 */ /* 0x000fea0003800000 */
.L_x_7366:
[----:B--2---:R-:W-:Y:S01]  /*c990*/  VIADD R44, R230, 0x40 ;  /* 0x00000040e62c7836 */ /* 0x004fe20000000000 */
[----:B------:R-:W-:Y:S04]  /*c9a0*/  BSSY B0, `(.L_x_7368) ;  /* 0x000001c000007945 */ /* 0x000fe80003800000 */
[----:B------:R-:W-:-:S13]  /*c9b0*/  ISETP.GE.AND P3, PT, R44, R112, PT ;  /* 0x000000702c00720c */ /* 0x000fda0003f66270 */
[----:B------:R-:W-:Y:S05]  /*c9c0*/  @P3 BRA `(.L_x_7369) ;  /* 0x0000000000643947 */ /* 0x000fea0003800000 */
[----:B------:R-:W-:Y:S01]  /*c9d0*/  ULDC UR6, c[0x0][0x2f4] ;  /* 0x0000bd0000067ab9 */ /* 0x000fe20000000800 */
[----:B------:R-:W-:Y:S01]  /*c9e0*/  PLOP3.LUT P4, PT, PT, PT, PT, 0x8, 0x0 ;  /* 0x000000000000781c */ /* 0x000fe20003f8e170 */
[----:B------:R-:W-:Y:S01]  /*c9f0*/  IMAD.MOV.U32 R44, RZ, RZ, R40 ;  /* 0x000000ffff2c7224 */ /* 0x000fe200078e0028 */
[----:B------:R-:W-:Y:S01]  /*ca00*/  ISETP.GE.AND P3, PT, R4, UR6, PT ;  /* 0x0000000604007c0c */ /* 0x000fe2000bf66270 */
[----:B------:R-:W-:Y:S01]  /*ca10*/  IMAD.MOV.U32 R45, RZ, RZ, R102 ;  /* 0x000000ffff2d7224 */ /* 0x000fe200078e0066 */
[----:B-----5:R-:W-:Y:S02]  /*ca20*/  R2UR UR4, R54 ;  /* 0x00000000360472ca */ /* 0x020fe400000e0000 */
[----:B------:R-:W-:-:S09]  /*ca30*/  R2UR UR7, R53 ;  /* 0x00000000350772ca */ /* 0x000fd200000e0000 */
[----:B------:R-:W-:Y:S01]  /*ca40*/  @!P3 LOP3.LUT P5, RZ, R231, 0x4, RZ, 0xc0, !PT ;  /* 0x00000004e7ffb812 */ /* 0x000fe200078ac0ff */
[----:B------:R-:W-:-:S03]  /*ca50*/  @!P3 VIADD R52, R110, 0x40 ;  /* 0x000000406e34b836 */ /* 0x000fc60000000000 */
[----:B------:R-:W-:Y:S02]  /*ca60*/  @!P3 PLOP3.LUT P4, PT, P5, PT, PT, 0x80, 0x0 ;  /* 0x000000000000b81c */ /* 0x000fe40002f8f070 */
[----:B------:R-:W-:-:S05]  /*ca70*/  IADD3 R47, P5, R48, 0x40, RZ ;  /* 0x00000040302f7810 */ /* 0x000fca0007fbe0ff */
[----:B------:R-:W-:Y:S02]  /*ca80*/  IMAD.X R46, RZ, RZ, R49, P5 ;  /* 0x000000ffff2e7224 */ /* 0x000fe400028e0631 */
[----:B------:R-:W-:-:S04]  /*ca90*/  IMAD.WIDE.U32 R44, R47, UR60, R44 ;  /* 0x0000003c2f2c7c25 */ /* 0x000fc8000f8e002c */
[----:B------:R-:W-:Y:S02]  /*caa0*/  IMAD R46, R46, UR60, RZ ;  /* 0x0000003c2e2e7c24 */ /* 0x000fe4000f8e02ff */
[----:B------:R-:W-:Y:S01]  /*cab0*/  @P4 VIADD R52, R110, 0xffffffc0 ;  /* 0xffffffc06e344836 */ /* 0x000fe20000000000 */
[----:B------:R-:W-:Y:S01]  /*cac0*/  IADD3 R50, P4, R44, UR4, RZ ;  /* 0x000000042c327c10 */ /* 0x000fe2000ff9e0ff */
[----:B------:R-:W-:Y:S01]  /*cad0*/  IMAD R47, R47, UR61, R46 ;  /* 0x0000003d2f2f7c24 */ /* 0x000fe2000f8e022e */
[----:B------:R-:W-:Y:S01]  /*cae0*/  ULDC.64 UR4, c[0x0][0x208] ;  /* 0x0000820000047ab9 */ /* 0x000fe20000000a00 */
[----:B------:R-:W-:-:S03]  /*caf0*/  @!P3 IMAD.IADD R52, R18, 0x1, R52 ;  /* 0x000000011234b824 */ /* 0x000fc600078e0234 */
[----:B------:R-:W-:Y:S02]  /*cb00*/  IADD3.X R51, R45, UR7, R47, P4, !PT ;  /* 0x000000072d337c10 */ /* 0x000fe4000a7fe42f */
[----:B------:R-:W-:-:S13]  /*cb10*/  ISETP.GE.AND P4, PT, R22, UR6, PT ;  /* 0x0000000616007c0c */ /* 0x000fda000bf86270 */
[----:B------:R-:W2:Y:S04]  /*cb20*/  @!P4 LDS.128 R44, [R111+0x10400] ;  /* 0x010400006f2cc984 */ /* 0x000ea80000000c00 */
[----:B--2---:R-:W-:Y:S04]  /*cb30*/  @!P4 STG.E.128 desc[UR4][R50.64], R44 ;  /* 0x0000002c3200c986 */ /* 0x004fe8000c101d04 */
[----:B------:R-:W2:Y:S04]  /*cb40*/  @!P3 LDS.128 R44, [R52+0x10400] ;  /* 0x01040000342cb984 */ /* 0x000ea80000000c00 */
[----:B--2---:R2:W-:Y:S02]  /*cb50*/  @!P3 STG.E.128 desc[UR4][R50.64+0x40], R44 ;  /* 0x0000402c3200b986 */ /* 0x0045e4000c101d04 */
.L_x_7369:
[----:B------:R-:W-:Y:S05]  /*cb60*/  BSYNC B0 ;  /* 0x0000000000007941 */ /* 0x000fea0003800000 */
.L_x_7368:
        /* <DEDUP_REMOVED lines=29> */
.L_x_7371:
[----:B------:R-:W-:Y:S05]  /*cd40*/  BSYNC B0 ;  /* 0x0000000000007941 */ /* 0x000fea0003800000 */
.L_x_7370:
        /* <DEDUP_REMOVED lines=21> */
[----:B------:R-:W-:Y:S01]  /*cea0*/  @!P3 IMAD.IADD R50, R18, 0x1, R50 ;  /* 0x000000011232b824 */ /* 0x000fe200078e0232 */
[----:B------:R-:W-:Y:S02]  /*ceb0*/  ULDC.64 UR4, c[0x0][0x208] ;  /* 0x0000820000047ab9 */ /* 0x000fe40000000a00 */
[----:B------:R-:W-:Y:S02]  /*cec0*/  IADD3.X R49, R45, UR7, R47, P4, !PT ;  /* 0x000000072d317c10 */ /* 0x000fe4000a7fe42f */
[----:B------:R-:W-:-:S13]  /*ced0*/  ISETP.GE.AND P4, PT, R22, UR6, PT ;  /* 0x0000000616007c0c */ /* 0x000fda000bf86270 */
[----:B------:R-:W2:Y:S04]  /*cee0*/  @!P4 LDS.128 R44, [R111+0x14400] ;  /* 0x014400006f2cc984 */ /* 0x000ea80000000c00 */
[----:B--2---:R-:W-:Y:S04]  /*cef0*/  @!P4 STG.E.128 desc[UR4][R48.64], R44 ;  /* 0x0000002c3000c986 */ /* 0x004fe8000c101d04 */
[----:B------:R-:W2:Y:S04]  /*cf00*/  @!P3 LDS.128 R44, [R50+0x14400] ;  /* 0x01440000322cb984 */ /* 0x000ea80000000c00 */
[----:B--2---:R2:W-:Y:S02]  /*cf10*/  @!P3 STG.E.128 desc[UR4][R48.64+0x40], R44 ;  /* 0x0000402c3000b986 */ /* 0x0045e4000c101d04 */
.L_x_7373:
[----:B------:R-:W-:Y:S05]  /*cf20*/  BSYNC B0 ;  /* 0x0000000000007941 */ /* 0x000fea0003800000 */
.L_x_7372:
[----:B--2---:R-:W2:Y:S01]  /*cf30*/  LDL.LU R45, [R1+0x54] ;  /* 0x00005400012d7983 */ /* 0x004ea20000300800 */
[----:B01----:R-:W-:Y:S01]  /*cf40*/  @!P2 VIADD R103, R103, 0x2e8c0 ;  /* 0x0002e8c06767a836 */ /* 0x003fe20000000000 */
[----:B------:R-:W-:Y:S01]  /*cf50*/  ISETP.NE.AND P3, PT, R104, RZ, PT ;  /* 0x000000ff6800720c */ /* 0x000fe20003f65270 */
        /* <DEDUP_REMOVED lines=13> */
[----:B--2---:R-:W-:-:S05]  /*d030*/  LOP3.LUT R45, R45, R44, RZ, 0x3c, !PT ;  /* 0x0000002c2d2d7212 */ /* 0x004fca00078e3cff */
[----:B------:R0:W-:Y:S01]  /*d040*/  STL [R1+0x54], R45 ;  /* 0x0000542d01007387 */ /* 0x0001e20000100800 */
[----:B------:R-:W-:Y:S05]  /*d050*/  @P3 BRA `(.L_x_7374) ;  /* 0xffffff5c00043947 */ /* 0x000fea000383ffff */
[----:B0-----:R-:W0:Y:S01]  /*d060*/  S2R R45, SR_TID.X ;  /* 0x00000000002d7919 */ /* 0x001e220000002100 */
[----:B------:R-:W-:Y:S02]  /*d070*/  PLOP3.LUT P0, PT, PT, PT, PT, 0x8, 0x0 ;  /* 0x000000000000781c */ /* 0x000fe40003f0e170 */
[----:B0-----:R-:W-:-:S04]  /*d080*/  SHF.R.U32.HI R45, RZ, 0x7, R45 ;  /* 0x00000007ff2d7819 */ /* 0x001fc8000001162d */
[----:B------:R-:W-:-:S13]  /*d090*/  ISETP.NE.AND P3, PT, R45, 0x1, PT ;  /* 0x000000012d00780c */ /* 0x000fda0003f65270 */
[----:B------:R-:W-:Y:S06]  /*d0a0*/  @!P3 BAR.ARV 0x9, 0x100 ;  /* 0x024400000000bb1d */ /* 0x000fec0000002000 */
.L_x_7286:
[----:B------:R-:W-:Y:S05]  /*d0b0*/  @P0 BRA `(.L_x_7375) ;  /* 0x00000000000c0947 */ /* 0x000fea0003800000 */
[----:B------:R-:W0:Y:S01]  /*d0c0*/  FENCE.VIEW.ASYNC.G ;  /* 0x00000000000073c6 */ /* 0x000e220000000100 */
[----:B------:R-:W-:Y:S05]  /*d0d0*/  WARPSYNC.ALL ;  /* 0x0000000000007948 */ /* 0x000fea0003800000 */
[----:B0-----:R-:W-:Y:S06]  /*d0e0*/  BAR.ARV 0xc, 0x180 ;  /* 0x0306000000007b1d */ /* 0x001fec0000002000 */
.L_x_7375:
[----:B------:R-:W2:Y:S01]  /*d0f0*/  LDL R20, [R1+0x84] ;  /* 0x0000840001147983 */ /* 0x000ea20000100800 */
[----:B------:R-:W-:Y:S01]  /*d100*/  ULDC.64 UR6, c[0x0][0x998] ;  /* 0x0002660000067ab9 */ /* 0x000fe20000000a00 */
[----:B------:R-:W-:Y:S02]  /*d110*/  ULDC.64 UR4, c[0x0][0x990] ;  /* 0x0002640000047ab9 */ /* 0x000fe40000000a00 */
[----:B------:R-:W3:Y:S01]  /*d120*/  LDL R15, [R1+0x8c] ;  /* 0x00008c00010f7983 */ /* 0x000ee20000100800 */
[----:B------:R-:W-:Y:S02]  /*d130*/  ISETP.NE.U32.AND P1, PT, RZ, UR6, PT ;  /* 0x00000006ff007c0c */ /* 0x000fe4000bf25070 */
[----:B------:R-:W-:Y:S01]  /*d140*/  ISETP.NE.U32.AND P0, PT, RZ, UR4, PT ;  /* 0x00000004ff007c0c */ /* 0x000fe2000bf05070 */
[----:B------:R-:W4:Y:S01]  /*d150*/  LDL R14, [R1+0x64] ;  /* 0x00006400010e7983 */ /* 0x000f220000100800 */
[----:B------:R-:W-:Y:S01]  /*d160*/  ISETP.NE.AND.EX P1, PT, RZ, UR7, PT, P1 ;  /* 0x00000007ff007c0c */ /* 0x000fe2000bf25310 */
[----:B------:R-:W-:Y:S01]  /*d170*/  ULDC.64 UR8, c[0x0][0x208] ;  /* 0x0000820000087ab9 */ /* 0x000fe20000000a00 */
[----:B------:R-:W-:-:S11]  /*d180*/  ISETP.NE.AND.EX P0, PT, RZ, UR5, PT, P0 ;  /* 0x00000005ff007c0c */ /* 0x000fd6000bf05300 */
[----:B------:R-:W0:Y:S08]  /*d190*/  @P1 LDC.64 R8, c[0x0][0x9b8] ;  /* 0x00026e00ff081b82 */ /* 0x000e300000000a00 */
[----:B------:R-:W1:Y:S08]  /*d1a0*/  @P0 LDC.64 R6, c[0x0][0x9a8] ;  /* 0x00026a00ff060b82 */ /* 0x000e700000000a00 */
[----:B------:R-:W3:Y:S08]  /*d1b0*/  @P1 LDC.64 R12, c[0x0][0x9c0] ;  /* 0x00027000ff0c1b82 */ /* 0x000ef00000000a00 */
[----:B------:R-:W3:Y:S01]  /*d1c0*/  @P0 LDC.64 R10, c[0x0][0x9b0] ;  /* 0x00026c00ff0a0b82 */ /* 0x000ee20000000a00 */
[----:B--2---:R-:W-:-:S02]  /*d1d0*/  @P1 SHF.R.S32.HI R5, RZ, 0x1f, R20 ;  /* 0x0000001fff051819 */ /* 0x004fc40000011414 */
[----:B------:R-:W-:-:S03]  /*d1e0*/  @P0 SHF.R.S32.HI R3, RZ, 0x1f, R20 ;  /* 0x0000001fff030819 */ /* 0x000fc60000011414 */
[----:B0-----:R-:W-:Y:S02]  /*d1f0*/  @P1 IMAD R2, R5, R8, RZ ;  /* 0x0000000805021224 */ /* 0x001fe400078e02ff */
[----:B-1----:R-:W-:Y:S02]  /*d200*/  @P0 IMAD R0, R3, R6, RZ ;  /* 0x0000000603000224 */ /* 0x002fe400078e02ff */
[C---:B------:R-:W-:Y:S02]  /*d210*/  @P1 IMAD R9, R20.reuse, R9, R2 ;  /* 0x0000000914091224 */ /* 0x040fe400078e0202 */
[----:B------:R-:W-:-:S04]  /*d220*/  @P1 IMAD.WIDE.U32 R4, R20, R8, RZ ;  /* 0x0000000814041225 */ /* 0x000fc800078e00ff */
[C---:B------:R-:W-:Y:S02]  /*d230*/  @P0 IMAD R7, R20.reuse, R7, R0 ;  /* 0x0000000714070224 */ /* 0x040fe400078e0200 */
[----:B------:R-:W-:-:S04]  /*d240*/  @P0 IMAD.WIDE.U32 R2, R20, R6, RZ ;  /* 0x0000000614020225 */ /* 0x000fc800078e00ff */
[----:B------:R-:W-:Y:S02]  /*d250*/  @P1 IMAD.IADD R5, R5, 0x1, R9 ;  /* 0x0000000105051824 */ /* 0x000fe400078e0209 */
[----:B------:R-:W-:Y:S02]  /*d260*/  @P0 IMAD.IADD R3, R3, 0x1, R7 ;  /* 0x0000000103030824 */ /* 0x000fe400078e0207 */
[----:B---3--:R-:W-:-:S04]  /*d270*/  @P1 IMAD.WIDE.U32 R6, R15, R12, R4 ;  /* 0x0000000c0f061225 */ /* 0x008fc800078e0004 */
[----:B------:R-:W-:Y:S01]  /*d280*/  @P0 IMAD.WIDE.U32 R2, R15, R10, R2 ;  /* 0x0000000a0f020225 */ /* 0x000fe200078e0002 */
[----:B------:R-:W-:-:S03]  /*d290*/  @P1 LEA R8, P3, R6, UR6, 0x2 ;  /* 0x0000000606081c11 */ /* 0x000fc6000f8610ff */
[C---:B------:R-:W-:Y:S01]  /*d2a0*/  @P1 IMAD R5, R15.reuse, R13, R7 ;  /* 0x0000000d0f051224 */ /* 0x040fe200078e0207 */
[----:B------:R-:W-:Y:S01]  /*d2b0*/  @P0 LEA R4, P2, R2, UR4, 0x2 ;  /* 0x0000000402040c11 */ /* 0x000fe2000f8410ff */
[----:B------:R-:W-:Y:S01]  /*d2c0*/  @P0 IMAD R3, R15, R11, R3 ;  /* 0x0000000b0f030224 */ /* 0x000fe200078e0203 */
[----:B------:R-:W0:Y:S01]  /*d2d0*/  LDC.64 R12, c[0x0][0x9e0] ;  /* 0x00027800ff0c7b82 */ /* 0x000e220000000a00 */
[----:B------:R-:W-:Y:S01]  /*d2e0*/  IMAD.MOV.U32 R0, RZ, RZ, 0x3f800000 ;  /* 0x3f800000ff007424 */ /* 0x000fe200078e00ff */
[----:B------:R-:W-:Y:S01]  /*d2f0*/  @P1 LEA.HI.X R9, R6, UR7, R5, 0x2, P3 ;  /* 0x0000000706091c11 */ /* 0x000fe200098f1405 */
[----:B----4-:R-:W-:Y:S01]  /*d300*/  VIADD R7, R14, 0x7f ;  /* 0x0000007f0e077836 */ /* 0x010fe20000000000 */
[----:B------:R-:W-:Y:S01]  /*d310*/  @P0 LEA.HI.X R5, R2, UR5, R3, 0x2, P2 ;  /* 0x0000000502050c11 */ /* 0x000fe200090f1403 */
[----:B------:R-:W-:Y:S01]  /*d320*/  IMAD.MOV.U32 R3, RZ, RZ, 0x3f800000 ;  /* 0x3f800000ff037424 */ /* 0x000fe200078e00ff */
[----:B------:R-:W-:Y:S01]  /*d330*/  ULDC UR4, c[0x0][0x988] ;  /* 0x0002620000047ab9 */ /* 0x000fe20000000800 */
[----:B------:R-:W2:Y:S01]  /*d340*/  @P1 LDG.E R0, desc[UR8][R8.64] ;  /* 0x0000000808001981 */ /* 0x000ea2000c1e1900 */
[----:B------:R-:W1:Y:S03]  /*d350*/  LDC R2, c[0x0][0x448] ;  /* 0x00011200ff027b82 */ /* 0x000e660000000800 */
[----:B------:R3:W2:Y:S01]  /*d360*/  @P0 LDG.E R3, desc[UR8][R4.64] ;  /* 0x0000000804030981 */ /* 0x0006a2000c1e1900 */
[----:B0-----:R-:W-:-:S02]  /*d370*/  ISETP.GE.AND P2, PT, R13, 0x1, PT ;  /* 0x000000010d00780c */ /* 0x001fc40003f46270 */
[----:B-1----:R-:W-:-:S13]  /*d380*/  ISETP.NE.AND P1, PT, R2, 0x1, PT ;  /* 0x000000010200780c */ /* 0x002fda0003f25270 */
[----:B------:R-:W0:Y:S08]  /*d390*/  @P1 LDC R2, c[0x0][0x44c] ;  /* 0x00011300ff021b82 */ /* 0x000e300000000800 */
[----:B------:R-:W1:Y:S01]  /*d3a0*/  @P1 LDC R11, c[0x0][0x450] ;  /* 0x00011400ff0b1b82 */ /* 0x000e620000000800 */
[----:B0-----:R-:W-:-:S05]  /*d3b0*/  @P1 IMAD.HI.U32 R2, R7, R2, RZ ;  /* 0x0000000207021227 */ /* 0x001fca00078e00ff */
[----:B-1----:R-:W-:-:S05]  /*d3c0*/  @P1 SHF.R.U32.HI R7, RZ, R11, R2 ;  /* 0x0000000bff071219 */ /* 0x002fca0000011602 */
[----:B------:R-:W-:-:S04]  /*d3d0*/  IMAD.IADD R7, R138, 0x1, R7 ;  /* 0x000000018a077824 */ /* 0x000fc800078e0207 */
[----:B---3--:R-:W-:Y:S02]  /*d3e0*/  IMAD.IADD R4, R7, 0x1, R12 ;  /* 0x0000000107047824 */ /* 0x008fe400078e020c */
        /* <DEDUP_REMOVED lines=14> */
.L_x_7378:
[----:B------:R-:W-:-:S13]  /*d4d0*/  ISETP.NE.AND P0, PT, R13, 0x1, PT ;  /* 0x000000010d00780c */ /* 0x000fda0003f05270 */
[----:B------:R-:W0:Y:S02]  /*d4e0*/  @P0 LDC.64 R6, c[0x0][0x9e8] ;  /* 0x00027a00ff060b82 */ /* 0x000e240000000a00 */
[----:B0-----:R-:W-:-:S05]  /*d4f0*/  @P0 IMAD.HI.U32 R6, R0, R6, RZ ;  /* 0x0000000600060227 */ /* 0x001fca00078e00ff */
[----:B------:R-:W-:-:S07]  /*d500*/  @P0 SHF.R.U32.HI R0, RZ, R7, R6 ;  /* 0x00000007ff000219 */ /* 0x000fce0000011606 */
.L_x_7379:
[----:B------:R-:W-:Y:S05]  /*d510*/  BSYNC B0 ;  /* 0x0000000000007941 */ /* 0x000fea0003800000 */
.L_x_7377:
[----:B------:R-:W-:-:S05]  /*d520*/  IMAD R3, R0, R13, R13 ;  /* 0x0000000d00037224 */ /* 0x000fca00078e020d */
[----:B------:R-:W-:-:S07]  /*d530*/  VIMNMX R4, R4, R3, PT ;  /* 0x0000000304047248 */ /* 0x000fce0003fe0100 */
.L_x_7376:
[----:B------:R-:W0:Y:S01]  /*d540*/  @P1 LDC R0, c[0x0][0x44c] ;  /* 0x00011300ff001b82 */ /* 0x000e220000000800 */
[----:B------:R-:W-:Y:S01]  /*d550*/  VIADD R5, R4, 0xdf ;  /* 0x000000df04057836 */ /* 0x000fe20000000000 */
[----:B------:R-:W-:Y:S01]  /*d560*/  ULDC UR4, c[0x0][0x9dc] ;  /* 0x0002770000047ab9 */ /* 0x000fe20000000800 */
[----:B------:R-:W-:-:S04]  /*d570*/  IMAD.MOV.U32 R4, RZ, RZ, RZ ;  /* 0x000000ffff047224 */ /* 0x000fc800078e00ff */
[----:B------:R-:W-:Y:S01]  /*d580*/  IMAD.HI R4, R5, -0x6db6db6d, R4 ;  /* 0x9249249305047827 */ /* 0x000fe200078e0204 */
[----:B------:R-:W1:Y:S03]  /*d590*/  @P1 LDC R6, c[0x0][0x450] ;  /* 0x00011400ff061b82 */ /* 0x000e660000000800 */
[----:B0-----:R-:W-:-:S04]  /*d5a0*/  @P1 IMAD.HI.U32 R3, R14, R0, RZ ;  /* 0x000000000e031227 */ /* 0x001fc800078e00ff */
[----:B------:R-:W-:Y:S01]  /*d5b0*/  IMAD.MOV.U32 R0, RZ, RZ, R14 ;  /* 0x000000ffff007224 */ /* 0x000fe200078e000e */
        /* <DEDUP_REMOVED lines=17> */
.L_x_7382:
[----:B------:R-:W-:-:S13]  /*d6d0*/  ISETP.NE.AND P0, PT, R13, 0x1, PT ;  /* 0x000000010d00780c */ /* 0x000fda0003f05270 */
[----:B------:R-:W0:Y:S02]  /*d6e0*/  @P0 LDC.64 R6, c[0x0][0x9e8] ;  /* 0x00027a00ff060b82 */ /* 0x000e240000000a00 */
[----:B0-----:R-:W-:-:S05]  /*d6f0*/  @P0 IMAD.HI.U32 R4, R0, R6, RZ ;  /* 0x0000000600040227 */ /* 0x001fca00078e00ff */
[----:B------:R-:W-:-:S07]  /*d700*/  @P0 SHF.R.U32.HI R0, RZ, R7, R4 ;  /* 0x00000007ff000219 */ /* 0x000fce0000011604 */
.L_x_7383:
[----:B------:R-:W-:Y:S05]  /*d710*/  BSYNC B0 ;  /* 0x0000000000007941 */ /* 0x000fea0003800000 */
.L_x_7381:
[----:B------:R-:W-:-:S05]  /*d720*/  IMAD R0, R0, R13, RZ ;  /* 0x0000000d00007224 */ /* 0x000fca00078e02ff */
[----:B------:R-:W-:-:S07]  /*d730*/  VIMNMX R5, R5, R0, !PT ;  /* 0x0000000005057248 */ /* 0x000fce0007fe0100 */
.L_x_7380:
[----:B------:R-:W-:Y:S01]  /*d740*/  IMAD.MOV.U32 R4, RZ, RZ, RZ ;  /* 0x000000ffff047224 */ /* 0x000fe200078e00ff */
[----:B------:R-:W-:Y:S01]  /*d750*/  BSSY B0, `(.L_x_7384) ;  /* 0x0000028000007945 */ /* 0x000fe20003800000 */
[----:B------:R-:W-:Y:S02]  /*d760*/  IMAD.MOV.U32 R136, RZ, RZ, RZ ;  /* 0x000000ffff887224 */ /* 0x000fe400078e00ff */
[----:B------:R-:W-:-:S05]  /*d770*/  IMAD.HI R5, R5, -0x6db6db6d, R4 ;  /* 0x9249249305057827 */ /* 0x000fca00078e0204 */
[----:B------:R-:W-:-:S04]  /*d780*/  SHF.R.U32.HI R0, RZ, 0x1f, R5 ;  /* 0x0000001fff007819 */ /* 0x000fc80000011605 */
[----:B------:R-:W-:-:S04]  /*d790*/  LEA.HI.SX32 R0, R5, R0, 0x19 ;  /* 0x0000000005007211 */ /* 0x000fc800078fcaff */
[----:B------:R-:W-:-:S04]  /*d7a0*/  VIMNMX R9, RZ, R0, !PT ;  /* 0x00000000ff097248 */ /* 0x000fc80007fe0100 */
[----:B------:R-:W-:-:S13]  /*d7b0*/  ISETP.GT.AND P0, PT, R139, R9, PT ;  /* 0x000000098b00720c */ /* 0x000fda0003f04270 */
        /* <DEDUP_REMOVED lines=33> */
.L_x_7385:
[----:B------:R-:W-:Y:S05]  /*d9d0*/  BSYNC B0 ;  /* 0x0000000000007941 */ /* 0x000fea0003800000 */
.L_x_7384:
[----:B------:R-:W2:Y:S01]  /*d9e0*/  LDL R0, [R1+0xa4] ;  /* 0x0000a40001007983 */ /* 0x000ea20000100800 */
[----:B------:R-:W-:Y:S02]  /*d9f0*/  PLOP3.LUT P0, PT, PT, PT, PT, 0x80, 0x0 ;  /* 0x000000000000781c */ /* 0x000fe40003f0f070 */
        /* <DEDUP_REMOVED lines=19> */
[----:B-----5:R-:W-:Y:S01]  /*db30*/  CS2R R52, SRZ ;  /* 0x0000000000347805 */ /* 0x020fe2000001ff00 */
        /* <DEDUP_REMOVED lines=17> */
[----:B------:R-:W-:Y:S02]  /*dc50*/  IMAD.MOV.U32 R51, RZ, RZ, RZ ;  /* 0x000000ffff337224 */ /* 0x000fe400078e00ff */
[----:B------:R-:W-:-:S02]  /*dc60*/  IMAD.MOV.U32 R90, RZ, RZ, RZ ;  /* 0x000000ffff5a7224 */ /* 0x000fc400078e00ff */
[----:B------:R-:W-:Y:S02]  /*dc70*/  IMAD.MOV.U32 R106, RZ, RZ, RZ ;  /* 0x000000ffff6a7224 */ /* 0x000fe400078e00ff */
[----:B--2---:R-:W-:Y:S02]  /*dc80*/  IMAD R3, R0, R136, R9 ;  /* 0x0000008800037224 */ /* 0x004fe400078e0209 */
[----:B------:R-:W-:-:S03]  /*dc90*/  IMAD.MOV.U32 R0, RZ, RZ, RZ ;  /* 0x000000ffff007224 */ /* 0x000fc600078e00ff */
[----:B------:R0:W-:Y:S01]  /*dca0*/  STL [R1+0x74], R3 ;  /* 0x0000740301007387 */ /* 0x0001e20000100800 */
[----:B------:R-:W-:-:S04]  /*dcb0*/  VIADDMNMX R136, R3, R136, R139, PT ;  /* 0x0000008803887246 */ /* 0x000fc8000380018b */
[----:B------:R-:W-:-:S13]  /*dcc0*/  ISETP.GT.AND P1, PT, R136, R3, PT ;  /* 0x000000038800720c */ /* 0x000fda0003f24270 */
[----:B0-----:R-:W-:Y:S05]  /*dcd0*/  @!P1 BRA `(.L_x_7386) ;  /* 0x000001cc00a89947 */ /* 0x001fea0003800000 */
[----:B------:R-:W0:Y:S01]  /*dce0*/  S2R R3, SR_TID.X ;  /* 0x0000000000037919 */ /* 0x000e220000002100 */
[----:B------:R-:W-:Y:S01]  /*dcf0*/  UMOV UR4, 0xffffffff ;  /* 0xffffffff00047882 */ /* 0x000fe20000000000 */
[----:B0-----:R-:W-:-:S05]  /*dd00*/  VIADD R28, R3, 0xffffff80 ;  /* 0xffffff80031c7836 */ /* 0x001fca0000000000 */
[----:B------:R-:W-:-:S04]  /*dd10*/  SHF.R.S32.HI R33, RZ, 0x1f, R28 ;  /* 0x0000001fff217819 */ /* 0x000fc8000001141c */
[----:B------:R-:W-:-:S04]  /*dd20*/  LEA.HI R13, R33, R28, RZ, 0x7 ;  /* 0x0000001c210d7211 */ /* 0x000fc800078f38ff */
[----:B------:R-:W-:Y:S01]  /*dd30*/  SHF.R.S32.HI R13, RZ, 0x7, R13 ;  /* 0x00000007ff0d7819 */ /* 0x000fe2000001140d */
[----:B------:R-:W-:Y:S06]  /*dd40*/  BRA.DIV UR4, `(.L_x_7387) ;  /* 0x0000029a04b47947 */ /* 0x000fec000b800000 */
[----:B------:R-:W0:Y:S04]  /*dd50*/  SHFL.IDX PT, R0, R13, RZ, 0x1f ;  /* 0x00001fff0d007589 */ /* 0x000e2800000e0000 */
[----:B0-----:R0:W-:Y:S02]  /*dd60*/  STL [R1+0x58], R0 ;  /* 0x0000580001007387 */ /* 0x0011e40000100800 */
.L_x_7684:
[----:B------:R-:W0:Y:S01]  /*dd70*/  LDL R3, [R1+0x58] ;  /* 0x0000580001037983 */ /* 0x000e220000100800 */
[----:B------:R-:W-:Y:S01]  /*dd80*/  VIADD R25, R18, 0x1c400 ;  /* 0x0001c40012197836 */ /* 0x000fe20000000000 */
[----:B------:R-:W-:Y:S04]  /*dd90*/  BSSY B6, `(.L_x_7388) ;  /* 0x0000019000067945 */ /* 0x000fe80003800000 */
[----:B------:R-:W-:Y:S02]  /*dda0*/  LOP3.LUT P0, RZ, R25, 0x9f, RZ, 0xc0, !PT ;  /* 0x0000009f19ff7812 */ /* 0x000fe4000780c0ff */
[----:B0-----:R-:W-:-:S04]  /*ddb0*/  LEA.HI R0, R3, R3, RZ, 0x1 ;  /* 0x0000000303007211 */ /* 0x001fc800078f08ff */
[----:B------:R-:W-:-:S05]  /*ddc0*/  LOP3.LUT R0, R0, 0x1e, RZ, 0xc0, !PT ;  /* 0x0000001e00007812 */ /* 0x000fca00078ec0ff */
        /* <DEDUP_REMOVED lines=21> */
.L_x_7389:
[----:B------:R-:W-:Y:S05]  /*df20*/  BSYNC B6 ;  /* 0x0000000000067941 */ /* 0x000fea0003800000 */
.L_x_7388:
        /* <DEDUP_REMOVED lines=15> */
.L_x_7393:
[----:B--2---:R2:W3:Y:S02]  /*e020*/  SYNCS.PHASECHK.TRANS64.TRYWAIT P0, [R18+URZ+0x2e800], R3 ;  /* 0x02e80003120075a7 */ /* 0x0044e4000800017f */
[----:B---3--:R-:W-:Y:S05]  /*e030*/  @!P0 NANOSLEEP.SYNCS 0x989680 ;  /* 0x009896800000895d */ /* 0x008fea0003900000 */
[----:B------:R-:W3:Y:S02]  /*e040*/  @!P0 SYNCS.PHASECHK.TRANS64 P0, [R18+URZ+0x2e800], R3 ;  /* 0x02e80003120085a7 */ /* 0x000ee4000800007f */
[----:B---3--:R-:W-:Y:S05]  /*e050*/  @!P0 BRA `(.L_x_7393) ;  /* 0xfffffffc00f08947 */ /* 0x008fea000383ffff */
.L_x_7392:
[----:B------:R-:W-:Y:S05]  /*e060*/  BSYNC B0 ;  /* 0x0000000000007941 */ /* 0x000fea0003800000 */
.L_x_7391:
[----:B------:R-:W-:Y:S05]  /*e070*/  BRA `(.L_x_7394) ;  /* 0x0000005000007947 */ /* 0x000fea0003800000 */
.L_x_7390:
[----:B------:R-:W-:Y:S01]  /*e080*/  LOP3.LUT P0, RZ, R25, 0x3ff, RZ, 0xc0, !PT ;  /* 0x000003ff19ff7812 */ /* 0x000fe2000780c0ff */
[----:B------:R-:W-:Y:S01]  /*e090*/  ULDC.64 UR4, c[0x0][0x3f8] ;  /* 0x0000fe0000047ab9 */ /* 0x000fe20000000a00 */
[----:B------:R-:W-:Y:S01]  /*e0a0*/  SHF.R.S32.HI R0, RZ, 0x1f, R121 ;  /* 0x0000001fff007819 */ /* 0x000fe20000011479 */
        /* <DEDUP_REMOVED lines=27> */
.L_x_7396:
[----:B------:R-:W-:Y:S05]  /*e260*/  BSYNC B6 ;  /* 0x0000000000067941 */ /* 0x000fea0003800000 */
.L_x_7395:
        /* <DEDUP_REMOVED lines=8> */
[----:B------:R-:W-:Y:S05]  /*e2f0*/  @!P0 BRA `(.L_x_7398) ;  /* 0x0000002400c08947 */ /* 0x000fea0003800000 */
[----:B------:R-:W0:Y:S01]  /*e300*/  LDC R38, c[0x0][0x448] ;  /* 0x00011200ff267b82 */ /* 0x000e220000000800 */
[----:B------:R-:W-:Y:S01]  /*e310*/  IMAD R3, R28, 0x40, R41 ;  /* 0x000000401c037824 */ /* 0x000fe200078e0229 */
[----:B------:R-:W-:Y:S01]  /*e320*/  ULDC.64 UR4, c[0x0][0x3f8] ;  /* 0x0000fe0000047ab9 */ /* 0x000fe20000000a00 */
[----:B------:R-:W-:Y:S01]  /*e330*/  IMAD.MOV.U32 R8, RZ, RZ, R24 ;  /* 0x000000ffff087224 */ /* 0x000fe200078e0018 */
[----:B------:R-:W-:Y:S01]  /*e340*/  ULDC.64 UR6, c[0x0][0x408] ;  /* 0x0001020000067ab9 */ /* 0x000fe20000000a00 */
[----:B------:R-:W-:Y:S01]  /*e350*/  IMAD.MOV.U32 R9, RZ, RZ, R29 ;  /* 0x000000ffff097224 */ /* 0x000fe200078e001d */
[----:B------:R-:W-:Y:S01]  /*e360*/  ULDC.64 UR8, c[0x0][0x400] ;  /* 0x0001000000087ab9 */ /* 0x000fe20000000a00 */
[----:B------:R-:W-:Y:S01]  /*e370*/  IMAD.MOV.U32 R10, RZ, RZ, R26 ;  /* 0x000000ffff0a7224 */ /* 0x000fe200078e001a */
[----:B------:R-:W-:Y:S01]  /*e380*/  SHF.R.S32.HI R33, RZ, 0x1f, R228 ;  /* 0x0000001fff217819 */ /* 0x000fe200000114e4 */
[----:B------:R-:W-:Y:S01]  /*e390*/  IMAD.MOV.U32 R11, RZ, RZ, R31 ;  /* 0x000000ffff0b7224 */ /* 0x000fe200078e001f */
[----:B------:R-:W-:-:S02]  /*e3a0*/  SHF.R.S32.HI R37, RZ, 0x1f, R234 ;  /* 0x0000001fff257819 */ /* 0x000fc400000114ea */
[----:B0-----:R-:W-:-:S13]  /*e3b0*/  ISETP.NE.AND P0, PT, R38, 0x1, PT ;  /* 0x000000012600780c */ /* 0x001fda0003f05270 */
[----:B------:R-:W0:Y:S08]  /*e3c0*/  @P0 LDC R0, c[0x0][0x44c] ;  /* 0x00011300ff000b82 */ /* 0x000e300000000800 */
[----:B------:R-:W2:Y:S01]  /*e3d0*/  @P0 LDC R5, c[0x0][0x450] ;  /* 0x00011400ff050b82 */ /* 0x000ea20000000800 */
[----:B0-----:R-:W-:-:S05]  /*e3e0*/  @P0 IMAD.HI.U32 R0, R3, R0, RZ ;  /* 0x0000000003000227 */ /* 0x001fca00078e00ff */
        /* <DEDUP_REMOVED lines=15> */
[----:B------:R0:W2:Y:S04]  /*e4e0*/  SHFL.IDX PT, R0, R6, RZ, 0x1c1f ;  /* 0x001c1fff06007589 */ /* 0x0000a800000e0000 */
[----:B------:R0:W3:Y:S04]  /*e4f0*/  SHFL.IDX PT, R3, R5, RZ, 0x1c1f ;  /* 0x001c1fff05037589 */ /* 0x0000e800000e0000 */
[----:B------:R0:W4:Y:S04]  /*e500*/  SHFL.IDX PT, R4, R8, RZ, 0x1c1f ;  /* 0x001c1fff08047589 */ /* 0x00012800000e0000 */
[----:B-1----:R0:W1:Y:S02]  /*e510*/  SHFL.IDX PT, R14, R7, RZ, 0x1c1f ;  /* 0x001c1fff070e7589 */ /* 0x00206400000e0000 */
.L_x_7690:
        /* <DEDUP_REMOVED lines=13> */
[----:B------:R-:W-:Y:S02]  /*e5f0*/  ISETP.GE.AND P3, PT, R228, UR4, PT ;  /* 0x00000004e4007c0c */ /* 0x000fe4000bf66270 */
[----:B------:R-:W-:Y:S01]  /*e600*/  CS2R R30, SRZ ;  /* 0x00000000001e7805 */ /* 0x000fe2000001ff00 */
[----:B------:R-:W-:-:S06]  /*e610*/  ULDC.64 UR6, c[0x0][0x208] ;  /* 0x0000820000067ab9 */ /* 0x000fcc0000000a00 */
[----:B---3--:R-:W-:-:S04]  /*e620*/  @!P4 IADD3 R24, P0, R234, R3, RZ ;  /* 0x00000003ea18c210 */ /* 0x008fc80007f1e0ff */
[-C--:B-1----:R-:W-:Y:S02]  /*e630*/  @!P3 IADD3 R12, P1, R228, R14.reuse, RZ ;  /* 0x0000000ee40cb210 */ /* 0x082fe40007f3e0ff */
[----:B------:R-:W-:Y:S01]  /*e640*/  @!P4 IADD3 R14, P2, R234, R14, RZ ;  /* 0x0000000eea0ec210 */ /* 0x000fe20007f5e0ff */
[----:B--2---:R-:W-:Y:S01]  /*e650*/  @!P4 IMAD.X R25, R0, 0x1, R37, P0 ;  /* 0x000000010019c824 */ /* 0x004fe200000e0625 */
[----:B------:R-:W-:Y:S02]  /*e660*/  @!P3 IADD3 R10, P0, R228, R3, RZ ;  /* 0x00000003e40ab210 */ /* 0x000fe40007f1e0ff */
[----:B------:R-:W-:Y:S01]  /*e670*/  CS2R R26, SRZ ;  /* 0x00000000001a7805 */ /* 0x000fe2000001ff00 */
[C---:B----4-:R-:W-:Y:S02]  /*e680*/  @!P3 IMAD.X R13, R4.reuse, 0x1, R33, P1 ;  /* 0x00000001040db824 */ /* 0x050fe400008e0621 */
[----:B------:R-:W-:Y:S01]  /*e690*/  @!P4 IMAD.X R15, R4, 0x1, R37, P2 ;  /* 0x00000001040fc824 */ /* 0x000fe200010e0625 */
[----:B------:R1:W5:Y:S01]  /*e6a0*/  @!P4 LD.E.64 R20, desc[UR6][R24.64] ;  /* 0x000000061814c980 */ /* 0x000362000c101b00 */
[----:B------:R-:W-:-:S03]  /*e6b0*/  @!P3 IMAD.X R11, R0, 0x1, R33, P0 ;  /* 0x00000001000bb824 */ /* 0x000fc600000e0621 */
[----:B------:R1:W5:Y:S04]  /*e6c0*/  @!P3 LD.E.64 R30, desc[UR6][R12.64] ;  /* 0x000000060c1eb980 */ /* 0x000368000c101b00 */
[----:B------:R1:W5:Y:S04]  /*e6d0*/  @!P3 LD.E.64 R28, desc[UR6][R10.64] ;  /* 0x000000060a1cb980 */ /* 0x000368000c101b00 */
[----:B------:R1:W5:Y:S02]  /*e6e0*/  @!P4 LD.E.64 R26, desc[UR6][R14.64] ;  /* 0x000000060e1ac980 */ /* 0x000364000c101b00 */
.L_x_7401:
[----:B------:R-:W-:Y:S05]  /*e6f0*/  BSYNC B1 ;  /* 0x0000000000017941 */ /* 0x000fea0003800000 */
.L_x_7400:
[----:B------:R-:W-:Y:S01]  /*e700*/  UMOV UR4, 0xffffffff ;  /* 0xffffffff00047882 */ /* 0x000fe20000000000 */
[----:B-1----:R-:W-:Y:S02]  /*e710*/  CS2R R24, SRZ ;  /* 0x0000000000187805 */ /* 0x002fe4000001ff00 */
[----:B------:R-:W-:Y:S05]  /*e720*/  BRA.DIV UR4, `(.L_x_7402) ;  /* 0x0000029204d47947 */ /* 0x000fea000b800000 */
[----:B--2---:R1:W2:Y:S04]  /*e730*/  SHFL.IDX PT, R0, R6, 0x1, 0x1c1f ;  /* 0x003c1f0006007f89 */ /* 0x0042a800000e0000 */
[----:B---3--:R1:W3:Y:S04]  /*e740*/  SHFL.IDX PT, R3, R5, 0x1, 0x1c1f ;  /* 0x003c1f0005037f89 */ /* 0x0082e800000e0000 */
[----:B----4-:R1:W4:Y:S04]  /*e750*/  SHFL.IDX PT, R4, R8, 0x1, 0x1c1f ;  /* 0x003c1f0008047f89 */ /* 0x01032800000e0000 */
[----:B------:R1:W0:Y:S02]  /*e760*/  SHFL.IDX PT, R14, R7, 0x1, 0x1c1f ;  /* 0x003c1f00070e7f89 */ /* 0x00022400000e0000 */
.L_x_7696:
[----:B01----:R-:W-:Y:S01]  /*e770*/  VIADD R5, R41, 0x40 ;  /* 0x0000004029057836 */ /* 0x003fe20000000000 */
        /* <DEDUP_REMOVED lines=10> */
[----:B------:R-:W-:Y:S02]  /*e820*/  ISETP.GE.AND P5, PT, R234, UR4, PT ;  /* 0x00000004ea007c0c */ /* 0x000fe4000bfa6270 */
[----:B------:R-:W-:Y:S02]  /*e830*/  CS2R R12, SRZ ;  /* 0x00000000000c7805 */ /* 0x000fe4000001ff00 */
[----:B------:R-:W-:Y:S01]  /*e840*/  CS2R R8, SRZ ;  /* 0x0000000000087805 */ /* 0x000fe2000001ff00 */
[----:B------:R-:W-:-:S04]  /*e850*/  ULDC.64 UR6, c[0x0][0x208] ;  /* 0x0000820000067ab9 */ /* 0x000fc80000000a00 */
[CC--:B---3--:R-:W-:Y:S02]  /*e860*/  @!P4 IADD3 R6, P0, R228.reuse, R3.reuse, RZ ;  /* 0x00000003e406c210 */ /* 0x0c8fe40007f1e0ff */
[-C--:B------:R-:W-:Y:S02]  /*e870*/  @!P4 IADD3 R32, P1, R228, R14.reuse, RZ ;  /* 0x0000000ee420c210 */ /* 0x080fe40007f3e0ff */
[----:B------:R-:W-:Y:S01]  /*e880*/  @!P5 IADD3 R34, P2, R234, R3, RZ ;  /* 0x00000003ea22d210 */ /* 0x000fe20007f5e0ff */
[--C-:B--2---:R-:W-:Y:S01]  /*e890*/  @!P4 IMAD.X R7, R0, 0x1, R33.reuse, P0 ;  /* 0x000000010007c824 */ /* 0x104fe200000e0621 */
[----:B------:R-:W-:Y:S01]  /*e8a0*/  @!P5 IADD3 R14, P3, R234, R14, RZ ;  /* 0x0000000eea0ed210 */ /* 0x000fe20007f7e0ff */
[----:B----4-:R-:W-:Y:S02]  /*e8b0*/  @!P4 IMAD.X R33, R4, 0x1, R33, P1 ;  /* 0x000000010421c824 */ /* 0x010fe400008e0621 */
[--C-:B------:R-:W-:Y:S01]  /*e8c0*/  @!P5 IMAD.X R35, R0, 0x1, R37.reuse, P2 ;  /* 0x000000010023d824 */ /* 0x100fe200010e0625 */
[----:B------:R0:W5:Y:S01]  /*e8d0*/  @!P4 LD.E.64 R10, desc[UR6][R6.64] ;  /* 0x00000006060ac980 */ /* 0x000162000c101b00 */
[----:B------:R-:W-:-:S03]  /*e8e0*/  @!P5 IMAD.X R15, R4, 0x1, R37, P3 ;  /* 0x00000001040fd824 */ /* 0x000fc600018e0625 */
[----:B------:R0:W5:Y:S04]  /*e8f0*/  @!P5 LD.E.64 R24, desc[UR6][R34.64] ;  /* 0x000000062218d980 */ /* 0x000168000c101b00 */
[----:B------:R0:W5:Y:S04]  /*e900*/  @!P4 LD.E.64 R12, desc[UR6][R32.64] ;  /* 0x00000006200cc980 */ /* 0x000168000c101b00 */
[----:B------:R0:W5:Y:S02]  /*e910*/  @!P5 LD.E.64 R8, desc[UR6][R14.64] ;  /* 0x000000060e08d980 */ /* 0x000164000c101b00 */
.L_x_7404:
[----:B------:R-:W-:Y:S05]  /*e920*/  BSYNC B1 ;  /* 0x0000000000017941 */ /* 0x000fea0003800000 */
.L_x_7403:
[----:B--2---:R-:W2:Y:S04]  /*e930*/  LDL R0, [R1+0xa8] ;  /* 0x0000a80001007983 */ /* 0x004ea80000100800 */
[----:B----4-:R-:W4:Y:S01]  /*e940*/  LDL R4, [R1+0x88] ;  /* 0x0000880001047983 */ /* 0x010f220000100800 */
[----:B0-----:R-:W-:Y:S01]  /*e950*/  VIADDMNMX R15, R38, -R39, 0x80, PT ;  /* 0x00000080260f7446 */ /* 0x001fe20003800927 */
[----:B------:R-:W-:Y:S01]  /*e960*/  BSSY B1, `(.L_x_7405) ;  /* 0x0000013000017945 */ /* 0x000fe20003800000 */
[C---:B------:R-:W-:Y:S02]  /*e970*/  LOP3.LUT P2, RZ, R231.reuse, 0x4, RZ, 0xc0, !PT ;  /* 0x00000004e7ff7812 */ /* 0x040fe4000784c0ff */
[----:B------:R-:W-:Y:S02]  /*e980*/  ISETP.GE.AND P1, PT, R230, R15, PT ;  /* 0x0000000fe600720c */ /* 0x000fe40003f26270 */
[----:B--2---:R-:W-:Y:S01]  /*e990*/  R2UR UR5, R0 ;  /* 0x00000000000572ca */ /* 0x004fe200000e0000 */
[----:B------:R-:W-:-:S05]  /*e9a0*/  IMAD.SHL.U32 R0, R231, 0x80, RZ ;  /* 0x00000080e7007824 */ /* 0x000fca00078e00ff */
[----:B---3--:R-:W-:-:S04]  /*e9b0*/  LOP3.LUT R3, R0, 0x380, RZ, 0xc0, !PT ;  /* 0x0000038000037812 */ /* 0x008fc800078ec0ff */
[----:B------:R-:W-:Y:S02]  /*e9c0*/  LOP3.LUT R0, R3, 0x30, R22, 0xf8, !PT ;  /* 0x0000003003007812 */ /* 0x000fe400078ef816 */
[----:B------:R-:W-:Y:S01]  /*e9d0*/  SHF.R.U32.HI R3, RZ, 0x3, R3 ;  /* 0x00000003ff037819 */ /* 0x000fe20000011603 */
[----:B------:R-:W-:-:S03]  /*e9e0*/  ULEA.HI UR4, UR5, UR5, URZ, 0x1 ;  /* 0x0000000505047291 */ /* 0x000fc6000f8f083f */
[----:B------:R-:W-:Y:S01]  /*e9f0*/  LOP3.LUT R3, R0, R3, RZ, 0x3c, !PT ;  /* 0x0000000300037212 */ /* 0x000fe200078e3cff */
[----:B------:R-:W-:-:S03]  /*ea00*/  ULOP3.LUT UR4, UR4, 0xfffffffe, URZ, 0xc0, !UPT ;  /* 0xfffffffe04047892 */ /* 0x000fc6000f8ec03f */
[----:B----4-:R-:W-:Y:S01]  /*ea10*/  IADD3 R3, R18, R3, R4 ;  /* 0x0000000312037210 */ /* 0x010fe20007ffe004 */
[----:B------:R-:W-:-:S04]  /*ea20*/  UIADD3 UR4, UR5, -UR4, URZ ;  /* 0x8000000405047290 */ /* 0x000fc8000fffe03f */
[C---:B------:R-:W-:Y:S02]  /*ea30*/  VIADD R4, R3.reuse, 0x1c400 ;  /* 0x0001c40003047836 */ /* 0x040fe40000000000 */
[----:B------:R-:W-:Y:S02]  /*ea40*/  IMAD.U32 R5, RZ, RZ, UR4 ;  /* 0x00000004ff057e24 */ /* 0x000fe4000f8e00ff */
[----:B------:R-:W-:-:S03]  /*ea50*/  VIADD R0, R3, 0x1c440 ;  /* 0x0001c44003007836 */ /* 0x000fc60000000000 */
[----:B------:R-:W-:-:S04]  /*ea60*/  SHF.L.U32 R5, R5, 0x1f, RZ ;  /* 0x0000001f05057819 */ /* 0x000fc800000006ff */
[----:B------:R-:W0:Y:S02]  /*ea70*/  SYNCS.PHASECHK.TRANS64.TRYWAIT P0, [R18+URZ+0x2e800], R5 ;  /* 0x02e80005120075a7 */ /* 0x000e24000800017f */
[----:B0-----:R-:W-:Y:S05]  /*ea80*/  @!P0 BRA `(.L_x_7406) ;  /* 0x00000290006c8947 */ /* 0x001fea0003800000 */
.L_x_7697:
[----:B------:R-:W-:Y:S05]  /*ea90*/  BSYNC B1 ;  /* 0x0000000000017941 */ /* 0x000fea0003800000 */
.L_x_7405:
[----:B------:R-:W-:Y:S01]  /*eaa0*/  BSSY B1, `(.L_x_7407) ;  /* 0x00000fa000017945 */ /* 0x000fe20003800000 */
[----:B------:R-:W-:-:S03]  /*eab0*/  @P2 VIADD R0, R4, 0xffffffc0 ;  /* 0xffffffc004002836 */ /* 0x000fc60000000000 */
[----:B------:R-:W-:Y:S05]  /*eac0*/  @P1 BRA `(.L_x_7408) ;  /* 0x0000000c00dc1947 */ /* 0x000fea0003800000 */
[----:B0-----:R-:W0:Y:S01]  /*ead0*/  LDC R5, c[0x0][0x3f4] ;  /* 0x0000fd00ff057b82 */ /* 0x001e220000000800 */
[----:B------:R-:W-:Y:S01]  /*eae0*/  BSSY B2, `(.L_x_7409) ;  /* 0x000007a000027945 */ /* 0x000fe20003800000 */
[-C--:B0-----:R-:W-:Y:S02]  /*eaf0*/  ISETP.GE.AND P0, PT, R228, R5.reuse, PT ;  /* 0x00000005e400720c */ /* 0x081fe40003f06270 */
[----:B------:R-:W-:-:S11]  /*eb00*/  ISETP.GE.AND P1, PT, R234, R5, PT ;  /* 0x00000005ea00720c */ /* 0x000fd60003f26270 */
[----:B------:R-:W-:Y:S05]  /*eb10*/  @P0 BRA `(.L_x_7410) ;  /* 0x0000000400d80947 */ /* 0x000fea0003800000 */
        /* <DEDUP_REMOVED lines=9> */
[----:B------:R-:W-:Y:S01]  /*ebb0*/  LOP3.LUT R39, R39, 0xff, RZ, 0xc0, !PT ;  /* 0x000000ff27277812 */ /* 0x000fe200078ec0ff */
[----:B------:R-:W-:Y:S01]  /*ebc0*/  IMAD.U32 R35, R35, 0x10000, RZ ;  /* 0x0001000023237824 */ /* 0x000fe200078e00ff */
[----:B------:R-:W-:Y:S02]  /*ebd0*/  SHF.R.U32.HI R40, RZ, 0x10, R31 ;  /* 0x00000010ff287819 */ /* 0x000fe4000001161f */
[----:B------:R-:W-:Y:S02]  /*ebe0*/  LOP3.LUT R14, R28, 0xff, RZ, 0xc0, !PT ;  /* 0x000000ff1c0e7812 */ /* 0x000fe400078ec0ff */
[----:B------:R-:W-:-:S02]  /*ebf0*/  LOP3.LUT R33, R32, 0xff, RZ, 0xc0, !PT ;  /* 0x000000ff20217812 */ /* 0x000fc400078ec0ff */
[----:B------:R-:W-:Y:S01]  /*ec00*/  PRMT R38, R39, 0x7604, R38 ;  /* 0x0000760427267816 */ /* 0x000fe20000000026 */
[----:B------:R-:W-:Y:S01]  /*ec10*/  IMAD.U32 R39, R40, 0x10000, RZ ;  /* 0x0001000028277824 */ /* 0x000fe200078e00ff */
[----:B------:R-:W-:Y:S02]  /*ec20*/  SHF.R.U32.HI R32, RZ, 0x8, R30 ;  /* 0x00000008ff207819 */ /* 0x000fe4000001161e */
[----:B------:R-:W-:Y:S02]  /*ec30*/  PRMT R33, R33, 0x7604, R14 ;  /* 0x0000760421217816 */ /* 0x000fe4000000000e */
[----:B------:R-:W-:Y:S02]  /*ec40*/  LOP3.LUT R14, R30, 0xff, RZ, 0xc0, !PT ;  /* 0x000000ff1e0e7812 */ /* 0x000fe400078ec0ff */
[----:B------:R-:W-:Y:S02]  /*ec50*/  LOP3.LUT R37, R32, 0xff, RZ, 0xc0, !PT ;  /* 0x000000ff20257812 */ /* 0x000fe400078ec0ff */
[----:B------:R-:W-:-:S02]  /*ec60*/  LOP3.LUT R35, R34, 0xff0000, R35, 0xf8, !PT ;  /* 0x00ff000022237812 */ /* 0x000fc400078ef823 */
[----:B------:R-:W-:Y:S02]  /*ec70*/  LOP3.LUT R39, R38, 0xff0000, R39, 0xf8, !PT ;  /* 0x00ff000026277812 */ /* 0x000fe400078ef827 */
[----:B------:R-:W-:Y:S02]  /*ec80*/  PRMT R37, R37, 0x7604, R14 ;  /* 0x0000760425257816 */ /* 0x000fe4000000000e */
[----:B------:R-:W-:Y:S02]  /*ec90*/  LOP3.LUT R39, R39, 0xff000000, R31, 0xf8, !PT ;  /* 0xff00000027277812 */ /* 0x000fe400078ef81f */
[----:B------:R-:W-:Y:S02]  /*eca0*/  LOP3.LUT R35, R35, 0xff000000, R29, 0xf8, !PT ;  /* 0xff00000023237812 */ /* 0x000fe400078ef81d */
[----:B0-----:R-:W-:Y:S02]  /*ecb0*/  F2FP.F16.E4M3.UNPACK_B R14, R6.H1 ;  /* 0x00000006ff0e723e */ /* 0x001fe400030006ff */
[----:B------:R-:W-:-:S02]  /*ecc0*/  LOP3.LUT R37, R37, 0xff0000, R30, 0xf8, !PT ;  /* 0x00ff000025257812 */ /* 0x000fc400078ef81e */
[----:B------:R-:W-:Y:S02]  /*ecd0*/  F2FP.F16.E4M3.UNPACK_B R38, R39 ;  /* 0x00000027ff26723e */ /* 0x000fe400020006ff */
[----:B------:R-:W-:Y:S02]  /*ece0*/  F2FP.F16.E4M3.UNPACK_B R32, R35 ;  /* 0x00000023ff20723e */ /* 0x000fe400020006ff */
[----:B------:R-:W-:Y:S01]  /*ecf0*/  LOP3.LUT R34, R37, 0xff000000, R30, 0xf8, !PT ;  /* 0xff00000025227812 */ /* 0x000fe200078ef81e */
[--C-:B------:R-:W-:Y:S01]  /*ed00*/  HADD2.F32 R30, -RZ, R14.reuse.H0_H0 ;  /* 0x2000000eff1e7230 */ /* 0x100fe20000004100 */
[--C-:B------:R-:W-:Y:S01]  /*ed10*/  LOP3.LUT R33, R33, 0xff0000, R28.reuse, 0xf8, !PT ;  /* 0x00ff000021217812 */ /* 0x100fe200078ef81c */
[----:B------:R-:W-:Y:S01]  /*ed20*/  HADD2.F32 R14, -RZ, R14.H1_H1 ;  /* 0x3000000eff0e7230 */ /* 0x000fe20000004100 */
[----:B------:R-:W-:Y:S01]  /*ed30*/  F2FP.F16.E4M3.UNPACK_B R29, R6 ;  /* 0x00000006ff1d723e */ /* 0x000fe200020006ff */
[----:B------:R-:W-:Y:S01]  /*ed40*/  HADD2.F32 R41, -RZ, R38.H1_H1 ;  /* 0x30000026ff297230 */ /* 0x000fe20000004100 */
[----:B------:R-:W-:Y:S01]  /*ed50*/  LOP3.LUT R33, R33, 0xff000000, R28, 0xf8, !PT ;  /* 0xff00000021217812 */ /* 0x000fe200078ef81c */
[----:B------:R-:W-:Y:S01]  /*ed60*/  HADD2.F32 R37, -RZ, R32.H1_H1 ;  /* 0x30000020ff257230 */ /* 0x000fe20000004100 */
[----:B------:R-:W-:Y:S01]  /*ed70*/  F2FP.F16.E4M3.UNPACK_B R28, R5.H1 ;  /* 0x00000005ff1c723e */ /* 0x000fe200030006ff */
[----:B------:R-:W-:-:S02]  /*ed80*/  HADD2.F32 R38, -RZ, R38.H0_H0 ;  /* 0x20000026ff267230 */ /* 0x000fc40000004100 */
[C---:B------:R-:W-:Y:S01]  /*ed90*/  FMUL.FTZ R43, R14.reuse, R41 ;  /* 0x000000290e2b7220 */ /* 0x040fe20000410000 */
[----:B------:R-:W-:Y:S02]  /*eda0*/  HADD2.F32 R32, -RZ, R32.H0_H0 ;  /* 0x20000020ff207230 */ /* 0x000fe40000004100 */
[----:B------:R-:W-:Y:S01]  /*edb0*/  FMUL.FTZ R40, R14, R37 ;  /* 0x000000250e287220 */ /* 0x000fe20000410000 */
[----:B------:R-:W-:Y:S01]  /*edc0*/  F2FP.F16.E4M3.UNPACK_B R14, R5 ;  /* 0x00000005ff0e723e */ /* 0x000fe200020006ff */
[--C-:B------:R-:W-:Y:S01]  /*edd0*/  HADD2.F32 R5, -RZ, R29.reuse.H1_H1 ;  /* 0x3000001dff057230 */ /* 0x100fe20000004100 */
[----:B------:R-:W-:Y:S01]  /*ede0*/  F2FP.F16.E4M3.UNPACK_B R31, R7 ;  /* 0x00000007ff1f723e */ /* 0x000fe200020006ff */
[C---:B------:R-:W-:Y:S01]  /*edf0*/  FFMA.FTZ R43, R30.reuse, R37, -R43 ;  /* 0x000000251e2b7223 */ /* 0x040fe2000001082b */
        /* <DEDUP_REMOVED lines=21> */
[----:B------:R-:W-:Y:S02]  /*ef50*/  HADD2.F32 R5, -RZ, R7.H0_H0 ;  /* 0x20000007ff057230 */ /* 0x000fe40000004100 */
[C---:B------:R-:W-:Y:S01]  /*ef60*/  FMUL.FTZ R32, R29.reuse, R38 ;  /* 0x000000261d207220 */ /* 0x040fe20000410000 */
[----:B------:R-:W-:Y:S01]  /*ef70*/  FMUL.FTZ R40, R29, R30 ;  /* 0x0000001e1d287220 */ /* 0x000fe20000410000 */
[----:B------:R-:W-:Y:S02]  /*ef80*/  F2FP.F16.E4M3.UNPACK_B R4, R4.H1 ;  /* 0x00000004ff04723e */ /* 0x000fe400030006ff */
[----:B------:R-:W-:Y:S01]  /*ef90*/  F2FP.F16.E4M3.UNPACK_B R31, R34 ;  /* 0x00000022ff1f723e */ /* 0x000fe200020006ff */
[C---:B------:R-:W-:Y:S01]  /*efa0*/  FFMA.FTZ R45, R5.reuse, R30, -R32 ;  /* 0x0000001e052d7223 */ /* 0x040fe20000010820 */
[-C--:B------:R-:W-:Y:S01]  /*efb0*/  F2FP.F16.E4M3.UNPACK_B R29, R33.reuse ;  /* 0x00000021ff1d723e */ /* 0x080fe200020006ff */
[----:B------:R-:W-:Y:S01]  /*efc0*/  FFMA.FTZ R48, R5, R38, R40 ;  /* 0x0000002605307223 */ /* 0x000fe20000010028 */
[----:B------:R-:W-:Y:S01]  /*efd0*/  HADD2.F32 R7, -RZ, R4.H1_H1 ;  /* 0x30000004ff077230 */ /* 0x000fe20000004100 */
[----:B------:R-:W-:Y:S01]  /*efe0*/  F2FP.F16.E4M3.UNPACK_B R33, R33.H1 ;  /* 0x00000021ff21723e */ /* 0x000fe200030006ff */
[----:B------:R-:W-:Y:S01]  /*eff0*/  HADD2.F32 R32, -RZ, R31.H1_H1 ;  /* 0x3000001fff207230 */ /* 0x000fe20000004100 */
[----:B------:R-:W-:Y:S01]  /*f000*/  F2FP.F16.E4M3.UNPACK_B R34, R34.H1 ;  /* 0x00000022ff22723e */ /* 0x000fe200030006ff */
[----:B------:R-:W-:-:S02]  /*f010*/  HADD2.F32 R30, -RZ, R29.H1_H1 ;  /* 0x3000001dff1e7230 */ /* 0x000fc40000004100 */
[----:B------:R-:W-:Y:S02]  /*f020*/  HADD2.F32 R5, -RZ, R4.H0_H0 ;  /* 0x20000004ff057230 */ /* 0x000fe40000004100 */
[C---:B------:R-:W-:Y:S01]  /*f030*/  FMUL.FTZ R38, R7.reuse, R32 ;  /* 0x0000002007267220 */ /* 0x040fe20000410000 */
        /* <DEDUP_REMOVED lines=8> */
[--C-:B------:R-:W-:Y:S02]  /*f0c0*/  HADD2.F32 R5, -RZ, R28.reuse.H1_H1 ;  /* 0x3000001cff057230 */ /* 0x100fe40000004100 */
[-C--:B------:R-:W-:Y:S01]  /*f0d0*/  FMUL.FTZ R4, R4, R29.reuse ;  /* 0x0000001d04047220 */ /* 0x080fe20000410000 */
[----:B------:R-:W-:Y:S02]  /*f0e0*/  HADD2.F32 R28, -RZ, R28.H0_H0 ;  /* 0x2000001cff1c7230 */ /* 0x000fe40000004100 */
[C---:B------:R-:W-:Y:S01]  /*f0f0*/  FFMA.FTZ R30, R6.reuse, R29, -R7 ;  /* 0x0000001d061e7223 */ /* 0x040fe20000010807 */
[----:B------:R-:W-:Y:S02]  /*f100*/  HADD2.F32 R29, -RZ, R34.H1_H1 ;  /* 0x30000022ff1d7230 */ /* 0x000fe40000004100 */
[----:B------:R-:W-:Y:S01]  /*f110*/  FFMA.FTZ R31, R6, R31, R4 ;  /* 0x0000001f061f7223 */ /* 0x000fe20000010004 */
[----:B------:R-:W-:-:S02]  /*f120*/  HADD2.F32 R6, -RZ, R33.H1_H1 ;  /* 0x30000021ff067230 */ /* 0x000fc40000004100 */
[----:B------:R-:W-:Y:S02]  /*f130*/  HADD2.F32 R7, -RZ, R34.H0_H0 ;  /* 0x20000022ff077230 */ /* 0x000fe40000004100 */
[C---:B------:R-:W-:Y:S01]  /*f140*/  FMUL.FTZ R37, R5.reuse, R29 ;  /* 0x0000001d05257220 */ /* 0x040fe20000410000 */
[--C-:B------:R-:W-:Y:S02]  /*f150*/  HADD2.F32 R4, -RZ, R14.reuse.H1_H1 ;  /* 0x3000000eff047230 */ /* 0x100fe40000004100 */
[-C--:B------:R-:W-:Y:S01]  /*f160*/  FMUL.FTZ R32, R5, R6.reuse ;  /* 0x0000000605207220 */ /* 0x080fe20000410000 */
[----:B------:R-:W-:Y:S02]  /*f170*/  HADD2.F32 R33, -RZ, R33.H0_H0 ;  /* 0x20000021ff217230 */ /* 0x000fe40000004100 */
[----:B------:R-:W-:Y:S01]  /*f180*/  FFMA.FTZ R37, R28, R6, -R37 ;  /* 0x000000061c257223 */ /* 0x000fe20000010825 */
[----:B------:R-:W-:Y:S02]  /*f190*/  HADD2.F32 R14, -RZ, R14.H0_H0 ;  /* 0x2000000eff0e7230 */ /* 0x000fe40000004100 */
[----:B------:R-:W-:Y:S01]  /*f1a0*/  FMUL.FTZ R5, R4, R7 ;  /* 0x0000000704057220 */ /* 0x000fe20000410000 */
[----:B------:R-:W-:Y:S01]  /*f1b0*/  FFMA.FTZ R32, R28, R29, R32 ;  /* 0x0000001d1c207223 */ /* 0x000fe20000010020 */
[----:B------:R-:W-:Y:S01]  /*f1c0*/  FMUL.FTZ R4, R4, R33 ;  /* 0x0000002104047220 */ /* 0x000fe20000410000 */
[----:B------:R-:W-:Y:S01]  /*f1d0*/  F2FP.SATFINITE.E4M3.F32.PACK_AB_MERGE_C R6, R44, R43, RZ ;  /* 0x0000002b2c06723e */ /* 0x000fe200048070ff */
[----:B------:R-:W-:-:S02]  /*f1e0*/  FFMA.FTZ R5, R14, R33, -R5 ;  /* 0x000000210e057223 */ /* 0x000fc40000010805 */
[----:B------:R-:W-:Y:S01]  /*f1f0*/  FFMA.FTZ R14, R14, R7, R4 ;  /* 0x000000070e0e7223 */ /* 0x000fe20000010004 */
        /* <DEDUP_REMOVED lines=8> */
.L_x_7410:
[----:B------:R-:W-:Y:S05]  /*f280*/  BSYNC B2 ;  /* 0x0000000000027941 */ /* 0x000fea0003800000 */
.L_x_7409:
[----:B------:R-:W-:Y:S05]  /*f290*/  @P1 BRA `(.L_x_7408) ;  /* 0x0000000400e81947 */ /* 0x000fea0003800000 */
[----:B0-----:R-:W0:Y:S01]  /*f2a0*/  LDS.128 R4, [R0] ;  /* 0x0000000000047984 */ /* 0x001e220000000c00 */
        /* <DEDUP_REMOVED lines=34> */
[--C-:B------:R-:W-:Y:S01]  /*f4d0*/  HADD2.F32 R26, -RZ, R14.reuse.H0_H0 ;  /* 0x2000000eff1a7230 */ /* 0x100fe20000004100 */
[----:B------:R-:W-:Y:S01]  /*f4e0*/  F2FP.F16.E4M3.UNPACK_B R21, R6 ;  /* 0x00000006ff15723e */ /* 0x000fe200020006ff */
[----:B------:R-:W-:Y:S01]  /*f4f0*/  HADD2.F32 R14, -RZ, R14.H1_H1 ;  /* 0x3000000eff0e7230 */ /* 0x000fe20000004100 */
[----:B------:R-:W-:Y:S01]  /*f500*/  LOP3.LUT R29, R29, 0xff000000, R20, 0xf8, !PT ;  /* 0xff0000001d1d7812 */ /* 0x000fe200078ef814 */
[----:B------:R-:W-:Y:S01]  /*f510*/  HADD2.F32 R37, -RZ, R32.H1_H1 ;  /* 0x30000020ff257230 */ /* 0x000fe20000004100 */
[----:B------:R-:W-:Y:S01]  /*f520*/  F2FP.F16.E4M3.UNPACK_B R20, R5.H1 ;  /* 0x00000005ff14723e */ /* 0x000fe200030006ff */
[----:B------:R-:W-:Y:S01]  /*f530*/  HADD2.F32 R33, -RZ, R28.H1_H1 ;  /* 0x3000001cff217230 */ /* 0x000fe20000004100 */
[----:B------:R-:W-:Y:S01]  /*f540*/  F2FP.F16.E4M3.UNPACK_B R27, R7 ;  /* 0x00000007ff1b723e */ /* 0x000fe200020006ff */
[----:B------:R-:W-:-:S02]  /*f550*/  HADD2.F32 R32, -RZ, R32.H0_H0 ;  /* 0x20000020ff207230 */ /* 0x000fc40000004100 */
[C---:B------:R-:W-:Y:S01]  /*f560*/  FMUL.FTZ R39, R14.reuse, R37 ;  /* 0x000000250e277220 */ /* 0x040fe20000410000 */
[----:B------:R-:W-:Y:S02]  /*f570*/  HADD2.F32 R28, -RZ, R28.H0_H0 ;  /* 0x2000001cff1c7230 */ /* 0x000fe40000004100 */
[----:B------:R-:W-:Y:S01]  /*f580*/  FMUL.FTZ R34, R14, R33 ;  /* 0x000000210e227220 */ /* 0x000fe20000410000 */
[----:B------:R-:W-:Y:S01]  /*f590*/  F2FP.F16.E4M3.UNPACK_B R14, R5 ;  /* 0x00000005ff0e723e */ /* 0x000fe200020006ff */
[--C-:B------:R-:W-:Y:S01]  /*f5a0*/  HADD2.F32 R5, -RZ, R21.reuse.H1_H1 ;  /* 0x30000015ff057230 */ /* 0x100fe20000004100 */
[----:B------:R-:W-:Y:S01]  /*f5b0*/  F2FP.F16.E4M3.UNPACK_B R35, R35.H1 ;  /* 0x00000023ff23723e */ /* 0x000fe200030006ff */
[C---:B------:R-:W-:Y:S01]  /*f5c0*/  FFMA.FTZ R39, R26.reuse, R33, -R39 ;  /* 0x000000211a277223 */ /* 0x040fe20000010827 */
        /* <DEDUP_REMOVED lines=70> */
[----:B------:R1:W-:Y:S02]  /*fa30*/  STS.128 [R0], R4 ;  /* 0x0000000400007388 */ /* 0x0003e40000000c00 */
.L_x_7408:
[----:B------:R-:W-:Y:S05]  /*fa40*/  BSYNC B1 ;  /* 0x0000000000017941 */ /* 0x000fea0003800000 */
.L_x_7407:
[----:B01----:R-:W-:-:S05]  /*fa50*/  VIADD R4, R230, 0x40 ;  /* 0x00000040e6047836 */ /* 0x003fca0000000000 */
[----:B------:R-:W-:-:S13]  /*fa60*/  ISETP.GE.AND P0, PT, R4, R15, PT ;  /* 0x0000000f0400720c */ /* 0x000fda0003f06270 */
[----:B------:R-:W-:Y:S05]  /*fa70*/  @P0 BRA `(.L_x_7411) ;  /* 0x00000034005c0947 */ /* 0x000fea0003800000 */
[----:B------:R-:W0:Y:S01]  /*fa80*/  LDC R5, c[0x0][0x3f4] ;  /* 0x0000fd00ff057b82 */ /* 0x000e220000000800 */
[----:B------:R-:W-:Y:S01]  /*fa90*/  BSSY B1, `(.L_x_7412) ;  /* 0x000007e000017945 */ /* 0x000fe20003800000 */
[-C--:B0-----:R-:W-:Y:S02]  /*faa0*/  ISETP.GE.AND P0, PT, R228, R5.reuse, PT ;  /* 0x00000005e400720c */ /* 0x081fe40003f06270 */
[----:B------:R-:W-:-:S11]  /*fab0*/  ISETP.GE.AND P1, PT, R234, R5, PT ;  /* 0x00000005ea00720c */ /* 0x000fd60003f26270 */
[----:B------:R-:W-:Y:S05]  /*fac0*/  @P0 BRA `(.L_x_7413) ;  /* 0x0000000400e80947 */ /* 0x000fea0003800000 */
[----:B------:R-:W0:Y:S01]  /*fad0*/  LDS.128 R4, [R3+0x1e400] ;  /* 0x01e4000003047984 */ /* 0x000e220000000c00 */
        /* <DEDUP_REMOVED lines=11> */
[----:B------:R-:W-:-:S02]  /*fb90*/  LOP3.LUT R15, R10, 0xff, RZ, 0xc0, !PT ;  /* 0x000000ff0a0f7812 */ /* 0x000fc400078ec0ff */
[----:B------:R-:W-:Y:S02]  /*fba0*/  LOP3.LUT R14, R14, 0xff, RZ, 0xc0, !PT ;  /* 0x000000ff0e0e7812 */ /* 0x000fe400078ec0ff */
[----:B------:R-:W-:Y:S02]  /*fbb0*/  SHF.R.U32.HI R20, RZ, 0x10, R11 ;  /* 0x00000010ff147819 */ /* 0x000fe4000001160b */
[----:B------:R-:W-:Y:S02]  /*fbc0*/  LOP3.LUT R27, R12, 0xff, RZ, 0xc0, !PT ;  /* 0x000000ff0c1b7812 */ /* 0x000fe400078ec0ff */
[----:B------:R-:W-:Y:S02]  /*fbd0*/  LOP3.LUT R26, R26, 0xff, RZ, 0xc0, !PT ;  /* 0x000000ff1a1a7812 */ /* 0x000fe400078ec0ff */
[----:B------:R-:W-:Y:S02]  /*fbe0*/  LOP3.LUT R28, R28, 0xff, RZ, 0xc0, !PT ;  /* 0x000000ff1c1c7812 */ /* 0x000fe400078ec0ff */
[----:B------:R-:W-:-:S02]  /*fbf0*/  PRMT R15, R14, 0x7604, R15 ;  /* 0x000076040e0f7816 */ /* 0x000fc4000000000f */
[----:B------:R-:W-:Y:S02]  /*fc00*/  LOP3.LUT R20, R20, 0xff, RZ, 0xc0, !PT ;  /* 0x000000ff14147812 */ /* 0x000fe400078ec0ff */
[----:B------:R-:W-:Y:S02]  /*fc10*/  SHF.R.U32.HI R14, RZ, 0x10, R10 ;  /* 0x00000010ff0e7819 */ /* 0x000fe4000001160a */
[----:B------:R-:W-:Y:S02]  /*fc20*/  PRMT R27, R26, 0x7604, R27 ;  /* 0x000076041a1b7816 */ /* 0x000fe4000000001b */
        /* <DEDUP_REMOVED lines=8> */
[----:B0-----:R-:W-:-:S02]  /*fcb0*/  F2FP.F16.E4M3.UNPACK_B R14, R6.H1 ;  /* 0x00000006ff0e723e */ /* 0x001fc400030006ff */
[----:B------:R-:W-:Y:S02]  /*fcc0*/  PRMT R27, R26, 0x7054, R27 ;  /* 0x000070541a1b7816 */ /* 0x000fe4000000001b */
[----:B------:R-:W-:Y:S01]  /*fcd0*/  F2FP.F16.E4M3.UNPACK_B R30, R29 ;  /* 0x0000001dff1e723e */ /* 0x000fe200020006ff */
[--C-:B------:R-:W-:Y:S01]  /*fce0*/  HADD2.F32 R13, -RZ, R14.reuse.H0_H0 ;  /* 0x2000000eff0d7230 */ /* 0x100fe20000004100 */
[----:B------:R-:W-:Y:S01]  /*fcf0*/  F2FP.F16.E4M3.UNPACK_B R26, R21 ;  /* 0x00000015ff1a723e */ /* 0x000fe200020006ff */
[----:B------:R-:W-:Y:S01]  /*fd00*/  HADD2.F32 R14, -RZ, R14.H1_H1 ;  /* 0x3000000eff0e7230 */ /* 0x000fe20000004100 */
[----:B------:R-:W-:Y:S01]  /*fd10*/  LOP3.LUT R28, R27, 0xff000000, R12, 0xf8, !PT ;  /* 0xff0000001b1c7812 */ /* 0x000fe200078ef80c */
[----:B------:R-:W-:Y:S01]  /*fd20*/  HADD2.F32 R31, -RZ, R30.H1_H1 ;  /* 0x3000001eff1f7230 */ /* 0x000fe20000004100 */
[----:B------:R-:W-:Y:S01]  /*fd30*/  F2FP.F16.E4M3.UNPACK_B R12, R6 ;  /* 0x00000006ff0c723e */ /* 0x000fe200020006ff */
[----:B------:R-:W-:Y:S01]  /*fd40*/  HADD2.F32 R27, -RZ, R26.H1_H1 ;  /* 0x3000001aff1b7230 */ /* 0x000fe20000004100 */
[----:B------:R-:W-:Y:S01]  /*fd50*/  LOP3.LUT R20, R15, 0xff000000, R10, 0xf8, !PT ;  /* 0xff0000000f147812 */ /* 0x000fe200078ef80a */
[----:B------:R-:W-:-:S02]  /*fd60*/  HADD2.F32 R30, -RZ, R30.H0_H0 ;  /* 0x2000001eff1e7230 */ /* 0x000fc40000004100 */
[C---:B------:R-:W-:Y:S01]  /*fd70*/  FMUL.FTZ R32, R14.reuse, R31 ;  /* 0x0000001f0e207220 */ /* 0x040fe20000410000 */
[----:B------:R-:W-:Y:S01]  /*fd80*/  F2FP.F16.E4M3.UNPACK_B R10, R5 ;  /* 0x00000005ff0a723e */ /* 0x000fe200020006ff */
[----:B------:R-:W-:Y:S01]  /*fd90*/  FMUL.FTZ R14, R14, R27 ;  /* 0x0000001b0e0e7220 */ /* 0x000fe20000410000 */
[----:B------:R-:W-:Y:S01]  /*fda0*/  F2FP.F16.E4M3.UNPACK_B R11, R5.H1 ;  /* 0x00000005ff0b723e */ /* 0x000fe200030006ff */
[----:B------:R-:W-:Y:S01]  /*fdb0*/  HADD2.F32 R5, -RZ, R12.H1_H1 ;  /* 0x3000000cff057230 */ /* 0x000fe20000004100 */
[----:B------:R-:W-:Y:S01]  /*fdc0*/  F2FP.F16.E4M3.UNPACK_B R15, R7 ;  /* 0x00000007ff0f723e */ /* 0x000fe200020006ff */
[----:B------:R-:W-:Y:S01]  /*fdd0*/  HADD2.F32 R26, -RZ, R26.H0_H0 ;  /* 0x2000001aff1a7230 */ /* 0x000fe20000004100 */
[----:B------:R-:W-:Y:S01]  /*fde0*/  F2FP.F16.E4M3.UNPACK_B R29, R29.H1 ;  /* 0x0000001dff1d723e */ /* 0x000fe200030006ff */
[C---:B------:R-:W-:Y:S01]  /*fdf0*/  FFMA.FTZ R33, R13.reuse, R27, -R32 ;  /* 0x0000001b0d217223 */ /* 0x040fe20000010820 */
[----:B------:R-:W-:Y:S01]  /*fe00*/  F2FP.F16.E4M3.UNPACK_B R21, R21.H1 ;  /* 0x00000015ff15723e */ /* 0x000fe200030006ff */
[----:B------:R-:W-:Y:S01]  /*fe10*/  FFMA.FTZ R38, R13, R31, R14 ;  /* 0x0000001f0d267223 */ /* 0x000fe2000001000e */
[----:B------:R-:W-:-:S02]  /*fe20*/  HADD2.F32 R12, -RZ, R12.H0_H0 ;  /* 0x2000000cff0c7230 */ /* 0x000fc40000004100 */
[C---:B------:R-:W-:Y:S01]  /*fe30*/  FMUL.FTZ R13, R5.reuse, R30 ;  /* 0x0000001e050d7220 */ /* 0x040fe20000410000 */
[-C--:B------:R-:W-:Y:S01]  /*fe40*/  FMUL.FTZ R27, R5, R26.reuse ;  /* 0x0000001a051b7220 */ /* 0x080fe20000410000 */
[----:B------:R-:W-:Y:S01]  /*fe50*/  F2FP.F16.E4M3.UNPACK_B R7, R7.H1 ;  /* 0x00000007ff07723e */ /* 0x000fe200030006ff */
[----:B------:R-:W-:Y:S02]  /*fe60*/  HADD2.F32 R5, -RZ, R15.H1_H1 ;  /* 0x3000000fff057230 */ /* 0x000fe40000004100 */
        /* <DEDUP_REMOVED lines=15> */
[----:B------:R-:W-:Y:S01]  /*ff60*/  F2FP.F16.E4M3.UNPACK_B R4, R4.H1 ;  /* 0x00000004ff04723e */ /* 0x000fe200030006ff */
[-C--:B------:R-:W-:Y:S01]  /*ff70*/  FMUL.FTZ R30, R12, R21.reuse ;  /* 0x000000150c1e7220 */ /* 0x080fe20000410000 */
        /* <DEDUP_REMOVED lines=10> */
[----:B------:R-:W-:Y:S01]  /*10020*/  FMUL.FTZ R30, R7, R26 ;  /* 0x0000001a071e7220 */ /* 0x000fe20000410000 */
[----:B------:R-:W-:Y:S02]  /*10030*/  HADD2.F32 R15, -RZ, R13.H0_H0 ;  /* 0x2000000dff0f7230 */ /* 0x000fe40000004100 */
[----:B------:R-:W-:Y:S02]  /*10040*/  HADD2.F32 R4, -RZ, R6.H1_H1 ;  /* 0x30000006ff047230 */ /* 0x000fe40000004100 */
[-C--:B------:R-:W-:Y:S01]  /*10050*/  FFMA.FTZ R30, R5, R14.reuse, -R30 ;  /* 0x0000000e051e7223 */ /* 0x080fe2000001081e */
[----:B------:R-:W-:Y:S02]  /*10060*/  HADD2.F32 R13, -RZ, R12.H0_H0 ;  /* 0x2000000cff0d7230 */ /* 0x000fe40000004100 */
[----:B------:R-:W-:Y:S01]  /*10070*/  FMUL.FTZ R12, R7, R14 ;  /* 0x0000000e070c7220 */ /* 0x000fe20000410000 */
[----:B------:R-:W-:-:S02]  /*10080*/  HADD2.F32 R6, -RZ, R6.H0_H0 ;  /* 0x20000006ff067230 */ /* 0x000fc40000004100 */
[C---:B------:R-:W-:Y:S01]  /*10090*/  FMUL.FTZ R7, R4.reuse, R15 ;  /* 0x0000000f04077220 */ /* 0x040fe20000410000 */
[-C--:B------:R-:W-:Y:S01]  /*100a0*/  FMUL.FTZ R4, R4, R13.reuse ;  /* 0x0000000d04047220 */ /* 0x080fe20000410000 */
[----:B------:R-:W-:Y:S02]  /*100b0*/  FFMA.FTZ R21, R5, R26, R12 ;  /* 0x0000001a05157223 */ /* 0x000fe4000001000c */
[C---:B------:R-:W-:Y:S01]  /*100c0*/  FFMA.FTZ R14, R6.reuse, R13, -R7 ;  /* 0x0000000d060e7223 */ /* 0x040fe20000010807 */
[----:B------:R-:W-:Y:S02]  /*100d0*/  HADD2.F32 R5, -RZ, R11.H1_H1 ;  /* 0x3000000bff057230 */ /* 0x000fe40000004100 */
[----:B------:R-:W-:Y:S01]  /*100e0*/  FFMA.FTZ R15, R6, R15, R4 ;  /* 0x0000000f060f7223 */ /* 0x000fe20000010004 */
[----:B------:R-:W-:Y:S02]  /*100f0*/  HADD2.F32 R6, -RZ, R20.H1_H1 ;  /* 0x30000014ff067230 */ /* 0x000fe40000004100 */
[----:B------:R-:W-:-:S02]  /*10100*/  HADD2.F32 R12, -RZ, R28.H1_H1 ;  /* 0x3000001cff0c7230 */ /* 0x000fc40000004100 */
[----:B------:R-:W-:Y:S02]  /*10110*/  HADD2.F32 R13, -RZ, R28.H0_H0 ;  /* 0x2000001cff0d7230 */ /* 0x000fe40000004100 */
[C---:B------:R-:W-:Y:S01]  /*10120*/  FMUL.FTZ R27, R5.reuse, R6 ;  /* 0x00000006051b7220 */ /* 0x040fe20000410000 */
[----:B------:R-:W-:Y:S02]  /*10130*/  HADD2.F32 R4, -RZ, R10.H1_H1 ;  /* 0x3000000aff047230 */ /* 0x000fe40000004100 */
[----:B------:R-:W-:Y:S02]  /*10140*/  HADD2.F32 R7, -RZ, R20.H0_H0 ;  /* 0x20000014ff077230 */ /* 0x000fe40000004100 */
[----:B------:R-:W-:Y:S01]  /*10150*/  FMUL.FTZ R20, R5, R12 ;  /* 0x0000000c05147220 */ /* 0x000fe20000410000 */
[----:B------:R-:W-:Y:S02]  /*10160*/  HADD2.F32 R11, -RZ, R11.H0_H0 ;  /* 0x2000000bff0b7230 */ /* 0x000fe40000004100 */
[----:B------:R-:W-:Y:S01]  /*10170*/  FMUL.FTZ R5, R4, R13 ;  /* 0x0000000d04057220 */ /* 0x000fe20000410000 */
[----:B------:R-:W-:-:S02]  /*10180*/  HADD2.F32 R10, -RZ, R10.H0_H0 ;  /* 0x2000000aff0a7230 */ /* 0x000fc40000004100 */
[-C--:B------:R-:W-:Y:S01]  /*10190*/  FMUL.FTZ R4, R4, R7.reuse ;  /* 0x0000000704047220 */ /* 0x080fe20000410000 */
[C---:B------:R-:W-:Y:S01]  /*101a0*/  FFMA.FTZ R20, R11.reuse, R6, -R20 ;  /* 0x000000060b147223 */ /* 0x040fe20000010814 */
[----:B------:R-:W-:Y:S01]  /*101b0*/  FFMA.FTZ R27, R11, R12, R27 ;  /* 0x0000000c0b1b7223 */ /* 0x000fe2000001001b */
[C---:B------:R-:W-:Y:S01]  /*101c0*/  FFMA.FTZ R5, R10.reuse, R7, -R5 ;  /* 0x000000070a057223 */ /* 0x040fe20000010805 */
[----:B------:R-:W-:Y:S01]  /*101d0*/  FFMA.FTZ R10, R10, R13, R4 ;  /* 0x0000000d0a0a7223 */ /* 0x000fe20000010004 */
[----:B------:R-:W-:Y:S02]  /*101e0*/  F2FP.SATFINITE.E4M3.F32.PACK_AB_MERGE_C R6, R38, R33, RZ ;  /* 0x000000212606723e */ /* 0x000fe400048070ff */
        /* <DEDUP_REMOVED lines=8> */
.L_x_7413:
[----:B------:R-:W-:Y:S05]  /*10270*/  BSYNC B1 ;  /* 0x0000000000017941 */ /* 0x000fea0003800000 */
.L_x_7412:
[----:B------:R-:W-:Y:S05]  /*10280*/  @P1 BRA `(.L_x_7411) ;  /* 0x0000002c00581947 */ /* 0x000fea0003800000 */
[----:B0-----:R-:W0:Y:S01]  /*10290*/  LDS.128 R4, [R0+0x2000] ;  /* 0x0020000000047984 */ /* 0x001e220000000c00 */
        /* <DEDUP_REMOVED lines=22> */
[--C-:B------:R-:W-:Y:S02]  /*10400*/  LOP3.LUT R11, R3, 0xff0000, R24.reuse, 0xf8, !PT ;  /* 0x00ff0000030b7812 */ /* 0x100fe400078ef818 */
[----:B------:R-:W-:Y:S02]  /*10410*/  LOP3.LUT R21, R21, 0xff000000, R9, 0xf8, !PT ;  /* 0xff00000015157812 */ /* 0x000fe400078ef809 */
[----:B------:R-:W-:Y:S02]  /*10420*/  LOP3.LUT R13, R13, 0xff000000, R25, 0xf8, !PT ;  /* 0xff0000000d0d7812 */ /* 0x000fe400078ef819 */
[----:B------:R-:W-:-:S02]  /*10430*/  LOP3.LUT R12, R11, 0xff000000, R24, 0xf8, !PT ;  /* 0xff0000000b0c7812 */ /* 0x000fc400078ef818 */
[-C--:B0-----:R-:W-:Y:S02]  /*10440*/  F2FP.F16.E4M3.UNPACK_B R3, R6.reuse.H1 ;  /* 0x00000006ff03723e */ /* 0x081fe400030006ff */
[--C-:B------:R-:W-:Y:S02]  /*10450*/  LOP3.LUT R15, R15, 0xff0000, R8.reuse, 0xf8, !PT ;  /* 0x00ff00000f0f7812 */ /* 0x100fe400078ef808 */
[----:B------:R-:W-:Y:S01]  /*10460*/  F2FP.F16.E4M3.UNPACK_B R24, R21 ;  /* 0x00000015ff18723e */ /* 0x000fe200020006ff */
[--C-:B------:R-:W-:Y:S01]  /*10470*/  HADD2.F32 R9, -RZ, R3.reuse.H0_H0 ;  /* 0x20000003ff097230 */ /* 0x100fe20000004100 */
[----:B------:R-:W-:Y:S02]  /*10480*/  F2FP.F16.E4M3.UNPACK_B R14, R13 ;  /* 0x0000000dff0e723e */ /* 0x000fe400020006ff */
[----:B------:R-:W-:Y:S01]  /*10490*/  LOP3.LUT R20, R15, 0xff000000, R8, 0xf8, !PT ;  /* 0xff0000000f147812 */ /* 0x000fe200078ef808 */
[----:B------:R-:W-:Y:S01]  /*104a0*/  HADD2.F32 R8, -RZ, R3.H1_H1 ;  /* 0x30000003ff087230 */ /* 0x000fe20000004100 */
[----:B------:R-:W-:Y:S01]  /*104b0*/  F2FP.F16.E4M3.UNPACK_B R6, R6 ;  /* 0x00000006ff06723e */ /* 0x000fe200020006ff */
[----:B------:R-:W-:Y:S01]  /*104c0*/  HADD2.F32 R25, -RZ, R24.H1_H1 ;  /* 0x30000018ff197230 */ /* 0x000fe20000004100 */
[-C--:B------:R-:W-:Y:S01]  /*104d0*/  F2FP.F16.E4M3.UNPACK_B R10, R7.reuse ;  /* 0x00000007ff0a723e */ /* 0x080fe200020006ff */
[----:B------:R-:W-:Y:S01]  /*104e0*/  HADD2.F32 R15, -RZ, R14.H1_H1 ;  /* 0x3000000eff0f7230 */ /* 0x000fe20000004100 */
[----:B------:R-:W-:Y:S01]  /*104f0*/  F2FP.F16.E4M3.UNPACK_B R11, R7.H1 ;  /* 0x00000007ff0b723e */ /* 0x000fe200030006ff */
[----:B------:R-:W-:-:S02]  /*10500*/  HADD2.F32 R24, -RZ, R24.H0_H0 ;  /* 0x20000018ff187230 */ /* 0x000fc40000004100 */
[C---:B------:R-:W-:Y:S01]  /*10510*/  FMUL.FTZ R26, R8.reuse, R25 ;  /* 0x00000019081a7220 */ /* 0x040fe20000410000 */
[----:B------:R-:W-:Y:S01]  /*10520*/  F2FP.F16.E4M3.UNPACK_B R7, R5 ;  /* 0x00000005ff07723e */ /* 0x000fe200020006ff */
[----:B------:R-:W-:Y:S01]  /*10530*/  FMUL.FTZ R30, R8, R15 ;  /* 0x0000000f081e7220 */ /* 0x000fe20000410000 */
[----:B------:R-:W-:Y:S01]  /*10540*/  F2FP.F16.E4M3.UNPACK_B R8, R5.H1 ;  /* 0x00000005ff08723e */ /* 0x000fe200030006ff */
[----:B------:R-:W-:Y:S02]  /*10550*/  HADD2.F32 R5, -RZ, R6.H1_H1 ;  /* 0x30000006ff057230 */ /* 0x000fe40000004100 */
[C---:B------:R-:W-:Y:S01]  /*10560*/  FFMA.FTZ R28, R9.reuse, R15, -R26 ;  /* 0x0000000f091c7223 */ /* 0x040fe2000001081a */
[----:B------:R-:W-:Y:S02]  /*10570*/  HADD2.F32 R14, -RZ, R14.H0_H0 ;  /* 0x2000000eff0e7230 */ /* 0x000fe40000004100 */
[----:B------:R-:W-:Y:S01]  /*10580*/  FFMA.FTZ R29, R9, R25, R30 ;  /* 0x00000019091d7223 */ /* 0x000fe2000001001e */
[----:B------:R-:W-:Y:S01]  /*10590*/  HADD2.F32 R6, -RZ, R6.H0_H0 ;  /* 0x20000006ff067230 */ /* 0x000fe20000004100 */
[----:B------:R-:W-:Y:S01]  /*105a0*/  F2FP.F16.E4M3.UNPACK_B R21, R21.H1 ;  /* 0x00000015ff15723e */ /* 0x000fe200030006ff */
[C---:B------:R-:W-:Y:S01]  /*105b0*/  FMUL.FTZ R9, R5.reuse, R24 ;  /* 0x0000001805097220 */ /* 0x040fe20000410000 */
[----:B------:R-:W-:Y:S01]  /*105c0*/  F2FP.F16.E4M3.UNPACK_B R13, R13.H1 ;  /* 0x0000000dff0d723e */ /* 0x000fe200030006ff */
[----:B------:R-:W-:Y:S01]  /*105d0*/  FMUL.FTZ R27, R5, R14 ;  /* 0x0000000e051b7220 */ /* 0x000fe20000410000 */
[----:B------:R-:W-:-:S02]  /*105e0*/  HADD2.F32 R5, -RZ, R10.H1_H1 ;  /* 0x3000000aff057230 */ /* 0x000fc40000004100 */
[C---:B------:R-:W-:Y:S01]  /*105f0*/  FFMA.FTZ R25, R6.reuse, R14, -R9 ;  /* 0x0000000e06197223 */ /* 0x040fe20000010809 */
[----:B------:R-:W-:Y:S02]  /*10600*/  HADD2.F32 R15, -RZ, R21.H0_H0 ;  /* 0x20000015ff0f7230 */ /* 0x000fe40000004100 */
[----:B------:R-:W-:Y:S01]  /*10610*/  FFMA.FTZ R26, R6, R24, R27 ;  /* 0x00000018061a7223 */ /* 0x000fe2000001001b */
        /* <DEDUP_REMOVED lines=22> */
[----:B------:R-:W-:Y:S01]  /*10780*/  HADD2.F32 R6, -RZ, R4.H1_H1 ;  /* 0x30000004ff067230 */ /* 0x000fe20000004100 */
[----:B------:R-:W-:Y:S01]  /*10790*/  F2FP.SATFINITE.E4M3.F32.PACK_AB_MERGE_C R28, R29, R28, RZ ;  /* 0x0000001c1d1c723e */ /* 0x000fe200048070ff */
[----:B------:R-:W-:-:S02]  /*107a0*/  HADD2.F32 R10, -RZ, R9.H1_H1 ;  /* 0x30000009ff0a7230 */ /* 0x000fc40000004100 */
[----:B------:R-:W-:Y:S02]  /*107b0*/  HADD2.F32 R5, -RZ, R4.H0_H0 ;  /* 0x20000004ff057230 */ /* 0x000fe40000004100 */
        /* <DEDUP_REMOVED lines=9> */
[----:B------:R-:W-:-:S02]  /*10850*/  HADD2.F32 R5, -RZ, R12.H1_H1 ;  /* 0x3000000cff057230 */ /* 0x000fc40000004100 */
[C---:B------:R-:W-:Y:S01]  /*10860*/  FFMA.FTZ R10, R3.reuse, R9, -R6 ;  /* 0x00000009030a7223 */ /* 0x040fe20000010806 */
[----:B------:R-:W-:Y:S02]  /*10870*/  HADD2.F32 R9, -RZ, R20.H1_H1 ;  /* 0x30000014ff097230 */ /* 0x000fe40000004100 */
[----:B------:R-:W-:Y:S01]  /*10880*/  FFMA.FTZ R11, R3, R11, R4 ;  /* 0x0000000b030b7223 */ /* 0x000fe20000010004 */
[----:B------:R-:W-:Y:S02]  /*10890*/  HADD2.F32 R4, -RZ, R8.H1_H1 ;  /* 0x30000008ff047230 */ /* 0x000fe40000004100 */
[----:B------:R-:W-:Y:S02]  /*108a0*/  HADD2.F32 R20, -RZ, R20.H0_H0 ;  /* 0x20000014ff147230 */ /* 0x000fe40000004100 */
[----:B------:R-:W-:Y:S02]  /*108b0*/  HADD2.F32 R3, -RZ, R7.H1_H1 ;  /* 0x30000007ff037230 */ /* 0x000fe40000004100 */
[----:B------:R-:W-:Y:S01]  /*108c0*/  FMUL.FTZ R15, R4, R9 ;  /* 0x00000009040f7220 */ /* 0x000fe20000410000 */
[----:B------:R-:W-:-:S02]  /*108d0*/  HADD2.F32 R12, -RZ, R12.H0_H0 ;  /* 0x2000000cff0c7230 */ /* 0x000fc40000004100 */
        /* <DEDUP_REMOVED lines=18> */
.L_x_7398:
        /* <DEDUP_REMOVED lines=8> */
[----:B0-----:R-:W-:-:S13]  /*10a80*/  ISETP.NE.AND P0, PT, R32, 0x1, PT ;  /* 0x000000012000780c */ /* 0x001fda0003f05270 */
[----:B------:R-:W0:Y:S08]  /*10a90*/  @P0 LDC R0, c[0x0][0x44c] ;  /* 0x00011300ff000b82 */ /* 0x000e300000000800 */
[----:B------:R-:W2:Y:S01]  /*10aa0*/  @P0 LDC R5, c[0x0][0x450] ;  /* 0x00011400ff050b82 */ /* 0x000ea20000000800 */
[----:B0-----:R-:W-:-:S05]  /*10ab0*/  @P0 IMAD.HI.U32 R0, R3, R0, RZ ;  /* 0x0000000003000227 */ /* 0x001fca00078e00ff */
[----:B--2---:R-:W-:Y:S01]  /*10ac0*/  @P0 SHF.R.U32.HI R3, RZ, R5, R0 ;  /* 0x00000005ff030219 */ /* 0x004fe20000011600 */
[----:B------:R-:W-:-:S03]  /*10ad0*/  IMAD.MOV.U32 R5, RZ, RZ, R31 ;  /* 0x000000ffff057224 */ /* 0x000fc600078e001f */
        /* <DEDUP_REMOVED lines=15> */
[----:B------:R-:W0:Y:S01]  /*10bd0*/  LDC R39, c[0x0][0x3f4] ;  /* 0x0000fd00ff277b82 */ /* 0x000e220000000800 */
[----:B------:R-:W-:Y:S02]  /*10be0*/  ULDC.64 UR4, c[0x0][0x208] ;  /* 0x0000820000047ab9 */ /* 0x000fe40000000a00 */
[----:B------:R-:W3:Y:S04]  /*10bf0*/  SHFL.IDX PT, R5, R33, RZ, 0x1c1f ;  /* 0x001c1fff21057589 */ /* 0x000ee800000e0000 */
[----:B-1----:R-:W1:Y:S04]  /*10c00*/  SHFL.IDX PT, R14, R37, RZ, 0x1c1f ;  /* 0x001c1fff250e7589 */ /* 0x002e6800000e0000 */
[----:B------:R-:W4:Y:S04]  /*10c10*/  SHFL.IDX PT, R3, R10, RZ, 0x1c1f ;  /* 0x001c1fff0a037589 */ /* 0x000f2800000e0000 */
[----:B------:R-:W5:Y:S01]  /*10c20*/  SHFL.IDX PT, R7, R35, RZ, 0x1c1f ;  /* 0x001c1fff23077589 */ /* 0x000f6200000e0000 */
[----:B0-----:R-:W-:Y:S01]  /*10c30*/  ISETP.GE.AND P0, PT, R22, R39, PT ;  /* 0x000000271600720c */ /* 0x001fe20003f06270 */
[----:B--2---:R-:W-:-:S05]  /*10c40*/  IMAD R32, R0, R32, RZ ;  /* 0x0000002000207224 */ /* 0x004fca00078e02ff */
[----:B------:R-:W-:-:S13]  /*10c50*/  ISETP.GE.OR P1, PT, R41, R32, P0 ;  /* 0x000000202900720c */ /* 0x000fda0000726670 */
[C---:B---3--:R-:W-:Y:S02]  /*10c60*/  @!P1 IADD3 R0, P2, R22.reuse, R5, RZ ;  /* 0x0000000516009210 */ /* 0x048fe40007f5e0ff */
[----:B-1----:R-:W-:-:S03]  /*10c70*/  @!P1 IADD3 R14, P3, R22, R14, RZ ;  /* 0x0000000e160e9210 */ /* 0x002fc60007f7e0ff */
[--C-:B----4-:R-:W-:Y:S02]  /*10c80*/  @!P1 IMAD.X R5, R3, 0x1, R23.reuse, P2 ;  /* 0x0000000103059824 */ /* 0x110fe400010e0617 */
[----:B-----5:R-:W-:Y:S02]  /*10c90*/  @!P1 IMAD.X R3, R7, 0x1, R23, P3 ;  /* 0x0000000107039824 */ /* 0x020fe400018e0617 */
[----:B------:R-:W-:Y:S02]  /*10ca0*/  @!P1 IMAD.MOV.U32 R4, RZ, RZ, R0 ;  /* 0x000000ffff049224 */ /* 0x000fe400078e0000 */
[----:B------:R-:W-:Y:S02]  /*10cb0*/  @!P1 IMAD.MOV.U32 R28, RZ, RZ, R14 ;  /* 0x000000ffff1c9224 */ /* 0x000fe400078e000e */
[----:B------:R-:W-:Y:S02]  /*10cc0*/  @!P1 IMAD.MOV.U32 R29, RZ, RZ, R3 ;  /* 0x000000ffff1d9224 */ /* 0x000fe400078e0003 */
[----:B------:R-:W2:Y:S04]  /*10cd0*/  @!P1 LD.E.128 R4, desc[UR4][R4.64] ;  /* 0x0000000404049980 */ /* 0x000ea8000c101d00 */
[----:B------:R-:W3:Y:S01]  /*10ce0*/  @!P1 LD.E.128 R28, desc[UR4][R28.64] ;  /* 0x000000041c1c9980 */ /* 0x000ee2000c101d00 */
[----:B------:R-:W-:-:S02]  /*10cf0*/  CS2R R26, SRZ ;  /* 0x00000000001a7805 */ /* 0x000fc4000001ff00 */
[----:B------:R-:W-:Y:S02]  /*10d00*/  CS2R R24, SRZ ;  /* 0x0000000000187805 */ /* 0x000fe4000001ff00 */
[----:B------:R-:W-:Y:S01]  /*10d10*/  CS2R R20, SRZ ;  /* 0x0000000000147805 */ /* 0x000fe2000001ff00 */
[----:B------:R-:W0:Y:S01]  /*10d20*/  SHFL.IDX PT, R33, R33, 0x1, 0x1c1f ;  /* 0x003c1f0021217f89 */ /* 0x000e2200000e0000 */
[----:B------:R-:W-:-:S03]  /*10d30*/  CS2R R8, SRZ ;  /* 0x0000000000087805 */ /* 0x000fc6000001ff00 */
[----:B------:R1:W4:Y:S04]  /*10d40*/  SHFL.IDX PT, R3, R10, 0x1, 0x1c1f ;  /* 0x003c1f000a037f89 */ /* 0x00032800000e0000 */
[----:B------:R-:W0:Y:S04]  /*10d50*/  SHFL.IDX PT, R37, R37, 0x1, 0x1c1f ;  /* 0x003c1f0025257f89 */ /* 0x000e2800000e0000 */
[----:B------:R-:W0:Y:S01]  /*10d60*/  SHFL.IDX PT, R35, R35, 0x1, 0x1c1f ;  /* 0x003c1f0023237f89 */ /* 0x000e2200000e0000 */
        /* <DEDUP_REMOVED lines=9> */
.L_x_7707:
        /* <DEDUP_REMOVED lines=11> */
[C---:B------:R-:W-:Y:S01]  /*10eb0*/  IADD3 R12, P1, R22.reuse, R33, RZ ;  /* 0x00000021160c7210 */ /* 0x040fe20007f3e0ff */
[----:B------:R-:W-:Y:S01]  /*10ec0*/  ULDC.64 UR4, c[0x0][0x208] ;  /* 0x0000820000047ab9 */ /* 0x000fe20000000a00 */
[----:B------:R-:W-:-:S03]  /*10ed0*/  IADD3 R4, P2, R22, R37, RZ ;  /* 0x0000002516047210 */ /* 0x000fc60007f5e0ff */
[--C-:B------:R-:W-:Y:S02]  /*10ee0*/  IMAD.X R13, R3, 0x1, R23.reuse, P1 ;  /* 0x00000001030d7824 */ /* 0x100fe400008e0617 */
[----:B------:R-:W-:-:S04]  /*10ef0*/  IMAD.X R5, R35, 0x1, R23, P2 ;  /* 0x0000000123057824 */ /* 0x000fc800010e0617 */
[----:B------:R-:W5:Y:S04]  /*10f00*/  LD.E.128 R12, desc[UR4][R12.64] ;  /* 0x000000040c0c7980 */ /* 0x000f68000c101d00 */
[----:B------:R-:W5:Y:S02]  /*10f10*/  LD.E.128 R4, desc[UR4][R4.64] ;  /* 0x0000000404047980 */ /* 0x000f64000c101d00 */
.L_x_7416:
[----:B------:R-:W-:Y:S05]  /*10f20*/  BSYNC B1 ;  /* 0x0000000000017941 */ /* 0x000fea0003800000 */
.L_x_7415:
[----:B------:R-:W2:Y:S04]  /*10f30*/  LDL R0, [R1+0xa8] ;  /* 0x0000a80001007983 */ /* 0x000ea80000100800 */
[----:B------:R-:W3:Y:S01]  /*10f40*/  LDL R10, [R1+0x64] ;  /* 0x00006400010a7983 */ /* 0x000ee20000100800 */
[----:B------:R-:W-:Y:S01]  /*10f50*/  BSSY B1, `(.L_x_7417) ;  /* 0x000000d000017945 */ /* 0x000fe20003800000 */
[----:B--2---:R-:W-:Y:S01]  /*10f60*/  R2UR UR5, R0 ;  /* 0x00000000000572ca */ /* 0x004fe200000e0000 */
[----:B------:R-:W-:Y:S01]  /*10f70*/  VIADD R0, R230, 0x40 ;  /* 0x00000040e6007836 */ /* 0x000fe20000000000 */
[----:B---3--:R-:W-:-:S04]  /*10f80*/  VIADDMNMX R11, R32, -R10, 0x80, PT ;  /* 0x00000080200b7446 */ /* 0x008fc8000380090a */
[-C--:B------:R-:W-:Y:S02]  /*10f90*/  ISETP.GE.OR P2, PT, R230, R11.reuse, P0 ;  /* 0x0000000be600720c */ /* 0x080fe40000746670 */
[----:B------:R-:W-:-:S05]  /*10fa0*/  ISETP.GE.OR P0, PT, R0, R11, P0 ;  /* 0x0000000b0000720c */ /* 0x000fca0000706670 */
[----:B------:R-:W-:-:S04]  /*10fb0*/  ULEA.HI UR4, UR5, UR5, URZ, 0x1 ;  /* 0x0000000505047291 */ /* 0x000fc8000f8f083f */
[----:B------:R-:W-:-:S04]  /*10fc0*/  ULOP3.LUT UR4, UR4, 0xfffffffe, URZ, 0xc0, !UPT ;  /* 0xfffffffe04047892 */ /* 0x000fc8000f8ec03f */
[----:B------:R-:W-:-:S06]  /*10fd0*/  UIADD3 UR4, UR5, -UR4, URZ ;  /* 0x8000000405047290 */ /* 0x000fcc000fffe03f */
[----:B------:R-:W-:-:S05]  /*10fe0*/  IMAD.U32 R3, RZ, RZ, UR4 ;  /* 0x00000004ff037e24 */ /* 0x000fca000f8e00ff */
[----:B------:R-:W-:-:S04]  /*10ff0*/  SHF.L.U32 R3, R3, 0x1f, RZ ;  /* 0x0000001f03037819 */ /* 0x000fc800000006ff */
[----:B------:R-:W0:Y:S02]  /*11000*/  SYNCS.PHASECHK.TRANS64.TRYWAIT P1, [R18+URZ+0x2e800], R3 ;  /* 0x02e80003120075a7 */ /* 0x000e24000802017f */
[----:B0-----:R-:W-:Y:S05]  /*11010*/  @!P1 BRA `(.L_x_7418) ;  /* 0x0000027000509947 */ /* 0x001fea0003800000 */
.L_x_7708:
[----:B------:R-:W-:Y:S05]  /*11020*/  BSYNC B1 ;  /* 0x0000000000017941 */ /* 0x000fea0003800000 */
.L_x_7417:
[----:B------:R-:W-:Y:S04]  /*11030*/  BSSY B1, `(.L_x_7419) ;  /* 0x0000101000017945 */ /* 0x000fe80003800000 */
[----:B------:R-:W-:Y:S05]  /*11040*/  @P2 BRA `(.L_x_7420) ;  /* 0x0000000c00fc2947 */ /* 0x000fea0003800000 */
[----:B------:R-:W2:Y:S01]  /*11050*/  LDL R40, [R1+0x88] ;  /* 0x0000880001287983 */ /* 0x000ea20000100800 */
[----:B------:R-:W-:Y:S02]  /*11060*/  SHF.R.U32.HI R0, RZ, 0x8, R26 ;  /* 0x00000008ff007819 */ /* 0x000fe4000001161a */
[----:B0-----:R-:W-:Y:S02]  /*11070*/  LOP3.LUT R3, R26, 0xff, RZ, 0xc0, !PT ;  /* 0x000000ff1a037812 */ /* 0x001fe400078ec0ff */
[----:B------:R-:W-:Y:S02]  /*11080*/  LOP3.LUT R0, R0, 0xff, RZ, 0xc0, !PT ;  /* 0x000000ff00007812 */ /* 0x000fe400078ec0ff */
[----:B------:R-:W-:Y:S02]  /*11090*/  SHF.R.U32.HI R10, RZ, 0x8, R27 ;  /* 0x00000008ff0a7819 */ /* 0x000fe4000001161b */
[----:B------:R-:W-:Y:S02]  /*110a0*/  SHF.R.U32.HI R28, RZ, 0x8, R24 ;  /* 0x00000008ff1c7819 */ /* 0x000fe40000011618 */
[----:B------:R-:W-:Y:S01]  /*110b0*/  PRMT R37, R0, 0x7604, R3 ;  /* 0x0000760400257816 */ /* 0x000fe20000000003 */
[----:B------:R-:W-:Y:S01]  /*110c0*/  IMAD.SHL.U32 R3, R231, 0x80, RZ ;  /* 0x00000080e7037824 */ /* 0x000fe200078e00ff */
[----:B------:R-:W-:-:S02]  /*110d0*/  LOP3.LUT R11, R27, 0xff, RZ, 0xc0, !PT ;  /* 0x000000ff1b0b7812 */ /* 0x000fc400078ec0ff */
[----:B------:R-:W-:Y:S02]  /*110e0*/  LOP3.LUT R10, R10, 0xff, RZ, 0xc0, !PT ;  /* 0x000000ff0a0a7812 */ /* 0x000fe400078ec0ff */
[----:B------:R-:W-:Y:S02]  /*110f0*/  LOP3.LUT R29, R24, 0xff, RZ, 0xc0, !PT ;  /* 0x000000ff181d7812 */ /* 0x000fe400078ec0ff */
[----:B------:R-:W-:Y:S02]  /*11100*/  LOP3.LUT R28, R28, 0xff, RZ, 0xc0, !PT ;  /* 0x000000ff1c1c7812 */ /* 0x000fe400078ec0ff */
[----:B------:R-:W-:Y:S02]  /*11110*/  PRMT R38, R10, 0x7604, R11 ;  /* 0x000076040a267816 */ /* 0x000fe4000000000b */
[----:B------:R-:W-:Y:S02]  /*11120*/  SHF.R.U32.HI R0, RZ, 0x8, R20 ;  /* 0x00000008ff007819 */ /* 0x000fe40000011614 */
[----:B------:R-:W-:Y:S01]  /*11130*/  LOP3.LUT R10, R3, 0x380, RZ, 0xc0, !PT ;  /* 0x00000380030a7812 */ /* 0x000fe200078ec0ff */
[----:B------:R-:W-:Y:S01]  /*11140*/  IMAD.IADD R3, R22, 0x1, R39 ;  /* 0x0000000116037824 */ /* 0x000fe200078e0227 */
[----:B------:R-:W-:-:S02]  /*11150*/  PRMT R41, R28, 0x7604, R29 ;  /* 0x000076041c297816 */ /* 0x000fc4000000001d */
[----:B------:R-:W-:Y:S02]  /*11160*/  SHF.R.U32.HI R11, RZ, 0x8, R25 ;  /* 0x00000008ff0b7819 */ /* 0x000fe40000011619 */
[----:B------:R-:W-:Y:S02]  /*11170*/  LOP3.LUT R29, R0, 0xff, RZ, 0xc0, !PT ;  /* 0x000000ff001d7812 */ /* 0x000fe400078ec0ff */
[----:B------:R-:W-:Y:S02]  /*11180*/  LOP3.LUT R30, R20, 0xff, RZ, 0xc0, !PT ;  /* 0x000000ff141e7812 */ /* 0x000fe400078ec0ff */
[----:B------:R-:W-:Y:S02]  /*11190*/  LOP3.LUT R0, R10, 0x70, R22, 0xf8, !PT ;  /* 0x000000700a007812 */ /* 0x000fe400078ef816 */
[----:B------:R-:W-:Y:S02]  /*111a0*/  SHF.R.U32.HI R31, RZ, 0x3, R10 ;  /* 0x00000003ff1f7819 */ /* 0x000fe4000001160a */
[----:B------:R-:W-:-:S02]  /*111b0*/  LOP3.LUT R28, R25, 0xff, RZ, 0xc0, !PT ;  /* 0x000000ff191c7812 */ /* 0x000fc400078ec0ff */
[----:B------:R-:W-:Y:S02]  /*111c0*/  LOP3.LUT R11, R11, 0xff, RZ, 0xc0, !PT ;  /* 0x000000ff0b0b7812 */ /* 0x000fe400078ec0ff */
[----:B------:R-:W-:Y:S02]  /*111d0*/  LOP3.LUT R10, R10, 0x70, R3, 0xf8, !PT ;  /* 0x000000700a0a7812 */ /* 0x000fe400078ef803 */
[----:B------:R-:W-:Y:S02]  /*111e0*/  PRMT R45, R29, 0x7604, R30 ;  /* 0x000076041d2d7816 */ /* 0x000fe4000000001e */
[----:B------:R-:W-:Y:S02]  /*111f0*/  LOP3.LUT R3, R0, R31, RZ, 0x3c, !PT ;  /* 0x0000001f00037212 */ /* 0x000fe400078e3cff */
[----:B------:R-:W-:Y:S02]  /*11200*/  SHF.R.U32.HI R29, RZ, 0x8, R21 ;  /* 0x00000008ff1d7819 */ /* 0x000fe40000011615 */
[----:B------:R-:W-:-:S02]  /*11210*/  PRMT R43, R11, 0x7604, R28 ;  /* 0x000076040b2b7816 */ /* 0x000fc4000000001c */
[----:B------:R-:W-:Y:S02]  /*11220*/  LOP3.LUT R11, R10, R31, RZ, 0x3c, !PT ;  /* 0x0000001f0a0b7212 */ /* 0x000fe400078e3cff */
[----:B------:R-:W-:Y:S02]  /*11230*/  LOP3.LUT R10, R21, 0xff, RZ, 0xc0, !PT ;  /* 0x000000ff150a7812 */ /* 0x000fe400078ec0ff */
[----:B------:R-:W-:Y:S02]  /*11240*/  SHF.R.U32.HI R28, RZ, 0x8, R8 ;  /* 0x00000008ff1c7819 */ /* 0x000fe40000011608 */
[----:B------:R-:W-:Y:S02]  /*11250*/  SHF.R.U32.HI R34, RZ, 0x8, R9 ;  /* 0x00000008ff227819 */ /* 0x000fe40000011609 */
[----:B------:R-:W-:Y:S02]  /*11260*/  LOP3.LUT R33, R8, 0xff, RZ, 0xc0, !PT ;  /* 0x000000ff08217812 */ /* 0x000fe400078ec0ff */
[----:B------:R-:W-:-:S02]  /*11270*/  LOP3.LUT R35, R9, 0xff, RZ, 0xc0, !PT ;  /* 0x000000ff09237812 */ /* 0x000fc400078ec0ff */
[----:B------:R-:W-:Y:S02]  /*11280*/  LOP3.LUT R32, R28, 0xff, RZ, 0xc0, !PT ;  /* 0x000000ff1c207812 */ /* 0x000fe400078ec0ff */
[----:B------:R-:W-:Y:S02]  /*11290*/  LOP3.LUT R34, R34, 0xff, RZ, 0xc0, !PT ;  /* 0x000000ff22227812 */ /* 0x000fe400078ec0ff */
[----:B------:R-:W-:Y:S02]  /*112a0*/  PRMT R49, R32, 0x7604, R33 ;  /* 0x0000760420317816 */ /* 0x000fe40000000021 */
[----:B------:R-:W-:Y:S02]  /*112b0*/  PRMT R51, R34, 0x7604, R35 ;  /* 0x0000760422337816 */ /* 0x000fe40000000023 */
[----:B------:R-:W-:-:S04]  /*112c0*/  SHF.R.U32.HI R42, RZ, 0x10, R25 ;  /* 0x00000010ff2a7819 */ /* 0x000fc80000011619 */
[----:B------:R-:W-:-:S04]  /*112d0*/  LOP3.LUT R42, R42, 0xff, RZ, 0xc0, !PT ;  /* 0x000000ff2a2a7812 */ /* 0x000fc800078ec0ff */
[----:B------:R-:W-:Y:S02]  /*112e0*/  PRMT R43, R42, 0x7054, R43 ;  /* 0x000070542a2b7816 */ /* 0x000fe4000000002b */
[----:B------:R-:W-:Y:S02]  /*112f0*/  SHF.R.U32.HI R42, RZ, 0x10, R9 ;  /* 0x00000010ff2a7819 */ /* 0x000fe40000011609 */
[----:B------:R-:W-:Y:S02]  /*11300*/  LOP3.LUT R43, R43, 0xff000000, R25, 0xf8, !PT ;  /* 0xff0000002b2b7812 */ /* 0x000fe400078ef819 */
[----:B------:R-:W-:-:S04]  /*11310*/  LOP3.LUT R42, R42, 0xff, RZ, 0xc0, !PT ;  /* 0x000000ff2a2a7812 */ /* 0x000fc800078ec0ff */
[----:B------:R-:W-:-:S04]  /*11320*/  PRMT R51, R42, 0x7054, R51 ;  /* 0x000070542a337816 */ /* 0x000fc80000000033 */
[----:B------:R-:W-:Y:S02]  /*11330*/  LOP3.LUT R51, R51, 0xff000000, R9, 0xf8, !PT ;  /* 0xff00000033337812 */ /* 0x000fe400078ef809 */
[----:B--2---:R-:W-:Y:S02]  /*11340*/  IADD3 R0, R18, R3, R40 ;  /* 0x0000000312007210 */ /* 0x004fe40007ffe028 */
[----:B------:R-:W-:-:S03]  /*11350*/  LOP3.LUT R3, R29, 0xff, RZ, 0xc0, !PT ;  /* 0x000000ff1d037812 */ /* 0x000fc600078ec0ff */
[----:B------:R-:W0:Y:S01]  /*11360*/  LDS.128 R28, [R0+0x1c400] ;  /* 0x01c40000001c7984 */ /* 0x000e220000000c00 */
[----:B------:R-:W-:Y:S02]  /*11370*/  PRMT R47, R3, 0x7604, R10 ;  /* 0x00007604032f7816 */ /* 0x000fe4000000000a */
[----:B------:R-:W-:Y:S02]  /*11380*/  IADD3 R3, R18, R11, R40 ;  /* 0x0000000b12037210 */ /* 0x000fe40007ffe028 */
[----:B------:R-:W-:Y:S02]  /*11390*/  SHF.R.U32.HI R11, RZ, 0x10, R27 ;  /* 0x00000010ff0b7819 */ /* 0x000fe4000001161b */
[----:B------:R-:W-:Y:S01]  /*113a0*/  SHF.R.U32.HI R40, RZ, 0x10, R24 ;  /* 0x00000010ff287819 */ /* 0x000fe20000011618 */
[----:B------:R-:W1:Y:S01]  /*113b0*/  LDS.128 R32, [R3+0x1c400] ;  /* 0x01c4000003207984 */ /* 0x000e620000000c00 */
[----:B------:R-:W-:Y:S02]  /*113c0*/  LOP3.LUT R11, R11, 0xff, RZ, 0xc0, !PT ;  /* 0x000000ff0b0b7812 */ /* 0x000fe400078ec0ff */
[----:B------:R-:W-:-:S02]  /*113d0*/  LOP3.LUT R40, R40, 0xff, RZ, 0xc0, !PT ;  /* 0x000000ff28287812 */ /* 0x000fc400078ec0ff */
[----:B------:R-:W-:Y:S02]  /*113e0*/  PRMT R11, R11, 0x7054, R38 ;  /* 0x000070540b0b7816 */ /* 0x000fe40000000026 */
[----:B------:R-:W-:Y:S02]  /*113f0*/  SHF.R.U32.HI R38, RZ, 0x10, R21 ;  /* 0x00000010ff267819 */ /* 0x000fe40000011615 */
[----:B------:R-:W-:Y:S02]  /*11400*/  PRMT R41, R40, 0x7054, R41 ;  /* 0x0000705428297816 */ /* 0x000fe40000000029 */
[----:B------:R-:W-:Y:S02]  /*11410*/  LOP3.LUT R38, R38, 0xff, RZ, 0xc0, !PT ;  /* 0x000000ff26267812 */ /* 0x000fe400078ec0ff */
[----:B------:R-:W-:Y:S02]  /*11420*/  SHF.R.U32.HI R10, RZ, 0x10, R26 ;  /* 0x00000010ff0a7819 */ /* 0x000fe4000001161a */
[----:B------:R-:W-:-:S02]  /*11430*/  SHF.R.U32.HI R40, RZ, 0x10, R8 ;  /* 0x00000010ff287819 */ /* 0x000fc40000011608 */
[----:B------:R-:W-:Y:S02]  /*11440*/  PRMT R47, R38, 0x7054, R47 ;  /* 0x00007054262f7816 */ /* 0x000fe4000000002f */
[----:B------:R-:W-:Y:S02]  /*11450*/  LOP3.LUT R10, R10, 0xff, RZ, 0xc0, !PT ;  /* 0x000000ff0a0a7812 */ /* 0x000fe400078ec0ff */
[----:B------:R-:W-:Y:S02]  /*11460*/  LOP3.LUT R40, R40, 0xff, RZ, 0xc0, !PT ;  /* 0x000000ff28287812 */ /* 0x000fe400078ec0ff */
[----:B------:R-:W-:Y:S02]  /*11470*/  LOP3.LUT R47, R47, 0xff000000, R21, 0xf8, !PT ;  /* 0xff0000002f2f7812 */ /* 0x000fe400078ef815 */
[----:B------:R-:W-:Y:S02]  /*11480*/  LOP3.LUT R38, R11, 0xff000000, R27, 0xf8, !PT ;  /* 0xff0000000b267812 */ /* 0x000fe400078ef81b */
[----:B------:R-:W-:-:S02]  /*11490*/  LOP3.LUT R42, R41, 0xff000000, R24, 0xf8, !PT ;  /* 0xff000000292a7812 */ /* 0x000fc400078ef818 */
[----:B------:R-:W-:Y:S02]  /*114a0*/  PRMT R37, R10, 0x7054, R37 ;  /* 0x000070540a257816 */ /* 0x000fe40000000025 */
[----:B------:R-:W-:Y:S02]  /*114b0*/  PRMT R49, R40, 0x7054, R49 ;  /* 0x0000705428317816 */ /* 0x000fe40000000031 */
[----:B------:R-:W-:Y:S02]  /*114c0*/  F2FP.F16.E4M3.UNPACK_B R44, R47.H1 ;  /* 0x0000002fff2c723e */ /* 0x000fe400030006ff */
[----:B------:R-:W-:Y:S02]  /*114d0*/  SHF.R.U32.HI R10, RZ, 0x10, R20 ;  /* 0x00000010ff0a7819 */ /* 0x000fe40000011614 */
[----:B------:R-:W-:Y:S01]  /*114e0*/  F2FP.F16.E4M3.UNPACK_B R40, R38.H1 ;  /* 0x00000026ff28723e */ /* 0x000fe200030006ff */
[--C-:B------:R-:W-:Y:S01]  /*114f0*/  HADD2.F32 R46, -RZ, R44.reuse.H0_H0 ;  /* 0x2000002cff2e7230 */ /* 0x100fe20000004100 */
[----:B0-----:R-:W-:Y:S01]  /*11500*/  F2FP.F16.E4M3.UNPACK_B R9, R29 ;  /* 0x0000001dff09723e */ /* 0x001fe200020006ff */
[----:B------:R-:W-:Y:S01]  /*11510*/  HADD2.F32 R44, -RZ, R44.H1_H1 ;  /* 0x3000002cff2c7230 */ /* 0x000fe20000004100 */
[----:B-1----:R-:W-:Y:S01]  /*11520*/  F2FP.F16.E4M3.UNPACK_B R24, R33.H1 ;  /* 0x00000021ff18723e */ /* 0x002fe200030006ff */
[--C-:B------:R-:W-:Y:S01]  /*11530*/  HADD2.F32 R41, -RZ, R40.reuse.H0_H0 ;  /* 0x20000028ff297230 */ /* 0x100fe20000004100 */
[----:B------:R-:W-:Y:S01]  /*11540*/  LOP3.LUT R10, R10, 0xff, RZ, 0xc0, !PT ;  /* 0x000000ff0a0a7812 */ /* 0x000fe200078ec0ff */
[----:B------:R-:W-:Y:S01]  /*11550*/  HADD2.F32 R40, -RZ, R40.H1_H1 ;  /* 0x30000028ff287230 */ /* 0x000fe20000004100 */
[----:B------:R-:W-:Y:S01]  /*11560*/  F2FP.F16.E4M3.UNPACK_B R29, R29.H1 ;  /* 0x0000001dff1d723e */ /* 0x000fe200030006ff */
[----:B------:R-:W-:Y:S01]  /*11570*/  HADD2.F32 R25, -RZ, R24.H0_H0 ;  /* 0x20000018ff197230 */ /* 0x000fe20000004100 */
[----:B------:R-:W-:-:S02]  /*11580*/  PRMT R45, R10, 0x7054, R45 ;  /* 0x000070540a2d7816 */ /* 0x000fc4000000002d */
[----:B------:R-:W-:Y:S01]  /*11590*/  LOP3.LUT R48, R49, 0xff000000, R8, 0xf8, !PT ;  /* 0xff00000031307812 */ /* 0x000fe200078ef808 */
[--C-:B------:R-:W-:Y:S02]  /*115a0*/  HADD2.F32 R10, -RZ, R29.reuse.H0_H0 ;  /* 0x2000001dff0a7230 */ /* 0x100fe40000004100 */
[CC--:B------:R-:W-:Y:S01]  /*115b0*/  FMUL.FTZ R49, R25.reuse, R46.reuse ;  /* 0x0000002e19317220 */ /* 0x0c0fe20000410000 */
[----:B------:R-:W-:Y:S01]  /*115c0*/  FMUL.FTZ R25, R25, R41 ;  /* 0x0000002919197220 */ /* 0x000fe20000410000 */
[----:B------:R-:W-:Y:S01]  /*115d0*/  F2FP.F16.E4M3.UNPACK_B R33, R33 ;  /* 0x00000021ff21723e */ /* 0x000fe200020006ff */
[----:B------:R-:W-:Y:S01]  /*115e0*/  HADD2.F32 R29, -RZ, R29.H1_H1 ;  /* 0x3000001dff1d7230 */ /* 0x000fe20000004100 */
[----:B------:R-:W-:Y:S01]  /*115f0*/  F2FP.F16.E4M3.UNPACK_B R47, R47 ;  /* 0x0000002fff2f723e */ /* 0x000fe200020006ff */
[C---:B------:R-:W-:Y:S01]  /*11600*/  FFMA.FTZ R52, R10.reuse, R46, R25 ;  /* 0x0000002e0a347223 */ /* 0x040fe20000010019 */
[----:B------:R-:W-:Y:S01]  /*11610*/  FFMA.FTZ R50, R10, R41, -R49 ;  /* 0x000000290a327223 */ /* 0x000fe20000010831 */
[----:B------:R-:W-:Y:S01]  /*11620*/  F2FP.F16.E4M3.UNPACK_B R38, R38 ;  /* 0x00000026ff26723e */ /* 0x000fe200020006ff */
[----:B------:R-:W-:Y:S01]  /*11630*/  HADD2.F32 R25, -RZ, R24.H1_H1 ;  /* 0x30000018ff197230 */ /* 0x000fe20000004100 */
[-C--:B------:R-:W-:Y:S01]  /*11640*/  F2FP.F16.E4M3.UNPACK_B R27, R35.reuse ;  /* 0x00000023ff1b723e */ /* 0x080fe200020006ff */
[----:B------:R-:W-:Y:S01]  /*11650*/  HADD2.F32 R49, -RZ, R47.H0_H0 ;  /* 0x2000002fff317230 */ /* 0x000fe20000004100 */
[----:B------:R-:W-:Y:S01]  /*11660*/  F2FP.F16.E4M3.UNPACK_B R35, R35.H1 ;  /* 0x00000023ff23723e */ /* 0x000fe200030006ff */
[----:B------:R-:W-:-:S02]  /*11670*/  HADD2.F32 R24, -RZ, R33.H0_H0 ;  /* 0x20000021ff187230 */ /* 0x000fc40000004100 */
[C---:B------:R-:W-:Y:S01]  /*11680*/  FMUL.FTZ R46, R25.reuse, R44 ;  /* 0x0000002c192e7220 */ /* 0x040fe20000410000 */
[----:B------:R-:W-:Y:S02]  /*11690*/  HADD2.F32 R41, -RZ, R38.H0_H0 ;  /* 0x20000026ff297230 */ /* 0x000fe40000004100 */
[----:B------:R-:W-:Y:S01]  /*116a0*/  FMUL.FTZ R53, R25, R40 ;  /* 0x0000002819357220 */ /* 0x000fe20000410000 */
[----:B------:R-:W-:Y:S02]  /*116b0*/  HADD2.F32 R10, -RZ, R9.H0_H0 ;  /* 0x20000009ff0a7230 */ /* 0x000fe40000004100 */
[C---:B------:R-:W-:Y:S01]  /*116c0*/  FMUL.FTZ R25, R24.reuse, R49 ;  /* 0x0000003118197220 */ /* 0x040fe20000410000 */
[----:B------:R-:W-:Y:S01]  /*116d0*/  LOP3.LUT R45, R45, 0xff000000, R20, 0xf8, !PT ;  /* 0xff0000002d2d7812 */ /* 0x000fe200078ef814 */
[C---:B------:R-:W-:Y:S01]  /*116e0*/  FFMA.FTZ R57, R29.reuse, R44, R53 ;  /* 0x0000002c1d397223 */ /* 0x040fe20000010035 */
[-C--:B------:R-:W-:Y:S01]  /*116f0*/  FMUL.FTZ R24, R24, R41.reuse ;  /* 0x0000002918187220 */ /* 0x080fe20000410000 */
[C---:B------:R-:W-:Y:S01]  /*11700*/  FFMA.FTZ R44, R10.reuse, R41, -R25 ;  /* 0x000000290a2c7223 */ /* 0x040fe20000010819 */
[----:B------:R-:W-:Y:S01]  /*11710*/  F2FP.F16.E4M3.UNPACK_B R41, R51.H1 ;  /* 0x00000033ff29723e */ /* 0x000fe200030006ff */
[----:B------:R-:W-:Y:S01]  /*11720*/  FFMA.FTZ R55, R29, R40, -R46 ;  /* 0x000000281d377223 */ /* 0x000fe2000001082e */
[----:B------:R-:W-:Y:S01]  /*11730*/  F2FP.F16.E4M3.UNPACK_B R25, R43.H1 ;  /* 0x0000002bff19723e */ /* 0x000fe200030006ff */
[----:B------:R-:W-:Y:S01]  /*11740*/  FFMA.FTZ R49, R10, R49, R24 ;  /* 0x000000310a317223 */ /* 0x000fe20000010018 */
[-C--:B------:R-:W-:Y:S01]  /*11750*/  F2FP.F16.E4M3.UNPACK_B R20, R31.reuse ;  /* 0x0000001fff14723e */ /* 0x080fe200020006ff */
[----:B------:R-:W-:Y:S01]  /*11760*/  HADD2.F32 R40, -RZ, R47.H1_H1 ;  /* 0x3000002fff287230 */ /* 0x000fe20000004100 */
[----:B------:R-:W-:Y:S01]  /*11770*/  F2FP.F16.E4M3.UNPACK_B R31, R31.H1 ;  /* 0x0000001fff1f723e */ /* 0x000fe200030006ff */
        /* <DEDUP_REMOVED lines=12> */
[----:B------:R-:W-:Y:S02]  /*11840*/  HADD2.F32 R10, -RZ, R31.H0_H0 ;  /* 0x2000001fff0a7230 */ /* 0x000fe40000004100 */
[----:B------:R-:W-:Y:S01]  /*11850*/  FMUL.FTZ R33, R33, R38 ;  /* 0x0000002621217220 */ /* 0x000fe20000410000 */
[----:B------:R-:W-:-:S02]  /*11860*/  HADD2.F32 R35, -RZ, R35.H1_H1 ;  /* 0x30000023ff237230 */ /* 0x000fc40000004100 */
[C---:B------:R-:W-:Y:S01]  /*11870*/  FFMA.FTZ R53, R9.reuse, R38, -R46 ;  /* 0x0000002609357223 */ /* 0x040fe2000001082e */
[----:B------:R-:W-:Y:S02]  /*11880*/  HADD2.F32 R38, -RZ, R25.H1_H1 ;  /* 0x30000019ff267230 */ /* 0x000fe40000004100 */
[C---:B------:R-:W-:Y:S01]  /*11890*/  FFMA.FTZ R59, R10.reuse, R29, -R59 ;  /* 0x0000001d0a3b7223 */ /* 0x040fe2000001083b */
[----:B------:R-:W-:Y:S01]  /*118a0*/  FFMA.FTZ R60, R10, R47, R24 ;  /* 0x0000002f0a3c7223 */ /* 0x000fe20000010018 */
[----:B------:R-:W-:Y:S02]  /*118b0*/  HADD2.F32 R25, -RZ, R51.H0_H0 ;  /* 0x20000033ff197230 */ /* 0x000fe40000004100 */
[----:B------:R-:W-:Y:S01]  /*118c0*/  FFMA.FTZ R46, R9, R40, R33 ;  /* 0x00000028092e7223 */ /* 0x000fe20000010021 */
[----:B------:R-:W-:Y:S01]  /*118d0*/  HADD2.F32 R10, -RZ, R27.H0_H0 ;  /* 0x2000001bff0a7230 */ /* 0x000fe20000004100 */
[-C--:B------:R-:W-:Y:S01]  /*118e0*/  F2FP.F16.E4M3.UNPACK_B R21, R32.reuse ;  /* 0x00000020ff15723e */ /* 0x080fe200020006ff */
[----:B------:R-:W-:Y:S01]  /*118f0*/  HADD2.F32 R40, -RZ, R41.H1_H1 ;  /* 0x30000029ff287230 */ /* 0x000fe20000004100 */
[----:B------:R-:W-:Y:S01]  /*11900*/  F2FP.F16.E4M3.UNPACK_B R32, R32.H1 ;  /* 0x00000020ff20723e */ /* 0x000fe200030006ff */
[----:B------:R-:W-:-:S02]  /*11910*/  HADD2.F32 R24, -RZ, R43.H0_H0 ;  /* 0x2000002bff187230 */ /* 0x000fc40000004100 */
[C---:B------:R-:W-:Y:S01]  /*11920*/  FMUL.FTZ R54, R10.reuse, R25 ;  /* 0x000000190a367220 */ /* 0x040fe20000410000 */
[----:B------:R-:W-:Y:S02]  /*11930*/  HADD2.F32 R9, -RZ, R20.H0_H0 ;  /* 0x20000014ff097230 */ /* 0x000fe40000004100 */
[C---:B------:R-:W-:Y:S01]  /*11940*/  FMUL.FTZ R56, R35.reuse, R40 ;  /* 0x0000002823387220 */ /* 0x040fe20000410000 */
[----:B------:R-:W-:Y:S02]  /*11950*/  HADD2.F32 R31, -RZ, R31.H1_H1 ;  /* 0x3000001fff1f7230 */ /* 0x000fe40000004100 */
[----:B------:R-:W-:Y:S01]  /*11960*/  FMUL.FTZ R35, R35, R38 ;  /* 0x0000002623237220 */ /* 0x000fe20000410000 */
[-C--:B------:R-:W-:Y:S01]  /*11970*/  FMUL.FTZ R10, R10, R24.reuse ;  /* 0x000000180a0a7220 */ /* 0x080fe20000410000 */
[----:B------:R-:W-:Y:S01]  /*11980*/  FFMA.FTZ R47, R9, R24, -R54 ;  /* 0x00000018092f7223 */ /* 0x000fe20000010836 */
[----:B------:R-:W-:Y:S01]  /*11990*/  F2FP.F16.E4M3.UNPACK_B R29, R45.H1 ;  /* 0x0000002dff1d723e */ /* 0x000fe200030006ff */
[C---:B------:R-:W-:Y:S01]  /*119a0*/  FFMA.FTZ R62, R31.reuse, R38, -R56 ;  /* 0x000000261f3e7223 */ /* 0x040fe20000010838 */
[----:B------:R-:W-:Y:S01]  /*119b0*/  F2FP.F16.E4M3.UNPACK_B R24, R37.H1 ;  /* 0x00000025ff18723e */ /* 0x000fe200030006ff */
[----:B------:R-:W-:Y:S01]  /*119c0*/  FFMA.FTZ R61, R31, R40, R35 ;  /* 0x000000281f3d7223 */ /* 0x000fe20000010023 */
[-C--:B------:R-:W-:Y:S01]  /*119d0*/  F2FP.F16.E4M3.UNPACK_B R8, R28.reuse ;  /* 0x0000001cff08723e */ /* 0x080fe200020006ff */
[----:B------:R-:W-:Y:S01]  /*119e0*/  FFMA.FTZ R56, R9, R25, R10 ;  /* 0x0000001909387223 */ /* 0x000fe2000001000a */
[----:B------:R-:W-:Y:S01]  /*119f0*/  F2FP.F16.E4M3.UNPACK_B R28, R28.H1 ;  /* 0x0000001cff1c723e */ /* 0x000fe200030006ff */
[----:B------:R-:W-:Y:S01]  /*11a00*/  HADD2.F32 R31, -RZ, R29.H0_H0 ;  /* 0x2000001dff1f7230 */ /* 0x000fe20000004100 */
[----:B------:R-:W-:Y:S01]  /*11a10*/  F2FP.F16.E4M3.UNPACK_B R45, R45 ;  /* 0x0000002dff2d723e */ /* 0x000fe200020006ff */
[----:B------:R-:W-:Y:S01]  /*11a20*/  HADD2.F32 R10, -RZ, R32.H0_H0 ;  /* 0x20000020ff0a7230 */ /* 0x000fe20000004100 */
[----:B------:R-:W-:Y:S01]  /*11a30*/  F2FP.F16.E4M3.UNPACK_B R37, R37 ;  /* 0x00000025ff25723e */ /* 0x000fe200020006ff */
        /* <DEDUP_REMOVED lines=10> */
[----:B------:R-:W-:Y:S01]  /*11ae0*/  HADD2.F32 R29, -RZ, R29.H1_H1 ;  /* 0x3000001dff1d7230 */ /* 0x000fe20000004100 */
[----:B------:R-:W-:Y:S01]  /*11af0*/  F2FP.F16.E4M3.UNPACK_B R34, R34.H1 ;  /* 0x00000022ff22723e */ /* 0x000fe200030006ff */
[----:B------:R-:W-:-:S02]  /*11b00*/  HADD2.F32 R32, -RZ, R32.H1_H1 ;  /* 0x30000020ff207230 */ /* 0x000fc40000004100 */
[C---:B------:R-:W-:Y:S01]  /*11b10*/  FMUL.FTZ R33, R27.reuse, R51 ;  /* 0x000000331b217220 */ /* 0x040fe20000410000 */
[----:B------:R-:W-:Y:S02]  /*11b20*/  HADD2.F32 R20, -RZ, R20.H1_H1 ;  /* 0x30000014ff147230 */ /* 0x000fe40000004100 */
[----:B------:R-:W-:Y:S01]  /*11b30*/  FMUL.FTZ R40, R27, R43 ;  /* 0x0000002b1b287220 */ /* 0x000fe20000410000 */
[----:B------:R-:W-:Y:S02]  /*11b40*/  HADD2.F32 R9, -RZ, R24.H1_H1 ;  /* 0x30000018ff097230 */ /* 0x000fe40000004100 */
[----:B------:R-:W-:Y:S01]  /*11b50*/  FMUL.FTZ R25, R32, R29 ;  /* 0x0000001d20197220 */ /* 0x000fe20000410000 */
[----:B------:R-:W-:Y:S02]  /*11b60*/  HADD2.F32 R28, -RZ, R28.H1_H1 ;  /* 0x3000001cff1c7230 */ /* 0x000fe40000004100 */
[C---:B------:R-:W-:Y:S01]  /*11b70*/  FFMA.FTZ R58, R20.reuse, R43, -R33 ;  /* 0x0000002b143a7223 */ /* 0x040fe20000010821 */
[----:B------:R-:W-:Y:S01]  /*11b80*/  FFMA.FTZ R51, R20, R51, R40 ;  /* 0x0000003314337223 */ /* 0x000fe20000010028 */
        /* <DEDUP_REMOVED lines=18> */
[-C--:B------:R-:W-:Y:S01]  /*11cb0*/  F2FP.F16.E4M3.UNPACK_B R11, R30.reuse ;  /* 0x0000001eff0b723e */ /* 0x080fe200020006ff */
[----:B------:R-:W-:Y:S01]  /*11cc0*/  FMUL.FTZ R27, R21, R45 ;  /* 0x0000002d151b7220 */ /* 0x000fe20000410000 */
[----:B------:R-:W-:Y:S01]  /*11cd0*/  F2FP.F16.E4M3.UNPACK_B R30, R30.H1 ;  /* 0x0000001eff1e723e */ /* 0x000fe200030006ff */
[----:B------:R-:W-:-:S02]  /*11ce0*/  HADD2.F32 R24, -RZ, R25.H0_H0 ;  /* 0x20000019ff187230 */ /* 0x000fc40000004100 */
[C---:B------:R-:W-:Y:S01]  /*11cf0*/  FFMA.FTZ R32, R8.reuse, R45, R20 ;  /* 0x0000002d08207223 */ /* 0x040fe20000010014 */
[----:B------:R-:W-:Y:S02]  /*11d00*/  HADD2.F32 R9, -RZ, R34.H0_H0 ;  /* 0x20000022ff097230 */ /* 0x000fe40000004100 */
[----:B------:R-:W-:Y:S01]  /*11d10*/  FFMA.FTZ R37, R8, R37, -R27 ;  /* 0x0000002508257223 */ /* 0x000fe2000001081b */
[--C-:B------:R-:W-:Y:S01]  /*11d20*/  HADD2.F32 R20, -RZ, R10.reuse.H0_H0 ;  /* 0x2000000aff147230 */ /* 0x100fe20000004100 */
        /* <DEDUP_REMOVED lines=8> */
[----:B------:R-:W-:Y:S01]  /*11db0*/  FMUL.FTZ R10, R34, R21 ;  /* 0x00000015220a7220 */ /* 0x000fe20000410000 */
[----:B------:R-:W-:Y:S02]  /*11dc0*/  HADD2.F32 R30, -RZ, R30.H1_H1 ;  /* 0x3000001eff1e7230 */ /* 0x000fe40000004100 */
[----:B------:R-:W-:Y:S01]  /*11dd0*/  FFMA.FTZ R27, R8, R20, -R27 ;  /* 0x00000014081b7223 */ /* 0x000fe2000001081b */
[----:B------:R-:W-:Y:S02]  /*11de0*/  HADD2.F32 R20, -RZ, R48.H0_H0 ;  /* 0x20000030ff147230 */ /* 0x000fe40000004100 */
[-C--:B------:R-:W-:Y:S01]  /*11df0*/  FMUL.FTZ R35, R34, R25.reuse ;  /* 0x0000001922237220 */ /* 0x080fe20000410000 */
[----:B------:R-:W-:Y:S01]  /*11e00*/  FFMA.FTZ R34, R8, R24, R9 ;  /* 0x0000001808227223 */ /* 0x000fe20000010009 */
[C---:B------:R-:W-:Y:S01]  /*11e10*/  FFMA.FTZ R41, R30.reuse, R25, R10 ;  /* 0x000000191e297223 */ /* 0x040fe2000001000a */
[----:B------:R-:W-:Y:S02]  /*11e20*/  HADD2.F32 R10, -RZ, R42.H0_H0 ;  /* 0x2000002aff0a7230 */ /* 0x000fe40000004100 */
[----:B------:R-:W-:Y:S01]  /*11e30*/  FFMA.FTZ R54, R30, R21, -R35 ;  /* 0x000000151e367223 */ /* 0x000fe20000010823 */
        /* <DEDUP_REMOVED lines=9> */
[----:B------:R-:W-:Y:S01]  /*11ed0*/  F2FP.SATFINITE.E4M3.F32.PACK_AB_MERGE_C R54, R54, R27, RZ ;  /* 0x0000001b3636723e */ /* 0x000fe200048070ff */
        /* <DEDUP_REMOVED lines=11> */
[----:B------:R-:W-:Y:S02]  /*11f90*/  F2FP.SATFINITE.E4M3.F32.PACK_AB_MERGE_C R8, R40, R31, RZ ;  /* 0x0000001f2808723e */ /* 0x000fe400048070ff */
[----:B------:R-:W-:Y:S02]  /*11fa0*/  F2FP.SATFINITE.E4M3.F32.PACK_AB_MERGE_C R25, R53, R44, R25 ;  /* 0x0000002c3519723e */ /* 0x000fe40004807019 */
[----:B------:R-:W-:-:S02]  /*11fb0*/  F2FP.SATFINITE.E4M3.F32.PACK_AB_MERGE_C R27, R58, R47, R59 ;  /* 0x0000002f3a1b723e */ /* 0x000fc4000480703b */
[----:B------:R-:W-:Y:S02]  /*11fc0*/  F2FP.SATFINITE.E4M3.F32.PACK_AB_MERGE_C R24, R37, R28, R24 ;  /* 0x0000001c2518723e */ /* 0x000fe40004807018 */
[----:B------:R-:W-:Y:S02]  /*11fd0*/  F2FP.SATFINITE.E4M3.F32.PACK_AB_MERGE_C R26, R26, R21, R54 ;  /* 0x000000151a1a723e */ /* 0x000fe40004807036 */
[----:B------:R-:W-:Y:S02]  /*11fe0*/  F2FP.SATFINITE.E4M3.F32.PACK_AB_MERGE_C R9, R46, R49, R9 ;  /* 0x000000312e09723e */ /* 0x000fe40004807009 */
[----:B------:R-:W-:Y:S01]  /*11ff0*/  F2FP.SATFINITE.E4M3.F32.PACK_AB_MERGE_C R11, R51, R56, R11 ;  /* 0x00000038330b723e */ /* 0x000fe2000480700b */
[----:B------:R1:W-:Y:S01]  /*12000*/  STS.128 [R0+0x1c400], R24 ;  /* 0x01c4001800007388 */ /* 0x0003e20000000c00 */
[----:B------:R-:W-:Y:S02]  /*12010*/  F2FP.SATFINITE.E4M3.F32.PACK_AB_MERGE_C R8, R32, R29, R8 ;  /* 0x0000001d2008723e */ /* 0x000fe40004807008 */
[----:B------:R-:W-:-:S05]  /*12020*/  F2FP.SATFINITE.E4M3.F32.PACK_AB_MERGE_C R10, R35, R10, R34 ;  /* 0x0000000a230a723e */ /* 0x000fca0004807022 */
[----:B------:R1:W-:Y:S02]  /*12030*/  STS.128 [R3+0x1c400], R8 ;  /* 0x01c4000803007388 */ /* 0x0003e40000000c00 */
.L_x_7420:
[----:B------:R-:W-:Y:S05]  /*12040*/  BSYNC B1 ;  /* 0x0000000000017941 */ /* 0x000fea0003800000 */
.L_x_7419:
[----:B------:R-:W-:Y:S05]  /*12050*/  @P0 BRA `(.L_x_7411) ;  /* 0x0000000c00e40947 */ /* 0x000fea0003800000 */
[----:B-1----:R-:W2:Y:S04]  /*12060*/  LDL R25, [R1+0x90] ;  /* 0x0000900001197983 */ /* 0x002ea80000100800 */
[----:B------:R-:W3:Y:S01]  /*12070*/  LDL R50, [R1+0xac] ;  /* 0x0000ac0001327983 */ /* 0x000ee20000100800 */
[----:B0----5:R-:W-:Y:S01]  /*12080*/  SHF.R.U32.HI R3, RZ, 0x8, R12 ;  /* 0x00000008ff037819 */ /* 0x021fe2000001160c */
[----:B------:R-:W-:Y:S01]  /*12090*/  VIADD R24, R230, 0x40 ;  /* 0x00000040e6187836 */ /* 0x000fe20000000000 */
[----:B------:R-:W-:Y:S01]  /*120a0*/  LOP3.LUT R0, R12, 0xff, RZ, 0xc0, !PT ;  /* 0x000000ff0c007812 */ /* 0x000fe200078ec0ff */
[----:B------:R-:W-:Y:S01]  /*120b0*/  IMAD.IADD R39, R22, 0x1, R39 ;  /* 0x0000000116277824 */ /* 0x000fe200078e0227 */
[----:B------:R-:W-:Y:S01]  /*120c0*/  LOP3.LUT R3, R3, 0xff, RZ, 0xc0, !PT ;  /* 0x000000ff03037812 */ /* 0x000fe200078ec0ff */
[----:B------:R-:W-:Y:S01]  /*120d0*/  IMAD.SHL.U32 R24, R24, 0x80, RZ ;  /* 0x0000008018187824 */ /* 0x000fe200078e00ff */
[----:B------:R-:W-:-:S02]  /*120e0*/  SHF.R.U32.HI R9, RZ, 0x8, R13 ;  /* 0x00000008ff097819 */ /* 0x000fc4000001160d */
[----:B------:R-:W-:Y:S02]  /*120f0*/  PRMT R21, R3, 0x7604, R0 ;  /* 0x0000760403157816 */ /* 0x000fe40000000000 */
[----:B------:R-:W-:Y:S02]  /*12100*/  SHF.R.U32.HI R3, RZ, 0x8, R14 ;  /* 0x00000008ff037819 */ /* 0x000fe4000001160e */
[----:B------:R-:W-:Y:S02]  /*12110*/  LOP3.LUT R0, R14, 0xff, RZ, 0xc0, !PT ;  /* 0x000000ff0e007812 */ /* 0x000fe400078ec0ff */
[----:B------:R-:W-:Y:S02]  /*12120*/  LOP3.LUT R3, R3, 0xff, RZ, 0xc0, !PT ;  /* 0x000000ff03037812 */ /* 0x000fe400078ec0ff */
[----:B------:R-:W-:Y:S02]  /*12130*/  LOP3.LUT R24, R24, 0x380, RZ, 0xc0, !PT ;  /* 0x0000038018187812 */ /* 0x000fe400078ec0ff */
[----:B------:R-:W-:-:S02]  /*12140*/  PRMT R29, R3, 0x7604, R0 ;  /* 0x00007604031d7816 */ /* 0x000fc40000000000 */
[----:B------:R-:W-:Y:S01]  /*12150*/  LOP3.LUT R0, R24, 0x70, R39, 0xf8, !PT ;  /* 0x0000007018007812 */ /* 0x000fe200078ef827 */
[----:B------:R-:W-:Y:S01]  /*12160*/  VIADD R24, R230, 0x40 ;  /* 0x00000040e6187836 */ /* 0x000fe20000000000 */
[----:B------:R-:W-:Y:S02]  /*12170*/  LOP3.LUT R8, R13, 0xff, RZ, 0xc0, !PT ;  /* 0x000000ff0d087812 */ /* 0x000fe400078ec0ff */
[----:B------:R-:W-:Y:S01]  /*12180*/  LOP3.LUT R9, R9, 0xff, RZ, 0xc0, !PT ;  /* 0x000000ff09097812 */ /* 0x000fe200078ec0ff */
[----:B------:R-:W-:Y:S01]  /*12190*/  IMAD.SHL.U32 R24, R24, 0x80, RZ ;  /* 0x0000008018187824 */ /* 0x000fe200078e00ff */
[----:B------:R-:W-:Y:S02]  /*121a0*/  SHF.R.U32.HI R11, RZ, 0x8, R4 ;  /* 0x00000008ff0b7819 */ /* 0x000fe40000011604 */
[----:B------:R-:W-:Y:S02]  /*121b0*/  PRMT R20, R9, 0x7604, R8 ;  /* 0x0000760409147816 */ /* 0x000fe40000000008 */
[----:B------:R-:W-:-:S02]  /*121c0*/  LOP3.LUT R24, R24, 0x380, RZ, 0xc0, !PT ;  /* 0x0000038018187812 */ /* 0x000fc400078ec0ff */
[----:B------:R-:W-:Y:S02]  /*121d0*/  SHF.R.U32.HI R9, RZ, 0x8, R15 ;  /* 0x00000008ff097819 */ /* 0x000fe4000001160f */
[----:B------:R-:W-:Y:S02]  /*121e0*/  SHF.R.U32.HI R24, RZ, 0x3, R24 ;  /* 0x00000003ff187819 */ /* 0x000fe40000011618 */
[----:B------:R-:W-:Y:S02]  /*121f0*/  LOP3.LUT R8, R15, 0xff, RZ, 0xc0, !PT ;  /* 0x000000ff0f087812 */ /* 0x000fe400078ec0ff */
[----:B------:R-:W-:Y:S02]  /*12200*/  LOP3.LUT R3, R0, R24, RZ, 0x3c, !PT ;  /* 0x0000001800037212 */ /* 0x000fe400078e3cff */
[----:B------:R-:W-:Y:S02]  /*12210*/  SHF.R.U32.HI R24, RZ, 0x8, R5 ;  /* 0x00000008ff187819 */ /* 0x000fe40000011605 */
[----:B------:R-:W-:-:S02]  /*12220*/  LOP3.LUT R10, R4, 0xff, RZ, 0xc0, !PT ;  /* 0x000000ff040a7812 */ /* 0x000fc400078ec0ff */
[----:B------:R-:W-:Y:S02]  /*12230*/  LOP3.LUT R9, R9, 0xff, RZ, 0xc0, !PT ;  /* 0x000000ff09097812 */ /* 0x000fe400078ec0ff */
[----:B------:R-:W-:Y:S02]  /*12240*/  LOP3.LUT R11, R11, 0xff, RZ, 0xc0, !PT ;  /* 0x000000ff0b0b7812 */ /* 0x000fe400078ec0ff */
[----:B------:R-:W-:Y:S02]  /*12250*/  PRMT R28, R9, 0x7604, R8 ;  /* 0x00007604091c7816 */ /* 0x000fe40000000008 */
[----:B------:R-:W-:Y:S02]  /*12260*/  PRMT R35, R11, 0x7604, R10 ;  /* 0x000076040b237816 */ /* 0x000fe4000000000a */
[----:B------:R-:W-:Y:S02]  /*12270*/  SHF.R.U32.HI R32, RZ, 0x8, R6 ;  /* 0x00000008ff207819 */ /* 0x000fe40000011606 */
[----:B------:R-:W-:-:S02]  /*12280*/  LOP3.LUT R30, R5, 0xff, RZ, 0xc0, !PT ;  /* 0x000000ff051e7812 */ /* 0x000fc400078ec0ff */
[----:B------:R-:W-:Y:S02]  /*12290*/  LOP3.LUT R31, R6, 0xff, RZ, 0xc0, !PT ;  /* 0x000000ff061f7812 */ /* 0x000fe400078ec0ff */
[----:B------:R-:W-:Y:S02]  /*122a0*/  LOP3.LUT R32, R32, 0xff, RZ, 0xc0, !PT ;  /* 0x000000ff20207812 */ /* 0x000fe400078ec0ff */
[----:B------:R-:W-:Y:S02]  /*122b0*/  SHF.R.U32.HI R37, RZ, 0x10, R5 ;  /* 0x00000010ff257819 */ /* 0x000fe40000011605 */
[----:B------:R-:W-:Y:S02]  /*122c0*/  PRMT R39, R32, 0x7604, R31 ;  /* 0x0000760420277816 */ /* 0x000fe4000000001f */
[----:B------:R-:W-:Y:S01]  /*122d0*/  SHF.R.U32.HI R31, RZ, 0x10, R15 ;  /* 0x00000010ff1f7819 */ /* 0x000fe2000001160f */
[----:B------:R-:W-:Y:S01]  /*122e0*/  IMAD.U32 R37, R37, 0x10000, RZ ;  /* 0x0001000025257824 */ /* 0x000fe200078e00ff */
[----:B------:R-:W-:-:S02]  /*122f0*/  SHF.R.U32.HI R34, RZ, 0x8, R7 ;  /* 0x00000008ff227819 */ /* 0x000fc40000011607 */
[----:B------:R-:W-:Y:S01]  /*12300*/  LOP3.LUT R33, R7, 0xff, RZ, 0xc0, !PT ;  /* 0x000000ff07217812 */ /* 0x000fe200078ec0ff */
[----:B------:R-:W-:Y:S01]  /*12310*/  IMAD.U32 R31, R31, 0x10000, RZ ;  /* 0x000100001f1f7824 */ /* 0x000fe200078e00ff */
[----:B------:R-:W-:Y:S02]  /*12320*/  LOP3.LUT R34, R34, 0xff, RZ, 0xc0, !PT ;  /* 0x000000ff22227812 */ /* 0x000fe400078ec0ff */
[----:B------:R-:W-:Y:S02]  /*12330*/  SHF.R.U32.HI R41, RZ, 0x10, R7 ;  /* 0x00000010ff297819 */ /* 0x000fe40000011607 */
[----:B------:R-:W-:Y:S02]  /*12340*/  PRMT R34, R34, 0x7604, R33 ;  /* 0x0000760422227816 */ /* 0x000fe40000000021 */
        /* <DEDUP_REMOVED lines=13> */
[----:B--2---:R-:W-:Y:S02]  /*12420*/  IADD3 R0, R18, R3, R25 ;  /* 0x0000000312007210 */ /* 0x004fe40007ffe019 */
[----:B------:R-:W-:Y:S01]  /*12430*/  LOP3.LUT R3, R24, 0xff, RZ, 0xc0, !PT ;  /* 0x000000ff18037812 */ /* 0x000fe200078ec0ff */
[----:B---3--:R-:W0:Y:S03]  /*12440*/  LDS.128 R8, [R50+0x1c400] ;  /* 0x01c4000032087984 */ /* 0x008e260000000c00 */
[----:B------:R-:W-:Y:S01]  /*12450*/  PRMT R30, R3, 0x7604, R30 ;  /* 0x00007604031e7816 */ /* 0x000fe2000000001e */
[----:B------:R-:W1:Y:S01]  /*12460*/  LDS.128 R24, [R0+0x1c400] ;  /* 0x01c4000000187984 */ /* 0x000e620000000c00 */
[----:B------:R-:W-:-:S02]  /*12470*/  SHF.R.U32.HI R3, RZ, 0x10, R13 ;  /* 0x00000010ff037819 */ /* 0x000fc4000001160d */
[----:B------:R-:W-:-:S03]  /*12480*/  LOP3.LUT R37, R30, 0xff0000, R37, 0xf8, !PT ;  /* 0x00ff00001e257812 */ /* 0x000fc600078ef825 */
[----:B------:R-:W-:Y:S01]  /*12490*/  IMAD.U32 R3, R3, 0x10000, RZ ;  /* 0x0001000003037824 */ /* 0x000fe200078e00ff */
[----:B------:R-:W-:-:S04]  /*124a0*/  LOP3.LUT R37, R37, 0xff000000, R5, 0xf8, !PT ;  /* 0xff00000025257812 */ /* 0x000fc800078ef805 */
[----:B------:R-:W-:Y:S02]  /*124b0*/  LOP3.LUT R3, R20, 0xff0000, R3, 0xf8, !PT ;  /* 0x00ff000014037812 */ /* 0x000fe400078ef803 */
[-C--:B------:R-:W-:Y:S02]  /*124c0*/  F2FP.F16.E4M3.UNPACK_B R32, R37.reuse ;  /* 0x00000025ff20723e */ /* 0x080fe400020006ff */
[----:B------:R-:W-:Y:S02]  /*124d0*/  LOP3.LUT R28, R3, 0xff000000, R13, 0xf8, !PT ;  /* 0xff000000031c7812 */ /* 0x000fe400078ef80d */
[----:B------:R-:W-:Y:S01]  /*124e0*/  F2FP.F16.E4M3.UNPACK_B R37, R37.H1 ;  /* 0x00000025ff25723e */ /* 0x000fe200030006ff */
[--C-:B------:R-:W-:Y:S01]  /*124f0*/  HADD2.F32 R34, -RZ, R32.reuse.H0_H0 ;  /* 0x20000020ff227230 */ /* 0x100fe20000004100 */
[-C--:B------:R-:W-:Y:S01]  /*12500*/  F2FP.F16.E4M3.UNPACK_B R29, R28.reuse ;  /* 0x0000001cff1d723e */ /* 0x080fe200020006ff */
[----:B------:R-:W-:Y:S01]  /*12510*/  HADD2.F32 R32, -RZ, R32.H1_H1 ;  /* 0x30000020ff207230 */ /* 0x000fe20000004100 */
[----:B------:R-:W-:-:S03]  /*12520*/  F2FP.F16.E4M3.UNPACK_B R28, R28.H1 ;  /* 0x0000001cff1c723e */ /* 0x000fc600030006ff */
[--C-:B------:R-:W-:Y:S02]  /*12530*/  HADD2.F32 R30, -RZ, R29.reuse.H0_H0 ;  /* 0x2000001dff1e7230 */ /* 0x100fe40000004100 */
[----:B------:R-:W-:Y:S01]  /*12540*/  HADD2.F32 R29, -RZ, R29.H1_H1 ;  /* 0x3000001dff1d7230 */ /* 0x000fe20000004100 */
[-C--:B0-----:R-:W-:Y:S02]  /*12550*/  F2FP.F16.E4M3.UNPACK_B R4, R9.reuse ;  /* 0x00000009ff04723e */ /* 0x081fe400020006ff */
[----:B------:R-:W-:Y:S02]  /*12560*/  F2FP.F16.E4M3.UNPACK_B R9, R9.H1 ;  /* 0x00000009ff09723e */ /* 0x000fe400030006ff */
[-C--:B-1----:R-:W-:Y:S01]  /*12570*/  F2FP.F16.E4M3.UNPACK_B R13, R25.reuse ;  /* 0x00000019ff0d723e */ /* 0x082fe200020006ff */
[--C-:B------:R-:W-:Y:S01]  /*12580*/  HADD2.F32 R5, -RZ, R4.reuse.H0_H0 ;  /* 0x20000004ff057230 */ /* 0x100fe20000004100 */
[----:B------:R-:W-:Y:S01]  /*12590*/  F2FP.F16.E4M3.UNPACK_B R25, R25.H1 ;  /* 0x00000019ff19723e */ /* 0x000fe200030006ff */
[----:B------:R-:W-:Y:S01]  /*125a0*/  HADD2.F32 R4, -RZ, R4.H1_H1 ;  /* 0x30000004ff047230 */ /* 0x000fe20000004100 */
[----:B------:R-:W-:Y:S01]  /*125b0*/  F2FP.F16.E4M3.UNPACK_B R20, R27 ;  /* 0x0000001bff14723e */ /* 0x000fe200020006ff */
[--C-:B------:R-:W-:Y:S01]  /*125c0*/  HADD2.F32 R14, -RZ, R13.reuse.H0_H0 ;  /* 0x2000000dff0e7230 */ /* 0x100fe20000004100 */
[----:B------:R-:W-:Y:S01]  /*125d0*/  F2FP.F16.E4M3.UNPACK_B R7, R11 ;  /* 0x0000000bff07723e */ /* 0x000fe200020006ff */
[----:B------:R-:W-:Y:S01]  /*125e0*/  HADD2.F32 R13, -RZ, R13.H1_H1 ;  /* 0x3000000dff0d7230 */ /* 0x000fe20000004100 */
[----:B------:R-:W-:-:S02]  /*125f0*/  F2FP.F16.E4M3.UNPACK_B R27, R27.H1 ;  /* 0x0000001bff1b723e */ /* 0x000fc400030006ff */
[C---:B------:R-:W-:Y:S01]  /*12600*/  FMUL.FTZ R38, R14.reuse, R34 ;  /* 0x000000220e267220 */ /* 0x040fe20000410000 */
[----:B------:R-:W-:Y:S01]  /*12610*/  FMUL.FTZ R43, R14, R30 ;  /* 0x0000001e0e2b7220 */ /* 0x000fe20000410000 */
[----:B------:R-:W-:Y:S02]  /*12620*/  HADD2.F32 R14, -RZ, R25.H0_H0 ;  /* 0x20000019ff0e7230 */ /* 0x000fe40000004100 */
[----:B------:R-:W-:Y:S01]  /*12630*/  FMUL.FTZ R45, R13, R32 ;  /* 0x000000200d2d7220 */ /* 0x000fe20000410000 */
[C---:B------:R-:W-:Y:S01]  /*12640*/  FFMA.FTZ R38, R5.reuse, R30, -R38 ;  /* 0x0000001e05267223 */ /* 0x040fe20000010826 */
[----:B------:R-:W-:Y:S01]  /*12650*/  FFMA.FTZ R43, R5, R34, R43 ;  /* 0x00000022052b7223 */ /* 0x000fe2000001002b */
[----:B------:R-:W-:Y:S02]  /*12660*/  HADD2.F32 R34, -RZ, R37.H0_H0 ;  /* 0x20000025ff227230 */ /* 0x000fe40000004100 */
[----:B------:R-:W-:Y:S01]  /*12670*/  FMUL.FTZ R13, R13, R29 ;  /* 0x0000001d0d0d7220 */ /* 0x000fe20000410000 */
[----:B------:R-:W-:-:S02]  /*12680*/  HADD2.F32 R30, -RZ, R28.H0_H0 ;  /* 0x2000001cff1e7230 */ /* 0x000fc40000004100 */
[----:B------:R-:W-:Y:S01]  /*12690*/  FFMA.FTZ R45, R4, R29, -R45 ;  /* 0x0000001d042d7223 */ /* 0x000fe2000001082d */
[----:B------:R-:W-:Y:S02]  /*126a0*/  HADD2.F32 R5, -RZ, R9.H0_H0 ;  /* 0x20000009ff057230 */ /* 0x000fe40000004100 */
[----:B------:R-:W-:Y:S01]  /*126b0*/  FMUL.FTZ R42, R14, R34 ;  /* 0x000000220e2a7220 */ /* 0x000fe20000410000 */
[----:B------:R-:W-:Y:S01]  /*126c0*/  FFMA.FTZ R40, R4, R32, R13 ;  /* 0x0000002004287223 */ /* 0x000fe2000001000d */
[-C--:B------:R-:W-:Y:S01]  /*126d0*/  FMUL.FTZ R47, R14, R30.reuse ;  /* 0x0000001e0e2f7220 */ /* 0x080fe20000410000 */
        /* <DEDUP_REMOVED lines=11> */
[----:B------:R-:W-:Y:S01]  /*12790*/  FMUL.FTZ R34, R25, R30 ;  /* 0x0000001e19227220 */ /* 0x000fe20000410000 */
[----:B------:R-:W-:Y:S01]  /*127a0*/  HADD2.F32 R14, -RZ, R13.H0_H0 ;  /* 0x2000000dff0e7230 */ /* 0x000fe20000004100 */
[----:B------:R-:W-:Y:S01]  /*127b0*/  F2FP.F16.E4M3.UNPACK_B R12, R24 ;  /* 0x00000018ff0c723e */ /* 0x000fe200020006ff */
        /* <DEDUP_REMOVED lines=11> */
[----:B------:R-:W-:Y:S02]  /*12870*/  HADD2.F32 R13, -RZ, R13.H1_H1 ;  /* 0x3000000dff0d7230 */ /* 0x000fe40000004100 */
[----:B------:R-:W-:Y:S01]  /*12880*/  FFMA.FTZ R30, R9, R30, R25 ;  /* 0x0000001e091e7223 */ /* 0x000fe20000010019 */
[----:B------:R-:W-:Y:S02]  /*12890*/  HADD2.F32 R14, -RZ, R41.H0_H0 ;  /* 0x20000029ff0e7230 */ /* 0x000fe40000004100 */
[----:B------:R-:W-:Y:S01]  /*128a0*/  FMUL.FTZ R28, R20, R29 ;  /* 0x0000001d141c7220 */ /* 0x000fe20000410000 */
[----:B------:R-:W-:-:S02]  /*128b0*/  HADD2.F32 R5, -RZ, R27.H0_H0 ;  /* 0x2000001bff057230 */ /* 0x000fc40000004100 */
[----:B------:R-:W-:Y:S01]  /*128c0*/  FMUL.FTZ R20, R20, R13 ;  /* 0x0000000d14147220 */ /* 0x000fe20000410000 */
[----:B------:R-:W-:Y:S01]  /*128d0*/  HADD2.F32 R9, -RZ, R33.H0_H0 ;  /* 0x20000021ff097230 */ /* 0x000fe20000004100 */
[----:B------:R-:W-:Y:S01]  /*128e0*/  F2FP.F16.E4M3.UNPACK_B R24, R24.H1 ;  /* 0x00000018ff18723e */ /* 0x000fe200030006ff */
[----:B------:R-:W-:Y:S02]  /*128f0*/  HADD2.F32 R7, -RZ, R7.H1_H1 ;  /* 0x30000007ff077230 */ /* 0x000fe40000004100 */
[CC--:B------:R-:W-:Y:S01]  /*12900*/  FMUL.FTZ R25, R5.reuse, R14.reuse ;  /* 0x0000000e05197220 */ /* 0x0c0fe20000410000 */
[----:B------:R-:W-:Y:S02]  /*12910*/  HADD2.F32 R4, -RZ, R11.H0_H0 ;  /* 0x2000000bff047230 */ /* 0x000fe40000004100 */
[----:B------:R-:W-:Y:S01]  /*12920*/  FMUL.FTZ R5, R5, R9 ;  /* 0x0000000905057220 */ /* 0x000fe20000410000 */
[----:B------:R-:W-:Y:S02]  /*12930*/  HADD2.F32 R27, -RZ, R27.H1_H1 ;  /* 0x3000001bff1b7230 */ /* 0x000fe40000004100 */
[C---:B------:R-:W-:Y:S01]  /*12940*/  FFMA.FTZ R44, R7.reuse, R13, -R28 ;  /* 0x0000000d072c7223 */ /* 0x040fe2000001081c */
[----:B------:R-:W-:Y:S01]  /*12950*/  FFMA.FTZ R29, R7, R29, R20 ;  /* 0x0000001d071d7223 */ /* 0x000fe20000010014 */
[----:B------:R-:W-:Y:S01]  /*12960*/  F2FP.F16.E4M3.UNPACK_B R13, R35.H1 ;  /* 0x00000023ff0d723e */ /* 0x000fe200030006ff */
[C---:B------:R-:W-:Y:S01]  /*12970*/  FFMA.FTZ R48, R4.reuse, R14, R5 ;  /* 0x0000000e04307223 */ /* 0x040fe20000010005 */
[----:B------:R-:W-:Y:S01]  /*12980*/  F2FP.F16.E4M3.UNPACK_B R7, R21.H1 ;  /* 0x00000015ff07723e */ /* 0x000fe200030006ff */
[----:B------:R-:W-:Y:S01]  /*12990*/  HADD2.F32 R28, -RZ, R41.H1_H1 ;  /* 0x30000029ff1c7230 */ /* 0x000fe20000004100 */
[-C--:B------:R-:W-:Y:S01]  /*129a0*/  F2FP.F16.E4M3.UNPACK_B R3, R8.reuse ;  /* 0x00000008ff03723e */ /* 0x080fe200020006ff */
[----:B------:R-:W-:Y:S01]  /*129b0*/  HADD2.F32 R14, -RZ, R33.H1_H1 ;  /* 0x30000021ff0e7230 */ /* 0x000fe20000004100 */
[----:B------:R-:W-:Y:S01]  /*129c0*/  F2FP.F16.E4M3.UNPACK_B R8, R8.H1 ;  /* 0x00000008ff08723e */ /* 0x000fe200030006ff */
[----:B------:R-:W-:Y:S01]  /*129d0*/  FFMA.FTZ R46, R4, R9, -R25 ;  /* 0x00000009042e7223 */ /* 0x000fe20000010819 */
[----:B------:R-:W-:-:S02]  /*129e0*/  HADD2.F32 R20, -RZ, R13.H0_H0 ;  /* 0x2000000dff147230 */ /* 0x000fc40000004100 */
[C---:B------:R-:W-:Y:S01]  /*129f0*/  FMUL.FTZ R32, R27.reuse, R28 ;  /* 0x0000001c1b207220 */ /* 0x040fe20000410000 */
[--C-:B------:R-:W-:Y:S02]  /*12a00*/  HADD2.F32 R5, -RZ, R24.reuse.H0_H0 ;  /* 0x20000018ff057230 */ /* 0x100fe40000004100 */
[----:B------:R-:W-:Y:S01]  /*12a10*/  FMUL.FTZ R27, R27, R14 ;  /* 0x0000000e1b1b7220 */ /* 0x000fe20000410000 */
[----:B------:R-:W-:Y:S01]  /*12a20*/  HADD2.F32 R9, -RZ, R7.H0_H0 ;  /* 0x20000007ff097230 */ /* 0x000fe20000004100 */
[----:B------:R-:W-:Y:S01]  /*12a30*/  F2FP.F16.E4M3.UNPACK_B R35, R35 ;  /* 0x00000023ff23723e */ /* 0x000fe200020006ff */
[----:B------:R-:W-:Y:S02]  /*12a40*/  HADD2.F32 R11, -RZ, R11.H1_H1 ;  /* 0x3000000bff0b7230 */ /* 0x000fe40000004100 */
[C---:B------:R-:W-:Y:S01]  /*12a50*/  FMUL.FTZ R25, R5.reuse, R20 ;  /* 0x0000001405197220 */ /* 0x040fe20000410000 */
[----:B------:R-:W-:Y:S02]  /*12a60*/  HADD2.F32 R13, -RZ, R13.H1_H1 ;  /* 0x3000000dff0d7230 */ /* 0x000fe40000004100 */
[----:B------:R-:W-:Y:S01]  /*12a70*/  FMUL.FTZ R5, R5, R9 ;  /* 0x0000000905057220 */ /* 0x000fe20000410000 */
[----:B------:R-:W-:-:S02]  /*12a80*/  HADD2.F32 R24, -RZ, R24.H1_H1 ;  /* 0x30000018ff187230 */ /* 0x000fc40000004100 */
[C---:B------:R-:W-:Y:S01]  /*12a90*/  FFMA.FTZ R33, R11.reuse, R14, -R32 ;  /* 0x0000000e0b217223 */ /* 0x040fe20000010820 */
[--C-:B------:R-:W-:Y:S02]  /*12aa0*/  HADD2.F32 R4, -RZ, R8.reuse.H0_H0 ;  /* 0x20000008ff047230 */ /* 0x100fe40000004100 */
[----:B------:R-:W-:Y:S01]  /*12ab0*/  FFMA.FTZ R41, R11, R28, R27 ;  /* 0x0000001c0b297223 */ /* 0x000fe2000001001b */
[----:B------:R-:W-:Y:S01]  /*12ac0*/  HADD2.F32 R7, -RZ, R7.H1_H1 ;  /* 0x30000007ff077230 */ /* 0x000fe20000004100 */
[----:B------:R-:W-:Y:S01]  /*12ad0*/  F2FP.F16.E4M3.UNPACK_B R21, R21 ;  /* 0x00000015ff15723e */ /* 0x000fe200020006ff */
[----:B------:R-:W-:Y:S02]  /*12ae0*/  HADD2.F32 R8, -RZ, R8.H1_H1 ;  /* 0x30000008ff087230 */ /* 0x000fe40000004100 */
[----:B------:R-:W-:Y:S01]  /*12af0*/  FMUL.FTZ R11, R24, R13 ;  /* 0x0000000d180b7220 */ /* 0x000fe20000410000 */
[C---:B------:R-:W-:Y:S01]  /*12b00*/  FFMA.FTZ R25, R4.reuse, R9, -R25 ;  /* 0x0000000904197223 */ /* 0x040fe20000010819 */
[----:B------:R-:W-:Y:S01]  /*12b10*/  FFMA.FTZ R27, R4, R20, R5 ;  /* 0x00000014041b7223 */ /* 0x000fe20000010005 */
[----:B------:R-:W-:Y:S01]  /*12b20*/  FMUL.FTZ R4, R24, R7 ;  /* 0x0000000718047220 */ /* 0x000fe20000410000 */
[----:B------:R-:W-:-:S02]  /*12b30*/  HADD2.F32 R9, -RZ, R35.H0_H0 ;  /* 0x20000023ff097230 */ /* 0x000fc40000004100 */
[C---:B------:R-:W-:Y:S01]  /*12b40*/  FFMA.FTZ R24, R8.reuse, R7, -R11 ;  /* 0x0000000708187223 */ /* 0x040fe2000001080b */
[--C-:B------:R-:W-:Y:S02]  /*12b50*/  HADD2.F32 R5, -RZ, R12.reuse.H0_H0 ;  /* 0x2000000cff057230 */ /* 0x100fe40000004100 */
[----:B------:R-:W-:Y:S01]  /*12b60*/  FFMA.FTZ R28, R8, R13, R4 ;  /* 0x0000000d081c7223 */ /* 0x000fe20000010004 */
[----:B------:R-:W-:Y:S01]  /*12b70*/  HADD2.F32 R7, -RZ, R21.H0_H0 ;  /* 0x20000015ff077230 */ /* 0x000fe20000004100 */
[-C--:B------:R-:W-:Y:S01]  /*12b80*/  F2FP.F16.E4M3.UNPACK_B R15, R26.reuse ;  /* 0x0000001aff0f723e */ /* 0x080fe200020006ff */
[----:B------:R-:W-:Y:S02]  /*12b90*/  HADD2.F32 R4, -RZ, R3.H0_H0 ;  /* 0x20000003ff047230 */ /* 0x000fe40000004100 */
[C---:B------:R-:W-:Y:S01]  /*12ba0*/  FMUL.FTZ R11, R5.reuse, R9 ;  /* 0x00000009050b7220 */ /* 0x040fe20000410000 */
[----:B------:R-:W-:Y:S02]  /*12bb0*/  HADD2.F32 R35, -RZ, R35.H1_H1 ;  /* 0x30000023ff237230 */ /* 0x000fe40000004100 */
[----:B------:R-:W-:Y:S01]  /*12bc0*/  FMUL.FTZ R5, R5, R7 ;  /* 0x0000000705057220 */ /* 0x000fe20000410000 */
[----:B------:R-:W-:Y:S01]  /*12bd0*/  HADD2.F32 R12, -RZ, R12.H1_H1 ;  /* 0x3000000cff0c7230 */ /* 0x000fe20000004100 */
[----:B------:R-:W-:Y:S01]  /*12be0*/  F2FP.F16.E4M3.UNPACK_B R26, R26.H1 ;  /* 0x0000001aff1a723e */ /* 0x000fe200030006ff */
[----:B------:R-:W-:Y:S01]  /*12bf0*/  HADD2.F32 R21, -RZ, R21.H1_H1 ;  /* 0x30000015ff157230 */ /* 0x000fe20000004100 */
[----:B------:R-:W-:Y:S01]  /*12c00*/  F2FP.F16.E4M3.UNPACK_B R8, R39.H1 ;  /* 0x00000027ff08723e */ /* 0x000fe200030006ff */
[----:B------:R-:W-:Y:S01]  /*12c10*/  HADD2.F32 R3, -RZ, R3.H1_H1 ;  /* 0x30000003ff037230 */ /* 0x000fe20000004100 */
[-C--:B------:R-:W-:Y:S01]  /*12c20*/  F2FP.F16.E4M3.UNPACK_B R6, R10.reuse ;  /* 0x0000000aff06723e */ /* 0x080fe200020006ff */
[----:B------:R-:W-:Y:S01]  /*12c30*/  FMUL.FTZ R20, R12, R35 ;  /* 0x000000230c147220 */ /* 0x000fe20000410000 */
[C---:B------:R-:W-:Y:S01]  /*12c40*/  FFMA.FTZ R14, R4.reuse, R9, R5 ;  /* 0x00000009040e7223 */ /* 0x040fe20000010005 */
[----:B------:R-:W-:Y:S01]  /*12c50*/  F2FP.F16.E4M3.UNPACK_B R10, R10.H1 ;  /* 0x0000000aff0a723e */ /* 0x000fe200030006ff */
[----:B------:R-:W-:Y:S01]  /*12c60*/  FFMA.FTZ R13, R4, R7, -R11 ;  /* 0x00000007040d7223 */ /* 0x000fe2000001080b */
[----:B------:R-:W-:Y:S01]  /*12c70*/  F2FP.F16.E4M3.UNPACK_B R5, R31.H1 ;  /* 0x0000001fff05723e */ /* 0x000fe200030006ff */
[----:B------:R-:W-:Y:S01]  /*12c80*/  FMUL.FTZ R12, R12, R21 ;  /* 0x000000150c0c7220 */ /* 0x000fe20000410000 */
[----:B------:R-:W-:-:S02]  /*12c90*/  HADD2.F32 R9, -RZ, R8.H0_H0 ;  /* 0x20000008ff097230 */ /* 0x000fc40000004100 */
        /* <DEDUP_REMOVED lines=10> */
[----:B------:R-:W-:Y:S01]  /*12d40*/  FFMA.FTZ R21, R3, R7, -R12 ;  /* 0x0000000703157223 */ /* 0x000fe2000001080c */
[----:B------:R-:W-:Y:S01]  /*12d50*/  HADD2.F32 R5, -RZ, R5.H1_H1 ;  /* 0x30000005ff057230 */ /* 0x000fe20000004100 */
[----:B------:R-:W-:Y:S01]  /*12d60*/  F2FP.F16.E4M3.UNPACK_B R39, R39 ;  /* 0x00000027ff27723e */ /* 0x000fe200020006ff */
[----:B------:R-:W-:Y:S02]  /*12d70*/  HADD2.F32 R10, -RZ, R10.H1_H1 ;  /* 0x3000000aff0a7230 */ /* 0x000fe40000004100 */
[C---:B------:R-:W-:Y:S01]  /*12d80*/  FMUL.FTZ R7, R26.reuse, R11 ;  /* 0x0000000b1a077220 */ /* 0x040fe20000410000 */
[----:B------:R-:W-:Y:S01]  /*12d90*/  F2FP.SATFINITE.E4M3.F32.PACK_AB_MERGE_C R41, R41, R48, RZ ;  /* 0x000000302929723e */ /* 0x000fe200048070ff */
[----:B------:R-:W-:Y:S01]  /*12da0*/  FMUL.FTZ R8, R26, R5 ;  /* 0x000000051a087220 */ /* 0x000fe20000410000 */
[----:B------:R-:W-:Y:S01]  /*12db0*/  FFMA.FTZ R26, R3, R9, R4 ;  /* 0x00000009031a7223 */ /* 0x000fe20000010004 */
[----:B------:R-:W-:Y:S01]  /*12dc0*/  FFMA.FTZ R32, R10, R5, -R7 ;  /* 0x000000050a207223 */ /* 0x000fe20000010807 */
[----:B------:R-:W-:-:S02]  /*12dd0*/  HADD2.F32 R5, -RZ, R31.H0_H0 ;  /* 0x2000001fff057230 */ /* 0x000fc40000004100 */
[----:B------:R-:W-:Y:S01]  /*12de0*/  FFMA.FTZ R11, R10, R11, R8 ;  /* 0x0000000b0a0b7223 */ /* 0x000fe20000010008 */
[----:B------:R-:W-:Y:S02]  /*12df0*/  HADD2.F32 R7, -RZ, R39.H0_H0 ;  /* 0x20000027ff077230 */ /* 0x000fe40000004100 */
[----:B------:R-:W-:Y:S02]  /*12e00*/  HADD2.F32 R4, -RZ, R15.H0_H0 ;  /* 0x2000000fff047230 */ /* 0x000fe40000004100 */
[----:B------:R-:W-:Y:S01]  /*12e10*/  HADD2.F32 R31, -RZ, R31.H1_H1 ;  /* 0x3000001fff1f7230 */ /* 0x000fe20000004100 */
[----:B------:R-:W-:Y:S01]  /*12e20*/  F2FP.SATFINITE.E4M3.F32.PACK_AB_MERGE_C R26, R11, R26, RZ ;  /* 0x0000001a0b1a723e */ /* 0x000fe200048070ff */
[----:B------:R-:W-:Y:S02]  /*12e30*/  HADD2.F32 R39, -RZ, R39.H1_H1 ;  /* 0x30000027ff277230 */ /* 0x000fe40000004100 */
[----:B------:R-:W-:Y:S01]  /*12e40*/  FMUL.FTZ R8, R4, R7 ;  /* 0x0000000704087220 */ /* 0x000fe20000410000 */
[----:B------:R-:W-:-:S02]  /*12e50*/  HADD2.F32 R15, -RZ, R15.H1_H1 ;  /* 0x3000000fff0f7230 */ /* 0x000fc40000004100 */
[----:B------:R-:W-:Y:S01]  /*12e60*/  FMUL.FTZ R4, R4, R5 ;  /* 0x0000000504047220 */ /* 0x000fe20000410000 */
[--C-:B------:R-:W-:Y:S01]  /*12e70*/  HADD2.F32 R3, -RZ, R6.reuse.H0_H0 ;  /* 0x20000006ff037230 */ /* 0x100fe20000004100 */
[----:B------:R-:W-:Y:S01]  /*12e80*/  F2FP.SATFINITE.E4M3.F32.PACK_AB_MERGE_C R11, R29, R34, R41 ;  /* 0x000000221d0b723e */ /* 0x000fe20004807029 */
        /* <DEDUP_REMOVED lines=22> */
.L_x_7411:
[----:B------:R-:W-:Y:S05]  /*12ff0*/  BSYNC B0 ;  /* 0x0000000000007941 */ /* 0x000fea0003800000 */
.L_x_7397:
        /* <DEDUP_REMOVED lines=8> */
.L_x_7394:
[----:B-123--:R-:W2:Y:S02]  /*13080*/  LDL R0, [R1+0x6c] ;  /* 0x00006c0001007983 */ /* 0x00eea40000100800 */
[----:B--2---:R-:W-:-:S13]  /*13090*/  R2UR UR4, R0 ;  /* 0x00000000000472ca */ /* 0x004fda00000e0000 */
[----:B------:R-:W-:-:S05]  /*130a0*/  IMAD.U32 R0, RZ, RZ, UR4 ;  /* 0x00000004ff007e24 */ /* 0x000fca000f8e00ff */
[----:B------:R-:W-:-:S13]  /*130b0*/  ISETP.NE.AND P0, PT, R0, 0x3, PT ;  /* 0x000000030000780c */ /* 0x000fda0003f05270 */
[----:B------:R-:W-:Y:S05]  /*130c0*/  @!P0 BRA `(.L_x_7421) ;  /* 0x0000000000048947 */ /* 0x000fea0003800000 */
[----:B------:R-:W-:Y:S01]  /*130d0*/  BPT.TRAP 0x1 ;  /* 0x000000040000795c */ /* 0x000fe20000300000 */
.L_x_7421:
[----:B------:R-:W-:Y:S01]  /*130e0*/  IMAD R0, R233, 0x8, R18 ;  /* 0x00000008e9007824 */ /* 0x000fe200078e0212 */
[----:B0----5:R-:W-:-:S04]  /*130f0*/  SHF.L.U32 R5, R232, 0x1f, RZ ;  /* 0x0000001fe8057819 */ /* 0x021fc800000006ff */
[----:B------:R0:W1:Y:S01]  /*13100*/  SYNCS.PHASECHK.TRANS64.TRYWAIT P2, [R0+URZ+0x2e830], R5 ;  /* 0x02e83005000075a7 */ /* 0x000062000804017f */
[----:B------:R-:W-:Y:S05]  /*13110*/  @!P0 BRA `(.L_x_7422) ;  /* 0x0000000000048947 */ /* 0x000fea0003800000 */
[----:B------:R-:W-:Y:S01]  /*13120*/  BPT.TRAP 0x1 ;  /* 0x000000040000795c */ /* 0x000fe20000300000 */
.L_x_7422:
[----:B------:R-:W2:Y:S02]  /*13130*/  S2R R3, SR_TID.X ;  /* 0x0000000000037919 */ /* 0x000ea40000002100 */
[----:B--2---:R-:W-:Y:S01]  /*13140*/  LOP3.LUT R4, R3, 0x7f, RZ, 0xc0, !PT ;  /* 0x0000007f03047812 */ /* 0x004fe200078ec0ff */
[----:B------:R-:W-:-:S03]  /*13150*/  VIADD R3, R18, 0x20400 ;  /* 0x0002040012037836 */ /* 0x000fc60000000000 */
[----:B------:R-:W-:Y:S02]  /*13160*/  ISETP.NE.AND P1, PT, R4, RZ, PT ;  /* 0x000000ff0400720c */ /* 0x000fe40003f25270 */
[----:B------:R-:W-:-:S04]  /*13170*/  SHF.R.U32.HI R3, RZ, 0x4, R3 ;  /* 0x00000004ff037819 */ /* 0x000fc80000011603 */
[----:B------:R-:W-:Y:S01]  /*13180*/  LOP3.LUT R3, R3, 0x3fff, RZ, 0xc0, !PT ;  /* 0x00003fff03037812 */ /* 0x000fe200078ec0ff */
[----:B-1----:R-:W-:Y:S06]  /*13190*/  @P2 BRA `(.L_x_7423) ;  /* 0x0000000000082947 */ /* 0x002fec0003800000 */
[----:B------:R-:W1:Y:S02]  /*131a0*/  SYNCS.PHASECHK.TRANS64.TRYWAIT P2, [R0+URZ+0x2e830], R5 ;  /* 0x02e83005000075a7 */ /* 0x000e64000804017f */
[----:B-1----:R-:W-:Y:S05]  /*131b0*/  @!P2 BRA `(.L_x_7424) ;  /* 0x0000024c00fca947 */ /* 0x002fea0003800000 */
.L_x_7423:
[----:B------:R-:W-:Y:S01]  /*131c0*/  LOP3.LUT R3, R3, 0x10000, RZ, 0xfc, !PT ;  /* 0x0001000003037812 */ /* 0x000fe200078efcff */
[----:B------:R-:W-:Y:S05]  /*131d0*/  WARPSYNC.ALL ;  /* 0x0000000000007948 */ /* 0x000fea0003800000 */
[----:B------:R2:W-:Y:S01]  /*131e0*/  STL [R1+0x5c], R3 ;  /* 0x00005c0301007387 */ /* 0x0005e20000100800 */
[----:B------:R-:W-:-:S03]  /*131f0*/  IMAD R12, R233, 0x700, R3 ;  /* 0x00000700e90c7824 */ /* 0x000fc600078e0203 */
[----:B------:R-:W3:Y:S01]  /*13200*/  LDL R192, [R1+0x64] ;  /* 0x0000640001c07983 */ /* 0x000ee20000100800 */
[----:B------:R-:W-:Y:S02]  /*13210*/  IMAD.MOV.U32 R13, RZ, RZ, 0x40000040 ;  /* 0x40000040ff0d7424 */ /* 0x000fe400078e00ff */
[----:B------:R-:W-:Y:S01]  /*13220*/  IMAD.MOV.U32 R9, RZ, RZ, 0x40000040 ;  /* 0x40000040ff097424 */ /* 0x000fe200078e00ff */
[----:B------:R-:W-:Y:S01]  /*13230*/  WARPGROUP.ARRIVE ;  /* 0x00000000000079c5 */ /* 0x000fe20000000000 */
[----:B------:R-:W-:Y:S01]  /*13240*/  VIADD R8, R12, 0x300 ;  /* 0x000003000c087836 */ /* 0x000fe20000000000 */
[----:B--2---:R-:W3:Y:S01]  /*13250*/  LDL R3, [R1+0x70] ;  /* 0x0000700001037983 */ /* 0x004ee20000100800 */
[----:B01----:R-:W-:Y:S01]  /*13260*/  IMAD.MOV.U32 R5, RZ, RZ, 0x40000040 ;  /* 0x40000040ff057424 */ /* 0x003fe200078e00ff */
[----:B------:R-:W0:Y:S02]  /*13270*/  LDC R193, c[0x0][0x448] ;  /* 0x00011200ffc17b82 */ /* 0x000e240000000800 */
[----:B------:R-:W-:Y:S01]  /*13280*/  R2UR UR18, R8 ;  /* 0x00000000081272ca */ /* 0x000fe200000e0000 */
[----:B------:R-:W2:Y:S01]  /*13290*/  LDL R142, [R1+0x50] ;  /* 0x00005000018e7983 */ /* 0x000ea20000100800 */
[----:B------:R-:W-:-:S02]  /*132a0*/  LOP3.LUT R8, R36, 0x10000, RZ, 0xfc, !PT ;  /* 0x0001000024087812 */ /* 0x000fc400078efcff */
[----:B------:R-:W-:Y:S01]  /*132b0*/  R2UR UR6, R12 ;  /* 0x000000000c0672ca */ /* 0x000fe200000e0000 */
[----:B------:R-:W4:Y:S01]  /*132c0*/  LDL R195, [R1+0x14] ;  /* 0x0000140001c37983 */ /* 0x000f220000100800 */
[----:B------:R-:W-:Y:S02]  /*132d0*/  R2UR UR7, R13 ;  /* 0x000000000d0772ca */ /* 0x000fe400000e0000 */
[----:B------:R-:W-:Y:S01]  /*132e0*/  R2UR UR4, R8 ;  /* 0x00000000080472ca */ /* 0x000fe200000e0000 */
[----:B------:R-:W5:Y:S01]  /*132f0*/  LDL R194, [R1+0x10] ;  /* 0x0000100001c27983 */ /* 0x000f620000100800 */
[----:B------:R-:W-:-:S13]  /*13300*/  R2UR UR5, R9 ;  /* 0x00000000090572ca */ /* 0x000fda00000e0000 */
[----:B------:R-:W-:Y:S01]  /*13310*/  QGMMA.64x32x32.F32.E4M3.E4M3 R120, gdesc[UR4], RZ, !UPT, gsb0 ;  /* 0x00600000047879f3 */ /* 0x000fe2000c0008ff */
[----:B------:R-:W-:Y:S01]  /*13320*/  VIADD R4, R12, 0x100 ;  /* 0x000001000c047836 */ /* 0x000fe20000000000 */
[----:B------:R-:W-:Y:S02]  /*13330*/  R2UR UR11, R5 ;  /* 0x00000000050b72ca */ /* 0x000fe400000e0000 */
[----:B------:R-:W-:Y:S02]  /*13340*/  R2UR UR8, R8 ;  /* 0x00000000080872ca */ /* 0x000fe400000e0000 */
[----:B------:R-:W-:Y:S02]  /*13350*/  R2UR UR10, R4 ;  /* 0x00000000040a72ca */ /* 0x000fe400000e0000 */
[----:B------:R-:W-:Y:S01]  /*13360*/  R2UR UR9, R9 ;  /* 0x00000000090972ca */ /* 0x000fe200000e0000 */
[----:B------:R-:W-:Y:S02]  /*13370*/  WARPGROUP.DEPBAR.LE gsb0, 0x0 ;  /* 0x00008000000079c5 */ /* 0x000fe40000010000 */
[----:B------:R-:W-:-:S10]  /*13380*/  WARPGROUP.ARRIVE ;  /* 0x00000000000079c5 */ /* 0x000fd40000000000 */
[----:B------:R-:W-:Y:S01]  /*13390*/  QGMMA.64x32x32.F32.E4M3.E4M3 R104, gdesc[UR8], RZ, !UPT, gsb0 ;  /* 0x00600000086879f3 */ /* 0x000fe2000c0008ff */
[----:B------:R-:W-:Y:S02]  /*133a0*/  VIADD R6, R12, 0x200 ;  /* 0x000002000c067836 */ /* 0x000fe40000000000 */
[----:B------:R-:W-:Y:S01]  /*133b0*/  IMAD.MOV.U32 R7, RZ, RZ, 0x40000040 ;  /* 0x40000040ff077424 */ /* 0x000fe200078e00ff */
[----:B------:R-:W-:Y:S02]  /*133c0*/  R2UR UR12, R8 ;  /* 0x00000000080c72ca */ /* 0x000fe400000e0000 */
[----:B------:R-:W-:Y:S02]  /*133d0*/  R2UR UR14, R6 ;  /* 0x00000000060e72ca */ /* 0x000fe400000e0000 */
[----:B------:R-:W-:Y:S02]  /*133e0*/  R2UR UR15, R7 ;  /* 0x00000000070f72ca */ /* 0x000fe400000e0000 */
[----:B------:R-:W-:Y:S01]  /*133f0*/  R2UR UR13, R9 ;  /* 0x00000000090d72ca */ /* 0x000fe200000e0000 */
[----:B------:R-:W-:-:S02]  /*13400*/  WARPGROUP.DEPBAR.LE gsb0, 0x0 ;  /* 0x00008000000079c5 */ /* 0x000fc40000010000 */
[----:B------:R-:W-:-:S10]  /*13410*/  WARPGROUP.ARRIVE ;  /* 0x00000000000079c5 */ /* 0x000fd40000000000 */
[----:B------:R-:W-:Y:S01]  /*13420*/  QGMMA.64x32x32.F32.E4M3.E4M3 R88, gdesc[UR12], RZ, !UPT, gsb0 ;  /* 0x006000000c5879f3 */ /* 0x000fe2000c0008ff */
[C---:B------:R-:W-:Y:S02]  /*13430*/  R2UR UR19, R9.reuse ;  /* 0x00000000091372ca */ /* 0x040fe400000e0000 */
[----:B------:R-:W-:Y:S02]  /*13440*/  R2UR UR16, R8 ;  /* 0x00000000081072ca */ /* 0x000fe400000e0000 */
[----:B------:R-:W-:Y:S01]  /*13450*/  R2UR UR17, R9 ;  /* 0x00000000091172ca */ /* 0x000fe200000e0000 */
[----:B------:R-:W-:Y:S02]  /*13460*/  WARPGROUP.DEPBAR.LE gsb0, 0x0 ;  /* 0x00008000000079c5 */ /* 0x000fe40000010000 */
[----:B------:R-:W-:-:S10]  /*13470*/  WARPGROUP.ARRIVE ;  /* 0x00000000000079c5 */ /* 0x000fd40000000000 */
        /* <DEDUP_REMOVED lines=22> */
[----:B------:R-:W-:Y:S01]  /*135e0*/  VIADD R10, R12, 0x302 ;  /* 0x000003020c0a7836 */ /* 0x000fe20000000000 */
[----:B------:R-:W-:-:S02]  /*135f0*/  WARPGROUP.DEPBAR.LE gsb0, 0x0 ;  /* 0x00008000000079c5 */ /* 0x000fc40000010000 */
[----:B------:R-:W-:-:S09]  /*13600*/  WARPGROUP.ARRIVE ;  /* 0x00000000000079c5 */ /* 0x000fd20000000000 */
[----:B------:R-:W-:Y:S01]  /*13610*/  QGMMA.64x32x32.F32.E4M3.E4M3 R24, gdesc[UR28], RZ, !UPT, gsb0 ;  /* 0x006000001c1879f3 */ /* 0x000fe2000c0008ff */
[----:B------:R-:W-:Y:S01]  /*13620*/  IMAD.MOV.U32 R11, RZ, RZ, 0x40000040 ;  /* 0x40000040ff0b7424 */ /* 0x000fe200078e00ff */
[----:B------:R-:W-:Y:S01]  /*13630*/  R2UR UR18, R10 ;  /* 0x000000000a1272ca */ /* 0x000fe200000e0000 */
[----:B------:R-:W-:Y:S02]  /*13640*/  VIADD R4, R12, 0x2 ;  /* 0x000000020c047836 */ /* 0x000fe40000000000 */
[----:B------:R-:W-:Y:S01]  /*13650*/  IMAD.MOV.U32 R5, RZ, RZ, 0x40000040 ;  /* 0x40000040ff057424 */ /* 0x000fe200078e00ff */
[----:B------:R-:W-:Y:S01]  /*13660*/  R2UR UR19, R11 ;  /* 0x000000000b1372ca */ /* 0x000fe200000e0000 */
[----:B------:R-:W-:Y:S02]  /*13670*/  VIADD R10, R8, 0x2 ;  /* 0x00000002080a7836 */ /* 0x000fe40000000000 */
[----:B------:R-:W-:Y:S01]  /*13680*/  IMAD.MOV.U32 R11, RZ, RZ, 0x40000040 ;  /* 0x40000040ff0b7424 */ /* 0x000fe200078e00ff */
[----:B------:R-:W-:-:S02]  /*13690*/  R2UR UR6, R4 ;  /* 0x00000000040672ca */ /* 0x000fc400000e0000 */
[----:B------:R-:W-:Y:S02]  /*136a0*/  R2UR UR7, R5 ;  /* 0x00000000050772ca */ /* 0x000fe400000e0000 */
[----:B------:R-:W-:Y:S02]  /*136b0*/  R2UR UR4, R10 ;  /* 0x000000000a0472ca */ /* 0x000fe400000e0000 */
[----:B------:R-:W-:Y:S01]  /*136c0*/  R2UR UR5, R11 ;  /* 0x000000000b0572ca */ /* 0x000fe200000e0000 */
[----:B------:R-:W-:Y:S02]  /*136d0*/  WARPGROUP.DEPBAR.LE gsb0, 0x0 ;  /* 0x00008000000079c5 */ /* 0x000fe40000010000 */
[----:B------:R-:W-:-:S10]  /*136e0*/  WARPGROUP.ARRIVE ;  /* 0x00000000000079c5 */ /* 0x000fd40000000000 */
[----:B------:R-:W-:Y:S01]  /*136f0*/  QGMMA.64x32x32.F32.E4M3.E4M3 R120, gdesc[UR4], R120, gsb0 ;  /* 0x00600000047879f3 */ /* 0x000fe20008000878 */
        /* <DEDUP_REMOVED lines=18> */
[----:B------:R-:W-:Y:S02]  /*13820*/  R2UR UR16, R10 ;  /* 0x000000000a1072ca */ /* 0x000fe400000e0000 */
[----:B------:R-:W-:Y:S01]  /*13830*/  R2UR UR17, R11 ;  /* 0x000000000b1172ca */ /* 0x000fe200000e0000 */
[----:B------:R-:W-:Y:S01]  /*13840*/  VIADD R6, R12, 0x402 ;  /* 0x000004020c067836 */ /* 0x000fe20000000000 */
[----:B------:R-:W-:Y:S02]  /*13850*/  WARPGROUP.DEPBAR.LE gsb0, 0x0 ;  /* 0x00008000000079c5 */ /* 0x000fe40000010000 */
[----:B------:R-:W-:-:S09]  /*13860*/  WARPGROUP.ARRIVE ;  /* 0x00000000000079c5 */ /* 0x000fd20000000000 */
[----:B------:R-:W-:Y:S01]  /*13870*/  QGMMA.64x32x32.F32.E4M3.E4M3 R72, gdesc[UR16], R72, gsb0 ;  /* 0x00600000104879f3 */ /* 0x000fe20008000848 */
[----:B------:R-:W-:Y:S01]  /*13880*/  IMAD.MOV.U32 R7, RZ, RZ, 0x40000040 ;  /* 0x40000040ff077424 */ /* 0x000fe200078e00ff */
[----:B------:R-:W-:Y:S02]  /*13890*/  R2UR UR22, R6 ;  /* 0x00000000061672ca */ /* 0x000fe400000e0000 */
        /* <DEDUP_REMOVED lines=24> */
[C---:B------:R-:W-:Y:S02]  /*13a20*/  VIADD R6, R12.reuse, 0x104 ;  /* 0x000001040c067836 */ /* 0x040fe40000000000 */
[----:B------:R-:W-:Y:S02]  /*13a30*/  IMAD.MOV.U32 R7, RZ, RZ, 0x40000040 ;  /* 0x40000040ff077424 */ /* 0x000fe400078e00ff */
[----:B------:R-:W-:Y:S01]  /*13a40*/  VIADD R4, R12, 0x4 ;  /* 0x000000040c047836 */ /* 0x000fe20000000000 */
[----:B------:R-:W-:Y:S01]  /*13a50*/  R2UR UR10, R6 ;  /* 0x00000000060a72ca */ /* 0x000fe200000e0000 */
        /* <DEDUP_REMOVED lines=58> */
[----:B------:R-:W-:-:S02]  /*13e00*/  VIADD R4, R12, 0x6 ;  /* 0x000000060c047836 */ /* 0x000fc40000000000 */
[----:B------:R-:W-:Y:S01]  /*13e10*/  IMAD.MOV.U32 R5, RZ, RZ, 0x40000040 ;  /* 0x40000040ff057424 */ /* 0x000fe200078e00ff */
[----:B------:R-:W-:Y:S02]  /*13e20*/  WARPGROUP.DEPBAR.LE gsb0, 0x0 ;  /* 0x00008000000079c5 */ /* 0x000fe40000010000 */
[----:B------:R-:W-:-:S07]  /*13e30*/  WARPGROUP.ARRIVE ;  /* 0x00000000000079c5 */ /* 0x000fce0000000000 */
[----:B------:R-:W-:Y:S01]  /*13e40*/  QGMMA.64x32x32.F32.E4M3.E4M3 R24, gdesc[UR28], R24, gsb0 ;  /* 0x006000001c1879f3 */ /* 0x000fe20008000818 */
[----:B------:R-:W-:Y:S01]  /*13e50*/  R2UR UR6, R4 ;  /* 0x00000000040672ca */ /* 0x000fe200000e0000 */
[----:B------:R-:W-:Y:S01]  /*13e60*/  VIADD R4, R12, 0x206 ;  /* 0x000002060c047836 */ /* 0x000fe20000000000 */
[----:B------:R-:W-:Y:S01]  /*13e70*/  R2UR UR7, R5 ;  /* 0x00000000050772ca */ /* 0x000fe200000e0000 */
[----:B------:R-:W-:-:S03]  /*13e80*/  IMAD.MOV.U32 R5, RZ, RZ, 0x40000040 ;  /* 0x40000040ff057424 */ /* 0x000fc600078e00ff */
[----:B------:R-:W-:Y:S01]  /*13e90*/  R2UR UR14, R4 ;  /* 0x00000000040e72ca */ /* 0x000fe200000e0000 */
[----:B------:R-:W-:Y:S01]  /*13ea0*/  VIADD R4, R8, 0x6 ;  /* 0x0000000608047836 */ /* 0x000fe20000000000 */
[----:B------:R-:W-:Y:S01]  /*13eb0*/  R2UR UR15, R5 ;  /* 0x00000000050f72ca */ /* 0x000fe200000e0000 */
[----:B------:R-:W-:-:S03]  /*13ec0*/  IMAD.MOV.U32 R5, RZ, RZ, 0x40000040 ;  /* 0x40000040ff057424 */ /* 0x000fc600078e00ff */
[----:B------:R-:W-:Y:S02]  /*13ed0*/  R2UR UR4, R4 ;  /* 0x00000000040472ca */ /* 0x000fe400000e0000 */
[----:B------:R-:W-:Y:S01]  /*13ee0*/  R2UR UR5, R5 ;  /* 0x00000000050572ca */ /* 0x000fe200000e0000 */
[----:B------:R-:W-:Y:S02]  /*13ef0*/  WARPGROUP.DEPBAR.LE gsb0, 0x0 ;  /* 0x00008000000079c5 */ /* 0x000fe40000010000 */
[----:B------:R-:W-:-:S10]  /*13f00*/  WARPGROUP.ARRIVE ;  /* 0x00000000000079c5 */ /* 0x000fd40000000000 */
[----:B------:R-:W-:Y:S01]  /*13f10*/  QGMMA.64x32x32.F32.E4M3.E4M3 R120, gdesc[UR4], R120, gsb0 ;  /* 0x00600000047879f3 */ /* 0x000fe20008000878 */
[----:B------:R-:W-:Y:S02]  /*13f20*/  VIADD R14, R12, 0x106 ;  /* 0x000001060c0e7836 */ /* 0x000fe40000000000 */
[----:B------:R-:W-:Y:S01]  /*13f30*/  IMAD.MOV.U32 R15, RZ, RZ, 0x40000040 ;  /* 0x40000040ff0f7424 */ /* 0x000fe200078e00ff */
[----:B------:R-:W-:Y:S01]  /*13f40*/  R2UR UR8, R4 ;  /* 0x00000000040872ca */ /* 0x000fe200000e0000 */
[----:B------:R-:W-:Y:S01]  /*13f50*/  VIADD R20, R12, 0x306 ;  /* 0x000003060c147836 */ /* 0x000fe20000000000 */
[----:B------:R-:W-:Y:S01]  /*13f60*/  R2UR UR10, R14 ;  /* 0x000000000e0a72ca */ /* 0x000fe200000e0000 */
[----:B------:R-:W-:Y:S01]  /*13f70*/  IMAD.MOV.U32 R21, RZ, RZ, 0x40000040 ;  /* 0x40000040ff157424 */ /* 0x000fe200078e00ff */
[----:B------:R-:W-:Y:S01]  /*13f80*/  R2UR UR11, R15 ;  /* 0x000000000f0b72ca */ /* 0x000fe200000e0000 */
[----:B------:R-:W-:Y:S01]  /*13f90*/  IMAD.MOV.U32 R13, RZ, RZ, 0x40000040 ;  /* 0x40000040ff0d7424 */ /* 0x000fe200078e00ff */
[----:B------:R-:W-:Y:S01]  /*13fa0*/  R2UR UR9, R5 ;  /* 0x00000000050972ca */ /* 0x000fe200000e0000 */
[----:B---3--:R-:W-:Y:S01]  /*13fb0*/  IMAD.IADD R141, R3, 0x1, R192 ;  /* 0x00000001038d7824 */ /* 0x008fe200078e02c0 */
[----:B------:R-:W-:Y:S01]  /*13fc0*/  R2UR UR12, R4 ;  /* 0x00000000040c72ca */ /* 0x000fe200000e0000 */
[----:B------:R-:W-:Y:S01]  /*13fd0*/  @!P1 VIADD R0, R0, 0x2e840 ;  /* 0x0002e84000009836 */ /* 0x000fe20000000000 */
[----:B------:R-:W-:Y:S01]  /*13fe0*/  R2UR UR13, R5 ;  /* 0x00000000050d72ca */ /* 0x000fe200000e0000 */
[----:B------:R-:W-:Y:S01]  /*13ff0*/  IMAD.MOV.U32 R139, RZ, RZ, -0xe0 ;  /* 0xffffff20ff8b7424 */ /* 0x000fe200078e00ff */
[----:B------:R-:W-:Y:S01]  /*14000*/  R2UR UR16, R4 ;  /* 0x00000000041072ca */ /* 0x000fe200000e0000 */
[----:B------:R-:W-:Y:S01]  /*14010*/  ULDC UR4, c[0x0][0x9dc] ;  /* 0x0002770000047ab9 */ /* 0x000fe20000000800 */
        /* <DEDUP_REMOVED lines=8> */
[----:B------:R-:W-:Y:S01]  /*140a0*/  R2UR UR17, R5 ;  /* 0x00000000051172ca */ /* 0x000fe200000e0000 */
[----:B------:R-:W-:Y:S02]  /*140b0*/  VIADD R14, R12, 0x406 ;  /* 0x000004060c0e7836 */ /* 0x000fe40000000000 */
[----:B------:R-:W-:Y:S01]  /*140c0*/  IMAD.MOV.U32 R15, RZ, RZ, 0x40000040 ;  /* 0x40000040ff0f7424 */ /* 0x000fe200078e00ff */
[----:B------:R-:W-:Y:S01]  /*140d0*/  R2UR UR20, R4 ;  /* 0x00000000041472ca */ /* 0x000fe200000e0000 */
[----:B------:R-:W1:Y:S01]  /*140e0*/  LDC.64 R20, c[0x0][0x9e0] ;  /* 0x00027800ff147b82 */ /* 0x000e620000000a00 */
[----:B------:R-:W-:-:S02]  /*140f0*/  WARPGROUP.DEPBAR.LE gsb0, 0x0 ;  /* 0x00008000000079c5 */ /* 0x000fc40000010000 */
[----:B------:R-:W-:-:S06]  /*14100*/  WARPGROUP.ARRIVE ;  /* 0x00000000000079c5 */ /* 0x000fcc0000000000 */
[----:B------:R-:W-:Y:S01]  /*14110*/  QGMMA.64x32x32.F32.E4M3.E4M3 R72, gdesc[UR16], R72, gsb0 ;  /* 0x00600000104879f3 */ /* 0x000fe20008000848 */
        /* <DEDUP_REMOVED lines=15> */
[----:B------:R-:W-:Y:S01]  /*14210*/  VIADD R12, R12, 0x606 ;  /* 0x000006060c0c7836 */ /* 0x000fe20000000000 */
[----:B------:R-:W-:Y:S02]  /*14220*/  R2UR UR31, R13 ;  /* 0x000000000d1f72ca */ /* 0x000fe400000e0000 */
[----:B------:R-:W-:Y:S02]  /*14230*/  R2UR UR28, R4 ;  /* 0x00000000041c72ca */ /* 0x000fe400000e0000 */
[----:B------:R-:W-:Y:S02]  /*14240*/  R2UR UR30, R12 ;  /* 0x000000000c1e72ca */ /* 0x000fe400000e0000 */
[----:B------:R-:W-:Y:S02]  /*14250*/  R2UR UR29, R5 ;  /* 0x00000000051d72ca */ /* 0x000fe400000e0000 */
[----:B0-----:R-:W-:-:S13]  /*14260*/  ISETP.NE.AND P2, PT, R193, 0x1, PT ;  /* 0x00000001c100780c */ /* 0x001fda0003f45270 */
[----:B------:R-:W0:Y:S08]  /*14270*/  @P2 LDC R12, c[0x0][0x44c] ;  /* 0x00011300ff0c2b82 */ /* 0x000e300000000800 */
[----:B------:R-:W3:Y:S01]  /*14280*/  @P2 LDC R14, c[0x0][0x450] ;  /* 0x00011400ff0e2b82 */ /* 0x000ee20000000800 */
[----:B------:R-:W-:Y:S02]  /*14290*/  WARPGROUP.DEPBAR.LE gsb0, 0x0 ;  /* 0x00008000000079c5 */ /* 0x000fe40000010000 */
[----:B------:R-:W-:-:S06]  /*142a0*/  WARPGROUP.ARRIVE ;  /* 0x00000000000079c5 */ /* 0x000fcc0000000000 */
[----:B------:R-:W-:Y:S01]  /*142b0*/  QGMMA.64x32x32.F32.E4M3.E4M3 R24, gdesc[UR28], R24, gsb0 ;  /* 0x006000001c1879f3 */ /* 0x000fe20008000818 */
[----:B0-----:R-:W-:-:S05]  /*142c0*/  @P2 IMAD.HI.U32 R3, R141, R12, RZ ;  /* 0x0000000c8d032227 */ /* 0x001fca00078e00ff */
[----:B---3--:R-:W-:Y:S01]  /*142d0*/  @P2 SHF.R.U32.HI R141, RZ, R14, R3 ;  /* 0x0000000eff8d2219 */ /* 0x008fe20000011603 */
[----:B------:R-:W-:-:S04]  /*142e0*/  IMAD R139, R136, R139, 0xe1 ;  /* 0x000000e1888b7424 */ /* 0x000fc800078e028b */
[----:B------:R-:W0:Y:S01]  /*142f0*/  SHFL.IDX PT, R3, R141, RZ, 0x1c1f ;  /* 0x001c1fff8d037589 */ /* 0x000e2200000e0000 */
[----:B------:R-:W-:Y:S02]  /*14300*/  LOP3.LUT R17, R17, 0xffdfffff, RZ, 0xc0, !PT ;  /* 0xffdfffff11117812 */ /* 0x000fe400078ec0ff */
[----:B------:R-:W-:Y:S01]  /*14310*/  @!P1 PRMT R0, RZ, 0x654, R0 ;  /* 0x00000654ff009816 */ /* 0x000fe20000000000 */
[----:B------:R-:W-:Y:S01]  /*14320*/  IMAD.U32 R14, RZ, RZ, UR4 ;  /* 0x00000004ff0e7e24 */ /* 0x000fe2000f8e00ff */
[----:B------:R-:W-:Y:S02]  /*14330*/  @P2 LOP3.LUT R17, R17, 0x200000, RZ, 0xfc, !PT ;  /* 0x0020000011112812 */ /* 0x000fe400078efcff */
[----:B-1----:R-:W-:Y:S02]  /*14340*/  ISETP.GE.AND P2, PT, R21, 0x1, PT ;  /* 0x000000011500780c */ /* 0x002fe40003f46270 */
[----:B------:R-:W-:Y:S01]  /*14350*/  LOP3.LUT R138, RZ, R14, RZ, 0x33, !PT ;  /* 0x0000000eff8a7212 */ /* 0x000fe200078e33ff */
[----:B----4-:R-:W-:Y:S01]  /*14360*/  IMAD R140, R136, -0xe0, R195 ;  /* 0xffffff20888c7824 */ /* 0x010fe200078e02c3 */
[----:B------:R-:W-:-:S04]  /*14370*/  LOP3.LUT R17, R17, 0xffefffff, RZ, 0xc0, !PT ;  /* 0xffefffff11117812 */ /* 0x000fc800078ec0ff */
[----:B--2---:R-:W-:-:S05]  /*14380*/  IADD3 R140, -R142, 0xe0, R140 ;  /* 0x000000e08e8c7810 */ /* 0x004fca0007ffe18c */
[----:B------:R-:W-:Y:S01]  /*14390*/  @P2 LOP3.LUT R17, R17, 0x100000, RZ, 0xfc, !PT ;  /* 0x0010000011112812 */ /* 0x000fe200078efcff */
[----:B------:R-:W-:Y:S02]  /*143a0*/  WARPGROUP.DEPBAR.LE gsb0, 0x0 ;  /* 0x00008000000079c5 */ /* 0x000fe40000010000 */
[----:B------:R1:W-:Y:S02]  /*143b0*/  @!P1 SYNCS.ARRIVE.TRANS64.RED.A1T0 RZ, [R0+URZ], RZ ;  /* 0x000000ff00ff99a7 */ /* 0x0003e4000810043f */
[----:B-1----:R-:W-:-:S05]  /*143c0*/  IADD3 R0, R195, R139, -R142 ;  /* 0x0000008bc3007210 */ /* 0x002fca0007ffe88e */
[----:B-----5:R-:W-:Y:S02]  /*143d0*/  IMAD.IADD R15, R0, 0x1, -R194 ;  /* 0x00000001000f7824 */ /* 0x020fe400078e0ac2 */
[----:B------:R-:W-:Y:S02]  /*143e0*/  VIADD R139, R139, 0xffffffff ;  /* 0xffffffff8b8b7836 */ /* 0x000fe40000000000 */
[C---:B------:R-:W-:Y:S02]  /*143f0*/  IMAD.IADD R138, R15.reuse, 0x1, R138 ;  /* 0x000000010f8a7824 */ /* 0x040fe400078e028a */
[----:B------:R-:W-:Y:S02]  /*14400*/  IMAD.IADD R15, R15, 0x1, R20 ;  /* 0x000000010f0f7824 */ /* 0x000fe400078e0214 */
[----:B------:R-:W-:Y:S02]  /*14410*/  IMAD.IADD R0, R139, 0x1, -R142 ;  /* 0x000000018b007824 */ /* 0x000fe400078e0a8e */
[----:B0-----:R-:W-:Y:S01]  /*14420*/  IMAD.IADD R13, R138, 0x1, R3 ;  /* 0x000000018a0d7824 */ /* 0x001fe200078e0203 */
[----:B------:R-:W-:Y:S01]  /*14430*/  VIADDMNMX R12, R3, R15, R140, PT ;  /* 0x0000000f030c7246 */ /* 0x000fe2000380018c */
        /* <DEDUP_REMOVED lines=12> */
.L_x_7427:
[----:B------:R-:W-:-:S13]  /*14500*/  ISETP.NE.AND P2, PT, R21, 0x1, PT ;  /* 0x000000011500780c */ /* 0x000fda0003f45270 */
[----:B------:R-:W0:Y:S02]  /*14510*/  @P2 LDC.64 R142, c[0x0][0x9e8] ;  /* 0x00027a00ff8e2b82 */ /* 0x000e240000000a00 */
[----:B0-----:R-:W-:-:S05]  /*14520*/  @P2 IMAD.HI.U32 R142, R3, R142, RZ ;  /* 0x0000008e038e2227 */ /* 0x001fca00078e00ff */
[----:B------:R-:W-:-:S07]  /*14530*/  @P2 SHF.R.U32.HI R3, RZ, R143, R142 ;  /* 0x0000008fff032219 */ /* 0x000fce000001168e */
.L_x_7428:
[----:B------:R-:W-:Y:S05]  /*14540*/  BSYNC B0 ;  /* 0x0000000000007941 */ /* 0x000fea0003800000 */
.L_x_7426:
[----:B------:R-:W-:-:S05]  /*14550*/  IMAD R142, R3, R21, R0 ;  /* 0x00000015038e7224 */ /* 0x000fca00078e0200 */
[----:B------:R-:W-:Y:S02]  /*14560*/  VIMNMX R13, R13, R142, !PT ;  /* 0x0000008e0d0d7248 */ /* 0x000fe40007fe0100 */
[----:B------:R-:W-:-:S07]  /*14570*/  VIADDMNMX R12, R142, R21, R12, PT ;  /* 0x000000158e0c7246 */ /* 0x000fce000380010c */
.L_x_7425:
[C---:B------:R-:W-:Y:S01]  /*14580*/  ISETP.GE.AND P2, PT, R139.reuse, 0x2, PT ;  /* 0x000000028b00780c */ /* 0x040fe20003f46270 */
[----:B------:R-:W0:Y:S01]  /*14590*/  SHFL.IDX PT, R141, R141, 0x1, 0x1c1f ;  /* 0x003c1f008d8d7f89 */ /* 0x000e2200000e0000 */
[----:B------:R-:W-:Y:S02]  /*145a0*/  ISETP.GE.AND P3, PT, R139, 0x9, PT ;  /* 0x000000098b00780c */ /* 0x000fe40003f66270 */
[----:B------:R-:W-:Y:S02]  /*145b0*/  P2R R3, PR, RZ, 0x4 ;  /* 0x00000004ff037803 */ /* 0x000fe40000000000 */
[----:B------:R-:W-:Y:S02]  /*145c0*/  ISETP.GT.AND P2, PT, R13, 0x1, !P2 ;  /* 0x000000010d00780c */ /* 0x000fe40005744270 */
[----:B------:R-:W-:Y:S02]  /*145d0*/  P2R R142, PR, RZ, 0x8 ;  /* 0x00000008ff8e7803 */ /* 0x000fe40000000000 */
[----:B------:R-:W-:-:S02]  /*145e0*/  ISETP.LT.OR P2, PT, R12, 0x2, P2 ;  /* 0x000000020c00780c */ /* 0x000fc40001741670 */
[----:B------:R-:W-:Y:S02]  /*145f0*/  ISETP.GE.AND P5, PT, R139, 0x29, PT ;  /* 0x000000298b00780c */ /* 0x000fe40003fa6270 */
[----:B------:R-:W-:Y:S02]  /*14600*/  FSEL R121, R121, -INF , !P2 ;  /* 0xff80000079797808 */ /* 0x000fe40005000000 */
[----:B------:R-:W-:Y:S02]  /*14610*/  ISETP.GT.AND P2, PT, R13, 0x8, !P3 ;  /* 0x000000080d00780c */ /* 0x000fe40005f44270 */
[----:B------:R-:W-:Y:S02]  /*14620*/  ISETP.GE.AND P3, PT, R139, 0xa, PT ;  /* 0x0000000a8b00780c */ /* 0x000fe40003f66270 */
[----:B------:R-:W-:Y:S02]  /*14630*/  ISETP.LT.OR P2, PT, R12, 0x9, P2 ;  /* 0x000000090c00780c */ /* 0x000fe40001741670 */
[----:B------:R-:W-:-:S02]  /*14640*/  P2R R143, PR, RZ, 0x8 ;  /* 0x00000008ff8f7803 */ /* 0x000fc40000000000 */
[----:B------:R-:W-:Y:S01]  /*14650*/  FSEL R124, R124, -INF , !P2 ;  /* 0xff8000007c7c7808 */ /* 0x000fe20005000000 */
[----:B0-----:R-:W-:Y:S01]  /*14660*/  IMAD.IADD R138, R138, 0x1, R141 ;  /* 0x000000018a8a7824 */ /* 0x001fe200078e028d */
        /* <DEDUP_REMOVED lines=21> */
[----:B------:R-:W-:Y:S02]  /*147c0*/  P2R R148, PR, RZ, 0x20 ;  /* 0x00000020ff947803 */ /* 0x000fe40000000000 */
[----:B------:R-:W-:-:S02]  /*147d0*/  ISETP.LT.OR P2, PT, R12, 0x1a, P2 ;  /* 0x0000001a0c00780c */ /* 0x000fc40001741670 */
[----:B------:R-:W-:Y:S02]  /*147e0*/  VIADDMNMX R140, R141, R15, R140, PT ;  /* 0x0000000f8d8c7246 */ /* 0x000fe4000380018c */
        /* <DEDUP_REMOVED lines=26> */
[C---:B------:R-:W-:Y:S02]  /*14990*/  ISETP.LT.OR P4, PT, R12.reuse, 0x32, P4 ;  /* 0x000000320c00780c */ /* 0x040fe40002781670 */
        /* <DEDUP_REMOVED lines=226> */
.L_x_7431:
[----:B------:R-:W-:-:S13]  /*157c0*/  ISETP.NE.AND P6, PT, R21, 0x1, PT ;  /* 0x000000011500780c */ /* 0x000fda0003fc5270 */
[----:B------:R-:W0:Y:S02]  /*157d0*/  @P6 LDC.64 R12, c[0x0][0x9e8] ;  /* 0x00027a00ff0c6b82 */ /* 0x000e240000000a00 */
[----:B0-----:R-:W-:-:S05]  /*157e0*/  @P6 IMAD.HI.U32 R12, R15, R12, RZ ;  /* 0x0000000c0f0c6227 */ /* 0x001fca00078e00ff */
[----:B------:R-:W-:-:S07]  /*157f0*/  @P6 SHF.R.U32.HI R15, RZ, R13, R12 ;  /* 0x0000000dff0f6219 */ /* 0x000fce000001160c */
.L_x_7432:
[----:B------:R-:W-:Y:S05]  /*15800*/  BSYNC B0 ;  /* 0x0000000000007941 */ /* 0x000fea0003800000 */
.L_x_7430:
[----:B------:R-:W-:-:S05]  /*15810*/  IMAD R15, R15, R21, R0 ;  /* 0x000000150f0f7224 */ /* 0x000fca00078e0200 */
[----:B------:R-:W-:Y:S02]  /*15820*/  VIMNMX R138, R138, R15, !PT ;  /* 0x0000000f8a8a7248 */ /* 0x000fe40007fe0100 */
[----:B------:R-:W-:-:S07]  /*15830*/  VIADDMNMX R140, R15, R21, R140, PT ;  /* 0x000000150f8c7246 */ /* 0x000fce000380018c */
.L_x_7429:
        /* <DEDUP_REMOVED lines=8> */
[----:B------:R-:W-:Y:S02]  /*158c0*/  ISETP.NE.AND P3, PT, R153, RZ, PT ;  /* 0x000000ff9900720c */ /* 0x000fe40003f65270 */
[----:B------:R-:W-:Y:S02]  /*158d0*/  ISETP.LT.OR P2, PT, R140, 0x29, P2 ;  /* 0x000000298c00780c */ /* 0x000fe40001741670 */
[----:B------:R-:W-:Y:S02]  /*158e0*/  ISETP.NE.AND P6, PT, R154, RZ, PT ;  /* 0x000000ff9a00720c */ /* 0x000fe40003fc5270 */
[----:B------:R-:W-:-:S02]  /*158f0*/  FSEL R15, R110, -INF , !P2 ;  /* 0xff8000006e0f7808 */ /* 0x000fc40005000000 */
[----:B------:R-:W-:Y:S02]  /*15900*/  ISETP.NE.AND P2, PT, R149, RZ, PT ;  /* 0x000000ff9500720c */ /* 0x000fe40003f45270 */
[C---:B------:R-:W-:Y:S02]  /*15910*/  ISETP.GT.AND P5, PT, R138.reuse, RZ, !P5 ;  /* 0x000000ff8a00720c */ /* 0x040fe40006fa4270 */
[----:B------:R-:W-:Y:S02]  /*15920*/  ISETP.GT.AND P2, PT, R138, 0x29, !P2 ;  /* 0x000000298a00780c */ /* 0x000fe40005744270 */
[C---:B------:R-:W-:Y:S02]  /*15930*/  ISETP.LT.OR P5, PT, R140.reuse, 0x1, P5 ;  /* 0x000000018c00780c */ /* 0x040fe40002fa1670 */
[----:B------:R-:W-:Y:S02]  /*15940*/  ISETP.LT.OR P2, PT, R140, 0x2a, P2 ;  /* 0x0000002a8c00780c */ /* 0x000fe40001741670 */
[----:B------:R-:W-:-:S02]  /*15950*/  FSEL R122, R122, -INF , !P5 ;  /* 0xff8000007a7a7808 */ /* 0x000fc40006800000 */
[----:B------:R-:W-:Y:S02]  /*15960*/  FSEL R111, R111, -INF , !P2 ;  /* 0xff8000006f6f7808 */ /* 0x000fe40005000000 */
[----:B------:R-:W-:Y:S02]  /*15970*/  ISETP.NE.AND P2, PT, R150, RZ, PT ;  /* 0x000000ff9600720c */ /* 0x000fe40003f45270 */
[----:B------:R-:W-:Y:S02]  /*15980*/  ISETP.NE.AND P5, PT, R188, RZ, PT ;  /* 0x000000ffbc00720c */ /* 0x000fe40003fa5270 */
[C---:B------:R-:W-:Y:S02]  /*15990*/  ISETP.GT.AND P2, PT, R138.reuse, 0x30, !P2 ;  /* 0x000000308a00780c */ /* 0x040fe40005744270 */
[----:B------:R-:W-:Y:S02]  /*159a0*/  ISETP.GT.AND P4, PT, R138, 0xd8, !P4 ;  /* 0x000000d88a00780c */ /* 0x000fe40006784270 */
[----:B------:R-:W-:-:S02]  /*159b0*/  ISETP.LT.OR P2, PT, R140, 0x31, P2 ;  /* 0x000000318c00780c */ /* 0x000fc40001741670 */
[----:B------:R-:W-:Y:S02]  /*159c0*/  ISETP.LT.OR P4, PT, R140, 0xd9, P4 ;  /* 0x000000d98c00780c */ /* 0x000fe40002781670 */
        /* <DEDUP_REMOVED lines=99> */
[----:B------:R-:W-:Y:S02]  /*16000*/  FMNMX.FTZ R3, R120, R121, !PT ;  /* 0x0000007978037209 */ /* 0x000fe40007810000 */
[----:B------:R-:W-:Y:S02]  /*16010*/  ISETP.LT.OR P2, PT, R140, 0x92, P2 ;  /* 0x000000928c00780c */ /* 0x000fe40001741670 */
[----:B------:R-:W-:-:S02]  /*16020*/  FMNMX.FTZ R0, R124, R3, !PT ;  /* 0x000000037c007209 */ /* 0x000fc40007810000 */
[----:B------:R-:W-:Y:S02]  /*16030*/  FSEL R67, R67, -INF , !P2 ;  /* 0xff80000043437808 */ /* 0x000fe40005000000 */
[----:B------:R-:W-:Y:S02]  /*16040*/  FMNMX.FTZ R3, R125, R0, !PT ;  /* 0x000000007d037209 */ /* 0x000fe40007810000 */
[----:B------:R-:W-:Y:S02]  /*16050*/  ISETP.GT.AND P2, PT, R138, 0x98, !P6 ;  /* 0x000000988a00780c */ /* 0x000fe40007744270 */
[----:B------:R-:W-:Y:S02]  /*16060*/  FMNMX.FTZ R0, R128, R3, !PT ;  /* 0x0000000380007209 */ /* 0x000fe40007810000 */
[----:B------:R-:W-:Y:S02]  /*16070*/  ISETP.LT.OR P2, PT, R140, 0x99, P2 ;  /* 0x000000998c00780c */ /* 0x000fe40001741670 */
[----:B------:R-:W-:-:S02]  /*16080*/  FMNMX.FTZ R3, R129, R0, !PT ;  /* 0x0000000081037209 */ /* 0x000fc40007810000 */
[----:B------:R-:W-:Y:S02]  /*16090*/  FSEL R173, R70, -INF , !P2 ;  /* 0xff80000046ad7808 */ /* 0x000fe40005000000 */
[----:B------:R-:W-:Y:S02]  /*160a0*/  FMNMX.FTZ R0, R132, R3, !PT ;  /* 0x0000000384007209 */ /* 0x000fe40007810000 */
[----:B------:R-:W-:Y:S02]  /*160b0*/  ISETP.NE.AND P2, PT, R177, RZ, PT ;  /* 0x000000ffb100720c */ /* 0x000fe40003f45270 */
[----:B------:R-:W-:Y:S02]  /*160c0*/  FMNMX.FTZ R3, R133, R0, !PT ;  /* 0x0000000085037209 */ /* 0x000fe40007810000 */
[----:B------:R-:W-:Y:S02]  /*160d0*/  ISETP.GT.AND P2, PT, R138, 0x99, !P2 ;  /* 0x000000998a00780c */ /* 0x000fe40005744270 */
[----:B------:R-:W-:-:S02]  /*160e0*/  FMNMX.FTZ R0, R104, R3, !PT ;  /* 0x0000000368007209 */ /* 0x000fc40007810000 */
[----:B------:R-:W-:Y:S02]  /*160f0*/  ISETP.LT.OR P2, PT, R140, 0x9a, P2 ;  /* 0x0000009a8c00780c */ /* 0x000fe40001741670 */
[----:B------:R-:W-:Y:S02]  /*16100*/  FMNMX.FTZ R3, R105, R0, !PT ;  /* 0x0000000069037209 */ /* 0x000fe40007810000 */
[----:B------:R-:W-:Y:S02]  /*16110*/  FSEL R71, R71, -INF , !P2 ;  /* 0xff80000047477808 */ /* 0x000fe40005000000 */
[----:B------:R-:W-:Y:S02]  /*16120*/  FMNMX.FTZ R0, R108, R3, !PT ;  /* 0x000000036c007209 */ /* 0x000fe40007810000 */
[----:B------:R-:W-:Y:S02]  /*16130*/  ISETP.NE.AND P2, PT, R178, RZ, PT ;  /* 0x000000ffb200720c */ /* 0x000fe40003f45270 */
[----:B------:R-:W-:-:S02]  /*16140*/  FMNMX.FTZ R3, R109, R0, !PT ;  /* 0x000000006d037209 */ /* 0x000fc40007810000 */
[----:B------:R-:W-:Y:S02]  /*16150*/  ISETP.GT.AND P2, PT, R138, 0xa0, !P2 ;  /* 0x000000a08a00780c */ /* 0x000fe40005744270 */
[----:B------:R-:W-:Y:S02]  /*16160*/  FMNMX.FTZ R0, R112, R3, !PT ;  /* 0x0000000370007209 */ /* 0x000fe40007810000 */
[----:B------:R-:W-:Y:S02]  /*16170*/  ISETP.LT.OR P2, PT, R140, 0xa1, P2 ;  /* 0x000000a18c00780c */ /* 0x000fe40001741670 */
[----:B------:R-:W-:Y:S02]  /*16180*/  FMNMX.FTZ R3, R113, R0, !PT ;  /* 0x0000000071037209 */ /* 0x000fe40007810000 */
[----:B------:R-:W-:Y:S02]  /*16190*/  FSEL R175, R42, -INF , !P2 ;  /* 0xff8000002aaf7808 */ /* 0x000fe40005000000 */
[----:B------:R-:W-:-:S02]  /*161a0*/  FMNMX.FTZ R0, R116, R3, !PT ;  /* 0x0000000374007209 */ /* 0x000fc40007810000 */
[----:B------:R-:W-:Y:S02]  /*161b0*/  ISETP.NE.AND P2, PT, R179, RZ, PT ;  /* 0x000000ffb300720c */ /* 0x000fe40003f45270 */
        /* <DEDUP_REMOVED lines=21> */
[----:B------:R-:W-:Y:S02]  /*16310*/  FMNMX.FTZ R3, R73, R0, !PT ;  /* 0x0000000049037209 */ /* 0x000fe40007810000 */
        /* <DEDUP_REMOVED lines=29> */
[----:B------:R-:W-:Y:S02]  /*164f0*/  ISETP.GT.AND P2, PT, R138, 0x1, !P3 ;  /* 0x000000018a00780c */ /* 0x000fe40005f44270 */
[----:B------:R-:W-:-:S02]  /*16500*/  FMNMX.FTZ R3, R69, R0, !PT ;  /* 0x0000000045037209 */ /* 0x000fc40007810000 */
[----:B------:R-:W-:Y:S02]  /*16510*/  ISETP.LT.OR P2, PT, R140, 0x2, P2 ;  /* 0x000000028c00780c */ /* 0x000fe40001741670 */
[----:B------:R-:W-:Y:S02]  /*16520*/  ISETP.NE.AND P6, PT, R142, RZ, PT ;  /* 0x000000ff8e00720c */ /* 0x000fe40003fc5270 */
[----:B------:R-:W-:Y:S02]  /*16530*/  FMNMX.FTZ R0, R40, R3, !PT ;  /* 0x0000000328007209 */ /* 0x000fe40007810000 */
[----:B------:R-:W-:Y:S02]  /*16540*/  FSEL R123, R123, -INF , !P2 ;  /* 0xff8000007b7b7808 */ /* 0x000fe40005000000 */
        /* <DEDUP_REMOVED lines=35> */
[----:B------:R-:W0:Y:S01]  /*16780*/  SHFL.BFLY PT, R3, R0, 0x2, 0x1f ;  /* 0x0c401f0000037f89 */ /* 0x000e2200000e0000 */
[----:B------:R-:W-:Y:S02]  /*16790*/  ISETP.NE.AND P3, PT, R189, RZ, PT ;  /* 0x000000ffbd00720c */ /* 0x000fe40003f65270 */
[----:B------:R-:W-:Y:S02]  /*167a0*/  ISETP.GT.AND P2, PT, R138, 0x19, !P2 ;  /* 0x000000198a00780c */ /* 0x000fe40005744270 */
[----:B------:R-:W-:-:S02]  /*167b0*/  ISETP.NE.AND P6, PT, R190, RZ, PT ;  /* 0x000000ffbe00720c */ /* 0x000fc40003fc5270 */
[----:B------:R-:W-:-:S04]  /*167c0*/  ISETP.LT.OR P2, PT, R140, 0x1a, P2 ;  /* 0x0000001a8c00780c */ /* 0x000fc80001741670 */
[----:B------:R-:W-:Y:S02]  /*167d0*/  FSEL R135, R135, -INF , !P2 ;  /* 0xff80000087877808 */ /* 0x000fe40005000000 */
[----:B------:R-:W-:-:S04]  /*167e0*/  ISETP.NE.AND P2, PT, R186, RZ, PT ;  /* 0x000000ffba00720c */ /* 0x000fc80003f45270 */
[----:B------:R-:W-:-:S04]  /*167f0*/  ISETP.GT.AND P2, PT, R138, 0xc0, !P2 ;  /* 0x000000c08a00780c */ /* 0x000fc80005744270 */
[----:B------:R-:W-:-:S04]  /*16800*/  ISETP.LT.OR P2, PT, R140, 0xc1, P2 ;  /* 0x000000c18c00780c */ /* 0x000fc80001741670 */
[----:B------:R-:W-:Y:S02]  /*16810*/  FSEL R147, R26, -INF , !P2 ;  /* 0xff8000001a937808 */ /* 0x000fe40005000000 */
[----:B0-----:R-:W-:Y:S02]  /*16820*/  FMNMX.FTZ R26, R0, R3, !PT ;  /* 0x00000003001a7209 */ /* 0x001fe40007810000 */
[----:B------:R-:W-:Y:S02]  /*16830*/  FMNMX.FTZ R0, R122, R123, !PT ;  /* 0x0000007b7a007209 */ /* 0x000fe40007810000 */
        /* <DEDUP_REMOVED lines=23> */
[----:B0-----:R-:W-:Y:S02]  /*169b0*/  FMNMX.FTZ R3, R26, R3, !PT ;  /* 0x000000031a037209 */ /* 0x001fe40007810000 */
[----:B------:R-:W-:Y:S02]  /*169c0*/  FMNMX.FTZ R0, R115, R0, !PT ;  /* 0x0000000073007209 */ /* 0x000fe40007810000 */
[----:B------:R-:W-:Y:S01]  /*169d0*/  ISETP.LT.OR P2, PT, R140, 0xd1, P2 ;  /* 0x000000d18c00780c */ /* 0x000fe20001741670 */
[----:B------:R-:W-:-:S01]  /*169e0*/  FFMA.FTZ R189, R2, R3, -8 ;  /* 0xc100000002bd7423 */ /* 0x000fc20000010003 */
[----:B------:R-:W-:Y:S02]  /*169f0*/  FMNMX.FTZ R0, R149, R0, !PT ;  /* 0x0000000095007209 */ /* 0x000fe40007810000 */
[----:B------:R-:W-:-:S02]  /*16a00*/  FSEL R187, R34, -INF , !P2 ;  /* 0xff80000022bb7808 */ /* 0x000fc40005000000 */
[----:B------:R-:W-:Y:S02]  /*16a10*/  FMNMX.FTZ R0, R119, R0, !PT ;  /* 0x0000000077007209 */ /* 0x000fe40007810000 */
[----:B------:R-:W-:Y:S02]  /*16a20*/  FSETP.NEU.FTZ.AND P2, PT, R3, -INF , PT ;  /* 0xff8000000300780b */ /* 0x000fe40003f5d000 */
[----:B------:R-:W-:Y:S02]  /*16a30*/  FMNMX.FTZ R0, R151, R0, !PT ;  /* 0x0000000097007209 */ /* 0x000fe40007810000 */
[----:B------:R-:W-:Y:S02]  /*16a40*/  ISETP.NE.AND P6, PT, R191, RZ, PT ;  /* 0x000000ffbf00720c */ /* 0x000fe40003fc5270 */
[----:B------:R-:W-:Y:S02]  /*16a50*/  FMNMX.FTZ R0, R91, R0, !PT ;  /* 0x000000005b007209 */ /* 0x000fe40007810000 */
[----:B------:R-:W-:-:S02]  /*16a60*/  FSEL R189, R189, RZ, P2 ;  /* 0x000000ffbdbd7208 */ /* 0x000fc40001000000 */
[----:B------:R-:W-:Y:S02]  /*16a70*/  FMNMX.FTZ R0, R153, R0, !PT ;  /* 0x0000000099007209 */ /* 0x000fe40007810000 */
[----:B------:R-:W-:Y:S01]  /*16a80*/  ISETP.GT.AND P2, PT, R138, 0xd1, !P6 ;  /* 0x000000d18a00780c */ /* 0x000fe20007744270 */
[C-C-:B------:R-:W-:Y:S01]  /*16a90*/  FFMA.FTZ R12, R2.reuse, R120, -R189.reuse ;  /* 0x00000078020c7223 */ /* 0x140fe200000108bd */
[----:B------:R-:W-:Y:S01]  /*16aa0*/  FMNMX.FTZ R0, R95, R0, !PT ;  /* 0x000000005f007209 */ /* 0x000fe20007810000 */
[--C-:B------:R-:W-:Y:S01]  /*16ab0*/  FFMA.FTZ R121, R2, R121, -R189.reuse ;  /* 0x0000007902797223 */ /* 0x100fe200000108bd */
[----:B------:R-:W-:Y:S01]  /*16ac0*/  ISETP.LT.OR P2, PT, R140, 0xd2, P2 ;  /* 0x000000d28c00780c */ /* 0x000fe20001741670 */
[C-C-:B------:R-:W-:Y:S01]  /*16ad0*/  FFMA.FTZ R26, R2.reuse, R124, -R189.reuse ;  /* 0x0000007c021a7223 */ /* 0x140fe200000108bd */
[----:B------:R-:W-:Y:S01]  /*16ae0*/  FMNMX.FTZ R0, R155, R0, !PT ;  /* 0x000000009b007209 */ /* 0x000fe20007810000 */
[----:B------:R-:W-:Y:S01]  /*16af0*/  MUFU.EX2 R12, R12 ;  /* 0x0000000c000c7308 */ /* 0x000fe20000000800 */
[----:B------:R-:W-:Y:S01]  /*16b00*/  ISETP.NE.AND P6, PT, R139, RZ, PT ;  /* 0x000000ff8b00720c */ /* 0x000fe20003fc5270 */
[C-C-:B------:R-:W-:Y:S01]  /*16b10*/  FFMA.FTZ R139, R2.reuse, R41, -R189.reuse ;  /* 0x00000029028b7223 */ /* 0x140fe200000108bd */
[----:B------:R-:W-:Y:S01]  /*16b20*/  FMNMX.FTZ R0, R99, R0, !PT ;  /* 0x0000000063007209 */ /* 0x000fe20007810000 */
[C-C-:B------:R-:W-:Y:S01]  /*16b30*/  FFMA.FTZ R125, R2.reuse, R125, -R189.reuse ;  /* 0x0000007d027d7223 */ /* 0x140fe200000108bd */
[----:B------:R-:W-:Y:S01]  /*16b40*/  FSEL R35, R35, -INF , !P2 ;  /* 0xff80000023237808 */ /* 0x000fe20005000000 */
[--C-:B------:R-:W-:Y:S01]  /*16b50*/  FFMA.FTZ R74, R2, R76, -R189.reuse ;  /* 0x0000004c024a7223 */ /* 0x100fe200000108bd */
[----:B------:R-:W-:Y:S01]  /*16b60*/  FMNMX.FTZ R0, R157, R0, !PT ;  /* 0x000000009d007209 */ /* 0x000fe20007810000 */
[----:B------:R-:W-:Y:S01]  /*16b70*/  MUFU.EX2 R121, R121 ;  /* 0x0000007900797308 */ /* 0x000fe20000000800 */
[----:B------:R-:W-:Y:S01]  /*16b80*/  ISETP.GT.AND P2, PT, R138, 0xd9, !P6 ;  /* 0x000000d98a00780c */ /* 0x000fe20007744270 */
[C-C-:B------:R-:W-:Y:S01]  /*16b90*/  FFMA.FTZ R76, R2.reuse, R80, -R189.reuse ;  /* 0x00000050024c7223 */ /* 0x140fe200000108bd */
[----:B------:R-:W-:Y:S01]  /*16ba0*/  FMNMX.FTZ R0, R103, R0, !PT ;  /* 0x0000000067007209 */ /* 0x000fe20007810000 */
[--C-:B------:R-:W-:Y:S01]  /*16bb0*/  FFMA.FTZ R30, R2, R128, -R189.reuse ;  /* 0x00000080021e7223 */ /* 0x100fe200000108bd */
[----:B------:R-:W-:Y:S01]  /*16bc0*/  ISETP.LT.OR P2, PT, R140, 0xda, P2 ;  /* 0x000000da8c00780c */ /* 0x000fe20001741670 */
[--C-:B------:R-:W-:Y:S01]  /*16bd0*/  FFMA.FTZ R129, R2, R129, -R189.reuse ;  /* 0x0000008102817223 */ /* 0x100fe200000108bd */
[----:B------:R-:W-:Y:S01]  /*16be0*/  FMNMX.FTZ R0, R159, R0, !PT ;  /* 0x000000009f007209 */ /* 0x000fe20007810000 */
[----:B------:R-:W-:Y:S01]  /*16bf0*/  MUFU.EX2 R26, R26 ;  /* 0x0000001a001a7308 */ /* 0x000fe20000000800 */
[----:B------:R-:W-:Y:S01]  /*16c00*/  FSEL R41, R38, -INF , !P4 ;  /* 0xff80000026297808 */ /* 0x000fe20006000000 */
[C-C-:B------:R-:W-:Y:S01]  /*16c10*/  FFMA.FTZ R34, R2.reuse, R132, -R189.reuse ;  /* 0x0000008402227223 */ /* 0x140fe200000108bd */
[----:B------:R-:W-:Y:S01]  /*16c20*/  FMNMX.FTZ R0, R75, R0, !PT ;  /* 0x000000004b007209 */ /* 0x000fe20007810000 */
[C-C-:B------:R-:W-:Y:S01]  /*16c30*/  FFMA.FTZ R38, R2.reuse, R44, -R189.reuse ;  /* 0x0000002c02267223 */ /* 0x140fe200000108bd */
[----:B------:R-:W-:Y:S01]  /*16c40*/  FSEL R39, R39, -INF , !P2 ;  /* 0xff80000027277808 */ /* 0x000fe20005000000 */
        /* <DEDUP_REMOVED lines=51> */
[----:B0-----:R-:W-:Y:S01]  /*16f80*/  F2FP.SATFINITE.E4M3.F32.PACK_AB_MERGE_C R226, R133, R34, RZ ;  /* 0x0000002285e2723e */ /* 0x001fe200048070ff */
[C-C-:B------:R-:W-:Y:S01]  /*16f90*/  FFMA.FTZ R64, R2.reuse, R64, -R189.reuse ;  /* 0x0000004002407223 */ /* 0x140fe200000108bd */
[----:B------:R-:W-:Y:S01]  /*16fa0*/  FMNMX.FTZ R0, R71, R0, !PT ;  /* 0x0000000047007209 */ /* 0x000fe20007810000 */
[C-C-:B------:R-:W-:Y:S01]  /*16fb0*/  FFMA.FTZ R65, R2.reuse, R65, -R189.reuse ;  /* 0x0000004102417223 */ /* 0x140fe200000108bd */
[----:B------:R-:W-:Y:S01]  /*16fc0*/  F2FP.SATFINITE.E4M3.F32.PACK_AB_MERGE_C R224, R125, R26, RZ ;  /* 0x0000001a7de0723e */ /* 0x000fe200048070ff */
[C-C-:B------:R-:W-:Y:S01]  /*16fd0*/  FFMA.FTZ R45, R2.reuse, R45, -R189.reuse ;  /* 0x0000002d022d7223 */ /* 0x140fe200000108bd */
[----:B------:R-:W-:Y:S01]  /*16fe0*/  FMNMX.FTZ R0, R175, R0, !PT ;  /* 0x00000000af007209 */ /* 0x000fe20007810000 */
[----:B------:R-:W-:Y:S01]  /*16ff0*/  MUFU.EX2 R46, R46 ;  /* 0x0000002e002e7308 */ /* 0x000fe20000000800 */
[----:B------:R-:W-:Y:S01]  /*17000*/  F2FP.SATFINITE.E4M3.F32.PACK_AB_MERGE_C R224, R121, R12, R224 ;  /* 0x0000000c79e0723e */ /* 0x000fe200048070e0 */
[C-C-:B------:R-:W-:Y:S01]  /*17010*/  FFMA.FTZ R40, R2.reuse, R40, -R189.reuse ;  /* 0x0000002802287223 */ /* 0x140fe200000108bd */
[----:B------:R-:W-:Y:S01]  /*17020*/  FMNMX.FTZ R0, R43, R0, !PT ;  /* 0x000000002b007209 */ /* 0x000fe20007810000 */
[C-C-:B------:R-:W-:Y:S01]  /*17030*/  FFMA.FTZ R53, R2.reuse, R53, -R189.reuse ;  /* 0x0000003502357223 */ /* 0x140fe200000108bd */
[----:B------:R-:W-:Y:S01]  /*17040*/  F2FP.SATFINITE.E4M3.F32.PACK_AB_MERGE_C R226, R129, R30, R226 ;  /* 0x0000001e81e2723e */ /* 0x000fe200048070e2 */
        /* <DEDUP_REMOVED lines=14> */
[----:B------:R-:W-:Y:S01]  /*17130*/  FFMA.FTZ R33, R2, R33, -R189 ;  /* 0x0000002102217223 */ /* 0x000fe200000108bd */
[----:B------:R-:W-:-:S02]  /*17140*/  ISETP.NE.AND P6, PT, R193, 0x1, PT ;  /* 0x00000001c100780c */ /* 0x000fc40003fc5270 */
        /* <DEDUP_REMOVED lines=18> */
[----:B------:R-:W-:-:S03]  /*17270*/  F2FP.SATFINITE.E4M3.F32.PACK_AB_MERGE_C R222, R113, R50, R222 ;  /* 0x0000003271de723e */ /* 0x000fc600048070de */
        /* <DEDUP_REMOVED lines=12> */
[----:B0-----:R-:W-:-:S04]  /*17340*/  FMNMX.FTZ R0, R191, R0, !PT ;  /* 0x00000000bf007209 */ /* 0x001fc80007810000 */
[----:B------:R-:W-:Y:S01]  /*17350*/  FSETP.NEU.FTZ.AND P2, PT, R0, -INF , PT ;  /* 0xff8000000000780b */ /* 0x000fe20003f5d000 */
[----:B------:R-:W-:-:S02]  /*17360*/  FFMA.FTZ R80, R2, R0, -8 ;  /* 0xc100000002507423 */ /* 0x000fc40000010000 */
[----:B------:R-:W-:Y:S01]  /*17370*/  MUFU.EX2 R73, R73 ;  /* 0x0000004900497308 */ /* 0x000fe20000000800 */
[----:B-1----:R-:W-:Y:S02]  /*17380*/  F2FP.SATFINITE.E4M3.F32.PACK_AB_MERGE_C R218, R101, R70, RZ ;  /* 0x0000004665da723e */ /* 0x002fe400048070ff */
[----:B------:R-:W-:Y:S02]  /*17390*/  FSEL R80, R80, RZ, P2 ;  /* 0x000000ff50507208 */ /* 0x000fe40001000000 */
[----:B------:R-:W-:-:S03]  /*173a0*/  F2FP.SATFINITE.E4M3.F32.PACK_AB_MERGE_C R218, R97, R66, R218 ;  /* 0x0000004261da723e */ /* 0x000fc600048070da */
[----:B------:R-:W-:Y:S01]  /*173b0*/  MUFU.EX2 R74, R74 ;  /* 0x0000004a004a7308 */ /* 0x000fe20000000800 */
[----:B------:R-:W-:-:S01]  /*173c0*/  FFMA.FTZ R90, R2, R111, -R80 ;  /* 0x0000006f025a7223 */ /* 0x000fc20000010850 */
[----:B------:R-:W-:Y:S01]  /*173d0*/  FFMA.FTZ R111, R2, R119, -R80 ;  /* 0x00000077026f7223 */ /* 0x000fe20000010850 */
[----:B------:R-:W-:-:S01]  /*173e0*/  FADD.FTZ R119, R12, R121 ;  /* 0x000000790c777221 */ /* 0x000fc20000010000 */
[C-C-:B------:R-:W-:Y:S01]  /*173f0*/  FFMA.FTZ R52, R2.reuse, R122, -R80.reuse ;  /* 0x0000007a02347223 */ /* 0x140fe20000010850 */
[----:B------:R-:W-:-:S01]  /*17400*/  FFMA.FTZ R123, R2, R123, -R80 ;  /* 0x0000007b027b7223 */ /* 0x000fc20000010850 */
[----:B------:R-:W-:Y:S01]  /*17410*/  FFMA.FTZ R82, R2, R183, -R80 ;  /* 0x000000b702527223 */ /* 0x000fe20000010850 */
[----:B------:R-:W-:-:S01]  /*17420*/  FADD.FTZ R110, R26, R119 ;  /* 0x000000771a6e7221 */ /* 0x000fc20000010000 */
[C-C-:B------:R-:W-:Y:S01]  /*17430*/  FFMA.FTZ R108, R2.reuse, R83, -R80.reuse ;  /* 0x00000053026c7223 */ /* 0x140fe20000010850 */
[----:B------:R-:W-:-:S01]  /*17440*/  FFMA.FTZ R127, R2, R127, -R80 ;  /* 0x0000007f027f7223 */ /* 0x000fc20000010850 */
[----:B------:R-:W-:Y:S01]  /*17450*/  MUFU.EX2 R52, R52 ;  /* 0x0000003400347308 */ /* 0x000fe20000000800 */
[----:B------:R-:W-:-:S01]  /*17460*/  FADD.FTZ R83, R125, R110 ;  /* 0x0000006e7d537221 */ /* 0x000fc20000010000 */
[C-C-:B------:R-:W-:Y:S01]  /*17470*/  FFMA.FTZ R84, R2.reuse, R143, -R80.reuse ;  /* 0x0000008f02547223 */ /* 0x140fe20000010850 */
[----:B------:R-:W-:-:S01]  /*17480*/  FFMA.FTZ R131, R2, R131, -R80 ;  /* 0x0000008302837223 */ /* 0x000fc20000010850 */
[----:B------:R-:W-:Y:S01]  /*17490*/  FFMA.FTZ R86, R2, R145, -R80 ;  /* 0x0000009102567223 */ /* 0x000fe20000010850 */
[----:B------:R-:W-:-:S01]  /*174a0*/  FADD.FTZ R110, R30, R83 ;  /* 0x000000531e6e7221 */ /* 0x000fc20000010000 */
[C-C-:B------:R-:W-:Y:S01]  /*174b0*/  FFMA.FTZ R135, R2.reuse, R135, -R80.reuse ;  /* 0x0000008702877223 */ /* 0x140fe20000010850 */
[----:B------:R-:W-:-:S01]  /*174c0*/  FFMA.FTZ R13, R2, R13, -R80 ;  /* 0x0000000d020d7223 */ /* 0x000fc20000010850 */
[----:B------:R-:W0:Y:S01]  /*174d0*/  MUFU.EX2 R123, R123 ;  /* 0x0000007b007b7308 */ /* 0x000e220000000800 */
[----:B------:R-:W-:-:S01]  /*174e0*/  FADD.FTZ R119, R129, R110 ;  /* 0x0000006e81777221 */ /* 0x000fc20000010000 */
[C-C-:B------:R-:W-:Y:S01]  /*174f0*/  FFMA.FTZ R110, R2.reuse, R87, -R80.reuse ;  /* 0x00000057026e7223 */ /* 0x140fe20000010850 */
[----:B------:R-:W-:-:S01]  /*17500*/  FFMA.FTZ R92, R2, R141, -R80 ;  /* 0x0000008d025c7223 */ /* 0x000fc20000010850 */
[----:B------:R-:W-:Y:S01]  /*17510*/  FFMA.FTZ R88, R2, R107, -R80 ;  /* 0x0000006b02587223 */ /* 0x000fe20000010850 */
[----:B------:R-:W-:-:S01]  /*17520*/  FADD.FTZ R112, R34, R119 ;  /* 0x0000007722707221 */ /* 0x000fc20000010000 */
[C-C-:B------:R-:W-:Y:S01]  /*17530*/  FFMA.FTZ R15, R2.reuse, R15, -R80.reuse ;  /* 0x0000000f020f7223 */ /* 0x140fe20000010850 */
[----:B------:R-:W-:-:S01]  /*17540*/  FFMA.FTZ R107, R2, R115, -R80 ;  /* 0x00000073026b7223 */ /* 0x000fc20000010850 */
[----:B------:R-:W1:Y:S01]  /*17550*/  MUFU.EX2 R82, R82 ;  /* 0x0000005200527308 */ /* 0x000e620000000800 */
[----:B------:R-:W-:-:S01]  /*17560*/  FADD.FTZ R119, R133, R112 ;  /* 0x0000007085777221 */ /* 0x000fc20000010000 */
[C-C-:B------:R-:W-:Y:S01]  /*17570*/  FFMA.FTZ R94, R2.reuse, R149, -R80.reuse ;  /* 0x00000095025e7223 */ /* 0x140fe20000010850 */
[----:B------:R-:W-:-:S01]  /*17580*/  FFMA.FTZ R96, R2, R151, -R80 ;  /* 0x0000009702607223 */ /* 0x000fc20000010850 */
[----:B------:R-:W-:Y:S01]  /*17590*/  FFMA.FTZ R91, R2, R91, -R80 ;  /* 0x0000005b025b7223 */ /* 0x000fe20000010850 */
[----:B------:R-:W-:-:S01]  /*175a0*/  FADD.FTZ R114, R42, R119 ;  /* 0x000000772a727221 */ /* 0x000fc20000010000 */
[C-C-:B------:R-:W-:Y:S01]  /*175b0*/  FFMA.FTZ R98, R2.reuse, R153, -R80.reuse ;  /* 0x0000009902627223 */ /* 0x140fe20000010850 */
[----:B------:R-:W-:-:S01]  /*175c0*/  FFMA.FTZ R95, R2, R95, -R80 ;  /* 0x0000005f025f7223 */ /* 0x000fc20000010850 */
[----:B------:R-:W2:Y:S01]  /*175d0*/  MUFU.EX2 R127, R127 ;  /* 0x0000007f007f7308 */ /* 0x000ea20000000800 */
[----:B0-----:R-:W-:-:S01]  /*175e0*/  FADD.FTZ R87, R52, R123 ;  /* 0x0000007b34577221 */ /* 0x001fc20000010000 */
[----:B------:R-:W-:Y:S01]  /*175f0*/  FADD.FTZ R141, R105, R114 ;  /* 0x00000072698d7221 */ /* 0x000fe20000010000 */
[----:B------:R-:W-:-:S01]  /*17600*/  FFMA.FTZ R100, R2, R155, -R80 ;  /* 0x0000009b02647223 */ /* 0x000fc20000010850 */
[C-C-:B------:R-:W-:Y:S01]  /*17610*/  FFMA.FTZ R99, R2.reuse, R99, -R80.reuse ;  /* 0x0000006302637223 */ /* 0x140fe20000010850 */
[----:B------:R-:W-:-:S01]  /*17620*/  FFMA.FTZ R102, R2, R157, -R80 ;  /* 0x0000009d02667223 */ /* 0x000fc20000010850 */
[----:B------:R-:W-:Y:S01]  /*17630*/  FADD.FTZ R116, R46, R141 ;  /* 0x0000008d2e747221 */ /* 0x000fe20000010000 */
        /* <DEDUP_REMOVED lines=19> */
[----:B------:R-:W-:Y:S01]  /*17770*/  FADD.FTZ R119, R109, R116 ;  /* 0x000000746d777221 */ /* 0x000fe20000010000 */
[----:B------:R-:W-:-:S01]  /*17780*/  FFMA.FTZ R43, R2, R43, -R80 ;  /* 0x0000002b022b7223 */ /* 0x000fc20000010850 */
[--C-:B------:R-:W-:Y:S01]  /*17790*/  FFMA.FTZ R177, R2, R177, -R80.reuse ;  /* 0x000000b102b17223 */ /* 0x100fe20000010850 */
[----:B------:R-:W-:Y:S01]  /*177a0*/  F2FP.SATFINITE.E4M3.F32.PACK_AB_MERGE_C R82, R127, R82, RZ ;  /* 0x000000527f52723e */ /* 0x000fe200048070ff */
[----:B------:R-:W-:Y:S01]  /*177b0*/  FADD.FTZ R116, R50, R119 ;  /* 0x0000007732747221 */ /* 0x000fe20000010000 */
[----:B------:R-:W-:-:S01]  /*177c0*/  FFMA.FTZ R179, R2, R179, -R80 ;  /* 0x000000b302b37223 */ /* 0x000fc20000010850 */
[----:B------:R-:W0:Y:S01]  /*177d0*/  MUFU.EX2 R135, R135 ;  /* 0x0000008700877308 */ /* 0x000e220000000800 */
[----:B-1----:R-:W-:-:S01]  /*177e0*/  FADD.FTZ R59, R131, R114 ;  /* 0x00000072833b7221 */ /* 0x002fc20000010000 */
[----:B------:R-:W-:Y:S01]  /*177f0*/  F2FP.SATFINITE.E4M3.F32.PACK_AB_MERGE_C R225, R123, R52, R82 ;  /* 0x000000347be1723e */ /* 0x000fe20004807052 */
[----:B------:R-:W-:-:S01]  /*17800*/  FFMA.FTZ R181, R2, R181, -R80 ;  /* 0x000000b502b57223 */ /* 0x000fc20000010850 */
[C-C-:B------:R-:W-:Y:S01]  /*17810*/  FFMA.FTZ R55, R2.reuse, R55, -R80.reuse ;  /* 0x0000003702377223 */ /* 0x140fe20000010850 */
[----:B------:R-:W-:-:S01]  /*17820*/  FFMA.FTZ R147, R2, R147, -R80 ;  /* 0x0000009302937223 */ /* 0x000fc20000010850 */
[C-C-:B------:R-:W-:Y:S01]  /*17830*/  FFMA.FTZ R185, R2.reuse, R185, -R80.reuse ;  /* 0x000000b902b97223 */ /* 0x140fe20000010850 */
[----:B------:R-:W-:-:S01]  /*17840*/  FFMA.FTZ R31, R2, R31, -R80 ;  /* 0x0000001f021f7223 */ /* 0x000fc20000010850 */
[----:B------:R-:W1:Y:S01]  /*17850*/  MUFU.EX2 R13, R13 ;  /* 0x0000000d000d7308 */ /* 0x000e620000000800 */
[----:B--2---:R-:W-:-:S01]  /*17860*/  FADD.FTZ R114, R86, R59 ;  /* 0x0000003b56727221 */ /* 0x004fc20000010000 */
[----:B------:R-:W-:Y:S01]  /*17870*/  FADD.FTZ R59, R113, R116 ;  /* 0x00000074713b7221 */ /* 0x000fe20000010000 */
[----:B------:R-:W-:-:S01]  /*17880*/  FFMA.FTZ R187, R2, R187, -R80 ;  /* 0x000000bb02bb7223 */ /* 0x000fc20000010850 */
[C-C-:B------:R-:W-:Y:S01]  /*17890*/  FFMA.FTZ R35, R2.reuse, R35, -R80.reuse ;  /* 0x0000002302237223 */ /* 0x140fe20000010850 */
[----:B------:R-:W-:-:S01]  /*178a0*/  FFMA.FTZ R41, R2, R41, -R80 ;  /* 0x0000002902297223 */ /* 0x000fc20000010850 */
[----:B------:R-:W-:Y:S01]  /*178b0*/  FADD.FTZ R116, R54, R59 ;  /* 0x0000003b36747221 */ /* 0x000fe20000010000 */
[----:B------:R-:W-:-:S01]  /*178c0*/  FFMA.FTZ R59, R2, R63, -R80 ;  /* 0x0000003f023b7223 */ /* 0x000fc20000010850 */
[----:B------:R-:W2:Y:S01]  /*178d0*/  MUFU.EX2 R88, R88 ;  /* 0x0000005800587308 */ /* 0x000ea20000000800 */
[----:B0-----:R-:W-:-:S01]  /*178e0*/  FADD.FTZ R114, R135, R114 ;  /* 0x0000007287727221 */ /* 0x001fc20000010000 */
[----:B------:R-:W-:Y:S01]  /*178f0*/  FADD.FTZ R63, R117, R116 ;  /* 0x00000074753f7221 */ /* 0x000fe20000010000 */
[----:B------:R-:W-:-:S01]  /*17900*/  FFMA.FTZ R39, R2, R39, -R80 ;  /* 0x0000002702277223 */ /* 0x000fc20000010850 */
[----:B------:R-:W-:-:S02]  /*17910*/  F2FP.SATFINITE.E4M3.F32.PACK_AB_MERGE_C R86, R135, R86, RZ ;  /* 0x000000568756723e */ /* 0x000fc400048070ff */
[----:B------:R-:W-:-:S02]  /*17920*/  FADD.FTZ R46, R58, R63 ;  /* 0x0000003f3a2e7221 */ /* 0x000fc40000010000 */
[----:B------:R-:W0:Y:S01]  /*17930*/  MUFU.EX2 R15, R15 ;  /* 0x0000000f000f7308 */ /* 0x000e220000000800 */
[----:B-1----:R-:W-:-:S01]  /*17940*/  FADD.FTZ R119, R13, R114 ;  /* 0x000000720d777221 */ /* 0x002fc20000010000 */
[----:B------:R-:W-:Y:S01]  /*17950*/  FADD.FTZ R109, R89, R46 ;  /* 0x0000002e596d7221 */ /* 0x000fe20000010000 */
[----:B------:R-:W-:-:S03]  /*17960*/  F2FP.SATFINITE.E4M3.F32.PACK_AB_MERGE_C R227, R131, R84, R86 ;  /* 0x0000005483e3723e */ /* 0x000fc60004807056 */
        /* <DEDUP_REMOVED lines=16> */
[----:B--2---:R-:W-:-:S01]  /*17a70*/  FADD.FTZ R34, R92, R63 ;  /* 0x0000003f5c227221 */ /* 0x004fc20000010000 */
[----:B------:R-:W-:Y:S01]  /*17a80*/  FFMA.FTZ R63, R2, R67, -R80 ;  /* 0x00000043023f7223 */ /* 0x000fe20000010850 */
[----:B------:R-:W-:-:S05]  /*17a90*/  FADD.FTZ R89, R73, R46 ;  /* 0x0000002e49597221 */ /* 0x000fca0000010000 */
        /* <DEDUP_REMOVED lines=8> */
[----:B------:R-:W2:Y:S01]  /*17b20*/  MUFU.EX2 R98, R98 ;  /* 0x0000006200627308 */ /* 0x000ea20000000800 */
[----:B0-----:R-:W-:-:S01]  /*17b30*/  FADD.FTZ R34, R96, R67 ;  /* 0x0000004360227221 */ /* 0x001fc20000010000 */
[----:B------:R-:W-:-:S06]  /*17b40*/  FFMA.FTZ R67, R2, R71, -R80 ;  /* 0x0000004702437223 */ /* 0x000fcc0000010850 */
[----:B------:R-:W0:Y:S01]  /*17b50*/  MUFU.EX2 R95, R95 ;  /* 0x0000005f005f7308 */ /* 0x000e220000000800 */
[----:B-1----:R-:W-:-:S01]  /*17b60*/  FADD.FTZ R71, R91, R34 ;  /* 0x000000225b477221 */ /* 0x002fc20000010000 */
[----:B------:R-:W-:-:S06]  /*17b70*/  FFMA.FTZ R34, R2, R175, -R80 ;  /* 0x000000af02227223 */ /* 0x000fcc0000010850 */
        /* <DEDUP_REMOVED lines=9> */
[----:B--2---:R-:W-:Y:S01]  /*17c10*/  F2FP.SATFINITE.E4M3.F32.PACK_AB_MERGE_C R212, R77, R74, RZ ;  /* 0x0000004a4dd4723e */ /* 0x004fe200048070ff */
[----:B------:R-:W-:-:S03]  /*17c20*/  FADD.FTZ R74, R74, R89 ;  /* 0x000000594a4a7221 */ /* 0x000fc60000010000 */
[----:B------:R-:W-:Y:S01]  /*17c30*/  F2FP.SATFINITE.E4M3.F32.PACK_AB_MERGE_C R212, R73, R72, R212 ;  /* 0x0000004849d4723e */ /* 0x000fe200048070d4 */
[----:B------:R-:W-:-:S02]  /*17c40*/  FADD.FTZ R77, R77, R74 ;  /* 0x0000004a4d4d7221 */ /* 0x000fc40000010000 */
[----:B------:R-:W-:Y:S01]  /*17c50*/  MUFU.EX2 R78, R78 ;  /* 0x0000004e004e7308 */ /* 0x000fe20000000800 */
[----:B0-----:R-:W-:-:S07]  /*17c60*/  FADD.FTZ R71, R99, R42 ;  /* 0x0000002a63477221 */ /* 0x001fce0000010000 */
        /* <DEDUP_REMOVED lines=8> */
[----:B--2---:R-:W-:-:S01]  /*17cf0*/  FADD.FTZ R71, R103, R42 ;  /* 0x0000002a67477221 */ /* 0x004fc20000010000 */
[C-C-:B------:R-:W-:Y:S01]  /*17d00*/  FFMA.FTZ R42, R2.reuse, R51, -R80.reuse ;  /* 0x00000033022a7223 */ /* 0x140fe20000010850 */
[----:B------:R-:W-:-:S01]  /*17d10*/  FFMA.FTZ R51, R2, R27, -R80 ;  /* 0x0000001b02337223 */ /* 0x000fc20000010850 */
[----:B------:R-:W-:-:S04]  /*17d20*/  F2FP.SATFINITE.E4M3.F32.PACK_AB_MERGE_C R102, R103, R102, RZ ;  /* 0x000000666766723e */ /* 0x000fc800048070ff */
[----:B------:R-:W2:Y:S01]  /*17d30*/  MUFU.EX2 R75, R75 ;  /* 0x0000004b004b7308 */ /* 0x000ea20000000800 */
[C---:B0-----:R-:W-:Y:S01]  /*17d40*/  F2FP.SATFINITE.E4M3.F32.PACK_AB_MERGE_C R214, R81.reuse, R76, R214 ;  /* 0x0000004c51d6723e */ /* 0x041fe200048070d6 */
[----:B------:R-:W-:Y:S01]  /*17d50*/  FADD.FTZ R81, R81, R46 ;  /* 0x0000002e51517221 */ /* 0x000fe20000010000 */
[----:B------:R-:W-:-:S03]  /*17d60*/  F2FP.SATFINITE.E4M3.F32.PACK_AB_MERGE_C R219, R99, R100, R102 ;  /* 0x0000006463db723e */ /* 0x000fc60004807066 */
[----:B------:R-:W-:Y:S02]  /*17d70*/  FADD.FTZ R78, R78, R81 ;  /* 0x000000514e4e7221 */ /* 0x000fe40000010000 */
[----:B------:R-:W0:Y:S01]  /*17d80*/  MUFU.EX2 R106, R106 ;  /* 0x0000006a006a7308 */ /* 0x000e220000000800 */
[----:B-1----:R-:W-:-:S01]  /*17d90*/  FADD.FTZ R46, R104, R71 ;  /* 0x00000047682e7221 */ /* 0x002fc20000010000 */
[----:B------:R-:W-:-:S06]  /*17da0*/  FADD.FTZ R85, R85, R78 ;  /* 0x0000004e55557221 */ /* 0x000fcc0000010000 */
[----:B------:R-:W1:Y:S01]  /*17db0*/  MUFU.EX2 R115, R115 ;  /* 0x0000007300737308 */ /* 0x000e620000000800 */
[----:B--2---:R-:W-:-:S07]  /*17dc0*/  FADD.FTZ R71, R75, R46 ;  /* 0x0000002e4b477221 */ /* 0x004fce0000010000 */
[----:B------:R-:W-:Y:S01]  /*17dd0*/  MUFU.EX2 R79, R79 ;  /* 0x0000004f004f7308 */ /* 0x000fe20000000800 */
[----:B0-----:R-:W-:-:S07]  /*17de0*/  FADD.FTZ R50, R106, R71 ;  /* 0x000000476a327221 */ /* 0x001fce0000010000 */
[----:B------:R-:W-:Y:S01]  /*17df0*/  MUFU.EX2 R108, R108 ;  /* 0x0000006c006c7308 */ /* 0x000fe20000000800 */
[----:B-1----:R-:W-:-:S01]  /*17e00*/  FADD.FTZ R50, R115, R50 ;  /* 0x0000003273327221 */ /* 0x002fc20000010000 */
[----:B------:R-:W-:-:S04]  /*17e10*/  F2FP.SATFINITE.E4M3.F32.PACK_AB_MERGE_C R106, R115, R106, RZ ;  /* 0x0000006a736a723e */ /* 0x000fc800048070ff */
[----:B------:R-:W-:Y:S02]  /*17e20*/  F2FP.SATFINITE.E4M3.F32.PACK_AB_MERGE_C R213, R75, R104, R106 ;  /* 0x000000684bd5723e */ /* 0x000fe4000480706a */
[----:B------:R-:W-:Y:S08]  /*17e30*/  MUFU.EX2 R60, R60 ;  /* 0x0000003c003c7308 */ /* 0x000ff00000000800 */
[----:B------:R-:W0:Y:S08]  /*17e40*/  MUFU.EX2 R61, R61 ;  /* 0x0000003d003d7308 */ /* 0x000e300000000800 */
[----:B------:R-:W-:Y:S08]  /*17e50*/  MUFU.EX2 R83, R83 ;  /* 0x0000005300537308 */ /* 0x000ff00000000800 */
[----:B------:R-:W-:Y:S01]  /*17e60*/  MUFU.EX2 R56, R56 ;  /* 0x0000003800387308 */ /* 0x000fe20000000800 */
[----:B0-----:R-:W-:-:S07]  /*17e70*/  F2FP.SATFINITE.E4M3.F32.PACK_AB_MERGE_C R208, R61, R60, RZ ;  /* 0x0000003c3dd0723e */ /* 0x001fce00048070ff */
[----:B------:R-:W0:Y:S08]  /*17e80*/  MUFU.EX2 R57, R57 ;  /* 0x0000003900397308 */ /* 0x000e300000000800 */
[----:B------:R-:W1:Y:S08]  /*17e90*/  MUFU.EX2 R110, R110 ;  /* 0x0000006e006e7308 */ /* 0x000e700000000800 */
[----:B------:R-:W2:Y:S01]  /*17ea0*/  MUFU.EX2 R87, R87 ;  /* 0x0000005700577308 */ /* 0x000ea20000000800 */
[----:B0-----:R-:W-:Y:S01]  /*17eb0*/  F2FP.SATFINITE.E4M3.F32.PACK_AB_MERGE_C R208, R57, R56, R208 ;  /* 0x0000003839d0723e */ /* 0x001fe200048070d0 */
[----:B------:R-:W-:-:S04]  /*17ec0*/  FADD.FTZ R56, R56, R85 ;  /* 0x0000005538387221 */ /* 0x000fc80000010000 */
[----:B------:R-:W-:Y:S02]  /*17ed0*/  FADD.FTZ R57, R57, R56 ;  /* 0x0000003839397221 */ /* 0x000fe40000010000 */
[----:B------:R0:W-:Y:S02]  /*17ee0*/  MUFU.EX2 R46, R47 ;  /* 0x0000002f002e7308 */ /* 0x0001e40000000800 */
[----:B------:R-:W-:-:S04]  /*17ef0*/  FADD.FTZ R60, R60, R57 ;  /* 0x000000393c3c7221 */ /* 0x000fc80000010000 */
[----:B------:R-:W-:Y:S02]  /*17f00*/  FADD.FTZ R61, R61, R60 ;  /* 0x0000003c3d3d7221 */ /* 0x000fe40000010000 */
[----:B------:R-:W3:Y:S01]  /*17f10*/  MUFU.EX2 R112, R112 ;  /* 0x0000007000707308 */ /* 0x000ee20000000800 */
[----:B0-----:R-:W-:-:S04]  /*17f20*/  FADD.FTZ R47, R79, R50 ;  /* 0x000000324f2f7221 */ /* 0x001fc80000010000 */
[----:B------:R-:W-:-:S03]  /*17f30*/  FADD.FTZ R50, R108, R47 ;  /* 0x0000002f6c327221 */ /* 0x000fc60000010000 */
[----:B------:R-:W-:Y:S01]  /*17f40*/  MUFU.EX2 R68, R68 ;  /* 0x0000004400447308 */ /* 0x000fe20000000800 */
[----:B------:R-:W-:-:S01]  /*17f50*/  FADD.FTZ R47, R83, R50 ;  /* 0x00000032532f7221 */ /* 0x000fc20000010000 */
[----:B-1----:R-:W-:-:S03]  /*17f60*/  F2FP.SATFINITE.E4M3.F32.PACK_AB_MERGE_C R83, R110, R83, RZ ;  /* 0x000000536e53723e */ /* 0x002fc600048070ff */
[----:B------:R-:W-:Y:S01]  /*17f70*/  FADD.FTZ R50, R110, R47 ;  /* 0x0000002f6e327221 */ /* 0x000fe20000010000 */
[----:B------:R-:W-:Y:S02]  /*17f80*/  F2FP.SATFINITE.E4M3.F32.PACK_AB_MERGE_C R215, R108, R79, R83 ;  /* 0x0000004f6cd7723e */ /* 0x000fe40004807053 */
[----:B------:R-:W0:Y:S01]  /*17f90*/  MUFU.EX2 R69, R69 ;  /* 0x0000004500457308 */ /* 0x000e220000000800 */
[----:B--2---:R-:W-:-:S04]  /*17fa0*/  FADD.FTZ R15, R87, R50 ;  /* 0x00000032570f7221 */ /* 0x004fc80000010000 */
[----:B---3--:R-:W-:-:S03]  /*17fb0*/  FADD.FTZ R15, R112, R15 ;  /* 0x0000000f700f7221 */ /* 0x008fc60000010000 */
        /* <DEDUP_REMOVED lines=31> */
[C---:B0-----:R-:W-:Y:S01]  /*181b0*/  F2FP.SATFINITE.E4M3.F32.PACK_AB_MERGE_C R15, R67.reuse, R30, RZ ;  /* 0x0000001e430f723e */ /* 0x041fe200048070ff */
[----:B------:R-:W-:Y:S01]  /*181c0*/  FADD.FTZ R67, R67, R52 ;  /* 0x0000003443437221 */ /* 0x000fe20000010000 */
[----:B------:R-:W-:-:S02]  /*181d0*/  FADD.FTZ R40, R38, R139 ;  /* 0x0000008b26287221 */ /* 0x000fc40000010000 */
[----:B------:R-:W-:Y:S02]  /*181e0*/  F2FP.SATFINITE.E4M3.F32.PACK_AB_MERGE_C R211, R63, R12, R15 ;  /* 0x0000000c3fd3723e */ /* 0x000fe4000480700f */
[----:B------:R-:W-:-:S01]  /*181f0*/  FADD.FTZ R45, R45, R40 ;  /* 0x000000282d2d7221 */ /* 0x000fc20000010000 */
[----:B------:R-:W0:Y:S01]  /*18200*/  MUFU.EX2 R177, R177 ;  /* 0x000000b100b17308 */ /* 0x000e220000000800 */
[----:B--2---:R-:W-:-:S07]  /*18210*/  FADD.FTZ R30, R34, R67 ;  /* 0x00000043221e7221 */ /* 0x004fce0000010000 */
[----:B------:R-:W-:Y:S01]  /*18220*/  MUFU.EX2 R48, R48 ;  /* 0x0000003000307308 */ /* 0x000fe20000000800 */
[----:B-1----:R-:W-:-:S07]  /*18230*/  FADD.FTZ R38, R43, R30 ;  /* 0x0000001e2b267221 */ /* 0x002fce0000010000 */
[----:B------:R-:W1:Y:S01]  /*18240*/  MUFU.EX2 R53, R53 ;  /* 0x0000003500357308 */ /* 0x000e620000000800 */
[----:B0-----:R-:W-:-:S01]  /*18250*/  FADD.FTZ R13, R177, R38 ;  /* 0x00000026b10d7221 */ /* 0x001fc20000010000 */
[----:B------:R-:W-:-:S03]  /*18260*/  F2FP.SATFINITE.E4M3.F32.PACK_AB_MERGE_C R177, R46, R177, RZ ;  /* 0x000000b12eb1723e */ /* 0x000fc600048070ff */
[----:B------:R-:W-:Y:S01]  /*18270*/  FADD.FTZ R46, R46, R13 ;  /* 0x0000000d2e2e7221 */ /* 0x000fe20000010000 */
[----:B------:R-:W-:Y:S02]  /*18280*/  F2FP.SATFINITE.E4M3.F32.PACK_AB_MERGE_C R205, R43, R34, R177 ;  /* 0x000000222bcd723e */ /* 0x000fe400048070b1 */
[----:B------:R-:W-:Y:S08]  /*18290*/  MUFU.EX2 R44, R44 ;  /* 0x0000002c002c7308 */ /* 0x000ff00000000800 */
[----:B------:R-:W0:Y:S01]  /*182a0*/  MUFU.EX2 R49, R49 ;  /* 0x0000003100317308 */ /* 0x000e220000000800 */
[----:B-1----:R-:W-:-:S07]  /*182b0*/  F2FP.SATFINITE.E4M3.F32.PACK_AB_MERGE_C R47, R53, R48, RZ ;  /* 0x00000030352f723e */ /* 0x002fce00048070ff */
        /* <DEDUP_REMOVED lines=11> */
[----:B------:R-:W-:Y:S01]  /*18370*/  MUFU.EX2 R29, R29 ;  /* 0x0000001d001d7308 */ /* 0x000fe20000000800 */
[----:B0-----:R-:W-:-:S02]  /*18380*/  FADD.FTZ R13, R181, R40 ;  /* 0x00000028b50d7221 */ /* 0x001fc40000010000 */
[----:B------:R-:W0:Y:S05]  /*18390*/  @P6 LDC R40, c[0x0][0x44c] ;  /* 0x00011300ff286b82 */ /* 0x000e2a0000000800 */
[----:B------:R-:W1:Y:S08]  /*183a0*/  MUFU.EX2 R50, R55 ;  /* 0x0000003700327308 */ /* 0x000e700000000800 */
[----:B------:R-:W-:Y:S08]  /*183b0*/  MUFU.EX2 R24, R24 ;  /* 0x0000001800187308 */ /* 0x000ff00000000800 */
[----:B------:R-:W-:Y:S01]  /*183c0*/  MUFU.EX2 R25, R25 ;  /* 0x0000001900197308 */ /* 0x000fe20000000800 */
[C---:B-1----:R-:W-:Y:S01]  /*183d0*/  F2FP.SATFINITE.E4M3.F32.PACK_AB_MERGE_C R181, R50.reuse, R181, RZ ;  /* 0x000000b532b5723e */ /* 0x042fe200048070ff */
[----:B------:R-:W-:Y:S01]  /*183e0*/  FADD.FTZ R50, R50, R13 ;  /* 0x0000000d32327221 */ /* 0x000fe20000010000 */
[----:B0-----:R-:W-:-:S02]  /*183f0*/  @P6 IMAD.HI.U32 R40, R192, R40, RZ ;  /* 0x00000028c0286227 */ /* 0x001fc400078e00ff */
[----:B------:R-:W-:-:S03]  /*18400*/  F2FP.SATFINITE.E4M3.F32.PACK_AB_MERGE_C R207, R42, R27, R181 ;  /* 0x0000001b2acf723e */ /* 0x000fc600048070b5 */
[----:B------:R-:W0:Y:S08]  /*18410*/  MUFU.EX2 R147, R147 ;  /* 0x0000009300937308 */ /* 0x000e300000000800 */
[----:B------:R-:W-:Y:S08]  /*18420*/  MUFU.EX2 R26, R51 ;  /* 0x00000033001a7308 */ /* 0x000ff00000000800 */
[----:B------:R-:W-:Y:S01]  /*18430*/  MUFU.EX2 R185, R185 ;  /* 0x000000b900b97308 */ /* 0x000fe20000000800 */
[----:B0-----:R-:W-:-:S07]  /*18440*/  FADD.FTZ R13, R147, R50 ;  /* 0x00000032930d7221 */ /* 0x001fce0000010000 */
[----:B------:R-:W-:Y:S08]  /*18450*/  MUFU.EX2 R36, R36 ;  /* 0x0000002400247308 */ /* 0x000ff00000000800 */
[----:B------:R-:W0:Y:S08]  /*18460*/  MUFU.EX2 R37, R37 ;  /* 0x0000002500257308 */ /* 0x000e300000000800 */
[----:B------:R1:W2:Y:S08]  /*18470*/  MUFU.EX2 R30, R31 ;  /* 0x0000001f001e7308 */ /* 0x0002b00000000800 */
[----:B------:R-:W-:Y:S01]  /*18480*/  MUFU.EX2 R32, R32 ;  /* 0x0000002000207308 */ /* 0x000fe20000000800 */
[----:B-1----:R-:W-:-:S02]  /*18490*/  F2FP.SATFINITE.E4M3.F32.PACK_AB_MERGE_C R31, R29, R28, RZ ;  /* 0x0000001c1d1f723e */ /* 0x002fc400048070ff */
[----:B0-----:R-:W-:Y:S02]  /*184a0*/  F2FP.SATFINITE.E4M3.F32.PACK_AB_MERGE_C R15, R37, R36, RZ ;  /* 0x00000024250f723e */ /* 0x001fe400048070ff */
[C---:B------:R-:W-:Y:S01]  /*184b0*/  F2FP.SATFINITE.E4M3.F32.PACK_AB_MERGE_C R200, R25.reuse, R24, R31 ;  /* 0x0000001819c8723e */ /* 0x040fe2000480701f */
[----:B------:R-:W-:Y:S01]  /*184c0*/  FADD.FTZ R24, R24, R53 ;  /* 0x0000003518187221 */ /* 0x000fe20000010000 */
[----:B------:R-:W0:Y:S01]  /*184d0*/  @P6 LDC R31, c[0x0][0x450] ;  /* 0x00011400ff1f6b82 */ /* 0x000e220000000800 */
[----:B------:R-:W1:Y:S02]  /*184e0*/  MUFU.EX2 R33, R33 ;  /* 0x0000002100217308 */ /* 0x000e640000000800 */
[----:B------:R-:W-:-:S01]  /*184f0*/  FADD.FTZ R25, R25, R24 ;  /* 0x0000001819197221 */ /* 0x000fc20000010000 */
[----:B------:R-:W-:-:S03]  /*18500*/  FADD.FTZ R24, R26, R13 ;  /* 0x0000000d1a187221 */ /* 0x000fc60000010000 */
[----:B------:R-:W-:Y:S01]  /*18510*/  FADD.FTZ R28, R28, R25 ;  /* 0x000000191c1c7221 */ /* 0x000fe20000010000 */
[----:B------:R-:W-:-:S01]  /*18520*/  FADD.FTZ R13, R185, R24 ;  /* 0x00000018b90d7221 */ /* 0x000fc20000010000 */
[----:B------:R-:W3:Y:S01]  /*18530*/  MUFU.EX2 R187, R187 ;  /* 0x000000bb00bb7308 */ /* 0x000ee20000000800 */
[C---:B--2---:R-:W-:Y:S01]  /*18540*/  F2FP.SATFINITE.E4M3.F32.PACK_AB_MERGE_C R185, R30.reuse, R185, RZ ;  /* 0x000000b91eb9723e */ /* 0x044fe200048070ff */
[----:B------:R-:W-:Y:S01]  /*18550*/  FADD.FTZ R29, R29, R28 ;  /* 0x0000001c1d1d7221 */ /* 0x000fe20000010000 */
[----:B------:R-:W-:-:S02]  /*18560*/  FADD.FTZ R30, R30, R13 ;  /* 0x0000000d1e1e7221 */ /* 0x000fc40000010000 */
[----:B------:R-:W-:Y:S01]  /*18570*/  F2FP.SATFINITE.E4M3.F32.PACK_AB_MERGE_C R201, R26, R147, R185 ;  /* 0x000000931ac9723e */ /* 0x000fe200048070b9 */
[----:B------:R-:W-:Y:S02]  /*18580*/  IMAD.MOV.U32 R26, RZ, RZ, R192 ;  /* 0x000000ffff1a7224 */ /* 0x000fe400078e00c0 */
[----:B------:R-:W2:Y:S01]  /*18590*/  MUFU.EX2 R38, R35 ;  /* 0x0000002300267308 */ /* 0x000ea20000000800 */
[----:B-1----:R-:W-:Y:S01]  /*185a0*/  F2FP.SATFINITE.E4M3.F32.PACK_AB_MERGE_C R202, R33, R32, R15 ;  /* 0x0000002021ca723e */ /* 0x002fe2000480700f */
[----:B------:R-:W-:-:S04]  /*185b0*/  FADD.FTZ R32, R32, R29 ;  /* 0x0000001d20207221 */ /* 0x000fc80000010000 */
[----:B------:R-:W-:Y:S01]  /*185c0*/  FADD.FTZ R33, R33, R32 ;  /* 0x0000002021217221 */ /* 0x000fe20000010000 */
[----:B0-----:R-:W-:Y:S01]  /*185d0*/  @P6 SHF.R.U32.HI R26, RZ, R31, R40 ;  /* 0x0000001fff1a6219 */ /* 0x001fe20000011628 */
[----:B------:R-:W-:Y:S01]  /*185e0*/  MUFU.EX2 R41, R41 ;  /* 0x0000002900297308 */ /* 0x000fe20000000800 */
[----:B---3--:R-:W-:-:S01]  /*185f0*/  FADD.FTZ R13, R187, R30 ;  /* 0x0000001ebb0d7221 */ /* 0x008fc20000010000 */
[----:B------:R-:W-:Y:S01]  /*18600*/  FADD.FTZ R36, R36, R33 ;  /* 0x0000002124247221 */ /* 0x000fe20000010000 */
[----:B------:R-:W-:Y:S01]  /*18610*/  ISETP.GE.AND P6, PT, R21, 0x1, PT ;  /* 0x000000011500780c */ /* 0x000fe20003fc6270 */
[----:B------:R-:W-:-:S04]  /*18620*/  IMAD.IADD R137, R137, 0x1, R26 ;  /* 0x0000000189897824 */ /* 0x000fc800078e021a */
[----:B------:R-:W0:Y:S01]  /*18630*/  MUFU.EX2 R12, R39 ;  /* 0x00000027000c7308 */ /* 0x000e220000000800 */
[----:B--2---:R-:W-:-:S01]  /*18640*/  FADD.FTZ R24, R38, R13 ;  /* 0x0000000d26187221 */ /* 0x004fc20000010000 */
[----:B0-----:R-:W-:-:S03]  /*18650*/  F2FP.SATFINITE.E4M3.F32.PACK_AB_MERGE_C R13, R12, R41, RZ ;  /* 0x000000290c0d723e */ /* 0x001fc600048070ff */
[----:B------:R-:W-:Y:S01]  /*18660*/  FADD.FTZ R41, R41, R24 ;  /* 0x0000001829297221 */ /* 0x000fe20000010000 */
[----:B------:R-:W-:Y:S01]  /*18670*/  F2FP.SATFINITE.E4M3.F32.PACK_AB_MERGE_C R203, R38, R187, R13 ;  /* 0x000000bb26cb723e */ /* 0x000fe2000480700d */
[----:B------:R-:W-:Y:S02]  /*18680*/  FADD.FTZ R13, R37, R36 ;  /* 0x00000024250d7221 */ /* 0x000fe40000010000 */
[----:B------:R-:W-:-:S01]  /*18690*/  FADD.FTZ R15, R12, R41 ;  /* 0x000000290c0f7221 */ /* 0x000fc20000010000 */
[----:B------:R-:W-:Y:S02]  /*186a0*/  VIADD R12, R136, 0xfffffffe ;  /* 0xfffffffe880c7836 */ /* 0x000fe40000000000 */
[----:B------:R0:W-:Y:S04]  /*186b0*/  STL [R1+0x4], R13 ;  /* 0x0000040d01007387 */ /* 0x0001e80000100800 */
[----:B------:R1:W-:Y:S01]  /*186c0*/  STL [R1], R15 ;  /* 0x0000000f01007387 */ /* 0x0003e20000100800 */
[----:B0-----:R-:W-:Y:S01]  /*186d0*/  IMAD.IADD R13, R137, 0x1, R20 ;  /* 0x00000001890d7824 */ /* 0x001fe200078e0214 */
[----:B------:R-:W-:Y:S06]  /*186e0*/  @!P6 BRA `(.L_x_7433) ;  /* 0x000000000048e947 */ /* 0x000fec0003800000 */
[C---:B------:R-:W-:Y:S01]  /*186f0*/  ISETP.GT.AND P2, PT, R137.reuse, RZ, PT ;  /* 0x000000ff8900720c */ /* 0x040fe20003f44270 */
[----:B------:R-:W-:Y:S01]  /*18700*/  BSSY B0, `(.L_x_7434) ;  /* 0x000000e000007945 */ /* 0x000fe20003800000 */
[----:B-1----:R-:W-:-:S11]  /*18710*/  VIADD R15, R137, 0xffffffff ;  /* 0xffffffff890f7836 */ /* 0x002fd60000000000 */
        /* <DEDUP_REMOVED lines=8> */
.L_x_7435:
[----:B------:R-:W-:-:S13]  /*187a0*/  ISETP.NE.AND P2, PT, R21, 0x1, PT ;  /* 0x000000011500780c */ /* 0x000fda0003f45270 */
[----:B------:R-:W0:Y:S02]  /*187b0*/  @P2 LDC.64 R24, c[0x0][0x9e8] ;  /* 0x00027a00ff182b82 */ /* 0x000e240000000a00 */
[----:B0-----:R-:W-:-:S05]  /*187c0*/  @P2 IMAD.HI.U32 R20, R15, R24, RZ ;  /* 0x000000180f142227 */ /* 0x001fca00078e00ff */
[----:B------:R-:W-:-:S07]  /*187d0*/  @P2 SHF.R.U32.HI R15, RZ, R25, R20 ;  /* 0x00000019ff0f2219 */ /* 0x000fce0000011614 */
.L_x_7436:
[----:B------:R-:W-:Y:S05]  /*187e0*/  BSYNC B0 ;  /* 0x0000000000007941 */ /* 0x000fea0003800000 */
.L_x_7434:
[----:B------:R-:W-:-:S05]  /*187f0*/  IMAD R20, R15, R21, R21 ;  /* 0x000000150f147224 */ /* 0x000fca00078e0215 */
[----:B------:R-:W-:-:S07]  /*18800*/  VIMNMX R13, R13, R20, PT ;  /* 0x000000140d0d7248 */ /* 0x000fce0003fe0100 */
.L_x_7433:
[----:B-1----:R-:W2:Y:S01]  /*18810*/  LDL R15, [R1+0x74] ;  /* 0x00007400010f7983 */ /* 0x002ea20000100800 */
[----:B------:R-:W-:Y:S01]  /*18820*/  IMAD.MOV.U32 R20, RZ, RZ, RZ ;  /* 0x000000ffff147224 */ /* 0x000fe200078e00ff */
[----:B------:R-:W-:Y:S01]  /*18830*/  CS2R R24, SRZ ;  /* 0x0000000000187805 */ /* 0x000fe2000001ff00 */
[----:B------:R-:W-:Y:S01]  /*18840*/  IMAD.MOV.U32 R21, RZ, RZ, R13 ;  /* 0x000000ffff157224 */ /* 0x000fe200078e000d */
[----:B------:R-:W-:Y:S02]  /*18850*/  CS2R R26, SRZ ;  /* 0x00000000001a7805 */ /* 0x000fe4000001ff00 */
[----:B------:R-:W-:Y:S02]  /*18860*/  CS2R R28, SRZ ;  /* 0x00000000001c7805 */ /* 0x000fe4000001ff00 */
[----:B------:R-:W-:Y:S01]  /*18870*/  CS2R R30, SRZ ;  /* 0x00000000001e7805 */ /* 0x000fe2000001ff00 */
[----:B------:R-:W-:Y:S01]  /*18880*/  IMAD.HI R13, R13, -0x6db6db6d, R20 ;  /* 0x924924930d0d7827 */ /* 0x000fe200078e0214 */
[----:B------:R-:W-:-:S02]  /*18890*/  CS2R R32, SRZ ;  /* 0x0000000000207805 */ /* 0x000fc4000001ff00 */
[----:B------:R-:W-:Y:S02]  /*188a0*/  CS2R R34, SRZ ;  /* 0x0000000000227805 */ /* 0x000fe4000001ff00 */
[----:B------:R-:W-:Y:S02]  /*188b0*/  CS2R R36, SRZ ;  /* 0x0000000000247805 */ /* 0x000fe4000001ff00 */
[----:B------:R-:W-:Y:S02]  /*188c0*/  CS2R R38, SRZ ;  /* 0x0000000000267805 */ /* 0x000fe4000001ff00 */
[----:B------:R-:W-:Y:S02]  /*188d0*/  SHF.R.U32.HI R20, RZ, 0x1f, R13 ;  /* 0x0000001fff147819 */ /* 0x000fe4000001160d */
[----:B------:R-:W-:Y:S02]  /*188e0*/  CS2R R40, SRZ ;  /* 0x0000000000287805 */ /* 0x000fe4000001ff00 */
[----:B------:R-:W-:-:S02]  /*188f0*/  CS2R R42, SRZ ;  /* 0x00000000002a7805 */ /* 0x000fc4000001ff00 */
[----:B------:R-:W-:Y:S02]  /*18900*/  CS2R R44, SRZ ;  /* 0x00000000002c7805 */ /* 0x000fe4000001ff00 */
[----:B------:R-:W-:Y:S02]  /*18910*/  LEA.HI.SX32 R20, R13, R20, 0x19 ;  /* 0x000000140d147211 */ /* 0x000fe400078fcaff */
        /* <DEDUP_REMOVED lines=21> */
[----:B--2---:R-:W-:-:S04]  /*18a70*/  VIMNMX R15, R15, R20, !PT ;  /* 0x000000140f0f7248 */ /* 0x004fc80007fe0100 */
[----:B------:R-:W-:Y:S01]  /*18a80*/  ISETP.GE.AND P2, PT, R12, R15, PT ;  /* 0x0000000f0c00720c */ /* 0x000fe20003f46270 */
[----:B------:R0:W-:-:S12]  /*18a90*/  STL [R1+0x60], R15 ;  /* 0x0000600f01007387 */ /* 0x0001d80000100800 */
[----:B0-----:R-:W-:Y:S05]  /*18aa0*/  @!P2 BRA `(.L_x_7437) ;  /* 0x000000680068a947 */ /* 0x001fea0003800000 */
        /* <DEDUP_REMOVED lines=31> */
[----:B------:R-:W-:-:S07]  /*18ca0*/  CS2R R24, SRZ ;  /* 0x0000000000187805 */ /* 0x000fce000001ff00 */
.L_x_7456:
[----:B------:R-:W2:Y:S01]  /*18cb0*/  LDL R14, [R1+0x58] ;  /* 0x00005800010e7983 */ /* 0x000ea20000100800 */
[----:B------:R-:W-:Y:S01]  /*18cc0*/  VIADD R13, R233, 0x1 ;  /* 0x00000001e90d7836 */ /* 0x000fe20000000000 */
[----:B------:R-:W-:Y:S05]  /*18cd0*/  YIELD ;  /* 0x0000000000007946 */ /* 0x000fea0003800000 */
[----:B------:R-:W-:-:S04]  /*18ce0*/  ISETP.NE.AND P2, PT, R13, 0x2, PT ;  /* 0x000000020d00780c */ /* 0x000fc80003f45270 */
[----:B------:R-:W-:Y:S02]  /*18cf0*/  SEL R235, RZ, 0x1, P2 ;  /* 0x00000001ffeb7807 */ /* 0x000fe40001000000 */
[----:B------:R-:W-:Y:S02]  /*18d00*/  SEL R13, R13, RZ, P2 ;  /* 0x000000ff0d0d7207 */ /* 0x000fe40001000000 */
[----:B------:R-:W-:Y:S02]  /*18d10*/  LOP3.LUT R235, R232, R235, RZ, 0x3c, !PT ;  /* 0x000000ebe8eb7212 */ /* 0x000fe400078e3cff */
[----:B--2---:R-:W-:-:S13]  /*18d20*/  ISETP.NE.AND P2, PT, R14, RZ, PT ;  /* 0x000000ff0e00720c */ /* 0x004fda0003f45270 */
[----:B0-----:R-:W-:Y:S05]  /*18d30*/  @P2 BRA `(.L_x_7438) ;  /* 0x0000000000302947 */ /* 0x001fea0003800000 */
[----:B------:R-:W-:Y:S05]  /*18d40*/  @!P0 BRA `(.L_x_7439) ;  /* 0x0000000000048947 */ /* 0x000fea0003800000 */
[----:B------:R-:W-:Y:S01]  /*18d50*/  BPT.TRAP 0x1 ;  /* 0x000000040000795c */ /* 0x000fe20000300000 */
.L_x_7439:
[----:B------:R-:W-:Y:S01]  /*18d60*/  IMAD R15, R13, 0x8, R18 ;  /* 0x000000080d0f7824 */ /* 0x000fe200078e0212 */
[----:B------:R-:W-:-:S04]  /*18d70*/  SHF.L.U32 R14, R235, 0x1f, RZ ;  /* 0x0000001feb0e7819 */ /* 0x000fc800000006ff */
[----:B------:R0:W1:Y:S01]  /*18d80*/  SYNCS.PHASECHK.TRANS64.TRYWAIT P3, [R15+URZ+0x2e830], R14 ;  /* 0x02e8300e0f0075a7 */ /* 0x000062000806017f */
[----:B------:R-:W-:Y:S05]  /*18d90*/  @!P0 BRA `(.L_x_7440) ;  /* 0x0000000000048947 */ /* 0x000fea0003800000 */
[----:B------:R-:W-:Y:S01]  /*18da0*/  BPT.TRAP 0x1 ;  /* 0x000000040000795c */ /* 0x000fe20000300000 */
.L_x_7440:
[----:B------:R-:W-:Y:S04]  /*18db0*/  BSSY B0, `(.L_x_7438) ;  /* 0x0000004000007945 */ /* 0x000fe80003800000 */
[----:B-1----:R-:W-:Y:S05]  /*18dc0*/  @P3 BRA `(.L_x_7441) ;  /* 0x0000000000083947 */ /* 0x002fea0003800000 */
[----:B------:R-:W1:Y:S02]  /*18dd0*/  SYNCS.PHASECHK.TRANS64.TRYWAIT P3, [R15+URZ+0x2e830], R14 ;  /* 0x02e8300e0f0075a7 */ /* 0x000e64000806017f */
[----:B-1----:R-:W-:Y:S05]  /*18de0*/  @!P3 BRA `(.L_x_7442) ;  /* 0x000001f40004b947 */ /* 0x002fea0003800000 */
.L_x_7441:
[----:B------:R-:W-:Y:S05]  /*18df0*/  BSYNC B0 ;  /* 0x0000000000007941 */ /* 0x000fea0003800000 */
.L_x_7438:
[----:B------:R-:W2:Y:S01]  /*18e00*/  LDL R20, [R1+0x5c] ;  /* 0x00005c0001147983 */ /* 0x000ea20000100800 */
[----:B------:R-:W-:Y:S05]  /*18e10*/  WARPSYNC.ALL ;  /* 0x0000000000007948 */ /* 0x000fea0003800000 */
[----:B01----:R-:W0:Y:S01]  /*18e20*/  S2R R14, SR_TID.X ;  /* 0x00000000000e7919 */ /* 0x003e220000002100 */
[----:B------:R-:W-:Y:S01]  /*18e30*/  IMAD.MOV.U32 R89, RZ, RZ, 0x40000040 ;  /* 0x40000040ff597424 */ /* 0x000fe200078e00ff */
[C---:B------:R-:W-:Y:S01]  /*18e40*/  R2UR UR12, R8.reuse ;  /* 0x00000000080c72ca */ /* 0x040fe200000e0000 */
[----:B------:R-:W-:Y:S01]  /*18e50*/  IMAD.MOV.U32 R15, RZ, RZ, 0x40000040 ;  /* 0x40000040ff0f7424 */ /* 0x000fe200078e00ff */
[----:B------:R-:W-:Y:S01]  /*18e60*/  R2UR UR13, R9 ;  /* 0x00000000090d72ca */ /* 0x000fe200000e0000 */
[----:B------:R-:W-:Y:S01]  /*18e70*/  IMAD.MOV.U32 R21, RZ, RZ, 0x40000040 ;  /* 0x40000040ff157424 */ /* 0x000fe200078e00ff */
[----:B------:R-:W-:Y:S01]  /*18e80*/  R2UR UR15, R89 ;  /* 0x00000000590f72ca */ /* 0x000fe200000e0000 */
[----:B------:R-:W-:Y:S01]  /*18e90*/  IMAD.MOV.U32 R91, RZ, RZ, 0x40000040 ;  /* 0x40000040ff5b7424 */ /* 0x000fe200078e00ff */
[----:B------:R-:W-:Y:S01]  /*18ea0*/  R2UR UR23, R15 ;  /* 0x000000000f1772ca */ /* 0x000fe200000e0000 */
[----:B------:R-:W-:Y:S01]  /*18eb0*/  STL [R1+0xd8], R23 ;  /* 0x0000d81701007387 */ /* 0x000fe20000100800 */
[----:B------:R-:W-:Y:S01]  /*18ec0*/  R2UR UR20, R8 ;  /* 0x00000000081472ca */ /* 0x000fe200000e0000 */
[----:B------:R-:W-:Y:S01]  /*18ed0*/  IMAD.MOV.U32 R89, RZ, RZ, 0x40000040 ;  /* 0x40000040ff597424 */ /* 0x000fe200078e00ff */
[----:B------:R-:W-:Y:S01]  /*18ee0*/  R2UR UR21, R9 ;  /* 0x00000000091572ca */ /* 0x000fe200000e0000 */
[----:B------:R-:W-:Y:S01]  /*18ef0*/  STL [R1+0xd4], R22 ;  /* 0x0000d41601007387 */ /* 0x000fe20000100800 */
[----:B------:R-:W-:-:S02]  /*18f00*/  R2UR UR7, R15 ;  /* 0x000000000f0772ca */ /* 0x000fc400000e0000 */
[----:B------:R-:W-:Y:S01]  /*18f10*/  R2UR UR11, R21 ;  /* 0x00000000150b72ca */ /* 0x000fe200000e0000 */
[----:B------:R-:W-:Y:S01]  /*18f20*/  STL [R1+0xd0], R19 ;  /* 0x0000d01301007387 */ /* 0x000fe20000100800 */
[----:B------:R-:W-:Y:S02]  /*18f30*/  R2UR UR25, R15 ;  /* 0x000000000f1972ca */ /* 0x000fe400000e0000 */
[C---:B------:R-:W-:Y:S01]  /*18f40*/  R2UR UR27, R21.reuse ;  /* 0x00000000151b72ca */ /* 0x040fe200000e0000 */
[----:B------:R-:W-:Y:S01]  /*18f50*/  STL [R1+0xcc], R18 ;  /* 0x0000cc1201007387 */ /* 0x000fe20000100800 */
[----:B------:R-:W-:Y:S02]  /*18f60*/  R2UR UR29, R21 ;  /* 0x00000000151d72ca */ /* 0x000fe400000e0000 */
[----:B------:R-:W-:Y:S01]  /*18f70*/  R2UR UR31, R91 ;  /* 0x000000005b1f72ca */ /* 0x000fe200000e0000 */
[----:B------:R1:W-:Y:S01]  /*18f80*/  STL [R1+0xc8], R17 ;  /* 0x0000c81101007387 */ /* 0x0003e20000100800 */
[----:B------:R-:W-:-:S02]  /*18f90*/  R2UR UR39, R15 ;  /* 0x000000000f2772ca */ /* 0x000fc400000e0000 */
[----:B------:R-:W-:Y:S01]  /*18fa0*/  MOV R237, UR7 ;  /* 0x0000000700ed7c02 */ /* 0x000fe20008000f00 */
[----:B------:R-:W-:Y:S01]  /*18fb0*/  UMOV UR7, UR11 ;  /* 0x0000000b00077c82 */ /* 0x000fe20008000000 */
[----:B------:R-:W-:Y:S01]  /*18fc0*/  R2UR UR11, R91 ;  /* 0x000000005b0b72ca */ /* 0x000fe200000e0000 */
[----:B------:R-:W-:Y:S01]  /*18fd0*/  STL [R1+0xc4], R16 ;  /* 0x0000c41001007387 */ /* 0x000fe20000100800 */
[----:B0-----:R-:W-:Y:S02]  /*18fe0*/  SHF.R.U32.HI R14, RZ, 0x7, R14 ;  /* 0x00000007ff0e7819 */ /* 0x001fe4000001160e */
[----:B------:R-:W-:Y:S01]  /*18ff0*/  R2UR UR36, R8 ;  /* 0x00000000082472ca */ /* 0x000fe200000e0000 */
[----:B------:R-:W-:Y:S01]  /*19000*/  STL [R1+0xc0], R12 ;  /* 0x0000c00c01007387 */ /* 0x000fe20000100800 */
[----:B-1----:R-:W-:Y:S01]  /*19010*/  MOV R17, UR7 ;  /* 0x0000000700117c02 */ /* 0x002fe20008000f00 */
[----:B------:R-:W-:Y:S01]  /*19020*/  VIADD R92, R14, 0x8 ;  /* 0x000000080e5c7836 */ /* 0x000fe20000000000 */
[----:B------:R-:W-:Y:S01]  /*19030*/  UMOV UR7, UR29 ;  /* 0x0000001d00077c82 */ /* 0x000fe20008000000 */
[----:B------:R-:W-:Y:S01]  /*19040*/  STL [R1+0xbc], R3 ;  /* 0x0000bc0301007387 */ /* 0x000fe20000100800 */
[----:B------:R-:W-:-:S02]  /*19050*/  R2UR UR29, R9 ;  /* 0x00000000091d72ca */ /* 0x000fc400000e0000 */
[----:B------:R-:W-:Y:S01]  /*19060*/  R2UR UR37, R9 ;  /* 0x00000000092572ca */ /* 0x000fe200000e0000 */
[----:B------:R0:W-:Y:S01]  /*19070*/  BAR.SYNC.DEFER_BLOCKING R92, 0x100 ;  /* 0x0004005c0000751d */ /* 0x0001e20000010000 */
[----:B------:R-:W-:Y:S02]  /*19080*/  R2UR UR47, R21 ;  /* 0x00000000152f72ca */ /* 0x000fe400000e0000 */
[----:B------:R-:W-:Y:S02]  /*19090*/  R2UR UR44, R8 ;  /* 0x00000000082c72ca */ /* 0x000fe400000e0000 */
[----:B------:R-:W-:Y:S02]  /*190a0*/  R2UR UR45, R9 ;  /* 0x00000000092d72ca */ /* 0x000fe400000e0000 */
[C---:B------:R-:W-:Y:S01]  /*190b0*/  R2UR UR19, R15.reuse ;  /* 0x000000000f1372ca */ /* 0x040fe200000e0000 */
[----:B------:R1:W-:Y:S01]  /*190c0*/  STL [R1+0xb8], R2 ;  /* 0x0000b80201007387 */ /* 0x0003e20000100800 */
[----:B------:R-:W-:Y:S01]  /*190d0*/  R2UR UR5, R15 ;  /* 0x000000000f0572ca */ /* 0x000fe200000e0000 */
[----:B------:R-:W-:Y:S01]  /*190e0*/  IMAD.MOV.U32 R15, RZ, RZ, 0x40000040 ;  /* 0x40000040ff0f7424 */ /* 0x000fe200078e00ff */
[----:B------:R-:W-:Y:S01]  /*190f0*/  R2UR UR17, R21 ;  /* 0x00000000151172ca */ /* 0x000fe200000e0000 */
[----:B------:R3:W-:Y:S01]  /*19100*/  STL [R1+0xb4], R0 ;  /* 0x0000b40001007387 */ /* 0x0007e20000100800 */
[----:B------:R-:W-:-:S02]  /*19110*/  R2UR UR9, R91 ;  /* 0x000000005b0972ca */ /* 0x000fc400000e0000 */
[----:B------:R-:W-:Y:S02]  /*19120*/  MOV R96, UR7 ;  /* 0x0000000700607c02 */ /* 0x000fe40008000f00 */
[----:B------:R-:W-:Y:S01]  /*19130*/  R2UR UR33, R91 ;  /* 0x000000005b2172ca */ /* 0x000fe200000e0000 */
[----:B------:R-:W-:Y:S01]  /*19140*/  IMAD.MOV.U32 R91, RZ, RZ, 0x40000040 ;  /* 0x40000040ff5b7424 */ /* 0x000fe200078e00ff */
[----:B-1----:R-:W-:Y:S01]  /*19150*/  MOV R2, UR11 ;  /* 0x0000000b00027c02 */ /* 0x002fe20008000f00 */
[----:B------:R-:W-:Y:S01]  /*19160*/  UMOV UR11, UR25 ;  /* 0x00000019000b7c82 */ /* 0x000fe20008000000 */
[----:B------:R-:W-:Y:S02]  /*19170*/  R2UR UR25, R9 ;  /* 0x00000000091972ca */ /* 0x000fe400000e0000 */
[----:B------:R-:W-:Y:S01]  /*19180*/  MOV R19, UR11 ;  /* 0x0000000b00137c02 */ /* 0x000fe20008000f00 */
[----:B------:R-:W-:Y:S01]  /*19190*/  WARPGROUP.ARRIVE ;  /* 0x00000000000079c5 */ /* 0x000fe20000000000 */
[----:B------:R-:W-:Y:S01]  /*191a0*/  UMOV UR11, UR19 ;  /* 0x00000013000b7c82 */ /* 0x000fe20008000000 */
[----:B------:R-:W-:Y:S01]  /*191b0*/  R2UR UR19, R15 ;  /* 0x000000000f1372ca */ /* 0x000fe200000e0000 */
[----:B------:R-:W-:Y:S01]  /*191c0*/  IMAD.MOV.U32 R15, RZ, RZ, 0x40000040 ;  /* 0x40000040ff0f7424 */ /* 0x000fe200078e00ff */
[----:B------:R-:W-:Y:S01]  /*191d0*/  UMOV UR7, UR9 ;  /* 0x0000000900077c82 */ /* 0x000fe20008000000 */
[----:B------:R-:W-:-:S02]  /*191e0*/  R2UR UR9, R9 ;  /* 0x00000000090972ca */ /* 0x000fc400000e0000 */
[----:B------:R-:W-:Y:S01]  /*191f0*/  MOV R94, UR11 ;  /* 0x0000000b005e7c02 */ /* 0x000fe20008000f00 */
[----:B------:R-:W-:Y:S01]  /*19200*/  UMOV UR11, UR5 ;  /* 0x00000005000b7c82 */ /* 0x000fe20008000000 */
[----:B------:R-:W-:Y:S02]  /*19210*/  R2UR UR43, R91 ;  /* 0x000000005b2b72ca */ /* 0x000fe400000e0000 */
[----:B------:R-:W-:Y:S02]  /*19220*/  R2UR UR59, R89 ;  /* 0x00000000593b72ca */ /* 0x000fe400000e0000 */
[----:B------:R-:W-:Y:S01]  /*19230*/  R2UR UR5, R11 ;  /* 0x000000000b0572ca */ /* 0x000fe200000e0000 */
[----:B--2---:R-:W-:-:S04]  /*19240*/  IMAD R88, R13, 0x700, R20 ;  /* 0x000007000d587824 */ /* 0x004fc800078e0214 */
        /* <DEDUP_REMOVED lines=13> */
[----:B------:R-:W-:Y:S01]  /*19320*/  QGMMA.64x32x32.F32.E4M3.E4M3 R184, gdesc[UR12], RZ, !UPT, gsb0 ;  /* 0x006000000cb879f3 */ /* 0x000fe2000c0008ff */
        /* <DEDUP_REMOVED lines=14> */
[----:B------:R-:W-:Y:S01]  /*19410*/  IMAD.MOV.U32 R21, RZ, RZ, 0x40000040 ;  /* 0x40000040ff157424 */ /* 0x000fe200078e00ff */
[----:B------:R-:W-:Y:S01]  /*19420*/  R2UR UR24, R14 ;  /* 0x000000000e1872ca */ /* 0x000fe200000e0000 */
[----:B------:R-:W-:Y:S01]  /*19430*/  VIADD R14, R88, 0x4 ;  /* 0x00000004580e7836 */ /* 0x000fe20000000000 */
[----:B------:R-:W-:Y:S01]  /*19440*/  R2UR UR10, R20 ;  /* 0x00000000140a72ca */ /* 0x000fe200000e0000 */
[----:B------:R-:W-:Y:S01]  /*19450*/  VIADD R20, R88, 0x204 ;  /* 0x0000020458147836 */ /* 0x000fe20000000000 */
[----:B------:R-:W-:-:S02]  /*19460*/  R2UR UR12, R10 ;  /* 0x000000000a0c72ca */ /* 0x000fc400000e0000 */
[----:B------:R-:W-:Y:S01]  /*19470*/  R2UR UR6, R14 ;  /* 0x000000000e0672ca */ /* 0x000fe200000e0000 */
[----:B------:R-:W-:Y:S01]  /*19480*/  VIADD R14, R88, 0x304 ;  /* 0x00000304580e7836 */ /* 0x000fe20000000000 */
[----:B------:R-:W-:Y:S01]  /*19490*/  R2UR UR14, R20 ;  /* 0x00000000140e72ca */ /* 0x000fe200000e0000 */
[----:B------:R-:W-:Y:S01]  /*194a0*/  VIADD R20, R88, 0x404 ;  /* 0x0000040458147836 */ /* 0x000fe20000000000 */
[----:B------:R-:W-:Y:S02]  /*194b0*/  R2UR UR13, R11 ;  /* 0x000000000b0d72ca */ /* 0x000fe400000e0000 */
[----:B------:R-:W-:Y:S01]  /*194c0*/  MOV R12, UR15 ;  /* 0x0000000f000c7c02 */ /* 0x000fe20008000f00 */
[----:B------:R-:W-:Y:S02]  /*194d0*/  UMOV UR15, UR33 ;  /* 0x00000021000f7c82 */ /* 0x000fe40008000000 */
[----:B------:R-:W-:Y:S01]  /*194e0*/  MOV R23, UR15 ;  /* 0x0000000f00177c02 */ /* 0x000fe20008000f00 */
[----:B------:R-:W-:-:S03]  /*194f0*/  UMOV UR15, UR17 ;  /* 0x00000011000f7c82 */ /* 0x000fc60008000000 */
[----:B------:R-:W-:Y:S01]  /*19500*/  MOV R236, UR6 ;  /* 0x0000000600ec7c02 */ /* 0x000fe20008000f00 */
[----:B------:R-:W-:Y:S01]  /*19510*/  UMOV UR6, UR10 ;  /* 0x0000000a00067c82 */ /* 0x000fe20008000000 */
[----:B------:R-:W-:Y:S01]  /*19520*/  R2UR UR10, R90 ;  /* 0x000000005a0a72ca */ /* 0x000fe200000e0000 */
[----:B------:R-:W-:Y:S01]  /*19530*/  VIADD R90, R88, 0x206 ;  /* 0x00000206585a7836 */ /* 0x000fe20000000000 */
[----:B------:R-:W-:Y:S01]  /*19540*/  MOV R16, UR6 ;  /* 0x0000000600107c02 */ /* 0x000fe20008000f00 */
[----:B------:R-:W-:Y:S01]  /*19550*/  UMOV UR6, UR28 ;  /* 0x0000001c00067c82 */ /* 0x000fe20008000000 */
[C---:B------:R-:W-:Y:S02]  /*19560*/  R2UR UR28, R8.reuse ;  /* 0x00000000081c72ca */ /* 0x040fe400000e0000 */
[----:B------:R-:W-:Y:S01]  /*19570*/  MOV R95, UR6 ;  /* 0x00000006005f7c02 */ /* 0x000fe20008000f00 */
[----:B------:R-:W-:Y:S01]  /*19580*/  UMOV UR6, UR8 ;  /* 0x0000000800067c82 */ /* 0x000fe20008000000 */
[----:B------:R-:W-:-:S02]  /*19590*/  R2UR UR8, R8 ;  /* 0x00000000080872ca */ /* 0x000fc400000e0000 */
[----:B------:R-:W-:Y:S02]  /*195a0*/  R2UR UR42, R90 ;  /* 0x000000005a2a72ca */ /* 0x000fe400000e0000 */
[----:B------:R-:W-:Y:S01]  /*195b0*/  MOV R3, UR14 ;  /* 0x0000000e00037c02 */ /* 0x000fe20008000f00 */
[----:B------:R-:W-:Y:S01]  /*195c0*/  UMOV UR14, UR32 ;  /* 0x00000020000e7c82 */ /* 0x000fe20008000000 */
[----:B---3--:R-:W-:Y:S01]  /*195d0*/  MOV R0, UR10 ;  /* 0x0000000a00007c02 */ /* 0x008fe20008000f00 */
[----:B------:R-:W-:Y:S01]  /*195e0*/  UMOV UR10, UR24 ;  /* 0x00000018000a7c82 */ /* 0x000fe20008000000 */
[----:B------:R-:W-:Y:S02]  /*195f0*/  R2UR UR24, R8 ;  /* 0x00000000081872ca */ /* 0x000fe400000e0000 */
[----:B------:R-:W-:Y:S01]  /*19600*/  MOV R18, UR10 ;  /* 0x0000000a00127c02 */ /* 0x000fe20008000f00 */
[----:B------:R-:W-:Y:S01]  /*19610*/  UMOV UR10, UR18 ;  /* 0x00000012000a7c82 */ /* 0x000fe20008000000 */
[----:B------:R-:W-:Y:S01]  /*19620*/  R2UR UR18, R14 ;  /* 0x000000000e1272ca */ /* 0x000fe200000e0000 */
[----:B------:R-:W-:Y:S01]  /*19630*/  VIADD R14, R88, 0x504 ;  /* 0x00000504580e7836 */ /* 0x000fe20000000000 */
[----:B------:R-:W-:Y:S01]  /*19640*/  MOV R93, UR10 ;  /* 0x0000000a005d7c02 */ /* 0x000fe20008000f00 */
[----:B------:R-:W-:-:S02]  /*19650*/  WARPGROUP.DEPBAR.LE gsb0, 0x0 ;  /* 0x00008000000079c5 */ /* 0x000fc40000010000 */
[----:B------:R-:W-:Y:S01]  /*19660*/  WARPGROUP.ARRIVE ;  /* 0x00000000000079c5 */ /* 0x000fe20000000000 */
[----:B------:R-:W-:Y:S01]  /*19670*/  UMOV UR10, UR4 ;  /* 0x00000004000a7c82 */ /* 0x000fe20008000000 */
[----:B------:R-:W-:Y:S02]  /*19680*/  R2UR UR4, R10 ;  /* 0x000000000a0472ca */ /* 0x000fe400000e0000 */
[----:B------:R-:W-:Y:S01]  /*19690*/  MOV R22, UR14 ;  /* 0x0000000e00167c02 */ /* 0x000fe20008000f00 */
[----:B------:R-:W-:Y:S01]  /*196a0*/  UMOV UR14, UR16 ;  /* 0x00000010000e7c82 */ /* 0x000fe20008000000 */
[----:B------:R-:W-:Y:S01]  /*196b0*/  QGMMA.64x32x32.F32.E4M3.E4M3 R168, gdesc[UR20], RZ, !UPT, gsb0 ;  /* 0x0060000014a879f3 */ /* 0x000fe2000c0008ff */
[----:B------:R-:W-:Y:S01]  /*196c0*/  R2UR UR22, R20 ;  /* 0x00000000141672ca */ /* 0x000fe200000e0000 */
[----:B------:R-:W-:Y:S01]  /*196d0*/  VIADD R20, R88, 0x604 ;  /* 0x0000060458147836 */ /* 0x000fe20000000000 */
[----:B------:R-:W-:Y:S01]  /*196e0*/  R2UR UR23, R21 ;  /* 0x00000000151772ca */ /* 0x000fe200000e0000 */
[----:B------:R-:W-:Y:S01]  /*196f0*/  IMAD.MOV.U32 R21, RZ, RZ, 0x40000040 ;  /* 0x40000040ff157424 */ /* 0x000fe200078e00ff */
[----:B------:R-:W-:-:S02]  /*19700*/  WARPGROUP.DEPBAR.LE gsb0, 0x0 ;  /* 0x00008000000079c5 */ /* 0x000fc40000010000 */
        /* <DEDUP_REMOVED lines=25> */
[----:B------:R-:W-:Y:S01]  /*198a0*/  IMAD.MOV.U32 R20, RZ, RZ, R96 ;  /* 0x000000ffff147224 */ /* 0x000fe200078e0060 */
[----:B------:R-:W-:Y:S01]  /*198b0*/  R2UR UR51, R21 ;  /* 0x00000000153372ca */ /* 0x000fe200000e0000 */
[----:B------:R-:W-:Y:S01]  /*198c0*/  IMAD.MOV.U32 R21, RZ, RZ, R95 ;  /* 0x000000ffff157224 */ /* 0x000fe200078e005f */
[----:B------:R-:W-:Y:S02]  /*198d0*/  WARPGROUP.DEPBAR.LE gsb0, 0x0 ;  /* 0x00008000000079c5 */ /* 0x000fe40000010000 */
[----:B------:R-:W-:-:S06]  /*198e0*/  WARPGROUP.ARRIVE ;  /* 0x00000000000079c5 */ /* 0x000fcc0000000000 */
[----:B------:R-:W-:Y:S01]  /*198f0*/  QGMMA.64x32x32.F32.E4M3.E4M3 R104, gdesc[UR44], RZ, !UPT, gsb0 ;  /* 0x006000002c6879f3 */ /* 0x000fe2000c0008ff */
[----:B------:R-:W-:Y:S01]  /*19900*/  R2UR UR46, R14 ;  /* 0x000000000e2e72ca */ /* 0x000fe200000e0000 */
[C---:B------:R-:W-:Y:S01]  /*19910*/  VIADD R14, R88.reuse, 0x506 ;  /* 0x00000506580e7836 */ /* 0x040fe20000000000 */
[----:B------:R-:W-:Y:S01]  /*19920*/  R2UR UR47, R15 ;  /* 0x000000000f2f72ca */ /* 0x000fe200000e0000 */
[----:B------:R-:W-:Y:S02]  /*19930*/  IMAD.MOV.U32 R15, RZ, RZ, 0x40000040 ;  /* 0x40000040ff0f7424 */ /* 0x000fe400078e00ff */
[----:B------:R-:W-:Y:S01]  /*19940*/  VIADD R88, R88, 0x606 ;  /* 0x0000060658587836 */ /* 0x000fe20000000000 */
[----:B------:R-:W-:Y:S01]  /*19950*/  R2UR UR54, R14 ;  /* 0x000000000e3672ca */ /* 0x000fe200000e0000 */
[----:B------:R-:W-:Y:S01]  /*19960*/  IMAD.MOV.U32 R14, RZ, RZ, R94 ;  /* 0x000000ffff0e7224 */ /* 0x000fe200078e005e */
[----:B------:R-:W-:Y:S01]  /*19970*/  R2UR UR55, R15 ;  /* 0x000000000f3772ca */ /* 0x000fe200000e0000 */
[----:B------:R-:W-:Y:S01]  /*19980*/  IMAD.MOV.U32 R15, RZ, RZ, R93 ;  /* 0x000000ffff0f7224 */ /* 0x000fe200078e005d */
[----:B------:R-:W-:Y:S01]  /*19990*/  R2UR UR58, R88 ;  /* 0x00000000583a72ca */ /* 0x000fe200000e0000 */
[----:B------:R-:W-:-:S02]  /*199a0*/  WARPGROUP.DEPBAR.LE gsb0, 0x0 ;  /* 0x00008000000079c5 */ /* 0x000fc40000010000 */
[----:B0-----:R-:W-:-:S06]  /*199b0*/  WARPGROUP.ARRIVE ;  /* 0x00000000000079c5 */ /* 0x001fcc0000000000 */
[----:B------:R-:W-:Y:S01]  /*199c0*/  QGMMA.64x32x32.F32.E4M3.E4M3 R88, gdesc[UR8], RZ, !UPT, gsb0 ;  /* 0x00600000085879f3 */ /* 0x000fe2000c0008ff */
        /* <DEDUP_REMOVED lines=126> */
[----:B------:R-:W-:Y:S03]  /*1a1b0*/  QGMMA.64x32x32.F32.E4M3.E4M3 R88, gdesc[UR56], R88, gsb0 ;  /* 0x00600000385879f3 */ /* 0x000fe60008000858 */
[----:B------:R-:W-:Y:S02]  /*1a1c0*/  WARPGROUP.DEPBAR.LE gsb0, 0x0 ;  /* 0x00008000000079c5 */ /* 0x000fe40000010000 */
[----:B0-----:R-:W-:Y:S05]  /*1a1d0*/  @P2 BRA `(.L_x_7443) ;  /* 0x0000000000282947 */ /* 0x001fea0003800000 */
[----:B------:R-:W-:Y:S05]  /*1a1e0*/  @!P0 BRA `(.L_x_7444) ;  /* 0x0000000000048947 */ /* 0x000fea0003800000 */
[----:B------:R-:W-:Y:S01]  /*1a1f0*/  BPT.TRAP 0x1 ;  /* 0x000000040000795c */ /* 0x000fe20000300000 */
.L_x_7444:
[----:B------:R-:W-:Y:S01]  /*1a200*/  SHF.L.U32 R14, R232, 0x1f, RZ ;  /* 0x0000001fe80e7819 */ /* 0x000fe200000006ff */
[----:B-----5:R-:W-:-:S04]  /*1a210*/  IMAD R15, R233, 0x8, R18 ;  /* 0x00000008e90f7824 */ /* 0x020fc800078e0212 */
[----:B------:R0:W1:Y:S01]  /*1a220*/  SYNCS.PHASECHK.TRANS64.TRYWAIT P2, [R15+URZ+0x2e850], R14 ;  /* 0x02e8500e0f0075a7 */ /* 0x000062000804017f */
[----:B------:R-:W-:Y:S05]  /*1a230*/  @!P0 BRA `(.L_x_7445) ;  /* 0x0000000000048947 */ /* 0x000fea0003800000 */
[----:B------:R-:W-:Y:S01]  /*1a240*/  BPT.TRAP 0x1 ;  /* 0x000000040000795c */ /* 0x000fe20000300000 */
.L_x_7445:
[----:B-1----:R-:W-:Y:S05]  /*1a250*/  @P2 BRA `(.L_x_7443) ;  /* 0x0000000000082947 */ /* 0x002fea0003800000 */
[----:B------:R-:W1:Y:S02]  /*1a260*/  SYNCS.PHASECHK.TRANS64.TRYWAIT P2, [R15+URZ+0x2e850], R14 ;  /* 0x02e8500e0f0075a7 */ /* 0x000e64000804017f */
[----:B-1----:R-:W-:Y:S05]  /*1a270*/  @!P2 BRA `(.L_x_7446) ;  /* 0x000001dc00f4a947 */ /* 0x002fea0003800000 */
.L_x_7443:
[----:B01---5:R-:W-:Y:S01]  /*1a280*/  VIADD R14, R18, 0x400 ;  /* 0x00000400120e7836 */ /* 0x023fe20000000000 */
[----:B------:R-:W2:Y:S01]  /*1a290*/  LDL R232, [R1+0x10] ;  /* 0x0000100001e87983 */ /* 0x000ea20000100800 */
[----:B------:R-:W-:Y:S01]  /*1a2a0*/  IMAD.MOV.U32 R15, RZ, RZ, -0x3ffffff0 ;  /* 0xc0000010ff0f7424 */ /* 0x000fe200078e00ff */
[----:B------:R-:W-:Y:S05]  /*1a2b0*/  WARPSYNC.ALL ;  /* 0x0000000000007948 */ /* 0x000fea0003800000 */
[----:B------:R-:W-:Y:S01]  /*1a2c0*/  SHF.R.U32.HI R14, RZ, 0x4, R14 ;  /* 0x00000004ff0e7819 */ /* 0x000fe2000001160e */
[----:B------:R-:W-:Y:S01]  /*1a2d0*/  WARPGROUP.ARRIVE ;  /* 0x00000000000079c5 */ /* 0x000fe20000000000 */
[----:B------:R-:W-:Y:S01]  /*1a2e0*/  R2UR UR7, R15 ;  /* 0x000000000f0772ca */ /* 0x000fe200000e0000 */
[----:B------:R-:W-:Y:S01]  /*1a2f0*/  IMAD.MOV.U32 R21, RZ, RZ, -0x3ffffff0 ;  /* 0xc0000010ff157424 */ /* 0x000fe200078e00ff */
[----:B------:R-:W-:Y:S01]  /*1a300*/  LOP3.LUT R14, R14, 0x3fff, RZ, 0xc0, !PT ;  /* 0x00003fff0e0e7812 */ /* 0x000fe200078ec0ff */
[----:B------:R-:W-:Y:S01]  /*1a310*/  ULDC UR5, c[0x0][0x9dc] ;  /* 0x0002770000057ab9 */ /* 0x000fe20000000800 */
[----:B------:R-:W-:Y:S01]  /*1a320*/  LOP3.LUT P2, RZ, R17, 0x100000, RZ, 0xc0, !PT ;  /* 0x0010000011ff7812 */ /* 0x000fe2000784c0ff */
[----:B------:R-:W-:Y:S01]  /*1a330*/  ULDC UR4, c[0x0][0x9e0] ;  /* 0x0002780000047ab9 */ /* 0x000fe20000000800 */
[----:B------:R-:W-:-:S05]  /*1a340*/  LOP3.LUT R14, R14, 0x10000, RZ, 0xfc, !PT ;  /* 0x000100000e0e7812 */ /* 0x000fca00078efcff */
[----:B------:R-:W-:-:S05]  /*1a350*/  IMAD R14, R233, 0x700, R14 ;  /* 0x00000700e90e7824 */ /* 0x000fca00078e020e */
[----:B------:R-:W-:-:S13]  /*1a360*/  R2UR UR6, R14 ;  /* 0x000000000e0672ca */ /* 0x000fda00000e0000 */
[----:B------:R-:W-:Y:S01]  /*1a370*/  QGMMA.64x128x32.F32.E4M3.E4M3 R24, R224, gdesc[UR4], R24, gsb0 ;  /* 0x01e00004e0187df3 */ /* 0x000fe20008000818 */
[----:B------:R-:W-:Y:S01]  /*1a380*/  VIADD R20, R14, 0x100 ;  /* 0x000001000e147836 */ /* 0x000fe20000000000 */
[----:B------:R-:W-:-:S04]  /*1a390*/  R2UR UR7, R21 ;  /* 0x00000000150772ca */ /* 0x000fc800000e0000 */
[----:B------:R-:W-:Y:S01]  /*1a3a0*/  R2UR UR6, R20 ;  /* 0x00000000140672ca */ /* 0x000fe200000e0000 */
[----:B------:R-:W-:Y:S02]  /*1a3b0*/  VIADD R20, R14, 0x200 ;  /* 0x000002000e147836 */ /* 0x000fe40000000000 */
[----:B------:R-:W-:Y:S01]  /*1a3c0*/  IMAD.MOV.U32 R21, RZ, RZ, -0x3ffffff0 ;  /* 0xc0000010ff157424 */ /* 0x000fe200078e00ff */
[----:B------:R-:W-:Y:S02]  /*1a3d0*/  WARPGROUP.DEPBAR.LE gsb0, 0x0 ;  /* 0x00008000000079c5 */ /* 0x000fe40000010000 */
[----:B------:R-:W-:Y:S01]  /*1a3e0*/  WARPGROUP.ARRIVE ;  /* 0x00000000000079c5 */ /* 0x000fe20000000000 */
[----:B------:R-:W3:Y:S01]  /*1a3f0*/  LDL R224, [R1+0x70] ;  /* 0x0000700001e07983 */ /* 0x000ee20000100800 */
[----:B------:R-:W-:Y:S01]  /*1a400*/  IMAD.MOV.U32 R15, RZ, RZ, -0x3ffffff0 ;  /* 0xc0000010ff0f7424 */ /* 0x000fe200078e00ff */
[----:B------:R-:W0:Y:S02]  /*1a410*/  LDC R225, c[0x0][0x448] ;  /* 0x00011200ffe17b82 */ /* 0x000e240000000800 */
[----:B------:R-:W4:Y:S02]  /*1a420*/  LDL R226, [R1+0x50] ;  /* 0x0000500001e27983 */ /* 0x000f240000100800 */
[----:B------:R-:W-:Y:S01]  /*1a430*/  QGMMA.64x128x32.F32.E4M3.E4M3 R24, R220, gdesc[UR4], R24, gsb0 ;  /* 0x01e00004dc187df3 */ /* 0x000fe20008000818 */
[----:B------:R-:W-:-:S02]  /*1a440*/  R2UR UR6, R20 ;  /* 0x00000000140672ca */ /* 0x000fc400000e0000 */
[----:B------:R-:W-:Y:S01]  /*1a450*/  R2UR UR7, R21 ;  /* 0x00000000150772ca */ /* 0x000fe200000e0000 */
[----:B------:R-:W-:Y:S01]  /*1a460*/  VIADD R20, R14, 0x300 ;  /* 0x000003000e147836 */ /* 0x000fe20000000000 */
[----:B------:R-:W2:Y:S01]  /*1a470*/  LDL R227, [R1+0x14] ;  /* 0x0000140001e37983 */ /* 0x000ea20000100800 */
[----:B------:R-:W-:Y:S01]  /*1a480*/  IMAD.MOV.U32 R21, RZ, RZ, -0x3ffffff0 ;  /* 0xc0000010ff157424 */ /* 0x000fe200078e00ff */
[----:B------:R-:W-:Y:S02]  /*1a490*/  WARPGROUP.DEPBAR.LE gsb0, 0x0 ;  /* 0x00008000000079c5 */ /* 0x000fe40000010000 */
[----:B------:R-:W-:Y:S01]  /*1a4a0*/  WARPGROUP.ARRIVE ;  /* 0x00000000000079c5 */ /* 0x000fe20000000000 */
[----:B------:R-:W3:Y:S01]  /*1a4b0*/  LDL R223, [R1+0x64] ;  /* 0x0000640001df7983 */ /* 0x000ee20000100800 */
[----:B0-----:R-:W-:-:S04]  /*1a4c0*/  ISETP.NE.AND P3, PT, R225, 0x1, PT ;  /* 0x00000001e100780c */ /* 0x001fc80003f65270 */
[----:B------:R-:W0:Y:S01]  /*1a4d0*/  S2R R225, SR_TID.X ;  /* 0x0000000000e17919 */ /* 0x000e220000002100 */
[----:B------:R-:W-:Y:S01]  /*1a4e0*/  QGMMA.64x128x32.F32.E4M3.E4M3 R24, R216, gdesc[UR4], R24, gsb0 ;  /* 0x01e00004d8187df3 */ /* 0x000fe20008000818 */
[----:B------:R-:W-:Y:S01]  /*1a4f0*/  R2UR UR6, R20 ;  /* 0x00000000140672ca */ /* 0x000fe200000e0000 */
[----:B------:R-:W-:Y:S01]  /*1a500*/  VIADD R20, R14, 0x400 ;  /* 0x000004000e147836 */ /* 0x000fe20000000000 */
[----:B------:R-:W-:Y:S01]  /*1a510*/  R2UR UR7, R21 ;  /* 0x00000000150772ca */ /* 0x000fe200000e0000 */
[----:B------:R-:W-:Y:S01]  /*1a520*/  IMAD.MOV.U32 R21, RZ, RZ, -0x3ffffff0 ;  /* 0xc0000010ff157424 */ /* 0x000fe200078e00ff */
[----:B0-----:R-:W-:Y:S01]  /*1a530*/  SHF.R.U32.HI R225, RZ, 0x7, R225 ;  /* 0x00000007ffe17819 */ /* 0x001fe200000116e1 */
[----:B------:R-:W-:Y:S02]  /*1a540*/  WARPGROUP.DEPBAR.LE gsb0, 0x0 ;  /* 0x00008000000079c5 */ /* 0x000fe40000010000 */
[----:B------:R-:W-:-:S08]  /*1a550*/  WARPGROUP.ARRIVE ;  /* 0x00000000000079c5 */ /* 0x000fd00000000000 */
[----:B------:R-:W-:Y:S01]  /*1a560*/  QGMMA.64x128x32.F32.E4M3.E4M3 R24, R212, gdesc[UR4], R24, gsb0 ;  /* 0x01e00004d4187df3 */ /* 0x000fe20008000818 */
[----:B------:R-:W-:Y:S01]  /*1a570*/  R2UR UR6, R20 ;  /* 0x00000000140672ca */ /* 0x000fe200000e0000 */
[C---:B------:R-:W-:Y:S01]  /*1a580*/  VIADD R20, R14.reuse, 0x500 ;  /* 0x000005000e147836 */ /* 0x040fe20000000000 */
[----:B------:R-:W-:Y:S01]  /*1a590*/  R2UR UR7, R21 ;  /* 0x00000000150772ca */ /* 0x000fe200000e0000 */
[----:B------:R-:W-:Y:S02]  /*1a5a0*/  IMAD.MOV.U32 R21, RZ, RZ, -0x3ffffff0 ;  /* 0xc0000010ff157424 */ /* 0x000fe400078e00ff */
[----:B------:R-:W-:Y:S01]  /*1a5b0*/  VIADD R14, R14, 0x600 ;  /* 0x000006000e0e7836 */ /* 0x000fe20000000000 */
[----:B------:R-:W-:Y:S02]  /*1a5c0*/  WARPGROUP.DEPBAR.LE gsb0, 0x0 ;  /* 0x00008000000079c5 */ /* 0x000fe40000010000 */
[----:B------:R-:W-:-:S07]  /*1a5d0*/  WARPGROUP.ARRIVE ;  /* 0x00000000000079c5 */ /* 0x000fce0000000000 */
[----:B------:R-:W-:Y:S01]  /*1a5e0*/  QGMMA.64x128x32.F32.E4M3.E4M3 R24, R208, gdesc[UR4], R24, gsb0 ;  /* 0x01e00004d0187df3 */ /* 0x000fe20008000818 */
[----:B------:R-:W-:Y:S02]  /*1a5f0*/  R2UR UR6, R20 ;  /* 0x00000000140672ca */ /* 0x000fe400000e0000 */
[----:B------:R-:W-:Y:S01]  /*1a600*/  R2UR UR7, R21 ;  /* 0x00000000150772ca */ /* 0x000fe200000e0000 */
[----:B------:R-:W0:Y:S08]  /*1a610*/  @P3 LDC R20, c[0x0][0x450] ;  /* 0x00011400ff143b82 */ /* 0x000e300000000800 */
[----:B------:R-:W1:Y:S01]  /*1a620*/  @P3 LDC R21, c[0x0][0x44c] ;  /* 0x00011300ff153b82 */ /* 0x000e620000000800 */
[----:B------:R-:W-:-:S02]  /*1a630*/  WARPGROUP.DEPBAR.LE gsb0, 0x0 ;  /* 0x00008000000079c5 */ /* 0x000fc40000010000 */
[----:B------:R-:W-:-:S06]  /*1a640*/  WARPGROUP.ARRIVE ;  /* 0x00000000000079c5 */ /* 0x000fcc0000000000 */
[----:B------:R-:W-:Y:S01]  /*1a650*/  QGMMA.64x128x32.F32.E4M3.E4M3 R24, R204, gdesc[UR4], R24, gsb0 ;  /* 0x01e00004cc187df3 */ /* 0x000fe20008000818 */
[----:B------:R-:W-:Y:S01]  /*1a660*/  R2UR UR6, R14 ;  /* 0x000000000e0672ca */ /* 0x000fe200000e0000 */
[----:B------:R-:W-:Y:S01]  /*1a670*/  @!P1 IMAD R14, R13, 0x8, R18 ;  /* 0x000000080d0e9824 */ /* 0x000fe200078e0212 */
[----:B------:R-:W-:Y:S01]  /*1a680*/  R2UR UR7, R15 ;  /* 0x000000000f0772ca */ /* 0x000fe200000e0000 */
[----:B---3--:R-:W-:Y:S02]  /*1a690*/  IMAD.IADD R15, R224, 0x1, R223 ;  /* 0x00000001e00f7824 */ /* 0x008fe400078e02df */
[----:B------:R-:W-:Y:S02]  /*1a6a0*/  @!P1 VIADD R14, R14, 0x2e840 ;  /* 0x0002e8400e0e9836 */ /* 0x000fe40000000000 */
[----:B-1----:R-:W-:-:S03]  /*1a6b0*/  @P3 IMAD.HI.U32 R21, R15, R21, RZ ;  /* 0x000000150f153227 */ /* 0x002fc600078e00ff */
[----:B------:R-:W-:Y:S02]  /*1a6c0*/  @!P1 PRMT R14, RZ, 0x654, R14 ;  /* 0x00000654ff0e9816 */ /* 0x000fe4000000000e */
[----:B0-----:R-:W-:Y:S02]  /*1a6d0*/  @P3 SHF.R.U32.HI R15, RZ, R20, R21 ;  /* 0x00000014ff0f3219 */ /* 0x001fe40000011615 */
[----:B------:R-:W-:Y:S01]  /*1a6e0*/  IADD3 R20, -R225, 0xb, RZ ;  /* 0x0000000be1147810 */ /* 0x000fe20007ffe1ff */
[----:B------:R-:W-:Y:S02]  /*1a6f0*/  WARPGROUP.DEPBAR.LE gsb0, 0x0 ;  /* 0x00008000000079c5 */ /* 0x000fe40000010000 */
[----:B------:R-:W-:Y:S01]  /*1a700*/  WARPGROUP.ARRIVE ;  /* 0x00000000000079c5 */ /* 0x000fe20000000000 */
[----:B------:R-:W0:Y:S05]  /*1a710*/  SHFL.IDX PT, R206, R15, RZ, 0x1c1f ;  /* 0x001c1fff0fce7589 */ /* 0x000e2a00000e0000 */
[----:B------:R-:W-:Y:S03]  /*1a720*/  QGMMA.64x128x32.F32.E4M3.E4M3 R24, R200, gdesc[UR4], R24, gsb0 ;  /* 0x01e00004c8187df3 */ /* 0x000fe60008000818 */
[----:B------:R-:W-:-:S02]  /*1a730*/  WARPGROUP.DEPBAR.LE gsb0, 0x0 ;  /* 0x00008000000079c5 */ /* 0x000fc40000010000 */
[----:B------:R-:W-:Y:S01]  /*1a740*/  IMAD R200, R12, -0xe0, RZ ;  /* 0xffffff200cc87824 */ /* 0x000fe200078e02ff */
[----:B------:R1:W-:Y:S06]  /*1a750*/  BAR.ARV R20, 0x100 ;  /* 0x000400140000751d */ /* 0x0003ec0000002000 */
[----:B------:R3:W-:Y:S01]  /*1a760*/  @!P1 SYNCS.ARRIVE.TRANS64.RED.A1T0 RZ, [R14+URZ], RZ ;  /* 0x000000ff0eff99a7 */ /* 0x0007e2000810043f */
[----:B----4-:R-:W-:Y:S01]  /*1a770*/  IADD3 R202, -R226, 0x1, R200 ;  /* 0x00000001e2ca7810 */ /* 0x010fe20007ffe1c8 */
[----:B------:R-:W-:-:S03]  /*1a780*/  IMAD.IADD R203, R200, 0x1, -R226 ;  /* 0x00000001c8cb7824 */ /* 0x000fc600078e0ae2 */
[----:B--2---:R-:W-:Y:S01]  /*1a790*/  IADD3 R202, -R232, R202, R227 ;  /* 0x000000cae8ca7210 */ /* 0x004fe20007ffe1e3 */
[----:B---3--:R-:W-:-:S04]  /*1a7a0*/  IMAD.U32 R14, RZ, RZ, UR5 ;  /* 0x00000005ff0e7e24 */ /* 0x008fc8000f8e00ff */
[----:B------:R-:W-:Y:S01]  /*1a7b0*/  VIADD R201, R202, UR4 ;  /* 0x00000004cac97c36 */ /* 0x000fe20008000000 */
[----:B-1----:R-:W-:-:S03]  /*1a7c0*/  LOP3.LUT R20, RZ, R14, RZ, 0x33, !PT ;  /* 0x0000000eff147212 */ /* 0x002fc600078e33ff */
[----:B0-----:R-:W-:Y:S02]  /*1a7d0*/  IMAD.IADD R204, R201, 0x1, R206 ;  /* 0x00000001c9cc7824 */ /* 0x001fe400078e02ce */
[----:B------:R-:W-:-:S04]  /*1a7e0*/  IMAD.IADD R202, R20, 0x1, R202 ;  /* 0x0000000114ca7824 */ /* 0x000fc800078e02ca */
[----:B------:R-:W-:Y:S01]  /*1a7f0*/  IMAD.IADD R205, R202, 0x1, R206 ;  /* 0x00000001cacd7824 */ /* 0x000fe200078e02ce */
[----:B------:R-:W-:Y:S06]  /*1a800*/  @!P2 BRA `(.L_x_7447) ;  /* 0x00000000005ca947 */ /* 0x000fec0003800000 */
[----:B------:R-:W-:Y:S01]  /*1a810*/  IADD3 R206, -R232, R227, R206 ;  /* 0x000000e3e8ce7210 */ /* 0x000fe20007ffe1ce */
[----:B------:R-:W-:Y:S03]  /*1a820*/  BSSY B0, `(.L_x_7448) ;  /* 0x0000012000007945 */ /* 0x000fe60003800000 */
[----:B------:R-:W-:-:S13]  /*1a830*/  ISETP.GT.AND P2, PT, R206, -0x1, PT ;  /* 0xffffffffce00780c */ /* 0x000fda0003f44270 */
[----:B------:R-:W-:Y:S05]  /*1a840*/  @P2 BRA `(.L_x_7449) ;  /* 0x0000000000242947 */ /* 0x000fea0003800000 */
[----:B------:R-:W-:Y:S01]  /*1a850*/  ULDC UR4, c[0x0][0x9e4] ;  /* 0x0002790000047ab9 */ /* 0x000fe20000000800 */
[----:B------:R-:W-:Y:S01]  /*1a860*/  LOP3.LUT R206, RZ, R206, RZ, 0x33, !PT ;  /* 0x000000ceffce7212 */ /* 0x000fe200078e33ff */
[----:B------:R-:W-:-:S05]  /*1a870*/  IMAD.U32 R207, RZ, RZ, UR4 ;  /* 0x00000004ffcf7e24 */ /* 0x000fca000f8e00ff */
[----:B------:R-:W-:-:S13]  /*1a880*/  ISETP.NE.AND P2, PT, R207, 0x1, PT ;  /* 0x00000001cf00780c */ /* 0x000fda0003f45270 */
[----:B------:R-:W0:Y:S02]  /*1a890*/  @P2 LDC.64 R20, c[0x0][0x9e8] ;  /* 0x00027a00ff142b82 */ /* 0x000e240000000a00 */
[----:B0-----:R-:W-:-:S05]  /*1a8a0*/  @P2 IMAD.HI.U32 R20, R206, R20, RZ ;  /* 0x00000014ce142227 */ /* 0x001fca00078e00ff */
[----:B------:R-:W-:-:S04]  /*1a8b0*/  @P2 SHF.R.U32.HI R206, RZ, R21, R20 ;  /* 0x00000015ffce2219 */ /* 0x000fc80000011614 */
[----:B------:R-:W-:Y:S01]  /*1a8c0*/  LOP3.LUT R206, RZ, R206, RZ, 0x33, !PT ;  /* 0x000000ceffce7212 */ /* 0x000fe200078e33ff */
[----:B------:R-:W-:Y:S06]  /*1a8d0*/  BRA `(.L_x_7450) ;  /* 0x0000000000187947 */ /* 0x000fec0003800000 */
.L_x_7449:
[----:B------:R-:W-:Y:S02]  /*1a8e0*/  ULDC UR4, c[0x0][0x9e4] ;  /* 0x0002790000047ab9 */ /* 0x000fe40000000800 */
[----:B------:R-:W-:-:S05]  /*1a8f0*/  IMAD.U32 R207, RZ, RZ, UR4 ;  /* 0x00000004ffcf7e24 */ /* 0x000fca000f8e00ff */
[----:B------:R-:W-:-:S13]  /*1a900*/  ISETP.NE.AND P2, PT, R207, 0x1, PT ;  /* 0x00000001cf00780c */ /* 0x000fda0003f45270 */
[----:B------:R-:W0:Y:S02]  /*1a910*/  @P2 LDC.64 R20, c[0x0][0x9e8] ;  /* 0x00027a00ff142b82 */ /* 0x000e240000000a00 */
[----:B0-----:R-:W-:-:S05]  /*1a920*/  @P2 IMAD.HI.U32 R20, R206, R20, RZ ;  /* 0x00000014ce142227 */ /* 0x001fca00078e00ff */
[----:B------:R-:W-:-:S07]  /*1a930*/  @P2 SHF.R.U32.HI R206, RZ, R21, R20 ;  /* 0x00000015ffce2219 */ /* 0x000fce0000011614 */
.L_x_7450:
[----:B------:R-:W-:Y:S05]  /*1a940*/  BSYNC B0 ;  /* 0x0000000000007941 */ /* 0x000fea0003800000 */
.L_x_7448:
[----:B------:R-:W-:-:S05]  /*1a950*/  IMAD R206, R206, R207, R203 ;  /* 0x000000cfcece7224 */ /* 0x000fca00078e02cb */
[----:B------:R-:W-:Y:S02]  /*1a960*/  VIMNMX R205, R205, R206, !PT ;  /* 0x000000cecdcd7248 */ /* 0x000fe40007fe0100 */
[----:B------:R-:W-:-:S07]  /*1a970*/  VIADDMNMX R204, R206, R207, R204, PT ;  /* 0x000000cfcecc7246 */ /* 0x000fce00038001cc */
.L_x_7447:
[C---:B------:R-:W-:Y:S01]  /*1a980*/  ISETP.GE.AND P2, PT, R200.reuse, 0x2, PT ;  /* 0x00000002c800780c */ /* 0x040fe20003f46270 */
[----:B------:R-:W0:Y:S01]  /*1a990*/  SHFL.IDX PT, R15, R15, 0x1, 0x1c1f ;  /* 0x003c1f000f0f7f89 */ /* 0x000e2200000e0000 */
[----:B------:R-:W-:Y:S02]  /*1a9a0*/  LOP3.LUT R17, R17, 0xffffdfff, RZ, 0xc0, !PT ;  /* 0xffffdfff11117812 */ /* 0x000fe400078ec0ff */
[----:B------:R-:W-:Y:S02]  /*1a9b0*/  ISETP.GE.AND P3, PT, R200, 0x9, PT ;  /* 0x00000009c800780c */ /* 0x000fe40003f66270 */
[----:B------:R-:W-:-:S07]  /*1a9c0*/  LOP3.LUT R16, R16, 0x7fffffff, RZ, 0xc0, !PT ;  /* 0x7fffffff10107812 */ /* 0x000fce00078ec0ff */
[----:B------:R-:W-:Y:S02]  /*1a9d0*/  @P2 LOP3.LUT R17, R17, 0x2000, RZ, 0xfc, !PT ;  /* 0x0000200011112812 */ /* 0x000fe400078efcff */
[----:B------:R-:W-:Y:S02]  /*1a9e0*/  ISETP.GT.AND P2, PT, R205, 0x1, !P2 ;  /* 0x00000001cd00780c */ /* 0x000fe40005744270 */
[----:B------:R-:W-:Y:S02]  /*1a9f0*/  LOP3.LUT R17, R17, 0xffffbfff, RZ, 0xc0, !PT ;  /* 0xffffbfff11117812 */ /* 0x000fe400078ec0ff */
[----:B------:R-:W-:Y:S02]  /*1aa00*/  ISETP.LT.OR P2, PT, R204, 0x2, P2 ;  /* 0x00000002cc00780c */ /* 0x000fe40001741670 */
[----:B------:R-:W-:Y:S02]  /*1aa10*/  @P3 LOP3.LUT R17, R17, 0x4000, RZ, 0xfc, !PT ;  /* 0x0000400011113812 */ /* 0x000fe400078efcff */
[----:B------:R-:W-:-:S02]  /*1aa20*/  FSEL R185, R185, -INF , !P2 ;  /* 0xff800000b9b97808 */ /* 0x000fc40005000000 */
[----:B------:R-:W-:Y:S01]  /*1aa30*/  ISETP.GT.AND P2, PT, R205, 0x8, !P3 ;  /* 0x00000008cd00780c */ /* 0x000fe20005f44270 */
[--C-:B0-----:R-:W-:Y:S01]  /*1aa40*/  IMAD.IADD R201, R201, 0x1, R15.reuse ;  /* 0x00000001c9c97824 */ /* 0x101fe200078e020f */
[----:B------:R-:W-:Y:S01]  /*1aa50*/  ISETP.GE.AND P3, PT, R200, 0xa, PT ;  /* 0x0000000ac800780c */ /* 0x000fe20003f66270 */
[----:B------:R-:W-:Y:S01]  /*1aa60*/  IMAD.IADD R202, R202, 0x1, R15 ;  /* 0x00000001caca7824 */ /* 0x000fe200078e020f */
[----:B------:R-:W-:Y:S02]  /*1aa70*/  ISETP.LT.OR P2, PT, R204, 0x9, P2 ;  /* 0x00000009cc00780c */ /* 0x000fe40001741670 */
[----:B------:R-:W-:Y:S02]  /*1aa80*/  LOP3.LUT R17, R17, 0xffff7fff, RZ, 0xc0, !PT ;  /* 0xffff7fff11117812 */ /* 0x000fe400078ec0ff */
        /* <DEDUP_REMOVED lines=48> */
[----:B------:R-:W-:Y:S02]  /*1ad90*/  ISETP.GT.AND P6, PT, R205, 0x30, !P6 ;  /* 0x00000030cd00780c */ /* 0x000fe400077c4270 */
[----:B------:R-:W-:Y:S02]  /*1ada0*/  LOP3.LUT R17, R17, 0xffffffbf, RZ, 0xc0, !PT ;  /* 0xffffffbf11117812 */ /* 0x000fe400078ec0ff */
        /* <DEDUP_REMOVED lines=262> */
[----:B------:R-:W-:-:S04]  /*1be10*/  ISETP.LT.OR P6, PT, R204, 0xda, P6 ;  /* 0x000000dacc00780c */ /* 0x000fc800037c1670 */
[----:B------:R-:W-:Y:S02]  /*1be20*/  FSEL R101, R101, -INF , !P6 ;  /* 0xff80000065657808 */ /* 0x000fe40007000000 */
[----:B------:R-:W-:-:S13]  /*1be30*/  LOP3.LUT P6, RZ, R17, 0x100000, RZ, 0xc0, !PT ;  /* 0x0010000011ff7812 */ /* 0x000fda00078cc0ff */
[----:B------:R-:W-:Y:S05]  /*1be40*/  @!P6 BRA `(.L_x_7451) ;  /* 0x00000000005ce947 */ /* 0x000fea0003800000 */
        /* <DEDUP_REMOVED lines=13> */
.L_x_7453:
[----:B------:R-:W-:Y:S02]  /*1bf20*/  ULDC UR4, c[0x0][0x9e4] ;  /* 0x0002790000047ab9 */ /* 0x000fe40000000800 */
[----:B------:R-:W-:-:S05]  /*1bf30*/  IMAD.U32 R200, RZ, RZ, UR4 ;  /* 0x00000004ffc87e24 */ /* 0x000fca000f8e00ff */
[----:B------:R-:W-:-:S13]  /*1bf40*/  ISETP.NE.AND P6, PT, R200, 0x1, PT ;  /* 0x00000001c800780c */ /* 0x000fda0003fc5270 */
[----:B------:R-:W0:Y:S02]  /*1bf50*/  @P6 LDC.64 R20, c[0x0][0x9e8] ;  /* 0x00027a00ff146b82 */ /* 0x000e240000000a00 */
[----:B0-----:R-:W-:-:S05]  /*1bf60*/  @P6 IMAD.HI.U32 R20, R15, R20, RZ ;  /* 0x000000140f146227 */ /* 0x001fca00078e00ff */
[----:B------:R-:W-:-:S07]  /*1bf70*/  @P6 SHF.R.U32.HI R15, RZ, R21, R20 ;  /* 0x00000015ff0f6219 */ /* 0x000fce0000011614 */
.L_x_7454:
[----:B------:R-:W-:Y:S05]  /*1bf80*/  BSYNC B0 ;  /* 0x0000000000007941 */ /* 0x000fea0003800000 */
.L_x_7452:
[----:B------:R-:W-:-:S05]  /*1bf90*/  IMAD R15, R15, R200, R203 ;  /* 0x000000c80f0f7224 */ /* 0x000fca00078e02cb */
[----:B------:R-:W-:Y:S02]  /*1bfa0*/  VIMNMX R202, R202, R15, !PT ;  /* 0x0000000fcaca7248 */ /* 0x000fe40007fe0100 */
[----:B------:R-:W-:-:S07]  /*1bfb0*/  VIADDMNMX R201, R15, R200, R201, PT ;  /* 0x000000c80fc97246 */ /* 0x000fce00038001c9 */
.L_x_7451:
[----:B------:R-:W-:Y:S01]  /*1bfc0*/  LOP3.LUT R17, R17, 0xfeffffff, RZ, 0xc0, !PT ;  /* 0xfeffffff11117812 */ /* 0x000fe200078ec0ff */
[----:B------:R-:W2:Y:S03]  /*1bfd0*/  LDL.LU R203, [R1+0x4] ;  /* 0x0000040001cb7983 */ /* 0x000ea60000300800 */
[----:B------:R-:W-:Y:S01]  /*1bfe0*/  @P0 LOP3.LUT R17, R17, 0x1000000, RZ, 0xfc, !PT ;  /* 0x0100000011110812 */ /* 0x000fe200078efcff */
[----:B------:R-:W3:Y:S01]  /*1bff0*/  LDL.LU R200, [R1] ;  /* 0x0000000001c87983 */ /* 0x000ee20000300800 */
[----:B------:R-:W-:Y:S02]  /*1c000*/  ISETP.GT.AND P2, PT, R202, 0x20, !P2 ;  /* 0x00000020ca00780c */ /* 0x000fe40005744270 */
[C---:B------:R-:W-:Y:S02]  /*1c010*/  LOP3.LUT P0, RZ, R17.reuse, 0x1, RZ, 0xc0, !PT ;  /* 0x0000000111ff7812 */ /* 0x040fe4000780c0ff */
[----:B------:R-:W-:-:S02]  /*1c020*/  LOP3.LUT R17, R17, 0xff7fffff, RZ, 0xc0, !PT ;  /* 0xff7fffff11117812 */ /* 0x000fc400078ec0ff */
[----:B------:R-:W-:Y:S02]  /*1c030*/  ISETP.LT.OR P2, PT, R201, 0x21, P2 ;  /* 0x00000021c900780c */ /* 0x000fe40001741670 */
[----:B------:R-:W-:Y:S02]  /*1c040*/  @P1 LOP3.LUT R17, R17, 0x800000, RZ, 0xfc, !PT ;  /* 0x0080000011111812 */ /* 0x000fe400078efcff */
[----:B------:R-:W-:Y:S02]  /*1c050*/  FSEL R170, R170, -INF , !P2 ;  /* 0xff800000aaaa7808 */ /* 0x000fe40005000000 */
[----:B------:R-:W-:Y:S02]  /*1c060*/  LOP3.LUT P2, RZ, R17, 0x80, RZ, 0xc0, !PT ;  /* 0x0000008011ff7812 */ /* 0x000fe4000784c0ff */
[C---:B------:R-:W-:Y:S02]  /*1c070*/  ISETP.GT.AND P5, PT, R202.reuse, 0x29, !P5 ;  /* 0x00000029ca00780c */ /* 0x040fe40006fa4270 */
[----:B------:R-:W-:-:S02]  /*1c080*/  ISETP.GT.AND P2, PT, R202, 0x30, !P2 ;  /* 0x00000030ca00780c */ /* 0x000fc40005744270 */
[C---:B------:R-:W-:Y:S02]  /*1c090*/  ISETP.LT.OR P5, PT, R201.reuse, 0x2a, P5 ;  /* 0x0000002ac900780c */ /* 0x040fe40002fa1670 */
[----:B------:R-:W-:Y:S02]  /*1c0a0*/  ISETP.LT.OR P2, PT, R201, 0x31, P2 ;  /* 0x00000031c900780c */ /* 0x000fe40001741670 */
[----:B------:R-:W-:Y:S02]  /*1c0b0*/  FSEL R175, R175, -INF , !P5 ;  /* 0xff800000afaf7808 */ /* 0x000fe40006800000 */
[----:B------:R-:W-:Y:S02]  /*1c0c0*/  FSEL R178, R178, -INF , !P2 ;  /* 0xff800000b2b27808 */ /* 0x000fe40005000000 */
[----:B------:R-:W-:Y:S02]  /*1c0d0*/  LOP3.LUT P2, RZ, R17, 0x40, RZ, 0xc0, !PT ;  /* 0x0000004011ff7812 */ /* 0x000fe4000784c0ff */
[----:B------:R-:W-:-:S02]  /*1c0e0*/  ISETP.GT.AND P4, PT, R202, 0x28, !P4 ;  /* 0x00000028ca00780c */ /* 0x000fc40006784270 */
[C---:B------:R-:W-:Y:S02]  /*1c0f0*/  ISETP.GT.AND P2, PT, R202.reuse, 0x31, !P2 ;  /* 0x00000031ca00780c */ /* 0x040fe40005744270 */
[----:B------:R-:W-:Y:S02]  /*1c100*/  LOP3.LUT P5, RZ, R17, 0x20, RZ, 0xc0, !PT ;  /* 0x0000002011ff7812 */ /* 0x000fe400078ac0ff */
[C---:B------:R-:W-:Y:S02]  /*1c110*/  ISETP.LT.OR P2, PT, R201.reuse, 0x32, P2 ;  /* 0x00000032c900780c */ /* 0x040fe40001741670 */
[----:B------:R-:W-:Y:S02]  /*1c120*/  ISETP.LT.OR P4, PT, R201, 0x29, P4 ;  /* 0x00000029c900780c */ /* 0x000fe40002781670 */
[----:B------:R-:W-:Y:S02]  /*1c130*/  FSEL R179, R179, -INF , !P2 ;  /* 0xff800000b3b37808 */ /* 0x000fe40005000000 */
[----:B------:R-:W-:-:S02]  /*1c140*/  ISETP.GT.AND P2, PT, R202, 0x38, !P5 ;  /* 0x00000038ca00780c */ /* 0x000fc40006f44270 */
[----:B------:R-:W-:Y:S02]  /*1c150*/  FSEL R174, R174, -INF , !P4 ;  /* 0xff800000aeae7808 */ /* 0x000fe40006000000 */
[----:B------:R-:W-:Y:S02]  /*1c160*/  ISETP.LT.OR P2, PT, R201, 0x39, P2 ;  /* 0x00000039c900780c */ /* 0x000fe40001741670 */
[----:B------:R-:W-:Y:S02]  /*1c170*/  ISETP.GT.AND P3, PT, R202, 0x21, !P3 ;  /* 0x00000021ca00780c */ /* 0x000fe40005f64270 */
[----:B------:R-:W-:Y:S02]  /*1c180*/  LOP3.LUT P4, RZ, R17, 0x10, RZ, 0xc0, !PT ;  /* 0x0000001011ff7812 */ /* 0x000fe4000788c0ff */
[----:B------:R-:W-:Y:S02]  /*1c190*/  FSEL R182, R182, -INF , !P2 ;  /* 0xff800000b6b67808 */ /* 0x000fe40005000000 */
[----:B------:R-:W-:-:S02]  /*1c1a0*/  ISETP.LT.OR P3, PT, R201, 0x22, P3 ;  /* 0x00000022c900780c */ /* 0x000fc40001f61670 */
[C---:B------:R-:W-:Y:S02]  /*1c1b0*/  ISETP.GT.AND P2, PT, R202.reuse, 0x39, !P4 ;  /* 0x00000039ca00780c */ /* 0x040fe40006744270 */
[----:B------:R-:W-:Y:S02]  /*1c1c0*/  FSEL R171, R171, -INF , !P3 ;  /* 0xff800000abab7808 */ /* 0x000fe40005800000 */
[----:B------:R-:W-:Y:S02]  /*1c1d0*/  ISETP.LT.OR P2, PT, R201, 0x3a, P2 ;  /* 0x0000003ac900780c */ /* 0x000fe40001741670 */
[----:B------:R-:W-:Y:S02]  /*1c1e0*/  LOP3.LUT P3, RZ, R17, 0x8, RZ, 0xc0, !PT ;  /* 0x0000000811ff7812 */ /* 0x000fe4000786c0ff */
[----:B------:R-:W-:Y:S02]  /*1c1f0*/  FSEL R183, R183, -INF , !P2 ;  /* 0xff800000b7b77808 */ /* 0x000fe40005000000 */
[----:B------:R-:W-:-:S02]  /*1c200*/  ISETP.GT.AND P2, PT, R202, 0x40, !P3 ;  /* 0x00000040ca00780c */ /* 0x000fc40005f44270 */
[----:B------:R-:W-:Y:S02]  /*1c210*/  LOP3.LUT P1, RZ, R17, 0x4, RZ, 0xc0, !PT ;  /* 0x0000000411ff7812 */ /* 0x000fe4000782c0ff */
[----:B------:R-:W-:Y:S02]  /*1c220*/  ISETP.LT.OR P2, PT, R201, 0x41, P2 ;  /* 0x00000041c900780c */ /* 0x000fe40001741670 */
[----:B------:R-:W-:Y:S02]  /*1c230*/  LOP3.LUT P6, RZ, R16, 0x80000000, RZ, 0xc0, !PT ;  /* 0x8000000010ff7812 */ /* 0x000fe400078cc0ff */
[----:B------:R-:W-:Y:S02]  /*1c240*/  FSEL R154, R154, -INF , !P2 ;  /* 0xff8000009a9a7808 */ /* 0x000fe40005000000 */
[----:B------:R-:W-:Y:S02]  /*1c250*/  ISETP.GT.AND P2, PT, R202, 0x41, !P1 ;  /* 0x00000041ca00780c */ /* 0x000fe40004f44270 */
[----:B------:R-:W-:-:S02]  /*1c260*/  LOP3.LUT P5, RZ, R16, 0x10000000, RZ, 0xc0, !PT ;  /* 0x1000000010ff7812 */ /* 0x000fc400078ac0ff */
[----:B------:R-:W-:Y:S02]  /*1c270*/  ISETP.LT.OR P2, PT, R201, 0x42, P2 ;  /* 0x00000042c900780c */ /* 0x000fe40001741670 */
[C---:B------:R-:W-:Y:S02]  /*1c280*/  LOP3.LUT P4, RZ, R16.reuse, 0x8000000, RZ, 0xc0, !PT ;  /* 0x0800000010ff7812 */ /* 0x040fe4000788c0ff */
[----:B------:R-:W-:Y:S02]  /*1c290*/  FSEL R155, R155, -INF , !P2 ;  /* 0xff8000009b9b7808 */ /* 0x000fe40005000000 */
[----:B------:R-:W-:Y:S02]  /*1c2a0*/  LOP3.LUT P2, RZ, R17, 0x2, RZ, 0xc0, !PT ;  /* 0x0000000211ff7812 */ /* 0x000fe4000784c0ff */
[----:B------:R-:W-:Y:S02]  /*1c2b0*/  LOP3.LUT P3, RZ, R16, 0x4000000, RZ, 0xc0, !PT ;  /* 0x0400000010ff7812 */ /* 0x000fe4000786c0ff */
[----:B------:R-:W-:-:S02]  /*1c2c0*/  ISETP.GT.AND P2, PT, R202, 0x48, !P2 ;  /* 0x00000048ca00780c */ /* 0x000fc40005744270 */
[----:B------:R-:W-:Y:S02]  /*1c2d0*/  LOP3.LUT P1, RZ, R16, 0x2000000, RZ, 0xc0, !PT ;  /* 0x0200000010ff7812 */ /* 0x000fe4000782c0ff */
        /* <DEDUP_REMOVED lines=96> */
[----:B------:R-:W-:Y:S02]  /*1c8e0*/  FMNMX.FTZ R15, R148, R15, !PT ;  /* 0x0000000f940f7209 */ /* 0x000fe40007810000 */
[----:B------:R-:W-:Y:S02]  /*1c8f0*/  ISETP.LT.OR P2, PT, R201, 0x8a, P2 ;  /* 0x0000008ac900780c */ /* 0x000fe40001741670 */
[----:B------:R-:W-:Y:S02]  /*1c900*/  LOP3.LUT P4, RZ, R16, 0x40, RZ, 0xc0, !PT ;  /* 0x0000004010ff7812 */ /* 0x000fe4000788c0ff */
[----:B------:R-:W-:Y:S02]  /*1c910*/  FSEL R127, R127, -INF , !P2 ;  /* 0xff8000007f7f7808 */ /* 0x000fe40005000000 */
[----:B------:R-:W-:-:S02]  /*1c920*/  ISETP.GT.AND P2, PT, R202, 0x90, !P1 ;  /* 0x00000090ca00780c */ /* 0x000fc40004f44270 */
[----:B------:R-:W-:Y:S02]  /*1c930*/  FMNMX.FTZ R15, R149, R15, !PT ;  /* 0x0000000f950f7209 */ /* 0x000fe40007810000 */
[----:B------:R-:W-:Y:S02]  /*1c940*/  ISETP.LT.OR P2, PT, R201, 0x91, P2 ;  /* 0x00000091c900780c */ /* 0x000fe40001741670 */
[----:B------:R-:W-:Y:S02]  /*1c950*/  FMNMX.FTZ R15, R120, R15, !PT ;  /* 0x0000000f780f7209 */ /* 0x000fe40007810000 */
[----:B------:R-:W-:Y:S02]  /*1c960*/  FSEL R130, R130, -INF , !P2 ;  /* 0xff80000082827808 */ /* 0x000fe40005000000 */
[----:B------:R-:W-:Y:S02]  /*1c970*/  ISETP.GT.AND P2, PT, R202, 0x91, !P0 ;  /* 0x00000091ca00780c */ /* 0x000fe40004744270 */
[----:B------:R-:W-:-:S02]  /*1c980*/  FMNMX.FTZ R15, R121, R15, !PT ;  /* 0x0000000f790f7209 */ /* 0x000fc40007810000 */
[----:B------:R-:W-:Y:S02]  /*1c990*/  ISETP.LT.OR P2, PT, R201, 0x92, P2 ;  /* 0x00000092c900780c */ /* 0x000fe40001741670 */
[----:B------:R-:W-:Y:S02]  /*1c9a0*/  LOP3.LUT P3, RZ, R16, 0x20, RZ, 0xc0, !PT ;  /* 0x0000002010ff7812 */ /* 0x000fe4000786c0ff */
[----:B------:R-:W-:Y:S02]  /*1c9b0*/  FSEL R131, R131, -INF , !P2 ;  /* 0xff80000083837808 */ /* 0x000fe40005000000 */
[----:B------:R-:W-:Y:S02]  /*1c9c0*/  ISETP.GT.AND P2, PT, R202, 0x98, !P6 ;  /* 0x00000098ca00780c */ /* 0x000fe40007744270 */
[----:B------:R-:W-:Y:S02]  /*1c9d0*/  FMNMX.FTZ R15, R124, R15, !PT ;  /* 0x0000000f7c0f7209 */ /* 0x000fe40007810000 */
[----:B------:R-:W-:-:S02]  /*1c9e0*/  ISETP.LT.OR P2, PT, R201, 0x99, P2 ;  /* 0x00000099c900780c */ /* 0x000fc40001741670 */
[----:B------:R-:W-:Y:S02]  /*1c9f0*/  FMNMX.FTZ R15, R125, R15, !PT ;  /* 0x0000000f7d0f7209 */ /* 0x000fe40007810000 */
[----:B------:R-:W-:Y:S02]  /*1ca00*/  FSEL R134, R134, -INF , !P2 ;  /* 0xff80000086867808 */ /* 0x000fe40005000000 */
[C---:B------:R-:W-:Y:S02]  /*1ca10*/  LOP3.LUT P2, RZ, R16.reuse, 0x1000, RZ, 0xc0, !PT ;  /* 0x0000100010ff7812 */ /* 0x040fe4000784c0ff */
[----:B------:R-:W-:Y:S02]  /*1ca20*/  LOP3.LUT P1, RZ, R16, 0x10, RZ, 0xc0, !PT ;  /* 0x0000001010ff7812 */ /* 0x000fe4000782c0ff */
[----:B------:R-:W-:Y:S02]  /*1ca30*/  ISETP.GT.AND P2, PT, R202, 0x99, !P2 ;  /* 0x00000099ca00780c */ /* 0x000fe40005744270 */
[----:B------:R-:W-:-:S02]  /*1ca40*/  FMNMX.FTZ R15, R128, R15, !PT ;  /* 0x0000000f800f7209 */ /* 0x000fc40007810000 */
[----:B------:R-:W-:Y:S02]  /*1ca50*/  ISETP.LT.OR P2, PT, R201, 0x9a, P2 ;  /* 0x0000009ac900780c */ /* 0x000fe40001741670 */
[----:B------:R-:W-:Y:S02]  /*1ca60*/  FMNMX.FTZ R15, R129, R15, !PT ;  /* 0x0000000f810f7209 */ /* 0x000fe40007810000 */
[----:B------:R-:W-:Y:S02]  /*1ca70*/  FSEL R135, R135, -INF , !P2 ;  /* 0xff80000087877808 */ /* 0x000fe40005000000 */
[----:B------:R-:W-:Y:S02]  /*1ca80*/  LOP3.LUT P2, RZ, R16, 0x800, RZ, 0xc0, !PT ;  /* 0x0000080010ff7812 */ /* 0x000fe4000784c0ff */
[----:B------:R-:W-:Y:S02]  /*1ca90*/  LOP3.LUT P0, RZ, R17, 0x2000, RZ, 0xc0, !PT ;  /* 0x0000200011ff7812 */ /* 0x000fe4000780c0ff */
[----:B------:R-:W-:-:S02]  /*1caa0*/  ISETP.GT.AND P2, PT, R202, 0xa0, !P2 ;  /* 0x000000a0ca00780c */ /* 0x000fc40005744270 */
[----:B------:R-:W-:Y:S02]  /*1cab0*/  FMNMX.FTZ R15, R132, R15, !PT ;  /* 0x0000000f840f7209 */ /* 0x000fe40007810000 */
[----:B------:R-:W-:Y:S02]  /*1cac0*/  ISETP.LT.OR P2, PT, R201, 0xa1, P2 ;  /* 0x000000a1c900780c */ /* 0x000fe40001741670 */
[----:B------:R-:W-:Y:S02]  /*1cad0*/  FMNMX.FTZ R15, R133, R15, !PT ;  /* 0x0000000f850f7209 */ /* 0x000fe40007810000 */
[----:B------:R-:W-:Y:S02]  /*1cae0*/  FSEL R106, R106, -INF , !P2 ;  /* 0xff8000006a6a7808 */ /* 0x000fe40005000000 */
[----:B------:R-:W-:Y:S02]  /*1caf0*/  LOP3.LUT P2, RZ, R16, 0x400, RZ, 0xc0, !PT ;  /* 0x0000040010ff7812 */ /* 0x000fe4000784c0ff */
[----:B------:R-:W-:-:S02]  /*1cb00*/  LOP3.LUT P6, RZ, R17, 0x4000, RZ, 0xc0, !PT ;  /* 0x0000400011ff7812 */ /* 0x000fc400078cc0ff */
        /* <DEDUP_REMOVED lines=37> */
[----:B------:R-:W-:Y:S02]  /*1cd60*/  FMNMX.FTZ R15, R101, R15, !PT ;  /* 0x0000000f650f7209 */ /* 0x000fe40007810000 */
[----:B------:R-:W-:Y:S02]  /*1cd70*/  FSEL R119, R119, -INF , !P2 ;  /* 0xff80000077777808 */ /* 0x000fe40005000000 */
[----:B------:R-:W-:Y:S01]  /*1cd80*/  ISETP.GT.AND P2, PT, R202, 0x1, !P0 ;  /* 0x00000001ca00780c */ /* 0x000fe20004744270 */
[----:B------:R-:W0:Y:S01]  /*1cd90*/  SHFL.BFLY PT, R20, R15, 0x2, 0x1f ;  /* 0x0c401f000f147f89 */ /* 0x000e2200000e0000 */
[----:B------:R-:W-:Y:S02]  /*1cda0*/  LOP3.LUT P5, RZ, R17, 0x100, RZ, 0xc0, !PT ;  /* 0x0000010011ff7812 */ /* 0x000fe400078ac0ff */
[----:B------:R-:W-:-:S02]  /*1cdb0*/  ISETP.LT.OR P2, PT, R201, 0x2, P2 ;  /* 0x00000002c900780c */ /* 0x000fc40001741670 */
[----:B------:R-:W-:Y:S02]  /*1cdc0*/  LOP3.LUT P1, RZ, R16, 0x2, RZ, 0xc0, !PT ;  /* 0x0000000210ff7812 */ /* 0x000fe4000782c0ff */
[----:B------:R-:W-:Y:S02]  /*1cdd0*/  FSEL R187, R187, -INF , !P2 ;  /* 0xff800000bbbb7808 */ /* 0x000fe40005000000 */
[C---:B------:R-:W-:Y:S02]  /*1cde0*/  ISETP.GT.AND P2, PT, R202.reuse, 0x8, !P6 ;  /* 0x00000008ca00780c */ /* 0x040fe40007744270 */
[----:B------:R-:W-:Y:S02]  /*1cdf0*/  LOP3.LUT P0, RZ, R17, 0x200, RZ, 0xc0, !PT ;  /* 0x0000020011ff7812 */ /* 0x000fe4000780c0ff */
[----:B------:R-:W-:Y:S02]  /*1ce00*/  ISETP.LT.OR P2, PT, R201, 0x9, P2 ;  /* 0x00000009c900780c */ /* 0x000fe40001741670 */
[----:B------:R-:W-:-:S02]  /*1ce10*/  ISETP.GT.AND P0, PT, R202, 0xc8, !P0 ;  /* 0x000000c8ca00780c */ /* 0x000fc40004704270 */
[----:B------:R-:W-:Y:S02]  /*1ce20*/  FSEL R190, R190, -INF , !P2 ;  /* 0xff800000bebe7808 */ /* 0x000fe40005000000 */
[----:B------:R-:W-:Y:S02]  /*1ce30*/  LOP3.LUT P2, RZ, R17, 0x8000, RZ, 0xc0, !PT ;  /* 0x0000800011ff7812 */ /* 0x000fe4000784c0ff */
[----:B------:R-:W-:Y:S02]  /*1ce40*/  LOP3.LUT P3, RZ, R16, 0x8, RZ, 0xc0, !PT ;  /* 0x0000000810ff7812 */ /* 0x000fe4000786c0ff */
[----:B------:R-:W-:Y:S02]  /*1ce50*/  ISETP.GT.AND P2, PT, R202, 0x9, !P2 ;  /* 0x00000009ca00780c */ /* 0x000fe40005744270 */
[----:B0-----:R-:W-:Y:S02]  /*1ce60*/  FMNMX.FTZ R15, R15, R20, !PT ;  /* 0x000000140f0f7209 */ /* 0x001fe40007810000 */
[----:B------:R-:W-:-:S02]  /*1ce70*/  ISETP.LT.OR P2, PT, R201, 0xa, P2 ;  /* 0x0000000ac900780c */ /* 0x000fc40001741670 */
[----:B------:R-:W-:Y:S01]  /*1ce80*/  ISETP.LT.OR P0, PT, R201, 0xc9, P0 ;  /* 0x000000c9c900780c */ /* 0x000fe20000701670 */
[----:B------:R-:W0:Y:S01]  /*1ce90*/  SHFL.BFLY PT, R20, R15, 0x1, 0x1f ;  /* 0x0c201f000f147f89 */ /* 0x000e2200000e0000 */
[----:B------:R-:W-:Y:S02]  /*1cea0*/  FSEL R191, R191, -INF , !P2 ;  /* 0xff800000bfbf7808 */ /* 0x000fe40005000000 */
[----:B------:R-:W-:Y:S02]  /*1ceb0*/  LOP3.LUT P2, RZ, R17, 0x10000, RZ, 0xc0, !PT ;  /* 0x0001000011ff7812 */ /* 0x000fe4000784c0ff */
[----:B------:R-:W-:Y:S02]  /*1cec0*/  LOP3.LUT P4, RZ, R16, 0x4, RZ, 0xc0, !PT ;  /* 0x0000000410ff7812 */ /* 0x000fe4000788c0ff */
[C---:B------:R-:W-:Y:S02]  /*1ced0*/  ISETP.GT.AND P2, PT, R202.reuse, 0x10, !P2 ;  /* 0x00000010ca00780c */ /* 0x040fe40005744270 */
[----:B------:R-:W-:-:S02]  /*1cee0*/  ISETP.GT.AND P3, PT, R202, 0xd0, !P3 ;  /* 0x000000d0ca00780c */ /* 0x000fc40005f64270 */
[----:B------:R-:W-:Y:S02]  /*1cef0*/  ISETP.LT.OR P2, PT, R201, 0x11, P2 ;  /* 0x00000011c900780c */ /* 0x000fe40001741670 */
[----:B------:R-:W-:Y:S02]  /*1cf00*/  FSEL R94, R94, -INF , !P0 ;  /* 0xff8000005e5e7808 */ /* 0x000fe40004000000 */
[----:B------:R-:W-:Y:S02]  /*1cf10*/  FSEL R194, R194, -INF , !P2 ;  /* 0xff800000c2c27808 */ /* 0x000fe40005000000 */
[----:B------:R-:W-:Y:S02]  /*1cf20*/  LOP3.LUT P2, RZ, R17, 0x80000, RZ, 0xc0, !PT ;  /* 0x0008000011ff7812 */ /* 0x000fe4000784c0ff */
[C---:B------:R-:W-:Y:S02]  /*1cf30*/  ISETP.GT.AND P4, PT, R202.reuse, 0xd1, !P4 ;  /* 0x000000d1ca00780c */ /* 0x040fe40006784270 */
[----:B------:R-:W-:-:S02]  /*1cf40*/  ISETP.GT.AND P2, PT, R202, 0x11, !P2 ;  /* 0x00000011ca00780c */ /* 0x000fc40005744270 */
[C---:B------:R-:W-:Y:S02]  /*1cf50*/  ISETP.LT.OR P3, PT, R201.reuse, 0xd1, P3 ;  /* 0x000000d1c900780c */ /* 0x040fe40001f61670 */
[----:B------:R-:W-:Y:S02]  /*1cf60*/  ISETP.LT.OR P2, PT, R201, 0x12, P2 ;  /* 0x00000012c900780c */ /* 0x000fe40001741670 */
[----:B0-----:R-:W-:Y:S02]  /*1cf70*/  FMNMX.FTZ R15, R15, R20, !PT ;  /* 0x000000140f0f7209 */ /* 0x001fe40007810000 */
[----:B------:R-:W-:Y:S02]  /*1cf80*/  FSEL R195, R195, -INF , !P2 ;  /* 0xff800000c3c37808 */ /* 0x000fe40005000000 */
[----:B------:R-:W-:Y:S01]  /*1cf90*/  LOP3.LUT P2, RZ, R17, 0x40000, RZ, 0xc0, !PT ;  /* 0x0004000011ff7812 */ /* 0x000fe2000784c0ff */
[----:B------:R-:W-:-:S01]  /*1cfa0*/  FFMA.FTZ R21, R2, R15, -8 ;  /* 0xc100000002157423 */ /* 0x000fc2000001000f */
[----:B------:R-:W-:-:S02]  /*1cfb0*/  LOP3.LUT P6, RZ, R17, 0x1000, RZ, 0xc0, !PT ;  /* 0x0000100011ff7812 */ /* 0x000fc400078cc0ff */
[----:B------:R-:W-:Y:S02]  /*1cfc0*/  ISETP.GT.AND P2, PT, R202, 0x18, !P2 ;  /* 0x00000018ca00780c */ /* 0x000fe40005744270 */
[C---:B------:R-:W-:Y:S02]  /*1cfd0*/  ISETP.LT.OR P4, PT, R201.reuse, 0xd2, P4 ;  /* 0x000000d2c900780c */ /* 0x040fe40002781670 */
[----:B------:R-:W-:Y:S02]  /*1cfe0*/  ISETP.LT.OR P2, PT, R201, 0x19, P2 ;  /* 0x00000019c900780c */ /* 0x000fe40001741670 */
[----:B------:R-:W-:Y:S02]  /*1cff0*/  FSEL R98, R98, -INF , !P3 ;  /* 0xff80000062627808 */ /* 0x000fe40005800000 */
[----:B------:R-:W-:Y:S02]  /*1d000*/  FSEL R198, R198, -INF , !P2 ;  /* 0xff800000c6c67808 */ /* 0x000fe40005000000 */
[----:B------:R-:W-:-:S02]  /*1d010*/  LOP3.LUT P2, RZ, R17, 0x20000, RZ, 0xc0, !PT ;  /* 0x0002000011ff7812 */ /* 0x000fc4000784c0ff */
[C---:B------:R-:W-:Y:S02]  /*1d020*/  ISETP.GT.AND P6, PT, R202.reuse, 0xd9, !P6 ;  /* 0x000000d9ca00780c */ /* 0x040fe400077c4270 */
[----:B------:R-:W-:Y:S02]  /*1d030*/  ISETP.GT.AND P2, PT, R202, 0x19, !P2 ;  /* 0x00000019ca00780c */ /* 0x000fe40005744270 */
[----:B------:R-:W-:Y:S02]  /*1d040*/  FSEL R99, R99, -INF , !P4 ;  /* 0xff80000063637808 */ /* 0x000fe40006000000 */
[C---:B------:R-:W-:Y:S02]  /*1d050*/  ISETP.LT.OR P2, PT, R201.reuse, 0x1a, P2 ;  /* 0x0000001ac900780c */ /* 0x040fe40001741670 */
[----:B------:R-:W-:Y:S02]  /*1d060*/  ISETP.LT.OR P6, PT, R201, 0xda, P6 ;  /* 0x000000dac900780c */ /* 0x000fe400037c1670 */
[----:B------:R-:W-:-:S02]  /*1d070*/  FSEL R199, R199, -INF , !P2 ;  /* 0xff800000c7c77808 */ /* 0x000fc40005000000 */
[----:B------:R-:W-:Y:S02]  /*1d080*/  LOP3.LUT P2, RZ, R16, 0x1, RZ, 0xc0, !PT ;  /* 0x0000000110ff7812 */ /* 0x000fe4000784c0ff */
[----:B------:R-:W-:Y:S02]  /*1d090*/  FSEL R103, R103, -INF , !P6 ;  /* 0xff80000067677808 */ /* 0x000fe40007000000 */
[----:B------:R-:W-:Y:S02]  /*1d0a0*/  ISETP.GT.AND P2, PT, R202, RZ, !P2 ;  /* 0x000000ffca00720c */ /* 0x000fe40005744270 */
        /* <DEDUP_REMOVED lines=11> */
[C---:B------:R-:W-:Y:S02]  /*1d160*/  ISETP.GT.AND P2, PT, R202.reuse, 0xc9, !P5 ;  /* 0x000000c9ca00780c */ /* 0x040fe40006f44270 */
[----:B------:R-:W-:Y:S02]  /*1d170*/  ISETP.GT.AND P5, PT, R202, 0xd8, !P1 ;  /* 0x000000d8ca00780c */ /* 0x000fe40004fa4270 */
[----:B------:R-:W-:Y:S02]  /*1d180*/  ISETP.LT.OR P1, PT, R201, 0xca, P2 ;  /* 0x000000cac900780c */ /* 0x000fe40001721670 */
[----:B------:R-:W-:Y:S02]  /*1d190*/  FSETP.NEU.FTZ.AND P2, PT, R15, -INF , PT ;  /* 0xff8000000f00780b */ /* 0x000fe40003f5d000 */
[----:B------:R-:W-:-:S02]  /*1d1a0*/  FSEL R95, R95, -INF , !P1 ;  /* 0xff8000005f5f7808 */ /* 0x000fc40004800000 */
[----:B------:R-:W-:Y:S02]  /*1d1b0*/  FSEL R20, R15, RZ, P2 ;  /* 0x000000ff0f147208 */ /* 0x000fe40001000000 */
[----:B------:R-:W-:Y:S02]  /*1d1c0*/  ISETP.LT.OR P5, PT, R201, 0xd9, P5 ;  /* 0x000000d9c900780c */ /* 0x000fe40002fa1670 */
[----:B------:R-:W-:Y:S01]  /*1d1d0*/  FSEL R21, R21, RZ, P2 ;  /* 0x000000ff15157208 */ /* 0x000fe20001000000 */
[----:B------:R-:W-:-:S01]  /*1d1e0*/  FADD.FTZ R3, -R20, R3 ;  /* 0x0000000314037221 */ /* 0x000fc20000010100 */
[----:B------:R-:W-:Y:S02]  /*1d1f0*/  FMNMX.FTZ R20, R186, R0, !PT ;  /* 0x00000000ba147209 */ /* 0x000fe40007810000 */
[----:B------:R-:W-:Y:S01]  /*1d200*/  FSEL R102, R102, -INF , !P5 ;  /* 0xff80000066667808 */ /* 0x000fe20006800000 */
        /* <DEDUP_REMOVED lines=74> */
[C---:B------:R-:W-:Y:S01]  /*1d6b0*/  FFMA.FTZ R21, R2.reuse, R101, -R21 ;  /* 0x0000006502157223 */ /* 0x040fe20000010815 */
[----:B------:R-:W-:Y:S01]  /*1d6c0*/  FMUL.FTZ R3, R2, R3 ;  /* 0x0000000302037220 */ /* 0x000fe20000410000 */
[----:B------:R-:W-:Y:S01]  /*1d6d0*/  MUFU.EX2 R184, R184 ;  /* 0x000000b800b87308 */ /* 0x000fe20000000800 */
[----:B------:R-:W-:-:S02]  /*1d6e0*/  FMNMX.FTZ R20, R162, R20, !PT ;  /* 0x00000014a2147209 */ /* 0x000fc40007810000 */
[----:B------:R-:W-:Y:S02]  /*1d6f0*/  LOP3.LUT P1, RZ, R17, 0x800000, RZ, 0xc0, !PT ;  /* 0x0080000011ff7812 */ /* 0x000fe4000782c0ff */
[----:B------:R-:W-:-:S03]  /*1d700*/  FMNMX.FTZ R20, R163, R20, !PT ;  /* 0x00000014a3147209 */ /* 0x000fc60007810000 */
[----:B------:R-:W2:Y:S01]  /*1d710*/  MUFU.EX2 R3, R3 ;  /* 0x0000000300037308 */ /* 0x000ea20000000800 */
        /* <DEDUP_REMOVED lines=66> */
[----:B------:R-:W-:-:S03]  /*1db40*/  FFMA.FTZ R101, R2, R20, -8 ;  /* 0xc100000002657423 */ /* 0x000fc60000010014 */
[----:B------:R-:W-:Y:S02]  /*1db50*/  FMUL.FTZ R0, R2, R0 ;  /* 0x0000000002007220 */ /* 0x000fe40000410000 */
[----:B------:R-:W-:Y:S01]  /*1db60*/  MUFU.EX2 R140, R140 ;  /* 0x0000008c008c7308 */ /* 0x000fe20000000800 */
[----:B------:R-:W-:-:S05]  /*1db70*/  FSEL R101, R101, RZ, P2 ;  /* 0x000000ff65657208 */ /* 0x000fca0001000000 */
        /* <DEDUP_REMOVED lines=34> */
[----:B------:R-:W4:Y:S01]  /*1dda0*/  MUFU.EX2 R191, R191 ;  /* 0x000000bf00bf7308 */ /* 0x000f220000000800 */
        /* <DEDUP_REMOVED lines=26> */
[----:B------:R-:W5:Y:S01]  /*1df50*/  MUFU.EX2 R194, R194 ;  /* 0x000000c200c27308 */ /* 0x000f620000000800 */
[----:B--2---:R-:W-:-:S01]  /*1df60*/  FFMA.FTZ R103, R3, R203, R184 ;  /* 0x000000cb03677223 */ /* 0x004fc200000100b8 */
[----:B---3--:R-:W-:-:S03]  /*1df70*/  FFMA.FTZ R200, R0, R200, R186 ;  /* 0x000000c800c87223 */ /* 0x008fc600000100ba */
[----:B------:R-:W-:Y:S01]  /*1df80*/  FADD.FTZ R103, R185, R103 ;  /* 0x00000067b9677221 */ /* 0x000fe20000010000 */
[----:B0-----:R-:W-:-:S02]  /*1df90*/  FADD.FTZ R200, R187, R200 ;  /* 0x000000c8bbc87221 */ /* 0x001fc40000010000 */
[----:B------:R-:W0:Y:S01]  /*1dfa0*/  MUFU.EX2 R195, R195 ;  /* 0x000000c300c37308 */ /* 0x000e220000000800 */
[----:B------:R-:W-:-:S01]  /*1dfb0*/  FADD.FTZ R103, R188, R103 ;  /* 0x00000067bc677221 */ /* 0x000fc20000010000 */
[----:B-1----:R-:W-:-:S03]  /*1dfc0*/  FADD.FTZ R200, R190, R200 ;  /* 0x000000c8bec87221 */ /* 0x002fc60000010000 */
[----:B------:R-:W-:Y:S01]  /*1dfd0*/  FADD.FTZ R103, R189, R103 ;  /* 0x00000067bd677221 */ /* 0x000fe20000010000 */
[----:B----4-:R-:W-:-:S02]  /*1dfe0*/  FADD.FTZ R200, R191, R200 ;  /* 0x000000c8bfc87221 */ /* 0x010fc40000010000 */
[----:B------:R-:W1:Y:S01]  /*1dff0*/  MUFU.EX2 R198, R198 ;  /* 0x000000c600c67308 */ /* 0x000e620000000800 */
[----:B------:R-:W-:-:S01]  /*1e000*/  FADD.FTZ R103, R192, R103 ;  /* 0x00000067c0677221 */ /* 0x000fc20000010000 */
[----:B-----5:R-:W-:-:S03]  /*1e010*/  FADD.FTZ R200, R194, R200 ;  /* 0x000000c8c2c87221 */ /* 0x020fc60000010000 */
[----:B------:R-:W-:-:S03]  /*1e020*/  FADD.FTZ R103, R193, R103 ;  /* 0x00000067c1677221 */ /* 0x000fc60000010000 */
        /* <DEDUP_REMOVED lines=178> */
[----:B-1----:R-:W-:-:S05]  /*1eb50*/  FADD.FTZ R103, R101, R200 ;  /* 0x000000c865677221 */ /* 0x002fca0000010000 */
[----:B------:R0:W-:Y:S04]  /*1eb60*/  STL [R1], R103 ;  /* 0x0000006701007387 */ /* 0x0001e80000100800 */
[----:B------:R0:W-:Y:S01]  /*1eb70*/  STL [R1+0x4], R201 ;  /* 0x000004c901007387 */ /* 0x0001e20000100800 */
[----:B------:R-:W-:Y:S05]  /*1eb80*/  @!P0 BRA `(.L_x_7455) ;  /* 0x0000000000048947 */ /* 0x000fea0003800000 */
[----:B------:R-:W-:Y:S01]  /*1eb90*/  BPT.TRAP 0x1 ;  /* 0x000000040000795c */ /* 0x000fe20000300000 */
.L_x_7455:
[----:B0-----:R-:W2:Y:S04]  /*1eba0*/  LDL R103, [R1+0x68] ;  /* 0x0000680001677983 */ /* 0x001ea80000100800 */
[----:B------:R-:W3:Y:S01]  /*1ebb0*/  LDL R232, [R1+0x60] ;  /* 0x0000600001e87983 */ /* 0x000ee20000100800 */
        /* <DEDUP_REMOVED lines=121> */
[----:B--2---:R-:W-:Y:S01]  /*1f350*/  R2UR UR4, R103 ;  /* 0x00000000670472ca */ /* 0x004fe200000e0000 */
[----:B------:R-:W-:Y:S01]  /*1f360*/  IMAD R103, R233, 0x8, R18 ;  /* 0x00000008e9677824 */ /* 0x000fe200078e0212 */
[----:B---3--:R-:W-:-:S03]  /*1f370*/  ISETP.GT.AND P2, PT, R12, R232, PT ;  /* 0x000000e80c00720c */ /* 0x008fc60003f44270 */
[----:B------:R-:W-:-:S08]  /*1f380*/  VIADD R103, R103, 0x2e860 ;  /* 0x0002e86067677836 */ /* 0x000fd00000000000 */
[----:B------:R-:W-:-:S05]  /*1f390*/  IMAD.U32 R200, RZ, RZ, UR4 ;  /* 0x00000004ffc87e24 */ /* 0x000fca000f8e00ff */
[----:B------:R-:W-:Y:S01]  /*1f3a0*/  PRMT R103, R200, 0x654, R103 ;  /* 0x00000654c8677816 */ /* 0x000fe20000000067 */
[----:B------:R-:W-:-:S03]  /*1f3b0*/  VIADD R12, R12, 0xffffffff ;  /* 0xffffffff0c0c7836 */ /* 0x000fc60000000000 */
[----:B------:R0:W-:Y:S01]  /*1f3c0*/  SYNCS.ARRIVE.TRANS64.RED.A1T0 RZ, [R103+URZ], RZ ;  /* 0x000000ff67ff79a7 */ /* 0x0001e2000810043f */
[----:B------:R-:W-:Y:S01]  /*1f3d0*/  F2FP.SATFINITE.E4M3.F32.PACK_AB_MERGE_C R200, R89, R88, R92 ;  /* 0x0000005859c8723e */ /* 0x000fe2000480705c */
[----:B------:R-:W-:Y:S02]  /*1f3e0*/  IMAD.MOV.U32 R232, RZ, RZ, R235 ;  /* 0x000000ffffe87224 */ /* 0x000fe400078e00eb */
[----:B------:R-:W-:Y:S01]  /*1f3f0*/  IMAD.MOV.U32 R233, RZ, RZ, R13 ;  /* 0x000000ffffe97224 */ /* 0x000fe200078e000d */
[----:B------:R-:W-:Y:S06]  /*1f400*/  @P2 BRA `(.L_x_7456) ;  /* 0xffffff9800282947 */ /* 0x000fec000383ffff */
[----:B------:R-:W-:Y:S02]  /*1f410*/  IMAD.MOV.U32 R0, RZ, RZ, R20 ;  /* 0x000000ffff007224 */ /* 0x000fe400078e0014 */
[----:B------:R-:W-:Y:S02]  /*1f420*/  IMAD.MOV.U32 R3, RZ, RZ, R15 ;  /* 0x000000ffff037224 */ /* 0x000fe400078e000f */
[----:B------:R-:W-:Y:S02]  /*1f430*/  IMAD.MOV.U32 R233, RZ, RZ, R13 ;  /* 0x000000ffffe97224 */ /* 0x000fe400078e000d */
[----:B------:R-:W-:-:S07]  /*1f440*/  IMAD.MOV.U32 R232, RZ, RZ, R235 ;  /* 0x000000ffffe87224 */ /* 0x000fce00078e00eb */
.L_x_7437:
[----:B------:R-:W2:Y:S01]  /*1f450*/  LDL R13, [R1+0x64] ;  /* 0x00006400010d7983 */ /* 0x000ea20000100800 */
[----:B------:R-:W1:Y:S03]  /*1f460*/  LDC R15, c[0x0][0x448] ;  /* 0x00011200ff0f7b82 */ /* 0x000e660000000800 */
[----:B------:R-:W3:Y:S04]  /*1f470*/  LDL R88, [R1+0x10] ;  /* 0x0000100001587983 */ /* 0x000ee80000100800 */
[----:B------:R-:W3:Y:S01]  /*1f480*/  LDL R21, [R1+0x14] ;  /* 0x0000140001157983 */ /* 0x000ee20000100800 */
[----:B------:R-:W4:Y:S01]  /*1f490*/  LDC R89, c[0x0][0x9e4] ;  /* 0x00027900ff597b82 */ /* 0x000f220000000800 */
[----:B------:R-:W-:-:S02]  /*1f4a0*/  LOP3.LUT R17, R17, 0xffefffff, RZ, 0xc0, !PT ;  /* 0xffefffff11117812 */ /* 0x000fc400078ec0ff */
[----:B-1----:R-:W-:-:S13]  /*1f4b0*/  ISETP.NE.AND P2, PT, R15, 0x1, PT ;  /* 0x000000010f00780c */ /* 0x002fda0003f45270 */
[----:B------:R-:W1:Y:S01]  /*1f4c0*/  @P2 LDC R20, c[0x0][0x44c] ;  /* 0x00011300ff142b82 */ /* 0x000e620000000800 */
[----:B------:R-:W-:-:S04]  /*1f4d0*/  @P2 LOP3.LUT R17, R17, 0x100000, RZ, 0xfc, !PT ;  /* 0x0010000011112812 */ /* 0x000fc800078efcff */
[----:B------:R-:W-:-:S03]  /*1f4e0*/  LOP3.LUT R17, R17, 0xffdfffff, RZ, 0xc0, !PT ;  /* 0xffdfffff11117812 */ /* 0x000fc600078ec0ff */
[----:B------:R-:W5:Y:S01]  /*1f4f0*/  @P2 LDC R15, c[0x0][0x450] ;  /* 0x00011400ff0f2b82 */ /* 0x000f620000000800 */
[----:B--2---:R-:W-:-:S04]  /*1f500*/  VIADD R13, R13, 0x7f ;  /* 0x0000007f0d0d7836 */ /* 0x004fc80000000000 */
[----:B-1----:R-:W-:Y:S01]  /*1f510*/  @P2 IMAD.HI.U32 R20, R13, R20, RZ ;  /* 0x000000140d142227 */ /* 0x002fe200078e00ff */
[----:B---3--:R-:W-:-:S04]  /*1f520*/  IADD3 R88, R21, 0x1, -R88 ;  /* 0x0000000115587810 */ /* 0x008fc80007ffe858 */
[----:B-----5:R-:W-:Y:S02]  /*1f530*/  @P2 SHF.R.U32.HI R13, RZ, R15, R20 ;  /* 0x0000000fff0d2219 */ /* 0x020fe40000011614 */
[----:B----4-:R-:W-:-:S03]  /*1f540*/  ISETP.GE.AND P2, PT, R89, 0x1, PT ;  /* 0x000000015900780c */ /* 0x010fc60003f46270 */
[----:B------:R-:W-:-:S04]  /*1f550*/  IMAD.IADD R13, R13, 0x1, R88 ;  /* 0x000000010d0d7824 */ /* 0x000fc800078e0258 */
[----:B------:R-:W-:-:S06]  /*1f560*/  IMAD.IADD R14, R13, 0x1, -R14 ;  /* 0x000000010d0e7824 */ /* 0x000fcc00078e0a0e */
[----:B------:R-:W-:Y:S01]  /*1f570*/  @P2 LOP3.LUT R17, R17, 0x200000, RZ, 0xfc, !PT ;  /* 0x0020000011112812 */ /* 0x000fe200078efcff */
        /* <DEDUP_REMOVED lines=11> */
.L_x_7459:
[----:B------:R-:W-:-:S13]  /*1f630*/  ISETP.NE.AND P2, PT, R89, 0x1, PT ;  /* 0x000000015900780c */ /* 0x000fda0003f45270 */
[----:B------:R-:W1:Y:S02]  /*1f640*/  @P2 LDC.64 R20, c[0x0][0x9e8] ;  /* 0x00027a00ff142b82 */ /* 0x000e640000000a00 */
[----:B-1----:R-:W-:-:S05]  /*1f650*/  @P2 IMAD.HI.U32 R20, R13, R20, RZ ;  /* 0x000000140d142227 */ /* 0x002fca00078e00ff */
[----:B------:R-:W-:-:S07]  /*1f660*/  @P2 SHF.R.U32.HI R13, RZ, R21, R20 ;  /* 0x00000015ff0d2219 */ /* 0x000fce0000011614 */
.L_x_7460:
[----:B------:R-:W-:Y:S05]  /*1f670*/  BSYNC B0 ;  /* 0x0000000000007941 */ /* 0x000fea0003800000 */
.L_x_7458:
[----:B------:R-:W-:-:S05]  /*1f680*/  IMAD R13, R13, R89, RZ ;  /* 0x000000590d0d7224 */ /* 0x000fca00078e02ff */
[----:B------:R-:W-:-:S07]  /*1f690*/  VIMNMX R14, R14, R13, !PT ;  /* 0x0000000d0e0e7248 */ /* 0x000fce0007fe0100 */
.L_x_7457:
[----:B------:R-:W2:Y:S01]  /*1f6a0*/  LDL R20, [R1+0x74] ;  /* 0x0000740001147983 */ /* 0x000ea20000100800 */
[----:B------:R-:W-:Y:S02]  /*1f6b0*/  VIADD R15, R14, 0xdf ;  /* 0x000000df0e0f7836 */ /* 0x000fe40000000000 */
[----:B------:R-:W-:-:S04]  /*1f6c0*/  IMAD.MOV.U32 R14, RZ, RZ, RZ ;  /* 0x000000ffff0e7224 */ /* 0x000fc800078e00ff */
[----:B------:R-:W-:-:S05]  /*1f6d0*/  IMAD.HI R14, R15, -0x6db6db6d, R14 ;  /* 0x924924930f0e7827 */ /* 0x000fca00078e020e */
[----:B------:R-:W-:-:S04]  /*1f6e0*/  SHF.R.U32.HI R13, RZ, 0x1f, R14 ;  /* 0x0000001fff0d7819 */ /* 0x000fc8000001160e */
[----:B------:R-:W-:-:S04]  /*1f6f0*/  LEA.HI.SX32 R13, R14, R13, 0x19 ;  /* 0x0000000d0e0d7211 */ /* 0x000fc800078fcaff */
[----:B--2---:R-:W-:-:S04]  /*1f700*/  VIMNMX R20, R20, R13, !PT ;  /* 0x0000000d14147248 */ /* 0x004fc80007fe0100 */
[----:B------:R-:W-:Y:S01]  /*1f710*/  ISETP.GE.AND P2, PT, R12, R20, PT ;  /* 0x000000140c00720c */ /* 0x000fe20003f46270 */
[----:B------:R1:W-:-:S12]  /*1f720*/  STL [R1+0x48], R20 ;  /* 0x0000481401007387 */ /* 0x0003d80000100800 */
[----:B-1----:R-:W-:Y:S05]  /*1f730*/  @!P2 BRA `(.L_x_7461) ;  /* 0x000000400004a947 */ /* 0x002fea0003800000 */
[----:B------:R-:W-:Y:S02]  /*1f740*/  IMAD.MOV.U32 R236, RZ, RZ, R12 ;  /* 0x000000ffffec7224 */ /* 0x000fe400078e000c */
[----:B------:R-:W-:Y:S02]  /*1f750*/  IMAD.MOV.U32 R235, RZ, RZ, R0 ;  /* 0x000000ffffeb7224 */ /* 0x000fe400078e0000 */
[----:B------:R-:W-:Y:S02]  /*1f760*/  IMAD.MOV.U32 R21, RZ, RZ, R3 ;  /* 0x000000ffff157224 */ /* 0x000fe400078e0003 */
[----:B------:R-:W-:Y:S02]  /*1f770*/  IMAD.MOV.U32 R12, RZ, RZ, R232 ;  /* 0x000000ffff0c7224 */ /* 0x000fe400078e00e8 */
[----:B------:R-:W-:-:S07]  /*1f780*/  IMAD.MOV.U32 R20, RZ, RZ, R233 ;  /* 0x000000ffff147224 */ /* 0x000fce00078e00e9 */
.L_x_7472:
        /* <DEDUP_REMOVED lines=9> */
.L_x_7463:
[----:B------:R-:W-:-:S05]  /*1f820*/  VIADD R0, R20, 0x1 ;  /* 0x0000000114007836 */ /* 0x000fca0000000000 */
[----:B------:R-:W-:-:S04]  /*1f830*/  ISETP.NE.AND P3, PT, R0, 0x2, PT ;  /* 0x000000020000780c */ /* 0x000fc80003f65270 */
[----:B------:R-:W-:Y:S02]  /*1f840*/  SEL R3, R0, RZ, P3 ;  /* 0x000000ff00037207 */ /* 0x000fe40001800000 */
[----:B------:R-:W-:-:S03]  /*1f850*/  SHF.L.U32 R0, R232, 0x1f, RZ ;  /* 0x0000001fe8007819 */ /* 0x000fc600000006ff */
[----:B------:R-:W-:-:S04]  /*1f860*/  IMAD R3, R3, 0x8, R18 ;  /* 0x0000000803037824 */ /* 0x000fc800078e0212 */
[----:B------:R1:W2:Y:S01]  /*1f870*/  SYNCS.PHASECHK.TRANS64.TRYWAIT P3, [R3+URZ+0x2e830], R0 ;  /* 0x02e83000030075a7 */ /* 0x0002a2000806017f */
[----:B------:R-:W-:Y:S05]  /*1f880*/  @!P0 BRA `(.L_x_7464) ;  /* 0x0000000000048947 */ /* 0x000fea0003800000 */
[----:B------:R-:W-:Y:S01]  /*1f890*/  BPT.TRAP 0x1 ;  /* 0x000000040000795c */ /* 0x000fe20000300000 */
.L_x_7464:
[----:B------:R-:W-:Y:S04]  /*1f8a0*/  BSSY B0, `(.L_x_7462) ;  /* 0x0000004000007945 */ /* 0x000fe80003800000 */
[----:B--2---:R-:W-:Y:S05]  /*1f8b0*/  @P3 BRA `(.L_x_7465) ;  /* 0x0000000000083947 */ /* 0x004fea0003800000 */
[----:B------:R-:W2:Y:S02]  /*1f8c0*/  SYNCS.PHASECHK.TRANS64.TRYWAIT P3, [R3+URZ+0x2e830], R0 ;  /* 0x02e83000030075a7 */ /* 0x000ea4000806017f */
[----:B--2---:R-:W-:Y:S05]  /*1f8d0*/  @!P3 BRA `(.L_x_7466) ;  /* 0x000001880070b947 */ /* 0x004fea0003800000 */
.L_x_7465:
[----:B------:R-:W-:Y:S05]  /*1f8e0*/  BSYNC B0 ;  /* 0x0000000000007941 */ /* 0x000fea0003800000 */
.L_x_7462:
[----:B-12---:R-:W2:Y:S01]  /*1f8f0*/  LDL R3, [R1+0x5c] ;  /* 0x00005c0001037983 */ /* 0x006ea20000100800 */
[----:B------:R-:W-:Y:S01]  /*1f900*/  VIADD R233, R20, 0x1 ;  /* 0x0000000114e97836 */ /* 0x000fe20000000000 */
[----:B------:R-:W-:Y:S05]  /*1f910*/  WARPSYNC.ALL ;  /* 0x0000000000007948 */ /* 0x000fea0003800000 */
[----:B------:R-:W1:Y:S01]  /*1f920*/  S2R R0, SR_TID.X ;  /* 0x0000000000007919 */ /* 0x000e620000002100 */
[C---:B------:R-:W-:Y:S01]  /*1f930*/  ISETP.NE.AND P3, PT, R233.reuse, 0x2, PT ;  /* 0x00000002e900780c */ /* 0x040fe20003f65270 */
[----:B------:R-:W-:Y:S01]  /*1f940*/  IMAD.MOV.U32 R91, RZ, RZ, 0x40000040 ;  /* 0x40000040ff5b7424 */ /* 0x000fe200078e00ff */
[C---:B------:R-:W-:Y:S01]  /*1f950*/  R2UR UR12, R8.reuse ;  /* 0x00000000080c72ca */ /* 0x040fe200000e0000 */
[----:B------:R-:W-:Y:S01]  /*1f960*/  IMAD.MOV.U32 R15, RZ, RZ, 0x40000040 ;  /* 0x40000040ff0f7424 */ /* 0x000fe200078e00ff */
[----:B------:R-:W-:Y:S01]  /*1f970*/  SEL R233, R233, RZ, P3 ;  /* 0x000000ffe9e97207 */ /* 0x000fe20001800000 */
        /* <DEDUP_REMOVED lines=13> */
[----:B------:R-:W-:Y:S01]  /*1fa50*/  R2UR UR25, R15 ;  /* 0x000000000f1972ca */ /* 0x000fe200000e0000 */
[----:B------:R-:W-:Y:S01]  /*1fa60*/  STL [R1+0xcc], R21 ;  /* 0x0000cc1501007387 */ /* 0x000fe20000100800 */
[C---:B------:R-:W-:Y:S02]  /*1fa70*/  R2UR UR27, R89.reuse ;  /* 0x00000000591b72ca */ /* 0x040fe400000e0000 */
[----:B------:R-:W-:Y:S01]  /*1fa80*/  R2UR UR29, R89 ;  /* 0x00000000591d72ca */ /* 0x000fe200000e0000 */
[----:B------:R-:W-:Y:S01]  /*1fa90*/  STL [R1+0xc8], R19 ;  /* 0x0000c81301007387 */ /* 0x000fe20000100800 */
[----:B------:R-:W-:-:S02]  /*1faa0*/  R2UR UR31, R93 ;  /* 0x000000005d1f72ca */ /* 0x000fc400000e0000 */
[----:B------:R-:W-:Y:S01]  /*1fab0*/  R2UR UR39, R15 ;  /* 0x000000000f2772ca */ /* 0x000fe200000e0000 */
[----:B------:R-:W-:Y:S01]  /*1fac0*/  STL [R1+0xc4], R18 ;  /* 0x0000c41201007387 */ /* 0x000fe20000100800 */
[----:B------:R-:W-:Y:S02]  /*1fad0*/  R2UR UR36, R8 ;  /* 0x00000000082472ca */ /* 0x000fe400000e0000 */
[----:B-1----:R-:W-:Y:S01]  /*1fae0*/  SHF.R.U32.HI R0, RZ, 0x7, R0 ;  /* 0x00000007ff007819 */ /* 0x002fe20000011600 */
[----:B------:R1:W-:Y:S01]  /*1faf0*/  STL [R1+0xc0], R17 ;  /* 0x0000c01101007387 */ /* 0x0003e20000100800 */
[----:B------:R-:W-:Y:S02]  /*1fb00*/  R2UR UR37, R9 ;  /* 0x00000000092572ca */ /* 0x000fe400000e0000 */
[----:B------:R-:W-:Y:S01]  /*1fb10*/  R2UR UR47, R89 ;  /* 0x00000000592f72ca */ /* 0x000fe200000e0000 */
[----:B------:R-:W-:Y:S01]  /*1fb20*/  VIADD R0, R0, 0x8 ;  /* 0x0000000800007836 */ /* 0x000fe20000000000 */
[----:B------:R3:W-:Y:S01]  /*1fb30*/  STL [R1+0xbc], R16 ;  /* 0x0000bc1001007387 */ /* 0x0007e20000100800 */
[----:B------:R-:W-:-:S02]  /*1fb40*/  R2UR UR44, R8 ;  /* 0x00000000082c72ca */ /* 0x000fc400000e0000 */
[----:B------:R-:W-:Y:S01]  /*1fb50*/  R2UR UR45, R9 ;  /* 0x00000000092d72ca */ /* 0x000fe200000e0000 */
[----:B------:R4:W-:Y:S01]  /*1fb60*/  BAR.SYNC.DEFER_BLOCKING R0, 0x100 ;  /* 0x000400000000751d */ /* 0x0009e20000010000 */
[C---:B------:R-:W-:Y:S02]  /*1fb70*/  R2UR UR19, R15.reuse ;  /* 0x000000000f1372ca */ /* 0x040fe400000e0000 */
[----:B------:R-:W-:Y:S02]  /*1fb80*/  R2UR UR5, R15 ;  /* 0x000000000f0572ca */ /* 0x000fe400000e0000 */
[----:B------:R-:W-:Y:S02]  /*1fb90*/  R2UR UR17, R89 ;  /* 0x00000000591172ca */ /* 0x000fe400000e0000 */
[C---:B------:R-:W-:Y:S01]  /*1fba0*/  R2UR UR9, R93.reuse ;  /* 0x000000005d0972ca */ /* 0x040fe200000e0000 */
[----:B------:R0:W-:Y:S01]  /*1fbb0*/  STL [R1+0xb8], R12 ;  /* 0x0000b80c01007387 */ /* 0x0001e20000100800 */
[----:B------:R-:W-:Y:S01]  /*1fbc0*/  R2UR UR33, R93 ;  /* 0x000000005d2172ca */ /* 0x000fe200000e0000 */
[----:B------:R-:W-:Y:S01]  /*1fbd0*/  IMAD.MOV.U32 R93, RZ, RZ, 0x40000040 ;  /* 0x40000040ff5d7424 */ /* 0x000fe200078e00ff */
[----:B------:R-:W-:Y:S01]  /*1fbe0*/  R2UR UR59, R91 ;  /* 0x000000005b3b72ca */ /* 0x000fe200000e0000 */
[----:B------:R0:W-:Y:S03]  /*1fbf0*/  STL [R1+0xb4], R2 ;  /* 0x0000b40201007387 */ /* 0x0001e60000100800 */
[----:B------:R-:W-:Y:S01]  /*1fc00*/  R2UR UR43, R93 ;  /* 0x000000005d2b72ca */ /* 0x000fe200000e0000 */
[----:B------:R-:W-:Y:S01]  /*1fc10*/  WARPGROUP.ARRIVE ;  /* 0x00000000000079c5 */ /* 0x000fe20000000000 */
[----:B--2---:R-:W-:Y:S01]  /*1fc20*/  IMAD R90, R233, 0x700, R3 ;  /* 0x00000700e95a7824 */ /* 0x004fe200078e0203 */
[----:B------:R-:W-:Y:S01]  /*1fc30*/  MOV R3, UR7 ;  /* 0x0000000700037c02 */ /* 0x000fe20008000f00 */
[----:B------:R-:W-:Y:S01]  /*1fc40*/  UMOV UR7, UR11 ;  /* 0x0000000b00077c82 */ /* 0x000fe20008000000 */
[----:B------:R-:W-:Y:S01]  /*1fc50*/  R2UR UR11, R15 ;  /* 0x000000000f0b72ca */ /* 0x000fe200000e0000 */
[C---:B------:R-:W-:Y:S01]  /*1fc60*/  VIADD R14, R90.reuse, 0x100 ;  /* 0x000001005a0e7836 */ /* 0x040fe20000000000 */
[C---:B------:R-:W-:Y:S01]  /*1fc70*/  R2UR UR14, R90.reuse ;  /* 0x000000005a0e72ca */ /* 0x040fe200000e0000 */
[C---:B------:R-:W-:Y:S01]  /*1fc80*/  VIADD R88, R90.reuse, 0x200 ;  /* 0x000002005a587836 */ /* 0x040fe20000000000 */
[----:B-1----:R-:W-:Y:S01]  /*1fc90*/  MOV R17, UR7 ;  /* 0x0000000700117c02 */ /* 0x002fe20008000f00 */
        /* <DEDUP_REMOVED lines=25> */
[----:B------:R-:W-:Y:S01]  /*1fe30*/  UMOV UR7, UR29 ;  /* 0x0000001d00077c82 */ /* 0x000fe20008000000 */
[----:B------:R-:W-:Y:S01]  /*1fe40*/  R2UR UR24, R14 ;  /* 0x000000000e1872ca */ /* 0x000fe200000e0000 */
[----:B------:R-:W-:Y:S01]  /*1fe50*/  VIADD R14, R90, 0x104 ;  /* 0x000001045a0e7836 */ /* 0x000fe20000000000 */
[----:B------:R-:W-:Y:S01]  /*1fe60*/  R2UR UR10, R88 ;  /* 0x00000000580a72ca */ /* 0x000fe200000e0000 */
[C---:B------:R-:W-:Y:S01]  /*1fe70*/  VIADD R88, R90.reuse, 0x204 ;  /* 0x000002045a587836 */ /* 0x040fe20000000000 */
[----:B------:R-:W-:Y:S01]  /*1fe80*/  MOV R237, UR11 ;  /* 0x0000000b00ed7c02 */ /* 0x000fe20008000f00 */
[----:B------:R-:W-:Y:S01]  /*1fe90*/  UMOV UR11, UR25 ;  /* 0x00000019000b7c82 */ /* 0x000fe20008000000 */
[C---:B------:R-:W-:Y:S01]  /*1fea0*/  R2UR UR25, R9.reuse ;  /* 0x00000000091972ca */ /* 0x040fe200000e0000 */
[----:B------:R-:W-:Y:S01]  /*1feb0*/  IMAD.MOV.U32 R15, RZ, RZ, 0x40000040 ;  /* 0x40000040ff0f7424 */ /* 0x000fe200078e00ff */
[----:B------:R-:W-:Y:S01]  /*1fec0*/  R2UR UR29, R9 ;  /* 0x00000000091d72ca */ /* 0x000fe200000e0000 */
[----:B------:R-:W-:Y:S01]  /*1fed0*/  VIADD R92, R90, 0x206 ;  /* 0x000002065a5c7836 */ /* 0x000fe20000000000 */
[----:B------:R-:W-:Y:S01]  /*1fee0*/  MOV R19, UR11 ;  /* 0x0000000b00137c02 */ /* 0x000fe20008000f00 */
[----:B------:R-:W-:Y:S01]  /*1fef0*/  UMOV UR11, UR19 ;  /* 0x00000013000b7c82 */ /* 0x000fe20008000000 */
[----:B----4-:R-:W-:-:S02]  /*1ff00*/  MOV R0, UR6 ;  /* 0x0000000600007c02 */ /* 0x010fc40008000f00 */
[----:B------:R-:W-:Y:S01]  /*1ff10*/  R2UR UR14, R88 ;  /* 0x00000000580e72ca */ /* 0x000fe200000e0000 */
[----:B------:R-:W-:Y:S01]  /*1ff20*/  UMOV UR6, UR10 ;  /* 0x0000000a00067c82 */ /* 0x000fe20008000000 */
[----:B------:R-:W-:Y:S01]  /*1ff30*/  R2UR UR10, R14 ;  /* 0x000000000e0a72ca */ /* 0x000fe200000e0000 */
[----:B------:R-:W-:Y:S01]  /*1ff40*/  VIADD R14, R90, 0x304 ;  /* 0x000003045a0e7836 */ /* 0x000fe20000000000 */
[----:B---3--:R-:W-:Y:S01]  /*1ff50*/  MOV R16, UR6 ;  /* 0x0000000600107c02 */ /* 0x008fe20008000f00 */
[----:B------:R-:W-:Y:S01]  /*1ff60*/  UMOV UR6, UR28 ;  /* 0x0000001c00067c82 */ /* 0x000fe20008000000 */
[----:B------:R-:W-:Y:S01]  /*1ff70*/  R2UR UR28, R8 ;  /* 0x00000000081c72ca */ /* 0x000fe200000e0000 */
[----:B------:R-:W-:Y:S01]  /*1ff80*/  VIADD R88, R90, 0x404 ;  /* 0x000004045a587836 */ /* 0x000fe20000000000 */
[----:B------:R-:W-:Y:S01]  /*1ff90*/  R2UR UR19, R15 ;  /* 0x000000000f1372ca */ /* 0x000fe200000e0000 */
[----:B------:R-:W-:Y:S01]  /*1ffa0*/  IMAD.MOV.U32 R15, RZ, RZ, 0x40000040 ;  /* 0x40000040ff0f7424 */ /* 0x000fe200078e00ff */
[----:B------:R-:W-:Y:S01]  /*1ffb0*/  R2UR UR15, R89 ;  /* 0x00000000590f72ca */ /* 0x000fe200000e0000 */
[----:B------:R-:W-:Y:S01]  /*1ffc0*/  IMAD.MOV.U32 R89, RZ, RZ, 0x40000040 ;  /* 0x40000040ff597424 */ /* 0x000fe200078e00ff */
[----:B------:R-:W-:Y:S01]  /*1ffd0*/  MOV R24, UR7 ;  /* 0x0000000700187c02 */ /* 0x000fe20008000f00 */
[----:B------:R-:W-:Y:S01]  /*1ffe0*/  UMOV UR7, UR9 ;  /* 0x0000000900077c82 */ /* 0x000fe20008000000 */
[----:B------:R-:W-:Y:S01]  /*1fff0*/  MOV R23, UR6 ;  /* 0x0000000600177c02 */ /* 0x000fe20008000f00 */
[----:B------:R-:W-:Y:S01]  /*20000*/  UMOV UR6, UR8 ;  /* 0x0000000800067c82 */ /* 0x000fe20008000000 */
[----:B------:R-:W-:Y:S01]  /*20010*/  MOV R13, UR10 ;  /* 0x0000000a000d7c02 */ /* 0x000fe20008000f00 */
[----:B------:R-:W-:Y:S01]  /*20020*/  UMOV UR10, UR24 ;  /* 0x00000018000a7c82 */ /* 0x000fe20008000000 */
[----:B------:R-:W-:-:S02]  /*20030*/  R2UR UR24, R8 ;  /* 0x00000000081872ca */ /* 0x000fc400000e0000 */
[----:B------:R-:W-:Y:S01]  /*20040*/  MOV R18, UR10 ;  /* 0x0000000a00127c02 */ /* 0x000fe20008000f00 */
[----:B------:R-:W-:Y:S01]  /*20050*/  UMOV UR10, UR18 ;  /* 0x00000012000a7c82 */ /* 0x000fe20008000000 */
[----:B------:R-:W-:Y:S01]  /*20060*/  R2UR UR18, R14 ;  /* 0x000000000e1272ca */ /* 0x000fe200000e0000 */
[----:B------:R-:W-:Y:S01]  /*20070*/  VIADD R14, R90, 0x504 ;  /* 0x000005045a0e7836 */ /* 0x000fe20000000000 */
[----:B------:R-:W-:Y:S02]  /*20080*/  R2UR UR8, R8 ;  /* 0x00000000080872ca */ /* 0x000fe400000e0000 */
[----:B------:R-:W-:Y:S02]  /*20090*/  R2UR UR9, R9 ;  /* 0x00000000090972ca */ /* 0x000fe400000e0000 */
[----:B------:R-:W-:Y:S01]  /*200a0*/  MOV R95, UR11 ;  /* 0x0000000b005f7c02 */ /* 0x000fe20008000f00 */
[----:B------:R-:W-:Y:S01]  /*200b0*/  UMOV UR11, UR5 ;  /* 0x00000005000b7c82 */ /* 0x000fe20008000000 */
[----:B------:R-:W-:-:S02]  /*200c0*/  WARPGROUP.DEPBAR.LE gsb0, 0x0 ;  /* 0x00008000000079c5 */ /* 0x000fc40000010000 */
[----:B------:R-:W-:Y:S01]  /*200d0*/  WARPGROUP.ARRIVE ;  /* 0x00000000000079c5 */ /* 0x000fe20000000000 */
[----:B------:R-:W-:Y:S01]  /*200e0*/  MOV R94, UR10 ;  /* 0x0000000a005e7c02 */ /* 0x000fe20008000f00 */
[----:B------:R-:W-:Y:S01]  /*200f0*/  UMOV UR10, UR4 ;  /* 0x00000004000a7c82 */ /* 0x000fe20008000000 */
[----:B------:R-:W-:Y:S02]  /*20100*/  R2UR UR42, R92 ;  /* 0x000000005c2a72ca */ /* 0x000fe400000e0000 */
[----:B------:R-:W-:Y:S01]  /*20110*/  R2UR UR4, R10 ;  /* 0x000000000a0472ca */ /* 0x000fe200000e0000 */
[----:B------:R-:W-:Y:S01]  /*20120*/  QGMMA.64x32x32.F32.E4M3.E4M3 R168, gdesc[UR20], RZ, !UPT, gsb0 ;  /* 0x0060000014a879f3 */ /* 0x000fe2000c0008ff */
[----:B------:R-:W-:Y:S01]  /*20130*/  R2UR UR22, R88 ;  /* 0x00000000581672ca */ /* 0x000fe200000e0000 */
[----:B------:R-:W-:Y:S01]  /*20140*/  VIADD R88, R90, 0x604 ;  /* 0x000006045a587836 */ /* 0x000fe20000000000 */
[----:B------:R-:W-:Y:S01]  /*20150*/  R2UR UR23, R89 ;  /* 0x00000000591772ca */ /* 0x000fe200000e0000 */
[----:B------:R-:W-:Y:S01]  /*20160*/  IMAD.MOV.U32 R89, RZ, RZ, 0x40000040 ;  /* 0x40000040ff597424 */ /* 0x000fe200078e00ff */
[----:B------:R-:W-:-:S02]  /*20170*/  R2UR UR5, R11 ;  /* 0x000000000b0572ca */ /* 0x000fc400000e0000 */
[----:B------:R-:W-:Y:S02]  /*20180*/  R2UR UR12, R10 ;  /* 0x000000000a0c72ca */ /* 0x000fe400000e0000 */
[----:B------:R-:W-:Y:S02]  /*20190*/  R2UR UR13, R11 ;  /* 0x000000000b0d72ca */ /* 0x000fe400000e0000 */
[----:B0-----:R-:W-:Y:S01]  /*201a0*/  MOV R12, UR15 ;  /* 0x0000000f000c7c02 */ /* 0x001fe20008000f00 */
[----:B------:R-:W-:Y:S01]  /*201b0*/  UMOV UR15, UR33 ;  /* 0x00000021000f7c82 */ /* 0x000fe20008000000 */
[----:B------:R-:W-:Y:S01]  /*201c0*/  MOV R2, UR14 ;  /* 0x0000000e00027c02 */ /* 0x000fe20008000f00 */
[----:B------:R-:W-:Y:S01]  /*201d0*/  UMOV UR14, UR32 ;  /* 0x00000020000e7c82 */ /* 0x000fe20008000000 */
[----:B------:R-:W-:Y:S01]  /*201e0*/  MOV R22, UR15 ;  /* 0x0000000f00167c02 */ /* 0x000fe20008000f00 */
[----:B------:R-:W-:Y:S01]  /*201f0*/  UMOV UR15, UR17 ;  /* 0x00000011000f7c82 */ /* 0x000fe20008000000 */
[----:B------:R-:W-:Y:S01]  /*20200*/  MOV R21, UR14 ;  /* 0x0000000e00157c02 */ /* 0x000fe20008000f00 */
[----:B------:R-:W-:Y:S01]  /*20210*/  UMOV UR14, UR16 ;  /* 0x00000010000e7c82 */ /* 0x000fe20008000000 */
        /* <DEDUP_REMOVED lines=25> */
[----:B------:R-:W-:Y:S02]  /*203b0*/  R2UR UR50, R88 ;  /* 0x00000000583272ca */ /* 0x000fe400000e0000 */
[----:B------:R-:W-:Y:S01]  /*203c0*/  R2UR UR51, R89 ;  /* 0x00000000593372ca */ /* 0x000fe200000e0000 */
        /* <DEDUP_REMOVED lines=14> */
[----:B------:R-:W-:-:S06]  /*204b0*/  WARPGROUP.ARRIVE ;  /* 0x00000000000079c5 */ /* 0x000fcc0000000000 */
        /* <DEDUP_REMOVED lines=132> */
.L_x_7468:
[----:B-----5:R-:W-:Y:S01]  /*20d00*/  SHF.L.U32 R0, R12, 0x1f, RZ ;  /* 0x0000001f0c007819 */ /* 0x020fe200000006ff */
[----:B------:R-:W-:-:S04]  /*20d10*/  IMAD R3, R20, 0x8, R18 ;  /* 0x0000000814037824 */ /* 0x000fc800078e0212 */
[----:B------:R0:W1:Y:S01]  /*20d20*/  SYNCS.PHASECHK.TRANS64.TRYWAIT P2, [R3+URZ+0x2e850], R0 ;  /* 0x02e85000030075a7 */ /* 0x000062000804017f */
[----:B------:R-:W-:Y:S05]  /*20d30*/  @!P0 BRA `(.L_x_7469) ;  /* 0x0000000000048947 */ /* 0x000fea0003800000 */
[----:B------:R-:W-:Y:S01]  /*20d40*/  BPT.TRAP 0x1 ;  /* 0x000000040000795c */ /* 0x000fe20000300000 */
.L_x_7469:
[----:B-1----:R-:W-:Y:S05]  /*20d50*/  @P2 BRA `(.L_x_7467) ;  /* 0x0000000000082947 */ /* 0x002fea0003800000 */
[----:B------:R-:W1:Y:S02]  /*20d60*/  SYNCS.PHASECHK.TRANS64.TRYWAIT P2, [R3+URZ+0x2e850], R0 ;  /* 0x02e85000030075a7 */ /* 0x000e64000804017f */
[----:B-1----:R-:W-:Y:S05]  /*20d70*/  @!P2 BRA `(.L_x_7470) ;  /* 0x00000174005ca947 */ /* 0x002fea0003800000 */
.L_x_7467:
[----:B-----5:R-:W-:Y:S01]  /*20d80*/  VIADD R12, R18, 0x400 ;  /* 0x00000400120c7836 */ /* 0x020fe20000000000 */
[----:B------:R-:W-:Y:S05]  /*20d90*/  WARPSYNC.ALL ;  /* 0x0000000000007948 */ /* 0x000fea0003800000 */
[----:B------:R-:W-:Y:S01]  /*20da0*/  SHF.R.U32.HI R12, RZ, 0x4, R12 ;  /* 0x00000004ff0c7819 */ /* 0x000fe2000001160c */
[----:B------:R-:W-:Y:S01]  /*20db0*/  IMAD.MOV.U32 R13, RZ, RZ, -0x3ffffff0 ;  /* 0xc0000010ff0d7424 */ /* 0x000fe200078e00ff */
[----:B------:R-:W-:Y:S02]  /*20dc0*/  WARPGROUP.ARRIVE ;  /* 0x00000000000079c5 */ /* 0x000fe40000000000 */
[----:B------:R-:W-:-:S02]  /*20dd0*/  LOP3.LUT R12, R12, 0x3fff, RZ, 0xc0, !PT ;  /* 0x00003fff0c0c7812 */ /* 0x000fc400078ec0ff */
[----:B------:R-:W-:Y:S02]  /*20de0*/  R2UR UR7, R13 ;  /* 0x000000000d0772ca */ /* 0x000fe400000e0000 */
[----:B------:R-:W-:-:S05]  /*20df0*/  LOP3.LUT R12, R12, 0x10000, RZ, 0xfc, !PT ;  /* 0x000100000c0c7812 */ /* 0x000fca00078efcff */
[----:B------:R-:W-:-:S05]  /*20e00*/  IMAD R12, R20, 0x700, R12 ;  /* 0x00000700140c7824 */ /* 0x000fca00078e020c */
[----:B------:R-:W-:-:S13]  /*20e10*/  R2UR UR6, R12 ;  /* 0x000000000c0672ca */ /* 0x000fda00000e0000 */
[----:B------:R-:W-:Y:S01]  /*20e20*/  QGMMA.64x128x32.F32.E4M3.E4M3 R24, R224, gdesc[UR4], R24, gsb0 ;  /* 0x01e00004e0187df3 */ /* 0x000fe20008000818 */
[----:B------:R-:W-:Y:S02]  /*20e30*/  VIADD R14, R12, 0x100 ;  /* 0x000001000c0e7836 */ /* 0x000fe40000000000 */
[----:B------:R-:W-:-:S03]  /*20e40*/  IMAD.MOV.U32 R15, RZ, RZ, -0x3ffffff0 ;  /* 0xc0000010ff0f7424 */ /* 0x000fc600078e00ff */
[----:B------:R-:W-:Y:S02]  /*20e50*/  R2UR UR6, R14 ;  /* 0x000000000e0672ca */ /* 0x000fe400000e0000 */
[----:B------:R-:W-:Y:S02]  /*20e60*/  R2UR UR7, R15 ;  /* 0x000000000f0772ca */ /* 0x000fe400000e0000 */
[----:B01----:R-:W-:-:S04]  /*20e70*/  FMNMX.FTZ R0, R184, R21, !PT ;  /* 0x00000015b8007209 */ /* 0x003fc80007810000 */
        /* <DEDUP_REMOVED lines=8> */
[----:B------:R-:W-:Y:S01]  /*20f00*/  FMNMX.FTZ R13, R169, R13, !PT ;  /* 0x0000000da90d7209 */ /* 0x000fe20007810000 */
[----:B------:R-:W-:Y:S01]  /*20f10*/  VIADD R14, R12, 0x200 ;  /* 0x000002000c0e7836 */ /* 0x000fe20000000000 */
[----:B------:R-:W-:Y:S02]  /*20f20*/  WARPGROUP.DEPBAR.LE gsb0, 0x0 ;  /* 0x00008000000079c5 */ /* 0x000fe40000010000 */
[----:B------:R-:W-:Y:S01]  /*20f30*/  WARPGROUP.ARRIVE ;  /* 0x00000000000079c5 */ /* 0x000fe20000000000 */
[----:B------:R-:W-:Y:S01]  /*20f40*/  IMAD.MOV.U32 R15, RZ, RZ, -0x3ffffff0 ;  /* 0xc0000010ff0f7424 */ /* 0x000fe200078e00ff */
[----:B------:R-:W-:Y:S01]  /*20f50*/  FMNMX.FTZ R13, R172, R13, !PT ;  /* 0x0000000dac0d7209 */ /* 0x000fe20007810000 */
[----:B------:R-:W2:Y:S03]  /*20f60*/  LDL.LU R226, [R1+0x4] ;  /* 0x0000040001e27983 */ /* 0x000ea60000300800 */
[----:B------:R-:W-:Y:S01]  /*20f70*/  QGMMA.64x128x32.F32.E4M3.E4M3 R24, R220, gdesc[UR4], R24, gsb0 ;  /* 0x01e00004dc187df3 */ /* 0x000fe20008000818 */
[----:B------:R-:W-:Y:S01]  /*20f80*/  FMNMX.FTZ R13, R173, R13, !PT ;  /* 0x0000000dad0d7209 */ /* 0x000fe20007810000 */
[----:B------:R-:W3:Y:S01]  /*20f90*/  LDL.LU R227, [R1] ;  /* 0x0000000001e37983 */ /* 0x000ee20000300800 */
        /* <DEDUP_REMOVED lines=71> */
[----:B------:R-:W-:Y:S01]  /*21410*/  FMNMX.FTZ R0, R123, R0, !PT ;  /* 0x000000007b007209 */ /* 0x000fe20007810000 */
[----:B------:R-:W-:Y:S02]  /*21420*/  WARPGROUP.DEPBAR.LE gsb0, 0x0 ;  /* 0x00008000000079c5 */ /* 0x000fe40000010000 */
[----:B------:R-:W-:Y:S01]  /*21430*/  WARPGROUP.ARRIVE ;  /* 0x00000000000079c5 */ /* 0x000fe20000000000 */
[----:B------:R-:W-:Y:S02]  /*21440*/  FMNMX.FTZ R13, R116, R13, !PT ;  /* 0x0000000d740d7209 */ /* 0x000fe40007810000 */
[----:B------:R-:W-:Y:S02]  /*21450*/  FMNMX.FTZ R0, R126, R0, !PT ;  /* 0x000000007e007209 */ /* 0x000fe40007810000 */
[----:B------:R-:W-:Y:S01]  /*21460*/  FMNMX.FTZ R13, R117, R13, !PT ;  /* 0x0000000d750d7209 */ /* 0x000fe20007810000 */
[----:B------:R-:W-:Y:S01]  /*21470*/  QGMMA.64x128x32.F32.E4M3.E4M3 R24, R216, gdesc[UR4], R24, gsb0 ;  /* 0x01e00004d8187df3 */ /* 0x000fe20008000818 */
[----:B------:R-:W-:-:S02]  /*21480*/  R2UR UR6, R14 ;  /* 0x000000000e0672ca */ /* 0x000fc400000e0000 */
[----:B------:R-:W-:Y:S01]  /*21490*/  R2UR UR7, R15 ;  /* 0x000000000f0772ca */ /* 0x000fe200000e0000 */
[----:B------:R-:W-:Y:S01]  /*214a0*/  IMAD.MOV.U32 R15, RZ, RZ, -0x3ffffff0 ;  /* 0xc0000010ff0f7424 */ /* 0x000fe200078e00ff */
        /* <DEDUP_REMOVED lines=24> */
[----:B------:R-:W-:Y:S01]  /*21630*/  VIADD R14, R12, 0x400 ;  /* 0x000004000c0e7836 */ /* 0x000fe20000000000 */
        /* <DEDUP_REMOVED lines=9> */
[----:B------:R-:W0:Y:S01]  /*216d0*/  SHFL.BFLY PT, R3, R13, 0x1, 0x1f ;  /* 0x0c201f000d037f89 */ /* 0x000e2200000e0000 */
[----:B------:R-:W-:Y:S02]  /*216e0*/  WARPGROUP.DEPBAR.LE gsb0, 0x0 ;  /* 0x00008000000079c5 */ /* 0x000fe40000010000 */
[----:B------:R-:W-:Y:S01]  /*216f0*/  WARPGROUP.ARRIVE ;  /* 0x00000000000079c5 */ /* 0x000fe20000000000 */
[----:B0-----:R-:W-:-:S05]  /*21700*/  FMNMX.FTZ R3, R13, R3, !PT ;  /* 0x000000030d037209 */ /* 0x001fca0007810000 */
[----:B------:R-:W-:Y:S01]  /*21710*/  QGMMA.64x128x32.F32.E4M3.E4M3 R24, R212, gdesc[UR4], R24, gsb0 ;  /* 0x01e00004d4187df3 */ /* 0x000fe20008000818 */
[----:B------:R-:W-:Y:S02]  /*21720*/  R2UR UR6, R14 ;  /* 0x000000000e0672ca */ /* 0x000fe400000e0000 */
[----:B------:R-:W-:Y:S01]  /*21730*/  R2UR UR7, R15 ;  /* 0x000000000f0772ca */ /* 0x000fe200000e0000 */
[----:B------:R-:W0:Y:S01]  /*21740*/  SHFL.BFLY PT, R14, R0, 0x1, 0x1f ;  /* 0x0c201f00000e7f89 */ /* 0x000e2200000e0000 */
        /* <DEDUP_REMOVED lines=20> */
[----:B0-----:R-:W-:Y:S01]  /*21890*/  FMNMX.FTZ R0, R0, R14, !PT ;  /* 0x0000000e00007209 */ /* 0x001fe20007810000 */
[----:B------:R-:W-:Y:S01]  /*218a0*/  FADD.FTZ R14, -R3, R21 ;  /* 0x00000015030e7221 */ /* 0x000fe20000010100 */
        /* <DEDUP_REMOVED lines=96> */
[----:B------:R-:W-:-:S06]  /*21eb0*/  FFMA.FTZ R119, R2, R119, -R101 ;  /* 0x0000007702777223 */ /* 0x000fcc0000010865 */
[----:B------:R-:W4:Y:S08]  /*21ec0*/  MUFU.EX2 R194, R194 ;  /* 0x000000c200c27308 */ /* 0x000f300000000800 */
[----:B------:R-:W-:Y:S01]  /*21ed0*/  MUFU.EX2 R192, R192 ;  /* 0x000000c000c07308 */ /* 0x000fe20000000800 */
[----:B------:R-:W-:Y:S02]  /*21ee0*/  WARPGROUP.DEPBAR.LE gsb0, 0x0 ;  /* 0x00008000000079c5 */ /* 0x000fe40000010000 */
[----:B------:R-:W-:-:S05]  /*21ef0*/  WARPGROUP.ARRIVE ;  /* 0x00000000000079c5 */ /* 0x000fca0000000000 */
[----:B------:R-:W4:Y:S01]  /*21f00*/  MUFU.EX2 R195, R195 ;  /* 0x000000c300c37308 */ /* 0x000f220000000800 */
[----:B------:R-:W-:Y:S07]  /*21f10*/  QGMMA.64x128x32.F32.E4M3.E4M3 R24, R208, gdesc[UR4], R24, gsb0 ;  /* 0x01e00004d0187df3 */ /* 0x000fee0008000818 */
[----:B------:R-:W-:Y:S08]  /*21f20*/  MUFU.EX2 R193, R193 ;  /* 0x000000c100c17308 */ /* 0x000ff00000000800 */
[----:B------:R-:W4:Y:S08]  /*21f30*/  MUFU.EX2 R198, R198 ;  /* 0x000000c600c67308 */ /* 0x000f300000000800 */
        /* <DEDUP_REMOVED lines=14> */
[----:B------:R-:W-:Y:S01]  /*22020*/  MUFU.EX2 R180, R180 ;  /* 0x000000b400b47308 */ /* 0x000fe20000000800 */
[----:B------:R-:W-:-:S02]  /*22030*/  WARPGROUP.DEPBAR.LE gsb0, 0x0 ;  /* 0x00008000000079c5 */ /* 0x000fc40000010000 */
[----:B------:R-:W-:Y:S01]  /*22040*/  FFMA.FTZ R208, R2, R89, -R15 ;  /* 0x0000005902d07223 */ /* 0x000fe2000001080f */
[----:B------:R-:W-:-:S04]  /*22050*/  IMAD.MOV.U32 R89, RZ, RZ, -0x3ffffff0 ;  /* 0xc0000010ff597424 */ /* 0x000fc800078e00ff */
[----:B------:R2:W-:Y:S01]  /*22060*/  MUFU.EX2 R15, R88 ;  /* 0x00000058000f7308 */ /* 0x0005e20000000800 */
[----:B------:R-:W-:Y:S01]  /*22070*/  WARPGROUP.ARRIVE ;  /* 0x00000000000079c5 */ /* 0x000fe20000000000 */
[----:B------:R-:W-:Y:S01]  /*22080*/  R2UR UR7, R89 ;  /* 0x00000000590772ca */ /* 0x000fe200000e0000 */
[----:B---3--:R-:W-:-:S04]  /*22090*/  FFMA.FTZ R89, R13, R227, R186 ;  /* 0x000000e30d597223 */ /* 0x008fc800000100ba */
[----:B------:R-:W3:Y:S01]  /*220a0*/  S2R R227, SR_TID.X ;  /* 0x0000000000e37919 */ /* 0x000ee20000002100 */
[----:B------:R-:W3:Y:S01]  /*220b0*/  MUFU.EX2 R182, R182 ;  /* 0x000000b600b67308 */ /* 0x000ee20000000800 */
[----:B--2---:R-:W-:Y:S02]  /*220c0*/  VIADD R88, R12, 0x500 ;  /* 0x000005000c587836 */ /* 0x004fe40000000000 */
[----:B0-----:R-:W-:-:S03]  /*220d0*/  FADD.FTZ R89, R187, R89 ;  /* 0x00000059bb597221 */ /* 0x001fc60000010000 */
[----:B------:R-:W-:Y:S01]  /*220e0*/  R2UR UR6, R88 ;  /* 0x00000000580672ca */ /* 0x000fe200000e0000 */
[----:B------:R-:W-:-:S01]  /*220f0*/  FFMA.FTZ R88, R14, R226, R21 ;  /* 0x000000e20e587223 */ /* 0x000fc20000010015 */
[----:B-1----:R-:W-:Y:S01]  /*22100*/  FADD.FTZ R89, R190, R89 ;  /* 0x00000059be597221 */ /* 0x002fe20000010000 */
[----:B------:R-:W-:Y:S02]  /*22110*/  MUFU.EX2 R181, R181 ;  /* 0x000000b500b57308 */ /* 0x000fe40000000800 */
[----:B------:R-:W-:-:S01]  /*22120*/  FADD.FTZ R88, R184, R88 ;  /* 0x00000058b8587221 */ /* 0x000fc20000010000 */
[----:B----4-:R-:W-:-:S03]  /*22130*/  FADD.FTZ R89, R191, R89 ;  /* 0x00000059bf597221 */ /* 0x010fc60000010000 */
[----:B------:R-:W-:Y:S01]  /*22140*/  FADD.FTZ R88, R185, R88 ;  /* 0x00000058b9587221 */ /* 0x000fe20000010000 */
[----:B------:R-:W-:-:S01]  /*22150*/  FADD.FTZ R89, R194, R89 ;  /* 0x00000059c2597221 */ /* 0x000fc20000010000 */
[----:B------:R-:W0:Y:S02]  /*22160*/  MUFU.EX2 R183, R183 ;  /* 0x000000b700b77308 */ /* 0x000e240000000800 */
[----:B------:R-:W-:Y:S01]  /*22170*/  QGMMA.64x128x32.F32.E4M3.E4M3 R24, R204, gdesc[UR4], R24, gsb0 ;  /* 0x01e00004cc187df3 */ /* 0x000fe20008000818 */
[----:B------:R-:W-:-:S01]  /*22180*/  FADD.FTZ R88, R188, R88 ;  /* 0x00000058bc587221 */ /* 0x000fc20000010000 */
[----:B------:R-:W-:-:S03]  /*22190*/  FADD.FTZ R89, R195, R89 ;  /* 0x00000059c3597221 */ /* 0x000fc60000010000 */
[----:B------:R-:W-:Y:S01]  /*221a0*/  FADD.FTZ R88, R189, R88 ;  /* 0x00000058bd587221 */ /* 0x000fe20000010000 */
[----:B------:R-:W-:-:S01]  /*221b0*/  FADD.FTZ R89, R198, R89 ;  /* 0x00000059c6597221 */ /* 0x000fc20000010000 */
[----:B------:R-:W-:Y:S02]  /*221c0*/  MUFU.EX2 R152, R152 ;  /* 0x0000009800987308 */ /* 0x000fe40000000800 */
[----:B------:R-:W-:-:S01]  /*221d0*/  FADD.FTZ R88, R192, R88 ;  /* 0x00000058c0587221 */ /* 0x000fc20000010000 */
[----:B------:R-:W-:-:S03]  /*221e0*/  FADD.FTZ R89, R199, R89 ;  /* 0x00000059c7597221 */ /* 0x000fc60000010000 */
[----:B------:R-:W-:Y:S01]  /*221f0*/  FADD.FTZ R88, R193, R88 ;  /* 0x00000058c1587221 */ /* 0x000fe20000010000 */
[----:B------:R-:W-:-:S01]  /*22200*/  FADD.FTZ R89, R170, R89 ;  /* 0x00000059aa597221 */ /* 0x000fc20000010000 */
[----:B------:R-:W1:Y:S02]  /*22210*/  MUFU.EX2 R154, R154 ;  /* 0x0000009a009a7308 */ /* 0x000e640000000800 */
        /* <DEDUP_REMOVED lines=9> */
[----:B------:R-:W2:Y:S02]  /*222b0*/  MUFU.EX2 R155, R155 ;  /* 0x0000009b009b7308 */ /* 0x000ea40000000800 */
[----:B------:R-:W-:-:S01]  /*222c0*/  FADD.FTZ R88, R173, R88 ;  /* 0x00000058ad587221 */ /* 0x000fc20000010000 */
[----:B------:R-:W-:-:S03]  /*222d0*/  FADD.FTZ R89, R179, R89 ;  /* 0x00000059b3597221 */ /* 0x000fc60000010000 */
[----:B------:R-:W-:Y:S01]  /*222e0*/  FADD.FTZ R88, R176, R88 ;  /* 0x00000058b0587221 */ /* 0x000fe20000010000 */
[----:B---3--:R-:W-:-:S01]  /*222f0*/  FADD.FTZ R89, R182, R89 ;  /* 0x00000059b6597221 */ /* 0x008fc20000010000 */
[----:B------:R-:W3:Y:S02]  /*22300*/  MUFU.EX2 R156, R156 ;  /* 0x0000009c009c7308 */ /* 0x000ee40000000800 */
[----:B------:R-:W-:-:S01]  /*22310*/  FADD.FTZ R88, R177, R88 ;  /* 0x00000058b1587221 */ /* 0x000fc20000010000 */
[----:B0-----:R-:W-:-:S03]  /*22320*/  FADD.FTZ R89, R183, R89 ;  /* 0x00000059b7597221 */ /* 0x001fc60000010000 */
[----:B------:R-:W-:Y:S01]  /*22330*/  FADD.FTZ R88, R180, R88 ;  /* 0x00000058b4587221 */ /* 0x000fe20000010000 */
[----:B-1----:R-:W-:-:S01]  /*22340*/  FADD.FTZ R89, R154, R89 ;  /* 0x000000599a597221 */ /* 0x002fc20000010000 */
[----:B------:R-:W0:Y:S02]  /*22350*/  MUFU.EX2 R158, R158 ;  /* 0x0000009e009e7308 */ /* 0x000e240000000800 */
[----:B------:R-:W-:-:S01]  /*22360*/  FADD.FTZ R88, R181, R88 ;  /* 0x00000058b5587221 */ /* 0x000fc20000010000 */
[----:B--2---:R-:W-:-:S03]  /*22370*/  FADD.FTZ R89, R155, R89 ;  /* 0x000000599b597221 */ /* 0x004fc60000010000 */
[----:B------:R-:W-:Y:S02]  /*22380*/  FADD.FTZ R88, R152, R88 ;  /* 0x0000005898587221 */ /* 0x000fe40000010000 */
[----:B------:R-:W1:Y:S02]  /*22390*/  MUFU.EX2 R157, R157 ;  /* 0x0000009d009d7308 */ /* 0x000e640000000800 */
[----:B------:R-:W-:-:S04]  /*223a0*/  FADD.FTZ R88, R153, R88 ;  /* 0x0000005899587221 */ /* 0x000fc80000010000 */
[----:B---3--:R-:W-:Y:S02]  /*223b0*/  FADD.FTZ R88, R156, R88 ;  /* 0x000000589c587221 */ /* 0x008fe40000010000 */
        /* <DEDUP_REMOVED lines=22> */
[----:B-1----:R-:W-:-:S01]  /*22520*/  FADD.FTZ R89, R167, R89 ;  /* 0x00000059a7597221 */ /* 0x002fc20000010000 */
[----:B------:R-:W-:Y:S01]  /*22530*/  WARPGROUP.ARRIVE ;  /* 0x00000000000079c5 */ /* 0x000fe20000000000 */
[----:B------:R-:W-:-:S05]  /*22540*/  SHF.R.U32.HI R205, RZ, 0x7, R227 ;  /* 0x00000007ffcd7819 */ /* 0x000fca00000116e3 */
        /* <DEDUP_REMOVED lines=14> */
[----:B------:R-:W-:Y:S02]  /*22630*/  VIADD R88, R12, 0x600 ;  /* 0x000006000c587836 */ /* 0x000fe40000000000 */
[----:B------:R-:W-:-:S03]  /*22640*/  FFMA.FTZ R12, R2, R114, -R101 ;  /* 0x00000072020c7223 */ /* 0x000fc60000010865 */
[----:B------:R-:W-:Y:S01]  /*22650*/  R2UR UR6, R88 ;  /* 0x00000000580672ca */ /* 0x000fe200000e0000 */
[----:B------:R-:W2:Y:S01]  /*22660*/  MUFU.EX2 R143, R143 ;  /* 0x0000008f008f7308 */ /* 0x000ea20000000800 */
[----:B0-----:R-:W-:-:S01]  /*22670*/  FADD.FTZ R89, R144, R89 ;  /* 0x0000005990597221 */ /* 0x001fc20000010000 */
[----:B------:R-:W-:Y:S01]  /*22680*/  FFMA.FTZ R88, R2, R118, -R101 ;  /* 0x0000007602587223 */ /* 0x000fe20000010865 */
[----:B------:R-:W-:-:S04]  /*22690*/  @!P1 IMAD R118, R233, 0x8, R18 ;  /* 0x00000008e9769824 */ /* 0x000fc800078e0212 */
[----:B------:R-:W-:Y:S01]  /*226a0*/  @!P1 VIADD R118, R118, 0x2e840 ;  /* 0x0002e84076769836 */ /* 0x000fe20000000000 */
[----:B------:R-:W0:Y:S01]  /*226b0*/  MUFU.EX2 R146, R146 ;  /* 0x0000009200927308 */ /* 0x000e220000000800 */
[----:B-1----:R-:W-:-:S01]  /*226c0*/  FADD.FTZ R114, R145, R89 ;  /* 0x0000005991727221 */ /* 0x002fc20000010000 */
[----:B------:R-:W-:Y:S02]  /*226d0*/  IMAD.MOV.U32 R89, RZ, RZ, -0x3ffffff0 ;  /* 0xc0000010ff597424 */ /* 0x000fe400078e00ff */
[----:B------:R-:W-:-:S03]  /*226e0*/  @!P1 PRMT R118, RZ, 0x654, R118 ;  /* 0x00000654ff769816 */ /* 0x000fc60000000076 */
        /* <DEDUP_REMOVED lines=13> */
[----:B------:R-:W-:Y:S01]  /*227c0*/  QGMMA.64x128x32.F32.E4M3.E4M3 R24, R200, gdesc[UR4], R24, gsb0 ;  /* 0x01e00004c8187df3 */ /* 0x000fe20008000818 */
[----:B------:R-:W-:-:S03]  /*227d0*/  IADD3 R102, -R205, 0xb, RZ ;  /* 0x0000000bcd667810 */ /* 0x000fc60007ffe1ff */
        /* <DEDUP_REMOVED lines=42> */
[----:B------:R-:W2:Y:S08]  /*22a80*/  MUFU.EX2 R104, R104 ;  /* 0x0000006800687308 */ /* 0x000eb00000000800 */
[----:B------:R-:W4:Y:S01]  /*22a90*/  MUFU.EX2 R106, R106 ;  /* 0x0000006a006a7308 */ /* 0x000f220000000800 */
[----:B---3--:R-:W-:-:S07]  /*22aa0*/  FADD.FTZ R204, R135, R204 ;  /* 0x000000cc87cc7221 */ /* 0x008fce0000010000 */
[----:B------:R-:W3:Y:S01]  /*22ab0*/  MUFU.EX2 R105, R105 ;  /* 0x0000006900697308 */ /* 0x000ee20000000800 */
[----:B--2---:R-:W-:-:S07]  /*22ac0*/  FADD.FTZ R114, R104, R114 ;  /* 0x0000007268727221 */ /* 0x004fce0000010000 */
[----:B------:R-:W2:Y:S01]  /*22ad0*/  MUFU.EX2 R107, R107 ;  /* 0x0000006b006b7308 */ /* 0x000ea20000000800 */
[----:B----4-:R-:W-:-:S07]  /*22ae0*/  FADD.FTZ R204, R106, R204 ;  /* 0x000000cc6acc7221 */ /* 0x010fce0000010000 */
        /* <DEDUP_REMOVED lines=49> */
[----:B---3--:R-:W-:-:S04]  /*22e00*/  FADD.FTZ R103, R97, R103 ;  /* 0x0000006761677221 */ /* 0x008fc80000010000 */
[----:B------:R-:W-:-:S03]  /*22e10*/  FADD.FTZ R103, R15, R103 ;  /* 0x000000670f677221 */ /* 0x000fc60000010000 */
[----:B------:R-:W3:Y:S01]  /*22e20*/  MUFU.EX2 R100, R100 ;  /* 0x0000006400647308 */ /* 0x000ee20000000800 */
[----:B--2---:R-:W-:-:S07]  /*22e30*/  FADD.FTZ R114, R98, R114 ;  /* 0x0000007262727221 */ /* 0x004fce0000010000 */
[----:B------:R-:W0:Y:S01]  /*22e40*/  MUFU.EX2 R101, R101 ;  /* 0x0000006500657308 */ /* 0x000e220000000800 */
[----:B----4-:R-:W-:-:S01]  /*22e50*/  FADD.FTZ R114, R99, R114 ;  /* 0x0000007263727221 */ /* 0x010fc20000010000 */
[----:B---3--:R-:W-:-:S05]  /*22e60*/  FADD.FTZ R103, R100, R103 ;  /* 0x0000006764677221 */ /* 0x008fca0000010000 */
[----:B------:R1:W-:Y:S01]  /*22e70*/  STL [R1+0x4], R103 ;  /* 0x0000046701007387 */ /* 0x0003e20000100800 */
[----:B0-----:R-:W-:-:S05]  /*22e80*/  FADD.FTZ R102, R101, R114 ;  /* 0x0000007265667221 */ /* 0x001fca0000010000 */
[----:B------:R1:W-:Y:S01]  /*22e90*/  STL [R1], R102 ;  /* 0x0000006601007387 */ /* 0x0003e20000100800 */
[----:B------:R-:W-:Y:S05]  /*22ea0*/  @!P0 BRA `(.L_x_7471) ;  /* 0x0000000000048947 */ /* 0x000fea0003800000 */
[----:B------:R-:W-:Y:S01]  /*22eb0*/  BPT.TRAP 0x1 ;  /* 0x000000040000795c */ /* 0x000fe20000300000 */
.L_x_7471:
[----:B-1----:R-:W2:Y:S01]  /*22ec0*/  LDL R102, [R1+0x68] ;  /* 0x0000680001667983 */ /* 0x002ea20000100800 */
[----:B------:R-:W-:Y:S02]  /*22ed0*/  F2FP.SATFINITE.E4M3.F32.PACK_AB_MERGE_C R185, R188, R185, RZ ;  /* 0x000000b9bcb9723e */ /* 0x000fe400048070ff */
[----:B--2---:R-:W-:Y:S02]  /*22ee0*/  R2UR UR4, R102 ;  /* 0x00000000660472ca */ /* 0x004fe400000e0000 */
[----:B------:R-:W2:Y:S01]  /*22ef0*/  LDL R102, [R1+0x48] ;  /* 0x0000480001667983 */ /* 0x000ea20000100800 */
[----:B------:R-:W-:Y:S01]  /*22f00*/  IMAD R20, R20, 0x8, R18 ;  /* 0x0000000814147824 */ /* 0x000fe200078e0212 */
[----:B------:R-:W-:Y:S01]  /*22f10*/  F2FP.SATFINITE.E4M3.F32.PACK_AB_MERGE_C R224, R184, R21, R185 ;  /* 0x00000015b8e0723e */ /* 0x000fe200048070b9 */
[----:B------:R-:W-:Y:S01]  /*22f20*/  FMUL.FTZ R24, R24, R14 ;  /* 0x0000000e18187220 */ /* 0x000fe20000410000 */
[----:B------:R-:W-:Y:S01]  /*22f30*/  F2FP.SATFINITE.E4M3.F32.PACK_AB_MERGE_C R124, R125, R124, RZ ;  /* 0x0000007c7d7c723e */ /* 0x000fe200048070ff */
[----:B------:R-:W-:Y:S01]  /*22f40*/  VIADD R20, R20, 0x2e860 ;  /* 0x0002e86014147836 */ /* 0x000fe20000000000 */
[----:B------:R-:W-:Y:S01]  /*22f50*/  F2FP.SATFINITE.E4M3.F32.PACK_AB_MERGE_C R88, R119, R88, RZ ;  /* 0x000000587758723e */ /* 0x000fe200048070ff */
[----:B------:R-:W-:Y:S01]  /*22f60*/  FMUL.FTZ R25, R25, R14 ;  /* 0x0000000e19197220 */ /* 0x000fe20000410000 */
[----:B------:R-:W-:Y:S01]  /*22f70*/  F2FP.SATFINITE.E4M3.F32.PACK_AB_MERGE_C R92, R93, R92, RZ ;  /* 0x0000005c5d5c723e */ /* 0x000fe200048070ff */
[----:B------:R-:W-:Y:S01]  /*22f80*/  FMUL.FTZ R28, R28, R14 ;  /* 0x0000000e1c1c7220 */ /* 0x000fe20000410000 */
[----:B------:R-:W-:Y:S01]  /*22f90*/  F2FP.SATFINITE.E4M3.F32.PACK_AB_MERGE_C R124, R121, R120, R124 ;  /* 0x00000078797c723e */ /* 0x000fe2000480707c */
[----:B------:R-:W-:Y:S01]  /*22fa0*/  IMAD.U32 R21, RZ, RZ, UR4 ;  /* 0x00000004ff157e24 */ /* 0x000fe2000f8e00ff */
[----:B------:R-:W-:Y:S01]  /*22fb0*/  F2FP.SATFINITE.E4M3.F32.PACK_AB_MERGE_C R190, R191, R190, RZ ;  /* 0x000000bebfbe723e */ /* 0x000fe200048070ff */
[-C--:B------:R-:W-:Y:S01]  /*22fc0*/  FMUL.FTZ R29, R29, R14.reuse ;  /* 0x0000000e1d1d7220 */ /* 0x080fe20000410000 */
        /* <DEDUP_REMOVED lines=114> */
[----:B0-----:R-:W-:Y:S02]  /*236f0*/  IMAD.MOV.U32 R20, RZ, RZ, R233 ;  /* 0x000000ffff147224 */ /* 0x001fe400078e00e9 */
[----:B------:R-:W-:Y:S01]  /*23700*/  IMAD.MOV.U32 R208, RZ, RZ, R124 ;  /* 0x000000ffffd07224 */ /* 0x000fe200078e007c */
[C---:B--2---:R-:W-:Y:S01]  /*23710*/  ISETP.GT.AND P2, PT, R236.reuse, R102, PT ;  /* 0x00000066ec00720c */ /* 0x044fe20003f44270 */
[----:B------:R-:W-:-:S12]  /*23720*/  VIADD R236, R236, 0xffffffff ;  /* 0xffffffffecec7836 */ /* 0x000fd80000000000 */
[----:B------:R-:W-:Y:S05]  /*23730*/  @P2 BRA `(.L_x_7472) ;  /* 0xffffffc000142947 */ /* 0x000fea000383ffff */
[----:B------:R-:W-:-:S07]  /*23740*/  IMAD.MOV.U32 R12, RZ, RZ, R236 ;  /* 0x000000ffff0c7224 */ /* 0x000fce00078e00ec */
.L_x_7461:
[----:B------:R-:W2:Y:S02]  /*23750*/  LDL R13, [R1+0x74] ;  /* 0x00007400010d7983 */ /* 0x000ea40000100800 */
[----:B--2---:R-:W-:-:S13]  /*23760*/  ISETP.GE.AND P2, PT, R12, R13, PT ;  /* 0x0000000d0c00720c */ /* 0x004fda0003f46270 */
[----:B------:R-:W-:Y:S05]  /*23770*/  @!P2 BRA `(.L_x_7473) ;  /* 0x0000006400e0a947 */ /* 0x000fea0003800000 */
[----:B------:R-:W-:Y:S02]  /*23780*/  IMAD.MOV.U32 R237, RZ, RZ, R0 ;  /* 0x000000ffffed7224 */ /* 0x000fe400078e0000 */
[----:B------:R-:W-:Y:S02]  /*23790*/  IMAD.MOV.U32 R236, RZ, RZ, R3 ;  /* 0x000000ffffec7224 */ /* 0x000fe400078e0003 */
[----:B------:R-:W-:Y:S02]  /*237a0*/  IMAD.MOV.U32 R235, RZ, RZ, R232 ;  /* 0x000000ffffeb7224 */ /* 0x000fe400078e00e8 */
[----:B------:R-:W-:-:S07]  /*237b0*/  IMAD.MOV.U32 R13, RZ, RZ, R233 ;  /* 0x000000ffff0d7224 */ /* 0x000fce00078e00e9 */
.L_x_7492:
        /* <DEDUP_REMOVED lines=9> */
.L_x_7475:
        /* <DEDUP_REMOVED lines=8> */
.L_x_7476:
[----:B------:R-:W-:Y:S04]  /*238d0*/  BSSY B0, `(.L_x_7474) ;  /* 0x0000004000007945 */ /* 0x000fe80003800000 */
[----:B--2---:R-:W-:Y:S05]  /*238e0*/  @P3 BRA `(.L_x_7477) ;  /* 0x0000000000083947 */ /* 0x004fea0003800000 */
[----:B------:R-:W2:Y:S02]  /*238f0*/  SYNCS.PHASECHK.TRANS64.TRYWAIT P3, [R3+URZ+0x2e830], R0 ;  /* 0x02e83000030075a7 */ /* 0x000ea4000806017f */
[----:B--2---:R-:W-:Y:S05]  /*23900*/  @!P3 BRA `(.L_x_7478) ;  /* 0x00000148008cb947 */ /* 0x004fea0003800000 */
.L_x_7477:
[----:B------:R-:W-:Y:S05]  /*23910*/  BSYNC B0 ;  /* 0x0000000000007941 */ /* 0x000fea0003800000 */
.L_x_7474:
        /* <DEDUP_REMOVED lines=26> */
[----:B------:R3:W-:Y:S01]  /*23ac0*/  STL [R1+0xc8], R19 ;  /* 0x0000c81301007387 */ /* 0x0007e20000100800 */
[----:B------:R-:W-:-:S02]  /*23ad0*/  R2UR UR31, R91 ;  /* 0x000000005b1f72ca */ /* 0x000fc400000e0000 */
[----:B------:R-:W-:Y:S01]  /*23ae0*/  R2UR UR39, R15 ;  /* 0x000000000f2772ca */ /* 0x000fe200000e0000 */
[----:B------:R-:W-:Y:S01]  /*23af0*/  STL [R1+0xc4], R18 ;  /* 0x0000c41201007387 */ /* 0x000fe20000100800 */
[----:B------:R-:W-:Y:S02]  /*23b00*/  R2UR UR36, R8 ;  /* 0x00000000082472ca */ /* 0x000fe400000e0000 */
[----:B-1----:R-:W-:Y:S01]  /*23b10*/  SHF.R.U32.HI R0, RZ, 0x7, R0 ;  /* 0x00000007ff007819 */ /* 0x002fe20000011600 */
[----:B------:R-:W-:Y:S01]  /*23b20*/  STL [R1+0xc0], R17 ;  /* 0x0000c01101007387 */ /* 0x000fe20000100800 */
[----:B------:R-:W-:Y:S02]  /*23b30*/  R2UR UR37, R9 ;  /* 0x00000000092572ca */ /* 0x000fe400000e0000 */
[----:B------:R-:W-:Y:S01]  /*23b40*/  R2UR UR47, R21 ;  /* 0x00000000152f72ca */ /* 0x000fe200000e0000 */
[----:B------:R-:W-:Y:S01]  /*23b50*/  VIADD R0, R0, 0x8 ;  /* 0x0000000800007836 */ /* 0x000fe20000000000 */
[----:B------:R-:W-:Y:S01]  /*23b60*/  STL [R1+0xbc], R16 ;  /* 0x0000bc1001007387 */ /* 0x000fe20000100800 */
[----:B------:R-:W-:-:S02]  /*23b70*/  R2UR UR44, R8 ;  /* 0x00000000082c72ca */ /* 0x000fc400000e0000 */
[----:B------:R-:W-:Y:S01]  /*23b80*/  R2UR UR45, R9 ;  /* 0x00000000092d72ca */ /* 0x000fe200000e0000 */
[----:B------:R1:W-:Y:S01]  /*23b90*/  BAR.SYNC.DEFER_BLOCKING R0, 0x100 ;  /* 0x000400000000751d */ /* 0x0003e20000010000 */
[C---:B------:R-:W-:Y:S02]  /*23ba0*/  R2UR UR19, R15.reuse ;  /* 0x000000000f1372ca */ /* 0x040fe400000e0000 */
[----:B------:R-:W-:Y:S01]  /*23bb0*/  R2UR UR5, R15 ;  /* 0x000000000f0572ca */ /* 0x000fe200000e0000 */
[----:B------:R-:W-:Y:S01]  /*23bc0*/  IMAD.MOV.U32 R15, RZ, RZ, 0x40000040 ;  /* 0x40000040ff0f7424 */ /* 0x000fe200078e00ff */
[----:B------:R-:W-:Y:S02]  /*23bd0*/  R2UR UR17, R21 ;  /* 0x00000000151172ca */ /* 0x000fe400000e0000 */
[C---:B------:R-:W-:Y:S01]  /*23be0*/  R2UR UR9, R91.reuse ;  /* 0x000000005b0972ca */ /* 0x040fe200000e0000 */
[----:B------:R4:W-:Y:S01]  /*23bf0*/  STL [R1+0xb8], R12 ;  /* 0x0000b80c01007387 */ /* 0x0009e20000100800 */
[----:B------:R-:W-:-:S02]  /*23c00*/  R2UR UR33, R91 ;  /* 0x000000005b2172ca */ /* 0x000fc400000e0000 */
[----:B------:R-:W-:Y:S01]  /*23c10*/  R2UR UR59, R89 ;  /* 0x00000000593b72ca */ /* 0x000fe200000e0000 */
[----:B------:R0:W-:Y:S01]  /*23c20*/  STL [R1+0xb4], R2 ;  /* 0x0000b40201007387 */ /* 0x0001e20000100800 */
        /* <DEDUP_REMOVED lines=8> */
[----:B---3--:R-:W-:Y:S01]  /*23cb0*/  MOV R19, UR7 ;  /* 0x0000000700137c02 */ /* 0x008fe20008000f00 */
        /* <DEDUP_REMOVED lines=24> */
[----:B----4-:R-:W-:Y:S01]  /*23e40*/  MOV R12, UR11 ;  /* 0x0000000b000c7c02 */ /* 0x010fe20008000f00 */
[----:B------:R-:W-:Y:S01]  /*23e50*/  UMOV UR11, UR25 ;  /* 0x00000019000b7c82 */ /* 0x000fe20008000000 */
[----:B------:R-:W-:Y:S01]  /*23e60*/  R2UR UR24, R14 ;  /* 0x000000000e1872ca */ /* 0x000fe200000e0000 */
[----:B------:R-:W-:Y:S01]  /*23e70*/  VIADD R14, R88, 0x4 ;  /* 0x00000004580e7836 */ /* 0x000fe20000000000 */
[----:B------:R-:W-:Y:S01]  /*23e80*/  R2UR UR10, R20 ;  /* 0x00000000140a72ca */ /* 0x000fe200000e0000 */
[----:B------:R-:W-:Y:S01]  /*23e90*/  UMOV UR7, UR29 ;  /* 0x0000001d00077c82 */ /* 0x000fe20008000000 */
[C---:B------:R-:W-:Y:S01]  /*23ea0*/  R2UR UR25, R9.reuse ;  /* 0x00000000091972ca */ /* 0x040fe200000e0000 */
[----:B------:R-:W-:Y:S01]  /*23eb0*/  VIADD R20, R88, 0x204 ;  /* 0x0000020458147836 */ /* 0x000fe20000000000 */
[----:B------:R-:W-:Y:S01]  /*23ec0*/  R2UR UR6, R14 ;  /* 0x000000000e0672ca */ /* 0x000fe200000e0000 */
[----:B------:R-:W-:Y:S01]  /*23ed0*/  VIADD R14, R88, 0x304 ;  /* 0x00000304580e7836 */ /* 0x000fe20000000000 */
[----:B------:R-:W-:Y:S01]  /*23ee0*/  R2UR UR29, R9 ;  /* 0x00000000091d72ca */ /* 0x000fe200000e0000 */
[----:B------:R-:W-:Y:S01]  /*23ef0*/  IMAD.MOV.U32 R91, RZ, RZ, 0x40000040 ;  /* 0x40000040ff5b7424 */ /* 0x000fe200078e00ff */
[----:B------:R-:W-:Y:S01]  /*23f00*/  MOV R23, UR11 ;  /* 0x0000000b00177c02 */ /* 0x000fe20008000f00 */
        /* <DEDUP_REMOVED lines=9> */
[----:B-1----:R-:W-:Y:S01]  /*23fa0*/  MOV R0, UR6 ;  /* 0x0000000600007c02 */ /* 0x002fe20008000f00 */
        /* <DEDUP_REMOVED lines=8> */
[C---:B------:R-:W-:Y:S02]  /*24030*/  R2UR UR8, R8.reuse ;  /* 0x00000000080872ca */ /* 0x040fe400000e0000 */
[----:B------:R-:W-:Y:S02]  /*24040*/  R2UR UR9, R9 ;  /* 0x00000000090972ca */ /* 0x000fe400000e0000 */
[----:B------:R-:W-:Y:S01]  /*24050*/  MOV R93, UR11 ;  /* 0x0000000b005d7c02 */ /* 0x000fe20008000f00 */
[----:B------:R-:W-:Y:S01]  /*24060*/  UMOV UR11, UR5 ;  /* 0x00000005000b7c82 */ /* 0x000fe20008000000 */
[----:B0-----:R-:W-:Y:S01]  /*24070*/  MOV R2, UR10 ;  /* 0x0000000a00027c02 */ /* 0x001fe20008000f00 */
[----:B------:R-:W-:Y:S01]  /*24080*/  UMOV UR10, UR24 ;  /* 0x00000018000a7c82 */ /* 0x000fe20008000000 */
[----:B------:R-:W-:-:S02]  /*24090*/  R2UR UR24, R8 ;  /* 0x00000000081872ca */ /* 0x000fc400000e0000 */
[----:B------:R-:W-:Y:S01]  /*240a0*/  MOV R22, UR10 ;  /* 0x0000000a00167c02 */ /* 0x000fe20008000f00 */
[----:B------:R-:W-:Y:S01]  /*240b0*/  UMOV UR10, UR18 ;  /* 0x00000012000a7c82 */ /* 0x000fe20008000000 */
[----:B------:R-:W-:Y:S01]  /*240c0*/  R2UR UR18, R14 ;  /* 0x000000000e1272ca */ /* 0x000fe200000e0000 */
[----:B------:R-:W-:Y:S01]  /*240d0*/  VIADD R14, R88, 0x504 ;  /* 0x00000504580e7836 */ /* 0x000fe20000000000 */
[----:B------:R-:W-:Y:S02]  /*240e0*/  WARPGROUP.DEPBAR.LE gsb0, 0x0 ;  /* 0x00008000000079c5 */ /* 0x000fe40000010000 */
        /* <DEDUP_REMOVED lines=11> */
[C---:B------:R-:W-:Y:S02]  /*241a0*/  R2UR UR5, R11.reuse ;  /* 0x000000000b0572ca */ /* 0x040fe400000e0000 */
[----:B------:R-:W-:Y:S02]  /*241b0*/  R2UR UR12, R10 ;  /* 0x000000000a0c72ca */ /* 0x000fe400000e0000 */
[----:B------:R-:W-:Y:S02]  /*241c0*/  R2UR UR13, R11 ;  /* 0x000000000b0d72ca */ /* 0x000fe400000e0000 */
[----:B------:R-:W-:Y:S01]  /*241d0*/  MOV R17, UR15 ;  /* 0x0000000f00117c02 */ /* 0x000fe20008000f00 */
        /* <DEDUP_REMOVED lines=183> */
.L_x_7480:
[----:B------:R-:W-:Y:S01]  /*24d50*/  SHF.L.U32 R0, R235, 0x1f, RZ ;  /* 0x0000001feb007819 */ /* 0x000fe200000006ff */
[----:B-----5:R-:W-:-:S04]  /*24d60*/  IMAD R3, R13, 0x8, R18 ;  /* 0x000000080d037824 */ /* 0x020fc800078e0212 */
[----:B------:R0:W1:Y:S01]  /*24d70*/  SYNCS.PHASECHK.TRANS64.TRYWAIT P2, [R3+URZ+0x2e850], R0 ;  /* 0x02e85000030075a7 */ /* 0x000062000804017f */
[----:B------:R-:W-:Y:S05]  /*24d80*/  @!P0 BRA `(.L_x_7481) ;  /* 0x0000000000048947 */ /* 0x000fea0003800000 */
[----:B------:R-:W-:Y:S01]  /*24d90*/  BPT.TRAP 0x1 ;  /* 0x000000040000795c */ /* 0x000fe20000300000 */
.L_x_7481:
[----:B-1----:R-:W-:Y:S05]  /*24da0*/  @P2 BRA `(.L_x_7479) ;  /* 0x0000000000082947 */ /* 0x002fea0003800000 */
[----:B------:R-:W1:Y:S02]  /*24db0*/  SYNCS.PHASECHK.TRANS64.TRYWAIT P2, [R3+URZ+0x2e850], R0 ;  /* 0x02e85000030075a7 */ /* 0x000e64000804017f */
[----:B-1----:R-:W-:Y:S05]  /*24dc0*/  @!P2 BRA `(.L_x_7482) ;  /* 0x000001340070a947 */ /* 0x002fea0003800000 */
.L_x_7479:
[----:B-----5:R-:W-:Y:S01]  /*24dd0*/  VIADD R14, R18, 0x400 ;  /* 0x00000400120e7836 */ /* 0x020fe20000000000 */
[----:B------:R-:W-:Y:S05]  /*24de0*/  WARPSYNC.ALL ;  /* 0x0000000000007948 */ /* 0x000fea0003800000 */
[----:B------:R-:W-:Y:S01]  /*24df0*/  SHF.R.U32.HI R14, RZ, 0x4, R14 ;  /* 0x00000004ff0e7819 */ /* 0x000fe2000001160e */
[----:B------:R-:W-:Y:S01]  /*24e00*/  IMAD.MOV.U32 R15, RZ, RZ, -0x3ffffff0 ;  /* 0xc0000010ff0f7424 */ /* 0x000fe200078e00ff */
[----:B01----:R-:W2:Y:S01]  /*24e10*/  LDL R0, [R1+0x70] ;  /* 0x0000700001007983 */ /* 0x003ea20000100800 */
[----:B------:R-:W-:Y:S01]  /*24e20*/  IMAD.MOV.U32 R21, RZ, RZ, -0x3ffffff0 ;  /* 0xc0000010ff157424 */ /* 0x000fe200078e00ff */
[----:B------:R-:W-:Y:S01]  /*24e30*/  LOP3.LUT R14, R14, 0x3fff, RZ, 0xc0, !PT ;  /* 0x00003fff0e0e7812 */ /* 0x000fe200078ec0ff */
[----:B------:R-:W0:Y:S01]  /*24e40*/  LDC R3, c[0x0][0x448] ;  /* 0x00011200ff037b82 */ /* 0x000e220000000800 */
[----:B------:R-:W3:Y:S01]  /*24e50*/  LDL R235, [R1+0x10] ;  /* 0x0000100001eb7983 */ /* 0x000ee20000100800 */
[----:B------:R-:W-:Y:S01]  /*24e60*/  R2UR UR7, R15 ;  /* 0x000000000f0772ca */ /* 0x000fe200000e0000 */
[----:B------:R-:W-:Y:S01]  /*24e70*/  WARPGROUP.ARRIVE ;  /* 0x00000000000079c5 */ /* 0x000fe20000000000 */
[----:B------:R-:W-:Y:S01]  /*24e80*/  LOP3.LUT R14, R14, 0x10000, RZ, 0xfc, !PT ;  /* 0x000100000e0e7812 */ /* 0x000fe200078efcff */
[----:B------:R-:W-:Y:S01]  /*24e90*/  ULDC UR4, c[0x0][0x9dc] ;  /* 0x0002770000047ab9 */ /* 0x000fe20000000800 */
[----:B------:R-:W-:-:S03]  /*24ea0*/  ULDC UR5, c[0x0][0x9e0] ;  /* 0x0002780000057ab9 */ /* 0x000fc60000000800 */
        /* <DEDUP_REMOVED lines=10> */
[----:B------:R-:W2:Y:S04]  /*24f50*/  LDL R225, [R1+0x64] ;  /* 0x0000640001e17983 */ /* 0x000ea80000100800 */
[----:B------:R-:W4:Y:S02]  /*24f60*/  LDL R226, [R1+0x50] ;  /* 0x0000500001e27983 */ /* 0x000f240000100800 */
[----:B------:R-:W-:Y:S01]  /*24f70*/  QGMMA.64x128x32.F32.E4M3.E4M3 R24, R220, gdesc[UR4], R24, gsb0 ;  /* 0x01e00004dc187df3 */ /* 0x000fe20008000818 */
[----:B------:R-:W-:-:S02]  /*24f80*/  R2UR UR6, R20 ;  /* 0x00000000140672ca */ /* 0x000fc400000e0000 */
[----:B------:R-:W-:Y:S01]  /*24f90*/  R2UR UR7, R21 ;  /* 0x00000000150772ca */ /* 0x000fe200000e0000 */
[----:B------:R-:W-:Y:S01]  /*24fa0*/  VIADD R20, R14, 0x300 ;  /* 0x000003000e147836 */ /* 0x000fe20000000000 */
[----:B------:R-:W3:Y:S01]  /*24fb0*/  LDL R227, [R1+0x14] ;  /* 0x0000140001e37983 */ /* 0x000ee20000100800 */
[----:B------:R-:W-:Y:S01]  /*24fc0*/  IMAD.MOV.U32 R21, RZ, RZ, -0x3ffffff0 ;  /* 0xc0000010ff157424 */ /* 0x000fe200078e00ff */
[----:B0-----:R-:W-:Y:S01]  /*24fd0*/  ISETP.NE.AND P2, PT, R3, 0x1, PT ;  /* 0x000000010300780c */ /* 0x001fe20003f45270 */
[----:B------:R-:W-:Y:S01]  /*24fe0*/  IMAD.MOV.U32 R15, RZ, RZ, -0x3ffffff0 ;  /* 0xc0000010ff0f7424 */ /* 0x000fe200078e00ff */
[----:B------:R-:W-:-:S11]  /*24ff0*/  ULOP3.LUT UR4, URZ, UR4, URZ, 0x33, !UPT ;  /* 0x000000043f047292 */ /* 0x000fd6000f8e333f */
[----:B------:R-:W0:Y:S01]  /*25000*/  @P2 LDC R3, c[0x0][0x450] ;  /* 0x00011400ff032b82 */ /* 0x000e220000000800 */
        /* <DEDUP_REMOVED lines=8> */
[----:B------:R-:W-:Y:S01]  /*25090*/  WARPGROUP.ARRIVE ;  /* 0x00000000000079c5 */ /* 0x000fe20000000000 */
[----:B--2---:R-:W-:-:S05]  /*250a0*/  IMAD.IADD R0, R0, 0x1, R225 ;  /* 0x0000000100007824 */ /* 0x004fca00078e02e1 */
[----:B------:R-:W1:Y:S03]  /*250b0*/  S2R R225, SR_TID.X ;  /* 0x0000000000e17919 */ /* 0x000e660000002100 */
[----:B------:R-:W-:Y:S01]  /*250c0*/  QGMMA.64x128x32.F32.E4M3.E4M3 R24, R212, gdesc[UR4], R24, gsb0 ;  /* 0x01e00004d4187df3 */ /* 0x000fe20008000818 */
[----:B------:R-:W-:Y:S01]  /*250d0*/  R2UR UR6, R20 ;  /* 0x00000000140672ca */ /* 0x000fe200000e0000 */
[C---:B------:R-:W-:Y:S01]  /*250e0*/  VIADD R20, R14.reuse, 0x500 ;  /* 0x000005000e147836 */ /* 0x040fe20000000000 */
[----:B------:R-:W-:Y:S01]  /*250f0*/  R2UR UR7, R21 ;  /* 0x00000000150772ca */ /* 0x000fe200000e0000 */
[----:B------:R-:W-:Y:S02]  /*25100*/  IMAD.MOV.U32 R21, RZ, RZ, -0x3ffffff0 ;  /* 0xc0000010ff157424 */ /* 0x000fe400078e00ff */
[----:B------:R-:W-:Y:S01]  /*25110*/  VIADD R14, R14, 0x600 ;  /* 0x000006000e0e7836 */ /* 0x000fe20000000000 */
[----:B-1----:R-:W-:Y:S01]  /*25120*/  SHF.R.U32.HI R225, RZ, 0x7, R225 ;  /* 0x00000007ffe17819 */ /* 0x002fe200000116e1 */
[----:B------:R-:W-:-:S02]  /*25130*/  WARPGROUP.DEPBAR.LE gsb0, 0x0 ;  /* 0x00008000000079c5 */ /* 0x000fc40000010000 */
[----:B------:R-:W-:-:S06]  /*25140*/  WARPGROUP.ARRIVE ;  /* 0x00000000000079c5 */ /* 0x000fcc0000000000 */
[----:B------:R-:W-:Y:S01]  /*25150*/  QGMMA.64x128x32.F32.E4M3.E4M3 R24, R208, gdesc[UR4], R24, gsb0 ;  /* 0x01e00004d0187df3 */ /* 0x000fe20008000818 */
[----:B------:R-:W-:Y:S02]  /*25160*/  R2UR UR6, R20 ;  /* 0x00000000140672ca */ /* 0x000fe400000e0000 */
[----:B------:R-:W-:Y:S01]  /*25170*/  R2UR UR7, R21 ;  /* 0x00000000150772ca */ /* 0x000fe200000e0000 */
[----:B------:R-:W-:Y:S02]  /*25180*/  WARPGROUP.DEPBAR.LE gsb0, 0x0 ;  /* 0x00008000000079c5 */ /* 0x000fe40000010000 */
[----:B------:R-:W-:-:S10]  /*25190*/  WARPGROUP.ARRIVE ;  /* 0x00000000000079c5 */ /* 0x000fd40000000000 */
[----:B------:R-:W-:Y:S01]  /*251a0*/  QGMMA.64x128x32.F32.E4M3.E4M3 R24, R204, gdesc[UR4], R24, gsb0 ;  /* 0x01e00004cc187df3 */ /* 0x000fe20008000818 */
[----:B------:R-:W-:Y:S02]  /*251b0*/  R2UR UR6, R14 ;  /* 0x000000000e0672ca */ /* 0x000fe400000e0000 */
[----:B------:R-:W-:Y:S01]  /*251c0*/  R2UR UR7, R15 ;  /* 0x000000000f0772ca */ /* 0x000fe200000e0000 */
[----:B------:R-:W1:Y:S01]  /*251d0*/  @P2 LDC R14, c[0x0][0x44c] ;  /* 0x00011300ff0e2b82 */ /* 0x000e620000000800 */
[----:B------:R-:W-:-:S04]  /*251e0*/  @!P1 IMAD R15, R233, 0x8, R18 ;  /* 0x00000008e90f9824 */ /* 0x000fc800078e0212 */
[----:B------:R-:W-:-:S05]  /*251f0*/  @!P1 VIADD R15, R15, 0x2e840 ;  /* 0x0002e8400f0f9836 */ /* 0x000fca0000000000 */
[----:B------:R-:W-:Y:S01]  /*25200*/  @!P1 PRMT R15, RZ, 0x654, R15 ;  /* 0x00000654ff0f9816 */ /* 0x000fe2000000000f */
[----:B-1----:R-:W-:-:S05]  /*25210*/  @P2 IMAD.HI.U32 R14, R0, R14, RZ ;  /* 0x0000000e000e2227 */ /* 0x002fca00078e00ff */
[----:B0-----:R-:W-:Y:S01]  /*25220*/  @P2 SHF.R.U32.HI R0, RZ, R3, R14 ;  /* 0x00000003ff002219 */ /* 0x001fe2000001160e */
[----:B------:R-:W-:Y:S01]  /*25230*/  IMAD R3, R12, -0xe0, RZ ;  /* 0xffffff200c037824 */ /* 0x000fe200078e02ff */
[----:B------:R-:W-:Y:S01]  /*25240*/  IADD3 R14, -R225, 0xb, RZ ;  /* 0x0000000be10e7810 */ /* 0x000fe20007ffe1ff */
[----:B------:R-:W-:Y:S02]  /*25250*/  WARPGROUP.DEPBAR.LE gsb0, 0x0 ;  /* 0x00008000000079c5 */ /* 0x000fe40000010000 */
[----:B------:R-:W-:Y:S01]  /*25260*/  WARPGROUP.ARRIVE ;  /* 0x00000000000079c5 */ /* 0x000fe20000000000 */
[----:B------:R-:W0:Y:S05]  /*25270*/  LDC R205, c[0x0][0x9e4] ;  /* 0x00027900ffcd7b82 */ /* 0x000e2a0000000800 */
[----:B------:R-:W-:Y:S01]  /*25280*/  QGMMA.64x128x32.F32.E4M3.E4M3 R24, R200, gdesc[UR4], R24, gsb0 ;  /* 0x01e00004c8187df3 */ /* 0x000fe20008000818 */
[----:B0-----:R-:W-:-:S02]  /*25290*/  ISETP.GE.AND P2, PT, R205, 0x1, PT ;  /* 0x00000001cd00780c */ /* 0x001fc40003f46270 */
[----:B------:R-:W-:Y:S02]  /*252a0*/  WARPGROUP.DEPBAR.LE gsb0, 0x0 ;  /* 0x00008000000079c5 */ /* 0x000fe40000010000 */
[----:B------:R-:W0:Y:S01]  /*252b0*/  SHFL.IDX PT, R203, R0, RZ, 0x1c1f ;  /* 0x001c1fff00cb7589 */ /* 0x000e2200000e0000 */
[----:B----4-:R-:W-:Y:S01]  /*252c0*/  IMAD.IADD R200, R3, 0x1, -R226 ;  /* 0x0000000103c87824 */ /* 0x010fe200078e0ae2 */
[----:B------:R1:W-:Y:S06]  /*252d0*/  BAR.ARV R14, 0x100 ;  /* 0x0004000e0000751d */ /* 0x0003ec0000002000 */
[----:B------:R2:W-:Y:S01]  /*252e0*/  @!P1 SYNCS.ARRIVE.TRANS64.RED.A1T0 RZ, [R15+URZ], RZ ;  /* 0x000000ff0fff99a7 */ /* 0x0005e2000810043f */
[----:B-1----:R-:W-:-:S04]  /*252f0*/  IADD3 R14, -R226, 0x1, R3 ;  /* 0x00000001e20e7810 */ /* 0x002fc80007ffe103 */
[----:B---3--:R-:W-:-:S05]  /*25300*/  IADD3 R14, -R235, R14, R227 ;  /* 0x0000000eeb0e7210 */ /* 0x008fca0007ffe1e3 */
[C---:B------:R-:W-:Y:S02]  /*25310*/  VIADD R20, R14.reuse, UR5 ;  /* 0x000000050e147c36 */ /* 0x040fe40008000000 */
[----:B------:R-:W-:Y:S02]  /*25320*/  VIADD R21, R14, UR4 ;  /* 0x000000040e157c36 */ /* 0x000fe40008000000 */
[--C-:B0-----:R-:W-:Y:S02]  /*25330*/  IMAD.IADD R201, R20, 0x1, R203.reuse ;  /* 0x0000000114c97824 */ /* 0x101fe400078e02cb */
[----:B------:R-:W-:Y:S01]  /*25340*/  IMAD.IADD R202, R21, 0x1, R203 ;  /* 0x0000000115ca7824 */ /* 0x000fe200078e02cb */
[----:B--2---:R-:W-:Y:S06]  /*25350*/  @!P2 BRA `(.L_x_7483) ;  /* 0x00000000005ca947 */ /* 0x004fec0003800000 */
        /* <DEDUP_REMOVED lines=13> */
.L_x_7485:
[----:B------:R-:W-:Y:S02]  /*25430*/  ULDC UR4, c[0x0][0x9e4] ;  /* 0x0002790000047ab9 */ /* 0x000fe40000000800 */
[----:B------:R-:W-:-:S05]  /*25440*/  IMAD.U32 R204, RZ, RZ, UR4 ;  /* 0x00000004ffcc7e24 */ /* 0x000fca000f8e00ff */
[----:B------:R-:W-:-:S13]  /*25450*/  ISETP.NE.AND P2, PT, R204, 0x1, PT ;  /* 0x00000001cc00780c */ /* 0x000fda0003f45270 */
[----:B------:R-:W0:Y:S02]  /*25460*/  @P2 LDC.64 R14, c[0x0][0x9e8] ;  /* 0x00027a00ff0e2b82 */ /* 0x000e240000000a00 */
[----:B0-----:R-:W-:-:S05]  /*25470*/  @P2 IMAD.HI.U32 R14, R203, R14, RZ ;  /* 0x0000000ecb0e2227 */ /* 0x001fca00078e00ff */
[----:B------:R-:W-:-:S07]  /*25480*/  @P2 SHF.R.U32.HI R203, RZ, R15, R14 ;  /* 0x0000000fffcb2219 */ /* 0x000fce000001160e */
.L_x_7486:
[----:B------:R-:W-:Y:S05]  /*25490*/  BSYNC B0 ;  /* 0x0000000000007941 */ /* 0x000fea0003800000 */
.L_x_7484:
[----:B------:R-:W-:-:S05]  /*254a0*/  IMAD R203, R203, R204, R200 ;  /* 0x000000cccbcb7224 */ /* 0x000fca00078e02c8 */
[----:B------:R-:W-:Y:S02]  /*254b0*/  VIMNMX R202, R202, R203, !PT ;  /* 0x000000cbcaca7248 */ /* 0x000fe40007fe0100 */
[----:B------:R-:W-:-:S07]  /*254c0*/  VIADDMNMX R201, R203, R204, R201, PT ;  /* 0x000000cccbc97246 */ /* 0x000fce00038001c9 */
.L_x_7483:
[----:B------:R-:W-:Y:S01]  /*254d0*/  ISETP.GE.AND P2, PT, R3, 0x2, PT ;  /* 0x000000020300780c */ /* 0x000fe20003f46270 */
[----:B------:R-:W0:Y:S01]  /*254e0*/  SHFL.IDX PT, R0, R0, 0x1, 0x1c1f ;  /* 0x003c1f0000007f89 */ /* 0x000e2200000e0000 */
[----:B------:R-:W-:Y:S02]  /*254f0*/  LOP3.LUT R17, R17, 0xffffdfff, RZ, 0xc0, !PT ;  /* 0xffffdfff11117812 */ /* 0x000fe400078ec0ff */
[C---:B------:R-:W-:Y:S02]  /*25500*/  ISETP.GE.AND P3, PT, R3.reuse, 0x9, PT ;  /* 0x000000090300780c */ /* 0x040fe40003f66270 */
        /* <DEDUP_REMOVED lines=15> */
[----:B------:R-:W-:-:S02]  /*25600*/  ISETP.GT.AND P2, PT, R202, 0x9, !P3 ;  /* 0x00000009ca00780c */ /* 0x000fc40005f44270 */
[----:B------:R-:W-:Y:S02]  /*25610*/  @P4 LOP3.LUT R16, R16, 0x2, RZ, 0xfc, !PT ;  /* 0x0000000210104812 */ /* 0x000fe400078efcff */
[----:B------:R-:W-:Y:S02]  /*25620*/  ISETP.LT.OR P2, PT, R201, 0xa, P2 ;  /* 0x0000000ac900780c */ /* 0x000fe40001741670 */
[----:B------:R-:W-:Y:S02]  /*25630*/  @P3 LOP3.LUT R17, R17, 0x8000, RZ, 0xfc, !PT ;  /* 0x0000800011113812 */ /* 0x000fe400078efcff */
[----:B------:R-:W-:Y:S02]  /*25640*/  ISETP.GE.AND P3, PT, R3, 0x11, PT ;  /* 0x000000110300780c */ /* 0x000fe40003f66270 */
[----:B------:R-:W-:Y:S02]  /*25650*/  LOP3.LUT R17, R17, 0xfffeffff, RZ, 0xc0, !PT ;  /* 0xfffeffff11117812 */ /* 0x000fe400078ec0ff */
[----:B------:R-:W-:-:S02]  /*25660*/  FSEL R189, R189, -INF , !P2 ;  /* 0xff800000bdbd7808 */ /* 0x000fc40005000000 */
[----:B------:R-:W-:Y:S02]  /*25670*/  ISETP.GT.AND P2, PT, R202, 0x10, !P3 ;  /* 0x00000010ca00780c */ /* 0x000fe40005f44270 */
[----:B------:R-:W-:Y:S02]  /*25680*/  LOP3.LUT R16, R16, 0xfffffffb, RZ, 0xc0, !PT ;  /* 0xfffffffb10107812 */ /* 0x000fe400078ec0ff */
        /* <DEDUP_REMOVED lines=318> */
.L_x_7489:
[----:B------:R-:W-:Y:S02]  /*26a70*/  ULDC UR4, c[0x0][0x9e4] ;  /* 0x0002790000047ab9 */ /* 0x000fe40000000800 */
[----:B------:R-:W-:-:S05]  /*26a80*/  IMAD.U32 R3, RZ, RZ, UR4 ;  /* 0x00000004ff037e24 */ /* 0x000fca000f8e00ff */
[----:B------:R-:W-:-:S13]  /*26a90*/  ISETP.NE.AND P6, PT, R3, 0x1, PT ;  /* 0x000000010300780c */ /* 0x000fda0003fc5270 */
[----:B------:R-:W0:Y:S02]  /*26aa0*/  @P6 LDC.64 R14, c[0x0][0x9e8] ;  /* 0x00027a00ff0e6b82 */ /* 0x000e240000000a00 */
[----:B0-----:R-:W-:-:S05]  /*26ab0*/  @P6 IMAD.HI.U32 R14, R0, R14, RZ ;  /* 0x0000000e000e6227 */ /* 0x001fca00078e00ff */
[----:B------:R-:W-:-:S07]  /*26ac0*/  @P6 SHF.R.U32.HI R0, RZ, R15, R14 ;  /* 0x0000000fff006219 */ /* 0x000fce000001160e */
.L_x_7490:
[----:B------:R-:W-:Y:S05]  /*26ad0*/  BSYNC B0 ;  /* 0x0000000000007941 */ /* 0x000fea0003800000 */
.L_x_7488:
[----:B------:R-:W-:-:S05]  /*26ae0*/  IMAD R0, R0, R3, R200 ;  /* 0x0000000300007224 */ /* 0x000fca00078e02c8 */
[----:B------:R-:W-:Y:S02]  /*26af0*/  VIADDMNMX R20, R0, R3, R20, PT ;  /* 0x0000000300147246 */ /* 0x000fe40003800114 */
[----:B------:R-:W-:-:S07]  /*26b00*/  VIMNMX R21, R21, R0, !PT ;  /* 0x0000000015157248 */ /* 0x000fce0007fe0100 */
.L_x_7487:
[----:B------:R-:W-:Y:S01]  /*26b10*/  ISETP.GT.AND P2, PT, R21, 0x20, !P2 ;  /* 0x000000201500780c */ /* 0x000fe20005744270 */
[----:B------:R-:W2:Y:S03]  /*26b20*/  LDL.LU R201, [R1+0x4] ;  /* 0x0000040001c97983 */ /* 0x000ea60000300800 */
[----:B------:R-:W-:Y:S01]  /*26b30*/  ISETP.LT.OR P2, PT, R20, 0x21, P2 ;  /* 0x000000211400780c */ /* 0x000fe20001741670 */
[----:B------:R-:W3:Y:S01]  /*26b40*/  LDL.LU R200, [R1] ;  /* 0x0000000001c87983 */ /* 0x000ee20000300800 */
[----:B------:R-:W-:Y:S02]  /*26b50*/  LOP3.LUT P6, RZ, R17, 0x10, RZ, 0xc0, !PT ;  /* 0x0000001011ff7812 */ /* 0x000fe400078cc0ff */
        /* <DEDUP_REMOVED lines=137> */
[----:B------:R-:W-:Y:S01]  /*273f0*/  LOP3.LUT P2, RZ, R16, 0x400000, RZ, 0xc0, !PT ;  /* 0x0040000010ff7812 */ /* 0x000fe2000784c0ff */
[----:B------:R-:W0:Y:S01]  /*27400*/  SHFL.BFLY PT, R0, R3, 0x2, 0x1f ;  /* 0x0c401f0003007f89 */ /* 0x000e2200000e0000 */
[C---:B------:R-:W-:Y:S02]  /*27410*/  ISETP.GT.AND P3, PT, R21.reuse, 0xd0, !P3 ;  /* 0x000000d01500780c */ /* 0x040fe40005f64270 */
[----:B------:R-:W-:-:S02]  /*27420*/  ISETP.GT.AND P2, PT, R21, 0x71, !P2 ;  /* 0x000000711500780c */ /* 0x000fc40005744270 */
[C---:B------:R-:W-:Y:S02]  /*27430*/  ISETP.LT.OR P3, PT, R20.reuse, 0xd1, P3 ;  /* 0x000000d11400780c */ /* 0x040fe40001f61670 */
[----:B------:R-:W-:Y:S02]  /*27440*/  ISETP.LT.OR P2, PT, R20, 0x72, P2 ;  /* 0x000000721400780c */ /* 0x000fe40001741670 */
[----:B------:R-:W-:Y:S02]  /*27450*/  ISETP.GT.AND P4, PT, R21, 0xd1, !P4 ;  /* 0x000000d11500780c */ /* 0x000fe40006784270 */
[----:B------:R-:W-:Y:S02]  /*27460*/  FSEL R147, R147, -INF , !P2 ;  /* 0xff80000093937808 */ /* 0x000fe40005000000 */
[----:B------:R-:W-:Y:S02]  /*27470*/  LOP3.LUT P2, RZ, R16, 0x200000, RZ, 0xc0, !PT ;  /* 0x0020000010ff7812 */ /* 0x000fe4000784c0ff */
[----:B------:R-:W-:-:S02]  /*27480*/  FSEL R98, R98, -INF , !P3 ;  /* 0xff80000062627808 */ /* 0x000fc40005800000 */
[C---:B------:R-:W-:Y:S02]  /*27490*/  ISETP.GT.AND P2, PT, R21.reuse, 0x78, !P2 ;  /* 0x000000781500780c */ /* 0x040fe40005744270 */
[C---:B------:R-:W-:Y:S02]  /*274a0*/  ISETP.LT.OR P4, PT, R20.reuse, 0xd2, P4 ;  /* 0x000000d21400780c */ /* 0x040fe40002781670 */
[----:B------:R-:W-:Y:S02]  /*274b0*/  ISETP.LT.OR P2, PT, R20, 0x79, P2 ;  /* 0x000000791400780c */ /* 0x000fe40001741670 */
[----:B------:R-:W-:Y:S02]  /*274c0*/  ISETP.GT.AND P5, PT, R21, 0xd8, !P5 ;  /* 0x000000d81500780c */ /* 0x000fe40006fa4270 */
[----:B------:R-:W-:Y:S02]  /*274d0*/  FSEL R150, R150, -INF , !P2 ;  /* 0xff80000096967808 */ /* 0x000fe40005000000 */
[----:B------:R-:W-:-:S02]  /*274e0*/  LOP3.LUT P2, RZ, R16, 0x100000, RZ, 0xc0, !PT ;  /* 0x0010000010ff7812 */ /* 0x000fc4000784c0ff */
[----:B0-----:R-:W-:Y:S02]  /*274f0*/  FMNMX.FTZ R3, R3, R0, !PT ;  /* 0x0000000003037209 */ /* 0x001fe40007810000 */
[----:B------:R-:W-:Y:S02]  /*27500*/  ISETP.GT.AND P2, PT, R21, 0x79, !P2 ;  /* 0x000000791500780c */ /* 0x000fe40005744270 */
[----:B------:R-:W-:Y:S01]  /*27510*/  FSEL R99, R99, -INF , !P4 ;  /* 0xff80000063637808 */ /* 0x000fe20006000000 */
[----:B------:R-:W0:Y:S01]  /*27520*/  SHFL.BFLY PT, R14, R3, 0x1, 0x1f ;  /* 0x0c201f00030e7f89 */ /* 0x000e2200000e0000 */
[C---:B------:R-:W-:Y:S02]  /*27530*/  ISETP.LT.OR P2, PT, R20.reuse, 0x7a, P2 ;  /* 0x0000007a1400780c */ /* 0x040fe40001741670 */
[----:B------:R-:W-:Y:S02]  /*27540*/  ISETP.LT.OR P5, PT, R20, 0xd9, P5 ;  /* 0x000000d91400780c */ /* 0x000fe40002fa1670 */
[----:B------:R-:W-:-:S02]  /*27550*/  FSEL R151, R151, -INF , !P2 ;  /* 0xff80000097977808 */ /* 0x000fc40005000000 */
[----:B------:R-:W-:Y:S02]  /*27560*/  LOP3.LUT P2, RZ, R16, 0x80000, RZ, 0xc0, !PT ;  /* 0x0008000010ff7812 */ /* 0x000fe4000784c0ff */
[----:B------:R-:W-:Y:S02]  /*27570*/  FSEL R102, R102, -INF , !P5 ;  /* 0xff80000066667808 */ /* 0x000fe40006800000 */
[----:B------:R-:W-:-:S04]  /*27580*/  ISETP.GT.AND P2, PT, R21, 0x80, !P2 ;  /* 0x000000801500780c */ /* 0x000fc80005744270 */
[----:B------:R-:W-:-:S04]  /*27590*/  ISETP.LT.OR P2, PT, R20, 0x81, P2 ;  /* 0x000000811400780c */ /* 0x000fc80001741670 */
[----:B------:R-:W-:Y:S02]  /*275a0*/  FSEL R122, R122, -INF , !P2 ;  /* 0xff8000007a7a7808 */ /* 0x000fe40005000000 */
[----:B------:R-:W-:Y:S02]  /*275b0*/  LOP3.LUT P2, RZ, R16, 0x40000, RZ, 0xc0, !PT ;  /* 0x0004000010ff7812 */ /* 0x000fe4000784c0ff */
[----:B0-----:R-:W-:Y:S02]  /*275c0*/  FMNMX.FTZ R3, R3, R14, !PT ;  /* 0x0000000e03037209 */ /* 0x001fe40007810000 */
[----:B------:R-:W-:Y:S02]  /*275d0*/  ISETP.GT.AND P2, PT, R21, 0x81, !P2 ;  /* 0x000000811500780c */ /* 0x000fe40005744270 */
[----:B------:R-:W-:Y:S01]  /*275e0*/  FSETP.NEU.FTZ.AND P3, PT, R3, -INF , PT ;  /* 0xff8000000300780b */ /* 0x000fe20003f7d000 */
[----:B------:R-:W-:-:S01]  /*275f0*/  FFMA.FTZ R15, R2, R3, -8 ;  /* 0xc1000000020f7423 */ /* 0x000fc20000010003 */
[----:B------:R-:W-:-:S04]  /*27600*/  ISETP.LT.OR P2, PT, R20, 0x82, P2 ;  /* 0x000000821400780c */ /* 0x000fc80001741670 */
[----:B------:R-:W-:Y:S02]  /*27610*/  FSEL R123, R123, -INF , !P2 ;  /* 0xff8000007b7b7808 */ /* 0x000fe40005000000 */
[----:B------:R-:W-:Y:S02]  /*27620*/  LOP3.LUT P2, RZ, R16, 0x20000, RZ, 0xc0, !PT ;  /* 0x0002000010ff7812 */ /* 0x000fe4000784c0ff */
[----:B------:R-:W-:Y:S02]  /*27630*/  FSEL R15, R15, RZ, P3 ;  /* 0x000000ff0f0f7208 */ /* 0x000fe40001800000 */
[----:B------:R-:W-:-:S03]  /*27640*/  ISETP.GT.AND P2, PT, R21, 0x88, !P2 ;  /* 0x000000881500780c */ /* 0x000fc60005744270 */
[--C-:B------:R-:W-:Y:S01]  /*27650*/  FFMA.FTZ R14, R2, R184, -R15.reuse ;  /* 0x000000b8020e7223 */ /* 0x100fe2000001080f */
[----:B------:R-:W-:Y:S01]  /*27660*/  ISETP.LT.OR P2, PT, R20, 0x89, P2 ;  /* 0x000000891400780c */ /* 0x000fe20001741670 */
[C-C-:B------:R-:W-:Y:S01]  /*27670*/  FFMA.FTZ R184, R2.reuse, R189, -R15.reuse ;  /* 0x000000bd02b87223 */ /* 0x140fe2000001080f */
[----:B------:R-:W-:-:S01]  /*27680*/  FFMA.FTZ R189, R2, R196, -R15 ;  /* 0x000000c402bd7223 */ /* 0x000fc2000001080f */
[--C-:B------:R-:W-:Y:S01]  /*27690*/  FFMA.FTZ R168, R2, R168, -R15.reuse ;  /* 0x000000a802a87223 */ /* 0x100fe2000001080f */
[----:B------:R-:W-:Y:S01]  /*276a0*/  FSEL R126, R126, -INF , !P2 ;  /* 0xff8000007e7e7808 */ /* 0x000fe20005000000 */
[--C-:B------:R-:W-:Y:S01]  /*276b0*/  FFMA.FTZ R169, R2, R169, -R15.reuse ;  /* 0x000000a902a97223 */ /* 0x100fe2000001080f */
[----:B------:R-:W-:Y:S01]  /*276c0*/  LOP3.LUT P2, RZ, R16, 0x10000, RZ, 0xc0, !PT ;  /* 0x0001000010ff7812 */ /* 0x000fe2000784c0ff */
[C-C-:B------:R-:W-:Y:S01]  /*276d0*/  FFMA.FTZ R172, R2.reuse, R172, -R15.reuse ;  /* 0x000000ac02ac7223 */ /* 0x140fe2000001080f */
[----:B------:R-:W-:-:S01]  /*276e0*/  FFMA.FTZ R173, R2, R173, -R15 ;  /* 0x000000ad02ad7223 */ /* 0x000fc2000001080f */
[C-C-:B------:R-:W-:Y:S01]  /*276f0*/  FFMA.FTZ R176, R2.reuse, R176, -R15.reuse ;  /* 0x000000b002b07223 */ /* 0x140fe2000001080f */
[----:B------:R-:W-:Y:S01]  /*27700*/  ISETP.GT.AND P2, PT, R21, 0x89, !P2 ;  /* 0x000000891500780c */ /* 0x000fe20005744270 */
[C-C-:B------:R-:W-:Y:S01]  /*27710*/  FFMA.FTZ R177, R2.reuse, R177, -R15.reuse ;  /* 0x000000b102b17223 */ /* 0x140fe2000001080f */
[----:B------:R-:W-:-:S01]  /*27720*/  FFMA.FTZ R180, R2, R180, -R15 ;  /* 0x000000b402b47223 */ /* 0x000fc2000001080f */
[--C-:B------:R-:W-:Y:S01]  /*27730*/  FFMA.FTZ R181, R2, R181, -R15.reuse ;  /* 0x000000b502b57223 */ /* 0x100fe2000001080f */
[----:B------:R-:W-:Y:S01]  /*27740*/  ISETP.LT.OR P2, PT, R20, 0x8a, P2 ;  /* 0x0000008a1400780c */ /* 0x000fe20001741670 */
[C-C-:B------:R-:W-:Y:S01]  /*27750*/  FFMA.FTZ R152, R2.reuse, R152, -R15.reuse ;  /* 0x0000009802987223 */ /* 0x140fe2000001080f */
[----:B------:R-:W-:-:S01]  /*27760*/  FFMA.FTZ R153, R2, R153, -R15 ;  /* 0x0000009902997223 */ /* 0x000fc2000001080f */
[C-C-:B------:R-:W-:Y:S01]  /*27770*/  FFMA.FTZ R156, R2.reuse, R156, -R15.reuse ;  /* 0x0000009c029c7223 */ /* 0x140fe2000001080f */
        /* <DEDUP_REMOVED lines=13> */
[--C-:B------:R-:W-:Y:S01]  /*27850*/  FFMA.FTZ R144, R2, R144, -R15.reuse ;  /* 0x0000009002907223 */ /* 0x100fe2000001080f */
[----:B------:R-:W-:Y:S01]  /*27860*/  FSEL R130, R130, -INF , !P2 ;  /* 0xff80000082827808 */ /* 0x000fe20005000000 */
[C-C-:B------:R-:W-:Y:S01]  /*27870*/  FFMA.FTZ R145, R2.reuse, R145, -R15.reuse ;  /* 0x0000009102917223 */ /* 0x140fe2000001080f */
[----:B------:R-:W-:Y:S01]  /*27880*/  ISETP.GT.AND P2, PT, R21, 0x91, !P6 ;  /* 0x000000911500780c */ /* 0x000fe20007744270 */
[C-C-:B------:R-:W-:Y:S01]  /*27890*/  FFMA.FTZ R148, R2.reuse, R148, -R15.reuse ;  /* 0x0000009402947223 */ /* 0x140fe2000001080f */
[----:B------:R-:W-:Y:S01]  /*278a0*/  LOP3.LUT P6, RZ, R17, 0x2000, RZ, 0xc0, !PT ;  /* 0x0000200011ff7812 */ /* 0x000fe200078cc0ff */
        /* <DEDUP_REMOVED lines=32> */
[----:B------:R-:W-:Y:S01]  /*27ab0*/  FFMA.FTZ R100, R2, R100, -R15 ;  /* 0x0000006402647223 */ /* 0x000fe2000001080f */
[----:B------:R-:W-:Y:S01]  /*27ac0*/  FSEL R135, R135, -INF , !P2 ;  /* 0xff80000087877808 */ /* 0x000fe20005000000 */
[----:B------:R-:W-:Y:S01]  /*27ad0*/  MUFU.EX2 R14, R14 ;  /* 0x0000000e000e7308 */ /* 0x000fe20000000800 */
[----:B------:R-:W-:-:S04]  /*27ae0*/  LOP3.LUT P2, RZ, R16, 0x800, RZ, 0xc0, !PT ;  /* 0x0000080010ff7812 */ /* 0x000fc8000784c0ff */
[----:B------:R-:W-:-:S03]  /*27af0*/  ISETP.GT.AND P2, PT, R21, 0xa0, !P2 ;  /* 0x000000a01500780c */ /* 0x000fc60005744270 */
[----:B------:R-:W-:Y:S01]  /*27b00*/  MUFU.EX2 R184, R184 ;  /* 0x000000b800b87308 */ /* 0x000fe20000000800 */
[----:B------:R-:W-:-:S04]  /*27b10*/  ISETP.LT.OR P2, PT, R20, 0xa1, P2 ;  /* 0x000000a11400780c */ /* 0x000fc80001741670 */
[----:B------:R-:W-:Y:S02]  /*27b20*/  FSEL R106, R106, -INF , !P2 ;  /* 0xff8000006a6a7808 */ /* 0x000fe40005000000 */
[----:B------:R-:W-:Y:S01]  /*27b30*/  LOP3.LUT P2, RZ, R16, 0x400, RZ, 0xc0, !PT ;  /* 0x0000040010ff7812 */ /* 0x000fe2000784c0ff */
[----:B------:R-:W-:Y:S03]  /*27b40*/  MUFU.EX2 R189, R189 ;  /* 0x000000bd00bd7308 */ /* 0x000fe60000000800 */
[----:B------:R-:W-:-:S04]  /*27b50*/  ISETP.GT.AND P2, PT, R21, 0xa1, !P2 ;  /* 0x000000a11500780c */ /* 0x000fc80005744270 */
[----:B------:R-:W-:Y:S01]  /*27b60*/  ISETP.LT.OR P2, PT, R20, 0xa2, P2 ;  /* 0x000000a21400780c */ /* 0x000fe20001741670 */
[----:B------:R-:W-:Y:S03]  /*27b70*/  MUFU.EX2 R168, R168 ;  /* 0x000000a800a87308 */ /* 0x000fe60000000800 */
[----:B------:R-:W-:Y:S02]  /*27b80*/  FSEL R107, R107, -INF , !P2 ;  /* 0xff8000006b6b7808 */ /* 0x000fe40005000000 */
[----:B------:R-:W-:-:S03]  /*27b90*/  LOP3.LUT P2, RZ, R16, 0x200, RZ, 0xc0, !PT ;  /* 0x0000020010ff7812 */ /* 0x000fc6000784c0ff */
[----:B------:R-:W-:Y:S01]  /*27ba0*/  MUFU.EX2 R169, R169 ;  /* 0x000000a900a97308 */ /* 0x000fe20000000800 */
[----:B------:R-:W-:-:S04]  /*27bb0*/  ISETP.GT.AND P2, PT, R21, 0xa8, !P2 ;  /* 0x000000a81500780c */ /* 0x000fc80005744270 */
[----:B------:R-:W-:-:S03]  /*27bc0*/  ISETP.LT.OR P2, PT, R20, 0xa9, P2 ;  /* 0x000000a91400780c */ /* 0x000fc60001741670 */
[----:B------:R-:W-:Y:S01]  /*27bd0*/  MUFU.EX2 R172, R172 ;  /* 0x000000ac00ac7308 */ /* 0x000fe20000000800 */
[----:B------:R-:W-:Y:S02]  /*27be0*/  FSEL R110, R110, -INF , !P2 ;  /* 0xff8000006e6e7808 */ /* 0x000fe40005000000 */
[----:B------:R-:W-:-:S04]  /*27bf0*/  LOP3.LUT P2, RZ, R16, 0x100, RZ, 0xc0, !PT ;  /* 0x0000010010ff7812 */ /* 0x000fc8000784c0ff */
[----:B------:R-:W-:Y:S01]  /*27c00*/  ISETP.GT.AND P2, PT, R21, 0xa9, !P2 ;  /* 0x000000a91500780c */ /* 0x000fe20005744270 */
[----:B------:R-:W-:Y:S03]  /*27c10*/  MUFU.EX2 R173, R173 ;  /* 0x000000ad00ad7308 */ /* 0x000fe60000000800 */
[----:B------:R-:W-:-:S04]  /*27c20*/  ISETP.LT.OR P2, PT, R20, 0xaa, P2 ;  /* 0x000000aa1400780c */ /* 0x000fc80001741670 */
        /* <DEDUP_REMOVED lines=25> */
[----:B------:R-:W-:Y:S02]  /*27dc0*/  ISETP.GT.AND P2, PT, R21, 0x1, !P6 ;  /* 0x000000011500780c */ /* 0x000fe40007744270 */
[----:B------:R-:W-:Y:S02]  /*27dd0*/  LOP3.LUT P6, RZ, R17, 0x100, RZ, 0xc0, !PT ;  /* 0x0000010011ff7812 */ /* 0x000fe400078cc0ff */
        /* <DEDUP_REMOVED lines=39> */
[----:B------:R-:W-:-:S04]  /*28050*/  ISETP.GT.AND P2, PT, R21, RZ, !P2 ;  /* 0x000000ff1500720c */ /* 0x000fc80005744270 */
[----:B------:R-:W-:Y:S01]  /*28060*/  ISETP.LT.OR P2, PT, R20, 0x1, P2 ;  /* 0x000000011400780c */ /* 0x000fe20001741670 */
[----:B------:R-:W-:Y:S03]  /*28070*/  MUFU.EX2 R120, R120 ;  /* 0x0000007800787308 */ /* 0x000fe60000000800 */
[----:B------:R-:W-:Y:S02]  /*28080*/  FSEL R186, R186, -INF , !P2 ;  /* 0xff800000baba7808 */ /* 0x000fe40005000000 */
[----:B------:R-:W-:Y:S02]  /*28090*/  LOP3.LUT P2, RZ, R17, 0x800, RZ, 0xc0, !PT ;  /* 0x0000080011ff7812 */ /* 0x000fe4000784c0ff */
[----:B------:R-:W-:Y:S01]  /*280a0*/  FMNMX.FTZ R0, R186, R237, !PT ;  /* 0x000000edba007209 */ /* 0x000fe20007810000 */
[----:B------:R-:W-:Y:S01]  /*280b0*/  MUFU.EX2 R121, R121 ;  /* 0x0000007900797308 */ /* 0x000fe20000000800 */
[----:B------:R-:W-:-:S02]  /*280c0*/  ISETP.GT.AND P2, PT, R21, 0xc0, !P2 ;  /* 0x000000c01500780c */ /* 0x000fc40005744270 */
[----:B------:R-:W-:Y:S02]  /*280d0*/  FMNMX.FTZ R0, R187, R0, !PT ;  /* 0x00000000bb007209 */ /* 0x000fe40007810000 */
[----:B------:R-:W-:Y:S02]  /*280e0*/  ISETP.LT.OR P2, PT, R20, 0xc1, P2 ;  /* 0x000000c11400780c */ /* 0x000fe40001741670 */
[----:B------:R-:W-:Y:S01]  /*280f0*/  FMNMX.FTZ R0, R190, R0, !PT ;  /* 0x00000000be007209 */ /* 0x000fe20007810000 */
[----:B------:R-:W-:Y:S01]  /*28100*/  MUFU.EX2 R124, R124 ;  /* 0x0000007c007c7308 */ /* 0x000fe20000000800 */
[----:B------:R-:W-:Y:S02]  /*28110*/  FSEL R90, R90, -INF , !P2 ;  /* 0xff8000005a5a7808 */ /* 0x000fe40005000000 */
[----:B------:R-:W-:Y:S02]  /*28120*/  FMNMX.FTZ R0, R191, R0, !PT ;  /* 0x00000000bf007209 */ /* 0x000fe40007810000 */
[----:B------:R-:W-:-:S02]  /*28130*/  LOP3.LUT P2, RZ, R17, 0x400, RZ, 0xc0, !PT ;  /* 0x0000040011ff7812 */ /* 0x000fc4000784c0ff */
[----:B------:R-:W-:Y:S01]  /*28140*/  FMNMX.FTZ R0, R194, R0, !PT ;  /* 0x00000000c2007209 */ /* 0x000fe20007810000 */
[----:B------:R-:W-:Y:S01]  /*28150*/  MUFU.EX2 R125, R125 ;  /* 0x0000007d007d7308 */ /* 0x000fe20000000800 */
[----:B------:R-:W-:Y:S02]  /*28160*/  ISETP.GT.AND P2, PT, R21, 0xc1, !P2 ;  /* 0x000000c11500780c */ /* 0x000fe40005744270 */
[----:B------:R-:W-:Y:S02]  /*28170*/  FMNMX.FTZ R0, R195, R0, !PT ;  /* 0x00000000c3007209 */ /* 0x000fe40007810000 */
[----:B------:R-:W-:Y:S02]  /*28180*/  ISETP.LT.OR P2, PT, R20, 0xc2, P2 ;  /* 0x000000c21400780c */ /* 0x000fe40001741670 */
[----:B------:R-:W-:Y:S01]  /*28190*/  FMNMX.FTZ R0, R198, R0, !PT ;  /* 0x00000000c6007209 */ /* 0x000fe20007810000 */
[----:B------:R-:W-:Y:S01]  /*281a0*/  MUFU.EX2 R128, R128 ;  /* 0x0000008000807308 */ /* 0x000fe20000000800 */
[----:B------:R-:W-:-:S02]  /*281b0*/  FSEL R91, R91, -INF , !P2 ;  /* 0xff8000005b5b7808 */ /* 0x000fc40005000000 */
[----:B------:R-:W-:Y:S02]  /*281c0*/  FMNMX.FTZ R0, R199, R0, !PT ;  /* 0x00000000c7007209 */ /* 0x000fe40007810000 */
[----:B------:R-:W-:Y:S02]  /*281d0*/  LOP3.LUT P2, RZ, R17, 0x200, RZ, 0xc0, !PT ;  /* 0x0000020011ff7812 */ /* 0x000fe4000784c0ff */
[----:B------:R-:W-:Y:S01]  /*281e0*/  FMNMX.FTZ R0, R170, R0, !PT ;  /* 0x00000000aa007209 */ /* 0x000fe20007810000 */
[----:B------:R-:W-:Y:S01]  /*281f0*/  MUFU.EX2 R129, R129 ;  /* 0x0000008100817308 */ /* 0x000fe20000000800 */
[----:B------:R-:W-:Y:S02]  /*28200*/  ISETP.GT.AND P2, PT, R21, 0xc8, !P2 ;  /* 0x000000c81500780c */ /* 0x000fe40005744270 */
[----:B------:R-:W-:Y:S02]  /*28210*/  FMNMX.FTZ R0, R171, R0, !PT ;  /* 0x00000000ab007209 */ /* 0x000fe40007810000 */
[----:B------:R-:W-:-:S02]  /*28220*/  ISETP.LT.OR P2, PT, R20, 0xc9, P2 ;  /* 0x000000c91400780c */ /* 0x000fc40001741670 */
[----:B------:R-:W-:Y:S01]  /*28230*/  FMNMX.FTZ R0, R174, R0, !PT ;  /* 0x00000000ae007209 */ /* 0x000fe20007810000 */
[----:B------:R-:W-:Y:S01]  /*28240*/  MUFU.EX2 R132, R132 ;  /* 0x0000008400847308 */ /* 0x000fe20000000800 */
[----:B------:R-:W-:Y:S02]  /*28250*/  FSEL R94, R94, -INF , !P2 ;  /* 0xff8000005e5e7808 */ /* 0x000fe40005000000 */
[----:B------:R-:W-:Y:S02]  /*28260*/  FMNMX.FTZ R0, R175, R0, !PT ;  /* 0x00000000af007209 */ /* 0x000fe40007810000 */
[----:B------:R-:W-:Y:S02]  /*28270*/  ISETP.GT.AND P2, PT, R21, 0xc9, !P6 ;  /* 0x000000c91500780c */ /* 0x000fe40007744270 */
[----:B------:R-:W-:Y:S01]  /*28280*/  FMNMX.FTZ R0, R178, R0, !PT ;  /* 0x00000000b2007209 */ /* 0x000fe20007810000 */
[----:B------:R-:W-:Y:S01]  /*28290*/  MUFU.EX2 R133, R133 ;  /* 0x0000008500857308 */ /* 0x000fe20000000800 */
[----:B------:R-:W-:-:S02]  /*282a0*/  ISETP.LT.OR P2, PT, R20, 0xca, P2 ;  /* 0x000000ca1400780c */ /* 0x000fc40001741670 */
[----:B------:R-:W-:Y:S02]  /*282b0*/  FMNMX.FTZ R0, R179, R0, !PT ;  /* 0x00000000b3007209 */ /* 0x000fe40007810000 */
[----:B------:R-:W-:Y:S02]  /*282c0*/  FSEL R95, R95, -INF , !P2 ;  /* 0xff8000005f5f7808 */ /* 0x000fe40005000000 */
[----:B------:R-:W-:Y:S01]  /*282d0*/  FMNMX.FTZ R0, R182, R0, !PT ;  /* 0x00000000b6007209 */ /* 0x000fe20007810000 */
[----:B------:R-:W-:Y:S01]  /*282e0*/  MUFU.EX2 R104, R104 ;  /* 0x0000006800687308 */ /* 0x000fe20000000800 */
[----:B------:R-:W-:Y:S02]  /*282f0*/  LOP3.LUT P6, RZ, R17, 0x1000, RZ, 0xc0, !PT ;  /* 0x0000100011ff7812 */ /* 0x000fe400078cc0ff */
[----:B------:R-:W-:Y:S02]  /*28300*/  FMNMX.FTZ R0, R183, R0, !PT ;  /* 0x00000000b7007209 */ /* 0x000fe40007810000 */
[----:B------:R-:W-:Y:S01]  /*28310*/  ISETP.GT.AND P2, PT, R21, 0xd9, !P6 ;  /* 0x000000d91500780c */ /* 0x000fe20007744270 */
[--C-:B------:R-:W-:Y:S01]  /*28320*/  FFMA.FTZ R21, R2, R188, -R15.reuse ;  /* 0x000000bc02157223 */ /* 0x100fe2000001080f */
[----:B------:R-:W-:Y:S01]  /*28330*/  FMNMX.FTZ R0, R154, R0, !PT ;  /* 0x000000009a007209 */ /* 0x000fe20007810000 */
[--C-:B------:R-:W-:Y:S01]  /*28340*/  FFMA.FTZ R188, R2, R193, -R15.reuse ;  /* 0x000000c102bc7223 */ /* 0x100fe2000001080f */
[----:B------:R-:W-:Y:S01]  /*28350*/  ISETP.LT.OR P2, PT, R20, 0xda, P2 ;  /* 0x000000da1400780c */ /* 0x000fe20001741670 */
[C-C-:B------:R-:W-:Y:S01]  /*28360*/  FFMA.FTZ R20, R2.reuse, R185, -R15.reuse ;  /* 0x000000b902147223 */ /* 0x140fe2000001080f */
[----:B------:R-:W-:Y:S01]  /*28370*/  FMNMX.FTZ R0, R155, R0, !PT ;  /* 0x000000009b007209 */ /* 0x000fe20007810000 */
[C-C-:B------:R-:W-:Y:S01]  /*28380*/  FFMA.FTZ R185, R2.reuse, R192, -R15.reuse ;  /* 0x000000c002b97223 */ /* 0x140fe2000001080f */
[----:B------:R-:W-:Y:S01]  /*28390*/  FSEL R103, R103, -INF , !P2 ;  /* 0xff80000067677808 */ /* 0x000fe20005000000 */
[--C-:B------:R-:W-:Y:S01]  /*283a0*/  FFMA.FTZ R192, R2, R197, -R15.reuse ;  /* 0x000000c502c07223 */ /* 0x100fe2000001080f */
[----:B------:R-:W-:Y:S01]  /*283b0*/  FMNMX.FTZ R0, R158, R0, !PT ;  /* 0x000000009e007209 */ /* 0x000fe20007810000 */
[----:B------:R-:W-:Y:S01]  /*283c0*/  FFMA.FTZ R15, R2, R101, -R15 ;  /* 0x00000065020f7223 */ /* 0x000fe2000001080f */
[----:B------:R-:W-:Y:S01]  /*283d0*/  FSEL R101, R3, RZ, P3 ;  /* 0x000000ff03657208 */ /* 0x000fe20001800000 */
[----:B------:R-:W-:Y:S01]  /*283e0*/  MUFU.EX2 R20, R20 ;  /* 0x0000001400147308 */ /* 0x000fe20000000800 */
[----:B------:R-:W-:-:S03]  /*283f0*/  FMNMX.FTZ R0, R159, R0, !PT ;  /* 0x000000009f007209 */ /* 0x000fc60007810000 */
[----:B------:R-:W-:Y:S01]  /*28400*/  FADD.FTZ R101, -R101, R236 ;  /* 0x000000ec65657221 */ /* 0x000fe20000010100 */
[----:B------:R-:W-:-:S03]  /*28410*/  FMNMX.FTZ R0, R162, R0, !PT ;  /* 0x00000000a2007209 */ /* 0x000fc60007810000 */
[----:B------:R-:W-:Y:S01]  /*28420*/  FMUL.FTZ R101, R2, R101 ;  /* 0x0000006502657220 */ /* 0x000fe20000410000 */
[----:B------:R-:W-:Y:S01]  /*28430*/  FMNMX.FTZ R0, R163, R0, !PT ;  /* 0x00000000a3007209 */ /* 0x000fe20007810000 */
[----:B------:R-:W-:Y:S03]  /*28440*/  MUFU.EX2 R21, R21 ;  /* 0x0000001500157308 */ /* 0x000fe60000000800 */
[----:B------:R-:W-:-:S04]  /*28450*/  FMNMX.FTZ R0, R166, R0, !PT ;  /* 0x00000000a6007209 */ /* 0x000fc80007810000 */
[----:B------:R-:W-:Y:S01]  /*28460*/  FMNMX.FTZ R0, R167, R0, !PT ;  /* 0x00000000a7007209 */ /* 0x000fe20007810000 */
[----:B------:R-:W2:Y:S03]  /*28470*/  MUFU.EX2 R101, R101 ;  /* 0x0000006500657308 */ /* 0x000ea60000000800 */
        /* <DEDUP_REMOVED lines=47> */
[----:B------:R-:W-:Y:S04]  /*28770*/  MUFU.EX2 R97, R97 ;  /* 0x0000006100617308 */ /* 0x000fe80000000800 */
[----:B------:R-:W0:Y:S04]  /*28780*/  SHFL.BFLY PT, R193, R0, 0x2, 0x1f ;  /* 0x0c401f0000c17f89 */ /* 0x000e2800000e0000 */
[----:B------:R-:W-:Y:S08]  /*28790*/  MUFU.EX2 R100, R100 ;  /* 0x0000006400647308 */ /* 0x000ff00000000800 */
[----:B------:R-:W-:Y:S01]  /*287a0*/  MUFU.EX2 R15, R15 ;  /* 0x0000000f000f7308 */ /* 0x000fe20000000800 */
[----:B0-----:R-:W-:-:S05]  /*287b0*/  FMNMX.FTZ R0, R0, R193, !PT ;  /* 0x000000c100007209 */ /* 0x001fca0007810000 */
[----:B------:R-:W0:Y:S02]  /*287c0*/  SHFL.BFLY PT, R193, R0, 0x1, 0x1f ;  /* 0x0c201f0000c17f89 */ /* 0x000e2400000e0000 */
[----:B0-----:R-:W-:-:S04]  /*287d0*/  FMNMX.FTZ R0, R0, R193, !PT ;  /* 0x000000c100007209 */ /* 0x001fc80007810000 */
[----:B------:R-:W-:Y:S01]  /*287e0*/  FSETP.NEU.FTZ.AND P2, PT, R0, -INF , PT ;  /* 0xff8000000000780b */ /* 0x000fe20003f5d000 */
[----:B------:R-:W-:-:S03]  /*287f0*/  FFMA.FTZ R196, R2, R0, -8 ;  /* 0xc100000002c47423 */ /* 0x000fc60000010000 */
[----:B------:R-:W-:Y:S02]  /*28800*/  FSEL R193, R0, RZ, P2 ;  /* 0x000000ff00c17208 */ /* 0x000fe40001000000 */
[----:B------:R-:W-:-:S03]  /*28810*/  FSEL R197, R196, RZ, P2 ;  /* 0x000000ffc4c57208 */ /* 0x000fc60001000000 */
[----:B------:R-:W-:Y:S02]  /*28820*/  FADD.FTZ R193, -R193, R237 ;  /* 0x000000edc1c17221 */ /* 0x000fe40000010100 */
[----:B------:R-:W-:-:S01]  /*28830*/  FFMA.FTZ R186, R2, R186, -R197 ;  /* 0x000000ba02ba7223 */ /* 0x000fc200000108c5 */
[C-C-:B------:R-:W-:Y:S01]  /*28840*/  FFMA.FTZ R187, R2.reuse, R187, -R197.reuse ;  /* 0x000000bb02bb7223 */ /* 0x140fe200000108c5 */
[C---:B------:R-:W-:Y:S01]  /*28850*/  FMUL.FTZ R193, R2.reuse, R193 ;  /* 0x000000c102c17220 */ /* 0x040fe20000410000 */
        /* <DEDUP_REMOVED lines=221> */
[----:B-1----:R-:W-:-:S04]  /*29630*/  FADD.FTZ R199, R102, R199 ;  /* 0x000000c766c77221 */ /* 0x002fc80000010000 */
[----:B--2---:R-:W-:-:S05]  /*29640*/  FADD.FTZ R197, R103, R199 ;  /* 0x000000c767c57221 */ /* 0x004fca0000010000 */
[----:B------:R0:W-:Y:S04]  /*29650*/  STL [R1], R197 ;  /* 0x000000c501007387 */ /* 0x0001e80000100800 */
[----:B------:R0:W-:Y:S01]  /*29660*/  STL [R1+0x4], R200 ;  /* 0x000004c801007387 */ /* 0x0001e20000100800 */
[----:B------:R-:W-:Y:S05]  /*29670*/  @!P0 BRA `(.L_x_7491) ;  /* 0x0000000000048947 */ /* 0x000fea0003800000 */
[----:B------:R-:W-:Y:S01]  /*29680*/  BPT.TRAP 0x1 ;  /* 0x000000040000795c */ /* 0x000fe20000300000 */
.L_x_7491:
[----:B0-----:R-:W2:Y:S01]  /*29690*/  LDL R197, [R1+0x68] ;  /* 0x0000680001c57983 */ /* 0x001ea20000100800 */
        /* <DEDUP_REMOVED lines=9> */
[-C--:B------:R-:W-:Y:S01]  /*29730*/  FMUL.FTZ R25, R25, R101.reuse ;  /* 0x0000006519197220 */ /* 0x080fe20000410000 */
[----:B------:R-:W-:Y:S01]  /*29740*/  F2FP.SATFINITE.E4M3.F32.PACK_AB_MERGE_C R196, R198, R196, RZ ;  /* 0x000000c4c6c4723e */ /* 0x000fe200048070ff */
[-C--:B------:R-:W-:Y:S01]  /*29750*/  FMUL.FTZ R28, R28, R101.reuse ;  /* 0x000000651c1c7220 */ /* 0x080fe20000410000 */
[----:B------:R-:W-:Y:S01]  /*29760*/  F2FP.SATFINITE.E4M3.F32.PACK_AB_MERGE_C R172, R173, R172, RZ ;  /* 0x000000acadac723e */ /* 0x000fe200048070ff */
[----:B------:R-:W-:Y:S01]  /*29770*/  IMAD.U32 R14, RZ, RZ, UR4 ;  /* 0x00000004ff0e7e24 */ /* 0x000fe2000f8e00ff */
        /* <DEDUP_REMOVED lines=116> */
[----:B0-----:R-:W-:Y:S01]  /*29ec0*/  IMAD.MOV.U32 R13, RZ, RZ, R233 ;  /* 0x000000ffff0d7224 */ /* 0x001fe200078e00e9 */
[C---:B--2---:R-:W-:Y:S01]  /*29ed0*/  ISETP.GT.AND P2, PT, R12.reuse, R197, PT ;  /* 0x000000c50c00720c */ /* 0x044fe20003f44270 */
[----:B------:R-:W-:-:S12]  /*29ee0*/  VIADD R12, R12, 0xffffffff ;  /* 0xffffffff0c0c7836 */ /* 0x000fd80000000000 */
[----:B------:R-:W-:Y:S05]  /*29ef0*/  @P2 BRA `(.L_x_7492) ;  /* 0xffffff9800302947 */ /* 0x000fea000383ffff */
.L_x_7473:
[----:B------:R-:W-:Y:S05]  /*29f00*/  WARPSYNC.ALL ;  /* 0x0000000000007948 */ /* 0x000fea0003800000 */
[----:B------:R-:W-:Y:S06]  /*29f10*/  BAR.ARV 0x8, 0x180 ;  /* 0x0206000000007b1d */ /* 0x000fec0000002000 */
[----:B------:R-:W-:Y:S05]  /*29f20*/  @!P0 BRA `(.L_x_7493) ;  /* 0x0000000000048947 */ /* 0x000fea0003800000 */
[----:B------:R-:W-:Y:S01]  /*29f30*/  BPT.TRAP 0x1 ;  /* 0x000000040000795c */ /* 0x000fe20000300000 */
.L_x_7493:
[----:B------:R-:W-:Y:S01]  /*29f40*/  IMAD R13, R233, 0x8, R18 ;  /* 0x00000008e90d7824 */ /* 0x000fe200078e0212 */
[----:B------:R-:W-:-:S04]  /*29f50*/  SHF.L.U32 R4, R232, 0x1f, RZ ;  /* 0x0000001fe8047819 */ /* 0x000fc800000006ff */
[----:B------:R1:W2:Y:S01]  /*29f60*/  SYNCS.PHASECHK.TRANS64.TRYWAIT P1, [R13+URZ+0x2e850], R4 ;  /* 0x02e850040d0075a7 */ /* 0x0002a2000802017f */
[----:B------:R-:W-:Y:S05]  /*29f70*/  @!P0 BRA `(.L_x_7494) ;  /* 0x0000000000048947 */ /* 0x000fea0003800000 */
[----:B------:R-:W-:Y:S01]  /*29f80*/  BPT.TRAP 0x1 ;  /* 0x000000040000795c */ /* 0x000fe20000300000 */
.L_x_7494:
[----:B------:R-:W-:-:S05]  /*29f90*/  VIADD R18, R18, 0x400 ;  /* 0x0000040012127836 */ /* 0x000fca0000000000 */
[----:B------:R-:W-:-:S04]  /*29fa0*/  SHF.R.U32.HI R18, RZ, 0x4, R18 ;  /* 0x00000004ff127819 */ /* 0x000fc80000011612 */
[----:B------:R-:W-:-:S04]  /*29fb0*/  LOP3.LUT R18, R18, 0x3fff, RZ, 0xc0, !PT ;  /* 0x00003fff12127812 */ /* 0x000fc800078ec0ff */
[----:B------:R-:W-:Y:S01]  /*29fc0*/  LOP3.LUT R18, R18, 0x10000, RZ, 0xfc, !PT ;  /* 0x0001000012127812 */ /* 0x000fe200078efcff */
[----:B--2---:R-:W-:Y:S06]  /*29fd0*/  @P1 BRA `(.L_x_7495) ;  /* 0x0000000000081947 */ /* 0x004fec0003800000 */
[----:B------:R-:W2:Y:S02]  /*29fe0*/  SYNCS.PHASECHK.TRANS64.TRYWAIT P1, [R13+URZ+0x2e850], R4 ;  /* 0x02e850040d0075a7 */ /* 0x000ea4000802017f */
[----:B--2---:R-:W-:Y:S05]  /*29ff0*/  @!P1 BRA `(.L_x_7496) ;  /* 0x000000e000f89947 */ /* 0x004fea0003800000 */
.L_x_7495:
[----:B-12---:R-:W-:Y:S01]  /*2a000*/  IMAD R4, R233, 0x700, R18 ;  /* 0x00000700e9047824 */ /* 0x006fe200078e0212 */
[----:B------:R-:W2:Y:S01]  /*2a010*/  LDL.LU R21, [R1+0x84] ;  /* 0x0000840001157983 */ /* 0x000ea20000300800 */
[----:B------:R-:W-:Y:S01]  /*2a020*/  IMAD.MOV.U32 R5, RZ, RZ, -0x3ffffff0 ;  /* 0xc0000010ff057424 */ /* 0x000fe200078e00ff */
[----:B------:R-:W-:Y:S05]  /*2a030*/  WARPSYNC.ALL ;  /* 0x0000000000007948 */ /* 0x000fea0003800000 */
[C---:B------:R-:W-:Y:S01]  /*2a040*/  R2UR UR6, R4.reuse ;  /* 0x00000000040672ca */ /* 0x040fe200000e0000 */
[----:B------:R-:W-:Y:S01]  /*2a050*/  VIADD R6, R4, 0x100 ;  /* 0x0000010004067836 */ /* 0x000fe20000000000 */
[----:B------:R-:W-:Y:S01]  /*2a060*/  R2UR UR7, R5 ;  /* 0x00000000050772ca */ /* 0x000fe200000e0000 */
[----:B------:R-:W-:Y:S01]  /*2a070*/  WARPGROUP.ARRIVE ;  /* 0x00000000000079c5 */ /* 0x000fe20000000000 */
[----:B------:R-:W-:Y:S01]  /*2a080*/  IMAD.MOV.U32 R7, RZ, RZ, -0x3ffffff0 ;  /* 0xc0000010ff077424 */ /* 0x000fe200078e00ff */
[----:B------:R-:W3:Y:S01]  /*2a090*/  LDL R14, [R1+0x8c] ;  /* 0x00008c00010e7983 */ /* 0x000ee20000100800 */
[----:B------:R-:W-:-:S03]  /*2a0a0*/  ULDC.64 UR4, c[0x0][0x9a0] ;  /* 0x0002680000047ab9 */ /* 0x000fc60000000a00 */
[----:B------:R-:W4:Y:S04]  /*2a0b0*/  LDL.LU R20, [R1+0x4] ;  /* 0x0000040001147983 */ /* 0x000f280000300800 */
[----:B------:R-:W5:Y:S01]  /*2a0c0*/  LDL.LU R12, [R1] ;  /* 0x00000000010c7983 */ /* 0x000f620000300800 */
[----:B------:R-:W-:Y:S01]  /*2a0d0*/  ISETP.NE.U32.AND P1, PT, RZ, UR4, PT ;  /* 0x00000004ff007c0c */ /* 0x000fe2000bf25070 */
[----:B------:R-:W-:Y:S01]  /*2a0e0*/  QGMMA.64x128x32.F32.E4M3.E4M3 R24, R224, gdesc[UR4], R24, gsb0 ;  /* 0x01e00004e0187df3 */ /* 0x000fe20008000818 */
[----:B------:R-:W-:Y:S01]  /*2a0f0*/  R2UR UR6, R6 ;  /* 0x00000000060672ca */ /* 0x000fe200000e0000 */
[----:B------:R-:W-:Y:S01]  /*2a100*/  VIADD R6, R4, 0x200 ;  /* 0x0000020004067836 */ /* 0x000fe20000000000 */
[----:B------:R-:W-:Y:S01]  /*2a110*/  R2UR UR7, R7 ;  /* 0x00000000070772ca */ /* 0x000fe200000e0000 */
[----:B------:R-:W-:Y:S01]  /*2a120*/  IMAD.MOV.U32 R7, RZ, RZ, -0x3ffffff0 ;  /* 0xc0000010ff077424 */ /* 0x000fe200078e00ff */
[----:B------:R-:W-:Y:S01]  /*2a130*/  ISETP.NE.AND.EX P1, PT, RZ, UR5, PT, P1 ;  /* 0x00000005ff007c0c */ /* 0x000fe2000bf25310 */
[----:B------:R-:W-:Y:S01]  /*2a140*/  IMAD.MOV.U32 R15, RZ, RZ, -0x3ffffff0 ;  /* 0xc0000010ff0f7424 */ /* 0x000fe200078e00ff */
[----:B------:R-:W-:-:S11]  /*2a150*/  ULDC.64 UR8, c[0x0][0x208] ;  /* 0x0000820000087ab9 */ /* 0x000fd60000000a00 */
[----:B------:R-:W1:Y:S08]  /*2a160*/  @P1 LDC.64 R8, c[0x0][0x9c8] ;  /* 0x00027200ff081b82 */ /* 0x000e700000000a00 */
[----:B------:R-:W3:Y:S01]  /*2a170*/  @P1 LDC.64 R10, c[0x0][0x9d0] ;  /* 0x00027400ff0a1b82 */ /* 0x000ee20000000a00 */
[----:B------:R-:W-:Y:S02]  /*2a180*/  WARPGROUP.DEPBAR.LE gsb0, 0x0 ;  /* 0x00008000000079c5 */ /* 0x000fe40000010000 */
[----:B------:R-:W-:-:S06]  /*2a190*/  WARPGROUP.ARRIVE ;  /* 0x00000000000079c5 */ /* 0x000fcc0000000000 */
[----:B------:R-:W-:Y:S01]  /*2a1a0*/  QGMMA.64x128x32.F32.E4M3.E4M3 R24, R220, gdesc[UR4], R24, gsb0 ;  /* 0x01e00004dc187df3 */ /* 0x000fe20008000818 */
[----:B------:R-:W-:Y:S01]  /*2a1b0*/  R2UR UR6, R6 ;  /* 0x00000000060672ca */ /* 0x000fe200000e0000 */
[----:B------:R-:W-:Y:S01]  /*2a1c0*/  VIADD R6, R4, 0x300 ;  /* 0x0000030004067836 */ /* 0x000fe20000000000 */
[----:B------:R-:W-:Y:S01]  /*2a1d0*/  R2UR UR7, R7 ;  /* 0x00000000070772ca */ /* 0x000fe200000e0000 */
[----:B------:R-:W-:Y:S01]  /*2a1e0*/  IMAD.MOV.U32 R7, RZ, RZ, -0x3ffffff0 ;  /* 0xc0000010ff077424 */ /* 0x000fe200078e00ff */
[----:B--2---:R-:W-:Y:S01]  /*2a1f0*/  @P1 SHF.R.S32.HI R5, RZ, 0x1f, R21 ;  /* 0x0000001fff051819 */ /* 0x004fe20000011415 */
[----:B------:R-:W-:Y:S02]  /*2a200*/  WARPGROUP.DEPBAR.LE gsb0, 0x0 ;  /* 0x00008000000079c5 */ /* 0x000fe40000010000 */
[----:B------:R-:W-:-:S08]  /*2a210*/  WARPGROUP.ARRIVE ;  /* 0x00000000000079c5 */ /* 0x000fd00000000000 */
[----:B------:R-:W-:Y:S01]  /*2a220*/  QGMMA.64x128x32.F32.E4M3.E4M3 R24, R216, gdesc[UR4], R24, gsb0 ;  /* 0x01e00004d8187df3 */ /* 0x000fe20008000818 */
[----:B------:R-:W-:Y:S01]  /*2a230*/  R2UR UR6, R6 ;  /* 0x00000000060672ca */ /* 0x000fe200000e0000 */
[----:B-1----:R-:W-:Y:S01]  /*2a240*/  @P1 IMAD R6, R5, R8, RZ ;  /* 0x0000000805061224 */ /* 0x002fe200078e02ff */
[----:B------:R-:W-:-:S03]  /*2a250*/  R2UR UR7, R7 ;  /* 0x00000000070772ca */ /* 0x000fc600000e0000 */
[C---:B------:R-:W-:Y:S02]  /*2a260*/  @P1 IMAD R5, R21.reuse, R9, R6 ;  /* 0x0000000915051224 */ /* 0x040fe400078e0206 */
[----:B------:R-:W-:-:S04]  /*2a270*/  @P1 IMAD.WIDE.U32 R6, R21, R8, RZ ;  /* 0x0000000815061225 */ /* 0x000fc800078e00ff */
[----:B------:R-:W-:Y:S02]  /*2a280*/  @P1 IMAD.IADD R7, R7, 0x1, R5 ;  /* 0x0000000107071824 */ /* 0x000fe400078e0205 */
[----:B---3--:R-:W-:-:S04]  /*2a290*/  @P1 IMAD.WIDE.U32 R6, R14, R10, R6 ;  /* 0x0000000a0e061225 */ /* 0x008fc800078e0006 */
[----:B------:R-:W-:Y:S01]  /*2a2a0*/  @P1 IMAD R5, R14, R11, R7 ;  /* 0x0000000b0e051224 */ /* 0x000fe200078e0207 */
[----:B------:R-:W-:Y:S01]  /*2a2b0*/  @P1 LEA R8, P2, R6, UR4, 0x2 ;  /* 0x0000000406081c11 */ /* 0x000fe2000f8410ff */
[----:B------:R-:W-:Y:S02]  /*2a2c0*/  VIADD R14, R4, 0x400 ;  /* 0x00000400040e7836 */ /* 0x000fe40000000000 */
[----:B------:R-:W-:Y:S01]  /*2a2d0*/  IMAD.MOV.U32 R10, RZ, RZ, 0x3f800000 ;  /* 0x3f800000ff0a7424 */ /* 0x000fe200078e00ff */
        /* <DEDUP_REMOVED lines=16> */
[----:B----4-:R-:W3:Y:S01]  /*2a3e0*/  SHFL.BFLY PT, R6, R20, 0x2, 0x1f ;  /* 0x0c401f0014067f89 */ /* 0x010ee200000e0000 */
[----:B------:R-:W-:Y:S02]  /*2a3f0*/  WARPGROUP.DEPBAR.LE gsb0, 0x0 ;  /* 0x00008000000079c5 */ /* 0x000fe40000010000 */
[----:B------:R-:W-:-:S06]  /*2a400*/  WARPGROUP.ARRIVE ;  /* 0x00000000000079c5 */ /* 0x000fcc0000000000 */
[----:B------:R-:W-:Y:S01]  /*2a410*/  QGMMA.64x128x32.F32.E4M3.E4M3 R24, R204, gdesc[UR4], R24, gsb0 ;  /* 0x01e00004cc187df3 */ /* 0x000fe20008000818 */
[----:B------:R-:W-:Y:S02]  /*2a420*/  R2UR UR6, R4 ;  /* 0x00000000040672ca */ /* 0x000fe400000e0000 */
[----:B------:R-:W-:Y:S01]  /*2a430*/  R2UR UR7, R5 ;  /* 0x00000000050772ca */ /* 0x000fe200000e0000 */
[----:B-----5:R-:W4:Y:S01]  /*2a440*/  SHFL.BFLY PT, R4, R12, 0x2, 0x1f ;  /* 0x0c401f000c047f89 */ /* 0x020f2200000e0000 */
[----:B---3--:R-:W-:-:S05]  /*2a450*/  FADD.FTZ R6, R6, R20 ;  /* 0x0000001406067221 */ /* 0x008fca0000010000 */
[----:B------:R-:W3:Y:S01]  /*2a460*/  SHFL.BFLY PT, R5, R6, 0x1, 0x1f ;  /* 0x0c201f0006057f89 */ /* 0x000ee200000e0000 */
[----:B----4-:R-:W-:-:S05]  /*2a470*/  FADD.FTZ R4, R4, R12 ;  /* 0x0000000c04047221 */ /* 0x010fca0000010000 */
[----:B------:R-:W4:Y:S01]  /*2a480*/  SHFL.BFLY PT, R7, R4, 0x1, 0x1f ;  /* 0x0c201f0004077f89 */ /* 0x000f2200000e0000 */
[----:B---3--:R-:W-:-:S05]  /*2a490*/  FADD.FTZ R11, R6, R5 ;  /* 0x00000005060b7221 */ /* 0x008fca0000010000 */
[C---:B------:R-:W-:Y:S01]  /*2a4a0*/  FSETP.NE.FTZ.AND P1, PT, R11.reuse, RZ, PT ;  /* 0x000000ff0b00720b */ /* 0x040fe20003f35000 */
[----:B------:R-:W-:Y:S01]  /*2a4b0*/  FMUL.FTZ R14, R11, 0.00390625 ;  /* 0x3b8000000b0e7820 */ /* 0x000fe20000410000 */
[----:B------:R-:W-:-:S04]  /*2a4c0*/  IMAD.MOV.U32 R5, RZ, RZ, RZ ;  /* 0x000000ffff057224 */ /* 0x000fc800078e00ff */
[----:B------:R-:W-:Y:S01]  /*2a4d0*/  FSETP.NE.FTZ.AND P2, PT, R14, RZ, PT ;  /* 0x000000ff0e00720b */ /* 0x000fe20003f55000 */
[----:B----4-:R-:W-:-:S04]  /*2a4e0*/  FADD.FTZ R12, R4, R7 ;  /* 0x00000007040c7221 */ /* 0x010fc80000010000 */
[----:B-1----:R-:W-:Y:S02]  /*2a4f0*/  FMUL.FTZ R8, R12, 0.00390625 ;  /* 0x3b8000000c087820 */ /* 0x002fe40000410000 */
        /* <DEDUP_REMOVED lines=23> */
.L_x_7497:
        /* <DEDUP_REMOVED lines=65> */
[----:B0-----:R-:W-:Y:S01]  /*2aa80*/  FMUL.FTZ R103, R83, R9 ;  /* 0x0000000953677220 */ /* 0x001fe20000410000 */
[----:B------:R-:W-:-:S02]  /*2aa90*/  SEL R233, R233, RZ, P1 ;  /* 0x000000ffe9e97207 */ /* 0x000fc40000800000 */
[----:B--2---:R-:W-:Y:S01]  /*2aaa0*/  R2UR UR4, R2 ;  /* 0x00000000020472ca */ /* 0x004fe200000e0000 */
[----:B------:R-:W-:-:S12]  /*2aab0*/  VIADD R2, R13, 0x2e860 ;  /* 0x0002e8600d027836 */ /* 0x000fd80000000000 */
[----:B------:R-:W-:Y:S01]  /*2aac0*/  IMAD.U32 R3, RZ, RZ, UR4 ;  /* 0x00000004ff037e24 */ /* 0x000fe2000f8e00ff */
[----:B---3--:R-:W-:Y:S01]  /*2aad0*/  R2UR UR4, R0 ;  /* 0x00000000000472ca */ /* 0x008fe200000e0000 */
[-C--:B------:R-:W-:Y:S01]  /*2aae0*/  FMUL.FTZ R0, R24, R106.reuse ;  /* 0x0000006a18007220 */ /* 0x080fe20000410000 */
[----:B------:R-:W-:Y:S01]  /*2aaf0*/  FMUL.FTZ R106, R81, R106 ;  /* 0x0000006a516a7220 */ /* 0x000fe20000410000 */
[----:B------:R-:W-:Y:S01]  /*2ab00*/  FMUL.FTZ R81, R58, R9 ;  /* 0x000000093a517220 */ /* 0x000fe20000410000 */
[----:B------:R-:W-:Y:S02]  /*2ab10*/  PRMT R2, R3, 0x654, R2 ;  /* 0x0000065403027816 */ /* 0x000fe40000000002 */
[----:B------:R-:W-:Y:S02]  /*2ab20*/  SEL R3, RZ, 0x1, P1 ;  /* 0x00000001ff037807 */ /* 0x000fe40000800000 */
[----:B------:R0:W-:Y:S02]  /*2ab30*/  SYNCS.ARRIVE.TRANS64.RED.A1T0 RZ, [R2+URZ], RZ ;  /* 0x000000ff02ff79a7 */ /* 0x0001e4000810043f */
[----:B------:R-:W-:-:S03]  /*2ab40*/  LOP3.LUT R232, R232, R3, RZ, 0x3c, !PT ;  /* 0x00000003e8e87212 */ /* 0x000fc600078e3cff */
[----:B------:R-:W-:-:S06]  /*2ab50*/  UIADD3 UR4, UR4, 0x1, URZ ;  /* 0x0000000104047890 */ /* 0x000fcc000fffe03f */
[----:B0-----:R-:W-:-:S05]  /*2ab60*/  IMAD.U32 R2, RZ, RZ, UR4 ;  /* 0x00000004ff027e24 */ /* 0x001fca000f8e00ff */
[----:B------:R0:W-:Y:S02]  /*2ab70*/  STL [R1+0xa8], R2 ;  /* 0x0000a80201007387 */ /* 0x0001e40000100800 */
.L_x_7386:
[----:B------:R-:W1:Y:S01]  /*2ab80*/  S2R R122, SR_TID.X ;  /* 0x00000000007a7919 */ /* 0x000e620000002100 */
[----:B------:R-:W-:Y:S05]  /*2ab90*/  WARPSYNC.ALL ;  /* 0x0000000000007948 */ /* 0x000fea0003800000 */
[----:B-1----:R-:W-:-:S05]  /*2aba0*/  VIADD R95, R122, 0xffffff80 ;  /* 0xffffff807a5f7836 */ /* 0x002fca0000000000 */
[----:B------:R-:W-:-:S04]  /*2abb0*/  SHF.R.S32.HI R94, RZ, 0x1f, R95 ;  /* 0x0000001fff5e7819 */ /* 0x000fc8000001145f */
[----:B------:R-:W-:-:S04]  /*2abc0*/  LEA.HI R93, R94, R95, RZ, 0x3 ;  /* 0x0000005f5e5d7211 */ /* 0x000fc800078f18ff */
[----:B------:R-:W-:-:S05]  /*2abd0*/  LOP3.LUT R92, R93, 0xfffffff8, RZ, 0xc0, !PT ;  /* 0xfffffff85d5c7812 */ /* 0x000fca00078ec0ff */
[----:B------:R-:W-:-:S04]  /*2abe0*/  IMAD.IADD R92, R95, 0x1, -R92 ;  /* 0x000000015f5c7824 */ /* 0x000fc800078e0a5c */
[----:B------:R-:W-:-:S04]  /*2abf0*/  IMAD.SHL.U32 R91, R92, 0x8, RZ ;  /* 0x000000085c5b7824 */ /* 0x000fc800078e00ff */
[----:B------:R-:W-:Y:S01]  /*2ac00*/  VIADD R87, R91, 0x40 ;  /* 0x000000405b577836 */ /* 0x000fe20000000000 */
[----:B------:R-:W2:Y:S01]  /*2ac10*/  LDL R121, [R1+0x9c] ;  /* 0x00009c0001797983 */ /* 0x000ea20000100800 */
[----:B------:R-:W1:Y:S01]  /*2ac20*/  S2UR UR5, SR_CgaCtaId ;  /* 0x00000000000579c3 */ /* 0x000e620000008800 */
[----:B------:R-:W-:Y:S01]  /*2ac30*/  UMOV UR4, 0x400 ;  /* 0x0000040000047882 */ /* 0x000fe20000000000 */
[----:B------:R-:W-:Y:S01]  /*2ac40*/  BSSY B0, `(.L_x_7498) ;  /* 0x0000427000007945 */ /* 0x000fe20003800000 */
[----:B-1----:R-:W-:Y:S02]  /*2ac50*/  ULEA UR4, UR5, UR4, 0x18 ;  /* 0x0000000405047291 */ /* 0x002fe4000f8ec03f */
[----:B0-----:R-:W-:-:S04]  /*2ac60*/  IMAD.U32 R2, RZ, RZ, UR5 ;  /* 0x00000005ff027e24 */ /* 0x001fc8000f8e00ff */
[----:B------:R-:W-:Y:S01]  /*2ac70*/  IMAD.U32 R18, RZ, RZ, UR4 ;  /* 0x00000004ff127e24 */ /* 0x000fe2000f8e00ff */
[----:B------:R-:W-:Y:S06]  /*2ac80*/  BAR.SYNC.DEFER_BLOCKING 0x5, 0x180 ;  /* 0x0146000000007b1d */ /* 0x000fec0000010000 */
[----:B------:R-:W-:Y:S04]  /*2ac90*/  STL [R1+0x68], R2 ;  /* 0x0000680201007387 */ /* 0x000fe80000100800 */
[----:B------:R-:W0:Y:S04]  /*2aca0*/  LDS.128 R32, [R18+0x2e8d0] ;  /* 0x02e8d00012207984 */ /* 0x000e280000000c00 */
[----:B0-----:R0:W-:Y:S04]  /*2acb0*/  STL.64 [R1+0x78], R32 ;  /* 0x0000782001007387 */ /* 0x0011e80000100a00 */
[----:B------:R0:W-:Y:S01]  /*2acc0*/  STL.64 [R1+0x80], R34 ;  /* 0x0000802201007387 */ /* 0x0001e20000100a00 */
[----:B------:R-:W-:Y:S06]  /*2acd0*/  BAR.ARV 0x4, 0x180 ;  /* 0x0106000000007b1d */ /* 0x000fec0000002000 */
[----:B--2---:R-:W-:-:S13]  /*2ace0*/  ISETP.NE.AND P1, PT, R121, RZ, PT ;  /* 0x000000ff7900720c */ /* 0x004fda0003f25270 */
[----:B------:R-:W1:Y:S02]  /*2acf0*/  @!P1 LDC R121, c[0x0][0xad4] ;  /* 0x0002b500ff799b82 */ /* 0x000e640000000800 */
[----:B-1----:R0:W-:Y:S01]  /*2ad00*/  @!P1 STL [R1+0x9c], R121 ;  /* 0x00009c7901009387 */ /* 0x0021e20000100800 */
[----:B------:R-:W-:Y:S05]  /*2ad10*/  @P0 BRA `(.L_x_7499) ;  /* 0x0000003400340947 */ /* 0x000fea0003800000 */
[----:B------:R-:W2:Y:S01]  /*2ad20*/  LDL R8, [R1+0x88] ;  /* 0x0000880001087983 */ /* 0x000ea20000100800 */
[----:B------:R-:W-:Y:S01]  /*2ad30*/  IMAD.SHL.U32 R2, R122, 0x4, RZ ;  /* 0x000000047a027824 */ /* 0x000fe200078e00ff */
[----:B------:R-:W-:Y:S01]  /*2ad40*/  ULDC.64 UR4, c[0x4][0xa8] ;  /* 0x01002a0000047ab9 */ /* 0x000fe20000000a00 */
[----:B------:R-:W-:Y:S01]  /*2ad50*/  ULDC.64 UR6, c[0x0][0x208] ;  /* 0x0000820000067ab9 */ /* 0x000fe20000000a00 */
[----:B------:R-:W1:Y:S02]  /*2ad60*/  S2R R3, SR_SWINHI ;  /* 0x0000000000037919 */ /* 0x000e640000002f00 */
[----:B------:R-:W-:-:S04]  /*2ad70*/  LOP3.LUT R2, R2, 0xc, RZ, 0xc0, !PT ;  /* 0x0000000c02027812 */ /* 0x000fc800078ec0ff */
[----:B------:R-:W-:Y:S02]  /*2ad80*/  IADD3 R26, P0, R2, UR4, RZ ;  /* 0x00000004021a7c10 */ /* 0x000fe4000ff1e0ff */
[----:B------:R-:W-:-:S03]  /*2ad90*/  LEA.HI R2, R94, R95, RZ, 0x4 ;  /* 0x0000005f5e027211 */ /* 0x000fc600078f20ff */
[----:B------:R-:W-:Y:S01]  /*2ada0*/  IMAD.X R27, RZ, RZ, UR5, P0 ;  /* 0x00000005ff1b7e24 */ /* 0x000fe200080e06ff */
[----:B------:R-:W-:-:S04]  /*2adb0*/  SHF.R.S32.HI R9, RZ, 0x4, R2 ;  /* 0x00000004ff097819 */ /* 0x000fc80000011402 */
[C---:B------:R-:W-:Y:S02]  /*2adc0*/  LEA.HI R6, R2.reuse, R9, RZ, 0x1 ;  /* 0x0000000902067211 */ /* 0x040fe400078f08ff */
[----:B------:R-:W-:Y:S02]  /*2add0*/  MOV R74, R18 ;  /* 0x00000012004a7202 */ /* 0x000fe40000000f00 */
[----:B-1----:R-:W-:Y:S01]  /*2ade0*/  MOV R75, R3 ;  /* 0x00000003004b7202 */ /* 0x002fe20000000f00 */
[----:B------:R-:W-:Y:S01]  /*2adf0*/  UMOV UR4, 0xffffffff ;  /* 0xffffffff00047882 */ /* 0x000fe20000000000 */
[----:B------:R-:W-:Y:S01]  /*2ae00*/  LOP3.LUT R2, R2, 0x3fffff0, RZ, 0xc0, !PT ;  /* 0x03fffff002027812 */ /* 0x000fe200078ec0ff */
[----:B------:R1:W5:Y:S01]  /*2ae10*/  LDG.E.CONSTANT R26, desc[UR6][R26.64] ;  /* 0x000000061a1a7981 */ /* 0x000362000c1e9900 */
[----:B------:R-:W-:-:S03]  /*2ae20*/  LOP3.LUT R6, R6, 0x1ffffffe, RZ, 0xc0, !PT ;  /* 0x1ffffffe06067812 */ /* 0x000fc600078ec0ff */
[----:B------:R-:W-:Y:S02]  /*2ae30*/  IMAD.IADD R2, R95, 0x1, -R2 ;  /* 0x000000015f027824 */ /* 0x000fe400078e0a02 */
[----:B------:R-:W-:Y:S02]  /*2ae40*/  IMAD.IADD R6, R9, 0x1, -R6 ;  /* 0x0000000109067824 */ /* 0x000fe400078e0a06 */
[----:B--2---:R-:W-:Y:S01]  /*2ae50*/  IMAD R9, R2, 0x40, R8 ;  /* 0x0000004002097824 */ /* 0x004fe200078e0208 */
[----:B------:R-:W-:-:S03]  /*2ae60*/  LOP3.LUT P0, R2, R122, 0x3, RZ, 0xc0, !PT ;  /* 0x000000037a027812 */ /* 0x000fc6000780c0ff */
[----:B------:R-:W-:Y:S01]  /*2ae70*/  IMAD R9, R6, 0x8, R9 ;  /* 0x0000000806097824 */ /* 0x000fe200078e0209 */
[----:B------:R-:W-:-:S03]  /*2ae80*/  ISETP.EQ.OR P0, PT, R2, 0x3, !P0 ;  /* 0x000000030200780c */ /* 0x000fc60004702670 */
[----:B------:R-:W-:Y:S01]  /*2ae90*/  IMAD.WIDE R38, R9, 0x2, R74 ;  /* 0x0000000209267825 */ /* 0x000fe200078e024a */
[----:B------:R-:W-:Y:S02]  /*2aea0*/  SEL R13, R4, R7, P0 ;  /* 0x00000007040d7207 */ /* 0x000fe40000000000 */
[----:B------:R-:W-:Y:S02]  /*2aeb0*/  SEL R4, R7, R4, P0 ;  /* 0x0000000407047207 */ /* 0x000fe40000000000 */
[C---:B0-----:R-:W-:Y:S02]  /*2aec0*/  IADD3 R35, P5, R38.reuse, 0x4060, RZ ;  /* 0x0000406026237810 */ /* 0x041fe40007fbe0ff */
[----:B------:R-:W-:Y:S02]  /*2aed0*/  IADD3 R33, P1, R38, 0x4040, RZ ;  /* 0x0000404026217810 */ /* 0x000fe40007f3e0ff */
[----:B------:R-:W-:Y:S02]  /*2aee0*/  LOP3.LUT R34, R35, 0x380, RZ, 0xc0, !PT ;  /* 0x0000038023227812 */ /* 0x000fe400078ec0ff */
[----:B------:R-:W-:-:S02]  /*2aef0*/  LOP3.LUT R32, R33, 0x380, RZ, 0xc0, !PT ;  /* 0x0000038021207812 */ /* 0x000fc400078ec0ff */
[----:B------:R-:W-:Y:S02]  /*2af00*/  IADD3 R7, P3, R38, 0x4000, RZ ;  /* 0x0000400026077810 */ /* 0x000fe40007f7e0ff */
[----:B------:R-:W-:Y:S02]  /*2af10*/  SHF.R.U64 R34, R34, 0x3, RZ ;  /* 0x0000000322227819 */ /* 0x000fe400000012ff */
[----:B------:R-:W-:Y:S02]  /*2af20*/  SHF.R.U64 R32, R32, 0x3, RZ ;  /* 0x0000000320207819 */ /* 0x000fe400000012ff */
[----:B------:R-:W-:Y:S02]  /*2af30*/  LOP3.LUT R24, R7, 0x380, RZ, 0xc0, !PT ;  /* 0x0000038007187812 */ /* 0x000fe400078ec0ff */
[----:B------:R-:W-:Y:S02]  /*2af40*/  SEL R3, R0, R25, P0 ;  /* 0x0000001900037207 */ /* 0x000fe40000000000 */
[----:B------:R-:W-:Y:S01]  /*2af50*/  LOP3.LUT R34, R34, R35, RZ, 0x3c, !PT ;  /* 0x0000002322227212 */ /* 0x000fe200078e3cff */
[--C-:B------:R-:W-:Y:S01]  /*2af60*/  IMAD.X R35, RZ, RZ, R39.reuse, P5 ;  /* 0x000000ffff237224 */ /* 0x100fe200028e0627 */
[----:B------:R-:W-:Y:S01]  /*2af70*/  LOP3.LUT R32, R32, R33, RZ, 0x3c, !PT ;  /* 0x0000002120207212 */ /* 0x000fe200078e3cff */
[----:B------:R-:W-:Y:S01]  /*2af80*/  IMAD.X R33, RZ, RZ, R39, P1 ;  /* 0x000000ffff217224 */ /* 0x000fe200008e0627 */
[----:B------:R-:W-:-:S02]  /*2af90*/  SEL R0, R25, R0, P0 ;  /* 0x0000000019007207 */ /* 0x000fc40000000000 */
[----:B------:R-:W-:Y:S02]  /*2afa0*/  SHF.R.U64 R24, R24, 0x3, RZ ;  /* 0x0000000318187819 */ /* 0x000fe400000012ff */
[C---:B------:R-:W-:Y:S02]  /*2afb0*/  IADD3 R31, P2, R38.reuse, 0x4020, RZ ;  /* 0x00004020261f7810 */ /* 0x040fe40007f5e0ff */
[C---:B------:R-:W-:Y:S02]  /*2afc0*/  IADD3 R25, P4, R38.reuse, 0x60, RZ ;  /* 0x0000006026197810 */ /* 0x040fe40007f9e0ff */
[C---:B------:R-:W-:Y:S02]  /*2afd0*/  IADD3 R15, P5, R38.reuse, 0x40, RZ ;  /* 0x00000040260f7810 */ /* 0x040fe40007fbe0ff */
[----:B------:R-:W-:Y:S02]  /*2afe0*/  IADD3 R9, P1, R38, 0x20, RZ ;  /* 0x0000002026097810 */ /* 0x000fe40007f3e0ff */
[----:B------:R-:W-:-:S02]  /*2aff0*/  LOP3.LUT R24, R24, R7, RZ, 0x3c, !PT ;  /* 0x0000000718187212 */ /* 0x000fc400078e3cff */
[----:B------:R-:W-:Y:S02]  /*2b000*/  LOP3.LUT R30, R31, 0x380, RZ, 0xc0, !PT ;  /* 0x000003801f1e7812 */ /* 0x000fe400078ec0ff */
[----:B------:R-:W-:Y:S02]  /*2b010*/  LOP3.LUT R14, R25, 0x380, RZ, 0xc0, !PT ;  /* 0x00000380190e7812 */ /* 0x000fe400078ec0ff */
[----:B------:R-:W-:Y:S02]  /*2b020*/  LOP3.LUT R8, R15, 0x380, RZ, 0xc0, !PT ;  /* 0x000003800f087812 */ /* 0x000fe400078ec0ff */
[----:B------:R-:W-:Y:S02]  /*2b030*/  LOP3.LUT R6, R9, 0x380, RZ, 0xc0, !PT ;  /* 0x0000038009067812 */ /* 0x000fe400078ec0ff */
[----:B------:R-:W-:Y:S02]  /*2b040*/  LOP3.LUT R7, R38, 0x380, RZ, 0xc0, !PT ;  /* 0x0000038026077812 */ /* 0x000fe400078ec0ff */
        /* <DEDUP_REMOVED lines=15> */
[----:B------:R-:W-:-:S02]  /*2b140*/  MOV R99, R34 ;  /* 0x0000002200637202 */ /* 0x000fc40000000f00 */
[----:B------:R-:W-:Y:S02]  /*2b150*/  MOV R110, R38 ;  /* 0x00000026006e7202 */ /* 0x000fe40000000f00 */
[----:B------:R-:W-:Y:S02]  /*2b160*/  MOV R98, R32 ;  /* 0x0000002000627202 */ /* 0x000fe40000000f00 */
[----:B------:R-:W-:Y:S02]  /*2b170*/  MOV R97, R30 ;  /* 0x0000001e00617202 */ /* 0x000fe40000000f00 */
[----:B------:R-:W-:Y:S02]  /*2b180*/  MOV R96, R24 ;  /* 0x0000001800607202 */ /* 0x000fe40000000f00 */
[----:B------:R-:W-:Y:S02]  /*2b190*/  MOV R109, R14 ;  /* 0x0000000e006d7202 */ /* 0x000fe40000000f00 */
[----:B------:R-:W-:-:S02]  /*2b1a0*/  MOV R108, R8 ;  /* 0x00000008006c7202 */ /* 0x000fc40000000f00 */
[----:B------:R-:W-:Y:S01]  /*2b1b0*/  MOV R107, R6 ;  /* 0x00000006006b7202 */ /* 0x000fe20000000f00 */
[----:B-1----:R-:W-:Y:S06]  /*2b1c0*/  BRA.DIV UR4, `(.L_x_7500) ;  /* 0x000000d204987947 */ /* 0x002fec000b800000 */
[----:B------:R-:W-:Y:S01]  /*2b1d0*/  SEL R43, R52, R53, P0 ;  /* 0x00000035342b7207 */ /* 0x000fe20000000000 */
[----:B-----5:R-:W-:Y:S01]  /*2b1e0*/  SHFL.IDX PT, R6, R3, R26, 0x1c1f ;  /* 0x001c1f1a03067589 */ /* 0x020fe200000e0000 */
[----:B------:R-:W-:Y:S02]  /*2b1f0*/  SEL R25, R48, R45, P0 ;  /* 0x0000002d30197207 */ /* 0x000fe40000000000 */
        /* <DEDUP_REMOVED lines=24> */
[----:B------:R-:W-:Y:S01]  /*2b380*/  SEL R70, R106, R11, P0 ;  /* 0x0000000b6a467207 */ /* 0x000fe20000000000 */
[----:B------:R-:W-:Y:S01]  /*2b390*/  IMAD.MOV.U32 R11, RZ, RZ, RZ ;  /* 0x000000ffff0b7224 */ /* 0x000fe200078e00ff */
        /* <DEDUP_REMOVED lines=14> */
[----:B------:R-:W-:Y:S02]  /*2b480*/  LOP3.LUT R29, R26, 0x2, RZ, 0x3c, !PT ;  /* 0x000000021a1d7812 */ /* 0x000fe400078e3cff */
        /* <DEDUP_REMOVED lines=25> */
[----:B------:R-:W4:Y:S01]  /*2b620*/  SHFL.IDX PT, R52, R52, R29, 0x1c1f ;  /* 0x001c1f1d34347589 */ /* 0x000f2200000e0000 */
        /* <DEDUP_REMOVED lines=17> */
[----:B------:R-:W4:Y:S01]  /*2b740*/  SHFL.IDX PT, R58, R58, R29, 0x1c1f ;  /* 0x001c1f1d3a3a7589 */ /* 0x000f2200000e0000 */
[----:B------:R-:W-:Y:S02]  /*2b750*/  SEL R31, R101, R20, P0 ;  /* 0x00000014651f7207 */ /* 0x000fe40000000000 */
[----:B------:R-:W-:Y:S01]  /*2b760*/  SEL R10, R103, R10, P0 ;  /* 0x0000000a670a7207 */ /* 0x000fe20000000000 */
[----:B------:R-:W-:Y:S01]  /*2b770*/  SHFL.IDX PT, R60, R60, R29, 0x1c1f ;  /* 0x001c1f1d3c3c7589 */ /* 0x000fe200000e0000 */
[----:B------:R-:W-:Y:S02]  /*2b780*/  SEL R20, R20, R101, P0 ;  /* 0x0000006514147207 */ /* 0x000fe40000000000 */
[----:B0-----:R-:W-:Y:S01]  /*2b790*/  SEL R100, R6, R7, P0 ;  /* 0x0000000706647207 */ /* 0x001fe20000000000 */
[----:B------:R-:W0:Y:S01]  /*2b7a0*/  SHFL.IDX PT, R62, R62, R29, 0x1c1f ;  /* 0x001c1f1d3e3e7589 */ /* 0x000e2200000e0000 */
[----:B------:R-:W-:-:S02]  /*2b7b0*/  SEL R102, R7, R6, P0 ;  /* 0x0000000607667207 */ /* 0x000fc40000000000 */
[----:B------:R-:W-:Y:S01]  /*2b7c0*/  SEL R3, R5, R4, P0 ;  /* 0x0000000405037207 */ /* 0x000fe20000000000 */
[----:B------:R-:W0:Y:S01]  /*2b7d0*/  SHFL.IDX PT, R46, R46, R29, 0x1c1f ;  /* 0x001c1f1d2e2e7589 */ /* 0x000e2200000e0000 */
[----:B-1----:R-:W-:Y:S02]  /*2b7e0*/  SEL R104, R9, R24, P0 ;  /* 0x0000001809687207 */ /* 0x002fe40000000000 */
[----:B------:R-:W-:Y:S01]  /*2b7f0*/  SEL R106, R24, R9, P0 ;  /* 0x00000009186a7207 */ /* 0x000fe20000000000 */
[----:B------:R-:W-:Y:S01]  /*2b800*/  SHFL.IDX PT, R47, R47, R26, 0x1c1f ;  /* 0x001c1f1a2f2f7589 */ /* 0x000fe200000e0000 */
[----:B------:R-:W-:Y:S02]  /*2b810*/  SEL R105, R8, R21, P0 ;  /* 0x0000001508697207 */ /* 0x000fe40000000000 */
[----:B------:R-:W-:Y:S01]  /*2b820*/  SEL R101, R21, R8, P0 ;  /* 0x0000000815657207 */ /* 0x000fe20000000000 */
[----:B------:R-:W-:Y:S01]  /*2b830*/  SHFL.IDX PT, R84, R85, R26, 0x1c1f ;  /* 0x001c1f1a55547589 */ /* 0x000fe200000e0000 */
[----:B--2---:R-:W-:-:S02]  /*2b840*/  SEL R114, R63, R70, P0 ;  /* 0x000000463f727207 */ /* 0x004fc40000000000 */
[----:B------:R-:W-:Y:S01]  /*2b850*/  SEL R5, R4, R5, P0 ;  /* 0x0000000504057207 */ /* 0x000fe20000000000 */
[----:B------:R-:W1:Y:S01]  /*2b860*/  SHFL.IDX PT, R56, R56, R29, 0x1c1f ;  /* 0x001c1f1d38387589 */ /* 0x000e6200000e0000 */
[----:B---3--:R-:W-:Y:S02]  /*2b870*/  SEL R0, R27, R50, P0 ;  /* 0x000000321b007207 */ /* 0x008fe40000000000 */
[----:B------:R-:W-:Y:S01]  /*2b880*/  SEL R6, R50, R27, P0 ;  /* 0x0000001b32067207 */ /* 0x000fe20000000000 */
[----:B------:R-:W-:Y:S01]  /*2b890*/  SHFL.IDX PT, R64, R64, R29, 0x1c1f ;  /* 0x001c1f1d40407589 */ /* 0x000fe200000e0000 */
[----:B------:R-:W-:Y:S02]  /*2b8a0*/  SEL R103, R25, R48, P0 ;  /* 0x0000003019677207 */ /* 0x000fe40000000000 */
[----:B------:R-:W-:Y:S01]  /*2b8b0*/  SEL R7, R48, R25, P0 ;  /* 0x0000001930077207 */ /* 0x000fe20000000000 */
[----:B------:R-:W2:Y:S01]  /*2b8c0*/  SHFL.IDX PT, R66, R66, R29, 0x1c1f ;  /* 0x001c1f1d42427589 */ /* 0x000ea200000e0000 */
[----:B----4-:R-:W-:-:S02]  /*2b8d0*/  SEL R9, R43, R52, P0 ;  /* 0x000000342b097207 */ /* 0x010fc40000000000 */
[----:B------:R-:W-:Y:S01]  /*2b8e0*/  SEL R21, R52, R43, P0 ;  /* 0x0000002b34157207 */ /* 0x000fe20000000000 */
[----:B------:R-:W3:Y:S01]  /*2b8f0*/  SHFL.IDX PT, R83, R36, R29, 0x1c1f ;  /* 0x001c1f1d24537589 */ /* 0x000ee200000e0000 */
        /* <DEDUP_REMOVED lines=10> */
[----:B0-----:R-:W-:Y:S01]  /*2b9a0*/  SEL R50, R55, R62, P0 ;  /* 0x0000003e37327207 */ /* 0x001fe20000000000 */
[----:B------:R-:W-:Y:S01]  /*2b9b0*/  SHFL.IDX PT, R80, R81, R26, 0x1c1f ;  /* 0x001c1f1a51507589 */ /* 0x000fe200000e0000 */
[----:B------:R-:W-:Y:S02]  /*2b9c0*/  SEL R52, R62, R55, P0 ;  /* 0x000000373e347207 */ /* 0x000fe40000000000 */
[----:B------:R-:W-:Y:S01]  /*2b9d0*/  SEL R51, R53, R60, P0 ;  /* 0x0000003c35337207 */ /* 0x000fe20000000000 */
[----:B------:R-:W0:Y:S01]  /*2b9e0*/  SHFL.IDX PT, R72, R72, R29, 0x1c1f ;  /* 0x001c1f1d48487589 */ /* 0x000e2200000e0000 */
[----:B------:R-:W-:-:S02]  /*2b9f0*/  SEL R61, R73, R46, P0 ;  /* 0x0000002e493d7207 */ /* 0x000fc40000000000 */
[----:B------:R-:W-:Y:S01]  /*2ba00*/  SEL R63, R46, R73, P0 ;  /* 0x000000492e3f7207 */ /* 0x000fe20000000000 */
[----:B------:R-:W4:Y:S01]  /*2ba10*/  SHFL.IDX PT, R76, R76, R29, 0x1c1f ;  /* 0x001c1f1d4c4c7589 */ /* 0x000f2200000e0000 */
[----:B-1----:R-:W-:Y:S02]  /*2ba20*/  SEL R25, R47, R56, P0 ;  /* 0x000000382f197207 */ /* 0x002fe40000000000 */
[----:B------:R-:W-:Y:S01]  /*2ba30*/  SEL R27, R56, R47, P0 ;  /* 0x0000002f381b7207 */ /* 0x000fe20000000000 */
[----:B------:R-:W1:Y:S01]  /*2ba40*/  SHFL.IDX PT, R78, R78, R29, 0x1c1f ;  /* 0x001c1f1d4e4e7589 */ /* 0x000e6200000e0000 */
[----:B------:R-:W-:Y:S02]  /*2ba50*/  SEL R53, R60, R53, P0 ;  /* 0x000000353c357207 */ /* 0x000fe40000000000 */
[----:B--2---:R-:W-:Y:S01]  /*2ba60*/  SEL R54, R59, R66, P0 ;  /* 0x000000423b367207 */ /* 0x004fe20000000000 */
[----:B------:R-:W2:Y:S01]  /*2ba70*/  SHFL.IDX PT, R44, R44, R29, 0x1c1f ;  /* 0x001c1f1d2c2c7589 */ /* 0x000ea200000e0000 */
[----:B------:R-:W-:-:S02]  /*2ba80*/  SEL R112, R66, R59, P0 ;  /* 0x0000003b42707207 */ /* 0x000fc40000000000 */
[----:B------:R-:W-:Y:S01]  /*2ba90*/  SEL R55, R57, R64, P0 ;  /* 0x0000004039377207 */ /* 0x000fe20000000000 */
[----:B------:R-:W2:Y:S01]  /*2baa0*/  SHFL.IDX PT, R85, R90, R29, 0x1c1f ;  /* 0x001c1f1d5a557589 */ /* 0x000ea200000e0000 */
[----:B------:R-:W-:Y:S02]  /*2bab0*/  SEL R49, R64, R57, P0 ;  /* 0x0000003940317207 */ /* 0x000fe40000000000 */
[----:B---3--:R-:W-:Y:S01]  /*2bac0*/  SEL R73, R82, R83, P0 ;  /* 0x0000005352497207 */ /* 0x008fe20000000000 */
[----:B------:R-:W-:Y:S01]  /*2bad0*/  SHFL.IDX PT, R77, R77, R26, 0x1c1f ;  /* 0x001c1f1a4d4d7589 */ /* 0x000fe200000e0000 */
[----:B------:R-:W-:-:S03]  /*2bae0*/  SEL R83, R83, R82, P0 ;  /* 0x0000005253537207 */ /* 0x000fc60000000000 */
[----:B------:R-:W-:Y:S01]  /*2baf0*/  SHFL.IDX PT, R41, R41, R26, 0x1c1f ;  /* 0x001c1f1a29297589 */ /* 0x000fe200000e0000 */
[----:B0-----:R-:W-:Y:S02]  /*2bb00*/  SEL R115, R65, R72, P0 ;  /* 0x0000004841737207 */ /* 0x001fe40000000000 */
[----:B------:R-:W-:Y:S01]  /*2bb10*/  SEL R117, R72, R65, P0 ;  /* 0x0000004148757207 */ /* 0x000fe20000000000 */
[----:B------:R-:W-:Y:S01]  /*2bb20*/  SHFL.IDX PT, R79, R79, R26, 0x1c1f ;  /* 0x001c1f1a4f4f7589 */ /* 0x000fe200000e0000 */
[----:B----4-:R-:W-:Y:S02]  /*2bb30*/  SEL R56, R67, R76, P0 ;  /* 0x0000004c43387207 */ /* 0x010fe40000000000 */
[----:B------:R-:W-:Y:S01]  /*2bb40*/  SEL R58, R76, R67, P0 ;  /* 0x000000434c3a7207 */ /* 0x000fe20000000000 */
[----:B------:R-:W-:Y:S01]  /*2bb50*/  SHFL.IDX PT, R39, R39, R26, 0x1c1f ;  /* 0x001c1f1a27277589 */ /* 0x000fe200000e0000 */
[----:B-1----:R-:W-:Y:S02]  /*2bb60*/  SEL R57, R69, R78, P0 ;  /* 0x0000004e45397207 */ /* 0x002fe40000000000 */
[----:B------:R-:W-:Y:S01]  /*2bb70*/  SEL R59, R78, R69, P0 ;  /* 0x000000454e3b7207 */ /* 0x000fe20000000000 */
[----:B------:R-:W-:Y:S01]  /*2bb80*/  SHFL.IDX PT, R37, R37, R26, 0x1c1f ;  /* 0x001c1f1a25257589 */ /* 0x000fe200000e0000 */
[----:B--2---:R-:W-:-:S02]  /*2bb90*/  SEL R60, R71, R44, P0 ;  /* 0x0000002c473c7207 */ /* 0x004fc40000000000 */
[----:B------:R-:W-:Y:S01]  /*2bba0*/  SEL R62, R44, R71, P0 ;  /* 0x000000472c3e7207 */ /* 0x000fe20000000000 */
[----:B------:R-:W-:Y:S01]  /*2bbb0*/  SHFL.IDX PT, R35, R35, R26, 0x1c1f ;  /* 0x001c1f1a23237589 */ /* 0x000fe200000e0000 */
[----:B------:R-:W-:Y:S02]  /*2bbc0*/  SEL R119, R84, R85, P0 ;  /* 0x0000005554777207 */ /* 0x000fe40000000000 */
[----:B------:R-:W-:Y:S01]  /*2bbd0*/  SEL R85, R85, R84, P0 ;  /* 0x0000005455557207 */ /* 0x000fe20000000000 */
[----:B------:R-:W0:Y:S04]  /*2bbe0*/  SHFL.IDX PT, R42, R42, R29, 0x1c1f ;  /* 0x001c1f1d2a2a7589 */ /* 0x000e2800000e0000 */
[----:B------:R-:W1:Y:S04]  /*2bbf0*/  SHFL.IDX PT, R40, R40, R29, 0x1c1f ;  /* 0x001c1f1d28287589 */ /* 0x000e6800000e0000 */
[----:B------:R-:W-:Y:S04]  /*2bc00*/  SHFL.IDX PT, R38, R38, R29, 0x1c1f ;  /* 0x001c1f1d26267589 */ /* 0x000fe800000e0000 */
[----:B------:R-:W2:Y:S04]  /*2bc10*/  SHFL.IDX PT, R81, R34, R29, 0x1c1f ;  /* 0x001c1f1d22517589 */ /* 0x000ea800000e0000 */
[----:B------:R-:W3:Y:S04]  /*2bc20*/  SHFL.IDX PT, R32, R32, R29, 0x1c1f ;  /* 0x001c1f1d20207589 */ /* 0x000ee800000e0000 */
[----:B------:R-:W4:Y:S04]  /*2bc30*/  SHFL.IDX PT, R30, R30, R29, 0x1c1f ;  /* 0x001c1f1d1e1e7589 */ /* 0x000f2800000e0000 */
[----:B------:R-:W4:Y:S01]  /*2bc40*/  SHFL.IDX PT, R28, R28, R29, 0x1c1f ;  /* 0x001c1f1d1c1c7589 */ /* 0x000f2200000e0000 */
[----:B0-----:R-:W-:-:S02]  /*2bc50*/  SEL R64, R77, R42, P0 ;  /* 0x0000002a4d407207 */ /* 0x001fc40000000000 */
[----:B------:R-:W-:Y:S01]  /*2bc60*/  SEL R66, R42, R77, P0 ;  /* 0x0000004d2a427207 */ /* 0x000fe20000000000 */
[----:B------:R-:W0:Y:S01]  /*2bc70*/  SHFL.IDX PT, R2, R33, R26, 0x1c1f ;  /* 0x001c1f1a21027589 */ /* 0x000e2200000e0000 */
[----:B-1----:R-:W-:Y:S02]  /*2bc80*/  SEL R65, R79, R40, P0 ;  /* 0x000000284f417207 */ /* 0x002fe40000000000 */
[----:B------:R-:W-:Y:S01]  /*2bc90*/  SEL R67, R40, R79, P0 ;  /* 0x0000004f28437207 */ /* 0x000fe20000000000 */
[----:B------:R1:W0:Y:S04]  /*2bca0*/  SHFL.IDX PT, R31, R31, R26, 0x1c1f ;  /* 0x001c1f1a1f1f7589 */ /* 0x00022800000e0000 */
[----:B------:R4:W0:Y:S01]  /*2bcb0*/  SHFL.IDX PT, R86, R20, R29, 0x1c1f ;  /* 0x001c1f1d14567589 */ /* 0x00082200000e0000 */
[----:B--2---:R-:W-:-:S02]  /*2bcc0*/  SEL R69, R80, R81, P0 ;  /* 0x0000005150457207 */ /* 0x004fc40000000000 */
[----:B------:R-:W-:Y:S01]  /*2bcd0*/  SEL R71, R81, R80, P0 ;  /* 0x0000005051477207 */ /* 0x000fe20000000000 */
[----:B------:R2:W0:Y:S01]  /*2bce0*/  SHFL.IDX PT, R14, R10, R29, 0x1c1f ;  /* 0x001c1f1d0a0e7589 */ /* 0x00042200000e0000 */
[----:B---3--:R-:W-:Y:S02]  /*2bcf0*/  SEL R68, R32, R39, P0 ;  /* 0x0000002720447207 */ /* 0x008fe40000000000 */
[----:B-1----:R-:W-:Y:S02]  /*2bd00*/  SEL R26, R39, R32, P0 ;  /* 0x00000020271a7207 */ /* 0x002fe40000000000 */
[----:B----4-:R-:W-:Y:S02]  /*2bd10*/  SEL R72, R37, R30, P0 ;  /* 0x0000001e25487207 */ /* 0x010fe40000000000 */
[----:B------:R-:W-:Y:S02]  /*2bd20*/  SEL R20, R38, R41, P0 ;  /* 0x0000002926147207 */ /* 0x000fe40000000000 */
[----:B------:R-:W-:-:S02]  /*2bd30*/  SEL R90, R30, R37, P0 ;  /* 0x000000251e5a7207 */ /* 0x000fc40000000000 */
[----:B--2---:R-:W-:Y:S02]  /*2bd40*/  SEL R10, R41, R38, P0 ;  /* 0x00000026290a7207 */ /* 0x004fe40000000000 */
[----:B------:R-:W-:Y:S02]  /*2bd50*/  SEL R82, R35, R28, P0 ;  /* 0x0000001c23527207 */ /* 0x000fe40000000000 */
[----:B------:R-:W-:-:S07]  /*2bd60*/  SEL R116, R28, R35, P0 ;  /* 0x000000231c747207 */ /* 0x000fce0000000000 */
.L_x_7773:
[----:B------:R-:W2:Y:S01]  /*2bd70*/  LDL R84, [R1+0xa0] ;  /* 0x0000a00001547983 */ /* 0x000ea20000100800 */
[----:B------:R-:W-:Y:S05]  /*2bd80*/  WARPSYNC.ALL ;  /* 0x0000000000007948 */ /* 0x000fea0003800000 */
[----:B0-----:R-:W-:Y:S01]  /*2bd90*/  SEL R76, R2, R14, P0 ;  /* 0x0000000e024c7207 */ /* 0x001fe20000000000 */
[----:B------:R-:W-:Y:S01]  /*2bda0*/  ULDC.64 UR6, c[0x0][0xc08] ;  /* 0x0003020000067ab9 */ /* 0x000fe20000000a00 */
[----:B------:R-:W-:Y:S01]  /*2bdb0*/  SEL R78, R14, R2, P0 ;  /* 0x000000020e4e7207 */ /* 0x000fe20000000000 */
[----:B------:R-:W2:Y:S01]  /*2bdc0*/  LDC.64 R80, c[0x0][0xc00] ;  /* 0x00030000ff507b82 */ /* 0x000ea20000000a00 */
[----:B------:R-:W-:Y:S01]  /*2bdd0*/  SEL R77, R31, R86, P0 ;  /* 0x000000561f4d7207 */ /* 0x000fe20000000000 */
[----:B------:R-:W-:Y:S01]  /*2bde0*/  ULDC.64 UR4, c[0x0][0xc00] ;  /* 0x0003000000047ab9 */ /* 0x000fe20000000a00 */
[----:B------:R-:W-:Y:S01]  /*2bdf0*/  SEL R79, R86, R31, P0 ;  /* 0x0000001f564f7207 */ /* 0x000fe20000000000 */
[----:B------:R-:W-:Y:S01]  /*2be00*/  ULDC.64 UR8, c[0x0][0x208] ;  /* 0x0000820000087ab9 */ /* 0x000fe20000000a00 */
[----:B------:R-:W-:-:S02]  /*2be10*/  F2FP.BF16.F32.PACK_AB R12, R3, R100 ;  /* 0x00000064030c723e */ /* 0x000fc400000010ff */
[----:B------:R-:W-:Y:S01]  /*2be20*/  F2FP.BF16.F32.PACK_AB R13, R115, R56 ;  /* 0x00000038730d723e */ /* 0x000fe200000010ff */
[----:B------:R-:W0:Y:S01]  /*2be30*/  LDC R2, c[0x0][0xbe8] ;  /* 0x0002fa00ff027b82 */ /* 0x000e220000000800 */
[----:B------:R-:W-:Y:S02]  /*2be40*/  F2FP.BF16.F32.PACK_AB R14, R5, R102 ;  /* 0x00000066050e723e */ /* 0x000fe400000010ff */
[----:B------:R-:W-:-:S05]  /*2be50*/  F2FP.BF16.F32.PACK_AB R15, R117, R58 ;  /* 0x0000003a750f723e */ /* 0x000fca00000010ff */
        /* <DEDUP_REMOVED lines=19> */
[----:B------:R-:W-:Y:S01]  /*2bf90*/  STSM.16.M88.4 [R108], R32 ;  /* 0x000000206c007844 */ /* 0x000fe20000000200 */
[----:B------:R-:W-:Y:S02]  /*2bfa0*/  F2FP.BF16.F32.PACK_AB R44, R51, R50 ;  /* 0x00000032332c723e */ /* 0x000fe400000010ff */
[----:B------:R-:W-:Y:S01]  /*2bfb0*/  F2FP.BF16.F32.PACK_AB R45, R73, R72 ;  /* 0x00000048492d723e */ /* 0x000fe200000010ff */
[----:B------:R-:W-:Y:S01]  /*2bfc0*/  STSM.16.M88.4 [R109], R36 ;  /* 0x000000246d007844 */ /* 0x000fe20000000200 */
[----:B------:R-:W-:-:S02]  /*2bfd0*/  F2FP.BF16.F32.PACK_AB R46, R53, R52 ;  /* 0x00000034352e723e */ /* 0x000fc400000010ff */
[----:B------:R-:W-:Y:S01]  /*2bfe0*/  F2FP.BF16.F32.PACK_AB R47, R83, R90 ;  /* 0x0000005a532f723e */ /* 0x000fe200000010ff */
[----:B------:R-:W-:Y:S01]  /*2bff0*/  STSM.16.M88.4 [R96], R40 ;  /* 0x0000002860007844 */ /* 0x000fe20000000200 */
[----:B-1----:R-:W-:Y:S02]  /*2c000*/  F2FP.BF16.F32.PACK_AB R12, R55, R54 ;  /* 0x00000036370c723e */ /* 0x002fe400000010ff */
[----:B------:R-:W-:Y:S01]  /*2c010*/  F2FP.BF16.F32.PACK_AB R13, R119, R82 ;  /* 0x00000052770d723e */ /* 0x000fe200000010ff */
[----:B------:R-:W-:Y:S01]  /*2c020*/  STSM.16.M88.4 [R97], R44 ;  /* 0x0000002c61007844 */ /* 0x000fe20000000200 */
[----:B------:R-:W-:Y:S02]  /*2c030*/  F2FP.BF16.F32.PACK_AB R14, R49, R112 ;  /* 0x00000070310e723e */ /* 0x000fe400000010ff */
[----:B------:R-:W-:Y:S02]  /*2c040*/  F2FP.BF16.F32.PACK_AB R15, R85, R116 ;  /* 0x00000074550f723e */ /* 0x000fe400000010ff */
[----:B---3--:R-:W-:-:S02]  /*2c050*/  F2FP.BF16.F32.PACK_AB R28, R111, R114 ;  /* 0x000000726f1c723e */ /* 0x008fc400000010ff */
[----:B------:R-:W-:Y:S01]  /*2c060*/  F2FP.BF16.F32.PACK_AB R30, R113, R70 ;  /* 0x00000046711e723e */ /* 0x000fe200000010ff */
[----:B------:R-:W-:Y:S01]  /*2c070*/  STSM.16.M88.4 [R98], R12 ;  /* 0x0000000c62007844 */ /* 0x000fe20000000200 */
[----:B------:R-:W-:Y:S02]  /*2c080*/  F2FP.BF16.F32.PACK_AB R29, R77, R76 ;  /* 0x0000004c4d1d723e */ /* 0x000fe400000010ff */
[----:B------:R-:W-:Y:S02]  /*2c090*/  F2FP.BF16.F32.PACK_AB R31, R79, R78 ;  /* 0x0000004e4f1f723e */ /* 0x000fe400000010ff */
[----:B------:R-:W-:Y:S02]  /*2c0a0*/  ISETP.GT.AND P1, PT, R121, 0x1, PT ;  /* 0x000000017900780c */ /* 0x000fe40003f24270 */
[----:B------:R-:W-:Y:S01]  /*2c0b0*/  ISETP.NE.U32.AND P3, PT, RZ, UR4, PT ;  /* 0x00000004ff007c0c */ /* 0x000fe2000bf65070 */
[----:B------:R1:W-:Y:S01]  /*2c0c0*/  STSM.16.M88.4 [R99], R28 ;  /* 0x0000001c63007844 */ /* 0x0003e20000000200 */
[----:B------:R-:W-:Y:S01]  /*2c0d0*/  BAR.SYNC.DEFER_BLOCKING 0x1, 0x100 ;  /* 0x0044000000007b1d */ /* 0x000fe20000010000 */
[----:B------:R-:W-:-:S02]  /*2c0e0*/  ISETP.NE.U32.AND P0, PT, RZ, UR6, PT ;  /* 0x00000006ff007c0c */ /* 0x000fc4000bf05070 */
[----:B------:R-:W-:Y:S01]  /*2c0f0*/  ISETP.NE.AND.EX P3, PT, RZ, UR5, PT, P3 ;  /* 0x00000005ff007c0c */ /* 0x000fe2000bf65330 */
[----:B-1----:R-:W-:Y:S01]  /*2c100*/  IMAD.MOV.U32 R30, RZ, RZ, 0x9b8 ;  /* 0x000009b8ff1e7424 */ /* 0x002fe200078e00ff */
[----:B------:R-:W-:-:S04]  /*2c110*/  ISETP.NE.AND.EX P0, PT, RZ, UR7, PT, P0 ;  /* 0x00000007ff007c0c */ /* 0x000fc8000bf05300 */
[----:B------:R-:W-:-:S04]  /*2c120*/  SEL R30, R30, 0x978, P1 ;  /* 0x000009781e1e7807 */ /* 0x000fc80000800000 */
[----:B------:R1:W3:Y:S08]  /*2c130*/  LDC.64 R12, c[0x0][R30+0x220] ;  /* 0x000088001e0c7b82 */ /* 0x0002f00000000a00 */
[----:B------:R1:W4:Y:S08]  /*2c140*/  LDC.64 R28, c[0x0][R30+0x218] ;  /* 0x000086001e1c7b82 */ /* 0x0003300000000a00 */
[----:B------:R1:W1:Y:S08]  /*2c150*/  LDC.64 R14, c[0x0][R30+0x228] ;  /* 0x00008a001e0e7b82 */ /* 0x0002700000000a00 */
[----:B------:R-:W3:Y:S01]  /*2c160*/  @P0 LDC.64 R32, c[0x0][0xc08] ;  /* 0x00030200ff200b82 */ /* 0x000ee20000000a00 */
[----:B------:R-:W-:-:S02]  /*2c170*/  ULDC UR6, c[0x0][0xa88] ;  /* 0x0002a20000067ab9 */ /* 0x000fc40000000800 */
[----:B------:R-:W-:Y:S01]  /*2c180*/  IMAD.U32 R35, RZ, RZ, UR6 ;  /* 0x00000006ff237e24 */ /* 0x000fe2000f8e00ff */
[----:B0-----:R-:W-:Y:S01]  /*2c190*/  ISETP.NE.AND P2, PT, R2, 0x1, PT ;  /* 0x000000010200780c */ /* 0x001fe20003f45270 */
[----:B--2---:R-:W-:-:S04]  /*2c1a0*/  IMAD.WIDE R80, R84, 0x4, R80 ;  /* 0x0000000454507825 */ /* 0x004fc800078e0250 */
[----:B---3--:R-:W-:Y:S01]  /*2c1b0*/  @P0 IMAD.WIDE R32, R84, 0x4, R32 ;  /* 0x0000000454200825 */ /* 0x008fe200078e0220 */
[----:B------:R0:W5:Y:S04]  /*2c1c0*/  @P3 LDG.E R11, desc[UR8][R80.64] ;  /* 0x00000008500b3981 */ /* 0x000168000c1e1900 */
[----:B------:R0:W5:Y:S01]  /*2c1d0*/  @P0 LDG.E R35, desc[UR8][R32.64] ;  /* 0x0000000820230981 */ /* 0x000162000c1e1900 */
[----:B-1--4-:R-:W-:Y:S05]  /*2c1e0*/  @P0 BRA `(.L_x_7501) ;  /* 0x0000000000140947 */ /* 0x012fea0003800000 */
[----:B------:R-:W-:Y:S05]  /*2c1f0*/  @!P3 BRA `(.L_x_7501) ;  /* 0x000000000010b947 */ /* 0x000fea0003800000 */
[----:B------:R-:W-:Y:S02]  /*2c200*/  ULDC.64 UR6, c[0x0][0x208] ;  /* 0x0000820000067ab9 */ /* 0x000fe40000000a00 */
[----:B0-----:R-:W2:Y:S04]  /*2c210*/  LDG.E R32, desc[UR6][R80.64] ;  /* 0x0000000650207981 */ /* 0x001ea8000c1e1900 */
[----:B-----5:R-:W2:Y:S02]  /*2c220*/  LDG.E R35, desc[UR6][R80.64+0x4] ;  /* 0x0000040650237981 */ /* 0x020ea4000c1e1900 */
[----:B--2---:R-:W-:-:S07]  /*2c230*/  IMAD.IADD R35, R35, 0x1, -R32 ;  /* 0x0000000123237824 */ /* 0x004fce00078e0a20 */
.L_x_7501:
[----:B------:R-:W2:Y:S04]  /*2c240*/  LDL R31, [R1+0x8c] ;  /* 0x00008c00011f7983 */ /* 0x000ea80000100800 */
[----:B------:R-:W3:Y:S04]  /*2c250*/  LDL R36, [R1+0x70] ;  /* 0x0000700001247983 */ /* 0x000ee80000100800 */
[----:B------:R-:W3:Y:S04]  /*2c260*/  LDL R97, [R1+0x64] ;  /* 0x0000640001617983 */ /* 0x000ee80000100800 */
[----:B------:R-:W4:Y:S01]  /*2c270*/  LDL R86, [R1+0xa4] ;  /* 0x0000a40001567983 */ /* 0x000f220000100800 */
[----:B------:R-:W-:Y:S01]  /*2c280*/  ISETP.NE.U32.AND P0, PT, RZ, UR4, PT ;  /* 0x00000004ff007c0c */ /* 0x000fe2000bf05070 */
[----:B------:R-:W1:Y:S03]  /*2c290*/  @P2 LDC R34, c[0x0][0xbec] ;  /* 0x0002fb00ff222b82 */ /* 0x000e660000000800 */
[----:B------:R-:W-:-:S02]  /*2c2a0*/  ISETP.NE.AND.EX P0, PT, RZ, UR5, PT, P0 ;  /* 0x00000005ff007c0c */ /* 0x000fc4000bf05300 */
[----:B------:R-:W-:-:S03]  /*2c2b0*/  SHF.R.S32.HI R37, RZ, 0x1f, R84 ;  /* 0x0000001fff257819 */ /* 0x000fc60000011454 */
[----:B------:R-:W4:Y:S01]  /*2c2c0*/  @P2 LDC R41, c[0x0][0xbf0] ;  /* 0x0002fc00ff292b82 */ /* 0x000f220000000800 */
[----:B0-----:R-:W-:-:S07]  /*2c2d0*/  SEL R81, R84, RZ, !P0 ;  /* 0x000000ff54517207 */ /* 0x001fce0004000000 */
[----:B------:R-:W0:Y:S01]  /*2c2e0*/  LDC.64 R32, c[0x0][0xba8] ;  /* 0x0002ea00ff207b82 */ /* 0x000e220000000a00 */
[----:B------:R-:W-:Y:S01]  /*2c2f0*/  SEL R37, R37, RZ, !P0 ;  /* 0x000000ff25257207 */ /* 0x000fe20004000000 */
[----:B------:R-:W-:Y:S01]  /*2c300*/  IMAD R13, R13, R81, RZ ;  /* 0x000000510d0d7224 */ /* 0x000fe200078e02ff */
[----:B------:R-:W-:-:S03]  /*2c310*/  LEA.HI R94, R94, R95, RZ, 0x7 ;  /* 0x0000005f5e5e7211 */ /* 0x000fc600078f38ff */
[C---:B------:R-:W-:Y:S02]  /*2c320*/  IMAD R39, R12.reuse, R37, R13 ;  /* 0x000000250c277224 */ /* 0x040fe400078e020d */
[----:B------:R-:W-:Y:S01]  /*2c330*/  IMAD.WIDE.U32 R12, R12, R81, RZ ;  /* 0x000000510c0c7225 */ /* 0x000fe200078e00ff */
[----:B-----5:R-:W-:-:S03]  /*2c340*/  SHF.R.S32.HI R84, RZ, 0x1f, R11 ;  /* 0x0000001fff547819 */ /* 0x020fc6000001140b */
[----:B------:R-:W-:Y:S01]  /*2c350*/  IMAD.IADD R39, R13, 0x1, R39 ;  /* 0x000000010d277824 */ /* 0x000fe200078e0227 */
[----:B0-----:R-:W0:Y:S08]  /*2c360*/  @!P1 LDC R32, c[0x0][0xb50] ;  /* 0x0002d400ff209b82 */ /* 0x001e300000000800 */
[----:B------:R-:W0:Y:S01]  /*2c370*/  @!P1 LDC R33, c[0x0][0xb54] ;  /* 0x0002d500ff219b82 */ /* 0x000e220000000800 */
[----:B------:R-:W-:Y:S01]  /*2c380*/  IMAD R80, R35, R2, RZ ;  /* 0x0000000223507224 */ /* 0x000fe200078e02ff */
[----:B------:R-:W-:Y:S01]  /*2c390*/  ULDC.64 UR6, c[0x0][0x208] ;  /* 0x0000820000067ab9 */ /* 0x000fe20000000a00 */
[----:B--2---:R-:W-:-:S05]  /*2c3a0*/  IMAD.MOV.U32 R96, RZ, RZ, R31 ;  /* 0x000000ffff607224 */ /* 0x004fca00078e001f */
[----:B------:R-:W2:Y:S01]  /*2c3b0*/  LDC.64 R30, c[0x0][R30+0x210] ;  /* 0x000084001e1e7b82 */ /* 0x000ea20000000a00 */
[-C--:B------:R-:W-:Y:S02]  /*2c3c0*/  IMAD R37, R29, R96.reuse, RZ ;  /* 0x000000601d257224 */ /* 0x080fe400078e02ff */
[----:B------:R-:W-:-:S04]  /*2c3d0*/  IMAD.WIDE.U32 R28, R28, R96, RZ ;  /* 0x000000601c1c7225 */ /* 0x000fc800078e00ff */
[----:B---3--:R-:W-:Y:S01]  /*2c3e0*/  IMAD.IADD R43, R36, 0x1, R97 ;  /* 0x00000001242b7824 */ /* 0x008fe200078e0261 */
[----:B------:R-:W-:Y:S02]  /*2c3f0*/  LOP3.LUT R36, R94, 0xffffff80, RZ, 0xc0, !PT ;  /* 0xffffff805e247812 */ /* 0x000fe400078ec0ff */
[----:B------:R-:W-:Y:S01]  /*2c400*/  IADD3 R28, P0, P3, R12, R28, R11 ;  /* 0x0000001c0c1c7210 */ /* 0x000fe20007b1e00b */
[----:B-1----:R-:W-:Y:S01]  /*2c410*/  @P2 IMAD.HI.U32 R12, R43, R34, RZ ;  /* 0x000000222b0c2227 */ /* 0x002fe200078e00ff */
[----:B----4-:R-:W-:-:S03]  /*2c420*/  SEL R13, R86, RZ, P1 ;  /* 0x000000ff560d7207 */ /* 0x010fc60000800000 */
[----:B------:R-:W-:Y:S02]  /*2c430*/  IMAD.IADD R37, R29, 0x1, R37 ;  /* 0x000000011d257824 */ /* 0x000fe400078e0225 */
[----:B------:R-:W-:Y:S02]  /*2c440*/  IMAD.IADD R36, R95, 0x1, -R36 ;  /* 0x000000015f247824 */ /* 0x000fe400078e0a24 */
[----:B------:R-:W-:Y:S01]  /*2c450*/  IMAD.MOV.U32 R29, RZ, RZ, R43 ;  /* 0x000000ffff1d7224 */ /* 0x000fe200078e002b */
[----:B------:R-:W-:Y:S02]  /*2c460*/  @P2 SHF.R.U32.HI R29, RZ, R41, R12 ;  /* 0x00000029ff1d2219 */ /* 0x000fe4000001160c */
[----:B------:R-:W-:Y:S01]  /*2c470*/  IADD3.X R37, R39, R37, R84, P0, P3 ;  /* 0x0000002527257210 */ /* 0x000fe200007e6454 */
[-C--:B------:R-:W-:Y:S01]  /*2c480*/  IMAD R39, R15, R13.reuse, RZ ;  /* 0x0000000d0f277224 */ /* 0x080fe200078e02ff */
[----:B------:R-:W-:Y:S01]  /*2c490*/  SHF.R.S32.HI R41, RZ, 0x1f, R36 ;  /* 0x0000001fff297819 */ /* 0x000fe20000011424 */
[----:B------:R-:W-:-:S04]  /*2c4a0*/  IMAD.WIDE.U32 R14, R14, R13, RZ ;  /* 0x0000000d0e0e7225 */ /* 0x000fc800078e00ff */
[----:B------:R-:W-:Y:S01]  /*2c4b0*/  IMAD.MOV R13, RZ, RZ, -R29 ;  /* 0x000000ffff0d7224 */ /* 0x000fe200078e0a1d */
[----:B------:R-:W-:Y:S01]  /*2c4c0*/  LEA.HI R34, R41, R36, RZ, 0x2 ;  /* 0x0000002429227211 */ /* 0x000fe200078f10ff */
[----:B------:R-:W-:Y:S01]  /*2c4d0*/  IMAD.IADD R39, R15, 0x1, R39 ;  /* 0x000000010f277824 */ /* 0x000fe200078e0227 */
[----:B------:R-:W-:Y:S01]  /*2c4e0*/  IADD3 R14, P0, P3, R29, R28, R14 ;  /* 0x0000001c1d0e7210 */ /* 0x000fe20007b1e00e */
[----:B------:R-:W-:Y:S01]  /*2c4f0*/  IMAD R13, R2, R13, R43 ;  /* 0x0000000d020d7224 */ /* 0x000fe200078e022b */
[----:B------:R-:W-:Y:S02]  /*2c500*/  SHF.R.S32.HI R12, RZ, 0x1f, R29 ;  /* 0x0000001fff0c7819 */ /* 0x000fe4000001141d */
[--C-:B------:R-:W-:Y:S02]  /*2c510*/  SHF.R.S32.HI R38, RZ, 0x2, R34.reuse ;  /* 0x00000002ff267819 */ /* 0x100fe40000011422 */
[----:B------:R-:W-:Y:S02]  /*2c520*/  SHF.R.S32.HI R45, RZ, 0x1f, R34 ;  /* 0x0000001fff2d7819 */ /* 0x000fe40000011422 */
[----:B------:R-:W-:-:S02]  /*2c530*/  SHF.R.S32.HI R29, RZ, 0x1f, R13 ;  /* 0x0000001fff1d7819 */ /* 0x000fc4000001140d */
[----:B------:R-:W-:Y:S02]  /*2c540*/  IADD3.X R15, R12, R37, R39, P0, P3 ;  /* 0x000000250c0f7210 */ /* 0x000fe400007e6427 */
[----:B------:R-:W-:Y:S01]  /*2c550*/  LEA.HI R45, R45, R38, RZ, 0x3 ;  /* 0x000000262d2d7211 */ /* 0x000fe200078f18ff */
[-C--:B--2---:R-:W-:Y:S01]  /*2c560*/  IMAD R28, R31, R13.reuse, RZ ;  /* 0x0000000d1f1c7224 */ /* 0x084fe200078e02ff */
[----:B------:R-:W-:Y:S01]  /*2c570*/  SHF.R.S32.HI R31, RZ, 0x7, R94 ;  /* 0x00000007ff1f7819 */ /* 0x000fe2000001145e */
[----:B------:R-:W-:Y:S01]  /*2c580*/  IMAD.WIDE.U32 R14, R30, R13, R14 ;  /* 0x0000000d1e0e7225 */ /* 0x000fe200078e000e */
[----:B------:R-:W-:Y:S02]  /*2c590*/  LOP3.LUT R45, R45, 0xfffffff8, RZ, 0xc0, !PT ;  /* 0xfffffff82d2d7812 */ /* 0x000fe400078ec0ff */
[----:B------:R-:W-:Y:S01]  /*2c5a0*/  LEA.HI R94, R94, R31, RZ, 0x1 ;  /* 0x0000001f5e5e7211 */ /* 0x000fe200078f08ff */
[----:B------:R-:W-:Y:S01]  /*2c5b0*/  IMAD R29, R30, R29, R28 ;  /* 0x0000001d1e1d7224 */ /* 0x000fe200078e021c */
[----:B------:R-:W-:Y:S01]  /*2c5c0*/  LEA.HI R41, R41, R36, RZ, 0x5 ;  /* 0x0000002429297211 */ /* 0x000fe200078f28ff */
[----:B------:R-:W-:Y:S01]  /*2c5d0*/  IMAD.IADD R38, R38, 0x1, -R45 ;  /* 0x0000000126267824 */ /* 0x000fe200078e0a2d */
[----:B------:R-:W-:Y:S01]  /*2c5e0*/  LOP3.LUT R94, R94, 0x3fffffe, RZ, 0xc0, !PT ;  /* 0x03fffffe5e5e7812 */ /* 0x000fe200078ec0ff */
[----:B------:R-:W-:Y:S01]  /*2c5f0*/  IMAD.IADD R12, R15, 0x1, R29 ;  /* 0x000000010f0c7824 */ /* 0x000fe200078e021d */
[----:B------:R-:W-:-:S02]  /*2c600*/  SHF.R.S32.HI R41, RZ, 0x5, R41 ;  /* 0x00000005ff297819 */ /* 0x000fc40000011429 */
[C---:B0-----:R-:W-:Y:S01]  /*2c610*/  LEA R32, P0, R14.reuse, R32, 0x2 ;  /* 0x000000200e207211 */ /* 0x041fe200078010ff */
[----:B------:R-:W-:Y:S02]  /*2c620*/  IMAD.IADD R94, R31, 0x1, -R94 ;  /* 0x000000011f5e7824 */ /* 0x000fe400078e0a5e */
[----:B------:R-:W-:Y:S01]  /*2c630*/  IMAD R41, R41, 0x10, R38 ;  /* 0x0000001029297824 */ /* 0x000fe200078e0226 */
[----:B------:R-:W-:Y:S02]  /*2c640*/  LEA.HI.X R33, R14, R33, R12, 0x2, P0 ;  /* 0x000000210e217211 */ /* 0x000fe400000f140c */
[----:B------:R-:W-:Y:S01]  /*2c650*/  SHFL.IDX PT, R12, R32, RZ, 0x1c1f ;  /* 0x001c1fff200c7589 */ /* 0x000fe200000e0000 */
[----:B------:R-:W-:-:S03]  /*2c660*/  IMAD R31, R94, 0x40, R41 ;  /* 0x000000405e1f7824 */ /* 0x000fc600078e0229 */
[----:B------:R-:W0:Y:S01]  /*2c670*/  SHFL.IDX PT, R13, R33, RZ, 0x1c1f ;  /* 0x001c1fff210d7589 */ /* 0x000e2200000e0000 */
[----:B------:R-:W-:-:S03]  /*2c680*/  IMAD.IADD R31, R31, 0x1, R97 ;  /* 0x000000011f1f7824 */ /* 0x000fc600078e0261 */
        /* <DEDUP_REMOVED lines=9> */
[----:B------:R-:W-:Y:S01]  /*2c720*/  SHF.R.S32.HI R21, RZ, 0x3, R93 ;  /* 0x00000003ff157819 */ /* 0x000fe2000001145d */
[----:B0-----:R-:W0:Y:S01]  /*2c730*/  @P2 LDC R13, c[0x0][0xbec] ;  /* 0x0002fb00ff0d2b82 */ /* 0x001e220000000800 */
[----:B------:R-:W-:-:S03]  /*2c740*/  ULDC.64 UR4, c[0x0][0x208] ;  /* 0x0000820000047ab9 */ /* 0x000fc60000000a00 */
[----:B------:R-:W-:-:S04]  /*2c750*/  IMAD R3, R21, 0x40, R91 ;  /* 0x0000004015037824 */ /* 0x000fc800078e025b */
[----:B------:R-:W-:Y:S01]  /*2c760*/  IMAD.WIDE R74, R3, 0x2, R74 ;  /* 0x00000002034a7825 */ /* 0x000fe200078e024a */
[----:B------:R-:W1:Y:S02]  /*2c770*/  @P2 LDC R15, c[0x0][0xbf0] ;  /* 0x0002fc00ff0f2b82 */ /* 0x000e640000000800 */
[C---:B------:R-:W-:Y:S02]  /*2c780*/  IADD3 R37, P5, R74.reuse, 0x1000, RZ ;  /* 0x000010004a257810 */ /* 0x040fe40007fbe0ff */
[----:B------:R-:W-:Y:S02]  /*2c790*/  IADD3 R29, P0, R74, 0x2000, RZ ;  /* 0x000020004a1d7810 */ /* 0x000fe40007f1e0ff */
[----:B------:R-:W-:Y:S02]  /*2c7a0*/  LOP3.LUT R36, R37, 0x380, RZ, 0xc0, !PT ;  /* 0x0000038025247812 */ /* 0x000fe400078ec0ff */
[----:B------:R-:W-:Y:S02]  /*2c7b0*/  LOP3.LUT R28, R29, 0x380, RZ, 0xc0, !PT ;  /* 0x000003801d1c7812 */ /* 0x000fe400078ec0ff */
[----:B------:R-:W-:-:S02]  /*2c7c0*/  SHF.R.U64 R36, R36, 0x3, RZ ;  /* 0x0000000324247819 */ /* 0x000fc400000012ff */
[----:B------:R-:W-:Y:S02]  /*2c7d0*/  SHF.R.U64 R28, R28, 0x3, RZ ;  /* 0x000000031c1c7819 */ /* 0x000fe400000012ff */
[----:B------:R-:W-:Y:S01]  /*2c7e0*/  LOP3.LUT R36, R36, R37, RZ, 0x3c, !PT ;  /* 0x0000002524247212 */ /* 0x000fe200078e3cff */
[--C-:B------:R-:W-:Y:S01]  /*2c7f0*/  IMAD.X R37, RZ, RZ, R75.reuse, P5 ;  /* 0x000000ffff257224 */ /* 0x100fe200028e064b */
[----:B------:R-:W-:Y:S01]  /*2c800*/  LOP3.LUT R28, R28, R29, RZ, 0x3c, !PT ;  /* 0x0000001d1c1c7212 */ /* 0x000fe200078e3cff */
[----:B------:R-:W-:Y:S01]  /*2c810*/  IMAD.X R29, RZ, RZ, R75, P0 ;  /* 0x000000ffff1d7224 */ /* 0x000fe200000e064b */
[C---:B------:R-:W-:Y:S02]  /*2c820*/  IADD3 R5, P1, R74.reuse, 0x3000, RZ ;  /* 0x000030004a057810 */ /* 0x040fe40007f3e0ff */
[C---:B------:R-:W-:Y:S01]  /*2c830*/  IADD3 R49, P3, R74.reuse, 0x4000, RZ ;  /* 0x000040004a317810 */ /* 0x040fe20007f7e0ff */
[----:B------:R-:W5:Y:S01]  /*2c840*/  LD.E.128 R36, desc[UR4][R36.64] ;  /* 0x0000000424247980 */ /* 0x000f62000c101d00 */
[----:B------:R-:W-:-:S02]  /*2c850*/  IADD3 R41, P4, R74, 0x5000, RZ ;  /* 0x000050004a297810 */ /* 0x000fc40007f9e0ff */
[C---:B------:R-:W-:Y:S01]  /*2c860*/  IADD3 R33, P5, R74.reuse, 0x6000, RZ ;  /* 0x000060004a217810 */ /* 0x040fe20007fbe0ff */
[----:B------:R-:W5:Y:S01]  /*2c870*/  LD.E.128 R28, desc[UR4][R28.64] ;  /* 0x000000041c1c7980 */ /* 0x000f62000c101d00 */
[----:B------:R-:W-:Y:S02]  /*2c880*/  IADD3 R3, P0, R74, 0x7000, RZ ;  /* 0x000070004a037810 */ /* 0x000fe40007f1e0ff */
[----:B------:R-:W-:Y:S02]  /*2c890*/  LOP3.LUT R4, R5, 0x380, RZ, 0xc0, !PT ;  /* 0x0000038005047812 */ /* 0x000fe400078ec0ff */
[----:B------:R-:W-:Y:S01]  /*2c8a0*/  LOP3.LUT R48, R49, 0x380, RZ, 0xc0, !PT ;  /* 0x0000038031307812 */ /* 0x000fe200078ec0ff */
[----:B------:R-:W-:Y:S01]  /*2c8b0*/  IMAD.X R25, RZ, RZ, R75, P0 ;  /* 0x000000ffff197224 */ /* 0x000fe200000e064b */
        /* <DEDUP_REMOVED lines=20> */
[----:B------:R-:W-:-:S03]  /*2ca00*/  LOP3.LUT R74, R7, R74, RZ, 0x3c, !PT ;  /* 0x0000004a074a7212 */ /* 0x000fc600078e3cff */
[----:B------:R-:W5:Y:S04]  /*2ca10*/  LD.E.128 R4, desc[UR4][R4.64] ;  /* 0x0000000404047980 */ /* 0x000f68000c101d00 */
[----:B------:R2:W5:Y:S04]  /*2ca20*/  LD.E.128 R44, desc[UR4][R74.64] ;  /* 0x000000044a2c7980 */ /* 0x000568000c101d00 */
[----:B------:R-:W5:Y:S04]  /*2ca30*/  LD.E.128 R40, desc[UR4][R40.64] ;  /* 0x0000000428287980 */ /* 0x000f68000c101d00 */
[----:B------:R-:W5:Y:S04]  /*2ca40*/  LD.E.128 R32, desc[UR4][R32.64] ;  /* 0x0000000420207980 */ /* 0x000f68000c101d00 */
[----:B------:R-:W5:Y:S01]  /*2ca50*/  LD.E.128 R24, desc[UR4][R24.64] ;  /* 0x0000000418187980 */ /* 0x000f62000c101d00 */
[----:B------:R-:W-:-:S02]  /*2ca60*/  ULDC.64 UR4, c[0x0][0xaa0] ;  /* 0x0002a80000047ab9 */ /* 0x000fc40000000a00 */
[----:B------:R-:W-:Y:S01]  /*2ca70*/  IMAD R84, R84, UR4, RZ ;  /* 0x0000000454547c24 */ /* 0x000fe2000f8e02ff */
[----:B------:R-:W-:Y:S01]  /*2ca80*/  SHF.R.S32.HI R10, RZ, 0x1f, R81 ;  /* 0x0000001fff0a7819 */ /* 0x000fe20000011451 */
[C---:B------:R-:W-:Y:S01]  /*2ca90*/  IMAD.WIDE.U32 R8, R11.reuse, UR4, RZ ;  /* 0x000000040b087c25 */ /* 0x040fe2000f8e00ff */
[----:B------:R-:W-:Y:S01]  /*2caa0*/  @!PT LDS RZ, [RZ] ;  /* 0x00000000fffff984 */ /* 0x000fe20000000800 */
[----:B------:R-:W-:Y:S01]  /*2cab0*/  @!PT LDS RZ, [RZ] ;  /* 0x00000000fffff984 */ /* 0x000fe20000000800 */
[----:B------:R-:W-:Y:S01]  /*2cac0*/  @!PT LDS RZ, [RZ] ;  /* 0x00000000fffff984 */ /* 0x000fe20000000800 */
[----:B------:R-:W-:Y:S01]  /*2cad0*/  @!PT LDS RZ, [RZ] ;  /* 0x00000000fffff984 */ /* 0x000fe20000000800 */
[----:B------:R3:W-:Y:S06]  /*2cae0*/  MEMBAR.ALL.CTA ;  /* 0x0000000000007992 */ /* 0x0007ec0000008000 */
[----:B---3--:R-:W3:Y:S01]  /*2caf0*/  FENCE.VIEW.ASYNC.S ;  /* 0x00000000000073c6 */ /* 0x008ee20000000000 */
[----:B------:R-:W-:Y:S01]  /*2cb00*/  IMAD R3, R11, UR5, R84 ;  /* 0x000000050b037c24 */ /* 0x000fe2000f8e0254 */
[----:B------:R-:W-:Y:S01]  /*2cb10*/  ULDC.64 UR4, c[0x0][0xae8] ;  /* 0x0002ba0000047ab9 */ /* 0x000fe20000000a00 */
[----:B------:R-:W-:-:S02]  /*2cb20*/  IMAD R92, R92, 0x20, R21 ;  /* 0x000000205c5c7824 */ /* 0x000fc400078e0215 */
[----:B------:R-:W-:Y:S02]  /*2cb30*/  IMAD.IADD R9, R9, 0x1, R3 ;  /* 0x0000000109097824 */ /* 0x000fe400078e0203 */
[----:B------:R-:W-:Y:S02]  /*2cb40*/  IMAD.IADD R92, R97, 0x1, R92 ;  /* 0x00000001615c7824 */ /* 0x000fe400078e025c */
[----:B------:R-:W-:-:S04]  /*2cb50*/  IMAD.WIDE.U32 R8, R96, UR4, R8 ;  /* 0x0000000460087c25 */ /* 0x000fc8000f8e0008 */
[----:B------:R-:W-:Y:S01]  /*2cb60*/  IMAD R9, R96, UR5, R9 ;  /* 0x0000000560097c24 */ /* 0x000fe2000f8e0209 */
[----:B------:R-:W-:Y:S01]  /*2cb70*/  ULDC.64 UR4, c[0x0][0xaf0] ;  /* 0x0002bc0000047ab9 */ /* 0x000fe20000000a00 */
[----:B0-----:R-:W-:-:S04]  /*2cb80*/  @P2 IMAD.HI.U32 R0, R92, R13, RZ ;  /* 0x0000000d5c002227 */ /* 0x001fc800078e00ff */
[----:B------:R-:W-:Y:S02]  /*2cb90*/  IMAD R10, R10, UR4, RZ ;  /* 0x000000040a0a7c24 */ /* 0x000fe4000f8e02ff */
[----:B------:R-:W-:Y:S01]  /*2cba0*/  IMAD.MOV.U32 R3, RZ, RZ, R92 ;  /* 0x000000ffff037224 */ /* 0x000fe200078e005c */
[----:B-1----:R-:W-:Y:S01]  /*2cbb0*/  @P2 SHF.R.U32.HI R3, RZ, R15, R0 ;  /* 0x0000000fff032219 */ /* 0x002fe20000011600 */
[C---:B------:R-:W-:Y:S02]  /*2cbc0*/  IMAD R11, R81.reuse, UR5, R10 ;  /* 0x00000005510b7c24 */ /* 0x040fe4000f8e020a */
[----:B------:R-:W-:Y:S01]  /*2cbd0*/  IMAD.WIDE.U32 R8, R81, UR4, R8 ;  /* 0x0000000451087c25 */ /* 0x000fe2000f8e0008 */
[----:B------:R-:W-:Y:S01]  /*2cbe0*/  SHF.R.S32.HI R0, RZ, 0x1f, R3 ;  /* 0x0000001fff007819 */ /* 0x000fe20000011403 */
[----:B------:R-:W-:Y:S02]  /*2cbf0*/  ULDC.64 UR4, c[0x0][0xae0] ;  /* 0x0002b80000047ab9 */ /* 0x000fe40000000a00 */
[----:B------:R-:W-:-:S02]  /*2cc00*/  IMAD.IADD R9, R9, 0x1, R11 ;  /* 0x0000000109097824 */ /* 0x000fc400078e020b */
[----:B------:R-:W-:Y:S02]  /*2cc10*/  IMAD.MOV R11, RZ, RZ, -R3 ;  /* 0x000000ffff0b7224 */ /* 0x000fe400078e0a03 */
[----:B------:R-:W-:Y:S02]  /*2cc20*/  IMAD R10, R0, UR4, RZ ;  /* 0x00000004000a7c24 */ /* 0x000fe4000f8e02ff */
[----:B------:R-:W-:Y:S02]  /*2cc30*/  VIADD R0, R18, 0x2e820 ;  /* 0x0002e82012007836 */ /* 0x000fe40000000000 */
[----:B------:R-:W-:Y:S02]  /*2cc40*/  IMAD R11, R2, R11, R92 ;  /* 0x0000000b020b7224 */ /* 0x000fe400078e025c */
[C---:B------:R-:W-:Y:S01]  /*2cc50*/  IMAD R13, R3.reuse, UR5, R10 ;  /* 0x00000005030d7c24 */ /* 0x040fe2000f8e020a */
[----:B------:R-:W-:Y:S01]  /*2cc60*/  PRMT R0, RZ, 0x654, R0 ;  /* 0x00000654ff007816 */ /* 0x000fe20000000000 */
[----:B------:R-:W-:Y:S01]  /*2cc70*/  IMAD.WIDE.U32 R2, R3, UR4, R8 ;  /* 0x0000000403027c25 */ /* 0x000fe2000f8e0008 */
[----:B------:R-:W-:Y:S01]  /*2cc80*/  SHF.R.S32.HI R8, RZ, 0x1f, R11 ;  /* 0x0000001fff087819 */ /* 0x000fe2000001140b */
[----:B------:R-:W-:Y:S01]  /*2cc90*/  ULDC.64 UR4, c[0x0][0xad8] ;  /* 0x0002b60000047ab9 */ /* 0x000fe20000000a00 */
[----:B---3--:R0:W-:Y:S01]  /*2cca0*/  SYNCS.ARRIVE.TRANS64.RED.A1T0 RZ, [R0+URZ], RZ ;  /* 0x000000ff00ff79a7 */ /* 0x0081e2000810043f */
[----:B------:R-:W-:-:S02]  /*2ccb0*/  IMAD.IADD R3, R3, 0x1, R13 ;  /* 0x0000000103037824 */ /* 0x000fc400078e020d */
[----:B0-----:R-:W-:Y:S02]  /*2ccc0*/  IMAD R0, R8, UR4, RZ ;  /* 0x0000000408007c24 */ /* 0x001fe4000f8e02ff */
[----:B------:R-:W-:-:S04]  /*2ccd0*/  IMAD.WIDE.U32 R8, R11, UR4, R2 ;  /* 0x000000040b087c25 */ /* 0x000fc8000f8e0002 */
[----:B------:R-:W-:Y:S01]  /*2cce0*/  IMAD R3, R11, UR5, R0 ;  /* 0x000000050b037c24 */ /* 0x000fe2000f8e0200 */
[----:B------:R-:W-:Y:S02]  /*2ccf0*/  ULDC.64 UR4, c[0x0][0xa80] ;  /* 0x0002a00000047ab9 */ /* 0x000fe40000000a00 */
[----:B------:R-:W-:Y:S01]  /*2cd00*/  LEA R2, P0, R8, UR4, 0x1 ;  /* 0x0000000408027c11 */ /* 0x000fe2000f8008ff */
[----:B------:R-:W-:Y:S01]  /*2cd10*/  IMAD.IADD R3, R9, 0x1, R3 ;  /* 0x0000000109037824 */ /* 0x000fe200078e0203 */
[----:B------:R-:W-:Y:S01]  /*2cd20*/  UMOV UR4, 0xffffffff ;  /* 0xffffffff00047882 */ /* 0x000fe20000000000 */
[----:B------:R-:W-:-:S03]  /*2cd30*/  SHF.R.S32.HI R10, RZ, 0x1f, R91 ;  /* 0x0000001fff0a7819 */ /* 0x000fc6000001145b */
[----:B------:R-:W-:Y:S02]  /*2cd40*/  LEA.HI.X R3, R8, UR5, R3, 0x1, P0 ;  /* 0x0000000508037c11 */ /* 0x000fe400080f0c03 */
[----:B------:R-:W-:Y:S01]  /*2cd50*/  SHF.R.S32.HI R20, RZ, 0x1f, R87 ;  /* 0x0000001fff147819 */ /* 0x000fe20000011457 */
[----:B--2---:R-:W-:Y:S06]  /*2cd60*/  BRA.DIV UR4, `(.L_x_7503) ;  /* 0x000000d6041c7947 */ /* 0x004fec000b800000 */
[----:B------:R0:W1:Y:S04]  /*2cd70*/  SHFL.IDX PT, R0, R3, RZ, 0x181f ;  /* 0x00181fff03007589 */ /* 0x00006800000e0000 */
[----:B------:R0:W2:Y:S02]  /*2cd80*/  SHFL.IDX PT, R14, R2, RZ, 0x181f ;  /* 0x00181fff020e7589 */ /* 0x0000a400000e0000 */
.L_x_7776:
[----:B------:R-:W-:Y:S01]  /*2cd90*/  IMAD.IADD R21, R21, 0x1, R97 ;  /* 0x0000000115157824 */ /* 0x000fe200078e0261 */
[----:B------:R-:W-:Y:S04]  /*2cda0*/  BSSY B1, `(.L_x_7504) ;  /* 0x000000d000017945 */ /* 0x000fe80003800000 */
[----:B------:R-:W-:-:S13]  /*2cdb0*/  ISETP.GE.AND P0, PT, R21, R80, PT ;  /* 0x000000501500720c */ /* 0x000fda0003f06270 */
[----:B------:R-:W-:Y:S05]  /*2cdc0*/  @P0 BRA `(.L_x_7505) ;  /* 0x0000000000280947 */ /* 0x000fea0003800000 */
[----:B------:R-:W-:Y:S01]  /*2cdd0*/  ULDC UR4, c[0x0][0xac8] ;  /* 0x0002b20000047ab9 */ /* 0x000fe20000000800 */
[----:B------:R-:W-:Y:S01]  /*2cde0*/  ULDC.64 UR6, c[0x0][0x208] ;  /* 0x0000820000067ab9 */ /* 0x000fe20000000a00 */
[----:B------:R-:W-:Y:S02]  /*2cdf0*/  ISETP.GE.AND P0, PT, R91, UR4, PT ;  /* 0x000000045b007c0c */ /* 0x000fe4000bf06270 */
[----:B------:R-:W-:-:S11]  /*2ce00*/  ISETP.GE.AND P1, PT, R87, UR4, PT ;  /* 0x0000000457007c0c */ /* 0x000fd6000bf26270 */
[-C--:B--2---:R-:W-:Y:S02]  /*2ce10*/  @!P0 LEA R8, P2, R91, R14.reuse, 0x1 ;  /* 0x0000000e5b088211 */ /* 0x084fe400078408ff */
[----:B------:R-:W-:Y:S02]  /*2ce20*/  @!P1 LEA R14, P3, R87, R14, 0x1 ;  /* 0x0000000e570e9211 */ /* 0x000fe400078608ff */
[-C--:B-1----:R-:W-:Y:S02]  /*2ce30*/  @!P0 LEA.HI.X R9, R91, R0.reuse, R10, 0x1, P2 ;  /* 0x000000005b098211 */ /* 0x082fe400010f0c0a */
[----:B------:R-:W-:-:S03]  /*2ce40*/  @!P1 LEA.HI.X R15, R87, R0, R20, 0x1, P3 ;  /* 0x00000000570f9211 */ /* 0x000fc600018f0c14 */
[----:B-----5:R3:W-:Y:S04]  /*2ce50*/  @!P0 ST.E.128 desc[UR6][R8.64], R44 ;  /* 0x0000002c08008985 */ /* 0x0207e8000c101d06 */
[----:B------:R3:W-:Y:S02]  /*2ce60*/  @!P1 ST.E.128 desc[UR6][R14.64], R48 ;  /* 0x000000300e009985 */ /* 0x0007e4000c101d06 */
.L_x_7505:
[----:B------:R-:W-:Y:S05]  /*2ce70*/  BSYNC B1 ;  /* 0x0000000000017941 */ /* 0x000fea0003800000 */
.L_x_7504:
[----:B------:R-:W-:-:S03]  /*2ce80*/  UMOV UR4, 0xffffffff ;  /* 0xffffffff00047882 */ /* 0x000fc60000000000 */
[----:B------:R-:W-:Y:S05]  /*2ce90*/  BRA.DIV UR4, `(.L_x_7506) ;  /* 0x000000d604047947 */ /* 0x000fea000b800000 */
[----:B-1----:R1:W4:Y:S04]  /*2cea0*/  SHFL.IDX PT, R0, R3, 0x1, 0x181f ;  /* 0x00381f0003007f89 */ /* 0x00232800000e0000 */
[----:B--23--:R1:W2:Y:S02]  /*2ceb0*/  SHFL.IDX PT, R14, R2, 0x1, 0x181f ;  /* 0x00381f00020e7f89 */ /* 0x00c2a400000e0000 */
.L_x_7780:
[----:B------:R-:W-:Y:S01]  /*2cec0*/  VIADD R9, R21, 0x20 ;  /* 0x0000002015097836 */ /* 0x000fe20000000000 */
        /* <DEDUP_REMOVED lines=9> */
[-C--:B----4-:R-:W-:Y:S02]  /*2cf60*/  @!P2 LEA.HI.X R9, R91, R0.reuse, R10, 0x1, P0 ;  /* 0x000000005b09a211 */ /* 0x090fe400000f0c0a */
[----:B------:R-:W-:-:S03]  /*2cf70*/  @!P3 LEA.HI.X R15, R87, R0, R20, 0x1, P1 ;  /* 0x00000000570fb211 */ /* 0x000fc600008f0c14 */
[----:B-----5:R3:W-:Y:S04]  /*2cf80*/  @!P2 ST.E.128 desc[UR6][R8.64], R36 ;  /* 0x000000240800a985 */ /* 0x0207e8000c101d06 */
[----:B------:R3:W-:Y:S02]  /*2cf90*/  @!P3 ST.E.128 desc[UR6][R14.64], R40 ;  /* 0x000000280e00b985 */ /* 0x0007e4000c101d06 */
.L_x_7508:
[----:B------:R-:W-:Y:S05]  /*2cfa0*/  BSYNC B1 ;  /* 0x0000000000017941 */ /* 0x000fea0003800000 */
.L_x_7507:
[----:B------:R-:W-:-:S03]  /*2cfb0*/  UMOV UR4, 0xffffffff ;  /* 0xffffffff00047882 */ /* 0x000fc60000000000 */
[----:B------:R-:W-:Y:S05]  /*2cfc0*/  BRA.DIV UR4, `(.L_x_7509) ;  /* 0x000000d604007947 */ /* 0x000fea000b800000 */
[----:B----4-:R4:W0:Y:S04]  /*2cfd0*/  SHFL.IDX PT, R0, R3, 0x2, 0x181f ;  /* 0x00581f0003007f89 */ /* 0x01082800000e0000 */
[----:B--23--:R4:W2:Y:S02]  /*2cfe0*/  SHFL.IDX PT, R14, R2, 0x2, 0x181f ;  /* 0x00581f00020e7f89 */ /* 0x00c8a400000e0000 */
.L_x_7784:
        /* <DEDUP_REMOVED lines=10> */
[-C--:B0-----:R-:W-:Y:S02]  /*2d090*/  @!P2 LEA.HI.X R9, R91, R0.reuse, R10, 0x1, P0 ;  /* 0x000000005b09a211 */ /* 0x081fe400000f0c0a */
[----:B------:R-:W-:-:S03]  /*2d0a0*/  @!P3 LEA.HI.X R15, R87, R0, R20, 0x1, P1 ;  /* 0x00000000570fb211 */ /* 0x000fc600008f0c14 */
[----:B-----5:R3:W-:Y:S04]  /*2d0b0*/  @!P2 ST.E.128 desc[UR6][R8.64], R28 ;  /* 0x0000001c0800a985 */ /* 0x0207e8000c101d06 */
[----:B------:R3:W-:Y:S02]  /*2d0c0*/  @!P3 ST.E.128 desc[UR6][R14.64], R32 ;  /* 0x000000200e00b985 */ /* 0x0007e4000c101d06 */
.L_x_7511:
[----:B------:R-:W-:Y:S05]  /*2d0d0*/  BSYNC B1 ;  /* 0x0000000000017941 */ /* 0x000fea0003800000 */
.L_x_7510:
[----:B------:R-:W-:-:S03]  /*2d0e0*/  UMOV UR4, 0xffffffff ;  /* 0xffffffff00047882 */ /* 0x000fc60000000000 */
[----:B------:R-:W-:Y:S05]  /*2d0f0*/  BRA.DIV UR4, `(.L_x_7512) ;  /* 0x000000d204fc7947 */ /* 0x000fea000b800000 */
[----:B0-----:R0:W0:Y:S04]  /*2d100*/  SHFL.IDX PT, R0, R3, 0x3, 0x181f ;  /* 0x00781f0003007f89 */ /* 0x00102800000e0000 */
[----:B--23--:R2:W3:Y:S02]  /*2d110*/  SHFL.IDX PT, R14, R2, 0x3, 0x181f ;  /* 0x00781f00020e7f89 */ /* 0x00c4e400000e0000 */
.L_x_7788:
[----:B01--4-:R-:W-:-:S05]  /*2d120*/  VIADD R3, R21, 0x60 ;  /* 0x0000006015037836 */ /* 0x013fca0000000000 */
[----:B------:R-:W-:-:S13]  /*2d130*/  ISETP.GE.AND P0, PT, R3, R80, PT ;  /* 0x000000500300720c */ /* 0x000fda0003f06270 */
[----:B------:R-:W-:Y:S05]  /*2d140*/  @P0 BRA `(.L_x_7513) ;  /* 0x0000001c00580947 */ /* 0x000fea0003800000 */
[----:B------:R-:W-:Y:S01]  /*2d150*/  ULDC UR4, c[0x0][0xac8] ;  /* 0x0002b20000047ab9 */ /* 0x000fe20000000800 */
[----:B------:R-:W-:Y:S01]  /*2d160*/  ULDC.64 UR6, c[0x0][0x208] ;  /* 0x0000820000067ab9 */ /* 0x000fe20000000a00 */
[----:B------:R-:W-:-:S13]  /*2d170*/  ISETP.GE.AND P1, PT, R91, UR4, PT ;  /* 0x000000045b007c0c */ /* 0x000fda000bf26270 */
[----:B--23--:R-:W-:-:S04]  /*2d180*/  @!P1 LEA R2, P0, R91, R14, 0x1 ;  /* 0x0000000e5b029211 */ /* 0x00cfc800078008ff */
[----:B------:R-:W-:Y:S02]  /*2d190*/  @!P1 LEA.HI.X R3, R91, R0, R10, 0x1, P0 ;  /* 0x000000005b039211 */ /* 0x000fe400000f0c0a */
[----:B------:R-:W-:-:S03]  /*2d1a0*/  ISETP.GE.AND P0, PT, R87, UR4, PT ;  /* 0x0000000457007c0c */ /* 0x000fc6000bf06270 */
[----:B-----5:R0:W-:Y:S10]  /*2d1b0*/  @!P1 ST.E.128 desc[UR6][R2.64], R4 ;  /* 0x0000000402009985 */ /* 0x0201f4000c101d06 */
[----:B------:R-:W-:Y:S05]  /*2d1c0*/  @P0 BRA `(.L_x_7513) ;  /* 0x0000001c00380947 */ /* 0x000fea0003800000 */
[----:B------:R-:W-:Y:S01]  /*2d1d0*/  LEA R14, P0, R87, R14, 0x1 ;  /* 0x0000000e570e7211 */ /* 0x000fe200078008ff */
[----:B------:R-:W-:-:S03]  /*2d1e0*/  ULDC.64 UR4, c[0x0][0x208] ;  /* 0x0000820000047ab9 */ /* 0x000fc60000000a00 */
[----:B------:R-:W-:-:S05]  /*2d1f0*/  LEA.HI.X R15, R87, R0, R20, 0x1, P0 ;  /* 0x00000000570f7211 */ /* 0x000fca00000f0c14 */
[----:B------:R1:W-:Y:S01]  /*2d200*/  ST.E.128 desc[UR4][R14.64], R24 ;  /* 0x000000180e007985 */ /* 0x0003e2000c101d04 */
[----:B------:R-:W-:Y:S05]  /*2d210*/  BRA `(.L_x_7513) ;  /* 0x0000001c00247947 */ /* 0x000fea0003800000 */
.L_x_7502:
        /* <DEDUP_REMOVED lines=20> */
[----:B------:R-:W-:-:S03]  /*2d360*/  ULDC.64 UR4, c[0x0][0xb48] ;  /* 0x0002d20000047ab9 */ /* 0x000fc60000000a00 */
[----:B------:R-:W-:Y:S02]  /*2d370*/  IMAD.IADD R13, R13, 0x1, R15 ;  /* 0x000000010d0d7824 */ /* 0x000fe400078e020f */
[--C-:B------:R-:W-:Y:S01]  /*2d380*/  IMAD.MOV R29, RZ, RZ, -R11.reuse ;  /* 0x000000ffff1d7224 */ /* 0x100fe200078e0a0b */
[----:B------:R-:W-:Y:S01]  /*2d390*/  SHF.R.S32.HI R14, RZ, 0x1f, R11 ;  /* 0x0000001fff0e7819 */ /* 0x000fe2000001140b */
[----:B------:R-:W-:-:S04]  /*2d3a0*/  IMAD.WIDE.U32 R12, R86, UR4, R12 ;  /* 0x00000004560c7c25 */ /* 0x000fc8000f8e000c */
[----:B------:R-:W-:Y:S02]  /*2d3b0*/  IMAD R29, R2, R29, R43 ;  /* 0x0000001d021d7224 */ /* 0x000fe400078e022b */
[----:B------:R-:W-:Y:S02]  /*2d3c0*/  IMAD R14, R14, UR6, RZ ;  /* 0x000000060e0e7c24 */ /* 0x000fe4000f8e02ff */
[----:B------:R-:W-:Y:S01]  /*2d3d0*/  IMAD R13, R86, UR5, R13 ;  /* 0x00000005560d7c24 */ /* 0x000fe2000f8e020d */
[----:B------:R-:W-:Y:S01]  /*2d3e0*/  SHF.R.S32.HI R2, RZ, 0x1f, R29 ;  /* 0x0000001fff027819 */ /* 0x000fe2000001141d */
[C---:B------:R-:W-:Y:S01]  /*2d3f0*/  IMAD R15, R11.reuse, UR7, R14 ;  /* 0x000000070b0f7c24 */ /* 0x040fe2000f8e020e */
[----:B------:R-:W-:Y:S01]  /*2d400*/  ULDC.64 UR4, c[0x0][0xb28] ;  /* 0x0002ca0000047ab9 */ /* 0x000fe20000000a00 */
[----:B------:R-:W-:-:S04]  /*2d410*/  IMAD.WIDE.U32 R12, R11, UR6, R12 ;  /* 0x000000060b0c7c25 */ /* 0x000fc8000f8e000c */
[----:B------:R-:W-:Y:S02]  /*2d420*/  IMAD R2, R2, UR4, RZ ;  /* 0x0000000402027c24 */ /* 0x000fe4000f8e02ff */
[----:B------:R-:W-:Y:S02]  /*2d430*/  IMAD.IADD R13, R13, 0x1, R15 ;  /* 0x000000010d0d7824 */ /* 0x000fe400078e020f */
[C---:B------:R-:W-:Y:S02]  /*2d440*/  IMAD R11, R29.reuse, UR5, R2 ;  /* 0x000000051d0b7c24 */ /* 0x040fe4000f8e0202 */
[----:B------:R-:W-:Y:S02]  /*2d450*/  VIADD R14, R18, 0x2e820 ;  /* 0x0002e820120e7836 */ /* 0x000fe40000000000 */
        /* <DEDUP_REMOVED lines=8> */
[----:B--2---:R-:W-:-:S02]  /*2d4e0*/  VIADD R38, R121, 0x50 ;  /* 0x0000005079267836 */ /* 0x004fc40000000000 */
[C---:B------:R-:W-:Y:S02]  /*2d4f0*/  VIADD R74, R121.reuse, 0x58 ;  /* 0x00000058794a7836 */ /* 0x040fe40000000000 */
[C---:B------:R-:W-:Y:S02]  /*2d500*/  VIADD R75, R121.reuse, 0x60 ;  /* 0x00000060794b7836 */ /* 0x040fe40000000000 */
[C---:B------:R-:W-:Y:S02]  /*2d510*/  VIADD R47, R121.reuse, 0x68 ;  /* 0x00000068792f7836 */ /* 0x040fe40000000000 */
[C---:B------:R-:W-:Y:S02]  /*2d520*/  VIADD R45, R121.reuse, 0x70 ;  /* 0x00000070792d7836 */ /* 0x040fe40000000000 */
[C---:B------:R-:W-:Y:S02]  /*2d530*/  VIADD R40, R121.reuse, 0x78 ;  /* 0x0000007879287836 */ /* 0x040fe40000000000 */
        /* <DEDUP_REMOVED lines=23> */
[----:B------:R-:W-:Y:S01]  /*2d6b0*/  SHF.R.S32.HI R120, RZ, 0x1f, R109 ;  /* 0x0000001fff787819 */ /* 0x000fe2000001146d */
[----:B0-----:R-:W-:Y:S06]  /*2d6c0*/  BRA.DIV UR4, `(.L_x_7514) ;  /* 0x000000ce04d07947 */ /* 0x001fec000b800000 */
[----:B------:R0:W1:Y:S04]  /*2d6d0*/  SHFL.IDX PT, R29, R28, RZ, 0x1c1f ;  /* 0x001c1fff1c1d7589 */ /* 0x00006800000e0000 */
[----:B------:R0:W2:Y:S02]  /*2d6e0*/  SHFL.IDX PT, R14, R2, RZ, 0x1c1f ;  /* 0x001c1fff020e7589 */ /* 0x0000a400000e0000 */
.L_x_7791:
[----:B------:R-:W-:Y:S01]  /*2d6f0*/  ISETP.GE.AND P0, PT, R31, R80, PT ;  /* 0x000000501f00720c */ /* 0x000fe20003f06270 */
[----:B------:R-:W-:-:S12]  /*2d700*/  BSSY B1, `(.L_x_7515) ;  /* 0x0000055000017945 */ /* 0x000fd80003800000 */
[----:B------:R-:W-:Y:S05]  /*2d710*/  @P0 BRA `(.L_x_7516) ;  /* 0x00000004004c0947 */ /* 0x000fea0003800000 */
[----:B------:R-:W-:Y:S01]  /*2d720*/  ULDC UR4, c[0x0][0xac8] ;  /* 0x0002b20000047ab9 */ /* 0x000fe20000000800 */
[----:B------:R-:W-:Y:S01]  /*2d730*/  ULDC.64 UR6, c[0x0][0x208] ;  /* 0x0000820000067ab9 */ /* 0x000fe20000000a00 */
[----:B------:R-:W-:Y:S02]  /*2d740*/  ISETP.GE.AND P0, PT, R121, UR4, PT ;  /* 0x0000000479007c0c */ /* 0x000fe4000bf06270 */
[----:B------:R-:W-:Y:S02]  /*2d750*/  ISETP.GE.AND P3, PT, R95, UR4, PT ;  /* 0x000000045f007c0c */ /* 0x000fe4000bf66270 */
[----:B------:R-:W-:Y:S02]  /*2d760*/  ISETP.GE.AND P2, PT, R99, UR4, PT ;  /* 0x0000000463007c0c */ /* 0x000fe4000bf46270 */
[----:B------:R-:W-:-:S07]  /*2d770*/  ISETP.GE.AND P1, PT, R109, UR4, PT ;  /* 0x000000046d007c0c */ /* 0x000fce000bf26270 */
[----:B-1----:R-:W-:Y:S02]  /*2d780*/  @!P0 IMAD.MOV.U32 R15, RZ, RZ, R29 ;  /* 0x000000ffff0f8224 */ /* 0x002fe400078e001d */
[----:B------:R-:W-:Y:S01]  /*2d790*/  @!P0 IMAD.MOV.U32 R32, RZ, RZ, R100 ;  /* 0x000000ffff208224 */ /* 0x000fe200078e0064 */
[-C--:B--2---:R-:W-:Y:S01]  /*2d7a0*/  @!P3 LEA R12, P4, R95, R14.reuse, 0x2 ;  /* 0x0000000e5f0cb211 */ /* 0x084fe200078810ff */
[----:B------:R-:W-:Y:S02]  /*2d7b0*/  @!P0 IMAD.WIDE R30, R121, 0x4, R14 ;  /* 0x00000004791e8825 */ /* 0x000fe400078e020e */
[-C--:B------:R-:W-:Y:S02]  /*2d7c0*/  @!P1 LEA R36, P5, R109, R14.reuse, 0x2 ;  /* 0x0000000e6d249211 */ /* 0x080fe400078a10ff */
[----:B------:R-:W-:Y:S01]  /*2d7d0*/  @!P0 IMAD.MOV.U32 R33, RZ, RZ, R3 ;  /* 0x000000ffff218224 */ /* 0x000fe200078e0003 */
[----:B------:R-:W-:Y:S01]  /*2d7e0*/  @!P3 LEA.HI.X R13, R95, R29, R98, 0x2, P4 ;  /* 0x0000001d5f0db211 */ /* 0x000fe200020f1462 */
[----:B------:R-:W-:Y:S01]  /*2d7f0*/  @!P1 IMAD.MOV.U32 R107, RZ, RZ, R101 ;  /* 0x000000ffff6b9224 */ /* 0x000fe200078e0065 */
[----:B------:R-:W-:-:S02]  /*2d800*/  @!P2 LEA R34, P4, R99, R14, 0x2 ;  /* 0x0000000e6322a211 */ /* 0x000fc400078810ff */
[----:B------:R1:W-:Y:S01]  /*2d810*/  @!P0 ST.E.64 desc[UR6][R30.64], R32 ;  /* 0x000000201e008985 */ /* 0x0003e2000c101b06 */
[----:B------:R-:W-:Y:S02]  /*2d820*/  ISETP.GE.AND P0, PT, R97, UR4, PT ;  /* 0x0000000461007c0c */ /* 0x000fe4000bf06270 */
[-C--:B------:R-:W-:Y:S02]  /*2d830*/  @!P2 LEA.HI.X R35, R99, R29.reuse, R118, 0x2, P4 ;  /* 0x0000001d6323a211 */ /* 0x080fe400020f1476 */
[----:B------:R-:W-:Y:S01]  /*2d840*/  @!P1 LEA.HI.X R37, R109, R29, R120, 0x2, P5 ;  /* 0x0000001d6d259211 */ /* 0x000fe200028f1478 */
[----:B-1----:R-:W-:-:S08]  /*2d850*/  @!P3 IMAD.MOV.U32 R30, RZ, RZ, R102 ;  /* 0x000000ffff1eb224 */ /* 0x002fd000078e0066 */
[C---:B------:R-:W-:Y:S01]  /*2d860*/  @!P0 LEA R32, P4, R97.reuse, R14, 0x2 ;  /* 0x0000000e61208211 */ /* 0x040fe200078810ff */
[----:B------:R-:W-:Y:S02]  /*2d870*/  @!P3 IMAD.MOV.U32 R31, RZ, RZ, R5 ;  /* 0x000000ffff1fb224 */ /* 0x000fe400078e0005 */
[----:B------:R-:W-:Y:S01]  /*2d880*/  @!P0 IMAD.MOV.U32 R102, RZ, RZ, R0 ;  /* 0x000000ffff668224 */ /* 0x000fe200078e0000 */
[----:B------:R-:W-:Y:S02]  /*2d890*/  @!P0 LEA.HI.X R33, R97, R29, R108, 0x2, P4 ;  /* 0x0000001d61218211 */ /* 0x000fe400020f146c */
[----:B------:R1:W-:Y:S01]  /*2d8a0*/  @!P3 ST.E.64 desc[UR6][R12.64], R30 ;  /* 0x0000001e0c00b985 */ /* 0x0003e2000c101b06 */
[----:B------:R-:W-:-:S03]  /*2d8b0*/  ISETP.GE.AND P3, PT, R91, UR4, PT ;  /* 0x000000045b007c0c */ /* 0x000fc6000bf66270 */
[----:B------:R-:W-:Y:S01]  /*2d8c0*/  @!P2 ST.E.64 desc[UR6][R34.64], R104 ;  /* 0x000000682200a985 */ /* 0x000fe2000c101b06 */
[----:B------:R-:W-:-:S03]  /*2d8d0*/  ISETP.GE.AND P2, PT, R93, UR4, PT ;  /* 0x000000045d007c0c */ /* 0x000fc6000bf46270 */
[----:B------:R-:W-:Y:S01]  /*2d8e0*/  @!P1 ST.E.64 desc[UR6][R36.64], R106 ;  /* 0x0000006a24009985 */ /* 0x000fe2000c101b06 */
[----:B------:R-:W-:-:S03]  /*2d8f0*/  ISETP.GE.AND P1, PT, R89, UR4, PT ;  /* 0x0000000459007c0c */ /* 0x000fc6000bf26270 */
[----:B------:R2:W-:Y:S01]  /*2d900*/  @!P0 ST.E.64 desc[UR6][R32.64], R102 ;  /* 0x0000006620008985 */ /* 0x0005e2000c101b06 */
[----:B------:R-:W-:Y:S02]  /*2d910*/  ISETP.GE.AND P0, PT, R87, UR4, PT ;  /* 0x0000000457007c0c */ /* 0x000fe4000bf06270 */
[----:B-1----:R-:W-:-:S04]  /*2d920*/  @!P3 LEA R12, P5, R91, R14, 0x2 ;  /* 0x0000000e5b0cb211 */ /* 0x002fc800078a10ff */
[----:B------:R-:W-:-:S03]  /*2d930*/  @!P3 LEA.HI.X R13, R91, R29, R94, 0x2, P5 ;  /* 0x0000001d5b0db211 */ /* 0x000fc600028f145e */
[-C--:B------:R-:W-:Y:S01]  /*2d940*/  @!P1 LEA R30, P4, R89, R14.reuse, 0x2 ;  /* 0x0000000e591e9211 */ /* 0x080fe200078810ff */
[----:B--2---:R-:W-:Y:S01]  /*2d950*/  @!P3 IMAD.MOV.U32 R32, RZ, RZ, R6 ;  /* 0x000000ffff20b224 */ /* 0x004fe200078e0006 */
[-C--:B------:R-:W-:Y:S01]  /*2d960*/  @!P2 LEA R6, P5, R93, R14.reuse, 0x2 ;  /* 0x0000000e5d06a211 */ /* 0x080fe200078a10ff */
[----:B------:R-:W-:Y:S01]  /*2d970*/  @!P3 IMAD.MOV.U32 R33, RZ, RZ, R7 ;  /* 0x000000ffff21b224 */ /* 0x000fe200078e0007 */
[-C--:B------:R-:W-:Y:S02]  /*2d980*/  @!P1 LEA.HI.X R31, R89, R29.reuse, R92, 0x2, P4 ;  /* 0x0000001d591f9211 */ /* 0x080fe400020f145c */
[-C--:B------:R-:W-:Y:S02]  /*2d990*/  @!P2 LEA.HI.X R7, R93, R29.reuse, R96, 0x2, P5 ;  /* 0x0000001d5d07a211 */ /* 0x080fe400028f1460 */
[----:B------:R1:W-:Y:S01]  /*2d9a0*/  @!P3 ST.E.64 desc[UR6][R12.64], R32 ;  /* 0x000000200c00b985 */ /* 0x0003e2000c101b06 */
[----:B------:R-:W-:Y:S02]  /*2d9b0*/  ISETP.GE.AND P3, PT, R84, UR4, PT ;  /* 0x0000000454007c0c */ /* 0x000fe4000bf66270 */
[----:B------:R-:W-:Y:S01]  /*2d9c0*/  ISETP.GE.AND P5, PT, R38, UR4, PT ;  /* 0x0000000426007c0c */ /* 0x000fe2000bfa6270 */
[----:B------:R2:W-:Y:S10]  /*2d9d0*/  @!P2 ST.E.64 desc[UR6][R6.64], R8 ;  /* 0x000000080600a985 */ /* 0x0005f4000c101b06 */
[CC--:B-1----:R-:W-:Y:S01]  /*2d9e0*/  @!P3 LEA R12, P4, R84.reuse, R14.reuse, 0x2 ;  /* 0x0000000e540cb211 */ /* 0x0c2fe200078810ff */
[----:B--2---:R-:W-:Y:S01]  /*2d9f0*/  @!P1 IMAD.MOV.U32 R6, RZ, RZ, R4 ;  /* 0x000000ffff069224 */ /* 0x004fe200078e0004 */
[----:B------:R-:W-:Y:S01]  /*2da00*/  @!P0 LEA R4, P2, R87, R14, 0x2 ;  /* 0x0000000e57048211 */ /* 0x000fe200078410ff */
[----:B------:R-:W-:Y:S01]  /*2da10*/  @!P1 IMAD.MOV.U32 R7, RZ, RZ, R21 ;  /* 0x000000ffff079224 */ /* 0x000fe200078e0015 */
[----:B------:R-:W-:-:S02]  /*2da20*/  @!P3 LEA.HI.X R13, R84, R29, R86, 0x2, P4 ;  /* 0x0000001d540db211 */ /* 0x000fc400020f1456 */
[----:B------:R-:W-:Y:S02]  /*2da30*/  @!P0 LEA.HI.X R5, R87, R29, R88, 0x2, P2 ;  /* 0x0000001d57058211 */ /* 0x000fe400010f1458 */
[----:B------:R1:W-:Y:S01]  /*2da40*/  @!P1 ST.E.64 desc[UR6][R30.64], R6 ;  /* 0x000000061e009985 */ /* 0x0003e2000c101b06 */
[----:B------:R-:W-:Y:S02]  /*2da50*/  ISETP.GE.AND P1, PT, R74, UR4, PT ;  /* 0x000000044a007c0c */ /* 0x000fe4000bf26270 */
[----:B------:R-:W-:Y:S01]  /*2da60*/  ISETP.GE.AND P4, PT, R40, UR4, PT ;  /* 0x0000000428007c0c */ /* 0x000fe2000bf86270 */
[----:B-1----:R-:W-:Y:S01]  /*2da70*/  @!P0 IMAD.MOV.U32 R6, RZ, RZ, R24 ;  /* 0x000000ffff068224 */ /* 0x002fe200078e0018 */
[----:B------:R-:W-:Y:S01]  /*2da80*/  @!P5 LEA R24, P2, R38, R14, 0x2 ;  /* 0x0000000e2618d211 */ /* 0x000fe200078410ff */
[----:B------:R-:W-:-:S03]  /*2da90*/  @!P0 IMAD.MOV.U32 R7, RZ, RZ, R25 ;  /* 0x000000ffff078224 */ /* 0x000fc600078e0019 */
[----:B------:R-:W-:Y:S02]  /*2daa0*/  @!P5 LEA.HI.X R25, R38, R29, R43, 0x2, P2 ;  /* 0x0000001d2619d211 */ /* 0x000fe400010f142b */
[----:B------:R1:W-:Y:S01]  /*2dab0*/  @!P0 ST.E.64 desc[UR6][R4.64], R6 ;  /* 0x0000000604008985 */ /* 0x0003e2000c101b06 */
[----:B------:R-:W-:Y:S02]  /*2dac0*/  ISETP.GE.AND P0, PT, R75, UR4, PT ;  /* 0x000000044b007c0c */ /* 0x000fe4000bf06270 */
[----:B------:R-:W-:-:S04]  /*2dad0*/  @!P1 LEA R8, P2, R74, R14, 0x2 ;  /* 0x0000000e4a089211 */ /* 0x000fc800078410ff */
[----:B------:R-:W-:Y:S01]  /*2dae0*/  @!P1 LEA.HI.X R9, R74, R29, R81, 0x2, P2 ;  /* 0x0000001d4a099211 */ /* 0x000fe200010f1451 */
[----:B-1----:R-:W-:-:S06]  /*2daf0*/  @!P3 IMAD.MOV.U32 R4, RZ, RZ, R48 ;  /* 0x000000ffff04b224 */ /* 0x002fcc00078e0030 */
[----:B------:R-:W-:Y:S01]  /*2db00*/  @!P0 LEA R6, P2, R75, R14, 0x2 ;  /* 0x0000000e4b068211 */ /* 0x000fe200078410ff */
[----:B------:R-:W-:-:S03]  /*2db10*/  @!P3 IMAD.MOV.U32 R5, RZ, RZ, R27 ;  /* 0x000000ffff05b224 */ /* 0x000fc600078e001b */
[----:B------:R-:W-:Y:S02]  /*2db20*/  @!P0 LEA.HI.X R7, R75, R29, R46, 0x2, P2 ;  /* 0x0000001d4b078211 */ /* 0x000fe400010f142e */
[----:B------:R1:W-:Y:S01]  /*2db30*/  @!P3 ST.E.64 desc[UR6][R12.64], R4 ;  /* 0x000000040c00b985 */ /* 0x0003e2000c101b06 */
[----:B------:R-:W-:-:S03]  /*2db40*/  ISETP.GE.AND P3, PT, R47, UR4, PT ;  /* 0x000000042f007c0c */ /* 0x000fc6000bf66270 */
[----:B------:R3:W-:Y:S01]  /*2db50*/  @!P5 ST.E.64 desc[UR6][R24.64], R50 ;  /* 0x000000321800d985 */ /* 0x0007e2000c101b06 */
[----:B------:R-:W-:-:S03]  /*2db60*/  ISETP.GE.AND P5, PT, R45, UR4, PT ;  /* 0x000000042d007c0c */ /* 0x000fc6000bfa6270 */
[----:B------:R3:W-:Y:S04]  /*2db70*/  @!P1 ST.E.64 desc[UR6][R8.64], R52 ;  /* 0x0000003408009985 */ /* 0x0007e8000c101b06 */
[----:B------:R3:W-:Y:S02]  /*2db80*/  @!P0 ST.E.64 desc[UR6][R6.64], R54 ;  /* 0x0000003606008985 */ /* 0x0007e4000c101b06 */
[-C--:B-1----:R-:W-:Y:S01]  /*2db90*/  @!P3 LEA R4, P1, R47, R14.reuse, 0x2 ;  /* 0x0000000e2f04b211 */ /* 0x082fe200078210ff */
[----:B------:R-:W-:Y:S02]  /*2dba0*/  @!P3 IMAD.MOV.U32 R48, RZ, RZ, R112 ;  /* 0x000000ffff30b224 */ /* 0x000fe400078e0070 */
[----:B------:R-:W-:Y:S01]  /*2dbb0*/  @!P4 IMAD.MOV.U32 R112, RZ, RZ, R70 ;  /* 0x000000ffff70c224 */ /* 0x000fe200078e0046 */
[-C--:B------:R-:W-:Y:S01]  /*2dbc0*/  @!P5 LEA R12, P0, R45, R14.reuse, 0x2 ;  /* 0x0000000e2d0cd211 */ /* 0x080fe200078010ff */
[----:B------:R-:W-:Y:S01]  /*2dbd0*/  @!P5 IMAD.MOV.U32 R110, RZ, RZ, R114 ;  /* 0x000000ffff6ed224 */ /* 0x000fe200078e0072 */
[----:B------:R-:W-:-:S02]  /*2dbe0*/  @!P4 LEA R14, P2, R40, R14, 0x2 ;  /* 0x0000000e280ec211 */ /* 0x000fc400078410ff */
[-C--:B------:R-:W-:Y:S02]  /*2dbf0*/  @!P3 LEA.HI.X R5, R47, R29.reuse, R44, 0x2, P1 ;  /* 0x0000001d2f05b211 */ /* 0x080fe400008f142c */
[-C--:B------:R-:W-:Y:S02]  /*2dc00*/  @!P5 LEA.HI.X R13, R45, R29.reuse, R42, 0x2, P0 ;  /* 0x0000001d2d0dd211 */ /* 0x080fe400000f142a */
[----:B------:R-:W-:Y:S01]  /*2dc10*/  @!P4 LEA.HI.X R15, R40, R29, R41, 0x2, P2 ;  /* 0x0000001d280fc211 */ /* 0x000fe200010f1429 */
[----:B------:R3:W-:Y:S04]  /*2dc20*/  @!P3 ST.E.64 desc[UR6][R4.64], R48 ;  /* 0x000000300400b985 */ /* 0x0007e8000c101b06 */
[----:B------:R3:W-:Y:S04]  /*2dc30*/  @!P5 ST.E.64 desc[UR6][R12.64], R110 ;  /* 0x0000006e0c00d985 */ /* 0x0007e8000c101b06 */
[----:B------:R3:W-:Y:S02]  /*2dc40*/  @!P4 ST.E.64 desc[UR6][R14.64], R112 ;  /* 0x000000700e00c985 */ /* 0x0007e4000c101b06 */
.L_x_7516:
[----:B------:R-:W-:Y:S05]  /*2dc50*/  BSYNC B1 ;  /* 0x0000000000017941 */ /* 0x000fea0003800000 */
.L_x_7515:
[----:B------:R-:W-:-:S03]  /*2dc60*/  UMOV UR4, 0xffffffff ;  /* 0xffffffff00047882 */ /* 0x000fc60000000000 */
[----:B------:R-:W-:Y:S05]  /*2dc70*/  BRA.DIV UR4, `(.L_x_7517) ;  /* 0x000000ca04987947 */ /* 0x000fea000b800000 */
[----:B------:R4:W0:Y:S04]  /*2dc80*/  SHFL.IDX PT, R3, R28, 0x1, 0x1c1f ;  /* 0x003c1f001c037f89 */ /* 0x00082800000e0000 */
[----:B--23--:R4:W2:Y:S02]  /*2dc90*/  SHFL.IDX PT, R14, R2, 0x1, 0x1c1f ;  /* 0x003c1f00020e7f89 */ /* 0x00c8a400000e0000 */
.L_x_7795:
[----:B------:R-:W-:-:S13]  /*2dca0*/  ISETP.GE.AND P0, PT, R39, R80, PT ;  /* 0x000000502700720c */ /* 0x000fda0003f06270 */
[----:B------:R-:W-:Y:S05]  /*2dcb0*/  @P0 BRA `(.L_x_7513) ;  /* 0x00000010007c0947 */ /* 0x000fea0003800000 */
[----:B------:R-:W-:Y:S01]  /*2dcc0*/  ULDC UR4, c[0x0][0xac8] ;  /* 0x0002b20000047ab9 */ /* 0x000fe20000000800 */
[----:B------:R-:W-:Y:S01]  /*2dcd0*/  ULDC.64 UR6, c[0x0][0x208] ;  /* 0x0000820000067ab9 */ /* 0x000fe20000000a00 */
[----:B------:R-:W-:Y:S02]  /*2dce0*/  ISETP.GE.AND P2, PT, R95, UR4, PT ;  /* 0x000000045f007c0c */ /* 0x000fe4000bf46270 */
[----:B------:R-:W-:Y:S02]  /*2dcf0*/  ISETP.GE.AND P1, PT, R99, UR4, PT ;  /* 0x0000000463007c0c */ /* 0x000fe4000bf26270 */
[----:B------:R-:W-:Y:S02]  /*2dd00*/  ISETP.GE.AND P0, PT, R109, UR4, PT ;  /* 0x000000046d007c0c */ /* 0x000fe4000bf06270 */
[----:B------:R-:W-:Y:S02]  /*2dd10*/  ISETP.GE.AND P3, PT, R121, UR4, PT ;  /* 0x0000000479007c0c */ /* 0x000fe4000bf66270 */
[----:B------:R-:W-:-:S05]  /*2dd20*/  ISETP.GE.AND P5, PT, R97, UR4, PT ;  /* 0x0000000461007c0c */ /* 0x000fca000bfa6270 */
[----:B--2---:R-:W-:-:S04]  /*2dd30*/  @!P2 LEA R6, P4, R95, R14, 0x2 ;  /* 0x0000000e5f06a211 */ /* 0x004fc800078810ff */
[-C--:B0-----:R-:W-:Y:S02]  /*2dd40*/  @!P2 LEA.HI.X R7, R95, R3.reuse, R98, 0x2, P4 ;  /* 0x000000035f07a211 */ /* 0x081fe400020f1462 */
[CC--:B------:R-:W-:Y:S01]  /*2dd50*/  @!P1 LEA R8, P4, R99.reuse, R14.reuse, 0x2 ;  /* 0x0000000e63089211 */ /* 0x0c0fe200078810ff */
[----:B----4-:R-:W-:Y:S02]  /*2dd60*/  @!P3 IMAD.MOV.U32 R2, RZ, RZ, R14 ;  /* 0x000000ffff02b224 */ /* 0x010fe400078e000e */
[----:B------:R-:W-:Y:S01]  /*2dd70*/  @!P3 IMAD.MOV.U32 R114, RZ, RZ, R56 ;  /* 0x000000ffff72b224 */ /* 0x000fe200078e0038 */
[----:B------:R-:W-:Y:S01]  /*2dd80*/  @!P1 LEA.HI.X R9, R99, R3, R118, 0x2, P4 ;  /* 0x0000000363099211 */ /* 0x000fe200020f1476 */
[----:B------:R-:W-:Y:S01]  /*2dd90*/  @!P3 IMAD.WIDE R4, R121, 0x4, R2 ;  /* 0x000000047904b825 */ /* 0x000fe200078e0202 */
[----:B------:R-:W-:-:S03]  /*2dda0*/  @!P0 LEA R12, P4, R109, R14, 0x2 ;  /* 0x0000000e6d0c8211 */ /* 0x000fc600078810ff */
[----:B------:R-:W-:Y:S01]  /*2ddb0*/  @!P1 IMAD.MOV.U32 R56, RZ, RZ, R60 ;  /* 0x000000ffff389224 */ /* 0x000fe200078e003c */
[-C--:B------:R-:W-:Y:S01]  /*2ddc0*/  @!P0 LEA.HI.X R13, R109, R3.reuse, R120, 0x2, P4 ;  /* 0x000000036d0d8211 */ /* 0x080fe200020f1478 */
[----:B------:R0:W-:Y:S01]  /*2ddd0*/  @!P3 ST.E.64 desc[UR6][R4.64], R114 ;  /* 0x000000720400b985 */ /* 0x0001e2000c101b06 */
[----:B------:R-:W-:Y:S01]  /*2dde0*/  @!P5 LEA R24, P4, R97, R14, 0x2 ;  /* 0x0000000e6118d211 */ /* 0x000fe200078810ff */
[----:B------:R-:W-:Y:S01]  /*2ddf0*/  @!P5 IMAD.MOV.U32 R60, RZ, RZ, R64 ;  /* 0x000000ffff3cd224 */ /* 0x000fe200078e0040 */
[----:B------:R-:W-:Y:S02]  /*2de00*/  ISETP.GE.AND P3, PT, R93, UR4, PT ;  /* 0x000000045d007c0c */ /* 0x000fe4000bf66270 */
[----:B------:R-:W-:Y:S02]  /*2de10*/  @!P5 LEA.HI.X R25, R97, R3, R108, 0x2, P4 ;  /* 0x000000036119d211 */ /* 0x000fe400020f146c */
[----:B------:R-:W-:Y:S01]  /*2de20*/  ISETP.GE.AND P4, PT, R91, UR4, PT ;  /* 0x000000045b007c0c */ /* 0x000fe2000bf86270 */
[----:B0-----:R-:W-:-:S02]  /*2de30*/  @!P2 IMAD.MOV.U32 R4, RZ, RZ, R58 ;  /* 0x000000ffff04a224 */ /* 0x001fc400078e003a */
[----:B------:R-:W-:Y:S02]  /*2de40*/  @!P2 IMAD.MOV.U32 R5, RZ, RZ, R117 ;  /* 0x000000ffff05a224 */ /* 0x000fe400078e0075 */
[----:B------:R-:W-:-:S08]  /*2de50*/  @!P0 IMAD.MOV.U32 R58, RZ, RZ, R62 ;  /* 0x000000ffff3a8224 */ /* 0x000fd000078e003e */
[----:B------:R-:W-:Y:S01]  /*2de60*/  @!P4 IMAD.MOV.U32 R62, RZ, RZ, R66 ;  /* 0x000000ffff3ec224 */ /* 0x000fe200078e0042 */
[----:B------:R0:W-:Y:S01]  /*2de70*/  @!P2 ST.E.64 desc[UR6][R6.64], R4 ;  /* 0x000000040600a985 */ /* 0x0001e2000c101b06 */
[----:B------:R-:W-:Y:S01]  /*2de80*/  ISETP.GE.AND P2, PT, R89, UR4, PT ;  /* 0x0000000459007c0c */ /* 0x000fe2000bf46270 */
[----:B------:R-:W-:Y:S02]  /*2de90*/  @!P3 IMAD.MOV.U32 R11, RZ, RZ, R65 ;  /* 0x000000ffff0bb224 */ /* 0x000fe400078e0041 */
[----:B------:R2:W-:Y:S01]  /*2dea0*/  @!P1 ST.E.64 desc[UR6][R8.64], R56 ;  /* 0x0000003808009985 */ /* 0x0005e2000c101b06 */
[----:B------:R-:W-:-:S03]  /*2deb0*/  ISETP.GE.AND P1, PT, R87, UR4, PT ;  /* 0x0000000457007c0c */ /* 0x000fc6000bf26270 */
[----:B------:R3:W-:Y:S01]  /*2dec0*/  @!P0 ST.E.64 desc[UR6][R12.64], R58 ;  /* 0x0000003a0c008985 */ /* 0x0007e2000c101b06 */
[----:B------:R-:W-:-:S03]  /*2ded0*/  @!P4 LEA R28, P0, R91, R14, 0x2 ;  /* 0x0000000e5b1cc211 */ /* 0x000fc600078010ff */
[----:B------:R4:W-:Y:S01]  /*2dee0*/  @!P5 ST.E.64 desc[UR6][R24.64], R60 ;  /* 0x0000003c1800d985 */ /* 0x0009e2000c101b06 */
[-C--:B-1----:R-:W-:Y:S01]  /*2def0*/  @!P4 LEA.HI.X R29, R91, R3.reuse, R94, 0x2, P0 ;  /* 0x000000035b1dc211 */ /* 0x082fe200000f145e */
[----:B------:R-:W-:Y:S01]  /*2df00*/  @!P2 IMAD.MOV.U32 R21, RZ, RZ, R67 ;  /* 0x000000ffff15a224 */ /* 0x000fe200078e0043 */
[CC--:B0-----:R-:W-:Y:S02]  /*2df10*/  @!P3 LEA R4, P5, R93.reuse, R14.reuse, 0x2 ;  /* 0x0000000e5d04b211 */ /* 0x0c1fe400078a10ff */
[----:B------:R-:W-:Y:S01]  /*2df20*/  ISETP.GE.AND P0, PT, R84, UR4, PT ;  /* 0x0000000454007c0c */ /* 0x000fe2000bf06270 */
[----:B------:R-:W-:Y:S01]  /*2df30*/  @!P4 ST.E.64 desc[UR6][R28.64], R62 ;  /* 0x0000003e1c00c985 */ /* 0x000fe2000c101b06 */
[-C--:B------:R-:W-:Y:S01]  /*2df40*/  @!P3 LEA.HI.X R5, R93, R3.reuse, R96, 0x2, P5 ;  /* 0x000000035d05b211 */ /* 0x080fe200028f1460 */
[----:B------:R-:W-:Y:S01]  /*2df50*/  @!P1 IMAD.MOV.U32 R27, RZ, RZ, R69 ;  /* 0x000000ffff1b9224 */ /* 0x000fe200078e0045 */
[C---:B------:R-:W-:Y:S02]  /*2df60*/  @!P2 LEA R6, P5, R89.reuse, R14, 0x2 ;  /* 0x0000000e5906a211 */ /* 0x040fe400078a10ff */
[----:B------:R-:W-:Y:S01]  /*2df70*/  ISETP.GE.AND P4, PT, R38, UR4, PT ;  /* 0x0000000426007c0c */ /* 0x000fe2000bf86270 */
[----:B------:R0:W-:Y:S01]  /*2df80*/  @!P3 ST.E.64 desc[UR6][R4.64], R10 ;  /* 0x0000000a0400b985 */ /* 0x0001e2000c101b06 */
[----:B------:R-:W-:-:S02]  /*2df90*/  @!P2 LEA.HI.X R7, R89, R3, R92, 0x2, P5 ;  /* 0x000000035907a211 */ /* 0x000fc400028f145c */
[CC--:B--2---:R-:W-:Y:S02]  /*2dfa0*/  @!P1 LEA R8, P5, R87.reuse, R14.reuse, 0x2 ;  /* 0x0000000e57089211 */ /* 0x0c4fe400078a10ff */
[----:B------:R-:W-:Y:S01]  /*2dfb0*/  ISETP.GE.AND P3, PT, R74, UR4, PT ;  /* 0x000000044a007c0c */ /* 0x000fe2000bf66270 */
[----:B------:R1:W-:Y:S01]  /*2dfc0*/  @!P2 ST.E.64 desc[UR6][R6.64], R20 ;  /* 0x000000140600a985 */ /* 0x0003e2000c101b06 */
[-C--:B------:R-:W-:Y:S01]  /*2dfd0*/  @!P1 LEA.HI.X R9, R87, R3.reuse, R88, 0x2, P5 ;  /* 0x0000000357099211 */ /* 0x080fe200028f1458 */
[----:B------:R-:W-:Y:S01]  /*2dfe0*/  @!P0 IMAD.MOV.U32 R69, RZ, RZ, R71 ;  /* 0x000000ffff458224 */ /* 0x000fe200078e0047 */
[C---:B---3--:R-:W-:Y:S02]  /*2dff0*/  @!P0 LEA R12, P5, R84.reuse, R14, 0x2 ;  /* 0x0000000e540c8211 */ /* 0x048fe400078a10ff */
[----:B------:R-:W-:Y:S01]  /*2e000*/  ISETP.GE.AND P2, PT, R75, UR4, PT ;  /* 0x000000044b007c0c */ /* 0x000fe2000bf46270 */
[----:B------:R2:W-:Y:S01]  /*2e010*/  @!P1 ST.E.64 desc[UR6][R8.64], R26 ;  /* 0x0000001a08009985 */ /* 0x0005e2000c101b06 */
[----:B------:R-:W-:-:S02]  /*2e020*/  @!P0 LEA.HI.X R13, R84, R3, R86, 0x2, P5 ;  /* 0x00000003540d8211 */ /* 0x000fc400028f1456 */
[----:B------:R-:W-:Y:S02]  /*2e030*/  ISETP.GE.AND P1, PT, R47, UR4, PT ;  /* 0x000000042f007c0c */ /* 0x000fe4000bf26270 */
[-C--:B----4-:R-:W-:Y:S01]  /*2e040*/  @!P4 LEA R24, P5, R38, R14.reuse, 0x2 ;  /* 0x0000000e2618c211 */ /* 0x090fe200078a10ff */
[----:B------:R3:W-:Y:S01]  /*2e050*/  @!P0 ST.E.64 desc[UR6][R12.64], R68 ;  /* 0x000000440c008985 */ /* 0x0007e2000c101b06 */
[-C--:B0-----:R-:W-:Y:S01]  /*2e060*/  @!P3 LEA R4, P0, R74, R14.reuse, 0x2 ;  /* 0x0000000e4a04b211 */ /* 0x081fe200078010ff */
[----:B------:R-:W-:Y:S01]  /*2e070*/  @!P3 IMAD.MOV.U32 R91, RZ, RZ, R83 ;  /* 0x000000ffff5bb224 */ /* 0x000fe200078e0053 */
[-C--:B------:R-:W-:Y:S02]  /*2e080*/  @!P4 LEA.HI.X R25, R38, R3.reuse, R43, 0x2, P5 ;  /* 0x000000032619c211 */ /* 0x080fe400028f142b */
[----:B------:R-:W-:Y:S01]  /*2e090*/  ISETP.GE.AND P5, PT, R45, UR4, PT ;  /* 0x000000042d007c0c */ /* 0x000fe2000bfa6270 */
[----:B------:R-:W-:Y:S01]  /*2e0a0*/  @!P2 IMAD.MOV.U32 R83, RZ, RZ, R119 ;  /* 0x000000ffff53a224 */ /* 0x000fe200078e0077 */
[----:B------:R-:W-:Y:S01]  /*2e0b0*/  @!P3 LEA.HI.X R5, R74, R3, R81, 0x2, P0 ;  /* 0x000000034a05b211 */ /* 0x000fe200000f1451 */
[----:B------:R3:W-:Y:S01]  /*2e0c0*/  @!P4 ST.E.64 desc[UR6][R24.64], R72 ;  /* 0x000000481800c985 */ /* 0x0007e2000c101b06 */
[----:B-1----:R-:W-:Y:S01]  /*2e0d0*/  @!P2 LEA R6, P0, R75, R14, 0x2 ;  /* 0x0000000e4b06a211 */ /* 0x002fe200078010ff */
[----:B------:R-:W-:-:S02]  /*2e0e0*/  @!P1 IMAD.MOV.U32 R117, RZ, RZ, R85 ;  /* 0x000000ffff759224 */ /* 0x000fc400078e0055 */
[----:B------:R3:W-:Y:S01]  /*2e0f0*/  @!P3 ST.E.64 desc[UR6][R4.64], R90 ;  /* 0x0000005a0400b985 */ /* 0x0007e2000c101b06 */
[----:B------:R-:W-:Y:S02]  /*2e100*/  @!P2 LEA.HI.X R7, R75, R3, R46, 0x2, P0 ;  /* 0x000000034b07a211 */ /* 0x000fe400000f142e */
[----:B--2---:R-:W-:-:S03]  /*2e110*/  @!P1 LEA R8, P0, R47, R14, 0x2 ;  /* 0x0000000e2f089211 */ /* 0x004fc600078010ff */
[----:B------:R3:W-:Y:S01]  /*2e120*/  @!P2 ST.E.64 desc[UR6][R6.64], R82 ;  /* 0x000000520600a985 */ /* 0x0007e2000c101b06 */
[----:B------:R-:W-:Y:S02]  /*2e130*/  @!P1 LEA.HI.X R9, R47, R3, R44, 0x2, P0 ;  /* 0x000000032f099211 */ /* 0x000fe400000f142c */
[----:B------:R-:W-:-:S03]  /*2e140*/  @!P5 LEA R10, P0, R45, R14, 0x2 ;  /* 0x0000000e2d0ad211 */ /* 0x000fc600078010ff */
[----:B------:R3:W-:Y:S01]  /*2e150*/  @!P1 ST.E.64 desc[UR6][R8.64], R116 ;  /* 0x0000007408009985 */ /* 0x0007e2000c101b06 */
[----:B------:R-:W-:Y:S02]  /*2e160*/  @!P5 LEA.HI.X R11, R45, R3, R42, 0x2, P0 ;  /* 0x000000032d0bd211 */ /* 0x000fe400000f142a */
[----:B------:R-:W-:-:S03]  /*2e170*/  ISETP.GE.AND P0, PT, R40, UR4, PT ;  /* 0x0000000428007c0c */ /* 0x000fc6000bf06270 */
[----:B------:R3:W-:Y:S10]  /*2e180*/  @!P5 ST.E.64 desc[UR6][R10.64], R76 ;  /* 0x0000004c0a00d985 */ /* 0x0007f4000c101b06 */
[----:B------:R-:W-:Y:S05]  /*2e190*/  @P0 BRA `(.L_x_7513) ;  /* 0x0000000c00440947 */ /* 0x000fea0003800000 */
[----:B------:R-:W-:Y:S01]  /*2e1a0*/  LEA R14, P0, R40, R14, 0x2 ;  /* 0x0000000e280e7211 */ /* 0x000fe200078010ff */
[----:B------:R-:W-:-:S03]  /*2e1b0*/  ULDC.64 UR4, c[0x0][0x208] ;  /* 0x0000820000047ab9 */ /* 0x000fc60000000a00 */
[----:B------:R-:W-:-:S05]  /*2e1c0*/  LEA.HI.X R15, R40, R3, R41, 0x2, P0 ;  /* 0x00000003280f7211 */ /* 0x000fca00000f1429 */
[----:B------:R0:W-:Y:S01]  /*2e1d0*/  ST.E.64 desc[UR4][R14.64], R78 ;  /* 0x0000004e0e007985 */ /* 0x0001e2000c101b04 */
[----:B------:R-:W-:Y:S05]  /*2e1e0*/  BRA `(.L_x_7513) ;  /* 0x0000000c00307947 */ /* 0x000fea0003800000 */
.L_x_7499:
[----:B------:R-:W2:Y:S01]  /*2e1f0*/  LDL R0, [R1+0xa0] ;  /* 0x0000a00001007983 */ /* 0x000ea20000100800 */
[----:B------:R-:W-:Y:S01]  /*2e200*/  ULDC.64 UR4, c[0x0][0xc08] ;  /* 0x0003020000047ab9 */ /* 0x000fe20000000a00 */
[----:B------:R-:W2:Y:S01]  /*2e210*/  LDC.64 R2, c[0x0][0xc00] ;  /* 0x00030000ff027b82 */ /* 0x000ea20000000a00 */
[----:B------:R-:W-:Y:S01]  /*2e220*/  ISETP.NE.U32.AND P0, PT, RZ, UR4, PT ;  /* 0x00000004ff007c0c */ /* 0x000fe2000bf05070 */
[----:B------:R-:W-:Y:S01]  /*2e230*/  IMAD.MOV.U32 R13, RZ, RZ, RZ ;  /* 0x000000ffff0d7224 */ /* 0x000fe200078e00ff */
[----:B------:R-:W-:Y:S02]  /*2e240*/  ULDC.64 UR6, c[0x0][0x208] ;  /* 0x0000820000067ab9 */ /* 0x000fe40000000a00 */
[----:B------:R-:W-:Y:S01]  /*2e250*/  ISETP.NE.AND.EX P1, PT, RZ, UR5, PT, P0 ;  /* 0x00000005ff007c0c */ /* 0x000fe2000bf25300 */
[----:B------:R-:W-:Y:S02]  /*2e260*/  ULDC.64 UR4, c[0x0][0xc00] ;  /* 0x0003000000047ab9 */ /* 0x000fe40000000a00 */
[----:B------:R-:W-:-:S04]  /*2e270*/  ISETP.NE.U32.AND P0, PT, RZ, UR4, PT ;  /* 0x00000004ff007c0c */ /* 0x000fc8000bf05070 */
[----:B------:R-:W-:-:S06]  /*2e280*/  ISETP.NE.AND.EX P0, PT, RZ, UR5, PT, P0 ;  /* 0x00000005ff007c0c */ /* 0x000fcc000bf05300 */
[----:B------:R-:W1:Y:S01]  /*2e290*/  @P1 LDC.64 R4, c[0x0][0xc08] ;  /* 0x00030200ff041b82 */ /* 0x000e620000000a00 */
[----:B------:R-:W-:Y:S02]  /*2e2a0*/  ULDC UR4, c[0x0][0xa88] ;  /* 0x0002a20000047ab9 */ /* 0x000fe40000000800 */
[----:B------:R-:W-:Y:S01]  /*2e2b0*/  IMAD.U32 R20, RZ, RZ, UR4 ;  /* 0x00000004ff147e24 */ /* 0x000fe2000f8e00ff */
[----:B------:R-:W-:Y:S02]  /*2e2c0*/  ISETP.GT.AND P3, PT, R95, 0x7f, PT ;  /* 0x0000007f5f00780c */ /* 0x000fe40003f64270 */
[----:B------:R-:W-:Y:S01]  /*2e2d0*/  ISETP.GT.AND P2, PT, R121, 0x1, PT ;  /* 0x000000017900780c */ /* 0x000fe20003f44270 */
[----:B--2---:R-:W-:-:S04]  /*2e2e0*/  IMAD.WIDE R2, R0, 0x4, R2 ;  /* 0x0000000400027825 */ /* 0x004fc800078e0202 */
[----:B-1----:R-:W-:Y:S01]  /*2e2f0*/  @P1 IMAD.WIDE R4, R0, 0x4, R4 ;  /* 0x0000000400041825 */ /* 0x002fe200078e0204 */
[----:B------:R1:W5:Y:S01]  /*2e300*/  @P0 LDG.E R13, desc[UR6][R2.64] ;  /* 0x00000006020d0981 */ /* 0x000362000c1e1900 */
[----:B------:R-:W-:-:S03]  /*2e310*/  SHF.R.S32.HI R14, RZ, 0x1f, R0 ;  /* 0x0000001fff0e7819 */ /* 0x000fc60000011400 */
[----:B------:R1:W5:Y:S01]  /*2e320*/  @P1 LDG.E R20, desc[UR6][R4.64] ;  /* 0x0000000604141981 */ /* 0x000362000c1e1900 */
[----:B------:R-:W-:Y:S05]  /*2e330*/  @P1 BRA `(.L_x_7518) ;  /* 0x0000000000141947 */ /* 0x000fea0003800000 */
[----:B------:R-:W-:Y:S05]  /*2e340*/  @!P0 BRA `(.L_x_7518) ;  /* 0x0000000000108947 */ /* 0x000fea0003800000 */
[----:B------:R-:W-:Y:S02]  /*2e350*/  ULDC.64 UR4, c[0x0][0x208] ;  /* 0x0000820000047ab9 */ /* 0x000fe40000000a00 */
[----:B-1----:R-:W2:Y:S04]  /*2e360*/  LDG.E R5, desc[UR4][R2.64] ;  /* 0x0000000402057981 */ /* 0x002ea8000c1e1900 */
[----:B-----5:R-:W2:Y:S02]  /*2e370*/  LDG.E R20, desc[UR4][R2.64+0x4] ;  /* 0x0000040402147981 */ /* 0x020ea4000c1e1900 */
[----:B--2---:R-:W-:-:S07]  /*2e380*/  IMAD.IADD R20, R20, 0x1, -R5 ;  /* 0x0000000114147824 */ /* 0x004fce00078e0a05 */
.L_x_7518:
[----:B------:R-:W-:Y:S01]  /*2e390*/  BSSY B1, `(.L_x_7519) ;  /* 0x0000039000017945 */ /* 0x000fe20003800000 */
[----:B------:R-:W-:Y:S02]  /*2e3a0*/  SEL R21, R0, RZ, !P0 ;  /* 0x000000ff00157207 */ /* 0x000fe40004000000 */
[----:B------:R-:W-:Y:S02]  /*2e3b0*/  SEL R14, R14, RZ, !P0 ;  /* 0x000000ff0e0e7207 */ /* 0x000fe40004000000 */
[----:B-----5:R-:W-:Y:S01]  /*2e3c0*/  SHF.R.S32.HI R12, RZ, 0x1f, R13 ;  /* 0x0000001fff0c7819 */ /* 0x020fe2000001140d */
[----:B------:R-:W-:Y:S06]  /*2e3d0*/  @P3 BRA `(.L_x_7520) ;  /* 0x0000000000d03947 */ /* 0x000fec0003800000 */
[----:B-1----:R-:W2:Y:S01]  /*2e3e0*/  LDL R2, [R1+0x64] ;  /* 0x0000640001027983 */ /* 0x002ea20000100800 */
        /* <DEDUP_REMOVED lines=12> */
[----:B------:R-:W-:Y:S01]  /*2e4b0*/  SEL R24, R0, 0x978, P3 ;  /* 0x0000097800187807 */ /* 0x000fe20001800000 */
[----:B------:R-:W-:-:S03]  /*2e4c0*/  ULDC.64 UR4, c[0x0][0x208] ;  /* 0x0000820000047ab9 */ /* 0x000fc60000000a00 */
[----:B------:R-:W4:Y:S08]  /*2e4d0*/  LDC.64 R6, c[0x0][R24+0x220] ;  /* 0x0000880018067b82 */ /* 0x000f300000000a00 */
[----:B------:R-:W2:Y:S08]  /*2e4e0*/  LDC.64 R2, c[0x0][R24+0x218] ;  /* 0x0000860018027b82 */ /* 0x000eb00000000a00 */
[----:B------:R-:W5:Y:S08]  /*2e4f0*/  LDC.64 R8, c[0x0][R24+0x228] ;  /* 0x00008a0018087b82 */ /* 0x000f700000000a00 */
[----:B------:R-:W5:Y:S08]  /*2e500*/  LDC.64 R4, c[0x0][R24+0x210] ;  /* 0x0000840018047b82 */ /* 0x000f700000000a00 */
[----:B------:R-:W5:Y:S08]  /*2e510*/  @P0 LDC R0, c[0x0][0xbec] ;  /* 0x0002fb00ff000b82 */ /* 0x000f700000000800 */
[----:B0-----:R-:W0:Y:S01]  /*2e520*/  @P0 LDC R33, c[0x0][0xbf0] ;  /* 0x0002fc00ff210b82 */ /* 0x001e220000000800 */
        /* <DEDUP_REMOVED lines=31> */
.L_x_7520:
[----:B------:R-:W-:Y:S05]  /*2e720*/  BSYNC B1 ;  /* 0x0000000000017941 */ /* 0x000fea0003800000 */
.L_x_7519:
[----:B------:R-:W-:Y:S05]  /*2e730*/  @P2 BRA `(.L_x_7513) ;  /* 0x0000000400dc2947 */ /* 0x000fea0003800000 */
[----:B------:R-:W3:Y:S01]  /*2e740*/  LDL.LU R8, [R1+0x8c] ;  /* 0x00008c0001087983 */ /* 0x000ee20000300800 */
[----:B------:R-:W4:Y:S01]  /*2e750*/  LDC R25, c[0x0][0xbe8] ;  /* 0x0002fa00ff197b82 */ /* 0x000f220000000800 */
[----:B------:R-:W-:Y:S01]  /*2e760*/  ULDC.64 UR4, c[0x0][0xaa0] ;  /* 0x0002a80000047ab9 */ /* 0x000fe20000000a00 */
[----:B------:R-:W-:Y:S01]  /*2e770*/  SHF.R.S32.HI R93, RZ, 0x3, R93 ;  /* 0x00000003ff5d7819 */ /* 0x000fe2000001145d */
[----:B------:R-:W5:Y:S01]  /*2e780*/  LDL R6, [R1+0x64] ;  /* 0x0000640001067983 */ /* 0x000f620000100800 */
[----:B------:R-:W-:Y:S01]  /*2e790*/  IMAD R0, R12, UR4, RZ ;  /* 0x000000040c007c24 */ /* 0x000fe2000f8e02ff */
[----:B------:R-:W-:Y:S01]  /*2e7a0*/  ULDC.64 UR6, c[0x0][0xaf0] ;  /* 0x0002bc0000067ab9 */ /* 0x000fe20000000a00 */
[----:B-12---:R-:W-:-:S04]  /*2e7b0*/  IMAD.WIDE.U32 R2, R13, UR4, RZ ;  /* 0x000000040d027c25 */ /* 0x006fc8000f8e00ff */
[----:B------:R-:W-:Y:S02]  /*2e7c0*/  IMAD R92, R92, 0x20, R93 ;  /* 0x000000205c5c7824 */ /* 0x000fe400078e025d */
[----:B------:R-:W-:Y:S01]  /*2e7d0*/  IMAD R5, R13, UR5, R0 ;  /* 0x000000050d057c24 */ /* 0x000fe2000f8e0200 */
[----:B------:R-:W-:-:S03]  /*2e7e0*/  ULDC.64 UR4, c[0x0][0xae8] ;  /* 0x0002ba0000047ab9 */ /* 0x000fc60000000a00 */
[----:B------:R-:W-:Y:S01]  /*2e7f0*/  IMAD.IADD R3, R3, 0x1, R5 ;  /* 0x0000000103037824 */ /* 0x000fe200078e0205 */
[----:B----4-:R-:W-:-:S13]  /*2e800*/  ISETP.NE.AND P0, PT, R25, 0x1, PT ;  /* 0x000000011900780c */ /* 0x010fda0003f05270 */
[----:B------:R-:W1:Y:S08]  /*2e810*/  @P0 LDC R4, c[0x0][0xbec] ;  /* 0x0002fb00ff040b82 */ /* 0x000e700000000800 */
[----:B------:R-:W2:Y:S01]  /*2e820*/  @P0 LDC R7, c[0x0][0xbf0] ;  /* 0x0002fc00ff070b82 */ /* 0x000ea20000000800 */
[----:B---3--:R-:W-:-:S04]  /*2e830*/  IMAD.WIDE.U32 R2, R8, UR4, R2 ;  /* 0x0000000408027c25 */ /* 0x008fc8000f8e0002 */
[----:B-----5:R-:W-:Y:S02]  /*2e840*/  IMAD.IADD R9, R6, 0x1, R92 ;  /* 0x0000000106097824 */ /* 0x020fe400078e025c */
[----:B------:R-:W-:Y:S01]  /*2e850*/  IMAD R3, R8, UR5, R3 ;  /* 0x0000000508037c24 */ /* 0x000fe2000f8e0203 */
[----:B------:R-:W-:Y:S01]  /*2e860*/  ULDC.64 UR4, c[0x0][0xae0] ;  /* 0x0002b80000047ab9 */ /* 0x000fe20000000a00 */
[----:B-1----:R-:W-:-:S04]  /*2e870*/  @P0 IMAD.HI.U32 R0, R9, R4, RZ ;  /* 0x0000000409000227 */ /* 0x002fc800078e00ff */
[----:B------:R-:W-:Y:S01]  /*2e880*/  IMAD.MOV.U32 R5, RZ, RZ, R9 ;  /* 0x000000ffff057224 */ /* 0x000fe200078e0009 */
[----:B--2---:R-:W-:Y:S01]  /*2e890*/  @P0 SHF.R.U32.HI R5, RZ, R7, R0 ;  /* 0x00000007ff050219 */ /* 0x004fe20000011600 */
[----:B------:R-:W-:Y:S02]  /*2e8a0*/  IMAD R4, R14, UR6, RZ ;  /* 0x000000060e047c24 */ /* 0x000fe4000f8e02ff */
[----:B------:R-:W-:Y:S01]  /*2e8b0*/  IMAD.WIDE.U32 R2, R21, UR6, R2 ;  /* 0x0000000615027c25 */ /* 0x000fe2000f8e0002 */
[----:B------:R-:W-:-:S03]  /*2e8c0*/  SHF.R.S32.HI R0, RZ, 0x1f, R5 ;  /* 0x0000001fff007819 */ /* 0x000fc60000011405 */
[----:B------:R-:W-:Y:S02]  /*2e8d0*/  IMAD R7, R21, UR7, R4 ;  /* 0x0000000715077c24 */ /* 0x000fe4000f8e0204 */
[----:B------:R-:W-:Y:S02]  /*2e8e0*/  IMAD.MOV R4, RZ, RZ, -R5 ;  /* 0x000000ffff047224 */ /* 0x000fe400078e0a05 */
[----:B------:R-:W-:Y:S02]  /*2e8f0*/  IMAD.IADD R3, R3, 0x1, R7 ;  /* 0x0000000103037824 */ /* 0x000fe400078e0207 */
[----:B------:R-:W-:Y:S02]  /*2e900*/  IMAD R0, R0, UR4, RZ ;  /* 0x0000000400007c24 */ /* 0x000fe4000f8e02ff */
[----:B------:R-:W-:Y:S02]  /*2e910*/  IMAD R7, R25, R4, R9 ;  /* 0x0000000419077224 */ /* 0x000fe400078e0209 */
[----:B------:R-:W-:-:S02]  /*2e920*/  IMAD R9, R5, UR5, R0 ;  /* 0x0000000505097c24 */ /* 0x000fc4000f8e0200 */
[----:B------:R-:W-:Y:S01]  /*2e930*/  IMAD.WIDE.U32 R2, R5, UR4, R2 ;  /* 0x0000000405027c25 */ /* 0x000fe2000f8e0002 */
[----:B------:R-:W-:Y:S01]  /*2e940*/  SHF.R.S32.HI R0, RZ, 0x1f, R7 ;  /* 0x0000001fff007819 */ /* 0x000fe20000011407 */
[----:B------:R-:W-:Y:S02]  /*2e950*/  ULDC.64 UR4, c[0x0][0xad8] ;  /* 0x0002b60000047ab9 */ /* 0x000fe40000000a00 */
[----:B------:R-:W-:Y:S02]  /*2e960*/  IMAD.IADD R3, R3, 0x1, R9 ;  /* 0x0000000103037824 */ /* 0x000fe400078e0209 */
[----:B------:R-:W-:Y:S02]  /*2e970*/  IMAD R0, R0, UR4, RZ ;  /* 0x0000000400007c24 */ /* 0x000fe4000f8e02ff */
[----:B------:R-:W-:-:S04]  /*2e980*/  IMAD.WIDE.U32 R4, R7, UR4, R2 ;  /* 0x0000000407047c25 */ /* 0x000fc8000f8e0002 */
[----:B------:R-:W-:Y:S01]  /*2e990*/  IMAD R3, R7, UR5, R0 ;  /* 0x0000000507037c24 */ /* 0x000fe2000f8e0200 */
[----:B------:R-:W-:Y:S01]  /*2e9a0*/  ULDC.64 UR4, c[0x0][0xa80] ;  /* 0x0002a00000047ab9 */ /* 0x000fe20000000a00 */
[----:B------:R-:W-:Y:S02]  /*2e9b0*/  SHF.R.S32.HI R7, RZ, 0x1f, R91 ;  /* 0x0000001fff077819 */ /* 0x000fe4000001145b */
[----:B------:R-:W-:Y:S01]  /*2e9c0*/  IMAD.IADD R3, R5, 0x1, R3 ;  /* 0x0000000105037824 */ /* 0x000fe200078e0203 */
[C---:B------:R-:W-:Y:S01]  /*2e9d0*/  LEA R2, P0, R4.reuse, UR4, 0x1 ;  /* 0x0000000404027c11 */ /* 0x040fe2000f8008ff */
[----:B------:R-:W-:Y:S01]  /*2e9e0*/  UMOV UR4, 0xffffffff ;  /* 0xffffffff00047882 */ /* 0x000fe20000000000 */
[----:B------:R-:W-:Y:S02]  /*2e9f0*/  SHF.R.S32.HI R5, RZ, 0x1f, R87 ;  /* 0x0000001fff057819 */ /* 0x000fe40000011457 */
[----:B------:R-:W-:Y:S01]  /*2ea00*/  LEA.HI.X R3, R4, UR5, R3, 0x1, P0 ;  /* 0x0000000504037c11 */ /* 0x000fe200080f0c03 */
[----:B------:R-:W-:Y:S08]  /*2ea10*/  BRA.DIV UR4, `(.L_x_7521) ;  /* 0x000000be04787947 */ /* 0x000ff0000b800000 */
[----:B------:R1:W2:Y:S04]  /*2ea20*/  SHFL.IDX PT, R0, R3, RZ, 0x181f ;  /* 0x00181fff03007589 */ /* 0x0002a800000e0000 */
[----:B------:R1:W3:Y:S02]  /*2ea30*/  SHFL.IDX PT, R14, R2, RZ, 0x181f ;  /* 0x00181fff020e7589 */ /* 0x0002e400000e0000 */
.L_x_7798:
[----:B------:R-:W-:Y:S01]  /*2ea40*/  IMAD R25, R20, R25, RZ ;  /* 0x0000001914197224 */ /* 0x000fe200078e02ff */
[----:B------:R-:W-:Y:S01]  /*2ea50*/  BSSY B1, `(.L_x_7522) ;  /* 0x000000e000017945 */ /* 0x000fe20003800000 */
[----:B------:R-:W-:-:S05]  /*2ea60*/  IMAD.IADD R6, R93, 0x1, R6 ;  /* 0x000000015d067824 */ /* 0x000fca00078e0206 */
[----:B------:R-:W-:-:S13]  /*2ea70*/  ISETP.GE.AND P0, PT, R6, R25, PT ;  /* 0x000000190600720c */ /* 0x000fda0003f06270 */
[----:B------:R-:W-:Y:S05]  /*2ea80*/  @P0 BRA `(.L_x_7523) ;  /* 0x0000000000280947 */ /* 0x000fea0003800000 */
[----:B------:R-:W-:Y:S01]  /*2ea90*/  ULDC UR4, c[0x0][0xac8] ;  /* 0x0002b20000047ab9 */ /* 0x000fe20000000800 */
[----:B------:R-:W-:Y:S01]  /*2eaa0*/  ULDC.64 UR6, c[0x0][0x208] ;  /* 0x0000820000067ab9 */ /* 0x000fe20000000a00 */
[----:B------:R-:W-:Y:S02]  /*2eab0*/  ISETP.GE.AND P2, PT, R91, UR4, PT ;  /* 0x000000045b007c0c */ /* 0x000fe4000bf46270 */
[----:B------:R-:W-:-:S11]  /*2eac0*/  ISETP.GE.AND P3, PT, R87, UR4, PT ;  /* 0x0000000457007c0c */ /* 0x000fd6000bf66270 */
[-C--:B---3--:R-:W-:Y:S02]  /*2ead0*/  @!P2 LEA R8, P0, R91, R14.reuse, 0x1 ;  /* 0x0000000e5b08a211 */ /* 0x088fe400078008ff */
[----:B------:R-:W-:Y:S02]  /*2eae0*/  @!P3 LEA R14, P1, R87, R14, 0x1 ;  /* 0x0000000e570eb211 */ /* 0x000fe400078208ff */
[-C--:B--2---:R-:W-:Y:S02]  /*2eaf0*/  @!P2 LEA.HI.X R9, R91, R0.reuse, R7, 0x1, P0 ;  /* 0x000000005b09a211 */ /* 0x084fe400000f0c07 */
[----:B------:R-:W-:-:S03]  /*2eb00*/  @!P3 LEA.HI.X R15, R87, R0, R5, 0x1, P1 ;  /* 0x00000000570fb211 */ /* 0x000fc600008f0c05 */
[----:B------:R4:W-:Y:S04]  /*2eb10*/  @!P2 ST.E.128 desc[UR6][R8.64], RZ ;  /* 0x000000ff0800a985 */ /* 0x0009e8000c101d06 */
[----:B------:R4:W-:Y:S02]  /*2eb20*/  @!P3 ST.E.128 desc[UR6][R14.64], RZ ;  /* 0x000000ff0e00b985 */ /* 0x0009e4000c101d06 */
.L_x_7523:
[----:B------:R-:W-:Y:S05]  /*2eb30*/  BSYNC B1 ;  /* 0x0000000000017941 */ /* 0x000fea0003800000 */
.L_x_7522:
[----:B------:R-:W-:-:S03]  /*2eb40*/  UMOV UR4, 0xffffffff ;  /* 0xffffffff00047882 */ /* 0x000fc60000000000 */
[----:B------:R-:W-:Y:S05]  /*2eb50*/  BRA.DIV UR4, `(.L_x_7524) ;  /* 0x000000be045c7947 */ /* 0x000fea000b800000 */
[----:B--2---:R2:W0:Y:S04]  /*2eb60*/  SHFL.IDX PT, R0, R3, 0x1, 0x181f ;  /* 0x00381f0003007f89 */ /* 0x00442800000e0000 */
[----:B---34-:R2:W3:Y:S02]  /*2eb70*/  SHFL.IDX PT, R14, R2, 0x1, 0x181f ;  /* 0x00381f00020e7f89 */ /* 0x0184e400000e0000 */
.L_x_7802:
        /* <DEDUP_REMOVED lines=10> */
[-C--:B0-----:R-:W-:Y:S02]  /*2ec20*/  @!P2 LEA.HI.X R9, R91, R0.reuse, R7, 0x1, P0 ;  /* 0x000000005b09a211 */ /* 0x081fe400000f0c07 */
[----:B------:R-:W-:-:S03]  /*2ec30*/  @!P3 LEA.HI.X R15, R87, R0, R5, 0x1, P1 ;  /* 0x00000000570fb211 */ /* 0x000fc600008f0c05 */
[----:B------:R4:W-:Y:S04]  /*2ec40*/  @!P2 ST.E.128 desc[UR6][R8.64], RZ ;  /* 0x000000ff0800a985 */ /* 0x0009e8000c101d06 */
[----:B------:R4:W-:Y:S02]  /*2ec50*/  @!P3 ST.E.128 desc[UR6][R14.64], RZ ;  /* 0x000000ff0e00b985 */ /* 0x0009e4000c101d06 */
.L_x_7526:
[----:B------:R-:W-:Y:S05]  /*2ec60*/  BSYNC B1 ;  /* 0x0000000000017941 */ /* 0x000fea0003800000 */
.L_x_7525:
[----:B------:R-:W-:-:S03]  /*2ec70*/  UMOV UR4, 0xffffffff ;  /* 0xffffffff00047882 */ /* 0x000fc60000000000 */
[----:B------:R-:W-:Y:S05]  /*2ec80*/  BRA.DIV UR4, `(.L_x_7527) ;  /* 0x000000be04587947 */ /* 0x000fea000b800000 */
[----:B0-----:R0:W0:Y:S04]  /*2ec90*/  SHFL.IDX PT, R0, R3, 0x2, 0x181f ;  /* 0x00581f0003007f89 */ /* 0x00102800000e0000 */
[----:B---34-:R3:W4:Y:S02]  /*2eca0*/  SHFL.IDX PT, R14, R2, 0x2, 0x181f ;  /* 0x00581f00020e7f89 */ /* 0x01872400000e0000 */
.L_x_7806:
        /* <DEDUP_REMOVED lines=8> */
[-C--:B----4-:R-:W-:Y:S02]  /*2ed30*/  @!P2 LEA R8, P0, R91, R14.reuse, 0x1 ;  /* 0x0000000e5b08a211 */ /* 0x090fe400078008ff */
[----:B------:R-:W-:Y:S02]  /*2ed40*/  @!P3 LEA R14, P1, R87, R14, 0x1 ;  /* 0x0000000e570eb211 */ /* 0x000fe400078208ff */
[-C--:B0-----:R-:W-:Y:S02]  /*2ed50*/  @!P2 LEA.HI.X R9, R91, R0.reuse, R7, 0x1, P0 ;  /* 0x000000005b09a211 */ /* 0x081fe400000f0c07 */
[----:B------:R-:W-:-:S03]  /*2ed60*/  @!P3 LEA.HI.X R15, R87, R0, R5, 0x1, P1 ;  /* 0x00000000570fb211 */ /* 0x000fc600008f0c05 */
[----:B------:R0:W-:Y:S04]  /*2ed70*/  @!P2 ST.E.128 desc[UR6][R8.64], RZ ;  /* 0x000000ff0800a985 */ /* 0x0001e8000c101d06 */
[----:B------:R0:W-:Y:S02]  /*2ed80*/  @!P3 ST.E.128 desc[UR6][R14.64], RZ ;  /* 0x000000ff0e00b985 */ /* 0x0001e4000c101d06 */
.L_x_7529:
[----:B------:R-:W-:Y:S05]  /*2ed90*/  BSYNC B1 ;  /* 0x0000000000017941 */ /* 0x000fea0003800000 */
.L_x_7528:
[----:B------:R-:W-:-:S03]  /*2eda0*/  UMOV UR4, 0xffffffff ;  /* 0xffffffff00047882 */ /* 0x000fc60000000000 */
[----:B------:R-:W-:Y:S05]  /*2edb0*/  BRA.DIV UR4, `(.L_x_7530) ;  /* 0x000000be04547947 */ /* 0x000fea000b800000 */
[----:B0-----:R0:W0:Y:S04]  /*2edc0*/  SHFL.IDX PT, R0, R3, 0x3, 0x181f ;  /* 0x00781f0003007f89 */ /* 0x00102800000e0000 */
[----:B----4-:R4:W0:Y:S02]  /*2edd0*/  SHFL.IDX PT, R14, R2, 0x3, 0x181f ;  /* 0x00781f00020e7f89 */ /* 0x01082400000e0000 */
.L_x_7810:
[----:B-1234-:R-:W-:-:S05]  /*2ede0*/  VIADD R2, R6, 0x60 ;  /* 0x0000006006027836 */ /* 0x01efca0000000000 */
[----:B------:R-:W-:-:S13]  /*2edf0*/  ISETP.GE.AND P0, PT, R2, R25, PT ;  /* 0x000000190200720c */ /* 0x000fda0003f06270 */
[----:B------:R-:W-:Y:S05]  /*2ee00*/  @P0 BRA `(.L_x_7513) ;  /* 0x0000000000280947 */ /* 0x000fea0003800000 */
[----:B------:R-:W-:Y:S01]  /*2ee10*/  ULDC UR4, c[0x0][0xac8] ;  /* 0x0002b20000047ab9 */ /* 0x000fe20000000800 */
[----:B------:R-:W-:Y:S01]  /*2ee20*/  ULDC.64 UR6, c[0x0][0x208] ;  /* 0x0000820000067ab9 */ /* 0x000fe20000000a00 */
[----:B------:R-:W-:Y:S02]  /*2ee30*/  ISETP.GE.AND P2, PT, R91, UR4, PT ;  /* 0x000000045b007c0c */ /* 0x000fe4000bf46270 */
[----:B------:R-:W-:-:S11]  /*2ee40*/  ISETP.GE.AND P3, PT, R87, UR4, PT ;  /* 0x0000000457007c0c */ /* 0x000fd6000bf66270 */
[-C--:B0-----:R-:W-:Y:S02]  /*2ee50*/  @!P2 LEA R2, P0, R91, R14.reuse, 0x1 ;  /* 0x0000000e5b02a211 */ /* 0x081fe400078008ff */
[----:B------:R-:W-:Y:S02]  /*2ee60*/  @!P3 LEA R14, P1, R87, R14, 0x1 ;  /* 0x0000000e570eb211 */ /* 0x000fe400078208ff */
[-C--:B------:R-:W-:Y:S02]  /*2ee70*/  @!P2 LEA.HI.X R3, R91, R0.reuse, R7, 0x1, P0 ;  /* 0x000000005b03a211 */ /* 0x080fe400000f0c07 */
[----:B------:R-:W-:-:S03]  /*2ee80*/  @!P3 LEA.HI.X R15, R87, R0, R5, 0x1, P1 ;  /* 0x00000000570fb211 */ /* 0x000fc600008f0c05 */
[----:B------:R0:W-:Y:S04]  /*2ee90*/  @!P2 ST.E.128 desc[UR6][R2.64], RZ ;  /* 0x000000ff0200a985 */ /* 0x0001e8000c101d06 */
[----:B------:R0:W-:Y:S02]  /*2eea0*/  @!P3 ST.E.128 desc[UR6][R14.64], RZ ;  /* 0x000000ff0e00b985 */ /* 0x0001e4000c101d06 */
.L_x_7513:
[----:B------:R-:W-:Y:S05]  /*2eeb0*/  BSYNC B0 ;  /* 0x0000000000007941 */ /* 0x000fea0003800000 */
.L_x_7498:
[----:B0-----:R-:W2:Y:S01]  /*2eec0*/  LDL R0, [R1+0x84] ;  /* 0x0000840001007983 */ /* 0x001ea20000100800 */
[----:B------:R-:W-:Y:S02]  /*2eed0*/  ULDC UR4, c[0x0][0xc3c] ;  /* 0x00030f0000047ab9 */ /* 0x000fe40000000800 */
[----:B--2---:R-:W-:-:S13]  /*2eee0*/  ISETP.GE.AND P0, PT, R0, UR4, PT ;  /* 0x0000000400007c0c */ /* 0x004fda000bf06270 */
[----:B------:R-:W-:Y:S05]  /*2eef0*/  @!P0 BRA `(.L_x_7531) ;  /* 0xfffffd2000808947 */ /* 0x000fea000383ffff */
[----:B------:R-:W-:Y:S05]  /*2ef00*/  BRA `(.L_x_7272) ;  /* 0x0000008400ec7947 */ /* 0x000fea0003800000 */
.L_x_7270:
[----:B------:R-:W-:-:S08]  /*2ef10*/  NOP ;  /* 0x0000000000007918 */ /* 0x000fd00000000000 */
[----:B0-----:R-:W0:-:S00]  /*2ef20*/  USETMAXREG.DEALLOC.CTAPOOL 0x18 ;  /* 0x00000018000079c8 */ /* 0x001e0000080e0500 */
        /* <DEDUP_REMOVED lines=12> */
[----:B0-----:R0:W-:Y:S04]  /*2eff0*/  STL.64 [R1+0x10], R4 ;  /* 0x0000100401007387 */ /* 0x0011e80000100a00 */
[----:B------:R0:W-:Y:S01]  /*2f000*/  STL.64 [R1+0x18], R6 ;  /* 0x0000180601007387 */ /* 0x0001e20000100a00 */
[----:B------:R-:W-:Y:S06]  /*2f010*/  BAR.ARV 0x4, 0x180 ;  /* 0x0106000000007b1d */ /* 0x000fec0000002000 */
[----:B------:R-:W-:Y:S05]  /*2f020*/  BRA `(.L_x_7533) ;  /* 0x0000000c00c07947 */ /* 0x000fea0003800000 */
.L_x_7532:
[----:B------:R-:W0:Y:S01]  /*2f030*/  S2R R0, SR_TID.X ;  /* 0x0000000000007919 */ /* 0x000e220000002100 */
[----:B------:R-:W-:Y:S01]  /*2f040*/  ULDC UR4, c[0x0][0xc3c] ;  /* 0x00030f0000047ab9 */ /* 0x000fe20000000800 */
[----:B------:R-:W-:Y:S01]  /*2f050*/  ULDC.64 UR6, c[0x0][0x208] ;  /* 0x0000820000067ab9 */ /* 0x000fe20000000a00 */
        /* <DEDUP_REMOVED lines=12> */
[----:B------:R-:W0:Y:S01]  /*2f120*/  S2UR UR6, SR_CTAID.X ;  /* 0x00000000000679c3 */ /* 0x000e220000002500 */
[C---:B------:R-:W-:Y:S01]  /*2f130*/  ISETP.GE.U32.AND P2, PT, R0.reuse, 0x2, PT ;  /* 0x000000020000780c */ /* 0x040fe20003f46070 */
[----:B------:R-:W-:Y:S01]  /*2f140*/  UMOV UR4, URZ ;  /* 0x0000003f00047c82 */ /* 0x000fe20008000000 */
[C---:B------:R-:W-:Y:S02]  /*2f150*/  ISETP.GE.U32.AND P3, PT, R0.reuse, 0x4, PT ;  /* 0x000000040000780c */ /* 0x040fe40003f66070 */
[C---:B------:R-:W-:Y:S02]  /*2f160*/  ISETP.GE.U32.AND P4, PT, R0.reuse, 0x8, PT ;  /* 0x000000080000780c */ /* 0x040fe40003f86070 */
[----:B------:R-:W-:Y:S01]  /*2f170*/  ISETP.GE.U32.AND P5, PT, R0, 0x10, PT ;  /* 0x000000100000780c */ /* 0x000fe20003fa6070 */
        /* <DEDUP_REMOVED lines=16> */
[----:B------:R-:W1:Y:S02]  /*2f280*/  SHFL.IDX PT, R7, R3, 0x1f, 0x1f ;  /* 0x03e01f0003077f89 */ /* 0x000e6400000e0000 */
[----:B-1----:R-:W-:-:S04]  /*2f290*/  IMAD R7, R7, UR5, RZ ;  /* 0x0000000507077c24 */ /* 0x002fc8000f8e02ff */
[----:B------:R-:W-:Y:S01]  /*2f2a0*/  IMAD.MOV.U32 R4, RZ, RZ, R7 ;  /* 0x000000ffff047224 */ /* 0x000fe200078e0007 */
[----:B0-----:R-:W-:-:S13]  /*2f2b0*/  ISETP.GT.AND P6, PT, R7, UR6, PT ;  /* 0x0000000607007c0c */ /* 0x001fda000bfc4270 */
[----:B------:R-:W-:Y:S05]  /*2f2c0*/  @P6 BRA `(.L_x_7534) ;  /* 0x0000000000ac6947 */ /* 0x000fea0003800000 */
[----:B------:R-:W-:Y:S01]  /*2f2d0*/  IMAD.MOV.U32 R7, RZ, RZ, R4 ;  /* 0x000000ffff077224 */ /* 0x000fe200078e0004 */
[----:B------:R-:W-:Y:S01]  /*2f2e0*/  UMOV UR4, URZ ;  /* 0x0000003f00047c82 */ /* 0x000fe20008000000 */
[----:B------:R-:W-:-:S05]  /*2f2f0*/  ULDC UR5, c[0x0][0xc38] ;  /* 0x00030e0000057ab9 */ /* 0x000fca0000000800 */
.L_x_7536:
        /* <DEDUP_REMOVED lines=8> */
[----:B------:R-:W-:Y:S01]  /*2f380*/  ULDC.64 UR8, c[0x0][0x208] ;  /* 0x0000820000087ab9 */ /* 0x000fe20000000a00 */
        /* <DEDUP_REMOVED lines=31> */
.L_x_7534:
        /* <DEDUP_REMOVED lines=12> */
.L_x_7537:
[----:B---34-:R-:W-:Y:S01]  /*2f640*/  IMAD R3, R8, UR5, R9 ;  /* 0x0000000508037c24 */ /* 0x018fe2000f8e0209 */
[----:B-1----:R-:W-:Y:S01]  /*2f650*/  ISETP.NE.AND P0, PT, R7, 0x1, PT ;  /* 0x000000010700780c */ /* 0x002fe20003f05270 */
[----:B------:R-:W-:-:S03]  /*2f660*/  VIADD R13, R10, UR4 ;  /* 0x000000040a0d7c36 */ /* 0x000fc60008000000 */
[----:B------:R1:W-:Y:S01]  /*2f670*/  STL [R1+0x10], R3 ;  /* 0x0000100301007387 */ /* 0x0003e20000100800 */
[----:B0-----:R-:W-:-:S03]  /*2f680*/  IADD3 R5, -R3, UR6, RZ ;  /* 0x0000000603057c10 */ /* 0x001fc6000fffe1ff */
[----:B------:R1:W-:Y:S05]  /*2f690*/  STL [R1+0x1c], R13 ;  /* 0x00001c0d01007387 */ /* 0x0003ea0000100800 */
[----:B------:R-:W-:Y:S05]  /*2f6a0*/  @!P0 BRA `(.L_x_7538) ;  /* 0x0000000000e08947 */ /* 0x000fea0003800000 */
[----:B--2---:R-:W-:Y:S01]  /*2f6b0*/  IABS R6, R4 ;  /* 0x0000000400067213 */ /* 0x004fe20000000000 */
[----:B------:R-:W-:Y:S01]  /*2f6c0*/  IMAD.MOV.U32 R2, RZ, RZ, RZ ;  /* 0x000000ffff027224 */ /* 0x000fe200078e00ff */
[----:B------:R-:W-:Y:S02]  /*2f6d0*/  IABS R8, R7 ;  /* 0x0000000700087213 */ /* 0x000fe40000000000 */
[----:B------:R-:W0:Y:S08]  /*2f6e0*/  I2F.RP R9, R6 ;  /* 0x0000000600097306 */ /* 0x000e300000209400 */
[----:B------:R-:W-:Y:S08]  /*2f6f0*/  I2F.RP R12, R8 ;  /* 0x00000008000c7306 */ /* 0x000ff00000209400 */
[----:B0-----:R-:W1:Y:S02]  /*2f700*/  MUFU.RCP R9, R9 ;  /* 0x0000000900097308 */ /* 0x001e640000001000 */
[----:B-1----:R-:W-:-:S06]  /*2f710*/  VIADD R3, R9, 0xffffffe ;  /* 0x0ffffffe09037836 */ /* 0x002fcc0000000000 */
[----:B------:R-:W0:Y:S02]  /*2f720*/  F2I.FTZ.U32.TRUNC.NTZ R3, R3 ;  /* 0x0000000300037305 */ /* 0x000e24000021f000 */
[----:B0-----:R-:W-:-:S04]  /*2f730*/  IMAD.MOV R11, RZ, RZ, -R3 ;  /* 0x000000ffff0b7224 */ /* 0x001fc800078e0a03 */
[----:B------:R-:W-:-:S04]  /*2f740*/  IMAD R11, R11, R6, RZ ;  /* 0x000000060b0b7224 */ /* 0x000fc800078e02ff */
[----:B------:R-:W-:Y:S01]  /*2f750*/  IMAD.HI.U32 R10, R3, R11, R2 ;  /* 0x0000000b030a7227 */ /* 0x000fe200078e0002 */
[----:B------:R-:W-:Y:S01]  /*2f760*/  IABS R11, R5 ;  /* 0x00000005000b7213 */ /* 0x000fe20000000000 */
[----:B------:R-:W0:Y:S01]  /*2f770*/  MUFU.RCP R2, R12 ;  /* 0x0000000c00027308 */ /* 0x000e220000001000 */
[----:B------:R-:W-:-:S03]  /*2f780*/  IABS R3, R4 ;  /* 0x0000000400037213 */ /* 0x000fc60000000000 */
[----:B------:R-:W-:-:S04]  /*2f790*/  IMAD.HI.U32 R9, R10, R11, RZ ;  /* 0x0000000b0a097227 */ /* 0x000fc800078e00ff */
[----:B------:R-:W-:-:S04]  /*2f7a0*/  IMAD.MOV R14, RZ, RZ, -R3 ;  /* 0x000000ffff0e7224 */ /* 0x000fc800078e0a03 */
[----:B------:R-:W-:Y:S02]  /*2f7b0*/  IMAD R11, R9, R14, R11 ;  /* 0x0000000e090b7224 */ /* 0x000fe400078e020b */
[----:B0-----:R-:W-:-:S03]  /*2f7c0*/  VIADD R3, R2, 0xffffffe ;  /* 0x0ffffffe02037836 */ /* 0x001fc60000000000 */
[----:B------:R-:W-:Y:S01]  /*2f7d0*/  ISETP.GT.U32.AND P1, PT, R6, R11, PT ;  /* 0x0000000b0600720c */ /* 0x000fe20003f24070 */
[----:B------:R-:W-:Y:S02]  /*2f7e0*/  IMAD.MOV.U32 R2, RZ, RZ, RZ ;  /* 0x000000ffff027224 */ /* 0x000fe400078e00ff */
        /* <DEDUP_REMOVED lines=36> */
.L_x_7538:
[----:B-1----:R-:W0:Y:S01]  /*2fa30*/  LDC.64 R2, c[0x0][0xc90] ;  /* 0x00032400ff027b82 */ /* 0x002e220000000a00 */
[----:B------:R-:W-:Y:S01]  /*2fa40*/  ULDC.64 UR6, c[0x0][0x208] ;  /* 0x0000820000067ab9 */ /* 0x000fe20000000a00 */
        /* <DEDUP_REMOVED lines=60> */
.L_x_7539:
[----:B01----:R-:W-:-:S05]  /*2fe10*/  LOP3.LUT R3, RZ, R2, RZ, 0x33, !PT ;  /* 0x00000002ff037212 */ /* 0x003fca00078e33ff */
[----:B------:R-:W-:-:S05]  /*2fe20*/  IMAD.IADD R2, R4, 0x1, R3 ;  /* 0x0000000104027824 */ /* 0x000fca00078e0203 */
[----:B------:R1:W-:Y:S01]  /*2fe30*/  STL [R1+0x14], R2 ;  /* 0x0000140201007387 */ /* 0x0003e20000100800 */
[----:B------:R-:W-:Y:S05]  /*2fe40*/  BRA `(.L_x_7540) ;  /* 0x0000000000107947 */ /* 0x000fea0003800000 */
.L_x_7535:
[----:B------:R-:W-:Y:S01]  /*2fe50*/  IMAD.U32 R2, RZ, RZ, UR6 ;  /* 0x00000006ff027e24 */ /* 0x000fe2000f8e00ff */
[----:B------:R0:W-:Y:S04]  /*2fe60*/  STL [R1+0x14], RZ ;  /* 0x000014ff01007387 */ /* 0x0001e80000100800 */
[----:B------:R0:W-:Y:S04]  /*2fe70*/  STL [R1+0x18], RZ ;  /* 0x000018ff01007387 */ /* 0x0001e80000100800 */
[----:B------:R0:W-:Y:S02]  /*2fe80*/  STL [R1+0x10], R2 ;  /* 0x0000100201007387 */ /* 0x0001e40000100800 */
.L_x_7540:
        /* <DEDUP_REMOVED lines=10> */
.L_x_7533:
        /* <DEDUP_REMOVED lines=12> */
[----:B------:R-:W0:Y:S01]  /*2fff0*/  S2R R11, SR_TID.X ;  /* 0x00000000000b7919 */ /* 0x000e220000002100 */
[----:B------:R-:W-:Y:S01]  /*30000*/  ULDC.64 UR36, c[0x0][0x198] ;  /* 0x0000660000247ab9 */ /* 0x000fe20000000a00 */
[----:B------:R-:W-:Y:S01]  /*30010*/  ULDC UR40, c[0x0][0xc] ;  /* 0x0000030000287ab9 */ /* 0x000fe20000000800 */
[----:B---3--:R-:W-:-:S06]  /*30020*/  ULEA UR4, UR5, UR4, 0x18 ;  /* 0x0000000405047291 */ /* 0x008fcc000f8ec03f */
[----:B------:R-:W-:Y:S02]  /*30030*/  IMAD.U32 R19, RZ, RZ, UR4 ;  /* 0x00000004ff137e24 */ /* 0x000fe4000f8e00ff */
[C---:B01----:R-:W-:Y:S01]  /*30040*/  IMAD.SHL.U32 R2, R11.reuse, 0x10, RZ ;  /* 0x000000100b027824 */ /* 0x043fe200078e00ff */
[C---:B------:R-:W-:Y:S01]  /*30050*/  LOP3.LUT R10, R11.reuse, 0x7f, RZ, 0xc0, !PT ;  /* 0x0000007f0b0a7812 */ /* 0x040fe200078ec0ff */
[C---:B------:R-:W-:Y:S01]  /*30060*/  IMAD.SHL.U32 R3, R11.reuse, 0x2, RZ ;  /* 0x000000020b037824 */ /* 0x040fe200078e00ff */
[----:B------:R-:W-:Y:S01]  /*30070*/  SHF.R.U32.HI R6, RZ, 0x1, R11 ;  /* 0x00000001ff067819 */ /* 0x000fe2000001160b */
[C---:B------:R-:W-:Y:S01]  /*30080*/  IMAD.SHL.U32 R5, R11.reuse, 0x20, RZ ;  /* 0x000000200b057824 */ /* 0x040fe200078e00ff */
[----:B------:R-:W-:-:S04]  /*30090*/  LOP3.LUT P0, RZ, R11, 0x4, RZ, 0xc0, !PT ;  /* 0x000000040bff7812 */ /* 0x000fc8000780c0ff */
[----:B------:R-:W-:-:S04]  /*300a0*/  LOP3.LUT R7, R5, 0x80, RZ, 0xc0, !PT ;  /* 0x0000008005077812 */ /* 0x000fc800078ec0ff */
[----:B------:R-:W-:Y:S02]  /*300b0*/  LOP3.LUT R7, R7, 0x10, R11, 0xf8, !PT ;  /* 0x0000001007077812 */ /* 0x000fe400078ef80b */
[----:B--2---:R-:W-:Y:S02]  /*300c0*/  R2UR UR6, R0 ;  /* 0x00000000000672ca */ /* 0x004fe400000e0000 */
[----:B------:R-:W-:-:S04]  /*300d0*/  LOP3.LUT R0, R2, 0x3f0, RZ, 0xc0, !PT ;  /* 0x000003f002007812 */ /* 0x000fc800078ec0ff */
[----:B------:R-:W-:Y:S01]  /*300e0*/  LOP3.LUT R0, R0, 0x70, R3, 0x78, !PT ;  /* 0x0000007000007812 */ /* 0x000fe200078e7803 */
[----:B------:R-:W-:-:S05]  /*300f0*/  IMAD.SHL.U32 R3, R10, 0x10, RZ ;  /* 0x000000100a037824 */ /* 0x000fca00078e00ff */
[----:B------:R-:W-:Y:S01]  /*30100*/  LOP3.LUT R4, R3, 0x600, RZ, 0xc0, !PT ;  /* 0x0000060003047812 */ /* 0x000fe200078ec0ff */
[----:B------:R-:W-:Y:S01]  /*30110*/  ULOP3.LUT UR38, UR6, 0x1, URZ, 0xfc, !UPT ;  /* 0x0000000106267892 */ /* 0x000fe2000f8efc3f */
[----:B------:R-:W-:Y:S01]  /*30120*/  LOP3.LUT R0, R0, 0x400, R3, 0xf8, !PT ;  /* 0x0000040000007812 */ /* 0x000fe200078ef803 */
[----:B------:R-:W-:Y:S01]  /*30130*/  IMAD.SHL.U32 R3, R11, 0x80, RZ ;  /* 0x000000800b037824 */ /* 0x000fe200078e00ff */
[----:B------:R-:W-:Y:S01]  /*30140*/  LOP3.LUT R4, R4, 0x60, R5, 0xf8, !PT ;  /* 0x0000006004047812 */ /* 0x000fe200078ef805 */
[----:B------:R-:W-:-:S03]  /*30150*/  ULOP3.LUT UR39, UR6, 0x2, URZ, 0xfc, !UPT ;  /* 0x0000000206277892 */ /* 0x000fc6000f8efc3f */
[----:B------:R-:W-:Y:S02]  /*30160*/  LOP3.LUT R4, R4, 0x100, R5, 0xf8, !PT ;  /* 0x0000010004047812 */ /* 0x000fe400078ef805 */
[----:B------:R-:W-:-:S04]  /*30170*/  LOP3.LUT R5, R3, 0x380, RZ, 0xc0, !PT ;  /* 0x0000038003057812 */ /* 0x000fc800078ec0ff */
[----:B------:R-:W-:Y:S01]  /*30180*/  LOP3.LUT R5, R5, 0x30, R6, 0xf8, !PT ;  /* 0x0000003005057812 */ /* 0x000fe200078ef806 */
[----:B------:R-:W-:-:S05]  /*30190*/  IMAD.SHL.U32 R6, R11, 0x4, RZ ;  /* 0x000000040b067824 */ /* 0x000fca00078e00ff */
[----:B------:R-:W-:Y:S02]  /*301a0*/  LOP3.LUT R7, R7, 0x10, R6, 0x78, !PT ;  /* 0x0000001007077812 */ /* 0x000fe400078e7806 */
[----:B------:R-:W-:Y:S02]  /*301b0*/  LOP3.LUT R6, R5, 0x70, R2, 0x78, !PT ;  /* 0x0000007005067812 */ /* 0x000fe400078e7802 */
[----:B------:R-:W-:Y:S02]  /*301c0*/  LOP3.LUT R8, R4, R7, RZ, 0xfc, !PT ;  /* 0x0000000704087212 */ /* 0x000fe400078efcff */
[----:B------:R-:W-:Y:S02]  /*301d0*/  SHF.R.U32.HI R4, RZ, 0x3, R10 ;  /* 0x00000003ff047819 */ /* 0x000fe4000001160a */
[----:B------:R-:W-:Y:S01]  /*301e0*/  LOP3.LUT R9, R6, 0xc00, R3, 0xf8, !PT ;  /* 0x00000c0006097812 */ /* 0x000fe200078ef803 */
[----:B------:R-:W-:Y:S01]  /*301f0*/  STL [R1+0x4], R8 ;  /* 0x0000040801007387 */ /* 0x000fe20000100800 */
[----:B------:R-:W-:Y:S01]  /*30200*/  LOP3.LUT R4, R4, 0x70, R2, 0xf8, !PT ;  /* 0x0000007004047812 */ /* 0x000fe200078ef802 */
[----:B------:R-:W-:-:S02]  /*30210*/  IMAD.IADD R2, R19, 0x1, R0 ;  /* 0x0000000113027824 */ /* 0x000fc400078e0200 */
[C---:B------:R-:W-:Y:S01]  /*30220*/  VIADD R3, R9.reuse, 0x40 ;  /* 0x0000004009037836 */ /* 0x040fe20000000000 */
[----:B------:R-:W-:Y:S01]  /*30230*/  STL [R1+0x8], R9 ;  /* 0x0000080901007387 */ /* 0x000fe20000100800 */
[----:B------:R-:W-:Y:S02]  /*30240*/  @P0 VIADD R3, R9, 0xffffffc0 ;  /* 0xffffffc009030836 */ /* 0x000fe40000000000 */
[----:B------:R-:W-:Y:S01]  /*30250*/  IMAD.MOV.U32 R0, RZ, RZ, 0x1 ;  /* 0x00000001ff007424 */ /* 0x000fe200078e00ff */
        /* <DEDUP_REMOVED lines=19> */
.L_x_7663:
[----:B------:R-:W2:Y:S01]  /*30390*/  LDL R14, [R1+0x1c] ;  /* 0x00001c00010e7983 */ /* 0x000ea20000100800 */
[----:B------:R-:W-:Y:S05]  /*303a0*/  YIELD ;  /* 0x0000000000007946 */ /* 0x000fea0003800000 */
[----:B------:R-:W-:Y:S01]  /*303b0*/  ULDC.64 UR4, c[0x0][0xa28] ;  /* 0x00028a0000047ab9 */ /* 0x000fe20000000a00 */
[----:B0---4-:R-:W-:Y:S02]  /*303c0*/  CS2R R6, SRZ ;  /* 0x0000000000067805 */ /* 0x011fe4000001ff00 */
[----:B------:R-:W-:Y:S01]  /*303d0*/  ISETP.NE.U32.AND P0, PT, RZ, UR4, PT ;  /* 0x00000004ff007c0c */ /* 0x000fe2000bf05070 */
[----:B------:R-:W0:Y:S01]  /*303e0*/  LDC.64 R12, c[0x0][0xa00] ;  /* 0x00028000ff0c7b82 */ /* 0x000e220000000a00 */
[----:B------:R-:W-:Y:S01]  /*303f0*/  ULDC.64 UR10, c[0x0][0x208] ;  /* 0x00008200000a7ab9 */ /* 0x000fe20000000a00 */
[----:B------:R-:W-:Y:S01]  /*30400*/  ULDC.64 UR6, c[0x0][0xa08] ;  /* 0x0002820000067ab9 */ /* 0x000fe20000000a00 */
[----:B------:R-:W-:Y:S01]  /*30410*/  ISETP.NE.AND.EX P0, PT, RZ, UR5, PT, P0 ;  /* 0x00000005ff007c0c */ /* 0x000fe2000bf05300 */
[----:B------:R-:W-:Y:S01]  /*30420*/  ULDC.64 UR4, c[0x0][0xa18] ;  /* 0x0002860000047ab9 */ /* 0x000fe20000000a00 */
[----:B------:R-:W-:-:S03]  /*30430*/  ULDC.64 UR8, c[0x0][0xa10] ;  /* 0x0002840000087ab9 */ /* 0x000fc60000000a00 */
        /* <DEDUP_REMOVED lines=42> */
[----:B------:R-:W-:Y:S02]  /*306e0*/  ULDC.64 UR4, c[0x0][0x208] ;  /* 0x0000820000047ab9 */ /* 0x000fe40000000a00 */
[----:B------:R-:W2:Y:S04]  /*306f0*/  LDG.E R9, desc[UR4][R12.64] ;  /* 0x000000040c097981 */ /* 0x000ea8000c1e1900 */
[----:B------:R-:W2:Y:S02]  /*30700*/  LDG.E R12, desc[UR4][R12.64+0x4] ;  /* 0x000004040c0c7981 */ /* 0x000ea4000c1e1900 */
[----:B--2---:R-:W-:-:S05]  /*30710*/  IMAD.IADD R15, R12, 0x1, -R9 ;  /* 0x000000010c0f7824 */ /* 0x004fca00078e0a09 */
[----:B------:R0:W-:Y:S02]  /*30720*/  STL [R1+0x54], R15 ;  /* 0x0000540f01007387 */ /* 0x0001e40000100800 */
.L_x_7542:
        /* <DEDUP_REMOVED lines=12> */
[----:B------:R-:W1:Y:S01]  /*307f0*/  LDC.64 R4, c[0x0][0xa20] ;  /* 0x00028800ff047b82 */ /* 0x000e620000000a00 */
[----:B------:R-:W-:Y:S01]  /*30800*/  ULDC.64 UR4, c[0x0][0x208] ;  /* 0x0000820000047ab9 */ /* 0x000fe20000000a00 */
[----:B-1----:R-:W-:-:S05]  /*30810*/  IMAD.WIDE R4, R14, 0x4, R4 ;  /* 0x000000040e047825 */ /* 0x002fca00078e0204 */
[----:B------:R1:W5:Y:S01]  /*30820*/  LDG.E R7, desc[UR4][R4.64] ;  /* 0x0000000404077981 */ /* 0x000362000c1e1900 */
[----:B------:R-:W-:Y:S05]  /*30830*/  BRA `(.L_x_7544) ;  /* 0x0000000000147947 */ /* 0x000fea0003800000 */
.L_x_7543:
[----:B------:R-:W-:Y:S05]  /*30840*/  @!P1 BRA `(.L_x_7544) ;  /* 0x0000000000109947 */ /* 0x000fea0003800000 */
[----:B------:R-:W-:Y:S02]  /*30850*/  ULDC.64 UR4, c[0x0][0x208] ;  /* 0x0000820000047ab9 */ /* 0x000fe40000000a00 */
[----:B------:R-:W2:Y:S04]  /*30860*/  LDG.E R7, desc[UR4][R4.64] ;  /* 0x0000000404077981 */ /* 0x000ea8000c1e1900 */
[----:B------:R-:W2:Y:S02]  /*30870*/  LDG.E R4, desc[UR4][R4.64+0x4] ;  /* 0x0000040404047981 */ /* 0x000ea4000c1e1900 */
[----:B--2---:R-:W-:-:S07]  /*30880*/  IMAD.IADD R7, R4, 0x1, -R7 ;  /* 0x0000000104077824 */ /* 0x004fce00078e0a07 */
.L_x_7544:
[----:B------:R-:W2:Y:S01]  /*30890*/  LDL.LU R8, [R1+0x14] ;  /* 0x0000140001087983 */ /* 0x000ea20000300800 */
[----:B------:R-:W-:-:S03]  /*308a0*/  ULDC.64 UR4, c[0x0][0x208] ;  /* 0x0000820000047ab9 */ /* 0x000fc60000000a00 */
        /* <DEDUP_REMOVED lines=16> */
[----:B------:R-:W-:Y:S02]  /*309b0*/  VIADD R3, R8, 0xdf ;  /* 0x000000df08037836 */ /* 0x000fe40000000000 */
[----:B------:R-:W-:Y:S02]  /*309c0*/  IMAD.MOV.U32 R2, RZ, RZ, RZ ;  /* 0x000000ffff027224 */ /* 0x000fe400078e00ff */
[----:B------:R-:W-:Y:S02]  /*309d0*/  IMAD.IADD R6, R20, 0x1, R6 ;  /* 0x0000000114067824 */ /* 0x000fe400078e0206 */
[----:B------:R-:W-:-:S05]  /*309e0*/  IMAD.HI R2, R3, -0x6db6db6d, R2 ;  /* 0x9249249303027827 */ /* 0x000fca00078e0202 */
[----:B------:R-:W-:-:S04]  /*309f0*/  SHF.R.U32.HI R3, RZ, 0x1f, R2 ;  /* 0x0000001fff037819 */ /* 0x000fc80000011602 */
[----:B------:R-:W-:Y:S02]  /*30a00*/  LEA.HI.SX32 R12, R2, R3, 0x19 ;  /* 0x00000003020c7211 */ /* 0x000fe400078fcaff */
[----:B------:R-:W1:Y:S03]  /*30a10*/  LDC.64 R2, c[0x0][0x9e0] ;  /* 0x00027800ff027b82 */ /* 0x000e660000000a00 */
[----:B------:R2:W-:Y:S01]  /*30a20*/  STL [R1], R12 ;  /* 0x0000000c01007387 */ /* 0x0005e20000100800 */
        /* <DEDUP_REMOVED lines=14> */
.L_x_7547:
[----:B------:R-:W-:-:S13]  /*30b10*/  ISETP.NE.AND P0, PT, R3, 0x1, PT ;  /* 0x000000010300780c */ /* 0x000fda0003f05270 */
[----:B------:R-:W1:Y:S02]  /*30b20*/  @P0 LDC.64 R4, c[0x0][0x9e8] ;  /* 0x00027a00ff040b82 */ /* 0x000e640000000a00 */
[----:B-1----:R-:W-:-:S05]  /*30b30*/  @P0 IMAD.HI.U32 R4, R2, R4, RZ ;  /* 0x0000000402040227 */ /* 0x002fca00078e00ff */
[----:B------:R-:W-:-:S07]  /*30b40*/  @P0 SHF.R.U32.HI R2, RZ, R5, R4 ;  /* 0x00000005ff020219 */ /* 0x000fce0000011604 */
.L_x_7548:
[----:B------:R-:W-:Y:S05]  /*30b50*/  BSYNC B0 ;  /* 0x0000000000007941 */ /* 0x000fea0003800000 */
.L_x_7546:
[----:B------:R-:W-:-:S05]  /*30b60*/  IMAD R2, R2, R3, R3 ;  /* 0x0000000302027224 */ /* 0x000fca00078e0203 */
[----:B------:R-:W-:-:S07]  /*30b70*/  VIMNMX R7, R7, R2, PT ;  /* 0x0000000207077248 */ /* 0x000fce0003fe0100 */
.L_x_7545:
[----:B------:R-:W1:Y:S01]  /*30b80*/  @P1 LDC R4, c[0x0][0x44c] ;  /* 0x00011300ff041b82 */ /* 0x000e620000000800 */
[----:B------:R-:W-:Y:S01]  /*30b90*/  IMAD.MOV.U32 R2, RZ, RZ, R9 ;  /* 0x000000ffff027224 */ /* 0x000fe200078e0009 */
[----:B------:R-:W-:Y:S01]  /*30ba0*/  ULDC UR4, c[0x0][0x9dc] ;  /* 0x0002770000047ab9 */ /* 0x000fe20000000800 */
[----:B------:R-:W-:-:S05]  /*30bb0*/  IMAD.IADD R21, R8, 0x1, -R15 ;  /* 0x0000000108157824 */ /* 0x000fca00078e0a0f */
[----:B------:R-:W2:Y:S01]  /*30bc0*/  @P1 LDC R5, c[0x0][0x450] ;  /* 0x00011400ff051b82 */ /* 0x000ea20000000800 */
[----:B-1----:R-:W-:-:S05]  /*30bd0*/  @P1 IMAD.HI.U32 R4, R9, R4, RZ ;  /* 0x0000000409041227 */ /* 0x002fca00078e00ff */
[----:B--2---:R-:W-:Y:S01]  /*30be0*/  @P1 SHF.R.U32.HI R2, RZ, R5, R4 ;  /* 0x00000005ff021219 */ /* 0x004fe20000011604 */
[----:B------:R-:W-:Y:S02]  /*30bf0*/  VIADD R5, R7, 0xdf ;  /* 0x000000df07057836 */ /* 0x000fe40000000000 */
[----:B------:R-:W-:Y:S02]  /*30c00*/  IMAD.MOV.U32 R4, RZ, RZ, RZ ;  /* 0x000000ffff047224 */ /* 0x000fe400078e00ff */
[----:B------:R-:W-:Y:S02]  /*30c10*/  IMAD.IADD R2, R21, 0x1, R2 ;  /* 0x0000000115027824 */ /* 0x000fe400078e0202 */
[----:B------:R-:W-:-:S04]  /*30c20*/  IMAD.HI R4, R5, -0x6db6db6d, R4 ;  /* 0x9249249305047827 */ /* 0x000fc800078e0204 */
[----:B------:R-:W-:Y:S01]  /*30c30*/  VIADD R6, R2, -UR4 ;  /* 0x8000000402067c36 */ /* 0x000fe20008000000 */
[----:B------:R-:W-:-:S04]  /*30c40*/  SHF.R.U32.HI R9, RZ, 0x1f, R4 ;  /* 0x0000001fff097819 */ /* 0x000fc80000011604 */
[----:B------:R-:W-:-:S04]  /*30c50*/  LEA.HI.SX32 R9, R4, R9, 0x19 ;  /* 0x0000000904097211 */ /* 0x000fc800078fcaff */
[----:B------:R-:W-:Y:S01]  /*30c60*/  VIMNMX R9, R12, R9, PT ;  /* 0x000000090c097248 */ /* 0x000fe20003fe0100 */
        /* <DEDUP_REMOVED lines=11> */
.L_x_7551:
[----:B------:R-:W-:-:S13]  /*30d20*/  ISETP.NE.AND P0, PT, R3, 0x1, PT ;  /* 0x000000010300780c */ /* 0x000fda0003f05270 */
[----:B------:R-:W1:Y:S02]  /*30d30*/  @P0 LDC.64 R4, c[0x0][0x9e8] ;  /* 0x00027a00ff040b82 */ /* 0x000e640000000a00 */
[----:B-1----:R-:W-:-:S05]  /*30d40*/  @P0 IMAD.HI.U32 R4, R2, R4, RZ ;  /* 0x0000000402040227 */ /* 0x002fca00078e00ff */
[----:B------:R-:W-:-:S07]  /*30d50*/  @P0 SHF.R.U32.HI R2, RZ, R5, R4 ;  /* 0x00000005ff020219 */ /* 0x000fce0000011604 */
.L_x_7552:
[----:B------:R-:W-:Y:S05]  /*30d60*/  BSYNC B0 ;  /* 0x0000000000007941 */ /* 0x000fea0003800000 */
.L_x_7550:
[----:B------:R-:W-:-:S05]  /*30d70*/  IMAD R2, R2, R3, RZ ;  /* 0x0000000302027224 */ /* 0x000fca00078e02ff */
[----:B------:R-:W-:-:S07]  /*30d80*/  VIMNMX R6, R6, R2, !PT ;  /* 0x0000000206067248 */ /* 0x000fce0007fe0100 */
.L_x_7549:
[----:B------:R-:W-:Y:S01]  /*30d90*/  IMAD.MOV.U32 R2, RZ, RZ, RZ ;  /* 0x000000ffff027224 */ /* 0x000fe200078e00ff */
[----:B------:R-:W-:Y:S01]  /*30da0*/  LOP3.LUT R12, R18, 0xff, RZ, 0xc0, !PT ;  /* 0x000000ff120c7812 */ /* 0x000fe200078ec0ff */
[----:B------:R-:W-:Y:S01]  /*30db0*/  IMAD.MOV.U32 R3, RZ, RZ, R6 ;  /* 0x000000ffff037224 */ /* 0x000fe200078e0006 */
[----:B------:R-:W-:Y:S01]  /*30dc0*/  BSSY B0, `(.L_x_7553) ;  /* 0x0000027000007945 */ /* 0x000fe20003800000 */
[----:B------:R-:W-:Y:S01]  /*30dd0*/  SHF.R.U32.HI R18, RZ, 0x10, R18 ;  /* 0x00000010ff127819 */ /* 0x000fe20000011612 */
[----:B------:R-:W-:Y:S01]  /*30de0*/  IMAD.HI R6, R6, -0x6db6db6d, R2 ;  /* 0x9249249306067827 */ /* 0x000fe200078e0202 */
[----:B------:R1:W-:Y:S04]  /*30df0*/  STL [R1+0x14], R12 ;  /* 0x0000140c01007387 */ /* 0x0003e80000100800 */
[----:B------:R-:W-:-:S04]  /*30e00*/  SHF.R.U32.HI R8, RZ, 0x1f, R6 ;  /* 0x0000001fff087819 */ /* 0x000fc80000011606 */
        /* <DEDUP_REMOVED lines=34> */
.L_x_7554:
[----:B------:R-:W-:Y:S05]  /*31030*/  BSYNC B0 ;  /* 0x0000000000007941 */ /* 0x000fea0003800000 */
.L_x_7553:
[-C--:B------:R-:W-:Y:S01]  /*31040*/  IMAD R8, R12, R2.reuse, R8 ;  /* 0x000000020c087224 */ /* 0x080fe200078e0208 */
[----:B------:R-:W-:Y:S04]  /*31050*/  BSSY B0, `(.L_x_7555) ;  /* 0x00000e5000007945 */ /* 0x000fe80003800000 */
        /* <DEDUP_REMOVED lines=25> */
.L_x_7813:
[----:B--2---:R-:W-:Y:S02]  /*311f0*/  ISETP.NE.AND P0, PT, R14, RZ, PT ;  /* 0x000000ff0e00720c */ /* 0x004fe40003f05270 */
[----:B------:R-:W-:-:S11]  /*31200*/  PLOP3.LUT P6, PT, PT, PT, PT, 0x8, 0x0 ;  /* 0x000000000000781c */ /* 0x000fd60003fce170 */
[----:B------:R-:W-:Y:S05]  /*31210*/  @P0 BRA `(.L_x_7558) ;  /* 0x00000000000c0947 */ /* 0x000fea0003800000 */
[----:B------:R-:W-:-:S03]  /*31220*/  UMOV UR4, 0xffffffff ;  /* 0xffffffff00047882 */ /* 0x000fc60000000000 */
[----:B------:R-:W-:Y:S05]  /*31230*/  BRA.DIV UR4, `(.L_x_7559) ;  /* 0x0000009a04b07947 */ /* 0x000fea000b800000 */
[----:B------:R-:W-:-:S13]  /*31240*/  ELECT P6, URZ, PT ;  /* 0x00000000003f782f */ /* 0x000fda00038c0000 */
.L_x_7558:
        /* <DEDUP_REMOVED lines=9> */
.L_x_7816:
[----:B------:R-:W-:Y:S05]  /*312e0*/  BSYNC B1 ;  /* 0x0000000000017941 */ /* 0x000fea0003800000 */
.L_x_7560:
        /* <DEDUP_REMOVED lines=12> */
.L_x_7817:
[----:B------:R-:W-:Y:S05]  /*313b0*/  BSYNC B2 ;  /* 0x0000000000027941 */ /* 0x000fea0003800000 */
.L_x_7564:
        /* <DEDUP_REMOVED lines=9> */
.L_x_7567:
[----:B------:R-:W-:Y:S05]  /*31450*/  BSYNC B2 ;  /* 0x0000000000027941 */ /* 0x000fea0003800000 */
.L_x_7566:
[----:B------:R-:W3:Y:S01]  /*31460*/  LDL R5, [R1+0x20] ;  /* 0x0000200001057983 */ /* 0x000ee20000100800 */
[----:B------:R-:W-:Y:S01]  /*31470*/  IMAD.MOV.U32 R11, RZ, RZ, RZ ;  /* 0x000000ffff0b7224 */ /* 0x000fe200078e00ff */
[----:B------:R-:W-:Y:S01]  /*31480*/  UIADD3 UR4, UP0, UR36, 0x570, URZ ;  /* 0x0000057024047890 */ /* 0x000fe2000ff1e03f */
[----:B-1----:R-:W-:Y:S01]  /*31490*/  IMAD R4, R8, 0xe0, R0 ;  /* 0x000000e008047824 */ /* 0x002fe200078e0200 */
        /* <DEDUP_REMOVED lines=9> */
.L_x_7568:
        /* <DEDUP_REMOVED lines=13> */
.L_x_7818:
[----:B------:R-:W-:Y:S05]  /*31600*/  BSYNC B2 ;  /* 0x0000000000027941 */ /* 0x000fea0003800000 */
.L_x_7569:
        /* <DEDUP_REMOVED lines=11> */
.L_x_7572:
[----:B------:R-:W-:Y:S05]  /*316c0*/  BSYNC B2 ;  /* 0x0000000000027941 */ /* 0x000fea0003800000 */
.L_x_7571:
        /* <DEDUP_REMOVED lines=8> */
.L_x_7573:
        /* <DEDUP_REMOVED lines=10> */
.L_x_7563:
[----:B------:R-:W-:Y:S05]  /*317f0*/  BSYNC B1 ;  /* 0x0000000000017941 */ /* 0x000fea0003800000 */
.L_x_7562:
[----:B------:R-:W2:Y:S04]  /*31800*/  LDL.LU R6, [R1+0x20] ;  /* 0x0000200001067983 */ /* 0x000ea80000300800 */
[----:B------:R-:W3:Y:S01]  /*31810*/  LDL.LU R9, [R1+0x28] ;  /* 0x0000280001097983 */ /* 0x000ee20000300800 */
[----:B-1----:R-:W-:Y:S01]  /*31820*/  VIADD R4, R8, 0xfffffffe ;  /* 0xfffffffe08047836 */ /* 0x002fe20000000000 */
        /* <DEDUP_REMOVED lines=10> */
.L_x_7586:
        /* <DEDUP_REMOVED lines=13> */
.L_x_7819:
[----:B------:R-:W-:Y:S05]  /*319a0*/  BSYNC B2 ;  /* 0x0000000000027941 */ /* 0x000fea0003800000 */
.L_x_7576:
        /* <DEDUP_REMOVED lines=9> */
.L_x_7579:
[----:B------:R-:W-:Y:S05]  /*31a40*/  BSYNC B2 ;  /* 0x0000000000027941 */ /* 0x000fea0003800000 */
.L_x_7578:
        /* <DEDUP_REMOVED lines=12> */
.L_x_7580:
        /* <DEDUP_REMOVED lines=13> */
.L_x_7820:
[----:B------:R-:W-:Y:S05]  /*31be0*/  BSYNC B2 ;  /* 0x0000000000027941 */ /* 0x000fea0003800000 */
.L_x_7581:
        /* <DEDUP_REMOVED lines=11> */
.L_x_7584:
[----:B------:R-:W-:Y:S05]  /*31ca0*/  BSYNC B2 ;  /* 0x0000000000027941 */ /* 0x000fea0003800000 */
.L_x_7583:
        /* <DEDUP_REMOVED lines=8> */
.L_x_7585:
        /* <DEDUP_REMOVED lines=10> */
.L_x_7575:
[----:B------:R-:W-:Y:S05]  /*31dd0*/  BSYNC B1 ;  /* 0x0000000000017941 */ /* 0x000fea0003800000 */
.L_x_7574:
[----:B------:R-:W2:Y:S04]  /*31de0*/  LDL.LU R6, [R1+0x20] ;  /* 0x0000200001067983 */ /* 0x000ea80000300800 */
[----:B-1----:R-:W3:Y:S01]  /*31df0*/  LDL.LU R9, [R1+0x28] ;  /* 0x0000280001097983 */ /* 0x002ee20000300800 */
        /* <DEDUP_REMOVED lines=10> */
.L_x_7556:
[----:B------:R-:W-:Y:S05]  /*31ea0*/  BSYNC B0 ;  /* 0x0000000000007941 */ /* 0x000fea0003800000 */
.L_x_7555:
[----:B------:R-:W3:Y:S01]  /*31eb0*/  LDL R8, [R1+0x38] ;  /* 0x0000380001087983 */ /* 0x000ee20000100800 */
[----:B------:R-:W4:Y:S01]  /*31ec0*/  LDC R0, c[0x0][0x448] ;  /* 0x00011200ff007b82 */ /* 0x000f220000000800 */
[----:B------:R-:W-:Y:S07]  /*31ed0*/  @!P0 WARPSYNC.ALL ;  /* 0x0000000000008948 */ /* 0x000fee0003800000 */
[----:B------:R-:W-:Y:S01]  /*31ee0*/  @!P0 BAR.SYNC.DEFER_BLOCKING 0xc, 0x180 ;  /* 0x0306000000008b1d */ /* 0x000fe20000010000 */
[----:B----4-:R-:W-:-:S13]  /*31ef0*/  ISETP.NE.AND P1, PT, R0, 0x1, PT ;  /* 0x000000010000780c */ /* 0x010fda0003f25270 */
[----:B------:R-:W4:Y:S08]  /*31f00*/  @P1 LDC R2, c[0x0][0x44c] ;  /* 0x00011300ff021b82 */ /* 0x000f300000000800 */
[----:B------:R-:W5:Y:S01]  /*31f10*/  @P1 LDC R3, c[0x0][0x450] ;  /* 0x00011400ff031b82 */ /* 0x000f620000000800 */
[----:B---3--:R-:W-:-:S04]  /*31f20*/  VIADD R0, R8, 0x7f ;  /* 0x0000007f08007836 */ /* 0x008fc80000000000 */
[----:B----4-:R-:W-:-:S04]  /*31f30*/  @P1 IMAD.HI.U32 R2, R0, R2, RZ ;  /* 0x0000000200021227 */ /* 0x010fc800078e00ff */
[----:B------:R-:W-:Y:S01]  /*31f40*/  IMAD.MOV.U32 R6, RZ, RZ, R0 ;  /* 0x000000ffff067224 */ /* 0x000fe200078e0000 */
[----:B-----5:R-:W-:Y:S02]  /*31f50*/  @P1 SHF.R.U32.HI R6, RZ, R3, R2 ;  /* 0x00000003ff061219 */ /* 0x020fe40000011602 */
[----:B------:R-:W3:Y:S03]  /*31f60*/  LDC.64 R2, c[0x0][0x9e0] ;  /* 0x00027800ff027b82 */ /* 0x000ee60000000a00 */
[----:B------:R-:W-:Y:S01]  /*31f70*/  IMAD.IADD R6, R20, 0x1, R6 ;  /* 0x0000000114067824 */ /* 0x000fe200078e0206 */
[----:B---3--:R-:W-:-:S03]  /*31f80*/  ISETP.GE.AND P2, PT, R3, 0x1, PT ;  /* 0x000000010300780c */ /* 0x008fc60003f46270 */
        /* <DEDUP_REMOVED lines=8> */
[----:B-12---:R-:W1:Y:S02]  /*32010*/  @P0 LDC.64 R4, c[0x0][0x9e8] ;  /* 0x00027a00ff040b82 */ /* 0x006e640000000a00 */
[----:B-1----:R-:W-:-:S05]  /*32020*/  @P0 IMAD.HI.U32 R4, R0, R4, RZ ;  /* 0x0000000400040227 */ /* 0x002fca00078e00ff */
[----:B------:R-:W-:-:S04]  /*32030*/  @P0 SHF.R.U32.HI R0, RZ, R5, R4 ;  /* 0x00000005ff000219 */ /* 0x000fc80000011604 */
[----:B------:R-:W-:Y:S01]  /*32040*/  LOP3.LUT R0, RZ, R0, RZ, 0x33, !PT ;  /* 0x00000000ff007212 */ /* 0x000fe200078e33ff */
[----:B------:R-:W-:Y:S06]  /*32050*/  BRA `(.L_x_7590) ;  /* 0x0000000000107947 */ /* 0x000fec0003800000 */
.L_x_7589:
[----:B------:R-:W-:-:S13]  /*32060*/  ISETP.NE.AND P0, PT, R3, 0x1, PT ;  /* 0x000000010300780c */ /* 0x000fda0003f05270 */
[----:B-12---:R-:W1:Y:S02]  /*32070*/  @P0 LDC.64 R4, c[0x0][0x9e8] ;  /* 0x00027a00ff040b82 */ /* 0x006e640000000a00 */
[----:B-1----:R-:W-:-:S05]  /*32080*/  @P0 IMAD.HI.U32 R4, R0, R4, RZ ;  /* 0x0000000400040227 */ /* 0x002fca00078e00ff */
[----:B------:R-:W-:-:S07]  /*32090*/  @P0 SHF.R.U32.HI R0, RZ, R5, R4 ;  /* 0x00000005ff000219 */ /* 0x000fce0000011604 */
.L_x_7590:
[----:B------:R-:W-:Y:S05]  /*320a0*/  BSYNC B0 ;  /* 0x0000000000007941 */ /* 0x000fea0003800000 */
.L_x_7588:
[----:B------:R-:W-:-:S05]  /*320b0*/  IMAD R0, R0, R3, R3 ;  /* 0x0000000300007224 */ /* 0x000fca00078e0203 */
[----:B------:R-:W-:-:S07]  /*320c0*/  VIMNMX R2, R2, R0, PT ;  /* 0x0000000002027248 */ /* 0x000fce0003fe0100 */
.L_x_7587:
[----:B------:R-:W3:Y:S01]  /*320d0*/  LDL.LU R0, [R1] ;  /* 0x0000000001007983 */ /* 0x000ee20000300800 */
[----:B-12---:R-:W-:Y:S01]  /*320e0*/  VIADD R5, R2, 0xdf ;  /* 0x000000df02057836 */ /* 0x006fe20000000000 */
[----:B------:R-:W-:Y:S01]  /*320f0*/  ULDC UR4, c[0x0][0x9dc] ;  /* 0x0002770000047ab9 */ /* 0x000fe20000000800 */
[----:B------:R-:W-:Y:S01]  /*32100*/  IMAD.MOV.U32 R4, RZ, RZ, RZ ;  /* 0x000000ffff047224 */ /* 0x000fe200078e00ff */
[----:B------:R-:W1:Y:S03]  /*32110*/  @P1 LDC R2, c[0x0][0x44c] ;  /* 0x00011300ff021b82 */ /* 0x000e660000000800 */
[----:B------:R-:W-:-:S05]  /*32120*/  IMAD.HI R4, R5, -0x6db6db6d, R4 ;  /* 0x9249249305047827 */ /* 0x000fca00078e0204 */
[----:B------:R-:W-:-:S04]  /*32130*/  SHF.R.U32.HI R7, RZ, 0x1f, R4 ;  /* 0x0000001fff077819 */ /* 0x000fc80000011604 */
[----:B------:R-:W-:Y:S02]  /*32140*/  LEA.HI.SX32 R7, R4, R7, 0x19 ;  /* 0x0000000704077211 */ /* 0x000fe400078fcaff */
[----:B------:R-:W2:Y:S01]  /*32150*/  @P1 LDC R4, c[0x0][0x450] ;  /* 0x00011400ff041b82 */ /* 0x000ea20000000800 */
[----:B-1----:R-:W-:Y:S01]  /*32160*/  @P1 IMAD.HI.U32 R2, R8, R2, RZ ;  /* 0x0000000208021227 */ /* 0x002fe200078e00ff */
[----:B---3--:R-:W-:-:S03]  /*32170*/  VIMNMX R7, R0, R7, PT ;  /* 0x0000000700077248 */ /* 0x008fc60003fe0100 */
[----:B------:R-:W-:Y:S01]  /*32180*/  IMAD.MOV.U32 R0, RZ, RZ, R8 ;  /* 0x000000ffff007224 */ /* 0x000fe200078e0008 */
        /* <DEDUP_REMOVED lines=14> */
.L_x_7593:
[----:B------:R-:W-:-:S13]  /*32270*/  ISETP.NE.AND P0, PT, R3, 0x1, PT ;  /* 0x000000010300780c */ /* 0x000fda0003f05270 */
[----:B------:R-:W1:Y:S02]  /*32280*/  @P0 LDC.64 R4, c[0x0][0x9e8] ;  /* 0x00027a00ff040b82 */ /* 0x000e640000000a00 */
[----:B-1----:R-:W-:-:S05]  /*32290*/  @P0 IMAD.HI.U32 R4, R0, R4, RZ ;  /* 0x0000000400040227 */ /* 0x002fca00078e00ff */
[----:B------:R-:W-:-:S07]  /*322a0*/  @P0 SHF.R.U32.HI R0, RZ, R5, R4 ;  /* 0x00000005ff000219 */ /* 0x000fce0000011604 */
.L_x_7594:
[----:B------:R-:W-:Y:S05]  /*322b0*/  BSYNC B0 ;  /* 0x0000000000007941 */ /* 0x000fea0003800000 */
.L_x_7592:
[----:B------:R-:W-:-:S05]  /*322c0*/  IMAD R0, R0, R3, RZ ;  /* 0x0000000300007224 */ /* 0x000fca00078e02ff */
[----:B------:R-:W-:-:S07]  /*322d0*/  VIMNMX R2, R2, R0, !PT ;  /* 0x0000000002027248 */ /* 0x000fce0007fe0100 */
.L_x_7591:
[----:B------:R-:W-:Y:S01]  /*322e0*/  IMAD.MOV.U32 R4, RZ, RZ, RZ ;  /* 0x000000ffff047224 */ /* 0x000fe200078e00ff */
[----:B------:R-:W-:Y:S01]  /*322f0*/  ISETP.NE.AND P1, PT, R18, RZ, PT ;  /* 0x000000ff1200720c */ /* 0x000fe20003f25270 */
[----:B------:R-:W-:Y:S01]  /*32300*/  IMAD.MOV.U32 R5, RZ, RZ, R2 ;  /* 0x000000ffff057224 */ /* 0x000fe200078e0002 */
[----:B------:R-:W-:Y:S01]  /*32310*/  BSSY B0, `(.L_x_7595) ;  /* 0x0000024000007945 */ /* 0x000fe20003800000 */
[----:B------:R-:W-:Y:S02]  /*32320*/  IMAD.MOV.U32 R0, RZ, RZ, RZ ;  /* 0x000000ffff007224 */ /* 0x000fe400078e00ff */
[----:B------:R-:W-:-:S05]  /*32330*/  IMAD.HI R2, R2, -0x6db6db6d, R4 ;  /* 0x9249249302027827 */ /* 0x000fca00078e0204 */
[----:B------:R-:W-:-:S03]  /*32340*/  SHF.R.U32.HI R6, RZ, 0x1f, R2 ;  /* 0x0000001fff067819 */ /* 0x000fc60000011602 */
[----:B------:R-:W1:Y:S01]  /*32350*/  @!P1 LDC R18, c[0x0][0x9f0] ;  /* 0x00027c00ff129b82 */ /* 0x000e620000000800 */
[----:B------:R-:W-:-:S04]  /*32360*/  LEA.HI.SX32 R6, R2, R6, 0x19 ;  /* 0x0000000602067211 */ /* 0x000fc800078fcaff */
[----:B------:R-:W-:-:S04]  /*32370*/  VIMNMX R6, RZ, R6, !PT ;  /* 0x00000006ff067248 */ /* 0x000fc80007fe0100 */
[----:B------:R-:W-:-:S13]  /*32380*/  ISETP.GT.AND P0, PT, R7, R6, PT ;  /* 0x000000060700720c */ /* 0x000fda0003f04270 */
[----:B------:R-:W-:Y:S05]  /*32390*/  @!P0 BRA `(.L_x_7596) ;  /* 0x00000000006c8947 */ /* 0x000fea0003800000 */
[----:B-1----:R-:W-:-:S04]  /*323a0*/  IABS R2, R18 ;  /* 0x0000001200027213 */ /* 0x002fc80000000000 */
[----:B------:R-:W1:Y:S08]  /*323b0*/  I2F.RP R4, R2 ;  /* 0x0000000200047306 */ /* 0x000e700000209400 */
[----:B-1----:R-:W1:Y:S02]  /*323c0*/  MUFU.RCP R4, R4 ;  /* 0x0000000400047308 */ /* 0x002e640000001000 */
[----:B-1----:R-:W-:-:S06]  /*323d0*/  VIADD R4, R4, 0xffffffe ;  /* 0x0ffffffe04047836 */ /* 0x002fcc0000000000 */
[----:B------:R1:W2:Y:S02]  /*323e0*/  F2I.FTZ.U32.TRUNC.NTZ R5, R4 ;  /* 0x0000000400057305 */ /* 0x0002a4000021f000 */
[----:B-1----:R-:W-:Y:S02]  /*323f0*/  IMAD.MOV.U32 R4, RZ, RZ, RZ ;  /* 0x000000ffff047224 */ /* 0x002fe400078e00ff */
[----:B--2---:R-:W-:-:S04]  /*32400*/  IMAD.MOV R0, RZ, RZ, -R5 ;  /* 0x000000ffff007224 */ /* 0x004fc800078e0a05 */
[----:B------:R-:W-:-:S04]  /*32410*/  IMAD R0, R0, R2, RZ ;  /* 0x0000000200007224 */ /* 0x000fc800078e02ff */
        /* <DEDUP_REMOVED lines=19> */
.L_x_7596:
[----:B------:R-:W-:Y:S05]  /*32550*/  BSYNC B0 ;  /* 0x0000000000007941 */ /* 0x000fea0003800000 */
.L_x_7595:
        /* <DEDUP_REMOVED lines=14> */
[----:B------:R-:W2:Y:S01]  /*32640*/  FLO.U32 R0, UR4 ;  /* 0x0000000400007d00 */ /* 0x000ea200080e0000 */
[----:B------:R-:W-:Y:S01]  /*32650*/  ULDC.64 UR6, c[0x0][0x208] ;  /* 0x0000820000067ab9 */ /* 0x000fe20000000a00 */
        /* <DEDUP_REMOVED lines=10> */
.L_x_7597:
        /* <DEDUP_REMOVED lines=20> */
.L_x_7600:
[----:B------:R-:W-:Y:S05]  /*32840*/  BSYNC B6 ;  /* 0x0000000000067941 */ /* 0x000fea0003800000 */
.L_x_7599:
        /* <DEDUP_REMOVED lines=22> */
.L_x_7602:
[----:B------:R-:W-:Y:S05]  /*329b0*/  BSYNC B6 ;  /* 0x0000000000067941 */ /* 0x000fea0003800000 */
.L_x_7601:
        /* <DEDUP_REMOVED lines=21> */
.L_x_7604:
[----:B------:R-:W-:Y:S05]  /*32b10*/  BSYNC B6 ;  /* 0x0000000000067941 */ /* 0x000fea0003800000 */
.L_x_7603:
        /* <DEDUP_REMOVED lines=19> */
.L_x_7606:
[----:B------:R-:W-:Y:S05]  /*32c50*/  BSYNC B6 ;  /* 0x0000000000067941 */ /* 0x000fea0003800000 */
.L_x_7605:
[----:B-1----:R-:W2:Y:S01]  /*32c60*/  LDL R18, [R1+0x1c] ;  /* 0x00001c0001127983 */ /* 0x002ea20000100800 */
[----:B------:R-:W-:Y:S01]  /*32c70*/  ULDC.64 UR4, c[0x0][0x9f8] ;  /* 0x00027e0000047ab9 */ /* 0x000fe20000000a00 */
[----:B------:R-:W-:Y:S01]  /*32c80*/  ULDC.64 UR6, c[0x0][0x208] ;  /* 0x0000820000067ab9 */ /* 0x000fe20000000a00 */
        /* <DEDUP_REMOVED lines=20> */
.L_x_7823:
        /* <DEDUP_REMOVED lines=8> */
.L_x_7826:
        /* <DEDUP_REMOVED lines=25> */
.L_x_7610:
        /* <DEDUP_REMOVED lines=9> */
.L_x_7827:
        /* <DEDUP_REMOVED lines=8> */
.L_x_7612:
        /* <DEDUP_REMOVED lines=17> */
[----:B------:R-:W3:Y:S02]  /*33200*/  SYNCS.PHASECHK.TRANS64.TRYWAIT P0, [R0+URZ+0x2e840], R3 ;  /* 0x02e84003000075a7 */ /* 0x000ee4000800017f */
[----:B--23--:R-:W-:Y:S05]  /*33210*/  @!P0 BRA `(.L_x_7613) ;  /* 0x0000007c00a48947 */ /* 0x00cfea0003800000 */
.L_x_7828:
        /* <DEDUP_REMOVED lines=8> */
.L_x_7614:
        /* <DEDUP_REMOVED lines=8> */
[----:B------:R-:W-:Y:S01]  /*33320*/  R2UR UR13, R18 ;  /* 0x00000000120d72ca */ /* 0x000fe200000e0000 */
[----:B------:R-:W-:Y:S01]  /*33330*/  UMOV UR10, URZ ;  /* 0x0000003f000a7c82 */ /* 0x000fe20008000000 */
[----:B------:R-:W-:-:S02]  /*33340*/  PLOP3.LUT P0, PT, PT, PT, PT, 0x80, 0x0 ;  /* 0x000000000000781c */ /* 0x000fc40003f0f070 */
[----:B------:R-:W-:Y:S01]  /*33350*/  LOP3.LUT R16, R16, 0xfffffffe, RZ, 0xc0, !PT ;  /* 0xfffffffe10107812 */ /* 0x000fe200078ec0ff */
[----:B------:R-:W-:Y:S02]  /*33360*/  UIADD3 UR8, UR8, 0x20400, URZ ;  /* 0x0002040008087890 */ /* 0x000fe4000fffe03f */
[----:B------:R-:W-:-:S08]  /*33370*/  UIADD3 UR9, UR9, 0x2e830, URZ ;  /* 0x0002e83009097890 */ /* 0x000fd0000fffe03f */
[----:B------:R-:W-:Y:S01]  /*33380*/  @P0 LOP3.LUT R16, R16, 0x1, RZ, 0xfc, !PT ;  /* 0x0000000110100812 */ /* 0x000fe200078efcff */
[----:B------:R3:W-:Y:S02]  /*33390*/  UTMALDG.4D [UR8], [UR4], desc[UR6] ;  /* 0x00000608040075b4 */ /* 0x0007e40008019000 */
[----:B---3--:R-:W-:-:S04]  /*333a0*/  NOP ;  /* 0x0000000000007918 */ /* 0x008fc80000000000 */
.L_x_7608:
[----:B-12---:R-:W2:Y:S01]  /*333b0*/  LDL.LU R3, [R1+0x5c] ;  /* 0x00005c0001037983 */ /* 0x006ea20000300800 */
        /* <DEDUP_REMOVED lines=30> */
.L_x_7616:
[----:B------:R-:W-:Y:S05]  /*335a0*/  BSYNC B6 ;  /* 0x0000000000067941 */ /* 0x000fea0003800000 */
.L_x_7615:
[----:B-1----:R-:W2:Y:S01]  /*335b0*/  LDL.LU R0, [R1+0x5c] ;  /* 0x00005c0001007983 */ /* 0x002ea20000300800 */
[----:B------:R-:W-:Y:S01]  /*335c0*/  ULDC.64 UR6, c[0x0][0xa00] ;  /* 0x0002800000067ab9 */ /* 0x000fe20000000a00 */
[----:B------:R-:W-:Y:S01]  /*335d0*/  ULDC.64 UR4, c[0x0][0x2d8] ;  /* 0x0000b60000047ab9 */ /* 0x000fe20000000a00 */
[----:B------:R-:W1:Y:S01]  /*335e0*/  LDC R7, c[0x0][0x448] ;  /* 0x00011200ff077b82 */ /* 0x000e620000000800 */
[----:B------:R-:W2:Y:S04]  /*335f0*/  LDL.LU.64 R2, [R1+0x60] ;  /* 0x0000600001027983 */ /* 0x000ea80000300a00 */
[----:B------:R-:W3:Y:S04]  /*33600*/  LDL R6, [R1+0x1c] ;  /* 0x00001c0001067983 */ /* 0x000ee80000100800 */
[----:B------:R-:W4:Y:S01]  /*33610*/  LDL R12, [R1+0x38] ;  /* 0x00003800010c7983 */ /* 0x000f220000100800 */
[----:B------:R-:W-:Y:S01]  /*33620*/  ISETP.NE.U32.AND P0, PT, RZ, UR6, PT ;  /* 0x00000006ff007c0c */ /* 0x000fe2000bf05070 */
[----:B------:R-:W-:-:S03]  /*33630*/  ULDC UR6, c[0x0][0x2b8] ;  /* 0x0000ae0000067ab9 */ /* 0x000fc60000000800 */
[----:B------:R-:W-:Y:S01]  /*33640*/  ISETP.NE.AND.EX P0, PT, RZ, UR7, PT, P0 ;  /* 0x00000007ff007c0c */ /* 0x000fe2000bf05300 */
[----:B------:R-:W0:Y:S02]  /*33650*/  S2R R5, SR_TID.X ;  /* 0x0000000000057919 */ /* 0x000e240000002100 */
[----:B0-----:R-:W-:-:S04]  /*33660*/  LOP3.LUT R5, R5, 0x7f, RZ, 0xc0, !PT ;  /* 0x0000007f05057812 */ /* 0x001fc800078ec0ff */
[----:B------:R-:W-:Y:S01]  /*33670*/  SHF.R.U32.HI R5, RZ, 0x3, R5 ;  /* 0x00000003ff057819 */ /* 0x000fe20000011605 */
[----:B--2---:R-:W-:Y:S01]  /*33680*/  IMAD.MOV.U32 R3, RZ, RZ, R0 ;  /* 0x000000ffff037224 */ /* 0x004fe200078e0000 */
[----:B---3--:R-:W-:-:S04]  /*33690*/  SHF.R.S32.HI R0, RZ, 0x1f, R6 ;  /* 0x0000001fff007819 */ /* 0x008fc80000011406 */
[----:B------:R-:W-:Y:S02]  /*336a0*/  SEL R4, R0, RZ, !P0 ;  /* 0x000000ff00047207 */ /* 0x000fe40004000000 */
[----:B------:R-:W-:Y:S02]  /*336b0*/  SEL R0, R6, RZ, !P0 ;  /* 0x000000ff06007207 */ /* 0x000fe40004000000 */
[----:B------:R-:W0:Y:S01]  /*336c0*/  S2R R6, SR_TID.X ;  /* 0x0000000000067919 */ /* 0x000e220000002100 */
[----:B------:R-:W-:-:S04]  /*336d0*/  IMAD.WIDE.U32 R2, R17, UR4, R2 ;  /* 0x0000000411027c25 */ /* 0x000fc8000f8e0002 */
[----:B------:R-:W-:Y:S01]  /*336e0*/  IMAD R3, R17, UR5, R3 ;  /* 0x0000000511037c24 */ /* 0x000fe2000f8e0203 */
[----:B------:R-:W-:Y:S02]  /*336f0*/  ULDC.64 UR4, c[0x0][0x2e0] ;  /* 0x0000b80000047ab9 */ /* 0x000fe40000000a00 */
[----:B------:R-:W-:Y:S02]  /*33700*/  IMAD R4, R4, UR4, RZ ;  /* 0x0000000404047c24 */ /* 0x000fe4000f8e02ff */
[----:B------:R-:W-:-:S04]  /*33710*/  IMAD.WIDE.U32 R2, R0, UR4, R2 ;  /* 0x0000000400027c25 */ /* 0x000fc8000f8e0002 */
[----:B------:R-:W-:Y:S01]  /*33720*/  IMAD R0, R0, UR5, R4 ;  /* 0x0000000500007c24 */ /* 0x000fe2000f8e0204 */
[----:B-1----:R-:W-:Y:S01]  /*33730*/  ISETP.NE.AND P0, PT, R7, 0x1, PT ;  /* 0x000000010700780c */ /* 0x002fe20003f05270 */
[----:B------:R-:W1:Y:S01]  /*33740*/  S2R R10, SR_TID.X ;  /* 0x00000000000a7919 */ /* 0x000e620000002100 */
[----:B------:R-:W-:Y:S01]  /*33750*/  ULDC.64 UR4, c[0x0][0x2d0] ;  /* 0x0000b40000047ab9 */ /* 0x000fe20000000a00 */
[----:B0-----:R-:W-:-:S10]  /*33760*/  IMAD.SHL.U32 R8, R6, 0x10, RZ ;  /* 0x0000001006087824 */ /* 0x001fd400078e00ff */
[----:B------:R-:W0:Y:S01]  /*33770*/  @P0 LDC R6, c[0x0][0x450] ;  /* 0x00011400ff060b82 */ /* 0x000e220000000800 */
[----:B------:R-:W-:-:S05]  /*33780*/  LOP3.LUT R8, R5, 0x70, R8, 0xf8, !PT ;  /* 0x0000007005087812 */ /* 0x000fca00078ef808 */
[----:B----4-:R-:W-:Y:S02]  /*33790*/  IMAD.IADD R4, R8, 0x1, R12 ;  /* 0x0000000108047824 */ /* 0x010fe400078e020c */
[----:B------:R-:W2:Y:S01]  /*337a0*/  @P0 LDC R5, c[0x0][0x44c] ;  /* 0x00011300ff050b82 */ /* 0x000ea20000000800 */
[----:B------:R3:W5:Y:S01]  /*337b0*/  LDL R8, [R1+0x68] ;  /* 0x0000680001087983 */ /* 0x0007620000100800 */
[----:B------:R-:W-:Y:S02]  /*337c0*/  IMAD.IADD R3, R3, 0x1, R0 ;  /* 0x0000000103037824 */ /* 0x000fe400078e0200 */
[----:B------:R-:W-:Y:S02]  /*337d0*/  IMAD.MOV.U32 R0, RZ, RZ, R4 ;  /* 0x000000ffff007224 */ /* 0x000fe400078e0004 */
[----:B--2---:R-:W-:-:S05]  /*337e0*/  @P0 IMAD.HI.U32 R5, R4, R5, RZ ;  /* 0x0000000504050227 */ /* 0x004fca00078e00ff */
        /* <DEDUP_REMOVED lines=10> */
[----:B-1----:R-:W-:Y:S02]  /*33890*/  IMAD.SHL.U32 R9, R10, 0x10, RZ ;  /* 0x000000100a097824 */ /* 0x002fe400078e00ff */
[----:B------:R-:W-:-:S04]  /*338a0*/  IMAD.WIDE.U32 R2, R4, UR4, R2 ;  /* 0x0000000404027c25 */ /* 0x000fc8000f8e0002 */
[----:B------:R-:W-:Y:S01]  /*338b0*/  IMAD R0, R0, UR4, RZ ;  /* 0x0000000400007c24 */ /* 0x000fe2000f8e02ff */
[----:B------:R-:W-:-:S03]  /*338c0*/  LOP3.LUT R9, R9, 0x70, RZ, 0xc0, !PT ;  /* 0x0000007009097812 */ /* 0x000fc600078ec0ff */
[----:B------:R-:W-:Y:S01]  /*338d0*/  IMAD R0, R4, UR5, R0 ;  /* 0x0000000504007c24 */ /* 0x000fe2000f8e0200 */
[----:B------:R-:W-:Y:S02]  /*338e0*/  ULDC.64 UR4, c[0x0][0x280] ;  /* 0x0000a00000047ab9 */ /* 0x000fe40000000a00 */
[----:B------:R-:W-:Y:S01]  /*338f0*/  IADD3 R4, P1, R2, UR4, RZ ;  /* 0x0000000402047c10 */ /* 0x000fe2000ff3e0ff */
[----:B------:R-:W-:Y:S01]  /*33900*/  UMOV UR4, 0xffffffff ;  /* 0xffffffff00047882 */ /* 0x000fe20000000000 */
[----:B------:R-:W-:Y:S02]  /*33910*/  LOP3.LUT R10, R10, 0x7f, RZ, 0xc0, !PT ;  /* 0x0000007f0a0a7812 */ /* 0x000fe400078ec0ff */
[----:B------:R-:W-:Y:S02]  /*33920*/  ISETP.GE.AND P0, PT, R9, UR6, PT ;  /* 0x0000000609007c0c */ /* 0x000fe4000bf06270 */
[----:B------:R-:W-:Y:S02]  /*33930*/  IADD3.X R3, R3, UR5, R0, P1, !PT ;  /* 0x0000000503037c10 */ /* 0x000fe40008ffe400 */
[----:B------:R-:W-:Y:S01]  /*33940*/  SHF.R.U32.HI R10, RZ, 0x3, R10 ;  /* 0x00000003ff0a7819 */ /* 0x000fe2000001160a */
[----:B---3--:R-:W-:Y:S08]  /*33950*/  BRA.DIV UR4, `(.L_x_7617) ;  /* 0x0000007604e87947 */ /* 0x008ff0000b800000 */
[----:B------:R-:W2:Y:S04]  /*33960*/  LDL.LU R6, [R1+0x54] ;  /* 0x0000540001067983 */ /* 0x000ea80000300800 */
[----:B------:R-:W3:Y:S01]  /*33970*/  LDL.LU R11, [R1+0x38] ;  /* 0x00003800010b7983 */ /* 0x000ee20000300800 */
[----:B------:R-:W-:Y:S01]  /*33980*/  ULDC.64 UR4, c[0x0][0x208] ;  /* 0x0000820000047ab9 */ /* 0x000fe20000000a00 */
[----:B--2---:R-:W-:Y:S02]  /*33990*/  IMAD R2, R6, R7, RZ ;  /* 0x0000000706027224 */ /* 0x004fe400078e02ff */
[----:B------:R-:W0:Y:S01]  /*339a0*/  SHFL.IDX PT, R7, R4, RZ, 0x181f ;  /* 0x00181fff04077589 */ /* 0x000e2200000e0000 */
[----:B---3--:R-:W-:-:S03]  /*339b0*/  IMAD.IADD R0, R10, 0x1, R11 ;  /* 0x000000010a007824 */ /* 0x008fc600078e020b */
[----:B------:R-:W1:Y:S01]  /*339c0*/  SHFL.IDX PT, R6, R3, RZ, 0x181f ;  /* 0x00181fff03067589 */ /* 0x000e6200000e0000 */
[C---:B------:R-:W-:Y:S01]  /*339d0*/  VIADD R5, R0.reuse, 0x10 ;  /* 0x0000001000057836 */ /* 0x040fe20000000000 */
        /* <DEDUP_REMOVED lines=60> */
[----:B------:R0:W1:Y:S04]  /*33da0*/  SHFL.IDX PT, R5, R3, 0x7, 0x181f ;  /* 0x00f81f0003057f89 */ /* 0x00006800000e0000 */
[----:B------:R0:W-:Y:S04]  /*33db0*/  @!P1 LDGSTS.E.BYPASS.LTC128B.128 [R8+0x1f400], desc[UR4][R6.64], !P0 ;  /* 0x1f40000006089fae */ /* 0x0001e8000c101d44 */
[----:B------:R0:W2:Y:S02]  /*33dc0*/  SHFL.IDX PT, R3, R4, 0x7, 0x181f ;  /* 0x00f81f0004037f89 */ /* 0x0000a400000e0000 */
.L_x_7845:
[----:B------:R-:W-:Y:S01]  /*33dd0*/  VIADD R0, R0, 0x70 ;  /* 0x0000007000007836 */ /* 0x000fe20000000000 */
[----:B------:R-:W-:-:S04]  /*33de0*/  ULDC.64 UR4, c[0x0][0x208] ;  /* 0x0000820000047ab9 */ /* 0x000fc80000000a00 */
        /* <DEDUP_REMOVED lines=9> */
.L_x_7618:
        /* <DEDUP_REMOVED lines=18> */
.L_x_7846:
[----:B------:R-:W-:Y:S05]  /*33fa0*/  BSYNC B0 ;  /* 0x0000000000007941 */ /* 0x000fea0003800000 */
.L_x_7619:
[----:B------:R-:W2:Y:S04]  /*33fb0*/  LDL.LU R2, [R1+0x58] ;  /* 0x0000580001027983 */ /* 0x000ea80000300800 */
[----:B------:R-:W3:Y:S01]  /*33fc0*/  LDL R3, [R1+0x18] ;  /* 0x0000180001037983 */ /* 0x000ee20000100800 */
[----:B--2---:R-:W-:-:S05]  /*33fd0*/  VIADD R2, R2, 0xfffffffe ;  /* 0xfffffffe02027836 */ /* 0x004fca0000000000 */
[----:B---3--:R-:W-:-:S13]  /*33fe0*/  ISETP.GE.AND P0, PT, R2, R3, PT ;  /* 0x000000030200720c */ /* 0x008fda0003f06270 */
[----:B------:R-:W-:Y:S05]  /*33ff0*/  @!P0 BRA `(.L_x_7621) ;  /* 0x0000001000d88947 */ /* 0x000fea0003800000 */
[----:B0-----:R0:W5:Y:S04]  /*34000*/  LDL.LU R0, [R1+0xc] ;  /* 0x00000c0001007983 */ /* 0x0011680000300800 */
[----:B------:R0:W5:Y:S02]  /*34010*/  LDL.LU R8, [R1+0x24] ;  /* 0x0000240001087983 */ /* 0x0001640000300800 */
.L_x_7641:
        /* <DEDUP_REMOVED lines=20> */
[----:B------:R-:W-:Y:S01]  /*34160*/  ULDC.64 UR8, c[0x0][0x208] ;  /* 0x0000820000087ab9 */ /* 0x000fe20000000a00 */
        /* <DEDUP_REMOVED lines=15> */
.L_x_7624:
        /* <DEDUP_REMOVED lines=8> */
.L_x_7847:
[----:B------:R-:W-:Y:S05]  /*342e0*/  BSYNC B1 ;  /* 0x0000000000017941 */ /* 0x000fea0003800000 */
.L_x_7625:
        /* <DEDUP_REMOVED lines=9> */
.L_x_7628:
[----:B------:R-:W-:Y:S05]  /*34380*/  BSYNC B1 ;  /* 0x0000000000017941 */ /* 0x000fea0003800000 */
.L_x_7627:
        /* <DEDUP_REMOVED lines=13> */
.L_x_7629:
        /* <DEDUP_REMOVED lines=13> */
.L_x_7848:
[----:B------:R-:W-:Y:S05]  /*34530*/  BSYNC B1 ;  /* 0x0000000000017941 */ /* 0x000fea0003800000 */
.L_x_7630:
        /* <DEDUP_REMOVED lines=11> */
.L_x_7633:
[----:B------:R-:W-:Y:S05]  /*345f0*/  BSYNC B1 ;  /* 0x0000000000017941 */ /* 0x000fea0003800000 */
.L_x_7632:
        /* <DEDUP_REMOVED lines=8> */
.L_x_7634:
        /* <DEDUP_REMOVED lines=10> */
.L_x_7623:
[----:B------:R-:W-:Y:S05]  /*34720*/  BSYNC B0 ;  /* 0x0000000000007941 */ /* 0x000fea0003800000 */
.L_x_7622:
[----:B------:R-:W-:-:S06]  /*34730*/  UISETP.NE.AND UP0, UPT, UR38, 0x3, UPT ;  /* 0x000000032600788c */ /* 0x000fcc000bf05270 */
[----:B------:R-:W-:-:S13]  /*34740*/  PLOP3.LUT P0, PT, PT, PT, UP0, 0x80, 0x0 ;  /* 0x000000000000781c */ /* 0x000fda0003f0f008 */
[----:B------:R-:W-:Y:S05]  /*34750*/  @!P0 BRA `(.L_x_7635) ;  /* 0x0000000000048947 */ /* 0x000fea0003800000 */
[----:B------:R-:W-:Y:S01]  /*34760*/  BPT.TRAP 0x1 ;  /* 0x000000040000795c */ /* 0x000fe20000300000 */
.L_x_7635:
        /* <DEDUP_REMOVED lines=8> */
.L_x_7849:
[----:B------:R-:W-:Y:S05]  /*347f0*/  BSYNC B0 ;  /* 0x0000000000007941 */ /* 0x000fea0003800000 */
.L_x_7636:
[----:B------:R-:W-:Y:S05]  /*34800*/  @!P1 BRA `(.L_x_7638) ;  /* 0x0000000000049947 */ /* 0x000fea0003800000 */
[----:B------:R-:W-:Y:S01]  /*34810*/  BPT.TRAP 0x1 ;  /* 0x000000040000795c */ /* 0x000fe20000300000 */
.L_x_7638:
[----:B--2---:R-:W-:Y:S01]  /*34820*/  SHF.L.U32 R4, R8, 0x1f, RZ ;  /* 0x0000001f08047819 */ /* 0x004fe200000006ff */
[----:B------:R-:W-:-:S03]  /*34830*/  IMAD R0, R0, 0x7000, RZ ;  /* 0x0000700000007824 */ /* 0x000fc600078e02ff */
[----:B------:R-:W2:Y:S02]  /*34840*/  SYNCS.PHASECHK.TRANS64.TRYWAIT P0, [R3+URZ+0x2e860], R4 ;  /* 0x02e86004030075a7 */ /* 0x000ea4000800017f */
[----:B--2---:R-:W-:Y:S05]  /*34850*/  @!P0 BRA `(.L_x_7639) ;  /* 0x0000007400288947 */ /* 0x004fea0003800000 */
.L_x_7850:
[----:B------:R-:W3:Y:S04]  /*34860*/  LDL R12, [R1+0x34] ;  /* 0x00003400010c7983 */ /* 0x000ee80000100800 */
[----:B------:R-:W4:Y:S04]  /*34870*/  LDL R13, [R1] ;  /* 0x00000000010d7983 */ /* 0x000f280000100800 */
[----:B------:R2:W-:Y:S04]  /*34880*/  STL [R1+0xb8], R3 ;  /* 0x0000b80301007387 */ /* 0x0005e80000100800 */
[----:B--2---:R-:W2:Y:S04]  /*34890*/  LDL R3, [R1+0x8] ;  /* 0x0000080001037983 */ /* 0x004ea80000100800 */
[----:B------:R0:W-:Y:S04]  /*348a0*/  STL [R1+0xb4], R2 ;  /* 0x0000b40201007387 */ /* 0x0001e80000100800 */
[----:B0-----:R-:W4:Y:S01]  /*348b0*/  LDL R2, [R1+0x4] ;  /* 0x0000040001027983 */ /* 0x001f220000100800 */
[----:B------:R-:W-:Y:S05]  /*348c0*/  WARPSYNC.ALL ;  /* 0x0000000000007948 */ /* 0x000fea0003800000 */
[----:B---3--:R-:W-:-:S02]  /*348d0*/  IADD3 R20, R19, R12, R0 ;  /* 0x0000000c13147210 */ /* 0x008fc40007ffe000 */
[----:B--2---:R-:W-:-:S05]  /*348e0*/  LOP3.LUT R4, R0, R3, RZ, 0xfc, !PT ;  /* 0x0000000300047212 */ /* 0x004fca00078efcff */
[----:B------:R-:W-:-:S06]  /*348f0*/  IMAD.IADD R4, R19, 0x1, R4 ;  /* 0x0000000113047824 */ /* 0x000fcc00078e0204 */
[----:B------:R-:W0:Y:S01]  /*34900*/  LDSM.16.MT88.4 R4, [R4+0xe400] ;  /* 0x00e400000404783b */ /* 0x000e220000004200 */
[----:B----4-:R-:W-:-:S05]  /*34910*/  LOP3.LUT R12, R0, R2, RZ, 0xfc, !PT ;  /* 0x00000002000c7212 */ /* 0x010fca00078efcff */
[----:B------:R-:W-:Y:S01]  /*34920*/  IMAD.IADD R12, R13, 0x1, R12 ;  /* 0x000000010d0c7824 */ /* 0x000fe200078e020c */
[C-C-:B0-----:R-:W-:Y:S02]  /*34930*/  PRMT R8, R4.reuse, 0x6420, R5.reuse ;  /* 0x0000642004087816 */ /* 0x141fe40000000005 */
[----:B-1----:R-:W-:Y:S02]  /*34940*/  PRMT R9, R4, 0x7531, R5 ;  /* 0x0000753104097816 */ /* 0x002fe40000000005 */
[C-C-:B------:R-:W-:Y:S02]  /*34950*/  PRMT R10, R6.reuse, 0x6420, R7.reuse ;  /* 0x00006420060a7816 */ /* 0x140fe40000000007 */
[----:B------:R-:W-:Y:S02]  /*34960*/  PRMT R11, R6, 0x7531, R7 ;  /* 0x00007531060b7816 */ /* 0x000fe40000000007 */
[----:B------:R-:W0:Y:S04]  /*34970*/  LDSM.16.MT88.4 R4, [R20+0xe400] ;  /* 0x00e400001404783b */ /* 0x000e280000004200 */
[----:B------:R0:W-:Y:S02]  /*34980*/  STSM.16.M88.4 [R12], R8 ;  /* 0x000000080c007844 */ /* 0x0001e40000000200 */
[----:B0-----:R-:W-:-:S02]  /*34990*/  PRMT R8, R4, 0x6420, R5 ;  /* 0x0000642004087816 */ /* 0x001fc40000000005 */
[----:B------:R-:W-:Y:S02]  /*349a0*/  PRMT R9, R4, 0x7531, R5 ;  /* 0x0000753104097816 */ /* 0x000fe40000000005 */
[----:B------:R-:W-:Y:S02]  /*349b0*/  LOP3.LUT R4, R0, 0x800, R2, 0xfe, !PT ;  /* 0x0000080000047812 */ /* 0x000fe400078efe02 */
[C-C-:B------:R-:W-:Y:S02]  /*349c0*/  PRMT R10, R6.reuse, 0x6420, R7.reuse ;  /* 0x00006420060a7816 */ /* 0x140fe40000000007 */
[----:B------:R-:W-:Y:S01]  /*349d0*/  PRMT R11, R6, 0x7531, R7 ;  /* 0x00007531060b7816 */ /* 0x000fe20000000007 */
[----:B------:R-:W-:-:S05]  /*349e0*/  IMAD.IADD R4, R13, 0x1, R4 ;  /* 0x000000010d047824 */ /* 0x000fca00078e0204 */
[----:B------:R0:W-:Y:S02]  /*349f0*/  STSM.16.M88.4 [R4], R8 ;  /* 0x0000000804007844 */ /* 0x0001e40000000200 */
[----:B0-----:R-:W-:Y:S02]  /*34a00*/  VIADD R8, R0, 0x1000 ;  /* 0x0000100000087836 */ /* 0x001fe40000000000 */
[----:B------:R-:W-:-:S03]  /*34a10*/  IMAD.MOV.U32 R11, RZ, RZ, R13 ;  /* 0x000000ffff0b7224 */ /* 0x000fc600078e000d */
        /* <DEDUP_REMOVED lines=8> */
[----:B------:R-:W-:Y:S02]  /*34aa0*/  PRMT R15, R6, 0x7531, R7 ;  /* 0x00007531060f7816 */ /* 0x000fe40000000007 */
[----:B------:R-:W0:Y:S04]  /*34ab0*/  LDSM.16.MT88.4 R4, [R20+0xf400] ;  /* 0x00f400001404783b */ /* 0x000e280000004200 */
[----:B------:R1:W-:Y:S04]  /*34ac0*/  STSM.16.M88.4 [R8], R12 ;  /* 0x0000000c08007844 */ /* 0x0003e80000000200 */
[----:B-1----:R-:W2:Y:S01]  /*34ad0*/  LDL R14, [R1+0x50] ;  /* 0x00005000010e7983 */ /* 0x002ea20000100800 */
[----:B------:R-:W-:Y:S01]  /*34ae0*/  IMAD.MOV.U32 R15, RZ, RZ, R11 ;  /* 0x000000ffff0f7224 */ /* 0x000fe200078e000b */
[----:B0-----:R-:W-:-:S02]  /*34af0*/  PRMT R8, R4, 0x6420, R5 ;  /* 0x0000642004087816 */ /* 0x001fc40000000005 */
[----:B------:R-:W-:Y:S02]  /*34b00*/  PRMT R9, R4, 0x7531, R5 ;  /* 0x0000753104097816 */ /* 0x000fe40000000005 */
[C-C-:B------:R-:W-:Y:S02]  /*34b10*/  PRMT R10, R6.reuse, 0x6420, R7.reuse ;  /* 0x00006420060a7816 */ /* 0x140fe40000000007 */
[----:B------:R-:W-:Y:S02]  /*34b20*/  PRMT R11, R6, 0x7531, R7 ;  /* 0x00007531060b7816 */ /* 0x000fe40000000007 */
[----:B--2---:R-:W-:-:S05]  /*34b30*/  IADD3 R4, R15, R14, R0 ;  /* 0x0000000e0f047210 */ /* 0x004fca0007ffe000 */
        /* <DEDUP_REMOVED lines=88> */
[----:B------:R-:W-:Y:S01]  /*350c0*/  LOP3.LUT R8, R8, R2, RZ, 0xfc, !PT ;  /* 0x0000000208087212 */ /* 0x000fe200078efcff */
[----:B------:R0:W5:Y:S02]  /*350d0*/  LDL.LU R3, [R1+0xb8] ;  /* 0x0000b80001037983 */ /* 0x0001640000300800 */
[----:B------:R-:W-:Y:S02]  /*350e0*/  IMAD.IADD R4, R19, 0x1, R4 ;  /* 0x0000000113047824 */ /* 0x000fe400078e0204 */
[----:B------:R-:W-:Y:S01]  /*350f0*/  IMAD.IADD R8, R11, 0x1, R8 ;  /* 0x000000010b087824 */ /* 0x000fe200078e0208 */
[----:B------:R0:W5:Y:S04]  /*35100*/  LDL.LU R2, [R1+0xb4] ;  /* 0x0000b40001027983 */ /* 0x0001680000300800 */
[----:B------:R-:W1:Y:S02]  /*35110*/  LDSM.16.MT88.4 R4, [R4+0xe400] ;  /* 0x00e400000404783b */ /* 0x000e640000004200 */
[----:B-1----:R-:W-:-:S02]  /*35120*/  PRMT R12, R4, 0x6420, R5 ;  /* 0x00006420040c7816 */ /* 0x002fc40000000005 */
        /* <DEDUP_REMOVED lines=21> */
.L_x_7640:
        /* <DEDUP_REMOVED lines=14> */
.L_x_7621:
[----:B------:R-:W1:Y:S01]  /*35360*/  S2R R3, SR_TID.X ;  /* 0x0000000000037919 */ /* 0x000e620000002100 */
[----:B------:R-:W-:Y:S01]  /*35370*/  BSSY B0, `(.L_x_7642) ;  /* 0x0000012000007945 */ /* 0x000fe20003800000 */
[----:B-1----:R-:W-:-:S04]  /*35380*/  LOP3.LUT R3, R3, 0x7f, RZ, 0xc0, !PT ;  /* 0x0000007f03037812 */ /* 0x002fc800078ec0ff */
[----:B------:R-:W-:-:S13]  /*35390*/  ISETP.NE.AND P0, PT, R3, RZ, PT ;  /* 0x000000ff0300720c */ /* 0x000fda0003f05270 */
[----:B------:R-:W-:Y:S05]  /*353a0*/  @P0 BRA `(.L_x_7643) ;  /* 0x0000000000380947 */ /* 0x000fea0003800000 */
[----:B------:R-:W1:Y:S01]  /*353b0*/  S2R R2, SR_LANEID ;  /* 0x0000000000027919 */ /* 0x000e620000000000 */
[----:B------:R-:W-:Y:S01]  /*353c0*/  VOTEU.ANY UR4, UPT, PT ;  /* 0x0000000000047886 */ /* 0x000fe200038e0100 */
[----:B------:R-:W2:Y:S01]  /*353d0*/  LDC.64 R4, c[0x0][0xc60] ;  /* 0x00031800ff047b82 */ /* 0x000ea20000000a00 */
[----:B0----5:R-:W1:Y:S01]  /*353e0*/  FLO.U32 R0, UR4 ;  /* 0x0000000400007d00 */ /* 0x021e6200080e0000 */
[----:B------:R-:W-:Y:S01]  /*353f0*/  ULDC.64 UR6, c[0x0][0x208] ;  /* 0x0000820000067ab9 */ /* 0x000fe20000000a00 */
[----:B-1----:R-:W-:-:S06]  /*35400*/  ISETP.EQ.U32.AND P1, PT, R0, R2, PT ;  /* 0x000000020000720c */ /* 0x002fcc0003f22070 */
[----:B------:R-:W2:Y:S07]  /*35410*/  POPC R2, UR4 ;  /* 0x0000000400027d09 */ /* 0x000eae0008000000 */
[----:B--2---:R-:W2:Y:S04]  /*35420*/  @P1 ATOMG.E.ADD.STRONG.GPU PT, R2, desc[UR6][R4.64], R2 ;  /* 0x00000002040219a8 */ /* 0x004ea800081ee1c6 */
[----:B--2---:R0:W1:Y:S02]  /*35430*/  SHFL.IDX PT, R2, R2, R0, 0x1f ;  /* 0x00001f0002027589 */ /* 0x00406400000e0000 */
[----:B0-----:R-:W0:Y:S02]  /*35440*/  S2R R0, SR_LTMASK ;  /* 0x0000000000007919 */ /* 0x001e240000003900 */
[----:B0-----:R-:W-:-:S06]  /*35450*/  LOP3.LUT R0, R0, UR4, RZ, 0xc0, !PT ;  /* 0x0000000400007c12 */ /* 0x001fcc000f8ec0ff */
[----:B------:R-:W1:Y:S02]  /*35460*/  POPC R0, R0 ;  /* 0x0000000000007309 */ /* 0x000e640000000000 */
[----:B-1----:R-:W-:-:S05]  /*35470*/  IADD3 R0, R2, UR40, R0 ;  /* 0x0000002802007c10 */ /* 0x002fca000fffe000 */
[----:B------:R1:W-:Y:S02]  /*35480*/  STL [R1+0x10], R0 ;  /* 0x0000100001007387 */ /* 0x0003e40000100800 */
.L_x_7643:
[----:B------:R-:W-:Y:S05]  /*35490*/  BSYNC B0 ;  /* 0x0000000000007941 */ /* 0x000fea0003800000 */
.L_x_7642:
[----:B------:R-:W-:-:S06]  /*354a0*/  UISETP.NE.AND UP0, UPT, UR38, 0x3, UPT ;  /* 0x000000032600788c */ /* 0x000fcc000bf05270 */
[----:B------:R-:W-:-:S13]  /*354b0*/  PLOP3.LUT P1, PT, PT, PT, UP0, 0x80, 0x0 ;  /* 0x000000000000781c */ /* 0x000fda0003f2f008 */
[----:B------:R-:W-:Y:S05]  /*354c0*/  @!P1 BRA `(.L_x_7644) ;  /* 0x0000000000049947 */ /* 0x000fea0003800000 */
[----:B------:R-:W-:Y:S01]  /*354d0*/  BPT.TRAP 0x1 ;  /* 0x000000040000795c */ /* 0x000fe20000300000 */
.L_x_7644:
        /* <DEDUP_REMOVED lines=10> */
.L_x_7851:
[----:B------:R-:W-:Y:S05]  /*35580*/  BSYNC B0 ;  /* 0x0000000000007941 */ /* 0x000fea0003800000 */
.L_x_7645:
[----:B------:R-:W-:Y:S05]  /*35590*/  @!P2 BRA `(.L_x_7647) ;  /* 0x000000000004a947 */ /* 0x000fea0003800000 */
[----:B------:R-:W-:Y:S01]  /*355a0*/  BPT.TRAP 0x1 ;  /* 0x000000040000795c */ /* 0x000fe20000300000 */
.L_x_7647:
[----:B0-----:R-:W2:Y:S02]  /*355b0*/  LDL R2, [R1+0x24] ;  /* 0x0000240001027983 */ /* 0x001ea40000100800 */
[----:B--2---:R-:W-:-:S04]  /*355c0*/  SHF.L.U32 R2, R2, 0x1f, RZ ;  /* 0x0000001f02027819 */ /* 0x004fc800000006ff */
[----:B------:R-:W0:Y:S02]  /*355d0*/  SYNCS.PHASECHK.TRANS64.TRYWAIT P1, [R0+URZ+0x2e860], R2 ;  /* 0x02e86002000075a7 */ /* 0x000e24000802017f */
[----:B0-----:R-:W-:Y:S05]  /*355e0*/  @!P1 BRA `(.L_x_7648) ;  /* 0x0000006400ec9947 */ /* 0x001fea0003800000 */
.L_x_7852:
[----:B------:R-:W2:Y:S04]  /*355f0*/  LDL R12, [R1+0x34] ;  /* 0x00003400010c7983 */ /* 0x000ea80000100800 */
[----:B------:R1:W-:Y:S04]  /*35600*/  STL [R1+0xb8], R16 ;  /* 0x0000b81001007387 */ /* 0x0003e80000100800 */
[----:B-1----:R-:W3:Y:S04]  /*35610*/  LDL R16, [R1+0x8] ;  /* 0x0000080001107983 */ /* 0x002ee80000100800 */
[----:B------:R0:W-:Y:S04]  /*35620*/  STL [R1+0xb4], R0 ;  /* 0x0000b40001007387 */ /* 0x0001e80000100800 */
[----:B0-----:R-:W4:Y:S04]  /*35630*/  LDL R0, [R1+0x4] ;  /* 0x0000040001007983 */ /* 0x001f280000100800 */
[----:B------:R-:W4:Y:S04]  /*35640*/  LDL.LU R18, [R1] ;  /* 0x0000000001127983 */ /* 0x000f280000300800 */
[----:B------:R-:W2:Y:S01]  /*35650*/  LDL R17, [R1+0xc] ;  /* 0x00000c0001117983 */ /* 0x000ea20000100800 */
[----:B------:R-:W-:Y:S05]  /*35660*/  WARPSYNC.ALL ;  /* 0x0000000000007948 */ /* 0x000fea0003800000 */
[----:B--2---:R-:W-:-:S05]  /*35670*/  IMAD R3, R17, 0x7000, RZ ;  /* 0x0000700011037824 */ /* 0x004fca00078e02ff */
[----:B---3--:R-:W-:-:S05]  /*35680*/  LOP3.LUT R2, R3, R16, RZ, 0xfc, !PT ;  /* 0x0000001003027212 */ /* 0x008fca00078efcff */
[----:B------:R-:W-:-:S05]  /*35690*/  IMAD.IADD R2, R19, 0x1, R2 ;  /* 0x0000000113027824 */ /* 0x000fca00078e0202 */
[----:B------:R0:W1:Y:S02]  /*356a0*/  LDSM.16.MT88.4 R4, [R2+0xe400] ;  /* 0x00e400000204783b */ /* 0x0000640000004200 */
[----:B0-----:R-:W-:Y:S02]  /*356b0*/  IADD3 R2, R19, R12, R3 ;  /* 0x0000000c13027210 */ /* 0x001fe40007ffe003 */
[----:B----4-:R-:W-:-:S05]  /*356c0*/  LOP3.LUT R12, R3, R0, RZ, 0xfc, !PT ;  /* 0x00000000030c7212 */ /* 0x010fca00078efcff */
[----:B------:R-:W-:Y:S01]  /*356d0*/  IMAD.IADD R12, R18, 0x1, R12 ;  /* 0x00000001120c7824 */ /* 0x000fe200078e020c */
[C-C-:B-1----:R-:W-:Y:S02]  /*356e0*/  PRMT R8, R4.reuse, 0x6420, R5.reuse ;  /* 0x0000642004087816 */ /* 0x142fe40000000005 */
[----:B------:R-:W-:Y:S02]  /*356f0*/  PRMT R9, R4, 0x7531, R5 ;  /* 0x0000753104097816 */ /* 0x000fe40000000005 */
        /* <DEDUP_REMOVED lines=24> */
[----:B0-----:R-:W-:-:S02]  /*35880*/  PRMT R8, R4, 0x6420, R5 ;  /* 0x0000642004087816 */ /* 0x001fc40000000005 */
[----:B------:R-:W-:Y:S02]  /*35890*/  PRMT R9, R4, 0x7531, R5 ;  /* 0x0000753104097816 */ /* 0x000fe40000000005 */
[C-C-:B------:R-:W-:Y:S02]  /*358a0*/  PRMT R10, R6.reuse, 0x6420, R7.reuse ;  /* 0x00006420060a7816 */ /* 0x140fe40000000007 */
[----:B------:R-:W-:Y:S02]  /*358b0*/  PRMT R11, R6, 0x7531, R7 ;  /* 0x00007531060b7816 */ /* 0x000fe40000000007 */
[----:B--2---:R-:W-:-:S05]  /*358c0*/  IADD3 R4, R18, R15, R3 ;  /* 0x0000000f12047210 */ /* 0x004fca0007ffe003 */
        /* <DEDUP_REMOVED lines=70> */
[----:B-1----:R-:W2:Y:S04]  /*35d30*/  LDL R14, [R1+0x40] ;  /* 0x00004000010e7983 */ /* 0x002ea80000100800 */
[----:B------:R-:W3:Y:S01]  /*35d40*/  LDL R15, [R1+0x3c] ;  /* 0x00003c00010f7983 */ /* 0x000ee20000100800 */
        /* <DEDUP_REMOVED lines=8> */
[----:B------:R0:W5:Y:S01]  /*35dd0*/  LDL.LU R16, [R1+0xb8] ;  /* 0x0000b80001107983 */ /* 0x0001620000300800 */
[----:B------:R-:W-:Y:S02]  /*35de0*/  LOP3.LUT R8, R8, R0, RZ, 0xfc, !PT ;  /* 0x0000000008087212 */ /* 0x000fe400078efcff */
[----:B------:R-:W-:Y:S01]  /*35df0*/  IMAD.IADD R4, R19, 0x1, R4 ;  /* 0x0000000113047824 */ /* 0x000fe200078e0204 */
[----:B------:R0:W5:Y:S05]  /*35e00*/  LDL.LU R0, [R1+0xb4] ;  /* 0x0000b40001007983 */ /* 0x00016a0000300800 */
[----:B------:R-:W1:Y:S01]  /*35e10*/  LDSM.16.MT88.4 R4, [R4+0xe400] ;  /* 0x00e400000404783b */ /* 0x000e620000004200 */
[C---:B---3--:R-:W-:Y:S01]  /*35e20*/  IADD3 R12, R18.reuse, R15, R3 ;  /* 0x0000000f120c7210 */ /* 0x048fe20007ffe003 */
[----:B------:R-:W-:Y:S01]  /*35e30*/  IMAD.IADD R3, R18, 0x1, R8 ;  /* 0x0000000112037824 */ /* 0x000fe200078e0208 */
[----:B-1----:R-:W-:-:S02]  /*35e40*/  PRMT R8, R4, 0x6420, R5 ;  /* 0x0000642004087816 */ /* 0x002fc40000000005 */
[----:B------:R-:W-:Y:S02]  /*35e50*/  PRMT R9, R4, 0x7531, R5 ;  /* 0x0000753104097816 */ /* 0x000fe40000000005 */
[C-C-:B------:R-:W-:Y:S02]  /*35e60*/  PRMT R10, R6.reuse, 0x6420, R7.reuse ;  /* 0x00006420060a7816 */ /* 0x140fe40000000007 */
[----:B------:R-:W-:Y:S02]  /*35e70*/  PRMT R11, R6, 0x7531, R7 ;  /* 0x00007531060b7816 */ /* 0x000fe40000000007 */
[----:B------:R-:W1:Y:S04]  /*35e80*/  LDSM.16.MT88.4 R4, [R2+0x14400] ;  /* 0x014400000204783b */ /* 0x000e680000004200 */
[----:B------:R1:W-:Y:S02]  /*35e90*/  STSM.16.M88.4 [R3], R8 ;  /* 0x0000000803007844 */ /* 0x0003e40000000200 */
[----:B-1----:R-:W-:-:S02]  /*35ea0*/  PRMT R8, R4, 0x6420, R5 ;  /* 0x0000642004087816 */ /* 0x002fc40000000005 */
        /* <DEDUP_REMOVED lines=12> */
.L_x_7649:
[----:B------:R-:W2:Y:S01]  /*35f70*/  LDL.LU R3, [R1+0x24] ;  /* 0x0000240001037983 */ /* 0x000ea20000300800 */
[----:B-1---5:R1:W-:Y:S02]  /*35f80*/  SYNCS.ARRIVE.TRANS64.A1T0 RZ, [R0+URZ+0x2e850], RZ ;  /* 0x02e850ff00ff79a7 */ /* 0x0223e4000810003f */
        /* <DEDUP_REMOVED lines=9> */
[----:B--2---:R-:W-:-:S05]  /*36020*/  LOP3.LUT R3, R3, R2, RZ, 0x3c, !PT ;  /* 0x0000000203037212 */ /* 0x004fca00078e3cff */
[----:B------:R3:W-:Y:S02]  /*36030*/  STL [R1+0x24], R3 ;  /* 0x0000240301007387 */ /* 0x0007e40000100800 */
.L_x_7598:
[----:B------:R-:W-:-:S13]  /*36040*/  LOP3.LUT P0, RZ, R16, 0x2, RZ, 0xc0, !PT ;  /* 0x0000000210ff7812 */ /* 0x000fda000780c0ff */
[----:B------:R-:W-:Y:S05]  /*36050*/  @!P0 BRA `(.L_x_7650) ;  /* 0x00000000002c8947 */ /* 0x000fea0003800000 */
[----:B------:R-:W-:Y:S05]  /*36060*/  WARPSYNC.ALL ;  /* 0x0000000000007948 */ /* 0x000fea0003800000 */
[----:B------:R-:W4:Y:S08]  /*36070*/  S2UR UR5, SR_CgaCtaId ;  /* 0x00000000000579c3 */ /* 0x000f300000008800 */
[----:B------:R-:W-:Y:S06]  /*36080*/  BAR.SYNC.DEFER_BLOCKING 0x5, 0x180 ;  /* 0x0146000000007b1d */ /* 0x000fec0000010000 */
[----:B------:R-:W-:-:S02]  /*36090*/  UMOV UR4, 0x400 ;  /* 0x0000040000047882 */ /* 0x000fc40000000000 */
[----:B----4-:R-:W-:-:S06]  /*360a0*/  ULEA UR4, UR5, UR4, 0x18 ;  /* 0x0000000405047291 */ /* 0x010fcc000f8ec03f */
[----:B------:R-:W-:-:S05]  /*360b0*/  IMAD.U32 R19, RZ, RZ, UR4 ;  /* 0x00000004ff137e24 */ /* 0x000fca000f8e00ff */
[----:B------:R-:W4:Y:S04]  /*360c0*/  LDS.128 R4, [R19+0x2e8d0] ;  /* 0x02e8d00013047984 */ /* 0x000f280000000c00 */
[----:B----4-:R4:W-:Y:S04]  /*360d0*/  STL.64 [R1+0x10], R4 ;  /* 0x0000100401007387 */ /* 0x0109e80000100a00 */
[----:B------:R4:W-:Y:S01]  /*360e0*/  STL.64 [R1+0x18], R6 ;  /* 0x0000180601007387 */ /* 0x0009e20000100a00 */
[----:B------:R-:W-:Y:S06]  /*360f0*/  BAR.ARV 0x4, 0x180 ;  /* 0x0106000000007b1d */ /* 0x000fec0000002000 */
[----:B------:R-:W-:Y:S05]  /*36100*/  BRA `(.L_x_7651) ;  /* 0x00000010004c7947 */ /* 0x000fea0003800000 */
.L_x_7650:
[----:B--23--:R-:W2:Y:S01]  /*36110*/  S2R R0, SR_TID.X ;  /* 0x0000000000007919 */ /* 0x00cea20000002100 */
[----:B------:R-:W-:Y:S01]  /*36120*/  UMOV UR4, 0xffffffff ;  /* 0xffffffff00047882 */ /* 0x000fe20000000000 */
[----:B--2---:R-:W-:-:S04]  /*36130*/  LOP3.LUT R17, R0, 0x1f, RZ, 0xc0, !PT ;  /* 0x0000001f00117812 */ /* 0x004fc800078ec0ff */
[----:B------:R-:W-:Y:S01]  /*36140*/  ISETP.NE.AND P0, PT, R17, 0x1f, PT ;  /* 0x0000001f1100780c */ /* 0x000fe20003f05270 */
[----:B------:R-:W-:-:S12]  /*36150*/  BRA.DIV UR4, `(.L_x_7652) ;  /* 0x0000005e04247947 */ /* 0x000fd8000b800000 */
[----:B------:R-:W0:Y:S01]  /*36160*/  LDL.LU R0, [R1+0x10] ;  /* 0x0000100001007983 */ /* 0x000e220000300800 */
[----:B------:R-:W-:-:S03]  /*36170*/  ULDC UR4, c[0x0][0xc3c] ;  /* 0x00030f0000047ab9 */ /* 0x000fc60000000800 */
[----:B------:R-:W2:Y:S01]  /*36180*/  LDL R2, [R1+0x1c] ;  /* 0x00001c0001027983 */ /* 0x000ea20000100800 */
[----:B------:R-:W-:Y:S01]  /*36190*/  ULDC.64 UR6, c[0x0][0x208] ;  /* 0x0000820000067ab9 */ /* 0x000fe20000000a00 */
[----:B0-----:R-:W-:Y:S02]  /*361a0*/  IMAD.MOV.U32 R10, RZ, RZ, R0 ;  /* 0x000000ffff0a7224 */ /* 0x001fe400078e0000 */
[----:B--2---:R-:W-:-:S05]  /*361b0*/  IMAD.IADD R4, R2, 0x1, R17 ;  /* 0x0000000102047824 */ /* 0x004fca00078e0211 */
[----:B------:R-:W-:-:S13]  /*361c0*/  ISETP.GE.OR P1, PT, R4, UR4, !P0 ;  /* 0x0000000404007c0c */ /* 0x000fda000c726670 */
[----:B------:R-:W0:Y:S08]  /*361d0*/  @!P1 LDC.64 R2, c[0x0][0xc80] ;  /* 0x00032000ff029b82 */ /* 0x000e300000000a00 */
[----:B------:R-:W2:Y:S01]  /*361e0*/  @!P1 LDC.64 R6, c[0x0][0xc78] ;  /* 0x00031e00ff069b82 */ /* 0x000ea20000000a00 */
[----:B0-----:R-:W-:-:S05]  /*361f0*/  @!P1 IMAD.WIDE R2, R4, 0x4, R2 ;  /* 0x0000000404029825 */ /* 0x001fca00078e0202 */
        /* <DEDUP_REMOVED lines=31> */
[----:B------:R0:W2:Y:S02]  /*363f0*/  SHFL.IDX PT, R7, R3, 0x1f, 0x1f ;  /* 0x03e01f0003077f89 */ /* 0x0000a400000e0000 */
.L_x_7862:
[----:B------:R-:W-:Y:S02]  /*36400*/  ULDC UR4, c[0x0][0xc38] ;  /* 0x00030e0000047ab9 */ /* 0x000fe40000000800 */
[----:B------:R-:W-:-:S04]  /*36410*/  IMAD.U32 R2, RZ, RZ, UR4 ;  /* 0x00000004ff027e24 */ /* 0x000fc8000f8e00ff */
[----:B--2---:R-:W-:-:S04]  /*36420*/  IMAD R7, R7, R2, RZ ;  /* 0x0000000207077224 */ /* 0x004fc800078e02ff */
[----:B------:R-:W-:Y:S02]  /*36430*/  IMAD.IADD R0, R8, 0x1, R7 ;  /* 0x0000000108007824 */ /* 0x000fe400078e0207 */
[----:B------:R-:W-:-:S03]  /*36440*/  IMAD.MOV.U32 R8, RZ, RZ, R3 ;  /* 0x000000ffff087224 */ /* 0x000fc600078e0003 */
[----:B------:R-:W-:-:S13]  /*36450*/  ISETP.GT.AND P6, PT, R0, R5, PT ;  /* 0x000000050000720c */ /* 0x000fda0003fc4270 */
[----:B------:R-:W-:Y:S05]  /*36460*/  @P6 BRA `(.L_x_7653) ;  /* 0x0000000000b46947 */ /* 0x000fea0003800000 */
.L_x_7656:
[----:B------:R-:W2:Y:S01]  /*36470*/  LDL.LU R2, [R1+0x1c] ;  /* 0x00001c0001027983 */ /* 0x000ea20000300800 */
[----:B0-----:R-:W0:Y:S01]  /*36480*/  LDC R3, c[0x0][0xc3c] ;  /* 0x00030f00ff037b82 */ /* 0x001e220000000800 */
[----:B--2---:R-:W-:-:S05]  /*36490*/  VIADD R2, R2, 0x1f ;  /* 0x0000001f02027836 */ /* 0x004fca0000000000 */
[----:B0-----:R-:W-:-:S13]  /*364a0*/  ISETP.GE.AND P6, PT, R2, R3, PT ;  /* 0x000000030200720c */ /* 0x001fda0003fc6270 */
[----:B------:R-:W-:Y:S05]  /*364b0*/  @P6 BRA `(.L_x_7654) ;  /* 0x0000000800f86947 */ /* 0x000fea0003800000 */
[----:B------:R-:W0:Y:S01]  /*364c0*/  S2R R4, SR_TID.X ;  /* 0x0000000000047919 */ /* 0x000e220000002100 */
[----:B------:R-:W-:Y:S01]  /*364d0*/  ULDC.64 UR4, c[0x0][0x208] ;  /* 0x0000820000047ab9 */ /* 0x000fe20000000a00 */
[----:B------:R2:W-:Y:S01]  /*364e0*/  STL [R1+0x1c], R2 ;  /* 0x00001c0201007387 */ /* 0x0005e20000100800 */
[----:B0-----:R-:W-:-:S05]  /*364f0*/  LOP3.LUT R4, R4, 0x1f, RZ, 0xc0, !PT ;  /* 0x0000001f04047812 */ /* 0x001fca00078ec0ff */
[----:B------:R-:W-:Y:S02]  /*36500*/  IMAD.IADD R6, R2, 0x1, R4 ;  /* 0x0000000102067824 */ /* 0x000fe400078e0204 */
[----:B------:R-:W-:-:S03]  /*36510*/  IMAD.MOV.U32 R4, RZ, RZ, RZ ;  /* 0x000000ffff047224 */ /* 0x000fc600078e00ff */
[----:B------:R-:W-:-:S13]  /*36520*/  ISETP.GE.OR P6, PT, R6, R3, !P0 ;  /* 0x000000030600720c */ /* 0x000fda00047c6670 */
[----:B--2---:R-:W0:Y:S02]  /*36530*/  @!P6 LDC.64 R2, c[0x0][0xc80] ;  /* 0x00032000ff02eb82 */ /* 0x004e240000000a00 */
[----:B0-----:R-:W-:-:S05]  /*36540*/  @!P6 IMAD.WIDE R2, R6, 0x4, R2 ;  /* 0x000000040602e825 */ /* 0x001fca00078e0202 */
[----:B------:R0:W2:Y:S02]  /*36550*/  @!P6 LDG.E R4, desc[UR4][R2.64] ;  /* 0x000000040204e981 */ /* 0x0000a4000c1e1900 */
[----:B0-----:R-:W0:Y:S02]  /*36560*/  @!P6 LDC.64 R2, c[0x0][0xc78] ;  /* 0x00031e00ff02eb82 */ /* 0x001e240000000a00 */
[----:B0-----:R-:W-:-:S04]  /*36570*/  @!P6 IMAD.WIDE R2, R6, 0x4, R2 ;  /* 0x000000040602e825 */ /* 0x001fc800078e0202 */
[----:B------:R-:W-:-:S06]  /*36580*/  IMAD.MOV.U32 R6, RZ, RZ, RZ ;  /* 0x000000ffff067224 */ /* 0x000fcc00078e00ff */
        /* <DEDUP_REMOVED lines=20> */
.L_x_7870:
[----:B------:R-:W-:Y:S02]  /*366d0*/  ULDC UR4, c[0x0][0xc38] ;  /* 0x00030e0000047ab9 */ /* 0x000fe40000000800 */
[----:B------:R-:W-:-:S04]  /*366e0*/  IMAD.U32 R2, RZ, RZ, UR4 ;  /* 0x00000004ff027e24 */ /* 0x000fc8000f8e00ff */
[----:B--2---:R-:W-:-:S04]  /*366f0*/  IMAD R7, R7, R2, RZ ;  /* 0x0000000207077224 */ /* 0x004fc800078e02ff */
[----:B------:R-:W-:-:S05]  /*36700*/  IMAD.IADD R0, R7, 0x1, R0 ;  /* 0x0000000107007824 */ /* 0x000fca00078e0200 */
[----:B------:R-:W-:-:S13]  /*36710*/  ISETP.GT.AND P6, PT, R0, R5, PT ;  /* 0x000000050000720c */ /* 0x000fda0003fc4270 */
[----:B------:R-:W-:Y:S05]  /*36720*/  @!P6 BRA `(.L_x_7656) ;  /* 0xfffffffc0050e947 */ /* 0x000fea000383ffff */
[----:B------:R-:W-:-:S07]  /*36730*/  IMAD.MOV.U32 R8, RZ, RZ, R3 ;  /* 0x000000ffff087224 */ /* 0x000fce00078e0003 */
.L_x_7653:
[----:B------:R-:W-:Y:S01]  /*36740*/  IMAD.IADD R10, R0, 0x1, -R7 ;  /* 0x00000001000a7824 */ /* 0x000fe200078e0a07 */
[----:B------:R-:W-:-:S03]  /*36750*/  UMOV UR4, 0xffffffff ;  /* 0xffffffff00047882 */ /* 0x000fc60000000000 */
[----:B------:R-:W-:-:S05]  /*36760*/  IMAD R0, R8, R2, R10 ;  /* 0x0000000208007224 */ /* 0x000fca00078e020a */
[----:B------:R-:W-:Y:S01]  /*36770*/  ISETP.GT.AND P6, PT, R0, R5, PT ;  /* 0x000000050000720c */ /* 0x000fe20003fc4270 */
[----:B------:R-:W-:-:S12]  /*36780*/  BRA.DIV UR4, `(.L_x_7657) ;  /* 0x0000005e04d47947 */ /* 0x000fd8000b800000 */
[----:B------:R-:W2:Y:S01]  /*36790*/  LDL.LU R7, [R1+0x1c] ;  /* 0x00001c0001077983 */ /* 0x000ea20000300800 */
[----:B0-----:R-:W-:-:S04]  /*367a0*/  VOTE.ANY R3, PT, !P6 ;  /* 0x0000000000037806 */ /* 0x001fc800070e0100 */
[----:B------:R-:W0:Y:S02]  /*367b0*/  POPC R0, R3 ;  /* 0x0000000300007309 */ /* 0x000e240000000000 */
[----:B0-----:R0:W3:Y:S04]  /*367c0*/  SHFL.IDX PT, R4, R4, R0, 0x1f ;  /* 0x00001f0004047589 */ /* 0x0010e800000e0000 */
[----:B------:R0:W4:Y:S01]  /*367d0*/  SHFL.IDX PT, R6, R6, R0, 0x1f ;  /* 0x00001f0006067589 */ /* 0x00012200000e0000 */
[----:B--2---:R-:W-:-:S05]  /*367e0*/  IMAD.IADD R7, R0, 0x1, R7 ;  /* 0x0000000100077824 */ /* 0x004fca00078e0207 */
[----:B---34-:R0:W-:Y:S02]  /*367f0*/  STL [R1+0x1c], R7 ;  /* 0x00001c0701007387 */ /* 0x0181e40000100800 */
.L_x_7875:
[----:B------:R-:W-:-:S13]  /*36800*/  ISETP.NE.AND P0, PT, R3, RZ, PT ;  /* 0x000000ff0300720c */ /* 0x000fda0003f05270 */
[----:B------:R-:W-:Y:S05]  /*36810*/  @!P0 BRA `(.L_x_7658) ;  /* 0x0000000000148947 */ /* 0x000fea0003800000 */
[----:B------:R-:W-:Y:S01]  /*36820*/  UMOV UR4, 0xffffffff ;  /* 0xffffffff00047882 */ /* 0x000fe20000000000 */
[----:B0-----:R-:W-:Y:S02]  /*36830*/  VIADD R0, R0, 0xffffffff ;  /* 0xffffffff00007836 */ /* 0x001fe40000000000 */
[----:B------:R-:W-:Y:S05]  /*36840*/  BRA.DIV UR4, `(.L_x_7659) ;  /* 0x00000062040c7947 */ /* 0x000fea000b800000 */
[----:B------:R0:W3:Y:S02]  /*36850*/  SHFL.IDX PT, R8, R8, R0, 0x1f ;  /* 0x00001f0008087589 */ /* 0x0000e400000e0000 */
.L_x_7878:
[----:B---3--:R-:W-:-:S07]  /*36860*/  IMAD.MOV.U32 R9, RZ, RZ, R8 ;  /* 0x000000ffff097224 */ /* 0x008fce00078e0008 */
.L_x_7658:
[----:B------:R-:W-:Y:S01]  /*36870*/  ISETP.NE.AND P0, PT, R6, 0x1, PT ;  /* 0x000000010600780c */ /* 0x000fe20003f05270 */
[----:B0-----:R-:W-:-:S05]  /*36880*/  IMAD R0, R9, R2, R10 ;  /* 0x0000000209007224 */ /* 0x001fca00078e020a */
[----:B------:R0:W-:Y:S02]  /*36890*/  STL [R1+0x10], R0 ;  /* 0x0000100001007387 */ /* 0x0001e40000100800 */
[----:B0-----:R-:W-:-:S05]  /*368a0*/  IMAD.IADD R0, R5, 0x1, -R0 ;  /* 0x0000000105007824 */ /* 0x001fca00078e0a00 */
[----:B------:R-:W-:Y:S05]  /*368b0*/  @!P0 BRA `(.L_x_7660) ;  /* 0x0000000000e88947 */ /* 0x000fea0003800000 */
[----:B------:R-:W-:Y:S02]  /*368c0*/  IABS R3, R4 ;  /* 0x0000000400037213 */ /* 0x000fe40000000000 */
[----:B------:R-:W-:Y:S02]  /*368d0*/  IABS R5, R0 ;  /* 0x0000000000057213 */ /* 0x000fe40000000000 */
[----:B------:R-:W0:Y:S08]  /*368e0*/  I2F.RP R8, R3 ;  /* 0x0000000300087306 */ /* 0x000e300000209400 */
[----:B0-----:R-:W0:Y:S02]  /*368f0*/  MUFU.RCP R8, R8 ;  /* 0x0000000800087308 */ /* 0x001e240000001000 */
[----:B0-----:R-:W-:-:S06]  /*36900*/  VIADD R8, R8, 0xffffffe ;  /* 0x0ffffffe08087836 */ /* 0x001fcc0000000000 */
[----:B------:R0:W3:Y:S02]  /*36910*/  F2I.FTZ.U32.TRUNC.NTZ R9, R8 ;  /* 0x0000000800097305 */ /* 0x0000e4000021f000 */
[----:B0-----:R-:W-:Y:S02]  /*36920*/  IMAD.MOV.U32 R8, RZ, RZ, RZ ;  /* 0x000000ffff087224 */ /* 0x001fe400078e00ff */
[----:B---3--:R-:W-:-:S04]  /*36930*/  IMAD.MOV R2, RZ, RZ, -R9 ;  /* 0x000000ffff027224 */ /* 0x008fc800078e0a09 */
[----:B------:R-:W-:-:S04]  /*36940*/  IMAD R2, R2, R3, RZ ;  /* 0x0000000302027224 */ /* 0x000fc800078e02ff */
[----:B------:R-:W-:Y:S01]  /*36950*/  IMAD.HI.U32 R8, R9, R2, R8 ;  /* 0x0000000209087227 */ /* 0x000fe200078e0008 */
[----:B------:R-:W-:-:S05]  /*36960*/  IABS R2, R4 ;  /* 0x0000000400027213 */ /* 0x000fca0000000000 */
[----:B------:R-:W-:-:S04]  /*36970*/  IMAD.MOV R2, RZ, RZ, -R2 ;  /* 0x000000ffff027224 */ /* 0x000fc800078e0a02 */
[----:B--2---:R-:W-:Y:S02]  /*36980*/  IMAD.MOV.U32 R7, RZ, RZ, R2 ;  /* 0x000000ffff077224 */ /* 0x004fe400078e0002 */
        /* <DEDUP_REMOVED lines=12> */
[----:B------:R0:W2:Y:S02]  /*36a50*/  F2I.FTZ.U32.TRUNC.NTZ R9, R8 ;  /* 0x0000000800097305 */ /* 0x0000a4000021f000 */
[----:B0-----:R-:W-:Y:S02]  /*36a60*/  IMAD.MOV.U32 R8, RZ, RZ, RZ ;  /* 0x000000ffff087224 */ /* 0x001fe400078e00ff */
[----:B--2---:R-:W-:-:S04]  /*36a70*/  IMAD.MOV R3, RZ, RZ, -R9 ;  /* 0x000000ffff037224 */ /* 0x004fc800078e0a09 */
        /* <DEDUP_REMOVED lines=30> */
.L_x_7660:
[----:B------:R-:W3:Y:S01]  /*36c60*/  LDL R3, [R1+0x1c] ;  /* 0x00001c0001037983 */ /* 0x000ee20000100800 */
[----:B------:R-:W3:Y:S01]  /*36c70*/  LDC.64 R8, c[0x0][0xc90] ;  /* 0x00032400ff087b82 */ /* 0x000ee20000000a00 */
[----:B------:R-:W-:Y:S01]  /*36c80*/  ULDC.64 UR4, c[0x0][0x208] ;  /* 0x0000820000047ab9 */ /* 0x000fe20000000a00 */
[----:B---3--:R-:W-:-:S06]  /*36c90*/  IMAD.WIDE R8, R3, 0x4, R8 ;  /* 0x0000000403087825 */ /* 0x008fcc00078e0208 */
[----:B------:R-:W3:Y:S02]  /*36ca0*/  LDG.E R8, desc[UR4][R8.64] ;  /* 0x0000000408087981 */ /* 0x000ee4000c1e1900 */
[----:B---3--:R-:W-:-:S05]  /*36cb0*/  IMAD R10, R4, R8, RZ ;  /* 0x00000008040a7224 */ /* 0x008fca00078e02ff */
[----:B------:R-:W-:-:S04]  /*36cc0*/  IABS R9, R10 ;  /* 0x0000000a00097213 */ /* 0x000fc80000000000 */
[----:B------:R-:W0:Y:S08]  /*36cd0*/  I2F.RP R6, R9 ;  /* 0x0000000900067306 */ /* 0x000e300000209400 */
[----:B0-----:R-:W0:Y:S02]  /*36ce0*/  MUFU.RCP R6, R6 ;  /* 0x0000000600067308 */ /* 0x001e240000001000 */
[----:B0-----:R-:W-:-:S06]  /*36cf0*/  VIADD R6, R6, 0xffffffe ;  /* 0x0ffffffe06067836 */ /* 0x001fcc0000000000 */
[----:B--2---:R0:W2:Y:S02]  /*36d00*/  F2I.FTZ.U32.TRUNC.NTZ R7, R6 ;  /* 0x0000000600077305 */ /* 0x0040a4000021f000 */
[----:B0-----:R-:W-:Y:S02]  /*36d10*/  IMAD.MOV.U32 R6, RZ, RZ, RZ ;  /* 0x000000ffff067224 */ /* 0x001fe400078e00ff */
        /* <DEDUP_REMOVED lines=28> */
[----:B------:R0:W2:Y:S02]  /*36ee0*/  F2I.FTZ.U32.TRUNC.NTZ R7, R6 ;  /* 0x0000000600077305 */ /* 0x0000a4000021f000 */
[----:B0-----:R-:W-:Y:S02]  /*36ef0*/  IMAD.MOV.U32 R6, RZ, RZ, RZ ;  /* 0x000000ffff067224 */ /* 0x001fe400078e00ff */
[----:B--2---:R-:W-:-:S04]  /*36f00*/  IMAD.MOV R0, RZ, RZ, -R7 ;  /* 0x000000ffff007224 */ /* 0x004fc800078e0a07 */
        /* <DEDUP_REMOVED lines=21> */
.L_x_7661:
[----:B------:R-:W-:-:S05]  /*37060*/  LOP3.LUT R0, RZ, R0, RZ, 0x33, !PT ;  /* 0x00000000ff007212 */ /* 0x000fca00078e33ff */
[----:B------:R-:W-:-:S05]  /*37070*/  IMAD.IADD R0, R4, 0x1, R0 ;  /* 0x0000000104007824 */ /* 0x000fca00078e0200 */
[----:B------:R3:W-:Y:S01]  /*37080*/  STL [R1+0x14], R0 ;  /* 0x0000140001007387 */ /* 0x0007e20000100800 */
[----:B------:R-:W-:Y:S05]  /*37090*/  BRA `(.L_x_7662) ;  /* 0x0000000000287947 */ /* 0x000fea0003800000 */
.L_x_7654:
        /* <DEDUP_REMOVED lines=10> */
.L_x_7662:
[----:B0-2---:R-:W2:Y:S04]  /*37140*/  LDL R2, [R1+0x1c] ;  /* 0x00001c0001027983 */ /* 0x005ea80000100800 */
[----:B------:R-:W4:Y:S04]  /*37150*/  LDL R3, [R1+0x18] ;  /* 0x0000180001037983 */ /* 0x000f280000100800 */
[----:B------:R-:W5:Y:S04]  /*37160*/  LDL R4, [R1+0x10] ;  /* 0x0000100001047983 */ /* 0x000f680000100800 */
[----:B------:R-:W5:Y:S01]  /*37170*/  LDL R5, [R1+0x14] ;  /* 0x0000140001057983 */ /* 0x000f620000100800 */
[----:B---3--:R-:W0:Y:S01]  /*37180*/  S2R R0, SR_TID.X ;  /* 0x0000000000007919 */ /* 0x008e220000002100 */
[----:B------:R-:W-:Y:S05]  /*37190*/  WARPSYNC.ALL ;  /* 0x0000000000007948 */ /* 0x000fea0003800000 */
[----:B0-----:R-:W-:Y:S01]  /*371a0*/  LOP3.LUT R0, R0, 0x1f, RZ, 0xc0, !PT ;  /* 0x0000001f00007812 */ /* 0x001fe200078ec0ff */
[----:B------:R-:W-:Y:S03]  /*371b0*/  BAR.SYNC.DEFER_BLOCKING 0x4, 0x180 ;  /* 0x0106000000007b1d */ /* 0x000fe60000010000 */
[----:B------:R-:W-:-:S13]  /*371c0*/  ISETP.NE.AND P0, PT, R0, RZ, PT ;  /* 0x000000ff0000720c */ /* 0x000fda0003f05270 */
[----:B------:R-:W0:Y:S01]  /*371d0*/  @!P0 S2R R0, SR_CgaCtaId ;  /* 0x0000000000008919 */ /* 0x000e220000008800 */
[----:B--2---:R-:W-:Y:S01]  /*371e0*/  IMAD.MOV.U32 R7, RZ, RZ, R2 ;  /* 0x000000ffff077224 */ /* 0x004fe200078e0002 */
[----:B------:R-:W-:Y:S01]  /*371f0*/  @!P0 MOV R2, 0x400 ;  /* 0x0000040000028802 */ /* 0x000fe20000000f00 */
[----:B----4-:R-:W-:-:S03]  /*37200*/  IMAD.MOV.U32 R6, RZ, RZ, R3 ;  /* 0x000000ffff067224 */ /* 0x010fc600078e0003 */
[----:B0-----:R-:W-:-:S05]  /*37210*/  @!P0 LEA R19, R0, R2, 0x18 ;  /* 0x0000000200138211 */ /* 0x001fca00078ec0ff */
[----:B-----5:R0:W-:Y:S01]  /*37220*/  @!P0 STS.128 [R19+0x2e8d0], R4 ;  /* 0x02e8d00413008388 */ /* 0x0201e20000000c00 */
[----:B------:R-:W-:Y:S06]  /*37230*/  BAR.ARV 0x5, 0x180 ;  /* 0x0146000000007b1d */ /* 0x000fec0000002000 */
.L_x_7651:
[----:B--23--:R-:W2:Y:S01]  /*37240*/  LDL R0, [R1+0x1c] ;  /* 0x00001c0001007983 */ /* 0x00cea20000100800 */
[----:B------:R-:W-:Y:S02]  /*37250*/  ULDC UR4, c[0x0][0xc3c] ;  /* 0x00030f0000047ab9 */ /* 0x000fe40000000800 */
[----:B--2---:R-:W-:-:S13]  /*37260*/  ISETP.GE.AND P0, PT, R0, UR4, PT ;  /* 0x0000000400007c0c */ /* 0x004fda000bf06270 */
[----:B------:R-:W-:Y:S05]  /*37270*/  @!P0 BRA `(.L_x_7663) ;  /* 0xffffff9000448947 */ /* 0x000fea000383ffff */
[----:B------:R-:W-:Y:S05]  /*37280*/  BSYNC B7 ;  /* 0x0000000000077941 */ /* 0x000fea0003800000 */
.L_x_7541:
        /* <DEDUP_REMOVED lines=12> */
.L_x_7879:
[----:B------:R-:W-:Y:S05]  /*37350*/  BSYNC B0 ;  /* 0x0000000000007941 */ /* 0x000fea0003800000 */
.L_x_7664:
[----:B------:R-:W-:-:S03]  /*37360*/  UMOV UR4, 0xffffffff ;  /* 0xffffffff00047882 */ /* 0x000fc60000000000 */
[----:B------:R-:W-:Y:S05]  /*37370*/  BRA.DIV UR4, `(.L_x_7666) ;  /* 0x0000005604807947 */ /* 0x000fea000b800000 */
[----:B------:R-:W1:Y:S02]  /*37380*/  S2R R2, SR_TID.X ;  /* 0x0000000000027919 */ /* 0x000e640000002100 */
[----:B-1----:R-:W-:-:S04]  /*37390*/  SHF.R.U32.HI R2, RZ, 0x5, R2 ;  /* 0x00000005ff027819 */ /* 0x002fc80000011602 */
[----:B------:R-:W-:-:S05]  /*373a0*/  LOP3.LUT R2, R2, 0x3, RZ, 0xc0, !PT ;  /* 0x0000000302027812 */ /* 0x000fca00078ec0ff */
[----:B------:R1:W2:Y:S02]  /*373b0*/  SHFL.IDX PT, R14, R2, RZ, 0x1f ;  /* 0x00001fff020e7589 */ /* 0x0002a400000e0000 */
.L_x_7882:
[----:B--2---:R-:W-:-:S13]  /*373c0*/  ISETP.NE.AND P0, PT, R14, RZ, PT ;  /* 0x000000ff0e00720c */ /* 0x004fda0003f05270 */
[----:B------:R-:W-:Y:S05]  /*373d0*/  @P0 BRA `(.L_x_7272) ;  /* 0x0000000000b80947 */ /* 0x000fea0003800000 */
[----:B------:R-:W-:-:S03]  /*373e0*/  UMOV UR4, 0xffffffff ;  /* 0xffffffff00047882 */ /* 0x000fc60000000000 */
[----:B------:R-:W-:Y:S05]  /*373f0*/  BRA.DIV UR4, `(.L_x_7667) ;  /* 0x0000005604947947 */ /* 0x000fea000b800000 */
[----:B------:R-:W-:-:S13]  /*37400*/  ELECT P6, URZ, PT ;  /* 0x00000000003f782f */ /* 0x000fda00038c0000 */
.L_x_7885:
        /* <DEDUP_REMOVED lines=8> */
.L_x_7668:
        /* <DEDUP_REMOVED lines=14> */
.L_x_7886:
[----:B------:R-:W1:Y:S02]  /*37570*/  SYNCS.PHASECHK.TRANS64.TRYWAIT P1, [R7+URZ], R2 ;  /* 0x00000002070075a7 */ /* 0x000e64000802017f */
[----:B-1----:R-:W-:Y:S05]  /*37580*/  @!P1 BRA `(.L_x_7670) ;  /* 0x0000005400649947 */ /* 0x002fea0003800000 */
.L_x_7887:
[----:B------:R-:W-:Y:S05]  /*37590*/  @!P0 BRA `(.L_x_7671) ;  /* 0x0000000000048947 */ /* 0x000fea0003800000 */
[----:B------:R-:W-:Y:S01]  /*375a0*/  BPT.TRAP 0x1 ;  /* 0x000000040000795c */ /* 0x000fe20000300000 */
.L_x_7671:
[----:B------:R-:W2:Y:S02]  /*375b0*/  LDL.LU R4, [R1+0xc] ;  /* 0x00000c0001047983 */ /* 0x000ea40000300800 */
[----:B--2---:R-:W-:-:S04]  /*375c0*/  IMAD R4, R4, 0x8, R0 ;  /* 0x0000000804047824 */ /* 0x004fc800078e0200 */
[----:B------:R-:W2:Y:S02]  /*375d0*/  SYNCS.PHASECHK.TRANS64.TRYWAIT P1, [R4+URZ+0x2e860], R5 ;  /* 0x02e86005040075a7 */ /* 0x000ea4000802017f */
[----:B--2---:R-:W-:Y:S05]  /*375e0*/  @!P1 BRA `(.L_x_7672) ;  /* 0x0000005400609947 */ /* 0x004fea0003800000 */
.L_x_7888:
[----:B------:R-:W-:Y:S05]  /*375f0*/  @!P0 BRA `(.L_x_7673) ;  /* 0x0000000000048947 */ /* 0x000fea0003800000 */
[----:B------:R-:W-:Y:S01]  /*37600*/  BPT.TRAP 0x1 ;  /* 0x000000040000795c */ /* 0x000fe20000300000 */
.L_x_7673:
[----:B------:R-:W-:-:S04]  /*37610*/  IMAD R3, R3, 0x8, R0 ;  /* 0x0000000803037824 */ /* 0x000fc800078e0200 */
[----:B------:R-:W3:Y:S02]  /*37620*/  SYNCS.PHASECHK.TRANS64.TRYWAIT P1, [R3+URZ+0x2e860], R2 ;  /* 0x02e86002030075a7 */ /* 0x000ee4000802017f */
[----:B---3--:R-:W-:Y:S05]  /*37630*/  @!P1 BRA `(.L_x_7674) ;  /* 0x0000005400609947 */ /* 0x008fea0003800000 */
.L_x_7889:
[----:B------:R-:W-:Y:S05]  /*37640*/  @!P0 BRA `(.L_x_7675) ;  /* 0x0000000000048947 */ /* 0x000fea0003800000 */
[----:B------:R-:W-:Y:S01]  /*37650*/  BPT.TRAP 0x1 ;  /* 0x000000040000795c */ /* 0x000fe20000300000 */
.L_x_7675:
[----:B------:R-:W4:Y:S02]  /*37660*/  SYNCS.PHASECHK.TRANS64.TRYWAIT P0, [R4+URZ+0x2e880], R5 ;  /* 0x02e88005040075a7 */ /* 0x000f24000800017f */
[----:B----4-:R-:W-:Y:S05]  /*37670*/  @!P0 BRA `(.L_x_7676) ;  /* 0x0000005400648947 */ /* 0x010fea0003800000 */
.L_x_7677:
[----:B------:R0:W0:Y:S02]  /*37680*/  SYNCS.PHASECHK.TRANS64.TRYWAIT P0, [R3+URZ+0x2e880], R2 ;  /* 0x02e88002030075a7 */ /* 0x000024000800017f */
[----:B0-----:R-:W-:Y:S05]  /*37690*/  @!P0 NANOSLEEP.SYNCS 0x989680 ;  /* 0x009896800000895d */ /* 0x001fea0003900000 */
[----:B------:R-:W0:Y:S02]  /*376a0*/  @!P0 SYNCS.PHASECHK.TRANS64 P0, [R3+URZ+0x2e880], R2 ;  /* 0x02e88002030085a7 */ /* 0x000e24000800007f */
[----:B0-----:R-:W-:Y:S05]  /*376b0*/  @!P0 BRA `(.L_x_7677) ;  /* 0xfffffffc00f08947 */ /* 0x001fea000383ffff */
.L_x_7272:
[----:B------:R-:W-:Y:S05]  /*376c0*/  BSYNC B8 ;  /* 0x0000000000087941 */ /* 0x000fea0003800000 */
.L_x_7269:
[----:B------:R-:W-:Y:S05]  /*376d0*/  EXIT ;  /* 0x000000000000794d */ /* 0x000fea0003800000 */
.L_x_7304:
[----:B0-----:R0:W1:Y:S02]  /*376e0*/  SYNCS.PHASECHK.TRANS64.TRYWAIT P6, [R103+URZ+0x2e890], R129 ;  /* 0x02e89081670075a7 */ /* 0x00106400080c017f */
[----:B-1----:R-:W-:Y:S05]  /*376f0*/  @!P6 NANOSLEEP.SYNCS 0x989680 ;  /* 0x009896800000e95d */ /* 0x002fea0003900000 */
[----:B------:R-:W1:Y:S02]  /*37700*/  @!P6 SYNCS.PHASECHK.TRANS64 P6, [R103+URZ+0x2e890], R129 ;  /* 0x02e890816700e5a7 */ /* 0x000e6400080c007f */
[----:B-1----:R-:W-:Y:S05]  /*37710*/  @!P6 BRA `(.L_x_7304) ;  /* 0xfffffffc00f0e947 */ /* 0x002fea000383ffff */
[----:B------:R-:W-:Y:S05]  /*37720*/  BRA `(.L_x_7678) ;  /* 0xfffffcc000187947 */ /* 0x000fea000383ffff */
.L_x_7338:
[----:B0-----:R0:W1:Y:S02]  /*37730*/  SYNCS.PHASECHK.TRANS64.TRYWAIT P3, [R103+URZ+0x2e890], R129 ;  /* 0x02e89081670075a7 */ /* 0x001064000806017f */
[----:B-1----:R-:W-:Y:S05]  /*37740*/  @!P3 NANOSLEEP.SYNCS 0x989680 ;  /* 0x009896800000b95d */ /* 0x002fea0003900000 */
[----:B------:R-:W1:Y:S02]  /*37750*/  @!P3 SYNCS.PHASECHK.TRANS64 P3, [R103+URZ+0x2e890], R129 ;  /* 0x02e890816700b5a7 */ /* 0x000e64000806007f */
[----:B-1----:R-:W-:Y:S05]  /*37760*/  @!P3 BRA `(.L_x_7338) ;  /* 0xfffffffc00f0b947 */ /* 0x002fea000383ffff */
[----:B------:R-:W-:Y:S05]  /*37770*/  BRA `(.L_x_7679) ;  /* 0xfffffd04004c7947 */ /* 0x000fea000383ffff */
.L_x_7355:
[----:B0-----:R0:W1:Y:S02]  /*37780*/  SYNCS.PHASECHK.TRANS64.TRYWAIT P2, [R103+URZ+0x2e890], R129 ;  /* 0x02e89081670075a7 */ /* 0x001064000804017f */
[----:B-1----:R-:W-:Y:S05]  /*37790*/  @!P2 NANOSLEEP.SYNCS 0x989680 ;  /* 0x009896800000a95d */ /* 0x002fea0003900000 */
[----:B------:R-:W1:Y:S02]  /*377a0*/  @!P2 SYNCS.PHASECHK.TRANS64 P2, [R103+URZ+0x2e890], R129 ;  /* 0x02e890816700a5a7 */ /* 0x000e64000804007f */
[----:B-1----:R-:W-:Y:S05]  /*377b0*/  @!P2 BRA `(.L_x_7355) ;  /* 0xfffffffc00f0a947 */ /* 0x002fea000383ffff */
[----:B------:R-:W-:Y:S05]  /*377c0*/  BRA `(.L_x_7680) ;  /* 0xfffffd4400e87947 */ /* 0x000fea000383ffff */
.L_x_7365:
[----:B-1----:R1:W2:Y:S02]  /*377d0*/  SYNCS.PHASECHK.TRANS64.TRYWAIT P3, [R103+URZ+0x2e8b0], R129 ;  /* 0x02e8b081670075a7 */ /* 0x0022a4000806017f */
[----:B--2---:R-:W-:Y:S05]  /*377e0*/  @!P3 NANOSLEEP.SYNCS 0x989680 ;  /* 0x009896800000b95d */ /* 0x004fea0003900000 */
[----:B------:R-:W2:Y:S02]  /*377f0*/  @!P3 SYNCS.PHASECHK.TRANS64 P3, [R103+URZ+0x2e8b0], R129 ;  /* 0x02e8b0816700b5a7 */ /* 0x000ea4000806007f */
[----:B--2---:R-:W-:Y:S05]  /*37800*/  @!P3 BRA `(.L_x_7365) ;  /* 0xfffffffc00f0b947 */ /* 0x004fea000383ffff */
[----:B------:R-:W-:Y:S05]  /*37810*/  BRA `(.L_x_7681) ;  /* 0xfffffd4c00e07947 */ /* 0x000fea000383ffff */
.L_x_7387:
[----:B------:R-:W-:Y:S01]  /*37820*/  BSSY B0, `(.L_x_7682) ;  /* 0x0000007000007945 */ /* 0x000fe20003800000 */
[----:B------:R-:W-:Y:S02]  /*37830*/  IMAD.MOV.U32 R12, RZ, RZ, RZ ;  /* 0x000000ffff0c7224 */ /* 0x000fe400078e00ff */
[----:B------:R-:W-:Y:S02]  /*37840*/  IMAD.MOV.U32 R11, RZ, RZ, 0x1f ;  /* 0x0000001fff0b7424 */ /* 0x000fe400078e00ff */
[----:B------:R-:W-:-:S07]  /*37850*/  IMAD.MOV.U32 R15, RZ, RZ, -0x1 ;  /* 0xffffffffff0f7424 */ /* 0x000fce00078e00ff */
[----:B------:R-:W-:Y:S05]  /*37860*/  WARPSYNC.COLLECTIVE R15, `(.L_x_7683) ;  /* 0x000000000f087348 */ /* 0x000fea0003c00000 */
[----:B------:R0:W1:Y:S02]  /*37870*/  SHFL.IDX P6, R14, R13, R12, R11 ;  /* 0x0000000c0d0e7389 */ /* 0x00006400000c000b */
[----:B01----:R-:W-:Y:S01]  /*37880*/  ENDCOLLECTIVE ;  /* 0x000000000000791b */ /* 0x003fe20003800000 */
.L_x_7683:
[----:B------:R-:W-:Y:S05]  /*37890*/  BSYNC B0 ;  /* 0x0000000000007941 */ /* 0x000fea0003800000 */
.L_x_7682:
[----:B------:R1:W-:Y:S01]  /*378a0*/  STL [R1+0x58], R14 ;  /* 0x0000580e01007387 */ /* 0x0003e20000100800 */
[----:B------:R-:W-:Y:S05]  /*378b0*/  BRA `(.L_x_7684) ;  /* 0xfffffd64002c7947 */ /* 0x000fea000383ffff */
.L_x_7399:
        /* <DEDUP_REMOVED lines=8> */
.L_x_7686:
[----:B------:R-:W-:Y:S05]  /*37940*/  BSYNC B1 ;  /* 0x0000000000017941 */ /* 0x000fea0003800000 */
.L_x_7685:
        /* <DEDUP_REMOVED lines=8> */
.L_x_7687:
[----:B------:R-:W-:Y:S02]  /*379d0*/  IMAD.MOV.U32 R13, RZ, RZ, R8 ;  /* 0x000000ffff0d7224 */ /* 0x000fe400078e0008 */
[----:B------:R-:W-:-:S07]  /*379e0*/  IMAD.MOV.U32 R3, RZ, RZ, R14 ;  /* 0x000000ffff037224 */ /* 0x000fce00078e000e */
[----:B------:R-:W-:Y:S05]  /*379f0*/  WARPSYNC.COLLECTIVE R15, `(.L_x_7688) ;  /* 0x000000000f087348 */ /* 0x000fea0003c00000 */
[----:B------:R0:W1:Y:S02]  /*37a00*/  SHFL.IDX P6, R14, R13, R12, R11 ;  /* 0x0000000c0d0e7389 */ /* 0x00006400000c000b */
[----:B01----:R-:W-:Y:S01]  /*37a10*/  ENDCOLLECTIVE ;  /* 0x000000000000791b */ /* 0x003fe20003800000 */
.L_x_7688:
[----:B------:R-:W-:Y:S02]  /*37a20*/  IMAD.MOV.U32 R13, RZ, RZ, R7 ;  /* 0x000000ffff0d7224 */ /* 0x000fe400078e0007 */
[----:B------:R-:W-:-:S07]  /*37a30*/  IMAD.MOV.U32 R4, RZ, RZ, R14 ;  /* 0x000000ffff047224 */ /* 0x000fce00078e000e */
[----:B------:R-:W-:Y:S05]  /*37a40*/  WARPSYNC.COLLECTIVE R15, `(.L_x_7689) ;  /* 0x000000000f087348 */ /* 0x000fea0003c00000 */
[----:B------:R0:W1:Y:S02]  /*37a50*/  SHFL.IDX P6, R14, R13, R12, R11 ;  /* 0x0000000c0d0e7389 */ /* 0x00006400000c000b */
[----:B01----:R-:W-:Y:S01]  /*37a60*/  ENDCOLLECTIVE ;  /* 0x000000000000791b */ /* 0x003fe20003800000 */
.L_x_7689:
[----:B------:R-:W-:Y:S05]  /*37a70*/  BRA `(.L_x_7690) ;  /* 0xfffffd6800a87947 */ /* 0x000fea000383ffff */
.L_x_7402:
[----:B------:R-:W-:Y:S01]  /*37a80*/  BSSY B1, `(.L_x_7691) ;  /* 0x0000008000017945 */ /* 0x000fe20003800000 */
[----:B------:R-:W-:Y:S02]  /*37a90*/  IMAD.MOV.U32 R13, RZ, RZ, R6 ;  /* 0x000000ffff0d7224 */ /* 0x000fe400078e0006 */
[----:B------:R-:W-:Y:S02]  /*37aa0*/  IMAD.MOV.U32 R12, RZ, RZ, 0x1 ;  /* 0x00000001ff0c7424 */ /* 0x000fe400078e00ff */
[----:B------:R-:W-:Y:S02]  /*37ab0*/  IMAD.MOV.U32 R11, RZ, RZ, 0x1c1f ;  /* 0x00001c1fff0b7424 */ /* 0x000fe400078e00ff */
[----:B------:R-:W-:-:S07]  /*37ac0*/  IMAD.MOV.U32 R15, RZ, RZ, -0x1 ;  /* 0xffffffffff0f7424 */ /* 0x000fce00078e00ff */
[----:B0-2345:R-:W-:Y:S05]  /*37ad0*/  WARPSYNC.COLLECTIVE R15, `(.L_x_7692) ;  /* 0x000000000f087348 */ /* 0x03dfea0003c00000 */
[----:B------:R1:W0:Y:S02]  /*37ae0*/  SHFL.IDX P6, R14, R13, R12, R11 ;  /* 0x0000000c0d0e7389 */ /* 0x00022400000c000b */
[----:B012345:R-:W-:Y:S01]  /*37af0*/  ENDCOLLECTIVE ;  /* 0x000000000000791b */ /* 0x03ffe20003800000 */
.L_x_7692:
[----:B------:R-:W-:Y:S05]  /*37b00*/  BSYNC B1 ;  /* 0x0000000000017941 */ /* 0x000fea0003800000 */
.L_x_7691:
        /* <DEDUP_REMOVED lines=8> */
.L_x_7693:
[----:B------:R-:W-:Y:S02]  /*37b90*/  IMAD.MOV.U32 R13, RZ, RZ, R8 ;  /* 0x000000ffff0d7224 */ /* 0x000fe400078e0008 */
[----:B------:R-:W-:-:S07]  /*37ba0*/  IMAD.MOV.U32 R3, RZ, RZ, R14 ;  /* 0x000000ffff037224 */ /* 0x000fce00078e000e */
[----:B------:R-:W-:Y:S05]  /*37bb0*/  WARPSYNC.COLLECTIVE R15, `(.L_x_7694) ;  /* 0x000000000f087348 */ /* 0x000fea0003c00000 */
[----:B------:R0:W1:Y:S02]  /*37bc0*/  SHFL.IDX P6, R14, R13, R12, R11 ;  /* 0x0000000c0d0e7389 */ /* 0x00006400000c000b */
[----:B01----:R-:W-:Y:S01]  /*37bd0*/  ENDCOLLECTIVE ;  /* 0x000000000000791b */ /* 0x003fe20003800000 */
.L_x_7694:
[----:B------:R-:W-:Y:S02]  /*37be0*/  IMAD.MOV.U32 R13, RZ, RZ, R7 ;  /* 0x000000ffff0d7224 */ /* 0x000fe400078e0007 */
[----:B------:R-:W-:-:S07]  /*37bf0*/  IMAD.MOV.U32 R4, RZ, RZ, R14 ;  /* 0x000000ffff047224 */ /* 0x000fce00078e000e */
[----:B------:R-:W-:Y:S05]  /*37c00*/  WARPSYNC.COLLECTIVE R15, `(.L_x_7695) ;  /* 0x000000000f087348 */ /* 0x000fea0003c00000 */
[----:B------:R0:W1:Y:S02]  /*37c10*/  SHFL.IDX P6, R14, R13, R12, R11 ;  /* 0x0000000c0d0e7389 */ /* 0x00006400000c000b */
[----:B01----:R-:W-:Y:S01]  /*37c20*/  ENDCOLLECTIVE ;  /* 0x000000000000791b */ /* 0x003fe20003800000 */
.L_x_7695:
[----:B------:R-:W-:Y:S05]  /*37c30*/  BRA `(.L_x_7696) ;  /* 0xfffffd6800cc7947 */ /* 0x000fea000383ffff */
.L_x_7406:
[----:B0-----:R0:W1:Y:S02]  /*37c40*/  SYNCS.PHASECHK.TRANS64.TRYWAIT P0, [R18+URZ+0x2e800], R5 ;  /* 0x02e80005120075a7 */ /* 0x001064000800017f */
[----:B-1----:R-:W-:Y:S05]  /*37c50*/  @!P0 NANOSLEEP.SYNCS 0x989680 ;  /* 0x009896800000895d */ /* 0x002fea0003900000 */
[----:B------:R-:W1:Y:S02]  /*37c60*/  @!P0 SYNCS.PHASECHK.TRANS64 P0, [R18+URZ+0x2e800], R5 ;  /* 0x02e80005120085a7 */ /* 0x000e64000800007f */
[----:B-1----:R-:W-:Y:S05]  /*37c70*/  @!P0 BRA `(.L_x_7406) ;  /* 0xfffffffc00f08947 */ /* 0x002fea000383ffff */
[----:B------:R-:W-:Y:S05]  /*37c80*/  BRA `(.L_x_7697) ;  /* 0xfffffd6c00807947 */ /* 0x000fea000383ffff */
.L_x_7414:
[----:B------:R-:W0:Y:S01]  /*37c90*/  LDC R39, c[0x0][0x3f4] ;  /* 0x0000fd00ff277b82 */ /* 0x000e220000000800 */
[----:B------:R-:W-:Y:S01]  /*37ca0*/  BSSY B1, `(.L_x_7698) ;  /* 0x0000008000017945 */ /* 0x000fe20003800000 */
[----:B------:R-:W-:Y:S02]  /*37cb0*/  IMAD.MOV.U32 R13, RZ, RZ, R10 ;  /* 0x000000ffff0d7224 */ /* 0x000fe400078e000a */
[----:B------:R-:W-:Y:S02]  /*37cc0*/  IMAD.MOV.U32 R12, RZ, RZ, RZ ;  /* 0x000000ffff0c7224 */ /* 0x000fe400078e00ff */
[----:B------:R-:W-:Y:S02]  /*37cd0*/  IMAD.MOV.U32 R11, RZ, RZ, 0x1c1f ;  /* 0x00001c1fff0b7424 */ /* 0x000fe400078e00ff */
[----:B------:R-:W-:-:S07]  /*37ce0*/  IMAD.MOV.U32 R15, RZ, RZ, -0x1 ;  /* 0xffffffffff0f7424 */ /* 0x000fce00078e00ff */
[----:B01----:R-:W-:Y:S05]  /*37cf0*/  WARPSYNC.COLLECTIVE R15, `(.L_x_7699) ;  /* 0x000000000f087348 */ /* 0x003fea0003c00000 */
[----:B-1----:R1:W2:Y:S02]  /*37d00*/  SHFL.IDX P6, R14, R13, R12, R11 ;  /* 0x0000000c0d0e7389 */ /* 0x0022a400000c000b */
[----:B012---:R-:W-:Y:S01]  /*37d10*/  ENDCOLLECTIVE ;  /* 0x000000000000791b */ /* 0x007fe20003800000 */
.L_x_7699:
[----:B------:R-:W-:Y:S05]  /*37d20*/  BSYNC B1 ;  /* 0x0000000000017941 */ /* 0x000fea0003800000 */
.L_x_7698:
[----:B------:R0:W5:Y:S01]  /*37d30*/  LDL R8, [R1+0x10] ;  /* 0x0000100001087983 */ /* 0x0001620000100800 */
[----:B------:R-:W-:Y:S01]  /*37d40*/  IMAD.MOV.U32 R13, RZ, RZ, R33 ;  /* 0x000000ffff0d7224 */ /* 0x000fe200078e0021 */
[----:B------:R-:W-:Y:S01]  /*37d50*/  ISETP.GE.AND P0, PT, R22, R39, PT ;  /* 0x000000271600720c */ /* 0x000fe20003f06270 */
[----:B------:R-:W-:Y:S02]  /*37d60*/  IMAD.MOV.U32 R12, RZ, RZ, RZ ;  /* 0x000000ffff0c7224 */ /* 0x000fe400078e00ff */
[----:B------:R-:W-:Y:S02]  /*37d70*/  IMAD.MOV.U32 R11, RZ, RZ, 0x1c1f ;  /* 0x00001c1fff0b7424 */ /* 0x000fe400078e00ff */
[----:B------:R-:W-:Y:S02]  /*37d80*/  IMAD.MOV.U32 R15, RZ, RZ, -0x1 ;  /* 0xffffffffff0f7424 */ /* 0x000fe400078e00ff */
[----:B0-----:R-:W-:-:S07]  /*37d90*/  IMAD.MOV.U32 R3, RZ, RZ, R14 ;  /* 0x000000ffff037224 */ /* 0x001fce00078e000e */
[----:B-----5:R-:W-:Y:S05]  /*37da0*/  WARPSYNC.COLLECTIVE R15, `(.L_x_7700) ;  /* 0x000000000f087348 */ /* 0x020fea0003c00000 */
[----:B------:R0:W1:Y:S02]  /*37db0*/  SHFL.IDX P6, R14, R13, R12, R11 ;  /* 0x0000000c0d0e7389 */ /* 0x00006400000c000b */
[----:B01---5:R-:W-:Y:S01]  /*37dc0*/  ENDCOLLECTIVE ;  /* 0x000000000000791b */ /* 0x023fe20003800000 */
.L_x_7700:
[----:B------:R-:W-:Y:S02]  /*37dd0*/  IMAD.MOV.U32 R13, RZ, RZ, R35 ;  /* 0x000000ffff0d7224 */ /* 0x000fe400078e0023 */
[----:B------:R-:W-:-:S07]  /*37de0*/  IMAD.MOV.U32 R5, RZ, RZ, R14 ;  /* 0x000000ffff057224 */ /* 0x000fce00078e000e */
[----:B------:R-:W-:Y:S05]  /*37df0*/  WARPSYNC.COLLECTIVE R15, `(.L_x_7701) ;  /* 0x000000000f087348 */ /* 0x000fea0003c00000 */
[----:B------:R0:W1:Y:S02]  /*37e00*/  SHFL.IDX P6, R14, R13, R12, R11 ;  /* 0x0000000c0d0e7389 */ /* 0x00006400000c000b */
[----:B01----:R-:W-:Y:S01]  /*37e10*/  ENDCOLLECTIVE ;  /* 0x000000000000791b */ /* 0x003fe20003800000 */
.L_x_7701:
[----:B------:R-:W-:Y:S02]  /*37e20*/  IMAD.MOV.U32 R13, RZ, RZ, R37 ;  /* 0x000000ffff0d7224 */ /* 0x000fe400078e0025 */
[----:B------:R-:W-:-:S07]  /*37e30*/  IMAD.MOV.U32 R7, RZ, RZ, R14 ;  /* 0x000000ffff077224 */ /* 0x000fce00078e000e */
[----:B------:R-:W-:Y:S05]  /*37e40*/  WARPSYNC.COLLECTIVE R15, `(.L_x_7702) ;  /* 0x000000000f087348 */ /* 0x000fea0003c00000 */
[----:B------:R0:W1:Y:S02]  /*37e50*/  SHFL.IDX P6, R14, R13, R12, R11 ;  /* 0x0000000c0d0e7389 */ /* 0x00006400000c000b */
[----:B01----:R-:W-:Y:S01]  /*37e60*/  ENDCOLLECTIVE ;  /* 0x000000000000791b */ /* 0x003fe20003800000 */
.L_x_7702:
[----:B------:R-:W-:Y:S01]  /*37e70*/  ULDC.64 UR4, c[0x0][0x208] ;  /* 0x0000820000047ab9 */ /* 0x000fe20000000a00 */
[----:B------:R-:W-:-:S05]  /*37e80*/  IMAD R32, R8, R32, RZ ;  /* 0x0000002008207224 */ /* 0x000fca00078e02ff */
[----:B------:R-:W-:-:S13]  /*37e90*/  ISETP.GE.OR P1, PT, R41, R32, P0 ;  /* 0x000000202900720c */ /* 0x000fda0000726670 */
[C---:B------:R-:W-:Y:S02]  /*37ea0*/  @!P1 IADD3 R0, P2, R22.reuse, R5, RZ ;  /* 0x0000000516009210 */ /* 0x040fe40007f5e0ff */
[----:B------:R-:W-:-:S03]  /*37eb0*/  @!P1 IADD3 R14, P3, R22, R14, RZ ;  /* 0x0000000e160e9210 */ /* 0x000fc60007f7e0ff */
[--C-:B------:R-:W-:Y:S02]  /*37ec0*/  @!P1 IMAD.X R5, R3, 0x1, R23.reuse, P2 ;  /* 0x0000000103059824 */ /* 0x100fe400010e0617 */
[----:B------:R-:W-:Y:S02]  /*37ed0*/  @!P1 IMAD.X R3, R7, 0x1, R23, P3 ;  /* 0x0000000107039824 */ /* 0x000fe400018e0617 */
[----:B------:R-:W-:Y:S02]  /*37ee0*/  @!P1 IMAD.MOV.U32 R4, RZ, RZ, R0 ;  /* 0x000000ffff049224 */ /* 0x000fe400078e0000 */
[----:B------:R-:W-:Y:S02]  /*37ef0*/  @!P1 IMAD.MOV.U32 R28, RZ, RZ, R14 ;  /* 0x000000ffff1c9224 */ /* 0x000fe400078e000e */
[----:B------:R-:W-:Y:S02]  /*37f00*/  @!P1 IMAD.MOV.U32 R29, RZ, RZ, R3 ;  /* 0x000000ffff1d9224 */ /* 0x000fe400078e0003 */
[----:B------:R-:W5:Y:S04]  /*37f10*/  @!P1 LD.E.128 R4, desc[UR4][R4.64] ;  /* 0x0000000404049980 */ /* 0x000f68000c101d00 */
[----:B------:R-:W5:Y:S01]  /*37f20*/  @!P1 LD.E.128 R28, desc[UR4][R28.64] ;  /* 0x000000041c1c9980 */ /* 0x000f62000c101d00 */
[----:B------:R-:W-:Y:S01]  /*37f30*/  IMAD.MOV.U32 R13, RZ, RZ, R10 ;  /* 0x000000ffff0d7224 */ /* 0x000fe200078e000a */
[----:B------:R-:W-:Y:S01]  /*37f40*/  CS2R R26, SRZ ;  /* 0x00000000001a7805 */ /* 0x000fe2000001ff00 */
[----:B------:R-:W-:Y:S01]  /*37f50*/  IMAD.MOV.U32 R12, RZ, RZ, 0x1 ;  /* 0x00000001ff0c7424 */ /* 0x000fe200078e00ff */
[----:B------:R-:W-:-:S02]  /*37f60*/  CS2R R24, SRZ ;  /* 0x0000000000187805 */ /* 0x000fc4000001ff00 */
[----:B------:R-:W-:Y:S02]  /*37f70*/  CS2R R20, SRZ ;  /* 0x0000000000147805 */ /* 0x000fe4000001ff00 */
[----:B------:R-:W-:-:S07]  /*37f80*/  CS2R R8, SRZ ;  /* 0x0000000000087805 */ /* 0x000fce000001ff00 */
[----:B-----5:R-:W-:Y:S05]  /*37f90*/  WARPSYNC.COLLECTIVE R15, `(.L_x_7703) ;  /* 0x000000000f087348 */ /* 0x020fea0003c00000 */
[----:B------:R0:W1:Y:S02]  /*37fa0*/  SHFL.IDX P6, R14, R13, R12, R11 ;  /* 0x0000000c0d0e7389 */ /* 0x00006400000c000b */
[----:B01---5:R-:W-:Y:S01]  /*37fb0*/  ENDCOLLECTIVE ;  /* 0x000000000000791b */ /* 0x023fe20003800000 */
.L_x_7703:
[----:B------:R-:W-:Y:S02]  /*37fc0*/  IMAD.MOV.U32 R13, RZ, RZ, R33 ;  /* 0x000000ffff0d7224 */ /* 0x000fe400078e0021 */
[----:B------:R-:W-:-:S07]  /*37fd0*/  IMAD.MOV.U32 R3, RZ, RZ, R14 ;  /* 0x000000ffff037224 */ /* 0x000fce00078e000e */
[----:B------:R-:W-:Y:S05]  /*37fe0*/  WARPSYNC.COLLECTIVE R15, `(.L_x_7704) ;  /* 0x000000000f087348 */ /* 0x000fea0003c00000 */
[----:B------:R0:W1:Y:S02]  /*37ff0*/  SHFL.IDX P6, R14, R13, R12, R11 ;  /* 0x0000000c0d0e7389 */ /* 0x00006400000c000b */
[----:B01----:R-:W-:Y:S01]  /*38000*/  ENDCOLLECTIVE ;  /* 0x000000000000791b */ /* 0x003fe20003800000 */
.L_x_7704:
[----:B------:R-:W-:Y:S02]  /*38010*/  IMAD.MOV.U32 R13, RZ, RZ, R35 ;  /* 0x000000ffff0d7224 */ /* 0x000fe400078e0023 */
[----:B------:R-:W-:-:S07]  /*38020*/  IMAD.MOV.U32 R33, RZ, RZ, R14 ;  /* 0x000000ffff217224 */ /* 0x000fce00078e000e */
[----:B------:R-:W-:Y:S05]  /*38030*/  WARPSYNC.COLLECTIVE R15, `(.L_x_7705) ;  /* 0x000000000f087348 */ /* 0x000fea0003c00000 */
[----:B------:R0:W1:Y:S02]  /*38040*/  SHFL.IDX P6, R14, R13, R12, R11 ;  /* 0x0000000c0d0e7389 */ /* 0x00006400000c000b */
[----:B01----:R-:W-:Y:S01]  /*38050*/  ENDCOLLECTIVE ;  /* 0x000000000000791b */ /* 0x003fe20003800000 */
.L_x_7705:
[----:B------:R-:W-:Y:S02]  /*38060*/  IMAD.MOV.U32 R13, RZ, RZ, R37 ;  /* 0x000000ffff0d7224 */ /* 0x000fe400078e0025 */
[----:B------:R-:W-:-:S07]  /*38070*/  IMAD.MOV.U32 R35, RZ, RZ, R14 ;  /* 0x000000ffff237224 */ /* 0x000fce00078e000e */
[----:B------:R-:W-:Y:S05]  /*38080*/  WARPSYNC.COLLECTIVE R15, `(.L_x_7706) ;  /* 0x000000000f087348 */ /* 0x000fea0003c00000 */
[----:B------:R0:W1:Y:S02]  /*38090*/  SHFL.IDX P6, R14, R13, R12, R11 ;  /* 0x0000000c0d0e7389 */ /* 0x00006400000c000b */
[----:B01----:R-:W-:Y:S01]  /*380a0*/  ENDCOLLECTIVE ;  /* 0x000000000000791b */ /* 0x003fe20003800000 */
.L_x_7706:
[----:B------:R-:W-:Y:S02]  /*380b0*/  IMAD.MOV.U32 R37, RZ, RZ, R14 ;  /* 0x000000ffff257224 */ /* 0x000fe400078e000e */
[----:B------:R-:W-:Y:S02]  /*380c0*/  @!P1 IMAD.MOV.U32 R26, RZ, RZ, R4 ;  /* 0x000000ffff1a9224 */ /* 0x000fe400078e0004 */
[----:B------:R-:W-:Y:S01]  /*380d0*/  @!P1 IMAD.MOV.U32 R27, RZ, RZ, R5 ;  /* 0x000000ffff1b9224 */ /* 0x000fe200078e0005 */
[----:B------:R-:W-:Y:S01]  /*380e0*/  CS2R R4, SRZ ;  /* 0x0000000000047805 */ /* 0x000fe2000001ff00 */
[----:B------:R-:W-:Y:S02]  /*380f0*/  @!P1 IMAD.MOV.U32 R24, RZ, RZ, R6 ;  /* 0x000000ffff189224 */ /* 0x000fe400078e0006 */
[----:B------:R-:W-:Y:S02]  /*38100*/  @!P1 IMAD.MOV.U32 R25, RZ, RZ, R7 ;  /* 0x000000ffff199224 */ /* 0x000fe400078e0007 */
[----:B------:R-:W-:-:S02]  /*38110*/  @!P1 IMAD.MOV.U32 R20, RZ, RZ, R28 ;  /* 0x000000ffff149224 */ /* 0x000fc400078e001c */
[----:B------:R-:W-:Y:S02]  /*38120*/  @!P1 IMAD.MOV.U32 R21, RZ, RZ, R29 ;  /* 0x000000ffff159224 */ /* 0x000fe400078e001d */
[----:B------:R-:W-:Y:S02]  /*38130*/  @!P1 IMAD.MOV.U32 R8, RZ, RZ, R30 ;  /* 0x000000ffff089224 */ /* 0x000fe400078e001e */
[----:B------:R-:W-:Y:S01]  /*38140*/  @!P1 IMAD.MOV.U32 R9, RZ, RZ, R31 ;  /* 0x000000ffff099224 */ /* 0x000fe200078e001f */
[----:B------:R-:W-:Y:S06]  /*38150*/  BRA `(.L_x_7707) ;  /* 0xfffffd8c00287947 */ /* 0x000fec000383ffff */
.L_x_7418:
[----:B0-----:R0:W1:Y:S02]  /*38160*/  SYNCS.PHASECHK.TRANS64.TRYWAIT P1, [R18+URZ+0x2e800], R3 ;  /* 0x02e80003120075a7 */ /* 0x001064000802017f */
[----:B-1----:R-:W-:Y:S05]  /*38170*/  @!P1 NANOSLEEP.SYNCS 0x989680 ;  /* 0x009896800000995d */ /* 0x002fea0003900000 */
[----:B------:R-:W1:Y:S02]  /*38180*/  @!P1 SYNCS.PHASECHK.TRANS64 P1, [R18+URZ+0x2e800], R3 ;  /* 0x02e80003120095a7 */ /* 0x000e64000802007f */
[----:B-1----:R-:W-:Y:S05]  /*38190*/  @!P1 BRA `(.L_x_7418) ;  /* 0xfffffffc00f09947 */ /* 0x002fea000383ffff */
[----:B------:R-:W-:Y:S05]  /*381a0*/  BRA `(.L_x_7708) ;  /* 0xfffffd8c009c7947 */ /* 0x000fea000383ffff */
.L_x_7424:
[----:B-1----:R1:W2:Y:S02]  /*381b0*/  SYNCS.PHASECHK.TRANS64.TRYWAIT P2, [R0+URZ+0x2e830], R5 ;  /* 0x02e83005000075a7 */ /* 0x0022a4000804017f */
[----:B--2---:R-:W-:Y:S05]  /*381c0*/  @!P2 NANOSLEEP.SYNCS 0x989680 ;  /* 0x009896800000a95d */ /* 0x004fea0003900000 */
[----:B------:R-:W2:Y:S02]  /*381d0*/  @!P2 SYNCS.PHASECHK.TRANS64 P2, [R0+URZ+0x2e830], R5 ;  /* 0x02e830050000a5a7 */ /* 0x000ea4000804007f */
[----:B--2---:R-:W-:Y:S05]  /*381e0*/  @!P2 BRA `(.L_x_7424) ;  /* 0xfffffffc00f0a947 */ /* 0x004fea000383ffff */
[----:B------:R-:W-:Y:S05]  /*381f0*/  BRA `(.L_x_7423) ;  /* 0xfffffdac00f07947 */ /* 0x000fea000383ffff */
.L_x_7442:
[----:B-1----:R1:W2:Y:S02]  /*38200*/  SYNCS.PHASECHK.TRANS64.TRYWAIT P3, [R15+URZ+0x2e830], R14 ;  /* 0x02e8300e0f0075a7 */ /* 0x0022a4000806017f */
[----:B--2---:R-:W-:Y:S05]  /*38210*/  @!P3 NANOSLEEP.SYNCS 0x989680 ;  /* 0x009896800000b95d */ /* 0x004fea0003900000 */
[----:B------:R-:W2:Y:S02]  /*38220*/  @!P3 SYNCS.PHASECHK.TRANS64 P3, [R15+URZ+0x2e830], R14 ;  /* 0x02e8300e0f00b5a7 */ /* 0x000ea4000806007f */
[----:B--2---:R-:W-:Y:S05]  /*38230*/  @!P3 BRA `(.L_x_7442) ;  /* 0xfffffffc00f0b947 */ /* 0x004fea000383ffff */
[----:B------:R-:W-:Y:S05]  /*38240*/  BRA `(.L_x_7441) ;  /* 0xfffffe0800e87947 */ /* 0x000fea000383ffff */
.L_x_7446:
[----:B-1----:R1:W2:Y:S02]  /*38250*/  SYNCS.PHASECHK.TRANS64.TRYWAIT P2, [R15+URZ+0x2e850], R14 ;  /* 0x02e8500e0f0075a7 */ /* 0x0022a4000804017f */
[----:B--2---:R-:W-:Y:S05]  /*38260*/  @!P2 NANOSLEEP.SYNCS 0x989680 ;  /* 0x009896800000a95d */ /* 0x004fea0003900000 */
[----:B------:R-:W2:Y:S02]  /*38270*/  @!P2 SYNCS.PHASECHK.TRANS64 P2, [R15+URZ+0x2e850], R14 ;  /* 0x02e8500e0f00a5a7 */ /* 0x000ea4000804007f */
[----:B--2---:R-:W-:Y:S05]  /*38280*/  @!P2 BRA `(.L_x_7446) ;  /* 0xfffffffc00f0a947 */ /* 0x004fea000383ffff */
[----:B------:R-:W-:Y:S05]  /*38290*/  BRA `(.L_x_7443) ;  /* 0xfffffe1c00f87947 */ /* 0x000fea000383ffff */
.L_x_7466:
[----:B--2---:R2:W3:Y:S02]  /*382a0*/  SYNCS.PHASECHK.TRANS64.TRYWAIT P3, [R3+URZ+0x2e830], R0 ;  /* 0x02e83000030075a7 */ /* 0x0044e4000806017f */
[----:B---3--:R-:W-:Y:S05]  /*382b0*/  @!P3 NANOSLEEP.SYNCS 0x989680 ;  /* 0x009896800000b95d */ /* 0x008fea0003900000 */
[----:B------:R-:W3:Y:S02]  /*382c0*/  @!P3 SYNCS.PHASECHK.TRANS64 P3, [R3+URZ+0x2e830], R0 ;  /* 0x02e830000300b5a7 */ /* 0x000ee4000806007f */
[----:B---3--:R-:W-:Y:S05]  /*382d0*/  @!P3 BRA `(.L_x_7466) ;  /* 0xfffffffc00f0b947 */ /* 0x008fea000383ffff */
[----:B------:R-:W-:Y:S05]  /*382e0*/  BRA `(.L_x_7465) ;  /* 0xfffffe74007c7947 */ /* 0x000fea000383ffff */
.L_x_7470:
[----:B-1----:R1:W2:Y:S02]  /*382f0*/  SYNCS.PHASECHK.TRANS64.TRYWAIT P2, [R3+URZ+0x2e850], R0 ;  /* 0x02e85000030075a7 */ /* 0x0022a4000804017f */
[----:B--2---:R-:W-:Y:S05]  /*38300*/  @!P2 NANOSLEEP.SYNCS 0x989680 ;  /* 0x009896800000a95d */ /* 0x004fea0003900000 */
[----:B------:R-:W2:Y:S02]  /*38310*/  @!P2 SYNCS.PHASECHK.TRANS64 P2, [R3+URZ+0x2e850], R0 ;  /* 0x02e850000300a5a7 */ /* 0x000ea4000804007f */
[----:B--2---:R-:W-:Y:S05]  /*38320*/  @!P2 BRA `(.L_x_7470) ;  /* 0xfffffffc00f0a947 */ /* 0x004fea000383ffff */
[----:B------:R-:W-:Y:S05]  /*38330*/  BRA `(.L_x_7467) ;  /* 0xfffffe8800907947 */ /* 0x000fea000383ffff */
.L_x_7478:
[----:B--2---:R2:W3:Y:S02]  /*38340*/  SYNCS.PHASECHK.TRANS64.TRYWAIT P3, [R3+URZ+0x2e830], R0 ;  /* 0x02e83000030075a7 */ /* 0x0044e4000806017f */
[----:B---3--:R-:W-:Y:S05]  /*38350*/  @!P3 NANOSLEEP.SYNCS 0x989680 ;  /* 0x009896800000b95d */ /* 0x008fea0003900000 */
[----:B------:R-:W3:Y:S02]  /*38360*/  @!P3 SYNCS.PHASECHK.TRANS64 P3, [R3+URZ+0x2e830], R0 ;  /* 0x02e830000300b5a7 */ /* 0x000ee4000806007f */
[----:B---3--:R-:W-:Y:S05]  /*38370*/  @!P3 BRA `(.L_x_7478) ;  /* 0xfffffffc00f0b947 */ /* 0x008fea000383ffff */
[----:B------:R-:W-:Y:S05]  /*38380*/  BRA `(.L_x_7477) ;  /* 0xfffffeb400607947 */ /* 0x000fea000383ffff */
.L_x_7482:
[----:B-1----:R1:W2:Y:S02]  /*38390*/  SYNCS.PHASECHK.TRANS64.TRYWAIT P2, [R3+URZ+0x2e850], R0 ;  /* 0x02e85000030075a7 */ /* 0x0022a4000804017f */
[----:B--2---:R-:W-:Y:S05]  /*383a0*/  @!P2 NANOSLEEP.SYNCS 0x989680 ;  /* 0x009896800000a95d */ /* 0x004fea0003900000 */
[----:B------:R-:W2:Y:S02]  /*383b0*/  @!P2 SYNCS.PHASECHK.TRANS64 P2, [R3+URZ+0x2e850], R0 ;  /* 0x02e850000300a5a7 */ /* 0x000ea4000804007f */
[----:B--2---:R-:W-:Y:S05]  /*383c0*/  @!P2 BRA `(.L_x_7482) ;  /* 0xfffffffc00f0a947 */ /* 0x004fea000383ffff */
[----:B------:R-:W-:Y:S05]  /*383d0*/  BRA `(.L_x_7479) ;  /* 0xfffffec8007c7947 */ /* 0x000fea000383ffff */
.L_x_7496:
[----:B--2---:R2:W3:Y:S02]  /*383e0*/  SYNCS.PHASECHK.TRANS64.TRYWAIT P1, [R13+URZ+0x2e850], R4 ;  /* 0x02e850040d0075a7 */ /* 0x0044e4000802017f */
[----:B---3--:R-:W-:Y:S05]  /*383f0*/  @!P1 NANOSLEEP.SYNCS 0x989680 ;  /* 0x009896800000995d */ /* 0x008fea0003900000 */
[----:B------:R-:W3:Y:S02]  /*38400*/  @!P1 SYNCS.PHASECHK.TRANS64 P1, [R13+URZ+0x2e850], R4 ;  /* 0x02e850040d0095a7 */ /* 0x000ee4000802007f */
[----:B---3--:R-:W-:Y:S05]  /*38410*/  @!P1 BRA `(.L_x_7496) ;  /* 0xfffffffc00f09947 */ /* 0x008fea000383ffff */
[----:B------:R-:W-:Y:S05]  /*38420*/  BRA `(.L_x_7495) ;  /* 0xffffff1800f47947 */ /* 0x000fea000383ffff */
.L_x_7500:
[----:B------:R-:W-:Y:S01]  /*38430*/  SEL R55, R12, R65, P0 ;  /* 0x000000410c377207 */ /* 0x000fe20000000000 */
[----:B------:R-:W-:Y:S01]  /*38440*/  IMAD.MOV.U32 R15, RZ, RZ, -0x1 ;  /* 0xffffffffff0f7424 */ /* 0x000fe200078e00ff */
[----:B------:R-:W-:Y:S01]  /*38450*/  SEL R62, R65, R12, P0 ;  /* 0x0000000c413e7207 */ /* 0x000fe20000000000 */
[----:B-----5:R-:W-:Y:S01]  /*38460*/  IMAD.MOV.U32 R12, RZ, RZ, R26 ;  /* 0x000000ffff0c7224 */ /* 0x020fe200078e001a */
[----:B------:R-:W-:Y:S02]  /*38470*/  SEL R63, R11, R106, P0 ;  /* 0x0000006a0b3f7207 */ /* 0x000fe40000000000 */
[----:B------:R-:W-:Y:S01]  /*38480*/  SEL R70, R106, R11, P0 ;  /* 0x0000000b6a467207 */ /* 0x000fe20000000000 */
[----:B------:R-:W-:Y:S01]  /*38490*/  IMAD.MOV.U32 R11, RZ, RZ, 0x1c1f ;  /* 0x00001c1fff0b7424 */ /* 0x000fe200078e00ff */
[----:B------:R-:W-:Y:S02]  /*384a0*/  SEL R59, R72, R57, P0 ;  /* 0x00000039483b7207 */ /* 0x000fe40000000000 */
[----:B------:R-:W-:-:S07]  /*384b0*/  SEL R66, R57, R72, P0 ;  /* 0x0000004839427207 */ /* 0x000fce0000000000 */
[----:B------:R-:W-:Y:S05]  /*384c0*/  WARPSYNC.COLLECTIVE R15, `(.L_x_7709) ;  /* 0x000000000f087348 */ /* 0x000fea0003c00000 */
[----:B------:R0:W1:Y:S02]  /*384d0*/  SHFL.IDX P6, R14, R13, R12, R11 ;  /* 0x0000000c0d0e7389 */ /* 0x00006400000c000b */
[----:B01----:R-:W-:Y:S01]  /*384e0*/  ENDCOLLECTIVE ;  /* 0x000000000000791b */ /* 0x003fe20003800000 */
.L_x_7709:
        /* <DEDUP_REMOVED lines=11> */
[----:B------:R-:W-:Y:S02]  /*385a0*/  LOP3.LUT R29, R26, 0x2, RZ, 0x3c, !PT ;  /* 0x000000021a1d7812 */ /* 0x000fe400078e3cff */
[----:B------:R-:W-:Y:S01]  /*385b0*/  SEL R9, R21, R118, P0 ;  /* 0x0000007615097207 */ /* 0x000fe20000000000 */
[----:B------:R-:W-:Y:S01]  /*385c0*/  IMAD.MOV.U32 R5, RZ, RZ, R14 ;  /* 0x000000ffff057224 */ /* 0x000fe200078e000e */
[----:B------:R-:W-:-:S07]  /*385d0*/  SEL R24, R118, R21, P0 ;  /* 0x0000001576187207 */ /* 0x000fce0000000000 */
[----:B------:R-:W-:Y:S05]  /*385e0*/  WARPSYNC.COLLECTIVE R15, `(.L_x_7710) ;  /* 0x000000000f087348 */ /* 0x000fea0003c00000 */
[----:B------:R0:W1:Y:S02]  /*385f0*/  SHFL.IDX P6, R14, R13, R12, R11 ;  /* 0x0000000c0d0e7389 */ /* 0x00006400000c000b */
[----:B01----:R-:W-:Y:S01]  /*38600*/  ENDCOLLECTIVE ;  /* 0x000000000000791b */ /* 0x003fe20003800000 */
.L_x_7710:
        /* <DEDUP_REMOVED lines=19> */
.L_x_7711:
        /* <DEDUP_REMOVED lines=18> */
.L_x_7712:
        /* <DEDUP_REMOVED lines=19> */
.L_x_7713:
        /* <DEDUP_REMOVED lines=12> */
.L_x_7714:
[----:B------:R-:W-:Y:S02]  /*38a50*/  IMAD.MOV.U32 R13, RZ, RZ, R86 ;  /* 0x000000ffff0d7224 */ /* 0x000fe400078e0056 */
[----:B------:R-:W-:Y:S02]  /*38a60*/  IMAD.MOV.U32 R12, RZ, RZ, R29 ;  /* 0x000000ffff0c7224 */ /* 0x000fe400078e001d */
[----:B------:R-:W-:-:S07]  /*38a70*/  IMAD.MOV.U32 R9, RZ, RZ, R14 ;  /* 0x000000ffff097224 */ /* 0x000fce00078e000e */
[----:B------:R-:W-:Y:S05]  /*38a80*/  WARPSYNC.COLLECTIVE R15, `(.L_x_7715) ;  /* 0x000000000f087348 */ /* 0x000fea0003c00000 */
[----:B------:R0:W1:Y:S02]  /*38a90*/  SHFL.IDX P6, R14, R13, R12, R11 ;  /* 0x0000000c0d0e7389 */ /* 0x00006400000c000b */
[----:B01----:R-:W-:Y:S01]  /*38aa0*/  ENDCOLLECTIVE ;  /* 0x000000000000791b */ /* 0x003fe20003800000 */
.L_x_7715:
[----:B------:R-:W-:Y:S02]  /*38ab0*/  IMAD.MOV.U32 R13, RZ, RZ, R24 ;  /* 0x000000ffff0d7224 */ /* 0x000fe400078e0018 */
[----:B------:R-:W-:-:S07]  /*38ac0*/  IMAD.MOV.U32 R21, RZ, RZ, R14 ;  /* 0x000000ffff157224 */ /* 0x000fce00078e000e */
[----:B------:R-:W-:Y:S05]  /*38ad0*/  WARPSYNC.COLLECTIVE R15, `(.L_x_7716) ;  /* 0x000000000f087348 */ /* 0x000fea0003c00000 */
[----:B------:R0:W1:Y:S02]  /*38ae0*/  SHFL.IDX P6, R14, R13, R12, R11 ;  /* 0x0000000c0d0e7389 */ /* 0x00006400000c000b */
[----:B01----:R-:W-:Y:S01]  /*38af0*/  ENDCOLLECTIVE ;  /* 0x000000000000791b */ /* 0x003fe20003800000 */
.L_x_7716:
        /* <DEDUP_REMOVED lines=8> */
.L_x_7717:
[----:B------:R-:W-:Y:S02]  /*38b80*/  SEL R104, R9, R24, P0 ;  /* 0x0000001809687207 */ /* 0x000fe40000000000 */
[----:B------:R-:W-:Y:S01]  /*38b90*/  SEL R106, R24, R9, P0 ;  /* 0x00000009186a7207 */ /* 0x000fe20000000000 */
[----:B------:R-:W-:Y:S02]  /*38ba0*/  IMAD.MOV.U32 R13, RZ, RZ, R27 ;  /* 0x000000ffff0d7224 */ /* 0x000fe400078e001b */
[----:B------:R-:W-:-:S07]  /*38bb0*/  IMAD.MOV.U32 R25, RZ, RZ, R14 ;  /* 0x000000ffff197224 */ /* 0x000fce00078e000e */
[----:B------:R-:W-:Y:S05]  /*38bc0*/  WARPSYNC.COLLECTIVE R15, `(.L_x_7718) ;  /* 0x000000000f087348 */ /* 0x000fea0003c00000 */
[----:B------:R0:W1:Y:S02]  /*38bd0*/  SHFL.IDX P6, R14, R13, R12, R11 ;  /* 0x0000000c0d0e7389 */ /* 0x00006400000c000b */
[----:B01----:R-:W-:Y:S01]  /*38be0*/  ENDCOLLECTIVE ;  /* 0x000000000000791b */ /* 0x003fe20003800000 */
.L_x_7718:
[----:B------:R-:W-:Y:S02]  /*38bf0*/  IMAD.MOV.U32 R13, RZ, RZ, R48 ;  /* 0x000000ffff0d7224 */ /* 0x000fe400078e0030 */
[----:B------:R-:W-:Y:S02]  /*38c00*/  IMAD.MOV.U32 R12, RZ, RZ, R29 ;  /* 0x000000ffff0c7224 */ /* 0x000fe400078e001d */
[----:B------:R-:W-:-:S07]  /*38c10*/  IMAD.MOV.U32 R27, RZ, RZ, R14 ;  /* 0x000000ffff1b7224 */ /* 0x000fce00078e000e */
[----:B------:R-:W-:Y:S05]  /*38c20*/  WARPSYNC.COLLECTIVE R15, `(.L_x_7719) ;  /* 0x000000000f087348 */ /* 0x000fea0003c00000 */
[----:B------:R0:W1:Y:S02]  /*38c30*/  SHFL.IDX P6, R14, R13, R12, R11 ;  /* 0x0000000c0d0e7389 */ /* 0x00006400000c000b */
[----:B01----:R-:W-:Y:S01]  /*38c40*/  ENDCOLLECTIVE ;  /* 0x000000000000791b */ /* 0x003fe20003800000 */
.L_x_7719:
[----:B------:R-:W-:Y:S02]  /*38c50*/  IMAD.MOV.U32 R13, RZ, RZ, R50 ;  /* 0x000000ffff0d7224 */ /* 0x000fe400078e0032 */
[----:B------:R-:W-:-:S07]  /*38c60*/  IMAD.MOV.U32 R48, RZ, RZ, R14 ;  /* 0x000000ffff307224 */ /* 0x000fce00078e000e */
[----:B------:R-:W-:Y:S05]  /*38c70*/  WARPSYNC.COLLECTIVE R15, `(.L_x_7720) ;  /* 0x000000000f087348 */ /* 0x000fea0003c00000 */
[----:B------:R0:W1:Y:S02]  /*38c80*/  SHFL.IDX P6, R14, R13, R12, R11 ;  /* 0x0000000c0d0e7389 */ /* 0x00006400000c000b */
[----:B01----:R-:W-:Y:S01]  /*38c90*/  ENDCOLLECTIVE ;  /* 0x000000000000791b */ /* 0x003fe20003800000 */
.L_x_7720:
        /* <DEDUP_REMOVED lines=8> */
.L_x_7721:
[----:B------:R-:W-:Y:S02]  /*38d20*/  SEL R0, R27, R50, P0 ;  /* 0x000000321b007207 */ /* 0x000fe40000000000 */
[----:B------:R-:W-:Y:S01]  /*38d30*/  SEL R6, R50, R27, P0 ;  /* 0x0000001b32067207 */ /* 0x000fe20000000000 */
[----:B------:R-:W-:Y:S02]  /*38d40*/  IMAD.MOV.U32 R13, RZ, RZ, R45 ;  /* 0x000000ffff0d7224 */ /* 0x000fe400078e002d */
[----:B------:R-:W-:-:S07]  /*38d50*/  IMAD.MOV.U32 R43, RZ, RZ, R14 ;  /* 0x000000ffff2b7224 */ /* 0x000fce00078e000e */
[----:B------:R-:W-:Y:S05]  /*38d60*/  WARPSYNC.COLLECTIVE R15, `(.L_x_7722) ;  /* 0x000000000f087348 */ /* 0x000fea0003c00000 */
[----:B------:R0:W1:Y:S02]  /*38d70*/  SHFL.IDX P6, R14, R13, R12, R11 ;  /* 0x0000000c0d0e7389 */ /* 0x00006400000c000b */
[----:B01----:R-:W-:Y:S01]  /*38d80*/  ENDCOLLECTIVE ;  /* 0x000000000000791b */ /* 0x003fe20003800000 */
.L_x_7722:
[----:B------:R-:W-:Y:S02]  /*38d90*/  IMAD.MOV.U32 R13, RZ, RZ, R52 ;  /* 0x000000ffff0d7224 */ /* 0x000fe400078e0034 */
[----:B------:R-:W-:Y:S02]  /*38da0*/  IMAD.MOV.U32 R12, RZ, RZ, R29 ;  /* 0x000000ffff0c7224 */ /* 0x000fe400078e001d */
[----:B------:R-:W-:-:S07]  /*38db0*/  IMAD.MOV.U32 R45, RZ, RZ, R14 ;  /* 0x000000ffff2d7224 */ /* 0x000fce00078e000e */
[----:B------:R-:W-:Y:S05]  /*38dc0*/  WARPSYNC.COLLECTIVE R15, `(.L_x_7723) ;  /* 0x000000000f087348 */ /* 0x000fea0003c00000 */
[----:B------:R0:W1:Y:S02]  /*38dd0*/  SHFL.IDX P6, R14, R13, R12, R11 ;  /* 0x0000000c0d0e7389 */ /* 0x00006400000c000b */
[----:B01----:R-:W-:Y:S01]  /*38de0*/  ENDCOLLECTIVE ;  /* 0x000000000000791b */ /* 0x003fe20003800000 */
.L_x_7723:
[----:B------:R-:W-:Y:S02]  /*38df0*/  IMAD.MOV.U32 R13, RZ, RZ, R54 ;  /* 0x000000ffff0d7224 */ /* 0x000fe400078e0036 */
[----:B------:R-:W-:-:S07]  /*38e00*/  IMAD.MOV.U32 R52, RZ, RZ, R14 ;  /* 0x000000ffff347224 */ /* 0x000fce00078e000e */
[----:B------:R-:W-:Y:S05]  /*38e10*/  WARPSYNC.COLLECTIVE R15, `(.L_x_7724) ;  /* 0x000000000f087348 */ /* 0x000fea0003c00000 */
[----:B------:R0:W1:Y:S02]  /*38e20*/  SHFL.IDX P6, R14, R13, R12, R11 ;  /* 0x0000000c0d0e7389 */ /* 0x00006400000c000b */
[----:B01----:R-:W-:Y:S01]  /*38e30*/  ENDCOLLECTIVE ;  /* 0x000000000000791b */ /* 0x003fe20003800000 */
.L_x_7724:
        /* <DEDUP_REMOVED lines=8> */
.L_x_7725:
[----:B------:R-:W-:Y:S02]  /*38ec0*/  SEL R8, R45, R54, P0 ;  /* 0x000000362d087207 */ /* 0x000fe40000000000 */
[----:B------:R-:W-:Y:S01]  /*38ed0*/  SEL R4, R54, R45, P0 ;  /* 0x0000002d36047207 */ /* 0x000fe20000000000 */
[----:B------:R-:W-:Y:S02]  /*38ee0*/  IMAD.MOV.U32 R13, RZ, RZ, R49 ;  /* 0x000000ffff0d7224 */ /* 0x000fe400078e0031 */
[----:B------:R-:W-:-:S07]  /*38ef0*/  IMAD.MOV.U32 R47, RZ, RZ, R14 ;  /* 0x000000ffff2f7224 */ /* 0x000fce00078e000e */
[----:B------:R-:W-:Y:S05]  /*38f00*/  WARPSYNC.COLLECTIVE R15, `(.L_x_7726) ;  /* 0x000000000f087348 */ /* 0x000fea0003c00000 */
[----:B------:R0:W1:Y:S02]  /*38f10*/  SHFL.IDX P6, R14, R13, R12, R11 ;  /* 0x0000000c0d0e7389 */ /* 0x00006400000c000b */
[----:B01----:R-:W-:Y:S01]  /*38f20*/  ENDCOLLECTIVE ;  /* 0x000000000000791b */ /* 0x003fe20003800000 */
.L_x_7726:
[----:B------:R-:W-:Y:S02]  /*38f30*/  IMAD.MOV.U32 R13, RZ, RZ, R56 ;  /* 0x000000ffff0d7224 */ /* 0x000fe400078e0038 */
[----:B------:R-:W-:Y:S02]  /*38f40*/  IMAD.MOV.U32 R12, RZ, RZ, R29 ;  /* 0x000000ffff0c7224 */ /* 0x000fe400078e001d */
[----:B------:R-:W-:-:S07]  /*38f50*/  IMAD.MOV.U32 R49, RZ, RZ, R14 ;  /* 0x000000ffff317224 */ /* 0x000fce00078e000e */
[----:B------:R-:W-:Y:S05]  /*38f60*/  WARPSYNC.COLLECTIVE R15, `(.L_x_7727) ;  /* 0x000000000f087348 */ /* 0x000fea0003c00000 */
[----:B------:R0:W1:Y:S02]  /*38f70*/  SHFL.IDX P6, R14, R13, R12, R11 ;  /* 0x0000000c0d0e7389 */ /* 0x00006400000c000b */
[----:B01----:R-:W-:Y:S01]  /*38f80*/  ENDCOLLECTIVE ;  /* 0x000000000000791b */ /* 0x003fe20003800000 */
.L_x_7727:
[----:B------:R-:W-:Y:S02]  /*38f90*/  IMAD.MOV.U32 R13, RZ, RZ, R58 ;  /* 0x000000ffff0d7224 */ /* 0x000fe400078e003a */
[----:B------:R-:W-:-:S07]  /*38fa0*/  IMAD.MOV.U32 R56, RZ, RZ, R14 ;  /* 0x000000ffff387224 */ /* 0x000fce00078e000e */
[----:B------:R-:W-:Y:S05]  /*38fb0*/  WARPSYNC.COLLECTIVE R15, `(.L_x_7728) ;  /* 0x000000000f087348 */ /* 0x000fea0003c00000 */
[----:B------:R0:W1:Y:S02]  /*38fc0*/  SHFL.IDX P6, R14, R13, R12, R11 ;  /* 0x0000000c0d0e7389 */ /* 0x00006400000c000b */
[----:B01----:R-:W-:Y:S01]  /*38fd0*/  ENDCOLLECTIVE ;  /* 0x000000000000791b */ /* 0x003fe20003800000 */
.L_x_7728:
        /* <DEDUP_REMOVED lines=8> */
.L_x_7729:
[----:B------:R-:W-:Y:S02]  /*39060*/  SEL R24, R49, R58, P0 ;  /* 0x0000003a31187207 */ /* 0x000fe40000000000 */
[----:B------:R-:W-:Y:S01]  /*39070*/  SEL R48, R58, R49, P0 ;  /* 0x000000313a307207 */ /* 0x000fe20000000000 */
[----:B------:R-:W-:Y:S02]  /*39080*/  IMAD.MOV.U32 R13, RZ, RZ, R55 ;  /* 0x000000ffff0d7224 */ /* 0x000fe400078e0037 */
[----:B------:R-:W-:-:S07]  /*39090*/  IMAD.MOV.U32 R53, RZ, RZ, R14 ;  /* 0x000000ffff357224 */ /* 0x000fce00078e000e */
[----:B------:R-:W-:Y:S05]  /*390a0*/  WARPSYNC.COLLECTIVE R15, `(.L_x_7730) ;  /* 0x000000000f087348 */ /* 0x000fea0003c00000 */
[----:B------:R0:W1:Y:S02]  /*390b0*/  SHFL.IDX P6, R14, R13, R12, R11 ;  /* 0x0000000c0d0e7389 */ /* 0x00006400000c000b */
[----:B01----:R-:W-:Y:S01]  /*390c0*/  ENDCOLLECTIVE ;  /* 0x000000000000791b */ /* 0x003fe20003800000 */
.L_x_7730:
[----:B------:R-:W-:Y:S02]  /*390d0*/  IMAD.MOV.U32 R13, RZ, RZ, R60 ;  /* 0x000000ffff0d7224 */ /* 0x000fe400078e003c */
[----:B------:R-:W-:Y:S02]  /*390e0*/  IMAD.MOV.U32 R12, RZ, RZ, R29 ;  /* 0x000000ffff0c7224 */ /* 0x000fe400078e001d */
[----:B------:R-:W-:-:S07]  /*390f0*/  IMAD.MOV.U32 R55, RZ, RZ, R14 ;  /* 0x000000ffff377224 */ /* 0x000fce00078e000e */
[----:B------:R-:W-:Y:S05]  /*39100*/  WARPSYNC.COLLECTIVE R15, `(.L_x_7731) ;  /* 0x000000000f087348 */ /* 0x000fea0003c00000 */
[----:B------:R0:W1:Y:S02]  /*39110*/  SHFL.IDX P6, R14, R13, R12, R11 ;  /* 0x0000000c0d0e7389 */ /* 0x00006400000c000b */
[----:B01----:R-:W-:Y:S01]  /*39120*/  ENDCOLLECTIVE ;  /* 0x000000000000791b */ /* 0x003fe20003800000 */
.L_x_7731:
[----:B------:R-:W-:Y:S02]  /*39130*/  IMAD.MOV.U32 R13, RZ, RZ, R62 ;  /* 0x000000ffff0d7224 */ /* 0x000fe400078e003e */
[----:B------:R-:W-:-:S07]  /*39140*/  IMAD.MOV.U32 R60, RZ, RZ, R14 ;  /* 0x000000ffff3c7224 */ /* 0x000fce00078e000e */
[----:B------:R-:W-:Y:S05]  /*39150*/  WARPSYNC.COLLECTIVE R15, `(.L_x_7732) ;  /* 0x000000000f087348 */ /* 0x000fea0003c00000 */
[----:B------:R0:W1:Y:S02]  /*39160*/  SHFL.IDX P6, R14, R13, R12, R11 ;  /* 0x0000000c0d0e7389 */ /* 0x00006400000c000b */
[----:B01----:R-:W-:Y:S01]  /*39170*/  ENDCOLLECTIVE ;  /* 0x000000000000791b */ /* 0x003fe20003800000 */
.L_x_7732:
        /* <DEDUP_REMOVED lines=8> */
.L_x_7733:
[----:B------:R-:W-:Y:S02]  /*39200*/  SEL R50, R55, R62, P0 ;  /* 0x0000003e37327207 */ /* 0x000fe40000000000 */
[----:B------:R-:W-:Y:S01]  /*39210*/  SEL R52, R62, R55, P0 ;  /* 0x000000373e347207 */ /* 0x000fe20000000000 */
[----:B------:R-:W-:Y:S02]  /*39220*/  IMAD.MOV.U32 R13, RZ, RZ, R59 ;  /* 0x000000ffff0d7224 */ /* 0x000fe400078e003b */
[----:B------:R-:W-:-:S07]  /*39230*/  IMAD.MOV.U32 R57, RZ, RZ, R14 ;  /* 0x000000ffff397224 */ /* 0x000fce00078e000e */
[----:B------:R-:W-:Y:S05]  /*39240*/  WARPSYNC.COLLECTIVE R15, `(.L_x_7734) ;  /* 0x000000000f087348 */ /* 0x000fea0003c00000 */
[----:B------:R0:W1:Y:S02]  /*39250*/  SHFL.IDX P6, R14, R13, R12, R11 ;  /* 0x0000000c0d0e7389 */ /* 0x00006400000c000b */
[----:B01----:R-:W-:Y:S01]  /*39260*/  ENDCOLLECTIVE ;  /* 0x000000000000791b */ /* 0x003fe20003800000 */
.L_x_7734:
[----:B------:R-:W-:Y:S02]  /*39270*/  IMAD.MOV.U32 R13, RZ, RZ, R64 ;  /* 0x000000ffff0d7224 */ /* 0x000fe400078e0040 */
[----:B------:R-:W-:Y:S02]  /*39280*/  IMAD.MOV.U32 R12, RZ, RZ, R29 ;  /* 0x000000ffff0c7224 */ /* 0x000fe400078e001d */
[----:B------:R-:W-:-:S07]  /*39290*/  IMAD.MOV.U32 R59, RZ, RZ, R14 ;  /* 0x000000ffff3b7224 */ /* 0x000fce00078e000e */
[----:B------:R-:W-:Y:S05]  /*392a0*/  WARPSYNC.COLLECTIVE R15, `(.L_x_7735) ;  /* 0x000000000f087348 */ /* 0x000fea0003c00000 */
[----:B------:R0:W1:Y:S02]  /*392b0*/  SHFL.IDX P6, R14, R13, R12, R11 ;  /* 0x0000000c0d0e7389 */ /* 0x00006400000c000b */
[----:B01----:R-:W-:Y:S01]  /*392c0*/  ENDCOLLECTIVE ;  /* 0x000000000000791b */ /* 0x003fe20003800000 */
.L_x_7735:
[----:B------:R-:W-:Y:S02]  /*392d0*/  IMAD.MOV.U32 R13, RZ, RZ, R66 ;  /* 0x000000ffff0d7224 */ /* 0x000fe400078e0042 */
[----:B------:R-:W-:-:S07]  /*392e0*/  IMAD.MOV.U32 R64, RZ, RZ, R14 ;  /* 0x000000ffff407224 */ /* 0x000fce00078e000e */
[----:B------:R-:W-:Y:S05]  /*392f0*/  WARPSYNC.COLLECTIVE R15, `(.L_x_7736) ;  /* 0x000000000f087348 */ /* 0x000fea0003c00000 */
[----:B------:R0:W1:Y:S02]  /*39300*/  SHFL.IDX P6, R14, R13, R12, R11 ;  /* 0x0000000c0d0e7389 */ /* 0x00006400000c000b */
[----:B01----:R-:W-:Y:S01]  /*39310*/  ENDCOLLECTIVE ;  /* 0x000000000000791b */ /* 0x003fe20003800000 */
.L_x_7736:
        /* <DEDUP_REMOVED lines=8> */
.L_x_7737:
[----:B------:R-:W-:Y:S02]  /*393a0*/  SEL R54, R59, R66, P0 ;  /* 0x000000423b367207 */ /* 0x000fe40000000000 */
[----:B------:R-:W-:Y:S01]  /*393b0*/  SEL R112, R66, R59, P0 ;  /* 0x0000003b42707207 */ /* 0x000fe20000000000 */
[----:B------:R-:W-:Y:S02]  /*393c0*/  IMAD.MOV.U32 R13, RZ, RZ, R63 ;  /* 0x000000ffff0d7224 */ /* 0x000fe400078e003f */
[----:B------:R-:W-:-:S07]  /*393d0*/  IMAD.MOV.U32 R61, RZ, RZ, R14 ;  /* 0x000000ffff3d7224 */ /* 0x000fce00078e000e */
[----:B------:R-:W-:Y:S05]  /*393e0*/  WARPSYNC.COLLECTIVE R15, `(.L_x_7738) ;  /* 0x000000000f087348 */ /* 0x000fea0003c00000 */
[----:B------:R0:W1:Y:S02]  /*393f0*/  SHFL.IDX P6, R14, R13, R12, R11 ;  /* 0x0000000c0d0e7389 */ /* 0x00006400000c000b */
[----:B01----:R-:W-:Y:S01]  /*39400*/  ENDCOLLECTIVE ;  /* 0x000000000000791b */ /* 0x003fe20003800000 */
.L_x_7738:
[----:B------:R-:W-:Y:S02]  /*39410*/  IMAD.MOV.U32 R13, RZ, RZ, R68 ;  /* 0x000000ffff0d7224 */ /* 0x000fe400078e0044 */
[----:B------:R-:W-:Y:S02]  /*39420*/  IMAD.MOV.U32 R12, RZ, RZ, R29 ;  /* 0x000000ffff0c7224 */ /* 0x000fe400078e001d */
[----:B------:R-:W-:-:S07]  /*39430*/  IMAD.MOV.U32 R63, RZ, RZ, R14 ;  /* 0x000000ffff3f7224 */ /* 0x000fce00078e000e */
[----:B------:R-:W-:Y:S05]  /*39440*/  WARPSYNC.COLLECTIVE R15, `(.L_x_7739) ;  /* 0x000000000f087348 */ /* 0x000fea0003c00000 */
[----:B------:R0:W1:Y:S02]  /*39450*/  SHFL.IDX P6, R14, R13, R12, R11 ;  /* 0x0000000c0d0e7389 */ /* 0x00006400000c000b */
[----:B01----:R-:W-:Y:S01]  /*39460*/  ENDCOLLECTIVE ;  /* 0x000000000000791b */ /* 0x003fe20003800000 */
.L_x_7739:
[----:B------:R-:W-:Y:S02]  /*39470*/  IMAD.MOV.U32 R13, RZ, RZ, R70 ;  /* 0x000000ffff0d7224 */ /* 0x000fe400078e0046 */
[----:B------:R-:W-:-:S07]  /*39480*/  IMAD.MOV.U32 R68, RZ, RZ, R14 ;  /* 0x000000ffff447224 */ /* 0x000fce00078e000e */
[----:B------:R-:W-:Y:S05]  /*39490*/  WARPSYNC.COLLECTIVE R15, `(.L_x_7740) ;  /* 0x000000000f087348 */ /* 0x000fea0003c00000 */
[----:B------:R0:W1:Y:S02]  /*394a0*/  SHFL.IDX P6, R14, R13, R12, R11 ;  /* 0x0000000c0d0e7389 */ /* 0x00006400000c000b */
[----:B01----:R-:W-:Y:S01]  /*394b0*/  ENDCOLLECTIVE ;  /* 0x000000000000791b */ /* 0x003fe20003800000 */
.L_x_7740:
        /* <DEDUP_REMOVED lines=8> */
.L_x_7741:
[----:B------:R-:W-:Y:S02]  /*39540*/  SEL R114, R63, R70, P0 ;  /* 0x000000463f727207 */ /* 0x000fe40000000000 */
[----:B------:R-:W-:Y:S01]  /*39550*/  SEL R70, R70, R63, P0 ;  /* 0x0000003f46467207 */ /* 0x000fe20000000000 */
[----:B------:R-:W-:Y:S02]  /*39560*/  IMAD.MOV.U32 R13, RZ, RZ, R67 ;  /* 0x000000ffff0d7224 */ /* 0x000fe400078e0043 */
[----:B------:R-:W-:-:S07]  /*39570*/  IMAD.MOV.U32 R65, RZ, RZ, R14 ;  /* 0x000000ffff417224 */ /* 0x000fce00078e000e */
[----:B------:R-:W-:Y:S05]  /*39580*/  WARPSYNC.COLLECTIVE R15, `(.L_x_7742) ;  /* 0x000000000f087348 */ /* 0x000fea0003c00000 */
[----:B------:R0:W1:Y:S02]  /*39590*/  SHFL.IDX P6, R14, R13, R12, R11 ;  /* 0x0000000c0d0e7389 */ /* 0x00006400000c000b */
[----:B01----:R-:W-:Y:S01]  /*395a0*/  ENDCOLLECTIVE ;  /* 0x000000000000791b */ /* 0x003fe20003800000 */
.L_x_7742:
[----:B------:R-:W-:Y:S02]  /*395b0*/  IMAD.MOV.U32 R13, RZ, RZ, R72 ;  /* 0x000000ffff0d7224 */ /* 0x000fe400078e0048 */
[----:B------:R-:W-:Y:S02]  /*395c0*/  IMAD.MOV.U32 R12, RZ, RZ, R29 ;  /* 0x000000ffff0c7224 */ /* 0x000fe400078e001d */
[----:B------:R-:W-:-:S07]  /*395d0*/  IMAD.MOV.U32 R67, RZ, RZ, R14 ;  /* 0x000000ffff437224 */ /* 0x000fce00078e000e */
[----:B------:R-:W-:Y:S05]  /*395e0*/  WARPSYNC.COLLECTIVE R15, `(.L_x_7743) ;  /* 0x000000000f087348 */ /* 0x000fea0003c00000 */
[----:B------:R0:W1:Y:S02]  /*395f0*/  SHFL.IDX P6, R14, R13, R12, R11 ;  /* 0x0000000c0d0e7389 */ /* 0x00006400000c000b */
[----:B01----:R-:W-:Y:S01]  /*39600*/  ENDCOLLECTIVE ;  /* 0x000000000000791b */ /* 0x003fe20003800000 */
.L_x_7743:
[----:B------:R-:W-:Y:S02]  /*39610*/  IMAD.MOV.U32 R13, RZ, RZ, R76 ;  /* 0x000000ffff0d7224 */ /* 0x000fe400078e004c */
[----:B------:R-:W-:-:S07]  /*39620*/  IMAD.MOV.U32 R72, RZ, RZ, R14 ;  /* 0x000000ffff487224 */ /* 0x000fce00078e000e */
[----:B------:R-:W-:Y:S05]  /*39630*/  WARPSYNC.COLLECTIVE R15, `(.L_x_7744) ;  /* 0x000000000f087348 */ /* 0x000fea0003c00000 */
[----:B------:R0:W1:Y:S02]  /*39640*/  SHFL.IDX P6, R14, R13, R12, R11 ;  /* 0x0000000c0d0e7389 */ /* 0x00006400000c000b */
[----:B01----:R-:W-:Y:S01]  /*39650*/  ENDCOLLECTIVE ;  /* 0x000000000000791b */ /* 0x003fe20003800000 */
.L_x_7744:
        /* <DEDUP_REMOVED lines=8> */
.L_x_7745:
[----:B------:R-:W-:Y:S02]  /*396e0*/  SEL R56, R67, R76, P0 ;  /* 0x0000004c43387207 */ /* 0x000fe40000000000 */
[----:B------:R-:W-:Y:S01]  /*396f0*/  SEL R58, R76, R67, P0 ;  /* 0x000000434c3a7207 */ /* 0x000fe20000000000 */
[----:B------:R-:W-:Y:S02]  /*39700*/  IMAD.MOV.U32 R13, RZ, RZ, R71 ;  /* 0x000000ffff0d7224 */ /* 0x000fe400078e0047 */
[----:B------:R-:W-:-:S07]  /*39710*/  IMAD.MOV.U32 R69, RZ, RZ, R14 ;  /* 0x000000ffff457224 */ /* 0x000fce00078e000e */
[----:B------:R-:W-:Y:S05]  /*39720*/  WARPSYNC.COLLECTIVE R15, `(.L_x_7746) ;  /* 0x000000000f087348 */ /* 0x000fea0003c00000 */
[----:B------:R0:W1:Y:S02]  /*39730*/  SHFL.IDX P6, R14, R13, R12, R11 ;  /* 0x0000000c0d0e7389 */ /* 0x00006400000c000b */
[----:B01----:R-:W-:Y:S01]  /*39740*/  ENDCOLLECTIVE ;  /* 0x000000000000791b */ /* 0x003fe20003800000 */
.L_x_7746:
[----:B------:R-:W-:Y:S02]  /*39750*/  IMAD.MOV.U32 R13, RZ, RZ, R78 ;  /* 0x000000ffff0d7224 */ /* 0x000fe400078e004e */
[----:B------:R-:W-:Y:S02]  /*39760*/  IMAD.MOV.U32 R12, RZ, RZ, R29 ;  /* 0x000000ffff0c7224 */ /* 0x000fe400078e001d */
[----:B------:R-:W-:-:S07]  /*39770*/  IMAD.MOV.U32 R71, RZ, RZ, R14 ;  /* 0x000000ffff477224 */ /* 0x000fce00078e000e */
[----:B------:R-:W-:Y:S05]  /*39780*/  WARPSYNC.COLLECTIVE R15, `(.L_x_7747) ;  /* 0x000000000f087348 */ /* 0x000fea0003c00000 */
[----:B------:R0:W1:Y:S02]  /*39790*/  SHFL.IDX P6, R14, R13, R12, R11 ;  /* 0x0000000c0d0e7389 */ /* 0x00006400000c000b */
[----:B01----:R-:W-:Y:S01]  /*397a0*/  ENDCOLLECTIVE ;  /* 0x000000000000791b */ /* 0x003fe20003800000 */
.L_x_7747:
[----:B------:R-:W-:Y:S02]  /*397b0*/  IMAD.MOV.U32 R13, RZ, RZ, R44 ;  /* 0x000000ffff0d7224 */ /* 0x000fe400078e002c */
[----:B------:R-:W-:-:S07]  /*397c0*/  IMAD.MOV.U32 R78, RZ, RZ, R14 ;  /* 0x000000ffff4e7224 */ /* 0x000fce00078e000e */
[----:B------:R-:W-:Y:S05]  /*397d0*/  WARPSYNC.COLLECTIVE R15, `(.L_x_7748) ;  /* 0x000000000f087348 */ /* 0x000fea0003c00000 */
[----:B------:R0:W1:Y:S02]  /*397e0*/  SHFL.IDX P6, R14, R13, R12, R11 ;  /* 0x0000000c0d0e7389 */ /* 0x00006400000c000b */
[----:B01----:R-:W-:Y:S01]  /*397f0*/  ENDCOLLECTIVE ;  /* 0x000000000000791b */ /* 0x003fe20003800000 */
.L_x_7748:
        /* <DEDUP_REMOVED lines=8> */
.L_x_7749:
[----:B------:R-:W-:Y:S02]  /*39880*/  SEL R60, R71, R44, P0 ;  /* 0x0000002c473c7207 */ /* 0x000fe40000000000 */
[----:B------:R-:W-:Y:S01]  /*39890*/  SEL R62, R44, R71, P0 ;  /* 0x000000472c3e7207 */ /* 0x000fe20000000000 */
[----:B------:R-:W-:Y:S02]  /*398a0*/  IMAD.MOV.U32 R13, RZ, RZ, R77 ;  /* 0x000000ffff0d7224 */ /* 0x000fe400078e004d */
[----:B------:R-:W-:-:S07]  /*398b0*/  IMAD.MOV.U32 R73, RZ, RZ, R14 ;  /* 0x000000ffff497224 */ /* 0x000fce00078e000e */
[----:B------:R-:W-:Y:S05]  /*398c0*/  WARPSYNC.COLLECTIVE R15, `(.L_x_7750) ;  /* 0x000000000f087348 */ /* 0x000fea0003c00000 */
[----:B------:R0:W1:Y:S02]  /*398d0*/  SHFL.IDX P6, R14, R13, R12, R11 ;  /* 0x0000000c0d0e7389 */ /* 0x00006400000c000b */
[----:B01----:R-:W-:Y:S01]  /*398e0*/  ENDCOLLECTIVE ;  /* 0x000000000000791b */ /* 0x003fe20003800000 */
.L_x_7750:
[----:B------:R-:W-:Y:S02]  /*398f0*/  IMAD.MOV.U32 R13, RZ, RZ, R46 ;  /* 0x000000ffff0d7224 */ /* 0x000fe400078e002e */
[----:B------:R-:W-:Y:S02]  /*39900*/  IMAD.MOV.U32 R12, RZ, RZ, R29 ;  /* 0x000000ffff0c7224 */ /* 0x000fe400078e001d */
[----:B------:R-:W-:-:S07]  /*39910*/  IMAD.MOV.U32 R77, RZ, RZ, R14 ;  /* 0x000000ffff4d7224 */ /* 0x000fce00078e000e */
[----:B------:R-:W-:Y:S05]  /*39920*/  WARPSYNC.COLLECTIVE R15, `(.L_x_7751) ;  /* 0x000000000f087348 */ /* 0x000fea0003c00000 */
[----:B------:R0:W1:Y:S02]  /*39930*/  SHFL.IDX P6, R14, R13, R12, R11 ;  /* 0x0000000c0d0e7389 */ /* 0x00006400000c000b */
[----:B01----:R-:W-:Y:S01]  /*39940*/  ENDCOLLECTIVE ;  /* 0x000000000000791b */ /* 0x003fe20003800000 */
.L_x_7751:
[----:B------:R-:W-:Y:S02]  /*39950*/  IMAD.MOV.U32 R13, RZ, RZ, R42 ;  /* 0x000000ffff0d7224 */ /* 0x000fe400078e002a */
[----:B------:R-:W-:-:S07]  /*39960*/  IMAD.MOV.U32 R46, RZ, RZ, R14 ;  /* 0x000000ffff2e7224 */ /* 0x000fce00078e000e */
[----:B------:R-:W-:Y:S05]  /*39970*/  WARPSYNC.COLLECTIVE R15, `(.L_x_7752) ;  /* 0x000000000f087348 */ /* 0x000fea0003c00000 */
[----:B------:R0:W1:Y:S02]  /*39980*/  SHFL.IDX P6, R14, R13, R12, R11 ;  /* 0x0000000c0d0e7389 */ /* 0x00006400000c000b */
[----:B01----:R-:W-:Y:S01]  /*39990*/  ENDCOLLECTIVE ;  /* 0x000000000000791b */ /* 0x003fe20003800000 */
.L_x_7752:
        /* <DEDUP_REMOVED lines=8> */
.L_x_7753:
[----:B------:R-:W-:Y:S02]  /*39a20*/  SEL R64, R77, R42, P0 ;  /* 0x0000002a4d407207 */ /* 0x000fe40000000000 */
[----:B------:R-:W-:Y:S01]  /*39a30*/  SEL R66, R42, R77, P0 ;  /* 0x0000004d2a427207 */ /* 0x000fe20000000000 */
[----:B------:R-:W-:Y:S02]  /*39a40*/  IMAD.MOV.U32 R13, RZ, RZ, R41 ;  /* 0x000000ffff0d7224 */ /* 0x000fe400078e0029 */
[----:B------:R-:W-:-:S07]  /*39a50*/  IMAD.MOV.U32 R79, RZ, RZ, R14 ;  /* 0x000000ffff4f7224 */ /* 0x000fce00078e000e */
[----:B------:R-:W-:Y:S05]  /*39a60*/  WARPSYNC.COLLECTIVE R15, `(.L_x_7754) ;  /* 0x000000000f087348 */ /* 0x000fea0003c00000 */
[----:B------:R0:W1:Y:S02]  /*39a70*/  SHFL.IDX P6, R14, R13, R12, R11 ;  /* 0x0000000c0d0e7389 */ /* 0x00006400000c000b */
[----:B01----:R-:W-:Y:S01]  /*39a80*/  ENDCOLLECTIVE ;  /* 0x000000000000791b */ /* 0x003fe20003800000 */
.L_x_7754:
[----:B------:R-:W-:Y:S02]  /*39a90*/  IMAD.MOV.U32 R13, RZ, RZ, R40 ;  /* 0x000000ffff0d7224 */ /* 0x000fe400078e0028 */
[----:B------:R-:W-:Y:S02]  /*39aa0*/  IMAD.MOV.U32 R12, RZ, RZ, R29 ;  /* 0x000000ffff0c7224 */ /* 0x000fe400078e001d */
[----:B------:R-:W-:-:S07]  /*39ab0*/  IMAD.MOV.U32 R41, RZ, RZ, R14 ;  /* 0x000000ffff297224 */ /* 0x000fce00078e000e */
[----:B------:R-:W-:Y:S05]  /*39ac0*/  WARPSYNC.COLLECTIVE R15, `(.L_x_7755) ;  /* 0x000000000f087348 */ /* 0x000fea0003c00000 */
[----:B------:R0:W1:Y:S02]  /*39ad0*/  SHFL.IDX P6, R14, R13, R12, R11 ;  /* 0x0000000c0d0e7389 */ /* 0x00006400000c000b */
[----:B01----:R-:W-:Y:S01]  /*39ae0*/  ENDCOLLECTIVE ;  /* 0x000000000000791b */ /* 0x003fe20003800000 */
.L_x_7755:
[----:B------:R-:W-:Y:S02]  /*39af0*/  IMAD.MOV.U32 R13, RZ, RZ, R38 ;  /* 0x000000ffff0d7224 */ /* 0x000fe400078e0026 */
[----:B------:R-:W-:-:S07]  /*39b00*/  IMAD.MOV.U32 R40, RZ, RZ, R14 ;  /* 0x000000ffff287224 */ /* 0x000fce00078e000e */
[----:B------:R-:W-:Y:S05]  /*39b10*/  WARPSYNC.COLLECTIVE R15, `(.L_x_7756) ;  /* 0x000000000f087348 */ /* 0x000fea0003c00000 */
[----:B------:R0:W1:Y:S02]  /*39b20*/  SHFL.IDX P6, R14, R13, R12, R11 ;  /* 0x0000000c0d0e7389 */ /* 0x00006400000c000b */
[----:B01----:R-:W-:Y:S01]  /*39b30*/  ENDCOLLECTIVE ;  /* 0x000000000000791b */ /* 0x003fe20003800000 */
.L_x_7756:
        /* <DEDUP_REMOVED lines=8> */
.L_x_7757:
[----:B------:R-:W-:Y:S02]  /*39bc0*/  IMAD.MOV.U32 R13, RZ, RZ, R39 ;  /* 0x000000ffff0d7224 */ /* 0x000fe400078e0027 */
[----:B------:R-:W-:-:S07]  /*39bd0*/  IMAD.MOV.U32 R80, RZ, RZ, R14 ;  /* 0x000000ffff507224 */ /* 0x000fce00078e000e */
[----:B------:R-:W-:Y:S05]  /*39be0*/  WARPSYNC.COLLECTIVE R15, `(.L_x_7758) ;  /* 0x000000000f087348 */ /* 0x000fea0003c00000 */
[----:B------:R0:W1:Y:S02]  /*39bf0*/  SHFL.IDX P6, R14, R13, R12, R11 ;  /* 0x0000000c0d0e7389 */ /* 0x00006400000c000b */
[----:B01----:R-:W-:Y:S01]  /*39c00*/  ENDCOLLECTIVE ;  /* 0x000000000000791b */ /* 0x003fe20003800000 */
.L_x_7758:
[----:B------:R-:W-:Y:S02]  /*39c10*/  IMAD.MOV.U32 R13, RZ, RZ, R34 ;  /* 0x000000ffff0d7224 */ /* 0x000fe400078e0022 */
[----:B------:R-:W-:Y:S02]  /*39c20*/  IMAD.MOV.U32 R12, RZ, RZ, R29 ;  /* 0x000000ffff0c7224 */ /* 0x000fe400078e001d */
[----:B------:R-:W-:-:S07]  /*39c30*/  IMAD.MOV.U32 R39, RZ, RZ, R14 ;  /* 0x000000ffff277224 */ /* 0x000fce00078e000e */
[----:B------:R-:W-:Y:S05]  /*39c40*/  WARPSYNC.COLLECTIVE R15, `(.L_x_7759) ;  /* 0x000000000f087348 */ /* 0x000fea0003c00000 */
[----:B------:R0:W1:Y:S02]  /*39c50*/  SHFL.IDX P6, R14, R13, R12, R11 ;  /* 0x0000000c0d0e7389 */ /* 0x00006400000c000b */
[----:B01----:R-:W-:Y:S01]  /*39c60*/  ENDCOLLECTIVE ;  /* 0x000000000000791b */ /* 0x003fe20003800000 */
.L_x_7759:
[----:B------:R-:W-:Y:S02]  /*39c70*/  IMAD.MOV.U32 R13, RZ, RZ, R32 ;  /* 0x000000ffff0d7224 */ /* 0x000fe400078e0020 */
[----:B------:R-:W-:-:S07]  /*39c80*/  IMAD.MOV.U32 R81, RZ, RZ, R14 ;  /* 0x000000ffff517224 */ /* 0x000fce00078e000e */
[----:B------:R-:W-:Y:S05]  /*39c90*/  WARPSYNC.COLLECTIVE R15, `(.L_x_7760) ;  /* 0x000000000f087348 */ /* 0x000fea0003c00000 */
[----:B------:R0:W1:Y:S02]  /*39ca0*/  SHFL.IDX P6, R14, R13, R12, R11 ;  /* 0x0000000c0d0e7389 */ /* 0x00006400000c000b */
[----:B01----:R-:W-:Y:S01]  /*39cb0*/  ENDCOLLECTIVE ;  /* 0x000000000000791b */ /* 0x003fe20003800000 */
.L_x_7760:
        /* <DEDUP_REMOVED lines=8> */
.L_x_7761:
[----:B------:R-:W-:Y:S01]  /*39d40*/  SEL R68, R32, R39, P0 ;  /* 0x0000002720447207 */ /* 0x000fe20000000000 */
[----:B------:R-:W-:Y:S02]  /*39d50*/  IMAD.MOV.U32 R13, RZ, RZ, R37 ;  /* 0x000000ffff0d7224 */ /* 0x000fe400078e0025 */
[----:B------:R-:W-:-:S07]  /*39d60*/  IMAD.MOV.U32 R82, RZ, RZ, R14 ;  /* 0x000000ffff527224 */ /* 0x000fce00078e000e */
[----:B------:R-:W-:Y:S05]  /*39d70*/  WARPSYNC.COLLECTIVE R15, `(.L_x_7762) ;  /* 0x000000000f087348 */ /* 0x000fea0003c00000 */
[----:B------:R0:W1:Y:S02]  /*39d80*/  SHFL.IDX P6, R14, R13, R12, R11 ;  /* 0x0000000c0d0e7389 */ /* 0x00006400000c000b */
[----:B01----:R-:W-:Y:S01]  /*39d90*/  ENDCOLLECTIVE ;  /* 0x000000000000791b */ /* 0x003fe20003800000 */
.L_x_7762:
[----:B------:R-:W-:Y:S02]  /*39da0*/  IMAD.MOV.U32 R13, RZ, RZ, R36 ;  /* 0x000000ffff0d7224 */ /* 0x000fe400078e0024 */
[----:B------:R-:W-:Y:S02]  /*39db0*/  IMAD.MOV.U32 R12, RZ, RZ, R29 ;  /* 0x000000ffff0c7224 */ /* 0x000fe400078e001d */
[----:B------:R-:W-:-:S07]  /*39dc0*/  IMAD.MOV.U32 R37, RZ, RZ, R14 ;  /* 0x000000ffff257224 */ /* 0x000fce00078e000e */
[----:B------:R-:W-:Y:S05]  /*39dd0*/  WARPSYNC.COLLECTIVE R15, `(.L_x_7763) ;  /* 0x000000000f087348 */ /* 0x000fea0003c00000 */
[----:B------:R0:W1:Y:S02]  /*39de0*/  SHFL.IDX P6, R14, R13, R12, R11 ;  /* 0x0000000c0d0e7389 */ /* 0x00006400000c000b */
[----:B01----:R-:W-:Y:S01]  /*39df0*/  ENDCOLLECTIVE ;  /* 0x000000000000791b */ /* 0x003fe20003800000 */
.L_x_7763:
[----:B------:R-:W-:Y:S02]  /*39e00*/  IMAD.MOV.U32 R13, RZ, RZ, R30 ;  /* 0x000000ffff0d7224 */ /* 0x000fe400078e001e */
[----:B------:R-:W-:-:S07]  /*39e10*/  IMAD.MOV.U32 R83, RZ, RZ, R14 ;  /* 0x000000ffff537224 */ /* 0x000fce00078e000e */
[----:B------:R-:W-:Y:S05]  /*39e20*/  WARPSYNC.COLLECTIVE R15, `(.L_x_7764) ;  /* 0x000000000f087348 */ /* 0x000fea0003c00000 */
[----:B------:R0:W1:Y:S02]  /*39e30*/  SHFL.IDX P6, R14, R13, R12, R11 ;  /* 0x0000000c0d0e7389 */ /* 0x00006400000c000b */
[----:B01----:R-:W-:Y:S01]  /*39e40*/  ENDCOLLECTIVE ;  /* 0x000000000000791b */ /* 0x003fe20003800000 */
.L_x_7764:
        /* <DEDUP_REMOVED lines=8> */
.L_x_7765:
[----:B------:R-:W-:Y:S01]  /*39ed0*/  SEL R72, R37, R30, P0 ;  /* 0x0000001e25487207 */ /* 0x000fe20000000000 */
[----:B------:R-:W-:Y:S02]  /*39ee0*/  IMAD.MOV.U32 R13, RZ, RZ, R35 ;  /* 0x000000ffff0d7224 */ /* 0x000fe400078e0023 */
[----:B------:R-:W-:-:S07]  /*39ef0*/  IMAD.MOV.U32 R84, RZ, RZ, R14 ;  /* 0x000000ffff547224 */ /* 0x000fce00078e000e */
[----:B------:R-:W-:Y:S05]  /*39f00*/  WARPSYNC.COLLECTIVE R15, `(.L_x_7766) ;  /* 0x000000000f087348 */ /* 0x000fea0003c00000 */
[----:B------:R0:W1:Y:S02]  /*39f10*/  SHFL.IDX P6, R14, R13, R12, R11 ;  /* 0x0000000c0d0e7389 */ /* 0x00006400000c000b */
[----:B01----:R-:W-:Y:S01]  /*39f20*/  ENDCOLLECTIVE ;  /* 0x000000000000791b */ /* 0x003fe20003800000 */
.L_x_7766:
[----:B------:R-:W-:Y:S01]  /*39f30*/  IMAD.MOV.U32 R13, RZ, RZ, R90 ;  /* 0x000000ffff0d7224 */ /* 0x000fe200078e005a */
[----:B------:R-:W-:Y:S01]  /*39f40*/  SEL R90, R30, R37, P0 ;  /* 0x000000251e5a7207 */ /* 0x000fe20000000000 */
[----:B------:R-:W-:Y:S02]  /*39f50*/  IMAD.MOV.U32 R12, RZ, RZ, R29 ;  /* 0x000000ffff0c7224 */ /* 0x000fe400078e001d */
[----:B------:R-:W-:-:S07]  /*39f60*/  IMAD.MOV.U32 R35, RZ, RZ, R14 ;  /* 0x000000ffff237224 */ /* 0x000fce00078e000e */
[----:B------:R-:W-:Y:S05]  /*39f70*/  WARPSYNC.COLLECTIVE R15, `(.L_x_7767) ;  /* 0x000000000f087348 */ /* 0x000fea0003c00000 */
[----:B------:R0:W1:Y:S02]  /*39f80*/  SHFL.IDX P6, R14, R13, R12, R11 ;  /* 0x0000000c0d0e7389 */ /* 0x00006400000c000b */
[----:B01----:R-:W-:Y:S01]  /*39f90*/  ENDCOLLECTIVE ;  /* 0x000000000000791b */ /* 0x003fe20003800000 */
.L_x_7767:
[----:B------:R-:W-:Y:S02]  /*39fa0*/  IMAD.MOV.U32 R13, RZ, RZ, R28 ;  /* 0x000000ffff0d7224 */ /* 0x000fe400078e001c */
[----:B------:R-:W-:-:S07]  /*39fb0*/  IMAD.MOV.U32 R85, RZ, RZ, R14 ;  /* 0x000000ffff557224 */ /* 0x000fce00078e000e */
[----:B------:R-:W-:Y:S05]  /*39fc0*/  WARPSYNC.COLLECTIVE R15, `(.L_x_7768) ;  /* 0x000000000f087348 */ /* 0x000fea0003c00000 */
[----:B------:R0:W1:Y:S02]  /*39fd0*/  SHFL.IDX P6, R14, R13, R12, R11 ;  /* 0x0000000c0d0e7389 */ /* 0x00006400000c000b */
[----:B01----:R-:W-:Y:S01]  /*39fe0*/  ENDCOLLECTIVE ;  /* 0x000000000000791b */ /* 0x003fe20003800000 */
.L_x_7768:
[----:B------:R-:W-:Y:S02]  /*39ff0*/  SEL R119, R84, R85, P0 ;  /* 0x0000005554777207 */ /* 0x000fe40000000000 */
        /* <DEDUP_REMOVED lines=8> */
.L_x_7769:
[----:B------:R-:W-:Y:S02]  /*3a080*/  SEL R82, R35, R28, P0 ;  /* 0x0000001c23527207 */ /* 0x000fe40000000000 */
[----:B------:R-:W-:Y:S01]  /*3a090*/  SEL R116, R28, R35, P0 ;  /* 0x000000231c747207 */ /* 0x000fe20000000000 */
[----:B------:R-:W-:Y:S02]  /*3a0a0*/  IMAD.MOV.U32 R13, RZ, RZ, R33 ;  /* 0x000000ffff0d7224 */ /* 0x000fe400078e0021 */
[----:B------:R-:W-:-:S07]  /*3a0b0*/  IMAD.MOV.U32 R31, RZ, RZ, R14 ;  /* 0x000000ffff1f7224 */ /* 0x000fce00078e000e */
[----:B------:R-:W-:Y:S05]  /*3a0c0*/  WARPSYNC.COLLECTIVE R15, `(.L_x_7770) ;  /* 0x000000000f087348 */ /* 0x000fea0003c00000 */
[----:B------:R0:W1:Y:S02]  /*3a0d0*/  SHFL.IDX P6, R14, R13, R12, R11 ;  /* 0x0000000c0d0e7389 */ /* 0x00006400000c000b */
[----:B01----:R-:W-:Y:S01]  /*3a0e0*/  ENDCOLLECTIVE ;  /* 0x000000000000791b */ /* 0x003fe20003800000 */
.L_x_7770:
[----:B------:R-:W-:Y:S01]  /*3a0f0*/  IMAD.MOV.U32 R13, RZ, RZ, R20 ;  /* 0x000000ffff0d7224 */ /* 0x000fe200078e0014 */
[----:B------:R-:W-:Y:S01]  /*3a100*/  SEL R20, R38, R41, P0 ;  /* 0x0000002926147207 */ /* 0x000fe20000000000 */
[----:B------:R-:W-:Y:S02]  /*3a110*/  IMAD.MOV.U32 R12, RZ, RZ, R29 ;  /* 0x000000ffff0c7224 */ /* 0x000fe400078e001d */
[----:B------:R-:W-:-:S07]  /*3a120*/  IMAD.MOV.U32 R2, RZ, RZ, R14 ;  /* 0x000000ffff027224 */ /* 0x000fce00078e000e */
[----:B------:R-:W-:Y:S05]  /*3a130*/  WARPSYNC.COLLECTIVE R15, `(.L_x_7771) ;  /* 0x000000000f087348 */ /* 0x000fea0003c00000 */
[----:B------:R0:W1:Y:S02]  /*3a140*/  SHFL.IDX P6, R14, R13, R12, R11 ;  /* 0x0000000c0d0e7389 */ /* 0x00006400000c000b */
[----:B01----:R-:W-:Y:S01]  /*3a150*/  ENDCOLLECTIVE ;  /* 0x000000000000791b */ /* 0x003fe20003800000 */
.L_x_7771:
[----:B------:R-:W-:Y:S01]  /*3a160*/  IMAD.MOV.U32 R13, RZ, RZ, R10 ;  /* 0x000000ffff0d7224 */ /* 0x000fe200078e000a */
[----:B------:R-:W-:Y:S01]  /*3a170*/  SEL R10, R41, R38, P0 ;  /* 0x00000026290a7207 */ /* 0x000fe20000000000 */
[----:B------:R-:W-:-:S07]  /*3a180*/  IMAD.MOV.U32 R86, RZ, RZ, R14 ;  /* 0x000000ffff567224 */ /* 0x000fce00078e000e */
[----:B------:R-:W-:Y:S05]  /*3a190*/  WARPSYNC.COLLECTIVE R15, `(.L_x_7772) ;  /* 0x000000000f087348 */ /* 0x000fea0003c00000 */
[----:B------:R0:W1:Y:S02]  /*3a1a0*/  SHFL.IDX P6, R14, R13, R12, R11 ;  /* 0x0000000c0d0e7389 */ /* 0x00006400000c000b */
[----:B01----:R-:W-:Y:S01]  /*3a1b0*/  ENDCOLLECTIVE ;  /* 0x000000000000791b */ /* 0x003fe20003800000 */
.L_x_7772:
[----:B------:R-:W-:Y:S01]  /*3a1c0*/  IMAD.MOV.U32 R11, RZ, RZ, RZ ;  /* 0x000000ffff0b7224 */ /* 0x000fe200078e00ff */
[----:B------:R-:W-:Y:S06]  /*3a1d0*/  BRA `(.L_x_7773) ;  /* 0xffffff1800e47947 */ /* 0x000fec000383ffff */
.L_x_7503:
[----:B------:R-:W-:Y:S02]  /*3a1e0*/  IMAD.MOV.U32 R13, RZ, RZ, R3 ;  /* 0x000000ffff0d7224 */ /* 0x000fe400078e0003 */
[----:B------:R-:W-:Y:S02]  /*3a1f0*/  IMAD.MOV.U32 R12, RZ, RZ, RZ ;  /* 0x000000ffff0c7224 */ /* 0x000fe400078e00ff */
[----:B------:R-:W-:Y:S02]  /*3a200*/  IMAD.MOV.U32 R11, RZ, RZ, 0x181f ;  /* 0x0000181fff0b7424 */ /* 0x000fe400078e00ff */
[----:B------:R-:W-:-:S07]  /*3a210*/  IMAD.MOV.U32 R15, RZ, RZ, -0x1 ;  /* 0xffffffffff0f7424 */ /* 0x000fce00078e00ff */
[----:B-----5:R-:W-:Y:S05]  /*3a220*/  WARPSYNC.COLLECTIVE R15, `(.L_x_7774) ;  /* 0x000000000f087348 */ /* 0x020fea0003c00000 */
[----:B------:R0:W1:Y:S02]  /*3a230*/  SHFL.IDX P6, R14, R13, R12, R11 ;  /* 0x0000000c0d0e7389 */ /* 0x00006400000c000b */
[----:B01---5:R-:W-:Y:S01]  /*3a240*/  ENDCOLLECTIVE ;  /* 0x000000000000791b */ /* 0x023fe20003800000 */
.L_x_7774:
[----:B------:R-:W-:Y:S02]  /*3a250*/  IMAD.MOV.U32 R13, RZ, RZ, R2 ;  /* 0x000000ffff0d7224 */ /* 0x000fe400078e0002 */
[----:B------:R-:W-:-:S07]  /*3a260*/  IMAD.MOV.U32 R0, RZ, RZ, R14 ;  /* 0x000000ffff007224 */ /* 0x000fce00078e000e */
[----:B------:R-:W-:Y:S05]  /*3a270*/  WARPSYNC.COLLECTIVE R15, `(.L_x_7775) ;  /* 0x000000000f087348 */ /* 0x000fea0003c00000 */
[----:B------:R0:W1:Y:S02]  /*3a280*/  SHFL.IDX P6, R14, R13, R12, R11 ;  /* 0x0000000c0d0e7389 */ /* 0x00006400000c000b */
[----:B01----:R-:W-:Y:S01]  /*3a290*/  ENDCOLLECTIVE ;  /* 0x000000000000791b */ /* 0x003fe20003800000 */
.L_x_7775:
[----:B------:R-:W-:Y:S05]  /*3a2a0*/  BRA `(.L_x_7776) ;  /* 0xffffff2800b87947 */ /* 0x000fea000383ffff */
.L_x_7506:
[----:B------:R-:W-:Y:S01]  /*3a2b0*/  BSSY B1, `(.L_x_7777) ;  /* 0x0000008000017945 */ /* 0x000fe20003800000 */
[----:B------:R-:W-:Y:S02]  /*3a2c0*/  IMAD.MOV.U32 R13, RZ, RZ, R3 ;  /* 0x000000ffff0d7224 */ /* 0x000fe400078e0003 */
[----:B------:R-:W-:Y:S02]  /*3a2d0*/  IMAD.MOV.U32 R12, RZ, RZ, 0x1 ;  /* 0x00000001ff0c7424 */ /* 0x000fe400078e00ff */
[----:B------:R-:W-:Y:S02]  /*3a2e0*/  IMAD.MOV.U32 R11, RZ, RZ, 0x181f ;  /* 0x0000181fff0b7424 */ /* 0x000fe400078e00ff */
[----:B---3--:R-:W-:-:S07]  /*3a2f0*/  IMAD.MOV.U32 R15, RZ, RZ, -0x1 ;  /* 0xffffffffff0f7424 */ /* 0x008fce00078e00ff */
[----:B012--5:R-:W-:Y:S05]  /*3a300*/  WARPSYNC.COLLECTIVE R15, `(.L_x_7778) ;  /* 0x000000000f087348 */ /* 0x027fea0003c00000 */
[----:B--2---:R2:W3:Y:S02]  /*3a310*/  SHFL.IDX P6, R14, R13, R12, R11 ;  /* 0x0000000c0d0e7389 */ /* 0x0044e400000c000b */
[----:B0123-5:R-:W-:Y:S01]  /*3a320*/  ENDCOLLECTIVE ;  /* 0x000000000000791b */ /* 0x02ffe20003800000 */
.L_x_7778:
[----:B------:R-:W-:Y:S05]  /*3a330*/  BSYNC B1 ;  /* 0x0000000000017941 */ /* 0x000fea0003800000 */
.L_x_7777:
        /* <DEDUP_REMOVED lines=8> */
.L_x_7779:
[----:B------:R-:W-:Y:S05]  /*3a3c0*/  BRA `(.L_x_7780) ;  /* 0xffffff2800bc7947 */ /* 0x000fea000383ffff */
.L_x_7509:
[----:B------:R-:W-:Y:S01]  /*3a3d0*/  BSSY B1, `(.L_x_7781) ;  /* 0x0000008000017945 */ /* 0x000fe20003800000 */
[----:B------:R-:W-:Y:S02]  /*3a3e0*/  IMAD.MOV.U32 R13, RZ, RZ, R3 ;  /* 0x000000ffff0d7224 */ /* 0x000fe400078e0003 */
[----:B------:R-:W-:Y:S02]  /*3a3f0*/  IMAD.MOV.U32 R12, RZ, RZ, 0x2 ;  /* 0x00000002ff0c7424 */ /* 0x000fe400078e00ff */
[----:B------:R-:W-:Y:S02]  /*3a400*/  IMAD.MOV.U32 R11, RZ, RZ, 0x181f ;  /* 0x0000181fff0b7424 */ /* 0x000fe400078e00ff */
[----:B---3--:R-:W-:-:S07]  /*3a410*/  IMAD.MOV.U32 R15, RZ, RZ, -0x1 ;  /* 0xffffffffff0f7424 */ /* 0x008fce00078e00ff */
[----:B012-45:R-:W-:Y:S05]  /*3a420*/  WARPSYNC.COLLECTIVE R15, `(.L_x_7782) ;  /* 0x000000000f087348 */ /* 0x037fea0003c00000 */
[----:B--2---:R2:W3:Y:S02]  /*3a430*/  SHFL.IDX P6, R14, R13, R12, R11 ;  /* 0x0000000c0d0e7389 */ /* 0x0044e400000c000b */
[----:B012345:R-:W-:Y:S01]  /*3a440*/  ENDCOLLECTIVE ;  /* 0x000000000000791b */ /* 0x03ffe20003800000 */
.L_x_7782:
[----:B------:R-:W-:Y:S05]  /*3a450*/  BSYNC B1 ;  /* 0x0000000000017941 */ /* 0x000fea0003800000 */
.L_x_7781:
        /* <DEDUP_REMOVED lines=8> */
.L_x_7783:
[----:B------:R-:W-:Y:S05]  /*3a4e0*/  BRA `(.L_x_7784) ;  /* 0xffffff2800c07947 */ /* 0x000fea000383ffff */
.L_x_7512:
        /* <DEDUP_REMOVED lines=8> */
.L_x_7786:
[----:B------:R-:W-:Y:S05]  /*3a570*/  BSYNC B1 ;  /* 0x0000000000017941 */ /* 0x000fea0003800000 */
.L_x_7785:
        /* <DEDUP_REMOVED lines=8> */
.L_x_7787:
[----:B------:R-:W-:Y:S05]  /*3a600*/  BRA `(.L_x_7788) ;  /* 0xffffff2800c47947 */ /* 0x000fea000383ffff */
.L_x_7514:
[----:B------:R-:W-:Y:S02]  /*3a610*/  IMAD.MOV.U32 R13, RZ, RZ, R28 ;  /* 0x000000ffff0d7224 */ /* 0x000fe400078e001c */
[----:B------:R-:W-:Y:S02]  /*3a620*/  IMAD.MOV.U32 R12, RZ, RZ, RZ ;  /* 0x000000ffff0c7224 */ /* 0x000fe400078e00ff */
[----:B------:R-:W-:Y:S02]  /*3a630*/  IMAD.MOV.U32 R11, RZ, RZ, 0x1c1f ;  /* 0x00001c1fff0b7424 */ /* 0x000fe400078e00ff */
[----:B------:R-:W-:-:S07]  /*3a640*/  IMAD.MOV.U32 R15, RZ, RZ, -0x1 ;  /* 0xffffffffff0f7424 */ /* 0x000fce00078e00ff */
[----:B------:R-:W-:Y:S05]  /*3a650*/  WARPSYNC.COLLECTIVE R15, `(.L_x_7789) ;  /* 0x000000000f087348 */ /* 0x000fea0003c00000 */
[----:B------:R0:W1:Y:S02]  /*3a660*/  SHFL.IDX P6, R14, R13, R12, R11 ;  /* 0x0000000c0d0e7389 */ /* 0x00006400000c000b */
[----:B01----:R-:W-:Y:S01]  /*3a670*/  ENDCOLLECTIVE ;  /* 0x000000000000791b */ /* 0x003fe20003800000 */
.L_x_7789:
[----:B------:R-:W-:Y:S02]  /*3a680*/  IMAD.MOV.U32 R13, RZ, RZ, R2 ;  /* 0x000000ffff0d7224 */ /* 0x000fe400078e0002 */
[----:B------:R-:W-:-:S07]  /*3a690*/  IMAD.MOV.U32 R29, RZ, RZ, R14 ;  /* 0x000000ffff1d7224 */ /* 0x000fce00078e000e */
[----:B------:R-:W-:Y:S05]  /*3a6a0*/  WARPSYNC.COLLECTIVE R15, `(.L_x_7790) ;  /* 0x000000000f087348 */ /* 0x000fea0003c00000 */
[----:B------:R0:W1:Y:S02]  /*3a6b0*/  SHFL.IDX P6, R14, R13, R12, R11 ;  /* 0x0000000c0d0e7389 */ /* 0x00006400000c000b */
[----:B01----:R-:W-:Y:S01]  /*3a6c0*/  ENDCOLLECTIVE ;  /* 0x000000000000791b */ /* 0x003fe20003800000 */
.L_x_7790:
[----:B------:R-:W-:Y:S05]  /*3a6d0*/  BRA `(.L_x_7791) ;  /* 0xffffff3000047947 */ /* 0x000fea000383ffff */
.L_x_7517:
[----:B------:R-:W-:Y:S01]  /*3a6e0*/  BSSY B1, `(.L_x_7792) ;  /* 0x0000008000017945 */ /* 0x000fe20003800000 */
[----:B---3--:R-:W-:Y:S02]  /*3a6f0*/  IMAD.MOV.U32 R13, RZ, RZ, R28 ;  /* 0x000000ffff0d7224 */ /* 0x008fe400078e001c */
[----:B------:R-:W-:Y:S02]  /*3a700*/  IMAD.MOV.U32 R12, RZ, RZ, 0x1 ;  /* 0x00000001ff0c7424 */ /* 0x000fe400078e00ff */
[----:B------:R-:W-:Y:S02]  /*3a710*/  IMAD.MOV.U32 R11, RZ, RZ, 0x1c1f ;  /* 0x00001c1fff0b7424 */ /* 0x000fe400078e00ff */
[----:B------:R-:W-:-:S07]  /*3a720*/  IMAD.MOV.U32 R15, RZ, RZ, -0x1 ;  /* 0xffffffffff0f7424 */ /* 0x000fce00078e00ff */
[----:B012---:R-:W-:Y:S05]  /*3a730*/  WARPSYNC.COLLECTIVE R15, `(.L_x_7793) ;  /* 0x000000000f087348 */ /* 0x007fea0003c00000 */
[----:B--2---:R2:W3:Y:S02]  /*3a740*/  SHFL.IDX P6, R14, R13, R12, R11 ;  /* 0x0000000c0d0e7389 */ /* 0x0044e400000c000b */
[----:B0123--:R-:W-:Y:S01]  /*3a750*/  ENDCOLLECTIVE ;  /* 0x000000000000791b */ /* 0x00ffe20003800000 */
.L_x_7793:
[----:B------:R-:W-:Y:S05]  /*3a760*/  BSYNC B1 ;  /* 0x0000000000017941 */ /* 0x000fea0003800000 */
.L_x_7792:
        /* <DEDUP_REMOVED lines=8> */
.L_x_7794:
[----:B------:R-:W-:Y:S05]  /*3a7f0*/  BRA `(.L_x_7795) ;  /* 0xffffff3400287947 */ /* 0x000fea000383ffff */
.L_x_7521:
[----:B------:R-:W-:Y:S02]  /*3a800*/  IMAD.MOV.U32 R13, RZ, RZ, R3 ;  /* 0x000000ffff0d7224 */ /* 0x000fe400078e0003 */
[----:B------:R-:W-:Y:S02]  /*3a810*/  IMAD.MOV.U32 R12, RZ, RZ, RZ ;  /* 0x000000ffff0c7224 */ /* 0x000fe400078e00ff */
[----:B------:R-:W-:Y:S02]  /*3a820*/  IMAD.MOV.U32 R11, RZ, RZ, 0x181f ;  /* 0x0000181fff0b7424 */ /* 0x000fe400078e00ff */
[----:B------:R-:W-:-:S07]  /*3a830*/  IMAD.MOV.U32 R15, RZ, RZ, -0x1 ;  /* 0xffffffffff0f7424 */ /* 0x000fce00078e00ff */
[----:B0-----:R-:W-:Y:S05]  /*3a840*/  WARPSYNC.COLLECTIVE R15, `(.L_x_7796) ;  /* 0x000000000f087348 */ /* 0x001fea0003c00000 */
[----:B------:R1:W2:Y:S02]  /*3a850*/  SHFL.IDX P6, R14, R13, R12, R11 ;  /* 0x0000000c0d0e7389 */ /* 0x0002a400000c000b */
[----:B012---:R-:W-:Y:S01]  /*3a860*/  ENDCOLLECTIVE ;  /* 0x000000000000791b */ /* 0x007fe20003800000 */
.L_x_7796:
[----:B------:R-:W-:Y:S02]  /*3a870*/  IMAD.MOV.U32 R13, RZ, RZ, R2 ;  /* 0x000000ffff0d7224 */ /* 0x000fe400078e0002 */
[----:B------:R-:W-:-:S07]  /*3a880*/  IMAD.MOV.U32 R0, RZ, RZ, R14 ;  /* 0x000000ffff007224 */ /* 0x000fce00078e000e */
[----:B------:R-:W-:Y:S05]  /*3a890*/  WARPSYNC.COLLECTIVE R15, `(.L_x_7797) ;  /* 0x000000000f087348 */ /* 0x000fea0003c00000 */
[----:B------:R0:W1:Y:S02]  /*3a8a0*/  SHFL.IDX P6, R14, R13, R12, R11 ;  /* 0x0000000c0d0e7389 */ /* 0x00006400000c000b */
[----:B01----:R-:W-:Y:S01]  /*3a8b0*/  ENDCOLLECTIVE ;  /* 0x000000000000791b */ /* 0x003fe20003800000 */
.L_x_7797:
[----:B------:R-:W-:Y:S05]  /*3a8c0*/  BRA `(.L_x_7798) ;  /* 0xffffff40005c7947 */ /* 0x000fea000383ffff */
.L_x_7524:
[----:B------:R-:W-:Y:S01]  /*3a8d0*/  BSSY B1, `(.L_x_7799) ;  /* 0x0000008000017945 */ /* 0x000fe20003800000 */
[----:B------:R-:W-:Y:S02]  /*3a8e0*/  IMAD.MOV.U32 R13, RZ, RZ, R3 ;  /* 0x000000ffff0d7224 */ /* 0x000fe400078e0003 */
[----:B------:R-:W-:Y:S02]  /*3a8f0*/  IMAD.MOV.U32 R12, RZ, RZ, 0x1 ;  /* 0x00000001ff0c7424 */ /* 0x000fe400078e00ff */
[----:B------:R-:W-:Y:S02]  /*3a900*/  IMAD.MOV.U32 R11, RZ, RZ, 0x181f ;  /* 0x0000181fff0b7424 */ /* 0x000fe400078e00ff */
[----:B----4-:R-:W-:-:S07]  /*3a910*/  IMAD.MOV.U32 R15, RZ, RZ, -0x1 ;  /* 0xffffffffff0f7424 */ /* 0x010fce00078e00ff */
[----:B0123--:R-:W-:Y:S05]  /*3a920*/  WARPSYNC.COLLECTIVE R15, `(.L_x_7800) ;  /* 0x000000000f087348 */ /* 0x00ffea0003c00000 */
[----:B---3--:R3:W4:Y:S02]  /*3a930*/  SHFL.IDX P6, R14, R13, R12, R11 ;  /* 0x0000000c0d0e7389 */ /* 0x00872400000c000b */
[----:B01234-:R-:W-:Y:S01]  /*3a940*/  ENDCOLLECTIVE ;  /* 0x000000000000791b */ /* 0x01ffe20003800000 */
.L_x_7800:
[----:B------:R-:W-:Y:S05]  /*3a950*/  BSYNC B1 ;  /* 0x0000000000017941 */ /* 0x000fea0003800000 */
.L_x_7799:
        /* <DEDUP_REMOVED lines=8> */
.L_x_7801:
[----:B------:R-:W-:Y:S05]  /*3a9e0*/  BRA `(.L_x_7802) ;  /* 0xffffff4000647947 */ /* 0x000fea000383ffff */
.L_x_7527:
        /* <DEDUP_REMOVED lines=8> */
.L_x_7804:
[----:B------:R-:W-:Y:S05]  /*3aa70*/  BSYNC B1 ;  /* 0x0000000000017941 */ /* 0x000fea0003800000 */
.L_x_7803:
        /* <DEDUP_REMOVED lines=8> */
.L_x_7805:
[----:B------:R-:W-:Y:S05]  /*3ab00*/  BRA `(.L_x_7806) ;  /* 0xffffff4000687947 */ /* 0x000fea000383ffff */
.L_x_7530:
[----:B------:R-:W-:Y:S01]  /*3ab10*/  BSSY B1, `(.L_x_7807) ;  /* 0x0000008000017945 */ /* 0x000fe20003800000 */
[----:B------:R-:W-:Y:S02]  /*3ab20*/  IMAD.MOV.U32 R13, RZ, RZ, R3 ;  /* 0x000000ffff0d7224 */ /* 0x000fe400078e0003 */
[----:B------:R-:W-:Y:S02]  /*3ab30*/  IMAD.MOV.U32 R12, RZ, RZ, 0x3 ;  /* 0x00000003ff0c7424 */ /* 0x000fe400078e00ff */
[----:B------:R-:W-:Y:S02]  /*3ab40*/  IMAD.MOV.U32 R11, RZ, RZ, 0x181f ;  /* 0x0000181fff0b7424 */ /* 0x000fe400078e00ff */
[----:B0-----:R-:W-:-:S07]  /*3ab50*/  IMAD.MOV.U32 R15, RZ, RZ, -0x1 ;  /* 0xffffffffff0f7424 */ /* 0x001fce00078e00ff */
[----:B-1234-:R-:W-:Y:S05]  /*3ab60*/  WARPSYNC.COLLECTIVE R15, `(.L_x_7808) ;  /* 0x000000000f087348 */ /* 0x01efea0003c00000 */
[----:B----4-:R0:W4:Y:S02]  /*3ab70*/  SHFL.IDX P6, R14, R13, R12, R11 ;  /* 0x0000000c0d0e7389 */ /* 0x01012400000c000b */
[----:B01234-:R-:W-:Y:S01]  /*3ab80*/  ENDCOLLECTIVE ;  /* 0x000000000000791b */ /* 0x01ffe20003800000 */
.L_x_7808:
[----:B------:R-:W-:Y:S05]  /*3ab90*/  BSYNC B1 ;  /* 0x0000000000017941 */ /* 0x000fea0003800000 */
.L_x_7807:
        /* <DEDUP_REMOVED lines=8> */
.L_x_7809:
[----:B------:R-:W-:Y:S05]  /*3ac20*/  BRA `(.L_x_7810) ;  /* 0xffffff40006c7947 */ /* 0x000fea000383ffff */
.L_x_7557:
[----:B------:R-:W1:Y:S01]  /*3ac30*/  S2R R12, SR_TID.X ;  /* 0x00000000000c7919 */ /* 0x000e620000002100 */
[----:B------:R-:W-:Y:S01]  /*3ac40*/  BSSY B1, `(.L_x_7811) ;  /* 0x000000a000017945 */ /* 0x000fe20003800000 */
[----:B------:R-:W-:Y:S02]  /*3ac50*/  IMAD.MOV.U32 R11, RZ, RZ, 0x1f ;  /* 0x0000001fff0b7424 */ /* 0x000fe400078e00ff */
[----:B0-----:R-:W-:Y:S01]  /*3ac60*/  IMAD.MOV.U32 R15, RZ, RZ, -0x1 ;  /* 0xffffffffff0f7424 */ /* 0x001fe200078e00ff */
[----:B-1----:R-:W-:-:S04]  /*3ac70*/  SHF.R.U32.HI R12, RZ, 0x5, R12 ;  /* 0x00000005ff0c7819 */ /* 0x002fc8000001160c */
[----:B------:R-:W-:-:S05]  /*3ac80*/  LOP3.LUT R12, R12, 0x3, RZ, 0xc0, !PT ;  /* 0x000000030c0c7812 */ /* 0x000fca00078ec0ff */
[----:B------:R-:W-:Y:S02]  /*3ac90*/  IMAD.MOV.U32 R13, RZ, RZ, R12 ;  /* 0x000000ffff0d7224 */ /* 0x000fe400078e000c */
[----:B------:R-:W-:-:S07]  /*3aca0*/  IMAD.MOV.U32 R12, RZ, RZ, RZ ;  /* 0x000000ffff0c7224 */ /* 0x000fce00078e00ff */
[----:B------:R-:W-:Y:S05]  /*3acb0*/  WARPSYNC.COLLECTIVE R15, `(.L_x_7812) ;  /* 0x000000000f087348 */ /* 0x000fea0003c00000 */
[----:B------:R0:W1:Y:S02]  /*3acc0*/  SHFL.IDX P6, R14, R13, R12, R11 ;  /* 0x0000000c0d0e7389 */ /* 0x00006400000c000b */
[----:B01----:R-:W-:Y:S01]  /*3acd0*/  ENDCOLLECTIVE ;  /* 0x000000000000791b */ /* 0x003fe20003800000 */
.L_x_7812:
[----:B------:R-:W-:Y:S05]  /*3ace0*/  BSYNC B1 ;  /* 0x0000000000017941 */ /* 0x000fea0003800000 */
.L_x_7811:
[----:B------:R-:W-:Y:S05]  /*3acf0*/  BRA `(.L_x_7813) ;  /* 0xffffff64003c7947 */ /* 0x000fea000383ffff */
.L_x_7559:
[----:B------:R-:W-:Y:S01]  /*3ad00*/  BSSY B1, `(.L_x_7814) ;  /* 0x0000006000017945 */ /* 0x000fe20003800000 */
[----:B0-----:R-:W-:-:S07]  /*3ad10*/  IMAD.MOV.U32 R15, RZ, RZ, -0x1 ;  /* 0xffffffffff0f7424 */ /* 0x001fce00078e00ff */
[----:B-1----:R-:W-:Y:S05]  /*3ad20*/  WARPSYNC.COLLECTIVE R15, `(.L_x_7815) ;  /* 0x000000000f0c7348 */ /* 0x002fea0003c00000 */
[----:B------:R-:W-:Y:S02]  /*3ad30*/  ELECT P6, UR62, PT ;  /* 0x00000000003e782f */ /* 0x000fe400038c0000 */
[----:B------:R-:W-:Y:S01]  /*3ad40*/  MOV R14, UR62 ;  /* 0x0000003e000e7c02 */ /* 0x000fe20008000f00 */
[----:B-1----:R-:W-:Y:S10]  /*3ad50*/  ENDCOLLECTIVE ;  /* 0x000000000000791b */ /* 0x002ff40003800000 */
.L_x_7815:
[----:B------:R-:W-:Y:S05]  /*3ad60*/  BSYNC B1 ;  /* 0x0000000000017941 */ /* 0x000fea0003800000 */
.L_x_7814:
[----:B------:R-:W-:Y:S05]  /*3ad70*/  BRA `(.L_x_7558) ;  /* 0xffffff6400347947 */ /* 0x000fea000383ffff */
.L_x_7561:
[----:B-1----:R1:W2:Y:S02]  /*3ad80*/  SYNCS.PHASECHK.TRANS64.TRYWAIT P0, [R19+URZ+0x2e820], R4 ;  /* 0x02e82004130075a7 */ /* 0x0022a4000800017f */
[----:B--2---:R-:W-:Y:S05]  /*3ad90*/  @!P0 NANOSLEEP.SYNCS 0x989680 ;  /* 0x009896800000895d */ /* 0x004fea0003900000 */
[----:B------:R-:W2:Y:S02]  /*3ada0*/  @!P0 SYNCS.PHASECHK.TRANS64 P0, [R19+URZ+0x2e820], R4 ;  /* 0x02e82004130085a7 */ /* 0x000ea4000800007f */
[----:B--2---:R-:W-:Y:S05]  /*3adb0*/  @!P0 BRA `(.L_x_7561) ;  /* 0xfffffffc00f08947 */ /* 0x004fea000383ffff */
[----:B------:R-:W-:Y:S05]  /*3adc0*/  BRA `(.L_x_7816) ;  /* 0xffffff6400447947 */ /* 0x000fea000383ffff */
.L_x_7565:
[----:B--2---:R2:W3:Y:S02]  /*3add0*/  SYNCS.PHASECHK.TRANS64.TRYWAIT P0, [R7+URZ+0x2e8a0], R9 ;  /* 0x02e8a009070075a7 */ /* 0x0044e4000800017f */
[----:B---3--:R-:W-:Y:S05]  /*3ade0*/  @!P0 NANOSLEEP.SYNCS 0x989680 ;  /* 0x009896800000895d */ /* 0x008fea0003900000 */
[----:B------:R-:W3:Y:S02]  /*3adf0*/  @!P0 SYNCS.PHASECHK.TRANS64 P0, [R7+URZ+0x2e8a0], R9 ;  /* 0x02e8a009070085a7 */ /* 0x000ee4000800007f */
[----:B---3--:R-:W-:Y:S05]  /*3ae00*/  @!P0 BRA `(.L_x_7565) ;  /* 0xfffffffc00f08947 */ /* 0x008fea000383ffff */
[----:B------:R-:W-:Y:S05]  /*3ae10*/  BRA `(.L_x_7817) ;  /* 0xffffff6400647947 */ /* 0x000fea000383ffff */
.L_x_7570:
[----:B-1----:R1:W3:Y:S02]  /*3ae20*/  SYNCS.PHASECHK.TRANS64.TRYWAIT P0, [R7+URZ+0x2e8c0], R9 ;  /* 0x02e8c009070075a7 */ /* 0x0022e4000800017f */
[----:B---3--:R-:W-:Y:S05]  /*3ae30*/  @!P0 NANOSLEEP.SYNCS 0x989680 ;  /* 0x009896800000895d */ /* 0x008fea0003900000 */
[----:B------:R-:W3:Y:S02]  /*3ae40*/  @!P0 SYNCS.PHASECHK.TRANS64 P0, [R7+URZ+0x2e8c0], R9 ;  /* 0x02e8c009070085a7 */ /* 0x000ee4000800007f */
[----:B---3--:R-:W-:Y:S05]  /*3ae50*/  @!P0 BRA `(.L_x_7570) ;  /* 0xfffffffc00f08947 */ /* 0x008fea000383ffff */
[----:B------:R-:W-:Y:S05]  /*3ae60*/  BRA `(.L_x_7818) ;  /* 0xffffff6400e47947 */ /* 0x000fea000383ffff */
.L_x_7577:
[----:B-1----:R1:W2:Y:S02]  /*3ae70*/  SYNCS.PHASECHK.TRANS64.TRYWAIT P1, [R5+URZ+0x2e8a0], R6 ;  /* 0x02e8a006050075a7 */ /* 0x0022a4000802017f */
[----:B--2---:R-:W-:Y:S05]  /*3ae80*/  @!P1 NANOSLEEP.SYNCS 0x989680 ;  /* 0x009896800000995d */ /* 0x004fea0003900000 */
[----:B------:R-:W2:Y:S02]  /*3ae90*/  @!P1 SYNCS.PHASECHK.TRANS64 P1, [R5+URZ+0x2e8a0], R6 ;  /* 0x02e8a006050095a7 */ /* 0x000ea4000802007f */
[----:B--2---:R-:W-:Y:S05]  /*3aea0*/  @!P1 BRA `(.L_x_7577) ;  /* 0xfffffffc00f09947 */ /* 0x004fea000383ffff */
[----:B------:R-:W-:Y:S05]  /*3aeb0*/  BRA `(.L_x_7819) ;  /* 0xffffff6800b87947 */ /* 0x000fea000383ffff */
.L_x_7582:
[----:B--2---:R2:W3:Y:S02]  /*3aec0*/  SYNCS.PHASECHK.TRANS64.TRYWAIT P1, [R5+URZ+0x2e8c0], R6 ;  /* 0x02e8c006050075a7 */ /* 0x0044e4000802017f */
[----:B---3--:R-:W-:Y:S05]  /*3aed0*/  @!P1 NANOSLEEP.SYNCS 0x989680 ;  /* 0x009896800000995d */ /* 0x008fea0003900000 */
[----:B------:R-:W3:Y:S02]  /*3aee0*/  @!P1 SYNCS.PHASECHK.TRANS64 P1, [R5+URZ+0x2e8c0], R6 ;  /* 0x02e8c006050095a7 */ /* 0x000ee4000802007f */
[----:B---3--:R-:W-:Y:S05]  /*3aef0*/  @!P1 BRA `(.L_x_7582) ;  /* 0xfffffffc00f09947 */ /* 0x008fea000383ffff */
[----:B------:R-:W-:Y:S05]  /*3af00*/  BRA `(.L_x_7820) ;  /* 0xffffff6c00347947 */ /* 0x000fea000383ffff */
.L_x_7607:
        /* <DEDUP_REMOVED lines=11> */
.L_x_7822:
[----:B------:R-:W-:Y:S05]  /*3afc0*/  BSYNC B0 ;  /* 0x0000000000007941 */ /* 0x000fea0003800000 */
.L_x_7821:
[----:B------:R-:W-:Y:S05]  /*3afd0*/  BRA `(.L_x_7823) ;  /* 0xffffff7c007c7947 */ /* 0x000fea000383ffff */
.L_x_7609:
[----:B------:R-:W-:Y:S01]  /*3afe0*/  BSSY B0, `(.L_x_7824) ;  /* 0x0000006000007945 */ /* 0x000fe20003800000 */
[----:B0-----:R-:W-:-:S07]  /*3aff0*/  IMAD.MOV.U32 R15, RZ, RZ, -0x1 ;  /* 0xffffffffff0f7424 */ /* 0x001fce00078e00ff */
[----:B-12---:R-:W-:Y:S05]  /*3b000*/  WARPSYNC.COLLECTIVE R15, `(.L_x_7825) ;  /* 0x000000000f0c7348 */ /* 0x006fea0003c00000 */
[----:B------:R-:W-:Y:S02]  /*3b010*/  ELECT P6, UR62, PT ;  /* 0x00000000003e782f */ /* 0x000fe400038c0000 */
[----:B------:R-:W-:Y:S01]  /*3b020*/  MOV R14, UR62 ;  /* 0x0000003e000e7c02 */ /* 0x000fe20008000f00 */
[----:B-12---:R-:W-:Y:S10]  /*3b030*/  ENDCOLLECTIVE ;  /* 0x000000000000791b */ /* 0x006ff40003800000 */
.L_x_7825:
[----:B------:R-:W-:Y:S05]  /*3b040*/  BSYNC B0 ;  /* 0x0000000000007941 */ /* 0x000fea0003800000 */
.L_x_7824:
[----:B------:R-:W-:Y:S05]  /*3b050*/  BRA `(.L_x_7826) ;  /* 0xffffff7c007c7947 */ /* 0x000fea000383ffff */
.L_x_7611:
[----:B-1----:R1:W2:Y:S02]  /*3b060*/  SYNCS.PHASECHK.TRANS64.TRYWAIT P0, [R0+URZ+0x2e880], R3 ;  /* 0x02e88003000075a7 */ /* 0x0022a4000800017f */
[----:B--2---:R-:W-:Y:S05]  /*3b070*/  @!P0 NANOSLEEP.SYNCS 0x989680 ;  /* 0x009896800000895d */ /* 0x004fea0003900000 */
[----:B------:R-:W2:Y:S02]  /*3b080*/  @!P0 SYNCS.PHASECHK.TRANS64 P0, [R0+URZ+0x2e880], R3 ;  /* 0x02e88003000085a7 */ /* 0x000ea4000800007f */
[----:B--2---:R-:W-:Y:S05]  /*3b090*/  @!P0 BRA `(.L_x_7611) ;  /* 0xfffffffc00f08947 */ /* 0x004fea000383ffff */
[----:B------:R-:W-:Y:S05]  /*3b0a0*/  BRA `(.L_x_7827) ;  /* 0xffffff7c00f07947 */ /* 0x000fea000383ffff */
.L_x_7613:
[----:B--2---:R2:W3:Y:S02]  /*3b0b0*/  SYNCS.PHASECHK.TRANS64.TRYWAIT P0, [R0+URZ+0x2e840], R3 ;  /* 0x02e84003000075a7 */ /* 0x0044e4000800017f */
[----:B---3--:R-:W-:Y:S05]  /*3b0c0*/  @!P0 NANOSLEEP.SYNCS 0x989680 ;  /* 0x009896800000895d */ /* 0x008fea0003900000 */
[----:B------:R-:W3:Y:S02]  /*3b0d0*/  @!P0 SYNCS.PHASECHK.TRANS64 P0, [R0+URZ+0x2e840], R3 ;  /* 0x02e84003000085a7 */ /* 0x000ee4000800007f */
[----:B---3--:R-:W-:Y:S05]  /*3b0e0*/  @!P0 BRA `(.L_x_7613) ;  /* 0xfffffffc00f08947 */ /* 0x008fea000383ffff */
[----:B------:R-:W-:Y:S05]  /*3b0f0*/  BRA `(.L_x_7828) ;  /* 0xffffff8000487947 */ /* 0x000fea000383ffff */
.L_x_7617:
        /* <DEDUP_REMOVED lines=13> */
.L_x_7829:
[----:B------:R-:W-:Y:S02]  /*3b1d0*/  IMAD.MOV.U32 R13, RZ, RZ, R4 ;  /* 0x000000ffff0d7224 */ /* 0x000fe400078e0004 */
[----:B------:R-:W-:-:S07]  /*3b1e0*/  IMAD.MOV.U32 R6, RZ, RZ, R14 ;  /* 0x000000ffff067224 */ /* 0x000fce00078e000e */
[----:B------:R-:W-:Y:S05]  /*3b1f0*/  WARPSYNC.COLLECTIVE R15, `(.L_x_7830) ;  /* 0x000000000f087348 */ /* 0x000fea0003c00000 */
[----:B------:R0:W1:Y:S02]  /*3b200*/  SHFL.IDX P6, R14, R13, R12, R11 ;  /* 0x0000000c0d0e7389 */ /* 0x00006400000c000b */
[----:B01----:R-:W-:Y:S01]  /*3b210*/  ENDCOLLECTIVE ;  /* 0x000000000000791b */ /* 0x003fe20003800000 */
.L_x_7830:
[----:B------:R-:W-:Y:S01]  /*3b220*/  ULDC.64 UR4, c[0x0][0x208] ;  /* 0x0000820000047ab9 */ /* 0x000fe20000000a00 */
[----:B------:R-:W-:Y:S02]  /*3b230*/  IMAD.MOV.U32 R13, RZ, RZ, R3 ;  /* 0x000000ffff0d7224 */ /* 0x000fe400078e0003 */
[----:B------:R-:W-:Y:S02]  /*3b240*/  IMAD.MOV.U32 R12, RZ, RZ, 0x1 ;  /* 0x00000001ff0c7424 */ /* 0x000fe400078e00ff */
[----:B------:R-:W-:-:S05]  /*3b250*/  IMAD.MOV.U32 R7, RZ, RZ, R14 ;  /* 0x000000ffff077224 */ /* 0x000fca00078e000e */
[----:B------:R-:W-:-:S05]  /*3b260*/  @!P1 IADD3 R7, P2, R9, R7, RZ ;  /* 0x0000000709079210 */ /* 0x000fca0007f5e0ff */
[----:B------:R-:W-:-:S05]  /*3b270*/  @!P1 IMAD.X R6, RZ, RZ, R6, P2 ;  /* 0x000000ffff069224 */ /* 0x000fca00010e0606 */
[----:B------:R-:W-:-:S04]  /*3b280*/  @!P1 LOP3.LUT R7, R7, R6, RZ, 0x3c, !PT ;  /* 0x0000000607079212 */ /* 0x000fc800078e3cff */
[----:B------:R-:W-:-:S04]  /*3b290*/  @!P1 LOP3.LUT R6, R7, R6, RZ, 0x3c, !PT ;  /* 0x0000000607069212 */ /* 0x000fc800078e3cff */
[----:B------:R-:W-:-:S05]  /*3b2a0*/  @!P1 LOP3.LUT R7, R7, R6, RZ, 0x3c, !PT ;  /* 0x0000000607079212 */ /* 0x000fca00078e3cff */
[----:B------:R-:W-:Y:S01]  /*3b2b0*/  @!PT LDS RZ, [RZ] ;  /* 0x00000000fffff984 */ /* 0x000fe20000000800 */
[----:B------:R-:W-:Y:S01]  /*3b2c0*/  @!PT LDS RZ, [RZ] ;  /* 0x00000000fffff984 */ /* 0x000fe20000000800 */
[----:B------:R-:W-:Y:S01]  /*3b2d0*/  @!PT LDS RZ, [RZ] ;  /* 0x00000000fffff984 */ /* 0x000fe20000000800 */
[----:B------:R0:W-:Y:S01]  /*3b2e0*/  @!P1 LDGSTS.E.BYPASS.LTC128B.128 [R8+0x1c400], desc[UR4][R6.64], !P0 ;  /* 0x1c40000006089fae */ /* 0x0001e2000c101d44 */
[----:B------:R-:W-:-:S13]  /*3b2f0*/  ISETP.GE.AND P1, PT, R5, R2, PT ;  /* 0x000000020500720c */ /* 0x000fda0003f26270 */
[----:B0-----:R-:W-:Y:S05]  /*3b300*/  WARPSYNC.COLLECTIVE R15, `(.L_x_7831) ;  /* 0x000000000f087348 */ /* 0x001fea0003c00000 */
[----:B------:R1:W2:Y:S02]  /*3b310*/  SHFL.IDX P6, R14, R13, R12, R11 ;  /* 0x0000000c0d0e7389 */ /* 0x0002a400000c000b */
[----:B012---:R-:W-:Y:S01]  /*3b320*/  ENDCOLLECTIVE ;  /* 0x000000000000791b */ /* 0x007fe20003800000 */
.L_x_7831:
[----:B------:R-:W-:Y:S02]  /*3b330*/  IMAD.MOV.U32 R13, RZ, RZ, R4 ;  /* 0x000000ffff0d7224 */ /* 0x000fe400078e0004 */
[----:B------:R-:W-:-:S07]  /*3b340*/  IMAD.MOV.U32 R6, RZ, RZ, R14 ;  /* 0x000000ffff067224 */ /* 0x000fce00078e000e */
[----:B------:R-:W-:Y:S05]  /*3b350*/  WARPSYNC.COLLECTIVE R15, `(.L_x_7832) ;  /* 0x000000000f087348 */ /* 0x000fea0003c00000 */
[----:B------:R0:W1:Y:S02]  /*3b360*/  SHFL.IDX P6, R14, R13, R12, R11 ;  /* 0x0000000c0d0e7389 */ /* 0x00006400000c000b */
[----:B01----:R-:W-:Y:S01]  /*3b370*/  ENDCOLLECTIVE ;  /* 0x000000000000791b */ /* 0x003fe20003800000 */
.L_x_7832:
[----:B------:R-:W-:Y:S01]  /*3b380*/  ULDC.64 UR4, c[0x0][0x208] ;  /* 0x0000820000047ab9 */ /* 0x000fe20000000a00 */
[----:B------:R-:W-:Y:S02]  /*3b390*/  IMAD.MOV.U32 R13, RZ, RZ, R3 ;  /* 0x000000ffff0d7224 */ /* 0x000fe400078e0003 */
[----:B------:R-:W-:Y:S02]  /*3b3a0*/  IMAD.MOV.U32 R12, RZ, RZ, 0x2 ;  /* 0x00000002ff0c7424 */ /* 0x000fe400078e00ff */
[----:B------:R-:W-:-:S05]  /*3b3b0*/  IMAD.MOV.U32 R5, RZ, RZ, R14 ;  /* 0x000000ffff057224 */ /* 0x000fca00078e000e */
[----:B------:R-:W-:-:S05]  /*3b3c0*/  @!P1 IADD3 R5, P2, R9, R5, RZ ;  /* 0x0000000509059210 */ /* 0x000fca0007f5e0ff */
[----:B------:R-:W-:-:S04]  /*3b3d0*/  @!P1 IMAD.X R6, RZ, RZ, R6, P2 ;  /* 0x000000ffff069224 */ /* 0x000fc800010e0606 */
[----:B------:R-:W-:Y:S02]  /*3b3e0*/  @!P1 IMAD.MOV.U32 R7, RZ, RZ, R6 ;  /* 0x000000ffff079224 */ /* 0x000fe400078e0006 */
[----:B------:R-:W-:Y:S02]  /*3b3f0*/  @!P1 IMAD.MOV.U32 R6, RZ, RZ, R5 ;  /* 0x000000ffff069224 */ /* 0x000fe400078e0005 */
[----:B------:R-:W-:-:S03]  /*3b400*/  VIADD R5, R0, 0x20 ;  /* 0x0000002000057836 */ /* 0x000fc60000000000 */
[----:B------:R-:W-:Y:S01]  /*3b410*/  @!PT LDS RZ, [RZ] ;  /* 0x00000000fffff984 */ /* 0x000fe20000000800 */
[----:B------:R-:W-:Y:S01]  /*3b420*/  @!PT LDS RZ, [RZ] ;  /* 0x00000000fffff984 */ /* 0x000fe20000000800 */
[----:B------:R-:W-:Y:S01]  /*3b430*/  @!PT LDS RZ, [RZ] ;  /* 0x00000000fffff984 */ /* 0x000fe20000000800 */
[----:B------:R0:W-:Y:S02]  /*3b440*/  @!P1 LDGSTS.E.BYPASS.LTC128B.128 [R8+0x1cc00], desc[UR4][R6.64], !P0 ;  /* 0x1cc0000006089fae */ /* 0x0001e4000c101d44 */
[----:B------:R-:W-:-:S13]  /*3b450*/  ISETP.GE.AND P1, PT, R5, R2, PT ;  /* 0x000000020500720c */ /* 0x000fda0003f26270 */
[----:B0-----:R-:W-:Y:S05]  /*3b460*/  WARPSYNC.COLLECTIVE R15, `(.L_x_7833) ;  /* 0x000000000f087348 */ /* 0x001fea0003c00000 */
[----:B------:R1:W2:Y:S02]  /*3b470*/  SHFL.IDX P6, R14, R13, R12, R11 ;  /* 0x0000000c0d0e7389 */ /* 0x0002a400000c000b */
[----:B012---:R-:W-:Y:S01]  /*3b480*/  ENDCOLLECTIVE ;  /* 0x000000000000791b */ /* 0x007fe20003800000 */
.L_x_7833:
[----:B------:R-:W-:Y:S02]  /*3b490*/  IMAD.MOV.U32 R13, RZ, RZ, R4 ;  /* 0x000000ffff0d7224 */ /* 0x000fe400078e0004 */
[----:B------:R-:W-:-:S07]  /*3b4a0*/  IMAD.MOV.U32 R6, RZ, RZ, R14 ;  /* 0x000000ffff067224 */ /* 0x000fce00078e000e */
[----:B------:R-:W-:Y:S05]  /*3b4b0*/  WARPSYNC.COLLECTIVE R15, `(.L_x_7834) ;  /* 0x000000000f087348 */ /* 0x000fea0003c00000 */
[----:B------:R0:W1:Y:S02]  /*3b4c0*/  SHFL.IDX P6, R14, R13, R12, R11 ;  /* 0x0000000c0d0e7389 */ /* 0x00006400000c000b */
[----:B01----:R-:W-:Y:S01]  /*3b4d0*/  ENDCOLLECTIVE ;  /* 0x000000000000791b */ /* 0x003fe20003800000 */
.L_x_7834:
        /* <DEDUP_REMOVED lines=17> */
.L_x_7835:
[----:B------:R-:W-:Y:S02]  /*3b5f0*/  IMAD.MOV.U32 R13, RZ, RZ, R4 ;  /* 0x000000ffff0d7224 */ /* 0x000fe400078e0004 */
[----:B------:R-:W-:-:S07]  /*3b600*/  IMAD.MOV.U32 R6, RZ, RZ, R14 ;  /* 0x000000ffff067224 */ /* 0x000fce00078e000e */
[----:B------:R-:W-:Y:S05]  /*3b610*/  WARPSYNC.COLLECTIVE R15, `(.L_x_7836) ;  /* 0x000000000f087348 */ /* 0x000fea0003c00000 */
[----:B------:R0:W1:Y:S02]  /*3b620*/  SHFL.IDX P6, R14, R13, R12, R11 ;  /* 0x0000000c0d0e7389 */ /* 0x00006400000c000b */
[----:B01----:R-:W-:Y:S01]  /*3b630*/  ENDCOLLECTIVE ;  /* 0x000000000000791b */ /* 0x003fe20003800000 */
.L_x_7836:
        /* <DEDUP_REMOVED lines=17> */
.L_x_7837:
[----:B------:R-:W-:Y:S02]  /*3b750*/  IMAD.MOV.U32 R13, RZ, RZ, R4 ;  /* 0x000000ffff0d7224 */ /* 0x000fe400078e0004 */
[----:B------:R-:W-:-:S07]  /*3b760*/  IMAD.MOV.U32 R6, RZ, RZ, R14 ;  /* 0x000000ffff067224 */ /* 0x000fce00078e000e */
[----:B------:R-:W-:Y:S05]  /*3b770*/  WARPSYNC.COLLECTIVE R15, `(.L_x_7838) ;  /* 0x000000000f087348 */ /* 0x000fea0003c00000 */
[----:B------:R0:W1:Y:S02]  /*3b780*/  SHFL.IDX P6, R14, R13, R12, R11 ;  /* 0x0000000c0d0e7389 */ /* 0x00006400000c000b */
[----:B01----:R-:W-:Y:S01]  /*3b790*/  ENDCOLLECTIVE ;  /* 0x000000000000791b */ /* 0x003fe20003800000 */
.L_x_7838:
        /* <DEDUP_REMOVED lines=17> */
.L_x_7839:
[----:B------:R-:W-:Y:S02]  /*3b8b0*/  IMAD.MOV.U32 R13, RZ, RZ, R4 ;  /* 0x000000ffff0d7224 */ /* 0x000fe400078e0004 */
[----:B------:R-:W-:-:S07]  /*3b8c0*/  IMAD.MOV.U32 R6, RZ, RZ, R14 ;  /* 0x000000ffff067224 */ /* 0x000fce00078e000e */
[----:B------:R-:W-:Y:S05]  /*3b8d0*/  WARPSYNC.COLLECTIVE R15, `(.L_x_7840) ;  /* 0x000000000f087348 */ /* 0x000fea0003c00000 */
[----:B------:R0:W1:Y:S02]  /*3b8e0*/  SHFL.IDX P6, R14, R13, R12, R11 ;  /* 0x0000000c0d0e7389 */ /* 0x00006400000c000b */
[----:B01----:R-:W-:Y:S01]  /*3b8f0*/  ENDCOLLECTIVE ;  /* 0x000000000000791b */ /* 0x003fe20003800000 */
.L_x_7840:
[----:B------:R-:W-:Y:S01]  /*3b900*/  ULDC.64 UR4, c[0x0][0x208] ;  /* 0x0000820000047ab9 */ /* 0x000fe20000000a00 */
[----:B------:R-:W-:Y:S02]  /*3b910*/  IMAD.MOV.U32 R13, RZ, RZ, R3 ;  /* 0x000000ffff0d7224 */ /* 0x000fe400078e0003 */
[----:B------:R-:W-:Y:S02]  /*3b920*/  IMAD.MOV.U32 R12, RZ, RZ, 0x6 ;  /* 0x00000006ff0c7424 */ /* 0x000fe400078e00ff */
[----:B------:R-:W-:-:S05]  /*3b930*/  IMAD.MOV.U32 R5, RZ, RZ, R14 ;  /* 0x000000ffff057224 */ /* 0x000fca00078e000e */
[----:B------:R-:W-:-:S05]  /*3b940*/  @!P1 IADD3 R5, P2, R9, R5, RZ ;  /* 0x0000000509059210 */ /* 0x000fca0007f5e0ff */
[----:B------:R-:W-:-:S04]  /*3b950*/  @!P1 IMAD.X R6, RZ, RZ, R6, P2 ;  /* 0x000000ffff069224 */ /* 0x000fc800010e0606 */
[----:B------:R-:W-:Y:S02]  /*3b960*/  @!P1 IMAD.MOV.U32 R7, RZ, RZ, R6 ;  /* 0x000000ffff079224 */ /* 0x000fe400078e0006 */
[----:B------:R-:W-:-:S05]  /*3b970*/  @!P1 IMAD.MOV.U32 R6, RZ, RZ, R5 ;  /* 0x000000ffff069224 */ /* 0x000fca00078e0005 */
[----:B------:R-:W-:Y:S01]  /*3b980*/  @!PT LDS RZ, [RZ] ;  /* 0x00000000fffff984 */ /* 0x000fe20000000800 */
[----:B------:R-:W-:Y:S01]  /*3b990*/  @!PT LDS RZ, [RZ] ;  /* 0x00000000fffff984 */ /* 0x000fe20000000800 */
[----:B------:R-:W-:Y:S01]  /*3b9a0*/  @!PT LDS RZ, [RZ] ;  /* 0x00000000fffff984 */ /* 0x000fe20000000800 */
[----:B------:R0:W-:Y:S02]  /*3b9b0*/  @!P1 LDGSTS.E.BYPASS.LTC128B.128 [R8+0x1ec00], desc[UR4][R6.64], !P0 ;  /* 0x1ec0000006089fae */ /* 0x0001e4000c101d44 */
[----:B0-----:R-:W-:Y:S05]  /*3b9c0*/  WARPSYNC.COLLECTIVE R15, `(.L_x_7841) ;  /* 0x000000000f087348 */ /* 0x001fea0003c00000 */
[----:B------:R1:W2:Y:S02]  /*3b9d0*/  SHFL.IDX P6, R14, R13, R12, R11 ;  /* 0x0000000c0d0e7389 */ /* 0x0002a400000c000b */
[----:B012---:R-:W-:Y:S01]  /*3b9e0*/  ENDCOLLECTIVE ;  /* 0x000000000000791b */ /* 0x007fe20003800000 */
.L_x_7841:
[----:B------:R-:W-:-:S05]  /*3b9f0*/  VIADD R7, R0, 0x60 ;  /* 0x0000006000077836 */ /* 0x000fca0000000000 */
[----:B------:R-:W-:Y:S01]  /*3ba00*/  ISETP.GE.AND P1, PT, R7, R2, PT ;  /* 0x000000020700720c */ /* 0x000fe20003f26270 */
[----:B------:R-:W-:Y:S02]  /*3ba10*/  IMAD.MOV.U32 R13, RZ, RZ, R4 ;  /* 0x000000ffff0d7224 */ /* 0x000fe400078e0004 */
[----:B------:R-:W-:-:S10]  /*3ba20*/  IMAD.MOV.U32 R6, RZ, RZ, R14 ;  /* 0x000000ffff067224 */ /* 0x000fd400078e000e */
[----:B------:R-:W-:Y:S05]  /*3ba30*/  WARPSYNC.COLLECTIVE R15, `(.L_x_7842) ;  /* 0x000000000f087348 */ /* 0x000fea0003c00000 */
[----:B------:R0:W1:Y:S02]  /*3ba40*/  SHFL.IDX P6, R14, R13, R12, R11 ;  /* 0x0000000c0d0e7389 */ /* 0x00006400000c000b */
[----:B01----:R-:W-:Y:S01]  /*3ba50*/  ENDCOLLECTIVE ;  /* 0x000000000000791b */ /* 0x003fe20003800000 */
.L_x_7842:
        /* <DEDUP_REMOVED lines=15> */
.L_x_7843:
[----:B------:R-:W-:Y:S02]  /*3bb50*/  IMAD.MOV.U32 R13, RZ, RZ, R4 ;  /* 0x000000ffff0d7224 */ /* 0x000fe400078e0004 */
[----:B------:R-:W-:-:S07]  /*3bb60*/  IMAD.MOV.U32 R5, RZ, RZ, R14 ;  /* 0x000000ffff057224 */ /* 0x000fce00078e000e */
[----:B------:R-:W-:Y:S05]  /*3bb70*/  WARPSYNC.COLLECTIVE R15, `(.L_x_7844) ;  /* 0x000000000f087348 */ /* 0x000fea0003c00000 */
[----:B------:R0:W1:Y:S02]  /*3bb80*/  SHFL.IDX P6, R14, R13, R12, R11 ;  /* 0x0000000c0d0e7389 */ /* 0x00006400000c000b */
[----:B01----:R-:W-:Y:S01]  /*3bb90*/  ENDCOLLECTIVE ;  /* 0x000000000000791b */ /* 0x003fe20003800000 */
.L_x_7844:
[----:B------:R-:W-:Y:S01]  /*3bba0*/  IMAD.MOV.U32 R3, RZ, RZ, R14 ;  /* 0x000000ffff037224 */ /* 0x000fe200078e000e */
[----:B------:R-:W-:Y:S06]  /*3bbb0*/  BRA `(.L_x_7845) ;  /* 0xffffff8000847947 */ /* 0x000fec000383ffff */
.L_x_7620:
[----:B0-----:R0:W1:Y:S02]  /*3bbc0*/  SYNCS.PHASECHK.TRANS64.TRYWAIT P0, [R19+URZ+0x2e820], R0 ;  /* 0x02e82000130075a7 */ /* 0x001064000800017f */
[----:B-1----:R-:W-:Y:S05]  /*3bbd0*/  @!P0 NANOSLEEP.SYNCS 0x989680 ;  /* 0x009896800000895d */ /* 0x002fea0003900000 */
[----:B------:R-:W1:Y:S02]  /*3bbe0*/  @!P0 SYNCS.PHASECHK.TRANS64 P0, [R19+URZ+0x2e820], R0 ;  /* 0x02e82000130085a7 */ /* 0x000e64000800007f */
[----:B-1----:R-:W-:Y:S05]  /*3bbf0*/  @!P0 BRA `(.L_x_7620) ;  /* 0xfffffffc00f08947 */ /* 0x002fea000383ffff */
[----:B------:R-:W-:Y:S05]  /*3bc00*/  BRA `(.L_x_7846) ;  /* 0xffffff8000e47947 */ /* 0x000fea000383ffff */
.L_x_7626:
[----:B--2---:R2:W3:Y:S02]  /*3bc10*/  SYNCS.PHASECHK.TRANS64.TRYWAIT P0, [R6+URZ+0x2e880], R5 ;  /* 0x02e88005060075a7 */ /* 0x0044e4000800017f */
[----:B---3--:R-:W-:Y:S05]  /*3bc20*/  @!P0 NANOSLEEP.SYNCS 0x989680 ;  /* 0x009896800000895d */ /* 0x008fea0003900000 */
[----:B------:R-:W3:Y:S02]  /*3bc30*/  @!P0 SYNCS.PHASECHK.TRANS64 P0, [R6+URZ+0x2e880], R5 ;  /* 0x02e88005060085a7 */ /* 0x000ee4000800007f */
[----:B---3--:R-:W-:Y:S05]  /*3bc40*/  @!P0 BRA `(.L_x_7626) ;  /* 0xfffffffc00f08947 */ /* 0x008fea000383ffff */
[----:B------:R-:W-:Y:S05]  /*3bc50*/  BRA `(.L_x_7847) ;  /* 0xffffff8400a07947 */ /* 0x000fea000383ffff */
.L_x_7631:
[----:B-1----:R1:W3:Y:S02]  /*3bc60*/  SYNCS.PHASECHK.TRANS64.TRYWAIT P0, [R6+URZ+0x2e840], R5 ;  /* 0x02e84005060075a7 */ /* 0x0022e4000800017f */
[----:B---3--:R-:W-:Y:S05]  /*3bc70*/  @!P0 NANOSLEEP.SYNCS 0x989680 ;  /* 0x009896800000895d */ /* 0x008fea0003900000 */
[----:B------:R-:W3:Y:S02]  /*3bc80*/  @!P0 SYNCS.PHASECHK.TRANS64 P0, [R6+URZ+0x2e840], R5 ;  /* 0x02e84005060085a7 */ /* 0x000ee4000800007f */
[----:B---3--:R-:W-:Y:S05]  /*3bc90*/  @!P0 BRA `(.L_x_7631) ;  /* 0xfffffffc00f08947 */ /* 0x008fea000383ffff */
[----:B------:R-:W-:Y:S05]  /*3bca0*/  BRA `(.L_x_7848) ;  /* 0xffffff8800207947 */ /* 0x000fea000383ffff */
.L_x_7637:
[----:B--2---:R2:W3:Y:S02]  /*3bcb0*/  SYNCS.PHASECHK.TRANS64.TRYWAIT P0, [R3+URZ+0x2e870], R4 ;  /* 0x02e87004030075a7 */ /* 0x0044e4000800017f */
[----:B---3--:R-:W-:Y:S05]  /*3bcc0*/  @!P0 NANOSLEEP.SYNCS 0x989680 ;  /* 0x009896800000895d */ /* 0x008fea0003900000 */
[----:B------:R-:W3:Y:S02]  /*3bcd0*/  @!P0 SYNCS.PHASECHK.TRANS64 P0, [R3+URZ+0x2e870], R4 ;  /* 0x02e87004030085a7 */ /* 0x000ee4000800007f */
[----:B---3--:R-:W-:Y:S05]  /*3bce0*/  @!P0 BRA `(.L_x_7637) ;  /* 0xfffffffc00f08947 */ /* 0x008fea000383ffff */
[----:B------:R-:W-:Y:S05]  /*3bcf0*/  BRA `(.L_x_7849) ;  /* 0xffffff8800bc7947 */ /* 0x000fea000383ffff */
.L_x_7639:
[----:B--2---:R2:W3:Y:S02]  /*3bd00*/  SYNCS.PHASECHK.TRANS64.TRYWAIT P0, [R3+URZ+0x2e860], R4 ;  /* 0x02e86004030075a7 */ /* 0x0044e4000800017f */
[----:B---3--:R-:W-:Y:S05]  /*3bd10*/  @!P0 NANOSLEEP.SYNCS 0x989680 ;  /* 0x009896800000895d */ /* 0x008fea0003900000 */
[----:B------:R-:W3:Y:S02]  /*3bd20*/  @!P0 SYNCS.PHASECHK.TRANS64 P0, [R3+URZ+0x2e860], R4 ;  /* 0x02e86004030085a7 */ /* 0x000ee4000800007f */
[----:B---3--:R-:W-:Y:S05]  /*3bd30*/  @!P0 BRA `(.L_x_7639) ;  /* 0xfffffffc00f08947 */ /* 0x008fea000383ffff */
[----:B------:R-:W-:Y:S05]  /*3bd40*/  BRA `(.L_x_7850) ;  /* 0xffffff8800c47947 */ /* 0x000fea000383ffff */
.L_x_7646:
[----:B0-----:R0:W1:Y:S02]  /*3bd50*/  SYNCS.PHASECHK.TRANS64.TRYWAIT P1, [R0+URZ+0x2e870], R2 ;  /* 0x02e87002000075a7 */ /* 0x001064000802017f */
[----:B-1----:R-:W-:Y:S05]  /*3bd60*/  @!P1 NANOSLEEP.SYNCS 0x989680 ;  /* 0x009896800000995d */ /* 0x002fea0003900000 */
[----:B------:R-:W1:Y:S02]  /*3bd70*/  @!P1 SYNCS.PHASECHK.TRANS64 P1, [R0+URZ+0x2e870], R2 ;  /* 0x02e87002000095a7 */ /* 0x000e64000802007f */
[----:B-1----:R-:W-:Y:S05]  /*3bd80*/  @!P1 BRA `(.L_x_7646) ;  /* 0xfffffffc00f09947 */ /* 0x002fea000383ffff */
[----:B------:R-:W-:Y:S05]  /*3bd90*/  BRA `(.L_x_7851) ;  /* 0xffffff9400f87947 */ /* 0x000fea000383ffff */
.L_x_7648:
[----:B0-----:R0:W1:Y:S02]  /*3bda0*/  SYNCS.PHASECHK.TRANS64.TRYWAIT P1, [R0+URZ+0x2e860], R2 ;  /* 0x02e86002000075a7 */ /* 0x001064000802017f */
[----:B-1----:R-:W-:Y:S05]  /*3bdb0*/  @!P1 NANOSLEEP.SYNCS 0x989680 ;  /* 0x009896800000995d */ /* 0x002fea0003900000 */
[----:B------:R-:W1:Y:S02]  /*3bdc0*/  @!P1 SYNCS.PHASECHK.TRANS64 P1, [R0+URZ+0x2e860], R2 ;  /* 0x02e86002000095a7 */ /* 0x000e64000802007f */
[----:B-1----:R-:W-:Y:S05]  /*3bdd0*/  @!P1 BRA `(.L_x_7648) ;  /* 0xfffffffc00f09947 */ /* 0x002fea000383ffff */
[----:B------:R-:W-:Y:S05]  /*3bde0*/  BRA `(.L_x_7852) ;  /* 0xffffff9800007947 */ /* 0x000fea000383ffff */
.L_x_7652:
[----:B------:R-:W2:Y:S01]  /*3bdf0*/  LDL R2, [R1+0x10] ;  /* 0x0000100001027983 */ /* 0x000ea20000100800 */
[----:B------:R-:W-:Y:S01]  /*3be00*/  BSSY B0, `(.L_x_7853) ;  /* 0x0000008000007945 */ /* 0x000fe20003800000 */
[----:B0-----:R-:W-:Y:S02]  /*3be10*/  IMAD.MOV.U32 R12, RZ, RZ, RZ ;  /* 0x000000ffff0c7224 */ /* 0x001fe400078e00ff */
[----:B------:R-:W-:Y:S02]  /*3be20*/  IMAD.MOV.U32 R11, RZ, RZ, 0x1f ;  /* 0x0000001fff0b7424 */ /* 0x000fe400078e00ff */
[----:B------:R-:W-:Y:S02]  /*3be30*/  IMAD.MOV.U32 R15, RZ, RZ, -0x1 ;  /* 0xffffffffff0f7424 */ /* 0x000fe400078e00ff */
[----:B--2---:R-:W-:-:S07]  /*3be40*/  IMAD.MOV.U32 R13, RZ, RZ, R2 ;  /* 0x000000ffff0d7224 */ /* 0x004fce00078e0002 */
[----:B-1----:R-:W-:Y:S05]  /*3be50*/  WARPSYNC.COLLECTIVE R15, `(.L_x_7854) ;  /* 0x000000000f087348 */ /* 0x002fea0003c00000 */
[----:B------:R0:W2:Y:S02]  /*3be60*/  SHFL.IDX P6, R14, R13, R12, R11 ;  /* 0x0000000c0d0e7389 */ /* 0x0000a400000c000b */
[----:B012---:R-:W-:Y:S01]  /*3be70*/  ENDCOLLECTIVE ;  /* 0x000000000000791b */ /* 0x007fe20003800000 */
.L_x_7854:
[----:B------:R-:W-:Y:S05]  /*3be80*/  BSYNC B0 ;  /* 0x0000000000007941 */ /* 0x000fea0003800000 */
.L_x_7853:
        /* <DEDUP_REMOVED lines=9> */
.L_x_7855:
[----:B------:R-:W-:Y:S01]  /*3bf20*/  ULDC UR4, c[0x0][0xc3c] ;  /* 0x00030f0000047ab9 */ /* 0x000fe20000000800 */
[----:B------:R-:W-:Y:S01]  /*3bf30*/  ULDC.64 UR6, c[0x0][0x208] ;  /* 0x0000820000067ab9 */ /* 0x000fe20000000a00 */
        /* <DEDUP_REMOVED lines=25> */
.L_x_7856:
        /* <DEDUP_REMOVED lines=8> */
.L_x_7857:
        /* <DEDUP_REMOVED lines=8> */
.L_x_7858:
        /* <DEDUP_REMOVED lines=8> */
.L_x_7859:
        /* <DEDUP_REMOVED lines=8> */
.L_x_7860:
        /* <DEDUP_REMOVED lines=9> */
.L_x_7861:
[----:B------:R-:W-:Y:S01]  /*3c360*/  IMAD.MOV.U32 R7, RZ, RZ, R14 ;  /* 0x000000ffff077224 */ /* 0x000fe200078e000e */
[----:B------:R-:W-:Y:S06]  /*3c370*/  BRA `(.L_x_7862) ;  /* 0xffffffa000207947 */ /* 0x000fec000383ffff */
.L_x_7655:
[----:B------:R-:W-:Y:S01]  /*3c380*/  BSSY B0, `(.L_x_7863) ;  /* 0x0000008000007945 */ /* 0x000fe20003800000 */
[----:B------:R-:W-:Y:S02]  /*3c390*/  IMAD.MOV.U32 R13, RZ, RZ, R2 ;  /* 0x000000ffff0d7224 */ /* 0x000fe400078e0002 */
[----:B------:R-:W-:Y:S02]  /*3c3a0*/  IMAD.MOV.U32 R12, RZ, RZ, 0x1 ;  /* 0x00000001ff0c7424 */ /* 0x000fe400078e00ff */
[----:B------:R-:W-:Y:S02]  /*3c3b0*/  IMAD.MOV.U32 R11, RZ, RZ, RZ ;  /* 0x000000ffff0b7224 */ /* 0x000fe400078e00ff */
[----:B------:R-:W-:-:S07]  /*3c3c0*/  IMAD.MOV.U32 R15, RZ, RZ, -0x1 ;  /* 0xffffffffff0f7424 */ /* 0x000fce00078e00ff */
[----:B-1----:R-:W-:Y:S05]  /*3c3d0*/  WARPSYNC.COLLECTIVE R15, `(.L_x_7864) ;  /* 0x000000000f087348 */ /* 0x002fea0003c00000 */
[----:B------:R0:W2:Y:S02]  /*3c3e0*/  SHFL.UP P6, R14, R13, R12, R11 ;  /* 0x0400000c0d0e7389 */ /* 0x0000a400000c000b */
[----:B012---:R-:W-:Y:S01]  /*3c3f0*/  ENDCOLLECTIVE ;  /* 0x000000000000791b */ /* 0x007fe20003800000 */
.L_x_7864:
[----:B------:R-:W-:Y:S05]  /*3c400*/  BSYNC B0 ;  /* 0x0000000000007941 */ /* 0x000fea0003800000 */
.L_x_7863:
        /* <DEDUP_REMOVED lines=10> */
.L_x_7865:
        /* <DEDUP_REMOVED lines=8> */
.L_x_7866:
        /* <DEDUP_REMOVED lines=8> */
.L_x_7867:
        /* <DEDUP_REMOVED lines=8> */
.L_x_7868:
        /* <DEDUP_REMOVED lines=9> */
.L_x_7869:
[----:B------:R-:W-:Y:S01]  /*3c6c0*/  IMAD.MOV.U32 R7, RZ, RZ, R14 ;  /* 0x000000ffff077224 */ /* 0x000fe200078e000e */
[----:B------:R-:W-:Y:S06]  /*3c6d0*/  BRA `(.L_x_7870) ;  /* 0xffffff9c00fc7947 */ /* 0x000fec000383ffff */
.L_x_7657:
[----:B------:R-:W-:Y:S01]  /*3c6e0*/  BSSY B0, `(.L_x_7871) ;  /* 0x0000006000007945 */ /* 0x000fe20003800000 */
[----:B------:R-:W-:Y:S01]  /*3c6f0*/  PLOP3.LUT P6, PT, P6, PT, PT, 0x8, 0x0 ;  /* 0x000000000000781c */ /* 0x000fe200037ce170 */
[----:B------:R-:W-:-:S12]  /*3c700*/  IMAD.MOV.U32 R15, RZ, RZ, -0x1 ;  /* 0xffffffffff0f7424 */ /* 0x000fd800078e00ff */
[----:B01----:R-:W-:Y:S05]  /*3c710*/  WARPSYNC.COLLECTIVE R15, `(.L_x_7872) ;  /* 0x000000000f087348 */ /* 0x003fea0003c00000 */
[----:B------:R-:W-:Y:S01]  /*3c720*/  VOTE.ANY R14, PT, P6 ;  /* 0x00000000000e7806 */ /* 0x000fe200030e0100 */
[----:B01----:R-:W-:Y:S06]  /*3c730*/  ENDCOLLECTIVE ;  /* 0x000000000000791b */ /* 0x003fec0003800000 */
.L_x_7872:
[----:B------:R-:W-:Y:S05]  /*3c740*/  BSYNC B0 ;  /* 0x0000000000007941 */ /* 0x000fea0003800000 */
.L_x_7871:
        /* <DEDUP_REMOVED lines=10> */
.L_x_7873:
[----:B------:R-:W-:Y:S02]  /*3c7f0*/  IMAD.MOV.U32 R13, RZ, RZ, R6 ;  /* 0x000000ffff0d7224 */ /* 0x000fe400078e0006 */
[----:B------:R-:W-:-:S07]  /*3c800*/  IMAD.MOV.U32 R4, RZ, RZ, R14 ;  /* 0x000000ffff047224 */ /* 0x000fce00078e000e */
[----:B------:R-:W-:Y:S05]  /*3c810*/  WARPSYNC.COLLECTIVE R15, `(.L_x_7874) ;  /* 0x000000000f087348 */ /* 0x000fea0003c00000 */
[----:B------:R0:W1:Y:S02]  /*3c820*/  SHFL.IDX P6, R14, R13, R12, R11 ;  /* 0x0000000c0d0e7389 */ /* 0x00006400000c000b */
[----:B01----:R-:W-:Y:S01]  /*3c830*/  ENDCOLLECTIVE ;  /* 0x000000000000791b */ /* 0x003fe20003800000 */
.L_x_7874:
[----:B------:R-:W-:Y:S02]  /*3c840*/  IMAD.MOV.U32 R6, RZ, RZ, R14 ;  /* 0x000000ffff067224 */ /* 0x000fe400078e000e */
[----:B------:R-:W-:-:S05]  /*3c850*/  IMAD.IADD R7, R0, 0x1, R17 ;  /* 0x0000000100077824 */ /* 0x000fca00078e0211 */
[----:B------:R2:W-:Y:S01]  /*3c860*/  STL [R1+0x1c], R7 ;  /* 0x00001c0701007387 */ /* 0x0005e20000100800 */
[----:B------:R-:W-:Y:S05]  /*3c870*/  BRA `(.L_x_7875) ;  /* 0xffffff9c00e07947 */ /* 0x000fea000383ffff */
.L_x_7659:
[----:B------:R-:W-:Y:S01]  /*3c880*/  BSSY B0, `(.L_x_7876) ;  /* 0x0000008000007945 */ /* 0x000fe20003800000 */
[----:B------:R-:W-:Y:S02]  /*3c890*/  IMAD.MOV.U32 R13, RZ, RZ, R8 ;  /* 0x000000ffff0d7224 */ /* 0x000fe400078e0008 */
[----:B------:R-:W-:Y:S02]  /*3c8a0*/  IMAD.MOV.U32 R12, RZ, RZ, R0 ;  /* 0x000000ffff0c7224 */ /* 0x000fe400078e0000 */
[----:B------:R-:W-:Y:S02]  /*3c8b0*/  IMAD.MOV.U32 R11, RZ, RZ, 0x1f ;  /* 0x0000001fff0b7424 */ /* 0x000fe400078e00ff */
[----:B------:R-:W-:-:S07]  /*3c8c0*/  IMAD.MOV.U32 R15, RZ, RZ, -0x1 ;  /* 0xffffffffff0f7424 */ /* 0x000fce00078e00ff */
[----:B-12---:R-:W-:Y:S05]  /*3c8d0*/  WARPSYNC.COLLECTIVE R15, `(.L_x_7877) ;  /* 0x000000000f087348 */ /* 0x006fea0003c00000 */
[----:B------:R0:W3:Y:S02]  /*3c8e0*/  SHFL.IDX P6, R14, R13, R12, R11 ;  /* 0x0000000c0d0e7389 */ /* 0x0000e400000c000b */
[----:B0123--:R-:W-:Y:S01]  /*3c8f0*/  ENDCOLLECTIVE ;  /* 0x000000000000791b */ /* 0x00ffe20003800000 */
.L_x_7877:
[----:B------:R-:W-:Y:S05]  /*3c900*/  BSYNC B0 ;  /* 0x0000000000007941 */ /* 0x000fea0003800000 */
.L_x_7876:
[----:B------:R-:W-:Y:S01]  /*3c910*/  IMAD.MOV.U32 R8, RZ, RZ, R14 ;  /* 0x000000ffff087224 */ /* 0x000fe200078e000e */
[----:B------:R-:W-:Y:S06]  /*3c920*/  BRA `(.L_x_7878) ;  /* 0xffffff9c00cc7947 */ /* 0x000fec000383ffff */
.L_x_7665:
[----:B0-----:R0:W1:Y:S02]  /*3c930*/  SYNCS.PHASECHK.TRANS64.TRYWAIT P0, [R0+URZ+0x2e820], R3 ;  /* 0x02e82003000075a7 */ /* 0x001064000800017f */
[----:B-1----:R-:W-:Y:S05]  /*3c940*/  @!P0 NANOSLEEP.SYNCS 0x989680 ;  /* 0x009896800000895d */ /* 0x002fea0003900000 */
[----:B------:R-:W1:Y:S02]  /*3c950*/  @!P0 SYNCS.PHASECHK.TRANS64 P0, [R0+URZ+0x2e820], R3 ;  /* 0x02e82003000085a7 */ /* 0x000e64000800007f */
[----:B-1----:R-:W-:Y:S05]  /*3c960*/  @!P0 BRA `(.L_x_7665) ;  /* 0xfffffffc00f08947 */ /* 0x002fea000383ffff */
[----:B------:R-:W-:Y:S05]  /*3c970*/  BRA `(.L_x_7879) ;  /* 0xffffffa800747947 */ /* 0x000fea000383ffff */
.L_x_7666:
        /* <DEDUP_REMOVED lines=11> */
.L_x_7881:
[----:B------:R-:W-:Y:S05]  /*3ca30*/  BSYNC B0 ;  /* 0x0000000000007941 */ /* 0x000fea0003800000 */
.L_x_7880:
[----:B------:R-:W-:Y:S05]  /*3ca40*/  BRA `(.L_x_7882) ;  /* 0xffffffa8005c7947 */ /* 0x000fea000383ffff */
.L_x_7667:
[----:B------:R-:W-:Y:S01]  /*3ca50*/  BSSY B0, `(.L_x_7883) ;  /* 0x0000006000007945 */ /* 0x000fe20003800000 */
[----:B------:R-:W-:-:S07]  /*3ca60*/  IMAD.MOV.U32 R15, RZ, RZ, -0x1 ;  /* 0xffffffffff0f7424 */ /* 0x000fce00078e00ff */
[----:B01----:R-:W-:Y:S05]  /*3ca70*/  WARPSYNC.COLLECTIVE R15, `(.L_x_7884) ;  /* 0x000000000f0c7348 */ /* 0x003fea0003c00000 */
[----:B------:R-:W-:Y:S02]  /*3ca80*/  ELECT P6, UR62, PT ;  /* 0x00000000003e782f */ /* 0x000fe400038c0000 */
[----:B------:R-:W-:Y:S01]  /*3ca90*/  MOV R14, UR62 ;  /* 0x0000003e000e7c02 */ /* 0x000fe20008000f00 */
[----:B01----:R-:W-:Y:S10]  /*3caa0*/  ENDCOLLECTIVE ;  /* 0x000000000000791b */ /* 0x003ff40003800000 */
.L_x_7884:
[----:B------:R-:W-:Y:S05]  /*3cab0*/  BSYNC B0 ;  /* 0x0000000000007941 */ /* 0x000fea0003800000 */
.L_x_7883:
[----:B------:R-:W-:Y:S05]  /*3cac0*/  BRA `(.L_x_7885) ;  /* 0xffffffa800507947 */ /* 0x000fea000383ffff */
.L_x_7669:
[----:B0-----:R0:W1:Y:S02]  /*3cad0*/  SYNCS.PHASECHK.TRANS64.TRYWAIT P1, [R6+URZ], R5 ;  /* 0x00000005060075a7 */ /* 0x001064000802017f */
[----:B-1----:R-:W-:Y:S05]  /*3cae0*/  @!P1 NANOSLEEP.SYNCS 0x989680 ;  /* 0x009896800000995d */ /* 0x002fea0003900000 */
[----:B------:R-:W1:Y:S02]  /*3caf0*/  @!P1 SYNCS.PHASECHK.TRANS64 P1, [R6+URZ], R5 ;  /* 0x00000005060095a7 */ /* 0x000e64000802007f */
[----:B-1----:R-:W-:Y:S05]  /*3cb00*/  @!P1 BRA `(.L_x_7669) ;  /* 0xfffffffc00f09947 */ /* 0x002fea000383ffff */
[----:B------:R-:W-:Y:S05]  /*3cb10*/  BRA `(.L_x_7886) ;  /* 0xffffffa800947947 */ /* 0x000fea000383ffff */
.L_x_7670:
[----:B-1----:R1:W2:Y:S02]  /*3cb20*/  SYNCS.PHASECHK.TRANS64.TRYWAIT P1, [R7+URZ], R2 ;  /* 0x00000002070075a7 */ /* 0x0022a4000802017f */
[----:B--2---:R-:W-:Y:S05]  /*3cb30*/  @!P1 NANOSLEEP.SYNCS 0x989680 ;  /* 0x009896800000995d */ /* 0x004fea0003900000 */
[----:B------:R-:W2:Y:S02]  /*3cb40*/  @!P1 SYNCS.PHASECHK.TRANS64 P1, [R7+URZ], R2 ;  /* 0x00000002070095a7 */ /* 0x000ea4000802007f */
[----:B--2---:R-:W-:Y:S05]  /*3cb50*/  @!P1 BRA `(.L_x_7670) ;  /* 0xfffffffc00f09947 */ /* 0x004fea000383ffff */
[----:B------:R-:W-:Y:S05]  /*3cb60*/  BRA `(.L_x_7887) ;  /* 0xffffffa800887947 */ /* 0x000fea000383ffff */
.L_x_7672:
[----:B--2---:R2:W3:Y:S02]  /*3cb70*/  SYNCS.PHASECHK.TRANS64.TRYWAIT P1, [R4+URZ+0x2e860], R5 ;  /* 0x02e86005040075a7 */ /* 0x0044e4000802017f */
[----:B---3--:R-:W-:Y:S05]  /*3cb80*/  @!P1 NANOSLEEP.SYNCS 0x989680 ;  /* 0x009896800000995d */ /* 0x008fea0003900000 */
[----:B------:R-:W3:Y:S02]  /*3cb90*/  @!P1 SYNCS.PHASECHK.TRANS64 P1, [R4+URZ+0x2e860], R5 ;  /* 0x02e86005040095a7 */ /* 0x000ee4000802007f */
[----:B---3--:R-:W-:Y:S05]  /*3cba0*/  @!P1 BRA `(.L_x_7672) ;  /* 0xfffffffc00f09947 */ /* 0x008fea000383ffff */
[----:B------:R-:W-:Y:S05]  /*3cbb0*/  BRA `(.L_x_7888) ;  /* 0xffffffa8008c7947 */ /* 0x000fea000383ffff */
.L_x_7674:
[----:B---3--:R3:W4:Y:S02]  /*3cbc0*/  SYNCS.PHASECHK.TRANS64.TRYWAIT P1, [R3+URZ+0x2e860], R2 ;  /* 0x02e86002030075a7 */ /* 0x008724000802017f */
[----:B----4-:R-:W-:Y:S05]  /*3cbd0*/  @!P1 NANOSLEEP.SYNCS 0x989680 ;  /* 0x009896800000995d */ /* 0x010fea0003900000 */
[----:B------:R-:W4:Y:S02]  /*3cbe0*/  @!P1 SYNCS.PHASECHK.TRANS64 P1, [R3+URZ+0x2e860], R2 ;  /* 0x02e86002030095a7 */ /* 0x000f24000802007f */
[----:B----4-:R-:W-:Y:S05]  /*3cbf0*/  @!P1 BRA `(.L_x_7674) ;  /* 0xfffffffc00f09947 */ /* 0x010fea000383ffff */
[----:B------:R-:W-:Y:S05]  /*3cc00*/  BRA `(.L_x_7889) ;  /* 0xffffffa8008c7947 */ /* 0x000fea000383ffff */
.L_x_7676:
[----:B----4-:R4:W0:Y:S02]  /*3cc10*/  SYNCS.PHASECHK.TRANS64.TRYWAIT P0, [R4+URZ+0x2e880], R5 ;  /* 0x02e88005040075a7 */ /* 0x010824000800017f */
[----:B0-----:R-:W-:Y:S05]  /*3cc20*/  @!P0 NANOSLEEP.SYNCS 0x989680 ;  /* 0x009896800000895d */ /* 0x001fea0003900000 */
[----:B------:R-:W0:Y:S02]  /*3cc30*/  @!P0 SYNCS.PHASECHK.TRANS64 P0, [R4+URZ+0x2e880], R5 ;  /* 0x02e88005040085a7 */ /* 0x000e24000800007f */
[----:B0-----:R-:W-:Y:S05]  /*3cc40*/  @!P0 BRA `(.L_x_7676) ;  /* 0xfffffffc00f08947 */ /* 0x001fea000383ffff */
[----:B------:R-:W-:Y:S05]  /*3cc50*/  BRA `(.L_x_7677) ;  /* 0xffffffa800887947 */ /* 0x000fea000383ffff */
.L_x_7890:
        /* <DEDUP_REMOVED lines=10> */
.L_x_13281:


//--------------------- .text._ZN7cutlass13device_kernelIN5flash11enable_sm90INS1_16FlashAttnFwdSm90INS1_25CollectiveMainloopFwdSm90ILi2EN4cute5tupleIJNS5_1CILi1EEES8_S8_EEENS6_IJNS7_ILi128EEENS7_ILi224EEESA_EEELi128ENS_12float_e4m3_tEfNS_4arch4Sm90ELb1ELb0ELb0ELb0ELb0ELb0ELb0ELb1ELb1ELb1ELb1ELb0EEENS1_21CollectiveEpilogueFwdINS6_IJSA_SA_SB_EEES9_NS_10bfloat16_tESF_Li256ELb0ELb1ELb1ELb1EEENS1_19SingleTileSchedulerILb0ELb1ELb1ELi128EEEEEEEEEvNT_6ParamsE --------------------------
	.section	.text._ZN7cutlass13device_kernelIN5flash11enable_sm90INS1_16FlashAttnFwdSm90INS1_25CollectiveMainloopFwdSm90ILi2EN4cute5tupleIJNS5_1CILi1EEES8_S8_EEENS6_IJNS7_ILi128EEENS7_ILi224EEESA_EEELi128ENS_12float_e4m3_tEfNS_4arch4Sm90ELb1ELb0ELb0ELb0ELb0ELb0ELb0ELb1ELb1ELb1ELb1ELb0EEENS1_21CollectiveEpilogueFwdINS6_IJSA_SA_SB_EEES9_NS_10bfloat16_tESF_Li256ELb0ELb1ELb1ELb1EEENS1_19SingleTileSchedulerILb0ELb1ELb1ELi128EEEEEEEEEvNT_6ParamsE,"ax",@progbits
	.align	128
.text._ZN7cutlass13device_kernelIN5flash11enable_sm90INS1_16FlashAttnFwdSm90INS1_25CollectiveMainloopFwdSm90ILi2EN4cute5tupleIJNS5_1CILi1EEES8_S8_EEENS6_IJNS7_ILi128EEENS7_ILi224EEESA_EEELi128ENS_12float_e4m3_tEfNS_4arch4Sm90ELb1ELb0ELb0ELb0ELb0ELb0ELb0ELb1ELb1ELb1ELb1ELb0EEENS1_21CollectiveEpilogueFwdINS6_IJSA_SA_SB_EEES9_NS_10bfloat16_tESF_Li256ELb0ELb1ELb1ELb1EEENS1_19SingleTileSchedulerILb0ELb1ELb1ELi128EEEEEEEEEvNT_6ParamsE:
        .type           _ZN7cutlass13device_kernelIN5flash11enable_sm90INS1_16FlashAttnFwdSm90INS1_25CollectiveMainloopFwdSm90ILi2EN4cute5tupleIJNS5_1CILi1EEES8_S8_EEENS6_IJNS7_ILi128EEENS7_ILi224EEESA_EEELi128ENS_12float_e4m3_tEfNS_4arch4Sm90ELb1ELb0ELb0ELb0ELb0ELb0ELb0ELb1ELb1ELb1ELb1ELb0EEENS1_21CollectiveEpilogueFwdINS6_IJSA_SA_SB_EEES9_NS_10bfloat16_tESF_Li256ELb0ELb1ELb1ELb1EEENS1_19SingleTileSchedulerILb0ELb1ELb1ELi128EEEEEEEEEvNT_6ParamsE,@function
        .size           _ZN7cutlass13device_kernelIN5flash11enable_sm90INS1_16FlashAttnFwdSm90INS1_25CollectiveMainloopFwdSm90ILi2EN4cute5tupleIJNS5_1CILi1EEES8_S8_EEENS6_IJNS7_ILi128EEENS7_ILi224EEESA_EEELi128ENS_12float_e4m3_tEfNS_4arch4Sm90ELb1ELb0ELb0ELb0ELb0ELb0ELb0ELb1ELb1ELb1ELb1ELb0EEENS1_21CollectiveEpilogueFwdINS6_IJSA_SA_SB_EEES9_NS_10bfloat16_tESF_Li256ELb0ELb1ELb1ELb1EEENS1_19SingleTileSchedulerILb0ELb1ELb1ELi128EEEEEEEEEvNT_6ParamsE,(.L_x_13282 - _ZN7cutlass13device_kernelIN5flash11enable_sm90INS1_16FlashAttnFwdSm90INS1_25CollectiveMainloopFwdSm90ILi2EN4cute5tupleIJNS5_1CILi1EEES8_S8_EEENS6_IJNS7_ILi128EEENS7_ILi224EEESA_EEELi128ENS_12float_e4m3_tEfNS_4arch4Sm90ELb1ELb0ELb0ELb0ELb0ELb0ELb0ELb1ELb1ELb1ELb1ELb0EEENS1_21CollectiveEpilogueFwdINS6_IJSA_SA_SB_EEES9_NS_10bfloat16_tESF_Li256ELb0ELb1ELb1ELb1EEENS1_19SingleTileSchedulerILb0ELb1ELb1ELi128EEEEEEEEEvNT_6ParamsE)
        .other          _ZN7cutlass13device_kernelIN5flash11enable_sm90INS1_16FlashAttnFwdSm90INS1_25CollectiveMainloopFwdSm90ILi2EN4cute5tupleIJNS5_1CILi1EEES8_S8_EEENS6_IJNS7_ILi128EEENS7_ILi224EEESA_EEELi128ENS_12float_e4m3_tEfNS_4arch4Sm90ELb1ELb0ELb0ELb0ELb0ELb0ELb0ELb1ELb1ELb1ELb1ELb0EEENS1_21CollectiveEpilogueFwdINS6_IJSA_SA_SB_EEES9_NS_10bfloat16_tESF_Li256ELb0ELb1ELb1ELb1EEENS1_19SingleTileSchedulerILb0ELb1ELb1ELi128EEEEEEEEEvNT_6ParamsE,@"STO_CUDA_ENTRY STV_DEFAULT"
_ZN7cutlass13device_kernelIN5flash11enable_sm90INS1_16FlashAttnFwdSm90INS1_25CollectiveMainloopFwdSm90ILi2EN4cute5tupleIJNS5_1CILi1EEES8_S8_EEENS6_IJNS7_ILi128EEENS7_ILi224EEESA_EEELi128ENS_12float_e4m3_tEfNS_4arch4Sm90ELb1ELb0ELb0ELb0ELb0ELb0ELb0ELb1ELb1ELb1ELb1ELb0EEENS1_21CollectiveEpilogueFwdINS6_IJSA_SA_SB_EEES9_NS_10bfloat16_tESF_Li256ELb0ELb1ELb1ELb1EEENS1_19SingleTileSchedulerILb0ELb1ELb1ELi128EEEEEEEEEvNT_6ParamsE:
        /* <DEDUP_REMOVED lines=17> */
.L_x_7892:
[----:B------:R-:W-:Y:S05]  /*0110*/  BSYNC B0 ;  /* 0x0000000000007941 */ /* 0x000fea0003800000 */
.L_x_7891:
        /* <DEDUP_REMOVED lines=40> */
.L_x_7893:
        /* <DEDUP_REMOVED lines=22> */
.L_x_7894:
        /* <DEDUP_REMOVED lines=18> */
.L_x_7895:
        /* <DEDUP_REMOVED lines=22> */
.L_x_7896:
        /* <DEDUP_REMOVED lines=22> */
.L_x_7897:
        /* <DEDUP_REMOVED lines=9> */
.L_x_7900:
        /* <DEDUP_REMOVED lines=54> */
[----:B------:R-:W0:Y:S01]  /*0cd0*/  S2R R22, SR_CTAID.X ;  /* 0x0000000000167919 */ /* 0x000e220000002500 */
[----:B------:R-:W1:Y:S01]  /*0ce0*/  LDC R11, c[0x0][0x2f0] ;  /* 0x0000bc00ff0b7b82 */ /* 0x000e620000000800 */
[----:B------:R-:W-:Y:S01]  /*0cf0*/  @P0 LEA.HI.X R5, R2, R13, R3, 0x2, P2 ;  /* 0x0000000d02050211 */ /* 0x000fe200010f1403 */
[----:B------:R-:W-:Y:S01]  /*0d00*/  IMAD.MOV.U32 R7, RZ, RZ, 0x3f800000 ;  /* 0x3f800000ff077424 */ /* 0x000fe200078e00ff */
[----:B------:R-:W-:Y:S01]  /*0d10*/  @P1 LEA.HI.X R9, R6, R21, R0, 0x2, P3 ;  /* 0x0000001506091211 */ /* 0x000fe200018f1400 */
[----:B------:R-:W-:-:S04]  /*0d20*/  IMAD.MOV.U32 R0, RZ, RZ, 0x3f800000 ;  /* 0x3f800000ff007424 */ /* 0x000fc800078e00ff */
[----:B------:R-:W3:Y:S01]  /*0d30*/  LDC R2, c[0x0][0x448] ;  /* 0x00011200ff027b82 */ /* 0x000ee20000000800 */
[----:B------:R4:W5:Y:S04]  /*0d40*/  @P0 LDG.E R7, desc[UR38][R4.64] ;  /* 0x0000002604070981 */ /* 0x000968000c1e1900 */
[----:B------:R0:W5:Y:S01]  /*0d50*/  @P1 LDG.E R0, desc[UR38][R8.64] ;  /* 0x0000002608001981 */ /* 0x000162000c1e1900 */
[----:B------:R-:W-:Y:S02]  /*0d60*/  IMAD.MOV.U32 R23, RZ, RZ, RZ ;  /* 0x000000ffff177224 */ /* 0x000fe400078e00ff */
[----:B------:R-:W2:Y:S01]  /*0d70*/  LDC R6, c[0x0][0x288] ;  /* 0x0000a200ff067b82 */ /* 0x000ea20000000800 */
[----:B0-----:R-:W-:Y:S01]  /*0d80*/  IMAD.SHL.U32 R22, R22, 0x80, RZ ;  /* 0x0000008016167824 */ /* 0x001fe200078e00ff */
[----:B---3--:R-:W-:-:S06]  /*0d90*/  ISETP.NE.AND P1, PT, R2, 0x1, PT ;  /* 0x000000010200780c */ /* 0x008fcc0003f25270 */
[----:B------:R-:W0:Y:S01]  /*0da0*/  LDC.64 R2, c[0x0][0x418] ;  /* 0x00010600ff027b82 */ /* 0x000e220000000a00 */
[----:B----4-:R-:W-:-:S07]  /*0db0*/  VIADD R4, R22, 0x7f ;  /* 0x0000007f16047836 */ /* 0x010fce0000000000 */
[----:B------:R-:W3:Y:S08]  /*0dc0*/  @P1 LDC R13, c[0x0][0x44c] ;  /* 0x00011300ff0d1b82 */ /* 0x000ef00000000800 */
[----:B------:R-:W4:Y:S01]  /*0dd0*/  @P1 LDC R15, c[0x0][0x450] ;  /* 0x00011400ff0f1b82 */ /* 0x000f220000000800 */
[----:B0-----:R-:W-:Y:S01]  /*0de0*/  ISETP.NE.U32.AND P0, PT, R2, RZ, PT ;  /* 0x000000ff0200720c */ /* 0x001fe20003f05070 */
[----:B------:R-:W-:-:S03]  /*0df0*/  @P1 VIADD R2, R22, 0x7f ;  /* 0x0000007f16021836 */ /* 0x000fc60000000000 */
[----:B------:R-:W-:Y:S02]  /*0e00*/  ISETP.NE.AND.EX P0, PT, R3, RZ, PT, P0 ;  /* 0x000000ff0300720c */ /* 0x000fe40003f05300 */
[----:B--2---:R-:W-:Y:S02]  /*0e10*/  IADD3 R3, -R6, 0xe0, RZ ;  /* 0x000000e006037810 */ /* 0x004fe40007ffe1ff */
[----:B------:R-:W-:Y:S02]  /*0e20*/  SEL R16, R16, 0x1, P0 ;  /* 0x0000000110107807 */ /* 0x000fe40000000000 */
[----:B------:R-:W-:Y:S01]  /*0e30*/  SHF.R.U32.HI R6, RZ, 0x10, R18 ;  /* 0x00000010ff067819 */ /* 0x000fe20000011612 */
[----:B---3--:R-:W-:Y:S01]  /*0e40*/  @P1 IMAD.HI.U32 R2, R2, R13, RZ ;  /* 0x0000000d02021227 */ /* 0x008fe200078e00ff */
[----:B------:R-:W-:Y:S02]  /*0e50*/  LOP3.LUT R18, R18, 0xffff, RZ, 0xc0, !PT ;  /* 0x0000ffff12127812 */ /* 0x000fe400078ec0ff */
[----:B------:R-:W-:Y:S01]  /*0e60*/  ISETP.NE.AND P0, PT, R6, RZ, PT ;  /* 0x000000ff0600720c */ /* 0x000fe20003f05270 */
[----:B-1----:R-:W-:-:S02]  /*0e70*/  IMAD R5, R16, R11, R3 ;  /* 0x0000000b10057224 */ /* 0x002fc400078e0203 */
[----:B------:R-:W-:Y:S01]  /*0e80*/  IMAD R3, R16, R11, 0xdf ;  /* 0x000000df10037424 */ /* 0x000fe200078e020b */
[----:B----4-:R-:W-:Y:S01]  /*0e90*/  @P1 SHF.R.U32.HI R4, RZ, R15, R2 ;  /* 0x0000000fff041219 */ /* 0x010fe20000011602 */
[----:B------:R-:W-:-:S04]  /*0ea0*/  IMAD.MOV.U32 R2, RZ, RZ, RZ ;  /* 0x000000ffff027224 */ /* 0x000fc800078e00ff */
[----:B------:R-:W-:Y:S02]  /*0eb0*/  IMAD.IADD R5, R5, 0x1, R4 ;  /* 0x0000000105057824 */ /* 0x000fe400078e0204 */
[----:B------:R-:W-:Y:S02]  /*0ec0*/  IMAD.MOV.U32 R4, RZ, RZ, RZ ;  /* 0x000000ffff047224 */ /* 0x000fe400078e00ff */
[----:B------:R-:W0:Y:S01]  /*0ed0*/  @!P0 LDC R6, c[0x0][0x9f0] ;  /* 0x00027c00ff068b82 */ /* 0x000e220000000800 */
[----:B------:R-:W-:-:S04]  /*0ee0*/  IMAD.HI R2, R3, -0x6db6db6d, R2 ;  /* 0x9249249303027827 */ /* 0x000fc800078e0202 */
[----:B------:R-:W-:Y:S01]  /*0ef0*/  IMAD.HI R4, R5, -0x6db6db6d, R4 ;  /* 0x9249249305047827 */ /* 0x000fe200078e0204 */
[----:B------:R-:W-:-:S04]  /*0f00*/  SHF.R.U32.HI R3, RZ, 0x1f, R2 ;  /* 0x0000001fff037819 */ /* 0x000fc80000011602 */
[----:B------:R-:W-:Y:S02]  /*0f10*/  SHF.R.U32.HI R5, RZ, 0x1f, R4 ;  /* 0x0000001fff057819 */ /* 0x000fe40000011604 */
[----:B------:R-:W-:Y:S02]  /*0f20*/  LEA.HI.SX32 R3, R2, R3, 0x19 ;  /* 0x0000000302037211 */ /* 0x000fe400078fcaff */
[----:B------:R-:W-:-:S04]  /*0f30*/  LEA.HI.SX32 R4, R4, R5, 0x19 ;  /* 0x0000000504047211 */ /* 0x000fc800078fcaff */
[----:B------:R-:W-:-:S04]  /*0f40*/  VIMNMX R15, R3, R4, PT ;  /* 0x00000004030f7248 */ /* 0x000fc80003fe0100 */
[----:B------:R-:W-:-:S13]  /*0f50*/  ISETP.GE.AND P1, PT, R15, 0x1, PT ;  /* 0x000000010f00780c */ /* 0x000fda0003f26270 */
        /* <DEDUP_REMOVED lines=28> */
.L_x_7902:
        /* <DEDUP_REMOVED lines=41> */
[----:B------:R-:W-:Y:S01]  /*13b0*/  IMAD R136, R16, R11, RZ ;  /* 0x0000000b10887224 */ /* 0x000fe200078e02ff */
        /* <DEDUP_REMOVED lines=27> */
[----:B0-----:R-:W-:Y:S02]  /*1570*/  IMAD.U32 R6, RZ, RZ, UR4 ;  /* 0x00000004ff067e24 */ /* 0x001fe4000f8e00ff */
[----:B------:R-:W-:-:S02]  /*1580*/  IMAD.U32 R7, RZ, RZ, UR5 ;  /* 0x00000005ff077e24 */ /* 0x000fc4000f8e00ff */
[----:B------:R-:W-:Y:S02]  /*1590*/  IMAD.U32 R11, RZ, RZ, UR7 ;  /* 0x00000007ff0b7e24 */ /* 0x000fe4000f8e00ff */
[----:B------:R-:W-:Y:S02]  /*15a0*/  IMAD.MOV.U32 R8, RZ, RZ, 0x70 ;  /* 0x00000070ff087424 */ /* 0x000fe400078e00ff */
[----:B------:R-:W-:Y:S02]  /*15b0*/  IMAD.MOV.U32 R12, RZ, RZ, 0x1 ;  /* 0x00000001ff0c7424 */ /* 0x000fe400078e00ff */
[----:B-1----:R-:W-:-:S07]  /*15c0*/  IMAD.MOV.U32 R13, RZ, RZ, RZ ;  /* 0x000000ffff0d7224 */ /* 0x002fce00078e00ff */
[----:B------:R-:W-:-:S07]  /*15d0*/  LEPC R20, `(.L_x_7904) ;  /* 0x000000001014794e */ /* 0x000fce0000000000 */
[----:B--2---:R-:W-:Y:S05]  /*15e0*/  CALL.ABS.NOINC R14 ;  /* 0x000000000e007343 */ /* 0x004fea0003c00000 */
.L_x_7904:
[----:B------:R-:W2:Y:S01]  /*15f0*/  LDL.LU R20, [R1+0x18] ;  /* 0x0000180001147983 */ /* 0x000ea20000300800 */
[----:B------:R-:W-:-:S04]  /*1600*/  SHF.L.U32 R3, RZ, 0x1f, RZ ;  /* 0x0000001fff037819 */ /* 0x000fc800000006ff */
[----:B------:R-:W1:Y:S01]  /*1610*/  SYNCS.PHASECHK.TRANS64.TRYWAIT P0, [UR41+0x2e800], R3 ;  /* 0x02e80003ff0075a7 */ /* 0x000e620008000169 */
[----:B--2---:R-:W-:-:S04]  /*1620*/  LOP3.LUT R0, R20, 0x1, RZ, 0xfc, !PT ;  /* 0x0000000114007812 */ /* 0x004fc800078efcff */
[----:B------:R-:W-:Y:S01]  /*1630*/  ISETP.NE.AND P1, PT, R0, 0x3, PT ;  /* 0x000000030000780c */ /* 0x000fe20003f25270 */
[----:B-1----:R-:W-:-:S12]  /*1640*/  @!P0 BRA `(.L_x_7905) ;  /* 0x0000012800048947 */ /* 0x002fd80003800000 */
.L_x_7995:
[----:B------:R-:W-:Y:S05]  /*1650*/  @!P1 BRA `(.L_x_7906) ;  /* 0x0000000000049947 */ /* 0x000fea0003800000 */
[----:B------:R-:W-:Y:S01]  /*1660*/  BPT.TRAP 0x1 ;  /* 0x000000040000795c */ /* 0x000fe20000300000 */
.L_x_7906:
[----:B------:R2:W3:Y:S01]  /*1670*/  SYNCS.PHASECHK.TRANS64.TRYWAIT P2, [UR41+0x2e830], R3 ;  /* 0x02e83003ff0075a7 */ /* 0x0004e20008040169 */
[----:B------:R-:W-:Y:S05]  /*1680*/  @!P1 BRA `(.L_x_7907) ;  /* 0x0000000000049947 */ /* 0x000fea0003800000 */
[----:B------:R-:W-:Y:S01]  /*1690*/  BPT.TRAP 0x1 ;  /* 0x000000040000795c */ /* 0x000fe20000300000 */
.L_x_7907:
        /* <DEDUP_REMOVED lines=8> */
.L_x_7908:
[----:B------:R-:W-:Y:S05]  /*1720*/  WARPSYNC.ALL ;  /* 0x0000000000007948 */ /* 0x000fea0003800000 */
[----:B------:R-:W-:Y:S01]  /*1730*/  IMAD.MOV.U32 R5, RZ, RZ, 0x40000040 ;  /* 0x40000040ff057424 */ /* 0x000fe200078e00ff */
        /* <DEDUP_REMOVED lines=32> */
[----:B-1----:R-:W1:Y:S01]  /*1940*/  LDC R0, c[0x0][0x448] ;  /* 0x00011200ff007b82 */ /* 0x002e620000000800 */
[----:B------:R-:W-:Y:S01]  /*1950*/  UIADD3 UR14, UR6, 0x4, URZ ;  /* 0x00000004060e7890 */ /* 0x000fe2000fffe03f */
[----:B--2---:R-:W-:Y:S01]  /*1960*/  LEA.HI R3, R140, R140, RZ, 0x1 ;  /* 0x0000008c8c037211 */ /* 0x004fe200078f08ff */
[----:B------:R-:W-:Y:S01]  /*1970*/  UMOV UR13, 0x40000040 ;  /* 0x40000040000d7882 */ /* 0x000fe20000000000 */
[----:B------:R-:W-:Y:S01]  /*1980*/  UMOV UR15, 0x40000040 ;  /* 0x40000040000f7882 */ /* 0x000fe20000000000 */
[----:B------:R-:W-:Y:S01]  /*1990*/  UIADD3 UR34, UR6, 0x504, URZ ;  /* 0x0000050406227890 */ /* 0x000fe2000fffe03f */
[----:B------:R-:W-:Y:S01]  /*19a0*/  LOP3.LUT R9, R3, 0x3fffffe, RZ, 0xc0, !PT ;  /* 0x03fffffe03097812 */ /* 0x000fe200078ec0ff */
[----:B------:R-:W-:Y:S01]  /*19b0*/  UMOV UR33, UR13 ;  /* 0x0000000d00217c82 */ /* 0x000fe20008000000 */
[----:B------:R-:W-:Y:S01]  /*19c0*/  UMOV UR35, 0x40000040 ;  /* 0x4000004000237882 */ /* 0x000fe20000000000 */
[----:B------:R-:W-:Y:S01]  /*19d0*/  LEA.HI R138, R138, R137, RZ, 0x2 ;  /* 0x000000898a8a7211 */ /* 0x000fe200078f10ff */
[----:B------:R-:W-:Y:S01]  /*19e0*/  UIADD3 UR5, UR4, 0x2, URZ ;  /* 0x0000000204057890 */ /* 0x000fe2000fffe03f */
[----:B------:R-:W-:Y:S01]  /*19f0*/  IMAD.IADD R9, R140, 0x1, -R9 ;  /* 0x000000018c097824 */ /* 0x000fe200078e0a09 */
[----:B------:R-:W-:Y:S01]  /*1a00*/  UIADD3 UR12, UR4, 0x4, URZ ;  /* 0x00000004040c7890 */ /* 0x000fe2000fffe03f */
[----:B------:R-:W-:Y:S01]  /*1a10*/  LOP3.LUT R138, R138, 0xfffffffc, RZ, 0xc0, !PT ;  /* 0xfffffffc8a8a7812 */ /* 0x000fe200078ec0ff */
[----:B------:R-:W-:Y:S01]  /*1a20*/  UIADD3 UR4, UR4, 0x6, URZ ;  /* 0x0000000604047890 */ /* 0x000fe2000fffe03f */
[----:B------:R-:W-:-:S03]  /*1a30*/  UMOV UR42, URZ ;  /* 0x0000003f002a7c82 */ /* 0x000fc60008000000 */
[----:B------:R-:W-:Y:S01]  /*1a40*/  IMAD.IADD R138, R137, 0x1, -R138 ;  /* 0x00000001898a7824 */ /* 0x000fe200078e0a8a */
[----:B------:R-:W-:-:S04]  /*1a50*/  UMOV UR32, UR12 ;  /* 0x0000000c00207c82 */ /* 0x000fc80008000000 */
[----:B------:R-:W-:Y:S02]  /*1a60*/  LEA.HI R10, R138, R138, RZ, 0x1 ;  /* 0x0000008a8a0a7211 */ /* 0x000fe400078f08ff */
[----:B-1----:R-:W-:Y:S02]  /*1a70*/  ISETP.NE.AND P2, PT, R0, 0x1, PT ;  /* 0x000000010000780c */ /* 0x002fe40003f45270 */
[----:B------:R-:W-:-:S05]  /*1a80*/  LOP3.LUT R0, R139, 0xffffff80, RZ, 0xc0, !PT ;  /* 0xffffff808b007812 */ /* 0x000fca00078ec0ff */
[----:B------:R-:W-:-:S05]  /*1a90*/  IMAD.IADD R0, R137, 0x1, -R0 ;  /* 0x0000000189007824 */ /* 0x000fca00078e0a00 */
[----:B------:R-:W-:Y:S01]  /*1aa0*/  SHF.R.S32.HI R3, RZ, 0x1f, R0 ;  /* 0x0000001fff037819 */ /* 0x000fe20000011400 */
[----:B------:R-:W1:Y:S03]  /*1ab0*/  @P2 LDC R12, c[0x0][0x44c] ;  /* 0x00011300ff0c2b82 */ /* 0x000e660000000800 */
[CC--:B0-----:R-:W-:Y:S02]  /*1ac0*/  LEA.HI R6, R3.reuse, R0.reuse, RZ, 0x2 ;  /* 0x0000000003067211 */ /* 0x0c1fe400078f10ff */
[----:B------:R-:W-:Y:S02]  /*1ad0*/  LEA.HI R7, R3, R0, RZ, 0x5 ;  /* 0x0000000003077211 */ /* 0x000fe400078f28ff */
[--C-:B------:R-:W-:Y:S01]  /*1ae0*/  SHF.R.S32.HI R3, RZ, 0x2, R6.reuse ;  /* 0x00000002ff037819 */ /* 0x100fe20000011406 */
[----:B------:R-:W0:Y:S01]  /*1af0*/  @P2 LDC R14, c[0x0][0x450] ;  /* 0x00011400ff0e2b82 */ /* 0x000e220000000800 */
[----:B------:R-:W-:-:S02]  /*1b00*/  SHF.R.S32.HI R8, RZ, 0x1f, R6 ;  /* 0x0000001fff087819 */ /* 0x000fc40000011406 */
[----:B------:R-:W-:Y:S01]  /*1b10*/  SHF.R.S32.HI R7, RZ, 0x5, R7 ;  /* 0x00000005ff077819 */ /* 0x000fe20000011407 */
[----:B------:R-:W-:Y:S02]  /*1b20*/  WARPGROUP.DEPBAR.LE gsb0, 0x0 ;  /* 0x00008000000079c5 */ /* 0x000fe40000010000 */
[----:B------:R-:W-:Y:S01]  /*1b30*/  WARPGROUP.ARRIVE ;  /* 0x00000000000079c5 */ /* 0x000fe20000000000 */
[-C--:B------:R-:W-:Y:S01]  /*1b40*/  LEA.HI R8, R8, R3.reuse, RZ, 0x3 ;  /* 0x0000000308087211 */ /* 0x080fe200078f18ff */
[----:B------:R-:W-:Y:S01]  /*1b50*/  IMAD R11, R7, 0x10, R22 ;  /* 0x00000010070b7824 */ /* 0x000fe200078e0216 */
[----:B------:R-:W-:Y:S02]  /*1b60*/  LOP3.LUT R7, R10, 0x1ffffffe, RZ, 0xc0, !PT ;  /* 0x1ffffffe0a077812 */ /* 0x000fe400078ec0ff */
[----:B------:R-:W-:Y:S01]  /*1b70*/  LOP3.LUT R8, R8, 0xfffffff8, RZ, 0xc0, !PT ;  /* 0xfffffff808087812 */ /* 0x000fe200078ec0ff */
[----:B------:R-:W-:Y:S01]  /*1b80*/  QGMMA.64x32x32.F32.E4M3.E4M3 R104, gdesc[UR8], RZ, !UPT, gsb0 ;  /* 0x00600000086879f3 */ /* 0x000fe2000c0008ff */
[----:B------:R-:W-:Y:S01]  /*1b90*/  UIADD3 UR8, UR6, 0x200, URZ ;  /* 0x0000020006087890 */ /* 0x000fe2000fffe03f */
[----:B------:R-:W-:Y:S01]  /*1ba0*/  R2UR UR9, R5 ;  /* 0x00000000050972ca */ /* 0x000fe200000e0000 */
[----:B------:R-:W-:Y:S01]  /*1bb0*/  UIADD3 UR10, UR6, 0x300, URZ ;  /* 0x00000300060a7890 */ /* 0x000fe2000fffe03f */
[----:B------:R-:W-:Y:S01]  /*1bc0*/  IADD3 R8, R11, R3, -R8 ;  /* 0x000000030b087210 */ /* 0x000fe20007ffe808 */
[----:B------:R-:W-:Y:S01]  /*1bd0*/  UMOV UR11, 0x40000040 ;  /* 0x40000040000b7882 */ /* 0x000fe20000000000 */
[----:B------:R-:W-:-:S02]  /*1be0*/  IMAD.IADD R7, R138, 0x1, -R7 ;  /* 0x000000018a077824 */ /* 0x000fc400078e0a07 */
[----:B------:R-:W-:Y:S01]  /*1bf0*/  UMOV UR18, UR8 ;  /* 0x0000000800127c82 */ /* 0x000fe20008000000 */
[----:B------:R-:W-:Y:S01]  /*1c00*/  R2UR UR8, R4 ;  /* 0x00000000040872ca */ /* 0x000fe200000e0000 */
[----:B------:R-:W-:Y:S01]  /*1c10*/  UMOV UR26, UR10 ;  /* 0x0000000a001a7c82 */ /* 0x000fe20008000000 */
[----:B------:R-:W-:Y:S01]  /*1c20*/  UIADD3 UR10, UR6, 0x600, URZ ;  /* 0x00000600060a7890 */ /* 0x000fe2000fffe03f */
[----:B------:R-:W-:-:S04]  /*1c30*/  IMAD R8, R9, 0x40, R8 ;  /* 0x0000004009087824 */ /* 0x000fc800078e0208 */
[----:B------:R-:W-:Y:S02]  /*1c40*/  IMAD R9, R7, 0x8, R8 ;  /* 0x0000000807097824 */ /* 0x000fe400078e0208 */
[----:B------:R-:W2:Y:S02]  /*1c50*/  LDC R7, c[0x0][0x288] ;  /* 0x0000a200ff077b82 */ /* 0x000ea40000000800 */
[----:B-1----:R-:W-:-:S04]  /*1c60*/  @P2 IMAD.HI.U32 R3, R9, R12, RZ ;  /* 0x0000000c09032227 */ /* 0x002fc800078e00ff */
[----:B------:R-:W-:Y:S01]  /*1c70*/  IMAD.MOV.U32 R138, RZ, RZ, R9 ;  /* 0x000000ffff8a7224 */ /* 0x000fe200078e0009 */
[----:B0-----:R-:W-:Y:S01]  /*1c80*/  @P2 SHF.R.U32.HI R138, RZ, R14, R3 ;  /* 0x0000000eff8a2219 */ /* 0x001fe20000011603 */
[----:B------:R-:W-:Y:S01]  /*1c90*/  IMAD.MOV.U32 R12, RZ, RZ, -0xe0 ;  /* 0xffffff20ff0c7424 */ /* 0x000fe200078e00ff */
[----:B------:R-:W-:Y:S01]  /*1ca0*/  LOP3.LUT R3, R6, 0x7ffffffc, RZ, 0xc0, !PT ;  /* 0x7ffffffc06037812 */ /* 0x000fe200078ec0ff */
[C---:B------:R-:W-:Y:S02]  /*1cb0*/  IMAD R6, R23.reuse, -0xe0, R136 ;  /* 0xffffff2017067824 */ /* 0x040fe400078e0288 */
[----:B------:R-:W0:Y:S02]  /*1cc0*/  SHFL.IDX PT, R8, R138, 0x1, 0x1c1f ;  /* 0x003c1f008a087f89 */ /* 0x000e2400000e0000 */
[----:B------:R-:W-:Y:S02]  /*1cd0*/  IMAD.IADD R10, R0, 0x1, -R3 ;  /* 0x00000001000a7824 */ /* 0x000fe400078e0a03 */
[----:B------:R-:W-:-:S02]  /*1ce0*/  IMAD R3, R23, R12, 0xe1 ;  /* 0x000000e117037424 */ /* 0x000fc400078e020c */
[----:B------:R-:W-:Y:S02]  /*1cf0*/  VIADD R139, R6, 0xe0 ;  /* 0x000000e0068b7836 */ /* 0x000fe40000000000 */
[C---:B------:R-:W-:Y:S02]  /*1d00*/  IMAD R3, R10.reuse, -0x2, R3 ;  /* 0xfffffffe0a037824 */ /* 0x040fe400078e0203 */
[----:B------:R-:W-:-:S03]  /*1d10*/  IMAD R139, R10, -0x2, R139 ;  /* 0xfffffffe0a8b7824 */ /* 0x000fc600078e028b */
[----:B--2---:R-:W-:-:S04]  /*1d20*/  IADD3 R142, R3, -R7, R136 ;  /* 0x80000007038e7210 */ /* 0x004fc80007ffe088 */
[----:B0-----:R-:W-:-:S04]  /*1d30*/  VIADDMNMX R0, R8, R142, R139, PT ;  /* 0x0000008e08007246 */ /* 0x001fc8000380018b */
[C---:B------:R-:W-:Y:S01]  /*1d40*/  ISETP.GT.AND P3, PT, R0.reuse, RZ, PT ;  /* 0x000000ff0000720c */ /* 0x040fe20003f64270 */
[----:B------:R-:W-:Y:S02]  /*1d50*/  WARPGROUP.DEPBAR.LE gsb0, 0x0 ;  /* 0x00008000000079c5 */ /* 0x000fe40000010000 */
[----:B------:R-:W-:Y:S01]  /*1d60*/  WARPGROUP.ARRIVE ;  /* 0x00000000000079c5 */ /* 0x000fe20000000000 */
[C---:B------:R-:W-:Y:S02]  /*1d70*/  ISETP.GT.AND P4, PT, R0.reuse, 0x1, PT ;  /* 0x000000010000780c */ /* 0x040fe40003f84270 */
[----:B------:R-:W-:-:S03]  /*1d80*/  ISETP.GT.AND P5, PT, R0, 0x8, PT ;  /* 0x000000080000780c */ /* 0x000fc60003fa4270 */
        /* <DEDUP_REMOVED lines=80> */
[----:B------:R-:W-:Y:S01]  /*2290*/  UMOV UR17, 0x40000040 ;  /* 0x4000004000117882 */ /* 0x000fe20000000000 */
[----:B------:R-:W-:Y:S01]  /*22a0*/  UMOV UR19, 0x40000040 ;  /* 0x4000004000137882 */ /* 0x000fe20000000000 */
[----:B------:R-:W0:Y:S01]  /*22b0*/  S2UR UR4, SR_CgaCtaId ;  /* 0x00000000000479c3 */ /* 0x000e220000008800 */
        /* <DEDUP_REMOVED lines=211> */
[----:B------:R-:W-:-:S04]  /*2ff0*/  FMNMX.FTZ R0, R11, R0, !PT ;  /* 0x000000000b007209 */ /* 0x000fc80007810000 */
[----:B------:R-:W-:-:S05]  /*3000*/  FMNMX.FTZ R21, R39, R0, !PT ;  /* 0x0000000027157209 */ /* 0x000fca0007810000 */
[----:B------:R-:W1:Y:S02]  /*3010*/  SHFL.BFLY PT, R0, R21, 0x2, 0x1f ;  /* 0x0c401f0015007f89 */ /* 0x000e6400000e0000 */
[----:B-1----:R-:W-:-:S05]  /*3020*/  FMNMX.FTZ R27, R21, R0, !PT ;  /* 0x00000000151b7209 */ /* 0x002fca0007810000 */
[----:B------:R-:W1:Y:S02]  /*3030*/  SHFL.BFLY PT, R0, R27, 0x1, 0x1f ;  /* 0x0c201f001b007f89 */ /* 0x000e6400000e0000 */
[----:B-1----:R-:W-:-:S04]  /*3040*/  FMNMX.FTZ R0, R27, R0, !PT ;  /* 0x000000001b007209 */ /* 0x002fc80007810000 */
[----:B------:R-:W-:Y:S01]  /*3050*/  FSETP.NEU.FTZ.AND P3, PT, R0, -INF , PT ;  /* 0xff8000000000780b */ /* 0x000fe20003f7d000 */
[----:B------:R-:W-:-:S05]  /*3060*/  FFMA.FTZ R13, R2, R0, -8 ;  /* 0xc1000000020d7423 */ /* 0x000fca0000010000 */
[----:B------:R-:W-:-:S05]  /*3070*/  FSEL R13, R13, RZ, P3 ;  /* 0x000000ff0d0d7208 */ /* 0x000fca0001800000 */
[C-C-:B------:R-:W-:Y:S01]  /*3080*/  FFMA.FTZ R27, R2.reuse, R130, -R13.reuse ;  /* 0x00000082021b7223 */ /* 0x140fe2000001080d */
[C-C-:B------:R-:W-:Y:S01]  /*3090*/  FFMA.FTZ R55, R2.reuse, R107, -R13.reuse ;  /* 0x0000006b02377223 */ /* 0x140fe2000001080d */
[----:B------:R-:W1:Y:S01]  /*30a0*/  SHFL.IDX PT, R130, R138, RZ, 0x1c1f ;  /* 0x001c1fff8a827589 */ /* 0x000e6200000e0000 */
[C-C-:B------:R-:W-:Y:S01]  /*30b0*/  FFMA.FTZ R82, R2.reuse, R111, -R13.reuse ;  /* 0x0000006f02527223 */ /* 0x140fe2000001080d */
        /* <DEDUP_REMOVED lines=21> */
[----:B------:R-:W-:Y:S01]  /*3210*/  FFMA.FTZ R179, R2, R42, -R13 ;  /* 0x0000002a02b37223 */ /* 0x000fe2000001080d */
[----:B-1----:R-:W-:Y:S01]  /*3220*/  VIADDMNMX R130, R130, R142, R139, PT ;  /* 0x0000008e82827246 */ /* 0x002fe2000380018b */
[C-C-:B------:R-:W-:Y:S01]  /*3230*/  FFMA.FTZ R30, R2.reuse, R30, -R13.reuse ;  /* 0x0000001e021e7223 */ /* 0x140fe2000001080d */
[C-C-:B------:R-:W-:Y:S01]  /*3240*/  FFMA.FTZ R183, R2.reuse, R58, -R13.reuse ;  /* 0x0000003a02b77223 */ /* 0x140fe2000001080d */
[--C-:B------:R-:W-:Y:S01]  /*3250*/  FFMA.FTZ R185, R2, R62, -R13.reuse ;  /* 0x0000003e02b97223 */ /* 0x100fe2000001080d */
[----:B------:R-:W-:Y:S01]  /*3260*/  ISETP.GT.AND P3, PT, R130, RZ, PT ;  /* 0x000000ff8200720c */ /* 0x000fe20003f64270 */
[----:B------:R-:W-:Y:S01]  /*3270*/  FFMA.FTZ R11, R2, R11, -R13 ;  /* 0x0000000b020b7223 */ /* 0x000fe2000001080d */
[C---:B------:R-:W-:Y:S01]  /*3280*/  ISETP.GT.AND P4, PT, R130.reuse, 0x1, PT ;  /* 0x000000018200780c */ /* 0x040fe20003f84270 */
[----:B------:R-:W-:Y:S01]  /*3290*/  MUFU.EX2 R6, R6 ;  /* 0x0000000600067308 */ /* 0x000fe20000000800 */
[----:B------:R-:W-:-:S02]  /*32a0*/  ISETP.GT.AND P5, PT, R130, 0x8, PT ;  /* 0x000000088200780c */ /* 0x000fc40003fa4270 */
[----:B------:R-:W-:Y:S02]  /*32b0*/  FSEL R103, R120, -INF , P3 ;  /* 0xff80000078677808 */ /* 0x000fe40001800000 */
[----:B------:R-:W-:Y:S02]  /*32c0*/  FSEL R121, R121, -INF , P4 ;  /* 0xff80000079797808 */ /* 0x000fe40002000000 */
[----:B------:R-:W-:Y:S01]  /*32d0*/  ISETP.GT.AND P3, PT, R130, 0x9, PT ;  /* 0x000000098200780c */ /* 0x000fe20003f64270 */
[----:B------:R-:W-:Y:S01]  /*32e0*/  MUFU.EX2 R15, R15 ;  /* 0x0000000f000f7308 */ /* 0x000fe20000000800 */
[----:B------:R-:W-:Y:S02]  /*32f0*/  FSEL R107, R124, -INF , P5 ;  /* 0xff8000007c6b7808 */ /* 0x000fe40002800000 */
[----:B------:R-:W-:Y:S02]  /*3300*/  FMNMX.FTZ R86, R103, R121, !PT ;  /* 0x0000007967567209 */ /* 0x000fe40007810000 */
[----:B------:R-:W-:-:S02]  /*3310*/  ISETP.GT.AND P4, PT, R130, 0x10, PT ;  /* 0x000000108200780c */ /* 0x000fc40003f84270 */
[----:B------:R-:W-:Y:S01]  /*3320*/  FSEL R125, R125, -INF , P3 ;  /* 0xff8000007d7d7808 */ /* 0x000fe20001800000 */
[----:B------:R-:W-:Y:S01]  /*3330*/  MUFU.EX2 R8, R8 ;  /* 0x0000000800087308 */ /* 0x000fe20000000800 */
[----:B------:R-:W-:Y:S02]  /*3340*/  FMNMX.FTZ R86, R107, R86, !PT ;  /* 0x000000566b567209 */ /* 0x000fe40007810000 */
[----:B------:R-:W-:Y:S02]  /*3350*/  ISETP.GT.AND P3, PT, R130, 0x11, PT ;  /* 0x000000118200780c */ /* 0x000fe40003f64270 */
[----:B------:R-:W-:Y:S02]  /*3360*/  FSEL R111, R128, -INF , P4 ;  /* 0xff800000806f7808 */ /* 0x000fe40002000000 */
[----:B------:R-:W-:Y:S01]  /*3370*/  FMNMX.FTZ R86, R125, R86, !PT ;  /* 0x000000567d567209 */ /* 0x000fe20007810000 */
[----:B------:R-:W1:Y:S01]  /*3380*/  MUFU.EX2 R21, R21 ;  /* 0x0000001500157308 */ /* 0x000e620000000800 */
[----:B------:R-:W-:-:S02]  /*3390*/  ISETP.GT.AND P4, PT, R130, 0x18, PT ;  /* 0x000000188200780c */ /* 0x000fc40003f84270 */
[----:B------:R-:W-:Y:S02]  /*33a0*/  FSEL R129, R129, -INF , P3 ;  /* 0xff80000081817808 */ /* 0x000fe40001800000 */
[----:B------:R-:W-:Y:S02]  /*33b0*/  FMNMX.FTZ R86, R111, R86, !PT ;  /* 0x000000566f567209 */ /* 0x000fe40007810000 */
[----:B------:R-:W-:Y:S01]  /*33c0*/  ISETP.GT.AND P3, PT, R130, 0x19, PT ;  /* 0x000000198200780c */ /* 0x000fe20003f64270 */
[----:B------:R-:W-:Y:S01]  /*33d0*/  MUFU.EX2 R27, R27 ;  /* 0x0000001b001b7308 */ /* 0x000fe20000000800 */
[----:B------:R-:W-:Y:S02]  /*33e0*/  FSEL R115, R132, -INF , P4 ;  /* 0xff80000084737808 */ /* 0x000fe40002000000 */
[----:B------:R-:W-:Y:S02]  /*33f0*/  FMNMX.FTZ R120, R129, R86, !PT ;  /* 0x0000005681787209 */ /* 0x000fe40007810000 */
[----:B------:R-:W-:-:S02]  /*3400*/  FSEL R133, R133, -INF , P3 ;  /* 0xff80000085857808 */ /* 0x000fc40001800000 */
[C---:B------:R-:W-:Y:S01]  /*3410*/  ISETP.GT.AND P3, PT, R130.reuse, 0x20, PT ;  /* 0x000000208200780c */ /* 0x040fe20003f64270 */
[----:B------:R2:W-:Y:S01]  /*3420*/  MUFU.EX2 R86, R67 ;  /* 0x0000004300567308 */ /* 0x0005e20000000800 */
[----:B------:R-:W-:Y:S02]  /*3430*/  FMNMX.FTZ R120, R115, R120, !PT ;  /* 0x0000007873787209 */ /* 0x000fe40007810000 */
[----:B------:R-:W-:Y:S02]  /*3440*/  ISETP.GT.AND P4, PT, R130, 0x21, PT ;  /* 0x000000218200780c */ /* 0x000fe40003f84270 */
[----:B------:R-:W-:Y:S02]  /*3450*/  FSEL R119, R104, -INF , P3 ;  /* 0xff80000068777808 */ /* 0x000fe40001800000 */
[----:B------:R-:W-:Y:S01]  /*3460*/  FMNMX.FTZ R120, R133, R120, !PT ;  /* 0x0000007885787209 */ /* 0x000fe20007810000 */
[----:B------:R-:W-:Y:S01]  /*3470*/  MUFU.EX2 R38, R38 ;  /* 0x0000002600267308 */ /* 0x000fe20000000800 */
[----:B------:R-:W-:Y:S01]  /*3480*/  ISETP.GT.AND P3, PT, R130, 0x28, PT ;  /* 0x000000288200780c */ /* 0x000fe20003f64270 */
[----:B--2---:R-:W-:Y:S01]  /*3490*/  FFMA.FTZ R67, R2, R131, -R13 ;  /* 0x0000008302437223 */ /* 0x004fe2000001080d */
        /* <DEDUP_REMOVED lines=8> */
[----:B------:R-:W2:Y:S01]  /*3520*/  MUFU.EX2 R66, R66 ;  /* 0x0000004200427308 */ /* 0x000ea20000000800 */
        /* <DEDUP_REMOVED lines=27> */
[----:B------:R-:W-:Y:S01]  /*36e0*/  FFMA.FTZ R92, R2, R140, -R13 ;  /* 0x0000008c025c7223 */ /* 0x000fe2000001080d */
        /* <DEDUP_REMOVED lines=51> */
[----:B------:R-:W4:Y:S01]  /*3a20*/  MUFU.EX2 R92, R92 ;  /* 0x0000005c005c7308 */ /* 0x000f220000000800 */
        /* <DEDUP_REMOVED lines=30> */
[----:B------:R-:W-:Y:S02]  /*3c10*/  FMNMX.FTZ R120, R65, R120, !PT ;  /* 0x0000007841787209 */ /* 0x000fe40007810000 */
[----:B------:R-:W-:Y:S02]  /*3c20*/  FSEL R69, R69, -INF , P4 ;  /* 0xff80000045457808 */ /* 0x000fe40002000000 */
[C---:B------:R-:W-:Y:S02]  /*3c30*/  ISETP.GT.AND P3, PT, R130.reuse, 0xa0, PT ;  /* 0x000000a08200780c */ /* 0x040fe40003f64270 */
[----:B------:R-:W-:Y:S01]  /*3c40*/  FMNMX.FTZ R120, R165, R120, !PT ;  /* 0x00000078a5787209 */ /* 0x000fe20007810000 */
[----:B------:R-:W-:Y:S01]  /*3c50*/  MUFU.EX2 R76, R76 ;  /* 0x0000004c004c7308 */ /* 0x000fe20000000800 */
[----:B------:R-:W-:-:S02]  /*3c60*/  ISETP.GT.AND P4, PT, R130, 0xa1, PT ;  /* 0x000000a18200780c */ /* 0x000fc40003f84270 */
[----:B------:R-:W-:Y:S01]  /*3c70*/  FSEL R99, R40, -INF , P3 ;  /* 0xff80000028637808 */ /* 0x000fe20001800000 */
[--C-:B------:R-:W-:Y:S01]  /*3c80*/  FFMA.FTZ R40, R2, R98, -R13.reuse ;  /* 0x0000006202287223 */ /* 0x100fe2000001080d */
[----:B------:R-:W-:Y:S01]  /*3c90*/  FMNMX.FTZ R120, R69, R120, !PT ;  /* 0x0000007845787209 */ /* 0x000fe20007810000 */
[----:B------:R-:W-:Y:S01]  /*3ca0*/  IMAD.U32 R98, RZ, RZ, UR41 ;  /* 0x00000029ff627e24 */ /* 0x000fe2000f8e00ff */
[----:B------:R-:W-:Y:S01]  /*3cb0*/  ISETP.GT.AND P3, PT, R130, 0xa8, PT ;  /* 0x000000a88200780c */ /* 0x000fe20003f64270 */
[----:B------:R-:W-:Y:S01]  /*3cc0*/  MUFU.EX2 R56, R56 ;  /* 0x0000003800387308 */ /* 0x000fe20000000800 */
[----:B------:R-:W-:Y:S01]  /*3cd0*/  FSEL R167, R41, -INF , P4 ;  /* 0xff80000029a77808 */ /* 0x000fe20002000000 */
[----:B------:R-:W-:Y:S01]  /*3ce0*/  FFMA.FTZ R41, R2, R95, -R13 ;  /* 0x0000005f02297223 */ /* 0x000fe2000001080d */
[----:B------:R-:W-:Y:S01]  /*3cf0*/  FMNMX.FTZ R120, R99, R120, !PT ;  /* 0x0000007863787209 */ /* 0x000fe20007810000 */
[----:B------:R-:W-:Y:S01]  /*3d00*/  @!P0 VIADD R98, R98, 0x2e840 ;  /* 0x0002e84062628836 */ /* 0x000fe20000000000 */
[----:B------:R-:W-:-:S02]  /*3d10*/  ISETP.GT.AND P4, PT, R130, 0xa9, PT ;  /* 0x000000a98200780c */ /* 0x000fc40003f84270 */
[----:B------:R-:W-:Y:S01]  /*3d20*/  FSEL R169, R44, -INF , P3 ;  /* 0xff8000002ca97808 */ /* 0x000fe20001800000 */
[--C-:B------:R-:W-:Y:S01]  /*3d30*/  FFMA.FTZ R44, R2, R91, -R13.reuse ;  /* 0x0000005b022c7223 */ /* 0x100fe2000001080d */
[----:B------:R-:W-:Y:S01]  /*3d40*/  FMNMX.FTZ R120, R167, R120, !PT ;  /* 0x00000078a7787209 */ /* 0x000fe20007810000 */
[----:B------:R-:W5:Y:S01]  /*3d50*/  MUFU.EX2 R57, R57 ;  /* 0x0000003900397308 */ /* 0x000f620000000800 */
[----:B------:R-:W-:Y:S02]  /*3d60*/  ISETP.GT.AND P3, PT, R130, 0xb0, PT ;  /* 0x000000b08200780c */ /* 0x000fe40003f64270 */
[----:B------:R-:W-:Y:S01]  /*3d70*/  FSEL R95, R45, -INF , P4 ;  /* 0xff8000002d5f7808 */ /* 0x000fe20002000000 */
[----:B------:R-:W-:Y:S01]  /*3d80*/  FFMA.FTZ R45, R2, R87, -R13 ;  /* 0x00000057022d7223 */ /* 0x000fe2000001080d */
[----:B------:R-:W-:Y:S02]  /*3d90*/  FMNMX.FTZ R120, R169, R120, !PT ;  /* 0x00000078a9787209 */ /* 0x000fe40007810000 */
[----:B------:R-:W-:Y:S01]  /*3da0*/  ISETP.GT.AND P4, PT, R130, 0xb1, PT ;  /* 0x000000b18200780c */ /* 0x000fe20003f84270 */
[----:B------:R-:W-:Y:S01]  /*3db0*/  MUFU.EX2 R60, R60 ;  /* 0x0000003c003c7308 */ /* 0x000fe20000000800 */
[----:B------:R-:W-:-:S02]  /*3dc0*/  FSEL R171, R48, -INF , P3 ;  /* 0xff80000030ab7808 */ /* 0x000fc40001800000 */
[----:B------:R-:W-:Y:S02]  /*3dd0*/  FMNMX.FTZ R120, R95, R120, !PT ;  /* 0x000000785f787209 */ /* 0x000fe40007810000 */
[C---:B------:R-:W-:Y:S02]  /*3de0*/  ISETP.GT.AND P3, PT, R130.reuse, 0xb8, PT ;  /* 0x000000b88200780c */ /* 0x040fe40003f64270 */
[----:B------:R-:W-:Y:S01]  /*3df0*/  FSEL R49, R49, -INF , P4 ;  /* 0xff80000031317808 */ /* 0x000fe20002000000 */
[----:B------:R-:W-:Y:S01]  /*3e00*/  MUFU.EX2 R61, R61 ;  /* 0x0000003d003d7308 */ /* 0x000fe20000000800 */
[----:B------:R-:W-:Y:S02]  /*3e10*/  FMNMX.FTZ R120, R171, R120, !PT ;  /* 0x00000078ab787209 */ /* 0x000fe40007810000 */
[----:B------:R-:W-:Y:S02]  /*3e20*/  ISETP.GT.AND P4, PT, R130, 0xb9, PT ;  /* 0x000000b98200780c */ /* 0x000fe40003f84270 */
[----:B------:R-:W-:-:S02]  /*3e30*/  FSEL R91, R52, -INF , P3 ;  /* 0xff800000345b7808 */ /* 0x000fc40001800000 */
[----:B------:R-:W-:Y:S01]  /*3e40*/  FMNMX.FTZ R120, R49, R120, !PT ;  /* 0x0000007831787209 */ /* 0x000fe20007810000 */
[----:B------:R-:W-:Y:S01]  /*3e50*/  MUFU.EX2 R40, R40 ;  /* 0x0000002800287308 */ /* 0x000fe20000000800 */
[----:B------:R-:W-:Y:S02]  /*3e60*/  FSEL R53, R53, -INF , P4 ;  /* 0xff80000035357808 */ /* 0x000fe40002000000 */
[C---:B------:R-:W-:Y:S02]  /*3e70*/  ISETP.GT.AND P3, PT, R130.reuse, 0xc0, PT ;  /* 0x000000c08200780c */ /* 0x040fe40003f64270 */
[----:B------:R-:W-:Y:S02]  /*3e80*/  FMNMX.FTZ R120, R91, R120, !PT ;  /* 0x000000785b787209 */ /* 0x000fe40007810000 */
[----:B------:R-:W-:Y:S01]  /*3e90*/  ISETP.GT.AND P4, PT, R130, 0xc1, PT ;  /* 0x000000c18200780c */ /* 0x000fe20003f84270 */
[----:B------:R-:W0:Y:S01]  /*3ea0*/  MUFU.EX2 R41, R41 ;  /* 0x0000002900297308 */ /* 0x000e220000000800 */
[----:B------:R-:W-:Y:S01]  /*3eb0*/  FSEL R87, R24, -INF , P3 ;  /* 0xff80000018577808 */ /* 0x000fe20001800000 */
[----:B------:R-:W-:Y:S01]  /*3ec0*/  FFMA.FTZ R24, R2, R83, -R13 ;  /* 0x0000005302187223 */ /* 0x000fe2000001080d */
        /* <DEDUP_REMOVED lines=13> */
[C-C-:B------:R-:W-:Y:S01]  /*3fa0*/  FFMA.FTZ R29, R2.reuse, R43, -R13.reuse ;  /* 0x0000002b021d7223 */ /* 0x140fe2000001080d */
[----:B------:R-:W-:Y:S01]  /*3fb0*/  FMNMX.FTZ R120, R173, R120, !PT ;  /* 0x00000078ad787209 */ /* 0x000fe20007810000 */
[--C-:B------:R-:W-:Y:S01]  /*3fc0*/  FFMA.FTZ R43, R2, R20, -R13.reuse ;  /* 0x00000014022b7223 */ /* 0x100fe2000001080d */
[----:B------:R-:W-:Y:S01]  /*3fd0*/  ISETP.GT.AND P4, PT, R130, 0xd1, PT ;  /* 0x000000d18200780c */ /* 0x000fe20003f84270 */
[--C-:B------:R-:W-:Y:S01]  /*3fe0*/  FFMA.FTZ R20, R2, R26, -R13.reuse ;  /* 0x0000001a02147223 */ /* 0x100fe2000001080d */
[----:B------:R-:W-:Y:S01]  /*3ff0*/  FSEL R79, R32, -INF , P3 ;  /* 0xff800000204f7808 */ /* 0x000fe20001800000 */
[C-C-:B------:R-:W-:Y:S01]  /*4000*/  FFMA.FTZ R26, R2.reuse, R34, -R13.reuse ;  /* 0x00000022021a7223 */ /* 0x140fe2000001080d */
[----:B------:R-:W-:Y:S01]  /*4010*/  FMNMX.FTZ R120, R175, R120, !PT ;  /* 0x00000078af787209 */ /* 0x000fe20007810000 */
[--C-:B------:R-:W-:Y:S01]  /*4020*/  FFMA.FTZ R32, R2, R46, -R13.reuse ;  /* 0x0000002e02207223 */ /* 0x100fe2000001080d */
[----:B------:R-:W-:Y:S01]  /*4030*/  ISETP.GT.AND P3, PT, R130, 0xd8, PT ;  /* 0x000000d88200780c */ /* 0x000fe20003f64270 */
[C-C-:B------:R-:W-:Y:S01]  /*4040*/  FFMA.FTZ R34, R2.reuse, R39, -R13.reuse ;  /* 0x0000002702227223 */ /* 0x140fe2000001080d */
[----:B------:R-:W-:Y:S01]  /*4050*/  FSEL R177, R33, -INF , P4 ;  /* 0xff80000021b17808 */ /* 0x000fe20002000000 */
[C-C-:B------:R-:W-:Y:S01]  /*4060*/  FFMA.FTZ R33, R2.reuse, R12, -R13.reuse ;  /* 0x0000000c02217223 */ /* 0x140fe2000001080d */
[----:B------:R-:W-:Y:S01]  /*4070*/  FMNMX.FTZ R120, R79, R120, !PT ;  /* 0x000000784f787209 */ /* 0x000fe20007810000 */
[----:B------:R-:W-:Y:S01]  /*4080*/  FFMA.FTZ R12, R2, R50, -R13 ;  /* 0x00000032020c7223 */ /* 0x000fe2000001080d */
[----:B------:R-:W-:Y:S01]  /*4090*/  ISETP.GT.AND P4, PT, R130, 0xd9, PT ;  /* 0x000000d98200780c */ /* 0x000fe20003f84270 */
[----:B------:R-:W-:Y:S01]  /*40a0*/  MUFU.EX2 R24, R24 ;  /* 0x0000001800187308 */ /* 0x000fe20000000800 */
[----:B------:R-:W-:-:S02]  /*40b0*/  FSEL R181, R36, -INF , P3 ;  /* 0xff80000024b57808 */ /* 0x000fc40001800000 */
[----:B------:R-:W-:Y:S02]  /*40c0*/  FMNMX.FTZ R120, R177, R120, !PT ;  /* 0x00000078b1787209 */ /* 0x000fe40007810000 */
[----:B------:R-:W-:Y:S01]  /*40d0*/  FSEL R187, R37, -INF , P4 ;  /* 0xff80000025bb7808 */ /* 0x000fe20002000000 */
[C-C-:B------:R-:W-:Y:S01]  /*40e0*/  FFMA.FTZ R37, R2.reuse, R14, -R13.reuse ;  /* 0x0000000e02257223 */ /* 0x140fe2000001080d */
[----:B------:R-:W-:Y:S01]  /*40f0*/  FMNMX.FTZ R120, R181, R120, !PT ;  /* 0x00000078b5787209 */ /* 0x000fe20007810000 */
[----:B------:R-:W-:Y:S01]  /*4100*/  FFMA.FTZ R14, R2, R54, -R13 ;  /* 0x00000036020e7223 */ /* 0x000fe2000001080d */
[----:B------:R-:W-:Y:S01]  /*4110*/  @!P0 PRMT R98, RZ, 0x654, R98 ;  /* 0x00000654ff628816 */ /* 0x000fe20000000062 */
[----:B------:R-:W0:Y:S01]  /*4120*/  MUFU.EX2 R25, R25 ;  /* 0x0000001900197308 */ /* 0x000e220000000800 */
[----:B------:R-:W-:Y:S02]  /*4130*/  FMNMX.FTZ R120, R187, R120, !PT ;  /* 0x00000078bb787209 */ /* 0x000fe40007810000 */
[----:B------:R0:W-:Y:S01]  /*4140*/  @!P0 SYNCS.ARRIVE.TRANS64.RED.A1T0 RZ, [R98+URZ], RZ ;  /* 0x000000ff62ff89a7 */ /* 0x0001e2000810043f */
[----:B-1----:R-:W-:-:S02]  /*4150*/  F2FP.SATFINITE.E4M3.F32.PACK_AB_MERGE_C R225, R21, R8, RZ ;  /* 0x0000000815e1723e */ /* 0x002fc400048070ff */
[----:B------:R-:W1:Y:S01]  /*4160*/  SHFL.BFLY PT, R3, R120, 0x2, 0x1f ;  /* 0x0c401f0078037f89 */ /* 0x000e6200000e0000 */
[----:B--2---:R-:W-:Y:S01]  /*4170*/  F2FP.SATFINITE.E4M3.F32.PACK_AB_MERGE_C R227, R66, R31, RZ ;  /* 0x0000001f42e3723e */ /* 0x004fe200048070ff */
[----:B------:R-:W-:Y:S01]  /*4180*/  MUFU.EX2 R32, R32 ;  /* 0x0000002000207308 */ /* 0x000fe20000000800 */
[----:B---3--:R-:W-:Y:S02]  /*4190*/  F2FP.SATFINITE.E4M3.F32.PACK_AB_MERGE_C R223, R82, R55, RZ ;  /* 0x0000003752df723e */ /* 0x008fe400048070ff */
[----:B------:R-:W-:Y:S02]  /*41a0*/  F2FP.SATFINITE.E4M3.F32.PACK_AB_MERGE_C R221, R74, R47, RZ ;  /* 0x0000002f4add723e */ /* 0x000fe400048070ff */
[----:B----4-:R-:W-:Y:S02]  /*41b0*/  F2FP.SATFINITE.E4M3.F32.PACK_AB_MERGE_C R219, R92, R71, RZ ;  /* 0x000000475cdb723e */ /* 0x010fe400048070ff */
[----:B------:R-:W-:Y:S01]  /*41c0*/  F2FP.SATFINITE.E4M3.F32.PACK_AB_MERGE_C R225, R15, R6, R225 ;  /* 0x000000060fe1723e */ /* 0x000fe200048070e1 */
[----:B------:R-:W-:Y:S01]  /*41d0*/  MUFU.EX2 R33, R33 ;  /* 0x0000002100217308 */ /* 0x000fe20000000800 */
[----:B------:R-:W-:-:S02]  /*41e0*/  F2FP.SATFINITE.E4M3.F32.PACK_AB_MERGE_C R227, R38, R27, R227 ;  /* 0x0000001b26e3723e */ /* 0x000fc400048070e3 */
[----:B-----5:R-:W-:Y:S02]  /*41f0*/  F2FP.SATFINITE.E4M3.F32.PACK_AB_MERGE_C R215, R57, R56, RZ ;  /* 0x0000003839d7723e */ /* 0x020fe400048070ff */
[----:B0-----:R-:W-:Y:S02]  /*4200*/  F2FP.SATFINITE.E4M3.F32.PACK_AB_MERGE_C R209, R41, R40, RZ ;  /* 0x0000002829d1723e */ /* 0x001fe400048070ff */
[----:B------:R-:W-:Y:S01]  /*4210*/  F2FP.SATFINITE.E4M3.F32.PACK_AB_MERGE_C R211, R25, R24, RZ ;  /* 0x0000001819d3723e */ /* 0x000fe200048070ff */
[----:B------:R-:W-:Y:S01]  /*4220*/  MUFU.EX2 R28, R28 ;  /* 0x0000001c001c7308 */ /* 0x000fe20000000800 */
[----:B------:R-:W-:Y:S02]  /*4230*/  F2FP.SATFINITE.E4M3.F32.PACK_AB_MERGE_C R217, R90, R63, RZ ;  /* 0x0000003f5ad9723e */ /* 0x000fe400048070ff */
[----:B------:R-:W-:Y:S02]  /*4240*/  F2FP.SATFINITE.E4M3.F32.PACK_AB_MERGE_C R213, R77, R72, RZ ;  /* 0x000000484dd5723e */ /* 0x000fe400048070ff */
[----:B------:R-:W-:-:S02]  /*4250*/  F2FP.SATFINITE.E4M3.F32.PACK_AB_MERGE_C R221, R70, R35, R221 ;  /* 0x0000002346dd723e */ /* 0x000fc400048070dd */
[----:B-1----:R-:W-:Y:S01]  /*4260*/  FMNMX.FTZ R36, R120, R3, !PT ;  /* 0x0000000378247209 */ /* 0x002fe20007810000 */
[----:B------:R-:W-:Y:S01]  /*4270*/  MUFU.EX2 R29, R29 ;  /* 0x0000001d001d7308 */ /* 0x000fe20000000800 */
[----:B------:R-:W-:Y:S02]  /*4280*/  F2FP.SATFINITE.E4M3.F32.PACK_AB_MERGE_C R223, R78, R51, R223 ;  /* 0x000000334edf723e */ /* 0x000fe400048070df */
[----:B------:R-:W-:Y:S01]  /*4290*/  F2FP.SATFINITE.E4M3.F32.PACK_AB_MERGE_C R217, R86, R59, R217 ;  /* 0x0000003b56d9723e */ /* 0x000fe200048070d9 */
[----:B------:R-:W0:Y:S01]  /*42a0*/  SHFL.BFLY PT, R3, R36, 0x1, 0x1f ;  /* 0x0c201f0024037f89 */ /* 0x000e2200000e0000 */
[----:B------:R-:W-:Y:S02]  /*42b0*/  F2FP.SATFINITE.E4M3.F32.PACK_AB_MERGE_C R219, R94, R67, R219 ;  /* 0x000000435edb723e */ /* 0x000fe400048070db */
[----:B------:R-:W-:Y:S01]  /*42c0*/  F2FP.SATFINITE.E4M3.F32.PACK_AB_MERGE_C R213, R88, R75, R213 ;  /* 0x0000004b58d5723e */ /* 0x000fe200048070d5 */
[----:B------:R-:W-:Y:S01]  /*42d0*/  MUFU.EX2 R14, R14 ;  /* 0x0000000e000e7308 */ /* 0x000fe20000000800 */
[----:B------:R-:W-:-:S02]  /*42e0*/  F2FP.SATFINITE.E4M3.F32.PACK_AB_MERGE_C R215, R76, R73, R215 ;  /* 0x000000494cd7723e */ /* 0x000fc400048070d7 */
[----:B------:R-:W-:Y:S02]  /*42f0*/  F2FP.SATFINITE.E4M3.F32.PACK_AB_MERGE_C R209, R61, R60, R209 ;  /* 0x0000003c3dd1723e */ /* 0x000fe400048070d1 */
[----:B------:R-:W-:-:S03]  /*4300*/  F2FP.SATFINITE.E4M3.F32.PACK_AB_MERGE_C R211, R45, R44, R211 ;  /* 0x0000002c2dd3723e */ /* 0x000fc600048070d3 */
[----:B------:R-:W-:Y:S08]  /*4310*/  MUFU.EX2 R43, R43 ;  /* 0x0000002b002b7308 */ /* 0x000ff00000000800 */
[----:B------:R-:W-:Y:S01]  /*4320*/  MUFU.EX2 R12, R12 ;  /* 0x0000000c000c7308 */ /* 0x000fe20000000800 */
[----:B0-----:R-:W-:-:S04]  /*4330*/  FMNMX.FTZ R3, R36, R3, !PT ;  /* 0x0000000324037209 */ /* 0x001fc80007810000 */
        /* <DEDUP_REMOVED lines=11> */
[--C-:B------:R-:W-:Y:S01]  /*43f0*/  FFMA.FTZ R100, R2, R81, -R48.reuse ;  /* 0x0000005102647223 */ /* 0x100fe20000010830 */
[----:B------:R-:W-:Y:S01]  /*4400*/  MUFU.EX2 R13, R13 ;  /* 0x0000000d000d7308 */ /* 0x000fe20000000800 */
[----:B------:R-:W-:Y:S01]  /*4410*/  FADD.FTZ R81, R6, R15 ;  /* 0x0000000f06517221 */ /* 0x000fe20000010000 */
[C-C-:B------:R-:W-:Y:S01]  /*4420*/  FFMA.FTZ R58, R2.reuse, R115, -R48.reuse ;  /* 0x00000073023a7223 */ /* 0x140fe20000010830 */
[C-C-:B------:R-:W-:Y:S01]  /*4430*/  FFMA.FTZ R111, R2.reuse, R133, -R48.reuse ;  /* 0x00000085026f7223 */ /* 0x140fe20000010830 */
[--C-:B------:R-:W-:Y:S01]  /*4440*/  FFMA.FTZ R46, R2, R119, -R48.reuse ;  /* 0x00000077022e7223 */ /* 0x100fe20000010830 */
[----:B------:R-:W-:Y:S01]  /*4450*/  FADD.FTZ R98, R8, R81 ;  /* 0x0000005108627221 */ /* 0x000fe20000010000 */
[C-C-:B------:R-:W-:Y:S01]  /*4460*/  FFMA.FTZ R103, R2.reuse, R105, -R48.reuse ;  /* 0x0000006902677223 */ /* 0x140fe20000010830 */
[C---:B------:R-:W-:Y:S01]  /*4470*/  FFMA.FTZ R64, R2.reuse, R123, -R48 ;  /* 0x0000007b02407223 */ /* 0x040fe20000010830 */
[----:B------:R-:W0:Y:S01]  /*4480*/  MUFU.EX2 R36, R36 ;  /* 0x0000002400247308 */ /* 0x000e220000000800 */
[----:B------:R-:W-:Y:S01]  /*4490*/  FADD.FTZ R108, R21, R98 ;  /* 0x00000062156c7221 */ /* 0x000fe20000010000 */
        /* <DEDUP_REMOVED lines=13> */
[C---:B------:R-:W-:Y:S01]  /*4570*/  FFMA.FTZ R117, R2.reuse, R101, -R48 ;  /* 0x0000006502757223 */ /* 0x040fe20000010830 */
[----:B------:R-:W2:Y:S01]  /*4580*/  MUFU.EX2 R107, R107 ;  /* 0x0000006b006b7308 */ /* 0x000ea20000000800 */
[----:B0-----:R-:W-:Y:S01]  /*4590*/  FADD.FTZ R121, R13, R36 ;  /* 0x000000240d797221 */ /* 0x001fe20000010000 */
[C-C-:B------:R-:W-:Y:S01]  /*45a0*/  FFMA.FTZ R68, R2.reuse, R143, -R48.reuse ;  /* 0x0000008f02447223 */ /* 0x140fe20000010830 */
[C-C-:B------:R-:W-:Y:S01]  /*45b0*/  FFMA.FTZ R97, R2.reuse, R145, -R48.reuse ;  /* 0x0000009102617223 */ /* 0x140fe20000010830 */
[C-C-:B------:R-:W-:Y:S01]  /*45c0*/  FFMA.FTZ R106, R2.reuse, R147, -R48.reuse ;  /* 0x00000093026a7223 */ /* 0x140fe20000010830 */
[C-C-:B------:R-:W-:Y:S01]  /*45d0*/  FFMA.FTZ R119, R2.reuse, R149, -R48.reuse ;  /* 0x0000009502777223 */ /* 0x140fe20000010830 */
[C-C-:B------:R-:W-:Y:S01]  /*45e0*/  FFMA.FTZ R84, R2.reuse, R151, -R48.reuse ;  /* 0x0000009702547223 */ /* 0x140fe20000010830 */
[----:B------:R-:W-:Y:S01]  /*45f0*/  FFMA.FTZ R101, R2, R153, -R48 ;  /* 0x0000009902657223 */ /* 0x000fe20000010830 */
[----:B------:R-:W0:Y:S01]  /*4600*/  MUFU.EX2 R39, R39 ;  /* 0x0000002700277308 */ /* 0x000e220000000800 */
[----:B-1----:R-:W-:Y:S01]  /*4610*/  FADD.FTZ R104, R52, R121 ;  /* 0x0000007934687221 */ /* 0x002fe20000010000 */
[----:B------:R-:W-:Y:S01]  /*4620*/  FADD.FTZ R121, R27, R108 ;  /* 0x0000006c1b797221 */ /* 0x000fe20000010000 */
[C-C-:B------:R-:W-:Y:S01]  /*4630*/  FFMA.FTZ R85, R2.reuse, R85, -R48.reuse ;  /* 0x0000005502557223 */ /* 0x140fe20000010830 */
[C-C-:B------:R-:W-:Y:S01]  /*4640*/  FFMA.FTZ R81, R2.reuse, R155, -R48.reuse ;  /* 0x0000009b02517223 */ /* 0x140fe20000010830 */
[--C-:B------:R-:W-:Y:S01]  /*4650*/  FFMA.FTZ R98, R2, R157, -R48.reuse ;  /* 0x0000009d02627223 */ /* 0x100fe20000010830 */
[----:B------:R-:W-:Y:S01]  /*4660*/  FADD.FTZ R108, R38, R121 ;  /* 0x00000079266c7221 */ /* 0x000fe20000010000 */
[C---:B------:R-:W-:Y:S01]  /*4670*/  FFMA.FTZ R159, R2.reuse, R159, -R48 ;  /* 0x0000009f029f7223 */ /* 0x040fe20000010830 */
[----:B------:R-:W1:Y:S01]  /*4680*/  MUFU.EX2 R42, R42 ;  /* 0x0000002a002a7308 */ /* 0x000e620000000800 */
[----:B--2---:R-:W-:Y:S01]  /*4690*/  FADD.FTZ R104, R107, R104 ;  /* 0x000000686b687221 */ /* 0x004fe20000010000 */
[----:B------:R-:W-:Y:S01]  /*46a0*/  FADD.FTZ R123, R31, R108 ;  /* 0x0000006c1f7b7221 */ /* 0x000fe20000010000 */
[----:B------:R-:W-:Y:S01]  /*46b0*/  F2FP.SATFINITE.E4M3.F32.PACK_AB_MERGE_C R224, R107, R52, RZ ;  /* 0x000000346be0723e */ /* 0x000fe200048070ff */
[C-C-:B------:R-:W-:Y:S01]  /*46c0*/  FFMA.FTZ R161, R2.reuse, R161, -R48.reuse ;  /* 0x000000a102a17223 */ /* 0x140fe20000010830 */
[--C-:B------:R-:W-:Y:S01]  /*46d0*/  FFMA.FTZ R163, R2, R163, -R48.reuse ;  /* 0x000000a302a37223 */ /* 0x100fe20000010830 */
[----:B------:R-:W-:Y:S01]  /*46e0*/  FADD.FTZ R110, R66, R123 ;  /* 0x0000007b426e7221 */ /* 0x000fe20000010000 */
[C---:B------:R-:W-:Y:S01]  /*46f0*/  FFMA.FTZ R165, R2.reuse, R165, -R48 ;  /* 0x000000a502a57223 */ /* 0x040fe20000010830 */
[----:B------:R-:W2:Y:S01]  /*4700*/  MUFU.EX2 R58, R58 ;  /* 0x0000003a003a7308 */ /* 0x000ea20000000800 */
[----:B0-----:R-:W-:Y:S01]  /*4710*/  FADD.FTZ R121, R39, R104 ;  /* 0x0000006827797221 */ /* 0x001fe20000010000 */
[C-C-:B------:R-:W-:Y:S01]  /*4720*/  FFMA.FTZ R104, R2.reuse, R65, -R48.reuse ;  /* 0x0000004102687223 */ /* 0x140fe20000010830 */
[C-C-:B------:R-:W-:Y:S01]  /*4730*/  FFMA.FTZ R69, R2.reuse, R69, -R48.reuse ;  /* 0x0000004502457223 */ /* 0x140fe20000010830 */
[C-C-:B------:R-:W-:Y:S01]  /*4740*/  FFMA.FTZ R99, R2.reuse, R99, -R48.reuse ;  /* 0x0000006302637223 */ /* 0x140fe20000010830 */
[C-C-:B------:R-:W-:Y:S01]  /*4750*/  FFMA.FTZ R167, R2.reuse, R167, -R48.reuse ;  /* 0x000000a702a77223 */ /* 0x140fe20000010830 */
[----:B------:R-:W-:Y:S01]  /*4760*/  FFMA.FTZ R169, R2, R169, -R48 ;  /* 0x000000a902a97223 */ /* 0x000fe20000010830 */
[----:B------:R-:W-:Y:S01]  /*4770*/  F2FP.SATFINITE.E4M3.F32.PACK_AB_MERGE_C R224, R36, R13, R224 ;  /* 0x0000000d24e0723e */ /* 0x000fe200048070e0 */
[----:B------:R-:W0:Y:S01]  /*4780*/  MUFU.EX2 R111, R111 ;  /* 0x0000006f006f7308 */ /* 0x000e220000000800 */
        /* <DEDUP_REMOVED lines=9> */
[----:B------:R-:W-:Y:S01]  /*4820*/  FADD.FTZ R121, R35, R110 ;  /* 0x0000006e23797221 */ /* 0x000fe20000010000 */
[C-C-:B------:R-:W-:Y:S01]  /*4830*/  FFMA.FTZ R173, R2.reuse, R173, -R48.reuse ;  /* 0x000000ad02ad7223 */ /* 0x140fe20000010830 */
[C-C-:B------:R-:W-:Y:S01]  /*4840*/  FFMA.FTZ R175, R2.reuse, R175, -R48.reuse ;  /* 0x000000af02af7223 */ /* 0x140fe20000010830 */
[--C-:B------:R-:W-:Y:S01]  /*4850*/  FFMA.FTZ R79, R2, R79, -R48.reuse ;  /* 0x0000004f024f7223 */ /* 0x100fe20000010830 */
[----:B------:R-:W-:Y:S01]  /*4860*/  FADD.FTZ R110, R70, R121 ;  /* 0x00000079466e7221 */ /* 0x000fe20000010000 */
[C---:B------:R-:W-:Y:S01]  /*4870*/  FFMA.FTZ R177, R2.reuse, R177, -R48 ;  /* 0x000000b102b17223 */ /* 0x040fe20000010830 */
[----:B------:R-:W2:Y:S01]  /*4880*/  MUFU.EX2 R103, R103 ;  /* 0x0000006700677308 */ /* 0x000ea20000000800 */
[C---:B0-----:R-:W-:Y:S01]  /*4890*/  FADD.FTZ R65, R111.reuse, R108 ;  /* 0x0000006c6f417221 */ /* 0x041fe20000010000 */
[----:B------:R-:W-:Y:S01]  /*48a0*/  F2FP.SATFINITE.E4M3.F32.PACK_AB_MERGE_C R226, R111, R58, RZ ;  /* 0x0000003a6fe2723e */ /* 0x000fe200048070ff */
[----:B------:R-:W-:-:S03]  /*48b0*/  FFMA.FTZ R181, R2, R181, -R48 ;  /* 0x000000b502b57223 */ /* 0x000fc60000010830 */
[----:B------:R-:W-:Y:S02]  /*48c0*/  F2FP.SATFINITE.E4M3.F32.PACK_AB_MERGE_C R226, R42, R39, R226 ;  /* 0x000000272ae2723e */ /* 0x000fe400048070e2 */
[----:B------:R-:W0:Y:S01]  /*48d0*/  MUFU.EX2 R64, R64 ;  /* 0x0000004000407308 */ /* 0x000e220000000800 */
[----:B-1----:R-:W-:Y:S01]  /*48e0*/  FADD.FTZ R108, R46, R65 ;  /* 0x000000412e6c7221 */ /* 0x002fe20000010000 */
[----:B------:R-:W-:-:S04]  /*48f0*/  FADD.FTZ R65, R47, R110 ;  /* 0x0000006e2f417221 */ /* 0x000fc80000010000 */
[----:B------:R-:W-:Y:S01]  /*4900*/  FADD.FTZ R112, R74, R65 ;  /* 0x000000414a707221 */ /* 0x000fe20000010000 */
[C---:B------:R-:W-:Y:S01]  /*4910*/  FFMA.FTZ R65, R2.reuse, R49, -R48 ;  /* 0x0000003102417223 */ /* 0x040fe20000010830 */
[----:B------:R-:W1:Y:S01]  /*4920*/  MUFU.EX2 R109, R109 ;  /* 0x0000006d006d7308 */ /* 0x000e620000000800 */
[----:B--2---:R-:W-:Y:S01]  /*4930*/  FADD.FTZ R121, R103, R108 ;  /* 0x0000006c67797221 */ /* 0x004fe20000010000 */
[----:B------:R-:W-:Y:S01]  /*4940*/  FADD.FTZ R49, R51, R112 ;  /* 0x0000007033317221 */ /* 0x000fe20000010000 */
[----:B------:R-:W-:-:S03]  /*4950*/  FFMA.FTZ R48, R2, R187, -R48 ;  /* 0x000000bb02307223 */ /* 0x000fc60000010830 */
[----:B------:R-:W-:Y:S02]  /*4960*/  FADD.FTZ R112, R78, R49 ;  /* 0x000000314e707221 */ /* 0x000fe40000010000 */
[----:B------:R-:W2:Y:S01]  /*4970*/  MUFU.EX2 R50, R50 ;  /* 0x0000003200327308 */ /* 0x000ea20000000800 */
[----:B0-----:R-:W-:Y:S01]  /*4980*/  FADD.FTZ R110, R64, R121 ;  /* 0x00000079406e7221 */ /* 0x001fe20000010000 */
[----:B------:R-:W-:-:S04]  /*4990*/  FADD.FTZ R123, R55, R112 ;  /* 0x00000070377b7221 */ /* 0x000fc80000010000 */
[----:B------:R-:W-:Y:S02]  /*49a0*/  FADD.FTZ R112, R82, R123 ;  /* 0x0000007b52707221 */ /* 0x000fe40000010000 */
[----:B------:R-:W0:Y:S01]  /*49b0*/  MUFU.EX2 R105, R105 ;  /* 0x0000006900697308 */ /* 0x000e220000000800 */
[----:B-1----:R-:W-:Y:S01]  /*49c0*/  FADD.FTZ R121, R109, R110 ;  /* 0x0000006e6d797221 */ /* 0x002fe20000010000 */
[----:B------:R-:W-:Y:S01]  /*49d0*/  FADD.FTZ R123, R59, R112 ;  /* 0x000000703b7b7221 */ /* 0x000fe20000010000 */
[----:B------:R-:W-:-:S03]  /*49e0*/  F2FP.SATFINITE.E4M3.F32.PACK_AB_MERGE_C R64, R109, R64, RZ ;  /* 0x000000406d40723e */ /* 0x000fc600048070ff */
[----:B------:R-:W-:Y:S01]  /*49f0*/  FADD.FTZ R112, R86, R123 ;  /* 0x0000007b56707221 */ /* 0x000fe20000010000 */
[----:B------:R-:W-:Y:S01]  /*4a00*/  F2FP.SATFINITE.E4M3.F32.PACK_AB_MERGE_C R220, R103, R46, R64 ;  /* 0x0000002e67dc723e */ /* 0x000fe20004807040 */
[----:B------:R-:W1:Y:S01]  /*4a10*/  MUFU.EX2 R80, R80 ;  /* 0x0000005000507308 */ /* 0x000e620000000800 */
[----:B--2---:R-:W-:Y:S01]  /*4a20*/  FADD.FTZ R110, R50, R121 ;  /* 0x00000079326e7221 */ /* 0x004fe20000010000 */
[----:B------:R-:W-:-:S06]  /*4a30*/  CS2R R46, SRZ ;  /* 0x00000000002e7805 */ /* 0x000fcc000001ff00 */
        /* <DEDUP_REMOVED lines=8> */
[----:B------:R-:W-:Y:S01]  /*4ac0*/  CS2R R50, SRZ ;  /* 0x0000000000327805 */ /* 0x000fe2000001ff00 */
[----:B------:R-:W2:Y:S01]  /*4ad0*/  MUFU.EX2 R96, R96 ;  /* 0x0000006000607308 */ /* 0x000ea20000000800 */
[----:B0-----:R-:W-:Y:S01]  /*4ae0*/  FADD.FTZ R110, R54, R121 ;  /* 0x00000079366e7221 */ /* 0x001fe20000010000 */
[----:B------:R-:W-:-:S06]  /*4af0*/  FADD.FTZ R121, R63, R112 ;  /* 0x000000703f797221 */ /* 0x000fcc0000010000 */
[----:B------:R-:W0:Y:S01]  /*4b00*/  MUFU.EX2 R115, R115 ;  /* 0x0000007300737308 */ /* 0x000e220000000800 */
[----:B-1----:R-:W-:Y:S01]  /*4b10*/  FADD.FTZ R21, R89, R110 ;  /* 0x0000006e59157221 */ /* 0x002fe20000010000 */
[----:B------:R-:W-:-:S04]  /*4b20*/  FADD.FTZ R110, R90, R121 ;  /* 0x000000795a6e7221 */ /* 0x000fc80000010000 */
[----:B------:R-:W-:Y:S02]  /*4b30*/  FADD.FTZ R31, R67, R110 ;  /* 0x0000006e431f7221 */ /* 0x000fe40000010000 */
[----:B------:R-:W1:Y:S01]  /*4b40*/  MUFU.EX2 R62, R62 ;  /* 0x0000003e003e7308 */ /* 0x000e620000000800 */
[----:B--2---:R-:W-:Y:S01]  /*4b50*/  FADD.FTZ R8, R96, R21 ;  /* 0x0000001560087221 */ /* 0x004fe20000010000 */
[----:B------:R-:W-:-:S04]  /*4b60*/  FADD.FTZ R82, R94, R31 ;  /* 0x0000001f5e527221 */ /* 0x000fc80000010000 */
[----:B------:R-:W-:Y:S01]  /*4b70*/  FADD.FTZ R31, R71, R82 ;  /* 0x00000052471f7221 */ /* 0x000fe20000010000 */
[----:B------:R-:W-:Y:S01]  /*4b80*/  CS2R R70, SRZ ;  /* 0x0000000000467805 */ /* 0x000fe2000001ff00 */
        /* <DEDUP_REMOVED lines=8> */
[----:B------:R-:W-:Y:S01]  /*4c10*/  FADD.FTZ R31, R88, R31 ;  /* 0x0000001f581f7221 */ /* 0x000fe20000010000 */
[----:B------:R-:W-:-:S03]  /*4c20*/  CS2R R54, SRZ ;  /* 0x0000000000367805 */ /* 0x000fc6000001ff00 */
[----:B------:R-:W-:Y:S02]  /*4c30*/  FADD.FTZ R58, R72, R31 ;  /* 0x0000001f483a7221 */ /* 0x000fe40000010000 */
[----:B------:R-:W1:Y:S01]  /*4c40*/  MUFU.EX2 R117, R117 ;  /* 0x0000007500757308 */ /* 0x000e620000000800 */
[----:B--2---:R-:W-:Y:S01]  /*4c50*/  FADD.FTZ R21, R93, R74 ;  /* 0x0000004a5d157221 */ /* 0x004fe20000010000 */
[----:B------:R-:W-:Y:S01]  /*4c60*/  FADD.FTZ R58, R77, R58 ;  /* 0x0000003a4d3a7221 */ /* 0x000fe20000010000 */
[----:B------:R-:W-:-:S03]  /*4c70*/  CS2R R74, SRZ ;  /* 0x00000000004a7805 */ /* 0x000fc6000001ff00 */
[----:B------:R-:W-:Y:S01]  /*4c80*/  FADD.FTZ R15, R73, R58 ;  /* 0x0000003a490f7221 */ /* 0x000fe20000010000 */
[----:B------:R-:W-:Y:S01]  /*4c90*/  CS2R R58, SRZ ;  /* 0x00000000003a7805 */ /* 0x000fe2000001ff00 */
[----:B------:R-:W2:Y:S01]  /*4ca0*/  MUFU.EX2 R68, R68 ;  /* 0x0000004400447308 */ /* 0x000ea20000000800 */
[----:B0-----:R-:W-:Y:S01]  /*4cb0*/  FADD.FTZ R52, R102, R21 ;  /* 0x0000001566347221 */ /* 0x001fe20000010000 */
[----:B------:R-:W-:Y:S01]  /*4cc0*/  FADD.FTZ R15, R76, R15 ;  /* 0x0000000f4c0f7221 */ /* 0x000fe20000010000 */
[----:B------:R-:W-:Y:S02]  /*4cd0*/  CS2R R72, SRZ ;  /* 0x0000000000487805 */ /* 0x000fe4000001ff00 */
[----:B------:R-:W-:-:S03]  /*4ce0*/  CS2R R76, SRZ ;  /* 0x00000000004c7805 */ /* 0x000fc6000001ff00 */
[----:B------:R-:W0:Y:S01]  /*4cf0*/  MUFU.EX2 R97, R97 ;  /* 0x0000006100617308 */ /* 0x000e220000000800 */
[C---:B-1----:R-:W-:Y:S01]  /*4d00*/  FADD.FTZ R21, R117.reuse, R52 ;  /* 0x0000003475157221 */ /* 0x042fe20000010000 */
        /* <DEDUP_REMOVED lines=11> */
[----:B------:R-:W-:Y:S01]  /*4dc0*/  FADD.FTZ R119, R119, R52 ;  /* 0x0000003477777221 */ /* 0x000fe20000010000 */
[----:B------:R-:W-:Y:S02]  /*4dd0*/  FADD.FTZ R52, R56, R15 ;  /* 0x0000000f38347221 */ /* 0x000fe40000010000 */
[----:B------:R-:W-:Y:S02]  /*4de0*/  F2FP.SATFINITE.E4M3.F32.PACK_AB_MERGE_C R212, R97, R68, R106 ;  /* 0x0000004461d4723e */ /* 0x000fe4000480706a */
[----:B------:R-:W-:Y:S01]  /*4df0*/  FADD.FTZ R57, R57, R52 ;  /* 0x0000003439397221 */ /* 0x000fe20000010000 */
[----:B------:R-:W2:Y:S01]  /*4e00*/  MUFU.EX2 R100, R100 ;  /* 0x0000006400647308 */ /* 0x000ea20000000800 */
[----:B0-----:R-:W-:Y:S02]  /*4e10*/  FADD.FTZ R38, R84, R119 ;  /* 0x0000007754267221 */ /* 0x001fe40000010000 */
[----:B------:R-:W-:-:S04]  /*4e20*/  FADD.FTZ R56, R60, R57 ;  /* 0x000000393c387221 */ /* 0x000fc80000010000 */
[----:B------:R-:W-:Y:S01]  /*4e30*/  FADD.FTZ R21, R61, R56 ;  /* 0x000000383d157221 */ /* 0x000fe20000010000 */
[----:B------:R-:W0:Y:S01]  /*4e40*/  MUFU.EX2 R85, R85 ;  /* 0x0000005500557308 */ /* 0x000e220000000800 */
[----:B-1----:R-:W-:Y:S01]  /*4e50*/  FADD.FTZ R15, R101, R38 ;  /* 0x00000026650f7221 */ /* 0x002fe20000010000 */
[----:B------:R-:W-:Y:S01]  /*4e60*/  CS2R R60, SRZ ;  /* 0x00000000003c7805 */ /* 0x000fe2000001ff00 */
[----:B------:R-:W-:-:S04]  /*4e70*/  FADD.FTZ R56, R40, R21 ;  /* 0x0000001528387221 */ /* 0x000fc80000010000 */
[----:B------:R-:W-:Y:S01]  /*4e80*/  FADD.FTZ R41, R41, R56 ;  /* 0x0000003829297221 */ /* 0x000fe20000010000 */
[----:B------:R-:W1:Y:S01]  /*4e90*/  MUFU.EX2 R81, R81 ;  /* 0x0000005100517308 */ /* 0x000e620000000800 */
[----:B--2---:R-:W-:Y:S01]  /*4ea0*/  FADD.FTZ R52, R100, R15 ;  /* 0x0000000f64347221 */ /* 0x004fe20000010000 */
[----:B------:R-:W-:-:S06]  /*4eb0*/  CS2R R56, SRZ ;  /* 0x0000000000387805 */ /* 0x000fcc000001ff00 */
[----:B------:R-:W2:Y:S01]  /*4ec0*/  MUFU.EX2 R98, R98 ;  /* 0x0000006200627308 */ /* 0x000ea20000000800 */
[C---:B0-----:R-:W-:Y:S01]  /*4ed0*/  FADD.FTZ R52, R85.reuse, R52 ;  /* 0x0000003455347221 */ /* 0x041fe20000010000 */
[----:B------:R-:W-:-:S04]  /*4ee0*/  F2FP.SATFINITE.E4M3.F32.PACK_AB_MERGE_C R100, R85, R100, RZ ;  /* 0x000000645564723e */ /* 0x000fc800048070ff */
[----:B------:R-:W-:Y:S02]  /*4ef0*/  F2FP.SATFINITE.E4M3.F32.PACK_AB_MERGE_C R214, R101, R84, R100 ;  /* 0x0000005465d6723e */ /* 0x000fe40004807064 */
[----:B------:R-:W-:Y:S01]  /*4f00*/  CS2R R84, SRZ ;  /* 0x0000000000547805 */ /* 0x000fe2000001ff00 */
[----:B------:R-:W0:Y:S01]  /*4f10*/  MUFU.EX2 R159, R159 ;  /* 0x0000009f009f7308 */ /* 0x000e220000000800 */
[----:B-1----:R-:W-:-:S07]  /*4f20*/  FADD.FTZ R15, R81, R52 ;  /* 0x00000034510f7221 */ /* 0x002fce0000010000 */
[----:B------:R-:W1:Y:S01]  /*4f30*/  MUFU.EX2 R108, R161 ;  /* 0x000000a1006c7308 */ /* 0x000e620000000800 */
[----:B--2---:R-:W-:-:S07]  /*4f40*/  FADD.FTZ R52, R98, R15 ;  /* 0x0000000f62347221 */ /* 0x004fce0000010000 */
[----:B------:R-:W2:Y:S01]  /*4f50*/  MUFU.EX2 R49, R163 ;  /* 0x000000a300317308 */ /* 0x000ea20000000800 */
[----:B0-----:R-:W-:Y:S01]  /*4f60*/  FADD.FTZ R15, R159, R52 ;  /* 0x000000349f0f7221 */ /* 0x001fe20000010000 */
[----:B------:R-:W-:-:S04]  /*4f70*/  FADD.FTZ R52, R44, R41 ;  /* 0x000000292c347221 */ /* 0x000fc80000010000 */
[----:B------:R-:W-:Y:S01]  /*4f80*/  FADD.FTZ R21, R45, R52 ;  /* 0x000000342d157221 */ /* 0x000fe20000010000 */
[----:B------:R-:W-:Y:S01]  /*4f90*/  CS2R R44, SRZ ;  /* 0x00000000002c7805 */ /* 0x000fe2000001ff00 */
[----:B------:R-:W0:Y:S01]  /*4fa0*/  MUFU.EX2 R104, R104 ;  /* 0x0000006800687308 */ /* 0x000e220000000800 */
[C---:B-1----:R-:W-:Y:S01]  /*4fb0*/  F2FP.SATFINITE.E4M3.F32.PACK_AB_MERGE_C R159, R108.reuse, R159, RZ ;  /* 0x0000009f6c9f723e */ /* 0x042fe200048070ff */
[----:B------:R-:W-:Y:S01]  /*4fc0*/  FADD.FTZ R108, R108, R15 ;  /* 0x0000000f6c6c7221 */ /* 0x000fe20000010000 */
[----:B------:R-:W-:Y:S02]  /*4fd0*/  FADD.FTZ R24, R24, R21 ;  /* 0x0000001518187221 */ /* 0x000fe40000010000 */
[----:B------:R-:W1:Y:S01]  /*4fe0*/  @P2 LDC R21, c[0x0][0x450] ;  /* 0x00011400ff152b82 */ /* 0x000e620000000800 */
[----:B------:R-:W-:Y:S01]  /*4ff0*/  F2FP.SATFINITE.E4M3.F32.PACK_AB_MERGE_C R208, R98, R81, R159 ;  /* 0x0000005162d0723e */ /* 0x000fe2000480709f */
[----:B------:R-:W-:Y:S01]  /*5000*/  FADD.FTZ R25, R25, R24 ;  /* 0x0000001819197221 */ /* 0x000fe20000010000 */
[----:B------:R-:W3:Y:S01]  /*5010*/  MUFU.EX2 R165, R165 ;  /* 0x000000a500a57308 */ /* 0x000ee20000000800 */
[----:B--2---:R-:W-:Y:S01]  /*5020*/  FADD.FTZ R15, R49, R108 ;  /* 0x0000006c310f7221 */ /* 0x004fe20000010000 */
[----:B------:R-:W-:-:S06]  /*5030*/  CS2R R80, SRZ ;  /* 0x0000000000507805 */ /* 0x000fcc000001ff00 */
[----:B------:R2:W4:Y:S01]  /*5040*/  MUFU.EX2 R66, R69 ;  /* 0x0000004500427308 */ /* 0x0005220000000800 */
[----:B0-----:R-:W-:Y:S01]  /*5050*/  FADD.FTZ R36, R104, R15 ;  /* 0x0000000f68247221 */ /* 0x001fe20000010000 */
[----:B------:R-:W-:-:S04]  /*5060*/  F2FP.SATFINITE.E4M3.F32.PACK_AB_MERGE_C R15, R33, R32, RZ ;  /* 0x00000020210f723e */ /* 0x000fc800048070ff */
[----:B------:R-:W-:Y:S02]  /*5070*/  F2FP.SATFINITE.E4M3.F32.PACK_AB_MERGE_C R205, R29, R28, R15 ;  /* 0x0000001c1dcd723e */ /* 0x000fe4000480700f */
[----:B------:R-:W0:Y:S01]  /*5080*/  MUFU.EX2 R8, R99 ;  /* 0x0000006300087308 */ /* 0x000e220000000800 */
[----:B---3--:R-:W-:Y:S01]  /*5090*/  FADD.FTZ R13, R165, R36 ;  /* 0x00000024a50d7221 */ /* 0x008fe20000010000 */
[----:B------:R-:W-:Y:S01]  /*50a0*/  FADD.FTZ R36, R28, R25 ;  /* 0x000000191c247221 */ /* 0x000fe20000010000 */
[----:B------:R-:W-:Y:S02]  /*50b0*/  F2FP.SATFINITE.E4M3.F32.PACK_AB_MERGE_C R15, R43, R14, RZ ;  /* 0x0000000e2b0f723e */ /* 0x000fe400048070ff */
[----:B--2---:R-:W-:Y:S01]  /*50c0*/  CS2R R68, SRZ ;  /* 0x0000000000447805 */ /* 0x004fe2000001ff00 */
[----:B------:R-:W-:Y:S01]  /*50d0*/  FADD.FTZ R29, R29, R36 ;  /* 0x000000241d1d7221 */ /* 0x000fe20000010000 */
[----:B------:R-:W-:Y:S01]  /*50e0*/  F2FP.SATFINITE.E4M3.F32.PACK_AB_MERGE_C R207, R37, R12, R15 ;  /* 0x0000000c25cf723e */ /* 0x000fe2000480700f */
[----:B------:R-:W2:Y:S01]  /*50f0*/  MUFU.EX2 R167, R167 ;  /* 0x000000a700a77308 */ /* 0x000ea20000000800 */
[----:B----4-:R-:W-:Y:S01]  /*5100*/  FADD.FTZ R13, R66, R13 ;  /* 0x0000000d420d7221 */ /* 0x010fe20000010000 */
[----:B------:R-:W-:Y:S01]  /*5110*/  FADD.FTZ R36, R32, R29 ;  /* 0x0000001d20247221 */ /* 0x000fe20000010000 */
[----:B------:R-:W3:Y:S01]  /*5120*/  @P2 LDC R15, c[0x0][0x44c] ;  /* 0x00011300ff0f2b82 */ /* 0x000ee20000000800 */
[----:B------:R-:W-:-:S02]  /*5130*/  F2FP.SATFINITE.E4M3.F32.PACK_AB_MERGE_C R165, R66, R165, RZ ;  /* 0x000000a542a5723e */ /* 0x000fc400048070ff */
[----:B------:R-:W-:Y:S01]  /*5140*/  CS2R R66, SRZ ;  /* 0x0000000000427805 */ /* 0x000fe2000001ff00 */
[----:B------:R-:W-:Y:S01]  /*5150*/  FADD.FTZ R33, R33, R36 ;  /* 0x0000002421217221 */ /* 0x000fe20000010000 */
[----:B------:R-:W4:Y:S01]  /*5160*/  MUFU.EX2 R169, R169 ;  /* 0x000000a900a97308 */ /* 0x000f220000000800 */
[----:B0-----:R-:W-:Y:S01]  /*5170*/  FADD.FTZ R28, R8, R13 ;  /* 0x0000000d081c7221 */ /* 0x001fe20000010000 */
[----:B------:R-:W-:-:S06]  /*5180*/  F2FP.SATFINITE.E4M3.F32.PACK_AB_MERGE_C R210, R104, R49, R165 ;  /* 0x0000003168d2723e */ /* 0x000fcc00048070a5 */
[----:B------:R-:W0:Y:S01]  /*5190*/  MUFU.EX2 R6, R95 ;  /* 0x0000005f00067308 */ /* 0x000e220000000800 */
[----:B--2---:R-:W-:-:S07]  /*51a0*/  FADD.FTZ R32, R167, R28 ;  /* 0x0000001ca7207221 */ /* 0x004fce0000010000 */
[----:B------:R-:W2:Y:S01]  /*51b0*/  MUFU.EX2 R171, R171 ;  /* 0x000000ab00ab7308 */ /* 0x000ea20000000800 */
[----:B----4-:R-:W-:Y:S01]  /*51c0*/  FADD.FTZ R13, R169, R32 ;  /* 0x00000020a90d7221 */ /* 0x010fe20000010000 */
[----:B------:R-:W-:-:S04]  /*51d0*/  FADD.FTZ R32, R12, R33 ;  /* 0x000000210c207221 */ /* 0x000fc80000010000 */
[----:B------:R-:W-:Y:S01]  /*51e0*/  FADD.FTZ R37, R37, R32 ;  /* 0x0000002025257221 */ /* 0x000fe20000010000 */
[----:B------:R-:W-:Y:S01]  /*51f0*/  CS2R R32, SRZ ;  /* 0x0000000000207805 */ /* 0x000fe2000001ff00 */
[----:B------:R4:W5:Y:S01]  /*5200*/  MUFU.EX2 R38, R65 ;  /* 0x0000004100267308 */ /* 0x0009620000000800 */
[C---:B0-----:R-:W-:Y:S01]  /*5210*/  F2FP.SATFINITE.E4M3.F32.PACK_AB_MERGE_C R169, R6.reuse, R169, RZ ;  /* 0x000000a906a9723e */ /* 0x041fe200048070ff */
[----:B------:R-:W-:Y:S01]  /*5220*/  FADD.FTZ R6, R6, R13 ;  /* 0x0000000d06067221 */ /* 0x000fe20000010000 */
[----:B------:R-:W-:Y:S01]  /*5230*/  FADD.FTZ R14, R14, R37 ;  /* 0x000000250e0e7221 */ /* 0x000fe20000010000 */
[----:B------:R-:W-:Y:S02]  /*5240*/  CS2R R36, SRZ ;  /* 0x0000000000247805 */ /* 0x000fe4000001ff00 */
[----:B------:R-:W-:Y:S01]  /*5250*/  F2FP.SATFINITE.E4M3.F32.PACK_AB_MERGE_C R204, R167, R8, R169 ;  /* 0x00000008a7cc723e */ /* 0x000fe200048070a9 */
[----:B------:R-:W-:Y:S01]  /*5260*/  FADD.FTZ R43, R43, R14 ;  /* 0x0000000e2b2b7221 */ /* 0x000fe20000010000 */
[----:B------:R-:W0:Y:S01]  /*5270*/  MUFU.EX2 R91, R91 ;  /* 0x0000005b005b7308 */ /* 0x000e220000000800 */
[----:B--2---:R-:W-:Y:S01]  /*5280*/  FADD.FTZ R13, R171, R6 ;  /* 0x00000006ab0d7221 */ /* 0x004fe20000010000 */
[----:B----4-:R-:W-:-:S06]  /*5290*/  CS2R R64, SRZ ;  /* 0x0000000000407805 */ /* 0x010fcc000001ff00 */
[----:B------:R2:W4:Y:S01]  /*52a0*/  MUFU.EX2 R40, R53 ;  /* 0x0000003500287308 */ /* 0x0005220000000800 */
[----:B-----5:R-:W-:-:S07]  /*52b0*/  FADD.FTZ R12, R38, R13 ;  /* 0x0000000d260c7221 */ /* 0x020fce0000010000 */
[----:B------:R-:W5:Y:S01]  /*52c0*/  MUFU.EX2 R183, R183 ;  /* 0x000000b700b77308 */ /* 0x000f620000000800 */
[----:B0-----:R-:W-:Y:S01]  /*52d0*/  FADD.FTZ R13, R91, R12 ;  /* 0x0000000c5b0d7221 */ /* 0x001fe20000010000 */
[----:B--2---:R-:W-:-:S06]  /*52e0*/  CS2R R52, SRZ ;  /* 0x0000000000347805 */ /* 0x004fcc000001ff00 */
[----:B------:R-:W0:Y:S01]  /*52f0*/  MUFU.EX2 R20, R20 ;  /* 0x0000001400147308 */ /* 0x000e220000000800 */
[C---:B----4-:R-:W-:Y:S01]  /*5300*/  F2FP.SATFINITE.E4M3.F32.PACK_AB_MERGE_C R91, R40.reuse, R91, RZ ;  /* 0x0000005b285b723e */ /* 0x050fe200048070ff */
[----:B------:R-:W-:-:S03]  /*5310*/  FADD.FTZ R40, R40, R13 ;  /* 0x0000000d28287221 */ /* 0x000fc60000010000 */
[----:B------:R-:W-:Y:S02]  /*5320*/  F2FP.SATFINITE.E4M3.F32.PACK_AB_MERGE_C R206, R38, R171, R91 ;  /* 0x000000ab26ce723e */ /* 0x000fe4000480705b */
[----:B------:R-:W-:Y:S01]  /*5330*/  CS2R R38, SRZ ;  /* 0x0000000000267805 */ /* 0x000fe2000001ff00 */
[----:B------:R-:W2:Y:S01]  /*5340*/  MUFU.EX2 R179, R179 ;  /* 0x000000b300b37308 */ /* 0x000ea20000000800 */
[----:B-----5:R-:W-:-:S07]  /*5350*/  F2FP.SATFINITE.E4M3.F32.PACK_AB_MERGE_C R14, R183, R30, RZ ;  /* 0x0000001eb70e723e */ /* 0x020fce00048070ff */
[----:B------:R-:W4:Y:S01]  /*5360*/  MUFU.EX2 R87, R87 ;  /* 0x0000005700577308 */ /* 0x000f220000000800 */
[----:B0-----:R-:W-:Y:S01]  /*5370*/  FADD.FTZ R12, R20, R43 ;  /* 0x0000002b140c7221 */ /* 0x001fe20000010000 */
[----:B------:R-:W-:-:S06]  /*5380*/  CS2R R42, SRZ ;  /* 0x00000000002a7805 */ /* 0x000fcc000001ff00 */
[----:B------:R-:W0:Y:S01]  /*5390*/  MUFU.EX2 R24, R83 ;  /* 0x0000005300187308 */ /* 0x000e220000000800 */
[C---:B--2---:R-:W-:Y:S01]  /*53a0*/  F2FP.SATFINITE.E4M3.F32.PACK_AB_MERGE_C R201, R179.reuse, R20, R14 ;  /* 0x00000014b3c9723e */ /* 0x044fe2000480700e */
[----:B------:R-:W-:Y:S01]  /*53b0*/  FADD.FTZ R179, R179, R12 ;  /* 0x0000000cb3b37221 */ /* 0x000fe20000010000 */
[----:B---3--:R-:W-:-:S04]  /*53c0*/  @P2 IMAD.HI.U32 R14, R22, R15, RZ ;  /* 0x0000000f160e2227 */ /* 0x008fc800078e00ff */
[----:B------:R-:W-:Y:S01]  /*53d0*/  FADD.FTZ R30, R30, R179 ;  /* 0x000000b31e1e7221 */ /* 0x000fe20000010000 */
[----:B------:R-:W2:Y:S01]  /*53e0*/  MUFU.EX2 R173, R173 ;  /* 0x000000ad00ad7308 */ /* 0x000ea20000000800 */
[----:B----4-:R-:W-:Y:S01]  /*53f0*/  FADD.FTZ R13, R87, R40 ;  /* 0x00000028570d7221 */ /* 0x010fe20000010000 */
[----:B-1----:R-:W-:Y:S01]  /*5400*/  @P2 SHF.R.U32.HI R22, RZ, R21, R14 ;  /* 0x00000015ff162219 */ /* 0x002fe2000001160e */
[----:B------:R-:W-:Y:S01]  /*5410*/  FADD.FTZ R183, R183, R30 ;  /* 0x0000001eb7b77221 */ /* 0x000fe20000010000 */
[----:B------:R-:W-:Y:S01]  /*5420*/  VIADD R14, R23, 0xfffffffe ;  /* 0xfffffffe170e7836 */ /* 0x000fe20000000000 */
[----:B------:R-:W-:Y:S02]  /*5430*/  CS2R R30, SRZ ;  /* 0x00000000001e7805 */ /* 0x000fe4000001ff00 */
[----:B------:R-:W-:Y:S01]  /*5440*/  IADD3 R137, R22, -R7, R136 ;  /* 0x8000000716897210 */ /* 0x000fe20007ffe088 */
[----:B------:R-:W-:Y:S01]  /*5450*/  IMAD.MOV.U32 R136, RZ, RZ, RZ ;  /* 0x000000ffff887224 */ /* 0x000fe200078e00ff */
[----:B------:R-:W1:Y:S01]  /*5460*/  MUFU.EX2 R28, R175 ;  /* 0x000000af001c7308 */ /* 0x000e620000000800 */
[----:B0-----:R-:W-:Y:S01]  /*5470*/  FADD.FTZ R12, R24, R13 ;  /* 0x0000000d180c7221 */ /* 0x001fe20000010000 */
[----:B------:R-:W-:Y:S01]  /*5480*/  CS2R R40, SRZ ;  /* 0x0000000000287805 */ /* 0x000fe2000001ff00 */
[----:B------:R-:W-:Y:S01]  /*5490*/  IMAD.HI R136, R137, -0x6db6db6d, R136 ;  /* 0x9249249389887827 */ /* 0x000fe200078e0288 */
[----:B------:R-:W-:-:S04]  /*54a0*/  CS2R R82, SRZ ;  /* 0x0000000000527805 */ /* 0x000fc8000001ff00 */
[----:B------:R-:W-:Y:S01]  /*54b0*/  MUFU.EX2 R11, R11 ;  /* 0x0000000b000b7308 */ /* 0x000fe20000000800 */
[----:B--2---:R-:W-:-:S07]  /*54c0*/  FADD.FTZ R13, R173, R12 ;  /* 0x0000000cad0d7221 */ /* 0x004fce0000010000 */
[----:B------:R-:W0:Y:S01]  /*54d0*/  MUFU.EX2 R34, R34 ;  /* 0x0000002200227308 */ /* 0x000e220000000800 */
[C---:B-1----:R-:W-:Y:S01]  /*54e0*/  F2FP.SATFINITE.E4M3.F32.PACK_AB_MERGE_C R173, R28.reuse, R173, RZ ;  /* 0x000000ad1cad723e */ /* 0x042fe200048070ff */
[----:B------:R-:W-:-:S03]  /*54f0*/  FADD.FTZ R28, R28, R13 ;  /* 0x0000000d1c1c7221 */ /* 0x000fc60000010000 */
[----:B------:R-:W-:Y:S02]  /*5500*/  F2FP.SATFINITE.E4M3.F32.PACK_AB_MERGE_C R200, R24, R87, R173 ;  /* 0x0000005718c8723e */ /* 0x000fe400048070ad */
[----:B------:R-:W-:Y:S02]  /*5510*/  CS2R R24, SRZ ;  /* 0x0000000000187805 */ /* 0x000fe4000001ff00 */
[----:B------:R-:W-:Y:S01]  /*5520*/  CS2R R86, SRZ ;  /* 0x0000000000567805 */ /* 0x000fe2000001ff00 */
[----:B------:R-:W1:Y:S08]  /*5530*/  MUFU.EX2 R26, R26 ;  /* 0x0000001a001a7308 */ /* 0x000e700000000800 */
[----:B------:R-:W2:Y:S01]  /*5540*/  MUFU.EX2 R185, R185 ;  /* 0x000000b900b97308 */ /* 0x000ea20000000800 */
[----:B0-----:R-:W-:-:S07]  /*5550*/  F2FP.SATFINITE.E4M3.F32.PACK_AB_MERGE_C R12, R34, R11, RZ ;  /* 0x0000000b220c723e */ /* 0x001fce00048070ff */
[----:B------:R-:W0:Y:S01]  /*5560*/  MUFU.EX2 R79, R79 ;  /* 0x0000004f004f7308 */ /* 0x000e220000000800 */
[----:B-1----:R-:W-:-:S07]  /*5570*/  FADD.FTZ R8, R26, R183 ;  /* 0x000000b71a087221 */ /* 0x002fce0000010000 */
[----:B------:R-:W1:Y:S01]  /*5580*/  MUFU.EX2 R6, R177 ;  /* 0x000000b100067308 */ /* 0x000e620000000800 */
[C---:B--2---:R-:W-:Y:S01]  /*5590*/  F2FP.SATFINITE.E4M3.F32.PACK_AB_MERGE_C R203, R185.reuse, R26, R12 ;  /* 0x0000001ab9cb723e */ /* 0x044fe2000480700c */
[----:B------:R-:W-:Y:S01]  /*55a0*/  FADD.FTZ R12, R185, R8 ;  /* 0x00000008b90c7221 */ /* 0x000fe20000010000 */
[----:B------:R-:W-:-:S05]  /*55b0*/  CS2R R26, SRZ ;  /* 0x00000000001a7805 */ /* 0x000fca000001ff00 */
[----:B------:R-:W-:Y:S01]  /*55c0*/  MUFU.EX2 R181, R181 ;  /* 0x000000b500b57308 */ /* 0x000fe20000000800 */
[----:B0-----:R-:W-:Y:S01]  /*55d0*/  FADD.FTZ R7, R79, R28 ;  /* 0x0000001c4f077221 */ /* 0x001fe20000010000 */
[----:B------:R-:W-:-:S06]  /*55e0*/  CS2R R28, SRZ ;  /* 0x00000000001c7805 */ /* 0x000fcc000001ff00 */
[----:B------:R-:W0:Y:S01]  /*55f0*/  MUFU.EX2 R48, R48 ;  /* 0x0000003000307308 */ /* 0x000e220000000800 */
[----:B-1----:R-:W-:Y:S01]  /*5600*/  FADD.FTZ R8, R6, R7 ;  /* 0x0000000706087221 */ /* 0x002fe20000010000 */
[----:B------:R-:W-:Y:S01]  /*5610*/  FADD.FTZ R7, R11, R12 ;  /* 0x0000000c0b077221 */ /* 0x000fe20000010000 */
[----:B------:R-:W-:-:S03]  /*5620*/  SHF.R.U32.HI R11, RZ, 0x1f, R136 ;  /* 0x0000001fff0b7819 */ /* 0x000fc60000011688 */
[----:B------:R-:W-:Y:S01]  /*5630*/  FADD.FTZ R7, R34, R7 ;  /* 0x0000000722077221 */ /* 0x000fe20000010000 */
[----:B------:R-:W-:Y:S02]  /*5640*/  LEA.HI.SX32 R11, R136, R11, 0x19 ;  /* 0x0000000b880b7211 */ /* 0x000fe400078fcaff */
[----:B------:R-:W-:Y:S02]  /*5650*/  CS2R R34, SRZ ;  /* 0x0000000000227805 */ /* 0x000fe4000001ff00 */
[----:B0-----:R-:W-:Y:S01]  /*5660*/  F2FP.SATFINITE.E4M3.F32.PACK_AB_MERGE_C R13, R48, R181, RZ ;  /* 0x000000b5300d723e */ /* 0x001fe200048070ff */
[----:B------:R-:W-:-:S03]  /*5670*/  FADD.FTZ R181, R181, R8 ;  /* 0x00000008b5b57221 */ /* 0x000fc60000010000 */
[----:B------:R-:W-:Y:S01]  /*5680*/  F2FP.SATFINITE.E4M3.F32.PACK_AB_MERGE_C R202, R6, R79, R13 ;  /* 0x0000004f06ca723e */ /* 0x000fe2000480700d */
[----:B------:R-:W-:Y:S01]  /*5690*/  FADD.FTZ R8, R48, R181 ;  /* 0x000000b530087221 */ /* 0x000fe20000010000 */
[----:B------:R-:W-:Y:S01]  /*56a0*/  VIMNMX R13, R18, R11, !PT ;  /* 0x0000000b120d7248 */ /* 0x000fe20007fe0100 */
[----:B------:R-:W-:Y:S01]  /*56b0*/  IMAD.MOV.U32 R6, RZ, RZ, RZ ;  /* 0x000000ffff067224 */ /* 0x000fe200078e00ff */
[----:B------:R-:W-:Y:S02]  /*56c0*/  CS2R R48, SRZ ;  /* 0x0000000000307805 */ /* 0x000fe4000001ff00 */
[----:B------:R-:W-:Y:S02]  /*56d0*/  CS2R R78, SRZ ;  /* 0x00000000004e7805 */ /* 0x000fe4000001ff00 */
[----:B------:R-:W-:-:S13]  /*56e0*/  ISETP.GE.AND P3, PT, R14, R13, PT ;  /* 0x0000000d0e00720c */ /* 0x000fda0003f66270 */
[----:B------:R-:W-:Y:S05]  /*56f0*/  @!P3 BRA `(.L_x_7910) ;  /* 0x0000004400c4b947 */ /* 0x000fea0003800000 */
        /* <DEDUP_REMOVED lines=36> */
[----:B------:R-:W-:Y:S01]  /*5940*/  ULDC UR5, c[0x0][0x288] ;  /* 0x0000a20000057ab9 */ /* 0x000fe20000000800 */
[----:B------:R-:W-:-:S05]  /*5950*/  ULDC UR7, c[0x0][0x2f0] ;  /* 0x0000bc0000077ab9 */ /* 0x000fca0000000800 */
.L_x_7920:
[----:B------:R-:W-:Y:S01]  /*5960*/  ISETP.NE.AND P4, PT, RZ, UR40, PT ;  /* 0x00000028ff007c0c */ /* 0x000fe2000bf85270 */
[----:B------:R-:W-:-:S04]  /*5970*/  UISETP.NE.AND UP0, UPT, UR43, 0x1, UPT ;  /* 0x000000012b00788c */ /* 0x000fc8000bf05270 */
[----:B------:R-:W-:-:S06]  /*5980*/  USEL UR10, URZ, 0x1, UP0 ;  /* 0x000000013f0a7887 */ /* 0x000fcc0008000000 */
[----:B------:R-:W-:Y:S02]  /*5990*/  LOP3.LUT R6, R15, UR10, RZ, 0x3c, !PT ;  /* 0x0000000a0f067c12 */ /* 0x000fe4000f8e3cff */
[----:B------:R-:W-:Y:S05]  /*59a0*/  @P4 BRA `(.L_x_7911) ;  /* 0x0000000000344947 */ /* 0x000fea0003800000 */
[----:B------:R-:W-:Y:S05]  /*59b0*/  @!P1 BRA `(.L_x_7912) ;  /* 0x0000000000049947 */ /* 0x000fea0003800000 */
[----:B------:R-:W-:Y:S01]  /*59c0*/  BPT.TRAP 0x1 ;  /* 0x000000040000795c */ /* 0x000fe20000300000 */
.L_x_7912:
        /* <DEDUP_REMOVED lines=8> */
.L_x_7913:
[----:B-1----:R-:W-:Y:S05]  /*5a50*/  @P3 BRA `(.L_x_7911) ;  /* 0x0000000000083947 */ /* 0x002fea0003800000 */
[----:B------:R-:W1:Y:S02]  /*5a60*/  SYNCS.PHASECHK.TRANS64.TRYWAIT P3, [UR10+0x2e830], R0 ;  /* 0x02e83000ff0075a7 */ /* 0x000e64000806014a */
[----:B-1----:R-:W-:Y:S05]  /*5a70*/  @!P3 BRA `(.L_x_7914) ;  /* 0x000000e40028b947 */ /* 0x002fea0003800000 */
.L_x_7911:
        /* <DEDUP_REMOVED lines=187> */
.L_x_7916:
[----:B------:R-:W-:Y:S01]  /*6630*/  ULEA UR10, UR43, UR41, 0x3 ;  /* 0x000000292b0a7291 */ /* 0x000fe2000f8e183f */
[----:B------:R-:W-:-:S08]  /*6640*/  SHF.L.U32 R0, R15, 0x1f, RZ ;  /* 0x0000001f0f007819 */ /* 0x000fd000000006ff */
[----:B------:R0:W1:Y:S01]  /*6650*/  SYNCS.PHASECHK.TRANS64.TRYWAIT P3, [UR10+0x2e850], R0 ;  /* 0x02e85000ff0075a7 */ /* 0x000062000806014a */
[----:B------:R-:W-:Y:S05]  /*6660*/  @!P1 BRA `(.L_x_7917) ;  /* 0x0000000000049947 */ /* 0x000fea0003800000 */
[----:B------:R-:W-:Y:S01]  /*6670*/  BPT.TRAP 0x1 ;  /* 0x000000040000795c */ /* 0x000fe20000300000 */
.L_x_7917:
[----:B-1----:R-:W-:Y:S05]  /*6680*/  @P3 BRA `(.L_x_7915) ;  /* 0x0000000000083947 */ /* 0x002fea0003800000 */
[----:B------:R-:W1:Y:S02]  /*6690*/  SYNCS.PHASECHK.TRANS64.TRYWAIT P3, [UR10+0x2e850], R0 ;  /* 0x02e85000ff0075a7 */ /* 0x000e64000806014a */
[----:B-1----:R-:W-:Y:S05]  /*66a0*/  @!P3 BRA `(.L_x_7918) ;  /* 0x000000d80034b947 */ /* 0x002fea0003800000 */
.L_x_7915:
[----:B------:R-:W-:Y:S01]  /*66b0*/  UIADD3 UR10, UR41, 0x400, URZ ;  /* 0x00000400290a7890 */ /* 0x000fe2000fffe03f */
[----:B------:R-:W-:Y:S01]  /*66c0*/  WARPGROUP.ARRIVE ;  /* 0x00000000000079c5 */ /* 0x000fe20000000000 */
[----:B------:R-:W-:Y:S01]  /*66d0*/  UMOV UR11, 0xc0000010 ;  /* 0xc0000010000b7882 */ /* 0x000fe20000000000 */
[----:B01----:R-:W0:Y:S01]  /*66e0*/  @P2 LDC R0, c[0x0][0x44c] ;  /* 0x00011300ff002b82 */ /* 0x003e220000000800 */
[----:B------:R-:W-:Y:S01]  /*66f0*/  USHF.R.U32.HI UR10, URZ, 0x4, UR10 ;  /* 0x000000043f0a7899 */ /* 0x000fe2000801160a */
[----:B------:R-:W-:-:S03]  /*6700*/  UMOV UR15, 0xc0000010 ;  /* 0xc0000010000f7882 */ /* 0x000fc60000000000 */
[----:B------:R-:W-:-:S03]  /*6710*/  ULOP3.LUT UR10, UR10, 0x3fff, URZ, 0xc0, !UPT ;  /* 0x00003fff0a0a7892 */ /* 0x000fc6000f8ec03f */
[----:B------:R-:W1:Y:S01]  /*6720*/  @P2 LDC R20, c[0x0][0x450] ;  /* 0x00011400ff142b82 */ /* 0x000e620000000800 */
[----:B------:R-:W-:-:S04]  /*6730*/  ULOP3.LUT UR10, UR10, 0x10000, URZ, 0xfc, !UPT ;  /* 0x000100000a0a7892 */ /* 0x000fc8000f8efc3f */
[----:B------:R-:W-:-:S04]  /*6740*/  UIMAD UR10, UR43, 0x700, UR10 ;  /* 0x000007002b0a78a4 */ /* 0x000fc8000f8e020a */
[----:B------:R-:W-:-:S05]  /*6750*/  UIADD3 UR14, UR10, 0x100, URZ ;  /* 0x000001000a0e7890 */ /* 0x000fca000fffe03f */
[----:B------:R-:W-:Y:S01]  /*6760*/  QGMMA.64x128x32.F32.E4M3.E4M3 R24, R224, gdesc[UR8], R24, gsb0 ;  /* 0x01e00008e0187df3 */ /* 0x000fe20008000818 */
[----:B------:R-:W-:Y:S01]  /*6770*/  UMOV UR11, 0xc0000010 ;  /* 0xc0000010000b7882 */ /* 0x000fe20000000000 */
[----:B0-----:R-:W-:-:S04]  /*6780*/  @P2 IMAD.HI.U32 R3, R9, R0, RZ ;  /* 0x0000000009032227 */ /* 0x001fc800078e00ff */
[----:B------:R-:W-:Y:S01]  /*6790*/  IMAD.MOV.U32 R0, RZ, RZ, R9 ;  /* 0x000000ffff007224 */ /* 0x000fe200078e0009 */
[----:B-1----:R-:W-:Y:S01]  /*67a0*/  @P2 SHF.R.U32.HI R0, RZ, R20, R3 ;  /* 0x00000014ff002219 */ /* 0x002fe20000011603 */
[----:B------:R-:W-:-:S04]  /*67b0*/  IMAD.MOV.U32 R3, RZ, RZ, -0xe0 ;  /* 0xffffff20ff037424 */ /* 0x000fc800078e00ff */
[----:B------:R-:W0:Y:S01]  /*67c0*/  SHFL.IDX PT, R20, R0, RZ, 0x1c1f ;  /* 0x001c1fff00147589 */ /* 0x000e2200000e0000 */
[----:B------:R-:W-:-:S04]  /*67d0*/  IMAD R3, R14, R3, 0x1 ;  /* 0x000000010e037424 */ /* 0x000fc800078e0203 */
[----:B------:R-:W-:-:S04]  /*67e0*/  IMAD R3, R10, -0x2, R3 ;  /* 0xfffffffe0a037824 */ /* 0x000fc800078e0203 */
[----:B------:R-:W-:-:S05]  /*67f0*/  IMAD R15, R16, UR7, R3 ;  /* 0x00000007100f7c24 */ /* 0x000fca000f8e0203 */
[----:B0-----:R-:W-:-:S04]  /*6800*/  IADD3 R3, R20, -UR5, R15 ;  /* 0x8000000514037c10 */ /* 0x001fc8000fffe00f */
[C---:B------:R-:W-:Y:S02]  /*6810*/  ISETP.GT.AND P3, PT, R3.reuse, RZ, PT ;  /* 0x000000ff0300720c */ /* 0x040fe40003f64270 */
[C---:B------:R-:W-:Y:S02]  /*6820*/  ISETP.GT.AND P4, PT, R3.reuse, 0x1, PT ;  /* 0x000000010300780c */ /* 0x040fe40003f84270 */
[----:B------:R-:W-:Y:S02]  /*6830*/  FSEL R21, R184, -INF , P3 ;  /* 0xff800000b8157808 */ /* 0x000fe40001800000 */
[----:B------:R-:W-:Y:S01]  /*6840*/  ISETP.GT.AND P3, PT, R3, 0x8, PT ;  /* 0x000000080300780c */ /* 0x000fe20003f64270 */
[----:B------:R-:W0:Y:S01]  /*6850*/  SHFL.IDX PT, R184, R0, 0x1, 0x1c1f ;  /* 0x003c1f0000b87f89 */ /* 0x000e2200000e0000 */
        /* <DEDUP_REMOVED lines=12> */
[----:B0-----:R-:W-:Y:S02]  /*6920*/  IADD3 R184, R184, -UR5, R15 ;  /* 0x80000005b8b87c10 */ /* 0x001fe4000fffe00f */
        /* <DEDUP_REMOVED lines=31> */
[C---:B------:R-:W-:Y:S02]  /*6b20*/  ISETP.GT.AND P4, PT, R3.reuse, 0x71, PT ;  /* 0x000000710300780c */ /* 0x040fe40003f84270 */
[----:B------:R-:W-:Y:S01]  /*6b30*/  ISETP.GT.AND P5, PT, R184, 0x29, PT ;  /* 0x00000029b800780c */ /* 0x000fe20003fa4270 */
[----:B------:R-:W-:Y:S02]  /*6b40*/  WARPGROUP.DEPBAR.LE gsb0, 0x0 ;  /* 0x00008000000079c5 */ /* 0x000fe40000010000 */
[----:B------:R-:W-:Y:S01]  /*6b50*/  FSEL R225, R192, -INF , P3 ;  /* 0xff800000c0e17808 */ /* 0x000fe20001800000 */
[----:B------:R-:W-:Y:S01]  /*6b60*/  WARPGROUP.ARRIVE ;  /* 0x00000000000079c5 */ /* 0x000fe20000000000 */
[----:B------:R-:W-:Y:S02]  /*6b70*/  ISETP.GT.AND P3, PT, R3, 0x18, PT ;  /* 0x000000180300780c */ /* 0x000fe40003f64270 */
[----:B------:R-:W-:Y:S02]  /*6b80*/  FMNMX.FTZ R20, R225, R20, !PT ;  /* 0x00000014e1147209 */ /* 0x000fe40007810000 */
[----:B------:R-:W-:Y:S01]  /*6b90*/  FSEL R227, R196, -INF , P3 ;  /* 0xff800000c4e37808 */ /* 0x000fe20001800000 */
[----:B------:R-:W-:Y:S01]  /*6ba0*/  QGMMA.64x128x32.F32.E4M3.E4M3 R24, R220, gdesc[UR12], R24, gsb0 ;  /* 0x01e0000cdc187df3 */ /* 0x000fe20008000818 */
[----:B------:R-:W-:Y:S01]  /*6bb0*/  FMNMX.FTZ R20, R193, R20, !PT ;  /* 0x00000014c1147209 */ /* 0x000fe20007810000 */
[----:B------:R-:W-:Y:S01]  /*6bc0*/  UIADD3 UR14, UR10, 0x200, URZ ;  /* 0x000002000a0e7890 */ /* 0x000fe2000fffe03f */
[----:B------:R-:W-:Y:S01]  /*6bd0*/  ISETP.GT.AND P3, PT, R3, 0x20, PT ;  /* 0x000000200300780c */ /* 0x000fe20003f64270 */
[----:B------:R-:W-:Y:S01]  /*6be0*/  UMOV UR15, 0xc0000010 ;  /* 0xc0000010000f7882 */ /* 0x000fe20000000000 */
        /* <DEDUP_REMOVED lines=69> */
[----:B------:R-:W-:Y:S02]  /*7040*/  WARPGROUP.DEPBAR.LE gsb0, 0x0 ;  /* 0x00008000000079c5 */ /* 0x000fe40000010000 */
[----:B------:R-:W-:Y:S01]  /*7050*/  FMNMX.FTZ R20, R128, R20, !PT ;  /* 0x0000001480147209 */ /* 0x000fe20007810000 */
[----:B------:R-:W-:Y:S01]  /*7060*/  WARPGROUP.ARRIVE ;  /* 0x00000000000079c5 */ /* 0x000fe20000000000 */
[----:B------:R-:W-:Y:S02]  /*7070*/  ISETP.GT.AND P4, PT, R3, 0x99, PT ;  /* 0x000000990300780c */ /* 0x000fe40003f84270 */
[----:B------:R-:W-:Y:S02]  /*7080*/  FSEL R132, R132, -INF , P3 ;  /* 0xff80000084847808 */ /* 0x000fe40001800000 */
[----:B------:R-:W-:Y:S01]  /*7090*/  FMNMX.FTZ R20, R129, R20, !PT ;  /* 0x0000001481147209 */ /* 0x000fe20007810000 */
[----:B------:R-:W-:Y:S01]  /*70a0*/  QGMMA.64x128x32.F32.E4M3.E4M3 R24, R216, gdesc[UR12], R24, gsb0 ;  /* 0x01e0000cd8187df3 */ /* 0x000fe20008000818 */
[----:B------:R-:W-:Y:S01]  /*70b0*/  ISETP.GT.AND P3, PT, R3, 0xa0, PT ;  /* 0x000000a00300780c */ /* 0x000fe20003f64270 */
        /* <DEDUP_REMOVED lines=51> */
[----:B------:R-:W-:-:S02]  /*73f0*/  ISETP.GT.AND P4, PT, R184, RZ, PT ;  /* 0x000000ffb800720c */ /* 0x000fc40003f84270 */
[----:B------:R-:W-:Y:S02]  /*7400*/  FMNMX.FTZ R20, R101, R20, !PT ;  /* 0x0000001465147209 */ /* 0x000fe40007810000 */
[----:B------:R-:W-:Y:S02]  /*7410*/  FSEL R186, R186, -INF , P4 ;  /* 0xff800000baba7808 */ /* 0x000fe40002000000 */
[----:B------:R-:W-:Y:S01]  /*7420*/  ISETP.GT.AND P4, PT, R184, 0x8, PT ;  /* 0x00000008b800780c */ /* 0x000fe20003f84270 */
[----:B------:R-:W0:Y:S01]  /*7430*/  SHFL.BFLY PT, R3, R20, 0x2, 0x1f ;  /* 0x0c401f0014037f89 */ /* 0x000e2200000e0000 */
[----:B------:R-:W-:Y:S02]  /*7440*/  FMNMX.FTZ R0, R186, R11, !PT ;  /* 0x0000000bba007209 */ /* 0x000fe40007810000 */
[----:B------:R-:W-:Y:S02]  /*7450*/  FSEL R175, R175, -INF , P5 ;  /* 0xff800000afaf7808 */ /* 0x000fe40002800000 */
[----:B------:R-:W-:-:S02]  /*7460*/  FMNMX.FTZ R0, R187, R0, !PT ;  /* 0x00000000bb007209 */ /* 0x000fc40007810000 */
        /* <DEDUP_REMOVED lines=10> */
[C---:B------:R-:W-:Y:S01]  /*7510*/  ISETP.GT.AND P5, PT, R184.reuse, 0x51, PT ;  /* 0x00000051b800780c */ /* 0x040fe20003fa4270 */
[----:B------:R-:W-:Y:S02]  /*7520*/  WARPGROUP.DEPBAR.LE gsb0, 0x0 ;  /* 0x00008000000079c5 */ /* 0x000fe40000010000 */
[----:B------:R-:W-:Y:S01]  /*7530*/  WARPGROUP.ARRIVE ;  /* 0x00000000000079c5 */ /* 0x000fe20000000000 */
[----:B------:R-:W-:Y:S02]  /*7540*/  FSEL R163, R163, -INF , P5 ;  /* 0xff800000a3a37808 */ /* 0x000fe40002800000 */
[----:B------:R-:W-:-:S03]  /*7550*/  ISETP.GT.AND P5, PT, R184, 0x59, PT ;  /* 0x00000059b800780c */ /* 0x000fc60003fa4270 */
[----:B------:R-:W-:Y:S01]  /*7560*/  QGMMA.64x128x32.F32.E4M3.E4M3 R24, R212, gdesc[UR12], R24, gsb0 ;  /* 0x01e0000cd4187df3 */ /* 0x000fe20008000818 */
[----:B------:R-:W-:Y:S01]  /*7570*/  FSEL R167, R167, -INF , P5 ;  /* 0xff800000a7a77808 */ /* 0x000fe20002800000 */
[----:B------:R-:W-:Y:S01]  /*7580*/  UIADD3 UR14, UR10, 0x400, URZ ;  /* 0x000004000a0e7890 */ /* 0x000fe2000fffe03f */
[----:B------:R-:W-:Y:S01]  /*7590*/  ISETP.GT.AND P5, PT, R184, 0x61, PT ;  /* 0x00000061b800780c */ /* 0x000fe20003fa4270 */
[----:B------:R-:W-:-:S03]  /*75a0*/  UMOV UR15, 0xc0000010 ;  /* 0xc0000010000f7882 */ /* 0x000fc60000000000 */
[----:B------:R-:W-:Y:S02]  /*75b0*/  FSEL R139, R139, -INF , P5 ;  /* 0xff8000008b8b7808 */ /* 0x000fe40002800000 */
[----:B------:R-:W-:Y:S02]  /*75c0*/  ISETP.GT.AND P5, PT, R184, 0x69, PT ;  /* 0x00000069b800780c */ /* 0x000fe40003fa4270 */
[----:B0-----:R-:W-:Y:S02]  /*75d0*/  FMNMX.FTZ R3, R22, R3, !PT ;  /* 0x0000000316037209 */ /* 0x001fe40007810000 */
[----:B------:R-:W-:Y:S02]  /*75e0*/  FSEL R143, R143, -INF , P5 ;  /* 0xff8000008f8f7808 */ /* 0x000fe40002800000 */
[----:B------:R-:W-:Y:S01]  /*75f0*/  FSETP.NEU.FTZ.AND P3, PT, R3, -INF , PT ;  /* 0xff8000000300780b */ /* 0x000fe20003f7d000 */
[----:B------:R-:W-:-:S01]  /*7600*/  FFMA.FTZ R221, R2, R3, -8 ;  /* 0xc100000002dd7423 */ /* 0x000fc20000010003 */
[----:B------:R-:W-:-:S04]  /*7610*/  ISETP.GT.AND P5, PT, R184, 0x71, PT ;  /* 0x00000071b800780c */ /* 0x000fc80003fa4270 */
[----:B------:R-:W-:Y:S02]  /*7620*/  FSEL R221, R221, RZ, P3 ;  /* 0x000000ffdddd7208 */ /* 0x000fe40001800000 */
[----:B------:R-:W-:Y:S02]  /*7630*/  FSEL R147, R147, -INF , P5 ;  /* 0xff80000093937808 */ /* 0x000fe40002800000 */
[----:B------:R-:W-:Y:S01]  /*7640*/  ISETP.GT.AND P5, PT, R184, 0x79, PT ;  /* 0x00000079b800780c */ /* 0x000fe20003fa4270 */
[----:B------:R-:W-:-:S01]  /*7650*/  FFMA.FTZ R188, R2, R181, -R221 ;  /* 0x000000b502bc7223 */ /* 0x000fc200000108dd */
[----:B------:R-:W-:Y:S01]  /*7660*/  FSEL R181, R190, -INF , P4 ;  /* 0xff800000beb57808 */ /* 0x000fe20002000000 */
[----:B------:R-:W-:-:S01]  /*7670*/  FFMA.FTZ R20, R2, R185, -R221 ;  /* 0x000000b902147223 */ /* 0x000fc200000108dd */
[----:B------:R-:W-:Y:S01]  /*7680*/  ISETP.GT.AND P4, PT, R184, 0x10, PT ;  /* 0x00000010b800780c */ /* 0x000fe20003f84270 */
[----:B------:R-:W-:-:S01]  /*7690*/  FFMA.FTZ R185, R2, R193, -R221 ;  /* 0x000000c102b97223 */ /* 0x000fc200000108dd */
[----:B------:R-:W-:Y:S01]  /*76a0*/  FMNMX.FTZ R0, R181, R0, !PT ;  /* 0x00000000b5007209 */ /* 0x000fe20007810000 */
[----:B------:R-:W-:-:S01]  /*76b0*/  FFMA.FTZ R22, R2, R23, -R221 ;  /* 0x0000001702167223 */ /* 0x000fc200000108dd */
[----:B------:R-:W-:Y:S01]  /*76c0*/  FSEL R193, R194, -INF , P4 ;  /* 0xff800000c2c17808 */ /* 0x000fe20002000000 */
[----:B------:R-:W-:-:S01]  /*76d0*/  FFMA.FTZ R23, R2, R189, -R221 ;  /* 0x000000bd02177223 */ /* 0x000fc200000108dd */
[----:B------:R-:W-:Y:S01]  /*76e0*/  FMNMX.FTZ R0, R191, R0, !PT ;  /* 0x00000000bf007209 */ /* 0x000fe20007810000 */
        /* <DEDUP_REMOVED lines=80> */
[----:B------:R0:W-:Y:S01]  /*7bf0*/  MUFU.EX2 R138, R140 ;  /* 0x0000008c008a7308 */ /* 0x0001e20000000800 */
[----:B------:R-:W-:Y:S01]  /*7c00*/  ISETP.GT.AND P4, PT, R184, 0x68, PT ;  /* 0x00000068b800780c */ /* 0x000fe20003f84270 */
[C-C-:B------:R-:W-:Y:S01]  /*7c10*/  FFMA.FTZ R92, R2.reuse, R92, -R221.reuse ;  /* 0x0000005c025c7223 */ /* 0x140fe200000108dd */
[----:B------:R-:W-:Y:S01]  /*7c20*/  FMNMX.FTZ R0, R235, R0, !PT ;  /* 0x00000000eb007209 */ /* 0x000fe20007810000 */
[--C-:B------:R-:W-:Y:S01]  /*7c30*/  FFMA.FTZ R93, R2, R93, -R221.reuse ;  /* 0x0000005d025d7223 */ /* 0x100fe200000108dd */
[----:B------:R-:W-:Y:S01]  /*7c40*/  FSEL R237, R142, -INF , P4 ;  /* 0xff8000008eed7808 */ /* 0x000fe20002000000 */
[C-C-:B------:R-:W-:Y:S01]  /*7c50*/  FFMA.FTZ R96, R2.reuse, R96, -R221.reuse ;  /* 0x0000006002607223 */ /* 0x140fe200000108dd */
[----:B------:R-:W-:Y:S01]  /*7c60*/  FMNMX.FTZ R0, R139, R0, !PT ;  /* 0x000000008b007209 */ /* 0x000fe20007810000 */
[--C-:B------:R-:W-:Y:S01]  /*7c70*/  FFMA.FTZ R97, R2, R97, -R221.reuse ;  /* 0x0000006102617223 */ /* 0x100fe200000108dd */
[----:B------:R-:W-:Y:S01]  /*7c80*/  ISETP.GT.AND P4, PT, R184, 0x70, PT ;  /* 0x00000070b800780c */ /* 0x000fe20003f84270 */
[C-C-:B0-----:R-:W-:Y:S01]  /*7c90*/  FFMA.FTZ R140, R2.reuse, R144, -R221.reuse ;  /* 0x00000090028c7223 */ /* 0x141fe200000108dd */
[----:B------:R-:W-:Y:S01]  /*7ca0*/  FMNMX.FTZ R0, R237, R0, !PT ;  /* 0x00000000ed007209 */ /* 0x000fe20007810000 */
[--C-:B------:R-:W-:Y:S01]  /*7cb0*/  FFMA.FTZ R144, R2, R124, -R221.reuse ;  /* 0x0000007c02907223 */ /* 0x100fe200000108dd */
[----:B------:R-:W-:Y:S01]  /*7cc0*/  FSEL R146, R146, -INF , P4 ;  /* 0xff80000092927808 */ /* 0x000fe20002000000 */
[C-C-:B------:R-:W-:Y:S01]  /*7cd0*/  FFMA.FTZ R100, R2.reuse, R100, -R221.reuse ;  /* 0x0000006402647223 */ /* 0x140fe200000108dd */
[----:B------:R-:W-:Y:S01]  /*7ce0*/  FMNMX.FTZ R0, R143, R0, !PT ;  /* 0x000000008f007209 */ /* 0x000fe20007810000 */
[----:B------:R-:W-:Y:S01]  /*7cf0*/  FFMA.FTZ R101, R2, R101, -R221 ;  /* 0x0000006502657223 */ /* 0x000fe200000108dd */
[----:B------:R-:W-:Y:S01]  /*7d00*/  ISETP.GT.AND P4, PT, R184, 0x78, PT ;  /* 0x00000078b800780c */ /* 0x000fe20003f84270 */
[----:B------:R-:W-:Y:S01]  /*7d10*/  MUFU.EX2 R21, R21 ;  /* 0x0000001500157308 */ /* 0x000fe20000000800 */
[----:B------:R-:W-:-:S02]  /*7d20*/  FMNMX.FTZ R0, R146, R0, !PT ;  /* 0x0000000092007209 */ /* 0x000fc40007810000 */
[----:B------:R-:W-:Y:S02]  /*7d30*/  FSEL R150, R150, -INF , P4 ;  /* 0xff80000096967808 */ /* 0x000fe40002000000 */
[----:B------:R-:W-:Y:S02]  /*7d40*/  FMNMX.FTZ R0, R147, R0, !PT ;  /* 0x0000000093007209 */ /* 0x000fe40007810000 */
[----:B------:R-:W-:Y:S01]  /*7d50*/  FSEL R151, R151, -INF , P5 ;  /* 0xff80000097977808 */ /* 0x000fe20002800000 */
[----:B------:R-:W-:Y:S02]  /*7d60*/  WARPGROUP.DEPBAR.LE gsb0, 0x0 ;  /* 0x00008000000079c5 */ /* 0x000fe40000010000 */
[----:B------:R-:W-:Y:S01]  /*7d70*/  ISETP.GT.AND P4, PT, R184, 0x80, PT ;  /* 0x00000080b800780c */ /* 0x000fe20003f84270 */
[----:B------:R-:W-:Y:S01]  /*7d80*/  WARPGROUP.ARRIVE ;  /* 0x00000000000079c5 */ /* 0x000fe20000000000 */
[----:B------:R-:W-:Y:S01]  /*7d90*/  FMNMX.FTZ R0, R150, R0, !PT ;  /* 0x0000000096007209 */ /* 0x000fe20007810000 */
[----:B------:R-:W-:Y:S01]  /*7da0*/  MUFU.EX2 R20, R20 ;  /* 0x0000001400147308 */ /* 0x000fe20000000800 */
[----:B------:R-:W-:-:S02]  /*7db0*/  ISETP.GT.AND P5, PT, R184, 0x81, PT ;  /* 0x00000081b800780c */ /* 0x000fc40003fa4270 */
[----:B------:R-:W-:Y:S01]  /*7dc0*/  FSEL R142, R122, -INF , P4 ;  /* 0xff8000007a8e7808 */ /* 0x000fe20002000000 */
[----:B------:R-:W-:Y:S01]  /*7dd0*/  QGMMA.64x128x32.F32.E4M3.E4M3 R24, R208, gdesc[UR12], R24, gsb0 ;  /* 0x01e0000cd0187df3 */ /* 0x000fe20008000818 */
[----:B------:R-:W-:Y:S01]  /*7de0*/  FMNMX.FTZ R0, R151, R0, !PT ;  /* 0x0000000097007209 */ /* 0x000fe20007810000 */
[----:B------:R-:W-:Y:S01]  /*7df0*/  UIADD3 UR14, UR10, 0x500, URZ ;  /* 0x000005000a0e7890 */ /* 0x000fe2000fffe03f */
[----:B------:R-:W-:Y:S01]  /*7e00*/  ISETP.GT.AND P4, PT, R184, 0x88, PT ;  /* 0x00000088b800780c */ /* 0x000fe20003f84270 */
[----:B------:R-:W-:Y:S01]  /*7e10*/  MUFU.EX2 R122, R148 ;  /* 0x00000094007a7308 */ /* 0x000fe20000000800 */
[----:B------:R-:W-:Y:S01]  /*7e20*/  FSEL R123, R123, -INF , P5 ;  /* 0xff8000007b7b7808 */ /* 0x000fe20002800000 */
[----:B------:R-:W-:Y:S01]  /*7e30*/  UMOV UR15, 0xc0000010 ;  /* 0xc0000010000f7882 */ /* 0x000fe20000000000 */
[----:B------:R-:W-:Y:S01]  /*7e40*/  FMNMX.FTZ R0, R142, R0, !PT ;  /* 0x000000008e007209 */ /* 0x000fe20007810000 */
[----:B------:R-:W-:Y:S01]  /*7e50*/  UIADD3 UR10, UR10, 0x600, URZ ;  /* 0x000006000a0a7890 */ /* 0x000fe2000fffe03f */
[----:B------:R-:W-:-:S02]  /*7e60*/  ISETP.GT.AND P5, PT, R184, 0x89, PT ;  /* 0x00000089b800780c */ /* 0x000fc40003fa4270 */
[----:B------:R-:W-:Y:S01]  /*7e70*/  FSEL R126, R126, -INF , P4 ;  /* 0xff8000007e7e7808 */ /* 0x000fe20002000000 */
[----:B------:R-:W-:Y:S01]  /*7e80*/  MUFU.EX2 R22, R22 ;  /* 0x0000001600167308 */ /* 0x000fe20000000800 */
[----:B------:R-:W-:Y:S02]  /*7e90*/  FMNMX.FTZ R0, R123, R0, !PT ;  /* 0x000000007b007209 */ /* 0x000fe40007810000 */
[----:B------:R-:W-:Y:S02]  /*7ea0*/  ISETP.GT.AND P4, PT, R184, 0x90, PT ;  /* 0x00000090b800780c */ /* 0x000fe40003f84270 */
[----:B------:R-:W-:Y:S02]  /*7eb0*/  FSEL R127, R127, -INF , P5 ;  /* 0xff8000007f7f7808 */ /* 0x000fe40002800000 */
[----:B------:R-:W-:Y:S01]  /*7ec0*/  FMNMX.FTZ R0, R126, R0, !PT ;  /* 0x000000007e007209 */ /* 0x000fe20007810000 */
[----:B------:R-:W-:Y:S01]  /*7ed0*/  MUFU.EX2 R23, R23 ;  /* 0x0000001700177308 */ /* 0x000fe20000000800 */
[----:B------:R-:W-:-:S02]  /*7ee0*/  ISETP.GT.AND P5, PT, R184, 0x91, PT ;  /* 0x00000091b800780c */ /* 0x000fc40003fa4270 */
[----:B------:R-:W-:Y:S02]  /*7ef0*/  FSEL R130, R130, -INF , P4 ;  /* 0xff80000082827808 */ /* 0x000fe40002000000 */
[----:B------:R-:W-:Y:S02]  /*7f00*/  FMNMX.FTZ R0, R127, R0, !PT ;  /* 0x000000007f007209 */ /* 0x000fe40007810000 */
        /* <DEDUP_REMOVED lines=9> */
[----:B------:R-:W-:Y:S02]  /*7fa0*/  ISETP.GT.AND P4, PT, R184, 0xa0, PT ;  /* 0x000000a0b800780c */ /* 0x000fe40003f84270 */
[----:B------:R-:W-:Y:S01]  /*7fb0*/  FMNMX.FTZ R0, R134, R0, !PT ;  /* 0x0000000086007209 */ /* 0x000fe20007810000 */
[----:B------:R-:W-:Y:S01]  /*7fc0*/  MUFU.EX2 R168, R168 ;  /* 0x000000a800a87308 */ /* 0x000fe20000000800 */
[----:B------:R-:W-:-:S02]  /*7fd0*/  ISETP.GT.AND P5, PT, R184, 0xa1, PT ;  /* 0x000000a1b800780c */ /* 0x000fc40003fa4270 */
[----:B------:R-:W-:Y:S02]  /*7fe0*/  FSEL R124, R106, -INF , P4 ;  /* 0xff8000006a7c7808 */ /* 0x000fe40002000000 */
[----:B------:R-:W-:Y:S02]  /*7ff0*/  FMNMX.FTZ R0, R135, R0, !PT ;  /* 0x0000000087007209 */ /* 0x000fe40007810000 */
[----:B------:R-:W-:Y:S01]  /*8000*/  ISETP.GT.AND P4, PT, R184, 0xa8, PT ;  /* 0x000000a8b800780c */ /* 0x000fe20003f84270 */
[----:B------:R0:W-:Y:S01]  /*8010*/  MUFU.EX2 R106, R144 ;  /* 0x00000090006a7308 */ /* 0x0001e20000000800 */
[----:B------:R-:W-:Y:S02]  /*8020*/  FSEL R107, R107, -INF , P5 ;  /* 0xff8000006b6b7808 */ /* 0x000fe40002800000 */
[----:B------:R-:W-:Y:S02]  /*8030*/  FMNMX.FTZ R0, R124, R0, !PT ;  /* 0x000000007c007209 */ /* 0x000fe40007810000 */
[----:B------:R-:W-:-:S02]  /*8040*/  ISETP.GT.AND P5, PT, R184, 0xa9, PT ;  /* 0x000000a9b800780c */ /* 0x000fc40003fa4270 */
[----:B------:R-:W-:Y:S01]  /*8050*/  FSEL R110, R110, -INF , P4 ;  /* 0xff8000006e6e7808 */ /* 0x000fe20002000000 */
[----:B------:R-:W-:Y:S01]  /*8060*/  MUFU.EX2 R154, R164 ;  /* 0x000000a4009a7308 */ /* 0x000fe20000000800 */
[----:B------:R-:W-:Y:S01]  /*8070*/  FMNMX.FTZ R0, R107, R0, !PT ;  /* 0x000000006b007209 */ /* 0x000fe20007810000 */
[----:B0-----:R-:W-:Y:S01]  /*8080*/  FFMA.FTZ R144, R2, R128, -R221 ;  /* 0x0000008002907223 */ /* 0x001fe200000108dd */
        /* <DEDUP_REMOVED lines=46> */
[----:B------:R-:W-:Y:S02]  /*8370*/  FMNMX.FTZ R0, R99, R0, !PT ;  /* 0x0000000063007209 */ /* 0x000fe40007810000 */
[----:B------:R-:W-:Y:S02]  /*8380*/  FSEL R103, R103, -INF , P5 ;  /* 0xff80000067677808 */ /* 0x000fe40002800000 */
[----:B------:R-:W-:-:S03]  /*8390*/  FMNMX.FTZ R0, R102, R0, !PT ;  /* 0x0000000066007209 */ /* 0x000fc60007810000 */
[----:B------:R-:W-:Y:S01]  /*83a0*/  MUFU.EX2 R15, R15 ;  /* 0x0000000f000f7308 */ /* 0x000fe20000000800 */
[----:B------:R-:W-:Y:S01]  /*83b0*/  FMNMX.FTZ R0, R103, R0, !PT ;  /* 0x0000000067007209 */ /* 0x000fe20007810000 */
[----:B------:R-:W-:Y:S02]  /*83c0*/  WARPGROUP.DEPBAR.LE gsb0, 0x0 ;  /* 0x00008000000079c5 */ /* 0x000fe40000010000 */
[----:B------:R-:W-:Y:S02]  /*83d0*/  WARPGROUP.ARRIVE ;  /* 0x00000000000079c5 */ /* 0x000fe40000000000 */
[----:B0-----:R-:W0:Y:S02]  /*83e0*/  SHFL.BFLY PT, R144, R0, 0x2, 0x1f ;  /* 0x0c401f0000907f89 */ /* 0x001e2400000e0000 */
[----:B------:R-:W-:Y:S02]  /*83f0*/  MUFU.EX2 R177, R177 ;  /* 0x000000b100b17308 */ /* 0x000fe40000000800 */
[----:B------:R-:W-:Y:S06]  /*8400*/  QGMMA.64x128x32.F32.E4M3.E4M3 R24, R204, gdesc[UR12], R24, gsb0 ;  /* 0x01e0000ccc187df3 */ /* 0x000fec0008000818 */
        /* <DEDUP_REMOVED lines=18> */
[----:B------:R-:W-:-:S01]  /*8530*/  FFMA.FTZ R191, R2, R195, -R221 ;  /* 0x000000c302bf7223 */ /* 0x000fc200000108dd */
[----:B------:R-:W-:Y:S01]  /*8540*/  FSEL R195, R3, RZ, P3 ;  /* 0x000000ff03c37208 */ /* 0x000fe20001800000 */
[----:B------:R-:W-:-:S01]  /*8550*/  FFMA.FTZ R144, R2, R186, -R221 ;  /* 0x000000ba02907223 */ /* 0x000fc200000108dd */
[C---:B------:R-:W-:Y:S01]  /*8560*/  FMUL.FTZ R11, R2.reuse, R11 ;  /* 0x0000000b020b7220 */ /* 0x040fe20000410000 */
[----:B------:R-:W-:-:S01]  /*8570*/  FFMA.FTZ R187, R2, R187, -R221 ;  /* 0x000000bb02bb7223 */ /* 0x000fc200000108dd */
[----:B------:R-:W-:Y:S01]  /*8580*/  MUFU.EX2 R148, R148 ;  /* 0x0000009400947308 */ /* 0x000fe20000000800 */
[----:B------:R-:W-:-:S01]  /*8590*/  FADD.FTZ R195, -R195, R12 ;  /* 0x0000000cc3c37221 */ /* 0x000fc20000010100 */
[C-C-:B------:R-:W-:Y:S01]  /*85a0*/  FFMA.FTZ R158, R2.reuse, R193, -R221.reuse ;  /* 0x000000c1029e7223 */ /* 0x140fe200000108dd */
[----:B------:R-:W-:-:S01]  /*85b0*/  FFMA.FTZ R162, R2, R197, -R221 ;  /* 0x000000c502a27223 */ /* 0x000fc200000108dd */
[C-C-:B------:R-:W-:Y:S01]  /*85c0*/  FFMA.FTZ R193, R2.reuse, R199, -R221.reuse ;  /* 0x000000c702c17223 */ /* 0x140fe200000108dd */
[C---:B------:R-:W-:Y:S01]  /*85d0*/  FMUL.FTZ R194, R2.reuse, R195 ;  /* 0x000000c302c27220 */ /* 0x040fe20000410000 */
        /* <DEDUP_REMOVED lines=46> */
[----:B------:R-:W-:Y:S01]  /*88c0*/  FFMA.FTZ R111, R2, R111, -R221 ;  /* 0x0000006f026f7223 */ /* 0x000fe200000108dd */
[----:B------:R-:W-:-:S01]  /*88d0*/  FADD.FTZ R196, R148, R7 ;  /* 0x0000000794c47221 */ /* 0x000fc20000010000 */
[----:B------:R-:W-:Y:S01]  /*88e0*/  FADD.FTZ R7, R23, R8 ;  /* 0x0000000817077221 */ /* 0x000fe20000010000 */
        /* <DEDUP_REMOVED lines=11> */
[----:B------:R-:W-:Y:S01]  /*89a0*/  FADD.FTZ R8, R168, R7 ;  /* 0x00000007a8087221 */ /* 0x000fe20000010000 */
[----:B------:R-:W-:-:S01]  /*89b0*/  FFMA.FTZ R91, R2, R91, -R221 ;  /* 0x0000005b025b7223 */ /* 0x000fc200000108dd */
[C-C-:B------:R-:W-:Y:S01]  /*89c0*/  FFMA.FTZ R94, R2.reuse, R94, -R221.reuse ;  /* 0x0000005e025e7223 */ /* 0x140fe200000108dd */
[----:B------:R-:W-:-:S01]  /*89d0*/  FFMA.FTZ R103, R2, R103, -R221 ;  /* 0x0000006702677223 */ /* 0x000fc200000108dd */
[----:B------:R-:W-:Y:S01]  /*89e0*/  FADD.FTZ R7, R189, R8 ;  /* 0x00000008bd077221 */ /* 0x000fe20000010000 */
[----:B------:R-:W-:-:S02]  /*89f0*/  WARPGROUP.DEPBAR.LE gsb0, 0x0 ;  /* 0x00008000000079c5 */ /* 0x000fc40000010000 */
[----:B------:R-:W1:Y:S01]  /*8a00*/  MUFU.EX2 R193, R193 ;  /* 0x000000c100c17308 */ /* 0x000e620000000800 */
[----:B--2---:R-:W-:-:S01]  /*8a10*/  FADD.FTZ R195, R191, R196 ;  /* 0x000000c4bfc37221 */ /* 0x004fc20000010000 */
[----:B------:R-:W-:Y:S01]  /*8a20*/  FADD.FTZ R8, R172, R7 ;  /* 0x00000007ac087221 */ /* 0x000fe20000010000 */
[----:B------:R-:W-:-:S03]  /*8a30*/  WARPGROUP.ARRIVE ;  /* 0x00000000000079c5 */ /* 0x000fc60000000000 */
[----:B------:R-:W-:Y:S02]  /*8a40*/  FADD.FTZ R7, R169, R8 ;  /* 0x00000008a9077221 */ /* 0x000fe40000010000 */
[----:B------:R-:W2:Y:S01]  /*8a50*/  MUFU.EX2 R164, R164 ;  /* 0x000000a400a47308 */ /* 0x000ea20000000800 */
[----:B0-----:R-:W-:-:S01]  /*8a60*/  FADD.FTZ R196, R162, R195 ;  /* 0x000000c3a2c47221 */ /* 0x001fc20000010000 */
[----:B------:R-:W-:Y:S01]  /*8a70*/  FADD.FTZ R8, R176, R7 ;  /* 0x00000007b0087221 */ /* 0x000fe20000010000 */
[----:B------:R-:W-:Y:S03]  /*8a80*/  QGMMA.64x128x32.F32.E4M3.E4M3 R24, R200, gdesc[UR8], R24, gsb0 ;  /* 0x01e00008c8187df3 */ /* 0x000fe60008000818 */
[----:B------:R-:W-:-:S02]  /*8a90*/  FADD.FTZ R7, R173, R8 ;  /* 0x00000008ad077221 */ /* 0x000fc40000010000 */
        /* <DEDUP_REMOVED lines=83> */
[----:B------:R-:W-:-:S03]  /*8fd0*/  FADD.FTZ R8, R106, R7 ;  /* 0x000000076a087221 */ /* 0x000fc60000010000 */
        /* <DEDUP_REMOVED lines=41> */
[----:B------:R-:W-:-:S06]  /*9270*/  IADD3 R7, -R19, 0xb, RZ ;  /* 0x0000000b13077810 */ /* 0x000fcc0007ffe1ff */
[----:B------:R-:W1:Y:S01]  /*9280*/  MUFU.EX2 R115, R115 ;  /* 0x0000007300737308 */ /* 0x000e620000000800 */
[----:B--2---:R-:W-:-:S07]  /*9290*/  FADD.FTZ R104, R128, R197 ;  /* 0x000000c580687221 */ /* 0x004fce0000010000 */
[----:B------:R-:W2:Y:S01]  /*92a0*/  MUFU.EX2 R116, R116 ;  /* 0x0000007400747308 */ /* 0x000ea20000000800 */
[----:B0-----:R-:W-:-:S07]  /*92b0*/  FADD.FTZ R197, R113, R8 ;  /* 0x0000000871c57221 */ /* 0x001fce0000010000 */
[----:B------:R-:W0:Y:S01]  /*92c0*/  MUFU.EX2 R118, R118 ;  /* 0x0000007600767308 */ /* 0x000e220000000800 */
[----:B-1----:R-:W-:-:S01]  /*92d0*/  FADD.FTZ R199, R115, R104 ;  /* 0x0000006873c77221 */ /* 0x002fc20000010000 */
[----:B------:R-:W-:Y:S01]  /*92e0*/  FFMA.FTZ R104, R2, R99, -R221 ;  /* 0x0000006302687223 */ /* 0x000fe200000108dd */
[----:B------:R-:W-:-:S05]  /*92f0*/  IMAD.U32 R99, RZ, RZ, UR42 ;  /* 0x0000002aff637e24 */ /* 0x000fca000f8e00ff */
        /* <DEDUP_REMOVED lines=8> */
[----:B------:R-:W-:Y:S01]  /*9380*/  @!P0 LEA R196, R99, UR41, 0x3 ;  /* 0x0000002963c48c11 */ /* 0x000fe2000f8e18ff */
[----:B------:R-:W-:-:S01]  /*9390*/  FFMA.FTZ R99, R2, R102, -R221 ;  /* 0x0000006602637223 */ /* 0x000fc200000108dd */
[----:B------:R2:W-:Y:S06]  /*93a0*/  BAR.ARV R7, 0x100 ;  /* 0x000400070000751d */ /* 0x0005ec0000002000 */
[----:B------:R-:W3:Y:S01]  /*93b0*/  MUFU.EX2 R89, R89 ;  /* 0x0000005900597308 */ /* 0x000ee20000000800 */
[----:B0-----:R-:W-:-:S01]  /*93c0*/  FADD.FTZ R8, R88, R197 ;  /* 0x000000c558087221 */ /* 0x001fc20000010000 */
[----:B--2---:R-:W-:-:S02]  /*93d0*/  @!P0 VIADD R7, R196, 0x2e840 ;  /* 0x0002e840c4078836 */ /* 0x004fc40000000000 */
[----:B-1----:R-:W-:-:S04]  /*93e0*/  FADD.FTZ R102, R132, R199 ;  /* 0x000000c784667221 */ /* 0x002fc80000010000 */
[----:B------:R-:W0:Y:S01]  /*93f0*/  MUFU.EX2 R91, R91 ;  /* 0x0000005b005b7308 */ /* 0x000e220000000800 */
[----:B------:R-:W-:-:S04]  /*9400*/  @!P0 PRMT R7, RZ, 0x654, R7 ;  /* 0x00000654ff078816 */ /* 0x000fc80000000007 */
[----:B------:R1:W-:Y:S03]  /*9410*/  @!P0 SYNCS.ARRIVE.TRANS64.RED.A1T0 RZ, [R7+URZ], RZ ;  /* 0x000000ff07ff89a7 */ /* 0x0003e6000810043f */
        /* <DEDUP_REMOVED lines=28> */
.L_x_7919:
        /* <DEDUP_REMOVED lines=131> */
.L_x_7910:
        /* <DEDUP_REMOVED lines=8> */
.L_x_7931:
        /* <DEDUP_REMOVED lines=9> */
.L_x_7923:
[----:B------:R-:W-:Y:S01]  /*9f20*/  ULEA UR7, UR42, UR41, 0x3 ;  /* 0x000000292a077291 */ /* 0x000fe2000f8e183f */
[----:B------:R-:W-:-:S08]  /*9f30*/  SHF.L.U32 R0, R6, 0x1f, RZ ;  /* 0x0000001f06007819 */ /* 0x000fd000000006ff */
[----:B------:R0:W1:Y:S01]  /*9f40*/  SYNCS.PHASECHK.TRANS64.TRYWAIT P2, [UR7+0x2e830], R0 ;  /* 0x02e83000ff0075a7 */ /* 0x0000620008040147 */
[----:B------:R-:W-:Y:S05]  /*9f50*/  @!P1 BRA `(.L_x_7924) ;  /* 0x0000000000049947 */ /* 0x000fea0003800000 */
[----:B------:R-:W-:Y:S01]  /*9f60*/  BPT.TRAP 0x1 ;  /* 0x000000040000795c */ /* 0x000fe20000300000 */
.L_x_7924:
[----:B-1----:R-:W-:Y:S05]  /*9f70*/  @P2 BRA `(.L_x_7922) ;  /* 0x0000000000082947 */ /* 0x002fea0003800000 */
[----:B------:R-:W1:Y:S02]  /*9f80*/  SYNCS.PHASECHK.TRANS64.TRYWAIT P2, [UR7+0x2e830], R0 ;  /* 0x02e83000ff0075a7 */ /* 0x000e640008040147 */
[----:B-1----:R-:W-:Y:S05]  /*9f90*/  @!P2 BRA `(.L_x_7925) ;  /* 0x000000a00010a947 */ /* 0x002fea0003800000 */
.L_x_7922:
        /* <DEDUP_REMOVED lines=186> */
.L_x_7927:
[----:B------:R-:W-:Y:S01]  /*ab40*/  ULEA UR7, UR5, UR41, 0x3 ;  /* 0x0000002905077291 */ /* 0x000fe2000f8e183f */
[----:B01----:R-:W-:-:S08]  /*ab50*/  SHF.L.U32 R0, R12, 0x1f, RZ ;  /* 0x0000001f0c007819 */ /* 0x003fd000000006ff */
[----:B------:R0:W1:Y:S01]  /*ab60*/  SYNCS.PHASECHK.TRANS64.TRYWAIT P2, [UR7+0x2e850], R0 ;  /* 0x02e85000ff0075a7 */ /* 0x0000620008040147 */
[----:B------:R-:W-:Y:S05]  /*ab70*/  @!P1 BRA `(.L_x_7928) ;  /* 0x0000000000049947 */ /* 0x000fea0003800000 */
[----:B------:R-:W-:Y:S01]  /*ab80*/  BPT.TRAP 0x1 ;  /* 0x000000040000795c */ /* 0x000fe20000300000 */
.L_x_7928:
[----:B-1----:R-:W-:Y:S05]  /*ab90*/  @P2 BRA `(.L_x_7926) ;  /* 0x0000000000082947 */ /* 0x002fea0003800000 */
[----:B------:R-:W1:Y:S02]  /*aba0*/  SYNCS.PHASECHK.TRANS64.TRYWAIT P2, [UR7+0x2e850], R0 ;  /* 0x02e85000ff0075a7 */ /* 0x000e640008040147 */
[----:B-1----:R-:W-:Y:S05]  /*abb0*/  @!P2 BRA `(.L_x_7929) ;  /* 0x000000940020a947 */ /* 0x002fea0003800000 */
.L_x_7926:
[----:B------:R-:W-:Y:S01]  /*abc0*/  UIADD3 UR7, UR41, 0x400, URZ ;  /* 0x0000040029077890 */ /* 0x000fe2000fffe03f */
[----:B------:R-:W-:Y:S01]  /*abd0*/  WARPGROUP.ARRIVE ;  /* 0x00000000000079c5 */ /* 0x000fe20000000000 */
[----:B------:R-:W-:Y:S01]  /*abe0*/  UMOV UR11, 0xc0000010 ;  /* 0xc0000010000b7882 */ /* 0x000fe20000000000 */
[----:B------:R-:W-:Y:S01]  /*abf0*/  UMOV UR15, 0xc0000010 ;  /* 0xc0000010000f7882 */ /* 0x000fe20000000000 */
[----:B------:R-:W-:Y:S01]  /*ac00*/  USHF.R.U32.HI UR7, URZ, 0x4, UR7 ;  /* 0x000000043f077899 */ /* 0x000fe20008011607 */
[----:B------:R-:W-:Y:S02]  /*ac10*/  FMNMX.FTZ R12, R186, R11, !PT ;  /* 0x0000000bba0c7209 */ /* 0x000fe40007810000 */
[----:B01----:R-:W-:Y:S01]  /*ac20*/  FMNMX.FTZ R0, R184, R10, !PT ;  /* 0x0000000ab8007209 */ /* 0x003fe20007810000 */
        /* <DEDUP_REMOVED lines=202> */
[----:B------:R0:W-:Y:S01]  /*b8d0*/  MUFU.EX2 R21, R189 ;  /* 0x000000bd00157308 */ /* 0x0001e20000000800 */
        /* <DEDUP_REMOVED lines=8> */
[----:B0-----:R-:W-:-:S01]  /*b960*/  FFMA.FTZ R189, R2, R186, -R101 ;  /* 0x000000ba02bd7223 */ /* 0x001fc20000010865 */
        /* <DEDUP_REMOVED lines=48> */
[----:B------:R-:W-:-:S02]  /*bc70*/  IMAD.U32 R194, RZ, RZ, UR42 ;  /* 0x0000002affc27e24 */ /* 0x000fc4000f8e00ff */
[----:B------:R-:W-:-:S03]  /*bc80*/  FFMA.FTZ R102, R2, R102, -R101 ;  /* 0x0000006602667223 */ /* 0x000fc60000010865 */
[----:B------:R-:W-:Y:S01]  /*bc90*/  @!P0 LEA R194, R194, UR41, 0x3 ;  /* 0x00000029c2c28c11 */ /* 0x000fe2000f8e18ff */
[----:B------:R-:W2:Y:S01]  /*bca0*/  MUFU.EX2 R187, R187 ;  /* 0x000000bb00bb7308 */ /* 0x000ea20000000800 */
[----:B0-----:R-:W-:-:S07]  /*bcb0*/  FADD.FTZ R8, R16, R195 ;  /* 0x000000c310087221 */ /* 0x001fce0000010000 */
[----:B------:R-:W0:Y:S01]  /*bcc0*/  MUFU.EX2 R20, R20 ;  /* 0x0000001400147308 */ /* 0x000e220000000800 */
[----:B-1----:R-:W-:-:S01]  /*bcd0*/  FADD.FTZ R192, R186, R7 ;  /* 0x00000007bac07221 */ /* 0x002fc20000010000 */
[----:B------:R-:W-:-:S06]  /*bce0*/  FADD.FTZ R7, R21, R8 ;  /* 0x0000000815077221 */ /* 0x000fcc0000010000 */
        /* <DEDUP_REMOVED lines=53> */
[----:B------:R-:W-:Y:S01]  /*c040*/  UMOV UR15, 0xc0000010 ;  /* 0xc0000010000f7882 */ /* 0x000fe20000000000 */
[----:B------:R-:W-:-:S03]  /*c050*/  UIADD3 UR10, UR10, 0x600, URZ ;  /* 0x000006000a0a7890 */ /* 0x000fc6000fffe03f */
        /* <DEDUP_REMOVED lines=39> */
[----:B0-----:R-:W-:-:S05]  /*c2d0*/  FADD.FTZ R195, R167, R192 ;  /* 0x000000c0a7c37221 */ /* 0x001fca0000010000 */
        /* <DEDUP_REMOVED lines=72> */
[C-C-:B------:R-:W-:Y:S01]  /*c760*/  FFMA.FTZ R195, R2.reuse, R95, -R101.reuse ;  /* 0x0000005f02c37223 */ /* 0x140fe20000010865 */
[----:B------:R-:W-:-:S05]  /*c770*/  FFMA.FTZ R95, R2, R98, -R101 ;  /* 0x00000062025f7223 */ /* 0x000fca0000010865 */
        /* <DEDUP_REMOVED lines=24> */
[----:B--2---:R-:W-:-:S01]  /*c900*/  FADD.FTZ R8, R116, R7 ;  /* 0x0000000774087221 */ /* 0x004fc20000010000 */
[----:B------:R-:W-:-:S05]  /*c910*/  @!P0 VIADD R7, R194, 0x2e840 ;  /* 0x0002e840c2078836 */ /* 0x000fca0000000000 */
[----:B------:R-:W-:Y:S01]  /*c920*/  @!P0 PRMT R7, RZ, 0x654, R7 ;  /* 0x00000654ff078816 */ /* 0x000fe20000000007 */
[----:B------:R-:W2:Y:S01]  /*c930*/  MUFU.EX2 R119, R119 ;  /* 0x0000007700777308 */ /* 0x000ea20000000800 */
[----:B-1----:R-:W-:-:S01]  /*c940*/  FADD.FTZ R192, R118, R197 ;  /* 0x000000c576c07221 */ /* 0x002fc20000010000 */
[----:B------:R1:W-:Y:S06]  /*c950*/  BAR.ARV R19, 0x100 ;  /* 0x000400130000751d */ /* 0x0003ec0000002000 */
[----:B------:R-:W3:Y:S01]  /*c960*/  MUFU.EX2 R88, R88 ;  /* 0x0000005800587308 */ /* 0x000ee20000000800 */
[----:B0-----:R-:W-:-:S01]  /*c970*/  FADD.FTZ R99, R117, R8 ;  /* 0x0000000875637221 */ /* 0x001fc20000010000 */
[----:B------:R0:W-:Y:S06]  /*c980*/  @!P0 SYNCS.ARRIVE.TRANS64.RED.A1T0 RZ, [R7+URZ], RZ ;  /* 0x000000ff07ff89a7 */ /* 0x0001ec000810043f */
[----:B------:R-:W4:Y:S01]  /*c990*/  MUFU.EX2 R90, R90 ;  /* 0x0000005a005a7308 */ /* 0x000f220000000800 */
[----:B--2---:R-:W-:-:S07]  /*c9a0*/  FADD.FTZ R197, R119, R192 ;  /* 0x000000c077c57221 */ /* 0x004fce0000010000 */
[----:B------:R-:W2:Y:S01]  /*c9b0*/  MUFU.EX2 R89, R89 ;  /* 0x0000005900597308 */ /* 0x000ea20000000800 */
[----:B---3--:R-:W-:-:S07]  /*c9c0*/  FADD.FTZ R8, R88, R99 ;  /* 0x0000006358087221 */ /* 0x008fce0000010000 */
[----:B------:R-:W3:Y:S01]  /*c9d0*/  MUFU.EX2 R91, R91 ;  /* 0x0000005b005b7308 */ /* 0x000ee20000000800 */
[----:B----4-:R-:W-:-:S07]  /*c9e0*/  FADD.FTZ R192, R90, R197 ;  /* 0x000000c55ac07221 */ /* 0x010fce0000010000 */
[----:B------:R-:W4:Y:S01]  /*c9f0*/  MUFU.EX2 R92, R92 ;  /* 0x0000005c005c7308 */ /* 0x000f220000000800 */
[----:B--2---:R-:W-:-:S07]  /*ca00*/  FADD.FTZ R99, R89, R8 ;  /* 0x0000000859637221 */ /* 0x004fce0000010000 */
[----:B------:R-:W2:Y:S01]  /*ca10*/  MUFU.EX2 R94, R94 ;  /* 0x0000005e005e7308 */ /* 0x000ea20000000800 */
[----:B---3--:R-:W-:-:S07]  /*ca20*/  FADD.FTZ R103, R91, R192 ;  /* 0x000000c05b677221 */ /* 0x008fce0000010000 */
[----:B------:R-:W0:Y:S01]  /*ca30*/  MUFU.EX2 R93, R93 ;  /* 0x0000005d005d7308 */ /* 0x000e220000000800 */
[----:B----4-:R-:W-:-:S07]  /*ca40*/  FADD.FTZ R8, R92, R99 ;  /* 0x000000635c087221 */ /* 0x010fce0000010000 */
        /* <DEDUP_REMOVED lines=17> */
[----:B---3--:R-:W-:-:S01]  /*cb60*/  FADD.FTZ R7, R102, R7 ;  /* 0x0000000766077221 */ /* 0x008fc20000010000 */
[----:B--2---:R-:W-:-:S03]  /*cb70*/  FADD.FTZ R8, R13, R8 ;  /* 0x000000080d087221 */ /* 0x004fc60000010000 */
[----:B0-----:R-:W-:Y:S01]  /*cb80*/  FADD.FTZ R7, R101, R7 ;  /* 0x0000000765077221 */ /* 0x001fe20000010000 */
[----:B-1----:R-:W-:Y:S06]  /*cb90*/  @!P1 BRA `(.L_x_7930) ;  /* 0x0000000000049947 */ /* 0x002fec0003800000 */
[----:B------:R-:W-:Y:S01]  /*cba0*/  BPT.TRAP 0x1 ;  /* 0x000000040000795c */ /* 0x000fe20000300000 */
.L_x_7930:
        /* <DEDUP_REMOVED lines=131> */
.L_x_7921:
[----:B------:R-:W-:Y:S06]  /*d3e0*/  BAR.ARV 0x8, 0x180 ;  /* 0x0206000000007b1d */ /* 0x000fec0000002000 */
[----:B------:R-:W-:Y:S05]  /*d3f0*/  @!P1 BRA `(.L_x_7932) ;  /* 0x0000000000049947 */ /* 0x000fea0003800000 */
[----:B------:R-:W-:Y:S01]  /*d400*/  BPT.TRAP 0x1 ;  /* 0x000000040000795c */ /* 0x000fe20000300000 */
.L_x_7932:
[----:B------:R-:W-:Y:S01]  /*d410*/  ULEA UR5, UR42, UR41, 0x3 ;  /* 0x000000292a057291 */ /* 0x000fe2000f8e183f */
[----:B------:R-:W-:-:S08]  /*d420*/  SHF.L.U32 R6, R6, 0x1f, RZ ;  /* 0x0000001f06067819 */ /* 0x000fd000000006ff */
[----:B------:R0:W1:Y:S01]  /*d430*/  SYNCS.PHASECHK.TRANS64.TRYWAIT P0, [UR5+0x2e850], R6 ;  /* 0x02e85006ff0075a7 */ /* 0x0000620008000145 */
[----:B------:R-:W-:Y:S05]  /*d440*/  @!P1 BRA `(.L_x_7933) ;  /* 0x0000000000049947 */ /* 0x000fea0003800000 */
[----:B------:R-:W-:Y:S01]  /*d450*/  BPT.TRAP 0x1 ;  /* 0x000000040000795c */ /* 0x000fe20000300000 */
.L_x_7933:
[----:B-1----:R-:W-:Y:S05]  /*d460*/  @P0 BRA `(.L_x_7934) ;  /* 0x0000000000080947 */ /* 0x002fea0003800000 */
[----:B------:R-:W1:Y:S02]  /*d470*/  SYNCS.PHASECHK.TRANS64.TRYWAIT P0, [UR5+0x2e850], R6 ;  /* 0x02e85006ff0075a7 */ /* 0x000e640008000145 */
[----:B-1----:R-:W-:Y:S05]  /*d480*/  @!P0 BRA `(.L_x_7935) ;  /* 0x0000006c00048947 */ /* 0x002fea0003800000 */
.L_x_7934:
        /* <DEDUP_REMOVED lines=10> */
[----:B------:R-:W-:Y:S01]  /*d530*/  QGMMA.64x128x32.F32.E4M3.E4M3 R24, R224, gdesc[UR40], R24, gsb0 ;  /* 0x01e00028e0187df3 */ /* 0x000fe20008000818 */
        /* <DEDUP_REMOVED lines=37> */
[----:B------:R-:W-:Y:S01]  /*d790*/  UIADD3 UR42, UR42, 0x600, URZ ;  /* 0x000006002a2a7890 */ /* 0x000fe2000fffe03f */
[----:B------:R-:W1:Y:S01]  /*d7a0*/  SHFL.BFLY PT, R5, R8, 0x2, 0x1f ;  /* 0x0c401f0008057f89 */ /* 0x000e6200000e0000 */
[----:B------:R-:W-:-:S03]  /*d7b0*/  UMOV UR43, 0xc0000010 ;  /* 0xc0000010002b7882 */ /* 0x000fc60000000000 */
[----:B------:R-:W3:Y:S01]  /*d7c0*/  SHFL.BFLY PT, R12, R7, 0x2, 0x1f ;  /* 0x0c401f00070c7f89 */ /* 0x000ee200000e0000 */
[----:B------:R-:W-:Y:S02]  /*d7d0*/  WARPGROUP.DEPBAR.LE gsb0, 0x0 ;  /* 0x00008000000079c5 */ /* 0x000fe40000010000 */
[----:B------:R-:W-:-:S06]  /*d7e0*/  WARPGROUP.ARRIVE ;  /* 0x00000000000079c5 */ /* 0x000fcc0000000000 */
[----:B------:R-:W-:Y:S01]  /*d7f0*/  QGMMA.64x128x32.F32.E4M3.E4M3 R24, R204, gdesc[UR4], R24, gsb0 ;  /* 0x01e00004cc187df3 */ /* 0x000fe20008000818 */
        /* <DEDUP_REMOVED lines=9> */
[----:B0-----:R-:W-:-:S04]  /*d890*/  FMUL.FTZ R10, R14, 0.00390625 ;  /* 0x3b8000000e0a7820 */ /* 0x001fc80000410000 */
        /* <DEDUP_REMOVED lines=24> */
.L_x_7936:
        /* <DEDUP_REMOVED lines=68> */
.L_x_7903:
        /* <DEDUP_REMOVED lines=24> */
[----:B------:R-:W-:Y:S02]  /*dfe0*/  SEL R91, R39, R38, P0 ;  /* 0x00000026275b7207 */ /* 0x000fe40000000000 */
[----:B------:R-:W-:Y:S02]  /*dff0*/  SEL R38, R66, R67, P0 ;  /* 0x0000004342267207 */ /* 0x000fe40000000000 */
[----:B------:R-:W-:Y:S01]  /*e000*/  SEL R53, R67, R66, P0 ;  /* 0x0000004243357207 */ /* 0x000fe20000000000 */
        /* <DEDUP_REMOVED lines=8> */
[----:B------:R-:W-:Y:S02]  /*e090*/  LEA.HI R26, R13, R66, RZ, 0x2 ;  /* 0x000000420d1a7211 */ /* 0x000fe400078f10ff */
[----:B------:R-:W-:Y:S02]  /*e0a0*/  LEA.HI R15, R7, R2, RZ, 0x2 ;  /* 0x00000002070f7211 */ /* 0x000fe400078f10ff */
[--C-:B------:R-:W-:Y:S02]  /*e0b0*/  SHF.R.S32.HI R10, RZ, 0x2, R26.reuse ;  /* 0x00000002ff0a7819 */ /* 0x100fe4000001141a */
[----:B------:R-:W-:Y:S02]  /*e0c0*/  SHF.R.S32.HI R7, RZ, 0x1f, R26 ;  /* 0x0000001fff077819 */ /* 0x000fe4000001141a */
[----:B------:R-:W-:Y:S02]  /*e0d0*/  LOP3.LUT R27, R15, 0xfffffffc, RZ, 0xc0, !PT ;  /* 0xfffffffc0f1b7812 */ /* 0x000fe400078ec0ff */
[----:B------:R-:W-:-:S02]  /*e0e0*/  SHF.R.S32.HI R9, RZ, 0x7, R0 ;  /* 0x00000007ff097819 */ /* 0x000fc40000011400 */
[----:B------:R-:W-:Y:S01]  /*e0f0*/  LEA.HI R15, R7, R10, RZ, 0x3 ;  /* 0x0000000a070f7211 */ /* 0x000fe200078f18ff */
[----:B------:R-:W-:Y:S01]  /*e100*/  IMAD.IADD R27, R2, 0x1, -R27 ;  /* 0x00000001021b7824 */ /* 0x000fe200078e0a1b */
[----:B------:R-:W-:Y:S02]  /*e110*/  SEL R22, R82, R83, P0 ;  /* 0x0000005352167207 */ /* 0x000fe40000000000 */
[----:B------:R-:W-:Y:S02]  /*e120*/  SEL R39, R83, R82, P0 ;  /* 0x0000005253277207 */ /* 0x000fe40000000000 */
[----:B------:R-:W-:Y:S01]  /*e130*/  LEA.HI R0, R0, R9, RZ, 0x1 ;  /* 0x0000000900007211 */ /* 0x000fe200078f08ff */
[----:B------:R-:W0:Y:S01]  /*e140*/  LDC R82, c[0x0][0xbe8] ;  /* 0x0002fa00ff527b82 */ /* 0x000e220000000800 */
[----:B------:R-:W-:Y:S02]  /*e150*/  LOP3.LUT R15, R15, 0xfffffff8, RZ, 0xc0, !PT ;  /* 0xfffffff80f0f7812 */ /* 0x000fe400078ec0ff */
[----:B------:R-:W-:-:S02]  /*e160*/  SHF.R.S32.HI R7, RZ, 0x1f, R17 ;  /* 0x0000001fff077819 */ /* 0x000fc40000011411 */
[----:B------:R-:W-:Y:S01]  /*e170*/  LOP3.LUT R0, R0, 0x3fffffe, RZ, 0xc0, !PT ;  /* 0x03fffffe00007812 */ /* 0x000fe200078ec0ff */
[----:B------:R-:W-:Y:S01]  /*e180*/  IMAD.IADD R2, R10, 0x1, -R15 ;  /* 0x000000010a027824 */ /* 0x000fe200078e0a0f */
[----:B------:R-:W-:Y:S01]  /*e190*/  SEL R92, R64, R65, P0 ;  /* 0x00000041405c7207 */ /* 0x000fe20000000000 */
[----:B------:R-:W-:Y:S01]  /*e1a0*/  IMAD R10, R7, UR4, RZ ;  /* 0x00000004070a7c24 */ /* 0x000fe2000f8e02ff */
[----:B------:R-:W-:Y:S01]  /*e1b0*/  SEL R101, R65, R64, P0 ;  /* 0x0000004041657207 */ /* 0x000fe20000000000 */
[----:B------:R-:W-:Y:S01]  /*e1c0*/  IMAD.IADD R0, R9, 0x1, -R0 ;  /* 0x0000000109007824 */ /* 0x000fe200078e0a00 */
[----:B------:R-:W-:Y:S01]  /*e1d0*/  LEA.HI R13, R13, R66, RZ, 0x5 ;  /* 0x000000420d0d7211 */ /* 0x000fe200078f28ff */
[----:B------:R-:W-:Y:S01]  /*e1e0*/  IMAD R9, R17, UR5, R10 ;  /* 0x0000000511097c24 */ /* 0x000fe2000f8e020a */
[----:B------:R-:W-:Y:S01]  /*e1f0*/  SEL R64, R72, R73, P0 ;  /* 0x0000004948407207 */ /* 0x000fe20000000000 */
[----:B------:R-:W-:Y:S01]  /*e200*/  IMAD R10, R7, UR6, RZ ;  /* 0x00000006070a7c24 */ /* 0x000fe2000f8e02ff */
[----:B------:R-:W-:-:S02]  /*e210*/  SEL R65, R73, R72, P0 ;  /* 0x0000004849417207 */ /* 0x000fc40000000000 */
[----:B------:R-:W-:Y:S01]  /*e220*/  SEL R72, R84, R85, P0 ;  /* 0x0000005554487207 */ /* 0x000fe20000000000 */
[----:B------:R-:W-:Y:S01]  /*e230*/  IMAD R15, R17, UR7, R10 ;  /* 0x00000007110f7c24 */ /* 0x000fe2000f8e020a */
[----:B------:R-:W-:Y:S02]  /*e240*/  SEL R97, R85, R84, P0 ;  /* 0x0000005455617207 */ /* 0x000fe40000000000 */
[----:B------:R-:W-:Y:S01]  /*e250*/  SEL R16, R42, R43, P0 ;  /* 0x0000002b2a107207 */ /* 0x000fe20000000000 */
[----:B------:R-:W1:Y:S01]  /*e260*/  LDC R84, c[0x0][0xc50] ;  /* 0x00031400ff547b82 */ /* 0x000e620000000800 */
[----:B------:R-:W-:Y:S02]  /*e270*/  SEL R85, R43, R42, P0 ;  /* 0x0000002a2b557207 */ /* 0x000fe40000000000 */
[----:B------:R-:W-:Y:S02]  /*e280*/  SEL R6, R74, R75, P0 ;  /* 0x0000004b4a067207 */ /* 0x000fe40000000000 */
[----:B------:R-:W-:-:S02]  /*e290*/  SEL R43, R75, R74, P0 ;  /* 0x0000004a4b2b7207 */ /* 0x000fc40000000000 */
[----:B------:R-:W-:Y:S01]  /*e2a0*/  SHF.R.S32.HI R13, RZ, 0x5, R13 ;  /* 0x00000005ff0d7819 */ /* 0x000fe2000001140d */
[----:B------:R-:W3:Y:S01]  /*e2b0*/  S2R R75, SR_CTAID.X ;  /* 0x00000000004b7919 */ /* 0x000ee20000002500 */
[----:B------:R-:W-:Y:S02]  /*e2c0*/  SEL R14, R34, R35, P0 ;  /* 0x00000023220e7207 */ /* 0x000fe40000000000 */
[----:B------:R-:W-:Y:S01]  /*e2d0*/  SEL R90, R76, R77, P0 ;  /* 0x0000004d4c5a7207 */ /* 0x000fe20000000000 */
[----:B------:R-:W-:Y:S01]  /*e2e0*/  IMAD R7, R13, 0x10, R2 ;  /* 0x000000100d077824 */ /* 0x000fe200078e0202 */
        /* <DEDUP_REMOVED lines=8> */
[----:B------:R-:W-:Y:S01]  /*e370*/  SEL R8, R24, R25, P0 ;  /* 0x0000001918087207 */ /* 0x000fe20000000000 */
[----:B------:R-:W4:Y:S01]  /*e380*/  LDC.64 R86, c[0x0][0xbd8] ;  /* 0x0002f600ff567b82 */ /* 0x000f220000000a00 */
[----:B------:R-:W-:-:S02]  /*e390*/  SEL R11, R25, R24, P0 ;  /* 0x00000018190b7207 */ /* 0x000fc40000000000 */
[----:B------:R-:W-:Y:S01]  /*e3a0*/  SEL R89, R35, R34, P0 ;  /* 0x0000002223597207 */ /* 0x000fe20000000000 */
[----:B------:R-:W-:Y:S01]  /*e3b0*/  IMAD.WIDE.U32 R34, R17, UR4, RZ ;  /* 0x0000000411227c25 */ /* 0x000fe2000f8e00ff */
[----:B------:R-:W-:Y:S02]  /*e3c0*/  SEL R102, R28, R29, P0 ;  /* 0x0000001d1c667207 */ /* 0x000fe40000000000 */
[----:B------:R-:W-:Y:S01]  /*e3d0*/  SEL R109, R29, R28, P0 ;  /* 0x0000001c1d6d7207 */ /* 0x000fe20000000000 */
[----:B------:R-:W-:Y:S01]  /*e3e0*/  IMAD.IADD R35, R35, 0x1, R9 ;  /* 0x0000000123237824 */ /* 0x000fe200078e0209 */
[----:B------:R-:W-:Y:S01]  /*e3f0*/  SEL R18, R32, R33, P0 ;  /* 0x0000002120127207 */ /* 0x000fe20000000000 */
[----:B------:R-:W1:Y:S01]  /*e400*/  S2UR UR4, SR_CTAID.Y ;  /* 0x00000000000479c3 */ /* 0x000e620000002600 */
[----:B------:R-:W-:Y:S02]  /*e410*/  SEL R19, R33, R32, P0 ;  /* 0x0000002021137207 */ /* 0x000fe40000000000 */
[----:B------:R-:W-:-:S02]  /*e420*/  LEA.HI R2, R27, R27, RZ, 0x1 ;  /* 0x0000001b1b027211 */ /* 0x000fc400078f08ff */
[----:B------:R-:W-:Y:S02]  /*e430*/  SEL R24, R40, R41, P0 ;  /* 0x0000002928187207 */ /* 0x000fe40000000000 */
[----:B------:R-:W-:Y:S01]  /*e440*/  SEL R25, R41, R40, P0 ;  /* 0x0000002829197207 */ /* 0x000fe20000000000 */
[----:B------:R-:W-:Y:S01]  /*e450*/  IMAD.WIDE.U32 R40, R17, UR6, RZ ;  /* 0x0000000611287c25 */ /* 0x000fe2000f8e00ff */
[----:B------:R-:W-:Y:S01]  /*e460*/  SEL R52, R54, R55, P0 ;  /* 0x0000003736347207 */ /* 0x000fe20000000000 */
[----:B------:R-:W-:Y:S01]  /*e470*/  ULDC.64 UR6, c[0x0][0xb48] ;  /* 0x0002d20000067ab9 */ /* 0x000fe20000000a00 */
[----:B------:R-:W-:Y:S01]  /*e480*/  SEL R77, R55, R54, P0 ;  /* 0x00000036374d7207 */ /* 0x000fe20000000000 */
[----:B------:R-:W-:Y:S01]  /*e490*/  IMAD.IADD R41, R41, 0x1, R15 ;  /* 0x0000000129297824 */ /* 0x000fe200078e020f */
[----:B------:R-:W-:Y:S02]  /*e4a0*/  SEL R100, R36, R37, P0 ;  /* 0x0000002524647207 */ /* 0x000fe40000000000 */
[----:B------:R-:W-:-:S02]  /*e4b0*/  SEL R107, R37, R36, P0 ;  /* 0x00000024256b7207 */ /* 0x000fc40000000000 */
[----:B0-----:R-:W-:Y:S02]  /*e4c0*/  ISETP.NE.AND P2, PT, R82, 0x1, PT ;  /* 0x000000015200780c */ /* 0x001fe40003f45270 */
[----:B------:R-:W-:Y:S02]  /*e4d0*/  LOP3.LUT R2, R2, 0x1ffffffe, RZ, 0xc0, !PT ;  /* 0x1ffffffe02027812 */ /* 0x000fe400078ec0ff */
[----:B------:R-:W-:Y:S02]  /*e4e0*/  SEL R32, R56, R57, P0 ;  /* 0x0000003938207207 */ /* 0x000fe40000000000 */
[----:B------:R-:W-:Y:S01]  /*e4f0*/  SEL R33, R57, R56, P0 ;  /* 0x0000003839217207 */ /* 0x000fe20000000000 */
[----:B------:R-:W-:Y:S01]  /*e500*/  IMAD.IADD R27, R27, 0x1, -R2 ;  /* 0x000000011b1b7824 */ /* 0x000fe200078e0a02 */
[----:B------:R-:W-:Y:S02]  /*e510*/  SEL R42, R62, R63, P0 ;  /* 0x0000003f3e2a7207 */ /* 0x000fe40000000000 */
[----:B------:R-:W-:Y:S01]  /*e520*/  SEL R55, R63, R62, P0 ;  /* 0x0000003e3f377207 */ /* 0x000fe20000000000 */
[----:B------:R-:W-:Y:S01]  /*e530*/  IMAD R2, R27, 0x8, R0 ;  /* 0x000000081b027824 */ /* 0x000fe200078e0200 */
[----:B------:R-:W-:-:S02]  /*e540*/  SEL R23, R49, R48, P0 ;  /* 0x0000003031177207 */ /* 0x000fc40000000000 */
[----:B------:R-:W-:Y:S02]  /*e550*/  SEL R96, R48, R49, P0 ;  /* 0x0000003130607207 */ /* 0x000fe40000000000 */
[----:B------:R-:W-:Y:S02]  /*e560*/  SEL R56, R68, R69, P0 ;  /* 0x0000004544387207 */ /* 0x000fe40000000000 */
[----:B------:R-:W-:Y:S01]  /*e570*/  SEL R57, R69, R68, P0 ;  /* 0x0000004445397207 */ /* 0x000fe20000000000 */
[C---:B---3--:R-:W-:Y:S01]  /*e580*/  IMAD R68, R75.reuse, 0x80, R0 ;  /* 0x000000804b447824 */ /* 0x048fe200078e0200 */
[----:B------:R-:W-:Y:S01]  /*e590*/  SEL R28, R46, R47, P0 ;  /* 0x0000002f2e1c7207 */ /* 0x000fe20000000000 */
[----:B------:R-:W-:Y:S01]  /*e5a0*/  IMAD R75, R75, 0x80, R2 ;  /* 0x000000804b4b7824 */ /* 0x000fe200078e0202 */
[----:B------:R-:W-:Y:S02]  /*e5b0*/  SEL R48, R58, R59, P0 ;  /* 0x0000003b3a307207 */ /* 0x000fe40000000000 */
[----:B------:R-:W-:-:S02]  /*e5c0*/  LOP3.LUT R7, R26, 0x7ffffffc, RZ, 0xc0, !PT ;  /* 0x7ffffffc1a077812 */ /* 0x000fc400078ec0ff */
[----:B------:R-:W-:Y:S02]  /*e5d0*/  SEL R69, R47, R46, P0 ;  /* 0x0000002e2f457207 */ /* 0x000fe40000000000 */
[----:B------:R-:W-:Y:S02]  /*e5e0*/  SEL R59, R59, R58, P0 ;  /* 0x0000003a3b3b7207 */ /* 0x000fe40000000000 */
[----:B------:R-:W-:Y:S02]  /*e5f0*/  SEL R36, R70, R71, P0 ;  /* 0x0000004746247207 */ /* 0x000fe40000000000 */
[----:B------:R-:W-:Y:S02]  /*e600*/  SEL R49, R71, R70, P0 ;  /* 0x0000004647317207 */ /* 0x000fe40000000000 */
[----:B------:R-:W-:Y:S02]  /*e610*/  SEL R30, R78, R79, P0 ;  /* 0x0000004f4e1e7207 */ /* 0x000fe40000000000 */
[C---:B------:R-:W-:Y:S01]  /*e620*/  LOP3.LUT P1, RZ, R66.reuse, 0x3, RZ, 0xc0, !PT ;  /* 0x0000000342ff7812 */ /* 0x040fe2000782c0ff */
[----:B------:R-:W-:Y:S01]  /*e630*/  IMAD.IADD R66, R66, 0x1, -R7 ;  /* 0x0000000142427824 */ /* 0x000fe200078e0a07 */
[----:B------:R-:W-:Y:S01]  /*e640*/  SEL R37, R79, R78, P0 ;  /* 0x0000004e4f257207 */ /* 0x000fe20000000000 */
[----:B--2---:R0:W-:Y:S04]  /*e650*/  SHFL.IDX PT, R50, R14, R3, 0x1c1f ;  /* 0x001c1f030e327589 */ /* 0x0041e800000e0000 */
[----:B------:R-:W-:Y:S04]  /*e660*/  SHFL.IDX PT, R10, R10, R3, 0x1c1f ;  /* 0x001c1f030a0a7589 */ /* 0x000fe800000e0000 */
[----:B------:R-:W-:Y:S01]  /*e670*/  SHFL.IDX PT, R8, R8, R3, 0x1c1f ;  /* 0x001c1f0308087589 */ /* 0x000fe200000e0000 */
[----:B0-----:R-:W-:-:S03]  /*e680*/  LOP3.LUT R14, R3, 0x2, RZ, 0x3c, !PT ;  /* 0x00000002030e7812 */ /* 0x001fc600078e3cff */
        /* <DEDUP_REMOVED lines=14> */
[----:B------:R-:W0:Y:S04]  /*e770*/  SHFL.IDX PT, R33, R33, R14, 0x1c1f ;  /* 0x001c1f0e21217589 */ /* 0x000e2800000e0000 */
[----:B------:R-:W-:Y:S04]  /*e780*/  SHFL.IDX PT, R26, R96, R3, 0x1c1f ;  /* 0x001c1f03601a7589 */ /* 0x000fe800000e0000 */
[----:B------:R-:W2:Y:S04]  /*e790*/  SHFL.IDX PT, R23, R23, R14, 0x1c1f ;  /* 0x001c1f0e17177589 */ /* 0x000ea800000e0000 */
[----:B------:R-:W-:Y:S04]  /*e7a0*/  SHFL.IDX PT, R20, R20, R3, 0x1c1f ;  /* 0x001c1f0314147589 */ /* 0x000fe800000e0000 */
[----:B------:R-:W-:Y:S04]  /*e7b0*/  SHFL.IDX PT, R29, R94, R3, 0x1c1f ;  /* 0x001c1f035e1d7589 */ /* 0x000fe800000e0000 */
[----:B------:R-:W-:Y:S04]  /*e7c0*/  SHFL.IDX PT, R58, R28, R3, 0x1c1f ;  /* 0x001c1f031c3a7589 */ /* 0x000fe800000e0000 */
[----:B------:R-:W3:Y:S04]  /*e7d0*/  SHFL.IDX PT, R21, R21, R14, 0x1c1f ;  /* 0x001c1f0e15157589 */ /* 0x000ee800000e0000 */
[----:B------:R-:W5:Y:S04]  /*e7e0*/  SHFL.IDX PT, R46, R103, R14, 0x1c1f ;  /* 0x001c1f0e672e7589 */ /* 0x000f6800000e0000 */
[----:B------:R-:W-:Y:S04]  /*e7f0*/  SHFL.IDX PT, R27, R98, R3, 0x1c1f ;  /* 0x001c1f03621b7589 */ /* 0x000fe800000e0000 */
[----:B------:R-:W-:Y:S04]  /*e800*/  SHFL.IDX PT, R56, R56, R3, 0x1c1f ;  /* 0x001c1f0338387589 */ /* 0x000fe800000e0000 */
[----:B------:R1:W-:Y:S04]  /*e810*/  SHFL.IDX PT, R45, R76, R3, 0x1c1f ;  /* 0x001c1f034c2d7589 */ /* 0x0003e800000e0000 */
[----:B------:R-:W5:Y:S04]  /*e820*/  SHFL.IDX PT, R28, R105, R14, 0x1c1f ;  /* 0x001c1f0e691c7589 */ /* 0x000f6800000e0000 */
[----:B------:R-:W-:Y:S01]  /*e830*/  SHFL.IDX PT, R57, R57, R14, 0x1c1f ;  /* 0x001c1f0e39397589 */ /* 0x000fe200000e0000 */
[----:B-1----:R-:W1:Y:S03]  /*e840*/  @P2 LDC R76, c[0x0][0xbec] ;  /* 0x0002fb00ff4c2b82 */ /* 0x002e660000000800 */
[----:B------:R-:W-:Y:S04]  /*e850*/  SHFL.IDX PT, R51, R60, R3, 0x1c1f ;  /* 0x001c1f033c337589 */ /* 0x000fe800000e0000 */
[----:B------:R-:W-:Y:S04]  /*e860*/  SHFL.IDX PT, R47, R92, R3, 0x1c1f ;  /* 0x001c1f035c2f7589 */ /* 0x000fe800000e0000 */
[----:B------:R-:W5:Y:S04]  /*e870*/  SHFL.IDX PT, R60, R101, R14, 0x1c1f ;  /* 0x001c1f0e653c7589 */ /* 0x000f6800000e0000 */
[----:B------:R-:W-:Y:S04]  /*e880*/  SHFL.IDX PT, R64, R64, R3, 0x1c1f ;  /* 0x001c1f0340407589 */ /* 0x000fe800000e0000 */
[----:B------:R-:W1:Y:S04]  /*e890*/  SHFL.IDX PT, R65, R65, R14, 0x1c1f ;  /* 0x001c1f0e41417589 */ /* 0x000e6800000e0000 */
[----:B------:R4:W-:Y:S04]  /*e8a0*/  SHFL.IDX PT, R71, R85, R14, 0x1c1f ;  /* 0x001c1f0e55477589 */ /* 0x0009e800000e0000 */
[----:B------:R-:W-:Y:S04]  /*e8b0*/  SHFL.IDX PT, R73, R88, R3, 0x1c1f ;  /* 0x001c1f0358497589 */ /* 0x000fe800000e0000 */
[----:B------:R0:W-:Y:S01]  /*e8c0*/  SHFL.IDX PT, R83, R89, R14, 0x1c1f ;  /* 0x001c1f0e59537589 */ /* 0x0001e200000e0000 */
[----:B----4-:R-:W4:Y:S03]  /*e8d0*/  @P2 LDC R85, c[0x0][0xbf0] ;  /* 0x0002fc00ff552b82 */ /* 0x010f260000000800 */
[----:B------:R2:W-:Y:S04]  /*e8e0*/  SHFL.IDX PT, R61, R90, R3, 0x1c1f ;  /* 0x001c1f035a3d7589 */ /* 0x0005e800000e0000 */
[----:B------:R-:W-:Y:S01]  /*e8f0*/  SHFL.IDX PT, R72, R72, R3, 0x1c1f ;  /* 0x001c1f0348487589 */ /* 0x000fe200000e0000 */
[----:B0-----:R-:W0:Y:S03]  /*e900*/  LDC.64 R88, c[0x0][0xb40] ;  /* 0x0002d000ff587b82 */ /* 0x001e260000000a00 */
[----:B------:R-:W-:Y:S04]  /*e910*/  SHFL.IDX PT, R44, R44, R3, 0x1c1f ;  /* 0x001c1f032c2c7589 */ /* 0x000fe800000e0000 */
[----:B------:R-:W-:Y:S01]  /*e920*/  SHFL.IDX PT, R52, R52, R3, 0x1c1f ;  /* 0x001c1f0334347589 */ /* 0x000fe200000e0000 */
[----:B--2---:R-:W2:Y:S03]  /*e930*/  @P2 LDC R90, c[0x0][0xbec] ;  /* 0x0002fb00ff5a2b82 */ /* 0x004ea60000000800 */
[----:B------:R-:W-:Y:S04]  /*e940*/  SHFL.IDX PT, R48, R48, R3, 0x1c1f ;  /* 0x001c1f0330307589 */ /* 0x000fe800000e0000 */
[----:B------:R-:W-:Y:S04]  /*e950*/  SHFL.IDX PT, R42, R42, R3, 0x1c1f ;  /* 0x001c1f032a2a7589 */ /* 0x000fe800000e0000 */
[----:B------:R-:W-:Y:S04]  /*e960*/  SHFL.IDX PT, R38, R38, R3, 0x1c1f ;  /* 0x001c1f0326267589 */ /* 0x000fe800000e0000 */
[----:B------:R-:W-:Y:S01]  /*e970*/  SHFL.IDX PT, R36, R36, R3, 0x1c1f ;  /* 0x001c1f0324247589 */ /* 0x000fe200000e0000 */
[----:B0-----:R-:W-:-:S03]  /*e980*/  IMAD.WIDE.U32 R40, R88, UR36, R40 ;  /* 0x0000002458287c25 */ /* 0x001fc6000f8e0028 */
[----:B------:R-:W-:Y:S04]  /*e990*/  SHFL.IDX PT, R6, R6, R3, 0x1c1f ;  /* 0x001c1f0306067589 */ /* 0x000fe800000e0000 */
[----:B------:R0:W-:Y:S01]  /*e9a0*/  SHFL.IDX PT, R0, R30, R3, 0x1c1f ;  /* 0x001c1f031e007589 */ /* 0x0001e200000e0000 */
[----:B--2---:R-:W-:-:S03]  /*e9b0*/  @P2 IMAD.HI.U32 R90, R75, R90, RZ ;  /* 0x0000005a4b5a2227 */ /* 0x004fc600078e00ff */
[----:B------:R2:W-:Y:S04]  /*e9c0*/  SHFL.IDX PT, R2, R22, R3, 0x1c1f ;  /* 0x001c1f0316027589 */ /* 0x0005e800000e0000 */
[----:B------:R-:W4:Y:S01]  /*e9d0*/  SHFL.IDX PT, R70, R99, R14, 0x1c1f ;  /* 0x001c1f0e63467589 */ /* 0x000f2200000e0000 */
[----:B0-----:R-:W-:-:S03]  /*e9e0*/  SEL R30, R32, R33, P0 ;  /* 0x00000021201e7207 */ /* 0x001fc60000000000 */
[----:B------:R-:W-:Y:S01]  /*e9f0*/  SHFL.IDX PT, R79, R97, R14, 0x1c1f ;  /* 0x001c1f0e614f7589 */ /* 0x000fe200000e0000 */
[----:B------:R-:W-:Y:S02]  /*ea00*/  SEL R32, R33, R32, P0 ;  /* 0x0000002021207207 */ /* 0x000fe40000000000 */
[----:B--2---:R-:W-:Y:S01]  /*ea10*/  SEL R3, R13, R10, P0 ;  /* 0x0000000a0d037207 */ /* 0x004fe20000000000 */
[----:B------:R-:W0:Y:S01]  /*ea20*/  SHFL.IDX PT, R74, R95, R14, 0x1c1f ;  /* 0x001c1f0e5f4a7589 */ /* 0x000e2200000e0000 */
        /* <DEDUP_REMOVED lines=8> */
[----:B------:R-:W2:Y:S01]  /*eab0*/  SHFL.IDX PT, R80, R91, R14, 0x1c1f ;  /* 0x001c1f0e5b507589 */ /* 0x000ea200000e0000 */
[----:B------:R-:W-:Y:S02]  /*eac0*/  SEL R13, R15, R16, P0 ;  /* 0x000000100f0d7207 */ /* 0x000fe40000000000 */
[----:B------:R-:W-:Y:S01]  /*ead0*/  SEL R19, R16, R15, P0 ;  /* 0x0000000f10137207 */ /* 0x000fe20000000000 */
[----:B------:R-:W-:Y:S01]  /*eae0*/  IMAD R16, R86, UR37, RZ ;  /* 0x0000002556107c24 */ /* 0x000fe2000f8e02ff */
[----:B------:R-:W-:Y:S01]  /*eaf0*/  SHFL.IDX PT, R69, R69, R14, 0x1c1f ;  /* 0x001c1f0e45457589 */ /* 0x000fe200000e0000 */
[----:B------:R-:W-:Y:S02]  /*eb00*/  SEL R22, R26, R23, P0 ;  /* 0x000000171a167207 */ /* 0x000fe40000000000 */
[----:B---3--:R-:W-:Y:S01]  /*eb10*/  SEL R15, R20, R21, P0 ;  /* 0x00000015140f7207 */ /* 0x008fe20000000000 */
[----:B------:R3:W-:Y:S01]  /*eb20*/  SHFL.IDX PT, R63, R77, R14, 0x1c1f ;  /* 0x001c1f0e4d3f7589 */ /* 0x0007e200000e0000 */
[----:B------:R-:W-:-:S02]  /*eb30*/  SEL R26, R23, R26, P0 ;  /* 0x0000001a171a7207 */ /* 0x000fc40000000000 */
[----:B-----5:R-:W-:Y:S01]  /*eb40*/  SEL R33, R46, R29, P0 ;  /* 0x0000001d2e217207 */ /* 0x020fe20000000000 */
[----:B------:R5:W-:Y:S01]  /*eb50*/  SHFL.IDX PT, R67, R31, R14, 0x1c1f ;  /* 0x001c1f0e1f437589 */ /* 0x000be200000e0000 */
[----:B------:R-:W-:Y:S02]  /*eb60*/  SEL R23, R27, R28, P0 ;  /* 0x0000001c1b177207 */ /* 0x000fe40000000000 */
[----:B------:R-:W-:Y:S01]  /*eb70*/  SEL R27, R28, R27, P0 ;  /* 0x0000001b1c1b7207 */ /* 0x000fe20000000000 */
[----:B------:R-:W-:Y:S01]  /*eb80*/  SHFL.IDX PT, R55, R55, R14, 0x1c1f ;  /* 0x001c1f0e37377589 */ /* 0x000fe200000e0000 */
[----:B------:R-:W-:Y:S01]  /*eb90*/  SEL R28, R60, R47, P0 ;  /* 0x0000002f3c1c7207 */ /* 0x000fe20000000000 */
[----:B---3--:R-:W-:Y:S01]  /*eba0*/  IMAD R77, R87, UR36, R16 ;  /* 0x00000024574d7c24 */ /* 0x008fe2000f8e0210 */
[----:B-1----:R-:W-:Y:S01]  /*ebb0*/  SEL R16, R64, R65, P0 ;  /* 0x0000004140107207 */ /* 0x002fe20000000000 */
[----:B------:R-:W-:Y:S01]  /*ebc0*/  SHFL.IDX PT, R59, R59, R14, 0x1c1f ;  /* 0x001c1f0e3b3b7589 */ /* 0x000fe200000e0000 */
[----:B------:R-:W1:Y:S01]  /*ebd0*/  @P2 LDC R87, c[0x0][0xbf0] ;  /* 0x0002fc00ff572b82 */ /* 0x000e620000000800 */
[----:B-----5:R-:W-:-:S02]  /*ebe0*/  SEL R31, R29, R46, P0 ;  /* 0x0000002e1d1f7207 */ /* 0x020fc40000000000 */
[----:B------:R-:W-:Y:S01]  /*ebf0*/  SHFL.IDX PT, R49, R49, R14, 0x1c1f ;  /* 0x001c1f0e31317589 */ /* 0x000fe200000e0000 */
[----:B------:R-:W-:-:S03]  /*ec00*/  SEL R29, R57, R56, P0 ;  /* 0x00000038391d7207 */ /* 0x000fc60000000000 */
[----:B------:R-:W-:Y:S04]  /*ec10*/  SHFL.IDX PT, R53, R53, R14, 0x1c1f ;  /* 0x001c1f0e35357589 */ /* 0x000fe800000e0000 */
[----:B------:R-:W-:Y:S04]  /*ec20*/  SHFL.IDX PT, R37, R37, R14, 0x1c1f ;  /* 0x001c1f0e25257589 */ /* 0x000fe800000e0000 */
[----:B------:R-:W-:Y:S04]  /*ec30*/  SHFL.IDX PT, R43, R43, R14, 0x1c1f ;  /* 0x001c1f0e2b2b7589 */ /* 0x000fe800000e0000 */
[----:B------:R3:W-:Y:S02]  /*ec40*/  SHFL.IDX PT, R39, R39, R14, 0x1c1f ;  /* 0x001c1f0e27277589 */ /* 0x0007e400000e0000 */
[----:B---3--:R-:W-:-:S02]  /*ec50*/  SEL R14, R24, R25, P0 ;  /* 0x00000019180e7207 */ /* 0x008fc40000000000 */
[----:B------:R-:W-:Y:S02]  /*ec60*/  SEL R24, R25, R24, P0 ;  /* 0x0000001819187207 */ /* 0x000fe40000000000 */
[----:B------:R-:W-:Y:S02]  /*ec70*/  SEL R25, R21, R20, P0 ;  /* 0x0000001415197207 */ /* 0x000fe40000000000 */
[----:B------:R-:W-:Y:S01]  /*ec80*/  SEL R21, R56, R57, P0 ;  /* 0x0000003938157207 */ /* 0x000fe20000000000 */
[----:B------:R-:W-:Y:S01]  /*ec90*/  @P2 IMAD.HI.U32 R56, R75, R76, RZ ;  /* 0x0000004c4b382227 */ /* 0x000fe200078e00ff */
[----:B------:R-:W-:-:S03]  /*eca0*/  SEL R20, R47, R60, P0 ;  /* 0x0000003c2f147207 */ /* 0x000fc60000000000 */
[----:B------:R-:W-:Y:S01]  /*ecb0*/  IMAD.WIDE.U32 R46, R86, UR36, R34 ;  /* 0x00000024562e7c25 */ /* 0x000fe2000f8e0022 */
[----:B------:R-:W-:Y:S02]  /*ecc0*/  SEL R34, R65, R64, P0 ;  /* 0x0000004041227207 */ /* 0x000fe40000000000 */
[----:B----4-:R-:W-:Y:S01]  /*ecd0*/  SEL R35, R70, R61, P0 ;  /* 0x0000003d46237207 */ /* 0x010fe20000000000 */
[----:B------:R-:W-:Y:S01]  /*ece0*/  IMAD.MOV R57, RZ, RZ, -R17 ;  /* 0x000000ffff397224 */ /* 0x000fe200078e0a11 */
[----:B------:R-:W-:Y:S01]  /*ecf0*/  SEL R17, R61, R70, P0 ;  /* 0x000000463d117207 */ /* 0x000fe20000000000 */
[----:B------:R-:W-:Y:S01]  /*ed00*/  IMAD.MOV.U32 R65, RZ, RZ, R75 ;  /* 0x000000ffff417224 */ /* 0x000fe200078e004b */
[----:B------:R-:W-:Y:S01]  /*ed10*/  @P2 SHF.R.U32.HI R65, RZ, R85, R56 ;  /* 0x00000055ff412219 */ /* 0x000fe20000011638 */
[----:B------:R-:W-:Y:S01]  /*ed20*/  IMAD R85, R84, R57, UR4 ;  /* 0x0000000454557e24 */ /* 0x000fe2000f8e0239 */
[----:B------:R-:W-:Y:S01]  /*ed30*/  ULDC.64 UR4, c[0x0][0xbe0] ;  /* 0x0002f80000047ab9 */ /* 0x000fe20000000a00 */
[----:B------:R-:W-:-:S02]  /*ed40*/  IMAD R60, R88, UR37, RZ ;  /* 0x00000025583c7c24 */ /* 0x000fc4000f8e02ff */
[----:B------:R-:W-:Y:S01]  /*ed50*/  IMAD.IADD R47, R47, 0x1, R77 ;  /* 0x000000012f2f7824 */ /* 0x000fe200078e024d */
[----:B------:R-:W-:Y:S01]  /*ed60*/  SHF.R.S32.HI R64, RZ, 0x1f, R85 ;  /* 0x0000001fff407819 */ /* 0x000fe20000011455 */
[----:B------:R-:W-:Y:S02]  /*ed70*/  IMAD R57, R89, UR36, R60 ;  /* 0x0000002459397c24 */ /* 0x000fe4000f8e023c */
[----:B------:R-:W-:Y:S02]  /*ed80*/  IMAD.MOV.U32 R56, RZ, RZ, R40 ;  /* 0x000000ffff387224 */ /* 0x000fe400078e0028 */
[----:B------:R-:W-:Y:S02]  /*ed90*/  IMAD.IADD R57, R41, 0x1, R57 ;  /* 0x0000000129397824 */ /* 0x000fe400078e0239 */
[----:B------:R-:W-:Y:S02]  /*eda0*/  IMAD R41, R64, UR4, RZ ;  /* 0x0000000440297c24 */ /* 0x000fe4000f8e02ff */
[----:B------:R-:W-:Y:S01]  /*edb0*/  IMAD.MOV.U32 R61, RZ, RZ, R75 ;  /* 0x000000ffff3d7224 */ /* 0x000fe200078e004b */
[----:B-1----:R-:W-:Y:S01]  /*edc0*/  @P2 SHF.R.U32.HI R61, RZ, R87, R90 ;  /* 0x00000057ff3d2219 */ /* 0x002fe2000001165a */
[----:B------:R-:W-:-:S02]  /*edd0*/  IMAD R60, R85, UR5, R41 ;  /* 0x00000005553c7c24 */ /* 0x000fc4000f8e0229 */
[----:B------:R-:W-:Y:S01]  /*ede0*/  IMAD.WIDE.U32 R40, R85, UR4, R46 ;  /* 0x0000000455287c25 */ /* 0x000fe2000f8e002e */
[----:B------:R-:W-:-:S03]  /*edf0*/  ULDC.64 UR4, c[0x0][0xb30] ;  /* 0x0002cc0000047ab9 */ /* 0x000fc60000000a00 */
[----:B------:R-:W-:Y:S01]  /*ee00*/  IMAD R64, R64, UR6, RZ ;  /* 0x0000000640407c24 */ /* 0x000fe2000f8e02ff */
[----:B------:R-:W-:Y:S01]  /*ee10*/  IADD3 R40, P2, R65, R40, RZ ;  /* 0x0000002841287210 */ /* 0x000fe20007f5e0ff */
[C---:B------:R-:W-:Y:S01]  /*ee20*/  IMAD.WIDE.U32 R46, R85.reuse, UR6, R56 ;  /* 0x00000006552e7c25 */ /* 0x040fe2000f8e0038 */
[----:B------:R-:W-:Y:S02]  /*ee30*/  SHF.R.S32.HI R57, RZ, 0x1f, R65 ;  /* 0x0000001fff397819 */ /* 0x000fe40000011441 */
[----:B------:R-:W-:Y:S01]  /*ee40*/  SHF.R.S32.HI R56, RZ, 0x1f, R61 ;  /* 0x0000001fff387819 */ /* 0x000fe2000001143d */
[----:B------:R-:W-:Y:S01]  /*ee50*/  IMAD R77, R85, UR7, R64 ;  /* 0x00000007554d7c24 */ /* 0x000fe2000f8e0240 */
[----:B------:R-:W-:Y:S01]  /*ee60*/  IADD3.X R41, R57, R41, R60, P2, !PT ;  /* 0x0000002939297210 */ /* 0x000fe200017fe43c */
[----:B------:R-:W-:Y:S01]  /*ee70*/  IMAD.MOV R64, RZ, RZ, -R65 ;  /* 0x000000ffff407224 */ /* 0x000fe200078e0a41 */
[----:B------:R-:W-:Y:S01]  /*ee80*/  ULDC.64 UR6, c[0x0][0xbc8] ;  /* 0x0002f20000067ab9 */ /* 0x000fe20000000a00 */
[----:B------:R-:W-:-:S02]  /*ee90*/  IMAD.MOV R65, RZ, RZ, -R61 ;  /* 0x000000ffff417224 */ /* 0x000fc400078e0a3d */
[----:B------:R-:W-:Y:S02]  /*eea0*/  IMAD R56, R56, UR4, RZ ;  /* 0x0000000438387c24 */ /* 0x000fe4000f8e02ff */
[C-C-:B------:R-:W-:Y:S02]  /*eeb0*/  IMAD R57, R82.reuse, R64, R75.reuse ;  /* 0x0000004052397224 */ /* 0x140fe400078e024b */
        /* <DEDUP_REMOVED lines=10> */
[----:B------:R-:W-:Y:S02]  /*ef60*/  IMAD R60, R60, UR8, RZ ;  /* 0x000000083c3c7c24 */ /* 0x000fe4000f8e02ff */
[----:B------:R-:W-:Y:S02]  /*ef70*/  IMAD.IADD R47, R47, 0x1, R75 ;  /* 0x000000012f2f7824 */ /* 0x000fe400078e024b */
[----:B------:R-:W-:Y:S01]  /*ef80*/  IMAD R61, R57, UR7, R56 ;  /* 0x00000007393d7c24 */ /* 0x000fe2000f8e0238 */
[----:B------:R-:W-:Y:S01]  /*ef90*/  ULDC.64 UR6, c[0x0][0xba8] ;  /* 0x0002ea0000067ab9 */ /* 0x000fe20000000a00 */
[----:B------:R-:W-:Y:S01]  /*efa0*/  IMAD R75, R65, UR9, R60 ;  /* 0x00000009414b7c24 */ /* 0x000fe2000f8e023c */
[----:B0-----:R-:W-:Y:S01]  /*efb0*/  SEL R56, R73, R74, P0 ;  /* 0x0000004a49387207 */ /* 0x001fe20000000000 */
[----:B------:R-:W-:Y:S01]  /*efc0*/  IMAD.WIDE.U32 R46, R65, UR8, R46 ;  /* 0x00000008412e7c25 */ /* 0x000fe2000f8e002e */
[----:B------:R-:W-:Y:S01]  /*efd0*/  SEL R60, R74, R73, P0 ;  /* 0x000000494a3c7207 */ /* 0x000fe20000000000 */
[----:B------:R-:W-:Y:S01]  /*efe0*/  ULDC.64 UR8, c[0x0][0xb00] ;  /* 0x0002c00000087ab9 */ /* 0x000fe20000000a00 */
[C---:B------:R-:W-:Y:S01]  /*eff0*/  LEA R73, P2, R40.reuse, UR6, 0x2 ;  /* 0x0000000628497c11 */ /* 0x040fe2000f8410ff */
[----:B------:R-:W-:Y:S01]  /*f000*/  IMAD.IADD R57, R41, 0x1, R61 ;  /* 0x0000000129397824 */ /* 0x000fe200078e023d */
[----:B------:R-:W-:Y:S01]  /*f010*/  ULDC UR6, c[0x0][0xa88] ;  /* 0x0002a20000067ab9 */ /* 0x000fe20000000800 */
[----:B------:R-:W-:Y:S01]  /*f020*/  IMAD.IADD R41, R47, 0x1, R75 ;  /* 0x000000012f297824 */ /* 0x000fe200078e024b */
[----:B------:R-:W-:Y:S01]  /*f030*/  SEL R61, R79, R72, P0 ;  /* 0x000000484f3d7207 */ /* 0x000fe20000000000 */
[----:B------:R-:W-:Y:S01]  /*f040*/  SHFL.IDX PT, R74, R73, RZ, 0x1c1f ;  /* 0x001c1fff494a7589 */ /* 0x000fe200000e0000 */
[----:B------:R-:W-:Y:S01]  /*f050*/  LEA.HI.X R47, R40, UR7, R57, 0x2, P2 ;  /* 0x00000007282f7c11 */ /* 0x000fe200090f1439 */
[----:B-1----:R-:W-:Y:S01]  /*f060*/  ULEA UR4, UR5, UR4, 0x18 ;  /* 0x0000000405047291 */ /* 0x002fe2000f8ec03f */
[----:B------:R-:W-:Y:S01]  /*f070*/  SEL R57, R72, R79, P0 ;  /* 0x0000004f48397207 */ /* 0x000fe20000000000 */
[----:B------:R0:W-:Y:S01]  /*f080*/  SHFL.IDX PT, R76, R73, 0x1, 0x1c1f ;  /* 0x003c1f00494c7f89 */ /* 0x0001e200000e0000 */
[----:B------:R-:W-:Y:S01]  /*f090*/  IMAD R79, R82, UR6, RZ ;  /* 0x00000006524f7c24 */ /* 0x000fe2000f8e02ff */
[----:B------:R-:W-:Y:S01]  /*f0a0*/  UIADD3 UR4, UR4, 0x2e820, URZ ;  /* 0x0002e82004047890 */ /* 0x000fe2000fffe03f */
[----:B------:R-:W-:Y:S01]  /*f0b0*/  VIADD R70, R68, 0x8 ;  /* 0x0000000844467836 */ /* 0x000fe20000000000 */
[----:B------:R-:W1:Y:S01]  /*f0c0*/  SHFL.IDX PT, R75, R47, RZ, 0x1c1f ;  /* 0x001c1fff2f4b7589 */ /* 0x000e6200000e0000 */
[----:B------:R-:W-:Y:S01]  /*f0d0*/  LEA R84, P3, R46, UR8, 0x2 ;  /* 0x000000082e547c11 */ /* 0x000fe2000f8610ff */
[----:B------:R-:W-:Y:S01]  /*f0e0*/  UPRMT UR4, URZ, 0x654, UR4 ;  /* 0x000006543f047896 */ /* 0x000fe20008000004 */
[-C--:B------:R-:W-:Y:S01]  /*f0f0*/  ISETP.GE.OR P2, PT, R68, R79.reuse, P1 ;  /* 0x0000004f4400720c */ /* 0x080fe20000f46670 */
[----:B------:R3:W4:Y:S01]  /*f100*/  SHFL.IDX PT, R77, R47, 0x1, 0x1c1f ;  /* 0x003c1f002f4d7f89 */ /* 0x00072200000e0000 */
[-C--:B------:R-:W-:Y:S01]  /*f110*/  ISETP.GE.OR P1, PT, R70, R79.reuse, P1 ;  /* 0x0000004f4600720c */ /* 0x080fe20000f26670 */
[----:B0-----:R-:W-:Y:S01]  /*f120*/  IMAD.SHL.U32 R73, R66, 0x2, RZ ;  /* 0x0000000242497824 */ /* 0x001fe200078e00ff */
[----:B------:R-:W-:Y:S01]  /*f130*/  LEA.HI.X R85, R46, UR9, R41, 0x2, P3 ;  /* 0x000000092e557c11 */ /* 0x000fe200098f1429 */
[----:B------:R0:W0:Y:S01]  /*f140*/  SHFL.IDX PT, R64, R84, RZ, 0x1c1f ;  /* 0x001c1fff54407589 */ /* 0x00002200000e0000 */
[----:B------:R-:W-:-:S02]  /*f150*/  ISETP.GE.AND P3, PT, R68, R79, PT ;  /* 0x0000004f4400720c */ /* 0x000fc40003f66270 */
[----:B------:R-:W-:Y:S01]  /*f160*/  SYNCS.ARRIVE.TRANS64.RED.A1T0 RZ, [UR4], RZ ;  /* 0x000000ffffff79a7 */ /* 0x000fe20008100404 */
[----:B------:R0:W0:Y:S01]  /*f170*/  SHFL.IDX PT, R65, R85, RZ, 0x1c1f ;  /* 0x001c1fff55417589 */ /* 0x00002200000e0000 */
[----:B--2---:R-:W-:Y:S02]  /*f180*/  SEL R40, R44, R81, P0 ;  /* 0x000000512c287207 */ /* 0x004fe40000000000 */
[----:B------:R-:W-:Y:S02]  /*f190*/  SEL R41, R45, R78, P0 ;  /* 0x0000004e2d297207 */ /* 0x000fe40000000000 */
[----:B------:R-:W-:Y:S02]  /*f1a0*/  SEL R46, R50, R83, P0 ;  /* 0x00000053322e7207 */ /* 0x000fe40000000000 */
[----:B---3--:R-:W-:Y:S02]  /*f1b0*/  SEL R47, R51, R80, P0 ;  /* 0x00000050332f7207 */ /* 0x008fe40000000000 */
[----:B------:R-:W-:-:S02]  /*f1c0*/  SEL R44, R81, R44, P0 ;  /* 0x0000002c512c7207 */ /* 0x000fc40000000000 */
[----:B------:R-:W-:Y:S01]  /*f1d0*/  SEL R45, R78, R45, P0 ;  /* 0x0000002d4e2d7207 */ /* 0x000fe20000000000 */
[----:B-1----:R1:W-:Y:S01]  /*f1e0*/  @!P2 ST.E desc[UR38][R74.64], R4 ;  /* 0x000000044a00a985 */ /* 0x0023e2000c101926 */
[----:B------:R-:W-:Y:S02]  /*f1f0*/  SEL R50, R83, R50, P0 ;  /* 0x0000003253327207 */ /* 0x000fe40000000000 */
[----:B------:R-:W-:Y:S01]  /*f200*/  SEL R51, R80, R51, P0 ;  /* 0x0000003350337207 */ /* 0x000fe20000000000 */
[----:B----4-:R1:W-:Y:S01]  /*f210*/  @!P1 ST.E desc[UR38][R76.64], R5 ;  /* 0x000000054c009985 */ /* 0x0103e2000c101926 */
[----:B------:R-:W-:Y:S05]  /*f220*/  @P3 BRA `(.L_x_7939) ;  /* 0x0000000400783947 */ /* 0x000fea0003800000 */
[C---:B-1----:R-:W-:Y:S01]  /*f230*/  VIADD R4, R73.reuse, 0x8 ;  /* 0x0000000849047836 */ /* 0x042fe20000000000 */
[----:B------:R-:W-:Y:S01]  /*f240*/  ULDC UR4, c[0x0][0xac8] ;  /* 0x0002b20000047ab9 */ /* 0x000fe20000000800 */
[C---:B------:R-:W-:Y:S01]  /*f250*/  VIADD R5, R73.reuse, 0x10 ;  /* 0x0000001049057836 */ /* 0x040fe20000000000 */
[C---:B------:R-:W-:Y:S01]  /*f260*/  ISETP.GE.AND P2, PT, R73.reuse, UR4, PT ;  /* 0x0000000449007c0c */ /* 0x040fe2000bf46270 */
[C---:B------:R-:W-:Y:S01]  /*f270*/  VIADD R72, R73.reuse, 0x18 ;  /* 0x0000001849487836 */ /* 0x040fe20000000000 */
[----:B------:R-:W-:Y:S01]  /*f280*/  ISETP.GE.AND P3, PT, R4, UR4, PT ;  /* 0x0000000404007c0c */ /* 0x000fe2000bf66270 */
[----:B------:R-:W-:Y:S01]  /*f290*/  VIADD R78, R73, 0x20 ;  /* 0x00000020494e7836 */ /* 0x000fe20000000000 */
[----:B------:R-:W-:Y:S01]  /*f2a0*/  ISETP.GE.AND P4, PT, R5, UR4, PT ;  /* 0x0000000405007c0c */ /* 0x000fe2000bf86270 */
[C---:B------:R-:W-:Y:S01]  /*f2b0*/  VIADD R80, R73.reuse, 0x38 ;  /* 0x0000003849507836 */ /* 0x040fe20000000000 */
[----:B------:R-:W-:Y:S01]  /*f2c0*/  ISETP.GE.AND P1, PT, R72, UR4, PT ;  /* 0x0000000448007c0c */ /* 0x000fe2000bf26270 */
[----:B------:R-:W-:-:S03]  /*f2d0*/  VIADD R81, R73, 0x40 ;  /* 0x0000004049517836 */ /* 0x000fc60000000000 */
[----:B------:R-:W-:-:S05]  /*f2e0*/  ISETP.GE.AND P5, PT, R80, UR4, PT ;  /* 0x0000000450007c0c */ /* 0x000fca000bfa6270 */
[----:B------:R-:W-:Y:S02]  /*f2f0*/  @!P3 LEA.HI R66, R4, R4, RZ, 0x1 ;  /* 0x000000040442b211 */ /* 0x000fe400078f08ff */
[----:B------:R-:W-:Y:S01]  /*f300*/  @!P4 LEA.HI R68, R5, R5, RZ, 0x1 ;  /* 0x000000050544c211 */ /* 0x000fe200078f08ff */
[C-C-:B0-----:R-:W-:Y:S01]  /*f310*/  @!P2 IMAD.WIDE R4, R73.reuse, 0x4, R64.reuse ;  /* 0x000000044904a825 */ /* 0x141fe200078e0240 */
[----:B------:R-:W-:Y:S02]  /*f320*/  @!P3 LOP3.LUT R75, R66, 0xfffffffe, RZ, 0xc0, !PT ;  /* 0xfffffffe424bb812 */ /* 0x000fe400078ec0ff */
[----:B------:R-:W-:Y:S01]  /*f330*/  @!P1 LEA.HI R72, R72, R72, RZ, 0x1 ;  /* 0x0000004848489211 */ /* 0x000fe200078f08ff */
[----:B------:R-:W-:Y:S01]  /*f340*/  VIADD R66, R73, 0x28 ;  /* 0x0000002849427836 */ /* 0x000fe20000000000 */
[----:B------:R-:W-:Y:S01]  /*f350*/  @!P4 LOP3.LUT R77, R68, 0xfffffffe, RZ, 0xc0, !PT ;  /* 0xfffffffe444dc812 */ /* 0x000fe200078ec0ff */
[----:B------:R0:W-:Y:S01]  /*f360*/  @!P2 ST.E.64 desc[UR38][R4.64], R10 ;  /* 0x0000000a0400a985 */ /* 0x0001e2000c101b26 */
[----:B------:R-:W-:Y:S01]  /*f370*/  @!P3 IMAD.WIDE R74, R75, 0x4, R64 ;  /* 0x000000044b4ab825 */ /* 0x000fe200078e0240 */
[----:B------:R-:W-:-:S02]  /*f380*/  ISETP.GE.AND P2, PT, R78, UR4, PT ;  /* 0x000000044e007c0c */ /* 0x000fc4000bf46270 */
[----:B------:R-:W-:Y:S01]  /*f390*/  @!P5 LEA.HI R80, R80, R80, RZ, 0x1 ;  /* 0x000000505050d211 */ /* 0x000fe200078f08ff */
[----:B------:R-:W-:Y:S01]  /*f3a0*/  VIADD R68, R73, 0x30 ;  /* 0x0000003049447836 */ /* 0x000fe20000000000 */
[----:B------:R1:W-:Y:S01]  /*f3b0*/  @!P3 ST.E.64 desc[UR38][R74.64], R8 ;  /* 0x000000084a00b985 */ /* 0x0003e2000c101b26 */
[----:B------:R-:W-:Y:S01]  /*f3c0*/  @!P4 IMAD.WIDE R76, R77, 0x4, R64 ;  /* 0x000000044d4cc825 */ /* 0x000fe200078e0240 */
[----:B------:R-:W-:Y:S02]  /*f3d0*/  ISETP.GE.AND P3, PT, R66, UR4, PT ;  /* 0x0000000442007c0c */ /* 0x000fe4000bf66270 */
[----:B------:R-:W-:Y:S02]  /*f3e0*/  ISETP.GE.AND P6, PT, R68, UR4, PT ;  /* 0x0000000444007c0c */ /* 0x000fe4000bfc6270 */
[----:B------:R2:W-:Y:S01]  /*f3f0*/  @!P4 ST.E.64 desc[UR38][R76.64], R12 ;  /* 0x0000000c4c00c985 */ /* 0x0005e2000c101b26 */
[----:B------:R-:W-:Y:S02]  /*f400*/  ISETP.GE.AND P4, PT, R81, UR4, PT ;  /* 0x0000000451007c0c */ /* 0x000fe4000bf86270 */
[----:B0-----:R-:W-:Y:S01]  /*f410*/  @!P1 LOP3.LUT R5, R72, 0xfffffffe, RZ, 0xc0, !PT ;  /* 0xfffffffe48059812 */ /* 0x001fe200078ec0ff */
[----:B------:R-:W-:Y:S01]  /*f420*/  VIADD R72, R73, 0x48 ;  /* 0x0000004849487836 */ /* 0x000fe20000000000 */
[----:B------:R-:W-:-:S03]  /*f430*/  @!P2 LEA.HI R78, R78, R78, RZ, 0x1 ;  /* 0x0000004e4e4ea211 */ /* 0x000fc600078f08ff */
[--C-:B------:R-:W-:Y:S01]  /*f440*/  @!P1 IMAD.WIDE R4, R5, 0x4, R64.reuse ;  /* 0x0000000405049825 */ /* 0x100fe200078e0240 */
[----:B-1----:R-:W-:Y:S02]  /*f450*/  @!P2 LOP3.LUT R9, R78, 0xfffffffe, RZ, 0xc0, !PT ;  /* 0xfffffffe4e09a812 */ /* 0x002fe400078ec0ff */
[----:B------:R-:W-:Y:S02]  /*f460*/  @!P3 LEA.HI R66, R66, R66, RZ, 0x1 ;  /* 0x000000424242b211 */ /* 0x000fe400078f08ff */
[----:B------:R0:W-:Y:S01]  /*f470*/  @!P1 ST.E.64 desc[UR38][R4.64], R18 ;  /* 0x0000001204009985 */ /* 0x0001e2000c101b26 */
[----:B------:R-:W-:Y:S01]  /*f480*/  ISETP.GE.AND P1, PT, R72, UR4, PT ;  /* 0x0000000448007c0c */ /* 0x000fe2000bf26270 */
[----:B------:R-:W-:Y:S01]  /*f490*/  @!P2 IMAD.WIDE R8, R9, 0x4, R64 ;  /* 0x000000040908a825 */ /* 0x000fe200078e0240 */
[----:B------:R-:W-:Y:S02]  /*f4a0*/  @!P6 LEA.HI R68, R68, R68, RZ, 0x1 ;  /* 0x000000444444e211 */ /* 0x000fe400078f08ff */
[----:B------:R-:W-:-:S02]  /*f4b0*/  @!P3 LOP3.LUT R11, R66, 0xfffffffe, RZ, 0xc0, !PT ;  /* 0xfffffffe420bb812 */ /* 0x000fc400078ec0ff */
[----:B------:R-:W-:Y:S01]  /*f4c0*/  @!P4 LEA.HI R81, R81, R81, RZ, 0x1 ;  /* 0x000000515151c211 */ /* 0x000fe200078f08ff */
[----:B------:R1:W-:Y:S01]  /*f4d0*/  @!P2 ST.E.64 desc[UR38][R8.64], R14 ;  /* 0x0000000e0800a985 */ /* 0x0003e2000c101b26 */
[----:B--2---:R-:W-:Y:S01]  /*f4e0*/  @!P6 LOP3.LUT R13, R68, 0xfffffffe, RZ, 0xc0, !PT ;  /* 0xfffffffe440de812 */ /* 0x004fe200078ec0ff */
[----:B------:R-:W-:Y:S01]  /*f4f0*/  @!P3 IMAD.WIDE R10, R11, 0x4, R64 ;  /* 0x000000040b0ab825 */ /* 0x000fe200078e0240 */
[----:B------:R-:W-:-:S03]  /*f500*/  @!P4 LOP3.LUT R81, R81, 0xfffffffe, RZ, 0xc0, !PT ;  /* 0xfffffffe5151c812 */ /* 0x000fc600078ec0ff */
[----:B------:R-:W-:Y:S01]  /*f510*/  @!P1 LEA.HI R72, R72, R72, RZ, 0x1 ;  /* 0x0000004848489211 */ /* 0x000fe200078f08ff */
[--C-:B0-----:R-:W-:Y:S01]  /*f520*/  @!P6 IMAD.WIDE R4, R13, 0x4, R64.reuse ;  /* 0x000000040d04e825 */ /* 0x101fe200078e0240 */
[----:B------:R-:W-:Y:S01]  /*f530*/  @!P5 LOP3.LUT R19, R80, 0xfffffffe, RZ, 0xc0, !PT ;  /* 0xfffffffe5013d812 */ /* 0x000fe200078ec0ff */
[----:B------:R0:W-:Y:S02]  /*f540*/  @!P3 ST.E.64 desc[UR38][R10.64], R24 ;  /* 0x000000180a00b985 */ /* 0x0001e4000c101b26 */
[----:B------:R-:W-:Y:S02]  /*f550*/  VIADD R18, R73, 0x60 ;  /* 0x0000006049127836 */ /* 0x000fe40000000000 */
[--C-:B------:R-:W-:Y:S01]  /*f560*/  @!P5 IMAD.WIDE R12, R19, 0x4, R64.reuse ;  /* 0x00000004130cd825 */ /* 0x100fe200078e0240 */
[----:B-1----:R-:W-:Y:S01]  /*f570*/  @!P1 LOP3.LUT R15, R72, 0xfffffffe, RZ, 0xc0, !PT ;  /* 0xfffffffe480f9812 */ /* 0x002fe200078ec0ff */
[----:B------:R1:W-:Y:S01]  /*f580*/  @!P6 ST.E.64 desc[UR38][R4.64], R22 ;  /* 0x000000160400e985 */ /* 0x0003e2000c101b26 */
[----:B------:R-:W-:Y:S01]  /*f590*/  ISETP.GE.AND P3, PT, R18, UR4, PT ;  /* 0x0000000412007c0c */ /* 0x000fe2000bf66270 */
[----:B------:R-:W-:-:S02]  /*f5a0*/  @!P4 IMAD.WIDE R8, R81, 0x4, R64 ;  /* 0x000000045108c825 */ /* 0x000fc400078e0240 */
[----:B------:R-:W-:Y:S02]  /*f5b0*/  @!P5 ST.E.64 desc[UR38][R12.64], R26 ;  /* 0x0000001a0c00d985 */ /* 0x000fe4000c101b26 */
[----:B------:R-:W-:Y:S02]  /*f5c0*/  VIADD R14, R73, 0x50 ;  /* 0x00000050490e7836 */ /* 0x000fe40000000000 */
[----:B0-----:R-:W-:Y:S01]  /*f5d0*/  @!P1 IMAD.WIDE R10, R15, 0x4, R64 ;  /* 0x000000040f0a9825 */ /* 0x001fe200078e0240 */
[----:B------:R0:W-:Y:S03]  /*f5e0*/  @!P4 ST.E.64 desc[UR38][R8.64], R30 ;  /* 0x0000001e0800c985 */ /* 0x0001e6000c101b26 */
[C---:B------:R-:W-:Y:S01]  /*f5f0*/  VIADD R15, R73.reuse, 0x58 ;  /* 0x00000058490f7836 */ /* 0x040fe20000000000 */
[----:B------:R2:W-:Y:S01]  /*f600*/  @!P1 ST.E.64 desc[UR38][R10.64], R32 ;  /* 0x000000200a009985 */ /* 0x0005e2000c101b26 */
[C---:B------:R-:W-:Y:S01]  /*f610*/  VIADD R19, R73.reuse, 0x68 ;  /* 0x0000006849137836 */ /* 0x040fe20000000000 */
[----:B------:R-:W-:Y:S01]  /*f620*/  ISETP.GE.AND P1, PT, R14, UR4, PT ;  /* 0x000000040e007c0c */ /* 0x000fe2000bf26270 */
[----:B-1----:R-:W-:Y:S01]  /*f630*/  VIADD R5, R73, 0x78 ;  /* 0x0000007849057836 */ /* 0x002fe20000000000 */
        /* <DEDUP_REMOVED lines=29> */
.L_x_7939:
[----:B------:R-:W-:Y:S05]  /*f810*/  BSYNC B0 ;  /* 0x0000000000007941 */ /* 0x000fea0003800000 */
.L_x_7938:
[----:B------:R-:W-:Y:S01]  /*f820*/  ISETP.GE.AND P1, PT, R70, R79, PT ;  /* 0x0000004f4600720c */ /* 0x000fe20003f26270 */
[----:B--2---:R2:W3:Y:S01]  /*f830*/  SHFL.IDX PT, R35, R85, 0x1, 0x1c1f ;  /* 0x003c1f0055237f89 */ /* 0x0044e200000e0000 */
        /* <DEDUP_REMOVED lines=23> */
[----:B--234-:R-:W-:Y:S06]  /*f9b0*/  @P1 BRA `(.L_x_7901) ;  /* 0x0000004400201947 */ /* 0x01cfec0003800000 */
        /* <DEDUP_REMOVED lines=14> */
[--C-:B-1----:R-:W-:Y:S02]  /*faa0*/  @!P0 IMAD.WIDE R4, R73, 0x4, R34.reuse ;  /* 0x0000000449048825 */ /* 0x102fe400078e0222 */
        /* <DEDUP_REMOVED lines=13> */
[--C-:B-1----:R-:W-:Y:S01]  /*fb80*/  @!P1 IMAD.WIDE R4, R11, 0x4, R34.reuse ;  /* 0x000000040b049825 */ /* 0x102fe200078e0222 */
        /* <DEDUP_REMOVED lines=8> */
[--C-:B--2---:R-:W-:Y:S01]  /*fc10*/  @!P2 IMAD.WIDE R8, R13, 0x4, R34.reuse ;  /* 0x000000040d08a825 */ /* 0x104fe200078e0222 */
[----:B------:R-:W-:Y:S02]  /*fc20*/  @!P5 LOP3.LUT R13, R36, 0xfffffffe, RZ, 0xc0, !PT ;  /* 0xfffffffe240dd812 */ /* 0x000fe400078ec0ff */
[----:B------:R-:W-:Y:S01]  /*fc30*/  @!P4 LOP3.LUT R37, R37, 0xfffffffe, RZ, 0xc0, !PT ;  /* 0xfffffffe2525c812 */ /* 0x000fe200078ec0ff */
[----:B------:R-:W-:Y:S01]  /*fc40*/  VIADD R36, R73, 0x48 ;  /* 0x0000004849247836 */ /* 0x000fe20000000000 */
[----:B------:R2:W-:Y:S01]  /*fc50*/  @!P2 ST.E.64 desc[UR38][R8.64], R50 ;  /* 0x000000320800a985 */ /* 0x0005e2000c101b26 */
[--C-:B------:R-:W-:Y:S02]  /*fc60*/  @!P5 IMAD.WIDE R12, R13, 0x4, R34.reuse ;  /* 0x000000040d0cd825 */ /* 0x100fe400078e0222 */
[----:B------:R-:W-:Y:S01]  /*fc70*/  @!P1 LEA.HI R0, R0, R0, RZ, 0x1 ;  /* 0x0000000000009211 */ /* 0x000fe200078f08ff */
[----:B------:R3:W-:Y:S01]  /*fc80*/  @!P3 ST.E.64 desc[UR38][R10.64], R14 ;  /* 0x0000000e0a00b985 */ /* 0x0007e2000c101b26 */
[----:B-1----:R-:W-:Y:S01]  /*fc90*/  @!P4 IMAD.WIDE R4, R37, 0x4, R34 ;  /* 0x000000042504c825 */ /* 0x002fe200078e0222 */
[----:B------:R-:W-:-:S02]  /*fca0*/  ISETP.GE.AND P2, PT, R36, UR4, PT ;  /* 0x0000000424007c0c */ /* 0x000fc4000bf46270 */
[----:B------:R1:W-:Y:S04]  /*fcb0*/  @!P5 ST.E.64 desc[UR38][R12.64], R16 ;  /* 0x000000100c00d985 */ /* 0x0003e8000c101b26 */
[----:B------:R-:W-:Y:S01]  /*fcc0*/  @!P4 ST.E.64 desc[UR38][R4.64], R18 ;  /* 0x000000120400c985 */ /* 0x000fe2000c101b26 */
[----:B--2---:R-:W-:-:S04]  /*fcd0*/  @!P0 IMAD.WIDE R8, R39, 0x4, R34 ;  /* 0x0000000427088825 */ /* 0x004fc800078e0222 */
[C---:B---3--:R-:W-:Y:S01]  /*fce0*/  VIADD R10, R73.reuse, 0x50 ;  /* 0x00000050490a7836 */ /* 0x048fe20000000000 */
[----:B------:R2:W-:Y:S01]  /*fcf0*/  @!P0 ST.E.64 desc[UR38][R8.64], R20 ;  /* 0x0000001408008985 */ /* 0x0005e2000c101b26 */
[C---:B------:R-:W-:Y:S01]  /*fd00*/  VIADD R14, R73.reuse, 0x68 ;  /* 0x00000068490e7836 */ /* 0x040fe20000000000 */
[----:B------:R-:W-:Y:S01]  /*fd10*/  @!P2 LEA.HI R36, R36, R36, RZ, 0x1 ;  /* 0x000000242424a211 */ /* 0x000fe200078f08ff */
[C---:B-1----:R-:W-:Y:S01]  /*fd20*/  VIADD R12, R73.reuse, 0x58 ;  /* 0x00000058490c7836 */ /* 0x042fe20000000000 */
        /* <DEDUP_REMOVED lines=9> */
[----:B--2---:R-:W-:Y:S02]  /*fdc0*/  @!P2 LOP3.LUT R9, R36, 0xfffffffe, RZ, 0xc0, !PT ;  /* 0xfffffffe2409a812 */ /* 0x004fe400078ec0ff */
        /* <DEDUP_REMOVED lines=17> */
[----:B-1----:R-:W-:-:S02]  /*fee0*/  @!P4 IMAD.WIDE R4, R15, 0x4, R34 ;  /* 0x000000040f04c825 */ /* 0x002fc400078e0222 */
[----:B------:R3:W-:Y:S01]  /*fef0*/  @!P0 ST.E.64 desc[UR38][R12.64], R28 ;  /* 0x0000001c0c008985 */ /* 0x0007e2000c101b26 */
[----:B------:R-:W-:Y:S01]  /*ff00*/  ISETP.GE.AND P0, PT, R73, UR4, PT ;  /* 0x0000000449007c0c */ /* 0x000fe2000bf06270 */
[--C-:B--2---:R-:W-:Y:S02]  /*ff10*/  @!P5 IMAD.WIDE R8, R17, 0x4, R34.reuse ;  /* 0x000000041108d825 */ /* 0x104fe400078e0222 */
[----:B------:R3:W-:Y:S02]  /*ff20*/  @!P4 ST.E.64 desc[UR38][R4.64], R30 ;  /* 0x0000001e0400c985 */ /* 0x0007e4000c101b26 */
[----:B------:R-:W-:Y:S02]  /*ff30*/  @!P6 IMAD.WIDE R14, R19, 0x4, R34 ;  /* 0x00000004130ee825 */ /* 0x000fe400078e0222 */
[----:B------:R3:W-:Y:S04]  /*ff40*/  @!P5 ST.E.64 desc[UR38][R8.64], R32 ;  /* 0x000000200800d985 */ /* 0x0007e8000c101b26 */
[----:B------:R3:W-:Y:S02]  /*ff50*/  @!P6 ST.E.64 desc[UR38][R14.64], R6 ;  /* 0x000000060e00e985 */ /* 0x0007e4000c101b26 */
[----:B------:R-:W-:Y:S05]  /*ff60*/  @P0 BRA `(.L_x_7901) ;  /* 0x0000003c00b40947 */ /* 0x000fea0003800000 */
[----:B------:R-:W-:-:S04]  /*ff70*/  LEA.HI R73, R73, R73, RZ, 0x1 ;  /* 0x0000004949497211 */ /* 0x000fc800078f08ff */
[----:B---3--:R-:W-:-:S05]  /*ff80*/  LOP3.LUT R5, R73, 0xfffffffe, RZ, 0xc0, !PT ;  /* 0xfffffffe49057812 */ /* 0x008fca00078ec0ff */
[----:B------:R-:W-:-:S05]  /*ff90*/  IMAD.WIDE R4, R5, 0x4, R34 ;  /* 0x0000000405047825 */ /* 0x000fca00078e0222 */
[----:B------:R2:W-:Y:S01]  /*ffa0*/  ST.E.64 desc[UR38][R4.64], R2 ;  /* 0x0000000204007985 */ /* 0x0005e2000c101b26 */
[----:B------:R-:W-:Y:S05]  /*ffb0*/  BRA `(.L_x_7901) ;  /* 0x0000003c00a07947 */ /* 0x000fea0003800000 */
.L_x_7937:
[----:B------:R-:W1:Y:S02]  /*ffc0*/  S2R R0, SR_TID.X ;  /* 0x0000000000007919 */ /* 0x000e640000002100 */
[----:B-1----:R-:W-:-:S05]  /*ffd0*/  VIADD R2, R0, 0xffffff80 ;  /* 0xffffff8000027836 */ /* 0x002fca0000000000 */
[----:B------:R-:W-:-:S13]  /*ffe0*/  ISETP.GT.AND P0, PT, R2, 0x7f, PT ;  /* 0x0000007f0200780c */ /* 0x000fda0003f04270 */
[----:B------:R-:W-:Y:S05]  /*fff0*/  @P0 BRA `(.L_x_7901) ;  /* 0x0000003c00900947 */ /* 0x000fea0003800000 */
[----:B------:R-:W1:Y:S01]  /*10000*/  S2R R3, SR_CTAID.X ;  /* 0x0000000000037919 */ /* 0x000e620000002500 */
[----:B0-----:R-:W0:Y:S01]  /*10010*/  LDC R6, c[0x0][0xbe8] ;  /* 0x0002fa00ff067b82 */ /* 0x001e220000000800 */
[----:B------:R-:W-:Y:S01]  /*10020*/  ULDC UR4, c[0x0][0xa88] ;  /* 0x0002a20000047ab9 */ /* 0x000fe20000000800 */
[----:B-1----:R-:W-:Y:S02]  /*10030*/  IMAD R0, R3, 0x80, R0 ;  /* 0x0000008003007824 */ /* 0x002fe400078e0200 */
[----:B0-----:R-:W-:Y:S02]  /*10040*/  IMAD R3, R6, UR4, RZ ;  /* 0x0000000406037c24 */ /* 0x001fe4000f8e02ff */
        /* <DEDUP_REMOVED lines=46> */
.L_x_7899:
        /* <DEDUP_REMOVED lines=18> */
.L_x_7940:
[----:B------:R-:W-:Y:S01]  /*10450*/  ULDC UR8, c[0x0][0xc50] ;  /* 0x0003140000087ab9 */ /* 0x000fe20000000800 */
[----:B------:R-:W-:Y:S01]  /*10460*/  UMOV UR36, UR6 ;  /* 0x0000000600247c82 */ /* 0x000fe20008000000 */
[----:B------:R-:W-:-:S11]  /*10470*/  UISETP.NE.AND UP0, UPT, UR8, 0x1, UPT ;  /* 0x000000010800788c */ /* 0x000fd6000bf05270 */
[----:B------:R-:W-:Y:S01]  /*10480*/  @UP0 ULDC UR4, c[0x0][0xc54] ;  /* 0x0003150000040ab9 */ /* 0x000fe20000000800 */
[----:B------:R-:W-:Y:S01]  /*10490*/  @UP0 ULDC UR7, c[0x0][0xc58] ;  /* 0x0003160000070ab9 */ /* 0x000fe20000000800 */
[----:B------:R-:W-:-:S04]  /*104a0*/  UIMAD.WIDE.U32 UR4, UR6, UR4, URZ ;  /* 0x00000004060472a5 */ /* 0x000fc8000f8e003f */
[----:B------:R-:W-:-:S12]  /*104b0*/  @UP0 USHF.R.U32.HI UR36, URZ, UR7, UR5 ;  /* 0x000000073f240299 */ /* 0x000fd80008011605 */
.L_x_7941:
        /* <DEDUP_REMOVED lines=19> */
[----:B------:R-:W-:Y:S01]  /*105f0*/  @UP1 ULDC UR11, c[0x0][0x450] ;  /* 0x00011400000b1ab9 */ /* 0x000fe20000000800 */
[----:B------:R-:W-:Y:S02]  /*10600*/  ULDC UR9, c[0x0][0x2f0] ;  /* 0x0000bc0000097ab9 */ /* 0x000fe40000000800 */
[----:B------:R-:W-:Y:S02]  /*10610*/  UIMAD UR10, UR7, UR9, UR10 ;  /* 0x00000009070a72a4 */ /* 0x000fe4000f8e020a */
[----:B0-----:R-:W-:-:S04]  /*10620*/  USHF.L.U32 UR41, UR41, 0x7, URZ ;  /* 0x0000000729297899 */ /* 0x001fc8000800063f */
[----:B------:R-:W-:-:S04]  /*10630*/  UIADD3 UR6, UR41, 0x7f, URZ ;  /* 0x0000007f29067890 */ /* 0x000fc8000fffe03f */
[----:B------:R-:W-:-:S04]  /*10640*/  UIMAD.WIDE.U32 UR4, UR6, UR4, URZ ;  /* 0x00000004060472a5 */ /* 0x000fc8000f8e003f */
[----:B------:R-:W-:Y:S02]  /*10650*/  @UP1 USHF.R.U32.HI UR6, URZ, UR11, UR5 ;  /* 0x0000000b3f061299 */ /* 0x000fe40008011605 */
[----:B------:R-:W-:Y:S02]  /*10660*/  UIMAD UR5, UR7, UR9, 0xdf ;  /* 0x000000df070574a4 */ /* 0x000fe4000f8e0209 */
[----:B------:R-:W-:Y:S01]  /*10670*/  UIADD3 UR7, UR10, UR6, URZ ;  /* 0x000000060a077290 */ /* 0x000fe2000fffe03f */
[----:B------:R-:W-:Y:S02]  /*10680*/  UMOV UR4, URZ ;  /* 0x0000003f00047c82 */ /* 0x000fe40008000000 */
[----:B------:R-:W-:Y:S01]  /*10690*/  UMOV UR6, URZ ;  /* 0x0000003f00067c82 */ /* 0x000fe20008000000 */
[----:B------:R-:W-:Y:S02]  /*106a0*/  UIMAD.WIDE UR4, UR5, -0x6db6db6d, UR4 ;  /* 0x92492493050478a5 */ /* 0x000fe4000f8e0204 */
[----:B------:R-:W-:-:S02]  /*106b0*/  UIMAD.WIDE UR6, UR7, -0x6db6db6d, UR6 ;  /* 0x92492493070678a5 */ /* 0x000fc4000f8e0206 */
[----:B------:R-:W-:Y:S02]  /*106c0*/  USHF.R.U32.HI UR9, URZ, 0x1f, UR5 ;  /* 0x0000001f3f097899 */ /* 0x000fe40008011605 */
[----:B------:R-:W-:Y:S02]  /*106d0*/  USHF.R.U32.HI UR4, URZ, 0x1f, UR7 ;  /* 0x0000001f3f047899 */ /* 0x000fe40008011607 */
[----:B------:R-:W-:Y:S02]  /*106e0*/  ULEA.HI.SX32 UR9, UR5, UR9, 0x19 ;  /* 0x0000000905097291 */ /* 0x000fe4000f8fca3f */
[----:B------:R-:W-:Y:S02]  /*106f0*/  ULEA.HI.SX32 UR4, UR7, UR4, 0x19 ;  /* 0x0000000407047291 */ /* 0x000fe4000f8fca3f */
[----:B------:R-:W-:Y:S02]  /*10700*/  USHF.R.U32.HI UR7, URZ, 0x10, UR8 ;  /* 0x000000103f077899 */ /* 0x000fe40008011608 */
[----:B------:R-:W-:-:S02]  /*10710*/  UISETP.LT.AND UP0, UPT, UR9, UR4, UPT ;  /* 0x000000040900728c */ /* 0x000fc4000bf01270 */
[----:B------:R-:W-:Y:S02]  /*10720*/  ULOP3.LUT UR5, UR8, 0xffff, URZ, 0xc0, !UPT ;  /* 0x0000ffff08057892 */ /* 0x000fe4000f8ec03f */
        /* <DEDUP_REMOVED lines=34> */
.L_x_7943:
        /* <DEDUP_REMOVED lines=30> */
.L_x_7944:
        /* <DEDUP_REMOVED lines=20> */
.L_x_7945:
        /* <DEDUP_REMOVED lines=20> */
.L_x_7946:
        /* <DEDUP_REMOVED lines=18> */
.L_x_7947:
        /* <DEDUP_REMOVED lines=14> */
[----:B------:R-:W-:Y:S01]  /*10fb0*/  IMAD.SHL.U32 R19, R6, 0x10, RZ ;  /* 0x0000001006137824 */ /* 0x000fe200078e00ff */
[----:B------:R-:W-:Y:S01]  /*10fc0*/  SHF.R.U32.HI R5, RZ, 0x5, R8 ;  /* 0x00000005ff057819 */ /* 0x000fe20000011608 */
[----:B------:R-:W-:Y:S01]  /*10fd0*/  UMOV UR4, 0xffffffff ;  /* 0xffffffff00047882 */ /* 0x000fe20000000000 */
[----:B------:R-:W-:Y:S01]  /*10fe0*/  LOP3.LUT R4, R4, 0x10, R6, 0xf8, !PT ;  /* 0x0000001004047812 */ /* 0x000fe200078ef806 */
[----:B0-----:R-:W0:Y:S01]  /*10ff0*/  LDC.64 R2, c[0x0][0x418] ;  /* 0x00010600ff027b82 */ /* 0x001e220000000a00 */
[----:B------:R-:W-:-:S02]  /*11000*/  LOP3.LUT R19, R19, 0x70, RZ, 0xc0, !PT ;  /* 0x0000007013137812 */ /* 0x000fc400078ec0ff */
[----:B------:R-:W-:Y:S02]  /*11010*/  LOP3.LUT R7, R4, 0x10, R7, 0x78, !PT ;  /* 0x0000001004077812 */ /* 0x000fe400078e7807 */
[C---:B------:R-:W-:Y:S02]  /*11020*/  LOP3.LUT R4, R0.reuse, 0x60, RZ, 0xc0, !PT ;  /* 0x0000006000047812 */ /* 0x040fe400078ec0ff */
[----:B------:R-:W-:Y:S02]  /*11030*/  LOP3.LUT R0, R0, 0x100, RZ, 0xc0, !PT ;  /* 0x0000010000007812 */ /* 0x000fe400078ec0ff */
[----:B------:R-:W-:Y:S01]  /*11040*/  SHF.R.U32.HI R6, RZ, 0x5, R6 ;  /* 0x00000005ff067819 */ /* 0x000fe20000011606 */
[----:B------:R-:W-:-:S03]  /*11050*/  IMAD R4, R5, 0x200, R4 ;  /* 0x0000020005047824 */ /* 0x000fc600078e0204 */
[----:B------:R-:W-:Y:S02]  /*11060*/  LOP3.LUT R6, R6, 0x3, RZ, 0xc0, !PT ;  /* 0x0000000306067812 */ /* 0x000fe400078ec0ff */
[----:B------:R-:W-:-:S05]  /*11070*/  IADD3 R0, R7, R4, R0 ;  /* 0x0000000407007210 */ /* 0x000fca0007ffe000 */
[----:B------:R1:W-:Y:S01]  /*11080*/  STL [R1+0x10], R0 ;  /* 0x0000100001007387 */ /* 0x0003e20000100800 */
[----:B0-----:R-:W-:-:S04]  /*11090*/  ISETP.NE.U32.AND P0, PT, R2, RZ, PT ;  /* 0x000000ff0200720c */ /* 0x001fc80003f05070 */
[----:B------:R-:W-:Y:S02]  /*110a0*/  ISETP.NE.AND.EX P2, PT, R3, RZ, PT, P0 ;  /* 0x000000ff0300720c */ /* 0x000fe40003f45300 */
[----:B-1----:R-:W-:-:S05]  /*110b0*/  LOP3.LUT R0, R18, 0x380, RZ, 0xc0, !PT ;  /* 0x0000038012007812 */ /* 0x002fca00078ec0ff */
[----:B------:R-:W-:-:S05]  /*110c0*/  IMAD R0, R5, 0x10, R0 ;  /* 0x0000001005007824 */ /* 0x000fca00078e0200 */
[----:B------:R-:W-:Y:S01]  /*110d0*/  LOP3.LUT R5, R0, R19, RZ, 0x3c, !PT ;  /* 0x0000001300057212 */ /* 0x000fe200078e3cff */
[----:B------:R-:W-:-:S03]  /*110e0*/  IMAD.MOV.U32 R0, RZ, RZ, 0x40 ;  /* 0x00000040ff007424 */ /* 0x000fc600078e00ff */
[----:B------:R-:W-:Y:S02]  /*110f0*/  LOP3.LUT R18, R5, 0xc00, R18, 0xf8, !PT ;  /* 0x00000c0005127812 */ /* 0x000fe400078ef812 */
[----:B------:R-:W-:Y:S02]  /*11100*/  SEL R4, R0, 0xffffffc0, !P1 ;  /* 0xffffffc000047807 */ /* 0x000fe40004800000 */
[----:B------:R-:W-:Y:S02]  /*11110*/  P2R R0, PR, RZ, 0x4 ;  /* 0x00000004ff007803 */ /* 0x000fe40000000000 */
[----:B--2---:R-:W-:Y:S01]  /*11120*/  SHF.R.S32.HI R10, RZ, 0x1f, R9 ;  /* 0x0000001fff0a7819 */ /* 0x004fe20000011409 */
[----:B------:R0:W-:Y:S01]  /*11130*/  STL [R1], R9 ;  /* 0x0000000901007387 */ /* 0x0001e20000100800 */
[----:B------:R-:W-:-:S03]  /*11140*/  SEL R16, R9, RZ, !P2 ;  /* 0x000000ff09107207 */ /* 0x000fc60005000000 */
[----:B------:R0:W-:Y:S04]  /*11150*/  STL [R1+0x14], R0 ;  /* 0x0000140001007387 */ /* 0x0001e80000100800 */
[----:B------:R0:W-:Y:S01]  /*11160*/  STL [R1+0x8], R10 ;  /* 0x0000080a01007387 */ /* 0x0001e20000100800 */
[----:B------:R-:W-:Y:S05]  /*11170*/  BRA.DIV UR4, `(.L_x_7948) ;  /* 0x0000002e04e07947 */ /* 0x000fea000b800000 */
[----:B------:R1:W2:Y:S02]  /*11180*/  SHFL.IDX PT, R14, R6, RZ, 0x1f ;  /* 0x00001fff060e7589 */ /* 0x0002a400000e0000 */
.L_x_7997:
        /* <DEDUP_REMOVED lines=9> */
.L_x_8000:
        /* <DEDUP_REMOVED lines=20> */
.L_x_7951:
[----:B0-----:R-:W-:Y:S01]  /*11360*/  IMAD.MOV.U32 R2, RZ, RZ, 0x1 ;  /* 0x00000001ff027424 */ /* 0x001fe200078e00ff */
[----:B------:R-:W-:-:S04]  /*11370*/  ISETP.NE.AND P1, PT, R8, RZ, PT ;  /* 0x000000ff0800720c */ /* 0x000fc80003f25270 */
[----:B------:R-:W-:-:S04]  /*11380*/  SHF.L.U32 R2, R2, 0x1f, RZ ;  /* 0x0000001f02027819 */ /* 0x000fc800000006ff */
[----:B------:R-:W0:Y:S02]  /*11390*/  SYNCS.PHASECHK.TRANS64.TRYWAIT P0, [UR40+0x2e880], R2 ;  /* 0x02e88002ff0075a7 */ /* 0x000e240008000168 */
[----:B0-----:R-:W-:Y:S05]  /*113a0*/  @!P0 BRA `(.L_x_7952) ;  /* 0x0000002c00948947 */ /* 0x001fea0003800000 */
.L_x_8001:
[----:B------:R-:W-:Y:S05]  /*113b0*/  @P1 BRA `(.L_x_7953) ;  /* 0x0000000000181947 */ /* 0x000fea0003800000 */
[----:B------:R-:W2:Y:S01]  /*113c0*/  S2R R4, SR_TID.X ;  /* 0x0000000000047919 */ /* 0x000ea20000002100 */
[----:B0-----:R-:W-:-:S04]  /*113d0*/  IMAD.MOV.U32 R3, RZ, RZ, 0x7000 ;  /* 0x00007000ff037424 */ /* 0x001fc800078e00ff */
[----:B------:R3:W-:Y:S01]  /*113e0*/  SYNCS.ARRIVE.TRANS64 RZ, [UR40+0x2e870], R3 ;  /* 0x02e87003ffff79a7 */ /* 0x0007e20008000028 */
[----:B--2---:R-:W-:-:S13]  /*113f0*/  LOP3.LUT P0, RZ, R4, 0x1f, RZ, 0xc0, !PT ;  /* 0x0000001f04ff7812 */ /* 0x004fda000780c0ff */
[----:B---3--:R-:W-:Y:S05]  /*11400*/  @!P0 BRA `(.L_x_7953) ;  /* 0x0000000000048947 */ /* 0x008fea0003800000 */
[----:B------:R-:W-:Y:S01]  /*11410*/  BPT.TRAP 0x1 ;  /* 0x000000040000795c */ /* 0x000fe20000300000 */
.L_x_7953:
        /* <DEDUP_REMOVED lines=15> */
.L_x_8002:
[----:B------:R-:W-:Y:S05]  /*11510*/  @P1 BRA `(.L_x_7955) ;  /* 0x0000000000181947 */ /* 0x000fea0003800000 */
[----:B0-----:R-:W0:Y:S01]  /*11520*/  S2R R3, SR_TID.X ;  /* 0x0000000000037919 */ /* 0x001e220000002100 */
[----:B------:R-:W-:-:S04]  /*11530*/  IMAD.MOV.U32 R2, RZ, RZ, 0x7000 ;  /* 0x00007000ff027424 */ /* 0x000fc800078e00ff */
[----:B------:R2:W-:Y:S01]  /*11540*/  SYNCS.ARRIVE.TRANS64 RZ, [UR40+0x2e830], R2 ;  /* 0x02e83002ffff79a7 */ /* 0x0005e20008000028 */
[----:B0-----:R-:W-:-:S13]  /*11550*/  LOP3.LUT P0, RZ, R3, 0x1f, RZ, 0xc0, !PT ;  /* 0x0000001f03ff7812 */ /* 0x001fda000780c0ff */
[----:B--2---:R-:W-:Y:S05]  /*11560*/  @!P0 BRA `(.L_x_7955) ;  /* 0x0000000000048947 */ /* 0x004fea0003800000 */
[----:B------:R-:W-:Y:S01]  /*11570*/  BPT.TRAP 0x1 ;  /* 0x000000040000795c */ /* 0x000fe20000300000 */
.L_x_7955:
        /* <DEDUP_REMOVED lines=9> */
[----:B------:R-:W-:Y:S01]  /*11610*/  UMOV UR6, 0x0 ;  /* 0x0000000000067882 */ /* 0x000fe20000000000 */
[----:B------:R-:W-:Y:S01]  /*11620*/  UMOV UR7, 0x14f00000 ;  /* 0x14f0000000077882 */ /* 0x000fe20000000000 */
[----:B------:R-:W-:Y:S01]  /*11630*/  UMOV UR10, URZ ;  /* 0x0000003f000a7c82 */ /* 0x000fe20008000000 */
[----:B------:R-:W-:Y:S01]  /*11640*/  UMOV UR12, UR36 ;  /* 0x00000024000c7c82 */ /* 0x000fe20008000000 */
[----:B------:R2:W-:Y:S03]  /*11650*/  STL [R1+0xc], R0 ;  /* 0x00000c0001007387 */ /* 0x0005e60000100800 */
[----:B------:R2:W-:Y:S01]  /*11660*/  UTMALDG.4D [UR8], [UR4], desc[UR6] ;  /* 0x00000608040075b4 */ /* 0x0005e20008019000 */
[----:B------:R-:W-:-:S02]  /*11670*/  NOP ;  /* 0x0000000000007918 */ /* 0x000fc40000000000 */
.L_x_7949:
        /* <DEDUP_REMOVED lines=22> */
.L_x_7956:
[----:B------:R-:W2:Y:S01]  /*117e0*/  S2R R5, SR_CTAID.Z ;  /* 0x0000000000057919 */ /* 0x000ea20000002700 */
[----:B------:R-:W3:Y:S01]  /*117f0*/  LDC R8, c[0x0][0x448] ;  /* 0x00011200ff087b82 */ /* 0x000ee20000000800 */
[----:B------:R-:W-:Y:S01]  /*11800*/  USHF.R.S32.HI UR4, URZ, 0x1f, UR36 ;  /* 0x0000001f3f047899 */ /* 0x000fe20008011424 */
[----:B------:R-:W4:Y:S01]  /*11810*/  S2R R7, SR_TID.X ;  /* 0x0000000000077919 */ /* 0x000f220000002100 */
[----:B------:R-:W-:Y:S02]  /*11820*/  ULDC.64 UR8, c[0x0][0x2d8] ;  /* 0x0000b60000087ab9 */ /* 0x000fe40000000a00 */
[----:B------:R-:W-:Y:S01]  /*11830*/  UIMAD UR6, UR4, UR8, URZ ;  /* 0x00000008040672a4 */ /* 0x000fe2000f8e023f */
[----:B------:R-:W5:Y:S02]  /*11840*/  S2R R4, SR_CTAID.X ;  /* 0x0000000000047919 */ /* 0x000f640000002500 */
[----:B0-----:R-:W0:Y:S01]  /*11850*/  LDC.64 R2, c[0x0][0x2e0] ;  /* 0x0000b800ff027b82 */ /* 0x001e220000000a00 */
[----:B------:R-:W-:-:S02]  /*11860*/  UIMAD.WIDE.U32 UR4, UR36, UR8, URZ ;  /* 0x00000008240472a5 */ /* 0x000fc4000f8e003f */
[----:B------:R-:W-:-:S04]  /*11870*/  UIMAD UR6, UR36, UR9, UR6 ;  /* 0x00000009240672a4 */ /* 0x000fc8000f8e0206 */
[----:B------:R-:W-:Y:S01]  /*11880*/  UIADD3 UR5, UR5, UR6, URZ ;  /* 0x0000000605057290 */ /* 0x000fe2000fffe03f */
[----:B---3--:R-:W-:Y:S02]  /*11890*/  ISETP.NE.AND P0, PT, R8, 0x1, PT ;  /* 0x000000010800780c */ /* 0x008fe40003f05270 */
[----:B--2---:R-:W-:Y:S02]  /*118a0*/  SHF.R.S32.HI R0, RZ, 0x1f, R5 ;  /* 0x0000001fff007819 */ /* 0x004fe40000011405 */
[----:B----4-:R-:W-:-:S03]  /*118b0*/  LOP3.LUT R9, R7, 0x7f, RZ, 0xc0, !PT ;  /* 0x0000007f07097812 */ /* 0x010fc600078ec0ff */
[----:B0-----:R-:W-:-:S06]  /*118c0*/  IMAD R0, R0, R2, RZ ;  /* 0x0000000200007224 */ /* 0x001fcc00078e02ff */
[----:B-1----:R-:W0:Y:S01]  /*118d0*/  @P0 LDC R6, c[0x0][0x44c] ;  /* 0x00011300ff060b82 */ /* 0x002e220000000800 */
[----:B------:R-:W-:Y:S01]  /*118e0*/  SHF.R.U32.HI R7, RZ, 0x3, R7 ;  /* 0x00000003ff077819 */ /* 0x000fe20000011607 */
[C---:B------:R-:W-:Y:S02]  /*118f0*/  IMAD R0, R5.reuse, R3, R0 ;  /* 0x0000000305007224 */ /* 0x040fe400078e0200 */
[----:B------:R-:W-:Y:S01]  /*11900*/  IMAD.WIDE.U32 R2, R5, R2, UR4 ;  /* 0x0000000405027e25 */ /* 0x000fe2000f8e0002 */
[----:B------:R-:W-:-:S03]  /*11910*/  ULDC.64 UR4, c[0x0][0x2d0] ;  /* 0x0000b40000047ab9 */ /* 0x000fc60000000a00 */
[----:B------:R-:W1:Y:S01]  /*11920*/  @P0 LDC R5, c[0x0][0x450] ;  /* 0x00011400ff050b82 */ /* 0x000e620000000800 */
[----:B------:R-:W-:Y:S01]  /*11930*/  IMAD.IADD R3, R3, 0x1, R0 ;  /* 0x0000000103037824 */ /* 0x000fe200078e0200 */
[----:B------:R-:W-:-:S05]  /*11940*/  LEA.HI R0, R9, R19, RZ, 0x1d ;  /* 0x0000001309007211 */ /* 0x000fca00078fe8ff */
[----:B-----5:R-:W-:-:S04]  /*11950*/  IMAD R0, R4, 0x80, R0 ;  /* 0x0000008004007824 */ /* 0x020fc800078e0200 */
        /* <DEDUP_REMOVED lines=17> */
[----:B------:R-:W-:-:S03]  /*11a70*/  ULDC UR4, c[0x0][0x2b8] ;  /* 0x0000ae0000047ab9 */ /* 0x000fc60000000800 */
[----:B------:R-:W-:Y:S01]  /*11a80*/  IADD3.X R2, R3, UR5, R4, P0, !PT ;  /* 0x0000000503027c10 */ /* 0x000fe200087fe404 */
[----:B------:R-:W-:Y:S01]  /*11a90*/  IMAD.SHL.U32 R3, R7, 0x80, RZ ;  /* 0x0000008007037824 */ /* 0x000fe200078e00ff */
[----:B------:R-:W-:Y:S01]  /*11aa0*/  ISETP.GE.AND P0, PT, R19, UR4, PT ;  /* 0x0000000413007c0c */ /* 0x000fe2000bf06270 */
[----:B------:R-:W-:Y:S01]  /*11ab0*/  IMAD.SHL.U32 R4, R7, 0x10, RZ ;  /* 0x0000001007047824 */ /* 0x000fe200078e00ff */
[----:B------:R-:W-:Y:S02]  /*11ac0*/  UMOV UR4, 0xffffffff ;  /* 0xffffffff00047882 */ /* 0x000fe40000000000 */
        /* <DEDUP_REMOVED lines=85> */
[----:B------:R0:W-:Y:S04]  /*12020*/  @!P1 LDGSTS.E.BYPASS.LTC128B.128 [R8+0x1f400], desc[UR38][R6.64], !P0 ;  /* 0x1f40000006089fae */ /* 0x0001e8000c101d66 */
[----:B0-----:R0:W1:Y:S02]  /*12030*/  SHFL.IDX PT, R6, R2, 0x7, 0x181f ;  /* 0x00f81f0002067f89 */ /* 0x00106400000e0000 */
.L_x_8019:
[----:B------:R-:W-:-:S05]  /*12040*/  VIADD R5, R5, 0x70 ;  /* 0x0000007005057836 */ /* 0x000fca0000000000 */
[----:B------:R-:W-:-:S13]  /*12050*/  ISETP.GE.AND P1, PT, R5, R3, PT ;  /* 0x000000030500720c */ /* 0x000fda0003f26270 */
[----:B0-----:R-:W-:Y:S01]  /*12060*/  @!P1 IADD3 R2, P2, R19, R0, RZ ;  /* 0x0000000013029210 */ /* 0x001fe20007f5e0ff */
[----:B------:R-:W-:Y:S02]  /*12070*/  @!P1 VIADD R5, R4, UR40 ;  /* 0x0000002804059c36 */ /* 0x000fe40008000000 */
[----:B------:R-:W-:Y:S02]  /*12080*/  IMAD.MOV.U32 R0, RZ, RZ, 0x1 ;  /* 0x00000001ff007424 */ /* 0x000fe400078e00ff */
[----:B-1----:R-:W-:-:S03]  /*12090*/  @!P1 IMAD.X R3, RZ, RZ, R6, P2 ;  /* 0x000000ffff039224 */ /* 0x002fc600010e0606 */
[----:B------:R-:W-:Y:S02]  /*120a0*/  SHF.L.U32 R0, R0, 0x1f, RZ ;  /* 0x0000001f00007819 */ /* 0x000fe400000006ff */
        /* <DEDUP_REMOVED lines=8> */
[----:B------:R-:W2:Y:S01]  /*12130*/  LDL R7, [R1+0x4] ;  /* 0x0000040001077983 */ /* 0x000ea20000100800 */
[----:B------:R-:W-:Y:S01]  /*12140*/  SYNCS.ARRIVE.TRANS64.A1T0 RZ, [UR40+0x2e800], RZ ;  /* 0x02e800ffffff79a7 */ /* 0x000fe20008100028 */
[----:B------:R-:W-:Y:S01]  /*12150*/  VIADD R17, R17, 0xfffffffe ;  /* 0xfffffffe11117836 */ /* 0x000fe20000000000 */
[----:B------:R-:W1:Y:S04]  /*12160*/  SYNCS.PHASECHK.TRANS64.TRYWAIT P0, [UR40+0x2e820], R0 ;  /* 0x02e82000ff0075a7 */ /* 0x000e680008000168 */
[----:B--2---:R-:W-:Y:S01]  /*12170*/  ISETP.GE.AND P1, PT, R17, R7, PT ;  /* 0x000000071100720c */ /* 0x004fe20003f26270 */
[----:B01----:R-:W-:-:S12]  /*12180*/  @!P0 BRA `(.L_x_7958) ;  /* 0x0000002c00108947 */ /* 0x003fd80003800000 */
.L_x_8020:
[----:B------:R-:W-:Y:S01]  /*12190*/  IMAD.MOV.U32 R21, RZ, RZ, 0x1 ;  /* 0x00000001ff157424 */ /* 0x000fe200078e00ff */
[----:B------:R-:W-:Y:S06]  /*121a0*/  @!P1 BRA `(.L_x_7959) ;  /* 0x0000001000289947 */ /* 0x000fec0003800000 */
[----:B------:R-:W2:Y:S01]  /*121b0*/  LDL R3, [R1+0x18] ;  /* 0x0000180001037983 */ /* 0x000ea20000100800 */
[----:B0-----:R-:W0:Y:S01]  /*121c0*/  S2R R2, SR_TID.X ;  /* 0x0000000000027919 */ /* 0x001e220000002100 */
[----:B------:R-:W-:Y:S01]  /*121d0*/  IMAD.MOV.U32 R6, RZ, RZ, 0x1 ;  /* 0x00000001ff067424 */ /* 0x000fe200078e00ff */
[----:B0-----:R-:W-:Y:S01]  /*121e0*/  LOP3.LUT P0, RZ, R2, 0x4, RZ, 0xc0, !PT ;  /* 0x0000000402ff7812 */ /* 0x001fe2000780c0ff */
[----:B------:R-:W-:-:S05]  /*121f0*/  IMAD.MOV.U32 R2, RZ, RZ, 0x40 ;  /* 0x00000040ff027424 */ /* 0x000fca00078e00ff */
[----:B------:R-:W-:-:S05]  /*12200*/  SEL R2, R2, 0xffffffc0, !P0 ;  /* 0xffffffc002027807 */ /* 0x000fca0004000000 */
[----:B------:R-:W-:Y:S01]  /*12210*/  IMAD.IADD R2, R2, 0x1, R18 ;  /* 0x0000000102027824 */ /* 0x000fe200078e0212 */
[C---:B--2---:R-:W-:Y:S02]  /*12220*/  LOP3.LUT R4, R3.reuse, 0x1, RZ, 0xfc, !PT ;  /* 0x0000000103047812 */ /* 0x044fe400078efcff */
[----:B------:R-:W-:-:S03]  /*12230*/  LOP3.LUT R0, R3, 0x2, RZ, 0xfc, !PT ;  /* 0x0000000203007812 */ /* 0x000fc600078efcff */
[----:B------:R-:W-:Y:S04]  /*12240*/  STL [R1+0x20], R4 ;  /* 0x0000200401007387 */ /* 0x000fe80000100800 */
[----:B------:R0:W-:Y:S02]  /*12250*/  STL [R1+0x1c], R0 ;  /* 0x00001c0001007387 */ /* 0x0001e40000100800 */
[----:B0-----:R-:W-:-:S07]  /*12260*/  IMAD.MOV.U32 R0, RZ, RZ, RZ ;  /* 0x000000ffff007224 */ /* 0x001fce00078e00ff */
.L_x_7976:
        /* <DEDUP_REMOVED lines=10> */
[----:B------:R-:W-:Y:S01]  /*12310*/  IMAD.MOV.U32 R7, RZ, RZ, R17 ;  /* 0x000000ffff077224 */ /* 0x000fe200078e0011 */
[----:B--2---:R-:W-:-:S13]  /*12320*/  ISETP.NE.AND P1, PT, R2, RZ, PT ;  /* 0x000000ff0200720c */ /* 0x004fda0003f25270 */
[----:B------:R-:W-:Y:S05]  /*12330*/  @!P1 BRA `(.L_x_7962) ;  /* 0x0000000000509947 */ /* 0x000fea0003800000 */
[----:B------:R-:W2:Y:S01]  /*12340*/  LDL R8, [R1+0x8] ;  /* 0x0000080001087983 */ /* 0x000ea20000100800 */
[----:B------:R-:W0:Y:S01]  /*12350*/  LDC R5, c[0x0][0x43c] ;  /* 0x00010f00ff057b82 */ /* 0x000e220000000800 */
[----:B------:R-:W-:Y:S02]  /*12360*/  ULDC.64 UR4, c[0x0][0x428] ;  /* 0x00010a0000047ab9 */ /* 0x000fe40000000a00 */
[----:B------:R-:W3:Y:S01]  /*12370*/  LDL R9, [R1] ;  /* 0x0000000001097983 */ /* 0x000ee20000100800 */
        /* <DEDUP_REMOVED lines=16> */
.L_x_7962:
[----:B0-----:R-:W-:Y:S01]  /*12480*/  LEA R4, R20, UR40, 0x3 ;  /* 0x0000002814047c11 */ /* 0x001fe2000f8e18ff */
[----:B------:R-:W0:Y:S01]  /*12490*/  S2R R2, SR_TID.X ;  /* 0x0000000000027919 */ /* 0x000e220000002100 */
[----:B------:R-:W-:-:S04]  /*124a0*/  SHF.L.U32 R3, R21, 0x1f, RZ ;  /* 0x0000001f15037819 */ /* 0x000fc800000006ff */
[----:B------:R-:W1:Y:S01]  /*124b0*/  SYNCS.PHASECHK.TRANS64.TRYWAIT P0, [R4+URZ+0x2e880], R3 ;  /* 0x02e88003040075a7 */ /* 0x000e62000800017f */
[----:B0-----:R-:W-:-:S04]  /*124c0*/  LOP3.LUT R2, R2, 0x7f, RZ, 0xc0, !PT ;  /* 0x0000007f02027812 */ /* 0x001fc800078ec0ff */
[----:B------:R-:W-:Y:S01]  /*124d0*/  ISETP.NE.AND P1, PT, R2, RZ, PT ;  /* 0x000000ff0200720c */ /* 0x000fe20003f25270 */
[----:B-1----:R-:W-:-:S12]  /*124e0*/  @!P0 BRA `(.L_x_7963) ;  /* 0x0000002800508947 */ /* 0x002fd80003800000 */
.L_x_8021:
        /* <DEDUP_REMOVED lines=9> */
.L_x_7965:
[----:B------:R-:W-:Y:S05]  /*12580*/  BSYNC B1 ;  /* 0x0000000000017941 */ /* 0x000fea0003800000 */
.L_x_7964:
        /* <DEDUP_REMOVED lines=16> */
.L_x_7966:
        /* <DEDUP_REMOVED lines=8> */
.L_x_8022:
        /* <DEDUP_REMOVED lines=11> */
.L_x_7969:
[----:B------:R-:W-:Y:S05]  /*127c0*/  BSYNC B1 ;  /* 0x0000000000017941 */ /* 0x000fea0003800000 */
.L_x_7968:
        /* <DEDUP_REMOVED lines=12> */
.L_x_7970:
[----:B------:R-:W-:-:S13]  /*12890*/  @P0 ELECT P1, URZ, PT ;  /* 0x00000000003f082f */ /* 0x000fda0003820000 */
[----:B------:R-:W-:Y:S01]  /*128a0*/  @P1 R2UR UR13, R16 ;  /* 0x00000000100d12ca */ /* 0x000fe200000e0000 */
[----:B------:R-:W-:Y:S01]  /*128b0*/  UMOV UR12, UR36 ;  /* 0x00000024000c7c82 */ /* 0x000fe20008000000 */
[----:B------:R-:W-:-:S11]  /*128c0*/  @P1 PLOP3.LUT P0, PT, P1, PT, PT, 0x8, 0x0 ;  /* 0x000000000000181c */ /* 0x000fd60000f0e170 */
[----:B------:R2:W-:Y:S01]  /*128d0*/  UTMALDG.4D [UR8], [UR4], desc[UR6] ;  /* 0x00000608040075b4 */ /* 0x0005e20008019000 */
[----:B------:R-:W-:Y:S01]  /*128e0*/  PLOP3.LUT P1, PT, PT, PT, PT, 0x8, 0x0 ;  /* 0x000000000000781c */ /* 0x000fe20003f2e170 */
[----:B--2---:R-:W-:-:S12]  /*128f0*/  @P0 BRA.U.ANY `(.L_x_7970) ;  /* 0xfffffffd00e40947 */ /* 0x004fd8000393ffff */
.L_x_7961:
[----:B------:R-:W-:Y:S05]  /*12900*/  BSYNC B0 ;  /* 0x0000000000007941 */ /* 0x000fea0003800000 */
.L_x_7960:
[----:B------:R-:W2:Y:S02]  /*12910*/  LDL R2, [R1+0x20] ;  /* 0x0000200001027983 */ /* 0x000ea40000100800 */
[----:B--2---:R-:W-:-:S13]  /*12920*/  ISETP.NE.AND P0, PT, R2, 0x3, PT ;  /* 0x000000030200780c */ /* 0x004fda0003f05270 */
[----:B------:R-:W-:Y:S05]  /*12930*/  @!P0 BRA `(.L_x_7971) ;  /* 0x0000000000048947 */ /* 0x000fea0003800000 */
[----:B------:R-:W-:Y:S01]  /*12940*/  BPT.TRAP 0x1 ;  /* 0x000000040000795c */ /* 0x000fe20000300000 */
.L_x_7971:
[----:B01----:R-:W2:Y:S01]  /*12950*/  LDL R3, [R1+0x1c] ;  /* 0x00001c0001037983 */ /* 0x003ea20000100800 */
[----:B------:R-:W-:Y:S02]  /*12960*/  LOP3.LUT R2, R6, 0x1, RZ, 0x3c, !PT ;  /* 0x0000000106027812 */ /* 0x000fe400078e3cff */
[----:B------:R-:W-:Y:S02]  /*12970*/  LEA R19, R0, UR40, 0x3 ;  /* 0x0000002800137c11 */ /* 0x000fe4000f8e18ff */
[----:B------:R-:W-:-:S04]  /*12980*/  SHF.L.U32 R2, R2, 0x1f, RZ ;  /* 0x0000001f02027819 */ /* 0x000fc800000006ff */
[----:B------:R-:W0:Y:S01]  /*12990*/  SYNCS.PHASECHK.TRANS64.TRYWAIT P0, [R19+URZ+0x2e870], R2 ;  /* 0x02e87002130075a7 */ /* 0x000e22000800017f */
[----:B--2---:R-:W-:Y:S01]  /*129a0*/  ISETP.NE.AND P1, PT, R3, 0x3, PT ;  /* 0x000000030300780c */ /* 0x004fe20003f25270 */
[----:B0-----:R-:W-:-:S12]  /*129b0*/  @!P0 BRA `(.L_x_7972) ;  /* 0x0000002400448947 */ /* 0x001fd80003800000 */
.L_x_8023:
[----:B------:R-:W-:Y:S05]  /*129c0*/  @!P1 BRA `(.L_x_7973) ;  /* 0x0000000000049947 */ /* 0x000fea0003800000 */
[----:B------:R-:W-:Y:S01]  /*129d0*/  BPT.TRAP 0x1 ;  /* 0x000000040000795c */ /* 0x000fe20000300000 */
.L_x_7973:
[----:B------:R-:W-:Y:S01]  /*129e0*/  SHF.L.U32 R3, R6, 0x1f, RZ ;  /* 0x0000001f06037819 */ /* 0x000fe200000006ff */
[----:B0-----:R-:W-:-:S03]  /*129f0*/  IMAD R2, R0, 0x7000, RZ ;  /* 0x0000700000027824 */ /* 0x001fc600078e02ff */
[----:B------:R-:W0:Y:S02]  /*12a00*/  SYNCS.PHASECHK.TRANS64.TRYWAIT P0, [R19+URZ+0x2e860], R3 ;  /* 0x02e86003130075a7 */ /* 0x000e24000800017f */
[----:B0-----:R-:W-:Y:S05]  /*12a10*/  @!P0 BRA `(.L_x_7974) ;  /* 0x0000002400408947 */ /* 0x001fea0003800000 */
.L_x_8024:
[----:B------:R-:W2:Y:S01]  /*12a20*/  LDL R12, [R1+0x10] ;  /* 0x00001000010c7983 */ /* 0x000ea20000100800 */
[----:B------:R-:W-:Y:S01]  /*12a30*/  LOP3.LUT R4, R2, R18, RZ, 0xfc, !PT ;  /* 0x0000001202047212 */ /* 0x000fe200078efcff */
[----:B------:R-:W-:Y:S05]  /*12a40*/  WARPSYNC.ALL ;  /* 0x0000000000007948 */ /* 0x000fea0003800000 */
[----:B------:R-:W1:Y:S01]  /*12a50*/  S2R R0, SR_TID.X ;  /* 0x0000000000007919 */ /* 0x000e620000002100 */
[----:B------:R-:W-:Y:S01]  /*12a60*/  IMAD.MOV.U32 R13, RZ, RZ, 0x40 ;  /* 0x00000040ff0d7424 */ /* 0x000fe200078e00ff */
[----:B------:R-:W3:Y:S01]  /*12a70*/  LDSM.16.MT88.4 R4, [R4+UR40+0xe400] ;  /* 0x00e400280404783b */ /* 0x000ee20008004200 */
[----:B-1----:R-:W-:Y:S01]  /*12a80*/  LOP3.LUT P0, RZ, R0, 0x4, RZ, 0xc0, !PT ;  /* 0x0000000400ff7812 */ /* 0x002fe2000780c0ff */
[----:B------:R-:W-:-:S03]  /*12a90*/  IMAD.U32 R0, RZ, RZ, UR40 ;  /* 0x00000028ff007e24 */ /* 0x000fc6000f8e00ff */
[----:B------:R-:W-:Y:S01]  /*12aa0*/  SEL R13, R13, 0xffffffc0, !P0 ;  /* 0xffffffc00d0d7807 */ /* 0x000fe20004000000 */
[----:B------:R-:W-:-:S04]  /*12ab0*/  VIADD R0, R0, 0x400 ;  /* 0x0000040000007836 */ /* 0x000fc80000000000 */
[----:B------:R-:W-:Y:S01]  /*12ac0*/  IMAD.IADD R13, R13, 0x1, R18 ;  /* 0x000000010d0d7824 */ /* 0x000fe200078e0212 */
[----:B---3--:R-:W-:-:S04]  /*12ad0*/  PRMT R8, R4, 0x6420, R5 ;  /* 0x0000642004087816 */ /* 0x008fc80000000005 */
[----:B0-----:R-:W-:Y:S02]  /*12ae0*/  IADD3 R3, R13, UR40, R2 ;  /* 0x000000280d037c10 */ /* 0x001fe4000fffe002 */
[----:B------:R-:W-:Y:S02]  /*12af0*/  PRMT R9, R4, 0x7531, R5 ;  /* 0x0000753104097816 */ /* 0x000fe40000000005 */
[C-C-:B------:R-:W-:Y:S02]  /*12b00*/  PRMT R10, R6.reuse, 0x6420, R7.reuse ;  /* 0x00006420060a7816 */ /* 0x140fe40000000007 */
[----:B------:R-:W-:Y:S02]  /*12b10*/  PRMT R11, R6, 0x7531, R7 ;  /* 0x00007531060b7816 */ /* 0x000fe40000000007 */
[----:B------:R-:W0:Y:S01]  /*12b20*/  LDSM.16.MT88.4 R4, [R3+0xe400] ;  /* 0x00e400000304783b */ /* 0x000e220000004200 */
[----:B--2---:R-:W-:-:S05]  /*12b30*/  IADD3 R0, R0, R2, R12 ;  /* 0x0000000200007210 */ /* 0x004fca0007ffe00c */
        /* <DEDUP_REMOVED lines=98> */
.L_x_7975:
        /* <DEDUP_REMOVED lines=15> */
.L_x_7959:
[----:B------:R-:W-:-:S07]  /*13250*/  IMAD.MOV.U32 R20, RZ, RZ, RZ ;  /* 0x000000ffff147224 */ /* 0x000fce00078e00ff */
.L_x_7977:
[----:B0-----:R-:W2:Y:S02]  /*13260*/  LDL R2, [R1+0x18] ;  /* 0x0000180001027983 */ /* 0x001ea40000100800 */
[----:B--2---:R-:W-:-:S04]  /*13270*/  LOP3.LUT R0, R2, 0x1, RZ, 0xfc, !PT ;  /* 0x0000000102007812 */ /* 0x004fc800078efcff */
[----:B------:R-:W-:-:S13]  /*13280*/  ISETP.NE.AND P0, PT, R0, 0x3, PT ;  /* 0x000000030000780c */ /* 0x000fda0003f05270 */
[----:B------:R-:W-:Y:S05]  /*13290*/  @!P0 BRA `(.L_x_7978) ;  /* 0x0000000000048947 */ /* 0x000fea0003800000 */
[----:B------:R-:W-:Y:S01]  /*132a0*/  BPT.TRAP 0x1 ;  /* 0x000000040000795c */ /* 0x000fe20000300000 */
.L_x_7978:
        /* <DEDUP_REMOVED lines=9> */
.L_x_8025:
[----:B------:R-:W-:Y:S05]  /*13340*/  BSYNC B0 ;  /* 0x0000000000007941 */ /* 0x000fea0003800000 */
.L_x_7979:
[----:B------:R-:W-:Y:S05]  /*13350*/  @!P1 BRA `(.L_x_7981) ;  /* 0x0000000000049947 */ /* 0x000fea0003800000 */
[----:B------:R-:W-:Y:S01]  /*13360*/  BPT.TRAP 0x1 ;  /* 0x000000040000795c */ /* 0x000fe20000300000 */
.L_x_7981:
[----:B0-----:R-:W2:Y:S01]  /*13370*/  LDL R2, [R1] ;  /* 0x0000000001027983 */ /* 0x001ea20000100800 */
[----:B------:R-:W-:Y:S01]  /*13380*/  SHF.L.U32 R0, R21, 0x1f, RZ ;  /* 0x0000001f15007819 */ /* 0x000fe200000006ff */
[----:B------:R-:W-:-:S03]  /*13390*/  IMAD R13, R20, 0x7000, RZ ;  /* 0x00007000140d7824 */ /* 0x000fc600078e02ff */
[----:B--2---:R0:W1:Y:S02]  /*133a0*/  SYNCS.PHASECHK.TRANS64.TRYWAIT P0, [R2+URZ+0x2e860], R0 ;  /* 0x02e86000020075a7 */ /* 0x004064000800017f */
[----:B0-----:R-:W-:Y:S01]  /*133b0*/  LOP3.LUT R2, R13, R18, RZ, 0xfc, !PT ;  /* 0x000000120d027212 */ /* 0x001fe200078efcff */
[----:B-1----:R-:W-:Y:S06]  /*133c0*/  @!P0 BRA `(.L_x_7982) ;  /* 0x0000001c00008947 */ /* 0x002fec0003800000 */
.L_x_8026:
[----:B------:R-:W2:Y:S01]  /*133d0*/  LDL.LU R12, [R1+0x10] ;  /* 0x00001000010c7983 */ /* 0x000ea20000300800 */
[----:B------:R-:W-:Y:S01]  /*133e0*/  IMAD.MOV.U32 R4, RZ, RZ, 0x40 ;  /* 0x00000040ff047424 */ /* 0x000fe200078e00ff */
[----:B0-----:R-:W0:Y:S01]  /*133f0*/  S2R R3, SR_TID.X ;  /* 0x0000000000037919 */ /* 0x001e220000002100 */
[----:B------:R-:W-:Y:S05]  /*13400*/  WARPSYNC.ALL ;  /* 0x0000000000007948 */ /* 0x000fea0003800000 */
[----:B------:R-:W1:Y:S01]  /*13410*/  LDSM.16.MT88.4 R8, [R2+UR40+0xe400] ;  /* 0x00e400280208783b */ /* 0x000e620008004200 */
[----:B0-----:R-:W-:Y:S01]  /*13420*/  LOP3.LUT P0, RZ, R3, 0x4, RZ, 0xc0, !PT ;  /* 0x0000000403ff7812 */ /* 0x001fe2000780c0ff */
[----:B------:R-:W-:-:S03]  /*13430*/  VIADD R3, R2, UR40 ;  /* 0x0000002802037c36 */ /* 0x000fc60008000000 */
[----:B------:R-:W-:-:S05]  /*13440*/  SEL R4, R4, 0xffffffc0, !P0 ;  /* 0xffffffc004047807 */ /* 0x000fca0004000000 */
[----:B------:R-:W-:-:S05]  /*13450*/  IMAD.IADD R3, R4, 0x1, R3 ;  /* 0x0000000104037824 */ /* 0x000fca00078e0203 */
[----:B------:R-:W0:Y:S01]  /*13460*/  LDSM.16.MT88.4 R4, [R3+0xe400] ;  /* 0x00e400000304783b */ /* 0x000e220000004200 */
[C-C-:B-1----:R-:W-:Y:S02]  /*13470*/  PRMT R14, R10.reuse, 0x6420, R11.reuse ;  /* 0x000064200a0e7816 */ /* 0x142fe4000000000b */
[----:B------:R-:W-:Y:S02]  /*13480*/  PRMT R15, R10, 0x7531, R11 ;  /* 0x000075310a0f7816 */ /* 0x000fe4000000000b */
[C-C-:B0-----:R-:W-:Y:S02]  /*13490*/  PRMT R10, R6.reuse, 0x6420, R7.reuse ;  /* 0x00006420060a7816 */ /* 0x141fe40000000007 */
[----:B------:R-:W-:Y:S02]  /*134a0*/  PRMT R11, R6, 0x7531, R7 ;  /* 0x00007531060b7816 */ /* 0x000fe40000000007 */
[----:B--2---:R-:W-:Y:S02]  /*134b0*/  IADD3 R0, R13, UR40, R12 ;  /* 0x000000280d007c10 */ /* 0x004fe4000fffe00c */
[----:B------:R-:W-:-:S02]  /*134c0*/  PRMT R12, R8, 0x6420, R9 ;  /* 0x00006420080c7816 */ /* 0x000fc40000000009 */
        /* <DEDUP_REMOVED lines=85> */
.L_x_7983:
        /* <DEDUP_REMOVED lines=15> */
.L_x_7942:
[----:B------:R-:W0:Y:S01]  /*13b10*/  S2R R4, SR_CgaCtaId ;  /* 0x0000000000047919 */ /* 0x000e220000008800 */
[----:B------:R-:W-:Y:S02]  /*13b20*/  MOV R3, 0x400 ;  /* 0x0000040000037802 */ /* 0x000fe40000000f00 */
[----:B------:R-:W-:Y:S02]  /*13b30*/  SHF.L.U32 R2, R2, 0x1f, RZ ;  /* 0x0000001f02027819 */ /* 0x000fe400000006ff */
[----:B0-----:R-:W-:-:S04]  /*13b40*/  LEA R7, R4, R3, 0x18 ;  /* 0x0000000304077211 */ /* 0x001fc800078ec0ff */
[----:B------:R-:W0:Y:S02]  /*13b50*/  SYNCS.PHASECHK.TRANS64.TRYWAIT P0, [R7+URZ+0x2e820], R2 ;  /* 0x02e82002070075a7 */ /* 0x000e24000800017f */
[----:B0-----:R-:W-:Y:S05]  /*13b60*/  @!P0 BRA `(.L_x_7984) ;  /* 0x0000001400308947 */ /* 0x001fea0003800000 */
.L_x_8027:
        /* <DEDUP_REMOVED lines=13> */
.L_x_7985:
        /* <DEDUP_REMOVED lines=12> */
.L_x_8028:
[----:B------:R-:W1:Y:S02]  /*13d00*/  SYNCS.PHASECHK.TRANS64.TRYWAIT P1, [R5+URZ], R2 ;  /* 0x00000002050075a7 */ /* 0x000e64000802017f */
[----:B-1----:R-:W-:Y:S05]  /*13d10*/  @!P1 BRA `(.L_x_7987) ;  /* 0x0000001000ec9947 */ /* 0x002fea0003800000 */
.L_x_8029:
[----:B------:R-:W-:Y:S05]  /*13d20*/  @!P0 BRA `(.L_x_7988) ;  /* 0x0000000000048947 */ /* 0x000fea0003800000 */
[----:B------:R-:W-:Y:S01]  /*13d30*/  BPT.TRAP 0x1 ;  /* 0x000000040000795c */ /* 0x000fe20000300000 */
.L_x_7988:
[----:B------:R-:W-:-:S04]  /*13d40*/  IMAD R0, R0, 0x8, R7 ;  /* 0x0000000800007824 */ /* 0x000fc800078e0207 */
[----:B------:R-:W2:Y:S02]  /*13d50*/  SYNCS.PHASECHK.TRANS64.TRYWAIT P1, [R0+URZ+0x2e860], R3 ;  /* 0x02e86003000075a7 */ /* 0x000ea4000802017f */
[----:B--2---:R-:W-:Y:S05]  /*13d60*/  @!P1 BRA `(.L_x_7989) ;  /* 0x0000001000ec9947 */ /* 0x004fea0003800000 */
.L_x_8030:
[----:B------:R-:W-:Y:S05]  /*13d70*/  @!P0 BRA `(.L_x_7990) ;  /* 0x0000000000048947 */ /* 0x000fea0003800000 */
[----:B------:R-:W-:Y:S01]  /*13d80*/  BPT.TRAP 0x1 ;  /* 0x000000040000795c */ /* 0x000fe20000300000 */
.L_x_7990:
[----:B-1----:R-:W-:-:S04]  /*13d90*/  IMAD R5, R4, 0x8, R7 ;  /* 0x0000000804057824 */ /* 0x002fc800078e0207 */
[----:B------:R-:W1:Y:S02]  /*13da0*/  SYNCS.PHASECHK.TRANS64.TRYWAIT P1, [R5+URZ+0x2e860], R2 ;  /* 0x02e86002050075a7 */ /* 0x000e64000802017f */
[----:B-1----:R-:W-:Y:S05]  /*13db0*/  @!P1 BRA `(.L_x_7991) ;  /* 0x0000001000ec9947 */ /* 0x002fea0003800000 */
.L_x_8031:
[----:B------:R-:W-:Y:S05]  /*13dc0*/  @!P0 BRA `(.L_x_7992) ;  /* 0x0000000000048947 */ /* 0x000fea0003800000 */
[----:B------:R-:W-:Y:S01]  /*13dd0*/  BPT.TRAP 0x1 ;  /* 0x000000040000795c */ /* 0x000fe20000300000 */
.L_x_7992:
[----:B------:R-:W3:Y:S02]  /*13de0*/  SYNCS.PHASECHK.TRANS64.TRYWAIT P0, [R0+URZ+0x2e880], R3 ;  /* 0x02e88003000075a7 */ /* 0x000ee4000800017f */
[----:B---3--:R-:W-:Y:S05]  /*13df0*/  @!P0 BRA `(.L_x_7993) ;  /* 0x0000001000f08947 */ /* 0x008fea0003800000 */
.L_x_7994:
[----:B----4-:R4:W0:Y:S02]  /*13e00*/  SYNCS.PHASECHK.TRANS64.TRYWAIT P0, [R5+URZ+0x2e880], R2 ;  /* 0x02e88002050075a7 */ /* 0x010824000800017f */
[----:B0-----:R-:W-:Y:S05]  /*13e10*/  @!P0 NANOSLEEP.SYNCS 0x989680 ;  /* 0x009896800000895d */ /* 0x001fea0003900000 */
[----:B------:R-:W0:Y:S02]  /*13e20*/  @!P0 SYNCS.PHASECHK.TRANS64 P0, [R5+URZ+0x2e880], R2 ;  /* 0x02e88002050085a7 */ /* 0x000e24000800007f */
[----:B0-----:R-:W-:Y:S05]  /*13e30*/  @!P0 BRA `(.L_x_7994) ;  /* 0xfffffffc00f08947 */ /* 0x001fea000383ffff */
.L_x_7901:
[----:B------:R-:W-:Y:S05]  /*13e40*/  BSYNC B6 ;  /* 0x0000000000067941 */ /* 0x000fea0003800000 */
.L_x_7898:
[----:B------:R-:W-:Y:S05]  /*13e50*/  EXIT ;  /* 0x000000000000794d */ /* 0x000fea0003800000 */
.L_x_7905:
[----:B-1----:R-:W-:-:S04]  /*13e60*/  IMAD.U32 R0, RZ, RZ, UR41 ;  /* 0x00000029ff007e24 */ /* 0x002fc8000f8e00ff */
[----:B------:R1:W2:Y:S03]  /*13e70*/  SYNCS.PHASECHK.TRANS64.TRYWAIT P0, [R0+URZ+0x2e800], R3 ;  /* 0x02e80003000075a7 */ /* 0x0002a6000800017f */
[----:B--2---:R-:W-:Y:S05]  /*13e80*/  @!P0 NANOSLEEP.SYNCS 0x989680 ;  /* 0x009896800000895d */ /* 0x004fea0003900000 */
[----:B------:R-:W2:Y:S02]  /*13e90*/  @!P0 SYNCS.PHASECHK.TRANS64 P0, [R0+URZ+0x2e800], R3 ;  /* 0x02e80003000085a7 */ /* 0x000ea4000800007f */
[----:B--2---:R-:W-:Y:S05]  /*13ea0*/  @!P0 BRA `(.L_x_7905) ;  /* 0xfffffffc00ec8947 */ /* 0x004fea000383ffff */
[----:B------:R-:W-:Y:S05]  /*13eb0*/  BRA `(.L_x_7995) ;  /* 0xfffffed400e47947 */ /* 0x000fea000383ffff */
.L_x_7909:
[----:B-1----:R-:W-:-:S04]  /*13ec0*/  IMAD.U32 R0, RZ, RZ, UR41 ;  /* 0x00000029ff007e24 */ /* 0x002fc8000f8e00ff */
[----:B------:R1:W3:Y:S03]  /*13ed0*/  SYNCS.PHASECHK.TRANS64.TRYWAIT P2, [R0+URZ+0x2e830], R3 ;  /* 0x02e83003000075a7 */ /* 0x0002e6000804017f */
[----:B---3--:R-:W-:Y:S05]  /*13ee0*/  @!P2 NANOSLEEP.SYNCS 0x989680 ;  /* 0x009896800000a95d */ /* 0x008fea0003900000 */
[----:B------:R-:W3:Y:S02]  /*13ef0*/  @!P2 SYNCS.PHASECHK.TRANS64 P2, [R0+URZ+0x2e830], R3 ;  /* 0x02e830030000a5a7 */ /* 0x000ee4000804007f */
[----:B---3--:R-:W-:Y:S05]  /*13f00*/  @!P2 BRA `(.L_x_7909) ;  /* 0xfffffffc00eca947 */ /* 0x008fea000383ffff */
[----:B------:R-:W-:Y:S05]  /*13f10*/  BRA `(.L_x_7908) ;  /* 0xfffffed800007947 */ /* 0x000fea000383ffff */
.L_x_7914:
[----:B-1----:R-:W-:-:S04]  /*13f20*/  IMAD.U32 R3, RZ, RZ, UR10 ;  /* 0x0000000aff037e24 */ /* 0x002fc8000f8e00ff */
[----:B------:R1:W2:Y:S03]  /*13f30*/  SYNCS.PHASECHK.TRANS64.TRYWAIT P3, [R3+URZ+0x2e830], R0 ;  /* 0x02e83000030075a7 */ /* 0x0002a6000806017f */
[----:B--2---:R-:W-:Y:S05]  /*13f40*/  @!P3 NANOSLEEP.SYNCS 0x989680 ;  /* 0x009896800000b95d */ /* 0x004fea0003900000 */
[----:B------:R-:W2:Y:S02]  /*13f50*/  @!P3 SYNCS.PHASECHK.TRANS64 P3, [R3+URZ+0x2e830], R0 ;  /* 0x02e830000300b5a7 */ /* 0x000ea4000806007f */
[----:B--2---:R-:W-:Y:S05]  /*13f60*/  @!P3 BRA `(.L_x_7914) ;  /* 0xfffffffc00ecb947 */ /* 0x004fea000383ffff */
[----:B------:R-:W-:Y:S05]  /*13f70*/  BRA `(.L_x_7911) ;  /* 0xffffff1800c07947 */ /* 0x000fea000383ffff */
.L_x_7918:
[----:B-1----:R-:W-:-:S04]  /*13f80*/  IMAD.U32 R3, RZ, RZ, UR10 ;  /* 0x0000000aff037e24 */ /* 0x002fc8000f8e00ff */
[----:B------:R1:W2:Y:S03]  /*13f90*/  SYNCS.PHASECHK.TRANS64.TRYWAIT P3, [R3+URZ+0x2e850], R0 ;  /* 0x02e85000030075a7 */ /* 0x0002a6000806017f */
[----:B--2---:R-:W-:Y:S05]  /*13fa0*/  @!P3 NANOSLEEP.SYNCS 0x989680 ;  /* 0x009896800000b95d */ /* 0x004fea0003900000 */
[----:B------:R-:W2:Y:S02]  /*13fb0*/  @!P3 SYNCS.PHASECHK.TRANS64 P3, [R3+URZ+0x2e850], R0 ;  /* 0x02e850000300b5a7 */ /* 0x000ea4000806007f */
[----:B--2---:R-:W-:Y:S05]  /*13fc0*/  @!P3 BRA `(.L_x_7918) ;  /* 0xfffffffc00ecb947 */ /* 0x004fea000383ffff */
[----:B------:R-:W-:Y:S05]  /*13fd0*/  BRA `(.L_x_7915) ;  /* 0xffffff2400b47947 */ /* 0x000fea000383ffff */
.L_x_7925:
[----:B-1----:R-:W-:-:S04]  /*13fe0*/  IMAD.U32 R3, RZ, RZ, UR7 ;  /* 0x00000007ff037e24 */ /* 0x002fc8000f8e00ff */
[----:B------:R1:W2:Y:S03]  /*13ff0*/  SYNCS.PHASECHK.TRANS64.TRYWAIT P2, [R3+URZ+0x2e830], R0 ;  /* 0x02e83000030075a7 */ /* 0x0002a6000804017f */
[----:B--2---:R-:W-:Y:S05]  /*14000*/  @!P2 NANOSLEEP.SYNCS 0x989680 ;  /* 0x009896800000a95d */ /* 0x004fea0003900000 */
[----:B------:R-:W2:Y:S02]  /*14010*/  @!P2 SYNCS.PHASECHK.TRANS64 P2, [R3+URZ+0x2e830], R0 ;  /* 0x02e830000300a5a7 */ /* 0x000ea4000804007f */
[----:B--2---:R-:W-:Y:S05]  /*14020*/  @!P2 BRA `(.L_x_7925) ;  /* 0xfffffffc00eca947 */ /* 0x004fea000383ffff */
[----:B------:R-:W-:Y:S05]  /*14030*/  BRA `(.L_x_7922) ;  /* 0xffffff5c00d87947 */ /* 0x000fea000383ffff */
.L_x_7929:
[----:B-1----:R-:W-:-:S04]  /*14040*/  IMAD.U32 R3, RZ, RZ, UR7 ;  /* 0x00000007ff037e24 */ /* 0x002fc8000f8e00ff */
[----:B------:R1:W2:Y:S03]  /*14050*/  SYNCS.PHASECHK.TRANS64.TRYWAIT P2, [R3+URZ+0x2e850], R0 ;  /* 0x02e85000030075a7 */ /* 0x0002a6000804017f */
[----:B--2---:R-:W-:Y:S05]  /*14060*/  @!P2 NANOSLEEP.SYNCS 0x989680 ;  /* 0x009896800000a95d */ /* 0x004fea0003900000 */
[----:B------:R-:W2:Y:S02]  /*14070*/  @!P2 SYNCS.PHASECHK.TRANS64 P2, [R3+URZ+0x2e850], R0 ;  /* 0x02e850000300a5a7 */ /* 0x000ea4000804007f */
[----:B--2---:R-:W-:Y:S05]  /*14080*/  @!P2 BRA `(.L_x_7929) ;  /* 0xfffffffc00eca947 */ /* 0x004fea000383ffff */
[----:B------:R-:W-:Y:S05]  /*14090*/  BRA `(.L_x_7926) ;  /* 0xffffff6800c87947 */ /* 0x000fea000383ffff */
.L_x_7935:
[----:B-1----:R-:W-:-:S04]  /*140a0*/  IMAD.U32 R5, RZ, RZ, UR5 ;  /* 0x00000005ff057e24 */ /* 0x002fc8000f8e00ff */
[----:B------:R1:W2:Y:S03]  /*140b0*/  SYNCS.PHASECHK.TRANS64.TRYWAIT P0, [R5+URZ+0x2e850], R6 ;  /* 0x02e85006050075a7 */ /* 0x0002a6000800017f */
[----:B--2---:R-:W-:Y:S05]  /*140c0*/  @!P0 NANOSLEEP.SYNCS 0x989680 ;  /* 0x009896800000895d */ /* 0x004fea0003900000 */
[----:B------:R-:W2:Y:S02]  /*140d0*/  @!P0 SYNCS.PHASECHK.TRANS64 P0, [R5+URZ+0x2e850], R6 ;  /* 0x02e85006050085a7 */ /* 0x000ea4000800007f */
[----:B--2---:R-:W-:Y:S05]  /*140e0*/  @!P0 BRA `(.L_x_7935) ;  /* 0xfffffffc00ec8947 */ /* 0x004fea000383ffff */
[----:B------:R-:W-:Y:S05]  /*140f0*/  BRA `(.L_x_7934) ;  /* 0xffffff9000e47947 */ /* 0x000fea000383ffff */
.L_x_7948:
[----:B------:R-:W-:Y:S02]  /*14100*/  IMAD.MOV.U32 R13, RZ, RZ, R6 ;  /* 0x000000ffff0d7224 */ /* 0x000fe400078e0006 */
[----:B------:R-:W-:Y:S02]  /*14110*/  IMAD.MOV.U32 R12, RZ, RZ, RZ ;  /* 0x000000ffff0c7224 */ /* 0x000fe400078e00ff */
[----:B------:R-:W-:Y:S02]  /*14120*/  IMAD.MOV.U32 R11, RZ, RZ, 0x1f ;  /* 0x0000001fff0b7424 */ /* 0x000fe400078e00ff */
[----:B------:R-:W-:-:S07]  /*14130*/  IMAD.MOV.U32 R15, RZ, RZ, -0x1 ;  /* 0xffffffffff0f7424 */ /* 0x000fce00078e00ff */
[----:B0-----:R-:W-:Y:S05]  /*14140*/  WARPSYNC.COLLECTIVE R15, `(.L_x_7996) ;  /* 0x000000000f087348 */ /* 0x001fea0003c00000 */
[----:B------:R1:W2:Y:S02]  /*14150*/  SHFL.IDX P6, R14, R13, R12, R11 ;  /* 0x0000000c0d0e7389 */ /* 0x0002a400000c000b */
[----:B012---:R-:W-:Y:S01]  /*14160*/  ENDCOLLECTIVE ;  /* 0x000000000000791b */ /* 0x007fe20003800000 */
.L_x_7996:
[----:B------:R-:W-:Y:S05]  /*14170*/  BRA `(.L_x_7997) ;  /* 0xffffffd000047947 */ /* 0x000fea000383ffff */
.L_x_7950:
[----:B------:R-:W-:Y:S01]  /*14180*/  BSSY B0, `(.L_x_7998) ;  /* 0x0000006000007945 */ /* 0x000fe20003800000 */
[----:B------:R-:W-:-:S07]  /*14190*/  IMAD.MOV.U32 R15, RZ, RZ, -0x1 ;  /* 0xffffffffff0f7424 */ /* 0x000fce00078e00ff */
[----:B-1----:R-:W-:Y:S05]  /*141a0*/  WARPSYNC.COLLECTIVE R15, `(.L_x_7999) ;  /* 0x000000000f0c7348 */ /* 0x002fea0003c00000 */
[----:B------:R-:W-:Y:S02]  /*141b0*/  ELECT P6, UR62, PT ;  /* 0x00000000003e782f */ /* 0x000fe400038c0000 */
[----:B------:R-:W-:Y:S01]  /*141c0*/  MOV R14, UR62 ;  /* 0x0000003e000e7c02 */ /* 0x000fe20008000f00 */
[----:B-1----:R-:W-:Y:S10]  /*141d0*/  ENDCOLLECTIVE ;  /* 0x000000000000791b */ /* 0x002ff40003800000 */
.L_x_7999:
[----:B------:R-:W-:Y:S05]  /*141e0*/  BSYNC B0 ;  /* 0x0000000000007941 */ /* 0x000fea0003800000 */
.L_x_7998:
[----:B------:R-:W-:Y:S05]  /*141f0*/  BRA `(.L_x_8000) ;  /* 0xffffffd000087947 */ /* 0x000fea000383ffff */
.L_x_7952:
[----:B0-----:R-:W-:-:S04]  /*14200*/  IMAD.U32 R3, RZ, RZ, UR40 ;  /* 0x00000028ff037e24 */ /* 0x001fc8000f8e00ff */
[----:B------:R0:W2:Y:S03]  /*14210*/  SYNCS.PHASECHK.TRANS64.TRYWAIT P0, [R3+URZ+0x2e880], R2 ;  /* 0x02e88002030075a7 */ /* 0x0000a6000800017f */
[----:B--2---:R-:W-:Y:S05]  /*14220*/  @!P0 NANOSLEEP.SYNCS 0x989680 ;  /* 0x009896800000895d */ /* 0x004fea0003900000 */
[----:B------:R-:W2:Y:S02]  /*14230*/  @!P0 SYNCS.PHASECHK.TRANS64 P0, [R3+URZ+0x2e880], R2 ;  /* 0x02e88002030085a7 */ /* 0x000ea4000800007f */
[----:B--2---:R-:W-:Y:S05]  /*14240*/  @!P0 BRA `(.L_x_7952) ;  /* 0xfffffffc00ec8947 */ /* 0x004fea000383ffff */
[----:B------:R-:W-:Y:S05]  /*14250*/  BRA `(.L_x_8001) ;  /* 0xffffffd000547947 */ /* 0x000fea000383ffff */
.L_x_7954:
[----:B0-----:R-:W-:-:S04]  /*14260*/  IMAD.U32 R3, RZ, RZ, UR40 ;  /* 0x00000028ff037e24 */ /* 0x001fc8000f8e00ff */
[----:B------:R0:W2:Y:S03]  /*14270*/  SYNCS.PHASECHK.TRANS64.TRYWAIT P0, [R3+URZ+0x2e840], R2 ;  /* 0x02e84002030075a7 */ /* 0x0000a6000800017f */
[----:B--2---:R-:W-:Y:S05]  /*14280*/  @!P0 NANOSLEEP.SYNCS 0x989680 ;  /* 0x009896800000895d */ /* 0x004fea0003900000 */
[----:B------:R-:W2:Y:S02]  /*14290*/  @!P0 SYNCS.PHASECHK.TRANS64 P0, [R3+URZ+0x2e840], R2 ;  /* 0x02e84002030085a7 */ /* 0x000ea4000800007f */
[----:B--2---:R-:W-:Y:S05]  /*142a0*/  @!P0 BRA `(.L_x_7954) ;  /* 0xfffffffc00ec8947 */ /* 0x004fea000383ffff */
[----:B------:R-:W-:Y:S05]  /*142b0*/  BRA `(.L_x_8002) ;  /* 0xffffffd000947947 */ /* 0x000fea000383ffff */
.L_x_7957:
        /* <DEDUP_REMOVED lines=8> */
.L_x_8003:
[----:B------:R-:W-:Y:S02]  /*14340*/  IMAD.MOV.U32 R13, RZ, RZ, R0 ;  /* 0x000000ffff0d7224 */ /* 0x000fe400078e0000 */
[----:B------:R-:W-:-:S07]  /*14350*/  IMAD.MOV.U32 R6, RZ, RZ, R14 ;  /* 0x000000ffff067224 */ /* 0x000fce00078e000e */
[----:B------:R-:W-:Y:S05]  /*14360*/  WARPSYNC.COLLECTIVE R15, `(.L_x_8004) ;  /* 0x000000000f087348 */ /* 0x000fea0003c00000 */
[----:B------:R0:W1:Y:S02]  /*14370*/  SHFL.IDX P6, R14, R13, R12, R11 ;  /* 0x0000000c0d0e7389 */ /* 0x00006400000c000b */
[----:B01----:R-:W-:Y:S01]  /*14380*/  ENDCOLLECTIVE ;  /* 0x000000000000791b */ /* 0x003fe20003800000 */
.L_x_8004:
        /* <DEDUP_REMOVED lines=10> */
.L_x_8005:
        /* <DEDUP_REMOVED lines=16> */
.L_x_8006:
[----:B------:R-:W-:Y:S02]  /*14530*/  @!P1 VIADD R8, R4, UR40 ;  /* 0x0000002804089c36 */ /* 0x000fe40008000000 */
[----:B------:R-:W-:Y:S02]  /*14540*/  IMAD.MOV.U32 R13, RZ, RZ, R2 ;  /* 0x000000ffff0d7224 */ /* 0x000fe400078e0002 */
[----:B------:R-:W-:Y:S02]  /*14550*/  IMAD.MOV.U32 R12, RZ, RZ, 0x2 ;  /* 0x00000002ff0c7424 */ /* 0x000fe400078e00ff */
[----:B------:R-:W-:-:S07]  /*14560*/  IMAD.MOV.U32 R7, RZ, RZ, R14 ;  /* 0x000000ffff077224 */ /* 0x000fce00078e000e */
[----:B------:R-:W-:Y:S05]  /*14570*/  WARPSYNC.COLLECTIVE R15, `(.L_x_8007) ;  /* 0x000000000f087348 */ /* 0x000fea0003c00000 */
[----:B------:R0:W1:Y:S02]  /*14580*/  SHFL.IDX P6, R14, R13, R12, R11 ;  /* 0x0000000c0d0e7389 */ /* 0x00006400000c000b */
[----:B01----:R-:W-:Y:S01]  /*14590*/  ENDCOLLECTIVE ;  /* 0x000000000000791b */ /* 0x003fe20003800000 */
.L_x_8007:
        /* <DEDUP_REMOVED lines=16> */
.L_x_8008:
[----:B------:R-:W-:Y:S02]  /*146a0*/  @!P1 VIADD R8, R4, UR40 ;  /* 0x0000002804089c36 */ /* 0x000fe40008000000 */
[----:B------:R-:W-:Y:S02]  /*146b0*/  IMAD.MOV.U32 R13, RZ, RZ, R2 ;  /* 0x000000ffff0d7224 */ /* 0x000fe400078e0002 */
[----:B------:R-:W-:Y:S02]  /*146c0*/  IMAD.MOV.U32 R12, RZ, RZ, 0x3 ;  /* 0x00000003ff0c7424 */ /* 0x000fe400078e00ff */
[----:B------:R-:W-:-:S07]  /*146d0*/  IMAD.MOV.U32 R7, RZ, RZ, R14 ;  /* 0x000000ffff077224 */ /* 0x000fce00078e000e */
[----:B------:R-:W-:Y:S05]  /*146e0*/  WARPSYNC.COLLECTIVE R15, `(.L_x_8009) ;  /* 0x000000000f087348 */ /* 0x000fea0003c00000 */
[----:B------:R0:W1:Y:S02]  /*146f0*/  SHFL.IDX P6, R14, R13, R12, R11 ;  /* 0x0000000c0d0e7389 */ /* 0x00006400000c000b */
[----:B01----:R-:W-:Y:S01]  /*14700*/  ENDCOLLECTIVE ;  /* 0x000000000000791b */ /* 0x003fe20003800000 */
.L_x_8009:
        /* <DEDUP_REMOVED lines=16> */
.L_x_8010:
[----:B------:R-:W-:Y:S02]  /*14810*/  @!P1 VIADD R8, R4, UR40 ;  /* 0x0000002804089c36 */ /* 0x000fe40008000000 */
[----:B------:R-:W-:Y:S02]  /*14820*/  IMAD.MOV.U32 R13, RZ, RZ, R2 ;  /* 0x000000ffff0d7224 */ /* 0x000fe400078e0002 */
[----:B------:R-:W-:Y:S02]  /*14830*/  IMAD.MOV.U32 R12, RZ, RZ, 0x4 ;  /* 0x00000004ff0c7424 */ /* 0x000fe400078e00ff */
[----:B------:R-:W-:-:S07]  /*14840*/  IMAD.MOV.U32 R7, RZ, RZ, R14 ;  /* 0x000000ffff077224 */ /* 0x000fce00078e000e */
[----:B------:R-:W-:Y:S05]  /*14850*/  WARPSYNC.COLLECTIVE R15, `(.L_x_8011) ;  /* 0x000000000f087348 */ /* 0x000fea0003c00000 */
[----:B------:R0:W1:Y:S02]  /*14860*/  SHFL.IDX P6, R14, R13, R12, R11 ;  /* 0x0000000c0d0e7389 */ /* 0x00006400000c000b */
[----:B01----:R-:W-:Y:S01]  /*14870*/  ENDCOLLECTIVE ;  /* 0x000000000000791b */ /* 0x003fe20003800000 */
.L_x_8011:
        /* <DEDUP_REMOVED lines=16> */
.L_x_8012:
[----:B------:R-:W-:Y:S02]  /*14980*/  @!P1 VIADD R8, R4, UR40 ;  /* 0x0000002804089c36 */ /* 0x000fe40008000000 */
[----:B------:R-:W-:Y:S02]  /*14990*/  IMAD.MOV.U32 R13, RZ, RZ, R2 ;  /* 0x000000ffff0d7224 */ /* 0x000fe400078e0002 */
[----:B------:R-:W-:Y:S02]  /*149a0*/  IMAD.MOV.U32 R12, RZ, RZ, 0x5 ;  /* 0x00000005ff0c7424 */ /* 0x000fe400078e00ff */
[----:B------:R-:W-:-:S07]  /*149b0*/  IMAD.MOV.U32 R7, RZ, RZ, R14 ;  /* 0x000000ffff077224 */ /* 0x000fce00078e000e */
[----:B------:R-:W-:Y:S05]  /*149c0*/  WARPSYNC.COLLECTIVE R15, `(.L_x_8013) ;  /* 0x000000000f087348 */ /* 0x000fea0003c00000 */
[----:B------:R0:W1:Y:S02]  /*149d0*/  SHFL.IDX P6, R14, R13, R12, R11 ;  /* 0x0000000c0d0e7389 */ /* 0x00006400000c000b */
[----:B01----:R-:W-:Y:S01]  /*149e0*/  ENDCOLLECTIVE ;  /* 0x000000000000791b */ /* 0x003fe20003800000 */
.L_x_8013:
        /* <DEDUP_REMOVED lines=16> */
.L_x_8014:
[----:B------:R-:W-:Y:S02]  /*14af0*/  @!P1 VIADD R8, R4, UR40 ;  /* 0x0000002804089c36 */ /* 0x000fe40008000000 */
[----:B------:R-:W-:Y:S02]  /*14b00*/  IMAD.MOV.U32 R13, RZ, RZ, R2 ;  /* 0x000000ffff0d7224 */ /* 0x000fe400078e0002 */
[----:B------:R-:W-:Y:S02]  /*14b10*/  IMAD.MOV.U32 R12, RZ, RZ, 0x6 ;  /* 0x00000006ff0c7424 */ /* 0x000fe400078e00ff */
[----:B------:R-:W-:-:S07]  /*14b20*/  IMAD.MOV.U32 R7, RZ, RZ, R14 ;  /* 0x000000ffff077224 */ /* 0x000fce00078e000e */
[----:B------:R-:W-:Y:S05]  /*14b30*/  WARPSYNC.COLLECTIVE R15, `(.L_x_8015) ;  /* 0x000000000f087348 */ /* 0x000fea0003c00000 */
[----:B------:R0:W1:Y:S02]  /*14b40*/  SHFL.IDX P6, R14, R13, R12, R11 ;  /* 0x0000000c0d0e7389 */ /* 0x00006400000c000b */
[----:B01----:R-:W-:Y:S01]  /*14b50*/  ENDCOLLECTIVE ;  /* 0x000000000000791b */ /* 0x003fe20003800000 */
.L_x_8015:
        /* <DEDUP_REMOVED lines=10> */
[----:B0-----:R-:W-:-:S07]  /*14c00*/  IMAD.MOV.U32 R6, RZ, RZ, R14 ;  /* 0x000000ffff067224 */ /* 0x001fce00078e000e */
[----:B------:R-:W-:Y:S05]  /*14c10*/  WARPSYNC.COLLECTIVE R15, `(.L_x_8016) ;  /* 0x000000000f087348 */ /* 0x000fea0003c00000 */
[----:B------:R0:W1:Y:S02]  /*14c20*/  SHFL.IDX P6, R14, R13, R12, R11 ;  /* 0x0000000c0d0e7389 */ /* 0x00006400000c000b */
[----:B01----:R-:W-:Y:S01]  /*14c30*/  ENDCOLLECTIVE ;  /* 0x000000000000791b */ /* 0x003fe20003800000 */
.L_x_8016:
        /* <DEDUP_REMOVED lines=9> */
.L_x_8017:
        /* <DEDUP_REMOVED lines=14> */
.L_x_8018:
[----:B------:R-:W-:Y:S01]  /*14db0*/  IMAD.MOV.U32 R0, RZ, RZ, R14 ;  /* 0x000000ffff007224 */ /* 0x000fe200078e000e */
[----:B------:R-:W-:Y:S06]  /*14dc0*/  BRA `(.L_x_8019) ;  /* 0xffffffd0009c7947 */ /* 0x000fec000383ffff */
.L_x_7958:
[----:B0-----:R-:W-:-:S04]  /*14dd0*/  IMAD.U32 R2, RZ, RZ, UR40 ;  /* 0x00000028ff027e24 */ /* 0x001fc8000f8e00ff */
[----:B------:R0:W1:Y:S03]  /*14de0*/  SYNCS.PHASECHK.TRANS64.TRYWAIT P0, [R2+URZ+0x2e820], R0 ;  /* 0x02e82000020075a7 */ /* 0x000066000800017f */
[----:B-1----:R-:W-:Y:S05]  /*14df0*/  @!P0 NANOSLEEP.SYNCS 0x989680 ;  /* 0x009896800000895d */ /* 0x002fea0003900000 */
[----:B------:R-:W1:Y:S02]  /*14e00*/  @!P0 SYNCS.PHASECHK.TRANS64 P0, [R2+URZ+0x2e820], R0 ;  /* 0x02e82000020085a7 */ /* 0x000e64000800007f */
[----:B-1----:R-:W-:Y:S05]  /*14e10*/  @!P0 BRA `(.L_x_7958) ;  /* 0xfffffffc00ec8947 */ /* 0x002fea000383ffff */
[----:B------:R-:W-:Y:S05]  /*14e20*/  BRA `(.L_x_8020) ;  /* 0xffffffd000d87947 */ /* 0x000fea000383ffff */
.L_x_7963:
[----:B0-----:R0:W1:Y:S02]  /*14e30*/  SYNCS.PHASECHK.TRANS64.TRYWAIT P0, [R4+URZ+0x2e880], R3 ;  /* 0x02e88003040075a7 */ /* 0x001064000800017f */
[----:B-1----:R-:W-:Y:S05]  /*14e40*/  @!P0 NANOSLEEP.SYNCS 0x989680 ;  /* 0x009896800000895d */ /* 0x002fea0003900000 */
[----:B------:R-:W1:Y:S02]  /*14e50*/  @!P0 SYNCS.PHASECHK.TRANS64 P0, [R4+URZ+0x2e880], R3 ;  /* 0x02e88003040085a7 */ /* 0x000e64000800007f */
[----:B-1----:R-:W-:Y:S05]  /*14e60*/  @!P0 BRA `(.L_x_7963) ;  /* 0xfffffffc00f08947 */ /* 0x002fea000383ffff */
[----:B------:R-:W-:Y:S05]  /*14e70*/  BRA `(.L_x_8021) ;  /* 0xffffffd4009c7947 */ /* 0x000fea000383ffff */
.L_x_7967:
[----:B-1----:R1:W2:Y:S02]  /*14e80*/  SYNCS.PHASECHK.TRANS64.TRYWAIT P0, [R4+URZ+0x2e840], R3 ;  /* 0x02e84003040075a7 */ /* 0x0022a4000800017f */
[----:B--2---:R-:W-:Y:S05]  /*14e90*/  @!P0 NANOSLEEP.SYNCS 0x989680 ;  /* 0x009896800000895d */ /* 0x004fea0003900000 */
[----:B------:R-:W2:Y:S02]  /*14ea0*/  @!P0 SYNCS.PHASECHK.TRANS64 P0, [R4+URZ+0x2e840], R3 ;  /* 0x02e84003040085a7 */ /* 0x000ea4000800007f */
[----:B--2---:R-:W-:Y:S05]  /*14eb0*/  @!P0 BRA `(.L_x_7967) ;  /* 0xfffffffc00f08947 */ /* 0x004fea000383ffff */
[----:B------:R-:W-:Y:S05]  /*14ec0*/  BRA `(.L_x_8022) ;  /* 0xffffffd800107947 */ /* 0x000fea000383ffff */
.L_x_7972:
[----:B0-----:R0:W1:Y:S02]  /*14ed0*/  SYNCS.PHASECHK.TRANS64.TRYWAIT P0, [R19+URZ+0x2e870], R2 ;  /* 0x02e87002130075a7 */ /* 0x001064000800017f */
[----:B-1----:R-:W-:Y:S05]  /*14ee0*/  @!P0 NANOSLEEP.SYNCS 0x989680 ;  /* 0x009896800000895d */ /* 0x002fea0003900000 */
[----:B------:R-:W1:Y:S02]  /*14ef0*/  @!P0 SYNCS.PHASECHK.TRANS64 P0, [R19+URZ+0x2e870], R2 ;  /* 0x02e87002130085a7 */ /* 0x000e64000800007f */
[----:B-1----:R-:W-:Y:S05]  /*14f00*/  @!P0 BRA `(.L_x_7972) ;  /* 0xfffffffc00f08947 */ /* 0x002fea000383ffff */
[----:B------:R-:W-:Y:S05]  /*14f10*/  BRA `(.L_x_8023) ;  /* 0xffffffd800a87947 */ /* 0x000fea000383ffff */
.L_x_7974:
[----:B0-----:R0:W1:Y:S02]  /*14f20*/  SYNCS.PHASECHK.TRANS64.TRYWAIT P0, [R19+URZ+0x2e860], R3 ;  /* 0x02e86003130075a7 */ /* 0x001064000800017f */
[----:B-1----:R-:W-:Y:S05]  /*14f30*/  @!P0 NANOSLEEP.SYNCS 0x989680 ;  /* 0x009896800000895d */ /* 0x002fea0003900000 */
[----:B------:R-:W1:Y:S02]  /*14f40*/  @!P0 SYNCS.PHASECHK.TRANS64 P0, [R19+URZ+0x2e860], R3 ;  /* 0x02e86003130085a7 */ /* 0x000e64000800007f */
[----:B-1----:R-:W-:Y:S05]  /*14f50*/  @!P0 BRA `(.L_x_7974) ;  /* 0xfffffffc00f08947 */ /* 0x002fea000383ffff */
[----:B------:R-:W-:Y:S05]  /*14f60*/  BRA `(.L_x_8024) ;  /* 0xffffffd800ac7947 */ /* 0x000fea000383ffff */
.L_x_7980:
[----:B0-----:R-:W2:Y:S02]  /*14f70*/  LDL R2, [R1] ;  /* 0x0000000001027983 */ /* 0x001ea40000100800 */
[----:B--2---:R0:W1:Y:S02]  /*14f80*/  SYNCS.PHASECHK.TRANS64.TRYWAIT P0, [R2+URZ+0x2e870], R0 ;  /* 0x02e87000020075a7 */ /* 0x004064000800017f */
[----:B-1----:R-:W-:Y:S05]  /*14f90*/  @!P0 NANOSLEEP.SYNCS 0x989680 ;  /* 0x009896800000895d */ /* 0x002fea0003900000 */
[----:B------:R-:W1:Y:S02]  /*14fa0*/  @!P0 SYNCS.PHASECHK.TRANS64 P0, [R2+URZ+0x2e870], R0 ;  /* 0x02e87000020085a7 */ /* 0x000e64000800007f */
[----:B-1----:R-:W-:Y:S05]  /*14fb0*/  @!P0 BRA `(.L_x_7980) ;  /* 0xfffffffc00ec8947 */ /* 0x002fea000383ffff */
[----:B------:R-:W-:Y:S05]  /*14fc0*/  BRA `(.L_x_8025) ;  /* 0xffffffe000dc7947 */ /* 0x000fea000383ffff */
.L_x_7982:
[----:B0-----:R-:W2:Y:S02]  /*14fd0*/  LDL R3, [R1] ;  /* 0x0000000001037983 */ /* 0x001ea40000100800 */
[----:B--2---:R0:W1:Y:S02]  /*14fe0*/  SYNCS.PHASECHK.TRANS64.TRYWAIT P0, [R3+URZ+0x2e860], R0 ;  /* 0x02e86000030075a7 */ /* 0x004064000800017f */
[----:B-1----:R-:W-:Y:S05]  /*14ff0*/  @!P0 NANOSLEEP.SYNCS 0x989680 ;  /* 0x009896800000895d */ /* 0x002fea0003900000 */
[----:B------:R-:W1:Y:S02]  /*15000*/  @!P0 SYNCS.PHASECHK.TRANS64 P0, [R3+URZ+0x2e860], R0 ;  /* 0x02e86000030085a7 */ /* 0x000e64000800007f */
[----:B-1----:R-:W-:Y:S05]  /*15010*/  @!P0 BRA `(.L_x_7982) ;  /* 0xfffffffc00ec8947 */ /* 0x002fea000383ffff */
[----:B------:R-:W-:Y:S05]  /*15020*/  BRA `(.L_x_8026) ;  /* 0xffffffe000e87947 */ /* 0x000fea000383ffff */
.L_x_7984:
[----:B0-----:R0:W1:Y:S02]  /*15030*/  SYNCS.PHASECHK.TRANS64.TRYWAIT P0, [R7+URZ+0x2e820], R2 ;  /* 0x02e82002070075a7 */ /* 0x001064000800017f */
[----:B-1----:R-:W-:Y:S05]  /*15040*/  @!P0 NANOSLEEP.SYNCS 0x989680 ;  /* 0x009896800000895d */ /* 0x002fea0003900000 */
[----:B------:R-:W1:Y:S02]  /*15050*/  @!P0 SYNCS.PHASECHK.TRANS64 P0, [R7+URZ+0x2e820], R2 ;  /* 0x02e82002070085a7 */ /* 0x000e64000800007f */
[----:B-1----:R-:W-:Y:S05]  /*15060*/  @!P0 BRA `(.L_x_7984) ;  /* 0xfffffffc00f08947 */ /* 0x002fea000383ffff */
[----:B------:R-:W-:Y:S05]  /*15070*/  BRA `(.L_x_8027) ;  /* 0xffffffe800bc7947 */ /* 0x000fea000383ffff */
.L_x_7986:
[----:B0-----:R0:W1:Y:S02]  /*15080*/  SYNCS.PHASECHK.TRANS64.TRYWAIT P1, [R6+URZ], R3 ;  /* 0x00000003060075a7 */ /* 0x001064000802017f */
[----:B-1----:R-:W-:Y:S05]  /*15090*/  @!P1 NANOSLEEP.SYNCS 0x989680 ;  /* 0x009896800000995d */ /* 0x002fea0003900000 */
[----:B------:R-:W1:Y:S02]  /*150a0*/  @!P1 SYNCS.PHASECHK.TRANS64 P1, [R6+URZ], R3 ;  /* 0x00000003060095a7 */ /* 0x000e64000802007f */
[----:B-1----:R-:W-:Y:S05]  /*150b0*/  @!P1 BRA `(.L_x_7986) ;  /* 0xfffffffc00f09947 */ /* 0x002fea000383ffff */
[----:B------:R-:W-:Y:S05]  /*150c0*/  BRA `(.L_x_8028) ;  /* 0xffffffec000c7947 */ /* 0x000fea000383ffff */
.L_x_7987:
[----:B-1----:R1:W2:Y:S02]  /*150d0*/  SYNCS.PHASECHK.TRANS64.TRYWAIT P1, [R5+URZ], R2 ;  /* 0x00000002050075a7 */ /* 0x0022a4000802017f */
[----:B--2---:R-:W-:Y:S05]  /*150e0*/  @!P1 NANOSLEEP.SYNCS 0x989680 ;  /* 0x009896800000995d */ /* 0x004fea0003900000 */
[----:B------:R-:W2:Y:S02]  /*150f0*/  @!P1 SYNCS.PHASECHK.TRANS64 P1, [R5+URZ], R2 ;  /* 0x00000002050095a7 */ /* 0x000ea4000802007f */
[----:B--2---:R-:W-:Y:S05]  /*15100*/  @!P1 BRA `(.L_x_7987) ;  /* 0xfffffffc00f09947 */ /* 0x004fea000383ffff */
[----:B------:R-:W-:Y:S05]  /*15110*/  BRA `(.L_x_8029) ;  /* 0xffffffec00007947 */ /* 0x000fea000383ffff */
.L_x_7989:
[----:B--2---:R2:W3:Y:S02]  /*15120*/  SYNCS.PHASECHK.TRANS64.TRYWAIT P1, [R0+URZ+0x2e860], R3 ;  /* 0x02e86003000075a7 */ /* 0x0044e4000802017f */
[----:B---3--:R-:W-:Y:S05]  /*15130*/  @!P1 NANOSLEEP.SYNCS 0x989680 ;  /* 0x009896800000995d */ /* 0x008fea0003900000 */
[----:B------:R-:W3:Y:S02]  /*15140*/  @!P1 SYNCS.PHASECHK.TRANS64 P1, [R0+URZ+0x2e860], R3 ;  /* 0x02e86003000095a7 */ /* 0x000ee4000802007f */
[----:B---3--:R-:W-:Y:S05]  /*15150*/  @!P1 BRA `(.L_x_7989) ;  /* 0xfffffffc00f09947 */ /* 0x008fea000383ffff */
[----:B------:R-:W-:Y:S05]  /*15160*/  BRA `(.L_x_8030) ;  /* 0xffffffec00007947 */ /* 0x000fea000383ffff */
.L_x_7991:
[----:B-1----:R1:W3:Y:S02]  /*15170*/  SYNCS.PHASECHK.TRANS64.TRYWAIT P1, [R5+URZ+0x2e860], R2 ;  /* 0x02e86002050075a7 */ /* 0x0022e4000802017f */
[----:B---3--:R-:W-:Y:S05]  /*15180*/  @!P1 NANOSLEEP.SYNCS 0x989680 ;  /* 0x009896800000995d */ /* 0x008fea0003900000 */
[----:B------:R-:W3:Y:S02]  /*15190*/  @!P1 SYNCS.PHASECHK.TRANS64 P1, [R5+URZ+0x2e860], R2 ;  /* 0x02e86002050095a7 */ /* 0x000ee4000802007f */
[----:B---3--:R-:W-:Y:S05]  /*151a0*/  @!P1 BRA `(.L_x_7991) ;  /* 0xfffffffc00f09947 */ /* 0x008fea000383ffff */
[----:B------:R-:W-:Y:S05]  /*151b0*/  BRA `(.L_x_8031) ;  /* 0xffffffec00007947 */ /* 0x000fea000383ffff */
.L_x_7993:
[----:B---3--:R3:W4:Y:S02]  /*151c0*/  SYNCS.PHASECHK.TRANS64.TRYWAIT P0, [R0+URZ+0x2e880], R3 ;  /* 0x02e88003000075a7 */ /* 0x008724000800017f */
[----:B----4-:R-:W-:Y:S05]  /*151d0*/  @!P0 NANOSLEEP.SYNCS 0x989680 ;  /* 0x009896800000895d */ /* 0x010fea0003900000 */
[----:B------:R-:W4:Y:S02]  /*151e0*/  @!P0 SYNCS.PHASECHK.TRANS64 P0, [R0+URZ+0x2e880], R3 ;  /* 0x02e88003000085a7 */ /* 0x000f24000800007f */
[----:B----4-:R-:W-:Y:S05]  /*151f0*/  @!P0 BRA `(.L_x_7993) ;  /* 0xfffffffc00f08947 */ /* 0x010fea000383ffff */
[----:B------:R-:W-:Y:S05]  /*15200*/  BRA `(.L_x_7994) ;  /* 0xffffffe800fc7947 */ /* 0x000fea000383ffff */
.L_x_8032:
        /* <DEDUP_REMOVED lines=15> */
.L_x_13282:


//--------------------- .text._ZN7cutlass13device_kernelIN5flash11enable_sm90INS1_16FlashAttnFwdSm90INS1_25CollectiveMainloopFwdSm90ILi2EN4cute5tupleIJNS5_1CILi1EEES8_S8_EEENS6_IJNS7_ILi128EEENS7_ILi224EEESA_EEELi128ENS_12float_e4m3_tEfNS_4arch4Sm90ELb1ELb0ELb0ELb1ELb0ELb0ELb0ELb1ELb1ELb1ELb1ELb0EEENS1_21CollectiveEpilogueFwdINS6_IJSA_SA_SB_EEES9_NS_10bfloat16_tESF_Li256ELb1ELb1ELb1ELb1EEENS1_36VarlenDynamicPersistentTileSchedulerILi128ELi224ELi256ELi128ELb1ELb1ELb1ELb1ELb1ELb1EEEEEEEEEvNT_6ParamsE --------------------------
	.section	.text._ZN7cutlass13device_kernelIN5flash11enable_sm90INS1_16FlashAttnFwdSm90INS1_25CollectiveMainloopFwdSm90ILi2EN4cute5tupleIJNS5_1CILi1EEES8_S8_EEENS6_IJNS7_ILi128EEENS7_ILi224EEESA_EEELi128ENS_12float_e4m3_tEfNS_4arch4Sm90ELb1ELb0ELb0ELb1ELb0ELb0ELb0ELb1ELb1ELb1ELb1ELb0EEENS1_21CollectiveEpilogueFwdINS6_IJSA_SA_SB_EEES9_NS_10bfloat16_tESF_Li256ELb1ELb1ELb1ELb1EEENS1_36VarlenDynamicPersistentTileSchedulerILi128ELi224ELi256ELi128ELb1ELb1ELb1ELb1ELb1ELb1EEEEEEEEEvNT_6ParamsE,"ax",@progbits
	.align	128
.text._ZN7cutlass13device_kernelIN5flash11enable_sm90INS1_16FlashAttnFwdSm90INS1_25CollectiveMainloopFwdSm90ILi2EN4cute5tupleIJNS5_1CILi1EEES8_S8_EEENS6_IJNS7_ILi128EEENS7_ILi224EEESA_EEELi128ENS_12float_e4m3_tEfNS_4arch4Sm90ELb1ELb0ELb0ELb1ELb0ELb0ELb0ELb1ELb1ELb1ELb1ELb0EEENS1_21CollectiveEpilogueFwdINS6_IJSA_SA_SB_EEES9_NS_10bfloat16_tESF_Li256ELb1ELb1ELb1ELb1EEENS1_36VarlenDynamicPersistentTileSchedulerILi128ELi224ELi256ELi128ELb1ELb1ELb1ELb1ELb1ELb1EEEEEEEEEvNT_6ParamsE:
        .type           _ZN7cutlass13device_kernelIN5flash11enable_sm90INS1_16FlashAttnFwdSm90INS1_25CollectiveMainloopFwdSm90ILi2EN4cute5tupleIJNS5_1CILi1EEES8_S8_EEENS6_IJNS7_ILi128EEENS7_ILi224EEESA_EEELi128ENS_12float_e4m3_tEfNS_4arch4Sm90ELb1ELb0ELb0ELb1ELb0ELb0ELb0ELb1ELb1ELb1ELb1ELb0EEENS1_21CollectiveEpilogueFwdINS6_IJSA_SA_SB_EEES9_NS_10bfloat16_tESF_Li256ELb1ELb1ELb1ELb1EEENS1_36VarlenDynamicPersistentTileSchedulerILi128ELi224ELi256ELi128ELb1ELb1ELb1ELb1ELb1ELb1EEEEEEEEEvNT_6ParamsE,@function
        .size           _ZN7cutlass13device_kernelIN5flash11enable_sm90INS1_16FlashAttnFwdSm90INS1_25CollectiveMainloopFwdSm90ILi2EN4cute5tupleIJNS5_1CILi1EEES8_S8_EEENS6_IJNS7_ILi128EEENS7_ILi224EEESA_EEELi128ENS_12float_e4m3_tEfNS_4arch4Sm90ELb1ELb0ELb0ELb1ELb0ELb0ELb0ELb1ELb1ELb1ELb1ELb0EEENS1_21CollectiveEpilogueFwdINS6_IJSA_SA_SB_EEES9_NS_10bfloat16_tESF_Li256ELb1ELb1ELb1ELb1EEENS1_36VarlenDynamicPersistentTileSchedulerILi128ELi224ELi256ELi128ELb1ELb1ELb1ELb1ELb1ELb1EEEEEEEEEvNT_6ParamsE,(.L_x_13283 - _ZN7cutlass13device_kernelIN5flash11enable_sm90INS1_16FlashAttnFwdSm90INS1_25CollectiveMainloopFwdSm90ILi2EN4cute5tupleIJNS5_1CILi1EEES8_S8_EEENS6_IJNS7_ILi128EEENS7_ILi224EEESA_EEELi128ENS_12float_e4m3_tEfNS_4arch4Sm90ELb1ELb0ELb0ELb1ELb0ELb0ELb0ELb1ELb1ELb1ELb1ELb0EEENS1_21CollectiveEpilogueFwdINS6_IJSA_SA_SB_EEES9_NS_10bfloat16_tESF_Li256ELb1ELb1ELb1ELb1EEENS1_36VarlenDynamicPersistentTileSchedulerILi128ELi224ELi256ELi128ELb1ELb1ELb1ELb1ELb1ELb1EEEEEEEEEvNT_6ParamsE)
        .other          _ZN7cutlass13device_kernelIN5flash11enable_sm90INS1_16FlashAttnFwdSm90INS1_25CollectiveMainloopFwdSm90ILi2EN4cute5tupleIJNS5_1CILi1EEES8_S8_EEENS6_IJNS7_ILi128EEENS7_ILi224EEESA_EEELi128ENS_12float_e4m3_tEfNS_4arch4Sm90ELb1ELb0ELb0ELb1ELb0ELb0ELb0ELb1ELb1ELb1ELb1ELb0EEENS1_21CollectiveEpilogueFwdINS6_IJSA_SA_SB_EEES9_NS_10bfloat16_tESF_Li256ELb1ELb1ELb1ELb1EEENS1_36VarlenDynamicPersistentTileSchedulerILi128ELi224ELi256ELi128ELb1ELb1ELb1ELb1ELb1ELb1EEEEEEEEEvNT_6ParamsE,@"STO_CUDA_ENTRY STV_DEFAULT"
_ZN7cutlass13device_kernelIN5flash11enable_sm90INS1_16FlashAttnFwdSm90INS1_25CollectiveMainloopFwdSm90ILi2EN4cute5tupleIJNS5_1CILi1EEES8_S8_EEENS6_IJNS7_ILi128EEENS7_ILi224EEESA_EEELi128ENS_12float_e4m3_tEfNS_4arch4Sm90ELb1ELb0ELb0ELb1ELb0ELb0ELb0ELb1ELb1ELb1ELb1ELb0EEENS1_21CollectiveEpilogueFwdINS6_IJSA_SA_SB_EEES9_NS_10bfloat16_tESF_Li256ELb1ELb1ELb1ELb1EEENS1_36VarlenDynamicPersistentTileSchedulerILi128ELi224ELi256ELi128ELb1ELb1ELb1ELb1ELb1ELb1EEEEEEEEEvNT_6ParamsE:
        /* <DEDUP_REMOVED lines=18> */
.L_x_8034:
[----:B------:R-:W-:Y:S05]  /*0120*/  BSYNC B0 ;  /* 0x0000000000007941 */ /* 0x000fea0003800000 */
.L_x_8033:
        /* <DEDUP_REMOVED lines=41> */
.L_x_8035:
        /* <DEDUP_REMOVED lines=22> */
.L_x_8036:
        /* <DEDUP_REMOVED lines=18> */
.L_x_8037:
        /* <DEDUP_REMOVED lines=22> */
.L_x_8038:
        /* <DEDUP_REMOVED lines=22> */
.L_x_8039:
[----:B------:R-:W-:Y:S01]  /*0900*/  PLOP3.LUT P0, PT, PT, PT, UP0, 0x80, 0x0 ;  /* 0x000000000000781c */ /* 0x000fe20003f0f008 */
[----:B------:R-:W-:Y:S01]  /*0910*/  UMOV UR38, 0x1 ;  /* 0x0000000100267882 */ /* 0x000fe20000000000 */
[----:B------:R-:W-:Y:S01]  /*0920*/  NOP ;  /* 0x0000000000007918 */ /* 0x000fe20000000000 */
[----:B------:R-:W-:Y:S01]  /*0930*/  USEL UR38, UR38, 0x2, !UP0 ;  /* 0x0000000226267887 */ /* 0x000fe2000c000000 */
[----:B------:R-:W-:Y:S01]  /*0940*/  ULDC.64 UR54, c[0x0][0x208] ;  /* 0x0000820000367ab9 */ /* 0x000fe20000000a00 */
[----:B012-4-:R-:W-:Y:S08]  /*0950*/  BAR.SYNC.DEFER_BLOCKING 0x0 ;  /* 0x0000000000007b1d */ /* 0x017ff00000010000 */
[----:B------:R-:W-:Y:S05]  /*0960*/  @!P0 BRA `(.L_x_8040) ;  /* 0x0000011c00048947 */ /* 0x000fea0003800000 */
.L_x_8041:
        /* <DEDUP_REMOVED lines=33> */
[----:B------:R-:W-:Y:S02]  /*0b80*/  SHF.R.S32.HI R6, RZ, 0x4, R3 ;  /* 0x00000004ff067819 */ /* 0x000fe40000011403 */
[----:B------:R-:W-:Y:S02]  /*0b90*/  SHF.R.S32.HI R7, RZ, 0x1f, R11 ;  /* 0x0000001fff077819 */ /* 0x000fe4000001140b */
[----:B------:R-:W-:-:S02]  /*0ba0*/  LOP3.LUT R4, R3, 0x3fffff0, RZ, 0xc0, !PT ;  /* 0x03fffff003047812 */ /* 0x000fc400078ec0ff */
[----:B------:R-:W-:Y:S02]  /*0bb0*/  LEA.HI R3, R3, R6, RZ, 0x1 ;  /* 0x0000000603037211 */ /* 0x000fe400078f08ff */
[----:B------:R-:W-:Y:S01]  /*0bc0*/  LEA.HI R8, R7, R11, RZ, 0x2 ;  /* 0x0000000b07087211 */ /* 0x000fe200078f10ff */
[----:B------:R-:W-:Y:S01]  /*0bd0*/  IMAD.IADD R4, R12, 0x1, -R4 ;  /* 0x000000010c047824 */ /* 0x000fe200078e0a04 */
[----:B------:R-:W-:Y:S02]  /*0be0*/  LOP3.LUT R3, R3, 0x1ffffffe, RZ, 0xc0, !PT ;  /* 0x1ffffffe03037812 */ /* 0x000fe400078ec0ff */
[--C-:B------:R-:W-:Y:S01]  /*0bf0*/  SHF.R.S32.HI R9, RZ, 0x2, R8.reuse ;  /* 0x00000002ff097819 */ /* 0x100fe20000011408 */
[----:B------:R-:W-:Y:S01]  /*0c00*/  IMAD R4, R4, 0x40, R5 ;  /* 0x0000004004047824 */ /* 0x000fe200078e0205 */
[----:B------:R-:W-:Y:S01]  /*0c10*/  SHF.R.S32.HI R10, RZ, 0x1f, R8 ;  /* 0x0000001fff0a7819 */ /* 0x000fe20000011408 */
[----:B------:R-:W-:Y:S01]  /*0c20*/  IMAD.IADD R3, R6, 0x1, -R3 ;  /* 0x0000000106037824 */ /* 0x000fe200078e0a03 */
[----:B------:R-:W-:-:S02]  /*0c30*/  SHF.R.S32.HI R6, RZ, 0x7, R2 ;  /* 0x00000007ff067819 */ /* 0x000fc40000011402 */
[----:B------:R-:W-:Y:S01]  /*0c40*/  LEA.HI R10, R10, R9, RZ, 0x3 ;  /* 0x000000090a0a7211 */ /* 0x000fe200078f18ff */
[----:B------:R-:W-:Y:S01]  /*0c50*/  IMAD R3, R3, 0x8, R4 ;  /* 0x0000000803037824 */ /* 0x000fe200078e0204 */
[----:B------:R-:W-:Y:S02]  /*0c60*/  LEA.HI R7, R7, R11, RZ, 0x5 ;  /* 0x0000000b07077211 */ /* 0x000fe400078f28ff */
[----:B------:R-:W-:Y:S02]  /*0c70*/  LOP3.LUT R10, R10, 0xfffffff8, RZ, 0xc0, !PT ;  /* 0xfffffff80a0a7812 */ /* 0x000fe400078ec0ff */
[----:B------:R-:W-:Y:S01]  /*0c80*/  LEA.HI R2, R2, R6, RZ, 0x1 ;  /* 0x0000000602027211 */ /* 0x000fe200078f08ff */
[----:B------:R0:W-:Y:S01]  /*0c90*/  STL [R1+0x40], R3 ;  /* 0x0000400301007387 */ /* 0x0001e20000100800 */
[----:B------:R-:W-:Y:S01]  /*0ca0*/  LEA.HI R5, R0, R12, RZ, 0x2 ;  /* 0x0000000c00057211 */ /* 0x000fe200078f10ff */
[----:B------:R-:W-:Y:S01]  /*0cb0*/  IMAD.IADD R10, R9, 0x1, -R10 ;  /* 0x00000001090a7824 */ /* 0x000fe200078e0a0a */
[----:B------:R-:W-:-:S02]  /*0cc0*/  SHF.R.S32.HI R7, RZ, 0x5, R7 ;  /* 0x00000005ff077819 */ /* 0x000fc40000011407 */
[----:B------:R-:W-:Y:S02]  /*0cd0*/  LOP3.LUT R2, R2, 0x3fffffe, RZ, 0xc0, !PT ;  /* 0x03fffffe02027812 */ /* 0x000fe400078ec0ff */
[----:B------:R-:W-:Y:S01]  /*0ce0*/  LEA.HI R0, R0, R12, RZ, 0x3 ;  /* 0x0000000c00007211 */ /* 0x000fe200078f18ff */
[----:B------:R-:W-:Y:S01]  /*0cf0*/  IMAD R7, R7, 0x10, R10 ;  /* 0x0000001007077824 */ /* 0x000fe200078e020a */
[----:B------:R-:W-:Y:S01]  /*0d00*/  LOP3.LUT R5, R5, 0xfffffffc, RZ, 0xc0, !PT ;  /* 0xfffffffc05057812 */ /* 0x000fe200078ec0ff */
[----:B------:R-:W-:Y:S01]  /*0d10*/  IMAD.IADD R2, R6, 0x1, -R2 ;  /* 0x0000000106027824 */ /* 0x000fe200078e0a02 */
[----:B------:R-:W-:Y:S02]  /*0d20*/  LOP3.LUT R22, R0, 0xfffffff8, RZ, 0xc0, !PT ;  /* 0xfffffff800167812 */ /* 0x000fe400078ec0ff */
[----:B------:R-:W-:Y:S01]  /*0d30*/  LOP3.LUT R8, R8, 0x7ffffffc, RZ, 0xc0, !PT ;  /* 0x7ffffffc08087812 */ /* 0x000fe200078ec0ff */
[----:B------:R-:W-:Y:S02]  /*0d40*/  IMAD.IADD R5, R12, 0x1, -R5 ;  /* 0x000000010c057824 */ /* 0x000fe400078e0a05 */
[----:B------:R-:W-:-:S02]  /*0d50*/  IMAD R2, R2, 0x40, R7 ;  /* 0x0000004002027824 */ /* 0x000fc400078e0207 */
[----:B------:R-:W-:Y:S01]  /*0d60*/  IMAD.IADD R22, R12, 0x1, -R22 ;  /* 0x000000010c167824 */ /* 0x000fe200078e0a16 */
[----:B0-----:R-:W-:Y:S01]  /*0d70*/  LEA.HI R3, R5, R5, RZ, 0x1 ;  /* 0x0000000505037211 */ /* 0x001fe200078f08ff */
[----:B------:R-:W-:Y:S01]  /*0d80*/  IMAD.IADD R8, R11, 0x1, -R8 ;  /* 0x000000010b087824 */ /* 0x000fe200078e0a08 */
[----:B------:R0:W-:Y:S01]  /*0d90*/  STL [R1+0x3c], R2 ;  /* 0x00003c0201007387 */ /* 0x0001e20000100800 */
[----:B------:R-:W-:Y:S01]  /*0da0*/  IMAD.SHL.U32 R16, R22, 0x8, RZ ;  /* 0x0000000816107824 */ /* 0x000fe200078e00ff */
[----:B------:R-:W-:Y:S01]  /*0db0*/  LOP3.LUT R4, R3, 0x1ffffffe, RZ, 0xc0, !PT ;  /* 0x1ffffffe03047812 */ /* 0x000fe200078ec0ff */
[----:B------:R-:W-:Y:S02]  /*0dc0*/  IMAD.SHL.U32 R17, R8, 0x2, RZ ;  /* 0x0000000208117824 */ /* 0x000fe400078e00ff */
[----:B------:R-:W-:Y:S01]  /*0dd0*/  VIADD R19, R16, 0x40 ;  /* 0x0000004010137836 */ /* 0x000fe20000000000 */
[----:B------:R-:W-:Y:S01]  /*0de0*/  SHF.R.S32.HI R3, RZ, 0x1f, R16 ;  /* 0x0000001fff037819 */ /* 0x000fe20000011410 */
[----:B------:R-:W-:Y:S01]  /*0df0*/  IMAD.IADD R4, R5, 0x1, -R4 ;  /* 0x0000000105047824 */ /* 0x000fe200078e0a04 */
[----:B------:R-:W-:Y:S01]  /*0e00*/  SHF.R.S32.HI R5, RZ, 0x3, R0 ;  /* 0x00000003ff057819 */ /* 0x000fe20000011400 */
[C---:B------:R-:W-:Y:S01]  /*0e10*/  VIADD R5, R17.reuse, 0x10 ;  /* 0x0000001011057836 */ /* 0x040fe20000000000 */
[----:B------:R-:W-:Y:S01]  /*0e20*/  SHF.R.S32.HI R0, RZ, 0x1f, R19 ;  /* 0x0000001fff007819 */ /* 0x000fe20000011413 */
        /* <DEDUP_REMOVED lines=26> */
[----:B------:R-:W-:-:S02]  /*0fd0*/  SHF.R.S32.HI R3, RZ, 0x1f, R228 ;  /* 0x0000001fff037819 */ /* 0x000fc400000114e4 */
[----:B0-----:R-:W-:-:S07]  /*0fe0*/  SHF.R.S32.HI R0, RZ, 0x1f, R23 ;  /* 0x0000001fff007819 */ /* 0x001fce0000011417 */
.L_x_8102:
[----:B012-4-:R-:W0:Y:S01]  /*0ff0*/  LDC.64 R2, c[0x0][0xc88] ;  /* 0x00032200ff027b82 */ /* 0x017e220000000a00 */
[----:B------:R-:W-:Y:S01]  /*1000*/  ULDC.64 UR8, c[0x0][0xa28] ;  /* 0x00028a0000087ab9 */ /* 0x000fe20000000a00 */
[----:B------:R-:W-:Y:S01]  /*1010*/  ULDC.64 UR10, c[0x0][0xa18] ;  /* 0x00028600000a7ab9 */ /* 0x000fe20000000a00 */
[----:B------:R-:W-:Y:S01]  /*1020*/  ULOP3.LUT UR4, UR6, 0xff000000, URZ, 0xc0, !UPT ;  /* 0xff00000006047892 */ /* 0x000fe2000f8ec03f */
[----:B------:R-:W-:Y:S01]  /*1030*/  ULDC UR7, c[0x0][0x424] ;  /* 0x0001090000077ab9 */ /* 0x000fe20000000800 */
[----:B0-----:R-:W-:-:S06]  /*1040*/  IMAD.WIDE R2, R31, 0x4, R2 ;  /* 0x000000041f027825 */ /* 0x001fcc00078e0202 */
[----:B------:R-:W2:Y:S01]  /*1050*/  LDG.E R2, desc[UR54][R2.64] ;  /* 0x0000003602027981 */ /* 0x000ea2000c1e1900 */
[----:B------:R-:W-:Y:S02]  /*1060*/  UISETP.NE.U32.AND UP0, UPT, UR8, URZ, UPT ;  /* 0x0000003f0800728c */ /* 0x000fe4000bf05070 */
        /* <DEDUP_REMOVED lines=14> */
[----:B---3--:R-:W-:-:S03]  /*1150*/  IMAD.U32 R4, RZ, RZ, UR10 ;  /* 0x0000000aff047e24 */ /* 0x008fc6000f8e00ff */
        /* <DEDUP_REMOVED lines=33> */
.L_x_8042:
        /* <DEDUP_REMOVED lines=8> */
.L_x_8043:
        /* <DEDUP_REMOVED lines=13> */
.L_x_8044:
        /* <DEDUP_REMOVED lines=96> */
.L_x_8045:
        /* <DEDUP_REMOVED lines=27> */
[----:B------:R-:W-:Y:S01]  /*1c70*/  CS2R R60, SRZ ;  /* 0x00000000003c7805 */ /* 0x000fe2000001ff00 */
[----:B------:R-:W-:Y:S01]  /*1c80*/  IMAD.MOV.U32 R90, RZ, RZ, RZ ;  /* 0x000000ffff5a7224 */ /* 0x000fe200078e00ff */
[----:B------:R-:W-:-:S02]  /*1c90*/  CS2R R62, SRZ ;  /* 0x00000000003e7805 */ /* 0x000fc4000001ff00 */
[----:B------:R-:W-:Y:S02]  /*1ca0*/  CS2R R58, SRZ ;  /* 0x00000000003a7805 */ /* 0x000fe4000001ff00 */
[----:B------:R-:W-:Y:S02]  /*1cb0*/  CS2R R68, SRZ ;  /* 0x0000000000447805 */ /* 0x000fe4000001ff00 */
[----:B------:R-:W-:Y:S02]  /*1cc0*/  PLOP3.LUT P1, PT, PT, PT, UP0, 0x80, 0x0 ;  /* 0x000000000000781c */ /* 0x000fe40003f2f008 */
        /* <DEDUP_REMOVED lines=48> */
.L_x_8047:
        /* <DEDUP_REMOVED lines=9> */
.L_x_8197:
[----:B------:R-:W-:Y:S05]  /*2060*/  @!P1 BRA `(.L_x_8049) ;  /* 0x0000000000049947 */ /* 0x000fea0003800000 */
[----:B------:R-:W-:Y:S01]  /*2070*/  BPT.TRAP 0x1 ;  /* 0x000000040000795c */ /* 0x000fe20000300000 */
.L_x_8049:
[----:B------:R-:W-:Y:S02]  /*2080*/  IMAD.U32 R2, RZ, RZ, UR53 ;  /* 0x00000035ff027e24 */ /* 0x000fe4000f8e00ff */
[----:B0-----:R-:W-:-:S03]  /*2090*/  IMAD.U32 R3, RZ, RZ, UR48 ;  /* 0x00000030ff037e24 */ /* 0x001fc6000f8e00ff */
[----:B------:R-:W-:Y:S02]  /*20a0*/  LEA R2, R2, UR41, 0x3 ;  /* 0x0000002902027c11 */ /* 0x000fe4000f8e18ff */
[----:B------:R-:W-:-:S04]  /*20b0*/  SHF.L.U32 R3, R3, 0x1f, RZ ;  /* 0x0000001f03037819 */ /* 0x000fc800000006ff */
[----:B------:R0:W1:Y:S01]  /*20c0*/  SYNCS.PHASECHK.TRANS64.TRYWAIT P0, [R2+URZ+0x2e830], R3 ;  /* 0x02e83003020075a7 */ /* 0x000062000800017f */
[----:B------:R-:W-:Y:S05]  /*20d0*/  @!P1 BRA `(.L_x_8050) ;  /* 0x0000000000049947 */ /* 0x000fea0003800000 */
[----:B------:R-:W-:Y:S01]  /*20e0*/  BPT.TRAP 0x1 ;  /* 0x000000040000795c */ /* 0x000fe20000300000 */
.L_x_8050:
[----:B-1----:R-:W-:Y:S05]  /*20f0*/  @P0 BRA `(.L_x_8051) ;  /* 0x0000000000080947 */ /* 0x002fea0003800000 */
[----:B------:R-:W1:Y:S02]  /*2100*/  SYNCS.PHASECHK.TRANS64.TRYWAIT P0, [R2+URZ+0x2e830], R3 ;  /* 0x02e83003020075a7 */ /* 0x000e64000800017f */
[----:B-1----:R-:W-:Y:S05]  /*2110*/  @!P0 BRA `(.L_x_8052) ;  /* 0x0000016800c48947 */ /* 0x002fea0003800000 */
.L_x_8051:
[----:B------:R-:W2:Y:S01]  /*2120*/  S2R R0, SR_TID.X ;  /* 0x0000000000007919 */ /* 0x000ea20000002100 */
[----:B------:R-:W-:-:S04]  /*2130*/  UIADD3 UR4, UR41, 0x20400, URZ ;  /* 0x0002040029047890 */ /* 0x000fc8000fffe03f */
[----:B------:R-:W-:-:S04]  /*2140*/  USHF.R.U32.HI UR4, URZ, 0x4, UR4 ;  /* 0x000000043f047899 */ /* 0x000fc80008011604 */
[----:B------:R-:W-:-:S06]  /*2150*/  ULOP3.LUT UR4, UR4, 0x3fff, URZ, 0xc0, !UPT ;  /* 0x00003fff04047892 */ /* 0x000fcc000f8ec03f */
[----:B------:R-:W-:Y:S01]  /*2160*/  IMAD.U32 R4, RZ, RZ, UR4 ;  /* 0x00000004ff047e24 */ /* 0x000fe2000f8e00ff */
[----:B------:R-:W-:Y:S05]  /*2170*/  WARPSYNC.ALL ;  /* 0x0000000000007948 */ /* 0x000fea0003800000 */
[----:B------:R-:W-:Y:S02]  /*2180*/  LOP3.LUT R4, R4, 0x10000, RZ, 0xfc, !PT ;  /* 0x0001000004047812 */ /* 0x000fe400078efcff */
[----:B--2---:R-:W-:Y:S02]  /*2190*/  LOP3.LUT P0, RZ, R0, 0x7f, RZ, 0xc0, !PT ;  /* 0x0000007f00ff7812 */ /* 0x004fe4000780c0ff */
[----:B------:R-:W-:Y:S01]  /*21a0*/  R2UR UR20, R4 ;  /* 0x00000000041472ca */ /* 0x000fe200000e0000 */
[----:B------:R-:W-:Y:S01]  /*21b0*/  ULOP3.LUT UR12, UR57, 0x10000, URZ, 0xfc, !UPT ;  /* 0x00010000390c7892 */ /* 0x000fe2000f8efc3f */
[----:B------:R-:W-:Y:S01]  /*21c0*/  WARPGROUP.ARRIVE ;  /* 0x00000000000079c5 */ /* 0x000fe20000000000 */
[----:B------:R-:W-:Y:S01]  /*21d0*/  UMOV UR17, 0x40000040 ;  /* 0x4000004000117882 */ /* 0x000fe20000000000 */
[----:B------:R-:W-:Y:S01]  /*21e0*/  UMOV UR19, 0x40000040 ;  /* 0x4000004000137882 */ /* 0x000fe20000000000 */
[----:B------:R-:W-:Y:S01]  /*21f0*/  UIADD3 UR6, UR12, 0x2, URZ ;  /* 0x000000020c067890 */ /* 0x000fe2000fffe03f */
[----:B------:R-:W-:Y:S01]  /*2200*/  VIADD R137, R18, UR36 ;  /* 0x0000002412897c36 */ /* 0x000fe20008000000 */
[----:B------:R-:W-:Y:S01]  /*2210*/  UMOV UR7, 0x40000040 ;  /* 0x4000004000077882 */ /* 0x000fe20000000000 */
[----:B------:R-:W-:Y:S01]  /*2220*/  UMOV UR16, UR12 ;  /* 0x0000000c00107c82 */ /* 0x000fe20008000000 */
[----:B------:R-:W-:Y:S01]  /*2230*/  UIADD3 UR10, UR12, 0x4, URZ ;  /* 0x000000040c0a7890 */ /* 0x000fe2000fffe03f */
[----:B------:R-:W-:Y:S01]  /*2240*/  IMAD.U32 R8, RZ, RZ, UR52 ;  /* 0x00000034ff087e24 */ /* 0x000fe2000f8e00ff */
[----:B------:R-:W-:Y:S01]  /*2250*/  UMOV UR11, 0x40000040 ;  /* 0x40000040000b7882 */ /* 0x000fe20000000000 */
[----:B------:R-:W-:Y:S01]  /*2260*/  UIADD3 UR12, UR12, 0x6, URZ ;  /* 0x000000060c0c7890 */ /* 0x000fe2000fffe03f */
[----:B01----:R-:W-:Y:S01]  /*2270*/  @!P0 VIADD R2, R2, 0x2e840 ;  /* 0x0002e84002028836 */ /* 0x003fe20000000000 */
[----:B------:R-:W-:Y:S01]  /*2280*/  UIMAD UR20, UR53, 0x700, UR20 ;  /* 0x00000700351478a4 */ /* 0x000fe2000f8e0214 */
[----:B------:R-:W-:Y:S01]  /*2290*/  UMOV UR15, 0x40000040 ;  /* 0x40000040000f7882 */ /* 0x000fe20000000000 */
[----:B------:R-:W-:-:S02]  /*22a0*/  UIADD3 UR57, UR56, -0x2, URZ ;  /* 0xfffffffe38397890 */ /* 0x000fc4000fffe03f */
[----:B------:R-:W-:-:S03]  /*22b0*/  UIADD3 UR4, UR20, 0x300, URZ ;  /* 0x0000030014047890 */ /* 0x000fc6000fffe03f */
[----:B------:R-:W-:Y:S01]  /*22c0*/  UMOV UR18, UR20 ;  /* 0x0000001400127c82 */ /* 0x000fe20008000000 */
[----:B------:R-:W-:Y:S01]  /*22d0*/  UIADD3 UR5, UR20, 0x400, URZ ;  /* 0x0000040014057890 */ /* 0x000fe2000fffe03f */
[----:B------:R-:W-:Y:S01]  /*22e0*/  QGMMA.64x32x32.F32.E4M3.E4M3 R120, gdesc[UR16], RZ, !UPT, gsb0 ;  /* 0x00600000107879f3 */ /* 0x000fe2000c0008ff */
[----:B------:R-:W-:Y:S01]  /*22f0*/  UIADD3 UR18, UR20, 0x100, URZ ;  /* 0x0000010014127890 */ /* 0x000fe2000fffe03f */
[----:B------:R-:W-:Y:S01]  /*2300*/  UMOV UR19, 0x40000040 ;  /* 0x4000004000137882 */ /* 0x000fe20000000000 */
[----:B------:R-:W-:Y:S02]  /*2310*/  UIADD3 UR8, UR20, 0x2, URZ ;  /* 0x0000000214087890 */ /* 0x000fe4000fffe03f */
[----:B------:R-:W-:Y:S02]  /*2320*/  UIADD3 UR9, UR20, 0x402, URZ ;  /* 0x0000040214097890 */ /* 0x000fe4000fffe03f */
[----:B------:R-:W-:Y:S02]  /*2330*/  UIADD3 UR13, UR20, 0x4, URZ ;  /* 0x00000004140d7890 */ /* 0x000fe4000fffe03f */
[----:B------:R-:W-:Y:S01]  /*2340*/  UIADD3 UR14, UR20, 0x6, URZ ;  /* 0x00000006140e7890 */ /* 0x000fe2000fffe03f */
        /* <DEDUP_REMOVED lines=63> */
[----:B------:R-:W-:Y:S02]  /*2740*/  ULDC UR13, c[0x0][0x448] ;  /* 0x00011200000d7ab9 */ /* 0x000fe40000000800 */
[----:B------:R-:W-:-:S03]  /*2750*/  UISETP.NE.AND UP0, UPT, UR13, 0x1, UPT ;  /* 0x000000010d00788c */ /* 0x000fc6000bf05270 */
[----:B------:R-:W-:-:S03]  /*2760*/  UMOV UR13, 0x40000040 ;  /* 0x40000040000d7882 */ /* 0x000fc60000000000 */
[----:B------:R-:W-:Y:S01]  /*2770*/  PLOP3.LUT P2, PT, PT, PT, UP0, 0x80, 0x0 ;  /* 0x000000000000781c */ /* 0x000fe20003f4f008 */
        /* <DEDUP_REMOVED lines=57> */
[----:B------:R-:W-:-:S03]  /*2b10*/  IADD3 R136, -R17, 0xe0, R136 ;  /* 0x000000e011887810 */ /* 0x000fc60007ffe188 */
[----:B------:R-:W-:Y:S01]  /*2b20*/  UMOV UR6, URZ ;  /* 0x0000003f00067c82 */ /* 0x000fe20008000000 */
[-CC-:B0-----:R-:W-:Y:S02]  /*2b30*/  VIADDMNMX R0, R0, R5.reuse, R136.reuse, PT ;  /* 0x0000000500007246 */ /* 0x181fe40003800188 */
[----:B-1----:R-:W-:Y:S02]  /*2b40*/  VIADDMNMX R5, R137, R5, R136, PT ;  /* 0x0000000589057246 */ /* 0x002fe40003800188 */
[C---:B------:R-:W-:Y:S02]  /*2b50*/  ISETP.GT.AND P3, PT, R0.reuse, RZ, PT ;  /* 0x000000ff0000720c */ /* 0x040fe40003f64270 */
[C---:B------:R-:W-:Y:S02]  /*2b60*/  ISETP.GT.AND P4, PT, R0.reuse, 0x1, PT ;  /* 0x000000010000780c */ /* 0x040fe40003f84270 */
[----:B------:R-:W-:Y:S01]  /*2b70*/  ISETP.GT.AND P5, PT, R0, 0x8, PT ;  /* 0x000000080000780c */ /* 0x000fe20003fa4270 */
[----:B------:R-:W-:-:S02]  /*2b80*/  WARPGROUP.DEPBAR.LE gsb0, 0x0 ;  /* 0x00008000000079c5 */ /* 0x000fc40000010000 */
[----:B------:R-:W-:-:S06]  /*2b90*/  WARPGROUP.ARRIVE ;  /* 0x00000000000079c5 */ /* 0x000fcc0000000000 */
[----:B------:R-:W-:Y:S01]  /*2ba0*/  QGMMA.64x32x32.F32.E4M3.E4M3 R24, gdesc[UR8], R24, gsb0 ;  /* 0x00600000081879f3 */ /* 0x000fe20008000818 */
[----:B------:R-:W-:Y:S01]  /*2bb0*/  @UP0 ULDC UR11, c[0x0][0x450] ;  /* 0x00011400000b0ab9 */ /* 0x000fe20000000800 */
[----:B------:R-:W-:Y:S01]  /*2bc0*/  UMOV UR10, UR36 ;  /* 0x00000024000a7c82 */ /* 0x000fe20008000000 */
[----:B------:R-:W-:-:S04]  /*2bd0*/  @UP0 USHF.R.U32.HI UR10, URZ, UR11, UR7 ;  /* 0x0000000b3f0a0299 */ /* 0x000fc80008011607 */
[----:B------:R-:W-:-:S04]  /*2be0*/  UIADD3 UR7, UR10, UR51, -UR52 ;  /* 0x000000330a077290 */ /* 0x000fc8000fffe834 */
[----:B------:R-:W-:-:S04]  /*2bf0*/  UIMAD.WIDE UR6, UR7, -0x6db6db6d, UR6 ;  /* 0x92492493070678a5 */ /* 0x000fc8000f8e0206 */
[----:B------:R-:W-:-:S04]  /*2c00*/  USHF.R.U32.HI UR6, URZ, 0x1f, UR7 ;  /* 0x0000001f3f067899 */ /* 0x000fc80008011607 */
[----:B------:R-:W-:-:S04]  /*2c10*/  ULEA.HI.SX32 UR6, UR7, UR6, 0x19 ;  /* 0x0000000607067291 */ /* 0x000fc8000f8fca3f */
[----:B------:R-:W-:-:S04]  /*2c20*/  UISETP.LT.AND UP1, UPT, UR39, UR6, UPT ;  /* 0x000000062700728c */ /* 0x000fc8000bf21270 */
[----:B------:R-:W-:-:S04]  /*2c30*/  USEL UR56, UR39, UR6, !UP1 ;  /* 0x0000000627387287 */ /* 0x000fc8000c800000 */
[----:B------:R-:W-:Y:S01]  /*2c40*/  UISETP.GE.AND UP1, UPT, UR57, UR56, UPT ;  /* 0x000000383900728c */ /* 0x000fe2000bf26270 */
        /* <DEDUP_REMOVED lines=198> */
[----:B------:R-:W-:Y:S01]  /*38b0*/  FMNMX.FTZ R0, R36, R3, !PT ;  /* 0x0000000324007209 */ /* 0x000fe20007810000 */
[----:B------:R-:W-:Y:S01]  /*38c0*/  IMAD.U32 R3, RZ, RZ, UR42 ;  /* 0x0000002aff037e24 */ /* 0x000fe2000f8e00ff */
[----:B------:R-:W-:-:S02]  /*38d0*/  ISETP.GT.AND P4, PT, R5, 0x1, PT ;  /* 0x000000010500780c */ /* 0x000fc40003f84270 */
[----:B------:R-:W-:Y:S02]  /*38e0*/  FMNMX.FTZ R9, R37, R0, !PT ;  /* 0x0000000025097209 */ /* 0x000fe40007810000 */
[----:B------:R-:W-:Y:S02]  /*38f0*/  FSEL R123, R123, -INF , P4 ;  /* 0xff8000007b7b7808 */ /* 0x000fe40002000000 */
[C---:B------:R-:W-:Y:S01]  /*3900*/  ISETP.GT.AND P4, PT, R5.reuse, 0x10, PT ;  /* 0x000000100500780c */ /* 0x040fe20003f84270 */
[----:B------:R-:W0:Y:S03]  /*3910*/  SHFL.BFLY PT, R0, R9, 0x2, 0x1f ;  /* 0x0c401f0009007f89 */ /* 0x000e2600000e0000 */
        /* <DEDUP_REMOVED lines=10> */
[----:B------:R-:W-:Y:S01]  /*39c0*/  ISETP.GT.AND P4, PT, R5, 0x39, PT ;  /* 0x000000390500780c */ /* 0x000fe20003f84270 */
[----:B------:R-:W0:Y:S03]  /*39d0*/  SHFL.BFLY PT, R0, R11, 0x1, 0x1f ;  /* 0x0c201f000b007f89 */ /* 0x000e2600000e0000 */
[----:B------:R-:W-:-:S02]  /*39e0*/  FSEL R119, R119, -INF , P4 ;  /* 0xff80000077777808 */ /* 0x000fc40002000000 */
        /* <DEDUP_REMOVED lines=9> */
[C---:B------:R-:W-:Y:S01]  /*3a80*/  FSETP.NEU.FTZ.AND P3, PT, R0.reuse, -INF , PT ;  /* 0xff8000000000780b */ /* 0x040fe20003f7d000 */
[----:B------:R-:W-:-:S01]  /*3a90*/  FFMA.FTZ R3, R0, R3, -8 ;  /* 0xc100000000037423 */ /* 0x000fc20000010003 */
[----:B------:R-:W-:-:S04]  /*3aa0*/  ISETP.GT.AND P4, PT, R5, 0x61, PT ;  /* 0x000000610500780c */ /* 0x000fc80003f84270 */
        /* <DEDUP_REMOVED lines=35> */
[----:B------:R0:W-:Y:S01]  /*3ce0*/  MUFU.EX2 R106, R101 ;  /* 0x00000065006a7308 */ /* 0x0001e20000000800 */
[----:B------:R-:W-:Y:S01]  /*3cf0*/  ISETP.GT.AND P3, PT, R5, 0x28, PT ;  /* 0x000000280500780c */ /* 0x000fe20003f64270 */
[--C-:B------:R-:W-:Y:S01]  /*3d00*/  FFMA.FTZ R92, R150, UR42, -R3.reuse ;  /* 0x0000002a965c7c23 */ /* 0x100fe20008010803 */
[----:B------:R-:W-:Y:S01]  /*3d10*/  FMNMX.FTZ R132, R89, R132, !PT ;  /* 0x0000008459847209 */ /* 0x000fe20007810000 */
[--C-:B------:R-:W-:Y:S01]  /*3d20*/  FFMA.FTZ R21, R152, UR42, -R3.reuse ;  /* 0x0000002a98157c23 */ /* 0x100fe20008010803 */
[----:B------:R-:W-:Y:S01]  /*3d30*/  FSEL R110, R110, -INF , P3 ;  /* 0xff8000006e6e7808 */ /* 0x000fe20001800000 */
[--C-:B------:R-:W-:Y:S01]  /*3d40*/  FFMA.FTZ R100, R154, UR42, -R3.reuse ;  /* 0x0000002a9a647c23 */ /* 0x100fe20008010803 */
[----:B------:R-:W-:Y:S01]  /*3d50*/  FMNMX.FTZ R97, R107, R132, !PT ;  /* 0x000000846b617209 */ /* 0x000fe20007810000 */
[--C-:B------:R-:W-:Y:S01]  /*3d60*/  FFMA.FTZ R73, R160, UR42, -R3.reuse ;  /* 0x0000002aa0497c23 */ /* 0x100fe20008010803 */
        /* <DEDUP_REMOVED lines=13> */
[----:B------:R1:W-:Y:S01]  /*3e40*/  MUFU.EX2 R97, R105 ;  /* 0x0000006900617308 */ /* 0x0003e20000000800 */
[----:B0-----:R-:W-:Y:S01]  /*3e50*/  FMNMX.FTZ R101, R115, R124, !PT ;  /* 0x0000007c73657209 */ /* 0x001fe20007810000 */
        /* <DEDUP_REMOVED lines=8> */
[----:B------:R0:W-:Y:S01]  /*3ee0*/  MUFU.EX2 R90, R109 ;  /* 0x0000006d005a7308 */ /* 0x0001e20000000800 */
[----:B------:R-:W-:Y:S01]  /*3ef0*/  ISETP.GT.AND P3, PT, R5, 0x48, PT ;  /* 0x000000480500780c */ /* 0x000fe20003f64270 */
[--C-:B------:R-:W-:Y:S01]  /*3f00*/  FFMA.FTZ R25, R25, UR42, -R3.reuse ;  /* 0x0000002a19197c23 */ /* 0x100fe20008010803 */
[----:B------:R-:W-:Y:S01]  /*3f10*/  FMNMX.FTZ R120, R101, R120, !PT ;  /* 0x0000007865787209 */ /* 0x000fe20007810000 */
[--C-:B------:R-:W-:Y:S01]  /*3f20*/  FFMA.FTZ R28, R28, UR42, -R3.reuse ;  /* 0x0000002a1c1c7c23 */ /* 0x100fe20008010803 */
[----:B-1----:R-:W-:Y:S01]  /*3f30*/  FSEL R105, R94, -INF , P3 ;  /* 0xff8000005e697808 */ /* 0x002fe20001800000 */
[--C-:B------:R-:W-:Y:S01]  /*3f40*/  FFMA.FTZ R29, R29, UR42, -R3.reuse ;  /* 0x0000002a1d1d7c23 */ /* 0x100fe20008010803 */
[----:B------:R-:W-:Y:S01]  /*3f50*/  FMNMX.FTZ R120, R91, R120, !PT ;  /* 0x000000785b787209 */ /* 0x000fe20007810000 */
[----:B------:R1:W-:Y:S01]  /*3f60*/  MUFU.EX2 R94, R116 ;  /* 0x00000074005e7308 */ /* 0x0003e20000000800 */
[----:B------:R-:W-:Y:S01]  /*3f70*/  ISETP.GT.AND P3, PT, R5, 0x50, PT ;  /* 0x000000500500780c */ /* 0x000fe20003f64270 */
[--C-:B0-----:R-:W-:Y:S01]  /*3f80*/  FFMA.FTZ R109, R96, UR42, -R3.reuse ;  /* 0x0000002a606d7c23 */ /* 0x101fe20008010803 */
[----:B------:R-:W-:Y:S01]  /*3f90*/  FMNMX.FTZ R120, R105, R120, !PT ;  /* 0x0000007869787209 */ /* 0x000fe20007810000 */
[--C-:B------:R-:W-:Y:S01]  /*3fa0*/  FFMA.FTZ R32, R32, UR42, -R3.reuse ;  /* 0x0000002a20207c23 */ /* 0x100fe20008010803 */
[----:B------:R-:W-:Y:S01]  /*3fb0*/  FSEL R98, R98, -INF , P3 ;  /* 0xff80000062627808 */ /* 0x000fe20001800000 */
[--C-:B------:R-:W-:Y:S01]  /*3fc0*/  FFMA.FTZ R33, R33, UR42, -R3.reuse ;  /* 0x0000002a21217c23 */ /* 0x100fe20008010803 */
[----:B------:R-:W-:Y:S01]  /*3fd0*/  FMNMX.FTZ R113, R95, R120, !PT ;  /* 0x000000785f717209 */ /* 0x000fe20007810000 */
[--C-:B------:R-:W-:Y:S01]  /*3fe0*/  FFMA.FTZ R36, R36, UR42, -R3.reuse ;  /* 0x0000002a24247c23 */ /* 0x100fe20008010803 */
[----:B------:R-:W-:Y:S01]  /*3ff0*/  ISETP.GT.AND P3, PT, R5, 0x58, PT ;  /* 0x000000580500780c */ /* 0x000fe20003f64270 */
[----:B-1----:R-:W-:Y:S01]  /*4000*/  FFMA.FTZ R116, R68, UR42, -R3 ;  /* 0x0000002a44747c23 */ /* 0x002fe20008010803 */
[----:B------:R-:W-:Y:S01]  /*4010*/  FMNMX.FTZ R96, R98, R113, !PT ;  /* 0x0000007162607209 */ /* 0x000fe20007810000 */
[----:B------:R-:W-:Y:S01]  /*4020*/  MUFU.EX2 R7, R7 ;  /* 0x0000000700077308 */ /* 0x000fe20000000800 */
[----:B------:R-:W-:-:S02]  /*4030*/  FSEL R102, R102, -INF , P3 ;  /* 0xff80000066667808 */ /* 0x000fc40001800000 */
[----:B------:R-:W-:Y:S01]  /*4040*/  FMNMX.FTZ R113, R99, R96, !PT ;  /* 0x0000006063717209 */ /* 0x000fe20007810000 */
[----:B------:R-:W-:-:S01]  /*4050*/  FFMA.FTZ R96, R20, UR42, -R3 ;  /* 0x0000002a14607c23 */ /* 0x000fc20008010803 */
[----:B------:R-:W-:Y:S02]  /*4060*/  ISETP.GT.AND P3, PT, R5, 0x60, PT ;  /* 0x000000600500780c */ /* 0x000fe40003f64270 */
[----:B------:R-:W-:Y:S01]  /*4070*/  FMNMX.FTZ R20, R102, R113, !PT ;  /* 0x0000007166147209 */ /* 0x000fe20007810000 */
[----:B------:R-:W-:Y:S01]  /*4080*/  MUFU.EX2 R8, R8 ;  /* 0x0000000800087308 */ /* 0x000fe20000000800 */
[----:B------:R-:W-:Y:S02]  /*4090*/  FSEL R74, R74, -INF , P3 ;  /* 0xff8000004a4a7808 */ /* 0x000fe40001800000 */
[----:B------:R-:W-:Y:S01]  /*40a0*/  FMNMX.FTZ R117, R103, R20, !PT ;  /* 0x0000001467757209 */ /* 0x000fe20007810000 */
[----:B------:R-:W-:-:S01]  /*40b0*/  FFMA.FTZ R20, R76, UR42, -R3 ;  /* 0x0000002a4c147c23 */ /* 0x000fc20008010803 */
[----:B------:R-:W-:-:S02]  /*40c0*/  ISETP.GT.AND P3, PT, R5, 0x68, PT ;  /* 0x000000680500780c */ /* 0x000fc40003f64270 */
[----:B------:R-:W-:Y:S01]  /*40d0*/  FMNMX.FTZ R76, R74, R117, !PT ;  /* 0x000000754a4c7209 */ /* 0x000fe20007810000 */
[----:B------:R0:W-:Y:S01]  /*40e0*/  MUFU.EX2 R113, R96 ;  /* 0x0000006000717308 */ /* 0x0001e20000000800 */
[----:B------:R-:W-:Y:S02]  /*40f0*/  ISETP.GT.AND P4, PT, R5, 0x69, PT ;  /* 0x000000690500780c */ /* 0x000fe40003f84270 */
[----:B------:R-:W-:Y:S02]  /*4100*/  FSEL R78, R78, -INF , P3 ;  /* 0xff8000004e4e7808 */ /* 0x000fe40001800000 */
[----:B------:R-:W-:Y:S02]  /*4110*/  FMNMX.FTZ R117, R75, R76, !PT ;  /* 0x0000004c4b757209 */ /* 0x000fe40007810000 */
[----:B------:R-:W-:Y:S01]  /*4120*/  ISETP.GT.AND P3, PT, R5, 0x70, PT ;  /* 0x000000700500780c */ /* 0x000fe20003f64270 */
[----:B------:R-:W-:Y:S01]  /*4130*/  MUFU.EX2 R9, R9 ;  /* 0x0000000900097308 */ /* 0x000fe20000000800 */
[----:B0-----:R-:W-:-:S01]  /*4140*/  FFMA.FTZ R96, R10, UR42, -R3 ;  /* 0x0000002a0a607c23 */ /* 0x001fc20008010803 */
[----:B------:R-:W-:-:S02]  /*4150*/  FSEL R79, R79, -INF , P4 ;  /* 0xff8000004f4f7808 */ /* 0x000fc40002000000 */
[----:B------:R-:W-:Y:S02]  /*4160*/  FMNMX.FTZ R10, R78, R117, !PT ;  /* 0x000000754e0a7209 */ /* 0x000fe40007810000 */
[----:B------:R-:W-:Y:S02]  /*4170*/  ISETP.GT.AND P4, PT, R5, 0x71, PT ;  /* 0x000000710500780c */ /* 0x000fe40003f84270 */
[----:B------:R-:W-:Y:S01]  /*4180*/  FSEL R82, R82, -INF , P3 ;  /* 0xff80000052527808 */ /* 0x000fe20001800000 */
[----:B------:R0:W-:Y:S01]  /*4190*/  MUFU.EX2 R117, R96 ;  /* 0x0000006000757308 */ /* 0x0001e20000000800 */
[----:B------:R-:W-:Y:S01]  /*41a0*/  FMNMX.FTZ R121, R79, R10, !PT ;  /* 0x0000000a4f797209 */ /* 0x000fe20007810000 */
[--C-:B------:R-:W-:Y:S01]  /*41b0*/  FFMA.FTZ R10, R80, UR42, -R3.reuse ;  /* 0x0000002a500a7c23 */ /* 0x100fe20008010803 */
[----:B------:R-:W-:Y:S01]  /*41c0*/  ISETP.GT.AND P3, PT, R5, 0x78, PT ;  /* 0x000000780500780c */ /* 0x000fe20003f64270 */
[----:B------:R-:W-:Y:S01]  /*41d0*/  FFMA.FTZ R80, R6, UR42, -R3 ;  /* 0x0000002a06507c23 */ /* 0x000fe20008010803 */
[----:B------:R-:W-:-:S02]  /*41e0*/  FSEL R83, R83, -INF , P4 ;  /* 0xff80000053537808 */ /* 0x000fc40002000000 */
[----:B------:R-:W-:Y:S01]  /*41f0*/  FMNMX.FTZ R76, R82, R121, !PT ;  /* 0x00000079524c7209 */ /* 0x000fe20007810000 */
[----:B------:R-:W1:Y:S01]  /*4200*/  MUFU.EX2 R12, R12 ;  /* 0x0000000c000c7308 */ /* 0x000e620000000800 */
[----:B------:R-:W-:Y:S01]  /*4210*/  ISETP.GT.AND P4, PT, R5, 0x79, PT ;  /* 0x000000790500780c */ /* 0x000fe20003f84270 */
[----:B0-----:R-:W-:Y:S01]  /*4220*/  FFMA.FTZ R96, R65, UR42, -R3 ;  /* 0x0000002a41607c23 */ /* 0x001fe20008010803 */
[----:B------:R-:W-:Y:S02]  /*4230*/  FSEL R86, R86, -INF , P3 ;  /* 0xff80000056567808 */ /* 0x000fe40001800000 */
        /* <DEDUP_REMOVED lines=8> */
[----:B------:R-:W-:Y:S01]  /*42c0*/  FMNMX.FTZ R125, R87, R6, !PT ;  /* 0x00000006577d7209 */ /* 0x000fe20007810000 */
[----:B------:R-:W-:Y:S01]  /*42d0*/  FFMA.FTZ R6, R84, UR42, -R3 ;  /* 0x0000002a54067c23 */ /* 0x000fe20008010803 */
        /* <DEDUP_REMOVED lines=8> */
[----:B------:R-:W-:Y:S01]  /*4360*/  MUFU.EX2 R13, R13 ;  /* 0x0000000d000d7308 */ /* 0x000fe20000000800 */
[----:B------:R-:W-:-:S02]  /*4370*/  FSEL R63, R63, -INF , P4 ;  /* 0xff8000003f3f7808 */ /* 0x000fc40002000000 */
[----:B------:R-:W-:Y:S02]  /*4380*/  FMNMX.FTZ R76, R62, R125, !PT ;  /* 0x0000007d3e4c7209 */ /* 0x000fe40007810000 */
[----:B------:R-:W-:Y:S02]  /*4390*/  ISETP.GT.AND P4, PT, R5, 0x91, PT ;  /* 0x000000910500780c */ /* 0x000fe40003f84270 */
[----:B------:R-:W-:Y:S01]  /*43a0*/  FSEL R66, R66, -INF , P3 ;  /* 0xff80000042427808 */ /* 0x000fe20001800000 */
[----:B------:R-:W2:Y:S01]  /*43b0*/  MUFU.EX2 R72, R72 ;  /* 0x0000004800487308 */ /* 0x000ea20000000800 */
        /* <DEDUP_REMOVED lines=8> */
[----:B------:R-:W-:Y:S01]  /*4440*/  FSEL R71, R71, -INF , P4 ;  /* 0xff80000047477808 */ /* 0x000fe20002000000 */
[----:B------:R-:W-:Y:S01]  /*4450*/  MUFU.EX2 R92, R92 ;  /* 0x0000005c005c7308 */ /* 0x000fe20000000800 */
[----:B------:R-:W-:-:S02]  /*4460*/  ISETP.GT.AND P3, PT, R5, 0xa0, PT ;  /* 0x000000a00500780c */ /* 0x000fc40003f64270 */
[----:B0-----:R-:W-:Y:S02]  /*4470*/  FMNMX.FTZ R80, R70, R125, !PT ;  /* 0x0000007d46507209 */ /* 0x001fe40007810000 */
[----:B------:R-:W-:Y:S02]  /*4480*/  ISETP.GT.AND P4, PT, R5, 0xa1, PT ;  /* 0x000000a10500780c */ /* 0x000fe40003f84270 */
[----:B------:R-:W-:Y:S01]  /*4490*/  FSEL R76, R42, -INF , P3 ;  /* 0xff8000002a4c7808 */ /* 0x000fe20001800000 */
[----:B------:R-:W-:-:S01]  /*44a0*/  FFMA.FTZ R42, R60, UR42, -R3 ;  /* 0x0000002a3c2a7c23 */ /* 0x000fc20008010803 */
[----:B------:R-:W-:Y:S01]  /*44b0*/  FMNMX.FTZ R125, R71, R80, !PT ;  /* 0x00000050477d7209 */ /* 0x000fe20007810000 */
[----:B------:R-:W-:Y:S01]  /*44c0*/  MUFU.EX2 R21, R21 ;  /* 0x0000001500157308 */ /* 0x000fe20000000800 */
[----:B------:R-:W-:Y:S02]  /*44d0*/  ISETP.GT.AND P3, PT, R5, 0xa8, PT ;  /* 0x000000a80500780c */ /* 0x000fe40003f64270 */
[----:B------:R-:W-:Y:S01]  /*44e0*/  FSEL R80, R43, -INF , P4 ;  /* 0xff8000002b507808 */ /* 0x000fe20002000000 */
[----:B------:R-:W-:-:S01]  /*44f0*/  FFMA.FTZ R43, R61, UR42, -R3 ;  /* 0x0000002a3d2b7c23 */ /* 0x000fc20008010803 */
[----:B------:R-:W-:-:S02]  /*4500*/  FMNMX.FTZ R125, R76, R125, !PT ;  /* 0x0000007d4c7d7209 */ /* 0x000fc40007810000 */
[C---:B------:R-:W-:Y:S01]  /*4510*/  ISETP.GT.AND P4, PT, R5.reuse, 0xa9, PT ;  /* 0x000000a90500780c */ /* 0x040fe20003f84270 */
[----:B------:R-:W0:Y:S01]  /*4520*/  MUFU.EX2 R100, R100 ;  /* 0x0000006400647308 */ /* 0x000e220000000800 */
[----:B------:R-:W-:Y:S01]  /*4530*/  FSEL R60, R46, -INF , P3 ;  /* 0xff8000002e3c7808 */ /* 0x000fe20001800000 */
[----:B------:R-:W-:Y:S01]  /*4540*/  FFMA.FTZ R46, R64, UR42, -R3 ;  /* 0x0000002a402e7c23 */ /* 0x000fe20008010803 */
[----:B------:R-:W-:Y:S02]  /*4550*/  FMNMX.FTZ R125, R80, R125, !PT ;  /* 0x0000007d507d7209 */ /* 0x000fe40007810000 */
[----:B------:R-:W-:Y:S02]  /*4560*/  ISETP.GT.AND P3, PT, R5, 0xb0, PT ;  /* 0x000000b00500780c */ /* 0x000fe40003f64270 */
[----:B------:R-:W-:Y:S01]  /*4570*/  FSEL R84, R47, -INF , P4 ;  /* 0xff8000002f547808 */ /* 0x000fe20002000000 */
[----:B------:R-:W-:Y:S01]  /*4580*/  MUFU.EX2 R73, R73 ;  /* 0x0000004900497308 */ /* 0x000fe20000000800 */
[----:B------:R-:W-:-:S02]  /*4590*/  FMNMX.FTZ R125, R60, R125, !PT ;  /* 0x0000007d3c7d7209 */ /* 0x000fc40007810000 */
[C---:B------:R-:W-:Y:S02]  /*45a0*/  ISETP.GT.AND P4, PT, R5.reuse, 0xb1, PT ;  /* 0x000000b10500780c */ /* 0x040fe40003f84270 */
        /* <DEDUP_REMOVED lines=12> */
[----:B------:R-:W3:Y:S01]  /*4670*/  MUFU.EX2 R108, R108 ;  /* 0x0000006c006c7308 */ /* 0x000ee20000000800 */
        /* <DEDUP_REMOVED lines=9> */
[----:B------:R5:W-:Y:S01]  /*4710*/  MUFU.EX2 R26, R116 ;  /* 0x00000074001a7308 */ /* 0x000be20000000800 */
[----:B------:R-:W-:Y:S02]  /*4720*/  FSEL R65, R30, -INF , P3 ;  /* 0xff8000001e417808 */ /* 0x000fe40001800000 */
[----:B------:R-:W-:Y:S01]  /*4730*/  FMNMX.FTZ R30, R64, R27, !PT ;  /* 0x0000001b401e7209 */ /* 0x000fe20007810000 */
[----:B------:R-:W-:-:S01]  /*4740*/  FFMA.FTZ R27, R69, UR42, -R3 ;  /* 0x0000002a451b7c23 */ /* 0x000fc20008010803 */
[----:B------:R-:W-:Y:S02]  /*4750*/  FSEL R68, R31, -INF , P4 ;  /* 0xff8000001f447808 */ /* 0x000fe40002000000 */
[----:B------:R-:W-:Y:S01]  /*4760*/  ISETP.GT.AND P3, PT, R5, 0xd0, PT ;  /* 0x000000d00500780c */ /* 0x000fe20003f64270 */
[----:B------:R-:W-:Y:S01]  /*4770*/  MUFU.EX2 R81, R142 ;  /* 0x0000008e00517308 */ /* 0x000fe20000000800 */
[----:B------:R-:W-:-:S02]  /*4780*/  FMNMX.FTZ R31, R65, R30, !PT ;  /* 0x0000001e411f7209 */ /* 0x000fc40007810000 */
[C---:B------:R-:W-:Y:S02]  /*4790*/  ISETP.GT.AND P4, PT, R5.reuse, 0xd1, PT ;  /* 0x000000d10500780c */ /* 0x040fe40003f84270 */
[----:B------:R-:W-:Y:S01]  /*47a0*/  FSEL R69, R34, -INF , P3 ;  /* 0xff80000022457808 */ /* 0x000fe20001800000 */
[--C-:B------:R-:W-:Y:S01]  /*47b0*/  FFMA.FTZ R34, R44, UR42, -R3.reuse ;  /* 0x0000002a2c227c23 */ /* 0x100fe20008010803 */
[----:B------:R-:W-:Y:S01]  /*47c0*/  FMNMX.FTZ R30, R68, R31, !PT ;  /* 0x0000001f441e7209 */ /* 0x000fe20007810000 */
[----:B------:R-:W-:Y:S01]  /*47d0*/  MUFU.EX2 R93, R93 ;  /* 0x0000005d005d7308 */ /* 0x000fe20000000800 */
[----:B------:R-:W-:Y:S02]  /*47e0*/  ISETP.GT.AND P3, PT, R5, 0xd8, PT ;  /* 0x000000d80500780c */ /* 0x000fe40003f64270 */
[----:B----4-:R-:W-:Y:S01]  /*47f0*/  FSEL R96, R35, -INF , P4 ;  /* 0xff80000023607808 */ /* 0x010fe20002000000 */
[----:B------:R-:W-:-:S01]  /*4800*/  FFMA.FTZ R35, R45, UR42, -R3 ;  /* 0x0000002a2d237c23 */ /* 0x000fc20008010803 */
[----:B------:R-:W-:-:S02]  /*4810*/  FMNMX.FTZ R31, R69, R30, !PT ;  /* 0x0000001e451f7209 */ /* 0x000fc40007810000 */
[----:B------:R-:W-:Y:S01]  /*4820*/  ISETP.GT.AND P4, PT, R5, 0xd9, PT ;  /* 0x000000d90500780c */ /* 0x000fe20003f84270 */
[----:B------:R4:W-:Y:S01]  /*4830*/  MUFU.EX2 R30, R40 ;  /* 0x00000028001e7308 */ /* 0x0009e20000000800 */
[----:B-----5:R-:W-:Y:S01]  /*4840*/  FSEL R116, R38, -INF , P3 ;  /* 0xff80000026747808 */ /* 0x020fe20001800000 */
[--C-:B------:R-:W-:Y:S01]  /*4850*/  FFMA.FTZ R38, R48, UR42, -R3.reuse ;  /* 0x0000002a30267c23 */ /* 0x100fe20008010803 */
[----:B------:R-:W-:Y:S02]  /*4860*/  FMNMX.FTZ R31, R96, R31, !PT ;  /* 0x0000001f601f7209 */ /* 0x000fe40007810000 */
[----:B------:R-:W-:Y:S01]  /*4870*/  FSEL R120, R39, -INF , P4 ;  /* 0xff80000027787808 */ /* 0x000fe20002000000 */
[----:B------:R-:W-:-:S01]  /*4880*/  FFMA.FTZ R39, R49, UR42, -R3 ;  /* 0x0000002a31277c23 */ /* 0x000fc20008010803 */
[----:B------:R-:W-:Y:S01]  /*4890*/  FMNMX.FTZ R5, R116, R31, !PT ;  /* 0x0000001f74057209 */ /* 0x000fe20007810000 */
[----:B------:R-:W5:Y:S01]  /*48a0*/  MUFU.EX2 R112, R112 ;  /* 0x0000007000707308 */ /* 0x000f620000000800 */
[----:B----4-:R-:W-:-:S01]  /*48b0*/  FFMA.FTZ R40, R52, UR42, -R3 ;  /* 0x0000002a34287c23 */ /* 0x010fc20008010803 */
[----:B-1----:R-:W-:-:S02]  /*48c0*/  F2FP.SATFINITE.E4M3.F32.PACK_AB_MERGE_C R224, R12, R9, RZ ;  /* 0x000000090ce0723e */ /* 0x002fc400048070ff */
[----:B------:R-:W-:Y:S02]  /*48d0*/  FMNMX.FTZ R5, R120, R5, !PT ;  /* 0x0000000578057209 */ /* 0x000fe40007810000 */
[----:B--2---:R-:W-:Y:S02]  /*48e0*/  F2FP.SATFINITE.E4M3.F32.PACK_AB_MERGE_C R226, R72, R13, RZ ;  /* 0x0000000d48e2723e */ /* 0x004fe400048070ff */
[----:B------:R1:W-:Y:S01]  /*48f0*/  MUFU.EX2 R31, R41 ;  /* 0x00000029001f7308 */ /* 0x0003e20000000800 */
[----:B------:R-:W2:Y:S01]  /*4900*/  SHFL.BFLY PT, R44, R5, 0x2, 0x1f ;  /* 0x0c401f00052c7f89 */ /* 0x000ea200000e0000 */
[----:B0-----:R-:W-:Y:S02]  /*4910*/  F2FP.SATFINITE.E4M3.F32.PACK_AB_MERGE_C R220, R100, R21, RZ ;  /* 0x0000001564dc723e */ /* 0x001fe400048070ff */
[----:B------:R-:W-:Y:S02]  /*4920*/  F2FP.SATFINITE.E4M3.F32.PACK_AB_MERGE_C R224, R8, R7, R224 ;  /* 0x0000000708e0723e */ /* 0x000fe400048070e0 */
[----:B------:R-:W-:-:S02]  /*4930*/  F2FP.SATFINITE.E4M3.F32.PACK_AB_MERGE_C R226, R14, R11, R226 ;  /* 0x0000000b0ee2723e */ /* 0x000fc400048070e2 */
[----:B------:R-:W0:Y:S01]  /*4940*/  MUFU.EX2 R109, R109 ;  /* 0x0000006d006d7308 */ /* 0x000e220000000800 */
[----:B-1----:R-:W-:-:S01]  /*4950*/  FFMA.FTZ R41, R53, UR42, -R3 ;  /* 0x0000002a35297c23 */ /* 0x002fc20008010803 */
[----:B------:R-:W-:Y:S01]  /*4960*/  FFMA.FTZ R3, R37, UR42, -R3 ;  /* 0x0000002a25037c23 */ /* 0x000fe20008010803 */
[----:B---3--:R-:W-:Y:S02]  /*4970*/  F2FP.SATFINITE.E4M3.F32.PACK_AB_MERGE_C R222, R108, R77, RZ ;  /* 0x0000004d6cde723e */ /* 0x008fe400048070ff */
[----:B-----5:R-:W-:Y:S02]  /*4980*/  F2FP.SATFINITE.E4M3.F32.PACK_AB_MERGE_C R216, R112, R93, RZ ;  /* 0x0000005d70d8723e */ /* 0x020fe400048070ff */
[----:B------:R-:W-:Y:S01]  /*4990*/  F2FP.SATFINITE.E4M3.F32.PACK_AB_MERGE_C R222, R104, R73, R222 ;  /* 0x0000004968de723e */ /* 0x000fe200048070de */
[----:B------:R-:W-:Y:S01]  /*49a0*/  MUFU.EX2 R88, R88 ;  /* 0x0000005800587308 */ /* 0x000fe20000000800 */
[----:B------:R-:W-:Y:S02]  /*49b0*/  F2FP.SATFINITE.E4M3.F32.PACK_AB_MERGE_C R216, R106, R81, R216 ;  /* 0x000000516ad8723e */ /* 0x000fe400048070d8 */
[----:B------:R-:W-:-:S05]  /*49c0*/  F2FP.SATFINITE.E4M3.F32.PACK_AB_MERGE_C R220, R92, R15, R220 ;  /* 0x0000000f5cdc723e */ /* 0x000fca00048070dc */
[----:B------:R-:W1:Y:S01]  /*49d0*/  MUFU.EX2 R20, R20 ;  /* 0x0000001400147308 */ /* 0x000e620000000800 */
[----:B--2---:R-:W-:Y:S02]  /*49e0*/  FMNMX.FTZ R44, R5, R44, !PT ;  /* 0x0000002c052c7209 */ /* 0x004fe40007810000 */
[----:B0-----:R-:W-:-:S03]  /*49f0*/  F2FP.SATFINITE.E4M3.F32.PACK_AB_MERGE_C R218, R109, R94, RZ ;  /* 0x0000005e6dda723e */ /* 0x001fc600048070ff */
[----:B------:R-:W0:Y:S01]  /*4a00*/  SHFL.BFLY PT, R5, R44, 0x1, 0x1f ;  /* 0x0c201f002c057f89 */ /* 0x000e2200000e0000 */
[----:B------:R-:W-:Y:S01]  /*4a10*/  F2FP.SATFINITE.E4M3.F32.PACK_AB_MERGE_C R218, R90, R97, R218 ;  /* 0x000000615ada723e */ /* 0x000fe200048070da */
[----:B------:R-:W-:Y:S08]  /*4a20*/  MUFU.EX2 R10, R10 ;  /* 0x0000000a000a7308 */ /* 0x000ff00000000800 */
[----:B------:R-:W-:Y:S01]  /*4a30*/  MUFU.EX2 R6, R6 ;  /* 0x0000000600067308 */ /* 0x000fe20000000800 */
[----:B-1----:R-:W-:-:S04]  /*4a40*/  F2FP.SATFINITE.E4M3.F32.PACK_AB_MERGE_C R212, R117, R20, RZ ;  /* 0x0000001475d4723e */ /* 0x002fc800048070ff */
[----:B------:R-:W-:-:S03]  /*4a50*/  F2FP.SATFINITE.E4M3.F32.PACK_AB_MERGE_C R212, R113, R88, R212 ;  /* 0x0000005871d4723e */ /* 0x000fc600048070d4 */
[----:B------:R-:W-:Y:S01]  /*4a60*/  MUFU.EX2 R85, R85 ;  /* 0x0000005500557308 */ /* 0x000fe20000000800 */
[----:B0-----:R-:W-:Y:S01]  /*4a70*/  FMNMX.FTZ R5, R44, R5, !PT ;  /* 0x000000052c057209 */ /* 0x001fe20007810000 */
[----:B------:R-:W-:-:S06]  /*4a80*/  IMAD.U32 R44, RZ, RZ, UR42 ;  /* 0x0000002aff2c7e24 */ /* 0x000fcc000f8e00ff */
[----:B------:R-:W-:Y:S01]  /*4a90*/  MUFU.EX2 R56, R56 ;  /* 0x0000003800387308 */ /* 0x000fe20000000800 */
[C---:B------:R-:W-:Y:S01]  /*4aa0*/  FSETP.NEU.FTZ.AND P3, PT, R5.reuse, -INF , PT ;  /* 0xff8000000500780b */ /* 0x040fe20003f7d000 */
[----:B------:R-:W-:-:S05]  /*4ab0*/  FFMA.FTZ R44, R5, R44, -8 ;  /* 0xc1000000052c7423 */ /* 0x000fca000001002c */
[----:B------:R-:W-:Y:S01]  /*4ac0*/  FSEL R44, R44, RZ, P3 ;  /* 0x000000ff2c2c7208 */ /* 0x000fe20001800000 */
[----:B------:R-:W-:Y:S01]  /*4ad0*/  MUFU.EX2 R57, R57 ;  /* 0x0000003900397308 */ /* 0x000fe20000000800 */
        /* <DEDUP_REMOVED lines=17> */
[----:B------:R-:W-:Y:S01]  /*4bf0*/  FFMA.FTZ R82, R86, UR42, -R44 ;  /* 0x0000002a56527c23 */ /* 0x000fe2000801082c */
[----:B------:R-:W-:-:S01]  /*4c00*/  FADD.FTZ R86, R7, R8 ;  /* 0x0000000807567221 */ /* 0x000fc20000010000 */
[--C-:B------:R-:W-:Y:S01]  /*4c10*/  FFMA.FTZ R132, R79, UR42, -R44.reuse ;  /* 0x0000002a4f847c23 */ /* 0x100fe2000801082c */
[----:B------:R-:W-:-:S01]  /*4c20*/  FFMA.FTZ R79, R83, UR42, -R44 ;  /* 0x0000002a534f7c23 */ /* 0x000fc2000801082c */
[--C-:B------:R-:W-:Y:S01]  /*4c30*/  FFMA.FTZ R126, R135, UR42, -R44.reuse ;  /* 0x0000002a877e7c23 */ /* 0x100fe2000801082c */
[----:B------:R-:W-:-:S01]  /*4c40*/  FFMA.FTZ R130, R95, UR42, -R44 ;  /* 0x0000002a5f827c23 */ /* 0x000fc2000801082c */
[----:B------:R-:W1:Y:S01]  /*4c50*/  MUFU.EX2 R49, R49 ;  /* 0x0000003100317308 */ /* 0x000e620000000800 */
[----:B------:R-:W-:-:S01]  /*4c60*/  FFMA.FTZ R83, R87, UR42, -R44 ;  /* 0x0000002a57537c23 */ /* 0x000fc2000801082c */
[----:B------:R-:W-:Y:S01]  /*4c70*/  FFMA.FTZ R95, R102, UR42, -R44 ;  /* 0x0000002a665f7c23 */ /* 0x000fe2000801082c */
[----:B------:R-:W-:-:S01]  /*4c80*/  FADD.FTZ R87, R9, R86 ;  /* 0x0000005609577221 */ /* 0x000fc20000010000 */
        /* <DEDUP_REMOVED lines=15> */
[----:B0-----:R-:W-:-:S01]  /*4d80*/  FFMA.FTZ R58, R62, UR42, -R44 ;  /* 0x0000002a3e3a7c23 */ /* 0x001fc2000801082c */
[--C-:B------:R-:W-:Y:S01]  /*4d90*/  FFMA.FTZ R101, R101, UR42, -R44.reuse ;  /* 0x0000002a65657c23 */ /* 0x100fe2000801082c */
[----:B------:R-:W-:-:S01]  /*4da0*/  FFMA.FTZ R105, R105, UR42, -R44 ;  /* 0x0000002a69697c23 */ /* 0x000fc2000801082c */
[----:B------:R-:W-:Y:S01]  /*4db0*/  FADD.FTZ R87, R11, R134 ;  /* 0x000000860b577221 */ /* 0x000fe20000010000 */
        /* <DEDUP_REMOVED lines=10> */
[----:B---3--:R-:W-:-:S01]  /*4e60*/  FADD.FTZ R103, R45, R136 ;  /* 0x000000882d677221 */ /* 0x008fc20000010000 */
[----:B------:R-:W-:Y:S01]  /*4e70*/  F2FP.SATFINITE.E4M3.F32.PACK_AB_MERGE_C R225, R122, R49, RZ ;  /* 0x000000317ae1723e */ /* 0x000fe200048070ff */
        /* <DEDUP_REMOVED lines=13> */
[----:B------:R-:W-:Y:S01]  /*4f50*/  MUFU.EX2 R53, R53 ;  /* 0x0000003500357308 */ /* 0x000fe20000000800 */
[----:B-1----:R-:W-:-:S01]  /*4f60*/  FADD.FTZ R103, R123, R62 ;  /* 0x0000003e7b677221 */ /* 0x002fc20000010000 */
[----:B------:R-:W-:Y:S01]  /*4f70*/  FADD.FTZ R62, R72, R87 ;  /* 0x00000057483e7221 */ /* 0x000fe20000010000 */
[----:B------:R-:W-:-:S01]  /*4f80*/  FFMA.FTZ R96, R96, UR42, -R44 ;  /* 0x0000002a60607c23 */ /* 0x000fc2000801082c */
[----:B------:R-:W-:Y:S01]  /*4f90*/  FFMA.FTZ R116, R116, UR42, -R44 ;  /* 0x0000002a74747c23 */ /* 0x000fe2000801082c */
[----:B------:R-:W-:Y:S01]  /*4fa0*/  F2FP.SATFINITE.E4M3.F32.PACK_AB_MERGE_C R225, R48, R37, R225 ;  /* 0x0000002530e1723e */ /* 0x000fe200048070e1 */
[----:B------:R-:W-:-:S02]  /*4fb0*/  FADD.FTZ R87, R15, R62 ;  /* 0x0000003e0f577221 */ /* 0x000fc40000010000 */
[----:B------:R-:W-:Y:S01]  /*4fc0*/  MUFU.EX2 R124, R124 ;  /* 0x0000007c007c7308 */ /* 0x000fe20000000800 */
[----:B--2---:R-:W-:Y:S01]  /*4fd0*/  F2FP.SATFINITE.E4M3.F32.PACK_AB_MERGE_C R227, R126, R123, RZ ;  /* 0x0000007b7ee3723e */ /* 0x004fe200048070ff */
[----:B------:R-:W-:-:S03]  /*4fe0*/  FADD.FTZ R62, R92, R87 ;  /* 0x000000575c3e7221 */ /* 0x000fc60000010000 */
[----:B------:R-:W-:Y:S01]  /*4ff0*/  F2FP.SATFINITE.E4M3.F32.PACK_AB_MERGE_C R227, R52, R45, R227 ;  /* 0x0000002d34e3723e */ /* 0x000fe200048070e3 */
[----:B------:R-:W-:-:S02]  /*5000*/  FADD.FTZ R87, R21, R62 ;  /* 0x0000003e15577221 */ /* 0x000fc40000010000 */
[----:B------:R-:W-:Y:S02]  /*5010*/  MUFU.EX2 R107, R107 ;  /* 0x0000006b006b7308 */ /* 0x000fe40000000800 */
[----:B------:R-:W-:-:S01]  /*5020*/  FADD.FTZ R62, R100, R87 ;  /* 0x00000057643e7221 */ /* 0x000fc20000010000 */
[----:B------:R-:W-:-:S03]  /*5030*/  FFMA.FTZ R87, R50, UR42, -R44 ;  /* 0x0000002a32577c23 */ /* 0x000fc6000801082c */
[----:B------:R-:W-:Y:S01]  /*5040*/  FADD.FTZ R115, R73, R62 ;  /* 0x0000003e49737221 */ /* 0x000fe20000010000 */
[----:B------:R-:W-:-:S01]  /*5050*/  FFMA.FTZ R62, R55, UR42, -R44 ;  /* 0x0000002a373e7c23 */ /* 0x000fc2000801082c */
[----:B------:R-:W0:Y:S01]  /*5060*/  MUFU.EX2 R128, R128 ;  /* 0x0000008000807308 */ /* 0x000e220000000800 */
[----:B------:R-:W-:Y:S01]  /*5070*/  CS2R R72, SRZ ;  /* 0x0000000000487805 */ /* 0x000fe2000001ff00 */
[----:B------:R-:W-:Y:S01]  /*5080*/  FADD.FTZ R50, R104, R115 ;  /* 0x0000007368327221 */ /* 0x000fe20000010000 */
[----:B------:R-:W-:-:S05]  /*5090*/  FFMA.FTZ R115, R54, UR42, -R44 ;  /* 0x0000002a36737c23 */ /* 0x000fca000801082c */
[----:B------:R1:W-:Y:S08]  /*50a0*/  MUFU.EX2 R2, R86 ;  /* 0x0000005600027308 */ /* 0x0003f00000000800 */
[----:B------:R-:W2:Y:S01]  /*50b0*/  MUFU.EX2 R89, R89 ;  /* 0x0000005900597308 */ /* 0x000ea20000000800 */
[----:B-1----:R-:W-:-:S01]  /*50c0*/  FADD.FTZ R86, R126, R103 ;  /* 0x000000677e567221 */ /* 0x002fc20000010000 */
[----:B0-----:R-:W-:-:S03]  /*50d0*/  F2FP.SATFINITE.E4M3.F32.PACK_AB_MERGE_C R221, R128, R107, RZ ;  /* 0x0000006b80dd723e */ /* 0x001fc600048070ff */
[----:B------:R-:W-:Y:S01]  /*50e0*/  FADD.FTZ R103, R53, R86 ;  /* 0x0000005635677221 */ /* 0x000fe20000010000 */
[C---:B------:R-:W-:Y:S02]  /*50f0*/  F2FP.SATFINITE.E4M3.F32.PACK_AB_MERGE_C R221, R124.reuse, R53, R221 ;  /* 0x000000357cdd723e */ /* 0x040fe400048070dd */
[----:B------:R-:W-:Y:S01]  /*5100*/  CS2R R52, SRZ ;  /* 0x0000000000347805 */ /* 0x000fe2000001ff00 */
[----:B------:R-:W0:Y:S01]  /*5110*/  MUFU.EX2 R110, R110 ;  /* 0x0000006e006e7308 */ /* 0x000e220000000800 */
[----:B------:R-:W-:-:S04]  /*5120*/  FADD.FTZ R86, R124, R103 ;  /* 0x000000677c567221 */ /* 0x000fc80000010000 */
[----:B------:R-:W-:Y:S01]  /*5130*/  FADD.FTZ R103, R107, R86 ;  /* 0x000000566b677221 */ /* 0x000fe20000010000 */
[----:B------:R-:W-:-:S02]  /*5140*/  FFMA.FTZ R86, R60, UR42, -R44 ;  /* 0x0000002a3c567c23 */ /* 0x000fc4000801082c */
[----:B------:R-:W1:Y:S01]  /*5150*/  MUFU.EX2 R111, R111 ;  /* 0x0000006f006f7308 */ /* 0x000e620000000800 */
[----:B------:R-:W-:-:S01]  /*5160*/  FADD.FTZ R134, R128, R103 ;  /* 0x0000006780867221 */ /* 0x000fc20000010000 */
[--C-:B------:R-:W-:Y:S01]  /*5170*/  FFMA.FTZ R103, R51, UR42, -R44.reuse ;  /* 0x0000002a33677c23 */ /* 0x100fe2000801082c */
[----:B------:R-:W-:-:S02]  /*5180*/  FFMA.FTZ R44, R120, UR42, -R44 ;  /* 0x0000002a782c7c23 */ /* 0x000fc4000801082c */
[----:B--2---:R-:W-:-:S03]  /*5190*/  FADD.FTZ R119, R89, R134 ;  /* 0x0000008659777221 */ /* 0x004fc60000010000 */
[----:B------:R-:W2:Y:S01]  /*51a0*/  MUFU.EX2 R118, R118 ;  /* 0x0000007600767308 */ /* 0x000ea20000000800 */
[----:B0-----:R-:W-:-:S01]  /*51b0*/  FADD.FTZ R54, R110, R119 ;  /* 0x000000776e367221 */ /* 0x001fc20000010000 */
[----:B------:R-:W-:-:S04]  /*51c0*/  FADD.FTZ R119, R77, R50 ;  /* 0x000000324d777221 */ /* 0x000fc80000010000 */
[----:B------:R-:W-:Y:S02]  /*51d0*/  FADD.FTZ R50, R108, R119 ;  /* 0x000000776c327221 */ /* 0x000fe40000010000 */
[----:B------:R-:W-:Y:S01]  /*51e0*/  MUFU.EX2 R101, R101 ;  /* 0x0000006500657308 */ /* 0x000fe20000000800 */
[----:B-1----:R-:W-:-:S07]  /*51f0*/  FADD.FTZ R55, R111, R54 ;  /* 0x000000366f377221 */ /* 0x002fce0000010000 */
[----:B------:R-:W-:Y:S01]  /*5200*/  MUFU.EX2 R114, R114 ;  /* 0x0000007200727308 */ /* 0x000fe20000000800 */
[----:B--2---:R-:W-:-:S04]  /*5210*/  F2FP.SATFINITE.E4M3.F32.PACK_AB_MERGE_C R223, R118, R111, RZ ;  /* 0x0000006f76df723e */ /* 0x004fc800048070ff */
[----:B------:R-:W-:-:S03]  /*5220*/  F2FP.SATFINITE.E4M3.F32.PACK_AB_MERGE_C R223, R110, R89, R223 ;  /* 0x000000596edf723e */ /* 0x000fc600048070df */
[----:B------:R-:W-:Y:S08]  /*5230*/  MUFU.EX2 R105, R105 ;  /* 0x0000006900697308 */ /* 0x000ff00000000800 */
[----:B------:R-:W0:Y:S08]  /*5240*/  MUFU.EX2 R130, R130 ;  /* 0x0000008200827308 */ /* 0x000e300000000800 */
[----:B------:R1:W-:Y:S08]  /*5250*/  MUFU.EX2 R60, R66 ;  /* 0x00000042003c7308 */ /* 0x0003f00000000800 */
[----:B------:R-:W-:Y:S01]  /*5260*/  MUFU.EX2 R91, R91 ;  /* 0x0000005b005b7308 */ /* 0x000fe20000000800 */
[----:B-1----:R-:W-:-:S01]  /*5270*/  FADD.FTZ R66, R118, R55 ;  /* 0x0000003776427221 */ /* 0x002fc20000010000 */
[----:B------:R-:W-:Y:S01]  /*5280*/  FADD.FTZ R55, R81, R50 ;  /* 0x0000003251377221 */ /* 0x000fe20000010000 */
[----:B0-----:R-:W-:-:S03]  /*5290*/  F2FP.SATFINITE.E4M3.F32.PACK_AB_MERGE_C R217, R130, R105, RZ ;  /* 0x0000006982d9723e */ /* 0x001fc600048070ff */
[----:B------:R-:W-:Y:S01]  /*52a0*/  FADD.FTZ R50, R106, R55 ;  /* 0x000000376a327221 */ /* 0x000fe20000010000 */
[----:B------:R-:W-:Y:S01]  /*52b0*/  F2FP.SATFINITE.E4M3.F32.PACK_AB_MERGE_C R217, R114, R101, R217 ;  /* 0x0000006572d9723e */ /* 0x000fe200048070d9 */
[----:B------:R0:W-:Y:S08]  /*52c0*/  MUFU.EX2 R51, R67 ;  /* 0x0000004300337308 */ /* 0x0001f00000000800 */
[----:B------:R-:W-:Y:S01]  /*52d0*/  MUFU.EX2 R98, R98 ;  /* 0x0000006200627308 */ /* 0x000fe20000000800 */
[----:B0-----:R-:W-:-:S04]  /*52e0*/  FADD.FTZ R67, R101, R66 ;  /* 0x0000004265437221 */ /* 0x001fc80000010000 */
[----:B------:R-:W-:Y:S01]  /*52f0*/  FADD.FTZ R66, R114, R67 ;  /* 0x0000004372427221 */ /* 0x000fe20000010000 */
[----:B------:R-:W-:-:S02]  /*5300*/  FADD.FTZ R67, R93, R50 ;  /* 0x000000325d437221 */ /* 0x000fc40000010000 */
[----:B------:R-:W-:Y:S01]  /*5310*/  MUFU.EX2 R95, R95 ;  /* 0x0000005f005f7308 */ /* 0x000fe20000000800 */
[----:B------:R-:W-:-:S01]  /*5320*/  FADD.FTZ R119, R105, R66 ;  /* 0x0000004269777221 */ /* 0x000fc20000010000 */
[----:B------:R-:W-:-:S04]  /*5330*/  FADD.FTZ R66, R112, R67 ;  /* 0x0000004370427221 */ /* 0x000fc80000010000 */
[----:B------:R-:W-:Y:S02]  /*5340*/  FADD.FTZ R67, R97, R66 ;  /* 0x0000004261437221 */ /* 0x000fe40000010000 */
[----:B------:R-:W0:Y:S02]  /*5350*/  MUFU.EX2 R102, R102 ;  /* 0x0000006600667308 */ /* 0x000e240000000800 */
[----:B------:R-:W-:-:S04]  /*5360*/  FADD.FTZ R67, R90, R67 ;  /* 0x000000435a437221 */ /* 0x000fc80000010000 */
[----:B------:R-:W-:Y:S02]  /*5370*/  FADD.FTZ R66, R94, R67 ;  /* 0x000000435e427221 */ /* 0x000fe40000010000 */
[----:B------:R1:W-:Y:S02]  /*5380*/  MUFU.EX2 R54, R70 ;  /* 0x0000004600367308 */ /* 0x0003e40000000800 */
[----:B------:R-:W-:-:S06]  /*5390*/  FADD.FTZ R21, R109, R66 ;  /* 0x000000426d157221 */ /* 0x000fcc0000010000 */
[----:B------:R-:W2:Y:S01]  /*53a0*/  MUFU.EX2 R74, R74 ;  /* 0x0000004a004a7308 */ /* 0x000ea20000000800 */
[----:B-1----:R-:W-:-:S01]  /*53b0*/  FADD.FTZ R70, R130, R119 ;  /* 0x0000007782467221 */ /* 0x002fc20000010000 */
[----:B0-----:R-:W-:-:S03]  /*53c0*/  F2FP.SATFINITE.E4M3.F32.PACK_AB_MERGE_C R219, R102, R95, RZ ;  /* 0x0000005f66db723e */ /* 0x001fc600048070ff */
[----:B------:R-:W-:Y:S01]  /*53d0*/  FADD.FTZ R9, R91, R70 ;  /* 0x000000465b097221 */ /* 0x000fe20000010000 */
[C---:B------:R-:W-:Y:S02]  /*53e0*/  F2FP.SATFINITE.E4M3.F32.PACK_AB_MERGE_C R219, R98.reuse, R91, R219 ;  /* 0x0000005b62db723e */ /* 0x040fe400048070db */
[----:B------:R-:W0:Y:S01]  /*53f0*/  MUFU.EX2 R75, R75 ;  /* 0x0000004b004b7308 */ /* 0x000e220000000800 */
[----:B------:R-:W-:-:S04]  /*5400*/  FADD.FTZ R12, R98, R9 ;  /* 0x00000009620c7221 */ /* 0x000fc80000010000 */
[----:B------:R-:W-:Y:S01]  /*5410*/  FADD.FTZ R13, R95, R12 ;  /* 0x0000000c5f0d7221 */ /* 0x000fe20000010000 */
[----:B------:R-:W-:-:S02]  /*5420*/  FADD.FTZ R12, R88, R21 ;  /* 0x00000015580c7221 */ /* 0x000fc40000010000 */
[----:B------:R-:W1:Y:S01]  /*5430*/  MUFU.EX2 R99, R99 ;  /* 0x0000006300637308 */ /* 0x000e620000000800 */
[----:B------:R-:W-:-:S01]  /*5440*/  FADD.FTZ R13, R102, R13 ;  /* 0x0000000d660d7221 */ /* 0x000fc20000010000 */
[----:B------:R-:W-:-:S03]  /*5450*/  FADD.FTZ R21, R113, R12 ;  /* 0x0000000c71157221 */ /* 0x000fc60000010000 */
[----:B--2---:R-:W-:Y:S01]  /*5460*/  FADD.FTZ R66, R74, R13 ;  /* 0x0000000d4a427221 */ /* 0x004fe20000010000 */
[----:B------:R-:W-:-:S02]  /*5470*/  FADD.FTZ R12, R20, R21 ;  /* 0x00000015140c7221 */ /* 0x000fc40000010000 */
[----:B------:R-:W2:Y:S01]  /*5480*/  MUFU.EX2 R132, R132 ;  /* 0x0000008400847308 */ /* 0x000ea20000000800 */
[----:B0-----:R-:W-:-:S01]  /*5490*/  FADD.FTZ R66, R75, R66 ;  /* 0x000000424b427221 */ /* 0x001fc20000010000 */
[----:B------:R-:W-:-:S06]  /*54a0*/  FADD.FTZ R49, R117, R12 ;  /* 0x0000000c75317221 */ /* 0x000fcc0000010000 */
[----:B------:R-:W0:Y:S01]  /*54b0*/  MUFU.EX2 R78, R78 ;  /* 0x0000004e004e7308 */ /* 0x000e220000000800 */
[----:B-1----:R-:W-:-:S01]  /*54c0*/  FADD.FTZ R21, R99, R66 ;  /* 0x0000004263157221 */ /* 0x002fc20000010000 */
[----:B------:R-:W-:Y:S01]  /*54d0*/  FADD.FTZ R66, R10, R49 ;  /* 0x000000310a427221 */ /* 0x000fe20000010000 */
[----:B------:R-:W-:-:S05]  /*54e0*/  CS2R R48, SRZ ;  /* 0x0000000000307805 */ /* 0x000fca000001ff00 */
[----:B------:R-:W1:Y:S01]  /*54f0*/  MUFU.EX2 R79, R79 ;  /* 0x0000004f004f7308 */ /* 0x000e620000000800 */
[----:B--2---:R-:W-:-:S01]  /*5500*/  FADD.FTZ R21, R132, R21 ;  /* 0x0000001584157221 */ /* 0x004fc20000010000 */
[----:B------:R-:W-:-:S04]  /*5510*/  F2FP.SATFINITE.E4M3.F32.PACK_AB_MERGE_C R213, R132, R99, RZ ;  /* 0x0000006384d5723e */ /* 0x000fc800048070ff */
[----:B------:R-:W-:Y:S02]  /*5520*/  F2FP.SATFINITE.E4M3.F32.PACK_AB_MERGE_C R213, R75, R74, R213 ;  /* 0x0000004a4bd5723e */ /* 0x000fe400048070d5 */
[----:B------:R-:W-:Y:S01]  /*5530*/  CS2R R74, SRZ ;  /* 0x00000000004a7805 */ /* 0x000fe2000001ff00 */
[----:B------:R-:W2:Y:S01]  /*5540*/  MUFU.EX2 R82, R82 ;  /* 0x0000005200527308 */ /* 0x000ea20000000800 */
[----:B0-----:R-:W-:-:S01]  /*5550*/  FADD.FTZ R20, R78, R21 ;  /* 0x000000154e147221 */ /* 0x001fc20000010000 */
[----:B------:R-:W-:Y:S01]  /*5560*/  FADD.FTZ R21, R121, R66 ;  /* 0x0000004279157221 */ /* 0x000fe20000010000 */
[----:B------:R-:W-:-:S03]  /*5570*/  CS2R R66, SRZ ;  /* 0x0000000000427805 */ /* 0x000fc6000001ff00 */
[----:B------:R-:W-:Y:S01]  /*5580*/  FADD.FTZ R8, R6, R21 ;  /* 0x0000001506087221 */ /* 0x000fe20000010000 */
[----:B------:R-:W-:Y:S01]  /*5590*/  F2FP.SATFINITE.E4M3.F32.PACK_AB_MERGE_C R21, R85, R6, RZ ;  /* 0x000000065515723e */ /* 0x000fe200048070ff */
[----:B------:R-:W0:Y:S01]  /*55a0*/  MUFU.EX2 R83, R83 ;  /* 0x0000005300537308 */ /* 0x000e220000000800 */
[----:B-1----:R-:W-:-:S01]  /*55b0*/  FADD.FTZ R7, R79, R20 ;  /* 0x000000144f077221 */ /* 0x002fc20000010000 */
[----:B------:R-:W-:Y:S01]  /*55c0*/  FADD.FTZ R85, R85, R8 ;  /* 0x0000000855557221 */ /* 0x000fe20000010000 */
[----:B------:R-:W-:-:S03]  /*55d0*/  F2FP.SATFINITE.E4M3.F32.PACK_AB_MERGE_C R214, R121, R10, R21 ;  /* 0x0000000a79d6723e */ /* 0x000fc60004807015 */
[----:B------:R-:W-:Y:S02]  /*55e0*/  FADD.FTZ R6, R56, R85 ;  /* 0x0000005538067221 */ /* 0x000fe40000010000 */
[----:B------:R-:W1:Y:S01]  /*55f0*/  MUFU.EX2 R59, R59 ;  /* 0x0000003b003b7308 */ /* 0x000e620000000800 */
[----:B--2---:R-:W-:-:S01]  /*5600*/  FADD.FTZ R20, R82, R7 ;  /* 0x0000000752147221 */ /* 0x004fc20000010000 */
[----:B------:R-:W-:-:S06]  /*5610*/  FADD.FTZ R7, R57, R6 ;  /* 0x0000000639077221 */ /* 0x000fcc0000010000 */
[----:B------:R-:W2:Y:S01]  /*5620*/  MUFU.EX2 R42, R42 ;  /* 0x0000002a002a7308 */ /* 0x000ea20000000800 */
[C---:B0-----:R-:W-:Y:S01]  /*5630*/  F2FP.SATFINITE.E4M3.F32.PACK_AB_MERGE_C R82, R83.reuse, R82, RZ ;  /* 0x000000525352723e */ /* 0x041fe200048070ff */
[----:B------:R-:W-:-:S03]  /*5640*/  FADD.FTZ R83, R83, R20 ;  /* 0x0000001453537221 */ /* 0x000fc60000010000 */
[----:B------:R-:W-:Y:S01]  /*5650*/  F2FP.SATFINITE.E4M3.F32.PACK_AB_MERGE_C R215, R79, R78, R82 ;  /* 0x0000004e4fd7723e */ /* 0x000fe20004807052 */
[----:B------:R-:W-:-:S01]  /*5660*/  FADD.FTZ R8, R2, R83 ;  /* 0x0000005302087221 */ /* 0x000fc20000010000 */
[----:B------:R-:W-:Y:S01]  /*5670*/  CS2R R78, SRZ ;  /* 0x00000000004e7805 */ /* 0x000fe2000001ff00 */
[----:B------:R-:W0:Y:S01]  /*5680*/  MUFU.EX2 R58, R58 ;  /* 0x0000003a003a7308 */ /* 0x000e220000000800 */
[----:B------:R-:W-:Y:S01]  /*5690*/  CS2R R82, SRZ ;  /* 0x0000000000527805 */ /* 0x000fe2000001ff00 */
[----:B-1----:R-:W-:-:S06]  /*56a0*/  FADD.FTZ R11, R59, R8 ;  /* 0x000000083b0b7221 */ /* 0x002fcc0000010000 */
[----:B------:R-:W1:Y:S01]  /*56b0*/  MUFU.EX2 R43, R43 ;  /* 0x0000002b002b7308 */ /* 0x000e620000000800 */
[----:B--2---:R-:W-:-:S07]  /*56c0*/  FADD.FTZ R6, R42, R7 ;  /* 0x000000072a067221 */ /* 0x004fce0000010000 */
[----:B------:R-:W2:Y:S01]  /*56d0*/  MUFU.EX2 R63, R63 ;  /* 0x0000003f003f7308 */ /* 0x000ea20000000800 */
[----:B0-----:R-:W-:-:S07]  /*56e0*/  FADD.FTZ R8, R58, R11 ;  /* 0x0000000b3a087221 */ /* 0x001fce0000010000 */
[----:B------:R-:W0:Y:S01]  /*56f0*/  MUFU.EX2 R46, R46 ;  /* 0x0000002e002e7308 */ /* 0x000e220000000800 */
[C---:B-1----:R-:W-:Y:S01]  /*5700*/  F2FP.SATFINITE.E4M3.F32.PACK_AB_MERGE_C R42, R43.reuse, R42, RZ ;  /* 0x0000002a2b2a723e */ /* 0x042fe200048070ff */
[----:B------:R-:W-:-:S03]  /*5710*/  FADD.FTZ R43, R43, R6 ;  /* 0x000000062b2b7221 */ /* 0x000fc60000010000 */
[----:B------:R-:W-:Y:S02]  /*5720*/  F2FP.SATFINITE.E4M3.F32.PACK_AB_MERGE_C R208, R57, R56, R42 ;  /* 0x0000003839d0723e */ /* 0x000fe4000480702a */
[----:B------:R-:W-:Y:S01]  /*5730*/  CS2R R56, SRZ ;  /* 0x0000000000387805 */ /* 0x000fe2000001ff00 */
[----:B------:R-:W1:Y:S01]  /*5740*/  MUFU.EX2 R27, R27 ;  /* 0x0000001b001b7308 */ /* 0x000e620000000800 */
[C---:B--2---:R-:W-:Y:S01]  /*5750*/  F2FP.SATFINITE.E4M3.F32.PACK_AB_MERGE_C R58, R63.reuse, R58, RZ ;  /* 0x0000003a3f3a723e */ /* 0x044fe200048070ff */
[----:B------:R-:W-:-:S03]  /*5760*/  FADD.FTZ R63, R63, R8 ;  /* 0x000000083f3f7221 */ /* 0x000fc60000010000 */
[----:B------:R-:W-:Y:S01]  /*5770*/  F2FP.SATFINITE.E4M3.F32.PACK_AB_MERGE_C R209, R59, R2, R58 ;  /* 0x000000023bd1723e */ /* 0x000fe2000480703a */
[----:B------:R-:W-:-:S01]  /*5780*/  FADD.FTZ R8, R60, R63 ;  /* 0x0000003f3c087221 */ /* 0x000fc20000010000 */
[----:B------:R-:W-:Y:S01]  /*5790*/  CS2R R58, SRZ ;  /* 0x00000000003a7805 */ /* 0x000fe2000001ff00 */
[----:B------:R2:W3:Y:S01]  /*57a0*/  MUFU.EX2 R55, R71 ;  /* 0x0000004700377308 */ /* 0x0004e20000000800 */
[----:B0-----:R-:W-:-:S01]  /*57b0*/  FADD.FTZ R6, R46, R43 ;  /* 0x0000002b2e067221 */ /* 0x001fc20000010000 */
[----:B------:R-:W-:Y:S01]  /*57c0*/  FADD.FTZ R11, R51, R8 ;  /* 0x00000008330b7221 */ /* 0x000fe20000010000 */
[----:B------:R-:W-:Y:S02]  /*57d0*/  CS2R R42, SRZ ;  /* 0x00000000002a7805 */ /* 0x000fe4000001ff00 */
[----:B------:R-:W-:Y:S01]  /*57e0*/  FADD.FTZ R7, R47, R6 ;  /* 0x000000062f077221 */ /* 0x000fe20000010000 */
[----:B------:R-:W-:-:S02]  /*57f0*/  FADD.FTZ R8, R54, R11 ;  /* 0x0000000b36087221 */ /* 0x000fc40000010000 */
[----:B------:R0:W4:Y:S01]  /*5800*/  MUFU.EX2 R50, R76 ;  /* 0x0000004c00327308 */ /* 0x0001220000000800 */
[----:B------:R-:W-:-:S01]  /*5810*/  FADD.FTZ R6, R26, R7 ;  /* 0x000000071a067221 */ /* 0x000fc20000010000 */
[----:B-1----:R-:W-:-:S02]  /*5820*/  F2FP.SATFINITE.E4M3.F32.PACK_AB_MERGE_C R26, R27, R26, RZ ;  /* 0x0000001a1b1a723e */ /* 0x002fc400048070ff */
[----:B--2---:R-:W-:Y:S01]  /*5830*/  CS2R R70, SRZ ;  /* 0x0000000000467805 */ /* 0x004fe2000001ff00 */
[----:B------:R-:W-:Y:S01]  /*5840*/  FADD.FTZ R27, R27, R6 ;  /* 0x000000061b1b7221 */ /* 0x000fe20000010000 */
[----:B------:R-:W-:Y:S02]  /*5850*/  F2FP.SATFINITE.E4M3.F32.PACK_AB_MERGE_C R210, R47, R46, R26 ;  /* 0x0000002e2fd2723e */ /* 0x000fe4000480701a */
[----:B------:R-:W-:Y:S01]  /*5860*/  CS2R R46, SRZ ;  /* 0x00000000002e7805 */ /* 0x000fe2000001ff00 */
[----:B------:R1:W2:Y:S01]  /*5870*/  MUFU.EX2 R9, R80 ;  /* 0x0000005000097308 */ /* 0x0002a20000000800 */
[C---:B---3--:R-:W-:Y:S01]  /*5880*/  F2FP.SATFINITE.E4M3.F32.PACK_AB_MERGE_C R54, R55.reuse, R54, RZ ;  /* 0x000000363736723e */ /* 0x048fe200048070ff */
[----:B------:R-:W-:Y:S01]  /*5890*/  FADD.FTZ R55, R55, R8 ;  /* 0x0000000837377221 */ /* 0x000fe20000010000 */
[----:B------:R-:W-:-:S01]  /*58a0*/  FADD.FTZ R6, R30, R27 ;  /* 0x0000001b1e067221 */ /* 0x000fc20000010000 */
[----:B------:R-:W-:Y:S02]  /*58b0*/  CS2R R26, SRZ ;  /* 0x00000000001a7805 */ /* 0x000fe4000001ff00 */
[----:B------:R-:W-:-:S02]  /*58c0*/  F2FP.SATFINITE.E4M3.F32.PACK_AB_MERGE_C R211, R51, R60, R54 ;  /* 0x0000003c33d3723e */ /* 0x000fc40004807036 */
[----:B0-----:R-:W-:Y:S01]  /*58d0*/  CS2R R76, SRZ ;  /* 0x00000000004c7805 */ /* 0x001fe2000001ff00 */
[----:B------:R-:W-:-:S01]  /*58e0*/  FADD.FTZ R7, R31, R6 ;  /* 0x000000061f077221 */ /* 0x000fc20000010000 */
[----:B------:R-:W0:Y:S01]  /*58f0*/  MUFU.EX2 R34, R34 ;  /* 0x0000002200227308 */ /* 0x000e220000000800 */
[----:B----4-:R-:W-:-:S01]  /*5900*/  FADD.FTZ R8, R50, R55 ;  /* 0x0000003732087221 */ /* 0x010fc20000010000 */
[----:B------:R-:W-:Y:S02]  /*5910*/  CS2R R54, SRZ ;  /* 0x0000000000367805 */ /* 0x000fe4000001ff00 */
[----:B-1----:R-:W-:-:S04]  /*5920*/  CS2R R80, SRZ ;  /* 0x0000000000507805 */ /* 0x002fc8000001ff00 */
[----:B------:R-:W1:Y:S01]  /*5930*/  MUFU.EX2 R86, R86 ;  /* 0x0000005600567308 */ /* 0x000e620000000800 */
[----:B--2---:R-:W-:-:S07]  /*5940*/  FADD.FTZ R11, R9, R8 ;  /* 0x00000008090b7221 */ /* 0x004fce0000010000 */
[----:B------:R-:W2:Y:S01]  /*5950*/  MUFU.EX2 R35, R35 ;  /* 0x0000002300237308 */ /* 0x000ea20000000800 */
[----:B0-----:R-:W-:-:S07]  /*5960*/  FADD.FTZ R6, R34, R7 ;  /* 0x0000000722067221 */ /* 0x001fce0000010000 */
[----:B------:R0:W3:Y:S01]  /*5970*/  MUFU.EX2 R13, R84 ;  /* 0x00000054000d7308 */ /* 0x0000e20000000800 */
[----:B-1----:R-:W-:-:S07]  /*5980*/  FADD.FTZ R8, R86, R11 ;  /* 0x0000000b56087221 */ /* 0x002fce0000010000 */
[----:B------:R-:W1:Y:S01]  /*5990*/  MUFU.EX2 R38, R38 ;  /* 0x0000002600267308 */ /* 0x000e620000000800 */
[C---:B--2---:R-:W-:Y:S01]  /*59a0*/  F2FP.SATFINITE.E4M3.F32.PACK_AB_MERGE_C R34, R35.reuse, R34, RZ ;  /* 0x000000222322723e */ /* 0x044fe200048070ff */
[----:B------:R-:W-:Y:S01]  /*59b0*/  FADD.FTZ R35, R35, R6 ;  /* 0x0000000623237221 */ /* 0x000fe20000010000 */
[----:B0-----:R-:W-:Y:S02]  /*59c0*/  CS2R R84, SRZ ;  /* 0x0000000000547805 */ /* 0x001fe4000001ff00 */
[----:B------:R-:W-:Y:S02]  /*59d0*/  F2FP.SATFINITE.E4M3.F32.PACK_AB_MERGE_C R204, R31, R30, R34 ;  /* 0x0000001e1fcc723e */ /* 0x000fe40004807022 */
[----:B------:R-:W-:Y:S01]  /*59e0*/  CS2R R30, SRZ ;  /* 0x00000000001e7805 */ /* 0x000fe2000001ff00 */
[----:B------:R0:W2:Y:S01]  /*59f0*/  MUFU.EX2 R12, R87 ;  /* 0x00000057000c7308 */ /* 0x0000a20000000800 */
[C---:B---3--:R-:W-:Y:S01]  /*5a00*/  F2FP.SATFINITE.E4M3.F32.PACK_AB_MERGE_C R86, R13.reuse, R86, RZ ;  /* 0x000000560d56723e */ /* 0x048fe200048070ff */
[----:B------:R-:W-:-:S03]  /*5a10*/  FADD.FTZ R13, R13, R8 ;  /* 0x000000080d0d7221 */ /* 0x000fc60000010000 */
[----:B------:R-:W-:Y:S02]  /*5a20*/  F2FP.SATFINITE.E4M3.F32.PACK_AB_MERGE_C R205, R9, R50, R86 ;  /* 0x0000003209cd723e */ /* 0x000fe40004807056 */
[----:B------:R-:W-:Y:S01]  /*5a30*/  CS2R R50, SRZ ;  /* 0x0000000000327805 */ /* 0x000fe2000001ff00 */
[----:B------:R-:W3:Y:S01]  /*5a40*/  MUFU.EX2 R39, R39 ;  /* 0x0000002700277308 */ /* 0x000ee20000000800 */
[----:B-1----:R-:W-:-:S01]  /*5a50*/  FADD.FTZ R6, R38, R35 ;  /* 0x0000002326067221 */ /* 0x002fc20000010000 */
[----:B------:R-:W-:Y:S02]  /*5a60*/  CS2R R34, SRZ ;  /* 0x0000000000227805 */ /* 0x000fe4000001ff00 */
[----:B0-----:R-:W-:-:S04]  /*5a70*/  CS2R R86, SRZ ;  /* 0x0000000000567805 */ /* 0x001fc8000001ff00 */
        /* <DEDUP_REMOVED lines=11> */
[C---:B0-----:R-:W-:Y:S01]  /*5b30*/  F2FP.SATFINITE.E4M3.F32.PACK_AB_MERGE_C R40, R41.reuse, R40, RZ ;  /* 0x000000282928723e */ /* 0x041fe200048070ff */
[----:B------:R-:W-:-:S03]  /*5b40*/  FADD.FTZ R41, R41, R6 ;  /* 0x0000000629297221 */ /* 0x000fc60000010000 */
[----:B------:R-:W-:Y:S02]  /*5b50*/  F2FP.SATFINITE.E4M3.F32.PACK_AB_MERGE_C R206, R39, R38, R40 ;  /* 0x0000002627ce723e */ /* 0x000fe40004807028 */
[----:B------:R-:W-:Y:S01]  /*5b60*/  CS2R R38, SRZ ;  /* 0x0000000000267805 */ /* 0x000fe2000001ff00 */
[----:B------:R-:W0:Y:S01]  /*5b70*/  MUFU.EX2 R61, R61 ;  /* 0x0000003d003d7308 */ /* 0x000e220000000800 */
[C---:B-1----:R-:W-:Y:S01]  /*5b80*/  F2FP.SATFINITE.E4M3.F32.PACK_AB_MERGE_C R115, R62.reuse, R115, RZ ;  /* 0x000000733e73723e */ /* 0x042fe200048070ff */
[----:B------:R-:W-:-:S03]  /*5b90*/  FADD.FTZ R62, R62, R7 ;  /* 0x000000073e3e7221 */ /* 0x000fc60000010000 */
[----:B------:R-:W-:-:S03]  /*5ba0*/  F2FP.SATFINITE.E4M3.F32.PACK_AB_MERGE_C R207, R103, R12, R115 ;  /* 0x0000000c67cf723e */ /* 0x000fc60004807073 */
[----:B------:R-:W1:Y:S01]  /*5bb0*/  MUFU.EX2 R25, R25 ;  /* 0x0000001900197308 */ /* 0x000e620000000800 */
[----:B--2---:R-:W-:-:S01]  /*5bc0*/  FADD.FTZ R2, R24, R41 ;  /* 0x0000002918027221 */ /* 0x004fc20000010000 */
[----:B------:R-:W-:-:S06]  /*5bd0*/  CS2R R40, SRZ ;  /* 0x0000000000287805 */ /* 0x000fcc000001ff00 */
[----:B------:R-:W2:Y:S01]  /*5be0*/  MUFU.EX2 R64, R64 ;  /* 0x0000004000407308 */ /* 0x000ea20000000800 */
[----:B0-----:R-:W-:-:S01]  /*5bf0*/  FADD.FTZ R7, R61, R62 ;  /* 0x0000003e3d077221 */ /* 0x001fc20000010000 */
[----:B------:R-:W-:-:S06]  /*5c00*/  CS2R R62, SRZ ;  /* 0x00000000003e7805 */ /* 0x000fcc000001ff00 */
        /* <DEDUP_REMOVED lines=23> */
[----:B--2---:R-:W-:-:S07]  /*5d80*/  FADD.FTZ R9, R69, R68 ;  /* 0x0000004445097221 */ /* 0x004fce0000010000 */
[----:B------:R-:W-:Y:S01]  /*5d90*/  MUFU.EX2 R36, R36 ;  /* 0x0000002400247308 */ /* 0x000fe20000000800 */
[----:B0-----:R-:W-:-:S07]  /*5da0*/  FADD.FTZ R11, R33, R2 ;  /* 0x00000002210b7221 */ /* 0x001fce0000010000 */
[----:B------:R-:W0:Y:S01]  /*5db0*/  MUFU.EX2 R3, R3 ;  /* 0x0000000300037308 */ /* 0x000e220000000800 */
[----:B-1----:R-:W-:-:S07]  /*5dc0*/  FADD.FTZ R9, R96, R9 ;  /* 0x0000000960097221 */ /* 0x002fce0000010000 */
[----:B------:R-:W1:Y:S08]  /*5dd0*/  MUFU.EX2 R116, R116 ;  /* 0x0000007400747308 */ /* 0x000e700000000800 */
[----:B------:R2:W3:Y:S01]  /*5de0*/  MUFU.EX2 R7, R44 ;  /* 0x0000002c00077308 */ /* 0x0004e20000000800 */
[----:B0-----:R-:W-:Y:S01]  /*5df0*/  F2FP.SATFINITE.E4M3.F32.PACK_AB_MERGE_C R6, R3, R36, RZ ;  /* 0x000000240306723e */ /* 0x001fe200048070ff */
[----:B------:R-:W-:-:S03]  /*5e00*/  FADD.FTZ R36, R36, R11 ;  /* 0x0000000b24247221 */ /* 0x000fc60000010000 */
[----:B------:R-:W-:Y:S01]  /*5e10*/  F2FP.SATFINITE.E4M3.F32.PACK_AB_MERGE_C R202, R33, R32, R6 ;  /* 0x0000002021ca723e */ /* 0x000fe20004807006 */
[----:B------:R-:W-:-:S01]  /*5e20*/  FADD.FTZ R3, R3, R36 ;  /* 0x0000002403037221 */ /* 0x000fc20000010000 */
[----:B------:R-:W-:Y:S02]  /*5e30*/  CS2R R32, SRZ ;  /* 0x0000000000207805 */ /* 0x000fe4000001ff00 */
[----:B------:R-:W-:Y:S01]  /*5e40*/  CS2R R36, SRZ ;  /* 0x0000000000247805 */ /* 0x000fe2000001ff00 */
[----:B-1----:R-:W-:Y:S01]  /*5e50*/  FADD.FTZ R2, R116, R9 ;  /* 0x0000000974027221 */ /* 0x002fe20000010000 */
[----:B--2---:R-:W-:Y:S02]  /*5e60*/  CS2R R44, SRZ ;  /* 0x00000000002c7805 */ /* 0x004fe4000001ff00 */
[C---:B---3--:R-:W-:Y:S01]  /*5e70*/  F2FP.SATFINITE.E4M3.F32.PACK_AB_MERGE_C R8, R7.reuse, R116, RZ ;  /* 0x000000740708723e */ /* 0x048fe200048070ff */
[----:B------:R-:W-:-:S03]  /*5e80*/  FADD.FTZ R2, R7, R2 ;  /* 0x0000000207027221 */ /* 0x000fc60000010000 */
        /* <DEDUP_REMOVED lines=39> */
.L_x_8063:
[----:B------:R-:W-:Y:S01]  /*6100*/  ISETP.NE.AND P4, PT, RZ, UR46, PT ;  /* 0x0000002eff007c0c */ /* 0x000fe2000bf85270 */
[----:B------:R-:W-:-:S04]  /*6110*/  UISETP.NE.AND UP1, UPT, UR58, 0x1, UPT ;  /* 0x000000013a00788c */ /* 0x000fc8000bf25270 */
[----:B------:R-:W-:-:S04]  /*6120*/  USEL UR48, URZ, 0x1, UP1 ;  /* 0x000000013f307887 */ /* 0x000fc80008800000 */
[----:B------:R-:W-:-:S04]  /*6130*/  ULOP3.LUT UR48, UR59, UR48, URZ, 0x3c, !UPT ;  /* 0x000000303b307292 */ /* 0x000fc8000f8e3c3f */
[----:B------:R-:W-:Y:S08]  /*6140*/  @P4 BRA `(.L_x_8054) ;  /* 0x0000000000384947 */ /* 0x000ff00003800000 */
[----:B------:R-:W-:Y:S05]  /*6150*/  @!P1 BRA `(.L_x_8055) ;  /* 0x0000000000049947 */ /* 0x000fea0003800000 */
[----:B------:R-:W-:Y:S01]  /*6160*/  BPT.TRAP 0x1 ;  /* 0x000000040000795c */ /* 0x000fe20000300000 */
.L_x_8055:
        /* <DEDUP_REMOVED lines=9> */
.L_x_8056:
[----:B-1----:R-:W-:Y:S05]  /*6200*/  @P3 BRA `(.L_x_8054) ;  /* 0x0000000000083947 */ /* 0x002fea0003800000 */
[----:B------:R-:W1:Y:S02]  /*6210*/  SYNCS.PHASECHK.TRANS64.TRYWAIT P3, [UR6+0x2e830], R0 ;  /* 0x02e83000ff0075a7 */ /* 0x000e640008060146 */
[----:B-1----:R-:W-:Y:S05]  /*6220*/  @!P3 BRA `(.L_x_8057) ;  /* 0x000001280094b947 */ /* 0x002fea0003800000 */
.L_x_8054:
[----:B-1----:R-:W1:Y:S01]  /*6230*/  S2R R5, SR_TID.X ;  /* 0x0000000000057919 */ /* 0x002e620000002100 */
        /* <DEDUP_REMOVED lines=23> */
[----:B-1----:R-:W-:Y:S01]  /*63b0*/  SHF.R.U32.HI R5, RZ, 0x7, R5 ;  /* 0x00000007ff057819 */ /* 0x002fe20000011605 */
[----:B------:R-:W-:Y:S01]  /*63c0*/  UIADD3 UR6, UR60, 0x2, URZ ;  /* 0x000000023c067890 */ /* 0x000fe2000fffe03f */
[----:B------:R-:W-:Y:S01]  /*63d0*/  UMOV UR7, 0x40000040 ;  /* 0x4000004000077882 */ /* 0x000fe20000000000 */
[----:B------:R-:W-:-:S02]  /*63e0*/  UIADD3 UR10, UR60, 0x602, URZ ;  /* 0x000006023c0a7890 */ /* 0x000fc4000fffe03f */
[----:B0-----:R-:W-:Y:S01]  /*63f0*/  VIADD R0, R5, 0x8 ;  /* 0x0000000805007836 */ /* 0x001fe20000000000 */
        /* <DEDUP_REMOVED lines=160> */
.L_x_8059:
[----:B------:R-:W-:Y:S01]  /*6e00*/  ULEA UR6, UR58, UR41, 0x3 ;  /* 0x000000293a067291 */ /* 0x000fe2000f8e183f */
[----:B------:R-:W-:-:S05]  /*6e10*/  IMAD.U32 R0, RZ, RZ, UR59 ;  /* 0x0000003bff007e24 */ /* 0x000fca000f8e00ff */
[----:B------:R-:W-:-:S04]  /*6e20*/  SHF.L.U32 R0, R0, 0x1f, RZ ;  /* 0x0000001f00007819 */ /* 0x000fc800000006ff */
[----:B------:R0:W1:Y:S01]  /*6e30*/  SYNCS.PHASECHK.TRANS64.TRYWAIT P3, [UR6+0x2e850], R0 ;  /* 0x02e85000ff0075a7 */ /* 0x0000620008060146 */
[----:B------:R-:W-:Y:S05]  /*6e40*/  @!P1 BRA `(.L_x_8060) ;  /* 0x0000000000049947 */ /* 0x000fea0003800000 */
[----:B------:R-:W-:Y:S01]  /*6e50*/  BPT.TRAP 0x1 ;  /* 0x000000040000795c */ /* 0x000fe20000300000 */
.L_x_8060:
[----:B-1----:R-:W-:Y:S05]  /*6e60*/  @P3 BRA `(.L_x_8058) ;  /* 0x0000000000083947 */ /* 0x002fea0003800000 */
[----:B------:R-:W1:Y:S02]  /*6e70*/  SYNCS.PHASECHK.TRANS64.TRYWAIT P3, [UR6+0x2e850], R0 ;  /* 0x02e85000ff0075a7 */ /* 0x000e640008060146 */
[----:B-1----:R-:W-:Y:S05]  /*6e80*/  @!P3 BRA `(.L_x_8061) ;  /* 0x0000011c0094b947 */ /* 0x002fea0003800000 */
.L_x_8058:
[----:B------:R-:W-:Y:S01]  /*6e90*/  UIADD3 UR6, UR41, 0x400, URZ ;  /* 0x0000040029067890 */ /* 0x000fe2000fffe03f */
[----:B------:R-:W-:Y:S01]  /*6ea0*/  WARPGROUP.ARRIVE ;  /* 0x00000000000079c5 */ /* 0x000fe20000000000 */
[----:B------:R-:W-:Y:S01]  /*6eb0*/  UMOV UR7, 0xc0000010 ;  /* 0xc000001000077882 */ /* 0x000fe20000000000 */
[----:B------:R-:W-:Y:S01]  /*6ec0*/  VIADD R8, R18, UR36 ;  /* 0x0000002412087c36 */ /* 0x000fe20008000000 */
[----:B------:R-:W-:-:S04]  /*6ed0*/  USHF.R.U32.HI UR6, URZ, 0x4, UR6 ;  /* 0x000000043f067899 */ /* 0x000fc80008011606 */
[----:B------:R-:W-:-:S04]  /*6ee0*/  ULOP3.LUT UR6, UR6, 0x3fff, URZ, 0xc0, !UPT ;  /* 0x00003fff06067892 */ /* 0x000fc8000f8ec03f */
[----:B------:R-:W-:-:S04]  /*6ef0*/  ULOP3.LUT UR6, UR6, 0x10000, URZ, 0xfc, !UPT ;  /* 0x0001000006067892 */ /* 0x000fc8000f8efc3f */
[----:B------:R-:W-:-:S07]  /*6f00*/  UIMAD UR10, UR58, 0x700, UR6 ;  /* 0x000007003a0a78a4 */ /* 0x000fce000f8e0206 */
[----:B------:R-:W-:Y:S02]  /*6f10*/  UMOV UR6, UR10 ;  /* 0x0000000a00067c82 */ /* 0x000fe40008000000 */
[----:B------:R-:W-:Y:S01]  /*6f20*/  QGMMA.64x128x32.F32.E4M3.E4M3 R24, R224, gdesc[UR4], R24, gsb0 ;  /* 0x01e00004e0187df3 */ /* 0x000fe20008000818 */
[----:B------:R-:W-:Y:S01]  /*6f30*/  UIADD3 UR6, UR10, 0x100, URZ ;  /* 0x000001000a067890 */ /* 0x000fe2000fffe03f */
[----:B------:R-:W-:Y:S01]  /*6f40*/  UMOV UR7, 0xc0000010 ;  /* 0xc000001000077882 */ /* 0x000fe20000000000 */
[----:B------:R-:W-:Y:S02]  /*6f50*/  WARPGROUP.DEPBAR.LE gsb0, 0x0 ;  /* 0x00008000000079c5 */ /* 0x000fe40000010000 */
[----:B------:R-:W-:-:S06]  /*6f60*/  WARPGROUP.ARRIVE ;  /* 0x00000000000079c5 */ /* 0x000fcc0000000000 */
[----:B------:R-:W2:Y:S01]  /*6f70*/  S2R R227, SR_TID.X ;  /* 0x0000000000e37919 */ /* 0x000ea20000002100 */
[----:B------:R-:W-:Y:S01]  /*6f80*/  QGMMA.64x128x32.F32.E4M3.E4M3 R24, R220, gdesc[UR4], R24, gsb0 ;  /* 0x01e00004dc187df3 */ /* 0x000fe20008000818 */
[----:B------:R-:W-:Y:S01]  /*6f90*/  UIADD3 UR6, UR10, 0x200, URZ ;  /* 0x000002000a067890 */ /* 0x000fe2000fffe03f */
[----:B------:R-:W-:Y:S01]  /*6fa0*/  UMOV UR7, 0xc0000010 ;  /* 0xc000001000077882 */ /* 0x000fe20000000000 */
[----:B--2---:R-:W-:Y:S01]  /*6fb0*/  SHF.R.U32.HI R227, RZ, 0x7, R227 ;  /* 0x00000007ffe37819 */ /* 0x004fe200000116e3 */
        /* <DEDUP_REMOVED lines=13> */
[----:B------:R-:W-:Y:S01]  /*7090*/  @UP0 ULDC UR6, c[0x0][0x44c] ;  /* 0x0001130000060ab9 */ /* 0x000fe20000000800 */
[----:B------:R-:W-:Y:S01]  /*70a0*/  UMOV UR7, 0xc0000010 ;  /* 0xc000001000077882 */ /* 0x000fe20000000000 */
[----:B01----:R-:W-:Y:S01]  /*70b0*/  @P2 IMAD.HI.U32 R0, R8, UR6, RZ ;  /* 0x0000000608002c27 */ /* 0x003fe2000f8e00ff */
[----:B------:R-:W-:-:S04]  /*70c0*/  @UP0 ULDC UR6, c[0x0][0x450] ;  /* 0x0001140000060ab9 */ /* 0x000fc80000000800 */
[----:B------:R-:W-:Y:S01]  /*70d0*/  @P2 SHF.R.U32.HI R8, RZ, UR6, R0 ;  /* 0x00000006ff082c19 */ /* 0x000fe20008011600 */
[----:B------:R-:W-:-:S04]  /*70e0*/  UIMAD UR6, UR57, -0xe0, URZ ;  /* 0xffffff20390678a4 */ /* 0x000fc8000f8e023f */
[----:B------:R-:W0:Y:S02]  /*70f0*/  SHFL.IDX PT, R0, R8, RZ, 0x1c1f ;  /* 0x001c1fff08007589 */ /* 0x000e2400000e0000 */
[----:B------:R-:W-:Y:S01]  /*7100*/  IMAD.U32 R10, RZ, RZ, UR6 ;  /* 0x00000006ff0a7e24 */ /* 0x000fe2000f8e00ff */
[----:B------:R-:W-:Y:S01]  /*7110*/  UIADD3 UR6, UR10, 0x500, URZ ;  /* 0x000005000a067890 */ /* 0x000fe2000fffe03f */
[----:B------:R-:W1:Y:S03]  /*7120*/  SHFL.IDX PT, R8, R8, 0x1, 0x1c1f ;  /* 0x003c1f0008087f89 */ /* 0x000e6600000e0000 */
[----:B------:R-:W-:Y:S01]  /*7130*/  IADD3 R5, -R17, 0x1, R10 ;  /* 0x0000000111057810 */ /* 0x000fe20007ffe10a */
[----:B------:R-:W-:-:S05]  /*7140*/  IMAD.U32 R10, RZ, RZ, UR52 ;  /* 0x00000034ff0a7e24 */ /* 0x000fca000f8e00ff */
[----:B------:R-:W-:-:S05]  /*7150*/  IADD3 R5, -R10, UR51, R5 ;  /* 0x000000330a057c10 */ /* 0x000fca000fffe105 */
[C---:B0-----:R-:W-:Y:S02]  /*7160*/  IMAD.IADD R0, R5.reuse, 0x1, R0 ;  /* 0x0000000105007824 */ /* 0x041fe400078e0200 */
[----:B-1----:R-:W-:-:S03]  /*7170*/  IMAD.IADD R5, R5, 0x1, R8 ;  /* 0x0000000105057824 */ /* 0x002fc600078e0208 */
        /* <DEDUP_REMOVED lines=51> */
[----:B------:R-:W-:Y:S02]  /*74b0*/  WARPGROUP.DEPBAR.LE gsb0, 0x0 ;  /* 0x00008000000079c5 */ /* 0x000fe40000010000 */
[----:B------:R-:W-:Y:S01]  /*74c0*/  ISETP.GT.AND P3, PT, R0, 0x48, PT ;  /* 0x000000480000780c */ /* 0x000fe20003f64270 */
[----:B------:R-:W-:Y:S01]  /*74d0*/  WARPGROUP.ARRIVE ;  /* 0x00000000000079c5 */ /* 0x000fe20000000000 */
[----:B------:R-:W-:Y:S02]  /*74e0*/  FSEL R153, R153, -INF , P4 ;  /* 0xff80000099997808 */ /* 0x000fe40002000000 */
[----:B------:R-:W-:-:S02]  /*74f0*/  FMNMX.FTZ R10, R152, R9, !PT ;  /* 0x00000009980a7209 */ /* 0x000fc40007810000 */
[----:B------:R-:W-:Y:S01]  /*7500*/  ISETP.GT.AND P4, PT, R0, 0x49, PT ;  /* 0x000000490000780c */ /* 0x000fe20003f84270 */
[----:B------:R-:W-:Y:S01]  /*7510*/  QGMMA.64x128x32.F32.E4M3.E4M3 R24, R204, gdesc[UR4], R24, gsb0 ;  /* 0x01e00004cc187df3 */ /* 0x000fe20008000818 */
[----:B------:R-:W-:Y:S01]  /*7520*/  FSEL R156, R156, -INF , P3 ;  /* 0xff8000009c9c7808 */ /* 0x000fe20001800000 */
        /* <DEDUP_REMOVED lines=71> */
[----:B------:R-:W-:Y:S01]  /*79a0*/  FMNMX.FTZ R10, R104, R9, !PT ;  /* 0x00000009680a7209 */ /* 0x000fe20007810000 */
[----:B------:R-:W-:-:S02]  /*79b0*/  WARPGROUP.DEPBAR.LE gsb0, 0x0 ;  /* 0x00008000000079c5 */ /* 0x000fc40000010000 */
[----:B------:R-:W-:Y:S01]  /*79c0*/  ISETP.GT.AND P4, PT, R0, 0xa9, PT ;  /* 0x000000a90000780c */ /* 0x000fe20003f84270 */
[----:B------:R-:W-:Y:S01]  /*79d0*/  WARPGROUP.ARRIVE ;  /* 0x00000000000079c5 */ /* 0x000fe20000000000 */
[----:B------:R-:W-:Y:S02]  /*79e0*/  FSEL R108, R108, -INF , P3 ;  /* 0xff8000006c6c7808 */ /* 0x000fe40001800000 */
[----:B------:R-:W-:Y:S02]  /*79f0*/  FMNMX.FTZ R9, R105, R10, !PT ;  /* 0x0000000a69097209 */ /* 0x000fe40007810000 */
[----:B------:R-:W-:Y:S01]  /*7a00*/  ISETP.GT.AND P3, PT, R0, 0xb0, PT ;  /* 0x000000b00000780c */ /* 0x000fe20003f64270 */
[----:B------:R-:W-:Y:S01]  /*7a10*/  QGMMA.64x128x32.F32.E4M3.E4M3 R24, R200, gdesc[UR4], R24, gsb0 ;  /* 0x01e00004c8187df3 */ /* 0x000fe20008000818 */
        /* <DEDUP_REMOVED lines=24> */
[C---:B------:R-:W-:Y:S02]  /*7ba0*/  ISETP.GT.AND P3, PT, R0.reuse, 0xd0, PT ;  /* 0x000000d00000780c */ /* 0x040fe40003f64270 */
[----:B------:R-:W-:-:S02]  /*7bb0*/  ISETP.GT.AND P4, PT, R0, 0xd1, PT ;  /* 0x000000d10000780c */ /* 0x000fc40003f84270 */
[C---:B------:R-:W-:Y:S02]  /*7bc0*/  ISETP.GT.AND P6, PT, R0.reuse, 0xd8, PT ;  /* 0x000000d80000780c */ /* 0x040fe40003fc4270 */
[----:B------:R-:W-:Y:S02]  /*7bd0*/  ISETP.GT.AND P5, PT, R0, 0xd9, PT ;  /* 0x000000d90000780c */ /* 0x000fe40003fa4270 */
        /* <DEDUP_REMOVED lines=9> */
[----:B------:R-:W-:-:S02]  /*7c70*/  ISETP.GT.AND P4, PT, R5, RZ, PT ;  /* 0x000000ff0500720c */ /* 0x000fc40003f84270 */
[----:B------:R-:W-:Y:S02]  /*7c80*/  FMNMX.FTZ R10, R101, R0, !PT ;  /* 0x00000000650a7209 */ /* 0x000fe40007810000 */
        /* <DEDUP_REMOVED lines=10> */
[----:B0-----:R-:W-:Y:S01]  /*7d30*/  FMNMX.FTZ R11, R10, R9, !PT ;  /* 0x000000090a0b7209 */ /* 0x001fe20007810000 */
[----:B------:R-:W-:Y:S01]  /*7d40*/  IMAD.U32 R9, RZ, RZ, UR42 ;  /* 0x0000002aff097e24 */ /* 0x000fe2000f8e00ff */
        /* <DEDUP_REMOVED lines=15> */
[----:B------:R-:W-:Y:S01]  /*7e40*/  ISETP.GT.AND P5, PT, R5, 0x51, PT ;  /* 0x000000510500780c */ /* 0x000fe20003fa4270 */
[----:B------:R-:W-:-:S03]  /*7e50*/  WARPGROUP.DEPBAR.LE gsb0, 0x0 ;  /* 0x00008000000079c5 */ /* 0x000fc60000010000 */
[----:B------:R-:W-:Y:S02]  /*7e60*/  FSEL R9, R9, RZ, P3 ;  /* 0x000000ff09097208 */ /* 0x000fe40001800000 */
[----:B------:R-:W-:Y:S02]  /*7e70*/  FSEL R163, R163, -INF , P5 ;  /* 0xff800000a3a37808 */ /* 0x000fe40002800000 */
[----:B------:R-:W-:Y:S01]  /*7e80*/  ISETP.GT.AND P5, PT, R5, 0x59, PT ;  /* 0x000000590500780c */ /* 0x000fe20003fa4270 */
        /* <DEDUP_REMOVED lines=127> */
[----:B------:R-:W-:Y:S01]  /*8680*/  FSEL R151, R151, -INF , P5 ;  /* 0xff80000097977808 */ /* 0x000fe20002800000 */
[----:B------:R-:W-:Y:S01]  /*8690*/  MUFU.EX2 R14, R14 ;  /* 0x0000000e000e7308 */ /* 0x000fe20000000800 */
[C---:B------:R-:W-:Y:S02]  /*86a0*/  ISETP.GT.AND P4, PT, R5.reuse, 0x80, PT ;  /* 0x000000800500780c */ /* 0x040fe40003f84270 */
        /* <DEDUP_REMOVED lines=58> */
[----:B------:R0:W-:Y:S01]  /*8a50*/  MUFU.EX2 R118, R184 ;  /* 0x000000b800767308 */ /* 0x0001e20000000800 */
[C---:B------:R-:W-:Y:S02]  /*8a60*/  ISETP.GT.AND P4, PT, R5.reuse, 0xc0, PT ;  /* 0x000000c00500780c */ /* 0x040fe40003f84270 */
[----:B------:R-:W-:Y:S02]  /*8a70*/  FMNMX.FTZ R180, R128, R189, !PT ;  /* 0x000000bd80b47209 */ /* 0x000fe40007810000 */
[----:B------:R-:W-:-:S02]  /*8a80*/  ISETP.GT.AND P5, PT, R5, 0xc1, PT ;  /* 0x000000c10500780c */ /* 0x000fc40003fa4270 */
[----:B------:R-:W-:Y:S01]  /*8a90*/  FSEL R90, R90, -INF , P4 ;  /* 0xff8000005a5a7808 */ /* 0x000fe20002000000 */
[----:B------:R-:W-:Y:S01]  /*8aa0*/  MUFU.EX2 R152, R152 ;  /* 0x0000009800987308 */ /* 0x000fe20000000800 */
[----:B------:R-:W-:Y:S01]  /*8ab0*/  FMNMX.FTZ R189, R119, R180, !PT ;  /* 0x000000b477bd7209 */ /* 0x000fe20007810000 */
[--C-:B0-----:R-:W-:Y:S01]  /*8ac0*/  FFMA.FTZ R184, R104, UR42, -R9.reuse ;  /* 0x0000002a68b87c23 */ /* 0x101fe20008010809 */
[----:B------:R-:W-:Y:S01]  /*8ad0*/  ISETP.GT.AND P4, PT, R5, 0xc8, PT ;  /* 0x000000c80500780c */ /* 0x000fe20003f84270 */
[----:B------:R-:W-:Y:S01]  /*8ae0*/  FFMA.FTZ R9, R101, UR42, -R9 ;  /* 0x0000002a65097c23 */ /* 0x000fe20008010809 */
        /* <DEDUP_REMOVED lines=23> */
[----:B------:R-:W-:Y:S02]  /*8c60*/  FMNMX.FTZ R180, R104, R5, !PT ;  /* 0x0000000568b47209 */ /* 0x000fe40007810000 */
[----:B------:R-:W-:Y:S02]  /*8c70*/  FSEL R192, R0, RZ, P3 ;  /* 0x000000ff00c07208 */ /* 0x000fe40001800000 */
[----:B------:R-:W-:-:S03]  /*8c80*/  FMNMX.FTZ R5, R103, R180, !PT ;  /* 0x000000b467057209 */ /* 0x000fc60007810000 */
[----:B------:R-:W-:Y:S01]  /*8c90*/  FADD.FTZ R192, -R192, R7 ;  /* 0x00000007c0c07221 */ /* 0x000fe20000010100 */
[----:B------:R-:W-:Y:S01]  /*8ca0*/  MUFU.EX2 R161, R161 ;  /* 0x000000a100a17308 */ /* 0x000fe20000000800 */
[----:B------:R-:W1:Y:S07]  /*8cb0*/  SHFL.BFLY PT, R180, R5, 0x2, 0x1f ;  /* 0x0c401f0005b47f89 */ /* 0x000e6e00000e0000 */
[----:B------:R-:W-:Y:S08]  /*8cc0*/  MUFU.EX2 R164, R164 ;  /* 0x000000a400a47308 */ /* 0x000ff00000000800 */
[----:B------:R-:W-:Y:S08]  /*8cd0*/  MUFU.EX2 R165, R165 ;  /* 0x000000a500a57308 */ /* 0x000ff00000000800 */
[----:B------:R-:W-:Y:S01]  /*8ce0*/  MUFU.EX2 R136, R136 ;  /* 0x0000008800887308 */ /* 0x000fe20000000800 */
[----:B-1----:R-:W-:-:S05]  /*8cf0*/  FMNMX.FTZ R180, R5, R180, !PT ;  /* 0x000000b405b47209 */ /* 0x002fca0007810000 */
[----:B------:R-:W1:Y:S02]  /*8d00*/  SHFL.BFLY PT, R5, R180, 0x1, 0x1f ;  /* 0x0c201f00b4057f89 */ /* 0x000e6400000e0000 */
[----:B------:R-:W-:Y:S08]  /*8d10*/  MUFU.EX2 R137, R137 ;  /* 0x0000008900897308 */ /* 0x000ff00000000800 */
[----:B------:R-:W-:Y:S08]  /*8d20*/  MUFU.EX2 R140, R140 ;  /* 0x0000008c008c7308 */ /* 0x000ff00000000800 */
[----:B------:R-:W-:Y:S01]  /*8d30*/  MUFU.EX2 R141, R141 ;  /* 0x0000008d008d7308 */ /* 0x000fe20000000800 */
[----:B-1----:R-:W-:Y:S01]  /*8d40*/  FMNMX.FTZ R5, R180, R5, !PT ;  /* 0x00000005b4057209 */ /* 0x002fe20007810000 */
[----:B------:R-:W-:-:S06]  /*8d50*/  IMAD.U32 R180, RZ, RZ, UR42 ;  /* 0x0000002affb47e24 */ /* 0x000fcc000f8e00ff */
[----:B------:R-:W-:Y:S01]  /*8d60*/  MUFU.EX2 R144, R144 ;  /* 0x0000009000907308 */ /* 0x000fe20000000800 */
[C---:B------:R-:W-:Y:S01]  /*8d70*/  FSETP.NEU.FTZ.AND P4, PT, R5.reuse, -INF , PT ;  /* 0xff8000000500780b */ /* 0x040fe20003f9d000 */
[----:B------:R-:W-:-:S03]  /*8d80*/  FFMA.FTZ R180, R5, R180, -8 ;  /* 0xc100000005b47423 */ /* 0x000fc600000100b4 */
[----:B------:R-:W-:Y:S02]  /*8d90*/  FSEL R193, R5, RZ, P4 ;  /* 0x000000ff05c17208 */ /* 0x000fe40002000000 */
[----:B------:R-:W-:Y:S01]  /*8da0*/  FSEL R180, R180, RZ, P4 ;  /* 0x000000ffb4b47208 */ /* 0x000fe20002000000 */
[----:B------:R-:W-:Y:S02]  /*8db0*/  MUFU.EX2 R145, R145 ;  /* 0x0000009100917308 */ /* 0x000fe40000000800 */
[----:B------:R-:W-:-:S02]  /*8dc0*/  FADD.FTZ R193, -R193, R6 ;  /* 0x00000006c1c17221 */ /* 0x000fc40000010100 */
[--C-:B------:R-:W-:Y:S01]  /*8dd0*/  FFMA.FTZ R186, R191, UR42, -R180.reuse ;  /* 0x0000002abfba7c23 */ /* 0x100fe200080108b4 */
[----:B------:R-:W-:Y:S01]  /*8de0*/  FMUL.FTZ R191, R192, UR42 ;  /* 0x0000002ac0bf7c20 */ /* 0x000fe20008410000 */
[--C-:B------:R-:W-:Y:S01]  /*8df0*/  FFMA.FTZ R101, R185, UR42, -R180.reuse ;  /* 0x0000002ab9657c23 */ /* 0x100fe200080108b4 */
[----:B------:R-:W-:Y:S01]  /*8e00*/  FMUL.FTZ R6, R193, UR42 ;  /* 0x0000002ac1067c20 */ /* 0x000fe20008410000 */
[--C-:B0-----:R-:W-:Y:S01]  /*8e10*/  FFMA.FTZ R184, R187, UR42, -R180.reuse ;  /* 0x0000002abbb87c23 */ /* 0x101fe200080108b4 */
        /* <DEDUP_REMOVED lines=35> */
[----:B-1----:R-:W-:-:S01]  /*9050*/  FFMA.FTZ R3, R6, R2, R101 ;  /* 0x0000000206037223 */ /* 0x002fc20000010065 */
[----:B------:R-:W-:Y:S01]  /*9060*/  FADD.FTZ R192, R14, R151 ;  /* 0x000000970ec07221 */ /* 0x000fe20000010000 */
[----:B------:R-:W-:-:S01]  /*9070*/  FFMA.FTZ R167, R167, UR42, -R180 ;  /* 0x0000002aa7a77c23 */ /* 0x000fc200080108b4 */
[--C-:B------:R-:W-:Y:S01]  /*9080*/  FFMA.FTZ R138, R138, UR42, -R180.reuse ;  /* 0x0000002a8a8a7c23 */ /* 0x100fe200080108b4 */
[----:B------:R-:W-:-:S01]  /*9090*/  FFMA.FTZ R139, R139, UR42, -R180 ;  /* 0x0000002a8b8b7c23 */ /* 0x000fc200080108b4 */
[----:B------:R-:W-:Y:S01]  /*90a0*/  FADD.FTZ R151, R15, R192 ;  /* 0x000000c00f977221 */ /* 0x000fe20000010000 */
[----:B------:R-:W-:-:S01]  /*90b0*/  FFMA.FTZ R122, R122, UR42, -R180 ;  /* 0x0000002a7a7a7c23 */ /* 0x000fc200080108b4 */
[----:B------:R-:W1:Y:S01]  /*90c0*/  MUFU.EX2 R186, R186 ;  /* 0x000000ba00ba7308 */ /* 0x000e620000000800 */
        /* <DEDUP_REMOVED lines=29> */
[----:B------:R-:W-:-:S02]  /*92a0*/  IMAD.U32 R193, RZ, RZ, UR53 ;  /* 0x00000035ffc17e24 */ /* 0x000fc4000f8e00ff */
[----:B------:R-:W-:-:S01]  /*92b0*/  FFMA.FTZ R99, R99, UR42, -R180 ;  /* 0x0000002a63637c23 */ /* 0x000fc200080108b4 */
[----:B------:R-:W0:Y:S01]  /*92c0*/  MUFU.EX2 R190, R190 ;  /* 0x000000be00be7308 */ /* 0x000e220000000800 */
[----:B--2---:R-:W-:-:S01]  /*92d0*/  FADD.FTZ R2, R188, R3 ;  /* 0x00000003bc027221 */ /* 0x004fc20000010000 */
[--C-:B------:R-:W-:Y:S01]  /*92e0*/  FFMA.FTZ R104, R104, UR42, -R180.reuse ;  /* 0x0000002a68687c23 */ /* 0x100fe200080108b4 */
[----:B------:R-:W-:Y:S01]  /*92f0*/  @!P0 LEA R193, R193, UR41, 0x3 ;  /* 0x00000029c1c18c11 */ /* 0x000fe2000f8e18ff */
[----:B------:R-:W-:-:S04]  /*9300*/  FFMA.FTZ R103, R103, UR42, -R180 ;  /* 0x0000002a67677c23 */ /* 0x000fc800080108b4 */
[----:B------:R-:W2:Y:S01]  /*9310*/  MUFU.EX2 R170, R170 ;  /* 0x000000aa00aa7308 */ /* 0x000ea20000000800 */
[----:B-1----:R-:W-:-:S01]  /*9320*/  FADD.FTZ R3, R189, R2 ;  /* 0x00000002bd037221 */ /* 0x002fc20000010000 */
[----:B------:R-:W-:-:S06]  /*9330*/  FADD.FTZ R2, R168, R151 ;  /* 0x00000097a8027221 */ /* 0x000fcc0000010000 */
        /* <DEDUP_REMOVED lines=119> */
[----:B------:R-:W-:-:S05]  /*9ab0*/  IADD3 R2, -R227, 0xb, RZ ;  /* 0x0000000be3027810 */ /* 0x000fca0007ffe1ff */
[----:B------:R1:W-:Y:S06]  /*9ac0*/  BAR.ARV R2, 0x100 ;  /* 0x000400020000751d */ /* 0x0003ec0000002000 */
[----:B------:R-:W3:Y:S01]  /*9ad0*/  MUFU.EX2 R114, R114 ;  /* 0x0000007200727308 */ /* 0x000ee20000000800 */
[----:B0-----:R-:W-:-:S01]  /*9ae0*/  FADD.FTZ R151, R111, R192 ;  /* 0x000000c06f977221 */ /* 0x001fc20000010000 */
[----:B-1----:R-:W-:Y:S02]  /*9af0*/  @!P0 VIADD R2, R193, 0x2e840 ;  /* 0x0002e840c1028836 */ /* 0x002fe40000000000 */
[----:B--2---:R-:W-:-:S03]  /*9b00*/  FADD.FTZ R192, R112, R3 ;  /* 0x0000000370c07221 */ /* 0x004fc60000010000 */
[----:B------:R-:W-:Y:S01]  /*9b10*/  @!P0 PRMT R2, RZ, 0x654, R2 ;  /* 0x00000654ff028816 */ /* 0x000fe20000000002 */
[----:B------:R-:W0:Y:S03]  /*9b20*/  MUFU.EX2 R113, R113 ;  /* 0x0000007100717308 */ /* 0x000e260000000800 */
[----:B------:R1:W-:Y:S05]  /*9b30*/  @!P0 SYNCS.ARRIVE.TRANS64.RED.A1T0 RZ, [R2+URZ], RZ ;  /* 0x000000ff02ff89a7 */ /* 0x0003ea000810043f */
        /* <DEDUP_REMOVED lines=46> */
.L_x_8062:
        /* <DEDUP_REMOVED lines=14> */
[----:B------:R-:W-:Y:S01]  /*9f00*/  UMOV UR58, UR53 ;  /* 0x00000035003a7c82 */ /* 0x000fe20008000000 */
        /* <DEDUP_REMOVED lines=119> */
.L_x_8053:
[----:B------:R-:W-:-:S06]  /*a680*/  UISETP.GE.AND UP0, UPT, UR57, UR39, UPT ;  /* 0x000000273900728c */ /* 0x000fcc000bf06270 */
[----:B------:R-:W-:-:S13]  /*a690*/  PLOP3.LUT P2, PT, PT, PT, UP0, 0x80, 0x0 ;  /* 0x000000000000781c */ /* 0x000fda0003f4f008 */
[----:B------:R-:W-:Y:S05]  /*a6a0*/  @!P2 BRA `(.L_x_8064) ;  /* 0x00000034008ca947 */ /* 0x000fea0003800000 */
[----:B------:R-:W-:Y:S01]  /*a6b0*/  IMAD.MOV.U32 R6, RZ, RZ, R5 ;  /* 0x000000ffff067224 */ /* 0x000fe200078e0005 */
[----:B------:R-:W-:Y:S01]  /*a6c0*/  UMOV UR52, UR48 ;  /* 0x0000003000347c82 */ /* 0x000fe20008000000 */
[----:B------:R-:W-:Y:S01]  /*a6d0*/  IMAD.MOV.U32 R7, RZ, RZ, R0 ;  /* 0x000000ffff077224 */ /* 0x000fe200078e0000 */
[----:B------:R-:W-:-:S06]  /*a6e0*/  UMOV UR51, UR53 ;  /* 0x0000003500337c82 */ /* 0x000fcc0008000000 */
.L_x_8074:
        /* <DEDUP_REMOVED lines=9> */
.L_x_8066:
[----:B------:R-:W-:Y:S01]  /*a780*/  ULEA UR6, UR53, UR41, 0x3 ;  /* 0x0000002935067291 */ /* 0x000fe2000f8e183f */
[----:B------:R-:W-:-:S05]  /*a790*/  IMAD.U32 R0, RZ, RZ, UR48 ;  /* 0x00000030ff007e24 */ /* 0x000fca000f8e00ff */
[----:B------:R-:W-:-:S04]  /*a7a0*/  SHF.L.U32 R0, R0, 0x1f, RZ ;  /* 0x0000001f00007819 */ /* 0x000fc800000006ff */
[----:B------:R0:W1:Y:S01]  /*a7b0*/  SYNCS.PHASECHK.TRANS64.TRYWAIT P2, [UR6+0x2e830], R0 ;  /* 0x02e83000ff0075a7 */ /* 0x0000620008040146 */
[----:B------:R-:W-:Y:S05]  /*a7c0*/  @!P1 BRA `(.L_x_8067) ;  /* 0x0000000000049947 */ /* 0x000fea0003800000 */
[----:B------:R-:W-:Y:S01]  /*a7d0*/  BPT.TRAP 0x1 ;  /* 0x000000040000795c */ /* 0x000fe20000300000 */
.L_x_8067:
[----:B-1----:R-:W-:Y:S05]  /*a7e0*/  @P2 BRA `(.L_x_8065) ;  /* 0x0000000000082947 */ /* 0x002fea0003800000 */
[----:B------:R-:W1:Y:S02]  /*a7f0*/  SYNCS.PHASECHK.TRANS64.TRYWAIT P2, [UR6+0x2e830], R0 ;  /* 0x02e83000ff0075a7 */ /* 0x000e640008040146 */
[----:B-1----:R-:W-:Y:S05]  /*a800*/  @!P2 BRA `(.L_x_8068) ;  /* 0x000000e4004ca947 */ /* 0x002fea0003800000 */
.L_x_8065:
[----:B-1----:R-:W1:Y:S01]  /*a810*/  S2R R5, SR_TID.X ;  /* 0x0000000000057919 */ /* 0x002e620000002100 */
[----:B------:R-:W-:Y:S01]  /*a820*/  R2UR UR56, R4 ;  /* 0x00000000043872ca */ /* 0x000fe200000e0000 */
[----:B------:R-:W-:Y:S01]  /*a830*/  UMOV UR19, 0x40000040 ;  /* 0x4000004000137882 */ /* 0x000fe20000000000 */
[----:B------:R-:W-:Y:S01]  /*a840*/  UMOV UR20, UR16 ;  /* 0x0000001000147c82 */ /* 0x000fe20008000000 */
[----:B------:R-:W-:Y:S01]  /*a850*/  UMOV UR21, UR17 ;  /* 0x0000001100157c82 */ /* 0x000fe20008000000 */
        /* <DEDUP_REMOVED lines=9> */
[----:B------:R-:W-:Y:S01]  /*a8f0*/  UIMAD UR56, UR53, 0x700, UR56 ;  /* 0x00000700353878a4 */ /* 0x000fe2000f8e0238 */
[----:B------:R-:W-:Y:S01]  /*a900*/  UMOV UR35, 0x40000040 ;  /* 0x4000004000237882 */ /* 0x000fe20000000000 */
[----:B------:R-:W-:-:S02]  /*a910*/  UMOV UR7, 0x40000040 ;  /* 0x4000004000077882 */ /* 0x000fc40000000000 */
[----:B------:R-:W-:Y:S02]  /*a920*/  UIADD3 UR22, UR56, 0x100, URZ ;  /* 0x0000010038167890 */ /* 0x000fe4000fffe03f */
[----:B------:R-:W-:Y:S02]  /*a930*/  UIADD3 UR26, UR56, 0x200, URZ ;  /* 0x00000200381a7890 */ /* 0x000fe4000fffe03f */
[----:B------:R-:W-:Y:S01]  /*a940*/  UMOV UR18, UR56 ;  /* 0x0000003800127c82 */ /* 0x000fe20008000000 */
[----:B------:R-:W-:Y:S02]  /*a950*/  UIADD3 UR30, UR56, 0x300, URZ ;  /* 0x00000300381e7890 */ /* 0x000fe4000fffe03f */
[----:B------:R-:W-:Y:S02]  /*a960*/  UIADD3 UR34, UR56, 0x400, URZ ;  /* 0x0000040038227890 */ /* 0x000fe4000fffe03f */
[----:B------:R-:W-:Y:S02]  /*a970*/  UIADD3 UR6, UR56, 0x2, URZ ;  /* 0x0000000238067890 */ /* 0x000fe4000fffe03f */
[----:B------:R-:W-:Y:S01]  /*a980*/  UIADD3 UR10, UR56, 0x602, URZ ;  /* 0x00000602380a7890 */ /* 0x000fe2000fffe03f */
[----:B------:R-:W-:Y:S01]  /*a990*/  UMOV UR11, 0x40000040 ;  /* 0x40000040000b7882 */ /* 0x000fe20000000000 */
[----:B-1----:R-:W-:Y:S01]  /*a9a0*/  SHF.R.U32.HI R5, RZ, 0x7, R5 ;  /* 0x00000007ff057819 */ /* 0x002fe20000011605 */
[----:B------:R-:W-:Y:S01]  /*a9b0*/  UIADD3 UR14, UR56, 0x6, URZ ;  /* 0x00000006380e7890 */ /* 0x000fe2000fffe03f */
[----:B------:R-:W-:-:S03]  /*a9c0*/  UMOV UR15, 0x40000040 ;  /* 0x40000040000f7882 */ /* 0x000fc60000000000 */
        /* <DEDUP_REMOVED lines=158> */
.L_x_8070:
[----:B------:R-:W-:Y:S01]  /*b3b0*/  ULEA UR6, UR51, UR41, 0x3 ;  /* 0x0000002933067291 */ /* 0x000fe2000f8e183f */
[----:B------:R-:W-:-:S05]  /*b3c0*/  IMAD.U32 R0, RZ, RZ, UR52 ;  /* 0x00000034ff007e24 */ /* 0x000fca000f8e00ff */
[----:B------:R-:W-:-:S04]  /*b3d0*/  SHF.L.U32 R0, R0, 0x1f, RZ ;  /* 0x0000001f00007819 */ /* 0x000fc800000006ff */
[----:B------:R0:W1:Y:S01]  /*b3e0*/  SYNCS.PHASECHK.TRANS64.TRYWAIT P2, [UR6+0x2e850], R0 ;  /* 0x02e85000ff0075a7 */ /* 0x0000620008040146 */
[----:B------:R-:W-:Y:S05]  /*b3f0*/  @!P1 BRA `(.L_x_8071) ;  /* 0x0000000000049947 */ /* 0x000fea0003800000 */
[----:B------:R-:W-:Y:S01]  /*b400*/  BPT.TRAP 0x1 ;  /* 0x000000040000795c */ /* 0x000fe20000300000 */
.L_x_8071:
[----:B-1----:R-:W-:Y:S05]  /*b410*/  @P2 BRA `(.L_x_8069) ;  /* 0x0000000000082947 */ /* 0x002fea0003800000 */
[----:B------:R-:W1:Y:S02]  /*b420*/  SYNCS.PHASECHK.TRANS64.TRYWAIT P2, [UR6+0x2e850], R0 ;  /* 0x02e85000ff0075a7 */ /* 0x000e640008040146 */
[----:B-1----:R-:W-:Y:S05]  /*b430*/  @!P2 BRA `(.L_x_8072) ;  /* 0x000000d80058a947 */ /* 0x002fea0003800000 */
.L_x_8069:
        /* <DEDUP_REMOVED lines=143> */
[--C-:B------:R-:W-:Y:S01]  /*bd30*/  FFMA.FTZ R169, R172, UR42, -R8.reuse ;  /* 0x0000002aaca97c23 */ /* 0x100fe20008010808 */
[----:B------:R-:W-:-:S01]  /*bd40*/  FFMA.FTZ R9, R184, UR42, -R8 ;  /* 0x0000002ab8097c23 */ /* 0x000fc20008010808 */
[--C-:B------:R-:W-:Y:S01]  /*bd50*/  FFMA.FTZ R172, R173, UR42, -R8.reuse ;  /* 0x0000002aadac7c23 */ /* 0x100fe20008010808 */
[----:B------:R-:W-:-:S01]  /*bd60*/  FFMA.FTZ R173, R176, UR42, -R8 ;  /* 0x0000002ab0ad7c23 */ /* 0x000fc20008010808 */
[----:B------:R-:W-:Y:S02]  /*bd70*/  IMAD.U32 R184, RZ, RZ, UR42 ;  /* 0x0000002affb87e24 */ /* 0x000fe4000f8e00ff */
[----:B------:R-:W-:-:S01]  /*bd80*/  FFMA.FTZ R176, R177, UR42, -R8 ;  /* 0x0000002ab1b07c23 */ /* 0x000fc20008010808 */
[--C-:B------:R-:W-:Y:S01]  /*bd90*/  FFMA.FTZ R177, R180, UR42, -R8.reuse ;  /* 0x0000002ab4b17c23 */ /* 0x100fe20008010808 */
[----:B------:R-:W-:Y:S01]  /*bda0*/  FMUL.FTZ R12, R7, UR42 ;  /* 0x0000002a070c7c20 */ /* 0x000fe20008410000 */
        /* <DEDUP_REMOVED lines=53> */
[C---:B------:R-:W-:Y:S01]  /*c100*/  FADD.FTZ R7, -R5.reuse, R6 ;  /* 0x0000000605077221 */ /* 0x040fe20000010100 */
[----:B------:R-:W-:-:S01]  /*c110*/  FFMA.FTZ R8, R5, R184, -8 ;  /* 0xc100000005087423 */ /* 0x000fc200000100b8 */
        /* <DEDUP_REMOVED lines=64> */
[----:B------:R2:W3:Y:S01]  /*c520*/  MUFU.EX2 R12, R189 ;  /* 0x000000bd000c7308 */ /* 0x0004e20000000800 */
[----:B-1----:R-:W-:-:S01]  /*c530*/  FADD.FTZ R3, R11, R192 ;  /* 0x000000c00b037221 */ /* 0x002fc20000010000 */
[--C-:B------:R-:W-:Y:S01]  /*c540*/  FFMA.FTZ R95, R95, UR42, -R8.reuse ;  /* 0x0000002a5f5f7c23 */ /* 0x100fe20008010808 */
[----:B------:R-:W-:-:S01]  /*c550*/  FFMA.FTZ R98, R98, UR42, -R8 ;  /* 0x0000002a62627c23 */ /* 0x000fc20008010808 */
[----:B------:R-:W-:-:S02]  /*c560*/  IMAD.U32 R194, RZ, RZ, UR53 ;  /* 0x00000035ffc27e24 */ /* 0x000fc4000f8e00ff */
[----:B------:R-:W-:-:S01]  /*c570*/  FFMA.FTZ R99, R99, UR42, -R8 ;  /* 0x0000002a63637c23 */ /* 0x000fc20008010808 */
[--C-:B------:R-:W-:Y:S01]  /*c580*/  FFMA.FTZ R102, R102, UR42, -R8.reuse ;  /* 0x0000002a66667c23 */ /* 0x100fe20008010808 */
[----:B------:R-:W-:-:S01]  /*c590*/  FFMA.FTZ R103, R103, UR42, -R8 ;  /* 0x0000002a67677c23 */ /* 0x000fc20008010808 */
[----:B------:R-:W1:Y:S01]  /*c5a0*/  MUFU.EX2 R186, R186 ;  /* 0x000000ba00ba7308 */ /* 0x000e620000000800 */
[----:B--2---:R-:W-:-:S01]  /*c5b0*/  FFMA.FTZ R189, R198, UR42, -R8 ;  /* 0x0000002ac6bd7c23 */ /* 0x004fc20008010808 */
        /* <DEDUP_REMOVED lines=198> */
[----:B------:R-:W-:-:S05]  /*d220*/  @!P0 LEA R2, R194, UR41, 0x3 ;  /* 0x00000029c2028c11 */ /* 0x000fca000f8e18ff */
[----:B------:R-:W-:Y:S01]  /*d230*/  @!P0 VIADD R2, R2, 0x2e840 ;  /* 0x0002e84002028836 */ /* 0x000fe20000000000 */
[----:B------:R-:W0:Y:S01]  /*d240*/  MUFU.EX2 R90, R90 ;  /* 0x0000005a005a7308 */ /* 0x000e220000000800 */
[----:B--2---:R-:W-:-:S03]  /*d250*/  FADD.FTZ R191, R119, R192 ;  /* 0x000000c077bf7221 */ /* 0x004fc60000010000 */
[----:B------:R-:W-:Y:S01]  /*d260*/  @!P0 PRMT R2, RZ, 0x654, R2 ;  /* 0x00000654ff028816 */ /* 0x000fe20000000002 */
[----:B------:R2:W-:Y:S06]  /*d270*/  BAR.ARV R193, 0x100 ;  /* 0x000400c10000751d */ /* 0x0005ec0000002000 */
[----:B------:R-:W3:Y:S01]  /*d280*/  MUFU.EX2 R89, R89 ;  /* 0x0000005900597308 */ /* 0x000ee20000000800 */
[----:B-1----:R-:W-:-:S01]  /*d290*/  FADD.FTZ R192, R88, R3 ;  /* 0x0000000358c07221 */ /* 0x002fc20000010000 */
        /* <DEDUP_REMOVED lines=11> */
[----:B------:R-:W1:Y:S01]  /*d350*/  MUFU.EX2 R96, R96 ;  /* 0x0000006000607308 */ /* 0x000e620000000800 */
[----:B0-----:R-:W-:-:S07]  /*d360*/  FADD.FTZ R3, R93, R8 ;  /* 0x000000085d037221 */ /* 0x001fce0000010000 */
[----:B------:R-:W0:Y:S01]  /*d370*/  MUFU.EX2 R98, R98 ;  /* 0x0000006200627308 */ /* 0x000e220000000800 */
[----:B----4-:R-:W-:-:S07]  /*d380*/  FADD.FTZ R191, R95, R192 ;  /* 0x000000c05fbf7221 */ /* 0x010fce0000010000 */
[----:B------:R-:W3:Y:S01]  /*d390*/  MUFU.EX2 R97, R97 ;  /* 0x0000006100617308 */ /* 0x000ee20000000800 */
[----:B-1----:R-:W-:-:S07]  /*d3a0*/  FADD.FTZ R2, R96, R3 ;  /* 0x0000000360027221 */ /* 0x002fce0000010000 */
[----:B------:R-:W1:Y:S01]  /*d3b0*/  MUFU.EX2 R99, R99 ;  /* 0x0000006300637308 */ /* 0x000e620000000800 */
[----:B0-----:R-:W-:-:S07]  /*d3c0*/  FADD.FTZ R8, R98, R191 ;  /* 0x000000bf62087221 */ /* 0x001fce0000010000 */
[----:B------:R-:W0:Y:S01]  /*d3d0*/  MUFU.EX2 R100, R100 ;  /* 0x0000006400647308 */ /* 0x000e220000000800 */
[----:B---3--:R-:W-:-:S07]  /*d3e0*/  FADD.FTZ R3, R97, R2 ;  /* 0x0000000261037221 */ /* 0x008fce0000010000 */
[----:B------:R-:W3:Y:S01]  /*d3f0*/  MUFU.EX2 R102, R102 ;  /* 0x0000006600667308 */ /* 0x000ee20000000800 */
[----:B-1----:R-:W-:-:S07]  /*d400*/  FADD.FTZ R191, R99, R8 ;  /* 0x0000000863bf7221 */ /* 0x002fce0000010000 */
[----:B------:R-:W1:Y:S01]  /*d410*/  MUFU.EX2 R101, R101 ;  /* 0x0000006500657308 */ /* 0x000e620000000800 */
[----:B0-----:R-:W-:-:S07]  /*d420*/  FADD.FTZ R2, R100, R3 ;  /* 0x0000000364027221 */ /* 0x001fce0000010000 */
[----:B------:R-:W0:Y:S01]  /*d430*/  MUFU.EX2 R103, R103 ;  /* 0x0000006700677308 */ /* 0x000e220000000800 */
[----:B---3--:R-:W-:-:S01]  /*d440*/  FADD.FTZ R8, R102, R191 ;  /* 0x000000bf66087221 */ /* 0x008fc20000010000 */
[----:B-1----:R-:W-:-:S03]  /*d450*/  FADD.FTZ R3, R101, R2 ;  /* 0x0000000265037221 */ /* 0x002fc60000010000 */
[----:B0-----:R-:W-:Y:S01]  /*d460*/  FADD.FTZ R2, R103, R8 ;  /* 0x0000000867027221 */ /* 0x001fe20000010000 */
[----:B--2---:R-:W-:Y:S06]  /*d470*/  @!P1 BRA `(.L_x_8073) ;  /* 0x0000000000049947 */ /* 0x004fec0003800000 */
[----:B------:R-:W-:Y:S01]  /*d480*/  BPT.TRAP 0x1 ;  /* 0x000000040000795c */ /* 0x000fe20000300000 */
.L_x_8073:
        /* <DEDUP_REMOVED lines=132> */
[----:B------:R-:W-:Y:S06]  /*dcd0*/  @P2 BRA `(.L_x_8074) ;  /* 0xffffffc800842947 */ /* 0x000fec000383ffff */
.L_x_8064:
[----:B------:R-:W-:Y:S06]  /*dce0*/  BAR.ARV 0x8, 0x180 ;  /* 0x0206000000007b1d */ /* 0x000fec0000002000 */
[----:B------:R-:W-:Y:S05]  /*dcf0*/  @!P1 BRA `(.L_x_8075) ;  /* 0x0000000000049947 */ /* 0x000fea0003800000 */
[----:B------:R-:W-:Y:S01]  /*dd00*/  BPT.TRAP 0x1 ;  /* 0x000000040000795c */ /* 0x000fe20000300000 */
.L_x_8075:
[----:B------:R-:W-:Y:S01]  /*dd10*/  ULEA UR5, UR53, UR41, 0x3 ;  /* 0x0000002935057291 */ /* 0x000fe2000f8e183f */
[----:B------:R-:W-:-:S05]  /*dd20*/  IMAD.U32 R4, RZ, RZ, UR48 ;  /* 0x00000030ff047e24 */ /* 0x000fca000f8e00ff */
[----:B------:R-:W-:-:S04]  /*dd30*/  SHF.L.U32 R4, R4, 0x1f, RZ ;  /* 0x0000001f04047819 */ /* 0x000fc800000006ff */
[----:B------:R0:W1:Y:S01]  /*dd40*/  SYNCS.PHASECHK.TRANS64.TRYWAIT P0, [UR5+0x2e850], R4 ;  /* 0x02e85004ff0075a7 */ /* 0x0000620008000145 */
[----:B------:R-:W-:Y:S05]  /*dd50*/  @!P1 BRA `(.L_x_8076) ;  /* 0x0000000000049947 */ /* 0x000fea0003800000 */
[----:B------:R-:W-:Y:S01]  /*dd60*/  BPT.TRAP 0x1 ;  /* 0x000000040000795c */ /* 0x000fe20000300000 */
.L_x_8076:
[----:B-1----:R-:W-:Y:S05]  /*dd70*/  @P0 BRA `(.L_x_8077) ;  /* 0x0000000000080947 */ /* 0x002fea0003800000 */
[----:B------:R-:W1:Y:S02]  /*dd80*/  SYNCS.PHASECHK.TRANS64.TRYWAIT P0, [UR5+0x2e850], R4 ;  /* 0x02e85004ff0075a7 */ /* 0x000e640008000145 */
[----:B-1----:R-:W-:Y:S05]  /*dd90*/  @!P0 BRA `(.L_x_8078) ;  /* 0x000000b000188947 */ /* 0x002fea0003800000 */
.L_x_8077:
[----:B------:R-:W-:Y:S01]  /*dda0*/  UIADD3 UR41, UR41, 0x400, URZ ;  /* 0x0000040029297890 */ /* 0x000fe2000fffe03f */
[----:B------:R-:W-:Y:S01]  /*ddb0*/  WARPGROUP.ARRIVE ;  /* 0x00000000000079c5 */ /* 0x000fe20000000000 */
[----:B------:R-:W-:Y:S02]  /*ddc0*/  UMOV UR7, 0xc0000010 ;  /* 0xc000001000077882 */ /* 0x000fe40000000000 */
        /* <DEDUP_REMOVED lines=21> */
[----:B------:R-:W-:Y:S02]  /*df20*/  ULDC.64 UR6, c[0x0][0x9a0] ;  /* 0x0002680000067ab9 */ /* 0x000fe40000000a00 */
[----:B------:R-:W-:-:S04]  /*df30*/  ISETP.NE.U32.AND P0, PT, RZ, UR6, PT ;  /* 0x00000006ff007c0c */ /* 0x000fc8000bf05070 */
[----:B------:R-:W-:-:S13]  /*df40*/  ISETP.NE.AND.EX P0, PT, RZ, UR7, PT, P0 ;  /* 0x00000007ff007c0c */ /* 0x000fda000bf05300 */
[----:B------:R-:W0:Y:S08]  /*df50*/  @P0 LDC.64 R8, c[0x0][0x9c8] ;  /* 0x00027200ff080b82 */ /* 0x000e300000000a00 */
[----:B------:R-:W2:Y:S01]  /*df60*/  @P0 LDC.64 R10, c[0x0][0x9d0] ;  /* 0x00027400ff0a0b82 */ /* 0x000ea20000000a00 */
[C---:B01----:R-:W-:Y:S02]  /*df70*/  @P0 IMAD R4, R8.reuse, UR43, RZ ;  /* 0x0000002b08040c24 */ /* 0x043fe4000f8e02ff */
[----:B------:R-:W-:-:S04]  /*df80*/  @P0 IMAD.WIDE.U32 R6, R8, UR44, RZ ;  /* 0x0000002c08060c25 */ /* 0x000fc8000f8e00ff */
[----:B------:R-:W-:Y:S02]  /*df90*/  @P0 IMAD R9, R9, UR44, R4 ;  /* 0x0000002c09090c24 */ /* 0x000fe4000f8e0204 */
[----:B------:R-:W-:Y:S02]  /*dfa0*/  IMAD.MOV.U32 R4, RZ, RZ, 0x3f800000 ;  /* 0x3f800000ff047424 */ /* 0x000fe400078e00ff */
[----:B------:R-:W-:Y:S02]  /*dfb0*/  @P0 IMAD.IADD R7, R7, 0x1, R9 ;  /* 0x0000000107070824 */ /* 0x000fe400078e0209 */
[----:B--2---:R-:W-:-:S04]  /*dfc0*/  @P0 IMAD.WIDE.U32 R6, R10, UR45, R6 ;  /* 0x0000002d0a060c25 */ /* 0x004fc8000f8e0006 */
[----:B------:R-:W-:Y:S01]  /*dfd0*/  @P0 IMAD R7, R11, UR45, R7 ;  /* 0x0000002d0b070c24 */ /* 0x000fe2000f8e0207 */
[----:B------:R-:W-:Y:S01]  /*dfe0*/  @P0 LEA R8, P2, R6, UR6, 0x2 ;  /* 0x0000000606080c11 */ /* 0x000fe2000f8410ff */
[----:B------:R-:W-:-:S03]  /*dff0*/  UIADD3 UR6, UR4, 0x400, URZ ;  /* 0x0000040004067890 */ /* 0x000fc6000fffe03f */
[----:B------:R-:W-:Y:S01]  /*e000*/  @P0 LEA.HI.X R9, R6, UR7, R7, 0x2, P2 ;  /* 0x0000000706090c11 */ /* 0x000fe200090f1407 */
[----:B------:R-:W-:-:S04]  /*e010*/  UMOV UR7, 0xc0000010 ;  /* 0xc000001000077882 */ /* 0x000fc80000000000 */
        /* <DEDUP_REMOVED lines=27> */
[----:B------:R-:W-:Y:S01]  /*e1d0*/  IMAD.MOV.U32 R11, RZ, RZ, RZ ;  /* 0x000000ffff0b7224 */ /* 0x000fe200078e00ff */
[----:B------:R-:W-:Y:S02]  /*e1e0*/  WARPGROUP.DEPBAR.LE gsb0, 0x0 ;  /* 0x00008000000079c5 */ /* 0x000fe40000010000 */
[----:B------:R-:W-:-:S06]  /*e1f0*/  WARPGROUP.ARRIVE ;  /* 0x00000000000079c5 */ /* 0x000fcc0000000000 */
[----:B------:R-:W-:Y:S01]  /*e200*/  QGMMA.64x128x32.F32.E4M3.E4M3 R24, R200, gdesc[UR4], R24, gsb0 ;  /* 0x01e00004c8187df3 */ /* 0x000fe20008000818 */
[----:B------:R-:W1:Y:S08]  /*e210*/  @P2 MUFU.LG2 R6, R12 ;  /* 0x0000000c00062308 */ /* 0x000e700000000c00 */
[----:B------:R-:W3:Y:S01]  /*e220*/  @P3 MUFU.LG2 R8, R13 ;  /* 0x0000000d00083308 */ /* 0x000ee20000000c00 */
        /* <DEDUP_REMOVED lines=16> */
.L_x_8079:
        /* <DEDUP_REMOVED lines=8> */
[----:B------:R-:W-:Y:S01]  /*e3b0*/  FMUL.FTZ R56, R49, R0 ;  /* 0x0000000031387220 */ /* 0x000fe20000410000 */
[----:B------:R-:W-:Y:S01]  /*e3c0*/  FMUL.FTZ R48, R47, R4 ;  /* 0x000000042f307220 */ /* 0x000fe20000410000 */
        /* <DEDUP_REMOVED lines=64> */
.L_x_8046:
        /* <DEDUP_REMOVED lines=15> */
[----:B------:R-:W2:Y:S01]  /*e8c0*/  LDL R92, [R1+0x40] ;  /* 0x00004000015c7983 */ /* 0x000ea20000100800 */
[----:B0-----:R-:W-:-:S05]  /*e8d0*/  IMAD.SHL.U32 R4, R108, 0x4, RZ ;  /* 0x000000046c047824 */ /* 0x001fca00078e00ff */
[----:B------:R-:W-:Y:S01]  /*e8e0*/  LOP3.LUT R4, R4, 0xc, RZ, 0xc0, !PT ;  /* 0x0000000c04047812 */ /* 0x000fe200078ec0ff */
[----:B------:R-:W-:Y:S03]  /*e8f0*/  BAR.SYNC.DEFER_BLOCKING 0x1, 0x100 ;  /* 0x0044000000007b1d */ /* 0x000fe60000010000 */
[----:B------:R-:W-:-:S05]  /*e900*/  IADD3 R4, P0, R4, UR8, RZ ;  /* 0x0000000804047c10 */ /* 0x000fca000ff1e0ff */
[----:B------:R-:W-:Y:S01]  /*e910*/  IMAD.X R5, RZ, RZ, UR9, P0 ;  /* 0x00000009ff057e24 */ /* 0x000fe200080e06ff */
[----:B------:R-:W-:-:S04]  /*e920*/  ULDC.64 UR8, c[0x0][0xc00] ;  /* 0x0003000000087ab9 */ /* 0x000fc80000000a00 */
[----:B------:R0:W3:Y:S01]  /*e930*/  LDG.E.CONSTANT R24, desc[UR54][R4.64] ;  /* 0x0000003604187981 */ /* 0x0000e2000c1e9900 */
        /* <DEDUP_REMOVED lines=70> */
[----:B--2---:R-:W-:-:S03]  /*eda0*/  IMAD.WIDE R10, R92, 0x2, R20 ;  /* 0x000000025c0a7825 */ /* 0x004fc600078e0214 */
[C---:B------:R-:W-:Y:S02]  /*edb0*/  IADD3 R51, P6, R10.reuse, 0x20, RZ ;  /* 0x000000200a337810 */ /* 0x040fe40007fde0ff */
[C---:B------:R-:W-:Y:S02]  /*edc0*/  IADD3 R55, P1, R10.reuse, 0x40, RZ ;  /* 0x000000400a377810 */ /* 0x040fe40007f3e0ff */
[----:B------:R-:W-:Y:S01]  /*edd0*/  LOP3.LUT R4, R51, 0x380, RZ, 0xc0, !PT ;  /* 0x0000038033047812 */ /* 0x000fe200078ec0ff */
[--C-:B------:R-:W-:Y:S01]  /*ede0*/  IMAD.X R101, RZ, RZ, R11.reuse, P6 ;  /* 0x000000ffff657224 */ /* 0x100fe200030e060b */
[----:B------:R-:W-:Y:S01]  /*edf0*/  LOP3.LUT R6, R55, 0x380, RZ, 0xc0, !PT ;  /* 0x0000038037067812 */ /* 0x000fe200078ec0ff */
[----:B------:R-:W-:Y:S01]  /*ee00*/  IMAD.X R15, RZ, RZ, R11, P1 ;  /* 0x000000ffff0f7224 */ /* 0x000fe200008e060b */
[----:B------:R-:W-:Y:S02]  /*ee10*/  IADD3 R63, P2, R10, 0x60, RZ ;  /* 0x000000600a3f7810 */ /* 0x000fe40007f5e0ff */
[----:B------:R-:W-:-:S02]  /*ee20*/  SHF.R.U64 R4, R4, 0x3, RZ ;  /* 0x0000000304047819 */ /* 0x000fc400000012ff */
[----:B------:R-:W-:Y:S01]  /*ee30*/  SHF.R.U64 R6, R6, 0x3, RZ ;  /* 0x0000000306067819 */ /* 0x000fe200000012ff */
[--C-:B------:R-:W-:Y:S01]  /*ee40*/  IMAD.X R13, RZ, RZ, R11.reuse, P2 ;  /* 0x000000ffff0d7224 */ /* 0x100fe200010e060b */
[C---:B------:R-:W-:Y:S02]  /*ee50*/  IADD3 R71, P3, R10.reuse, 0x4000, RZ ;  /* 0x000040000a477810 */ /* 0x040fe40007f7e0ff */
[C---:B------:R-:W-:Y:S02]  /*ee60*/  IADD3 R75, P4, R10.reuse, 0x4020, RZ ;  /* 0x000040200a4b7810 */ /* 0x040fe40007f9e0ff */
[----:B------:R-:W-:Y:S01]  /*ee70*/  IADD3 R79, P5, R10, 0x4040, RZ ;  /* 0x000040400a4f7810 */ /* 0x000fe20007fbe0ff */
[--C-:B------:R-:W-:Y:S01]  /*ee80*/  IMAD.X R95, RZ, RZ, R11.reuse, P3 ;  /* 0x000000ffff5f7224 */ /* 0x100fe200018e060b */
[----:B------:R-:W-:Y:S01]  /*ee90*/  LOP3.LUT R8, R63, 0x380, RZ, 0xc0, !PT ;  /* 0x000003803f087812 */ /* 0x000fe200078ec0ff */
[--C-:B------:R-:W-:Y:S01]  /*eea0*/  IMAD.X R9, RZ, RZ, R11.reuse, P4 ;  /* 0x000000ffff097224 */ /* 0x100fe200020e060b */
[----:B------:R-:W-:Y:S01]  /*eeb0*/  LOP3.LUT R100, R4, R51, RZ, 0x3c, !PT ;  /* 0x0000003304647212 */ /* 0x000fe200078e3cff */
[----:B------:R-:W-:Y:S01]  /*eec0*/  IMAD.X R7, RZ, RZ, R11, P5 ;  /* 0x000000ffff077224 */ /* 0x000fe200028e060b */
[----:B------:R-:W-:-:S02]  /*eed0*/  LOP3.LUT R14, R6, R55, RZ, 0x3c, !PT ;  /* 0x00000037060e7212 */ /* 0x000fc400078e3cff */
[----:B------:R-:W-:Y:S02]  /*eee0*/  LOP3.LUT R4, R71, 0x380, RZ, 0xc0, !PT ;  /* 0x0000038047047812 */ /* 0x000fe400078ec0ff */
[----:B------:R-:W-:Y:S02]  /*eef0*/  LOP3.LUT R6, R75, 0x380, RZ, 0xc0, !PT ;  /* 0x000003804b067812 */ /* 0x000fe400078ec0ff */
[----:B------:R-:W-:Y:S02]  /*ef00*/  LOP3.LUT R30, R79, 0x380, RZ, 0xc0, !PT ;  /* 0x000003804f1e7812 */ /* 0x000fe400078ec0ff */
[----:B------:R-:W-:Y:S02]  /*ef10*/  IADD3 R83, P6, R10, 0x4060, RZ ;  /* 0x000040600a537810 */ /* 0x000fe40007fde0ff */
[----:B------:R-:W-:Y:S02]  /*ef20*/  SHF.R.U64 R8, R8, 0x3, RZ ;  /* 0x0000000308087819 */ /* 0x000fe400000012ff */
[----:B------:R-:W-:-:S02]  /*ef30*/  SHF.R.U64 R4, R4, 0x3, RZ ;  /* 0x0000000304047819 */ /* 0x000fc400000012ff */
[----:B------:R-:W-:Y:S02]  /*ef40*/  SHF.R.U64 R6, R6, 0x3, RZ ;  /* 0x0000000306067819 */ /* 0x000fe400000012ff */
[----:B------:R-:W-:Y:S02]  /*ef50*/  SHF.R.U64 R30, R30, 0x3, RZ ;  /* 0x000000031e1e7819 */ /* 0x000fe400000012ff */
[----:B------:R-:W-:Y:S01]  /*ef60*/  LOP3.LUT R5, R10, 0x380, RZ, 0xc0, !PT ;  /* 0x000003800a057812 */ /* 0x000fe200078ec0ff */
[----:B---3--:R-:W-:Y:S01]  /*ef70*/  SHFL.IDX PT, R51, R121, R24, 0x1c1f ;  /* 0x001c1f1879337589 */ /* 0x008fe200000e0000 */
[----:B------:R-:W-:Y:S02]  /*ef80*/  LOP3.LUT R12, R8, R63, RZ, 0x3c, !PT ;  /* 0x0000003f080c7212 */ /* 0x000fe400078e3cff */
[----:B------:R-:W-:Y:S01]  /*ef90*/  LOP3.LUT R50, R83, 0x380, RZ, 0xc0, !PT ;  /* 0x0000038053327812 */ /* 0x000fe200078ec0ff */
[----:B------:R-:W-:Y:S01]  /*efa0*/  SHFL.IDX PT, R88, R153, R24, 0x1c1f ;  /* 0x001c1f1899587589 */ /* 0x000fe200000e0000 */
[----:B------:R-:W-:-:S02]  /*efb0*/  LOP3.LUT R94, R4, R71, RZ, 0x3c, !PT ;  /* 0x00000047045e7212 */ /* 0x000fc400078e3cff */
[----:B------:R-:W-:Y:S01]  /*efc0*/  LOP3.LUT R8, R6, R75, RZ, 0x3c, !PT ;  /* 0x0000004b06087212 */ /* 0x000fe200078e3cff */
[----:B------:R-:W-:Y:S01]  /*efd0*/  SHFL.IDX PT, R86, R149, R24, 0x1c1f ;  /* 0x001c1f1895567589 */ /* 0x000fe200000e0000 */
[----:B------:R-:W-:Y:S02]  /*efe0*/  LOP3.LUT R6, R30, R79, RZ, 0x3c, !PT ;  /* 0x0000004f1e067212 */ /* 0x000fe400078e3cff */
[----:B------:R-:W-:Y:S01]  /*eff0*/  SHF.R.U64 R5, R5, 0x3, RZ ;  /* 0x0000000305057819 */ /* 0x000fe200000012ff */
[----:B------:R-:W-:Y:S01]  /*f000*/  SHFL.IDX PT, R55, R115, R24, 0x1c1f ;  /* 0x001c1f1873377589 */ /* 0x000fe200000e0000 */
[----:B------:R-:W-:Y:S02]  /*f010*/  SHF.R.U64 R50, R50, 0x3, RZ ;  /* 0x0000000332327819 */ /* 0x000fe400000012ff */
[----:B------:R-:W-:Y:S01]  /*f020*/  MOV R94, R94 ;  /* 0x0000005e005e7202 */ /* 0x000fe20000000f00 */
[----:B------:R-:W-:Y:S01]  /*f030*/  SHFL.IDX PT, R82, R145, R24, 0x1c1f ;  /* 0x001c1f1891527589 */ /* 0x000fe200000e0000 */
[----:B------:R-:W-:-:S02]  /*f040*/  MOV R95, R6 ;  /* 0x00000006005f7202 */ /* 0x000fc40000000f00 */
[----:B------:R-:W-:Y:S01]  /*f050*/  LOP3.LUT R10, R5, R10, RZ, 0x3c, !PT ;  /* 0x0000000a050a7212 */ /* 0x000fe200078e3cff */
[----:B------:R-:W-:Y:S01]  /*f060*/  IMAD.X R5, RZ, RZ, R11, P6 ;  /* 0x000000ffff057224 */ /* 0x000fe200030e060b */
[----:B------:R-:W-:Y:S01]  /*f070*/  LOP3.LUT R6, R24, 0x2, RZ, 0x3c, !PT ;  /* 0x0000000218067812 */ /* 0x000fe200078e3cff */
[----:B------:R-:W-:Y:S01]  /*f080*/  SHFL.IDX PT, R52, R119, R24, 0x1c1f ;  /* 0x001c1f1877347589 */ /* 0x000fe200000e0000 */
[----:B------:R-:W-:Y:S02]  /*f090*/  LOP3.LUT R4, R50, R83, RZ, 0x3c, !PT ;  /* 0x0000005332047212 */ /* 0x000fe400078e3cff */
        /* <DEDUP_REMOVED lines=9> */
[----:B------:R-:W1:Y:S04]  /*f130*/  SHFL.IDX PT, R87, R26, R6, 0x1c1f ;  /* 0x001c1f061a577589 */ /* 0x000e6800000e0000 */
[----:B------:R-:W-:Y:S04]  /*f140*/  SHFL.IDX PT, R45, R45, R6, 0x1c1f ;  /* 0x001c1f062d2d7589 */ /* 0x000fe800000e0000 */
[----:B------:R-:W-:Y:S04]  /*f150*/  SHFL.IDX PT, R46, R46, R6, 0x1c1f ;  /* 0x001c1f062e2e7589 */ /* 0x000fe800000e0000 */
[----:B------:R-:W-:Y:S04]  /*f160*/  SHFL.IDX PT, R4, R155, R24, 0x1c1f ;  /* 0x001c1f189b047589 */ /* 0x000fe800000e0000 */
[----:B------:R-:W-:Y:S04]  /*f170*/  SHFL.IDX PT, R54, R117, R24, 0x1c1f ;  /* 0x001c1f1875367589 */ /* 0x000fe800000e0000 */
[----:B------:R-:W-:Y:S01]  /*f180*/  SHFL.IDX PT, R57, R57, R24, 0x1c1f ;  /* 0x001c1f1839397589 */ /* 0x000fe200000e0000 */
[----:B0-----:R-:W-:-:S02]  /*f190*/  SEL R92, R88, R25, P0 ;  /* 0x00000019585c7207 */ /* 0x001fc40000000000 */
[----:B------:R-:W-:Y:S01]  /*f1a0*/  SEL R88, R25, R88, P0 ;  /* 0x0000005819587207 */ /* 0x000fe20000000000 */
[----:B------:R-:W-:Y:S01]  /*f1b0*/  SHFL.IDX PT, R106, R59, R24, 0x1c1f ;  /* 0x001c1f183b6a7589 */ /* 0x000fe200000e0000 */
[----:B-1----:R-:W-:Y:S02]  /*f1c0*/  SEL R90, R86, R87, P0 ;  /* 0x00000057565a7207 */ /* 0x002fe40000000000 */
[----:B------:R-:W-:Y:S01]  /*f1d0*/  SEL R86, R87, R86, P0 ;  /* 0x0000005657567207 */ /* 0x000fe20000000000 */
[----:B------:R-:W-:Y:S04]  /*f1e0*/  SHFL.IDX PT, R27, R27, R6, 0x1c1f ;  /* 0x001c1f061b1b7589 */ /* 0x000fe800000e0000 */
[----:B------:R-:W0:Y:S04]  /*f1f0*/  SHFL.IDX PT, R83, R28, R6, 0x1c1f ;  /* 0x001c1f061c537589 */ /* 0x000e2800000e0000 */
[----:B------:R-:W-:Y:S04]  /*f200*/  SHFL.IDX PT, R47, R47, R6, 0x1c1f ;  /* 0x001c1f062f2f7589 */ /* 0x000fe800000e0000 */
[----:B------:R-:W1:Y:S04]  /*f210*/  SHFL.IDX PT, R49, R49, R6, 0x1c1f ;  /* 0x001c1f0631317589 */ /* 0x000e6800000e0000 */
[----:B------:R-:W-:Y:S04]  /*f220*/  SHFL.IDX PT, R48, R48, R6, 0x1c1f ;  /* 0x001c1f0630307589 */ /* 0x000fe800000e0000 */
[----:B------:R-:W-:Y:S04]  /*f230*/  SHFL.IDX PT, R5, R151, R24, 0x1c1f ;  /* 0x001c1f1897057589 */ /* 0x000fe800000e0000 */
[----:B------:R-:W-:Y:S04]  /*f240*/  SHFL.IDX PT, R78, R141, R24, 0x1c1f ;  /* 0x001c1f188d4e7589 */ /* 0x000fe800000e0000 */
[----:B------:R-:W-:Y:S01]  /*f250*/  SHFL.IDX PT, R53, R53, R24, 0x1c1f ;  /* 0x001c1f1835357589 */ /* 0x000fe200000e0000 */
[----:B0-----:R-:W-:-:S02]  /*f260*/  SEL R84, R82, R83, P0 ;  /* 0x0000005352547207 */ /* 0x001fc40000000000 */
[----:B------:R-:W-:Y:S01]  /*f270*/  SEL R82, R83, R82, P0 ;  /* 0x0000005253527207 */ /* 0x000fe20000000000 */
[----:B------:R-:W-:Y:S04]  /*f280*/  SHFL.IDX PT, R56, R113, R24, 0x1c1f ;  /* 0x001c1f1871387589 */ /* 0x000fe800000e0000 */
[----:B------:R-:W0:Y:S04]  /*f290*/  SHFL.IDX PT, R8, R29, R6, 0x1c1f ;  /* 0x001c1f061d087589 */ /* 0x000e2800000e0000 */
[----:B------:R-:W2:Y:S04]  /*f2a0*/  SHFL.IDX PT, R79, R32, R6, 0x1c1f ;  /* 0x001c1f06204f7589 */ /* 0x000ea800000e0000 */
[----:B------:R1:W-:Y:S04]  /*f2b0*/  SHFL.IDX PT, R28, R43, R6, 0x1c1f ;  /* 0x001c1f062b1c7589 */ /* 0x0003e800000e0000 */
[----:B------:R3:W-:Y:S04]  /*f2c0*/  SHFL.IDX PT, R59, R93, R6, 0x1c1f ;  /* 0x001c1f065d3b7589 */ /* 0x0007e800000e0000 */
[----:B------:R-:W-:Y:S01]  /*f2d0*/  SHFL.IDX PT, R7, R147, R24, 0x1c1f ;  /* 0x001c1f1893077589 */ /* 0x000fe200000e0000 */
[----:B-1----:R-:W-:-:S03]  /*f2e0*/  SEL R43, R54, R49, P0 ;  /* 0x00000031362b7207 */ /* 0x002fc60000000000 */
[----:B------:R-:W-:Y:S01]  /*f2f0*/  SHFL.IDX PT, R74, R137, R24, 0x1c1f ;  /* 0x001c1f18894a7589 */ /* 0x000fe200000e0000 */
[----:B---3--:R-:W-:-:S03]  /*f300*/  SEL R93, R4, R27, P0 ;  /* 0x0000001b045d7207 */ /* 0x008fc60000000000 */
[----:B------:R-:W-:Y:S01]  /*f310*/  SHFL.IDX PT, R66, R81, R24, 0x1c1f ;  /* 0x001c1f1851427589 */ /* 0x000fe200000e0000 */
[----:B0-----:R-:W-:-:S03]  /*f320*/  SEL R87, R8, R5, P0 ;  /* 0x0000000508577207 */ /* 0x001fc60000000000 */
[----:B------:R-:W-:Y:S01]  /*f330*/  SHFL.IDX PT, R64, R85, R24, 0x1c1f ;  /* 0x001c1f1855407589 */ /* 0x000fe200000e0000 */
[----:B--2---:R-:W-:Y:S02]  /*f340*/  SEL R80, R78, R79, P0 ;  /* 0x0000004f4e507207 */ /* 0x004fe40000000000 */
[----:B------:R-:W-:Y:S01]  /*f350*/  SEL R78, R79, R78, P0 ;  /* 0x0000004e4f4e7207 */ /* 0x000fe20000000000 */
[----:B------:R-:W-:Y:S04]  /*f360*/  SHFL.IDX PT, R102, R69, R24, 0x1c1f ;  /* 0x001c1f1845667589 */ /* 0x000fe800000e0000 */
[----:B------:R-:W-:Y:S04]  /*f370*/  SHFL.IDX PT, R72, R65, R24, 0x1c1f ;  /* 0x001c1f1841487589 */ /* 0x000fe800000e0000 */
[----:B------:R0:W1:Y:S04]  /*f380*/  SHFL.IDX PT, R10, R34, R6, 0x1c1f ;  /* 0x001c1f06220a7589 */ /* 0x00006800000e0000 */
[----:B------:R-:W2:Y:S04]  /*f390*/  SHFL.IDX PT, R73, R73, R6, 0x1c1f ;  /* 0x001c1f0649497589 */ /* 0x000ea800000e0000 */
[----:B------:R3:W4:Y:S01]  /*f3a0*/  SHFL.IDX PT, R75, R33, R6, 0x1c1f ;  /* 0x001c1f06214b7589 */ /* 0x00072200000e0000 */
[----:B0-----:R-:W-:-:S03]  /*f3b0*/  SEL R34, R51, R44, P0 ;  /* 0x0000002c33227207 */ /* 0x001fc60000000000 */
[----:B------:R-:W-:Y:S04]  /*f3c0*/  SHFL.IDX PT, R101, R77, R6, 0x1c1f ;  /* 0x001c1f064d657589 */ /* 0x000fe800000e0000 */
[----:B------:R-:W-:Y:S04]  /*f3d0*/  SHFL.IDX PT, R103, R103, R6, 0x1c1f ;  /* 0x001c1f0667677589 */ /* 0x000fe800000e0000 */
[----:B------:R-:W-:Y:S04]  /*f3e0*/  SHFL.IDX PT, R9, R143, R24, 0x1c1f ;  /* 0x001c1f188f097589 */ /* 0x000fe800000e0000 */
[----:B------:R-:W-:Y:S01]  /*f3f0*/  SHFL.IDX PT, R70, R133, R24, 0x1c1f ;  /* 0x001c1f1885467589 */ /* 0x000fe200000e0000 */
[----:B-1----:R-:W-:-:S02]  /*f400*/  SEL R85, R7, R10, P0 ;  /* 0x0000000a07557207 */ /* 0x002fc40000000000 */
[----:B------:R-:W-:Y:S01]  /*f410*/  SEL R83, R10, R7, P0 ;  /* 0x000000070a537207 */ /* 0x000fe20000000000 */
[----:B------:R-:W-:Y:S01]  /*f420*/  SHFL.IDX PT, R68, R129, R24, 0x1c1f ;  /* 0x001c1f1881447589 */ /* 0x000fe200000e0000 */
[----:B--2---:R-:W-:Y:S02]  /*f430*/  SEL R29, R72, R73, P0 ;  /* 0x00000049481d7207 */ /* 0x004fe40000000000 */
[----:B---3--:R-:W-:Y:S01]  /*f440*/  SEL R33, R73, R72, P0 ;  /* 0x0000004849217207 */ /* 0x008fe20000000000 */
[----:B------:R-:W-:Y:S01]  /*f450*/  SHFL.IDX PT, R62, R125, R24, 0x1c1f ;  /* 0x001c1f187d3e7589 */ /* 0x000fe200000e0000 */
[----:B----4-:R-:W-:Y:S02]  /*f460*/  SEL R76, R74, R75, P0 ;  /* 0x0000004b4a4c7207 */ /* 0x010fe40000000000 */
[----:B------:R-:W-:Y:S01]  /*f470*/  SEL R74, R75, R74, P0 ;  /* 0x0000004a4b4a7207 */ /* 0x000fe20000000000 */
[----:B------:R-:W-:Y:S01]  /*f480*/  SHFL.IDX PT, R104, R67, R24, 0x1c1f ;  /* 0x001c1f1843687589 */ /* 0x000fe200000e0000 */
[----:B------:R-:W-:-:S03]  /*f490*/  F2FP.BF16.F32.PACK_AB R10, R87, R86 ;  /* 0x00000056570a723e */ /* 0x000fc600000010ff */
[----:B------:R0:W1:Y:S04]  /*f4a0*/  SHFL.IDX PT, R12, R36, R6, 0x1c1f ;  /* 0x001c1f06240c7589 */ /* 0x00006800000e0000 */
[----:B------:R2:W3:Y:S04]  /*f4b0*/  SHFL.IDX PT, R71, R35, R6, 0x1c1f ;  /* 0x001c1f0623477589 */ /* 0x0004e800000e0000 */
[----:B------:R4:W3:Y:S01]  /*f4c0*/  SHFL.IDX PT, R69, R38, R6, 0x1c1f ;  /* 0x001c1f0626457589 */ /* 0x0008e200000e0000 */
[----:B0-----:R-:W-:-:S03]  /*f4d0*/  SEL R36, R44, R51, P0 ;  /* 0x000000332c247207 */ /* 0x001fc60000000000 */
[----:B------:R0:W3:Y:S01]  /*f4e0*/  SHFL.IDX PT, R65, R39, R6, 0x1c1f ;  /* 0x001c1f0627417589 */ /* 0x0000e200000e0000 */
[----:B------:R-:W-:Y:S02]  /*f4f0*/  SEL R44, R46, R55, P0 ;  /* 0x000000372e2c7207 */ /* 0x000fe40000000000 */
[----:B--2---:R-:W-:Y:S01]  /*f500*/  SEL R35, R50, R45, P0 ;  /* 0x0000002d32237207 */ /* 0x004fe20000000000 */
[----:B------:R-:W-:Y:S01]  /*f510*/  SHFL.IDX PT, R11, R139, R24, 0x1c1f ;  /* 0x001c1f188b0b7589 */ /* 0x000fe200000e0000 */
[----:B----4-:R-:W-:-:S03]  /*f520*/  SEL R38, R53, R28, P0 ;  /* 0x0000001c35267207 */ /* 0x010fc60000000000 */
[----:B------:R-:W-:Y:S01]  /*f530*/  SHFL.IDX PT, R13, R135, R24, 0x1c1f ;  /* 0x001c1f18870d7589 */ /* 0x000fe200000e0000 */
[----:B0-----:R-:W-:-:S03]  /*f540*/  SEL R39, R52, R47, P0 ;  /* 0x0000002f34277207 */ /* 0x001fc60000000000 */
[----:B------:R-:W-:Y:S01]  /*f550*/  SHFL.IDX PT, R15, R131, R24, 0x1c1f ;  /* 0x001c1f18830f7589 */ /* 0x000fe200000e0000 */
[----:B-1----:R-:W-:Y:S02]  /*f560*/  SEL R81, R9, R12, P0 ;  /* 0x0000000c09517207 */ /* 0x002fe40000000000 */
[----:B------:R-:W-:Y:S01]  /*f570*/  SEL R79, R12, R9, P0 ;  /* 0x000000090c4f7207 */ /* 0x000fe20000000000 */
[----:B------:R-:W-:Y:S01]  /*f580*/  SHFL.IDX PT, R63, R127, R24, 0x1c1f ;  /* 0x001c1f187f3f7589 */ /* 0x000fe200000e0000 */
[----:B---3--:R-:W-:Y:S02]  /*f590*/  SEL R72, R70, R71, P0 ;  /* 0x0000004746487207 */ /* 0x008fe40000000000 */
[----:B------:R-:W-:Y:S01]  /*f5a0*/  SEL R70, R71, R70, P0 ;  /* 0x0000004647467207 */ /* 0x000fe20000000000 */
[----:B------:R-:W-:Y:S01]  /*f5b0*/  SHFL.IDX PT, R61, R61, R24, 0x1c1f ;  /* 0x001c1f183d3d7589 */ /* 0x000fe200000e0000 */
[----:B------:R-:W-:Y:S02]  /*f5c0*/  F2FP.BF16.F32.PACK_AB R9, R39, R38 ;  /* 0x000000262709723e */ /* 0x000fe400000010ff */
[----:B------:R-:W-:Y:S01]  /*f5d0*/  F2FP.BF16.F32.PACK_AB R12, R85, R84 ;  /* 0x00000054550c723e */ /* 0x000fe200000010ff */
[----:B------:R0:W-:Y:S04]  /*f5e0*/  SHFL.IDX PT, R60, R89, R24, 0x1c1f ;  /* 0x001c1f18593c7589 */ /* 0x0001e800000e0000 */
[----:B------:R1:W2:Y:S04]  /*f5f0*/  SHFL.IDX PT, R14, R37, R6, 0x1c1f ;  /* 0x001c1f06250e7589 */ /* 0x0002a800000e0000 */
[----:B------:R-:W3:Y:S01]  /*f600*/  SHFL.IDX PT, R67, R111, R6, 0x1c1f ;  /* 0x001c1f066f437589 */ /* 0x000ee200000e0000 */
[----:B0-----:R-:W-:-:S03]  /*f610*/  SEL R89, R27, R4, P0 ;  /* 0x000000041b597207 */ /* 0x001fc60000000000 */
[----:B------:R0:W4:Y:S01]  /*f620*/  SHFL.IDX PT, R24, R40, R6, 0x1c1f ;  /* 0x001c1f0628187589 */ /* 0x00012200000e0000 */
[----:B------:R-:W-:Y:S02]  /*f630*/  F2FP.BF16.F32.PACK_AB R4, R93, R92 ;  /* 0x0000005c5d04723e */ /* 0x000fe400000010ff */
[----:B-1----:R-:W-:Y:S01]  /*f640*/  SEL R37, R45, R50, P0 ;  /* 0x000000322d257207 */ /* 0x002fe20000000000 */
[----:B------:R1:W4:Y:S01]  /*f650*/  SHFL.IDX PT, R58, R41, R6, 0x1c1f ;  /* 0x001c1f06293a7589 */ /* 0x00032200000e0000 */
[----:B------:R-:W-:Y:S02]  /*f660*/  SEL R45, R49, R54, P0 ;  /* 0x00000036312d7207 */ /* 0x000fe40000000000 */
[----:B------:R-:W-:Y:S01]  /*f670*/  SEL R49, R59, R56, P0 ;  /* 0x000000383b317207 */ /* 0x000fe20000000000 */
[----:B------:R2:W4:Y:S01]  /*f680*/  SHFL.IDX PT, R26, R42, R6, 0x1c1f ;  /* 0x001c1f062a1a7589 */ /* 0x00052200000e0000 */
[----:B------:R-:W-:Y:S02]  /*f690*/  SEL R54, R66, R103, P0 ;  /* 0x0000006742367207 */ /* 0x000fe40000000000 */
[----:B0-----:R-:W-:Y:S01]  /*f6a0*/  SEL R40, R28, R53, P0 ;  /* 0x000000351c287207 */ /* 0x001fe20000000000 */
[----:B------:R0:W4:Y:S01]  /*f6b0*/  SHFL.IDX PT, R32, R91, R6, 0x1c1f ;  /* 0x001c1f065b207589 */ /* 0x00012200000e0000 */
[----:B------:R-:W-:-:S02]  /*f6c0*/  F2FP.BF16.F32.PACK_AB R7, R37, R36 ;  /* 0x000000242507723e */ /* 0x000fc400000010ff */
[----:B-1----:R-:W-:Y:S01]  /*f6d0*/  SEL R41, R47, R52, P0 ;  /* 0x000000342f297207 */ /* 0x002fe20000000000 */
[----:B------:R-:W-:Y:S01]  /*f6e0*/  SHFL.IDX PT, R105, R105, R6, 0x1c1f ;  /* 0x001c1f0669697589 */ /* 0x000fe200000e0000 */
[----:B------:R-:W-:Y:S02]  /*f6f0*/  SEL R47, R56, R59, P0 ;  /* 0x0000003b382f7207 */ /* 0x000fe40000000000 */
[----:B--2---:R-:W-:Y:S01]  /*f700*/  SEL R42, R55, R46, P0 ;  /* 0x0000002e372a7207 */ /* 0x004fe20000000000 */
[----:B------:R-:W1:Y:S01]  /*f710*/  SHFL.IDX PT, R107, R107, R6, 0x1c1f ;  /* 0x001c1f066b6b7589 */ /* 0x000e6200000e0000 */
[----:B------:R-:W-:Y:S02]  /*f720*/  SEL R46, R57, R48, P0 ;  /* 0x00000030392e7207 */ /* 0x000fe40000000000 */
[----:B0-----:R-:W-:Y:S01]  /*f730*/  SEL R91, R5, R8, P0 ;  /* 0x00000008055b7207 */ /* 0x001fe20000000000 */
[----:B------:R0:W2:Y:S01]  /*f740*/  SHFL.IDX PT, R109, R109, R6, 0x1c1f ;  /* 0x001c1f066d6d7589 */ /* 0x0000a200000e0000 */
        /* <DEDUP_REMOVED lines=12> */
[----:B------:R-:W-:-:S02]  /*f810*/  F2FP.BF16.F32.PACK_AB R5, R35, R34 ;  /* 0x000000222305723e */ /* 0x000fc400000010ff */
[----:B0-----:R-:W-:Y:S02]  /*f820*/  F2FP.BF16.F32.PACK_AB R6, R89, R88 ;  /* 0x000000585906723e */ /* 0x001fe400000010ff */
[----:B----4-:R-:W-:Y:S02]  /*f830*/  SEL R73, R13, R24, P0 ;  /* 0x000000180d497207 */ /* 0x010fe40000000000 */
[----:B------:R-:W-:Y:S01]  /*f840*/  SEL R71, R24, R13, P0 ;  /* 0x0000000d18477207 */ /* 0x000fe20000000000 */
[----:B------:R0:W-:Y:S01]  /*f850*/  STSM.16.M88.4 [R99], R4 ;  /* 0x0000000463007844 */ /* 0x0001e20000000200 */
[----:B------:R-:W-:Y:S02]  /*f860*/  SEL R67, R15, R58, P0 ;  /* 0x0000003a0f437207 */ /* 0x000fe40000000000 */
[----:B------:R-:W-:Y:S02]  /*f870*/  SEL R69, R58, R15, P0 ;  /* 0x0000000f3a457207 */ /* 0x000fe40000000000 */
[----:B------:R-:W-:-:S02]  /*f880*/  SEL R65, R63, R26, P0 ;  /* 0x0000001a3f417207 */ /* 0x000fc40000000000 */
[----:B------:R-:W-:Y:S02]  /*f890*/  F2FP.BF16.F32.PACK_AB R8, R91, R90 ;  /* 0x0000005a5b08723e */ /* 0x000fe400000010ff */
[----:B------:R-:W-:Y:S02]  /*f8a0*/  F2FP.BF16.F32.PACK_AB R11, R41, R40 ;  /* 0x00000028290b723e */ /* 0x000fe400000010ff */
[----:B------:R-:W-:Y:S02]  /*f8b0*/  SEL R50, R61, R32, P0 ;  /* 0x000000203d327207 */ /* 0x000fe40000000000 */
[----:B------:R-:W-:Y:S01]  /*f8c0*/  SEL R52, R32, R61, P0 ;  /* 0x0000003d20347207 */ /* 0x000fe20000000000 */
[----:B------:R-:W-:Y:S01]  /*f8d0*/  STSM.16.M88.4 [R100], R8 ;  /* 0x0000000864007844 */ /* 0x000fe20000000200 */
[----:B------:R-:W-:Y:S01]  /*f8e0*/  SEL R63, R26, R63, P0 ;  /* 0x0000003f1a3f7207 */ /* 0x000fe20000000000 */
[----:B0-----:R-:W-:Y:S01]  /*f8f0*/  IMAD.U32 R99, RZ, RZ, UR9 ;  /* 0x00000009ff637e24 */ /* 0x001fe2000f8e00ff */
[----:B------:R-:W-:-:S02]  /*f900*/  F2FP.BF16.F32.PACK_AB R13, R43, R42 ;  /* 0x0000002a2b0d723e */ /* 0x000fc400000010ff */
[----:B------:R-:W-:Y:S02]  /*f910*/  F2FP.BF16.F32.PACK_AB R14, R83, R82 ;  /* 0x00000052530e723e */ /* 0x000fe400000010ff */
[----:B------:R-:W-:Y:S02]  /*f920*/  F2FP.BF16.F32.PACK_AB R15, R45, R44 ;  /* 0x0000002c2d0f723e */ /* 0x000fe400000010ff */
[----:B------:R-:W-:Y:S02]  /*f930*/  F2FP.BF16.F32.PACK_AB R24, R81, R80 ;  /* 0x000000505118723e */ /* 0x000fe400000010ff */
[----:B------:R-:W-:Y:S01]  /*f940*/  F2FP.BF16.F32.PACK_AB R25, R47, R46 ;  /* 0x0000002e2f19723e */ /* 0x000fe200000010ff */
[----:B------:R-:W-:Y:S01]  /*f950*/  STSM.16.M88.4 [R97], R12 ;  /* 0x0000000c61007844 */ /* 0x000fe20000000200 */
[----:B------:R-:W-:Y:S02]  /*f960*/  F2FP.BF16.F32.PACK_AB R26, R79, R78 ;  /* 0x0000004e4f1a723e */ /* 0x000fe400000010ff */
[----:B------:R-:W-:-:S02]  /*f970*/  F2FP.BF16.F32.PACK_AB R27, R49, R48 ;  /* 0x00000030311b723e */ /* 0x000fc400000010ff */
[----:B-1----:R-:W-:Y:S02]  /*f980*/  SEL R58, R104, R107, P0 ;  /* 0x0000006b683a7207 */ /* 0x002fe40000000000 */
[----:B------:R-:W-:Y:S01]  /*f990*/  SEL R60, R107, R104, P0 ;  /* 0x000000686b3c7207 */ /* 0x000fe20000000000 */
[----:B------:R0:W-:Y:S01]  /*f9a0*/  STSM.16.M88.4 [R98], R24 ;  /* 0x0000001862007844 */ /* 0x0001e20000000200 */
[----:B------:R-:W-:Y:S02]  /*f9b0*/  SEL R59, R102, R105, P0 ;  /* 0x00000069663b7207 */ /* 0x000fe40000000000 */
[----:B------:R-:W-:Y:S02]  /*f9c0*/  SEL R61, R105, R102, P0 ;  /* 0x00000066693d7207 */ /* 0x000fe40000000000 */
[----:B--2---:R-:W-:Y:S02]  /*f9d0*/  SEL R28, R106, R109, P0 ;  /* 0x0000006d6a1c7207 */ /* 0x004fe40000000000 */
[----:B------:R-:W-:-:S02]  /*f9e0*/  SEL R32, R109, R106, P0 ;  /* 0x0000006a6d207207 */ /* 0x000fc40000000000 */
[----:B------:R-:W-:Y:S02]  /*f9f0*/  F2FP.BF16.F32.PACK_AB R4, R77, R76 ;  /* 0x0000004c4d04723e */ /* 0x000fe400000010ff */
[----:B------:R-:W-:Y:S02]  /*fa00*/  F2FP.BF16.F32.PACK_AB R5, R51, R50 ;  /* 0x000000323305723e */ /* 0x000fe400000010ff */
[----:B------:R-:W-:Y:S02]  /*fa10*/  F2FP.BF16.F32.PACK_AB R6, R75, R74 ;  /* 0x0000004a4b06723e */ /* 0x000fe400000010ff */
[----:B------:R-:W-:Y:S01]  /*fa20*/  F2FP.BF16.F32.PACK_AB R7, R53, R52 ;  /* 0x000000343507723e */ /* 0x000fe200000010ff */
[----:B0-----:R-:W-:Y:S01]  /*fa30*/  IMAD.U32 R98, RZ, RZ, UR8 ;  /* 0x00000008ff627e24 */ /* 0x001fe2000f8e00ff */
[----:B------:R-:W-:Y:S01]  /*fa40*/  F2FP.BF16.F32.PACK_AB R8, R73, R72 ;  /* 0x000000484908723e */ /* 0x000fe200000010ff */
[----:B------:R-:W-:Y:S01]  /*fa50*/  ULDC.64 UR8, c[0x0][0xc08] ;  /* 0x0003020000087ab9 */ /* 0x000fe20000000a00 */
[----:B------:R-:W-:Y:S01]  /*fa60*/  F2FP.BF16.F32.PACK_AB R9, R55, R54 ;  /* 0x000000363709723e */ /* 0x000fe200000010ff */
[----:B------:R0:W-:Y:S01]  /*fa70*/  STSM.16.M88.4 [R94], R4 ;  /* 0x000000045e007844 */ /* 0x0001e20000000200 */
        /* <DEDUP_REMOVED lines=10> */
[----:B------:R-:W-:Y:S01]  /*fb20*/  F2FP.BF16.F32.PACK_AB R26, R63, R62 ;  /* 0x0000003e3f1a723e */ /* 0x000fe200000010ff */
[----:B0-----:R-:W0:Y:S01]  /*fb30*/  LDC R94, c[0x0][0xbe8] ;  /* 0x0002fa00ff5e7b82 */ /* 0x001e220000000800 */
[----:B------:R-:W-:Y:S02]  /*fb40*/  F2FP.BF16.F32.PACK_AB R27, R33, R32 ;  /* 0x00000020211b723e */ /* 0x000fe400000010ff */
[----:B------:R-:W-:-:S03]  /*fb50*/  ISETP.NE.U32.AND P0, PT, RZ, UR10, PT ;  /* 0x0000000aff007c0c */ /* 0x000fc6000bf05070 */
[----:B------:R3:W-:Y:S02]  /*fb60*/  STSM.16.M88.4 [R96], R24 ;  /* 0x0000001860007844 */ /* 0x0007e40000000200 */
[----:B------:R-:W-:Y:S01]  /*fb70*/  BAR.SYNC.DEFER_BLOCKING 0x1, 0x100 ;  /* 0x0044000000007b1d */ /* 0x000fe20000010000 */
[----:B------:R-:W-:-:S13]  /*fb80*/  ISETP.NE.AND.EX P0, PT, RZ, UR11, PT, P0 ;  /* 0x0000000bff007c0c */ /* 0x000fda000bf05300 */
[----:B------:R-:W4:Y:S01]  /*fb90*/  @P0 LDG.E R97, desc[UR54][R98.64] ;  /* 0x0000003662610981 */ /* 0x000f22000c1e1900 */
[----:B------:R-:W-:Y:S01]  /*fba0*/  UISETP.NE.U32.AND UP0, UPT, UR8, URZ, UPT ;  /* 0x0000003f0800728c */ /* 0x000fe2000bf05070 */
[----:B0-----:R-:W-:Y:S01]  /*fbb0*/  ISETP.NE.AND P1, PT, R94, 0x1, PT ;  /* 0x000000015e00780c */ /* 0x001fe20003f25270 */
[----:B------:R-:W-:Y:S02]  /*fbc0*/  ULDC UR4, c[0x0][0xa88] ;  /* 0x0002a20000047ab9 */ /* 0x000fe40000000800 */
[----:B------:R-:W-:Y:S01]  /*fbd0*/  UISETP.NE.AND.EX UP0, UPT, UR9, URZ, UPT, UP0 ;  /* 0x0000003f0900728c */ /* 0x000fe2000bf05300 */
[----:B-1----:R-:W-:Y:S01]  /*fbe0*/  IMAD.U32 R9, RZ, RZ, UR4 ;  /* 0x00000004ff097e24 */ /* 0x002fe2000f8e00ff */
[----:B------:R-:W-:-:S04]  /*fbf0*/  UMOV UR16, 0x9b8 ;  /* 0x000009b800107882 */ /* 0x000fc80000000000 */
[----:B------:R-:W-:-:S04]  /*fc00*/  PLOP3.LUT P4, PT, PT, PT, UP0, 0x80, 0x0 ;  /* 0x000000000000781c */ /* 0x000fc80003f8f008 */
[----:B------:R-:W0:Y:S01]  /*fc10*/  @P1 LDC R6, c[0x0][0xbec] ;  /* 0x0002fb00ff061b82 */ /* 0x000e220000000800 */
[----:B------:R-:W-:-:S04]  /*fc20*/  @UP0 ULEA UR8, UP1, UR44, UR8, 0x2 ;  /* 0x000000082c080291 */ /* 0x000fc8000f82103f */
[----:B------:R-:W-:Y:S02]  /*fc30*/  @UP0 ULEA.HI.X UR9, UR44, UR9, UR43, 0x2, UP1 ;  /* 0x000000092c090291 */ /* 0x000fe400088f142b */
[----:B------:R-:W-:Y:S01]  /*fc40*/  UISETP.GT.AND UP1, UPT, UR47, 0x1, UPT ;  /* 0x000000012f00788c */ /* 0x000fe2000bf24270 */
[----:B------:R-:W1:Y:S01]  /*fc50*/  @P1 LDC R11, c[0x0][0xbf0] ;  /* 0x0002fc00ff0b1b82 */ /* 0x000e620000000800 */
[----:B------:R-:W-:Y:S02]  /*fc60*/  IMAD.U32 R4, RZ, RZ, UR8 ;  /* 0x00000008ff047e24 */ /* 0x000fe4000f8e00ff */
[----:B------:R-:W-:Y:S01]  /*fc70*/  USEL UR16, UR16, 0x978, UP1 ;  /* 0x0000097810107887 */ /* 0x000fe20008800000 */
[----:B------:R-:W-:Y:S01]  /*fc80*/  IMAD.U32 R5, RZ, RZ, UR9 ;  /* 0x00000009ff057e24 */ /* 0x000fe2000f8e00ff */
[----:B------:R-:W-:Y:S01]  /*fc90*/  UISETP.NE.U32.AND UP0, UPT, UR10, URZ, UPT ;  /* 0x0000003f0a00728c */ /* 0x000fe2000bf05070 */
[----:B--2---:R-:W-:Y:S01]  /*fca0*/  VIADD R13, R18, UR36 ;  /* 0x00000024120d7c36 */ /* 0x004fe20008000000 */
[----:B------:R-:W-:-:S02]  /*fcb0*/  UMOV UR4, URZ ;  /* 0x0000003f00047c82 */ /* 0x000fc40008000000 */
[----:B------:R-:W-:Y:S01]  /*fcc0*/  UISETP.NE.AND.EX UP0, UPT, UR11, URZ, UPT, UP0 ;  /* 0x0000003f0b00728c */ /* 0x000fe2000bf05300 */
[----:B------:R0:W5:Y:S01]  /*fcd0*/  @P4 LDG.E R9, desc[UR54][R4.64] ;  /* 0x0000003604094981 */ /* 0x000162000c1e1900 */
[----:B------:R-:W-:Y:S01]  /*fce0*/  USEL UR7, UR37, URZ, UP1 ;  /* 0x0000003f25077287 */ /* 0x000fe20008800000 */
[----:B------:R-:W-:Y:S01]  /*fcf0*/  IMAD.MOV.U32 R7, RZ, RZ, R13 ;  /* 0x000000ffff077224 */ /* 0x000fe200078e000d */
[----:B------:R-:W-:Y:S02]  /*fd00*/  USEL UR44, UR44, URZ, !UP0 ;  /* 0x0000003f2c2c7287 */ /* 0x000fe4000c000000 */
[----:B------:R-:W-:Y:S01]  /*fd10*/  ULDC.64 UR10, c[0x0][UR16+0x218] ;  /* 0x00008600100a7abb */ /* 0x000fe20008000a00 */
[----:B------:R-:W-:Y:S01]  /*fd20*/  ULDC.64 UR14, c[0x0][UR16+0x228] ;  /* 0x00008a00100e7abb */ /* 0x000fe20008000a00 */
[----:B------:R-:W-:Y:S01]  /*fd30*/  ULDC.64 UR12, c[0x0][UR16+0x220] ;  /* 0x00008800100c7abb */ /* 0x000fe20008000a00 */
[----:B------:R-:W-:Y:S02]  /*fd40*/  UIMAD.WIDE.U32 UR8, UR10, UR45, URZ ;  /* 0x0000002d0a0872a5 */ /* 0x000fe4000f8e003f */
[----:B------:R-:W-:Y:S01]  /*fd50*/  UIMAD.WIDE.U32 UR18, UR14, UR7, URZ ;  /* 0x000000070e1272a5 */ /* 0x000fe2000f8e003f */
[----:B0-----:R-:W-:Y:S01]  /*fd60*/  @P1 IMAD.HI.U32 R4, R13, R6, RZ ;  /* 0x000000060d041227 */ /* 0x001fe200078e00ff */
[----:B------:R-:W-:-:S02]  /*fd70*/  UIMAD UR10, UR11, UR45, URZ ;  /* 0x0000002d0b0a72a4 */ /* 0x000fc4000f8e023f */
[----:B------:R-:W-:Y:S02]  /*fd80*/  UIMAD UR14, UR15, UR7, URZ ;  /* 0x000000070f0e72a4 */ /* 0x000fe4000f8e023f */
[----:B------:R-:W-:Y:S01]  /*fd90*/  USEL UR43, UR43, URZ, !UP0 ;  /* 0x0000003f2b2b7287 */ /* 0x000fe2000c000000 */
[----:B-1----:R-:W-:Y:S01]  /*fda0*/  @P1 SHF.R.U32.HI R7, RZ, R11, R4 ;  /* 0x0000000bff071219 */ /* 0x002fe20000011604 */
[----:B------:R-:W-:Y:S01]  /*fdb0*/  UIMAD UR7, UR13, UR44, URZ ;  /* 0x0000002c0d0772a4 */ /* 0x000fe2000f8e023f */
[----:B------:R-:W-:Y:S01]  /*fdc0*/  IMAD.U32 R4, RZ, RZ, UR18 ;  /* 0x00000012ff047e24 */ /* 0x000fe2000f8e00ff */
[----:B------:R-:W-:Y:S01]  /*fdd0*/  UIADD3 UR9, UR9, UR10, URZ ;  /* 0x0000000a09097290 */ /* 0x000fe2000fffe03f */
[----:B------:R-:W-:Y:S01]  /*fde0*/  IMAD.U32 R5, RZ, RZ, UR19 ;  /* 0x00000013ff057e24 */ /* 0x000fe2000f8e00ff */
[----:B------:R-:W-:Y:S01]  /*fdf0*/  UIMAD.WIDE.U32 UR10, UR12, UR44, URZ ;  /* 0x0000002c0c0a72a5 */ /* 0x000fe2000f8e003f */
[--C-:B------:R-:W-:Y:S01]  /*fe00*/  IMAD.MOV R11, RZ, RZ, -R7.reuse ;  /* 0x000000ffff0b7224 */ /* 0x100fe200078e0a07 */
[----:B------:R-:W-:Y:S01]  /*fe10*/  UIMAD UR7, UR12, UR43, UR7 ;  /* 0x0000002b0c0772a4 */ /* 0x000fe2000f8e0207 */
[----:B------:R-:W-:Y:S01]  /*fe20*/  SHF.R.S32.HI R5, RZ, 0x1f, R7 ;  /* 0x0000001fff057819 */ /* 0x000fe20000011407 */
[----:B------:R-:W-:Y:S01]  /*fe30*/  UIADD3 UR14, UR19, UR14, URZ ;  /* 0x0000000e130e7290 */ /* 0x000fe2000fffe03f */
[----:B------:R-:W-:Y:S01]  /*fe40*/  IMAD R11, R94, R11, R13 ;  /* 0x0000000b5e0b7224 */ /* 0x000fe200078e020d */
[----:B------:R-:W-:-:S04]  /*fe50*/  UIADD3 UR7, UR11, UR7, URZ ;  /* 0x000000070b077290 */ /* 0x000fc8000fffe03f */
[----:B------:R-:W-:Y:S01]  /*fe60*/  IMAD.U32 R8, RZ, RZ, UR14 ;  /* 0x0000000eff087e24 */ /* 0x000fe2000f8e00ff */
        /* <DEDUP_REMOVED lines=22> */
.L_x_8082:
[----:B------:R-:W2:Y:S01]  /*ffd0*/  LDL R11, [R1+0x3c] ;  /* 0x00003c00010b7983 */ /* 0x000ea20000100800 */
[----:B------:R-:W0:Y:S03]  /*ffe0*/  S2R R4, SR_TID.X ;  /* 0x0000000000047919 */ /* 0x000e260000002100 */
[----:B------:R-:W-:Y:S04]  /*fff0*/  SHFL.IDX PT, R5, R10, RZ, 0x1c1f ;  /* 0x001c1fff0a057589 */ /* 0x000fe800000e0000 */
[----:B------:R-:W-:Y:S04]  /*10000*/  SHFL.IDX PT, R6, R8, 0x1, 0x1c1f ;  /* 0x003c1f0008067f89 */ /* 0x000fe800000e0000 */
[----:B------:R-:W-:Y:S01]  /*10010*/  SHFL.IDX PT, R7, R10, 0x1, 0x1c1f ;  /* 0x003c1f000a077f89 */ /* 0x000fe200000e0000 */
[----:B0-----:R-:W-:-:S05]  /*10020*/  VIADD R14, R4, 0xffffff80 ;  /* 0xffffff80040e7836 */ /* 0x001fca0000000000 */
[----:B------:R-:W-:-:S04]  /*10030*/  SHF.R.S32.HI R12, RZ, 0x1f, R14 ;  /* 0x0000001fff0c7819 */ /* 0x000fc8000001140e */
[----:B------:R-:W-:Y:S01]  /*10040*/  LEA.HI R12, R12, R14, RZ, 0x7 ;  /* 0x0000000e0c0c7211 */ /* 0x000fe200078f38ff */
[----:B------:R-:W0:Y:S03]  /*10050*/  SHFL.IDX PT, R4, R8, RZ, 0x1c1f ;  /* 0x001c1fff08047589 */ /* 0x000e2600000e0000 */
[----:B------:R-:W-:Y:S01]  /*10060*/  LOP3.LUT R12, R12, 0xffffff80, RZ, 0xc0, !PT ;  /* 0xffffff800c0c7812 */ /* 0x000fe200078ec0ff */
[----:B-----5:R-:W-:-:S04]  /*10070*/  IMAD R30, R9, R94, RZ ;  /* 0x0000005e091e7224 */ /* 0x020fc800078e02ff */
[----:B------:R-:W-:-:S05]  /*10080*/  IMAD.IADD R12, R14, 0x1, -R12 ;  /* 0x000000010e0c7824 */ /* 0x000fca00078e0a0c */
[----:B------:R-:W-:Y:S01]  /*10090*/  LOP3.LUT P0, RZ, R12, 0x3, RZ, 0xc0, !PT ;  /* 0x000000030cff7812 */ /* 0x000fe2000780c0ff */
[----:B--2---:R-:W-:-:S04]  /*100a0*/  VIADD R11, R11, UR36 ;  /* 0x000000240b0b7c36 */ /* 0x004fc80008000000 */
[C---:B------:R-:W-:Y:S01]  /*100b0*/  VIADD R25, R11.reuse, 0x8 ;  /* 0x000000080b197836 */ /* 0x040fe20000000000 */
[----:B------:R-:W-:-:S04]  /*100c0*/  ISETP.GE.OR P2, PT, R11, R30, P0 ;  /* 0x0000001e0b00720c */ /* 0x000fc80000746670 */
[----:B------:R-:W-:-:S09]  /*100d0*/  ISETP.GE.OR P0, PT, R25, R30, P0 ;  /* 0x0000001e1900720c */ /* 0x000fd20000706670 */
[----:B0-----:R0:W-:Y:S04]  /*100e0*/  @!P2 ST.E desc[UR54][R4.64], R3 ;  /* 0x000000030400a985 */ /* 0x0011e8000c101936 */
[----:B------:R0:W-:Y:S01]  /*100f0*/  @!P0 ST.E desc[UR54][R6.64], R2 ;  /* 0x0000000206008985 */ /* 0x0001e2000c101936 */
[----:B------:R-:W-:-:S13]  /*10100*/  PLOP3.LUT P0, PT, PT, PT, UP1, 0x80, 0x0 ;  /* 0x000000000000781c */ /* 0x000fda0003f0f018 */
[----:B0-----:R-:W-:Y:S05]  /*10110*/  @P0 BRA `(.L_x_8083) ;  /* 0x0000000800a00947 */ /* 0x001fea0003800000 */
[----:B------:R-:W-:Y:S01]  /*10120*/  VIADD R12, R108, 0xffffff80 ;  /* 0xffffff806c0c7836 */ /* 0x000fe20000000000 */
[----:B------:R-:W-:Y:S01]  /*10130*/  ULDC.64 UR10, c[0x0][0xaa0] ;  /* 0x0002a800000a7ab9 */ /* 0x000fe20000000a00 */
[----:B------:R-:W0:Y:S03]  /*10140*/  @P1 LDC R29, c[0x0][0xbf0] ;  /* 0x0002fc00ff1d1b82 */ /* 0x000e260000000800 */
[----:B------:R-:W-:-:S04]  /*10150*/  SHF.R.S32.HI R95, RZ, 0x1f, R12 ;  /* 0x0000001fff5f7819 */ /* 0x000fc8000001140c */
[----:B------:R-:W-:-:S04]  /*10160*/  LEA.HI R95, R95, R12, RZ, 0x3 ;  /* 0x0000000c5f5f7211 */ /* 0x000fc800078f18ff */
[----:B------:R-:W-:-:S05]  /*10170*/  SHF.R.S32.HI R95, RZ, 0x3, R95 ;  /* 0x00000003ff5f7819 */ /* 0x000fca000001145f */
[----:B------:R-:W-:-:S04]  /*10180*/  IMAD R3, R95, 0x40, R16 ;  /* 0x000000405f037824 */ /* 0x000fc800078e0210 */
[----:B------:R-:W-:-:S03]  /*10190*/  IMAD.WIDE R20, R3, 0x2, R20 ;  /* 0x0000000203147825 */ /* 0x000fc600078e0214 */
[C---:B------:R-:W-:Y:S01]  /*101a0*/  IADD3 R9, P6, R20.reuse, 0x1000, RZ ;  /* 0x0000100014097810 */ /* 0x040fe20007fde0ff */
[----:B------:R-:W-:Y:S01]  /*101b0*/  UIMAD UR7, UR12, UR10, URZ ;  /* 0x0000000a0c0772a4 */ /* 0x000fe2000f8e023f */
[C---:B------:R-:W-:Y:S02]  /*101c0*/  IADD3 R13, P5, R20.reuse, 0x2000, RZ ;  /* 0x00002000140d7810 */ /* 0x040fe40007fbe0ff */
[----:B------:R-:W-:Y:S01]  /*101d0*/  LOP3.LUT R8, R9, 0x380, RZ, 0xc0, !PT ;  /* 0x0000038009087812 */ /* 0x000fe200078ec0ff */
[----:B------:R-:W-:Y:S01]  /*101e0*/  UIMAD.WIDE.U32 UR8, UR4, UR10, URZ ;  /* 0x0000000a040872a5 */ /* 0x000fe2000f8e003f */
[----:B------:R-:W-:Y:S02]  /*101f0*/  IADD3 R25, P4, R20, 0x3000, RZ ;  /* 0x0000300014197810 */ /* 0x000fe40007f9e0ff */
[----:B------:R-:W-:Y:S01]  /*10200*/  SHF.R.U64 R8, R8, 0x3, RZ ;  /* 0x0000000308087819 */ /* 0x000fe200000012ff */
[----:B------:R-:W-:Y:S01]  /*10210*/  UIMAD UR7, UR4, UR11, UR7 ;  /* 0x0000000b040772a4 */ /* 0x000fe2000f8e0207 */
[----:B------:R-:W-:-:S02]  /*10220*/  IADD3 R33, P3, R20, 0x4000, RZ ;  /* 0x0000400014217810 */ /* 0x000fc40007f7e0ff */
[----:B------:R-:W-:Y:S01]  /*10230*/  LOP3.LUT R8, R8, R9, RZ, 0x3c, !PT ;  /* 0x0000000908087212 */ /* 0x000fe200078e3cff */
[----:B------:R-:W-:Y:S01]  /*10240*/  IMAD.X R9, RZ, RZ, R21, P6 ;  /* 0x000000ffff097224 */ /* 0x000fe200030e0615 */
[C---:B------:R-:W-:Y:S01]  /*10250*/  IADD3 R3, P6, R20.reuse, 0x7000, RZ ;  /* 0x0000700014037810 */ /* 0x040fe20007fde0ff */
[----:B------:R-:W-:Y:S01]  /*10260*/  UIADD3 UR9, UR9, UR7, URZ ;  /* 0x0000000709097290 */ /* 0x000fe2000fffe03f */
[C---:B------:R-:W-:Y:S01]  /*10270*/  IADD3 R37, P2, R20.reuse, 0x5000, RZ ;  /* 0x0000500014257810 */ /* 0x040fe20007f5e0ff */
[----:B------:R-:W-:Y:S01]  /*10280*/  ULDC.64 UR10, c[0x0][0xae8] ;  /* 0x0002ba00000a7ab9 */ /* 0x000fe20000000a00 */
[----:B------:R-:W-:Y:S02]  /*10290*/  LOP3.LUT R2, R3, 0x380, RZ, 0xc0, !PT ;  /* 0x0000038003027812 */ /* 0x000fe400078ec0ff */
[C---:B------:R-:W-:Y:S02]  /*102a0*/  IADD3 R41, P0, R20.reuse, 0x6000, RZ ;  /* 0x0000600014297810 */ /* 0x040fe40007f1e0ff */
[----:B------:R-:W-:-:S02]  /*102b0*/  LOP3.LUT R5, R20, 0x380, RZ, 0xc0, !PT ;  /* 0x0000038014057812 */ /* 0x000fc400078ec0ff */
[----:B------:R-:W-:Y:S02]  /*102c0*/  LOP3.LUT R12, R13, 0x380, RZ, 0xc0, !PT ;  /* 0x000003800d0c7812 */ /* 0x000fe400078ec0ff */
[----:B------:R-:W-:Y:S01]  /*102d0*/  LOP3.LUT R24, R25, 0x380, RZ, 0xc0, !PT ;  /* 0x0000038019187812 */ /* 0x000fe200078ec0ff */
[----:B------:R-:W-:Y:S01]  /*102e0*/  USHF.R.S32.HI UR4, URZ, 0x1f, UR44 ;  /* 0x0000001f3f047899 */ /* 0x000fe2000801142c */
[----:B------:R-:W-:Y:S01]  /*102f0*/  SHF.R.U64 R2, R2, 0x3, RZ ;  /* 0x0000000302027819 */ /* 0x000fe200000012ff */
[----:B------:R-:W-:Y:S01]  /*10300*/  UIMAD.WIDE.U32 UR8, UR45, UR10, UR8 ;  /* 0x0000000a2d0872a5 */ /* 0x000fe2000f8e0008 */
[----:B------:R-:W-:Y:S01]  /*10310*/  LOP3.LUT R32, R33, 0x380, RZ, 0xc0, !PT ;  /* 0x0000038021207812 */ /* 0x000fe200078ec0ff */
[----:B------:R-:W-:Y:S01]  /*10320*/  IMAD.X R45, RZ, RZ, R21, P6 ;  /* 0x000000ffff2d7224 */ /* 0x000fe200030e0615 */
[----:B------:R-:W-:Y:S01]  /*10330*/  LOP3.LUT R44, R2, R3, RZ, 0x3c, !PT ;  /* 0x00000003022c7212 */ /* 0x000fe200078e3cff */
[----:B------:R-:W5:Y:S01]  /*10340*/  LD.E.128 R8, desc[UR54][R8.64] ;  /* 0x0000003608087980 */ /* 0x000f62000c101d00 */
[----:B------:R-:W1:Y:S01]  /*10350*/  @P1 LDC R3, c[0x0][0xbec] ;  /* 0x0002fb00ff031b82 */ /* 0x000e620000000800 */
[----:B------:R-:W-:Y:S01]  /*10360*/  IMAD R2, R22, 0x20, R95 ;  /* 0x0000002016027824 */ /* 0x000fe200078e025f */
[----:B------:R-:W-:-:S02]  /*10370*/  LOP3.LUT R36, R37, 0x380, RZ, 0xc0, !PT ;  /* 0x0000038025247812 */ /* 0x000fc400078ec0ff */
[----:B------:R-:W-:Y:S02]  /*10380*/  LOP3.LUT R40, R41, 0x380, RZ, 0xc0, !PT ;  /* 0x0000038029287812 */ /* 0x000fe400078ec0ff */
[----:B------:R-:W-:Y:S01]  /*10390*/  SHF.R.U64 R5, R5, 0x3, RZ ;  /* 0x0000000305057819 */ /* 0x000fe200000012ff */
[----:B------:R-:W-:Y:S01]  /*103a0*/  VIADD R28, R2, UR36 ;  /* 0x00000024021c7c36 */ /* 0x000fe20008000000 */
[----:B------:R-:W-:Y:S01]  /*103b0*/  SHF.R.U64 R12, R12, 0x3, RZ ;  /* 0x000000030c0c7819 */ /* 0x000fe200000012ff */
[----:B------:R-:W-:Y:S01]  /*103c0*/  UIMAD UR9, UR45, UR11, UR9 ;  /* 0x0000000b2d0972a4 */ /* 0x000fe2000f8e0209 */
[----:B------:R-:W-:Y:S01]  /*103d0*/  SHF.R.U64 R24, R24, 0x3, RZ ;  /* 0x0000000318187819 */ /* 0x000fe200000012ff */
[----:B------:R-:W5:Y:S01]  /*103e0*/  LD.E.128 R44, desc[UR54][R44.64] ;  /* 0x000000362c2c7980 */ /* 0x000f62000c101d00 */
[----:B------:R-:W-:Y:S01]  /*103f0*/  SHF.R.U64 R32, R32, 0x3, RZ ;  /* 0x0000000320207819 */ /* 0x000fe200000012ff */
[----:B------:R-:W-:Y:S01]  /*10400*/  ULDC.64 UR10, c[0x0][0xaf0] ;  /* 0x0002bc00000a7ab9 */ /* 0x000fe20000000a00 */
[----:B------:R-:W-:-:S02]  /*10410*/  SHF.R.U64 R36, R36, 0x3, RZ ;  /* 0x0000000324247819 */ /* 0x000fc400000012ff */
[----:B------:R-:W-:Y:S02]  /*10420*/  SHF.R.U64 R40, R40, 0x3, RZ ;  /* 0x0000000328287819 */ /* 0x000fe400000012ff */
[----:B------:R-:W-:Y:S01]  /*10430*/  LOP3.LUT R20, R5, R20, RZ, 0x3c, !PT ;  /* 0x0000001405147212 */ /* 0x000fe200078e3cff */
[----:B------:R-:W-:Y:S01]  /*10440*/  UIMAD UR4, UR4, UR10, URZ ;  /* 0x0000000a040472a4 */ /* 0x000fe2000f8e023f */
[----:B------:R-:W-:Y:S01]  /*10450*/  LOP3.LUT R12, R12, R13, RZ, 0x3c, !PT ;  /* 0x0000000d0c0c7212 */ /* 0x000fe200078e3cff */
[--C-:B------:R-:W-:Y:S01]  /*10460*/  IMAD.X R13, RZ, RZ, R21.reuse, P5 ;  /* 0x000000ffff0d7224 */ /* 0x100fe200028e0615 */
[----:B------:R-:W-:Y:S01]  /*10470*/  LOP3.LUT R24, R24, R25, RZ, 0x3c, !PT ;  /* 0x0000001918187212 */ /* 0x000fe200078e3cff */
[--C-:B------:R-:W-:Y:S01]  /*10480*/  IMAD.X R25, RZ, RZ, R21.reuse, P4 ;  /* 0x000000ffff197224 */ /* 0x100fe200020e0615 */
[----:B------:R-:W-:Y:S01]  /*10490*/  LOP3.LUT R32, R32, R33, RZ, 0x3c, !PT ;  /* 0x0000002120207212 */ /* 0x000fe200078e3cff */
[----:B-1----:R-:W-:Y:S01]  /*104a0*/  @P1 IMAD.HI.U32 R2, R28, R3, RZ ;  /* 0x000000031c021227 */ /* 0x002fe200078e00ff */
[----:B------:R-:W-:Y:S01]  /*104b0*/  LOP3.LUT R36, R36, R37, RZ, 0x3c, !PT ;  /* 0x0000002524247212 */ /* 0x000fe200078e3cff */
[----:B------:R1:W5:Y:S01]  /*104c0*/  LD.E.128 R4, desc[UR54][R20.64] ;  /* 0x0000003614047980 */ /* 0x000362000c101d00 */
[----:B------:R-:W-:Y:S01]  /*104d0*/  LOP3.LUT R40, R40, R41, RZ, 0x3c, !PT ;  /* 0x0000002928287212 */ /* 0x000fe200078e3cff */
[----:B------:R-:W-:-:S02]  /*104e0*/  IMAD.X R33, RZ, RZ, R21, P3 ;  /* 0x000000ffff217224 */ /* 0x000fc400018e0615 */
[--C-:B------:R-:W-:Y:S01]  /*104f0*/  IMAD.X R37, RZ, RZ, R21.reuse, P2 ;  /* 0x000000ffff257224 */ /* 0x100fe200010e0615 */
[----:B------:R-:W-:Y:S01]  /*10500*/  UIMAD UR4, UR44, UR11, UR4 ;  /* 0x0000000b2c0472a4 */ /* 0x000fe2000f8e0204 */
[----:B------:R-:W-:Y:S01]  /*10510*/  IMAD.X R41, RZ, RZ, R21, P0 ;  /* 0x000000ffff297224 */ /* 0x000fe200000e0615 */
[----:B------:R-:W-:Y:S01]  /*10520*/  UIMAD.WIDE.U32 UR44, UR44, UR10, UR8 ;  /* 0x0000000a2c2c72a5 */ /* 0x000fe2000f8e0008 */
[----:B------:R-:W5:Y:S01]  /*10530*/  LD.E.128 R12, desc[UR54][R12.64] ;  /* 0x000000360c0c7980 */ /* 0x000f62000c101d00 */
[----:B-1----:R-:W-:Y:S01]  /*10540*/  IMAD.MOV.U32 R21, RZ, RZ, R28 ;  /* 0x000000ffff157224 */ /* 0x002fe200078e001c */
[----:B0-----:R-:W-:Y:S01]  /*10550*/  @P1 SHF.R.U32.HI R21, RZ, R29, R2 ;  /* 0x0000001dff151219 */ /* 0x001fe20000011602 */
[----:B------:R-:W-:Y:S01]  /*10560*/  UIADD3 UR4, UR45, UR4, URZ ;  /* 0x000000042d047290 */ /* 0x000fe2000fffe03f */
[----:B------:R-:W5:Y:S01]  /*10570*/  LD.E.128 R24, desc[UR54][R24.64] ;  /* 0x0000003618187980 */ /* 0x000f62000c101d00 */
[----:B------:R-:W-:Y:S01]  /*10580*/  ULDC.64 UR8, c[0x0][0xae0] ;  /* 0x0002b80000087ab9 */ /* 0x000fe20000000a00 */
[--C-:B------:R-:W-:Y:S01]  /*10590*/  SHF.R.S32.HI R20, RZ, 0x1f, R21.reuse ;  /* 0x0000001fff147819 */ /* 0x100fe20000011415 */
[----:B------:R-:W-:Y:S01]  /*105a0*/  IMAD.MOV R29, RZ, RZ, -R21 ;  /* 0x000000ffff1d7224 */ /* 0x000fe200078e0a15 */
[----:B------:R-:W5:Y:S01]  /*105b0*/  LD.E.128 R32, desc[UR54][R32.64] ;  /* 0x0000003620207980 */ /* 0x000f62000c101d00 */
[----:B------:R-:W-:-:S02]  /*105c0*/  IMAD.U32 R3, RZ, RZ, UR45 ;  /* 0x0000002dff037e24 */ /* 0x000fc4000f8e00ff */
[----:B------:R-:W-:Y:S01]  /*105d0*/  IMAD R20, R20, UR8, RZ ;  /* 0x0000000814147c24 */ /* 0x000fe2000f8e02ff */
[----:B------:R-:W5:Y:S01]  /*105e0*/  LD.E.128 R36, desc[UR54][R36.64] ;  /* 0x0000003624247980 */ /* 0x000f62000c101d00 */
[----:B------:R-:W-:Y:S02]  /*105f0*/  IMAD R29, R94, R29, R28 ;  /* 0x0000001d5e1d7224 */ /* 0x000fe400078e021c */
[----:B------:R-:W-:Y:S01]  /*10600*/  IMAD.U32 R2, RZ, RZ, UR44 ;  /* 0x0000002cff027e24 */ /* 0x000fe2000f8e00ff */
[----:B------:R-:W5:Y:S01]  /*10610*/  LD.E.128 R40, desc[UR54][R40.64] ;  /* 0x0000003628287980 */ /* 0x000f62000c101d00 */
[----:B------:R-:W-:Y:S02]  /*10620*/  IMAD.U32 R3, RZ, RZ, UR4 ;  /* 0x00000004ff037e24 */ /* 0x000fe4000f8e00ff */
[C---:B------:R-:W-:Y:S01]  /*10630*/  IMAD R49, R21.reuse, UR9, R20 ;  /* 0x0000000915317c24 */ /* 0x040fe2000f8e0214 */
[----:B------:R-:W-:Y:S01]  /*10640*/  @!PT LDS RZ, [RZ] ;  /* 0x00000000fffff984 */ /* 0x000fe20000000800 */
[----:B------:R-:W-:Y:S01]  /*10650*/  @!PT LDS RZ, [RZ] ;  /* 0x00000000fffff984 */ /* 0x000fe20000000800 */
[----:B------:R-:W-:Y:S01]  /*10660*/  @!PT LDS RZ, [RZ] ;  /* 0x00000000fffff984 */ /* 0x000fe20000000800 */
[----:B------:R-:W-:Y:S01]  /*10670*/  @!PT LDS RZ, [RZ] ;  /* 0x00000000fffff984 */ /* 0x000fe20000000800 */
[----:B------:R0:W-:Y:S06]  /*10680*/  MEMBAR.ALL.CTA ;  /* 0x0000000000007992 */ /* 0x0001ec0000008000 */
[----:B0-----:R-:W0:Y:S01]  /*10690*/  FENCE.VIEW.ASYNC.S ;  /* 0x00000000000073c6 */ /* 0x001e220000000000 */
[----:B------:R-:W-:Y:S01]  /*106a0*/  SHF.R.S32.HI R20, RZ, 0x1f, R29 ;  /* 0x0000001fff147819 */ /* 0x000fe2000001141d */
[----:B------:R-:W-:Y:S01]  /*106b0*/  IMAD.WIDE.U32 R2, R21, UR8, R2 ;  /* 0x0000000815027c25 */ /* 0x000fe2000f8e0002 */
[----:B------:R-:W-:-:S03]  /*106c0*/  ULDC.64 UR8, c[0x0][0xad8] ;  /* 0x0002b60000087ab9 */ /* 0x000fc60000000a00 */
[----:B------:R-:W-:Y:S02]  /*106d0*/  IMAD.IADD R3, R3, 0x1, R49 ;  /* 0x0000000103037824 */ /* 0x000fe400078e0231 */
[----:B------:R-:W-:Y:S02]  /*106e0*/  IMAD R20, R20, UR8, RZ ;  /* 0x0000000814147c24 */ /* 0x000fe4000f8e02ff */
[----:B------:R-:W-:Y:S02]  /*106f0*/  VIADD R51, R95, UR36 ;  /* 0x000000245f337c36 */ /* 0x000fe40008000000 */
[C---:B------:R-:W-:Y:S02]  /*10700*/  IMAD R49, R29.reuse, UR9, R20 ;  /* 0x000000091d317c24 */ /* 0x040fe4000f8e0214 */
[----:B------:R-:W-:Y:S01]  /*10710*/  IMAD.WIDE.U32 R2, R29, UR8, R2 ;  /* 0x000000081d027c25 */ /* 0x000fe2000f8e0002 */
[----:B------:R-:W-:Y:S01]  /*10720*/  ISETP.GE.AND P2, PT, R51, R30, PT ;  /* 0x0000001e3300720c */ /* 0x000fe20003f46270 */
[----:B------:R-:W-:-:S02]  /*10730*/  ULDC.64 UR8, c[0x0][0xa80] ;  /* 0x0002a00000087ab9 */ /* 0x000fc40000000a00 */
[----:B------:R-:W-:Y:S01]  /*10740*/  VIADD R0, R0, 0x2e820 ;  /* 0x0002e82000007836 */ /* 0x000fe20000000000 */
[C---:B------:R-:W-:Y:S01]  /*10750*/  LEA R28, P3, R2.reuse, UR8, 0x1 ;  /* 0x00000008021c7c11 */ /* 0x040fe2000f8608ff */
[----:B------:R-:W-:Y:S02]  /*10760*/  IMAD.IADD R3, R3, 0x1, R49 ;  /* 0x0000000103037824 */ /* 0x000fe400078e0231 */
[----:B------:R-:W-:Y:S01]  /*10770*/  VIADD R21, R51, 0x20 ;  /* 0x0000002033157836 */ /* 0x000fe20000000000 */
[----:B------:R-:W-:Y:S02]  /*10780*/  PRMT R0, RZ, 0x654, R0 ;  /* 0x00000654ff007816 */ /* 0x000fe40000000000 */
[----:B------:R-:W-:Y:S02]  /*10790*/  LEA.HI.X R29, R2, UR9, R3, 0x1, P3 ;  /* 0x00000009021d7c11 */ /* 0x000fe400098f0c03 */
[----:B------:R-:W-:Y:S01]  /*107a0*/  ISETP.GE.AND P0, PT, R21, R30, PT ;  /* 0x0000001e1500720c */ /* 0x000fe20003f06270 */
[----:B------:R-:W-:Y:S01]  /*107b0*/  VIADD R21, R51, 0x40 ;  /* 0x0000004033157836 */ /* 0x000fe20000000000 */
[----:B0-----:R0:W-:Y:S01]  /*107c0*/  SYNCS.ARRIVE.TRANS64.RED.A1T0 RZ, [R0+URZ], RZ ;  /* 0x000000ff00ff79a7 */ /* 0x0011e2000810043f */
[----:B------:R1:W2:Y:S01]  /*107d0*/  SHFL.IDX PT, R20, R28, RZ, 0x181f ;  /* 0x00181fff1c147589 */ /* 0x0002a200000e0000 */
[----:B------:R-:W-:Y:S01]  /*107e0*/  BSSY B1, `(.L_x_8084) ;  /* 0x000000f000017945 */ /* 0x000fe20003800000 */
[----:B------:R-:W-:-:S02]  /*107f0*/  SHF.R.S32.HI R48, RZ, 0x1f, R19 ;  /* 0x0000001fff307819 */ /* 0x000fc40000011413 */
[----:B------:R-:W-:Y:S01]  /*10800*/  ISETP.GE.AND P1, PT, R21, R30, PT ;  /* 0x0000001e1500720c */ /* 0x000fe20003f26270 */
[----:B0-----:R1:W0:Y:S01]  /*10810*/  SHFL.IDX PT, R0, R29, RZ, 0x181f ;  /* 0x00181fff1d007589 */ /* 0x00122200000e0000 */
[----:B------:R-:W-:Y:S01]  /*10820*/  SHF.R.S32.HI R50, RZ, 0x1f, R16 ;  /* 0x0000001fff327819 */ /* 0x000fe20000011410 */
[----:B------:R-:W-:Y:S10]  /*10830*/  @P2 BRA `(.L_x_8085) ;  /* 0x0000000000242947 */ /* 0x000ff40003800000 */
[----:B------:R-:W-:Y:S02]  /*10840*/  ULDC UR4, c[0x0][0xac8] ;  /* 0x0002b20000047ab9 */ /* 0x000fe40000000800 */
[----:B------:R-:W-:Y:S02]  /*10850*/  ISETP.GE.AND P2, PT, R16, UR4, PT ;  /* 0x0000000410007c0c */ /* 0x000fe4000bf46270 */
[----:B------:R-:W-:-:S11]  /*10860*/  ISETP.GE.AND P3, PT, R19, UR4, PT ;  /* 0x0000000413007c0c */ /* 0x000fd6000bf66270 */
[CC--:B--2---:R-:W-:Y:S02]  /*10870*/  @!P2 LEA R2, P4, R16.reuse, R20.reuse, 0x1 ;  /* 0x000000141002a211 */ /* 0x0c4fe400078808ff */
[C---:B------:R-:W-:Y:S02]  /*10880*/  @!P3 LEA R20, P5, R19.reuse, R20, 0x1 ;  /* 0x000000141314b211 */ /* 0x040fe400078a08ff */
[-C--:B0-----:R-:W-:Y:S02]  /*10890*/  @!P2 LEA.HI.X R3, R16, R0.reuse, R50, 0x1, P4 ;  /* 0x000000001003a211 */ /* 0x081fe400020f0c32 */
[----:B------:R-:W-:-:S03]  /*108a0*/  @!P3 LEA.HI.X R21, R19, R0, R48, 0x1, P5 ;  /* 0x000000001315b211 */ /* 0x000fc600028f0c30 */
[----:B-----5:R3:W-:Y:S04]  /*108b0*/  @!P2 ST.E.128 desc[UR54][R2.64], R4 ;  /* 0x000000040200a985 */ /* 0x0207e8000c101d36 */
[----:B------:R3:W-:Y:S02]  /*108c0*/  @!P3 ST.E.128 desc[UR54][R20.64], R32 ;  /* 0x000000201400b985 */ /* 0x0007e4000c101d36 */
.L_x_8085:
[----:B------:R-:W-:Y:S05]  /*108d0*/  BSYNC B1 ;  /* 0x0000000000017941 */ /* 0x000fea0003800000 */
.L_x_8084:
[----:B0-----:R0:W4:Y:S01]  /*108e0*/  SHFL.IDX PT, R0, R29, 0x1, 0x181f ;  /* 0x00381f001d007f89 */ /* 0x00112200000e0000 */
[----:B------:R-:W-:Y:S03]  /*108f0*/  BSSY B1, `(.L_x_8086) ;  /* 0x000000c000017945 */ /* 0x000fe60003800000 */
[----:B---3-5:R0:W3:Y:S01]  /*10900*/  SHFL.IDX PT, R4, R28, 0x1, 0x181f ;  /* 0x00381f001c047f89 */ /* 0x0280e200000e0000 */
[----:B------:R-:W-:Y:S05]  /*10910*/  @P0 BRA `(.L_x_8087) ;  /* 0x0000000000240947 */ /* 0x000fea0003800000 */
[----:B------:R-:W-:Y:S02]  /*10920*/  ULDC UR4, c[0x0][0xac8] ;  /* 0x0002b20000047ab9 */ /* 0x000fe40000000800 */
[----:B------:R-:W-:Y:S02]  /*10930*/  ISETP.GE.AND P3, PT, R16, UR4, PT ;  /* 0x0000000410007c0c */ /* 0x000fe4000bf66270 */
[----:B------:R-:W-:-:S11]  /*10940*/  ISETP.GE.AND P4, PT, R19, UR4, PT ;  /* 0x0000000413007c0c */ /* 0x000fd6000bf86270 */
[CC--:B---3--:R-:W-:Y:S02]  /*10950*/  @!P3 LEA R2, P0, R16.reuse, R4.reuse, 0x1 ;  /* 0x000000041002b211 */ /* 0x0c8fe400078008ff */
[C---:B------:R-:W-:Y:S02]  /*10960*/  @!P4 LEA R4, P2, R19.reuse, R4, 0x1 ;  /* 0x000000041304c211 */ /* 0x040fe400078408ff */
[-C--:B----4-:R-:W-:Y:S02]  /*10970*/  @!P3 LEA.HI.X R3, R16, R0.reuse, R50, 0x1, P0 ;  /* 0x000000001003b211 */ /* 0x090fe400000f0c32 */
[----:B------:R-:W-:-:S03]  /*10980*/  @!P4 LEA.HI.X R5, R19, R0, R48, 0x1, P2 ;  /* 0x000000001305c211 */ /* 0x000fc600010f0c30 */
[----:B------:R3:W-:Y:S04]  /*10990*/  @!P3 ST.E.128 desc[UR54][R2.64], R8 ;  /* 0x000000080200b985 */ /* 0x0007e8000c101d36 */
[----:B------:R3:W-:Y:S02]  /*109a0*/  @!P4 ST.E.128 desc[UR54][R4.64], R36 ;  /* 0x000000240400c985 */ /* 0x0007e4000c101d36 */
.L_x_8087:
[----:B------:R-:W-:Y:S05]  /*109b0*/  BSYNC B1 ;  /* 0x0000000000017941 */ /* 0x000fea0003800000 */
.L_x_8086:
[----:B----4-:R4:W0:Y:S01]  /*109c0*/  SHFL.IDX PT, R0, R29, 0x2, 0x181f ;  /* 0x00581f001d007f89 */ /* 0x01082200000e0000 */
[----:B------:R-:W-:Y:S03]  /*109d0*/  BSSY B1, `(.L_x_8088) ;  /* 0x000000c000017945 */ /* 0x000fe60003800000 */
[----:B---3--:R4:W3:Y:S01]  /*109e0*/  SHFL.IDX PT, R4, R28, 0x2, 0x181f ;  /* 0x00581f001c047f89 */ /* 0x0088e200000e0000 */
[----:B------:R-:W-:Y:S05]  /*109f0*/  @P1 BRA `(.L_x_8089) ;  /* 0x0000000000241947 */ /* 0x000fea0003800000 */
[----:B------:R-:W-:Y:S02]  /*10a00*/  ULDC UR4, c[0x0][0xac8] ;  /* 0x0002b20000047ab9 */ /* 0x000fe40000000800 */
[----:B------:R-:W-:Y:S02]  /*10a10*/  ISETP.GE.AND P2, PT, R16, UR4, PT ;  /* 0x0000000410007c0c */ /* 0x000fe4000bf46270 */
[----:B------:R-:W-:-:S11]  /*10a20*/  ISETP.GE.AND P3, PT, R19, UR4, PT ;  /* 0x0000000413007c0c */ /* 0x000fd6000bf66270 */
[CC--:B---3--:R-:W-:Y:S02]  /*10a30*/  @!P2 LEA R2, P0, R16.reuse, R4.reuse, 0x1 ;  /* 0x000000041002a211 */ /* 0x0c8fe400078008ff */
[C---:B------:R-:W-:Y:S02]  /*10a40*/  @!P3 LEA R4, P1, R19.reuse, R4, 0x1 ;  /* 0x000000041304b211 */ /* 0x040fe400078208ff */
[-C--:B0-----:R-:W-:Y:S02]  /*10a50*/  @!P2 LEA.HI.X R3, R16, R0.reuse, R50, 0x1, P0 ;  /* 0x000000001003a211 */ /* 0x081fe400000f0c32 */
[----:B------:R-:W-:-:S03]  /*10a60*/  @!P3 LEA.HI.X R5, R19, R0, R48, 0x1, P1 ;  /* 0x000000001305b211 */ /* 0x000fc600008f0c30 */
[----:B------:R0:W-:Y:S04]  /*10a70*/  @!P2 ST.E.128 desc[UR54][R2.64], R12 ;  /* 0x0000000c0200a985 */ /* 0x0001e8000c101d36 */
[----:B------:R0:W-:Y:S02]  /*10a80*/  @!P3 ST.E.128 desc[UR54][R4.64], R40 ;  /* 0x000000280400b985 */ /* 0x0001e4000c101d36 */
.L_x_8089:
[----:B------:R-:W-:Y:S05]  /*10a90*/  BSYNC B1 ;  /* 0x0000000000017941 */ /* 0x000fea0003800000 */
.L_x_8088:
[----:B0-----:R-:W-:Y:S01]  /*10aa0*/  VIADD R3, R51, 0x60 ;  /* 0x0000006033037836 */ /* 0x001fe20000000000 */
[----:B-1--4-:R-:W0:Y:S04]  /*10ab0*/  SHFL.IDX PT, R29, R29, 0x3, 0x181f ;  /* 0x00781f001d1d7f89 */ /* 0x012e2800000e0000 */
[----:B------:R-:W-:Y:S01]  /*10ac0*/  ISETP.GE.AND P0, PT, R3, R30, PT ;  /* 0x0000001e0300720c */ /* 0x000fe20003f06270 */
[----:B------:R-:W1:-:S12]  /*10ad0*/  SHFL.IDX PT, R28, R28, 0x3, 0x181f ;  /* 0x00781f001c1c7f89 */ /* 0x000e5800000e0000 */
[----:B------:R-:W-:Y:S05]  /*10ae0*/  @P0 BRA `(.L_x_8090) ;  /* 0x0000001800900947 */ /* 0x000fea0003800000 */
[----:B------:R-:W-:Y:S02]  /*10af0*/  ULDC UR4, c[0x0][0xac8] ;  /* 0x0002b20000047ab9 */ /* 0x000fe40000000800 */
[----:B------:R-:W-:-:S13]  /*10b00*/  ISETP.GE.AND P1, PT, R16, UR4, PT ;  /* 0x0000000410007c0c */ /* 0x000fda000bf26270 */
[----:B-1----:R-:W-:-:S04]  /*10b10*/  @!P1 LEA R2, P0, R16, R28, 0x1 ;  /* 0x0000001c10029211 */ /* 0x002fc800078008ff */
[----:B0-----:R-:W-:Y:S02]  /*10b20*/  @!P1 LEA.HI.X R3, R16, R29, R50, 0x1, P0 ;  /* 0x0000001d10039211 */ /* 0x001fe400000f0c32 */
[----:B------:R-:W-:-:S03]  /*10b30*/  ISETP.GE.AND P0, PT, R19, UR4, PT ;  /* 0x0000000413007c0c */ /* 0x000fc6000bf06270 */
[----:B------:R4:W-:Y:S10]  /*10b40*/  @!P1 ST.E.128 desc[UR54][R2.64], R24 ;  /* 0x0000001802009985 */ /* 0x0009f4000c101d36 */
[----:B------:R-:W-:Y:S05]  /*10b50*/  @P0 BRA `(.L_x_8090) ;  /* 0x0000001800740947 */ /* 0x000fea0003800000 */
[----:B----4-:R-:W-:-:S04]  /*10b60*/  LEA R2, P0, R19, R28, 0x1 ;  /* 0x0000001c13027211 */ /* 0x010fc800078008ff */
[----:B------:R-:W-:-:S05]  /*10b70*/  LEA.HI.X R3, R19, R29, R48, 0x1, P0 ;  /* 0x0000001d13037211 */ /* 0x000fca00000f0c30 */
[----:B------:R0:W-:Y:S01]  /*10b80*/  ST.E.128 desc[UR54][R2.64], R44 ;  /* 0x0000002c02007985 */ /* 0x0001e2000c101d36 */
[----:B------:R-:W-:Y:S05]  /*10b90*/  BRA `(.L_x_8090) ;  /* 0x0000001800647947 */ /* 0x000fea0003800000 */
.L_x_8083:
[----:B------:R-:W-:Y:S01]  /*10ba0*/  ULDC.64 UR10, c[0x0][0xb08] ;  /* 0x0002c200000a7ab9 */ /* 0x000fe20000000a00 */
[----:B------:R-:W0:Y:S01]  /*10bb0*/  @P1 LDC R2, c[0x0][0xbec] ;  /* 0x0002fb00ff021b82 */ /* 0x000e220000000800 */
[----:B------:R-:W-:Y:S01]  /*10bc0*/  UIMAD UR7, UR12, UR10, URZ ;  /* 0x0000000a0c0772a4 */ /* 0x000fe2000f8e023f */
[----:B------:R-:W-:Y:S01]  /*10bd0*/  IMAD.MOV.U32 R5, RZ, RZ, R13 ;  /* 0x000000ffff057224 */ /* 0x000fe200078e000d */
[----:B------:R-:W-:Y:S01]  /*10be0*/  UIMAD.WIDE.U32 UR8, UR4, UR10, URZ ;  /* 0x0000000a040872a5 */ /* 0x000fe2000f8e003f */
[----:B------:R-:W-:Y:S01]  /*10bf0*/  ISETP.GE.AND P0, PT, R11, R30, PT ;  /* 0x0000001e0b00720c */ /* 0x000fe20003f06270 */
[----:B------:R-:W-:Y:S01]  /*10c00*/  UIMAD UR7, UR4, UR11, UR7 ;  /* 0x0000000b040772a4 */ /* 0x000fe2000f8e0207 */
[C---:B------:R-:W-:Y:S01]  /*10c10*/  VIADD R21, R17.reuse, 0x8 ;  /* 0x0000000811157836 */ /* 0x040fe20000000000 */
[----:B------:R-:W-:Y:S01]  /*10c20*/  USHF.R.S32.HI UR4, URZ, 0x1f, UR44 ;  /* 0x0000001f3f047899 */ /* 0x000fe2000801142c */
[----:B------:R-:W1:Y:S01]  /*10c30*/  @P1 LDC R3, c[0x0][0xbf0] ;  /* 0x0002fc00ff031b82 */ /* 0x000e620000000800 */
[----:B------:R-:W-:Y:S01]  /*10c40*/  UIADD3 UR9, UR9, UR7, URZ ;  /* 0x0000000709097290 */ /* 0x000fe2000fffe03f */
[C---:B------:R-:W-:Y:S01]  /*10c50*/  VIADD R105, R17.reuse, 0x20 ;  /* 0x0000002011697836 */ /* 0x040fe20000000000 */
[----:B------:R-:W-:Y:S01]  /*10c60*/  ULDC.64 UR10, c[0x0][0xb38] ;  /* 0x0002ce00000a7ab9 */ /* 0x000fe20000000a00 */
[C---:B------:R-:W-:Y:S01]  /*10c70*/  VIADD R107, R17.reuse, 0x18 ;  /* 0x00000018116b7836 */ /* 0x040fe20000000000 */
[----:B------:R-:W-:Y:S01]  /*10c80*/  UIMAD.WIDE.U32 UR8, UR45, UR10, UR8 ;  /* 0x0000000a2d0872a5 */ /* 0x000fe2000f8e0008 */
[C---:B------:R-:W-:Y:S01]  /*10c90*/  VIADD R109, R17.reuse, 0x10 ;  /* 0x00000010116d7836 */ /* 0x040fe20000000000 */
[----:B------:R-:W-:Y:S01]  /*10ca0*/  BSSY B1, `(.L_x_8091) ;  /* 0x0000079000017945 */ /* 0x000fe20003800000 */
[----:B------:R-:W-:Y:S01]  /*10cb0*/  SHF.R.S32.HI R24, RZ, 0x1f, R21 ;  /* 0x0000001fff187819 */ /* 0x000fe20000011415 */
[----:B------:R-:W-:Y:S01]  /*10cc0*/  UIMAD UR9, UR45, UR11, UR9 ;  /* 0x0000000b2d0972a4 */ /* 0x000fe2000f8e0209 */
[----:B------:R-:W-:Y:S01]  /*10cd0*/  SHF.R.S32.HI R26, RZ, 0x1f, R23 ;  /* 0x0000001fff1a7819 */ /* 0x000fe20000011417 */
[----:B------:R-:W-:Y:S01]  /*10ce0*/  VIADD R104, R17, 0x20 ;  /* 0x0000002011687836 */ /* 0x000fe20000000000 */
[----:B------:R-:W-:Y:S01]  /*10cf0*/  ULDC.64 UR10, c[0x0][0xb40] ;  /* 0x0002d000000a7ab9 */ /* 0x000fe20000000a00 */
[----:B------:R-:W-:Y:S01]  /*10d00*/  SHF.R.S32.HI R27, RZ, 0x1f, R228 ;  /* 0x0000001fff1b7819 */ /* 0x000fe200000114e4 */
[----:B------:R-:W-:Y:S01]  /*10d10*/  UIMAD UR4, UR4, UR10, URZ ;  /* 0x0000000a040472a4 */ /* 0x000fe2000f8e023f */
[----:B------:R-:W-:Y:S01]  /*10d20*/  SHF.R.S32.HI R95, RZ, 0x1f, R229 ;  /* 0x0000001fff5f7819 */ /* 0x000fe200000114e5 */
[----:B0-----:R-:W-:Y:S01]  /*10d30*/  @P1 IMAD.HI.U32 R2, R13, R2, RZ ;  /* 0x000000020d021227 */ /* 0x001fe200078e00ff */
[----:B------:R-:W-:Y:S01]  /*10d40*/  SHF.R.S32.HI R96, RZ, 0x1f, R230 ;  /* 0x0000001fff607819 */ /* 0x000fe200000114e6 */
[----:B------:R-:W-:Y:S01]  /*10d50*/  UIMAD UR4, UR44, UR11, UR4 ;  /* 0x0000000b2c0472a4 */ /* 0x000fe2000f8e0204 */
[----:B------:R-:W-:Y:S01]  /*10d60*/  SHF.R.S32.HI R97, RZ, 0x1f, R231 ;  /* 0x0000001fff617819 */ /* 0x000fe200000114e7 */
[----:B------:R-:W-:Y:S01]  /*10d70*/  UIMAD.WIDE.U32 UR44, UR44, UR10, UR8 ;  /* 0x0000000a2c2c72a5 */ /* 0x000fe2000f8e0008 */
[----:B------:R-:W-:Y:S01]  /*10d80*/  SHF.R.S32.HI R98, RZ, 0x1f, R232 ;  /* 0x0000001fff627819 */ /* 0x000fe200000114e8 */
[C---:B------:R-:W-:Y:S01]  /*10d90*/  VIADD R106, R17.reuse, 0x18 ;  /* 0x00000018116a7836 */ /* 0x040fe20000000000 */
[----:B------:R-:W-:Y:S01]  /*10da0*/  ULDC.64 UR10, c[0x0][0xb48] ;  /* 0x0002d200000a7ab9 */ /* 0x000fe20000000a00 */
[----:B------:R-:W-:Y:S01]  /*10db0*/  UIADD3 UR9, UR45, UR4, URZ ;  /* 0x000000042d097290 */ /* 0x000fe2000fffe03f */
[----:B-1----:R-:W-:Y:S01]  /*10dc0*/  @P1 SHF.R.U32.HI R5, RZ, R3, R2 ;  /* 0x00000003ff051219 */ /* 0x002fe20000011602 */
[----:B------:R-:W-:Y:S01]  /*10dd0*/  VIADD R108, R17, 0x10 ;  /* 0x00000010116c7836 */ /* 0x000fe20000000000 */
        /* <DEDUP_REMOVED lines=28> */
[----:B------:R-:W-:Y:S01]  /*10fa0*/  VIADD R4, R0, 0x2e820 ;  /* 0x0002e82000047836 */ /* 0x000fe20000000000 */
[----:B------:R-:W-:Y:S01]  /*10fb0*/  LEA R0, P1, R2, UR8, 0x2 ;  /* 0x0000000802007c11 */ /* 0x000fe2000f8210ff */
[----:B------:R-:W-:-:S03]  /*10fc0*/  IMAD.IADD R3, R3, 0x1, R5 ;  /* 0x0000000103037824 */ /* 0x000fc600078e0205 */
[----:B------:R-:W-:Y:S02]  /*10fd0*/  PRMT R4, RZ, 0x654, R4 ;  /* 0x00000654ff047816 */ /* 0x000fe40000000004 */
[----:B------:R-:W-:Y:S02]  /*10fe0*/  LEA.HI.X R20, R2, UR9, R3, 0x2, P1 ;  /* 0x0000000902147c11 */ /* 0x000fe400088f1403 */
[----:B------:R0:W-:Y:S03]  /*10ff0*/  SYNCS.ARRIVE.TRANS64.RED.A1T0 RZ, [R4+URZ], RZ ;  /* 0x000000ff04ff79a7 */ /* 0x0001e6000810043f */
[----:B------:R1:W2:Y:S04]  /*11000*/  SHFL.IDX PT, R5, R20, RZ, 0x1c1f ;  /* 0x001c1fff14057589 */ /* 0x0002a800000e0000 */
[----:B0-----:R1:W0:Y:S01]  /*11010*/  SHFL.IDX PT, R4, R0, RZ, 0x1c1f ;  /* 0x001c1fff00047589 */ /* 0x00122200000e0000 */
[----:B------:R-:W-:Y:S05]  /*11020*/  @P0 BRA `(.L_x_8092) ;  /* 0x0000000400000947 */ /* 0x000fea0003800000 */
[----:B------:R-:W-:Y:S02]  /*11030*/  ULDC UR4, c[0x0][0xac8] ;  /* 0x0002b20000047ab9 */ /* 0x000fe40000000800 */
[----:B------:R-:W-:Y:S02]  /*11040*/  ISETP.GE.AND P3, PT, R21, UR4, PT ;  /* 0x0000000415007c0c */ /* 0x000fe4000bf66270 */
[----:B------:R-:W-:Y:S02]  /*11050*/  ISETP.GE.AND P2, PT, R17, UR4, PT ;  /* 0x0000000411007c0c */ /* 0x000fe4000bf46270 */
[----:B------:R-:W-:Y:S02]  /*11060*/  ISETP.GE.AND P1, PT, R108, UR4, PT ;  /* 0x000000046c007c0c */ /* 0x000fe4000bf26270 */
[----:B------:R-:W-:Y:S02]  /*11070*/  ISETP.GE.AND P0, PT, R106, UR4, PT ;  /* 0x000000046a007c0c */ /* 0x000fe4000bf06270 */
[----:B------:R-:W-:-:S05]  /*11080*/  ISETP.GE.AND P4, PT, R104, UR4, PT ;  /* 0x0000000468007c0c */ /* 0x000fca000bf86270 */
[-C--:B0-----:R-:W-:Y:S02]  /*11090*/  @!P3 LEA R6, P5, R21, R4.reuse, 0x2 ;  /* 0x000000041506b211 */ /* 0x081fe400078a10ff */
[----:B--2---:R-:W-:Y:S02]  /*110a0*/  @!P2 IMAD.WIDE R2, R17, 0x4, R4 ;  /* 0x000000041102a825 */ /* 0x004fe400078e0204 */
        /* <DEDUP_REMOVED lines=22> */
[----:B--2---:R-:W-:-:S03]  /*11210*/  @!P0 LEA R6, P2, R235, R4, 0x2 ;  /* 0x00000004eb068211 */ /* 0x004fc600078410ff */
[----:B------:R-:W-:Y:S01]  /*11220*/  @!P3 ST.E.64 desc[UR54][R14.64], R80 ;  /* 0x000000500e00b985 */ /* 0x000fe2000c101b36 */
[----:B------:R-:W-:Y:S02]  /*11230*/  ISETP.GE.AND P3, PT, R232, UR4, PT ;  /* 0x00000004e8007c0c */ /* 0x000fe4000bf66270 */
[CC--:B---3--:R-:W-:Y:S02]  /*11240*/  @!P1 LEA R8, P5, R234.reuse, R4.reuse, 0x2 ;  /* 0x00000004ea089211 */ /* 0x0c8fe400078a10ff */
        /* <DEDUP_REMOVED lines=16> */
[C---:B0-----:R-:W-:Y:S02]  /*11350*/  @!P0 LEA R6, P3, R230.reuse, R4, 0x2 ;  /* 0x00000004e6068211 */ /* 0x041fe400078610ff */
        /* <DEDUP_REMOVED lines=13> */
.L_x_8092:
[----:B------:R-:W-:Y:S05]  /*11430*/  BSYNC B1 ;  /* 0x0000000000017941 */ /* 0x000fea0003800000 */
.L_x_8091:
[----:B------:R-:W-:Y:S01]  /*11440*/  ISETP.GE.AND P0, PT, R25, R30, PT ;  /* 0x0000001e1900720c */ /* 0x000fe20003f06270 */
[----:B--2-4-:R2:W3:Y:S04]  /*11450*/  SHFL.IDX PT, R5, R20, 0x1, 0x1c1f ;  /* 0x003c1f0014057f89 */ /* 0x0144e800000e0000 */
[----:B0-----:R2:W0:Y:S08]  /*11460*/  SHFL.IDX PT, R4, R0, 0x1, 0x1c1f ;  /* 0x003c1f0000047f89 */ /* 0x00143000000e0000 */
[----:B--2---:R-:W-:Y:S05]  /*11470*/  @P0 BRA `(.L_x_8090) ;  /* 0x00000010002c0947 */ /* 0x004fea0003800000 */
[----:B------:R-:W-:Y:S02]  /*11480*/  ULDC UR4, c[0x0][0xac8] ;  /* 0x0002b20000047ab9 */ /* 0x000fe40000000800 */
[----:B------:R-:W-:Y:S02]  /*11490*/  ISETP.GE.AND P1, PT, R21, UR4, PT ;  /* 0x0000000415007c0c */ /* 0x000fe4000bf26270 */
[----:B------:R-:W-:Y:S02]  /*114a0*/  ISETP.GE.AND P4, PT, R17, UR4, PT ;  /* 0x0000000411007c0c */ /* 0x000fe4000bf86270 */
[----:B------:R-:W-:Y:S02]  /*114b0*/  ISETP.GE.AND P0, PT, R108, UR4, PT ;  /* 0x000000046c007c0c */ /* 0x000fe4000bf06270 */
[----:B------:R-:W-:-:S07]  /*114c0*/  ISETP.GE.AND P2, PT, R106, UR4, PT ;  /* 0x000000046a007c0c */ /* 0x000fce000bf46270 */
[-C--:B0-----:R-:W-:Y:S02]  /*114d0*/  @!P1 LEA R6, P3, R21, R4.reuse, 0x2 ;  /* 0x0000000415069211 */ /* 0x081fe400078610ff */
[----:B---3--:R-:W-:Y:S02]  /*114e0*/  @!P4 IMAD.WIDE R2, R17, 0x4, R4 ;  /* 0x000000041102c825 */ /* 0x008fe400078e0204 */
[----:B------:R-:W-:Y:S02]  /*114f0*/  @!P1 LEA.HI.X R7, R21, R5, R24, 0x2, P3 ;  /* 0x0000000515079211 */ /* 0x000fe400018f1418 */
[----:B------:R-:W-:Y:S01]  /*11500*/  ISETP.GE.AND P3, PT, R104, UR4, PT ;  /* 0x0000000468007c0c */ /* 0x000fe2000bf66270 */
[----:B------:R-:W-:Y:S01]  /*11510*/  @!P4 ST.E.64 desc[UR54][R2.64], R34 ;  /* 0x000000220200c985 */ /* 0x000fe2000c101b36 */
[----:B------:R-:W-:Y:S02]  /*11520*/  ISETP.GE.AND P4, PT, R237, UR4, PT ;  /* 0x00000004ed007c0c */ /* 0x000fe4000bf86270 */
[-C--:B------:R-:W-:Y:S01]  /*11530*/  @!P0 LEA R8, P5, R108, R4.reuse, 0x2 ;  /* 0x000000046c088211 */ /* 0x080fe200078a10ff */
[----:B------:R0:W-:Y:S01]  /*11540*/  @!P1 ST.E.64 desc[UR54][R6.64], R36 ;  /* 0x0000002406009985 */ /* 0x0001e2000c101b36 */
[----:B------:R-:W-:-:S02]  /*11550*/  @!P2 LEA R10, P1, R106, R4, 0x2 ;  /* 0x000000046a0aa211 */ /* 0x000fc400078210ff */
[-C--:B------:R-:W-:Y:S02]  /*11560*/  @!P0 LEA.HI.X R9, R108, R5.reuse, R109, 0x2, P5 ;  /* 0x000000056c098211 */ /* 0x080fe400028f146d */
[----:B------:R-:W-:Y:S02]  /*11570*/  @!P2 LEA.HI.X R11, R106, R5, R107, 0x2, P1 ;  /* 0x000000056a0ba211 */ /* 0x000fe400008f146b */
[----:B------:R-:W-:Y:S01]  /*11580*/  ISETP.GE.AND P1, PT, R235, UR4, PT ;  /* 0x00000004eb007c0c */ /* 0x000fe2000bf26270 */
[----:B------:R2:W-:Y:S01]  /*11590*/  @!P0 ST.E.64 desc[UR54][R8.64], R38 ;  /* 0x0000002608008985 */ /* 0x0005e2000c101b36 */
[----:B------:R-:W-:Y:S02]  /*115a0*/  ISETP.GE.AND P0, PT, R236, UR4, PT ;  /* 0x00000004ec007c0c */ /* 0x000fe4000bf06270 */
[-C--:B------:R-:W-:Y:S01]  /*115b0*/  @!P3 LEA R12, P6, R104, R4.reuse, 0x2 ;  /* 0x00000004680cb211 */ /* 0x080fe200078c10ff */
[----:B------:R3:W-:Y:S01]  /*115c0*/  @!P2 ST.E.64 desc[UR54][R10.64], R40 ;  /* 0x000000280a00a985 */ /* 0x0007e2000c101b36 */
[----:B------:R-:W-:-:S02]  /*115d0*/  @!P4 LEA R14, P5, R237, R4, 0x2 ;  /* 0x00000004ed0ec211 */ /* 0x000fc400078a10ff */
[-C--:B------:R-:W-:Y:S02]  /*115e0*/  @!P3 LEA.HI.X R13, R104, R5.reuse, R105, 0x2, P6 ;  /* 0x00000005680db211 */ /* 0x080fe400030f1469 */
[----:B------:R-:W-:Y:S02]  /*115f0*/  ISETP.GE.AND P2, PT, R234, UR4, PT ;  /* 0x00000004ea007c0c */ /* 0x000fe4000bf46270 */
[----:B------:R-:W-:Y:S01]  /*11600*/  @!P4 LEA.HI.X R15, R237, R5, R103, 0x2, P5 ;  /* 0x00000005ed0fc211 */ /* 0x000fe200028f1467 */
[----:B------:R4:W-:Y:S01]  /*11610*/  @!P3 ST.E.64 desc[UR54][R12.64], R42 ;  /* 0x0000002a0c00b985 */ /* 0x0009e2000c101b36 */
[-C--:B0-----:R-:W-:Y:S02]  /*11620*/  @!P1 LEA R6, P5, R235, R4.reuse, 0x2 ;  /* 0x00000004eb069211 */ /* 0x081fe400078a10ff */
[----:B------:R-:W-:Y:S01]  /*11630*/  @!P0 LEA R2, P3, R236, R4, 0x2 ;  /* 0x00000004ec028211 */ /* 0x000fe200078610ff */
[----:B------:R-:W-:Y:S01]  /*11640*/  @!P4 ST.E.64 desc[UR54][R14.64], R44 ;  /* 0x0000002c0e00c985 */ /* 0x000fe2000c101b36 */
[----:B------:R-:W-:-:S02]  /*11650*/  ISETP.GE.AND P4, PT, R233, UR4, PT ;  /* 0x00000004e9007c0c */ /* 0x000fc4000bf86270 */
[-C--:B------:R-:W-:Y:S02]  /*11660*/  @!P0 LEA.HI.X R3, R236, R5.reuse, R102, 0x2, P3 ;  /* 0x00000005ec038211 */ /* 0x080fe400018f1466 */
        /* <DEDUP_REMOVED lines=31> */
[----:B-1----:R-:W-:-:S04]  /*11860*/  LEA R2, P0, R23, R4, 0x2 ;  /* 0x0000000417027211 */ /* 0x002fc800078010ff */
[----:B------:R-:W-:-:S05]  /*11870*/  LEA.HI.X R3, R23, R5, R26, 0x2, P0 ;  /* 0x0000000517037211 */ /* 0x000fca00000f141a */
[----:B------:R0:W-:Y:S01]  /*11880*/  ST.E.64 desc[UR54][R2.64], R32 ;  /* 0x0000002002007985 */ /* 0x0001e2000c101b36 */
[----:B------:R-:W-:Y:S05]  /*11890*/  BRA `(.L_x_8090) ;  /* 0x0000000c00247947 */ /* 0x000fea0003800000 */
.L_x_8081:
        /* <DEDUP_REMOVED lines=31> */
.L_x_8093:
        /* <DEDUP_REMOVED lines=56> */
.L_x_8095:
[----:B------:R-:W-:Y:S05]  /*11e10*/  BSYNC B1 ;  /* 0x0000000000017941 */ /* 0x000fea0003800000 */
.L_x_8094:
[----:B------:R-:W-:-:S06]  /*11e20*/  UISETP.GT.AND UP0, UPT, UR47, 0x1, UPT ;  /* 0x000000012f00788c */ /* 0x000fcc000bf04270 */
[----:B------:R-:W-:-:S13]  /*11e30*/  PLOP3.LUT P0, PT, PT, PT, UP0, 0x80, 0x0 ;  /* 0x000000000000781c */ /* 0x000fda0003f0f008 */
[----:B------:R-:W-:Y:S05]  /*11e40*/  @P0 BRA `(.L_x_8090) ;  /* 0x0000000400b80947 */ /* 0x000fea0003800000 */
[----:B------:R-:W1:Y:S01]  /*11e50*/  LDC R11, c[0x0][0xbe8] ;  /* 0x0002fa00ff0b7b82 */ /* 0x000e620000000800 */
[----:B------:R-:W-:Y:S01]  /*11e60*/  SHF.R.S32.HI R8, RZ, 0x1f, R10 ;  /* 0x0000001fff087819 */ /* 0x000fe2000001140a */
[----:B------:R-:W-:Y:S01]  /*11e70*/  ULDC.64 UR10, c[0x0][0xaa0] ;  /* 0x0002a800000a7ab9 */ /* 0x000fe20000000a00 */
[----:B------:R-:W-:Y:S01]  /*11e80*/  BSSY B1, `(.L_x_8096) ;  /* 0x0000040000017945 */ /* 0x000fe20003800000 */
[----:B------:R-:W-:Y:S01]  /*11e90*/  UIMAD UR7, UR16, UR10, URZ ;  /* 0x0000000a100772a4 */ /* 0x000fe2000f8e023f */
[----:B------:R-:W-:Y:S01]  /*11ea0*/  LEA.HI R8, R8, R10, RZ, 0x3 ;  /* 0x0000000a08087211 */ /* 0x000fe200078f18ff */
[----:B------:R-:W-:Y:S01]  /*11eb0*/  UIMAD.WIDE.U32 UR8, UR4, UR10, URZ ;  /* 0x0000000a040872a5 */ /* 0x000fe2000f8e003f */
[----:B------:R-:W-:Y:S01]  /*11ec0*/  SHF.R.S32.HI R10, RZ, 0x1f, R19 ;  /* 0x0000001fff0a7819 */ /* 0x000fe20000011413 */
[----:B------:R-:W-:Y:S01]  /*11ed0*/  UIMAD UR7, UR4, UR11, UR7 ;  /* 0x0000000b040772a4 */ /* 0x000fe2000f8e0207 */
[----:B------:R-:W-:Y:S02]  /*11ee0*/  SHF.R.S32.HI R8, RZ, 0x3, R8 ;  /* 0x00000003ff087819 */ /* 0x000fe40000011408 */
[----:B------:R-:W-:Y:S01]  /*11ef0*/  ULDC.64 UR10, c[0x0][0xae8] ;  /* 0x0002ba00000a7ab9 */ /* 0x000fe20000000a00 */
[----:B------:R-:W-:Y:S01]  /*11f00*/  UIADD3 UR9, UR9, UR7, URZ ;  /* 0x0000000709097290 */ /* 0x000fe2000fffe03f */
[----:B------:R-:W-:Y:S01]  /*11f10*/  SHF.R.S32.HI R12, RZ, 0x1f, R16 ;  /* 0x0000001fff0c7819 */ /* 0x000fe20000011410 */
[----:B------:R-:W-:-:S02]  /*11f20*/  IMAD R2, R22, 0x20, R8 ;  /* 0x0000002016027824 */ /* 0x000fc400078e0208 */
[----:B------:R-:W-:Y:S02]  /*11f30*/  UIMAD.WIDE.U32 UR8, UR45, UR10, UR8 ;  /* 0x0000000a2d0872a5 */ /* 0x000fe4000f8e0008 */
[----:B------:R-:W-:Y:S02]  /*11f40*/  VIADD R6, R2, UR36 ;  /* 0x0000002402067c36 */ /* 0x000fe40008000000 */
[----:B------:R-:W-:Y:S02]  /*11f50*/  UIMAD UR9, UR45, UR11, UR9 ;  /* 0x0000000b2d0972a4 */ /* 0x000fe4000f8e0209 */
[----:B0-----:R-:W-:Y:S01]  /*11f60*/  IMAD.MOV.U32 R5, RZ, RZ, R6 ;  /* 0x000000ffff057224 */ /* 0x001fe200078e0006 */
        /* <DEDUP_REMOVED lines=24> */
[----:B------:R-:W-:Y:S02]  /*120f0*/  VIADD R6, R8, UR36 ;  /* 0x0000002408067c36 */ /* 0x000fe40008000000 */
[----:B-----5:R-:W-:Y:S02]  /*12100*/  IMAD R11, R0, R11, RZ ;  /* 0x0000000b000b7224 */ /* 0x020fe400078e02ff */
[C---:B------:R-:W-:Y:S02]  /*12110*/  IMAD R5, R7.reuse, UR9, R4 ;  /* 0x0000000907057c24 */ /* 0x040fe4000f8e0204 */
[----:B------:R-:W-:Y:S01]  /*12120*/  IMAD.WIDE.U32 R2, R7, UR8, R2 ;  /* 0x0000000807027c25 */ /* 0x000fe2000f8e0002 */
[----:B------:R-:W-:Y:S01]  /*12130*/  ISETP.GE.AND P2, PT, R6, R11, PT ;  /* 0x0000000b0600720c */ /* 0x000fe20003f46270 */
[----:B------:R-:W-:-:S02]  /*12140*/  ULDC.64 UR8, c[0x0][0xa80] ;  /* 0x0002a00000087ab9 */ /* 0x000fc40000000a00 */
        /* <DEDUP_REMOVED lines=19> */
.L_x_8097:
[----:B------:R-:W-:Y:S05]  /*12280*/  BSYNC B1 ;  /* 0x0000000000017941 */ /* 0x000fea0003800000 */
.L_x_8096:
        /* <DEDUP_REMOVED lines=13> */
.L_x_8099:
[----:B------:R-:W-:Y:S05]  /*12360*/  BSYNC B1 ;  /* 0x0000000000017941 */ /* 0x000fea0003800000 */
.L_x_8098:
        /* <DEDUP_REMOVED lines=13> */
.L_x_8101:
[----:B------:R-:W-:Y:S05]  /*12440*/  BSYNC B1 ;  /* 0x0000000000017941 */ /* 0x000fea0003800000 */
.L_x_8100:
        /* <DEDUP_REMOVED lines=14> */
.L_x_8090:
[----:B------:R-:W-:Y:S05]  /*12530*/  BSYNC B0 ;  /* 0x0000000000007941 */ /* 0x000fea0003800000 */
.L_x_8080:
[----:B------:R-:W-:Y:S02]  /*12540*/  ULDC UR4, c[0x0][0xc3c] ;  /* 0x00030f0000047ab9 */ /* 0x000fe40000000800 */
[----:B------:R-:W-:-:S13]  /*12550*/  ISETP.GE.AND P0, PT, R31, UR4, PT ;  /* 0x000000041f007c0c */ /* 0x000fda000bf06270 */
[----:B------:R-:W-:Y:S05]  /*12560*/  @!P0 BRA `(.L_x_8102) ;  /* 0xfffffee800a08947 */ /* 0x000fea000383ffff */
[----:B------:R-:W-:Y:S05]  /*12570*/  EXIT ;  /* 0x000000000000794d */ /* 0x000fea0003800000 */
.L_x_8040:
        /* <DEDUP_REMOVED lines=20> */
.L_x_8103:
        /* <DEDUP_REMOVED lines=44> */
.L_x_8107:
        /* <DEDUP_REMOVED lines=39> */
.L_x_8105:
        /* <DEDUP_REMOVED lines=15> */
.L_x_8108:
        /* <DEDUP_REMOVED lines=62> */
.L_x_8109:
        /* <DEDUP_REMOVED lines=63> */
.L_x_8110:
[----:B01----:R-:W-:-:S05]  /*134b0*/  LOP3.LUT R3, RZ, R2, RZ, 0x33, !PT ;  /* 0x00000002ff037212 */ /* 0x003fca00078e33ff */
[----:B------:R-:W-:-:S05]  /*134c0*/  IMAD.IADD R2, R6, 0x1, R3 ;  /* 0x0000000106027824 */ /* 0x000fca00078e0203 */
[----:B------:R1:W-:Y:S01]  /*134d0*/  STL [R1+0x14], R2 ;  /* 0x0000140201007387 */ /* 0x0003e20000100800 */
[----:B------:R-:W-:Y:S05]  /*134e0*/  BRA `(.L_x_8111) ;  /* 0x00000000000c7947 */ /* 0x000fea0003800000 */
.L_x_8106:
[----:B------:R0:W-:Y:S04]  /*134f0*/  STL [R1+0x10], R7 ;  /* 0x0000100701007387 */ /* 0x0001e80000100800 */
[----:B------:R0:W-:Y:S04]  /*13500*/  STL [R1+0x14], RZ ;  /* 0x000014ff01007387 */ /* 0x0001e80000100800 */
[----:B------:R0:W-:Y:S02]  /*13510*/  STL [R1+0x18], RZ ;  /* 0x000018ff01007387 */ /* 0x0001e40000100800 */
.L_x_8111:
        /* <DEDUP_REMOVED lines=11> */
.L_x_8104:
        /* <DEDUP_REMOVED lines=20> */
[C---:B------:R-:W-:Y:S01]  /*13710*/  IMAD.SHL.U32 R5, R6.reuse, 0x4, RZ ;  /* 0x0000000406057824 */ /* 0x040fe200078e00ff */
[----:B------:R-:W-:Y:S01]  /*13720*/  SHF.R.U32.HI R3, RZ, 0x5, R4 ;  /* 0x00000005ff037819 */ /* 0x000fe20000011604 */
[----:B------:R-:W-:Y:S01]  /*13730*/  IMAD.SHL.U32 R19, R6, 0x80, RZ ;  /* 0x0000008006137824 */ /* 0x000fe200078e00ff */
[----:B------:R-:W-:-:S04]  /*13740*/  LOP3.LUT R2, R0, 0x80, RZ, 0xc0, !PT ;  /* 0x0000008000027812 */ /* 0x000fc800078ec0ff */
        /* <DEDUP_REMOVED lines=22> */
[----:B------:R-:W-:-:S04]  /*138b0*/  SEL R3, R3, 0xffffffc0, !P0 ;  /* 0xffffffc003037807 */ /* 0x000fc80004000000 */
[----:B------:R-:W-:Y:S04]  /*138c0*/  STL [R1+0x30], R2 ;  /* 0x0000300201007387 */ /* 0x000fe80000100800 */
[----:B------:R-:W-:Y:S04]  /*138d0*/  STL [R1+0x34], RZ ;  /* 0x000034ff01007387 */ /* 0x000fe80000100800 */
[----:B------:R0:W-:Y:S04]  /*138e0*/  STL [R1+0x4], R0 ;  /* 0x0000040001007387 */ /* 0x0001e80000100800 */
[----:B------:R1:W-:Y:S01]  /*138f0*/  STL [R1], RZ ;  /* 0x000000ff01007387 */ /* 0x0003e20000100800 */
[----:B0-----:R-:W-:-:S07]  /*13900*/  IMAD.IADD R0, R3, 0x1, R19 ;  /* 0x0000000103007824 */ /* 0x001fce00078e0213 */
.L_x_8180:
[----:B------:R-:W-:Y:S01]  /*13910*/  ULDC.64 UR4, c[0x0][0xc88] ;  /* 0x0003220000047ab9 */ /* 0x000fe20000000a00 */
[----:B------:R-:W-:Y:S01]  /*13920*/  IMAD.MOV.U32 R0, RZ, RZ, RZ ;  /* 0x000000ffff007224 */ /* 0x000fe200078e00ff */
[----:B------:R-:W-:Y:S01]  /*13930*/  UIMAD.WIDE UR4, UR42, 0x4, UR4 ;  /* 0x000000042a0478a5 */ /* 0x000fe2000f8e0204 */
[----:B--2---:R-:W2:Y:S01]  /*13940*/  LDL.LU R12, [R1+0x18] ;  /* 0x00001800010c7983 */ /* 0x004ea20000300800 */
        /* <DEDUP_REMOVED lines=9> */
[----:B------:R-:W4:Y:S03]  /*139e0*/  LDC R10, c[0x0][0x424] ;  /* 0x00010900ff0a7b82 */ /* 0x000f260000000800 */
[----:B------:R-:W-:-:S05]  /*139f0*/  UISETP.NE.AND.EX UP0, UPT, UR5, URZ, UPT, UP0 ;  /* 0x0000003f0500728c */ /* 0x000fca000bf05300 */
[----:B------:R-:W0:Y:S01]  /*13a00*/  LDC R11, c[0x0][0x2f0] ;  /* 0x0000bc00ff0b7b82 */ /* 0x000e220000000800 */
        /* <DEDUP_REMOVED lines=16> */
[----:B---3--:R-:W-:Y:S01]  /*13b10*/  IMAD.U32 R2, RZ, RZ, UR4 ;  /* 0x00000004ff027e24 */ /* 0x008fe2000f8e00ff */
[----:B------:R-:W-:Y:S01]  /*13b20*/  UIADD3 UR4, UP0, UR48, UR6, URZ ;  /* 0x0000000630047290 */ /* 0x000fe2000ff1e03f */
[----:B------:R-:W-:-:S02]  /*13b30*/  ISETP.NE.AND.EX P0, PT, RZ, UR7, PT, P0 ;  /* 0x00000007ff007c0c */ /* 0x000fc4000bf05300 */
[----:B------:R-:W-:Y:S01]  /*13b40*/  IMAD.U32 R3, RZ, RZ, UR5 ;  /* 0x00000005ff037e24 */ /* 0x000fe2000f8e00ff */
[----:B------:R-:W-:-:S04]  /*13b50*/  UIADD3.X UR5, UR49, UR7, URZ, UP0, !UPT ;  /* 0x0000000731057290 */ /* 0x000fc800087fe43f */
[----:B------:R-:W3:Y:S01]  /*13b60*/  @P2 LDG.E R8, desc[UR54][R2.64] ;  /* 0x0000003602082981 */ /* 0x000ee2000c1e1900 */
        /* <DEDUP_REMOVED lines=8> */
[----:B------:R-:W-:-:S04]  /*13bf0*/  IMAD.U32 R4, RZ, RZ, UR4 ;  /* 0x00000004ff047e24 */ /* 0x000fc8000f8e00ff */
        /* <DEDUP_REMOVED lines=9> */
[----:B---3--:R-:W-:Y:S02]  /*13c90*/  @P2 R2UR UR47, R8 ;  /* 0x00000000082f22ca */ /* 0x008fe400000e0000 */
[----:B------:R-:W-:-:S04]  /*13ca0*/  LOP3.LUT R8, R12, 0xff0000, RZ, 0xc0, !PT ;  /* 0x00ff00000c087812 */ /* 0x000fc800078ec0ff */
[----:B------:R-:W-:Y:S01]  /*13cb0*/  LEA.HI R8, R8, R4, RZ, 0x10 ;  /* 0x0000000408087211 */ /* 0x000fe200078f80ff */
[----:B----4-:R-:W-:Y:S08]  /*13cc0*/  @P3 BRA `(.L_x_8113) ;  /* 0x0000000000103947 */ /* 0x010ff00003800000 */
[----:B------:R-:W-:Y:S05]  /*13cd0*/  @!P2 BRA `(.L_x_8113) ;  /* 0x00000000000ca947 */ /* 0x000fea0003800000 */
[----:B-----5:R-:W2:Y:S04]  /*13ce0*/  LDG.E R18, desc[UR54][R2.64] ;  /* 0x0000003602127981 */ /* 0x020ea8000c1e1900 */
[----:B------:R-:W2:Y:S02]  /*13cf0*/  LDG.E R2, desc[UR54][R2.64+0x4] ;  /* 0x0000043602027981 */ /* 0x000ea4000c1e1900 */
[----:B--2---:R-:W-:-:S07]  /*13d00*/  IMAD.IADD R18, R2, 0x1, -R18 ;  /* 0x0000000102127824 */ /* 0x004fce00078e0a12 */
.L_x_8113:
        /* <DEDUP_REMOVED lines=17> */
.L_x_8114:
[----:B------:R-:W-:Y:S05]  /*13e20*/  @!P0 BRA `(.L_x_8115) ;  /* 0x00000000000c8947 */ /* 0x000fea0003800000 */
[----:B------:R-:W2:Y:S04]  /*13e30*/  LDG.E R2, desc[UR54][R6.64] ;  /* 0x0000003606027981 */ /* 0x000ea8000c1e1900 */
[----:B------:R-:W2:Y:S02]  /*13e40*/  LDG.E R6, desc[UR54][R6.64+0x4] ;  /* 0x0000043606067981 */ /* 0x000ea4000c1e1900 */
[----:B--2---:R-:W-:-:S07]  /*13e50*/  IMAD.IADD R2, R6, 0x1, -R2 ;  /* 0x0000000106027824 */ /* 0x004fce00078e0a02 */
.L_x_8115:
[----:B0-----:R-:W2:Y:S01]  /*13e60*/  LDL R3, [R1+0x14] ;  /* 0x0000140001037983 */ /* 0x001ea20000100800 */
[----:B-----5:R-:W-:Y:S02]  /*13e70*/  IMAD.IADD R2, R2, 0x1, -R0 ;  /* 0x0000000102027824 */ /* 0x020fe400078e0a00 */
[----:B------:R-:W0:Y:S02]  /*13e80*/  LDC R0, c[0x0][0x448] ;  /* 0x00011200ff007b82 */ /* 0x000e240000000800 */
[C---:B------:R-:W-:Y:S01]  /*13e90*/  VIADD R5, R2.reuse, 0xdf ;  /* 0x000000df02057836 */ /* 0x040fe20000000000 */
[----:B------:R-:W-:Y:S02]  /*13ea0*/  IADD3 R2, R2, 0xe0, -R18 ;  /* 0x000000e002027810 */ /* 0x000fe40007ffe812 */
[----:B0-----:R-:W-:-:S13]  /*13eb0*/  ISETP.NE.AND P0, PT, R0, 0x1, PT ;  /* 0x000000010000780c */ /* 0x001fda0003f05270 */
[----:B------:R-:W0:Y:S08]  /*13ec0*/  @P0 LDC R4, c[0x0][0x44c] ;  /* 0x00011300ff040b82 */ /* 0x000e300000000800 */
[----:B------:R-:W3:Y:S01]  /*13ed0*/  @P0 LDC R0, c[0x0][0x450] ;  /* 0x00011400ff000b82 */ /* 0x000ee20000000800 */
[----:B--2---:R-:W-:-:S04]  /*13ee0*/  IMAD.SHL.U32 R3, R3, 0x80, RZ ;  /* 0x0000008003037824 */ /* 0x004fc800078e00ff */
[----:B------:R-:W-:-:S04]  /*13ef0*/  VIADD R3, R3, 0x7f ;  /* 0x0000007f03037836 */ /* 0x000fc80000000000 */
[----:B0-----:R-:W-:-:S05]  /*13f00*/  @P0 IMAD.HI.U32 R4, R3, R4, RZ ;  /* 0x0000000403040227 */ /* 0x001fca00078e00ff */
[----:B---3--:R-:W-:Y:S01]  /*13f10*/  @P0 SHF.R.U32.HI R3, RZ, R0, R4 ;  /* 0x00000000ff030219 */ /* 0x008fe20000011604 */
[----:B------:R-:W-:-:S04]  /*13f20*/  IMAD.MOV.U32 R4, RZ, RZ, RZ ;  /* 0x000000ffff047224 */ /* 0x000fc800078e00ff */
[----:B------:R-:W-:-:S04]  /*13f30*/  IMAD.HI R4, R5, -0x6db6db6d, R4 ;  /* 0x9249249305047827 */ /* 0x000fc800078e0204 */
[----:B------:R-:W-:Y:S01]  /*13f40*/  IMAD.IADD R3, R2, 0x1, R3 ;  /* 0x0000000102037824 */ /* 0x000fe200078e0203 */
[----:B------:R-:W-:Y:S01]  /*13f50*/  SHF.R.U32.HI R0, RZ, 0x1f, R4 ;  /* 0x0000001fff007819 */ /* 0x000fe20000011604 */
[----:B------:R-:W-:-:S03]  /*13f60*/  IMAD.MOV.U32 R2, RZ, RZ, RZ ;  /* 0x000000ffff027224 */ /* 0x000fc600078e00ff */
[----:B------:R-:W-:Y:S01]  /*13f70*/  LEA.HI.SX32 R0, R4, R0, 0x19 ;  /* 0x0000000004007211 */ /* 0x000fe200078fcaff */
[----:B------:R-:W-:Y:S01]  /*13f80*/  IMAD.HI R2, R3, -0x6db6db6d, R2 ;  /* 0x9249249303027827 */ /* 0x000fe200078e0202 */
[----:B------:R-:W-:-:S04]  /*13f90*/  SHF.R.U32.HI R4, RZ, 0x10, R8 ;  /* 0x00000010ff047819 */ /* 0x000fc80000011608 */
[----:B------:R-:W-:Y:S02]  /*13fa0*/  ISETP.NE.AND P0, PT, R4, RZ, PT ;  /* 0x000000ff0400720c */ /* 0x000fe40003f05270 */
[----:B------:R-:W-:-:S04]  /*13fb0*/  SHF.R.U32.HI R3, RZ, 0x1f, R2 ;  /* 0x0000001fff037819 */ /* 0x000fc80000011602 */
[----:B------:R-:W-:Y:S01]  /*13fc0*/  LEA.HI.SX32 R3, R2, R3, 0x19 ;  /* 0x0000000302037211 */ /* 0x000fe200078fcaff */
[----:B------:R-:W-:-:S03]  /*13fd0*/  IMAD.MOV.U32 R2, RZ, RZ, RZ ;  /* 0x000000ffff027224 */ /* 0x000fc600078e00ff */
[----:B------:R-:W-:-:S03]  /*13fe0*/  VIMNMX R0, R0, R3, PT ;  /* 0x0000000300007248 */ /* 0x000fc60003fe0100 */
[----:B------:R-:W0:Y:S01]  /*13ff0*/  @!P0 LDC R4, c[0x0][0x9f0] ;  /* 0x00027c00ff048b82 */ /* 0x000e220000000800 */
        /* <DEDUP_REMOVED lines=28> */
.L_x_8116:
        /* <DEDUP_REMOVED lines=26> */
.L_x_8118:
        /* <DEDUP_REMOVED lines=20> */
.L_x_8121:
[----:B------:R-:W-:Y:S05]  /*144a0*/  BSYNC B6 ;  /* 0x0000000000067941 */ /* 0x000fea0003800000 */
.L_x_8120:
        /* <DEDUP_REMOVED lines=21> */
.L_x_8123:
[----:B------:R-:W-:Y:S05]  /*14600*/  BSYNC B6 ;  /* 0x0000000000067941 */ /* 0x000fea0003800000 */
.L_x_8122:
        /* <DEDUP_REMOVED lines=21> */
.L_x_8125:
[----:B------:R-:W-:Y:S05]  /*14760*/  BSYNC B6 ;  /* 0x0000000000067941 */ /* 0x000fea0003800000 */
.L_x_8124:
        /* <DEDUP_REMOVED lines=19> */
.L_x_8127:
[----:B------:R-:W-:Y:S05]  /*148a0*/  BSYNC B6 ;  /* 0x0000000000067941 */ /* 0x000fea0003800000 */
.L_x_8126:
        /* <DEDUP_REMOVED lines=24> */
.L_x_8199:
        /* <DEDUP_REMOVED lines=10> */
.L_x_8202:
        /* <DEDUP_REMOVED lines=21> */
.L_x_8131:
[----:B--2---:R-:W0:Y:S04]  /*14c20*/  LDL R3, [R1] ;  /* 0x0000000001037983 */ /* 0x004e280000100800 */
        /* <DEDUP_REMOVED lines=8> */
.L_x_8203:
        /* <DEDUP_REMOVED lines=8> */
.L_x_8133:
[----:B------:R-:W2:Y:S04]  /*14d30*/  LDL R2, [R1] ;  /* 0x0000000001027983 */ /* 0x000ea80000100800 */
[----:B------:R-:W3:Y:S01]  /*14d40*/  LDL R5, [R1+0x24] ;  /* 0x0000240001057983 */ /* 0x000ee20000100800 */
        /* <DEDUP_REMOVED lines=16> */
.L_x_8204:
        /* <DEDUP_REMOVED lines=8> */
.L_x_8135:
        /* <DEDUP_REMOVED lines=10> */
[----:B------:R-:W-:-:S02]  /*14f70*/  UMOV UR12, UR36 ;  /* 0x00000024000c7c82 */ /* 0x000fc40008000000 */
[----:B------:R-:W-:Y:S01]  /*14f80*/  P2R R0, PR, RZ, 0x1 ;  /* 0x00000001ff007803 */ /* 0x000fe20000000000 */
[----:B------:R-:W-:Y:S02]  /*14f90*/  UIADD3 UR8, UR8, 0x20400, URZ ;  /* 0x0002040008087890 */ /* 0x000fe4000fffe03f */
[----:B------:R-:W-:Y:S02]  /*14fa0*/  UIADD3 UR9, UR9, 0x2e830, URZ ;  /* 0x0002e83009097890 */ /* 0x000fe4000fffe03f */
[----:B------:R4:W-:Y:S07]  /*14fb0*/  STL [R1+0x1c], R0 ;  /* 0x00001c0001007387 */ /* 0x0009ee0000100800 */
[----:B------:R4:W-:Y:S01]  /*14fc0*/  UTMALDG.4D [UR8], [UR4], desc[UR6] ;  /* 0x00000608040075b4 */ /* 0x0009e20008019000 */
[----:B------:R-:W-:-:S02]  /*14fd0*/  NOP ;  /* 0x0000000000007918 */ /* 0x000fc40000000000 */
.L_x_8129:
[----:B------:R-:W-:Y:S05]  /*14fe0*/  WARPSYNC.ALL ;  /* 0x0000000000007948 */ /* 0x000fea0003800000 */
[----:B--2-4-:R-:W-:Y:S01]  /*14ff0*/  VIADD R0, R17, 0x1c400 ;  /* 0x0001c40011007836 */ /* 0x014fe20000000000 */
        /* <DEDUP_REMOVED lines=27> */
[----:B------:R-:W-:Y:S02]  /*151b0*/  IMAD.MOV.U32 R12, RZ, RZ, 0x1 ;  /* 0x00000001ff0c7424 */ /* 0x000fe400078e00ff */
[----:B------:R-:W-:-:S07]  /*151c0*/  IMAD.MOV.U32 R13, RZ, RZ, RZ ;  /* 0x000000ffff0d7224 */ /* 0x000fce00078e00ff */
[----:B------:R-:W-:-:S07]  /*151d0*/  LEPC R20, `(.L_x_8137) ;  /* 0x000000001014794e */ /* 0x000fce0000000000 */
[----:B01----:R-:W-:Y:S05]  /*151e0*/  CALL.ABS.NOINC R2 ;  /* 0x0000000002007343 */ /* 0x003fea0003c00000 */
.L_x_8137:
[----:B------:R-:W-:Y:S05]  /*151f0*/  BSYNC B6 ;  /* 0x0000000000067941 */ /* 0x000fea0003800000 */
.L_x_8136:
[----:B---3--:R-:W2:Y:S01]  /*15200*/  LDL R8, [R1+0x14] ;  /* 0x0000140001087983 */ /* 0x008ea20000100800 */
[----:B------:R-:W3:Y:S01]  /*15210*/  LDC R5, c[0x0][0x448] ;  /* 0x00011200ff057b82 */ /* 0x000ee20000000800 */
[----:B------:R-:W-:Y:S02]  /*15220*/  ULDC.64 UR6, c[0x0][0x2d8] ;  /* 0x0000b60000067ab9 */ /* 0x000fe40000000a00 */
[----:B------:R4:W5:Y:S01]  /*15230*/  LDL R9, [R1+0x30] ;  /* 0x0000300001097983 */ /* 0x0009620000100800 */
[----:B------:R-:W1:Y:S01]  /*15240*/  S2R R2, SR_TID.X ;  /* 0x0000000000027919 */ /* 0x000e620000002100 */
[----:B------:R-:W-:Y:S01]  /*15250*/  UMOV UR4, UR48 ;  /* 0x0000003000047c82 */ /* 0x000fe20008000000 */
[----:B------:R-:W-:Y:S01]  /*15260*/  UMOV UR5, UR37 ;  /* 0x0000002500057c82 */ /* 0x000fe20008000000 */
[----:B------:R-:W-:Y:S01]  /*15270*/  ULDC.64 UR8, c[0x0][0x2e0] ;  /* 0x0000b80000087ab9 */ /* 0x000fe20000000a00 */
[----:B---3--:R-:W-:-:S13]  /*15280*/  ISETP.NE.AND P0, PT, R5, 0x1, PT ;  /* 0x000000010500780c */ /* 0x008fda0003f05270 */
[----:B0-----:R-:W0:Y:S01]  /*15290*/  @P0 LDC R3, c[0x0][0x44c] ;  /* 0x00011300ff030b82 */ /* 0x001e220000000800 */
[C---:B-1----:R-:W-:Y:S01]  /*152a0*/  LOP3.LUT R0, R2.reuse, 0x7f, RZ, 0xc0, !PT ;  /* 0x0000007f02007812 */ /* 0x042fe200078ec0ff */
[----:B------:R-:W-:-:S03]  /*152b0*/  IMAD.SHL.U32 R2, R2, 0x10, RZ ;  /* 0x0000001002027824 */ /* 0x000fc600078e00ff */
[----:B------:R-:W-:-:S03]  /*152c0*/  SHF.R.U32.HI R0, RZ, 0x3, R0 ;  /* 0x00000003ff007819 */ /* 0x000fc60000011600 */
        /* <DEDUP_REMOVED lines=11> */
[----:B------:R-:W-:Y:S01]  /*15380*/  LOP3.LUT R10, R10, 0x70, RZ, 0xc0, !PT ;  /* 0x000000700a0a7812 */ /* 0x000fe200078ec0ff */
        /* <DEDUP_REMOVED lines=23> */
[----:B----4-:R-:W-:Y:S09]  /*15500*/  BRA.DIV UR4, `(.L_x_8138) ;  /* 0x0000003a04bc7947 */ /* 0x010ff2000b800000 */
[----:B------:R-:W2:Y:S01]  /*15510*/  LDL.LU R8, [R1+0x14] ;  /* 0x0000140001087983 */ /* 0x000ea20000300800 */
[----:B------:R-:W0:Y:S03]  /*15520*/  S2R R6, SR_TID.X ;  /* 0x0000000000067919 */ /* 0x000e260000002100 */
[----:B------:R-:W1:Y:S01]  /*15530*/  SHFL.IDX PT, R7, R2, RZ, 0x181f ;  /* 0x00181fff02077589 */ /* 0x000e6200000e0000 */
[----:B------:R-:W-:Y:S01]  /*15540*/  IMAD R3, R18, R5, RZ ;  /* 0x0000000512037224 */ /* 0x000fe200078e02ff */
[----:B0-----:R-:W-:-:S04]  /*15550*/  LOP3.LUT R6, R6, 0x7f, RZ, 0xc0, !PT ;  /* 0x0000007f06067812 */ /* 0x001fc800078ec0ff */
[----:B------:R-:W-:Y:S02]  /*15560*/  SHF.R.U32.HI R11, RZ, 0x3, R6 ;  /* 0x00000003ff0b7819 */ /* 0x000fe40000011606 */
[----:B------:R-:W0:Y:S03]  /*15570*/  SHFL.IDX PT, R6, R0, RZ, 0x181f ;  /* 0x00181fff00067589 */ /* 0x000e2600000e0000 */
[----:B--2---:R-:W-:-:S05]  /*15580*/  IMAD R4, R8, 0x80, R11 ;  /* 0x0000008008047824 */ /* 0x004fca00078e020b */
[----:B------:R-:W-:-:S13]  /*15590*/  ISETP.GE.AND P1, PT, R4, R3, PT ;  /* 0x000000030400720c */ /* 0x000fda0003f26270 */
[----:B-1----:R-:W-:-:S05]  /*155a0*/  @!P1 IADD3 R7, P2, R10, R7, RZ ;  /* 0x000000070a079210 */ /* 0x002fca0007f5e0ff */
[----:B0-----:R-:W-:-:S05]  /*155b0*/  @!P1 IMAD.X R6, RZ, RZ, R6, P2 ;  /* 0x000000ffff069224 */ /* 0x001fca00010e0606 */
[----:B------:R-:W-:-:S04]  /*155c0*/  @!P1 LOP3.LUT R7, R7, R6, RZ, 0x3c, !PT ;  /* 0x0000000607079212 */ /* 0x000fc800078e3cff */
[----:B------:R-:W-:-:S04]  /*155d0*/  @!P1 LOP3.LUT R6, R7, R6, RZ, 0x3c, !PT ;  /* 0x0000000607069212 */ /* 0x000fc800078e3cff */
[----:B------:R-:W-:-:S05]  /*155e0*/  @!P1 LOP3.LUT R7, R7, R6, RZ, 0x3c, !PT ;  /* 0x0000000607079212 */ /* 0x000fca00078e3cff */
[----:B------:R-:W-:Y:S01]  /*155f0*/  @!PT LDS RZ, [RZ] ;  /* 0x00000000fffff984 */ /* 0x000fe20000000800 */
[----:B-----5:R0:W-:Y:S01]  /*15600*/  @!P1 LDGSTS.E.BYPASS.LTC128B.128 [R9+0x1c400], desc[UR54][R6.64], !P0 ;  /* 0x1c40000006099fae */ /* 0x0201e2000c101d76 */
[----:B------:R-:W-:-:S03]  /*15610*/  VIADD R5, R4, 0x10 ;  /* 0x0000001004057836 */ /* 0x000fc60000000000 */
[----:B0-----:R-:W0:Y:S04]  /*15620*/  SHFL.IDX PT, R7, R2, 0x1, 0x181f ;  /* 0x00381f0002077f89 */ /* 0x001e2800000e0000 */
[----:B------:R-:W1:Y:S01]  /*15630*/  SHFL.IDX PT, R6, R0, 0x1, 0x181f ;  /* 0x00381f0000067f89 */ /* 0x000e6200000e0000 */
[----:B------:R-:W-:-:S13]  /*15640*/  ISETP.GE.AND P1, PT, R5, R3, PT ;  /* 0x000000030500720c */ /* 0x000fda0003f26270 */
[----:B0-----:R-:W-:-:S05]  /*15650*/  @!P1 IADD3 R7, P2, R10, R7, RZ ;  /* 0x000000070a079210 */ /* 0x001fca0007f5e0ff */
[----:B-1----:R-:W-:-:S05]  /*15660*/  @!P1 IMAD.X R6, RZ, RZ, R6, P2 ;  /* 0x000000ffff069224 */ /* 0x002fca00010e0606 */
[----:B------:R-:W-:-:S04]  /*15670*/  @!P1 LOP3.LUT R7, R7, R6, RZ, 0x3c, !PT ;  /* 0x0000000607079212 */ /* 0x000fc800078e3cff */
[----:B------:R-:W-:-:S04]  /*15680*/  @!P1 LOP3.LUT R6, R7, R6, RZ, 0x3c, !PT ;  /* 0x0000000607069212 */ /* 0x000fc800078e3cff */
[----:B------:R-:W-:-:S05]  /*15690*/  @!P1 LOP3.LUT R7, R7, R6, RZ, 0x3c, !PT ;  /* 0x0000000607079212 */ /* 0x000fca00078e3cff */
[----:B------:R0:W-:Y:S01]  /*156a0*/  @!P1 LDGSTS.E.BYPASS.LTC128B.128 [R9+0x1cc00], desc[UR54][R6.64], !P0 ;  /* 0x1cc0000006099fae */ /* 0x0001e2000c101d76 */
        /* <DEDUP_REMOVED lines=48> */
[----:B------:R-:W-:Y:S01]  /*159b0*/  @!P1 LOP3.LUT R7, R7, R6, RZ, 0x3c, !PT ;  /* 0x0000000607079212 */ /* 0x000fe200078e3cff */
[----:B------:R-:W0:Y:S04]  /*159c0*/  SHFL.IDX PT, R0, R0, 0x7, 0x181f ;  /* 0x00f81f0000007f89 */ /* 0x000e2800000e0000 */
[----:B------:R1:W-:Y:S04]  /*159d0*/  @!P1 LDGSTS.E.BYPASS.LTC128B.128 [R9+0x1f400], desc[UR54][R6.64], !P0 ;  /* 0x1f40000006099fae */ /* 0x0003e8000c101d76 */
[----:B------:R-:W2:Y:S02]  /*159e0*/  SHFL.IDX PT, R2, R2, 0x7, 0x181f ;  /* 0x00f81f0002027f89 */ /* 0x000ea400000e0000 */
.L_x_8221:
[----:B------:R-:W-:-:S05]  /*159f0*/  VIADD R4, R4, 0x70 ;  /* 0x0000007004047836 */ /* 0x000fca0000000000 */
[----:B------:R-:W-:-:S13]  /*15a00*/  ISETP.GE.AND P1, PT, R4, R3, PT ;  /* 0x000000030400720c */ /* 0x000fda0003f26270 */
[----:B--2---:R-:W-:-:S05]  /*15a10*/  @!P1 IADD3 R2, P2, R10, R2, RZ ;  /* 0x000000020a029210 */ /* 0x004fca0007f5e0ff */
[----:B0-----:R-:W-:-:S05]  /*15a20*/  @!P1 IMAD.X R3, RZ, RZ, R0, P2 ;  /* 0x000000ffff039224 */ /* 0x001fca00010e0600 */
[----:B------:R-:W-:Y:S01]  /*15a30*/  @!PT LDS RZ, [RZ] ;  /* 0x00000000fffff984 */ /* 0x000fe20000000800 */
[----:B------:R-:W-:Y:S01]  /*15a40*/  @!PT LDS RZ, [RZ] ;  /* 0x00000000fffff984 */ /* 0x000fe20000000800 */
[----:B------:R-:W-:Y:S01]  /*15a50*/  @!PT LDS RZ, [RZ] ;  /* 0x00000000fffff984 */ /* 0x000fe20000000800 */
[----:B------:R0:W-:Y:S01]  /*15a60*/  @!P1 LDGSTS.E.BYPASS.LTC128B.128 [R9+0x1fc00], desc[UR54][R2.64], !P0 ;  /* 0x1fc0000002099fae */ /* 0x0001e2000c101d76 */
[----:B------:R-:W-:Y:S01]  /*15a70*/  PLOP3.LUT P0, PT, PT, PT, PT, 0x80, 0x0 ;  /* 0x000000000000781c */ /* 0x000fe20003f0f070 */
[----:B------:R-:W-:-:S12]  /*15a80*/  NOP ;  /* 0x0000000000007918 */ /* 0x000fd80000000000 */
.L_x_8139:
        /* <DEDUP_REMOVED lines=18> */
.L_x_8222:
[----:B------:R-:W-:Y:S05]  /*15bb0*/  BSYNC B0 ;  /* 0x0000000000007941 */ /* 0x000fea0003800000 */
.L_x_8140:
[----:B------:R-:W2:Y:S04]  /*15bc0*/  LDL.LU R3, [R1+0x2c] ;  /* 0x00002c0001037983 */ /* 0x000ea80000300800 */
[----:B------:R-:W4:Y:S01]  /*15bd0*/  LDL R2, [R1+0xc] ;  /* 0x00000c0001027983 */ /* 0x000f220000100800 */
[----:B--2---:R-:W-:-:S05]  /*15be0*/  VIADD R18, R3, 0xfffffffe ;  /* 0xfffffffe03127836 */ /* 0x004fca0000000000 */
[----:B----4-:R-:W-:-:S13]  /*15bf0*/  ISETP.GE.AND P0, PT, R18, R2, PT ;  /* 0x000000021200720c */ /* 0x010fda0003f06270 */
[----:B------:R-:W-:Y:S05]  /*15c00*/  @!P0 BRA `(.L_x_8142) ;  /* 0x0000001000388947 */ /* 0x000fea0003800000 */
[----:B-1-3--:R1:W5:Y:S04]  /*15c10*/  LDL.LU R6, [R1+0x4] ;  /* 0x0000040001067983 */ /* 0x00a3680000300800 */
[----:B0-----:R1:W5:Y:S02]  /*15c20*/  LDL.LU R0, [R1] ;  /* 0x0000000001007983 */ /* 0x0013640000300800 */
.L_x_8162:
        /* <DEDUP_REMOVED lines=36> */
.L_x_8145:
        /* <DEDUP_REMOVED lines=8> */
.L_x_8223:
[----:B------:R-:W-:Y:S05]  /*15ef0*/  BSYNC B1 ;  /* 0x0000000000017941 */ /* 0x000fea0003800000 */
.L_x_8146:
        /* <DEDUP_REMOVED lines=9> */
.L_x_8149:
[----:B------:R-:W-:Y:S05]  /*15f90*/  BSYNC B1 ;  /* 0x0000000000017941 */ /* 0x000fea0003800000 */
.L_x_8148:
[----:B------:R-:W3:Y:S04]  /*15fa0*/  LDL R2, [R1] ;  /* 0x0000000001027983 */ /* 0x000ee80000100800 */
        /* <DEDUP_REMOVED lines=12> */
.L_x_8150:
        /* <DEDUP_REMOVED lines=13> */
.L_x_8224:
[----:B------:R-:W-:Y:S05]  /*16140*/  BSYNC B1 ;  /* 0x0000000000017941 */ /* 0x000fea0003800000 */
.L_x_8151:
        /* <DEDUP_REMOVED lines=11> */
.L_x_8154:
[----:B------:R-:W-:Y:S05]  /*16200*/  BSYNC B1 ;  /* 0x0000000000017941 */ /* 0x000fea0003800000 */
.L_x_8153:
[----:B------:R-:W-:Y:S01]  /*16210*/  R2UR UR10, R9 ;  /* 0x00000000090a72ca */ /* 0x000fe200000e0000 */
[----:B------:R-:W-:Y:S01]  /*16220*/  UIADD3 UR4, UP0, UR44, 0x370, URZ ;  /* 0x000003702c047890 */ /* 0x000fe2000ff1e03f */
[----:B------:R-:W-:Y:S01]  /*16230*/  R2UR UR6, R10 ;  /* 0x000000000a0672ca */ /* 0x000fe200000e0000 */
[----:B------:R-:W-:Y:S01]  /*16240*/  VIADD R2, R2, 0x20400 ;  /* 0x0002040002027836 */ /* 0x000fe20000000000 */
[----:B------:R-:W-:Y:S01]  /*16250*/  R2UR UR7, R11 ;  /* 0x000000000b0772ca */ /* 0x000fe200000e0000 */
[----:B0-2---:R-:W-:Y:S01]  /*16260*/  VIADD R4, R4, 0x2e830 ;  /* 0x0002e83004047836 */ /* 0x005fe20000000000 */
[----:B------:R-:W-:Y:S01]  /*16270*/  PLOP3.LUT P0, PT, PT, PT, PT, 0x80, 0x0 ;  /* 0x000000000000781c */ /* 0x000fe20003f0f070 */
[----:B------:R-:W-:-:S12]  /*16280*/  UIADD3.X UR5, URZ, UR45, URZ, UP0, !UPT ;  /* 0x0000002d3f057290 */ /* 0x000fd800087fe43f */
.L_x_8155:
        /* <DEDUP_REMOVED lines=10> */
.L_x_8144:
[----:B------:R-:W-:Y:S05]  /*16330*/  BSYNC B0 ;  /* 0x0000000000007941 */ /* 0x000fea0003800000 */
.L_x_8143:
[----:B------:R-:W-:-:S06]  /*16340*/  UISETP.NE.AND UP0, UPT, UR39, 0x3, UPT ;  /* 0x000000032700788c */ /* 0x000fcc000bf05270 */
[----:B------:R-:W-:-:S13]  /*16350*/  PLOP3.LUT P0, PT, PT, PT, UP0, 0x80, 0x0 ;  /* 0x000000000000781c */ /* 0x000fda0003f0f008 */
[----:B------:R-:W-:Y:S05]  /*16360*/  @!P0 BRA `(.L_x_8156) ;  /* 0x0000000000048947 */ /* 0x000fea0003800000 */
[----:B------:R-:W-:Y:S01]  /*16370*/  BPT.TRAP 0x1 ;  /* 0x000000040000795c */ /* 0x000fe20000300000 */
.L_x_8156:
        /* <DEDUP_REMOVED lines=8> */
.L_x_8225:
[----:B------:R-:W-:Y:S05]  /*16400*/  BSYNC B0 ;  /* 0x0000000000007941 */ /* 0x000fea0003800000 */
.L_x_8157:
[----:B------:R-:W-:Y:S05]  /*16410*/  @!P1 BRA `(.L_x_8159) ;  /* 0x0000000000049947 */ /* 0x000fea0003800000 */
[----:B------:R-:W-:Y:S01]  /*16420*/  BPT.TRAP 0x1 ;  /* 0x000000040000795c */ /* 0x000fe20000300000 */
.L_x_8159:
[----:B------:R-:W-:Y:S01]  /*16430*/  SHF.L.U32 R3, R6, 0x1f, RZ ;  /* 0x0000001f06037819 */ /* 0x000fe200000006ff */
[----:B--2---:R-:W-:-:S03]  /*16440*/  IMAD R2, R0, 0x7000, RZ ;  /* 0x0000700000027824 */ /* 0x004fc600078e02ff */
[----:B------:R-:W2:Y:S02]  /*16450*/  SYNCS.PHASECHK.TRANS64.TRYWAIT P0, [R20+URZ+0x2e860], R3 ;  /* 0x02e86003140075a7 */ /* 0x000ea4000800017f */
[----:B--2---:R-:W-:Y:S05]  /*16460*/  @!P0 BRA `(.L_x_8160) ;  /* 0x0000003400e08947 */ /* 0x004fea0003800000 */
.L_x_8226:
[----:B------:R-:W3:Y:S04]  /*16470*/  LDL R13, [R1+0x28] ;  /* 0x00002800010d7983 */ /* 0x000ee80000100800 */
[----:B------:R-:W3:Y:S01]  /*16480*/  LDL R12, [R1+0x20] ;  /* 0x00002000010c7983 */ /* 0x000ee20000100800 */
[----:B------:R-:W-:Y:S01]  /*16490*/  LOP3.LUT R0, R2, R19, RZ, 0xfc, !PT ;  /* 0x0000001302007212 */ /* 0x000fe200078efcff */
[----:B------:R-:W-:Y:S05]  /*164a0*/  WARPSYNC.ALL ;  /* 0x0000000000007948 */ /* 0x000fea0003800000 */
[----:B0-----:R-:W0:Y:S01]  /*164b0*/  S2R R9, SR_TID.X ;  /* 0x0000000000097919 */ /* 0x001e220000002100 */
[----:B------:R-:W-:-:S02]  /*164c0*/  IMAD.IADD R0, R17, 0x1, R0 ;  /* 0x0000000111007824 */ /* 0x000fc400078e0200 */
[----:B------:R-:W-:-:S03]  /*164d0*/  IMAD.MOV.U32 R14, RZ, RZ, 0x40 ;  /* 0x00000040ff0e7424 */ /* 0x000fc600078e00ff */
[----:B------:R-:W4:Y:S01]  /*164e0*/  LDSM.16.MT88.4 R4, [R0+0xe400] ;  /* 0x00e400000004783b */ /* 0x000f220000004200 */
[----:B0-----:R-:W-:-:S04]  /*164f0*/  LOP3.LUT P0, RZ, R9, 0x4, RZ, 0xc0, !PT ;  /* 0x0000000409ff7812 */ /* 0x001fc8000780c0ff */
[----:B------:R-:W-:-:S05]  /*16500*/  SEL R14, R14, 0xffffffc0, !P0 ;  /* 0xffffffc00e0e7807 */ /* 0x000fca0004000000 */
[----:B------:R-:W-:-:S05]  /*16510*/  IMAD.IADD R14, R14, 0x1, R19 ;  /* 0x000000010e0e7824 */ /* 0x000fca00078e0213 */
[----:B--2---:R-:W-:Y:S02]  /*16520*/  IADD3 R3, R17, R14, R2 ;  /* 0x0000000e11037210 */ /* 0x004fe40007ffe002 */
[C-C-:B----4-:R-:W-:Y:S02]  /*16530*/  PRMT R8, R4.reuse, 0x6420, R5.reuse ;  /* 0x0000642004087816 */ /* 0x150fe40000000005 */
[----:B------:R-:W-:Y:S02]  /*16540*/  PRMT R9, R4, 0x7531, R5 ;  /* 0x0000753104097816 */ /* 0x000fe40000000005 */
[C-C-:B------:R-:W-:Y:S02]  /*16550*/  PRMT R10, R6.reuse, 0x6420, R7.reuse ;  /* 0x00006420060a7816 */ /* 0x140fe40000000007 */
[----:B------:R-:W-:Y:S02]  /*16560*/  PRMT R11, R6, 0x7531, R7 ;  /* 0x00007531060b7816 */ /* 0x000fe40000000007 */
[----:B------:R-:W0:Y:S02]  /*16570*/  LDSM.16.MT88.4 R4, [R3+0xe400] ;  /* 0x00e400000304783b */ /* 0x000e240000004200 */
[----:B0-----:R-:W-:-:S02]  /*16580*/  PRMT R14, R6, 0x6420, R7 ;  /* 0x00006420060e7816 */ /* 0x001fc40000000007 */
[----:B------:R-:W-:Y:S02]  /*16590*/  PRMT R15, R6, 0x7531, R7 ;  /* 0x00007531060f7816 */ /* 0x000fe40000000007 */
[----:B---3--:R-:W-:Y:S02]  /*165a0*/  IADD3 R0, R12, R2, R13 ;  /* 0x000000020c007210 */ /* 0x008fe40007ffe00d */
[C-C-:B------:R-:W-:Y:S02]  /*165b0*/  PRMT R12, R4.reuse, 0x6420, R5.reuse ;  /* 0x00006420040c7816 */ /* 0x140fe40000000005 */
[----:B------:R-:W-:Y:S01]  /*165c0*/  PRMT R13, R4, 0x7531, R5 ;  /* 0x00007531040d7816 */ /* 0x000fe20000000005 */
[----:B------:R-:W-:Y:S01]  /*165d0*/  VIADD R4, R2, 0x1000 ;  /* 0x0000100002047836 */ /* 0x000fe20000000000 */
[----:B------:R-:W-:Y:S04]  /*165e0*/  STSM.16.M88.4 [R0], R8 ;  /* 0x0000000800007844 */ /* 0x000fe80000000200 */
[----:B------:R-:W-:Y:S01]  /*165f0*/  LOP3.LUT R4, R4, R19, RZ, 0xfc, !PT ;  /* 0x0000001304047212 */ /* 0x000fe200078efcff */
[----:B------:R-:W-:Y:S04]  /*16600*/  STSM.16.M88.4 [R0+0x800], R12 ;  /* 0x0008000c00007844 */ /* 0x000fe80000000200 */
[----:B------:R-:W-:-:S05]  /*16610*/  IMAD.IADD R4, R17, 0x1, R4 ;  /* 0x0000000111047824 */ /* 0x000fca00078e0204 */
[----:B------:R-:W0:Y:S02]  /*16620*/  LDSM.16.MT88.4 R8, [R4+0xe400] ;  /* 0x00e400000408783b */ /* 0x000e240000004200 */
[C-C-:B0-----:R-:W-:Y:S02]  /*16630*/  PRMT R4, R8.reuse, 0x6420, R9.reuse ;  /* 0x0000642008047816 */ /* 0x141fe40000000009 */
[----:B------:R-:W-:Y:S02]  /*16640*/  PRMT R5, R8, 0x7531, R9 ;  /* 0x0000753108057816 */ /* 0x000fe40000000009 */
[C-C-:B------:R-:W-:Y:S02]  /*16650*/  PRMT R6, R10.reuse, 0x6420, R11.reuse ;  /* 0x000064200a067816 */ /* 0x140fe4000000000b */
[----:B------:R-:W-:Y:S02]  /*16660*/  PRMT R7, R10, 0x7531, R11 ;  /* 0x000075310a077816 */ /* 0x000fe4000000000b */
[----:B------:R-:W0:Y:S04]  /*16670*/  LDSM.16.MT88.4 R8, [R3+0xf400] ;  /* 0x00f400000308783b */ /* 0x000e280000004200 */
[----:B------:R2:W-:Y:S02]  /*16680*/  STSM.16.M88.4 [R0+0x1000], R4 ;  /* 0x0010000400007844 */ /* 0x0005e40000000200 */
[----:B--2---:R-:W-:-:S05]  /*16690*/  VIADD R4, R2, 0x2000 ;  /* 0x0000200002047836 */ /* 0x004fca0000000000 */
        /* <DEDUP_REMOVED lines=44> */
[C---:B--2---:R-:W-:Y:S02]  /*16960*/  VIADD R4, R2.reuse, 0x5000 ;  /* 0x0000500002047836 */ /* 0x044fe40000000000 */
[----:B------:R-:W-:-:S03]  /*16970*/  VIADD R2, R2, 0x6000 ;  /* 0x0000600002027836 */ /* 0x000fc60000000000 */
[-C--:B------:R-:W-:Y:S02]  /*16980*/  LOP3.LUT R4, R4, R19.reuse, RZ, 0xfc, !PT ;  /* 0x0000001304047212 */ /* 0x080fe400078efcff */
[----:B------:R-:W-:-:S03]  /*16990*/  LOP3.LUT R2, R2, R19, RZ, 0xfc, !PT ;  /* 0x0000001302027212 */ /* 0x000fc600078efcff */
[C---:B------:R-:W-:Y:S02]  /*169a0*/  IMAD.IADD R4, R17.reuse, 0x1, R4 ;  /* 0x0000000111047824 */ /* 0x040fe400078e0204 */
        /* <DEDUP_REMOVED lines=38> */
.L_x_8161:
[----:B0-----:R-:W0:Y:S01]  /*16c10*/  S2R R0, SR_TID.X ;  /* 0x0000000000007919 */ /* 0x001e220000002100 */
[----:B--2---:R2:W-:Y:S01]  /*16c20*/  SYNCS.ARRIVE.TRANS64.A1T0 RZ, [R20+URZ+0x2e850], RZ ;  /* 0x02e850ff14ff79a7 */ /* 0x0045e2000810003f */
[----:B------:R4:W5:Y:S01]  /*16c30*/  LDL R6, [R1+0x4] ;  /* 0x0000040001067983 */ /* 0x0009620000100800 */
[----:B0-----:R-:W-:-:S03]  /*16c40*/  LOP3.LUT R2, R0, 0x7f, RZ, 0xc0, !PT ;  /* 0x0000007f00027812 */ /* 0x001fc600078ec0ff */
        /* <DEDUP_REMOVED lines=8> */
[----:B------:R4:W5:Y:S11]  /*16cd0*/  LDL R0, [R1] ;  /* 0x0000000001007983 */ /* 0x0009760000100800 */
[----:B----4-:R-:W-:Y:S05]  /*16ce0*/  @P0 BRA `(.L_x_8162) ;  /* 0xffffffec00d00947 */ /* 0x010fea000383ffff */
.L_x_8142:
[----:B------:R-:W2:Y:S01]  /*16cf0*/  S2R R2, SR_TID.X ;  /* 0x0000000000027919 */ /* 0x000ea20000002100 */
[----:B------:R-:W-:Y:S01]  /*16d00*/  BSSY B0, `(.L_x_8163) ;  /* 0x0000011000007945 */ /* 0x000fe20003800000 */
[----:B--2---:R-:W-:-:S04]  /*16d10*/  LOP3.LUT R2, R2, 0x7f, RZ, 0xc0, !PT ;  /* 0x0000007f02027812 */ /* 0x004fc800078ec0ff */
[----:B------:R-:W-:-:S13]  /*16d20*/  ISETP.NE.AND P0, PT, R2, RZ, PT ;  /* 0x000000ff0200720c */ /* 0x000fda0003f05270 */
[----:B------:R-:W-:Y:S05]  /*16d30*/  @P0 BRA `(.L_x_8164) ;  /* 0x0000000000340947 */ /* 0x000fea0003800000 */
[----:B------:R-:W2:Y:S01]  /*16d40*/  S2R R3, SR_LANEID ;  /* 0x0000000000037919 */ /* 0x000ea20000000000 */
[----:B------:R-:W-:Y:S02]  /*16d50*/  VOTEU.ANY UR4, UPT, PT ;  /* 0x0000000000047886 */ /* 0x000fe400038e0100 */
[----:B0----5:R-:W2:Y:S08]  /*16d60*/  FLO.U32 R0, UR4 ;  /* 0x0000000400007d00 */ /* 0x021eb000080e0000 */
[----:B------:R-:W0:Y:S01]  /*16d70*/  POPC R5, UR4 ;  /* 0x0000000400057d09 */ /* 0x000e220008000000 */
[----:B--2---:R-:W-:-:S02]  /*16d80*/  ISETP.EQ.U32.AND P1, PT, R0, R3, PT ;  /* 0x000000030000720c */ /* 0x004fc40003f22070 */
[----:B------:R-:W0:Y:S11]  /*16d90*/  LDC.64 R2, c[0x0][0xc60] ;  /* 0x00031800ff027b82 */ /* 0x000e360000000a00 */
[----:B0-----:R-:W2:Y:S01]  /*16da0*/  @P1 ATOMG.E.ADD.STRONG.GPU PT, R3, desc[UR54][R2.64], R5 ;  /* 0x00000005020319a8 */ /* 0x001ea200081ee1f6 */
[----:B------:R-:W0:Y:S02]  /*16db0*/  S2R R4, SR_LTMASK ;  /* 0x0000000000047919 */ /* 0x000e240000003900 */
[----:B0-----:R-:W-:-:S04]  /*16dc0*/  LOP3.LUT R4, R4, UR4, RZ, 0xc0, !PT ;  /* 0x0000000404047c12 */ /* 0x001fc8000f8ec0ff */
[----:B-1-3--:R-:W0:Y:S01]  /*16dd0*/  POPC R7, R4 ;  /* 0x0000000400077309 */ /* 0x00ae220000000000 */
[----:B--2---:R-:W0:Y:S02]  /*16de0*/  SHFL.IDX PT, R0, R3, R0, 0x1f ;  /* 0x00001f0003007589 */ /* 0x004e2400000e0000 */
[----:B0-----:R-:W-:-:S05]  /*16df0*/  IADD3 R0, R0, UR40, R7 ;  /* 0x0000002800007c10 */ /* 0x001fca000fffe007 */
[----:B------:R2:W-:Y:S02]  /*16e00*/  STL [R1+0x10], R0 ;  /* 0x0000100001007387 */ /* 0x0005e40000100800 */
.L_x_8164:
[----:B------:R-:W-:Y:S05]  /*16e10*/  BSYNC B0 ;  /* 0x0000000000007941 */ /* 0x000fea0003800000 */
.L_x_8163:
[----:B------:R-:W-:-:S06]  /*16e20*/  UISETP.NE.AND UP0, UPT, UR39, 0x3, UPT ;  /* 0x000000032700788c */ /* 0x000fcc000bf05270 */
[----:B------:R-:W-:-:S13]  /*16e30*/  PLOP3.LUT P1, PT, PT, PT, UP0, 0x80, 0x0 ;  /* 0x000000000000781c */ /* 0x000fda0003f2f008 */
[----:B------:R-:W-:Y:S05]  /*16e40*/  @!P1 BRA `(.L_x_8165) ;  /* 0x0000000000049947 */ /* 0x000fea0003800000 */
[----:B------:R-:W-:Y:S01]  /*16e50*/  BPT.TRAP 0x1 ;  /* 0x000000040000795c */ /* 0x000fe20000300000 */
.L_x_8165:
[----:B------:R-:W4:Y:S04]  /*16e60*/  LDL R3, [R1+0x4] ;  /* 0x0000040001037983 */ /* 0x000f280000100800 */
[----:B------:R-:W3:Y:S01]  /*16e70*/  LDL R2, [R1] ;  /* 0x0000000001027983 */ /* 0x000ee20000100800 */
[----:B0-2--5:R-:W-:Y:S01]  /*16e80*/  IMAD.U32 R0, RZ, RZ, UR41 ;  /* 0x00000029ff007e24 */ /* 0x025fe2000f8e00ff */
[----:B------:R-:W-:Y:S04]  /*16e90*/  BSSY B0, `(.L_x_8166) ;  /* 0x0000007000007945 */ /* 0x000fe80003800000 */
[----:B------:R-:W-:-:S02]  /*16ea0*/  ISETP.NE.AND P2, PT, R0, 0x3, PT ;  /* 0x000000030000780c */ /* 0x000fc40003f45270 */
[----:B----4-:R-:W-:-:S04]  /*16eb0*/  LOP3.LUT R3, R3, 0x1, RZ, 0x3c, !PT ;  /* 0x0000000103037812 */ /* 0x010fc800078e3cff */
[----:B------:R-:W-:Y:S01]  /*16ec0*/  SHF.L.U32 R3, R3, 0x1f, RZ ;  /* 0x0000001f03037819 */ /* 0x000fe200000006ff */
[----:B---3--:R-:W-:-:S04]  /*16ed0*/  IMAD R16, R2, 0x8, R17 ;  /* 0x0000000802107824 */ /* 0x008fc800078e0211 */
[----:B------:R-:W0:Y:S02]  /*16ee0*/  SYNCS.PHASECHK.TRANS64.TRYWAIT P1, [R16+URZ+0x2e870], R3 ;  /* 0x02e87003100075a7 */ /* 0x000e24000802017f */
[----:B0-----:R-:W-:Y:S05]  /*16ef0*/  @!P1 BRA `(.L_x_8167) ;  /* 0x0000002c00509947 */ /* 0x001fea0003800000 */
.L_x_8227:
[----:B------:R-:W-:Y:S05]  /*16f00*/  BSYNC B0 ;  /* 0x0000000000007941 */ /* 0x000fea0003800000 */
.L_x_8166:
[----:B------:R-:W-:Y:S05]  /*16f10*/  @!P2 BRA `(.L_x_8168) ;  /* 0x000000000004a947 */ /* 0x000fea0003800000 */
[----:B------:R-:W-:Y:S01]  /*16f20*/  BPT.TRAP 0x1 ;  /* 0x000000040000795c */ /* 0x000fe20000300000 */
.L_x_8168:
[----:B------:R-:W0:Y:S02]  /*16f30*/  LDL R0, [R1+0x4] ;  /* 0x0000040001007983 */ /* 0x000e240000100800 */
[----:B0-----:R-:W-:-:S04]  /*16f40*/  SHF.L.U32 R3, R0, 0x1f, RZ ;  /* 0x0000001f00037819 */ /* 0x001fc800000006ff */
[----:B------:R-:W0:Y:S02]  /*16f50*/  SYNCS.PHASECHK.TRANS64.TRYWAIT P1, [R16+URZ+0x2e860], R3 ;  /* 0x02e86003100075a7 */ /* 0x000e24000802017f */
[----:B0-----:R-:W-:Y:S05]  /*16f60*/  @!P1 BRA `(.L_x_8169) ;  /* 0x0000002c00489947 */ /* 0x001fea0003800000 */
.L_x_8228:
[----:B------:R-:W2:Y:S04]  /*16f70*/  LDL R18, [R1] ;  /* 0x0000000001127983 */ /* 0x000ea80000100800 */
[----:B------:R-:W3:Y:S01]  /*16f80*/  LDL R12, [R1+0x28] ;  /* 0x00002800010c7983 */ /* 0x000ee20000100800 */
[----:B-1----:R-:W1:Y:S01]  /*16f90*/  S2R R9, SR_TID.X ;  /* 0x0000000000097919 */ /* 0x002e620000002100 */
[----:B------:R-:W-:Y:S05]  /*16fa0*/  WARPSYNC.ALL ;  /* 0x0000000000007948 */ /* 0x000fea0003800000 */
[----:B------:R-:W-:Y:S01]  /*16fb0*/  IMAD.MOV.U32 R13, RZ, RZ, 0x40 ;  /* 0x00000040ff0d7424 */ /* 0x000fe200078e00ff */
[----:B-1----:R-:W-:-:S04]  /*16fc0*/  LOP3.LUT P1, RZ, R9, 0x4, RZ, 0xc0, !PT ;  /* 0x0000000409ff7812 */ /* 0x002fc8000782c0ff */
[----:B------:R-:W-:Y:S01]  /*16fd0*/  SEL R13, R13, 0xffffffc0, !P1 ;  /* 0xffffffc00d0d7807 */ /* 0x000fe20004800000 */
        /* <DEDUP_REMOVED lines=97> */
.L_x_8170:
        /* <DEDUP_REMOVED lines=13> */
.L_x_8119:
[----:B------:R-:W-:Y:S05]  /*176c0*/  BSYNC B7 ;  /* 0x0000000000077941 */ /* 0x000fea0003800000 */
.L_x_8117:
[----:B0-2---:R-:W2:Y:S02]  /*176d0*/  LDL R0, [R1+0x38] ;  /* 0x0000380001007983 */ /* 0x005ea40000100800 */
        /* <DEDUP_REMOVED lines=14> */
.L_x_8171:
        /* <DEDUP_REMOVED lines=13> */
[----:B------:R-:W2:Y:S01]  /*17890*/  @!P1 LDC.64 R4, c[0x0][0xc78] ;  /* 0x00031e00ff049b82 */ /* 0x000ea20000000a00 */
[----:B0-----:R-:W-:-:S05]  /*178a0*/  @!P1 IMAD.WIDE R2, R6, 0x4, R2 ;  /* 0x0000000406029825 */ /* 0x001fca00078e0202 */
[----:B------:R2:W3:Y:S02]  /*178b0*/  @!P1 LDG.E R0, desc[UR54][R2.64] ;  /* 0x0000003602009981 */ /* 0x0004e4000c1e1900 */
[----:B--2---:R-:W-:-:S05]  /*178c0*/  @!P1 IMAD.WIDE R2, R6, 0x4, R4 ;  /* 0x0000000406029825 */ /* 0x004fca00078e0204 */
[----:B------:R-:W3:Y:S01]  /*178d0*/  @!P1 LDG.E R7, desc[UR54][R2.64] ;  /* 0x0000003602079981 */ /* 0x000ee2000c1e1900 */
[C---:B------:R-:W-:Y:S02]  /*178e0*/  ISETP.NE.AND P1, PT, R10.reuse, RZ, PT ;  /* 0x000000ff0a00720c */ /* 0x040fe40003f25270 */
        /* <DEDUP_REMOVED lines=15> */
[----:B------:R-:W2:Y:S02]  /*179e0*/  SHFL.UP PT, R2, R4, 0x8, RZ ;  /* 0x0500000004027989 */ /* 0x000ea400000e00ff */
[----:B--2---:R-:W-:-:S05]  /*179f0*/  SEL R3, R2, RZ, P4 ;  /* 0x000000ff02037207 */ /* 0x004fca0002000000 */
[----:B------:R-:W-:Y:S02]  /*17a00*/  IMAD.IADD R5, R4, 0x1, R3 ;  /* 0x0000000104057824 */ /* 0x000fe400078e0203 */
[----:B------:R-:W-:Y:S04]  /*17a10*/  SHFL.IDX PT, R4, R9, RZ, 0x1f ;  /* 0x00001fff09047589 */ /* 0x000fe800000e0000 */
[----:B------:R-:W2:Y:S02]  /*17a20*/  SHFL.UP PT, R2, R5, 0x10, RZ ;  /* 0x0600000005027989 */ /* 0x000ea400000e00ff */
[----:B--2---:R-:W-:-:S05]  /*17a30*/  SEL R2, R2, RZ, P5 ;  /* 0x000000ff02027207 */ /* 0x004fca0002800000 */
[----:B------:R-:W-:Y:S02]  /*17a40*/  IMAD.IADD R2, R5, 0x1, R2 ;  /* 0x0000000105027824 */ /* 0x000fe400078e0202 */
[----:B------:R-:W-:-:S03]  /*17a50*/  IMAD.MOV.U32 R5, RZ, RZ, RZ ;  /* 0x000000ffff057224 */ /* 0x000fc600078e00ff */
[----:B------:R-:W0:Y:S02]  /*17a60*/  SHFL.IDX PT, R3, R2, 0x1f, 0x1f ;  /* 0x03e01f0002037f89 */ /* 0x000e2400000e0000 */
[----:B0-----:R-:W-:-:S04]  /*17a70*/  IMAD R3, R3, R8, RZ ;  /* 0x0000000803037224 */ /* 0x001fc800078e02ff */
[----:B------:R-:W-:-:S05]  /*17a80*/  IMAD.IADD R6, R6, 0x1, R3 ;  /* 0x0000000106067824 */ /* 0x000fca00078e0203 */
[----:B------:R-:W-:-:S13]  /*17a90*/  ISETP.GT.AND P6, PT, R6, R4, PT ;  /* 0x000000040600720c */ /* 0x000fda0003fc4270 */
[----:B------:R-:W-:Y:S05]  /*17aa0*/  @P6 BRA `(.L_x_8173) ;  /* 0x0000000000986947 */ /* 0x000fea0003800000 */
.L_x_8175:
[----:B------:R-:W-:-:S04]  /*17ab0*/  UIADD3 UR42, UR42, 0x1f, URZ ;  /* 0x0000001f2a2a7890 */ /* 0x000fc8000fffe03f */
[----:B------:R-:W-:-:S06]  /*17ac0*/  UISETP.GE.AND UP0, UPT, UR42, UR4, UPT ;  /* 0x000000042a00728c */ /* 0x000fcc000bf06270 */
[----:B------:R-:W-:-:S13]  /*17ad0*/  PLOP3.LUT P6, PT, PT, PT, UP0, 0x40, 0x0 ;  /* 0x000000000000781c */ /* 0x000fda0003fce808 */
[----:B------:R-:W-:Y:S05]  /*17ae0*/  @!P6 BRA `(.L_x_8174) ;  /* 0x0000000800c8e947 */ /* 0x000fea0003800000 */
[----:B------:R-:W0:Y:S01]  /*17af0*/  S2R R0, SR_TID.X ;  /* 0x0000000000007919 */ /* 0x000e220000002100 */
[----:B------:R-:W2:Y:S01]  /*17b00*/  LDC R8, c[0x0][0xc38] ;  /* 0x00030e00ff087b82 */ /* 0x000ea20000000800 */
[----:B0-----:R-:W-:-:S05]  /*17b10*/  LOP3.LUT R0, R0, 0x1f, RZ, 0xc0, !PT ;  /* 0x0000001f00007812 */ /* 0x001fca00078ec0ff */
[----:B------:R-:W-:Y:S02]  /*17b20*/  VIADD R7, R0, UR42 ;  /* 0x0000002a00077c36 */ /* 0x000fe40008000000 */
[----:B------:R-:W-:-:S03]  /*17b30*/  IMAD.MOV.U32 R0, RZ, RZ, RZ ;  /* 0x000000ffff007224 */ /* 0x000fc600078e00ff */
[----:B------:R-:W-:-:S13]  /*17b40*/  ISETP.GE.OR P6, PT, R7, UR4, !P0 ;  /* 0x0000000407007c0c */ /* 0x000fda000c7c6670 */
[----:B------:R-:W0:Y:S02]  /*17b50*/  @!P6 LDC.64 R2, c[0x0][0xc80] ;  /* 0x00032000ff02eb82 */ /* 0x000e240000000a00 */
[----:B0-----:R-:W-:-:S05]  /*17b60*/  @!P6 IMAD.WIDE R2, R7, 0x4, R2 ;  /* 0x000000040702e825 */ /* 0x001fca00078e0202 */
[----:B------:R0:W3:Y:S02]  /*17b70*/  @!P6 LDG.E R0, desc[UR54][R2.64] ;  /* 0x000000360200e981 */ /* 0x0000e4000c1e1900 */
[----:B0-----:R-:W0:Y:S02]  /*17b80*/  @!P6 LDC.64 R2, c[0x0][0xc78] ;  /* 0x00031e00ff02eb82 */ /* 0x001e240000000a00 */
[----:B0-----:R-:W-:-:S04]  /*17b90*/  @!P6 IMAD.WIDE R2, R7, 0x4, R2 ;  /* 0x000000040702e825 */ /* 0x001fc800078e0202 */
[----:B------:R-:W-:-:S06]  /*17ba0*/  IMAD.MOV.U32 R7, RZ, RZ, RZ ;  /* 0x000000ffff077224 */ /* 0x000fcc00078e00ff */
[----:B------:R-:W3:Y:S02]  /*17bb0*/  @!P6 LDG.E R7, desc[UR54][R2.64] ;  /* 0x000000360207e981 */ /* 0x000ee4000c1e1900 */
        /* <DEDUP_REMOVED lines=16> */
[----:B------:R-:W2:Y:S02]  /*17cc0*/  SHFL.IDX PT, R3, R2, 0x1f, 0x1f ;  /* 0x03e01f0002037f89 */ /* 0x000ea400000e0000 */
[----:B--2---:R-:W-:-:S04]  /*17cd0*/  IMAD R3, R3, R8, RZ ;  /* 0x0000000803037224 */ /* 0x004fc800078e02ff */
[----:B------:R-:W-:-:S05]  /*17ce0*/  IMAD.IADD R6, R3, 0x1, R6 ;  /* 0x0000000103067824 */ /* 0x000fca00078e0206 */
[----:B------:R-:W-:-:S13]  /*17cf0*/  ISETP.GT.AND P6, PT, R6, R4, PT ;  /* 0x000000040600720c */ /* 0x000fda0003fc4270 */
[----:B------:R-:W-:Y:S05]  /*17d00*/  @!P6 BRA `(.L_x_8175) ;  /* 0xfffffffc0068e947 */ /* 0x000fea000383ffff */
.L_x_8173:
[----:B------:R-:W-:-:S04]  /*17d10*/  IMAD.IADD R6, R6, 0x1, -R3 ;  /* 0x0000000106067824 */ /* 0x000fc800078e0a03 */
[----:B------:R-:W-:-:S05]  /*17d20*/  IMAD R3, R2, R8, R6 ;  /* 0x0000000802037224 */ /* 0x000fca00078e0206 */
[----:B------:R-:W-:-:S13]  /*17d30*/  ISETP.GT.AND P0, PT, R3, R4, PT ;  /* 0x000000040300720c */ /* 0x000fda0003f04270 */
[----:B------:R-:W-:Y:S02]  /*17d40*/  VOTEU.ANY UR5, UPT, !P0 ;  /* 0x0000000000057886 */ /* 0x000fe400040e0100 */
[----:B------:R-:W-:Y:S01]  /*17d50*/  ISETP.NE.AND P0, PT, RZ, UR5, PT ;  /* 0x00000005ff007c0c */ /* 0x000fe2000bf05270 */
[----:B------:R-:W-:-:S06]  /*17d60*/  UPOPC UR4, UR5 ;  /* 0x00000005000472bf */ /* 0x000fcc0008000000 */
[----:B------:R-:W-:-:S05]  /*17d70*/  IMAD.U32 R3, RZ, RZ, UR4 ;  /* 0x00000004ff037e24 */ /* 0x000fca000f8e00ff */
[----:B------:R0:W2:Y:S04]  /*17d80*/  SHFL.IDX PT, R0, R0, R3, 0x1f ;  /* 0x00001f0300007589 */ /* 0x0000a800000e0000 */
[----:B------:R0:W3:Y:S01]  /*17d90*/  SHFL.IDX PT, R7, R7, R3, 0x1f ;  /* 0x00001f0307077589 */ /* 0x0000e200000e0000 */
[----:B------:R-:W-:Y:S05]  /*17da0*/  @!P0 BRA `(.L_x_8176) ;  /* 0x00000000000c8947 */ /* 0x000fea0003800000 */
[----:B------:R-:W-:-:S06]  /*17db0*/  UIADD3 UR5, UR4, -0x1, URZ ;  /* 0xffffffff04057890 */ /* 0x000fcc000fffe03f */
[----:B------:R-:W-:-:S06]  /*17dc0*/  IMAD.U32 R5, RZ, RZ, UR5 ;  /* 0x00000005ff057e24 */ /* 0x000fcc000f8e00ff */
[----:B------:R4:W0:Y:S02]  /*17dd0*/  SHFL.IDX PT, R5, R2, R5, 0x1f ;  /* 0x00001f0502057589 */ /* 0x00082400000e0000 */
.L_x_8176:
[----:B0---4-:R-:W-:Y:S01]  /*17de0*/  IMAD R2, R5, R8, R6 ;  /* 0x0000000805027224 */ /* 0x011fe200078e0206 */
[----:B---3--:R-:W-:Y:S01]  /*17df0*/  ISETP.NE.AND P0, PT, R7, 0x1, PT ;  /* 0x000000010700780c */ /* 0x008fe20003f05270 */
[----:B------:R-:W-:Y:S02]  /*17e00*/  UIADD3 UR42, UR4, UR42, URZ ;  /* 0x0000002a042a7290 */ /* 0x000fe4000fffe03f */
[----:B------:R-:W-:Y:S01]  /*17e10*/  IMAD.IADD R4, R4, 0x1, -R2 ;  /* 0x0000000104047824 */ /* 0x000fe200078e0a02 */
[----:B------:R0:W-:Y:S09]  /*17e20*/  STL [R1+0x10], R2 ;  /* 0x0000100201007387 */ /* 0x0001f20000100800 */
[----:B------:R-:W-:Y:S05]  /*17e30*/  @!P0 BRA `(.L_x_8177) ;  /* 0x0000000000e48947 */ /* 0x000fea0003800000 */
[----:B--2---:R-:W-:-:S04]  /*17e40*/  IABS R5, R0 ;  /* 0x0000000000057213 */ /* 0x004fc80000000000 */
[----:B0-----:R-:W0:Y:S08]  /*17e50*/  I2F.RP R2, R5 ;  /* 0x0000000500027306 */ /* 0x001e300000209400 */
        /* <DEDUP_REMOVED lines=55> */
.L_x_8177:
[----:B------:R-:W-:Y:S02]  /*181d0*/  ULDC.64 UR4, c[0x0][0xc90] ;  /* 0x0003240000047ab9 */ /* 0x000fe40000000a00 */
[----:B------:R-:W-:-:S06]  /*181e0*/  UIMAD.WIDE UR4, UR42, 0x4, UR4 ;  /* 0x000000042a0478a5 */ /* 0x000fcc000f8e0204 */
[----:B0-----:R-:W-:Y:S02]  /*181f0*/  IMAD.U32 R2, RZ, RZ, UR4 ;  /* 0x00000004ff027e24 */ /* 0x001fe4000f8e00ff */
[----:B------:R-:W-:-:S05]  /*18200*/  IMAD.U32 R3, RZ, RZ, UR5 ;  /* 0x00000005ff037e24 */ /* 0x000fca000f8e00ff */
[----:B------:R-:W2:Y:S02]  /*18210*/  LDG.E R6, desc[UR54][R2.64] ;  /* 0x0000003602067981 */ /* 0x000ea4000c1e1900 */
[----:B--2---:R-:W-:-:S05]  /*18220*/  IMAD R5, R0, R6, RZ ;  /* 0x0000000600057224 */ /* 0x004fca00078e02ff */
        /* <DEDUP_REMOVED lines=58> */
.L_x_8178:
[----:B0-----:R-:W-:-:S05]  /*185d0*/  LOP3.LUT R3, RZ, R4, RZ, 0x33, !PT ;  /* 0x00000004ff037212 */ /* 0x001fca00078e33ff */
[----:B------:R-:W-:-:S05]  /*185e0*/  IMAD.IADD R0, R0, 0x1, R3 ;  /* 0x0000000100007824 */ /* 0x000fca00078e0203 */
[----:B------:R3:W-:Y:S01]  /*185f0*/  STL [R1+0x14], R0 ;  /* 0x0000140001007387 */ /* 0x0007e20000100800 */
[----:B------:R-:W-:Y:S05]  /*18600*/  BRA `(.L_x_8179) ;  /* 0x0000000000107947 */ /* 0x000fea0003800000 */
.L_x_8174:
[----:B------:R0:W-:Y:S01]  /*18610*/  STL [R1+0x10], R4 ;  /* 0x0000100401007387 */ /* 0x0001e20000100800 */
[----:B------:R-:W-:-:S03]  /*18620*/  ULDC UR42, c[0x0][0xc3c] ;  /* 0x00030f00002a7ab9 */ /* 0x000fc60000000800 */
[----:B------:R0:W-:Y:S04]  /*18630*/  STL [R1+0x14], RZ ;  /* 0x000014ff01007387 */ /* 0x0001e80000100800 */
[----:B------:R0:W-:Y:S02]  /*18640*/  STL [R1+0x18], RZ ;  /* 0x000018ff01007387 */ /* 0x0001e40000100800 */
.L_x_8179:
[----:B------:R-:W4:Y:S04]  /*18650*/  LDL R3, [R1+0x14] ;  /* 0x0000140001037983 */ /* 0x000f280000100800 */
[----:B--2---:R-:W2:Y:S04]  /*18660*/  LDL R2, [R1+0x18] ;  /* 0x0000180001027983 */ /* 0x004ea80000100800 */
[----:B0-----:R-:W5:Y:S01]  /*18670*/  LDL R4, [R1+0x10] ;  /* 0x0000100001047983 */ /* 0x001f620000100800 */
[----:B---3--:R-:W0:Y:S02]  /*18680*/  S2R R0, SR_TID.X ;  /* 0x0000000000007919 */ /* 0x008e240000002100 */
[----:B0-----:R-:W-:Y:S01]  /*18690*/  LOP3.LUT R0, R0, 0x1f, RZ, 0xc0, !PT ;  /* 0x0000001f00007812 */ /* 0x001fe200078ec0ff */
[----:B------:R-:W-:Y:S03]  /*186a0*/  BAR.SYNC.DEFER_BLOCKING 0x4, 0x180 ;  /* 0x0106000000007b1d */ /* 0x000fe60000010000 */
[----:B------:R-:W-:-:S13]  /*186b0*/  ISETP.NE.AND P0, PT, R0, RZ, PT ;  /* 0x000000ff0000720c */ /* 0x000fda0003f05270 */
[----:B------:R-:W-:Y:S01]  /*186c0*/  @!P0 MOV R0, 0x400 ;  /* 0x0000040000008802 */ /* 0x000fe20000000f00 */
[----:B----4-:R-:W-:Y:S02]  /*186d0*/  IMAD.MOV.U32 R5, RZ, RZ, R3 ;  /* 0x000000ffff057224 */ /* 0x010fe400078e0003 */
[----:B------:R-:W0:Y:S01]  /*186e0*/  @!P0 S2R R3, SR_CgaCtaId ;  /* 0x0000000000038919 */ /* 0x000e220000008800 */
[----:B--2---:R-:W-:Y:S01]  /*186f0*/  IMAD.MOV.U32 R6, RZ, RZ, R2 ;  /* 0x000000ffff067224 */ /* 0x004fe200078e0002 */
[----:B0-----:R-:W-:Y:S01]  /*18700*/  @!P0 LEA R17, R3, R0, 0x18 ;  /* 0x0000000003118211 */ /* 0x001fe200078ec0ff */
[----:B------:R-:W-:-:S04]  /*18710*/  IMAD.U32 R0, RZ, RZ, UR42 ;  /* 0x0000002aff007e24 */ /* 0x000fc8000f8e00ff */
[----:B------:R-:W-:-:S05]  /*18720*/  @!P0 IMAD.MOV.U32 R7, RZ, RZ, R0 ;  /* 0x000000ffff078224 */ /* 0x000fca00078e0000 */
[----:B-----5:R0:W-:Y:S01]  /*18730*/  @!P0 STS.128 [R17+0x2e8d0], R4 ;  /* 0x02e8d00411008388 */ /* 0x0201e20000000c00 */
[----:B------:R-:W-:Y:S06]  /*18740*/  BAR.ARV 0x5, 0x180 ;  /* 0x0146000000007b1d */ /* 0x000fec0000002000 */
.L_x_8172:
[----:B------:R-:W-:Y:S02]  /*18750*/  ULDC UR4, c[0x0][0xc3c] ;  /* 0x00030f0000047ab9 */ /* 0x000fe40000000800 */
[----:B------:R-:W-:-:S06]  /*18760*/  UISETP.GE.AND UP0, UPT, UR42, UR4, UPT ;  /* 0x000000042a00728c */ /* 0x000fcc000bf06270 */
[----:B------:R-:W-:-:S13]  /*18770*/  PLOP3.LUT P0, PT, PT, PT, UP0, 0x80, 0x0 ;  /* 0x000000000000781c */ /* 0x000fda0003f0f008 */
[----:B------:R-:W-:Y:S05]  /*18780*/  @!P0 BRA `(.L_x_8180) ;  /* 0xffffffb000608947 */ /* 0x000fea000383ffff */
.L_x_8112:
[----:B------:R-:W3:Y:S01]  /*18790*/  LDL.LU R0, [R1+0x34] ;  /* 0x0000340001007983 */ /* 0x000ee20000300800 */
[----:B------:R-:W-:Y:S01]  /*187a0*/  BSSY B0, `(.L_x_8181) ;  /* 0x000000b000007945 */ /* 0x000fe20003800000 */
[----:B012---:R-:W0:Y:S01]  /*187b0*/  S2R R5, SR_CgaCtaId ;  /* 0x0000000000057919 */ /* 0x007e220000008800 */
[----:B---3--:R-:W-:-:S05]  /*187c0*/  VIADD R0, R0, 0x1 ;  /* 0x0000000100007836 */ /* 0x008fca0000000000 */
        /* <DEDUP_REMOVED lines=8> */
.L_x_8229:
[----:B------:R-:W-:Y:S05]  /*18850*/  BSYNC B0 ;  /* 0x0000000000007941 */ /* 0x000fea0003800000 */
.L_x_8181:
[----:B------:R-:W-:-:S03]  /*18860*/  UMOV UR4, 0xffffffff ;  /* 0xffffffff00047882 */ /* 0x000fc60000000000 */
[----:B------:R-:W-:Y:S05]  /*18870*/  BRA.DIV UR4, `(.L_x_8183) ;  /* 0x00000016042c7947 */ /* 0x000fea000b800000 */
[----:B------:R-:W1:Y:S02]  /*18880*/  S2R R2, SR_TID.X ;  /* 0x0000000000027919 */ /* 0x000e640000002100 */
[----:B-1----:R-:W-:-:S04]  /*18890*/  SHF.R.U32.HI R2, RZ, 0x5, R2 ;  /* 0x00000005ff027819 */ /* 0x002fc80000011602 */
[----:B------:R-:W-:-:S05]  /*188a0*/  LOP3.LUT R2, R2, 0x3, RZ, 0xc0, !PT ;  /* 0x0000000302027812 */ /* 0x000fca00078ec0ff */
[----:B------:R1:W2:Y:S02]  /*188b0*/  SHFL.IDX PT, R14, R2, RZ, 0x1f ;  /* 0x00001fff020e7589 */ /* 0x0002a400000e0000 */
.L_x_8232:
[----:B--2---:R-:W-:Y:S01]  /*188c0*/  ISETP.NE.AND P0, PT, R14, RZ, PT ;  /* 0x000000ff0e00720c */ /* 0x004fe20003f05270 */
[----:B------:R-:W-:-:S12]  /*188d0*/  BSSY B0, `(.L_x_8184) ;  /* 0x000002e000007945 */ /* 0x000fd80003800000 */
[----:B------:R-:W-:Y:S05]  /*188e0*/  @P0 BRA `(.L_x_8185) ;  /* 0x0000000000b00947 */ /* 0x000fea0003800000 */
[----:B------:R-:W-:-:S03]  /*188f0*/  UMOV UR4, 0xffffffff ;  /* 0xffffffff00047882 */ /* 0x000fc60000000000 */
[----:B------:R-:W-:Y:S05]  /*18900*/  BRA.DIV UR4, `(.L_x_8186) ;  /* 0x00000016043c7947 */ /* 0x000fea000b800000 */
[----:B------:R-:W-:-:S13]  /*18910*/  ELECT P6, URZ, PT ;  /* 0x00000000003f782f */ /* 0x000fda00038c0000 */
.L_x_8235:
[----:B------:R-:W-:Y:S05]  /*18920*/  @!P6 BRA `(.L_x_8185) ;  /* 0x0000000000a0e947 */ /* 0x000fea0003800000 */
[----:B------:R-:W-:-:S06]  /*18930*/  ULOP3.LUT UR4, UR38, 0x2, URZ, 0xfc, !UPT ;  /* 0x0000000226047892 */ /* 0x000fcc000f8efc3f */
[----:B-1----:R-:W-:-:S05]  /*18940*/  IMAD.U32 R2, RZ, RZ, UR4 ;  /* 0x00000004ff027e24 */ /* 0x002fca000f8e00ff */
[----:B------:R-:W-:-:S13]  /*18950*/  ISETP.NE.AND P0, PT, R2, 0x3, PT ;  /* 0x000000030200780c */ /* 0x000fda0003f05270 */
[----:B------:R-:W-:Y:S05]  /*18960*/  @!P0 BRA `(.L_x_8187) ;  /* 0x0000000000048947 */ /* 0x000fea0003800000 */
[----:B------:R-:W-:Y:S01]  /*18970*/  BPT.TRAP 0x1 ;  /* 0x000000040000795c */ /* 0x000fe20000300000 */
.L_x_8187:
        /* <DEDUP_REMOVED lines=14> */
.L_x_8236:
[----:B------:R-:W1:Y:S02]  /*18a60*/  SYNCS.PHASECHK.TRANS64.TRYWAIT P1, [R7+URZ], R2 ;  /* 0x00000002070075a7 */ /* 0x000e64000802017f */
[----:B-1----:R-:W-:Y:S05]  /*18a70*/  @!P1 BRA `(.L_x_8189) ;  /* 0x0000001400149947 */ /* 0x002fea0003800000 */
.L_x_8237:
[----:B------:R-:W-:Y:S05]  /*18a80*/  @!P0 BRA `(.L_x_8190) ;  /* 0x0000000000048947 */ /* 0x000fea0003800000 */
[----:B------:R-:W-:Y:S01]  /*18a90*/  BPT.TRAP 0x1 ;  /* 0x000000040000795c */ /* 0x000fe20000300000 */
.L_x_8190:
[----:B------:R-:W2:Y:S02]  /*18aa0*/  LDL.LU R4, [R1] ;  /* 0x0000000001047983 */ /* 0x000ea40000300800 */
[----:B--2---:R-:W-:-:S04]  /*18ab0*/  IMAD R4, R4, 0x8, R0 ;  /* 0x0000000804047824 */ /* 0x004fc800078e0200 */
[----:B------:R-:W2:Y:S02]  /*18ac0*/  SYNCS.PHASECHK.TRANS64.TRYWAIT P1, [R4+URZ+0x2e860], R5 ;  /* 0x02e86005040075a7 */ /* 0x000ea4000802017f */
[----:B--2---:R-:W-:Y:S05]  /*18ad0*/  @!P1 BRA `(.L_x_8191) ;  /* 0x0000001400109947 */ /* 0x004fea0003800000 */
.L_x_8238:
[----:B------:R-:W-:Y:S05]  /*18ae0*/  @!P0 BRA `(.L_x_8192) ;  /* 0x0000000000048947 */ /* 0x000fea0003800000 */
[----:B------:R-:W-:Y:S01]  /*18af0*/  BPT.TRAP 0x1 ;  /* 0x000000040000795c */ /* 0x000fe20000300000 */
.L_x_8192:
[----:B------:R-:W-:-:S04]  /*18b00*/  IMAD R3, R3, 0x8, R0 ;  /* 0x0000000803037824 */ /* 0x000fc800078e0200 */
[----:B------:R-:W3:Y:S02]  /*18b10*/  SYNCS.PHASECHK.TRANS64.TRYWAIT P1, [R3+URZ+0x2e860], R2 ;  /* 0x02e86002030075a7 */ /* 0x000ee4000802017f */
[----:B---3--:R-:W-:Y:S05]  /*18b20*/  @!P1 BRA `(.L_x_8193) ;  /* 0x0000001400109947 */ /* 0x008fea0003800000 */
.L_x_8239:
[----:B------:R-:W-:Y:S05]  /*18b30*/  @!P0 BRA `(.L_x_8194) ;  /* 0x0000000000048947 */ /* 0x000fea0003800000 */
[----:B------:R-:W-:Y:S01]  /*18b40*/  BPT.TRAP 0x1 ;  /* 0x000000040000795c */ /* 0x000fe20000300000 */
.L_x_8194:
[----:B------:R-:W4:Y:S02]  /*18b50*/  SYNCS.PHASECHK.TRANS64.TRYWAIT P0, [R4+URZ+0x2e880], R5 ;  /* 0x02e88005040075a7 */ /* 0x000f24000800017f */
[----:B----4-:R-:W-:Y:S05]  /*18b60*/  @!P0 BRA `(.L_x_8195) ;  /* 0x0000001400148947 */ /* 0x010fea0003800000 */
.L_x_8196:
[----:B------:R0:W0:Y:S02]  /*18b70*/  SYNCS.PHASECHK.TRANS64.TRYWAIT P0, [R3+URZ+0x2e880], R2 ;  /* 0x02e88002030075a7 */ /* 0x000024000800017f */
[----:B0-----:R-:W-:Y:S05]  /*18b80*/  @!P0 NANOSLEEP.SYNCS 0x989680 ;  /* 0x009896800000895d */ /* 0x001fea0003900000 */
[----:B------:R-:W0:Y:S02]  /*18b90*/  @!P0 SYNCS.PHASECHK.TRANS64 P0, [R3+URZ+0x2e880], R2 ;  /* 0x02e88002030085a7 */ /* 0x000e24000800007f */
[----:B0-----:R-:W-:Y:S05]  /*18ba0*/  @!P0 BRA `(.L_x_8196) ;  /* 0xfffffffc00f08947 */ /* 0x001fea000383ffff */
.L_x_8185:
[----:B------:R-:W-:Y:S05]  /*18bb0*/  BSYNC B0 ;  /* 0x0000000000007941 */ /* 0x000fea0003800000 */
.L_x_8184:
[----:B------:R-:W-:Y:S05]  /*18bc0*/  EXIT ;  /* 0x000000000000794d */ /* 0x000fea0003800000 */
.L_x_8048:
[----:B0-----:R-:W-:-:S04]  /*18bd0*/  IMAD.U32 R3, RZ, RZ, UR41 ;  /* 0x00000029ff037e24 */ /* 0x001fc8000f8e00ff */
[----:B------:R0:W1:Y:S03]  /*18be0*/  SYNCS.PHASECHK.TRANS64.TRYWAIT P0, [R3+URZ+0x2e800], R0 ;  /* 0x02e80000030075a7 */ /* 0x000066000800017f */
[----:B-1----:R-:W-:Y:S05]  /*18bf0*/  @!P0 NANOSLEEP.SYNCS 0x989680 ;  /* 0x009896800000895d */ /* 0x002fea0003900000 */
[----:B------:R-:W1:Y:S02]  /*18c00*/  @!P0 SYNCS.PHASECHK.TRANS64 P0, [R3+URZ+0x2e800], R0 ;  /* 0x02e80000030085a7 */ /* 0x000e64000800007f */
[----:B-1----:R-:W-:Y:S05]  /*18c10*/  @!P0 BRA `(.L_x_8048) ;  /* 0xfffffffc00ec8947 */ /* 0x002fea000383ffff */
[----:B------:R-:W-:Y:S05]  /*18c20*/  BRA `(.L_x_8197) ;  /* 0xfffffe94000c7947 */ /* 0x000fea000383ffff */
.L_x_8052:
[----:B-1----:R1:W2:Y:S02]  /*18c30*/  SYNCS.PHASECHK.TRANS64.TRYWAIT P0, [R2+URZ+0x2e830], R3 ;  /* 0x02e83003020075a7 */ /* 0x0022a4000800017f */
[----:B--2---:R-:W-:Y:S05]  /*18c40*/  @!P0 NANOSLEEP.SYNCS 0x989680 ;  /* 0x009896800000895d */ /* 0x004fea0003900000 */
[----:B------:R-:W2:Y:S02]  /*18c50*/  @!P0 SYNCS.PHASECHK.TRANS64 P0, [R2+URZ+0x2e830], R3 ;  /* 0x02e83003020085a7 */ /* 0x000ea4000800007f */
[----:B--2---:R-:W-:Y:S05]  /*18c60*/  @!P0 BRA `(.L_x_8052) ;  /* 0xfffffffc00f08947 */ /* 0x004fea000383ffff */
[----:B------:R-:W-:Y:S05]  /*18c70*/  BRA `(.L_x_8051) ;  /* 0xfffffe9400287947 */ /* 0x000fea000383ffff */
.L_x_8057:
[----:B-1----:R-:W-:-:S04]  /*18c80*/  IMAD.U32 R5, RZ, RZ, UR6 ;  /* 0x00000006ff057e24 */ /* 0x002fc8000f8e00ff */
[----:B------:R1:W2:Y:S03]  /*18c90*/  SYNCS.PHASECHK.TRANS64.TRYWAIT P3, [R5+URZ+0x2e830], R0 ;  /* 0x02e83000050075a7 */ /* 0x0002a6000806017f */
[----:B--2---:R-:W-:Y:S05]  /*18ca0*/  @!P3 NANOSLEEP.SYNCS 0x989680 ;  /* 0x009896800000b95d */ /* 0x004fea0003900000 */
[----:B------:R-:W2:Y:S02]  /*18cb0*/  @!P3 SYNCS.PHASECHK.TRANS64 P3, [R5+URZ+0x2e830], R0 ;  /* 0x02e830000500b5a7 */ /* 0x000ea4000806007f */
[----:B--2---:R-:W-:Y:S05]  /*18cc0*/  @!P3 BRA `(.L_x_8057) ;  /* 0xfffffffc00ecb947 */ /* 0x004fea000383ffff */
[----:B------:R-:W-:Y:S05]  /*18cd0*/  BRA `(.L_x_8054) ;  /* 0xfffffed400547947 */ /* 0x000fea000383ffff */
.L_x_8061:
[----:B-1----:R-:W-:-:S04]  /*18ce0*/  IMAD.U32 R5, RZ, RZ, UR6 ;  /* 0x00000006ff057e24 */ /* 0x002fc8000f8e00ff */
[----:B------:R1:W2:Y:S03]  /*18cf0*/  SYNCS.PHASECHK.TRANS64.TRYWAIT P3, [R5+URZ+0x2e850], R0 ;  /* 0x02e85000050075a7 */ /* 0x0002a6000806017f */
[----:B--2---:R-:W-:Y:S05]  /*18d00*/  @!P3 NANOSLEEP.SYNCS 0x989680 ;  /* 0x009896800000b95d */ /* 0x004fea0003900000 */
[----:B------:R-:W2:Y:S02]  /*18d10*/  @!P3 SYNCS.PHASECHK.TRANS64 P3, [R5+URZ+0x2e850], R0 ;  /* 0x02e850000500b5a7 */ /* 0x000ea4000806007f */
[----:B--2---:R-:W-:Y:S05]  /*18d20*/  @!P3 BRA `(.L_x_8061) ;  /* 0xfffffffc00ecb947 */ /* 0x004fea000383ffff */
[----:B------:R-:W-:Y:S05]  /*18d30*/  BRA `(.L_x_8058) ;  /* 0xfffffee000547947 */ /* 0x000fea000383ffff */
.L_x_8068:
[----:B-1----:R-:W-:-:S04]  /*18d40*/  IMAD.U32 R5, RZ, RZ, UR6 ;  /* 0x00000006ff057e24 */ /* 0x002fc8000f8e00ff */
[----:B------:R1:W2:Y:S03]  /*18d50*/  SYNCS.PHASECHK.TRANS64.TRYWAIT P2, [R5+URZ+0x2e830], R0 ;  /* 0x02e83000050075a7 */ /* 0x0002a6000804017f */
[----:B--2---:R-:W-:Y:S05]  /*18d60*/  @!P2 NANOSLEEP.SYNCS 0x989680 ;  /* 0x009896800000a95d */ /* 0x004fea0003900000 */
[----:B------:R-:W2:Y:S02]  /*18d70*/  @!P2 SYNCS.PHASECHK.TRANS64 P2, [R5+URZ+0x2e830], R0 ;  /* 0x02e830000500a5a7 */ /* 0x000ea4000804007f */
[----:B--2---:R-:W-:Y:S05]  /*18d80*/  @!P2 BRA `(.L_x_8068) ;  /* 0xfffffffc00eca947 */ /* 0x004fea000383ffff */
[----:B------:R-:W-:Y:S05]  /*18d90*/  BRA `(.L_x_8065) ;  /* 0xffffff18009c7947 */ /* 0x000fea000383ffff */
.L_x_8072:
[----:B-1----:R-:W-:-:S04]  /*18da0*/  IMAD.U32 R5, RZ, RZ, UR6 ;  /* 0x00000006ff057e24 */ /* 0x002fc8000f8e00ff */
[----:B------:R1:W2:Y:S03]  /*18db0*/  SYNCS.PHASECHK.TRANS64.TRYWAIT P2, [R5+URZ+0x2e850], R0 ;  /* 0x02e85000050075a7 */ /* 0x0002a6000804017f */
[----:B--2---:R-:W-:Y:S05]  /*18dc0*/  @!P2 NANOSLEEP.SYNCS 0x989680 ;  /* 0x009896800000a95d */ /* 0x004fea0003900000 */
[----:B------:R-:W2:Y:S02]  /*18dd0*/  @!P2 SYNCS.PHASECHK.TRANS64 P2, [R5+URZ+0x2e850], R0 ;  /* 0x02e850000500a5a7 */ /* 0x000ea4000804007f */
[----:B--2---:R-:W-:Y:S05]  /*18de0*/  @!P2 BRA `(.L_x_8072) ;  /* 0xfffffffc00eca947 */ /* 0x004fea000383ffff */
[----:B------:R-:W-:Y:S05]  /*18df0*/  BRA `(.L_x_8069) ;  /* 0xffffff2400907947 */ /* 0x000fea000383ffff */
.L_x_8078:
[----:B-1----:R-:W-:-:S04]  /*18e00*/  IMAD.U32 R7, RZ, RZ, UR5 ;  /* 0x00000005ff077e24 */ /* 0x002fc8000f8e00ff */
[----:B------:R1:W2:Y:S03]  /*18e10*/  SYNCS.PHASECHK.TRANS64.TRYWAIT P0, [R7+URZ+0x2e850], R4 ;  /* 0x02e85004070075a7 */ /* 0x0002a6000800017f */
[----:B--2---:R-:W-:Y:S05]  /*18e20*/  @!P0 NANOSLEEP.SYNCS 0x989680 ;  /* 0x009896800000895d */ /* 0x004fea0003900000 */
[----:B------:R-:W2:Y:S02]  /*18e30*/  @!P0 SYNCS.PHASECHK.TRANS64 P0, [R7+URZ+0x2e850], R4 ;  /* 0x02e85004070085a7 */ /* 0x000ea4000800007f */
[----:B--2---:R-:W-:Y:S05]  /*18e40*/  @!P0 BRA `(.L_x_8078) ;  /* 0xfffffffc00ec8947 */ /* 0x004fea000383ffff */
[----:B------:R-:W-:Y:S05]  /*18e50*/  BRA `(.L_x_8077) ;  /* 0xffffff4c00d07947 */ /* 0x000fea000383ffff */
.L_x_8128:
[----:B------:R-:W-:Y:S02]  /*18e60*/  IMAD.MOV.U32 R13, RZ, RZ, R0 ;  /* 0x000000ffff0d7224 */ /* 0x000fe400078e0000 */
[----:B------:R-:W-:Y:S02]  /*18e70*/  IMAD.MOV.U32 R12, RZ, RZ, RZ ;  /* 0x000000ffff0c7224 */ /* 0x000fe400078e00ff */
[----:B------:R-:W-:Y:S02]  /*18e80*/  IMAD.MOV.U32 R11, RZ, RZ, 0x1f ;  /* 0x0000001fff0b7424 */ /* 0x000fe400078e00ff */
[----:B------:R-:W-:-:S07]  /*18e90*/  IMAD.MOV.U32 R15, RZ, RZ, -0x1 ;  /* 0xffffffffff0f7424 */ /* 0x000fce00078e00ff */
[----:B01-3--:R-:W-:Y:S05]  /*18ea0*/  WARPSYNC.COLLECTIVE R15, `(.L_x_8198) ;  /* 0x000000000f087348 */ /* 0x00bfea0003c00000 */
[----:B------:R2:W4:Y:S02]  /*18eb0*/  SHFL.IDX P6, R14, R13, R12, R11 ;  /* 0x0000000c0d0e7389 */ /* 0x00052400000c000b */
[----:B01234-:R-:W-:Y:S01]  /*18ec0*/  ENDCOLLECTIVE ;  /* 0x000000000000791b */ /* 0x01ffe20003800000 */
.L_x_8198:
[----:B------:R-:W-:Y:S05]  /*18ed0*/  BRA `(.L_x_8199) ;  /* 0xffffffb800d47947 */ /* 0x000fea000383ffff */
.L_x_8130:
[----:B------:R-:W-:Y:S01]  /*18ee0*/  BSSY B0, `(.L_x_8200) ;  /* 0x0000006000007945 */ /* 0x000fe20003800000 */
[----:B------:R-:W-:-:S07]  /*18ef0*/  IMAD.MOV.U32 R15, RZ, RZ, -0x1 ;  /* 0xffffffffff0f7424 */ /* 0x000fce00078e00ff */
[----:B01-3--:R-:W-:Y:S05]  /*18f00*/  WARPSYNC.COLLECTIVE R15, `(.L_x_8201) ;  /* 0x000000000f0c7348 */ /* 0x00bfea0003c00000 */
[----:B------:R-:W-:Y:S02]  /*18f10*/  ELECT P6, UR62, PT ;  /* 0x00000000003e782f */ /* 0x000fe400038c0000 */
[----:B------:R-:W-:Y:S01]  /*18f20*/  MOV R14, UR62 ;  /* 0x0000003e000e7c02 */ /* 0x000fe20008000f00 */
[----:B01-3--:R-:W-:Y:S10]  /*18f30*/  ENDCOLLECTIVE ;  /* 0x000000000000791b */ /* 0x00bff40003800000 */
.L_x_8201:
[----:B------:R-:W-:Y:S05]  /*18f40*/  BSYNC B0 ;  /* 0x0000000000007941 */ /* 0x000fea0003800000 */
.L_x_8200:
[----:B------:R-:W-:Y:S05]  /*18f50*/  BRA `(.L_x_8202) ;  /* 0xffffffb800dc7947 */ /* 0x000fea000383ffff */
.L_x_8132:
[----:B0-----:R0:W2:Y:S02]  /*18f60*/  SYNCS.PHASECHK.TRANS64.TRYWAIT P0, [R4+URZ+0x2e880], R3 ;  /* 0x02e88003040075a7 */ /* 0x0010a4000800017f */
[----:B--2---:R-:W-:Y:S05]  /*18f70*/  @!P0 NANOSLEEP.SYNCS 0x989680 ;  /* 0x009896800000895d */ /* 0x004fea0003900000 */
[----:B------:R-:W2:Y:S02]  /*18f80*/  @!P0 SYNCS.PHASECHK.TRANS64 P0, [R4+URZ+0x2e880], R3 ;  /* 0x02e88003040085a7 */ /* 0x000ea4000800007f */
[----:B--2---:R-:W-:Y:S05]  /*18f90*/  @!P0 BRA `(.L_x_8132) ;  /* 0xfffffffc00f08947 */ /* 0x004fea000383ffff */
[----:B------:R-:W-:Y:S05]  /*18fa0*/  BRA `(.L_x_8203) ;  /* 0xffffffbc00407947 */ /* 0x000fea000383ffff */
.L_x_8134:
[----:B--2---:R2:W3:Y:S02]  /*18fb0*/  SYNCS.PHASECHK.TRANS64.TRYWAIT P0, [R4+URZ+0x2e840], R3 ;  /* 0x02e84003040075a7 */ /* 0x0044e4000800017f */
[----:B---3--:R-:W-:Y:S05]  /*18fc0*/  @!P0 NANOSLEEP.SYNCS 0x989680 ;  /* 0x009896800000895d */ /* 0x008fea0003900000 */
[----:B------:R-:W3:Y:S02]  /*18fd0*/  @!P0 SYNCS.PHASECHK.TRANS64 P0, [R4+URZ+0x2e840], R3 ;  /* 0x02e84003040085a7 */ /* 0x000ee4000800007f */
[----:B---3--:R-:W-:Y:S05]  /*18fe0*/  @!P0 BRA `(.L_x_8134) ;  /* 0xfffffffc00f08947 */ /* 0x008fea000383ffff */
[----:B------:R-:W-:Y:S05]  /*18ff0*/  BRA `(.L_x_8204) ;  /* 0xffffffbc00947947 */ /* 0x000fea000383ffff */
.L_x_8138:
        /* <DEDUP_REMOVED lines=11> */
.L_x_8205:
[C---:B------:R-:W-:Y:S01]  /*190b0*/  VIADD R5, R4.reuse, 0x10 ;  /* 0x0000001004057836 */ /* 0x040fe20000000000 */
[C---:B------:R-:W-:Y:S01]  /*190c0*/  ISETP.GE.AND P1, PT, R4.reuse, R3, PT ;  /* 0x000000030400720c */ /* 0x040fe20003f26270 */
[----:B------:R-:W-:Y:S02]  /*190d0*/  VIADD R8, R4, 0x60 ;  /* 0x0000006004087836 */ /* 0x000fe40000000000 */
[----:B------:R-:W-:Y:S02]  /*190e0*/  IMAD.MOV.U32 R13, RZ, RZ, R2 ;  /* 0x000000ffff0d7224 */ /* 0x000fe400078e0002 */
[----:B------:R-:W-:-:S08]  /*190f0*/  IMAD.MOV.U32 R6, RZ, RZ, R14 ;  /* 0x000000ffff067224 */ /* 0x000fd000078e000e */
[----:B------:R-:W-:Y:S05]  /*19100*/  WARPSYNC.COLLECTIVE R15, `(.L_x_8206) ;  /* 0x000000000f087348 */ /* 0x000fea0003c00000 */
[----:B------:R0:W1:Y:S02]  /*19110*/  SHFL.IDX P6, R14, R13, R12, R11 ;  /* 0x0000000c0d0e7389 */ /* 0x00006400000c000b */
[----:B01----:R-:W-:Y:S01]  /*19120*/  ENDCOLLECTIVE ;  /* 0x000000000000791b */ /* 0x003fe20003800000 */
.L_x_8206:
[----:B------:R-:W-:Y:S02]  /*19130*/  IMAD.MOV.U32 R13, RZ, RZ, R0 ;  /* 0x000000ffff0d7224 */ /* 0x000fe400078e0000 */
[----:B------:R-:W-:Y:S02]  /*19140*/  IMAD.MOV.U32 R12, RZ, RZ, 0x1 ;  /* 0x00000001ff0c7424 */ /* 0x000fe400078e00ff */
[----:B------:R-:W-:-:S07]  /*19150*/  IMAD.MOV.U32 R7, RZ, RZ, R14 ;  /* 0x000000ffff077224 */ /* 0x000fce00078e000e */
[----:B------:R-:W-:Y:S05]  /*19160*/  WARPSYNC.COLLECTIVE R15, `(.L_x_8207) ;  /* 0x000000000f087348 */ /* 0x000fea0003c00000 */
[----:B------:R0:W1:Y:S02]  /*19170*/  SHFL.IDX P6, R14, R13, R12, R11 ;  /* 0x0000000c0d0e7389 */ /* 0x00006400000c000b */
[----:B01----:R-:W-:Y:S01]  /*19180*/  ENDCOLLECTIVE ;  /* 0x000000000000791b */ /* 0x003fe20003800000 */
.L_x_8207:
        /* <DEDUP_REMOVED lines=16> */
.L_x_8208:
[----:B------:R-:W-:Y:S02]  /*19290*/  IMAD.MOV.U32 R13, RZ, RZ, R0 ;  /* 0x000000ffff0d7224 */ /* 0x000fe400078e0000 */
[----:B------:R-:W-:Y:S02]  /*192a0*/  IMAD.MOV.U32 R12, RZ, RZ, 0x2 ;  /* 0x00000002ff0c7424 */ /* 0x000fe400078e00ff */
[----:B------:R-:W-:-:S07]  /*192b0*/  IMAD.MOV.U32 R7, RZ, RZ, R14 ;  /* 0x000000ffff077224 */ /* 0x000fce00078e000e */
[----:B------:R-:W-:Y:S05]  /*192c0*/  WARPSYNC.COLLECTIVE R15, `(.L_x_8209) ;  /* 0x000000000f087348 */ /* 0x000fea0003c00000 */
[----:B------:R0:W1:Y:S02]  /*192d0*/  SHFL.IDX P6, R14, R13, R12, R11 ;  /* 0x0000000c0d0e7389 */ /* 0x00006400000c000b */
[----:B01----:R-:W-:Y:S01]  /*192e0*/  ENDCOLLECTIVE ;  /* 0x000000000000791b */ /* 0x003fe20003800000 */
.L_x_8209:
        /* <DEDUP_REMOVED lines=16> */
.L_x_8210:
[----:B------:R-:W-:Y:S02]  /*193f0*/  IMAD.MOV.U32 R13, RZ, RZ, R0 ;  /* 0x000000ffff0d7224 */ /* 0x000fe400078e0000 */
[----:B------:R-:W-:Y:S02]  /*19400*/  IMAD.MOV.U32 R12, RZ, RZ, 0x3 ;  /* 0x00000003ff0c7424 */ /* 0x000fe400078e00ff */
[----:B------:R-:W-:-:S07]  /*19410*/  IMAD.MOV.U32 R7, RZ, RZ, R14 ;  /* 0x000000ffff077224 */ /* 0x000fce00078e000e */
[----:B------:R-:W-:Y:S05]  /*19420*/  WARPSYNC.COLLECTIVE R15, `(.L_x_8211) ;  /* 0x000000000f087348 */ /* 0x000fea0003c00000 */
[----:B------:R0:W1:Y:S02]  /*19430*/  SHFL.IDX P6, R14, R13, R12, R11 ;  /* 0x0000000c0d0e7389 */ /* 0x00006400000c000b */
[----:B01----:R-:W-:Y:S01]  /*19440*/  ENDCOLLECTIVE ;  /* 0x000000000000791b */ /* 0x003fe20003800000 */
.L_x_8211:
        /* <DEDUP_REMOVED lines=16> */
.L_x_8212:
[----:B------:R-:W-:Y:S02]  /*19550*/  IMAD.MOV.U32 R13, RZ, RZ, R0 ;  /* 0x000000ffff0d7224 */ /* 0x000fe400078e0000 */
[----:B------:R-:W-:Y:S02]  /*19560*/  IMAD.MOV.U32 R12, RZ, RZ, 0x4 ;  /* 0x00000004ff0c7424 */ /* 0x000fe400078e00ff */
[----:B------:R-:W-:-:S07]  /*19570*/  IMAD.MOV.U32 R7, RZ, RZ, R14 ;  /* 0x000000ffff077224 */ /* 0x000fce00078e000e */
[----:B------:R-:W-:Y:S05]  /*19580*/  WARPSYNC.COLLECTIVE R15, `(.L_x_8213) ;  /* 0x000000000f087348 */ /* 0x000fea0003c00000 */
[----:B------:R0:W1:Y:S02]  /*19590*/  SHFL.IDX P6, R14, R13, R12, R11 ;  /* 0x0000000c0d0e7389 */ /* 0x00006400000c000b */
[----:B01----:R-:W-:Y:S01]  /*195a0*/  ENDCOLLECTIVE ;  /* 0x000000000000791b */ /* 0x003fe20003800000 */
.L_x_8213:
        /* <DEDUP_REMOVED lines=16> */
.L_x_8214:
[----:B------:R-:W-:Y:S02]  /*196b0*/  IMAD.MOV.U32 R13, RZ, RZ, R0 ;  /* 0x000000ffff0d7224 */ /* 0x000fe400078e0000 */
[----:B------:R-:W-:Y:S02]  /*196c0*/  IMAD.MOV.U32 R12, RZ, RZ, 0x5 ;  /* 0x00000005ff0c7424 */ /* 0x000fe400078e00ff */
[----:B------:R-:W-:-:S07]  /*196d0*/  IMAD.MOV.U32 R7, RZ, RZ, R14 ;  /* 0x000000ffff077224 */ /* 0x000fce00078e000e */
[----:B------:R-:W-:Y:S05]  /*196e0*/  WARPSYNC.COLLECTIVE R15, `(.L_x_8215) ;  /* 0x000000000f087348 */ /* 0x000fea0003c00000 */
[----:B------:R0:W1:Y:S02]  /*196f0*/  SHFL.IDX P6, R14, R13, R12, R11 ;  /* 0x0000000c0d0e7389 */ /* 0x00006400000c000b */
[----:B01----:R-:W-:Y:S01]  /*19700*/  ENDCOLLECTIVE ;  /* 0x000000000000791b */ /* 0x003fe20003800000 */
.L_x_8215:
        /* <DEDUP_REMOVED lines=15> */
.L_x_8216:
[----:B------:R-:W-:Y:S02]  /*19800*/  IMAD.MOV.U32 R13, RZ, RZ, R0 ;  /* 0x000000ffff0d7224 */ /* 0x000fe400078e0000 */
[----:B------:R-:W-:Y:S02]  /*19810*/  IMAD.MOV.U32 R12, RZ, RZ, 0x6 ;  /* 0x00000006ff0c7424 */ /* 0x000fe400078e00ff */
[----:B------:R-:W-:-:S07]  /*19820*/  IMAD.MOV.U32 R7, RZ, RZ, R14 ;  /* 0x000000ffff077224 */ /* 0x000fce00078e000e */
[----:B------:R-:W-:Y:S05]  /*19830*/  WARPSYNC.COLLECTIVE R15, `(.L_x_8217) ;  /* 0x000000000f087348 */ /* 0x000fea0003c00000 */
[----:B------:R0:W1:Y:S02]  /*19840*/  SHFL.IDX P6, R14, R13, R12, R11 ;  /* 0x0000000c0d0e7389 */ /* 0x00006400000c000b */
[----:B01----:R-:W-:Y:S01]  /*19850*/  ENDCOLLECTIVE ;  /* 0x000000000000791b */ /* 0x003fe20003800000 */
.L_x_8217:
        /* <DEDUP_REMOVED lines=15> */
.L_x_8218:
[----:B------:R-:W-:Y:S02]  /*19950*/  IMAD.MOV.U32 R13, RZ, RZ, R0 ;  /* 0x000000ffff0d7224 */ /* 0x000fe400078e0000 */
[----:B------:R-:W-:Y:S02]  /*19960*/  IMAD.MOV.U32 R12, RZ, RZ, 0x7 ;  /* 0x00000007ff0c7424 */ /* 0x000fe400078e00ff */
[----:B------:R-:W-:-:S07]  /*19970*/  IMAD.MOV.U32 R7, RZ, RZ, R14 ;  /* 0x000000ffff077224 */ /* 0x000fce00078e000e */
[----:B------:R-:W-:Y:S05]  /*19980*/  WARPSYNC.COLLECTIVE R15, `(.L_x_8219) ;  /* 0x000000000f087348 */ /* 0x000fea0003c00000 */
[----:B------:R0:W1:Y:S02]  /*19990*/  SHFL.IDX P6, R14, R13, R12, R11 ;  /* 0x0000000c0d0e7389 */ /* 0x00006400000c000b */
[----:B01----:R-:W-:Y:S01]  /*199a0*/  ENDCOLLECTIVE ;  /* 0x000000000000791b */ /* 0x003fe20003800000 */
.L_x_8219:
        /* <DEDUP_REMOVED lines=10> */
.L_x_8220:
[----:B------:R-:W-:Y:S01]  /*19a50*/  @!PT LDS RZ, [RZ] ;  /* 0x00000000fffff984 */ /* 0x000fe20000000800 */
[----:B------:R-:W-:Y:S01]  /*19a60*/  @!PT LDS RZ, [RZ] ;  /* 0x00000000fffff984 */ /* 0x000fe20000000800 */
[----:B------:R-:W-:Y:S01]  /*19a70*/  @!PT LDS RZ, [RZ] ;  /* 0x00000000fffff984 */ /* 0x000fe20000000800 */
[----:B------:R3:W-:Y:S01]  /*19a80*/  @!P1 LDGSTS.E.BYPASS.LTC128B.128 [R9+0x1f400], desc[UR54][R6.64], !P0 ;  /* 0x1f40000006099fae */ /* 0x0007e2000c101d76 */
[----:B------:R-:W-:Y:S01]  /*19a90*/  IMAD.MOV.U32 R2, RZ, RZ, R14 ;  /* 0x000000ffff027224 */ /* 0x000fe200078e000e */
[----:B------:R-:W-:Y:S06]  /*19aa0*/  BRA `(.L_x_8221) ;  /* 0xffffffbc00d07947 */ /* 0x000fec000383ffff */
.L_x_8141:
[----:B0-----:R0:W2:Y:S02]  /*19ab0*/  SYNCS.PHASECHK.TRANS64.TRYWAIT P0, [R17+URZ+0x2e820], R0 ;  /* 0x02e82000110075a7 */ /* 0x0010a4000800017f */
[----:B--2---:R-:W-:Y:S05]  /*19ac0*/  @!P0 NANOSLEEP.SYNCS 0x989680 ;  /* 0x009896800000895d */ /* 0x004fea0003900000 */
[----:B------:R-:W2:Y:S02]  /*19ad0*/  @!P0 SYNCS.PHASECHK.TRANS64 P0, [R17+URZ+0x2e820], R0 ;  /* 0x02e82000110085a7 */ /* 0x000ea4000800007f */
[----:B--2---:R-:W-:Y:S05]  /*19ae0*/  @!P0 BRA `(.L_x_8141) ;  /* 0xfffffffc00f08947 */ /* 0x004fea000383ffff */
[----:B------:R-:W-:Y:S05]  /*19af0*/  BRA `(.L_x_8222) ;  /* 0xffffffc0002c7947 */ /* 0x000fea000383ffff */
.L_x_8147:
[----:B--2---:R2:W3:Y:S02]  /*19b00*/  SYNCS.PHASECHK.TRANS64.TRYWAIT P0, [R4+URZ+0x2e880], R3 ;  /* 0x02e88003040075a7 */ /* 0x0044e4000800017f */
[----:B---3--:R-:W-:Y:S05]  /*19b10*/  @!P0 NANOSLEEP.SYNCS 0x989680 ;  /* 0x009896800000895d */ /* 0x008fea0003900000 */
[----:B------:R-:W3:Y:S02]  /*19b20*/  @!P0 SYNCS.PHASECHK.TRANS64 P0, [R4+URZ+0x2e880], R3 ;  /* 0x02e88003040085a7 */ /* 0x000ee4000800007f */
[----:B---3--:R-:W-:Y:S05]  /*19b30*/  @!P0 BRA `(.L_x_8147) ;  /* 0xfffffffc00f08947 */ /* 0x008fea000383ffff */
[----:B------:R-:W-:Y:S05]  /*19b40*/  BRA `(.L_x_8223) ;  /* 0xffffffc000e87947 */ /* 0x000fea000383ffff */
.L_x_8152:
[----:B0-----:R0:W3:Y:S02]  /*19b50*/  SYNCS.PHASECHK.TRANS64.TRYWAIT P0, [R4+URZ+0x2e840], R3 ;  /* 0x02e84003040075a7 */ /* 0x0010e4000800017f */
[----:B---3--:R-:W-:Y:S05]  /*19b60*/  @!P0 NANOSLEEP.SYNCS 0x989680 ;  /* 0x009896800000895d */ /* 0x008fea0003900000 */
[----:B------:R-:W3:Y:S02]  /*19b70*/  @!P0 SYNCS.PHASECHK.TRANS64 P0, [R4+URZ+0x2e840], R3 ;  /* 0x02e84003040085a7 */ /* 0x000ee4000800007f */
[----:B---3--:R-:W-:Y:S05]  /*19b80*/  @!P0 BRA `(.L_x_8152) ;  /* 0xfffffffc00f08947 */ /* 0x008fea000383ffff */
[----:B------:R-:W-:Y:S05]  /*19b90*/  BRA `(.L_x_8224) ;  /* 0xffffffc400687947 */ /* 0x000fea000383ffff */
.L_x_8158:
[----:B--2---:R2:W3:Y:S02]  /*19ba0*/  SYNCS.PHASECHK.TRANS64.TRYWAIT P0, [R20+URZ+0x2e870], R2 ;  /* 0x02e87002140075a7 */ /* 0x0044e4000800017f */
[----:B---3--:R-:W-:Y:S05]  /*19bb0*/  @!P0 NANOSLEEP.SYNCS 0x989680 ;  /* 0x009896800000895d */ /* 0x008fea0003900000 */
[----:B------:R-:W3:Y:S02]  /*19bc0*/  @!P0 SYNCS.PHASECHK.TRANS64 P0, [R20+URZ+0x2e870], R2 ;  /* 0x02e87002140085a7 */ /* 0x000ee4000800007f */
[----:B---3--:R-:W-:Y:S05]  /*19bd0*/  @!P0 BRA `(.L_x_8158) ;  /* 0xfffffffc00f08947 */ /* 0x008fea000383ffff */
[----:B------:R-:W-:Y:S05]  /*19be0*/  BRA `(.L_x_8225) ;  /* 0xffffffc800047947 */ /* 0x000fea000383ffff */
.L_x_8160:
[----:B--2---:R2:W3:Y:S02]  /*19bf0*/  SYNCS.PHASECHK.TRANS64.TRYWAIT P0, [R20+URZ+0x2e860], R3 ;  /* 0x02e86003140075a7 */ /* 0x0044e4000800017f */
[----:B---3--:R-:W-:Y:S05]  /*19c00*/  @!P0 NANOSLEEP.SYNCS 0x989680 ;  /* 0x009896800000895d */ /* 0x008fea0003900000 */
[----:B------:R-:W3:Y:S02]  /*19c10*/  @!P0 SYNCS.PHASECHK.TRANS64 P0, [R20+URZ+0x2e860], R3 ;  /* 0x02e86003140085a7 */ /* 0x000ee4000800007f */
[----:B---3--:R-:W-:Y:S05]  /*19c20*/  @!P0 BRA `(.L_x_8160) ;  /* 0xfffffffc00f08947 */ /* 0x008fea000383ffff */
[----:B------:R-:W-:Y:S05]  /*19c30*/  BRA `(.L_x_8226) ;  /* 0xffffffc8000c7947 */ /* 0x000fea000383ffff */
.L_x_8167:
[----:B0-----:R0:W2:Y:S02]  /*19c40*/  SYNCS.PHASECHK.TRANS64.TRYWAIT P1, [R16+URZ+0x2e870], R3 ;  /* 0x02e87003100075a7 */ /* 0x0010a4000802017f */
[----:B--2---:R-:W-:Y:S05]  /*19c50*/  @!P1 NANOSLEEP.SYNCS 0x989680 ;  /* 0x009896800000995d */ /* 0x004fea0003900000 */
[----:B------:R-:W2:Y:S02]  /*19c60*/  @!P1 SYNCS.PHASECHK.TRANS64 P1, [R16+URZ+0x2e870], R3 ;  /* 0x02e87003100095a7 */ /* 0x000ea4000802007f */
[----:B--2---:R-:W-:Y:S05]  /*19c70*/  @!P1 BRA `(.L_x_8167) ;  /* 0xfffffffc00f09947 */ /* 0x004fea000383ffff */
[----:B------:R-:W-:Y:S05]  /*19c80*/  BRA `(.L_x_8227) ;  /* 0xffffffd0009c7947 */ /* 0x000fea000383ffff */
.L_x_8169:
[----:B0-----:R0:W2:Y:S02]  /*19c90*/  SYNCS.PHASECHK.TRANS64.TRYWAIT P1, [R16+URZ+0x2e860], R3 ;  /* 0x02e86003100075a7 */ /* 0x0010a4000802017f */
[----:B--2---:R-:W-:Y:S05]  /*19ca0*/  @!P1 NANOSLEEP.SYNCS 0x989680 ;  /* 0x009896800000995d */ /* 0x004fea0003900000 */
[----:B------:R-:W2:Y:S02]  /*19cb0*/  @!P1 SYNCS.PHASECHK.TRANS64 P1, [R16+URZ+0x2e860], R3 ;  /* 0x02e86003100095a7 */ /* 0x000ea4000802007f */
[----:B--2---:R-:W-:Y:S05]  /*19cc0*/  @!P1 BRA `(.L_x_8169) ;  /* 0xfffffffc00f09947 */ /* 0x004fea000383ffff */
[----:B------:R-:W-:Y:S05]  /*19cd0*/  BRA `(.L_x_8228) ;  /* 0xffffffd000a47947 */ /* 0x000fea000383ffff */
.L_x_8182:
[----:B0-----:R0:W1:Y:S02]  /*19ce0*/  SYNCS.PHASECHK.TRANS64.TRYWAIT P0, [R0+URZ+0x2e820], R3 ;  /* 0x02e82003000075a7 */ /* 0x001064000800017f */
[----:B-1----:R-:W-:Y:S05]  /*19cf0*/  @!P0 NANOSLEEP.SYNCS 0x989680 ;  /* 0x009896800000895d */ /* 0x002fea0003900000 */
[----:B------:R-:W1:Y:S02]  /*19d00*/  @!P0 SYNCS.PHASECHK.TRANS64 P0, [R0+URZ+0x2e820], R3 ;  /* 0x02e82003000085a7 */ /* 0x000e64000800007f */
[----:B-1----:R-:W-:Y:S05]  /*19d10*/  @!P0 BRA `(.L_x_8182) ;  /* 0xfffffffc00f08947 */ /* 0x002fea000383ffff */
[----:B------:R-:W-:Y:S05]  /*19d20*/  BRA `(.L_x_8229) ;  /* 0xffffffe800c87947 */ /* 0x000fea000383ffff */
.L_x_8183:
        /* <DEDUP_REMOVED lines=11> */
.L_x_8231:
[----:B------:R-:W-:Y:S05]  /*19de0*/  BSYNC B0 ;  /* 0x0000000000007941 */ /* 0x000fea0003800000 */
.L_x_8230:
[----:B------:R-:W-:Y:S05]  /*19df0*/  BRA `(.L_x_8232) ;  /* 0xffffffe800b07947 */ /* 0x000fea000383ffff */
.L_x_8186:
[----:B------:R-:W-:Y:S01]  /*19e00*/  BSSY B1, `(.L_x_8233) ;  /* 0x0000006000017945 */ /* 0x000fe20003800000 */
[----:B------:R-:W-:-:S07]  /*19e10*/  IMAD.MOV.U32 R15, RZ, RZ, -0x1 ;  /* 0xffffffffff0f7424 */ /* 0x000fce00078e00ff */
[----:B01----:R-:W-:Y:S05]  /*19e20*/  WARPSYNC.COLLECTIVE R15, `(.L_x_8234) ;  /* 0x000000000f0c7348 */ /* 0x003fea0003c00000 */
[----:B------:R-:W-:Y:S02]  /*19e30*/  ELECT P6, UR62, PT ;  /* 0x00000000003e782f */ /* 0x000fe400038c0000 */
[----:B------:R-:W-:Y:S01]  /*19e40*/  MOV R14, UR62 ;  /* 0x0000003e000e7c02 */ /* 0x000fe20008000f00 */
[----:B01----:R-:W-:Y:S10]  /*19e50*/  ENDCOLLECTIVE ;  /* 0x000000000000791b */ /* 0x003ff40003800000 */
.L_x_8234:
[----:B------:R-:W-:Y:S05]  /*19e60*/  BSYNC B1 ;  /* 0x0000000000017941 */ /* 0x000fea0003800000 */
.L_x_8233:
[----:B------:R-:W-:Y:S05]  /*19e70*/  BRA `(.L_x_8235) ;  /* 0xffffffe800a87947 */ /* 0x000fea000383ffff */
.L_x_8188:
[----:B0-----:R0:W1:Y:S02]  /*19e80*/  SYNCS.PHASECHK.TRANS64.TRYWAIT P1, [R6+URZ], R5 ;  /* 0x00000005060075a7 */ /* 0x001064000802017f */
[----:B-1----:R-:W-:Y:S05]  /*19e90*/  @!P1 NANOSLEEP.SYNCS 0x989680 ;  /* 0x009896800000995d */ /* 0x002fea0003900000 */
[----:B------:R-:W1:Y:S02]  /*19ea0*/  @!P1 SYNCS.PHASECHK.TRANS64 P1, [R6+URZ], R5 ;  /* 0x00000005060095a7 */ /* 0x000e64000802007f */
[----:B-1----:R-:W-:Y:S05]  /*19eb0*/  @!P1 BRA `(.L_x_8188) ;  /* 0xfffffffc00f09947 */ /* 0x002fea000383ffff */
[----:B------:R-:W-:Y:S05]  /*19ec0*/  BRA `(.L_x_8236) ;  /* 0xffffffe800e47947 */ /* 0x000fea000383ffff */
.L_x_8189:
[----:B-1----:R1:W2:Y:S02]  /*19ed0*/  SYNCS.PHASECHK.TRANS64.TRYWAIT P1, [R7+URZ], R2 ;  /* 0x00000002070075a7 */ /* 0x0022a4000802017f */
[----:B--2---:R-:W-:Y:S05]  /*19ee0*/  @!P1 NANOSLEEP.SYNCS 0x989680 ;  /* 0x009896800000995d */ /* 0x004fea0003900000 */
[----:B------:R-:W2:Y:S02]  /*19ef0*/  @!P1 SYNCS.PHASECHK.TRANS64 P1, [R7+URZ], R2 ;  /* 0x00000002070095a7 */ /* 0x000ea4000802007f */
[----:B--2---:R-:W-:Y:S05]  /*19f00*/  @!P1 BRA `(.L_x_8189) ;  /* 0xfffffffc00f09947 */ /* 0x004fea000383ffff */
[----:B------:R-:W-:Y:S05]  /*19f10*/  BRA `(.L_x_8237) ;  /* 0xffffffe800d87947 */ /* 0x000fea000383ffff */
.L_x_8191:
[----:B--2---:R2:W3:Y:S02]  /*19f20*/  SYNCS.PHASECHK.TRANS64.TRYWAIT P1, [R4+URZ+0x2e860], R5 ;  /* 0x02e86005040075a7 */ /* 0x0044e4000802017f */
[----:B---3--:R-:W-:Y:S05]  /*19f30*/  @!P1 NANOSLEEP.SYNCS 0x989680 ;  /* 0x009896800000995d */ /* 0x008fea0003900000 */
[----:B------:R-:W3:Y:S02]  /*19f40*/  @!P1 SYNCS.PHASECHK.TRANS64 P1, [R4+URZ+0x2e860], R5 ;  /* 0x02e86005040095a7 */ /* 0x000ee4000802007f */
[----:B---3--:R-:W-:Y:S05]  /*19f50*/  @!P1 BRA `(.L_x_8191) ;  /* 0xfffffffc00f09947 */ /* 0x008fea000383ffff */
[----:B------:R-:W-:Y:S05]  /*19f60*/  BRA `(.L_x_8238) ;  /* 0xffffffe800dc7947 */ /* 0x000fea000383ffff */
.L_x_8193:
[----:B---3--:R3:W4:Y:S02]  /*19f70*/  SYNCS.PHASECHK.TRANS64.TRYWAIT P1, [R3+URZ+0x2e860], R2 ;  /* 0x02e86002030075a7 */ /* 0x008724000802017f */
[----:B----4-:R-:W-:Y:S05]  /*19f80*/  @!P1 NANOSLEEP.SYNCS 0x989680 ;  /* 0x009896800000995d */ /* 0x010fea0003900000 */
[----:B------:R-:W4:Y:S02]  /*19f90*/  @!P1 SYNCS.PHASECHK.TRANS64 P1, [R3+URZ+0x2e860], R2 ;  /* 0x02e86002030095a7 */ /* 0x000f24000802007f */
[----:B----4-:R-:W-:Y:S05]  /*19fa0*/  @!P1 BRA `(.L_x_8193) ;  /* 0xfffffffc00f09947 */ /* 0x010fea000383ffff */
[----:B------:R-:W-:Y:S05]  /*19fb0*/  BRA `(.L_x_8239) ;  /* 0xffffffe800dc7947 */ /* 0x000fea000383ffff */
.L_x_8195:
[----:B----4-:R4:W0:Y:S02]  /*19fc0*/  SYNCS.PHASECHK.TRANS64.TRYWAIT P0, [R4+URZ+0x2e880], R5 ;  /* 0x02e88005040075a7 */ /* 0x010824000800017f */
[----:B0-----:R-:W-:Y:S05]  /*19fd0*/  @!P0 NANOSLEEP.SYNCS 0x989680 ;  /* 0x009896800000895d */ /* 0x001fea0003900000 */
[----:B------:R-:W0:Y:S02]  /*19fe0*/  @!P0 SYNCS.PHASECHK.TRANS64 P0, [R4+URZ+0x2e880], R5 ;  /* 0x02e88005040085a7 */ /* 0x000e24000800007f */
[----:B0-----:R-:W-:Y:S05]  /*19ff0*/  @!P0 BRA `(.L_x_8195) ;  /* 0xfffffffc00f08947 */ /* 0x001fea000383ffff */
[----:B------:R-:W-:Y:S05]  /*1a000*/  BRA `(.L_x_8196) ;  /* 0xffffffe800d87947 */ /* 0x000fea000383ffff */
.L_x_8240:
        /* <DEDUP_REMOVED lines=15> */
.L_x_13283:


//--------------------- .text._ZN7cutlass13device_kernelIN5flash11enable_sm90INS1_16FlashAttnFwdSm90INS1_25CollectiveMainloopFwdSm90ILi2EN4cute5tupleIJNS5_1CILi1EEES8_S8_EEENS6_IJNS7_ILi128EEENS7_ILi224EEESA_EEELi128ENS_12float_e4m3_tEfNS_4arch4Sm90ELb1ELb0ELb0ELb1ELb0ELb1ELb0ELb1ELb1ELb1ELb1ELb0EEENS1_21CollectiveEpilogueFwdINS6_IJSA_SA_SB_EEES9_NS_10bfloat16_tESF_Li256ELb1ELb1ELb1ELb1EEENS1_36VarlenDynamicPersistentTileSchedulerILi128ELi224ELi256ELi128ELb1ELb1ELb1ELb1ELb1ELb1EEEEEEEEEvNT_6ParamsE --------------------------
	.section	.text._ZN7cutlass13device_kernelIN5flash11enable_sm90INS1_16FlashAttnFwdSm90INS1_25CollectiveMainloopFwdSm90ILi2EN4cute5tupleIJNS5_1CILi1EEES8_S8_EEENS6_IJNS7_ILi128EEENS7_ILi224EEESA_EEELi128ENS_12float_e4m3_tEfNS_4arch4Sm90ELb1ELb0ELb0ELb1ELb0ELb1ELb0ELb1ELb1ELb1ELb1ELb0EEENS1_21CollectiveEpilogueFwdINS6_IJSA_SA_SB_EEES9_NS_10bfloat16_tESF_Li256ELb1ELb1ELb1ELb1EEENS1_36VarlenDynamicPersistentTileSchedulerILi128ELi224ELi256ELi128ELb1ELb1ELb1ELb1ELb1ELb1EEEEEEEEEvNT_6ParamsE,"ax",@progbits
	.align	128
.text._ZN7cutlass13device_kernelIN5flash11enable_sm90INS1_16FlashAttnFwdSm90INS1_25CollectiveMainloopFwdSm90ILi2EN4cute5tupleIJNS5_1CILi1EEES8_S8_EEENS6_IJNS7_ILi128EEENS7_ILi224EEESA_EEELi128ENS_12float_e4m3_tEfNS_4arch4Sm90ELb1ELb0ELb0ELb1ELb0ELb1ELb0ELb1ELb1ELb1ELb1ELb0EEENS1_21CollectiveEpilogueFwdINS6_IJSA_SA_SB_EEES9_NS_10bfloat16_tESF_Li256ELb1ELb1ELb1ELb1EEENS1_36VarlenDynamicPersistentTileSchedulerILi128ELi224ELi256ELi128ELb1ELb1ELb1ELb1ELb1ELb1EEEEEEEEEvNT_6ParamsE:
        .type           _ZN7cutlass13device_kernelIN5flash11enable_sm90INS1_16FlashAttnFwdSm90INS1_25CollectiveMainloopFwdSm90ILi2EN4cute5tupleIJNS5_1CILi1EEES8_S8_EEENS6_IJNS7_ILi128EEENS7_ILi224EEESA_EEELi128ENS_12float_e4m3_tEfNS_4arch4Sm90ELb1ELb0ELb0ELb1ELb0ELb1ELb0ELb1ELb1ELb1ELb1ELb0EEENS1_21CollectiveEpilogueFwdINS6_IJSA_SA_SB_EEES9_NS_10bfloat16_tESF_Li256ELb1ELb1ELb1ELb1EEENS1_36VarlenDynamicPersistentTileSchedulerILi128ELi224ELi256ELi128ELb1ELb1ELb1ELb1ELb1ELb1EEEEEEEEEvNT_6ParamsE,@function
        .size           _ZN7cutlass13device_kernelIN5flash11enable_sm90INS1_16FlashAttnFwdSm90INS1_25CollectiveMainloopFwdSm90ILi2EN4cute5tupleIJNS5_1CILi1EEES8_S8_EEENS6_IJNS7_ILi128EEENS7_ILi224EEESA_EEELi128ENS_12float_e4m3_tEfNS_4arch4Sm90ELb1ELb0ELb0ELb1ELb0ELb1ELb0ELb1ELb1ELb1ELb1ELb0EEENS1_21CollectiveEpilogueFwdINS6_IJSA_SA_SB_EEES9_NS_10bfloat16_tESF_Li256ELb1ELb1ELb1ELb1EEENS1_36VarlenDynamicPersistentTileSchedulerILi128ELi224ELi256ELi128ELb1ELb1ELb1ELb1ELb1ELb1EEEEEEEEEvNT_6ParamsE,(.L_x_13284 - _ZN7cutlass13device_kernelIN5flash11enable_sm90INS1_16FlashAttnFwdSm90INS1_25CollectiveMainloopFwdSm90ILi2EN4cute5tupleIJNS5_1CILi1EEES8_S8_EEENS6_IJNS7_ILi128EEENS7_ILi224EEESA_EEELi128ENS_12float_e4m3_tEfNS_4arch4Sm90ELb1ELb0ELb0ELb1ELb0ELb1ELb0ELb1ELb1ELb1ELb1ELb0EEENS1_21CollectiveEpilogueFwdINS6_IJSA_SA_SB_EEES9_NS_10bfloat16_tESF_Li256ELb1ELb1ELb1ELb1EEENS1_36VarlenDynamicPersistentTileSchedulerILi128ELi224ELi256ELi128ELb1ELb1ELb1ELb1ELb1ELb1EEEEEEEEEvNT_6ParamsE)
        .other          _ZN7cutlass13device_kernelIN5flash11enable_sm90INS1_16FlashAttnFwdSm90INS1_25CollectiveMainloopFwdSm90ILi2EN4cute5tupleIJNS5_1CILi1EEES8_S8_EEENS6_IJNS7_ILi128EEENS7_ILi224EEESA_EEELi128ENS_12float_e4m3_tEfNS_4arch4Sm90ELb1ELb0ELb0ELb1ELb0ELb1ELb0ELb1ELb1ELb1ELb1ELb0EEENS1_21CollectiveEpilogueFwdINS6_IJSA_SA_SB_EEES9_NS_10bfloat16_tESF_Li256ELb1ELb1ELb1ELb1EEENS1_36VarlenDynamicPersistentTileSchedulerILi128ELi224ELi256ELi128ELb1ELb1ELb1ELb1ELb1ELb1EEEEEEEEEvNT_6ParamsE,@"STO_CUDA_ENTRY STV_DEFAULT"
_ZN7cutlass13device_kernelIN5flash11enable_sm90INS1_16FlashAttnFwdSm90INS1_25CollectiveMainloopFwdSm90ILi2EN4cute5tupleIJNS5_1CILi1EEES8_S8_EEENS6_IJNS7_ILi128EEENS7_ILi224EEESA_EEELi128ENS_12float_e4m3_tEfNS_4arch4Sm90ELb1ELb0ELb0ELb1ELb0ELb1ELb0ELb1ELb1ELb1ELb1ELb0EEENS1_21CollectiveEpilogueFwdINS6_IJSA_SA_SB_EEES9_NS_10bfloat16_tESF_Li256ELb1ELb1ELb1ELb1EEENS1_36VarlenDynamicPersistentTileSchedulerILi128ELi224ELi256ELi128ELb1ELb1ELb1ELb1ELb1ELb1EEEEEEEEEvNT_6ParamsE:
        /* <DEDUP_REMOVED lines=24> */
.L_x_8242:
[----:B------:R-:W-:Y:S05]  /*0180*/  BSYNC B0 ;  /* 0x0000000000007941 */ /* 0x000fea0003800000 */
.L_x_8241:
        /* <DEDUP_REMOVED lines=41> */
.L_x_8243:
        /* <DEDUP_REMOVED lines=22> */
.L_x_8244:
        /* <DEDUP_REMOVED lines=18> */
.L_x_8245:
        /* <DEDUP_REMOVED lines=22> */
.L_x_8246:
        /* <DEDUP_REMOVED lines=22> */
.L_x_8247:
[----:B------:R-:W-:Y:S01]  /*0960*/  PLOP3.LUT P0, PT, PT, PT, UP0, 0x80, 0x0 ;  /* 0x000000000000781c */ /* 0x000fe20003f0f008 */
[----:B------:R-:W-:Y:S01]  /*0970*/  UMOV UR60, 0x1 ;  /* 0x00000001003c7882 */ /* 0x000fe20000000000 */
[----:B------:R-:W-:Y:S01]  /*0980*/  NOP ;  /* 0x0000000000007918 */ /* 0x000fe20000000000 */
[----:B------:R-:W-:Y:S01]  /*0990*/  USEL UR60, UR60, 0x2, !UP0 ;  /* 0x000000023c3c7887 */ /* 0x000fe2000c000000 */
[----:B------:R-:W-:Y:S01]  /*09a0*/  BSSY B8, `(.L_x_8248) ;  /* 0x0002cbc000087945 */ /* 0x000fe20003800000 */
[----:B012-4-:R-:W-:Y:S08]  /*09b0*/  BAR.SYNC.DEFER_BLOCKING 0x0 ;  /* 0x0000000000007b1d */ /* 0x017ff00000010000 */
[----:B------:R-:W-:Y:S05]  /*09c0*/  @!P0 BRA `(.L_x_8249) ;  /* 0x0000024800508947 */ /* 0x000fea0003800000 */
.L_x_8250:
        /* <DEDUP_REMOVED lines=8> */
[----:B-1----:R-:W-:-:S06]  /*0a50*/  ULEA UR4, UR5, UR4, 0x18 ;  /* 0x0000000405047291 */ /* 0x002fcc000f8ec03f */
[----:B------:R-:W-:Y:S01]  /*0a60*/  IMAD.U32 R16, RZ, RZ, UR4 ;  /* 0x00000004ff107e24 */ /* 0x000fe2000f8e00ff */
[----:B0-----:R-:W-:Y:S01]  /*0a70*/  SHF.R.U32.HI R0, RZ, 0x7, R0 ;  /* 0x00000007ff007819 */ /* 0x001fe20000011600 */
[----:B------:R-:W-:-:S03]  /*0a80*/  ULDC UR4, c[0x0][0xc3c] ;  /* 0x00030f0000047ab9 */ /* 0x000fc60000000800 */
[----:B------:R-:W-:Y:S01]  /*0a90*/  ISETP.NE.AND P0, PT, R0, 0x1, PT ;  /* 0x000000010000780c */ /* 0x000fe20003f05270 */
[----:B------:R-:W-:-:S05]  /*0aa0*/  IMAD.U32 R0, RZ, RZ, UR5 ;  /* 0x00000005ff007e24 */ /* 0x000fca000f8e00ff */
[----:B------:R-:W-:Y:S07]  /*0ab0*/  STL [R1+0x58], R0 ;  /* 0x0000580001007387 */ /* 0x000fee0000100800 */
[----:B------:R-:W-:Y:S08]  /*0ac0*/  @!P0 BAR.ARV 0x9, 0x100 ;  /* 0x0244000000008b1d */ /* 0x000ff00000002000 */
[----:B------:R-:W-:Y:S06]  /*0ad0*/  BAR.SYNC.DEFER_BLOCKING 0x5, 0x180 ;  /* 0x0146000000007b1d */ /* 0x000fec0000010000 */
[----:B------:R-:W0:Y:S02]  /*0ae0*/  LDS.128 R12, [R16+0x2e8d0] ;  /* 0x02e8d000100c7984 */ /* 0x000e240000000c00 */
[----:B------:R-:W-:Y:S06]  /*0af0*/  BAR.ARV 0x4, 0x180 ;  /* 0x0106000000007b1d */ /* 0x000fec0000002000 */
[----:B0-----:R-:W-:-:S13]  /*0b00*/  ISETP.GE.AND P0, PT, R15, UR4, PT ;  /* 0x000000040f007c0c */ /* 0x001fda000bf06270 */
[----:B------:R-:W-:Y:S05]  /*0b10*/  @P0 BRA `(.L_x_8251) ;  /* 0x000002c800900947 */ /* 0x000fea0003800000 */
[----:B------:R-:W0:Y:S01]  /*0b20*/  S2R R0, SR_TID.X ;  /* 0x0000000000007919 */ /* 0x000e220000002100 */
[----:B------:R-:W-:Y:S01]  /*0b30*/  ULOP3.LUT UR4, UR60, 0x1, URZ, 0xfc, !UPT ;  /* 0x000000013c047892 */ /* 0x000fe2000f8efc3f */
[----:B------:R-:W-:Y:S02]  /*0b40*/  IMAD.MOV.U32 R237, RZ, RZ, RZ ;  /* 0x000000ffffed7224 */ /* 0x000fe400078e00ff */
[----:B------:R-:W-:Y:S02]  /*0b50*/  IMAD.MOV.U32 R232, RZ, RZ, RZ ;  /* 0x000000ffffe87224 */ /* 0x000fe400078e00ff */
[----:B------:R-:W-:Y:S02]  /*0b60*/  IMAD.MOV.U32 R231, RZ, RZ, RZ ;  /* 0x000000ffffe77224 */ /* 0x000fe400078e00ff */
[----:B0-----:R-:W-:-:S05]  /*0b70*/  VIADD R11, R0, 0xffffff80 ;  /* 0xffffff80000b7836 */ /* 0x001fca0000000000 */
[----:B------:R-:W-:-:S04]  /*0b80*/  SHF.R.S32.HI R0, RZ, 0x1f, R11 ;  /* 0x0000001fff007819 */ /* 0x000fc8000001140b */
[----:B------:R-:W-:-:S04]  /*0b90*/  LEA.HI R2, R0, R11, RZ, 0x7 ;  /* 0x0000000b00027211 */ /* 0x000fc800078f38ff */
[----:B------:R-:W-:Y:S02]  /*0ba0*/  LOP3.LUT R3, R2, 0xffffff80, RZ, 0xc0, !PT ;  /* 0xffffff8002037812 */ /* 0x000fe400078ec0ff */
[----:B------:R-:W-:-:S03]  /*0bb0*/  SHF.R.S32.HI R12, RZ, 0x7, R2 ;  /* 0x00000007ff0c7819 */ /* 0x000fc60000011402 */
[----:B------:R-:W-:Y:S01]  /*0bc0*/  IMAD.IADD R21, R11, 0x1, -R3 ;  /* 0x000000010b157824 */ /* 0x000fe200078e0a03 */
[----:B------:R-:W-:-:S04]  /*0bd0*/  LEA.HI R2, R2, R12, RZ, 0x1 ;  /* 0x0000000c02027211 */ /* 0x000fc800078f08ff */
        /* <DEDUP_REMOVED lines=18> */
[----:B------:R-:W-:Y:S01]  /*0d00*/  LOP3.LUT R8, R8, 0x7ffffffc, RZ, 0xc0, !PT ;  /* 0x7ffffffc08087812 */ /* 0x000fe200078ec0ff */
[----:B------:R-:W-:Y:S01]  /*0d10*/  IMAD.IADD R5, R11, 0x1, -R5 ;  /* 0x000000010b057824 */ /* 0x000fe200078e0a05 */
[----:B------:R-:W-:Y:S01]  /*0d20*/  LOP3.LUT R4, R4, 0x1ffffffe, RZ, 0xc0, !PT ;  /* 0x1ffffffe04047812 */ /* 0x000fe200078ec0ff */
[----:B------:R-:W-:Y:S01]  /*0d30*/  IMAD R20, R2, 0x40, R9 ;  /* 0x0000004002147824 */ /* 0x000fe200078e0209 */
[----:B------:R-:W-:Y:S01]  /*0d40*/  LOP3.LUT R17, R3, 0xfffffc00, RZ, 0xc0, !PT ;  /* 0xfffffc0003117812 */ /* 0x000fe200078ec0ff */
[----:B------:R-:W-:Y:S01]  /*0d50*/  IMAD.MOV.U32 R6, RZ, RZ, R14 ;  /* 0x000000ffff067224 */ /* 0x000fe200078e000e */
[----:B------:R-:W-:Y:S01]  /*0d60*/  LEA.HI R2, R0, R11, RZ, 0x2 ;  /* 0x0000000b00027211 */ /* 0x000fe200078f10ff */
[----:B------:R-:W-:-:S02]  /*0d70*/  IMAD.IADD R4, R7, 0x1, -R4 ;  /* 0x0000000107047824 */ /* 0x000fc400078e0a04 */
[----:B------:R-:W-:Y:S01]  /*0d80*/  IMAD R5, R5, 0x40, R17 ;  /* 0x0000004005057824 */ /* 0x000fe200078e0211 */
[----:B------:R-:W-:Y:S01]  /*0d90*/  SHF.R.S32.HI R228, RZ, 0x2, R2 ;  /* 0x00000002ffe47819 */ /* 0x000fe20000011402 */
[----:B------:R-:W-:Y:S02]  /*0da0*/  IMAD.MOV.U32 R7, RZ, RZ, R15 ;  /* 0x000000ffff077224 */ /* 0x000fe400078e000f */
[----:B------:R-:W-:Y:S01]  /*0db0*/  IMAD R3, R4, 0x8, R5 ;  /* 0x0000000804037824 */ /* 0x000fe200078e0205 */
[----:B------:R-:W-:Y:S01]  /*0dc0*/  LEA.HI R4, R0, R11, RZ, 0x3 ;  /* 0x0000000b00047211 */ /* 0x000fe200078f18ff */
[----:B------:R-:W-:Y:S01]  /*0dd0*/  VIADD R25, R228, 0x40 ;  /* 0x00000040e4197836 */ /* 0x000fe20000000000 */
[----:B------:R-:W-:Y:S01]  /*0de0*/  LOP3.LUT R0, R2, 0xfffffffc, RZ, 0xc0, !PT ;  /* 0xfffffffc02007812 */ /* 0x000fe200078ec0ff */
[----:B------:R-:W-:Y:S01]  /*0df0*/  VIADD R15, R228, 0xc0 ;  /* 0x000000c0e40f7836 */ /* 0x000fe20000000000 */
[----:B------:R0:W-:Y:S01]  /*0e00*/  STL [R1+0xbc], R3 ;  /* 0x0000bc0301007387 */ /* 0x0001e20000100800 */
[----:B------:R-:W-:-:S02]  /*0e10*/  IMAD.MOV.U32 R5, RZ, RZ, R13 ;  /* 0x000000ffff057224 */ /* 0x000fc400078e000d */
[----:B------:R-:W-:Y:S01]  /*0e20*/  IMAD.IADD R13, R11, 0x1, -R0 ;  /* 0x000000010b0d7824 */ /* 0x000fe200078e0a00 */
[----:B------:R-:W-:Y:S01]  /*0e30*/  SHF.R.S32.HI R12, RZ, 0x1f, R15 ;  /* 0x0000001fff0c7819 */ /* 0x000fe2000001140f */
[----:B------:R-:W-:Y:S01]  /*0e40*/  VIADD R24, R228, 0x80 ;  /* 0x00000080e4187836 */ /* 0x000fe20000000000 */
[----:B------:R-:W-:Y:S01]  /*0e50*/  STL [R1+0xb8], R20 ;  /* 0x0000b81401007387 */ /* 0x000fe20000100800 */
[----:B------:R-:W-:Y:S01]  /*0e60*/  IMAD.SHL.U32 R18, R13, 0x10, RZ ;  /* 0x000000100d127824 */ /* 0x000fe200078e00ff */
[----:B------:R-:W-:Y:S01]  /*0e70*/  LEA.HI R12, R12, R15, RZ, 0x3 ;  /* 0x0000000f0c0c7211 */ /* 0x000fe200078f18ff */
[----:B------:R-:W-:Y:S01]  /*0e80*/  IMAD.SHL.U32 R9, R24, 0x80, RZ ;  /* 0x0000008018097824 */ /* 0x000fe200078e00ff */
[----:B------:R-:W-:Y:S01]  /*0e90*/  SHF.R.S32.HI R10, RZ, 0x1f, R24 ;  /* 0x0000001fff0a7819 */ /* 0x000fe20000011418 */
[----:B0-----:R-:W-:Y:S01]  /*0ea0*/  IMAD.U32 R3, RZ, RZ, UR4 ;  /* 0x00000004ff037e24 */ /* 0x001fe2000f8e00ff */
[----:B------:R-:W-:Y:S01]  /*0eb0*/  SHF.R.S32.HI R3, RZ, 0x1f, R2 ;  /* 0x0000001fff037819 */ /* 0x000fe20000011402 */
[----:B------:R-:W-:Y:S01]  /*0ec0*/  IMAD.IADD R8, R21, 0x1, -R8 ;  /* 0x0000000115087824 */ /* 0x000fe200078e0a08 */
[----:B------:R-:W-:Y:S01]  /*0ed0*/  LOP3.LUT R2, R4, 0xfffffff8, RZ, 0xc0, !PT ;  /* 0xfffffff804027812 */ /* 0x000fe200078ec0ff */
[----:B------:R-:W-:Y:S01]  /*0ee0*/  IMAD.SHL.U32 R12, R12, 0x80, RZ ;  /* 0x000000800c0c7824 */ /* 0x000fe200078e00ff */
[----:B------:R-:W-:Y:S01]  /*0ef0*/  LEA.HI R3, R3, R228, RZ, 0x3 ;  /* 0x000000e403037211 */ /* 0x000fe200078f18ff */
[----:B------:R-:W-:Y:S01]  /*0f00*/  IMAD.SHL.U32 R8, R8, 0x2, RZ ;  /* 0x0000000208087824 */ /* 0x000fe200078e00ff */
[----:B------:R-:W-:Y:S01]  /*0f10*/  SHF.R.S32.HI R4, RZ, 0x3, R4 ;  /* 0x00000003ff047819 */ /* 0x000fe20000011404 */
[----:B------:R-:W-:Y:S01]  /*0f20*/  IMAD.IADD R14, R11, 0x1, -R2 ;  /* 0x000000010b0e7824 */ /* 0x000fe200078e0a02 */
[----:B------:R-:W-:Y:S01]  /*0f30*/  SHF.R.S32.HI R4, RZ, 0x1f, R25 ;  /* 0x0000001fff047819 */ /* 0x000fe20000011419 */
[----:B------:R-:W-:Y:S01]  /*0f40*/  IMAD.SHL.U32 R11, R15, 0x80, RZ ;  /* 0x000000800f0b7824 */ /* 0x000fe200078e00ff */
[----:B------:R-:W-:Y:S01]  /*0f50*/  LOP3.LUT R3, R3, 0xfffffff8, RZ, 0xc0, !PT ;  /* 0xfffffff803037812 */ /* 0x000fe200078ec0ff */
[----:B------:R-:W-:Y:S01]  /*0f60*/  IMAD.SHL.U32 R14, R14, 0x8, RZ ;  /* 0x000000080e0e7824 */ /* 0x000fe200078e00ff */
[----:B------:R-:W-:Y:S01]  /*0f70*/  LEA.HI R4, R4, R25, RZ, 0x3 ;  /* 0x0000001904047211 */ /* 0x000fe200078f18ff */
[----:B------:R-:W-:Y:S01]  /*0f80*/  IMAD.SHL.U32 R2, R25, 0x80, RZ ;  /* 0x0000008019027824 */ /* 0x000fe200078e00ff */
[----:B------:R-:W-:Y:S01]  /*0f90*/  LEA.HI R10, R10, R24, RZ, 0x3 ;  /* 0x000000180a0a7211 */ /* 0x000fe200078f18ff */
[----:B------:R-:W-:Y:S01]  /*0fa0*/  IMAD.IADD R229, R228, 0x1, -R3 ;  /* 0x00000001e4e57824 */ /* 0x000fe200078e0a03 */
[----:B------:R-:W-:Y:S01]  /*0fb0*/  LOP3.LUT R3, R11, 0x380, RZ, 0xc0, !PT ;  /* 0x000003800b037812 */ /* 0x000fe200078ec0ff */
[----:B------:R-:W-:Y:S01]  /*0fc0*/  IMAD.SHL.U32 R4, R4, 0x80, RZ ;  /* 0x0000008004047824 */ /* 0x000fe200078e00ff */
[----:B------:R-:W-:Y:S01]  /*0fd0*/  SHF.R.S32.HI R3, RZ, 0x1f, R14 ;  /* 0x0000001fff037819 */ /* 0x000fe2000001140e */
[----:B------:R-:W-:Y:S01]  /*0fe0*/  VIADD R11, R14, 0x40 ;  /* 0x000000400e0b7836 */ /* 0x000fe20000000000 */
[----:B------:R-:W-:Y:S01]  /*0ff0*/  LOP3.LUT R2, R2, 0x380, RZ, 0xc0, !PT ;  /* 0x0000038002027812 */ /* 0x000fe200078ec0ff */
[----:B------:R-:W-:Y:S01]  /*1000*/  STL [R1+0x6c], R14 ;  /* 0x00006c0e01007387 */ /* 0x000fe20000100800 */
[----:B------:R-:W-:Y:S01]  /*1010*/  LOP3.LUT R9, R9, 0x380, RZ, 0xc0, !PT ;  /* 0x0000038009097812 */ /* 0x000fe200078ec0ff */
[----:B------:R-:W-:Y:S01]  /*1020*/  IMAD.SHL.U32 R10, R10, 0x80, RZ ;  /* 0x000000800a0a7824 */ /* 0x000fe200078e00ff */
[----:B------:R-:W-:Y:S01]  /*1030*/  SHF.R.U32.HI R9, RZ, 0x3, R2 ;  /* 0x00000003ff097819 */ /* 0x000fe20000011602 */
[----:B------:R0:W-:Y:S01]  /*1040*/  STL [R1+0xc4], R3 ;  /* 0x0000c40301007387 */ /* 0x0001e20000100800 */
[----:B------:R-:W-:Y:S01]  /*1050*/  LOP3.LUT R2, R2, 0x70, R18, 0xf8, !PT ;  /* 0x0000007002027812 */ /* 0x000fe200078ef812 */
[----:B------:R-:W-:Y:S01]  /*1060*/  UMOV UR4, URZ ;  /* 0x0000003f00047c82 */ /* 0x000fe20008000000 */
[----:B------:R-:W-:Y:S01]  /*1070*/  SHF.R.S32.HI R0, RZ, 0x1f, R228 ;  /* 0x0000001fff007819 */ /* 0x000fe200000114e4 */
[----:B------:R-:W-:Y:S01]  /*1080*/  STL [R1+0x8c], R11 ;  /* 0x00008c0b01007387 */ /* 0x000fe20000100800 */
[C---:B------:R-:W-:Y:S01]  /*1090*/  LEA.HI R0, R13.reuse, R13, RZ, 0x1 ;  /* 0x0000000d0d007211 */ /* 0x040fe200078f08ff */
[----:B------:R-:W-:Y:S01]  /*10a0*/  IMAD.SHL.U32 R22, R13, 0x8, RZ ;  /* 0x000000080d167824 */ /* 0x000fe200078e00ff */
[----:B------:R-:W-:Y:S01]  /*10b0*/  SHF.R.S32.HI R19, RZ, 0x1f, R18 ;  /* 0x0000001fff137819 */ /* 0x000fe20000011412 */
[----:B------:R-:W-:Y:S01]  /*10c0*/  IMAD.MOV.U32 R17, RZ, RZ, RZ ;  /* 0x000000ffff117224 */ /* 0x000fe200078e00ff */
[----:B------:R-:W-:Y:S01]  /*10d0*/  LOP3.LUT R0, R0, 0x1ffffffe, RZ, 0xc0, !PT ;  /* 0x1ffffffe00007812 */ /* 0x000fe200078ec0ff */
[----:B------:R-:W-:Y:S01]  /*10e0*/  VIADD R230, R22, 0x20 ;  /* 0x0000002016e67836 */ /* 0x000fe20000000000 */
[----:B0-----:R-:W-:-:S02]  /*10f0*/  LOP3.LUT R3, R4, 0xfffffc00, RZ, 0xc0, !PT ;  /* 0xfffffc0004037812 */ /* 0x001fc400078ec0ff */
[----:B------:R-:W-:Y:S01]  /*1100*/  SHF.R.S32.HI R4, RZ, 0x1f, R11 ;  /* 0x0000001fff047819 */ /* 0x000fe2000001140b */
[----:B------:R-:W-:Y:S01]  /*1110*/  IMAD.IADD R0, R13, 0x1, -R0 ;  /* 0x000000010d007824 */ /* 0x000fe200078e0a00 */
[----:B------:R-:W-:Y:S01]  /*1120*/  SHF.R.S32.HI R23, RZ, 0x1f, R22 ;  /* 0x0000001fff177819 */ /* 0x000fe20000011416 */
[----:B------:R0:W-:Y:S04]  /*1130*/  STL [R1+0x78], R3 ;  /* 0x0000780301007387 */ /* 0x0001e80000100800 */
[----:B------:R1:W-:Y:S04]  /*1140*/  STL [R1+0xc0], R4 ;  /* 0x0000c00401007387 */ /* 0x0003e80000100800 */
[----:B------:R-:W-:Y:S01]  /*1150*/  STL [R1+0x4c], R8 ;  /* 0x00004c0801007387 */ /* 0x000fe20000100800 */
[----:B0-----:R-:W-:Y:S01]  /*1160*/  LOP3.LUT R3, R3, R2, R9, 0xf6, !PT ;  /* 0x0000000203037212 */ /* 0x001fe200078ef609 */
[----:B------:R-:W-:Y:S01]  /*1170*/  VIADD R2, R8, 0x78 ;  /* 0x0000007808027836 */ /* 0x000fe20000000000 */
[----:B------:R-:W-:-:S02]  /*1180*/  LOP3.LUT R9, R12, 0xfffffc00, RZ, 0xc0, !PT ;  /* 0xfffffc000c097812 */ /* 0x000fc400078ec0ff */
[----:B-1----:R-:W-:Y:S01]  /*1190*/  LOP3.LUT R4, R10, 0xfffffc00, RZ, 0xc0, !PT ;  /* 0xfffffc000a047812 */ /* 0x002fe200078ec0ff */
[----:B------:R-:W-:-:S04]  /*11a0*/  IMAD.IADD R3, R16, 0x1, R3 ;  /* 0x0000000110037824 */ /* 0x000fc800078e0203 */
[----:B------:R0:W-:Y:S04]  /*11b0*/  STL [R1+0x84], R4 ;  /* 0x0000840401007387 */ /* 0x0001e80000100800 */
[----:B------:R-:W-:Y:S04]  /*11c0*/  STL [R1+0x80], R9 ;  /* 0x0000800901007387 */ /* 0x000fe80000100800 */
[----:B------:R-:W-:Y:S01]  /*11d0*/  STL [R1+0xa8], R2 ;  /* 0x0000a80201007387 */ /* 0x000fe20000100800 */
[----:B0-----:R-:W-:-:S03]  /*11e0*/  VIADD R4, R8, 0x70 ;  /* 0x0000007008047836 */ /* 0x001fc60000000000 */
[----:B------:R0:W-:Y:S04]  /*11f0*/  STL [R1+0xb4], R3 ;  /* 0x0000b40301007387 */ /* 0x0001e80000100800 */
[----:B------:R1:W-:Y:S01]  /*1200*/  STL [R1+0xa4], R4 ;  /* 0x0000a40401007387 */ /* 0x0003e20000100800 */
[----:B0-----:R-:W-:Y:S01]  /*1210*/  SHF.R.S32.HI R3, RZ, 0x1f, R2 ;  /* 0x0000001fff037819 */ /* 0x001fe20000011402 */
[----:B------:R-:W-:Y:S02]  /*1220*/  IMAD R2, R0, 0x8, R20 ;  /* 0x0000000800027824 */ /* 0x000fe400078e0214 */
[----:B------:R-:W-:Y:S02]  /*1230*/  IMAD.U32 R0, RZ, RZ, UR4 ;  /* 0x00000004ff007e24 */ /* 0x000fe4000f8e00ff */
[----:B------:R1:W-:Y:S04]  /*1240*/  STL [R1+0xb0], R3 ;  /* 0x0000b00301007387 */ /* 0x0003e80000100800 */
[----:B------:R1:W-:Y:S04]  /*1250*/  STL [R1+0x7c], R2 ;  /* 0x00007c0201007387 */ /* 0x0003e80000100800 */
[----:B------:R1:W-:Y:S02]  /*1260*/  STL [R1+0xac], R0 ;  /* 0x0000ac0001007387 */ /* 0x0003e40000100800 */
.L_x_8450:
[----:B0123--:R-:W0:Y:S01]  /*1270*/  LDC.64 R2, c[0x0][0xc88] ;  /* 0x00032200ff027b82 */ /* 0x00fe220000000a00 */
[----:B------:R-:W-:Y:S01]  /*1280*/  ULDC.64 UR4, c[0x0][0x208] ;  /* 0x0000820000047ab9 */ /* 0x000fe20000000a00 */
[----:B0-----:R-:W-:-:S05]  /*1290*/  IMAD.WIDE R2, R7, 0x4, R2 ;  /* 0x0000000407027825 */ /* 0x001fca00078e0202 */
[----:B-----5:R-:W2:Y:S01]  /*12a0*/  LDG.E R29, desc[UR4][R2.64] ;  /* 0x00000004021d7981 */ /* 0x020ea2000c1e1900 */
[----:B------:R-:W-:Y:S05]  /*12b0*/  YIELD ;  /* 0x0000000000007946 */ /* 0x000fea0003800000 */
[----:B------:R-:W-:Y:S01]  /*12c0*/  ULDC.64 UR4, c[0x0][0xa28] ;  /* 0x00028a0000047ab9 */ /* 0x000fe20000000a00 */
[----:B------:R-:W-:Y:S01]  /*12d0*/  ULDC.64 UR8, c[0x0][0xa18] ;  /* 0x0002860000087ab9 */ /* 0x000fe20000000a00 */
[----:B------:R-:W-:Y:S01]  /*12e0*/  ISETP.NE.U32.AND P1, PT, RZ, UR4, PT ;  /* 0x00000004ff007c0c */ /* 0x000fe2000bf25070 */
[----:B------:R-:W-:Y:S01]  /*12f0*/  IMAD.MOV.U32 R15, RZ, RZ, RZ ;  /* 0x000000ffff0f7224 */ /* 0x000fe200078e00ff */
[----:B------:R-:W-:Y:S01]  /*1300*/  ULDC.64 UR10, c[0x0][0x208] ;  /* 0x00008200000a7ab9 */ /* 0x000fe20000000a00 */
[----:B------:R-:W-:Y:S01]  /*1310*/  ULDC.64 UR6, c[0x0][0xa08] ;  /* 0x0002820000067ab9 */ /* 0x000fe20000000a00 */
[----:B------:R-:W-:Y:S01]  /*1320*/  ISETP.NE.AND.EX P1, PT, RZ, UR5, PT, P1 ;  /* 0x00000005ff007c0c */ /* 0x000fe2000bf25310 */
[----:B------:R-:W-:Y:S01]  /*1330*/  IMAD.MOV.U32 R27, RZ, RZ, RZ ;  /* 0x000000ffff1b7224 */ /* 0x000fe200078e00ff */
        /* <DEDUP_REMOVED lines=18> */
[----:B------:R1:W-:Y:S04]  /*1460*/  STL [R1+0x98], R30 ;  /* 0x0000981e01007387 */ /* 0x0003e80000100800 */
[----:B------:R-:W-:Y:S01]  /*1470*/  @P2 IADD3 R10, P1, R31, UR8, RZ ;  /* 0x000000081f0a2c10 */ /* 0x000fe2000ff3e0ff */
[----:B------:R1:W5:Y:S03]  /*1480*/  @P0 LDG.E R27, desc[UR10][R12.64] ;  /* 0x0000000a0c1b0981 */ /* 0x000366000c1e1900 */
        /* <DEDUP_REMOVED lines=12> */
[----:B----4-:R-:W-:Y:S01]  /*1550*/  IMAD.MOV.U32 R14, RZ, RZ, R0 ;  /* 0x000000ffff0e7224 */ /* 0x010fe200078e0000 */
[----:B------:R-:W-:Y:S06]  /*1560*/  @P2 BRA `(.L_x_8252) ;  /* 0x00000000002c2947 */ /* 0x000fec0003800000 */
[----:B------:R-:W-:Y:S02]  /*1570*/  ULDC.64 UR4, c[0x0][0xa00] ;  /* 0x0002800000047ab9 */ /* 0x000fe40000000a00 */
[----:B------:R-:W-:-:S04]  /*1580*/  ISETP.NE.U32.AND P1, PT, RZ, UR4, PT ;  /* 0x00000004ff007c0c */ /* 0x000fc8000bf25070 */
[----:B------:R-:W-:-:S13]  /*1590*/  ISETP.NE.AND.EX P1, PT, RZ, UR5, PT, P1 ;  /* 0x00000005ff007c0c */ /* 0x000fda000bf25310 */
[----:B------:R-:W-:Y:S05]  /*15a0*/  @!P1 BRA `(.L_x_8252) ;  /* 0x00000000001c9947 */ /* 0x000fea0003800000 */
[----:B-1----:R-:W0:Y:S01]  /*15b0*/  LDC.64 R8, c[0x0][0xa00] ;  /* 0x00028000ff087b82 */ /* 0x002e220000000a00 */
[----:B------:R-:W-:Y:S01]  /*15c0*/  ULDC.64 UR4, c[0x0][0x208] ;  /* 0x0000820000047ab9 */ /* 0x000fe20000000a00 */
[----:B0-----:R-:W-:-:S05]  /*15d0*/  IMAD.WIDE R8, R29, 0x4, R8 ;  /* 0x000000041d087825 */ /* 0x001fca00078e0208 */
[----:B------:R-:W2:Y:S04]  /*15e0*/  LDG.E R0, desc[UR4][R8.64] ;  /* 0x0000000408007981 */ /* 0x000ea8000c1e1900 */
[----:B------:R-:W2:Y:S02]  /*15f0*/  LDG.E R3, desc[UR4][R8.64+0x4] ;  /* 0x0000040408037981 */ /* 0x000ea4000c1e1900 */
[----:B--2---:R-:W-:-:S05]  /*1600*/  IMAD.IADD R14, R3, 0x1, -R0 ;  /* 0x00000001030e7824 */ /* 0x004fca00078e0a00 */
[----:B------:R0:W-:Y:S02]  /*1610*/  STL [R1+0x40], R14 ;  /* 0x0000400e01007387 */ /* 0x0001e40000100800 */
.L_x_8252:
        /* <DEDUP_REMOVED lines=10> */
[----:B------:R-:W-:Y:S01]  /*16c0*/  IADD3 R6, P0, R31, UR4, RZ ;  /* 0x000000041f067c10 */ /* 0x000fe2000ff1e0ff */
[----:B------:R-:W-:-:S03]  /*16d0*/  ULDC.64 UR6, c[0x0][0x208] ;  /* 0x0000820000067ab9 */ /* 0x000fc60000000a00 */
[----:B------:R-:W-:-:S05]  /*16e0*/  IADD3.X R7, R30, UR5, RZ, P0, !PT ;  /* 0x000000051e077c10 */ /* 0x000fca00087fe4ff */
[----:B------:R1:W5:Y:S01]  /*16f0*/  LDG.E R26, desc[UR6][R6.64] ;  /* 0x00000006061a7981 */ /* 0x000362000c1e1900 */
[----:B------:R-:W-:Y:S05]  /*1700*/  BRA `(.L_x_8254) ;  /* 0x0000000000147947 */ /* 0x000fea0003800000 */
.L_x_8253:
[----:B------:R-:W-:Y:S05]  /*1710*/  @!P0 BRA `(.L_x_8254) ;  /* 0x0000000000108947 */ /* 0x000fea0003800000 */
[----:B------:R-:W-:Y:S02]  /*1720*/  ULDC.64 UR4, c[0x0][0x208] ;  /* 0x0000820000047ab9 */ /* 0x000fe40000000a00 */
[----:B------:R-:W2:Y:S04]  /*1730*/  LDG.E R3, desc[UR4][R12.64] ;  /* 0x000000040c037981 */ /* 0x000ea8000c1e1900 */
[----:B------:R-:W2:Y:S02]  /*1740*/  LDG.E R26, desc[UR4][R12.64+0x4] ;  /* 0x000004040c1a7981 */ /* 0x000ea4000c1e1900 */
[----:B--2---:R-:W-:-:S07]  /*1750*/  IMAD.IADD R26, R26, 0x1, -R3 ;  /* 0x000000011a1a7824 */ /* 0x004fce00078e0a03 */
.L_x_8254:
[----:B------:R-:W-:Y:S01]  /*1760*/  ULDC.64 UR4, c[0x0][0xa10] ;  /* 0x0002840000047ab9 */ /* 0x000fe20000000a00 */
[----:B------:R-:W-:Y:S01]  /*1770*/  ULDC.64 UR6, c[0x0][0x208] ;  /* 0x0000820000067ab9 */ /* 0x000fe20000000a00 */
[----:B------:R-:W-:Y:S01]  /*1780*/  ISETP.NE.U32.AND P0, PT, RZ, UR4, PT ;  /* 0x00000004ff007c0c */ /* 0x000fe2000bf05070 */
[----:B------:R-:W2:Y:S03]  /*1790*/  LDC R4, c[0x0][0x448] ;  /* 0x00011200ff047b82 */ /* 0x000ea60000000800 */
        /* <DEDUP_REMOVED lines=14> */
[----:B------:R-:W-:Y:S01]  /*1880*/  LOP3.LUT R12, R10, 0xff, RZ, 0xc0, !PT ;  /* 0x000000ff0a0c7812 */ /* 0x000fe200078ec0ff */
[----:B------:R-:W-:Y:S01]  /*1890*/  IMAD.IADD R15, R26, 0x1, -R15 ;  /* 0x000000011a0f7824 */ /* 0x000fe200078e0a0f */
[----:B------:R-:W-:Y:S01]  /*18a0*/  BSSY B0, `(.L_x_8255) ;  /* 0x0000039000007945 */ /* 0x000fe20003800000 */
[----:B------:R-:W-:Y:S01]  /*18b0*/  VIADD R4, R5, 0x7f ;  /* 0x0000007f05047836 */ /* 0x000fe20000000000 */
[----:B------:R2:W-:Y:S01]  /*18c0*/  STL [R1+0x50], R5 ;  /* 0x0000500501007387 */ /* 0x0005e20000100800 */
[----:B-1----:R-:W-:Y:S01]  /*18d0*/  IMAD.MOV.U32 R6, RZ, RZ, RZ ;  /* 0x000000ffff067224 */ /* 0x002fe200078e00ff */
[----:B----4-:R-:W-:-:S05]  /*18e0*/  SHF.R.U32.HI R8, RZ, 0x10, R10 ;  /* 0x00000010ff087819 */ /* 0x010fca000001160a */
[----:B------:R-:W1:Y:S08]  /*18f0*/  @P1 LDC R11, c[0x0][0x44c] ;  /* 0x00011300ff0b1b82 */ /* 0x000e700000000800 */
[----:B------:R-:W4:Y:S01]  /*1900*/  @P1 LDC R7, c[0x0][0x450] ;  /* 0x00011400ff071b82 */ /* 0x000f220000000800 */
[----:B---3--:R-:W-:Y:S02]  /*1910*/  @P0 IMAD.IADD R2, R3, 0x1, -R0 ;  /* 0x0000000103020824 */ /* 0x008fe400078e0a00 */
[----:B-1----:R-:W-:-:S04]  /*1920*/  @P1 IMAD.HI.U32 R0, R4, R11, RZ ;  /* 0x0000000b04001227 */ /* 0x002fc800078e00ff */
[----:B--2---:R-:W-:Y:S01]  /*1930*/  IMAD.IADD R5, R15, 0x1, R2 ;  /* 0x000000010f057824 */ /* 0x004fe200078e0202 */
[----:B----4-:R-:W-:Y:S01]  /*1940*/  @P1 SHF.R.U32.HI R4, RZ, R7, R0 ;  /* 0x00000007ff041219 */ /* 0x010fe20000011600 */
[----:B------:R-:W-:-:S03]  /*1950*/  IMAD.MOV.U32 R0, RZ, RZ, RZ ;  /* 0x000000ffff007224 */ /* 0x000fc600078e00ff */
[----:B------:R-:W-:Y:S01]  /*1960*/  IADD3 R137, R5, 0xe0, -R14 ;  /* 0x000000e005897810 */ /* 0x000fe20007ffe80e */
[----:B------:R1:W-:Y:S04]  /*1970*/  STL [R1+0x5c], R5 ;  /* 0x00005c0501007387 */ /* 0x0003e80000100800 */
[----:B------:R-:W-:Y:S01]  /*1980*/  IMAD.IADD R7, R137, 0x1, R4 ;  /* 0x0000000189077824 */ /* 0x000fe200078e0204 */
[----:B------:R2:W-:Y:S01]  /*1990*/  STL [R1+0xa0], R12 ;  /* 0x0000a00c01007387 */ /* 0x0005e20000100800 */
[----:B------:R-:W-:Y:S02]  /*19a0*/  IMAD.MOV.U32 R4, RZ, RZ, RZ ;  /* 0x000000ffff047224 */ /* 0x000fe400078e00ff */
[----:B------:R-:W-:Y:S01]  /*19b0*/  IMAD.HI R6, R7, -0x6db6db6d, R6 ;  /* 0x9249249307067827 */ /* 0x000fe200078e0206 */
[----:B------:R2:W-:Y:S03]  /*19c0*/  STL [R1+0x90], R8 ;  /* 0x0000900801007387 */ /* 0x0005e60000100800 */
[----:B-1----:R-:W-:-:S04]  /*19d0*/  VIADD R5, R5, 0xdf ;  /* 0x000000df05057836 */ /* 0x002fc80000000000 */
[----:B------:R-:W-:Y:S01]  /*19e0*/  IMAD.HI R4, R5, -0x6db6db6d, R4 ;  /* 0x9249249305047827 */ /* 0x000fe200078e0204 */
[----:B------:R-:W-:-:S04]  /*19f0*/  SHF.R.U32.HI R5, RZ, 0x1f, R6 ;  /* 0x0000001fff057819 */ /* 0x000fc80000011606 */
[----:B------:R-:W-:Y:S02]  /*1a00*/  SHF.R.U32.HI R3, RZ, 0x1f, R4 ;  /* 0x0000001fff037819 */ /* 0x000fe40000011604 */
[----:B------:R-:W-:Y:S02]  /*1a10*/  LEA.HI.SX32 R5, R6, R5, 0x19 ;  /* 0x0000000506057211 */ /* 0x000fe400078fcaff */
[----:B------:R-:W-:-:S04]  /*1a20*/  LEA.HI.SX32 R138, R4, R3, 0x19 ;  /* 0x00000003048a7211 */ /* 0x000fc800078fcaff */
[----:B------:R-:W-:-:S04]  /*1a30*/  VIMNMX R9, R138, R5, PT ;  /* 0x000000058a097248 */ /* 0x000fc80003fe0100 */
[----:B------:R-:W-:-:S13]  /*1a40*/  ISETP.GE.AND P0, PT, R9, 0x1, PT ;  /* 0x000000010900780c */ /* 0x000fda0003f06270 */
[----:B--2---:R-:W-:Y:S05]  /*1a50*/  @!P0 BRA `(.L_x_8256) ;  /* 0x0000000000748947 */ /* 0x004fea0003800000 */
        /* <DEDUP_REMOVED lines=29> */
.L_x_8256:
[----:B------:R-:W-:Y:S05]  /*1c30*/  BSYNC B0 ;  /* 0x0000000000007941 */ /* 0x000fea0003800000 */
.L_x_8255:
        /* <DEDUP_REMOVED lines=39> */
.L_x_8259:
[----:B------:R-:W-:Y:S05]  /*1eb0*/  BSYNC B6 ;  /* 0x0000000000067941 */ /* 0x000fea0003800000 */
.L_x_8258:
        /* <DEDUP_REMOVED lines=20> */
.L_x_8261:
[----:B------:R-:W-:Y:S05]  /*2000*/  BSYNC B6 ;  /* 0x0000000000067941 */ /* 0x000fea0003800000 */
.L_x_8260:
[----:B------:R-:W-:Y:S01]  /*2010*/  ULDC.64 UR4, c[0x0][0x9f8] ;  /* 0x00027e0000047ab9 */ /* 0x000fe20000000a00 */
[----:B------:R-:W-:Y:S01]  /*2020*/  IMAD.MOV.U32 R0, RZ, RZ, R29 ;  /* 0x000000ffff007224 */ /* 0x000fe200078e001d */
[----:B------:R-:W-:Y:S01]  /*2030*/  ISETP.NE.U32.AND P0, PT, RZ, UR4, PT ;  /* 0x00000004ff007c0c */ /* 0x000fe2000bf05070 */
[----:B------:R-:W-:Y:S01]  /*2040*/  ULDC.64 UR6, c[0x0][0x208] ;  /* 0x0000820000067ab9 */ /* 0x000fe20000000a00 */
[----:B------:R-:W2:Y:S01]  /*2050*/  LDL R51, [R1+0x78] ;  /* 0x0000780001337983 */ /* 0x000ea20000100800 */
[----:B------:R-:W1:Y:S01]  /*2060*/  LDC.64 R42, c[0x0][0x300] ;  /* 0x0000c000ff2a7b82 */ /* 0x000e620000000a00 */
[----:B------:R-:W-:Y:S02]  /*2070*/  ISETP.NE.AND.EX P0, PT, RZ, UR5, PT, P0 ;  /* 0x00000005ff007c0c */ /* 0x000fe4000bf05300 */
[----:B------:R-:W3:Y:S04]  /*2080*/  LDL R50, [R1+0x84] ;  /* 0x0000840001327983 */ /* 0x000ee80000100800 */
[----:B------:R-:W4:Y:S01]  /*2090*/  LDL R48, [R1+0x80] ;  /* 0x0000800001307983 */ /* 0x000f220000100800 */
[----:B------:R-:W-:Y:S01]  /*20a0*/  IMAD.IADD R27, R27, 0x1, R26 ;  /* 0x000000011b1b7824 */ /* 0x000fe200078e021a */
[----:B------:R-:W0:Y:S05]  /*20b0*/  LDC R15, c[0x0][0x3f4] ;  /* 0x0000fd00ff0f7b82 */ /* 0x000e2a0000000800 */
[----:B------:R-:W-:Y:S01]  /*20c0*/  @P0 IADD3 R4, P1, R31, UR4, RZ ;  /* 0x000000041f040c10 */ /* 0x000fe2000ff3e0ff */
[----:B------:R-:W0:Y:S02]  /*20d0*/  S2R R20, SR_TID.X ;  /* 0x0000000000147919 */ /* 0x000e240000002100 */
[----:B------:R-:W0:Y:S01]  /*20e0*/  LDC.64 R36, c[0x0][0x3f8] ;  /* 0x0000fe00ff247b82 */ /* 0x000e220000000a00 */
[----:B------:R-:W-:Y:S01]  /*20f0*/  @P0 IADD3.X R5, R30, UR5, RZ, P1, !PT ;  /* 0x000000051e050c10 */ /* 0x000fe20008ffe4ff */
[----:B------:R-:W-:-:S04]  /*2100*/  ULDC.64 UR4, c[0x0][0xa08] ;  /* 0x0002820000047ab9 */ /* 0x000fc80000000a00 */
[----:B------:R0:W2:Y:S01]  /*2110*/  @P0 LDG.E R0, desc[UR6][R4.64] ;  /* 0x0000000604000981 */ /* 0x0000a2000c1e1900 */
[----:B------:R-:W-:Y:S01]  /*2120*/  SHF.R.S32.HI R39, RZ, 0x1f, R27 ;  /* 0x0000001fff277819 */ /* 0x000fe2000001141b */
[-C--:B-1----:R-:W-:Y:S01]  /*2130*/  IMAD.WIDE.U32 R6, R27, R42.reuse, RZ ;  /* 0x0000002a1b067225 */ /* 0x082fe200078e00ff */
[----:B------:R-:W-:Y:S01]  /*2140*/  ISETP.NE.U32.AND P0, PT, RZ, UR4, PT ;  /* 0x00000004ff007c0c */ /* 0x000fe2000bf05070 */
[----:B------:R-:W-:Y:S01]  /*2150*/  ULDC.64 UR6, c[0x0][0x310] ;  /* 0x0000c40000067ab9 */ /* 0x000fe20000000a00 */
[----:B------:R-:W1:Y:S01]  /*2160*/  LDC.64 R30, c[0x0][0x408] ;  /* 0x00010200ff1e7b82 */ /* 0x000e620000000a00 */
[----:B------:R-:W-:Y:S01]  /*2170*/  IMAD R8, R39, R42, RZ ;  /* 0x0000002a27087224 */ /* 0x000fe200078e02ff */
[----:B------:R-:W-:Y:S01]  /*2180*/  ISETP.NE.AND.EX P0, PT, RZ, UR5, PT, P0 ;  /* 0x00000005ff007c0c */ /* 0x000fe2000bf05300 */
[----:B------:R-:W-:Y:S01]  /*2190*/  ULDC.64 UR4, c[0x0][0x308] ;  /* 0x0000c20000047ab9 */ /* 0x000fe20000000a00 */
[----:B------:R-:W-:Y:S01]  /*21a0*/  VIADD R26, R228, 0x40 ;  /* 0x00000040e41a7836 */ /* 0x000fe20000000000 */
[----:B0-----:R-:W-:Y:S01]  /*21b0*/  ISETP.GE.AND P2, PT, R18, R15, PT ;  /* 0x0000000f1200720c */ /* 0x001fe20003f46270 */
[----:B------:R-:W-:Y:S01]  /*21c0*/  IMAD R3, R27, R43, R8 ;  /* 0x0000002b1b037224 */ /* 0x000fe200078e0208 */
[----:B------:R-:W-:Y:S01]  /*21d0*/  SHF.L.U64.HI R105, R42, 0x6, R43 ;  /* 0x000000062a697819 */ /* 0x000fe2000001022b */
[----:B------:R-:W-:Y:S01]  /*21e0*/  VIADD R14, R228, 0x80 ;  /* 0x00000080e40e7836 */ /* 0x000fe20000000000 */
[----:B------:R-:W-:Y:S01]  /*21f0*/  SHF.R.S32.HI R124, RZ, 0x1f, R26 ;  /* 0x0000001fff7c7819 */ /* 0x000fe2000001141a */
[----:B------:R-:W-:-:S02]  /*2200*/  IMAD.IADD R7, R7, 0x1, R3 ;  /* 0x0000000107077824 */ /* 0x000fc400078e0203 */
[----:B------:R-:W-:Y:S01]  /*2210*/  VIADD R13, R228, 0xc0 ;  /* 0x000000c0e40d7836 */ /* 0x000fe20000000000 */
[----:B------:R-:W-:Y:S01]  /*2220*/  SHF.R.S32.HI R123, RZ, 0x1f, R14 ;  /* 0x0000001fff7b7819 */ /* 0x000fe2000001140e */
[----:B------:R-:W-:-:S04]  /*2230*/  IMAD.WIDE.U32 R4, R28, UR4, R6 ;  /* 0x000000041c047c25 */ /* 0x000fc8000f8e0006 */
[----:B------:R-:W-:Y:S01]  /*2240*/  IMAD.SHL.U32 R104, R42, 0x40, RZ ;  /* 0x000000402a687824 */ /* 0x000fe200078e00ff */
[----:B------:R-:W-:Y:S01]  /*2250*/  SHF.R.U32.HI R21, RZ, 0x7, R20 ;  /* 0x00000007ff157819 */ /* 0x000fe20000011614 */
[----:B------:R-:W-:Y:S01]  /*2260*/  IMAD R5, R28, UR5, R5 ;  /* 0x000000051c057c24 */ /* 0x000fe2000f8e0205 */
[----:B------:R-:W0:Y:S01]  /*2270*/  S2R R26, SR_TID.X ;  /* 0x00000000001a7919 */ /* 0x000e220000002100 */
[----:B------:R-:W-:Y:S01]  /*2280*/  SHF.R.S32.HI R20, RZ, 0x1f, R228 ;  /* 0x0000001fff147819 */ /* 0x000fe200000114e4 */
[----:B------:R-:W-:Y:S01]  /*2290*/  IMAD.WIDE.U32 R8, R228, R36, R18 ;  /* 0x00000024e4087225 */ /* 0x000fe200078e0012 */
[----:B------:R-:W-:Y:S02]  /*22a0*/  ISETP.NE.AND P6, PT, R21, 0x1, PT ;  /* 0x000000011500780c */ /* 0x000fe40003fc5270 */
[----:B------:R-:W-:Y:S01]  /*22b0*/  SHF.R.S32.HI R122, RZ, 0x1f, R13 ;  /* 0x0000001fff7a7819 */ /* 0x000fe2000001140d */
[----:B------:R-:W-:Y:S01]  /*22c0*/  IMAD.MOV.U32 R90, RZ, RZ, R8 ;  /* 0x000000ffff5a7224 */ /* 0x000fe200078e0008 */
[----:B------:R-:W-:Y:S01]  /*22d0*/  SHF.L.U64.HI R12, R36, 0x6, R37 ;  /* 0x00000006240c7819 */ /* 0x000fe20000010225 */
[----:B-1----:R-:W-:-:S04]  /*22e0*/  IMAD.WIDE.U32 R10, R228, R30, R18 ;  /* 0x0000001ee40a7225 */ /* 0x002fc800078e0012 */
[----:B------:R-:W-:Y:S02]  /*22f0*/  IMAD R14, R20, R42, RZ ;  /* 0x0000002a140e7224 */ /* 0x000fe400078e02ff */
[----:B------:R-:W-:Y:S02]  /*2300*/  IMAD.MOV.U32 R96, RZ, RZ, R10 ;  /* 0x000000ffff607224 */ /* 0x000fe400078e000a */
[----:B------:R-:W-:Y:S01]  /*2310*/  VIADD R136, R21, 0x8 ;  /* 0x0000000815887836 */ /* 0x000fe20000000000 */
[----:B------:R-:W-:Y:S01]  /*2320*/  SHF.L.U64.HI R21, R42, 0x7, R43 ;  /* 0x000000072a157819 */ /* 0x000fe2000001022b */
[C---:B------:R-:W-:Y:S02]  /*2330*/  IMAD.SHL.U32 R10, R36.reuse, 0x40, RZ ;  /* 0x00000040240a7824 */ /* 0x040fe400078e00ff */
[----:B------:R-:W-:-:S04]  /*2340*/  IMAD.WIDE.U32 R92, R36, 0xe0, RZ ;  /* 0x000000e0245c7825 */ /* 0x000fc800078e00ff */
[----:B------:R-:W-:Y:S02]  /*2350*/  IMAD R13, R43, 0xe0, RZ ;  /* 0x000000e02b0d7824 */ /* 0x000fe400078e02ff */
[C---:B------:R-:W-:Y:S02]  /*2360*/  IMAD R29, R228.reuse, R43, R14 ;  /* 0x0000002be41d7224 */ /* 0x040fe400078e020e */
[----:B------:R-:W-:-:S04]  /*2370*/  IMAD.WIDE.U32 R132, R228, R42, R104 ;  /* 0x0000002ae4847225 */ /* 0x000fc800078e0068 */
[C---:B------:R-:W-:Y:S02]  /*2380*/  VIADD R43, R228.reuse, 0x40 ;  /* 0x00000040e42b7836 */ /* 0x040fe40000000000 */
[C---:B------:R-:W-:Y:S02]  /*2390*/  VIADD R41, R228.reuse, 0x80 ;  /* 0x00000080e4297836 */ /* 0x040fe40000000000 */
[----:B------:R-:W-:Y:S02]  /*23a0*/  VIADD R53, R228, 0xc0 ;  /* 0x000000c0e4357836 */ /* 0x000fe40000000000 */
[----:B------:R-:W-:Y:S02]  /*23b0*/  IMAD.SHL.U32 R43, R43, 0x80, RZ ;  /* 0x000000802b2b7824 */ /* 0x000fe400078e00ff */
[----:B------:R-:W-:Y:S02]  /*23c0*/  IMAD.SHL.U32 R120, R15, 0x2, RZ ;  /* 0x000000020f787824 */ /* 0x000fe400078e00ff */
[----:B------:R-:W-:Y:S01]  /*23d0*/  IMAD.SHL.U32 R41, R41, 0x80, RZ ;  /* 0x0000008029297824 */ /* 0x000fe200078e00ff */
[----:B------:R-:W-:Y:S01]  /*23e0*/  LOP3.LUT R43, R43, 0x380, RZ, 0xc0, !PT ;  /* 0x000003802b2b7812 */ /* 0x000fe200078ec0ff */
[----:B------:R-:W-:-:S02]  /*23f0*/  IMAD.SHL.U32 R53, R53, 0x80, RZ ;  /* 0x0000008035357824 */ /* 0x000fc400078e00ff */
[----:B------:R-:W-:Y:S01]  /*2400*/  IMAD.WIDE.U32 R98, R30, 0xe0, RZ ;  /* 0x000000e01e627825 */ /* 0x000fe200078e00ff */
[----:B------:R-:W-:Y:S02]  /*2410*/  LOP3.LUT R41, R41, 0x380, RZ, 0xc0, !PT ;  /* 0x0000038029297812 */ /* 0x000fe400078ec0ff */
[----:B------:R-:W-:Y:S01]  /*2420*/  LOP3.LUT R53, R53, 0x380, RZ, 0xc0, !PT ;  /* 0x0000038035357812 */ /* 0x000fe200078ec0ff */
[----:B------:R-:W-:Y:S01]  /*2430*/  IMAD.WIDE.U32 R102, R228, R42, R18 ;  /* 0x0000002ae4667225 */ /* 0x000fe200078e0012 */
[----:B------:R-:W-:Y:S02]  /*2440*/  SHF.R.U32.HI R43, RZ, 0x3, R43 ;  /* 0x00000003ff2b7819 */ /* 0x000fe4000001162b */
[----:B------:R-:W-:Y:S01]  /*2450*/  SHF.R.U32.HI R140, RZ, 0x3, R41 ;  /* 0x00000003ff8c7819 */ /* 0x000fe20000011629 */
[----:B------:R-:W-:Y:S01]  /*2460*/  IMAD.WIDE.U32 R130, R42, 0xe0, RZ ;  /* 0x000000e02a827825 */ /* 0x000fe200078e00ff */
[----:B------:R-:W-:-:S03]  /*2470*/  SHF.R.U32.HI R139, RZ, 0x3, R53 ;  /* 0x00000003ff8b7819 */ /* 0x000fc60000011635 */
[----:B------:R-:W-:Y:S01]  /*2480*/  IMAD.IADD R13, R131, 0x1, R13 ;  /* 0x00000001830d7824 */ /* 0x000fe200078e020d */
[----:B--2---:R-:W-:Y:S02]  /*2490*/  SHF.R.S32.HI R3, RZ, 0x1f, R0 ;  /* 0x0000001fff037819 */ /* 0x004fe40000011400 */
        /* <DEDUP_REMOVED lines=22> */
[----:B------:R-:W-:Y:S02]  /*2600*/  IMAD.IADD R3, R18, 0x1, R3 ;  /* 0x0000000112037824 */ /* 0x000fe400078e0203 */
[----:B------:R-:W-:-:S03]  /*2610*/  IMAD.WIDE.U32 R6, R228, R30, R22 ;  /* 0x0000001ee4067225 */ /* 0x000fc600078e0016 */
[----:B------:R-:W-:Y:S01]  /*2620*/  SHF.R.S32.HI R8, RZ, 0x1f, R3 ;  /* 0x0000001fff087819 */ /* 0x000fe20000011403 */
[C---:B------:R-:W-:Y:S01]  /*2630*/  IMAD R97, R228.reuse, R31, R0 ;  /* 0x0000001fe4617224 */ /* 0x040fe200078e0200 */
[----:B------:R-:W-:Y:S01]  /*2640*/  P2R R0, PR, RZ, 0x4 ;  /* 0x00000004ff007803 */ /* 0x000fe20000000000 */
[----:B------:R-:W-:Y:S01]  /*2650*/  IMAD.WIDE.U32 R4, R228, R36, R22 ;  /* 0x00000024e4047225 */ /* 0x000fe200078e0016 */
[----:B------:R-:W-:Y:S02]  /*2660*/  LEA.HI R38, R8, R3, RZ, 0x4 ;  /* 0x0000000308267211 */ /* 0x000fe400078f20ff */
[----:B------:R-:W-:Y:S01]  /*2670*/  SHF.L.U64.HI R8, R30, 0x6, R31 ;  /* 0x000000061e087819 */ /* 0x000fe2000001021f */
[----:B------:R-:W-:Y:S01]  /*2680*/  IMAD.IADD R95, R7, 0x1, R97 ;  /* 0x00000001075f7824 */ /* 0x000fe200078e0261 */
[----:B-----5:R-:W-:Y:S01]  /*2690*/  SHF.R.S32.HI R7, RZ, 0x1f, R121 ;  /* 0x0000001fff077819 */ /* 0x020fe20000011479 */
[----:B------:R-:W-:Y:S02]  /*26a0*/  IMAD.IADD R5, R5, 0x1, R91 ;  /* 0x0000000105057824 */ /* 0x000fe400078e025b */
[----:B------:R-:W-:-:S02]  /*26b0*/  IMAD.IADD R91, R91, 0x1, R9 ;  /* 0x000000015b5b7824 */ /* 0x000fc400078e0209 */
[----:B------:R-:W-:Y:S02]  /*26c0*/  IMAD.SHL.U32 R3, R229, 0x80, RZ ;  /* 0x00000080e5037824 */ /* 0x000fe400078e00ff */
[----:B------:R-:W-:Y:S01]  /*26d0*/  IMAD.IADD R97, R97, 0x1, R11 ;  /* 0x0000000161617824 */ /* 0x000fe200078e020b */
[C---:B------:R-:W-:Y:S01]  /*26e0*/  SHF.L.U64.HI R11, R36.reuse, 0x7, R37 ;  /* 0x00000007240b7819 */ /* 0x040fe20000010225 */
[----:B------:R-:W-:Y:S01]  /*26f0*/  IMAD.MOV.U32 R94, RZ, RZ, R6 ;  /* 0x000000ffff5e7224 */ /* 0x000fe200078e0006 */
[----:B------:R-:W-:Y:S01]  /*2700*/  LOP3.LUT R3, R3, 0x380, RZ, 0xc0, !PT ;  /* 0x0000038003037812 */ /* 0x000fe200078ec0ff */
[-C--:B------:R-:W-:Y:S02]  /*2710*/  IMAD R6, R7, R36.reuse, RZ ;  /* 0x0000002407067224 */ /* 0x080fe400078e02ff */
[----:B------:R-:W-:Y:S02]  /*2720*/  IMAD.SHL.U32 R9, R36, 0x80, RZ ;  /* 0x0000008024097824 */ /* 0x000fe400078e00ff */
[----:B------:R-:W-:-:S04]  /*2730*/  IMAD.WIDE.U32 R88, R121, R36, R4 ;  /* 0x0000002479587225 */ /* 0x000fc800078e0004 */
[----:B------:R-:W-:-:S04]  /*2740*/  IMAD.WIDE.U32 R90, R121, R36, R90 ;  /* 0x00000024795a7225 */ /* 0x000fc800078e005a */
[----:B------:R-:W-:Y:S02]  /*2750*/  VIADD R36, R228, 0x40 ;  /* 0x00000040e4247836 */ /* 0x000fe40000000000 */
[----:B0-----:R-:W-:Y:S02]  /*2760*/  VIADD R28, R26, 0xffffff80 ;  /* 0xffffff801a1c7836 */ /* 0x001fe40000000000 */
[----:B------:R-:W-:Y:S02]  /*2770*/  IMAD R33, R121, R37, R6 ;  /* 0x0000002579217224 */ /* 0x000fe400078e0206 */
[-C--:B------:R-:W-:Y:S02]  /*2780*/  IMAD R6, R7, R30.reuse, RZ ;  /* 0x0000001e07067224 */ /* 0x080fe400078e02ff */
[----:B------:R-:W-:Y:S01]  /*2790*/  IMAD.SHL.U32 R36, R36, 0x80, RZ ;  /* 0x0000008024247824 */ /* 0x000fe200078e00ff */
[----:B------:R-:W-:Y:S01]  /*27a0*/  SHF.R.U32.HI R20, RZ, 0x3, R3 ;  /* 0x00000003ff147819 */ /* 0x000fe20000011603 */
[----:B------:R-:W-:Y:S01]  /*27b0*/  IMAD.IADD R15, R29, 0x1, R133 ;  /* 0x000000011d0f7824 */ /* 0x000fe200078e0285 */
[----:B------:R-:W-:Y:S01]  /*27c0*/  LOP3.LUT R27, R3, 0x30, R18, 0xf8, !PT ;  /* 0x00000030031b7812 */ /* 0x000fe200078ef812 */
[C---:B------:R-:W-:Y:S01]  /*27d0*/  IMAD R35, R121.reuse, R31, R6 ;  /* 0x0000001f79237224 */ /* 0x040fe200078e0206 */
[----:B------:R-:W-:Y:S01]  /*27e0*/  SHF.R.S32.HI R52, RZ, 0x1f, R28 ;  /* 0x0000001fff347819 */ /* 0x000fe2000001141c */
[C---:B------:R-:W-:Y:S01]  /*27f0*/  IMAD.SHL.U32 R6, R30.reuse, 0x40, RZ ;  /* 0x000000401e067824 */ /* 0x040fe200078e00ff */
[C---:B------:R-:W-:Y:S01]  /*2800*/  SHF.L.U64.HI R7, R30.reuse, 0x7, R31 ;  /* 0x000000071e077819 */ /* 0x040fe2000001021f */
[----:B------:R-:W-:Y:S01]  /*2810*/  IMAD.SHL.U32 R5, R30, 0x80, RZ ;  /* 0x000000801e057824 */ /* 0x000fe200078e00ff */
[----:B------:R-:W-:Y:S01]  /*2820*/  LOP3.LUT R36, R36, 0x380, RZ, 0xc0, !PT ;  /* 0x0000038024247812 */ /* 0x000fe200078ec0ff */
[----:B------:R-:W-:Y:S01]  /*2830*/  IMAD.WIDE.U32 R94, R121, R30, R94 ;  /* 0x0000001e795e7225 */ /* 0x000fe200078e005e */
[----:B------:R-:W-:-:S03]  /*2840*/  LEA.HI R52, R52, R28, RZ, 0x5 ;  /* 0x0000001c34347211 */ /* 0x000fc600078f28ff */
[----:B------:R-:W-:Y:S01]  /*2850*/  IMAD.WIDE.U32 R96, R121, R30, R96 ;  /* 0x0000001e79607225 */ /* 0x000fe200078e0060 */
[----:B------:R-:W-:-:S03]  /*2860*/  LOP3.LUT R30, R27, R20, RZ, 0x3c, !PT ;  /* 0x000000141b1e7212 */ /* 0x000fc600078e3cff */
[----:B------:R-:W-:Y:S01]  /*2870*/  IMAD.X R26, R15, 0x1, R105, P0 ;  /* 0x000000010f1a7824 */ /* 0x000fe200000e0669 */
[----:B------:R-:W-:Y:S01]  /*2880*/  IADD3 R27, P0, R14, R104, RZ ;  /* 0x000000680e1b7210 */ /* 0x000fe20007f1e0ff */
[----:B------:R-:W-:Y:S01]  /*2890*/  IMAD R37, R37, 0xe0, RZ ;  /* 0x000000e025257824 */ /* 0x000fe200078e02ff */
[--C-:B------:R-:W-:Y:S01]  /*28a0*/  LOP3.LUT R39, R3, 0x70, R38.reuse, 0xf8, !PT ;  /* 0x0000007003277812 */ /* 0x100fe200078ef826 */
[----:B------:R-:W-:Y:S01]  /*28b0*/  IMAD R31, R31, 0xe0, RZ ;  /* 0x000000e01f1f7824 */ /* 0x000fe200078e02ff */
[--C-:B------:R-:W-:Y:S01]  /*28c0*/  LOP3.LUT R40, R36, 0x70, R38.reuse, 0xf8, !PT ;  /* 0x0000007024287812 */ /* 0x100fe200078ef826 */
[----:B------:R-:W-:Y:S01]  /*28d0*/  IMAD.IADD R112, R93, 0x1, R37 ;  /* 0x000000015d707824 */ /* 0x000fe200078e0225 */
[--C-:B------:R-:W-:Y:S01]  /*28e0*/  LOP3.LUT R41, R41, 0x70, R38.reuse, 0xf8, !PT ;  /* 0x0000007029297812 */ /* 0x100fe200078ef826 */
[----:B------:R-:W-:Y:S01]  /*28f0*/  IMAD.IADD R28, R99, 0x1, R31 ;  /* 0x00000001631c7824 */ /* 0x000fe200078e021f */
[--C-:B------:R-:W-:Y:S01]  /*2900*/  SHF.R.S32.HI R36, RZ, 0x4, R38.reuse ;  /* 0x00000004ff247819 */ /* 0x100fe20000011426 */
[----:B------:R-:W-:Y:S01]  /*2910*/  IMAD.SHL.U32 R52, R52, 0x20, RZ ;  /* 0x0000002034347824 */ /* 0x000fe200078e00ff */
[----:B------:R-:W-:Y:S01]  /*2920*/  LOP3.LUT R37, R38, 0xfffffff0, RZ, 0xc0, !PT ;  /* 0xfffffff026257812 */ /* 0x000fe200078ec0ff */
[----:B------:R-:W-:Y:S01]  /*2930*/  IMAD.X R31, R26, 0x1, R105, P0 ;  /* 0x000000011a1f7824 */ /* 0x000fe200000e0669 */
[----:B------:R-:W-:Y:S01]  /*2940*/  LOP3.LUT R116, R39, R20, RZ, 0x3c, !PT ;  /* 0x0000001427747212 */ /* 0x000fe200078e3cff */
[----:B------:R-:W-:Y:S01]  /*2950*/  IMAD.IADD R29, R103, 0x1, R29 ;  /* 0x00000001671d7824 */ /* 0x000fe200078e021d */
[----:B------:R-:W-:Y:S01]  /*2960*/  LOP3.LUT R38, R53, 0x70, R38, 0xf8, !PT ;  /* 0x0000007035267812 */ /* 0x000fe200078ef826 */
[----:B------:R-:W-:Y:S01]  /*2970*/  VIADD R4, R18, 0x40 ;  /* 0x0000004012047836 */ /* 0x000fe20000000000 */
[----:B------:R-:W-:Y:S01]  /*2980*/  LOP3.LUT R115, R40, R43, RZ, 0x3c, !PT ;  /* 0x0000002b28737212 */ /* 0x000fe200078e3cff */
[----:B------:R-:W-:Y:S01]  /*2990*/  IMAD.IADD R40, R45, 0x1, R49 ;  /* 0x000000012d287824 */ /* 0x000fe200078e0231 */
[----:B------:R-:W-:-:S02]  /*29a0*/  IADD3 R39, P0, R44, R102, RZ ;  /* 0x000000662c277210 */ /* 0x000fc40007f1e0ff */
[----:B------:R-:W-:Y:S02]  /*29b0*/  LOP3.LUT R114, R41, R140, RZ, 0x3c, !PT ;  /* 0x0000008c29727212 */ /* 0x000fe400078e3cff */
[----:B------:R-:W-:Y:S01]  /*29c0*/  LOP3.LUT R52, R52, 0xfffffc00, RZ, 0xc0, !PT ;  /* 0xfffffc0034347812 */ /* 0x000fe200078ec0ff */
[----:B------:R-:W-:Y:S01]  /*29d0*/  IMAD.X R106, R29, 0x1, R40, P0 ;  /* 0x000000011d6a7824 */ /* 0x000fe200000e0628 */
[----:B------:R-:W-:Y:S02]  /*29e0*/  LOP3.LUT R113, R38, R139, RZ, 0x3c, !PT ;  /* 0x0000008b26717212 */ /* 0x000fe400078e3cff */
[----:B------:R-:W-:Y:S02]  /*29f0*/  IADD3 R41, P3, R44, 0x40, RZ ;  /* 0x000000402c297810 */ /* 0x000fe40007f7e0ff */
[----:B------:R-:W-:Y:S01]  /*2a00*/  IADD3 R43, P2, R39, 0x40, RZ ;  /* 0x00000040272b7810 */ /* 0x000fe20007f5e0ff */
[----:B------:R-:W-:Y:S01]  /*2a10*/  IMAD.IADD R32, R89, 0x1, R33 ;  /* 0x0000000159207824 */ /* 0x000fe200078e0221 */
[----:B------:R-:W-:Y:S01]  /*2a20*/  SHF.R.S32.HI R38, RZ, 0x1f, R37 ;  /* 0x0000001fff267819 */ /* 0x000fe20000011425 */
[----:B------:R-:W-:Y:S01]  /*2a30*/  IMAD.IADD R34, R95, 0x1, R35 ;  /* 0x000000015f227824 */ /* 0x000fe200078e0223 */
[----:B------:R-:W-:Y:S01]  /*2a40*/  ISETP.GE.AND P0, PT, R18, UR4, PT ;  /* 0x0000000412007c0c */ /* 0x000fe2000bf06270 */
[----:B------:R-:W-:Y:S01]  /*2a50*/  IMAD.IADD R30, R52, 0x1, R30 ;  /* 0x00000001341e7824 */ /* 0x000fe200078e021e */
[----:B------:R-:W-:Y:S01]  /*2a60*/  ISETP.GE.AND P1, PT, R4, UR4, PT ;  /* 0x0000000404007c0c */ /* 0x000fe2000bf26270 */
[----:B------:R-:W-:-:S02]  /*2a70*/  IMAD.IADD R33, R33, 0x1, R91 ;  /* 0x0000000121217824 */ /* 0x000fc400078e025b */
[----:B------:R-:W-:Y:S02]  /*2a80*/  IMAD.IADD R35, R35, 0x1, R97 ;  /* 0x0000000123237824 */ /* 0x000fe400078e0261 */
[----:B------:R-:W-:Y:S02]  /*2a90*/  IMAD.IADD R116, R52, 0x1, R116 ;  /* 0x0000000134747824 */ /* 0x000fe400078e0274 */
[----:B------:R-:W-:Y:S02]  /*2aa0*/  IMAD.IADD R115, R51, 0x1, R115 ;  /* 0x0000000133737824 */ /* 0x000fe400078e0273 */
[----:B---3--:R-:W-:Y:S02]  /*2ab0*/  IMAD.IADD R114, R50, 0x1, R114 ;  /* 0x0000000132727824 */ /* 0x008fe400078e0272 */
[----:B----4-:R-:W-:Y:S02]  /*2ac0*/  IMAD.IADD R113, R48, 0x1, R113 ;  /* 0x0000000130717824 */ /* 0x010fe400078e0271 */
[----:B------:R-:W-:-:S02]  /*2ad0*/  IMAD.X R107, RZ, RZ, R40, P3 ;  /* 0x000000ffff6b7224 */ /* 0x000fc400018e0628 */
[----:B------:R-:W-:Y:S02]  /*2ae0*/  IMAD.X R108, RZ, RZ, R106, P2 ;  /* 0x000000ffff6c7224 */ /* 0x000fe400010e066a */
[----:B------:R-:W-:Y:S01]  /*2af0*/  IMAD.IADD R109, R47, 0x1, R109 ;  /* 0x000000012f6d7824 */ /* 0x000fe200078e026d */
[----:B------:R-:W-:Y:S06]  /*2b00*/  @!P6 BAR.SYNC.DEFER_BLOCKING 0x9, 0x100 ;  /* 0x024400000000eb1d */ /* 0x000fec0000010000 */
.L_x_8345:
[----:B------:R-:W0:Y:S01]  /*2b10*/  LDC R128, c[0x0][0x3f4] ;  /* 0x0000fd00ff807b82 */ /* 0x000e220000000800 */
        /* <DEDUP_REMOVED lines=52> */
.L_x_8266:
[----:B------:R-:W-:Y:S05]  /*2e60*/  BSYNC B1 ;  /* 0x0000000000017941 */ /* 0x000fea0003800000 */
.L_x_8265:
        /* <DEDUP_REMOVED lines=38> */
.L_x_8268:
[----:B------:R-:W-:Y:S05]  /*30d0*/  BSYNC B1 ;  /* 0x0000000000017941 */ /* 0x000fea0003800000 */
.L_x_8267:
        /* <DEDUP_REMOVED lines=26> */
.L_x_8270:
[----:B------:R-:W-:Y:S05]  /*3280*/  BSYNC B1 ;  /* 0x0000000000017941 */ /* 0x000fea0003800000 */
.L_x_8269:
        /* <DEDUP_REMOVED lines=31> */
.L_x_8272:
[----:B------:R-:W-:Y:S05]  /*3480*/  BSYNC B1 ;  /* 0x0000000000017941 */ /* 0x000fea0003800000 */
.L_x_8271:
[----:B------:R-:W-:Y:S01]  /*3490*/  ULOP3.LUT UR4, UR60, 0x1, URZ, 0xfc, !UPT ;  /* 0x000000013c047892 */ /* 0x000fe2000f8efc3f */
[----:B------:R-:W-:Y:S02]  /*34a0*/  IMAD.MOV.U32 R153, RZ, RZ, R78 ;  /* 0x000000ffff997224 */ /* 0x000fe400078e004e */
[----:B------:R-:W-:Y:S01]  /*34b0*/  IMAD.MOV.U32 R154, RZ, RZ, R82 ;  /* 0x000000ffff9a7224 */ /* 0x000fe200078e0052 */
[----:B------:R-:W-:Y:S01]  /*34c0*/  UISETP.NE.AND UP0, UPT, UR4, 0x3, UPT ;  /* 0x000000030400788c */ /* 0x000fe2000bf05270 */
[----:B-----5:R-:W-:Y:S02]  /*34d0*/  IMAD.MOV.U32 R146, RZ, RZ, R68 ;  /* 0x000000ffff927224 */ /* 0x020fe400078e0044 */
[----:B------:R-:W-:Y:S02]  /*34e0*/  IMAD.MOV.U32 R149, RZ, RZ, R72 ;  /* 0x000000ffff957224 */ /* 0x000fe400078e0048 */
[----:B------:R-:W-:Y:S01]  /*34f0*/  IMAD.MOV.U32 R148, RZ, RZ, R70 ;  /* 0x000000ffff947224 */ /* 0x000fe200078e0046 */
[----:B------:R-:W-:Y:S01]  /*3500*/  PLOP3.LUT P5, PT, PT, PT, UP0, 0x80, 0x0 ;  /* 0x000000000000781c */ /* 0x000fe20003faf008 */
        /* <DEDUP_REMOVED lines=11> */
.L_x_8273:
[----:B------:R-:W-:Y:S01]  /*35c0*/  IMAD R110, R17, 0x8, R16 ;  /* 0x00000008116e7824 */ /* 0x000fe200078e0210 */
[----:B------:R-:W-:Y:S01]  /*35d0*/  SHF.L.U32 R125, R237, 0x1f, RZ ;  /* 0x0000001fed7d7819 */ /* 0x000fe200000006ff */
[----:B------:R-:W-:Y:S03]  /*35e0*/  BSSY B1, `(.L_x_8274) ;  /* 0x0000003000017945 */ /* 0x000fe60003800000 */
[----:B------:R-:W1:Y:S02]  /*35f0*/  SYNCS.PHASECHK.TRANS64.TRYWAIT P6, [R110+URZ+0x2e890], R125 ;  /* 0x02e8907d6e0075a7 */ /* 0x000e6400080c017f */
[----:B-1----:R-:W-:Y:S05]  /*3600*/  @!P6 BRA `(.L_x_8275) ;  /* 0x0000029c00dce947 */ /* 0x002fea0003800000 */
.L_x_8581:
[----:B------:R-:W-:Y:S05]  /*3610*/  BSYNC B1 ;  /* 0x0000000000017941 */ /* 0x000fea0003800000 */
.L_x_8274:
[----:B------:R-:W-:Y:S01]  /*3620*/  BSSY B1, `(.L_x_8276) ;  /* 0x00000f8000017945 */ /* 0x000fe20003800000 */
[----:B------:R-:W-:-:S03]  /*3630*/  IMAD R147, R17, 0x7000, R30 ;  /* 0x0000700011937824 */ /* 0x000fc600078e021e */
        /* <DEDUP_REMOVED lines=39> */
[--C-:B------:R-:W-:Y:S01]  /*38b0*/  HADD2.F32 R156, -RZ, R49.reuse.H1_H1 ;  /* 0x30000031ff9c7230 */ /* 0x100fe20000004100 */
[----:B------:R-:W-:Y:S01]  /*38c0*/  F2FP.F16.E4M3.UNPACK_B R154, R154 ;  /* 0x0000009aff9a723e */ /* 0x000fe200020006ff */
[----:B------:R-:W-:Y:S02]  /*38d0*/  HADD2.F32 R155, -RZ, R49.H0_H0 ;  /* 0x20000031ff9b7230 */ /* 0x000fe40000004100 */
[----:B------:R-:W-:Y:S01]  /*38e0*/  FFMA.FTZ R49, R83, R158, R162 ;  /* 0x0000009e53317223 */ /* 0x000fe200000100a2 */
[----:B------:R-:W-:Y:S02]  /*38f0*/  HADD2.F32 R157, -RZ, R157.H1_H1 ;  /* 0x3000009dff9d7230 */ /* 0x000fe40000004100 */
[----:B------:R-:W-:Y:S01]  /*3900*/  FMUL.FTZ R164, R156, R160 ;  /* 0x000000a09ca47220 */ /* 0x000fe20000410000 */
[----:B------:R-:W-:Y:S01]  /*3910*/  F2FP.F16.E4M3.UNPACK_B R83, R82.H1 ;  /* 0x00000052ff53723e */ /* 0x000fe200030006ff */
[C---:B------:R-:W-:Y:S01]  /*3920*/  FMUL.FTZ R159, R155.reuse, R160 ;  /* 0x000000a09b9f7220 */ /* 0x040fe20000410000 */
[----:B------:R-:W-:Y:S01]  /*3930*/  FFMA.FTZ R48, R48, R158, -R161 ;  /* 0x0000009e30307223 */ /* 0x000fe200000108a1 */
[----:B------:R-:W-:Y:S01]  /*3940*/  F2FP.F16.E4M3.UNPACK_B R82, R82 ;  /* 0x00000052ff52723e */ /* 0x000fe200020006ff */
[-C--:B------:R-:W-:Y:S01]  /*3950*/  FFMA.FTZ R164, R155, R157.reuse, -R164 ;  /* 0x0000009d9ba47223 */ /* 0x080fe200000108a4 */
[----:B------:R-:W-:Y:S01]  /*3960*/  FFMA.FTZ R161, R156, R157, R159 ;  /* 0x0000009d9ca17223 */ /* 0x000fe2000001009f */
[--C-:B------:R-:W-:Y:S01]  /*3970*/  HADD2.F32 R157, -RZ, R154.reuse.H1_H1 ;  /* 0x3000009aff9d7230 */ /* 0x100fe20000004100 */
[----:B------:R-:W-:Y:S01]  /*3980*/  F2FP.F16.E4M3.UNPACK_B R156, R143 ;  /* 0x0000008fff9c723e */ /* 0x000fe200020006ff */
[----:B------:R-:W-:Y:S01]  /*3990*/  HADD2.F32 R158, -RZ, R154.H0_H0 ;  /* 0x2000009aff9e7230 */ /* 0x000fe20000004100 */
[----:B------:R-:W-:Y:S01]  /*39a0*/  F2FP.F16.E4M3.UNPACK_B R163, R81.H1 ;  /* 0x00000051ffa3723e */ /* 0x000fe200030006ff */
[----:B------:R-:W-:-:S02]  /*39b0*/  HADD2.F32 R154, -RZ, R83.H0_H0 ;  /* 0x20000053ff9a7230 */ /* 0x000fc40000004100 */
[----:B------:R-:W-:Y:S02]  /*39c0*/  HADD2.F32 R155, -RZ, R83.H1_H1 ;  /* 0x30000053ff9b7230 */ /* 0x000fe40000004100 */
[--C-:B------:R-:W-:Y:S02]  /*39d0*/  HADD2.F32 R143, -RZ, R82.reuse.H1_H1 ;  /* 0x30000052ff8f7230 */ /* 0x100fe40000004100 */
[-C--:B------:R-:W-:Y:S01]  /*39e0*/  FMUL.FTZ R162, R154, R157.reuse ;  /* 0x0000009d9aa27220 */ /* 0x080fe20000410000 */
[----:B------:R-:W-:Y:S02]  /*39f0*/  HADD2.F32 R83, -RZ, R82.H0_H0 ;  /* 0x20000052ff537230 */ /* 0x000fe40000004100 */
[----:B------:R-:W-:Y:S01]  /*3a00*/  FMUL.FTZ R159, R155, R157 ;  /* 0x0000009d9b9f7220 */ /* 0x000fe20000410000 */
        /* <DEDUP_REMOVED lines=8> */
[----:B------:R-:W-:Y:S01]  /*3a90*/  F2FP.F16.E4M3.UNPACK_B R156, R51.H1 ;  /* 0x00000033ff9c723e */ /* 0x000fe200030006ff */
[----:B------:R-:W-:Y:S01]  /*3aa0*/  HADD2.F32 R160, -RZ, R163.H1_H1 ;  /* 0x300000a3ffa07230 */ /* 0x000fe20000004100 */
[----:B------:R-:W-:Y:S02]  /*3ab0*/  F2FP.SATFINITE.E4M3.F32.PACK_AB_MERGE_C R154, R155, R154, RZ ;  /* 0x0000009a9b9a723e */ /* 0x000fe400048070ff */
[----:B------:R-:W-:Y:S01]  /*3ac0*/  F2FP.F16.E4M3.UNPACK_B R155, R50.H1 ;  /* 0x00000032ff9b723e */ /* 0x000fe200030006ff */
[--C-:B------:R-:W-:Y:S01]  /*3ad0*/  HADD2.F32 R157, -RZ, R156.reuse.H0_H0 ;  /* 0x2000009cff9d7230 */ /* 0x100fe20000004100 */
[----:B------:R-:W-:Y:S01]  /*3ae0*/  F2FP.F16.E4M3.UNPACK_B R162, R81 ;  /* 0x00000051ffa2723e */ /* 0x000fe200020006ff */
[----:B------:R-:W-:Y:S01]  /*3af0*/  HADD2.F32 R156, -RZ, R156.H1_H1 ;  /* 0x3000009cff9c7230 */ /* 0x000fe20000004100 */
[----:B------:R-:W-:Y:S01]  /*3b00*/  F2FP.SATFINITE.E4M3.F32.PACK_AB_MERGE_C R143, R161, R164, RZ ;  /* 0x000000a4a18f723e */ /* 0x000fe200048070ff */
[--C-:B------:R-:W-:Y:S01]  /*3b10*/  HADD2.F32 R81, -RZ, R155.reuse.H1_H1 ;  /* 0x3000009bff517230 */ /* 0x100fe20000004100 */
[-C--:B------:R-:W-:Y:S01]  /*3b20*/  F2FP.F16.E4M3.UNPACK_B R159, R80.reuse.H1 ;  /* 0x00000050ff9f723e */ /* 0x080fe200030006ff */
[----:B------:R-:W-:Y:S01]  /*3b30*/  HADD2.F32 R164, -RZ, R162.H1_H1 ;  /* 0x300000a2ffa47230 */ /* 0x000fe20000004100 */
[----:B------:R-:W-:Y:S01]  /*3b40*/  F2FP.F16.E4M3.UNPACK_B R158, R80 ;  /* 0x00000050ff9e723e */ /* 0x000fe200020006ff */
[----:B------:R-:W-:-:S02]  /*3b50*/  HADD2.F32 R155, -RZ, R155.H0_H0 ;  /* 0x2000009bff9b7230 */ /* 0x000fc40000004100 */
[CC--:B------:R-:W-:Y:S01]  /*3b60*/  FMUL.FTZ R80, R156.reuse, R160.reuse ;  /* 0x000000a09c507220 */ /* 0x0c0fe20000410000 */
[----:B------:R-:W-:Y:S02]  /*3b70*/  HADD2.F32 R161, -RZ, R159.H1_H1 ;  /* 0x3000009fffa17230 */ /* 0x000fe40000004100 */
[----:B------:R-:W-:Y:S01]  /*3b80*/  FMUL.FTZ R165, R157, R160 ;  /* 0x000000a09da57220 */ /* 0x000fe20000410000 */
[----:B------:R-:W-:Y:S02]  /*3b90*/  HADD2.F32 R160, -RZ, R158.H1_H1 ;  /* 0x3000009effa07230 */ /* 0x000fe40000004100 */
[-C--:B------:R-:W-:Y:S01]  /*3ba0*/  FMUL.FTZ R166, R81, R164.reuse ;  /* 0x000000a451a67220 */ /* 0x080fe20000410000 */
[----:B------:R-:W-:Y:S01]  /*3bb0*/  F2FP.F16.E4M3.UNPACK_B R51, R51 ;  /* 0x00000033ff33723e */ /* 0x000fe200020006ff */
[----:B------:R-:W-:Y:S01]  /*3bc0*/  FMUL.FTZ R164, R155, R164 ;  /* 0x000000a49ba47220 */ /* 0x000fe20000410000 */
[----:B------:R-:W-:Y:S01]  /*3bd0*/  F2FP.F16.E4M3.UNPACK_B R50, R50 ;  /* 0x00000032ff32723e */ /* 0x000fe200020006ff */
[-C--:B------:R-:W-:Y:S01]  /*3be0*/  FFMA.FTZ R80, R157, R161.reuse, -R80 ;  /* 0x000000a19d507223 */ /* 0x080fe20000010850 */
        /* <DEDUP_REMOVED lines=9> */
[--C-:B------:R-:W-:Y:S01]  /*3c80*/  HADD2.F32 R51, -RZ, R50.reuse.H0_H0 ;  /* 0x20000032ff337230 */ /* 0x100fe20000004100 */
[----:B------:R-:W-:Y:S01]  /*3c90*/  F2FP.SATFINITE.E4M3.F32.PACK_AB_MERGE_C R48, R83, R82, R154 ;  /* 0x000000525330723e */ /* 0x000fe2000480709a */
[----:B------:R-:W-:-:S02]  /*3ca0*/  HADD2.F32 R50, -RZ, R50.H1_H1 ;  /* 0x30000032ff327230 */ /* 0x000fc40000004100 */
[-C--:B------:R-:W-:Y:S01]  /*3cb0*/  FMUL.FTZ R164, R155, R160.reuse ;  /* 0x000000a09ba47220 */ /* 0x080fe20000410000 */
[----:B------:R-:W-:Y:S02]  /*3cc0*/  HADD2.F32 R162, -RZ, R162.H0_H0 ;  /* 0x200000a2ffa27230 */ /* 0x000fe40000004100 */
[----:B------:R-:W-:Y:S01]  /*3cd0*/  FMUL.FTZ R168, R81, R160 ;  /* 0x000000a051a87220 */ /* 0x000fe20000410000 */
[----:B------:R-:W-:Y:S02]  /*3ce0*/  HADD2.F32 R156, -RZ, R159.H0_H0 ;  /* 0x2000009fff9c7230 */ /* 0x000fe40000004100 */
[----:B------:R-:W-:Y:S02]  /*3cf0*/  HADD2.F32 R158, -RZ, R158.H0_H0 ;  /* 0x2000009eff9e7230 */ /* 0x000fe40000004100 */
[CC--:B------:R-:W-:Y:S01]  /*3d00*/  FMUL.FTZ R160, R50.reuse, R162.reuse ;  /* 0x000000a232a07220 */ /* 0x0c0fe20000410000 */
[----:B------:R-:W-:Y:S01]  /*3d10*/  FMUL.FTZ R157, R51, R162 ;  /* 0x000000a2339d7220 */ /* 0x000fe20000410000 */
[-C--:B------:R-:W-:Y:S01]  /*3d20*/  FFMA.FTZ R164, R81, R156.reuse, -R164 ;  /* 0x0000009c51a47223 */ /* 0x080fe200000108a4 */
[----:B------:R-:W-:Y:S01]  /*3d30*/  FFMA.FTZ R155, R155, R156, R168 ;  /* 0x0000009c9b9b7223 */ /* 0x000fe200000100a8 */
[-C--:B------:R-:W-:Y:S01]  /*3d40*/  FFMA.FTZ R160, R51, R158.reuse, -R160 ;  /* 0x0000009e33a07223 */ /* 0x080fe200000108a0 */
[----:B------:R-:W-:-:S03]  /*3d50*/  FFMA.FTZ R157, R50, R158, R157 ;  /* 0x0000009e329d7223 */ /* 0x000fc6000001009d */
[----:B------:R-:W-:Y:S02]  /*3d60*/  F2FP.SATFINITE.E4M3.F32.PACK_AB_MERGE_C R51, R155, R164, R80 ;  /* 0x000000a49b33723e */ /* 0x000fe40004807050 */
[----:B------:R-:W-:-:S07]  /*3d70*/  F2FP.SATFINITE.E4M3.F32.PACK_AB_MERGE_C R50, R157, R160, R161 ;  /* 0x000000a09d32723e */ /* 0x000fce00048070a1 */
.L_x_8281:
[----:B------:R-:W-:Y:S05]  /*3d80*/  BSYNC B3 ;  /* 0x0000000000037941 */ /* 0x000fea0003800000 */
.L_x_8280:
[----:B------:R-:W-:Y:S01]  /*3d90*/  ULDC.64 UR4, c[0x0][0x2e8] ;  /* 0x0000ba0000047ab9 */ /* 0x000fe20000000a00 */
[----:B------:R-:W-:Y:S01]  /*3da0*/  ULDC.64 UR6, c[0x0][0x208] ;  /* 0x0000820000067ab9 */ /* 0x000fe20000000a00 */
[----:B------:R-:W-:-:S04]  /*3db0*/  IADD3 R80, P2, P6, R152, UR4, R44 ;  /* 0x0000000498507c10 */ /* 0x000fc8000fe5e02c */
[----:B------:R-:W-:-:S05]  /*3dc0*/  IADD3.X R81, R151, UR5, R40, P2, P6 ;  /* 0x0000000597517c10 */ /* 0x000fca00097ec428 */
[----:B--2---:R2:W-:Y:S04]  /*3dd0*/  STG.E.128 desc[UR6][R80.64], R48 ;  /* 0x0000003050007986 */ /* 0x0045e8000c101d06 */
.L_x_8279:
[----:B------:R-:W-:Y:S05]  /*3de0*/  BSYNC B2 ;  /* 0x0000000000027941 */ /* 0x000fea0003800000 */
.L_x_8278:
[----:B------:R-:W-:Y:S05]  /*3df0*/  @P1 BRA `(.L_x_8277) ;  /* 0x0000000400e81947 */ /* 0x000fea0003800000 */
[----:B------:R-:W-:Y:S01]  /*3e00*/  LOP3.LUT P2, RZ, R229, 0x4, RZ, 0xc0, !PT ;  /* 0x00000004e5ff7812 */ /* 0x000fe2000784c0ff */
[C---:B0-2---:R-:W-:Y:S01]  /*3e10*/  VIADD R49, R147.reuse, 0x40 ;  /* 0x0000004093317836 */ /* 0x045fe20000000000 */
[----:B------:R-:W-:Y:S11]  /*3e20*/  BSSY B2, `(.L_x_8282) ;  /* 0x0000072000027945 */ /* 0x000ff60003800000 */
[----:B------:R-:W-:Y:S01]  /*3e30*/  @P2 VIADD R49, R147, 0xffffffc0 ;  /* 0xffffffc093312836 */ /* 0x000fe20000000000 */
[----:B------:R-:W-:-:S03]  /*3e40*/  ISETP.GE.AND P2, PT, R230, R128, PT ;  /* 0x00000080e600720c */ /* 0x000fc60003f46270 */
[----:B------:R-:W-:-:S06]  /*3e50*/  IMAD.IADD R49, R16, 0x1, R49 ;  /* 0x0000000110317824 */ /* 0x000fcc00078e0231 */
[----:B------:R-:W0:Y:S04]  /*3e60*/  LDS.128 R48, [R49+0x20400] ;  /* 0x0204000031307984 */ /* 0x000e280000000c00 */
        /* <DEDUP_REMOVED lines=13> */
[----:B0-----:R-:W-:Y:S01]  /*3f40*/  IMAD.MOV.U32 R77, RZ, RZ, R49 ;  /* 0x000000ffff4d7224 */ /* 0x001fe200078e0031 */
        /* <DEDUP_REMOVED lines=30> */
[----:B------:R-:W-:Y:S01]  /*4130*/  HADD2.F32 R83, -RZ, R153.H1_H1 ;  /* 0x30000099ff537230 */ /* 0x000fe20000004100 */
        /* <DEDUP_REMOVED lines=8> */
[----:B------:R-:W-:Y:S02]  /*41c0*/  HADD2.F32 R153, -RZ, R153.H0_H0 ;  /* 0x20000099ff997230 */ /* 0x000fe40000004100 */
[--C-:B------:R-:W-:Y:S02]  /*41d0*/  HADD2.F32 R78, -RZ, R134.reuse.H1_H1 ;  /* 0x30000086ff4e7230 */ /* 0x100fe40000004100 */
[----:B------:R-:W-:-:S02]  /*41e0*/  HADD2.F32 R134, -RZ, R134.H0_H0 ;  /* 0x20000086ff867230 */ /* 0x000fc40000004100 */
[-C--:B------:R-:W-:Y:S01]  /*41f0*/  FMUL.FTZ R154, R80, R153.reuse ;  /* 0x00000099509a7220 */ /* 0x080fe20000410000 */
[----:B------:R-:W-:Y:S01]  /*4200*/  FMUL.FTZ R153, R79, R153 ;  /* 0x000000994f997220 */ /* 0x000fe20000410000 */
[-C--:B------:R-:W-:Y:S01]  /*4210*/  FFMA.FTZ R82, R82, R78.reuse, R83 ;  /* 0x0000004e52527223 */ /* 0x080fe20000010053 */
[----:B------:R-:W-:Y:S01]  /*4220*/  FFMA.FTZ R81, R81, R78, -R156 ;  /* 0x0000004e51517223 */ /* 0x000fe2000001089c */
[----:B------:R-:W-:Y:S01]  /*4230*/  F2FP.F16.E4M3.UNPACK_B R83, R51.H1 ;  /* 0x00000033ff53723e */ /* 0x000fe200030006ff */
[----:B------:R-:W-:Y:S01]  /*4240*/  FFMA.FTZ R78, R79, R134, -R154 ;  /* 0x000000864f4e7223 */ /* 0x000fe2000001089a */
[----:B------:R-:W-:Y:S01]  /*4250*/  F2FP.F16.E4M3.UNPACK_B R156, R76.H1 ;  /* 0x0000004cff9c723e */ /* 0x000fe200030006ff */
[----:B------:R-:W-:Y:S01]  /*4260*/  FFMA.FTZ R79, R80, R134, R153 ;  /* 0x00000086504f7223 */ /* 0x000fe20000010099 */
[----:B------:R-:W-:Y:S01]  /*4270*/  F2FP.SATFINITE.E4M3.F32.PACK_AB_MERGE_C R80, R158, R143, RZ ;  /* 0x0000008f9e50723e */ /* 0x000fe200048070ff */
[--C-:B------:R-:W-:Y:S01]  /*4280*/  HADD2.F32 R134, -RZ, R83.reuse.H0_H0 ;  /* 0x20000053ff867230 */ /* 0x100fe20000004100 */
[----:B------:R-:W-:Y:S01]  /*4290*/  F2FP.SATFINITE.E4M3.F32.PACK_AB_MERGE_C R81, R82, R81, RZ ;  /* 0x000000515251723e */ /* 0x000fe200048070ff */
[----:B------:R-:W-:Y:S01]  /*42a0*/  HADD2.F32 R83, -RZ, R83.H1_H1 ;  /* 0x30000053ff537230 */ /* 0x000fe20000004100 */
[-C--:B------:R-:W-:Y:S01]  /*42b0*/  F2FP.F16.E4M3.UNPACK_B R153, R49.reuse.H1 ;  /* 0x00000031ff99723e */ /* 0x080fe200030006ff */
[----:B------:R-:W-:Y:S01]  /*42c0*/  HADD2.F32 R158, -RZ, R156.H1_H1 ;  /* 0x3000009cff9e7230 */ /* 0x000fe20000004100 */
[----:B------:R-:W-:Y:S01]  /*42d0*/  F2FP.F16.E4M3.UNPACK_B R82, R50.H1 ;  /* 0x00000032ff52723e */ /* 0x000fe200030006ff */
        /* <DEDUP_REMOVED lines=38> */
.L_x_8283:
[----:B------:R-:W-:Y:S05]  /*4540*/  BSYNC B2 ;  /* 0x0000000000027941 */ /* 0x000fea0003800000 */
.L_x_8282:
[----:B------:R-:W-:Y:S01]  /*4550*/  ULDC.64 UR4, c[0x0][0x2e8] ;  /* 0x0000ba0000047ab9 */ /* 0x000fe20000000a00 */
[----:B------:R-:W-:Y:S01]  /*4560*/  ULDC.64 UR6, c[0x0][0x208] ;  /* 0x0000820000067ab9 */ /* 0x000fe20000000a00 */
[----:B------:R-:W-:-:S04]  /*4570*/  IADD3 R76, P2, P6, R41, UR4, R152 ;  /* 0x00000004294c7c10 */ /* 0x000fc8000fe5e098 */
[----:B------:R-:W-:-:S05]  /*4580*/  IADD3.X R77, R107, UR5, R151, P2, P6 ;  /* 0x000000056b4d7c10 */ /* 0x000fca00097ec497 */
[----:B0-----:R3:W-:Y:S04]  /*4590*/  STG.E.128 desc[UR6][R76.64], R48 ;  /* 0x000000304c007986 */ /* 0x0017e8000c101d06 */
.L_x_8277:
[----:B------:R-:W-:Y:S05]  /*45a0*/  BSYNC B1 ;  /* 0x0000000000017941 */ /* 0x000fea0003800000 */
.L_x_8276:
        /* <DEDUP_REMOVED lines=70> */
[----:B------:R-:W-:-:S02]  /*4a10*/  F2FP.F16.E4M3.UNPACK_B R149, R73.H1 ;  /* 0x00000049ff95723e */ /* 0x000fc400030006ff */
[----:B------:R-:W-:Y:S01]  /*4a20*/  F2FP.SATFINITE.E4M3.F32.PACK_AB_MERGE_C R155, R83, R134, RZ ;  /* 0x00000086539b723e */ /* 0x000fe200048070ff */
[--C-:B------:R-:W-:Y:S01]  /*4a30*/  HADD2.F32 R81, -RZ, R80.reuse.H0_H0 ;  /* 0x20000050ff517230 */ /* 0x100fe20000004100 */
[----:B------:R-:W-:Y:S01]  /*4a40*/  F2FP.F16.E4M3.UNPACK_B R83, R72.H1 ;  /* 0x00000048ff53723e */ /* 0x000fe200030006ff */
[----:B------:R-:W-:Y:S01]  /*4a50*/  HADD2.F32 R80, -RZ, R80.H1_H1 ;  /* 0x30000050ff507230 */ /* 0x000fe20000004100 */
[----:B------:R-:W-:Y:S01]  /*4a60*/  F2FP.SATFINITE.E4M3.F32.PACK_AB_MERGE_C R78, R152, R143, RZ ;  /* 0x0000008f984e723e */ /* 0x000fe200048070ff */
[----:B------:R-:W-:Y:S01]  /*4a70*/  HADD2.F32 R151, -RZ, R149.H1_H1 ;  /* 0x30000095ff977230 */ /* 0x000fe20000004100 */
[----:B------:R-:W-:Y:S01]  /*4a80*/  F2FP.F16.E4M3.UNPACK_B R79, R50.H1 ;  /* 0x00000032ff4f723e */ /* 0x000fe200030006ff */
[----:B------:R-:W-:Y:S01]  /*4a90*/  HADD2.F32 R134, -RZ, R83.H1_H1 ;  /* 0x30000053ff867230 */ /* 0x000fe20000004100 */
[----:B------:R-:W-:Y:S01]  /*4aa0*/  F2FP.F16.E4M3.UNPACK_B R143, R73 ;  /* 0x00000049ff8f723e */ /* 0x000fe200020006ff */
[----:B------:R-:W-:Y:S01]  /*4ab0*/  HADD2.F32 R149, -RZ, R149.H0_H0 ;  /* 0x20000095ff957230 */ /* 0x000fe20000004100 */
        /* <DEDUP_REMOVED lines=13> */
[----:B------:R-:W-:Y:S01]  /*4b90*/  FFMA.FTZ R152, R79, R72, -R152 ;  /* 0x000000484f987223 */ /* 0x000fe20000010898 */
[----:B------:R-:W-:Y:S01]  /*4ba0*/  FFMA.FTZ R154, R80, R134, R153 ;  /* 0x00000086509a7223 */ /* 0x000fe20000010099 */
[----:B------:R-:W-:Y:S01]  /*4bb0*/  FFMA.FTZ R79, R73, R72, R150 ;  /* 0x00000048494f7223 */ /* 0x000fe20000010096 */
[--C-:B------:R-:W-:Y:S01]  /*4bc0*/  HADD2.F32 R72, -RZ, R51.reuse.H0_H0 ;  /* 0x20000033ff487230 */ /* 0x100fe20000004100 */
[----:B------:R-:W-:Y:S01]  /*4bd0*/  F2FP.SATFINITE.E4M3.F32.PACK_AB_MERGE_C R49, R49, R48, R78 ;  /* 0x000000303131723e */ /* 0x000fe2000480704e */
[----:B------:R-:W-:Y:S01]  /*4be0*/  HADD2.F32 R73, -RZ, R51.H1_H1 ;  /* 0x30000033ff497230 */ /* 0x000fe20000004100 */
[----:B------:R-:W-:Y:S01]  /*4bf0*/  F2FP.SATFINITE.E4M3.F32.PACK_AB_MERGE_C R151, R154, R151, RZ ;  /* 0x000000979a97723e */ /* 0x000fe200048070ff */
[--C-:B------:R-:W-:Y:S02]  /*4c00*/  HADD2.F32 R51, -RZ, R50.reuse.H0_H0 ;  /* 0x20000032ff337230 */ /* 0x100fe40000004100 */
[----:B------:R-:W-:Y:S01]  /*4c10*/  FMUL.FTZ R134, R72, R149 ;  /* 0x0000009548867220 */ /* 0x000fe20000410000 */
[----:B------:R-:W-:-:S02]  /*4c20*/  HADD2.F32 R50, -RZ, R50.H1_H1 ;  /* 0x30000032ff327230 */ /* 0x000fc40000004100 */
        /* <DEDUP_REMOVED lines=13> */
.L_x_8289:
[----:B------:R-:W-:Y:S05]  /*4d00*/  BSYNC B3 ;  /* 0x0000000000037941 */ /* 0x000fea0003800000 */
.L_x_8288:
[----:B------:R-:W-:Y:S01]  /*4d10*/  ULDC.64 UR4, c[0x0][0x2e8] ;  /* 0x0000ba0000047ab9 */ /* 0x000fe20000000a00 */
[----:B------:R-:W-:Y:S01]  /*4d20*/  ULDC.64 UR6, c[0x0][0x208] ;  /* 0x0000820000067ab9 */ /* 0x000fe20000000a00 */
[----:B------:R-:W-:-:S04]  /*4d30*/  IADD3 R72, P2, P3, R77, UR4, R44 ;  /* 0x000000044d487c10 */ /* 0x000fc8000fb5e02c */
[----:B------:R-:W-:-:S05]  /*4d40*/  IADD3.X R73, R76, UR5, R40, P2, P3 ;  /* 0x000000054c497c10 */ /* 0x000fca00097e6428 */
[----:B--2---:R3:W-:Y:S04]  /*4d50*/  STG.E.128 desc[UR6][R72.64], R48 ;  /* 0x0000003048007986 */ /* 0x0047e8000c101d06 */
.L_x_8287:
[----:B------:R-:W-:Y:S05]  /*4d60*/  BSYNC B2 ;  /* 0x0000000000027941 */ /* 0x000fea0003800000 */
.L_x_8286:
[----:B------:R-:W-:Y:S05]  /*4d70*/  @P1 BRA `(.L_x_8285) ;  /* 0x0000000400e41947 */ /* 0x000fea0003800000 */
[----:B------:R-:W-:Y:S01]  /*4d80*/  LOP3.LUT P2, RZ, R229, 0x4, RZ, 0xc0, !PT ;  /* 0x00000004e5ff7812 */ /* 0x000fe2000784c0ff */
[C---:B0-23--:R-:W-:Y:S01]  /*4d90*/  VIADD R49, R147.reuse, 0x40 ;  /* 0x0000004093317836 */ /* 0x04dfe20000000000 */
        /* <DEDUP_REMOVED lines=19> */
[----:B0-----:R-:W-:Y:S01]  /*4ed0*/  IMAD.MOV.U32 R69, RZ, RZ, R48 ;  /* 0x000000ffff457224 */ /* 0x001fe200078e0030 */
[----:B------:R-:W-:-:S02]  /*4ee0*/  F2FP.F16.E4M3.UNPACK_B R48, R49 ;  /* 0x00000031ff30723e */ /* 0x000fc400020006ff */
[----:B------:R-:W-:Y:S01]  /*4ef0*/  LOP3.LUT R73, R73, 0xff00, R70, 0xf8, !PT ;  /* 0x0000ff0049497812 */ /* 0x000fe200078ef846 */
[----:B------:R-:W-:Y:S01]  /*4f00*/  IMAD.U32 R70, R74, 0x10000, RZ ;  /* 0x000100004a467824 */ /* 0x000fe200078e00ff */
[----:B------:R-:W-:Y:S01]  /*4f10*/  LOP3.LUT R71, R71, 0xff00, R68, 0xf8, !PT ;  /* 0x0000ff0047477812 */ /* 0x000fe200078ef844 */
[----:B------:R-:W-:Y:S01]  /*4f20*/  IMAD.U32 R68, R78, 0x10000, RZ ;  /* 0x000100004e447824 */ /* 0x000fe200078e00ff */
[----:B------:R-:W-:Y:S01]  /*4f30*/  F2FP.F16.E4M3.UNPACK_B R49, R49.H1 ;  /* 0x00000031ff31723e */ /* 0x000fe200030006ff */
[----:B------:R-:W-:Y:S01]  /*4f40*/  HADD2.F32 R79, -RZ, R72.H0_H0 ;  /* 0x20000048ff4f7230 */ /* 0x000fe20000004100 */
[----:B------:R-:W-:Y:S01]  /*4f50*/  LOP3.LUT R78, R73, 0xff0000, R70, 0xf8, !PT ;  /* 0x00ff0000494e7812 */ /* 0x000fe200078ef846 */
[--C-:B------:R-:W-:Y:S01]  /*4f60*/  HADD2.F32 R70, -RZ, R48.reuse.H1_H1 ;  /* 0x30000030ff467230 */ /* 0x100fe20000004100 */
[----:B------:R-:W-:Y:S01]  /*4f70*/  F2FP.F16.E4M3.UNPACK_B R73, R146.H1 ;  /* 0x00000092ff49723e */ /* 0x000fe200030006ff */
[----:B------:R-:W-:Y:S01]  /*4f80*/  HADD2.F32 R48, -RZ, R48.H0_H0 ;  /* 0x20000030ff307230 */ /* 0x000fe20000004100 */
[----:B------:R-:W-:Y:S01]  /*4f90*/  LOP3.LUT R68, R71, 0xff0000, R68, 0xf8, !PT ;  /* 0x00ff000047447812 */ /* 0x000fe200078ef844 */
[----:B------:R-:W-:-:S02]  /*4fa0*/  HADD2.F32 R74, -RZ, R72.H1_H1 ;  /* 0x30000048ff4a7230 */ /* 0x000fc40000004100 */
[-C--:B------:R-:W-:Y:S01]  /*4fb0*/  FMUL.FTZ R81, R70, R79.reuse ;  /* 0x0000004f46517220 */ /* 0x080fe20000410000 */
        /* <DEDUP_REMOVED lines=16> */
[----:B------:R-:W-:Y:S02]  /*50c0*/  HADD2.F32 R73, -RZ, R70.H1_H1 ;  /* 0x30000046ff497230 */ /* 0x000fe40000004100 */
[----:B------:R-:W-:Y:S02]  /*50d0*/  HADD2.F32 R148, -RZ, R148.H0_H0 ;  /* 0x20000094ff947230 */ /* 0x000fe40000004100 */
[----:B------:R-:W-:Y:S02]  /*50e0*/  HADD2.F32 R72, -RZ, R70.H0_H0 ;  /* 0x20000046ff487230 */ /* 0x000fe40000004100 */
[-C--:B------:R-:W-:Y:S01]  /*50f0*/  FMUL.FTZ R79, R73, R74.reuse ;  /* 0x0000004a494f7220 */ /* 0x080fe20000410000 */
[--C-:B------:R-:W-:Y:S02]  /*5100*/  HADD2.F32 R71, -RZ, R69.reuse.H1_H1 ;  /* 0x30000045ff477230 */ /* 0x100fe40000004100 */
[----:B------:R-:W-:Y:S02]  /*5110*/  HADD2.F32 R70, -RZ, R69.H0_H0 ;  /* 0x20000045ff467230 */ /* 0x000fe40000004100 */
[----:B------:R-:W-:Y:S01]  /*5120*/  FMUL.FTZ R74, R72, R74 ;  /* 0x0000004a484a7220 */ /* 0x000fe20000410000 */
        /* <DEDUP_REMOVED lines=8> */
[----:B------:R-:W-:Y:S02]  /*51b0*/  F2FP.SATFINITE.E4M3.F32.PACK_AB_MERGE_C R146, R81, R80, RZ ;  /* 0x000000505192723e */ /* 0x000fe400048070ff */
[----:B------:R-:W-:-:S02]  /*51c0*/  F2FP.F16.E4M3.UNPACK_B R71, R51.H1 ;  /* 0x00000033ff47723e */ /* 0x000fc400030006ff */
[----:B------:R-:W-:Y:S02]  /*51d0*/  F2FP.F16.E4M3.UNPACK_B R80, R78.H1 ;  /* 0x0000004eff50723e */ /* 0x000fe400030006ff */
        /* <DEDUP_REMOVED lines=45> */
.L_x_8291:
[----:B------:R-:W-:Y:S05]  /*54b0*/  BSYNC B2 ;  /* 0x0000000000027941 */ /* 0x000fea0003800000 */
.L_x_8290:
[----:B------:R-:W-:Y:S01]  /*54c0*/  ULDC.64 UR4, c[0x0][0x2e8] ;  /* 0x0000ba0000047ab9 */ /* 0x000fe20000000a00 */
[----:B------:R-:W-:Y:S01]  /*54d0*/  ULDC.64 UR6, c[0x0][0x208] ;  /* 0x0000820000067ab9 */ /* 0x000fe20000000a00 */
[----:B------:R-:W-:-:S04]  /*54e0*/  IADD3 R68, P2, P3, R41, UR4, R77 ;  /* 0x0000000429447c10 */ /* 0x000fc8000fb5e04d */
[----:B------:R-:W-:-:S05]  /*54f0*/  IADD3.X R69, R107, UR5, R76, P2, P3 ;  /* 0x000000056b457c10 */ /* 0x000fca00097e644c */
[----:B0-----:R4:W-:Y:S04]  /*5500*/  STG.E.128 desc[UR6][R68.64], R48 ;  /* 0x0000003044007986 */ /* 0x0019e8000c101d06 */
.L_x_8285:
[----:B------:R-:W-:Y:S05]  /*5510*/  BSYNC B1 ;  /* 0x0000000000017941 */ /* 0x000fea0003800000 */
.L_x_8284:
[----:B------:R-:W-:Y:S01]  /*5520*/  ISETP.NE.AND P2, PT, R135, RZ, PT ;  /* 0x000000ff8700720c */ /* 0x000fe20003f45270 */
[----:B------:R-:W-:-:S12]  /*5530*/  BSSY B1, `(.L_x_8292) ;  /* 0x00000f6000017945 */ /* 0x000fd80003800000 */
[----:B------:R-:W-:Y:S05]  /*5540*/  @P2 BRA `(.L_x_8293) ;  /* 0x0000000c00d02947 */ /* 0x000fea0003800000 */
[----:B----4-:R-:W-:Y:S01]  /*5550*/  IADD3 R69, P2, P3, R14, R126, R18 ;  /* 0x0000007e0e457210 */ /* 0x010fe20007b5e012 */
[----:B------:R-:W-:Y:S03]  /*5560*/  BSSY B2, `(.L_x_8294) ;  /* 0x0000078000027945 */ /* 0x000fe60003800000 */
[----:B------:R-:W-:Y:S01]  /*5570*/  IADD3.X R68, R26, R129, R19, P2, P3 ;  /* 0x000000811a447210 */ /* 0x000fe200017e6413 */
[----:B------:R-:W-:Y:S08]  /*5580*/  @P0 BRA `(.L_x_8295) ;  /* 0x0000000400d40947 */ /* 0x000ff00003800000 */
        /* <DEDUP_REMOVED lines=111> */
.L_x_8297:
[----:B------:R-:W-:Y:S05]  /*5c80*/  BSYNC B3 ;  /* 0x0000000000037941 */ /* 0x000fea0003800000 */
.L_x_8296:
[----:B------:R-:W-:Y:S01]  /*5c90*/  ULDC.64 UR4, c[0x0][0x2e8] ;  /* 0x0000ba0000047ab9 */ /* 0x000fe20000000a00 */
[----:B------:R-:W-:Y:S01]  /*5ca0*/  ULDC.64 UR6, c[0x0][0x208] ;  /* 0x0000820000067ab9 */ /* 0x000fe20000000a00 */
[----:B------:R-:W-:-:S04]  /*5cb0*/  IADD3 R64, P2, P3, R69, UR4, R44 ;  /* 0x0000000445407c10 */ /* 0x000fc8000fb5e02c */
[----:B------:R-:W-:-:S05]  /*5cc0*/  IADD3.X R65, R68, UR5, R40, P2, P3 ;  /* 0x0000000544417c10 */ /* 0x000fca00097e6428 */
[----:B--2---:R4:W-:Y:S04]  /*5cd0*/  STG.E.128 desc[UR6][R64.64], R48 ;  /* 0x0000003040007986 */ /* 0x0049e8000c101d06 */
.L_x_8295:
[----:B------:R-:W-:Y:S05]  /*5ce0*/  BSYNC B2 ;  /* 0x0000000000027941 */ /* 0x000fea0003800000 */
.L_x_8294:
[----:B------:R-:W-:Y:S05]  /*5cf0*/  @P1 BRA `(.L_x_8293) ;  /* 0x0000000400e41947 */ /* 0x000fea0003800000 */
[----:B------:R-:W-:Y:S01]  /*5d00*/  LOP3.LUT P2, RZ, R229, 0x4, RZ, 0xc0, !PT ;  /* 0x00000004e5ff7812 */ /* 0x000fe2000784c0ff */
[C---:B0-234-:R-:W-:Y:S01]  /*5d10*/  VIADD R49, R147.reuse, 0x40 ;  /* 0x0000004093317836 */ /* 0x05dfe20000000000 */
[----:B------:R-:W-:Y:S11]  /*5d20*/  BSSY B2, `(.L_x_8298) ;  /* 0x0000071000027945 */ /* 0x000ff60003800000 */
[----:B------:R-:W-:Y:S01]  /*5d30*/  @P2 VIADD R49, R147, 0xffffffc0 ;  /* 0xffffffc093312836 */ /* 0x000fe20000000000 */
[----:B------:R-:W-:-:S03]  /*5d40*/  ISETP.GE.AND P2, PT, R230, R128, PT ;  /* 0x00000080e600720c */ /* 0x000fc60003f46270 */
[----:B------:R-:W-:-:S06]  /*5d50*/  IMAD.IADD R49, R16, 0x1, R49 ;  /* 0x0000000110317824 */ /* 0x000fcc00078e0231 */
[----:B------:R-:W0:Y:S04]  /*5d60*/  LDS.128 R48, [R49+0x24400] ;  /* 0x0244000031307984 */ /* 0x000e280000000c00 */
        /* <DEDUP_REMOVED lines=13> */
[----:B0-----:R-:W-:Y:S01]  /*5e40*/  IMAD.MOV.U32 R60, RZ, RZ, R48 ;  /* 0x000000ffff3c7224 */ /* 0x001fe200078e0030 */
        /* <DEDUP_REMOVED lines=94> */
.L_x_8299:
[----:B------:R-:W-:Y:S05]  /*6430*/  BSYNC B2 ;  /* 0x0000000000027941 */ /* 0x000fea0003800000 */
.L_x_8298:
[----:B------:R-:W-:Y:S01]  /*6440*/  ULDC.64 UR4, c[0x0][0x2e8] ;  /* 0x0000ba0000047ab9 */ /* 0x000fe20000000a00 */
[----:B------:R-:W-:Y:S01]  /*6450*/  ULDC.64 UR6, c[0x0][0x208] ;  /* 0x0000820000067ab9 */ /* 0x000fe20000000a00 */
[----:B------:R-:W-:-:S04]  /*6460*/  IADD3 R60, P2, P3, R41, UR4, R69 ;  /* 0x00000004293c7c10 */ /* 0x000fc8000fb5e045 */
[----:B------:R-:W-:-:S05]  /*6470*/  IADD3.X R61, R107, UR5, R68, P2, P3 ;  /* 0x000000056b3d7c10 */ /* 0x000fca00097e6444 */
[----:B0-----:R0:W-:Y:S04]  /*6480*/  STG.E.128 desc[UR6][R60.64], R48 ;  /* 0x000000303c007986 */ /* 0x0011e8000c101d06 */
.L_x_8293:
[----:B------:R-:W-:Y:S05]  /*6490*/  BSYNC B1 ;  /* 0x0000000000017941 */ /* 0x000fea0003800000 */
.L_x_8292:
[----:B------:R-:W-:Y:S05]  /*64a0*/  @P4 BRA `(.L_x_8300) ;  /* 0x0000005c00e84947 */ /* 0x000fea0003800000 */
[----:B------:R-:W-:Y:S01]  /*64b0*/  IADD3 R126, P2, P3, R27, R126, R18 ;  /* 0x0000007e1b7e7210 */ /* 0x000fe20007b5e012 */
[----:B------:R-:W-:Y:S03]  /*64c0*/  BSSY B1, `(.L_x_8301) ;  /* 0x0000078000017945 */ /* 0x000fe60003800000 */
[----:B------:R-:W-:Y:S01]  /*64d0*/  IADD3.X R129, R31, R129, R19, P2, P3 ;  /* 0x000000811f817210 */ /* 0x000fe200017e6413 */
[----:B------:R-:W-:Y:S08]  /*64e0*/  @P0 BRA `(.L_x_8302) ;  /* 0x0000000400d40947 */ /* 0x000ff00003800000 */
[----:B0-234-:R0:W2:Y:S01]  /*64f0*/  LDS.128 R48, [R118+0x26400] ;  /* 0x0264000076307984 */ /* 0x01d0a20000000c00 */
[----:B------:R-:W-:Y:S01]  /*6500*/  ISETP.GE.AND P2, PT, R22, R128, PT ;  /* 0x000000801600720c */ /* 0x000fe20003f46270 */
[----:B------:R-:W-:-:S12]  /*6510*/  BSSY B2, `(.L_x_8303) ;  /* 0x000006d000027945 */ /* 0x000fd80003800000 */
[----:B0-----:R-:W-:Y:S05]  /*6520*/  @P2 BRA `(.L_x_8304) ;  /* 0x0000000400ac2947 */ /* 0x001fea0003800000 */
        /* <DEDUP_REMOVED lines=13> */
[----:B--2---:R-:W-:Y:S01]  /*6600*/  IMAD.MOV.U32 R56, RZ, RZ, R48 ;  /* 0x000000ffff387224 */ /* 0x004fe200078e0030 */
[----:B------:R-:W-:Y:S02]  /*6610*/  LOP3.LUT R59, R59, 0xff00, R60, 0xf8, !PT ;  /* 0x0000ff003b3b7812 */ /* 0x000fe400078ef83c */
[----:B------:R-:W-:Y:S01]  /*6620*/  LOP3.LUT R57, R57, 0xff00, R58, 0xf8, !PT ;  /* 0x0000ff0039397812 */ /* 0x000fe200078ef83a */
[----:B------:R-:W-:Y:S01]  /*6630*/  IMAD.U32 R58, R63, 0x10000, RZ ;  /* 0x000100003f3a7824 */ /* 0x000fe200078e00ff */
[----:B------:R-:W-:-:S02]  /*6640*/  F2FP.F16.E4M3.UNPACK_B R60, R87.H1 ;  /* 0x00000057ff3c723e */ /* 0x000fc400030006ff */
[-C--:B------:R-:W-:Y:S02]  /*6650*/  F2FP.F16.E4M3.UNPACK_B R48, R49.reuse ;  /* 0x00000031ff30723e */ /* 0x080fe400020006ff */
[----:B------:R-:W-:Y:S01]  /*6660*/  F2FP.F16.E4M3.UNPACK_B R49, R49.H1 ;  /* 0x00000031ff31723e */ /* 0x000fe200030006ff */
[--C-:B------:R-:W-:Y:S01]  /*6670*/  HADD2.F32 R63, -RZ, R60.reuse.H1_H1 ;  /* 0x3000003cff3f7230 */ /* 0x100fe20000004100 */
[----:B------:R-:W-:Y:S01]  /*6680*/  LOP3.LUT R64, R59, 0xff0000, R62, 0xf8, !PT ;  /* 0x00ff00003b407812 */ /* 0x000fe200078ef83e */
[----:B------:R-:W-:Y:S01]  /*6690*/  HADD2.F32 R62, -RZ, R60.H0_H0 ;  /* 0x2000003cff3e7230 */ /* 0x000fe20000004100 */
[----:B------:R-:W-:Y:S01]  /*66a0*/  LOP3.LUT R61, R57, 0xff0000, R58, 0xf8, !PT ;  /* 0x00ff0000393d7812 */ /* 0x000fe200078ef83a */
[--C-:B------:R-:W-:Y:S01]  /*66b0*/  HADD2.F32 R57, -RZ, R48.reuse.H1_H1 ;  /* 0x30000030ff397230 */ /* 0x100fe20000004100 */
[----:B------:R-:W-:Y:S01]  /*66c0*/  F2FP.F16.E4M3.UNPACK_B R59, R86.H1 ;  /* 0x00000056ff3b723e */ /* 0x000fe200030006ff */
[----:B------:R-:W-:Y:S01]  /*66d0*/  HADD2.F32 R58, -RZ, R49.H1_H1 ;  /* 0x30000031ff3a7230 */ /* 0x000fe20000004100 */
[----:B------:R-:W-:Y:S01]  /*66e0*/  F2FP.F16.E4M3.UNPACK_B R87, R87 ;  /* 0x00000057ff57723e */ /* 0x000fe200020006ff */
[----:B------:R-:W-:-:S02]  /*66f0*/  HADD2.F32 R48, -RZ, R48.H0_H0 ;  /* 0x20000030ff307230 */ /* 0x000fc40000004100 */
[-C--:B------:R-:W-:Y:S01]  /*6700*/  FMUL.FTZ R65, R57, R62.reuse ;  /* 0x0000003e39417220 */ /* 0x080fe20000410000 */
[----:B------:R-:W-:Y:S02]  /*6710*/  HADD2.F32 R60, -RZ, R59.H0_H0 ;  /* 0x2000003bff3c7230 */ /* 0x000fe40000004100 */
[-C--:B------:R-:W-:Y:S01]  /*6720*/  FMUL.FTZ R66, R58, R63.reuse ;  /* 0x0000003f3a427220 */ /* 0x080fe20000410000 */
[----:B------:R-:W-:Y:S02]  /*6730*/  HADD2.F32 R49, -RZ, R49.H0_H0 ;  /* 0x20000031ff317230 */ /* 0x000fe40000004100 */
[C---:B------:R-:W-:Y:S01]  /*6740*/  FMUL.FTZ R62, R48.reuse, R62 ;  /* 0x0000003e303e7220 */ /* 0x040fe20000410000 */
[----:B------:R-:W-:Y:S02]  /*6750*/  HADD2.F32 R59, -RZ, R59.H1_H1 ;  /* 0x3000003bff3b7230 */ /* 0x000fe40000004100 */
[----:B------:R-:W-:Y:S01]  /*6760*/  FFMA.FTZ R48, R48, R60, -R65 ;  /* 0x0000003c30307223 */ /* 0x000fe20000010841 */
[----:B------:R-:W-:Y:S01]  /*6770*/  F2FP.F16.E4M3.UNPACK_B R86, R86 ;  /* 0x00000056ff56723e */ /* 0x000fe200020006ff */
[----:B------:R-:W-:Y:S01]  /*6780*/  FMUL.FTZ R63, R49, R63 ;  /* 0x0000003f313f7220 */ /* 0x000fe20000410000 */
[----:B------:R-:W-:Y:S01]  /*6790*/  FFMA.FTZ R67, R57, R60, R62 ;  /* 0x0000003c39437223 */ /* 0x000fe2000001003e */
        /* <DEDUP_REMOVED lines=68> */
.L_x_8304:
[----:B------:R-:W-:Y:S05]  /*6be0*/  BSYNC B2 ;  /* 0x0000000000027941 */ /* 0x000fea0003800000 */
.L_x_8303:
[----:B------:R-:W-:Y:S01]  /*6bf0*/  ULDC.64 UR4, c[0x0][0x2e8] ;  /* 0x0000ba0000047ab9 */ /* 0x000fe20000000a00 */
[----:B------:R-:W-:Y:S01]  /*6c00*/  ULDC.64 UR6, c[0x0][0x208] ;  /* 0x0000820000067ab9 */ /* 0x000fe20000000a00 */
[----:B------:R-:W-:-:S04]  /*6c10*/  IADD3 R56, P2, P3, R126, UR4, R44 ;  /* 0x000000047e387c10 */ /* 0x000fc8000fb5e02c */
[----:B------:R-:W-:-:S05]  /*6c20*/  IADD3.X R57, R129, UR5, R40, P2, P3 ;  /* 0x0000000581397c10 */ /* 0x000fca00097e6428 */
[----:B--2---:R0:W-:Y:S04]  /*6c30*/  STG.E.128 desc[UR6][R56.64], R48 ;  /* 0x0000003038007986 */ /* 0x0041e8000c101d06 */
.L_x_8302:
[----:B------:R-:W-:Y:S05]  /*6c40*/  BSYNC B1 ;  /* 0x0000000000017941 */ /* 0x000fea0003800000 */
.L_x_8301:
        /* <DEDUP_REMOVED lines=9> */
[----:B------:R-:W-:Y:S01]  /*6ce0*/  SHF.R.U32.HI R57, RZ, 0x8, R55 ;  /* 0x00000008ff397819 */ /* 0x000fe20000011637 */
[----:B0-----:R-:W-:Y:S01]  /*6cf0*/  IMAD.MOV.U32 R54, RZ, RZ, R51 ;  /* 0x000000ffff367224 */ /* 0x001fe200078e0033 */
        /* <DEDUP_REMOVED lines=105> */
.L_x_8306:
[----:B------:R-:W-:Y:S05]  /*7390*/  BSYNC B1 ;  /* 0x0000000000017941 */ /* 0x000fea0003800000 */
.L_x_8305:
[----:B------:R-:W-:Y:S01]  /*73a0*/  ULDC.64 UR4, c[0x0][0x2e8] ;  /* 0x0000ba0000047ab9 */ /* 0x000fe20000000a00 */
[----:B------:R-:W-:Y:S01]  /*73b0*/  ULDC.64 UR6, c[0x0][0x208] ;  /* 0x0000820000067ab9 */ /* 0x000fe20000000a00 */
[----:B------:R-:W-:-:S04]  /*73c0*/  IADD3 R52, P2, P3, R41, UR4, R126 ;  /* 0x0000000429347c10 */ /* 0x000fc8000fb5e07e */
[----:B------:R-:W-:-:S05]  /*73d0*/  IADD3.X R53, R107, UR5, R129, P2, P3 ;  /* 0x000000056b357c10 */ /* 0x000fca00097e6481 */
[----:B0-----:R0:W-:Y:S01]  /*73e0*/  STG.E.128 desc[UR6][R52.64], R48 ;  /* 0x0000003034007986 */ /* 0x0011e2000c101d06 */
[----:B------:R-:W-:Y:S05]  /*73f0*/  BRA `(.L_x_8300) ;  /* 0x0000005000147947 */ /* 0x000fea0003800000 */
.L_x_8264:
[C---:B------:R-:W-:Y:S01]  /*7400*/  ISETP.GE.AND P5, PT, R228.reuse, R119, PT ;  /* 0x00000077e400720c */ /* 0x040fe20003fa6270 */
[C---:B------:R-:W-:Y:S01]  /*7410*/  VIADD R52, R228.reuse, 0xc0 ;  /* 0x000000c0e4347836 */ /* 0x040fe20000000000 */
[----:B------:R-:W-:Y:S01]  /*7420*/  P2R R61, PR, RZ, 0x1 ;  /* 0x00000001ff3d7803 */ /* 0x000fe20000000000 */
[----:B------:R-:W-:Y:S01]  /*7430*/  VIADD R60, R228, 0x40 ;  /* 0x00000040e43c7836 */ /* 0x000fe20000000000 */
[----:B------:R-:W-:Y:S01]  /*7440*/  ISETP.GE.OR P5, PT, R18, R128, P5 ;  /* 0x000000801200720c */ /* 0x000fe20002fa6670 */
[----:B------:R-:W-:Y:S01]  /*7450*/  VIADD R62, R228, 0x80 ;  /* 0x00000080e43e7836 */ /* 0x000fe20000000000 */
[----:B------:R-:W-:-:S11]  /*7460*/  ULDC.64 UR6, c[0x0][0x208] ;  /* 0x0000820000067ab9 */ /* 0x000fd60000000a00 */
[----:B------:R-:W0:Y:S08]  /*7470*/  @!P5 LDC.64 R56, c[0x0][0x3e8] ;  /* 0x0000fa00ff38db82 */ /* 0x000e300000000a00 */
[----:B------:R-:W1:Y:S01]  /*7480*/  @!P5 LDC.64 R58, c[0x0][0x400] ;  /* 0x00010000ff3adb82 */ /* 0x000e620000000a00 */
[----:B0-----:R-:W-:-:S04]  /*7490*/  @!P5 IADD3 R56, P2, P3, R90, R56, R48 ;  /* 0x000000385a38d210 */ /* 0x001fc80007b5e030 */
[----:B------:R-:W-:Y:S02]  /*74a0*/  @!P5 IADD3.X R57, R33, R57, R141, P2, P3 ;  /* 0x000000392139d210 */ /* 0x000fe400017e648d */
        /* <DEDUP_REMOVED lines=18> */
[----:B-1----:R-:W-:-:S04]  /*75d0*/  @!P5 IADD3 R58, P3, P4, R96, R58, R50 ;  /* 0x0000003a603ad210 */ /* 0x002fc80007c7e032 */
        /* <DEDUP_REMOVED lines=23> */
[----:B--2---:R-:W-:Y:S02]  /*7750*/  @!P3 IADD3 R68, P6, R49, R68, RZ ;  /* 0x000000443144b210 */ /* 0x004fe40007fde0ff */
[----:B------:R-:W-:-:S03]  /*7760*/  CS2R R54, SRZ ;  /* 0x0000000000367805 */ /* 0x000fc6000001ff00 */
[----:B------:R-:W-:Y:S01]  /*7770*/  @!P3 IMAD.X R69, R52, 0x1, R69, P6 ;  /* 0x000000013445b824 */ /* 0x000fe200030e0645 */
[----:B---3--:R-:W-:Y:S02]  /*7780*/  @!P3 IADD3 R84, P6, R51, R84, RZ ;  /* 0x000000543354b210 */ /* 0x008fe40007fde0ff */
[----:B------:R-:W-:Y:S02]  /*7790*/  CS2R R50, SRZ ;  /* 0x0000000000327805 */ /* 0x000fe4000001ff00 */
[----:B------:R-:W-:Y:S01]  /*77a0*/  CS2R R52, SRZ ;  /* 0x0000000000347805 */ /* 0x000fe2000001ff00 */
[----:B------:R-:W-:Y:S01]  /*77b0*/  @!P3 IMAD.X R85, R48, 0x1, R85, P6 ;  /* 0x000000013055b824 */ /* 0x000fe200030e0655 */
[----:B------:R-:W-:Y:S02]  /*77c0*/  CS2R R48, SRZ ;  /* 0x0000000000307805 */ /* 0x000fe4000001ff00 */
[----:B------:R-:W-:Y:S02]  /*77d0*/  CS2R R60, SRZ ;  /* 0x00000000003c7805 */ /* 0x000fe4000001ff00 */
[----:B------:R0:W2:Y:S04]  /*77e0*/  @!P5 LDG.E.128 R52, desc[UR6][R58.64] ;  /* 0x000000063a34d981 */ /* 0x0000a8000c1e1d00 */
[----:B------:R1:W3:Y:S04]  /*77f0*/  @!P5 LDG.E.128 R48, desc[UR6][R56.64] ;  /* 0x000000063830d981 */ /* 0x0002e8000c1e1d00 */
[----:B------:R4:W5:Y:S01]  /*7800*/  @!P4 LDG.E.128 R60, desc[UR6][R66.64] ;  /* 0x00000006423cc981 */ /* 0x000962000c1e1d00 */
[----:B0-----:R-:W-:-:S02]  /*7810*/  CS2R R58, SRZ ;  /* 0x00000000003a7805 */ /* 0x001fc4000001ff00 */
[----:B-1----:R-:W-:Y:S02]  /*7820*/  CS2R R56, SRZ ;  /* 0x0000000000387805 */ /* 0x002fe4000001ff00 */
[----:B----4-:R-:W-:-:S04]  /*7830*/  CS2R R66, SRZ ;  /* 0x0000000000427805 */ /* 0x010fc8000001ff00 */
[----:B------:R0:W4:Y:S01]  /*7840*/  @!P4 LDG.E.128 R56, desc[UR6][R64.64] ;  /* 0x000000064038c981 */ /* 0x000122000c1e1d00 */
[----:B------:R-:W-:Y:S02]  /*7850*/  CS2R R70, SRZ ;  /* 0x0000000000467805 */ /* 0x000fe4000001ff00 */
[----:B------:R-:W-:Y:S02]  /*7860*/  CS2R R74, SRZ ;  /* 0x00000000004a7805 */ /* 0x000fe4000001ff00 */
[----:B------:R-:W-:Y:S02]  /*7870*/  CS2R R72, SRZ ;  /* 0x0000000000487805 */ /* 0x000fe4000001ff00 */
[----:B------:R-:W-:Y:S02]  /*7880*/  CS2R R78, SRZ ;  /* 0x00000000004e7805 */ /* 0x000fe4000001ff00 */
[----:B------:R-:W-:Y:S02]  /*7890*/  CS2R R76, SRZ ;  /* 0x00000000004c7805 */ /* 0x000fe4000001ff00 */
[----:B------:R-:W4:Y:S01]  /*78a0*/  @!P2 LDG.E.128 R72, desc[UR6][R80.64] ;  /* 0x000000065048a981 */ /* 0x000f22000c1e1d00 */
[----:B0-----:R-:W-:-:S03]  /*78b0*/  CS2R R64, SRZ ;  /* 0x0000000000407805 */ /* 0x001fc6000001ff00 */
[----:B------:R-:W4:Y:S04]  /*78c0*/  @!P2 LDG.E.128 R76, desc[UR6][R82.64] ;  /* 0x00000006524ca981 */ /* 0x000f28000c1e1d00 */
[----:B------:R0:W4:Y:S02]  /*78d0*/  @!P3 LDG.E.128 R64, desc[UR6][R68.64] ;  /* 0x000000064440b981 */ /* 0x000124000c1e1d00 */
[----:B0-----:R-:W-:-:S06]  /*78e0*/  CS2R R68, SRZ ;  /* 0x0000000000447805 */ /* 0x001fcc000001ff00 */
[----:B------:R-:W4:Y:S01]  /*78f0*/  @!P3 LDG.E.128 R68, desc[UR6][R84.64] ;  /* 0x000000065444b981 */ /* 0x000f22000c1e1d00 */
[----:B------:R-:W-:-:S04]  /*7900*/  ULOP3.LUT UR4, UR60, 0x1, URZ, 0xfc, !UPT ;  /* 0x000000013c047892 */ /* 0x000fc8000f8efc3f */
[----:B------:R-:W-:-:S06]  /*7910*/  UISETP.NE.AND UP0, UPT, UR4, 0x3, UPT ;  /* 0x000000030400788c */ /* 0x000fcc000bf05270 */
[----:B------:R-:W-:Y:S02]  /*7920*/  PLOP3.LUT P5, PT, PT, PT, UP0, 0x80, 0x0 ;  /* 0x000000000000781c */ /* 0x000fe40003faf008 */
[----:B------:R-:W-:Y:S01]  /*7930*/  ISETP.GE.AND P2, PT, R18, R128, PT ;  /* 0x000000801200720c */ /* 0x000fe20003f46270 */
[----:B--2---:R-:W-:Y:S02]  /*7940*/  IMAD.MOV.U32 R158, RZ, RZ, R54 ;  /* 0x000000ffff9e7224 */ /* 0x004fe400078e0036 */
[----:B------:R-:W-:Y:S02]  /*7950*/  IMAD.MOV.U32 R160, RZ, RZ, R52 ;  /* 0x000000ffffa07224 */ /* 0x000fe400078e0034 */
[----:B---3--:R-:W-:Y:S02]  /*7960*/  IMAD.MOV.U32 R159, RZ, RZ, R50 ;  /* 0x000000ffff9f7224 */ /* 0x008fe400078e0032 */
[----:B------:R-:W-:Y:S02]  /*7970*/  IMAD.MOV.U32 R161, RZ, RZ, R48 ;  /* 0x000000ffffa17224 */ /* 0x000fe400078e0030 */
[----:B-----5:R-:W-:-:S02]  /*7980*/  IMAD.MOV.U32 R152, RZ, RZ, R62 ;  /* 0x000000ffff987224 */ /* 0x020fc400078e003e */
[----:B------:R-:W-:Y:S02]  /*7990*/  IMAD.MOV.U32 R151, RZ, RZ, R60 ;  /* 0x000000ffff977224 */ /* 0x000fe400078e003c */
[----:B----4-:R-:W-:Y:S02]  /*79a0*/  IMAD.MOV.U32 R154, RZ, RZ, R58 ;  /* 0x000000ffff9a7224 */ /* 0x010fe400078e003a */
        /* <DEDUP_REMOVED lines=11> */
.L_x_8307:
        /* <DEDUP_REMOVED lines=9> */
.L_x_8582:
[----:B------:R-:W-:Y:S05]  /*7af0*/  BSYNC B1 ;  /* 0x0000000000017941 */ /* 0x000fea0003800000 */
.L_x_8308:
[----:B------:R-:W-:Y:S01]  /*7b00*/  ISETP.GE.OR P3, PT, R228, R119, P0 ;  /* 0x00000077e400720c */ /* 0x000fe20000766670 */
[----:B------:R-:W-:-:S12]  /*7b10*/  BSSY B1, `(.L_x_8310) ;  /* 0x0000101000017945 */ /* 0x000fd80003800000 */
[----:B------:R-:W-:Y:S05]  /*7b20*/  @P3 BRA `(.L_x_8311) ;  /* 0x0000000c00fc3947 */ /* 0x000fea0003800000 */
[----:B------:R-:W1:Y:S01]  /*7b30*/  S2R R81, SR_TID.X ;  /* 0x0000000000517919 */ /* 0x000e620000002100 */
[----:B------:R-:W-:Y:S01]  /*7b40*/  SHF.R.S32.HI R80, RZ, 0x1f, R228 ;  /* 0x0000001fff507819 */ /* 0x000fe200000114e4 */
[-C--:B--2---:R-:W-:Y:S01]  /*7b50*/  IMAD.WIDE.U32 R134, R228, R128.reuse, R126 ;  /* 0x00000080e4867225 */ /* 0x084fe200078e007e */
[----:B------:R-:W-:Y:S01]  /*7b60*/  ISETP.NE.AND P6, PT, R0, RZ, PT ;  /* 0x000000ff0000720c */ /* 0x000fe20003fc5270 */
[----:B------:R-:W-:Y:S02]  /*7b70*/  BSSY B2, `(.L_x_8312) ;  /* 0x00000ee000027945 */ /* 0x000fe40003800000 */
[----:B------:R-:W-:Y:S01]  /*7b80*/  IMAD R80, R80, R128, RZ ;  /* 0x0000008050507224 */ /* 0x000fe200078e02ff */
[----:B------:R-:W-:-:S03]  /*7b90*/  IADD3 R156, P3, P4, R44, R134, R37 ;  /* 0x000000862c9c7210 */ /* 0x000fc60007c7e025 */
[----:B------:R-:W-:Y:S01]  /*7ba0*/  IMAD R155, R228, R129, R80 ;  /* 0x00000081e49b7224 */ /* 0x000fe200078e0250 */
[----:B------:R-:W-:-:S03]  /*7bb0*/  SEL R80, R120, R147, !P6 ;  /* 0x0000009378507207 */ /* 0x000fc60007000000 */
[----:B------:R-:W-:-:S05]  /*7bc0*/  IMAD.IADD R155, R155, 0x1, R135 ;  /* 0x000000019b9b7824 */ /* 0x000fca00078e0287 */
[----:B------:R-:W-:Y:S01]  /*7bd0*/  IADD3.X R162, R40, R155, R38, P3, P4 ;  /* 0x0000009b28a27210 */ /* 0x000fe20001fe8426 */
[----:B-1----:R-:W-:Y:S01]  /*7be0*/  VIADD R83, R81, 0xffffff80 ;  /* 0xffffff8051537836 */ /* 0x002fe20000000000 */
[----:B------:R-:W-:-:S04]  /*7bf0*/  SHF.R.S32.HI R81, RZ, 0x1f, R80 ;  /* 0x0000001fff517819 */ /* 0x000fc80000011450 */
[----:B------:R-:W-:Y:S02]  /*7c00*/  LEA.HI R81, R81, R80, RZ, 0x5 ;  /* 0x0000005051517211 */ /* 0x000fe400078f28ff */
[----:B------:R-:W-:Y:S02]  /*7c10*/  SHF.R.S32.HI R82, RZ, 0x1f, R83 ;  /* 0x0000001fff527819 */ /* 0x000fe40000011453 */
[----:B------:R-:W-:Y:S02]  /*7c20*/  LEA.HI.SX32 R81, R81, R36, 0x1b ;  /* 0x0000002451517211 */ /* 0x000fe400078fdaff */
[----:B------:R-:W-:-:S03]  /*7c30*/  LEA.HI R82, R82, R83, RZ, 0x5 ;  /* 0x0000005352527211 */ /* 0x000fc600078f28ff */
[----:B------:R-:W-:Y:S02]  /*7c40*/  IMAD.SHL.U32 R157, R81, 0x10, RZ ;  /* 0x00000010519d7824 */ /* 0x000fe400078e00ff */
[----:B------:R-:W-:-:S03]  /*7c50*/  IMAD.SHL.U32 R82, R82, 0x20, RZ ;  /* 0x0000002052527824 */ /* 0x000fc600078e00ff */
[----:B------:R-:W-:Y:S02]  /*7c60*/  LOP3.LUT R81, R3, 0x70, R157, 0xf8, !PT ;  /* 0x0000007003517812 */ /* 0x000fe400078ef89d */
[----:B------:R-:W-:Y:S02]  /*7c70*/  LOP3.LUT R82, R82, 0xfffffc00, RZ, 0xc0, !PT ;  /* 0xfffffc0052527812 */ /* 0x000fe400078ec0ff */
[----:B------:R-:W-:-:S05]  /*7c80*/  LOP3.LUT R81, R81, R20, RZ, 0x3c, !PT ;  /* 0x0000001451517212 */ /* 0x000fca00078e3cff */
[----:B------:R-:W-:Y:S02]  /*7c90*/  IMAD.IADD R80, R82, 0x1, R81 ;  /* 0x0000000152507824 */ /* 0x000fe400078e0251 */
[C---:B------:R-:W-:Y:S02]  /*7ca0*/  IMAD R81, R17.reuse, 0x7000, R116 ;  /* 0x0000700011517824 */ /* 0x040fe400078e0274 */
[----:B------:R-:W-:Y:S02]  /*7cb0*/  IMAD R83, R17, 0x7000, R80 ;  /* 0x0000700011537824 */ /* 0x000fe400078e0250 */
[C---:B------:R-:W-:Y:S02]  /*7cc0*/  IMAD.IADD R81, R16.reuse, 0x1, R81 ;  /* 0x0000000110517824 */ /* 0x040fe400078e0251 */
[----:B------:R-:W-:-:S04]  /*7cd0*/  IMAD.IADD R84, R16, 0x1, R83 ;  /* 0x0000000110547824 */ /* 0x000fc800078e0253 */
[----:B------:R-:W1:Y:S04]  /*7ce0*/  LDS.128 R80, [R81+0x20400] ;  /* 0x0204000051507984 */ /* 0x000e680000000c00 */
[----:B------:R-:W2:Y:S01]  /*7cf0*/  LDS.128 R84, [R84+0x20400] ;  /* 0x0204000054547984 */ /* 0x000ea20000000c00 */
[----:B------:R-:W-:Y:S05]  /*7d00*/  @P2 BRA `(.L_x_8313) ;  /* 0x0000000c00502947 */ /* 0x000fea0003800000 */
[--C-:B------:R-:W-:Y:S02]  /*7d10*/  SHF.R.U32.HI R164, RZ, 0x18, R49.reuse ;  /* 0x00000018ffa47819 */ /* 0x100fe40000011631 */
[----:B------:R-:W-:Y:S02]  /*7d20*/  LOP3.LUT R167, R49, 0xff, RZ, 0xc0, !PT ;  /* 0x000000ff31a77812 */ /* 0x000fe400078ec0ff */
[--C-:B------:R-:W-:Y:S02]  /*7d30*/  SHF.R.U32.HI R163, RZ, 0x8, R49.reuse ;  /* 0x00000008ffa37819 */ /* 0x100fe40000011631 */
[----:B------:R-:W-:Y:S02]  /*7d40*/  SHF.R.U32.HI R50, RZ, 0x10, R49 ;  /* 0x00000010ff327819 */ /* 0x000fe40000011631 */
[--C-:B------:R-:W-:Y:S01]  /*7d50*/  SHF.R.U32.HI R171, RZ, 0x18, R53.reuse ;  /* 0x00000018ffab7819 */ /* 0x100fe20000011635 */
[----:B------:R-:W-:Y:S01]  /*7d60*/  IMAD.SHL.U32 R163, R163, 0x100, RZ ;  /* 0x00000100a3a37824 */ /* 0x000fe200078e00ff */
[----:B------:R-:W-:Y:S01]  /*7d70*/  LOP3.LUT R168, R53, 0xff, RZ, 0xc0, !PT ;  /* 0x000000ff35a87812 */ /* 0x000fe200078ec0ff */
[----:B------:R-:W-:Y:S01]  /*7d80*/  IMAD.U32 R50, R50, 0x10000, RZ ;  /* 0x0001000032327824 */ /* 0x000fe200078e00ff */
[----:B------:R-:W-:-:S02]  /*7d90*/  SHF.R.U32.HI R54, RZ, 0x8, R53 ;  /* 0x00000008ff367819 */ /* 0x000fc40000011635 */
[----:B------:R-:W-:Y:S02]  /*7da0*/  SHF.R.U32.HI R49, RZ, 0x10, R53 ;  /* 0x00000010ff317819 */ /* 0x000fe40000011635 */
[----:B------:R-:W-:Y:S02]  /*7db0*/  SHF.R.U32.HI R52, RZ, 0x8, R51 ;  /* 0x00000008ff347819 */ /* 0x000fe40000011633 */
[----:B------:R-:W-:Y:S01]  /*7dc0*/  SHF.R.U32.HI R53, RZ, 0x8, R55 ;  /* 0x00000008ff357819 */ /* 0x000fe20000011637 */
[----:B------:R-:W-:Y:S01]  /*7dd0*/  IMAD.U32 R49, R49, 0x10000, RZ ;  /* 0x0001000031317824 */ /* 0x000fe200078e00ff */
[--C-:B------:R-:W-:Y:S01]  /*7de0*/  SHF.R.U32.HI R166, RZ, 0x18, R51.reuse ;  /* 0x00000018ffa67819 */ /* 0x100fe20000011633 */
[----:B------:R-:W-:Y:S01]  /*7df0*/  IMAD.SHL.U32 R52, R52, 0x100, RZ ;  /* 0x0000010034347824 */ /* 0x000fe200078e00ff */
[----:B------:R-:W-:Y:S02]  /*7e00*/  LOP3.LUT R165, R51, 0xff, RZ, 0xc0, !PT ;  /* 0x000000ff33a57812 */ /* 0x000fe400078ec0ff */
[----:B------:R-:W-:-:S02]  /*7e10*/  SHF.R.U32.HI R48, RZ, 0x10, R51 ;  /* 0x00000010ff307819 */ /* 0x000fc40000011633 */
[--C-:B------:R-:W-:Y:S02]  /*7e20*/  SHF.R.U32.HI R170, RZ, 0x18, R55.reuse ;  /* 0x00000018ffaa7819 */ /* 0x100fe40000011637 */
[----:B------:R-:W-:Y:S02]  /*7e30*/  LOP3.LUT R169, R55, 0xff, RZ, 0xc0, !PT ;  /* 0x000000ff37a97812 */ /* 0x000fe400078ec0ff */
[----:B------:R-:W-:Y:S01]  /*7e40*/  SHF.R.U32.HI R51, RZ, 0x10, R55 ;  /* 0x00000010ff337819 */ /* 0x000fe20000011637 */
[----:B------:R-:W-:Y:S01]  /*7e50*/  IMAD.SHL.U32 R55, R54, 0x100, RZ ;  /* 0x0000010036377824 */ /* 0x000fe200078e00ff */
[----:B------:R-:W-:Y:S01]  /*7e60*/  PRMT R165, R166, 0x654, R165 ;  /* 0x00000654a6a57816 */ /* 0x000fe200000000a5 */
[----:B------:R-:W-:Y:S01]  /*7e70*/  IMAD.SHL.U32 R54, R53, 0x100, RZ ;  /* 0x0000010035367824 */ /* 0x000fe200078e00ff */
[----:B------:R-:W-:Y:S01]  /*7e80*/  PRMT R168, R171, 0x654, R168 ;  /* 0x00000654aba87816 */ /* 0x000fe200000000a8 */
[----:B------:R-:W-:Y:S01]  /*7e90*/  IMAD.U32 R53, R48, 0x10000, RZ ;  /* 0x0001000030357824 */ /* 0x000fe200078e00ff */
[----:B------:R-:W-:Y:S01]  /*7ea0*/  PRMT R169, R170, 0x654, R169 ;  /* 0x00000654aaa97816 */ /* 0x000fe200000000a9 */
[----:B------:R-:W-:Y:S01]  /*7eb0*/  IMAD.U32 R170, R51, 0x10000, RZ ;  /* 0x0001000033aa7824 */ /* 0x000fe200078e00ff */
[----:B------:R-:W-:-:S02]  /*7ec0*/  PRMT R164, R164, 0x654, R167 ;  /* 0x00000654a4a47816 */ /* 0x000fc400000000a7 */
[----:B------:R-:W-:Y:S02]  /*7ed0*/  LOP3.LUT R52, R165, 0xff00, R52, 0xf8, !PT ;  /* 0x0000ff00a5347812 */ /* 0x000fe400078ef834 */
[----:B------:R-:W-:Y:S02]  /*7ee0*/  LOP3.LUT R168, R168, 0xff00, R55, 0xf8, !PT ;  /* 0x0000ff00a8a87812 */ /* 0x000fe400078ef837 */
[----:B------:R-:W-:Y:S02]  /*7ef0*/  LOP3.LUT R169, R169, 0xff00, R54, 0xf8, !PT ;  /* 0x0000ff00a9a97812 */ /* 0x000fe400078ef836 */
[----:B------:R-:W-:Y:S02]  /*7f00*/  LOP3.LUT R163, R164, 0xff00, R163, 0xf8, !PT ;  /* 0x0000ff00a4a37812 */ /* 0x000fe400078ef8a3 */
[----:B------:R-:W-:Y:S02]  /*7f10*/  F2FP.F16.E4M3.UNPACK_B R165, R160.H1 ;  /* 0x000000a0ffa5723e */ /* 0x000fe400030006ff */
[----:B--2---:R-:W-:-:S02]  /*7f20*/  F2FP.F16.E4M3.UNPACK_B R55, R84.H1 ;  /* 0x00000054ff37723e */ /* 0x004fc400030006ff */
[----:B-1----:R-:W-:Y:S01]  /*7f30*/  F2FP.F16.E4M3.UNPACK_B R54, R80.H1 ;  /* 0x00000050ff36723e */ /* 0x002fe200030006ff */
[--C-:B------:R-:W-:Y:S01]  /*7f40*/  HADD2.F32 R166, -RZ, R165.reuse.H0_H0 ;  /* 0x200000a5ffa67230 */ /* 0x100fe20000004100 */
[----:B------:R-:W-:Y:S01]  /*7f50*/  LOP3.LUT R50, R163, 0xff0000, R50, 0xf8, !PT ;  /* 0x00ff0000a3327812 */ /* 0x000fe200078ef832 */
[----:B------:R-:W-:Y:S01]  /*7f60*/  HADD2.F32 R165, -RZ, R165.H1_H1 ;  /* 0x300000a5ffa57230 */ /* 0x000fe20000004100 */
[----:B------:R-:W-:Y:S01]  /*7f70*/  LOP3.LUT R48, R52, 0xff0000, R53, 0xf8, !PT ;  /* 0x00ff000034307812 */ /* 0x000fe200078ef835 */
[----:B------:R-:W-:Y:S01]  /*7f80*/  HADD2.F32 R52, -RZ, R55.H0_H0 ;  /* 0x20000037ff347230 */ /* 0x000fe20000004100 */
[----:B------:R-:W-:Y:S01]  /*7f90*/  F2FP.F16.E4M3.UNPACK_B R163, R161.H1 ;  /* 0x000000a1ffa3723e */ /* 0x000fe200030006ff */
[--C-:B------:R-:W-:Y:S01]  /*7fa0*/  HADD2.F32 R53, -RZ, R54.reuse.H0_H0 ;  /* 0x20000036ff357230 */ /* 0x100fe20000004100 */
        /* <DEDUP_REMOVED lines=8> */
[-C--:B------:R-:W-:Y:S01]  /*8030*/  FFMA.FTZ R53, R53, R164.reuse, -R172 ;  /* 0x000000a435357223 */ /* 0x080fe200000108ac */
[----:B------:R-:W-:Y:S01]  /*8040*/  FFMA.FTZ R52, R52, R164, R167 ;  /* 0x000000a434347223 */ /* 0x000fe200000100a7 */
[----:B------:R-:W-:Y:S01]  /*8050*/  LOP3.LUT R49, R169, 0xff0000, R170, 0xf8, !PT ;  /* 0x00ff0000a9317812 */ /* 0x000fe200078ef8aa */
[----:B------:R-:W-:Y:S01]  /*8060*/  HADD2.F32 R163, -RZ, R163.H1_H1 ;  /* 0x300000a3ffa37230 */ /* 0x000fe20000004100 */
[----:B------:R-:W-:Y:S01]  /*8070*/  F2FP.F16.E4M3.UNPACK_B R164, R161 ;  /* 0x000000a1ffa4723e */ /* 0x000fe200020006ff */
[----:B------:R-:W-:Y:S01]  /*8080*/  HADD2.F32 R167, -RZ, R166.H0_H0 ;  /* 0x200000a6ffa77230 */ /* 0x000fe20000004100 */
[----:B------:R-:W-:Y:S01]  /*8090*/  F2FP.F16.E4M3.UNPACK_B R84, R84 ;  /* 0x00000054ff54723e */ /* 0x000fe200020006ff */
[-C--:B------:R-:W-:Y:S01]  /*80a0*/  FMUL.FTZ R169, R55, R165.reuse ;  /* 0x000000a537a97220 */ /* 0x080fe20000410000 */
[----:B------:R-:W-:Y:S01]  /*80b0*/  FMUL.FTZ R168, R54, R165 ;  /* 0x000000a536a87220 */ /* 0x000fe20000410000 */
[----:B------:R-:W-:-:S02]  /*80c0*/  HADD2.F32 R80, -RZ, R160.H0_H0 ;  /* 0x200000a0ff507230 */ /* 0x000fc40000004100 */
[----:B------:R-:W-:Y:S02]  /*80d0*/  HADD2.F32 R161, -RZ, R84.H0_H0 ;  /* 0x20000054ffa17230 */ /* 0x000fe40000004100 */
[-C--:B------:R-:W-:Y:S01]  /*80e0*/  FFMA.FTZ R54, R54, R163.reuse, -R169 ;  /* 0x000000a336367223 */ /* 0x080fe200000108a9 */
[----:B------:R-:W-:Y:S01]  /*80f0*/  FFMA.FTZ R55, R55, R163, R168 ;  /* 0x000000a337377223 */ /* 0x000fe200000100a8 */
        /* <DEDUP_REMOVED lines=21> */
[----:B------:R-:W-:Y:S02]  /*8250*/  HADD2.F32 R170, -RZ, R167.H1_H1 ;  /* 0x300000a7ffaa7230 */ /* 0x000fe40000004100 */
[-C--:B------:R-:W-:Y:S01]  /*8260*/  FMUL.FTZ R173, R166, R171.reuse ;  /* 0x000000aba6ad7220 */ /* 0x080fe20000410000 */
[----:B------:R-:W-:Y:S02]  /*8270*/  HADD2.F32 R169, -RZ, R168.H0_H0 ;  /* 0x200000a8ffa97230 */ /* 0x000fe40000004100 */
[----:B------:R-:W-:Y:S01]  /*8280*/  FMUL.FTZ R171, R164, R171 ;  /* 0x000000aba4ab7220 */ /* 0x000fe20000410000 */
[----:B------:R-:W-:Y:S01]  /*8290*/  HADD2.F32 R167, -RZ, R165.H1_H1 ;  /* 0x300000a5ffa77230 */ /* 0x000fe20000004100 */
[----:B------:R-:W-:Y:S01]  /*82a0*/  F2FP.F16.E4M3.UNPACK_B R82, R82 ;  /* 0x00000052ff52723e */ /* 0x000fe200020006ff */
[----:B------:R-:W-:-:S02]  /*82b0*/  HADD2.F32 R165, -RZ, R160.H1_H1 ;  /* 0x300000a0ffa57230 */ /* 0x000fc40000004100 */
[-C--:B------:R-:W-:Y:S01]  /*82c0*/  FFMA.FTZ R160, R164, R169.reuse, -R173 ;  /* 0x000000a9a4a07223 */ /* 0x080fe200000108ad */
[----:B------:R-:W-:Y:S02]  /*82d0*/  HADD2.F32 R168, -RZ, R168.H1_H1 ;  /* 0x300000a8ffa87230 */ /* 0x000fe40000004100 */
[-C--:B------:R-:W-:Y:S01]  /*82e0*/  FMUL.FTZ R172, R167, R170.reuse ;  /* 0x000000aaa7ac7220 */ /* 0x080fe20000410000 */
[----:B------:R-:W-:Y:S01]  /*82f0*/  FFMA.FTZ R164, R166, R169, R171 ;  /* 0x000000a9a6a47223 */ /* 0x000fe200000100ab */
[C---:B------:R-:W-:Y:S01]  /*8300*/  FMUL.FTZ R170, R165.reuse, R170 ;  /* 0x000000aaa5aa7220 */ /* 0x040fe20000410000 */
[----:B------:R-:W-:Y:S01]  /*8310*/  F2FP.F16.E4M3.UNPACK_B R166, R86 ;  /* 0x00000056ffa6723e */ /* 0x000fe200020006ff */
[-C--:B------:R-:W-:Y:S01]  /*8320*/  FFMA.FTZ R165, R165, R168.reuse, -R172 ;  /* 0x000000a8a5a57223 */ /* 0x080fe200000108ac */
[--C-:B------:R-:W-:Y:S02]  /*8330*/  HADD2.F32 R173, -RZ, R158.reuse.H1_H1 ;  /* 0x3000009effad7230 */ /* 0x100fe40000004100 */
[----:B------:R-:W-:Y:S01]  /*8340*/  FFMA.FTZ R167, R167, R168, R170 ;  /* 0x000000a8a7a77223 */ /* 0x000fe200000100aa */
[----:B------:R-:W-:Y:S01]  /*8350*/  F2FP.F16.E4M3.UNPACK_B R168, R159 ;  /* 0x0000009fffa8723e */ /* 0x000fe200020006ff */
[----:B------:R-:W-:Y:S01]  /*8360*/  HADD2.F32 R170, -RZ, R158.H0_H0 ;  /* 0x2000009effaa7230 */ /* 0x000fe20000004100 */
[----:B------:R-:W-:Y:S01]  /*8370*/  F2FP.SATFINITE.E4M3.F32.PACK_AB_MERGE_C R53, R54, R53, RZ ;  /* 0x000000353635723e */ /* 0x000fe200048070ff */
[----:B------:R-:W-:Y:S01]  /*8380*/  HADD2.F32 R159, -RZ, R166.H0_H0 ;  /* 0x200000a6ff9f7230 */ /* 0x000fe20000004100 */
[----:B------:R-:W-:Y:S01]  /*8390*/  F2FP.SATFINITE.E4M3.F32.PACK_AB_MERGE_C R52, R55, R52, RZ ;  /* 0x000000343734723e */ /* 0x000fe200048070ff */
[----:B------:R-:W-:Y:S01]  /*83a0*/  HADD2.F32 R86, -RZ, R82.H0_H0 ;  /* 0x20000052ff567230 */ /* 0x000fe20000004100 */
[----:B------:R-:W-:Y:S01]  /*83b0*/  F2FP.F16.E4M3.UNPACK_B R54, R85 ;  /* 0x00000055ff36723e */ /* 0x000fe200020006ff */
[----:B------:R-:W-:-:S02]  /*83c0*/  HADD2.F32 R166, -RZ, R166.H1_H1 ;  /* 0x300000a6ffa67230 */ /* 0x000fc40000004100 */
[-C--:B------:R-:W-:Y:S01]  /*83d0*/  FMUL.FTZ R175, R159, R170.reuse ;  /* 0x000000aa9faf7220 */ /* 0x080fe20000410000 */
[----:B------:R-:W-:Y:S02]  /*83e0*/  HADD2.F32 R169, -RZ, R168.H0_H0 ;  /* 0x200000a8ffa97230 */ /* 0x000fe40000004100 */
[----:B------:R-:W-:Y:S01]  /*83f0*/  FMUL.FTZ R170, R86, R170 ;  /* 0x000000aa56aa7220 */ /* 0x000fe20000410000 */
[----:B------:R-:W-:Y:S02]  /*8400*/  HADD2.F32 R158, -RZ, R82.H1_H1 ;  /* 0x30000052ff9e7230 */ /* 0x000fe40000004100 */
[----:B------:R-:W-:Y:S01]  /*8410*/  FMUL.FTZ R177, R166, R173 ;  /* 0x000000ada6b17220 */ /* 0x000fe20000410000 */
[----:B------:R-:W-:Y:S01]  /*8420*/  HADD2.F32 R171, -RZ, R168.H1_H1 ;  /* 0x300000a8ffab7230 */ /* 0x000fe20000004100 */
[----:B------:R-:W-:Y:S01]  /*8430*/  F2FP.SATFINITE.E4M3.F32.PACK_AB_MERGE_C R80, R161, R80, R53 ;  /* 0x00000050a150723e */ /* 0x000fe20004807035 */
[----:B------:R-:W-:Y:S01]  /*8440*/  FFMA.FTZ R82, R86, R169, -R175 ;  /* 0x000000a956527223 */ /* 0x000fe200000108af */
[----:B------:R-:W-:Y:S01]  /*8450*/  F2FP.F16.E4M3.UNPACK_B R55, R51 ;  /* 0x00000033ff37723e */ /* 0x000fe200020006ff */
[C---:B------:R-:W-:Y:S01]  /*8460*/  FMUL.FTZ R173, R158.reuse, R173 ;  /* 0x000000ad9ead7220 */ /* 0x040fe20000410000 */
[----:B------:R-:W-:Y:S01]  /*8470*/  F2FP.F16.E4M3.UNPACK_B R53, R81 ;  /* 0x00000051ff35723e */ /* 0x000fe200020006ff */
[----:B------:R-:W-:Y:S01]  /*8480*/  FFMA.FTZ R86, R159, R169, R170 ;  /* 0x000000a99f567223 */ /* 0x000fe200000100aa */
[----:B------:R-:W-:Y:S01]  /*8490*/  FFMA.FTZ R177, R158, R171, -R177 ;  /* 0x000000ab9eb17223 */ /* 0x000fe200000108b1 */
[----:B------:R-:W-:Y:S01]  /*84a0*/  F2FP.SATFINITE.E4M3.F32.PACK_AB_MERGE_C R84, R163, R84, R52 ;  /* 0x00000054a354723e */ /* 0x000fe20004807034 */
[----:B------:R-:W-:Y:S01]  /*84b0*/  HADD2.F32 R158, -RZ, R54.H0_H0 ;  /* 0x20000036ff9e7230 */ /* 0x000fe20000004100 */
[----:B------:R-:W-:Y:S01]  /*84c0*/  F2FP.SATFINITE.E4M3.F32.PACK_AB_MERGE_C R160, R165, R160, RZ ;  /* 0x000000a0a5a0723e */ /* 0x000fe200048070ff */
[----:B------:R-:W-:Y:S01]  /*84d0*/  HADD2.F32 R163, -RZ, R55.H0_H0 ;  /* 0x20000037ffa37230 */ /* 0x000fe20000004100 */
[----:B------:R-:W-:Y:S01]  /*84e0*/  F2FP.F16.E4M3.UNPACK_B R159, R50 ;  /* 0x00000032ff9f723e */ /* 0x000fe200020006ff */
[----:B------:R-:W-:Y:S01]  /*84f0*/  HADD2.F32 R52, -RZ, R53.H0_H0 ;  /* 0x20000035ff347230 */ /* 0x000fe20000004100 */
[----:B------:R-:W-:Y:S01]  /*8500*/  F2FP.SATFINITE.E4M3.F32.PACK_AB_MERGE_C R82, R177, R82, R160 ;  /* 0x00000052b152723e */ /* 0x000fe200048070a0 */
        /* <DEDUP_REMOVED lines=13> */
[----:B------:R-:W-:Y:S01]  /*85e0*/  FFMA.FTZ R173, R166, R171, R173 ;  /* 0x000000aba6ad7223 */ /* 0x000fe200000100ad */
[----:B------:R-:W-:Y:S01]  /*85f0*/  F2FP.F16.E4M3.UNPACK_B R81, R81.H1 ;  /* 0x00000051ff51723e */ /* 0x000fe200030006ff */
[-C--:B------:R-:W-:Y:S01]  /*8600*/  FFMA.FTZ R55, R55, R159.reuse, -R158 ;  /* 0x0000009f37377223 */ /* 0x080fe2000001089e */
[----:B------:R-:W-:Y:S01]  /*8610*/  FFMA.FTZ R54, R54, R159, R163 ;  /* 0x0000009f36367223 */ /* 0x000fe200000100a3 */
[----:B------:R-:W-:Y:S01]  /*8620*/  F2FP.F16.E4M3.UNPACK_B R50, R50.H1 ;  /* 0x00000032ff32723e */ /* 0x000fe200030006ff */
        /* <DEDUP_REMOVED lines=8> */
[----:B------:R-:W-:Y:S02]  /*86b0*/  HADD2.F32 R163, -RZ, R161.H1_H1 ;  /* 0x300000a1ffa37230 */ /* 0x000fe40000004100 */
[----:B------:R-:W-:Y:S01]  /*86c0*/  FMUL.FTZ R159, R51, R159 ;  /* 0x0000009f339f7220 */ /* 0x000fe20000410000 */
[----:B------:R-:W-:Y:S01]  /*86d0*/  HADD2.F32 R81, -RZ, R81.H1_H1 ;  /* 0x30000051ff517230 */ /* 0x000fe20000004100 */
[----:B------:R-:W-:Y:S01]  /*86e0*/  F2FP.F16.E4M3.UNPACK_B R170, R49.H1 ;  /* 0x00000031ffaa723e */ /* 0x000fe200030006ff */
[--C-:B------:R-:W-:Y:S02]  /*86f0*/  HADD2.F32 R85, -RZ, R50.reuse.H0_H0 ;  /* 0x20000032ff557230 */ /* 0x100fe40000004100 */
[-C--:B------:R-:W-:Y:S01]  /*8700*/  FMUL.FTZ R166, R160, R163.reuse ;  /* 0x000000a3a0a67220 */ /* 0x080fe20000410000 */
[----:B------:R-:W-:Y:S02]  /*8710*/  HADD2.F32 R161, -RZ, R50.H1_H1 ;  /* 0x30000032ffa17230 */ /* 0x000fe40000004100 */
[----:B------:R-:W-:Y:S01]  /*8720*/  FMUL.FTZ R163, R81, R163 ;  /* 0x000000a351a37220 */ /* 0x000fe20000410000 */
[-C--:B------:R-:W-:Y:S01]  /*8730*/  F2FP.F16.E4M3.UNPACK_B R165, R48.reuse ;  /* 0x00000030ffa5723e */ /* 0x080fe200020006ff */
[-C--:B------:R-:W-:Y:S01]  /*8740*/  FFMA.FTZ R50, R51, R85.reuse, -R164 ;  /* 0x0000005533327223 */ /* 0x080fe200000108a4 */
[----:B------:R-:W-:Y:S01]  /*8750*/  FFMA.FTZ R51, R158, R85, R159 ;  /* 0x000000559e337223 */ /* 0x000fe2000001009f */
[----:B------:R-:W-:Y:S01]  /*8760*/  F2FP.F16.E4M3.UNPACK_B R159, R83 ;  /* 0x00000053ff9f723e */ /* 0x000fe200020006ff */
[----:B------:R-:W-:Y:S01]  /*8770*/  FFMA.FTZ R81, R81, R161, -R166 ;  /* 0x000000a151517223 */ /* 0x000fe200000108a6 */
[----:B------:R-:W-:Y:S01]  /*8780*/  F2FP.F16.E4M3.UNPACK_B R85, R87 ;  /* 0x00000057ff55723e */ /* 0x000fe200020006ff */
[----:B------:R-:W-:Y:S01]  /*8790*/  FFMA.FTZ R158, R160, R161, R163 ;  /* 0x000000a1a09e7223 */ /* 0x000fe200000100a3 */
[----:B------:R-:W-:Y:S01]  /*87a0*/  F2FP.F16.E4M3.UNPACK_B R161, R87.H1 ;  /* 0x00000057ffa1723e */ /* 0x000fe200030006ff */
[----:B------:R-:W-:Y:S01]  /*87b0*/  HADD2.F32 R49, -RZ, R170.H0_H0 ;  /* 0x200000aaff317230 */ /* 0x000fe20000004100 */
[----:B------:R-:W-:Y:S01]  /*87c0*/  F2FP.F16.E4M3.UNPACK_B R160, R83.H1 ;  /* 0x00000053ffa0723e */ /* 0x000fe200030006ff */
        /* <DEDUP_REMOVED lines=27> */
[----:B------:R-:W-:Y:S01]  /*8980*/  FFMA.FTZ R171, R164, R167, R171 ;  /* 0x000000a7a4ab7223 */ /* 0x000fe200000100ab */
[----:B------:R-:W-:Y:S02]  /*8990*/  HADD2.F32 R164, -RZ, R165.H1_H1 ;  /* 0x300000a5ffa47230 */ /* 0x000fe40000004100 */
[-C--:B------:R-:W-:Y:S01]  /*89a0*/  FMUL.FTZ R170, R85, R168.reuse ;  /* 0x000000a855aa7220 */ /* 0x080fe20000410000 */
[----:B------:R-:W-:Y:S01]  /*89b0*/  FMUL.FTZ R168, R159, R168 ;  /* 0x000000a89fa87220 */ /* 0x000fe20000410000 */
[-C--:B------:R-:W-:Y:S01]  /*89c0*/  FFMA.FTZ R160, R160, R166.reuse, -R87 ;  /* 0x000000a6a0a07223 */ /* 0x080fe20000010857 */
[----:B------:R-:W-:Y:S01]  /*89d0*/  FFMA.FTZ R172, R161, R166, R172 ;  /* 0x000000a6a1ac7223 */ /* 0x000fe200000100ac */
[-C--:B------:R-:W-:Y:S01]  /*89e0*/  FFMA.FTZ R159, R159, R164.reuse, -R170 ;  /* 0x000000a49f9f7223 */ /* 0x080fe200000108aa */
[----:B------:R-:W-:Y:S01]  /*89f0*/  FFMA.FTZ R168, R85, R164, R168 ;  /* 0x000000a455a87223 */ /* 0x000fe200000100a8 */
[----:B------:R-:W-:-:S02]  /*8a00*/  F2FP.SATFINITE.E4M3.F32.PACK_AB_MERGE_C R85, R54, R53, R51 ;  /* 0x000000353655723e */ /* 0x000fc40004807033 */
[----:B------:R-:W-:Y:S02]  /*8a10*/  F2FP.SATFINITE.E4M3.F32.PACK_AB_MERGE_C R83, R160, R83, RZ ;  /* 0x00000053a053723e */ /* 0x000fe400048070ff */
[----:B------:R-:W-:Y:S02]  /*8a20*/  F2FP.SATFINITE.E4M3.F32.PACK_AB_MERGE_C R171, R172, R171, RZ ;  /* 0x000000abacab723e */ /* 0x000fe400048070ff */
[----:B------:R-:W-:Y:S02]  /*8a30*/  F2FP.SATFINITE.E4M3.F32.PACK_AB_MERGE_C R83, R159, R48, R83 ;  /* 0x000000309f53723e */ /* 0x000fe40004807053 */
[----:B------:R-:W-:-:S07]  /*8a40*/  F2FP.SATFINITE.E4M3.F32.PACK_AB_MERGE_C R87, R168, R49, R171 ;  /* 0x00000031a857723e */ /* 0x000fce00048070ab */
.L_x_8313:
[----:B------:R-:W-:Y:S05]  /*8a50*/  BSYNC B2 ;  /* 0x0000000000027941 */ /* 0x000fea0003800000 */
.L_x_8312:
        /* <DEDUP_REMOVED lines=12> */
.L_x_8311:
[----:B------:R-:W-:Y:S05]  /*8b20*/  BSYNC B1 ;  /* 0x0000000000017941 */ /* 0x000fea0003800000 */
.L_x_8310:
[----:B-1----:R-:W-:Y:S01]  /*8b30*/  VIADD R49, R228, 0x40 ;  /* 0x00000040e4317836 */ /* 0x002fe20000000000 */
[----:B------:R-:W-:Y:S04]  /*8b40*/  BSSY B1, `(.L_x_8314) ;  /* 0x000010b000017945 */ /* 0x000fe80003800000 */
[----:B------:R-:W-:-:S13]  /*8b50*/  ISETP.GE.OR P3, PT, R49, R119, P0 ;  /* 0x000000773100720c */ /* 0x000fda0000766670 */
[----:B------:R-:W-:Y:S05]  /*8b60*/  @P3 BRA `(.L_x_8315) ;  /* 0x0000001000203947 */ /* 0x000fea0003800000 */
[----:B------:R-:W3:Y:S01]  /*8b70*/  LDL R50, [R1+0x78] ;  /* 0x0000780001327983 */ /* 0x000ee20000100800 */
[-C--:B--2---:R-:W-:Y:S01]  /*8b80*/  IMAD R48, R124, R128.reuse, RZ ;  /* 0x000000807c307224 */ /* 0x084fe200078e02ff */
        /* <DEDUP_REMOVED lines=12> */
[----:B------:R-:W-:Y:S01]  /*8c50*/  IMAD.IADD R83, R81, 0x1, R83 ;  /* 0x0000000151537824 */ /* 0x000fe200078e0253 */
[----:B------:R-:W-:Y:S02]  /*8c60*/  LOP3.LUT R51, R51, 0x380, RZ, 0xc0, !PT ;  /* 0x0000038033337812 */ /* 0x000fe400078ec0ff */
[----:B------:R-:W-:Y:S02]  /*8c70*/  LEA.HI.SX32 R49, R49, R36, 0x1b ;  /* 0x0000002431317211 */ /* 0x000fe400078fdaff */
[----:B------:R-:W-:Y:S02]  /*8c80*/  LOP3.LUT R52, R52, 0x380, RZ, 0xc0, !PT ;  /* 0x0000038034347812 */ /* 0x000fe400078ec0ff */
[----:B------:R-:W-:Y:S01]  /*8c90*/  SHF.R.U32.HI R51, RZ, 0x3, R51 ;  /* 0x00000003ff337819 */ /* 0x000fe20000011633 */
[----:B------:R-:W-:Y:S01]  /*8ca0*/  IMAD.SHL.U32 R85, R49, 0x10, RZ ;  /* 0x0000001031557824 */ /* 0x000fe200078e00ff */
[----:B------:R-:W-:Y:S01]  /*8cb0*/  IADD3.X R134, R40, R83, R38, P3, P4 ;  /* 0x0000005328867210 */ /* 0x000fe20001fe8426 */
        /* <DEDUP_REMOVED lines=17> */
[----:B------:R-:W-:Y:S02]  /*8dd0*/  SHF.R.U32.HI R161, RZ, 0x8, R59 ;  /* 0x00000008ffa17819 */ /* 0x000fe4000001163b */
[----:B------:R-:W-:-:S02]  /*8de0*/  LOP3.LUT R86, R59, 0xff, RZ, 0xc0, !PT ;  /* 0x000000ff3b567812 */ /* 0x000fc400078ec0ff */
[----:B------:R-:W-:Y:S02]  /*8df0*/  SHF.R.U32.HI R87, RZ, 0x18, R59 ;  /* 0x00000018ff577819 */ /* 0x000fe4000001163b */
[--C-:B------:R-:W-:Y:S02]  /*8e00*/  SHF.R.U32.HI R59, RZ, 0x10, R63.reuse ;  /* 0x00000010ff3b7819 */ /* 0x100fe4000001163f */
[--C-:B------:R-:W-:Y:S02]  /*8e10*/  SHF.R.U32.HI R158, RZ, 0x8, R63.reuse ;  /* 0x00000008ff9e7819 */ /* 0x100fe4000001163f */
[----:B------:R-:W-:Y:S02]  /*8e20*/  LOP3.LUT R155, R63, 0xff, RZ, 0xc0, !PT ;  /* 0x000000ff3f9b7812 */ /* 0x000fe400078ec0ff */
[----:B------:R-:W-:Y:S02]  /*8e30*/  SHF.R.U32.HI R156, RZ, 0x18, R63 ;  /* 0x00000018ff9c7819 */ /* 0x000fe4000001163f */
[----:B------:R-:W-:-:S02]  /*8e40*/  PRMT R63, R157, 0x654, R84 ;  /* 0x000006549d3f7816 */ /* 0x000fc40000000054 */
[--C-:B------:R-:W-:Y:S02]  /*8e50*/  SHF.R.U32.HI R159, RZ, 0x8, R61.reuse ;  /* 0x00000008ff9f7819 */ /* 0x100fe4000001163d */
[----:B------:R-:W-:Y:S02]  /*8e60*/  LOP3.LUT R135, R61, 0xff, RZ, 0xc0, !PT ;  /* 0x000000ff3d877812 */ /* 0x000fe400078ec0ff */
[--C-:B------:R-:W-:Y:S01]  /*8e70*/  SHF.R.U32.HI R160, RZ, 0x18, R61.reuse ;  /* 0x00000018ffa07819 */ /* 0x100fe2000001163d */
[----:B------:R-:W-:Y:S01]  /*8e80*/  IMAD.SHL.U32 R50, R159, 0x100, RZ ;  /* 0x000001009f327824 */ /* 0x000fe200078e00ff */
[----:B------:R-:W-:Y:S01]  /*8e90*/  LOP3.LUT R63, R63, 0xff00, R48, 0xf8, !PT ;  /* 0x0000ff003f3f7812 */ /* 0x000fe200078ef830 */
[----:B------:R-:W-:Y:S01]  /*8ea0*/  IMAD.SHL.U32 R48, R161, 0x100, RZ ;  /* 0x00000100a1307824 */ /* 0x000fe200078e00ff */
[----:B------:R-:W-:Y:S02]  /*8eb0*/  PRMT R87, R87, 0x654, R86 ;  /* 0x0000065457577816 */ /* 0x000fe40000000056 */
[----:B------:R-:W-:Y:S01]  /*8ec0*/  SHF.R.U32.HI R58, RZ, 0x10, R61 ;  /* 0x00000010ff3a7819 */ /* 0x000fe2000001163d */
[----:B--2---:R-:W-:Y:S01]  /*8ed0*/  IMAD.MOV.U32 R61, RZ, RZ, R52 ;  /* 0x000000ffff3d7224 */ /* 0x004fe200078e0034 */
[----:B------:R-:W-:Y:S01]  /*8ee0*/  SHF.R.U32.HI R163, RZ, 0x10, R57 ;  /* 0x00000010ffa37819 */ /* 0x000fe20000011639 */
[----:B------:R-:W-:Y:S01]  /*8ef0*/  IMAD.MOV.U32 R57, RZ, RZ, R54 ;  /* 0x000000ffff397224 */ /* 0x000fe200078e0036 */
[----:B------:R-:W-:Y:S01]  /*8f00*/  PRMT R135, R160, 0x654, R135 ;  /* 0x00000654a0877816 */ /* 0x000fe20000000087 */
[----:B------:R-:W-:Y:S01]  /*8f10*/  IMAD.SHL.U32 R54, R158, 0x100, RZ ;  /* 0x000001009e367824 */ /* 0x000fe200078e00ff */
[----:B------:R-:W-:Y:S01]  /*8f20*/  LOP3.LUT R87, R87, 0xff00, R48, 0xf8, !PT ;  /* 0x0000ff0057577812 */ /* 0x000fe200078ef830 */
[----:B------:R-:W-:Y:S01]  /*8f30*/  IMAD.U32 R48, R62, 0x10000, RZ ;  /* 0x000100003e307824 */ /* 0x000fe200078e00ff */
[----:B------:R-:W-:Y:S01]  /*8f40*/  PRMT R157, R156, 0x654, R155 ;  /* 0x000006549c9d7816 */ /* 0x000fe2000000009b */
[----:B------:R-:W-:Y:S01]  /*8f50*/  IMAD.U32 R52, R163, 0x10000, RZ ;  /* 0x00010000a3347824 */ /* 0x000fe200078e00ff */
[----:B------:R-:W-:-:S02]  /*8f60*/  LOP3.LUT R155, R135, 0xff00, R50, 0xf8, !PT ;  /* 0x0000ff00879b7812 */ /* 0x000fc400078ef832 */
[----:B------:R-:W-:Y:S02]  /*8f70*/  F2FP.F16.E4M3.UNPACK_B R135, R151.H1 ;  /* 0x00000097ff87723e */ /* 0x000fe400030006ff */
[----:B------:R-:W-:Y:S02]  /*8f80*/  F2FP.F16.E4M3.UNPACK_B R84, R61.H1 ;  /* 0x0000003dff54723e */ /* 0x000fe400030006ff */
[----:B------:R-:W-:Y:S01]  /*8f90*/  F2FP.F16.E4M3.UNPACK_B R62, R60.H1 ;  /* 0x0000003cff3e723e */ /* 0x000fe200030006ff */
[--C-:B------:R-:W-:Y:S01]  /*8fa0*/  HADD2.F32 R50, -RZ, R135.reuse.H0_H0 ;  /* 0x20000087ff327230 */ /* 0x100fe20000004100 */
[----:B------:R-:W-:Y:S01]  /*8fb0*/  LOP3.LUT R48, R87, 0xff0000, R48, 0xf8, !PT ;  /* 0x00ff000057307812 */ /* 0x000fe200078ef830 */
[----:B------:R-:W-:Y:S01]  /*8fc0*/  HADD2.F32 R86, -RZ, R84.H0_H0 ;  /* 0x20000054ff567230 */ /* 0x000fe20000004100 */
[----:B------:R-:W-:Y:S01]  /*8fd0*/  F2FP.F16.E4M3.UNPACK_B R87, R153.H1 ;  /* 0x00000099ff57723e */ /* 0x000fe200030006ff */
[----:B------:R-:W-:Y:S01]  /*8fe0*/  HADD2.F32 R158, -RZ, R135.H1_H1 ;  /* 0x30000087ff9e7230 */ /* 0x000fe20000004100 */
[----:B------:R-:W-:Y:S01]  /*8ff0*/  LOP3.LUT R52, R63, 0xff0000, R52, 0xf8, !PT ;  /* 0x00ff00003f347812 */ /* 0x000fe200078ef834 */
[----:B------:R-:W-:Y:S01]  /*9000*/  HADD2.F32 R63, -RZ, R62.H0_H0 ;  /* 0x2000003eff3f7230 */ /* 0x000fe20000004100 */
[----:B------:R-:W-:Y:S01]  /*9010*/  LOP3.LUT R157, R157, 0xff00, R54, 0xf8, !PT ;  /* 0x0000ff009d9d7812 */ /* 0x000fe200078ef836 */
[----:B------:R-:W-:-:S02]  /*9020*/  IMAD.U32 R54, R58, 0x10000, RZ ;  /* 0x000100003a367824 */ /* 0x000fc400078e00ff */
[CC--:B------:R-:W-:Y:S01]  /*9030*/  FMUL.FTZ R156, R86.reuse, R50.reuse ;  /* 0x00000032569c7220 */ /* 0x0c0fe20000410000 */
[----:B------:R-:W-:Y:S02]  /*9040*/  IMAD.U32 R58, R59, 0x10000, RZ ;  /* 0x000100003b3a7824 */ /* 0x000fe400078e00ff */
[----:B------:R-:W-:Y:S01]  /*9050*/  FMUL.FTZ R159, R63, R50 ;  /* 0x000000323f9f7220 */ /* 0x000fe20000410000 */
[--C-:B------:R-:W-:Y:S01]  /*9060*/  HADD2.F32 R59, -RZ, R87.reuse.H0_H0 ;  /* 0x20000057ff3b7230 */ /* 0x100fe20000004100 */
[----:B------:R-:W-:Y:S01]  /*9070*/  F2FP.F16.E4M3.UNPACK_B R151, R151 ;  /* 0x00000097ff97723e */ /* 0x000fe200020006ff */
[----:B------:R-:W-:Y:S01]  /*9080*/  HADD2.F32 R135, -RZ, R84.H1_H1 ;  /* 0x30000054ff877230 */ /* 0x000fe20000004100 */
[----:B------:R-:W-:Y:S02]  /*9090*/  LOP3.LUT R50, R157, 0xff0000, R58, 0xf8, !PT ;  /* 0x00ff00009d327812 */ /* 0x000fe400078ef83a */
[-C--:B------:R-:W-:Y:S01]  /*90a0*/  FFMA.FTZ R58, R63, R59.reuse, -R156 ;  /* 0x0000003b3f3a7223 */ /* 0x080fe2000001089c */
[----:B------:R-:W-:Y:S01]  /*90b0*/  FFMA.FTZ R59, R86, R59, R159 ;  /* 0x0000003b563b7223 */ /* 0x000fe2000001009f */
[----:B------:R-:W-:Y:S01]  /*90c0*/  F2FP.F16.E4M3.UNPACK_B R86, R61 ;  /* 0x0000003dff56723e */ /* 0x000fe200020006ff */
[----:B------:R-:W-:Y:S01]  /*90d0*/  HADD2.F32 R156, -RZ, R87.H1_H1 ;  /* 0x30000057ff9c7230 */ /* 0x000fe20000004100 */
[----:B------:R-:W-:Y:S01]  /*90e0*/  F2FP.F16.E4M3.UNPACK_B R84, R60 ;  /* 0x0000003cff54723e */ /* 0x000fe200020006ff */
        /* <DEDUP_REMOVED lines=8> */
[----:B------:R-:W-:Y:S02]  /*9170*/  HADD2.F32 R62, -RZ, R84.H0_H0 ;  /* 0x20000054ff3e7230 */ /* 0x000fe40000004100 */
[----:B------:R-:W-:Y:S01]  /*9180*/  FFMA.FTZ R60, R135, R156, R158 ;  /* 0x0000009c873c7223 */ /* 0x000fe2000001009e */
[----:B------:R-:W-:Y:S02]  /*9190*/  HADD2.F32 R63, -RZ, R153.H0_H0 ;  /* 0x20000099ff3f7230 */ /* 0x000fe40000004100 */
[----:B------:R-:W-:Y:S01]  /*91a0*/  FMUL.FTZ R157, R87, R155 ;  /* 0x0000009b579d7220 */ /* 0x000fe20000410000 */
[----:B------:R-:W-:-:S02]  /*91b0*/  HADD2.F32 R156, -RZ, R151.H1_H1 ;  /* 0x30000097ff9c7230 */ /* 0x000fc40000004100 */
[C---:B------:R-:W-:Y:S01]  /*91c0*/  FMUL.FTZ R158, R62.reuse, R155 ;  /* 0x0000009b3e9e7220 */ /* 0x040fe20000410000 */
[----:B------:R-:W-:Y:S02]  /*91d0*/  HADD2.F32 R135, -RZ, R86.H1_H1 ;  /* 0x30000056ff877230 */ /* 0x000fe40000004100 */
[-C--:B------:R-:W-:Y:S01]  /*91e0*/  FFMA.FTZ R62, R62, R63.reuse, -R157 ;  /* 0x0000003f3e3e7223 */ /* 0x080fe2000001089d */
[----:B------:R-:W-:Y:S01]  /*91f0*/  HADD2.F32 R84, -RZ, R84.H1_H1 ;  /* 0x30000054ff547230 */ /* 0x000fe20000004100 */
[----:B------:R-:W-:Y:S01]  /*9200*/  F2FP.F16.E4M3.UNPACK_B R157, R152.H1 ;  /* 0x00000098ff9d723e */ /* 0x000fe200030006ff */
[----:B------:R-:W-:Y:S01]  /*9210*/  FFMA.FTZ R63, R87, R63, R158 ;  /* 0x0000003f573f7223 */ /* 0x000fe2000001009e */
[----:B------:R-:W-:Y:S01]  /*9220*/  F2FP.F16.E4M3.UNPACK_B R151, R57.H1 ;  /* 0x00000039ff97723e */ /* 0x000fe200030006ff */
[----:B------:R-:W-:Y:S02]  /*9230*/  HADD2.F32 R155, -RZ, R153.H1_H1 ;  /* 0x30000099ff9b7230 */ /* 0x000fe40000004100 */
        /* <DEDUP_REMOVED lines=10> */
[--C-:B------:R-:W-:Y:S02]  /*92e0*/  HADD2.F32 R135, -RZ, R86.reuse.H0_H0 ;  /* 0x20000056ff877230 */ /* 0x100fe40000004100 */
[----:B------:R-:W-:Y:S01]  /*92f0*/  FMUL.FTZ R164, R153, R160 ;  /* 0x000000a099a47220 */ /* 0x000fe20000410000 */
[----:B------:R-:W-:Y:S01]  /*9300*/  HADD2.F32 R162, -RZ, R157.H1_H1 ;  /* 0x3000009dffa27230 */ /* 0x000fe20000004100 */
[----:B------:R-:W-:Y:S01]  /*9310*/  F2FP.F16.E4M3.UNPACK_B R56, R56 ;  /* 0x00000038ff38723e */ /* 0x000fe200020006ff */
[----:B------:R-:W-:Y:S02]  /*9320*/  HADD2.F32 R155, -RZ, R151.H1_H1 ;  /* 0x30000097ff9b7230 */ /* 0x000fe40000004100 */
[----:B------:R-:W-:Y:S01]  /*9330*/  FMUL.FTZ R160, R135, R160 ;  /* 0x000000a087a07220 */ /* 0x000fe20000410000 */
[----:B------:R-:W-:-:S02]  /*9340*/  HADD2.F32 R151, -RZ, R86.H1_H1 ;  /* 0x30000056ff977230 */ /* 0x000fc40000004100 */
[----:B------:R-:W-:Y:S01]  /*9350*/  FFMA.FTZ R86, R135, R158, -R164 ;  /* 0x0000009e87567223 */ /* 0x000fe200000108a4 */
[----:B------:R-:W-:Y:S02]  /*9360*/  HADD2.F32 R156, -RZ, R156.H1_H1 ;  /* 0x3000009cff9c7230 */ /* 0x000fe40000004100 */
[-C--:B------:R-:W-:Y:S01]  /*9370*/  FMUL.FTZ R164, R155, R162.reuse ;  /* 0x000000a29ba47220 */ /* 0x080fe20000410000 */
[----:B------:R-:W-:Y:S01]  /*9380*/  F2FP.F16.E4M3.UNPACK_B R135, R57 ;  /* 0x00000039ff87723e */ /* 0x000fe200020006ff */
[C---:B------:R-:W-:Y:S01]  /*9390*/  FMUL.FTZ R162, R151.reuse, R162 ;  /* 0x000000a297a27220 */ /* 0x040fe20000410000 */
[----:B------:R-:W-:Y:S01]  /*93a0*/  F2FP.F16.E4M3.UNPACK_B R154, R154 ;  /* 0x0000009aff9a723e */ /* 0x000fe200020006ff */
[----:B------:R-:W-:Y:S01]  /*93b0*/  FFMA.FTZ R159, R151, R156, -R164 ;  /* 0x0000009c979f7223 */ /* 0x000fe200000108a4 */
[----:B------:R-:W-:Y:S01]  /*93c0*/  FFMA.FTZ R157, R153, R158, R160 ;  /* 0x0000009e999d7223 */ /* 0x000fe200000100a0 */
[----:B------:R-:W-:Y:S01]  /*93d0*/  FFMA.FTZ R162, R155, R156, R162 ;  /* 0x0000009c9ba27223 */ /* 0x000fe200000100a2 */
[----:B------:R-:W-:Y:S01]  /*93e0*/  HADD2.F32 R156, -RZ, R152.H0_H0 ;  /* 0x20000098ff9c7230 */ /* 0x000fe20000004100 */
[----:B------:R-:W-:Y:S01]  /*93f0*/  F2FP.SATFINITE.E4M3.F32.PACK_AB_MERGE_C R58, R61, R58, RZ ;  /* 0x0000003a3d3a723e */ /* 0x000fe200048070ff */
[----:B------:R-:W-:Y:S01]  /*9400*/  HADD2.F32 R151, -RZ, R135.H0_H0 ;  /* 0x20000087ff977230 */ /* 0x000fe20000004100 */
[----:B------:R-:W-:Y:S01]  /*9410*/  F2FP.SATFINITE.E4M3.F32.PACK_AB_MERGE_C R159, R159, R86, RZ ;  /* 0x000000569f9f723e */ /* 0x000fe200048070ff */
[----:B------:R-:W-:Y:S01]  /*9420*/  HADD2.F32 R57, -RZ, R56.H0_H0 ;  /* 0x20000038ff397230 */ /* 0x000fe20000004100 */
[----:B------:R-:W-:Y:S01]  /*9430*/  F2FP.SATFINITE.E4M3.F32.PACK_AB_MERGE_C R60, R60, R59, RZ ;  /* 0x0000003b3c3c723e */ /* 0x000fe200048070ff */
[----:B------:R-:W-:-:S02]  /*9440*/  HADD2.F32 R153, -RZ, R152.H1_H1 ;  /* 0x30000098ff997230 */ /* 0x000fc40000004100 */
[-C--:B------:R-:W-:Y:S01]  /*9450*/  FMUL.FTZ R158, R151, R156.reuse ;  /* 0x0000009c979e7220 */ /* 0x080fe20000410000 */
[----:B------:R-:W-:Y:S02]  /*9460*/  HADD2.F32 R56, -RZ, R56.H1_H1 ;  /* 0x30000038ff387230 */ /* 0x000fe40000004100 */
[----:B------:R-:W-:Y:S01]  /*9470*/  FMUL.FTZ R156, R57, R156 ;  /* 0x0000009c399c7220 */ /* 0x000fe20000410000 */
[--C-:B------:R-:W-:Y:S01]  /*9480*/  HADD2.F32 R152, -RZ, R154.reuse.H0_H0 ;  /* 0x2000009aff987230 */ /* 0x100fe20000004100 */
[----:B------:R-:W-:Y:S01]  /*9490*/  F2FP.F16.E4M3.UNPACK_B R86, R53 ;  /* 0x00000035ff56723e */ /* 0x000fe200020006ff */
[----:B------:R-:W-:Y:S02]  /*94a0*/  HADD2.F32 R135, -RZ, R135.H1_H1 ;  /* 0x30000087ff877230 */ /* 0x000fe40000004100 */
[C---:B------:R-:W-:Y:S01]  /*94b0*/  FMUL.FTZ R160, R56.reuse, R153 ;  /* 0x0000009938a07220 */ /* 0x040fe20000410000 */
[----:B------:R-:W-:Y:S02]  /*94c0*/  HADD2.F32 R154, -RZ, R154.H1_H1 ;  /* 0x3000009aff9a7230 */ /* 0x000fe40000004100 */
[-C--:B------:R-:W-:Y:S01]  /*94d0*/  FFMA.FTZ R156, R151, R152.reuse, R156 ;  /* 0x00000098979c7223 */ /* 0x080fe2000001009c */
[----:B------:R-:W-:Y:S01]  /*94e0*/  F2FP.F16.E4M3.UNPACK_B R61, R49 ;  /* 0x00000031ff3d723e */ /* 0x000fe200020006ff */
[----:B------:R-:W-:Y:S01]  /*94f0*/  FMUL.FTZ R155, R135, R153 ;  /* 0x00000099879b7220 */ /* 0x000fe20000410000 */
[----:B------:R-:W-:Y:S01]  /*9500*/  FFMA.FTZ R57, R57, R152, -R158 ;  /* 0x0000009839397223 */ /* 0x000fe2000001089e */
[----:B------:R-:W-:Y:S01]  /*9510*/  FFMA.FTZ R151, R135, R154, R160 ;  /* 0x0000009a87977223 */ /* 0x000fe200000100a0 */
[----:B------:R-:W-:Y:S01]  /*9520*/  F2FP.F16.E4M3.UNPACK_B R135, R54 ;  /* 0x00000036ff87723e */ /* 0x000fe200020006ff */
[----:B------:R-:W-:Y:S01]  /*9530*/  FFMA.FTZ R56, R56, R154, -R155 ;  /* 0x0000009a38387223 */ /* 0x000fe2000001089b */
[----:B------:R-:W-:Y:S01]  /*9540*/  F2FP.SATFINITE.E4M3.F32.PACK_AB_MERGE_C R59, R87, R62, R58 ;  /* 0x0000003e573b723e */ /* 0x000fe2000480703a */
[--C-:B------:R-:W-:Y:S01]  /*9550*/  HADD2.F32 R62, -RZ, R86.reuse.H0_H0 ;  /* 0x20000056ff3e7230 */ /* 0x100fe20000004100 */
[----:B------:R-:W-:Y:S01]  /*9560*/  F2FP.SATFINITE.E4M3.F32.PACK_AB_MERGE_C R58, R84, R63, R60 ;  /* 0x0000003f543a723e */ /* 0x000fe2000480703c */
[----:B------:R-:W-:Y:S01]  /*9570*/  HADD2.F32 R63, -RZ, R135.H0_H0 ;  /* 0x20000087ff3f7230 */ /* 0x000fe20000004100 */
[----:B------:R-:W-:Y:S01]  /*9580*/  F2FP.SATFINITE.E4M3.F32.PACK_AB_MERGE_C R157, R162, R157, RZ ;  /* 0x0000009da29d723e */ /* 0x000fe200048070ff */
[----:B------:R-:W-:Y:S01]  /*9590*/  HADD2.F32 R60, -RZ, R61.H0_H0 ;  /* 0x2000003dff3c7230 */ /* 0x000fe20000004100 */
[----:B------:R-:W-:Y:S01]  /*95a0*/  F2FP.F16.E4M3.UNPACK_B R84, R52 ;  /* 0x00000034ff54723e */ /* 0x000fe200020006ff */
[----:B------:R-:W-:Y:S01]  /*95b0*/  HADD2.F32 R86, -RZ, R86.H1_H1 ;  /* 0x30000056ff567230 */ /* 0x000fe20000004100 */
[----:B------:R-:W-:Y:S01]  /*95c0*/  F2FP.SATFINITE.E4M3.F32.PACK_AB_MERGE_C R57, R56, R57, R159 ;  /* 0x000000393839723e */ /* 0x000fe2000480709f */
[----:B------:R-:W-:Y:S01]  /*95d0*/  HADD2.F32 R135, -RZ, R135.H1_H1 ;  /* 0x30000087ff877230 */ /* 0x000fe20000004100 */
[----:B------:R-:W-:Y:S01]  /*95e0*/  F2FP.SATFINITE.E4M3.F32.PACK_AB_MERGE_C R56, R151, R156, R157 ;  /* 0x0000009c9738723e */ /* 0x000fe2000480709d */
[----:B------:R-:W-:-:S02]  /*95f0*/  HADD2.F32 R87, -RZ, R84.H0_H0 ;  /* 0x20000054ff577230 */ /* 0x000fc40000004100 */
[-C--:B------:R-:W-:Y:S01]  /*9600*/  FMUL.FTZ R151, R62, R63.reuse ;  /* 0x0000003f3e977220 */ /* 0x080fe20000410000 */
[----:B------:R-:W-:Y:S01]  /*9610*/  FMUL.FTZ R153, R60, R63 ;  /* 0x0000003f3c997220 */ /* 0x000fe20000410000 */
[----:B------:R-:W-:Y:S02]  /*9620*/  HADD2.F32 R63, -RZ, R61.H1_H1 ;  /* 0x3000003dff3f7230 */ /* 0x000fe40000004100 */
[----:B------:R-:W-:Y:S01]  /*9630*/  FMUL.FTZ R152, R86, R135 ;  /* 0x0000008756987220 */ /* 0x000fe20000410000 */
[-C--:B------:R-:W-:Y:S01]  /*9640*/  FFMA.FTZ R60, R60, R87.reuse, -R151 ;  /* 0x000000573c3c7223 */ /* 0x080fe20000010897 */
[----:B------:R-:W-:Y:S01]  /*9650*/  FFMA.FTZ R61, R62, R87, R153 ;  /* 0x000000573e3d7223 */ /* 0x000fe20000010099 */
[----:B------:R-:W-:Y:S02]  /*9660*/  HADD2.F32 R87, -RZ, R84.H1_H1 ;  /* 0x30000054ff577230 */ /* 0x000fe40000004100 */
[----:B------:R-:W-:Y:S01]  /*9670*/  FMUL.FTZ R151, R63, R135 ;  /* 0x000000873f977220 */ /* 0x000fe20000410000 */
[----:B------:R-:W-:-:S02]  /*9680*/  F2FP.F16.E4M3.UNPACK_B R84, R53.H1 ;  /* 0x00000035ff54723e */ /* 0x000fc400030006ff */
[----:B------:R-:W-:Y:S01]  /*9690*/  F2FP.F16.E4M3.UNPACK_B R135, R54.H1 ;  /* 0x00000036ff87723e */ /* 0x000fe200030006ff */
[----:B------:R-:W-:Y:S01]  /*96a0*/  FFMA.FTZ R54, R86, R87, R151 ;  /* 0x0000005756367223 */ /* 0x000fe20000010097 */
[----:B------:R-:W-:Y:S01]  /*96b0*/  F2FP.F16.E4M3.UNPACK_B R62, R49.H1 ;  /* 0x00000031ff3e723e */ /* 0x000fe200030006ff */
[----:B------:R-:W-:Y:S01]  /*96c0*/  FFMA.FTZ R49, R63, R87, -R152 ;  /* 0x000000573f317223 */ /* 0x000fe20000010898 */
[----:B------:R-:W-:Y:S01]  /*96d0*/  F2FP.F16.E4M3.UNPACK_B R52, R52.H1 ;  /* 0x00000034ff34723e */ /* 0x000fe200030006ff */
[----:B------:R-:W-:Y:S01]  /*96e0*/  HADD2.F32 R63, -RZ, R84.H0_H0 ;  /* 0x20000054ff3f7230 */ /* 0x000fe20000004100 */
[-C--:B------:R-:W-:Y:S01]  /*96f0*/  F2FP.F16.E4M3.UNPACK_B R156, R50.reuse.H1 ;  /* 0x00000032ff9c723e */ /* 0x080fe200030006ff */
[----:B------:R-:W-:Y:S01]  /*9700*/  HADD2.F32 R152, -RZ, R135.H0_H0 ;  /* 0x20000087ff987230 */ /* 0x000fe20000004100 */
[----:B------:R-:W-:Y:S01]  /*9710*/  F2FP.F16.E4M3.UNPACK_B R155, R50 ;  /* 0x00000032ff9b723e */ /* 0x000fe200020006ff */
[----:B------:R-:W-:Y:S01]  /*9720*/  HADD2.F32 R53, -RZ, R62.H0_H0 ;  /* 0x2000003eff357230 */ /* 0x000fe20000004100 */
[----:B------:R-:W-:Y:S01]  /*9730*/  F2FP.F16.E4M3.UNPACK_B R50, R48 ;  /* 0x00000030ff32723e */ /* 0x000fe200020006ff */
[----:B------:R-:W-:-:S02]  /*9740*/  HADD2.F32 R86, -RZ, R84.H1_H1 ;  /* 0x30000054ff567230 */ /* 0x000fc40000004100 */
[-C--:B------:R-:W-:Y:S01]  /*9750*/  FMUL.FTZ R154, R63, R152.reuse ;  /* 0x000000983f9a7220 */ /* 0x080fe20000410000 */
[----:B------:R-:W-:Y:S02]  /*9760*/  HADD2.F32 R87, -RZ, R135.H1_H1 ;  /* 0x30000087ff577230 */ /* 0x000fe40000004100 */
[C---:B------:R-:W-:Y:S01]  /*9770*/  FMUL.FTZ R152, R53.reuse, R152 ;  /* 0x0000009835987220 */ /* 0x040fe20000410000 */
[----:B------:R-:W-:Y:S02]  /*9780*/  HADD2.F32 R62, -RZ, R62.H1_H1 ;  /* 0x3000003eff3e7230 */ /* 0x000fe40000004100 */
[--C-:B------:R-:W-:Y:S02]  /*9790*/  HADD2.F32 R84, -RZ, R52.reuse.H0_H0 ;  /* 0x20000034ff547230 */ /* 0x100fe40000004100 */
[-C--:B------:R-:W-:Y:S01]  /*97a0*/  FMUL.FTZ R151, R86, R87.reuse ;  /* 0x0000005756977220 */ /* 0x080fe20000410000 */
[----:B------:R-:W-:Y:S02]  /*97b0*/  HADD2.F32 R135, -RZ, R52.H1_H1 ;  /* 0x30000034ff877230 */ /* 0x000fe40000004100 */
[C---:B------:R-:W-:Y:S01]  /*97c0*/  FMUL.FTZ R153, R62.reuse, R87 ;  /* 0x000000573e997220 */ /* 0x040fe20000410000 */
[----:B------:R-:W-:Y:S01]  /*97d0*/  F2FP.F16.E4M3.UNPACK_B R87, R55 ;  /* 0x00000037ff57723e */ /* 0x000fe200020006ff */
[-C--:B------:R-:W-:Y:S01]  /*97e0*/  FFMA.FTZ R52, R53, R84.reuse, -R154 ;  /* 0x0000005435347223 */ /* 0x080fe2000001089a */
[----:B------:R-:W-:Y:S01]  /*97f0*/  FFMA.FTZ R53, R63, R84, R152 ;  /* 0x000000543f357223 */ /* 0x000fe20000010098 */
[-C--:B------:R-:W-:Y:S01]  /*9800*/  FFMA.FTZ R63, R62, R135.reuse, -R151 ;  /* 0x000000873e3f7223 */ /* 0x080fe20000010897 */
[----:B------:R-:W-:Y:S01]  /*9810*/  FFMA.FTZ R62, R86, R135, R153 ;  /* 0x00000087563e7223 */ /* 0x000fe20000010099 */
[----:B------:R-:W-:Y:S01]  /*9820*/  F2FP.F16.E4M3.UNPACK_B R135, R55.H1 ;  /* 0x00000037ff87723e */ /* 0x000fe200030006ff */
[----:B------:R-:W-:Y:S01]  /*9830*/  HADD2.F32 R157, -RZ, R156.H0_H0 ;  /* 0x2000009cff9d7230 */ /* 0x000fe20000004100 */
[-C--:B------:R-:W-:Y:S01]  /*9840*/  F2FP.F16.E4M3.UNPACK_B R84, R51.reuse ;  /* 0x00000033ff54723e */ /* 0x080fe200020006ff */
[----:B------:R-:W-:Y:S01]  /*9850*/  HADD2.F32 R151, -RZ, R87.H0_H0 ;  /* 0x20000057ff977230 */ /* 0x000fe20000004100 */
[----:B------:R-:W-:Y:S01]  /*9860*/  F2FP.F16.E4M3.UNPACK_B R51, R51.H1 ;  /* 0x00000033ff33723e */ /* 0x000fe200030006ff */
        /* <DEDUP_REMOVED lines=14> */
[----:B------:R-:W-:Y:S02]  /*9950*/  HADD2.F32 R55, -RZ, R84.H0_H0 ;  /* 0x20000054ff377230 */ /* 0x000fe40000004100 */
[-C--:B------:R-:W-:Y:S01]  /*9960*/  FMUL.FTZ R86, R135, R156.reuse ;  /* 0x0000009c87567220 */ /* 0x080fe20000410000 */
[----:B------:R-:W-:Y:S02]  /*9970*/  HADD2.F32 R154, -RZ, R50.H0_H0 ;  /* 0x20000032ff9a7230 */ /* 0x000fe40000004100 */
[----:B------:R-:W-:Y:S01]  /*9980*/  FMUL.FTZ R156, R51, R156 ;  /* 0x0000009c339c7220 */ /* 0x000fe20000410000 */
        /* <DEDUP_REMOVED lines=14> */
[----:B------:R-:W-:Y:S01]  /*9a70*/  F2FP.SATFINITE.E4M3.F32.PACK_AB_MERGE_C R86, R86, R159, RZ ;  /* 0x0000009f5656723e */ /* 0x000fe200048070ff */
[----:B------:R-:W-:Y:S01]  /*9a80*/  FFMA.FTZ R87, R87, R50, R48 ;  /* 0x0000003257577223 */ /* 0x000fe20000010030 */
[----:B------:R-:W-:Y:S01]  /*9a90*/  F2FP.SATFINITE.E4M3.F32.PACK_AB_MERGE_C R156, R156, R157, RZ ;  /* 0x0000009d9c9c723e */ /* 0x000fe200048070ff */
[----:B------:R-:W-:Y:S01]  /*9aa0*/  IMAD.MOV.U32 R48, RZ, RZ, R59 ;  /* 0x000000ffff307224 */ /* 0x000fe200078e003b */
[----:B------:R-:W-:Y:S01]  /*9ab0*/  F2FP.SATFINITE.E4M3.F32.PACK_AB_MERGE_C R49, R49, R60, R52 ;  /* 0x0000003c3131723e */ /* 0x000fe20004807034 */
[----:B------:R-:W-:Y:S01]  /*9ac0*/  IMAD.MOV.U32 R52, RZ, RZ, R58 ;  /* 0x000000ffff347224 */ /* 0x000fe200078e003a */
[----:B------:R-:W-:Y:S01]  /*9ad0*/  F2FP.SATFINITE.E4M3.F32.PACK_AB_MERGE_C R51, R55, R160, R86 ;  /* 0x000000a03733723e */ /* 0x000fe20004807056 */
[----:B------:R-:W-:Y:S01]  /*9ae0*/  IMAD.MOV.U32 R50, RZ, RZ, R57 ;  /* 0x000000ffff327224 */ /* 0x000fe200078e0039 */
[----:B------:R-:W-:Y:S01]  /*9af0*/  F2FP.SATFINITE.E4M3.F32.PACK_AB_MERGE_C R53, R54, R61, R53 ;  /* 0x0000003d3635723e */ /* 0x000fe20004807035 */
[----:B------:R-:W-:Y:S01]  /*9b00*/  IMAD.MOV.U32 R54, RZ, RZ, R56 ;  /* 0x000000ffff367224 */ /* 0x000fe200078e0038 */
[----:B------:R-:W-:-:S07]  /*9b10*/  F2FP.SATFINITE.E4M3.F32.PACK_AB_MERGE_C R55, R87, R158, R156 ;  /* 0x0000009e5737723e */ /* 0x000fce000480709c */
.L_x_8317:
[----:B------:R-:W-:Y:S05]  /*9b20*/  BSYNC B2 ;  /* 0x0000000000027941 */ /* 0x000fea0003800000 */
.L_x_8316:
        /* <DEDUP_REMOVED lines=12> */
.L_x_8315:
[----:B------:R-:W-:Y:S05]  /*9bf0*/  BSYNC B1 ;  /* 0x0000000000017941 */ /* 0x000fea0003800000 */
.L_x_8314:
        /* <DEDUP_REMOVED lines=16> */
[----:B------:R-:W-:Y:S02]  /*9d00*/  LEA.HI R49, R49, R48, RZ, 0x5 ;  /* 0x0000003031317211 */ /* 0x000fe400078f28ff */
[----:B------:R-:W-:Y:S02]  /*9d10*/  LOP3.LUT R51, R51, 0x380, RZ, 0xc0, !PT ;  /* 0x0000038033337812 */ /* 0x000fe400078ec0ff */
[----:B------:R-:W-:Y:S02]  /*9d20*/  LEA.HI.SX32 R49, R49, R36, 0x1b ;  /* 0x0000002431317211 */ /* 0x000fe400078fdaff */
[----:B------:R-:W-:-:S03]  /*9d30*/  IADD3.X R80, R40, R59, R38, P3, P4 ;  /* 0x0000003b28507210 */ /* 0x000fc60001fe8426 */
[----:B------:R-:W-:-:S05]  /*9d40*/  IMAD.SHL.U32 R61, R49, 0x10, RZ ;  /* 0x00000010313d7824 */ /* 0x000fca00078e00ff */
[----:B------:R-:W-:-:S04]  /*9d50*/  LOP3.LUT R49, R51, 0x70, R61, 0xf8, !PT ;  /* 0x0000007033317812 */ /* 0x000fc800078ef83d */
[----:B------:R-:W-:-:S05]  /*9d60*/  LOP3.LUT R49, R49, R140, RZ, 0x3c, !PT ;  /* 0x0000008c31317212 */ /* 0x000fca00078e3cff */
[----:B---3--:R-:W-:Y:S02]  /*9d70*/  IMAD.IADD R48, R50, 0x1, R49 ;  /* 0x0000000132307824 */ /* 0x008fe400078e0231 */
        /* <DEDUP_REMOVED lines=9> */
[----:B------:R-:W-:Y:S01]  /*9e10*/  SHF.R.U32.HI R152, RZ, 0x18, R65 ;  /* 0x00000018ff987819 */ /* 0x000fe20000011641 */
        /* <DEDUP_REMOVED lines=12> */
[--C-:B------:R-:W-:Y:S02]  /*9ee0*/  SHF.R.U32.HI R84, RZ, 0x18, R69.reuse ;  /* 0x00000018ff547819 */ /* 0x100fe40000011645 */
[----:B------:R-:W-:Y:S01]  /*9ef0*/  LOP3.LUT R67, R69, 0xff, RZ, 0xc0, !PT ;  /* 0x000000ff45437812 */ /* 0x000fe200078ec0ff */
[----:B------:R-:W-:Y:S01]  /*9f00*/  IMAD.SHL.U32 R50, R82, 0x100, RZ ;  /* 0x0000010052327824 */ /* 0x000fe200078e00ff */
[----:B------:R-:W-:Y:S02]  /*9f10*/  SHF.R.U32.HI R70, RZ, 0x10, R69 ;  /* 0x00000010ff467819 */ /* 0x000fe40000011645 */
[----:B------:R-:W-:-:S02]  /*9f20*/  SHF.R.U32.HI R69, RZ, 0x8, R71 ;  /* 0x00000008ff457819 */ /* 0x000fc40000011647 */
[----:B------:R-:W-:Y:S02]  /*9f30*/  PRMT R63, R152, 0x654, R63 ;  /* 0x00000654983f7816 */ /* 0x000fe4000000003f */
[----:B------:R-:W-:Y:S01]  /*9f40*/  SHF.R.U32.HI R81, RZ, 0x18, R71 ;  /* 0x00000018ff517819 */ /* 0x000fe20000011647 */
[----:B------:R-:W-:Y:S01]  /*9f50*/  IMAD.SHL.U32 R69, R69, 0x100, RZ ;  /* 0x0000010045457824 */ /* 0x000fe200078e00ff */
[----:B------:R-:W-:Y:S02]  /*9f60*/  LOP3.LUT R68, R71, 0xff, RZ, 0xc0, !PT ;  /* 0x000000ff47447812 */ /* 0x000fe400078ec0ff */
[----:B------:R-:W-:Y:S02]  /*9f70*/  PRMT R67, R84, 0x654, R67 ;  /* 0x0000065454437816 */ /* 0x000fe40000000043 */
        /* <DEDUP_REMOVED lines=50> */
[----:B------:R-:W-:-:S02]  /*a2a0*/  HADD2.F32 R69, -RZ, R69.H1_H1 ;  /* 0x30000045ff457230 */ /* 0x000fc40000004100 */
        /* <DEDUP_REMOVED lines=8> */
[--C-:B------:R-:W-:Y:S02]  /*a330*/  HADD2.F32 R83, -RZ, R82.reuse.H0_H0 ;  /* 0x20000052ff537230 */ /* 0x100fe40000004100 */
[----:B------:R-:W-:Y:S01]  /*a340*/  FFMA.FTZ R87, R81, R84, R146 ;  /* 0x0000005451577223 */ /* 0x000fe20000010092 */
[--C-:B------:R-:W-:Y:S01]  /*a350*/  HADD2.F32 R81, -RZ, R71.reuse.H1_H1 ;  /* 0x30000047ff517230 */ /* 0x100fe20000004100 */
[----:B------:R-:W-:Y:S01]  /*a360*/  F2FP.F16.E4M3.UNPACK_B R148, R148 ;  /* 0x00000094ff94723e */ /* 0x000fe200020006ff */
[----:B------:R-:W-:Y:S01]  /*a370*/  HADD2.F32 R82, -RZ, R82.H1_H1 ;  /* 0x30000052ff527230 */ /* 0x000fe20000004100 */
[----:B------:R-:W-:Y:S01]  /*a380*/  F2FP.F16.E4M3.UNPACK_B R62, R62 ;  /* 0x0000003eff3e723e */ /* 0x000fe200020006ff */
[----:B------:R-:W-:Y:S01]  /*a390*/  HADD2.F32 R86, -RZ, R71.H0_H0 ;  /* 0x20000047ff567230 */ /* 0x000fe20000004100 */
[----:B------:R-:W-:Y:S01]  /*a3a0*/  F2FP.SATFINITE.E4M3.F32.PACK_AB_MERGE_C R63, R66, R63, RZ ;  /* 0x0000003f423f723e */ /* 0x000fe200048070ff */
[----:B------:R-:W-:-:S02]  /*a3b0*/  HADD2.F32 R71, -RZ, R69.H0_H0 ;  /* 0x20000045ff477230 */ /* 0x000fc40000004100 */
[CC--:B------:R-:W-:Y:S01]  /*a3c0*/  FMUL.FTZ R146, R82.reuse, R81.reuse ;  /* 0x0000005152927220 */ /* 0x0c0fe20000410000 */
        /* <DEDUP_REMOVED lines=9> */
[-C--:B------:R-:W-:Y:S01]  /*a460*/  FFMA.FTZ R135, R69, R85.reuse, -R146 ;  /* 0x0000005545877223 */ /* 0x080fe20000010892 */
[----:B------:R-:W-:Y:S01]  /*a470*/  F2FP.F16.E4M3.UNPACK_B R69, R54 ;  /* 0x00000036ff45723e */ /* 0x000fe200020006ff */
[----:B------:R-:W-:Y:S01]  /*a480*/  FFMA.FTZ R149, R82, R85, R81 ;  /* 0x0000005552957223 */ /* 0x000fe20000010051 */
[--C-:B------:R-:W-:Y:S01]  /*a490*/  HADD2.F32 R82, -RZ, R148.reuse.H0_H0 ;  /* 0x20000094ff527230 */ /* 0x100fe20000004100 */
[----:B------:R-:W-:Y:S01]  /*a4a0*/  F2FP.F16.E4M3.UNPACK_B R66, R60 ;  /* 0x0000003cff42723e */ /* 0x000fe200020006ff */
[----:B------:R-:W-:Y:S01]  /*a4b0*/  HADD2.F32 R148, -RZ, R148.H1_H1 ;  /* 0x30000094ff947230 */ /* 0x000fe20000004100 */
[----:B------:R-:W-:Y:S01]  /*a4c0*/  F2FP.SATFINITE.E4M3.F32.PACK_AB_MERGE_C R64, R70, R67, R63 ;  /* 0x000000434640723e */ /* 0x000fe2000480703f */
[--C-:B------:R-:W-:Y:S01]  /*a4d0*/  HADD2.F32 R71, -RZ, R69.reuse.H0_H0 ;  /* 0x20000045ff477230 */ /* 0x100fe20000004100 */
[----:B------:R-:W-:Y:S01]  /*a4e0*/  F2FP.SATFINITE.E4M3.F32.PACK_AB_MERGE_C R63, R87, R68, R65 ;  /* 0x00000044573f723e */ /* 0x000fe20004807041 */
[----:B------:R-:W-:Y:S01]  /*a4f0*/  HADD2.F32 R54, -RZ, R62.H0_H0 ;  /* 0x2000003eff367230 */ /* 0x000fe20000004100 */
[----:B------:R-:W-:Y:S01]  /*a500*/  F2FP.SATFINITE.E4M3.F32.PACK_AB_MERGE_C R86, R149, R86, RZ ;  /* 0x000000569556723e */ /* 0x000fe200048070ff */
        /* <DEDUP_REMOVED lines=8> */
[----:B------:R-:W-:-:S02]  /*a590*/  HADD2.F32 R65, -RZ, R66.H0_H0 ;  /* 0x20000042ff417230 */ /* 0x000fc40000004100 */
[-C--:B------:R-:W-:Y:S01]  /*a5a0*/  FFMA.FTZ R83, R54, R81.reuse, -R83 ;  /* 0x0000005136537223 */ /* 0x080fe20000010853 */
[----:B------:R-:W-:Y:S01]  /*a5b0*/  FFMA.FTZ R54, R71, R81, R82 ;  /* 0x0000005147367223 */ /* 0x000fe20000010052 */
[-C--:B------:R-:W-:Y:S01]  /*a5c0*/  FFMA.FTZ R62, R62, R150.reuse, -R85 ;  /* 0x000000963e3e7223 */ /* 0x080fe20000010855 */
[----:B------:R-:W-:Y:S01]  /*a5d0*/  FFMA.FTZ R85, R69, R150, R148 ;  /* 0x0000009645557223 */ /* 0x000fe20000010094 */
[-C--:B------:R-:W-:Y:S02]  /*a5e0*/  F2FP.F16.E4M3.UNPACK_B R69, R53.reuse ;  /* 0x00000035ff45723e */ /* 0x080fe400020006ff */
[----:B------:R-:W-:Y:S02]  /*a5f0*/  F2FP.F16.E4M3.UNPACK_B R81, R52 ;  /* 0x00000034ff51723e */ /* 0x000fe400020006ff */
[----:B------:R-:W-:Y:S01]  /*a600*/  F2FP.F16.E4M3.UNPACK_B R71, R50 ;  /* 0x00000032ff47723e */ /* 0x000fe200020006ff */
[----:B------:R-:W-:Y:S01]  /*a610*/  HADD2.F32 R67, -RZ, R69.H0_H0 ;  /* 0x20000045ff437230 */ /* 0x000fe20000004100 */
[----:B------:R-:W-:Y:S01]  /*a620*/  F2FP.SATFINITE.E4M3.F32.PACK_AB_MERGE_C R54, R85, R54, R86 ;  /* 0x000000365536723e */ /* 0x000fe20004807056 */
[----:B------:R-:W-:Y:S01]  /*a630*/  HADD2.F32 R68, -RZ, R81.H0_H0 ;  /* 0x20000051ff447230 */ /* 0x000fe20000004100 */
[----:B------:R-:W-:Y:S01]  /*a640*/  F2FP.SATFINITE.E4M3.F32.PACK_AB_MERGE_C R134, R135, R134, RZ ;  /* 0x000000868786723e */ /* 0x000fe200048070ff */
[----:B------:R-:W-:Y:S01]  /*a650*/  HADD2.F32 R70, -RZ, R69.H1_H1 ;  /* 0x30000045ff467230 */ /* 0x000fe20000004100 */
[----:B------:R-:W-:Y:S01]  /*a660*/  F2FP.F16.E4M3.UNPACK_B R69, R53.H1 ;  /* 0x00000035ff45723e */ /* 0x000fe200030006ff */
[----:B------:R-:W-:-:S02]  /*a670*/  HADD2.F32 R81, -RZ, R81.H1_H1 ;  /* 0x30000051ff517230 */ /* 0x000fc40000004100 */
[-C--:B------:R-:W-:Y:S01]  /*a680*/  FMUL.FTZ R84, R67, R68.reuse ;  /* 0x0000004443547220 */ /* 0x080fe20000410000 */
[----:B------:R-:W-:Y:S01]  /*a690*/  FMUL.FTZ R86, R65, R68 ;  /* 0x0000004441567220 */ /* 0x000fe20000410000 */
[----:B------:R-:W-:Y:S01]  /*a6a0*/  HADD2.F32 R68, -RZ, R66.H1_H1 ;  /* 0x30000042ff447230 */ /* 0x000fe20000004100 */
[----:B------:R-:W-:Y:S01]  /*a6b0*/  F2FP.SATFINITE.E4M3.F32.PACK_AB_MERGE_C R62, R62, R83, R134 ;  /* 0x000000533e3e723e */ /* 0x000fe20004807086 */
[--C-:B------:R-:W-:Y:S02]  /*a6c0*/  HADD2.F32 R82, -RZ, R71.reuse.H0_H0 ;  /* 0x20000047ff527230 */ /* 0x100fe40000004100 */
[-C--:B------:R-:W-:Y:S01]  /*a6d0*/  FMUL.FTZ R83, R70, R81.reuse ;  /* 0x0000005146537220 */ /* 0x080fe20000410000 */
[----:B------:R-:W-:Y:S02]  /*a6e0*/  HADD2.F32 R71, -RZ, R71.H1_H1 ;  /* 0x30000047ff477230 */ /* 0x000fe40000004100 */
[C---:B------:R-:W-:Y:S01]  /*a6f0*/  FMUL.FTZ R85, R68.reuse, R81 ;  /* 0x0000005144557220 */ /* 0x040fe20000410000 */
[----:B------:R-:W-:Y:S01]  /*a700*/  F2FP.F16.E4M3.UNPACK_B R81, R52.H1 ;  /* 0x00000034ff51723e */ /* 0x000fe200030006ff */
[----:B------:R-:W-:Y:S01]  /*a710*/  FFMA.FTZ R66, R67, R82, R86 ;  /* 0x0000005243427223 */ /* 0x000fe20000010056 */
[----:B------:R-:W-:Y:S01]  /*a720*/  F2FP.F16.E4M3.UNPACK_B R67, R60.H1 ;  /* 0x0000003cff43723e */ /* 0x000fe200030006ff */
[----:B------:R-:W-:Y:S01]  /*a730*/  FFMA.FTZ R60, R68, R71, -R83 ;  /* 0x00000047443c7223 */ /* 0x000fe20000010853 */
        /* <DEDUP_REMOVED lines=71> */
.L_x_8321:
[----:B------:R-:W-:Y:S05]  /*abb0*/  BSYNC B2 ;  /* 0x0000000000027941 */ /* 0x000fea0003800000 */
.L_x_8320:
        /* <DEDUP_REMOVED lines=12> */
.L_x_8319:
[----:B------:R-:W-:Y:S05]  /*ac80*/  BSYNC B1 ;  /* 0x0000000000017941 */ /* 0x000fea0003800000 */
.L_x_8318:
[----:B-1----:R-:W-:Y:S02]  /*ac90*/  VIADD R49, R228, 0xc0 ;  /* 0x000000c0e4317836 */ /* 0x002fe40000000000 */
[-C--:B--2---:R-:W-:Y:S02]  /*aca0*/  IMAD R48, R122, R128.reuse, RZ ;  /* 0x000000807a307224 */ /* 0x084fe400078e02ff */
        /* <DEDUP_REMOVED lines=35> */
[--C-:B------:R-:W-:Y:S01]  /*aee0*/  SHF.R.U32.HI R81, RZ, 0x18, R73.reuse ;  /* 0x00000018ff517819 */ /* 0x100fe20000011649 */
[----:B------:R-:W-:Y:S01]  /*aef0*/  IMAD.SHL.U32 R48, R82, 0x100, RZ ;  /* 0x0000010052307824 */ /* 0x000fe200078e00ff */
[----:B------:R-:W-:Y:S01]  /*af00*/  SHF.R.U32.HI R83, RZ, 0x10, R73 ;  /* 0x00000010ff537819 */ /* 0x000fe20000011649 */
[----:B--2---:R-:W-:Y:S01]  /*af10*/  IMAD.MOV.U32 R69, RZ, RZ, R52 ;  /* 0x000000ffff457224 */ /* 0x004fe200078e0034 */
[----:B------:R-:W-:Y:S01]  /*af20*/  SHF.R.U32.HI R78, RZ, 0x8, R75 ;  /* 0x00000008ff4e7819 */ /* 0x000fe2000001164b */
[----:B------:R-:W-:Y:S01]  /*af30*/  IMAD.MOV.U32 R62, RZ, RZ, R50 ;  /* 0x000000ffff3e7224 */ /* 0x000fe200078e0032 */
[----:B------:R-:W-:Y:S01]  /*af40*/  PRMT R49, R81, 0x654, R64 ;  /* 0x0000065451317816 */ /* 0x000fe20000000040 */
[----:B------:R-:W-:Y:S01]  /*af50*/  IMAD.U32 R50, R83, 0x10000, RZ ;  /* 0x0001000053327824 */ /* 0x000fe200078e00ff */
[----:B------:R-:W-:-:S02]  /*af60*/  SHF.R.U32.HI R73, RZ, 0x8, R77 ;  /* 0x00000008ff497819 */ /* 0x000fc4000001164d */
[----:B------:R-:W-:Y:S02]  /*af70*/  LOP3.LUT R65, R75, 0xff, RZ, 0xc0, !PT ;  /* 0x000000ff4b417812 */ /* 0x000fe400078ec0ff */
[----:B------:R-:W-:Y:S01]  /*af80*/  SHF.R.U32.HI R76, RZ, 0x18, R75 ;  /* 0x00000018ff4c7819 */ /* 0x000fe2000001164b */
[----:B------:R-:W-:Y:S01]  /*af90*/  IMAD.SHL.U32 R52, R73, 0x100, RZ ;  /* 0x0000010049347824 */ /* 0x000fe200078e00ff */
[----:B------:R-:W-:Y:S02]  /*afa0*/  LOP3.LUT R67, R77, 0xff, RZ, 0xc0, !PT ;  /* 0x000000ff4d437812 */ /* 0x000fe400078ec0ff */
[----:B------:R-:W-:Y:S02]  /*afb0*/  SHF.R.U32.HI R70, RZ, 0x18, R77 ;  /* 0x00000018ff467819 */ /* 0x000fe4000001164d */
[----:B------:R-:W-:Y:S01]  /*afc0*/  LOP3.LUT R49, R49, 0xff00, R48, 0xf8, !PT ;  /* 0x0000ff0031317812 */ /* 0x000fe200078ef830 */
[----:B------:R-:W-:Y:S01]  /*afd0*/  IMAD.SHL.U32 R48, R78, 0x100, RZ ;  /* 0x000001004e307824 */ /* 0x000fe200078e00ff */
[----:B------:R-:W-:-:S02]  /*afe0*/  SHF.R.U32.HI R80, RZ, 0x10, R75 ;  /* 0x00000010ff507819 */ /* 0x000fc4000001164b */
[----:B------:R-:W-:Y:S02]  /*aff0*/  SHF.R.U32.HI R68, RZ, 0x8, R79 ;  /* 0x00000008ff447819 */ /* 0x000fe4000001164f */
[----:B------:R-:W-:Y:S02]  /*b000*/  PRMT R65, R76, 0x654, R65 ;  /* 0x000006544c417816 */ /* 0x000fe40000000041 */
[----:B------:R-:W-:Y:S01]  /*b010*/  PRMT R67, R70, 0x654, R67 ;  /* 0x0000065446437816 */ /* 0x000fe20000000043 */
[----:B------:R-:W-:Y:S01]  /*b020*/  IMAD.SHL.U32 R64, R68, 0x100, RZ ;  /* 0x0000010044407824 */ /* 0x000fe200078e00ff */
[----:B------:R-:W-:Y:S01]  /*b030*/  LOP3.LUT R65, R65, 0xff00, R48, 0xf8, !PT ;  /* 0x0000ff0041417812 */ /* 0x000fe200078ef830 */
[----:B------:R-:W-:Y:S01]  /*b040*/  IMAD.U32 R48, R80, 0x10000, RZ ;  /* 0x0001000050307824 */ /* 0x000fe200078e00ff */
[----:B------:R-:W-:Y:S02]  /*b050*/  LOP3.LUT R75, R67, 0xff00, R52, 0xf8, !PT ;  /* 0x0000ff00434b7812 */ /* 0x000fe400078ef834 */
[----:B------:R-:W-:-:S02]  /*b060*/  LOP3.LUT R71, R79, 0xff0000ff, RZ, 0xc0, !PT ;  /* 0xff0000ff4f477812 */ /* 0x000fc400078ec0ff */
[----:B------:R-:W-:Y:S02]  /*b070*/  F2FP.F16.E4M3.UNPACK_B R73, R144.H1 ;  /* 0x00000090ff49723e */ /* 0x000fe400030006ff */
[----:B------:R-:W-:Y:S02]  /*b080*/  F2FP.F16.E4M3.UNPACK_B R70, R69.H1 ;  /* 0x00000045ff46723e */ /* 0x000fe400030006ff */
[----:B------:R-:W-:Y:S02]  /*b090*/  F2FP.F16.E4M3.UNPACK_B R67, R66.H1 ;  /* 0x00000042ff43723e */ /* 0x000fe400030006ff */
[----:B------:R-:W-:Y:S02]  /*b0a0*/  SHF.R.U32.HI R74, RZ, 0x10, R77 ;  /* 0x00000010ff4a7819 */ /* 0x000fe4000001164d */
[----:B------:R-:W-:Y:S02]  /*b0b0*/  SHF.R.U32.HI R72, RZ, 0x10, R79 ;  /* 0x00000010ff487819 */ /* 0x000fe4000001164f */
[----:B------:R-:W-:Y:S01]  /*b0c0*/  LOP3.LUT R77, R71, 0xff00, R64, 0xf8, !PT ;  /* 0x0000ff00474d7812 */ /* 0x000fe200078ef840 */
[----:B------:R-:W-:Y:S01]  /*b0d0*/  HADD2.F32 R64, -RZ, R67.H0_H0 ;  /* 0x20000043ff407230 */ /* 0x000fe20000004100 */
[----:B------:R-:W-:Y:S01]  /*b0e0*/  LOP3.LUT R50, R49, 0xff0000, R50, 0xf8, !PT ;  /* 0x00ff000031327812 */ /* 0x000fe200078ef832 */
[----:B------:R-:W-:Y:S01]  /*b0f0*/  HADD2.F32 R49, -RZ, R73.H0_H0 ;  /* 0x20000049ff317230 */ /* 0x000fe20000004100 */
[----:B------:R-:W-:Y:S01]  /*b100*/  LOP3.LUT R48, R65, 0xff0000, R48, 0xf8, !PT ;  /* 0x00ff000041307812 */ /* 0x000fe200078ef830 */
[----:B------:R-:W-:Y:S01]  /*b110*/  HADD2.F32 R65, -RZ, R70.H0_H0 ;  /* 0x20000046ff417230 */ /* 0x000fe20000004100 */
[----:B------:R-:W-:Y:S01]  /*b120*/  F2FP.F16.E4M3.UNPACK_B R68, R142.H1 ;  /* 0x0000008eff44723e */ /* 0x000fe200030006ff */
[----:B------:R-:W-:-:S02]  /*b130*/  IMAD.U32 R52, R74, 0x10000, RZ ;  /* 0x000100004a347824 */ /* 0x000fc400078e00ff */
[-C--:B------:R-:W-:Y:S01]  /*b140*/  FMUL.FTZ R74, R64, R49.reuse ;  /* 0x00000031404a7220 */ /* 0x080fe20000410000 */
[----:B------:R-:W-:Y:S02]  /*b150*/  IMAD.U32 R72, R72, 0x10000, RZ ;  /* 0x0001000048487824 */ /* 0x000fe400078e00ff */
[----:B------:R-:W-:Y:S01]  /*b160*/  FMUL.FTZ R79, R65, R49 ;  /* 0x00000031414f7220 */ /* 0x000fe20000410000 */
[--C-:B------:R-:W-:Y:S01]  /*b170*/  HADD2.F32 R71, -RZ, R68.reuse.H0_H0 ;  /* 0x20000044ff477230 */ /* 0x100fe20000004100 */
[----:B------:R-:W-:Y:S02]  /*b180*/  F2FP.F16.E4M3.UNPACK_B R144, R144 ;  /* 0x00000090ff90723e */ /* 0x000fe400020006ff */
        /* <DEDUP_REMOVED lines=8> */
[----:B------:R-:W-:Y:S01]  /*b210*/  HADD2.F32 R68, -RZ, R67.H1_H1 ;  /* 0x30000043ff447230 */ /* 0x000fe20000004100 */
[----:B------:R-:W-:Y:S01]  /*b220*/  LOP3.LUT R52, R75, 0xff0000, R52, 0xf8, !PT ;  /* 0x00ff00004b347812 */ /* 0x000fe200078ef834 */
[----:B------:R-:W-:-:S02]  /*b230*/  HADD2.F32 R73, -RZ, R144.H0_H0 ;  /* 0x20000090ff497230 */ /* 0x000fc40000004100 */
[C---:B------:R-:W-:Y:S01]  /*b240*/  FMUL.FTZ R75, R71.reuse, R74 ;  /* 0x0000004a474b7220 */ /* 0x040fe20000410000 */
[----:B------:R-:W-:Y:S01]  /*b250*/  F2FP.F16.E4M3.UNPACK_B R142, R142 ;  /* 0x0000008eff8e723e */ /* 0x000fe200020006ff */
        /* <DEDUP_REMOVED lines=24> */
[----:B------:R-:W-:Y:S01]  /*b3e0*/  HADD2.F32 R73, -RZ, R67.H1_H1 ;  /* 0x30000043ff497230 */ /* 0x000fe20000004100 */
[----:B------:R-:W-:Y:S01]  /*b3f0*/  F2FP.F16.E4M3.UNPACK_B R143, R143 ;  /* 0x0000008fff8f723e */ /* 0x000fe200020006ff */
[----:B------:R-:W-:Y:S02]  /*b400*/  HADD2.F32 R67, -RZ, R66.H0_H0 ;  /* 0x20000042ff437230 */ /* 0x000fe40000004100 */
[----:B------:R-:W-:Y:S01]  /*b410*/  FMUL.FTZ R78, R70, R72 ;  /* 0x00000048464e7220 */ /* 0x000fe20000410000 */
[----:B------:R-:W-:Y:S01]  /*b420*/  HADD2.F32 R69, -RZ, R71.H0_H0 ;  /* 0x20000047ff457230 */ /* 0x000fe20000004100 */
[----:B------:R-:W-:Y:S01]  /*b430*/  F2FP.F16.E4M3.UNPACK_B R62, R62 ;  /* 0x0000003eff3e723e */ /* 0x000fe200020006ff */
        /* <DEDUP_REMOVED lines=8> */
[----:B------:R-:W-:Y:S01]  /*b4c0*/  F2FP.F16.E4M3.UNPACK_B R141, R141 ;  /* 0x0000008dff8d723e */ /* 0x000fe200020006ff */
[-C--:B------:R-:W-:Y:S01]  /*b4d0*/  FFMA.FTZ R73, R66, R71.reuse, -R67 ;  /* 0x0000004742497223 */ /* 0x080fe20000010843 */
[----:B------:R-:W-:Y:S01]  /*b4e0*/  F2FP.F16.E4M3.UNPACK_B R66, R54 ;  /* 0x00000036ff42723e */ /* 0x000fe200020006ff */
[--C-:B------:R-:W-:Y:S02]  /*b4f0*/  HADD2.F32 R69, -RZ, R143.reuse.H0_H0 ;  /* 0x2000008fff457230 */ /* 0x100fe40000004100 */
[----:B------:R-:W-:Y:S01]  /*b500*/  FFMA.FTZ R83, R68, R71, R83 ;  /* 0x0000004744537223 */ /* 0x000fe20000010053 */
        /* <DEDUP_REMOVED lines=9> */
[----:B------:R-:W-:Y:S01]  /*b5a0*/  F2FP.SATFINITE.E4M3.F32.PACK_AB_MERGE_C R65, R77, R74, R64 ;  /* 0x0000004a4d41723e */ /* 0x000fe20004807040 */
[----:B------:R-:W-:Y:S02]  /*b5b0*/  HADD2.F32 R62, -RZ, R62.H1_H1 ;  /* 0x3000003eff3e7230 */ /* 0x000fe40000004100 */
[-C--:B------:R-:W-:Y:S01]  /*b5c0*/  FMUL.FTZ R69, R66, R143.reuse ;  /* 0x0000008f42457220 */ /* 0x080fe20000410000 */
[----:B------:R-:W-:Y:S02]  /*b5d0*/  HADD2.F32 R141, -RZ, R141.H1_H1 ;  /* 0x3000008dff8d7230 */ /* 0x000fe40000004100 */
[-C--:B------:R-:W-:Y:S01]  /*b5e0*/  FFMA.FTZ R54, R54, R68.reuse, -R71 ;  /* 0x0000004436367223 */ /* 0x080fe20000010847 */
[----:B------:R-:W-:Y:S01]  /*b5f0*/  FFMA.FTZ R70, R67, R68, R70 ;  /* 0x0000004443467223 */ /* 0x000fe20000010046 */
[C---:B------:R-:W-:Y:S01]  /*b600*/  FMUL.FTZ R143, R62.reuse, R143 ;  /* 0x0000008f3e8f7220 */ /* 0x040fe20000410000 */
[----:B------:R-:W-:Y:S01]  /*b610*/  F2FP.F16.E4M3.UNPACK_B R68, R53 ;  /* 0x00000035ff44723e */ /* 0x000fe200020006ff */
[-C--:B------:R-:W-:Y:S01]  /*b620*/  FFMA.FTZ R81, R62, R141.reuse, -R69 ;  /* 0x0000008d3e517223 */ /* 0x080fe20000010845 */
[----:B------:R-:W-:Y:S01]  /*b630*/  F2FP.SATFINITE.E4M3.F32.PACK_AB_MERGE_C R62, R73, R78, RZ ;  /* 0x0000004e493e723e */ /* 0x000fe200048070ff */
[----:B------:R-:W-:Y:S01]  /*b640*/  FFMA.FTZ R143, R66, R141, R143 ;  /* 0x0000008d428f7223 */ /* 0x000fe2000001008f */
[----:B------:R-:W-:Y:S01]  /*b650*/  F2FP.F16.E4M3.UNPACK_B R73, R52 ;  /* 0x00000034ff49723e */ /* 0x000fe200020006ff */
[----:B------:R-:W-:Y:S01]  /*b660*/  HADD2.F32 R69, -RZ, R68.H0_H0 ;  /* 0x20000044ff457230 */ /* 0x000fe20000004100 */
[----:B------:R-:W-:-:S02]  /*b670*/  F2FP.F16.E4M3.UNPACK_B R67, R60 ;  /* 0x0000003cff43723e */ /* 0x000fc400020006ff */
[----:B------:R-:W-:Y:S01]  /*b680*/  F2FP.SATFINITE.E4M3.F32.PACK_AB_MERGE_C R72, R83, R72, RZ ;  /* 0x000000485348723e */ /* 0x000fe200048070ff */
[----:B------:R-:W-:Y:S01]  /*b690*/  HADD2.F32 R74, -RZ, R73.H0_H0 ;  /* 0x20000049ff4a7230 */ /* 0x000fe20000004100 */
[----:B------:R-:W-:Y:S01]  /*b6a0*/  F2FP.F16.E4M3.UNPACK_B R71, R50 ;  /* 0x00000032ff47723e */ /* 0x000fe200020006ff */
[----:B------:R-:W-:Y:S01]  /*b6b0*/  HADD2.F32 R66, -RZ, R67.H0_H0 ;  /* 0x20000043ff427230 */ /* 0x000fe20000004100 */
[----:B------:R-:W-:Y:S01]  /*b6c0*/  F2FP.SATFINITE.E4M3.F32.PACK_AB_MERGE_C R62, R81, R54, R62 ;  /* 0x00000036513e723e */ /* 0x000fe2000480703e */
[----:B------:R-:W-:Y:S01]  /*b6d0*/  HADD2.F32 R73, -RZ, R73.H1_H1 ;  /* 0x30000049ff497230 */ /* 0x000fe20000004100 */
[----:B------:R-:W-:Y:S01]  /*b6e0*/  F2FP.SATFINITE.E4M3.F32.PACK_AB_MERGE_C R64, R144, R75, R76 ;  /* 0x0000004b9040723e */ /* 0x000fe2000480704c */
[----:B------:R-:W-:Y:S01]  /*b6f0*/  FMUL.FTZ R75, R69, R74 ;  /* 0x0000004a454b7220 */ /* 0x000fe20000410000 */
[----:B------:R-:W-:Y:S01]  /*b700*/  F2FP.SATFINITE.E4M3.F32.PACK_AB_MERGE_C R54, R143, R70, R72 ;  /* 0x000000468f36723e */ /* 0x000fe20004807048 */
[----:B------:R-:W-:Y:S02]  /*b710*/  HADD2.F32 R72, -RZ, R71.H0_H0 ;  /* 0x20000047ff487230 */ /* 0x000fe40000004100 */
[----:B------:R-:W-:Y:S01]  /*b720*/  FMUL.FTZ R74, R66, R74 ;  /* 0x0000004a424a7220 */ /* 0x000fe20000410000 */
[----:B------:R-:W-:Y:S01]  /*b730*/  HADD2.F32 R70, -RZ, R68.H1_H1 ;  /* 0x30000044ff467230 */ /* 0x000fe20000004100 */
[----:B------:R-:W-:Y:S01]  /*b740*/  F2FP.F16.E4M3.UNPACK_B R53, R53.H1 ;  /* 0x00000035ff35723e */ /* 0x000fe200030006ff */
[----:B------:R-:W-:-:S02]  /*b750*/  HADD2.F32 R68, -RZ, R67.H1_H1 ;  /* 0x30000043ff447230 */ /* 0x000fc40000004100 */
[----:B------:R-:W-:Y:S01]  /*b760*/  FFMA.FTZ R67, R69, R72, R74 ;  /* 0x0000004845437223 */ /* 0x000fe2000001004a */
[----:B------:R-:W-:Y:S02]  /*b770*/  HADD2.F32 R71, -RZ, R71.H1_H1 ;  /* 0x30000047ff477230 */ /* 0x000fe40000004100 */
[-C--:B------:R-:W-:Y:S01]  /*b780*/  FMUL.FTZ R69, R70, R73.reuse ;  /* 0x0000004946457220 */ /* 0x080fe20000410000 */
[----:B------:R-:W-:Y:S01]  /*b790*/  F2FP.F16.E4M3.UNPACK_B R60, R60.H1 ;  /* 0x0000003cff3c723e */ /* 0x000fe200030006ff */
[----:B------:R-:W-:Y:S01]  /*b7a0*/  FMUL.FTZ R73, R68, R73 ;  /* 0x0000004944497220 */ /* 0x000fe20000410000 */
[----:B------:R-:W-:Y:S01]  /*b7b0*/  FFMA.FTZ R66, R66, R72, -R75 ;  /* 0x0000004842427223 */ /* 0x000fe2000001084b */
[----:B------:R-:W-:Y:S01]  /*b7c0*/  FFMA.FTZ R77, R68, R71, -R69 ;  /* 0x00000047444d7223 */ /* 0x000fe20000010845 */
[----:B------:R-:W-:Y:S01]  /*b7d0*/  F2FP.F16.E4M3.UNPACK_B R69, R52.H1 ;  /* 0x00000034ff45723e */ /* 0x000fe200030006ff */
[----:B------:R-:W-:Y:S01]  /*b7e0*/  HADD2.F32 R68, -RZ, R53.H0_H0 ;  /* 0x20000035ff447230 */ /* 0x000fe20000004100 */
[----:B------:R-:W-:Y:S01]  /*b7f0*/  F2FP.F16.E4M3.UNPACK_B R50, R50.H1 ;  /* 0x00000032ff32723e */ /* 0x000fe200030006ff */
[----:B------:R-:W-:-:S02]  /*b800*/  HADD2.F32 R52, -RZ, R60.H0_H0 ;  /* 0x2000003cff347230 */ /* 0x000fc40000004100 */
[----:B------:R-:W-:Y:S01]  /*b810*/  FFMA.FTZ R76, R70, R71, R73 ;  /* 0x00000047464c7223 */ /* 0x000fe20000010049 */
[----:B------:R-:W-:Y:S02]  /*b820*/  HADD2.F32 R53, -RZ, R53.H1_H1 ;  /* 0x30000035ff357230 */ /* 0x000fe40000004100 */
[--C-:B------:R-:W-:Y:S02]  /*b830*/  HADD2.F32 R72, -RZ, R69.reuse.H1_H1 ;  /* 0x30000045ff487230 */ /* 0x100fe40000004100 */
[----:B------:R-:W-:Y:S02]  /*b840*/  HADD2.F32 R60, -RZ, R60.H1_H1 ;  /* 0x3000003cff3c7230 */ /* 0x000fe40000004100 */
[----:B------:R-:W-:Y:S02]  /*b850*/  HADD2.F32 R71, -RZ, R69.H0_H0 ;  /* 0x20000045ff477230 */ /* 0x000fe40000004100 */
[----:B------:R-:W-:Y:S01]  /*b860*/  FMUL.FTZ R75, R53, R72 ;  /* 0x00000048354b7220 */ /* 0x000fe20000410000 */
[----:B------:R-:W-:-:S02]  /*b870*/  HADD2.F32 R70, -RZ, R50.H1_H1 ;  /* 0x30000032ff467230 */ /* 0x000fc40000004100 */
[----:B------:R-:W-:Y:S01]  /*b880*/  FMUL.FTZ R72, R60, R72 ;  /* 0x000000483c487220 */ /* 0x000fe20000410000 */
[----:B------:R-:W-:Y:S02]  /*b890*/  HADD2.F32 R69, -RZ, R50.H0_H0 ;  /* 0x20000032ff457230 */ /* 0x000fe40000004100 */
[-C--:B------:R-:W-:Y:S01]  /*b8a0*/  FMUL.FTZ R73, R68, R71.reuse ;  /* 0x0000004744497220 */ /* 0x080fe20000410000 */
[----:B------:R-:W-:Y:S01]  /*b8b0*/  FMUL.FTZ R71, R52, R71 ;  /* 0x0000004734477220 */ /* 0x000fe20000410000 */
        /* <DEDUP_REMOVED lines=15> */
[----:B------:R-:W-:Y:S01]  /*b9b0*/  FMUL.FTZ R83, R68, R75 ;  /* 0x0000004b44537220 */ /* 0x000fe20000410000 */
        /* <DEDUP_REMOVED lines=8> */
[----:B------:R-:W-:Y:S01]  /*ba40*/  FFMA.FTZ R83, R52, R71, -R83 ;  /* 0x0000004734537223 */ /* 0x000fe20000010853 */
[----:B------:R-:W-:Y:S02]  /*ba50*/  HADD2.F32 R55, -RZ, R55.H1_H1 ;  /* 0x30000037ff377230 */ /* 0x000fe40000004100 */
[----:B------:R-:W-:Y:S01]  /*ba60*/  FMUL.FTZ R85, R53, R74 ;  /* 0x0000004a35557220 */ /* 0x000fe20000410000 */
        /* <DEDUP_REMOVED lines=21> */
[----:B------:R-:W-:-:S02]  /*bbc0*/  F2FP.SATFINITE.E4M3.F32.PACK_AB_MERGE_C R51, R51, R82, RZ ;  /* 0x000000523333723e */ /* 0x000fc400048070ff */
[----:B------:R-:W-:Y:S02]  /*bbd0*/  F2FP.SATFINITE.E4M3.F32.PACK_AB_MERGE_C R52, R52, R85, RZ ;  /* 0x000000553434723e */ /* 0x000fe400048070ff */
[----:B------:R-:W-:Y:S01]  /*bbe0*/  F2FP.SATFINITE.E4M3.F32.PACK_AB_MERGE_C R51, R50, R83, R51 ;  /* 0x000000533233723e */ /* 0x000fe20004807033 */
[----:B------:R-:W-:Y:S01]  /*bbf0*/  IMAD.MOV.U32 R50, RZ, RZ, R62 ;  /* 0x000000ffff327224 */ /* 0x000fe200078e003e */
[----:B------:R-:W-:Y:S01]  /*bc00*/  F2FP.SATFINITE.E4M3.F32.PACK_AB_MERGE_C R55, R60, R75, R52 ;  /* 0x0000004b3c37723e */ /* 0x000fe20004807034 */
[----:B------:R-:W-:Y:S01]  /*bc10*/  IMAD.MOV.U32 R52, RZ, RZ, R64 ;  /* 0x000000ffff347224 */ /* 0x000fe200078e0040 */
[----:B------:R-:W-:-:S07]  /*bc20*/  F2FP.SATFINITE.E4M3.F32.PACK_AB_MERGE_C R53, R76, R67, R79 ;  /* 0x000000434c35723e */ /* 0x000fce000480704f */
.L_x_8323:
[----:B------:R-:W-:Y:S05]  /*bc30*/  BSYNC B1 ;  /* 0x0000000000017941 */ /* 0x000fea0003800000 */
.L_x_8322:
[----:B------:R-:W-:Y:S01]  /*bc40*/  ISETP.GE.AND P2, PT, R63, R145, PT ;  /* 0x000000913f00720c */ /* 0x000fe20003f46270 */
[----:B------:R-:W-:Y:S02]  /*bc50*/  ULDC.64 UR4, c[0x0][0x208] ;  /* 0x0000820000047ab9 */ /* 0x000fe40000000a00 */
[----:B-1----:R1:W-:Y:S10]  /*bc60*/  STG.E.128 desc[UR4][R58.64], R48 ;  /* 0x000000303a007986 */ /* 0x0023f4000c101d04 */
[----:B------:R-:W-:Y:S05]  /*bc70*/  @P2 BRA `(.L_x_8300) ;  /* 0x0000000400f42947 */ /* 0x000fea0003800000 */
[--C-:B-1----:R-:W-:Y:S01]  /*bc80*/  SHF.R.S32.HI R48, RZ, 0x1f, R63.reuse ;  /* 0x0000001fff307819 */ /* 0x102fe2000001143f */
[----:B------:R-:W-:Y:S01]  /*bc90*/  ULDC.64 UR4, c[0x0][0x208] ;  /* 0x0000820000047ab9 */ /* 0x000fe20000000a00 */
[----:B------:R-:W-:-:S04]  /*bca0*/  IADD3 R63, P2, P3, R44, R126, R63 ;  /* 0x0000007e2c3f7210 */ /* 0x000fc80007b5e03f */
[----:B------:R-:W-:Y:S02]  /*bcb0*/  IADD3.X R48, R40, R61, R48, P2, P3 ;  /* 0x0000003d28307210 */ /* 0x000fe400017e6430 */
[----:B------:R-:W-:-:S05]  /*bcc0*/  IADD3 R56, P2, R63, R56, RZ ;  /* 0x000000383f387210 */ /* 0x000fca0007f5e0ff */
[----:B------:R-:W-:-:S05]  /*bcd0*/  IMAD.X R57, R48, 0x1, R57, P2 ;  /* 0x0000000130397824 */ /* 0x000fca00010e0639 */
[----:B--2---:R1:W-:Y:S01]  /*bce0*/  STG.E.128 desc[UR4][R56.64], R52 ;  /* 0x0000003438007986 */ /* 0x0043e2000c101d04 */
[----:B------:R-:W-:Y:S05]  /*bcf0*/  BRA `(.L_x_8300) ;  /* 0x0000000400d47947 */ /* 0x000fea0003800000 */
.L_x_8263:
[----:B------:R-:W-:-:S04]  /*bd00*/  ULOP3.LUT UR4, UR60, 0x1, URZ, 0xfc, !UPT ;  /* 0x000000013c047892 */ /* 0x000fc8000f8efc3f */
[----:B------:R-:W-:-:S06]  /*bd10*/  UISETP.NE.AND UP0, UPT, UR4, 0x3, UPT ;  /* 0x000000030400788c */ /* 0x000fcc000bf05270 */
[----:B------:R-:W-:-:S13]  /*bd20*/  PLOP3.LUT P5, PT, PT, PT, UP0, 0x80, 0x0 ;  /* 0x000000000000781c */ /* 0x000fda0003faf008 */
[----:B------:R-:W-:Y:S05]  /*bd30*/  @!P5 BRA `(.L_x_8324) ;  /* 0x000000000004d947 */ /* 0x000fea0003800000 */
[----:B------:R-:W-:Y:S01]  /*bd40*/  BPT.TRAP 0x1 ;  /* 0x000000040000795c */ /* 0x000fe20000300000 */
.L_x_8324:
[----:B------:R-:W-:Y:S01]  /*bd50*/  IMAD R110, R17, 0x8, R16 ;  /* 0x00000008116e7824 */ /* 0x000fe200078e0210 */
[----:B------:R-:W-:Y:S01]  /*bd60*/  SHF.L.U32 R125, R237, 0x1f, RZ ;  /* 0x0000001fed7d7819 */ /* 0x000fe200000006ff */
[----:B------:R-:W-:Y:S01]  /*bd70*/  IMAD R119, R25, -0xe0, R2 ;  /* 0xffffff2019777824 */ /* 0x000fe200078e0202 */
[----:B------:R-:W-:Y:S01]  /*bd80*/  BSSY B1, `(.L_x_8325) ;  /* 0x0000006000017945 */ /* 0x000fe20003800000 */
[----:B------:R-:W-:Y:S01]  /*bd90*/  SHF.R.S32.HI R49, RZ, 0x1f, R25 ;  /* 0x0000001fff317819 */ /* 0x000fe20000011419 */
[----:B------:R-:W0:Y:S01]  /*bda0*/  SYNCS.PHASECHK.TRANS64.TRYWAIT P2, [R110+URZ+0x2e890], R125 ;  /* 0x02e8907d6e0075a7 */ /* 0x000e22000804017f */
[----:B------:R-:W-:Y:S01]  /*bdb0*/  IMAD R48, R13, R25, RZ ;  /* 0x000000190d307224 */ /* 0x000fe200078e02ff */
[----:B------:R-:W-:Y:S01]  /*bdc0*/  VIMNMX R119, R119, 0xe0, PT ;  /* 0x000000e077777848 */ /* 0x000fe20003fe0100 */
[----:B0-----:R-:W-:Y:S06]  /*bdd0*/  @!P2 BRA `(.L_x_8326) ;  /* 0x000002180010a947 */ /* 0x001fec0003800000 */
.L_x_8583:
[----:B------:R-:W-:Y:S05]  /*bde0*/  BSYNC B1 ;  /* 0x0000000000017941 */ /* 0x000fea0003800000 */
.L_x_8325:
        /* <DEDUP_REMOVED lines=24> */
.L_x_8328:
[----:B------:R-:W-:Y:S05]  /*bf70*/  BSYNC B1 ;  /* 0x0000000000017941 */ /* 0x000fea0003800000 */
.L_x_8327:
        /* <DEDUP_REMOVED lines=24> */
.L_x_8330:
[----:B------:R-:W-:Y:S05]  /*c100*/  BSYNC B1 ;  /* 0x0000000000017941 */ /* 0x000fea0003800000 */
.L_x_8329:
        /* <DEDUP_REMOVED lines=24> */
.L_x_8332:
[----:B------:R-:W-:Y:S05]  /*c290*/  BSYNC B1 ;  /* 0x0000000000017941 */ /* 0x000fea0003800000 */
.L_x_8331:
        /* <DEDUP_REMOVED lines=27> */
.L_x_8300:
[----:B------:R-:W-:Y:S05]  /*c450*/  BSYNC B0 ;  /* 0x0000000000007941 */ /* 0x000fea0003800000 */
.L_x_8262:
        /* <DEDUP_REMOVED lines=17> */
.L_x_8334:
[----:B------:R-:W-:Y:S05]  /*c570*/  BSYNC B0 ;  /* 0x0000000000007941 */ /* 0x000fea0003800000 */
.L_x_8333:
[----:B------:R-:W1:Y:S01]  /*c580*/  SYNCS.PHASECHK.TRANS64.TRYWAIT P3, [R110+URZ+0x2e8b0], R125 ;  /* 0x02e8b07d6e0075a7 */ /* 0x000e62000806017f */
[----:B------:R-:W-:Y:S01]  /*c590*/  ULDC UR61, c[0x0][0x2f4] ;  /* 0x0000bd00003d7ab9 */ /* 0x000fe20000000800 */
[----:B------:R-:W-:Y:S01]  /*c5a0*/  ULDC.64 UR38, c[0x0][0x328] ;  /* 0x0000ca0000267ab9 */ /* 0x000fe20000000a00 */
[----:B------:R-:W-:Y:S01]  /*c5b0*/  ULDC.64 UR36, c[0x0][0x318] ;  /* 0x0000c60000247ab9 */ /* 0x000fe20000000a00 */
[----:B------:R-:W-:Y:S04]  /*c5c0*/  BSSY B0, `(.L_x_8335) ;  /* 0x0000002000007945 */ /* 0x000fe80003800000 */
[----:B-1----:R-:W-:Y:S05]  /*c5d0*/  @!P3 BRA `(.L_x_8336) ;  /* 0x000002100024b947 */ /* 0x002fea0003800000 */
.L_x_8584:
[----:B------:R-:W-:Y:S05]  /*c5e0*/  BSYNC B0 ;  /* 0x0000000000007941 */ /* 0x000fea0003800000 */
.L_x_8335:
[----:B------:R-:W-:Y:S01]  /*c5f0*/  ISETP.GE.AND P3, PT, R228, R119, PT ;  /* 0x00000077e400720c */ /* 0x000fe20003f66270 */
[----:B------:R-:W-:Y:S01]  /*c600*/  BSSY B0, `(.L_x_8337) ;  /* 0x0000017000007945 */ /* 0x000fe20003800000 */
[----:B------:R-:W-:-:S11]  /*c610*/  IMAD.WIDE R52, R25, 0xe0, R100 ;  /* 0x000000e019347825 */ /* 0x000fd600078e0264 */
[----:B------:R-:W-:Y:S05]  /*c620*/  @P3 BRA `(.L_x_8338) ;  /* 0x0000000000503947 */ /* 0x000fea0003800000 */
[----:B------:R-:W-:Y:S01]  /*c630*/  ISETP.GE.AND P3, PT, R4, UR61, PT ;  /* 0x0000003d04007c0c */ /* 0x000fe2000bf66270 */
[----:B0-----:R-:W-:Y:S01]  /*c640*/  IMAD.MOV.U32 R48, RZ, RZ, R46 ;  /* 0x000000ffff307224 */ /* 0x001fe200078e002e */
[----:B------:R-:W-:Y:S01]  /*c650*/  PLOP3.LUT P4, PT, PT, PT, PT, 0x8, 0x0 ;  /* 0x000000000000781c */ /* 0x000fe20003f8e170 */
[----:B------:R-:W-:Y:S01]  /*c660*/  IMAD.MOV.U32 R49, RZ, RZ, R109 ;  /* 0x000000ffff317224 */ /* 0x000fe200078e006d */
[----:B------:R-:W-:Y:S01]  /*c670*/  ULDC.64 UR4, c[0x0][0x208] ;  /* 0x0000820000047ab9 */ /* 0x000fe20000000a00 */
[----:B------:R-:W-:Y:S02]  /*c680*/  IMAD R51, R53, UR38, RZ ;  /* 0x0000002635337c24 */ /* 0x000fe4000f8e02ff */
[----:B------:R-:W-:-:S04]  /*c690*/  IMAD.WIDE.U32 R48, R52, UR38, R48 ;  /* 0x0000002634307c25 */ /* 0x000fc8000f8e0030 */
[----:B------:R-:W-:Y:S02]  /*c6a0*/  IMAD R51, R52, UR39, R51 ;  /* 0x0000002734337c24 */ /* 0x000fe4000f8e0233 */
        /* <DEDUP_REMOVED lines=8> */
[----:B------:R-:W0:Y:S04]  /*c730*/  @!P4 LDS.128 R48, [R118+0xe400] ;  /* 0x00e400007630c984 */ /* 0x000e280000000c00 */
[----:B0-----:R-:W-:Y:S04]  /*c740*/  @!P4 STG.E.128 desc[UR4][R54.64], R48 ;  /* 0x000000303600c986 */ /* 0x001fe8000c101d04 */
[----:B------:R-:W0:Y:S04]  /*c750*/  @!P3 LDS.128 R48, [R56+0xe400] ;  /* 0x00e400003830b984 */ /* 0x000e280000000c00 */
[----:B0-----:R2:W-:Y:S02]  /*c760*/  @!P3 STG.E.128 desc[UR4][R54.64+0x40], R48 ;  /* 0x000040303600b986 */ /* 0x0015e4000c101d04 */
.L_x_8338:
[----:B------:R-:W-:Y:S05]  /*c770*/  BSYNC B0 ;  /* 0x0000000000007941 */ /* 0x000fea0003800000 */
.L_x_8337:
[----:B0-2---:R-:W-:Y:S01]  /*c780*/  VIADD R48, R228, 0x40 ;  /* 0x00000040e4307836 */ /* 0x005fe20000000000 */
[----:B------:R-:W-:Y:S04]  /*c790*/  BSSY B0, `(.L_x_8339) ;  /* 0x0000019000007945 */ /* 0x000fe80003800000 */
[----:B------:R-:W-:-:S13]  /*c7a0*/  ISETP.GE.AND P3, PT, R48, R119, PT ;  /* 0x000000773000720c */ /* 0x000fda0003f66270 */
[----:B------:R-:W-:Y:S05]  /*c7b0*/  @P3 BRA `(.L_x_8340) ;  /* 0x0000000000583947 */ /* 0x000fea0003800000 */
[----:B------:R-:W-:Y:S01]  /*c7c0*/  ISETP.GE.AND P3, PT, R4, UR61, PT ;  /* 0x0000003d04007c0c */ /* 0x000fe2000bf66270 */
[----:B------:R-:W-:Y:S01]  /*c7d0*/  IMAD.MOV.U32 R48, RZ, RZ, R46 ;  /* 0x000000ffff307224 */ /* 0x000fe200078e002e */
[----:B------:R-:W-:Y:S01]  /*c7e0*/  PLOP3.LUT P4, PT, PT, PT, PT, 0x8, 0x0 ;  /* 0x000000000000781c */ /* 0x000fe20003f8e170 */
[----:B------:R-:W-:Y:S01]  /*c7f0*/  IMAD.MOV.U32 R49, RZ, RZ, R109 ;  /* 0x000000ffff317224 */ /* 0x000fe200078e006d */
[----:B------:R-:W-:-:S09]  /*c800*/  ULDC.64 UR4, c[0x0][0x208] ;  /* 0x0000820000047ab9 */ /* 0x000fd20000000a00 */
        /* <DEDUP_REMOVED lines=13> */
[----:B------:R-:W0:Y:S04]  /*c8e0*/  @!P4 LDS.128 R48, [R118+0x10400] ;  /* 0x010400007630c984 */ /* 0x000e280000000c00 */
[----:B0-----:R-:W-:Y:S04]  /*c8f0*/  @!P4 STG.E.128 desc[UR4][R54.64], R48 ;  /* 0x000000303600c986 */ /* 0x001fe8000c101d04 */
[----:B------:R-:W0:Y:S04]  /*c900*/  @!P3 LDS.128 R48, [R56+0x10400] ;  /* 0x010400003830b984 */ /* 0x000e280000000c00 */
[----:B0-----:R0:W-:Y:S02]  /*c910*/  @!P3 STG.E.128 desc[UR4][R54.64+0x40], R48 ;  /* 0x000040303600b986 */ /* 0x0011e4000c101d04 */
.L_x_8340:
[----:B------:R-:W-:Y:S05]  /*c920*/  BSYNC B0 ;  /* 0x0000000000007941 */ /* 0x000fea0003800000 */
.L_x_8339:
[----:B0-----:R-:W-:Y:S01]  /*c930*/  VIADD R48, R228, 0x80 ;  /* 0x00000080e4307836 */ /* 0x001fe20000000000 */
        /* <DEDUP_REMOVED lines=25> */
.L_x_8342:
[----:B------:R-:W-:Y:S05]  /*cad0*/  BSYNC B0 ;  /* 0x0000000000007941 */ /* 0x000fea0003800000 */
.L_x_8341:
        /* <DEDUP_REMOVED lines=22> */
[----:B------:R-:W0:Y:S04]  /*cc40*/  @!P4 LDS.128 R48, [R118+0x14400] ;  /* 0x014400007630c984 */ /* 0x000e280000000c00 */
[----:B0-----:R-:W-:Y:S04]  /*cc50*/  @!P4 STG.E.128 desc[UR4][R52.64], R48 ;  /* 0x000000303400c986 */ /* 0x001fe8000c101d04 */
[----:B------:R-:W0:Y:S04]  /*cc60*/  @!P3 LDS.128 R48, [R54+0x14400] ;  /* 0x014400003630b984 */ /* 0x000e280000000c00 */
[----:B0-----:R0:W-:Y:S02]  /*cc70*/  @!P3 STG.E.128 desc[UR4][R52.64+0x40], R48 ;  /* 0x000040303400b986 */ /* 0x0011e4000c101d04 */
.L_x_8344:
[----:B------:R-:W-:Y:S05]  /*cc80*/  BSYNC B0 ;  /* 0x0000000000007941 */ /* 0x000fea0003800000 */
.L_x_8343:
[----:B------:R-:W-:Y:S01]  /*cc90*/  @!PT LDS RZ, [RZ] ;  /* 0x00000000fffff984 */ /* 0x000fe20000000800 */
[----:B------:R-:W-:Y:S01]  /*cca0*/  @!PT LDS RZ, [RZ] ;  /* 0x00000000fffff984 */ /* 0x000fe20000000800 */
[----:B------:R-:W-:Y:S01]  /*ccb0*/  @!PT LDS RZ, [RZ] ;  /* 0x00000000fffff984 */ /* 0x000fe20000000800 */
[----:B------:R-:W-:Y:S01]  /*ccc0*/  @!PT LDS RZ, [RZ] ;  /* 0x00000000fffff984 */ /* 0x000fe20000000800 */
[----:B------:R2:W-:Y:S06]  /*ccd0*/  MEMBAR.ALL.CTA ;  /* 0x0000000000007992 */ /* 0x0005ec0000008000 */
[----:B--2---:R-:W2:Y:S01]  /*cce0*/  FENCE.VIEW.ASYNC.S ;  /* 0x00000000000073c6 */ /* 0x004ea20000000000 */
[----:B-1----:R-:W-:Y:S01]  /*ccf0*/  @!P2 VIADD R110, R110, 0x2e8c0 ;  /* 0x0002e8c06e6ea836 */ /* 0x002fe20000000000 */
[----:B--2---:R1:W-:Y:S01]  /*cd00*/  BAR.SYNC.DEFER_BLOCKING R136, 0x80 ;  /* 0x000200880000751d */ /* 0x0043e20000010000 */
[----:B------:R-:W-:Y:S01]  /*cd10*/  ISETP.NE.AND P3, PT, R111, RZ, PT ;  /* 0x000000ff6f00720c */ /* 0x000fe20003f65270 */
[----:B------:R-:W-:-:S02]  /*cd20*/  VIADD R17, R17, 0x1 ;  /* 0x0000000111117836 */ /* 0x000fc40000000000 */
[----:B------:R-:W-:-:S04]  /*cd30*/  @!P2 PRMT R110, RZ, 0x654, R110 ;  /* 0x00000654ff6ea816 */ /* 0x000fc8000000006e */
[----:B------:R1:W-:Y:S01]  /*cd40*/  @!P2 SYNCS.ARRIVE.TRANS64.RED.A1T0 RZ, [R110+URZ], RZ ;  /* 0x000000ff6effa9a7 */ /* 0x0003e2000810043f */
[----:B------:R-:W-:-:S04]  /*cd50*/  ISETP.NE.AND P2, PT, R17, 0x2, PT ;  /* 0x000000021100780c */ /* 0x000fc80003f45270 */
[----:B0-----:R-:W-:Y:S02]  /*cd60*/  SEL R48, RZ, 0x1, P2 ;  /* 0x00000001ff307807 */ /* 0x001fe40001000000 */
[----:B------:R-:W-:Y:S02]  /*cd70*/  SEL R17, R17, RZ, P2 ;  /* 0x000000ff11117207 */ /* 0x000fe40001000000 */
[----:B------:R-:W-:Y:S01]  /*cd80*/  LOP3.LUT R237, R237, R48, RZ, 0x3c, !PT ;  /* 0x00000030eded7212 */ /* 0x000fe200078e3cff */
[----:B-1----:R-:W-:Y:S06]  /*cd90*/  @P3 BRA `(.L_x_8345) ;  /* 0xffffff5c005c3947 */ /* 0x002fec000383ffff */
[----:B------:R-:W0:Y:S01]  /*cda0*/  S2R R49, SR_TID.X ;  /* 0x0000000000317919 */ /* 0x000e220000002100 */
[----:B------:R-:W-:Y:S02]  /*cdb0*/  PLOP3.LUT P0, PT, PT, PT, PT, 0x8, 0x0 ;  /* 0x000000000000781c */ /* 0x000fe40003f0e170 */
[----:B0-----:R-:W-:-:S04]  /*cdc0*/  SHF.R.U32.HI R49, RZ, 0x7, R49 ;  /* 0x00000007ff317819 */ /* 0x001fc80000011631 */
[----:B------:R-:W-:-:S13]  /*cdd0*/  ISETP.NE.AND P3, PT, R49, 0x1, PT ;  /* 0x000000013100780c */ /* 0x000fda0003f65270 */
[----:B------:R-:W-:Y:S06]  /*cde0*/  @!P3 BAR.ARV 0x9, 0x100 ;  /* 0x024400000000bb1d */ /* 0x000fec0000002000 */
.L_x_8257:
[----:B------:R-:W-:Y:S05]  /*cdf0*/  @P0 BRA `(.L_x_8346) ;  /* 0x00000000000c0947 */ /* 0x000fea0003800000 */
[----:B------:R-:W1:Y:S01]  /*ce00*/  FENCE.VIEW.ASYNC.G ;  /* 0x00000000000073c6 */ /* 0x000e620000000100 */
[----:B------:R-:W-:Y:S05]  /*ce10*/  WARPSYNC.ALL ;  /* 0x0000000000007948 */ /* 0x000fea0003800000 */
[----:B-1----:R-:W-:Y:S06]  /*ce20*/  BAR.ARV 0xc, 0x180 ;  /* 0x0306000000007b1d */ /* 0x002fec0000002000 */
.L_x_8346:
[----:B------:R-:W2:Y:S01]  /*ce30*/  LDL R0, [R1+0x9c] ;  /* 0x00009c0001007983 */ /* 0x000ea20000100800 */
[----:B------:R-:W-:Y:S01]  /*ce40*/  ULDC.64 UR6, c[0x0][0x998] ;  /* 0x0002660000067ab9 */ /* 0x000fe20000000a00 */
[----:B------:R-:W-:Y:S02]  /*ce50*/  ULDC.64 UR4, c[0x0][0x990] ;  /* 0x0002640000047ab9 */ /* 0x000fe40000000a00 */
[----:B------:R-:W3:Y:S04]  /*ce60*/  LDL R3, [R1+0x88] ;  /* 0x0000880001037983 */ /* 0x000ee80000100800 */
[----:B------:R-:W4:Y:S01]  /*ce70*/  LDL R15, [R1+0x74] ;  /* 0x00007400010f7983 */ /* 0x000f220000100800 */
[----:B------:R-:W-:Y:S02]  /*ce80*/  ISETP.NE.U32.AND P1, PT, RZ, UR6, PT ;  /* 0x00000006ff007c0c */ /* 0x000fe4000bf25070 */
[----:B------:R-:W-:Y:S01]  /*ce90*/  ISETP.NE.U32.AND P0, PT, RZ, UR4, PT ;  /* 0x00000004ff007c0c */ /* 0x000fe2000bf05070 */
[----:B0-----:R-:W4:Y:S01]  /*cea0*/  LDL R14, [R1+0x50] ;  /* 0x00005000010e7983 */ /* 0x001f220000100800 */
[----:B------:R-:W-:Y:S01]  /*ceb0*/  ISETP.NE.AND.EX P1, PT, RZ, UR7, PT, P1 ;  /* 0x00000007ff007c0c */ /* 0x000fe2000bf25310 */
[----:B------:R-:W-:Y:S01]  /*cec0*/  ULDC.64 UR8, c[0x0][0x208] ;  /* 0x0000820000087ab9 */ /* 0x000fe20000000a00 */
        /* <DEDUP_REMOVED lines=16> */
[C---:B------:R-:W-:Y:S01]  /*cfd0*/  @P1 IMAD R5, R15.reuse, R13, R7 ;  /* 0x0000000d0f051224 */ /* 0x040fe200078e0207 */
[----:B------:R-:W-:Y:S01]  /*cfe0*/  @P0 LEA R4, P2, R2, UR4, 0x2 ;  /* 0x0000000402040c11 */ /* 0x000fe2000f8410ff */
[----:B------:R-:W-:Y:S01]  /*cff0*/  @P0 IMAD R3, R15, R11, R3 ;  /* 0x0000000b0f030224 */ /* 0x000fe200078e0203 */
[----:B------:R-:W-:Y:S01]  /*d000*/  ULDC UR4, c[0x0][0x988] ;  /* 0x0002620000047ab9 */ /* 0x000fe20000000800 */
[----:B------:R-:W-:Y:S01]  /*d010*/  IMAD.MOV.U32 R0, RZ, RZ, 0x3f800000 ;  /* 0x3f800000ff007424 */ /* 0x000fe200078e00ff */
[----:B------:R-:W-:Y:S01]  /*d020*/  @P1 LEA.HI.X R9, R6, UR7, R5, 0x2, P3 ;  /* 0x0000000706091c11 */ /* 0x000fe200098f1405 */
[----:B------:R-:W-:Y:S01]  /*d030*/  IMAD.MOV.U32 R7, RZ, RZ, 0x3f800000 ;  /* 0x3f800000ff077424 */ /* 0x000fe200078e00ff */
[----:B------:R-:W-:Y:S02]  /*d040*/  @P0 LEA.HI.X R5, R2, UR5, R3, 0x2, P2 ;  /* 0x0000000502050c11 */ /* 0x000fe400090f1403 */
[----:B------:R-:W0:Y:S01]  /*d050*/  LDC R2, c[0x0][0x448] ;  /* 0x00011200ff027b82 */ /* 0x000e220000000800 */
[----:B------:R1:W2:Y:S04]  /*d060*/  @P1 LDG.E R0, desc[UR8][R8.64] ;  /* 0x0000000808001981 */ /* 0x0002a8000c1e1900 */
[----:B------:R-:W2:Y:S01]  /*d070*/  @P0 LDG.E R7, desc[UR8][R4.64] ;  /* 0x0000000804070981 */ /* 0x000ea2000c1e1900 */
[----:B------:R-:W-:Y:S01]  /*d080*/  BSSY B0, `(.L_x_8347) ;  /* 0x0000030000007945 */ /* 0x000fe20003800000 */
[----:B------:R-:W-:Y:S01]  /*d090*/  IMAD.MOV.U32 R136, RZ, RZ, RZ ;  /* 0x000000ffff887224 */ /* 0x000fe200078e00ff */
[----:B0-----:R-:W-:Y:S01]  /*d0a0*/  ISETP.NE.AND P0, PT, R2, 0x1, PT ;  /* 0x000000010200780c */ /* 0x001fe20003f05270 */
[----:B------:R-:W-:-:S12]  /*d0b0*/  VIADD R2, R14, 0x7f ;  /* 0x0000007f0e027836 */ /* 0x000fd80000000000 */
[----:B------:R-:W0:Y:S08]  /*d0c0*/  @P0 LDC R3, c[0x0][0x44c] ;  /* 0x00011300ff030b82 */ /* 0x000e300000000800 */
[----:B------:R-:W3:Y:S01]  /*d0d0*/  @P0 LDC R6, c[0x0][0x450] ;  /* 0x00011400ff060b82 */ /* 0x000ee20000000800 */
[----:B0-----:R-:W-:-:S05]  /*d0e0*/  @P0 IMAD.HI.U32 R3, R2, R3, RZ ;  /* 0x0000000302030227 */ /* 0x001fca00078e00ff */
[----:B---3--:R-:W-:-:S05]  /*d0f0*/  @P0 SHF.R.U32.HI R2, RZ, R6, R3 ;  /* 0x00000006ff020219 */ /* 0x008fca0000011603 */
[----:B------:R-:W-:Y:S02]  /*d100*/  IMAD.IADD R3, R137, 0x1, R2 ;  /* 0x0000000189037824 */ /* 0x000fe400078e0202 */
[----:B------:R-:W-:-:S04]  /*d110*/  IMAD.MOV.U32 R2, RZ, RZ, RZ ;  /* 0x000000ffff027224 */ /* 0x000fc800078e00ff */
[----:B------:R-:W-:-:S05]  /*d120*/  IMAD.HI R2, R3, -0x6db6db6d, R2 ;  /* 0x9249249303027827 */ /* 0x000fca00078e0202 */
[----:B------:R-:W-:-:S04]  /*d130*/  SHF.R.U32.HI R3, RZ, 0x1f, R2 ;  /* 0x0000001fff037819 */ /* 0x000fc80000011602 */
[----:B------:R-:W-:-:S04]  /*d140*/  LEA.HI.SX32 R3, R2, R3, 0x19 ;  /* 0x0000000302037211 */ /* 0x000fc800078fcaff */
[----:B-1----:R-:W-:-:S04]  /*d150*/  VIMNMX R9, R138, R3, PT ;  /* 0x000000038a097248 */ /* 0x002fc80003fe0100 */
        /* <DEDUP_REMOVED lines=34> */
.L_x_8348:
[----:B------:R-:W-:Y:S05]  /*d380*/  BSYNC B0 ;  /* 0x0000000000007941 */ /* 0x000fea0003800000 */
.L_x_8347:
        /* <DEDUP_REMOVED lines=39> */
[----:B------:R-:W-:Y:S02]  /*d600*/  IMAD.MOV.U32 R66, RZ, RZ, RZ ;  /* 0x000000ffff427224 */ /* 0x000fe400078e00ff */
[----:B------:R-:W-:-:S02]  /*d610*/  IMAD.MOV.U32 R109, RZ, RZ, RZ ;  /* 0x000000ffff6d7224 */ /* 0x000fc400078e00ff */
[----:B------:R-:W-:Y:S02]  /*d620*/  IMAD.MOV.U32 R115, RZ, RZ, RZ ;  /* 0x000000ffff737224 */ /* 0x000fe400078e00ff */
[----:B------:R-:W-:Y:S02]  /*d630*/  IMAD.MOV.U32 R113, RZ, RZ, RZ ;  /* 0x000000ffff717224 */ /* 0x000fe400078e00ff */
[----:B--2---:R-:W-:Y:S02]  /*d640*/  IMAD R4, R0, R136, RZ ;  /* 0x0000008800047224 */ /* 0x004fe400078e02ff */
[----:B------:R-:W-:-:S03]  /*d650*/  IMAD.MOV.U32 R0, RZ, RZ, RZ ;  /* 0x000000ffff007224 */ /* 0x000fc600078e00ff */
[----:B------:R0:W-:Y:S01]  /*d660*/  STL [R1+0x54], R4 ;  /* 0x0000540401007387 */ /* 0x0001e20000100800 */
[----:B------:R-:W-:Y:S02]  /*d670*/  VIADDMNMX R136, R4, R136, R9, PT ;  /* 0x0000008804887246 */ /* 0x000fe40003800109 */
[----:B------:R-:W-:Y:S02]  /*d680*/  CS2R R8, SRZ ;  /* 0x0000000000087805 */ /* 0x000fe4000001ff00 */
        /* <DEDUP_REMOVED lines=11> */
.L_x_8587:
        /* <DEDUP_REMOVED lines=27> */
.L_x_8352:
[----:B------:R-:W-:Y:S05]  /*d8f0*/  BSYNC B6 ;  /* 0x0000000000067941 */ /* 0x000fea0003800000 */
.L_x_8351:
        /* <DEDUP_REMOVED lines=15> */
.L_x_8356:
[----:B--2---:R2:W3:Y:S02]  /*d9f0*/  SYNCS.PHASECHK.TRANS64.TRYWAIT P0, [R16+URZ+0x2e800], R3 ;  /* 0x02e80003100075a7 */ /* 0x0044e4000800017f */
[----:B---3--:R-:W-:Y:S05]  /*da00*/  @!P0 NANOSLEEP.SYNCS 0x989680 ;  /* 0x009896800000895d */ /* 0x008fea0003900000 */
[----:B------:R-:W3:Y:S02]  /*da10*/  @!P0 SYNCS.PHASECHK.TRANS64 P0, [R16+URZ+0x2e800], R3 ;  /* 0x02e80003100085a7 */ /* 0x000ee4000800007f */
[----:B---3--:R-:W-:Y:S05]  /*da20*/  @!P0 BRA `(.L_x_8356) ;  /* 0xfffffffc00f08947 */ /* 0x008fea000383ffff */
.L_x_8355:
[----:B------:R-:W-:Y:S05]  /*da30*/  BSYNC B0 ;  /* 0x0000000000007941 */ /* 0x000fea0003800000 */
.L_x_8354:
[----:B------:R-:W-:Y:S05]  /*da40*/  BRA `(.L_x_8357) ;  /* 0x0000005000487947 */ /* 0x000fea0003800000 */
.L_x_8353:
[----:B------:R-:W-:Y:S01]  /*da50*/  LOP3.LUT P0, RZ, R25, 0x3ff, RZ, 0xc0, !PT ;  /* 0x000003ff19ff7812 */ /* 0x000fe2000780c0ff */
        /* <DEDUP_REMOVED lines=29> */
.L_x_8359:
[----:B------:R-:W-:Y:S05]  /*dc30*/  BSYNC B6 ;  /* 0x0000000000067941 */ /* 0x000fea0003800000 */
.L_x_8358:
[----:B------:R-:W2:Y:S01]  /*dc40*/  LDL R39, [R1+0x50] ;  /* 0x0000500001277983 */ /* 0x000ea20000100800 */
[----:B------:R-:W-:Y:S01]  /*dc50*/  ULDC.U8 UR4, c[0x0][0x410] ;  /* 0x0001040000047ab9 */ /* 0x000fe20000000000 */
[----:B------:R-:W-:Y:S01]  /*dc60*/  BSSY B0, `(.L_x_8360) ;  /* 0x00004e8000007945 */ /* 0x000fe20003800000 */
[----:B------:R-:W-:Y:S01]  /*dc70*/  ISETP.NE.AND P0, PT, RZ, UR4, PT ;  /* 0x00000004ff007c0c */ /* 0x000fe2000bf05270 */
[----:B--2---:R-:W-:-:S12]  /*dc80*/  IMAD.IADD R41, R228, 0x1, R39 ;  /* 0x00000001e4297824 */ /* 0x004fd800078e0227 */
[----:B------:R-:W-:Y:S05]  /*dc90*/  @!P0 BRA `(.L_x_8361) ;  /* 0x0000002400e88947 */ /* 0x000fea0003800000 */
[----:B------:R-:W0:Y:S01]  /*dca0*/  LDC R37, c[0x0][0x448] ;  /* 0x00011200ff257b82 */ /* 0x000e220000000800 */
[----:B------:R-:W2:Y:S01]  /*dcb0*/  S2R R20, SR_TID.X ;  /* 0x0000000000147919 */ /* 0x000ea20000002100 */
[----:B------:R-:W-:Y:S01]  /*dcc0*/  ULDC.64 UR4, c[0x0][0x3f8] ;  /* 0x0000fe0000047ab9 */ /* 0x000fe20000000a00 */
[----:B------:R-:W-:Y:S01]  /*dcd0*/  IMAD.MOV.U32 R4, RZ, RZ, R24 ;  /* 0x000000ffff047224 */ /* 0x000fe200078e0018 */
[----:B------:R-:W-:Y:S01]  /*dce0*/  ULDC.64 UR6, c[0x0][0x408] ;  /* 0x0001020000067ab9 */ /* 0x000fe20000000a00 */
[----:B------:R-:W-:Y:S01]  /*dcf0*/  IMAD.MOV.U32 R8, RZ, RZ, R26 ;  /* 0x000000ffff087224 */ /* 0x000fe200078e001a */
[----:B------:R-:W-:Y:S01]  /*dd00*/  ULDC.64 UR8, c[0x0][0x400] ;  /* 0x0001000000087ab9 */ /* 0x000fe20000000a00 */
[----:B------:R-:W-:Y:S01]  /*dd10*/  IMAD.MOV.U32 R9, RZ, RZ, R31 ;  /* 0x000000ffff097224 */ /* 0x000fe200078e001f */
[----:B------:R-:W-:Y:S02]  /*dd20*/  SHF.R.S32.HI R38, RZ, 0x1f, R230 ;  /* 0x0000001fff267819 */ /* 0x000fe400000114e6 */
[----:B0-----:R-:W-:Y:S01]  /*dd30*/  ISETP.NE.AND P0, PT, R37, 0x1, PT ;  /* 0x000000012500780c */ /* 0x001fe20003f05270 */
[----:B--2---:R-:W-:-:S12]  /*dd40*/  VIADD R21, R20, 0xffffff80 ;  /* 0xffffff8014157836 */ /* 0x004fd80000000000 */
[----:B------:R-:W0:Y:S01]  /*dd50*/  @P0 LDC R0, c[0x0][0x44c] ;  /* 0x00011300ff000b82 */ /* 0x000e220000000800 */
[----:B------:R-:W-:-:S04]  /*dd60*/  SHF.R.S32.HI R20, RZ, 0x1f, R21 ;  /* 0x0000001fff147819 */ /* 0x000fc80000011415 */
[----:B------:R-:W-:-:S03]  /*dd70*/  LEA.HI R20, R20, R21, RZ, 0x2 ;  /* 0x0000001514147211 */ /* 0x000fc600078f10ff */
[----:B------:R-:W2:Y:S01]  /*dd80*/  @P0 LDC R5, c[0x0][0x450] ;  /* 0x00011400ff050b82 */ /* 0x000ea20000000800 */
[----:B------:R-:W-:-:S05]  /*dd90*/  LOP3.LUT R20, R20, 0xfffffffc, RZ, 0xc0, !PT ;  /* 0xfffffffc14147812 */ /* 0x000fca00078ec0ff */
[----:B------:R-:W-:-:S04]  /*dda0*/  IMAD.IADD R20, R21, 0x1, -R20 ;  /* 0x0000000115147824 */ /* 0x000fc800078e0a14 */
[----:B------:R-:W-:-:S04]  /*ddb0*/  IMAD R3, R20, 0x40, R41 ;  /* 0x0000004014037824 */ /* 0x000fc800078e0229 */
[----:B0-----:R-:W-:-:S05]  /*ddc0*/  @P0 IMAD.HI.U32 R0, R3, R0, RZ ;  /* 0x0000000003000227 */ /* 0x001fca00078e00ff */
        /* <DEDUP_REMOVED lines=10> */
[----:B------:R-:W-:Y:S02]  /*de70*/  UMOV UR4, 0xffffffff ;  /* 0xffffffff00047882 */ /* 0x000fe40000000000 */
[----:B------:R-:W-:Y:S01]  /*de80*/  IMAD R3, R3, UR7, R6 ;  /* 0x0000000703037c24 */ /* 0x000fe2000f8e0206 */
[----:B------:R-:W-:Y:S02]  /*de90*/  IADD3 R6, P1, R8, UR8, RZ ;  /* 0x0000000808067c10 */ /* 0x000fe4000ff3e0ff */
[----:B------:R-:W-:Y:S02]  /*dea0*/  IADD3.X R4, R5, UR5, R7, P0, !PT ;  /* 0x0000000505047c10 */ /* 0x000fe400087fe407 */
[----:B------:R-:W-:Y:S01]  /*deb0*/  IADD3.X R8, R9, UR9, R3, P1, !PT ;  /* 0x0000000909087c10 */ /* 0x000fe20008ffe403 */
[----:B------:R-:W-:Y:S08]  /*dec0*/  BRA.DIV UR4, `(.L_x_8362) ;  /* 0x000001fa043c7947 */ /* 0x000ff0000b800000 */
[----:B------:R0:W2:Y:S04]  /*ded0*/  SHFL.IDX PT, R3, R4, RZ, 0x1c1f ;  /* 0x001c1fff04037589 */ /* 0x0000a800000e0000 */
[----:B------:R0:W3:Y:S04]  /*dee0*/  SHFL.IDX PT, R5, R0, RZ, 0x1c1f ;  /* 0x001c1fff00057589 */ /* 0x0000e800000e0000 */
[----:B------:R0:W4:Y:S04]  /*def0*/  SHFL.IDX PT, R7, R8, RZ, 0x1c1f ;  /* 0x001c1fff08077589 */ /* 0x00012800000e0000 */
[----:B-1----:R0:W1:Y:S02]  /*df00*/  SHFL.IDX PT, R14, R6, RZ, 0x1c1f ;  /* 0x001c1fff060e7589 */ /* 0x00206400000e0000 */
.L_x_8593:
        /* <DEDUP_REMOVED lines=19> */
[--C-:B--2---:R-:W-:Y:S01]  /*e040*/  @!P4 IMAD.X R25, R3, 0x1, R38.reuse, P0 ;  /* 0x000000010319c824 */ /* 0x104fe200000e0626 */
[----:B------:R-:W-:Y:S02]  /*e050*/  @!P3 IADD3 R10, P0, R22, R5, RZ ;  /* 0x00000005160ab210 */ /* 0x000fe40007f1e0ff */
[----:B------:R-:W-:Y:S01]  /*e060*/  CS2R R26, SRZ ;  /* 0x00000000001a7805 */ /* 0x000fe2000001ff00 */
[C-C-:B----4-:R-:W-:Y:S02]  /*e070*/  @!P3 IMAD.X R13, R7.reuse, 0x1, R23.reuse, P1 ;  /* 0x00000001070db824 */ /* 0x150fe400008e0617 */
[----:B------:R-:W-:Y:S01]  /*e080*/  @!P4 IMAD.X R15, R7, 0x1, R38, P2 ;  /* 0x00000001070fc824 */ /* 0x000fe200010e0626 */
[----:B------:R1:W5:Y:S01]  /*e090*/  @!P4 LD.E.64 R20, desc[UR6][R24.64] ;  /* 0x000000061814c980 */ /* 0x000362000c101b00 */
[----:B------:R-:W-:-:S03]  /*e0a0*/  @!P3 IMAD.X R11, R3, 0x1, R23, P0 ;  /* 0x00000001030bb824 */ /* 0x000fc600000e0617 */
[----:B------:R1:W5:Y:S04]  /*e0b0*/  @!P3 LD.E.64 R30, desc[UR6][R12.64] ;  /* 0x000000060c1eb980 */ /* 0x000368000c101b00 */
[----:B------:R1:W5:Y:S04]  /*e0c0*/  @!P3 LD.E.64 R28, desc[UR6][R10.64] ;  /* 0x000000060a1cb980 */ /* 0x000368000c101b00 */
[----:B------:R1:W5:Y:S02]  /*e0d0*/  @!P4 LD.E.64 R26, desc[UR6][R14.64] ;  /* 0x000000060e1ac980 */ /* 0x000364000c101b00 */
.L_x_8364:
[----:B------:R-:W-:Y:S05]  /*e0e0*/  BSYNC B1 ;  /* 0x0000000000017941 */ /* 0x000fea0003800000 */
.L_x_8363:
[----:B------:R-:W-:Y:S01]  /*e0f0*/  UMOV UR4, 0xffffffff ;  /* 0xffffffff00047882 */ /* 0x000fe20000000000 */
[----:B-1----:R-:W-:Y:S02]  /*e100*/  CS2R R24, SRZ ;  /* 0x0000000000187805 */ /* 0x002fe4000001ff00 */
[----:B------:R-:W-:Y:S05]  /*e110*/  BRA.DIV UR4, `(.L_x_8365) ;  /* 0x000001fa04187947 */ /* 0x000fea000b800000 */
[----:B--2---:R1:W2:Y:S04]  /*e120*/  SHFL.IDX PT, R3, R4, 0x1, 0x1c1f ;  /* 0x003c1f0004037f89 */ /* 0x0042a800000e0000 */
[----:B---3--:R1:W3:Y:S04]  /*e130*/  SHFL.IDX PT, R5, R0, 0x1, 0x1c1f ;  /* 0x003c1f0000057f89 */ /* 0x0082e800000e0000 */
[----:B----4-:R1:W4:Y:S04]  /*e140*/  SHFL.IDX PT, R7, R8, 0x1, 0x1c1f ;  /* 0x003c1f0008077f89 */ /* 0x01032800000e0000 */
[----:B------:R1:W0:Y:S02]  /*e150*/  SHFL.IDX PT, R14, R6, 0x1, 0x1c1f ;  /* 0x003c1f00060e7f89 */ /* 0x00022400000e0000 */
.L_x_8599:
        /* <DEDUP_REMOVED lines=9> */
[----:B------:R-:W-:Y:S01]  /*e1f0*/  ISETP.GE.AND P4, PT, R230, UR4, PT ;  /* 0x00000004e6007c0c */ /* 0x000fe2000bf86270 */
[----:B------:R-:W-:Y:S01]  /*e200*/  ULDC.64 UR6, c[0x0][0x208] ;  /* 0x0000820000067ab9 */ /* 0x000fe20000000a00 */
[----:B------:R-:W-:Y:S02]  /*e210*/  ISETP.GE.AND P3, PT, R22, UR4, PT ;  /* 0x0000000416007c0c */ /* 0x000fe4000bf66270 */
[----:B------:R-:W-:-:S09]  /*e220*/  CS2R R10, SRZ ;  /* 0x00000000000a7805 */ /* 0x000fd2000001ff00 */
[CC--:B---3--:R-:W-:Y:S02]  /*e230*/  @!P4 IADD3 R32, P0, R230.reuse, R5.reuse, RZ ;  /* 0x00000005e620c210 */ /* 0x0c8fe40007f1e0ff */
[-C--:B------:R-:W-:Y:S02]  /*e240*/  @!P4 IADD3 R34, P2, R230, R14.reuse, RZ ;  /* 0x0000000ee622c210 */ /* 0x080fe40007f5e0ff */
[C---:B------:R-:W-:Y:S01]  /*e250*/  @!P3 IADD3 R14, P1, R22.reuse, R14, RZ ;  /* 0x0000000e160eb210 */ /* 0x040fe20007f3e0ff */
[--C-:B--2---:R-:W-:Y:S01]  /*e260*/  @!P4 IMAD.X R33, R3, 0x1, R38.reuse, P0 ;  /* 0x000000010321c824 */ /* 0x104fe200000e0626 */
[----:B------:R-:W-:Y:S02]  /*e270*/  @!P3 IADD3 R4, P0, R22, R5, RZ ;  /* 0x000000051604b210 */ /* 0x000fe40007f1e0ff */
[----:B------:R-:W-:Y:S02]  /*e280*/  CS2R R12, SRZ ;  /* 0x00000000000c7805 */ /* 0x000fe4000001ff00 */
[----:B------:R-:W-:Y:S01]  /*e290*/  CS2R R8, SRZ ;  /* 0x0000000000087805 */ /* 0x000fe2000001ff00 */
[----:B----4-:R-:W-:Y:S01]  /*e2a0*/  @!P4 IMAD.X R35, R7, 0x1, R38, P2 ;  /* 0x000000010723c824 */ /* 0x010fe200010e0626 */
[----:B------:R0:W5:Y:S01]  /*e2b0*/  @!P4 LD.E.64 R24, desc[UR6][R32.64] ;  /* 0x000000062018c980 */ /* 0x000162000c101b00 */
[----:B------:R-:W-:-:S02]  /*e2c0*/  @!P3 IMAD.X R5, R3, 0x1, R23, P0 ;  /* 0x000000010305b824 */ /* 0x000fc400000e0617 */
[----:B------:R-:W-:Y:S01]  /*e2d0*/  @!P3 IMAD.X R15, R7, 0x1, R23, P1 ;  /* 0x00000001070fb824 */ /* 0x000fe200008e0617 */
[----:B------:R0:W5:Y:S04]  /*e2e0*/  @!P4 LD.E.64 R8, desc[UR6][R34.64] ;  /* 0x000000062208c980 */ /* 0x000168000c101b00 */
[----:B------:R0:W5:Y:S04]  /*e2f0*/  @!P3 LD.E.64 R10, desc[UR6][R4.64] ;  /* 0x00000006040ab980 */ /* 0x000168000c101b00 */
[----:B------:R0:W5:Y:S02]  /*e300*/  @!P3 LD.E.64 R12, desc[UR6][R14.64] ;  /* 0x000000060e0cb980 */ /* 0x000164000c101b00 */
.L_x_8367:
[----:B------:R-:W-:Y:S05]  /*e310*/  BSYNC B1 ;  /* 0x0000000000017941 */ /* 0x000fea0003800000 */
.L_x_8366:
[----:B------:R-:W2:Y:S01]  /*e320*/  LDL R0, [R1+0xac] ;  /* 0x0000ac0001007983 */ /* 0x000ea20000100800 */
[----:B0-----:R-:W-:Y:S01]  /*e330*/  VIADDMNMX R15, R37, -R39, 0x80, PT ;  /* 0x00000080250f7446 */ /* 0x001fe20003800927 */
[----:B------:R-:W-:Y:S01]  /*e340*/  BSSY B1, `(.L_x_8368) ;  /* 0x0000019000017945 */ /* 0x000fe20003800000 */
[----:B------:R-:W-:Y:S01]  /*e350*/  LOP3.LUT P2, RZ, R229, 0x4, RZ, 0xc0, !PT ;  /* 0x00000004e5ff7812 */ /* 0x000fe2000784c0ff */
[----:B------:R-:W0:Y:S01]  /*e360*/  S2R R4, SR_TID.X ;  /* 0x0000000000047919 */ /* 0x000e220000002100 */
[----:B------:R-:W-:Y:S01]  /*e370*/  ISETP.GE.AND P1, PT, R228, R15, PT ;  /* 0x0000000fe400720c */ /* 0x000fe20003f26270 */
[----:B0-----:R-:W-:-:S05]  /*e380*/  VIADD R6, R4, 0xffffff80 ;  /* 0xffffff8004067836 */ /* 0x001fca0000000000 */
[----:B------:R-:W-:-:S04]  /*e390*/  SHF.R.S32.HI R4, RZ, 0x1f, R6 ;  /* 0x0000001fff047819 */ /* 0x000fc80000011406 */
[----:B------:R-:W-:-:S05]  /*e3a0*/  LEA.HI R4, R4, R6, RZ, 0x5 ;  /* 0x0000000604047211 */ /* 0x000fca00078f28ff */
[----:B------:R-:W-:-:S05]  /*e3b0*/  IMAD.SHL.U32 R4, R4, 0x20, RZ ;  /* 0x0000002004047824 */ /* 0x000fca00078e00ff */
[----:B------:R-:W-:Y:S02]  /*e3c0*/  LOP3.LUT R4, R4, 0xfffffc00, RZ, 0xc0, !PT ;  /* 0xfffffc0004047812 */ /* 0x000fe400078ec0ff */
[----:B--2---:R-:W-:Y:S01]  /*e3d0*/  R2UR UR5, R0 ;  /* 0x00000000000572ca */ /* 0x004fe200000e0000 */
[----:B------:R-:W-:-:S05]  /*e3e0*/  IMAD.SHL.U32 R0, R229, 0x80, RZ ;  /* 0x00000080e5007824 */ /* 0x000fca00078e00ff */
[----:B------:R-:W-:-:S04]  /*e3f0*/  LOP3.LUT R3, R0, 0x380, RZ, 0xc0, !PT ;  /* 0x0000038000037812 */ /* 0x000fc800078ec0ff */
[----:B------:R-:W-:Y:S02]  /*e400*/  LOP3.LUT R0, R3, 0x30, R18, 0xf8, !PT ;  /* 0x0000003003007812 */ /* 0x000fe400078ef812 */
[----:B------:R-:W-:Y:S01]  /*e410*/  SHF.R.U32.HI R3, RZ, 0x3, R3 ;  /* 0x00000003ff037819 */ /* 0x000fe20000011603 */
[----:B------:R-:W-:-:S03]  /*e420*/  ULEA.HI UR4, UR5, UR5, URZ, 0x1 ;  /* 0x0000000505047291 */ /* 0x000fc6000f8f083f */
[----:B------:R-:W-:Y:S01]  /*e430*/  LOP3.LUT R3, R0, R3, RZ, 0x3c, !PT ;  /* 0x0000000300037212 */ /* 0x000fe200078e3cff */
[----:B------:R-:W-:-:S03]  /*e440*/  ULOP3.LUT UR4, UR4, 0xfffffffe, URZ, 0xc0, !UPT ;  /* 0xfffffffe04047892 */ /* 0x000fc6000f8ec03f */
[----:B------:R-:W-:Y:S01]  /*e450*/  IADD3 R3, R16, R3, R4 ;  /* 0x0000000310037210 */ /* 0x000fe20007ffe004 */
[----:B------:R-:W-:-:S04]  /*e460*/  UIADD3 UR4, UR5, -UR4, URZ ;  /* 0x8000000405047290 */ /* 0x000fc8000fffe03f */
[C---:B------:R-:W-:Y:S02]  /*e470*/  VIADD R4, R3.reuse, 0x1c400 ;  /* 0x0001c40003047836 */ /* 0x040fe40000000000 */
[----:B---3--:R-:W-:Y:S02]  /*e480*/  IMAD.U32 R5, RZ, RZ, UR4 ;  /* 0x00000004ff057e24 */ /* 0x008fe4000f8e00ff */
[----:B------:R-:W-:-:S03]  /*e490*/  VIADD R0, R3, 0x1c440 ;  /* 0x0001c44003007836 */ /* 0x000fc60000000000 */
[----:B------:R-:W-:-:S04]  /*e4a0*/  SHF.L.U32 R5, R5, 0x1f, RZ ;  /* 0x0000001f05057819 */ /* 0x000fc800000006ff */
[----:B------:R-:W0:Y:S02]  /*e4b0*/  SYNCS.PHASECHK.TRANS64.TRYWAIT P0, [R16+URZ+0x2e800], R5 ;  /* 0x02e80005100075a7 */ /* 0x000e24000800017f */
[----:B0-----:R-:W-:Y:S05]  /*e4c0*/  @!P0 BRA `(.L_x_8369) ;  /* 0x000001f4009c8947 */ /* 0x001fea0003800000 */
.L_x_8600:
[----:B------:R-:W-:Y:S05]  /*e4d0*/  BSYNC B1 ;  /* 0x0000000000017941 */ /* 0x000fea0003800000 */
.L_x_8368:
        /* <DEDUP_REMOVED lines=126> */
.L_x_8373:
[----:B------:R-:W-:Y:S05]  /*ecc0*/  BSYNC B2 ;  /* 0x0000000000027941 */ /* 0x000fea0003800000 */
.L_x_8372:
[----:B------:R-:W-:Y:S05]  /*ecd0*/  @P1 BRA `(.L_x_8371) ;  /* 0x0000000400e81947 */ /* 0x000fea0003800000 */
[----:B0---4-:R-:W0:Y:S01]  /*ece0*/  LDS.128 R4, [R0] ;  /* 0x0000000000047984 */ /* 0x011e220000000c00 */
        /* <DEDUP_REMOVED lines=121> */
.L_x_8371:
[----:B------:R-:W-:Y:S05]  /*f480*/  BSYNC B1 ;  /* 0x0000000000017941 */ /* 0x000fea0003800000 */
.L_x_8370:
        /* <DEDUP_REMOVED lines=130> */
.L_x_8376:
[----:B------:R-:W-:Y:S05]  /*fcb0*/  BSYNC B1 ;  /* 0x0000000000017941 */ /* 0x000fea0003800000 */
.L_x_8375:
[----:B------:R-:W-:Y:S05]  /*fcc0*/  @P1 BRA `(.L_x_8374) ;  /* 0x0000002c00841947 */ /* 0x000fea0003800000 */
[----:B0---4-:R-:W0:Y:S01]  /*fcd0*/  LDS.128 R4, [R0+0x2000] ;  /* 0x0020000000047984 */ /* 0x011e220000000c00 */
        /* <DEDUP_REMOVED lines=118> */
.L_x_8361:
[----:B------:R-:W0:Y:S01]  /*10440*/  S2R R0, SR_TID.X ;  /* 0x0000000000007919 */ /* 0x000e220000002100 */
[----:B------:R-:W2:Y:S01]  /*10450*/  LDC R34, c[0x0][0x448] ;  /* 0x00011200ff227b82 */ /* 0x000ea20000000800 */
[----:B------:R-:W-:Y:S01]  /*10460*/  IMAD.MOV.U32 R4, RZ, RZ, R24 ;  /* 0x000000ffff047224 */ /* 0x000fe200078e0018 */
[----:B------:R-:W-:Y:S01]  /*10470*/  ULDC.64 UR4, c[0x0][0x3f8] ;  /* 0x0000fe0000047ab9 */ /* 0x000fe20000000a00 */
[----:B------:R-:W-:Y:S01]  /*10480*/  IMAD.MOV.U32 R6, RZ, RZ, R26 ;  /* 0x000000ffff067224 */ /* 0x000fe200078e001a */
[----:B------:R-:W-:Y:S01]  /*10490*/  ULDC.64 UR6, c[0x0][0x408] ;  /* 0x0001020000067ab9 */ /* 0x000fe20000000a00 */
[----:B------:R-:W-:Y:S01]  /*104a0*/  IMAD.MOV.U32 R7, RZ, RZ, R31 ;  /* 0x000000ffff077224 */ /* 0x000fe200078e001f */
[----:B------:R-:W-:Y:S01]  /*104b0*/  ULDC.64 UR8, c[0x0][0x400] ;  /* 0x0001000000087ab9 */ /* 0x000fe20000000a00 */
[----:B--2---:R-:W-:Y:S01]  /*104c0*/  ISETP.NE.AND P0, PT, R34, 0x1, PT ;  /* 0x000000012200780c */ /* 0x004fe20003f05270 */
[----:B0-----:R-:W-:-:S05]  /*104d0*/  VIADD R0, R0, 0xffffff80 ;  /* 0xffffff8000007836 */ /* 0x001fca0000000000 */
[----:B------:R-:W-:-:S07]  /*104e0*/  SHF.R.S32.HI R3, RZ, 0x1f, R0 ;  /* 0x0000001fff037819 */ /* 0x000fce0000011400 */
[----:B------:R-:W0:Y:S01]  /*104f0*/  @P0 LDC R5, c[0x0][0x450] ;  /* 0x00011400ff050b82 */ /* 0x000e220000000800 */
[----:B------:R-:W-:-:S04]  /*10500*/  LEA.HI R3, R3, R0, RZ, 0x2 ;  /* 0x0000000003037211 */ /* 0x000fc800078f10ff */
[----:B------:R-:W-:-:S05]  /*10510*/  LOP3.LUT R3, R3, 0xfffffffc, RZ, 0xc0, !PT ;  /* 0xfffffffc03037812 */ /* 0x000fca00078ec0ff */
[----:B------:R-:W-:Y:S02]  /*10520*/  IMAD.IADD R3, R0, 0x1, -R3 ;  /* 0x0000000100037824 */ /* 0x000fe400078e0a03 */
[----:B------:R-:W2:Y:S02]  /*10530*/  @P0 LDC R0, c[0x0][0x44c] ;  /* 0x00011300ff000b82 */ /* 0x000ea40000000800 */
[----:B------:R-:W-:-:S04]  /*10540*/  IMAD R3, R3, 0x40, R41 ;  /* 0x0000004003037824 */ /* 0x000fc800078e0229 */
[----:B--2---:R-:W-:-:S05]  /*10550*/  @P0 IMAD.HI.U32 R0, R3, R0, RZ ;  /* 0x0000000003000227 */ /* 0x004fca00078e00ff */
[----:B0-----:R-:W-:Y:S01]  /*10560*/  @P0 SHF.R.U32.HI R3, RZ, R5, R0 ;  /* 0x00000005ff030219 */ /* 0x001fe20000011600 */
        /* <DEDUP_REMOVED lines=40> */
[----:B------:R1:W0:Y:S04]  /*107f0*/  SHFL.IDX PT, R14, R9, 0x1, 0x1c1f ;  /* 0x003c1f00090e7f89 */ /* 0x00022800000e0000 */
        /* <DEDUP_REMOVED lines=10> */
.L_x_8610:
        /* <DEDUP_REMOVED lines=18> */
.L_x_8379:
[----:B------:R-:W-:Y:S05]  /*109c0*/  BSYNC B1 ;  /* 0x0000000000017941 */ /* 0x000fea0003800000 */
.L_x_8378:
        /* <DEDUP_REMOVED lines=15> */
.L_x_8611:
[----:B------:R-:W-:Y:S05]  /*10ac0*/  BSYNC B1 ;  /* 0x0000000000017941 */ /* 0x000fea0003800000 */
.L_x_8380:
[----:B------:R-:W-:Y:S04]  /*10ad0*/  BSSY B1, `(.L_x_8382) ;  /* 0x0000106000017945 */ /* 0x000fe80003800000 */
[----:B------:R-:W-:Y:S05]  /*10ae0*/  @P2 BRA `(.L_x_8383) ;  /* 0x0000001000102947 */ /* 0x000fea0003800000 */
[----:B------:R-:W1:Y:S01]  /*10af0*/  S2R R26, SR_TID.X ;  /* 0x00000000001a7919 */ /* 0x000e620000002100 */
        /* <DEDUP_REMOVED lines=13> */
[----:B------:R-:W-:-:S02]  /*10bd0*/  SHF.R.U32.HI R13, RZ, 0x8, R31 ;  /* 0x00000008ff0d7819 */ /* 0x000fc4000001161f */
[----:B------:R-:W-:Y:S01]  /*10be0*/  LOP3.LUT R12, R3, 0x380, RZ, 0xc0, !PT ;  /* 0x00000380030c7812 */ /* 0x000fe200078ec0ff */
[----:B------:R-:W-:Y:S01]  /*10bf0*/  IMAD.IADD R3, R18, 0x1, R39 ;  /* 0x0000000112037824 */ /* 0x000fe200078e0227 */
[----:B------:R-:W-:Y:S02]  /*10c00*/  PRMT R41, R14, 0x7604, R15 ;  /* 0x000076040e297816 */ /* 0x000fe4000000000f */
[----:B------:R-:W-:Y:S01]  /*10c10*/  LOP3.LUT R15, R0, 0xff, RZ, 0xc0, !PT ;  /* 0x000000ff000f7812 */ /* 0x000fe200078ec0ff */
[----:B-1----:R-:W-:Y:S01]  /*10c20*/  VIADD R26, R26, 0xffffff80 ;  /* 0xffffff801a1a7836 */ /* 0x002fe20000000000 */
[----:B------:R-:W-:Y:S02]  /*10c30*/  LOP3.LUT R14, R31, 0xff, RZ, 0xc0, !PT ;  /* 0x000000ff1f0e7812 */ /* 0x000fe400078ec0ff */
[----:B------:R-:W-:Y:S02]  /*10c40*/  LOP3.LUT R13, R13, 0xff, RZ, 0xc0, !PT ;  /* 0x000000ff0d0d7812 */ /* 0x000fe400078ec0ff */
[----:B------:R-:W-:-:S02]  /*10c50*/  SHF.R.S32.HI R40, RZ, 0x1f, R26 ;  /* 0x0000001fff287819 */ /* 0x000fc4000001141a */
[----:B------:R-:W-:Y:S02]  /*10c60*/  LOP3.LUT R0, R12, 0x70, R18, 0xf8, !PT ;  /* 0x000000700c007812 */ /* 0x000fe400078ef812 */
[----:B------:R-:W-:Y:S02]  /*10c70*/  LEA.HI R40, R40, R26, RZ, 0x5 ;  /* 0x0000001a28287211 */ /* 0x000fe400078f28ff */
[----:B------:R-:W-:Y:S02]  /*10c80*/  SHF.R.U32.HI R25, RZ, 0x3, R12 ;  /* 0x00000003ff197819 */ /* 0x000fe4000001160c */
[----:B------:R-:W-:Y:S01]  /*10c90*/  LOP3.LUT R12, R12, 0x70, R3, 0xf8, !PT ;  /* 0x000000700c0c7812 */ /* 0x000fe200078ef803 */
[----:B------:R-:W-:Y:S01]  /*10ca0*/  IMAD.SHL.U32 R40, R40, 0x20, RZ ;  /* 0x0000002028287824 */ /* 0x000fe200078e00ff */
[----:B------:R-:W-:Y:S02]  /*10cb0*/  LOP3.LUT R24, R28, 0xff, RZ, 0xc0, !PT ;  /* 0x000000ff1c187812 */ /* 0x000fe400078ec0ff */
[----:B------:R-:W-:-:S02]  /*10cc0*/  PRMT R45, R13, 0x7604, R14 ;  /* 0x000076040d2d7816 */ /* 0x000fc4000000000e */
[-C--:B------:R-:W-:Y:S02]  /*10cd0*/  LOP3.LUT R3, R0, R25.reuse, RZ, 0x3c, !PT ;  /* 0x0000001900037212 */ /* 0x080fe400078e3cff */
[----:B------:R-:W-:Y:S02]  /*10ce0*/  LOP3.LUT R40, R40, 0xfffffc00, RZ, 0xc0, !PT ;  /* 0xfffffc0028287812 */ /* 0x000fe400078ec0ff */
[----:B------:R-:W-:Y:S02]  /*10cf0*/  SHF.R.U32.HI R13, RZ, 0x8, R29 ;  /* 0x00000008ff0d7819 */ /* 0x000fe4000001161d */
[----:B------:R-:W-:Y:S02]  /*10d00*/  PRMT R47, R15, 0x7604, R24 ;  /* 0x000076040f2f7816 */ /* 0x000fe40000000018 */
[----:B------:R-:W-:Y:S02]  /*10d10*/  LOP3.LUT R25, R12, R25, RZ, 0x3c, !PT ;  /* 0x000000190c197212 */ /* 0x000fe400078e3cff */
[----:B------:R-:W-:-:S02]  /*10d20*/  IADD3 R0, R16, R3, R40 ;  /* 0x0000000310007210 */ /* 0x000fc40007ffe028 */
[----:B------:R-:W-:Y:S02]  /*10d30*/  LOP3.LUT R24, R29, 0xff, RZ, 0xc0, !PT ;  /* 0x000000ff1d187812 */ /* 0x000fe400078ec0ff */
[----:B------:R-:W-:Y:S02]  /*10d40*/  SHF.R.U32.HI R12, RZ, 0x8, R20 ;  /* 0x00000008ff0c7819 */ /* 0x000fe40000011614 */
[----:B------:R-:W-:Y:S02]  /*10d50*/  LOP3.LUT R3, R13, 0xff, RZ, 0xc0, !PT ;  /* 0x000000ff0d037812 */ /* 0x000fe400078ec0ff */
[----:B------:R-:W-:Y:S02]  /*10d60*/  LOP3.LUT R27, R20, 0xff, RZ, 0xc0, !PT ;  /* 0x000000ff141b7812 */ /* 0x000fe400078ec0ff */
[----:B------:R-:W-:Y:S02]  /*10d70*/  LOP3.LUT R26, R12, 0xff, RZ, 0xc0, !PT ;  /* 0x000000ff0c1a7812 */ /* 0x000fe400078ec0ff */
[----:B------:R-:W-:Y:S01]  /*10d80*/  PRMT R49, R3, 0x7604, R24 ;  /* 0x0000760403317816 */ /* 0x000fe20000000018 */
[----:B------:R-:W-:Y:S01]  /*10d90*/  LDS.128 R12, [R0+0x1c400] ;  /* 0x01c40000000c7984 */ /* 0x000fe20000000c00 */
[----:B------:R-:W-:-:S02]  /*10da0*/  IADD3 R3, R16, R25, R40 ;  /* 0x0000001910037210 */ /* 0x000fc40007ffe028 */
[----:B------:R-:W-:Y:S02]  /*10db0*/  PRMT R51, R26, 0x7604, R27 ;  /* 0x000076041a337816 */ /* 0x000fe4000000001b */
[----:B------:R-:W-:Y:S01]  /*10dc0*/  SHF.R.U32.HI R34, RZ, 0x8, R21 ;  /* 0x00000008ff227819 */ /* 0x000fe20000011615 */
[----:B------:R-:W0:Y:S01]  /*10dd0*/  LDS.128 R24, [R3+0x1c400] ;  /* 0x01c4000003187984 */ /* 0x000e220000000c00 */
[----:B------:R-:W-:Y:S02]  /*10de0*/  LOP3.LUT R37, R21, 0xff, RZ, 0xc0, !PT ;  /* 0x000000ff15257812 */ /* 0x000fe400078ec0ff */
[----:B------:R-:W-:Y:S02]  /*10df0*/  LOP3.LUT R34, R34, 0xff, RZ, 0xc0, !PT ;  /* 0x000000ff22227812 */ /* 0x000fe400078ec0ff */
[----:B------:R-:W-:Y:S02]  /*10e00*/  SHF.R.U32.HI R40, RZ, 0x10, R30 ;  /* 0x00000010ff287819 */ /* 0x000fe4000001161e */
        /* <DEDUP_REMOVED lines=9> */
[----:B------:R-:W-:Y:S02]  /*10ea0*/  SHF.R.U32.HI R42, RZ, 0x10, R31 ;  /* 0x00000010ff2a7819 */ /* 0x000fe4000001161f */
[----:B------:R-:W-:Y:S02]  /*10eb0*/  PRMT R35, R34, 0x7054, R35 ;  /* 0x0000705422237816 */ /* 0x000fe40000000023 */
[----:B------:R-:W-:Y:S02]  /*10ec0*/  PRMT R43, R40, 0x7054, R41 ;  /* 0x00007054282b7816 */ /* 0x000fe40000000029 */
[----:B------:R-:W-:-:S02]  /*10ed0*/  SHF.R.U32.HI R34, RZ, 0x10, R28 ;  /* 0x00000010ff227819 */ /* 0x000fc4000001161c */
[----:B------:R-:W-:Y:S02]  /*10ee0*/  SHF.R.U32.HI R40, RZ, 0x10, R20 ;  /* 0x00000010ff287819 */ /* 0x000fe40000011614 */
[----:B------:R-:W-:Y:S02]  /*10ef0*/  PRMT R49, R38, 0x7054, R49 ;  /* 0x0000705426317816 */ /* 0x000fe40000000031 */
[----:B------:R-:W-:Y:S02]  /*10f00*/  SHF.R.U32.HI R41, RZ, 0x10, R21 ;  /* 0x00000010ff297819 */ /* 0x000fe40000011615 */
[----:B------:R-:W-:Y:S02]  /*10f10*/  LOP3.LUT R42, R42, 0xff, RZ, 0xc0, !PT ;  /* 0x000000ff2a2a7812 */ /* 0x000fe400078ec0ff */
[----:B------:R-:W-:Y:S02]  /*10f20*/  LOP3.LUT R34, R34, 0xff, RZ, 0xc0, !PT ;  /* 0x000000ff22227812 */ /* 0x000fe400078ec0ff */
[----:B------:R-:W-:-:S02]  /*10f30*/  LOP3.LUT R40, R40, 0xff, RZ, 0xc0, !PT ;  /* 0x000000ff28287812 */ /* 0x000fc400078ec0ff */
[----:B------:R-:W-:Y:S02]  /*10f40*/  LOP3.LUT R49, R49, 0xff000000, R29, 0xf8, !PT ;  /* 0xff00000031317812 */ /* 0x000fe400078ef81d */
[----:B------:R-:W-:Y:S02]  /*10f50*/  LOP3.LUT R41, R41, 0xff, RZ, 0xc0, !PT ;  /* 0x000000ff29297812 */ /* 0x000fe400078ec0ff */
[----:B------:R-:W-:Y:S02]  /*10f60*/  PRMT R45, R42, 0x7054, R45 ;  /* 0x000070542a2d7816 */ /* 0x000fe4000000002d */
[----:B------:R-:W-:Y:S02]  /*10f70*/  PRMT R47, R34, 0x7054, R47 ;  /* 0x00007054222f7816 */ /* 0x000fe4000000002f */
[----:B------:R-:W-:Y:S02]  /*10f80*/  PRMT R51, R40, 0x7054, R51 ;  /* 0x0000705428337816 */ /* 0x000fe40000000033 */
[----:B------:R-:W-:-:S02]  /*10f90*/  LOP3.LUT R42, R37, 0xff000000, R33, 0xf8, !PT ;  /* 0xff000000252a7812 */ /* 0x000fc400078ef821 */
[----:B------:R-:W-:Y:S02]  /*10fa0*/  F2FP.F16.E4M3.UNPACK_B R46, R49.H1 ;  /* 0x00000031ff2e723e */ /* 0x000fe400030006ff */
[----:B0-----:R-:W-:Y:S02]  /*10fb0*/  F2FP.F16.E4M3.UNPACK_B R34, R25.H1 ;  /* 0x00000019ff22723e */ /* 0x001fe400030006ff */
[----:B------:R-:W-:Y:S02]  /*10fc0*/  PRMT R53, R41, 0x7054, R44 ;  /* 0x0000705429357816 */ /* 0x000fe4000000002c */
[----:B------:R-:W-:Y:S02]  /*10fd0*/  LOP3.LUT R41, R35, 0xff000000, R32, 0xf8, !PT ;  /* 0xff00000023297812 */ /* 0x000fe400078ef820 */
[----:B------:R-:W-:Y:S02]  /*10fe0*/  LOP3.LUT R30, R43, 0xff000000, R30, 0xf8, !PT ;  /* 0xff0000002b1e7812 */ /* 0x000fe400078ef81e */
[----:B------:R-:W-:-:S02]  /*10ff0*/  LOP3.LUT R44, R45, 0xff000000, R31, 0xf8, !PT ;  /* 0xff0000002d2c7812 */ /* 0x000fc400078ef81f */
[----:B------:R-:W-:Y:S02]  /*11000*/  LOP3.LUT R47, R47, 0xff000000, R28, 0xf8, !PT ;  /* 0xff0000002f2f7812 */ /* 0x000fe400078ef81c */
[----:B------:R-:W-:Y:S01]  /*11010*/  LOP3.LUT R48, R51, 0xff000000, R20, 0xf8, !PT ;  /* 0xff00000033307812 */ /* 0x000fe200078ef814 */
[----:B------:R-:W-:Y:S01]  /*11020*/  HADD2.F32 R51, -RZ, R46.H0_H0 ;  /* 0x2000002eff337230 */ /* 0x000fe20000004100 */
[----:B------:R-:W-:Y:S02]  /*11030*/  F2FP.F16.E4M3.UNPACK_B R43, R42.H1 ;  /* 0x0000002aff2b723e */ /* 0x000fe400030006ff */
[-C--:B------:R-:W-:Y:S02]  /*11040*/  F2FP.F16.E4M3.UNPACK_B R31, R15.reuse ;  /* 0x0000000fff1f723e */ /* 0x080fe400020006ff */
[----:B------:R-:W-:Y:S01]  /*11050*/  F2FP.F16.E4M3.UNPACK_B R32, R15.H1 ;  /* 0x0000000fff20723e */ /* 0x000fe200030006ff */
[----:B------:R-:W-:Y:S01]  /*11060*/  HADD2.F32 R45, -RZ, R43.H0_H0 ;  /* 0x2000002bff2d7230 */ /* 0x000fe20000004100 */
[----:B------:R-:W-:-:S02]  /*11070*/  F2FP.F16.E4M3.UNPACK_B R28, R13.H1 ;  /* 0x0000000dff1c723e */ /* 0x000fc400030006ff */
[-C--:B------:R-:W-:Y:S02]  /*11080*/  F2FP.F16.E4M3.UNPACK_B R15, R12.reuse ;  /* 0x0000000cff0f723e */ /* 0x080fe400020006ff */
[----:B------:R-:W-:Y:S01]  /*11090*/  F2FP.F16.E4M3.UNPACK_B R20, R12.H1 ;  /* 0x0000000cff14723e */ /* 0x000fe200030006ff */
[--C-:B------:R-:W-:Y:S01]  /*110a0*/  HADD2.F32 R12, -RZ, R34.reuse.H0_H0 ;  /* 0x20000022ff0c7230 */ /* 0x100fe20000004100 */
[----:B------:R-:W-:Y:S01]  /*110b0*/  LOP3.LUT R50, R53, 0xff000000, R21, 0xf8, !PT ;  /* 0xff00000035327812 */ /* 0x000fe200078ef815 */
[----:B------:R-:W-:Y:S01]  /*110c0*/  HADD2.F32 R34, -RZ, R34.H1_H1 ;  /* 0x30000022ff227230 */ /* 0x000fe20000004100 */
[----:B------:R-:W-:Y:S02]  /*110d0*/  F2FP.F16.E4M3.UNPACK_B R21, R13 ;  /* 0x0000000dff15723e */ /* 0x000fe400020006ff */
[-C--:B------:R-:W-:Y:S01]  /*110e0*/  F2FP.F16.E4M3.UNPACK_B R13, R14.reuse ;  /* 0x0000000eff0d723e */ /* 0x080fe200020006ff */
[----:B------:R-:W-:Y:S01]  /*110f0*/  FMUL.FTZ R53, R12, R51 ;  /* 0x000000330c357220 */ /* 0x000fe20000410000 */
[----:B------:R-:W-:Y:S01]  /*11100*/  F2FP.F16.E4M3.UNPACK_B R29, R14.H1 ;  /* 0x0000000eff1d723e */ /* 0x000fe200030006ff */
[--C-:B------:R-:W-:Y:S01]  /*11110*/  HADD2.F32 R14, -RZ, R28.reuse.H0_H0 ;  /* 0x2000001cff0e7230 */ /* 0x100fe20000004100 */
[----:B------:R-:W-:Y:S01]  /*11120*/  F2FP.F16.E4M3.UNPACK_B R33, R25 ;  /* 0x00000019ff21723e */ /* 0x000fe200020006ff */
[----:B------:R-:W-:Y:S01]  /*11130*/  HADD2.F32 R28, -RZ, R28.H1_H1 ;  /* 0x3000001cff1c7230 */ /* 0x000fe20000004100 */
[----:B------:R-:W-:-:S02]  /*11140*/  F2FP.F16.E4M3.UNPACK_B R38, R27 ;  /* 0x0000001bff26723e */ /* 0x000fc400020006ff */
[----:B------:R-:W-:Y:S02]  /*11150*/  F2FP.F16.E4M3.UNPACK_B R40, R27.H1 ;  /* 0x0000001bff28723e */ /* 0x000fe400030006ff */
[-C--:B------:R-:W-:Y:S02]  /*11160*/  F2FP.F16.E4M3.UNPACK_B R25, R24.reuse ;  /* 0x00000018ff19723e */ /* 0x080fe400020006ff */
[----:B------:R-:W-:Y:S01]  /*11170*/  F2FP.F16.E4M3.UNPACK_B R27, R24.H1 ;  /* 0x00000018ff1b723e */ /* 0x000fe200030006ff */
[-C--:B------:R-:W-:Y:S01]  /*11180*/  FMUL.FTZ R24, R12, R45.reuse ;  /* 0x0000002d0c187220 */ /* 0x080fe20000410000 */
[C---:B------:R-:W-:Y:S01]  /*11190*/  FFMA.FTZ R12, R14.reuse, R45, -R53 ;  /* 0x0000002d0e0c7223 */ /* 0x040fe20000010835 */
[----:B------:R-:W-:Y:S01]  /*111a0*/  F2FP.F16.E4M3.UNPACK_B R49, R49 ;  /* 0x00000031ff31723e */ /* 0x000fe200020006ff */
[----:B------:R-:W-:Y:S01]  /*111b0*/  HADD2.F32 R53, -RZ, R46.H1_H1 ;  /* 0x3000002eff357230 */ /* 0x000fe20000004100 */
[----:B------:R-:W-:Y:S01]  /*111c0*/  F2FP.F16.E4M3.UNPACK_B R42, R42 ;  /* 0x0000002aff2a723e */ /* 0x000fe200020006ff */
[----:B------:R-:W-:Y:S01]  /*111d0*/  HADD2.F32 R45, -RZ, R43.H1_H1 ;  /* 0x3000002bff2d7230 */ /* 0x000fe20000004100 */
[-C--:B------:R-:W-:Y:S01]  /*111e0*/  F2FP.F16.E4M3.UNPACK_B R35, R26.reuse ;  /* 0x0000001aff23723e */ /* 0x080fe200020006ff */
[----:B------:R-:W-:Y:S01]  /*111f0*/  FFMA.FTZ R14, R14, R51, R24 ;  /* 0x000000330e0e7223 */ /* 0x000fe20000010018 */
[----:B------:R-:W-:Y:S01]  /*11200*/  F2FP.F16.E4M3.UNPACK_B R37, R26.H1 ;  /* 0x0000001aff25723e */ /* 0x000fe200030006ff */
[----:B------:R-:W-:-:S02]  /*11210*/  HADD2.F32 R51, -RZ, R49.H0_H0 ;  /* 0x20000031ff337230 */ /* 0x000fc40000004100 */
[C---:B------:R-:W-:Y:S01]  /*11220*/  FMUL.FTZ R57, R34.reuse, R53 ;  /* 0x0000003522397220 */ /* 0x040fe20000410000 */
[----:B------:R-:W-:Y:S02]  /*11230*/  HADD2.F32 R26, -RZ, R33.H0_H0 ;  /* 0x20000021ff1a7230 */ /* 0x000fe40000004100 */
[-C--:B------:R-:W-:Y:S01]  /*11240*/  FMUL.FTZ R34, R34, R45.reuse ;  /* 0x0000002d22227220 */ /* 0x080fe20000410000 */
[----:B------:R-:W-:Y:S02]  /*11250*/  HADD2.F32 R43, -RZ, R42.H0_H0 ;  /* 0x2000002aff2b7230 */ /* 0x000fe40000004100 */
[----:B------:R-:W-:Y:S01]  /*11260*/  FFMA.FTZ R57, R28, R45, -R57 ;  /* 0x0000002d1c397223 */ /* 0x000fe20000010839 */
[----:B------:R-:W-:Y:S02]  /*11270*/  HADD2.F32 R24, -RZ, R21.H0_H0 ;  /* 0x20000015ff187230 */ /* 0x000fe40000004100 */
[----:B------:R-:W-:Y:S01]  /*11280*/  FMUL.FTZ R55, R26, R51 ;  /* 0x000000331a377220 */ /* 0x000fe20000410000 */
[----:B------:R-:W-:Y:S01]  /*11290*/  FFMA.FTZ R53, R28, R53, R34 ;  /* 0x000000351c357223 */ /* 0x000fe20000010022 */
[----:B------:R-:W-:Y:S01]  /*112a0*/  FMUL.FTZ R26, R26, R43 ;  /* 0x0000002b1a1a7220 */ /* 0x000fe20000410000 */
[----:B------:R-:W-:Y:S01]  /*112b0*/  F2FP.F16.E4M3.UNPACK_B R45, R50.H1 ;  /* 0x00000032ff2d723e */ /* 0x000fe200030006ff */
[----:B------:R-:W-:Y:S01]  /*112c0*/  HADD2.F32 R34, -RZ, R49.H1_H1 ;  /* 0x30000031ff227230 */ /* 0x000fe20000004100 */
[----:B------:R-:W-:Y:S01]  /*112d0*/  F2FP.F16.E4M3.UNPACK_B R28, R44.H1 ;  /* 0x0000002cff1c723e */ /* 0x000fe200030006ff */
[----:B------:R-:W-:Y:S01]  /*112e0*/  FFMA.FTZ R51, R24, R51, R26 ;  /* 0x0000003318337223 */ /* 0x000fe2000001001a */
[----:B------:R-:W-:-:S02]  /*112f0*/  HADD2.F32 R33, -RZ, R33.H1_H1 ;  /* 0x30000021ff217230 */ /* 0x000fc40000004100 */
[----:B------:R-:W-:Y:S01]  /*11300*/  FFMA.FTZ R55, R24, R43, -R55 ;  /* 0x0000002b18377223 */ /* 0x000fe20000010837 */
[----:B------:R-:W-:Y:S01]  /*11310*/  HADD2.F32 R42, -RZ, R42.H1_H1 ;  /* 0x3000002aff2a7230 */ /* 0x000fe20000004100 */
[----:B------:R-:W-:Y:S01]  /*11320*/  F2FP.F16.E4M3.UNPACK_B R50, R50 ;  /* 0x00000032ff32723e */ /* 0x000fe200020006ff */
        /* <DEDUP_REMOVED lines=9> */
[-C--:B------:R-:W-:Y:S01]  /*113c0*/  FMUL.FTZ R26, R26, R43.reuse ;  /* 0x0000002b1a1a7220 */ /* 0x080fe20000410000 */
[----:B------:R-:W-:Y:S02]  /*113d0*/  HADD2.F32 R45, -RZ, R45.H1_H1 ;  /* 0x3000002dff2d7230 */ /* 0x000fe40000004100 */
[C---:B------:R-:W-:Y:S01]  /*113e0*/  FFMA.FTZ R46, R21.reuse, R42, -R46 ;  /* 0x0000002a152e7223 */ /* 0x040fe2000001082e */
[----:B------:R-:W-:Y:S01]  /*113f0*/  FFMA.FTZ R42, R21, R34, R33 ;  /* 0x00000022152a7223 */ /* 0x000fe20000010021 */
[----:B------:R-:W-:Y:S02]  /*11400*/  HADD2.F32 R40, -RZ, R40.H1_H1 ;  /* 0x30000028ff287230 */ /* 0x000fe40000004100 */
[C---:B------:R-:W-:Y:S01]  /*11410*/  FFMA.FTZ R56, R24.reuse, R43, -R59 ;  /* 0x0000002b18387223 */ /* 0x040fe2000001083b */
[----:B------:R-:W-:Y:S01]  /*11420*/  FFMA.FTZ R58, R24, R49, R26 ;  /* 0x00000031183a7223 */ /* 0x000fe2000001001a */
[----:B------:R-:W-:-:S02]  /*11430*/  HADD2.F32 R33, -RZ, R28.H1_H1 ;  /* 0x3000001cff217230 */ /* 0x000fc40000004100 */
[----:B------:R-:W-:Y:S02]  /*11440*/  HADD2.F32 R28, -RZ, R50.H0_H0 ;  /* 0x20000032ff1c7230 */ /* 0x000fe40000004100 */
[C---:B------:R-:W-:Y:S01]  /*11450*/  FMUL.FTZ R49, R40.reuse, R45 ;  /* 0x0000002d28317220 */ /* 0x040fe20000410000 */
[----:B------:R-:W-:Y:S02]  /*11460*/  HADD2.F32 R24, -RZ, R38.H0_H0 ;  /* 0x20000026ff187230 */ /* 0x000fe40000004100 */
[----:B------:R-:W-:Y:S01]  /*11470*/  FMUL.FTZ R40, R40, R33 ;  /* 0x0000002128287220 */ /* 0x000fe20000410000 */
[----:B------:R-:W-:Y:S02]  /*11480*/  HADD2.F32 R32, -RZ, R32.H1_H1 ;  /* 0x30000020ff207230 */ /* 0x000fe40000004100 */
[----:B------:R-:W-:Y:S02]  /*11490*/  HADD2.F32 R26, -RZ, R44.H0_H0 ;  /* 0x2000002cff1a7230 */ /* 0x000fe40000004100 */
[----:B------:R-:W-:Y:S01]  /*114a0*/  FMUL.FTZ R34, R24, R28 ;  /* 0x0000001c18227220 */ /* 0x000fe20000410000 */
[----:B------:R-:W-:-:S02]  /*114b0*/  HADD2.F32 R21, -RZ, R31.H0_H0 ;  /* 0x2000001fff157230 */ /* 0x000fc40000004100 */
[C---:B------:R-:W-:Y:S01]  /*114c0*/  FFMA.FTZ R61, R32.reuse, R33, -R49 ;  /* 0x00000021203d7223 */ /* 0x040fe20000010831 */
[----:B------:R-:W-:Y:S01]  /*114d0*/  FFMA.FTZ R63, R32, R45, R40 ;  /* 0x0000002d203f7223 */ /* 0x000fe20000010028 */
[-C--:B------:R-:W-:Y:S01]  /*114e0*/  FMUL.FTZ R43, R24, R26.reuse ;  /* 0x0000001a182b7220 */ /* 0x080fe20000410000 */
[----:B------:R-:W-:Y:S01]  /*114f0*/  F2FP.F16.E4M3.UNPACK_B R32, R47.H1 ;  /* 0x0000002fff20723e */ /* 0x000fe200030006ff */
[C---:B------:R-:W-:Y:S01]  /*11500*/  FFMA.FTZ R49, R21.reuse, R26, -R34 ;  /* 0x0000001a15317223 */ /* 0x040fe20000010822 */
[----:B------:R-:W-:Y:S01]  /*11510*/  F2FP.F16.E4M3.UNPACK_B R26, R41.H1 ;  /* 0x00000029ff1a723e */ /* 0x000fe200030006ff */
[----:B------:R-:W-:Y:S01]  /*11520*/  FFMA.FTZ R52, R21, R28, R43 ;  /* 0x0000001c15347223 */ /* 0x000fe2000001002b */
[----:B------:R-:W-:Y:S01]  /*11530*/  HADD2.F32 R50, -RZ, R50.H1_H1 ;  /* 0x30000032ff327230 */ /* 0x000fe20000004100 */
[----:B------:R-:W-:Y:S01]  /*11540*/  F2FP.F16.E4M3.UNPACK_B R47, R47 ;  /* 0x0000002fff2f723e */ /* 0x000fe200020006ff */
[----:B------:R-:W-:Y:S01]  /*11550*/  HADD2.F32 R38, -RZ, R38.H1_H1 ;  /* 0x30000026ff267230 */ /* 0x000fe20000004100 */
[----:B------:R-:W-:Y:S01]  /*11560*/  F2FP.F16.E4M3.UNPACK_B R41, R41 ;  /* 0x00000029ff29723e */ /* 0x000fe200020006ff */
[----:B------:R-:W-:Y:S01]  /*11570*/  HADD2.F32 R33, -RZ, R32.H0_H0 ;  /* 0x20000020ff217230 */ /* 0x000fe20000004100 */
[----:B------:R-:W-:Y:S01]  /*11580*/  F2FP.SATFINITE.E4M3.F32.PACK_AB_MERGE_C R58, R63, R58, RZ ;  /* 0x0000003a3f3a723e */ /* 0x000fe200048070ff */
[----:B------:R-:W-:-:S02]  /*11590*/  HADD2.F32 R24, -RZ, R27.H0_H0 ;  /* 0x2000001bff187230 */ /* 0x000fc40000004100 */
[----:B------:R-:W-:Y:S01]  /*115a0*/  FMUL.FTZ R40, R38, R50 ;  /* 0x0000003226287220 */ /* 0x000fe20000410000 */
[----:B------:R-:W-:Y:S02]  /*115b0*/  HADD2.F32 R44, -RZ, R44.H1_H1 ;  /* 0x3000002cff2c7230 */ /* 0x000fe40000004100 */
[----:B------:R-:W-:Y:S02]  /*115c0*/  HADD2.F32 R28, -RZ, R26.H0_H0 ;  /* 0x2000001aff1c7230 */ /* 0x000fe40000004100 */
[----:B------:R-:W-:Y:S01]  /*115d0*/  FMUL.FTZ R34, R24, R33 ;  /* 0x0000002118227220 */ /* 0x000fe20000410000 */
[----:B------:R-:W-:Y:S02]  /*115e0*/  HADD2.F32 R31, -RZ, R31.H1_H1 ;  /* 0x3000001fff1f7230 */ /* 0x000fe40000004100 */
[----:B------:R-:W-:Y:S01]  /*115f0*/  FMUL.FTZ R43, R38, R44 ;  /* 0x0000002c262b7220 */ /* 0x000fe20000410000 */
[----:B------:R-:W-:Y:S02]  /*11600*/  HADD2.F32 R21, -RZ, R20.H0_H0 ;  /* 0x20000014ff157230 */ /* 0x000fe40000004100 */
[----:B------:R-:W-:Y:S01]  /*11610*/  FMUL.FTZ R24, R24, R28 ;  /* 0x0000001c18187220 */ /* 0x000fe20000410000 */
[----:B------:R-:W-:-:S02]  /*11620*/  HADD2.F32 R32, -RZ, R32.H1_H1 ;  /* 0x30000020ff207230 */ /* 0x000fc40000004100 */
[C---:B------:R-:W-:Y:S01]  /*11630*/  FFMA.FTZ R54, R31.reuse, R44, -R40 ;  /* 0x0000002c1f367223 */ /* 0x040fe20000010828 */
[----:B------:R-:W-:Y:S02]  /*11640*/  HADD2.F32 R27, -RZ, R27.H1_H1 ;  /* 0x3000001bff1b7230 */ /* 0x000fe40000004100 */
[----:B------:R-:W-:Y:S01]  /*11650*/  FFMA.FTZ R59, R31, R50, R43 ;  /* 0x000000321f3b7223 */ /* 0x000fe2000001002b */
[----:B------:R-:W-:Y:S02]  /*11660*/  HADD2.F32 R26, -RZ, R26.H1_H1 ;  /* 0x3000001aff1a7230 */ /* 0x000fe40000004100 */
[C---:B------:R-:W-:Y:S01]  /*11670*/  FFMA.FTZ R40, R21.reuse, R33, R24 ;  /* 0x0000002115287223 */ /* 0x040fe20000010018 */
[----:B------:R-:W-:Y:S02]  /*11680*/  HADD2.F32 R20, -RZ, R20.H1_H1 ;  /* 0x30000014ff147230 */ /* 0x000fe40000004100 */
[----:B------:R-:W-:Y:S01]  /*11690*/  FFMA.FTZ R38, R21, R28, -R34 ;  /* 0x0000001c15267223 */ /* 0x000fe20000010822 */
[C---:B------:R-:W-:Y:S01]  /*116a0*/  FMUL.FTZ R31, R27.reuse, R32 ;  /* 0x000000201b1f7220 */ /* 0x040fe20000410000 */
[----:B------:R-:W-:Y:S01]  /*116b0*/  FMUL.FTZ R33, R27, R26 ;  /* 0x0000001a1b217220 */ /* 0x000fe20000410000 */
[----:B------:R-:W-:Y:S01]  /*116c0*/  HADD2.F32 R27, -RZ, R47.H0_H0 ;  /* 0x2000002fff1b7230 */ /* 0x000fe20000004100 */
[----:B------:R-:W-:Y:S01]  /*116d0*/  F2FP.F16.E4M3.UNPACK_B R28, R48.H1 ;  /* 0x00000030ff1c723e */ /* 0x000fe200030006ff */
[----:B------:R-:W-:-:S02]  /*116e0*/  HADD2.F32 R21, -RZ, R25.H0_H0 ;  /* 0x20000019ff157230 */ /* 0x000fc40000004100 */
[C---:B------:R-:W-:Y:S01]  /*116f0*/  FFMA.FTZ R43, R20.reuse, R26, -R31 ;  /* 0x0000001a142b7223 */ /* 0x040fe2000001081f */
        /* <DEDUP_REMOVED lines=31> */
[--C-:B------:R-:W-:Y:S02]  /*118f0*/  HADD2.F32 R20, -RZ, R35.reuse.H0_H0 ;  /* 0x20000023ff147230 */ /* 0x100fe40000004100 */
[-C--:B------:R-:W-:Y:S01]  /*11900*/  FMUL.FTZ R21, R37, R26.reuse ;  /* 0x0000001a25157220 */ /* 0x080fe20000410000 */
[----:B------:R-:W-:Y:S02]  /*11910*/  HADD2.F32 R35, -RZ, R35.H1_H1 ;  /* 0x30000023ff237230 */ /* 0x000fe40000004100 */
[----:B------:R-:W-:Y:S01]  /*11920*/  FFMA.FTZ R37, R29, R26, -R24 ;  /* 0x0000001a1d257223 */ /* 0x000fe20000010818 */
[----:B------:R-:W-:-:S02]  /*11930*/  HADD2.F32 R24, -RZ, R48.H0_H0 ;  /* 0x20000030ff187230 */ /* 0x000fc40000004100 */
[----:B------:R-:W-:Y:S01]  /*11940*/  FFMA.FTZ R50, R29, R28, R21 ;  /* 0x0000001c1d327223 */ /* 0x000fe20000010015 */
[----:B------:R-:W-:Y:S02]  /*11950*/  HADD2.F32 R21, -RZ, R30.H0_H0 ;  /* 0x2000001eff157230 */ /* 0x000fe40000004100 */
[----:B------:R-:W-:Y:S02]  /*11960*/  HADD2.F32 R48, -RZ, R48.H1_H1 ;  /* 0x30000030ff307230 */ /* 0x000fe40000004100 */
[C---:B------:R-:W-:Y:S01]  /*11970*/  FMUL.FTZ R26, R20.reuse, R24 ;  /* 0x00000018141a7220 */ /* 0x040fe20000410000 */
[----:B------:R-:W-:Y:S02]  /*11980*/  HADD2.F32 R30, -RZ, R30.H1_H1 ;  /* 0x3000001eff1e7230 */ /* 0x000fe40000004100 */
[----:B------:R-:W-:Y:S01]  /*11990*/  FMUL.FTZ R25, R20, R21 ;  /* 0x0000001514197220 */ /* 0x000fe20000410000 */
[--C-:B------:R-:W-:Y:S02]  /*119a0*/  HADD2.F32 R15, -RZ, R13.reuse.H0_H0 ;  /* 0x2000000dff0f7230 */ /* 0x100fe40000004100 */
[----:B------:R-:W-:Y:S01]  /*119b0*/  FMUL.FTZ R28, R35, R48 ;  /* 0x00000030231c7220 */ /* 0x000fe20000410000 */
[----:B------:R-:W-:-:S02]  /*119c0*/  HADD2.F32 R13, -RZ, R13.H1_H1 ;  /* 0x3000000dff0d7230 */ /* 0x000fc40000004100 */
[----:B------:R-:W-:Y:S01]  /*119d0*/  FMUL.FTZ R35, R35, R30 ;  /* 0x0000001e23237220 */ /* 0x000fe20000410000 */
[----:B------:R-:W-:Y:S01]  /*119e0*/  F2FP.SATFINITE.E4M3.F32.PACK_AB_MERGE_C R50, R50, R27, RZ ;  /* 0x0000001b3232723e */ /* 0x000fe200048070ff */
[C---:B------:R-:W-:Y:S01]  /*119f0*/  FFMA.FTZ R26, R15.reuse, R21, -R26 ;  /* 0x000000150f1a7223 */ /* 0x040fe2000001081a */
[----:B------:R-:W-:Y:S01]  /*11a00*/  FFMA.FTZ R20, R15, R24, R25 ;  /* 0x000000180f147223 */ /* 0x000fe20000010019 */
[C---:B------:R-:W-:Y:S01]  /*11a10*/  FFMA.FTZ R21, R13.reuse, R30, -R28 ;  /* 0x0000001e0d157223 */ /* 0x040fe2000001081c */
[----:B------:R-:W-:Y:S01]  /*11a20*/  FFMA.FTZ R35, R13, R48, R35 ;  /* 0x000000300d237223 */ /* 0x000fe20000010023 */
[----:B------:R-:W-:Y:S02]  /*11a30*/  F2FP.SATFINITE.E4M3.F32.PACK_AB_MERGE_C R13, R57, R12, RZ ;  /* 0x0000000c390d723e */ /* 0x000fe400048070ff */
        /* <DEDUP_REMOVED lines=15> */
.L_x_8383:
[----:B------:R-:W-:Y:S05]  /*11b30*/  BSYNC B1 ;  /* 0x0000000000017941 */ /* 0x000fea0003800000 */
.L_x_8382:
        /* <DEDUP_REMOVED lines=107> */
[-C--:B------:R-:W-:Y:S01]  /*121f0*/  F2FP.F16.E4M3.UNPACK_B R9, R33.reuse ;  /* 0x00000021ff09723e */ /* 0x080fe200020006ff */
[----:B------:R-:W-:Y:S01]  /*12200*/  FFMA.FTZ R47, R5, R34, R47 ;  /* 0x00000022052f7223 */ /* 0x000fe2000001002f */
[----:B------:R-:W-:Y:S01]  /*12210*/  HADD2.F32 R5, -RZ, R20.H0_H0 ;  /* 0x20000014ff057230 */ /* 0x000fe20000004100 */
[----:B------:R-:W-:Y:S01]  /*12220*/  F2FP.F16.E4M3.UNPACK_B R33, R33.H1 ;  /* 0x00000021ff21723e */ /* 0x000fe200030006ff */
[----:B------:R-:W-:Y:S01]  /*12230*/  HADD2.F32 R32, -RZ, R29.H0_H0 ;  /* 0x2000001dff207230 */ /* 0x000fe20000004100 */
[----:B------:R-:W-:Y:S01]  /*12240*/  F2FP.F16.E4M3.UNPACK_B R41, R41.H1 ;  /* 0x00000029ff29723e */ /* 0x000fe200030006ff */
[----:B------:R-:W-:Y:S01]  /*12250*/  HADD2.F32 R10, -RZ, R9.H0_H0 ;  /* 0x20000009ff0a7230 */ /* 0x000fe20000004100 */
[----:B------:R-:W-:Y:S01]  /*12260*/  F2FP.F16.E4M3.UNPACK_B R15, R15.H1 ;  /* 0x0000000fff0f723e */ /* 0x000fe200030006ff */
[----:B------:R-:W-:-:S02]  /*12270*/  HADD2.F32 R30, -RZ, R37.H1_H1 ;  /* 0x30000025ff1e7230 */ /* 0x000fc40000004100 */
[C---:B------:R-:W-:Y:S01]  /*12280*/  FMUL.FTZ R49, R5.reuse, R32 ;  /* 0x0000002005317220 */ /* 0x040fe20000410000 */
[----:B------:R-:W-:Y:S02]  /*12290*/  HADD2.F32 R25, -RZ, R25.H1_H1 ;  /* 0x30000019ff197230 */ /* 0x000fe40000004100 */
[----:B------:R-:W-:Y:S01]  /*122a0*/  FMUL.FTZ R5, R5, R10 ;  /* 0x0000000a05057220 */ /* 0x000fe20000410000 */
[----:B------:R-:W-:Y:S01]  /*122b0*/  HADD2.F32 R28, -RZ, R28.H1_H1 ;  /* 0x3000001cff1c7230 */ /* 0x000fe20000004100 */
[----:B------:R-:W-:Y:S01]  /*122c0*/  F2FP.F16.E4M3.UNPACK_B R8, R24 ;  /* 0x00000018ff08723e */ /* 0x000fe200020006ff */
[----:B------:R-:W-:Y:S02]  /*122d0*/  HADD2.F32 R4, -RZ, R7.H0_H0 ;  /* 0x20000007ff047230 */ /* 0x000fe40000004100 */
[C---:B------:R-:W-:Y:S01]  /*122e0*/  FMUL.FTZ R34, R25.reuse, R30 ;  /* 0x0000001e19227220 */ /* 0x040fe20000410000 */
[----:B------:R-:W-:Y:S02]  /*122f0*/  HADD2.F32 R13, -RZ, R13.H1_H1 ;  /* 0x3000000dff0d7230 */ /* 0x000fe40000004100 */
[----:B------:R-:W-:Y:S01]  /*12300*/  FMUL.FTZ R25, R25, R28 ;  /* 0x0000001c19197220 */ /* 0x000fe20000410000 */
[----:B------:R-:W-:-:S02]  /*12310*/  HADD2.F32 R29, -RZ, R29.H1_H1 ;  /* 0x3000001dff1d7230 */ /* 0x000fc40000004100 */
[C---:B------:R-:W-:Y:S01]  /*12320*/  FFMA.FTZ R49, R4.reuse, R10, -R49 ;  /* 0x0000000a04317223 */ /* 0x040fe20000010831 */
[----:B------:R-:W-:Y:S01]  /*12330*/  FFMA.FTZ R32, R4, R32, R5 ;  /* 0x0000002004207223 */ /* 0x000fe20000010005 */
[C---:B------:R-:W-:Y:S01]  /*12340*/  FFMA.FTZ R37, R13.reuse, R28, -R34 ;  /* 0x0000001c0d257223 */ /* 0x040fe20000010822 */
[----:B------:R-:W-:Y:S02]  /*12350*/  HADD2.F32 R20, -RZ, R20.H1_H1 ;  /* 0x30000014ff147230 */ /* 0x000fe40000004100 */
[----:B------:R-:W-:Y:S01]  /*12360*/  FFMA.FTZ R34, R13, R30, R25 ;  /* 0x0000001e0d227223 */ /* 0x000fe20000010019 */
[----:B------:R-:W-:Y:S01]  /*12370*/  HADD2.F32 R5, -RZ, R27.H0_H0 ;  /* 0x2000001bff057230 */ /* 0x000fe20000004100 */
[----:B------:R-:W-:Y:S01]  /*12380*/  F2FP.F16.E4M3.UNPACK_B R24, R24.H1 ;  /* 0x00000018ff18723e */ /* 0x000fe200030006ff */
[----:B------:R-:W-:Y:S02]  /*12390*/  HADD2.F32 R10, -RZ, R33.H0_H0 ;  /* 0x20000021ff0a7230 */ /* 0x000fe40000004100 */
[----:B------:R-:W-:Y:S01]  /*123a0*/  FMUL.FTZ R28, R20, R29 ;  /* 0x0000001d141c7220 */ /* 0x000fe20000410000 */
[----:B------:R-:W-:Y:S01]  /*123b0*/  HADD2.F32 R9, -RZ, R9.H1_H1 ;  /* 0x30000009ff097230 */ /* 0x000fe20000004100 */
[----:B------:R-:W-:Y:S01]  /*123c0*/  F2FP.F16.E4M3.UNPACK_B R3, R12 ;  /* 0x0000000cff03723e */ /* 0x000fe200020006ff */
[----:B------:R-:W-:-:S02]  /*123d0*/  HADD2.F32 R13, -RZ, R41.H0_H0 ;  /* 0x20000029ff0d7230 */ /* 0x000fc40000004100 */
[CC--:B------:R-:W-:Y:S01]  /*123e0*/  FMUL.FTZ R30, R5.reuse, R10.reuse ;  /* 0x0000000a051e7220 */ /* 0x0c0fe20000410000 */
[----:B------:R-:W-:Y:S02]  /*123f0*/  HADD2.F32 R4, -RZ, R15.H0_H0 ;  /* 0x2000000fff047230 */ /* 0x000fe40000004100 */
[----:B------:R-:W-:Y:S01]  /*12400*/  FMUL.FTZ R20, R20, R9 ;  /* 0x0000000914147220 */ /* 0x000fe20000410000 */
[----:B------:R-:W-:Y:S02]  /*12410*/  HADD2.F32 R7, -RZ, R7.H1_H1 ;  /* 0x30000007ff077230 */ /* 0x000fe40000004100 */
[-C--:B------:R-:W-:Y:S01]  /*12420*/  FMUL.FTZ R25, R5, R13.reuse ;  /* 0x0000000d05197220 */ /* 0x080fe20000410000 */
[----:B------:R-:W-:Y:S02]  /*12430*/  HADD2.F32 R27, -RZ, R27.H1_H1 ;  /* 0x3000001bff1b7230 */ /* 0x000fe40000004100 */
[C---:B------:R-:W-:Y:S01]  /*12440*/  FFMA.FTZ R48, R4.reuse, R13, R30 ;  /* 0x0000000d04307223 */ /* 0x040fe2000001001e */
[----:B------:R-:W-:Y:S01]  /*12450*/  F2FP.F16.E4M3.UNPACK_B R13, R35.H1 ;  /* 0x00000023ff0d723e */ /* 0x000fe200030006ff */
[C---:B------:R-:W-:Y:S01]  /*12460*/  FFMA.FTZ R44, R7.reuse, R9, -R28 ;  /* 0x00000009072c7223 */ /* 0x040fe2000001081c */
[----:B------:R-:W-:Y:S01]  /*12470*/  FFMA.FTZ R29, R7, R29, R20 ;  /* 0x0000001d071d7223 */ /* 0x000fe20000010014 */
[----:B------:R-:W-:Y:S01]  /*12480*/  FFMA.FTZ R46, R4, R10, -R25 ;  /* 0x0000000a042e7223 */ /* 0x000fe20000010819 */
        /* <DEDUP_REMOVED lines=8> */
[----:B------:R-:W-:Y:S01]  /*12510*/  HADD2.F32 R15, -RZ, R15.H1_H1 ;  /* 0x3000000fff0f7230 */ /* 0x000fe20000004100 */
[----:B------:R-:W-:Y:S01]  /*12520*/  F2FP.F16.E4M3.UNPACK_B R35, R35 ;  /* 0x00000023ff23723e */ /* 0x000fe200020006ff */
[----:B------:R-:W-:Y:S02]  /*12530*/  HADD2.F32 R9, -RZ, R7.H0_H0 ;  /* 0x20000007ff097230 */ /* 0x000fe40000004100 */
[----:B------:R-:W-:Y:S01]  /*12540*/  FMUL.FTZ R25, R5, R20 ;  /* 0x0000001405197220 */ /* 0x000fe20000410000 */
[----:B------:R-:W-:Y:S02]  /*12550*/  HADD2.F32 R13, -RZ, R13.H1_H1 ;  /* 0x3000000dff0d7230 */ /* 0x000fe40000004100 */
[----:B------:R-:W-:Y:S01]  /*12560*/  FFMA.FTZ R41, R15, R28, R27 ;  /* 0x0000001c0f297223 */ /* 0x000fe2000001001b */
[----:B------:R-:W-:-:S02]  /*12570*/  HADD2.F32 R24, -RZ, R24.H1_H1 ;  /* 0x30000018ff187230 */ /* 0x000fc40000004100 */
[----:B------:R-:W-:Y:S01]  /*12580*/  FMUL.FTZ R5, R5, R9 ;  /* 0x0000000905057220 */ /* 0x000fe20000410000 */
[--C-:B------:R-:W-:Y:S01]  /*12590*/  HADD2.F32 R4, -RZ, R12.reuse.H0_H0 ;  /* 0x2000000cff047230 */ /* 0x100fe20000004100 */
[----:B------:R-:W-:Y:S01]  /*125a0*/  F2FP.F16.E4M3.UNPACK_B R21, R21 ;  /* 0x00000015ff15723e */ /* 0x000fe200020006ff */
[----:B------:R-:W-:Y:S02]  /*125b0*/  HADD2.F32 R7, -RZ, R7.H1_H1 ;  /* 0x30000007ff077230 */ /* 0x000fe40000004100 */
[----:B------:R-:W-:Y:S01]  /*125c0*/  FMUL.FTZ R27, R24, R13 ;  /* 0x0000000d181b7220 */ /* 0x000fe20000410000 */
[----:B------:R-:W-:Y:S02]  /*125d0*/  HADD2.F32 R12, -RZ, R12.H1_H1 ;  /* 0x3000000cff0c7230 */ /* 0x000fe40000004100 */
[----:B------:R-:W-:Y:S01]  /*125e0*/  FFMA.FTZ R33, R15, R10, -R30 ;  /* 0x0000000a0f217223 */ /* 0x000fe2000001081e */
        /* <DEDUP_REMOVED lines=19> */
[C---:B------:R-:W-:Y:S01]  /*12720*/  FFMA.FTZ R12, R4.reuse, R9, R5 ;  /* 0x00000009040c7223 */ /* 0x040fe20000010005 */
[----:B------:R-:W-:Y:S01]  /*12730*/  F2FP.F16.E4M3.UNPACK_B R14, R14.H1 ;  /* 0x0000000eff0e723e */ /* 0x000fe200030006ff */
[----:B------:R-:W-:Y:S01]  /*12740*/  FFMA.FTZ R13, R4, R7, -R13 ;  /* 0x00000007040d7223 */ /* 0x000fe2000001080d */
[C---:B------:R-:W-:Y:S01]  /*12750*/  FMUL.FTZ R20, R8.reuse, R35 ;  /* 0x0000002308147220 */ /* 0x040fe20000410000 */
        /* <DEDUP_REMOVED lines=24> */
[----:B------:R-:W-:Y:S02]  /*128e0*/  HADD2.F32 R7, -RZ, R39.H0_H0 ;  /* 0x20000027ff077230 */ /* 0x000fe40000004100 */
[----:B------:R-:W-:Y:S02]  /*128f0*/  HADD2.F32 R31, -RZ, R31.H1_H1 ;  /* 0x3000001fff1f7230 */ /* 0x000fe40000004100 */
[----:B------:R-:W-:Y:S02]  /*12900*/  HADD2.F32 R39, -RZ, R39.H1_H1 ;  /* 0x30000027ff277230 */ /* 0x000fe40000004100 */
[C---:B------:R-:W-:Y:S01]  /*12910*/  FMUL.FTZ R8, R4.reuse, R7 ;  /* 0x0000000704087220 */ /* 0x040fe20000410000 */
[----:B------:R-:W-:Y:S02]  /*12920*/  HADD2.F32 R11, -RZ, R11.H1_H1 ;  /* 0x3000000bff0b7230 */ /* 0x000fe40000004100 */
[----:B------:R-:W-:Y:S01]  /*12930*/  FMUL.FTZ R4, R4, R5 ;  /* 0x0000000504047220 */ /* 0x000fe20000410000 */
[--C-:B------:R-:W-:Y:S01]  /*12940*/  HADD2.F32 R3, -RZ, R6.reuse.H0_H0 ;  /* 0x20000006ff037230 */ /* 0x100fe20000004100 */
[----:B------:R-:W-:Y:S01]  /*12950*/  F2FP.SATFINITE.E4M3.F32.PACK_AB_MERGE_C R21, R26, R21, RZ ;  /* 0x000000151a15723e */ /* 0x000fe200048070ff */
        /* <DEDUP_REMOVED lines=24> */
.L_x_8374:
[----:B------:R-:W-:Y:S05]  /*12ae0*/  BSYNC B0 ;  /* 0x0000000000007941 */ /* 0x000fea0003800000 */
.L_x_8360:
        /* <DEDUP_REMOVED lines=8> */
.L_x_8357:
[----:B------:R-:W-:-:S06]  /*12b70*/  ULOP3.LUT UR4, UR60, 0x1, URZ, 0xfc, !UPT ;  /* 0x000000013c047892 */ /* 0x000fcc000f8efc3f */
[----:B-123--:R-:W-:-:S05]  /*12b80*/  IMAD.U32 R0, RZ, RZ, UR4 ;  /* 0x00000004ff007e24 */ /* 0x00efca000f8e00ff */
[----:B------:R-:W-:-:S13]  /*12b90*/  ISETP.NE.AND P1, PT, R0, 0x3, PT ;  /* 0x000000030000780c */ /* 0x000fda0003f25270 */
[----:B------:R-:W-:Y:S05]  /*12ba0*/  @!P1 BRA `(.L_x_8384) ;  /* 0x0000000000049947 */ /* 0x000fea0003800000 */
[----:B------:R-:W-:Y:S01]  /*12bb0*/  BPT.TRAP 0x1 ;  /* 0x000000040000795c */ /* 0x000fe20000300000 */
.L_x_8384:
[----:B------:R-:W-:Y:S01]  /*12bc0*/  IMAD R137, R231, 0x8, R16 ;  /* 0x00000008e7897824 */ /* 0x000fe200078e0210 */
[----:B-----5:R-:W-:-:S04]  /*12bd0*/  SHF.L.U32 R4, R232, 0x1f, RZ ;  /* 0x0000001fe8047819 */ /* 0x020fc800000006ff */
[----:B------:R1:W2:Y:S01]  /*12be0*/  SYNCS.PHASECHK.TRANS64.TRYWAIT P0, [R137+URZ+0x2e830], R4 ;  /* 0x02e83004890075a7 */ /* 0x0002a2000800017f */
[----:B------:R-:W-:Y:S05]  /*12bf0*/  @!P1 BRA `(.L_x_8385) ;  /* 0x0000000000049947 */ /* 0x000fea0003800000 */
[----:B------:R-:W-:Y:S01]  /*12c00*/  BPT.TRAP 0x1 ;  /* 0x000000040000795c */ /* 0x000fe20000300000 */
.L_x_8385:
[----:B------:R-:W0:Y:S02]  /*12c10*/  S2R R0, SR_TID.X ;  /* 0x0000000000007919 */ /* 0x000e240000002100 */
[----:B0-----:R-:W-:Y:S01]  /*12c20*/  LOP3.LUT R3, R0, 0x7f, RZ, 0xc0, !PT ;  /* 0x0000007f00037812 */ /* 0x001fe200078ec0ff */
[----:B------:R-:W-:-:S03]  /*12c30*/  VIADD R0, R16, 0x20400 ;  /* 0x0002040010007836 */ /* 0x000fc60000000000 */
[----:B------:R-:W-:Y:S02]  /*12c40*/  ISETP.NE.AND P2, PT, R3, RZ, PT ;  /* 0x000000ff0300720c */ /* 0x000fe40003f45270 */
[----:B------:R-:W-:-:S04]  /*12c50*/  SHF.R.U32.HI R0, RZ, 0x4, R0 ;  /* 0x00000004ff007819 */ /* 0x000fc80000011600 */
[----:B------:R-:W-:Y:S01]  /*12c60*/  LOP3.LUT R0, R0, 0x3fff, RZ, 0xc0, !PT ;  /* 0x00003fff00007812 */ /* 0x000fe200078ec0ff */
[----:B--2---:R-:W-:Y:S06]  /*12c70*/  @P0 BRA `(.L_x_8386) ;  /* 0x0000000000080947 */ /* 0x004fec0003800000 */
[----:B------:R-:W0:Y:S02]  /*12c80*/  SYNCS.PHASECHK.TRANS64.TRYWAIT P0, [R137+URZ+0x2e830], R4 ;  /* 0x02e83004890075a7 */ /* 0x000e24000800017f */
[----:B0-----:R-:W-:Y:S05]  /*12c90*/  @!P0 BRA `(.L_x_8387) ;  /* 0x000001b400008947 */ /* 0x001fea0003800000 */
.L_x_8386:
[----:B------:R-:W-:Y:S01]  /*12ca0*/  LOP3.LUT R0, R0, 0x10000, RZ, 0xfc, !PT ;  /* 0x0001000000007812 */ /* 0x000fe200078efcff */
[----:B------:R-:W-:Y:S05]  /*12cb0*/  WARPSYNC.ALL ;  /* 0x0000000000007948 */ /* 0x000fea0003800000 */
[----:B------:R2:W-:Y:S01]  /*12cc0*/  STL [R1+0x48], R0 ;  /* 0x0000480001007387 */ /* 0x0005e20000100800 */
[----:B------:R-:W-:Y:S01]  /*12cd0*/  IMAD R12, R231, 0x700, R0 ;  /* 0x00000700e70c7824 */ /* 0x000fe200078e0200 */
[----:B01----:R-:W-:Y:S01]  /*12ce0*/  LOP3.LUT R4, R36, 0x10000, RZ, 0xfc, !PT ;  /* 0x0001000024047812 */ /* 0x003fe200078efcff */
[----:B------:R-:W-:Y:S01]  /*12cf0*/  IMAD.MOV.U32 R13, RZ, RZ, 0x40000040 ;  /* 0x40000040ff0d7424 */ /* 0x000fe200078e00ff */
[----:B------:R-:W3:Y:S01]  /*12d00*/  LDL R3, [R1+0x7c] ;  /* 0x00007c0001037983 */ /* 0x000ee20000100800 */
[----:B------:R-:W-:Y:S01]  /*12d10*/  IMAD.MOV.U32 R5, RZ, RZ, 0x40000040 ;  /* 0x40000040ff057424 */ /* 0x000fe200078e00ff */
[----:B------:R-:W-:Y:S01]  /*12d20*/  R2UR UR6, R12 ;  /* 0x000000000c0672ca */ /* 0x000fe200000e0000 */
[----:B------:R-:W-:Y:S01]  /*12d30*/  WARPGROUP.ARRIVE ;  /* 0x00000000000079c5 */ /* 0x000fe20000000000 */
[----:B------:R-:W-:Y:S01]  /*12d40*/  R2UR UR7, R13 ;  /* 0x000000000d0772ca */ /* 0x000fe200000e0000 */
[----:B----4-:R-:W-:Y:S01]  /*12d50*/  IMAD.MOV.U32 R7, RZ, RZ, 0x40000040 ;  /* 0x40000040ff077424 */ /* 0x010fe200078e00ff */
[----:B------:R-:W-:Y:S01]  /*12d60*/  R2UR UR4, R4 ;  /* 0x00000000040472ca */ /* 0x000fe200000e0000 */
[----:B------:R-:W-:Y:S01]  /*12d70*/  IMAD.MOV.U32 R9, RZ, RZ, 0x40000040 ;  /* 0x40000040ff097424 */ /* 0x000fe200078e00ff */
[C---:B------:R-:W-:Y:S01]  /*12d80*/  R2UR UR5, R5.reuse ;  /* 0x00000000050572ca */ /* 0x040fe200000e0000 */
[----:B------:R-:W-:Y:S01]  /*12d90*/  IMAD.MOV.U32 R11, RZ, RZ, 0x40000040 ;  /* 0x40000040ff0b7424 */ /* 0x000fe200078e00ff */
[----:B------:R-:W3:Y:S01]  /*12da0*/  LDL R142, [R1+0x50] ;  /* 0x00005000018e7983 */ /* 0x000ee20000100800 */
[----:B------:R-:W-:Y:S01]  /*12db0*/  IMAD.MOV.U32 R15, RZ, RZ, 0x40000040 ;  /* 0x40000040ff0f7424 */ /* 0x000fe200078e00ff */
[----:B--2---:R-:W0:Y:S02]  /*12dc0*/  LDC R0, c[0x0][0x448] ;  /* 0x00011200ff007b82 */ /* 0x004e240000000800 */
[----:B------:R-:W2:Y:S04]  /*12dd0*/  LDL R138, [R1+0x5c] ;  /* 0x00005c00018a7983 */ /* 0x000ea80000100800 */
[----:B------:R-:W4:Y:S03]  /*12de0*/  LDL R139, [R1+0x4c] ;  /* 0x00004c00018b7983 */ /* 0x000f260000100800 */
[----:B------:R-:W-:Y:S01]  /*12df0*/  QGMMA.64x32x32.F32.E4M3.E4M3 R120, gdesc[UR4], RZ, !UPT, gsb0 ;  /* 0x00600000047879f3 */ /* 0x000fe2000c0008ff */
[----:B------:R-:W-:Y:S01]  /*12e00*/  VIADD R6, R12, 0x100 ;  /* 0x000001000c067836 */ /* 0x000fe20000000000 */
[----:B------:R-:W-:Y:S01]  /*12e10*/  R2UR UR12, R4 ;  /* 0x00000000040c72ca */ /* 0x000fe200000e0000 */
[----:B------:R-:W5:Y:S01]  /*12e20*/  LDL R140, [R1+0x40] ;  /* 0x00004000018c7983 */ /* 0x000f620000100800 */
[----:B------:R-:W-:-:S02]  /*12e30*/  R2UR UR13, R5 ;  /* 0x00000000050d72ca */ /* 0x000fc400000e0000 */
        /* <DEDUP_REMOVED lines=49> */
[----:B------:R-:W-:Y:S02]  /*13150*/  VIADD R10, R4, 0x2 ;  /* 0x00000002040a7836 */ /* 0x000fe40000000000 */
[----:B------:R-:W-:Y:S02]  /*13160*/  IMAD.MOV.U32 R7, RZ, RZ, 0x40000040 ;  /* 0x40000040ff077424 */ /* 0x000fe400078e00ff */
[----:B------:R-:W-:Y:S01]  /*13170*/  IMAD.MOV.U32 R11, RZ, RZ, 0x40000040 ;  /* 0x40000040ff0b7424 */ /* 0x000fe200078e00ff */
[----:B------:R-:W-:Y:S02]  /*13180*/  R2UR UR26, R6 ;  /* 0x00000000061a72ca */ /* 0x000fe400000e0000 */
[----:B------:R-:W-:-:S02]  /*13190*/  R2UR UR27, R7 ;  /* 0x00000000071b72ca */ /* 0x000fc400000e0000 */
        /* <DEDUP_REMOVED lines=157> */
[----:B------:R-:W-:-:S02]  /*13b70*/  R2UR UR5, R7 ;  /* 0x00000000070572ca */ /* 0x000fc400000e0000 */
[----:B0-----:R-:W-:-:S13]  /*13b80*/  ISETP.NE.AND P0, PT, R0, 0x1, PT ;  /* 0x000000010000780c */ /* 0x001fda0003f05270 */
[----:B------:R-:W0:Y:S08]  /*13b90*/  @P0 LDC R0, c[0x0][0x44c] ;  /* 0x00011300ff000b82 */ /* 0x000e300000000800 */
[----:B------:R-:W1:Y:S01]  /*13ba0*/  @P0 LDC R13, c[0x0][0x450] ;  /* 0x00011400ff0d0b82 */ /* 0x000e620000000800 */
[----:B------:R-:W-:Y:S02]  /*13bb0*/  WARPGROUP.DEPBAR.LE gsb0, 0x0 ;  /* 0x00008000000079c5 */ /* 0x000fe40000010000 */
[----:B------:R-:W-:-:S06]  /*13bc0*/  WARPGROUP.ARRIVE ;  /* 0x00000000000079c5 */ /* 0x000fcc0000000000 */
[----:B------:R-:W-:Y:S01]  /*13bd0*/  QGMMA.64x32x32.F32.E4M3.E4M3 R72, gdesc[UR4], R72, gsb0 ;  /* 0x00600000044879f3 */ /* 0x000fe20008000848 */
[----:B---3--:R-:W-:-:S04]  /*13be0*/  IMAD.IADD R3, R3, 0x1, R142 ;  /* 0x0000000103037824 */ /* 0x008fc800078e028e */
[----:B0-----:R-:W-:-:S05]  /*13bf0*/  @P0 IMAD.HI.U32 R0, R3, R0, RZ ;  /* 0x0000000003000227 */ /* 0x001fca00078e00ff */
[----:B-1----:R-:W-:-:S05]  /*13c00*/  @P0 SHF.R.U32.HI R3, RZ, R13, R0 ;  /* 0x0000000dff030219 */ /* 0x002fca0000011600 */
[----:B------:R-:W0:Y:S01]  /*13c10*/  SHFL.IDX PT, R13, R3, 0x1, 0x1c1f ;  /* 0x003c1f00030d7f89 */ /* 0x000e2200000e0000 */
[----:B------:R-:W-:Y:S02]  /*13c20*/  VIADD R14, R12, 0x406 ;  /* 0x000004060c0e7836 */ /* 0x000fe40000000000 */
[----:B------:R-:W-:Y:S02]  /*13c30*/  IMAD.MOV.U32 R15, RZ, RZ, 0x40000040 ;  /* 0x40000040ff0f7424 */ /* 0x000fe400078e00ff */
[----:B------:R-:W-:Y:S01]  /*13c40*/  IMAD R0, R136, -0xe0, RZ ;  /* 0xffffff2088007824 */ /* 0x000fe200078e02ff */
[----:B------:R-:W-:Y:S02]  /*13c50*/  R2UR UR6, R14 ;  /* 0x000000000e0672ca */ /* 0x000fe400000e0000 */
[----:B------:R-:W-:Y:S02]  /*13c60*/  R2UR UR7, R15 ;  /* 0x000000000f0772ca */ /* 0x000fe400000e0000 */
[----:B------:R-:W-:-:S02]  /*13c70*/  R2UR UR4, R6 ;  /* 0x00000000060472ca */ /* 0x000fc400000e0000 */
[----:B------:R-:W-:Y:S01]  /*13c80*/  R2UR UR5, R7 ;  /* 0x00000000070572ca */ /* 0x000fe200000e0000 */
[----:B--2---:R-:W-:Y:S01]  /*13c90*/  IMAD R21, R136, -0xe0, R138 ;  /* 0xffffff2088157824 */ /* 0x004fe200078e028a */
[----:B----4-:R-:W-:-:S04]  /*13ca0*/  IADD3 R0, -R139, 0xe1, R0 ;  /* 0x000000e18b007810 */ /* 0x010fc80007ffe100 */
[----:B------:R-:W-:Y:S02]  /*13cb0*/  IADD3 R21, -R139, 0xe0, R21 ;  /* 0x000000e08b157810 */ /* 0x000fe40007ffe115 */
[----:B-----5:R-:W-:-:S04]  /*13cc0*/  IADD3 R20, -R140, R0, R138 ;  /* 0x000000008c147210 */ /* 0x020fc80007ffe18a */
[----:B0-----:R-:W-:-:S04]  /*13cd0*/  VIADDMNMX R0, R13, R20, R21, PT ;  /* 0x000000140d007246 */ /* 0x001fc80003800115 */
[C---:B------:R-:W-:Y:S02]  /*13ce0*/  ISETP.GT.AND P4, PT, R0.reuse, RZ, PT ;  /* 0x000000ff0000720c */ /* 0x040fe40003f84270 */
[C---:B------:R-:W-:Y:S02]  /*13cf0*/  ISETP.GT.AND P5, PT, R0.reuse, 0x1, PT ;  /* 0x000000010000780c */ /* 0x040fe40003fa4270 */
[----:B------:R-:W-:Y:S01]  /*13d00*/  ISETP.GT.AND P3, PT, R0, 0x8, PT ;  /* 0x000000080000780c */ /* 0x000fe20003f64270 */
[----:B------:R-:W-:Y:S02]  /*13d10*/  WARPGROUP.DEPBAR.LE gsb0, 0x0 ;  /* 0x00008000000079c5 */ /* 0x000fe40000010000 */
[----:B------:R-:W-:-:S06]  /*13d20*/  WARPGROUP.ARRIVE ;  /* 0x00000000000079c5 */ /* 0x000fcc0000000000 */
[----:B------:R-:W-:Y:S01]  /*13d30*/  QGMMA.64x32x32.F32.E4M3.E4M3 R56, gdesc[UR4], R56, gsb0 ;  /* 0x00600000043879f3 */ /* 0x000fe20008000838 */
[----:B------:R-:W-:Y:S02]  /*13d40*/  FSEL R139, R122, -INF , P4 ;  /* 0xff8000007a8b7808 */ /* 0x000fe40002000000 */
[----:B------:R-:W-:Y:S02]  /*13d50*/  FSEL R123, R123, -INF , P5 ;  /* 0xff8000007b7b7808 */ /* 0x000fe40002800000 */
        /* <DEDUP_REMOVED lines=30> */
[----:B------:R-:W-:Y:S01]  /*13f40*/  VIADD R14, R12, 0x506 ;  /* 0x000005060c0e7836 */ /* 0x000fe20000000000 */
[----:B------:R-:W-:Y:S01]  /*13f50*/  ISETP.GT.AND P4, PT, R0, 0x31, PT ;  /* 0x000000310000780c */ /* 0x000fe20003f84270 */
[----:B------:R-:W-:Y:S01]  /*13f60*/  IMAD.MOV.U32 R15, RZ, RZ, 0x40000040 ;  /* 0x40000040ff0f7424 */ /* 0x000fe200078e00ff */
[----:B------:R-:W-:Y:S02]  /*13f70*/  FSEL R151, R114, -INF , P3 ;  /* 0xff80000072977808 */ /* 0x000fe40001800000 */
[----:B------:R-:W-:Y:S02]  /*13f80*/  FMNMX.FTZ R122, R111, R122, !PT ;  /* 0x0000007a6f7a7209 */ /* 0x000fe40007810000 */
[----:B------:R-:W-:-:S02]  /*13f90*/  ISETP.GT.AND P3, PT, R0, 0x38, PT ;  /* 0x000000380000780c */ /* 0x000fc40003f64270 */
[----:B------:R-:W-:Y:S02]  /*13fa0*/  FSEL R115, R115, -INF , P4 ;  /* 0xff80000073737808 */ /* 0x000fe40002000000 */
[----:B------:R-:W-:Y:S02]  /*13fb0*/  FMNMX.FTZ R122, R151, R122, !PT ;  /* 0x0000007a977a7209 */ /* 0x000fe40007810000 */
[----:B------:R-:W-:Y:S02]  /*13fc0*/  R2UR UR6, R14 ;  /* 0x000000000e0672ca */ /* 0x000fe400000e0000 */
[----:B------:R-:W-:Y:S02]  /*13fd0*/  R2UR UR7, R15 ;  /* 0x000000000f0772ca */ /* 0x000fe400000e0000 */
[----:B------:R-:W-:Y:S02]  /*13fe0*/  R2UR UR4, R6 ;  /* 0x00000000060472ca */ /* 0x000fe400000e0000 */
[----:B------:R-:W-:-:S02]  /*13ff0*/  R2UR UR5, R7 ;  /* 0x00000000070572ca */ /* 0x000fc400000e0000 */
[----:B------:R-:W-:Y:S02]  /*14000*/  ISETP.GT.AND P4, PT, R0, 0x39, PT ;  /* 0x000000390000780c */ /* 0x000fe40003f84270 */
[----:B------:R-:W-:Y:S02]  /*14010*/  FSEL R153, R118, -INF , P3 ;  /* 0xff80000076997808 */ /* 0x000fe40001800000 */
[----:B------:R-:W-:Y:S01]  /*14020*/  FMNMX.FTZ R122, R115, R122, !PT ;  /* 0x0000007a737a7209 */ /* 0x000fe20007810000 */
[----:B------:R-:W-:Y:S02]  /*14030*/  WARPGROUP.DEPBAR.LE gsb0, 0x0 ;  /* 0x00008000000079c5 */ /* 0x000fe40000010000 */
[----:B------:R-:W-:Y:S01]  /*14040*/  WARPGROUP.ARRIVE ;  /* 0x00000000000079c5 */ /* 0x000fe20000000000 */
[----:B------:R-:W-:Y:S02]  /*14050*/  ISETP.GT.AND P3, PT, R0, 0x40, PT ;  /* 0x000000400000780c */ /* 0x000fe40003f64270 */
[----:B------:R-:W-:-:S02]  /*14060*/  FSEL R119, R119, -INF , P4 ;  /* 0xff80000077777808 */ /* 0x000fc40002000000 */
[----:B------:R-:W-:Y:S01]  /*14070*/  FMNMX.FTZ R122, R153, R122, !PT ;  /* 0x0000007a997a7209 */ /* 0x000fe20007810000 */
[----:B------:R-:W-:Y:S01]  /*14080*/  QGMMA.64x32x32.F32.E4M3.E4M3 R40, gdesc[UR4], R40, gsb0 ;  /* 0x00600000042879f3 */ /* 0x000fe20008000828 */
        /* <DEDUP_REMOVED lines=38> */
[----:B------:R-:W-:Y:S01]  /*142f0*/  FMNMX.FTZ R122, R79, R122, !PT ;  /* 0x0000007a4f7a7209 */ /* 0x000fe20007810000 */
[----:B------:R-:W-:Y:S02]  /*14300*/  VIADD R12, R12, 0x606 ;  /* 0x000006060c0c7836 */ /* 0x000fe40000000000 */
[----:B------:R-:W-:Y:S01]  /*14310*/  IMAD.MOV.U32 R13, RZ, RZ, 0x40000040 ;  /* 0x40000040ff0d7424 */ /* 0x000fe200078e00ff */
        /* <DEDUP_REMOVED lines=11> */
[C---:B------:R-:W-:Y:S02]  /*143d0*/  ISETP.GT.AND P3, PT, R0.reuse, 0x80, PT ;  /* 0x000000800000780c */ /* 0x040fe40003f64270 */
[----:B------:R-:W-:Y:S02]  /*143e0*/  FSEL R87, R87, -INF , P4 ;  /* 0xff80000057577808 */ /* 0x000fe40002000000 */
[----:B------:R-:W-:Y:S01]  /*143f0*/  FMNMX.FTZ R122, R13, R122, !PT ;  /* 0x0000007a0d7a7209 */ /* 0x000fe20007810000 */
[----:B------:R-:W-:Y:S01]  /*14400*/  WARPGROUP.ARRIVE ;  /* 0x00000000000079c5 */ /* 0x000fe20000000000 */
[----:B------:R-:W-:-:S02]  /*14410*/  ISETP.GT.AND P4, PT, R0, 0x81, PT ;  /* 0x000000810000780c */ /* 0x000fc40003f84270 */
[----:B------:R-:W-:Y:S02]  /*14420*/  FSEL R167, R58, -INF , P3 ;  /* 0xff8000003aa77808 */ /* 0x000fe40001800000 */
[----:B------:R-:W-:Y:S01]  /*14430*/  FMNMX.FTZ R122, R87, R122, !PT ;  /* 0x0000007a577a7209 */ /* 0x000fe20007810000 */
[----:B------:R-:W-:Y:S01]  /*14440*/  QGMMA.64x32x32.F32.E4M3.E4M3 R24, gdesc[UR4], R24, gsb0 ;  /* 0x00600000041879f3 */ /* 0x000fe20008000818 */
        /* <DEDUP_REMOVED lines=44> */
[----:B------:R-:W-:Y:S01]  /*14710*/  FMNMX.FTZ R122, R181, R122, !PT ;  /* 0x0000007ab57a7209 */ /* 0x000fe20007810000 */
[----:B------:R-:W-:Y:S02]  /*14720*/  WARPGROUP.DEPBAR.LE gsb0, 0x0 ;  /* 0x00008000000079c5 */ /* 0x000fe40000010000 */
        /* <DEDUP_REMOVED lines=40> */
[----:B------:R-:W-:Y:S01]  /*149b0*/  ISETP.GT.AND P4, PT, R20, 0x9, PT ;  /* 0x000000091400780c */ /* 0x000fe20003f84270 */
[----:B------:R0:W-:Y:S01]  /*149c0*/  MUFU.EX2 R21, R54 ;  /* 0x0000003600157308 */ /* 0x0001e20000000800 */
[----:B------:R-:W-:-:S02]  /*149d0*/  FSEL R139, R124, -INF , P3 ;  /* 0xff8000007c8b7808 */ /* 0x000fc40001800000 */
        /* <DEDUP_REMOVED lines=16> */
[----:B------:R-:W-:-:S02]  /*14ae0*/  ISETP.GT.AND P3, PT, R20, 0x20, PT ;  /* 0x000000201400780c */ /* 0x000fc40003f64270 */
        /* <DEDUP_REMOVED lines=29> */
[--C-:B------:R-:W-:Y:S01]  /*14cc0*/  FFMA.FTZ R50, R2, R153, -R39.reuse ;  /* 0x0000009902327223 */ /* 0x100fe20000010827 */
[----:B------:R-:W-:Y:S02]  /*14cd0*/  ISETP.GT.AND P4, PT, R20, 0x41, PT ;  /* 0x000000411400780c */ /* 0x000fe40003f84270 */
[----:B------:R-:W-:Y:S02]  /*14ce0*/  FSEL R153, R88, -INF , P3 ;  /* 0xff80000058997808 */ /* 0x000fe40001800000 */
[----:B------:R-:W-:Y:S01]  /*14cf0*/  FMNMX.FTZ R66, R117, R66, !PT ;  /* 0x0000004275427209 */ /* 0x000fe20007810000 */
[----:B------:R-:W-:Y:S01]  /*14d00*/  FFMA.FTZ R155, R2, R155, -R39 ;  /* 0x0000009b029b7223 */ /* 0x000fe20000010827 */
[----:B------:R-:W-:Y:S02]  /*14d10*/  ISETP.GT.AND P3, PT, R20, 0x48, PT ;  /* 0x000000481400780c */ /* 0x000fe40003f64270 */
[----:B------:R-:W-:-:S02]  /*14d20*/  FSEL R89, R89, -INF , P4 ;  /* 0xff80000059597808 */ /* 0x000fc40002000000 */
[----:B------:R-:W-:Y:S01]  /*14d30*/  FMNMX.FTZ R66, R153, R66, !PT ;  /* 0x0000004299427209 */ /* 0x000fe20007810000 */
[----:B------:R0:W-:Y:S01]  /*14d40*/  MUFU.EX2 R54, R155 ;  /* 0x0000009b00367308 */ /* 0x0001e20000000800 */
[----:B------:R-:W-:Y:S02]  /*14d50*/  ISETP.GT.AND P4, PT, R20, 0x49, PT ;  /* 0x000000491400780c */ /* 0x000fe40003f84270 */
[----:B------:R-:W-:Y:S02]  /*14d60*/  FMNMX.FTZ R70, R89, R66, !PT ;  /* 0x0000004259467209 */ /* 0x000fe40007810000 */
[----:B------:R-:W-:Y:S02]  /*14d70*/  FSEL R93, R93, -INF , P4 ;  /* 0xff8000005d5d7808 */ /* 0x000fe40002000000 */
[----:B0-----:R-:W-:Y:S02]  /*14d80*/  FSEL R155, R92, -INF , P3 ;  /* 0xff8000005c9b7808 */ /* 0x001fe40001800000 */
[----:B------:R-:W-:-:S02]  /*14d90*/  ISETP.GT.AND P3, PT, R20, 0x50, PT ;  /* 0x000000501400780c */ /* 0x000fc40003f64270 */
[----:B------:R-:W-:Y:S01]  /*14da0*/  FMNMX.FTZ R70, R155, R70, !PT ;  /* 0x000000469b467209 */ /* 0x000fe20007810000 */
[----:B------:R-:W-:-:S01]  /*14db0*/  FFMA.FTZ R3, R2, R103, -R39 ;  /* 0x0000006702037223 */ /* 0x000fc20000010827 */
[----:B------:R-:W-:Y:S02]  /*14dc0*/  ISETP.GT.AND P4, PT, R20, 0x51, PT ;  /* 0x000000511400780c */ /* 0x000fe40003f84270 */
[----:B------:R-:W-:Y:S02]  /*14dd0*/  FSEL R103, R96, -INF , P3 ;  /* 0xff80000060677808 */ /* 0x000fe40001800000 */
[----:B------:R-:W-:Y:S01]  /*14de0*/  FMNMX.FTZ R74, R93, R70, !PT ;  /* 0x000000465d4a7209 */ /* 0x000fe20007810000 */
[----:B------:R-:W-:-:S01]  /*14df0*/  FFMA.FTZ R157, R2, R157, -R39 ;  /* 0x0000009d029d7223 */ /* 0x000fc20000010827 */
[----:B------:R-:W-:Y:S02]  /*14e00*/  ISETP.GT.AND P3, PT, R20, 0x58, PT ;  /* 0x000000581400780c */ /* 0x000fe40003f64270 */
[----:B------:R-:W-:-:S02]  /*14e10*/  FSEL R97, R97, -INF , P4 ;  /* 0xff80000061617808 */ /* 0x000fc40002000000 */
[----:B------:R-:W-:Y:S01]  /*14e20*/  FMNMX.FTZ R74, R103, R74, !PT ;  /* 0x0000004a674a7209 */ /* 0x000fe20007810000 */
[----:B------:R0:W-:Y:S01]  /*14e30*/  MUFU.EX2 R58, R157 ;  /* 0x0000009d003a7308 */ /* 0x0001e20000000800 */
[----:B------:R-:W-:Y:S02]  /*14e40*/  ISETP.GT.AND P4, PT, R20, 0x59, PT ;  /* 0x000000591400780c */ /* 0x000fe40003f84270 */
[----:B------:R-:W-:Y:S01]  /*14e50*/  FMNMX.FTZ R74, R97, R74, !PT ;  /* 0x0000004a614a7209 */ /* 0x000fe20007810000 */
[----:B------:R-:W-:-:S01]  /*14e60*/  FFMA.FTZ R159, R2, R159, -R39 ;  /* 0x0000009f029f7223 */ /* 0x000fc20000010827 */
[----:B------:R-:W-:Y:S02]  /*14e70*/  FSEL R101, R101, -INF , P4 ;  /* 0xff80000065657808 */ /* 0x000fe40002000000 */
[----:B0-----:R-:W-:Y:S02]  /*14e80*/  FSEL R157, R100, -INF , P3 ;  /* 0xff800000649d7808 */ /* 0x001fe40001800000 */
[----:B------:R-:W-:-:S02]  /*14e90*/  ISETP.GT.AND P3, PT, R20, 0x60, PT ;  /* 0x000000601400780c */ /* 0x000fc40003f64270 */
        /* <DEDUP_REMOVED lines=24> */
[----:B------:R-:W-:Y:S02]  /*15020*/  ISETP.GT.AND P4, PT, R20, 0x79, PT ;  /* 0x000000791400780c */ /* 0x000fe40003f84270 */
[----:B------:R-:W-:Y:S01]  /*15030*/  FMNMX.FTZ R76, R81, R76, !PT ;  /* 0x0000004c514c7209 */ /* 0x000fe20007810000 */
[----:B0-----:R-:W-:-:S01]  /*15040*/  FFMA.FTZ R3, R2, R165, -R39 ;  /* 0x000000a502037223 */ /* 0x001fc20000010827 */
[----:B------:R-:W-:Y:S02]  /*15050*/  FSEL R165, R84, -INF , P3 ;  /* 0xff80000054a57808 */ /* 0x000fe40001800000 */
[----:B------:R-:W-:Y:S02]  /*15060*/  FSEL R85, R85, -INF , P4 ;  /* 0xff80000055557808 */ /* 0x000fe40002000000 */
[----:B------:R-:W-:-:S02]  /*15070*/  ISETP.GT.AND P3, PT, R20, 0x80, PT ;  /* 0x000000801400780c */ /* 0x000fc40003f64270 */
        /* <DEDUP_REMOVED lines=32> */
[----:B------:R-:W-:Y:S01]  /*15280*/  FMNMX.FTZ R76, R195, R76, !PT ;  /* 0x0000004cc34c7209 */ /* 0x000fe20007810000 */
[--C-:B------:R-:W-:Y:S01]  /*15290*/  FFMA.FTZ R40, R2, R169, -R39.reuse ;  /* 0x000000a902287223 */ /* 0x100fe20000010827 */
[----:B------:R-:W-:Y:S02]  /*152a0*/  ISETP.GT.AND P4, PT, R20, 0xa9, PT ;  /* 0x000000a91400780c */ /* 0x000fe40003f84270 */
[----:B------:R-:W-:Y:S02]  /*152b0*/  FSEL R169, R44, -INF , P3 ;  /* 0xff8000002ca97808 */ /* 0x000fe40001800000 */
[----:B------:R-:W-:Y:S01]  /*152c0*/  FMNMX.FTZ R76, R41, R76, !PT ;  /* 0x0000004c294c7209 */ /* 0x000fe20007810000 */
[----:B------:R0:W-:Y:S01]  /*152d0*/  MUFU.EX2 R74, R3 ;  /* 0x00000003004a7308 */ /* 0x0001e20000000800 */
[----:B------:R-:W-:Y:S02]  /*152e0*/  ISETP.GT.AND P3, PT, R20, 0xb0, PT ;  /* 0x000000b01400780c */ /* 0x000fe40003f64270 */
[----:B------:R-:W-:Y:S01]  /*152f0*/  FMNMX.FTZ R76, R169, R76, !PT ;  /* 0x0000004ca94c7209 */ /* 0x000fe20007810000 */
[----:B0-----:R-:W-:-:S01]  /*15300*/  FFMA.FTZ R3, R2, R63, -R39 ;  /* 0x0000003f02037223 */ /* 0x001fc20000010827 */
[----:B------:R-:W-:-:S02]  /*15310*/  FSEL R63, R45, -INF , P4 ;  /* 0xff8000002d3f7808 */ /* 0x000fc40002000000 */
[----:B------:R-:W-:Y:S02]  /*15320*/  ISETP.GT.AND P4, PT, R20, 0xb1, PT ;  /* 0x000000b11400780c */ /* 0x000fe40003f84270 */
[----:B------:R-:W-:Y:S02]  /*15330*/  FSEL R197, R48, -INF , P3 ;  /* 0xff80000030c57808 */ /* 0x000fe40001800000 */
[----:B------:R-:W-:Y:S01]  /*15340*/  FMNMX.FTZ R76, R63, R76, !PT ;  /* 0x0000004c3f4c7209 */ /* 0x000fe20007810000 */
[----:B------:R-:W-:Y:S01]  /*15350*/  FFMA.FTZ R44, R2, R171, -R39 ;  /* 0x000000ab022c7223 */ /* 0x000fe20000010827 */
        /* <DEDUP_REMOVED lines=8> */
[----:B------:R-:W-:Y:S01]  /*153e0*/  FMNMX.FTZ R76, R199, R76, !PT ;  /* 0x0000004cc74c7209 */ /* 0x000fe20007810000 */
[----:B------:R-:W-:Y:S01]  /*153f0*/  FFMA.FTZ R49, R2, R67, -R39 ;  /* 0x0000004302317223 */ /* 0x000fe20000010827 */
[----:B------:R-:W-:-:S02]  /*15400*/  ISETP.GT.AND P4, PT, R20, 0xc1, PT ;  /* 0x000000c11400780c */ /* 0x000fc40003f84270 */
[----:B------:R-:W-:Y:S02]  /*15410*/  FSEL R67, R24, -INF , P3 ;  /* 0xff80000018437808 */ /* 0x000fe40001800000 */
[----:B------:R-:W-:Y:S01]  /*15420*/  FMNMX.FTZ R76, R53, R76, !PT ;  /* 0x0000004c354c7209 */ /* 0x000fe20007810000 */
[----:B------:R-:W-:Y:S01]  /*15430*/  FFMA.FTZ R24, R2, R173, -R39 ;  /* 0x000000ad02187223 */ /* 0x000fe20000010827 */
[C---:B------:R-:W-:Y:S02]  /*15440*/  ISETP.GT.AND P3, PT, R20.reuse, 0xc8, PT ;  /* 0x000000c81400780c */ /* 0x040fe40003f64270 */
[----:B------:R-:W-:Y:S02]  /*15450*/  FSEL R173, R25, -INF , P4 ;  /* 0xff80000019ad7808 */ /* 0x000fe40002000000 */
[----:B------:R-:W-:Y:S02]  /*15460*/  FMNMX.FTZ R76, R67, R76, !PT ;  /* 0x0000004c434c7209 */ /* 0x000fe40007810000 */
[----:B------:R-:W-:-:S02]  /*15470*/  ISETP.GT.AND P4, PT, R20, 0xc9, PT ;  /* 0x000000c91400780c */ /* 0x000fc40003f84270 */
[----:B------:R-:W-:Y:S02]  /*15480*/  FSEL R201, R28, -INF , P3 ;  /* 0xff8000001cc97808 */ /* 0x000fe40001800000 */
[----:B------:R-:W-:Y:S01]  /*15490*/  FMNMX.FTZ R76, R173, R76, !PT ;  /* 0x0000004cad4c7209 */ /* 0x000fe20007810000 */
[----:B------:R-:W-:-:S01]  /*154a0*/  FFMA.FTZ R25, R2, R71, -R39 ;  /* 0x0000004702197223 */ /* 0x000fc20000010827 */
[C---:B------:R-:W-:Y:S02]  /*154b0*/  ISETP.GT.AND P3, PT, R20.reuse, 0xd0, PT ;  /* 0x000000d01400780c */ /* 0x040fe40003f64270 */
[----:B------:R-:W-:Y:S02]  /*154c0*/  FSEL R71, R29, -INF , P4 ;  /* 0xff8000001d477808 */ /* 0x000fe40002000000 */
[----:B------:R-:W-:Y:S02]  /*154d0*/  FMNMX.FTZ R76, R201, R76, !PT ;  /* 0x0000004cc94c7209 */ /* 0x000fe40007810000 */
        /* <DEDUP_REMOVED lines=12> */
[----:B------:R-:W-:Y:S01]  /*155a0*/  FMNMX.FTZ R76, R207, R76, !PT ;  /* 0x0000004ccf4c7209 */ /* 0x000fe20007810000 */
[----:B------:R0:W-:Y:S04]  /*155b0*/  MUFU.EX2 R45, R3 ;  /* 0x00000003002d7308 */ /* 0x0001e80000000800 */
[----:B0-----:R-:W0:Y:S01]  /*155c0*/  SHFL.BFLY PT, R3, R76, 0x2, 0x1f ;  /* 0x0c401f004c037f89 */ /* 0x001e2200000e0000 */
        /* <DEDUP_REMOVED lines=13> */
[----:B0-----:R-:W-:-:S04]  /*156a0*/  FMNMX.FTZ R3, R51, R64, !PT ;  /* 0x0000004033037209 */ /* 0x001fc80007810000 */
[----:B------:R-:W-:Y:S01]  /*156b0*/  FSETP.NEU.FTZ.AND P3, PT, R3, -INF , PT ;  /* 0xff8000000300780b */ /* 0x000fe20003f7d000 */
[----:B------:R-:W-:-:S01]  /*156c0*/  FFMA.FTZ R82, R2, R3, -8 ;  /* 0xc100000002527423 */ /* 0x000fc20000010003 */
[----:B------:R-:W-:-:S04]  /*156d0*/  FFMA.FTZ R107, R2, R107, -R39 ;  /* 0x0000006b026b7223 */ /* 0x000fc80000010827 */
[----:B------:R-:W-:Y:S01]  /*156e0*/  FSEL R82, R82, RZ, P3 ;  /* 0x000000ff52527208 */ /* 0x000fe20001800000 */
        /* <DEDUP_REMOVED lines=24> */
[----:B------:R-:W0:Y:S08]  /*15870*/  MUFU.EX2 R123, R123 ;  /* 0x0000007b007b7308 */ /* 0x000e300000000800 */
[----:B------:R-:W-:Y:S08]  /*15880*/  MUFU.EX2 R26, R26 ;  /* 0x0000001a001a7308 */ /* 0x000ff00000000800 */
[----:B------:R-:W-:Y:S08]  /*15890*/  MUFU.EX2 R39, R39 ;  /* 0x0000002700277308 */ /* 0x000ff00000000800 */
[----:B------:R-:W1:Y:S08]  /*158a0*/  MUFU.EX2 R68, R68 ;  /* 0x0000004400447308 */ /* 0x000e700000000800 */
[----:B------:R-:W2:Y:S01]  /*158b0*/  MUFU.EX2 R127, R127 ;  /* 0x0000007f007f7308 */ /* 0x000ea20000000800 */
[----:B------:R-:W-:-:S07]  /*158c0*/  FFMA.FTZ R88, R2, R103, -R82 ;  /* 0x0000006702587223 */ /* 0x000fce0000010852 */
[----:B------:R-:W3:Y:S08]  /*158d0*/  MUFU.EX2 R84, R84 ;  /* 0x0000005400547308 */ /* 0x000ef00000000800 */
[----:B------:R-:W4:Y:S01]  /*158e0*/  MUFU.EX2 R115, R115 ;  /* 0x0000007300737308 */ /* 0x000f220000000800 */
[----:B0-----:R-:W-:-:S01]  /*158f0*/  FADD.FTZ R103, R14, R123 ;  /* 0x0000007b0e677221 */ /* 0x001fc20000010000 */
[----:B------:R-:W-:Y:S01]  /*15900*/  FFMA.FTZ R106, R2, R57, -R82 ;  /* 0x00000039026a7223 */ /* 0x000fe20000010852 */
[----:B-1----:R-:W-:-:S02]  /*15910*/  FADD.FTZ R57, R39, R68 ;  /* 0x0000004427397221 */ /* 0x002fc40000010000 */
[----:B------:R-:W-:Y:S01]  /*15920*/  FADD.FTZ R110, R26, R103 ;  /* 0x000000671a6e7221 */ /* 0x000fe20000010000 */
[----:B------:R-:W-:-:S03]  /*15930*/  FFMA.FTZ R108, R2, R85, -R82 ;  /* 0x00000055026c7223 */ /* 0x000fc60000010852 */
[----:B--2---:R-:W-:Y:S01]  /*15940*/  FADD.FTZ R85, R127, R110 ;  /* 0x0000006e7f557221 */ /* 0x004fe20000010000 */
[----:B---3--:R-:W-:-:S01]  /*15950*/  FADD.FTZ R110, R84, R57 ;  /* 0x00000039546e7221 */ /* 0x008fc20000010000 */
[----:B----4-:R-:W-:Y:S02]  /*15960*/  F2FP.SATFINITE.E4M3.F32.PACK_AB_MERGE_C R224, R115, R84, RZ ;  /* 0x0000005473e0723e */ /* 0x010fe400048070ff */
[----:B------:R-:W2:Y:S01]  /*15970*/  LDL R84, [R1+0x54] ;  /* 0x0000540001547983 */ /* 0x000ea20000100800 */
[----:B------:R-:W-:-:S01]  /*15980*/  FFMA.FTZ R51, R2, R141, -R82 ;  /* 0x0000008d02337223 */ /* 0x000fc20000010852 */
[----:B------:R-:W0:Y:S01]  /*15990*/  MUFU.EX2 R30, R30 ;  /* 0x0000001e001e7308 */ /* 0x000e220000000800 */
[----:B------:R-:W-:-:S01]  /*159a0*/  FFMA.FTZ R76, R2, R129, -R82 ;  /* 0x00000081024c7223 */ /* 0x000fc20000010852 */
[----:B------:R-:W-:-:S06]  /*159b0*/  FFMA.FTZ R92, R2, R143, -R82 ;  /* 0x0000008f025c7223 */ /* 0x000fcc0000010852 */
[----:B------:R-:W1:Y:S01]  /*159c0*/  MUFU.EX2 R131, R131 ;  /* 0x0000008300837308 */ /* 0x000e620000000800 */
[----:B------:R-:W-:-:S07]  /*159d0*/  FFMA.FTZ R121, R2, R133, -R82 ;  /* 0x0000008502797223 */ /* 0x000fce0000010852 */
[----:B------:R-:W3:Y:S08]  /*159e0*/  MUFU.EX2 R51, R51 ;  /* 0x0000003300337308 */ /* 0x000ef00000000800 */
[----:B------:R-:W4:Y:S08]  /*159f0*/  MUFU.EX2 R34, R34 ;  /* 0x0000002200227308 */ /* 0x000f300000000800 */
[----:B------:R-:W5:Y:S01]  /*15a00*/  MUFU.EX2 R76, R76 ;  /* 0x0000004c004c7308 */ /* 0x000f620000000800 */
[----:B0-----:R-:W-:-:S01]  /*15a10*/  FADD.FTZ R116, R30, R85 ;  /* 0x000000551e747221 */ /* 0x001fc20000010000 */
[----:B------:R-:W-:-:S06]  /*15a20*/  FADD.FTZ R114, R115, R110 ;  /* 0x0000006e73727221 */ /* 0x000fcc0000010000 */
[----:B------:R-:W0:Y:S01]  /*15a30*/  MUFU.EX2 R135, R135 ;  /* 0x0000008700877308 */ /* 0x000e220000000800 */
[----:B------:R-:W-:-:S07]  /*15a40*/  FFMA.FTZ R78, R2, R105, -R82 ;  /* 0x00000069024e7223 */ /* 0x000fce0000010852 */
[----:B------:R-:W0:Y:S01]  /*15a50*/  MUFU.EX2 R92, R92 ;  /* 0x0000005c005c7308 */ /* 0x000e220000000800 */
[----:B------:R-:W-:-:S07]  /*15a60*/  FFMA.FTZ R112, R2, R61, -R82 ;  /* 0x0000003d02707223 */ /* 0x000fce0000010852 */
[----:B------:R4:W-:Y:S01]  /*15a70*/  MUFU.EX2 R64, R55 ;  /* 0x0000003700407308 */ /* 0x0009e20000000800 */
[----:B-1----:R-:W-:-:S01]  /*15a80*/  FADD.FTZ R85, R131, R116 ;  /* 0x0000007483557221 */ /* 0x002fc20000010000 */
[----:B---3--:R-:W-:-:S06]  /*15a90*/  FADD.FTZ R61, R51, R114 ;  /* 0x00000072333d7221 */ /* 0x008fcc0000010000 */
[----:B------:R-:W1:Y:S01]  /*15aa0*/  MUFU.EX2 R38, R38 ;  /* 0x0000002600267308 */ /* 0x000e620000000800 */
[----:B----4-:R-:W-:-:S01]  /*15ab0*/  FFMA.FTZ R55, R2, R145, -R82 ;  /* 0x0000009102377223 */ /* 0x010fc20000010852 */
[----:B------:R-:W-:-:S06]  /*15ac0*/  FFMA.FTZ R96, R2, R147, -R82 ;  /* 0x0000009302607223 */ /* 0x000fcc0000010852 */
[----:B------:R-:W3:Y:S01]  /*15ad0*/  MUFU.EX2 R121, R121 ;  /* 0x0000007900797308 */ /* 0x000ee20000000800 */
[----:B------:R-:W-:-:S01]  /*15ae0*/  FADD.FTZ R114, R34, R85 ;  /* 0x0000005522727221 */ /* 0x000fc20000010000 */
[----:B-----5:R-:W-:-:S06]  /*15af0*/  FADD.FTZ R61, R76, R61 ;  /* 0x0000003d4c3d7221 */ /* 0x020fcc0000010000 */
[----:B------:R-:W4:Y:S01]  /*15b00*/  MUFU.EX2 R107, R107 ;  /* 0x0000006b006b7308 */ /* 0x000f220000000800 */
[----:B------:R-:W-:-:S07]  /*15b10*/  FFMA.FTZ R109, R2, R109, -R82 ;  /* 0x0000006d026d7223 */ /* 0x000fce0000010852 */
[----:B------:R-:W5:Y:S01]  /*15b20*/  MUFU.EX2 R55, R55 ;  /* 0x0000003700377308 */ /* 0x000f620000000800 */
[----:B------:R-:W-:-:S01]  /*15b30*/  FFMA.FTZ R110, R2, R65, -R82 ;  /* 0x00000041026e7223 */ /* 0x000fc20000010852 */
[----:B0-----:R-:W-:-:S06]  /*15b40*/  FADD.FTZ R65, R135, R114 ;  /* 0x0000007287417221 */ /* 0x001fcc0000010000 */
[----:B------:R-:W0:Y:S01]  /*15b50*/  MUFU.EX2 R42, R42 ;  /* 0x0000002a002a7308 */ /* 0x000e220000000800 */
[----:B------:R-:W-:-:S01]  /*15b60*/  FADD.FTZ R114, R92, R61 ;  /* 0x0000003d5c727221 */ /* 0x000fc20000010000 */
[----:B------:R-:W-:-:S06]  /*15b70*/  FFMA.FTZ R80, R2, R149, -R82 ;  /* 0x0000009502507223 */ /* 0x000fcc0000010852 */
[----:B------:R-:W0:Y:S01]  /*15b80*/  MUFU.EX2 R78, R78 ;  /* 0x0000004e004e7308 */ /* 0x000e220000000800 */
[----:B-1----:R-:W-:-:S01]  /*15b90*/  FADD.FTZ R116, R38, R65 ;  /* 0x0000004126747221 */ /* 0x002fc20000010000 */
[----:B---3--:R-:W-:-:S06]  /*15ba0*/  FADD.FTZ R114, R121, R114 ;  /* 0x0000007279727221 */ /* 0x008fcc0000010000 */
[----:B------:R-:W1:Y:S01]  /*15bb0*/  MUFU.EX2 R111, R111 ;  /* 0x0000006f006f7308 */ /* 0x000e620000000800 */
[----:B------:R-:W-:-:S07]  /*15bc0*/  FFMA.FTZ R105, R2, R113, -R82 ;  /* 0x0000007102697223 */ /* 0x000fce0000010852 */
[----:B------:R-:W3:Y:S01]  /*15bd0*/  MUFU.EX2 R96, R96 ;  /* 0x0000006000607308 */ /* 0x000ee20000000800 */
[----:B------:R-:W-:-:S01]  /*15be0*/  FFMA.FTZ R85, R2, R69, -R82 ;  /* 0x0000004502557223 */ /* 0x000fc20000010852 */
[----:B------:R-:W-:Y:S01]  /*15bf0*/  FFMA.FTZ R65, R2, R41, -R82 ;  /* 0x0000002902417223 */ /* 0x000fe20000010852 */
[----:B----4-:R-:W-:-:S05]  /*15c00*/  FADD.FTZ R69, R107, R116 ;  /* 0x000000746b457221 */ /* 0x010fca0000010000 */
[----:B------:R-:W4:Y:S01]  /*15c10*/  MUFU.EX2 R46, R46 ;  /* 0x0000002e002e7308 */ /* 0x000f220000000800 */
[----:B-----5:R-:W-:-:S01]  /*15c20*/  FADD.FTZ R41, R55, R114 ;  /* 0x0000007237297221 */ /* 0x020fc20000010000 */
[----:B------:R-:W-:-:S06]  /*15c30*/  FFMA.FTZ R98, R2, R151, -R82 ;  /* 0x0000009702627223 */ /* 0x000fcc0000010852 */
[----:B------:R-:W5:Y:S01]  /*15c40*/  MUFU.EX2 R109, R109 ;  /* 0x0000006d006d7308 */ /* 0x000f620000000800 */
[----:B0-----:R-:W-:-:S01]  /*15c50*/  FADD.FTZ R114, R42, R69 ;  /* 0x000000452a727221 */ /* 0x001fc20000010000 */
[----:B------:R-:W-:-:S06]  /*15c60*/  FADD.FTZ R41, R78, R41 ;  /* 0x000000294e297221 */ /* 0x000fcc0000010000 */
[----:B------:R-:W0:Y:S01]  /*15c70*/  MUFU.EX2 R80, R80 ;  /* 0x0000005000507308 */ /* 0x000e220000000800 */
[----:B------:R-:W-:-:S01]  /*15c80*/  FFMA.FTZ R113, R2, R117, -R82 ;  /* 0x0000007502717223 */ /* 0x000fc20000010852 */
[----:B-1----:R-:W-:-:S06]  /*15c90*/  FADD.FTZ R69, R111, R114 ;  /* 0x000000726f457221 */ /* 0x002fcc0000010000 */
[----:B------:R-:W1:Y:S01]  /*15ca0*/  MUFU.EX2 R50, R50 ;  /* 0x0000003200327308 */ /* 0x000e620000000800 */
[----:B---3--:R-:W-:-:S01]  /*15cb0*/  FADD.FTZ R114, R96, R41 ;  /* 0x0000002960727221 */ /* 0x008fc20000010000 */
[----:B------:R-:W-:-:S06]  /*15cc0*/  FFMA.FTZ R86, R2, R153, -R82 ;  /* 0x0000009902567223 */ /* 0x000fcc0000010852 */
[----:B------:R-:W3:Y:S01]  /*15cd0*/  MUFU.EX2 R105, R105 ;  /* 0x0000006900697308 */ /* 0x000ee20000000800 */
[----:B----4-:R-:W-:-:S01]  /*15ce0*/  FADD.FTZ R116, R46, R69 ;  /* 0x000000452e747221 */ /* 0x010fc20000010000 */
[----:B-----5:R-:W-:-:S06]  /*15cf0*/  FADD.FTZ R69, R109, R114 ;  /* 0x000000726d457221 */ /* 0x020fcc0000010000 */
[----:B------:R-:W4:Y:S01]  /*15d00*/  MUFU.EX2 R119, R119 ;  /* 0x0000007700777308 */ /* 0x000f220000000800 */
[----:B------:R-:W-:-:S07]  /*15d10*/  FFMA.FTZ R89, R2, R89, -R82 ;  /* 0x0000005902597223 */ /* 0x000fce0000010852 */
[----:B------:R-:W5:Y:S01]  /*15d20*/  MUFU.EX2 R98, R98 ;  /* 0x0000006200627308 */ /* 0x000f620000000800 */
[----:B------:R-:W-:-:S01]  /*15d30*/  FADD.FTZ R103, R21, R116 ;  /* 0x0000007415677221 */ /* 0x000fc20000010000 */
[----:B0-----:R-:W-:-:S06]  /*15d40*/  FADD.FTZ R114, R80, R69 ;  /* 0x0000004550727221 */ /* 0x001fcc0000010000 */
[----:B------:R-:W-:Y:S01]  /*15d50*/  MUFU.EX2 R113, R113 ;  /* 0x0000007100717308 */ /* 0x000fe20000000800 */
[----:B------:R-:W-:-:S01]  /*15d60*/  FFMA.FTZ R100, R2, R155, -R82 ;  /* 0x0000009b02647223 */ /* 0x000fc20000010852 */
[----:B-1----:R-:W-:-:S06]  /*15d70*/  FADD.FTZ R116, R50, R103 ;  /* 0x0000006732747221 */ /* 0x002fcc0000010000 */
[----:B------:R-:W0:Y:S01]  /*15d80*/  MUFU.EX2 R91, R91 ;  /* 0x0000005b005b7308 */ /* 0x000e220000000800 */
[----:B---3--:R-:W-:-:S01]  /*15d90*/  FADD.FTZ R69, R105, R114 ;  /* 0x0000007269457221 */ /* 0x008fc20000010000 */
[----:B------:R-:W-:-:S06]  /*15da0*/  FFMA.FTZ R117, R2, R93, -R82 ;  /* 0x0000005d02757223 */ /* 0x000fcc0000010852 */
[----:B------:R-:W1:Y:S01]  /*15db0*/  MUFU.EX2 R86, R86 ;  /* 0x0000005600567308 */ /* 0x000e620000000800 */
[----:B------:R-:W-:-:S01]  /*15dc0*/  FFMA.FTZ R87, R2, R87, -R82 ;  /* 0x0000005702577223 */ /* 0x000fc20000010852 */
[----:B----4-:R-:W-:Y:S01]  /*15dd0*/  FADD.FTZ R103, R119, R116 ;  /* 0x0000007477677221 */ /* 0x010fe20000010000 */
[----:B-----5:R-:W-:-:S05]  /*15de0*/  FADD.FTZ R114, R98, R69 ;  /* 0x0000004562727221 */ /* 0x020fca0000010000 */
[----:B------:R-:W3:Y:S01]  /*15df0*/  MUFU.EX2 R89, R89 ;  /* 0x0000005900597308 */ /* 0x000ee20000000800 */
[----:B------:R-:W-:-:S07]  /*15e00*/  FADD.FTZ R116, R54, R103 ;  /* 0x0000006736747221 */ /* 0x000fce0000010000 */
[----:B------:R-:W4:Y:S01]  /*15e10*/  MUFU.EX2 R95, R95 ;  /* 0x0000005f005f7308 */ /* 0x000f220000000800 */
[----:B------:R-:W-:-:S07]  /*15e20*/  FFMA.FTZ R93, R2, R97, -R82 ;  /* 0x00000061025d7223 */ /* 0x000fce0000010852 */
[----:B------:R-:W5:Y:S01]  /*15e30*/  MUFU.EX2 R100, R100 ;  /* 0x0000006400647308 */ /* 0x000f620000000800 */
[----:B0-----:R-:W-:-:S01]  /*15e40*/  FADD.FTZ R103, R91, R116 ;  /* 0x000000745b677221 */ /* 0x001fc20000010000 */
[----:B------:R-:W-:-:S06]  /*15e50*/  FFMA.FTZ R97, R2, R157, -R82 ;  /* 0x0000009d02617223 */ /* 0x000fcc0000010852 */
[----:B------:R-:W0:Y:S08]  /*15e60*/  MUFU.EX2 R117, R117 ;  /* 0x0000007500757308 */ /* 0x000e300000000800 */
[----:B------:R1:W-:Y:S01]  /*15e70*/  MUFU.EX2 R41, R87 ;  /* 0x0000005700297308 */ /* 0x0003e20000000800 */
[----:B------:R-:W-:-:S01]  /*15e80*/  FADD.FTZ R116, R58, R103 ;  /* 0x000000673a747221 */ /* 0x000fc20000010000 */
[----:B-1----:R-:W-:-:S06]  /*15e90*/  FADD.FTZ R87, R113, R114 ;  /* 0x0000007271577221 */ /* 0x002fcc0000010000 */
[----:B------:R-:W1:Y:S01]  /*15ea0*/  MUFU.EX2 R99, R99 ;  /* 0x0000006300637308 */ /* 0x000e620000000800 */
[----:B------:R-:W-:-:S07]  /*15eb0*/  FADD.FTZ R114, R86, R87 ;  /* 0x0000005756727221 */ /* 0x000fce0000010000 */
[----:B------:R-:W1:Y:S01]  /*15ec0*/  MUFU.EX2 R88, R88 ;  /* 0x0000005800587308 */ /* 0x000e620000000800 */
[----:B---3--:R-:W-:-:S01]  /*15ed0*/  FADD.FTZ R87, R89, R114 ;  /* 0x0000007259577221 */ /* 0x008fc20000010000 */
[----:B------:R-:W-:Y:S01]  /*15ee0*/  FFMA.FTZ R102, R2, R101, -R82 ;  /* 0x0000006502667223 */ /* 0x000fe20000010852 */
[----:B------:R-:W-:-:S05]  /*15ef0*/  F2FP.SATFINITE.E4M3.F32.PACK_AB_MERGE_C R225, R127, R26, RZ ;  /* 0x0000001a7fe1723e */ /* 0x000fca00048070ff */
[----:B------:R-:W-:Y:S01]  /*15f00*/  MUFU.EX2 R15, R15 ;  /* 0x0000000f000f7308 */ /* 0x000fe20000000800 */
[----:B----4-:R-:W-:-:S01]  /*15f10*/  FADD.FTZ R103, R95, R116 ;  /* 0x000000745f677221 */ /* 0x010fc20000010000 */
[----:B-----5:R-:W-:-:S06]  /*15f20*/  FADD.FTZ R26, R100, R87 ;  /* 0x00000057641a7221 */ /* 0x020fcc0000010000 */
[----:B------:R-:W3:Y:S01]  /*15f30*/  MUFU.EX2 R93, R93 ;  /* 0x0000005d005d7308 */ /* 0x000ee20000000800 */
[----:B------:R-:W-:-:S01]  /*15f40*/  FFMA.FTZ R90, R2, R159, -R82 ;  /* 0x0000009f025a7223 */ /* 0x000fc20000010852 */
[----:B------:R-:W-:Y:S01]  /*15f50*/  F2FP.SATFINITE.E4M3.F32.PACK_AB_MERGE_C R221, R111, R42, RZ ;  /* 0x0000002a6fdd723e */ /* 0x000fe200048070ff */
[----:B------:R-:W-:-:S05]  /*15f60*/  FADD.FTZ R42, R62, R103 ;  /* 0x000000673e2a7221 */ /* 0x000fca0000010000 */
[----:B------:R-:W4:Y:S01]  /*15f70*/  MUFU.EX2 R97, R97 ;  /* 0x0000006100617308 */ /* 0x000f220000000800 */
[----:B0-----:R-:W-:-:S01]  /*15f80*/  FADD.FTZ R87, R117, R26 ;  /* 0x0000001a75577221 */ /* 0x001fc20000010000 */
[----:B------:R-:W-:Y:S01]  /*15f90*/  FFMA.FTZ R73, R2, R73, -R82 ;  /* 0x0000004902497223 */ /* 0x000fe20000010852 */
[----:B------:R-:W-:Y:S01]  /*15fa0*/  F2FP.SATFINITE.E4M3.F32.PACK_AB_MERGE_C R223, R119, R50, RZ ;  /* 0x0000003277df723e */ /* 0x000fe200048070ff */
[----:B-1----:R-:W-:-:S04]  /*15fb0*/  FADD.FTZ R50, R99, R42 ;  /* 0x0000002a63327221 */ /* 0x002fc80000010000 */
[----:B------:R-:W0:Y:S01]  /*15fc0*/  MUFU.EX2 R102, R102 ;  /* 0x0000006600667308 */ /* 0x000e220000000800 */
[----:B------:R-:W-:-:S01]  /*15fd0*/  FADD.FTZ R42, R88, R87 ;  /* 0x00000057582a7221 */ /* 0x000fc20000010000 */
[----:B------:R-:W-:Y:S01]  /*15fe0*/  FFMA.FTZ R101, R2, R161, -R82 ;  /* 0x000000a102657223 */ /* 0x000fe20000010852 */
[----:B------:R-:W-:-:S05]  /*15ff0*/  F2FP.SATFINITE.E4M3.F32.PACK_AB_MERGE_C R227, R135, R34, RZ ;  /* 0x0000002287e3723e */ /* 0x000fca00048070ff */
[----:B------:R-:W1:Y:S01]  /*16000*/  MUFU.EX2 R75, R75 ;  /* 0x0000004b004b7308 */ /* 0x000e620000000800 */
[----:B------:R-:W-:-:S01]  /*16010*/  FFMA.FTZ R104, R2, R77, -R82 ;  /* 0x0000004d02687223 */ /* 0x000fc20000010852 */
[----:B---3--:R-:W-:-:S06]  /*16020*/  FADD.FTZ R42, R93, R42 ;  /* 0x0000002a5d2a7221 */ /* 0x008fcc0000010000 */
[----:B------:R-:W3:Y:S01]  /*16030*/  MUFU.EX2 R90, R90 ;  /* 0x0000005a005a7308 */ /* 0x000ee20000000800 */
[----:B------:R-:W-:-:S07]  /*16040*/  F2FP.SATFINITE.E4M3.F32.PACK_AB_MERGE_C R219, R66, R15, RZ ;  /* 0x0000000f42db723e */ /* 0x000fce00048070ff */
[----:B------:R5:W-:Y:S01]  /*16050*/  MUFU.EX2 R34, R85 ;  /* 0x0000005500227308 */ /* 0x000be20000000800 */
[----:B------:R-:W-:-:S07]  /*16060*/  FFMA.FTZ R77, R2, R163, -R82 ;  /* 0x000000a3024d7223 */ /* 0x000fce0000010852 */
[----:B------:R-:W2:Y:S01]  /*16070*/  MUFU.EX2 R73, R73 ;  /* 0x0000004900497308 */ /* 0x000ea20000000800 */
[----:B-----5:R-:W-:-:S01]  /*16080*/  FADD.FTZ R85, R15, R50 ;  /* 0x000000320f557221 */ /* 0x020fc20000010000 */
[----:B----4-:R-:W-:-:S03]  /*16090*/  FADD.FTZ R15, R97, R42 ;  /* 0x0000002a610f7221 */ /* 0x010fc60000010000 */
[----:B------:R-:W-:-:S03]  /*160a0*/  FADD.FTZ R85, R66, R85 ;  /* 0x0000005542557221 */ /* 0x000fc60000010000 */
[----:B------:R-:W4:Y:S01]  /*160b0*/  MUFU.EX2 R72, R72 ;  /* 0x0000004800487308 */ /* 0x000f220000000800 */
[----:B------:R-:W-:-:S01]  /*160c0*/  FADD.FTZ R42, R70, R85 ;  /* 0x00000055462a7221 */ /* 0x000fc20000010000 */
[----:B0-----:R-:W-:-:S06]  /*160d0*/  FADD.FTZ R15, R102, R15 ;  /* 0x0000000f660f7221 */ /* 0x001fcc0000010000 */
[----:B------:R-:W0:Y:S01]  /*160e0*/  MUFU.EX2 R101, R101 ;  /* 0x0000006500657308 */ /* 0x000e220000000800 */
[----:B------:R-:W-:-:S01]  /*160f0*/  FFMA.FTZ R94, R2, R81, -R82 ;  /* 0x00000051025e7223 */ /* 0x000fc20000010852 */
[----:B-1----:R-:W-:-:S06]  /*16100*/  FADD.FTZ R85, R75, R42 ;  /* 0x0000002a4b557221 */ /* 0x002fcc0000010000 */
[----:B------:R-:W1:Y:S01]  /*16110*/  MUFU.EX2 R79, R79 ;  /* 0x0000004f004f7308 */ /* 0x000e620000000800 */
[----:B---3--:R-:W-:-:S07]  /*16120*/  FADD.FTZ R42, R90, R15 ;  /* 0x0000000f5a2a7221 */ /* 0x008fce0000010000 */
[----:B------:R-:W3:Y:S01]  /*16130*/  MUFU.EX2 R104, R104 ;  /* 0x0000006800687308 */ /* 0x000ee20000000800 */
[----:B------:R-:W-:-:S01]  /*16140*/  FFMA.FTZ R81, R2, R165, -R82 ;  /* 0x000000a502517223 */ /* 0x000fc20000010852 */
[----:B------:R-:W-:Y:S01]  /*16150*/  F2FP.SATFINITE.E4M3.F32.PACK_AB_MERGE_C R225, R123, R14, R225 ;  /* 0x0000000e7be1723e */ /* 0x000fe200048070e1 */
[----:B--2---:R-:W-:-:S05]  /*16160*/  FADD.FTZ R14, R73, R42 ;  /* 0x0000002a490e7221 */ /* 0x004fca0000010000 */
[----:B------:R-:W2:Y:S01]  /*16170*/  MUFU.EX2 R77, R77 ;  /* 0x0000004d004d7308 */ /* 0x000ea20000000800 */
[----:B----4-:R-:W-:-:S01]  /*16180*/  FADD.FTZ R50, R72, R85 ;  /* 0x0000005548327221 */ /* 0x010fc20000010000 */
[----:B0-----:R-:W-:-:S06]  /*16190*/  FADD.FTZ R15, R101, R14 ;  /* 0x0000000e650f7221 */ /* 0x001fcc0000010000 */
[----:B------:R-:W0:Y:S01]  /*161a0*/  MUFU.EX2 R83, R83 ;  /* 0x0000005300537308 */ /* 0x000e220000000800 */
[----:B-1----:R-:W-:-:S07]  /*161b0*/  F2FP.SATFINITE.E4M3.F32.PACK_AB_MERGE_C R213, R79, R72, RZ ;  /* 0x000000484fd5723e */ /* 0x002fce00048070ff */
[----:B------:R-:W1:Y:S01]  /*161c0*/  MUFU.EX2 R94, R94 ;  /* 0x0000005e005e7308 */ /* 0x000e620000000800 */
[----:B------:R-:W-:-:S01]  /*161d0*/  FFMA.FTZ R191, R2, R191, -R82 ;  /* 0x000000bf02bf7223 */ /* 0x000fc20000010852 */
[----:B------:R-:W-:Y:S01]  /*161e0*/  FADD.FTZ R79, R79, R50 ;  /* 0x000000324f4f7221 */ /* 0x000fe20000010000 */
[----:B---3--:R-:W-:-:S05]  /*161f0*/  F2FP.SATFINITE.E4M3.F32.PACK_AB_MERGE_C R212, R104, R101, RZ ;  /* 0x0000006568d4723e */ /* 0x008fca00048070ff */
[----:B------:R-:W3:Y:S01]  /*16200*/  MUFU.EX2 R13, R13 ;  /* 0x0000000d000d7308 */ /* 0x000ee20000000800 */
[----:B------:R-:W-:-:S07]  /*16210*/  FADD.FTZ R104, R104, R15 ;  /* 0x0000000f68687221 */ /* 0x000fce0000010000 */
[----:B------:R-:W4:Y:S08]  /*16220*/  MUFU.EX2 R56, R56 ;  /* 0x0000003800387308 */ /* 0x000f300000000800 */
[----:B------:R-:W5:Y:S01]  /*16230*/  MUFU.EX2 R81, R81 ;  /* 0x0000005100517308 */ /* 0x000f620000000800 */
[----:B------:R-:W-:-:S01]  /*16240*/  FADD.FTZ R14, R74, R79 ;  /* 0x0000004f4a0e7221 */ /* 0x000fc20000010000 */
[----:B--2---:R-:W-:-:S06]  /*16250*/  FADD.FTZ R15, R77, R104 ;  /* 0x000000684d0f7221 */ /* 0x004fcc0000010000 */
[----:B------:R-:W2:Y:S01]  /*16260*/  MUFU.EX2 R108, R108 ;  /* 0x0000006c006c7308 */ /* 0x000ea20000000800 */
[----:B------:R-:W-:-:S01]  /*16270*/  FFMA.FTZ R193, R2, R193, -R82 ;  /* 0x000000c102c17223 */ /* 0x000fc20000010852 */
[----:B------:R-:W-:Y:S01]  /*16280*/  F2FP.SATFINITE.E4M3.F32.PACK_AB_MERGE_C R227, R131, R30, R227 ;  /* 0x0000001e83e3723e */ /* 0x000fe200048070e3 */
[----:B0-----:R-:W-:-:S05]  /*16290*/  FADD.FTZ R14, R83, R14 ;  /* 0x0000000e530e7221 */ /* 0x001fca0000010000 */
[----:B------:R-:W0:Y:S01]  /*162a0*/  MUFU.EX2 R60, R60 ;  /* 0x0000003c003c7308 */ /* 0x000e220000000800 */
[----:B-1----:R-:W-:-:S07]  /*162b0*/  FADD.FTZ R30, R94, R15 ;  /* 0x0000000f5e1e7221 */ /* 0x002fce0000010000 */
[----:B------:R-:W1:Y:S01]  /*162c0*/  MUFU.EX2 R57, R191 ;  /* 0x000000bf00397308 */ /* 0x000e620000000800 */
[----:B------:R-:W-:Y:S01]  /*162d0*/  F2FP.SATFINITE.E4M3.F32.PACK_AB_MERGE_C R223, R21, R46, R223 ;  /* 0x0000002e15df723e */ /* 0x000fe200048070df */
[----:B---3--:R-:W-:Y:S01]  /*162e0*/  FADD.FTZ R21, R13, R14 ;  /* 0x0000000e0d157221 */ /* 0x008fe20000010000 */
[----:B----4-:R-:W-:-:S05]  /*162f0*/  F2FP.SATFINITE.E4M3.F32.PACK_AB_MERGE_C R215, R56, R13, RZ ;  /* 0x0000000d38d7723e */ /* 0x010fca00048070ff */
[----:B------:R-:W3:Y:S01]  /*16300*/  MUFU.EX2 R59, R59 ;  /* 0x0000003b003b7308 */ /* 0x000ee20000000800 */
[----:B-----5:R-:W-:-:S07]  /*16310*/  FADD.FTZ R13, R81, R30 ;  /* 0x0000001e510d7221 */ /* 0x020fce0000010000 */
[----:B------:R-:W4:Y:S01]  /*16320*/  MUFU.EX2 R106, R106 ;  /* 0x0000006a006a7308 */ /* 0x000f220000000800 */
[----:B------:R-:W-:-:S01]  /*16330*/  FADD.FTZ R21, R56, R21 ;  /* 0x0000001538157221 */ /* 0x000fc20000010000 */
[----:B--2---:R-:W-:-:S06]  /*16340*/  F2FP.SATFINITE.E4M3.F32.PACK_AB_MERGE_C R214, R108, R81, RZ ;  /* 0x000000516cd6723e */ /* 0x004fcc00048070ff */
[----:B------:R-:W2:Y:S01]  /*16350*/  MUFU.EX2 R40, R40 ;  /* 0x0000002800287308 */ /* 0x000ea20000000800 */
[----:B------:R-:W-:-:S07]  /*16360*/  FADD.FTZ R108, R108, R13 ;  /* 0x0000000d6c6c7221 */ /* 0x000fce0000010000 */
[----:B------:R-:W5:Y:S01]  /*16370*/  MUFU.EX2 R61, R193 ;  /* 0x000000c1003d7308 */ /* 0x000f620000000800 */
[----:B0-----:R-:W-:-:S01]  /*16380*/  FADD.FTZ R30, R60, R21 ;  /* 0x000000153c1e7221 */ /* 0x001fc20000010000 */
[----:B-1----:R-:W-:-:S06]  /*16390*/  FADD.FTZ R13, R57, R108 ;  /* 0x0000006c390d7221 */ /* 0x002fcc0000010000 */
[----:B------:R-:W0:Y:S01]  /*163a0*/  MUFU.EX2 R112, R112 ;  /* 0x0000007000707308 */ /* 0x000e220000000800 */
[----:B------:R-:W-:-:S01]  /*163b0*/  FFMA.FTZ R167, R2, R167, -R82 ;  /* 0x000000a702a77223 */ /* 0x000fc20000010852 */
[----:B------:R-:W-:-:S06]  /*163c0*/  F2FP.SATFINITE.E4M3.F32.PACK_AB_MERGE_C R221, R107, R38, R221 ;  /* 0x000000266bdd723e */ /* 0x000fcc00048070dd */
[----:B------:R-:W-:Y:S01]  /*163d0*/  MUFU.EX2 R24, R24 ;  /* 0x0000001800187308 */ /* 0x000fe20000000800 */
[----:B---3--:R-:W-:-:S07]  /*163e0*/  FADD.FTZ R15, R59, R30 ;  /* 0x0000001e3b0f7221 */ /* 0x008fce0000010000 */
[----:B------:R-:W1:Y:S01]  /*163f0*/  MUFU.EX2 R25, R25 ;  /* 0x0000001900197308 */ /* 0x000e620000000800 */
[----:B----4-:R-:W-:-:S07]  /*16400*/  FADD.FTZ R38, R106, R13 ;  /* 0x0000000d6a267221 */ /* 0x010fce0000010000 */
[----:B------:R-:W3:Y:S01]  /*16410*/  MUFU.EX2 R44, R44 ;  /* 0x0000002c002c7308 */ /* 0x000ee20000000800 */
[----:B--2---:R-:W-:Y:S01]  /*16420*/  F2FP.SATFINITE.E4M3.F32.PACK_AB_MERGE_C R209, R45, R40, RZ ;  /* 0x000000282dd1723e */ /* 0x004fe200048070ff */
[----:B------:R-:W-:-:S06]  /*16430*/  FADD.FTZ R40, R40, R15 ;  /* 0x0000000f28287221 */ /* 0x000fcc0000010000 */
[----:B------:R-:W2:Y:S01]  /*16440*/  MUFU.EX2 R49, R49 ;  /* 0x0000003100317308 */ /* 0x000ea20000000800 */
[----:B-----5:R-:W-:-:S07]  /*16450*/  FADD.FTZ R13, R61, R38 ;  /* 0x000000263d0d7221 */ /* 0x020fce0000010000 */
[----:B------:R-:W4:Y:S01]  /*16460*/  MUFU.EX2 R110, R110 ;  /* 0x0000006e006e7308 */ /* 0x000f220000000800 */
[----:B------:R-:W-:-:S01]  /*16470*/  FFMA.FTZ R195, R2, R195, -R82 ;  /* 0x000000c302c37223 */ /* 0x000fc20000010852 */
[----:B------:R-:W-:Y:S01]  /*16480*/  FADD.FTZ R45, R45, R40 ;  /* 0x000000282d2d7221 */ /* 0x000fe20000010000 */
[----:B0-----:R-:W-:-:S05]  /*16490*/  F2FP.SATFINITE.E4M3.F32.PACK_AB_MERGE_C R208, R112, R61, RZ ;  /* 0x0000003d70d0723e */ /* 0x001fca00048070ff */
[----:B------:R-:W0:Y:S01]  /*164a0*/  MUFU.EX2 R69, R167 ;  /* 0x000000a700457308 */ /* 0x000e220000000800 */
[----:B------:R-:W-:-:S01]  /*164b0*/  FADD.FTZ R112, R112, R13 ;  /* 0x0000000d70707221 */ /* 0x000fc20000010000 */
[----:B-1----:R-:W-:Y:S01]  /*164c0*/  F2FP.SATFINITE.E4M3.F32.PACK_AB_MERGE_C R211, R25, R24, RZ ;  /* 0x0000001819d3723e */ /* 0x002fe200048070ff */
[----:B---3--:R-:W-:-:S05]  /*164d0*/  FADD.FTZ R38, R44, R45 ;  /* 0x0000002d2c267221 */ /* 0x008fca0000010000 */
[----:B------:R-:W-:Y:S01]  /*164e0*/  MUFU.EX2 R20, R20 ;  /* 0x0000001400147308 */ /* 0x000fe20000000800 */
[----:B------:R-:W-:-:S07]  /*164f0*/  FADD.FTZ R13, R41, R112 ;  /* 0x00000070290d7221 */ /* 0x000fce0000010000 */
[----:B------:R-:W1:Y:S01]  /*16500*/  MUFU.EX2 R33, R33 ;  /* 0x0000002100217308 */ /* 0x000e620000000800 */
[----:B------:R-:W-:-:S01]  /*16510*/  FFMA.FTZ R169, R2, R169, -R82 ;  /* 0x000000a902a97223 */ /* 0x000fc20000010852 */
[C---:B--2---:R-:W-:Y:S01]  /*16520*/  F2FP.SATFINITE.E4M3.F32.PACK_AB_MERGE_C R211, R49.reuse, R44, R211 ;  /* 0x0000002c31d3723e */ /* 0x044fe200048070d3 */
[----:B------:R-:W-:-:S05]  /*16530*/  FADD.FTZ R49, R49, R38 ;  /* 0x0000002631317221 */ /* 0x000fca0000010000 */
[----:B------:R-:W2:Y:S01]  /*16540*/  MUFU.EX2 R28, R28 ;  /* 0x0000001c001c7308 */ /* 0x000ea20000000800 */
[----:B----4-:R-:W-:-:S07]  /*16550*/  FADD.FTZ R38, R110, R13 ;  /* 0x0000000d6e267221 */ /* 0x010fce0000010000 */
[----:B------:R-:W3:Y:S01]  /*16560*/  MUFU.EX2 R29, R29 ;  /* 0x0000001d001d7308 */ /* 0x000ee20000000800 */
[----:B------:R-:W-:-:S07]  /*16570*/  FFMA.FTZ R63, R2, R63, -R82 ;  /* 0x0000003f023f7223 */ /* 0x000fce0000010852 */
[----:B------:R-:W4:Y:S01]  /*16580*/  MUFU.EX2 R26, R195 ;  /* 0x000000c3001a7308 */ /* 0x000f220000000800 */
[----:B------:R-:W-:-:S01]  /*16590*/  FADD.FTZ R24, R24, R49 ;  /* 0x0000003118187221 */ /* 0x000fc20000010000 */
[----:B0-----:R-:W-:-:S06]  /*165a0*/  FADD.FTZ R15, R69, R38 ;  /* 0x00000026450f7221 */ /* 0x001fcc0000010000 */
[----:B------:R-:W0:Y:S01]  /*165b0*/  MUFU.EX2 R65, R65 ;  /* 0x0000004100417308 */ /* 0x000e220000000800 */
[----:B------:R-:W-:-:S01]  /*165c0*/  FFMA.FTZ R197, R2, R197, -R82 ;  /* 0x000000c502c57223 */ /* 0x000fc20000010852 */
[----:B------:R-:W-:Y:S01]  /*165d0*/  FADD.FTZ R25, R25, R24 ;  /* 0x0000001819197221 */ /* 0x000fe20000010000 */
[----:B-1----:R-:W-:-:S05]  /*165e0*/  F2FP.SATFINITE.E4M3.F32.PACK_AB_MERGE_C R13, R33, R20, RZ ;  /* 0x00000014210d723e */ /* 0x002fca00048070ff */
[----:B------:R-:W1:Y:S01]  /*165f0*/  MUFU.EX2 R169, R169 ;  /* 0x000000a900a97308 */ /* 0x000e620000000800 */
[----:B------:R-:W-:-:S01]  /*16600*/  FADD.FTZ R15, R34, R15 ;  /* 0x0000000f220f7221 */ /* 0x000fc20000010000 */
[----:B------:R-:W-:Y:S01]  /*16610*/  FFMA.FTZ R171, R2, R171, -R82 ;  /* 0x000000ab02ab7223 */ /* 0x000fe20000010852 */
[----:B--2---:R-:W-:-:S05]  /*16620*/  FADD.FTZ R38, R28, R25 ;  /* 0x000000191c267221 */ /* 0x004fca0000010000 */
[----:B------:R-:W2:Y:S01]  /*16630*/  MUFU.EX2 R42, R63 ;  /* 0x0000003f002a7308 */ /* 0x000ea20000000800 */
[----:B---3--:R-:W-:Y:S01]  /*16640*/  F2FP.SATFINITE.E4M3.F32.PACK_AB_MERGE_C R13, R29, R28, R13 ;  /* 0x0000001c1d0d723e */ /* 0x008fe2000480700d */
[----:B----4-:R-:W-:Y:S01]  /*16650*/  FADD.FTZ R28, R26, R15 ;  /* 0x0000000f1a1c7221 */ /* 0x010fe20000010000 */
[----:B------:R-:W-:-:S05]  /*16660*/  FFMA.FTZ R199, R2, R199, -R82 ;  /* 0x000000c702c77223 */ /* 0x000fca0000010852 */
[----:B------:R-:W-:Y:S01]  /*16670*/  MUFU.EX2 R36, R36 ;  /* 0x0000002400247308 */ /* 0x000fe20000000800 */
[----:B------:R-:W-:-:S07]  /*16680*/  FADD.FTZ R29, R29, R38 ;  /* 0x000000261d1d7221 */ /* 0x000fce0000010000 */
[----:B------:R-:W3:Y:S01]  /*16690*/  MUFU.EX2 R43, R43 ;  /* 0x0000002b002b7308 */ /* 0x000ee20000000800 */
[----:B0-----:R-:W-:-:S07]  /*166a0*/  FADD.FTZ R28, R65, R28 ;  /* 0x0000001c411c7221 */ /* 0x001fce0000010000 */
[----:B------:R-:W0:Y:S01]  /*166b0*/  MUFU.EX2 R32, R32 ;  /* 0x0000002000207308 */ /* 0x000e220000000800 */
[----:B------:R-:W-:-:S07]  /*166c0*/  FFMA.FTZ R53, R2, R53, -R82 ;  /* 0x0000003502357223 */ /* 0x000fce0000010852 */
[----:B------:R-:W4:Y:S01]  /*166d0*/  MUFU.EX2 R197, R197 ;  /* 0x000000c500c57308 */ /* 0x000f220000000800 */
[----:B------:R-:W-:-:S07]  /*166e0*/  FADD.FTZ R20, R20, R29 ;  /* 0x0000001d14147221 */ /* 0x000fce0000010000 */
[----:B------:R-:W5:Y:S01]  /*166f0*/  MUFU.EX2 R37, R37 ;  /* 0x0000002500257308 */ /* 0x000f620000000800 */
[----:B-1----:R-:W-:-:S01]  /*16700*/  FADD.FTZ R15, R169, R28 ;  /* 0x0000001ca90f7221 */ /* 0x002fc20000010000 */
[----:B------:R-:W-:-:S06]  /*16710*/  FFMA.FTZ R67, R2, R67, -R82 ;  /* 0x0000004302437223 */ /* 0x000fcc0000010852 */
[----:B------:R-:W1:Y:S01]  /*16720*/  MUFU.EX2 R14, R171 ;  /* 0x000000ab000e7308 */ /* 0x000e620000000800 */
[----:B------:R-:W-:-:S01]  /*16730*/  FADD.FTZ R33, R33, R20 ;  /* 0x0000001421217221 */ /* 0x000fc20000010000 */
[----:B--2---:R-:W-:Y:S01]  /*16740*/  F2FP.SATFINITE.E4M3.F32.PACK_AB_MERGE_C R169, R42, R169, RZ ;  /* 0x000000a92aa9723e */ /* 0x004fe200048070ff */
[----:B------:R-:W-:-:S05]  /*16750*/  FFMA.FTZ R173, R2, R173, -R82 ;  /* 0x000000ad02ad7223 */ /* 0x000fca0000010852 */
[----:B------:R-:W2:Y:S01]  /*16760*/  MUFU.EX2 R199, R199 ;  /* 0x000000c700c77308 */ /* 0x000ea20000000800 */
[----:B------:R-:W-:-:S01]  /*16770*/  FFMA.FTZ R201, R2, R201, -R82 ;  /* 0x000000c902c97223 */ /* 0x000fc20000010852 */
[C-C-:B------:R-:W-:Y:S01]  /*16780*/  FFMA.FTZ R71, R2.reuse, R71, -R82.reuse ;  /* 0x0000004702477223 */ /* 0x140fe20000010852 */
[----:B------:R-:W-:-:S01]  /*16790*/  FFMA.FTZ R203, R2, R203, -R82 ;  /* 0x000000cb02cb7223 */ /* 0x000fc20000010852 */
[C-C-:B------:R-:W-:Y:S01]  /*167a0*/  FFMA.FTZ R175, R2.reuse, R175, -R82.reuse ;  /* 0x000000af02af7223 */ /* 0x140fe20000010852 */
[----:B------:R-:W-:-:S01]  /*167b0*/  FFMA.FTZ R205, R2, R205, -R82 ;  /* 0x000000cd02cd7223 */ /* 0x000fc20000010852 */
[----:B------:R-:W-:Y:S01]  /*167c0*/  FADD.FTZ R42, R42, R15 ;  /* 0x0000000f2a2a7221 */ /* 0x000fe20000010000 */
[----:B------:R-:W2:Y:S01]  /*167d0*/  @P0 LDC R29, c[0x0][0x44c] ;  /* 0x00011300ff1d0b82 */ /* 0x000ea20000000800 */
[----:B------:R-:W2:Y:S01]  /*167e0*/  MUFU.EX2 R30, R53 ;  /* 0x00000035001e7308 */ /* 0x000ea20000000800 */
[----:B------:R-:W-:-:S01]  /*167f0*/  FFMA.FTZ R82, R2, R207, -R82 ;  /* 0x000000cf02527223 */ /* 0x000fc20000010852 */
[----:B---3--:R-:W-:Y:S01]  /*16800*/  F2FP.SATFINITE.E4M3.F32.PACK_AB_MERGE_C R207, R43, R36, RZ ;  /* 0x000000242bcf723e */ /* 0x008fe200048070ff */
[----:B0-----:R-:W-:-:S01]  /*16810*/  FADD.FTZ R28, R32, R33 ;  /* 0x00000021201c7221 */ /* 0x001fc20000010000 */
[----:B------:R-:W-:Y:S01]  /*16820*/  F2FP.SATFINITE.E4M3.F32.PACK_AB_MERGE_C R210, R34, R69, RZ ;  /* 0x0000004522d2723e */ /* 0x000fe200048070ff */
[----:B----4-:R-:W-:-:S03]  /*16830*/  FADD.FTZ R15, R197, R42 ;  /* 0x0000002ac50f7221 */ /* 0x010fc60000010000 */
[----:B------:R-:W-:Y:S01]  /*16840*/  MUFU.EX2 R27, R27 ;  /* 0x0000001b001b7308 */ /* 0x000fe20000000800 */
[----:B------:R-:W0:Y:S01]  /*16850*/  @P0 LDC R34, c[0x0][0x450] ;  /* 0x00011400ff220b82 */ /* 0x000e220000000800 */
[----:B-----5:R-:W-:-:S06]  /*16860*/  F2FP.SATFINITE.E4M3.F32.PACK_AB_MERGE_C R207, R37, R32, R207 ;  /* 0x0000002025cf723e */ /* 0x020fcc00048070cf */
[----:B------:R-:W-:Y:S01]  /*16870*/  MUFU.EX2 R52, R52 ;  /* 0x0000003400347308 */ /* 0x000fe20000000800 */
[----:B------:R-:W-:-:S01]  /*16880*/  FADD.FTZ R37, R37, R28 ;  /* 0x0000001c25257221 */ /* 0x000fc20000010000 */
[----:B-1----:R-:W-:-:S06]  /*16890*/  FADD.FTZ R32, R14, R15 ;  /* 0x0000000f0e207221 */ /* 0x002fcc0000010000 */
[----:B------:R-:W1:Y:S08]  /*168a0*/  MUFU.EX2 R47, R47 ;  /* 0x0000002f002f7308 */ /* 0x000e700000000800 */
[----:B------:R-:W3:Y:S01]  /*168b0*/  MUFU.EX2 R67, R67 ;  /* 0x0000004300437308 */ /* 0x000ee20000000800 */
[----:B------:R-:W-:-:S07]  /*168c0*/  FADD.FTZ R36, R36, R37 ;  /* 0x0000002524247221 */ /* 0x000fce0000010000 */
[----:B------:R-:W4:Y:S01]  /*168d0*/  MUFU.EX2 R48, R48 ;  /* 0x0000003000307308 */ /* 0x000f220000000800 */
[----:B--2---:R-:W-:-:S07]  /*168e0*/  FADD.FTZ R15, R199, R32 ;  /* 0x00000020c70f7221 */ /* 0x004fce0000010000 */
[----:B------:R-:W2:Y:S01]  /*168f0*/  MUFU.EX2 R24, R173 ;  /* 0x000000ad00187308 */ /* 0x000ea20000000800 */
[----:B------:R-:W-:-:S01]  /*16900*/  FADD.FTZ R36, R43, R36 ;  /* 0x000000242b247221 */ /* 0x000fc20000010000 */
[C---:B------:R-:W-:Y:S01]  /*16910*/  F2FP.SATFINITE.E4M3.F32.PACK_AB_MERGE_C R199, R30.reuse, R199, RZ ;  /* 0x000000c71ec7723e */ /* 0x040fe200048070ff */
[----:B------:R-:W-:-:S05]  /*16920*/  FADD.FTZ R30, R30, R15 ;  /* 0x0000000f1e1e7221 */ /* 0x000fca0000010000 */
[----:B------:R-:W5:Y:S01]  /*16930*/  MUFU.EX2 R201, R201 ;  /* 0x000000c900c97308 */ /* 0x000f620000000800 */
[----:B------:R-:W-:Y:S01]  /*16940*/  F2FP.SATFINITE.E4M3.F32.PACK_AB_MERGE_C R218, R102, R97, RZ ;  /* 0x0000006166da723e */ /* 0x000fe200048070ff */
[----:B-1----:R-:W-:Y:S01]  /*16950*/  FADD.FTZ R21, R47, R36 ;  /* 0x000000242f157221 */ /* 0x002fe20000010000 */
[----:B------:R-:W-:-:S05]  /*16960*/  F2FP.SATFINITE.E4M3.F32.PACK_AB_MERGE_C R25, R52, R27, RZ ;  /* 0x0000001b3419723e */ /* 0x000fca00048070ff */
[----:B------:R-:W1:Y:S01]  /*16970*/  MUFU.EX2 R20, R71 ;  /* 0x0000004700147308 */ /* 0x000e620000000800 */
[----:B---3--:R-:W-:-:S01]  /*16980*/  FADD.FTZ R15, R67, R30 ;  /* 0x0000001e430f7221 */ /* 0x008fc20000010000 */
[----:B------:R-:W-:-:S06]  /*16990*/  F2FP.SATFINITE.E4M3.F32.PACK_AB_MERGE_C R218, R93, R88, R218 ;  /* 0x000000585dda723e */ /* 0x000fcc00048070da */
[----:B------:R-:W-:Y:S01]  /*169a0*/  MUFU.EX2 R35, R35 ;  /* 0x0000002300237308 */ /* 0x000fe20000000800 */
[----:B----4-:R-:W-:-:S07]  /*169b0*/  F2FP.SATFINITE.E4M3.F32.PACK_AB_MERGE_C R88, R48, R47, R25 ;  /* 0x0000002f3058723e */ /* 0x010fce0004807019 */
[----:B------:R-:W3:Y:S01]  /*169c0*/  MUFU.EX2 R12, R12 ;  /* 0x0000000c000c7308 */ /* 0x000ee20000000800 */
[----:B------:R-:W-:-:S01]  /*169d0*/  FADD.FTZ R48, R48, R21 ;  /* 0x0000001530307221 */ /* 0x000fc20000010000 */
[----:B------:R-:W-:Y:S01]  /*169e0*/  F2FP.SATFINITE.E4M3.F32.PACK_AB_MERGE_C R204, R65, R26, R169 ;  /* 0x0000001a41cc723e */ /* 0x000fe200048070a9 */
[----:B--2---:R-:W-:-:S05]  /*169f0*/  FADD.FTZ R26, R24, R15 ;  /* 0x0000000f181a7221 */ /* 0x004fca0000010000 */
[----:B------:R-:W2:Y:S01]  /*16a00*/  MUFU.EX2 R31, R31 ;  /* 0x0000001f001f7308 */ /* 0x000ea20000000800 */
[----:B------:R-:W-:-:S07]  /*16a10*/  @P0 IMAD.HI.U32 R21, R142, R29, RZ ;  /* 0x0000001d8e150227 */ /* 0x000fce00078e00ff */
[----:B------:R-:W4:Y:S01]  /*16a20*/  MUFU.EX2 R203, R203 ;  /* 0x000000cb00cb7308 */ /* 0x000f220000000800 */
[----:B------:R-:W-:Y:S02]  /*16a30*/  IMAD.MOV.U32 R25, RZ, RZ, R142 ;  /* 0x000000ffff197224 */ /* 0x000fe400078e008e */
[----:B-----5:R-:W-:Y:S01]  /*16a40*/  FADD.FTZ R15, R201, R26 ;  /* 0x0000001ac90f7221 */ /* 0x020fe20000010000 */
[----:B0-----:R-:W-:-:S04]  /*16a50*/  @P0 SHF.R.U32.HI R25, RZ, R34, R21 ;  /* 0x00000022ff190219 */ /* 0x001fc80000011615 */
[----:B------:R-:W0:Y:S01]  /*16a60*/  MUFU.EX2 R28, R175 ;  /* 0x000000af001c7308 */ /* 0x000e220000000800 */
[----:B------:R-:W-:Y:S02]  /*16a70*/  F2FP.SATFINITE.E4M3.F32.PACK_AB_MERGE_C R216, R117, R100, RZ ;  /* 0x0000006475d8723e */ /* 0x000fe400048070ff */
[C---:B-1----:R-:W-:Y:S01]  /*16a80*/  F2FP.SATFINITE.E4M3.F32.PACK_AB_MERGE_C R201, R20.reuse, R201, RZ ;  /* 0x000000c914c9723e */ /* 0x042fe200048070ff */
[----:B------:R-:W-:-:S01]  /*16a90*/  FADD.FTZ R20, R20, R15 ;  /* 0x0000000f14147221 */ /* 0x000fc20000010000 */
[----:B---3--:R-:W-:Y:S02]  /*16aa0*/  F2FP.SATFINITE.E4M3.F32.PACK_AB_MERGE_C R21, R12, R35, RZ ;  /* 0x000000230c15723e */ /* 0x008fe400048070ff */
[----:B------:R-:W-:Y:S01]  /*16ab0*/  IADD3 R15, R25, R138, -R140 ;  /* 0x0000008a190f7210 */ /* 0x000fe20007ffe88c */
[----:B------:R-:W-:Y:S01]  /*16ac0*/  MUFU.EX2 R205, R205 ;  /* 0x000000cd00cd7308 */ /* 0x000fe20000000800 */
[----:B------:R-:W-:Y:S01]  /*16ad0*/  F2FP.SATFINITE.E4M3.F32.PACK_AB_MERGE_C R206, R14, R197, R199 ;  /* 0x000000c50ece723e */ /* 0x000fe200048070c7 */
[----:B------:R-:W-:Y:S01]  /*16ae0*/  IMAD.MOV.U32 R14, RZ, RZ, RZ ;  /* 0x000000ffff0e7224 */ /* 0x000fe200078e00ff */
[----:B------:R-:W-:-:S02]  /*16af0*/  F2FP.SATFINITE.E4M3.F32.PACK_AB_MERGE_C R216, R89, R86, R216 ;  /* 0x0000005659d8723e */ /* 0x000fc400048070d8 */
[----:B--2---:R-:W-:-:S03]  /*16b00*/  F2FP.SATFINITE.E4M3.F32.PACK_AB_MERGE_C R89, R64, R31, R21 ;  /* 0x0000001f4059723e */ /* 0x004fc60004807015 */
[----:B------:R-:W1:Y:S01]  /*16b10*/  MUFU.EX2 R82, R82 ;  /* 0x0000005200527308 */ /* 0x000e620000000800 */
[----:B----4-:R-:W-:-:S01]  /*16b20*/  FADD.FTZ R21, R203, R20 ;  /* 0x00000014cb157221 */ /* 0x010fc20000010000 */
[----:B------:R-:W-:-:S04]  /*16b30*/  IMAD.HI R20, R15, -0x6db6db6d, R14 ;  /* 0x924924930f147827 */ /* 0x000fc800078e020e */
[----:B0-----:R-:W-:Y:S01]  /*16b40*/  FADD.FTZ R14, R28, R21 ;  /* 0x000000151c0e7221 */ /* 0x001fe20000010000 */
[----:B------:R-:W-:-:S04]  /*16b50*/  SHF.R.U32.HI R21, RZ, 0x1f, R20 ;  /* 0x0000001fff157819 */ /* 0x000fc80000011614 */
[----:B------:R-:W-:Y:S01]  /*16b60*/  LEA.HI.SX32 R21, R20, R21, 0x19 ;  /* 0x0000001514157211 */ /* 0x000fe200078fcaff */
[----:B------:R-:W-:Y:S01]  /*16b70*/  @!P2 VIADD R137, R137, 0x2e840 ;  /* 0x0002e8408989a836 */ /* 0x000fe20000000000 */
[----:B------:R-:W-:Y:S02]  /*16b80*/  F2FP.SATFINITE.E4M3.F32.PACK_AB_MERGE_C R212, R73, R90, R212 ;  /* 0x0000005a49d4723e */ /* 0x000fe400048070d4 */
[----:B------:R-:W-:Y:S02]  /*16b90*/  VIMNMX R90, R84, R21, !PT ;  /* 0x00000015545a7248 */ /* 0x000fe40007fe0100 */
[----:B-1----:R-:W-:Y:S01]  /*16ba0*/  F2FP.SATFINITE.E4M3.F32.PACK_AB_MERGE_C R15, R82, R205, RZ ;  /* 0x000000cd520f723e */ /* 0x002fe200048070ff */
[----:B------:R-:W-:-:S01]  /*16bb0*/  FADD.FTZ R27, R27, R48 ;  /* 0x000000301b1b7221 */ /* 0x000fc20000010000 */
[----:B------:R-:W-:Y:S01]  /*16bc0*/  @!P2 PRMT R137, RZ, 0x654, R137 ;  /* 0x00000654ff89a816 */ /* 0x000fe20000000089 */
[----:B------:R0:W-:Y:S01]  /*16bd0*/  STL [R1+0x3c], R90 ;  /* 0x00003c5a01007387 */ /* 0x0001e20000100800 */
[----:B------:R-:W-:Y:S01]  /*16be0*/  F2FP.SATFINITE.E4M3.F32.PACK_AB_MERGE_C R202, R28, R203, R15 ;  /* 0x000000cb1cca723e */ /* 0x000fe2000480700f */
[----:B------:R-:W-:-:S02]  /*16bf0*/  VIADD R15, R136, 0xfffffffe ;  /* 0xfffffffe880f7836 */ /* 0x000fc40000000000 */
[----:B------:R-:W-:-:S01]  /*16c00*/  FADD.FTZ R52, R52, R27 ;  /* 0x0000001b34347221 */ /* 0x000fc20000010000 */
[----:B------:R0:W-:Y:S02]  /*16c10*/  @!P2 SYNCS.ARRIVE.TRANS64.RED.A1T0 RZ, [R137+URZ], RZ ;  /* 0x000000ff89ffa9a7 */ /* 0x0001e4000810043f */
[----:B------:R-:W-:Y:S01]  /*16c20*/  ISETP.GE.AND P2, PT, R15, R90, PT ;  /* 0x0000005a0f00720c */ /* 0x000fe20003f46270 */
[----:B------:R-:W-:-:S04]  /*16c30*/  FADD.FTZ R25, R31, R52 ;  /* 0x000000341f197221 */ /* 0x000fc80000010000 */
[----:B------:R-:W-:Y:S01]  /*16c40*/  FADD.FTZ R64, R64, R25 ;  /* 0x0000001940407221 */ /* 0x000fe20000010000 */
[----:B------:R-:W-:Y:S01]  /*16c50*/  F2FP.SATFINITE.E4M3.F32.PACK_AB_MERGE_C R217, R95, R58, RZ ;  /* 0x0000003a5fd9723e */ /* 0x000fe200048070ff */
[----:B------:R-:W-:Y:S01]  /*16c60*/  FADD.FTZ R205, R205, R14 ;  /* 0x0000000ecdcd7221 */ /* 0x000fe20000010000 */
[----:B------:R-:W-:Y:S01]  /*16c70*/  F2FP.SATFINITE.E4M3.F32.PACK_AB_MERGE_C R226, R121, R92, RZ ;  /* 0x0000005c79e2723e */ /* 0x000fe200048070ff */
[----:B------:R-:W-:Y:S01]  /*16c80*/  FADD.FTZ R35, R35, R64 ;  /* 0x0000004023237221 */ /* 0x000fe20000010000 */
        /* <DEDUP_REMOVED lines=49> */
[----:B------:R-:W-:Y:S02]  /*16fa0*/  IMAD.MOV.U32 R205, RZ, RZ, R13 ;  /* 0x000000ffffcd7224 */ /* 0x000fe400078e000d */
[----:B------:R-:W-:Y:S02]  /*16fb0*/  IMAD.MOV.U32 R201, RZ, RZ, R88 ;  /* 0x000000ffffc97224 */ /* 0x000fe400078e0058 */
[----:B------:R-:W-:Y:S01]  /*16fc0*/  IMAD.MOV.U32 R203, RZ, RZ, R89 ;  /* 0x000000ffffcb7224 */ /* 0x000fe200078e0059 */
[----:B0-----:R-:W-:Y:S06]  /*16fd0*/  @!P2 BRA `(.L_x_8388) ;  /* 0x000000500088a947 */ /* 0x001fec0003800000 */
[----:B------:R-:W-:Y:S01]  /*16fe0*/  IMAD.MOV.U32 R21, RZ, RZ, R0 ;  /* 0x000000ffff157224 */ /* 0x000fe200078e0000 */
[----:B------:R-:W-:Y:S01]  /*16ff0*/  CS2R R86, SRZ ;  /* 0x0000000000567805 */ /* 0x000fe2000001ff00 */
        /* <DEDUP_REMOVED lines=33> */
.L_x_8399:
        /* <DEDUP_REMOVED lines=9> */
.L_x_8390:
        /* <DEDUP_REMOVED lines=8> */
.L_x_8391:
[----:B------:R-:W-:Y:S04]  /*17320*/  BSSY B0, `(.L_x_8389) ;  /* 0x0000004000007945 */ /* 0x000fe80003800000 */
[----:B-1----:R-:W-:Y:S05]  /*17330*/  @P3 BRA `(.L_x_8392) ;  /* 0x0000000000083947 */ /* 0x002fea0003800000 */
[----:B------:R-:W1:Y:S02]  /*17340*/  SYNCS.PHASECHK.TRANS64.TRYWAIT P3, [R3+URZ+0x2e830], R0 ;  /* 0x02e83000030075a7 */ /* 0x000e64000806017f */
[----:B-1----:R-:W-:Y:S05]  /*17350*/  @!P3 BRA `(.L_x_8393) ;  /* 0x0000016c0064b947 */ /* 0x002fea0003800000 */
.L_x_8392:
[----:B------:R-:W-:Y:S05]  /*17360*/  BSYNC B0 ;  /* 0x0000000000007941 */ /* 0x000fea0003800000 */
.L_x_8389:
        /* <DEDUP_REMOVED lines=29> */
[----:B------:R-:W-:Y:S01]  /*17540*/  STL [R1+0xe8], R20 ;  /* 0x0000e81401007387 */ /* 0x000fe20000100800 */
[----:B------:R-:W-:Y:S02]  /*17550*/  R2UR UR13, R91 ;  /* 0x000000005b0d72ca */ /* 0x000fe400000e0000 */
[----:B0-----:R-:W-:Y:S01]  /*17560*/  SHF.R.U32.HI R3, RZ, 0x7, R3 ;  /* 0x00000007ff037819 */ /* 0x001fe20000011603 */
[----:B------:R-:W-:Y:S01]  /*17570*/  STL [R1+0xe4], R19 ;  /* 0x0000e41301007387 */ /* 0x000fe20000100800 */
[----:B------:R-:W-:Y:S02]  /*17580*/  R2UR UR15, R95 ;  /* 0x000000005f0f72ca */ /* 0x000fe400000e0000 */
[----:B------:R-:W-:Y:S01]  /*17590*/  MOV R13, UR38 ;  /* 0x00000026000d7c02 */ /* 0x000fe20008000f00 */
        /* <DEDUP_REMOVED lines=8> */
[----:B0-----:R-:W-:Y:S01]  /*17620*/  MOV R18, UR43 ;  /* 0x0000002b00127c02 */ /* 0x001fe20008000f00 */
[----:B------:R-:W-:Y:S01]  /*17630*/  STL [R1+0xdc], R17 ;  /* 0x0000dc1101007387 */ /* 0x000fe20000100800 */
[----:B------:R-:W-:Y:S01]  /*17640*/  UMOV UR43, UR25 ;  /* 0x00000019002b7c82 */ /* 0x000fe20008000000 */
[----:B------:R-:W-:-:S02]  /*17650*/  R2UR UR25, R5 ;  /* 0x00000000051972ca */ /* 0x000fc400000e0000 */
[----:B------:R0:W-:Y:S01]  /*17660*/  STL [R1+0xd8], R16 ;  /* 0x0000d81001007387 */ /* 0x0001e20000100800 */
[----:B------:R-:W-:Y:S01]  /*17670*/  MOV R26, UR43 ;  /* 0x0000002b001a7c02 */ /* 0x000fe20008000f00 */
[----:B------:R-:W-:Y:S01]  /*17680*/  UMOV UR43, UR5 ;  /* 0x00000005002b7c82 */ /* 0x000fe20008000000 */
[----:B------:R-:W-:Y:S01]  /*17690*/  R2UR UR5, R5 ;  /* 0x00000000050572ca */ /* 0x000fe200000e0000 */
[----:B------:R-:W-:Y:S01]  /*176a0*/  STL [R1+0xd4], R15 ;  /* 0x0000d40f01007387 */ /* 0x000fe20000100800 */
[----:B------:R-:W-:Y:S02]  /*176b0*/  R2UR UR47, R91 ;  /* 0x000000005b2f72ca */ /* 0x000fe400000e0000 */
[----:B------:R-:W-:Y:S01]  /*176c0*/  R2UR UR51, R93 ;  /* 0x000000005d3372ca */ /* 0x000fe200000e0000 */
[----:B------:R3:W-:Y:S01]  /*176d0*/  STL [R1+0xd0], R14 ;  /* 0x0000d00e01007387 */ /* 0x0007e20000100800 */
[----:B------:R-:W-:Y:S01]  /*176e0*/  R2UR UR55, R91 ;  /* 0x000000005b3772ca */ /* 0x000fe200000e0000 */
[----:B------:R-:W-:Y:S01]  /*176f0*/  IMAD.MOV.U32 R93, RZ, RZ, 0x40000040 ;  /* 0x40000040ff5d7424 */ /* 0x000fe200078e00ff */
[----:B0-----:R-:W-:Y:S01]  /*17700*/  MOV R16, UR35 ;  /* 0x0000002300107c02 */ /* 0x001fe20008000f00 */
[----:B------:R-:W-:Y:S01]  /*17710*/  UMOV UR35, UR17 ;  /* 0x0000001100237c82 */ /* 0x000fe20008000000 */
[C---:B------:R-:W-:Y:S01]  /*17720*/  R2UR UR17, R5.reuse ;  /* 0x00000000051172ca */ /* 0x040fe200000e0000 */
[----:B------:R-:W-:Y:S01]  /*17730*/  WARPGROUP.ARRIVE ;  /* 0x00000000000079c5 */ /* 0x000fe20000000000 */
[----:B------:R-:W-:Y:S01]  /*17740*/  MOV R24, UR35 ;  /* 0x0000002300187c02 */ /* 0x000fe20008000f00 */
[----:B------:R-:W-:Y:S01]  /*17750*/  UMOV UR35, UR9 ;  /* 0x0000000900237c82 */ /* 0x000fe20008000000 */
[C---:B------:R-:W-:Y:S01]  /*17760*/  R2UR UR9, R5.reuse ;  /* 0x00000000050972ca */ /* 0x040fe200000e0000 */
[----:B------:R-:W-:Y:S01]  /*17770*/  STL [R1+0xcc], R12 ;  /* 0x0000cc0c01007387 */ /* 0x000fe20000100800 */
[----:B---3--:R-:W-:Y:S01]  /*17780*/  MOV R14, UR59 ;  /* 0x0000003b000e7c02 */ /* 0x008fe20008000f00 */
[----:B------:R-:W-:Y:S01]  /*17790*/  UMOV UR59, UR29 ;  /* 0x0000001d003b7c82 */ /* 0x000fe20008000000 */
[----:B------:R-:W-:Y:S01]  /*177a0*/  IMAD.MOV.U32 R91, RZ, RZ, 0x40000040 ;  /* 0x40000040ff5b7424 */ /* 0x000fe200078e00ff */
[----:B------:R-:W-:Y:S01]  /*177b0*/  MOV R22, UR59 ;  /* 0x0000003b00167c02 */ /* 0x000fe20008000f00 */
[----:B------:R-:W-:Y:S01]  /*177c0*/  UMOV UR59, UR13 ;  /* 0x0000000d003b7c82 */ /* 0x000fe20008000000 */
[----:B------:R-:W-:Y:S01]  /*177d0*/  R2UR UR13, R5 ;  /* 0x00000000050d72ca */ /* 0x000fe200000e0000 */
[----:B------:R0:W-:Y:S01]  /*177e0*/  STL [R1+0xc8], R2 ;  /* 0x0000c80201007387 */ /* 0x0001e20000100800 */
[----:B------:R-:W-:-:S02]  /*177f0*/  R2UR UR40, R4 ;  /* 0x00000000042872ca */ /* 0x000fc400000e0000 */
[----:B------:R-:W-:Y:S02]  /*17800*/  R2UR UR41, R5 ;  /* 0x00000000052972ca */ /* 0x000fe400000e0000 */
[C---:B------:R-:W-:Y:S02]  /*17810*/  R2UR UR32, R10.reuse ;  /* 0x000000000a2072ca */ /* 0x040fe400000e0000 */
[----:B------:R-:W-:Y:S02]  /*17820*/  R2UR UR33, R11 ;  /* 0x000000000b2172ca */ /* 0x000fe400000e0000 */
[----:B------:R-:W-:Y:S02]  /*17830*/  R2UR UR56, R10 ;  /* 0x000000000a3872ca */ /* 0x000fe400000e0000 */
[----:B0-----:R-:W-:Y:S01]  /*17840*/  MOV R2, UR39 ;  /* 0x0000002700027c02 */ /* 0x001fe20008000f00 */
[----:B------:R-:W-:Y:S01]  /*17850*/  UMOV UR39, UR31 ;  /* 0x0000001f00277c82 */ /* 0x000fe20008000000 */
[----:B------:R-:W-:-:S02]  /*17860*/  R2UR UR31, R89 ;  /* 0x00000000591f72ca */ /* 0x000fc400000e0000 */
[----:B------:R-:W-:Y:S01]  /*17870*/  MOV R20, UR39 ;  /* 0x0000002700147c02 */ /* 0x000fe20008000f00 */
[----:B------:R-:W-:Y:S01]  /*17880*/  UMOV UR39, UR21 ;  /* 0x0000001500277c82 */ /* 0x000fe20008000000 */
[----:B------:R-:W-:Y:S02]  /*17890*/  R2UR UR21, R5 ;  /* 0x00000000051572ca */ /* 0x000fe400000e0000 */
[----:B------:R-:W-:Y:S02]  /*178a0*/  R2UR UR57, R11 ;  /* 0x000000000b3972ca */ /* 0x000fe400000e0000 */
[----:B------:R-:W-:Y:S01]  /*178b0*/  MOV R3, UR37 ;  /* 0x0000002500037c02 */ /* 0x000fe20008000f00 */
[----:B--2---:R-:W-:Y:S01]  /*178c0*/  IMAD R88, R233, 0x700, R0 ;  /* 0x00000700e9587824 */ /* 0x004fe200078e0200 */
[----:B------:R-:W-:-:S03]  /*178d0*/  MOV R0, UR36 ;  /* 0x0000002400007c02 */ /* 0x000fc60008000f00 */
        /* <DEDUP_REMOVED lines=28> */
[----:B------:R-:W-:-:S03]  /*17aa0*/  VIADD R90, R88, 0x204 ;  /* 0x00000204585a7836 */ /* 0x000fc60000000000 */
[----:B------:R-:W-:Y:S01]  /*17ab0*/  R2UR UR28, R92 ;  /* 0x000000005c1c72ca */ /* 0x000fe200000e0000 */
[----:B------:R-:W-:Y:S01]  /*17ac0*/  VIADD R92, R88, 0x104 ;  /* 0x00000104585c7836 */ /* 0x000fe20000000000 */
[----:B------:R-:W-:Y:S01]  /*17ad0*/  R2UR UR34, R90 ;  /* 0x000000005a2272ca */ /* 0x000fe200000e0000 */
[----:B------:R-:W-:Y:S02]  /*17ae0*/  VIADD R90, R88, 0x404 ;  /* 0x00000404585a7836 */ /* 0x000fe40000000000 */
[----:B------:R-:W-:Y:S02]  /*17af0*/  MOV R235, UR38 ;  /* 0x0000002600eb7c02 */ /* 0x000fe40008000f00 */
[----:B------:R-:W-:Y:S01]  /*17b00*/  R2UR UR58, R92 ;  /* 0x000000005c3a72ca */ /* 0x000fe200000e0000 */
[----:B------:R-:W-:Y:S01]  /*17b10*/  VIADD R92, R88, 0x304 ;  /* 0x00000304585c7836 */ /* 0x000fe20000000000 */
[----:B------:R-:W-:Y:S01]  /*17b20*/  UMOV UR38, UR30 ;  /* 0x0000001e00267c82 */ /* 0x000fe20008000000 */
[----:B------:R-:W-:Y:S01]  /*17b30*/  R2UR UR46, R90 ;  /* 0x000000005a2e72ca */ /* 0x000fe200000e0000 */
[----:B------:R-:W-:Y:S01]  /*17b40*/  VIADD R90, R88, 0x604 ;  /* 0x00000604585a7836 */ /* 0x000fe20000000000 */
        /* <DEDUP_REMOVED lines=10> */
[----:B------:R-:W-:Y:S01]  /*17bf0*/  MOV R12, UR58 ;  /* 0x0000003a000c7c02 */ /* 0x000fe20008000f00 */
[----:B------:R-:W-:Y:S01]  /*17c00*/  UMOV UR58, UR28 ;  /* 0x0000001c003a7c82 */ /* 0x000fe20008000000 */
[C---:B------:R-:W-:Y:S02]  /*17c10*/  R2UR UR20, R4.reuse ;  /* 0x00000000041472ca */ /* 0x040fe400000e0000 */
[----:B------:R-:W-:Y:S01]  /*17c20*/  MOV R17, UR42 ;  /* 0x0000002a00117c02 */ /* 0x000fe20008000f00 */
[----:B------:R-:W-:Y:S01]  /*17c30*/  UMOV UR42, UR24 ;  /* 0x00000018002a7c82 */ /* 0x000fe20008000000 */
[----:B------:R-:W-:Y:S01]  /*17c40*/  MOV R21, UR58 ;  /* 0x0000003a00157c02 */ /* 0x000fe20008000f00 */
[----:B------:R-:W-:Y:S01]  /*17c50*/  QGMMA.64x32x32.F32.E4M3.E4M3 R184, gdesc[UR16], RZ, !UPT, gsb0 ;  /* 0x0060000010b879f3 */ /* 0x000fe2000c0008ff */
[----:B------:R-:W-:Y:S01]  /*17c60*/  MOV R25, UR42 ;  /* 0x0000002a00197c02 */ /* 0x000fe20008000f00 */
[----:B------:R-:W-:Y:S01]  /*17c70*/  UMOV UR42, UR4 ;  /* 0x00000004002a7c82 */ /* 0x000fe20008000000 */
[C---:B------:R-:W-:Y:S01]  /*17c80*/  R2UR UR4, R4.reuse ;  /* 0x00000000040472ca */ /* 0x040fe200000e0000 */
[----:B------:R-:W-:Y:S01]  /*17c90*/  UMOV UR58, UR12 ;  /* 0x0000000c003a7c82 */ /* 0x000fe20008000000 */
[----:B------:R-:W-:-:S02]  /*17ca0*/  R2UR UR12, R4 ;  /* 0x00000000040c72ca */ /* 0x000fc400000e0000 */
[----:B------:R-:W-:Y:S02]  /*17cb0*/  R2UR UR24, R4 ;  /* 0x00000000041872ca */ /* 0x000fe400000e0000 */
[----:B------:R-:W-:Y:S01]  /*17cc0*/  R2UR UR50, R92 ;  /* 0x000000005c3272ca */ /* 0x000fe200000e0000 */
[----:B------:R-:W-:Y:S01]  /*17cd0*/  VIADD R92, R88, 0x6 ;  /* 0x00000006585c7836 */ /* 0x000fe20000000000 */
[----:B------:R-:W-:Y:S01]  /*17ce0*/  R2UR UR54, R90 ;  /* 0x000000005a3672ca */ /* 0x000fe200000e0000 */
[----:B------:R-:W-:Y:S01]  /*17cf0*/  VIADD R90, R88, 0x106 ;  /* 0x00000106585a7836 */ /* 0x000fe20000000000 */
        /* <DEDUP_REMOVED lines=24> */
[----:B------:R-:W-:Y:S02]  /*17e80*/  IMAD.MOV.U32 R93, RZ, RZ, 0x40000040 ;  /* 0x40000040ff5d7424 */ /* 0x000fe400078e00ff */
[----:B------:R-:W-:-:S05]  /*17e90*/  VIADD R88, R88, 0x606 ;  /* 0x0000060658587836 */ /* 0x000fca0000000000 */
[----:B------:R-:W-:Y:S01]  /*17ea0*/  R2UR UR30, R88 ;  /* 0x00000000581e72ca */ /* 0x000fe200000e0000 */
        /* <DEDUP_REMOVED lines=150> */
[----:B0-----:R-:W-:-:S12]  /*18810*/  @P2 BRA `(.L_x_8394) ;  /* 0x0000000000282947 */ /* 0x001fd80003800000 */
[----:B------:R-:W-:Y:S05]  /*18820*/  @!P1 BRA `(.L_x_8395) ;  /* 0x0000000000049947 */ /* 0x000fea0003800000 */
[----:B------:R-:W-:Y:S01]  /*18830*/  BPT.TRAP 0x1 ;  /* 0x000000040000795c */ /* 0x000fe20000300000 */
.L_x_8395:
[----:B-----5:R-:W-:Y:S01]  /*18840*/  SHF.L.U32 R0, R12, 0x1f, RZ ;  /* 0x0000001f0c007819 */ /* 0x020fe200000006ff */
[----:B------:R-:W-:-:S04]  /*18850*/  IMAD R3, R231, 0x8, R16 ;  /* 0x00000008e7037824 */ /* 0x000fc800078e0210 */
[----:B------:R0:W1:Y:S01]  /*18860*/  SYNCS.PHASECHK.TRANS64.TRYWAIT P2, [R3+URZ+0x2e850], R0 ;  /* 0x02e85000030075a7 */ /* 0x000062000804017f */
[----:B------:R-:W-:Y:S05]  /*18870*/  @!P1 BRA `(.L_x_8396) ;  /* 0x0000000000049947 */ /* 0x000fea0003800000 */
[----:B------:R-:W-:Y:S01]  /*18880*/  BPT.TRAP 0x1 ;  /* 0x000000040000795c */ /* 0x000fe20000300000 */
.L_x_8396:
[----:B-1----:R-:W-:Y:S05]  /*18890*/  @P2 BRA `(.L_x_8394) ;  /* 0x0000000000082947 */ /* 0x002fea0003800000 */
[----:B------:R-:W1:Y:S02]  /*188a0*/  SYNCS.PHASECHK.TRANS64.TRYWAIT P2, [R3+URZ+0x2e850], R0 ;  /* 0x02e85000030075a7 */ /* 0x000e64000804017f */
[----:B-1----:R-:W-:Y:S05]  /*188b0*/  @!P2 BRA `(.L_x_8397) ;  /* 0x000001580020a947 */ /* 0x002fea0003800000 */
.L_x_8394:
[----:B01---5:R-:W-:Y:S01]  /*188c0*/  VIADD R0, R16, 0x400 ;  /* 0x0000040010007836 */ /* 0x023fe20000000000 */
[----:B------:R-:W-:Y:S05]  /*188d0*/  WARPSYNC.ALL ;  /* 0x0000000000007948 */ /* 0x000fea0003800000 */
[----:B------:R-:W-:Y:S01]  /*188e0*/  SHF.R.U32.HI R0, RZ, 0x4, R0 ;  /* 0x00000004ff007819 */ /* 0x000fe20000011600 */
[----:B------:R-:W-:Y:S01]  /*188f0*/  IMAD.MOV.U32 R13, RZ, RZ, -0x3ffffff0 ;  /* 0xc0000010ff0d7424 */ /* 0x000fe200078e00ff */
[----:B------:R-:W2:Y:S01]  /*18900*/  LDL R235, [R1+0x5c] ;  /* 0x00005c0001eb7983 */ /* 0x000ea20000100800 */
[----:B------:R-:W0:Y:S01]  /*18910*/  @P0 LDC R3, c[0x0][0x450] ;  /* 0x00011400ff030b82 */ /* 0x000e220000000800 */
[----:B------:R-:W-:-:S02]  /*18920*/  LOP3.LUT R0, R0, 0x3fff, RZ, 0xc0, !PT ;  /* 0x00003fff00007812 */ /* 0x000fc400078ec0ff */
[----:B------:R-:W2:Y:S02]  /*18930*/  LDL R234, [R1+0x40] ;  /* 0x0000400001ea7983 */ /* 0x000ea40000100800 */
[----:B------:R-:W-:-:S05]  /*18940*/  LOP3.LUT R0, R0, 0x10000, RZ, 0xfc, !PT ;  /* 0x0001000000007812 */ /* 0x000fca00078efcff */
[----:B------:R-:W-:Y:S01]  /*18950*/  IMAD R12, R231, 0x700, R0 ;  /* 0x00000700e70c7824 */ /* 0x000fe200078e0200 */
[----:B------:R-:W-:Y:S01]  /*18960*/  R2UR UR7, R13 ;  /* 0x000000000d0772ca */ /* 0x000fe200000e0000 */
[----:B------:R-:W-:Y:S01]  /*18970*/  WARPGROUP.ARRIVE ;  /* 0x00000000000079c5 */ /* 0x000fe20000000000 */
[----:B------:R-:W3:Y:S01]  /*18980*/  LDL R0, [R1+0x7c] ;  /* 0x00007c0001007983 */ /* 0x000ee20000100800 */
[----:B------:R-:W1:Y:S01]  /*18990*/  @P0 LDC R13, c[0x0][0x44c] ;  /* 0x00011300ff0d0b82 */ /* 0x000e620000000800 */
[----:B------:R-:W-:-:S13]  /*189a0*/  R2UR UR6, R12 ;  /* 0x000000000c0672ca */ /* 0x000fda00000e0000 */
[----:B------:R-:W-:Y:S03]  /*189b0*/  QGMMA.64x128x32.F32.E4M3.E4M3 R24, R224, gdesc[UR4], R24, gsb0 ;  /* 0x01e00004e0187df3 */ /* 0x000fe60008000818 */
[----:B------:R-:W-:Y:S02]  /*189c0*/  WARPGROUP.DEPBAR.LE gsb0, 0x0 ;  /* 0x00008000000079c5 */ /* 0x000fe40000010000 */
[----:B------:R-:W-:Y:S01]  /*189d0*/  VIADD R224, R12, 0x100 ;  /* 0x000001000ce07836 */ /* 0x000fe20000000000 */
[----:B------:R-:W3:Y:S01]  /*189e0*/  LDL R226, [R1+0x50] ;  /* 0x0000500001e27983 */ /* 0x000ee20000100800 */
[----:B------:R-:W-:-:S03]  /*189f0*/  IMAD.MOV.U32 R225, RZ, RZ, -0x3ffffff0 ;  /* 0xc0000010ffe17424 */ /* 0x000fc600078e00ff */
[----:B------:R-:W-:Y:S01]  /*18a00*/  R2UR UR6, R224 ;  /* 0x00000000e00672ca */ /* 0x000fe200000e0000 */
[----:B------:R-:W4:Y:S01]  /*18a10*/  LDL R227, [R1+0x4c] ;  /* 0x00004c0001e37983 */ /* 0x000f220000100800 */
[----:B------:R-:W-:Y:S01]  /*18a20*/  R2UR UR7, R225 ;  /* 0x00000000e10772ca */ /* 0x000fe200000e0000 */
[----:B------:R-:W-:-:S12]  /*18a30*/  WARPGROUP.ARRIVE ;  /* 0x00000000000079c5 */ /* 0x000fd80000000000 */
[----:B------:R-:W-:Y:S03]  /*18a40*/  QGMMA.64x128x32.F32.E4M3.E4M3 R24, R220, gdesc[UR4], R24, gsb0 ;  /* 0x01e00004dc187df3 */ /* 0x000fe60008000818 */
[----:B------:R-:W-:Y:S02]  /*18a50*/  WARPGROUP.DEPBAR.LE gsb0, 0x0 ;  /* 0x00008000000079c5 */ /* 0x000fe40000010000 */
[----:B------:R-:W-:Y:S01]  /*18a60*/  VIADD R220, R12, 0x200 ;  /* 0x000002000cdc7836 */ /* 0x000fe20000000000 */
[----:B------:R-:W-:Y:S01]  /*18a70*/  WARPGROUP.ARRIVE ;  /* 0x00000000000079c5 */ /* 0x000fe20000000000 */
[----:B------:R-:W-:-:S03]  /*18a80*/  IMAD.MOV.U32 R221, RZ, RZ, -0x3ffffff0 ;  /* 0xc0000010ffdd7424 */ /* 0x000fc600078e00ff */
[----:B------:R-:W-:Y:S02]  /*18a90*/  R2UR UR6, R220 ;  /* 0x00000000dc0672ca */ /* 0x000fe400000e0000 */
[----:B------:R-:W-:-:S13]  /*18aa0*/  R2UR UR7, R221 ;  /* 0x00000000dd0772ca */ /* 0x000fda00000e0000 */
[----:B------:R-:W-:Y:S01]  /*18ab0*/  QGMMA.64x128x32.F32.E4M3.E4M3 R24, R216, gdesc[UR4], R24, gsb0 ;  /* 0x01e00004d8187df3 */ /* 0x000fe20008000818 */
[----:B---3--:R-:W-:-:S04]  /*18ac0*/  IMAD.IADD R0, R0, 0x1, R226 ;  /* 0x0000000100007824 */ /* 0x008fc800078e02e2 */
[----:B-1----:R-:W-:-:S05]  /*18ad0*/  @P0 IMAD.HI.U32 R13, R0, R13, RZ ;  /* 0x0000000d000d0227 */ /* 0x002fca00078e00ff */
[----:B0-----:R-:W-:Y:S01]  /*18ae0*/  @P0 SHF.R.U32.HI R0, RZ, R3, R13 ;  /* 0x00000003ff000219 */ /* 0x001fe2000001160d */
[----:B------:R-:W-:-:S04]  /*18af0*/  IMAD R13, R15, -0xe0, RZ ;  /* 0xffffff200f0d7824 */ /* 0x000fc800078e02ff */
[----:B------:R-:W0:Y:S01]  /*18b00*/  SHFL.IDX PT, R3, R0, RZ, 0x1c1f ;  /* 0x001c1fff00037589 */ /* 0x000e2200000e0000 */
[----:B----4-:R-:W-:-:S03]  /*18b10*/  IADD3 R13, -R227, 0x1, R13 ;  /* 0x00000001e30d7810 */ /* 0x010fc60007ffe10d */
[----:B------:R-:W1:Y:S01]  /*18b20*/  SHFL.IDX PT, R0, R0, 0x1, 0x1c1f ;  /* 0x003c1f0000007f89 */ /* 0x000e6200000e0000 */
[----:B--2---:R-:W-:Y:S02]  /*18b30*/  IADD3 R13, -R234, R13, R235 ;  /* 0x0000000dea0d7210 */ /* 0x004fe40007ffe1eb */
[----:B------:R-:W2:Y:S01]  /*18b40*/  S2R R234, SR_TID.X ;  /* 0x0000000000ea7919 */ /* 0x000ea20000002100 */
[----:B------:R-:W-:Y:S02]  /*18b50*/  WARPGROUP.DEPBAR.LE gsb0, 0x0 ;  /* 0x00008000000079c5 */ /* 0x000fe40000010000 */
[----:B------:R-:W-:Y:S01]  /*18b60*/  VIADD R216, R12, 0x300 ;  /* 0x000003000cd87836 */ /* 0x000fe20000000000 */
[----:B------:R-:W-:Y:S01]  /*18b70*/  WARPGROUP.ARRIVE ;  /* 0x00000000000079c5 */ /* 0x000fe20000000000 */
[----:B------:R-:W-:-:S03]  /*18b80*/  IMAD.MOV.U32 R217, RZ, RZ, -0x3ffffff0 ;  /* 0xc0000010ffd97424 */ /* 0x000fc600078e00ff */
[----:B------:R-:W-:Y:S02]  /*18b90*/  R2UR UR6, R216 ;  /* 0x00000000d80672ca */ /* 0x000fe400000e0000 */
[----:B------:R-:W-:Y:S01]  /*18ba0*/  R2UR UR7, R217 ;  /* 0x00000000d90772ca */ /* 0x000fe200000e0000 */
[C---:B0-----:R-:W-:Y:S02]  /*18bb0*/  IMAD.IADD R3, R13.reuse, 0x1, R3 ;  /* 0x000000010d037824 */ /* 0x041fe400078e0203 */
[----:B-1----:R-:W-:-:S03]  /*18bc0*/  IMAD.IADD R0, R13, 0x1, R0 ;  /* 0x000000010d007824 */ /* 0x002fc600078e0200 */
[C---:B------:R-:W-:Y:S02]  /*18bd0*/  ISETP.GT.AND P2, PT, R3.reuse, RZ, PT ;  /* 0x000000ff0300720c */ /* 0x040fe40003f44270 */
[----:B------:R-:W-:-:S05]  /*18be0*/  ISETP.GT.AND P3, PT, R3, 0x1, PT ;  /* 0x000000010300780c */ /* 0x000fca0003f64270 */
[----:B------:R-:W-:Y:S01]  /*18bf0*/  QGMMA.64x128x32.F32.E4M3.E4M3 R24, R212, gdesc[UR4], R24, gsb0 ;  /* 0x01e00004d4187df3 */ /* 0x000fe20008000818 */
[----:B------:R-:W-:Y:S02]  /*18c00*/  FSEL R184, R184, -INF , P2 ;  /* 0xff800000b8b87808 */ /* 0x000fe40001000000 */
[----:B------:R-:W-:Y:S02]  /*18c10*/  ISETP.GT.AND P2, PT, R3, 0x8, PT ;  /* 0x000000080300780c */ /* 0x000fe40003f44270 */
        /* <DEDUP_REMOVED lines=68> */
[----:B------:R-:W-:Y:S01]  /*19060*/  FSEL R125, R125, -INF , P3 ;  /* 0xff8000007d7d7808 */ /* 0x000fe20001800000 */
[----:B------:R-:W-:Y:S02]  /*19070*/  WARPGROUP.DEPBAR.LE gsb0, 0x0 ;  /* 0x00008000000079c5 */ /* 0x000fe40000010000 */
[----:B------:R-:W-:Y:S01]  /*19080*/  VIADD R212, R12, 0x400 ;  /* 0x000004000cd47836 */ /* 0x000fe20000000000 */
[----:B------:R-:W-:Y:S01]  /*19090*/  WARPGROUP.ARRIVE ;  /* 0x00000000000079c5 */ /* 0x000fe20000000000 */
[----:B------:R-:W-:Y:S01]  /*190a0*/  IMAD.MOV.U32 R213, RZ, RZ, -0x3ffffff0 ;  /* 0xc0000010ffd57424 */ /* 0x000fe200078e00ff */
[----:B------:R-:W-:-:S02]  /*190b0*/  ISETP.GT.AND P3, PT, R3, 0x91, PT ;  /* 0x000000910300780c */ /* 0x000fc40003f64270 */
[----:B------:R-:W-:Y:S02]  /*190c0*/  R2UR UR6, R212 ;  /* 0x00000000d40672ca */ /* 0x000fe400000e0000 */
[----:B------:R-:W-:Y:S02]  /*190d0*/  R2UR UR7, R213 ;  /* 0x00000000d50772ca */ /* 0x000fe400000e0000 */
[----:B------:R-:W-:Y:S02]  /*190e0*/  FSEL R128, R128, -INF , P2 ;  /* 0xff80000080807808 */ /* 0x000fe40001000000 */
[----:B------:R-:W-:Y:S02]  /*190f0*/  ISETP.GT.AND P2, PT, R3, 0x98, PT ;  /* 0x000000980300780c */ /* 0x000fe40003f44270 */
[----:B------:R-:W-:Y:S02]  /*19100*/  FSEL R129, R129, -INF , P3 ;  /* 0xff80000081817808 */ /* 0x000fe40001800000 */
[----:B------:R-:W-:-:S02]  /*19110*/  ISETP.GT.AND P3, PT, R3, 0x99, PT ;  /* 0x000000990300780c */ /* 0x000fc40003f64270 */
[----:B------:R-:W-:Y:S02]  /*19120*/  FSEL R132, R132, -INF , P2 ;  /* 0xff80000084847808 */ /* 0x000fe40001000000 */
[----:B------:R-:W-:Y:S01]  /*19130*/  ISETP.GT.AND P2, PT, R3, 0xa0, PT ;  /* 0x000000a00300780c */ /* 0x000fe20003f44270 */
[----:B------:R-:W-:Y:S01]  /*19140*/  QGMMA.64x128x32.F32.E4M3.E4M3 R24, R208, gdesc[UR4], R24, gsb0 ;  /* 0x01e00004d0187df3 */ /* 0x000fe20008000818 */
        /* <DEDUP_REMOVED lines=18> */
[C---:B------:R-:W-:Y:S02]  /*19270*/  ISETP.GT.AND P5, PT, R3.reuse, 0xc8, PT ;  /* 0x000000c80300780c */ /* 0x040fe40003fa4270 */
[----:B------:R-:W-:Y:S02]  /*19280*/  ISETP.GT.AND P4, PT, R3, 0xc9, PT ;  /* 0x000000c90300780c */ /* 0x000fe40003f84270 */
[----:B------:R-:W-:Y:S02]  /*19290*/  FSEL R92, R92, -INF , P5 ;  /* 0xff8000005c5c7808 */ /* 0x000fe40002800000 */
[----:B------:R-:W-:-:S02]  /*192a0*/  FSEL R93, R93, -INF , P4 ;  /* 0xff8000005d5d7808 */ /* 0x000fc40002000000 */
[C---:B------:R-:W-:Y:S02]  /*192b0*/  ISETP.GT.AND P5, PT, R3.reuse, 0xd8, PT ;  /* 0x000000d80300780c */ /* 0x040fe40003fa4270 */
[----:B------:R-:W-:Y:S02]  /*192c0*/  ISETP.GT.AND P4, PT, R3, 0xd9, PT ;  /* 0x000000d90300780c */ /* 0x000fe40003f84270 */
[----:B------:R-:W-:Y:S02]  /*192d0*/  FSEL R100, R100, -INF , P5 ;  /* 0xff80000064647808 */ /* 0x000fe40002800000 */
        /* <DEDUP_REMOVED lines=32> */
[----:B------:R-:W-:Y:S01]  /*194e0*/  FMNMX.FTZ R208, R184, R20, !PT ;  /* 0x00000014b8d07209 */ /* 0x000fe20007810000 */
[----:B------:R-:W-:Y:S01]  /*194f0*/  WARPGROUP.ARRIVE ;  /* 0x00000000000079c5 */ /* 0x000fe20000000000 */
        /* <DEDUP_REMOVED lines=34> */
[----:B--2---:R-:W-:Y:S02]  /*19720*/  LOP3.LUT R211, R234, 0x7f, RZ, 0xc0, !PT ;  /* 0x0000007fead37812 */ /* 0x004fe400078ec0ff */
        /* <DEDUP_REMOVED lines=30> */
[----:B------:R-:W-:Y:S02]  /*19910*/  FSEL R208, R88, -INF , P2 ;  /* 0xff80000058d07808 */ /* 0x000fe40001000000 */
[----:B------:R-:W-:Y:S02]  /*19920*/  FMNMX.FTZ R88, R117, R209, !PT ;  /* 0x000000d175587209 */ /* 0x000fe40007810000 */
[----:B------:R-:W-:Y:S01]  /*19930*/  FSEL R209, R89, -INF , P3 ;  /* 0xff80000059d17808 */ /* 0x000fe20001800000 */
[----:B------:R-:W-:Y:S01]  /*19940*/  IMAD.MOV.U32 R89, RZ, RZ, -0x3ffffff0 ;  /* 0xc0000010ff597424 */ /* 0x000fe200078e00ff */
[----:B------:R-:W-:Y:S02]  /*19950*/  FMNMX.FTZ R88, R208, R88, !PT ;  /* 0x00000058d0587209 */ /* 0x000fe40007810000 */
[----:B------:R-:W-:-:S02]  /*19960*/  ISETP.GT.AND P2, PT, R3, 0xd0, PT ;  /* 0x000000d00300780c */ /* 0x000fc40003f44270 */
[----:B------:R-:W-:Y:S02]  /*19970*/  FMNMX.FTZ R88, R209, R88, !PT ;  /* 0x00000058d1587209 */ /* 0x000fe40007810000 */
[----:B------:R-:W-:Y:S02]  /*19980*/  ISETP.GT.AND P3, PT, R3, 0xd1, PT ;  /* 0x000000d10300780c */ /* 0x000fe40003f64270 */
[----:B------:R-:W-:Y:S02]  /*19990*/  FMNMX.FTZ R88, R92, R88, !PT ;  /* 0x000000585c587209 */ /* 0x000fe40007810000 */
[----:B------:R-:W-:Y:S02]  /*199a0*/  FSEL R96, R96, -INF , P2 ;  /* 0xff80000060607808 */ /* 0x000fe40001000000 */
[----:B------:R-:W-:Y:S02]  /*199b0*/  FMNMX.FTZ R88, R93, R88, !PT ;  /* 0x000000585d587209 */ /* 0x000fe40007810000 */
[----:B------:R-:W-:-:S02]  /*199c0*/  FSEL R97, R97, -INF , P3 ;  /* 0xff80000061617808 */ /* 0x000fc40001800000 */
[----:B------:R-:W-:Y:S02]  /*199d0*/  FMNMX.FTZ R88, R96, R88, !PT ;  /* 0x0000005860587209 */ /* 0x000fe40007810000 */
[----:B------:R-:W-:Y:S02]  /*199e0*/  R2UR UR7, R89 ;  /* 0x00000000590772ca */ /* 0x000fe400000e0000 */
[----:B------:R-:W-:Y:S02]  /*199f0*/  FMNMX.FTZ R88, R97, R88, !PT ;  /* 0x0000005861587209 */ /* 0x000fe40007810000 */
[----:B------:R-:W-:Y:S02]  /*19a00*/  ISETP.GT.AND P3, PT, R0, RZ, PT ;  /* 0x000000ff0000720c */ /* 0x000fe40003f64270 */
[----:B------:R-:W-:Y:S02]  /*19a10*/  FMNMX.FTZ R3, R100, R88, !PT ;  /* 0x0000005864037209 */ /* 0x000fe40007810000 */
[----:B------:R-:W-:-:S02]  /*19a20*/  FSEL R186, R186, -INF , P3 ;  /* 0xff800000baba7808 */ /* 0x000fc40001800000 */
[----:B------:R-:W-:Y:S02]  /*19a30*/  FMNMX.FTZ R3, R101, R3, !PT ;  /* 0x0000000365037209 */ /* 0x000fe40007810000 */
[----:B------:R-:W-:-:S03]  /*19a40*/  ISETP.GT.AND P3, PT, R0, 0x8, PT ;  /* 0x000000080000780c */ /* 0x000fc60003f64270 */
[----:B------:R-:W1:Y:S01]  /*19a50*/  SHFL.BFLY PT, R88, R3, 0x2, 0x1f ;  /* 0x0c401f0003587f89 */ /* 0x000e6200000e0000 */
        /* <DEDUP_REMOVED lines=8> */
[----:B-1----:R-:W-:Y:S01]  /*19ae0*/  FMNMX.FTZ R3, R3, R88, !PT ;  /* 0x0000005803037209 */ /* 0x002fe20007810000 */
[----:B------:R-:W-:Y:S01]  /*19af0*/  VIADD R88, R12, 0x500 ;  /* 0x000005000c587836 */ /* 0x000fe20000000000 */
[----:B------:R-:W-:Y:S02]  /*19b00*/  FSEL R174, R174, -INF , P3 ;  /* 0xff800000aeae7808 */ /* 0x000fe40001800000 */
[----:B------:R-:W-:Y:S01]  /*19b10*/  ISETP.GT.AND P3, PT, R0, 0x30, PT ;  /* 0x000000300000780c */ /* 0x000fe20003f64270 */
[----:B------:R-:W1:Y:S01]  /*19b20*/  SHFL.BFLY PT, R210, R3, 0x1, 0x1f ;  /* 0x0c201f0003d27f89 */ /* 0x000e6200000e0000 */
[----:B------:R-:W-:-:S02]  /*19b30*/  R2UR UR6, R88 ;  /* 0x00000000580672ca */ /* 0x000fc400000e0000 */
[----:B------:R-:W-:Y:S02]  /*19b40*/  FSEL R178, R178, -INF , P3 ;  /* 0xff800000b2b27808 */ /* 0x000fe40001800000 */
[----:B------:R-:W-:-:S04]  /*19b50*/  ISETP.GT.AND P3, PT, R0, 0x38, PT ;  /* 0x000000380000780c */ /* 0x000fc80003f64270 */
[----:B------:R-:W-:Y:S02]  /*19b60*/  FSEL R182, R182, -INF , P3 ;  /* 0xff800000b6b67808 */ /* 0x000fe40001800000 */
[----:B------:R-:W-:-:S03]  /*19b70*/  ISETP.GT.AND P3, PT, R0, 0x40, PT ;  /* 0x000000400000780c */ /* 0x000fc60003f64270 */
[----:B------:R-:W-:Y:S01]  /*19b80*/  QGMMA.64x128x32.F32.E4M3.E4M3 R24, R204, gdesc[UR4], R24, gsb0 ;  /* 0x01e00004cc187df3 */ /* 0x000fe20008000818 */
[----:B------:R-:W-:Y:S02]  /*19b90*/  FSEL R154, R154, -INF , P3 ;  /* 0xff8000009a9a7808 */ /* 0x000fe40001800000 */
[----:B------:R-:W-:-:S04]  /*19ba0*/  ISETP.GT.AND P3, PT, R0, 0x48, PT ;  /* 0x000000480000780c */ /* 0x000fc80003f64270 */
[----:B------:R-:W-:Y:S02]  /*19bb0*/  FSEL R158, R158, -INF , P3 ;  /* 0xff8000009e9e7808 */ /* 0x000fe40001800000 */
[----:B------:R-:W-:Y:S02]  /*19bc0*/  ISETP.GT.AND P3, PT, R0, 0x50, PT ;  /* 0x000000500000780c */ /* 0x000fe40003f64270 */
[----:B-1----:R-:W-:Y:S02]  /*19bd0*/  FMNMX.FTZ R3, R3, R210, !PT ;  /* 0x000000d203037209 */ /* 0x002fe40007810000 */
        /* <DEDUP_REMOVED lines=8> */
[C-C-:B------:R-:W-:Y:S01]  /*19c60*/  FFMA.FTZ R88, R2.reuse, R184, -R89.reuse ;  /* 0x000000b802587223 */ /* 0x140fe20000010859 */
[----:B------:R-:W-:-:S01]  /*19c70*/  FFMA.FTZ R184, R2, R185, -R89 ;  /* 0x000000b902b87223 */ /* 0x000fc20000010859 */
[C-C-:B------:R-:W-:Y:S01]  /*19c80*/  FFMA.FTZ R185, R2.reuse, R188, -R89.reuse ;  /* 0x000000bc02b97223 */ /* 0x140fe20000010859 */
[----:B------:R1:W-:Y:S01]  /*19c90*/  MUFU.EX2 R13, R177 ;  /* 0x000000b1000d7308 */ /* 0x0003e20000000800 */
[----:B------:R-:W-:-:S01]  /*19ca0*/  FFMA.FTZ R188, R2, R189, -R89 ;  /* 0x000000bd02bc7223 */ /* 0x000fc20000010859 */
[C-C-:B------:R-:W-:Y:S01]  /*19cb0*/  FFMA.FTZ R189, R2.reuse, R192, -R89.reuse ;  /* 0x000000c002bd7223 */ /* 0x140fe20000010859 */
[----:B------:R-:W-:-:S01]  /*19cc0*/  FFMA.FTZ R192, R2, R193, -R89 ;  /* 0x000000c102c07223 */ /* 0x000fc20000010859 */
[C-C-:B------:R-:W-:Y:S01]  /*19cd0*/  FFMA.FTZ R193, R2.reuse, R196, -R89.reuse ;  /* 0x000000c402c17223 */ /* 0x140fe20000010859 */
[----:B------:R-:W-:-:S01]  /*19ce0*/  FFMA.FTZ R196, R2, R197, -R89 ;  /* 0x000000c502c47223 */ /* 0x000fc20000010859 */
[----:B------:R-:W-:Y:S01]  /*19cf0*/  FSEL R138, R138, -INF , P3 ;  /* 0xff8000008a8a7808 */ /* 0x000fe20001800000 */
[----:B------:R-:W-:-:S01]  /*19d00*/  FFMA.FTZ R181, R2, R181, -R89 ;  /* 0x000000b502b57223 */ /* 0x000fc20000010859 */
[----:B------:R-:W-:Y:S01]  /*19d10*/  ISETP.GT.AND P3, PT, R0, 0x68, PT ;  /* 0x000000680000780c */ /* 0x000fe20003f64270 */
[----:B-1----:R-:W-:-:S01]  /*19d20*/  FFMA.FTZ R177, R2, R180, -R89 ;  /* 0x000000b402b17223 */ /* 0x002fc20000010859 */
[----:B------:R-:W-:Y:S01]  /*19d30*/  FMNMX.FTZ R180, R186, R21, !PT ;  /* 0x00000015bab47209 */ /* 0x000fe20007810000 */
[----:B------:R-:W-:-:S01]  /*19d40*/  FFMA.FTZ R168, R2, R168, -R89 ;  /* 0x000000a802a87223 */ /* 0x000fc20000010859 */
[----:B------:R-:W-:Y:S01]  /*19d50*/  FSEL R142, R142, -INF , P3 ;  /* 0xff8000008e8e7808 */ /* 0x000fe20001800000 */
[----:B------:R-:W-:-:S01]  /*19d60*/  FFMA.FTZ R169, R2, R169, -R89 ;  /* 0x000000a902a97223 */ /* 0x000fc20000010859 */
[----:B------:R-:W-:Y:S01]  /*19d70*/  FMNMX.FTZ R197, R187, R180, !PT ;  /* 0x000000b4bbc57209 */ /* 0x000fe20007810000 */
[----:B------:R-:W-:-:S01]  /*19d80*/  FFMA.FTZ R172, R2, R172, -R89 ;  /* 0x000000ac02ac7223 */ /* 0x000fc20000010859 */
[----:B------:R-:W-:Y:S01]  /*19d90*/  ISETP.GT.AND P3, PT, R0, 0x70, PT ;  /* 0x000000700000780c */ /* 0x000fe20003f64270 */
[----:B------:R1:W-:Y:S01]  /*19da0*/  MUFU.EX2 R180, R181 ;  /* 0x000000b500b47308 */ /* 0x0003e20000000800 */
[----:B------:R-:W-:Y:S01]  /*19db0*/  FMNMX.FTZ R197, R190, R197, !PT ;  /* 0x000000c5bec57209 */ /* 0x000fe20007810000 */
[--C-:B------:R-:W-:Y:S01]  /*19dc0*/  FFMA.FTZ R173, R2, R173, -R89.reuse ;  /* 0x000000ad02ad7223 */ /* 0x100fe20000010859 */
[----:B------:R-:W-:Y:S01]  /*19dd0*/  FSEL R146, R146, -INF , P3 ;  /* 0xff80000092927808 */ /* 0x000fe20001800000 */
[C-C-:B------:R-:W-:Y:S01]  /*19de0*/  FFMA.FTZ R176, R2.reuse, R176, -R89.reuse ;  /* 0x000000b002b07223 */ /* 0x140fe20000010859 */
[----:B------:R-:W-:Y:S01]  /*19df0*/  FMNMX.FTZ R197, R191, R197, !PT ;  /* 0x000000c5bfc57209 */ /* 0x000fe20007810000 */
[--C-:B------:R-:W-:Y:S01]  /*19e00*/  FFMA.FTZ R152, R2, R152, -R89.reuse ;  /* 0x0000009802987223 */ /* 0x100fe20000010859 */
[----:B------:R-:W-:Y:S01]  /*19e10*/  ISETP.GT.AND P3, PT, R0, 0x78, PT ;  /* 0x000000780000780c */ /* 0x000fe20003f64270 */
[--C-:B------:R-:W-:Y:S01]  /*19e20*/  FFMA.FTZ R153, R2, R153, -R89.reuse ;  /* 0x0000009902997223 */ /* 0x100fe20000010859 */
[----:B------:R-:W-:Y:S01]  /*19e30*/  FMNMX.FTZ R197, R194, R197, !PT ;  /* 0x000000c5c2c57209 */ /* 0x000fe20007810000 */
[--C-:B-1----:R-:W-:Y:S01]  /*19e40*/  FFMA.FTZ R181, R2, R129, -R89.reuse ;  /* 0x0000008102b57223 */ /* 0x102fe20000010859 */
[----:B------:R-:W-:Y:S01]  /*19e50*/  FSEL R150, R150, -INF , P3 ;  /* 0xff80000096967808 */ /* 0x000fe20001800000 */
[C-C-:B------:R-:W-:Y:S01]  /*19e60*/  FFMA.FTZ R156, R2.reuse, R156, -R89.reuse ;  /* 0x0000009c029c7223 */ /* 0x140fe20000010859 */
[----:B------:R-:W-:Y:S01]  /*19e70*/  FMNMX.FTZ R197, R195, R197, !PT ;  /* 0x000000c5c3c57209 */ /* 0x000fe20007810000 */
[--C-:B------:R-:W-:Y:S01]  /*19e80*/  FFMA.FTZ R157, R2, R157, -R89.reuse ;  /* 0x0000009d029d7223 */ /* 0x100fe20000010859 */
[----:B------:R-:W-:Y:S01]  /*19e90*/  ISETP.GT.AND P3, PT, R0, 0x80, PT ;  /* 0x000000800000780c */ /* 0x000fe20003f64270 */
[--C-:B------:R-:W-:Y:S01]  /*19ea0*/  FFMA.FTZ R160, R2, R160, -R89.reuse ;  /* 0x000000a002a07223 */ /* 0x100fe20000010859 */
        /* <DEDUP_REMOVED lines=60> */
[----:B------:R-:W-:Y:S01]  /*1a270*/  MUFU.EX2 R184, R184 ;  /* 0x000000b800b87308 */ /* 0x000fe20000000800 */
[----:B------:R-:W-:Y:S02]  /*1a280*/  FMNMX.FTZ R197, R166, R197, !PT ;  /* 0x000000c5a6c57209 */ /* 0x000fe40007810000 */
[----:B------:R-:W-:Y:S02]  /*1a290*/  ISETP.GT.AND P3, PT, R0, 0xc0, PT ;  /* 0x000000c00000780c */ /* 0x000fe40003f64270 */
[----:B------:R-:W-:-:S02]  /*1a2a0*/  FMNMX.FTZ R197, R167, R197, !PT ;  /* 0x000000c5a7c57209 */ /* 0x000fc40007810000 */
[----:B------:R-:W-:Y:S01]  /*1a2b0*/  ISETP.GT.AND P4, PT, R0, 0xc1, PT ;  /* 0x000000c10000780c */ /* 0x000fe20003f84270 */
[----:B------:R1:W-:Y:S01]  /*1a2c0*/  MUFU.EX2 R119, R181 ;  /* 0x000000b500777308 */ /* 0x0003e20000000800 */
[----:B------:R-:W-:Y:S02]  /*1a2d0*/  FMNMX.FTZ R197, R138, R197, !PT ;  /* 0x000000c58ac57209 */ /* 0x000fe40007810000 */
[----:B------:R-:W-:Y:S02]  /*1a2e0*/  FSEL R90, R90, -INF , P3 ;  /* 0xff8000005a5a7808 */ /* 0x000fe40001800000 */
[----:B------:R-:W-:Y:S02]  /*1a2f0*/  FMNMX.FTZ R197, R139, R197, !PT ;  /* 0x000000c58bc57209 */ /* 0x000fe40007810000 */
[----:B------:R-:W-:Y:S01]  /*1a300*/  ISETP.GT.AND P3, PT, R0, 0xc8, PT ;  /* 0x000000c80000780c */ /* 0x000fe20003f64270 */
[----:B------:R-:W-:Y:S02]  /*1a310*/  WARPGROUP.DEPBAR.LE gsb0, 0x0 ;  /* 0x00008000000079c5 */ /* 0x000fe40000010000 */
[----:B------:R-:W-:Y:S01]  /*1a320*/  FMNMX.FTZ R197, R142, R197, !PT ;  /* 0x000000c58ec57209 */ /* 0x000fe20007810000 */
[----:B-1----:R-:W-:-:S01]  /*1a330*/  FFMA.FTZ R181, R2, R132, -R89 ;  /* 0x0000008402b57223 */ /* 0x002fc20000010859 */
[----:B------:R-:W-:Y:S01]  /*1a340*/  FSEL R132, R91, -INF , P4 ;  /* 0xff8000005b847808 */ /* 0x000fe20002000000 */
[----:B------:R-:W-:Y:S01]  /*1a350*/  MUFU.EX2 R185, R185 ;  /* 0x000000b900b97308 */ /* 0x000fe20000000800 */
[----:B------:R-:W-:Y:S01]  /*1a360*/  FMNMX.FTZ R197, R143, R197, !PT ;  /* 0x000000c58fc57209 */ /* 0x000fe20007810000 */
[----:B------:R-:W-:Y:S01]  /*1a370*/  WARPGROUP.ARRIVE ;  /* 0x00000000000079c5 */ /* 0x000fe20000000000 */
[----:B------:R-:W-:-:S02]  /*1a380*/  ISETP.GT.AND P4, PT, R0, 0xc9, PT ;  /* 0x000000c90000780c */ /* 0x000fc40003f84270 */
[----:B------:R-:W-:Y:S02]  /*1a390*/  FMNMX.FTZ R197, R146, R197, !PT ;  /* 0x000000c592c57209 */ /* 0x000fe40007810000 */
[----:B------:R-:W-:Y:S01]  /*1a3a0*/  FSEL R94, R94, -INF , P3 ;  /* 0xff8000005e5e7808 */ /* 0x000fe20001800000 */
[----:B------:R1:W-:Y:S01]  /*1a3b0*/  MUFU.EX2 R91, R181 ;  /* 0x000000b5005b7308 */ /* 0x0003e20000000800 */
[----:B------:R-:W-:Y:S02]  /*1a3c0*/  FMNMX.FTZ R197, R147, R197, !PT ;  /* 0x000000c593c57209 */ /* 0x000fe40007810000 */
[----:B------:R-:W-:Y:S02]  /*1a3d0*/  ISETP.GT.AND P3, PT, R0, 0xd0, PT ;  /* 0x000000d00000780c */ /* 0x000fe40003f64270 */
[----:B------:R-:W-:Y:S02]  /*1a3e0*/  FMNMX.FTZ R197, R150, R197, !PT ;  /* 0x000000c596c57209 */ /* 0x000fe40007810000 */
[----:B------:R-:W-:Y:S01]  /*1a3f0*/  FSEL R98, R98, -INF , P3 ;  /* 0xff80000062627808 */ /* 0x000fe20001800000 */
[----:B------:R-:W-:Y:S01]  /*1a400*/  MUFU.EX2 R188, R188 ;  /* 0x000000bc00bc7308 */ /* 0x000fe20000000800 */
[----:B------:R-:W-:Y:S01]  /*1a410*/  FMNMX.FTZ R197, R151, R197, !PT ;  /* 0x000000c597c57209 */ /* 0x000fe20007810000 */
[----:B-1----:R-:W-:Y:S01]  /*1a420*/  FFMA.FTZ R181, R2, R133, -R89 ;  /* 0x0000008502b57223 */ /* 0x002fe20000010859 */
[----:B------:R-:W-:-:S02]  /*1a430*/  FSEL R133, R95, -INF , P4 ;  /* 0xff8000005f857808 */ /* 0x000fc40002000000 */
[----:B------:R-:W-:Y:S02]  /*1a440*/  FMNMX.FTZ R197, R122, R197, !PT ;  /* 0x000000c57ac57209 */ /* 0x000fe40007810000 */
[C---:B------:R-:W-:Y:S01]  /*1a450*/  ISETP.GT.AND P4, PT, R0.reuse, 0xd1, PT ;  /* 0x000000d10000780c */ /* 0x040fe20003f84270 */
        /* <DEDUP_REMOVED lines=10> */
[----:B------:R-:W-:Y:S01]  /*1a500*/  ISETP.GT.AND P4, PT, R0, 0xd9, PT ;  /* 0x000000d90000780c */ /* 0x000fe20003f84270 */
[----:B------:R-:W-:Y:S01]  /*1a510*/  FFMA.FTZ R0, R2, R105, -R89 ;  /* 0x0000006902007223 */ /* 0x000fe20000010859 */
[----:B------:R-:W-:Y:S01]  /*1a520*/  FMNMX.FTZ R197, R131, R197, !PT ;  /* 0x000000c583c57209 */ /* 0x000fe20007810000 */
[----:B------:R-:W-:Y:S01]  /*1a530*/  MUFU.EX2 R99, R181 ;  /* 0x000000b500637308 */ /* 0x000fe20000000800 */
[----:B------:R-:W-:Y:S02]  /*1a540*/  FSEL R105, R103, -INF , P4 ;  /* 0xff80000067697808 */ /* 0x000fe40002000000 */
[----:B------:R-:W-:-:S04]  /*1a550*/  FMNMX.FTZ R197, R134, R197, !PT ;  /* 0x000000c586c57209 */ /* 0x000fc80007810000 */
[----:B------:R-:W-:Y:S01]  /*1a560*/  FMNMX.FTZ R197, R135, R197, !PT ;  /* 0x000000c587c57209 */ /* 0x000fe20007810000 */
[----:B------:R1:W-:Y:S03]  /*1a570*/  MUFU.EX2 R103, R0 ;  /* 0x0000000000677308 */ /* 0x0003e60000000800 */
        /* <DEDUP_REMOVED lines=21> */
[----:B-1----:R-:W-:Y:S01]  /*1a6d0*/  FMNMX.FTZ R0, R102, R197, !PT ;  /* 0x000000c566007209 */ /* 0x002fe20007810000 */
[----:B------:R-:W-:-:S03]  /*1a6e0*/  FFMA.FTZ R197, R2, R209, -R89 ;  /* 0x000000d102c57223 */ /* 0x000fc60000010859 */
[----:B------:R-:W-:Y:S01]  /*1a6f0*/  FMNMX.FTZ R0, R105, R0, !PT ;  /* 0x0000000069007209 */ /* 0x000fe20007810000 */
[----:B------:R-:W-:Y:S04]  /*1a700*/  MUFU.EX2 R176, R176 ;  /* 0x000000b000b07308 */ /* 0x000fe80000000800 */
[----:B------:R-:W1:Y:S04]  /*1a710*/  SHFL.BFLY PT, R181, R0, 0x2, 0x1f ;  /* 0x0c401f0000b57f89 */ /* 0x000e6800000e0000 */
[----:B------:R-:W-:Y:S08]  /*1a720*/  MUFU.EX2 R177, R177 ;  /* 0x000000b100b17308 */ /* 0x000ff00000000800 */
[----:B------:R-:W-:Y:S08]  /*1a730*/  MUFU.EX2 R152, R152 ;  /* 0x0000009800987308 */ /* 0x000ff00000000800 */
[----:B------:R-:W-:Y:S01]  /*1a740*/  MUFU.EX2 R153, R153 ;  /* 0x0000009900997308 */ /* 0x000fe20000000800 */
[----:B-1----:R-:W-:Y:S01]  /*1a750*/  FMNMX.FTZ R0, R0, R181, !PT ;  /* 0x000000b500007209 */ /* 0x002fe20007810000 */
[C-C-:B------:R-:W-:Y:S01]  /*1a760*/  FFMA.FTZ R181, R2.reuse, R208, -R89.reuse ;  /* 0x000000d002b57223 */ /* 0x140fe20000010859 */
[----:B------:R-:W-:-:S05]  /*1a770*/  FFMA.FTZ R89, R2, R101, -R89 ;  /* 0x0000006502597223 */ /* 0x000fca0000010859 */
[----:B------:R-:W-:Y:S01]  /*1a780*/  MUFU.EX2 R156, R156 ;  /* 0x0000009c009c7308 */ /* 0x000fe20000000800 */
[----:B------:R-:W1:Y:S07]  /*1a790*/  SHFL.BFLY PT, R204, R0, 0x1, 0x1f ;  /* 0x0c201f0000cc7f89 */ /* 0x000e6e00000e0000 */
[----:B------:R-:W-:Y:S08]  /*1a7a0*/  MUFU.EX2 R157, R157 ;  /* 0x0000009d009d7308 */ /* 0x000ff00000000800 */
[----:B------:R-:W-:Y:S08]  /*1a7b0*/  MUFU.EX2 R160, R160 ;  /* 0x000000a000a07308 */ /* 0x000ff00000000800 */
[----:B------:R-:W-:Y:S01]  /*1a7c0*/  MUFU.EX2 R161, R161 ;  /* 0x000000a100a17308 */ /* 0x000fe20000000800 */
[----:B-1----:R-:W-:-:S04]  /*1a7d0*/  FMNMX.FTZ R0, R0, R204, !PT ;  /* 0x000000cc00007209 */ /* 0x002fc80007810000 */
[----:B------:R-:W-:Y:S01]  /*1a7e0*/  FSETP.NEU.FTZ.AND P3, PT, R0, -INF , PT ;  /* 0xff8000000000780b */ /* 0x000fe20003f7d000 */
[----:B------:R-:W-:-:S02]  /*1a7f0*/  FFMA.FTZ R204, R2, R0, -8 ;  /* 0xc100000002cc7423 */ /* 0x000fc40000010000 */
[----:B------:R-:W-:Y:S03]  /*1a800*/  MUFU.EX2 R164, R164 ;  /* 0x000000a400a47308 */ /* 0x000fe60000000800 */
[----:B------:R-:W-:Y:S02]  /*1a810*/  FSEL R101, R204, RZ, P3 ;  /* 0x000000ffcc657208 */ /* 0x000fe40001800000 */
[----:B------:R-:W-:Y:S02]  /*1a820*/  FSEL R204, R3, RZ, P2 ;  /* 0x000000ff03cc7208 */ /* 0x000fe40001000000 */
[----:B------:R-:W-:Y:S01]  /*1a830*/  ISETP.NE.AND P2, PT, R211, RZ, PT ;  /* 0x000000ffd300720c */ /* 0x000fe20003f45270 */
[C-C-:B------:R-:W-:Y:S01]  /*1a840*/  FFMA.FTZ R186, R2.reuse, R186, -R101.reuse ;  /* 0x000000ba02ba7223 */ /* 0x140fe20000010865 */
[----:B------:R-:W-:-:S01]  /*1a850*/  FFMA.FTZ R187, R2, R187, -R101 ;  /* 0x000000bb02bb7223 */ /* 0x000fc20000010865 */
[----:B------:R-:W-:Y:S01]  /*1a860*/  FADD.FTZ R204, -R204, R20 ;  /* 0x00000014cccc7221 */ /* 0x000fe20000010100 */
[----:B------:R-:W-:Y:S01]  /*1a870*/  FSEL R20, R0, RZ, P3 ;  /* 0x000000ff00147208 */ /* 0x000fe20001800000 */
[C-C-:B------:R-:W-:Y:S01]  /*1a880*/  FFMA.FTZ R190, R2.reuse, R190, -R101.reuse ;  /* 0x000000be02be7223 */ /* 0x140fe20000010865 */
[----:B------:R-:W-:-:S01]  /*1a890*/  FFMA.FTZ R191, R2, R191, -R101 ;  /* 0x000000bf02bf7223 */ /* 0x000fc20000010865 */
[----:B------:R-:W-:Y:S01]  /*1a8a0*/  FMUL.FTZ R204, R2, R204 ;  /* 0x000000cc02cc7220 */ /* 0x000fe20000410000 */
        /* <DEDUP_REMOVED lines=25> */
[----:B-1----:R-:W-:-:S01]  /*1aa40*/  FFMA.FTZ R236, R205, R236, R88 ;  /* 0x000000eccdec7223 */ /* 0x002fc20000010058 */
[C-C-:B------:R-:W-:Y:S01]  /*1aa50*/  FFMA.FTZ R167, R2.reuse, R167, -R101.reuse ;  /* 0x000000a702a77223 */ /* 0x140fe20000010865 */
[----:B------:R-:W-:-:S01]  /*1aa60*/  FFMA.FTZ R138, R2, R138, -R101 ;  /* 0x0000008a028a7223 */ /* 0x000fc20000010865 */
[----:B------:R-:W-:Y:S01]  /*1aa70*/  FFMA.FTZ R139, R2, R139, -R101 ;  /* 0x0000008b028b7223 */ /* 0x000fe20000010865 */
[----:B------:R-:W-:-:S01]  /*1aa80*/  FADD.FTZ R236, R184, R236 ;  /* 0x000000ecb8ec7221 */ /* 0x000fc20000010000 */
[C-C-:B------:R-:W-:Y:S01]  /*1aa90*/  FFMA.FTZ R142, R2.reuse, R142, -R101.reuse ;  /* 0x0000008e028e7223 */ /* 0x140fe20000010865 */
[----:B------:R-:W-:-:S01]  /*1aaa0*/  FFMA.FTZ R143, R2, R143, -R101 ;  /* 0x0000008f028f7223 */ /* 0x000fc20000010865 */
[----:B------:R-:W1:Y:S01]  /*1aab0*/  MUFU.EX2 R190, R190 ;  /* 0x000000be00be7308 */ /* 0x000e620000000800 */
[----:B--2---:R-:W-:-:S01]  /*1aac0*/  FFMA.FTZ R14, R204, R14, R186 ;  /* 0x0000000ecc0e7223 */ /* 0x004fc200000100ba */
[----:B------:R-:W-:Y:S01]  /*1aad0*/  FADD.FTZ R236, R185, R236 ;  /* 0x000000ecb9ec7221 */ /* 0x000fe20000010000 */
[----:B------:R-:W-:-:S01]  /*1aae0*/  FFMA.FTZ R146, R2, R146, -R101 ;  /* 0x0000009202927223 */ /* 0x000fc20000010865 */
[C-C-:B------:R-:W-:Y:S01]  /*1aaf0*/  FFMA.FTZ R147, R2.reuse, R147, -R101.reuse ;  /* 0x0000009302937223 */ /* 0x140fe20000010865 */
[----:B------:R-:W-:-:S01]  /*1ab00*/  FFMA.FTZ R150, R2, R150, -R101 ;  /* 0x0000009602967223 */ /* 0x000fc20000010865 */
[----:B------:R-:W-:Y:S01]  /*1ab10*/  FADD.FTZ R236, R188, R236 ;  /* 0x000000ecbcec7221 */ /* 0x000fe20000010000 */
[----:B------:R-:W-:-:S01]  /*1ab20*/  FFMA.FTZ R151, R2, R151, -R101 ;  /* 0x0000009702977223 */ /* 0x000fc20000010865 */
[----:B------:R-:W2:Y:S01]  /*1ab30*/  MUFU.EX2 R191, R191 ;  /* 0x000000bf00bf7308 */ /* 0x000ea20000000800 */
[----:B---3--:R-:W-:-:S01]  /*1ab40*/  FADD.FTZ R14, R187, R14 ;  /* 0x0000000ebb0e7221 */ /* 0x008fc20000010000 */
[----:B------:R-:W-:Y:S01]  /*1ab50*/  FADD.FTZ R236, R189, R236 ;  /* 0x000000ecbdec7221 */ /* 0x000fe20000010000 */
[----:B------:R-:W-:-:S01]  /*1ab60*/  FFMA.FTZ R122, R2, R122, -R101 ;  /* 0x0000007a027a7223 */ /* 0x000fc20000010865 */
[C-C-:B------:R-:W-:Y:S01]  /*1ab70*/  FFMA.FTZ R123, R2.reuse, R123, -R101.reuse ;  /* 0x0000007b027b7223 */ /* 0x140fe20000010865 */
[----:B------:R-:W-:-:S01]  /*1ab80*/  FFMA.FTZ R126, R2, R126, -R101 ;  /* 0x0000007e027e7223 */ /* 0x000fc20000010865 */
[----:B------:R-:W-:Y:S01]  /*1ab90*/  FADD.FTZ R236, R192, R236 ;  /* 0x000000ecc0ec7221 */ /* 0x000fe20000010000 */
[----:B------:R-:W-:-:S01]  /*1aba0*/  FFMA.FTZ R127, R2, R127, -R101 ;  /* 0x0000007f027f7223 */ /* 0x000fc20000010865 */
[----:B------:R-:W3:Y:S01]  /*1abb0*/  MUFU.EX2 R194, R194 ;  /* 0x000000c200c27308 */ /* 0x000ee20000000800 */
[----:B-1----:R-:W-:-:S01]  /*1abc0*/  FADD.FTZ R14, R190, R14 ;  /* 0x0000000ebe0e7221 */ /* 0x002fc20000010000 */
[----:B------:R-:W-:Y:S01]  /*1abd0*/  FADD.FTZ R236, R193, R236 ;  /* 0x000000ecc1ec7221 */ /* 0x000fe20000010000 */
[----:B------:R-:W-:-:S01]  /*1abe0*/  FFMA.FTZ R130, R2, R130, -R101 ;  /* 0x0000008202827223 */ /* 0x000fc20000010865 */
[C-C-:B------:R-:W-:Y:S01]  /*1abf0*/  FFMA.FTZ R131, R2.reuse, R131, -R101.reuse ;  /* 0x0000008302837223 */ /* 0x140fe20000010865 */
[----:B------:R-:W-:-:S01]  /*1ac00*/  FFMA.FTZ R134, R2, R134, -R101 ;  /* 0x0000008602867223 */ /* 0x000fc20000010865 */
[----:B------:R-:W-:Y:S01]  /*1ac10*/  FADD.FTZ R236, R196, R236 ;  /* 0x000000ecc4ec7221 */ /* 0x000fe20000010000 */
        /* <DEDUP_REMOVED lines=28> */
[----:B0-----:R-:W-:-:S03]  /*1ade0*/  SHF.R.U32.HI R211, RZ, 0x7, R234 ;  /* 0x00000007ffd37819 */ /* 0x001fc600000116ea */
[----:B------:R-:W-:Y:S02]  /*1adf0*/  FADD.FTZ R236, R180, R236 ;  /* 0x000000ecb4ec7221 */ /* 0x000fe40000010000 */
[----:B------:R-:W0:Y:S01]  /*1ae00*/  MUFU.EX2 R171, R171 ;  /* 0x000000ab00ab7308 */ /* 0x000e220000000800 */
[----:B---3--:R-:W-:-:S01]  /*1ae10*/  FADD.FTZ R14, R199, R14 ;  /* 0x0000000ec70e7221 */ /* 0x008fc20000010000 */
        /* <DEDUP_REMOVED lines=45> */
[----:B------:R-:W-:Y:S02]  /*1b0f0*/  VIADD R20, R12, 0x600 ;  /* 0x000006000c147836 */ /* 0x000fe40000000000 */
[----:B------:R-:W-:-:S03]  /*1b100*/  FFMA.FTZ R12, R2, R111, -R101 ;  /* 0x0000006f020c7223 */ /* 0x000fc60000010865 */
[----:B------:R-:W-:Y:S01]  /*1b110*/  R2UR UR6, R20 ;  /* 0x00000000140672ca */ /* 0x000fe200000e0000 */
[----:B------:R-:W1:Y:S01]  /*1b120*/  MUFU.EX2 R165, R165 ;  /* 0x000000a500a57308 */ /* 0x000e620000000800 */
[----:B0-----:R-:W-:-:S01]  /*1b130*/  FADD.FTZ R21, R143, R21 ;  /* 0x000000158f157221 */ /* 0x001fc20000010000 */
[----:B------:R-:W-:-:S06]  /*1b140*/  FFMA.FTZ R20, R2, R115, -R101 ;  /* 0x0000007302147223 */ /* 0x000fcc0000010865 */
[----:B------:R-:W0:Y:S01]  /*1b150*/  MUFU.EX2 R136, R136 ;  /* 0x0000008800887308 */ /* 0x000e220000000800 */
[----:B--2---:R-:W-:-:S01]  /*1b160*/  FADD.FTZ R111, R146, R21 ;  /* 0x00000015926f7221 */ /* 0x004fc20000010000 */
[----:B------:R-:W-:-:S05]  /*1b170*/  IMAD.MOV.U32 R21, RZ, RZ, -0x3ffffff0 ;  /* 0xc0000010ff157424 */ /* 0x000fca00078e00ff */
[----:B------:R-:W-:Y:S01]  /*1b180*/  R2UR UR7, R21 ;  /* 0x00000000150772ca */ /* 0x000fe200000e0000 */
[----:B------:R-:W2:Y:S01]  /*1b190*/  MUFU.EX2 R137, R137 ;  /* 0x0000008900897308 */ /* 0x000ea20000000800 */
[----:B-1----:R-:W-:-:S01]  /*1b1a0*/  FADD.FTZ R236, R165, R236 ;  /* 0x000000eca5ec7221 */ /* 0x002fc20000010000 */
[C-C-:B------:R-:W-:Y:S01]  /*1b1b0*/  FFMA.FTZ R21, R2.reuse, R129, -R101.reuse ;  /* 0x0000008102157223 */ /* 0x140fe20000010865 */
[----:B------:R-:W-:-:S05]  /*1b1c0*/  FFMA.FTZ R101, R2, R105, -R101 ;  /* 0x0000006902657223 */ /* 0x000fca0000010865 */
[----:B------:R-:W1:Y:S01]  /*1b1d0*/  MUFU.EX2 R140, R140 ;  /* 0x0000008c008c7308 */ /* 0x000e620000000800 */
[----:B0-----:R-:W-:-:S03]  /*1b1e0*/  FADD.FTZ R236, R136, R236 ;  /* 0x000000ec88ec7221 */ /* 0x001fc60000010000 */
[----:B------:R-:W-:Y:S04]  /*1b1f0*/  QGMMA.64x128x32.F32.E4M3.E4M3 R24, R200, gdesc[UR4], R24, gsb0 ;  /* 0x01e00004c8187df3 */ /* 0x000fe80008000818 */
        /* <DEDUP_REMOVED lines=38> */
[----:B--2---:R-:W-:-:S04]  /*1b460*/  FADD.FTZ R14, R128, R14 ;  /* 0x0000000e800e7221 */ /* 0x004fc80000010000 */
[----:B------:R-:W-:-:S03]  /*1b470*/  FADD.FTZ R14, R119, R14 ;  /* 0x0000000e770e7221 */ /* 0x000fc60000010000 */
        /* <DEDUP_REMOVED lines=21> */
[----:B--2---:R-:W-:-:S07]  /*1b5d0*/  FADD.FTZ R14, R109, R14 ;  /* 0x0000000e6d0e7221 */ /* 0x004fce0000010000 */
[----:B------:R-:W-:Y:S08]  /*1b5e0*/  MUFU.EX2 R114, R114 ;  /* 0x0000007200727308 */ /* 0x000ff00000000800 */
[----:B------:R-:W1:Y:S01]  /*1b5f0*/  MUFU.EX2 R113, R113 ;  /* 0x0000007100717308 */ /* 0x000e620000000800 */
[----:B0-----:R-:W-:-:S01]  /*1b600*/  FADD.FTZ R129, R112, R14 ;  /* 0x0000000e70817221 */ /* 0x001fc20000010000 */
[----:B------:R-:W-:-:S05]  /*1b610*/  IADD3 R14, -R211, 0xb, RZ ;  /* 0x0000000bd30e7810 */ /* 0x000fca0007ffe1ff */
[----:B------:R0:W-:Y:S06]  /*1b620*/  BAR.ARV R14, 0x100 ;  /* 0x0004000e0000751d */ /* 0x0001ec0000002000 */
[----:B------:R-:W-:Y:S01]  /*1b630*/  MUFU.EX2 R20, R20 ;  /* 0x0000001400147308 */ /* 0x000fe20000000800 */
[----:B0-----:R-:W-:Y:S02]  /*1b640*/  @!P2 IMAD R14, R233, 0x8, R16 ;  /* 0x00000008e90ea824 */ /* 0x001fe400078e0210 */
[----:B-1----:R-:W-:Y:S02]  /*1b650*/  FADD.FTZ R129, R113, R129 ;  /* 0x0000008171817221 */ /* 0x002fe40000010000 */
[----:B------:R-:W-:-:S03]  /*1b660*/  @!P2 VIADD R14, R14, 0x2e840 ;  /* 0x0002e8400e0ea836 */ /* 0x000fc60000000000 */
[----:B------:R-:W0:Y:S02]  /*1b670*/  MUFU.EX2 R116, R116 ;  /* 0x0000007400747308 */ /* 0x000e240000000800 */
[----:B------:R-:W-:-:S04]  /*1b680*/  @!P2 PRMT R14, RZ, 0x654, R14 ;  /* 0x00000654ff0ea816 */ /* 0x000fc8000000000e */
[----:B------:R1:W-:Y:S02]  /*1b690*/  @!P2 SYNCS.ARRIVE.TRANS64.RED.A1T0 RZ, [R14+URZ], RZ ;  /* 0x000000ff0effa9a7 */ /* 0x0003e4000810043f */
[----:B------:R-:W-:Y:S08]  /*1b6a0*/  MUFU.EX2 R118, R118 ;  /* 0x0000007600767308 */ /* 0x000ff00000000800 */
[----:B------:R-:W2:Y:S01]  /*1b6b0*/  MUFU.EX2 R117, R117 ;  /* 0x0000007500757308 */ /* 0x000ea20000000800 */
[----:B0-----:R-:W-:-:S07]  /*1b6c0*/  FADD.FTZ R129, R116, R129 ;  /* 0x0000008174817221 */ /* 0x001fce0000010000 */
[----:B------:R-:W0:Y:S08]  /*1b6d0*/  MUFU.EX2 R21, R21 ;  /* 0x0000001500157308 */ /* 0x000e300000000800 */
[----:B------:R3:W-:Y:S01]  /*1b6e0*/  MUFU.EX2 R111, R132 ;  /* 0x00000084006f7308 */ /* 0x0007e20000000800 */
[----:B--2---:R-:W-:-:S07]  /*1b6f0*/  FADD.FTZ R129, R117, R129 ;  /* 0x0000008175817221 */ /* 0x004fce0000010000 */
[----:B------:R-:W2:Y:S01]  /*1b700*/  MUFU.EX2 R181, R181 ;  /* 0x000000b500b57308 */ /* 0x000ea20000000800 */
[----:B---3--:R-:W-:-:S04]  /*1b710*/  FADD.FTZ R132, R12, R115 ;  /* 0x000000730c847221 */ /* 0x008fc80000010000 */
[----:B------:R-:W-:-:S03]  /*1b720*/  FADD.FTZ R132, R114, R132 ;  /* 0x0000008472847221 */ /* 0x000fc60000010000 */
[----:B------:R-:W3:Y:S01]  /*1b730*/  MUFU.EX2 R90, R90 ;  /* 0x0000005a005a7308 */ /* 0x000ee20000000800 */
[----:B------:R-:W-:-:S04]  /*1b740*/  FADD.FTZ R132, R20, R132 ;  /* 0x0000008414847221 */ /* 0x000fc80000010000 */
[----:B------:R-:W-:-:S03]  /*1b750*/  FADD.FTZ R132, R118, R132 ;  /* 0x0000008476847221 */ /* 0x000fc60000010000 */
[----:B------:R-:W4:Y:S01]  /*1b760*/  MUFU.EX2 R197, R197 ;  /* 0x000000c500c57308 */ /* 0x000f220000000800 */
[----:B0-----:R-:W-:-:S01]  /*1b770*/  FADD.FTZ R132, R21, R132 ;  /* 0x0000008415847221 */ /* 0x001fc20000010000 */
[----:B--2---:R-:W-:-:S06]  /*1b780*/  FADD.FTZ R129, R181, R129 ;  /* 0x00000081b5817221 */ /* 0x004fcc0000010000 */
[----:B------:R-:W0:Y:S01]  /*1b790*/  MUFU.EX2 R92, R92 ;  /* 0x0000005c005c7308 */ /* 0x000e220000000800 */
[----:B---3--:R-:W-:-:S04]  /*1b7a0*/  FADD.FTZ R132, R90, R132 ;  /* 0x000000845a847221 */ /* 0x008fc80000010000 */
[----:B------:R-:W-:-:S03]  /*1b7b0*/  FADD.FTZ R132, R111, R132 ;  /* 0x000000846f847221 */ /* 0x000fc60000010000 */
[----:B------:R-:W2:Y:S01]  /*1b7c0*/  MUFU.EX2 R94, R94 ;  /* 0x0000005e005e7308 */ /* 0x000ea20000000800 */
[----:B----4-:R-:W-:-:S07]  /*1b7d0*/  FADD.FTZ R129, R197, R129 ;  /* 0x00000081c5817221 */ /* 0x010fce0000010000 */
        /* <DEDUP_REMOVED lines=19> */
[----:B0-----:R-:W-:-:S01]  /*1b910*/  FADD.FTZ R132, R102, R132 ;  /* 0x0000008466847221 */ /* 0x001fc20000010000 */
[----:B--2---:R-:W-:-:S03]  /*1b920*/  FADD.FTZ R236, R89, R129 ;  /* 0x0000008159ec7221 */ /* 0x004fc60000010000 */
[----:B-1----:R-:W-:Y:S01]  /*1b930*/  FADD.FTZ R14, R101, R132 ;  /* 0x00000084650e7221 */ /* 0x002fe20000010000 */
[----:B------:R-:W-:Y:S06]  /*1b940*/  @!P1 BRA `(.L_x_8398) ;  /* 0x0000000000049947 */ /* 0x000fec0003800000 */
[----:B------:R-:W-:Y:S01]  /*1b950*/  BPT.TRAP 0x1 ;  /* 0x000000040000795c */ /* 0x000fe20000300000 */
.L_x_8398:
[----:B------:R-:W2:Y:S04]  /*1b960*/  LDL R105, [R1+0x58] ;  /* 0x0000580001697983 */ /* 0x000ea80000100800 */
[----:B------:R-:W3:Y:S01]  /*1b970*/  LDL R132, [R1+0x3c] ;  /* 0x00003c0001847983 */ /* 0x000ee20000100800 */
[----:B------:R-:W-:Y:S02]  /*1b980*/  F2FP.SATFINITE.E4M3.F32.PACK_AB_MERGE_C R108, R109, R108, RZ ;  /* 0x0000006c6d6c723e */ /* 0x000fe400048070ff */
[----:B------:R-:W-:Y:S02]  /*1b990*/  F2FP.SATFINITE.E4M3.F32.PACK_AB_MERGE_C R12, R12, R110, RZ ;  /* 0x0000006e0c0c723e */ /* 0x000fe400048070ff */
[----:B------:R-:W-:Y:S02]  /*1b9a0*/  F2FP.SATFINITE.E4M3.F32.PACK_AB_MERGE_C R21, R21, R118, RZ ;  /* 0x000000761515723e */ /* 0x000fe400048070ff */
[----:B------:R-:W-:-:S02]  /*1b9b0*/  F2FP.SATFINITE.E4M3.F32.PACK_AB_MERGE_C R108, R103, R99, R108 ;  /* 0x00000063676c723e */ /* 0x000fc4000480706c */
[----:B------:R-:W-:Y:S02]  /*1b9c0*/  F2FP.SATFINITE.E4M3.F32.PACK_AB_MERGE_C R106, R107, R106, R12 ;  /* 0x0000006a6b6a723e */ /* 0x000fe4000480700c */
        /* <DEDUP_REMOVED lines=128> */
[----:B------:R-:W-:Y:S01]  /*1c1d0*/  IMAD.MOV.U32 R231, RZ, RZ, R233 ;  /* 0x000000ffffe77224 */ /* 0x000fe200078e00e9 */
[----:B------:R-:W-:Y:S06]  /*1c1e0*/  @P2 BRA `(.L_x_8399) ;  /* 0xffffffb000082947 */ /* 0x000fec000383ffff */
[----:B------:R-:W-:-:S07]  /*1c1f0*/  IMAD.MOV.U32 R231, RZ, RZ, R233 ;  /* 0x000000ffffe77224 */ /* 0x000fce00078e00e9 */
.L_x_8388:
[----:B------:R-:W2:Y:S02]  /*1c200*/  LDL R12, [R1+0x54] ;  /* 0x00005400010c7983 */ /* 0x000ea40000100800 */
[----:B--2---:R-:W-:-:S13]  /*1c210*/  ISETP.GE.AND P0, PT, R15, R12, PT ;  /* 0x0000000c0f00720c */ /* 0x004fda0003f06270 */
[----:B------:R-:W-:Y:S05]  /*1c220*/  @!P0 BRA `(.L_x_8400) ;  /* 0x0000004000248947 */ /* 0x000fea0003800000 */
[----:B------:R-:W-:Y:S02]  /*1c230*/  IMAD.MOV.U32 R233, RZ, RZ, R0 ;  /* 0x000000ffffe97224 */ /* 0x000fe400078e0000 */
[----:B------:R-:W-:Y:S02]  /*1c240*/  IMAD.MOV.U32 R234, RZ, RZ, R3 ;  /* 0x000000ffffea7224 */ /* 0x000fe400078e0003 */
[----:B------:R-:W-:Y:S02]  /*1c250*/  IMAD.MOV.U32 R12, RZ, RZ, R232 ;  /* 0x000000ffff0c7224 */ /* 0x000fe400078e00e8 */
[----:B------:R-:W-:-:S07]  /*1c260*/  IMAD.MOV.U32 R235, RZ, RZ, R231 ;  /* 0x000000ffffeb7224 */ /* 0x000fce00078e00e7 */
.L_x_8411:
        /* <DEDUP_REMOVED lines=8> */
[----:B-1----:R-:W-:Y:S05]  /*1c2f0*/  @P2 BRA `(.L_x_8401) ;  /* 0x0000000000302947 */ /* 0x002fea0003800000 */
[----:B------:R-:W-:Y:S05]  /*1c300*/  @!P1 BRA `(.L_x_8402) ;  /* 0x0000000000049947 */ /* 0x000fea0003800000 */
[----:B------:R-:W-:Y:S01]  /*1c310*/  BPT.TRAP 0x1 ;  /* 0x000000040000795c */ /* 0x000fe20000300000 */
.L_x_8402:
[----:B------:R-:W-:Y:S01]  /*1c320*/  IMAD R0, R231, 0x8, R16 ;  /* 0x00000008e7007824 */ /* 0x000fe200078e0210 */
[----:B------:R-:W-:-:S04]  /*1c330*/  SHF.L.U32 R3, R232, 0x1f, RZ ;  /* 0x0000001fe8037819 */ /* 0x000fc800000006ff */
[----:B------:R1:W2:Y:S01]  /*1c340*/  SYNCS.PHASECHK.TRANS64.TRYWAIT P0, [R0+URZ+0x2e830], R3 ;  /* 0x02e83003000075a7 */ /* 0x0002a2000800017f */
[----:B------:R-:W-:Y:S05]  /*1c350*/  @!P1 BRA `(.L_x_8403) ;  /* 0x0000000000049947 */ /* 0x000fea0003800000 */
[----:B------:R-:W-:Y:S01]  /*1c360*/  BPT.TRAP 0x1 ;  /* 0x000000040000795c */ /* 0x000fe20000300000 */
.L_x_8403:
[----:B------:R-:W-:Y:S04]  /*1c370*/  BSSY B0, `(.L_x_8401) ;  /* 0x0000004000007945 */ /* 0x000fe80003800000 */
[----:B--2---:R-:W-:Y:S05]  /*1c380*/  @P0 BRA `(.L_x_8404) ;  /* 0x0000000000080947 */ /* 0x004fea0003800000 */
[----:B------:R-:W2:Y:S02]  /*1c390*/  SYNCS.PHASECHK.TRANS64.TRYWAIT P0, [R0+URZ+0x2e830], R3 ;  /* 0x02e83003000075a7 */ /* 0x000ea4000800017f */
[----:B--2---:R-:W-:Y:S05]  /*1c3a0*/  @!P0 BRA `(.L_x_8405) ;  /* 0x0000011c00788947 */ /* 0x004fea0003800000 */
.L_x_8404:
[----:B------:R-:W-:Y:S05]  /*1c3b0*/  BSYNC B0 ;  /* 0x0000000000007941 */ /* 0x000fea0003800000 */
.L_x_8401:
[----:B-12---:R-:W2:Y:S01]  /*1c3c0*/  LDL R3, [R1+0x48] ;  /* 0x0000480001037983 */ /* 0x006ea20000100800 */
[----:B------:R-:W-:Y:S05]  /*1c3d0*/  WARPSYNC.ALL ;  /* 0x0000000000007948 */ /* 0x000fea0003800000 */
[----:B------:R-:W1:Y:S01]  /*1c3e0*/  S2R R0, SR_TID.X ;  /* 0x0000000000007919 */ /* 0x000e620000002100 */
[----:B------:R-:W-:Y:S01]  /*1c3f0*/  IMAD.MOV.U32 R89, RZ, RZ, 0x40000040 ;  /* 0x40000040ff597424 */ /* 0x000fe200078e00ff */
[----:B------:R-:W-:Y:S01]  /*1c400*/  MOV R13, UR38 ;  /* 0x00000026000d7c02 */ /* 0x000fe20008000f00 */
[----:B------:R-:W-:Y:S01]  /*1c410*/  IMAD.MOV.U32 R93, RZ, RZ, 0x40000040 ;  /* 0x40000040ff5d7424 */ /* 0x000fe200078e00ff */
[----:B------:R-:W-:Y:S01]  /*1c420*/  STL [R1+0x100], R28 ;  /* 0x0001001c01007387 */ /* 0x000fe20000100800 */
        /* <DEDUP_REMOVED lines=10> */
[C---:B------:R-:W-:Y:S01]  /*1c4d0*/  R2UR UR5, R91.reuse ;  /* 0x000000005b0572ca */ /* 0x040fe200000e0000 */
[----:B------:R-:W-:Y:S01]  /*1c4e0*/  STL [R1+0xf4], R25 ;  /* 0x0000f41901007387 */ /* 0x000fe20000100800 */
[----:B------:R-:W-:Y:S02]  /*1c4f0*/  R2UR UR7, R91 ;  /* 0x000000005b0772ca */ /* 0x000fe400000e0000 */
[----:B------:R-:W-:Y:S01]  /*1c500*/  R2UR UR9, R93 ;  /* 0x000000005d0972ca */ /* 0x000fe200000e0000 */
[----:B------:R-:W-:Y:S01]  /*1c510*/  STL [R1+0xf0], R24 ;  /* 0x0000f01801007387 */ /* 0x000fe20000100800 */
[----:B------:R-:W-:Y:S02]  /*1c520*/  R2UR UR11, R89 ;  /* 0x00000000590b72ca */ /* 0x000fe400000e0000 */
[C---:B------:R-:W-:Y:S01]  /*1c530*/  R2UR UR59, R91.reuse ;  /* 0x000000005b3b72ca */ /* 0x040fe200000e0000 */
[----:B------:R-:W-:Y:S01]  /*1c540*/  STL [R1+0xec], R23 ;  /* 0x0000ec1701007387 */ /* 0x000fe20000100800 */
[----:B------:R-:W-:-:S02]  /*1c550*/  R2UR UR29, R91 ;  /* 0x000000005b1d72ca */ /* 0x000fc400000e0000 */
[----:B------:R-:W-:Y:S01]  /*1c560*/  R2UR UR13, R89 ;  /* 0x00000000590d72ca */ /* 0x000fe200000e0000 */
[----:B------:R3:W-:Y:S01]  /*1c570*/  STL [R1+0xe8], R22 ;  /* 0x0000e81601007387 */ /* 0x0007e20000100800 */
[----:B------:R-:W-:Y:S02]  /*1c580*/  R2UR UR15, R93 ;  /* 0x000000005d0f72ca */ /* 0x000fe400000e0000 */
[----:B-1----:R-:W-:Y:S01]  /*1c590*/  SHF.R.U32.HI R0, RZ, 0x7, R0 ;  /* 0x00000007ff007819 */ /* 0x002fe20000011600 */
[----:B------:R-:W-:Y:S01]  /*1c5a0*/  STL [R1+0xe4], R19 ;  /* 0x0000e41301007387 */ /* 0x000fe20000100800 */
[----:B------:R-:W-:Y:S02]  /*1c5b0*/  R2UR UR31, R89 ;  /* 0x00000000591f72ca */ /* 0x000fe400000e0000 */
[C---:B------:R-:W-:Y:S01]  /*1c5c0*/  R2UR UR21, R91.reuse ;  /* 0x000000005b1572ca */ /* 0x040fe200000e0000 */
[----:B------:R-:W-:Y:S01]  /*1c5d0*/  VIADD R94, R0, 0x8 ;  /* 0x00000008005e7836 */ /* 0x000fe20000000000 */
[----:B------:R1:W-:Y:S01]  /*1c5e0*/  STL [R1+0xe0], R18 ;  /* 0x0000e01201007387 */ /* 0x0003e20000100800 */
[----:B---3--:R-:W-:Y:S01]  /*1c5f0*/  MOV R22, UR43 ;  /* 0x0000002b00167c02 */ /* 0x008fe20008000f00 */
[----:B------:R-:W-:Y:S01]  /*1c600*/  UMOV UR43, UR25 ;  /* 0x00000019002b7c82 */ /* 0x000fe20008000000 */
[----:B------:R-:W-:Y:S01]  /*1c610*/  R2UR UR23, R91 ;  /* 0x000000005b1772ca */ /* 0x000fe200000e0000 */
[----:B------:R3:W-:Y:S01]  /*1c620*/  BAR.SYNC.DEFER_BLOCKING R94, 0x100 ;  /* 0x0004005e0000751d */ /* 0x0007e20000010000 */
[----:B------:R-:W-:-:S02]  /*1c630*/  MOV R96, UR43 ;  /* 0x0000002b00607c02 */ /* 0x000fc40008000f00 */
[----:B------:R-:W-:Y:S02]  /*1c640*/  R2UR UR27, R89 ;  /* 0x00000000591b72ca */ /* 0x000fe400000e0000 */
[C---:B------:R-:W-:Y:S01]  /*1c650*/  R2UR UR25, R5.reuse ;  /* 0x00000000051972ca */ /* 0x040fe200000e0000 */
[----:B------:R-:W-:Y:S01]  /*1c660*/  UMOV UR43, UR5 ;  /* 0x00000005002b7c82 */ /* 0x000fe20008000000 */
[----:B-1----:R-:W-:Y:S01]  /*1c670*/  MOV R18, UR35 ;  /* 0x0000002300127c02 */ /* 0x002fe20008000f00 */
[----:B------:R-:W-:Y:S01]  /*1c680*/  STL [R1+0xdc], R17 ;  /* 0x0000dc1101007387 */ /* 0x000fe20000100800 */
[----:B------:R-:W-:Y:S01]  /*1c690*/  UMOV UR35, UR17 ;  /* 0x0000001100237c82 */ /* 0x000fe20008000000 */
[C---:B------:R-:W-:Y:S02]  /*1c6a0*/  R2UR UR17, R5.reuse ;  /* 0x00000000051172ca */ /* 0x040fe400000e0000 */
[C---:B------:R-:W-:Y:S01]  /*1c6b0*/  R2UR UR5, R5.reuse ;  /* 0x00000000050572ca */ /* 0x040fe200000e0000 */
[----:B------:R1:W-:Y:S01]  /*1c6c0*/  STL [R1+0xd8], R16 ;  /* 0x0000d81001007387 */ /* 0x0003e20000100800 */
[----:B------:R-:W-:Y:S01]  /*1c6d0*/  MOV R28, UR35 ;  /* 0x00000023001c7c02 */ /* 0x000fe20008000f00 */
[----:B------:R-:W-:Y:S01]  /*1c6e0*/  UMOV UR35, UR9 ;  /* 0x0000000900237c82 */ /* 0x000fe20008000000 */
[----:B------:R-:W-:Y:S01]  /*1c6f0*/  R2UR UR9, R5 ;  /* 0x00000000050972ca */ /* 0x000fe200000e0000 */
[----:B------:R-:W-:Y:S01]  /*1c700*/  STL [R1+0xd4], R15 ;  /* 0x0000d40f01007387 */ /* 0x000fe20000100800 */
[----:B------:R-:W-:-:S02]  /*1c710*/  R2UR UR47, R89 ;  /* 0x00000000592f72ca */ /* 0x000fc400000e0000 */
[----:B------:R-:W-:Y:S01]  /*1c720*/  R2UR UR51, R91 ;  /* 0x000000005b3372ca */ /* 0x000fe200000e0000 */
[----:B------:R-:W-:Y:S01]  /*1c730*/  STL [R1+0xd0], R14 ;  /* 0x0000d00e01007387 */ /* 0x000fe20000100800 */
[----:B------:R-:W-:Y:S01]  /*1c740*/  R2UR UR55, R89 ;  /* 0x00000000593772ca */ /* 0x000fe200000e0000 */
[----:B------:R-:W-:Y:S01]  /*1c750*/  IMAD.MOV.U32 R91, RZ, RZ, 0x40000040 ;  /* 0x40000040ff5b7424 */ /* 0x000fe200078e00ff */
[----:B------:R-:W-:Y:S01]  /*1c760*/  WARPGROUP.ARRIVE ;  /* 0x00000000000079c5 */ /* 0x000fe20000000000 */
[----:B-1----:R-:W-:Y:S01]  /*1c770*/  MOV R16, UR59 ;  /* 0x0000003b00107c02 */ /* 0x002fe20008000f00 */
[----:B------:R-:W-:Y:S01]  /*1c780*/  UMOV UR59, UR29 ;  /* 0x0000001d003b7c82 */ /* 0x000fe20008000000 */
[----:B------:R-:W-:Y:S01]  /*1c790*/  STL [R1+0xcc], R12 ;  /* 0x0000cc0c01007387 */ /* 0x000fe20000100800 */
[----:B------:R-:W-:Y:S01]  /*1c7a0*/  MOV R26, UR59 ;  /* 0x0000003b001a7c02 */ /* 0x000fe20008000f00 */
[----:B------:R-:W-:Y:S01]  /*1c7b0*/  UMOV UR59, UR13 ;  /* 0x0000000d003b7c82 */ /* 0x000fe20008000000 */
[----:B------:R-:W-:Y:S01]  /*1c7c0*/  R2UR UR13, R5 ;  /* 0x00000000050d72ca */ /* 0x000fe200000e0000 */
[----:B------:R1:W-:Y:S01]  /*1c7d0*/  STL [R1+0xc8], R2 ;  /* 0x0000c80201007387 */ /* 0x0003e20000100800 */
[----:B------:R-:W-:Y:S01]  /*1c7e0*/  IMAD.MOV.U32 R89, RZ, RZ, 0x40000040 ;  /* 0x40000040ff597424 */ /* 0x000fe200078e00ff */
[----:B------:R-:W-:-:S02]  /*1c7f0*/  R2UR UR40, R4 ;  /* 0x00000000042872ca */ /* 0x000fc400000e0000 */
[----:B------:R-:W-:Y:S02]  /*1c800*/  R2UR UR41, R5 ;  /* 0x00000000052972ca */ /* 0x000fe400000e0000 */
[C---:B------:R-:W-:Y:S02]  /*1c810*/  R2UR UR32, R10.reuse ;  /* 0x000000000a2072ca */ /* 0x040fe400000e0000 */
[----:B------:R-:W-:Y:S02]  /*1c820*/  R2UR UR33, R11 ;  /* 0x000000000b2172ca */ /* 0x000fe400000e0000 */
[----:B-1----:R-:W-:Y:S02]  /*1c830*/  MOV R2, UR39 ;  /* 0x0000002700027c02 */ /* 0x002fe40008000f00 */
        /* <DEDUP_REMOVED lines=72> */
[C---:B------:R-:W-:Y:S01]  /*1ccc0*/  R2UR UR12, R4.reuse ;  /* 0x00000000040c72ca */ /* 0x040fe200000e0000 */
[----:B------:R-:W-:Y:S01]  /*1ccd0*/  IMAD.MOV.U32 R21, RZ, RZ, R95 ;  /* 0x000000ffff157224 */ /* 0x000fe200078e005f */
[----:B------:R-:W-:-:S02]  /*1cce0*/  R2UR UR24, R4 ;  /* 0x00000000041872ca */ /* 0x000fc400000e0000 */
        /* <DEDUP_REMOVED lines=38> */
[----:B0-----:R-:W-:-:S06]  /*1cf50*/  WARPGROUP.ARRIVE ;  /* 0x00000000000079c5 */ /* 0x001fcc0000000000 */
[----:B------:R-:W-:Y:S01]  /*1cf60*/  QGMMA.64x32x32.F32.E4M3.E4M3 R104, gdesc[UR24], RZ, !UPT, gsb0 ;  /* 0x00600000186879f3 */ /* 0x000fe2000c0008ff */
[----:B------:R-:W-:Y:S02]  /*1cf70*/  R2UR UR26, R88 ;  /* 0x00000000581a72ca */ /* 0x000fe400000e0000 */
[----:B------:R-:W-:Y:S01]  /*1cf80*/  R2UR UR27, R89 ;  /* 0x00000000591b72ca */ /* 0x000fe200000e0000 */
[----:B------:R-:W-:Y:S02]  /*1cf90*/  WARPGROUP.DEPBAR.LE gsb0, 0x0 ;  /* 0x00008000000079c5 */ /* 0x000fe40000010000 */
[----:B---3--:R-:W-:-:S06]  /*1cfa0*/  WARPGROUP.ARRIVE ;  /* 0x00000000000079c5 */ /* 0x008fcc0000000000 */
        /* <DEDUP_REMOVED lines=141> */
.L_x_8407:
[----:B-----5:R-:W-:Y:S01]  /*1d880*/  SHF.L.U32 R0, R12, 0x1f, RZ ;  /* 0x0000001f0c007819 */ /* 0x020fe200000006ff */
[----:B------:R-:W-:-:S04]  /*1d890*/  IMAD R3, R235, 0x8, R16 ;  /* 0x00000008eb037824 */ /* 0x000fc800078e0210 */
[----:B------:R0:W1:Y:S01]  /*1d8a0*/  SYNCS.PHASECHK.TRANS64.TRYWAIT P0, [R3+URZ+0x2e850], R0 ;  /* 0x02e85000030075a7 */ /* 0x000062000800017f */
[----:B------:R-:W-:Y:S05]  /*1d8b0*/  @!P1 BRA `(.L_x_8408) ;  /* 0x0000000000049947 */ /* 0x000fea0003800000 */
[----:B------:R-:W-:Y:S01]  /*1d8c0*/  BPT.TRAP 0x1 ;  /* 0x000000040000795c */ /* 0x000fe20000300000 */
.L_x_8408:
[----:B-1----:R-:W-:Y:S05]  /*1d8d0*/  @P0 BRA `(.L_x_8406) ;  /* 0x0000000000080947 */ /* 0x002fea0003800000 */
[----:B------:R-:W1:Y:S02]  /*1d8e0*/  SYNCS.PHASECHK.TRANS64.TRYWAIT P0, [R3+URZ+0x2e850], R0 ;  /* 0x02e85000030075a7 */ /* 0x000e64000800017f */
[----:B-1----:R-:W-:Y:S05]  /*1d8f0*/  @!P0 BRA `(.L_x_8409) ;  /* 0x0000010800388947 */ /* 0x002fea0003800000 */
.L_x_8406:
        /* <DEDUP_REMOVED lines=104> */
[----:B------:R-:W-:Y:S01]  /*1df80*/  R2UR UR7, R21 ;  /* 0x00000000150772ca */ /* 0x000fe200000e0000 */
[----:B------:R-:W-:Y:S01]  /*1df90*/  IMAD.MOV.U32 R21, RZ, RZ, -0x3ffffff0 ;  /* 0xc0000010ff157424 */ /* 0x000fe200078e00ff */
        /* <DEDUP_REMOVED lines=28> */
[----:B0-----:R-:W-:Y:S02]  /*1e160*/  LOP3.LUT R226, R227, 0x7f, RZ, 0xc0, !PT ;  /* 0x0000007fe3e27812 */ /* 0x001fe400078ec0ff */
[----:B------:R-:W-:Y:S01]  /*1e170*/  FMNMX.FTZ R0, R99, R0, !PT ;  /* 0x0000000063007209 */ /* 0x000fe20007810000 */
[----:B------:R-:W0:Y:S01]  /*1e180*/  S2R R227, SR_TID.X ;  /* 0x0000000000e37919 */ /* 0x000e220000002100 */
[----:B------:R-:W-:Y:S02]  /*1e190*/  ISETP.NE.AND P0, PT, R226, RZ, PT ;  /* 0x000000ffe200720c */ /* 0x000fe40003f05270 */
[----:B------:R-:W-:-:S04]  /*1e1a0*/  FMNMX.FTZ R0, R102, R0, !PT ;  /* 0x0000000066007209 */ /* 0x000fc80007810000 */
[----:B------:R-:W-:-:S05]  /*1e1b0*/  FMNMX.FTZ R0, R103, R0, !PT ;  /* 0x0000000067007209 */ /* 0x000fca0007810000 */
[----:B------:R-:W1:Y:S01]  /*1e1c0*/  SHFL.BFLY PT, R13, R0, 0x2, 0x1f ;  /* 0x0c401f00000d7f89 */ /* 0x000e6200000e0000 */
[----:B0-----:R-:W-:Y:S02]  /*1e1d0*/  SHF.R.U32.HI R227, RZ, 0x7, R227 ;  /* 0x00000007ffe37819 */ /* 0x001fe400000116e3 */
[----:B-1----:R-:W-:-:S05]  /*1e1e0*/  FMNMX.FTZ R0, R0, R13, !PT ;  /* 0x0000000d00007209 */ /* 0x002fca0007810000 */
[----:B------:R-:W0:Y:S02]  /*1e1f0*/  SHFL.BFLY PT, R13, R0, 0x1, 0x1f ;  /* 0x0c201f00000d7f89 */ /* 0x000e2400000e0000 */
[----:B0-----:R-:W-:Y:S01]  /*1e200*/  FMNMX.FTZ R0, R0, R13, !PT ;  /* 0x0000000d00007209 */ /* 0x001fe20007810000 */
        /* <DEDUP_REMOVED lines=11> */
[----:B------:R-:W-:Y:S01]  /*1e2c0*/  R2UR UR7, R21 ;  /* 0x00000000150772ca */ /* 0x000fe200000e0000 */
[----:B------:R-:W0:Y:S01]  /*1e2d0*/  SHFL.BFLY PT, R20, R3, 0x2, 0x1f ;  /* 0x0c401f0003147f89 */ /* 0x000e2200000e0000 */
[----:B------:R-:W-:Y:S01]  /*1e2e0*/  IMAD.MOV.U32 R21, RZ, RZ, -0x3ffffff0 ;  /* 0xc0000010ff157424 */ /* 0x000fe200078e00ff */
[----:B0-----:R-:W-:Y:S01]  /*1e2f0*/  FMNMX.FTZ R3, R3, R20, !PT ;  /* 0x0000001403037209 */ /* 0x001fe20007810000 */
[----:B------:R-:W-:Y:S01]  /*1e300*/  VIADD R20, R12, 0x500 ;  /* 0x000005000c147836 */ /* 0x000fe20000000000 */
[----:B------:R-:W-:Y:S02]  /*1e310*/  WARPGROUP.DEPBAR.LE gsb0, 0x0 ;  /* 0x00008000000079c5 */ /* 0x000fe40000010000 */
[----:B------:R-:W-:-:S06]  /*1e320*/  WARPGROUP.ARRIVE ;  /* 0x00000000000079c5 */ /* 0x000fcc0000000000 */
[----:B------:R-:W-:Y:S01]  /*1e330*/  QGMMA.64x128x32.F32.E4M3.E4M3 R24, R208, gdesc[UR4], R24, gsb0 ;  /* 0x01e00004d0187df3 */ /* 0x000fe20008000818 */
[----:B------:R-:W-:Y:S01]  /*1e340*/  R2UR UR6, R20 ;  /* 0x00000000140672ca */ /* 0x000fe200000e0000 */
[----:B------:R-:W-:-:S01]  /*1e350*/  FADD.FTZ R20, -R0, R233 ;  /* 0x000000e900147221 */ /* 0x000fc20000010100 */
[----:B------:R-:W-:-:S03]  /*1e360*/  R2UR UR7, R21 ;  /* 0x00000000150772ca */ /* 0x000fc600000e0000 */
[----:B------:R-:W-:-:S06]  /*1e370*/  FMUL.FTZ R20, R2, R20 ;  /* 0x0000001402147220 */ /* 0x000fcc0000410000 */
[----:B------:R-:W-:Y:S01]  /*1e380*/  MUFU.EX2 R20, R20 ;  /* 0x0000001400147308 */ /* 0x000fe20000000800 */
[----:B------:R-:W-:Y:S02]  /*1e390*/  WARPGROUP.DEPBAR.LE gsb0, 0x0 ;  /* 0x00008000000079c5 */ /* 0x000fe40000010000 */
[----:B------:R-:W-:Y:S01]  /*1e3a0*/  WARPGROUP.ARRIVE ;  /* 0x00000000000079c5 */ /* 0x000fe20000000000 */
[----:B------:R-:W0:Y:S05]  /*1e3b0*/  SHFL.BFLY PT, R208, R3, 0x1, 0x1f ;  /* 0x0c201f0003d07f89 */ /* 0x000e2a00000e0000 */
[----:B------:R-:W-:Y:S01]  /*1e3c0*/  QGMMA.64x128x32.F32.E4M3.E4M3 R24, R204, gdesc[UR4], R24, gsb0 ;  /* 0x01e00004cc187df3 */ /* 0x000fe20008000818 */
[----:B0-----:R-:W-:-:S05]  /*1e3d0*/  FMNMX.FTZ R3, R3, R208, !PT ;  /* 0x000000d003037209 */ /* 0x001fca0007810000 */
        /* <DEDUP_REMOVED lines=55> */
[----:B------:R-:W-:Y:S01]  /*1e750*/  FMUL.FTZ R13, R2, R13 ;  /* 0x0000000d020d7220 */ /* 0x000fe20000410000 */
[----:B------:R-:W-:Y:S08]  /*1e760*/  MUFU.EX2 R184, R184 ;  /* 0x000000b800b87308 */ /* 0x000ff00000000800 */
[----:B------:R-:W0:Y:S08]  /*1e770*/  MUFU.EX2 R13, R13 ;  /* 0x0000000d000d7308 */ /* 0x000e300000000800 */
[----:B------:R-:W1:Y:S08]  /*1e780*/  MUFU.EX2 R185, R185 ;  /* 0x000000b900b97308 */ /* 0x000e700000000800 */
[----:B------:R-:W2:Y:S01]  /*1e790*/  MUFU.EX2 R188, R188 ;  /* 0x000000bc00bc7308 */ /* 0x000ea20000000800 */
[----:B0-----:R-:W-:-:S07]  /*1e7a0*/  FFMA.FTZ R236, R13, R236, R184 ;  /* 0x000000ec0dec7223 */ /* 0x001fce00000100b8 */
        /* <DEDUP_REMOVED lines=9> */
[----:B------:R-:W-:-:S01]  /*1e840*/  FFMA.FTZ R204, R2, R88, -R21 ;  /* 0x0000005802cc7223 */ /* 0x000fc20000010815 */
[C-C-:B------:R-:W-:Y:S01]  /*1e850*/  FFMA.FTZ R205, R2.reuse, R89, -R21.reuse ;  /* 0x0000005902cd7223 */ /* 0x140fe20000010815 */
[----:B------:R-:W-:-:S01]  /*1e860*/  FFMA.FTZ R21, R2, R101, -R21 ;  /* 0x0000006502157223 */ /* 0x000fc20000010815 */
[----:B------:R-:W-:Y:S01]  /*1e870*/  FFMA.FTZ R101, R2, R0, -8 ;  /* 0xc100000002657423 */ /* 0x000fe20000010000 */
[----:B------:R-:W-:Y:S01]  /*1e880*/  MUFU.EX2 R197, R197 ;  /* 0x000000c500c57308 */ /* 0x000fe20000000800 */
[----:B--2---:R-:W-:-:S01]  /*1e890*/  FADD.FTZ R236, R193, R236 ;  /* 0x000000ecc1ec7221 */ /* 0x004fc20000010000 */
[----:B------:R-:W-:Y:S01]  /*1e8a0*/  WARPGROUP.ARRIVE ;  /* 0x00000000000079c5 */ /* 0x000fe20000000000 */
        /* <DEDUP_REMOVED lines=20> */
[----:B------:R-:W-:Y:S01]  /*1e9f0*/  FFMA.FTZ R158, R2, R158, -R101 ;  /* 0x0000009e029e7223 */ /* 0x000fe20000010865 */
[----:B0-----:R-:W-:-:S01]  /*1ea00*/  FADD.FTZ R236, R196, R236 ;  /* 0x000000ecc4ec7221 */ /* 0x001fc20000010000 */
[----:B------:R-:W0:Y:S01]  /*1ea10*/  MUFU.EX2 R190, R190 ;  /* 0x000000be00be7308 */ /* 0x000e220000000800 */
[----:B-1----:R-:W-:-:S01]  /*1ea20*/  FFMA.FTZ R14, R20, R14, R186 ;  /* 0x0000000e140e7223 */ /* 0x002fc200000100ba */
[----:B------:R-:W-:Y:S01]  /*1ea30*/  FFMA.FTZ R159, R2, R159, -R101 ;  /* 0x0000009f029f7223 */ /* 0x000fe20000010865 */
[----:B------:R-:W-:-:S01]  /*1ea40*/  FADD.FTZ R236, R197, R236 ;  /* 0x000000ecc5ec7221 */ /* 0x000fc20000010000 */
        /* <DEDUP_REMOVED lines=41> */
[----:B------:R-:W-:-:S03]  /*1ece0*/  FFMA.FTZ R102, R2, R102, -R101 ;  /* 0x0000006602667223 */ /* 0x000fc60000010865 */
        /* <DEDUP_REMOVED lines=83> */
[----:B------:R-:W-:-:S05]  /*1f220*/  FFMA.FTZ R101, R2, R103, -R101 ;  /* 0x0000006702657223 */ /* 0x000fca0000010865 */
[----:B------:R-:W2:Y:S01]  /*1f230*/  MUFU.EX2 R137, R137 ;  /* 0x0000008900897308 */ /* 0x000ea20000000800 */
[----:B0-----:R-:W-:-:S03]  /*1f240*/  FADD.FTZ R236, R165, R236 ;  /* 0x000000eca5ec7221 */ /* 0x001fc60000010000 */
        /* <DEDUP_REMOVED lines=78> */
[----:B0-----:R-:W-:Y:S02]  /*1f730*/  @!P0 IMAD R14, R231, 0x8, R16 ;  /* 0x00000008e70e8824 */ /* 0x001fe400078e0210 */
[----:B--2---:R-:W-:-:S02]  /*1f740*/  FADD.FTZ R111, R113, R111 ;  /* 0x0000006f716f7221 */ /* 0x004fc40000010000 */
[----:B------:R-:W-:Y:S02]  /*1f750*/  @!P0 VIADD R14, R14, 0x2e840 ;  /* 0x0002e8400e0e8836 */ /* 0x000fe40000000000 */
[----:B------:R-:W0:Y:S03]  /*1f760*/  MUFU.EX2 R116, R116 ;  /* 0x0000007400747308 */ /* 0x000e260000000800 */
[----:B------:R-:W-:-:S04]  /*1f770*/  @!P0 PRMT R14, RZ, 0x654, R14 ;  /* 0x00000654ff0e8816 */ /* 0x000fc8000000000e */
[----:B------:R1:W-:Y:S01]  /*1f780*/  @!P0 SYNCS.ARRIVE.TRANS64.RED.A1T0 RZ, [R14+URZ], RZ ;  /* 0x000000ff0eff89a7 */ /* 0x0003e2000810043f */
        /* <DEDUP_REMOVED lines=37> */
[----:B---3--:R-:W-:-:S01]  /*1f9e0*/  FADD.FTZ R115, R102, R115 ;  /* 0x0000007366737221 */ /* 0x008fc20000010000 */
[----:B0-----:R-:W-:-:S03]  /*1f9f0*/  FADD.FTZ R236, R21, R111 ;  /* 0x0000006f15ec7221 */ /* 0x001fc60000010000 */
[----:B-1----:R-:W-:Y:S01]  /*1fa00*/  FADD.FTZ R14, R101, R115 ;  /* 0x00000073650e7221 */ /* 0x002fe20000010000 */
[----:B------:R-:W-:Y:S06]  /*1fa10*/  @!P1 BRA `(.L_x_8410) ;  /* 0x0000000000049947 */ /* 0x000fec0003800000 */
[----:B------:R-:W-:Y:S01]  /*1fa20*/  BPT.TRAP 0x1 ;  /* 0x000000040000795c */ /* 0x000fe20000300000 */
.L_x_8410:
        /* <DEDUP_REMOVED lines=126> */
[----:B------:R-:W-:Y:S01]  /*20210*/  IMAD.MOV.U32 R205, RZ, RZ, R106 ;  /* 0x000000ffffcd7224 */ /* 0x000fe200078e006a */
        /* <DEDUP_REMOVED lines=10> */
.L_x_8400:
[----:B------:R-:W-:Y:S05]  /*202c0*/  WARPSYNC.ALL ;  /* 0x0000000000007948 */ /* 0x000fea0003800000 */
[----:B------:R-:W-:Y:S06]  /*202d0*/  BAR.ARV 0x8, 0x180 ;  /* 0x0206000000007b1d */ /* 0x000fec0000002000 */
[----:B------:R-:W-:Y:S05]  /*202e0*/  @!P1 BRA `(.L_x_8412) ;  /* 0x0000000000049947 */ /* 0x000fea0003800000 */
[----:B------:R-:W-:Y:S01]  /*202f0*/  BPT.TRAP 0x1 ;  /* 0x000000040000795c */ /* 0x000fe20000300000 */
.L_x_8412:
[----:B------:R-:W-:Y:S01]  /*20300*/  IMAD R13, R231, 0x8, R16 ;  /* 0x00000008e70d7824 */ /* 0x000fe200078e0210 */
[----:B------:R-:W-:-:S04]  /*20310*/  SHF.L.U32 R4, R232, 0x1f, RZ ;  /* 0x0000001fe8047819 */ /* 0x000fc800000006ff */
[----:B------:R2:W3:Y:S01]  /*20320*/  SYNCS.PHASECHK.TRANS64.TRYWAIT P0, [R13+URZ+0x2e850], R4 ;  /* 0x02e850040d0075a7 */ /* 0x0004e2000800017f */
[----:B------:R-:W-:Y:S05]  /*20330*/  @!P1 BRA `(.L_x_8413) ;  /* 0x0000000000049947 */ /* 0x000fea0003800000 */
[----:B------:R-:W-:Y:S01]  /*20340*/  BPT.TRAP 0x1 ;  /* 0x000000040000795c */ /* 0x000fe20000300000 */
.L_x_8413:
[----:B------:R-:W-:-:S05]  /*20350*/  VIADD R16, R16, 0x400 ;  /* 0x0000040010107836 */ /* 0x000fca0000000000 */
[----:B------:R-:W-:-:S04]  /*20360*/  SHF.R.U32.HI R16, RZ, 0x4, R16 ;  /* 0x00000004ff107819 */ /* 0x000fc80000011610 */
[----:B------:R-:W-:-:S04]  /*20370*/  LOP3.LUT R16, R16, 0x3fff, RZ, 0xc0, !PT ;  /* 0x00003fff10107812 */ /* 0x000fc800078ec0ff */
[----:B------:R-:W-:Y:S01]  /*20380*/  LOP3.LUT R16, R16, 0x10000, RZ, 0xfc, !PT ;  /* 0x0001000010107812 */ /* 0x000fe200078efcff */
[----:B---3--:R-:W-:Y:S06]  /*20390*/  @P0 BRA `(.L_x_8414) ;  /* 0x0000000000080947 */ /* 0x008fec0003800000 */
[----:B------:R-:W3:Y:S02]  /*203a0*/  SYNCS.PHASECHK.TRANS64.TRYWAIT P0, [R13+URZ+0x2e850], R4 ;  /* 0x02e850040d0075a7 */ /* 0x000ee4000800017f */
[----:B---3--:R-:W-:Y:S05]  /*203b0*/  @!P0 BRA `(.L_x_8415) ;  /* 0x000000dc009c8947 */ /* 0x008fea0003800000 */
.L_x_8414:
[----:B--23--:R-:W-:Y:S01]  /*203c0*/  IMAD R4, R231, 0x700, R16 ;  /* 0x00000700e7047824 */ /* 0x00cfe200078e0210 */
[----:B------:R-:W2:Y:S01]  /*203d0*/  LDL R20, [R1+0x9c] ;  /* 0x00009c0001147983 */ /* 0x000ea20000100800 */
        /* <DEDUP_REMOVED lines=9> */
[----:B------:R-:W4:Y:S01]  /*20470*/  LDL R12, [R1+0x74] ;  /* 0x00007400010c7983 */ /* 0x000f220000100800 */
[----:B------:R-:W-:Y:S01]  /*20480*/  ISETP.NE.U32.AND P0, PT, RZ, UR4, PT ;  /* 0x00000004ff007c0c */ /* 0x000fe2000bf05070 */
[----:B------:R-:W-:Y:S01]  /*20490*/  IMAD.MOV.U32 R21, RZ, RZ, -0x3ffffff0 ;  /* 0xc0000010ff157424 */ /* 0x000fe200078e00ff */
[----:B------:R-:W-:Y:S02]  /*204a0*/  ULDC.64 UR8, c[0x0][0x208] ;  /* 0x0000820000087ab9 */ /* 0x000fe40000000a00 */
[----:B------:R-:W-:Y:S01]  /*204b0*/  ISETP.NE.AND.EX P0, PT, RZ, UR5, PT, P0 ;  /* 0x00000005ff007c0c */ /* 0x000fe2000bf05300 */
[----:B------:R-:W-:Y:S01]  /*204c0*/  QGMMA.64x128x32.F32.E4M3.E4M3 R24, R224, gdesc[UR4], R24, gsb0 ;  /* 0x01e00004e0187df3 */ /* 0x000fe20008000818 */
[----:B------:R-:W-:Y:S01]  /*204d0*/  R2UR UR6, R6 ;  /* 0x00000000060672ca */ /* 0x000fe200000e0000 */
[----:B------:R-:W-:Y:S01]  /*204e0*/  VIADD R6, R4, 0x200 ;  /* 0x0000020004067836 */ /* 0x000fe20000000000 */
[----:B------:R-:W-:Y:S01]  /*204f0*/  R2UR UR7, R7 ;  /* 0x00000000070772ca */ /* 0x000fe200000e0000 */
[----:B------:R-:W-:-:S08]  /*20500*/  IMAD.MOV.U32 R7, RZ, RZ, -0x3ffffff0 ;  /* 0xc0000010ff077424 */ /* 0x000fd000078e00ff */
[----:B------:R-:W2:Y:S08]  /*20510*/  @P0 LDC.64 R8, c[0x0][0x9c8] ;  /* 0x00027200ff080b82 */ /* 0x000eb00000000a00 */
[----:B------:R-:W4:Y:S01]  /*20520*/  @P0 LDC.64 R10, c[0x0][0x9d0] ;  /* 0x00027400ff0a0b82 */ /* 0x000f220000000a00 */
        /* <DEDUP_REMOVED lines=10> */
[----:B------:R-:W-:Y:S01]  /*205d0*/  R2UR UR6, R6 ;  /* 0x00000000060672ca */ /* 0x000fe200000e0000 */
[-C--:B--2---:R-:W-:Y:S01]  /*205e0*/  @P0 IMAD R6, R20, R8.reuse, RZ ;  /* 0x0000000814060224 */ /* 0x084fe200078e02ff */
[----:B------:R-:W-:Y:S01]  /*205f0*/  R2UR UR7, R7 ;  /* 0x00000000070772ca */ /* 0x000fe200000e0000 */
[----:B------:R-:W-:Y:S02]  /*20600*/  VIADD R20, R4, 0x400 ;  /* 0x0000040004147836 */ /* 0x000fe40000000000 */
        /* <DEDUP_REMOVED lines=8> */
[----:B------:R2:W3:Y:S01]  /*20690*/  @P0 LDG.E R10, desc[UR8][R8.64] ;  /* 0x00000008080a0981 */ /* 0x0004e2000c1e1900 */
        /* <DEDUP_REMOVED lines=14> */
[----:B------:R-:W4:Y:S01]  /*20780*/  SHFL.BFLY PT, R7, R236, 0x2, 0x1f ;  /* 0x0c401f00ec077f89 */ /* 0x000f2200000e0000 */
[----:B------:R-:W-:Y:S02]  /*20790*/  WARPGROUP.DEPBAR.LE gsb0, 0x0 ;  /* 0x00008000000079c5 */ /* 0x000fe40000010000 */
[----:B------:R-:W-:-:S06]  /*207a0*/  WARPGROUP.ARRIVE ;  /* 0x00000000000079c5 */ /* 0x000fcc0000000000 */
[----:B------:R-:W-:Y:S01]  /*207b0*/  QGMMA.64x128x32.F32.E4M3.E4M3 R24, R204, gdesc[UR4], R24, gsb0 ;  /* 0x01e00004cc187df3 */ /* 0x000fe20008000818 */
[----:B------:R-:W-:Y:S02]  /*207c0*/  R2UR UR6, R4 ;  /* 0x00000000040672ca */ /* 0x000fe400000e0000 */
[----:B------:R-:W-:Y:S02]  /*207d0*/  R2UR UR7, R5 ;  /* 0x00000000050772ca */ /* 0x000fe400000e0000 */
[----:B------:R-:W5:Y:S01]  /*207e0*/  SHFL.BFLY PT, R5, R14, 0x2, 0x1f ;  /* 0x0c401f000e057f89 */ /* 0x000f6200000e0000 */
[----:B----4-:R-:W-:-:S05]  /*207f0*/  FADD.FTZ R7, R7, R236 ;  /* 0x000000ec07077221 */ /* 0x010fca0000010000 */
[----:B------:R-:W4:Y:S01]  /*20800*/  SHFL.BFLY PT, R4, R7, 0x1, 0x1f ;  /* 0x0c201f0007047f89 */ /* 0x000f2200000e0000 */
[----:B-----5:R-:W-:-:S05]  /*20810*/  FADD.FTZ R5, R5, R14 ;  /* 0x0000000e05057221 */ /* 0x020fca0000010000 */
[----:B------:R-:W5:Y:S01]  /*20820*/  SHFL.BFLY PT, R6, R5, 0x1, 0x1f ;  /* 0x0c201f0005067f89 */ /* 0x000f6200000e0000 */
[----:B----4-:R-:W-:-:S05]  /*20830*/  FADD.FTZ R11, R7, R4 ;  /* 0x00000004070b7221 */ /* 0x010fca0000010000 */
[C---:B------:R-:W-:Y:S01]  /*20840*/  FSETP.NE.FTZ.AND P0, PT, R11.reuse, RZ, PT ;  /* 0x000000ff0b00720b */ /* 0x040fe20003f15000 */
[----:B------:R-:W-:Y:S01]  /*20850*/  FMUL.FTZ R15, R11, 0.00390625 ;  /* 0x3b8000000b0f7820 */ /* 0x000fe20000410000 */
[----:B--2---:R-:W-:-:S04]  /*20860*/  IMAD.MOV.U32 R9, RZ, RZ, RZ ;  /* 0x000000ffff097224 */ /* 0x004fc800078e00ff */
[----:B------:R-:W-:Y:S01]  /*20870*/  FSETP.NE.FTZ.AND P2, PT, R15, RZ, PT ;  /* 0x000000ff0f00720b */ /* 0x000fe20003f55000 */
[----:B-----5:R-:W-:-:S04]  /*20880*/  FADD.FTZ R12, R5, R6 ;  /* 0x00000006050c7221 */ /* 0x020fc80000010000 */
        /* <DEDUP_REMOVED lines=8> */
[----:B------:R-:W2:Y:S08]  /*20910*/  @P2 MUFU.LG2 R6, R15 ;  /* 0x0000000f00062308 */ /* 0x000eb00000000c00 */
[----:B------:R-:W4:Y:S08]  /*20920*/  @P3 MUFU.LG2 R8, R8 ;  /* 0x0000000800083308 */ /* 0x000f300000000c00 */
[----:B------:R-:W5:Y:S01]  /*20930*/  @P0 MUFU.RCP R7, R12 ;  /* 0x0000000c00070308 */ /* 0x000f620000001000 */
[C---:B------:R-:W-:Y:S01]  /*20940*/  @P2 FMUL.FTZ R4, R2.reuse, 0.69314718246459960938 ;  /* 0x3f31721802042820 */ /* 0x040fe20000410000 */
[----:B------:R-:W-:Y:S01]  /*20950*/  @P3 FMUL.FTZ R2, R2, 0.69314718246459960938 ;  /* 0x3f31721802023820 */ /* 0x000fe20000410000 */
[----:B--2---:R-:W-:Y:S01]  /*20960*/  @P2 FMUL.FTZ R5, R6, 0.69314718246459960938 ;  /* 0x3f31721806052820 */ /* 0x004fe20000410000 */
[----:B------:R-:W-:-:S02]  /*20970*/  IMAD.MOV.U32 R88, RZ, RZ, -0x800000 ;  /* 0xff800000ff587424 */ /* 0x000fc400078e00ff */
[----:B---3--:R-:W-:Y:S01]  /*20980*/  FMUL.FTZ R9, R9, R10 ;  /* 0x0000000a09097220 */ /* 0x008fe20000410000 */
[----:B------:R-:W-:Y:S02]  /*20990*/  IMAD.MOV.U32 R89, RZ, RZ, -0x800000 ;  /* 0xff800000ff597424 */ /* 0x000fe400078e00ff */
[----:B----4-:R-:W-:Y:S01]  /*209a0*/  @P3 FMUL.FTZ R11, R8, 0.69314718246459960938 ;  /* 0x3f317218080b3820 */ /* 0x010fe20000410000 */
[----:B------:R-:W-:-:S03]  /*209b0*/  @P2 FFMA.FTZ R88, R4, R3, R5 ;  /* 0x0000000304582223 */ /* 0x000fc60000010005 */
[----:B------:R-:W-:Y:S01]  /*209c0*/  @P3 FFMA.FTZ R89, R2, R0, R11 ;  /* 0x0000000002593223 */ /* 0x000fe2000001000b */
[----:B-----5:R-:W-:Y:S01]  /*209d0*/  FMUL.FTZ R7, R7, R10 ;  /* 0x0000000a07077220 */ /* 0x020fe20000410000 */
[----:B------:R-:W-:Y:S02]  /*209e0*/  WARPGROUP.DEPBAR.LE gsb0, 0x0 ;  /* 0x00008000000079c5 */ /* 0x000fe40000010000 */
[----:B------:R-:W-:Y:S05]  /*209f0*/  @!P1 BRA `(.L_x_8416) ;  /* 0x0000000000049947 */ /* 0x000fea0003800000 */
[----:B------:R-:W-:Y:S01]  /*20a00*/  BPT.TRAP 0x1 ;  /* 0x000000040000795c */ /* 0x000fe20000300000 */
.L_x_8416:
        /* <DEDUP_REMOVED lines=67> */
[----:B------:R-:W-:-:S02]  /*20e40*/  SEL R231, R231, RZ, P1 ;  /* 0x000000ffe7e77207 */ /* 0x000fc40000800000 */
[----:B--2---:R-:W-:Y:S01]  /*20e50*/  R2UR UR4, R0 ;  /* 0x00000000000472ca */ /* 0x004fe200000e0000 */
[----:B------:R-:W-:-:S12]  /*20e60*/  VIADD R0, R13, 0x2e860 ;  /* 0x0002e8600d007836 */ /* 0x000fd80000000000 */
[----:B------:R-:W-:Y:S01]  /*20e70*/  IMAD.U32 R5, RZ, RZ, UR4 ;  /* 0x00000004ff057e24 */ /* 0x000fe2000f8e00ff */
[----:B---3--:R-:W-:-:S04]  /*20e80*/  R2UR UR4, R2 ;  /* 0x00000000020472ca */ /* 0x008fc800000e0000 */
[----:B------:R-:W-:Y:S02]  /*20e90*/  PRMT R0, R5, 0x654, R0 ;  /* 0x0000065405007816 */ /* 0x000fe40000000000 */
[----:B------:R-:W-:Y:S02]  /*20ea0*/  SEL R5, RZ, 0x1, P1 ;  /* 0x00000001ff057807 */ /* 0x000fe40000800000 */
[----:B------:R2:W-:Y:S02]  /*20eb0*/  SYNCS.ARRIVE.TRANS64.RED.A1T0 RZ, [R0+URZ], RZ ;  /* 0x000000ff00ff79a7 */ /* 0x0005e4000810043f */
[----:B------:R-:W-:-:S03]  /*20ec0*/  LOP3.LUT R232, R232, R5, RZ, 0x3c, !PT ;  /* 0x00000005e8e87212 */ /* 0x000fc600078e3cff */
[----:B------:R-:W-:Y:S01]  /*20ed0*/  UIADD3 UR4, UR4, 0x1, URZ ;  /* 0x0000000104047890 */ /* 0x000fe2000fffe03f */
[-C--:B--2---:R-:W-:Y:S01]  /*20ee0*/  FMUL.FTZ R0, R63, R7.reuse ;  /* 0x000000073f007220 */ /* 0x084fe20000410000 */
[----:B------:R-:W-:-:S04]  /*20ef0*/  FMUL.FTZ R63, R46, R7 ;  /* 0x000000072e3f7220 */ /* 0x000fc80000410000 */
[----:B------:R-:W-:-:S05]  /*20f00*/  IMAD.U32 R2, RZ, RZ, UR4 ;  /* 0x00000004ff027e24 */ /* 0x000fca000f8e00ff */
[----:B------:R2:W-:Y:S02]  /*20f10*/  STL [R1+0xac], R2 ;  /* 0x0000ac0201007387 */ /* 0x0005e40000100800 */
.L_x_8349:
[----:B------:R-:W-:Y:S05]  /*20f20*/  WARPSYNC.ALL ;  /* 0x0000000000007948 */ /* 0x000fea0003800000 */
[----:B------:R-:W3:Y:S01]  /*20f30*/  LDL R120, [R1+0x90] ;  /* 0x0000900001787983 */ /* 0x000ee20000100800 */
[----:B------:R-:W2:Y:S01]  /*20f40*/  S2UR UR5, SR_CgaCtaId ;  /* 0x00000000000579c3 */ /* 0x000ea20000008800 */
[----:B------:R-:W-:Y:S01]  /*20f50*/  UMOV UR4, 0x400 ;  /* 0x0000040000047882 */ /* 0x000fe20000000000 */
[----:B------:R-:W-:Y:S01]  /*20f60*/  BSSY B0, `(.L_x_8417) ;  /* 0x0000436000007945 */ /* 0x000fe20003800000 */
[----:B--2---:R-:W-:Y:S01]  /*20f70*/  IMAD.U32 R2, RZ, RZ, UR5 ;  /* 0x00000005ff027e24 */ /* 0x004fe2000f8e00ff */
[----:B------:R-:W-:-:S04]  /*20f80*/  ULEA UR4, UR5, UR4, 0x18 ;  /* 0x0000000405047291 */ /* 0x000fc8000f8ec03f */
[----:B------:R2:W-:Y:S02]  /*20f90*/  STL [R1+0x58], R2 ;  /* 0x0000580201007387 */ /* 0x0005e40000100800 */
[----:B------:R-:W-:Y:S01]  /*20fa0*/  IMAD.U32 R16, RZ, RZ, UR4 ;  /* 0x00000004ff107e24 */ /* 0x000fe2000f8e00ff */
[----:B------:R-:W-:Y:S06]  /*20fb0*/  BAR.SYNC.DEFER_BLOCKING 0x5, 0x180 ;  /* 0x0146000000007b1d */ /* 0x000fec0000010000 */
[----:B------:R2:W4:Y:S02]  /*20fc0*/  LDS.128 R4, [R16+0x2e8d0] ;  /* 0x02e8d00010047984 */ /* 0x0005240000000c00 */
[----:B------:R-:W-:Y:S06]  /*20fd0*/  BAR.ARV 0x4, 0x180 ;  /* 0x0106000000007b1d */ /* 0x000fec0000002000 */
[----:B---3--:R-:W-:-:S13]  /*20fe0*/  ISETP.NE.AND P1, PT, R120, RZ, PT ;  /* 0x000000ff7800720c */ /* 0x008fda0003f25270 */
[----:B------:R-:W3:Y:S02]  /*20ff0*/  @!P1 LDC R120, c[0x0][0xad4] ;  /* 0x0002b500ff789b82 */ /* 0x000ee40000000800 */
[----:B---3--:R2:W-:Y:S01]  /*21000*/  @!P1 STL [R1+0x90], R120 ;  /* 0x0000907801009387 */ /* 0x0085e20000100800 */
[----:B----4-:R-:W-:Y:S05]  /*21010*/  @P0 BRA `(.L_x_8418) ;  /* 0x0000003400180947 */ /* 0x010fea0003800000 */
[----:B------:R-:W3:Y:S01]  /*21020*/  LDL R14, [R1+0xbc] ;  /* 0x0000bc00010e7983 */ /* 0x000ee20000100800 */
[----:B------:R-:W-:Y:S01]  /*21030*/  ULDC.64 UR4, c[0x4][0xa8] ;  /* 0x01002a0000047ab9 */ /* 0x000fe20000000a00 */
[----:B------:R-:W2:Y:S01]  /*21040*/  S2R R15, SR_TID.X ;  /* 0x00000000000f7919 */ /* 0x000ea20000002100 */
[----:B------:R-:W4:Y:S01]  /*21050*/  S2R R13, SR_SWINHI ;  /* 0x00000000000d7919 */ /* 0x000f220000002f00 */
[----:B--2---:R-:W-:-:S05]  /*21060*/  IMAD.SHL.U32 R2, R15, 0x4, RZ ;  /* 0x000000040f027824 */ /* 0x004fca00078e00ff */
[----:B------:R-:W-:Y:S02]  /*21070*/  LOP3.LUT R2, R2, 0xc, RZ, 0xc0, !PT ;  /* 0x0000000c02027812 */ /* 0x000fe400078ec0ff */
[----:B------:R-:W-:Y:S02]  /*21080*/  MOV R64, R16 ;  /* 0x0000001000407202 */ /* 0x000fe40000000f00 */
[----:B----4-:R-:W-:Y:S02]  /*21090*/  MOV R65, R13 ;  /* 0x0000000d00417202 */ /* 0x010fe40000000f00 */
[----:B------:R-:W-:-:S05]  /*210a0*/  IADD3 R10, P0, R2, UR4, RZ ;  /* 0x00000004020a7c10 */ /* 0x000fca000ff1e0ff */
[----:B------:R-:W-:Y:S01]  /*210b0*/  IMAD.X R11, RZ, RZ, UR5, P0 ;  /* 0x00000005ff0b7e24 */ /* 0x000fe200080e06ff */
[----:B------:R-:W-:-:S04]  /*210c0*/  LOP3.LUT P0, R2, R15, 0x3, RZ, 0xc0, !PT ;  /* 0x000000030f027812 */ /* 0x000fc8000780c0ff */
[----:B------:R-:W-:Y:S01]  /*210d0*/  ISETP.EQ.OR P0, PT, R2, 0x3, !P0 ;  /* 0x000000030200780c */ /* 0x000fe20004702670 */
[----:B------:R-:W-:Y:S02]  /*210e0*/  ULDC.64 UR6, c[0x0][0x208] ;  /* 0x0000820000067ab9 */ /* 0x000fe40000000a00 */
[----:B------:R2:W5:Y:S01]  /*210f0*/  LDG.E.CONSTANT R10, desc[UR6][R10.64] ;  /* 0x000000060a0a7981 */ /* 0x000562000c1e9900 */
[----:B------:R-:W-:Y:S02]  /*21100*/  SEL R43, R3, R80, P0 ;  /* 0x00000050032b7207 */ /* 0x000fe40000000000 */
[----:B------:R-:W-:Y:S01]  /*21110*/  SEL R3, R80, R3, P0 ;  /* 0x0000000350037207 */ /* 0x000fe20000000000 */
[----:B------:R-:W-:Y:S01]  /*21120*/  UMOV UR4, 0xffffffff ;  /* 0xffffffff00047882 */ /* 0x000fe20000000000 */
[----:B------:R-:W-:Y:S02]  /*21130*/  SEL R13, R21, R92, P0 ;  /* 0x0000005c150d7207 */ /* 0x000fe40000000000 */
[----:B------:R-:W-:Y:S01]  /*21140*/  SEL R21, R92, R21, P0 ;  /* 0x000000155c157207 */ /* 0x000fe20000000000 */
[----:B---3--:R-:W-:-:S03]  /*21150*/  IMAD.WIDE R14, R14, 0x2, R64 ;  /* 0x000000020e0e7825 */ /* 0x008fc600078e0240 */
        /* <DEDUP_REMOVED lines=8> */
[----:B------:R-:W-:Y:S01]  /*211e0*/  LOP3.LUT R84, R84, R85, RZ, 0x3c, !PT ;  /* 0x0000005554547212 */ /* 0x000fe200078e3cff */
[----:B------:R-:W-:Y:S01]  /*211f0*/  IMAD.X R85, RZ, RZ, R15, P1 ;  /* 0x000000ffff557224 */ /* 0x000fe200008e060f */
[C---:B------:R-:W-:Y:S02]  /*21200*/  IADD3 R83, P2, R14.reuse, 0x4020, RZ ;  /* 0x000040200e537810 */ /* 0x040fe40007f5e0ff */
[C---:B------:R-:W-:Y:S02]  /*21210*/  IADD3 R81, P3, R14.reuse, 0x4000, RZ ;  /* 0x000040000e517810 */ /* 0x040fe40007f7e0ff */
[C---:B------:R-:W-:Y:S02]  /*21220*/  IADD3 R107, P4, R14.reuse, 0x60, RZ ;  /* 0x000000600e6b7810 */ /* 0x040fe40007f9e0ff */
[----:B0-----:R-:W-:-:S02]  /*21230*/  IADD3 R105, P5, R14, 0x40, RZ ;  /* 0x000000400e697810 */ /* 0x001fc40007fbe0ff */
[----:B-1----:R-:W-:Y:S02]  /*21240*/  IADD3 R103, P1, R14, 0x20, RZ ;  /* 0x000000200e677810 */ /* 0x002fe40007f3e0ff */
[----:B------:R-:W-:Y:S02]  /*21250*/  LOP3.LUT R82, R83, 0x380, RZ, 0xc0, !PT ;  /* 0x0000038053527812 */ /* 0x000fe400078ec0ff */
[----:B------:R-:W-:Y:S02]  /*21260*/  LOP3.LUT R80, R81, 0x380, RZ, 0xc0, !PT ;  /* 0x0000038051507812 */ /* 0x000fe400078ec0ff */
[----:B------:R-:W-:Y:S02]  /*21270*/  LOP3.LUT R106, R107, 0x380, RZ, 0xc0, !PT ;  /* 0x000003806b6a7812 */ /* 0x000fe400078ec0ff */
[----:B------:R-:W-:Y:S02]  /*21280*/  LOP3.LUT R104, R105, 0x380, RZ, 0xc0, !PT ;  /* 0x0000038069687812 */ /* 0x000fe400078ec0ff */
[----:B------:R-:W-:-:S02]  /*21290*/  LOP3.LUT R102, R103, 0x380, RZ, 0xc0, !PT ;  /* 0x0000038067667812 */ /* 0x000fc400078ec0ff */
[----:B--2---:R-:W-:Y:S02]  /*212a0*/  LOP3.LUT R11, R14, 0x380, RZ, 0xc0, !PT ;  /* 0x000003800e0b7812 */ /* 0x004fe400078ec0ff */
[----:B------:R-:W-:Y:S02]  /*212b0*/  SHF.R.U64 R82, R82, 0x3, RZ ;  /* 0x0000000352527819 */ /* 0x000fe400000012ff */
        /* <DEDUP_REMOVED lines=23> */
[----:B------:R-:W-:Y:S01]  /*21430*/  MOV R102, R102 ;  /* 0x0000006600667202 */ /* 0x000fe20000000f00 */
[----:B------:R-:W-:Y:S06]  /*21440*/  BRA.DIV UR4, `(.L_x_8419) ;  /* 0x000000ce048c7947 */ /* 0x000fec000b800000 */
[----:B------:R-:W-:Y:S01]  /*21450*/  SEL R107, R8, R91, P0 ;  /* 0x0000005b086b7207 */ /* 0x000fe20000000000 */
[----:B-----5:R-:W-:Y:S01]  /*21460*/  SHFL.IDX PT, R43, R43, R10, 0x1c1f ;  /* 0x001c1f0a2b2b7589 */ /* 0x020fe200000e0000 */
        /* <DEDUP_REMOVED lines=38> */
[----:B------:R-:W1:Y:S01]  /*216d0*/  SHFL.IDX PT, R83, R83, R8, 0x1c1f ;  /* 0x001c1f0853537589 */ /* 0x000e6200000e0000 */
        /* <DEDUP_REMOVED lines=49> */
[----:B0-----:R-:W-:Y:S01]  /*219f0*/  SEL R3, R0, R21, P0 ;  /* 0x0000001500037207 */ /* 0x001fe20000000000 */
[----:B------:R-:W-:Y:S01]  /*21a00*/  SHFL.IDX PT, R68, R63, R8, 0x1c1f ;  /* 0x001c1f083f447589 */ /* 0x000fe200000e0000 */
[----:B------:R-:W-:Y:S02]  /*21a10*/  SEL R21, R21, R0, P0 ;  /* 0x0000000015157207 */ /* 0x000fe40000000000 */
[----:B------:R-:W-:Y:S01]  /*21a20*/  SEL R92, R43, R2, P0 ;  /* 0x000000022b5c7207 */ /* 0x000fe20000000000 */
[----:B------:R0:W4:Y:S01]  /*21a30*/  SHFL.IDX PT, R70, R61, R8, 0x1c1f ;  /* 0x001c1f083d467589 */ /* 0x00012200000e0000 */
[----:B------:R-:W-:Y:S02]  /*21a40*/  SEL R94, R2, R43, P0 ;  /* 0x0000002b025e7207 */ /* 0x000fe40000000000 */
[----:B------:R-:W-:Y:S01]  /*21a50*/  SEL R0, R40, R95, P0 ;  /* 0x0000005f28007207 */ /* 0x000fe20000000000 */
[----:B------:R4:W4:Y:S01]  /*21a60*/  SHFL.IDX PT, R100, R57, R8, 0x1c1f ;  /* 0x001c1f0839647589 */ /* 0x00092200000e0000 */
[----:B------:R-:W-:-:S02]  /*21a70*/  SEL R40, R95, R40, P0 ;  /* 0x000000285f287207 */ /* 0x000fc40000000000 */
[----:B------:R-:W-:Y:S01]  /*21a80*/  SEL R43, R28, R97, P0 ;  /* 0x000000611c2b7207 */ /* 0x000fe20000000000 */
[----:B------:R-:W-:Y:S01]  /*21a90*/  SHFL.IDX PT, R24, R145, R10, 0x1c1f ;  /* 0x001c1f0a91187589 */ /* 0x000fe200000e0000 */
[----:B------:R-:W-:Y:S02]  /*21aa0*/  SEL R95, R52, R113, P0 ;  /* 0x00000071345f7207 */ /* 0x000fe40000000000 */
[----:B-1----:R-:W-:Y:S01]  /*21ab0*/  SEL R60, R62, R83, P0 ;  /* 0x000000533e3c7207 */ /* 0x002fe20000000000 */
[----:B------:R-:W-:Y:S01]  /*21ac0*/  SHFL.IDX PT, R26, R127, R10, 0x1c1f ;  /* 0x001c1f0a7f1a7589 */ /* 0x000fe200000e0000 */
[----:B--2---:R-:W-:Y:S02]  /*21ad0*/  SEL R116, R54, R115, P0 ;  /* 0x0000007336747207 */ /* 0x004fe40000000000 */
[----:B------:R-:W-:Y:S01]  /*21ae0*/  SEL R118, R115, R54, P0 ;  /* 0x0000003673767207 */ /* 0x000fe20000000000 */
[----:B------:R-:W-:Y:S01]  /*21af0*/  SHFL.IDX PT, R30, R99, R10, 0x1c1f ;  /* 0x001c1f0a631e7589 */ /* 0x000fe200000e0000 */
[----:B------:R-:W-:-:S02]  /*21b00*/  SEL R113, R113, R52, P0 ;  /* 0x0000003471717207 */ /* 0x000fc40000000000 */
[----:B------:R-:W-:Y:S01]  /*21b10*/  SEL R62, R83, R62, P0 ;  /* 0x0000003e533e7207 */ /* 0x000fe20000000000 */
[----:B------:R-:W-:Y:S01]  /*21b20*/  SHFL.IDX PT, R38, R111, R10, 0x1c1f ;  /* 0x001c1f0a6f267589 */ /* 0x000fe200000e0000 */
[----:B0-----:R-:W-:Y:S02]  /*21b30*/  SEL R61, R66, R121, P0 ;  /* 0x00000079423d7207 */ /* 0x001fe40000000000 */
[----:B------:R-:W-:Y:S01]  /*21b40*/  SEL R63, R121, R66, P0 ;  /* 0x00000042793f7207 */ /* 0x000fe20000000000 */
[----:B------:R-:W-:Y:S01]  /*21b50*/  SHFL.IDX PT, R85, R85, R10, 0x1c1f ;  /* 0x001c1f0a55557589 */ /* 0x000fe200000e0000 */
[----:B---3--:R-:W-:Y:S02]  /*21b60*/  SEL R123, R20, R53, P0 ;  /* 0x00000035147b7207 */ /* 0x008fe40000000000 */
[----:B------:R-:W-:Y:S01]  /*21b70*/  SEL R125, R53, R20, P0 ;  /* 0x00000014357d7207 */ /* 0x000fe20000000000 */
[----:B------:R-:W-:Y:S01]  /*21b80*/  SHFL.IDX PT, R87, R87, R10, 0x1c1f ;  /* 0x001c1f0a57577589 */ /* 0x000fe200000e0000 */
[----:B----4-:R-:W-:-:S02]  /*21b90*/  SEL R52, R58, R119, P0 ;  /* 0x000000773a347207 */ /* 0x010fc40000000000 */
[----:B------:R-:W-:Y:S01]  /*21ba0*/  SEL R54, R119, R58, P0 ;  /* 0x0000003a77367207 */ /* 0x000fe20000000000 */
[----:B------:R0:W-:Y:S01]  /*21bb0*/  SHFL.IDX PT, R90, R75, R10, 0x1c1f ;  /* 0x001c1f0a4b5a7589 */ /* 0x0001e200000e0000 */
[----:B------:R-:W-:Y:S02]  /*21bc0*/  SEL R66, R70, R91, P0 ;  /* 0x0000005b46427207 */ /* 0x000fe40000000000 */
[----:B------:R-:W-:Y:S01]  /*21bd0*/  SEL R57, R93, R68, P0 ;  /* 0x000000445d397207 */ /* 0x000fe20000000000 */
[----:B------:R-:W-:Y:S01]  /*21be0*/  SHFL.IDX PT, R39, R39, R10, 0x1c1f ;  /* 0x001c1f0a27277589 */ /* 0x000fe200000e0000 */
[----:B------:R-:W-:-:S03]  /*21bf0*/  SEL R83, R100, R77, P0 ;  /* 0x0000004d64537207 */ /* 0x000fc60000000000 */
[----:B------:R-:W1:Y:S01]  /*21c00*/  SHFL.IDX PT, R55, R55, R8, 0x1c1f ;  /* 0x001c1f0837377589 */ /* 0x000e6200000e0000 */
[----:B0-----:R-:W-:-:S03]  /*21c10*/  SEL R75, R76, R81, P0 ;  /* 0x000000514c4b7207 */ /* 0x001fc60000000000 */
[----:B------:R-:W0:Y:S04]  /*21c20*/  SHFL.IDX PT, R59, R59, R8, 0x1c1f ;  /* 0x001c1f083b3b7589 */ /* 0x000e2800000e0000 */
[----:B------:R2:W3:Y:S04]  /*21c30*/  SHFL.IDX PT, R103, R45, R8, 0x1c1f ;  /* 0x001c1f082d677589 */ /* 0x0004e800000e0000 */
[----:B------:R-:W4:Y:S04]  /*21c40*/  SHFL.IDX PT, R107, R47, R8, 0x1c1f ;  /* 0x001c1f082f6b7589 */ /* 0x000f2800000e0000 */
[----:B------:R1:W4:Y:S01]  /*21c50*/  SHFL.IDX PT, R72, R73, R8, 0x1c1f ;  /* 0x001c1f0849487589 */ /* 0x00032200000e0000 */
[----:B--2---:R-:W-:-:S03]  /*21c60*/  SEL R45, R97, R28, P0 ;  /* 0x0000001c612d7207 */ /* 0x004fc60000000000 */
[----:B------:R2:W2:Y:S01]  /*21c70*/  SHFL.IDX PT, R74, R71, R8, 0x1c1f ;  /* 0x001c1f08474a7589 */ /* 0x0004a200000e0000 */
[----:B------:R-:W-:Y:S02]  /*21c80*/  SEL R97, R56, R117, P0 ;  /* 0x0000007538617207 */ /* 0x000fe40000000000 */
[----:B------:R-:W-:Y:S01]  /*21c90*/  SEL R117, R117, R56, P0 ;  /* 0x0000003875757207 */ /* 0x000fe20000000000 */
[----:B------:R-:W2:Y:S01]  /*21ca0*/  SHFL.IDX PT, R35, R35, R8, 0x1c1f ;  /* 0x001c1f0823237589 */ /* 0x000ea200000e0000 */
[----:B------:R-:W-:Y:S01]  /*21cb0*/  SEL R56, R91, R70, P0 ;  /* 0x000000465b387207 */ /* 0x000fe20000000000 */
[----:B------:R-:W-:Y:S01]  /*21cc0*/  IMAD.MOV.U32 R91, RZ, RZ, RZ ;  /* 0x000000ffff5b7224 */ /* 0x000fe200078e00ff */
[----:B-1----:R-:W-:Y:S01]  /*21cd0*/  SEL R73, R81, R76, P0 ;  /* 0x0000004c51497207 */ /* 0x002fe20000000000 */
[----:B------:R-:W1:Y:S01]  /*21ce0*/  SHFL.IDX PT, R112, R31, R8, 0x1c1f ;  /* 0x001c1f081f707589 */ /* 0x000e6200000e0000 */
[----:B------:R-:W-:Y:S02]  /*21cf0*/  SEL R81, R77, R100, P0 ;  /* 0x000000644d517207 */ /* 0x000fe40000000000 */
[----:B------:R-:W-:Y:S01]  /*21d00*/  SEL R96, R24, R55, P0 ;  /* 0x0000003718607207 */ /* 0x000fe20000000000 */
[----:B------:R-:W-:Y:S01]  /*21d10*/  SHFL.IDX PT, R32, R143, R10, 0x1c1f ;  /* 0x001c1f0a8f207589 */ /* 0x000fe200000e0000 */
[----:B------:R-:W-:-:S02]  /*21d20*/  SEL R98, R55, R24, P0 ;  /* 0x0000001837627207 */ /* 0x000fc40000000000 */
[----:B0-----:R-:W-:Y:S01]  /*21d30*/  SEL R127, R26, R59, P0 ;  /* 0x0000003b1a7f7207 */ /* 0x001fe20000000000 */
[----:B------:R-:W-:Y:S01]  /*21d40*/  SHFL.IDX PT, R34, R141, R10, 0x1c1f ;  /* 0x001c1f0a8d227589 */ /* 0x000fe200000e0000 */
[----:B---3--:R-:W-:Y:S02]  /*21d50*/  SEL R46, R48, R103, P0 ;  /* 0x00000067302e7207 */ /* 0x008fe40000000000 */
[----:B----4-:R-:W-:Y:S01]  /*21d60*/  SEL R20, R44, R107, P0 ;  /* 0x0000006b2c147207 */ /* 0x010fe20000000000 */
[----:B------:R-:W-:Y:S01]  /*21d70*/  SHFL.IDX PT, R36, R139, R10, 0x1c1f ;  /* 0x001c1f0a8b247589 */ /* 0x000fe200000e0000 */
[----:B------:R-:W-:Y:S02]  /*21d80*/  SEL R69, R87, R72, P0 ;  /* 0x0000004857457207 */ /* 0x000fe40000000000 */
[----:B--2---:R-:W-:Y:S01]  /*21d90*/  SEL R71, R72, R87, P0 ;  /* 0x0000005748477207 */ /* 0x004fe20000000000 */
[----:B------:R-:W-:Y:S01]  /*21da0*/  SHFL.IDX PT, R79, R79, R10, 0x1c1f ;  /* 0x001c1f0a4f4f7589 */ /* 0x000fe200000e0000 */
[----:B------:R-:W-:-:S02]  /*21db0*/  SEL R70, R74, R85, P0 ;  /* 0x000000554a467207 */ /* 0x000fc40000000000 */
[----:B------:R-:W-:Y:S01]  /*21dc0*/  SEL R48, R103, R48, P0 ;  /* 0x0000003067307207 */ /* 0x000fe20000000000 */
[----:B------:R-:W-:Y:S01]  /*21dd0*/  SHFL.IDX PT, R37, R37, R10, 0x1c1f ;  /* 0x001c1f0a25257589 */ /* 0x000fe200000e0000 */
[----:B------:R-:W-:Y:S02]  /*21de0*/  SEL R58, R90, R35, P0 ;  /* 0x000000235a3a7207 */ /* 0x000fe40000000000 */
[----:B------:R-:W-:Y:S01]  /*21df0*/  SEL R44, R107, R44, P0 ;  /* 0x0000002c6b2c7207 */ /* 0x000fe20000000000 */
[----:B------:R0:W2:Y:S01]  /*21e00*/  SHFL.IDX PT, R99, R41, R8, 0x1c1f ;  /* 0x001c1f0829637589 */ /* 0x0000a200000e0000 */
[----:B-1----:R-:W-:Y:S02]  /*21e10*/  SEL R100, R39, R112, P0 ;  /* 0x0000007027647207 */ /* 0x002fe40000000000 */
[----:B------:R-:W-:Y:S01]  /*21e20*/  SEL R90, R35, R90, P0 ;  /* 0x0000005a235a7207 */ /* 0x000fe20000000000 */
[----:B------:R-:W1:Y:S01]  /*21e30*/  SHFL.IDX PT, R101, R101, R8, 0x1c1f ;  /* 0x001c1f0865657589 */ /* 0x000e6200000e0000 */
[----:B------:R-:W-:-:S03]  /*21e40*/  SEL R112, R112, R39, P0 ;  /* 0x0000002770707207 */ /* 0x000fc60000000000 */
[----:B------:R-:W3:Y:S01]  /*21e50*/  SHFL.IDX PT, R105, R105, R8, 0x1c1f ;  /* 0x001c1f0869697589 */ /* 0x000ee200000e0000 */
[----:B0-----:R-:W-:-:S03]  /*21e60*/  SEL R41, R59, R26, P0 ;  /* 0x0000001a3b297207 */ /* 0x001fc60000000000 */
[----:B------:R-:W-:Y:S04]  /*21e70*/  SHFL.IDX PT, R109, R109, R8, 0x1c1f ;  /* 0x001c1f086d6d7589 */ /* 0x000fe800000e0000 */
[----:B------:R-:W0:Y:S04]  /*21e80*/  SHFL.IDX PT, R111, R49, R8, 0x1c1f ;  /* 0x001c1f08316f7589 */ /* 0x000e2800000e0000 */
[----:B------:R4:W0:Y:S04]  /*21e90*/  SHFL.IDX PT, R78, R67, R8, 0x1c1f ;  /* 0x001c1f08434e7589 */ /* 0x00082800000e0000 */
[----:B------:R-:W0:Y:S01]  /*21ea0*/  SHFL.IDX PT, R110, R33, R8, 0x1c1f ;  /* 0x001c1f08216e7589 */ /* 0x000e2200000e0000 */
[----:B--2---:R-:W-:-:S02]  /*21eb0*/  SEL R42, R30, R99, P0 ;  /* 0x000000631e2a7207 */ /* 0x004fc40000000000 */
[----:B------:R-:W-:Y:S01]  /*21ec0*/  SEL R2, R99, R30, P0 ;  /* 0x0000001e63027207 */ /* 0x000fe20000000000 */
[----:B------:R2:W2:Y:S01]  /*21ed0*/  SHFL.IDX PT, R4, R27, R10, 0x1c1f ;  /* 0x001c1f0a1b047589 */ /* 0x0004a200000e0000 */
[----:B-1----:R-:W-:Y:S02]  /*21ee0*/  SEL R47, R32, R101, P0 ;  /* 0x00000065202f7207 */ /* 0x002fe40000000000 */
[----:B----4-:R-:W-:Y:S01]  /*21ef0*/  SEL R67, R68, R93, P0 ;  /* 0x0000005d44437207 */ /* 0x010fe20000000000 */
[----:B------:R1:W4:Y:S01]  /*21f00*/  SHFL.IDX PT, R29, R29, R10, 0x1c1f ;  /* 0x001c1f0a1d1d7589 */ /* 0x00032200000e0000 */
[----:B------:R-:W-:Y:S02]  /*21f10*/  SEL R68, R85, R74, P0 ;  /* 0x0000004a55447207 */ /* 0x000fe40000000000 */
[----:B------:R-:W-:Y:S01]  /*21f20*/  SEL R49, R101, R32, P0 ;  /* 0x0000002065317207 */ /* 0x000fe20000000000 */
[----:B------:R1:W1:Y:S01]  /*21f30*/  SHFL.IDX PT, R10, R25, R8, 0x1c1f ;  /* 0x001c1f08190a7589 */ /* 0x00026200000e0000 */
[----:B---3--:R-:W-:-:S02]  /*21f40*/  SEL R51, R34, R105, P0 ;  /* 0x0000006922337207 */ /* 0x008fc40000000000 */
[----:B------:R-:W-:Y:S01]  /*21f50*/  SEL R53, R105, R34, P0 ;  /* 0x0000002269357207 */ /* 0x000fe20000000000 */
[----:B------:R3:W1:Y:S01]  /*21f60*/  SHFL.IDX PT, R14, R9, R8, 0x1c1f ;  /* 0x001c1f08090e7589 */ /* 0x00066200000e0000 */
[----:B0-----:R-:W-:Y:S02]  /*21f70*/  SEL R50, R38, R111, P0 ;  /* 0x0000006f26327207 */ /* 0x001fe40000000000 */
[----:B------:R-:W-:Y:S02]  /*21f80*/  SEL R114, R111, R38, P0 ;  /* 0x000000266f727207 */ /* 0x000fe40000000000 */
[----:B------:R-:W-:Y:S02]  /*21f90*/  SEL R55, R36, R109, P0 ;  /* 0x0000006d24377207 */ /* 0x000fe40000000000 */
[----:B------:R-:W-:Y:S02]  /*21fa0*/  SEL R59, R109, R36, P0 ;  /* 0x000000246d3b7207 */ /* 0x000fe40000000000 */
[----:B------:R-:W-:-:S02]  /*21fb0*/  SEL R72, R79, R78, P0 ;  /* 0x0000004e4f487207 */ /* 0x000fc40000000000 */
[----:B------:R-:W-:Y:S02]  /*21fc0*/  SEL R74, R78, R79, P0 ;  /* 0x0000004f4e4a7207 */ /* 0x000fe40000000000 */
[----:B------:R-:W-:Y:S02]  /*21fd0*/  SEL R85, R37, R110, P0 ;  /* 0x0000006e25557207 */ /* 0x000fe40000000000 */
[----:B--23--:R-:W-:-:S07]  /*21fe0*/  SEL R87, R110, R37, P0 ;  /* 0x000000256e577207 */ /* 0x00cfce0000000000 */
.L_x_8676:
[----:B------:R-:W2:Y:S04]  /*21ff0*/  LDL.LU R99, [R1+0x94] ;  /* 0x0000940001637983 */ /* 0x000ea80000300800 */
[----:B------:R-:W3:Y:S01]  /*22000*/  LDL.LU R93, [R1+0x98] ;  /* 0x00009800015d7983 */ /* 0x000ee20000300800 */
[----:B------:R-:W-:Y:S05]  /*22010*/  WARPSYNC.ALL ;  /* 0x0000000000007948 */ /* 0x000fea0003800000 */
[----:B-1--4-:R-:W-:Y:S01]  /*22020*/  SEL R77, R29, R10, P0 ;  /* 0x0000000a1d4d7207 */ /* 0x012fe20000000000 */
[----:B------:R-:W-:Y:S01]  /*22030*/  ULDC.64 UR6, c[0x0][0xc08] ;  /* 0x0003020000067ab9 */ /* 0x000fe20000000a00 */
[----:B------:R-:W-:Y:S01]  /*22040*/  SEL R79, R10, R29, P0 ;  /* 0x0000001d0a4f7207 */ /* 0x000fe20000000000 */
[----:B------:R-:W-:Y:S01]  /*22050*/  ULDC.64 UR4, c[0x0][0xc00] ;  /* 0x0003000000047ab9 */ /* 0x000fe20000000a00 */
[----:B------:R-:W-:Y:S01]  /*22060*/  SEL R76, R4, R14, P0 ;  /* 0x0000000e044c7207 */ /* 0x000fe20000000000 */
[----:B------:R-:W-:Y:S01]  /*22070*/  ULDC.64 UR8, c[0x0][0x208] ;  /* 0x0000820000087ab9 */ /* 0x000fe20000000a00 */
[----:B------:R-:W-:-:S02]  /*22080*/  SEL R78, R14, R4, P0 ;  /* 0x000000040e4e7207 */ /* 0x000fc40000000000 */
[----:B------:R-:W-:Y:S01]  /*22090*/  F2FP.BF16.F32.PACK_AB R8, R3, R92 ;  /* 0x0000005c0308723e */ /* 0x000fe200000010ff */
[----:B------:R-:W0:Y:S01]  /*220a0*/  LDC R4, c[0x0][0xbe8] ;  /* 0x0002fa00ff047b82 */ /* 0x000e220000000800 */
[----:B------:R-:W-:Y:S02]  /*220b0*/  F2FP.BF16.F32.PACK_AB R9, R97, R52 ;  /* 0x000000346109723e */ /* 0x000fe400000010ff */
        /* <DEDUP_REMOVED lines=33> */
[----:B------:R-:W-:-:S02]  /*222d0*/  ISETP.GT.AND P2, PT, R120, 0x1, PT ;  /* 0x000000017800780c */ /* 0x000fc40003f44270 */
[----:B----4-:R-:W-:Y:S01]  /*222e0*/  F2FP.BF16.F32.PACK_AB R12, R95, R116 ;  /* 0x000000745f0c723e */ /* 0x010fe200000010ff */
[----:B------:R1:W-:Y:S01]  /*222f0*/  STSM.16.M88.4 [R84], R8 ;  /* 0x0000000854007844 */ /* 0x0003e20000000200 */
[----:B------:R-:W-:Y:S02]  /*22300*/  F2FP.BF16.F32.PACK_AB R14, R113, R118 ;  /* 0x00000076710e723e */ /* 0x000fe400000010ff */
[----:B------:R-:W-:Y:S02]  /*22310*/  F2FP.BF16.F32.PACK_AB R13, R77, R76 ;  /* 0x0000004c4d0d723e */ /* 0x000fe400000010ff */
[----:B------:R-:W-:Y:S02]  /*22320*/  F2FP.BF16.F32.PACK_AB R15, R79, R78 ;  /* 0x0000004e4f0f723e */ /* 0x000fe400000010ff */
[----:B------:R-:W-:Y:S02]  /*22330*/  ISETP.NE.U32.AND P3, PT, RZ, UR6, PT ;  /* 0x00000006ff007c0c */ /* 0x000fe4000bf65070 */
[----:B------:R-:W-:Y:S01]  /*22340*/  ISETP.NE.U32.AND P0, PT, RZ, UR4, PT ;  /* 0x00000004ff007c0c */ /* 0x000fe2000bf05070 */
[----:B------:R4:W-:Y:S01]  /*22350*/  STSM.16.M88.4 [R86], R12 ;  /* 0x0000000c56007844 */ /* 0x0009e20000000200 */
[----:B-1----:R-:W-:Y:S01]  /*22360*/  IMAD.MOV.U32 R10, RZ, RZ, 0x9b8 ;  /* 0x000009b8ff0a7424 */ /* 0x002fe200078e00ff */
[----:B------:R-:W-:Y:S01]  /*22370*/  BAR.SYNC.DEFER_BLOCKING 0x1, 0x100 ;  /* 0x0044000000007b1d */ /* 0x000fe20000010000 */
[----:B------:R-:W-:-:S02]  /*22380*/  ISETP.NE.AND.EX P3, PT, RZ, UR7, PT, P3 ;  /* 0x00000007ff007c0c */ /* 0x000fc4000bf65330 */
[----:B------:R-:W-:Y:S02]  /*22390*/  ISETP.NE.AND.EX P0, PT, RZ, UR5, PT, P0 ;  /* 0x00000005ff007c0c */ /* 0x000fe4000bf05300 */
[----:B------:R-:W-:-:S04]  /*223a0*/  SEL R10, R10, 0x978, P2 ;  /* 0x000009780a0a7807 */ /* 0x000fc80001000000 */
[----:B----4-:R1:W4:Y:S08]  /*223b0*/  LDC.64 R14, c[0x0][R10+0x220] ;  /* 0x000088000a0e7b82 */ /* 0x0103300000000a00 */
[----:B------:R1:W0:Y:S08]  /*223c0*/  LDC.64 R26, c[0x0][R10+0x218] ;  /* 0x000086000a1a7b82 */ /* 0x0002300000000a00 */
[----:B------:R1:W0:Y:S01]  /*223d0*/  LDC.64 R8, c[0x0][R10+0x228] ;  /* 0x00008a000a087b82 */ /* 0x0002220000000a00 */
[----:B--2---:R-:W-:-:S04]  /*223e0*/  IADD3 R24, P1, R99, UR4, RZ ;  /* 0x0000000463187c10 */ /* 0x004fc8000ff3e0ff */
[----:B---3--:R-:W-:Y:S02]  /*223f0*/  IADD3.X R25, R93, UR5, RZ, P1, !PT ;  /* 0x000000055d197c10 */ /* 0x008fe40008ffe4ff */
[----:B------:R-:W-:Y:S01]  /*22400*/  @P3 IADD3 R28, P1, R99, UR6, RZ ;  /* 0x00000006631c3c10 */ /* 0x000fe2000ff3e0ff */
[----:B------:R-:W-:Y:S02]  /*22410*/  ULDC UR6, c[0x0][0xa88] ;  /* 0x0002a20000067ab9 */ /* 0x000fe40000000800 */
[----:B------:R-:W-:Y:S01]  /*22420*/  IMAD.U32 R31, RZ, RZ, UR6 ;  /* 0x00000006ff1f7e24 */ /* 0x000fe2000f8e00ff */
[----:B------:R-:W-:Y:S01]  /*22430*/  @P3 IADD3.X R29, R93, UR7, RZ, P1, !PT ;  /* 0x000000075d1d3c10 */ /* 0x000fe20008ffe4ff */
[----:B------:R1:W5:Y:S01]  /*22440*/  @P0 LDG.E R91, desc[UR8][R24.64] ;  /* 0x00000008185b0981 */ /* 0x000362000c1e1900 */
[----:B0-----:R-:W-:-:S03]  /*22450*/  ISETP.NE.AND P1, PT, R4, 0x1, PT ;  /* 0x000000010400780c */ /* 0x001fc60003f25270 */
[----:B------:R1:W5:Y:S01]  /*22460*/  @P3 LDG.E R31, desc[UR8][R28.64] ;  /* 0x000000081c1f3981 */ /* 0x000362000c1e1900 */
[----:B----4-:R-:W-:Y:S09]  /*22470*/  @P3 BRA `(.L_x_8420) ;  /* 0x0000000000143947 */ /* 0x010ff20003800000 */
[----:B------:R-:W-:Y:S05]  /*22480*/  @!P0 BRA `(.L_x_8420) ;  /* 0x0000000000108947 */ /* 0x000fea0003800000 */
[----:B------:R-:W-:Y:S02]  /*22490*/  ULDC.64 UR6, c[0x0][0x208] ;  /* 0x0000820000067ab9 */ /* 0x000fe40000000a00 */
[----:B------:R-:W2:Y:S04]  /*224a0*/  LDG.E R12, desc[UR6][R24.64] ;  /* 0x00000006180c7981 */ /* 0x000ea8000c1e1900 */
[----:B-----5:R-:W2:Y:S02]  /*224b0*/  LDG.E R31, desc[UR6][R24.64+0x4] ;  /* 0x00000406181f7981 */ /* 0x020ea4000c1e1900 */
[----:B--2---:R-:W-:-:S07]  /*224c0*/  IMAD.IADD R31, R31, 0x1, -R12 ;  /* 0x000000011f1f7824 */ /* 0x004fce00078e0a0c */
.L_x_8420:
[----:B------:R-:W2:Y:S01]  /*224d0*/  LDL R11, [R1+0x74] ;  /* 0x00007400010b7983 */ /* 0x000ea20000100800 */
[----:B------:R-:W-:Y:S01]  /*224e0*/  ISETP.NE.U32.AND P0, PT, RZ, UR4, PT ;  /* 0x00000004ff007c0c */ /* 0x000fe2000bf05070 */
[----:B-1----:R-:W0:Y:S02]  /*224f0*/  @P1 LDC R24, c[0x0][0xbec] ;  /* 0x0002fb00ff181b82 */ /* 0x002e240000000800 */
[----:B------:R-:W3:Y:S04]  /*22500*/  LDL.LU R12, [R1+0x88] ;  /* 0x00008800010c7983 */ /* 0x000ee80000300800 */
[----:B------:R-:W4:Y:S02]  /*22510*/  LDL.LU R25, [R1+0x9c] ;  /* 0x00009c0001197983 */ /* 0x000f240000300800 */
[----:B------:R-:W1:Y:S02]  /*22520*/  @P1 LDC R35, c[0x0][0xbf0] ;  /* 0x0002fc00ff231b82 */ /* 0x000e640000000800 */
[----:B------:R-:W4:Y:S04]  /*22530*/  LDL R28, [R1+0x7c] ;  /* 0x00007c00011c7983 */ /* 0x000f280000100800 */
[----:B------:R-:W4:Y:S04]  /*22540*/  LDL R101, [R1+0x50] ;  /* 0x0000500001657983 */ /* 0x000f280000100800 */
[----:B------:R-:W4:Y:S04]  /*22550*/  LDL R82, [R1+0xa0] ;  /* 0x0000a00001527983 */ /* 0x000f280000100800 */
[----:B------:R-:W4:Y:S01]  /*22560*/  LDL R30, [R1+0xb8] ;  /* 0x0000b800011e7983 */ /* 0x000f220000100800 */
[----:B------:R-:W-:Y:S01]  /*22570*/  ISETP.NE.AND.EX P0, PT, RZ, UR5, PT, P0 ;  /* 0x00000005ff007c0c */ /* 0x000fe2000bf05300 */
[----:B-----5:R-:W-:Y:S01]  /*22580*/  IMAD R80, R31, R4, RZ ;  /* 0x000000041f507224 */ /* 0x020fe200078e02ff */
[----:B------:R-:W-:Y:S01]  /*22590*/  ULDC.64 UR6, c[0x0][0x208] ;  /* 0x0000820000067ab9 */ /* 0x000fe20000000a00 */
[----:B--2---:R-:W-:-:S02]  /*225a0*/  IMAD.MOV.U32 R84, RZ, RZ, R11 ;  /* 0x000000ffff547224 */ /* 0x004fc400078e000b */
[----:B------:R-:W2:Y:S01]  /*225b0*/  LDC.64 R10, c[0x0][R10+0x210] ;  /* 0x000084000a0a7b82 */ /* 0x000ea20000000a00 */
[----:B---3--:R-:W-:-:S07]  /*225c0*/  SEL R93, R12, RZ, !P0 ;  /* 0x000000ff0c5d7207 */ /* 0x008fce0004000000 */
[----:B------:R-:W3:Y:S01]  /*225d0*/  LDC.64 R12, c[0x0][0xba8] ;  /* 0x0002ea00ff0c7b82 */ /* 0x000ee20000000a00 */
[----:B----4-:R-:W-:Y:S01]  /*225e0*/  SEL R25, R25, RZ, !P0 ;  /* 0x000000ff19197207 */ /* 0x010fe20004000000 */
[----:B------:R-:W-:Y:S02]  /*225f0*/  IMAD.IADD R37, R28, 0x1, R101 ;  /* 0x000000011c257824 */ /* 0x000fe400078e0265 */
[----:B------:R-:W4:Y:S01]  /*22600*/  S2R R28, SR_TID.X ;  /* 0x00000000001c7919 */ /* 0x000f220000002100 */
[----:B------:R-:W-:Y:S02]  /*22610*/  IMAD R15, R15, R93, RZ ;  /* 0x0000005d0f0f7224 */ /* 0x000fe400078e02ff */
[----:B0-----:R-:W-:-:S04]  /*22620*/  @P1 IMAD.HI.U32 R24, R37, R24, RZ ;  /* 0x0000001825181227 */ /* 0x001fc800078e00ff */
[C---:B------:R-:W-:Y:S02]  /*22630*/  IMAD R33, R14.reuse, R25, R15 ;  /* 0x000000190e217224 */ /* 0x040fe400078e020f */
[----:B------:R-:W-:Y:S01]  /*22640*/  IMAD.WIDE.U32 R14, R14, R93, RZ ;  /* 0x0000005d0e0e7225 */ /* 0x000fe200078e00ff */
[----:B------:R-:W-:-:S03]  /*22650*/  SEL R25, R82, RZ, P2 ;  /* 0x000000ff52197207 */ /* 0x000fc60001000000 */
[-C--:B------:R-:W-:Y:S02]  /*22660*/  IMAD R29, R27, R84.reuse, RZ ;  /* 0x000000541b1d7224 */ /* 0x080fe400078e02ff */
[----:B------:R-:W-:Y:S01]  /*22670*/  IMAD.WIDE.U32 R26, R26, R84, RZ ;  /* 0x000000541a1a7225 */ /* 0x000fe200078e00ff */
[----:B---3--:R-:W0:Y:S03]  /*22680*/  @!P2 LDC R12, c[0x0][0xb50] ;  /* 0x0002d400ff0cab82 */ /* 0x008e260000000800 */
[----:B------:R-:W-:Y:S02]  /*22690*/  IMAD.IADD R33, R15, 0x1, R33 ;  /* 0x000000010f217824 */ /* 0x000fe400078e0221 */
[----:B------:R-:W-:Y:S01]  /*226a0*/  IMAD.MOV.U32 R15, RZ, RZ, R37 ;  /* 0x000000ffff0f7224 */ /* 0x000fe200078e0025 */
[----:B-1----:R-:W-:Y:S01]  /*226b0*/  @P1 SHF.R.U32.HI R15, RZ, R35, R24 ;  /* 0x00000023ff0f1219 */ /* 0x002fe20000011618 */
[----:B------:R-:W-:Y:S01]  /*226c0*/  IMAD.IADD R29, R27, 0x1, R29 ;  /* 0x000000011b1d7824 */ /* 0x000fe200078e021d */
[--C-:B------:R-:W-:Y:S01]  /*226d0*/  IADD3 R26, P0, P3, R14, R26, R91.reuse ;  /* 0x0000001a0e1a7210 */ /* 0x100fe20007b1e05b */
[-C--:B------:R-:W-:Y:S01]  /*226e0*/  IMAD R27, R9, R25.reuse, RZ ;  /* 0x00000019091b7224 */ /* 0x080fe200078e02ff */
[----:B------:R-:W-:Y:S01]  /*226f0*/  SHF.R.S32.HI R14, RZ, 0x1f, R91 ;  /* 0x0000001fff0e7819 */ /* 0x000fe2000001145b */
[----:B------:R-:W-:Y:S01]  /*22700*/  IMAD.WIDE.U32 R8, R8, R25, RZ ;  /* 0x0000001908087225 */ /* 0x000fe200078e00ff */
[----:B------:R-:W1:Y:S03]  /*22710*/  @!P2 LDC R13, c[0x0][0xb54] ;  /* 0x0002d500ff0dab82 */ /* 0x000e660000000800 */
[----:B------:R-:W-:Y:S01]  /*22720*/  IMAD.MOV R25, RZ, RZ, -R15 ;  /* 0x000000ffff197224 */ /* 0x000fe200078e0a0f */
[----:B------:R-:W-:Y:S01]  /*22730*/  IADD3.X R24, R33, R29, R14, P0, P3 ;  /* 0x0000001d21187210 */ /* 0x000fe200007e640e */
[----:B------:R-:W-:Y:S01]  /*22740*/  IMAD.IADD R27, R9, 0x1, R27 ;  /* 0x00000001091b7824 */ /* 0x000fe200078e021b */
[----:B------:R-:W-:-:S02]  /*22750*/  IADD3 R8, P0, P3, R15, R26, R8 ;  /* 0x0000001a0f087210 */ /* 0x000fc40007b1e008 */
[----:B------:R-:W-:Y:S01]  /*22760*/  SHF.R.S32.HI R9, RZ, 0x1f, R15 ;  /* 0x0000001fff097819 */ /* 0x000fe2000001140f */
[----:B------:R-:W-:-:S03]  /*22770*/  IMAD R15, R4, R25, R37 ;  /* 0x00000019040f7224 */ /* 0x000fc600078e0225 */
[----:B------:R-:W-:Y:S01]  /*22780*/  IADD3.X R9, R9, R24, R27, P0, P3 ;  /* 0x0000001809097210 */ /* 0x000fe200007e641b */
[-C--:B--2---:R-:W-:Y:S01]  /*22790*/  IMAD R11, R11, R15.reuse, RZ ;  /* 0x0000000f0b0b7224 */ /* 0x084fe200078e02ff */
[----:B------:R-:W-:Y:S01]  /*227a0*/  SHF.R.S32.HI R25, RZ, 0x1f, R15 ;  /* 0x0000001fff197819 */ /* 0x000fe2000001140f */
[----:B----4-:R-:W-:Y:S02]  /*227b0*/  VIADD R32, R28, 0xffffff80 ;  /* 0xffffff801c207836 */ /* 0x010fe40000000000 */
        /* <DEDUP_REMOVED lines=8> */
[----:B------:R-:W-:Y:S01]  /*22840*/  SHFL.IDX PT, R8, R12, RZ, 0x1c1f ;  /* 0x001c1fff0c087589 */ /* 0x000fe200000e0000 */
[----:B------:R-:W-:-:S03]  /*22850*/  IMAD.IADD R25, R30, 0x1, R101 ;  /* 0x000000011e197824 */ /* 0x000fc600078e0265 */
[----:B------:R-:W0:Y:S01]  /*22860*/  SHFL.IDX PT, R9, R13, RZ, 0x1c1f ;  /* 0x001c1fff0d097589 */ /* 0x000e2200000e0000 */
[----:B------:R-:W-:-:S03]  /*22870*/  IMAD.IADD R28, R32, 0x1, -R28 ;  /* 0x00000001201c7824 */ /* 0x000fc600078e0a1c */
        /* <DEDUP_REMOVED lines=9> */
[----:B------:R-:W2:Y:S01]  /*22910*/  LDL R86, [R1+0x6c] ;  /* 0x00006c0001567983 */ /* 0x000ea20000100800 */
[----:B0-----:R-:W0:Y:S01]  /*22920*/  @P1 LDC R11, c[0x0][0xbec] ;  /* 0x0002fb00ff0b1b82 */ /* 0x001e220000000800 */
[----:B------:R-:W1:Y:S01]  /*22930*/  S2R R28, SR_TID.X ;  /* 0x00000000001c7919 */ /* 0x000e620000002100 */
[----:B------:R-:W-:-:S06]  /*22940*/  ULDC.64 UR4, c[0x0][0x208] ;  /* 0x0000820000047ab9 */ /* 0x000fcc0000000a00 */
[----:B------:R-:W3:Y:S01]  /*22950*/  @P1 LDC R13, c[0x0][0xbf0] ;  /* 0x0002fc00ff0d1b82 */ /* 0x000ee20000000800 */
[----:B-1----:R-:W-:-:S05]  /*22960*/  VIADD R102, R28, 0xffffff80 ;  /* 0xffffff801c667836 */ /* 0x002fca0000000000 */
[----:B------:R-:W-:-:S04]  /*22970*/  SHF.R.S32.HI R99, RZ, 0x1f, R102 ;  /* 0x0000001fff637819 */ /* 0x000fc80000011466 */
[----:B------:R-:W-:-:S04]  /*22980*/  LEA.HI R99, R99, R102, RZ, 0x3 ;  /* 0x0000006663637211 */ /* 0x000fc800078f18ff */
[----:B------:R-:W-:Y:S02]  /*22990*/  SHF.R.S32.HI R99, RZ, 0x3, R99 ;  /* 0x00000003ff637819 */ /* 0x000fe40000011463 */
[----:B------:R-:W-:-:S04]  /*229a0*/  SHF.R.S32.HI R8, RZ, 0x1f, R102 ;  /* 0x0000001fff087819 */ /* 0x000fc80000011466 */
[----:B------:R-:W-:-:S04]  /*229b0*/  LEA.HI R8, R8, R102, RZ, 0x3 ;  /* 0x0000006608087211 */ /* 0x000fc800078f18ff */
[----:B------:R-:W-:-:S05]  /*229c0*/  LOP3.LUT R8, R8, 0xfffffff8, RZ, 0xc0, !PT ;  /* 0xfffffff808087812 */ /* 0x000fca00078ec0ff */
[----:B------:R-:W-:Y:S02]  /*229d0*/  IMAD.IADD R8, R102, 0x1, -R8 ;  /* 0x0000000166087824 */ /* 0x000fe400078e0a08 */
[----:B--2---:R-:W-:-:S04]  /*229e0*/  IMAD R3, R99, 0x40, R86 ;  /* 0x0000004063037824 */ /* 0x004fc800078e0256 */
        /* <DEDUP_REMOVED lines=12> */
[C---:B------:R-:W-:Y:S01]  /*22ab0*/  IADD3 R41, P3, R64.reuse, 0x4000, RZ ;  /* 0x0000400040297810 */ /* 0x040fe20007f7e0ff */
[----:B------:R-:W5:Y:S01]  /*22ac0*/  LD.E.128 R28, desc[UR4][R28.64] ;  /* 0x000000041c1c7980 */ /* 0x000f62000c101d00 */
[C---:B------:R-:W-:Y:S02]  /*22ad0*/  IADD3 R45, P4, R64.reuse, 0x5000, RZ ;  /* 0x00005000402d7810 */ /* 0x040fe40007f9e0ff */
[C---:B------:R-:W-:Y:S01]  /*22ae0*/  IADD3 R49, P5, R64.reuse, 0x6000, RZ ;  /* 0x0000600040317810 */ /* 0x040fe20007fbe0ff */
[----:B------:R-:W5:Y:S01]  /*22af0*/  LD.E.128 R32, desc[UR4][R32.64] ;  /* 0x0000000420207980 */ /* 0x000f62000c101d00 */
[----:B------:R-:W-:-:S02]  /*22b00*/  IADD3 R3, P0, R64, 0x7000, RZ ;  /* 0x0000700040037810 */ /* 0x000fc40007f1e0ff */
[----:B------:R-:W-:Y:S02]  /*22b10*/  LOP3.LUT R36, R37, 0x380, RZ, 0xc0, !PT ;  /* 0x0000038025247812 */ /* 0x000fe400078ec0ff */
[----:B------:R-:W-:Y:S02]  /*22b20*/  LOP3.LUT R40, R41, 0x380, RZ, 0xc0, !PT ;  /* 0x0000038029287812 */ /* 0x000fe400078ec0ff */
[----:B------:R-:W-:Y:S02]  /*22b30*/  LOP3.LUT R44, R45, 0x380, RZ, 0xc0, !PT ;  /* 0x000003802d2c7812 */ /* 0x000fe400078ec0ff */
[----:B------:R-:W-:Y:S02]  /*22b40*/  LOP3.LUT R48, R49, 0x380, RZ, 0xc0, !PT ;  /* 0x0000038031307812 */ /* 0x000fe400078ec0ff */
[----:B------:R-:W-:Y:S02]  /*22b50*/  LOP3.LUT R0, R3, 0x380, RZ, 0xc0, !PT ;  /* 0x0000038003007812 */ /* 0x000fe400078ec0ff */
[----:B------:R-:W-:-:S02]  /*22b60*/  LOP3.LUT R9, R64, 0x380, RZ, 0xc0, !PT ;  /* 0x0000038040097812 */ /* 0x000fc400078ec0ff */
[----:B------:R-:W-:Y:S02]  /*22b70*/  SHF.R.U64 R36, R36, 0x3, RZ ;  /* 0x0000000324247819 */ /* 0x000fe400000012ff */
[----:B------:R-:W-:Y:S02]  /*22b80*/  SHF.R.U64 R40, R40, 0x3, RZ ;  /* 0x0000000328287819 */ /* 0x000fe400000012ff */
[----:B------:R-:W-:Y:S02]  /*22b90*/  SHF.R.U64 R44, R44, 0x3, RZ ;  /* 0x000000032c2c7819 */ /* 0x000fe400000012ff */
[----:B------:R-:W-:Y:S02]  /*22ba0*/  SHF.R.U64 R48, R48, 0x3, RZ ;  /* 0x0000000330307819 */ /* 0x000fe400000012ff */
[----:B------:R-:W-:Y:S02]  /*22bb0*/  SHF.R.U64 R0, R0, 0x3, RZ ;  /* 0x0000000300007819 */ /* 0x000fe400000012ff */
[----:B------:R-:W-:Y:S01]  /*22bc0*/  SHF.R.U64 R9, R9, 0x3, RZ ;  /* 0x0000000309097819 */ /* 0x000fe200000012ff */
        /* <DEDUP_REMOVED lines=19> */
[----:B------:R-:W-:Y:S01]  /*22d00*/  @!PT LDS RZ, [RZ] ;  /* 0x00000000fffff984 */ /* 0x000fe20000000800 */
[----:B------:R-:W-:Y:S01]  /*22d10*/  @!PT LDS RZ, [RZ] ;  /* 0x00000000fffff984 */ /* 0x000fe20000000800 */
[----:B------:R-:W-:Y:S01]  /*22d20*/  @!PT LDS RZ, [RZ] ;  /* 0x00000000fffff984 */ /* 0x000fe20000000800 */
[----:B------:R-:W-:Y:S01]  /*22d30*/  @!PT LDS RZ, [RZ] ;  /* 0x00000000fffff984 */ /* 0x000fe20000000800 */
[----:B------:R2:W-:Y:S06]  /*22d40*/  MEMBAR.ALL.CTA ;  /* 0x0000000000007992 */ /* 0x0005ec0000008000 */
[----:B--2---:R-:W2:Y:S01]  /*22d50*/  FENCE.VIEW.ASYNC.S ;  /* 0x00000000000073c6 */ /* 0x004ea20000000000 */
[----:B------:R-:W-:-:S04]  /*22d60*/  IMAD.WIDE.U32 R2, R91, UR4, RZ ;  /* 0x000000045b027c25 */ /* 0x000fc8000f8e00ff */
[----:B------:R-:W-:Y:S01]  /*22d70*/  IMAD R9, R91, UR5, R14 ;  /* 0x000000055b097c24 */ /* 0x000fe2000f8e020e */
[----:B------:R-:W-:Y:S01]  /*22d80*/  ULDC.64 UR4, c[0x0][0xae8] ;  /* 0x0002ba0000047ab9 */ /* 0x000fe20000000a00 */
[----:B------:R-:W-:Y:S02]  /*22d90*/  IMAD R0, R8, 0x20, R99 ;  /* 0x0000002008007824 */ /* 0x000fe400078e0263 */
[----:B------:R-:W-:Y:S01]  /*22da0*/  IMAD.IADD R3, R3, 0x1, R9 ;  /* 0x0000000103037824 */ /* 0x000fe200078e0209 */
[----:B------:R-:W-:Y:S01]  /*22db0*/  SHF.R.S32.HI R8, RZ, 0x1f, R93 ;  /* 0x0000001fff087819 */ /* 0x000fe2000001145d */
[----:B------:R-:W-:Y:S02]  /*22dc0*/  IMAD.IADD R10, R101, 0x1, R0 ;  /* 0x00000001650a7824 */ /* 0x000fe400078e0200 */
[----:B------:R-:W-:-:S04]  /*22dd0*/  IMAD.WIDE.U32 R2, R84, UR4, R2 ;  /* 0x0000000454027c25 */ /* 0x000fc8000f8e0002 */
[----:B------:R-:W-:Y:S01]  /*22de0*/  IMAD R3, R84, UR5, R3 ;  /* 0x0000000554037c24 */ /* 0x000fe2000f8e0203 */
[----:B------:R-:W-:Y:S01]  /*22df0*/  ULDC.64 UR4, c[0x0][0xaf0] ;  /* 0x0002bc0000047ab9 */ /* 0x000fe20000000a00 */
[----:B0-----:R-:W-:-:S04]  /*22e00*/  @P1 IMAD.HI.U32 R0, R10, R11, RZ ;  /* 0x0000000b0a001227 */ /* 0x001fc800078e00ff */
        /* <DEDUP_REMOVED lines=17> */
[----:B0-----:R-:W-:-:S02]  /*22f20*/  SHF.R.S32.HI R0, RZ, 0x1f, R11 ;  /* 0x0000001fff007819 */ /* 0x001fc4000001140b */
        /* <DEDUP_REMOVED lines=9> */
[----:B-1----:R-:W-:Y:S06]  /*22fc0*/  BRA.DIV UR4, `(.L_x_8422) ;  /* 0x000000d204187947 */ /* 0x002fec000b800000 */
[----:B------:R0:W1:Y:S04]  /*22fd0*/  SHFL.IDX PT, R0, R3, RZ, 0x181f ;  /* 0x00181fff03007589 */ /* 0x00006800000e0000 */
[----:B------:R0:W2:Y:S02]  /*22fe0*/  SHFL.IDX PT, R14, R2, RZ, 0x181f ;  /* 0x00181fff020e7589 */ /* 0x0000a400000e0000 */
.L_x_8679:
[----:B------:R-:W-:Y:S01]  /*22ff0*/  IMAD.IADD R21, R99, 0x1, R101 ;  /* 0x0000000163157824 */ /* 0x000fe200078e0265 */
[----:B------:R-:W-:Y:S04]  /*23000*/  BSSY B1, `(.L_x_8423) ;  /* 0x0000010000017945 */ /* 0x000fe80003800000 */
[----:B------:R-:W-:-:S13]  /*23010*/  ISETP.GE.AND P0, PT, R21, R80, PT ;  /* 0x000000501500720c */ /* 0x000fda0003f06270 */
[----:B------:R-:W-:Y:S05]  /*23020*/  @P0 BRA `(.L_x_8424) ;  /* 0x0000000000340947 */ /* 0x000fea0003800000 */
[----:B------:R-:W3:Y:S01]  /*23030*/  LDL R4, [R1+0x8c] ;  /* 0x00008c0001047983 */ /* 0x000ee20000100800 */
[----:B------:R-:W-:-:S03]  /*23040*/  ULDC UR4, c[0x0][0xac8] ;  /* 0x0002b20000047ab9 */ /* 0x000fc60000000800 */
[----:B------:R-:W1:Y:S04]  /*23050*/  LDL R11, [R1+0xc4] ;  /* 0x0000c400010b7983 */ /* 0x000e680000100800 */
[----:B------:R-:W4:Y:S01]  /*23060*/  LDL R10, [R1+0xc0] ;  /* 0x0000c000010a7983 */ /* 0x000f220000100800 */
[----:B------:R-:W-:Y:S01]  /*23070*/  ISETP.GE.AND P0, PT, R86, UR4, PT ;  /* 0x0000000456007c0c */ /* 0x000fe2000bf06270 */
[----:B------:R-:W-:-:S12]  /*23080*/  ULDC.64 UR6, c[0x0][0x208] ;  /* 0x0000820000067ab9 */ /* 0x000fd80000000a00 */
[----:B--2---:R-:W-:Y:S02]  /*23090*/  @!P0 LEA R8, P2, R86, R14, 0x1 ;  /* 0x0000000e56088211 */ /* 0x004fe400078408ff */
[----:B---3--:R-:W-:Y:S02]  /*230a0*/  ISETP.GE.AND P1, PT, R4, UR4, PT ;  /* 0x0000000404007c0c */ /* 0x008fe4000bf26270 */
[----:B-1----:R-:W-:-:S11]  /*230b0*/  @!P0 LEA.HI.X R9, R86, R0, R11, 0x1, P2 ;  /* 0x0000000056098211 */ /* 0x002fd600010f0c0b */
[----:B------:R-:W-:-:S04]  /*230c0*/  @!P1 LEA R14, P3, R4, R14, 0x1 ;  /* 0x0000000e040e9211 */ /* 0x000fc800078608ff */
[----:B----4-:R-:W-:Y:S01]  /*230d0*/  @!P1 LEA.HI.X R15, R4, R0, R10, 0x1, P3 ;  /* 0x00000000040f9211 */ /* 0x010fe200018f0c0a */
[----:B-----5:R3:W-:Y:S04]  /*230e0*/  @!P0 ST.E.128 desc[UR6][R8.64], R24 ;  /* 0x0000001808008985 */ /* 0x0207e8000c101d06 */
[----:B------:R3:W-:Y:S04]  /*230f0*/  @!P1 ST.E.128 desc[UR6][R14.64], R40 ;  /* 0x000000280e009985 */ /* 0x0007e8000c101d06 */
.L_x_8424:
[----:B------:R-:W-:Y:S05]  /*23100*/  BSYNC B1 ;  /* 0x0000000000017941 */ /* 0x000fea0003800000 */
.L_x_8423:
[----:B------:R-:W-:-:S03]  /*23110*/  UMOV UR4, 0xffffffff ;  /* 0xffffffff00047882 */ /* 0x000fc60000000000 */
[----:B------:R-:W-:Y:S05]  /*23120*/  BRA.DIV UR4, `(.L_x_8425) ;  /* 0x000000ce04f47947 */ /* 0x000fea000b800000 */
[----:B-1----:R1:W4:Y:S04]  /*23130*/  SHFL.IDX PT, R0, R3, 0x1, 0x181f ;  /* 0x00381f0003007f89 */ /* 0x00232800000e0000 */
[----:B--23--:R1:W2:Y:S02]  /*23140*/  SHFL.IDX PT, R14, R2, 0x1, 0x181f ;  /* 0x00381f00020e7f89 */ /* 0x00c2a400000e0000 */
.L_x_8683:
[----:B------:R-:W-:Y:S01]  /*23150*/  VIADD R9, R21, 0x20 ;  /* 0x0000002015097836 */ /* 0x000fe20000000000 */
[----:B------:R-:W-:Y:S04]  /*23160*/  BSSY B1, `(.L_x_8426) ;  /* 0x0000010000017945 */ /* 0x000fe80003800000 */
[----:B------:R-:W-:-:S13]  /*23170*/  ISETP.GE.AND P0, PT, R9, R80, PT ;  /* 0x000000500900720c */ /* 0x000fda0003f06270 */
[----:B------:R-:W-:Y:S05]  /*23180*/  @P0 BRA `(.L_x_8427) ;  /* 0x0000000000340947 */ /* 0x000fea0003800000 */
[----:B------:R-:W3:Y:S01]  /*23190*/  LDL R4, [R1+0x8c] ;  /* 0x00008c0001047983 */ /* 0x000ee20000100800 */
[----:B------:R-:W-:-:S03]  /*231a0*/  ULDC UR4, c[0x0][0xac8] ;  /* 0x0002b20000047ab9 */ /* 0x000fc60000000800 */
[----:B------:R-:W4:Y:S04]  /*231b0*/  LDL R11, [R1+0xc4] ;  /* 0x0000c400010b7983 */ /* 0x000f280000100800 */
[----:B------:R-:W4:Y:S01]  /*231c0*/  LDL R10, [R1+0xc0] ;  /* 0x0000c000010a7983 */ /* 0x000f220000100800 */
[----:B------:R-:W-:Y:S01]  /*231d0*/  ISETP.GE.AND P2, PT, R86, UR4, PT ;  /* 0x0000000456007c0c */ /* 0x000fe2000bf46270 */
[----:B------:R-:W-:-:S12]  /*231e0*/  ULDC.64 UR6, c[0x0][0x208] ;  /* 0x0000820000067ab9 */ /* 0x000fd80000000a00 */
[----:B--2---:R-:W-:Y:S02]  /*231f0*/  @!P2 LEA R8, P0, R86, R14, 0x1 ;  /* 0x0000000e5608a211 */ /* 0x004fe400078008ff */
[----:B---3--:R-:W-:Y:S02]  /*23200*/  ISETP.GE.AND P3, PT, R4, UR4, PT ;  /* 0x0000000404007c0c */ /* 0x008fe4000bf66270 */
[----:B----4-:R-:W-:-:S11]  /*23210*/  @!P2 LEA.HI.X R9, R86, R0, R11, 0x1, P0 ;  /* 0x000000005609a211 */ /* 0x010fd600000f0c0b */
[----:B------:R-:W-:-:S04]  /*23220*/  @!P3 LEA R14, P1, R4, R14, 0x1 ;  /* 0x0000000e040eb211 */ /* 0x000fc800078208ff */
[----:B------:R-:W-:Y:S01]  /*23230*/  @!P3 LEA.HI.X R15, R4, R0, R10, 0x1, P1 ;  /* 0x00000000040fb211 */ /* 0x000fe200008f0c0a */
[----:B-----5:R3:W-:Y:S04]  /*23240*/  @!P2 ST.E.128 desc[UR6][R8.64], R28 ;  /* 0x0000001c0800a985 */ /* 0x0207e8000c101d06 */
[----:B------:R3:W-:Y:S04]  /*23250*/  @!P3 ST.E.128 desc[UR6][R14.64], R44 ;  /* 0x0000002c0e00b985 */ /* 0x0007e8000c101d06 */
.L_x_8427:
[----:B------:R-:W-:Y:S05]  /*23260*/  BSYNC B1 ;  /* 0x0000000000017941 */ /* 0x000fea0003800000 */
.L_x_8426:
[----:B------:R-:W-:-:S03]  /*23270*/  UMOV UR4, 0xffffffff ;  /* 0xffffffff00047882 */ /* 0x000fc60000000000 */
[----:B------:R-:W-:Y:S05]  /*23280*/  BRA.DIV UR4, `(.L_x_8428) ;  /* 0x000000ce04e47947 */ /* 0x000fea000b800000 */
[----:B----4-:R4:W0:Y:S04]  /*23290*/  SHFL.IDX PT, R0, R3, 0x2, 0x181f ;  /* 0x00581f0003007f89 */ /* 0x01082800000e0000 */
[----:B--23--:R4:W2:Y:S02]  /*232a0*/  SHFL.IDX PT, R14, R2, 0x2, 0x181f ;  /* 0x00581f00020e7f89 */ /* 0x00c8a400000e0000 */
.L_x_8687:
[----:B------:R-:W-:Y:S01]  /*232b0*/  VIADD R9, R21, 0x40 ;  /* 0x0000004015097836 */ /* 0x000fe20000000000 */
[----:B------:R-:W-:Y:S04]  /*232c0*/  BSSY B1, `(.L_x_8429) ;  /* 0x0000010000017945 */ /* 0x000fe80003800000 */
[----:B------:R-:W-:-:S13]  /*232d0*/  ISETP.GE.AND P0, PT, R9, R80, PT ;  /* 0x000000500900720c */ /* 0x000fda0003f06270 */
[----:B------:R-:W-:Y:S05]  /*232e0*/  @P0 BRA `(.L_x_8430) ;  /* 0x0000000000340947 */ /* 0x000fea0003800000 */
[----:B------:R-:W3:Y:S01]  /*232f0*/  LDL R4, [R1+0x8c] ;  /* 0x00008c0001047983 */ /* 0x000ee20000100800 */
[----:B------:R-:W-:-:S03]  /*23300*/  ULDC UR4, c[0x0][0xac8] ;  /* 0x0002b20000047ab9 */ /* 0x000fc60000000800 */
[----:B------:R-:W0:Y:S04]  /*23310*/  LDL R11, [R1+0xc4] ;  /* 0x0000c400010b7983 */ /* 0x000e280000100800 */
[----:B------:R-:W4:Y:S01]  /*23320*/  LDL R10, [R1+0xc0] ;  /* 0x0000c000010a7983 */ /* 0x000f220000100800 */
[----:B------:R-:W-:Y:S01]  /*23330*/  ISETP.GE.AND P2, PT, R86, UR4, PT ;  /* 0x0000000456007c0c */ /* 0x000fe2000bf46270 */
[----:B------:R-:W-:-:S12]  /*23340*/  ULDC.64 UR6, c[0x0][0x208] ;  /* 0x0000820000067ab9 */ /* 0x000fd80000000a00 */
[----:B--2---:R-:W-:Y:S02]  /*23350*/  @!P2 LEA R8, P0, R86, R14, 0x1 ;  /* 0x0000000e5608a211 */ /* 0x004fe400078008ff */
[----:B---3--:R-:W-:Y:S02]  /*23360*/  ISETP.GE.AND P3, PT, R4, UR4, PT ;  /* 0x0000000404007c0c */ /* 0x008fe4000bf66270 */
[----:B0-----:R-:W-:-:S11]  /*23370*/  @!P2 LEA.HI.X R9, R86, R0, R11, 0x1, P0 ;  /* 0x000000005609a211 */ /* 0x001fd600000f0c0b */
[----:B------:R-:W-:-:S04]  /*23380*/  @!P3 LEA R14, P1, R4, R14, 0x1 ;  /* 0x0000000e040eb211 */ /* 0x000fc800078208ff */
[----:B----4-:R-:W-:Y:S01]  /*23390*/  @!P3 LEA.HI.X R15, R4, R0, R10, 0x1, P1 ;  /* 0x00000000040fb211 */ /* 0x010fe200008f0c0a */
[----:B-----5:R3:W-:Y:S04]  /*233a0*/  @!P2 ST.E.128 desc[UR6][R8.64], R32 ;  /* 0x000000200800a985 */ /* 0x0207e8000c101d06 */
[----:B------:R3:W-:Y:S04]  /*233b0*/  @!P3 ST.E.128 desc[UR6][R14.64], R48 ;  /* 0x000000300e00b985 */ /* 0x0007e8000c101d06 */
.L_x_8430:
[----:B------:R-:W-:Y:S05]  /*233c0*/  BSYNC B1 ;  /* 0x0000000000017941 */ /* 0x000fea0003800000 */
.L_x_8429:
[----:B------:R-:W-:-:S03]  /*233d0*/  UMOV UR4, 0xffffffff ;  /* 0xffffffff00047882 */ /* 0x000fc60000000000 */
[----:B------:R-:W-:Y:S05]  /*233e0*/  BRA.DIV UR4, `(.L_x_8431) ;  /* 0x000000ce04d47947 */ /* 0x000fea000b800000 */
[----:B0-----:R0:W0:Y:S04]  /*233f0*/  SHFL.IDX PT, R0, R3, 0x3, 0x181f ;  /* 0x00781f0003007f89 */ /* 0x00102800000e0000 */
[----:B--23--:R2:W3:Y:S02]  /*23400*/  SHFL.IDX PT, R14, R2, 0x3, 0x181f ;  /* 0x00781f00020e7f89 */ /* 0x00c4e400000e0000 */
.L_x_8691:
[----:B01--4-:R-:W-:-:S05]  /*23410*/  VIADD R3, R21, 0x60 ;  /* 0x0000006015037836 */ /* 0x013fca0000000000 */
[----:B------:R-:W-:-:S13]  /*23420*/  ISETP.GE.AND P0, PT, R3, R80, PT ;  /* 0x000000500300720c */ /* 0x000fda0003f06270 */
[----:B------:R-:W-:Y:S05]  /*23430*/  @P0 BRA `(.L_x_8432) ;  /* 0x0000001c00a00947 */ /* 0x000fea0003800000 */
[----:B------:R-:W4:Y:S01]  /*23440*/  LDL R8, [R1+0xc4] ;  /* 0x0000c40001087983 */ /* 0x000f220000100800 */
[----:B------:R-:W-:-:S03]  /*23450*/  ULDC UR4, c[0x0][0xac8] ;  /* 0x0002b20000047ab9 */ /* 0x000fc60000000800 */
[----:B------:R-:W4:Y:S01]  /*23460*/  LDL R4, [R1+0x8c] ;  /* 0x00008c0001047983 */ /* 0x000f220000100800 */
[----:B------:R-:W-:Y:S01]  /*23470*/  ISETP.GE.AND P1, PT, R86, UR4, PT ;  /* 0x0000000456007c0c */ /* 0x000fe2000bf26270 */
[----:B------:R-:W-:-:S12]  /*23480*/  ULDC.64 UR6, c[0x0][0x208] ;  /* 0x0000820000067ab9 */ /* 0x000fd80000000a00 */
[----:B--23--:R-:W-:-:S04]  /*23490*/  @!P1 LEA R2, P0, R86, R14, 0x1 ;  /* 0x0000000e56029211 */ /* 0x00cfc800078008ff */
[----:B----4-:R-:W-:Y:S02]  /*234a0*/  @!P1 LEA.HI.X R3, R86, R0, R8, 0x1, P0 ;  /* 0x0000000056039211 */ /* 0x010fe400000f0c08 */
[----:B------:R-:W-:-:S03]  /*234b0*/  ISETP.GE.AND P0, PT, R4, UR4, PT ;  /* 0x0000000404007c0c */ /* 0x000fc6000bf06270 */
[----:B-----5:R0:W-:Y:S10]  /*234c0*/  @!P1 ST.E.128 desc[UR6][R2.64], R36 ;  /* 0x0000002402009985 */ /* 0x0201f4000c101d06 */
[----:B------:R-:W-:Y:S05]  /*234d0*/  @P0 BRA `(.L_x_8432) ;  /* 0x0000001c00780947 */ /* 0x000fea0003800000 */
[----:B------:R-:W2:Y:S01]  /*234e0*/  LDL R8, [R1+0xc0] ;  /* 0x0000c00001087983 */ /* 0x000ea20000100800 */
[----:B------:R-:W-:Y:S01]  /*234f0*/  LEA R14, P0, R4, R14, 0x1 ;  /* 0x0000000e040e7211 */ /* 0x000fe200078008ff */
[----:B------:R-:W-:-:S03]  /*23500*/  ULDC.64 UR4, c[0x0][0x208] ;  /* 0x0000820000047ab9 */ /* 0x000fc60000000a00 */
[----:B--2---:R-:W-:-:S05]  /*23510*/  LEA.HI.X R15, R4, R0, R8, 0x1, P0 ;  /* 0x00000000040f7211 */ /* 0x004fca00000f0c08 */
[----:B------:R1:W-:Y:S01]  /*23520*/  ST.E.128 desc[UR4][R14.64], R52 ;  /* 0x000000340e007985 */ /* 0x0003e2000c101d04 */
[----:B------:R-:W-:Y:S05]  /*23530*/  BRA `(.L_x_8432) ;  /* 0x0000001c00607947 */ /* 0x000fea0003800000 */
.L_x_8421:
[----:B------:R-:W2:Y:S01]  /*23540*/  LDL R120, [R1+0x4c] ;  /* 0x00004c0001787983 */ /* 0x000ea20000100800 */
[----:B------:R-:W1:Y:S01]  /*23550*/  @P1 LDC R12, c[0x0][0xbec] ;  /* 0x0002fb00ff0c1b82 */ /* 0x000e620000000800 */
[----:B------:R-:W-:Y:S01]  /*23560*/  ULDC.64 UR4, c[0x0][0xb08] ;  /* 0x0002c20000047ab9 */ /* 0x000fe20000000a00 */
[----:B0-----:R-:W-:Y:S01]  /*23570*/  SHF.R.S32.HI R10, RZ, 0x1f, R93 ;  /* 0x0000001fff0a7819 */ /* 0x001fe2000001145d */
[----:B------:R-:W3:Y:S01]  /*23580*/  LDL R111, [R1+0xa4] ;  /* 0x0000a400016f7983 */ /* 0x000ee20000100800 */
[----:B------:R-:W-:Y:S01]  /*23590*/  IMAD R14, R14, UR4, RZ ;  /* 0x000000040e0e7c24 */ /* 0x000fe2000f8e02ff */
[----:B------:R-:W-:Y:S01]  /*235a0*/  ULDC.64 UR6, c[0x0][0xb30] ;  /* 0x0002cc0000067ab9 */ /* 0x000fe20000000a00 */
[C---:B------:R-:W-:Y:S02]  /*235b0*/  IMAD.WIDE.U32 R8, R91.reuse, UR4, RZ ;  /* 0x000000045b087c25 */ /* 0x040fe4000f8e00ff */
[----:B------:R-:W0:Y:S02]  /*235c0*/  @P1 LDC R15, c[0x0][0xbf0] ;  /* 0x0002fc00ff0f1b82 */ /* 0x000e240000000800 */
        /* <DEDUP_REMOVED lines=26> */
[----:B------:R-:W-:Y:S02]  /*23770*/  VIADD R10, R16, 0x2e820 ;  /* 0x0002e820100a7836 */ /* 0x000fe40000000000 */
[C---:B------:R-:W-:Y:S02]  /*23780*/  IMAD R11, R13.reuse, UR5, R4 ;  /* 0x000000050d0b7c24 */ /* 0x040fe4000f8e0204 */
[----:B------:R-:W-:Y:S01]  /*23790*/  IMAD.WIDE.U32 R8, R13, UR4, R8 ;  /* 0x000000040d087c25 */ /* 0x000fe2000f8e0008 */
[----:B------:R-:W-:Y:S01]  /*237a0*/  ULDC.64 UR4, c[0x0][0xb00] ;  /* 0x0002c00000047ab9 */ /* 0x000fe20000000a00 */
[----:B------:R-:W-:-:S02]  /*237b0*/  PRMT R10, RZ, 0x654, R10 ;  /* 0x00000654ff0a7816 */ /* 0x000fc4000000000a */
[----:B------:R-:W-:Y:S01]  /*237c0*/  IMAD.IADD R9, R9, 0x1, R11 ;  /* 0x0000000109097824 */ /* 0x000fe200078e020b */
[C---:B------:R-:W-:Y:S01]  /*237d0*/  LEA R4, P0, R8.reuse, UR4, 0x2 ;  /* 0x0000000408047c11 */ /* 0x040fe2000f8010ff */
[----:B------:R-:W-:Y:S01]  /*237e0*/  UMOV UR4, 0xffffffff ;  /* 0xffffffff00047882 */ /* 0x000fe20000000000 */
[----:B------:R0:W-:Y:S02]  /*237f0*/  SYNCS.ARRIVE.TRANS64.RED.A1T0 RZ, [R10+URZ], RZ ;  /* 0x000000ff0aff79a7 */ /* 0x0001e4000810043f */
[----:B------:R-:W-:Y:S01]  /*23800*/  LEA.HI.X R8, R8, UR5, R9, 0x2, P0 ;  /* 0x0000000508087c11 */ /* 0x000fe200080f1409 */
[C---:B--2---:R-:W-:Y:S02]  /*23810*/  VIADD R105, R120.reuse, 0x8 ;  /* 0x0000000878697836 */ /* 0x044fe40000000000 */
        /* <DEDUP_REMOVED lines=11> */
[----:B------:R-:W-:Y:S01]  /*238d0*/  VIADD R33, R120, 0x68 ;  /* 0x0000006878217836 */ /* 0x000fe20000000000 */
[----:B---3--:R-:W-:Y:S02]  /*238e0*/  SHF.R.S32.HI R34, RZ, 0x1f, R111 ;  /* 0x0000001fff227819 */ /* 0x008fe4000001146f */
        /* <DEDUP_REMOVED lines=16> */
.L_x_8694:
[----:B------:R-:W-:Y:S01]  /*239f0*/  ISETP.GE.AND P0, PT, R25, R80, PT ;  /* 0x000000501900720c */ /* 0x000fe20003f06270 */
[----:B------:R-:W-:-:S12]  /*23a00*/  BSSY B1, `(.L_x_8434) ;  /* 0x0000054000017945 */ /* 0x000fd80003800000 */
[----:B------:R-:W-:Y:S05]  /*23a10*/  @P0 BRA `(.L_x_8435) ;  /* 0x0000000400480947 */ /* 0x000fea0003800000 */
[----:B------:R-:W3:Y:S01]  /*23a20*/  LDL R119, [R1+0xa8] ;  /* 0x0000a80001777983 */ /* 0x000ee20000100800 */
[----:B------:R-:W-:-:S03]  /*23a30*/  ULDC UR4, c[0x0][0xac8] ;  /* 0x0002b20000047ab9 */ /* 0x000fc60000000800 */
[----:B------:R-:W4:Y:S01]  /*23a40*/  LDL R121, [R1+0xb0] ;  /* 0x0000b00001797983 */ /* 0x000f220000100800 */
[----:B------:R-:W-:Y:S02]  /*23a50*/  ISETP.GE.AND P0, PT, R120, UR4, PT ;  /* 0x0000000478007c0c */ /* 0x000fe4000bf06270 */
[----:B------:R-:W-:Y:S02]  /*23a60*/  ISETP.GE.AND P3, PT, R105, UR4, PT ;  /* 0x0000000469007c0c */ /* 0x000fe4000bf66270 */
[----:B------:R-:W-:Y:S02]  /*23a70*/  ISETP.GE.AND P2, PT, R107, UR4, PT ;  /* 0x000000046b007c0c */ /* 0x000fe4000bf46270 */
[----:B------:R-:W-:-:S07]  /*23a80*/  ISETP.GE.AND P1, PT, R109, UR4, PT ;  /* 0x000000046d007c0c */ /* 0x000fce000bf26270 */
[----:B-1----:R-:W-:Y:S02]  /*23a90*/  @!P0 IMAD.MOV.U32 R15, RZ, RZ, R9 ;  /* 0x000000ffff0f8224 */ /* 0x002fe400078e0009 */
[----:B------:R-:W-:Y:S02]  /*23aa0*/  @!P0 IMAD.MOV.U32 R93, RZ, RZ, R3 ;  /* 0x000000ffff5d8224 */ /* 0x000fe400078e0003 */
[----:B--2---:R-:W-:Y:S01]  /*23ab0*/  @!P0 IMAD.WIDE R12, R120, 0x4, R14 ;  /* 0x00000004780c8825 */ /* 0x004fe200078e020e */
[----:B------:R-:W-:Y:S01]  /*23ac0*/  @!P3 LEA R10, P4, R105, R14, 0x2 ;  /* 0x0000000e690ab211 */ /* 0x000fe200078810ff */
[----:B------:R-:W-:-:S03]  /*23ad0*/  ULDC.64 UR6, c[0x0][0x208] ;  /* 0x0000820000067ab9 */ /* 0x000fc60000000a00 */
[----:B------:R1:W-:Y:S01]  /*23ae0*/  @!P0 ST.E.64 desc[UR6][R12.64], R92 ;  /* 0x0000005c0c008985 */ /* 0x0003e2000c101b06 */
[----:B------:R-:W-:Y:S02]  /*23af0*/  ISETP.GE.AND P0, PT, R103, UR4, PT ;  /* 0x0000000467007c0c */ /* 0x000fe4000bf06270 */
[-C--:B------:R-:W-:Y:S02]  /*23b00*/  @!P3 LEA.HI.X R11, R105, R9.reuse, R106, 0x2, P4 ;  /* 0x00000009690bb211 */ /* 0x080fe400020f146a */
[-C--:B------:R-:W-:Y:S01]  /*23b10*/  @!P2 LEA R24, P4, R107, R14.reuse, 0x2 ;  /* 0x0000000e6b18a211 */ /* 0x080fe200078810ff */
[----:B------:R-:W-:Y:S01]  /*23b20*/  @!P2 IMAD.MOV.U32 R122, RZ, RZ, R96 ;  /* 0x000000ffff7aa224 */ /* 0x000fe200078e0060 */
[----:B------:R-:W-:Y:S02]  /*23b30*/  @!P1 LEA R26, P5, R109, R14, 0x2 ;  /* 0x0000000e6d1a9211 */ /* 0x000fe400078a10ff */
[----:B------:R-:W-:Y:S01]  /*23b40*/  @!P2 LEA.HI.X R25, R107, R9, R108, 0x2, P4 ;  /* 0x000000096b19a211 */ /* 0x000fe200020f146c */
[----:B-1----:R-:W-:-:S02]  /*23b50*/  @!P3 IMAD.MOV.U32 R12, RZ, RZ, R94 ;  /* 0x000000ffff0cb224 */ /* 0x002fc400078e005e */
[----:B------:R-:W-:-:S05]  /*23b60*/  @!P3 IMAD.MOV.U32 R13, RZ, RZ, R21 ;  /* 0x000000ffff0db224 */ /* 0x000fca00078e0015 */
[----:B------:R1:W-:Y:S01]  /*23b70*/  @!P3 ST.E.64 desc[UR6][R10.64], R12 ;  /* 0x0000000c0a00b985 */ /* 0x0003e2000c101b06 */
[----:B------:R-:W-:Y:S01]  /*23b80*/  ISETP.GE.AND P3, PT, R101, UR4, PT ;  /* 0x0000000465007c0c */ /* 0x000fe2000bf66270 */
[----:B------:R-:W-:Y:S01]  /*23b90*/  @!P1 IMAD.MOV.U32 R99, RZ, RZ, R125 ;  /* 0x000000ffff639224 */ /* 0x000fe200078e007d */
[----:B------:R-:W-:Y:S01]  /*23ba0*/  @!P1 LEA.HI.X R27, R109, R9, R110, 0x2, P5 ;  /* 0x000000096d1b9211 */ /* 0x000fe200028f146e */
[----:B------:R2:W-:Y:S01]  /*23bb0*/  @!P2 ST.E.64 desc[UR6][R24.64], R122 ;  /* 0x0000007a1800a985 */ /* 0x0005e2000c101b06 */
[----:B------:R-:W-:Y:S02]  /*23bc0*/  ISETP.GE.AND P2, PT, R86, UR4, PT ;  /* 0x0000000456007c0c */ /* 0x000fe4000bf46270 */
[----:B------:R-:W-:Y:S01]  /*23bd0*/  @!P0 LEA R28, P4, R103, R14, 0x2 ;  /* 0x0000000e671c8211 */ /* 0x000fe200078810ff */
[----:B------:R-:W-:Y:S01]  /*23be0*/  @!P1 ST.E.64 desc[UR6][R26.64], R98 ;  /* 0x000000621a009985 */ /* 0x000fe2000c101b06 */
[----:B------:R-:W-:Y:S01]  /*23bf0*/  @!P0 IMAD.MOV.U32 R126, RZ, RZ, R0 ;  /* 0x000000ffff7e8224 */ /* 0x000fe200078e0000 */
[----:B------:R-:W-:-:S02]  /*23c00*/  ISETP.GE.AND P1, PT, R91, UR4, PT ;  /* 0x000000045b007c0c */ /* 0x000fc4000bf26270 */
[----:B------:R-:W-:Y:S02]  /*23c10*/  @!P0 LEA.HI.X R29, R103, R9, R104, 0x2, P4 ;  /* 0x00000009671d8211 */ /* 0x000fe400020f1468 */
[----:B-1----:R-:W-:-:S03]  /*23c20*/  @!P3 LEA R10, P5, R101, R14, 0x2 ;  /* 0x0000000e650ab211 */ /* 0x002fc600078a10ff */
[----:B------:R-:W-:Y:S01]  /*23c30*/  @!P0 ST.E.64 desc[UR6][R28.64], R126 ;  /* 0x0000007e1c008985 */ /* 0x000fe2000c101b06 */
[----:B------:R-:W-:Y:S02]  /*23c40*/  ISETP.GE.AND P0, PT, R89, UR4, PT ;  /* 0x0000000459007c0c */ /* 0x000fe4000bf06270 */
[-C--:B------:R-:W-:Y:S02]  /*23c50*/  @!P3 LEA.HI.X R11, R101, R9.reuse, R102, 0x2, P5 ;  /* 0x00000009650bb211 */ /* 0x080fe400028f1466 */
[CC--:B------:R-:W-:Y:S02]  /*23c60*/  @!P2 LEA R12, P5, R86.reuse, R14.reuse, 0x2 ;  /* 0x0000000e560ca211 */ /* 0x0c0fe400078a10ff */
[----:B--2---:R-:W-:Y:S02]  /*23c70*/  @!P1 LEA R24, P4, R91, R14, 0x2 ;  /* 0x0000000e5b189211 */ /* 0x004fe400078810ff */
[----:B------:R-:W-:Y:S01]  /*23c80*/  @!P2 LEA.HI.X R13, R86, R9, R88, 0x2, P5 ;  /* 0x00000009560da211 */ /* 0x000fe200028f1458 */
[----:B------:R-:W-:Y:S01]  /*23c90*/  @!P3 ST.E.64 desc[UR6][R10.64], R40 ;  /* 0x000000280a00b985 */ /* 0x000fe2000c101b06 */
[----:B------:R-:W-:-:S02]  /*23ca0*/  ISETP.GE.AND P3, PT, R65, UR4, PT ;  /* 0x0000000441007c0c */ /* 0x000fc4000bf66270 */
        /* <DEDUP_REMOVED lines=10> */
[----:B------:R2:W-:Y:S01]  /*23d50*/  @!P0 ST.E.64 desc[UR6][R2.64], R46 ;  /* 0x0000002e02008985 */ /* 0x0005e2000c101b06 */
[----:B------:R-:W-:Y:S02]  /*23d60*/  @!P5 LEA R26, P2, R39, R14, 0x2 ;  /* 0x0000000e271ad211 */ /* 0x000fe400078410ff */
[----:B------:R-:W-:Y:S01]  /*23d70*/  ISETP.GE.AND P0, PT, R35, UR4, PT ;  /* 0x0000000423007c0c */ /* 0x000fe2000bf06270 */
[----:B------:R-:W-:Y:S01]  /*23d80*/  @!P5 IMAD.MOV.U32 R21, RZ, RZ, R51 ;  /* 0x000000ffff15d224 */ /* 0x000fe200078e0033 */
[----:B------:R-:W-:-:S02]  /*23d90*/  @!P3 LEA.HI.X R11, R65, R9, R64, 0x2, P4 ;  /* 0x00000009410bb211 */ /* 0x000fc400020f1440 */
[----:B------:R-:W-:-:S03]  /*23da0*/  @!P5 LEA.HI.X R27, R39, R9, R38, 0x2, P2 ;  /* 0x00000009271bd211 */ /* 0x000fc600010f1426 */
[----:B------:R5:W-:Y:S01]  /*23db0*/  @!P3 ST.E.64 desc[UR6][R10.64], R48 ;  /* 0x000000300a00b985 */ /* 0x000be2000c101b06 */
[-C--:B-1----:R-:W-:Y:S02]  /*23dc0*/  @!P1 LEA R12, P2, R37, R14.reuse, 0x2 ;  /* 0x0000000e250c9211 */ /* 0x082fe400078410ff */
[----:B------:R-:W-:Y:S01]  /*23dd0*/  ISETP.GE.AND P3, PT, R33, UR4, PT ;  /* 0x0000000421007c0c */ /* 0x000fe2000bf66270 */
[----:B------:R1:W-:Y:S01]  /*23de0*/  @!P5 ST.E.64 desc[UR6][R26.64], R20 ;  /* 0x000000141a00d985 */ /* 0x0003e2000c101b06 */
[----:B------:R-:W-:Y:S02]  /*23df0*/  ISETP.GE.AND P5, PT, R111, UR4, PT ;  /* 0x000000046f007c0c */ /* 0x000fe4000bfa6270 */
[----:B------:R-:W-:Y:S02]  /*23e00*/  @!P1 LEA.HI.X R13, R37, R9, R30, 0x2, P2 ;  /* 0x00000009250d9211 */ /* 0x000fe400010f141e */
[----:B--2---:R-:W-:Y:S01]  /*23e10*/  @!P0 LEA R2, P2, R35, R14, 0x2 ;  /* 0x0000000e23028211 */ /* 0x004fe200078410ff */
[----:B------:R-:W-:-:S02]  /*23e20*/  @!P1 IMAD.MOV.U32 R45, RZ, RZ, R53 ;  /* 0x000000ffff2d9224 */ /* 0x000fc400078e0035 */
[----:B------:R-:W-:Y:S01]  /*23e30*/  @!P0 IMAD.MOV.U32 R51, RZ, RZ, R55 ;  /* 0x000000ffff338224 */ /* 0x000fe200078e0037 */
[----:B------:R-:W-:Y:S02]  /*23e40*/  @!P0 LEA.HI.X R3, R35, R9, R36, 0x2, P2 ;  /* 0x0000000923038211 */ /* 0x000fe400010f1424 */
[----:B------:R2:W-:Y:S01]  /*23e50*/  @!P1 ST.E.64 desc[UR6][R12.64], R44 ;  /* 0x0000002c0c009985 */ /* 0x0005e2000c101b06 */
[----:B-----5:R-:W-:-:S03]  /*23e60*/  @!P3 LEA R10, P1, R33, R14, 0x2 ;  /* 0x0000000e210ab211 */ /* 0x020fc600078210ff */
[----:B------:R2:W-:Y:S01]  /*23e70*/  @!P0 ST.E.64 desc[UR6][R2.64], R50 ;  /* 0x0000003202008985 */ /* 0x0005e2000c101b06 */
[----:B-1----:R-:W-:Y:S01]  /*23e80*/  @!P5 LEA R20, P0, R111, R14, 0x2 ;  /* 0x0000000e6f14d211 */ /* 0x002fe200078010ff */
[----:B------:R-:W-:Y:S01]  /*23e90*/  @!P3 IMAD.MOV.U32 R115, RZ, RZ, R59 ;  /* 0x000000ffff73b224 */ /* 0x000fe200078e003b */
[-C--:B------:R-:W-:Y:S01]  /*23ea0*/  @!P3 LEA.HI.X R11, R33, R9.reuse, R32, 0x2, P1 ;  /* 0x00000009210bb211 */ /* 0x080fe200008f1420 */
[----:B------:R-:W-:Y:S01]  /*23eb0*/  @!P5 IMAD.MOV.U32 R94, RZ, RZ, R116 ;  /* 0x000000ffff5ed224 */ /* 0x000fe200078e0074 */
[----:B------:R-:W-:-:S03]  /*23ec0*/  @!P5 LEA.HI.X R21, R111, R9, R34, 0x2, P0 ;  /* 0x000000096f15d211 */ /* 0x000fc600000f1422 */
[----:B------:R2:W-:Y:S04]  /*23ed0*/  @!P3 ST.E.64 desc[UR6][R10.64], R114 ;  /* 0x000000720a00b985 */ /* 0x0005e8000c101b06 */
[----:B------:R2:W-:Y:S01]  /*23ee0*/  @!P5 ST.E.64 desc[UR6][R20.64], R94 ;  /* 0x0000005e1400d985 */ /* 0x0005e2000c101b06 */
[----:B---3--:R-:W-:-:S13]  /*23ef0*/  ISETP.GE.AND P4, PT, R119, UR4, PT ;  /* 0x0000000477007c0c */ /* 0x008fda000bf86270 */
[----:B------:R-:W-:-:S04]  /*23f00*/  @!P4 LEA R14, P2, R119, R14, 0x2 ;  /* 0x0000000e770ec211 */ /* 0x000fc800078410ff */
[----:B----4-:R-:W-:Y:S01]  /*23f10*/  @!P4 LEA.HI.X R15, R119, R9, R121, 0x2, P2 ;  /* 0x00000009770fc211 */ /* 0x010fe200010f1479 */
[----:B------:R-:W-:-:S05]  /*23f20*/  @!P4 IMAD.MOV.U32 R119, RZ, RZ, R113 ;  /* 0x000000ffff77c224 */ /* 0x000fca00078e0071 */
[----:B------:R2:W-:Y:S03]  /*23f30*/  @!P4 ST.E.64 desc[UR6][R14.64], R118 ;  /* 0x000000760e00c985 */ /* 0x0005e6000c101b06 */
.L_x_8435:
[----:B------:R-:W-:Y:S05]  /*23f40*/  BSYNC B1 ;  /* 0x0000000000017941 */ /* 0x000fea0003800000 */
.L_x_8434:
[----:B------:R-:W-:-:S03]  /*23f50*/  UMOV UR4, 0xffffffff ;  /* 0xffffffff00047882 */ /* 0x000fc60000000000 */
[----:B------:R-:W-:Y:S05]  /*23f60*/  BRA.DIV UR4, `(.L_x_8436) ;  /* 0x000000c604707947 */ /* 0x000fea000b800000 */
[----:B--2---:R2:W3:Y:S04]  /*23f70*/  SHFL.IDX PT, R3, R8, 0x1, 0x1c1f ;  /* 0x003c1f0008037f89 */ /* 0x0044e800000e0000 */
[----:B------:R2:W4:Y:S02]  /*23f80*/  SHFL.IDX PT, R14, R4, 0x1, 0x1c1f ;  /* 0x003c1f00040e7f89 */ /* 0x00052400000e0000 */
.L_x_8698:
[----:B------:R-:W-:-:S13]  /*23f90*/  ISETP.GE.AND P0, PT, R31, R80, PT ;  /* 0x000000501f00720c */ /* 0x000fda0003f06270 */
[----:B------:R-:W-:Y:S05]  /*23fa0*/  @P0 BRA `(.L_x_8432) ;  /* 0x0000001000c40947 */ /* 0x000fea0003800000 */
[----:B------:R-:W5:Y:S01]  /*23fb0*/  LDL R0, [R1+0xa8] ;  /* 0x0000a80001007983 */ /* 0x000f620000100800 */
[----:B------:R-:W-:Y:S01]  /*23fc0*/  ULDC UR4, c[0x0][0xac8] ;  /* 0x0002b20000047ab9 */ /* 0x000fe20000000800 */
[----:B------:R-:W-:Y:S01]  /*23fd0*/  ULDC.64 UR6, c[0x0][0x208] ;  /* 0x0000820000067ab9 */ /* 0x000fe20000000a00 */
[----:B------:R-:W-:Y:S02]  /*23fe0*/  ISETP.GE.AND P0, PT, R105, UR4, PT ;  /* 0x0000000469007c0c */ /* 0x000fe4000bf06270 */
[----:B------:R-:W-:Y:S02]  /*23ff0*/  ISETP.GE.AND P2, PT, R120, UR4, PT ;  /* 0x0000000478007c0c */ /* 0x000fe4000bf46270 */
[----:B------:R-:W-:Y:S02]  /*24000*/  ISETP.GE.AND P1, PT, R107, UR4, PT ;  /* 0x000000046b007c0c */ /* 0x000fe4000bf26270 */
[----:B------:R-:W-:-:S07]  /*24010*/  ISETP.GE.AND P3, PT, R109, UR4, PT ;  /* 0x000000046d007c0c */ /* 0x000fce000bf66270 */
[CC--:B----4-:R-:W-:Y:S01]  /*24020*/  @!P0 LEA R10, P4, R105.reuse, R14.reuse, 0x2 ;  /* 0x0000000e690a8211 */ /* 0x0d0fe200078810ff */
[----:B------:R-:W-:Y:S02]  /*24030*/  @!P0 IMAD.MOV.U32 R55, RZ, RZ, R117 ;  /* 0x000000ffff378224 */ /* 0x000fe400078e0075 */
[----:B------:R-:W-:Y:S01]  /*24040*/  @!P2 IMAD.MOV.U32 R2, RZ, RZ, R14 ;  /* 0x000000ffff02a224 */ /* 0x000fe200078e000e */
[----:B---3--:R-:W-:Y:S01]  /*24050*/  @!P0 LEA.HI.X R11, R105, R3, R106, 0x2, P4 ;  /* 0x00000003690b8211 */ /* 0x008fe200020f146a */
[----:B------:R-:W-:Y:S01]  /*24060*/  @!P2 IMAD.MOV.U32 R53, RZ, RZ, R97 ;  /* 0x000000ffff35a224 */ /* 0x000fe200078e0061 */
[----:B------:R-:W-:Y:S01]  /*24070*/  ISETP.GE.AND P4, PT, R103, UR4, PT ;  /* 0x0000000467007c0c */ /* 0x000fe2000bf86270 */
[----:B012---:R-:W-:Y:S01]  /*24080*/  @!P2 IMAD.WIDE R8, R120, 0x4, R2 ;  /* 0x000000047808a825 */ /* 0x007fe200078e0202 */
[----:B------:R-:W-:-:S04]  /*24090*/  @!P1 LEA R12, P5, R107, R14, 0x2 ;  /* 0x0000000e6b0c9211 */ /* 0x000fc800078a10ff */
[----:B------:R0:W-:Y:S01]  /*240a0*/  @!P2 ST.E.64 desc[UR6][R8.64], R52 ;  /* 0x000000340800a985 */ /* 0x0001e2000c101b06 */
[----:B------:R-:W-:Y:S02]  /*240b0*/  ISETP.GE.AND P2, PT, R101, UR4, PT ;  /* 0x0000000465007c0c */ /* 0x000fe4000bf46270 */
[-C--:B------:R-:W-:Y:S01]  /*240c0*/  @!P1 LEA.HI.X R13, R107, R3.reuse, R108, 0x2, P5 ;  /* 0x000000036b0d9211 */ /* 0x080fe200028f146c */
[----:B------:R1:W-:Y:S01]  /*240d0*/  @!P0 ST.E.64 desc[UR6][R10.64], R54 ;  /* 0x000000360a008985 */ /* 0x0003e2000c101b06 */
[CC--:B------:R-:W-:Y:S02]  /*240e0*/  @!P3 LEA R20, P5, R109.reuse, R14.reuse, 0x2 ;  /* 0x0000000e6d14b211 */ /* 0x0c0fe400078a10ff */
[----:B------:R-:W-:Y:S01]  /*240f0*/  ISETP.GE.AND P0, PT, R86, UR4, PT ;  /* 0x0000000456007c0c */ /* 0x000fe2000bf06270 */
[----:B------:R2:W-:Y:S01]  /*24100*/  @!P1 ST.E.64 desc[UR6][R12.64], R60 ;  /* 0x0000003c0c009985 */ /* 0x0005e2000c101b06 */
[----:B------:R-:W-:Y:S02]  /*24110*/  @!P3 LEA.HI.X R21, R109, R3, R110, 0x2, P5 ;  /* 0x000000036d15b211 */ /* 0x000fe400028f146e */
[----:B------:R-:W-:-:S02]  /*24120*/  @!P4 LEA R24, P5, R103, R14, 0x2 ;  /* 0x0000000e6718c211 */ /* 0x000fc400078a10ff */
[----:B------:R-:W-:Y:S01]  /*24130*/  ISETP.GE.AND P1, PT, R91, UR4, PT ;  /* 0x000000045b007c0c */ /* 0x000fe2000bf26270 */
[----:B------:R3:W-:Y:S01]  /*24140*/  @!P3 ST.E.64 desc[UR6][R20.64], R62 ;  /* 0x0000003e1400b985 */ /* 0x0007e2000c101b06 */
[-C--:B------:R-:W-:Y:S02]  /*24150*/  @!P4 LEA.HI.X R25, R103, R3.reuse, R104, 0x2, P5 ;  /* 0x000000036719c211 */ /* 0x080fe400028f1468 */
[-C--:B------:R-:W-:Y:S02]  /*24160*/  @!P2 LEA R26, P5, R101, R14.reuse, 0x2 ;  /* 0x0000000e651aa211 */ /* 0x080fe400078a10ff */
[----:B------:R-:W-:Y:S01]  /*24170*/  ISETP.GE.AND P3, PT, R89, UR4, PT ;  /* 0x0000000459007c0c */ /* 0x000fe2000bf66270 */
[----:B------:R4:W-:Y:S01]  /*24180*/  @!P4 ST.E.64 desc[UR6][R24.64], R56 ;  /* 0x000000381800c985 */ /* 0x0009e2000c101b06 */
[----:B------:R-:W-:Y:S02]  /*24190*/  @!P2 LEA.HI.X R27, R101, R3, R102, 0x2, P5 ;  /* 0x00000003651ba211 */ /* 0x000fe400028f1466 */
[----:B0-----:R-:W-:-:S02]  /*241a0*/  @!P0 LEA R8, P5, R86, R14, 0x2 ;  /* 0x0000000e56088211 */ /* 0x001fc400078a10ff */
[----:B------:R-:W-:Y:S01]  /*241b0*/  ISETP.GE.AND P4, PT, R65, UR4, PT ;  /* 0x0000000441007c0c */ /* 0x000fe2000bf86270 */
[----:B------:R0:W-:Y:S01]  /*241c0*/  @!P2 ST.E.64 desc[UR6][R26.64], R66 ;  /* 0x000000421a00a985 */ /* 0x0001e2000c101b06 */
[-C--:B------:R-:W-:Y:S02]  /*241d0*/  @!P0 LEA.HI.X R9, R86, R3.reuse, R88, 0x2, P5 ;  /* 0x0000000356098211 */ /* 0x080fe400028f1458 */
[-C--:B-1----:R-:W-:Y:S02]  /*241e0*/  @!P1 LEA R10, P5, R91, R14.reuse, 0x2 ;  /* 0x0000000e5b0a9211 */ /* 0x082fe400078a10ff */
[----:B------:R-:W-:Y:S01]  /*241f0*/  ISETP.GE.AND P2, PT, R39, UR4, PT ;  /* 0x0000000427007c0c */ /* 0x000fe2000bf46270 */
[----:B------:R1:W-:Y:S01]  /*24200*/  @!P0 ST.E.64 desc[UR6][R8.64], R68 ;  /* 0x0000004408008985 */ /* 0x0003e2000c101b06 */
[----:B------:R-:W-:Y:S02]  /*24210*/  @!P1 LEA.HI.X R11, R91, R3, R84, 0x2, P5 ;  /* 0x000000035b0b9211 */ /* 0x000fe400028f1454 */
[----:B--2---:R-:W-:-:S02]  /*24220*/  @!P3 LEA R12, P5, R89, R14, 0x2 ;  /* 0x0000000e590cb211 */ /* 0x004fc400078a10ff */
[----:B------:R-:W-:Y:S01]  /*24230*/  ISETP.GE.AND P0, PT, R37, UR4, PT ;  /* 0x0000000425007c0c */ /* 0x000fe2000bf06270 */
[----:B------:R2:W-:Y:S01]  /*24240*/  @!P1 ST.E.64 desc[UR6][R10.64], R70 ;  /* 0x000000460a009985 */ /* 0x0005e2000c101b06 */
[-C--:B------:R-:W-:Y:S02]  /*24250*/  @!P3 LEA.HI.X R13, R89, R3.reuse, R82, 0x2, P5 ;  /* 0x00000003590db211 */ /* 0x080fe400028f1452 */
[-C--:B---3--:R-:W-:Y:S02]  /*24260*/  @!P4 LEA R20, P5, R65, R14.reuse, 0x2 ;  /* 0x0000000e4114c211 */ /* 0x088fe400078a10ff */
[----:B------:R-:W-:Y:S01]  /*24270*/  ISETP.GE.AND P1, PT, R35, UR4, PT ;  /* 0x0000000423007c0c */ /* 0x000fe2000bf26270 */
[----:B------:R3:W-:Y:S01]  /*24280*/  @!P3 ST.E.64 desc[UR6][R12.64], R72 ;  /* 0x000000480c00b985 */ /* 0x0007e2000c101b06 */
[----:B------:R-:W-:Y:S01]  /*24290*/  @!P4 LEA.HI.X R21, R65, R3, R64, 0x2, P5 ;  /* 0x000000034115c211 */ /* 0x000fe200028f1440 */
[----:B------:R-:W-:Y:S01]  /*242a0*/  @!P2 IMAD.MOV.U32 R59, RZ, RZ, R81 ;  /* 0x000000ffff3ba224 */ /* 0x000fe200078e0051 */
[----:B----4-:R-:W-:-:S02]  /*242b0*/  @!P2 LEA R24, P5, R39, R14, 0x2 ;  /* 0x0000000e2718a211 */ /* 0x010fc400078a10ff */
[----:B------:R-:W-:Y:S01]  /*242c0*/  ISETP.GE.AND P3, PT, R33, UR4, PT ;  /* 0x0000000421007c0c */ /* 0x000fe2000bf66270 */
[----:B------:R4:W-:Y:S01]  /*242d0*/  @!P4 ST.E.64 desc[UR6][R20.64], R74 ;  /* 0x0000004a1400c985 */ /* 0x0009e2000c101b06 */
[-C--:B------:R-:W-:Y:S01]  /*242e0*/  @!P2 LEA.HI.X R25, R39, R3.reuse, R38, 0x2, P5 ;  /* 0x000000032719a211 */ /* 0x080fe200028f1426 */
[----:B------:R-:W-:Y:S01]  /*242f0*/  @!P0 IMAD.MOV.U32 R91, RZ, RZ, R83 ;  /* 0x000000ffff5b8224 */ /* 0x000fe200078e0053 */
[-C--:B0-----:R-:W-:Y:S02]  /*24300*/  @!P0 LEA R26, P5, R37, R14.reuse, 0x2 ;  /* 0x0000000e251a8211 */ /* 0x081fe400078a10ff */
[----:B------:R-:W-:Y:S01]  /*24310*/  ISETP.GE.AND P4, PT, R111, UR4, PT ;  /* 0x000000046f007c0c */ /* 0x000fe2000bf86270 */
[----:B------:R4:W-:Y:S01]  /*24320*/  @!P2 ST.E.64 desc[UR6][R24.64], R58 ;  /* 0x0000003a1800a985 */ /* 0x0009e2000c101b06 */
[----:B------:R-:W-:Y:S01]  /*24330*/  @!P0 LEA.HI.X R27, R37, R3, R30, 0x2, P5 ;  /* 0x00000003251b8211 */ /* 0x000fe200028f141e */
[----:B------:R-:W-:Y:S01]  /*24340*/  @!P1 IMAD.MOV.U32 R101, RZ, RZ, R85 ;  /* 0x000000ffff659224 */ /* 0x000fe200078e0055 */
[----:B-1----:R-:W-:-:S03]  /*24350*/  @!P1 LEA R8, P5, R35, R14, 0x2 ;  /* 0x0000000e23089211 */ /* 0x002fc600078a10ff */
[----:B------:R4:W-:Y:S01]  /*24360*/  @!P0 ST.E.64 desc[UR6][R26.64], R90 ;  /* 0x0000005a1a008985 */ /* 0x0009e2000c101b06 */
[----:B------:R-:W-:Y:S01]  /*24370*/  @!P1 LEA.HI.X R9, R35, R3, R36, 0x2, P5 ;  /* 0x0000000323099211 */ /* 0x000fe200028f1424 */
[----:B------:R-:W-:Y:S01]  /*24380*/  @!P3 IMAD.MOV.U32 R113, RZ, RZ, R87 ;  /* 0x000000ffff71b224 */ /* 0x000fe200078e0057 */
[----:B--2---:R-:W-:-:S03]  /*24390*/  @!P3 LEA R10, P5, R33, R14, 0x2 ;  /* 0x0000000e210ab211 */ /* 0x004fc600078a10ff */
[----:B---3--:R-:W-:Y:S01]  /*243a0*/  @!P4 LEA R12, P2, R111, R14, 0x2 ;  /* 0x0000000e6f0cc211 */ /* 0x008fe200078410ff */
[----:B------:R4:W-:Y:S01]  /*243b0*/  @!P1 ST.E.64 desc[UR6][R8.64], R100 ;  /* 0x0000006408009985 */ /* 0x0009e2000c101b06 */
[-C--:B------:R-:W-:Y:S02]  /*243c0*/  @!P3 LEA.HI.X R11, R33, R3.reuse, R32, 0x2, P5 ;  /* 0x00000003210bb211 */ /* 0x080fe400028f1420 */
[----:B------:R-:W-:-:S03]  /*243d0*/  @!P4 LEA.HI.X R13, R111, R3, R34, 0x2, P2 ;  /* 0x000000036f0dc211 */ /* 0x000fc600010f1422 */
[----:B------:R4:W-:Y:S04]  /*243e0*/  @!P3 ST.E.64 desc[UR6][R10.64], R112 ;  /* 0x000000700a00b985 */ /* 0x0009e8000c101b06 */
[----:B------:R4:W-:Y:S01]  /*243f0*/  @!P4 ST.E.64 desc[UR6][R12.64], R76 ;  /* 0x0000004c0c00c985 */ /* 0x0009e2000c101b06 */
[----:B-----5:R-:W-:-:S13]  /*24400*/  ISETP.GE.AND P0, PT, R0, UR4, PT ;  /* 0x0000000400007c0c */ /* 0x020fda000bf06270 */
[----:B----4-:R-:W-:Y:S05]  /*24410*/  @P0 BRA `(.L_x_8432) ;  /* 0x0000000c00a80947 */ /* 0x010fea0003800000 */
[----:B------:R-:W2:Y:S01]  /*24420*/  LDL R4, [R1+0xb0] ;  /* 0x0000b00001047983 */ /* 0x000ea20000100800 */
[----:B------:R-:W-:Y:S01]  /*24430*/  LEA R14, P0, R0, R14, 0x2 ;  /* 0x0000000e000e7211 */ /* 0x000fe200078010ff */
[----:B------:R-:W-:-:S03]  /*24440*/  ULDC.64 UR4, c[0x0][0x208] ;  /* 0x0000820000047ab9 */ /* 0x000fc60000000a00 */
[----:B--2---:R-:W-:-:S05]  /*24450*/  LEA.HI.X R15, R0, R3, R4, 0x2, P0 ;  /* 0x00000003000f7211 */ /* 0x004fca00000f1404 */
[----:B------:R0:W-:Y:S01]  /*24460*/  ST.E.64 desc[UR4][R14.64], R78 ;  /* 0x0000004e0e007985 */ /* 0x0001e2000c101b04 */
[----:B------:R-:W-:Y:S05]  /*24470*/  BRA `(.L_x_8432) ;  /* 0x0000000c00907947 */ /* 0x000fea0003800000 */
.L_x_8418:
[----:B------:R-:W2:Y:S01]  /*24480*/  LDL.LU R4, [R1+0x94] ;  /* 0x0000940001047983 */ /* 0x000ea20000300800 */
[----:B------:R-:W-:Y:S01]  /*24490*/  ULDC.64 UR6, c[0x0][0xc08] ;  /* 0x0003020000067ab9 */ /* 0x000fe20000000a00 */
[----:B------:R-:W-:Y:S02]  /*244a0*/  ULDC.64 UR4, c[0x0][0xc00] ;  /* 0x0003000000047ab9 */ /* 0x000fe40000000a00 */
[----:B------:R-:W3:Y:S01]  /*244b0*/  LDL.LU R0, [R1+0x98] ;  /* 0x0000980001007983 */ /* 0x000ee20000300800 */
[----:B------:R-:W-:Y:S01]  /*244c0*/  ISETP.NE.U32.AND P1, PT, RZ, UR6, PT ;  /* 0x00000006ff007c0c */ /* 0x000fe2000bf25070 */
[----:B------:R-:W-:Y:S01]  /*244d0*/  IMAD.MOV.U32 R21, RZ, RZ, RZ ;  /* 0x000000ffff157224 */ /* 0x000fe200078e00ff */
[----:B------:R-:W-:Y:S01]  /*244e0*/  ISETP.NE.U32.AND P0, PT, RZ, UR4, PT ;  /* 0x00000004ff007c0c */ /* 0x000fe2000bf05070 */
[----:B------:R-:W4:Y:S01]  /*244f0*/  S2R R10, SR_TID.X ;  /* 0x00000000000a7919 */ /* 0x000f220000002100 */
[----:B------:R-:W-:Y:S01]  /*24500*/  ISETP.NE.AND.EX P1, PT, RZ, UR7, PT, P1 ;  /* 0x00000007ff007c0c */ /* 0x000fe2000bf25310 */
[----:B------:R-:W-:Y:S01]  /*24510*/  ULDC.64 UR8, c[0x0][0x208] ;  /* 0x0000820000087ab9 */ /* 0x000fe20000000a00 */
[----:B------:R-:W-:Y:S01]  /*24520*/  ISETP.NE.AND.EX P0, PT, RZ, UR5, PT, P0 ;  /* 0x00000005ff007c0c */ /* 0x000fe2000bf05300 */
[----:B----4-:R-:W-:-:S05]  /*24530*/  VIADD R28, R10, 0xffffff80 ;  /* 0xffffff800a1c7836 */ /* 0x010fca0000000000 */
[----:B------:R-:W-:Y:S02]  /*24540*/  ISETP.GT.AND P3, PT, R28, 0x7f, PT ;  /* 0x0000007f1c00780c */ /* 0x000fe40003f64270 */
[----:B--2---:R-:W-:Y:S01]  /*24550*/  IADD3 R2, P2, R4, UR4, RZ ;  /* 0x0000000404027c10 */ /* 0x004fe2000ff5e0ff */
[----:B------:R-:W-:-:S03]  /*24560*/  ULDC UR4, c[0x0][0xa88] ;  /* 0x0002a20000047ab9 */ /* 0x000fc60000000800 */
[----:B---3--:R-:W-:Y:S02]  /*24570*/  IADD3.X R3, R0, UR5, RZ, P2, !PT ;  /* 0x0000000500037c10 */ /* 0x008fe400097fe4ff */
[----:B------:R-:W-:Y:S01]  /*24580*/  @P1 IADD3 R8, P2, R4, UR6, RZ ;  /* 0x0000000604081c10 */ /* 0x000fe2000ff5e0ff */
[----:B------:R-:W-:Y:S02]  /*24590*/  IMAD.U32 R4, RZ, RZ, UR4 ;  /* 0x00000004ff047e24 */ /* 0x000fe4000f8e00ff */
[----:B------:R2:W5:Y:S01]  /*245a0*/  @P0 LDG.E R21, desc[UR8][R2.64] ;  /* 0x0000000802150981 */ /* 0x000562000c1e1900 */
[----:B------:R-:W-:Y:S02]  /*245b0*/  @P1 IADD3.X R9, R0, UR7, RZ, P2, !PT ;  /* 0x0000000700091c10 */ /* 0x000fe400097fe4ff */
[----:B------:R-:W-:-:S03]  /*245c0*/  ISETP.GT.AND P2, PT, R120, 0x1, PT ;  /* 0x000000017800780c */ /* 0x000fc60003f44270 */
[----:B------:R2:W5:Y:S01]  /*245d0*/  @P1 LDG.E R4, desc[UR8][R8.64] ;  /* 0x0000000808041981 */ /* 0x000562000c1e1900 */
[----:B------:R-:W-:Y:S09]  /*245e0*/  @P1 BRA `(.L_x_8437) ;  /* 0x0000000000141947 */ /* 0x000ff20003800000 */
[----:B------:R-:W-:Y:S05]  /*245f0*/  @!P0 BRA `(.L_x_8437) ;  /* 0x0000000000108947 */ /* 0x000fea0003800000 */
[----:B------:R-:W-:Y:S02]  /*24600*/  ULDC.64 UR4, c[0x0][0x208] ;  /* 0x0000820000047ab9 */ /* 0x000fe40000000a00 */
[----:B--2---:R-:W2:Y:S04]  /*24610*/  LDG.E R9, desc[UR4][R2.64] ;  /* 0x0000000402097981 */ /* 0x004ea8000c1e1900 */
[----:B-----5:R-:W2:Y:S02]  /*24620*/  LDG.E R4, desc[UR4][R2.64+0x4] ;  /* 0x0000040402047981 */ /* 0x020ea4000c1e1900 */
[----:B--2---:R-:W-:-:S07]  /*24630*/  IMAD.IADD R4, R4, 0x1, -R9 ;  /* 0x0000000104047824 */ /* 0x004fce00078e0a09 */
.L_x_8437:
[----:B------:R-:W3:Y:S04]  /*24640*/  LDL.LU R0, [R1+0x9c] ;  /* 0x00009c0001007983 */ /* 0x000ee80000300800 */
[----:B--2---:R-:W2:Y:S01]  /*24650*/  LDL.LU R2, [R1+0x88] ;  /* 0x0000880001027983 */ /* 0x004ea20000300800 */
[----:B------:R-:W-:Y:S01]  /*24660*/  BSSY B1, `(.L_x_8438) ;  /* 0x0000039000017945 */ /* 0x000fe20003800000 */
[----:B-----5:R-:W-:Y:S02]  /*24670*/  SHF.R.S32.HI R20, RZ, 0x1f, R21 ;  /* 0x0000001fff147819 */ /* 0x020fe40000011415 */
[----:B---3--:R-:W-:Y:S02]  /*24680*/  SEL R24, R0, RZ, !P0 ;  /* 0x000000ff00187207 */ /* 0x008fe40004000000 */
[----:B--2---:R-:W-:Y:S01]  /*24690*/  SEL R27, R2, RZ, !P0 ;  /* 0x000000ff021b7207 */ /* 0x004fe20004000000 */
[----:B------:R-:W-:Y:S06]  /*246a0*/  @P3 BRA `(.L_x_8439) ;  /* 0x0000000000d03947 */ /* 0x000fec0003800000 */
[----:B------:R-:W2:Y:S01]  /*246b0*/  LDL R2, [R1+0x50] ;  /* 0x0000500001027983 */ /* 0x000ea20000100800 */
[----:B------:R-:W3:Y:S02]  /*246c0*/  LDC R31, c[0x0][0xbe8] ;  /* 0x0002fa00ff1f7b82 */ /* 0x000ee40000000800 */
[----:B---3--:R-:W-:Y:S01]  /*246d0*/  IMAD R0, R4, R31, RZ ;  /* 0x0000001f04007224 */ /* 0x008fe200078e02ff */
[----:B--2---:R-:W-:-:S04]  /*246e0*/  IADD3 R29, R2, -0x80, R10 ;  /* 0xffffff80021d7810 */ /* 0x004fc80007ffe00a */
[----:B------:R-:W-:-:S13]  /*246f0*/  ISETP.GE.AND P0, PT, R29, R0, PT ;  /* 0x000000001d00720c */ /* 0x000fda0003f06270 */
[----:B------:R-:W-:Y:S05]  /*24700*/  @P0 BRA `(.L_x_8439) ;  /* 0x0000000000b80947 */ /* 0x000fea0003800000 */
[----:B------:R-:W2:Y:S01]  /*24710*/  LDL R14, [R1+0x74] ;  /* 0x00007400010e7983 */ /* 0x000ea20000100800 */
[----:B------:R-:W-:Y:S01]  /*24720*/  IMAD.MOV.U32 R0, RZ, RZ, 0x9b8 ;  /* 0x000009b8ff007424 */ /* 0x000fe200078e00ff */
[----:B------:R-:W-:Y:S01]  /*24730*/  ISETP.GT.AND P3, PT, R120, 0x1, PT ;  /* 0x000000017800780c */ /* 0x000fe20003f64270 */
[----:B------:R-:W3:Y:S01]  /*24740*/  LDC.64 R32, c[0x0][0xba8] ;  /* 0x0002ea00ff207b82 */ /* 0x000ee20000000a00 */
[----:B------:R-:W4:Y:S01]  /*24750*/  LDL.LU R30, [R1+0xa0] ;  /* 0x0000a000011e7983 */ /* 0x000f220000300800 */
[----:B------:R-:W-:Y:S01]  /*24760*/  ISETP.NE.AND P0, PT, R31, 0x1, PT ;  /* 0x000000011f00780c */ /* 0x000fe20003f05270 */
[----:B------:R-:W-:Y:S01]  /*24770*/  IMAD.MOV.U32 R25, RZ, RZ, R29 ;  /* 0x000000ffff197224 */ /* 0x000fe200078e001d */
[----:B------:R-:W-:Y:S01]  /*24780*/  SEL R26, R0, 0x978, P3 ;  /* 0x00000978001a7807 */ /* 0x000fe20001800000 */
[----:B------:R-:W-:-:S03]  /*24790*/  ULDC.64 UR4, c[0x0][0x208] ;  /* 0x0000820000047ab9 */ /* 0x000fc60000000a00 */
[----:B------:R-:W5:Y:S08]  /*247a0*/  LDC.64 R10, c[0x0][R26+0x220] ;  /* 0x000088001a0a7b82 */ /* 0x000f700000000a00 */
[----:B------:R-:W2:Y:S08]  /*247b0*/  LDC.64 R2, c[0x0][R26+0x218] ;  /* 0x000086001a027b82 */ /* 0x000eb00000000a00 */
[----:B------:R-:W0:Y:S08]  /*247c0*/  LDC.64 R12, c[0x0][R26+0x228] ;  /* 0x00008a001a0c7b82 */ /* 0x000e300000000a00 */
[----:B------:R-:W1:Y:S08]  /*247d0*/  LDC.64 R8, c[0x0][R26+0x210] ;  /* 0x000084001a087b82 */ /* 0x000e700000000a00 */
[----:B------:R-:W0:Y:S08]  /*247e0*/  @P0 LDC R0, c[0x0][0xbec] ;  /* 0x0002fb00ff000b82 */ /* 0x000e300000000800 */
[----:B------:R-:W1:Y:S01]  /*247f0*/  @P0 LDC R37, c[0x0][0xbf0] ;  /* 0x0002fc00ff250b82 */ /* 0x000e620000000800 */
[----:B-----5:R-:W-:-:S07]  /*24800*/  IMAD R11, R11, R27, RZ ;  /* 0x0000001b0b0b7224 */ /* 0x020fce00078e02ff */
[----:B---3--:R-:W3:Y:S01]  /*24810*/  @!P3 LDC R32, c[0x0][0xb50] ;  /* 0x0002d400ff20bb82 */ /* 0x008ee20000000800 */
[----:B------:R-:W-:Y:S02]  /*24820*/  IMAD R11, R10, R24, R11 ;  /* 0x000000180a0b7224 */ /* 0x000fe400078e020b */
[----:B0-----:R-:W-:-:S05]  /*24830*/  @P0 IMAD.HI.U32 R0, R29, R0, RZ ;  /* 0x000000001d000227 */ /* 0x001fca00078e00ff */
[----:B------:R-:W0:Y:S01]  /*24840*/  @!P3 LDC R33, c[0x0][0xb54] ;  /* 0x0002d500ff21bb82 */ /* 0x000e220000000800 */
[----:B-1----:R-:W-:-:S05]  /*24850*/  @P0 SHF.R.U32.HI R25, RZ, R37, R0 ;  /* 0x00000025ff190219 */ /* 0x002fca0000011600 */
[----:B------:R-:W-:Y:S02]  /*24860*/  IMAD.MOV R0, RZ, RZ, -R25 ;  /* 0x000000ffff007224 */ /* 0x000fe400078e0a19 */
[-C--:B--2---:R-:W-:Y:S02]  /*24870*/  IMAD R35, R3, R14.reuse, RZ ;  /* 0x0000000e03237224 */ /* 0x084fe400078e02ff */
[----:B------:R-:W-:Y:S01]  /*24880*/  IMAD.WIDE.U32 R14, R2, R14, RZ ;  /* 0x0000000e020e7225 */ /* 0x000fe200078e00ff */
[----:B----4-:R-:W-:-:S03]  /*24890*/  SEL R37, R30, RZ, P3 ;  /* 0x000000ff1e257207 */ /* 0x010fc60001800000 */
        /* <DEDUP_REMOVED lines=17> */
[----:B---3--:R-:W-:Y:S01]  /*249b0*/  LEA R8, P0, R2, R32, 0x2 ;  /* 0x0000002002087211 */ /* 0x008fe200078010ff */
[----:B------:R-:W-:-:S03]  /*249c0*/  IMAD.MOV.U32 R3, RZ, RZ, -0x800000 ;  /* 0xff800000ff037424 */ /* 0x000fc600078e00ff */
[----:B0-----:R-:W-:-:S05]  /*249d0*/  LEA.HI.X R9, R2, R33, R0, 0x2, P0 ;  /* 0x0000002102097211 */ /* 0x001fca00000f1400 */
[----:B------:R2:W-:Y:S04]  /*249e0*/  STG.E desc[UR4][R8.64], R3 ;  /* 0x0000000308007986 */ /* 0x0005e8000c101904 */
.L_x_8439:
[----:B------:R-:W-:Y:S05]  /*249f0*/  BSYNC B1 ;  /* 0x0000000000017941 */ /* 0x000fea0003800000 */
.L_x_8438:
[----:B------:R-:W-:Y:S05]  /*24a00*/  @P2 BRA `(.L_x_8432) ;  /* 0x00000008002c2947 */ /* 0x000fea0003800000 */
[----:B------:R-:W3:Y:S01]  /*24a10*/  LDL.LU R12, [R1+0x74] ;  /* 0x00007400010c7983 */ /* 0x000ee20000300800 */
[----:B------:R-:W4:Y:S01]  /*24a20*/  LDC R25, c[0x0][0xbe8] ;  /* 0x0002fa00ff197b82 */ /* 0x000f220000000800 */
[--C-:B------:R-:W-:Y:S01]  /*24a30*/  SHF.R.S32.HI R13, RZ, 0x1f, R28.reuse ;  /* 0x0000001fff0d7819 */ /* 0x100fe2000001141c */
[----:B------:R-:W-:Y:S01]  /*24a40*/  ULDC.64 UR4, c[0x0][0xaa0] ;  /* 0x0002a80000047ab9 */ /* 0x000fe20000000a00 */
[----:B------:R-:W5:Y:S01]  /*24a50*/  LDL R26, [R1+0x50] ;  /* 0x00005000011a7983 */ /* 0x000f620000100800 */
[----:B------:R-:W-:Y:S01]  /*24a60*/  SHF.R.S32.HI R10, RZ, 0x1f, R28 ;  /* 0x0000001fff0a7819 */ /* 0x000fe2000001141c */
[----:B------:R-:W-:Y:S01]  /*24a70*/  IMAD R0, R20, UR4, RZ ;  /* 0x0000000414007c24 */ /* 0x000fe2000f8e02ff */
[-C--:B------:R-:W-:Y:S01]  /*24a80*/  LEA.HI R13, R13, R28.reuse, RZ, 0x3 ;  /* 0x0000001c0d0d7211 */ /* 0x080fe200078f18ff */
[----:B--2---:R-:W-:Y:S01]  /*24a90*/  IMAD.WIDE.U32 R2, R21, UR4, RZ ;  /* 0x0000000415027c25 */ /* 0x004fe2000f8e00ff */
        /* <DEDUP_REMOVED lines=9> */
[----:B----4-:R-:W-:-:S13]  /*24b30*/  ISETP.NE.AND P0, PT, R25, 0x1, PT ;  /* 0x000000011900780c */ /* 0x010fda0003f05270 */
[----:B------:R-:W2:Y:S08]  /*24b40*/  @P0 LDC R8, c[0x0][0xbec] ;  /* 0x0002fb00ff080b82 */ /* 0x000eb00000000800 */
[----:B------:R-:W4:Y:S01]  /*24b50*/  @P0 LDC R11, c[0x0][0xbf0] ;  /* 0x0002fc00ff0b0b82 */ /* 0x000f220000000800 */
[----:B---3--:R-:W-:-:S04]  /*24b60*/  IMAD.WIDE.U32 R2, R12, UR4, R2 ;  /* 0x000000040c027c25 */ /* 0x008fc8000f8e0002 */
[----:B-----5:R-:W-:Y:S02]  /*24b70*/  IMAD.IADD R13, R26, 0x1, R0 ;  /* 0x000000011a0d7824 */ /* 0x020fe400078e0200 */
[----:B------:R-:W-:Y:S01]  /*24b80*/  IMAD R3, R12, UR5, R3 ;  /* 0x000000050c037c24 */ /* 0x000fe2000f8e0203 */
[----:B------:R-:W-:Y:S01]  /*24b90*/  ULDC.64 UR4, c[0x0][0xae0] ;  /* 0x0002b80000047ab9 */ /* 0x000fe20000000a00 */
[----:B--2---:R-:W-:-:S04]  /*24ba0*/  @P0 IMAD.HI.U32 R0, R13, R8, RZ ;  /* 0x000000080d000227 */ /* 0x004fc800078e00ff */
[----:B------:R-:W-:Y:S01]  /*24bb0*/  IMAD.MOV.U32 R9, RZ, RZ, R13 ;  /* 0x000000ffff097224 */ /* 0x000fe200078e000d */
[----:B----4-:R-:W-:Y:S01]  /*24bc0*/  @P0 SHF.R.U32.HI R9, RZ, R11, R0 ;  /* 0x0000000bff090219 */ /* 0x010fe20000011600 */
        /* <DEDUP_REMOVED lines=22> */
[----:B------:R2:W3:Y:S04]  /*24d30*/  SHFL.IDX PT, R0, R3, RZ, 0x181f ;  /* 0x00181fff03007589 */ /* 0x0004e800000e0000 */
[----:B------:R2:W4:Y:S02]  /*24d40*/  SHFL.IDX PT, R14, R2, RZ, 0x181f ;  /* 0x00181fff020e7589 */ /* 0x00052400000e0000 */
.L_x_8701:
[----:B------:R-:W-:Y:S01]  /*24d50*/  IMAD R25, R4, R25, RZ ;  /* 0x0000001904197224 */ /* 0x000fe200078e02ff */
[----:B------:R-:W-:Y:S01]  /*24d60*/  BSSY B1, `(.L_x_8441) ;  /* 0x0000012000017945 */ /* 0x000fe20003800000 */
[----:B------:R-:W-:-:S05]  /*24d70*/  IMAD.IADD R8, R10, 0x1, R26 ;  /* 0x000000010a087824 */ /* 0x000fca00078e021a */
[----:B------:R-:W-:-:S13]  /*24d80*/  ISETP.GE.AND P0, PT, R8, R25, PT ;  /* 0x000000190800720c */ /* 0x000fda0003f06270 */
[----:B------:R-:W-:Y:S05]  /*24d90*/  @P0 BRA `(.L_x_8442) ;  /* 0x0000000000380947 */ /* 0x000fea0003800000 */
[----:B------:R-:W5:Y:S01]  /*24da0*/  LDL R13, [R1+0x6c] ;  /* 0x00006c00010d7983 */ /* 0x000f620000100800 */
[----:B------:R-:W-:-:S03]  /*24db0*/  ULDC UR4, c[0x0][0xac8] ;  /* 0x0002b20000047ab9 */ /* 0x000fc60000000800 */
[----:B------:R-:W2:Y:S04]  /*24dc0*/  LDL R9, [R1+0x8c] ;  /* 0x00008c0001097983 */ /* 0x000ea80000100800 */
[----:B------:R-:W3:Y:S04]  /*24dd0*/  LDL R20, [R1+0xc4] ;  /* 0x0000c40001147983 */ /* 0x000ee80000100800 */
[----:B------:R-:W3:Y:S01]  /*24de0*/  LDL R12, [R1+0xc0] ;  /* 0x0000c000010c7983 */ /* 0x000ee20000100800 */
[----:B------:R-:W-:Y:S01]  /*24df0*/  ULDC.64 UR6, c[0x0][0x208] ;  /* 0x0000820000067ab9 */ /* 0x000fe20000000a00 */
[----:B-----5:R-:W-:-:S02]  /*24e00*/  ISETP.GE.AND P2, PT, R13, UR4, PT ;  /* 0x000000040d007c0c */ /* 0x020fc4000bf46270 */
[----:B--2---:R-:W-:-:S11]  /*24e10*/  ISETP.GE.AND P3, PT, R9, UR4, PT ;  /* 0x0000000409007c0c */ /* 0x004fd6000bf66270 */
[-C--:B----4-:R-:W-:Y:S02]  /*24e20*/  @!P2 LEA R10, P0, R13, R14.reuse, 0x1 ;  /* 0x0000000e0d0aa211 */ /* 0x090fe400078008ff */
[----:B------:R-:W-:Y:S02]  /*24e30*/  @!P3 LEA R14, P1, R9, R14, 0x1 ;  /* 0x0000000e090eb211 */ /* 0x000fe400078208ff */
[-C--:B---3--:R-:W-:Y:S02]  /*24e40*/  @!P2 LEA.HI.X R11, R13, R0.reuse, R20, 0x1, P0 ;  /* 0x000000000d0ba211 */ /* 0x088fe400000f0c14 */
[----:B------:R-:W-:-:S03]  /*24e50*/  @!P3 LEA.HI.X R15, R9, R0, R12, 0x1, P1 ;  /* 0x00000000090fb211 */ /* 0x000fc600008f0c0c */
[----:B------:R2:W-:Y:S04]  /*24e60*/  @!P2 ST.E.128 desc[UR6][R10.64], RZ ;  /* 0x000000ff0a00a985 */ /* 0x0005e8000c101d06 */
[----:B------:R2:W-:Y:S02]  /*24e70*/  @!P3 ST.E.128 desc[UR6][R14.64], RZ ;  /* 0x000000ff0e00b985 */ /* 0x0005e4000c101d06 */
.L_x_8442:
[----:B------:R-:W-:Y:S05]  /*24e80*/  BSYNC B1 ;  /* 0x0000000000017941 */ /* 0x000fea0003800000 */
.L_x_8441:
[----:B------:R-:W-:-:S03]  /*24e90*/  UMOV UR4, 0xffffffff ;  /* 0xffffffff00047882 */ /* 0x000fc60000000000 */
[----:B------:R-:W-:Y:S05]  /*24ea0*/  BRA.DIV UR4, `(.L_x_8443) ;  /* 0x000000ba041c7947 */ /* 0x000fea000b800000 */
[----:B---3--:R3:W0:Y:S04]  /*24eb0*/  SHFL.IDX PT, R0, R3, 0x1, 0x181f ;  /* 0x00381f0003007f89 */ /* 0x00862800000e0000 */
[----:B--2-4-:R3:W2:Y:S02]  /*24ec0*/  SHFL.IDX PT, R14, R2, 0x1, 0x181f ;  /* 0x00381f00020e7f89 */ /* 0x0146a400000e0000 */
.L_x_8705:
[----:B------:R-:W-:Y:S01]  /*24ed0*/  VIADD R4, R8, 0x20 ;  /* 0x0000002008047836 */ /* 0x000fe20000000000 */
[----:B------:R-:W-:Y:S04]  /*24ee0*/  BSSY B1, `(.L_x_8444) ;  /* 0x0000011000017945 */ /* 0x000fe80003800000 */
[----:B------:R-:W-:-:S13]  /*24ef0*/  ISETP.GE.AND P0, PT, R4, R25, PT ;  /* 0x000000190400720c */ /* 0x000fda0003f06270 */
[----:B------:R-:W-:Y:S05]  /*24f00*/  @P0 BRA `(.L_x_8445) ;  /* 0x0000000000380947 */ /* 0x000fea0003800000 */
[----:B------:R-:W4:Y:S01]  /*24f10*/  LDL R13, [R1+0x6c] ;  /* 0x00006c00010d7983 */ /* 0x000f220000100800 */
[----:B------:R-:W-:-:S03]  /*24f20*/  ULDC UR4, c[0x0][0xac8] ;  /* 0x0002b20000047ab9 */ /* 0x000fc60000000800 */
[----:B------:R-:W5:Y:S04]  /*24f30*/  LDL R9, [R1+0x8c] ;  /* 0x00008c0001097983 */ /* 0x000f680000100800 */
[----:B------:R-:W0:Y:S04]  /*24f40*/  LDL R20, [R1+0xc4] ;  /* 0x0000c40001147983 */ /* 0x000e280000100800 */
[----:B------:R-:W3:Y:S01]  /*24f50*/  LDL R12, [R1+0xc0] ;  /* 0x0000c000010c7983 */ /* 0x000ee20000100800 */
[----:B------:R-:W-:Y:S01]  /*24f60*/  ULDC.64 UR6, c[0x0][0x208] ;  /* 0x0000820000067ab9 */ /* 0x000fe20000000a00 */
[----:B----4-:R-:W-:-:S02]  /*24f70*/  ISETP.GE.AND P2, PT, R13, UR4, PT ;  /* 0x000000040d007c0c */ /* 0x010fc4000bf46270 */
[----:B-----5:R-:W-:-:S11]  /*24f80*/  ISETP.GE.AND P3, PT, R9, UR4, PT ;  /* 0x0000000409007c0c */ /* 0x020fd6000bf66270 */
[-C--:B--2---:R-:W-:Y:S02]  /*24f90*/  @!P2 LEA R10, P0, R13, R14.reuse, 0x1 ;  /* 0x0000000e0d0aa211 */ /* 0x084fe400078008ff */
[----:B------:R-:W-:Y:S02]  /*24fa0*/  @!P3 LEA R14, P1, R9, R14, 0x1 ;  /* 0x0000000e090eb211 */ /* 0x000fe400078208ff */
[-C--:B0-----:R-:W-:Y:S02]  /*24fb0*/  @!P2 LEA.HI.X R11, R13, R0.reuse, R20, 0x1, P0 ;  /* 0x000000000d0ba211 */ /* 0x081fe400000f0c14 */
[----:B---3--:R-:W-:-:S03]  /*24fc0*/  @!P3 LEA.HI.X R15, R9, R0, R12, 0x1, P1 ;  /* 0x00000000090fb211 */ /* 0x008fc600008f0c0c */
[----:B------:R4:W-:Y:S04]  /*24fd0*/  @!P2 ST.E.128 desc[UR6][R10.64], RZ ;  /* 0x000000ff0a00a985 */ /* 0x0009e8000c101d06 */
[----:B------:R4:W-:Y:S02]  /*24fe0*/  @!P3 ST.E.128 desc[UR6][R14.64], RZ ;  /* 0x000000ff0e00b985 */ /* 0x0009e4000c101d06 */
.L_x_8445:
[----:B------:R-:W-:Y:S05]  /*24ff0*/  BSYNC B1 ;  /* 0x0000000000017941 */ /* 0x000fea0003800000 */
.L_x_8444:
[----:B------:R-:W-:-:S03]  /*25000*/  UMOV UR4, 0xffffffff ;  /* 0xffffffff00047882 */ /* 0x000fc60000000000 */
[----:B------:R-:W-:Y:S05]  /*25010*/  BRA.DIV UR4, `(.L_x_8446) ;  /* 0x000000ba04087947 */ /* 0x000fea000b800000 */
[----:B0-----:R0:W0:Y:S04]  /*25020*/  SHFL.IDX PT, R0, R3, 0x2, 0x181f ;  /* 0x00581f0003007f89 */ /* 0x00102800000e0000 */
[----:B--2-4-:R2:W4:Y:S02]  /*25030*/  SHFL.IDX PT, R14, R2, 0x2, 0x181f ;  /* 0x00581f00020e7f89 */ /* 0x01452400000e0000 */
.L_x_8709:
[----:B------:R-:W-:Y:S01]  /*25040*/  VIADD R4, R8, 0x40 ;  /* 0x0000004008047836 */ /* 0x000fe20000000000 */
[----:B------:R-:W-:Y:S04]  /*25050*/  BSSY B1, `(.L_x_8447) ;  /* 0x0000011000017945 */ /* 0x000fe80003800000 */
[----:B------:R-:W-:-:S13]  /*25060*/  ISETP.GE.AND P0, PT, R4, R25, PT ;  /* 0x000000190400720c */ /* 0x000fda0003f06270 */
[----:B------:R-:W-:Y:S05]  /*25070*/  @P0 BRA `(.L_x_8448) ;  /* 0x0000000000380947 */ /* 0x000fea0003800000 */
[----:B------:R-:W5:Y:S01]  /*25080*/  LDL R13, [R1+0x6c] ;  /* 0x00006c00010d7983 */ /* 0x000f620000100800 */
[----:B------:R-:W-:-:S03]  /*25090*/  ULDC UR4, c[0x0][0xac8] ;  /* 0x0002b20000047ab9 */ /* 0x000fc60000000800 */
[----:B------:R-:W2:Y:S04]  /*250a0*/  LDL R9, [R1+0x8c] ;  /* 0x00008c0001097983 */ /* 0x000ea80000100800 */
[----:B------:R-:W0:Y:S04]  /*250b0*/  LDL R20, [R1+0xc4] ;  /* 0x0000c40001147983 */ /* 0x000e280000100800 */
[----:B------:R-:W3:Y:S01]  /*250c0*/  LDL R12, [R1+0xc0] ;  /* 0x0000c000010c7983 */ /* 0x000ee20000100800 */
[----:B------:R-:W-:Y:S01]  /*250d0*/  ULDC.64 UR6, c[0x0][0x208] ;  /* 0x0000820000067ab9 */ /* 0x000fe20000000a00 */
[----:B-----5:R-:W-:-:S02]  /*250e0*/  ISETP.GE.AND P2, PT, R13, UR4, PT ;  /* 0x000000040d007c0c */ /* 0x020fc4000bf46270 */
[----:B--2---:R-:W-:-:S11]  /*250f0*/  ISETP.GE.AND P3, PT, R9, UR4, PT ;  /* 0x0000000409007c0c */ /* 0x004fd6000bf66270 */
[-C--:B----4-:R-:W-:Y:S02]  /*25100*/  @!P2 LEA R10, P0, R13, R14.reuse, 0x1 ;  /* 0x0000000e0d0aa211 */ /* 0x090fe400078008ff */
[----:B------:R-:W-:Y:S02]  /*25110*/  @!P3 LEA R14, P1, R9, R14, 0x1 ;  /* 0x0000000e090eb211 */ /* 0x000fe400078208ff */
[-C--:B0-----:R-:W-:Y:S02]  /*25120*/  @!P2 LEA.HI.X R11, R13, R0.reuse, R20, 0x1, P0 ;  /* 0x000000000d0ba211 */ /* 0x081fe400000f0c14 */
[----:B---3--:R-:W-:-:S03]  /*25130*/  @!P3 LEA.HI.X R15, R9, R0, R12, 0x1, P1 ;  /* 0x00000000090fb211 */ /* 0x008fc600008f0c0c */
[----:B------:R0:W-:Y:S04]  /*25140*/  @!P2 ST.E.128 desc[UR6][R10.64], RZ ;  /* 0x000000ff0a00a985 */ /* 0x0001e8000c101d06 */
[----:B------:R0:W-:Y:S02]  /*25150*/  @!P3 ST.E.128 desc[UR6][R14.64], RZ ;  /* 0x000000ff0e00b985 */ /* 0x0001e4000c101d06 */
.L_x_8448:
[----:B------:R-:W-:Y:S05]  /*25160*/  BSYNC B1 ;  /* 0x0000000000017941 */ /* 0x000fea0003800000 */
.L_x_8447:
[----:B------:R-:W-:-:S03]  /*25170*/  UMOV UR4, 0xffffffff ;  /* 0xffffffff00047882 */ /* 0x000fc60000000000 */
[----:B------:R-:W-:Y:S05]  /*25180*/  BRA.DIV UR4, `(.L_x_8449) ;  /* 0x000000b604f47947 */ /* 0x000fea000b800000 */
[----:B0-----:R0:W0:Y:S04]  /*25190*/  SHFL.IDX PT, R0, R3, 0x3, 0x181f ;  /* 0x00781f0003007f89 */ /* 0x00102800000e0000 */
[----:B----4-:R4:W0:Y:S02]  /*251a0*/  SHFL.IDX PT, R14, R2, 0x3, 0x181f ;  /* 0x00781f00020e7f89 */ /* 0x01082400000e0000 */
.L_x_8713:
[----:B--234-:R-:W-:-:S05]  /*251b0*/  VIADD R2, R8, 0x60 ;  /* 0x0000006008027836 */ /* 0x01cfca0000000000 */
[----:B------:R-:W-:-:S13]  /*251c0*/  ISETP.GE.AND P0, PT, R2, R25, PT ;  /* 0x000000190200720c */ /* 0x000fda0003f06270 */
[----:B------:R-:W-:Y:S05]  /*251d0*/  @P0 BRA `(.L_x_8432) ;  /* 0x0000000000380947 */ /* 0x000fea0003800000 */
[----:B------:R-:W2:Y:S01]  /*251e0*/  LDL R10, [R1+0x6c] ;  /* 0x00006c00010a7983 */ /* 0x000ea20000100800 */
[----:B------:R-:W-:-:S03]  /*251f0*/  ULDC UR4, c[0x0][0xac8] ;  /* 0x0002b20000047ab9 */ /* 0x000fc60000000800 */
[----:B------:R-:W3:Y:S04]  /*25200*/  LDL R4, [R1+0x8c] ;  /* 0x00008c0001047983 */ /* 0x000ee80000100800 */
[----:B------:R-:W4:Y:S04]  /*25210*/  LDL R11, [R1+0xc4] ;  /* 0x0000c400010b7983 */ /* 0x000f280000100800 */
[----:B------:R-:W5:Y:S01]  /*25220*/  LDL R9, [R1+0xc0] ;  /* 0x0000c00001097983 */ /* 0x000f620000100800 */
[----:B------:R-:W-:Y:S01]  /*25230*/  ULDC.64 UR6, c[0x0][0x208] ;  /* 0x0000820000067ab9 */ /* 0x000fe20000000a00 */
[----:B--2---:R-:W-:-:S02]  /*25240*/  ISETP.GE.AND P2, PT, R10, UR4, PT ;  /* 0x000000040a007c0c */ /* 0x004fc4000bf46270 */
[----:B---3--:R-:W-:-:S11]  /*25250*/  ISETP.GE.AND P3, PT, R4, UR4, PT ;  /* 0x0000000404007c0c */ /* 0x008fd6000bf66270 */
[-C--:B0-----:R-:W-:Y:S02]  /*25260*/  @!P2 LEA R2, P0, R10, R14.reuse, 0x1 ;  /* 0x0000000e0a02a211 */ /* 0x081fe400078008ff */
[----:B------:R-:W-:Y:S02]  /*25270*/  @!P3 LEA R14, P1, R4, R14, 0x1 ;  /* 0x0000000e040eb211 */ /* 0x000fe400078208ff */
[-C--:B----4-:R-:W-:Y:S02]  /*25280*/  @!P2 LEA.HI.X R3, R10, R0.reuse, R11, 0x1, P0 ;  /* 0x000000000a03a211 */ /* 0x090fe400000f0c0b */
[----:B-----5:R-:W-:-:S03]  /*25290*/  @!P3 LEA.HI.X R15, R4, R0, R9, 0x1, P1 ;  /* 0x00000000040fb211 */ /* 0x020fc600008f0c09 */
[----:B------:R0:W-:Y:S04]  /*252a0*/  @!P2 ST.E.128 desc[UR6][R2.64], RZ ;  /* 0x000000ff0200a985 */ /* 0x0001e8000c101d06 */
[----:B------:R0:W-:Y:S02]  /*252b0*/  @!P3 ST.E.128 desc[UR6][R14.64], RZ ;  /* 0x000000ff0e00b985 */ /* 0x0001e4000c101d06 */
.L_x_8432:
[----:B------:R-:W-:Y:S05]  /*252c0*/  BSYNC B0 ;  /* 0x0000000000007941 */ /* 0x000fea0003800000 */
.L_x_8417:
[----:B------:R-:W-:Y:S02]  /*252d0*/  ULDC UR4, c[0x0][0xc3c] ;  /* 0x00030f0000047ab9 */ /* 0x000fe40000000800 */
[----:B------:R-:W-:-:S13]  /*252e0*/  ISETP.GE.AND P0, PT, R7, UR4, PT ;  /* 0x0000000407007c0c */ /* 0x000fda000bf06270 */
[----:B------:R-:W-:Y:S05]  /*252f0*/  @!P0 BRA `(.L_x_8450) ;  /* 0xfffffdbc00dc8947 */ /* 0x000fea000383ffff */
[----:B------:R-:W-:Y:S05]  /*25300*/  BRA `(.L_x_8251) ;  /* 0x0000008000947947 */ /* 0x000fea0003800000 */
.L_x_8249:
        /* <DEDUP_REMOVED lines=20> */
.L_x_8451:
[----:B------:R-:W1:Y:S01]  /*25450*/  S2R R0, SR_TID.X ;  /* 0x0000000000007919 */ /* 0x000e620000002100 */
[----:B------:R-:W-:Y:S01]  /*25460*/  ULDC UR4, c[0x0][0xc3c] ;  /* 0x00030f0000047ab9 */ /* 0x000fe20000000800 */
[----:B------:R-:W-:Y:S01]  /*25470*/  ULDC.64 UR6, c[0x0][0x208] ;  /* 0x0000820000067ab9 */ /* 0x000fe20000000a00 */
        /* <DEDUP_REMOVED lines=42> */
.L_x_8455:
        /* <DEDUP_REMOVED lines=40> */
.L_x_8453:
        /* <DEDUP_REMOVED lines=12> */
.L_x_8456:
        /* <DEDUP_REMOVED lines=63> */
.L_x_8457:
[----:B-1-3--:R-:W0:Y:S01]  /*25e50*/  LDC.64 R2, c[0x0][0xc90] ;  /* 0x00032400ff027b82 */ /* 0x00ae220000000a00 */
        /* <DEDUP_REMOVED lines=61> */
.L_x_8458:
[----:B01----:R-:W-:-:S05]  /*26230*/  LOP3.LUT R3, RZ, R2, RZ, 0x33, !PT ;  /* 0x00000002ff037212 */ /* 0x003fca00078e33ff */
[----:B------:R-:W-:-:S05]  /*26240*/  IMAD.IADD R2, R4, 0x1, R3 ;  /* 0x0000000104027824 */ /* 0x000fca00078e0203 */
[----:B------:R1:W-:Y:S01]  /*26250*/  STL [R1+0x4], R2 ;  /* 0x0000040201007387 */ /* 0x0003e20000100800 */
[----:B------:R-:W-:Y:S05]  /*26260*/  BRA `(.L_x_8459) ;  /* 0x0000000000107947 */ /* 0x000fea0003800000 */
.L_x_8454:
[----:B------:R-:W-:Y:S01]  /*26270*/  IMAD.U32 R2, RZ, RZ, UR6 ;  /* 0x00000006ff027e24 */ /* 0x000fe2000f8e00ff */
[----:B------:R0:W-:Y:S04]  /*26280*/  STL [R1+0x4], RZ ;  /* 0x000004ff01007387 */ /* 0x0001e80000100800 */
[----:B------:R0:W-:Y:S04]  /*26290*/  STL [R1+0x8], RZ ;  /* 0x000008ff01007387 */ /* 0x0001e80000100800 */
[----:B------:R0:W-:Y:S02]  /*262a0*/  STL [R1], R2 ;  /* 0x0000000201007387 */ /* 0x0001e40000100800 */
.L_x_8459:
        /* <DEDUP_REMOVED lines=10> */
.L_x_8452:
        /* <DEDUP_REMOVED lines=19> */
[C---:B---3--:R-:W-:Y:S01]  /*26480*/  IMAD.SHL.U32 R0, R12.reuse, 0x10, RZ ;  /* 0x000000100c007824 */ /* 0x048fe200078e00ff */
[C---:B------:R-:W-:Y:S01]  /*26490*/  LOP3.LUT P0, RZ, R12.reuse, 0x4, RZ, 0xc0, !PT ;  /* 0x000000040cff7812 */ /* 0x040fe2000780c0ff */
[C---:B------:R-:W-:Y:S02]  /*264a0*/  IMAD.SHL.U32 R3, R12.reuse, 0x2, RZ ;  /* 0x000000020c037824 */ /* 0x040fe400078e00ff */
[----:B-1----:R-:W-:Y:S01]  /*264b0*/  IMAD.SHL.U32 R4, R12, 0x20, RZ ;  /* 0x000000200c047824 */ /* 0x002fe200078e00ff */
[----:B0-----:R-:W-:Y:S01]  /*264c0*/  LOP3.LUT R2, R0, 0x3f0, RZ, 0xc0, !PT ;  /* 0x000003f000027812 */ /* 0x001fe200078ec0ff */
[----:B------:R-:W-:-:S03]  /*264d0*/  IMAD.SHL.U32 R9, R12, 0x4, RZ ;  /* 0x000000040c097824 */ /* 0x000fc600078e00ff */
[----:B------:R-:W-:Y:S01]  /*264e0*/  LOP3.LUT R3, R2, 0x70, R3, 0x78, !PT ;  /* 0x0000007002037812 */ /* 0x000fe200078e7803 */
[----:B------:R-:W-:Y:S01]  /*264f0*/  IMAD.SHL.U32 R2, R11, 0x10, RZ ;  /* 0x000000100b027824 */ /* 0x000fe200078e00ff */
[----:B------:R-:W-:-:S04]  /*26500*/  LOP3.LUT R6, R4, 0x80, RZ, 0xc0, !PT ;  /* 0x0000008004067812 */ /* 0x000fc800078ec0ff */
[----:B------:R-:W-:Y:S02]  /*26510*/  LOP3.LUT R5, R2, 0x600, RZ, 0xc0, !PT ;  /* 0x0000060002057812 */ /* 0x000fe400078ec0ff */
[----:B------:R-:W-:Y:S01]  /*26520*/  LOP3.LUT R3, R3, 0x400, R2, 0xf8, !PT ;  /* 0x0000040003037812 */ /* 0x000fe200078ef802 */
[----:B------:R-:W-:Y:S01]  /*26530*/  IMAD.SHL.U32 R2, R12, 0x80, RZ ;  /* 0x000000800c027824 */ /* 0x000fe200078e00ff */
[----:B------:R-:W-:Y:S02]  /*26540*/  LOP3.LUT R5, R5, 0x60, R4, 0xf8, !PT ;  /* 0x0000006005057812 */ /* 0x000fe400078ef804 */
[----:B------:R-:W-:Y:S01]  /*26550*/  LOP3.LUT R6, R6, 0x10, R12, 0xf8, !PT ;  /* 0x0000001006067812 */ /* 0x000fe200078ef80c */
[----:B------:R-:W-:Y:S01]  /*26560*/  IMAD.IADD R3, R18, 0x1, R3 ;  /* 0x0000000112037824 */ /* 0x000fe200078e0203 */
[----:B------:R-:W-:Y:S02]  /*26570*/  LOP3.LUT R7, R5, 0x100, R4, 0xf8, !PT ;  /* 0x0000010005077812 */ /* 0x000fe400078ef804 */
[----:B------:R-:W-:-:S02]  /*26580*/  SHF.R.U32.HI R5, RZ, 0x1, R12 ;  /* 0x00000001ff057819 */ /* 0x000fc4000001160c */
[----:B------:R-:W-:Y:S02]  /*26590*/  LOP3.LUT R4, R2, 0x380, RZ, 0xc0, !PT ;  /* 0x0000038002047812 */ /* 0x000fe400078ec0ff */
[----:B------:R-:W-:Y:S02]  /*265a0*/  LOP3.LUT R6, R6, 0x10, R9, 0x78, !PT ;  /* 0x0000001006067812 */ /* 0x000fe400078e7809 */
[----:B------:R-:W-:Y:S02]  /*265b0*/  LOP3.LUT R5, R4, 0x30, R5, 0xf8, !PT ;  /* 0x0000003004057812 */ /* 0x000fe400078ef805 */
[----:B------:R-:W-:Y:S02]  /*265c0*/  LOP3.LUT R8, R7, R6, RZ, 0xfc, !PT ;  /* 0x0000000607087212 */ /* 0x000fe400078efcff */
[----:B------:R-:W-:Y:S02]  /*265d0*/  LOP3.LUT R5, R5, 0x70, R0, 0x78, !PT ;  /* 0x0000007005057812 */ /* 0x000fe400078e7800 */
[----:B------:R-:W-:Y:S01]  /*265e0*/  SHF.R.U32.HI R4, RZ, 0x3, R11 ;  /* 0x00000003ff047819 */ /* 0x000fe2000001160b */
[----:B------:R-:W-:Y:S01]  /*265f0*/  STL [R1+0x10], R8 ;  /* 0x0000100801007387 */ /* 0x000fe20000100800 */
[----:B------:R-:W-:-:S02]  /*26600*/  LOP3.LUT R10, R5, 0xc00, R2, 0xf8, !PT ;  /* 0x00000c00050a7812 */ /* 0x000fc400078ef802 */
[----:B------:R-:W-:Y:S01]  /*26610*/  LOP3.LUT R0, R4, 0x70, R0, 0xf8, !PT ;  /* 0x0000007004007812 */ /* 0x000fe200078ef800 */
[----:B------:R-:W-:Y:S02]  /*26620*/  IMAD.MOV.U32 R0, RZ, RZ, 0x1 ;  /* 0x00000001ff007424 */ /* 0x000fe400078e00ff */
[C---:B------:R-:W-:Y:S01]  /*26630*/  VIADD R2, R10.reuse, 0x40 ;  /* 0x000000400a027836 */ /* 0x040fe20000000000 */
[----:B------:R-:W-:Y:S01]  /*26640*/  STL [R1+0x14], R10 ;  /* 0x0000140a01007387 */ /* 0x000fe20000100800 */
[----:B------:R-:W-:-:S03]  /*26650*/  @P0 VIADD R2, R10, 0xffffffc0 ;  /* 0xffffffc00a020836 */ /* 0x000fc60000000000 */
        /* <DEDUP_REMOVED lines=19> */
.L_x_8566:
[----:B-1----:R-:W2:Y:S01]  /*26790*/  LDL R0, [R1+0xc] ;  /* 0x00000c0001007983 */ /* 0x002ea20000100800 */
[----:B------:R-:W2:Y:S01]  /*267a0*/  LDC.64 R2, c[0x0][0xc88] ;  /* 0x00032200ff027b82 */ /* 0x000ea20000000a00 */
[----:B------:R-:W-:Y:S01]  /*267b0*/  ULDC.64 UR4, c[0x0][0x208] ;  /* 0x0000820000047ab9 */ /* 0x000fe20000000a00 */
[----:B--2---:R-:W-:-:S05]  /*267c0*/  IMAD.WIDE R2, R0, 0x4, R2 ;  /* 0x0000000400027825 */ /* 0x004fca00078e0202 */
[----:B------:R-:W2:Y:S01]  /*267d0*/  LDG.E R19, desc[UR4][R2.64] ;  /* 0x0000000402137981 */ /* 0x000ea2000c1e1900 */
[----:B------:R-:W-:Y:S05]  /*267e0*/  YIELD ;  /* 0x0000000000007946 */ /* 0x000fea0003800000 */
[----:B------:R-:W-:Y:S01]  /*267f0*/  ULDC.64 UR4, c[0x0][0xa28] ;  /* 0x00028a0000047ab9 */ /* 0x000fe20000000a00 */
[----:B------:R-:W-:Y:S01]  /*26800*/  IMAD.MOV.U32 R0, RZ, RZ, RZ ;  /* 0x000000ffff007224 */ /* 0x000fe200078e00ff */
[----:B------:R-:W-:Y:S01]  /*26810*/  ISETP.NE.U32.AND P0, PT, RZ, UR4, PT ;  /* 0x00000004ff007c0c */ /* 0x000fe2000bf05070 */
[----:B------:R-:W-:Y:S01]  /*26820*/  ULDC.64 UR12, c[0x0][0x208] ;  /* 0x00008200000c7ab9 */ /* 0x000fe20000000a00 */
[----:B------:R-:W-:Y:S01]  /*26830*/  IMAD.MOV.U32 R8, RZ, RZ, RZ ;  /* 0x000000ffff087224 */ /* 0x000fe200078e00ff */
[----:B------:R-:W-:Y:S01]  /*26840*/  ULDC.64 UR10, c[0x0][0xa18] ;  /* 0x00028600000a7ab9 */ /* 0x000fe20000000a00 */
[----:B------:R-:W-:Y:S01]  /*26850*/  ISETP.NE.AND.EX P0, PT, RZ, UR5, PT, P0 ;  /* 0x00000005ff007c0c */ /* 0x000fe2000bf05300 */
[----:B------:R-:W-:Y:S01]  /*26860*/  ULDC.64 UR8, c[0x0][0xa10] ;  /* 0x0002840000087ab9 */ /* 0x000fe20000000a00 */
[----:B------:R-:W-:Y:S01]  /*26870*/  ULDC.64 UR6, c[0x0][0xa08] ;  /* 0x0002820000067ab9 */ /* 0x000fe20000000a00 */
[----:B0-2---:R-:W-:Y:S01]  /*26880*/  SHF.R.S32.HI R4, RZ, 0x1f, R19 ;  /* 0x0000001fff047819 */ /* 0x005fe20000011413 */
[----:B------:R-:W-:-:S09]  /*26890*/  IMAD.SHL.U32 R15, R19, 0x4, RZ ;  /* 0x00000004130f7824 */ /* 0x000fd200078e00ff */
        /* <DEDUP_REMOVED lines=26> */
[----:B------:R-:W-:Y:S01]  /*26a40*/  ULDC.64 UR4, c[0x0][0x418] ;  /* 0x0001060000047ab9 */ /* 0x000fe20000000a00 */
[----:B------:R-:W-:Y:S01]  /*26a50*/  IADD3.X R7, R14, UR7, RZ, P5, !PT ;  /* 0x000000070e077c10 */ /* 0x000fe2000affe4ff */
[----:B--2---:R0:W-:Y:S01]  /*26a60*/  STL [R1+0x5c], R8 ;  /* 0x00005c0801007387 */ /* 0x0041e20000100800 */
[----:B------:R-:W-:-:S03]  /*26a70*/  UISETP.NE.U32.AND UP0, UPT, UR4, URZ, UPT ;  /* 0x0000003f0400728c */ /* 0x000fc6000bf05070 */
[----:B------:R-:W-:Y:S01]  /*26a80*/  ULDC UR4, c[0x0][0x424] ;  /* 0x0001090000047ab9 */ /* 0x000fe20000000800 */
[----:B------:R1:W5:Y:S04]  /*26a90*/  @P0 LDG.E R11, desc[UR12][R6.64] ;  /* 0x0000000c060b0981 */ /* 0x000368000c1e1900 */
[----:B------:R1:W5:Y:S01]  /*26aa0*/  @P1 LDG.E R10, desc[UR12][R4.64] ;  /* 0x0000000c040a1981 */ /* 0x000362000c1e1900 */
[----:B0-----:R-:W-:-:S04]  /*26ab0*/  @P3 IADD3 R8, P4, R15, UR10, RZ ;  /* 0x0000000a0f083c10 */ /* 0x001fc8000ff9e0ff */
[----:B------:R-:W-:-:S05]  /*26ac0*/  @P3 IADD3.X R9, R14, UR11, RZ, P4, !PT ;  /* 0x0000000b0e093c10 */ /* 0x000fca000a7fe4ff */
[----:B------:R-:W2:Y:S01]  /*26ad0*/  @P3 LDG.E R12, desc[UR12][R8.64] ;  /* 0x0000000c080c3981 */ /* 0x000ea2000c1e1900 */
[----:B------:R-:W-:-:S03]  /*26ae0*/  UISETP.NE.AND.EX UP0, UPT, UR5, URZ, UPT, UP0 ;  /* 0x0000003f0500728c */ /* 0x000fc6000bf05300 */
[----:B------:R-:W-:Y:S01]  /*26af0*/  ULDC UR5, c[0x0][0x2f0] ;  /* 0x0000bc0000057ab9 */ /* 0x000fe20000000800 */
[----:B------:R-:W-:-:S04]  /*26b00*/  USEL UR4, UR4, 0x1, UP0 ;  /* 0x0000000104047887 */ /* 0x000fc80008000000 */
[----:B------:R-:W-:Y:S01]  /*26b10*/  UIMAD UR4, UR4, UR5, URZ ;  /* 0x00000005040472a4 */ /* 0x000fe2000f8e023f */
[----:B--2---:R1:W-:Y:S04]  /*26b20*/  STL [R1+0x60], R12 ;  /* 0x0000600c01007387 */ /* 0x0043e80000100800 */
[----:B------:R1:W5:Y:S01]  /*26b30*/  LDL R13, [R1+0x60] ;  /* 0x00006000010d7983 */ /* 0x0003620000100800 */
[----:B------:R-:W-:Y:S01]  /*26b40*/  ULDC UR5, c[0x0][0x348] ;  /* 0x0000d20000057ab9 */ /* 0x000fe20000000800 */
[----:B------:R-:W-:Y:S02]  /*26b50*/  IMAD.U32 R8, RZ, RZ, UR4 ;  /* 0x00000004ff087e24 */ /* 0x000fe4000f8e00ff */
[----:B------:R-:W-:Y:S01]  /*26b60*/  IMAD.U32 R9, RZ, RZ, UR5 ;  /* 0x00000005ff097e24 */ /* 0x000fe2000f8e00ff */
[----:B------:R-:W-:Y:S06]  /*26b70*/  @P3 BRA `(.L_x_8461) ;  /* 0x0000000000183947 */ /* 0x000fec0003800000 */
[----:B------:R-:W-:Y:S05]  /*26b80*/  @!P2 BRA `(.L_x_8461) ;  /* 0x000000000014a947 */ /* 0x000fea0003800000 */
[----:B------:R-:W-:Y:S02]  /*26b90*/  ULDC.64 UR4, c[0x0][0x208] ;  /* 0x0000820000047ab9 */ /* 0x000fe40000000a00 */
[----:B-1----:R-:W2:Y:S04]  /*26ba0*/  LDG.E R12, desc[UR4][R2.64] ;  /* 0x00000004020c7981 */ /* 0x002ea8000c1e1900 */
[----:B------:R-:W2:Y:S02]  /*26bb0*/  LDG.E R2, desc[UR4][R2.64+0x4] ;  /* 0x0000040402027981 */ /* 0x000ea4000c1e1900 */
[----:B--2--5:R-:W-:-:S05]  /*26bc0*/  IMAD.IADD R13, R2, 0x1, -R12 ;  /* 0x00000001020d7824 */ /* 0x024fca00078e0a0c */
[----:B------:R0:W-:Y:S02]  /*26bd0*/  STL [R1+0x60], R13 ;  /* 0x0000600d01007387 */ /* 0x0001e40000100800 */
.L_x_8461:
[----:B------:R-:W2:Y:S01]  /*26be0*/  LDL.LU R3, [R1+0x8] ;  /* 0x0000080001037983 */ /* 0x000ea20000300800 */
[----:B-1----:R-:W-:Y:S01]  /*26bf0*/  IMAD.MOV.U32 R12, RZ, RZ, R19 ;  /* 0x000000ffff0c7224 */ /* 0x002fe200078e0013 */
        /* <DEDUP_REMOVED lines=12> */
[----:B-1----:R-:W-:Y:S01]  /*26cc0*/  IADD3 R2, P0, R15, UR4, RZ ;  /* 0x000000040f027c10 */ /* 0x002fe2000ff1e0ff */
[----:B------:R-:W-:-:S03]  /*26cd0*/  ULDC.64 UR6, c[0x0][0x208] ;  /* 0x0000820000067ab9 */ /* 0x000fc60000000a00 */
[----:B------:R-:W-:-:S05]  /*26ce0*/  IADD3.X R3, R14, UR5, RZ, P0, !PT ;  /* 0x000000050e037c10 */ /* 0x000fca00087fe4ff */
[----:B------:R1:W5:Y:S01]  /*26cf0*/  LDG.E R8, desc[UR6][R2.64] ;  /* 0x0000000602087981 */ /* 0x000362000c1e1900 */
[----:B------:R-:W-:Y:S05]  /*26d00*/  BRA `(.L_x_8463) ;  /* 0x0000000000147947 */ /* 0x000fea0003800000 */
.L_x_8462:
[----:B------:R-:W-:Y:S05]  /*26d10*/  @!P0 BRA `(.L_x_8463) ;  /* 0x0000000000108947 */ /* 0x000fea0003800000 */
[----:B------:R-:W-:Y:S02]  /*26d20*/  ULDC.64 UR4, c[0x0][0x208] ;  /* 0x0000820000047ab9 */ /* 0x000fe40000000a00 */
[----:B------:R-:W2:Y:S04]  /*26d30*/  LDG.E R8, desc[UR4][R6.64] ;  /* 0x0000000406087981 */ /* 0x000ea8000c1e1900 */
[----:B------:R-:W2:Y:S02]  /*26d40*/  LDG.E R6, desc[UR4][R6.64+0x4] ;  /* 0x0000040406067981 */ /* 0x000ea4000c1e1900 */
[----:B--2---:R-:W-:-:S07]  /*26d50*/  IMAD.IADD R8, R6, 0x1, -R8 ;  /* 0x0000000106087824 */ /* 0x004fce00078e0a08 */
.L_x_8463:
[----:B------:R-:W-:Y:S01]  /*26d60*/  ULDC.64 UR4, c[0x0][0x208] ;  /* 0x0000820000047ab9 */ /* 0x000fe20000000a00 */
[----:B------:R-:W2:Y:S01]  /*26d70*/  LDL R6, [R1+0x4] ;  /* 0x0000040001067983 */ /* 0x000ea20000100800 */
[----:B-1----:R-:W1:Y:S03]  /*26d80*/  LDC R3, c[0x0][0x448] ;  /* 0x00011200ff037b82 */ /* 0x002e660000000800 */
[----:B------:R-:W3:Y:S04]  /*26d90*/  @P1 LDG.E R2, desc[UR4][R4.64] ;  /* 0x0000000404021981 */ /* 0x000ee8000c1e1900 */
[----:B------:R4:W3:Y:S01]  /*26da0*/  @P1 LDG.E R4, desc[UR4][R4.64+0x4] ;  /* 0x0000040404041981 */ /* 0x0008e2000c1e1900 */
[----:B-----5:R-:W-:Y:S01]  /*26db0*/  IMAD.IADD R7, R8, 0x1, -R0 ;  /* 0x0000000108077824 */ /* 0x020fe200078e0a00 */
[----:B------:R-:W-:Y:S01]  /*26dc0*/  BSSY B0, `(.L_x_8464) ;  /* 0x0000038000007945 */ /* 0x000fe20003800000 */
[----:B------:R-:W-:-:S02]  /*26dd0*/  LOP3.LUT R21, R17, 0xff, RZ, 0xc0, !PT ;  /* 0x000000ff11157812 */ /* 0x000fc400078ec0ff */
[----:B------:R-:W-:Y:S02]  /*26de0*/  SHF.R.U32.HI R17, RZ, 0x10, R17 ;  /* 0x00000010ff117819 */ /* 0x000fe40000011611 */
[----:B-1----:R-:W-:-:S13]  /*26df0*/  ISETP.NE.AND P0, PT, R3, 0x1, PT ;  /* 0x000000010300780c */ /* 0x002fda0003f05270 */
[----:B------:R-:W1:Y:S08]  /*26e00*/  @P0 LDC R3, c[0x0][0x44c] ;  /* 0x00011300ff030b82 */ /* 0x000e700000000800 */
[----:B----4-:R-:W4:Y:S01]  /*26e10*/  @P0 LDC R5, c[0x0][0x450] ;  /* 0x00011400ff050b82 */ /* 0x010f220000000800 */
[----:B---3--:R-:W-:Y:S02]  /*26e20*/  @P1 IMAD.IADD R9, R4, 0x1, -R2 ;  /* 0x0000000104091824 */ /* 0x008fe400078e0a02 */
[----:B--2---:R-:W-:-:S04]  /*26e30*/  IMAD.SHL.U32 R2, R6, 0x80, RZ ;  /* 0x0000008006027824 */ /* 0x004fc800078e00ff */
[----:B------:R-:W-:-:S04]  /*26e40*/  VIADD R2, R2, 0x7f ;  /* 0x0000007f02027836 */ /* 0x000fc80000000000 */
[----:B-1----:R-:W-:-:S04]  /*26e50*/  @P0 IMAD.HI.U32 R0, R2, R3, RZ ;  /* 0x0000000302000227 */ /* 0x002fc800078e00ff */
[----:B------:R-:W-:Y:S01]  /*26e60*/  IMAD.MOV.U32 R4, RZ, RZ, R2 ;  /* 0x000000ffff047224 */ /* 0x000fe200078e0002 */
[----:B----4-:R-:W-:Y:S01]  /*26e70*/  @P0 SHF.R.U32.HI R4, RZ, R5, R0 ;  /* 0x00000005ff040219 */ /* 0x010fe20000011600 */
[----:B------:R-:W-:Y:S02]  /*26e80*/  IMAD.IADD R0, R7, 0x1, R9 ;  /* 0x0000000107007824 */ /* 0x000fe400078e0209 */
[----:B------:R-:W-:Y:S02]  /*26e90*/  IMAD.MOV.U32 R2, RZ, RZ, RZ ;  /* 0x000000ffff027224 */ /* 0x000fe400078e00ff */
[C---:B------:R-:W-:Y:S01]  /*26ea0*/  VIADD R3, R0.reuse, 0xdf ;  /* 0x000000df00037836 */ /* 0x040fe20000000000 */
[----:B------:R-:W-:Y:S01]  /*26eb0*/  IADD3 R20, R0, 0xe0, -R13 ;  /* 0x000000e000147810 */ /* 0x000fe20007ffe80d */
[----:B------:R-:W-:Y:S02]  /*26ec0*/  IMAD.MOV.U32 R0, RZ, RZ, RZ ;  /* 0x000000ffff007224 */ /* 0x000fe400078e00ff */
[----:B------:R-:W-:-:S04]  /*26ed0*/  IMAD.HI R5, R3, -0x6db6db6d, R2 ;  /* 0x9249249303057827 */ /* 0x000fc800078e0202 */
[----:B------:R-:W-:Y:S01]  /*26ee0*/  IMAD.IADD R3, R20, 0x1, R4 ;  /* 0x0000000114037824 */ /* 0x000fe200078e0204 */
[----:B------:R-:W-:-:S03]  /*26ef0*/  SHF.R.U32.HI R19, RZ, 0x1f, R5 ;  /* 0x0000001fff137819 */ /* 0x000fc60000011605 */
[----:B------:R-:W-:Y:S01]  /*26f00*/  IMAD.HI R2, R3, -0x6db6db6d, R2 ;  /* 0x9249249303027827 */ /* 0x000fe200078e0202 */
[----:B------:R-:W-:-:S04]  /*26f10*/  LEA.HI.SX32 R19, R5, R19, 0x19 ;  /* 0x0000001305137211 */ /* 0x000fc800078fcaff */
[----:B------:R-:W-:-:S04]  /*26f20*/  SHF.R.U32.HI R6, RZ, 0x1f, R2 ;  /* 0x0000001fff067819 */ /* 0x000fc80000011602 */
[----:B------:R-:W-:-:S04]  /*26f30*/  LEA.HI.SX32 R6, R2, R6, 0x19 ;  /* 0x0000000602067211 */ /* 0x000fc800078fcaff */
[----:B------:R-:W-:-:S04]  /*26f40*/  VIMNMX R6, R19, R6, PT ;  /* 0x0000000613067248 */ /* 0x000fc80003fe0100 */
[----:B------:R-:W-:-:S13]  /*26f50*/  ISETP.GE.AND P0, PT, R6, 0x1, PT ;  /* 0x000000010600780c */ /* 0x000fda0003f06270 */
        /* <DEDUP_REMOVED lines=30> */
.L_x_8465:
[----:B------:R-:W-:Y:S05]  /*27140*/  BSYNC B0 ;  /* 0x0000000000007941 */ /* 0x000fea0003800000 */
.L_x_8464:
[-C--:B------:R-:W-:Y:S01]  /*27150*/  IMAD R2, R21, R0.reuse, RZ ;  /* 0x0000000015027224 */ /* 0x080fe200078e02ff */
[----:B------:R-:W-:Y:S04]  /*27160*/  BSSY B0, `(.L_x_8466) ;  /* 0x00000e5000007945 */ /* 0x000fe80003800000 */
[----:B------:R-:W-:-:S05]  /*27170*/  VIADDMNMX R0, R2, R0, R6, PT ;  /* 0x0000000002007246 */ /* 0x000fca0003800106 */
[--C-:B------:R-:W-:Y:S02]  /*27180*/  IMAD R4, R0, 0xe0, -R7.reuse ;  /* 0x000000e000047824 */ /* 0x100fe400078e0a07 */
[----:B------:R-:W-:-:S03]  /*27190*/  IMAD R0, R2, 0xe0, -R7 ;  /* 0x000000e002007824 */ /* 0x000fc600078e0a07 */
[----:B------:R-:W-:Y:S02]  /*271a0*/  VIMNMX R4, R4, R9, PT ;  /* 0x0000000904047248 */ /* 0x000fe40003fe0100 */
[----:B------:R-:W-:-:S04]  /*271b0*/  VIMNMX R0, RZ, R0, !PT ;  /* 0x00000000ff007248 */ /* 0x000fc80007fe0100 */
[----:B------:R-:W-:Y:S02]  /*271c0*/  ISETP.GT.AND P0, PT, R4, R0, PT ;  /* 0x000000000400720c */ /* 0x000fe40003f04270 */
[----:B------:R-:W-:-:S05]  /*271d0*/  SHF.R.U32.HI R2, RZ, 0x5, R0 ;  /* 0x00000005ff027819 */ /* 0x000fca0000011600 */
[----:B------:R-:W-:-:S04]  /*271e0*/  IMAD.WIDE.U32 R2, R2, 0x24924925, RZ ;  /* 0x2492492502027825 */ /* 0x000fc800078e00ff */
[----:B------:R-:W-:Y:S02]  /*271f0*/  IMAD.MOV.U32 R2, RZ, RZ, R3 ;  /* 0x000000ffff027224 */ /* 0x000fe400078e0003 */
[----:B------:R-:W-:Y:S02]  /*27200*/  @P0 VIADD R5, R4, 0xdf ;  /* 0x000000df04050836 */ /* 0x000fe40000000000 */
[----:B------:R-:W-:Y:S02]  /*27210*/  @P0 IMAD.MOV.U32 R4, RZ, RZ, RZ ;  /* 0x000000ffff040224 */ /* 0x000fe400078e00ff */
[----:B------:R-:W-:Y:S02]  /*27220*/  IMAD.MOV.U32 R7, RZ, RZ, R2 ;  /* 0x000000ffff077224 */ /* 0x000fe400078e0002 */
        /* <DEDUP_REMOVED lines=13> */
.L_x_8716:
[----:B--2---:R-:W-:Y:S02]  /*27300*/  ISETP.NE.AND P0, PT, R14, RZ, PT ;  /* 0x000000ff0e00720c */ /* 0x004fe40003f05270 */
[----:B------:R-:W-:-:S11]  /*27310*/  PLOP3.LUT P6, PT, PT, PT, PT, 0x8, 0x0 ;  /* 0x000000000000781c */ /* 0x000fd60003fce170 */
[----:B------:R-:W-:Y:S05]  /*27320*/  @P0 BRA `(.L_x_8469) ;  /* 0x00000000000c0947 */ /* 0x000fea0003800000 */
[----:B------:R-:W-:-:S03]  /*27330*/  UMOV UR4, 0xffffffff ;  /* 0xffffffff00047882 */ /* 0x000fc60000000000 */
[----:B------:R-:W-:Y:S05]  /*27340*/  BRA.DIV UR4, `(.L_x_8470) ;  /* 0x0000009a04007947 */ /* 0x000fea000b800000 */
[----:B------:R-:W-:-:S13]  /*27350*/  ELECT P6, URZ, PT ;  /* 0x00000000003f782f */ /* 0x000fda00038c0000 */
.L_x_8469:
        /* <DEDUP_REMOVED lines=9> */
.L_x_8719:
[----:B------:R-:W-:Y:S05]  /*273f0*/  BSYNC B1 ;  /* 0x0000000000017941 */ /* 0x000fea0003800000 */
.L_x_8471:
        /* <DEDUP_REMOVED lines=12> */
.L_x_8720:
[----:B------:R-:W-:Y:S05]  /*274c0*/  BSYNC B2 ;  /* 0x0000000000027941 */ /* 0x000fea0003800000 */
.L_x_8475:
        /* <DEDUP_REMOVED lines=9> */
.L_x_8478:
[----:B------:R-:W-:Y:S05]  /*27560*/  BSYNC B2 ;  /* 0x0000000000027941 */ /* 0x000fea0003800000 */
.L_x_8477:
        /* <DEDUP_REMOVED lines=13> */
.L_x_8479:
        /* <DEDUP_REMOVED lines=13> */
.L_x_8721:
[----:B------:R-:W-:Y:S05]  /*27710*/  BSYNC B2 ;  /* 0x0000000000027941 */ /* 0x000fea0003800000 */
.L_x_8480:
        /* <DEDUP_REMOVED lines=11> */
.L_x_8483:
[----:B------:R-:W-:Y:S05]  /*277d0*/  BSYNC B2 ;  /* 0x0000000000027941 */ /* 0x000fea0003800000 */
.L_x_8482:
        /* <DEDUP_REMOVED lines=8> */
.L_x_8484:
        /* <DEDUP_REMOVED lines=10> */
.L_x_8474:
[----:B------:R-:W-:Y:S05]  /*27900*/  BSYNC B1 ;  /* 0x0000000000017941 */ /* 0x000fea0003800000 */
.L_x_8473:
[----:B-12---:R-:W2:Y:S04]  /*27910*/  LDL.LU R8, [R1+0x1c] ;  /* 0x00001c0001087983 */ /* 0x006ea80000300800 */
        /* <DEDUP_REMOVED lines=12> */
.L_x_8497:
        /* <DEDUP_REMOVED lines=13> */
.L_x_8722:
[----:B------:R-:W-:Y:S05]  /*27ab0*/  BSYNC B2 ;  /* 0x0000000000027941 */ /* 0x000fea0003800000 */
.L_x_8487:
        /* <DEDUP_REMOVED lines=9> */
.L_x_8490:
[----:B------:R-:W-:Y:S05]  /*27b50*/  BSYNC B2 ;  /* 0x0000000000027941 */ /* 0x000fea0003800000 */
.L_x_8489:
        /* <DEDUP_REMOVED lines=12> */
.L_x_8491:
        /* <DEDUP_REMOVED lines=13> */
.L_x_8723:
[----:B------:R-:W-:Y:S05]  /*27cf0*/  BSYNC B2 ;  /* 0x0000000000027941 */ /* 0x000fea0003800000 */
.L_x_8492:
        /* <DEDUP_REMOVED lines=11> */
.L_x_8495:
[----:B------:R-:W-:Y:S05]  /*27db0*/  BSYNC B2 ;  /* 0x0000000000027941 */ /* 0x000fea0003800000 */
.L_x_8494:
        /* <DEDUP_REMOVED lines=8> */
.L_x_8496:
        /* <DEDUP_REMOVED lines=10> */
.L_x_8486:
[----:B------:R-:W-:Y:S05]  /*27ee0*/  BSYNC B1 ;  /* 0x0000000000017941 */ /* 0x000fea0003800000 */
.L_x_8485:
[----:B------:R-:W1:Y:S04]  /*27ef0*/  LDL.LU R5, [R1+0x1c] ;  /* 0x00001c0001057983 */ /* 0x000e680000300800 */
[----:B------:R-:W2:Y:S01]  /*27f00*/  LDL.LU R8, [R1+0x24] ;  /* 0x0000240001087983 */ /* 0x000ea20000300800 */
[C---:B------:R-:W-:Y:S01]  /*27f10*/  ISETP.GT.AND P2, PT, R3.reuse, R2, PT ;  /* 0x000000020300720c */ /* 0x040fe20003f44270 */
[----:B------:R-:W-:Y:S02]  /*27f20*/  VIADD R3, R3, 0xffffffff ;  /* 0xffffffff03037836 */ /* 0x000fe40000000000 */
[----:B-1----:R-:W-:-:S05]  /*27f30*/  VIADD R4, R5, 0x1 ;  /* 0x0000000105047836 */ /* 0x002fca0000000000 */
[----:B------:R-:W-:-:S04]  /*27f40*/  ISETP.NE.AND P1, PT, R4, 0x2, PT ;  /* 0x000000020400780c */ /* 0x000fc80003f25270 */
[----:B------:R-:W-:Y:S02]  /*27f50*/  SEL R5, RZ, 0x1, P1 ;  /* 0x00000001ff057807 */ /* 0x000fe40000800000 */
[----:B------:R-:W-:Y:S02]  /*27f60*/  SEL R4, R4, RZ, P1 ;  /* 0x000000ff04047207 */ /* 0x000fe40000800000 */
[----:B--2---:R-:W-:-:S05]  /*27f70*/  LOP3.LUT R8, R8, R5, RZ, 0x3c, !PT ;  /* 0x0000000508087212 */ /* 0x004fca00078e3cff */
[----:B------:R2:W-:Y:S04]  /*27f80*/  STL [R1+0x24], R8 ;  /* 0x0000240801007387 */ /* 0x0005e80000100800 */
[----:B------:R2:W-:Y:S01]  /*27f90*/  STL [R1+0x1c], R4 ;  /* 0x00001c0401007387 */ /* 0x0005e20000100800 */
[----:B------:R-:W-:Y:S05]  /*27fa0*/  @P2 BRA `(.L_x_8497) ;  /* 0xfffffff8008c2947 */ /* 0x000fea000383ffff */
.L_x_8467:
[----:B------:R-:W-:Y:S05]  /*27fb0*/  BSYNC B0 ;  /* 0x0000000000007941 */ /* 0x000fea0003800000 */
.L_x_8466:
[----:B-12---:R-:W2:Y:S01]  /*27fc0*/  LDL R4, [R1+0x4] ;  /* 0x0000040001047983 */ /* 0x006ea20000100800 */
[----:B------:R-:W1:Y:S01]  /*27fd0*/  LDC R0, c[0x0][0x448] ;  /* 0x00011200ff007b82 */ /* 0x000e620000000800 */
[----:B------:R-:W-:Y:S01]  /*27fe0*/  ISETP.NE.AND P2, PT, R17, RZ, PT ;  /* 0x000000ff1100720c */ /* 0x000fe20003f45270 */
[----:B------:R-:W-:Y:S05]  /*27ff0*/  @!P0 WARPSYNC.ALL ;  /* 0x0000000000008948 */ /* 0x000fea0003800000 */
[----:B------:R-:W-:Y:S07]  /*28000*/  BSSY B0, `(.L_x_8498) ;  /* 0x000002c000007945 */ /* 0x000fee0003800000 */
[----:B------:R-:W3:Y:S08]  /*28010*/  @!P2 LDC R17, c[0x0][0x9f0] ;  /* 0x00027c00ff11ab82 */ /* 0x000ef00000000800 */
[----:B------:R-:W-:Y:S01]  /*28020*/  @!P0 BAR.SYNC.DEFER_BLOCKING 0xc, 0x180 ;  /* 0x0306000000008b1d */ /* 0x000fe20000010000 */
[----:B-1----:R-:W-:-:S13]  /*28030*/  ISETP.NE.AND P1, PT, R0, 0x1, PT ;  /* 0x000000010000780c */ /* 0x002fda0003f25270 */
[----:B------:R-:W1:Y:S08]  /*28040*/  @P1 LDC R2, c[0x0][0x44c] ;  /* 0x00011300ff021b82 */ /* 0x000e700000000800 */
[----:B------:R-:W4:Y:S01]  /*28050*/  @P1 LDC R3, c[0x0][0x450] ;  /* 0x00011400ff031b82 */ /* 0x000f220000000800 */
[----:B--2---:R-:W-:-:S05]  /*28060*/  LEA R0, R4, 0x7f, 0x7 ;  /* 0x0000007f04007811 */ /* 0x004fca00078e38ff */
[----:B-1----:R-:W-:-:S05]  /*28070*/  @P1 IMAD.HI.U32 R2, R0, R2, RZ ;  /* 0x0000000200021227 */ /* 0x002fca00078e00ff */
[----:B----4-:R-:W-:Y:S01]  /*28080*/  @P1 SHF.R.U32.HI R0, RZ, R3, R2 ;  /* 0x00000003ff001219 */ /* 0x010fe20000011602 */
[----:B------:R-:W-:-:S04]  /*28090*/  IMAD.MOV.U32 R2, RZ, RZ, RZ ;  /* 0x000000ffff027224 */ /* 0x000fc800078e00ff */
[----:B------:R-:W-:Y:S02]  /*280a0*/  IMAD.IADD R3, R20, 0x1, R0 ;  /* 0x0000000114037824 */ /* 0x000fe400078e0200 */
[----:B------:R-:W-:Y:S02]  /*280b0*/  IMAD.MOV.U32 R0, RZ, RZ, RZ ;  /* 0x000000ffff007224 */ /* 0x000fe400078e00ff */
[----:B------:R-:W-:-:S05]  /*280c0*/  IMAD.HI R2, R3, -0x6db6db6d, R2 ;  /* 0x9249249303027827 */ /* 0x000fca00078e0202 */
[----:B------:R-:W-:-:S04]  /*280d0*/  SHF.R.U32.HI R6, RZ, 0x1f, R2 ;  /* 0x0000001fff067819 */ /* 0x000fc80000011602 */
[----:B------:R-:W-:-:S04]  /*280e0*/  LEA.HI.SX32 R6, R2, R6, 0x19 ;  /* 0x0000000602067211 */ /* 0x000fc800078fcaff */
[----:B------:R-:W-:-:S04]  /*280f0*/  VIMNMX R6, R19, R6, PT ;  /* 0x0000000613067248 */ /* 0x000fc80003fe0100 */
[----:B------:R-:W-:-:S13]  /*28100*/  ISETP.GE.AND P1, PT, R6, 0x1, PT ;  /* 0x000000010600780c */ /* 0x000fda0003f26270 */
[----:B---3--:R-:W-:Y:S05]  /*28110*/  @!P1 BRA `(.L_x_8499) ;  /* 0x0000000000689947 */ /* 0x008fea0003800000 */
[----:B------:R-:W-:-:S04]  /*28120*/  IABS R2, R17 ;  /* 0x0000001100027213 */ /* 0x000fc80000000000 */
        /* <DEDUP_REMOVED lines=25> */
.L_x_8499:
[----:B------:R-:W-:Y:S05]  /*282c0*/  BSYNC B0 ;  /* 0x0000000000007941 */ /* 0x000fea0003800000 */
.L_x_8498:
        /* <DEDUP_REMOVED lines=12> */
[----:B------:R-:W2:Y:S01]  /*28390*/  LDC.64 R4, c[0x0][0xc60] ;  /* 0x00031800ff047b82 */ /* 0x000ea20000000a00 */
[----:B------:R-:W1:Y:S01]  /*283a0*/  FLO.U32 R0, UR4 ;  /* 0x0000000400007d00 */ /* 0x000e6200080e0000 */
[----:B------:R-:W-:Y:S01]  /*283b0*/  ULDC.64 UR6, c[0x0][0x208] ;  /* 0x0000820000067ab9 */ /* 0x000fe20000000a00 */
[----:B-1----:R-:W-:-:S06]  /*283c0*/  ISETP.EQ.U32.AND P0, PT, R0, R2, PT ;  /* 0x000000020000720c */ /* 0x002fcc0003f02070 */
[----:B------:R-:W2:Y:S07]  /*283d0*/  POPC R2, UR4 ;  /* 0x0000000400027d09 */ /* 0x000eae0008000000 */
[----:B--2---:R-:W2:Y:S04]  /*283e0*/  @P0 ATOMG.E.ADD.STRONG.GPU PT, R2, desc[UR6][R4.64], R2 ;  /* 0x00000002040209a8 */ /* 0x004ea800081ee1c6 */
[----:B--2---:R1:W2:Y:S02]  /*283f0*/  SHFL.IDX PT, R2, R2, R0, 0x1f ;  /* 0x00001f0002027589 */ /* 0x0042a400000e0000 */
[----:B-1----:R-:W1:Y:S02]  /*28400*/  S2R R0, SR_LTMASK ;  /* 0x0000000000007919 */ /* 0x002e640000003900 */
[----:B-1----:R-:W-:-:S06]  /*28410*/  LOP3.LUT R0, R0, UR4, RZ, 0xc0, !PT ;  /* 0x0000000400007c12 */ /* 0x002fcc000f8ec0ff */
[----:B------:R-:W2:Y:S02]  /*28420*/  POPC R0, R0 ;  /* 0x0000000000007309 */ /* 0x000ea40000000000 */
[----:B--2---:R-:W-:-:S05]  /*28430*/  IADD3 R0, R2, UR37, R0 ;  /* 0x0000002502007c10 */ /* 0x004fca000fffe000 */
[----:B------:R1:W-:Y:S01]  /*28440*/  STL [R1], R0 ;  /* 0x0000000001007387 */ /* 0x0003e20000100800 */
[----:B------:R-:W-:Y:S05]  /*28450*/  BRA `(.L_x_8501) ;  /* 0x0000003800a47947 */ /* 0x000fea0003800000 */
.L_x_8500:
        /* <DEDUP_REMOVED lines=20> */
.L_x_8503:
[----:B------:R-:W-:Y:S05]  /*285a0*/  BSYNC B6 ;  /* 0x0000000000067941 */ /* 0x000fea0003800000 */
.L_x_8502:
        /* <DEDUP_REMOVED lines=23> */
[----:B-12---:R-:W-:Y:S05]  /*28720*/  CALL.ABS.NOINC R2 ;  /* 0x0000000002007343 */ /* 0x006fea0003c00000 */
.L_x_8505:
[----:B------:R-:W-:Y:S05]  /*28730*/  BSYNC B6 ;  /* 0x0000000000067941 */ /* 0x000fea0003800000 */
.L_x_8504:
        /* <DEDUP_REMOVED lines=20> */
.L_x_8507:
[----:B------:R-:W-:Y:S05]  /*28880*/  BSYNC B6 ;  /* 0x0000000000067941 */ /* 0x000fea0003800000 */
.L_x_8506:
        /* <DEDUP_REMOVED lines=19> */
.L_x_8509:
[----:B------:R-:W-:Y:S05]  /*289c0*/  BSYNC B6 ;  /* 0x0000000000067941 */ /* 0x000fea0003800000 */
.L_x_8508:
[----:B------:R-:W2:Y:S01]  /*289d0*/  LDL.LU R2, [R1+0x30] ;  /* 0x0000300001027983 */ /* 0x000ea20000300800 */
[----:B------:R-:W-:-:S03]  /*289e0*/  ULDC.64 UR4, c[0x0][0x9f8] ;  /* 0x00027e0000047ab9 */ /* 0x000fc60000000a00 */
[----:B-1----:R-:W3:Y:S04]  /*289f0*/  LDL.LU R17, [R1+0x58] ;  /* 0x0000580001117983 */ /* 0x002ee80000300800 */
[----:B------:R-:W4:Y:S01]  /*28a00*/  LDL R9, [R1+0x8] ;  /* 0x0000080001097983 */ /* 0x000f220000100800 */
[----:B------:R-:W-:Y:S01]  /*28a10*/  ISETP.NE.U32.AND P0, PT, RZ, UR4, PT ;  /* 0x00000004ff007c0c */ /* 0x000fe2000bf05070 */
[----:B------:R-:W-:-:S03]  /*28a20*/  ULDC.64 UR6, c[0x0][0x208] ;  /* 0x0000820000067ab9 */ /* 0x000fc60000000a00 */
[----:B------:R-:W-:-:S13]  /*28a30*/  ISETP.NE.AND.EX P0, PT, RZ, UR5, PT, P0 ;  /* 0x00000005ff007c0c */ /* 0x000fda000bf05300 */
[----:B--2---:R-:W-:-:S04]  /*28a40*/  @P0 IADD3 R2, P1, R2, UR4, RZ ;  /* 0x0000000402020c10 */ /* 0x004fc8000ff3e0ff */
[----:B---3--:R-:W-:Y:S01]  /*28a50*/  @P0 IADD3.X R3, R17, UR5, RZ, P1, !PT ;  /* 0x0000000511030c10 */ /* 0x008fe20008ffe4ff */
[----:B------:R-:W-:-:S04]  /*28a60*/  ULDC.64 UR4, c[0x0][0xa08] ;  /* 0x0002820000047ab9 */ /* 0x000fc80000000a00 */
[----:B----4-:R1:W2:Y:S02]  /*28a70*/  @P0 LDG.E R9, desc[UR6][R2.64] ;  /* 0x0000000602090981 */ /* 0x0102a4000c1e1900 */
[----:B-1----:R-:W1:Y:S01]  /*28a80*/  LDC.64 R2, c[0x0][0x418] ;  /* 0x00010600ff027b82 */ /* 0x002e620000000a00 */
[----:B--2---:R-:W-:Y:S01]  /*28a90*/  SHF.R.S32.HI R10, RZ, 0x1f, R9 ;  /* 0x0000001fff0a7819 */ /* 0x004fe20000011409 */
[----:B------:R2:W-:Y:S01]  /*28aa0*/  @P0 STL [R1+0x8], R9 ;  /* 0x0000080901000387 */ /* 0x0005e20000100800 */
[----:B-1----:R-:W-:Y:S01]  /*28ab0*/  LOP3.LUT P0, RZ, R2, UR4, RZ, 0xfc, !PT ;  /* 0x0000000402ff7c12 */ /* 0x002fe2000f80fcff */
[----:B------:R-:W-:Y:S02]  /*28ac0*/  UMOV UR4, 0xffffffff ;  /* 0xffffffff00047882 */ /* 0x000fe40000000000 */
[----:B------:R2:W-:Y:S01]  /*28ad0*/  STL [R1+0x30], R10 ;  /* 0x0000300a01007387 */ /* 0x0005e20000100800 */
[----:B------:R-:W-:-:S04]  /*28ae0*/  LOP3.LUT P0, RZ, R3, UR5, RZ, 0xfc, P0 ;  /* 0x0000000503ff7c12 */ /* 0x000fc8000800fcff */
[----:B------:R-:W-:Y:S01]  /*28af0*/  SEL R17, R9, RZ, !P0 ;  /* 0x000000ff09117207 */ /* 0x000fe20004000000 */
[----:B------:R-:W-:Y:S08]  /*28b00*/  BRA.DIV UR4, `(.L_x_8510) ;  /* 0x0000008204947947 */ /* 0x000ff0000b800000 */
[----:B------:R-:W1:Y:S02]  /*28b10*/  S2R R0, SR_TID.X ;  /* 0x0000000000007919 */ /* 0x000e640000002100 */
[----:B-1----:R-:W-:-:S04]  /*28b20*/  SHF.R.U32.HI R0, RZ, 0x5, R0 ;  /* 0x00000005ff007819 */ /* 0x002fc80000011600 */
[----:B------:R-:W-:-:S05]  /*28b30*/  LOP3.LUT R0, R0, 0x3, RZ, 0xc0, !PT ;  /* 0x0000000300007812 */ /* 0x000fca00078ec0ff */
[----:B------:R1:W3:Y:S02]  /*28b40*/  SHFL.IDX PT, R14, R0, RZ, 0x1f ;  /* 0x00001fff000e7589 */ /* 0x0002e400000e0000 */
.L_x_8726:
[----:B-1----:R-:W4:Y:S01]  /*28b50*/  LDL.LU R0, [R1+0x28] ;  /* 0x0000280001007983 */ /* 0x002f220000300800 */
[----:B------:R-:W-:Y:S02]  /*28b60*/  PLOP3.LUT P1, PT, PT, PT, PT, 0x8, 0x0 ;  /* 0x000000000000781c */ /* 0x000fe40003f2e170 */
[----:B---3--:R-:W-:Y:S02]  /*28b70*/  ISETP.NE.AND P0, PT, R14, RZ, PT ;  /* 0x000000ff0e00720c */ /* 0x008fe40003f05270 */
[----:B----4-:R-:W-:-:S09]  /*28b80*/  LOP3.LUT R0, R0, 0xfffffffe, RZ, 0xc0, !PT ;  /* 0xfffffffe00007812 */ /* 0x010fd200078ec0ff */
[----:B------:R-:W-:-:S05]  /*28b90*/  @P1 LOP3.LUT R0, R0, 0x1, RZ, 0xfc, !PT ;  /* 0x0000000100001812 */ /* 0x000fca00078efcff */
[----:B------:R1:W-:Y:S01]  /*28ba0*/  STL [R1+0x28], R0 ;  /* 0x0000280001007387 */ /* 0x0003e20000100800 */
[----:B------:R-:W-:Y:S05]  /*28bb0*/  @P0 BRA `(.L_x_8511) ;  /* 0x00000004006c0947 */ /* 0x000fea0003800000 */
[----:B------:R-:W-:-:S03]  /*28bc0*/  UMOV UR4, 0xffffffff ;  /* 0xffffffff00047882 */ /* 0x000fc60000000000 */
[----:B------:R-:W-:Y:S05]  /*28bd0*/  BRA.DIV UR4, `(.L_x_8512) ;  /* 0x0000008204947947 */ /* 0x000fea000b800000 */
[----:B------:R-:W-:-:S13]  /*28be0*/  ELECT P6, URZ, PT ;  /* 0x00000000003f782f */ /* 0x000fda00038c0000 */
.L_x_8729:
[----:B------:R-:W-:Y:S05]  /*28bf0*/  @!P6 BRA `(.L_x_8511) ;  /* 0x00000004005ce947 */ /* 0x000fea0003800000 */
[----:B-1----:R-:W3:Y:S01]  /*28c00*/  LDL R0, [R1+0x64] ;  /* 0x0000640001007983 */ /* 0x002ee20000100800 */
[----:B------:R-:W-:-:S04]  /*28c10*/  ISETP.NE.U32.AND P0, PT, R2, RZ, PT ;  /* 0x000000ff0200720c */ /* 0x000fc80003f05070 */
[----:B------:R-:W-:Y:S01]  /*28c20*/  ISETP.NE.AND.EX P0, PT, R3, RZ, PT, P0 ;  /* 0x000000ff0300720c */ /* 0x000fe20003f05300 */
[----:B---3--:R-:W-:-:S12]  /*28c30*/  VIADD R4, R0, 0xffffffff ;  /* 0xffffffff00047836 */ /* 0x008fd80000000000 */
[----:B------:R-:W-:Y:S05]  /*28c40*/  @!P0 BRA `(.L_x_8513) ;  /* 0x00000000004c8947 */ /* 0x000fea0003800000 */
[----:B------:R-:W1:Y:S01]  /*28c50*/  LDC R8, c[0x0][0x43c] ;  /* 0x00010f00ff087b82 */ /* 0x000e620000000800 */
[----:B------:R-:W-:Y:S01]  /*28c60*/  IMAD.MOV.U32 R0, RZ, RZ, R4 ;  /* 0x000000ffff007224 */ /* 0x000fe200078e0004 */
[----:B------:R-:W-:Y:S01]  /*28c70*/  ULDC.64 UR4, c[0x0][0x428] ;  /* 0x00010a0000047ab9 */ /* 0x000fe20000000a00 */
[----:B------:R-:W-:Y:S01]  /*28c80*/  ULDC.64 UR6, c[0x0][0x208] ;  /* 0x0000820000067ab9 */ /* 0x000fe20000000a00 */
[----:B-1----:R-:W-:-:S13]  /*28c90*/  ISETP.NE.AND P0, PT, R8, 0x1, PT ;  /* 0x000000010800780c */ /* 0x002fda0003f05270 */
[----:B------:R-:W1:Y:S02]  /*28ca0*/  @P0 LDC.64 R6, c[0x0][0x440] ;  /* 0x00011000ff060b82 */ /* 0x000e640000000a00 */
[----:B-1----:R-:W-:-:S05]  /*28cb0*/  @P0 IMAD.HI.U32 R6, R4, R6, RZ ;  /* 0x0000000604060227 */ /* 0x002fca00078e00ff */
        /* <DEDUP_REMOVED lines=12> */
.L_x_8513:
[----:B------:R-:W3:Y:S04]  /*28d80*/  LDL R0, [R1+0x18] ;  /* 0x0000180001007983 */ /* 0x000ee80000100800 */
[----:B-1----:R-:W4:Y:S01]  /*28d90*/  LDL R2, [R1+0x20] ;  /* 0x0000200001027983 */ /* 0x002f220000100800 */
[----:B--2---:R-:W1:Y:S02]  /*28da0*/  S2R R9, SR_TID.X ;  /* 0x0000000000097919 */ /* 0x004e640000002100 */
[----:B-1----:R-:W-:-:S04]  /*28db0*/  LOP3.LUT R9, R9, 0x7f, RZ, 0xc0, !PT ;  /* 0x0000007f09097812 */ /* 0x002fc800078ec0ff */
[----:B------:R-:W-:Y:S01]  /*28dc0*/  ISETP.NE.AND P1, PT, R9, RZ, PT ;  /* 0x000000ff0900720c */ /* 0x000fe20003f25270 */
[----:B---3--:R-:W-:Y:S01]  /*28dd0*/  IMAD R0, R0, 0x8, R18 ;  /* 0x0000000800007824 */ /* 0x008fe200078e0212 */
[----:B----4-:R-:W-:-:S04]  /*28de0*/  SHF.L.U32 R3, R2, 0x1f, RZ ;  /* 0x0000001f02037819 */ /* 0x010fc800000006ff */
[----:B------:R-:W1:Y:S02]  /*28df0*/  SYNCS.PHASECHK.TRANS64.TRYWAIT P0, [R0+URZ+0x2e880], R3 ;  /* 0x02e88003000075a7 */ /* 0x000e64000800017f */
[----:B-1----:R-:W-:Y:S05]  /*28e00*/  @!P0 BRA `(.L_x_8514) ;  /* 0x0000008000288947 */ /* 0x002fea0003800000 */
.L_x_8730:
        /* <DEDUP_REMOVED lines=8> */
.L_x_8515:
        /* <DEDUP_REMOVED lines=19> */
.L_x_8731:
        /* <DEDUP_REMOVED lines=8> */
.L_x_8517:
[----:B-12---:R-:W2:Y:S01]  /*29040*/  LDL.LU R3, [R1+0x28] ;  /* 0x0000280001037983 */ /* 0x006ea20000300800 */
        /* <DEDUP_REMOVED lines=18> */
.L_x_8511:
[----:B---3--:R-:W1:Y:S04]  /*29170*/  LDL.LU R3, [R1+0x5c] ;  /* 0x00005c0001037983 */ /* 0x008e680000300800 */
[----:B------:R-:W3:Y:S04]  /*29180*/  LDL.LU R5, [R1+0x50] ;  /* 0x0000500001057983 */ /* 0x000ee80000300800 */
[----:B------:R-:W4:Y:S01]  /*29190*/  LDL.LU R4, [R1+0x68] ;  /* 0x0000680001047983 */ /* 0x000f220000300800 */
        /* <DEDUP_REMOVED lines=9> */
[----:B-1----:R-:W-:Y:S02]  /*29230*/  SHF.R.S32.HI R0, RZ, 0x1f, R3 ;  /* 0x0000001fff007819 */ /* 0x002fe40000011403 */
[----:B---3--:R-:W-:-:S03]  /*29240*/  SEL R5, R5, RZ, !P0 ;  /* 0x000000ff05057207 */ /* 0x008fc60004000000 */
[----:B------:R-:W-:Y:S01]  /*29250*/  IMAD R0, R0, UR4, RZ ;  /* 0x0000000400007c24 */ /* 0x000fe2000f8e02ff */
[----:B----4-:R-:W-:-:S03]  /*29260*/  SEL R4, R4, RZ, !P0 ;  /* 0x000000ff04047207 */ /* 0x010fc60004000000 */
        /* <DEDUP_REMOVED lines=17> */
[----:B--2---:R-:W-:Y:S02]  /*29380*/  IMAD.U32 R10, RZ, RZ, UR8 ;  /* 0x00000008ff0a7e24 */ /* 0x004fe4000f8e00ff */
[----:B------:R-:W-:Y:S02]  /*29390*/  IMAD.U32 R11, RZ, RZ, UR9 ;  /* 0x00000009ff0b7e24 */ /* 0x000fe4000f8e00ff */
[----:B------:R-:W-:Y:S02]  /*293a0*/  IMAD.MOV.U32 R8, RZ, RZ, 0x70 ;  /* 0x00000070ff087424 */ /* 0x000fe400078e00ff */
[----:B------:R-:W-:Y:S02]  /*293b0*/  IMAD.MOV.U32 R12, RZ, RZ, 0x1 ;  /* 0x00000001ff0c7424 */ /* 0x000fe400078e00ff */
[----:B0-----:R-:W-:-:S07]  /*293c0*/  IMAD.MOV.U32 R13, RZ, RZ, RZ ;  /* 0x000000ffff0d7224 */ /* 0x001fce00078e00ff */
[----:B------:R-:W-:-:S07]  /*293d0*/  LEPC R20, `(.L_x_8519) ;  /* 0x000000001014794e */ /* 0x000fce0000000000 */
[----:B-1----:R-:W-:Y:S05]  /*293e0*/  CALL.ABS.NOINC R2 ;  /* 0x0000000002007343 */ /* 0x002fea0003c00000 */
.L_x_8519:
[----:B------:R-:W-:Y:S05]  /*293f0*/  BSYNC B6 ;  /* 0x0000000000067941 */ /* 0x000fea0003800000 */
.L_x_8518:
[----:B-1----:R-:W3:Y:S01]  /*29400*/  LDL.LU R0, [R1+0x70] ;  /* 0x0000700001007983 */ /* 0x002ee20000300800 */
[----:B------:R-:W-:Y:S01]  /*29410*/  ULDC.64 UR4, c[0x0][0x2d8] ;  /* 0x0000b60000047ab9 */ /* 0x000fe20000000a00 */
[----:B------:R-:W1:Y:S01]  /*29420*/  LDC R7, c[0x0][0x448] ;  /* 0x00011200ff077b82 */ /* 0x000e620000000800 */
[----:B------:R-:W-:Y:S01]  /*29430*/  ULDC UR6, c[0x0][0x2b8] ;  /* 0x0000ae0000067ab9 */ /* 0x000fe20000000800 */
[----:B------:R-:W4:Y:S04]  /*29440*/  LDL.LU R5, [R1+0x68] ;  /* 0x0000680001057983 */ /* 0x000f280000300800 */
[----:B------:R-:W4:Y:S04]  /*29450*/  LDL.LU.64 R2, [R1+0x58] ;  /* 0x0000580001027983 */ /* 0x000f280000300a00 */
[----:B------:R-:W3:Y:S04]  /*29460*/  LDL.LU R4, [R1+0x50] ;  /* 0x0000500001047983 */ /* 0x000ee80000300800 */
[----:B--2---:R-:W2:Y:S04]  /*29470*/  LDL R10, [R1+0x4] ;  /* 0x00000400010a7983 */ /* 0x004ea80000100800 */
[----:B------:R0:W5:Y:S01]  /*29480*/  LDL R8, [R1+0x6c] ;  /* 0x00006c0001087983 */ /* 0x0001620000100800 */
[----:B-1----:R-:W-:-:S13]  /*29490*/  ISETP.NE.AND P0, PT, R7, 0x1, PT ;  /* 0x000000010700780c */ /* 0x002fda0003f05270 */
[----:B------:R-:W1:Y:S01]  /*294a0*/  @P0 LDC R6, c[0x0][0x450] ;  /* 0x00011400ff060b82 */ /* 0x000e620000000800 */
[----:B----4-:R-:W-:Y:S02]  /*294b0*/  IMAD.MOV.U32 R3, RZ, RZ, R5 ;  /* 0x000000ffff037224 */ /* 0x010fe400078e0005 */
[----:B------:R-:W4:Y:S01]  /*294c0*/  S2R R5, SR_TID.X ;  /* 0x0000000000057919 */ /* 0x000f220000002100 */
[----:B------:R-:W-:-:S04]  /*294d0*/  IMAD.WIDE.U32 R2, R16, UR4, R2 ;  /* 0x0000000410027c25 */ /* 0x000fc8000f8e0002 */
[----:B------:R-:W-:Y:S01]  /*294e0*/  IMAD R3, R16, UR5, R3 ;  /* 0x0000000510037c24 */ /* 0x000fe2000f8e0203 */
[----:B------:R-:W-:Y:S02]  /*294f0*/  ULDC.64 UR4, c[0x0][0x2e0] ;  /* 0x0000b80000047ab9 */ /* 0x000fe40000000a00 */
[----:B---3--:R-:W-:Y:S02]  /*29500*/  IMAD R0, R0, UR4, RZ ;  /* 0x0000000400007c24 */ /* 0x008fe4000f8e02ff */
[----:B------:R-:W-:-:S04]  /*29510*/  IMAD.WIDE.U32 R2, R4, UR4, R2 ;  /* 0x0000000404027c25 */ /* 0x000fc8000f8e0002 */
[----:B------:R-:W-:Y:S01]  /*29520*/  IMAD R0, R4, UR5, R0 ;  /* 0x0000000504007c24 */ /* 0x000fe2000f8e0200 */
[----:B------:R-:W-:Y:S01]  /*29530*/  ULDC.64 UR4, c[0x0][0x2d0] ;  /* 0x0000b40000047ab9 */ /* 0x000fe20000000a00 */
[----:B------:R-:W3:Y:S02]  /*29540*/  S2R R4, SR_TID.X ;  /* 0x0000000000047919 */ /* 0x000ee40000002100 */
[----:B------:R-:W-:Y:S01]  /*29550*/  IMAD.IADD R3, R3, 0x1, R0 ;  /* 0x0000000103037824 */ /* 0x000fe200078e0200 */
[----:B----4-:R-:W-:-:S04]  /*29560*/  LOP3.LUT R5, R5, 0x7f, RZ, 0xc0, !PT ;  /* 0x0000007f05057812 */ /* 0x010fc800078ec0ff */
[----:B------:R-:W-:Y:S01]  /*29570*/  SHF.R.U32.HI R5, RZ, 0x3, R5 ;  /* 0x00000003ff057819 */ /* 0x000fe20000011605 */
[----:B---3--:R-:W-:-:S05]  /*29580*/  IMAD.SHL.U32 R4, R4, 0x10, RZ ;  /* 0x0000001004047824 */ /* 0x008fca00078e00ff */
[----:B------:R-:W-:Y:S02]  /*29590*/  LOP3.LUT R4, R5, 0x70, R4, 0xf8, !PT ;  /* 0x0000007005047812 */ /* 0x000fe400078ef804 */
[----:B------:R-:W3:Y:S03]  /*295a0*/  @P0 LDC R5, c[0x0][0x44c] ;  /* 0x00011300ff050b82 */ /* 0x000ee60000000800 */
[----:B--2---:R-:W-:-:S04]  /*295b0*/  IMAD R4, R10, 0x80, R4 ;  /* 0x000000800a047824 */ /* 0x004fc800078e0204 */
[----:B------:R-:W-:Y:S02]  /*295c0*/  IMAD.MOV.U32 R0, RZ, RZ, R4 ;  /* 0x000000ffff007224 */ /* 0x000fe400078e0004 */
[----:B---3--:R-:W-:-:S05]  /*295d0*/  @P0 IMAD.HI.U32 R5, R4, R5, RZ ;  /* 0x0000000504050227 */ /* 0x008fca00078e00ff */
[----:B-1----:R-:W-:-:S05]  /*295e0*/  @P0 SHF.R.U32.HI R0, RZ, R6, R5 ;  /* 0x00000006ff000219 */ /* 0x002fca0000011605 */
[----:B------:R-:W-:-:S04]  /*295f0*/  IMAD.MOV R5, RZ, RZ, -R0 ;  /* 0x000000ffff057224 */ /* 0x000fc800078e0a00 */
[----:B------:R-:W-:Y:S01]  /*29600*/  IMAD R4, R7, R5, R4 ;  /* 0x0000000507047224 */ /* 0x000fe200078e0204 */
[----:B------:R-:W-:Y:S01]  /*29610*/  SHF.R.S32.HI R5, RZ, 0x1f, R0 ;  /* 0x0000001fff057819 */ /* 0x000fe20000011400 */
[----:B------:R-:W-:-:S04]  /*29620*/  IMAD.WIDE.U32 R2, R0, UR4, R2 ;  /* 0x0000000400027c25 */ /* 0x000fc8000f8e0002 */
[----:B------:R-:W-:-:S04]  /*29630*/  IMAD R5, R5, UR4, RZ ;  /* 0x0000000405057c24 */ /* 0x000fc8000f8e02ff */
[----:B------:R-:W-:Y:S01]  /*29640*/  IMAD R0, R0, UR5, R5 ;  /* 0x0000000500007c24 */ /* 0x000fe2000f8e0205 */
[----:B------:R-:W-:Y:S01]  /*29650*/  ULDC.64 UR4, c[0x0][0x2c8] ;  /* 0x0000b20000047ab9 */ /* 0x000fe20000000a00 */
[----:B------:R-:W1:Y:S02]  /*29660*/  S2R R5, SR_TID.X ;  /* 0x0000000000057919 */ /* 0x000e640000002100 */
[----:B------:R-:W-:Y:S01]  /*29670*/  IMAD.IADD R3, R3, 0x1, R0 ;  /* 0x0000000103037824 */ /* 0x000fe200078e0200 */
[----:B------:R-:W-:Y:S01]  /*29680*/  SHF.R.S32.HI R0, RZ, 0x1f, R4 ;  /* 0x0000001fff007819 */ /* 0x000fe20000011404 */
[----:B------:R-:W-:-:S04]  /*29690*/  IMAD.WIDE.U32 R2, R4, UR4, R2 ;  /* 0x0000000404027c25 */ /* 0x000fc8000f8e0002 */
[----:B------:R-:W-:-:S04]  /*296a0*/  IMAD R0, R0, UR4, RZ ;  /* 0x0000000400007c24 */ /* 0x000fc8000f8e02ff */
[----:B------:R-:W-:Y:S01]  /*296b0*/  IMAD R0, R4, UR5, R0 ;  /* 0x0000000504007c24 */ /* 0x000fe2000f8e0200 */
[----:B------:R-:W-:Y:S02]  /*296c0*/  ULDC.64 UR4, c[0x0][0x280] ;  /* 0x0000a00000047ab9 */ /* 0x000fe40000000a00 */
[----:B------:R-:W-:Y:S01]  /*296d0*/  IADD3 R4, P1, R2, UR4, RZ ;  /* 0x0000000402047c10 */ /* 0x000fe2000ff3e0ff */
[----:B------:R-:W-:-:S03]  /*296e0*/  UMOV UR4, 0xffffffff ;  /* 0xffffffff00047882 */ /* 0x000fc60000000000 */
[----:B------:R-:W-:Y:S01]  /*296f0*/  IADD3.X R3, R3, UR5, R0, P1, !PT ;  /* 0x0000000503037c10 */ /* 0x000fe20008ffe400 */
[----:B-1----:R-:W-:-:S05]  /*29700*/  IMAD.SHL.U32 R9, R5, 0x10, RZ ;  /* 0x0000001005097824 */ /* 0x002fca00078e00ff */
[----:B------:R-:W-:-:S04]  /*29710*/  LOP3.LUT R9, R9, 0x70, RZ, 0xc0, !PT ;  /* 0x0000007009097812 */ /* 0x000fc800078ec0ff */
[----:B------:R-:W-:Y:S01]  /*29720*/  ISETP.GE.AND P0, PT, R9, UR6, PT ;  /* 0x0000000609007c0c */ /* 0x000fe2000bf06270 */
[----:B0-----:R-:W-:-:S12]  /*29730*/  BRA.DIV UR4, `(.L_x_8520) ;  /* 0x0000007a04047947 */ /* 0x001fd8000b800000 */
[----:B------:R-:W0:Y:S02]  /*29740*/  S2R R6, SR_TID.X ;  /* 0x0000000000067919 */ /* 0x000e240000002100 */
[----:B0-----:R-:W-:Y:S02]  /*29750*/  LOP3.LUT R11, R6, 0x7f, RZ, 0xc0, !PT ;  /* 0x0000007f060b7812 */ /* 0x001fe400078ec0ff */
[----:B------:R-:W2:Y:S01]  /*29760*/  LDL.LU R6, [R1+0x60] ;  /* 0x0000600001067983 */ /* 0x000ea20000300800 */
[----:B------:R-:W-:Y:S01]  /*29770*/  ULDC.64 UR4, c[0x0][0x208] ;  /* 0x0000820000047ab9 */ /* 0x000fe20000000a00 */
        /* <DEDUP_REMOVED lines=69> */
.L_x_8748:
        /* <DEDUP_REMOVED lines=11> */
.L_x_8521:
        /* <DEDUP_REMOVED lines=18> */
.L_x_8749:
[----:B------:R-:W-:Y:S05]  /*29da0*/  BSYNC B0 ;  /* 0x0000000000007941 */ /* 0x000fea0003800000 */
.L_x_8522:
[----:B------:R-:W2:Y:S04]  /*29db0*/  LDL.LU R2, [R1+0x64] ;  /* 0x0000640001027983 */ /* 0x000ea80000300800 */
[----:B------:R-:W3:Y:S01]  /*29dc0*/  LDL R3, [R1+0x2c] ;  /* 0x00002c0001037983 */ /* 0x000ee20000100800 */
[----:B--2---:R-:W-:-:S05]  /*29dd0*/  VIADD R2, R2, 0xfffffffe ;  /* 0xfffffffe02027836 */ /* 0x004fca0000000000 */
[----:B---3--:R-:W-:-:S13]  /*29de0*/  ISETP.GE.AND P0, PT, R2, R3, PT ;  /* 0x000000030200720c */ /* 0x008fda0003f06270 */
[----:B------:R-:W-:Y:S05]  /*29df0*/  @!P0 BRA `(.L_x_8524) ;  /* 0x0000001000c88947 */ /* 0x000fea0003800000 */
[----:B0-----:R0:W5:Y:S04]  /*29e00*/  LDL.LU R0, [R1+0x18] ;  /* 0x0000180001007983 */ /* 0x0011680000300800 */
[----:B------:R0:W5:Y:S02]  /*29e10*/  LDL.LU R8, [R1+0x20] ;  /* 0x0000200001087983 */ /* 0x0001640000300800 */
.L_x_8544:
        /* <DEDUP_REMOVED lines=37> */
.L_x_8527:
        /* <DEDUP_REMOVED lines=8> */
.L_x_8750:
[----:B------:R-:W-:Y:S05]  /*2a0f0*/  BSYNC B1 ;  /* 0x0000000000017941 */ /* 0x000fea0003800000 */
.L_x_8528:
        /* <DEDUP_REMOVED lines=9> */
.L_x_8531:
[----:B------:R-:W-:Y:S05]  /*2a190*/  BSYNC B1 ;  /* 0x0000000000017941 */ /* 0x000fea0003800000 */
.L_x_8530:
        /* <DEDUP_REMOVED lines=13> */
.L_x_8532:
        /* <DEDUP_REMOVED lines=13> */
.L_x_8751:
[----:B------:R-:W-:Y:S05]  /*2a340*/  BSYNC B1 ;  /* 0x0000000000017941 */ /* 0x000fea0003800000 */
.L_x_8533:
        /* <DEDUP_REMOVED lines=11> */
.L_x_8536:
[----:B------:R-:W-:Y:S05]  /*2a400*/  BSYNC B1 ;  /* 0x0000000000017941 */ /* 0x000fea0003800000 */
.L_x_8535:
        /* <DEDUP_REMOVED lines=8> */
.L_x_8537:
        /* <DEDUP_REMOVED lines=10> */
.L_x_8526:
[----:B------:R-:W-:Y:S05]  /*2a530*/  BSYNC B0 ;  /* 0x0000000000007941 */ /* 0x000fea0003800000 */
.L_x_8525:
[----:B------:R-:W-:-:S06]  /*2a540*/  UISETP.NE.AND UP0, UPT, UR36, 0x3, UPT ;  /* 0x000000032400788c */ /* 0x000fcc000bf05270 */
[----:B------:R-:W-:-:S13]  /*2a550*/  PLOP3.LUT P0, PT, PT, PT, UP0, 0x80, 0x0 ;  /* 0x000000000000781c */ /* 0x000fda0003f0f008 */
[----:B------:R-:W-:Y:S05]  /*2a560*/  @!P0 BRA `(.L_x_8538) ;  /* 0x0000000000048947 */ /* 0x000fea0003800000 */
[----:B------:R-:W-:Y:S01]  /*2a570*/  BPT.TRAP 0x1 ;  /* 0x000000040000795c */ /* 0x000fe20000300000 */
.L_x_8538:
        /* <DEDUP_REMOVED lines=8> */
.L_x_8752:
[----:B------:R-:W-:Y:S05]  /*2a600*/  BSYNC B0 ;  /* 0x0000000000007941 */ /* 0x000fea0003800000 */
.L_x_8539:
[----:B------:R-:W-:Y:S05]  /*2a610*/  @!P1 BRA `(.L_x_8541) ;  /* 0x0000000000049947 */ /* 0x000fea0003800000 */
[----:B------:R-:W-:Y:S01]  /*2a620*/  BPT.TRAP 0x1 ;  /* 0x000000040000795c */ /* 0x000fe20000300000 */
.L_x_8541:
[----:B--2---:R-:W-:Y:S01]  /*2a630*/  SHF.L.U32 R4, R8, 0x1f, RZ ;  /* 0x0000001f08047819 */ /* 0x004fe200000006ff */
[----:B------:R-:W-:-:S03]  /*2a640*/  IMAD R0, R0, 0x7000, RZ ;  /* 0x0000700000007824 */ /* 0x000fc600078e02ff */
[----:B------:R-:W2:Y:S02]  /*2a650*/  SYNCS.PHASECHK.TRANS64.TRYWAIT P0, [R3+URZ+0x2e860], R4 ;  /* 0x02e86004030075a7 */ /* 0x000ea4000800017f */
[----:B--2---:R-:W-:Y:S05]  /*2a660*/  @!P0 BRA `(.L_x_8542) ;  /* 0x00000074003c8947 */ /* 0x004fea0003800000 */
.L_x_8753:
[----:B------:R-:W2:Y:S04]  /*2a670*/  LDL R13, [R1+0x14] ;  /* 0x00001400010d7983 */ /* 0x000ea80000100800 */
[----:B------:R-:W3:Y:S04]  /*2a680*/  LDL R12, [R1+0x38] ;  /* 0x00003800010c7983 */ /* 0x000ee80000100800 */
[----:B------:R4:W-:Y:S04]  /*2a690*/  STL [R1+0xc8], R2 ;  /* 0x0000c80201007387 */ /* 0x0009e80000100800 */
[----:B----4-:R-:W4:Y:S01]  /*2a6a0*/  LDL R2, [R1+0x10] ;  /* 0x0000100001027983 */ /* 0x010f220000100800 */
[----:B------:R-:W-:Y:S05]  /*2a6b0*/  WARPSYNC.ALL ;  /* 0x0000000000007948 */ /* 0x000fea0003800000 */
[----:B--2---:R-:W-:-:S05]  /*2a6c0*/  LOP3.LUT R4, R0, R13, RZ, 0xfc, !PT ;  /* 0x0000000d00047212 */ /* 0x004fca00078efcff */
[----:B------:R-:W-:-:S06]  /*2a6d0*/  IMAD.IADD R4, R18, 0x1, R4 ;  /* 0x0000000112047824 */ /* 0x000fcc00078e0204 */
        /* <DEDUP_REMOVED lines=150> */
.L_x_8543:
        /* <DEDUP_REMOVED lines=14> */
.L_x_8524:
        /* <DEDUP_REMOVED lines=18> */
[----:B------:R1:W-:Y:S02]  /*2b240*/  STL [R1], R0 ;  /* 0x0000000001007387 */ /* 0x0003e40000100800 */
.L_x_8546:
[----:B------:R-:W-:Y:S05]  /*2b250*/  BSYNC B0 ;  /* 0x0000000000007941 */ /* 0x000fea0003800000 */
.L_x_8545:
[----:B------:R-:W-:-:S06]  /*2b260*/  UISETP.NE.AND UP0, UPT, UR36, 0x3, UPT ;  /* 0x000000032400788c */ /* 0x000fcc000bf05270 */
[----:B------:R-:W-:-:S13]  /*2b270*/  PLOP3.LUT P1, PT, PT, PT, UP0, 0x80, 0x0 ;  /* 0x000000000000781c */ /* 0x000fda0003f2f008 */
[----:B------:R-:W-:Y:S05]  /*2b280*/  @!P1 BRA `(.L_x_8547) ;  /* 0x0000000000049947 */ /* 0x000fea0003800000 */
[----:B------:R-:W-:Y:S01]  /*2b290*/  BPT.TRAP 0x1 ;  /* 0x000000040000795c */ /* 0x000fe20000300000 */
.L_x_8547:
        /* <DEDUP_REMOVED lines=10> */
.L_x_8754:
[----:B------:R-:W-:Y:S05]  /*2b340*/  BSYNC B0 ;  /* 0x0000000000007941 */ /* 0x000fea0003800000 */
.L_x_8548:
[----:B------:R-:W-:Y:S05]  /*2b350*/  @!P2 BRA `(.L_x_8550) ;  /* 0x000000000004a947 */ /* 0x000fea0003800000 */
[----:B------:R-:W-:Y:S01]  /*2b360*/  BPT.TRAP 0x1 ;  /* 0x000000040000795c */ /* 0x000fe20000300000 */
.L_x_8550:
[----:B0-----:R-:W2:Y:S02]  /*2b370*/  LDL R2, [R1+0x20] ;  /* 0x0000200001027983 */ /* 0x001ea40000100800 */
[----:B--2---:R-:W-:-:S04]  /*2b380*/  SHF.L.U32 R2, R2, 0x1f, RZ ;  /* 0x0000001f02027819 */ /* 0x004fc800000006ff */
[----:B------:R-:W0:Y:S02]  /*2b390*/  SYNCS.PHASECHK.TRANS64.TRYWAIT P1, [R0+URZ+0x2e860], R2 ;  /* 0x02e86002000075a7 */ /* 0x000e24000802017f */
[----:B0-----:R-:W-:Y:S05]  /*2b3a0*/  @!P1 BRA `(.L_x_8551) ;  /* 0x0000006800149947 */ /* 0x001fea0003800000 */
.L_x_8755:
[----:B------:R-:W2:Y:S04]  /*2b3b0*/  LDL R16, [R1+0x18] ;  /* 0x0000180001107983 */ /* 0x000ea80000100800 */
[----:B------:R-:W0:Y:S04]  /*2b3c0*/  LDL R14, [R1+0x14] ;  /* 0x00001400010e7983 */ /* 0x000e280000100800 */
[----:B------:R-:W3:Y:S04]  /*2b3d0*/  LDL R12, [R1+0x38] ;  /* 0x00003800010c7983 */ /* 0x000ee80000100800 */
[----:B------:R-:W4:Y:S04]  /*2b3e0*/  LDL R13, [R1+0x10] ;  /* 0x00001000010d7983 */ /* 0x000f280000100800 */
[----:B------:R-:W5:Y:S01]  /*2b3f0*/  LDL R17, [R1+0x54] ;  /* 0x0000540001117983 */ /* 0x000f620000100800 */
[----:B------:R-:W-:Y:S05]  /*2b400*/  WARPSYNC.ALL ;  /* 0x0000000000007948 */ /* 0x000fea0003800000 */
[----:B--2---:R-:W-:-:S05]  /*2b410*/  IMAD R3, R16, 0x7000, RZ ;  /* 0x0000700010037824 */ /* 0x004fca00078e02ff */
[----:B0-----:R-:W-:-:S05]  /*2b420*/  LOP3.LUT R2, R3, R14, RZ, 0xfc, !PT ;  /* 0x0000000e03027212 */ /* 0x001fca00078efcff */
[----:B------:R-:W-:-:S05]  /*2b430*/  IMAD.IADD R2, R18, 0x1, R2 ;  /* 0x0000000112027824 */ /* 0x000fca00078e0202 */
[----:B------:R3:W0:Y:S02]  /*2b440*/  LDSM.16.MT88.4 R4, [R2+0xe400] ;  /* 0x00e400000204783b */ /* 0x0006240000004200 */
[----:B---3--:R-:W-:Y:S02]  /*2b450*/  IADD3 R2, R18, R12, R3 ;  /* 0x0000000c12027210 */ /* 0x008fe40007ffe003 */
[----:B----4-:R-:W-:Y:S02]  /*2b460*/  LOP3.LUT R12, R3, R13, RZ, 0xfc, !PT ;  /* 0x0000000d030c7212 */ /* 0x010fe400078efcff */
[C-C-:B0-----:R-:W-:Y:S02]  /*2b470*/  PRMT R8, R4.reuse, 0x6420, R5.reuse ;  /* 0x0000642004087816 */ /* 0x141fe40000000005 */
[----:B------:R-:W-:Y:S02]  /*2b480*/  PRMT R9, R4, 0x7531, R5 ;  /* 0x0000753104097816 */ /* 0x000fe40000000005 */
[----:B------:R-:W-:-:S02]  /*2b490*/  PRMT R10, R6, 0x6420, R7 ;  /* 0x00006420060a7816 */ /* 0x000fc40000000007 */
[----:B------:R-:W-:Y:S02]  /*2b4a0*/  PRMT R11, R6, 0x7531, R7 ;  /* 0x00007531060b7816 */ /* 0x000fe40000000007 */
[----:B------:R-:W0:Y:S01]  /*2b4b0*/  LDSM.16.MT88.4 R4, [R2+0xe400] ;  /* 0x00e400000204783b */ /* 0x000e220000004200 */
[----:B------:R-:W-:-:S05]  /*2b4c0*/  IMAD.IADD R12, R19, 0x1, R12 ;  /* 0x00000001130c7824 */ /* 0x000fca00078e020c */
        /* <DEDUP_REMOVED lines=115> */
[----:B------:R-:W-:-:S02]  /*2bc00*/  IMAD.MOV.U32 R14, RZ, RZ, R10 ;  /* 0x000000ffff0e7224 */ /* 0x000fc400078e000a */
[----:B------:R-:W-:Y:S01]  /*2bc10*/  IMAD.MOV.U32 R15, RZ, RZ, R11 ;  /* 0x000000ffff0f7224 */ /* 0x000fe200078e000b */
        /* <DEDUP_REMOVED lines=32> */
.L_x_8552:
        /* <DEDUP_REMOVED lines=13> */
.L_x_8501:
        /* <DEDUP_REMOVED lines=14> */
.L_x_8553:
        /* <DEDUP_REMOVED lines=8> */
[----:B------:R-:W-:Y:S01]  /*2c050*/  ULDC.64 UR6, c[0x0][0x208] ;  /* 0x0000820000067ab9 */ /* 0x000fe20000000a00 */
        /* <DEDUP_REMOVED lines=38> */
.L_x_8765:
[----:B------:R-:W-:Y:S02]  /*2c2c0*/  ULDC UR4, c[0x0][0xc38] ;  /* 0x00030e0000047ab9 */ /* 0x000fe40000000800 */
[----:B------:R-:W-:-:S04]  /*2c2d0*/  IMAD.U32 R2, RZ, RZ, UR4 ;  /* 0x00000004ff027e24 */ /* 0x000fc8000f8e00ff */
[----:B-1----:R-:W-:-:S04]  /*2c2e0*/  IMAD R7, R7, R2, RZ ;  /* 0x0000000207077224 */ /* 0x002fc800078e02ff */
[----:B------:R-:W-:Y:S02]  /*2c2f0*/  IMAD.IADD R0, R8, 0x1, R7 ;  /* 0x0000000108007824 */ /* 0x000fe400078e0207 */
[----:B------:R-:W-:-:S03]  /*2c300*/  IMAD.MOV.U32 R8, RZ, RZ, R3 ;  /* 0x000000ffff087224 */ /* 0x000fc600078e0003 */
[----:B------:R-:W-:-:S13]  /*2c310*/  ISETP.GT.AND P6, PT, R0, R5, PT ;  /* 0x000000050000720c */ /* 0x000fda0003fc4270 */
[----:B------:R-:W-:Y:S05]  /*2c320*/  @P6 BRA `(.L_x_8556) ;  /* 0x0000000000b46947 */ /* 0x000fea0003800000 */
.L_x_8559:
        /* <DEDUP_REMOVED lines=38> */
.L_x_8773:
[----:B------:R-:W-:Y:S02]  /*2c590*/  ULDC UR4, c[0x0][0xc38] ;  /* 0x00030e0000047ab9 */ /* 0x000fe40000000800 */
[----:B------:R-:W-:-:S04]  /*2c5a0*/  IMAD.U32 R2, RZ, RZ, UR4 ;  /* 0x00000004ff027e24 */ /* 0x000fc8000f8e00ff */
[----:B-1----:R-:W-:-:S04]  /*2c5b0*/  IMAD R7, R7, R2, RZ ;  /* 0x0000000207077224 */ /* 0x002fc800078e02ff */
[----:B------:R-:W-:-:S05]  /*2c5c0*/  IMAD.IADD R0, R7, 0x1, R0 ;  /* 0x0000000107007824 */ /* 0x000fca00078e0200 */
[----:B------:R-:W-:-:S13]  /*2c5d0*/  ISETP.GT.AND P6, PT, R0, R5, PT ;  /* 0x000000050000720c */ /* 0x000fda0003fc4270 */
[----:B------:R-:W-:Y:S05]  /*2c5e0*/  @!P6 BRA `(.L_x_8559) ;  /* 0xfffffffc0050e947 */ /* 0x000fea000383ffff */
[----:B------:R-:W-:-:S07]  /*2c5f0*/  IMAD.MOV.U32 R8, RZ, RZ, R3 ;  /* 0x000000ffff087224 */ /* 0x000fce00078e0003 */
.L_x_8556:
        /* <DEDUP_REMOVED lines=8> */
[----:B0-----:R0:W1:Y:S04]  /*2c680*/  SHFL.IDX PT, R4, R4, R0, 0x1f ;  /* 0x00001f0004047589 */ /* 0x00106800000e0000 */
[----:B------:R0:W3:Y:S01]  /*2c690*/  SHFL.IDX PT, R6, R6, R0, 0x1f ;  /* 0x00001f0006067589 */ /* 0x0000e200000e0000 */
[----:B--2---:R-:W-:-:S05]  /*2c6a0*/  IMAD.IADD R7, R0, 0x1, R7 ;  /* 0x0000000100077824 */ /* 0x004fca00078e0207 */
[----:B-1-3--:R0:W-:Y:S02]  /*2c6b0*/  STL [R1+0xc], R7 ;  /* 0x00000c0701007387 */ /* 0x00a1e40000100800 */
.L_x_8778:
[----:B------:R-:W-:-:S13]  /*2c6c0*/  ISETP.NE.AND P0, PT, R3, RZ, PT ;  /* 0x000000ff0300720c */ /* 0x000fda0003f05270 */
[----:B------:R-:W-:Y:S05]  /*2c6d0*/  @!P0 BRA `(.L_x_8561) ;  /* 0x0000000000148947 */ /* 0x000fea0003800000 */
[----:B------:R-:W-:Y:S01]  /*2c6e0*/  UMOV UR4, 0xffffffff ;  /* 0xffffffff00047882 */ /* 0x000fe20000000000 */
[----:B0-----:R-:W-:Y:S02]  /*2c6f0*/  VIADD R0, R0, 0xffffffff ;  /* 0xffffffff00007836 */ /* 0x001fe40000000000 */
[----:B------:R-:W-:Y:S05]  /*2c700*/  BRA.DIV UR4, `(.L_x_8562) ;  /* 0x0000005e04f47947 */ /* 0x000fea000b800000 */
[----:B------:R0:W2:Y:S02]  /*2c710*/  SHFL.IDX PT, R8, R8, R0, 0x1f ;  /* 0x00001f0008087589 */ /* 0x0000a400000e0000 */
.L_x_8781:
[----:B--2---:R-:W-:-:S07]  /*2c720*/  IMAD.MOV.U32 R9, RZ, RZ, R8 ;  /* 0x000000ffff097224 */ /* 0x004fce00078e0008 */
.L_x_8561:
[----:B------:R-:W-:Y:S01]  /*2c730*/  ISETP.NE.AND P0, PT, R6, 0x1, PT ;  /* 0x000000010600780c */ /* 0x000fe20003f05270 */
[----:B0-----:R-:W-:-:S05]  /*2c740*/  IMAD R0, R9, R2, R10 ;  /* 0x0000000209007224 */ /* 0x001fca00078e020a */
[----:B------:R0:W-:Y:S02]  /*2c750*/  STL [R1], R0 ;  /* 0x0000000001007387 */ /* 0x0001e40000100800 */
[----:B0-----:R-:W-:-:S05]  /*2c760*/  IMAD.IADD R0, R5, 0x1, -R0 ;  /* 0x0000000105007824 */ /* 0x001fca00078e0a00 */
[----:B------:R-:W-:Y:S05]  /*2c770*/  @!P0 BRA `(.L_x_8563) ;  /* 0x0000000000e88947 */ /* 0x000fea0003800000 */
[----:B------:R-:W-:Y:S02]  /*2c780*/  IABS R3, R4 ;  /* 0x0000000400037213 */ /* 0x000fe40000000000 */
[----:B------:R-:W-:Y:S02]  /*2c790*/  IABS R5, R0 ;  /* 0x0000000000057213 */ /* 0x000fe40000000000 */
[----:B------:R-:W0:Y:S08]  /*2c7a0*/  I2F.RP R8, R3 ;  /* 0x0000000300087306 */ /* 0x000e300000209400 */
        /* <DEDUP_REMOVED lines=9> */
[----:B-1----:R-:W-:Y:S02]  /*2c840*/  IMAD.MOV.U32 R7, RZ, RZ, R2 ;  /* 0x000000ffff077224 */ /* 0x002fe400078e0002 */
        /* <DEDUP_REMOVED lines=45> */
.L_x_8563:
[----:B------:R-:W2:Y:S01]  /*2cb20*/  LDL R3, [R1+0xc] ;  /* 0x00000c0001037983 */ /* 0x000ea20000100800 */
[----:B------:R-:W2:Y:S01]  /*2cb30*/  LDC.64 R8, c[0x0][0xc90] ;  /* 0x00032400ff087b82 */ /* 0x000ea20000000a00 */
[----:B------:R-:W-:Y:S01]  /*2cb40*/  ULDC.64 UR4, c[0x0][0x208] ;  /* 0x0000820000047ab9 */ /* 0x000fe20000000a00 */
[----:B--2---:R-:W-:-:S06]  /*2cb50*/  IMAD.WIDE R8, R3, 0x4, R8 ;  /* 0x0000000403087825 */ /* 0x004fcc00078e0208 */
[----:B------:R-:W2:Y:S02]  /*2cb60*/  LDG.E R8, desc[UR4][R8.64] ;  /* 0x0000000408087981 */ /* 0x000ea4000c1e1900 */
[----:B--2---:R-:W-:-:S05]  /*2cb70*/  IMAD R10, R4, R8, RZ ;  /* 0x00000008040a7224 */ /* 0x004fca00078e02ff */
[----:B------:R-:W-:-:S04]  /*2cb80*/  IABS R9, R10 ;  /* 0x0000000a00097213 */ /* 0x000fc80000000000 */
[----:B------:R-:W0:Y:S08]  /*2cb90*/  I2F.RP R6, R9 ;  /* 0x0000000900067306 */ /* 0x000e300000209400 */
[----:B0-----:R-:W0:Y:S02]  /*2cba0*/  MUFU.RCP R6, R6 ;  /* 0x0000000600067308 */ /* 0x001e240000001000 */
[----:B0-----:R-:W-:-:S06]  /*2cbb0*/  VIADD R6, R6, 0xffffffe ;  /* 0x0ffffffe06067836 */ /* 0x001fcc0000000000 */
[----:B-1----:R0:W1:Y:S02]  /*2cbc0*/  F2I.FTZ.U32.TRUNC.NTZ R7, R6 ;  /* 0x0000000600077305 */ /* 0x002064000021f000 */
[----:B0-----:R-:W-:Y:S02]  /*2cbd0*/  IMAD.MOV.U32 R6, RZ, RZ, RZ ;  /* 0x000000ffff067224 */ /* 0x001fe400078e00ff */
[----:B-1----:R-:W-:-:S04]  /*2cbe0*/  IMAD.MOV R3, RZ, RZ, -R7 ;  /* 0x000000ffff037224 */ /* 0x002fc800078e0a07 */
        /* <DEDUP_REMOVED lines=28> */
[----:B0-----:R-:W-:Y:S02]  /*2cdb0*/  IMAD.MOV.U32 R6, RZ, RZ, RZ ;  /* 0x000000ffff067224 */ /* 0x001fe400078e00ff */
        /* <DEDUP_REMOVED lines=22> */
.L_x_8564:
[----:B------:R-:W-:-:S05]  /*2cf20*/  LOP3.LUT R0, RZ, R0, RZ, 0x33, !PT ;  /* 0x00000000ff007212 */ /* 0x000fca00078e33ff */
[----:B------:R-:W-:-:S05]  /*2cf30*/  IMAD.IADD R0, R4, 0x1, R0 ;  /* 0x0000000104007824 */ /* 0x000fca00078e0200 */
[----:B------:R2:W-:Y:S01]  /*2cf40*/  STL [R1+0x4], R0 ;  /* 0x0000040001007387 */ /* 0x0005e20000100800 */
[----:B------:R-:W-:Y:S05]  /*2cf50*/  BRA `(.L_x_8565) ;  /* 0x0000000000287947 */ /* 0x000fea0003800000 */
.L_x_8557:
        /* <DEDUP_REMOVED lines=10> */
.L_x_8565:
        /* <DEDUP_REMOVED lines=16> */
.L_x_8554:
[----:B------:R-:W2:Y:S01]  /*2d100*/  LDL R0, [R1+0xc] ;  /* 0x00000c0001007983 */ /* 0x000ea20000100800 */
[----:B------:R-:W-:Y:S02]  /*2d110*/  ULDC UR4, c[0x0][0xc3c] ;  /* 0x00030f0000047ab9 */ /* 0x000fe40000000800 */
[----:B--2---:R-:W-:-:S13]  /*2d120*/  ISETP.GE.AND P0, PT, R0, UR4, PT ;  /* 0x0000000400007c0c */ /* 0x004fda000bf06270 */
[----:B------:R-:W-:Y:S05]  /*2d130*/  @!P0 BRA `(.L_x_8566) ;  /* 0xffffff9400948947 */ /* 0x000fea000383ffff */
[----:B------:R-:W-:Y:S05]  /*2d140*/  BSYNC B7 ;  /* 0x0000000000077941 */ /* 0x000fea0003800000 */
.L_x_8460:
        /* <DEDUP_REMOVED lines=12> */
.L_x_8782:
[----:B------:R-:W-:Y:S05]  /*2d210*/  BSYNC B0 ;  /* 0x0000000000007941 */ /* 0x000fea0003800000 */
.L_x_8567:
[----:B------:R-:W-:-:S03]  /*2d220*/  UMOV UR4, 0xffffffff ;  /* 0xffffffff00047882 */ /* 0x000fc60000000000 */
[----:B------:R-:W-:Y:S05]  /*2d230*/  BRA.DIV UR4, `(.L_x_8569) ;  /* 0x0000005604687947 */ /* 0x000fea000b800000 */
[----:B------:R-:W1:Y:S02]  /*2d240*/  S2R R2, SR_TID.X ;  /* 0x0000000000027919 */ /* 0x000e640000002100 */
[----:B-1----:R-:W-:-:S04]  /*2d250*/  SHF.R.U32.HI R2, RZ, 0x5, R2 ;  /* 0x00000005ff027819 */ /* 0x002fc80000011602 */
[----:B------:R-:W-:-:S05]  /*2d260*/  LOP3.LUT R2, R2, 0x3, RZ, 0xc0, !PT ;  /* 0x0000000302027812 */ /* 0x000fca00078ec0ff */
[----:B------:R1:W2:Y:S02]  /*2d270*/  SHFL.IDX PT, R14, R2, RZ, 0x1f ;  /* 0x00001fff020e7589 */ /* 0x0002a400000e0000 */
.L_x_8785:
[----:B--2---:R-:W-:-:S13]  /*2d280*/  ISETP.NE.AND P0, PT, R14, RZ, PT ;  /* 0x000000ff0e00720c */ /* 0x004fda0003f05270 */
[----:B------:R-:W-:Y:S05]  /*2d290*/  @P0 BRA `(.L_x_8251) ;  /* 0x0000000000b00947 */ /* 0x000fea0003800000 */
[----:B------:R-:W-:-:S03]  /*2d2a0*/  UMOV UR4, 0xffffffff ;  /* 0xffffffff00047882 */ /* 0x000fc60000000000 */
[----:B------:R-:W-:Y:S05]  /*2d2b0*/  BRA.DIV UR4, `(.L_x_8570) ;  /* 0x00000056047c7947 */ /* 0x000fea000b800000 */
[----:B------:R-:W-:-:S13]  /*2d2c0*/  ELECT P6, URZ, PT ;  /* 0x00000000003f782f */ /* 0x000fda00038c0000 */
.L_x_8788:
[----:B------:R-:W-:Y:S05]  /*2d2d0*/  @!P6 BRA `(.L_x_8251) ;  /* 0x0000000000a0e947 */ /* 0x000fea0003800000 */
[----:B------:R-:W-:-:S06]  /*2d2e0*/  ULOP3.LUT UR4, UR60, 0x2, URZ, 0xfc, !UPT ;  /* 0x000000023c047892 */ /* 0x000fcc000f8efc3f */
[----:B-1----:R-:W-:-:S05]  /*2d2f0*/  IMAD.U32 R2, RZ, RZ, UR4 ;  /* 0x00000004ff027e24 */ /* 0x002fca000f8e00ff */
[----:B------:R-:W-:-:S13]  /*2d300*/  ISETP.NE.AND P0, PT, R2, 0x3, PT ;  /* 0x000000030200780c */ /* 0x000fda0003f05270 */
[----:B------:R-:W-:Y:S05]  /*2d310*/  @!P0 BRA `(.L_x_8571) ;  /* 0x0000000000048947 */ /* 0x000fea0003800000 */
[----:B------:R-:W-:Y:S01]  /*2d320*/  BPT.TRAP 0x1 ;  /* 0x000000040000795c */ /* 0x000fe20000300000 */
.L_x_8571:
        /* <DEDUP_REMOVED lines=14> */
.L_x_8789:
[----:B------:R-:W1:Y:S02]  /*2d410*/  SYNCS.PHASECHK.TRANS64.TRYWAIT P1, [R7+URZ], R2 ;  /* 0x00000002070075a7 */ /* 0x000e64000802017f */
[----:B-1----:R-:W-:Y:S05]  /*2d420*/  @!P1 BRA `(.L_x_8573) ;  /* 0x0000005400549947 */ /* 0x002fea0003800000 */
.L_x_8790:
[----:B------:R-:W-:Y:S05]  /*2d430*/  @!P0 BRA `(.L_x_8574) ;  /* 0x0000000000048947 */ /* 0x000fea0003800000 */
[----:B------:R-:W-:Y:S01]  /*2d440*/  BPT.TRAP 0x1 ;  /* 0x000000040000795c */ /* 0x000fe20000300000 */
.L_x_8574:
[----:B------:R-:W2:Y:S02]  /*2d450*/  LDL.LU R4, [R1+0x18] ;  /* 0x0000180001047983 */ /* 0x000ea40000300800 */
[----:B--2---:R-:W-:-:S04]  /*2d460*/  IMAD R4, R4, 0x8, R0 ;  /* 0x0000000804047824 */ /* 0x004fc800078e0200 */
[----:B------:R-:W2:Y:S02]  /*2d470*/  SYNCS.PHASECHK.TRANS64.TRYWAIT P1, [R4+URZ+0x2e860], R5 ;  /* 0x02e86005040075a7 */ /* 0x000ea4000802017f */
[----:B--2---:R-:W-:Y:S05]  /*2d480*/  @!P1 BRA `(.L_x_8575) ;  /* 0x0000005400509947 */ /* 0x004fea0003800000 */
.L_x_8791:
[----:B------:R-:W-:Y:S05]  /*2d490*/  @!P0 BRA `(.L_x_8576) ;  /* 0x0000000000048947 */ /* 0x000fea0003800000 */
[----:B------:R-:W-:Y:S01]  /*2d4a0*/  BPT.TRAP 0x1 ;  /* 0x000000040000795c */ /* 0x000fe20000300000 */
.L_x_8576:
[----:B------:R-:W-:-:S04]  /*2d4b0*/  IMAD R3, R3, 0x8, R0 ;  /* 0x0000000803037824 */ /* 0x000fc800078e0200 */
[----:B------:R-:W3:Y:S02]  /*2d4c0*/  SYNCS.PHASECHK.TRANS64.TRYWAIT P1, [R3+URZ+0x2e860], R2 ;  /* 0x02e86002030075a7 */ /* 0x000ee4000802017f */
[----:B---3--:R-:W-:Y:S05]  /*2d4d0*/  @!P1 BRA `(.L_x_8577) ;  /* 0x0000005400509947 */ /* 0x008fea0003800000 */
.L_x_8792:
[----:B------:R-:W-:Y:S05]  /*2d4e0*/  @!P0 BRA `(.L_x_8578) ;  /* 0x0000000000048947 */ /* 0x000fea0003800000 */
[----:B------:R-:W-:Y:S01]  /*2d4f0*/  BPT.TRAP 0x1 ;  /* 0x000000040000795c */ /* 0x000fe20000300000 */
.L_x_8578:
[----:B------:R-:W4:Y:S02]  /*2d500*/  SYNCS.PHASECHK.TRANS64.TRYWAIT P0, [R4+URZ+0x2e880], R5 ;  /* 0x02e88005040075a7 */ /* 0x000f24000800017f */
[----:B----4-:R-:W-:Y:S05]  /*2d510*/  @!P0 BRA `(.L_x_8579) ;  /* 0x0000005400548947 */ /* 0x010fea0003800000 */
.L_x_8580:
[----:B------:R0:W0:Y:S02]  /*2d520*/  SYNCS.PHASECHK.TRANS64.TRYWAIT P0, [R3+URZ+0x2e880], R2 ;  /* 0x02e88002030075a7 */ /* 0x000024000800017f */
[----:B0-----:R-:W-:Y:S05]  /*2d530*/  @!P0 NANOSLEEP.SYNCS 0x989680 ;  /* 0x009896800000895d */ /* 0x001fea0003900000 */
[----:B------:R-:W0:Y:S02]  /*2d540*/  @!P0 SYNCS.PHASECHK.TRANS64 P0, [R3+URZ+0x2e880], R2 ;  /* 0x02e88002030085a7 */ /* 0x000e24000800007f */
[----:B0-----:R-:W-:Y:S05]  /*2d550*/  @!P0 BRA `(.L_x_8580) ;  /* 0xfffffffc00f08947 */ /* 0x001fea000383ffff */
.L_x_8251:
[----:B------:R-:W-:Y:S05]  /*2d560*/  BSYNC B8 ;  /* 0x0000000000087941 */ /* 0x000fea0003800000 */
.L_x_8248:
[----:B------:R-:W-:Y:S05]  /*2d570*/  EXIT ;  /* 0x000000000000794d */ /* 0x000fea0003800000 */
.L_x_8275:
[----:B-1----:R1:W2:Y:S02]  /*2d580*/  SYNCS.PHASECHK.TRANS64.TRYWAIT P6, [R110+URZ+0x2e890], R125 ;  /* 0x02e8907d6e0075a7 */ /* 0x0022a400080c017f */
[----:B--2---:R-:W-:Y:S05]  /*2d590*/  @!P6 NANOSLEEP.SYNCS 0x989680 ;  /* 0x009896800000e95d */ /* 0x004fea0003900000 */
[----:B------:R-:W2:Y:S02]  /*2d5a0*/  @!P6 SYNCS.PHASECHK.TRANS64 P6, [R110+URZ+0x2e890], R125 ;  /* 0x02e8907d6e00e5a7 */ /* 0x000ea400080c007f */
[----:B--2---:R-:W-:Y:S05]  /*2d5b0*/  @!P6 BRA `(.L_x_8275) ;  /* 0xfffffffc00f0e947 */ /* 0x004fea000383ffff */
[----:B------:R-:W-:Y:S05]  /*2d5c0*/  BRA `(.L_x_8581) ;  /* 0xfffffd6000107947 */ /* 0x000fea000383ffff */
.L_x_8309:
[----:B0-----:R0:W1:Y:S02]  /*2d5d0*/  SYNCS.PHASECHK.TRANS64.TRYWAIT P3, [R110+URZ+0x2e890], R125 ;  /* 0x02e8907d6e0075a7 */ /* 0x001064000806017f */
[----:B-1----:R-:W-:Y:S05]  /*2d5e0*/  @!P3 NANOSLEEP.SYNCS 0x989680 ;  /* 0x009896800000b95d */ /* 0x002fea0003900000 */
[----:B------:R-:W1:Y:S02]  /*2d5f0*/  @!P3 SYNCS.PHASECHK.TRANS64 P3, [R110+URZ+0x2e890], R125 ;  /* 0x02e8907d6e00b5a7 */ /* 0x000e64000806007f */
[----:B-1----:R-:W-:Y:S05]  /*2d600*/  @!P3 BRA `(.L_x_8309) ;  /* 0xfffffffc00f0b947 */ /* 0x002fea000383ffff */
[----:B------:R-:W-:Y:S05]  /*2d610*/  BRA `(.L_x_8582) ;  /* 0xfffffda400347947 */ /* 0x000fea000383ffff */
.L_x_8326:
[----:B0-----:R0:W1:Y:S02]  /*2d620*/  SYNCS.PHASECHK.TRANS64.TRYWAIT P2, [R110+URZ+0x2e890], R125 ;  /* 0x02e8907d6e0075a7 */ /* 0x001064000804017f */
[----:B-1----:R-:W-:Y:S05]  /*2d630*/  @!P2 NANOSLEEP.SYNCS 0x989680 ;  /* 0x009896800000a95d */ /* 0x002fea0003900000 */
[----:B------:R-:W1:Y:S02]  /*2d640*/  @!P2 SYNCS.PHASECHK.TRANS64 P2, [R110+URZ+0x2e890], R125 ;  /* 0x02e8907d6e00a5a7 */ /* 0x000e64000804007f */
[----:B-1----:R-:W-:Y:S05]  /*2d650*/  @!P2 BRA `(.L_x_8326) ;  /* 0xfffffffc00f0a947 */ /* 0x002fea000383ffff */
[----:B------:R-:W-:Y:S05]  /*2d660*/  BRA `(.L_x_8583) ;  /* 0xfffffde400dc7947 */ /* 0x000fea000383ffff */
.L_x_8336:
[----:B-1----:R1:W2:Y:S02]  /*2d670*/  SYNCS.PHASECHK.TRANS64.TRYWAIT P3, [R110+URZ+0x2e8b0], R125 ;  /* 0x02e8b07d6e0075a7 */ /* 0x0022a4000806017f */
[----:B--2---:R-:W-:Y:S05]  /*2d680*/  @!P3 NANOSLEEP.SYNCS 0x989680 ;  /* 0x009896800000b95d */ /* 0x004fea0003900000 */
[----:B------:R-:W2:Y:S02]  /*2d690*/  @!P3 SYNCS.PHASECHK.TRANS64 P3, [R110+URZ+0x2e8b0], R125 ;  /* 0x02e8b07d6e00b5a7 */ /* 0x000ea4000806007f */
[----:B--2---:R-:W-:Y:S05]  /*2d6a0*/  @!P3 BRA `(.L_x_8336) ;  /* 0xfffffffc00f0b947 */ /* 0x004fea000383ffff */
[----:B------:R-:W-:Y:S05]  /*2d6b0*/  BRA `(.L_x_8584) ;  /* 0xfffffdec00c87947 */ /* 0x000fea000383ffff */
.L_x_8350:
        /* <DEDUP_REMOVED lines=13> */
.L_x_8586:
[----:B------:R-:W-:Y:S05]  /*2d790*/  BSYNC B0 ;  /* 0x0000000000007941 */ /* 0x000fea0003800000 */
.L_x_8585:
[----:B------:R1:W-:Y:S01]  /*2d7a0*/  STL [R1+0x44], R14 ;  /* 0x0000440e01007387 */ /* 0x0003e20000100800 */
[----:B------:R-:W-:Y:S05]  /*2d7b0*/  BRA `(.L_x_8587) ;  /* 0xfffffdfc00e07947 */ /* 0x000fea000383ffff */
.L_x_8362:
        /* <DEDUP_REMOVED lines=8> */
.L_x_8589:
[----:B------:R-:W-:Y:S05]  /*2d840*/  BSYNC B1 ;  /* 0x0000000000017941 */ /* 0x000fea0003800000 */
.L_x_8588:
        /* <DEDUP_REMOVED lines=8> */
.L_x_8590:
[----:B------:R-:W-:Y:S02]  /*2d8d0*/  IMAD.MOV.U32 R13, RZ, RZ, R8 ;  /* 0x000000ffff0d7224 */ /* 0x000fe400078e0008 */
[----:B------:R-:W-:-:S07]  /*2d8e0*/  IMAD.MOV.U32 R5, RZ, RZ, R14 ;  /* 0x000000ffff057224 */ /* 0x000fce00078e000e */
[----:B------:R-:W-:Y:S05]  /*2d8f0*/  WARPSYNC.COLLECTIVE R15, `(.L_x_8591) ;  /* 0x000000000f087348 */ /* 0x000fea0003c00000 */
[----:B------:R0:W1:Y:S02]  /*2d900*/  SHFL.IDX P6, R14, R13, R12, R11 ;  /* 0x0000000c0d0e7389 */ /* 0x00006400000c000b */
[----:B01----:R-:W-:Y:S01]  /*2d910*/  ENDCOLLECTIVE ;  /* 0x000000000000791b */ /* 0x003fe20003800000 */
.L_x_8591:
[----:B------:R-:W-:Y:S02]  /*2d920*/  IMAD.MOV.U32 R13, RZ, RZ, R6 ;  /* 0x000000ffff0d7224 */ /* 0x000fe400078e0006 */
[----:B------:R-:W-:-:S07]  /*2d930*/  IMAD.MOV.U32 R7, RZ, RZ, R14 ;  /* 0x000000ffff077224 */ /* 0x000fce00078e000e */
[----:B------:R-:W-:Y:S05]  /*2d940*/  WARPSYNC.COLLECTIVE R15, `(.L_x_8592) ;  /* 0x000000000f087348 */ /* 0x000fea0003c00000 */
[----:B------:R0:W1:Y:S02]  /*2d950*/  SHFL.IDX P6, R14, R13, R12, R11 ;  /* 0x0000000c0d0e7389 */ /* 0x00006400000c000b */
[----:B01----:R-:W-:Y:S01]  /*2d960*/  ENDCOLLECTIVE ;  /* 0x000000000000791b */ /* 0x003fe20003800000 */
.L_x_8592:
[----:B------:R-:W-:Y:S05]  /*2d970*/  BRA `(.L_x_8593) ;  /* 0xfffffe0400647947 */ /* 0x000fea000383ffff */
.L_x_8365:
        /* <DEDUP_REMOVED lines=8> */
.L_x_8595:
[----:B------:R-:W-:Y:S05]  /*2da00*/  BSYNC B1 ;  /* 0x0000000000017941 */ /* 0x000fea0003800000 */
.L_x_8594:
        /* <DEDUP_REMOVED lines=8> */
.L_x_8596:
[----:B------:R-:W-:Y:S02]  /*2da90*/  IMAD.MOV.U32 R13, RZ, RZ, R8 ;  /* 0x000000ffff0d7224 */ /* 0x000fe400078e0008 */
[----:B------:R-:W-:-:S07]  /*2daa0*/  IMAD.MOV.U32 R5, RZ, RZ, R14 ;  /* 0x000000ffff057224 */ /* 0x000fce00078e000e */
[----:B------:R-:W-:Y:S05]  /*2dab0*/  WARPSYNC.COLLECTIVE R15, `(.L_x_8597) ;  /* 0x000000000f087348 */ /* 0x000fea0003c00000 */
[----:B------:R0:W1:Y:S02]  /*2dac0*/  SHFL.IDX P6, R14, R13, R12, R11 ;  /* 0x0000000c0d0e7389 */ /* 0x00006400000c000b */
[----:B01----:R-:W-:Y:S01]  /*2dad0*/  ENDCOLLECTIVE ;  /* 0x000000000000791b */ /* 0x003fe20003800000 */
.L_x_8597:
[----:B------:R-:W-:Y:S02]  /*2dae0*/  IMAD.MOV.U32 R13, RZ, RZ, R6 ;  /* 0x000000ffff0d7224 */ /* 0x000fe400078e0006 */
[----:B------:R-:W-:-:S07]  /*2daf0*/  IMAD.MOV.U32 R7, RZ, RZ, R14 ;  /* 0x000000ffff077224 */ /* 0x000fce00078e000e */
[----:B------:R-:W-:Y:S05]  /*2db00*/  WARPSYNC.COLLECTIVE R15, `(.L_x_8598) ;  /* 0x000000000f087348 */ /* 0x000fea0003c00000 */
[----:B------:R0:W1:Y:S02]  /*2db10*/  SHFL.IDX P6, R14, R13, R12, R11 ;  /* 0x0000000c0d0e7389 */ /* 0x00006400000c000b */
[----:B01----:R-:W-:Y:S01]  /*2db20*/  ENDCOLLECTIVE ;  /* 0x000000000000791b */ /* 0x003fe20003800000 */
.L_x_8598:
[----:B------:R-:W-:Y:S05]  /*2db30*/  BRA `(.L_x_8599) ;  /* 0xfffffe0400887947 */ /* 0x000fea000383ffff */
.L_x_8369:
[----:B0-----:R0:W1:Y:S02]  /*2db40*/  SYNCS.PHASECHK.TRANS64.TRYWAIT P0, [R16+URZ+0x2e800], R5 ;  /* 0x02e80005100075a7 */ /* 0x001064000800017f */
[----:B-1----:R-:W-:Y:S05]  /*2db50*/  @!P0 NANOSLEEP.SYNCS 0x989680 ;  /* 0x009896800000895d */ /* 0x002fea0003900000 */
[----:B------:R-:W1:Y:S02]  /*2db60*/  @!P0 SYNCS.PHASECHK.TRANS64 P0, [R16+URZ+0x2e800], R5 ;  /* 0x02e80005100085a7 */ /* 0x000e64000800007f */
[----:B-1----:R-:W-:Y:S05]  /*2db70*/  @!P0 BRA `(.L_x_8369) ;  /* 0xfffffffc00f08947 */ /* 0x002fea000383ffff */
[----:B------:R-:W-:Y:S05]  /*2db80*/  BRA `(.L_x_8600) ;  /* 0xfffffe0800507947 */ /* 0x000fea000383ffff */
.L_x_8377:
        /* <DEDUP_REMOVED lines=9> */
.L_x_8602:
[----:B------:R-:W-:Y:S05]  /*2dc20*/  BSYNC B1 ;  /* 0x0000000000017941 */ /* 0x000fea0003800000 */
.L_x_8601:
        /* <DEDUP_REMOVED lines=10> */
.L_x_8603:
[----:B------:R-:W-:Y:S02]  /*2dcd0*/  IMAD.MOV.U32 R13, RZ, RZ, R37 ;  /* 0x000000ffff0d7224 */ /* 0x000fe400078e0025 */
[----:B------:R-:W-:-:S07]  /*2dce0*/  IMAD.MOV.U32 R5, RZ, RZ, R14 ;  /* 0x000000ffff057224 */ /* 0x000fce00078e000e */
[----:B------:R-:W-:Y:S05]  /*2dcf0*/  WARPSYNC.COLLECTIVE R15, `(.L_x_8604) ;  /* 0x000000000f087348 */ /* 0x000fea0003c00000 */
[----:B------:R0:W1:Y:S02]  /*2dd00*/  SHFL.IDX P6, R14, R13, R12, R11 ;  /* 0x0000000c0d0e7389 */ /* 0x00006400000c000b */
[----:B01----:R-:W-:Y:S01]  /*2dd10*/  ENDCOLLECTIVE ;  /* 0x000000000000791b */ /* 0x003fe20003800000 */
.L_x_8604:
[----:B------:R-:W-:Y:S02]  /*2dd20*/  IMAD.MOV.U32 R13, RZ, RZ, R9 ;  /* 0x000000ffff0d7224 */ /* 0x000fe400078e0009 */
[----:B------:R-:W-:-:S07]  /*2dd30*/  IMAD.MOV.U32 R7, RZ, RZ, R14 ;  /* 0x000000ffff077224 */ /* 0x000fce00078e000e */
[----:B------:R-:W-:Y:S05]  /*2dd40*/  WARPSYNC.COLLECTIVE R15, `(.L_x_8605) ;  /* 0x000000000f087348 */ /* 0x000fea0003c00000 */
[----:B------:R0:W1:Y:S02]  /*2dd50*/  SHFL.IDX P6, R14, R13, R12, R11 ;  /* 0x0000000c0d0e7389 */ /* 0x00006400000c000b */
[----:B01----:R-:W-:Y:S01]  /*2dd60*/  ENDCOLLECTIVE ;  /* 0x000000000000791b */ /* 0x003fe20003800000 */
.L_x_8605:
        /* <DEDUP_REMOVED lines=21> */
.L_x_8606:
[----:B------:R-:W-:Y:S02]  /*2dec0*/  IMAD.MOV.U32 R13, RZ, RZ, R35 ;  /* 0x000000ffff0d7224 */ /* 0x000fe400078e0023 */
[----:B------:R-:W-:-:S07]  /*2ded0*/  IMAD.MOV.U32 R3, RZ, RZ, R14 ;  /* 0x000000ffff037224 */ /* 0x000fce00078e000e */
[----:B------:R-:W-:Y:S05]  /*2dee0*/  WARPSYNC.COLLECTIVE R15, `(.L_x_8607) ;  /* 0x000000000f087348 */ /* 0x000fea0003c00000 */
[----:B------:R0:W1:Y:S02]  /*2def0*/  SHFL.IDX P6, R14, R13, R12, R11 ;  /* 0x0000000c0d0e7389 */ /* 0x00006400000c000b */
[----:B01----:R-:W-:Y:S01]  /*2df00*/  ENDCOLLECTIVE ;  /* 0x000000000000791b */ /* 0x003fe20003800000 */
.L_x_8607:
[----:B------:R-:W-:Y:S02]  /*2df10*/  IMAD.MOV.U32 R13, RZ, RZ, R37 ;  /* 0x000000ffff0d7224 */ /* 0x000fe400078e0025 */
[----:B------:R-:W-:-:S07]  /*2df20*/  IMAD.MOV.U32 R35, RZ, RZ, R14 ;  /* 0x000000ffff237224 */ /* 0x000fce00078e000e */
[----:B------:R-:W-:Y:S05]  /*2df30*/  WARPSYNC.COLLECTIVE R15, `(.L_x_8608) ;  /* 0x000000000f087348 */ /* 0x000fea0003c00000 */
[----:B------:R0:W1:Y:S02]  /*2df40*/  SHFL.IDX P6, R14, R13, R12, R11 ;  /* 0x0000000c0d0e7389 */ /* 0x00006400000c000b */
[----:B01----:R-:W-:Y:S01]  /*2df50*/  ENDCOLLECTIVE ;  /* 0x000000000000791b */ /* 0x003fe20003800000 */
.L_x_8608:
[----:B------:R-:W-:Y:S02]  /*2df60*/  IMAD.MOV.U32 R13, RZ, RZ, R9 ;  /* 0x000000ffff0d7224 */ /* 0x000fe400078e0009 */
[----:B------:R-:W-:-:S07]  /*2df70*/  IMAD.MOV.U32 R37, RZ, RZ, R14 ;  /* 0x000000ffff257224 */ /* 0x000fce00078e000e */
[----:B------:R-:W-:Y:S05]  /*2df80*/  WARPSYNC.COLLECTIVE R15, `(.L_x_8609) ;  /* 0x000000000f087348 */ /* 0x000fea0003c00000 */
[----:B------:R0:W1:Y:S02]  /*2df90*/  SHFL.IDX P6, R14, R13, R12, R11 ;  /* 0x0000000c0d0e7389 */ /* 0x00006400000c000b */
[----:B01----:R-:W-:Y:S01]  /*2dfa0*/  ENDCOLLECTIVE ;  /* 0x000000000000791b */ /* 0x003fe20003800000 */
.L_x_8609:
        /* <DEDUP_REMOVED lines=10> */
.L_x_8381:
[----:B0-----:R0:W1:Y:S02]  /*2e050*/  SYNCS.PHASECHK.TRANS64.TRYWAIT P1, [R16+URZ+0x2e800], R3 ;  /* 0x02e80003100075a7 */ /* 0x001064000802017f */
[----:B-1----:R-:W-:Y:S05]  /*2e060*/  @!P1 NANOSLEEP.SYNCS 0x989680 ;  /* 0x009896800000995d */ /* 0x002fea0003900000 */
[----:B------:R-:W1:Y:S02]  /*2e070*/  @!P1 SYNCS.PHASECHK.TRANS64 P1, [R16+URZ+0x2e800], R3 ;  /* 0x02e80003100095a7 */ /* 0x000e64000802007f */
[----:B-1----:R-:W-:Y:S05]  /*2e080*/  @!P1 BRA `(.L_x_8381) ;  /* 0xfffffffc00f09947 */ /* 0x002fea000383ffff */
[----:B------:R-:W-:Y:S05]  /*2e090*/  BRA `(.L_x_8611) ;  /* 0xfffffe2800887947 */ /* 0x000fea000383ffff */
.L_x_8387:
[----:B0-----:R0:W2:Y:S02]  /*2e0a0*/  SYNCS.PHASECHK.TRANS64.TRYWAIT P0, [R137+URZ+0x2e830], R4 ;  /* 0x02e83004890075a7 */ /* 0x0010a4000800017f */
[----:B--2---:R-:W-:Y:S05]  /*2e0b0*/  @!P0 NANOSLEEP.SYNCS 0x989680 ;  /* 0x009896800000895d */ /* 0x004fea0003900000 */
[----:B------:R-:W2:Y:S02]  /*2e0c0*/  @!P0 SYNCS.PHASECHK.TRANS64 P0, [R137+URZ+0x2e830], R4 ;  /* 0x02e83004890085a7 */ /* 0x000ea4000800007f */
[----:B--2---:R-:W-:Y:S05]  /*2e0d0*/  @!P0 BRA `(.L_x_8387) ;  /* 0xfffffffc00f08947 */ /* 0x004fea000383ffff */
[----:B------:R-:W-:Y:S05]  /*2e0e0*/  BRA `(.L_x_8386) ;  /* 0xfffffe4800ec7947 */ /* 0x000fea000383ffff */
.L_x_8393:
[----:B-1----:R1:W2:Y:S02]  /*2e0f0*/  SYNCS.PHASECHK.TRANS64.TRYWAIT P3, [R3+URZ+0x2e830], R0 ;  /* 0x02e83000030075a7 */ /* 0x0022a4000806017f */
[----:B--2---:R-:W-:Y:S05]  /*2e100*/  @!P3 NANOSLEEP.SYNCS 0x989680 ;  /* 0x009896800000b95d */ /* 0x004fea0003900000 */
[----:B------:R-:W2:Y:S02]  /*2e110*/  @!P3 SYNCS.PHASECHK.TRANS64 P3, [R3+URZ+0x2e830], R0 ;  /* 0x02e830000300b5a7 */ /* 0x000ea4000806007f */
[----:B--2---:R-:W-:Y:S05]  /*2e120*/  @!P3 BRA `(.L_x_8393) ;  /* 0xfffffffc00f0b947 */ /* 0x004fea000383ffff */
[----:B------:R-:W-:Y:S05]  /*2e130*/  BRA `(.L_x_8392) ;  /* 0xfffffe9000887947 */ /* 0x000fea000383ffff */
.L_x_8397:
[----:B-1----:R1:W2:Y:S02]  /*2e140*/  SYNCS.PHASECHK.TRANS64.TRYWAIT P2, [R3+URZ+0x2e850], R0 ;  /* 0x02e85000030075a7 */ /* 0x0022a4000804017f */
[----:B--2---:R-:W-:Y:S05]  /*2e150*/  @!P2 NANOSLEEP.SYNCS 0x989680 ;  /* 0x009896800000a95d */ /* 0x004fea0003900000 */
[----:B------:R-:W2:Y:S02]  /*2e160*/  @!P2 SYNCS.PHASECHK.TRANS64 P2, [R3+URZ+0x2e850], R0 ;  /* 0x02e850000300a5a7 */ /* 0x000ea4000804007f */
[----:B--2---:R-:W-:Y:S05]  /*2e170*/  @!P2 BRA `(.L_x_8397) ;  /* 0xfffffffc00f0a947 */ /* 0x004fea000383ffff */
[----:B------:R-:W-:Y:S05]  /*2e180*/  BRA `(.L_x_8394) ;  /* 0xfffffea400cc7947 */ /* 0x000fea000383ffff */
.L_x_8405:
[----:B--2---:R2:W3:Y:S02]  /*2e190*/  SYNCS.PHASECHK.TRANS64.TRYWAIT P0, [R0+URZ+0x2e830], R3 ;  /* 0x02e83003000075a7 */ /* 0x0044e4000800017f */
[----:B---3--:R-:W-:Y:S05]  /*2e1a0*/  @!P0 NANOSLEEP.SYNCS 0x989680 ;  /* 0x009896800000895d */ /* 0x008fea0003900000 */
[----:B------:R-:W3:Y:S02]  /*2e1b0*/  @!P0 SYNCS.PHASECHK.TRANS64 P0, [R0+URZ+0x2e830], R3 ;  /* 0x02e83003000085a7 */ /* 0x000ee4000800007f */
[----:B---3--:R-:W-:Y:S05]  /*2e1c0*/  @!P0 BRA `(.L_x_8405) ;  /* 0xfffffffc00f08947 */ /* 0x008fea000383ffff */
[----:B------:R-:W-:Y:S05]  /*2e1d0*/  BRA `(.L_x_8404) ;  /* 0xfffffee000747947 */ /* 0x000fea000383ffff */
.L_x_8409:
[----:B-1----:R1:W2:Y:S02]  /*2e1e0*/  SYNCS.PHASECHK.TRANS64.TRYWAIT P0, [R3+URZ+0x2e850], R0 ;  /* 0x02e85000030075a7 */ /* 0x0022a4000800017f */
[----:B--2---:R-:W-:Y:S05]  /*2e1f0*/  @!P0 NANOSLEEP.SYNCS 0x989680 ;  /* 0x009896800000895d */ /* 0x004fea0003900000 */
[----:B------:R-:W2:Y:S02]  /*2e200*/  @!P0 SYNCS.PHASECHK.TRANS64 P0, [R3+URZ+0x2e850], R0 ;  /* 0x02e85000030085a7 */ /* 0x000ea4000800007f */
[----:B--2---:R-:W-:Y:S05]  /*2e210*/  @!P0 BRA `(.L_x_8409) ;  /* 0xfffffffc00f08947 */ /* 0x004fea000383ffff */
[----:B------:R-:W-:Y:S05]  /*2e220*/  BRA `(.L_x_8406) ;  /* 0xfffffef400b47947 */ /* 0x000fea000383ffff */
.L_x_8415:
[----:B---3--:R3:W4:Y:S02]  /*2e230*/  SYNCS.PHASECHK.TRANS64.TRYWAIT P0, [R13+URZ+0x2e850], R4 ;  /* 0x02e850040d0075a7 */ /* 0x008724000800017f */
[----:B----4-:R-:W-:Y:S05]  /*2e240*/  @!P0 NANOSLEEP.SYNCS 0x989680 ;  /* 0x009896800000895d */ /* 0x010fea0003900000 */
[----:B------:R-:W4:Y:S02]  /*2e250*/  @!P0 SYNCS.PHASECHK.TRANS64 P0, [R13+URZ+0x2e850], R4 ;  /* 0x02e850040d0085a7 */ /* 0x000f24000800007f */
[----:B----4-:R-:W-:Y:S05]  /*2e260*/  @!P0 BRA `(.L_x_8415) ;  /* 0xfffffffc00f08947 */ /* 0x010fea000383ffff */
[----:B------:R-:W-:Y:S05]  /*2e270*/  BRA `(.L_x_8414) ;  /* 0xffffff2000507947 */ /* 0x000fea000383ffff */
.L_x_8419:
[----:B------:R-:W-:Y:S01]  /*2e280*/  SEL R127, R93, R12, P0 ;  /* 0x0000000c5d7f7207 */ /* 0x000fe20000000000 */
[----:B------:R-:W-:Y:S01]  /*2e290*/  IMAD.MOV.U32 R11, RZ, RZ, 0x1c1f ;  /* 0x00001c1fff0b7424 */ /* 0x000fe200078e00ff */
[----:B------:R-:W-:Y:S01]  /*2e2a0*/  SEL R59, R12, R93, P0 ;  /* 0x0000005d0c3b7207 */ /* 0x000fe20000000000 */
[----:B-----5:R-:W-:Y:S01]  /*2e2b0*/  IMAD.MOV.U32 R12, RZ, RZ, R10 ;  /* 0x000000ffff0c7224 */ /* 0x020fe200078e000a */
[----:B------:R-:W-:Y:S01]  /*2e2c0*/  SEL R141, R68, R69, P0 ;  /* 0x00000045448d7207 */ /* 0x000fe20000000000 */
[----:B------:R-:W-:Y:S01]  /*2e2d0*/  IMAD.MOV.U32 R15, RZ, RZ, -0x1 ;  /* 0xffffffffff0f7424 */ /* 0x000fe200078e00ff */
[----:B------:R-:W-:Y:S02]  /*2e2e0*/  SEL R105, R69, R68, P0 ;  /* 0x0000004445697207 */ /* 0x000fe40000000000 */
[----:B------:R-:W-:-:S07]  /*2e2f0*/  SEL R81, R77, R0, P0 ;  /* 0x000000004d517207 */ /* 0x000fce0000000000 */
[----:B------:R-:W-:Y:S05]  /*2e300*/  WARPSYNC.COLLECTIVE R15, `(.L_x_8612) ;  /* 0x000000000f087348 */ /* 0x000fea0003c00000 */
[----:B------:R0:W1:Y:S02]  /*2e310*/  SHFL.IDX P6, R14, R13, R12, R11 ;  /* 0x0000000c0d0e7389 */ /* 0x00006400000c000b */
[----:B01----:R-:W-:Y:S01]  /*2e320*/  ENDCOLLECTIVE ;  /* 0x000000000000791b */ /* 0x003fe20003800000 */
.L_x_8612:
[----:B------:R-:W-:Y:S02]  /*2e330*/  SEL R69, R0, R77, P0 ;  /* 0x0000004d00457207 */ /* 0x000fe40000000000 */
[----:B------:R-:W-:Y:S02]  /*2e340*/  SEL R107, R8, R91, P0 ;  /* 0x0000005b086b7207 */ /* 0x000fe40000000000 */
[----:B------:R-:W-:Y:S02]  /*2e350*/  SEL R47, R91, R8, P0 ;  /* 0x000000085b2f7207 */ /* 0x000fe40000000000 */
[----:B------:R-:W-:Y:S02]  /*2e360*/  LOP3.LUT R8, R10, 0x2, RZ, 0x3c, !PT ;  /* 0x000000020a087812 */ /* 0x000fe400078e3cff */
        /* <DEDUP_REMOVED lines=14> */
.L_x_8613:
        /* <DEDUP_REMOVED lines=19> */
.L_x_8614:
        /* <DEDUP_REMOVED lines=18> */
.L_x_8615:
        /* <DEDUP_REMOVED lines=19> */
.L_x_8616:
        /* <DEDUP_REMOVED lines=9> */
[----:B------:R-:W-:-:S07]  /*2e860*/  IMAD.MOV.U32 R20, RZ, RZ, R14 ;  /* 0x000000ffff147224 */ /* 0x000fce00078e000e */
[----:B------:R-:W-:Y:S05]  /*2e870*/  WARPSYNC.COLLECTIVE R15, `(.L_x_8617) ;  /* 0x000000000f087348 */ /* 0x000fea0003c00000 */
[----:B------:R0:W1:Y:S02]  /*2e880*/  SHFL.IDX P6, R14, R13, R12, R11 ;  /* 0x0000000c0d0e7389 */ /* 0x00006400000c000b */
[----:B01----:R-:W-:Y:S01]  /*2e890*/  ENDCOLLECTIVE ;  /* 0x000000000000791b */ /* 0x003fe20003800000 */
.L_x_8617:
[----:B------:R-:W-:Y:S02]  /*2e8a0*/  IMAD.MOV.U32 R13, RZ, RZ, R53 ;  /* 0x000000ffff0d7224 */ /* 0x000fe400078e0035 */
[----:B------:R-:W-:Y:S02]  /*2e8b0*/  IMAD.MOV.U32 R12, RZ, RZ, R8 ;  /* 0x000000ffff0c7224 */ /* 0x000fe400078e0008 */
[----:B------:R-:W-:-:S07]  /*2e8c0*/  IMAD.MOV.U32 R24, RZ, RZ, R14 ;  /* 0x000000ffff187224 */ /* 0x000fce00078e000e */
[----:B------:R-:W-:Y:S05]  /*2e8d0*/  WARPSYNC.COLLECTIVE R15, `(.L_x_8618) ;  /* 0x000000000f087348 */ /* 0x000fea0003c00000 */
[----:B------:R0:W1:Y:S02]  /*2e8e0*/  SHFL.IDX P6, R14, R13, R12, R11 ;  /* 0x0000000c0d0e7389 */ /* 0x00006400000c000b */
[----:B01----:R-:W-:Y:S01]  /*2e8f0*/  ENDCOLLECTIVE ;  /* 0x000000000000791b */ /* 0x003fe20003800000 */
.L_x_8618:
[----:B------:R-:W-:Y:S02]  /*2e900*/  IMAD.MOV.U32 R13, RZ, RZ, R55 ;  /* 0x000000ffff0d7224 */ /* 0x000fe400078e0037 */
[----:B------:R-:W-:-:S07]  /*2e910*/  IMAD.MOV.U32 R53, RZ, RZ, R14 ;  /* 0x000000ffff357224 */ /* 0x000fce00078e000e */
[----:B------:R-:W-:Y:S05]  /*2e920*/  WARPSYNC.COLLECTIVE R15, `(.L_x_8619) ;  /* 0x000000000f087348 */ /* 0x000fea0003c00000 */
[----:B------:R0:W1:Y:S02]  /*2e930*/  SHFL.IDX P6, R14, R13, R12, R11 ;  /* 0x0000000c0d0e7389 */ /* 0x00006400000c000b */
[----:B01----:R-:W-:Y:S01]  /*2e940*/  ENDCOLLECTIVE ;  /* 0x000000000000791b */ /* 0x003fe20003800000 */
.L_x_8619:
[----:B------:R-:W-:Y:S02]  /*2e950*/  IMAD.MOV.U32 R13, RZ, RZ, R127 ;  /* 0x000000ffff0d7224 */ /* 0x000fe400078e007f */
[----:B------:R-:W-:Y:S02]  /*2e960*/  IMAD.MOV.U32 R12, RZ, RZ, R10 ;  /* 0x000000ffff0c7224 */ /* 0x000fe400078e000a */
[----:B------:R-:W-:-:S07]  /*2e970*/  IMAD.MOV.U32 R55, RZ, RZ, R14 ;  /* 0x000000ffff377224 */ /* 0x000fce00078e000e */
[----:B------:R-:W-:Y:S05]  /*2e980*/  WARPSYNC.COLLECTIVE R15, `(.L_x_8620) ;  /* 0x000000000f087348 */ /* 0x000fea0003c00000 */
[----:B------:R0:W1:Y:S02]  /*2e990*/  SHFL.IDX P6, R14, R13, R12, R11 ;  /* 0x0000000c0d0e7389 */ /* 0x00006400000c000b */
[----:B01----:R-:W-:Y:S01]  /*2e9a0*/  ENDCOLLECTIVE ;  /* 0x000000000000791b */ /* 0x003fe20003800000 */
.L_x_8620:
        /* <DEDUP_REMOVED lines=8> */
.L_x_8621:
[----:B------:R-:W-:Y:S02]  /*2ea30*/  IMAD.MOV.U32 R13, RZ, RZ, R59 ;  /* 0x000000ffff0d7224 */ /* 0x000fe400078e003b */
[----:B------:R-:W-:Y:S02]  /*2ea40*/  IMAD.MOV.U32 R12, RZ, RZ, R8 ;  /* 0x000000ffff0c7224 */ /* 0x000fe400078e0008 */
[----:B------:R-:W-:-:S07]  /*2ea50*/  IMAD.MOV.U32 R40, RZ, RZ, R14 ;  /* 0x000000ffff287224 */ /* 0x000fce00078e000e */
[----:B------:R-:W-:Y:S05]  /*2ea60*/  WARPSYNC.COLLECTIVE R15, `(.L_x_8622) ;  /* 0x000000000f087348 */ /* 0x000fea0003c00000 */
[----:B------:R0:W1:Y:S02]  /*2ea70*/  SHFL.IDX P6, R14, R13, R12, R11 ;  /* 0x0000000c0d0e7389 */ /* 0x00006400000c000b */
[----:B01----:R-:W-:Y:S01]  /*2ea80*/  ENDCOLLECTIVE ;  /* 0x000000000000791b */ /* 0x003fe20003800000 */
.L_x_8622:
[----:B------:R-:W-:Y:S02]  /*2ea90*/  IMAD.MOV.U32 R13, RZ, RZ, R95 ;  /* 0x000000ffff0d7224 */ /* 0x000fe400078e005f */
[----:B------:R-:W-:-:S07]  /*2eaa0*/  IMAD.MOV.U32 R59, RZ, RZ, R14 ;  /* 0x000000ffff3b7224 */ /* 0x000fce00078e000e */
[----:B------:R-:W-:Y:S05]  /*2eab0*/  WARPSYNC.COLLECTIVE R15, `(.L_x_8623) ;  /* 0x000000000f087348 */ /* 0x000fea0003c00000 */
[----:B------:R0:W1:Y:S02]  /*2eac0*/  SHFL.IDX P6, R14, R13, R12, R11 ;  /* 0x0000000c0d0e7389 */ /* 0x00006400000c000b */
[----:B01----:R-:W-:Y:S01]  /*2ead0*/  ENDCOLLECTIVE ;  /* 0x000000000000791b */ /* 0x003fe20003800000 */
.L_x_8623:
        /* <DEDUP_REMOVED lines=8> */
.L_x_8624:
[----:B------:R-:W-:Y:S02]  /*2eb60*/  SEL R0, R40, R95, P0 ;  /* 0x0000005f28007207 */ /* 0x000fe40000000000 */
[----:B------:R-:W-:Y:S01]  /*2eb70*/  SEL R40, R95, R40, P0 ;  /* 0x000000285f287207 */ /* 0x000fe20000000000 */
[----:B------:R-:W-:Y:S02]  /*2eb80*/  IMAD.MOV.U32 R13, RZ, RZ, R99 ;  /* 0x000000ffff0d7224 */ /* 0x000fe400078e0063 */
[----:B------:R-:W-:-:S07]  /*2eb90*/  IMAD.MOV.U32 R28, RZ, RZ, R14 ;  /* 0x000000ffff1c7224 */ /* 0x000fce00078e000e */
[----:B------:R-:W-:Y:S05]  /*2eba0*/  WARPSYNC.COLLECTIVE R15, `(.L_x_8625) ;  /* 0x000000000f087348 */ /* 0x000fea0003c00000 */
[----:B------:R0:W1:Y:S02]  /*2ebb0*/  SHFL.IDX P6, R14, R13, R12, R11 ;  /* 0x0000000c0d0e7389 */ /* 0x00006400000c000b */
[----:B01----:R-:W-:Y:S01]  /*2ebc0*/  ENDCOLLECTIVE ;  /* 0x000000000000791b */ /* 0x003fe20003800000 */
.L_x_8625:
[----:B------:R-:W-:Y:S02]  /*2ebd0*/  IMAD.MOV.U32 R13, RZ, RZ, R97 ;  /* 0x000000ffff0d7224 */ /* 0x000fe400078e0061 */
[----:B------:R-:W-:Y:S02]  /*2ebe0*/  IMAD.MOV.U32 R12, RZ, RZ, R8 ;  /* 0x000000ffff0c7224 */ /* 0x000fe400078e0008 */
[----:B------:R-:W-:-:S07]  /*2ebf0*/  IMAD.MOV.U32 R30, RZ, RZ, R14 ;  /* 0x000000ffff1e7224 */ /* 0x000fce00078e000e */
[----:B------:R-:W-:Y:S05]  /*2ec00*/  WARPSYNC.COLLECTIVE R15, `(.L_x_8626) ;  /* 0x000000000f087348 */ /* 0x000fea0003c00000 */
[----:B------:R0:W1:Y:S02]  /*2ec10*/  SHFL.IDX P6, R14, R13, R12, R11 ;  /* 0x0000000c0d0e7389 */ /* 0x00006400000c000b */
[----:B01----:R-:W-:Y:S01]  /*2ec20*/  ENDCOLLECTIVE ;  /* 0x000000000000791b */ /* 0x003fe20003800000 */
.L_x_8626:
[----:B------:R-:W-:Y:S01]  /*2ec30*/  IMAD.MOV.U32 R13, RZ, RZ, R41 ;  /* 0x000000ffff0d7224 */ /* 0x000fe200078e0029 */
[----:B------:R-:W-:Y:S01]  /*2ec40*/  SEL R41, R59, R26, P0 ;  /* 0x0000001a3b297207 */ /* 0x000fe20000000000 */
[----:B------:R-:W-:-:S07]  /*2ec50*/  IMAD.MOV.U32 R97, RZ, RZ, R14 ;  /* 0x000000ffff617224 */ /* 0x000fce00078e000e */
[----:B------:R-:W-:Y:S05]  /*2ec60*/  WARPSYNC.COLLECTIVE R15, `(.L_x_8627) ;  /* 0x000000000f087348 */ /* 0x000fea0003c00000 */
[----:B------:R0:W1:Y:S02]  /*2ec70*/  SHFL.IDX P6, R14, R13, R12, R11 ;  /* 0x0000000c0d0e7389 */ /* 0x00006400000c000b */
[----:B01----:R-:W-:Y:S01]  /*2ec80*/  ENDCOLLECTIVE ;  /* 0x000000000000791b */ /* 0x003fe20003800000 */
.L_x_8627:
[----:B------:R-:W-:Y:S01]  /*2ec90*/  SEL R43, R28, R97, P0 ;  /* 0x000000611c2b7207 */ /* 0x000fe20000000000 */
[----:B------:R-:W-:Y:S02]  /*2eca0*/  IMAD.MOV.U32 R13, RZ, RZ, R143 ;  /* 0x000000ffff0d7224 */ /* 0x000fe400078e008f */
[----:B------:R-:W-:Y:S02]  /*2ecb0*/  IMAD.MOV.U32 R12, RZ, RZ, R10 ;  /* 0x000000ffff0c7224 */ /* 0x000fe400078e000a */
[----:B------:R-:W-:-:S07]  /*2ecc0*/  IMAD.MOV.U32 R99, RZ, RZ, R14 ;  /* 0x000000ffff637224 */ /* 0x000fce00078e000e */
[----:B------:R-:W-:Y:S05]  /*2ecd0*/  WARPSYNC.COLLECTIVE R15, `(.L_x_8628) ;  /* 0x000000000f087348 */ /* 0x000fea0003c00000 */
[----:B------:R0:W1:Y:S02]  /*2ece0*/  SHFL.IDX P6, R14, R13, R12, R11 ;  /* 0x0000000c0d0e7389 */ /* 0x00006400000c000b */
[----:B01----:R-:W-:Y:S01]  /*2ecf0*/  ENDCOLLECTIVE ;  /* 0x000000000000791b */ /* 0x003fe20003800000 */
.L_x_8628:
[----:B------:R-:W-:Y:S02]  /*2ed00*/  SEL R42, R30, R99, P0 ;  /* 0x000000631e2a7207 */ /* 0x000fe40000000000 */
[----:B------:R-:W-:Y:S01]  /*2ed10*/  SEL R2, R99, R30, P0 ;  /* 0x0000001e63027207 */ /* 0x000fe20000000000 */
[----:B------:R-:W-:Y:S02]  /*2ed20*/  IMAD.MOV.U32 R13, RZ, RZ, R103 ;  /* 0x000000ffff0d7224 */ /* 0x000fe400078e0067 */
[----:B------:R-:W-:-:S07]  /*2ed30*/  IMAD.MOV.U32 R32, RZ, RZ, R14 ;  /* 0x000000ffff207224 */ /* 0x000fce00078e000e */
[----:B------:R-:W-:Y:S05]  /*2ed40*/  WARPSYNC.COLLECTIVE R15, `(.L_x_8629) ;  /* 0x000000000f087348 */ /* 0x000fea0003c00000 */
[----:B------:R0:W1:Y:S02]  /*2ed50*/  SHFL.IDX P6, R14, R13, R12, R11 ;  /* 0x0000000c0d0e7389 */ /* 0x00006400000c000b */
[----:B01----:R-:W-:Y:S01]  /*2ed60*/  ENDCOLLECTIVE ;  /* 0x000000000000791b */ /* 0x003fe20003800000 */
.L_x_8629:
[----:B------:R-:W-:Y:S02]  /*2ed70*/  IMAD.MOV.U32 R13, RZ, RZ, R101 ;  /* 0x000000ffff0d7224 */ /* 0x000fe400078e0065 */
[----:B------:R-:W-:Y:S02]  /*2ed80*/  IMAD.MOV.U32 R12, RZ, RZ, R8 ;  /* 0x000000ffff0c7224 */ /* 0x000fe400078e0008 */
[----:B------:R-:W-:-:S07]  /*2ed90*/  IMAD.MOV.U32 R48, RZ, RZ, R14 ;  /* 0x000000ffff307224 */ /* 0x000fce00078e000e */
[----:B------:R-:W-:Y:S05]  /*2eda0*/  WARPSYNC.COLLECTIVE R15, `(.L_x_8630) ;  /* 0x000000000f087348 */ /* 0x000fea0003c00000 */
[----:B------:R0:W1:Y:S02]  /*2edb0*/  SHFL.IDX P6, R14, R13, R12, R11 ;  /* 0x0000000c0d0e7389 */ /* 0x00006400000c000b */
[----:B01----:R-:W-:Y:S01]  /*2edc0*/  ENDCOLLECTIVE ;  /* 0x000000000000791b */ /* 0x003fe20003800000 */
.L_x_8630:
[----:B------:R-:W-:Y:S01]  /*2edd0*/  IMAD.MOV.U32 R13, RZ, RZ, R45 ;  /* 0x000000ffff0d7224 */ /* 0x000fe200078e002d */
[----:B------:R-:W-:Y:S01]  /*2ede0*/  SEL R45, R97, R28, P0 ;  /* 0x0000001c612d7207 */ /* 0x000fe20000000000 */
[----:B------:R-:W-:-:S07]  /*2edf0*/  IMAD.MOV.U32 R101, RZ, RZ, R14 ;  /* 0x000000ffff657224 */ /* 0x000fce00078e000e */
[----:B------:R-:W-:Y:S05]  /*2ee00*/  WARPSYNC.COLLECTIVE R15, `(.L_x_8631) ;  /* 0x000000000f087348 */ /* 0x000fea0003c00000 */
[----:B------:R0:W1:Y:S02]  /*2ee10*/  SHFL.IDX P6, R14, R13, R12, R11 ;  /* 0x0000000c0d0e7389 */ /* 0x00006400000c000b */
[----:B01----:R-:W-:Y:S01]  /*2ee20*/  ENDCOLLECTIVE ;  /* 0x000000000000791b */ /* 0x003fe20003800000 */
.L_x_8631:
[----:B------:R-:W-:Y:S02]  /*2ee30*/  IMAD.MOV.U32 R13, RZ, RZ, R141 ;  /* 0x000000ffff0d7224 */ /* 0x000fe400078e008d */
[----:B------:R-:W-:Y:S02]  /*2ee40*/  IMAD.MOV.U32 R12, RZ, RZ, R10 ;  /* 0x000000ffff0c7224 */ /* 0x000fe400078e000a */
[----:B------:R-:W-:-:S07]  /*2ee50*/  IMAD.MOV.U32 R103, RZ, RZ, R14 ;  /* 0x000000ffff677224 */ /* 0x000fce00078e000e */
[----:B------:R-:W-:Y:S05]  /*2ee60*/  WARPSYNC.COLLECTIVE R15, `(.L_x_8632) ;  /* 0x000000000f087348 */ /* 0x000fea0003c00000 */
[----:B------:R0:W1:Y:S02]  /*2ee70*/  SHFL.IDX P6, R14, R13, R12, R11 ;  /* 0x0000000c0d0e7389 */ /* 0x00006400000c000b */
[----:B01----:R-:W-:Y:S01]  /*2ee80*/  ENDCOLLECTIVE ;  /* 0x000000000000791b */ /* 0x003fe20003800000 */
.L_x_8632:
[----:B------:R-:W-:Y:S02]  /*2ee90*/  SEL R46, R48, R103, P0 ;  /* 0x00000067302e7207 */ /* 0x000fe40000000000 */
[----:B------:R-:W-:Y:S01]  /*2eea0*/  SEL R48, R103, R48, P0 ;  /* 0x0000003067307207 */ /* 0x000fe20000000000 */
[----:B------:R-:W-:Y:S02]  /*2eeb0*/  IMAD.MOV.U32 R13, RZ, RZ, R107 ;  /* 0x000000ffff0d7224 */ /* 0x000fe400078e006b */
[----:B------:R-:W-:-:S07]  /*2eec0*/  IMAD.MOV.U32 R34, RZ, RZ, R14 ;  /* 0x000000ffff227224 */ /* 0x000fce00078e000e */
[----:B------:R-:W-:Y:S05]  /*2eed0*/  WARPSYNC.COLLECTIVE R15, `(.L_x_8633) ;  /* 0x000000000f087348 */ /* 0x000fea0003c00000 */
[----:B------:R0:W1:Y:S02]  /*2eee0*/  SHFL.IDX P6, R14, R13, R12, R11 ;  /* 0x0000000c0d0e7389 */ /* 0x00006400000c000b */
[----:B01----:R-:W-:Y:S01]  /*2eef0*/  ENDCOLLECTIVE ;  /* 0x000000000000791b */ /* 0x003fe20003800000 */
.L_x_8633:
[----:B------:R-:W-:Y:S02]  /*2ef00*/  IMAD.MOV.U32 R13, RZ, RZ, R105 ;  /* 0x000000ffff0d7224 */ /* 0x000fe400078e0069 */
[----:B------:R-:W-:Y:S02]  /*2ef10*/  IMAD.MOV.U32 R12, RZ, RZ, R8 ;  /* 0x000000ffff0c7224 */ /* 0x000fe400078e0008 */
[----:B------:R-:W-:-:S07]  /*2ef20*/  IMAD.MOV.U32 R44, RZ, RZ, R14 ;  /* 0x000000ffff2c7224 */ /* 0x000fce00078e000e */
[----:B------:R-:W-:Y:S05]  /*2ef30*/  WARPSYNC.COLLECTIVE R15, `(.L_x_8634) ;  /* 0x000000000f087348 */ /* 0x000fea0003c00000 */
[----:B------:R0:W1:Y:S02]  /*2ef40*/  SHFL.IDX P6, R14, R13, R12, R11 ;  /* 0x0000000c0d0e7389 */ /* 0x00006400000c000b */
[----:B01----:R-:W-:Y:S01]  /*2ef50*/  ENDCOLLECTIVE ;  /* 0x000000000000791b */ /* 0x003fe20003800000 */
.L_x_8634:
[----:B------:R-:W-:Y:S01]  /*2ef60*/  IMAD.MOV.U32 R13, RZ, RZ, R47 ;  /* 0x000000ffff0d7224 */ /* 0x000fe200078e002f */
[----:B------:R-:W-:Y:S01]  /*2ef70*/  SEL R47, R32, R101, P0 ;  /* 0x00000065202f7207 */ /* 0x000fe20000000000 */
[----:B------:R-:W-:-:S07]  /*2ef80*/  IMAD.MOV.U32 R105, RZ, RZ, R14 ;  /* 0x000000ffff697224 */ /* 0x000fce00078e000e */
[----:B------:R-:W-:Y:S05]  /*2ef90*/  WARPSYNC.COLLECTIVE R15, `(.L_x_8635) ;  /* 0x000000000f087348 */ /* 0x000fea0003c00000 */
[----:B------:R0:W1:Y:S02]  /*2efa0*/  SHFL.IDX P6, R14, R13, R12, R11 ;  /* 0x0000000c0d0e7389 */ /* 0x00006400000c000b */
[----:B01----:R-:W-:Y:S01]  /*2efb0*/  ENDCOLLECTIVE ;  /* 0x000000000000791b */ /* 0x003fe20003800000 */
.L_x_8635:
[----:B------:R-:W-:Y:S01]  /*2efc0*/  SEL R53, R105, R34, P0 ;  /* 0x0000002269357207 */ /* 0x000fe20000000000 */
[----:B------:R-:W-:Y:S02]  /*2efd0*/  IMAD.MOV.U32 R13, RZ, RZ, R139 ;  /* 0x000000ffff0d7224 */ /* 0x000fe400078e008b */
[----:B------:R-:W-:Y:S02]  /*2efe0*/  IMAD.MOV.U32 R12, RZ, RZ, R10 ;  /* 0x000000ffff0c7224 */ /* 0x000fe400078e000a */
[----:B------:R-:W-:-:S07]  /*2eff0*/  IMAD.MOV.U32 R107, RZ, RZ, R14 ;  /* 0x000000ffff6b7224 */ /* 0x000fce00078e000e */
[----:B------:R-:W-:Y:S05]  /*2f000*/  WARPSYNC.COLLECTIVE R15, `(.L_x_8636) ;  /* 0x000000000f087348 */ /* 0x000fea0003c00000 */
[----:B------:R0:W1:Y:S02]  /*2f010*/  SHFL.IDX P6, R14, R13, R12, R11 ;  /* 0x0000000c0d0e7389 */ /* 0x00006400000c000b */
[----:B01----:R-:W-:Y:S01]  /*2f020*/  ENDCOLLECTIVE ;  /* 0x000000000000791b */ /* 0x003fe20003800000 */
.L_x_8636:
[----:B------:R-:W-:Y:S02]  /*2f030*/  SEL R20, R44, R107, P0 ;  /* 0x0000006b2c147207 */ /* 0x000fe40000000000 */
[----:B------:R-:W-:Y:S01]  /*2f040*/  SEL R44, R107, R44, P0 ;  /* 0x0000002c6b2c7207 */ /* 0x000fe20000000000 */
[----:B------:R-:W-:Y:S02]  /*2f050*/  IMAD.MOV.U32 R13, RZ, RZ, R111 ;  /* 0x000000ffff0d7224 */ /* 0x000fe400078e006f */
[----:B------:R-:W-:-:S07]  /*2f060*/  IMAD.MOV.U32 R36, RZ, RZ, R14 ;  /* 0x000000ffff247224 */ /* 0x000fce00078e000e */
[----:B------:R-:W-:Y:S05]  /*2f070*/  WARPSYNC.COLLECTIVE R15, `(.L_x_8637) ;  /* 0x000000000f087348 */ /* 0x000fea0003c00000 */
[----:B------:R0:W1:Y:S02]  /*2f080*/  SHFL.IDX P6, R14, R13, R12, R11 ;  /* 0x0000000c0d0e7389 */ /* 0x00006400000c000b */
[----:B01----:R-:W-:Y:S01]  /*2f090*/  ENDCOLLECTIVE ;  /* 0x000000000000791b */ /* 0x003fe20003800000 */
.L_x_8637:
[----:B------:R-:W-:Y:S02]  /*2f0a0*/  IMAD.MOV.U32 R13, RZ, RZ, R109 ;  /* 0x000000ffff0d7224 */ /* 0x000fe400078e006d */
[----:B------:R-:W-:Y:S02]  /*2f0b0*/  IMAD.MOV.U32 R12, RZ, RZ, R8 ;  /* 0x000000ffff0c7224 */ /* 0x000fe400078e0008 */
[----:B------:R-:W-:-:S07]  /*2f0c0*/  IMAD.MOV.U32 R38, RZ, RZ, R14 ;  /* 0x000000ffff267224 */ /* 0x000fce00078e000e */
[----:B------:R-:W-:Y:S05]  /*2f0d0*/  WARPSYNC.COLLECTIVE R15, `(.L_x_8638) ;  /* 0x000000000f087348 */ /* 0x000fea0003c00000 */
[----:B------:R0:W1:Y:S02]  /*2f0e0*/  SHFL.IDX P6, R14, R13, R12, R11 ;  /* 0x0000000c0d0e7389 */ /* 0x00006400000c000b */
[----:B01----:R-:W-:Y:S01]  /*2f0f0*/  ENDCOLLECTIVE ;  /* 0x000000000000791b */ /* 0x003fe20003800000 */
.L_x_8638:
[----:B------:R-:W-:Y:S01]  /*2f100*/  IMAD.MOV.U32 R13, RZ, RZ, R49 ;  /* 0x000000ffff0d7224 */ /* 0x000fe200078e0031 */
[----:B------:R-:W-:Y:S01]  /*2f110*/  SEL R49, R101, R32, P0 ;  /* 0x0000002065317207 */ /* 0x000fe20000000000 */
[----:B------:R-:W-:-:S07]  /*2f120*/  IMAD.MOV.U32 R109, RZ, RZ, R14 ;  /* 0x000000ffff6d7224 */ /* 0x000fce00078e000e */
[----:B------:R-:W-:Y:S05]  /*2f130*/  WARPSYNC.COLLECTIVE R15, `(.L_x_8639) ;  /* 0x000000000f087348 */ /* 0x000fea0003c00000 */
[----:B------:R0:W1:Y:S02]  /*2f140*/  SHFL.IDX P6, R14, R13, R12, R11 ;  /* 0x0000000c0d0e7389 */ /* 0x00006400000c000b */
[----:B01----:R-:W-:Y:S01]  /*2f150*/  ENDCOLLECTIVE ;  /* 0x000000000000791b */ /* 0x003fe20003800000 */
.L_x_8639:
        /* <DEDUP_REMOVED lines=8> */
.L_x_8640:
[----:B------:R-:W-:Y:S02]  /*2f1e0*/  SEL R50, R38, R111, P0 ;  /* 0x0000006f26327207 */ /* 0x000fe40000000000 */
[----:B------:R-:W-:Y:S01]  /*2f1f0*/  SEL R114, R111, R38, P0 ;  /* 0x000000266f727207 */ /* 0x000fe20000000000 */
[----:B------:R-:W-:Y:S02]  /*2f200*/  IMAD.MOV.U32 R13, RZ, RZ, R135 ;  /* 0x000000ffff0d7224 */ /* 0x000fe400078e0087 */
[----:B------:R-:W-:-:S07]  /*2f210*/  IMAD.MOV.U32 R52, RZ, RZ, R14 ;  /* 0x000000ffff347224 */ /* 0x000fce00078e000e */
[----:B------:R-:W-:Y:S05]  /*2f220*/  WARPSYNC.COLLECTIVE R15, `(.L_x_8641) ;  /* 0x000000000f087348 */ /* 0x000fea0003c00000 */
[----:B------:R0:W1:Y:S02]  /*2f230*/  SHFL.IDX P6, R14, R13, R12, R11 ;  /* 0x0000000c0d0e7389 */ /* 0x00006400000c000b */
[----:B01----:R-:W-:Y:S01]  /*2f240*/  ENDCOLLECTIVE ;  /* 0x000000000000791b */ /* 0x003fe20003800000 */
.L_x_8641:
[----:B------:R-:W-:Y:S02]  /*2f250*/  IMAD.MOV.U32 R13, RZ, RZ, R113 ;  /* 0x000000ffff0d7224 */ /* 0x000fe400078e0071 */
[----:B------:R-:W-:Y:S02]  /*2f260*/  IMAD.MOV.U32 R12, RZ, RZ, R8 ;  /* 0x000000ffff0c7224 */ /* 0x000fe400078e0008 */
[----:B------:R-:W-:-:S07]  /*2f270*/  IMAD.MOV.U32 R54, RZ, RZ, R14 ;  /* 0x000000ffff367224 */ /* 0x000fce00078e000e */
[----:B------:R-:W-:Y:S05]  /*2f280*/  WARPSYNC.COLLECTIVE R15, `(.L_x_8642) ;  /* 0x000000000f087348 */ /* 0x000fea0003c00000 */
[----:B------:R0:W1:Y:S02]  /*2f290*/  SHFL.IDX P6, R14, R13, R12, R11 ;  /* 0x0000000c0d0e7389 */ /* 0x00006400000c000b */
[----:B01----:R-:W-:Y:S01]  /*2f2a0*/  ENDCOLLECTIVE ;  /* 0x000000000000791b */ /* 0x003fe20003800000 */
.L_x_8642:
[----:B------:R-:W-:Y:S02]  /*2f2b0*/  IMAD.MOV.U32 R13, RZ, RZ, R115 ;  /* 0x000000ffff0d7224 */ /* 0x000fe400078e0073 */
[----:B------:R-:W-:-:S07]  /*2f2c0*/  IMAD.MOV.U32 R113, RZ, RZ, R14 ;  /* 0x000000ffff717224 */ /* 0x000fce00078e000e */
[----:B------:R-:W-:Y:S05]  /*2f2d0*/  WARPSYNC.COLLECTIVE R15, `(.L_x_8643) ;  /* 0x000000000f087348 */ /* 0x000fea0003c00000 */
[----:B------:R0:W1:Y:S02]  /*2f2e0*/  SHFL.IDX P6, R14, R13, R12, R11 ;  /* 0x0000000c0d0e7389 */ /* 0x00006400000c000b */
[----:B01----:R-:W-:Y:S01]  /*2f2f0*/  ENDCOLLECTIVE ;  /* 0x000000000000791b */ /* 0x003fe20003800000 */
.L_x_8643:
        /* <DEDUP_REMOVED lines=8> */
.L_x_8644:
[----:B------:R-:W-:Y:S02]  /*2f380*/  SEL R116, R54, R115, P0 ;  /* 0x0000007336747207 */ /* 0x000fe40000000000 */
[----:B------:R-:W-:Y:S01]  /*2f390*/  SEL R118, R115, R54, P0 ;  /* 0x0000003673767207 */ /* 0x000fe20000000000 */
[----:B------:R-:W-:Y:S02]  /*2f3a0*/  IMAD.MOV.U32 R13, RZ, RZ, R119 ;  /* 0x000000ffff0d7224 */ /* 0x000fe400078e0077 */
[----:B------:R-:W-:-:S07]  /*2f3b0*/  IMAD.MOV.U32 R56, RZ, RZ, R14 ;  /* 0x000000ffff387224 */ /* 0x000fce00078e000e */
[----:B------:R-:W-:Y:S05]  /*2f3c0*/  WARPSYNC.COLLECTIVE R15, `(.L_x_8645) ;  /* 0x000000000f087348 */ /* 0x000fea0003c00000 */
[----:B------:R0:W1:Y:S02]  /*2f3d0*/  SHFL.IDX P6, R14, R13, R12, R11 ;  /* 0x0000000c0d0e7389 */ /* 0x00006400000c000b */
[----:B01----:R-:W-:Y:S01]  /*2f3e0*/  ENDCOLLECTIVE ;  /* 0x000000000000791b */ /* 0x003fe20003800000 */
.L_x_8645:
[----:B------:R-:W-:Y:S02]  /*2f3f0*/  IMAD.MOV.U32 R13, RZ, RZ, R117 ;  /* 0x000000ffff0d7224 */ /* 0x000fe400078e0075 */
[----:B------:R-:W-:Y:S02]  /*2f400*/  IMAD.MOV.U32 R12, RZ, RZ, R8 ;  /* 0x000000ffff0c7224 */ /* 0x000fe400078e0008 */
[----:B------:R-:W-:-:S07]  /*2f410*/  IMAD.MOV.U32 R58, RZ, RZ, R14 ;  /* 0x000000ffff3a7224 */ /* 0x000fce00078e000e */
[----:B------:R-:W-:Y:S05]  /*2f420*/  WARPSYNC.COLLECTIVE R15, `(.L_x_8646) ;  /* 0x000000000f087348 */ /* 0x000fea0003c00000 */
[----:B------:R0:W1:Y:S02]  /*2f430*/  SHFL.IDX P6, R14, R13, R12, R11 ;  /* 0x0000000c0d0e7389 */ /* 0x00006400000c000b */
[----:B01----:R-:W-:Y:S01]  /*2f440*/  ENDCOLLECTIVE ;  /* 0x000000000000791b */ /* 0x003fe20003800000 */
.L_x_8646:
[----:B------:R-:W-:Y:S01]  /*2f450*/  IMAD.MOV.U32 R13, RZ, RZ, R51 ;  /* 0x000000ffff0d7224 */ /* 0x000fe200078e0033 */
[----:B------:R-:W-:Y:S01]  /*2f460*/  SEL R51, R34, R105, P0 ;  /* 0x0000006922337207 */ /* 0x000fe20000000000 */
[----:B------:R-:W-:-:S07]  /*2f470*/  IMAD.MOV.U32 R117, RZ, RZ, R14 ;  /* 0x000000ffff757224 */ /* 0x000fce00078e000e */
[----:B------:R-:W-:Y:S05]  /*2f480*/  WARPSYNC.COLLECTIVE R15, `(.L_x_8647) ;  /* 0x000000000f087348 */ /* 0x000fea0003c00000 */
[----:B------:R0:W1:Y:S02]  /*2f490*/  SHFL.IDX P6, R14, R13, R12, R11 ;  /* 0x0000000c0d0e7389 */ /* 0x00006400000c000b */
[----:B01----:R-:W-:Y:S01]  /*2f4a0*/  ENDCOLLECTIVE ;  /* 0x000000000000791b */ /* 0x003fe20003800000 */
.L_x_8647:
        /* <DEDUP_REMOVED lines=8> */
.L_x_8648:
[----:B------:R-:W-:Y:S02]  /*2f530*/  SEL R52, R58, R119, P0 ;  /* 0x000000773a347207 */ /* 0x000fe40000000000 */
[----:B------:R-:W-:Y:S01]  /*2f540*/  SEL R54, R119, R58, P0 ;  /* 0x0000003a77367207 */ /* 0x000fe20000000000 */
[----:B------:R-:W-:Y:S02]  /*2f550*/  IMAD.MOV.U32 R13, RZ, RZ, R129 ;  /* 0x000000ffff0d7224 */ /* 0x000fe400078e0081 */
[----:B------:R-:W-:-:S07]  /*2f560*/  IMAD.MOV.U32 R66, RZ, RZ, R14 ;  /* 0x000000ffff427224 */ /* 0x000fce00078e000e */
[----:B------:R-:W-:Y:S05]  /*2f570*/  WARPSYNC.COLLECTIVE R15, `(.L_x_8649) ;  /* 0x000000000f087348 */ /* 0x000fea0003c00000 */
[----:B------:R0:W1:Y:S02]  /*2f580*/  SHFL.IDX P6, R14, R13, R12, R11 ;  /* 0x0000000c0d0e7389 */ /* 0x00006400000c000b */
[----:B01----:R-:W-:Y:S01]  /*2f590*/  ENDCOLLECTIVE ;  /* 0x000000000000791b */ /* 0x003fe20003800000 */
.L_x_8649:
[----:B------:R-:W-:Y:S02]  /*2f5a0*/  IMAD.MOV.U32 R13, RZ, RZ, R121 ;  /* 0x000000ffff0d7224 */ /* 0x000fe400078e0079 */
[----:B------:R-:W-:Y:S02]  /*2f5b0*/  IMAD.MOV.U32 R12, RZ, RZ, R8 ;  /* 0x000000ffff0c7224 */ /* 0x000fe400078e0008 */
[----:B------:R-:W-:-:S07]  /*2f5c0*/  IMAD.MOV.U32 R62, RZ, RZ, R14 ;  /* 0x000000ffff3e7224 */ /* 0x000fce00078e000e */
[----:B------:R-:W-:Y:S05]  /*2f5d0*/  WARPSYNC.COLLECTIVE R15, `(.L_x_8650) ;  /* 0x000000000f087348 */ /* 0x000fea0003c00000 */
[----:B------:R0:W1:Y:S02]  /*2f5e0*/  SHFL.IDX P6, R14, R13, R12, R11 ;  /* 0x0000000c0d0e7389 */ /* 0x00006400000c000b */
[----:B01----:R-:W-:Y:S01]  /*2f5f0*/  ENDCOLLECTIVE ;  /* 0x000000000000791b */ /* 0x003fe20003800000 */
.L_x_8650:
[----:B------:R-:W-:Y:S02]  /*2f600*/  IMAD.MOV.U32 R13, RZ, RZ, R83 ;  /* 0x000000ffff0d7224 */ /* 0x000fe400078e0053 */
[----:B------:R-:W-:-:S07]  /*2f610*/  IMAD.MOV.U32 R121, RZ, RZ, R14 ;  /* 0x000000ffff797224 */ /* 0x000fce00078e000e */
[----:B------:R-:W-:Y:S05]  /*2f620*/  WARPSYNC.COLLECTIVE R15, `(.L_x_8651) ;  /* 0x000000000f087348 */ /* 0x000fea0003c00000 */
[----:B------:R0:W1:Y:S02]  /*2f630*/  SHFL.IDX P6, R14, R13, R12, R11 ;  /* 0x0000000c0d0e7389 */ /* 0x00006400000c000b */
[----:B01----:R-:W-:Y:S01]  /*2f640*/  ENDCOLLECTIVE ;  /* 0x000000000000791b */ /* 0x003fe20003800000 */
.L_x_8651:
[----:B------:R-:W-:Y:S02]  /*2f650*/  IMAD.MOV.U32 R13, RZ, RZ, R93 ;  /* 0x000000ffff0d7224 */ /* 0x000fe400078e005d */
[----:B------:R-:W-:Y:S02]  /*2f660*/  IMAD.MOV.U32 R12, RZ, RZ, R10 ;  /* 0x000000ffff0c7224 */ /* 0x000fe400078e000a */
[----:B------:R-:W-:-:S07]  /*2f670*/  IMAD.MOV.U32 R83, RZ, RZ, R14 ;  /* 0x000000ffff537224 */ /* 0x000fce00078e000e */
[----:B------:R-:W-:Y:S05]  /*2f680*/  WARPSYNC.COLLECTIVE R15, `(.L_x_8652) ;  /* 0x000000000f087348 */ /* 0x000fea0003c00000 */
[----:B------:R0:W1:Y:S02]  /*2f690*/  SHFL.IDX P6, R14, R13, R12, R11 ;  /* 0x0000000c0d0e7389 */ /* 0x00006400000c000b */
[----:B01----:R-:W-:Y:S01]  /*2f6a0*/  ENDCOLLECTIVE ;  /* 0x000000000000791b */ /* 0x003fe20003800000 */
.L_x_8652:
[----:B------:R-:W-:Y:S02]  /*2f6b0*/  SEL R60, R62, R83, P0 ;  /* 0x000000533e3c7207 */ /* 0x000fe40000000000 */
[----:B------:R-:W-:Y:S01]  /*2f6c0*/  SEL R62, R83, R62, P0 ;  /* 0x0000003e533e7207 */ /* 0x000fe20000000000 */
[----:B------:R-:W-:Y:S02]  /*2f6d0*/  IMAD.MOV.U32 R13, RZ, RZ, R91 ;  /* 0x000000ffff0d7224 */ /* 0x000fe400078e005b */
[----:B------:R-:W-:-:S07]  /*2f6e0*/  IMAD.MOV.U32 R93, RZ, RZ, R14 ;  /* 0x000000ffff5d7224 */ /* 0x000fce00078e000e */
[----:B------:R-:W-:Y:S05]  /*2f6f0*/  WARPSYNC.COLLECTIVE R15, `(.L_x_8653) ;  /* 0x000000000f087348 */ /* 0x000fea0003c00000 */
[----:B------:R0:W1:Y:S02]  /*2f700*/  SHFL.IDX P6, R14, R13, R12, R11 ;  /* 0x0000000c0d0e7389 */ /* 0x00006400000c000b */
[----:B01----:R-:W-:Y:S01]  /*2f710*/  ENDCOLLECTIVE ;  /* 0x000000000000791b */ /* 0x003fe20003800000 */
.L_x_8653:
[----:B------:R-:W-:Y:S01]  /*2f720*/  IMAD.MOV.U32 R13, RZ, RZ, R63 ;  /* 0x000000ffff0d7224 */ /* 0x000fe200078e003f */
[----:B------:R-:W-:Y:S01]  /*2f730*/  SEL R63, R121, R66, P0 ;  /* 0x00000042793f7207 */ /* 0x000fe20000000000 */
[----:B------:R-:W-:Y:S02]  /*2f740*/  IMAD.MOV.U32 R12, RZ, RZ, R8 ;  /* 0x000000ffff0c7224 */ /* 0x000fe400078e0008 */
[----:B------:R-:W-:-:S07]  /*2f750*/  IMAD.MOV.U32 R91, RZ, RZ, R14 ;  /* 0x000000ffff5b7224 */ /* 0x000fce00078e000e */
[----:B------:R-:W-:Y:S05]  /*2f760*/  WARPSYNC.COLLECTIVE R15, `(.L_x_8654) ;  /* 0x000000000f087348 */ /* 0x000fea0003c00000 */
[----:B------:R0:W1:Y:S02]  /*2f770*/  SHFL.IDX P6, R14, R13, R12, R11 ;  /* 0x0000000c0d0e7389 */ /* 0x00006400000c000b */
[----:B01----:R-:W-:Y:S01]  /*2f780*/  ENDCOLLECTIVE ;  /* 0x000000000000791b */ /* 0x003fe20003800000 */
.L_x_8654:
[----:B------:R-:W-:Y:S01]  /*2f790*/  IMAD.MOV.U32 R13, RZ, RZ, R61 ;  /* 0x000000ffff0d7224 */ /* 0x000fe200078e003d */
[----:B------:R-:W-:Y:S01]  /*2f7a0*/  SEL R61, R66, R121, P0 ;  /* 0x00000079423d7207 */ /* 0x000fe20000000000 */
[----:B------:R-:W-:-:S07]  /*2f7b0*/  IMAD.MOV.U32 R68, RZ, RZ, R14 ;  /* 0x000000ffff447224 */ /* 0x000fce00078e000e */
[----:B------:R-:W-:Y:S05]  /*2f7c0*/  WARPSYNC.COLLECTIVE R15, `(.L_x_8655) ;  /* 0x000000000f087348 */ /* 0x000fea0003c00000 */
[----:B------:R0:W1:Y:S02]  /*2f7d0*/  SHFL.IDX P6, R14, R13, R12, R11 ;  /* 0x0000000c0d0e7389 */ /* 0x00006400000c000b */
[----:B01----:R-:W-:Y:S01]  /*2f7e0*/  ENDCOLLECTIVE ;  /* 0x000000000000791b */ /* 0x003fe20003800000 */
.L_x_8655:
[----:B------:R-:W-:Y:S02]  /*2f7f0*/  IMAD.MOV.U32 R13, RZ, RZ, R87 ;  /* 0x000000ffff0d7224 */ /* 0x000fe400078e0057 */
[----:B------:R-:W-:Y:S02]  /*2f800*/  IMAD.MOV.U32 R12, RZ, RZ, R10 ;  /* 0x000000ffff0c7224 */ /* 0x000fe400078e000a */
[----:B------:R-:W-:-:S07]  /*2f810*/  IMAD.MOV.U32 R70, RZ, RZ, R14 ;  /* 0x000000ffff467224 */ /* 0x000fce00078e000e */
[----:B------:R-:W-:Y:S05]  /*2f820*/  WARPSYNC.COLLECTIVE R15, `(.L_x_8656) ;  /* 0x000000000f087348 */ /* 0x000fea0003c00000 */
[----:B------:R0:W1:Y:S02]  /*2f830*/  SHFL.IDX P6, R14, R13, R12, R11 ;  /* 0x0000000c0d0e7389 */ /* 0x00006400000c000b */
[----:B01----:R-:W-:Y:S01]  /*2f840*/  ENDCOLLECTIVE ;  /* 0x000000000000791b */ /* 0x003fe20003800000 */
.L_x_8656:
[----:B------:R-:W-:Y:S02]  /*2f850*/  SEL R56, R91, R70, P0 ;  /* 0x000000465b387207 */ /* 0x000fe40000000000 */
[----:B------:R-:W-:Y:S01]  /*2f860*/  SEL R66, R70, R91, P0 ;  /* 0x0000005b46427207 */ /* 0x000fe20000000000 */
[----:B------:R-:W-:Y:S02]  /*2f870*/  IMAD.MOV.U32 R91, RZ, RZ, RZ ;  /* 0x000000ffff5b7224 */ /* 0x000fe400078e00ff */
[----:B------:R-:W-:Y:S02]  /*2f880*/  IMAD.MOV.U32 R13, RZ, RZ, R85 ;  /* 0x000000ffff0d7224 */ /* 0x000fe400078e0055 */
[----:B------:R-:W-:-:S07]  /*2f890*/  IMAD.MOV.U32 R87, RZ, RZ, R14 ;  /* 0x000000ffff577224 */ /* 0x000fce00078e000e */
[----:B------:R-:W-:Y:S05]  /*2f8a0*/  WARPSYNC.COLLECTIVE R15, `(.L_x_8657) ;  /* 0x000000000f087348 */ /* 0x000fea0003c00000 */
[----:B------:R0:W1:Y:S02]  /*2f8b0*/  SHFL.IDX P6, R14, R13, R12, R11 ;  /* 0x0000000c0d0e7389 */ /* 0x00006400000c000b */
[----:B01----:R-:W-:Y:S01]  /*2f8c0*/  ENDCOLLECTIVE ;  /* 0x000000000000791b */ /* 0x003fe20003800000 */
.L_x_8657:
[----:B------:R-:W-:Y:S02]  /*2f8d0*/  IMAD.MOV.U32 R13, RZ, RZ, R73 ;  /* 0x000000ffff0d7224 */ /* 0x000fe400078e0049 */
[----:B------:R-:W-:Y:S02]  /*2f8e0*/  IMAD.MOV.U32 R12, RZ, RZ, R8 ;  /* 0x000000ffff0c7224 */ /* 0x000fe400078e0008 */
[----:B------:R-:W-:-:S07]  /*2f8f0*/  IMAD.MOV.U32 R85, RZ, RZ, R14 ;  /* 0x000000ffff557224 */ /* 0x000fce00078e000e */
[----:B------:R-:W-:Y:S05]  /*2f900*/  WARPSYNC.COLLECTIVE R15, `(.L_x_8658) ;  /* 0x000000000f087348 */ /* 0x000fea0003c00000 */
[----:B------:R0:W1:Y:S02]  /*2f910*/  SHFL.IDX P6, R14, R13, R12, R11 ;  /* 0x0000000c0d0e7389 */ /* 0x00006400000c000b */
[----:B01----:R-:W-:Y:S01]  /*2f920*/  ENDCOLLECTIVE ;  /* 0x000000000000791b */ /* 0x003fe20003800000 */
.L_x_8658:
[----:B------:R-:W-:Y:S02]  /*2f930*/  IMAD.MOV.U32 R13, RZ, RZ, R71 ;  /* 0x000000ffff0d7224 */ /* 0x000fe400078e0047 */
[----:B------:R-:W-:-:S07]  /*2f940*/  IMAD.MOV.U32 R72, RZ, RZ, R14 ;  /* 0x000000ffff487224 */ /* 0x000fce00078e000e */
[----:B------:R-:W-:Y:S05]  /*2f950*/  WARPSYNC.COLLECTIVE R15, `(.L_x_8659) ;  /* 0x000000000f087348 */ /* 0x000fea0003c00000 */
[----:B------:R0:W1:Y:S02]  /*2f960*/  SHFL.IDX P6, R14, R13, R12, R11 ;  /* 0x0000000c0d0e7389 */ /* 0x00006400000c000b */
[----:B01----:R-:W-:Y:S01]  /*2f970*/  ENDCOLLECTIVE ;  /* 0x000000000000791b */ /* 0x003fe20003800000 */
.L_x_8659:
[----:B------:R-:W-:Y:S01]  /*2f980*/  SEL R71, R72, R87, P0 ;  /* 0x0000005748477207 */ /* 0x000fe20000000000 */
[----:B------:R-:W-:Y:S02]  /*2f990*/  IMAD.MOV.U32 R13, RZ, RZ, R81 ;  /* 0x000000ffff0d7224 */ /* 0x000fe400078e0051 */
[----:B------:R-:W-:Y:S02]  /*2f9a0*/  IMAD.MOV.U32 R12, RZ, RZ, R10 ;  /* 0x000000ffff0c7224 */ /* 0x000fe400078e000a */
[----:B------:R-:W-:-:S07]  /*2f9b0*/  IMAD.MOV.U32 R74, RZ, RZ, R14 ;  /* 0x000000ffff4a7224 */ /* 0x000fce00078e000e */
[----:B------:R-:W-:Y:S05]  /*2f9c0*/  WARPSYNC.COLLECTIVE R15, `(.L_x_8660) ;  /* 0x000000000f087348 */ /* 0x000fea0003c00000 */
[----:B------:R0:W1:Y:S02]  /*2f9d0*/  SHFL.IDX P6, R14, R13, R12, R11 ;  /* 0x0000000c0d0e7389 */ /* 0x00006400000c000b */
[----:B01----:R-:W-:Y:S01]  /*2f9e0*/  ENDCOLLECTIVE ;  /* 0x000000000000791b */ /* 0x003fe20003800000 */
.L_x_8660:
[----:B------:R-:W-:Y:S01]  /*2f9f0*/  SEL R70, R74, R85, P0 ;  /* 0x000000554a467207 */ /* 0x000fe20000000000 */
[----:B------:R-:W-:Y:S02]  /*2fa00*/  IMAD.MOV.U32 R13, RZ, RZ, R79 ;  /* 0x000000ffff0d7224 */ /* 0x000fe400078e004f */
[----:B------:R-:W-:-:S07]  /*2fa10*/  IMAD.MOV.U32 R81, RZ, RZ, R14 ;  /* 0x000000ffff517224 */ /* 0x000fce00078e000e */
[----:B------:R-:W-:Y:S05]  /*2fa20*/  WARPSYNC.COLLECTIVE R15, `(.L_x_8661) ;  /* 0x000000000f087348 */ /* 0x000fea0003c00000 */
[----:B------:R0:W1:Y:S02]  /*2fa30*/  SHFL.IDX P6, R14, R13, R12, R11 ;  /* 0x0000000c0d0e7389 */ /* 0x00006400000c000b */
[----:B01----:R-:W-:Y:S01]  /*2fa40*/  ENDCOLLECTIVE ;  /* 0x000000000000791b */ /* 0x003fe20003800000 */
.L_x_8661:
[----:B------:R-:W-:Y:S01]  /*2fa50*/  IMAD.MOV.U32 R13, RZ, RZ, R69 ;  /* 0x000000ffff0d7224 */ /* 0x000fe200078e0045 */
[----:B------:R-:W-:Y:S01]  /*2fa60*/  SEL R69, R87, R72, P0 ;  /* 0x0000004857457207 */ /* 0x000fe20000000000 */
[----:B------:R-:W-:Y:S02]  /*2fa70*/  IMAD.MOV.U32 R12, RZ, RZ, R8 ;  /* 0x000000ffff0c7224 */ /* 0x000fe400078e0008 */
[----:B------:R-:W-:-:S07]  /*2fa80*/  IMAD.MOV.U32 R79, RZ, RZ, R14 ;  /* 0x000000ffff4f7224 */ /* 0x000fce00078e000e */
[----:B------:R-:W-:Y:S05]  /*2fa90*/  WARPSYNC.COLLECTIVE R15, `(.L_x_8662) ;  /* 0x000000000f087348 */ /* 0x000fea0003c00000 */
[----:B------:R0:W1:Y:S02]  /*2faa0*/  SHFL.IDX P6, R14, R13, R12, R11 ;  /* 0x0000000c0d0e7389 */ /* 0x00006400000c000b */
[----:B01----:R-:W-:Y:S01]  /*2fab0*/  ENDCOLLECTIVE ;  /* 0x000000000000791b */ /* 0x003fe20003800000 */
.L_x_8662:
[----:B------:R-:W-:Y:S01]  /*2fac0*/  IMAD.MOV.U32 R13, RZ, RZ, R67 ;  /* 0x000000ffff0d7224 */ /* 0x000fe200078e0043 */
[----:B------:R-:W-:Y:S01]  /*2fad0*/  SEL R67, R68, R93, P0 ;  /* 0x0000005d44437207 */ /* 0x000fe20000000000 */
[----:B------:R-:W-:-:S07]  /*2fae0*/  IMAD.MOV.U32 R76, RZ, RZ, R14 ;  /* 0x000000ffff4c7224 */ /* 0x000fce00078e000e */
[----:B------:R-:W-:Y:S05]  /*2faf0*/  WARPSYNC.COLLECTIVE R15, `(.L_x_8663) ;  /* 0x000000000f087348 */ /* 0x000fea0003c00000 */
[----:B------:R0:W1:Y:S02]  /*2fb00*/  SHFL.IDX P6, R14, R13, R12, R11 ;  /* 0x0000000c0d0e7389 */ /* 0x00006400000c000b */
[----:B01----:R-:W-:Y:S01]  /*2fb10*/  ENDCOLLECTIVE ;  /* 0x000000000000791b */ /* 0x003fe20003800000 */
.L_x_8663:
[----:B------:R-:W-:Y:S01]  /*2fb20*/  SEL R73, R81, R76, P0 ;  /* 0x0000004c51497207 */ /* 0x000fe20000000000 */
[----:B------:R-:W-:Y:S02]  /*2fb30*/  IMAD.MOV.U32 R13, RZ, RZ, R77 ;  /* 0x000000ffff0d7224 */ /* 0x000fe400078e004d */
[----:B------:R-:W-:Y:S02]  /*2fb40*/  IMAD.MOV.U32 R12, RZ, RZ, R10 ;  /* 0x000000ffff0c7224 */ /* 0x000fe400078e000a */
[----:B------:R-:W-:-:S07]  /*2fb50*/  IMAD.MOV.U32 R78, RZ, RZ, R14 ;  /* 0x000000ffff4e7224 */ /* 0x000fce00078e000e */
[----:B------:R-:W-:Y:S05]  /*2fb60*/  WARPSYNC.COLLECTIVE R15, `(.L_x_8664) ;  /* 0x000000000f087348 */ /* 0x000fea0003c00000 */
[----:B------:R0:W1:Y:S02]  /*2fb70*/  SHFL.IDX P6, R14, R13, R12, R11 ;  /* 0x0000000c0d0e7389 */ /* 0x00006400000c000b */
[----:B01----:R-:W-:Y:S01]  /*2fb80*/  ENDCOLLECTIVE ;  /* 0x000000000000791b */ /* 0x003fe20003800000 */
.L_x_8664:
[----:B------:R-:W-:Y:S01]  /*2fb90*/  SEL R72, R79, R78, P0 ;  /* 0x0000004e4f487207 */ /* 0x000fe20000000000 */
[----:B------:R-:W-:Y:S01]  /*2fba0*/  IMAD.MOV.U32 R13, RZ, RZ, R75 ;  /* 0x000000ffff0d7224 */ /* 0x000fe200078e004b */
[----:B------:R-:W-:Y:S01]  /*2fbb0*/  SEL R75, R76, R81, P0 ;  /* 0x000000514c4b7207 */ /* 0x000fe20000000000 */
[----:B------:R-:W-:-:S07]  /*2fbc0*/  IMAD.MOV.U32 R77, RZ, RZ, R14 ;  /* 0x000000ffff4d7224 */ /* 0x000fce00078e000e */
[----:B------:R-:W-:Y:S05]  /*2fbd0*/  WARPSYNC.COLLECTIVE R15, `(.L_x_8665) ;  /* 0x000000000f087348 */ /* 0x000fea0003c00000 */
[----:B------:R0:W1:Y:S02]  /*2fbe0*/  SHFL.IDX P6, R14, R13, R12, R11 ;  /* 0x0000000c0d0e7389 */ /* 0x00006400000c000b */
[----:B01----:R-:W-:Y:S01]  /*2fbf0*/  ENDCOLLECTIVE ;  /* 0x000000000000791b */ /* 0x003fe20003800000 */
.L_x_8665:
        /* <DEDUP_REMOVED lines=9> */
.L_x_8666:
[----:B------:R-:W-:Y:S02]  /*2fc90*/  IMAD.MOV.U32 R13, RZ, RZ, R35 ;  /* 0x000000ffff0d7224 */ /* 0x000fe400078e0023 */
[----:B------:R-:W-:-:S07]  /*2fca0*/  IMAD.MOV.U32 R100, RZ, RZ, R14 ;  /* 0x000000ffff647224 */ /* 0x000fce00078e000e */
[----:B------:R-:W-:Y:S05]  /*2fcb0*/  WARPSYNC.COLLECTIVE R15, `(.L_x_8667) ;  /* 0x000000000f087348 */ /* 0x000fea0003c00000 */
[----:B------:R0:W1:Y:S02]  /*2fcc0*/  SHFL.IDX P6, R14, R13, R12, R11 ;  /* 0x0000000c0d0e7389 */ /* 0x00006400000c000b */
[----:B01----:R-:W-:Y:S01]  /*2fcd0*/  ENDCOLLECTIVE ;  /* 0x000000000000791b */ /* 0x003fe20003800000 */
.L_x_8667:
        /* <DEDUP_REMOVED lines=8> */
.L_x_8668:
[----:B------:R-:W-:Y:S02]  /*2fd60*/  SEL R58, R90, R35, P0 ;  /* 0x000000235a3a7207 */ /* 0x000fe40000000000 */
[----:B------:R-:W-:Y:S01]  /*2fd70*/  SEL R90, R35, R90, P0 ;  /* 0x0000005a235a7207 */ /* 0x000fe20000000000 */
[----:B------:R-:W-:Y:S02]  /*2fd80*/  IMAD.MOV.U32 R13, RZ, RZ, R39 ;  /* 0x000000ffff0d7224 */ /* 0x000fe400078e0027 */
[----:B------:R-:W-:-:S07]  /*2fd90*/  IMAD.MOV.U32 R37, RZ, RZ, R14 ;  /* 0x000000ffff257224 */ /* 0x000fce00078e000e */
[----:B------:R-:W-:Y:S05]  /*2fda0*/  WARPSYNC.COLLECTIVE R15, `(.L_x_8669) ;  /* 0x000000000f087348 */ /* 0x000fea0003c00000 */
[----:B------:R0:W1:Y:S02]  /*2fdb0*/  SHFL.IDX P6, R14, R13, R12, R11 ;  /* 0x0000000c0d0e7389 */ /* 0x00006400000c000b */
[----:B01----:R-:W-:Y:S01]  /*2fdc0*/  ENDCOLLECTIVE ;  /* 0x000000000000791b */ /* 0x003fe20003800000 */
.L_x_8669:
[----:B------:R-:W-:Y:S02]  /*2fdd0*/  IMAD.MOV.U32 R13, RZ, RZ, R33 ;  /* 0x000000ffff0d7224 */ /* 0x000fe400078e0021 */
[----:B------:R-:W-:Y:S02]  /*2fde0*/  IMAD.MOV.U32 R12, RZ, RZ, R8 ;  /* 0x000000ffff0c7224 */ /* 0x000fe400078e0008 */
[----:B------:R-:W-:-:S07]  /*2fdf0*/  IMAD.MOV.U32 R39, RZ, RZ, R14 ;  /* 0x000000ffff277224 */ /* 0x000fce00078e000e */
[----:B------:R-:W-:Y:S05]  /*2fe00*/  WARPSYNC.COLLECTIVE R15, `(.L_x_8670) ;  /* 0x000000000f087348 */ /* 0x000fea0003c00000 */
[----:B------:R0:W1:Y:S02]  /*2fe10*/  SHFL.IDX P6, R14, R13, R12, R11 ;  /* 0x0000000c0d0e7389 */ /* 0x00006400000c000b */
[----:B01----:R-:W-:Y:S01]  /*2fe20*/  ENDCOLLECTIVE ;  /* 0x000000000000791b */ /* 0x003fe20003800000 */
.L_x_8670:
[----:B------:R-:W-:Y:S02]  /*2fe30*/  IMAD.MOV.U32 R13, RZ, RZ, R31 ;  /* 0x000000ffff0d7224 */ /* 0x000fe400078e001f */
[----:B------:R-:W-:-:S07]  /*2fe40*/  IMAD.MOV.U32 R110, RZ, RZ, R14 ;  /* 0x000000ffff6e7224 */ /* 0x000fce00078e000e */
[----:B------:R-:W-:Y:S05]  /*2fe50*/  WARPSYNC.COLLECTIVE R15, `(.L_x_8671) ;  /* 0x000000000f087348 */ /* 0x000fea0003c00000 */
[----:B------:R0:W1:Y:S02]  /*2fe60*/  SHFL.IDX P6, R14, R13, R12, R11 ;  /* 0x0000000c0d0e7389 */ /* 0x00006400000c000b */
[----:B01----:R-:W-:Y:S01]  /*2fe70*/  ENDCOLLECTIVE ;  /* 0x000000000000791b */ /* 0x003fe20003800000 */
.L_x_8671:
        /* <DEDUP_REMOVED lines=8> */
.L_x_8672:
[----:B------:R-:W-:Y:S02]  /*2ff00*/  SEL R100, R39, R112, P0 ;  /* 0x0000007027647207 */ /* 0x000fe40000000000 */
[----:B------:R-:W-:Y:S01]  /*2ff10*/  SEL R112, R112, R39, P0 ;  /* 0x0000002770707207 */ /* 0x000fe20000000000 */
[----:B------:R-:W-:Y:S02]  /*2ff20*/  IMAD.MOV.U32 R13, RZ, RZ, R27 ;  /* 0x000000ffff0d7224 */ /* 0x000fe400078e001b */
[----:B------:R-:W-:-:S07]  /*2ff30*/  IMAD.MOV.U32 R29, RZ, RZ, R14 ;  /* 0x000000ffff1d7224 */ /* 0x000fce00078e000e */
[----:B------:R-:W-:Y:S05]  /*2ff40*/  WARPSYNC.COLLECTIVE R15, `(.L_x_8673) ;  /* 0x000000000f087348 */ /* 0x000fea0003c00000 */
[----:B------:R0:W1:Y:S02]  /*2ff50*/  SHFL.IDX P6, R14, R13, R12, R11 ;  /* 0x0000000c0d0e7389 */ /* 0x00006400000c000b */
[----:B01----:R-:W-:Y:S01]  /*2ff60*/  ENDCOLLECTIVE ;  /* 0x000000000000791b */ /* 0x003fe20003800000 */
.L_x_8673:
[----:B------:R-:W-:Y:S02]  /*2ff70*/  IMAD.MOV.U32 R13, RZ, RZ, R25 ;  /* 0x000000ffff0d7224 */ /* 0x000fe400078e0019 */
[----:B------:R-:W-:Y:S02]  /*2ff80*/  IMAD.MOV.U32 R12, RZ, RZ, R8 ;  /* 0x000000ffff0c7224 */ /* 0x000fe400078e0008 */
[----:B------:R-:W-:-:S07]  /*2ff90*/  IMAD.MOV.U32 R4, RZ, RZ, R14 ;  /* 0x000000ffff047224 */ /* 0x000fce00078e000e */
[----:B------:R-:W-:Y:S05]  /*2ffa0*/  WARPSYNC.COLLECTIVE R15, `(.L_x_8674) ;  /* 0x000000000f087348 */ /* 0x000fea0003c00000 */
[----:B------:R0:W1:Y:S02]  /*2ffb0*/  SHFL.IDX P6, R14, R13, R12, R11 ;  /* 0x0000000c0d0e7389 */ /* 0x00006400000c000b */
[----:B01----:R-:W-:Y:S01]  /*2ffc0*/  ENDCOLLECTIVE ;  /* 0x000000000000791b */ /* 0x003fe20003800000 */
.L_x_8674:
[----:B------:R-:W-:Y:S02]  /*2ffd0*/  IMAD.MOV.U32 R13, RZ, RZ, R9 ;  /* 0x000000ffff0d7224 */ /* 0x000fe400078e0009 */
[----:B------:R-:W-:-:S07]  /*2ffe0*/  IMAD.MOV.U32 R10, RZ, RZ, R14 ;  /* 0x000000ffff0a7224 */ /* 0x000fce00078e000e */
[----:B------:R-:W-:Y:S05]  /*2fff0*/  WARPSYNC.COLLECTIVE R15, `(.L_x_8675) ;  /* 0x000000000f087348 */ /* 0x000fea0003c00000 */
[----:B------:R0:W1:Y:S02]  /*30000*/  SHFL.IDX P6, R14, R13, R12, R11 ;  /* 0x0000000c0d0e7389 */ /* 0x00006400000c000b */
[----:B01----:R-:W-:Y:S01]  /*30010*/  ENDCOLLECTIVE ;  /* 0x000000000000791b */ /* 0x003fe20003800000 */
.L_x_8675:
[----:B------:R-:W-:Y:S05]  /*30020*/  BRA `(.L_x_8676) ;  /* 0xffffff1c00f07947 */ /* 0x000fea000383ffff */
.L_x_8422:
[----:B------:R-:W-:Y:S02]  /*30030*/  IMAD.MOV.U32 R13, RZ, RZ, R3 ;  /* 0x000000ffff0d7224 */ /* 0x000fe400078e0003 */
[----:B------:R-:W-:Y:S02]  /*30040*/  IMAD.MOV.U32 R12, RZ, RZ, RZ ;  /* 0x000000ffff0c7224 */ /* 0x000fe400078e00ff */
[----:B------:R-:W-:Y:S02]  /*30050*/  IMAD.MOV.U32 R11, RZ, RZ, 0x181f ;  /* 0x0000181fff0b7424 */ /* 0x000fe400078e00ff */
[----:B------:R-:W-:-:S07]  /*30060*/  IMAD.MOV.U32 R15, RZ, RZ, -0x1 ;  /* 0xffffffffff0f7424 */ /* 0x000fce00078e00ff */
[----:B-----5:R-:W-:Y:S05]  /*30070*/  WARPSYNC.COLLECTIVE R15, `(.L_x_8677) ;  /* 0x000000000f087348 */ /* 0x020fea0003c00000 */
[----:B------:R0:W1:Y:S02]  /*30080*/  SHFL.IDX P6, R14, R13, R12, R11 ;  /* 0x0000000c0d0e7389 */ /* 0x00006400000c000b */
[----:B01---5:R-:W-:Y:S01]  /*30090*/  ENDCOLLECTIVE ;  /* 0x000000000000791b */ /* 0x023fe20003800000 */
.L_x_8677:
[----:B------:R-:W-:Y:S02]  /*300a0*/  IMAD.MOV.U32 R13, RZ, RZ, R2 ;  /* 0x000000ffff0d7224 */ /* 0x000fe400078e0002 */
[----:B------:R-:W-:-:S07]  /*300b0*/  IMAD.MOV.U32 R0, RZ, RZ, R14 ;  /* 0x000000ffff007224 */ /* 0x000fce00078e000e */
[----:B------:R-:W-:Y:S05]  /*300c0*/  WARPSYNC.COLLECTIVE R15, `(.L_x_8678) ;  /* 0x000000000f087348 */ /* 0x000fea0003c00000 */
[----:B------:R0:W1:Y:S02]  /*300d0*/  SHFL.IDX P6, R14, R13, R12, R11 ;  /* 0x0000000c0d0e7389 */ /* 0x00006400000c000b */
[----:B01----:R-:W-:Y:S01]  /*300e0*/  ENDCOLLECTIVE ;  /* 0x000000000000791b */ /* 0x003fe20003800000 */
.L_x_8678:
[----:B------:R-:W-:Y:S05]  /*300f0*/  BRA `(.L_x_8679) ;  /* 0xffffff2c00bc7947 */ /* 0x000fea000383ffff */
.L_x_8425:
        /* <DEDUP_REMOVED lines=8> */
.L_x_8681:
[----:B------:R-:W-:Y:S05]  /*30180*/  BSYNC B1 ;  /* 0x0000000000017941 */ /* 0x000fea0003800000 */
.L_x_8680:
        /* <DEDUP_REMOVED lines=8> */
.L_x_8682:
[----:B------:R-:W-:Y:S05]  /*30210*/  BRA `(.L_x_8683) ;  /* 0xffffff2c00cc7947 */ /* 0x000fea000383ffff */
.L_x_8428:
        /* <DEDUP_REMOVED lines=8> */
.L_x_8685:
[----:B------:R-:W-:Y:S05]  /*302a0*/  BSYNC B1 ;  /* 0x0000000000017941 */ /* 0x000fea0003800000 */
.L_x_8684:
        /* <DEDUP_REMOVED lines=8> */
.L_x_8686:
[----:B------:R-:W-:Y:S05]  /*30330*/  BRA `(.L_x_8687) ;  /* 0xffffff2c00dc7947 */ /* 0x000fea000383ffff */
.L_x_8431:
        /* <DEDUP_REMOVED lines=8> */
.L_x_8689:
[----:B------:R-:W-:Y:S05]  /*303c0*/  BSYNC B1 ;  /* 0x0000000000017941 */ /* 0x000fea0003800000 */
.L_x_8688:
        /* <DEDUP_REMOVED lines=8> */
.L_x_8690:
[----:B------:R-:W-:Y:S05]  /*30450*/  BRA `(.L_x_8691) ;  /* 0xffffff2c00ec7947 */ /* 0x000fea000383ffff */
.L_x_8433:
[----:B------:R-:W-:Y:S02]  /*30460*/  IMAD.MOV.U32 R13, RZ, RZ, R8 ;  /* 0x000000ffff0d7224 */ /* 0x000fe400078e0008 */
[----:B------:R-:W-:Y:S02]  /*30470*/  IMAD.MOV.U32 R12, RZ, RZ, RZ ;  /* 0x000000ffff0c7224 */ /* 0x000fe400078e00ff */
[----:B------:R-:W-:Y:S02]  /*30480*/  IMAD.MOV.U32 R11, RZ, RZ, 0x1c1f ;  /* 0x00001c1fff0b7424 */ /* 0x000fe400078e00ff */
[----:B------:R-:W-:-:S07]  /*30490*/  IMAD.MOV.U32 R15, RZ, RZ, -0x1 ;  /* 0xffffffffff0f7424 */ /* 0x000fce00078e00ff */
[----:B------:R-:W-:Y:S05]  /*304a0*/  WARPSYNC.COLLECTIVE R15, `(.L_x_8692) ;  /* 0x000000000f087348 */ /* 0x000fea0003c00000 */
[----:B------:R0:W1:Y:S02]  /*304b0*/  SHFL.IDX P6, R14, R13, R12, R11 ;  /* 0x0000000c0d0e7389 */ /* 0x00006400000c000b */
[----:B01----:R-:W-:Y:S01]  /*304c0*/  ENDCOLLECTIVE ;  /* 0x000000000000791b */ /* 0x003fe20003800000 */
.L_x_8692:
[----:B------:R-:W-:Y:S02]  /*304d0*/  IMAD.MOV.U32 R13, RZ, RZ, R4 ;  /* 0x000000ffff0d7224 */ /* 0x000fe400078e0004 */
[----:B------:R-:W-:-:S07]  /*304e0*/  IMAD.MOV.U32 R9, RZ, RZ, R14 ;  /* 0x000000ffff097224 */ /* 0x000fce00078e000e */
[----:B------:R-:W-:Y:S05]  /*304f0*/  WARPSYNC.COLLECTIVE R15, `(.L_x_8693) ;  /* 0x000000000f087348 */ /* 0x000fea0003c00000 */
[----:B------:R0:W1:Y:S02]  /*30500*/  SHFL.IDX P6, R14, R13, R12, R11 ;  /* 0x0000000c0d0e7389 */ /* 0x00006400000c000b */
[----:B01----:R-:W-:Y:S01]  /*30510*/  ENDCOLLECTIVE ;  /* 0x000000000000791b */ /* 0x003fe20003800000 */
.L_x_8693:
[----:B------:R-:W-:Y:S05]  /*30520*/  BRA `(.L_x_8694) ;  /* 0xffffff3400307947 */ /* 0x000fea000383ffff */
.L_x_8436:
[----:B------:R-:W-:Y:S01]  /*30530*/  BSSY B1, `(.L_x_8695) ;  /* 0x0000008000017945 */ /* 0x000fe20003800000 */
[----:B--2---:R-:W-:Y:S02]  /*30540*/  IMAD.MOV.U32 R13, RZ, RZ, R8 ;  /* 0x000000ffff0d7224 */ /* 0x004fe400078e0008 */
[----:B------:R-:W-:Y:S02]  /*30550*/  IMAD.MOV.U32 R12, RZ, RZ, 0x1 ;  /* 0x00000001ff0c7424 */ /* 0x000fe400078e00ff */
[----:B------:R-:W-:Y:S02]  /*30560*/  IMAD.MOV.U32 R11, RZ, RZ, 0x1c1f ;  /* 0x00001c1fff0b7424 */ /* 0x000fe400078e00ff */
[----:B------:R-:W-:-:S07]  /*30570*/  IMAD.MOV.U32 R15, RZ, RZ, -0x1 ;  /* 0xffffffffff0f7424 */ /* 0x000fce00078e00ff */
[----:B01----:R-:W-:Y:S05]  /*30580*/  WARPSYNC.COLLECTIVE R15, `(.L_x_8696) ;  /* 0x000000000f087348 */ /* 0x003fea0003c00000 */
[----:B------:R2:W3:Y:S02]  /*30590*/  SHFL.IDX P6, R14, R13, R12, R11 ;  /* 0x0000000c0d0e7389 */ /* 0x0004e400000c000b */
[----:B0123--:R-:W-:Y:S01]  /*305a0*/  ENDCOLLECTIVE ;  /* 0x000000000000791b */ /* 0x00ffe20003800000 */
.L_x_8696:
[----:B------:R-:W-:Y:S05]  /*305b0*/  BSYNC B1 ;  /* 0x0000000000017941 */ /* 0x000fea0003800000 */
.L_x_8695:
        /* <DEDUP_REMOVED lines=8> */
.L_x_8697:
[----:B------:R-:W-:Y:S05]  /*30640*/  BRA `(.L_x_8698) ;  /* 0xffffff3800507947 */ /* 0x000fea000383ffff */
.L_x_8440:
[----:B------:R-:W-:Y:S02]  /*30650*/  IMAD.MOV.U32 R13, RZ, RZ, R3 ;  /* 0x000000ffff0d7224 */ /* 0x000fe400078e0003 */
[----:B------:R-:W-:Y:S02]  /*30660*/  IMAD.MOV.U32 R12, RZ, RZ, RZ ;  /* 0x000000ffff0c7224 */ /* 0x000fe400078e00ff */
[----:B------:R-:W-:Y:S02]  /*30670*/  IMAD.MOV.U32 R11, RZ, RZ, 0x181f ;  /* 0x0000181fff0b7424 */ /* 0x000fe400078e00ff */
[----:B------:R-:W-:-:S07]  /*30680*/  IMAD.MOV.U32 R15, RZ, RZ, -0x1 ;  /* 0xffffffffff0f7424 */ /* 0x000fce00078e00ff */
[----:B01----:R-:W-:Y:S05]  /*30690*/  WARPSYNC.COLLECTIVE R15, `(.L_x_8699) ;  /* 0x000000000f087348 */ /* 0x003fea0003c00000 */
[----:B------:R2:W3:Y:S02]  /*306a0*/  SHFL.IDX P6, R14, R13, R12, R11 ;  /* 0x0000000c0d0e7389 */ /* 0x0004e400000c000b */
[----:B0123--:R-:W-:Y:S01]  /*306b0*/  ENDCOLLECTIVE ;  /* 0x000000000000791b */ /* 0x00ffe20003800000 */
.L_x_8699:
[----:B------:R-:W-:Y:S02]  /*306c0*/  IMAD.MOV.U32 R13, RZ, RZ, R2 ;  /* 0x000000ffff0d7224 */ /* 0x000fe400078e0002 */
[----:B------:R-:W-:-:S07]  /*306d0*/  IMAD.MOV.U32 R0, RZ, RZ, R14 ;  /* 0x000000ffff007224 */ /* 0x000fce00078e000e */
[----:B------:R-:W-:Y:S05]  /*306e0*/  WARPSYNC.COLLECTIVE R15, `(.L_x_8700) ;  /* 0x000000000f087348 */ /* 0x000fea0003c00000 */
[----:B------:R0:W1:Y:S02]  /*306f0*/  SHFL.IDX P6, R14, R13, R12, R11 ;  /* 0x0000000c0d0e7389 */ /* 0x00006400000c000b */
[----:B01----:R-:W-:Y:S01]  /*30700*/  ENDCOLLECTIVE ;  /* 0x000000000000791b */ /* 0x003fe20003800000 */
.L_x_8700:
[----:B------:R-:W-:Y:S05]  /*30710*/  BRA `(.L_x_8701) ;  /* 0xffffff44008c7947 */ /* 0x000fea000383ffff */
.L_x_8443:
[----:B------:R-:W-:Y:S01]  /*30720*/  BSSY B1, `(.L_x_8702) ;  /* 0x0000008000017945 */ /* 0x000fe20003800000 */
[----:B------:R-:W-:Y:S02]  /*30730*/  IMAD.MOV.U32 R13, RZ, RZ, R3 ;  /* 0x000000ffff0d7224 */ /* 0x000fe400078e0003 */
[----:B------:R-:W-:Y:S02]  /*30740*/  IMAD.MOV.U32 R12, RZ, RZ, 0x1 ;  /* 0x00000001ff0c7424 */ /* 0x000fe400078e00ff */
[----:B--2---:R-:W-:Y:S02]  /*30750*/  IMAD.MOV.U32 R11, RZ, RZ, 0x181f ;  /* 0x0000181fff0b7424 */ /* 0x004fe400078e00ff */
[----:B------:R-:W-:-:S07]  /*30760*/  IMAD.MOV.U32 R15, RZ, RZ, -0x1 ;  /* 0xffffffffff0f7424 */ /* 0x000fce00078e00ff */
[----:B01-34-:R-:W-:Y:S05]  /*30770*/  WARPSYNC.COLLECTIVE R15, `(.L_x_8703) ;  /* 0x000000000f087348 */ /* 0x01bfea0003c00000 */
[----:B----4-:R2:W4:Y:S02]  /*30780*/  SHFL.IDX P6, R14, R13, R12, R11 ;  /* 0x0000000c0d0e7389 */ /* 0x01052400000c000b */
[----:B01234-:R-:W-:Y:S01]  /*30790*/  ENDCOLLECTIVE ;  /* 0x000000000000791b */ /* 0x01ffe20003800000 */
.L_x_8703:
[----:B------:R-:W-:Y:S05]  /*307a0*/  BSYNC B1 ;  /* 0x0000000000017941 */ /* 0x000fea0003800000 */
.L_x_8702:
        /* <DEDUP_REMOVED lines=8> */
.L_x_8704:
[----:B------:R-:W-:Y:S05]  /*30830*/  BRA `(.L_x_8705) ;  /* 0xffffff4400a47947 */ /* 0x000fea000383ffff */
.L_x_8446:
        /* <DEDUP_REMOVED lines=8> */
.L_x_8707:
[----:B------:R-:W-:Y:S05]  /*308c0*/  BSYNC B1 ;  /* 0x0000000000017941 */ /* 0x000fea0003800000 */
.L_x_8706:
        /* <DEDUP_REMOVED lines=8> */
.L_x_8708:
[----:B------:R-:W-:Y:S05]  /*30950*/  BRA `(.L_x_8709) ;  /* 0xffffff4400b87947 */ /* 0x000fea000383ffff */
.L_x_8449:
        /* <DEDUP_REMOVED lines=8> */
.L_x_8711:
[----:B------:R-:W-:Y:S05]  /*309e0*/  BSYNC B1 ;  /* 0x0000000000017941 */ /* 0x000fea0003800000 */
.L_x_8710:
        /* <DEDUP_REMOVED lines=8> */
.L_x_8712:
[----:B------:R-:W-:Y:S05]  /*30a70*/  BRA `(.L_x_8713) ;  /* 0xffffff4400cc7947 */ /* 0x000fea000383ffff */
.L_x_8468:
        /* <DEDUP_REMOVED lines=11> */
.L_x_8715:
[----:B------:R-:W-:Y:S05]  /*30b30*/  BSYNC B1 ;  /* 0x0000000000017941 */ /* 0x000fea0003800000 */
.L_x_8714:
[----:B------:R-:W-:Y:S05]  /*30b40*/  BRA `(.L_x_8716) ;  /* 0xffffff6400ec7947 */ /* 0x000fea000383ffff */
.L_x_8470:
[----:B------:R-:W-:Y:S01]  /*30b50*/  BSSY B1, `(.L_x_8717) ;  /* 0x0000006000017945 */ /* 0x000fe20003800000 */
[----:B------:R-:W-:-:S07]  /*30b60*/  IMAD.MOV.U32 R15, RZ, RZ, -0x1 ;  /* 0xffffffffff0f7424 */ /* 0x000fce00078e00ff */
[----:B01----:R-:W-:Y:S05]  /*30b70*/  WARPSYNC.COLLECTIVE R15, `(.L_x_8718) ;  /* 0x000000000f0c7348 */ /* 0x003fea0003c00000 */
[----:B------:R-:W-:Y:S02]  /*30b80*/  ELECT P6, UR62, PT ;  /* 0x00000000003e782f */ /* 0x000fe400038c0000 */
[----:B------:R-:W-:Y:S01]  /*30b90*/  MOV R14, UR62 ;  /* 0x0000003e000e7c02 */ /* 0x000fe20008000f00 */
[----:B01----:R-:W-:Y:S10]  /*30ba0*/  ENDCOLLECTIVE ;  /* 0x000000000000791b */ /* 0x003ff40003800000 */
.L_x_8718:
[----:B------:R-:W-:Y:S05]  /*30bb0*/  BSYNC B1 ;  /* 0x0000000000017941 */ /* 0x000fea0003800000 */
.L_x_8717:
[----:B------:R-:W-:Y:S05]  /*30bc0*/  BRA `(.L_x_8469) ;  /* 0xffffff6400e47947 */ /* 0x000fea000383ffff */
.L_x_8472:
[----:B-1----:R1:W2:Y:S02]  /*30bd0*/  SYNCS.PHASECHK.TRANS64.TRYWAIT P0, [R18+URZ+0x2e820], R3 ;  /* 0x02e82003120075a7 */ /* 0x0022a4000800017f */
[----:B--2---:R-:W-:Y:S05]  /*30be0*/  @!P0 NANOSLEEP.SYNCS 0x989680 ;  /* 0x009896800000895d */ /* 0x004fea0003900000 */
[----:B------:R-:W2:Y:S02]  /*30bf0*/  @!P0 SYNCS.PHASECHK.TRANS64 P0, [R18+URZ+0x2e820], R3 ;  /* 0x02e82003120085a7 */ /* 0x000ea4000800007f */
[----:B--2---:R-:W-:Y:S05]  /*30c00*/  @!P0 BRA `(.L_x_8472) ;  /* 0xfffffffc00f08947 */ /* 0x004fea000383ffff */
[----:B------:R-:W-:Y:S05]  /*30c10*/  BRA `(.L_x_8719) ;  /* 0xffffff6400f47947 */ /* 0x000fea000383ffff */
.L_x_8476:
[----:B--2---:R2:W3:Y:S02]  /*30c20*/  SYNCS.PHASECHK.TRANS64.TRYWAIT P0, [R6+URZ+0x2e8a0], R8 ;  /* 0x02e8a008060075a7 */ /* 0x0044e4000800017f */
[----:B---3--:R-:W-:Y:S05]  /*30c30*/  @!P0 NANOSLEEP.SYNCS 0x989680 ;  /* 0x009896800000895d */ /* 0x008fea0003900000 */
[----:B------:R-:W3:Y:S02]  /*30c40*/  @!P0 SYNCS.PHASECHK.TRANS64 P0, [R6+URZ+0x2e8a0], R8 ;  /* 0x02e8a008060085a7 */ /* 0x000ee4000800007f */
[----:B---3--:R-:W-:Y:S05]  /*30c50*/  @!P0 BRA `(.L_x_8476) ;  /* 0xfffffffc00f08947 */ /* 0x008fea000383ffff */
[----:B------:R-:W-:Y:S05]  /*30c60*/  BRA `(.L_x_8720) ;  /* 0xffffff6800147947 */ /* 0x000fea000383ffff */
.L_x_8481:
[----:B-1----:R1:W3:Y:S02]  /*30c70*/  SYNCS.PHASECHK.TRANS64.TRYWAIT P0, [R6+URZ+0x2e8c0], R8 ;  /* 0x02e8c008060075a7 */ /* 0x0022e4000800017f */
[----:B---3--:R-:W-:Y:S05]  /*30c80*/  @!P0 NANOSLEEP.SYNCS 0x989680 ;  /* 0x009896800000895d */ /* 0x008fea0003900000 */
[----:B------:R-:W3:Y:S02]  /*30c90*/  @!P0 SYNCS.PHASECHK.TRANS64 P0, [R6+URZ+0x2e8c0], R8 ;  /* 0x02e8c008060085a7 */ /* 0x000ee4000800007f */
[----:B---3--:R-:W-:Y:S05]  /*30ca0*/  @!P0 BRA `(.L_x_8481) ;  /* 0xfffffffc00f08947 */ /* 0x008fea000383ffff */
[----:B------:R-:W-:Y:S05]  /*30cb0*/  BRA `(.L_x_8721) ;  /* 0xffffff6800947947 */ /* 0x000fea000383ffff */
.L_x_8488:
[----:B-1----:R1:W2:Y:S02]  /*30cc0*/  SYNCS.PHASECHK.TRANS64.TRYWAIT P1, [R4+URZ+0x2e8a0], R5 ;  /* 0x02e8a005040075a7 */ /* 0x0022a4000802017f */
[----:B--2---:R-:W-:Y:S05]  /*30cd0*/  @!P1 NANOSLEEP.SYNCS 0x989680 ;  /* 0x009896800000995d */ /* 0x004fea0003900000 */
[----:B------:R-:W2:Y:S02]  /*30ce0*/  @!P1 SYNCS.PHASECHK.TRANS64 P1, [R4+URZ+0x2e8a0], R5 ;  /* 0x02e8a005040095a7 */ /* 0x000ea4000802007f */
[----:B--2---:R-:W-:Y:S05]  /*30cf0*/  @!P1 BRA `(.L_x_8488) ;  /* 0xfffffffc00f09947 */ /* 0x004fea000383ffff */
[----:B------:R-:W-:Y:S05]  /*30d00*/  BRA `(.L_x_8722) ;  /* 0xffffff6c00687947 */ /* 0x000fea000383ffff */
.L_x_8493:
[----:B--2---:R2:W3:Y:S02]  /*30d10*/  SYNCS.PHASECHK.TRANS64.TRYWAIT P1, [R4+URZ+0x2e8c0], R5 ;  /* 0x02e8c005040075a7 */ /* 0x0044e4000802017f */
[----:B---3--:R-:W-:Y:S05]  /*30d20*/  @!P1 NANOSLEEP.SYNCS 0x989680 ;  /* 0x009896800000995d */ /* 0x008fea0003900000 */
[----:B------:R-:W3:Y:S02]  /*30d30*/  @!P1 SYNCS.PHASECHK.TRANS64 P1, [R4+URZ+0x2e8c0], R5 ;  /* 0x02e8c005040095a7 */ /* 0x000ee4000802007f */
[----:B---3--:R-:W-:Y:S05]  /*30d40*/  @!P1 BRA `(.L_x_8493) ;  /* 0xfffffffc00f09947 */ /* 0x008fea000383ffff */
[----:B------:R-:W-:Y:S05]  /*30d50*/  BRA `(.L_x_8723) ;  /* 0xffffff6c00e47947 */ /* 0x000fea000383ffff */
.L_x_8510:
        /* <DEDUP_REMOVED lines=8> */
[----:B--2---:R-:W-:Y:S05]  /*30de0*/  WARPSYNC.COLLECTIVE R15, `(.L_x_8725) ;  /* 0x000000000f087348 */ /* 0x004fea0003c00000 */
[----:B------:R0:W1:Y:S02]  /*30df0*/  SHFL.IDX P6, R14, R13, R12, R11 ;  /* 0x0000000c0d0e7389 */ /* 0x00006400000c000b */
[----:B012---:R-:W-:Y:S01]  /*30e00*/  ENDCOLLECTIVE ;  /* 0x000000000000791b */ /* 0x007fe20003800000 */
.L_x_8725:
[----:B------:R-:W-:Y:S05]  /*30e10*/  BSYNC B0 ;  /* 0x0000000000007941 */ /* 0x000fea0003800000 */
.L_x_8724:
[----:B------:R-:W-:Y:S05]  /*30e20*/  BRA `(.L_x_8726) ;  /* 0xffffff7c00487947 */ /* 0x000fea000383ffff */
.L_x_8512:
[----:B------:R-:W-:Y:S01]  /*30e30*/  BSSY B0, `(.L_x_8727) ;  /* 0x0000006000007945 */ /* 0x000fe20003800000 */
[----:B------:R-:W-:-:S07]  /*30e40*/  IMAD.MOV.U32 R15, RZ, RZ, -0x1 ;  /* 0xffffffffff0f7424 */ /* 0x000fce00078e00ff */
[----:B012---:R-:W-:Y:S05]  /*30e50*/  WARPSYNC.COLLECTIVE R15, `(.L_x_8728) ;  /* 0x000000000f0c7348 */ /* 0x007fea0003c00000 */
[----:B------:R-:W-:Y:S02]  /*30e60*/  ELECT P6, UR62, PT ;  /* 0x00000000003e782f */ /* 0x000fe400038c0000 */
[----:B------:R-:W-:Y:S01]  /*30e70*/  MOV R14, UR62 ;  /* 0x0000003e000e7c02 */ /* 0x000fe20008000f00 */
[----:B012---:R-:W-:Y:S10]  /*30e80*/  ENDCOLLECTIVE ;  /* 0x000000000000791b */ /* 0x007ff40003800000 */
.L_x_8728:
[----:B------:R-:W-:Y:S05]  /*30e90*/  BSYNC B0 ;  /* 0x0000000000007941 */ /* 0x000fea0003800000 */
.L_x_8727:
[----:B------:R-:W-:Y:S05]  /*30ea0*/  BRA `(.L_x_8729) ;  /* 0xffffff7c00507947 */ /* 0x000fea000383ffff */
.L_x_8514:
[----:B-1----:R1:W2:Y:S02]  /*30eb0*/  SYNCS.PHASECHK.TRANS64.TRYWAIT P0, [R0+URZ+0x2e880], R3 ;  /* 0x02e88003000075a7 */ /* 0x0022a4000800017f */
[----:B--2---:R-:W-:Y:S05]  /*30ec0*/  @!P0 NANOSLEEP.SYNCS 0x989680 ;  /* 0x009896800000895d */ /* 0x004fea0003900000 */
[----:B------:R-:W2:Y:S02]  /*30ed0*/  @!P0 SYNCS.PHASECHK.TRANS64 P0, [R0+URZ+0x2e880], R3 ;  /* 0x02e88003000085a7 */ /* 0x000ea4000800007f */
[----:B--2---:R-:W-:Y:S05]  /*30ee0*/  @!P0 BRA `(.L_x_8514) ;  /* 0xfffffffc00f08947 */ /* 0x004fea000383ffff */
[----:B------:R-:W-:Y:S05]  /*30ef0*/  BRA `(.L_x_8730) ;  /* 0xffffff7c00c47947 */ /* 0x000fea000383ffff */
.L_x_8516:
[----:B--2---:R2:W3:Y:S02]  /*30f00*/  SYNCS.PHASECHK.TRANS64.TRYWAIT P0, [R0+URZ+0x2e840], R3 ;  /* 0x02e84003000075a7 */ /* 0x0044e4000800017f */
[----:B---3--:R-:W-:Y:S05]  /*30f10*/  @!P0 NANOSLEEP.SYNCS 0x989680 ;  /* 0x009896800000895d */ /* 0x008fea0003900000 */
[----:B------:R-:W3:Y:S02]  /*30f20*/  @!P0 SYNCS.PHASECHK.TRANS64 P0, [R0+URZ+0x2e840], R3 ;  /* 0x02e84003000085a7 */ /* 0x000ee4000800007f */
[----:B---3--:R-:W-:Y:S05]  /*30f30*/  @!P0 BRA `(.L_x_8516) ;  /* 0xfffffffc00f08947 */ /* 0x008fea000383ffff */
[----:B------:R-:W-:Y:S05]  /*30f40*/  BRA `(.L_x_8731) ;  /* 0xffffff80001c7947 */ /* 0x000fea000383ffff */
.L_x_8520:
        /* <DEDUP_REMOVED lines=14> */
.L_x_8732:
[----:B------:R-:W-:Y:S02]  /*31030*/  IMAD.MOV.U32 R13, RZ, RZ, R4 ;  /* 0x000000ffff0d7224 */ /* 0x000fe400078e0004 */
[----:B------:R-:W-:-:S07]  /*31040*/  IMAD.MOV.U32 R6, RZ, RZ, R14 ;  /* 0x000000ffff067224 */ /* 0x000fce00078e000e */
[----:B------:R-:W-:Y:S05]  /*31050*/  WARPSYNC.COLLECTIVE R15, `(.L_x_8733) ;  /* 0x000000000f087348 */ /* 0x000fea0003c00000 */
[----:B------:R0:W1:Y:S02]  /*31060*/  SHFL.IDX P6, R14, R13, R12, R11 ;  /* 0x0000000c0d0e7389 */ /* 0x00006400000c000b */
[----:B01----:R-:W-:Y:S01]  /*31070*/  ENDCOLLECTIVE ;  /* 0x000000000000791b */ /* 0x003fe20003800000 */
.L_x_8733:
        /* <DEDUP_REMOVED lines=17> */
.L_x_8734:
[----:B------:R-:W-:Y:S02]  /*31190*/  IMAD.MOV.U32 R13, RZ, RZ, R4 ;  /* 0x000000ffff0d7224 */ /* 0x000fe400078e0004 */
[----:B------:R-:W-:-:S07]  /*311a0*/  IMAD.MOV.U32 R6, RZ, RZ, R14 ;  /* 0x000000ffff067224 */ /* 0x000fce00078e000e */
[----:B------:R-:W-:Y:S05]  /*311b0*/  WARPSYNC.COLLECTIVE R15, `(.L_x_8735) ;  /* 0x000000000f087348 */ /* 0x000fea0003c00000 */
[----:B------:R0:W1:Y:S02]  /*311c0*/  SHFL.IDX P6, R14, R13, R12, R11 ;  /* 0x0000000c0d0e7389 */ /* 0x00006400000c000b */
[----:B01----:R-:W-:Y:S01]  /*311d0*/  ENDCOLLECTIVE ;  /* 0x000000000000791b */ /* 0x003fe20003800000 */
.L_x_8735:
        /* <DEDUP_REMOVED lines=17> */
.L_x_8736:
[----:B------:R-:W-:Y:S02]  /*312f0*/  IMAD.MOV.U32 R13, RZ, RZ, R4 ;  /* 0x000000ffff0d7224 */ /* 0x000fe400078e0004 */
[----:B------:R-:W-:-:S07]  /*31300*/  IMAD.MOV.U32 R6, RZ, RZ, R14 ;  /* 0x000000ffff067224 */ /* 0x000fce00078e000e */
[----:B------:R-:W-:Y:S05]  /*31310*/  WARPSYNC.COLLECTIVE R15, `(.L_x_8737) ;  /* 0x000000000f087348 */ /* 0x000fea0003c00000 */
[----:B------:R0:W1:Y:S02]  /*31320*/  SHFL.IDX P6, R14, R13, R12, R11 ;  /* 0x0000000c0d0e7389 */ /* 0x00006400000c000b */
[----:B01----:R-:W-:Y:S01]  /*31330*/  ENDCOLLECTIVE ;  /* 0x000000000000791b */ /* 0x003fe20003800000 */
.L_x_8737:
        /* <DEDUP_REMOVED lines=17> */
.L_x_8738:
[----:B------:R-:W-:Y:S02]  /*31450*/  IMAD.MOV.U32 R13, RZ, RZ, R4 ;  /* 0x000000ffff0d7224 */ /* 0x000fe400078e0004 */
[----:B------:R-:W-:-:S07]  /*31460*/  IMAD.MOV.U32 R6, RZ, RZ, R14 ;  /* 0x000000ffff067224 */ /* 0x000fce00078e000e */
[----:B------:R-:W-:Y:S05]  /*31470*/  WARPSYNC.COLLECTIVE R15, `(.L_x_8739) ;  /* 0x000000000f087348 */ /* 0x000fea0003c00000 */
[----:B------:R0:W1:Y:S02]  /*31480*/  SHFL.IDX P6, R14, R13, R12, R11 ;  /* 0x0000000c0d0e7389 */ /* 0x00006400000c000b */
[----:B01----:R-:W-:Y:S01]  /*31490*/  ENDCOLLECTIVE ;  /* 0x000000000000791b */ /* 0x003fe20003800000 */
.L_x_8739:
        /* <DEDUP_REMOVED lines=17> */
.L_x_8740:
[----:B------:R-:W-:Y:S02]  /*315b0*/  IMAD.MOV.U32 R13, RZ, RZ, R4 ;  /* 0x000000ffff0d7224 */ /* 0x000fe400078e0004 */
[----:B------:R-:W-:-:S07]  /*315c0*/  IMAD.MOV.U32 R6, RZ, RZ, R14 ;  /* 0x000000ffff067224 */ /* 0x000fce00078e000e */
[----:B------:R-:W-:Y:S05]  /*315d0*/  WARPSYNC.COLLECTIVE R15, `(.L_x_8741) ;  /* 0x000000000f087348 */ /* 0x000fea0003c00000 */
[----:B------:R0:W1:Y:S02]  /*315e0*/  SHFL.IDX P6, R14, R13, R12, R11 ;  /* 0x0000000c0d0e7389 */ /* 0x00006400000c000b */
[----:B01----:R-:W-:Y:S01]  /*315f0*/  ENDCOLLECTIVE ;  /* 0x000000000000791b */ /* 0x003fe20003800000 */
.L_x_8741:
        /* <DEDUP_REMOVED lines=17> */
.L_x_8742:
[----:B------:R-:W-:Y:S02]  /*31710*/  IMAD.MOV.U32 R13, RZ, RZ, R4 ;  /* 0x000000ffff0d7224 */ /* 0x000fe400078e0004 */
[----:B------:R-:W-:-:S07]  /*31720*/  IMAD.MOV.U32 R6, RZ, RZ, R14 ;  /* 0x000000ffff067224 */ /* 0x000fce00078e000e */
[----:B------:R-:W-:Y:S05]  /*31730*/  WARPSYNC.COLLECTIVE R15, `(.L_x_8743) ;  /* 0x000000000f087348 */ /* 0x000fea0003c00000 */
[----:B------:R0:W1:Y:S02]  /*31740*/  SHFL.IDX P6, R14, R13, R12, R11 ;  /* 0x0000000c0d0e7389 */ /* 0x00006400000c000b */
[----:B01----:R-:W-:Y:S01]  /*31750*/  ENDCOLLECTIVE ;  /* 0x000000000000791b */ /* 0x003fe20003800000 */
.L_x_8743:
        /* <DEDUP_REMOVED lines=15> */
.L_x_8744:
[----:B------:R-:W-:-:S05]  /*31850*/  VIADD R7, R0, 0x60 ;  /* 0x0000006000077836 */ /* 0x000fca0000000000 */
[----:B------:R-:W-:Y:S01]  /*31860*/  ISETP.GE.AND P1, PT, R7, R2, PT ;  /* 0x000000020700720c */ /* 0x000fe20003f26270 */
[----:B------:R-:W-:Y:S02]  /*31870*/  IMAD.MOV.U32 R13, RZ, RZ, R4 ;  /* 0x000000ffff0d7224 */ /* 0x000fe400078e0004 */
[----:B------:R-:W-:-:S10]  /*31880*/  IMAD.MOV.U32 R6, RZ, RZ, R14 ;  /* 0x000000ffff067224 */ /* 0x000fd400078e000e */
[----:B------:R-:W-:Y:S05]  /*31890*/  WARPSYNC.COLLECTIVE R15, `(.L_x_8745) ;  /* 0x000000000f087348 */ /* 0x000fea0003c00000 */
[----:B------:R0:W1:Y:S02]  /*318a0*/  SHFL.IDX P6, R14, R13, R12, R11 ;  /* 0x0000000c0d0e7389 */ /* 0x00006400000c000b */
[----:B01----:R-:W-:Y:S01]  /*318b0*/  ENDCOLLECTIVE ;  /* 0x000000000000791b */ /* 0x003fe20003800000 */
.L_x_8745:
        /* <DEDUP_REMOVED lines=15> */
.L_x_8746:
[----:B------:R-:W-:Y:S02]  /*319b0*/  IMAD.MOV.U32 R13, RZ, RZ, R4 ;  /* 0x000000ffff0d7224 */ /* 0x000fe400078e0004 */
[----:B------:R-:W-:-:S07]  /*319c0*/  IMAD.MOV.U32 R5, RZ, RZ, R14 ;  /* 0x000000ffff057224 */ /* 0x000fce00078e000e */
[----:B------:R-:W-:Y:S05]  /*319d0*/  WARPSYNC.COLLECTIVE R15, `(.L_x_8747) ;  /* 0x000000000f087348 */ /* 0x000fea0003c00000 */
[----:B------:R0:W1:Y:S02]  /*319e0*/  SHFL.IDX P6, R14, R13, R12, R11 ;  /* 0x0000000c0d0e7389 */ /* 0x00006400000c000b */
[----:B01----:R-:W-:Y:S01]  /*319f0*/  ENDCOLLECTIVE ;  /* 0x000000000000791b */ /* 0x003fe20003800000 */
.L_x_8747:
[----:B------:R-:W-:Y:S01]  /*31a00*/  IMAD.MOV.U32 R3, RZ, RZ, R14 ;  /* 0x000000ffff037224 */ /* 0x000fe200078e000e */
[----:B------:R-:W-:Y:S06]  /*31a10*/  BRA `(.L_x_8748) ;  /* 0xffffff80006c7947 */ /* 0x000fec000383ffff */
.L_x_8523:
[----:B0-----:R0:W1:Y:S02]  /*31a20*/  SYNCS.PHASECHK.TRANS64.TRYWAIT P0, [R18+URZ+0x2e820], R0 ;  /* 0x02e82000120075a7 */ /* 0x001064000800017f */
[----:B-1----:R-:W-:Y:S05]  /*31a30*/  @!P0 NANOSLEEP.SYNCS 0x989680 ;  /* 0x009896800000895d */ /* 0x002fea0003900000 */
[----:B------:R-:W1:Y:S02]  /*31a40*/  @!P0 SYNCS.PHASECHK.TRANS64 P0, [R18+URZ+0x2e820], R0 ;  /* 0x02e82000120085a7 */ /* 0x000e64000800007f */
[----:B-1----:R-:W-:Y:S05]  /*31a50*/  @!P0 BRA `(.L_x_8523) ;  /* 0xfffffffc00f08947 */ /* 0x002fea000383ffff */
[----:B------:R-:W-:Y:S05]  /*31a60*/  BRA `(.L_x_8749) ;  /* 0xffffff8000cc7947 */ /* 0x000fea000383ffff */
.L_x_8529:
[----:B--2---:R2:W3:Y:S02]  /*31a70*/  SYNCS.PHASECHK.TRANS64.TRYWAIT P0, [R6+URZ+0x2e880], R5 ;  /* 0x02e88005060075a7 */ /* 0x0044e4000800017f */
[----:B---3--:R-:W-:Y:S05]  /*31a80*/  @!P0 NANOSLEEP.SYNCS 0x989680 ;  /* 0x009896800000895d */ /* 0x008fea0003900000 */
[----:B------:R-:W3:Y:S02]  /*31a90*/  @!P0 SYNCS.PHASECHK.TRANS64 P0, [R6+URZ+0x2e880], R5 ;  /* 0x02e88005060085a7 */ /* 0x000ee4000800007f */
[----:B---3--:R-:W-:Y:S05]  /*31aa0*/  @!P0 BRA `(.L_x_8529) ;  /* 0xfffffffc00f08947 */ /* 0x008fea000383ffff */
[----:B------:R-:W-:Y:S05]  /*31ab0*/  BRA `(.L_x_8750) ;  /* 0xffffff84008c7947 */ /* 0x000fea000383ffff */
.L_x_8534:
[----:B-1----:R1:W3:Y:S02]  /*31ac0*/  SYNCS.PHASECHK.TRANS64.TRYWAIT P0, [R6+URZ+0x2e840], R5 ;  /* 0x02e84005060075a7 */ /* 0x0022e4000800017f */
[----:B---3--:R-:W-:Y:S05]  /*31ad0*/  @!P0 NANOSLEEP.SYNCS 0x989680 ;  /* 0x009896800000895d */ /* 0x008fea0003900000 */
[----:B------:R-:W3:Y:S02]  /*31ae0*/  @!P0 SYNCS.PHASECHK.TRANS64 P0, [R6+URZ+0x2e840], R5 ;  /* 0x02e84005060085a7 */ /* 0x000ee4000800007f */
[----:B---3--:R-:W-:Y:S05]  /*31af0*/  @!P0 BRA `(.L_x_8534) ;  /* 0xfffffffc00f08947 */ /* 0x008fea000383ffff */
[----:B------:R-:W-:Y:S05]  /*31b00*/  BRA `(.L_x_8751) ;  /* 0xffffff88000c7947 */ /* 0x000fea000383ffff */
.L_x_8540:
[----:B--2---:R2:W3:Y:S02]  /*31b10*/  SYNCS.PHASECHK.TRANS64.TRYWAIT P0, [R3+URZ+0x2e870], R4 ;  /* 0x02e87004030075a7 */ /* 0x0044e4000800017f */
[----:B---3--:R-:W-:Y:S05]  /*31b20*/  @!P0 NANOSLEEP.SYNCS 0x989680 ;  /* 0x009896800000895d */ /* 0x008fea0003900000 */
[----:B------:R-:W3:Y:S02]  /*31b30*/  @!P0 SYNCS.PHASECHK.TRANS64 P0, [R3+URZ+0x2e870], R4 ;  /* 0x02e87004030085a7 */ /* 0x000ee4000800007f */
[----:B---3--:R-:W-:Y:S05]  /*31b40*/  @!P0 BRA `(.L_x_8540) ;  /* 0xfffffffc00f08947 */ /* 0x008fea000383ffff */
[----:B------:R-:W-:Y:S05]  /*31b50*/  BRA `(.L_x_8752) ;  /* 0xffffff8800a87947 */ /* 0x000fea000383ffff */
.L_x_8542:
[----:B--2---:R2:W3:Y:S02]  /*31b60*/  SYNCS.PHASECHK.TRANS64.TRYWAIT P0, [R3+URZ+0x2e860], R4 ;  /* 0x02e86004030075a7 */ /* 0x0044e4000800017f */
[----:B---3--:R-:W-:Y:S05]  /*31b70*/  @!P0 NANOSLEEP.SYNCS 0x989680 ;  /* 0x009896800000895d */ /* 0x008fea0003900000 */
[----:B------:R-:W3:Y:S02]  /*31b80*/  @!P0 SYNCS.PHASECHK.TRANS64 P0, [R3+URZ+0x2e860], R4 ;  /* 0x02e86004030085a7 */ /* 0x000ee4000800007f */
[----:B---3--:R-:W-:Y:S05]  /*31b90*/  @!P0 BRA `(.L_x_8542) ;  /* 0xfffffffc00f08947 */ /* 0x008fea000383ffff */
[----:B------:R-:W-:Y:S05]  /*31ba0*/  BRA `(.L_x_8753) ;  /* 0xffffff8800b07947 */ /* 0x000fea000383ffff */
.L_x_8549:
[----:B0-----:R0:W1:Y:S02]  /*31bb0*/  SYNCS.PHASECHK.TRANS64.TRYWAIT P1, [R0+URZ+0x2e870], R2 ;  /* 0x02e87002000075a7 */ /* 0x001064000802017f */
[----:B-1----:R-:W-:Y:S05]  /*31bc0*/  @!P1 NANOSLEEP.SYNCS 0x989680 ;  /* 0x009896800000995d */ /* 0x002fea0003900000 */
[----:B------:R-:W1:Y:S02]  /*31bd0*/  @!P1 SYNCS.PHASECHK.TRANS64 P1, [R0+URZ+0x2e870], R2 ;  /* 0x02e87002000095a7 */ /* 0x000e64000802007f */
[----:B-1----:R-:W-:Y:S05]  /*31be0*/  @!P1 BRA `(.L_x_8549) ;  /* 0xfffffffc00f09947 */ /* 0x002fea000383ffff */
[----:B------:R-:W-:Y:S05]  /*31bf0*/  BRA `(.L_x_8754) ;  /* 0xffffff9400d07947 */ /* 0x000fea000383ffff */
.L_x_8551:
[----:B0-----:R0:W1:Y:S02]  /*31c00*/  SYNCS.PHASECHK.TRANS64.TRYWAIT P1, [R0+URZ+0x2e860], R2 ;  /* 0x02e86002000075a7 */ /* 0x001064000802017f */
[----:B-1----:R-:W-:Y:S05]  /*31c10*/  @!P1 NANOSLEEP.SYNCS 0x989680 ;  /* 0x009896800000995d */ /* 0x002fea0003900000 */
[----:B------:R-:W1:Y:S02]  /*31c20*/  @!P1 SYNCS.PHASECHK.TRANS64 P1, [R0+URZ+0x2e860], R2 ;  /* 0x02e86002000095a7 */ /* 0x000e64000802007f */
[----:B-1----:R-:W-:Y:S05]  /*31c30*/  @!P1 BRA `(.L_x_8551) ;  /* 0xfffffffc00f09947 */ /* 0x002fea000383ffff */
[----:B------:R-:W-:Y:S05]  /*31c40*/  BRA `(.L_x_8755) ;  /* 0xffffff9400d87947 */ /* 0x000fea000383ffff */
.L_x_8555:
        /* <DEDUP_REMOVED lines=9> */
.L_x_8757:
[----:B------:R-:W-:Y:S05]  /*31ce0*/  BSYNC B0 ;  /* 0x0000000000007941 */ /* 0x000fea0003800000 */
.L_x_8756:
        /* <DEDUP_REMOVED lines=9> */
.L_x_8758:
        /* <DEDUP_REMOVED lines=27> */
.L_x_8759:
        /* <DEDUP_REMOVED lines=8> */
.L_x_8760:
        /* <DEDUP_REMOVED lines=8> */
.L_x_8761:
        /* <DEDUP_REMOVED lines=8> */
.L_x_8762:
        /* <DEDUP_REMOVED lines=8> */
.L_x_8763:
        /* <DEDUP_REMOVED lines=9> */
.L_x_8764:
[----:B------:R-:W-:Y:S01]  /*321c0*/  IMAD.MOV.U32 R7, RZ, RZ, R14 ;  /* 0x000000ffff077224 */ /* 0x000fe200078e000e */
[----:B------:R-:W-:Y:S06]  /*321d0*/  BRA `(.L_x_8765) ;  /* 0xffffffa000387947 */ /* 0x000fec000383ffff */
.L_x_8558:
        /* <DEDUP_REMOVED lines=8> */
.L_x_8767:
[----:B------:R-:W-:Y:S05]  /*32260*/  BSYNC B0 ;  /* 0x0000000000007941 */ /* 0x000fea0003800000 */
.L_x_8766:
        /* <DEDUP_REMOVED lines=10> */
.L_x_8768:
        /* <DEDUP_REMOVED lines=8> */
.L_x_8769:
        /* <DEDUP_REMOVED lines=8> */
.L_x_8770:
        /* <DEDUP_REMOVED lines=8> */
.L_x_8771:
        /* <DEDUP_REMOVED lines=9> */
.L_x_8772:
[----:B------:R-:W-:Y:S01]  /*32520*/  IMAD.MOV.U32 R7, RZ, RZ, R14 ;  /* 0x000000ffff077224 */ /* 0x000fe200078e000e */
[----:B------:R-:W-:Y:S06]  /*32530*/  BRA `(.L_x_8773) ;  /* 0xffffffa000147947 */ /* 0x000fec000383ffff */
.L_x_8560:
[----:B------:R-:W-:Y:S01]  /*32540*/  BSSY B0, `(.L_x_8774) ;  /* 0x0000006000007945 */ /* 0x000fe20003800000 */
[----:B------:R-:W-:Y:S01]  /*32550*/  PLOP3.LUT P6, PT, P6, PT, PT, 0x8, 0x0 ;  /* 0x000000000000781c */ /* 0x000fe200037ce170 */
[----:B------:R-:W-:-:S12]  /*32560*/  IMAD.MOV.U32 R15, RZ, RZ, -0x1 ;  /* 0xffffffffff0f7424 */ /* 0x000fd800078e00ff */
[----:B0-----:R-:W-:Y:S05]  /*32570*/  WARPSYNC.COLLECTIVE R15, `(.L_x_8775) ;  /* 0x000000000f087348 */ /* 0x001fea0003c00000 */
[----:B------:R-:W-:Y:S01]  /*32580*/  VOTE.ANY R14, PT, P6 ;  /* 0x00000000000e7806 */ /* 0x000fe200030e0100 */
[----:B0-----:R-:W-:Y:S06]  /*32590*/  ENDCOLLECTIVE ;  /* 0x000000000000791b */ /* 0x001fec0003800000 */
.L_x_8775:
[----:B------:R-:W-:Y:S05]  /*325a0*/  BSYNC B0 ;  /* 0x0000000000007941 */ /* 0x000fea0003800000 */
.L_x_8774:
        /* <DEDUP_REMOVED lines=10> */
.L_x_8776:
[----:B------:R-:W-:Y:S02]  /*32650*/  IMAD.MOV.U32 R13, RZ, RZ, R6 ;  /* 0x000000ffff0d7224 */ /* 0x000fe400078e0006 */
[----:B------:R-:W-:-:S07]  /*32660*/  IMAD.MOV.U32 R4, RZ, RZ, R14 ;  /* 0x000000ffff047224 */ /* 0x000fce00078e000e */
[----:B------:R-:W-:Y:S05]  /*32670*/  WARPSYNC.COLLECTIVE R15, `(.L_x_8777) ;  /* 0x000000000f087348 */ /* 0x000fea0003c00000 */
[----:B------:R0:W1:Y:S02]  /*32680*/  SHFL.IDX P6, R14, R13, R12, R11 ;  /* 0x0000000c0d0e7389 */ /* 0x00006400000c000b */
[----:B01----:R-:W-:Y:S01]  /*32690*/  ENDCOLLECTIVE ;  /* 0x000000000000791b */ /* 0x003fe20003800000 */
.L_x_8777:
[----:B------:R-:W-:Y:S02]  /*326a0*/  IMAD.MOV.U32 R6, RZ, RZ, R14 ;  /* 0x000000ffff067224 */ /* 0x000fe400078e000e */
[----:B------:R-:W-:-:S05]  /*326b0*/  IMAD.IADD R7, R0, 0x1, R16 ;  /* 0x0000000100077824 */ /* 0x000fca00078e0210 */
[----:B------:R1:W-:Y:S01]  /*326c0*/  STL [R1+0xc], R7 ;  /* 0x00000c0701007387 */ /* 0x0003e20000100800 */
[----:B------:R-:W-:Y:S05]  /*326d0*/  BRA `(.L_x_8778) ;  /* 0xffffff9c00f87947 */ /* 0x000fea000383ffff */
.L_x_8562:
[----:B------:R-:W-:Y:S01]  /*326e0*/  BSSY B0, `(.L_x_8779) ;  /* 0x0000008000007945 */ /* 0x000fe20003800000 */
[----:B------:R-:W-:Y:S02]  /*326f0*/  IMAD.MOV.U32 R13, RZ, RZ, R8 ;  /* 0x000000ffff0d7224 */ /* 0x000fe400078e0008 */
[----:B------:R-:W-:Y:S02]  /*32700*/  IMAD.MOV.U32 R12, RZ, RZ, R0 ;  /* 0x000000ffff0c7224 */ /* 0x000fe400078e0000 */
[----:B------:R-:W-:Y:S02]  /*32710*/  IMAD.MOV.U32 R11, RZ, RZ, 0x1f ;  /* 0x0000001fff0b7424 */ /* 0x000fe400078e00ff */
[----:B------:R-:W-:-:S07]  /*32720*/  IMAD.MOV.U32 R15, RZ, RZ, -0x1 ;  /* 0xffffffffff0f7424 */ /* 0x000fce00078e00ff */
[----:B-1----:R-:W-:Y:S05]  /*32730*/  WARPSYNC.COLLECTIVE R15, `(.L_x_8780) ;  /* 0x000000000f087348 */ /* 0x002fea0003c00000 */
[----:B------:R0:W2:Y:S02]  /*32740*/  SHFL.IDX P6, R14, R13, R12, R11 ;  /* 0x0000000c0d0e7389 */ /* 0x0000a400000c000b */
[----:B012---:R-:W-:Y:S01]  /*32750*/  ENDCOLLECTIVE ;  /* 0x000000000000791b */ /* 0x007fe20003800000 */
.L_x_8780:
[----:B------:R-:W-:Y:S05]  /*32760*/  BSYNC B0 ;  /* 0x0000000000007941 */ /* 0x000fea0003800000 */
.L_x_8779:
[----:B------:R-:W-:Y:S01]  /*32770*/  IMAD.MOV.U32 R8, RZ, RZ, R14 ;  /* 0x000000ffff087224 */ /* 0x000fe200078e000e */
[----:B------:R-:W-:Y:S06]  /*32780*/  BRA `(.L_x_8781) ;  /* 0xffffff9c00e47947 */ /* 0x000fec000383ffff */
.L_x_8568:
[----:B0-----:R0:W1:Y:S02]  /*32790*/  SYNCS.PHASECHK.TRANS64.TRYWAIT P0, [R0+URZ+0x2e820], R3 ;  /* 0x02e82003000075a7 */ /* 0x001064000800017f */
[----:B-1----:R-:W-:Y:S05]  /*327a0*/  @!P0 NANOSLEEP.SYNCS 0x989680 ;  /* 0x009896800000895d */ /* 0x002fea0003900000 */
[----:B------:R-:W1:Y:S02]  /*327b0*/  @!P0 SYNCS.PHASECHK.TRANS64 P0, [R0+URZ+0x2e820], R3 ;  /* 0x02e82003000085a7 */ /* 0x000e64000800007f */
[----:B-1----:R-:W-:Y:S05]  /*327c0*/  @!P0 BRA `(.L_x_8568) ;  /* 0xfffffffc00f08947 */ /* 0x002fea000383ffff */
[----:B------:R-:W-:Y:S05]  /*327d0*/  BRA `(.L_x_8782) ;  /* 0xffffffa8008c7947 */ /* 0x000fea000383ffff */
.L_x_8569:
        /* <DEDUP_REMOVED lines=11> */
.L_x_8784:
[----:B------:R-:W-:Y:S05]  /*32890*/  BSYNC B0 ;  /* 0x0000000000007941 */ /* 0x000fea0003800000 */
.L_x_8783:
[----:B------:R-:W-:Y:S05]  /*328a0*/  BRA `(.L_x_8785) ;  /* 0xffffffa800747947 */ /* 0x000fea000383ffff */
.L_x_8570:
[----:B------:R-:W-:Y:S01]  /*328b0*/  BSSY B0, `(.L_x_8786) ;  /* 0x0000006000007945 */ /* 0x000fe20003800000 */
[----:B------:R-:W-:-:S07]  /*328c0*/  IMAD.MOV.U32 R15, RZ, RZ, -0x1 ;  /* 0xffffffffff0f7424 */ /* 0x000fce00078e00ff */
[----:B01----:R-:W-:Y:S05]  /*328d0*/  WARPSYNC.COLLECTIVE R15, `(.L_x_8787) ;  /* 0x000000000f0c7348 */ /* 0x003fea0003c00000 */
[----:B------:R-:W-:Y:S02]  /*328e0*/  ELECT P6, UR62, PT ;  /* 0x00000000003e782f */ /* 0x000fe400038c0000 */
[----:B------:R-:W-:Y:S01]  /*328f0*/  MOV R14, UR62 ;  /* 0x0000003e000e7c02 */ /* 0x000fe20008000f00 */
[----:B01----:R-:W-:Y:S10]  /*32900*/  ENDCOLLECTIVE ;  /* 0x000000000000791b */ /* 0x003ff40003800000 */
.L_x_8787:
[----:B------:R-:W-:Y:S05]  /*32910*/  BSYNC B0 ;  /* 0x0000000000007941 */ /* 0x000fea0003800000 */
.L_x_8786:
[----:B------:R-:W-:Y:S05]  /*32920*/  BRA `(.L_x_8788) ;  /* 0xffffffa800687947 */ /* 0x000fea000383ffff */
.L_x_8572:
[----:B0-----:R0:W1:Y:S02]  /*32930*/  SYNCS.PHASECHK.TRANS64.TRYWAIT P1, [R6+URZ], R5 ;  /* 0x00000005060075a7 */ /* 0x001064000802017f */
[----:B-1----:R-:W-:Y:S05]  /*32940*/  @!P1 NANOSLEEP.SYNCS 0x989680 ;  /* 0x009896800000995d */ /* 0x002fea0003900000 */
[----:B------:R-:W1:Y:S02]  /*32950*/  @!P1 SYNCS.PHASECHK.TRANS64 P1, [R6+URZ], R5 ;  /* 0x00000005060095a7 */ /* 0x000e64000802007f */
[----:B-1----:R-:W-:Y:S05]  /*32960*/  @!P1 BRA `(.L_x_8572) ;  /* 0xfffffffc00f09947 */ /* 0x002fea000383ffff */
[----:B------:R-:W-:Y:S05]  /*32970*/  BRA `(.L_x_8789) ;  /* 0xffffffa800a47947 */ /* 0x000fea000383ffff */
.L_x_8573:
[----:B-1----:R1:W2:Y:S02]  /*32980*/  SYNCS.PHASECHK.TRANS64.TRYWAIT P1, [R7+URZ], R2 ;  /* 0x00000002070075a7 */ /* 0x0022a4000802017f */
[----:B--2---:R-:W-:Y:S05]  /*32990*/  @!P1 NANOSLEEP.SYNCS 0x989680 ;  /* 0x009896800000995d */ /* 0x004fea0003900000 */
[----:B------:R-:W2:Y:S02]  /*329a0*/  @!P1 SYNCS.PHASECHK.TRANS64 P1, [R7+URZ], R2 ;  /* 0x00000002070095a7 */ /* 0x000ea4000802007f */
[----:B--2---:R-:W-:Y:S05]  /*329b0*/  @!P1 BRA `(.L_x_8573) ;  /* 0xfffffffc00f09947 */ /* 0x004fea000383ffff */
[----:B------:R-:W-:Y:S05]  /*329c0*/  BRA `(.L_x_8790) ;  /* 0xffffffa800987947 */ /* 0x000fea000383ffff */
.L_x_8575:
[----:B--2---:R2:W3:Y:S02]  /*329d0*/  SYNCS.PHASECHK.TRANS64.TRYWAIT P1, [R4+URZ+0x2e860], R5 ;  /* 0x02e86005040075a7 */ /* 0x0044e4000802017f */
[----:B---3--:R-:W-:Y:S05]  /*329e0*/  @!P1 NANOSLEEP.SYNCS 0x989680 ;  /* 0x009896800000995d */ /* 0x008fea0003900000 */
[----:B------:R-:W3:Y:S02]  /*329f0*/  @!P1 SYNCS.PHASECHK.TRANS64 P1, [R4+URZ+0x2e860], R5 ;  /* 0x02e86005040095a7 */ /* 0x000ee4000802007f */
[----:B---3--:R-:W-:Y:S05]  /*32a00*/  @!P1 BRA `(.L_x_8575) ;  /* 0xfffffffc00f09947 */ /* 0x008fea000383ffff */
[----:B------:R-:W-:Y:S05]  /*32a10*/  BRA `(.L_x_8791) ;  /* 0xffffffa8009c7947 */ /* 0x000fea000383ffff */
.L_x_8577:
[----:B---3--:R3:W4:Y:S02]  /*32a20*/  SYNCS.PHASECHK.TRANS64.TRYWAIT P1, [R3+URZ+0x2e860], R2 ;  /* 0x02e86002030075a7 */ /* 0x008724000802017f */
[----:B----4-:R-:W-:Y:S05]  /*32a30*/  @!P1 NANOSLEEP.SYNCS 0x989680 ;  /* 0x009896800000995d */ /* 0x010fea0003900000 */
[----:B------:R-:W4:Y:S02]  /*32a40*/  @!P1 SYNCS.PHASECHK.TRANS64 P1, [R3+URZ+0x2e860], R2 ;  /* 0x02e86002030095a7 */ /* 0x000f24000802007f */
[----:B----4-:R-:W-:Y:S05]  /*32a50*/  @!P1 BRA `(.L_x_8577) ;  /* 0xfffffffc00f09947 */ /* 0x010fea000383ffff */
[----:B------:R-:W-:Y:S05]  /*32a60*/  BRA `(.L_x_8792) ;  /* 0xffffffa8009c7947 */ /* 0x000fea000383ffff */
.L_x_8579:
[----:B----4-:R4:W0:Y:S02]  /*32a70*/  SYNCS.PHASECHK.TRANS64.TRYWAIT P0, [R4+URZ+0x2e880], R5 ;  /* 0x02e88005040075a7 */ /* 0x010824000800017f */
[----:B0-----:R-:W-:Y:S05]  /*32a80*/  @!P0 NANOSLEEP.SYNCS 0x989680 ;  /* 0x009896800000895d */ /* 0x001fea0003900000 */
[----:B------:R-:W0:Y:S02]  /*32a90*/  @!P0 SYNCS.PHASECHK.TRANS64 P0, [R4+URZ+0x2e880], R5 ;  /* 0x02e88005040085a7 */ /* 0x000e24000800007f */
[----:B0-----:R-:W-:Y:S05]  /*32aa0*/  @!P0 BRA `(.L_x_8579) ;  /* 0xfffffffc00f08947 */ /* 0x001fea000383ffff */
[----:B------:R-:W-:Y:S05]  /*32ab0*/  BRA `(.L_x_8580) ;  /* 0xffffffa800987947 */ /* 0x000fea000383ffff */
.L_x_8793:
        /* <DEDUP_REMOVED lines=12> */
.L_x_13284:


//--------------------- .text._ZN7cutlass13device_kernelIN5flash11enable_sm90INS1_16FlashAttnFwdSm90INS1_25CollectiveMainloopFwdSm90ILi2EN4cute5tupleIJNS5_1CILi1EEES8_S8_EEENS6_IJNS7_ILi192EEENS7_ILi128EEENS7_ILi96EEEEEELi96ENS_12float_e4m3_tEfNS_4arch4Sm90ELb0ELb0ELb0ELb0ELb0ELb0ELb0ELb1ELb1ELb1ELb1ELb0EEENS1_21CollectiveEpilogueFwdINS6_IJSA_SC_SB_EEES9_NS_10bfloat16_tESG_Li384ELb0ELb1ELb1ELb1EEENS1_19SingleTileSchedulerILb0ELb1ELb1ELi192EEEEEEEEEvNT_6ParamsE --------------------------
	.section	.text._ZN7cutlass13device_kernelIN5flash11enable_sm90INS1_16FlashAttnFwdSm90INS1_25CollectiveMainloopFwdSm90ILi2EN4cute5tupleIJNS5_1CILi1EEES8_S8_EEENS6_IJNS7_ILi192EEENS7_ILi128EEENS7_ILi96EEEEEELi96ENS_12float_e4m3_tEfNS_4arch4Sm90ELb0ELb0ELb0ELb0ELb0ELb0ELb0ELb1ELb1ELb1ELb1ELb0EEENS1_21CollectiveEpilogueFwdINS6_IJSA_SC_SB_EEES9_NS_10bfloat16_tESG_Li384ELb0ELb1ELb1ELb1EEENS1_19SingleTileSchedulerILb0ELb1ELb1ELi192EEEEEEEEEvNT_6ParamsE,"ax",@progbits
	.align	128
.text._ZN7cutlass13device_kernelIN5flash11enable_sm90INS1_16FlashAttnFwdSm90INS1_25CollectiveMainloopFwdSm90ILi2EN4cute5tupleIJNS5_1CILi1EEES8_S8_EEENS6_IJNS7_ILi192EEENS7_ILi128EEENS7_ILi96EEEEEELi96ENS_12float_e4m3_tEfNS_4arch4Sm90ELb0ELb0ELb0ELb0ELb0ELb0ELb0ELb1ELb1ELb1ELb1ELb0EEENS1_21CollectiveEpilogueFwdINS6_IJSA_SC_SB_EEES9_NS_10bfloat16_tESG_Li384ELb0ELb1ELb1ELb1EEENS1_19SingleTileSchedulerILb0ELb1ELb1ELi192EEEEEEEEEvNT_6ParamsE:
        .type           _ZN7cutlass13device_kernelIN5flash11enable_sm90INS1_16FlashAttnFwdSm90INS1_25CollectiveMainloopFwdSm90ILi2EN4cute5tupleIJNS5_1CILi1EEES8_S8_EEENS6_IJNS7_ILi192EEENS7_ILi128EEENS7_ILi96EEEEEELi96ENS_12float_e4m3_tEfNS_4arch4Sm90ELb0ELb0ELb0ELb0ELb0ELb0ELb0ELb1ELb1ELb1ELb1ELb0EEENS1_21CollectiveEpilogueFwdINS6_IJSA_SC_SB_EEES9_NS_10bfloat16_tESG_Li384ELb0ELb1ELb1ELb1EEENS1_19SingleTileSchedulerILb0ELb1ELb1ELi192EEEEEEEEEvNT_6ParamsE,@function
        .size           _ZN7cutlass13device_kernelIN5flash11enable_sm90INS1_16FlashAttnFwdSm90INS1_25CollectiveMainloopFwdSm90ILi2EN4cute5tupleIJNS5_1CILi1EEES8_S8_EEENS6_IJNS7_ILi192EEENS7_ILi128EEENS7_ILi96EEEEEELi96ENS_12float_e4m3_tEfNS_4arch4Sm90ELb0ELb0ELb0ELb0ELb0ELb0ELb0ELb1ELb1ELb1ELb1ELb0EEENS1_21CollectiveEpilogueFwdINS6_IJSA_SC_SB_EEES9_NS_10bfloat16_tESG_Li384ELb0ELb1ELb1ELb1EEENS1_19SingleTileSchedulerILb0ELb1ELb1ELi192EEEEEEEEEvNT_6ParamsE,(.L_x_13285 - _ZN7cutlass13device_kernelIN5flash11enable_sm90INS1_16FlashAttnFwdSm90INS1_25CollectiveMainloopFwdSm90ILi2EN4cute5tupleIJNS5_1CILi1EEES8_S8_EEENS6_IJNS7_ILi192EEENS7_ILi128EEENS7_ILi96EEEEEELi96ENS_12float_e4m3_tEfNS_4arch4Sm90ELb0ELb0ELb0ELb0ELb0ELb0ELb0ELb1ELb1ELb1ELb1ELb0EEENS1_21CollectiveEpilogueFwdINS6_IJSA_SC_SB_EEES9_NS_10bfloat16_tESG_Li384ELb0ELb1ELb1ELb1EEENS1_19SingleTileSchedulerILb0ELb1ELb1ELi192EEEEEEEEEvNT_6ParamsE)
        .other          _ZN7cutlass13device_kernelIN5flash11enable_sm90INS1_16FlashAttnFwdSm90INS1_25CollectiveMainloopFwdSm90ILi2EN4cute5tupleIJNS5_1CILi1EEES8_S8_EEENS6_IJNS7_ILi192EEENS7_ILi128EEENS7_ILi96EEEEEELi96ENS_12float_e4m3_tEfNS_4arch4Sm90ELb0ELb0ELb0ELb0ELb0ELb0ELb0ELb1ELb1ELb1ELb1ELb0EEENS1_21CollectiveEpilogueFwdINS6_IJSA_SC_SB_EEES9_NS_10bfloat16_tESG_Li384ELb0ELb1ELb1ELb1EEENS1_19SingleTileSchedulerILb0ELb1ELb1ELi192EEEEEEEEEvNT_6ParamsE,@"STO_CUDA_ENTRY STV_DEFAULT"
_ZN7cutlass13device_kernelIN5flash11enable_sm90INS1_16FlashAttnFwdSm90INS1_25CollectiveMainloopFwdSm90ILi2EN4cute5tupleIJNS5_1CILi1EEES8_S8_EEENS6_IJNS7_ILi192EEENS7_ILi128EEENS7_ILi96EEEEEELi96ENS_12float_e4m3_tEfNS_4arch4Sm90ELb0ELb0ELb0ELb0ELb0ELb0ELb0ELb1ELb1ELb1ELb1ELb0EEENS1_21CollectiveEpilogueFwdINS6_IJSA_SC_SB_EEES9_NS_10bfloat16_tESG_Li384ELb0ELb1ELb1ELb1EEENS1_19SingleTileSchedulerILb0ELb1ELb1ELi192EEEEEEEEEvNT_6ParamsE:
[----:B------:R-:W0:Y:S01]  /*0000*/  LDC R1, c[0x0][0x28] ;  /* 0x00000a00ff017b82 */ /* 0x000e220000000800 */
[----:B------:R-:W1:Y:S01]  /*0010*/  S2R R29, SR_TID.X ;  /* 0x00000000001d7919 */ /* 0x000e620000002100 */
[----:B------:R-:W-:Y:S01]  /*0020*/  ELECT P0, URZ, PT ;  /* 0x00000000003f782f */ /* 0x000fe20003800000 */
[----:B------:R-:W-:Y:S01]  /*0030*/  BSSY B0, `(.L_x_8794) ;  /* 0x000000e000007945 */ /* 0x000fe20003800000 */
[----:B-1----:R-:W-:-:S05]  /*0040*/  SHF.R.U32.HI R16, RZ, 0x5, R29 ;  /* 0x00000005ff107819 */ /* 0x002fca000001161d */
[----:B------:R-:W1:Y:S02]  /*0050*/  SHFL.IDX PT, R0, R16, RZ, 0x1f ;  /* 0x00001fff10007589 */ /* 0x000e6400000e0000 */
[----:B-1----:R-:W-:Y:S02]  /*0060*/  ISETP.EQ.AND P0, PT, R0, RZ, P0 ;  /* 0x000000ff0000720c */ /* 0x002fe40000702270 */
[----:B------:R-:W-:-:S11]  /*0070*/  SHF.R.U32.HI R0, RZ, 0x7, R29 ;  /* 0x00000007ff007819 */ /* 0x000fd6000001161d */
[----:B0-----:R-:W-:Y:S05]  /*0080*/  @!P0 BRA `(.L_x_8795) ;  /* 0x0000000000208947 */ /* 0x001fea0003800000 */
        /* <DEDUP_REMOVED lines=8> */
.L_x_8795:
[----:B------:R-:W-:Y:S05]  /*0110*/  BSYNC B0 ;  /* 0x0000000000007941 */ /* 0x000fea0003800000 */
.L_x_8794:
        /* <DEDUP_REMOVED lines=41> */
.L_x_8796:
        /* <DEDUP_REMOVED lines=22> */
.L_x_8797:
        /* <DEDUP_REMOVED lines=18> */
.L_x_8798:
        /* <DEDUP_REMOVED lines=22> */
.L_x_8799:
        /* <DEDUP_REMOVED lines=22> */
.L_x_8800:
[----:B------:R-:W-:Y:S01]  /*08f0*/  PLOP3.LUT P0, PT, PT, PT, UP0, 0x80, 0x0 ;  /* 0x000000000000781c */ /* 0x000fe20003f0f008 */
[----:B------:R-:W-:Y:S01]  /*0900*/  UMOV UR41, 0x1 ;  /* 0x0000000100297882 */ /* 0x000fe20000000000 */
[----:B------:R-:W-:Y:S01]  /*0910*/  NOP ;  /* 0x0000000000007918 */ /* 0x000fe20000000000 */
[----:B------:R-:W-:Y:S01]  /*0920*/  USEL UR41, UR41, 0x2, !UP0 ;  /* 0x0000000229297887 */ /* 0x000fe2000c000000 */
[----:B------:R-:W-:Y:S01]  /*0930*/  BSSY B6, `(.L_x_8801) ;  /* 0x0000a98000067945 */ /* 0x000fe20003800000 */
[----:B------:R-:W-:Y:S01]  /*0940*/  ULDC.64 UR44, c[0x0][0x208] ;  /* 0x00008200002c7ab9 */ /* 0x000fe20000000a00 */
[----:B------:R-:W-:Y:S01]  /*0950*/  LOP3.LUT R28, R29, 0x7f, RZ, 0xc0, !PT ;  /* 0x0000007f1d1c7812 */ /* 0x000fe200078ec0ff */
[----:B012-4-:R-:W-:Y:S06]  /*0960*/  BAR.SYNC.DEFER_BLOCKING 0x0 ;  /* 0x0000000000007b1d */ /* 0x017fec0000010000 */
[----:B------:R-:W-:Y:S05]  /*0970*/  @!P0 BRA `(.L_x_8802) ;  /* 0x0000007000b48947 */ /* 0x000fea0003800000 */
.L_x_8803:
[----:B------:R-:W-:-:S08]  /*0980*/  NOP ;  /* 0x0000000000007918 */ /* 0x000fd00000000000 */
[----:B------:R-:W0:Y:S02]  /*0990*/  USETMAXREG.TRY_ALLOC.CTAPOOL UP0, 0xa0 ;  /* 0x000000a0000079c8 */ /* 0x000e240008000600 */
[----:B0-----:R-:W-:-:S13]  /*09a0*/  PLOP3.LUT P0, PT, PT, PT, UP0, 0x80, 0x0 ;  /* 0x000000000000781c */ /* 0x001fda0003f0f008 */
[----:B------:R-:W-:Y:S05]  /*09b0*/  @!P0 BRA `(.L_x_8803) ;  /* 0xfffffffc00f08947 */ /* 0x000fea000383ffff */
[----:B------:R-:W0:Y:S01]  /*09c0*/  S2UR UR6, SR_CTAID.Y ;  /* 0x00000000000679c3 */ /* 0x000e220000002600 */
[----:B------:R-:W-:Y:S02]  /*09d0*/  ULDC UR8, c[0x0][0xc50] ;  /* 0x0003140000087ab9 */ /* 0x000fe40000000800 */
[----:B------:R-:W-:-:S05]  /*09e0*/  UISETP.NE.AND UP0, UPT, UR8, 0x1, UPT ;  /* 0x000000010800788c */ /* 0x000fca000bf05270 */
[----:B------:R-:W1:Y:S06]  /*09f0*/  S2UR UR42, SR_CTAID.Z ;  /* 0x00000000002a79c3 */ /* 0x000e6c0000002700 */
[----:B------:R-:W-:Y:S01]  /*0a00*/  @UP0 ULDC UR4, c[0x0][0xc54] ;  /* 0x0003150000040ab9 */ /* 0x000fe20000000800 */
[----:B------:R-:W-:Y:S01]  /*0a10*/  @UP0 ULDC UR7, c[0x0][0xc58] ;  /* 0x0003160000070ab9 */ /* 0x000fe20000000800 */
[----:B0-----:R-:W-:Y:S02]  /*0a20*/  UIMAD.WIDE.U32 UR4, UR6, UR4, URZ ;  /* 0x00000004060472a5 */ /* 0x001fe4000f8e003f */
[----:B------:R-:W-:-:S02]  /*0a30*/  UMOV UR36, UR6 ;  /* 0x0000000600247c82 */ /* 0x000fc40008000000 */
[----:B------:R-:W-:Y:S01]  /*0a40*/  @UP0 USHF.R.U32.HI UR36, URZ, UR7, UR5 ;  /* 0x000000073f240299 */ /* 0x000fe20008011605 */
[----:B------:R-:W-:Y:S06]  /*0a50*/  BAR.ARV 0x8, 0x200 ;  /* 0x0208000000007b1d */ /* 0x000fec0000002000 */
[----:B-1----:R-:W-:Y:S01]  /*0a60*/  ISETP.LE.AND P0, PT, RZ, UR42, PT ;  /* 0x0000002aff007c0c */ /* 0x002fe2000bf03270 */
[----:B------:R-:W-:-:S04]  /*0a70*/  UIADD3 UR4, -UR36, URZ, URZ ;  /* 0x0000003f24047290 */ /* 0x000fc8000fffe13f */
[----:B------:R-:W-:-:S08]  /*0a80*/  UIMAD UR8, UR8, UR4, UR6 ;  /* 0x00000004080872a4 */ /* 0x000fd0000f8e0206 */
        /* <DEDUP_REMOVED lines=11> */
[----:B------:R-:W-:Y:S01]  /*0b40*/  ULDC UR39, c[0x0][0x424] ;  /* 0x0001090000277ab9 */ /* 0x000fe20000000800 */
[----:B------:R-:W-:-:S03]  /*0b50*/  PLOP3.LUT P1, PT, PT, PT, UP1, 0x80, 0x0 ;  /* 0x000000000000781c */ /* 0x000fc60003f2f018 */
[----:B------:R-:W-:Y:S02]  /*0b60*/  @UP0 ULDC.64 UR12, c[0x0][0x9a8] ;  /* 0x00026a00000c0ab9 */ /* 0x000fe40000000a00 */
[----:B------:R-:W-:Y:S01]  /*0b70*/  @UP1 ULDC.64 UR16, c[0x0][0x9b8] ;  /* 0x00026e0000101ab9 */ /* 0x000fe20000000a00 */
[----:B------:R-:W-:Y:S02]  /*0b80*/  @UP0 UIMAD UR9, UR43, UR12, URZ ;  /* 0x0000000c2b0902a4 */ /* 0x000fe4000f8e023f */
[----:B------:R-:W-:Y:S02]  /*0b90*/  @UP1 UIMAD UR15, UR43, UR16, URZ ;  /* 0x000000102b0f12a4 */ /* 0x000fe4000f8e023f */
[----:B------:R-:W-:Y:S02]  /*0ba0*/  @UP0 UIMAD UR14, UR42, UR13, UR9 ;  /* 0x0000000d2a0e02a4 */ /* 0x000fe4000f8e0209 */
[----:B------:R-:W-:Y:S02]  /*0bb0*/  @UP0 UIMAD.WIDE.U32 UR10, UR42, UR12, URZ ;  /* 0x0000000c2a0a02a5 */ /* 0x000fe4000f8e003f */
[----:B------:R-:W-:-:S02]  /*0bc0*/  @UP0 USHF.R.S32.HI UR9, URZ, 0x1f, UR36 ;  /* 0x0000001f3f090899 */ /* 0x000fc40008011424 */
[----:B------:R-:W-:Y:S02]  /*0bd0*/  @UP1 UIMAD.WIDE.U32 UR12, UR42, UR16, URZ ;  /* 0x000000102a0c12a5 */ /* 0x000fe4000f8e003f */
[----:B------:R-:W-:Y:S02]  /*0be0*/  @UP1 UIMAD UR15, UR42, UR17, UR15 ;  /* 0x000000112a0f12a4 */ /* 0x000fe4000f8e020f */
[----:B------:R-:W-:Y:S01]  /*0bf0*/  @UP1 USHF.R.S32.HI UR20, URZ, 0x1f, UR36 ;  /* 0x0000001f3f141899 */ /* 0x000fe20008011424 */
[----:B------:R-:W-:Y:S01]  /*0c00*/  @UP0 ULDC.64 UR16, c[0x0][0x9b0] ;  /* 0x00026c0000100ab9 */ /* 0x000fe20000000a00 */
[----:B------:R-:W-:Y:S01]  /*0c10*/  @UP1 ULDC.64 UR18, c[0x0][0x9c0] ;  /* 0x0002700000121ab9 */ /* 0x000fe20000000a00 */
[----:B------:R-:W-:Y:S02]  /*0c20*/  @UP0 UIMAD UR9, UR9, UR16, URZ ;  /* 0x00000010090902a4 */ /* 0x000fe4000f8e023f */
[----:B------:R-:W-:Y:S02]  /*0c30*/  @UP0 UIADD3 UR11, UR11, UR14, URZ ;  /* 0x0000000e0b0b0290 */ /* 0x000fe4000fffe03f */
[----:B------:R-:W-:-:S02]  /*0c40*/  @UP1 UIMAD UR14, UR20, UR18, URZ ;  /* 0x00000012140e12a4 */ /* 0x000fc4000f8e023f */
[----:B------:R-:W-:Y:S02]  /*0c50*/  @UP1 UIADD3 UR13, UR13, UR15, URZ ;  /* 0x0000000f0d0d1290 */ /* 0x000fe4000fffe03f */
[----:B------:R-:W-:Y:S02]  /*0c60*/  @UP0 UIMAD UR9, UR36, UR17, UR9 ;  /* 0x00000011240902a4 */ /* 0x000fe4000f8e0209 */
[----:B------:R-:W-:Y:S02]  /*0c70*/  @UP0 UIMAD.WIDE.U32 UR10, UR36, UR16, UR10 ;  /* 0x00000010240a02a5 */ /* 0x000fe4000f8e000a */
[----:B------:R-:W-:Y:S02]  /*0c80*/  @UP1 UIMAD UR14, UR36, UR19, UR14 ;  /* 0x00000013240e12a4 */ /* 0x000fe4000f8e020e */
[----:B------:R-:W-:Y:S02]  /*0c90*/  @UP1 UIMAD.WIDE.U32 UR12, UR36, UR18, UR12 ;  /* 0x00000012240c12a5 */ /* 0x000fe4000f8e000c */
[----:B------:R-:W-:-:S02]  /*0ca0*/  @UP0 UIADD3 UR11, UR11, UR9, URZ ;  /* 0x000000090b0b0290 */ /* 0x000fc4000fffe03f */
[----:B------:R-:W-:Y:S02]  /*0cb0*/  @UP1 UIADD3 UR9, UR13, UR14, URZ ;  /* 0x0000000e0d091290 */ /* 0x000fe4000fffe03f */
[----:B------:R-:W-:Y:S02]  /*0cc0*/  @UP1 ULEA UR6, UP3, UR12, UR6, 0x2 ;  /* 0x000000060c061291 */ /* 0x000fe4000f86103f */
[----:B------:R-:W-:Y:S02]  /*0cd0*/  @UP0 ULEA UR4, UP2, UR10, UR4, 0x2 ;  /* 0x000000040a040291 */ /* 0x000fe4000f84103f */
[----:B------:R-:W-:Y:S02]  /*0ce0*/  @UP1 ULEA.HI.X UR7, UR12, UR7, UR9, 0x2, UP3 ;  /* 0x000000070c071291 */ /* 0x000fe400098f1409 */
[----:B------:R-:W-:Y:S01]  /*0cf0*/  IMAD.U32 R6, RZ, RZ, UR6 ;  /* 0x00000006ff067e24 */ /* 0x000fe2000f8e00ff */
[----:B------:R-:W-:Y:S01]  /*0d00*/  @UP0 ULEA.HI.X UR5, UR10, UR5, UR11, 0x2, UP2 ;  /* 0x000000050a050291 */ /* 0x000fe200090f140b */
[----:B------:R-:W-:-:S02]  /*0d10*/  IMAD.U32 R2, RZ, RZ, UR4 ;  /* 0x00000004ff027e24 */ /* 0x000fc4000f8e00ff */
[----:B------:R-:W-:-:S03]  /*0d20*/  IMAD.U32 R7, RZ, RZ, UR7 ;  /* 0x00000007ff077e24 */ /* 0x000fc6000f8e00ff */
[----:B------:R-:W-:Y:S01]  /*0d30*/  IMAD.U32 R3, RZ, RZ, UR5 ;  /* 0x00000005ff037e24 */ /* 0x000fe2000f8e00ff */
[----:B------:R-:W-:Y:S01]  /*0d40*/  ULDC.64 UR4, c[0x0][0x418] ;  /* 0x0001060000047ab9 */ /* 0x000fe20000000a00 */
[----:B------:R0:W5:Y:S01]  /*0d50*/  @P1 LDG.E R0, desc[UR44][R6.64] ;  /* 0x0000002c06001981 */ /* 0x000162000c1e1900 */
[----:B------:R-:W-:-:S03]  /*0d60*/  UISETP.NE.U32.AND UP0, UPT, UR4, URZ, UPT ;  /* 0x0000003f0400728c */ /* 0x000fc6000bf05070 */
[----:B------:R-:W-:Y:S01]  /*0d70*/  ULDC UR4, c[0x0][0x2f0] ;  /* 0x0000bc0000047ab9 */ /* 0x000fe20000000800 */
[----:B------:R-:W-:Y:S01]  /*0d80*/  UISETP.NE.AND.EX UP0, UPT, UR5, URZ, UPT, UP0 ;  /* 0x0000003f0500728c */ /* 0x000fe2000bf05300 */
[----:B------:R0:W5:Y:S03]  /*0d90*/  @P0 LDG.E R5, desc[UR44][R2.64] ;  /* 0x0000002c02050981 */ /* 0x000166000c1e1900 */
[----:B------:R-:W-:-:S04]  /*0da0*/  USEL UR39, UR39, 0x1, UP0 ;  /* 0x0000000127277887 */ /* 0x000fc80008000000 */
[----:B------:R-:W-:-:S04]  /*0db0*/  UIMAD UR39, UR39, UR4, URZ ;  /* 0x00000004272772a4 */ /* 0x000fc8000f8e023f */
[----:B------:R-:W-:Y:S02]  /*0dc0*/  UISETP.GE.AND UP0, UPT, UR39, 0x1, UPT ;  /* 0x000000012700788c */ /* 0x000fe4000bf06270 */
[----:B------:R-:W-:-:S04]  /*0dd0*/  UIADD3 UR4, UR39, 0x7f, URZ ;  /* 0x0000007f27047890 */ /* 0x000fc8000fffe03f */
[----:B------:R-:W-:Y:S01]  /*0de0*/  PLOP3.LUT P0, PT, PT, PT, UP0, 0x80, 0x0 ;  /* 0x000000000000781c */ /* 0x000fe20003f0f008 */
[----:B------:R-:W-:-:S04]  /*0df0*/  USHF.R.S32.HI UR5, URZ, 0x1f, UR4 ;  /* 0x0000001f3f057899 */ /* 0x000fc80008011404 */
[----:B------:R-:W-:Y:S02]  /*0e00*/  ULEA.HI UR5, UR5, UR4, URZ, 0x7 ;  /* 0x0000000405057291 */ /* 0x000fe4000f8f383f */
[----:B------:R-:W-:Y:S01]  /*0e10*/  ULOP3.LUT UR37, UR8, 0xffff, URZ, 0xc0, !UPT ;  /* 0x0000ffff08257892 */ /* 0x000fe2000f8ec03f */
[----:B------:R-:W-:Y:S01]  /*0e20*/  UMOV UR4, URZ ;  /* 0x0000003f00047c82 */ /* 0x000fe20008000000 */
[----:B------:R-:W-:-:S04]  /*0e30*/  USHF.R.S32.HI UR6, URZ, 0x7, UR5 ;  /* 0x000000073f067899 */ /* 0x000fc80008011405 */
[----:B0-----:R-:W-:Y:S08]  /*0e40*/  @!P0 BRA `(.L_x_8805) ;  /* 0x0000000000908947 */ /* 0x001ff00003800000 */
[----:B------:R-:W-:Y:S01]  /*0e50*/  USHF.R.U32.HI UR8, URZ, 0x10, UR8 ;  /* 0x000000103f087899 */ /* 0x000fe20008011608 */
[----:B------:R-:W-:-:S03]  /*0e60*/  UMOV UR4, URZ ;  /* 0x0000003f00047c82 */ /* 0x000fc60008000000 */
[----:B------:R-:W-:-:S11]  /*0e70*/  UISETP.NE.AND UP0, UPT, UR8, URZ, UPT ;  /* 0x0000003f0800728c */ /* 0x000fd6000bf05270 */
[----:B------:R-:W-:Y:S02]  /*0e80*/  @!UP0 ULDC UR8, c[0x0][0x9f0] ;  /* 0x00027c0000088ab9 */ /* 0x000fe40000000800 */
[----:B------:R-:W-:Y:S01]  /*0e90*/  IMAD.U32 R4, RZ, RZ, UR8 ;  /* 0x00000008ff047e24 */ /* 0x000fe2000f8e00ff */
[----:B------:R-:W-:-:S04]  /*0ea0*/  UIADD3 UR7, UR6, -0x1, UR8 ;  /* 0xffffffff06077890 */ /* 0x000fc8000fffe008 */
[-C--:B------:R-:W-:Y:S02]  /*0eb0*/  IABS R2, R4.reuse ;  /* 0x0000000400027213 */ /* 0x080fe40000000000 */
[----:B------:R-:W-:Y:S01]  /*0ec0*/  IMAD.U32 R6, RZ, RZ, UR7 ;  /* 0x00000007ff067e24 */ /* 0x000fe2000f8e00ff */
[----:B------:R-:W-:Y:S01]  /*0ed0*/  IABS R7, R4 ;  /* 0x0000000400077213 */ /* 0x000fe20000000000 */
[----:B------:R-:W-:Y:S01]  /*0ee0*/  ULOP3.LUT UR7, UR7, UR8, URZ, 0x3c, !UPT ;  /* 0x0000000807077292 */ /* 0x000fe2000f8e3c3f */
        /* <DEDUP_REMOVED lines=26> */
.L_x_8805:
[----:B------:R-:W-:Y:S01]  /*1090*/  UIMAD UR37, UR37, UR4, URZ ;  /* 0x00000004252572a4 */ /* 0x000fe2000f8e023f */
[----:B------:R-:W-:Y:S02]  /*10a0*/  IMAD.U32 R2, RZ, RZ, UR6 ;  /* 0x00000006ff027e24 */ /* 0x000fe4000f8e00ff */
[----:B-----5:R-:W-:Y:S01]  /*10b0*/  FMUL.FTZ R0, R5, R0 ;  /* 0x0000000005007220 */ /* 0x020fe20000410000 */
[----:B------:R-:W-:Y:S01]  /*10c0*/  IMAD.U32 R3, RZ, RZ, UR4 ;  /* 0x00000004ff037e24 */ /* 0x000fe2000f8e00ff */
[----:B------:R-:W-:Y:S01]  /*10d0*/  ULDC UR4, c[0x0][0x988] ;  /* 0x0002620000047ab9 */ /* 0x000fe20000000800 */
[----:B------:R-:W-:Y:S02]  /*10e0*/  VIADD R16, R29, 0xffffff80 ;  /* 0xffffff801d107836 */ /* 0x000fe40000000000 */
[----:B------:R-:W-:Y:S01]  /*10f0*/  FMUL.FTZ R0, R0, UR4 ;  /* 0x0000000400007c20 */ /* 0x000fe20008410000 */
[----:B------:R-:W-:Y:S01]  /*1100*/  PLOP3.LUT P0, PT, PT, PT, PT, 0x80, 0x0 ;  /* 0x000000000000781c */ /* 0x000fe20003f0f070 */
[----:B------:R-:W-:Y:S01]  /*1110*/  IMAD.MOV.U32 R13, RZ, RZ, RZ ;  /* 0x000000ffff0d7224 */ /* 0x000fe200078e00ff */
[----:B------:R-:W-:-:S02]  /*1120*/  VIADDMNMX R2, R3, UR37, R2, PT ;  /* 0x0000002503027c46 */ /* 0x000fc4000b800102 */
[----:B------:R-:W-:Y:S02]  /*1130*/  CS2R R94, SRZ ;  /* 0x00000000005e7805 */ /* 0x000fe4000001ff00 */
[----:B------:R-:W-:Y:S01]  /*1140*/  R2UR UR46, R0 ;  /* 0x00000000002e72ca */ /* 0x000fe200000e0000 */
[----:B------:R-:W-:Y:S01]  /*1150*/  IMAD.MOV.U32 R0, RZ, RZ, RZ ;  /* 0x000000ffff007224 */ /* 0x000fe200078e00ff */
[----:B------:R-:W-:Y:S02]  /*1160*/  R2UR UR40, R2 ;  /* 0x00000000022872ca */ /* 0x000fe400000e0000 */
        /* <DEDUP_REMOVED lines=12> */
[----:B------:R-:W-:Y:S01]  /*1230*/  UISETP.GT.AND UP0, UPT, UR40, UR37, UPT ;  /* 0x000000252800728c */ /* 0x000fe2000bf04270 */
[----:B------:R-:W-:Y:S01]  /*1240*/  IMAD.MOV.U32 R58, RZ, RZ, RZ ;  /* 0x000000ffff3a7224 */ /* 0x000fe200078e00ff */
[----:B------:R-:W-:Y:S01]  /*1250*/  CS2R R118, SRZ ;  /* 0x0000000000767805 */ /* 0x000fe2000001ff00 */
[----:B------:R-:W-:Y:S01]  /*1260*/  IMAD.MOV.U32 R17, RZ, RZ, RZ ;  /* 0x000000ffff117224 */ /* 0x000fe200078e00ff */
[----:B------:R-:W-:Y:S02]  /*1270*/  CS2R R114, SRZ ;  /* 0x0000000000727805 */ /* 0x000fe4000001ff00 */
[----:B------:R-:W-:-:S02]  /*1280*/  CS2R R22, SRZ ;  /* 0x0000000000167805 */ /* 0x000fc4000001ff00 */
        /* <DEDUP_REMOVED lines=11> */
[----:B------:R-:W-:Y:S05]  /*1340*/  @!P1 BRA `(.L_x_8806) ;  /* 0x0000004800689947 */ /* 0x000fea0003800000 */
[----:B------:R-:W-:Y:S01]  /*1350*/  SHF.R.S32.HI R3, RZ, 0x1f, R16 ;  /* 0x0000001fff037819 */ /* 0x000fe20000011410 */
[----:B------:R-:W0:Y:S01]  /*1360*/  S2UR UR7, SR_CgaCtaId ;  /* 0x00000000000779c3 */ /* 0x000e220000008800 */
[----:B------:R-:W-:Y:S02]  /*1370*/  UMOV UR38, 0x400 ;  /* 0x0000040000267882 */ /* 0x000fe40000000000 */
[----:B------:R-:W-:-:S04]  /*1380*/  LEA.HI R17, R3, R16, RZ, 0x7 ;  /* 0x0000001003117211 */ /* 0x000fc800078f38ff */
[----:B------:R-:W-:-:S06]  /*1390*/  SHF.R.S32.HI R0, RZ, 0x7, R17 ;  /* 0x00000007ff007819 */ /* 0x000fcc0000011411 */
[----:B------:R-:W1:Y:S01]  /*13a0*/  SHFL.IDX PT, R0, R0, RZ, 0x1f ;  /* 0x00001fff00007589 */ /* 0x000e6200000e0000 */
[----:B0-----:R-:W-:Y:S01]  /*13b0*/  ULEA UR38, UR7, UR38, 0x18 ;  /* 0x0000002607267291 */ /* 0x001fe2000f8ec03f */
[----:B-1----:R-:W-:-:S13]  /*13c0*/  R2UR UR6, R0 ;  /* 0x00000000000672ca */ /* 0x002fda00000e0000 */
[----:B------:R-:W-:Y:S02]  /*13d0*/  UIMAD.WIDE UR4, UR6, 0x55555556, URZ ;  /* 0x55555556060478a5 */ /* 0x000fe4000f8e023f */
[----:B------:R-:W-:Y:S02]  /*13e0*/  UIADD3 UR4, UR38, 0xc400, URZ ;  /* 0x0000c40026047890 */ /* 0x000fe4000fffe03f */
[----:B------:R-:W-:Y:S02]  /*13f0*/  ULEA.HI UR5, UR5, UR5, URZ, 0x1 ;  /* 0x0000000505057291 */ /* 0x000fe4000f8f083f */
[----:B------:R-:W-:Y:S02]  /*1400*/  ULOP3.LUT UP0, URZ, UR4, 0x3ff, URZ, 0xc0, !UPT ;  /* 0x000003ff043f7892 */ /* 0x000fe4000f80c03f */
[----:B------:R-:W-:-:S04]  /*1410*/  UIMAD UR5, UR5, -0x3, UR6 ;  /* 0xfffffffd050578a4 */ /* 0x000fc8000f8e0206 */
[----:B------:R-:W-:Y:S01]  /*1420*/  PLOP3.LUT P0, PT, PT, PT, UP0, 0x80, 0x0 ;  /* 0x000000000000781c */ /* 0x000fe20003f0f008 */
[----:B------:R-:W-:-:S04]  /*1430*/  ULEA UR5, UR5, UR4, 0xb ;  /* 0x0000000405057291 */ /* 0x000fc8000f8e583f */
[----:B------:R-:W-:-:S04]  /*1440*/  USHF.R.U32.HI UR5, URZ, 0x4, UR5 ;  /* 0x000000043f057899 */ /* 0x000fc80008011605 */
[----:B------:R-:W-:-:S04]  /*1450*/  ULOP3.LUT UR47, UR5, 0x3fff, URZ, 0xc0, !UPT ;  /* 0x00003fff052f7892 */ /* 0x000fc8000f8ec03f */
[----:B------:R-:W-:Y:S08]  /*1460*/  @!P0 BRA `(.L_x_8807) ;  /* 0x0000000000408947 */ /* 0x000ff00003800000 */
        /* <DEDUP_REMOVED lines=16> */
.L_x_8807:
[----:B------:R-:W-:-:S04]  /*1570*/  SHF.L.U32 R0, RZ, 0x1f, RZ ;  /* 0x0000001fff007819 */ /* 0x000fc800000006ff */
[----:B------:R-:W0:Y:S02]  /*1580*/  SYNCS.PHASECHK.TRANS64.TRYWAIT P0, [UR38+0x17000], R0 ;  /* 0x01700000ff0075a7 */ /* 0x000e240008000166 */
[----:B0-----:R-:W-:Y:S05]  /*1590*/  @!P0 BRA `(.L_x_8808) ;  /* 0x0000009c004c8947 */ /* 0x001fea0003800000 */
.L_x_8893:
[----:B------:R-:W-:-:S06]  /*15a0*/  ULOP3.LUT UR4, UR41, 0x1, URZ, 0xfc, !UPT ;  /* 0x0000000129047892 */ /* 0x000fcc000f8efc3f */
[----:B------:R-:W-:-:S05]  /*15b0*/  IMAD.U32 R2, RZ, RZ, UR4 ;  /* 0x00000004ff027e24 */ /* 0x000fca000f8e00ff */
[----:B------:R-:W-:-:S13]  /*15c0*/  ISETP.NE.AND P0, PT, R2, 0x3, PT ;  /* 0x000000030200780c */ /* 0x000fda0003f05270 */
[----:B------:R-:W-:Y:S05]  /*15d0*/  @!P0 BRA `(.L_x_8809) ;  /* 0x0000000000048947 */ /* 0x000fea0003800000 */
[----:B------:R-:W-:Y:S01]  /*15e0*/  BPT.TRAP 0x1 ;  /* 0x000000040000795c */ /* 0x000fe20000300000 */
.L_x_8809:
[----:B------:R1:W2:Y:S01]  /*15f0*/  SYNCS.PHASECHK.TRANS64.TRYWAIT P2, [UR38+0x17030], R0 ;  /* 0x01703000ff0075a7 */ /* 0x0002a20008040166 */
[----:B------:R-:W-:Y:S05]  /*1600*/  @!P0 BRA `(.L_x_8810) ;  /* 0x0000000000048947 */ /* 0x000fea0003800000 */
[----:B------:R-:W-:Y:S01]  /*1610*/  BPT.TRAP 0x1 ;  /* 0x000000040000795c */ /* 0x000fe20000300000 */
.L_x_8810:
[----:B------:R-:W-:Y:S01]  /*1620*/  ISETP.NE.AND P1, PT, R28, RZ, PT ;  /* 0x000000ff1c00720c */ /* 0x000fe20003f25270 */
[----:B------:R-:W-:Y:S01]  /*1630*/  IMAD.U32 R2, RZ, RZ, UR47 ;  /* 0x0000002fff027e24 */ /* 0x000fe2000f8e00ff */
[----:B--2---:R-:W-:Y:S11]  /*1640*/  @P2 BRA `(.L_x_8811) ;  /* 0x0000000000082947 */ /* 0x004ff60003800000 */
[----:B------:R-:W2:Y:S02]  /*1650*/  SYNCS.PHASECHK.TRANS64.TRYWAIT P2, [UR38+0x17030], R0 ;  /* 0x01703000ff0075a7 */ /* 0x000ea40008040166 */
[----:B--2---:R-:W-:Y:S05]  /*1660*/  @!P2 BRA `(.L_x_8812) ;  /* 0x0000009c0030a947 */ /* 0x004fea0003800000 */
.L_x_8811:
[----:B------:R-:W-:Y:S05]  /*1670*/  WARPSYNC.ALL ;  /* 0x0000000000007948 */ /* 0x000fea0003800000 */
[----:B01----:R-:W-:Y:S01]  /*1680*/  IMAD.MOV.U32 R0, RZ, RZ, RZ ;  /* 0x000000ffff007224 */ /* 0x003fe200078e00ff */
[----:B------:R-:W-:Y:S01]  /*1690*/  LOP3.LUT R2, R2, 0x10000, RZ, 0xfc, !PT ;  /* 0x0001000002027812 */ /* 0x000fe200078efcff */
[----:B------:R-:W-:Y:S02]  /*16a0*/  IMAD.MOV.U32 R89, RZ, RZ, RZ ;  /* 0x000000ffff597224 */ /* 0x000fe400078e00ff */
[----:B------:R-:W-:Y:S01]  /*16b0*/  IMAD.MOV.U32 R3, RZ, RZ, -0x3ffffff0 ;  /* 0xc0000010ff037424 */ /* 0x000fe200078e00ff */
        /* <DEDUP_REMOVED lines=11> */
[----:B------:R-:W-:Y:S01]  /*1770*/  IMAD.MOV.U32 R5, RZ, RZ, -0x2 ;  /* 0xfffffffeff057424 */ /* 0x000fe200078e00ff */
[----:B------:R-:W-:Y:S01]  /*1780*/  ULOP3.LUT UR20, UR4, 0x10000, URZ, 0xfc, !UPT ;  /* 0x0001000004147892 */ /* 0x000fe2000f8efc3f */
[----:B------:R-:W-:Y:S01]  /*1790*/  P2R R8, PR, RZ, 0x2 ;  /* 0x00000002ff087803 */ /* 0x000fe20000000000 */
[----:B------:R-:W-:Y:S01]  /*17a0*/  IMAD.IADD R17, R16, 0x1, -R17 ;  /* 0x0000000110117824 */ /* 0x000fe200078e0a11 */
[----:B------:R-:W-:Y:S01]  /*17b0*/  P2R R6, PR, RZ, 0x1 ;  /* 0x00000001ff067803 */ /* 0x000fe20000000000 */
[----:B------:R-:W-:Y:S01]  /*17c0*/  UIADD3 UR14, UR20, 0x200, URZ ;  /* 0x00000200140e7890 */ /* 0x000fe2000fffe03f */
[----:B------:R-:W-:Y:S01]  /*17d0*/  IMAD.U32 R23, RZ, RZ, UR46 ;  /* 0x0000002eff177e24 */ /* 0x000fe2000f8e00ff */
[----:B------:R-:W0:Y:S01]  /*17e0*/  S2UR UR7, SR_CgaCtaId ;  /* 0x00000000000779c3 */ /* 0x000e220000008800 */
[----:B------:R-:W-:Y:S01]  /*17f0*/  UMOV UR10, UR20 ;  /* 0x00000014000a7c82 */ /* 0x000fe20008000000 */
[----:B------:R-:W-:Y:S01]  /*1800*/  SHF.R.S32.HI R4, RZ, 0x1f, R17 ;  /* 0x0000001fff047819 */ /* 0x000fe20000011411 */
[----:B------:R-:W-:Y:S01]  /*1810*/  QGMMA.64x128x32.F32.E4M3.E4M3 R24, gdesc[UR8], RZ, !UPT, gsb0 ;  /* 0x01e00000081879f3 */ /* 0x000fe2000c0008ff */
[----:B------:R-:W-:Y:S01]  /*1820*/  UIADD3 UR8, UR12, 0x180, URZ ;  /* 0x000001800c087890 */ /* 0x000fe2000fffe03f */
[--C-:B------:R-:W-:Y:S01]  /*1830*/  IMAD.MOV.U32 R88, RZ, RZ, R89.reuse ;  /* 0x000000ffff587224 */ /* 0x100fe200078e0059 */
[----:B------:R-:W-:Y:S01]  /*1840*/  UIADD3 UR10, UR20, 0x100, URZ ;  /* 0x00000100140a7890 */ /* 0x000fe2000fffe03f */
[----:B------:R-:W-:Y:S01]  /*1850*/  LEA.HI R4, R4, R17, RZ, 0x2 ;  /* 0x0000001104047211 */ /* 0x000fe200078f10ff */
[----:B------:R-:W-:Y:S01]  /*1860*/  UMOV UR9, 0xc0000010 ;  /* 0xc000001000097882 */ /* 0x000fe20000000000 */
[----:B------:R-:W-:Y:S01]  /*1870*/  UMOV UR11, 0xc0000010 ;  /* 0xc0000010000b7882 */ /* 0x000fe20000000000 */
[----:B------:R-:W-:Y:S01]  /*1880*/  UIADD3 UR12, UR12, 0x300, URZ ;  /* 0x000003000c0c7890 */ /* 0x000fe2000fffe03f */
[----:B------:R-:W-:Y:S01]  /*1890*/  LOP3.LUT R4, R4, 0x7ffffffc, RZ, 0xc0, !PT ;  /* 0x7ffffffc04047812 */ /* 0x000fe200078ec0ff */
[----:B------:R-:W-:Y:S01]  /*18a0*/  UMOV UR4, URZ ;  /* 0x0000003f00047c82 */ /* 0x000fe20008000000 */
[----:B------:R-:W-:-:S02]  /*18b0*/  IMAD.MOV.U32 R91, RZ, RZ, R89 ;  /* 0x000000ffff5b7224 */ /* 0x000fc400078e0059 */
[--C-:B------:R-:W-:Y:S02]  /*18c0*/  IMAD.MOV.U32 R90, RZ, RZ, R89.reuse ;  /* 0x000000ffff5a7224 */ /* 0x100fe400078e0059 */
[----:B------:R-:W-:Y:S02]  /*18d0*/  IMAD.IADD R4, R17, 0x1, -R4 ;  /* 0x0000000111047824 */ /* 0x000fe400078e0a04 */
[----:B------:R-:W-:Y:S02]  /*18e0*/  IMAD.MOV.U32 R93, RZ, RZ, R89 ;  /* 0x000000ffff5d7224 */ /* 0x000fe400078e0059 */
[----:B------:R-:W-:Y:S02]  /*18f0*/  IMAD R4, R4, R5, 0x80 ;  /* 0x0000008004047424 */ /* 0x000fe400078e0205 */
[----:B------:R-:W-:Y:S01]  /*1900*/  IMAD.U32 R5, RZ, RZ, UR40 ;  /* 0x00000028ff057e24 */ /* 0x000fe2000f8e00ff */
[----:B------:R-:W-:Y:S01]  /*1910*/  UIADD3 UR40, UR40, -0x2, URZ ;  /* 0xfffffffe28287890 */ /* 0x000fe2000fffe03f */
[----:B------:R-:W-:-:S02]  /*1920*/  VIADD R4, R4, UR39 ;  /* 0x0000002704047c36 */ /* 0x000fc40008000000 */
[--C-:B------:R-:W-:Y:S01]  /*1930*/  IMAD.MOV.U32 R92, RZ, RZ, R89.reuse ;  /* 0x000000ffff5c7224 */ /* 0x100fe200078e0059 */
[----:B------:R-:W-:Y:S01]  /*1940*/  UISETP.GE.AND UP0, UPT, UR40, UR37, UPT ;  /* 0x000000252800728c */ /* 0x000fe2000bf06270 */
[----:B------:R-:W-:Y:S02]  /*1950*/  IMAD R5, R5, -0x80, R4 ;  /* 0xffffff8005057824 */ /* 0x000fe400078e0204 */
        /* <DEDUP_REMOVED lines=151> */
[----:B------:R-:W-:Y:S02]  /*22d0*/  ISETP.GT.AND P3, PT, R5, 0x70, PT ;  /* 0x000000700500780c */ /* 0x000fe40003f64270 */
[----:B------:R-:W-:Y:S02]  /*22e0*/  FSEL R64, R64, -INF , P4 ;  /* 0xff80000040407808 */ /* 0x000fe40002000000 */
[----:B------:R-:W-:Y:S02]  /*22f0*/  FSEL R82, R82, -INF , P3 ;  /* 0xff80000052527808 */ /* 0x000fe40001800000 */
[----:B------:R-:W-:Y:S02]  /*2300*/  FMNMX.FTZ R7, R79, R4, !PT ;  /* 0x000000044f077209 */ /* 0x000fe40007810000 */
[----:B------:R-:W-:-:S02]  /*2310*/  ISETP.GT.AND P4, PT, R5, 0x71, PT ;  /* 0x000000710500780c */ /* 0x000fc40003f84270 */
[----:B------:R-:W-:Y:S02]  /*2320*/  FSEL R61, R61, -INF , P5 ;  /* 0xff8000003d3d7808 */ /* 0x000fe40002800000 */
[----:B------:R-:W-:Y:S02]  /*2330*/  FSEL R83, R83, -INF , P4 ;  /* 0xff80000053537808 */ /* 0x000fe40002000000 */
[----:B------:R-:W-:Y:S02]  /*2340*/  FMNMX.FTZ R4, R82, R7, !PT ;  /* 0x0000000752047209 */ /* 0x000fe40007810000 */
[----:B------:R-:W-:Y:S02]  /*2350*/  ISETP.GT.AND P5, PT, R5, 0x78, PT ;  /* 0x000000780500780c */ /* 0x000fe40003fa4270 */
[----:B------:R-:W-:Y:S02]  /*2360*/  FSEL R60, R60, -INF , P6 ;  /* 0xff8000003c3c7808 */ /* 0x000fe40003000000 */
[----:B------:R-:W-:-:S02]  /*2370*/  FSEL R86, R86, -INF , P5 ;  /* 0xff80000056567808 */ /* 0x000fc40002800000 */
[----:B------:R-:W-:Y:S02]  /*2380*/  FMNMX.FTZ R7, R83, R4, !PT ;  /* 0x0000000453077209 */ /* 0x000fe40007810000 */
[----:B------:R-:W-:Y:S02]  /*2390*/  ISETP.GT.AND P6, PT, R5, 0x79, PT ;  /* 0x000000790500780c */ /* 0x000fe40003fc4270 */
[----:B------:R-:W-:Y:S02]  /*23a0*/  FMNMX.FTZ R4, R86, R7, !PT ;  /* 0x0000000756047209 */ /* 0x000fe40007810000 */
[----:B------:R-:W-:Y:S02]  /*23b0*/  FSEL R87, R87, -INF , P6 ;  /* 0xff80000057577808 */ /* 0x000fe40003000000 */
[----:B------:R-:W-:Y:S02]  /*23c0*/  P2R R10, PR, RZ, 0x4 ;  /* 0x00000004ff0a7803 */ /* 0x000fe40000000000 */
[----:B------:R-:W-:-:S02]  /*23d0*/  FMNMX.FTZ R7, R87, R4, !PT ;  /* 0x0000000457077209 */ /* 0x000fc40007810000 */
[----:B------:R-:W-:Y:S02]  /*23e0*/  P2R R12, PR, RZ, 0x2 ;  /* 0x00000002ff0c7803 */ /* 0x000fe40000000000 */
[----:B------:R-:W-:Y:S01]  /*23f0*/  P2R R11, PR, RZ, 0x1 ;  /* 0x00000001ff0b7803 */ /* 0x000fe20000000000 */
[----:B------:R-:W1:Y:S01]  /*2400*/  SHFL.BFLY PT, R4, R7, 0x2, 0x1f ;  /* 0x0c401f0007047f89 */ /* 0x000e6200000e0000 */
[C---:B------:R-:W-:Y:S02]  /*2410*/  ISETP.GT.AND P0, PT, R5.reuse, 0x59, PT ;  /* 0x000000590500780c */ /* 0x040fe40003f04270 */
[----:B------:R-:W-:Y:S02]  /*2420*/  ISETP.GT.AND P1, PT, R5, 0x60, PT ;  /* 0x000000600500780c */ /* 0x000fe40003f24270 */
[----:B------:R-:W-:Y:S02]  /*2430*/  FMNMX.FTZ R5, R24, R25, !PT ;  /* 0x0000001918057209 */ /* 0x000fe40007810000 */
[----:B------:R-:W-:-:S02]  /*2440*/  FSEL R72, R72, -INF , P1 ;  /* 0xff80000048487808 */ /* 0x000fc40000800000 */
[----:B------:R-:W-:Y:S02]  /*2450*/  ISETP.NE.AND P1, PT, R12, RZ, PT ;  /* 0x000000ff0c00720c */ /* 0x000fe40003f25270 */
[----:B------:R-:W-:Y:S02]  /*2460*/  FSEL R69, R69, -INF , P0 ;  /* 0xff80000045457808 */ /* 0x000fe40000000000 */
[----:B------:R-:W-:Y:S02]  /*2470*/  ISETP.NE.AND P0, PT, R11, RZ, PT ;  /* 0x000000ff0b00720c */ /* 0x000fe40003f05270 */
[----:B------:R-:W-:Y:S02]  /*2480*/  FSEL R73, R73, -INF , P1 ;  /* 0xff80000049497808 */ /* 0x000fe40000800000 */
[----:B------:R-:W-:Y:S02]  /*2490*/  FSEL R76, R76, -INF , P0 ;  /* 0xff8000004c4c7808 */ /* 0x000fe40000000000 */
[----:B------:R-:W-:-:S02]  /*24a0*/  FSEL R80, R80, -INF , P3 ;  /* 0xff80000050507808 */ /* 0x000fc40001800000 */
[----:B------:R-:W-:Y:S02]  /*24b0*/  ISETP.NE.AND P0, PT, R6, RZ, PT ;  /* 0x000000ff0600720c */ /* 0x000fe40003f05270 */
[----:B------:R-:W-:Y:S02]  /*24c0*/  FSEL R81, R81, -INF , P4 ;  /* 0xff80000051517808 */ /* 0x000fe40002000000 */
[----:B-1----:R-:W-:Y:S02]  /*24d0*/  FMNMX.FTZ R9, R7, R4, !PT ;  /* 0x0000000407097209 */ /* 0x002fe40007810000 */
[----:B------:R-:W-:Y:S02]  /*24e0*/  FSEL R84, R84, -INF , P5 ;  /* 0xff80000054547808 */ /* 0x000fe40002800000 */
[----:B------:R-:W-:Y:S01]  /*24f0*/  FSEL R85, R85, -INF , P6 ;  /* 0xff80000055557808 */ /* 0x000fe20003000000 */
[----:B------:R-:W1:Y:S01]  /*2500*/  SHFL.BFLY PT, R4, R9, 0x1, 0x1f ;  /* 0x0c201f0009047f89 */ /* 0x000e6200000e0000 */
[----:B------:R-:W-:-:S02]  /*2510*/  ISETP.NE.AND P1, PT, R8, RZ, PT ;  /* 0x000000ff0800720c */ /* 0x000fc40003f25270 */
[----:B-1----:R-:W-:-:S04]  /*2520*/  FMNMX.FTZ R4, R9, R4, !PT ;  /* 0x0000000409047209 */ /* 0x002fc80007810000 */
[C---:B------:R-:W-:Y:S01]  /*2530*/  FSETP.NEU.FTZ.AND P2, PT, R4.reuse, -INF , PT ;  /* 0xff8000000400780b */ /* 0x040fe20003f5d000 */
[----:B------:R-:W-:-:S05]  /*2540*/  FFMA.FTZ R23, R4, R23, -8 ;  /* 0xc100000004177423 */ /* 0x000fca0000010017 */
[----:B------:R-:W-:Y:S02]  /*2550*/  FSEL R23, R23, RZ, P2 ;  /* 0x000000ff17177208 */ /* 0x000fe40001000000 */
[----:B------:R-:W-:Y:S02]  /*2560*/  ISETP.NE.AND P2, PT, R10, RZ, PT ;  /* 0x000000ff0a00720c */ /* 0x000fe40003f45270 */
[----:B------:R-:W-:Y:S01]  /*2570*/  FMNMX.FTZ R10, R28, R5, !PT ;  /* 0x000000051c0a7209 */ /* 0x000fe20007810000 */
[--C-:B------:R-:W-:Y:S01]  /*2580*/  FFMA.FTZ R6, R26, UR46, -R23.reuse ;  /* 0x0000002e1a067c23 */ /* 0x100fe20008010817 */
[----:B------:R-:W-:Y:S01]  /*2590*/  FSEL R77, R77, -INF , P2 ;  /* 0xff8000004d4d7808 */ /* 0x000fe20001000000 */
        /* <DEDUP_REMOVED lines=28> */
[----:B------:R-:W1:Y:S01]  /*2760*/  MUFU.EX2 R9, R9 ;  /* 0x0000000900097308 */ /* 0x000e620000000800 */
[----:B------:R-:W-:Y:S01]  /*2770*/  FMNMX.FTZ R14, R44, R5, !PT ;  /* 0x000000052c0e7209 */ /* 0x000fe20007810000 */
[--C-:B------:R-:W-:Y:S01]  /*2780*/  FFMA.FTZ R43, R75, UR46, -R23.reuse ;  /* 0x0000002e4b2b7c23 */ /* 0x100fe20008010817 */
[----:B------:R-:W-:-:S02]  /*2790*/  FFMA.FTZ R51, R83, UR46, -R23 ;  /* 0x0000002e53337c23 */ /* 0x000fc40008010817 */
[----:B------:R-:W-:Y:S01]  /*27a0*/  FMNMX.FTZ R5, R45, R14, !PT ;  /* 0x0000000e2d057209 */ /* 0x000fe20007810000 */
[--C-:B------:R-:W-:Y:S01]  /*27b0*/  FFMA.FTZ R14, R42, UR46, -R23.reuse ;  /* 0x0000002e2a0e7c23 */ /* 0x100fe20008010817 */
[----:B------:R-:W-:Y:S01]  /*27c0*/  FFMA.FTZ R42, R78, UR46, -R23 ;  /* 0x0000002e4e2a7c23 */ /* 0x000fe20008010817 */
[----:B------:R-:W2:Y:S01]  /*27d0*/  MUFU.EX2 R10, R10 ;  /* 0x0000000a000a7308 */ /* 0x000ea20000000800 */
[----:B------:R-:W-:-:S04]  /*27e0*/  FMNMX.FTZ R16, R48, R5, !PT ;  /* 0x0000000530107209 */ /* 0x000fc80007810000 */
[----:B------:R-:W-:-:S03]  /*27f0*/  FMNMX.FTZ R5, R49, R16, !PT ;  /* 0x0000001031057209 */ /* 0x000fc60007810000 */
[----:B------:R-:W-:Y:S01]  /*2800*/  MUFU.EX2 R11, R11 ;  /* 0x0000000b000b7308 */ /* 0x000fe20000000800 */
[----:B------:R-:W-:Y:S02]  /*2810*/  FMNMX.FTZ R16, R52, R5, !PT ;  /* 0x0000000534107209 */ /* 0x000fe40007810000 */
[----:B-1----:R-:W-:Y:S02]  /*2820*/  F2FP.SATFINITE.E4M3.F32.PACK_AB_MERGE_C R137, R9, R8, RZ ;  /* 0x000000080989723e */ /* 0x002fe400048070ff */
[----:B------:R-:W-:Y:S01]  /*2830*/  FMNMX.FTZ R5, R53, R16, !PT ;  /* 0x0000001035057209 */ /* 0x000fe20007810000 */
[----:B------:R-:W-:Y:S01]  /*2840*/  FFMA.FTZ R16, R46, UR46, -R23 ;  /* 0x0000002e2e107c23 */ /* 0x000fe20008010817 */
[----:B------:R-:W-:Y:S01]  /*2850*/  F2FP.SATFINITE.E4M3.F32.PACK_AB_MERGE_C R137, R7, R6, R137 ;  /* 0x000000060789723e */ /* 0x000fe20004807089 */
[----:B------:R-:W-:Y:S01]  /*2860*/  MUFU.EX2 R12, R12 ;  /* 0x0000000c000c7308 */ /* 0x000fe20000000800 */
[----:B------:R-:W-:Y:S01]  /*2870*/  FMNMX.FTZ R18, R56, R5, !PT ;  /* 0x0000000538127209 */ /* 0x000fe20007810000 */
[----:B------:R-:W-:-:S03]  /*2880*/  FFMA.FTZ R46, R82, UR46, -R23 ;  /* 0x0000002e522e7c23 */ /* 0x000fc60008010817 */
[----:B------:R-:W-:-:S03]  /*2890*/  FMNMX.FTZ R5, R57, R18, !PT ;  /* 0x0000001239057209 */ /* 0x000fc60007810000 */
[----:B------:R-:W-:Y:S01]  /*28a0*/  MUFU.EX2 R13, R13 ;  /* 0x0000000d000d7308 */ /* 0x000fe20000000800 */
[----:B------:R-:W-:-:S04]  /*28b0*/  FMNMX.FTZ R18, R60, R5, !PT ;  /* 0x000000053c127209 */ /* 0x000fc80007810000 */
[----:B------:R-:W-:Y:S01]  /*28c0*/  FMNMX.FTZ R5, R61, R18, !PT ;  /* 0x000000123d057209 */ /* 0x000fe20007810000 */
[----:B------:R-:W-:Y:S02]  /*28d0*/  FFMA.FTZ R18, R50, UR46, -R23 ;  /* 0x0000002e32127c23 */ /* 0x000fe40008010817 */
[----:B------:R-:W-:Y:S01]  /*28e0*/  MUFU.EX2 R14, R14 ;  /* 0x0000000e000e7308 */ /* 0x000fe20000000800 */
[----:B------:R-:W-:-:S04]  /*28f0*/  FMNMX.FTZ R20, R64, R5, !PT ;  /* 0x0000000540147209 */ /* 0x000fc80007810000 */
[----:B------:R-:W-:-:S03]  /*2900*/  FMNMX.FTZ R5, R65, R20, !PT ;  /* 0x0000001441057209 */ /* 0x000fc60007810000 */
[----:B------:R-:W-:Y:S01]  /*2910*/  MUFU.EX2 R15, R15 ;  /* 0x0000000f000f7308 */ /* 0x000fe20000000800 */
[----:B------:R-:W-:-:S04]  /*2920*/  FMNMX.FTZ R20, R68, R5, !PT ;  /* 0x0000000544147209 */ /* 0x000fc80007810000 */
[----:B------:R-:W-:Y:S01]  /*2930*/  FMNMX.FTZ R5, R69, R20, !PT ;  /* 0x0000001445057209 */ /* 0x000fe20007810000 */
[----:B------:R-:W-:Y:S01]  /*2940*/  FFMA.FTZ R20, R54, UR46, -R23 ;  /* 0x0000002e36147c23 */ /* 0x000fe20008010817 */
[----:B------:R-:W-:Y:S01]  /*2950*/  IMAD.U32 R54, RZ, RZ, UR46 ;  /* 0x0000002eff367e24 */ /* 0x000fe2000f8e00ff */
[----:B------:R-:W-:Y:S01]  /*2960*/  MUFU.EX2 R16, R16 ;  /* 0x0000001000107308 */ /* 0x000fe20000000800 */
[----:B------:R-:W-:-:S04]  /*2970*/  FMNMX.FTZ R22, R72, R5, !PT ;  /* 0x0000000548167209 */ /* 0x000fc80007810000 */
        /* <DEDUP_REMOVED lines=11> */
[--C-:B------:R-:W-:Y:S02]  /*2a30*/  FFMA.FTZ R26, R62, UR46, -R23.reuse ;  /* 0x0000002e3e1a7c23 */ /* 0x100fe40008010817 */
[----:B------:R-:W-:Y:S02]  /*2a40*/  MUFU.EX2 R20, R20 ;  /* 0x0000001400147308 */ /* 0x000fe40000000800 */
[----:B------:R-:W1:Y:S06]  /*2a50*/  SHFL.BFLY PT, R38, R5, 0x2, 0x1f ;  /* 0x0c401f0005267f89 */ /* 0x000e6c00000e0000 */
[----:B------:R-:W-:Y:S08]  /*2a60*/  MUFU.EX2 R21, R21 ;  /* 0x0000001500157308 */ /* 0x000ff00000000800 */
[----:B------:R-:W-:Y:S08]  /*2a70*/  MUFU.EX2 R22, R22 ;  /* 0x0000001600167308 */ /* 0x000ff00000000800 */
[----:B------:R-:W-:Y:S01]  /*2a80*/  MUFU.EX2 R27, R27 ;  /* 0x0000001b001b7308 */ /* 0x000fe20000000800 */
[----:B-1----:R-:W-:Y:S01]  /*2a90*/  FMNMX.FTZ R50, R5, R38, !PT ;  /* 0x0000002605327209 */ /* 0x002fe20007810000 */
[----:B------:R-:W-:-:S04]  /*2aa0*/  FFMA.FTZ R38, R74, UR46, -R23 ;  /* 0x0000002e4a267c23 */ /* 0x000fc80008010817 */
[----:B------:R-:W1:Y:S02]  /*2ab0*/  SHFL.BFLY PT, R5, R50, 0x1, 0x1f ;  /* 0x0c201f0032057f89 */ /* 0x000e6400000e0000 */
[----:B------:R-:W-:Y:S08]  /*2ac0*/  MUFU.EX2 R26, R26 ;  /* 0x0000001a001a7308 */ /* 0x000ff00000000800 */
[----:B------:R-:W-:Y:S08]  /*2ad0*/  MUFU.EX2 R31, R31 ;  /* 0x0000001f001f7308 */ /* 0x000ff00000000800 */
[----:B------:R-:W-:Y:S01]  /*2ae0*/  MUFU.EX2 R30, R30 ;  /* 0x0000001e001e7308 */ /* 0x000fe20000000800 */
[----:B-1----:R-:W-:-:S07]  /*2af0*/  FMNMX.FTZ R5, R50, R5, !PT ;  /* 0x0000000532057209 */ /* 0x002fce0007810000 */
[----:B------:R-:W-:Y:S01]  /*2b00*/  MUFU.EX2 R35, R35 ;  /* 0x0000002300237308 */ /* 0x000fe20000000800 */
[--C-:B------:R-:W-:Y:S01]  /*2b10*/  FFMA.FTZ R50, R86, UR46, -R23.reuse ;  /* 0x0000002e56327c23 */ /* 0x100fe20008010817 */
[----:B------:R-:W-:Y:S01]  /*2b20*/  FFMA.FTZ R23, R87, UR46, -R23 ;  /* 0x0000002e57177c23 */ /* 0x000fe20008010817 */
[C---:B------:R-:W-:Y:S01]  /*2b30*/  FSETP.NEU.FTZ.AND P2, PT, R5.reuse, -INF , PT ;  /* 0xff8000000500780b */ /* 0x040fe20003f5d000 */
[----:B------:R-:W-:-:S04]  /*2b40*/  FFMA.FTZ R54, R5, R54, -8 ;  /* 0xc100000005367423 */ /* 0x000fc80000010036 */
[----:B------:R-:W-:Y:S01]  /*2b50*/  MUFU.EX2 R34, R34 ;  /* 0x0000002200227308 */ /* 0x000fe20000000800 */
[----:B------:R-:W-:Y:S02]  /*2b60*/  FSEL R55, R54, RZ, P2 ;  /* 0x000000ff36377208 */ /* 0x000fe40001000000 */
[----:B------:R-:W-:-:S03]  /*2b70*/  PLOP3.LUT P2, PT, PT, PT, UP0, 0x80, 0x0 ;  /* 0x000000000000781c */ /* 0x000fc60003f4f008 */
[--C-:B------:R-:W-:Y:S01]  /*2b80*/  FFMA.FTZ R24, R24, UR46, -R55.reuse ;  /* 0x0000002e18187c23 */ /* 0x100fe20008010837 */
[--C-:B------:R-:W-:Y:S01]  /*2b90*/  FFMA.FTZ R25, R25, UR46, -R55.reuse ;  /* 0x0000002e19197c23 */ /* 0x100fe20008010837 */
[--C-:B------:R-:W-:Y:S01]  /*2ba0*/  FFMA.FTZ R54, R28, UR46, -R55.reuse ;  /* 0x0000002e1c367c23 */ /* 0x100fe20008010837 */
[--C-:B------:R-:W-:Y:S01]  /*2bb0*/  FFMA.FTZ R58, R29, UR46, -R55.reuse ;  /* 0x0000002e1d3a7c23 */ /* 0x100fe20008010837 */
[--C-:B------:R-:W-:Y:S01]  /*2bc0*/  FFMA.FTZ R28, R32, UR46, -R55.reuse ;  /* 0x0000002e201c7c23 */ /* 0x100fe20008010837 */
[--C-:B------:R-:W-:Y:S01]  /*2bd0*/  FFMA.FTZ R37, R37, UR46, -R55.reuse ;  /* 0x0000002e25257c23 */ /* 0x100fe20008010837 */
        /* <DEDUP_REMOVED lines=16> */
[----:B------:R-:W3:Y:S01]  /*2ce0*/  MUFU.EX2 R54, R54 ;  /* 0x0000003600367308 */ /* 0x000ee20000000800 */
[--C-:B------:R-:W-:Y:S01]  /*2cf0*/  FFMA.FTZ R69, R69, UR46, -R55.reuse ;  /* 0x0000002e45457c23 */ /* 0x100fe20008010837 */
[--C-:B------:R-:W-:Y:S01]  /*2d00*/  FFMA.FTZ R72, R72, UR46, -R55.reuse ;  /* 0x0000002e48487c23 */ /* 0x100fe20008010837 */
[--C-:B------:R-:W-:Y:S01]  /*2d10*/  FFMA.FTZ R73, R73, UR46, -R55.reuse ;  /* 0x0000002e49497c23 */ /* 0x100fe20008010837 */
[--C-:B------:R-:W-:Y:S01]  /*2d20*/  FFMA.FTZ R76, R76, UR46, -R55.reuse ;  /* 0x0000002e4c4c7c23 */ /* 0x100fe20008010837 */
[--C-:B------:R-:W-:Y:S01]  /*2d30*/  FFMA.FTZ R77, R77, UR46, -R55.reuse ;  /* 0x0000002e4d4d7c23 */ /* 0x100fe20008010837 */
[--C-:B------:R-:W-:Y:S01]  /*2d40*/  FFMA.FTZ R80, R80, UR46, -R55.reuse ;  /* 0x0000002e50507c23 */ /* 0x100fe20008010837 */
[--C-:B------:R-:W-:Y:S01]  /*2d50*/  FFMA.FTZ R81, R81, UR46, -R55.reuse ;  /* 0x0000002e51517c23 */ /* 0x100fe20008010837 */
[----:B------:R-:W4:Y:S01]  /*2d60*/  MUFU.EX2 R59, R58 ;  /* 0x0000003a003b7308 */ /* 0x000f220000000800 */
[----:B------:R-:W-:-:S07]  /*2d70*/  FFMA.FTZ R84, R84, UR46, -R55 ;  /* 0x0000002e54547c23 */ /* 0x000fce0008010837 */
[----:B------:R-:W5:Y:S08]  /*2d80*/  MUFU.EX2 R28, R28 ;  /* 0x0000001c001c7308 */ /* 0x000f700000000800 */
[----:B------:R0:W-:Y:S08]  /*2d90*/  MUFU.EX2 R63, R37 ;  /* 0x00000025003f7308 */ /* 0x0001f00000000800 */
[----:B------:R-:W5:Y:S01]  /*2da0*/  MUFU.EX2 R29, R29 ;  /* 0x0000001d001d7308 */ /* 0x000f620000000800 */
[----:B0-----:R-:W-:Y:S01]  /*2db0*/  FFMA.FTZ R37, R49, UR46, -R55 ;  /* 0x0000002e31257c23 */ /* 0x001fe20008010837 */
[----:B------:R-:W-:-:S04]  /*2dc0*/  FADD.FTZ R49, R6, R7 ;  /* 0x0000000706317221 */ /* 0x000fc80000010000 */
[----:B------:R-:W-:Y:S01]  /*2dd0*/  FADD.FTZ R56, R8, R49 ;  /* 0x0000003108387221 */ /* 0x000fe20000010000 */
[----:B------:R-:W-:Y:S01]  /*2de0*/  IMAD.U32 R49, RZ, RZ, UR38 ;  /* 0x00000026ff317e24 */ /* 0x000fe2000f8e00ff */
[----:B------:R1:W-:Y:S02]  /*2df0*/  MUFU.EX2 R67, R45 ;  /* 0x0000002d00437308 */ /* 0x0003e40000000800 */
[----:B------:R-:W-:-:S04]  /*2e00*/  FADD.FTZ R57, R9, R56 ;  /* 0x0000003809397221 */ /* 0x000fc80000010000 */
[----:B--2---:R-:W-:Y:S02]  /*2e10*/  FADD.FTZ R56, R10, R57 ;  /* 0x000000390a387221 */ /* 0x004fe40000010000 */
[----:B------:R0:W2:Y:S01]  /*2e20*/  MUFU.EX2 R62, R36 ;  /* 0x00000024003e7308 */ /* 0x0000a20000000800 */
[----:B-1----:R-:W-:Y:S01]  /*2e30*/  FADD.FTZ R45, R24, R25 ;  /* 0x00000019182d7221 */ /* 0x002fe20000010000 */
[----:B------:R-:W-:-:S04]  /*2e40*/  FADD.FTZ R57, R11, R56 ;  /* 0x000000380b397221 */ /* 0x000fc80000010000 */
[----:B------:R-:W-:Y:S02]  /*2e50*/  FADD.FTZ R56, R12, R57 ;  /* 0x000000390c387221 */ /* 0x000fe40000010000 */
[----:B------:R-:W1:Y:S01]  /*2e60*/  MUFU.EX2 R32, R32 ;  /* 0x0000002000207308 */ /* 0x000e620000000800 */
[----:B0-----:R-:W-:Y:S01]  /*2e70*/  FFMA.FTZ R36, R48, UR46, -R55 ;  /* 0x0000002e30247c23 */ /* 0x001fe20008010837 */
[----:B---3--:R-:W-:Y:S01]  /*2e80*/  FADD.FTZ R48, R54, R45 ;  /* 0x0000002d36307221 */ /* 0x008fe20000010000 */
[----:B------:R-:W-:Y:S02]  /*2e90*/  @!P1 VIADD R45, R49, 0x17040 ;  /* 0x00017040312d9836 */ /* 0x000fe40000000000 */
[----:B------:R-:W-:Y:S01]  /*2ea0*/  FADD.FTZ R57, R13, R56 ;  /* 0x000000380d397221 */ /* 0x000fe20000010000 */
[C---:B----4-:R-:W-:Y:S01]  /*2eb0*/  F2FP.SATFINITE.E4M3.F32.PACK_AB_MERGE_C R54, R59.reuse, R54, RZ ;  /* 0x000000363b36723e */ /* 0x050fe200048070ff */
[----:B------:R-:W-:Y:S01]  /*2ec0*/  FADD.FTZ R49, R59, R48 ;  /* 0x000000303b317221 */ /* 0x000fe20000010000 */
[----:B------:R-:W0:Y:S01]  /*2ed0*/  MUFU.EX2 R33, R33 ;  /* 0x0000002100217308 */ /* 0x000e220000000800 */
[----:B------:R-:W-:-:S02]  /*2ee0*/  FADD.FTZ R56, R14, R57 ;  /* 0x000000390e387221 */ /* 0x000fc40000010000 */
[----:B-----5:R-:W-:Y:S01]  /*2ef0*/  FADD.FTZ R48, R28, R49 ;  /* 0x000000311c307221 */ /* 0x020fe20000010000 */
[----:B------:R-:W-:Y:S01]  /*2f00*/  @!P1 PRMT R45, RZ, 0x654, R45 ;  /* 0x00000654ff2d9816 */ /* 0x000fe2000000002d */
[----:B------:R-:W-:Y:S02]  /*2f10*/  FADD.FTZ R57, R15, R56 ;  /* 0x000000380f397221 */ /* 0x000fe40000010000 */
[----:B------:R-:W-:Y:S01]  /*2f20*/  FADD.FTZ R49, R29, R48 ;  /* 0x000000301d317221 */ /* 0x000fe20000010000 */
[----:B------:R3:W-:Y:S01]  /*2f30*/  @!P1 SYNCS.ARRIVE.TRANS64.RED.A1T0 RZ, [R45+URZ], RZ ;  /* 0x000000ff2dff99a7 */ /* 0x0007e2000810043f */
[----:B------:R4:W5:Y:S01]  /*2f40*/  MUFU.EX2 R58, R44 ;  /* 0x0000002c003a7308 */ /* 0x0009620000000800 */
[----:B------:R-:W-:Y:S01]  /*2f50*/  FADD.FTZ R56, R16, R57 ;  /* 0x0000003910387221 */ /* 0x000fe20000010000 */
[----:B--2---:R-:W-:Y:S01]  /*2f60*/  FADD.FTZ R48, R62, R49 ;  /* 0x000000313e307221 */ /* 0x004fe20000010000 */
[C---:B------:R-:W-:Y:S02]  /*2f70*/  F2FP.SATFINITE.E4M3.F32.PACK_AB_MERGE_C R16, R17.reuse, R16, RZ ;  /* 0x000000101110723e */ /* 0x040fe400048070ff */
[----:B------:R-:W-:Y:S01]  /*2f80*/  FADD.FTZ R57, R17, R56 ;  /* 0x0000003811397221 */ /* 0x000fe20000010000 */
[C---:B------:R-:W-:Y:S01]  /*2f90*/  FADD.FTZ R49, R63.reuse, R48 ;  /* 0x000000303f317221 */ /* 0x040fe20000010000 */
[----:B------:R-:W-:Y:S01]  /*2fa0*/  F2FP.SATFINITE.E4M3.F32.PACK_AB_MERGE_C R62, R63, R62, RZ ;  /* 0x0000003e3f3e723e */ /* 0x000fe200048070ff */
[----:B------:R-:W2:Y:S01]  /*2fb0*/  MUFU.EX2 R36, R36 ;  /* 0x0000002400247308 */ /* 0x000ea20000000800 */
[----:B------:R-:W-:Y:S01]  /*2fc0*/  FADD.FTZ R56, R18, R57 ;  /* 0x0000003912387221 */ /* 0x000fe20000010000 */
[----:B-1----:R-:W-:Y:S01]  /*2fd0*/  FADD.FTZ R48, R32, R49 ;  /* 0x0000003120307221 */ /* 0x002fe20000010000 */
[--C-:B----4-:R-:W-:Y:S01]  /*2fe0*/  FFMA.FTZ R44, R64, UR46, -R55.reuse ;  /* 0x0000002e402c7c23 */ /* 0x110fe20008010837 */
[----:B------:R-:W-:Y:S01]  /*2ff0*/  FFMA.FTZ R55, R85, UR46, -R55 ;  /* 0x0000002e55377c23 */ /* 0x000fe20008010837 */
[----:B------:R-:W-:Y:S01]  /*3000*/  F2FP.SATFINITE.E4M3.F32.PACK_AB_MERGE_C R141, R15, R14, R16 ;  /* 0x0000000e0f8d723e */ /* 0x000fe20004807010 */
[----:B0-----:R-:W-:Y:S01]  /*3010*/  FADD.FTZ R49, R33, R48 ;  /* 0x0000003021317221 */ /* 0x001fe20000010000 */
[----:B------:R-:W-:Y:S01]  /*3020*/  F2FP.SATFINITE.E4M3.F32.PACK_AB_MERGE_C R136, R25, R24, R54 ;  /* 0x000000181988723e */ /* 0x000fe20004807036 */
[----:B------:R-:W0:Y:S01]  /*3030*/  MUFU.EX2 R37, R37 ;  /* 0x0000002500257308 */ /* 0x000e220000000800 */
[----:B------:R-:W-:Y:S01]  /*3040*/  F2FP.SATFINITE.E4M3.F32.PACK_AB_MERGE_C R138, R29, R28, R62 ;  /* 0x0000001c1d8a723e */ /* 0x000fe2000480703e */
[----:B-----5:R-:W-:Y:S01]  /*3050*/  FADD.FTZ R48, R58, R49 ;  /* 0x000000313a307221 */ /* 0x020fe20000010000 */
[----:B------:R-:W-:-:S03]  /*3060*/  F2FP.SATFINITE.E4M3.F32.PACK_AB_MERGE_C R58, R67, R58, RZ ;  /* 0x0000003a433a723e */ /* 0x000fc600048070ff */
[----:B------:R-:W-:Y:S01]  /*3070*/  FADD.FTZ R49, R67, R48 ;  /* 0x0000003043317221 */ /* 0x000fe20000010000 */
[----:B------:R-:W-:Y:S01]  /*3080*/  F2FP.SATFINITE.E4M3.F32.PACK_AB_MERGE_C R140, R33, R32, R58 ;  /* 0x00000020218c723e */ /* 0x000fe2000480703a */
[----:B------:R-:W1:Y:S02]  /*3090*/  MUFU.EX2 R52, R52 ;  /* 0x0000003400347308 */ /* 0x000e640000000800 */
[----:B--2---:R-:W-:Y:S01]  /*30a0*/  FADD.FTZ R48, R36, R49 ;  /* 0x0000003124307221 */ /* 0x004fe20000010000 */
[----:B------:R-:W-:Y:S01]  /*30b0*/  FADD.FTZ R49, R19, R56 ;  /* 0x0000003813317221 */ /* 0x000fe20000010000 */
[----:B------:R-:W-:-:S03]  /*30c0*/  F2FP.SATFINITE.E4M3.F32.PACK_AB_MERGE_C R56, R13, R12, RZ ;  /* 0x0000000c0d38723e */ /* 0x000fc600048070ff */
[----:B------:R-:W-:Y:S01]  /*30d0*/  FADD.FTZ R12, R20, R49 ;  /* 0x00000031140c7221 */ /* 0x000fe20000010000 */
[----:B------:R-:W2:Y:S01]  /*30e0*/  MUFU.EX2 R53, R53 ;  /* 0x0000003500357308 */ /* 0x000ea20000000800 */
[----:B0-----:R-:W-:Y:S01]  /*30f0*/  FADD.FTZ R9, R37, R48 ;  /* 0x0000003025097221 */ /* 0x001fe20000010000 */
[C---:B------:R-:W-:Y:S01]  /*3100*/  F2FP.SATFINITE.E4M3.F32.PACK_AB_MERGE_C R20, R21.reuse, R20, RZ ;  /* 0x000000141514723e */ /* 0x040fe200048070ff */
[----:B------:R-:W-:Y:S01]  /*3110*/  FADD.FTZ R21, R21, R12 ;  /* 0x0000000c15157221 */ /* 0x000fe20000010000 */
[----:B------:R-:W-:Y:S02]  /*3120*/  F2FP.SATFINITE.E4M3.F32.PACK_AB_MERGE_C R139, R11, R10, R56 ;  /* 0x0000000a0b8b723e */ /* 0x000fe40004807038 */
[----:B------:R-:W-:Y:S01]  /*3130*/  F2FP.SATFINITE.E4M3.F32.PACK_AB_MERGE_C R143, R19, R18, R20 ;  /* 0x00000012138f723e */ /* 0x000fe20004807014 */
[----:B------:R-:W-:Y:S01]  /*3140*/  FADD.FTZ R12, R22, R21 ;  /* 0x00000015160c7221 */ /* 0x000fe20000010000 */
[----:B------:R-:W0:Y:S01]  /*3150*/  MUFU.EX2 R40, R40 ;  /* 0x0000002800287308 */ /* 0x000e220000000800 */
[----:B-1----:R-:W-:-:S02]  /*3160*/  FADD.FTZ R8, R52, R9 ;  /* 0x0000000934087221 */ /* 0x002fc40000010000 */
[----:B------:R-:W-:-:S05]  /*3170*/  FADD.FTZ R13, R27, R12 ;  /* 0x0000000c1b0d7221 */ /* 0x000fca0000010000 */
[----:B------:R-:W1:Y:S01]  /*3180*/  MUFU.EX2 R41, R41 ;  /* 0x0000002900297308 */ /* 0x000e620000000800 */
[C---:B--2---:R-:W-:Y:S01]  /*3190*/  FADD.FTZ R9, R53.reuse, R8 ;  /* 0x0000000835097221 */ /* 0x044fe20000010000 */
[----:B------:R-:W-:-:S04]  /*31a0*/  F2FP.SATFINITE.E4M3.F32.PACK_AB_MERGE_C R52, R53, R52, RZ ;  /* 0x000000343534723e */ /* 0x000fc800048070ff */
[----:B------:R-:W-:Y:S02]  /*31b0*/  F2FP.SATFINITE.E4M3.F32.PACK_AB_MERGE_C R142, R37, R36, R52 ;  /* 0x00000024258e723e */ /* 0x000fe40004807034 */
[----:B------:R-:W2:Y:S01]  /*31c0*/  MUFU.EX2 R60, R60 ;  /* 0x0000003c003c7308 */ /* 0x000ea20000000800 */
[----:B0-----:R-:W-:-:S07]  /*31d0*/  FADD.FTZ R8, R40, R9 ;  /* 0x0000000928087221 */ /* 0x001fce0000010000 */
        /* <DEDUP_REMOVED lines=8> */
[----:B------:R-:W-:-:S04]  /*3260*/  FADD.FTZ R8, R30, R31 ;  /* 0x0000001f1e087221 */ /* 0x000fc80000010000 */
[----:B------:R-:W-:Y:S02]  /*3270*/  FADD.FTZ R9, R35, R8 ;  /* 0x0000000823097221 */ /* 0x000fe40000010000 */
[----:B---3--:R-:W2:Y:S01]  /*3280*/  MUFU.EX2 R45, R65 ;  /* 0x00000041002d7308 */ /* 0x008ea20000000800 */
[C---:B0-----:R-:W-:Y:S01]  /*3290*/  F2FP.SATFINITE.E4M3.F32.PACK_AB_MERGE_C R60, R61.reuse, R60, RZ ;  /* 0x0000003c3d3c723e */ /* 0x041fe200048070ff */
[----:B------:R-:W-:Y:S01]  /*32a0*/  FADD.FTZ R61, R61, R6 ;  /* 0x000000063d3d7221 */ /* 0x000fe20000010000 */
[----:B------:R-:W-:Y:S02]  /*32b0*/  FADD.FTZ R8, R34, R9 ;  /* 0x0000000922087221 */ /* 0x000fe40000010000 */
[----:B------:R-:W-:-:S03]  /*32c0*/  F2FP.SATFINITE.E4M3.F32.PACK_AB_MERGE_C R144, R41, R40, R60 ;  /* 0x000000282990723e */ /* 0x000fc6000480703c */
[----:B------:R-:W0:Y:S01]  /*32d0*/  MUFU.EX2 R68, R68 ;  /* 0x0000004400447308 */ /* 0x000e220000000800 */
[----:B-1----:R-:W-:-:S07]  /*32e0*/  FADD.FTZ R6, R44, R61 ;  /* 0x0000003d2c067221 */ /* 0x002fce0000010000 */
[----:B------:R-:W1:Y:S01]  /*32f0*/  MUFU.EX2 R39, R39 ;  /* 0x0000002700277308 */ /* 0x000e620000000800 */
[----:B--2---:R-:W-:-:S07]  /*3300*/  FADD.FTZ R7, R45, R6 ;  /* 0x000000062d077221 */ /* 0x004fce0000010000 */
[----:B------:R-:W2:Y:S01]  /*3310*/  MUFU.EX2 R69, R69 ;  /* 0x0000004500457308 */ /* 0x000ea20000000800 */
[----:B0-----:R-:W-:-:S07]  /*3320*/  FADD.FTZ R6, R68, R7 ;  /* 0x0000000744067221 */ /* 0x001fce0000010000 */
[----:B------:R-:W-:Y:S01]  /*3330*/  MUFU.EX2 R42, R42 ;  /* 0x0000002a002a7308 */ /* 0x000fe20000000800 */
[C---:B-1----:R-:W-:Y:S01]  /*3340*/  F2FP.SATFINITE.E4M3.F32.PACK_AB_MERGE_C R34, R39.reuse, R34, RZ ;  /* 0x000000222722723e */ /* 0x042fe200048070ff */
[----:B------:R-:W-:-:S03]  /*3350*/  FADD.FTZ R39, R39, R8 ;  /* 0x0000000827277221 */ /* 0x000fc60000010000 */
[----:B------:R-:W-:-:S03]  /*3360*/  F2FP.SATFINITE.E4M3.F32.PACK_AB_MERGE_C R147, R35, R30, R34 ;  /* 0x0000001e2393723e */ /* 0x000fc60004807022 */
[----:B------:R-:W0:Y:S01]  /*3370*/  MUFU.EX2 R47, R47 ;  /* 0x0000002f002f7308 */ /* 0x000e220000000800 */
[C---:B--2---:R-:W-:Y:S01]  /*3380*/  F2FP.SATFINITE.E4M3.F32.PACK_AB_MERGE_C R68, R69.reuse, R68, RZ ;  /* 0x000000444544723e */ /* 0x044fe200048070ff */
[----:B------:R-:W-:-:S03]  /*3390*/  FADD.FTZ R69, R69, R6 ;  /* 0x0000000645457221 */ /* 0x000fc60000010000 */
[----:B------:R-:W-:-:S03]  /*33a0*/  F2FP.SATFINITE.E4M3.F32.PACK_AB_MERGE_C R146, R45, R44, R68 ;  /* 0x0000002c2d92723e */ /* 0x000fc60004807044 */
        /* <DEDUP_REMOVED lines=12> */
[----:B-1----:R-:W-:Y:S01]  /*3470*/  FADD.FTZ R7, R73, R6 ;  /* 0x0000000649077221 */ /* 0x002fe20000010000 */
[----:B------:R-:W-:-:S06]  /*3480*/  FADD.FTZ R47, R47, R42 ;  /* 0x0000002a2f2f7221 */ /* 0x000fcc0000010000 */
[----:B------:R-:W-:Y:S01]  /*3490*/  MUFU.EX2 R50, R50 ;  /* 0x0000003200327308 */ /* 0x000fe20000000800 */
[----:B--2---:R-:W-:-:S07]  /*34a0*/  FADD.FTZ R6, R76, R7 ;  /* 0x000000074c067221 */ /* 0x004fce0000010000 */
[----:B------:R-:W1:Y:S01]  /*34b0*/  MUFU.EX2 R23, R23 ;  /* 0x0000001700177308 */ /* 0x000e620000000800 */
[C---:B0-----:R-:W-:Y:S01]  /*34c0*/  F2FP.SATFINITE.E4M3.F32.PACK_AB_MERGE_C R76, R77.reuse, R76, RZ ;  /* 0x0000004c4d4c723e */ /* 0x041fe200048070ff */
[----:B------:R-:W-:-:S03]  /*34d0*/  FADD.FTZ R77, R77, R6 ;  /* 0x000000064d4d7221 */ /* 0x000fc60000010000 */
[----:B------:R-:W-:-:S03]  /*34e0*/  F2FP.SATFINITE.E4M3.F32.PACK_AB_MERGE_C R148, R73, R72, R76 ;  /* 0x000000484994723e */ /* 0x000fc6000480704c */
[----:B------:R-:W0:Y:S08]  /*34f0*/  MUFU.EX2 R46, R46 ;  /* 0x0000002e002e7308 */ /* 0x000e300000000800 */
        /* <DEDUP_REMOVED lines=8> */
[----:B------:R-:W-:-:S04]  /*3580*/  FADD.FTZ R51, R51, R8 ;  /* 0x0000000833337221 */ /* 0x000fc80000010000 */
[----:B------:R-:W-:Y:S02]  /*3590*/  FADD.FTZ R50, R50, R51 ;  /* 0x0000003332327221 */ /* 0x000fe40000010000 */
[----:B------:R-:W1:Y:S01]  /*35a0*/  MUFU.EX2 R55, R55 ;  /* 0x0000003700377308 */ /* 0x000e620000000800 */
[----:B0-----:R-:W-:Y:S01]  /*35b0*/  FADD.FTZ R7, R81, R6 ;  /* 0x0000000651077221 */ /* 0x001fe20000010000 */
[----:B------:R-:W-:-:S03]  /*35c0*/  FADD.FTZ R9, R23, R50 ;  /* 0x0000003217097221 */ /* 0x000fc60000010000 */
[----:B--2---:R-:W-:Y:S01]  /*35d0*/  FADD.FTZ R8, R84, R7 ;  /* 0x0000000754087221 */ /* 0x004fe20000010000 */
[----:B-1----:R-:W-:-:S03]  /*35e0*/  F2FP.SATFINITE.E4M3.F32.PACK_AB_MERGE_C R6, R55, R84, RZ ;  /* 0x000000543706723e */ /* 0x002fc600048070ff */
[----:B------:R-:W-:Y:S01]  /*35f0*/  FADD.FTZ R8, R55, R8 ;  /* 0x0000000837087221 */ /* 0x000fe20000010000 */
[----:B------:R-:W-:Y:S01]  /*3600*/  F2FP.SATFINITE.E4M3.F32.PACK_AB_MERGE_C R150, R81, R80, R6 ;  /* 0x000000505196723e */ /* 0x000fe20004807006 */
        /* <DEDUP_REMOVED lines=28> */
[----:B------:R-:W-:-:S05]  /*37d0*/  UMOV UR6, URZ ;  /* 0x0000003f00067c82 */ /* 0x000fca0008000000 */
.L_x_8823:
[----:B------:R-:W-:-:S04]  /*37e0*/  UISETP.NE.AND UP0, UPT, UR6, 0x1, UPT ;  /* 0x000000010600788c */ /* 0x000fc8000bf05270 */
[----:B------:R-:W-:-:S04]  /*37f0*/  USEL UR4, URZ, 0x1, UP0 ;  /* 0x000000013f047887 */ /* 0x000fc80008000000 */
[----:B------:R-:W-:Y:S01]  /*3800*/  ULOP3.LUT UR4, UR5, UR4, URZ, 0x3c, !UPT ;  /* 0x0000000405047292 */ /* 0x000fe2000f8e3c3f */
[----:B------:R-:W-:Y:S11]  /*3810*/  @!P0 BRA `(.L_x_8814) ;  /* 0x0000000000048947 */ /* 0x000ff60003800000 */
[----:B------:R-:W-:Y:S01]  /*3820*/  BPT.TRAP 0x1 ;  /* 0x000000040000795c */ /* 0x000fe20000300000 */
.L_x_8814:
[----:B------:R-:W-:Y:S01]  /*3830*/  UIADD3 UR10, UR6, 0x1, URZ ;  /* 0x00000001060a7890 */ /* 0x000fe2000fffe03f */
[----:B------:R-:W-:-:S03]  /*3840*/  IMAD.U32 R4, RZ, RZ, UR4 ;  /* 0x00000004ff047e24 */ /* 0x000fc6000f8e00ff */
[----:B------:R-:W-:Y:S02]  /*3850*/  UISETP.NE.AND UP0, UPT, UR10, 0x2, UPT ;  /* 0x000000020a00788c */ /* 0x000fe4000bf05270 */
[----:B------:R-:W-:Y:S02]  /*3860*/  SHF.L.U32 R4, R4, 0x1f, RZ ;  /* 0x0000001f04047819 */ /* 0x000fe400000006ff */
[----:B------:R-:W-:-:S04]  /*3870*/  USEL UR10, UR10, URZ, UP0 ;  /* 0x0000003f0a0a7287 */ /* 0x000fc80008000000 */
[----:B------:R-:W-:Y:S02]  /*3880*/  ULEA UR21, UR10, UR38, 0x3 ;  /* 0x000000260a157291 */ /* 0x000fe4000f8e183f */
[----:B------:R-:W-:-:S07]  /*3890*/  IMAD.U32 R0, RZ, RZ, UR10 ;  /* 0x0000000aff007e24 */ /* 0x000fce000f8e00ff */
[----:B------:R0:W1:Y:S01]  /*38a0*/  SYNCS.PHASECHK.TRANS64.TRYWAIT P2, [UR21+0x17030], R4 ;  /* 0x01703004ff0075a7 */ /* 0x0000620008040155 */
[----:B------:R-:W-:Y:S05]  /*38b0*/  @!P0 BRA `(.L_x_8815) ;  /* 0x0000000000048947 */ /* 0x000fea0003800000 */
[----:B------:R-:W-:Y:S01]  /*38c0*/  BPT.TRAP 0x1 ;  /* 0x000000040000795c */ /* 0x000fe20000300000 */
.L_x_8815:
[----:B-1----:R-:W-:Y:S05]  /*38d0*/  @P2 BRA `(.L_x_8816) ;  /* 0x0000000000082947 */ /* 0x002fea0003800000 */
[----:B------:R-:W1:Y:S02]  /*38e0*/  SYNCS.PHASECHK.TRANS64.TRYWAIT P2, [UR21+0x17030], R4 ;  /* 0x01703004ff0075a7 */ /* 0x000e640008040155 */
[----:B-1----:R-:W-:Y:S05]  /*38f0*/  @!P2 BRA `(.L_x_8817) ;  /* 0x0000007800a4a947 */ /* 0x002fea0003800000 */
.L_x_8816:
[----:B------:R-:W-:Y:S01]  /*3900*/  R2UR UR18, R0 ;  /* 0x00000000001272ca */ /* 0x000fe200000e0000 */
[----:B------:R-:W-:Y:S01]  /*3910*/  WARPGROUP.ARRIVE ;  /* 0x00000000000079c5 */ /* 0x000fe20000000000 */
[----:B------:R-:W-:Y:S01]  /*3920*/  R2UR UR16, R2 ;  /* 0x00000000021072ca */ /* 0x000fe200000e0000 */
[----:B------:R-:W-:Y:S01]  /*3930*/  UMOV UR19, 0xc0000010 ;  /* 0xc000001000137882 */ /* 0x000fe20000000000 */
[----:B------:R-:W-:Y:S01]  /*3940*/  R2UR UR17, R3 ;  /* 0x00000000031172ca */ /* 0x000fe200000e0000 */
[----:B------:R-:W-:Y:S01]  /*3950*/  UMOV UR11, 0xc0000010 ;  /* 0xc0000010000b7882 */ /* 0x000fe20000000000 */
[----:B------:R-:W-:-:S07]  /*3960*/  UMOV UR15, 0xc0000010 ;  /* 0xc0000010000f7882 */ /* 0x000fce0000000000 */
[----:B------:R-:W-:-:S04]  /*3970*/  UIMAD UR18, UR18, 0x300, UR20 ;  /* 0x00000300121278a4 */ /* 0x000fc8000f8e0214 */
[----:B------:R-:W-:Y:S02]  /*3980*/  UIADD3 UR10, UR18, 0x100, URZ ;  /* 0x00000100120a7890 */ /* 0x000fe4000fffe03f */
[----:B------:R-:W-:-:S03]  /*3990*/  UIADD3 UR14, UR18, 0x200, URZ ;  /* 0x00000200120e7890 */ /* 0x000fc6000fffe03f */
        /* <DEDUP_REMOVED lines=8> */
[----:B------:R-:W-:Y:S05]  /*3a20*/  @!P0 BRA `(.L_x_8818) ;  /* 0x0000000000048947 */ /* 0x000fea0003800000 */
[----:B------:R-:W-:Y:S01]  /*3a30*/  BPT.TRAP 0x1 ;  /* 0x000000040000795c */ /* 0x000fe20000300000 */
.L_x_8818:
[----:B------:R-:W-:Y:S01]  /*3a40*/  ULEA UR14, UR6, UR38, 0x3 ;  /* 0x00000026060e7291 */ /* 0x000fe2000f8e183f */
[----:B01----:R-:W-:-:S05]  /*3a50*/  IMAD.U32 R4, RZ, RZ, UR5 ;  /* 0x00000005ff047e24 */ /* 0x003fca000f8e00ff */
[----:B------:R-:W-:-:S04]  /*3a60*/  SHF.L.U32 R4, R4, 0x1f, RZ ;  /* 0x0000001f04047819 */ /* 0x000fc800000006ff */
[----:B------:R0:W1:Y:S01]  /*3a70*/  SYNCS.PHASECHK.TRANS64.TRYWAIT P2, [UR14+0x17050], R4 ;  /* 0x01705004ff0075a7 */ /* 0x000062000804014e */
[----:B------:R-:W-:Y:S05]  /*3a80*/  @!P0 BRA `(.L_x_8819) ;  /* 0x0000000000048947 */ /* 0x000fea0003800000 */
[----:B------:R-:W-:Y:S01]  /*3a90*/  BPT.TRAP 0x1 ;  /* 0x000000040000795c */ /* 0x000fe20000300000 */
.L_x_8819:
        /* <DEDUP_REMOVED lines=63> */
[----:B-1----:R-:W-:Y:S06]  /*3e90*/  @P2 BRA `(.L_x_8820) ;  /* 0x0000000000082947 */ /* 0x002fec0003800000 */
[----:B------:R-:W1:Y:S02]  /*3ea0*/  SYNCS.PHASECHK.TRANS64.TRYWAIT P2, [UR14+0x17050], R4 ;  /* 0x01705004ff0075a7 */ /* 0x000e64000804014e */
[----:B-1----:R-:W-:Y:S05]  /*3eb0*/  @!P2 BRA `(.L_x_8821) ;  /* 0x00000074004ca947 */ /* 0x002fea0003800000 */
.L_x_8820:
[----:B------:R-:W-:Y:S01]  /*3ec0*/  UIADD3 UR5, UR38, 0x400, URZ ;  /* 0x0000040026057890 */ /* 0x000fe2000fffe03f */
[----:B------:R-:W-:Y:S01]  /*3ed0*/  WARPGROUP.ARRIVE ;  /* 0x00000000000079c5 */ /* 0x000fe20000000000 */
[----:B------:R-:W-:Y:S01]  /*3ee0*/  UMOV UR11, 0x40000040 ;  /* 0x40000040000b7882 */ /* 0x000fe20000000000 */
[----:B-1----:R-:W1:Y:S01]  /*3ef0*/  SHFL.BFLY PT, R5, R10, 0x2, 0x1f ;  /* 0x0c401f000a057f89 */ /* 0x002e6200000e0000 */
[----:B------:R-:W-:Y:S01]  /*3f00*/  USHF.R.U32.HI UR5, URZ, 0x4, UR5 ;  /* 0x000000043f057899 */ /* 0x000fe20008011605 */
[----:B------:R-:W-:Y:S01]  /*3f10*/  FMNMX.FTZ R12, R87, R12, !PT ;  /* 0x0000000c570c7209 */ /* 0x000fe20007810000 */
[----:B------:R-:W-:Y:S02]  /*3f20*/  IMAD.U32 R16, RZ, RZ, UR46 ;  /* 0x0000002eff107e24 */ /* 0x000fe4000f8e00ff */
[----:B------:R-:W-:Y:S02]  /*3f30*/  ULOP3.LUT UR5, UR5, 0x3fff, URZ, 0xc0, !UPT ;  /* 0x00003fff05057892 */ /* 0x000fe4000f8ec03f */
[----:B------:R-:W2:Y:S02]  /*3f40*/  SHFL.BFLY PT, R13, R12, 0x2, 0x1f ;  /* 0x0c401f000c0d7f89 */ /* 0x000ea400000e0000 */
[----:B------:R-:W-:-:S04]  /*3f50*/  ULOP3.LUT UR5, UR5, 0x10000, URZ, 0xfc, !UPT ;  /* 0x0001000005057892 */ /* 0x000fc8000f8efc3f */
[----:B------:R-:W-:-:S07]  /*3f60*/  UIMAD UR6, UR6, 0x300, UR5 ;  /* 0x00000300060678a4 */ /* 0x000fce000f8e0205 */
[----:B------:R-:W-:Y:S02]  /*3f70*/  UMOV UR10, UR6 ;  /* 0x00000006000a7c82 */ /* 0x000fe40008000000 */
[----:B------:R-:W-:Y:S01]  /*3f80*/  QGMMA.64x96x32.F32.E4M3.E4M3 R88, R136, gdesc[UR8], R88, gsb0 ;  /* 0x0160000888587df3 */ /* 0x000fe20008000858 */
[----:B------:R-:W-:Y:S01]  /*3f90*/  UIADD3 UR10, UR6, 0x2, URZ ;  /* 0x00000002060a7890 */ /* 0x000fe2000fffe03f */
[----:B-1----:R-:W-:Y:S01]  /*3fa0*/  FMNMX.FTZ R11, R10, R5, !PT ;  /* 0x000000050a0b7209 */ /* 0x002fe20007810000 */
[----:B------:R-:W-:-:S04]  /*3fb0*/  UMOV UR11, 0x40000040 ;  /* 0x40000040000b7882 */ /* 0x000fc80000000000 */
[----:B0-----:R-:W0:Y:S01]  /*3fc0*/  SHFL.BFLY PT, R4, R11, 0x1, 0x1f ;  /* 0x0c201f000b047f89 */ /* 0x001e2200000e0000 */
[----:B--2---:R-:W-:-:S05]  /*3fd0*/  FMNMX.FTZ R13, R12, R13, !PT ;  /* 0x0000000d0c0d7209 */ /* 0x004fca0007810000 */
[----:B------:R-:W1:Y:S01]  /*3fe0*/  SHFL.BFLY PT, R14, R13, 0x1, 0x1f ;  /* 0x0c201f000d0e7f89 */ /* 0x000e6200000e0000 */
[----:B0-----:R-:W-:-:S05]  /*3ff0*/  FMNMX.FTZ R5, R11, R4, !PT ;  /* 0x000000040b057209 */ /* 0x001fca0007810000 */
[C---:B------:R-:W-:Y:S01]  /*4000*/  FFMA.FTZ R10, R5.reuse, R16, -8 ;  /* 0xc1000000050a7423 */ /* 0x040fe20000010010 */
[----:B------:R-:W-:-:S01]  /*4010*/  FADD.FTZ R6, -R5, R6 ;  /* 0x0000000605067221 */ /* 0x000fc20000010100 */
[----:B-1----:R-:W-:Y:S02]  /*4020*/  FMNMX.FTZ R4, R13, R14, !PT ;  /* 0x0000000e0d047209 */ /* 0x002fe40007810000 */
[----:B------:R-:W-:-:S01]  /*4030*/  FFMA.FTZ R17, R36, UR46, -R10 ;  /* 0x0000002e24117c23 */ /* 0x000fc2000801080a */
[--C-:B------:R-:W-:Y:S01]  /*4040*/  FFMA.FTZ R36, R61, UR46, -R10.reuse ;  /* 0x0000002e3d247c23 */ /* 0x100fe2000801080a */
[----:B------:R-:W-:Y:S02]  /*4050*/  IMAD.U32 R61, RZ, RZ, UR46 ;  /* 0x0000002eff3d7e24 */ /* 0x000fe4000f8e00ff */
[--C-:B------:R-:W-:Y:S01]  /*4060*/  FFMA.FTZ R16, R33, UR46, -R10.reuse ;  /* 0x0000002e21107c23 */ /* 0x100fe2000801080a */
[----:B------:R-:W-:Y:S01]  /*4070*/  FMUL.FTZ R14, R6, UR46 ;  /* 0x0000002e060e7c20 */ /* 0x000fe20008410000 */
[----:B------:R-:W-:Y:S01]  /*4080*/  FFMA.FTZ R33, R60, UR46, -R10 ;  /* 0x0000002e3c217c23 */ /* 0x000fe2000801080a */
[----:B------:R-:W-:-:S01]  /*4090*/  FADD.FTZ R6, -R4, R7 ;  /* 0x0000000704067221 */ /* 0x000fc20000010100 */
[----:B------:R-:W-:Y:S01]  /*40a0*/  FFMA.FTZ R60, R4, R61, -8 ;  /* 0xc1000000043c7423 */ /* 0x000fe2000001003d */
[----:B------:R-:W-:-:S01]  /*40b0*/  FFMA.FTZ R12, R24, UR46, -R10 ;  /* 0x0000002e180c7c23 */ /* 0x000fc2000801080a */
[----:B------:R-:W-:Y:S01]  /*40c0*/  FFMA.FTZ R11, R25, UR46, -R10 ;  /* 0x0000002e190b7c23 */ /* 0x000fe2000801080a */
[----:B------:R-:W-:Y:S01]  /*40d0*/  FMUL.FTZ R6, R6, UR46 ;  /* 0x0000002e06067c20 */ /* 0x000fe20008410000 */
        /* <DEDUP_REMOVED lines=20> */
[----:B------:R-:W-:Y:S01]  /*4220*/  FFMA.FTZ R18, R37, UR46, -R10 ;  /* 0x0000002e25127c23 */ /* 0x000fe2000801080a */
[----:B------:R-:W-:-:S01]  /*4230*/  FFMA.FTZ R51, R54, UR46, -R60 ;  /* 0x0000002e36337c23 */ /* 0x000fc2000801083c */
[----:B------:R-:W-:Y:S01]  /*4240*/  FFMA.FTZ R37, R64, UR46, -R10 ;  /* 0x0000002e40257c23 */ /* 0x000fe2000801080a */
        /* <DEDUP_REMOVED lines=29> */
[----:B------:R-:W-:Y:S01]  /*4420*/  FFMA.FTZ R57, R84, UR46, -R10 ;  /* 0x0000002e54397c23 */ /* 0x000fe2000801080a */
[----:B------:R-:W-:-:S05]  /*4430*/  FFMA.FTZ R86, R86, UR46, -R60 ;  /* 0x0000002e56567c23 */ /* 0x000fca000801083c */
[----:B------:R-:W0:Y:S01]  /*4440*/  MUFU.EX2 R27, R27 ;  /* 0x0000001b001b7308 */ /* 0x000e220000000800 */
[----:B------:R-:W-:Y:S02]  /*4450*/  WARPGROUP.DEPBAR.LE gsb0, 0x0 ;  /* 0x00008000000079c5 */ /* 0x000fe40000010000 */
[----:B------:R-:W-:Y:S01]  /*4460*/  WARPGROUP.ARRIVE ;  /* 0x00000000000079c5 */ /* 0x000fe20000000000 */
[----:B--2---:R-:W-:-:S04]  /*4470*/  FADD.FTZ R64, R26, R9 ;  /* 0x000000091a407221 */ /* 0x004fc80000010000 */
[----:B------:R2:W3:Y:S01]  /*4480*/  MUFU.EX2 R14, R29 ;  /* 0x0000001d000e7308 */ /* 0x0004e20000000800 */
[----:B------:R-:W-:Y:S01]  /*4490*/  QGMMA.64x96x32.F32.E4M3.E4M3 R88, R140, gdesc[UR8], R88, gsb0 ;  /* 0x016000088c587df3 */ /* 0x000fe20008000858 */
[----:B------:R-:W-:Y:S01]  /*44a0*/  UIADD3 UR10, UR6, 0x4, URZ ;  /* 0x00000004060a7890 */ /* 0x000fe2000fffe03f */
[----:B-1----:R-:W-:Y:S01]  /*44b0*/  FADD.FTZ R9, R13, R8 ;  /* 0x000000080d097221 */ /* 0x002fe20000010000 */
[----:B------:R-:W-:Y:S01]  /*44c0*/  UMOV UR11, 0x40000040 ;  /* 0x40000040000b7882 */ /* 0x000fe20000000000 */
[----:B------:R-:W-:-:S03]  /*44d0*/  UIADD3 UR6, UR6, 0x6, URZ ;  /* 0x0000000606067890 */ /* 0x000fc6000fffe03f */
[----:B------:R-:W1:Y:S01]  /*44e0*/  MUFU.EX2 R30, R30 ;  /* 0x0000001e001e7308 */ /* 0x000e620000000800 */
[----:B0-----:R-:W-:-:S01]  /*44f0*/  FADD.FTZ R63, R27, R64 ;  /* 0x000000401b3f7221 */ /* 0x001fc20000010000 */
[--C-:B--2---:R-:W-:Y:S01]  /*4500*/  FFMA.FTZ R29, R56, UR46, -R10.reuse ;  /* 0x0000002e381d7c23 */ /* 0x104fe2000801080a */
[----:B------:R-:W-:-:S01]  /*4510*/  FFMA.FTZ R56, R81, UR46, -R10 ;  /* 0x0000002e51387c23 */ /* 0x000fc2000801080a */
[----:B------:R-:W-:-:S04]  /*4520*/  FFMA.FTZ R10, R85, UR46, -R10 ;  /* 0x0000002e550a7c23 */ /* 0x000fc8000801080a */
[----:B------:R-:W0:Y:S01]  /*4530*/  MUFU.EX2 R15, R15 ;  /* 0x0000000f000f7308 */ /* 0x000e220000000800 */
[----:B---3--:R-:W-:-:S07]  /*4540*/  FADD.FTZ R8, R14, R9 ;  /* 0x000000090e087221 */ /* 0x008fce0000010000 */
[----:B------:R-:W2:Y:S01]  /*4550*/  MUFU.EX2 R31, R31 ;  /* 0x0000001f001f7308 */ /* 0x000ea20000000800 */
[----:B-1----:R-:W-:-:S01]  /*4560*/  FADD.FTZ R64, R30, R63 ;  /* 0x0000003f1e407221 */ /* 0x002fc20000010000 */
[----:B------:R-:W-:-:S06]  /*4570*/  FFMA.FTZ R63, R66, UR46, -R60 ;  /* 0x0000002e423f7c23 */ /* 0x000fcc000801083c */
[----:B------:R-:W1:Y:S01]  /*4580*/  MUFU.EX2 R16, R16 ;  /* 0x0000001000107308 */ /* 0x000e620000000800 */
[----:B0-----:R-:W-:-:S07]  /*4590*/  FADD.FTZ R9, R15, R8 ;  /* 0x000000080f097221 */ /* 0x001fce0000010000 */
[----:B------:R-:W0:Y:S01]  /*45a0*/  MUFU.EX2 R34, R34 ;  /* 0x0000002200227308 */ /* 0x000e220000000800 */
[----:B--2---:R-:W-:-:S01]  /*45b0*/  FADD.FTZ R65, R31, R64 ;  /* 0x000000401f417221 */ /* 0x004fc20000010000 */
[----:B------:R-:W-:-:S06]  /*45c0*/  FFMA.FTZ R64, R67, UR46, -R60 ;  /* 0x0000002e43407c23 */ /* 0x000fcc000801083c */
        /* <DEDUP_REMOVED lines=16> */
[----:B0-----:R-:W-:-:S01]  /*46d0*/  FADD.FTZ R67, R39, R66 ;  /* 0x0000004227437221 */ /* 0x001fc20000010000 */
[----:B------:R-:W-:Y:S01]  /*46e0*/  FFMA.FTZ R66, R71, UR46, -R60 ;  /* 0x0000002e47427c23 */ /* 0x000fe2000801083c */
[----:B------:R-:W-:Y:S02]  /*46f0*/  WARPGROUP.DEPBAR.LE gsb0, 0x0 ;  /* 0x00008000000079c5 */ /* 0x000fe40000010000 */
[----:B------:R-:W-:-:S03]  /*4700*/  WARPGROUP.ARRIVE ;  /* 0x00000000000079c5 */ /* 0x000fc60000000000 */
[----:B------:R-:W0:Y:S01]  /*4710*/  MUFU.EX2 R21, R21 ;  /* 0x0000001500157308 */ /* 0x000e220000000800 */
[----:B--2---:R-:W-:-:S02]  /*4720*/  FADD.FTZ R8, R20, R9 ;  /* 0x0000000914087221 */ /* 0x004fc40000010000 */
[----:B------:R-:W-:Y:S01]  /*4730*/  QGMMA.64x96x32.F32.E4M3.E4M3 R88, R144, gdesc[UR8], R88, gsb0 ;  /* 0x0160000890587df3 */ /* 0x000fe20008000858 */
[----:B------:R-:W-:Y:S01]  /*4740*/  UMOV UR10, UR6 ;  /* 0x00000006000a7c82 */ /* 0x000fe20008000000 */
[----:B------:R-:W-:-:S03]  /*4750*/  UMOV UR11, 0x40000040 ;  /* 0x40000040000b7882 */ /* 0x000fc60000000000 */
        /* <DEDUP_REMOVED lines=14> */
[----:B-1----:R-:W-:-:S01]  /*4840*/  FADD.FTZ R69, R47, R68 ;  /* 0x000000442f457221 */ /* 0x002fc20000010000 */
[----:B------:R-:W-:Y:S01]  /*4850*/  FFMA.FTZ R68, R75, UR46, -R60 ;  /* 0x0000002e4b447c23 */ /* 0x000fe2000801083c */
[----:B------:R-:W-:-:S05]  /*4860*/  IMAD.U32 R75, RZ, RZ, UR21 ;  /* 0x00000015ff4b7e24 */ /* 0x000fca000f8e00ff */
        /* <DEDUP_REMOVED lines=14> */
[----:B0-----:R-:W-:-:S01]  /*4950*/  FADD.FTZ R9, R29, R8 ;  /* 0x000000081d097221 */ /* 0x001fc20000010000 */
[----:B------:R-:W-:Y:S02]  /*4960*/  WARPGROUP.DEPBAR.LE gsb0, 0x0 ;  /* 0x00008000000079c5 */ /* 0x000fe40000010000 */
[----:B------:R-:W-:-:S04]  /*4970*/  WARPGROUP.ARRIVE ;  /* 0x00000000000079c5 */ /* 0x000fc80000000000 */
[----:B------:R-:W0:Y:S01]  /*4980*/  MUFU.EX2 R58, R58 ;  /* 0x0000003a003a7308 */ /* 0x000e220000000800 */
[----:B--2---:R-:W-:-:S01]  /*4990*/  FADD.FTZ R71, R55, R70 ;  /* 0x0000004637477221 */ /* 0x004fc20000010000 */
[----:B------:R-:W-:Y:S01]  /*49a0*/  FFMA.FTZ R70, R79, UR46, -R60 ;  /* 0x0000002e4f467c23 */ /* 0x000fe2000801083c */
[----:B------:R-:W-:Y:S05]  /*49b0*/  QGMMA.64x96x32.F32.E4M3.E4M3 R88, R148, gdesc[UR8], R88, gsb0 ;  /* 0x0160000894587df3 */ /* 0x000fea0008000858 */
        /* <DEDUP_REMOVED lines=17> */
[--C-:B------:R-:W-:Y:S01]  /*4ad0*/  FFMA.FTZ R72, R83, UR46, -R60.reuse ;  /* 0x0000002e53487c23 */ /* 0x100fe2000801083c */
[----:B------:R-:W-:-:S05]  /*4ae0*/  FFMA.FTZ R60, R87, UR46, -R60 ;  /* 0x0000002e573c7c23 */ /* 0x000fca000801083c */
        /* <DEDUP_REMOVED lines=14> */
[----:B--2---:R-:W-:-:S01]  /*4bd0*/  FADD.FTZ R9, R45, R8 ;  /* 0x000000082d097221 */ /* 0x004fc20000010000 */
[----:B------:R-:W-:-:S05]  /*4be0*/  @!P1 VIADD R8, R75, 0x17040 ;  /* 0x000170404b089836 */ /* 0x000fca0000000000 */
[----:B------:R-:W-:Y:S01]  /*4bf0*/  @!P1 PRMT R8, RZ, 0x654, R8 ;  /* 0x00000654ff089816 */ /* 0x000fe20000000008 */
[----:B------:R-:W2:Y:S01]  /*4c00*/  MUFU.EX2 R68, R68 ;  /* 0x0000004400447308 */ /* 0x000ea20000000800 */
[----:B-1----:R-:W-:-:S02]  /*4c10*/  FADD.FTZ R73, R67, R74 ;  /* 0x0000004a43497221 */ /* 0x002fc40000010000 */
[----:B------:R1:W-:Y:S05]  /*4c20*/  @!P1 SYNCS.ARRIVE.TRANS64.RED.A1T0 RZ, [R8+URZ], RZ ;  /* 0x000000ff08ff99a7 */ /* 0x0003ea000810043f */
        /* <DEDUP_REMOVED lines=28> */
.L_x_8822:
[----:B------:R-:W-:Y:S01]  /*4df0*/  UISETP.GT.AND UP0, UPT, UR40, UR37, UPT ;  /* 0x000000252800728c */ /* 0x000fe2000bf04270 */
[----:B------:R-:W-:Y:S01]  /*4e00*/  F2FP.SATFINITE.E4M3.F32.PACK_AB_MERGE_C R13, R14, R13, RZ ;  /* 0x0000000d0e0d723e */ /* 0x000fe200048070ff */
[----:B------:R-:W-:Y:S01]  /*4e10*/  UIADD3 UR5, UR14, 0x17060, URZ ;  /* 0x000170600e057890 */ /* 0x000fe2000fffe03f */
[----:B------:R-:W-:Y:S01]  /*4e20*/  F2FP.SATFINITE.E4M3.F32.PACK_AB_MERGE_C R27, R30, R27, RZ ;  /* 0x0000001b1e1b723e */ /* 0x000fe200048070ff */
[----:B------:R-:W-:Y:S01]  /*4e30*/  UIADD3 UR40, UR40, -0x1, URZ ;  /* 0xffffffff28287890 */ /* 0x000fe2000fffe03f */
[----:B------:R-:W-:Y:S01]  /*4e40*/  F2FP.SATFINITE.E4M3.F32.PACK_AB_MERGE_C R17, R18, R17, RZ ;  /* 0x000000111211723e */ /* 0x000fe200048070ff */
[----:B------:R-:W-:Y:S01]  /*4e50*/  UPRMT UR5, UR7, 0x654, UR5 ;  /* 0x0000065407057896 */ /* 0x000fe20008000005 */
[----:B------:R-:W-:Y:S01]  /*4e60*/  PLOP3.LUT P2, PT, PT, PT, UP0, 0x80, 0x0 ;  /* 0x000000000000781c */ /* 0x000fe20003f4f008 */
        /* <DEDUP_REMOVED lines=27> */
[----:B------:R-:W-:Y:S01]  /*5020*/  R2UR UR6, R0 ;  /* 0x00000000000672ca */ /* 0x000fe200000e0000 */
        /* <DEDUP_REMOVED lines=55> */
.L_x_8813:
[----:B------:R-:W-:Y:S06]  /*53a0*/  BAR.ARV 0x8, 0x200 ;  /* 0x0208000000007b1d */ /* 0x000fec0000002000 */
[----:B------:R-:W-:Y:S05]  /*53b0*/  @!P0 BRA `(.L_x_8824) ;  /* 0x0000000000048947 */ /* 0x000fea0003800000 */
[----:B------:R-:W-:Y:S01]  /*53c0*/  BPT.TRAP 0x1 ;  /* 0x000000040000795c */ /* 0x000fe20000300000 */
.L_x_8824:
[----:B------:R-:W-:Y:S01]  /*53d0*/  R2UR UR16, R0 ;  /* 0x00000000001072ca */ /* 0x000fe200000e0000 */
[----:B------:R-:W-:-:S05]  /*53e0*/  IMAD.U32 R2, RZ, RZ, UR4 ;  /* 0x00000004ff027e24 */ /* 0x000fca000f8e00ff */
[----:B------:R-:W-:-:S07]  /*53f0*/  SHF.L.U32 R2, R2, 0x1f, RZ ;  /* 0x0000001f02027819 */ /* 0x000fce00000006ff */
[----:B------:R-:W-:-:S09]  /*5400*/  ULEA UR16, UR16, UR38, 0x3 ;  /* 0x0000002610107291 */ /* 0x000fd2000f8e183f */
[----:B------:R0:W1:Y:S01]  /*5410*/  SYNCS.PHASECHK.TRANS64.TRYWAIT P1, [UR16+0x17050], R2 ;  /* 0x01705002ff0075a7 */ /* 0x0000620008020150 */
[----:B------:R-:W-:Y:S05]  /*5420*/  @!P0 BRA `(.L_x_8825) ;  /* 0x0000000000048947 */ /* 0x000fea0003800000 */
[----:B------:R-:W-:Y:S01]  /*5430*/  BPT.TRAP 0x1 ;  /* 0x000000040000795c */ /* 0x000fe20000300000 */
.L_x_8825:
[----:B-1----:R-:W-:Y:S05]  /*5440*/  @P1 BRA `(.L_x_8826) ;  /* 0x0000000000081947 */ /* 0x002fea0003800000 */
[----:B------:R-:W1:Y:S02]  /*5450*/  SYNCS.PHASECHK.TRANS64.TRYWAIT P1, [UR16+0x17050], R2 ;  /* 0x01705002ff0075a7 */ /* 0x000e640008020150 */
[----:B-1----:R-:W-:Y:S05]  /*5460*/  @!P1 BRA `(.L_x_8827) ;  /* 0x0000005c00f89947 */ /* 0x002fea0003800000 */
.L_x_8826:
[----:B------:R-:W-:Y:S01]  /*5470*/  ULDC.64 UR10, c[0x0][0x9a0] ;  /* 0x00026800000a7ab9 */ /* 0x000fe20000000a00 */
[----:B------:R-:W-:Y:S01]  /*5480*/  UIADD3 UR38, UR38, 0x400, URZ ;  /* 0x0000040026267890 */ /* 0x000fe2000fffe03f */
[----:B------:R-:W-:Y:S01]  /*5490*/  R2UR UR15, R0 ;  /* 0x00000000000f72ca */ /* 0x000fe200000e0000 */
[----:B------:R-:W-:Y:S01]  /*54a0*/  UISETP.NE.U32.AND UP0, UPT, UR10, URZ, UPT ;  /* 0x0000003f0a00728c */ /* 0x000fe2000bf05070 */
[----:B------:R-:W-:Y:S01]  /*54b0*/  WARPGROUP.ARRIVE ;  /* 0x00000000000079c5 */ /* 0x000fe20000000000 */
[----:B------:R-:W-:Y:S01]  /*54c0*/  USHF.R.U32.HI UR38, URZ, 0x4, UR38 ;  /* 0x000000043f267899 */ /* 0x000fe20008011626 */
[----:B------:R-:W-:Y:S01]  /*54d0*/  IMAD.MOV.U32 R6, RZ, RZ, 0x3f800000 ;  /* 0x3f800000ff067424 */ /* 0x000fe200078e00ff */
[----:B------:R-:W-:Y:S02]  /*54e0*/  UISETP.NE.AND.EX UP0, UPT, UR11, URZ, UPT, UP0 ;  /* 0x0000003f0b00728c */ /* 0x000fe4000bf05300 */
[----:B------:R-:W-:-:S04]  /*54f0*/  ULOP3.LUT UR38, UR38, 0x3fff, URZ, 0xc0, !UPT ;  /* 0x00003fff26267892 */ /* 0x000fc8000f8ec03f */
[----:B------:R-:W-:Y:S01]  /*5500*/  ULOP3.LUT UR38, UR38, 0x10000, URZ, 0xfc, !UPT ;  /* 0x0001000026267892 */ /* 0x000fe2000f8efc3f */
[----:B------:R-:W-:-:S04]  /*5510*/  PLOP3.LUT P1, PT, PT, PT, UP0, 0x80, 0x0 ;  /* 0x000000000000781c */ /* 0x000fc80003f2f008 */
[----:B------:R-:W-:Y:S01]  /*5520*/  @UP0 ULDC.64 UR8, c[0x0][0x9c8] ;  /* 0x0002720000080ab9 */ /* 0x000fe20000000a00 */
[----:B------:R-:W-:Y:S02]  /*5530*/  @UP0 USHF.R.S32.HI UR14, URZ, 0x1f, UR36 ;  /* 0x0000001f3f0e0899 */ /* 0x000fe40008011424 */
[----:B------:R-:W-:Y:S02]  /*5540*/  @UP0 UIMAD UR6, UR43, UR8, URZ ;  /* 0x000000082b0602a4 */ /* 0x000fe4000f8e023f */
[----:B------:R-:W-:Y:S02]  /*5550*/  @UP0 UIMAD.WIDE.U32 UR4, UR42, UR8, URZ ;  /* 0x000000082a0402a5 */ /* 0x000fe4000f8e003f */
[----:B------:R-:W-:Y:S02]  /*5560*/  @UP0 UIMAD UR8, UR42, UR9, UR6 ;  /* 0x000000092a0802a4 */ /* 0x000fe4000f8e0206 */
[----:B------:R-:W-:Y:S01]  /*5570*/  UIMAD UR6, UR15, 0x300, UR38 ;  /* 0x000003000f0678a4 */ /* 0x000fe2000f8e0226 */
[----:B------:R-:W-:-:S02]  /*5580*/  @UP0 ULDC.64 UR12, c[0x0][0x9d0] ;  /* 0x00027400000c0ab9 */ /* 0x000fc40000000a00 */
[----:B------:R-:W-:Y:S01]  /*5590*/  UMOV UR15, 0x40000040 ;  /* 0x40000040000f7882 */ /* 0x000fe20000000000 */
[----:B------:R-:W-:Y:S02]  /*55a0*/  @UP0 UIMAD UR9, UR14, UR12, URZ ;  /* 0x0000000c0e0902a4 */ /* 0x000fe4000f8e023f */
[----:B------:R-:W-:Y:S01]  /*55b0*/  @UP0 UIADD3 UR5, UR5, UR8, URZ ;  /* 0x0000000805050290 */ /* 0x000fe2000fffe03f */
[----:B------:R-:W-:Y:S01]  /*55c0*/  UMOV UR14, UR6 ;  /* 0x00000006000e7c82 */ /* 0x000fe20008000000 */
[----:B------:R-:W-:Y:S02]  /*55d0*/  @UP0 UIMAD UR9, UR36, UR13, UR9 ;  /* 0x0000000d240902a4 */ /* 0x000fe4000f8e0209 */
[----:B------:R-:W-:Y:S01]  /*55e0*/  QGMMA.64x96x32.F32.E4M3.E4M3 R88, R136, gdesc[UR12], R88, gsb0 ;  /* 0x0160000c88587df3 */ /* 0x000fe20008000858 */
[----:B------:R-:W-:-:S04]  /*55f0*/  @UP0 UIMAD.WIDE.U32 UR4, UR36, UR12, UR4 ;  /* 0x0000000c240402a5 */ /* 0x000fc8000f8e0004 */
        /* <DEDUP_REMOVED lines=9> */
[----:B------:R-:W-:Y:S02]  /*5690*/  WARPGROUP.DEPBAR.LE gsb0, 0x0 ;  /* 0x00008000000079c5 */ /* 0x000fe40000010000 */
[----:B------:R-:W-:-:S06]  /*56a0*/  WARPGROUP.ARRIVE ;  /* 0x00000000000079c5 */ /* 0x000fcc0000000000 */
[----:B------:R-:W-:Y:S01]  /*56b0*/  QGMMA.64x96x32.F32.E4M3.E4M3 R88, R140, gdesc[UR8], R88, gsb0 ;  /* 0x016000088c587df3 */ /* 0x000fe20008000858 */
[----:B------:R-:W-:Y:S01]  /*56c0*/  UIADD3 UR4, UR6, 0x4, URZ ;  /* 0x0000000406047890 */ /* 0x000fe2000fffe03f */
[----:B------:R-:W-:-:S06]  /*56d0*/  UMOV UR11, 0x40000040 ;  /* 0x40000040000b7882 */ /* 0x000fcc0000000000 */
[----:B------:R-:W-:Y:S01]  /*56e0*/  UMOV UR10, UR4 ;  /* 0x00000004000a7c82 */ /* 0x000fe20008000000 */
[----:B------:R-:W1:Y:S01]  /*56f0*/  SHFL.BFLY PT, R7, R8, 0x2, 0x1f ;  /* 0x0c401f0008077f89 */ /* 0x000e6200000e0000 */
[----:B------:R-:W-:-:S03]  /*5700*/  UIADD3 UR6, UR6, 0x6, URZ ;  /* 0x0000000606067890 */ /* 0x000fc6000fffe03f */
[----:B------:R-:W3:Y:S01]  /*5710*/  SHFL.BFLY PT, R10, R9, 0x2, 0x1f ;  /* 0x0c401f00090a7f89 */ /* 0x000ee200000e0000 */
[----:B------:R-:W-:Y:S02]  /*5720*/  WARPGROUP.DEPBAR.LE gsb0, 0x0 ;  /* 0x00008000000079c5 */ /* 0x000fe40000010000 */
[----:B------:R-:W-:-:S06]  /*5730*/  WARPGROUP.ARRIVE ;  /* 0x00000000000079c5 */ /* 0x000fcc0000000000 */
[----:B------:R-:W-:Y:S01]  /*5740*/  QGMMA.64x96x32.F32.E4M3.E4M3 R88, R144, gdesc[UR8], R88, gsb0 ;  /* 0x0160000890587df3 */ /* 0x000fe20008000858 */
[----:B------:R-:W-:Y:S01]  /*5750*/  UMOV UR10, UR6 ;  /* 0x00000006000a7c82 */ /* 0x000fe20008000000 */
[----:B------:R-:W-:Y:S01]  /*5760*/  UMOV UR11, 0x40000040 ;  /* 0x40000040000b7882 */ /* 0x000fe20000000000 */
[----:B-1----:R-:W-:Y:S01]  /*5770*/  FADD.FTZ R7, R7, R8 ;  /* 0x0000000807077221 */ /* 0x002fe20000010000 */
[----:B---3--:R-:W-:-:S04]  /*5780*/  FADD.FTZ R10, R10, R9 ;  /* 0x000000090a0a7221 */ /* 0x008fc80000010000 */
[----:B------:R-:W1:Y:S04]  /*5790*/  SHFL.BFLY PT, R0, R7, 0x1, 0x1f ;  /* 0x0c201f0007007f89 */ /* 0x000e6800000e0000 */
[----:B0-----:R-:W0:Y:S01]  /*57a0*/  SHFL.BFLY PT, R3, R10, 0x1, 0x1f ;  /* 0x0c201f000a037f89 */ /* 0x001e2200000e0000 */
[----:B-1----:R-:W-:Y:S01]  /*57b0*/  FADD.FTZ R11, R7, R0 ;  /* 0x00000000070b7221 */ /* 0x002fe20000010000 */
[----:B0-----:R-:W-:-:S04]  /*57c0*/  FADD.FTZ R12, R10, R3 ;  /* 0x000000030a0c7221 */ /* 0x001fc80000010000 */
[C---:B------:R-:W-:Y:S01]  /*57d0*/  FSETP.NE.FTZ.AND P1, PT, R11.reuse, RZ, PT ;  /* 0x000000ff0b00720b */ /* 0x040fe20003f35000 */
[----:B------:R-:W-:Y:S01]  /*57e0*/  FMUL.FTZ R13, R11, 0.00390625 ;  /* 0x3b8000000b0d7820 */ /* 0x000fe20000410000 */
[----:B------:R-:W-:Y:S01]  /*57f0*/  FMUL.FTZ R14, R12, 0.00390625 ;  /* 0x3b8000000c0e7820 */ /* 0x000fe20000410000 */
[----:B------:R-:W-:-:S03]  /*5800*/  IMAD.MOV.U32 R3, RZ, RZ, RZ ;  /* 0x000000ffff037224 */ /* 0x000fc600078e00ff */
[----:B------:R-:W-:Y:S02]  /*5810*/  FSETP.NE.FTZ.AND P2, PT, R13, RZ, PT ;  /* 0x000000ff0d00720b */ /* 0x000fe40003f55000 */
[----:B------:R-:W-:Y:S01]  /*5820*/  FSETP.NE.FTZ.AND P3, PT, R14, RZ, PT ;  /* 0x000000ff0e00720b */ /* 0x000fe20003f75000 */
[----:B------:R-:W-:Y:S02]  /*5830*/  WARPGROUP.DEPBAR.LE gsb0, 0x0 ;  /* 0x00008000000079c5 */ /* 0x000fe40000010000 */
[----:B------:R-:W-:-:S06]  /*5840*/  WARPGROUP.ARRIVE ;  /* 0x00000000000079c5 */ /* 0x000fcc0000000000 */
[----:B------:R-:W-:Y:S01]  /*5850*/  QGMMA.64x96x32.F32.E4M3.E4M3 R88, R148, gdesc[UR8], R88, gsb0 ;  /* 0x0160000894587df3 */ /* 0x000fe20008000858 */
        /* <DEDUP_REMOVED lines=21> */
.L_x_8828:
        /* <DEDUP_REMOVED lines=52> */
.L_x_8806:
[----:B------:R-:W-:Y:S05]  /*5cf0*/  @P0 BRA `(.L_x_8829) ;  /* 0x0000001800ec0947 */ /* 0x000fea0003800000 */
[----:B------:R-:W0:Y:S01]  /*5d00*/  S2R R25, SR_TID.X ;  /* 0x0000000000197919 */ /* 0x000e220000002100 */
[----:B------:R-:W-:Y:S01]  /*5d10*/  ULDC.64 UR4, c[0x4][0x70] ;  /* 0x01001c0000047ab9 */ /* 0x000fe20000000a00 */
[----:B------:R-:W1:Y:S01]  /*5d20*/  LDC R46, c[0x0][0xbe8] ;  /* 0x0002fa00ff2e7b82 */ /* 0x000e620000000800 */
[----:B------:R-:W-:Y:S01]  /*5d30*/  ULDC.64 UR8, c[0x0][0xbd0] ;  /* 0x0002f40000087ab9 */ /* 0x000fe20000000a00 */
[----:B------:R-:W2:Y:S01]  /*5d40*/  S2R R45, SR_CTAID.X ;  /* 0x00000000002d7919 */ /* 0x000ea20000002500 */
[----:B------:R-:W-:Y:S01]  /*5d50*/  USHF.R.S32.HI UR7, URZ, 0x1f, UR36 ;  /* 0x0000001f3f077899 */ /* 0x000fe20008011424 */
[----:B------:R-:W-:-:S04]  /*5d60*/  ULDC.64 UR10, c[0x0][0xb38] ;  /* 0x0002ce00000a7ab9 */ /* 0x000fc80000000a00 */
[----:B------:R-:W3:Y:S01]  /*5d70*/  LDC R74, c[0x0][0xc50] ;  /* 0x00031400ff4a7b82 */ /* 0x000ee20000000800 */
[----:B0-----:R-:W-:-:S05]  /*5d80*/  IMAD.SHL.U32 R6, R25, 0x4, RZ ;  /* 0x0000000419067824 */ /* 0x001fca00078e00ff */
[----:B------:R-:W-:Y:S02]  /*5d90*/  LOP3.LUT R6, R6, 0xc, RZ, 0xc0, !PT ;  /* 0x0000000c06067812 */ /* 0x000fe400078ec0ff */
[----:B------:R-:W-:Y:S02]  /*5da0*/  BAR.SYNC.DEFER_BLOCKING 0x1, 0x180 ;  /* 0x0046000000007b1d */ /* 0x000fe40000010000 */
[----:B------:R-:W-:-:S05]  /*5db0*/  IADD3 R6, P0, R6, UR4, RZ ;  /* 0x0000000406067c10 */ /* 0x000fca000ff1e0ff */
[----:B------:R-:W-:-:S05]  /*5dc0*/  IMAD.X R7, RZ, RZ, UR5, P0 ;  /* 0x00000005ff077e24 */ /* 0x000fca00080e06ff */
[----:B------:R0:W4:Y:S01]  /*5dd0*/  LDG.E.CONSTANT R12, desc[UR44][R6.64] ;  /* 0x0000002c060c7981 */ /* 0x000122000c1e9900 */
[C---:B------:R-:W-:Y:S01]  /*5de0*/  LOP3.LUT P0, R16, R25.reuse, 0x3, RZ, 0xc0, !PT ;  /* 0x0000000319107812 */ /* 0x040fe2000780c0ff */
[----:B------:R-:W-:Y:S01]  /*5df0*/  VIADD R25, R25, 0xffffff80 ;  /* 0xffffff8019197836 */ /* 0x000fe20000000000 */
[----:B-1----:R-:W-:Y:S01]  /*5e00*/  ISETP.NE.AND P2, PT, R46, 0x1, PT ;  /* 0x000000012e00780c */ /* 0x002fe20003f45270 */
[----:B------:R-:W-:Y:S01]  /*5e10*/  UIMAD.WIDE.U32 UR4, UR36, UR8, URZ ;  /* 0x00000008240472a5 */ /* 0x000fe2000f8e003f */
[----:B------:R-:W-:Y:S01]  /*5e20*/  ISETP.EQ.OR P0, PT, R16, 0x3, !P0 ;  /* 0x000000031000780c */ /* 0x000fe20004702670 */
[----:B------:R-:W-:Y:S01]  /*5e30*/  UIMAD UR6, UR7, UR8, URZ ;  /* 0x00000008070672a4 */ /* 0x000fe2000f8e023f */
[----:B------:R-:W-:Y:S01]  /*5e40*/  BSSY B0, `(.L_x_8830) ;  /* 0x0000144000007945 */ /* 0x000fe20003800000 */
[----:B------:R-:W-:Y:S01]  /*5e50*/  UIMAD UR8, UR7, UR10, URZ ;  /* 0x0000000a070872a4 */ /* 0x000fe2000f8e023f */
[----:B------:R-:W-:Y:S01]  /*5e60*/  SEL R83, R13, R4, P0 ;  /* 0x000000040d537207 */ /* 0x000fe20000000000 */
[----:B------:R-:W-:Y:S01]  /*5e70*/  UIMAD UR9, UR36, UR9, UR6 ;  /* 0x00000009240972a4 */ /* 0x000fe2000f8e0206 */
[----:B------:R-:W-:Y:S01]  /*5e80*/  SEL R13, R4, R13, P0 ;  /* 0x0000000d040d7207 */ /* 0x000fe20000000000 */
[----:B------:R-:W-:Y:S01]  /*5e90*/  IMAD.U32 R27, RZ, RZ, UR5 ;  /* 0x00000005ff1b7e24 */ /* 0x000fe2000f8e00ff */
[----:B------:R-:W-:Y:S01]  /*5ea0*/  SHF.R.S32.HI R4, RZ, 0x1f, R25 ;  /* 0x0000001fff047819 */ /* 0x000fe20000011419 */
[----:B------:R-:W-:Y:S01]  /*5eb0*/  UIADD3 UR9, UR5, UR9, URZ ;  /* 0x0000000905097290 */ /* 0x000fe2000fffe03f */
[----:B------:R-:W-:Y:S01]  /*5ec0*/  SEL R81, R3, R8, P0 ;  /* 0x0000000803517207 */ /* 0x000fe20000000000 */
[----:B------:R-:W1:Y:S01]  /*5ed0*/  @P2 LDC R72, c[0x0][0xbec] ;  /* 0x0002fb00ff482b82 */ /* 0x000e620000000800 */
[----:B0-----:R-:W-:Y:S01]  /*5ee0*/  LEA.HI R6, R4, R25, RZ, 0x7 ;  /* 0x0000001904067211 */ /* 0x001fe200078f38ff */
[----:B------:R-:W-:Y:S01]  /*5ef0*/  UIMAD.WIDE.U32 UR6, UR36, UR10, URZ ;  /* 0x0000000a240672a5 */ /* 0x000fe2000f8e003f */
[----:B------:R-:W-:Y:S01]  /*5f00*/  SEL R3, R8, R3, P0 ;  /* 0x0000000308037207 */ /* 0x000fe20000000000 */
[----:B------:R-:W-:Y:S01]  /*5f10*/  IMAD.U32 R27, RZ, RZ, UR9 ;  /* 0x00000009ff1b7e24 */ /* 0x000fe2000f8e00ff */
[----:B------:R-:W-:Y:S01]  /*5f20*/  LOP3.LUT R8, R6, 0xffffff80, RZ, 0xc0, !PT ;  /* 0xffffff8006087812 */ /* 0x000fe200078ec0ff */
[----:B------:R-:W-:Y:S01]  /*5f30*/  UIMAD UR8, UR36, UR11, UR8 ;  /* 0x0000000b240872a4 */ /* 0x000fe2000f8e0208 */
[----:B------:R-:W-:Y:S01]  /*5f40*/  SEL R53, R132, R23, P0 ;  /* 0x0000001784357207 */ /* 0x000fe20000000000 */
[----:B------:R-:W0:Y:S01]  /*5f50*/  @P2 LDC R76, c[0x0][0xbec] ;  /* 0x0002fb00ff4c2b82 */ /* 0x000e220000000800 */
[----:B------:R-:W-:Y:S01]  /*5f60*/  SEL R71, R23, R132, P0 ;  /* 0x0000008417477207 */ /* 0x000fe20000000000 */
[----:B------:R-:W-:Y:S01]  /*5f70*/  IMAD.IADD R40, R25, 0x1, -R8 ;  /* 0x0000000119287824 */ /* 0x000fe200078e0a08 */
[----:B------:R-:W-:Y:S01]  /*5f80*/  SEL R55, R15, R10, P0 ;  /* 0x0000000a0f377207 */ /* 0x000fe20000000000 */
[----:B------:R-:W-:Y:S01]  /*5f90*/  UIADD3 UR8, UR7, UR8, URZ ;  /* 0x0000000807087290 */ /* 0x000fe2000fffe03f */
[----:B------:R-:W-:Y:S01]  /*5fa0*/  SEL R15, R10, R15, P0 ;  /* 0x0000000f0a0f7207 */ /* 0x000fe20000000000 */
[----:B------:R-:W-:Y:S01]  /*5fb0*/  IMAD.U32 R35, RZ, RZ, UR7 ;  /* 0x00000007ff237e24 */ /* 0x000fe2000f8e00ff */
[----:B------:R-:W-:Y:S01]  /*5fc0*/  SHF.R.S32.HI R23, RZ, 0x1f, R40 ;  /* 0x0000001fff177819 */ /* 0x000fe20000011428 */
[----:B------:R-:W-:Y:S01]  /*5fd0*/  IMAD.U32 R34, RZ, RZ, UR6 ;  /* 0x00000006ff227e24 */ /* 0x000fe2000f8e00ff */
[----:B------:R-:W-:Y:S01]  /*5fe0*/  SEL R43, R58, R19, P0 ;  /* 0x000000133a2b7207 */ /* 0x000fe20000000000 */
[----:B------:R-:W-:Y:S01]  /*5ff0*/  IMAD.U32 R35, RZ, RZ, UR8 ;  /* 0x00000008ff237e24 */ /* 0x000fe2000f8e00ff */
[----:B------:R-:W-:Y:S01]  /*6000*/  LEA.HI R10, R23, R40, RZ, 0x2 ;  /* 0x00000028170a7211 */ /* 0x000fe200078f10ff */
[----:B------:R-:W-:Y:S01]  /*6010*/  ULDC.64 UR6, c[0x0][0xb48] ;  /* 0x0002d20000067ab9 */ /* 0x000fe20000000a00 */
[----:B------:R-:W-:Y:S01]  /*6020*/  SEL R58, R19, R58, P0 ;  /* 0x0000003a133a7207 */ /* 0x000fe20000000000 */
[----:B------:R-:W-:Y:S01]  /*6030*/  ULDC.64 UR8, c[0x0][0xb28] ;  /* 0x0002ca0000087ab9 */ /* 0x000fe20000000a00 */
[----:B------:R-:W-:-:S02]  /*6040*/  SHF.R.S32.HI R19, RZ, 0x7, R6 ;  /* 0x00000007ff137819 */ /* 0x000fc40000011406 */
[----:B------:R-:W-:Y:S02]  /*6050*/  LEA.HI R4, R4, R25, RZ, 0x2 ;  /* 0x0000001904047211 */ /* 0x000fe400078f10ff */
[--C-:B------:R-:W-:Y:S02]  /*6060*/  SHF.R.S32.HI R6, RZ, 0x2, R10.reuse ;  /* 0x00000002ff067819 */ /* 0x100fe4000001140a */
[----:B------:R-:W-:Y:S02]  /*6070*/  SHF.R.S32.HI R7, RZ, 0x1f, R10 ;  /* 0x0000001fff077819 */ /* 0x000fe4000001140a */
[----:B------:R-:W-:Y:S01]  /*6080*/  LOP3.LUT R8, R4, 0xfffffffc, RZ, 0xc0, !PT ;  /* 0xfffffffc04087812 */ /* 0x000fe200078ec0ff */
[----:B------:R-:W-:Y:S01]  /*6090*/  IMAD.HI R4, R19, 0x55555556, RZ ;  /* 0x5555555613047827 */ /* 0x000fe200078e02ff */
[----:B------:R-:W-:Y:S02]  /*60a0*/  LEA.HI R7, R7, R6, RZ, 0x3 ;  /* 0x0000000607077211 */ /* 0x000fe400078f18ff */
[----:B------:R-:W-:Y:S01]  /*60b0*/  SEL R57, R5, R14, P0 ;  /* 0x0000000e05397207 */ /* 0x000fe20000000000 */
[----:B------:R-:W-:Y:S01]  /*60c0*/  IMAD.IADD R8, R25, 0x1, -R8 ;  /* 0x0000000119087824 */ /* 0x000fe200078e0a08 */
[----:B------:R-:W-:-:S02]  /*60d0*/  SEL R5, R14, R5, P0 ;  /* 0x000000050e057207 */ /* 0x000fc40000000000 */
[----:B------:R-:W-:Y:S02]  /*60e0*/  SEL R65, R9, R20, P0 ;  /* 0x0000001409417207 */ /* 0x000fe40000000000 */
[----:B------:R-:W-:Y:S02]  /*60f0*/  SEL R14, R20, R9, P0 ;  /* 0x00000009140e7207 */ /* 0x000fe40000000000 */
[----:B------:R-:W-:Y:S02]  /*6100*/  LOP3.LUT R9, R7, 0xfffffff8, RZ, 0xc0, !PT ;  /* 0xfffffff807097812 */ /* 0x000fe400078ec0ff */
[----:B------:R-:W-:Y:S02]  /*6110*/  LEA.HI R7, R23, R40, RZ, 0x5 ;  /* 0x0000002817077211 */ /* 0x000fe400078f28ff */
[----:B------:R-:W-:Y:S01]  /*6120*/  SEL R61, R135, R134, P0 ;  /* 0x00000086873d7207 */ /* 0x000fe20000000000 */
[----:B------:R-:W-:Y:S01]  /*6130*/  IMAD.IADD R6, R6, 0x1, -R9 ;  /* 0x0000000106067824 */ /* 0x000fe200078e0a09 */
[----:B------:R-:W-:-:S02]  /*6140*/  LEA.HI R4, R4, R4, RZ, 0x1 ;  /* 0x0000000404047211 */ /* 0x000fc400078f08ff */
[----:B------:R-:W-:Y:S02]  /*6150*/  SHF.R.S32.HI R7, RZ, 0x5, R7 ;  /* 0x00000005ff077819 */ /* 0x000fe40000011407 */
[----:B------:R-:W-:Y:S01]  /*6160*/  LEA.HI R9, R8, R8, RZ, 0x1 ;  /* 0x0000000808097211 */ /* 0x000fe200078f08ff */
[----:B------:R-:W-:Y:S01]  /*6170*/  IMAD R4, R4, -0x3, R19 ;  /* 0xfffffffd04047824 */ /* 0x000fe200078e0213 */
[----:B------:R-:W-:Y:S01]  /*6180*/  SEL R33, R134, R135, P0 ;  /* 0x0000008786217207 */ /* 0x000fe20000000000 */
[----:B------:R-:W-:Y:S01]  /*6190*/  IMAD R7, R7, 0x10, R6 ;  /* 0x0000001007077824 */ /* 0x000fe200078e0206 */
[----:B------:R-:W-:Y:S02]  /*61a0*/  LOP3.LUT R9, R9, 0x1ffffffe, RZ, 0xc0, !PT ;  /* 0x1ffffffe09097812 */ /* 0x000fe400078ec0ff */
[----:B------:R-:W-:Y:S01]  /*61b0*/  SEL R49, R124, R21, P0 ;  /* 0x000000157c317207 */ /* 0x000fe20000000000 */
[----:B------:R-:W-:Y:S01]  /*61c0*/  IMAD R4, R4, 0x40, R7 ;  /* 0x0000004004047824 */ /* 0x000fe200078e0207 */
[----:B------:R-:W-:Y:S01]  /*61d0*/  SEL R75, R21, R124, P0 ;  /* 0x0000007c154b7207 */ /* 0x000fe20000000000 */
[----:B------:R-:W-:Y:S01]  /*61e0*/  IMAD.IADD R9, R8, 0x1, -R9 ;  /* 0x0000000108097824 */ /* 0x000fe200078e0a09 */
[----:B------:R-:W-:Y:S01]  /*61f0*/  SEL R31, R98, R99, P0 ;  /* 0x00000063621f7207 */ /* 0x000fe20000000000 */
[--C-:B--2---:R-:W-:Y:S01]  /*6200*/  IMAD R54, R45, 0xc0, R4.reuse ;  /* 0x000000c02d367824 */ /* 0x104fe200078e0204 */
[----:B------:R-:W-:Y:S01]  /*6210*/  SEL R21, R114, R115, P0 ;  /* 0x0000007372157207 */ /* 0x000fe20000000000 */
[----:B------:R-:W-:Y:S01]  /*6220*/  IMAD R9, R9, 0x8, R4 ;  /* 0x0000000809097824 */ /* 0x000fe200078e0204 */
[----:B------:R-:W-:-:S02]  /*6230*/  SEL R77, R47, R24, P0 ;  /* 0x000000182f4d7207 */ /* 0x000fc40000000000 */
[----:B------:R-:W-:Y:S01]  /*6240*/  SEL R47, R24, R47, P0 ;  /* 0x0000002f182f7207 */ /* 0x000fe20000000000 */
[----:B------:R-:W-:Y:S01]  /*6250*/  IMAD R45, R45, 0xc0, R9 ;  /* 0x000000c02d2d7824 */ /* 0x000fe200078e0209 */
[----:B------:R-:W-:Y:S02]  /*6260*/  SEL R59, R18, R11, P0 ;  /* 0x0000000b123b7207 */ /* 0x000fe40000000000 */
[----:B------:R-:W-:Y:S01]  /*6270*/  SEL R18, R11, R18, P0 ;  /* 0x000000120b127207 */ /* 0x000fe20000000000 */
[----:B0-----:R-:W-:Y:S01]  /*6280*/  @P2 IMAD.HI.U32 R76, R45, R76, RZ ;  /* 0x0000004c2d4c2227 */ /* 0x001fe200078e00ff */
[----:B------:R-:W-:Y:S02]  /*6290*/  SEL R73, R51, R26, P0 ;  /* 0x0000001a33497207 */ /* 0x000fe40000000000 */
[----:B------:R-:W-:Y:S01]  /*62a0*/  SEL R51, R26, R51, P0 ;  /* 0x000000331a337207 */ /* 0x000fe20000000000 */
[----:B------:R-:W-:Y:S01]  /*62b0*/  IMAD.U32 R26, RZ, RZ, UR4 ;  /* 0x00000004ff1a7e24 */ /* 0x000fe2000f8e00ff */
[----:B------:R-:W-:Y:S01]  /*62c0*/  SEL R69, R94, R95, P0 ;  /* 0x0000005f5e457207 */ /* 0x000fe20000000000 */
[----:B------:R-:W3:Y:S01]  /*62d0*/  S2UR UR4, SR_CTAID.Y ;  /* 0x00000000000479c3 */ /* 0x000ee20000002600 */
[----:B------:R-:W-:-:S02]  /*62e0*/  SEL R79, R17, R22, P0 ;  /* 0x00000016114f7207 */ /* 0x000fc40000000000 */
[----:B------:R-:W-:Y:S02]  /*62f0*/  SEL R67, R102, R103, P0 ;  /* 0x0000006766437207 */ /* 0x000fe40000000000 */
[----:B------:R-:W-:Y:S02]  /*6300*/  LOP3.LUT R7, R10, 0x7ffffffc, RZ, 0xc0, !PT ;  /* 0x7ffffffc0a077812 */ /* 0x000fe400078ec0ff */
        /* <DEDUP_REMOVED lines=19> */
[C---:B------:R-:W-:Y:S01]  /*6440*/  LOP3.LUT P1, RZ, R40.reuse, 0x3, RZ, 0xc0, !PT ;  /* 0x0000000328ff7812 */ /* 0x040fe2000782c0ff */
[----:B------:R-:W-:Y:S01]  /*6450*/  IMAD.IADD R40, R40, 0x1, -R7 ;  /* 0x0000000128287824 */ /* 0x000fe200078e0a07 */
[----:B----4-:R-:W-:Y:S01]  /*6460*/  LOP3.LUT R44, R12, 0x2, RZ, 0x3c, !PT ;  /* 0x000000020c2c7812 */ /* 0x010fe200078e3cff */
[----:B------:R-:W-:Y:S04]  /*6470*/  SHFL.IDX PT, R60, R33, R12, 0x1c1f ;  /* 0x001c1f0c213c7589 */ /* 0x000fe800000e0000 */
[----:B------:R-:W0:Y:S04]  /*6480*/  SHFL.IDX PT, R61, R61, R44, 0x1c1f ;  /* 0x001c1f2c3d3d7589 */ /* 0x000e2800000e0000 */
[----:B------:R2:W-:Y:S04]  /*6490*/  SHFL.IDX PT, R24, R31, R12, 0x1c1f ;  /* 0x001c1f0c1f187589 */ /* 0x0005e800000e0000 */
[----:B------:R-:W-:Y:S04]  /*64a0*/  SHFL.IDX PT, R9, R21, R12, 0x1c1f ;  /* 0x001c1f0c15097589 */ /* 0x000fe800000e0000 */
[----:B------:R-:W-:Y:S01]  /*64b0*/  SHFL.IDX PT, R20, R81, R12, 0x1c1f ;  /* 0x001c1f0c51147589 */ /* 0x000fe200000e0000 */
[----:B--2---:R-:W2:Y:S03]  /*64c0*/  LDC.64 R30, c[0x0][0xbd8] ;  /* 0x0002f600ff1e7b82 */ /* 0x004ea60000000a00 */
[----:B------:R0:W-:Y:S04]  /*64d0*/  SHFL.IDX PT, R21, R3, R44, 0x1c1f ;  /* 0x001c1f2c03157589 */ /* 0x0001e800000e0000 */
[----:B------:R-:W-:Y:S04]  /*64e0*/  SHFL.IDX PT, R19, R83, R12, 0x1c1f ;  /* 0x001c1f0c53137589 */ /* 0x000fe800000e0000 */
[----:B------:R-:W4:Y:S01]  /*64f0*/  SHFL.IDX PT, R62, R13, R44, 0x1c1f ;  /* 0x001c1f2c0d3e7589 */ /* 0x000f2200000e0000 */
[----:B0-----:R-:W-:-:S03]  /*6500*/  SEL R3, R61, R60, P0 ;  /* 0x0000003c3d037207 */ /* 0x001fc60000000000 */
[----:B------:R-:W-:Y:S04]  /*6510*/  SHFL.IDX PT, R57, R57, R12, 0x1c1f ;  /* 0x001c1f0c39397589 */ /* 0x000fe800000e0000 */
[----:B------:R0:W5:Y:S04]  /*6520*/  SHFL.IDX PT, R66, R5, R44, 0x1c1f ;  /* 0x001c1f2c05427589 */ /* 0x00016800000e0000 */
[----:B------:R-:W-:Y:S04]  /*6530*/  SHFL.IDX PT, R59, R59, R12, 0x1c1f ;  /* 0x001c1f0c3b3b7589 */ /* 0x000fe800000e0000 */
[----:B------:R5:W-:Y:S01]  /*6540*/  SHFL.IDX PT, R68, R18, R44, 0x1c1f ;  /* 0x001c1f2c12447589 */ /* 0x000be200000e0000 */
[----:B0-----:R-:W-:-:S03]  /*6550*/  SEL R5, R60, R61, P0 ;  /* 0x0000003d3c057207 */ /* 0x001fc60000000000 */
[----:B------:R-:W-:Y:S01]  /*6560*/  SHFL.IDX PT, R55, R55, R12, 0x1c1f ;  /* 0x001c1f0c37377589 */ /* 0x000fe200000e0000 */
[----:B------:R-:W0:Y:S03]  /*6570*/  LDC.64 R60, c[0x0][0xb40] ;  /* 0x0002d000ff3c7b82 */ /* 0x000e260000000a00 */
[----:B------:R-:W1:Y:S01]  /*6580*/  SHFL.IDX PT, R64, R15, R44, 0x1c1f ;  /* 0x001c1f2c0f407589 */ /* 0x000e6200000e0000 */
[----:B----4-:R-:W-:-:S03]  /*6590*/  SEL R13, R19, R62, P0 ;  /* 0x0000003e130d7207 */ /* 0x010fc60000000000 */
[----:B------:R4:W-:Y:S04]  /*65a0*/  SHFL.IDX PT, R28, R69, R12, 0x1c1f ;  /* 0x001c1f0c451c7589 */ /* 0x0009e800000e0000 */
[----:B------:R-:W-:Y:S01]  /*65b0*/  SHFL.IDX PT, R16, R67, R12, 0x1c1f ;  /* 0x001c1f0c43107589 */ /* 0x000fe200000e0000 */
[----:B-----5:R-:W-:-:S03]  /*65c0*/  SEL R18, R57, R66, P0 ;  /* 0x0000004239127207 */ /* 0x020fc60000000000 */
[----:B------:R-:W-:Y:S01]  /*65d0*/  SHFL.IDX PT, R8, R41, R12, 0x1c1f ;  /* 0x001c1f0c29087589 */ /* 0x000fe200000e0000 */
[----:B----4-:R-:W4:Y:S03]  /*65e0*/  @P2 LDC R69, c[0x0][0xbf0] ;  /* 0x0002fc00ff452b82 */ /* 0x010f260000000800 */
[----:B------:R-:W-:Y:S04]  /*65f0*/  SHFL.IDX PT, R7, R37, R12, 0x1c1f ;  /* 0x001c1f0c25077589 */ /* 0x000fe800000e0000 */
[----:B------:R-:W-:Y:S01]  /*6600*/  SHFL.IDX PT, R4, R39, R12, 0x1c1f ;  /* 0x001c1f0c27047589 */ /* 0x000fe200000e0000 */
[----:B0-----:R-:W-:-:S03]  /*6610*/  IMAD.WIDE.U32 R34, R60, UR42, R34 ;  /* 0x0000002a3c227c25 */ /* 0x001fc6000f8e0022 */
[----:B------:R-:W-:Y:S01]  /*6620*/  SHFL.IDX PT, R6, R25, R12, 0x1c1f ;  /* 0x001c1f0c19067589 */ /* 0x000fe200000e0000 */
[----:B-1----:R-:W-:-:S03]  /*6630*/  SEL R15, R64, R55, P0 ;  /* 0x00000037400f7207 */ /* 0x002fc60000000000 */
[----:B------:R-:W-:Y:S04]  /*6640*/  SHFL.IDX PT, R67, R17, R44, 0x1c1f ;  /* 0x001c1f2c11437589 */ /* 0x000fe800000e0000 */
[----:B------:R0:W-:Y:S04]  /*6650*/  SHFL.IDX PT, R70, R14, R44, 0x1c1f ;  /* 0x001c1f2c0e467589 */ /* 0x0001e800000e0000 */
[----:B------:R-:W-:Y:S04]  /*6660*/  SHFL.IDX PT, R58, R58, R44, 0x1c1f ;  /* 0x001c1f2c3a3a7589 */ /* 0x000fe800000e0000 */
[----:B------:R-:W-:Y:S01]  /*6670*/  SHFL.IDX PT, R50, R75, R44, 0x1c1f ;  /* 0x001c1f2c4b327589 */ /* 0x000fe200000e0000 */
[----:B0-----:R-:W-:Y:S01]  /*6680*/  SEL R14, R66, R57, P0 ;  /* 0x00000039420e7207 */ /* 0x001fe20000000000 */
[----:B------:R-:W-:-:S02]  /*6690*/  IMAD R57, RZ, RZ, -UR36 ;  /* 0x80000024ff397e24 */ /* 0x000fc4000f8e02ff */
[----:B------:R-:W-:Y:S04]  /*66a0*/  SHFL.IDX PT, R47, R47, R44, 0x1c1f ;  /* 0x001c1f2c2f2f7589 */ /* 0x000fe800000e0000 */
[----:B------:R0:W-:Y:S04]  /*66b0*/  SHFL.IDX PT, R56, R71, R44, 0x1c1f ;  /* 0x001c1f2c47387589 */ /* 0x0001e800000e0000 */
[----:B------:R-:W-:Y:S04]  /*66c0*/  SHFL.IDX PT, R51, R51, R44, 0x1c1f ;  /* 0x001c1f2c33337589 */ /* 0x000fe800000e0000 */
[----:B------:R-:W-:Y:S01]  /*66d0*/  SHFL.IDX PT, R41, R95, R44, 0x1c1f ;  /* 0x001c1f2c5f297589 */ /* 0x000fe200000e0000 */
[----:B0-----:R-:W0:Y:S03]  /*66e0*/  @P2 LDC R71, c[0x0][0xbf0] ;  /* 0x0002fc00ff472b82 */ /* 0x001e260000000800 */
        /* <DEDUP_REMOVED lines=10> */
[----:B------:R-:W1:Y:S04]  /*6790*/  SHFL.IDX PT, R65, R65, R12, 0x1c1f ;  /* 0x001c1f0c41417589 */ /* 0x000e6800000e0000 */
[----:B------:R-:W5:Y:S01]  /*67a0*/  SHFL.IDX PT, R42, R79, R12, 0x1c1f ;  /* 0x001c1f0c4f2a7589 */ /* 0x000f6200000e0000 */
[----:B--2---:R-:W-:-:S03]  /*67b0*/  IMAD R44, R30, UR43, RZ ;  /* 0x0000002b1e2c7c24 */ /* 0x004fc6000f8e02ff */
[----:B------:R-:W-:Y:S01]  /*67c0*/  SHFL.IDX PT, R43, R43, R12, 0x1c1f ;  /* 0x001c1f0c2b2b7589 */ /* 0x000fe200000e0000 */
[----:B------:R-:W-:-:S03]  /*67d0*/  IMAD R31, R31, UR42, R44 ;  /* 0x0000002a1f1f7c24 */ /* 0x000fc6000f8e022c */
[----:B------:R-:W2:Y:S01]  /*67e0*/  SHFL.IDX PT, R48, R77, R12, 0x1c1f ;  /* 0x001c1f0c4d307589 */ /* 0x000ea200000e0000 */
[----:B------:R-:W-:-:S03]  /*67f0*/  @P2 IMAD.HI.U32 R44, R45, R72, RZ ;  /* 0x000000482d2c2227 */ /* 0x000fc600078e00ff */
[----:B------:R-:W2:Y:S04]  /*6800*/  SHFL.IDX PT, R49, R49, R12, 0x1c1f ;  /* 0x001c1f0c31317589 */ /* 0x000ea800000e0000 */
[----:B------:R-:W2:Y:S04]  /*6810*/  SHFL.IDX PT, R52, R73, R12, 0x1c1f ;  /* 0x001c1f0c49347589 */ /* 0x000ea800000e0000 */
[----:B------:R-:W2:Y:S04]  /*6820*/  SHFL.IDX PT, R53, R53, R12, 0x1c1f ;  /* 0x001c1f0c35357589 */ /* 0x000ea800000e0000 */
[----:B------:R-:W-:Y:S04]  /*6830*/  SHFL.IDX PT, R29, R29, R12, 0x1c1f ;  /* 0x001c1f0c1d1d7589 */ /* 0x000fe800000e0000 */
[----:B------:R-:W-:Y:S04]  /*6840*/  SHFL.IDX PT, R11, R11, R12, 0x1c1f ;  /* 0x001c1f0c0b0b7589 */ /* 0x000fe800000e0000 */
[----:B------:R3:W-:Y:S02]  /*6850*/  SHFL.IDX PT, R10, R63, R12, 0x1c1f ;  /* 0x001c1f0c3f0a7589 */ /* 0x0007e400000e0000 */
[----:B---3--:R-:W-:-:S02]  /*6860*/  SEL R12, R20, R21, P0 ;  /* 0x00000015140c7207 */ /* 0x008fc40000000000 */
[----:B------:R-:W-:Y:S02]  /*6870*/  SEL R20, R21, R20, P0 ;  /* 0x0000001415147207 */ /* 0x000fe40000000000 */
[----:B------:R-:W-:Y:S01]  /*6880*/  SEL R21, R62, R19, P0 ;  /* 0x000000133e157207 */ /* 0x000fe20000000000 */
[----:B------:R-:W-:Y:S01]  /*6890*/  IMAD.WIDE.U32 R62, R30, UR42, R26 ;  /* 0x0000002a1e3e7c25 */ /* 0x000fe2000f8e001a */
[----:B------:R-:W-:Y:S02]  /*68a0*/  SEL R27, R59, R68, P0 ;  /* 0x000000443b1b7207 */ /* 0x000fe40000000000 */
[----:B------:R-:W-:Y:S01]  /*68b0*/  SEL R19, R55, R64, P0 ;  /* 0x0000004037137207 */ /* 0x000fe20000000000 */
[----:B------:R-:W-:Y:S01]  /*68c0*/  IMAD.IADD R63, R63, 0x1, R31 ;  /* 0x000000013f3f7824 */ /* 0x000fe200078e021f */
[----:B------:R-:W-:Y:S01]  /*68d0*/  SEL R31, R68, R59, P0 ;  /* 0x0000003b441f7207 */ /* 0x000fe20000000000 */
[----:B------:R-:W-:Y:S01]  /*68e0*/  IMAD R59, R74, R57, UR4 ;  /* 0x000000044a3b7e24 */ /* 0x000fe2000f8e0239 */
[----:B------:R-:W-:Y:S01]  /*68f0*/  ULDC.64 UR4, c[0x0][0xbe0] ;  /* 0x0002f80000047ab9 */ /* 0x000fe20000000a00 */
[----:B------:R-:W-:Y:S01]  /*6900*/  IMAD R64, R60, UR43, RZ ;  /* 0x0000002b3c407c24 */ /* 0x000fe2000f8e02ff */
[----:B-1----:R-:W-:Y:S01]  /*6910*/  SEL R26, R65, R70, P0 ;  /* 0x00000046411a7207 */ /* 0x002fe20000000000 */
[----:B------:R-:W-:Y:S01]  /*6920*/  IMAD.MOV.U32 R55, RZ, RZ, R45 ;  /* 0x000000ffff377224 */ /* 0x000fe200078e002d */
[----:B----4-:R-:W-:Y:S01]  /*6930*/  @P2 SHF.R.U32.HI R55, RZ, R69, R44 ;  /* 0x00000045ff372219 */ /* 0x010fe2000001162c */
[----:B------:R-:W-:Y:S01]  /*6940*/  IMAD R61, R61, UR42, R64 ;  /* 0x0000002a3d3d7c24 */ /* 0x000fe2000f8e0240 */
[----:B------:R-:W-:Y:S01]  /*6950*/  SHF.R.S32.HI R44, RZ, 0x1f, R59 ;  /* 0x0000001fff2c7819 */ /* 0x000fe2000001143b */
[----:B------:R-:W-:Y:S01]  /*6960*/  IMAD.MOV.U32 R60, RZ, RZ, R34 ;  /* 0x000000ffff3c7224 */ /* 0x000fe200078e0022 */
[----:B------:R-:W-:Y:S01]  /*6970*/  SEL R30, R70, R65, P0 ;  /* 0x00000041461e7207 */ /* 0x000fe20000000000 */
[----:B------:R-:W-:-:S02]  /*6980*/  IMAD.IADD R61, R35, 0x1, R61 ;  /* 0x00000001233d7824 */ /* 0x000fc400078e023d */
[C---:B------:R-:W-:Y:S02]  /*6990*/  IMAD R35, R44.reuse, UR4, RZ ;  /* 0x000000042c237c24 */ /* 0x040fe4000f8e02ff */
[----:B------:R-:W-:Y:S01]  /*69a0*/  IMAD.MOV.U32 R57, RZ, RZ, R45 ;  /* 0x000000ffff397224 */ /* 0x000fe200078e002d */
[----:B0-----:R-:W-:Y:S01]  /*69b0*/  @P2 SHF.R.U32.HI R57, RZ, R71, R76 ;  /* 0x00000047ff392219 */ /* 0x001fe2000001164c */
        /* <DEDUP_REMOVED lines=14> */
[C---:B------:R-:W-:Y:S02]  /*6aa0*/  IMAD R55, R46.reuse, R55, R45 ;  /* 0x000000372e377224 */ /* 0x040fe400078e022d */
[----:B------:R-:W-:Y:S02]  /*6ab0*/  IMAD.IADD R61, R61, 0x1, R63 ;  /* 0x000000013d3d7824 */ /* 0x000fe400078e023f */
[----:B------:R-:W-:Y:S02]  /*6ac0*/  IMAD R59, R46, R62, R45 ;  /* 0x0000003e2e3b7224 */ /* 0x000fe400078e022d */
[C---:B------:R-:W-:Y:S01]  /*6ad0*/  IMAD R63, R57.reuse, UR5, R44 ;  /* 0x00000005393f7c24 */ /* 0x040fe2000f8e022c */
[----:B------:R-:W-:Y:S01]  /*6ae0*/  SHF.R.S32.HI R44, RZ, 0x1f, R55 ;  /* 0x0000001fff2c7819 */ /* 0x000fe20000011437 */
[----:B------:R-:W-:Y:S01]  /*6af0*/  IMAD.WIDE.U32 R60, R57, UR4, R60 ;  /* 0x00000004393c7c25 */ /* 0x000fe2000f8e003c */
[----:B------:R-:W-:Y:S01]  /*6b00*/  SHF.R.S32.HI R45, RZ, 0x1f, R59 ;  /* 0x0000001fff2d7819 */ /* 0x000fe2000001143b */
[----:B------:R-:W0:Y:S01]  /*6b10*/  S2UR UR5, SR_CgaCtaId ;  /* 0x00000000000579c3 */ /* 0x000e220000008800 */
[----:B------:R-:W-:Y:S01]  /*6b20*/  UMOV UR4, 0x400 ;  /* 0x0000040000047882 */ /* 0x000fe20000000000 */
[----:B------:R-:W-:-:S02]  /*6b30*/  IMAD R44, R44, UR6, RZ ;  /* 0x000000062c2c7c24 */ /* 0x000fc4000f8e02ff */
[----:B------:R-:W-:Y:S02]  /*6b40*/  IMAD R62, R45, UR8, RZ ;  /* 0x000000082d3e7c24 */ /* 0x000fe4000f8e02ff */
[----:B------:R-:W-:Y:S02]  /*6b50*/  IMAD R57, R55, UR7, R44 ;  /* 0x0000000737397c24 */ /* 0x000fe4000f8e022c */
[----:B------:R-:W-:Y:S02]  /*6b60*/  IMAD.IADD R61, R61, 0x1, R63 ;  /* 0x000000013d3d7824 */ /* 0x000fe400078e023f */
[----:B------:R-:W-:Y:S01]  /*6b70*/  IMAD.WIDE.U32 R44, R55, UR6, R34 ;  /* 0x00000006372c7c25 */ /* 0x000fe2000f8e0022 */
[----:B------:R-:W-:Y:S01]  /*6b80*/  ULDC.64 UR6, c[0x0][0xba8] ;  /* 0x0002ea0000067ab9 */ /* 0x000fe20000000a00 */
[----:B-----5:R-:W-:Y:S02]  /*6b90*/  SEL R34, R42, R67, P0 ;  /* 0x000000432a227207 */ /* 0x020fe40000000000 */
        /* <DEDUP_REMOVED lines=15> */
[----:B------:R0:W-:Y:S01]  /*6c90*/  SHFL.IDX PT, R60, R55, RZ, 0x1c1f ;  /* 0x001c1fff373c7589 */ /* 0x0001e200000e0000 */
[----:B------:R-:W-:Y:S01]  /*6ca0*/  UIADD3 UR4, UR4, 0x17020, URZ ;  /* 0x0001702004047890 */ /* 0x000fe2000fffe03f */
[----:B------:R-:W-:-:S02]  /*6cb0*/  ISETP.GE.OR P2, PT, R54, R65, P1 ;  /* 0x000000413600720c */ /* 0x000fc40000f46670 */
[----:B------:R-:W1:Y:S01]  /*6cc0*/  SHFL.IDX PT, R61, R57, RZ, 0x1c1f ;  /* 0x001c1fff393d7589 */ /* 0x000e6200000e0000 */
[-C--:B------:R-:W-:Y:S01]  /*6cd0*/  ISETP.GE.OR P1, PT, R64, R65.reuse, P1 ;  /* 0x000000414000720c */ /* 0x080fe20000f26670 */
[----:B------:R-:W-:Y:S01]  /*6ce0*/  UPRMT UR4, URZ, 0x654, UR4 ;  /* 0x000006543f047896 */ /* 0x000fe20008000004 */
[----:B------:R-:W-:Y:S01]  /*6cf0*/  ISETP.GE.AND P3, PT, R54, R65, PT ;  /* 0x000000413600720c */ /* 0x000fe20003f66270 */
[----:B------:R-:W3:Y:S01]  /*6d00*/  SHFL.IDX PT, R63, R57, 0x1, 0x1c1f ;  /* 0x003c1f00393f7f89 */ /* 0x000ee200000e0000 */
[----:B--2---:R-:W-:Y:S01]  /*6d10*/  SEL R46, R48, R47, P0 ;  /* 0x0000002f302e7207 */ /* 0x004fe20000000000 */
[----:B0-----:R-:W-:Y:S01]  /*6d20*/  IMAD.SHL.U32 R55, R40, 0x2, RZ ;  /* 0x0000000228377824 */ /* 0x001fe200078e00ff */
[----:B------:R-:W-:Y:S01]  /*6d30*/  SEL R48, R47, R48, P0 ;  /* 0x000000302f307207 */ /* 0x000fe20000000000 */
[----:B------:R0:W2:Y:S01]  /*6d40*/  SHFL.IDX PT, R44, R66, RZ, 0x1c1f ;  /* 0x001c1fff422c7589 */ /* 0x0000a200000e0000 */
[----:B------:R-:W-:Y:S02]  /*6d50*/  SEL R47, R49, R50, P0 ;  /* 0x00000032312f7207 */ /* 0x000fe40000000000 */
[----:B------:R-:W-:Y:S01]  /*6d60*/  SYNCS.ARRIVE.TRANS64.RED.A1T0 RZ, [UR4], RZ ;  /* 0x000000ffffff79a7 */ /* 0x000fe20008100404 */
[----:B------:R-:W-:Y:S01]  /*6d70*/  SEL R49, R50, R49, P0 ;  /* 0x0000003132317207 */ /* 0x000fe20000000000 */
[----:B------:R0:W4:Y:S01]  /*6d80*/  SHFL.IDX PT, R45, R68, RZ, 0x1c1f ;  /* 0x001c1fff442d7589 */ /* 0x00012200000e0000 */
[----:B------:R-:W-:-:S02]  /*6d90*/  SEL R50, R52, R51, P0 ;  /* 0x0000003334327207 */ /* 0x000fc40000000000 */
[----:B------:R-:W-:Y:S02]  /*6da0*/  SEL R52, R51, R52, P0 ;  /* 0x0000003433347207 */ /* 0x000fe40000000000 */
[----:B------:R-:W-:Y:S02]  /*6db0*/  SEL R35, R43, R58, P0 ;  /* 0x0000003a2b237207 */ /* 0x000fe40000000000 */
[----:B------:R-:W-:Y:S02]  /*6dc0*/  SEL R51, R53, R56, P0 ;  /* 0x0000003835337207 */ /* 0x000fe40000000000 */
[----:B------:R-:W-:Y:S01]  /*6dd0*/  SEL R43, R58, R43, P0 ;  /* 0x0000002b3a2b7207 */ /* 0x000fe20000000000 */
[----:B-1----:R0:W-:Y:S01]  /*6de0*/  @!P2 ST.E desc[UR44][R60.64], R2 ;  /* 0x000000023c00a985 */ /* 0x0021e2000c10192c */
[----:B------:R-:W-:-:S03]  /*6df0*/  SEL R53, R56, R53, P0 ;  /* 0x0000003538357207 */ /* 0x000fc60000000000 */
        /* <DEDUP_REMOVED lines=12> */
[----:B------:R-:W-:-:S02]  /*6ec0*/  ISETP.GE.AND P5, PT, R60, UR4, PT ;  /* 0x000000043c007c0c */ /* 0x000fc4000bfa6270 */
[----:B------:R-:W-:-:S03]  /*6ed0*/  ISETP.GE.AND P6, PT, R62, UR4, PT ;  /* 0x000000043e007c0c */ /* 0x000fc6000bfc6270 */
[--C-:B--2-4-:R-:W-:Y:S02]  /*6ee0*/  @!P1 IMAD.WIDE R56, R55, 0x4, R44.reuse ;  /* 0x0000000437389825 */ /* 0x114fe400078e022c */
[----:B------:R-:W-:Y:S02]  /*6ef0*/  @!P2 LEA.HI R0, R0, R0, RZ, 0x1 ;  /* 0x000000000000a211 */ /* 0x000fe400078f08ff */
[----:B------:R-:W-:Y:S01]  /*6f00*/  @!P3 LEA.HI R40, R40, R40, RZ, 0x1 ;  /* 0x000000282828b211 */ /* 0x000fe200078f08ff */
[----:B------:R0:W-:Y:S01]  /*6f10*/  @!P1 ST.E.64 desc[UR44][R56.64], R12 ;  /* 0x0000000c38009985 */ /* 0x0001e2000c101b2c */
[----:B------:R-:W-:Y:S02]  /*6f20*/  @!P2 LOP3.LUT R59, R0, 0xfffffffe, RZ, 0xc0, !PT ;  /* 0xfffffffe003ba812 */ /* 0x000fe400078ec0ff */
[----:B------:R-:W-:Y:S02]  /*6f30*/  @!P4 LEA.HI R54, R54, R54, RZ, 0x1 ;  /* 0x000000363636c211 */ /* 0x000fe400078f08ff */
[----:B------:R-:W-:Y:S01]  /*6f40*/  @!P3 LOP3.LUT R61, R40, 0xfffffffe, RZ, 0xc0, !PT ;  /* 0xfffffffe283db812 */ /* 0x000fe200078ec0ff */
[----:B------:R-:W-:Y:S01]  /*6f50*/  @!P2 IMAD.WIDE R58, R59, 0x4, R44 ;  /* 0x000000043b3aa825 */ /* 0x000fe200078e022c */
[----:B------:R-:W-:-:S02]  /*6f60*/  @!P5 LEA.HI R0, R60, R60, RZ, 0x1 ;  /* 0x0000003c3c00d211 */ /* 0x000fc400078f08ff */
[----:B------:R-:W-:Y:S01]  /*6f70*/  @!P6 LEA.HI R40, R62, R62, RZ, 0x1 ;  /* 0x0000003e3e28e211 */ /* 0x000fe200078f08ff */
[--C-:B------:R-:W-:Y:S01]  /*6f80*/  @!P3 IMAD.WIDE R60, R61, 0x4, R44.reuse ;  /* 0x000000043d3cb825 */ /* 0x100fe200078e022c */
[----:B------:R-:W-:Y:S01]  /*6f90*/  @!P4 LOP3.LUT R63, R54, 0xfffffffe, RZ, 0xc0, !PT ;  /* 0xfffffffe363fc812 */ /* 0x000fe200078ec0ff */
[----:B------:R1:W-:Y:S01]  /*6fa0*/  @!P2 ST.E.64 desc[UR44][R58.64], R20 ;  /* 0x000000143a00a985 */ /* 0x0003e2000c101b2c */
[----:B------:R-:W-:Y:S01]  /*6fb0*/  @!P5 LOP3.LUT R67, R0, 0xfffffffe, RZ, 0xc0, !PT ;  /* 0xfffffffe0043d812 */ /* 0x000fe200078ec0ff */
[----:B------:R-:W-:Y:S01]  /*6fc0*/  VIADD R0, R55, 0x30 ;  /* 0x0000003037007836 */ /* 0x000fe20000000000 */
[----:B0-----:R-:W-:Y:S01]  /*6fd0*/  @!P6 LOP3.LUT R57, R40, 0xfffffffe, RZ, 0xc0, !PT ;  /* 0xfffffffe2839e812 */ /* 0x001fe200078ec0ff */
[--C-:B------:R-:W-:Y:S01]  /*6fe0*/  @!P4 IMAD.WIDE R62, R63, 0x4, R44.reuse ;  /* 0x000000043f3ec825 */ /* 0x100fe200078e022c */
[----:B------:R0:W-:Y:S02]  /*6ff0*/  @!P3 ST.E.64 desc[UR44][R60.64], R18 ;  /* 0x000000123c00b985 */ /* 0x0001e4000c101b2c */
[----:B------:R-:W-:Y:S01]  /*7000*/  ISETP.GE.AND P1, PT, R0, UR4, PT ;  /* 0x0000000400007c0c */ /* 0x000fe2000bf26270 */
[----:B------:R-:W-:Y:S01]  /*7010*/  VIADD R40, R55, 0x38 ;  /* 0x0000003837287836 */ /* 0x000fe20000000000 */
[----:B------:R-:W-:Y:S01]  /*7020*/  @!P4 ST.E.64 desc[UR44][R62.64], R14 ;  /* 0x0000000e3e00c985 */ /* 0x000fe2000c101b2c */
[----:B------:R-:W-:-:S03]  /*7030*/  @!P5 IMAD.WIDE R12, R67, 0x4, R44 ;  /* 0x00000004430cd825 */ /* 0x000fc600078e022c */
[----:B------:R-:W-:Y:S01]  /*7040*/  ISETP.GE.AND P2, PT, R40, UR4, PT ;  /* 0x0000000428007c0c */ /* 0x000fe2000bf46270 */
[----:B------:R-:W-:Y:S01]  /*7050*/  VIADD R54, R55, 0x40 ;  /* 0x0000004037367836 */ /* 0x000fe20000000000 */
[----:B------:R2:W-:Y:S01]  /*7060*/  @!P5 ST.E.64 desc[UR44][R12.64], R26 ;  /* 0x0000001a0c00d985 */ /* 0x0005e2000c101b2c */
[----:B-1----:R-:W-:-:S03]  /*7070*/  @!P6 IMAD.WIDE R20, R57, 0x4, R44 ;  /* 0x000000043914e825 */ /* 0x002fc600078e022c */
[----:B------:R-:W-:Y:S01]  /*7080*/  ISETP.GE.AND P3, PT, R54, UR4, PT ;  /* 0x0000000436007c0c */ /* 0x000fe2000bf66270 */
[C---:B------:R-:W-:Y:S01]  /*7090*/  VIADD R56, R55.reuse, 0x48 ;  /* 0x0000004837387836 */ /* 0x040fe20000000000 */
[----:B------:R1:W-:Y:S01]  /*70a0*/  @!P6 ST.E.64 desc[UR44][R20.64], R30 ;  /* 0x0000001e1400e985 */ /* 0x0003e2000c101b2c */
[C---:B0-----:R-:W-:Y:S01]  /*70b0*/  VIADD R18, R55.reuse, 0x50 ;  /* 0x0000005037127836 */ /* 0x041fe20000000000 */
[----:B------:R-:W-:Y:S01]  /*70c0*/  @!P1 LEA.HI R0, R0, R0, RZ, 0x1 ;  /* 0x0000000000009211 */ /* 0x000fe200078f08ff */
[----:B------:R-:W-:Y:S01]  /*70d0*/  VIADD R19, R55, 0x58 ;  /* 0x0000005837137836 */ /* 0x000fe20000000000 */
[----:B------:R-:W-:Y:S02]  /*70e0*/  ISETP.GE.AND P4, PT, R56, UR4, PT ;  /* 0x0000000438007c0c */ /* 0x000fe4000bf86270 */
[----:B------:R-:W-:Y:S02]  /*70f0*/  ISETP.GE.AND P5, PT, R18, UR4, PT ;  /* 0x0000000412007c0c */ /* 0x000fe4000bfa6270 */
[----:B------:R-:W-:-:S02]  /*7100*/  ISETP.GE.AND P6, PT, R19, UR4, PT ;  /* 0x0000000413007c0c */ /* 0x000fc4000bfc6270 */
[----:B------:R-:W-:Y:S02]  /*7110*/  @!P2 LEA.HI R40, R40, R40, RZ, 0x1 ;  /* 0x000000282828a211 */ /* 0x000fe400078f08ff */
[----:B------:R-:W-:Y:S02]  /*7120*/  @!P3 LEA.HI R54, R54, R54, RZ, 0x1 ;  /* 0x000000363636b211 */ /* 0x000fe400078f08ff */
[----:B--2---:R-:W-:Y:S02]  /*7130*/  @!P1 LOP3.LUT R13, R0, 0xfffffffe, RZ, 0xc0, !PT ;  /* 0xfffffffe000d9812 */ /* 0x004fe400078ec0ff */
[----:B------:R-:W-:Y:S02]  /*7140*/  @!P2 LOP3.LUT R15, R40, 0xfffffffe, RZ, 0xc0, !PT ;  /* 0xfffffffe280fa812 */ /* 0x000fe400078ec0ff */
[----:B------:R-:W-:Y:S02]  /*7150*/  @!P4 LEA.HI R56, R56, R56, RZ, 0x1 ;  /* 0x000000383838c211 */ /* 0x000fe400078f08ff */
[----:B------:R-:W-:Y:S01]  /*7160*/  @!P5 LEA.HI R18, R18, R18, RZ, 0x1 ;  /* 0x000000121212d211 */ /* 0x000fe200078f08ff */
[----:B------:R-:W-:Y:S01]  /*7170*/  @!P2 IMAD.WIDE R14, R15, 0x4, R44 ;  /* 0x000000040f0ea825 */ /* 0x000fe200078e022c */
[----:B------:R-:W-:-:S02]  /*7180*/  @!P6 LEA.HI R12, R19, R19, RZ, 0x1 ;  /* 0x00000013130ce211 */ /* 0x000fc400078f08ff */
[----:B------:R-:W-:Y:S02]  /*7190*/  @!P3 LOP3.LUT R19, R54, 0xfffffffe, RZ, 0xc0, !PT ;  /* 0xfffffffe3613b812 */ /* 0x000fe400078ec0ff */
[----:B-1----:R-:W-:Y:S02]  /*71a0*/  @!P4 LOP3.LUT R21, R56, 0xfffffffe, RZ, 0xc0, !PT ;  /* 0xfffffffe3815c812 */ /* 0x002fe400078ec0ff */
[----:B------:R-:W-:Y:S01]  /*71b0*/  @!P5 LOP3.LUT R27, R18, 0xfffffffe, RZ, 0xc0, !PT ;  /* 0xfffffffe121bd812 */ /* 0x000fe200078ec0ff */
[----:B------:R-:W-:Y:S01]  /*71c0*/  @!P3 IMAD.WIDE R18, R19, 0x4, R44 ;  /* 0x000000041312b825 */ /* 0x000fe200078e022c */
[----:B------:R-:W-:-:S03]  /*71d0*/  @!P6 LOP3.LUT R31, R12, 0xfffffffe, RZ, 0xc0, !PT ;  /* 0xfffffffe0c1fe812 */ /* 0x000fc600078ec0ff */
[----:B------:R-:W-:-:S04]  /*71e0*/  @!P1 IMAD.WIDE R12, R13, 0x4, R44 ;  /* 0x000000040d0c9825 */ /* 0x000fc800078e022c */
[--C-:B------:R-:W-:Y:S01]  /*71f0*/  @!P4 IMAD.WIDE R20, R21, 0x4, R44.reuse ;  /* 0x000000041514c825 */ /* 0x100fe200078e022c */
[----:B------:R1:W-:Y:S03]  /*7200*/  @!P1 ST.E.64 desc[UR44][R12.64], R34 ;  /* 0x000000220c009985 */ /* 0x0003e6000c101b2c */
[--C-:B------:R-:W-:Y:S01]  /*7210*/  @!P5 IMAD.WIDE R26, R27, 0x4, R44.reuse ;  /* 0x000000041b1ad825 */ /* 0x100fe200078e022c */
[----:B------:R1:W-:Y:S03]  /*7220*/  @!P2 ST.E.64 desc[UR44][R14.64], R42 ;  /* 0x0000002a0e00a985 */ /* 0x0003e6000c101b2c */
[----:B------:R-:W-:Y:S01]  /*7230*/  @!P6 IMAD.WIDE R44, R31, 0x4, R44 ;  /* 0x000000041f2ce825 */ /* 0x000fe200078e022c */
[----:B------:R1:W-:Y:S04]  /*7240*/  @!P3 ST.E.64 desc[UR44][R18.64], R46 ;  /* 0x0000002e1200b985 */ /* 0x0003e8000c101b2c */
[----:B------:R1:W-:Y:S04]  /*7250*/  @!P4 ST.E.64 desc[UR44][R20.64], R48 ;  /* 0x000000301400c985 */ /* 0x0003e8000c101b2c */
[----:B------:R1:W-:Y:S04]  /*7260*/  @!P5 ST.E.64 desc[UR44][R26.64], R50 ;  /* 0x000000321a00d985 */ /* 0x0003e8000c101b2c */
[----:B------:R1:W-:Y:S02]  /*7270*/  @!P6 ST.E.64 desc[UR44][R44.64], R52 ;  /* 0x000000342c00e985 */ /* 0x0003e4000c101b2c */
.L_x_8831:
[----:B------:R-:W-:Y:S05]  /*7280*/  BSYNC B0 ;  /* 0x0000000000007941 */ /* 0x000fea0003800000 */
.L_x_8830:
        /* <DEDUP_REMOVED lines=37> */
[----:B------:R-:W-:Y:S02]  /*74e0*/  @!P0 IMAD.WIDE R6, R55, 0x4, R12 ;  /* 0x0000000437068825 */ /* 0x000fe400078e020c */
[----:B------:R-:W-:-:S03]  /*74f0*/  @!P1 LEA.HI R0, R0, R0, RZ, 0x1 ;  /* 0x0000000000009211 */ /* 0x000fc600078f08ff */
[----:B------:R0:W-:Y:S01]  /*7500*/  @!P0 ST.E.64 desc[UR44][R6.64], R14 ;  /* 0x0000000e06008985 */ /* 0x0001e2000c101b2c */
[----:B------:R-:W-:Y:S02]  /*7510*/  @!P1 LOP3.LUT R9, R0, 0xfffffffe, RZ, 0xc0, !PT ;  /* 0xfffffffe00099812 */ /* 0x000fe400078ec0ff */
[----:B------:R-:W-:Y:S02]  /*7520*/  @!P2 LEA.HI R0, R8, R8, RZ, 0x1 ;  /* 0x000000080800a211 */ /* 0x000fe400078f08ff */
[----:B------:R-:W-:Y:S01]  /*7530*/  @!P3 LEA.HI R10, R10, R10, RZ, 0x1 ;  /* 0x0000000a0a0ab211 */ /* 0x000fe200078f08ff */
[--C-:B------:R-:W-:Y:S01]  /*7540*/  @!P1 IMAD.WIDE R8, R9, 0x4, R12.reuse ;  /* 0x0000000409089825 */ /* 0x100fe200078e020c */
[----:B------:R-:W-:Y:S02]  /*7550*/  @!P2 LOP3.LUT R11, R0, 0xfffffffe, RZ, 0xc0, !PT ;  /* 0xfffffffe000ba812 */ /* 0x000fe400078ec0ff */
[----:B------:R-:W-:Y:S01]  /*7560*/  @!P3 LOP3.LUT R17, R10, 0xfffffffe, RZ, 0xc0, !PT ;  /* 0xfffffffe0a11b812 */ /* 0x000fe200078ec0ff */
[----:B------:R-:W-:Y:S01]  /*7570*/  VIADD R0, R55, 0x28 ;  /* 0x0000002837007836 */ /* 0x000fe20000000000 */
[----:B------:R1:W-:Y:S01]  /*7580*/  @!P1 ST.E.64 desc[UR44][R8.64], R18 ;  /* 0x0000001208009985 */ /* 0x0003e2000c101b2c */
[----:B------:R-:W-:Y:S01]  /*7590*/  @!P2 IMAD.WIDE R10, R11, 0x4, R12 ;  /* 0x000000040b0aa825 */ /* 0x000fe200078e020c */
[----:B------:R-:W-:-:S02]  /*75a0*/  ISETP.GE.AND P0, PT, R16, UR4, PT ;  /* 0x0000000410007c0c */ /* 0x000fc4000bf06270 */
[----:B------:R-:W-:Y:S01]  /*75b0*/  ISETP.GE.AND P1, PT, R0, UR4, PT ;  /* 0x0000000400007c0c */ /* 0x000fe2000bf26270 */
[----:B0-----:R-:W-:Y:S01]  /*75c0*/  VIADD R14, R55, 0x30 ;  /* 0x00000030370e7836 */ /* 0x001fe20000000000 */
[----:B------:R0:W-:Y:S01]  /*75d0*/  @!P2 ST.E.64 desc[UR44][R10.64], R20 ;  /* 0x000000140a00a985 */ /* 0x0001e2000c101b2c */
[----:B------:R-:W-:Y:S01]  /*75e0*/  @!P3 IMAD.WIDE R6, R17, 0x4, R12 ;  /* 0x000000041106b825 */ /* 0x000fe200078e020c */
[----:B------:R-:W-:Y:S02]  /*75f0*/  @!P6 LEA.HI R22, R22, R22, RZ, 0x1 ;  /* 0x000000161616e211 */ /* 0x000fe400078f08ff */
[----:B------:R-:W-:Y:S01]  /*7600*/  ISETP.GE.AND P2, PT, R14, UR4, PT ;  /* 0x000000040e007c0c */ /* 0x000fe2000bf46270 */
[C---:B------:R-:W-:Y:S01]  /*7610*/  VIADD R17, R55.reuse, 0x38 ;  /* 0x0000003837117836 */ /* 0x040fe20000000000 */
[----:B------:R3:W-:Y:S01]  /*7620*/  @!P3 ST.E.64 desc[UR44][R6.64], R26 ;  /* 0x0000001a0600b985 */ /* 0x0007e2000c101b2c */
[C---:B-1----:R-:W-:Y:S02]  /*7630*/  VIADD R18, R55.reuse, 0x40 ;  /* 0x0000004037127836 */ /* 0x042fe40000000000 */
[----:B------:R-:W-:Y:S01]  /*7640*/  @!P0 LEA.HI R16, R16, R16, RZ, 0x1 ;  /* 0x0000001010108211 */ /* 0x000fe200078f08ff */
[----:B------:R-:W-:Y:S01]  /*7650*/  VIADD R19, R55, 0x48 ;  /* 0x0000004837137836 */ /* 0x000fe20000000000 */
[----:B------:R-:W-:Y:S01]  /*7660*/  ISETP.GE.AND P3, PT, R17, UR4, PT ;  /* 0x0000000411007c0c */ /* 0x000fe2000bf66270 */
[----:B------:R-:W-:Y:S01]  /*7670*/  VIADD R55, R55, 0x58 ;  /* 0x0000005837377836 */ /* 0x000fe20000000000 */
[----:B------:R-:W-:-:S02]  /*7680*/  ISETP.GE.AND P4, PT, R18, UR4, PT ;  /* 0x0000000412007c0c */ /* 0x000fc4000bf86270 */
[----:B------:R-:W-:Y:S02]  /*7690*/  ISETP.GE.AND P5, PT, R19, UR4, PT ;  /* 0x0000000413007c0c */ /* 0x000fe4000bfa6270 */
[----:B------:R-:W-:Y:S02]  /*76a0*/  @!P1 LEA.HI R0, R0, R0, RZ, 0x1 ;  /* 0x0000000000009211 */ /* 0x000fe400078f08ff */
[----:B------:R-:W-:Y:S02]  /*76b0*/  @!P2 LEA.HI R14, R14, R14, RZ, 0x1 ;  /* 0x0000000e0e0ea211 */ /* 0x000fe400078f08ff */
[----:B------:R-:W-:Y:S02]  /*76c0*/  @!P0 LOP3.LUT R9, R16, 0xfffffffe, RZ, 0xc0, !PT ;  /* 0xfffffffe10098812 */ /* 0x000fe400078ec0ff */
[----:B0-----:R-:W-:Y:S02]  /*76d0*/  @!P1 LOP3.LUT R11, R0, 0xfffffffe, RZ, 0xc0, !PT ;  /* 0xfffffffe000b9812 */ /* 0x001fe400078ec0ff */
[----:B------:R-:W-:Y:S01]  /*76e0*/  @!P2 LOP3.LUT R15, R14, 0xfffffffe, RZ, 0xc0, !PT ;  /* 0xfffffffe0e0fa812 */ /* 0x000fe200078ec0ff */
[----:B---3--:R-:W-:Y:S01]  /*76f0*/  @!P0 IMAD.WIDE R6, R9, 0x4, R12 ;  /* 0x0000000409068825 */ /* 0x008fe200078e020c */
[----:B------:R-:W-:-:S02]  /*7700*/  @!P3 LEA.HI R17, R17, R17, RZ, 0x1 ;  /* 0x000000111111b211 */ /* 0x000fc400078f08ff */
[----:B------:R-:W-:Y:S01]  /*7710*/  @!P4 LEA.HI R18, R18, R18, RZ, 0x1 ;  /* 0x000000121212c211 */ /* 0x000fe200078f08ff */
[--C-:B------:R-:W-:Y:S01]  /*7720*/  @!P1 IMAD.WIDE R8, R11, 0x4, R12.reuse ;  /* 0x000000040b089825 */ /* 0x100fe200078e020c */
[----:B------:R-:W-:Y:S01]  /*7730*/  @!P5 LEA.HI R19, R19, R19, RZ, 0x1 ;  /* 0x000000131313d211 */ /* 0x000fe200078f08ff */
[----:B------:R0:W-:Y:S01]  /*7740*/  @!P0 ST.E.64 desc[UR44][R6.64], R28 ;  /* 0x0000001c06008985 */ /* 0x0001e2000c101b2c */
[----:B------:R-:W-:Y:S01]  /*7750*/  @!P6 LOP3.LUT R21, R22, 0xfffffffe, RZ, 0xc0, !PT ;  /* 0xfffffffe1615e812 */ /* 0x000fe200078ec0ff */
[--C-:B------:R-:W-:Y:S01]  /*7760*/  @!P2 IMAD.WIDE R10, R15, 0x4, R12.reuse ;  /* 0x000000040f0aa825 */ /* 0x100fe200078e020c */
[----:B------:R-:W-:Y:S01]  /*7770*/  @!P3 LOP3.LUT R15, R17, 0xfffffffe, RZ, 0xc0, !PT ;  /* 0xfffffffe110fb812 */ /* 0x000fe200078ec0ff */
[----:B------:R1:W-:Y:S01]  /*7780*/  @!P1 ST.E.64 desc[UR44][R8.64], R36 ;  /* 0x0000002408009985 */ /* 0x0003e2000c101b2c */
[----:B------:R-:W-:Y:S02]  /*7790*/  @!P4 LOP3.LUT R17, R18, 0xfffffffe, RZ, 0xc0, !PT ;  /* 0xfffffffe1211c812 */ /* 0x000fe400078ec0ff */
[----:B------:R-:W-:Y:S01]  /*77a0*/  @!P5 LOP3.LUT R19, R19, 0xfffffffe, RZ, 0xc0, !PT ;  /* 0xfffffffe1313d812 */ /* 0x000fe200078ec0ff */
[----:B------:R-:W-:Y:S01]  /*77b0*/  @!P3 IMAD.WIDE R14, R15, 0x4, R12 ;  /* 0x000000040f0eb825 */ /* 0x000fe200078e020c */
[----:B------:R3:W-:Y:S01]  /*77c0*/  @!P2 ST.E.64 desc[UR44][R10.64], R30 ;  /* 0x0000001e0a00a985 */ /* 0x0007e2000c101b2c */
[----:B------:R-:W-:-:S03]  /*77d0*/  ISETP.GE.AND P0, PT, R55, UR4, PT ;  /* 0x0000000437007c0c */ /* 0x000fc6000bf06270 */
[----:B------:R3:W-:Y:S01]  /*77e0*/  @!P3 ST.E.64 desc[UR44][R14.64], R32 ;  /* 0x000000200e00b985 */ /* 0x0007e2000c101b2c */
[----:B0-----:R-:W-:-:S04]  /*77f0*/  @!P4 IMAD.WIDE R6, R17, 0x4, R12 ;  /* 0x000000041106c825 */ /* 0x001fc800078e020c */
[--C-:B-1----:R-:W-:Y:S01]  /*7800*/  @!P5 IMAD.WIDE R8, R19, 0x4, R12.reuse ;  /* 0x000000041308d825 */ /* 0x102fe200078e020c */
[----:B------:R3:W-:Y:S03]  /*7810*/  @!P4 ST.E.64 desc[UR44][R6.64], R24 ;  /* 0x000000180600c985 */ /* 0x0007e6000c101b2c */
[----:B------:R-:W-:Y:S01]  /*7820*/  @!P6 IMAD.WIDE R16, R21, 0x4, R12 ;  /* 0x000000041510e825 */ /* 0x000fe200078e020c */
        /* <DEDUP_REMOVED lines=8> */
.L_x_8829:
        /* <DEDUP_REMOVED lines=58> */
.L_x_8802:
        /* <DEDUP_REMOVED lines=18> */
.L_x_8832:
[----:B------:R-:W-:Y:S01]  /*7d70*/  ULDC UR7, c[0x0][0xc50] ;  /* 0x0003140000077ab9 */ /* 0x000fe20000000800 */
[----:B------:R-:W-:Y:S01]  /*7d80*/  UMOV UR36, UR6 ;  /* 0x0000000600247c82 */ /* 0x000fe20008000000 */
[----:B------:R-:W-:-:S11]  /*7d90*/  UISETP.NE.AND UP0, UPT, UR7, 0x1, UPT ;  /* 0x000000010700788c */ /* 0x000fd6000bf05270 */
[----:B------:R-:W-:Y:S01]  /*7da0*/  @UP0 ULDC UR4, c[0x0][0xc54] ;  /* 0x0003150000040ab9 */ /* 0x000fe20000000800 */
[----:B------:R-:W-:Y:S01]  /*7db0*/  @UP0 ULDC UR8, c[0x0][0xc58] ;  /* 0x0003160000080ab9 */ /* 0x000fe20000000800 */
[----:B------:R-:W-:-:S04]  /*7dc0*/  UIMAD.WIDE.U32 UR4, UR6, UR4, URZ ;  /* 0x00000004060472a5 */ /* 0x000fc8000f8e003f */
[----:B------:R-:W-:-:S12]  /*7dd0*/  @UP0 USHF.R.U32.HI UR36, URZ, UR8, UR5 ;  /* 0x000000083f240299 */ /* 0x000fd80008011605 */
.L_x_8833:
        /* <DEDUP_REMOVED lines=8> */
[----:B------:R-:W-:Y:S02]  /*7e60*/  ULOP3.LUT UR40, UR6, 0xffff, URZ, 0xc0, !UPT ;  /* 0x0000ffff06287892 */ /* 0x000fe4000f8ec03f */
        /* <DEDUP_REMOVED lines=9> */
[----:B------:R-:W-:-:S04]  /*7f00*/  USHF.R.S32.HI UR5, URZ, 0x1f, UR4 ;  /* 0x0000001f3f057899 */ /* 0x000fc80008011404 */
[----:B------:R-:W-:-:S03]  /*7f10*/  ULEA.HI UR5, UR5, UR4, URZ, 0x7 ;  /* 0x0000000405057291 */ /* 0x000fc6000f8f383f */
[----:B------:R-:W-:Y:S01]  /*7f20*/  UMOV UR4, URZ ;  /* 0x0000003f00047c82 */ /* 0x000fe20008000000 */
[----:B------:R-:W-:-:S04]  /*7f30*/  USHF.R.S32.HI UR10, URZ, 0x7, UR5 ;  /* 0x000000073f0a7899 */ /* 0x000fc80008011405 */
[----:B------:R-:W-:Y:S08]  /*7f40*/  @!P0 BRA `(.L_x_8835) ;  /* 0x0000000000908947 */ /* 0x000ff00003800000 */
        /* <DEDUP_REMOVED lines=36> */
.L_x_8835:
[----:B------:R-:W-:Y:S01]  /*8190*/  UIMAD UR40, UR40, UR4, URZ ;  /* 0x00000004282872a4 */ /* 0x000fe2000f8e023f */
[----:B------:R-:W-:Y:S02]  /*81a0*/  IMAD.U32 R0, RZ, RZ, UR10 ;  /* 0x0000000aff007e24 */ /* 0x000fe4000f8e00ff */
[----:B------:R-:W-:-:S03]  /*81b0*/  IMAD.MOV.U32 R2, RZ, RZ, 0x1 ;  /* 0x00000001ff027424 */ /* 0x000fc600078e00ff */
[----:B------:R-:W-:-:S05]  /*81c0*/  IMAD.U32 R3, RZ, RZ, UR40 ;  /* 0x00000028ff037e24 */ /* 0x000fca000f8e00ff */
[----:B------:R-:W-:-:S04]  /*81d0*/  VIADDMNMX R0, R3, UR4, R0, PT ;  /* 0x0000000403007c46 */ /* 0x000fc8000b800100 */
[----:B------:R-:W-:Y:S01]  /*81e0*/  R2UR UR39, R0 ;  /* 0x00000000002772ca */ /* 0x000fe200000e0000 */
[----:B------:R-:W-:-:S12]  /*81f0*/  IMAD.MOV.U32 R0, RZ, RZ, RZ ;  /* 0x000000ffff007224 */ /* 0x000fd800078e00ff */
[----:B------:R-:W-:-:S06]  /*8200*/  UISETP.GT.AND UP0, UPT, UR39, UR40, UPT ;  /* 0x000000282700728c */ /* 0x000fcc000bf04270 */
[----:B------:R-:W-:-:S13]  /*8210*/  PLOP3.LUT P0, PT, PT, PT, UP0, 0x80, 0x0 ;  /* 0x000000000000781c */ /* 0x000fda0003f0f008 */
        /* <DEDUP_REMOVED lines=24> */
.L_x_8836:
[----:B------:R-:W-:-:S06]  /*83a0*/  UIADD3 UR4, UR38, 0x6400, URZ ;  /* 0x0000640026047890 */ /* 0x000fcc000fffe03f */
[----:B------:R-:W-:-:S05]  /*83b0*/  IMAD.U32 R17, RZ, RZ, UR4 ;  /* 0x00000004ff117e24 */ /* 0x000fca000f8e00ff */
        /* <DEDUP_REMOVED lines=18> */
.L_x_8837:
[----:B------:R-:W-:-:S04]  /*84e0*/  IMAD.U32 R25, RZ, RZ, UR38 ;  /* 0x00000026ff197e24 */ /* 0x000fc8000f8e00ff */
[----:B------:R-:W-:-:S05]  /*84f0*/  VIADD R26, R25, 0x400 ;  /* 0x00000400191a7836 */ /* 0x000fca0000000000 */
        /* <DEDUP_REMOVED lines=18> */
.L_x_8838:
        /* <DEDUP_REMOVED lines=18> */
.L_x_8839:
[----:B------:R-:W0:Y:S01]  /*8740*/  LDC.64 R2, c[0x0][0x9f8] ;  /* 0x00027e00ff027b82 */ /* 0x000e220000000a00 */
[----:B------:R-:W-:-:S07]  /*8750*/  IMAD.MOV.U32 R23, RZ, RZ, R18 ;  /* 0x000000ffff177224 */ /* 0x000fce00078e0012 */
[----:B------:R-:W1:Y:S01]  /*8760*/  LDC.64 R4, c[0x0][0x418] ;  /* 0x00010600ff047b82 */ /* 0x000e620000000a00 */
[----:B0-----:R-:W-:-:S04]  /*8770*/  ISETP.NE.U32.AND P0, PT, R2, RZ, PT ;  /* 0x000000ff0200720c */ /* 0x001fc80003f05070 */
[----:B------:R-:W-:-:S13]  /*8780*/  ISETP.NE.AND.EX P0, PT, R3, RZ, PT, P0 ;  /* 0x000000ff0300720c */ /* 0x000fda0003f05300 */
[----:B------:R-:W0:Y:S02]  /*8790*/  @P0 LDC.64 R2, c[0x0][0x9f8] ;  /* 0x00027e00ff020b82 */ /* 0x000e240000000a00 */
[----:B0-----:R-:W-:-:S05]  /*87a0*/  @P0 IMAD.WIDE R2, R18, 0x4, R2 ;  /* 0x0000000412020825 */ /* 0x001fca00078e0202 */
[----:B------:R0:W2:Y:S01]  /*87b0*/  @P0 LDG.E R23, desc[UR44][R2.64] ;  /* 0x0000002c02170981 */ /* 0x0000a2000c1e1900 */
[--C-:B------:R-:W-:Y:S01]  /*87c0*/  SHF.R.U32.HI R10, RZ, 0x1, R29.reuse ;  /* 0x00000001ff0a7819 */ /* 0x100fe2000001161d */
[C---:B------:R-:W-:Y:S01]  /*87d0*/  IMAD.SHL.U32 R0, R29.reuse, 0x20, RZ ;  /* 0x000000201d007824 */ /* 0x040fe200078e00ff */
[----:B-1----:R-:W-:Y:S01]  /*87e0*/  ISETP.NE.U32.AND P0, PT, R4, RZ, PT ;  /* 0x000000ff0400720c */ /* 0x002fe20003f05070 */
[----:B------:R-:W-:Y:S01]  /*87f0*/  IMAD.SHL.U32 R7, R29, 0x80, RZ ;  /* 0x000000801d077824 */ /* 0x000fe200078e00ff */
[----:B------:R-:W-:Y:S01]  /*8800*/  LOP3.LUT R6, R10, 0x20, RZ, 0xc0, !PT ;  /* 0x000000200a067812 */ /* 0x000fe200078ec0ff */
[----:B------:R-:W-:Y:S01]  /*8810*/  IMAD.SHL.U32 R16, R16, 0x800, RZ ;  /* 0x0000080010107824 */ /* 0x000fe200078e00ff */
[----:B------:R-:W-:Y:S01]  /*8820*/  ISETP.NE.AND.EX P2, PT, R5, RZ, PT, P0 ;  /* 0x000000ff0500720c */ /* 0x000fe20003f45300 */
[C---:B------:R-:W-:Y:S01]  /*8830*/  IMAD.SHL.U32 R19, R29.reuse, 0x4, RZ ;  /* 0x000000041d137824 */ /* 0x040fe200078e00ff */
[----:B------:R-:W-:Y:S01]  /*8840*/  LOP3.LUT R8, R6, 0x10, R29, 0xf8, !PT ;  /* 0x0000001006087812 */ /* 0x000fe200078ef81d */
[----:B0-----:R-:W-:Y:S01]  /*8850*/  IMAD.SHL.U32 R3, R28, 0x10, RZ ;  /* 0x000000101c037824 */ /* 0x001fe200078e00ff */
[----:B------:R-:W-:Y:S01]  /*8860*/  LOP3.LUT R6, R0, 0x80, RZ, 0xc0, !PT ;  /* 0x0000008000067812 */ /* 0x000fe200078ec0ff */
[----:B------:R-:W-:Y:S01]  /*8870*/  IMAD.SHL.U32 R2, R29, 0x10, RZ ;  /* 0x000000101d027824 */ /* 0x000fe200078e00ff */
[----:B------:R-:W-:Y:S01]  /*8880*/  LOP3.LUT R9, R7, 0x400, RZ, 0xc0, !PT ;  /* 0x0000040007097812 */ /* 0x000fe200078ec0ff */
[----:B------:R-:W-:Y:S01]  /*8890*/  IMAD.MOV.U32 R27, RZ, RZ, 0x40 ;  /* 0x00000040ff1b7424 */ /* 0x000fe200078e00ff */
[----:B------:R-:W-:Y:S01]  /*88a0*/  LOP3.LUT R8, R8, 0x380, R7, 0xf8, !PT ;  /* 0x0000038008087812 */ /* 0x000fe200078ef807 */
[----:B------:R-:W-:Y:S01]  /*88b0*/  UMOV UR4, 0xffffffff ;  /* 0xffffffff00047882 */ /* 0x000fe20000000000 */
[----:B------:R-:W-:-:S02]  /*88c0*/  LOP3.LUT R6, R6, 0x10, R10, 0xf8, !PT ;  /* 0x0000001006067812 */ /* 0x000fc400078ef80a */
[----:B------:R-:W-:Y:S02]  /*88d0*/  LOP3.LUT R0, R0, 0x360, RZ, 0xc0, !PT ;  /* 0x0000036000007812 */ /* 0x000fe400078ec0ff */
[----:B------:R-:W-:Y:S02]  /*88e0*/  LOP3.LUT R9, R9, 0x800, R16, 0xf8, !PT ;  /* 0x0000080009097812 */ /* 0x000fe400078ef810 */
[----:B------:R-:W-:Y:S02]  /*88f0*/  LOP3.LUT R19, R6, 0x10, R19, 0x78, !PT ;  /* 0x0000001006137812 */ /* 0x000fe400078e7813 */
[----:B------:R-:W-:Y:S02]  /*8900*/  LOP3.LUT R0, R0, 0x400, R3, 0xf8, !PT ;  /* 0x0000040000007812 */ /* 0x000fe400078ef803 */
[----:B------:R-:W-:Y:S02]  /*8910*/  LOP3.LUT R8, R8, 0x70, R2, 0x78, !PT ;  /* 0x0000007008087812 */ /* 0x000fe400078e7802 */
[----:B------:R-:W-:-:S02]  /*8920*/  LOP3.LUT P1, RZ, R29, 0x4, RZ, 0xc0, !PT ;  /* 0x000000041dff7812 */ /* 0x000fc4000782c0ff */
[--C-:B------:R-:W-:Y:S02]  /*8930*/  SHF.R.U32.HI R17, RZ, 0x3, R29.reuse ;  /* 0x00000003ff117819 */ /* 0x100fe4000001161d */
[----:B------:R-:W-:Y:S02]  /*8940*/  LOP3.LUT R22, R22, 0xfffffffe, RZ, 0xc0, !PT ;  /* 0xfffffffe16167812 */ /* 0x000fe400078ec0ff */
[----:B------:R-:W-:Y:S02]  /*8950*/  SHF.R.U32.HI R20, RZ, 0x5, R29 ;  /* 0x00000005ff147819 */ /* 0x000fe4000001161d */
[----:B------:R-:W-:Y:S02]  /*8960*/  LOP3.LUT R19, R0, R19, RZ, 0xfc, !PT ;  /* 0x0000001300137212 */ /* 0x000fe400078efcff */
[----:B------:R-:W-:Y:S02]  /*8970*/  LOP3.LUT R18, R9, R8, RZ, 0xfc, !PT ;  /* 0x0000000809127212 */ /* 0x000fe400078efcff */
[----:B------:R-:W-:-:S02]  /*8980*/  LOP3.LUT R17, R17, 0x1, RZ, 0xc0, !PT ;  /* 0x0000000111117812 */ /* 0x000fc400078ec0ff */
[----:B------:R-:W-:Y:S02]  /*8990*/  SEL R27, R27, 0xffffffc0, !P1 ;  /* 0xffffffc01b1b7807 */ /* 0x000fe40004800000 */
[----:B------:R-:W-:Y:S02]  /*89a0*/  @P2 LOP3.LUT R22, R22, 0x1, RZ, 0xfc, !PT ;  /* 0x0000000116162812 */ /* 0x000fe400078efcff */
[----:B------:R-:W-:Y:S02]  /*89b0*/  LOP3.LUT R20, R20, 0x3, RZ, 0xc0, !PT ;  /* 0x0000000314147812 */ /* 0x000fe400078ec0ff */
[----:B--2---:R-:W-:Y:S02]  /*89c0*/  SHF.R.S32.HI R24, RZ, 0x1f, R23 ;  /* 0x0000001fff187819 */ /* 0x004fe40000011417 */
[----:B------:R-:W-:Y:S01]  /*89d0*/  SEL R16, R23, RZ, !P2 ;  /* 0x000000ff17107207 */ /* 0x000fe20005000000 */
[----:B------:R-:W-:Y:S06]  /*89e0*/  BRA.DIV UR4, `(.L_x_8840) ;  /* 0x0000002a04b07947 */ /* 0x000fec000b800000 */
[----:B------:R0:W1:Y:S02]  /*89f0*/  SHFL.IDX PT, R14, R20, RZ, 0x1f ;  /* 0x00001fff140e7589 */ /* 0x00006400000e0000 */
.L_x_8895:
[----:B-1----:R-:W-:Y:S02]  /*8a00*/  ISETP.NE.AND P0, PT, R14, RZ, PT ;  /* 0x000000ff0e00720c */ /* 0x002fe40003f05270 */
[----:B------:R-:W-:Y:S02]  /*8a10*/  PLOP3.LUT P1, PT, PT, PT, PT, 0x8, 0x0 ;  /* 0x000000000000781c */ /* 0x000fe40003f2e170 */
[----:B------:R-:W-:-:S11]  /*8a20*/  LOP3.LUT R22, R22, 0xfffffffd, RZ, 0xc0, !PT ;  /* 0xfffffffd16167812 */ /* 0x000fd600078ec0ff */
[----:B------:R-:W-:Y:S01]  /*8a30*/  @P1 LOP3.LUT R22, R22, 0x2, RZ, 0xfc, !PT ;  /* 0x0000000216161812 */ /* 0x000fe200078efcff */
[----:B------:R-:W-:Y:S06]  /*8a40*/  @P0 BRA `(.L_x_8841) ;  /* 0x0000000400900947 */ /* 0x000fec0003800000 */
[----:B------:R-:W-:-:S06]  /*8a50*/  UIADD3 UR4, UR39, -0x1, URZ ;  /* 0xffffffff27047890 */ /* 0x000fcc000fffe03f */
[----:B------:R-:W-:Y:S01]  /*8a60*/  IMAD.U32 R0, RZ, RZ, UR4 ;  /* 0x00000004ff007e24 */ /* 0x000fe2000f8e00ff */
[----:B------:R-:W-:-:S03]  /*8a70*/  UMOV UR4, 0xffffffff ;  /* 0xffffffff00047882 */ /* 0x000fc60000000000 */
[----:B------:R-:W-:Y:S05]  /*8a80*/  BRA.DIV UR4, `(.L_x_8842) ;  /* 0x0000002a04a87947 */ /* 0x000fea000b800000 */
[----:B------:R-:W-:-:S13]  /*8a90*/  ELECT P6, URZ, PT ;  /* 0x00000000003f782f */ /* 0x000fda00038c0000 */
.L_x_8898:
[----:B------:R-:W-:Y:S05]  /*8aa0*/  @!P6 BRA `(.L_x_8841) ;  /* 0x000000040078e947 */ /* 0x000fea0003800000 */
[----:B------:R-:W-:Y:S01]  /*8ab0*/  IMAD.MOV.U32 R16, RZ, RZ, R23 ;  /* 0x000000ffff107224 */ /* 0x000fe200078e0017 */
[----:B------:R-:W-:Y:S06]  /*8ac0*/  @!P2 BRA `(.L_x_8843) ;  /* 0x000000000048a947 */ /* 0x000fec0003800000 */
[----:B------:R-:W1:Y:S01]  /*8ad0*/  LDC R6, c[0x0][0x43c] ;  /* 0x00010f00ff067b82 */ /* 0x000e620000000800 */
[----:B------:R-:W-:Y:S01]  /*8ae0*/  IMAD.MOV.U32 R7, RZ, RZ, R0 ;  /* 0x000000ffff077224 */ /* 0x000fe200078e0000 */
[----:B------:R-:W-:Y:S02]  /*8af0*/  ULDC.64 UR4, c[0x0][0x428] ;  /* 0x00010a0000047ab9 */ /* 0x000fe40000000a00 */
[----:B------:R-:W-:-:S04]  /*8b00*/  IMAD R8, R24, UR4, RZ ;  /* 0x0000000418087c24 */ /* 0x000fc8000f8e02ff */
[----:B------:R-:W-:Y:S01]  /*8b10*/  IMAD R9, R23, UR5, R8 ;  /* 0x0000000517097c24 */ /* 0x000fe2000f8e0208 */
[----:B-1----:R-:W-:-:S13]  /*8b20*/  ISETP.NE.AND P0, PT, R6, 0x1, PT ;  /* 0x000000010600780c */ /* 0x002fda0003f05270 */
[----:B------:R-:W1:Y:S02]  /*8b30*/  @P0 LDC.64 R2, c[0x0][0x440] ;  /* 0x00011000ff020b82 */ /* 0x000e640000000a00 */
[----:B-1----:R-:W-:-:S05]  /*8b40*/  @P0 IMAD.HI.U32 R2, R0, R2, RZ ;  /* 0x0000000200020227 */ /* 0x002fca00078e00ff */
[----:B------:R-:W-:-:S04]  /*8b50*/  @P0 SHF.R.U32.HI R7, RZ, R3, R2 ;  /* 0x00000003ff070219 */ /* 0x000fc80000011602 */
[--C-:B------:R-:W-:Y:S01]  /*8b60*/  SHF.R.S32.HI R3, RZ, 0x1f, R7.reuse ;  /* 0x0000001fff037819 */ /* 0x100fe20000011407 */
[----:B------:R-:W-:-:S04]  /*8b70*/  IMAD.MOV.U32 R2, RZ, RZ, R7 ;  /* 0x000000ffff027224 */ /* 0x000fc800078e0007 */
[----:B------:R-:W-:-:S04]  /*8b80*/  IMAD.WIDE.U32 R2, R23, UR4, R2 ;  /* 0x0000000417027c25 */ /* 0x000fc8000f8e0002 */
[----:B------:R-:W-:Y:S01]  /*8b90*/  IMAD.IADD R3, R3, 0x1, R9 ;  /* 0x0000000103037824 */ /* 0x000fe200078e0209 */
[----:B------:R-:W-:-:S04]  /*8ba0*/  LEA R4, P0, R2, R4, 0x2 ;  /* 0x0000000402047211 */ /* 0x000fc800078010ff */
[----:B------:R-:W-:-:S05]  /*8bb0*/  LEA.HI.X R5, R2, R5, R3, 0x2, P0 ;  /* 0x0000000502057211 */ /* 0x000fca00000f1403 */
[----:B------:R1:W5:Y:S01]  /*8bc0*/  LDG.E R16, desc[UR44][R4.64] ;  /* 0x0000002c04107981 */ /* 0x000362000c1e1900 */
[----:B------:R-:W-:-:S04]  /*8bd0*/  IMAD.MOV R3, RZ, RZ, -R7 ;  /* 0x000000ffff037224 */ /* 0x000fc800078e0a07 */
[----:B------:R-:W-:-:S07]  /*8be0*/  IMAD R0, R6, R3, R0 ;  /* 0x0000000306007224 */ /* 0x000fce00078e0200 */
.L_x_8843:
[----:B------:R-:W-:Y:S01]  /*8bf0*/  IMAD.MOV.U32 R2, RZ, RZ, 0x1 ;  /* 0x00000001ff027424 */ /* 0x000fe200078e00ff */
[----:B------:R-:W-:-:S04]  /*8c00*/  ISETP.NE.AND P1, PT, R28, RZ, PT ;  /* 0x000000ff1c00720c */ /* 0x000fc80003f25270 */
[----:B------:R-:W-:-:S04]  /*8c10*/  SHF.L.U32 R2, R2, 0x1f, RZ ;  /* 0x0000001f02027819 */ /* 0x000fc800000006ff */
[----:B------:R-:W2:Y:S02]  /*8c20*/  SYNCS.PHASECHK.TRANS64.TRYWAIT P0, [UR38+0x17080], R2 ;  /* 0x01708002ff0075a7 */ /* 0x000ea40008000166 */
[----:B--2---:R-:W-:Y:S05]  /*8c30*/  @!P0 BRA `(.L_x_8844) ;  /* 0x00000028005c8947 */ /* 0x004fea0003800000 */
.L_x_8899:
[----:B------:R-:W-:Y:S05]  /*8c40*/  @P1 BRA `(.L_x_8845) ;  /* 0x0000000000141947 */ /* 0x000fea0003800000 */
[----:B------:R-:W-:Y:S01]  /*8c50*/  LOP3.LUT P0, RZ, R29, 0x1f, RZ, 0xc0, !PT ;  /* 0x0000001f1dff7812 */ /* 0x000fe2000780c0ff */
[----:B------:R-:W-:-:S04]  /*8c60*/  IMAD.MOV.U32 R3, RZ, RZ, 0x3000 ;  /* 0x00003000ff037424 */ /* 0x000fc800078e00ff */
[----:B------:R3:W-:Y:S08]  /*8c70*/  SYNCS.ARRIVE.TRANS64 RZ, [UR38+0x17070], R3 ;  /* 0x01707003ffff79a7 */ /* 0x0007f00008000026 */
[----:B---3--:R-:W-:Y:S05]  /*8c80*/  @!P0 BRA `(.L_x_8845) ;  /* 0x0000000000048947 */ /* 0x008fea0003800000 */
[----:B------:R-:W-:Y:S01]  /*8c90*/  BPT.TRAP 0x1 ;  /* 0x000000040000795c */ /* 0x000fe20000300000 */
.L_x_8845:
        /* <DEDUP_REMOVED lines=28> */
.L_x_8900:
[----:B------:R-:W-:Y:S05]  /*8e60*/  @P1 BRA `(.L_x_8847) ;  /* 0x0000000000141947 */ /* 0x000fea0003800000 */
[----:B------:R-:W-:Y:S01]  /*8e70*/  LOP3.LUT P0, RZ, R29, 0x1f, RZ, 0xc0, !PT ;  /* 0x0000001f1dff7812 */ /* 0x000fe2000780c0ff */
[----:B--23--:R-:W-:-:S04]  /*8e80*/  IMAD.MOV.U32 R2, RZ, RZ, 0x3000 ;  /* 0x00003000ff027424 */ /* 0x00cfc800078e00ff */
[----:B------:R4:W-:Y:S08]  /*8e90*/  SYNCS.ARRIVE.TRANS64 RZ, [UR38+0x17030], R2 ;  /* 0x01703002ffff79a7 */ /* 0x0009f00008000026 */
[----:B----4-:R-:W-:Y:S05]  /*8ea0*/  @!P0 BRA `(.L_x_8847) ;  /* 0x0000000000048947 */ /* 0x010fea0003800000 */
[----:B------:R-:W-:Y:S01]  /*8eb0*/  BPT.TRAP 0x1 ;  /* 0x000000040000795c */ /* 0x000fe20000300000 */
.L_x_8847:
        /* <DEDUP_REMOVED lines=25> */
[----:B------:R-:W-:Y:S01]  /*9050*/  @P0 LOP3.LUT R22, R22, 0x2, RZ, 0xfc, !PT ;  /* 0x0000000216160812 */ /* 0x000fe200078efcff */
[----:B------:R4:W-:Y:S01]  /*9060*/  UTMALDG.4D [UR16], [UR4], desc[UR6] ;  /* 0x00000610040075b4 */ /* 0x0009e20008019000 */
[----:B------:R4:W-:Y:S02]  /*9070*/  UTMALDG.4D [UR32], [UR4], desc[UR6] ;  /* 0x00000620040075b4 */ /* 0x0009e40008019000 */
[----:B----4-:R-:W-:-:S03]  /*9080*/  NOP ;  /* 0x0000000000007918 */ /* 0x010fc60000000000 */
.L_x_8841:
[----:B------:R-:W-:Y:S05]  /*9090*/  WARPSYNC.ALL ;  /* 0x0000000000007948 */ /* 0x000fea0003800000 */
[----:B------:R-:W-:Y:S01]  /*90a0*/  UIADD3 UR5, UR38, 0xc400, URZ ;  /* 0x0000c40026057890 */ /* 0x000fe2000fffe03f */
[----:B------:R-:W-:Y:S01]  /*90b0*/  BAR.SYNC.DEFER_BLOCKING 0x8, 0x200 ;  /* 0x0208000000007b1d */ /* 0x000fe20000010000 */
[----:B------:R-:W-:Y:S02]  /*90c0*/  USHF.R.S32.HI UR4, URZ, 0x1f, UR36 ;  /* 0x0000001f3f047899 */ /* 0x000fe40008011424 */
[----:B------:R-:W-:-:S03]  /*90d0*/  ULOP3.LUT UP0, URZ, UR5, 0x9f, URZ, 0xc0, !UPT ;  /* 0x0000009f053f7892 */ /* 0x000fc6000f80c03f */
[----:B------:R-:W-:Y:S02]  /*90e0*/  ULDC.64 UR6, c[0x0][0x2d8] ;  /* 0x0000b60000067ab9 */ /* 0x000fe40000000a00 */
[----:B------:R-:W-:Y:S01]  /*90f0*/  UIMAD UR4, UR4, UR6, URZ ;  /* 0x00000006040472a4 */ /* 0x000fe2000f8e023f */
[----:B------:R-:W-:Y:S01]  /*9100*/  PLOP3.LUT P0, PT, PT, PT, UP0, 0x80, 0x0 ;  /* 0x000000000000781c */ /* 0x000fe20003f0f008 */
[----:B------:R-:W-:Y:S02]  /*9110*/  UIMAD.WIDE.U32 UR46, UR36, UR6, URZ ;  /* 0x00000006242e72a5 */ /* 0x000fe4000f8e003f */
[----:B------:R-:W-:-:S04]  /*9120*/  UIMAD UR4, UR36, UR7, UR4 ;  /* 0x00000007240472a4 */ /* 0x000fc8000f8e0204 */
[----:B------:R-:W-:-:S06]  /*9130*/  UIADD3 UR43, UR47, UR4, URZ ;  /* 0x000000042f2b7290 */ /* 0x000fcc000fffe03f */
[----:B------:R-:W-:Y:S06]  /*9140*/  @!P0 BRA `(.L_x_8848) ;  /* 0x0000000000408947 */ /* 0x000fec0003800000 */
[----:B--23--:R-:W-:Y:S01]  /*9150*/  MOV R2, 0x0 ;  /* 0x0000000000027802 */ /* 0x00cfe20000000f00 */
        /* <DEDUP_REMOVED lines=13> */
[----:B0-----:R-:W-:-:S07]  /*9230*/  LEPC R20, `(.L_x_8848) ;  /* 0x000000001014794e */ /* 0x001fce0000000000 */
[----:B-1----:R-:W-:Y:S05]  /*9240*/  CALL.ABS.NOINC R2 ;  /* 0x0000000002007343 */ /* 0x002fea0003c00000 */
.L_x_8848:
[----:B------:R-:W4:Y:S01]  /*9250*/  LDC R10, c[0x0][0x448] ;  /* 0x00011200ff0a7b82 */ /* 0x000f220000000800 */
[----:B--23--:R-:W-:Y:S01]  /*9260*/  SHF.R.U32.HI R2, RZ, 0x1, R29 ;  /* 0x00000001ff027819 */ /* 0x00cfe2000001161d */
[----:B0-----:R-:W-:Y:S01]  /*9270*/  IMAD.SHL.U32 R20, R28, 0x10, RZ ;  /* 0x000000101c147824 */ /* 0x001fe200078e00ff */
[----:B------:R-:W0:Y:S01]  /*9280*/  S2R R21, SR_CTAID.Z ;  /* 0x0000000000157919 */ /* 0x000e220000002700 */
[----:B------:R-:W-:Y:S01]  /*9290*/  SHF.R.U32.HI R9, RZ, 0x1, R28 ;  /* 0x00000001ff097819 */ /* 0x000fe2000001161c */
[----:B------:R-:W-:Y:S01]  /*92a0*/  UMOV UR42, UR46 ;  /* 0x0000002e002a7c82 */ /* 0x000fe20008000000 */
[----:B------:R-:W-:Y:S01]  /*92b0*/  IMAD.SHL.U32 R0, R2, 0x20, RZ ;  /* 0x0000002002007824 */ /* 0x000fe200078e00ff */
[----:B------:R-:W-:Y:S01]  /*92c0*/  ULDC.64 UR4, c[0x0][0x2d0] ;  /* 0x0000b40000047ab9 */ /* 0x000fe20000000a00 */
[----:B------:R-:W-:Y:S01]  /*92d0*/  IMAD.SHL.U32 R2, R29, 0x10, RZ ;  /* 0x000000101d027824 */ /* 0x000fe200078e00ff */
[----:B------:R-:W-:Y:S01]  /*92e0*/  ULDC.64 UR6, c[0x0][0x2c8] ;  /* 0x0000b20000067ab9 */ /* 0x000fe20000000a00 */
[----:B------:R-:W-:Y:S01]  /*92f0*/  ULDC.64 UR8, c[0x0][0x280] ;  /* 0x0000a00000087ab9 */ /* 0x000fe20000000a00 */
[----:B------:R-:W-:-:S02]  /*9300*/  LOP3.LUT R0, R0, 0x60, RZ, 0xc0, !PT ;  /* 0x0000006000007812 */ /* 0x000fc400078ec0ff */
[----:B------:R-:W-:Y:S01]  /*9310*/  LOP3.LUT R6, R2, 0x10, RZ, 0xc0, !PT ;  /* 0x0000001002067812 */ /* 0x000fe200078ec0ff */
[C---:B------:R-:W-:Y:S01]  /*9320*/  IMAD.SHL.U32 R2, R17.reuse, 0x10, RZ ;  /* 0x0000001011027824 */ /* 0x040fe200078e00ff */
[----:B------:R-:W-:Y:S02]  /*9330*/  LOP3.LUT R0, R0, 0x700, R20, 0xf8, !PT ;  /* 0x0000070000007812 */ /* 0x000fe400078ef814 */
[----:B------:R-:W1:Y:S01]  /*9340*/  S2R R20, SR_CTAID.X ;  /* 0x0000000000147919 */ /* 0x000e620000002500 */
[----:B------:R-:W-:-:S05]  /*9350*/  IMAD R17, R17, 0x80, R6 ;  /* 0x0000008011117824 */ /* 0x000fca00078e0206 */
[----:B------:R-:W-:Y:S01]  /*9360*/  LOP3.LUT R0, R0, R17, R2, 0xf6, !PT ;  /* 0x0000001100007212 */ /* 0x000fe200078ef602 */
[----:B------:R-:W-:Y:S01]  /*9370*/  IMAD.SHL.U32 R2, R29, 0x40, RZ ;  /* 0x000000401d027824 */ /* 0x000fe200078e00ff */
[----:B----4-:R-:W-:-:S04]  /*9380*/  ISETP.NE.AND P0, PT, R10, 0x1, PT ;  /* 0x000000010a00780c */ /* 0x010fc80003f05270 */
[----:B------:R-:W-:Y:S02]  /*9390*/  LOP3.LUT R2, R9, 0x40, R2, 0xf8, !PT ;  /* 0x0000004009027812 */ /* 0x000fe400078ef802 */
[----:B0-----:R-:W-:Y:S02]  /*93a0*/  SHF.R.S32.HI R12, RZ, 0x1f, R21 ;  /* 0x0000001fff0c7819 */ /* 0x001fe40000011415 */
[----:B------:R-:W0:Y:S05]  /*93b0*/  S2R R21, SR_CTAID.Z ;  /* 0x0000000000157919 */ /* 0x000e2a0000002700 */
[----:B------:R-:W2:Y:S08]  /*93c0*/  @P0 LDC R8, c[0x0][0x44c] ;  /* 0x00011300ff080b82 */ /* 0x000eb00000000800 */
[----:B------:R-:W3:Y:S01]  /*93d0*/  @P0 LDC R7, c[0x0][0x450] ;  /* 0x00011400ff070b82 */ /* 0x000ee20000000800 */
[----:B-1----:R-:W-:-:S04]  /*93e0*/  IMAD R5, R20, 0xc0, R2 ;  /* 0x000000c014057824 */ /* 0x002fc800078e0202 */
[----:B------:R-:W-:-:S03]  /*93f0*/  IMAD.MOV.U32 R11, RZ, RZ, R5 ;  /* 0x000000ffff0b7224 */ /* 0x000fc600078e0005 */
[----:B------:R-:W1:Y:S08]  /*9400*/  @P0 LDC R13, c[0x0][0x44c] ;  /* 0x00011300ff0d0b82 */ /* 0x000e700000000800 */
[----:B------:R-:W4:Y:S01]  /*9410*/  @P0 LDC R4, c[0x0][0x450] ;  /* 0x00011400ff040b82 */ /* 0x000f220000000800 */
[----:B--2---:R-:W-:-:S07]  /*9420*/  @P0 IMAD.HI.U32 R8, R5, R8, RZ ;  /* 0x0000000805080227 */ /* 0x004fce00078e00ff */
[----:B------:R-:W2:Y:S01]  /*9430*/  LDC.64 R2, c[0x0][0x2e0] ;  /* 0x0000b800ff027b82 */ /* 0x000ea20000000a00 */
[----:B---3--:R-:W-:Y:S01]  /*9440*/  @P0 SHF.R.U32.HI R11, RZ, R7, R8 ;  /* 0x00000007ff0b0219 */ /* 0x008fe20000011608 */
[----:B------:R-:W-:-:S04]  /*9450*/  VIADD R8, R5, 0x80 ;  /* 0x0000008005087836 */ /* 0x000fc80000000000 */
[----:B------:R-:W-:Y:S02]  /*9460*/  IMAD.MOV.U32 R7, RZ, RZ, R8 ;  /* 0x000000ffff077224 */ /* 0x000fe400078e0008 */
[----:B-1----:R-:W-:-:S05]  /*9470*/  @P0 IMAD.HI.U32 R13, R8, R13, RZ ;  /* 0x0000000d080d0227 */ /* 0x002fca00078e00ff */
[----:B----4-:R-:W-:Y:S01]  /*9480*/  @P0 SHF.R.U32.HI R7, RZ, R4, R13 ;  /* 0x00000004ff070219 */ /* 0x010fe2000001160d */
[----:B--2---:R-:W-:-:S04]  /*9490*/  IMAD R4, R12, R2, RZ ;  /* 0x000000020c047224 */ /* 0x004fc800078e02ff */
[C---:B0-----:R-:W-:Y:S01]  /*94a0*/  IMAD R13, R21.reuse, R3, R4 ;  /* 0x00000003150d7224 */ /* 0x041fe200078e0204 */
[----:B------:R-:W-:Y:S01]  /*94b0*/  SHF.R.S32.HI R4, RZ, 0x1f, R11 ;  /* 0x0000001fff047819 */ /* 0x000fe2000001140b */
[----:B------:R-:W-:-:S04]  /*94c0*/  IMAD.WIDE.U32 R2, R21, R2, UR42 ;  /* 0x0000002a15027e25 */ /* 0x000fc8000f8e0002 */
[----:B------:R-:W-:Y:S02]  /*94d0*/  IMAD.IADD R3, R3, 0x1, R13 ;  /* 0x0000000103037824 */ /* 0x000fe400078e020d */
[----:B------:R-:W-:Y:S02]  /*94e0*/  IMAD.MOV R13, RZ, RZ, -R11 ;  /* 0x000000ffff0d7224 */ /* 0x000fe400078e0a0b */
[----:B------:R-:W-:Y:S02]  /*94f0*/  IMAD R4, R4, UR4, RZ ;  /* 0x0000000404047c24 */ /* 0x000fe4000f8e02ff */
[----:B------:R-:W-:Y:S02]  /*9500*/  IMAD R13, R10, R13, R5 ;  /* 0x0000000d0a0d7224 */ /* 0x000fe400078e0205 */
[C---:B------:R-:W-:Y:S02]  /*9510*/  IMAD R15, R11.reuse, UR5, R4 ;  /* 0x000000050b0f7c24 */ /* 0x040fe4000f8e0204 */
[----:B------:R-:W-:Y:S01]  /*9520*/  IMAD.WIDE.U32 R4, R11, UR4, R2 ;  /* 0x000000040b047c25 */ /* 0x000fe2000f8e0002 */
[----:B------:R-:W-:-:S03]  /*9530*/  SHF.R.S32.HI R11, RZ, 0x1f, R13 ;  /* 0x0000001fff0b7819 */ /* 0x000fc6000001140d */
[----:B------:R-:W-:Y:S02]  /*9540*/  IMAD.IADD R5, R5, 0x1, R15 ;  /* 0x0000000105057824 */ /* 0x000fe400078e020f */
[----:B------:R-:W-:Y:S02]  /*9550*/  IMAD R12, R11, UR6, RZ ;  /* 0x000000060b0c7c24 */ /* 0x000fe4000f8e02ff */
[----:B------:R-:W-:-:S04]  /*9560*/  IMAD.WIDE.U32 R4, R13, UR6, R4 ;  /* 0x000000060d047c25 */ /* 0x000fc8000f8e0004 */
[----:B------:R-:W-:Y:S01]  /*9570*/  IMAD R13, R13, UR7, R12 ;  /* 0x000000070d0d7c24 */ /* 0x000fe2000f8e020c */
[--C-:B------:R-:W-:Y:S01]  /*9580*/  SHF.R.S32.HI R12, RZ, 0x1f, R7.reuse ;  /* 0x0000001fff0c7819 */ /* 0x100fe20000011407 */
[----:B------:R-:W-:Y:S01]  /*9590*/  IMAD.MOV R11, RZ, RZ, -R7 ;  /* 0x000000ffff0b7224 */ /* 0x000fe200078e0a07 */
[----:B------:R-:W-:Y:S01]  /*95a0*/  IADD3 R4, P0, R4, UR8, RZ ;  /* 0x0000000804047c10 */ /* 0x000fe2000ff1e0ff */
[----:B------:R-:W-:-:S03]  /*95b0*/  IMAD.WIDE.U32 R2, R7, UR4, R2 ;  /* 0x0000000407027c25 */ /* 0x000fc6000f8e0002 */
[----:B------:R-:W-:Y:S01]  /*95c0*/  IADD3.X R5, R5, UR9, R13, P0, !PT ;  /* 0x0000000905057c10 */ /* 0x000fe200087fe40d */
[----:B------:R-:W-:Y:S02]  /*95d0*/  IMAD R11, R10, R11, R8 ;  /* 0x0000000b0a0b7224 */ /* 0x000fe400078e0208 */
[----:B------:R-:W-:Y:S01]  /*95e0*/  IMAD R12, R12, UR4, RZ ;  /* 0x000000040c0c7c24 */ /* 0x000fe2000f8e02ff */
[----:B------:R-:W-:Y:S02]  /*95f0*/  ULDC UR4, c[0x0][0x2b8] ;  /* 0x0000ae0000047ab9 */ /* 0x000fe40000000800 */
[----:B------:R-:W-:Y:S01]  /*9600*/  ISETP.GE.AND P2, PT, R6, UR4, PT ;  /* 0x0000000406007c0c */ /* 0x000fe2000bf46270 */
[----:B------:R-:W-:Y:S01]  /*9610*/  IMAD R13, R7, UR5, R12 ;  /* 0x00000005070d7c24 */ /* 0x000fe2000f8e020c */
[----:B------:R-:W-:-:S03]  /*9620*/  SHF.R.S32.HI R7, RZ, 0x1f, R11 ;  /* 0x0000001fff077819 */ /* 0x000fc6000001140b */
[----:B------:R-:W-:Y:S02]  /*9630*/  IMAD.IADD R3, R3, 0x1, R13 ;  /* 0x0000000103037824 */ /* 0x000fe400078e020d */
[----:B------:R-:W-:Y:S01]  /*9640*/  IMAD R8, R7, UR6, RZ ;  /* 0x0000000607087c24 */ /* 0x000fe2000f8e02ff */
[----:B------:R-:W-:Y:S01]  /*9650*/  LOP3.LUT R7, R6, 0x20, RZ, 0xfc, !PT ;  /* 0x0000002006077812 */ /* 0x000fe200078efcff */
[----:B------:R-:W-:-:S03]  /*9660*/  IMAD.WIDE.U32 R2, R11, UR6, R2 ;  /* 0x000000060b027c25 */ /* 0x000fc6000f8e0002 */
[----:B------:R-:W-:Y:S01]  /*9670*/  ISETP.GE.AND P0, PT, R7, UR4, PT ;  /* 0x0000000407007c0c */ /* 0x000fe2000bf06270 */
[----:B------:R-:W-:Y:S01]  /*9680*/  IMAD R13, R11, UR7, R8 ;  /* 0x000000070b0d7c24 */ /* 0x000fe2000f8e0208 */
[----:B------:R-:W-:-:S04]  /*9690*/  LOP3.LUT R7, R6, 0x40, RZ, 0xfc, !PT ;  /* 0x0000004006077812 */ /* 0x000fc800078efcff */
[----:B------:R-:W-:Y:S01]  /*96a0*/  ISETP.GE.AND P1, PT, R7, UR4, PT ;  /* 0x0000000407007c0c */ /* 0x000fe2000bf26270 */
[----:B------:R-:W-:Y:S01]  /*96b0*/  UMOV UR4, 0xffffffff ;  /* 0xffffffff00047882 */ /* 0x000fe20000000000 */
[----:B------:R-:W-:-:S04]  /*96c0*/  IADD3 R7, P3, R2, UR8, RZ ;  /* 0x0000000802077c10 */ /* 0x000fc8000ff7e0ff */
[----:B------:R-:W-:Y:S01]  /*96d0*/  IADD3.X R8, R3, UR9, R13, P3, !PT ;  /* 0x0000000903087c10 */ /* 0x000fe20009ffe40d */
[----:B------:R-:W-:Y:S08]  /*96e0*/  BRA.DIV UR4, `(.L_x_8849) ;  /* 0x0000001e04d87947 */ /* 0x000ff0000b800000 */
[----:B------:R-:W0:Y:S01]  /*96f0*/  S2R R2, SR_CTAID.X ;  /* 0x0000000000027919 */ /* 0x000e220000002500 */
[----:B------:R-:W-:Y:S02]  /*9700*/  ULDC UR4, c[0x0][0x288] ;  /* 0x0000a20000047ab9 */ /* 0x000fe40000000800 */
[----:B------:R-:W-:Y:S01]  /*9710*/  IMAD R10, R10, UR4, RZ ;  /* 0x000000040a0a7c24 */ /* 0x000fe2000f8e02ff */
[----:B------:R-:W1:Y:S04]  /*9720*/  SHFL.IDX PT, R3, R4, RZ, 0x1e1f ;  /* 0x001e1fff04037589 */ /* 0x000e6800000e0000 */
[----:B------:R-:W-:Y:S04]  /*9730*/  SHFL.IDX PT, R14, R4, 0x1, 0x1e1f ;  /* 0x003e1f00040e7f89 */ /* 0x000fe800000e0000 */
[----:B------:R-:W-:Y:S04]  /*9740*/  SHFL.IDX PT, R17, R5, 0x1, 0x1e1f ;  /* 0x003e1f0005117f89 */ /* 0x000fe800000e0000 */
[----:B------:R-:W-:Y:S01]  /*9750*/  SHFL.IDX PT, R8, R8, RZ, 0x1e1f ;  /* 0x001e1fff08087589 */ /* 0x000fe200000e0000 */
[----:B0-----:R-:W-:-:S03]  /*9760*/  IMAD R9, R2, 0xc0, R9 ;  /* 0x000000c002097824 */ /* 0x001fc600078e0209 */
[----:B------:R-:W0:Y:S01]  /*9770*/  SHFL.IDX PT, R2, R5, RZ, 0x1e1f ;  /* 0x001e1fff05027589 */ /* 0x000e2200000e0000 */
[C---:B------:R-:W-:Y:S01]  /*9780*/  VIADD R11, R9.reuse, 0x40 ;  /* 0x00000040090b7836 */ /* 0x040fe20000000000 */
[----:B------:R-:W-:-:S13]  /*9790*/  ISETP.GE.AND P3, PT, R9, R10, PT ;  /* 0x0000000a0900720c */ /* 0x000fda0003f66270 */
[----:B-1----:R-:W-:Y:S01]  /*97a0*/  @!P3 IADD3 R20, P4, R6, R3, RZ ;  /* 0x000000030614b210 */ /* 0x002fe20007f9e0ff */
[----:B------:R-:W-:-:S04]  /*97b0*/  @!P3 VIADD R21, R0, UR38 ;  /* 0x000000260015bc36 */ /* 0x000fc80008000000 */
[----:B0-----:R-:W-:Y:S01]  /*97c0*/  @!P3 IMAD.X R3, RZ, RZ, R2, P4 ;  /* 0x000000ffff03b224 */ /* 0x001fe200020e0602 */
[----:B------:R-:W-:Y:S01]  /*97d0*/  ISETP.GE.AND P4, PT, R11, R10, PT ;  /* 0x0000000a0b00720c */ /* 0x000fe20003f86270 */
[----:B------:R-:W-:-:S05]  /*97e0*/  @!P3 IMAD.MOV.U32 R2, RZ, RZ, R20 ;  /* 0x000000ffff02b224 */ /* 0x000fca00078e0014 */
[----:B------:R-:W-:Y:S04]  /*97f0*/  @!P3 LDGSTS.E.BYPASS.LTC128B.128 [R21+0xc400], desc[UR44][R2.64], !P2 ;  /* 0x0c4000000215bfae */ /* 0x000fe8000d101d6c */
[----:B------:R-:W-:Y:S03]  /*9800*/  @!P3 LDGSTS.E.BYPASS.LTC128B.128 [R21+0xdc00], desc[UR44][R2.64+0x20], !P0 ;  /* 0x0dc000200215bfae */ /* 0x000fe6000c101d6c */
[----:B------:R-:W-:Y:S01]  /*9810*/  @!P4 VIADD R5, R0, UR38 ;  /* 0x000000260005cc36 */ /* 0x000fe20008000000 */
[----:B------:R0:W-:Y:S01]  /*9820*/  @!P3 LDGSTS.E.BYPASS.LTC128B.128 [R21+0xf400], desc[UR44][R2.64+0x40], !P1 ;  /* 0x0f4000400215bfae */ /* 0x0001e2000c901d6c */
[----:B------:R-:W-:-:S05]  /*9830*/  @!P4 IADD3 R14, P3, R6, R14, RZ ;  /* 0x0000000e060ec210 */ /* 0x000fca0007f7e0ff */
[----:B------:R-:W-:Y:S02]  /*9840*/  @!P4 IMAD.X R17, RZ, RZ, R17, P3 ;  /* 0x000000ffff11c224 */ /* 0x000fe400018e0611 */
[----:B0-----:R-:W-:Y:S02]  /*9850*/  @!P4 IMAD.MOV.U32 R2, RZ, RZ, R14 ;  /* 0x000000ffff02c224 */ /* 0x001fe400078e000e */
[----:B------:R-:W-:Y:S01]  /*9860*/  @!P4 IMAD.MOV.U32 R3, RZ, RZ, R17 ;  /* 0x000000ffff03c224 */ /* 0x000fe200078e0011 */
[----:B------:R0:W1:Y:S04]  /*9870*/  SHFL.IDX PT, R14, R7, RZ, 0x1e1f ;  /* 0x001e1fff070e7589 */ /* 0x00006800000e0000 */
[----:B------:R0:W-:Y:S04]  /*9880*/  @!P4 LDGSTS.E.BYPASS.LTC128B.128 [R5+0xcc00], desc[UR44][R2.64], !P2 ;  /* 0x0cc000000205cfae */ /* 0x0001e8000d101d6c */
[----:B------:R0:W-:Y:S04]  /*9890*/  @!P4 LDGSTS.E.BYPASS.LTC128B.128 [R5+0xe400], desc[UR44][R2.64+0x20], !P0 ;  /* 0x0e4000200205cfae */ /* 0x0001e8000c101d6c */
[----:B------:R0:W-:Y:S02]  /*98a0*/  @!P4 LDGSTS.E.BYPASS.LTC128B.128 [R5+0xfc00], desc[UR44][R2.64+0x40], !P1 ;  /* 0x0fc000400205cfae */ /* 0x0001e4000c901d6c */
.L_x_8907:
[----:B------:R-:W-:Y:S01]  /*98b0*/  VIADD R9, R9, 0x80 ;  /* 0x0000008009097836 */ /* 0x000fe20000000000 */
[----:B------:R-:W-:Y:S01]  /*98c0*/  BSSY B0, `(.L_x_8850) ;  /* 0x000000e000007945 */ /* 0x000fe20003800000 */
[----:B------:R-:W-:-:S03]  /*98d0*/  IMAD.MOV.U32 R4, RZ, RZ, 0x1 ;  /* 0x00000001ff047424 */ /* 0x000fc600078e00ff */
[----:B------:R-:W-:Y:S02]  /*98e0*/  ISETP.GE.AND P3, PT, R9, R10, PT ;  /* 0x0000000a0900720c */ /* 0x000fe40003f66270 */
[----:B------:R-:W-:-:S11]  /*98f0*/  SHF.L.U32 R4, R4, 0x1f, RZ ;  /* 0x0000001f04047819 */ /* 0x000fd600000006ff */
[----:B------:R-:W-:Y:S05]  /*9900*/  @P3 BRA `(.L_x_8851) ;  /* 0x0000000000243947 */ /* 0x000fea0003800000 */
[----:B01----:R-:W-:Y:S01]  /*9910*/  IADD3 R2, P3, R6, R14, RZ ;  /* 0x0000000e06027210 */ /* 0x003fe20007f7e0ff */
        /* <DEDUP_REMOVED lines=8> */
.L_x_8851:
[----:B------:R-:W-:Y:S05]  /*99a0*/  BSYNC B0 ;  /* 0x0000000000007941 */ /* 0x000fea0003800000 */
.L_x_8850:
[----:B------:R-:W-:Y:S01]  /*99b0*/  NOP ;  /* 0x0000000000007918 */ /* 0x000fe20000000000 */
[----:B------:R-:W-:Y:S01]  /*99c0*/  SYNCS.ARRIVE.TRANS64.RED.A0T1 RZ, [UR38+0x17000], RZ ;  /* 0x017000ffffff79a7 */ /* 0x000fe20008200426 */
[----:B------:R-:W-:Y:S01]  /*99d0*/  ARRIVES.LDGSTSBAR.64.TRANSCNT [UR38+0x17000] ;  /* 0x01700000ff0079b0 */ /* 0x000fe20008000aa6 */
[----:B------:R-:W-:Y:S01]  /*99e0*/  NOP ;  /* 0x0000000000007918 */ /* 0x000fe20000000000 */
[----:B------:R-:W-:Y:S01]  /*99f0*/  SYNCS.ARRIVE.TRANS64.A1T0 RZ, [UR38+0x17000], RZ ;  /* 0x017000ffffff79a7 */ /* 0x000fe20008100026 */
[----:B------:R-:W3:Y:S02]  /*9a00*/  SYNCS.PHASECHK.TRANS64.TRYWAIT P0, [UR38+0x17020], R4 ;  /* 0x01702004ff0075a7 */ /* 0x000ee40008000166 */
[----:B---3--:R-:W-:Y:S05]  /*9a10*/  @!P0 BRA `(.L_x_8852) ;  /* 0x0000002000008947 */ /* 0x008fea0003800000 */
.L_x_8908:
[----:B------:R-:W-:Y:S01]  /*9a20*/  UIADD3 UR4, UR39, -0x2, URZ ;  /* 0xfffffffe27047890 */ /* 0x000fe2000fffe03f */
[----:B-1----:R-:W-:-:S03]  /*9a30*/  IMAD.MOV.U32 R14, RZ, RZ, 0x1 ;  /* 0x00000001ff0e7424 */ /* 0x002fc600078e00ff */
[----:B------:R-:W-:-:S06]  /*9a40*/  UISETP.GE.AND UP0, UPT, UR4, UR40, UPT ;  /* 0x000000280400728c */ /* 0x000fcc000bf06270 */
[----:B------:R-:W-:-:S13]  /*9a50*/  PLOP3.LUT P0, PT, PT, PT, UP0, 0x80, 0x0 ;  /* 0x000000000000781c */ /* 0x000fda0003f0f008 */
[----:B------:R-:W-:Y:S05]  /*9a60*/  @!P0 BRA `(.L_x_8853) ;  /* 0x0000000c00d48947 */ /* 0x000fea0003800000 */
[----:B------:R-:W-:Y:S01]  /*9a70*/  LOP3.LUT R20, R29, 0x1f, RZ, 0xc0, !PT ;  /* 0x0000001f1d147812 */ /* 0x000fe200078ec0ff */
[----:B------:R-:W-:Y:S02]  /*9a80*/  IMAD.U32 R21, RZ, RZ, UR41 ;  /* 0x00000029ff157e24 */ /* 0x000fe4000f8e00ff */
[----:B------:R-:W-:Y:S02]  /*9a90*/  IMAD.U32 R29, RZ, RZ, UR41 ;  /* 0x00000029ff1d7e24 */ /* 0x000fe4000f8e00ff */
[----:B------:R-:W-:Y:S01]  /*9aa0*/  IMAD.U32 R0, RZ, RZ, UR4 ;  /* 0x00000004ff007e24 */ /* 0x000fe2000f8e00ff */
[----:B------:R-:W-:Y:S01]  /*9ab0*/  LOP3.LUT R21, R21, 0x1, RZ, 0xfc, !PT ;  /* 0x0000000115157812 */ /* 0x000fe200078efcff */
[----:B------:R-:W-:Y:S01]  /*9ac0*/  IMAD.IADD R15, R27, 0x1, R18 ;  /* 0x000000011b0f7824 */ /* 0x000fe200078e0212 */
[----:B------:R-:W-:Y:S01]  /*9ad0*/  LOP3.LUT R29, R29, 0x2, RZ, 0xfc, !PT ;  /* 0x000000021d1d7812 */ /* 0x000fe200078efcff */
[----:B---3--:R-:W-:Y:S02]  /*9ae0*/  IMAD.MOV.U32 R4, RZ, RZ, 0x1 ;  /* 0x00000001ff047424 */ /* 0x008fe400078e00ff */
[----:B0-2---:R-:W-:-:S07]  /*9af0*/  IMAD.MOV.U32 R5, RZ, RZ, RZ ;  /* 0x000000ffff057224 */ /* 0x005fce00078e00ff */
.L_x_8874:
[----:B------:R-:W-:Y:S01]  /*9b00*/  LOP3.LUT P1, RZ, R22, 0x2, RZ, 0xc0, !PT ;  /* 0x0000000216ff7812 */ /* 0x000fe2000782c0ff */
[----:B------:R-:W-:Y:S01]  /*9b10*/  VIADD R13, R5, 0x1 ;  /* 0x00000001050d7836 */ /* 0x000fe20000000000 */
[----:B------:R-:W-:Y:S04]  /*9b20*/  BSSY B0, `(.L_x_8854) ;  /* 0x0000095000007945 */ /* 0x000fe80003800000 */
[----:B------:R-:W-:-:S04]  /*9b30*/  ISETP.NE.AND P0, PT, R13, 0x2, PT ;  /* 0x000000020d00780c */ /* 0x000fc80003f05270 */
[----:B------:R-:W-:Y:S02]  /*9b40*/  SEL R3, RZ, 0x1, P0 ;  /* 0x00000001ff037807 */ /* 0x000fe40000000000 */
[----:B------:R-:W-:Y:S02]  /*9b50*/  SEL R13, R13, RZ, P0 ;  /* 0x000000ff0d0d7207 */ /* 0x000fe40000000000 */
[----:B------:R-:W-:Y:S01]  /*9b60*/  LOP3.LUT R14, R4, R3, RZ, 0x3c, !PT ;  /* 0x00000003040e7212 */ /* 0x000fe200078e3cff */
[----:B------:R-:W-:Y:S06]  /*9b70*/  @!P1 BRA `(.L_x_8855) ;  /* 0x00000008003c9947 */ /* 0x000fec0003800000 */
[----:B------:R-:W-:Y:S01]  /*9b80*/  LOP3.LUT P1, RZ, R22, 0x1, RZ, 0xc0, !PT ;  /* 0x0000000116ff7812 */ /* 0x000fe2000782c0ff */
[----:B------:R-:W-:-:S12]  /*9b90*/  IMAD.MOV.U32 R2, RZ, RZ, R0 ;  /* 0x000000ffff027224 */ /* 0x000fd800078e0000 */
[----:B------:R-:W-:Y:S05]  /*9ba0*/  @!P1 BRA `(.L_x_8856) ;  /* 0x00000000004c9947 */ /* 0x000fea0003800000 */
[----:B------:R-:W0:Y:S01]  /*9bb0*/  LDC R6, c[0x0][0x43c] ;  /* 0x00010f00ff067b82 */ /* 0x000e220000000800 */
[----:B------:R-:W-:Y:S01]  /*9bc0*/  IMAD.MOV.U32 R7, RZ, RZ, R0 ;  /* 0x000000ffff077224 */ /* 0x000fe200078e0000 */
[----:B------:R-:W-:-:S06]  /*9bd0*/  ULDC.64 UR4, c[0x0][0x428] ;  /* 0x00010a0000047ab9 */ /* 0x000fcc0000000a00 */
[----:B------:R-:W1:Y:S01]  /*9be0*/  LDC.64 R16, c[0x0][0x418] ;  /* 0x00010600ff107b82 */ /* 0x000e620000000a00 */
[----:B0-----:R-:W-:-:S13]  /*9bf0*/  ISETP.NE.AND P0, PT, R6, 0x1, PT ;  /* 0x000000010600780c */ /* 0x001fda0003f05270 */
[----:B------:R-:W0:Y:S02]  /*9c00*/  @P0 LDC.64 R2, c[0x0][0x440] ;  /* 0x00011000ff020b82 */ /* 0x000e240000000a00 */
[----:B0-----:R-:W-:-:S05]  /*9c10*/  @P0 IMAD.HI.U32 R2, R0, R2, RZ ;  /* 0x0000000200020227 */ /* 0x001fca00078e00ff */
[----:B------:R-:W-:Y:S01]  /*9c20*/  @P0 SHF.R.U32.HI R7, RZ, R3, R2 ;  /* 0x00000003ff070219 */ /* 0x000fe20000011602 */
[----:B------:R-:W-:-:S03]  /*9c30*/  IMAD R2, R24, UR4, RZ ;  /* 0x0000000418027c24 */ /* 0x000fc6000f8e02ff */
[--C-:B------:R-:W-:Y:S01]  /*9c40*/  SHF.R.S32.HI R3, RZ, 0x1f, R7.reuse ;  /* 0x0000001fff037819 */ /* 0x100fe20000011407 */
[----:B------:R-:W-:Y:S02]  /*9c50*/  IMAD R9, R23, UR5, R2 ;  /* 0x0000000517097c24 */ /* 0x000fe4000f8e0202 */
[----:B------:R-:W-:-:S04]  /*9c60*/  IMAD.MOV.U32 R2, RZ, RZ, R7 ;  /* 0x000000ffff027224 */ /* 0x000fc800078e0007 */
[----:B------:R-:W-:-:S04]  /*9c70*/  IMAD.WIDE.U32 R2, R23, UR4, R2 ;  /* 0x0000000417027c25 */ /* 0x000fc8000f8e0002 */
[----:B------:R-:W-:Y:S01]  /*9c80*/  IMAD.IADD R3, R9, 0x1, R3 ;  /* 0x0000000109037824 */ /* 0x000fe200078e0203 */
[----:B-1----:R-:W-:-:S04]  /*9c90*/  LEA R16, P0, R2, R16, 0x2 ;  /* 0x0000001002107211 */ /* 0x002fc800078010ff */
[----:B------:R-:W-:-:S05]  /*9ca0*/  LEA.HI.X R17, R2, R17, R3, 0x2, P0 ;  /* 0x0000001102117211 */ /* 0x000fca00000f1403 */
[----:B------:R0:W5:Y:S01]  /*9cb0*/  LDG.E R16, desc[UR44][R16.64] ;  /* 0x0000002c10107981 */ /* 0x000162000c1e1900 */
[----:B------:R-:W-:-:S04]  /*9cc0*/  IMAD.MOV R3, RZ, RZ, -R7 ;  /* 0x000000ffff037224 */ /* 0x000fc800078e0a07 */
[----:B------:R-:W-:-:S07]  /*9cd0*/  IMAD R2, R6, R3, R0 ;  /* 0x0000000306027224 */ /* 0x000fce00078e0200 */
.L_x_8856:
[----:B------:R-:W-:Y:S02]  /*9ce0*/  LEA R6, R13, UR38, 0x3 ;  /* 0x000000260d067c11 */ /* 0x000fe4000f8e18ff */
[----:B------:R-:W-:Y:S02]  /*9cf0*/  SHF.L.U32 R3, R14, 0x1f, RZ ;  /* 0x0000001f0e037819 */ /* 0x000fe400000006ff */
[----:B------:R-:W-:Y:S02]  /*9d00*/  ISETP.NE.AND P1, PT, R28, RZ, PT ;  /* 0x000000ff1c00720c */ /* 0x000fe40003f25270 */
[----:B------:R-:W1:Y:S02]  /*9d10*/  SYNCS.PHASECHK.TRANS64.TRYWAIT P0, [R6+URZ+0x17080], R3 ;  /* 0x01708003060075a7 */ /* 0x000e64000800017f */
[----:B-1----:R-:W-:Y:S09]  /*9d20*/  @!P0 BRA `(.L_x_8857) ;  /* 0x0000001c00508947 */ /* 0x002ff20003800000 */
.L_x_8909:
[----:B------:R-:W-:Y:S04]  /*9d30*/  BSSY B1, `(.L_x_8858) ;  /* 0x0000007000017945 */ /* 0x000fe80003800000 */
[----:B------:R-:W-:Y:S05]  /*9d40*/  @P1 BRA `(.L_x_8859) ;  /* 0x0000000000141947 */ /* 0x000fea0003800000 */
[----:B------:R-:W-:Y:S01]  /*9d50*/  ISETP.NE.AND P0, PT, R20, RZ, PT ;  /* 0x000000ff1400720c */ /* 0x000fe20003f05270 */
[----:B------:R-:W-:-:S04]  /*9d60*/  IMAD.MOV.U32 R7, RZ, RZ, 0x3000 ;  /* 0x00003000ff077424 */ /* 0x000fc800078e00ff */
[----:B------:R2:W-:Y:S08]  /*9d70*/  SYNCS.ARRIVE.TRANS64 RZ, [R6+URZ+0x17070], R7 ;  /* 0x0170700706ff79a7 */ /* 0x0005f0000800003f */
[----:B------:R-:W-:Y:S05]  /*9d80*/  @!P0 BRA `(.L_x_8859) ;  /* 0x0000000000048947 */ /* 0x000fea0003800000 */
[----:B------:R-:W-:Y:S01]  /*9d90*/  BPT.TRAP 0x1 ;  /* 0x000000040000795c */ /* 0x000fe20000300000 */
.L_x_8859:
[----:B------:R-:W-:Y:S05]  /*9da0*/  BSYNC B1 ;  /* 0x0000000000017941 */ /* 0x000fea0003800000 */
.L_x_8858:
[----:B--2---:R-:W-:Y:S01]  /*9db0*/  IMAD R7, R13, 0x3000, R25 ;  /* 0x000030000d077824 */ /* 0x004fe200078e0219 */
[----:B------:R-:W-:Y:S01]  /*9dc0*/  R2UR UR33, R6 ;  /* 0x00000000062172ca */ /* 0x000fe200000e0000 */
[----:B------:R-:W-:Y:S01]  /*9dd0*/  IMAD.SHL.U32 R8, R2, 0x80, RZ ;  /* 0x0000008002087824 */ /* 0x000fe200078e00ff */
[----:B------:R-:W-:Y:S01]  /*9de0*/  ULDC.64 UR6, c[0x0][0x198] ;  /* 0x0000660000067ab9 */ /* 0x000fe20000000a00 */
[----:B------:R-:W-:Y:S01]  /*9df0*/  IMAD.MOV.U32 R9, RZ, RZ, RZ ;  /* 0x000000ffff097224 */ /* 0x000fe200078e00ff */
[----:B------:R-:W-:Y:S01]  /*9e00*/  R2UR UR4, R7 ;  /* 0x00000000070472ca */ /* 0x000fe200000e0000 */
[----:B------:R-:W-:Y:S01]  /*9e10*/  UIADD3 UR6, UP0, UR6, 0x470, URZ ;  /* 0x0000047006067890 */ /* 0x000fe2000ff1e03f */
[----:B------:R-:W-:Y:S01]  /*9e20*/  R2UR UR35, R8 ;  /* 0x00000000082372ca */ /* 0x000fe200000e0000 */
[----:B------:R-:W-:Y:S01]  /*9e30*/  UMOV UR8, 0x0 ;  /* 0x0000000000087882 */ /* 0x000fe20000000000 */
[----:B------:R-:W-:Y:S01]  /*9e40*/  R2UR UR34, R9 ;  /* 0x00000000092272ca */ /* 0x000fe200000e0000 */
[----:B------:R-:W-:Y:S01]  /*9e50*/  UIADD3.X UR7, URZ, UR7, URZ, UP0, !UPT ;  /* 0x000000073f077290 */ /* 0x000fe200087fe43f */
[----:B------:R-:W-:Y:S01]  /*9e60*/  PLOP3.LUT P0, PT, PT, PT, PT, 0x80, 0x0 ;  /* 0x000000000000781c */ /* 0x000fe20003f0f070 */
[----:B------:R-:W-:-:S02]  /*9e70*/  UMOV UR9, 0x14f00000 ;  /* 0x14f0000000097882 */ /* 0x000fc40000000000 */
[----:B------:R-:W-:-:S04]  /*9e80*/  UIADD3 UR33, UR33, 0x17070, URZ ;  /* 0x0001707021217890 */ /* 0x000fc8000fffe03f */
[----:B------:R-:W-:-:S12]  /*9e90*/  UIADD3 UR32, UR4, 0x6400, URZ ;  /* 0x0000640004207890 */ /* 0x000fd8000fffe03f */
.L_x_8860:
        /* <DEDUP_REMOVED lines=13> */
.L_x_8861:
        /* <DEDUP_REMOVED lines=8> */
[----:B------:R-:W-:Y:S01]  /*9ff0*/  IMAD.MOV.U32 R11, RZ, RZ, 0x40 ;  /* 0x00000040ff0b7424 */ /* 0x000fe200078e00ff */
[----:B------:R-:W-:Y:S01]  /*a000*/  R2UR UR11, R8 ;  /* 0x00000000080b72ca */ /* 0x000fe200000e0000 */
[----:B------:R-:W-:Y:S01]  /*a010*/  UIADD3 UR8, UR4, 0x8400, URZ ;  /* 0x0000840004087890 */ /* 0x000fe2000fffe03f */
[----:B------:R-:W-:Y:S01]  /*a020*/  PLOP3.LUT P0, PT, PT, PT, PT, 0x80, 0x0 ;  /* 0x000000000000781c */ /* 0x000fe20003f0f070 */
[----:B------:R-:W-:Y:S01]  /*a030*/  UMOV UR5, 0x14f00000 ;  /* 0x14f0000000057882 */ /* 0x000fe20000000000 */
[----:B------:R-:W-:Y:S01]  /*a040*/  R2UR UR10, R11 ;  /* 0x000000000b0a72ca */ /* 0x000fe200000e0000 */
[----:B------:R-:W-:-:S14]  /*a050*/  UMOV UR4, 0x0 ;  /* 0x0000000000047882 */ /* 0x000fdc0000000000 */
.L_x_8862:
        /* <DEDUP_REMOVED lines=10> */
.L_x_8910:
[----:B------:R-:W-:Y:S01]  /*a100*/  BSSY B1, `(.L_x_8864) ;  /* 0x0000009000017945 */ /* 0x000fe20003800000 */
[----:B------:R-:W-:Y:S02]  /*a110*/  IMAD.MOV.U32 R2, RZ, RZ, 0x0 ;  /* 0x00000000ff027424 */ /* 0x000fe400078e00ff */
[----:B-12---:R-:W-:Y:S01]  /*a120*/  IMAD.MOV.U32 R3, RZ, RZ, 0x14f00000 ;  /* 0x14f00000ff037424 */ /* 0x006fe200078e00ff */
[----:B------:R-:W-:Y:S06]  /*a130*/  @P1 BRA `(.L_x_8865) ;  /* 0x0000000000141947 */ /* 0x000fec0003800000 */
[----:B------:R-:W-:Y:S01]  /*a140*/  ISETP.NE.AND P0, PT, R20, RZ, PT ;  /* 0x000000ff1400720c */ /* 0x000fe20003f05270 */
[----:B0-----:R-:W-:-:S04]  /*a150*/  IMAD.MOV.U32 R17, RZ, RZ, 0x3000 ;  /* 0x00003000ff117424 */ /* 0x001fc800078e00ff */
[----:B------:R1:W-:Y:S08]  /*a160*/  SYNCS.ARRIVE.TRANS64 RZ, [R6+URZ+0x17030], R17 ;  /* 0x0170301106ff79a7 */ /* 0x0003f0000800003f */
[----:B------:R-:W-:Y:S05]  /*a170*/  @!P0 BRA `(.L_x_8865) ;  /* 0x0000000000048947 */ /* 0x000fea0003800000 */
[----:B------:R-:W-:Y:S01]  /*a180*/  BPT.TRAP 0x1 ;  /* 0x000000040000795c */ /* 0x000fe20000300000 */
.L_x_8865:
[----:B------:R-:W-:Y:S05]  /*a190*/  BSYNC B1 ;  /* 0x0000000000017941 */ /* 0x000fea0003800000 */
.L_x_8864:
        /* <DEDUP_REMOVED lines=12> */
.L_x_8866:
        /* <DEDUP_REMOVED lines=13> */
.L_x_8867:
        /* <DEDUP_REMOVED lines=13> */
.L_x_8868:
[----:B------:R-:W-:-:S13]  /*a400*/  @P0 ELECT P1, URZ, PT ;  /* 0x00000000003f082f */ /* 0x000fda0003820000 */
[----:B------:R-:W-:Y:S01]  /*a410*/  @P1 R2UR UR13, R16 ;  /* 0x00000000100d12ca */ /* 0x000fe200000e0000 */
[----:B------:R-:W-:Y:S01]  /*a420*/  UMOV UR12, UR36 ;  /* 0x00000024000c7c82 */ /* 0x000fe20008000000 */
[----:B------:R-:W-:-:S11]  /*a430*/  @P1 PLOP3.LUT P0, PT, P1, PT, PT, 0x8, 0x0 ;  /* 0x000000000000181c */ /* 0x000fd60000f0e170 */
[----:B------:R2:W-:Y:S01]  /*a440*/  UTMALDG.4D [UR8], [UR6], desc[UR14] ;  /* 0x00000e08060075b4 */ /* 0x0005e20008019000 */
[----:B------:R-:W-:Y:S01]  /*a450*/  PLOP3.LUT P1, PT, PT, PT, PT, 0x8, 0x0 ;  /* 0x000000000000781c */ /* 0x000fe20003f2e170 */
[----:B--2---:R-:W-:-:S12]  /*a460*/  @P0 BRA.U.ANY `(.L_x_8868) ;  /* 0xfffffffd00e40947 */ /* 0x004fd8000393ffff */
.L_x_8855:
[----:B------:R-:W-:Y:S05]  /*a470*/  BSYNC B0 ;  /* 0x0000000000007941 */ /* 0x000fea0003800000 */
.L_x_8854:
[----:B------:R-:W-:-:S13]  /*a480*/  ISETP.NE.AND P0, PT, R21, 0x3, PT ;  /* 0x000000031500780c */ /* 0x000fda0003f05270 */
[----:B------:R-:W-:Y:S05]  /*a490*/  @!P0 BRA `(.L_x_8869) ;  /* 0x0000000000048947 */ /* 0x000fea0003800000 */
[----:B------:R-:W-:Y:S01]  /*a4a0*/  BPT.TRAP 0x1 ;  /* 0x000000040000795c */ /* 0x000fe20000300000 */
.L_x_8869:
[----:B------:R-:W-:Y:S02]  /*a4b0*/  LOP3.LUT R2, R4, 0x1, RZ, 0x3c, !PT ;  /* 0x0000000104027812 */ /* 0x000fe400078e3cff */
[----:B------:R-:W-:Y:S02]  /*a4c0*/  LEA R3, R5, UR38, 0x3 ;  /* 0x0000002605037c11 */ /* 0x000fe4000f8e18ff */
[----:B------:R-:W-:Y:S02]  /*a4d0*/  SHF.L.U32 R2, R2, 0x1f, RZ ;  /* 0x0000001f02027819 */ /* 0x000fe400000006ff */
[----:B------:R-:W-:Y:S02]  /*a4e0*/  ISETP.NE.AND P1, PT, R29, 0x3, PT ;  /* 0x000000031d00780c */ /* 0x000fe40003f25270 */
[----:B------:R-:W2:Y:S02]  /*a4f0*/  SYNCS.PHASECHK.TRANS64.TRYWAIT P0, [R3+URZ+0x17070], R2 ;  /* 0x01707002030075a7 */ /* 0x000ea4000800017f */
[----:B--2---:R-:W-:Y:S09]  /*a500*/  @!P0 BRA `(.L_x_8870) ;  /* 0x0000001400808947 */ /* 0x004ff20003800000 */
.L_x_8911:
[----:B------:R-:W-:Y:S05]  /*a510*/  @!P1 BRA `(.L_x_8871) ;  /* 0x0000000000049947 */ /* 0x000fea0003800000 */
[----:B------:R-:W-:Y:S01]  /*a520*/  BPT.TRAP 0x1 ;  /* 0x000000040000795c */ /* 0x000fe20000300000 */
.L_x_8871:
[----:B------:R-:W-:Y:S01]  /*a530*/  SHF.L.U32 R4, R4, 0x1f, RZ ;  /* 0x0000001f04047819 */ /* 0x000fe200000006ff */
[----:B--2---:R-:W-:-:S03]  /*a540*/  IMAD R2, R5, 0x3000, RZ ;  /* 0x0000300005027824 */ /* 0x004fc600078e02ff */
[----:B------:R-:W2:Y:S02]  /*a550*/  SYNCS.PHASECHK.TRANS64.TRYWAIT P0, [R3+URZ+0x17060], R4 ;  /* 0x01706004030075a7 */ /* 0x000ea4000800017f */
[----:B--2---:R-:W-:Y:S05]  /*a560*/  @!P0 BRA `(.L_x_8872) ;  /* 0x00000014007c8947 */ /* 0x004fea0003800000 */
.L_x_8912:
[----:B------:R-:W-:Y:S01]  /*a570*/  LOP3.LUT R12, R2, R19, RZ, 0xfc, !PT ;  /* 0x00000013020c7212 */ /* 0x000fe200078efcff */
[----:B------:R-:W-:Y:S05]  /*a580*/  WARPSYNC.ALL ;  /* 0x0000000000007948 */ /* 0x000fea0003800000 */
[----:B-12---:R-:W1:Y:S02]  /*a590*/  LDSM.16.MT88.4 R4, [R12+UR38+0x6400] ;  /* 0x006400260c04783b */ /* 0x006e640008004200 */
[C-C-:B-1----:R-:W-:Y:S02]  /*a5a0*/  PRMT R8, R4.reuse, 0x6420, R5.reuse ;  /* 0x0000642004087816 */ /* 0x142fe40000000005 */
[----:B------:R-:W-:-:S02]  /*a5b0*/  PRMT R9, R4, 0x7531, R5 ;  /* 0x0000753104097816 */ /* 0x000fc40000000005 */
[----:B------:R-:W-:Y:S02]  /*a5c0*/  LOP3.LUT R5, R2, R18, RZ, 0xfc, !PT ;  /* 0x0000001202057212 */ /* 0x000fe400078efcff */
[C-C-:B------:R-:W-:Y:S02]  /*a5d0*/  PRMT R10, R6.reuse, 0x6420, R7.reuse ;  /* 0x00006420060a7816 */ /* 0x140fe40000000007 */
[----:B------:R-:W-:Y:S01]  /*a5e0*/  PRMT R11, R6, 0x7531, R7 ;  /* 0x00007531060b7816 */ /* 0x000fe20000000007 */
[----:B0-----:R-:W-:-:S05]  /*a5f0*/  IMAD.IADD R17, R26, 0x1, R5 ;  /* 0x000000011a117824 */ /* 0x001fca00078e0205 */
[----:B------:R0:W-:Y:S02]  /*a600*/  STSM.16.M88.4 [R17], R8 ;  /* 0x0000000811007844 */ /* 0x0001e40000000200 */
[C---:B0-----:R-:W-:Y:S02]  /*a610*/  VIADD R10, R2.reuse, 0x1000 ;  /* 0x00001000020a7836 */ /* 0x041fe40000000000 */
[----:B------:R-:W-:Y:S01]  /*a620*/  VIADD R17, R2, 0x2000 ;  /* 0x0000200002117836 */ /* 0x000fe20000000000 */
[----:B------:R-:W-:Y:S02]  /*a630*/  IADD3 R2, R26, R15, R2 ;  /* 0x0000000f1a027210 */ /* 0x000fe40007ffe002 */
[----:B------:R-:W-:-:S06]  /*a640*/  LOP3.LUT R4, R10, R19, RZ, 0xfc, !PT ;  /* 0x000000130a047212 */ /* 0x000fcc00078efcff */
[----:B------:R-:W0:Y:S02]  /*a650*/  LDSM.16.MT88.4 R4, [R4+UR38+0x6400] ;  /* 0x006400260404783b */ /* 0x000e240008004200 */
[C-C-:B0-----:R-:W-:Y:S02]  /*a660*/  PRMT R8, R4.reuse, 0x6420, R5.reuse ;  /* 0x0000642004087816 */ /* 0x141fe40000000005 */
[----:B------:R-:W-:Y:S02]  /*a670*/  PRMT R9, R4, 0x7531, R5 ;  /* 0x0000753104097816 */ /* 0x000fe40000000005 */
[----:B------:R-:W-:Y:S02]  /*a680*/  LOP3.LUT R5, R10, R18, RZ, 0xfc, !PT ;  /* 0x000000120a057212 */ /* 0x000fe400078efcff */
[C-C-:B------:R-:W-:Y:S02]  /*a690*/  PRMT R10, R6.reuse, 0x6420, R7.reuse ;  /* 0x00006420060a7816 */ /* 0x140fe40000000007 */
[----:B------:R-:W-:Y:S01]  /*a6a0*/  PRMT R11, R6, 0x7531, R7 ;  /* 0x00007531060b7816 */ /* 0x000fe20000000007 */
[----:B------:R-:W-:Y:S01]  /*a6b0*/  IMAD.IADD R5, R26, 0x1, R5 ;  /* 0x000000011a057824 */ /* 0x000fe200078e0205 */
[----:B------:R-:W-:-:S02]  /*a6c0*/  LOP3.LUT R6, R17, R19, RZ, 0xfc, !PT ;  /* 0x0000001311067212 */ /* 0x000fc400078efcff */
[----:B------:R-:W-:Y:S02]  /*a6d0*/  LOP3.LUT R17, R17, R18, RZ, 0xfc, !PT ;  /* 0x0000001211117212 */ /* 0x000fe400078efcff */
[----:B------:R-:W-:Y:S03]  /*a6e0*/  STSM.16.M88.4 [R5], R8 ;  /* 0x0000000805007844 */ /* 0x000fe60000000200 */
[----:B------:R-:W-:Y:S01]  /*a6f0*/  IMAD.IADD R17, R26, 0x1, R17 ;  /* 0x000000011a117824 */ /* 0x000fe200078e0211 */
[----:B------:R-:W0:Y:S02]  /*a700*/  LDSM.16.MT88.4 R4, [R6+UR38+0x6400] ;  /* 0x006400260604783b */ /* 0x000e240008004200 */
[C-C-:B0-----:R-:W-:Y:S02]  /*a710*/  PRMT R8, R4.reuse, 0x6420, R5.reuse ;  /* 0x0000642004087816 */ /* 0x141fe40000000005 */
[----:B------:R-:W-:-:S02]  /*a720*/  PRMT R9, R4, 0x7531, R5 ;  /* 0x0000753104097816 */ /* 0x000fc40000000005 */
        /* <DEDUP_REMOVED lines=14> */
[----:B------:R-:W-:Y:S04]  /*a810*/  STSM.16.M88.4 [R2+0x1000], R8 ;  /* 0x0010000802007844 */ /* 0x000fe80000000200 */
[----:B------:R-:W0:Y:S02]  /*a820*/  LDSM.16.MT88.4 R4, [R12+UR38+0x8c00] ;  /* 0x008c00260c04783b */ /* 0x000e240008004200 */
        /* <DEDUP_REMOVED lines=13> */
.L_x_8873:
[----:B-1----:R1:W-:Y:S01]  /*a900*/  SYNCS.ARRIVE.TRANS64.A1T0 RZ, [R3+URZ+0x17050], RZ ;  /* 0x017050ff03ff79a7 */ /* 0x0023e2000810003f */
[----:B------:R-:W-:Y:S01]  /*a910*/  BAR.SYNC.DEFER_BLOCKING 0x2, 0x80 ;  /* 0x0082000000007b1d */ /* 0x000fe20000010000 */
[----:B------:R-:W-:Y:S01]  /*a920*/  ISETP.NE.AND P0, PT, R28, RZ, PT ;  /* 0x000000ff1c00720c */ /* 0x000fe20003f05270 */
[----:B------:R-:W-:Y:S02]  /*a930*/  IMAD.MOV.U32 R5, RZ, RZ, R13 ;  /* 0x000000ffff057224 */ /* 0x000fe400078e000d */
[----:B------:R-:W-:-:S10]  /*a940*/  IMAD.MOV.U32 R4, RZ, RZ, R14 ;  /* 0x000000ffff047224 */ /* 0x000fd400078e000e */
[----:B0-----:R-:W-:-:S05]  /*a950*/  @!P0 VIADD R2, R3, 0x17080 ;  /* 0x0001708003028836 */ /* 0x001fca0000000000 */
[----:B------:R-:W-:-:S04]  /*a960*/  @!P0 PRMT R2, RZ, 0x654, R2 ;  /* 0x00000654ff028816 */ /* 0x000fc80000000002 */
[----:B------:R1:W-:Y:S01]  /*a970*/  @!P0 SYNCS.ARRIVE.TRANS64.RED.A1T0 RZ, [R2+URZ], RZ ;  /* 0x000000ff02ff89a7 */ /* 0x0003e2000810043f */
[C---:B------:R-:W-:Y:S01]  /*a980*/  ISETP.GT.AND P0, PT, R0.reuse, UR40, PT ;  /* 0x0000002800007c0c */ /* 0x040fe2000bf04270 */
[----:B------:R-:W-:-:S12]  /*a990*/  VIADD R0, R0, 0xffffffff ;  /* 0xffffffff00007836 */ /* 0x000fd80000000000 */
[----:B-1----:R-:W-:Y:S05]  /*a9a0*/  @P0 BRA `(.L_x_8874) ;  /* 0xfffffff000540947 */ /* 0x002fea000383ffff */
[----:B------:R-:W-:Y:S05]  /*a9b0*/  BRA `(.L_x_8875) ;  /* 0x0000000000047947 */ /* 0x000fea0003800000 */
.L_x_8853:
[----:B------:R-:W-:-:S07]  /*a9c0*/  IMAD.MOV.U32 R13, RZ, RZ, RZ ;  /* 0x000000ffff0d7224 */ /* 0x000fce00078e00ff */
.L_x_8875:
[----:B------:R-:W-:-:S04]  /*a9d0*/  ULOP3.LUT UR4, UR41, 0x1, URZ, 0xfc, !UPT ;  /* 0x0000000129047892 */ /* 0x000fc8000f8efc3f */
[----:B------:R-:W-:-:S06]  /*a9e0*/  UISETP.NE.AND UP0, UPT, UR4, 0x3, UPT ;  /* 0x000000030400788c */ /* 0x000fcc000bf05270 */
[----:B------:R-:W-:-:S13]  /*a9f0*/  PLOP3.LUT P0, PT, PT, PT, UP0, 0x80, 0x0 ;  /* 0x000000000000781c */ /* 0x000fda0003f0f008 */
[----:B------:R-:W-:Y:S05]  /*aa00*/  @!P0 BRA `(.L_x_8876) ;  /* 0x0000000000048947 */ /* 0x000fea0003800000 */
[----:B------:R-:W-:Y:S01]  /*aa10*/  BPT.TRAP 0x1 ;  /* 0x000000040000795c */ /* 0x000fe20000300000 */
.L_x_8876:
[----:B0-2---:R-:W-:Y:S01]  /*aa20*/  LOP3.LUT R3, R14, 0x1, RZ, 0x3c, !PT ;  /* 0x000000010e037812 */ /* 0x005fe200078e3cff */
[----:B------:R-:W-:Y:S01]  /*aa30*/  BSSY B0, `(.L_x_8877) ;  /* 0x0000005000007945 */ /* 0x000fe20003800000 */
[----:B------:R-:W-:Y:S02]  /*aa40*/  LEA R2, R13, UR38, 0x3 ;  /* 0x000000260d027c11 */ /* 0x000fe4000f8e18ff */
[----:B------:R-:W-:-:S04]  /*aa50*/  SHF.L.U32 R3, R3, 0x1f, RZ ;  /* 0x0000001f03037819 */ /* 0x000fc800000006ff */
[----:B------:R-:W0:Y:S02]  /*aa60*/  SYNCS.PHASECHK.TRANS64.TRYWAIT P0, [R2+URZ+0x17070], R3 ;  /* 0x01707003020075a7 */ /* 0x000e24000800017f */
[----:B0-----:R-:W-:Y:S05]  /*aa70*/  @!P0 BRA `(.L_x_8878) ;  /* 0x00000010004c8947 */ /* 0x001fea0003800000 */
.L_x_8913:
[----:B------:R-:W-:Y:S05]  /*aa80*/  BSYNC B0 ;  /* 0x0000000000007941 */ /* 0x000fea0003800000 */
.L_x_8877:
[----:B------:R-:W-:-:S06]  /*aa90*/  ULOP3.LUT UR4, UR41, 0x2, URZ, 0xfc, !UPT ;  /* 0x0000000229047892 */ /* 0x000fcc000f8efc3f */
[----:B------:R-:W-:-:S05]  /*aaa0*/  IMAD.U32 R0, RZ, RZ, UR4 ;  /* 0x00000004ff007e24 */ /* 0x000fca000f8e00ff */
[----:B------:R-:W-:-:S13]  /*aab0*/  ISETP.NE.AND P1, PT, R0, 0x3, PT ;  /* 0x000000030000780c */ /* 0x000fda0003f25270 */
[----:B------:R-:W-:Y:S05]  /*aac0*/  @!P1 BRA `(.L_x_8879) ;  /* 0x0000000000049947 */ /* 0x000fea0003800000 */
[----:B------:R-:W-:Y:S01]  /*aad0*/  BPT.TRAP 0x1 ;  /* 0x000000040000795c */ /* 0x000fe20000300000 */
.L_x_8879:
[----:B------:R-:W-:Y:S01]  /*aae0*/  SHF.L.U32 R5, R14, 0x1f, RZ ;  /* 0x0000001f0e057819 */ /* 0x000fe200000006ff */
[----:B------:R-:W-:-:S03]  /*aaf0*/  IMAD R0, R13, 0x3000, RZ ;  /* 0x000030000d007824 */ /* 0x000fc600078e02ff */
[----:B------:R-:W1:Y:S02]  /*ab00*/  SYNCS.PHASECHK.TRANS64.TRYWAIT P0, [R2+URZ+0x17060], R5 ;  /* 0x01706005020075a7 */ /* 0x000e64000800017f */
[----:B0-----:R-:W-:Y:S01]  /*ab10*/  LOP3.LUT R3, R0, R19, RZ, 0xfc, !PT ;  /* 0x0000001300037212 */ /* 0x001fe200078efcff */
[----:B-1----:R-:W-:Y:S06]  /*ab20*/  @!P0 BRA `(.L_x_8880) ;  /* 0x0000001000348947 */ /* 0x002fec0003800000 */
.L_x_8914:
[----:B------:R-:W-:Y:S05]  /*ab30*/  WARPSYNC.ALL ;  /* 0x0000000000007948 */ /* 0x000fea0003800000 */
[----:B0--3--:R-:W0:Y:S01]  /*ab40*/  LDSM.16.MT88.4 R4, [R3+UR38+0x6400] ;  /* 0x006400260304783b */ /* 0x009e220008004200 */
[C---:B------:R-:W-:Y:S01]  /*ab50*/  VIADD R15, R0.reuse, 0x1000 ;  /* 0x00001000000f7836 */ /* 0x040fe20000000000 */
[C---:B------:R-:W-:Y:S01]  /*ab60*/  IADD3 R27, R0.reuse, R18, R27 ;  /* 0x00000012001b7210 */ /* 0x040fe20007ffe01b */
[----:B------:R-:W-:-:S03]  /*ab70*/  VIADD R17, R0, 0x2000 ;  /* 0x0000200000117836 */ /* 0x000fc60000000000 */
[CC--:B------:R-:W-:Y:S02]  /*ab80*/  LOP3.LUT R16, R15.reuse, R19.reuse, RZ, 0xfc, !PT ;  /* 0x000000130f107212 */ /* 0x0c0fe400078efcff */
[-C--:B------:R-:W-:Y:S02]  /*ab90*/  LOP3.LUT R15, R15, R18.reuse, RZ, 0xfc, !PT ;  /* 0x000000120f0f7212 */ /* 0x080fe400078efcff */
[C---:B------:R-:W-:Y:S02]  /*aba0*/  LOP3.LUT R19, R17.reuse, R19, RZ, 0xfc, !PT ;  /* 0x0000001311137212 */ /* 0x040fe400078efcff */
[----:B------:R-:W-:Y:S01]  /*abb0*/  LOP3.LUT R17, R17, R18, RZ, 0xfc, !PT ;  /* 0x0000001211117212 */ /* 0x000fe200078efcff */
[----:B------:R-:W-:-:S04]  /*abc0*/  IMAD.IADD R15, R26, 0x1, R15 ;  /* 0x000000011a0f7824 */ /* 0x000fc800078e020f */
[----:B------:R-:W-:Y:S01]  /*abd0*/  IMAD.IADD R17, R26, 0x1, R17 ;  /* 0x000000011a117824 */ /* 0x000fe200078e0211 */
[C-C-:B0-----:R-:W-:Y:S02]  /*abe0*/  PRMT R8, R4.reuse, 0x6420, R5.reuse ;  /* 0x0000642004087816 */ /* 0x141fe40000000005 */
[----:B------:R-:W-:Y:S02]  /*abf0*/  PRMT R9, R4, 0x7531, R5 ;  /* 0x0000753104097816 */ /* 0x000fe40000000005 */
[----:B------:R-:W-:Y:S02]  /*ac00*/  LOP3.LUT R5, R0, R18, RZ, 0xfc, !PT ;  /* 0x0000001200057212 */ /* 0x000fe400078efcff */
[C-C-:B------:R-:W-:Y:S02]  /*ac10*/  PRMT R10, R6.reuse, 0x6420, R7.reuse ;  /* 0x00006420060a7816 */ /* 0x140fe40000000007 */
[----:B------:R-:W-:Y:S01]  /*ac20*/  PRMT R11, R6, 0x7531, R7 ;  /* 0x00007531060b7816 */ /* 0x000fe20000000007 */
[----:B------:R-:W-:-:S02]  /*ac30*/  IMAD.IADD R12, R26, 0x1, R5 ;  /* 0x000000011a0c7824 */ /* 0x000fc400078e0205 */
[----:B------:R-:W-:-:S03]  /*ac40*/  IMAD.IADD R26, R26, 0x1, R27 ;  /* 0x000000011a1a7824 */ /* 0x000fc600078e021b */
        /* <DEDUP_REMOVED lines=39> */
.L_x_8881:
[----:B-1----:R1:W-:Y:S01]  /*aec0*/  SYNCS.ARRIVE.TRANS64.A1T0 RZ, [R2+URZ+0x17050], RZ ;  /* 0x017050ff02ff79a7 */ /* 0x0023e2000810003f */
[----:B------:R-:W-:Y:S01]  /*aed0*/  BAR.SYNC.DEFER_BLOCKING 0x2, 0x80 ;  /* 0x0082000000007b1d */ /* 0x000fe20000010000 */
[----:B------:R-:W-:-:S13]  /*aee0*/  ISETP.NE.AND P0, PT, R28, RZ, PT ;  /* 0x000000ff1c00720c */ /* 0x000fda0003f05270 */
[----:B------:R-:W-:Y:S02]  /*aef0*/  @!P0 VIADD R0, R2, 0x17080 ;  /* 0x0001708002008836 */ /* 0x000fe40000000000 */
[----:B-1----:R-:W-:-:S03]  /*af00*/  IMAD.MOV.U32 R2, RZ, RZ, RZ ;  /* 0x000000ffff027224 */ /* 0x002fc600078e00ff */
[----:B------:R-:W-:-:S04]  /*af10*/  @!P0 PRMT R0, RZ, 0x654, R0 ;  /* 0x00000654ff008816 */ /* 0x000fc80000000000 */
[----:B------:R1:W-:Y:S02]  /*af20*/  @!P0 SYNCS.ARRIVE.TRANS64.RED.A1T0 RZ, [R0+URZ], RZ ;  /* 0x000000ff00ff89a7 */ /* 0x0003e4000810043f */
[----:B-1----:R-:W-:-:S05]  /*af30*/  VIADD R0, R13, 0x1 ;  /* 0x000000010d007836 */ /* 0x002fca0000000000 */
[----:B------:R-:W-:-:S04]  /*af40*/  ISETP.NE.AND P0, PT, R0, 0x2, PT ;  /* 0x000000020000780c */ /* 0x000fc80003f05270 */
[----:B------:R-:W-:Y:S02]  /*af50*/  SEL R3, RZ, 0x1, P0 ;  /* 0x00000001ff037807 */ /* 0x000fe40000000000 */
[----:B------:R-:W-:Y:S02]  /*af60*/  SEL R0, R0, RZ, P0 ;  /* 0x000000ff00007207 */ /* 0x000fe40000000000 */
[----:B------:R-:W-:-:S07]  /*af70*/  LOP3.LUT R14, R14, R3, RZ, 0x3c, !PT ;  /* 0x000000030e0e7212 */ /* 0x000fce00078e3cff */
.L_x_8834:
[----:B------:R-:W1:Y:S01]  /*af80*/  S2R R4, SR_CgaCtaId ;  /* 0x0000000000047919 */ /* 0x000e620000008800 */
[----:B------:R-:W-:Y:S02]  /*af90*/  MOV R3, 0x400 ;  /* 0x0000040000037802 */ /* 0x000fe40000000f00 */
[----:B------:R-:W-:Y:S02]  /*afa0*/  SHF.L.U32 R2, R2, 0x1f, RZ ;  /* 0x0000001f02027819 */ /* 0x000fe400000006ff */
[----:B-1----:R-:W-:-:S04]  /*afb0*/  LEA R7, R4, R3, 0x18 ;  /* 0x0000000304077211 */ /* 0x002fc800078ec0ff */
[----:B------:R-:W1:Y:S02]  /*afc0*/  SYNCS.PHASECHK.TRANS64.TRYWAIT P0, [R7+URZ+0x17020], R2 ;  /* 0x01702002070075a7 */ /* 0x000e64000800017f */
[----:B-1----:R-:W-:Y:S05]  /*afd0*/  @!P0 BRA `(.L_x_8882) ;  /* 0x0000000c001c8947 */ /* 0x002fea0003800000 */
.L_x_8915:
        /* <DEDUP_REMOVED lines=13> */
.L_x_8883:
        /* <DEDUP_REMOVED lines=12> */
.L_x_8916:
[----:B------:R-:W1:Y:S02]  /*b170*/  SYNCS.PHASECHK.TRANS64.TRYWAIT P1, [R3+URZ], R2 ;  /* 0x00000002030075a7 */ /* 0x000e64000802017f */
[----:B-1----:R-:W-:Y:S05]  /*b180*/  @!P1 BRA `(.L_x_8885) ;  /* 0x0000000800d89947 */ /* 0x002fea0003800000 */
.L_x_8917:
[----:B------:R-:W-:Y:S05]  /*b190*/  @!P0 BRA `(.L_x_8886) ;  /* 0x0000000000048947 */ /* 0x000fea0003800000 */
[----:B------:R-:W-:Y:S01]  /*b1a0*/  BPT.TRAP 0x1 ;  /* 0x000000040000795c */ /* 0x000fe20000300000 */
.L_x_8886:
[----:B-1----:R-:W-:-:S04]  /*b1b0*/  IMAD R3, R0, 0x8, R7 ;  /* 0x0000000800037824 */ /* 0x002fc800078e0207 */
[----:B------:R-:W1:Y:S02]  /*b1c0*/  SYNCS.PHASECHK.TRANS64.TRYWAIT P1, [R3+URZ+0x17060], R4 ;  /* 0x01706004030075a7 */ /* 0x000e64000802017f */
[----:B-1----:R-:W-:Y:S05]  /*b1d0*/  @!P1 BRA `(.L_x_8887) ;  /* 0x0000000800d89947 */ /* 0x002fea0003800000 */
.L_x_8918:
[----:B------:R-:W-:Y:S05]  /*b1e0*/  @!P0 BRA `(.L_x_8888) ;  /* 0x0000000000048947 */ /* 0x000fea0003800000 */
[----:B------:R-:W-:Y:S01]  /*b1f0*/  BPT.TRAP 0x1 ;  /* 0x000000040000795c */ /* 0x000fe20000300000 */
.L_x_8888:
[----:B0-----:R-:W-:-:S04]  /*b200*/  IMAD R5, R6, 0x8, R7 ;  /* 0x0000000806057824 */ /* 0x001fc800078e0207 */
[----:B------:R-:W0:Y:S02]  /*b210*/  SYNCS.PHASECHK.TRANS64.TRYWAIT P1, [R5+URZ+0x17060], R2 ;  /* 0x01706002050075a7 */ /* 0x000e24000802017f */
[----:B0-----:R-:W-:Y:S05]  /*b220*/  @!P1 BRA `(.L_x_8889) ;  /* 0x0000000800d89947 */ /* 0x001fea0003800000 */
.L_x_8919:
[----:B------:R-:W-:Y:S05]  /*b230*/  @!P0 BRA `(.L_x_8890) ;  /* 0x0000000000048947 */ /* 0x000fea0003800000 */
[----:B------:R-:W-:Y:S01]  /*b240*/  BPT.TRAP 0x1 ;  /* 0x000000040000795c */ /* 0x000fe20000300000 */
.L_x_8890:
[----:B------:R-:W2:Y:S02]  /*b250*/  SYNCS.PHASECHK.TRANS64.TRYWAIT P0, [R3+URZ+0x17080], R4 ;  /* 0x01708004030075a7 */ /* 0x000ea4000800017f */
[----:B--2---:R-:W-:Y:S05]  /*b260*/  @!P0 BRA `(.L_x_8891) ;  /* 0x0000000800dc8947 */ /* 0x004fea0003800000 */
.L_x_8892:
[----:B---3--:R3:W4:Y:S02]  /*b270*/  SYNCS.PHASECHK.TRANS64.TRYWAIT P0, [R5+URZ+0x17080], R2 ;  /* 0x01708002050075a7 */ /* 0x008724000800017f */
[----:B----4-:R-:W-:Y:S05]  /*b280*/  @!P0 NANOSLEEP.SYNCS 0x989680 ;  /* 0x009896800000895d */ /* 0x010fea0003900000 */
[----:B------:R-:W4:Y:S02]  /*b290*/  @!P0 SYNCS.PHASECHK.TRANS64 P0, [R5+URZ+0x17080], R2 ;  /* 0x01708002050085a7 */ /* 0x000f24000800007f */
[----:B----4-:R-:W-:Y:S05]  /*b2a0*/  @!P0 BRA `(.L_x_8892) ;  /* 0xfffffffc00f08947 */ /* 0x010fea000383ffff */
.L_x_8804:
[----:B------:R-:W-:Y:S05]  /*b2b0*/  BSYNC B6 ;  /* 0x0000000000067941 */ /* 0x000fea0003800000 */
.L_x_8801:
[----:B------:R-:W-:Y:S05]  /*b2c0*/  EXIT ;  /* 0x000000000000794d */ /* 0x000fea0003800000 */
.L_x_8808:
[----:B0-----:R-:W-:-:S04]  /*b2d0*/  IMAD.U32 R3, RZ, RZ, UR38 ;  /* 0x00000026ff037e24 */ /* 0x001fc8000f8e00ff */
[----:B------:R0:W1:Y:S03]  /*b2e0*/  SYNCS.PHASECHK.TRANS64.TRYWAIT P0, [R3+URZ+0x17000], R0 ;  /* 0x01700000030075a7 */ /* 0x000066000800017f */
[----:B-1----:R-:W-:Y:S05]  /*b2f0*/  @!P0 NANOSLEEP.SYNCS 0x989680 ;  /* 0x009896800000895d */ /* 0x002fea0003900000 */
[----:B------:R-:W1:Y:S02]  /*b300*/  @!P0 SYNCS.PHASECHK.TRANS64 P0, [R3+URZ+0x17000], R0 ;  /* 0x01700000030085a7 */ /* 0x000e64000800007f */
[----:B-1----:R-:W-:Y:S05]  /*b310*/  @!P0 BRA `(.L_x_8808) ;  /* 0xfffffffc00ec8947 */ /* 0x002fea000383ffff */
[----:B------:R-:W-:Y:S05]  /*b320*/  BRA `(.L_x_8893) ;  /* 0xffffff60009c7947 */ /* 0x000fea000383ffff */
.L_x_8812:
[----:B0-----:R-:W-:-:S04]  /*b330*/  IMAD.U32 R3, RZ, RZ, UR38 ;  /* 0x00000026ff037e24 */ /* 0x001fc8000f8e00ff */
[----:B------:R0:W2:Y:S03]  /*b340*/  SYNCS.PHASECHK.TRANS64.TRYWAIT P2, [R3+URZ+0x17030], R0 ;  /* 0x01703000030075a7 */ /* 0x0000a6000804017f */
[----:B--2---:R-:W-:Y:S05]  /*b350*/  @!P2 NANOSLEEP.SYNCS 0x989680 ;  /* 0x009896800000a95d */ /* 0x004fea0003900000 */
[----:B------:R-:W2:Y:S02]  /*b360*/  @!P2 SYNCS.PHASECHK.TRANS64 P2, [R3+URZ+0x17030], R0 ;  /* 0x017030000300a5a7 */ /* 0x000ea4000804007f */
[----:B--2---:R-:W-:Y:S05]  /*b370*/  @!P2 BRA `(.L_x_8812) ;  /* 0xfffffffc00eca947 */ /* 0x004fea000383ffff */
[----:B------:R-:W-:Y:S05]  /*b380*/  BRA `(.L_x_8811) ;  /* 0xffffff6000b87947 */ /* 0x000fea000383ffff */
.L_x_8817:
[----:B-1----:R-:W-:-:S04]  /*b390*/  IMAD.U32 R5, RZ, RZ, UR21 ;  /* 0x00000015ff057e24 */ /* 0x002fc8000f8e00ff */
[----:B------:R1:W2:Y:S03]  /*b3a0*/  SYNCS.PHASECHK.TRANS64.TRYWAIT P2, [R5+URZ+0x17030], R4 ;  /* 0x01703004050075a7 */ /* 0x0002a6000804017f */
[----:B--2---:R-:W-:Y:S05]  /*b3b0*/  @!P2 NANOSLEEP.SYNCS 0x989680 ;  /* 0x009896800000a95d */ /* 0x004fea0003900000 */
[----:B------:R-:W2:Y:S02]  /*b3c0*/  @!P2 SYNCS.PHASECHK.TRANS64 P2, [R5+URZ+0x17030], R4 ;  /* 0x017030040500a5a7 */ /* 0x000ea4000804007f */
[----:B--2---:R-:W-:Y:S05]  /*b3d0*/  @!P2 BRA `(.L_x_8817) ;  /* 0xfffffffc00eca947 */ /* 0x004fea000383ffff */
[----:B------:R-:W-:Y:S05]  /*b3e0*/  BRA `(.L_x_8816) ;  /* 0xffffff8400447947 */ /* 0x000fea000383ffff */
.L_x_8821:
[----:B-1----:R-:W-:-:S04]  /*b3f0*/  IMAD.U32 R5, RZ, RZ, UR14 ;  /* 0x0000000eff057e24 */ /* 0x002fc8000f8e00ff */
[----:B------:R1:W2:Y:S03]  /*b400*/  SYNCS.PHASECHK.TRANS64.TRYWAIT P2, [R5+URZ+0x17050], R4 ;  /* 0x01705004050075a7 */ /* 0x0002a6000804017f */
[----:B--2---:R-:W-:Y:S05]  /*b410*/  @!P2 NANOSLEEP.SYNCS 0x989680 ;  /* 0x009896800000a95d */ /* 0x004fea0003900000 */
[----:B------:R-:W2:Y:S02]  /*b420*/  @!P2 SYNCS.PHASECHK.TRANS64 P2, [R5+URZ+0x17050], R4 ;  /* 0x017050040500a5a7 */ /* 0x000ea4000804007f */
[----:B--2---:R-:W-:Y:S05]  /*b430*/  @!P2 BRA `(.L_x_8821) ;  /* 0xfffffffc00eca947 */ /* 0x004fea000383ffff */
[----:B------:R-:W-:Y:S05]  /*b440*/  BRA `(.L_x_8820) ;  /* 0xffffff88009c7947 */ /* 0x000fea000383ffff */
.L_x_8827:
[----:B-1----:R-:W-:-:S04]  /*b450*/  IMAD.U32 R3, RZ, RZ, UR16 ;  /* 0x00000010ff037e24 */ /* 0x002fc8000f8e00ff */
[----:B------:R1:W2:Y:S03]  /*b460*/  SYNCS.PHASECHK.TRANS64.TRYWAIT P1, [R3+URZ+0x17050], R2 ;  /* 0x01705002030075a7 */ /* 0x0002a6000802017f */
[----:B--2---:R-:W-:Y:S05]  /*b470*/  @!P1 NANOSLEEP.SYNCS 0x989680 ;  /* 0x009896800000995d */ /* 0x004fea0003900000 */
[----:B------:R-:W2:Y:S02]  /*b480*/  @!P1 SYNCS.PHASECHK.TRANS64 P1, [R3+URZ+0x17050], R2 ;  /* 0x01705002030095a7 */ /* 0x000ea4000802007f */
[----:B--2---:R-:W-:Y:S05]  /*b490*/  @!P1 BRA `(.L_x_8827) ;  /* 0xfffffffc00ec9947 */ /* 0x004fea000383ffff */
[----:B------:R-:W-:Y:S05]  /*b4a0*/  BRA `(.L_x_8826) ;  /* 0xffffff9c00f07947 */ /* 0x000fea000383ffff */
.L_x_8840:
[----:B------:R-:W-:Y:S02]  /*b4b0*/  IMAD.MOV.U32 R13, RZ, RZ, R20 ;  /* 0x000000ffff0d7224 */ /* 0x000fe400078e0014 */
[----:B------:R-:W-:Y:S02]  /*b4c0*/  IMAD.MOV.U32 R12, RZ, RZ, RZ ;  /* 0x000000ffff0c7224 */ /* 0x000fe400078e00ff */
[----:B------:R-:W-:Y:S02]  /*b4d0*/  IMAD.MOV.U32 R11, RZ, RZ, 0x1f ;  /* 0x0000001fff0b7424 */ /* 0x000fe400078e00ff */
[----:B------:R-:W-:-:S07]  /*b4e0*/  IMAD.MOV.U32 R15, RZ, RZ, -0x1 ;  /* 0xffffffffff0f7424 */ /* 0x000fce00078e00ff */
[----:B------:R-:W-:Y:S05]  /*b4f0*/  WARPSYNC.COLLECTIVE R15, `(.L_x_8894) ;  /* 0x000000000f087348 */ /* 0x000fea0003c00000 */
[----:B------:R0:W1:Y:S02]  /*b500*/  SHFL.IDX P6, R14, R13, R12, R11 ;  /* 0x0000000c0d0e7389 */ /* 0x00006400000c000b */
[----:B01----:R-:W-:Y:S01]  /*b510*/  ENDCOLLECTIVE ;  /* 0x000000000000791b */ /* 0x003fe20003800000 */
.L_x_8894:
[----:B------:R-:W-:Y:S05]  /*b520*/  BRA `(.L_x_8895) ;  /* 0xffffffd400347947 */ /* 0x000fea000383ffff */
.L_x_8842:
[----:B------:R-:W-:Y:S01]  /*b530*/  BSSY B0, `(.L_x_8896) ;  /* 0x0000006000007945 */ /* 0x000fe20003800000 */
[----:B------:R-:W-:-:S07]  /*b540*/  IMAD.MOV.U32 R15, RZ, RZ, -0x1 ;  /* 0xffffffffff0f7424 */ /* 0x000fce00078e00ff */
[----:B0-----:R-:W-:Y:S05]  /*b550*/  WARPSYNC.COLLECTIVE R15, `(.L_x_8897) ;  /* 0x000000000f0c7348 */ /* 0x001fea0003c00000 */
[----:B------:R-:W-:Y:S02]  /*b560*/  ELECT P6, UR62, PT ;  /* 0x00000000003e782f */ /* 0x000fe400038c0000 */
[----:B------:R-:W-:Y:S01]  /*b570*/  MOV R14, UR62 ;  /* 0x0000003e000e7c02 */ /* 0x000fe20008000f00 */
[----:B0-----:R-:W-:Y:S10]  /*b580*/  ENDCOLLECTIVE ;  /* 0x000000000000791b */ /* 0x001ff40003800000 */
.L_x_8897:
[----:B------:R-:W-:Y:S05]  /*b590*/  BSYNC B0 ;  /* 0x0000000000007941 */ /* 0x000fea0003800000 */
.L_x_8896:
[----:B------:R-:W-:Y:S05]  /*b5a0*/  BRA `(.L_x_8898) ;  /* 0xffffffd4003c7947 */ /* 0x000fea000383ffff */
.L_x_8844:
[----:B--2---:R2:W3:Y:S02]  /*b5b0*/  SYNCS.PHASECHK.TRANS64.TRYWAIT P0, [R25+URZ+0x17080], R2 ;  /* 0x01708002190075a7 */ /* 0x0044e4000800017f */
[----:B---3--:R-:W-:Y:S05]  /*b5c0*/  @!P0 NANOSLEEP.SYNCS 0x989680 ;  /* 0x009896800000895d */ /* 0x008fea0003900000 */
[----:B------:R-:W3:Y:S02]  /*b5d0*/  @!P0 SYNCS.PHASECHK.TRANS64 P0, [R25+URZ+0x17080], R2 ;  /* 0x01708002190085a7 */ /* 0x000ee4000800007f */
[----:B---3--:R-:W-:Y:S05]  /*b5e0*/  @!P0 BRA `(.L_x_8844) ;  /* 0xfffffffc00f08947 */ /* 0x008fea000383ffff */
[----:B------:R-:W-:Y:S05]  /*b5f0*/  BRA `(.L_x_8899) ;  /* 0xffffffd400907947 */ /* 0x000fea000383ffff */
.L_x_8846:
[----:B---3--:R3:W4:Y:S02]  /*b600*/  SYNCS.PHASECHK.TRANS64.TRYWAIT P0, [R25+URZ+0x17040], R2 ;  /* 0x01704002190075a7 */ /* 0x008724000800017f */
[----:B----4-:R-:W-:Y:S05]  /*b610*/  @!P0 NANOSLEEP.SYNCS 0x989680 ;  /* 0x009896800000895d */ /* 0x010fea0003900000 */
[----:B------:R-:W4:Y:S02]  /*b620*/  @!P0 SYNCS.PHASECHK.TRANS64 P0, [R25+URZ+0x17040], R2 ;  /* 0x01704002190085a7 */ /* 0x000f24000800007f */
[----:B----4-:R-:W-:Y:S05]  /*b630*/  @!P0 BRA `(.L_x_8846) ;  /* 0xfffffffc00f08947 */ /* 0x010fea000383ffff */
[----:B------:R-:W-:Y:S05]  /*b640*/  BRA `(.L_x_8900) ;  /* 0xffffffd800047947 */ /* 0x000fea000383ffff */
.L_x_8849:
        /* <DEDUP_REMOVED lines=8> */
.L_x_8901:
[----:B------:R-:W-:Y:S02]  /*b6d0*/  IMAD.MOV.U32 R13, RZ, RZ, R4 ;  /* 0x000000ffff0d7224 */ /* 0x000fe400078e0004 */
[----:B------:R-:W-:-:S07]  /*b6e0*/  IMAD.MOV.U32 R2, RZ, RZ, R14 ;  /* 0x000000ffff027224 */ /* 0x000fce00078e000e */
[----:B------:R-:W-:Y:S05]  /*b6f0*/  WARPSYNC.COLLECTIVE R15, `(.L_x_8902) ;  /* 0x000000000f087348 */ /* 0x000fea0003c00000 */
[----:B------:R0:W1:Y:S02]  /*b700*/  SHFL.IDX P6, R14, R13, R12, R11 ;  /* 0x0000000c0d0e7389 */ /* 0x00006400000c000b */
[----:B01----:R-:W-:Y:S01]  /*b710*/  ENDCOLLECTIVE ;  /* 0x000000000000791b */ /* 0x003fe20003800000 */
.L_x_8902:
        /* <DEDUP_REMOVED lines=10> */
.L_x_8903:
[----:B------:R-:W-:-:S05]  /*b7c0*/  @!P3 IADD3 R20, P4, R6, R3, RZ ;  /* 0x000000030614b210 */ /* 0x000fca0007f9e0ff */
[----:B------:R-:W-:Y:S02]  /*b7d0*/  @!P3 IMAD.X R3, RZ, RZ, R2, P4 ;  /* 0x000000ffff03b224 */ /* 0x000fe400020e0602 */
[----:B------:R-:W-:Y:S02]  /*b7e0*/  @!P3 IMAD.MOV.U32 R2, RZ, RZ, R20 ;  /* 0x000000ffff02b224 */ /* 0x000fe400078e0014 */
[----:B------:R-:W-:-:S03]  /*b7f0*/  IMAD.MOV.U32 R13, RZ, RZ, R4 ;  /* 0x000000ffff0d7224 */ /* 0x000fc600078e0004 */
[----:B------:R-:W-:Y:S01]  /*b800*/  @!PT LDS RZ, [RZ] ;  /* 0x00000000fffff984 */ /* 0x000fe20000000800 */
[----:B------:R-:W-:Y:S01]  /*b810*/  @!PT LDS RZ, [RZ] ;  /* 0x00000000fffff984 */ /* 0x000fe20000000800 */
[----:B------:R-:W-:Y:S01]  /*b820*/  @!PT LDS RZ, [RZ] ;  /* 0x00000000fffff984 */ /* 0x000fe20000000800 */
[----:B------:R0:W-:Y:S04]  /*b830*/  @!P3 LDGSTS.E.BYPASS.LTC128B.128 [R21+0xc400], desc[UR44][R2.64], !P2 ;  /* 0x0c4000000215bfae */ /* 0x0001e8000d101d6c */
[----:B------:R0:W-:Y:S04]  /*b840*/  @!P3 LDGSTS.E.BYPASS.LTC128B.128 [R21+0xdc00], desc[UR44][R2.64+0x20], !P0 ;  /* 0x0dc000200215bfae */ /* 0x0001e8000c101d6c */
[----:B------:R0:W-:Y:S01]  /*b850*/  @!P3 LDGSTS.E.BYPASS.LTC128B.128 [R21+0xf400], desc[UR44][R2.64+0x40], !P1 ;  /* 0x0f4000400215bfae */ /* 0x0001e2000c901d6c */
[----:B------:R-:W-:-:S07]  /*b860*/  IMAD.MOV.U32 R17, RZ, RZ, R14 ;  /* 0x000000ffff117224 */ /* 0x000fce00078e000e */
[----:B0-----:R-:W-:Y:S05]  /*b870*/  WARPSYNC.COLLECTIVE R15, `(.L_x_8904) ;  /* 0x000000000f087348 */ /* 0x001fea0003c00000 */
[----:B------:R1:W2:Y:S02]  /*b880*/  SHFL.IDX P6, R14, R13, R12, R11 ;  /* 0x0000000c0d0e7389 */ /* 0x0002a400000c000b */
[----:B012---:R-:W-:Y:S01]  /*b890*/  ENDCOLLECTIVE ;  /* 0x000000000000791b */ /* 0x007fe20003800000 */
.L_x_8904:
[----:B------:R-:W-:-:S05]  /*b8a0*/  VIADD R3, R9, 0x40 ;  /* 0x0000004009037836 */ /* 0x000fca0000000000 */
[----:B------:R-:W-:Y:S01]  /*b8b0*/  ISETP.GE.AND P4, PT, R3, R10, PT ;  /* 0x0000000a0300720c */ /* 0x000fe20003f86270 */
[----:B------:R-:W-:Y:S02]  /*b8c0*/  IMAD.MOV.U32 R13, RZ, RZ, R8 ;  /* 0x000000ffff0d7224 */ /* 0x000fe400078e0008 */
[----:B------:R-:W-:-:S10]  /*b8d0*/  IMAD.MOV.U32 R12, RZ, RZ, RZ ;  /* 0x000000ffff0c7224 */ /* 0x000fd400078e00ff */
[----:B------:R-:W-:Y:S01]  /*b8e0*/  @!P4 IADD3 R14, P3, R6, R14, RZ ;  /* 0x0000000e060ec210 */ /* 0x000fe20007f7e0ff */
[----:B------:R-:W-:-:S04]  /*b8f0*/  @!P4 VIADD R5, R0, UR38 ;  /* 0x000000260005cc36 */ /* 0x000fc80008000000 */
[----:B------:R-:W-:-:S08]  /*b900*/  @!P4 IMAD.MOV.U32 R2, RZ, RZ, R14 ;  /* 0x000000ffff02c224 */ /* 0x000fd000078e000e */
[----:B------:R-:W-:Y:S05]  /*b910*/  WARPSYNC.COLLECTIVE R15, `(.L_x_8905) ;  /* 0x000000000f087348 */ /* 0x000fea0003c00000 */
[----:B------:R0:W1:Y:S02]  /*b920*/  SHFL.IDX P6, R14, R13, R12, R11 ;  /* 0x0000000c0d0e7389 */ /* 0x00006400000c000b */
[----:B01----:R-:W-:Y:S01]  /*b930*/  ENDCOLLECTIVE ;  /* 0x000000000000791b */ /* 0x003fe20003800000 */
.L_x_8905:
[----:B------:R-:W-:-:S04]  /*b940*/  @!P4 IMAD.X R17, RZ, RZ, R17, P3 ;  /* 0x000000ffff11c224 */ /* 0x000fc800018e0611 */
[----:B------:R-:W-:-:S05]  /*b950*/  @!P4 IMAD.MOV.U32 R3, RZ, RZ, R17 ;  /* 0x000000ffff03c224 */ /* 0x000fca00078e0011 */
[----:B------:R-:W-:Y:S01]  /*b960*/  @!PT LDS RZ, [RZ] ;  /* 0x00000000fffff984 */ /* 0x000fe20000000800 */
[----:B------:R-:W-:Y:S01]  /*b970*/  @!PT LDS RZ, [RZ] ;  /* 0x00000000fffff984 */ /* 0x000fe20000000800 */
[----:B------:R-:W-:Y:S01]  /*b980*/  @!PT LDS RZ, [RZ] ;  /* 0x00000000fffff984 */ /* 0x000fe20000000800 */
[----:B------:R0:W-:Y:S01]  /*b990*/  @!P4 LDGSTS.E.BYPASS.LTC128B.128 [R5+0xcc00], desc[UR44][R2.64], !P2 ;  /* 0x0cc000000205cfae */ /* 0x0001e2000d101d6c */
[----:B------:R-:W-:-:S03]  /*b9a0*/  IMAD.MOV.U32 R13, RZ, RZ, R7 ;  /* 0x000000ffff0d7224 */ /* 0x000fc600078e0007 */
[----:B------:R0:W-:Y:S04]  /*b9b0*/  @!P4 LDGSTS.E.BYPASS.LTC128B.128 [R5+0xe400], desc[UR44][R2.64+0x20], !P0 ;  /* 0x0e4000200205cfae */ /* 0x0001e8000c101d6c */
[----:B------:R0:W-:Y:S01]  /*b9c0*/  @!P4 LDGSTS.E.BYPASS.LTC128B.128 [R5+0xfc00], desc[UR44][R2.64+0x40], !P1 ;  /* 0x0fc000400205cfae */ /* 0x0001e2000c901d6c */
[----:B------:R-:W-:-:S07]  /*b9d0*/  IMAD.MOV.U32 R8, RZ, RZ, R14 ;  /* 0x000000ffff087224 */ /* 0x000fce00078e000e */
[----:B0-----:R-:W-:Y:S05]  /*b9e0*/  WARPSYNC.COLLECTIVE R15, `(.L_x_8906) ;  /* 0x000000000f087348 */ /* 0x001fea0003c00000 */
[----:B------:R1:W2:Y:S02]  /*b9f0*/  SHFL.IDX P6, R14, R13, R12, R11 ;  /* 0x0000000c0d0e7389 */ /* 0x0002a400000c000b */
[----:B012---:R-:W-:Y:S01]  /*ba00*/  ENDCOLLECTIVE ;  /* 0x000000000000791b */ /* 0x007fe20003800000 */
.L_x_8906:
[----:B------:R-:W-:Y:S05]  /*ba10*/  BRA `(.L_x_8907) ;  /* 0xffffffdc00a47947 */ /* 0x000fea000383ffff */
.L_x_8852:
[----:B---3--:R3:W4:Y:S02]  /*ba20*/  SYNCS.PHASECHK.TRANS64.TRYWAIT P0, [R25+URZ+0x17020], R4 ;  /* 0x01702004190075a7 */ /* 0x008724000800017f */
[----:B----4-:R-:W-:Y:S05]  /*ba30*/  @!P0 NANOSLEEP.SYNCS 0x989680 ;  /* 0x009896800000895d */ /* 0x010fea0003900000 */
[----:B------:R-:W4:Y:S02]  /*ba40*/  @!P0 SYNCS.PHASECHK.TRANS64 P0, [R25+URZ+0x17020], R4 ;  /* 0x01702004190085a7 */ /* 0x000f24000800007f */
[----:B----4-:R-:W-:Y:S05]  /*ba50*/  @!P0 BRA `(.L_x_8852) ;  /* 0xfffffffc00f08947 */ /* 0x010fea000383ffff */
[----:B------:R-:W-:Y:S05]  /*ba60*/  BRA `(.L_x_8908) ;  /* 0xffffffdc00ec7947 */ /* 0x000fea000383ffff */
.L_x_8857:
[----:B-1----:R1:W2:Y:S02]  /*ba70*/  SYNCS.PHASECHK.TRANS64.TRYWAIT P0, [R6+URZ+0x17080], R3 ;  /* 0x01708003060075a7 */ /* 0x0022a4000800017f */
[----:B--2---:R-:W-:Y:S05]  /*ba80*/  @!P0 NANOSLEEP.SYNCS 0x989680 ;  /* 0x009896800000895d */ /* 0x004fea0003900000 */
[----:B------:R-:W2:Y:S02]  /*ba90*/  @!P0 SYNCS.PHASECHK.TRANS64 P0, [R6+URZ+0x17080], R3 ;  /* 0x01708003060085a7 */ /* 0x000ea4000800007f */
[----:B--2---:R-:W-:Y:S05]  /*baa0*/  @!P0 BRA `(.L_x_8857) ;  /* 0xfffffffc00f08947 */ /* 0x004fea000383ffff */
[----:B------:R-:W-:Y:S05]  /*bab0*/  BRA `(.L_x_8909) ;  /* 0xffffffe0009c7947 */ /* 0x000fea000383ffff */
.L_x_8863:
[----:B--2---:R2:W3:Y:S02]  /*bac0*/  SYNCS.PHASECHK.TRANS64.TRYWAIT P0, [R6+URZ+0x17040], R3 ;  /* 0x01704003060075a7 */ /* 0x0044e4000800017f */
[----:B---3--:R-:W-:Y:S05]  /*bad0*/  @!P0 NANOSLEEP.SYNCS 0x989680 ;  /* 0x009896800000895d */ /* 0x008fea0003900000 */
[----:B------:R-:W3:Y:S02]  /*bae0*/  @!P0 SYNCS.PHASECHK.TRANS64 P0, [R6+URZ+0x17040], R3 ;  /* 0x01704003060085a7 */ /* 0x000ee4000800007f */
[----:B---3--:R-:W-:Y:S05]  /*baf0*/  @!P0 BRA `(.L_x_8863) ;  /* 0xfffffffc00f08947 */ /* 0x008fea000383ffff */
[----:B------:R-:W-:Y:S05]  /*bb00*/  BRA `(.L_x_8910) ;  /* 0xffffffe4007c7947 */ /* 0x000fea000383ffff */
.L_x_8870:
[----:B--2---:R2:W3:Y:S02]  /*bb10*/  SYNCS.PHASECHK.TRANS64.TRYWAIT P0, [R3+URZ+0x17070], R2 ;  /* 0x01707002030075a7 */ /* 0x0044e4000800017f */
[----:B---3--:R-:W-:Y:S05]  /*bb20*/  @!P0 NANOSLEEP.SYNCS 0x989680 ;  /* 0x009896800000895d */ /* 0x008fea0003900000 */
[----:B------:R-:W3:Y:S02]  /*bb30*/  @!P0 SYNCS.PHASECHK.TRANS64 P0, [R3+URZ+0x17070], R2 ;  /* 0x01707002030085a7 */ /* 0x000ee4000800007f */
[----:B---3--:R-:W-:Y:S05]  /*bb40*/  @!P0 BRA `(.L_x_8870) ;  /* 0xfffffffc00f08947 */ /* 0x008fea000383ffff */
[----:B------:R-:W-:Y:S05]  /*bb50*/  BRA `(.L_x_8911) ;  /* 0xffffffe8006c7947 */ /* 0x000fea000383ffff */
.L_x_8872:
[----:B--2---:R2:W3:Y:S02]  /*bb60*/  SYNCS.PHASECHK.TRANS64.TRYWAIT P0, [R3+URZ+0x17060], R4 ;  /* 0x01706004030075a7 */ /* 0x0044e4000800017f */
[----:B---3--:R-:W-:Y:S05]  /*bb70*/  @!P0 NANOSLEEP.SYNCS 0x989680 ;  /* 0x009896800000895d */ /* 0x008fea0003900000 */
[----:B------:R-:W3:Y:S02]  /*bb80*/  @!P0 SYNCS.PHASECHK.TRANS64 P0, [R3+URZ+0x17060], R4 ;  /* 0x01706004030085a7 */ /* 0x000ee4000800007f */
[----:B---3--:R-:W-:Y:S05]  /*bb90*/  @!P0 BRA `(.L_x_8872) ;  /* 0xfffffffc00f08947 */ /* 0x008fea000383ffff */
[----:B------:R-:W-:Y:S05]  /*bba0*/  BRA `(.L_x_8912) ;  /* 0xffffffe800707947 */ /* 0x000fea000383ffff */
.L_x_8878:
[----:B0-----:R0:W1:Y:S02]  /*bbb0*/  SYNCS.PHASECHK.TRANS64.TRYWAIT P0, [R2+URZ+0x17070], R3 ;  /* 0x01707003020075a7 */ /* 0x001064000800017f */
[----:B-1----:R-:W-:Y:S05]  /*bbc0*/  @!P0 NANOSLEEP.SYNCS 0x989680 ;  /* 0x009896800000895d */ /* 0x002fea0003900000 */
[----:B------:R-:W1:Y:S02]  /*bbd0*/  @!P0 SYNCS.PHASECHK.TRANS64 P0, [R2+URZ+0x17070], R3 ;  /* 0x01707003020085a7 */ /* 0x000e64000800007f */
[----:B-1----:R-:W-:Y:S05]  /*bbe0*/  @!P0 BRA `(.L_x_8878) ;  /* 0xfffffffc00f08947 */ /* 0x002fea000383ffff */
[----:B------:R-:W-:Y:S05]  /*bbf0*/  BRA `(.L_x_8913) ;  /* 0xffffffec00a07947 */ /* 0x000fea000383ffff */
.L_x_8880:
[----:B0-----:R0:W1:Y:S02]  /*bc00*/  SYNCS.PHASECHK.TRANS64.TRYWAIT P0, [R2+URZ+0x17060], R5 ;  /* 0x01706005020075a7 */ /* 0x001064000800017f */
[----:B-1----:R-:W-:Y:S05]  /*bc10*/  @!P0 NANOSLEEP.SYNCS 0x989680 ;  /* 0x009896800000895d */ /* 0x002fea0003900000 */
[----:B------:R-:W1:Y:S02]  /*bc20*/  @!P0 SYNCS.PHASECHK.TRANS64 P0, [R2+URZ+0x17060], R5 ;  /* 0x01706005020085a7 */ /* 0x000e64000800007f */
[----:B-1----:R-:W-:Y:S05]  /*bc30*/  @!P0 BRA `(.L_x_8880) ;  /* 0xfffffffc00f08947 */ /* 0x002fea000383ffff */
[----:B------:R-:W-:Y:S05]  /*bc40*/  BRA `(.L_x_8914) ;  /* 0xffffffec00b87947 */ /* 0x000fea000383ffff */
.L_x_8882:
[----:B-1----:R1:W2:Y:S02]  /*bc50*/  SYNCS.PHASECHK.TRANS64.TRYWAIT P0, [R7+URZ+0x17020], R2 ;  /* 0x01702002070075a7 */ /* 0x0022a4000800017f */
[----:B--2---:R-:W-:Y:S05]  /*bc60*/  @!P0 NANOSLEEP.SYNCS 0x989680 ;  /* 0x009896800000895d */ /* 0x004fea0003900000 */
[----:B------:R-:W2:Y:S02]  /*bc70*/  @!P0 SYNCS.PHASECHK.TRANS64 P0, [R7+URZ+0x17020], R2 ;  /* 0x01702002070085a7 */ /* 0x000ea4000800007f */
[----:B--2---:R-:W-:Y:S05]  /*bc80*/  @!P0 BRA `(.L_x_8882) ;  /* 0xfffffffc00f08947 */ /* 0x004fea000383ffff */
[----:B------:R-:W-:Y:S05]  /*bc90*/  BRA `(.L_x_8915) ;  /* 0xfffffff000d07947 */ /* 0x000fea000383ffff */
.L_x_8884:
[----:B0-----:R0:W1:Y:S02]  /*bca0*/  SYNCS.PHASECHK.TRANS64.TRYWAIT P1, [R5+URZ], R4 ;  /* 0x00000004050075a7 */ /* 0x001064000802017f */
[----:B-1----:R-:W-:Y:S05]  /*bcb0*/  @!P1 NANOSLEEP.SYNCS 0x989680 ;  /* 0x009896800000995d */ /* 0x002fea0003900000 */
[----:B------:R-:W1:Y:S02]  /*bcc0*/  @!P1 SYNCS.PHASECHK.TRANS64 P1, [R5+URZ], R4 ;  /* 0x00000004050095a7 */ /* 0x000e64000802007f */
[----:B-1----:R-:W-:Y:S05]  /*bcd0*/  @!P1 BRA `(.L_x_8884) ;  /* 0xfffffffc00f09947 */ /* 0x002fea000383ffff */
[----:B------:R-:W-:Y:S05]  /*bce0*/  BRA `(.L_x_8916) ;  /* 0xfffffff400207947 */ /* 0x000fea000383ffff */
.L_x_8885:
[----:B-1----:R1:W2:Y:S02]  /*bcf0*/  SYNCS.PHASECHK.TRANS64.TRYWAIT P1, [R3+URZ], R2 ;  /* 0x00000002030075a7 */ /* 0x0022a4000802017f */
[----:B--2---:R-:W-:Y:S05]  /*bd00*/  @!P1 NANOSLEEP.SYNCS 0x989680 ;  /* 0x009896800000995d */ /* 0x004fea0003900000 */
[----:B------:R-:W2:Y:S02]  /*bd10*/  @!P1 SYNCS.PHASECHK.TRANS64 P1, [R3+URZ], R2 ;  /* 0x00000002030095a7 */ /* 0x000ea4000802007f */
[----:B--2---:R-:W-:Y:S05]  /*bd20*/  @!P1 BRA `(.L_x_8885) ;  /* 0xfffffffc00f09947 */ /* 0x004fea000383ffff */
[----:B------:R-:W-:Y:S05]  /*bd30*/  BRA `(.L_x_8917) ;  /* 0xfffffff400147947 */ /* 0x000fea000383ffff */
.L_x_8887:
[----:B-1----:R1:W2:Y:S02]  /*bd40*/  SYNCS.PHASECHK.TRANS64.TRYWAIT P1, [R3+URZ+0x17060], R4 ;  /* 0x01706004030075a7 */ /* 0x0022a4000802017f */
[----:B--2---:R-:W-:Y:S05]  /*bd50*/  @!P1 NANOSLEEP.SYNCS 0x989680 ;  /* 0x009896800000995d */ /* 0x004fea0003900000 */
[----:B------:R-:W2:Y:S02]  /*bd60*/  @!P1 SYNCS.PHASECHK.TRANS64 P1, [R3+URZ+0x17060], R4 ;  /* 0x01706004030095a7 */ /* 0x000ea4000802007f */
[----:B--2---:R-:W-:Y:S05]  /*bd70*/  @!P1 BRA `(.L_x_8887) ;  /* 0xfffffffc00f09947 */ /* 0x004fea000383ffff */
[----:B------:R-:W-:Y:S05]  /*bd80*/  BRA `(.L_x_8918) ;  /* 0xfffffff400147947 */ /* 0x000fea000383ffff */
.L_x_8889:
[----:B0-----:R0:W2:Y:S02]  /*bd90*/  SYNCS.PHASECHK.TRANS64.TRYWAIT P1, [R5+URZ+0x17060], R2 ;  /* 0x01706002050075a7 */ /* 0x0010a4000802017f */
[----:B--2---:R-:W-:Y:S05]  /*bda0*/  @!P1 NANOSLEEP.SYNCS 0x989680 ;  /* 0x009896800000995d */ /* 0x004fea0003900000 */
[----:B------:R-:W2:Y:S02]  /*bdb0*/  @!P1 SYNCS.PHASECHK.TRANS64 P1, [R5+URZ+0x17060], R2 ;  /* 0x01706002050095a7 */ /* 0x000ea4000802007f */
[----:B--2---:R-:W-:Y:S05]  /*bdc0*/  @!P1 BRA `(.L_x_8889) ;  /* 0xfffffffc00f09947 */ /* 0x004fea000383ffff */
[----:B------:R-:W-:Y:S05]  /*bdd0*/  BRA `(.L_x_8919) ;  /* 0xfffffff400147947 */ /* 0x000fea000383ffff */
.L_x_8891:
[----:B--2---:R2:W3:Y:S02]  /*bde0*/  SYNCS.PHASECHK.TRANS64.TRYWAIT P0, [R3+URZ+0x17080], R4 ;  /* 0x01708004030075a7 */ /* 0x0044e4000800017f */
[----:B---3--:R-:W-:Y:S05]  /*bdf0*/  @!P0 NANOSLEEP.SYNCS 0x989680 ;  /* 0x009896800000895d */ /* 0x008fea0003900000 */
[----:B------:R-:W3:Y:S02]  /*be00*/  @!P0 SYNCS.PHASECHK.TRANS64 P0, [R3+URZ+0x17080], R4 ;  /* 0x01708004030085a7 */ /* 0x000ee4000800007f */
[----:B---3--:R-:W-:Y:S05]  /*be10*/  @!P0 BRA `(.L_x_8891) ;  /* 0xfffffffc00f08947 */ /* 0x008fea000383ffff */
[----:B------:R-:W-:Y:S05]  /*be20*/  BRA `(.L_x_8892) ;  /* 0xfffffff400107947 */ /* 0x000fea000383ffff */
.L_x_8920:
        /* <DEDUP_REMOVED lines=13> */
.L_x_13285:


//--------------------- .text._ZN7cutlass13device_kernelIN5flash11enable_sm90INS1_16FlashAttnFwdSm90INS1_25CollectiveMainloopFwdSm90ILi2EN4cute5tupleIJNS5_1CILi1EEES8_S8_EEENS6_IJNS7_ILi192EEENS7_ILi128EEENS7_ILi96EEEEEELi96ENS_12float_e4m3_tEfNS_4arch4Sm90ELb0ELb0ELb0ELb1ELb0ELb0ELb0ELb1ELb1ELb1ELb1ELb0EEENS1_21CollectiveEpilogueFwdINS6_IJSA_SC_SB_EEES9_NS_10bfloat16_tESG_Li384ELb1ELb1ELb1ELb1EEENS1_36VarlenDynamicPersistentTileSchedulerILi192ELi128ELi384ELi128ELb1ELb1ELb1ELb0ELb1ELb1EEEEEEEEEvNT_6ParamsE --------------------------
	.section	.text._ZN7cutlass13device_kernelIN5flash11enable_sm90INS1_16FlashAttnFwdSm90INS1_25CollectiveMainloopFwdSm90ILi2EN4cute5tupleIJNS5_1CILi1EEES8_S8_EEENS6_IJNS7_ILi192EEENS7_ILi128EEENS7_ILi96EEEEEELi96ENS_12float_e4m3_tEfNS_4arch4Sm90ELb0ELb0ELb0ELb1ELb0ELb0ELb0ELb1ELb1ELb1ELb1ELb0EEENS1_21CollectiveEpilogueFwdINS6_IJSA_SC_SB_EEES9_NS_10bfloat16_tESG_Li384ELb1ELb1ELb1ELb1EEENS1_36VarlenDynamicPersistentTileSchedulerILi192ELi128ELi384ELi128ELb1ELb1ELb1ELb0ELb1ELb1EEEEEEEEEvNT_6ParamsE,"ax",@progbits
	.align	128
.text._ZN7cutlass13device_kernelIN5flash11enable_sm90INS1_16FlashAttnFwdSm90INS1_25CollectiveMainloopFwdSm90ILi2EN4cute5tupleIJNS5_1CILi1EEES8_S8_EEENS6_IJNS7_ILi192EEENS7_ILi128EEENS7_ILi96EEEEEELi96ENS_12float_e4m3_tEfNS_4arch4Sm90ELb0ELb0ELb0ELb1ELb0ELb0ELb0ELb1ELb1ELb1ELb1ELb0EEENS1_21CollectiveEpilogueFwdINS6_IJSA_SC_SB_EEES9_NS_10bfloat16_tESG_Li384ELb1ELb1ELb1ELb1EEENS1_36VarlenDynamicPersistentTileSchedulerILi192ELi128ELi384ELi128ELb1ELb1ELb1ELb0ELb1ELb1EEEEEEEEEvNT_6ParamsE:
        .type           _ZN7cutlass13device_kernelIN5flash11enable_sm90INS1_16FlashAttnFwdSm90INS1_25CollectiveMainloopFwdSm90ILi2EN4cute5tupleIJNS5_1CILi1EEES8_S8_EEENS6_IJNS7_ILi192EEENS7_ILi128EEENS7_ILi96EEEEEELi96ENS_12float_e4m3_tEfNS_4arch4Sm90ELb0ELb0ELb0ELb1ELb0ELb0ELb0ELb1ELb1ELb1ELb1ELb0EEENS1_21CollectiveEpilogueFwdINS6_IJSA_SC_SB_EEES9_NS_10bfloat16_tESG_Li384ELb1ELb1ELb1ELb1EEENS1_36VarlenDynamicPersistentTileSchedulerILi192ELi128ELi384ELi128ELb1ELb1ELb1ELb0ELb1ELb1EEEEEEEEEvNT_6ParamsE,@function
        .size           _ZN7cutlass13device_kernelIN5flash11enable_sm90INS1_16FlashAttnFwdSm90INS1_25CollectiveMainloopFwdSm90ILi2EN4cute5tupleIJNS5_1CILi1EEES8_S8_EEENS6_IJNS7_ILi192EEENS7_ILi128EEENS7_ILi96EEEEEELi96ENS_12float_e4m3_tEfNS_4arch4Sm90ELb0ELb0ELb0ELb1ELb0ELb0ELb0ELb1ELb1ELb1ELb1ELb0EEENS1_21CollectiveEpilogueFwdINS6_IJSA_SC_SB_EEES9_NS_10bfloat16_tESG_Li384ELb1ELb1ELb1ELb1EEENS1_36VarlenDynamicPersistentTileSchedulerILi192ELi128ELi384ELi128ELb1ELb1ELb1ELb0ELb1ELb1EEEEEEEEEvNT_6ParamsE,(.L_x_13286 - _ZN7cutlass13device_kernelIN5flash11enable_sm90INS1_16FlashAttnFwdSm90INS1_25CollectiveMainloopFwdSm90ILi2EN4cute5tupleIJNS5_1CILi1EEES8_S8_EEENS6_IJNS7_ILi192EEENS7_ILi128EEENS7_ILi96EEEEEELi96ENS_12float_e4m3_tEfNS_4arch4Sm90ELb0ELb0ELb0ELb1ELb0ELb0ELb0ELb1ELb1ELb1ELb1ELb0EEENS1_21CollectiveEpilogueFwdINS6_IJSA_SC_SB_EEES9_NS_10bfloat16_tESG_Li384ELb1ELb1ELb1ELb1EEENS1_36VarlenDynamicPersistentTileSchedulerILi192ELi128ELi384ELi128ELb1ELb1ELb1ELb0ELb1ELb1EEEEEEEEEvNT_6ParamsE)
        .other          _ZN7cutlass13device_kernelIN5flash11enable_sm90INS1_16FlashAttnFwdSm90INS1_25CollectiveMainloopFwdSm90ILi2EN4cute5tupleIJNS5_1CILi1EEES8_S8_EEENS6_IJNS7_ILi192EEENS7_ILi128EEENS7_ILi96EEEEEELi96ENS_12float_e4m3_tEfNS_4arch4Sm90ELb0ELb0ELb0ELb1ELb0ELb0ELb0ELb1ELb1ELb1ELb1ELb0EEENS1_21CollectiveEpilogueFwdINS6_IJSA_SC_SB_EEES9_NS_10bfloat16_tESG_Li384ELb1ELb1ELb1ELb1EEENS1_36VarlenDynamicPersistentTileSchedulerILi192ELi128ELi384ELi128ELb1ELb1ELb1ELb0ELb1ELb1EEEEEEEEEvNT_6ParamsE,@"STO_CUDA_ENTRY STV_DEFAULT"
_ZN7cutlass13device_kernelIN5flash11enable_sm90INS1_16FlashAttnFwdSm90INS1_25CollectiveMainloopFwdSm90ILi2EN4cute5tupleIJNS5_1CILi1EEES8_S8_EEENS6_IJNS7_ILi192EEENS7_ILi128EEENS7_ILi96EEEEEELi96ENS_12float_e4m3_tEfNS_4arch4Sm90ELb0ELb0ELb0ELb1ELb0ELb0ELb0ELb1ELb1ELb1ELb1ELb0EEENS1_21CollectiveEpilogueFwdINS6_IJSA_SC_SB_EEES9_NS_10bfloat16_tESG_Li384ELb1ELb1ELb1ELb1EEENS1_36VarlenDynamicPersistentTileSchedulerILi192ELi128ELi384ELi128ELb1ELb1ELb1ELb0ELb1ELb1EEEEEEEEEvNT_6ParamsE:
[----:B------:R-:W0:Y:S02]  /*0000*/  LDC R1, c[0x0][0x28] ;  /* 0x00000a00ff017b82 */ /* 0x000e240000000800 */
[----:B0-----:R-:W-:Y:S01]  /*0010*/  VIADD R1, R1, 0xffffffd0 ;  /* 0xffffffd001017836 */ /* 0x001fe20000000000 */
[----:B------:R-:W0:Y:S01]  /*0020*/  S2R R3, SR_TID.X ;  /* 0x0000000000037919 */ /* 0x000e220000002100 */
[----:B------:R-:W-:Y:S01]  /*0030*/  ELECT P0, URZ, PT ;  /* 0x00000000003f782f */ /* 0x000fe20003800000 */
[----:B------:R-:W-:Y:S01]  /*0040*/  BSSY B0, `(.L_x_8921) ;  /* 0x000000e000007945 */ /* 0x000fe20003800000 */
[----:B0-----:R-:W-:-:S05]  /*0050*/  SHF.R.U32.HI R0, RZ, 0x5, R3 ;  /* 0x00000005ff007819 */ /* 0x001fca0000011603 */
[----:B------:R-:W0:Y:S02]  /*0060*/  SHFL.IDX PT, R2, R0, RZ, 0x1f ;  /* 0x00001fff00027589 */ /* 0x000e2400000e0000 */
[----:B0-----:R-:W-:Y:S02]  /*0070*/  ISETP.EQ.AND P0, PT, R2, RZ, P0 ;  /* 0x000000ff0200720c */ /* 0x001fe40000702270 */
[----:B------:R-:W-:-:S11]  /*0080*/  SHF.R.U32.HI R2, RZ, 0x7, R3 ;  /* 0x00000007ff027819 */ /* 0x000fd60000011603 */
        /* <DEDUP_REMOVED lines=9> */
.L_x_8922:
[----:B------:R-:W-:Y:S05]  /*0120*/  BSYNC B0 ;  /* 0x0000000000007941 */ /* 0x000fea0003800000 */
.L_x_8921:
        /* <DEDUP_REMOVED lines=41> */
.L_x_8923:
        /* <DEDUP_REMOVED lines=22> */
.L_x_8924:
        /* <DEDUP_REMOVED lines=18> */
.L_x_8925:
        /* <DEDUP_REMOVED lines=22> */
.L_x_8926:
        /* <DEDUP_REMOVED lines=22> */
.L_x_8927:
[----:B------:R-:W-:Y:S01]  /*0900*/  PLOP3.LUT P0, PT, PT, PT, UP0, 0x80, 0x0 ;  /* 0x000000000000781c */ /* 0x000fe20003f0f008 */
[----:B------:R-:W-:Y:S01]  /*0910*/  UMOV UR40, 0x1 ;  /* 0x0000000100287882 */ /* 0x000fe20000000000 */
[----:B------:R-:W-:Y:S01]  /*0920*/  NOP ;  /* 0x0000000000007918 */ /* 0x000fe20000000000 */
[----:B------:R-:W-:Y:S01]  /*0930*/  USEL UR40, UR40, 0x2, !UP0 ;  /* 0x0000000228287887 */ /* 0x000fe2000c000000 */
[----:B------:R-:W-:Y:S01]  /*0940*/  ULDC.64 UR52, c[0x0][0x208] ;  /* 0x0000820000347ab9 */ /* 0x000fe20000000a00 */
[----:B012-4-:R-:W-:Y:S08]  /*0950*/  BAR.SYNC.DEFER_BLOCKING 0x0 ;  /* 0x0000000000007b1d */ /* 0x017ff00000010000 */
[----:B------:R-:W-:Y:S05]  /*0960*/  @!P0 BRA `(.L_x_8928) ;  /* 0x0000008c00e08947 */ /* 0x000fea0003800000 */
.L_x_8929:
[----:B------:R-:W-:-:S08]  /*0970*/  NOP ;  /* 0x0000000000007918 */ /* 0x000fd00000000000 */
[----:B------:R-:W0:Y:S02]  /*0980*/  USETMAXREG.TRY_ALLOC.CTAPOOL UP0, 0xa0 ;  /* 0x000000a0000079c8 */ /* 0x000e240008000600 */
[----:B0-----:R-:W-:-:S13]  /*0990*/  PLOP3.LUT P0, PT, PT, PT, UP0, 0x80, 0x0 ;  /* 0x000000000000781c */ /* 0x001fda0003f0f008 */
[----:B------:R-:W-:Y:S05]  /*09a0*/  @!P0 BRA `(.L_x_8929) ;  /* 0xfffffffc00f08947 */ /* 0x000fea000383ffff */
[----:B------:R-:W0:Y:S08]  /*09b0*/  S2UR UR5, SR_CgaCtaId ;  /* 0x00000000000579c3 */ /* 0x000e300000008800 */
[----:B------:R-:W-:Y:S06]  /*09c0*/  BAR.ARV 0x8, 0x200 ;  /* 0x0208000000007b1d */ /* 0x000fec0000002000 */
[----:B------:R-:W-:-:S02]  /*09d0*/  UMOV UR4, 0x400 ;  /* 0x0000040000047882 */ /* 0x000fc40000000000 */
[----:B------:R-:W-:Y:S01]  /*09e0*/  BAR.SYNC.DEFER_BLOCKING 0x5, 0x200 ;  /* 0x0148000000007b1d */ /* 0x000fe20000010000 */
[----:B0-----:R-:W-:-:S09]  /*09f0*/  ULEA UR4, UR5, UR4, 0x18 ;  /* 0x0000000405047291 */ /* 0x001fd2000f8ec03f */
[----:B------:R-:W0:Y:S01]  /*0a00*/  LDS.128 R36, [UR4+0x19cd0] ;  /* 0x019cd004ff247984 */ /* 0x000e220008000c00 */
[----:B------:R-:W-:Y:S01]  /*0a10*/  ULDC UR4, c[0x0][0xc3c] ;  /* 0x00030f0000047ab9 */ /* 0x000fe20000000800 */
[----:B------:R-:W-:Y:S06]  /*0a20*/  BAR.ARV 0x4, 0x200 ;  /* 0x0108000000007b1d */ /* 0x000fec0000002000 */
[----:B0-----:R-:W-:-:S13]  /*0a30*/  ISETP.GE.AND P0, PT, R39, UR4, PT ;  /* 0x0000000427007c0c */ /* 0x001fda000bf06270 */
[----:B------:R-:W-:Y:S05]  /*0a40*/  @P0 EXIT ;  /* 0x000000000000094d */ /* 0x000fea0003800000 */
[----:B------:R-:W0:Y:S01]  /*0a50*/  S2R R0, SR_TID.X ;  /* 0x0000000000007919 */ /* 0x000e220000002100 */
[----:B------:R-:W-:Y:S01]  /*0a60*/  R2UR UR5, R37 ;  /* 0x00000000250572ca */ /* 0x000fe200000e0000 */
[----:B------:R-:W-:Y:S01]  /*0a70*/  ULOP3.LUT UR48, UR40, 0x1, URZ, 0xfc, !UPT ;  /* 0x0000000128307892 */ /* 0x000fe2000f8efc3f */
[----:B------:R-:W-:Y:S01]  /*0a80*/  R2UR UR6, R38 ;  /* 0x00000000260672ca */ /* 0x000fe200000e0000 */
[----:B------:R-:W-:Y:S01]  /*0a90*/  UMOV UR47, URZ ;  /* 0x0000003f002f7c82 */ /* 0x000fe20008000000 */
[----:B------:R-:W-:Y:S01]  /*0aa0*/  UMOV UR46, URZ ;  /* 0x0000003f002e7c82 */ /* 0x000fe20008000000 */
[----:B------:R-:W-:Y:S01]  /*0ab0*/  UMOV UR36, URZ ;  /* 0x0000003f00247c82 */ /* 0x000fe20008000000 */
[----:B0-----:R-:W-:-:S05]  /*0ac0*/  VIADD R12, R0, 0xffffff80 ;  /* 0xffffff80000c7836 */ /* 0x001fca0000000000 */
[----:B------:R-:W-:-:S04]  /*0ad0*/  SHF.R.S32.HI R0, RZ, 0x1f, R12 ;  /* 0x0000001fff007819 */ /* 0x000fc8000001140c */
[CC--:B------:R-:W-:Y:S02]  /*0ae0*/  LEA.HI R2, R0.reuse, R12.reuse, RZ, 0x7 ;  /* 0x0000000c00027211 */ /* 0x0c0fe400078f38ff */
[-C--:B------:R-:W-:Y:S02]  /*0af0*/  LEA.HI R4, R0, R12.reuse, RZ, 0x5 ;  /* 0x0000000c00047211 */ /* 0x080fe400078f28ff */
[----:B------:R-:W-:Y:S02]  /*0b00*/  LOP3.LUT R3, R2, 0xffffff80, RZ, 0xc0, !PT ;  /* 0xffffff8002037812 */ /* 0x000fe400078ec0ff */
[----:B------:R-:W-:Y:S01]  /*0b10*/  SHF.R.S32.HI R13, RZ, 0x7, R2 ;  /* 0x00000007ff0d7819 */ /* 0x000fe20000011402 */
[----:B------:R-:W-:Y:S02]  /*0b20*/  IMAD.SHL.U32 R5, R4, 0x10, RZ ;  /* 0x0000001004057824 */ /* 0x000fe400078e00ff */
[----:B------:R-:W-:Y:S01]  /*0b30*/  IMAD.IADD R11, R12, 0x1, -R3 ;  /* 0x000000010c0b7824 */ /* 0x000fe200078e0a03 */
[----:B------:R-:W-:-:S02]  /*0b40*/  LEA.HI R3, R0, R12, RZ, 0x4 ;  /* 0x0000000c00037211 */ /* 0x000fc400078f20ff */
[----:B------:R-:W-:Y:S02]  /*0b50*/  LEA.HI R0, R0, R12, RZ, 0x2 ;  /* 0x0000000c00007211 */ /* 0x000fe400078f10ff */
[----:B------:R-:W-:Y:S02]  /*0b60*/  SHF.R.S32.HI R7, RZ, 0x1f, R11 ;  /* 0x0000001fff077819 */ /* 0x000fe4000001140b */
[----:B------:R-:W-:Y:S02]  /*0b70*/  SHF.R.S32.HI R4, RZ, 0x4, R3 ;  /* 0x00000004ff047819 */ /* 0x000fe40000011403 */
[----:B------:R-:W-:Y:S02]  /*0b80*/  LEA.HI R8, R7, R11, RZ, 0x2 ;  /* 0x0000000b07087211 */ /* 0x000fe400078f10ff */
[C---:B------:R-:W-:Y:S02]  /*0b90*/  LOP3.LUT R2, R3.reuse, 0x7fffff0, RZ, 0xc0, !PT ;  /* 0x07fffff003027812 */ /* 0x040fe400078ec0ff */
[----:B------:R-:W-:-:S02]  /*0ba0*/  LEA.HI R3, R3, R4, RZ, 0x1 ;  /* 0x0000000403037211 */ /* 0x000fc400078f08ff */
[----:B------:R-:W-:Y:S01]  /*0bb0*/  SHF.R.S32.HI R9, RZ, 0x2, R8 ;  /* 0x00000002ff097819 */ /* 0x000fe20000011408 */
[----:B------:R-:W-:Y:S01]  /*0bc0*/  IMAD.IADD R2, R12, 0x1, -R2 ;  /* 0x000000010c027824 */ /* 0x000fe200078e0a02 */
[----:B------:R-:W-:Y:S02]  /*0bd0*/  SHF.R.S32.HI R6, RZ, 0x1f, R8 ;  /* 0x0000001fff067819 */ /* 0x000fe40000011408 */
[----:B------:R-:W-:Y:S02]  /*0be0*/  LOP3.LUT R3, R3, 0x1ffffffe, RZ, 0xc0, !PT ;  /* 0x1ffffffe03037812 */ /* 0x000fe400078ec0ff */
[----:B------:R-:W-:Y:S01]  /*0bf0*/  LEA.HI R10, R6, R9, RZ, 0x3 ;  /* 0x00000009060a7211 */ /* 0x000fe200078f18ff */
[----:B------:R-:W-:Y:S01]  /*0c00*/  IMAD.HI R6, R13, 0x55555556, RZ ;  /* 0x555555560d067827 */ /* 0x000fe200078e02ff */
[----:B------:R-:W-:Y:S02]  /*0c10*/  LOP3.LUT R5, R5, 0xfffffe00, RZ, 0xc0, !PT ;  /* 0xfffffe0005057812 */ /* 0x000fe400078ec0ff */
[----:B------:R-:W-:Y:S01]  /*0c20*/  LOP3.LUT R10, R10, 0xfffffff8, RZ, 0xc0, !PT ;  /* 0xfffffff80a0a7812 */ /* 0x000fe200078ec0ff */
[----:B------:R-:W-:Y:S01]  /*0c30*/  IMAD.IADD R3, R4, 0x1, -R3 ;  /* 0x0000000104037824 */ /* 0x000fe200078e0a03 */
[----:B------:R-:W-:Y:S01]  /*0c40*/  LOP3.LUT R4, R0, 0xfffffffc, RZ, 0xc0, !PT ;  /* 0xfffffffc00047812 */ /* 0x000fe200078ec0ff */
[----:B------:R-:W-:Y:S01]  /*0c50*/  IMAD R2, R2, 0x20, R5 ;  /* 0x0000002002027824 */ /* 0x000fe200078e0205 */
[----:B------:R-:W-:Y:S01]  /*0c60*/  LEA.HI R7, R7, R11, RZ, 0x5 ;  /* 0x0000000b07077211 */ /* 0x000fe200078f28ff */
[----:B------:R-:W-:Y:S01]  /*0c70*/  IMAD.IADD R10, R9, 0x1, -R10 ;  /* 0x00000001090a7824 */ /* 0x000fe200078e0a0a */
[----:B------:R-:W-:Y:S01]  /*0c80*/  LOP3.LUT R8, R8, 0x7ffffffc, RZ, 0xc0, !PT ;  /* 0x7ffffffc08087812 */ /* 0x000fe200078ec0ff */
[----:B------:R-:W-:Y:S01]  /*0c90*/  IMAD.IADD R9, R12, 0x1, -R4 ;  /* 0x000000010c097824 */ /* 0x000fe200078e0a04 */
[----:B------:R-:W-:Y:S01]  /*0ca0*/  LEA.HI R6, R6, R6, RZ, 0x1 ;  /* 0x0000000606067211 */ /* 0x000fe200078f08ff */
[----:B------:R-:W-:Y:S01]  /*0cb0*/  IMAD R2, R3, 0x8, R2 ;  /* 0x0000000803027824 */ /* 0x000fe200078e0202 */
[----:B------:R-:W-:Y:S01]  /*0cc0*/  SHF.R.S32.HI R7, RZ, 0x5, R7 ;  /* 0x00000005ff077819 */ /* 0x000fe20000011407 */
[----:B------:R-:W-:Y:S01]  /*0cd0*/  IMAD.SHL.U32 R16, R9, 0x8, RZ ;  /* 0x0000000809107824 */ /* 0x000fe200078e00ff */
[----:B------:R-:W-:Y:S01]  /*0ce0*/  SHF.R.S32.HI R0, RZ, 0x2, R0 ;  /* 0x00000002ff007819 */ /* 0x000fe20000011400 */
[----:B------:R-:W-:Y:S01]  /*0cf0*/  IMAD.IADD R8, R11, 0x1, -R8 ;  /* 0x000000010b087824 */ /* 0x000fe200078e0a08 */
[----:B------:R0:W-:Y:S01]  /*0d00*/  STL [R1+0x2c], R2 ;  /* 0x00002c0201007387 */ /* 0x0001e20000100800 */
[----:B------:R-:W-:-:S02]  /*0d10*/  IMAD R6, R6, -0x3, R13 ;  /* 0xfffffffd06067824 */ /* 0x000fc400078e020d */
[----:B------:R-:W-:Y:S02]  /*0d20*/  IMAD R7, R7, 0x10, R10 ;  /* 0x0000001007077824 */ /* 0x000fe400078e020a */
[C---:B------:R-:W-:Y:S02]  /*0d30*/  VIADD R17, R16.reuse, 0x20 ;  /* 0x0000002010117836 */ /* 0x040fe40000000000 */
[----:B------:R-:W-:Y:S02]  /*0d40*/  VIADD R18, R16, 0x40 ;  /* 0x0000004010127836 */ /* 0x000fe40000000000 */
[----:B------:R-:W-:Y:S01]  /*0d50*/  IMAD.SHL.U32 R4, R8, 0x2, RZ ;  /* 0x0000000208047824 */ /* 0x000fe200078e00ff */
[----:B0-----:R-:W-:Y:S01]  /*0d60*/  LEA.HI R2, R9, R9, RZ, 0x1 ;  /* 0x0000000909027211 */ /* 0x001fe200078f08ff */
[----:B------:R-:W-:Y:S01]  /*0d70*/  IMAD R5, R6, 0x40, R7 ;  /* 0x0000004006057824 */ /* 0x000fe200078e0207 */
[----:B------:R-:W-:Y:S01]  /*0d80*/  SHF.R.S32.HI R3, RZ, 0x1f, R17 ;  /* 0x0000001fff037819 */ /* 0x000fe20000011411 */
[C---:B------:R-:W-:Y:S01]  /*0d90*/  VIADD R3, R4.reuse, 0x8 ;  /* 0x0000000804037836 */ /* 0x040fe20000000000 */
[----:B------:R-:W-:Y:S01]  /*0da0*/  SHF.R.S32.HI R0, RZ, 0x1f, R18 ;  /* 0x0000001fff007819 */ /* 0x000fe20000011412 */
[----:B------:R-:W-:Y:S01]  /*0db0*/  VIADD R0, R4, 0x10 ;  /* 0x0000001004007836 */ /* 0x000fe20000000000 */
[----:B------:R-:W-:Y:S01]  /*0dc0*/  LOP3.LUT R2, R2, 0x1ffffffe, RZ, 0xc0, !PT ;  /* 0x1ffffffe02027812 */ /* 0x000fe200078ec0ff */
[C---:B------:R-:W-:Y:S01]  /*0dd0*/  VIADD R157, R4.reuse, 0x18 ;  /* 0x00000018049d7836 */ /* 0x040fe20000000000 */
[----:B------:R-:W-:Y:S01]  /*0de0*/  STL [R1+0x24], R5 ;  /* 0x0000240501007387 */ /* 0x000fe20000100800 */
[----:B------:R-:W-:-:S02]  /*0df0*/  VIADD R154, R4, 0x30 ;  /* 0x00000030049a7836 */ /* 0x000fc40000000000 */
[C---:B------:R-:W-:Y:S01]  /*0e00*/  VIADD R156, R4.reuse, 0x20 ;  /* 0x00000020049c7836 */ /* 0x040fe20000000000 */
[----:B------:R0:W-:Y:S01]  /*0e10*/  STL [R1+0x8], R4 ;  /* 0x0000080401007387 */ /* 0x0001e20000100800 */
[C---:B------:R-:W-:Y:S02]  /*0e20*/  VIADD R155, R4.reuse, 0x28 ;  /* 0x00000028049b7836 */ /* 0x040fe40000000000 */
[C---:B------:R-:W-:Y:S01]  /*0e30*/  VIADD R153, R4.reuse, 0x38 ;  /* 0x0000003804997836 */ /* 0x040fe20000000000 */
[----:B------:R1:W-:Y:S01]  /*0e40*/  STL [R1+0x4], R3 ;  /* 0x0000040301007387 */ /* 0x0003e20000100800 */
[C---:B------:R-:W-:Y:S02]  /*0e50*/  VIADD R152, R4.reuse, 0x40 ;  /* 0x0000004004987836 */ /* 0x040fe40000000000 */
[C---:B------:R-:W-:Y:S01]  /*0e60*/  VIADD R23, R4.reuse, 0x48 ;  /* 0x0000004804177836 */ /* 0x040fe20000000000 */
[----:B------:R2:W-:Y:S01]  /*0e70*/  STL [R1], R0 ;  /* 0x0000000001007387 */ /* 0x0005e20000100800 */
[----:B------:R-:W-:-:S02]  /*0e80*/  VIADD R22, R4, 0x50 ;  /* 0x0000005004167836 */ /* 0x000fc40000000000 */
[----:B------:R-:W-:Y:S01]  /*0e90*/  VIADD R19, R4, 0x58 ;  /* 0x0000005804137836 */ /* 0x000fe20000000000 */
[----:B0-----:R-:W-:Y:S01]  /*0ea0*/  SHF.R.S32.HI R4, RZ, 0x1f, R3 ;  /* 0x0000001fff047819 */ /* 0x001fe20000011403 */
[----:B------:R-:W-:Y:S01]  /*0eb0*/  IMAD.IADD R2, R9, 0x1, -R2 ;  /* 0x0000000109027824 */ /* 0x000fe200078e0a02 */
[----:B-1----:R-:W-:-:S03]  /*0ec0*/  SHF.R.S32.HI R3, RZ, 0x1f, R0 ;  /* 0x0000001fff037819 */ /* 0x002fc60000011400 */
[----:B------:R0:W-:Y:S01]  /*0ed0*/  STL [R1+0x20], R4 ;  /* 0x0000200401007387 */ /* 0x0001e20000100800 */
[----:B--2---:R-:W-:Y:S02]  /*0ee0*/  SHF.R.S32.HI R0, RZ, 0x1f, R157 ;  /* 0x0000001fff007819 */ /* 0x004fe4000001149d */
[----:B------:R-:W-:Y:S01]  /*0ef0*/  SHF.R.S32.HI R0, RZ, 0x1f, R154 ;  /* 0x0000001fff007819 */ /* 0x000fe2000001149a */
[----:B------:R1:W-:Y:S01]  /*0f00*/  STL [R1+0x1c], R3 ;  /* 0x00001c0301007387 */ /* 0x0003e20000100800 */
[----:B------:R-:W-:Y:S01]  /*0f10*/  SHF.R.S32.HI R0, RZ, 0x1f, R23 ;  /* 0x0000001fff007819 */ /* 0x000fe20000011417 */
[----:B------:R-:W-:Y:S01]  /*0f20*/  IMAD R0, R2, 0x8, R5 ;  /* 0x0000000802007824 */ /* 0x000fe200078e0205 */
[----:B0-----:R-:W-:-:S04]  /*0f30*/  SHF.R.S32.HI R4, RZ, 0x1f, R156 ;  /* 0x0000001fff047819 */ /* 0x001fc8000001149c */
[----:B------:R0:W-:Y:S01]  /*0f40*/  STL [R1+0x28], R0 ;  /* 0x0000280001007387 */ /* 0x0001e20000100800 */
[----:B------:R-:W-:Y:S02]  /*0f50*/  SHF.R.S32.HI R4, RZ, 0x1f, R153 ;  /* 0x0000001fff047819 */ /* 0x000fe40000011499 */
[----:B-1----:R-:W-:Y:S02]  /*0f60*/  SHF.R.S32.HI R3, RZ, 0x1f, R155 ;  /* 0x0000001fff037819 */ /* 0x002fe4000001149b */
[----:B------:R-:W-:Y:S02]  /*0f70*/  SHF.R.S32.HI R3, RZ, 0x1f, R152 ;  /* 0x0000001fff037819 */ /* 0x000fe40000011498 */
[----:B------:R-:W-:Y:S02]  /*0f80*/  SHF.R.S32.HI R4, RZ, 0x1f, R22 ;  /* 0x0000001fff047819 */ /* 0x000fe40000011416 */
[----:B------:R-:W-:-:S07]  /*0f90*/  SHF.R.S32.HI R3, RZ, 0x1f, R19 ;  /* 0x0000001fff037819 */ /* 0x000fce0000011413 */
.L_x_8969:
[----:B012-4-:R-:W1:Y:S01]  /*0fa0*/  LDC.64 R2, c[0x0][0xc88] ;  /* 0x00032200ff027b82 */ /* 0x017e620000000a00 */
[----:B------:R-:W-:Y:S01]  /*0fb0*/  ULDC.64 UR14, c[0x0][0x998] ;  /* 0x00026600000e7ab9 */ /* 0x000fe20000000a00 */
[----:B------:R-:W-:Y:S01]  /*0fc0*/  ULDC.64 UR12, c[0x0][0x990] ;  /* 0x00026400000c7ab9 */ /* 0x000fe20000000a00 */
[----:B------:R-:W-:Y:S01]  /*0fd0*/  ULDC.64 UR8, c[0x0][0xa28] ;  /* 0x00028a0000087ab9 */ /* 0x000fe20000000a00 */
[----:B------:R-:W-:Y:S01]  /*0fe0*/  ULDC.64 UR10, c[0x0][0xa20] ;  /* 0x00028800000a7ab9 */ /* 0x000fe20000000a00 */
[----:B------:R-:W-:Y:S01]  /*0ff0*/  ULOP3.LUT UR39, UR6, 0xffff, URZ, 0xc0, !UPT ;  /* 0x0000ffff06277892 */ /* 0x000fe2000f8ec03f */
[----:B------:R-:W-:Y:S01]  /*1000*/  ULDC UR4, c[0x0][0x424] ;  /* 0x0001090000047ab9 */ /* 0x000fe20000000800 */
[----:B-1----:R-:W-:-:S06]  /*1010*/  IMAD.WIDE R2, R39, 0x4, R2 ;  /* 0x0000000427027825 */ /* 0x002fcc00078e0202 */
        /* <DEDUP_REMOVED lines=11> */
[----:B---3--:R-:W1:Y:S08]  /*10d0*/  @P1 LDC.64 R8, c[0x0][0x9b8] ;  /* 0x00026e00ff081b82 */ /* 0x008e700000000a00 */
[----:B------:R-:W0:Y:S08]  /*10e0*/  @P0 LDC.64 R6, c[0x0][0x9a8] ;  /* 0x00026a00ff060b82 */ /* 0x000e300000000a00 */
[----:B------:R-:W3:Y:S08]  /*10f0*/  @P0 LDC.64 R14, c[0x0][0x9b0] ;  /* 0x00026c00ff0e0b82 */ /* 0x000ef00000000a00 */
[----:B------:R-:W4:Y:S01]  /*1100*/  @P1 LDC.64 R20, c[0x0][0x9c0] ;  /* 0x00027000ff141b82 */ /* 0x000f220000000a00 */
[----:B--2---:R-:W-:-:S13]  /*1110*/  R2UR UR37, R2 ;  /* 0x00000000022572ca */ /* 0x004fda00000e0000 */
[----:B------:R-:W-:Y:S02]  /*1120*/  USHF.R.S32.HI UR38, URZ, 0x1f, UR37 ;  /* 0x0000001f3f267899 */ /* 0x000fe40008011425 */
[----:B-1----:R-:W-:Y:S01]  /*1130*/  @P1 IMAD.WIDE.U32 R4, R8, UR37, RZ ;  /* 0x0000002508041c25 */ /* 0x002fe2000f8e00ff */
[----:B------:R-:W-:-:S03]  /*1140*/  @UP0 ULEA UR8, UP2, UR37, UR8, 0x2 ;  /* 0x0000000825080291 */ /* 0x000fc6000f84103f */
[----:B------:R-:W-:Y:S01]  /*1150*/  @P1 IMAD R2, R8, UR38, RZ ;  /* 0x0000002608021c24 */ /* 0x000fe2000f8e02ff */
[----:B------:R-:W-:Y:S02]  /*1160*/  @UP0 ULEA.HI.X UR9, UR37, UR9, UR38, 0x2, UP2 ;  /* 0x0000000925090291 */ /* 0x000fe400090f1426 */
[C---:B0----5:R-:W-:Y:S01]  /*1170*/  @P0 IMAD R0, R6.reuse, UR38, RZ ;  /* 0x0000002606000c24 */ /* 0x061fe2000f8e02ff */
        /* <DEDUP_REMOVED lines=51> */
.L_x_8930:
        /* <DEDUP_REMOVED lines=51> */
.L_x_8931:
        /* <DEDUP_REMOVED lines=32> */
[----:B------:R-:W-:Y:S01]  /*19e0*/  PLOP3.LUT P1, PT, PT, PT, UP0, 0x80, 0x0 ;  /* 0x000000000000781c */ /* 0x000fe20003f2f008 */
        /* <DEDUP_REMOVED lines=15> */
[----:B-1----:R-:W-:Y:S01]  /*1ae0*/  ULEA UR7, UR8, UR7, 0x18 ;  /* 0x0000000708077291 */ /* 0x002fe2000f8ec03f */
[----:B0-----:R-:W-:-:S05]  /*1af0*/  VIADD R21, R14, 0xffffff80 ;  /* 0xffffff800e157836 */ /* 0x001fca0000000000 */
[----:B------:R-:W-:-:S04]  /*1b00*/  SHF.R.S32.HI R14, RZ, 0x1f, R21 ;  /* 0x0000001fff0e7819 */ /* 0x000fc80000011415 */
[----:B------:R-:W-:-:S04]  /*1b10*/  LEA.HI R14, R14, R21, RZ, 0x7 ;  /* 0x000000150e0e7211 */ /* 0x000fc800078f38ff */
[----:B------:R-:W-:-:S05]  /*1b20*/  SHF.R.S32.HI R14, RZ, 0x7, R14 ;  /* 0x00000007ff0e7819 */ /* 0x000fca000001140e */
[----:B------:R-:W0:Y:S02]  /*1b30*/  SHFL.IDX PT, R0, R14, RZ, 0x1f ;  /* 0x00001fff0e007589 */ /* 0x000e2400000e0000 */
[----:B0-----:R-:W-:-:S13]  /*1b40*/  R2UR UR6, R0 ;  /* 0x00000000000672ca */ /* 0x001fda00000e0000 */
        /* <DEDUP_REMOVED lines=26> */
.L_x_8933:
        /* <DEDUP_REMOVED lines=13> */
.L_x_9066:
[----:B------:R-:W-:Y:S05]  /*1dc0*/  @!P0 BRA `(.L_x_8935) ;  /* 0x0000000000048947 */ /* 0x000fea0003800000 */
[----:B------:R-:W-:Y:S01]  /*1dd0*/  BPT.TRAP 0x1 ;  /* 0x000000040000795c */ /* 0x000fe20000300000 */
.L_x_8935:
[----:B------:R-:W-:Y:S02]  /*1de0*/  IMAD.U32 R4, RZ, RZ, UR46 ;  /* 0x0000002eff047e24 */ /* 0x000fe4000f8e00ff */
[----:B------:R-:W-:-:S03]  /*1df0*/  IMAD.U32 R5, RZ, RZ, UR36 ;  /* 0x00000024ff057e24 */ /* 0x000fc6000f8e00ff */
[----:B------:R-:W-:Y:S01]  /*1e00*/  SHF.L.U32 R4, R4, 0x1f, RZ ;  /* 0x0000001f04047819 */ /* 0x000fe200000006ff */
[----:B------:R-:W-:-:S04]  /*1e10*/  IMAD R5, R5, 0x8, R0 ;  /* 0x0000000805057824 */ /* 0x000fc800078e0200 */
[----:B------:R1:W2:Y:S01]  /*1e20*/  SYNCS.PHASECHK.TRANS64.TRYWAIT P1, [R5+URZ+0x19c30], R4 ;  /* 0x019c3004050075a7 */ /* 0x0002a2000802017f */
[----:B------:R-:W-:Y:S05]  /*1e30*/  @!P0 BRA `(.L_x_8936) ;  /* 0x0000000000048947 */ /* 0x000fea0003800000 */
[----:B------:R-:W-:Y:S01]  /*1e40*/  BPT.TRAP 0x1 ;  /* 0x000000040000795c */ /* 0x000fe20000300000 */
.L_x_8936:
[----:B0-----:R-:W3:Y:S01]  /*1e50*/  LDL.LU R3, [R1+0x10] ;  /* 0x0000100001037983 */ /* 0x001ee20000300800 */
[----:B------:R-:W0:Y:S02]  /*1e60*/  S2R R6, SR_TID.X ;  /* 0x0000000000067919 */ /* 0x000e240000002100 */
[----:B0-----:R-:W-:Y:S01]  /*1e70*/  LOP3.LUT P2, RZ, R6, 0x7f, RZ, 0xc0, !PT ;  /* 0x0000007f06ff7812 */ /* 0x001fe2000784c0ff */
[----:B------:R-:W-:Y:S01]  /*1e80*/  IMAD.MOV.U32 R89, RZ, RZ, RZ ;  /* 0x000000ffff597224 */ /* 0x000fe200078e00ff */
[----:B---3--:R-:W-:-:S11]  /*1e90*/  LOP3.LUT R3, R3, 0xffffffef, RZ, 0xc0, !PT ;  /* 0xffffffef03037812 */ /* 0x008fd600078ec0ff */
[----:B------:R-:W-:-:S05]  /*1ea0*/  @P2 LOP3.LUT R3, R3, 0x10, RZ, 0xfc, !PT ;  /* 0x0000001003032812 */ /* 0x000fca00078efcff */
[----:B------:R0:W-:Y:S01]  /*1eb0*/  STL [R1+0x10], R3 ;  /* 0x0000100301007387 */ /* 0x0001e20000100800 */
[----:B--2---:R-:W-:Y:S05]  /*1ec0*/  @P1 BRA `(.L_x_8937) ;  /* 0x0000000000081947 */ /* 0x004fea0003800000 */
[----:B------:R-:W2:Y:S02]  /*1ed0*/  SYNCS.PHASECHK.TRANS64.TRYWAIT P1, [R5+URZ+0x19c30], R4 ;  /* 0x019c3004050075a7 */ /* 0x000ea4000802017f */
[----:B--2---:R-:W-:Y:S05]  /*1ee0*/  @!P1 BRA `(.L_x_8938) ;  /* 0x000000d400549947 */ /* 0x004fea0003800000 */
.L_x_8937:
[----:B------:R-:W-:Y:S05]  /*1ef0*/  WARPSYNC.ALL ;  /* 0x0000000000007948 */ /* 0x000fea0003800000 */
[----:B------:R-:W-:Y:S01]  /*1f00*/  R2UR UR4, R0 ;  /* 0x00000000000472ca */ /* 0x000fe200000e0000 */
[----:B------:R-:W3:Y:S01]  /*1f10*/  LDL R7, [R1+0x8] ;  /* 0x0000080001077983 */ /* 0x000ee20000100800 */
[----:B------:R-:W-:Y:S01]  /*1f20*/  ULOP3.LUT UR12, UR51, 0x10000, URZ, 0xfc, !UPT ;  /* 0x00010000330c7892 */ /* 0x000fe2000f8efc3f */
[----:B------:R-:W-:Y:S01]  /*1f30*/  WARPGROUP.ARRIVE ;  /* 0x00000000000079c5 */ /* 0x000fe20000000000 */
[----:B------:R-:W-:Y:S01]  /*1f40*/  UMOV UR13, 0xc0000010 ;  /* 0xc0000010000d7882 */ /* 0x000fe20000000000 */
[----:B------:R-:W-:Y:S01]  /*1f50*/  UMOV UR15, 0xc0000010 ;  /* 0xc0000010000f7882 */ /* 0x000fe20000000000 */
[----:B------:R-:W-:Y:S01]  /*1f60*/  UMOV UR5, 0xc0000010 ;  /* 0xc000001000057882 */ /* 0x000fe20000000000 */
[----:B------:R-:W-:Y:S01]  /*1f70*/  UMOV UR7, 0xc0000010 ;  /* 0xc000001000077882 */ /* 0x000fe20000000000 */
[----:B------:R-:W-:Y:S01]  /*1f80*/  UIADD3 UR8, UR12, 0x300, URZ ;  /* 0x000003000c087890 */ /* 0x000fe2000fffe03f */
[----:B-12---:R-:W-:Y:S01]  /*1f90*/  IMAD.U32 R4, RZ, RZ, UR50 ;  /* 0x00000032ff047e24 */ /* 0x006fe2000f8e00ff */
[----:B------:R-:W-:Y:S01]  /*1fa0*/  UMOV UR9, 0xc0000010 ;  /* 0xc000001000097882 */ /* 0x000fe20000000000 */
[----:B------:R-:W-:Y:S01]  /*1fb0*/  UMOV UR11, 0xc0000010 ;  /* 0xc0000010000b7882 */ /* 0x000fe20000000000 */
[----:B0-----:R-:W-:Y:S01]  /*1fc0*/  IMAD.U32 R3, RZ, RZ, UR49 ;  /* 0x00000031ff037e24 */ /* 0x001fe2000f8e00ff */
[----:B------:R-:W-:Y:S01]  /*1fd0*/  UIADD3 UR4, UR4, 0x13800, URZ ;  /* 0x0001380004047890 */ /* 0x000fe2000fffe03f */
[----:B------:R-:W-:Y:S01]  /*1fe0*/  P2R R6, PR, RZ, 0x1 ;  /* 0x00000001ff067803 */ /* 0x000fe20000000000 */
[----:B------:R-:W0:Y:S01]  /*1ff0*/  S2R R88, SR_TID.X ;  /* 0x0000000000587919 */ /* 0x000e220000002100 */
[----:B------:R-:W-:Y:S01]  /*2000*/  UIADD3 UR17, UR49, -0x2, URZ ;  /* 0xfffffffe31117890 */ /* 0x000fe2000fffe03f */
[--C-:B------:R-:W-:Y:S01]  /*2010*/  IMAD.MOV.U32 R90, RZ, RZ, R89.reuse ;  /* 0x000000ffff5a7224 */ /* 0x100fe200078e0059 */
[----:B------:R-:W-:Y:S01]  /*2020*/  USHF.R.U32.HI UR4, URZ, 0x4, UR4 ;  /* 0x000000043f047899 */ /* 0x000fe20008011604 */
[--C-:B------:R-:W-:Y:S01]  /*2030*/  IMAD.MOV.U32 R92, RZ, RZ, R89.reuse ;  /* 0x000000ffff5c7224 */ /* 0x100fe200078e0059 */
[----:B------:R-:W-:Y:S01]  /*2040*/  UISETP.GE.AND UP0, UPT, UR17, UR44, UPT ;  /* 0x0000002c1100728c */ /* 0x000fe2000bf06270 */
[--C-:B------:R-:W-:Y:S01]  /*2050*/  IMAD.MOV.U32 R95, RZ, RZ, R89.reuse ;  /* 0x000000ffff5f7224 */ /* 0x100fe200078e0059 */
[----:B------:R-:W-:Y:S01]  /*2060*/  ULOP3.LUT UR4, UR4, 0x3fff, URZ, 0xc0, !UPT ;  /* 0x00003fff04047892 */ /* 0x000fe2000f8ec03f */
[----:B------:R-:W-:-:S02]  /*2070*/  IMAD.MOV.U32 R94, RZ, RZ, R89 ;  /* 0x000000ffff5e7224 */ /* 0x000fc400078e0059 */
[--C-:B------:R-:W-:Y:S01]  /*2080*/  IMAD.MOV.U32 R97, RZ, RZ, R89.reuse ;  /* 0x000000ffff617224 */ /* 0x100fe200078e0059 */
[----:B------:R-:W-:Y:S01]  /*2090*/  ULOP3.LUT UR16, UR4, 0x10000, URZ, 0xfc, !UPT ;  /* 0x0001000004107892 */ /* 0x000fe2000f8efc3f */
[--C-:B------:R-:W-:Y:S01]  /*20a0*/  IMAD.MOV.U32 R96, RZ, RZ, R89.reuse ;  /* 0x000000ffff607224 */ /* 0x100fe200078e0059 */
[----:B------:R-:W-:Y:S01]  /*20b0*/  UIADD3 UR4, UR12, 0x180, URZ ;  /* 0x000001800c047890 */ /* 0x000fe2000fffe03f */
[--C-:B------:R-:W-:Y:S01]  /*20c0*/  IMAD.MOV.U32 R99, RZ, RZ, R89.reuse ;  /* 0x000000ffff637224 */ /* 0x100fe200078e0059 */
[----:B------:R-:W-:Y:S01]  /*20d0*/  UIMAD UR14, UR36, 0x300, UR16 ;  /* 0x00000300240e78a4 */ /* 0x000fe2000f8e0210 */
[--C-:B------:R-:W-:Y:S02]  /*20e0*/  IMAD.MOV.U32 R98, RZ, RZ, R89.reuse ;  /* 0x000000ffff627224 */ /* 0x100fe400078e0059 */
[--C-:B------:R-:W-:Y:S01]  /*20f0*/  IMAD.MOV.U32 R101, RZ, RZ, R89.reuse ;  /* 0x000000ffff657224 */ /* 0x100fe200078e0059 */
[----:B------:R-:W-:Y:S01]  /*2100*/  UIADD3 UR6, UR14, 0x100, URZ ;  /* 0x000001000e067890 */ /* 0x000fe2000fffe03f */
[--C-:B------:R-:W-:Y:S01]  /*2110*/  IMAD.MOV.U32 R100, RZ, RZ, R89.reuse ;  /* 0x000000ffff647224 */ /* 0x100fe200078e0059 */
[----:B------:R-:W-:Y:S01]  /*2120*/  UIADD3 UR10, UR14, 0x200, URZ ;  /* 0x000002000e0a7890 */ /* 0x000fe2000fffe03f */
[----:B------:R-:W-:-:S02]  /*2130*/  IMAD.MOV.U32 R103, RZ, RZ, R89 ;  /* 0x000000ffff677224 */ /* 0x000fc400078e0059 */
[----:B------:R-:W-:Y:S01]  /*2140*/  QGMMA.64x128x32.F32.E4M3.E4M3 R24, gdesc[UR12], RZ, !UPT, gsb0 ;  /* 0x01e000000c1879f3 */ /* 0x000fe2000c0008ff */
        /* <DEDUP_REMOVED lines=35> */
[----:B------:R-:W-:Y:S01]  /*2380*/  QGMMA.64x128x32.F32.E4M3.E4M3 R24, gdesc[UR4], R24, gsb0 ;  /* 0x01e00000041879f3 */ /* 0x000fe20008000818 */
[----:B---3--:R-:W-:-:S05]  /*2390*/  IADD3 R4, R4, 0x80, -R7 ;  /* 0x0000008004047810 */ /* 0x008fca0007ffe807 */
[----:B------:R-:W-:-:S05]  /*23a0*/  IMAD R4, R3, -0x80, R4 ;  /* 0xffffff8003047824 */ /* 0x000fca00078e0204 */
[C---:B------:R-:W-:Y:S02]  /*23b0*/  ISETP.GT.AND P3, PT, R4.reuse, RZ, PT ;  /* 0x000000ff0400720c */ /* 0x040fe40003f64270 */
[C---:B------:R-:W-:Y:S01]  /*23c0*/  ISETP.GT.AND P1, PT, R4.reuse, 0x1, PT ;  /* 0x000000010400780c */ /* 0x040fe20003f24270 */
[----:B------:R-:W-:Y:S02]  /*23d0*/  WARPGROUP.DEPBAR.LE gsb0, 0x0 ;  /* 0x00008000000079c5 */ /* 0x000fe40000010000 */
[----:B------:R-:W-:Y:S01]  /*23e0*/  WARPGROUP.ARRIVE ;  /* 0x00000000000079c5 */ /* 0x000fe20000000000 */
[C---:B------:R-:W-:Y:S02]  /*23f0*/  ISETP.GT.AND P2, PT, R4.reuse, 0x8, PT ;  /* 0x000000080400780c */ /* 0x040fe40003f44270 */
[C---:B------:R-:W-:Y:S02]  /*2400*/  ISETP.GT.AND P5, PT, R4.reuse, 0x9, PT ;  /* 0x000000090400780c */ /* 0x040fe40003fa4270 */
[C---:B------:R-:W-:Y:S01]  /*2410*/  ISETP.GT.AND P4, PT, R4.reuse, 0x10, PT ;  /* 0x000000100400780c */ /* 0x040fe20003f84270 */
[----:B------:R-:W-:Y:S01]  /*2420*/  QGMMA.64x128x32.F32.E4M3.E4M3 R24, gdesc[UR8], R24, gsb0 ;  /* 0x01e00000081879f3 */ /* 0x000fe20008000818 */
        /* <DEDUP_REMOVED lines=95> */
[----:B------:R-:W-:Y:S01]  /*2a20*/  IMAD.U32 R76, RZ, RZ, UR45 ;  /* 0x0000002dff4c7e24 */ /* 0x000fe2000f8e00ff */
        /* <DEDUP_REMOVED lines=13> */
[----:B------:R-:W-:Y:S02]  /*2b00*/  FMNMX.FTZ R3, R81, R8, !PT ;  /* 0x0000000851037209 */ /* 0x000fe40007810000 */
[----:B------:R-:W-:-:S02]  /*2b10*/  FSEL R84, R84, -INF , P5 ;  /* 0xff80000054547808 */ /* 0x000fc40002800000 */
[----:B------:R-:W-:Y:S02]  /*2b20*/  ISETP.GT.AND P6, PT, R4, 0x79, PT ;  /* 0x000000790400780c */ /* 0x000fe40003fc4270 */
[----:B------:R-:W-:Y:S02]  /*2b30*/  FMNMX.FTZ R8, R84, R3, !PT ;  /* 0x0000000354087209 */ /* 0x000fe40007810000 */
[----:B------:R-:W-:Y:S02]  /*2b40*/  FSEL R85, R85, -INF , P6 ;  /* 0xff80000055557808 */ /* 0x000fe40003000000 */
[----:B------:R-:W-:Y:S02]  /*2b50*/  P2R R9, PR, RZ, 0x4 ;  /* 0x00000004ff097803 */ /* 0x000fe40000000000 */
[----:B------:R-:W-:Y:S02]  /*2b60*/  FMNMX.FTZ R8, R85, R8, !PT ;  /* 0x0000000855087209 */ /* 0x000fe40007810000 */
[----:B------:R-:W-:-:S02]  /*2b70*/  P2R R11, PR, RZ, 0x2 ;  /* 0x00000002ff0b7803 */ /* 0x000fc40000000000 */
[----:B------:R-:W-:Y:S01]  /*2b80*/  P2R R12, PR, RZ, 0x1 ;  /* 0x00000001ff0c7803 */ /* 0x000fe20000000000 */
[----:B------:R-:W1:Y:S01]  /*2b90*/  SHFL.BFLY PT, R3, R8, 0x2, 0x1f ;  /* 0x0c401f0008037f89 */ /* 0x000e6200000e0000 */
[C---:B------:R-:W-:Y:S02]  /*2ba0*/  ISETP.GT.AND P1, PT, R4.reuse, 0x59, PT ;  /* 0x000000590400780c */ /* 0x040fe40003f24270 */
[----:B------:R-:W-:Y:S02]  /*2bb0*/  ISETP.GT.AND P0, PT, R4, 0x60, PT ;  /* 0x000000600400780c */ /* 0x000fe40003f04270 */
[----:B------:R-:W-:Y:S02]  /*2bc0*/  FSEL R71, R71, -INF , P1 ;  /* 0xff80000047477808 */ /* 0x000fe40000800000 */
[----:B------:R-:W-:Y:S02]  /*2bd0*/  ISETP.NE.AND P1, PT, R11, RZ, PT ;  /* 0x000000ff0b00720c */ /* 0x000fe40003f25270 */
[----:B------:R-:W-:-:S02]  /*2be0*/  FSEL R74, R74, -INF , P0 ;  /* 0xff8000004a4a7808 */ /* 0x000fc40000000000 */
[----:B------:R-:W-:Y:S02]  /*2bf0*/  ISETP.NE.AND P0, PT, R12, RZ, PT ;  /* 0x000000ff0c00720c */ /* 0x000fe40003f05270 */
[----:B------:R-:W-:Y:S02]  /*2c00*/  FSEL R78, R78, -INF , P1 ;  /* 0xff8000004e4e7808 */ /* 0x000fe40000800000 */
[----:B------:R-:W-:Y:S02]  /*2c10*/  FSEL R75, R75, -INF , P0 ;  /* 0xff8000004b4b7808 */ /* 0x000fe40000000000 */
[----:B------:R-:W-:Y:S02]  /*2c20*/  FSEL R82, R82, -INF , P3 ;  /* 0xff80000052527808 */ /* 0x000fe40001800000 */
[----:B------:R-:W-:Y:S02]  /*2c30*/  FSEL R83, R83, -INF , P4 ;  /* 0xff80000053537808 */ /* 0x000fe40002000000 */
[----:B------:R-:W-:-:S02]  /*2c40*/  FSEL R86, R86, -INF , P5 ;  /* 0xff80000056567808 */ /* 0x000fc40002800000 */
[----:B------:R-:W-:Y:S02]  /*2c50*/  FSEL R87, R87, -INF , P6 ;  /* 0xff80000057577808 */ /* 0x000fe40003000000 */
[----:B-1----:R-:W-:Y:S02]  /*2c60*/  FMNMX.FTZ R7, R8, R3, !PT ;  /* 0x0000000308077209 */ /* 0x002fe40007810000 */
[----:B------:R-:W-:-:S03]  /*2c70*/  ISETP.NE.AND P0, PT, R6, RZ, PT ;  /* 0x000000ff0600720c */ /* 0x000fc60003f05270 */
[----:B------:R-:W1:Y:S02]  /*2c80*/  SHFL.BFLY PT, R10, R7, 0x1, 0x1f ;  /* 0x0c201f00070a7f89 */ /* 0x000e6400000e0000 */
[----:B-1----:R-:W-:-:S04]  /*2c90*/  FMNMX.FTZ R3, R7, R10, !PT ;  /* 0x0000000a07037209 */ /* 0x002fc80007810000 */
[C---:B------:R-:W-:Y:S01]  /*2ca0*/  FSETP.NEU.FTZ.AND P2, PT, R3.reuse, -INF , PT ;  /* 0xff8000000300780b */ /* 0x040fe20003f5d000 */
[----:B------:R-:W-:-:S05]  /*2cb0*/  FFMA.FTZ R76, R3, R76, -8 ;  /* 0xc1000000034c7423 */ /* 0x000fca000001004c */
[----:B------:R-:W-:Y:S02]  /*2cc0*/  FSEL R76, R76, RZ, P2 ;  /* 0x000000ff4c4c7208 */ /* 0x000fe40001000000 */
[----:B------:R-:W-:Y:S02]  /*2cd0*/  ISETP.NE.AND P2, PT, R9, RZ, PT ;  /* 0x000000ff0900720c */ /* 0x000fe40003f45270 */
[----:B------:R-:W-:Y:S01]  /*2ce0*/  FMNMX.FTZ R9, R26, R27, !PT ;  /* 0x0000001b1a097209 */ /* 0x000fe20007810000 */
[----:B------:R-:W-:-:S01]  /*2cf0*/  FFMA.FTZ R29, R29, UR45, -R76 ;  /* 0x0000002d1d1d7c23 */ /* 0x000fc2000801084c */
[----:B------:R-:W-:Y:S01]  /*2d00*/  FSEL R79, R79, -INF , P2 ;  /* 0xff8000004f4f7808 */ /* 0x000fe20001000000 */
[----:B------:R-:W-:-:S01]  /*2d10*/  FFMA.FTZ R37, R37, UR45, -R76 ;  /* 0x0000002d25257c23 */ /* 0x000fc2000801084c */
[----:B------:R-:W-:Y:S01]  /*2d20*/  FMNMX.FTZ R4, R30, R9, !PT ;  /* 0x000000091e047209 */ /* 0x000fe20007810000 */
[----:B------:R-:W-:-:S01]  /*2d30*/  FFMA.FTZ R6, R24, UR45, -R76 ;  /* 0x0000002d18067c23 */ /* 0x000fc2000801084c */
[----:B------:R-:W-:Y:S01]  /*2d40*/  MUFU.EX2 R9, R29 ;  /* 0x0000001d00097308 */ /* 0x000fe20000000800 */
        /* <DEDUP_REMOVED lines=8> */
[----:B------:R-:W-:Y:S01]  /*2dd0*/  IMAD.U32 R61, RZ, RZ, UR45 ;  /* 0x0000002dff3d7e24 */ /* 0x000fe2000f8e00ff */
[----:B------:R-:W-:Y:S01]  /*2de0*/  FMNMX.FTZ R11, R35, R4, !PT ;  /* 0x00000004230b7209 */ /* 0x000fe20007810000 */
[----:B------:R-:W-:-:S01]  /*2df0*/  FFMA.FTZ R12, R36, UR45, -R76 ;  /* 0x0000002d240c7c23 */ /* 0x000fc2000801084c */
[--C-:B------:R-:W-:Y:S01]  /*2e00*/  FFMA.FTZ R36, R64, UR45, -R76.reuse ;  /* 0x0000002d40247c23 */ /* 0x100fe2000801084c */
        /* <DEDUP_REMOVED lines=15> */
[----:B0-----:R-:W-:Y:S01]  /*2f00*/  LOP3.LUT P2, RZ, R88, 0x7f, RZ, 0xc0, !PT ;  /* 0x0000007f58ff7812 */ /* 0x001fe2000784c0ff */
[----:B------:R-:W-:-:S01]  /*2f10*/  FFMA.FTZ R40, R60, UR45, -R76 ;  /* 0x0000002d3c287c23 */ /* 0x000fc2000801084c */
[----:B------:R-:W-:Y:S01]  /*2f20*/  FMNMX.FTZ R4, R46, R13, !PT ;  /* 0x0000000d2e047209 */ /* 0x000fe20007810000 */
[----:B------:R-:W-:-:S01]  /*2f30*/  FFMA.FTZ R52, R93, UR45, -R76 ;  /* 0x0000002d5d347c23 */ /* 0x000fc2000801084c */
[----:B------:R-:W-:Y:S01]  /*2f40*/  MUFU.EX2 R13, R37 ;  /* 0x00000025000d7308 */ /* 0x000fe20000000800 */
[----:B------:R-:W-:-:S01]  /*2f50*/  FFMA.FTZ R60, R84, UR45, -R76 ;  /* 0x0000002d543c7c23 */ /* 0x000fc2000801084c */
[----:B------:R-:W-:Y:S01]  /*2f60*/  FMNMX.FTZ R15, R47, R4, !PT ;  /* 0x000000042f0f7209 */ /* 0x000fe20007810000 */
[----:B------:R-:W-:-:S02]  /*2f70*/  IMAD.MOV.U32 R88, RZ, RZ, R89 ;  /* 0x000000ffff587224 */ /* 0x000fc400078e0059 */
[----:B------:R-:W-:Y:S01]  /*2f80*/  IMAD.MOV.U32 R93, RZ, RZ, R89 ;  /* 0x000000ffff5d7224 */ /* 0x000fe200078e0059 */
[----:B------:R-:W-:Y:S02]  /*2f90*/  FMNMX.FTZ R4, R50, R15, !PT ;  /* 0x0000000f32047209 */ /* 0x000fe40007810000 */
[----:B------:R-:W0:Y:S02]  /*2fa0*/  MUFU.EX2 R8, R8 ;  /* 0x0000000800087308 */ /* 0x000e240000000800 */
[----:B------:R-:W-:-:S04]  /*2fb0*/  FMNMX.FTZ R15, R51, R4, !PT ;  /* 0x00000004330f7209 */ /* 0x000fc80007810000 */
[----:B------:R-:W-:Y:S02]  /*2fc0*/  FMNMX.FTZ R4, R54, R15, !PT ;  /* 0x0000000f36047209 */ /* 0x000fe40007810000 */
[----:B------:R1:W-:Y:S02]  /*2fd0*/  MUFU.EX2 R15, R41 ;  /* 0x00000029000f7308 */ /* 0x0003e40000000800 */
[----:B------:R-:W-:-:S04]  /*2fe0*/  FMNMX.FTZ R21, R55, R4, !PT ;  /* 0x0000000437157209 */ /* 0x000fc80007810000 */
[----:B------:R-:W-:Y:S02]  /*2ff0*/  FMNMX.FTZ R4, R58, R21, !PT ;  /* 0x000000153a047209 */ /* 0x000fe40007810000 */
[----:B------:R-:W-:Y:S01]  /*3000*/  MUFU.EX2 R10, R10 ;  /* 0x0000000a000a7308 */ /* 0x000fe20000000800 */
[----:B-1----:R-:W-:-:S01]  /*3010*/  FFMA.FTZ R41, R68, UR45, -R76 ;  /* 0x0000002d44297c23 */ /* 0x002fc2000801084c */
[----:B------:R-:W-:Y:S02]  /*3020*/  FMNMX.FTZ R21, R59, R4, !PT ;  /* 0x000000043b157209 */ /* 0x000fe40007810000 */
[----:B0-----:R-:W-:Y:S02]  /*3030*/  F2FP.SATFINITE.E4M3.F32.PACK_AB_MERGE_C R136, R9, R8, RZ ;  /* 0x000000080988723e */ /* 0x001fe400048070ff */
[----:B------:R-:W-:Y:S02]  /*3040*/  FMNMX.FTZ R4, R62, R21, !PT ;  /* 0x000000153e047209 */ /* 0x000fe40007810000 */
[----:B------:R0:W-:Y:S01]  /*3050*/  MUFU.EX2 R11, R33 ;  /* 0x00000021000b7308 */ /* 0x0001e20000000800 */
[----:B------:R-:W-:-:S02]  /*3060*/  F2FP.SATFINITE.E4M3.F32.PACK_AB_MERGE_C R136, R7, R6, R136 ;  /* 0x000000060788723e */ /* 0x000fc40004807088 */
[----:B------:R-:W-:-:S04]  /*3070*/  FMNMX.FTZ R21, R63, R4, !PT ;  /* 0x000000043f157209 */ /* 0x000fc80007810000 */
[----:B------:R-:W-:Y:S01]  /*3080*/  FMNMX.FTZ R4, R66, R21, !PT ;  /* 0x0000001542047209 */ /* 0x000fe20007810000 */
[----:B------:R-:W1:Y:S01]  /*3090*/  MUFU.EX2 R12, R12 ;  /* 0x0000000c000c7308 */ /* 0x000e620000000800 */
[----:B0-----:R-:W-:-:S01]  /*30a0*/  FFMA.FTZ R33, R53, UR45, -R76 ;  /* 0x0000002d35217c23 */ /* 0x001fc2000801084c */
[----:B------:R-:W-:Y:S01]  /*30b0*/  FFMA.FTZ R53, R91, UR45, -R76 ;  /* 0x0000002d5b357c23 */ /* 0x000fe2000801084c */
[----:B------:R-:W-:Y:S01]  /*30c0*/  FMNMX.FTZ R29, R67, R4, !PT ;  /* 0x00000004431d7209 */ /* 0x000fe20007810000 */
[----:B------:R-:W-:-:S03]  /*30d0*/  IMAD.MOV.U32 R91, RZ, RZ, R89 ;  /* 0x000000ffff5b7224 */ /* 0x000fc600078e0059 */
[----:B------:R-:W-:Y:S01]  /*30e0*/  FMNMX.FTZ R4, R70, R29, !PT ;  /* 0x0000001d46047209 */ /* 0x000fe20007810000 */
[----:B------:R0:W-:Y:S03]  /*30f0*/  MUFU.EX2 R21, R48 ;  /* 0x0000003000157308 */ /* 0x0001e60000000800 */
[----:B------:R-:W-:-:S04]  /*3100*/  FMNMX.FTZ R29, R71, R4, !PT ;  /* 0x00000004471d7209 */ /* 0x000fc80007810000 */
[----:B------:R-:W-:Y:S01]  /*3110*/  FMNMX.FTZ R4, R74, R29, !PT ;  /* 0x0000001d4a047209 */ /* 0x000fe20007810000 */
[----:B------:R-:W-:Y:S01]  /*3120*/  MUFU.EX2 R14, R14 ;  /* 0x0000000e000e7308 */ /* 0x000fe20000000800 */
[----:B0-----:R-:W-:-:S01]  /*3130*/  FFMA.FTZ R48, R72, UR45, -R76 ;  /* 0x0000002d48307c23 */ /* 0x001fc2000801084c */
[----:B-1----:R-:W-:Y:S02]  /*3140*/  F2FP.SATFINITE.E4M3.F32.PACK_AB_MERGE_C R138, R13, R12, RZ ;  /* 0x0000000c0d8a723e */ /* 0x002fe400048070ff */
        /* <DEDUP_REMOVED lines=9> */
[----:B------:R-:W-:-:S01]  /*31e0*/  FFMA.FTZ R37, R65, UR45, -R76 ;  /* 0x0000002d41257c23 */ /* 0x000fc2000801084c */
[----:B------:R1:W-:Y:S02]  /*31f0*/  MUFU.EX2 R29, R56 ;  /* 0x00000038001d7308 */ /* 0x0003e40000000800 */
[----:B------:R-:W-:-:S05]  /*3200*/  FMNMX.FTZ R4, R87, R4, !PT ;  /* 0x0000000457047209 */ /* 0x000fca0007810000 */
[----:B------:R-:W2:Y:S01]  /*3210*/  SHFL.BFLY PT, R49, R4, 0x2, 0x1f ;  /* 0x0c401f0004317f89 */ /* 0x000ea200000e0000 */
[----:B------:R-:W-:Y:S01]  /*3220*/  MUFU.EX2 R24, R24 ;  /* 0x0000001800187308 */ /* 0x000fe20000000800 */
[----:B-1----:R-:W-:-:S01]  /*3230*/  FFMA.FTZ R56, R77, UR45, -R76 ;  /* 0x0000002d4d387c23 */ /* 0x002fc2000801084c */
[----:B0-----:R-:W-:-:S04]  /*3240*/  F2FP.SATFINITE.E4M3.F32.PACK_AB_MERGE_C R140, R25, R20, RZ ;  /* 0x00000014198c723e */ /* 0x001fc800048070ff */
[----:B------:R-:W-:Y:S02]  /*3250*/  F2FP.SATFINITE.E4M3.F32.PACK_AB_MERGE_C R140, R15, R14, R140 ;  /* 0x0000000e0f8c723e */ /* 0x000fe4000480708c */
[----:B------:R-:W-:Y:S08]  /*3260*/  MUFU.EX2 R28, R28 ;  /* 0x0000001c001c7308 */ /* 0x000ff00000000800 */
[----:B------:R-:W0:Y:S01]  /*3270*/  MUFU.EX2 R33, R33 ;  /* 0x0000002100217308 */ /* 0x000e220000000800 */
[----:B--2---:R-:W-:Y:S01]  /*3280*/  FMNMX.FTZ R57, R4, R49, !PT ;  /* 0x0000003104397209 */ /* 0x004fe20007810000 */
[----:B------:R-:W-:-:S06]  /*3290*/  FFMA.FTZ R49, R73, UR45, -R76 ;  /* 0x0000002d49317c23 */ /* 0x000fcc000801084c */
[----:B------:R-:W-:Y:S01]  /*32a0*/  MUFU.EX2 R32, R32 ;  /* 0x0000002000207308 */ /* 0x000fe20000000800 */
[----:B------:R-:W1:Y:S07]  /*32b0*/  SHFL.BFLY PT, R4, R57, 0x1, 0x1f ;  /* 0x0c201f0039047f89 */ /* 0x000e6e00000e0000 */
[----:B------:R-:W-:Y:S01]  /*32c0*/  MUFU.EX2 R40, R40 ;  /* 0x0000002800287308 */ /* 0x000fe20000000800 */
[----:B0-----:R-:W-:-:S04]  /*32d0*/  F2FP.SATFINITE.E4M3.F32.PACK_AB_MERGE_C R142, R33, R28, RZ ;  /* 0x0000001c218e723e */ /* 0x001fc800048070ff */
[----:B------:R-:W-:-:S03]  /*32e0*/  F2FP.SATFINITE.E4M3.F32.PACK_AB_MERGE_C R142, R24, R21, R142 ;  /* 0x00000015188e723e */ /* 0x000fc6000480708e */
[----:B------:R-:W0:Y:S08]  /*32f0*/  MUFU.EX2 R45, R45 ;  /* 0x0000002d002d7308 */ /* 0x000e300000000800 */
[----:B------:R-:W-:Y:S01]  /*3300*/  MUFU.EX2 R36, R36 ;  /* 0x0000002400247308 */ /* 0x000fe20000000800 */
[----:B-1----:R-:W-:Y:S01]  /*3310*/  FMNMX.FTZ R4, R57, R4, !PT ;  /* 0x0000000439047209 */ /* 0x002fe20007810000 */
[----:B------:R-:W-:-:S03]  /*3320*/  FFMA.FTZ R57, R81, UR45, -R76 ;  /* 0x0000002d51397c23 */ /* 0x000fc6000801084c */
[C---:B------:R-:W-:Y:S01]  /*3330*/  FSETP.NEU.FTZ.AND P1, PT, R4.reuse, -INF , PT ;  /* 0xff8000000400780b */ /* 0x040fe20003f3d000 */
[----:B------:R-:W-:-:S01]  /*3340*/  FFMA.FTZ R64, R4, R61, -8 ;  /* 0xc100000004407423 */ /* 0x000fc2000001003d */
[----:B------:R-:W-:Y:S01]  /*3350*/  FFMA.FTZ R61, R85, UR45, -R76 ;  /* 0x0000002d553d7c23 */ /* 0x000fe2000801084c */
[----:B------:R-:W-:Y:S01]  /*3360*/  MUFU.EX2 R37, R37 ;  /* 0x0000002500257308 */ /* 0x000fe20000000800 */
[----:B0-----:R-:W-:Y:S02]  /*3370*/  F2FP.SATFINITE.E4M3.F32.PACK_AB_MERGE_C R144, R45, R40, RZ ;  /* 0x000000282d90723e */ /* 0x001fe400048070ff */
[----:B------:R-:W-:Y:S02]  /*3380*/  FSEL R64, R64, RZ, P1 ;  /* 0x000000ff40407208 */ /* 0x000fe40000800000 */
[----:B------:R-:W-:Y:S02]  /*3390*/  PLOP3.LUT P1, PT, PT, PT, UP0, 0x80, 0x0 ;  /* 0x000000000000781c */ /* 0x000fe40003f2f008 */
[----:B------:R-:W-:Y:S01]  /*33a0*/  F2FP.SATFINITE.E4M3.F32.PACK_AB_MERGE_C R144, R32, R29, R144 ;  /* 0x0000001d2090723e */ /* 0x000fe20004807090 */
        /* <DEDUP_REMOVED lines=20> */
[----:B------:R-:W-:Y:S01]  /*34f0*/  FADD.FTZ R62, R8, R59 ;  /* 0x0000003b083e7221 */ /* 0x000fe20000010000 */
        /* <DEDUP_REMOVED lines=8> */
[----:B------:R-:W-:-:S01]  /*3580*/  FADD.FTZ R62, R10, R63 ;  /* 0x0000003f0a3e7221 */ /* 0x000fc20000010000 */
[----:B------:R-:W2:Y:S01]  /*3590*/  MUFU.EX2 R68, R68 ;  /* 0x0000004400447308 */ /* 0x000ea20000000800 */
[----:B0-----:R-:W-:-:S01]  /*35a0*/  FADD.FTZ R58, R26, R27 ;  /* 0x0000001b1a3a7221 */ /* 0x001fc20000010000 */
[--C-:B------:R-:W-:Y:S01]  /*35b0*/  FFMA.FTZ R78, R78, UR45, -R64.reuse ;  /* 0x0000002d4e4e7c23 */ /* 0x100fe20008010840 */
[----:B------:R-:W-:-:S01]  /*35c0*/  FFMA.FTZ R79, R79, UR45, -R64 ;  /* 0x0000002d4f4f7c23 */ /* 0x000fc20008010840 */
[--C-:B------:R-:W-:Y:S01]  /*35d0*/  FFMA.FTZ R82, R82, UR45, -R64.reuse ;  /* 0x0000002d52527c23 */ /* 0x100fe20008010840 */
[----:B------:R-:W-:-:S01]  /*35e0*/  FFMA.FTZ R83, R83, UR45, -R64 ;  /* 0x0000002d53537c23 */ /* 0x000fc20008010840 */
[----:B------:R-:W-:-:S02]  /*35f0*/  FFMA.FTZ R86, R86, UR45, -R64 ;  /* 0x0000002d56567c23 */ /* 0x000fc40008010840 */
[----:B------:R-:W0:Y:S01]  /*3600*/  MUFU.EX2 R30, R30 ;  /* 0x0000001e001e7308 */ /* 0x000e220000000800 */
[----:B-1----:R-:W-:-:S01]  /*3610*/  FADD.FTZ R59, R65, R58 ;  /* 0x0000003a413b7221 */ /* 0x002fc20000010000 */
[----:B------:R-:W-:-:S05]  /*3620*/  @!P2 VIADD R58, R5, 0x19c40 ;  /* 0x00019c40053aa836 */ /* 0x000fca0000000000 */
[----:B------:R-:W-:Y:S01]  /*3630*/  @!P2 PRMT R58, RZ, 0x654, R58 ;  /* 0x00000654ff3aa816 */ /* 0x000fe2000000003a */
[----:B------:R-:W1:Y:S01]  /*3640*/  MUFU.EX2 R31, R31 ;  /* 0x0000001f001f7308 */ /* 0x000e620000000800 */
[----:B--2---:R-:W-:-:S01]  /*3650*/  FADD.FTZ R59, R68, R59 ;  /* 0x0000003b443b7221 */ /* 0x004fc20000010000 */
[----:B------:R-:W-:Y:S01]  /*3660*/  F2FP.SATFINITE.E4M3.F32.PACK_AB_MERGE_C R137, R68, R65, RZ ;  /* 0x000000414489723e */ /* 0x000fe200048070ff */
[----:B------:R2:W-:Y:S03]  /*3670*/  @!P2 SYNCS.ARRIVE.TRANS64.RED.A1T0 RZ, [R58+URZ], RZ ;  /* 0x000000ff3affa9a7 */ /* 0x0005e6000810043f */
[----:B------:R-:W-:Y:S02]  /*3680*/  F2FP.SATFINITE.E4M3.F32.PACK_AB_MERGE_C R137, R27, R26, R137 ;  /* 0x0000001a1b89723e */ /* 0x000fe40004807089 */
[----:B------:R-:W3:Y:S01]  /*3690*/  MUFU.EX2 R69, R69 ;  /* 0x0000004500457308 */ /* 0x000ee20000000800 */
[----:B0-----:R-:W-:-:S01]  /*36a0*/  FADD.FTZ R76, R30, R59 ;  /* 0x0000003b1e4c7221 */ /* 0x001fc20000010000 */
[----:B------:R-:W-:-:S04]  /*36b0*/  FADD.FTZ R59, R11, R62 ;  /* 0x0000003e0b3b7221 */ /* 0x000fc80000010000 */
[----:B------:R-:W-:Y:S01]  /*36c0*/  FADD.FTZ R62, R12, R59 ;  /* 0x0000003b0c3e7221 */ /* 0x000fe20000010000 */
[----:B------:R-:W-:-:S01]  /*36d0*/  FFMA.FTZ R59, R70, UR45, -R64 ;  /* 0x0000002d463b7c23 */ /* 0x000fc20008010840 */
[----:B------:R-:W0:Y:S01]  /*36e0*/  MUFU.EX2 R72, R72 ;  /* 0x0000004800487308 */ /* 0x000e220000000800 */
[----:B-1----:R-:W-:-:S07]  /*36f0*/  FADD.FTZ R76, R31, R76 ;  /* 0x0000004c1f4c7221 */ /* 0x002fce0000010000 */
[----:B------:R-:W1:Y:S01]  /*3700*/  MUFU.EX2 R34, R34 ;  /* 0x0000002200227308 */ /* 0x000e620000000800 */
[----:B---3--:R-:W-:-:S07]  /*3710*/  FADD.FTZ R63, R69, R76 ;  /* 0x0000004c453f7221 */ /* 0x008fce0000010000 */
[----:B------:R-:W3:Y:S01]  /*3720*/  MUFU.EX2 R35, R35 ;  /* 0x0000002300237308 */ /* 0x000ee20000000800 */
[----:B0-----:R-:W-:-:S01]  /*3730*/  FADD.FTZ R63, R72, R63 ;  /* 0x0000003f483f7221 */ /* 0x001fc20000010000 */
[----:B------:R-:W-:-:S04]  /*3740*/  F2FP.SATFINITE.E4M3.F32.PACK_AB_MERGE_C R69, R72, R69, RZ ;  /* 0x000000454845723e */ /* 0x000fc800048070ff */
[----:B------:R-:W-:Y:S02]  /*3750*/  F2FP.SATFINITE.E4M3.F32.PACK_AB_MERGE_C R139, R31, R30, R69 ;  /* 0x0000001e1f8b723e */ /* 0x000fe40004807045 */
[----:B------:R-:W0:Y:S08]  /*3760*/  MUFU.EX2 R43, R43 ;  /* 0x0000002b002b7308 */ /* 0x000e300000000800 */
[----:B------:R4:W-:Y:S08]  /*3770*/  MUFU.EX2 R5, R66 ;  /* 0x0000004200057308 */ /* 0x0009f00000000800 */
[----:B------:R-:W5:Y:S01]  /*3780*/  MUFU.EX2 R46, R46 ;  /* 0x0000002e002e7308 */ /* 0x000f620000000800 */
[----:B----4-:R-:W-:-:S01]  /*3790*/  FFMA.FTZ R66, R71, UR45, -R64 ;  /* 0x0000002d47427c23 */ /* 0x010fc20008010840 */
[----:B------:R-:W-:Y:S01]  /*37a0*/  FADD.FTZ R71, R13, R62 ;  /* 0x0000003e0d477221 */ /* 0x000fe20000010000 */
[----:B------:R-:W-:-:S01]  /*37b0*/  FFMA.FTZ R62, R74, UR45, -R64 ;  /* 0x0000002d4a3e7c23 */ /* 0x000fc20008010840 */
[----:B-1----:R-:W-:Y:S01]  /*37c0*/  FADD.FTZ R74, R34, R63 ;  /* 0x0000003f224a7221 */ /* 0x002fe20000010000 */
[----:B------:R-:W-:-:S01]  /*37d0*/  FFMA.FTZ R64, R87, UR45, -R64 ;  /* 0x0000002d57407c23 */ /* 0x000fc20008010840 */
[----:B------:R-:W-:-:S02]  /*37e0*/  FADD.FTZ R70, R14, R71 ;  /* 0x000000470e467221 */ /* 0x000fc40000010000 */
[----:B------:R-:W1:Y:S01]  /*37f0*/  MUFU.EX2 R38, R38 ;  /* 0x0000002600267308 */ /* 0x000e620000000800 */
[----:B---3--:R-:W-:-:S01]  /*3800*/  FADD.FTZ R74, R35, R74 ;  /* 0x0000004a234a7221 */ /* 0x008fc20000010000 */
[----:B------:R-:W-:-:S04]  /*3810*/  FADD.FTZ R63, R15, R70 ;  /* 0x000000460f3f7221 */ /* 0x000fc80000010000 */
[----:B------:R-:W-:Y:S01]  /*3820*/  FADD.FTZ R70, R20, R63 ;  /* 0x0000003f14467221 */ /* 0x000fe20000010000 */
[----:B0-----:R-:W-:-:S01]  /*3830*/  FADD.FTZ R63, R43, R74 ;  /* 0x0000004a2b3f7221 */ /* 0x001fc20000010000 */
[----:B------:R-:W0:Y:S01]  /*3840*/  MUFU.EX2 R39, R39 ;  /* 0x0000002700277308 */ /* 0x000e220000000800 */
[C---:B-----5:R-:W-:Y:S01]  /*3850*/  F2FP.SATFINITE.E4M3.F32.PACK_AB_MERGE_C R43, R46.reuse, R43, RZ ;  /* 0x0000002b2e2b723e */ /* 0x060fe200048070ff */
[----:B------:R-:W-:Y:S01]  /*3860*/  FADD.FTZ R70, R25, R70 ;  /* 0x0000004619467221 */ /* 0x000fe20000010000 */
[----:B------:R-:W-:-:S02]  /*3870*/  FADD.FTZ R63, R46, R63 ;  /* 0x0000003f2e3f7221 */ /* 0x000fc40000010000 */
[----:B------:R-:W-:-:S03]  /*3880*/  F2FP.SATFINITE.E4M3.F32.PACK_AB_MERGE_C R141, R35, R34, R43 ;  /* 0x00000022238d723e */ /* 0x000fc6000480702b */
[----:B------:R-:W3:Y:S08]  /*3890*/  MUFU.EX2 R50, R50 ;  /* 0x0000003200327308 */ /* 0x000ef00000000800 */
[----:B------:R-:W4:Y:S08]  /*38a0*/  MUFU.EX2 R51, R51 ;  /* 0x0000003300337308 */ /* 0x000f300000000800 */
[----:B--2---:R2:W-:Y:S08]  /*38b0*/  MUFU.EX2 R58, R67 ;  /* 0x00000043003a7308 */ /* 0x0045f00000000800 */
[----:B------:R-:W5:Y:S01]  /*38c0*/  MUFU.EX2 R42, R42 ;  /* 0x0000002a002a7308 */ /* 0x000f620000000800 */
[----:B--2---:R-:W-:-:S01]  /*38d0*/  FADD.FTZ R67, R21, R70 ;  /* 0x0000004615437221 */ /* 0x004fc20000010000 */
[----:B-1----:R-:W-:-:S03]  /*38e0*/  FADD.FTZ R70, R38, R63 ;  /* 0x0000003f26467221 */ /* 0x002fc60000010000 */
[----:B------:R-:W-:Y:S01]  /*38f0*/  FADD.FTZ R67, R24, R67 ;  /* 0x0000004318437221 */ /* 0x000fe20000010000 */
[----:B0-----:R-:W-:-:S02]  /*3900*/  FADD.FTZ R13, R39, R70 ;  /* 0x00000046270d7221 */ /* 0x001fc40000010000 */
[----:B------:R-:W0:Y:S01]  /*3910*/  MUFU.EX2 R47, R47 ;  /* 0x0000002f002f7308 */ /* 0x000e220000000800 */
[----:B------:R-:W-:-:S01]  /*3920*/  FADD.FTZ R8, R28, R67 ;  /* 0x000000431c087221 */ /* 0x000fc20000010000 */
[----:B---3--:R-:W-:Y:S01]  /*3930*/  FADD.FTZ R12, R50, R13 ;  /* 0x0000000d320c7221 */ /* 0x008fe20000010000 */
[----:B----4-:R-:W-:Y:S02]  /*3940*/  F2FP.SATFINITE.E4M3.F32.PACK_AB_MERGE_C R50, R51, R50, RZ ;  /* 0x000000323332723e */ /* 0x010fe400048070ff */
[----:B------:R-:W-:Y:S01]  /*3950*/  FADD.FTZ R8, R33, R8 ;  /* 0x0000000821087221 */ /* 0x000fe20000010000 */
[----:B------:R-:W-:-:S01]  /*3960*/  FADD.FTZ R13, R51, R12 ;  /* 0x0000000c330d7221 */ /* 0x000fc20000010000 */
[----:B------:R-:W-:Y:S01]  /*3970*/  F2FP.SATFINITE.E4M3.F32.PACK_AB_MERGE_C R143, R39, R38, R50 ;  /* 0x00000026278f723e */ /* 0x000fe20004807032 */
        /* <DEDUP_REMOVED lines=14> */
[----:B------:R-:W-:-:S03]  /*3a60*/  F2FP.SATFINITE.E4M3.F32.PACK_AB_MERGE_C R54, R55, R54, RZ ;  /* 0x000000363736723e */ /* 0x000fc600048070ff */
[----:B------:R-:W-:Y:S01]  /*3a70*/  FADD.FTZ R7, R5, R6 ;  /* 0x0000000605077221 */ /* 0x000fe20000010000 */
[----:B------:R-:W-:Y:S02]  /*3a80*/  F2FP.SATFINITE.E4M3.F32.PACK_AB_MERGE_C R145, R47, R42, R54 ;  /* 0x0000002a2f91723e */ /* 0x000fe40004807036 */
[----:B------:R-:W2:Y:S01]  /*3a90*/  MUFU.EX2 R44, R44 ;  /* 0x0000002c002c7308 */ /* 0x000ea20000000800 */
[----:B------:R-:W-:-:S01]  /*3aa0*/  FADD.FTZ R6, R58, R7 ;  /* 0x000000073a067221 */ /* 0x000fc20000010000 */
[----:B0-----:R-:W-:-:S06]  /*3ab0*/  FADD.FTZ R7, R41, R8 ;  /* 0x0000000829077221 */ /* 0x001fcc0000010000 */
[----:B------:R-:W0:Y:S01]  /*3ac0*/  MUFU.EX2 R66, R66 ;  /* 0x0000004200427308 */ /* 0x000e220000000800 */
[----:B-1----:R-:W-:-:S07]  /*3ad0*/  FADD.FTZ R11, R59, R6 ;  /* 0x000000063b0b7221 */ /* 0x002fce0000010000 */
[----:B------:R-:W-:Y:S01]  /*3ae0*/  MUFU.EX2 R52, R52 ;  /* 0x0000003400347308 */ /* 0x000fe20000000800 */
[----:B--2---:R-:W-:-:S01]  /*3af0*/  FADD.FTZ R7, R44, R7 ;  /* 0x000000072c077221 */ /* 0x004fc20000010000 */
[----:B------:R-:W-:-:S04]  /*3b00*/  F2FP.SATFINITE.E4M3.F32.PACK_AB_MERGE_C R146, R44, R41, RZ ;  /* 0x000000292c92723e */ /* 0x000fc800048070ff */
[----:B------:R-:W-:Y:S02]  /*3b10*/  F2FP.SATFINITE.E4M3.F32.PACK_AB_MERGE_C R146, R37, R36, R146 ;  /* 0x000000242592723e */ /* 0x000fe40004807092 */
[----:B------:R-:W1:Y:S01]  /*3b20*/  MUFU.EX2 R53, R53 ;  /* 0x0000003500357308 */ /* 0x000e620000000800 */
[----:B0-----:R-:W-:-:S01]  /*3b30*/  FADD.FTZ R11, R66, R11 ;  /* 0x0000000b420b7221 */ /* 0x001fc20000010000 */
[----:B------:R-:W-:-:S04]  /*3b40*/  F2FP.SATFINITE.E4M3.F32.PACK_AB_MERGE_C R59, R66, R59, RZ ;  /* 0x0000003b423b723e */ /* 0x000fc800048070ff */
[----:B------:R-:W-:Y:S02]  /*3b50*/  F2FP.SATFINITE.E4M3.F32.PACK_AB_MERGE_C R147, R58, R5, R59 ;  /* 0x000000053a93723e */ /* 0x000fe4000480703b */
        /* <DEDUP_REMOVED lines=12> */
[----:B0-----:R-:W-:-:S01]  /*3c20*/  FADD.FTZ R11, R9, R8 ;  /* 0x00000008090b7221 */ /* 0x001fc20000010000 */
[----:B------:R-:W-:-:S06]  /*3c30*/  FADD.FTZ R53, R53, R52 ;  /* 0x0000003435357221 */ /* 0x000fcc0000010000 */
[----:B------:R-:W-:Y:S01]  /*3c40*/  MUFU.EX2 R60, R60 ;  /* 0x0000003c003c7308 */ /* 0x000fe20000000800 */
[----:B--2---:R-:W-:-:S07]  /*3c50*/  FADD.FTZ R6, R78, R11 ;  /* 0x0000000b4e067221 */ /* 0x004fce0000010000 */
[----:B------:R-:W0:Y:S01]  /*3c60*/  MUFU.EX2 R61, R61 ;  /* 0x0000003d003d7308 */ /* 0x000e220000000800 */
[C---:B-1----:R-:W-:Y:S01]  /*3c70*/  F2FP.SATFINITE.E4M3.F32.PACK_AB_MERGE_C R78, R79.reuse, R78, RZ ;  /* 0x0000004e4f4e723e */ /* 0x042fe200048070ff */
        /* <DEDUP_REMOVED lines=14> */
[----:B-1----:R-:W-:-:S04]  /*3d60*/  FADD.FTZ R11, R83, R8 ;  /* 0x00000008530b7221 */ /* 0x002fc80000010000 */
[----:B--2---:R-:W-:Y:S01]  /*3d70*/  FADD.FTZ R6, R86, R11 ;  /* 0x0000000b56067221 */ /* 0x004fe20000010000 */
[----:B0-----:R-:W-:-:S03]  /*3d80*/  F2FP.SATFINITE.E4M3.F32.PACK_AB_MERGE_C R5, R7, R86, RZ ;  /* 0x000000560705723e */ /* 0x001fc600048070ff */
[----:B------:R-:W-:Y:S01]  /*3d90*/  FADD.FTZ R6, R7, R6 ;  /* 0x0000000607067221 */ /* 0x000fe20000010000 */
[----:B------:R-:W-:Y:S01]  /*3da0*/  F2FP.SATFINITE.E4M3.F32.PACK_AB_MERGE_C R151, R83, R82, R5 ;  /* 0x000000525397723e */ /* 0x000fe20004807005 */
[----:B------:R-:W-:Y:S01]  /*3db0*/  FADD.FTZ R5, R61, R60 ;  /* 0x0000003c3d057221 */ /* 0x000fe20000010000 */
        /* <DEDUP_REMOVED lines=29> */
.L_x_8949:
[----:B------:R-:W-:-:S04]  /*3f90*/  UISETP.NE.AND UP0, UPT, UR19, 0x1, UPT ;  /* 0x000000011300788c */ /* 0x000fc8000bf05270 */
[----:B------:R-:W-:-:S04]  /*3fa0*/  USEL UR46, URZ, 0x1, UP0 ;  /* 0x000000013f2e7887 */ /* 0x000fc80008000000 */
[----:B------:R-:W-:Y:S01]  /*3fb0*/  ULOP3.LUT UR46, UR18, UR46, URZ, 0x3c, !UPT ;  /* 0x0000002e122e7292 */ /* 0x000fe2000f8e3c3f */
[----:B------:R-:W-:Y:S11]  /*3fc0*/  @!P0 BRA `(.L_x_8940) ;  /* 0x0000000000048947 */ /* 0x000ff60003800000 */
[----:B------:R-:W-:Y:S01]  /*3fd0*/  BPT.TRAP 0x1 ;  /* 0x000000040000795c */ /* 0x000fe20000300000 */
.L_x_8940:
[----:B------:R-:W0:Y:S01]  /*3fe0*/  S2UR UR6, SR_CgaCtaId ;  /* 0x00000000000679c3 */ /* 0x000e220000008800 */
[----:B------:R-:W-:Y:S01]  /*3ff0*/  UIADD3 UR36, UR19, 0x1, URZ ;  /* 0x0000000113247890 */ /* 0x000fe2000fffe03f */
[----:B------:R-:W-:Y:S01]  /*4000*/  MOV R3, 0x400 ;  /* 0x0000040000037802 */ /* 0x000fe20000000f00 */
[----:B------:R-:W-:Y:S02]  /*4010*/  IMAD.U32 R4, RZ, RZ, UR46 ;  /* 0x0000002eff047e24 */ /* 0x000fe4000f8e00ff */
[----:B------:R-:W-:-:S03]  /*4020*/  UISETP.NE.AND UP0, UPT, UR36, 0x2, UPT ;  /* 0x000000022400788c */ /* 0x000fc6000bf05270 */
[----:B------:R-:W-:Y:S01]  /*4030*/  SHF.L.U32 R4, R4, 0x1f, RZ ;  /* 0x0000001f04047819 */ /* 0x000fe200000006ff */
[----:B------:R-:W-:-:S06]  /*4040*/  USEL UR36, UR36, URZ, UP0 ;  /* 0x0000003f24247287 */ /* 0x000fcc0008000000 */
[----:B------:R-:W-:Y:S02]  /*4050*/  IMAD.U32 R9, RZ, RZ, UR36 ;  /* 0x00000024ff097e24 */ /* 0x000fe4000f8e00ff */
[----:B0-----:R-:W-:-:S05]  /*4060*/  IMAD.U32 R2, RZ, RZ, UR6 ;  /* 0x00000006ff027e24 */ /* 0x001fca000f8e00ff */
[----:B------:R-:W-:-:S05]  /*4070*/  LEA R0, R2, R3, 0x18 ;  /* 0x0000000302007211 */ /* 0x000fca00078ec0ff */
[----:B------:R-:W-:-:S04]  /*4080*/  IMAD R9, R9, 0x8, R0 ;  /* 0x0000000809097824 */ /* 0x000fc800078e0200 */
[----:B------:R0:W1:Y:S01]  /*4090*/  SYNCS.PHASECHK.TRANS64.TRYWAIT P1, [R9+URZ+0x19c30], R4 ;  /* 0x019c3004090075a7 */ /* 0x000062000802017f */
[----:B------:R-:W-:Y:S05]  /*40a0*/  @!P0 BRA `(.L_x_8941) ;  /* 0x0000000000048947 */ /* 0x000fea0003800000 */
[----:B------:R-:W-:Y:S01]  /*40b0*/  BPT.TRAP 0x1 ;  /* 0x000000040000795c */ /* 0x000fe20000300000 */
.L_x_8941:
[----:B-1----:R-:W-:Y:S05]  /*40c0*/  @P1 BRA `(.L_x_8942) ;  /* 0x0000000000081947 */ /* 0x002fea0003800000 */
[----:B------:R-:W1:Y:S02]  /*40d0*/  SYNCS.PHASECHK.TRANS64.TRYWAIT P1, [R9+URZ+0x19c30], R4 ;  /* 0x019c3004090075a7 */ /* 0x000e64000802017f */
[----:B-1----:R-:W-:Y:S05]  /*40e0*/  @!P1 BRA `(.L_x_8943) ;  /* 0x000000b000e89947 */ /* 0x002fea0003800000 */
.L_x_8942:
[----:B------:R-:W-:Y:S01]  /*40f0*/  UIMAD UR14, UR36, 0x300, UR16 ;  /* 0x00000300240e78a4 */ /* 0x000fe2000f8e0210 */
[----:B------:R-:W-:Y:S01]  /*4100*/  WARPGROUP.ARRIVE ;  /* 0x00000000000079c5 */ /* 0x000fe20000000000 */
[----:B------:R-:W-:Y:S01]  /*4110*/  UMOV UR15, 0xc0000010 ;  /* 0xc0000010000f7882 */ /* 0x000fe20000000000 */
[----:B------:R-:W-:Y:S01]  /*4120*/  UMOV UR7, 0xc0000010 ;  /* 0xc000001000077882 */ /* 0x000fe20000000000 */
[----:B------:R-:W-:Y:S02]  /*4130*/  UIADD3 UR6, UR14, 0x100, URZ ;  /* 0x000001000e067890 */ /* 0x000fe4000fffe03f */
[----:B------:R-:W-:Y:S01]  /*4140*/  UIADD3 UR10, UR14, 0x200, URZ ;  /* 0x000002000e0a7890 */ /* 0x000fe2000fffe03f */
[----:B------:R-:W-:Y:S02]  /*4150*/  UMOV UR11, 0xc0000010 ;  /* 0xc0000010000b7882 */ /* 0x000fe40000000000 */
[----:B------:R-:W-:Y:S03]  /*4160*/  QGMMA.64x128x32.F32.E4M3.E4M3 R24, gdesc[UR12], RZ, !UPT, gsb0 ;  /* 0x01e000000c1879f3 */ /* 0x000fe6000c0008ff */
[----:B------:R-:W-:-:S02]  /*4170*/  WARPGROUP.DEPBAR.LE gsb0, 0x0 ;  /* 0x00008000000079c5 */ /* 0x000fc40000010000 */
        /* <DEDUP_REMOVED lines=8> */
.L_x_8944:
[----:B------:R-:W-:Y:S02]  /*4200*/  IMAD.U32 R3, RZ, RZ, UR18 ;  /* 0x00000012ff037e24 */ /* 0x000fe4000f8e00ff */
[----:B------:R-:W-:-:S03]  /*4210*/  IMAD.U32 R10, RZ, RZ, UR19 ;  /* 0x00000013ff0a7e24 */ /* 0x000fc6000f8e00ff */
[----:B------:R-:W-:Y:S01]  /*4220*/  SHF.L.U32 R3, R3, 0x1f, RZ ;  /* 0x0000001f03037819 */ /* 0x000fe200000006ff */
[----:B------:R-:W-:-:S04]  /*4230*/  IMAD R10, R10, 0x8, R0 ;  /* 0x000000080a0a7824 */ /* 0x000fc800078e0200 */
[----:B------:R2:W3:Y:S01]  /*4240*/  SYNCS.PHASECHK.TRANS64.TRYWAIT P1, [R10+URZ+0x19c50], R3 ;  /* 0x019c50030a0075a7 */ /* 0x0004e2000802017f */
[----:B------:R-:W-:Y:S05]  /*4250*/  @!P0 BRA `(.L_x_8945) ;  /* 0x0000000000048947 */ /* 0x000fea0003800000 */
[----:B------:R-:W-:Y:S01]  /*4260*/  BPT.TRAP 0x1 ;  /* 0x000000040000795c */ /* 0x000fe20000300000 */
.L_x_8945:
[----:B---3--:R-:W-:Y:S05]  /*4270*/  @P1 BRA `(.L_x_8946) ;  /* 0x0000000000081947 */ /* 0x008fea0003800000 */
[----:B------:R-:W3:Y:S02]  /*4280*/  SYNCS.PHASECHK.TRANS64.TRYWAIT P1, [R10+URZ+0x19c50], R3 ;  /* 0x019c50030a0075a7 */ /* 0x000ee4000802017f */
[----:B---3--:R-:W-:Y:S05]  /*4290*/  @!P1 BRA `(.L_x_8947) ;  /* 0x000000b000909947 */ /* 0x008fea0003800000 */
.L_x_8946:
[----:B------:R-:W-:Y:S01]  /*42a0*/  R2UR UR6, R0 ;  /* 0x00000000000672ca */ /* 0x000fe200000e0000 */
[----:B------:R-:W-:Y:S01]  /*42b0*/  WARPGROUP.ARRIVE ;  /* 0x00000000000079c5 */ /* 0x000fe20000000000 */
[----:B------:R-:W-:Y:S01]  /*42c0*/  UMOV UR7, 0x40000040 ;  /* 0x4000004000077882 */ /* 0x000fe20000000000 */
[----:B--23--:R-:W-:Y:S02]  /*42d0*/  FMNMX.FTZ R3, R24, R8, !PT ;  /* 0x0000000818037209 */ /* 0x00cfe40007810000 */
[----:B01----:R-:W-:Y:S02]  /*42e0*/  FMNMX.FTZ R4, R26, R7, !PT ;  /* 0x000000071a047209 */ /* 0x003fe40007810000 */
[----:B------:R-:W-:Y:S02]  /*42f0*/  FMNMX.FTZ R3, R25, R3, !PT ;  /* 0x0000000319037209 */ /* 0x000fe40007810000 */
[----:B------:R-:W-:Y:S02]  /*4300*/  FMNMX.FTZ R4, R27, R4, !PT ;  /* 0x000000041b047209 */ /* 0x000fe40007810000 */
[----:B------:R-:W-:-:S02]  /*4310*/  FMNMX.FTZ R3, R28, R3, !PT ;  /* 0x000000031c037209 */ /* 0x000fc40007810000 */
[----:B------:R-:W-:Y:S01]  /*4320*/  UIADD3 UR6, UR6, 0x3000, URZ ;  /* 0x0000300006067890 */ /* 0x000fe2000fffe03f */
[----:B------:R-:W-:Y:S02]  /*4330*/  FMNMX.FTZ R4, R30, R4, !PT ;  /* 0x000000041e047209 */ /* 0x000fe40007810000 */
[----:B------:R-:W-:Y:S01]  /*4340*/  FMNMX.FTZ R3, R29, R3, !PT ;  /* 0x000000031d037209 */ /* 0x000fe20007810000 */
        /* <DEDUP_REMOVED lines=15> */
[----:B------:R-:W-:Y:S01]  /*4440*/  QGMMA.64x96x32.F32.E4M3.E4M3 R88, R136, gdesc[UR4], R88, gsb0 ;  /* 0x0160000488587df3 */ /* 0x000fe20008000858 */
        /* <DEDUP_REMOVED lines=51> */
[----:B------:R-:W-:Y:S02]  /*4780*/  WARPGROUP.DEPBAR.LE gsb0, 0x0 ;  /* 0x00008000000079c5 */ /* 0x000fe40000010000 */
[----:B------:R-:W-:-:S06]  /*4790*/  WARPGROUP.ARRIVE ;  /* 0x00000000000079c5 */ /* 0x000fcc0000000000 */
[----:B------:R-:W2:Y:S01]  /*47a0*/  S2R R139, SR_TID.X ;  /* 0x00000000008b7919 */ /* 0x000ea20000002100 */
[----:B------:R-:W-:Y:S01]  /*47b0*/  QGMMA.64x96x32.F32.E4M3.E4M3 R88, R140, gdesc[UR4], R88, gsb0 ;  /* 0x016000048c587df3 */ /* 0x000fe20008000858 */
[----:B------:R-:W-:Y:S01]  /*47c0*/  UIADD3 UR6, UR10, 0x4, URZ ;  /* 0x000000040a067890 */ /* 0x000fe2000fffe03f */
[----:B0-----:R-:W-:Y:S01]  /*47d0*/  FMNMX.FTZ R3, R3, R12, !PT ;  /* 0x0000000c03037209 */ /* 0x001fe20007810000 */
[----:B------:R-:W-:Y:S01]  /*47e0*/  UMOV UR7, 0x40000040 ;  /* 0x4000004000077882 */ /* 0x000fe20000000000 */
[----:B-1----:R-:W-:-:S03]  /*47f0*/  FMNMX.FTZ R4, R4, R11, !PT ;  /* 0x0000000b04047209 */ /* 0x002fc60007810000 */
[----:B------:R-:W0:Y:S04]  /*4800*/  SHFL.BFLY PT, R12, R3, 0x1, 0x1f ;  /* 0x0c201f00030c7f89 */ /* 0x000e2800000e0000 */
[----:B------:R-:W1:Y:S01]  /*4810*/  SHFL.BFLY PT, R11, R4, 0x1, 0x1f ;  /* 0x0c201f00040b7f89 */ /* 0x000e6200000e0000 */
[----:B--2---:R-:W-:Y:S02]  /*4820*/  LOP3.LUT P1, RZ, R139, 0x7f, RZ, 0xc0, !PT ;  /* 0x0000007f8bff7812 */ /* 0x004fe4000782c0ff */
[----:B0-----:R-:W-:Y:S02]  /*4830*/  FMNMX.FTZ R3, R3, R12, !PT ;  /* 0x0000000c03037209 */ /* 0x001fe40007810000 */
[----:B-1----:R-:W-:Y:S01]  /*4840*/  FMNMX.FTZ R4, R4, R11, !PT ;  /* 0x0000000b04047209 */ /* 0x002fe20007810000 */
[----:B------:R-:W-:-:S02]  /*4850*/  IMAD.U32 R11, RZ, RZ, UR45 ;  /* 0x0000002dff0b7e24 */ /* 0x000fc4000f8e00ff */
[C---:B------:R-:W-:Y:S02]  /*4860*/  FADD.FTZ R8, -R3.reuse, R8 ;  /* 0x0000000803087221 */ /* 0x040fe40000010100 */
[----:B------:R-:W-:-:S01]  /*4870*/  FFMA.FTZ R11, R3, R11, -8 ;  /* 0xc1000000030b7423 */ /* 0x000fc2000001000b */
[----:B------:R-:W-:Y:S01]  /*4880*/  FADD.FTZ R7, -R4, R7 ;  /* 0x0000000704077221 */ /* 0x000fe20000010100 */
[----:B------:R-:W-:Y:S02]  /*4890*/  FMUL.FTZ R8, R8, UR45 ;  /* 0x0000002d08087c20 */ /* 0x000fe40008410000 */
[----:B------:R-:W-:Y:S02]  /*48a0*/  @!P1 VIADD R9, R9, 0x19c40 ;  /* 0x00019c4009099836 */ /* 0x000fe40000000000 */
[----:B------:R-:W-:-:S01]  /*48b0*/  FFMA.FTZ R13, R25, UR45, -R11 ;  /* 0x0000002d190d7c23 */ /* 0x000fc2000801080b */
[--C-:B------:R-:W-:Y:S01]  /*48c0*/  FFMA.FTZ R25, R37, UR45, -R11.reuse ;  /* 0x0000002d25197c23 */ /* 0x100fe2000801080b */
[----:B------:R-:W-:-:S01]  /*48d0*/  FFMA.FTZ R37, R49, UR45, -R11 ;  /* 0x0000002d31257c23 */ /* 0x000fc2000801080b */
[--C-:B------:R-:W-:Y:S01]  /*48e0*/  FFMA.FTZ R49, R61, UR45, -R11.reuse ;  /* 0x0000002d3d317c23 */ /* 0x100fe2000801080b */
[----:B------:R-:W-:-:S01]  /*48f0*/  FFMA.FTZ R61, R73, UR45, -R11 ;  /* 0x0000002d493d7c23 */ /* 0x000fc2000801080b */
[----:B------:R-:W-:-:S02]  /*4900*/  IMAD.U32 R73, RZ, RZ, UR45 ;  /* 0x0000002dff497e24 */ /* 0x000fc4000f8e00ff */
[----:B------:R-:W-:Y:S01]  /*4910*/  FMUL.FTZ R7, R7, UR45 ;  /* 0x0000002d07077c20 */ /* 0x000fe20008410000 */
[----:B------:R-:W-:Y:S01]  /*4920*/  FFMA.FTZ R12, R24, UR45, -R11 ;  /* 0x0000002d180c7c23 */ /* 0x000fe2000801080b */
[----:B------:R-:W-:Y:S01]  /*4930*/  MUFU.EX2 R8, R8 ;  /* 0x0000000800087308 */ /* 0x000fe20000000800 */
[----:B------:R-:W-:-:S01]  /*4940*/  FFMA.FTZ R73, R4, R73, -8 ;  /* 0xc100000004497423 */ /* 0x000fc20000010049 */
[--C-:B------:R-:W-:Y:S01]  /*4950*/  FFMA.FTZ R14, R28, UR45, -R11.reuse ;  /* 0x0000002d1c0e7c23 */ /* 0x100fe2000801080b */
[----:B------:R-:W-:-:S01]  /*4960*/  FFMA.FTZ R15, R29, UR45, -R11 ;  /* 0x0000002d1d0f7c23 */ /* 0x000fc2000801080b */
[----:B------:R-:W-:Y:S01]  /*4970*/  FFMA.FTZ R20, R32, UR45, -R11 ;  /* 0x0000002d20147c23 */ /* 0x000fe2000801080b */
        /* <DEDUP_REMOVED lines=25> */
[----:B------:R-:W-:Y:S01]  /*4b10*/  FFMA.FTZ R54, R54, UR45, -R73 ;  /* 0x0000002d36367c23 */ /* 0x000fe20008010849 */
        /* <DEDUP_REMOVED lines=11> */
[--C-:B------:R-:W-:Y:S01]  /*4bd0*/  FFMA.FTZ R62, R62, UR45, -R73.reuse ;  /* 0x0000002d3e3e7c23 */ /* 0x100fe20008010849 */
        /* <DEDUP_REMOVED lines=15> */
[----:B------:R-:W-:-:S02]  /*4cd0*/  WARPGROUP.DEPBAR.LE gsb0, 0x0 ;  /* 0x00008000000079c5 */ /* 0x000fc40000010000 */
[----:B------:R-:W-:Y:S01]  /*4ce0*/  WARPGROUP.ARRIVE ;  /* 0x00000000000079c5 */ /* 0x000fe20000000000 */
[----:B------:R-:W-:Y:S01]  /*4cf0*/  FFMA.FTZ R75, R75, UR45, -R73 ;  /* 0x0000002d4b4b7c23 */ /* 0x000fe20008010849 */
[----:B------:R-:W-:-:S01]  /*4d00*/  FFMA.FTZ R64, R76, UR45, -R11 ;  /* 0x0000002d4c407c23 */ /* 0x000fc2000801080b */
[----:B------:R-:W-:Y:S01]  /*4d10*/  FFMA.FTZ R76, R78, UR45, -R73 ;  /* 0x0000002d4e4c7c23 */ /* 0x000fe20008010849 */
[----:B------:R-:W0:Y:S01]  /*4d20*/  MUFU.EX2 R15, R15 ;  /* 0x0000000f000f7308 */ /* 0x000e220000000800 */
[----:B-1----:R-:W-:-:S01]  /*4d30*/  FADD.FTZ R5, R14, R5 ;  /* 0x000000050e057221 */ /* 0x002fc20000010000 */
[----:B------:R-:W-:Y:S01]  /*4d40*/  QGMMA.64x96x32.F32.E4M3.E4M3 R88, R144, gdesc[UR4], R88, gsb0 ;  /* 0x0160000490587df3 */ /* 0x000fe20008000858 */
[----:B------:R-:W-:Y:S01]  /*4d50*/  UIADD3 UR6, UR10, 0x6, URZ ;  /* 0x000000060a067890 */ /* 0x000fe2000fffe03f */
[----:B------:R-:W-:Y:S01]  /*4d60*/  FFMA.FTZ R65, R77, UR45, -R11 ;  /* 0x0000002d4d417c23 */ /* 0x000fe2000801080b */
[----:B------:R-:W-:Y:S01]  /*4d70*/  UMOV UR7, 0x40000040 ;  /* 0x4000004000077882 */ /* 0x000fe20000000000 */
        /* <DEDUP_REMOVED lines=13> */
[----:B------:R-:W-:-:S05]  /*4e50*/  @!P1 PRMT R9, RZ, 0x654, R9 ;  /* 0x00000654ff099816 */ /* 0x000fca0000000009 */
        /* <DEDUP_REMOVED lines=23> */
[----:B------:R-:W-:Y:S02]  /*4fd0*/  WARPGROUP.DEPBAR.LE gsb0, 0x0 ;  /* 0x00008000000079c5 */ /* 0x000fe40000010000 */
[----:B------:R-:W-:Y:S01]  /*4fe0*/  WARPGROUP.ARRIVE ;  /* 0x00000000000079c5 */ /* 0x000fe20000000000 */
[----:B0-----:R-:W-:-:S04]  /*4ff0*/  FADD.FTZ R5, R29, R5 ;  /* 0x000000051d057221 */ /* 0x001fc80000010000 */
[----:B------:R-:W0:Y:S01]  /*5000*/  MUFU.EX2 R46, R46 ;  /* 0x0000002e002e7308 */ /* 0x000e220000000800 */
[----:B-1----:R-:W-:-:S01]  /*5010*/  FADD.FTZ R6, R43, R6 ;  /* 0x000000062b067221 */ /* 0x002fc20000010000 */
[----:B------:R-:W-:Y:S06]  /*5020*/  QGMMA.64x96x32.F32.E4M3.E4M3 R88, R148, gdesc[UR4], R88, gsb0 ;  /* 0x0160000494587df3 */ /* 0x000fec0008000858 */
        /* <DEDUP_REMOVED lines=29> */
[----:B------:R0:W-:Y:S04]  /*5200*/  @!P1 SYNCS.ARRIVE.TRANS64.RED.A1T0 RZ, [R9+URZ], RZ ;  /* 0x000000ff09ff99a7 */ /* 0x0001e8000810043f */
        /* <DEDUP_REMOVED lines=60> */
.L_x_8948:
[----:B------:R-:W-:Y:S01]  /*55d0*/  UISETP.GT.AND UP0, UPT, UR17, UR44, UPT ;  /* 0x0000002c1100728c */ /* 0x000fe2000bf04270 */
[----:B------:R-:W-:Y:S01]  /*55e0*/  VIADD R10, R10, 0x19c60 ;  /* 0x00019c600a0a7836 */ /* 0x000fe20000000000 */
[----:B------:R-:W-:Y:S01]  /*55f0*/  F2FP.SATFINITE.E4M3.F32.PACK_AB_MERGE_C R14, R15, R14, RZ ;  /* 0x0000000e0f0e723e */ /* 0x000fe200048070ff */
[----:B------:R-:W-:Y:S01]  /*5600*/  UIADD3 UR17, UR17, -0x1, URZ ;  /* 0xffffffff11117890 */ /* 0x000fe2000fffe03f */
[----:B------:R-:W-:Y:S01]  /*5610*/  F2FP.SATFINITE.E4M3.F32.PACK_AB_MERGE_C R30, R31, R30, RZ ;  /* 0x0000001e1f1e723e */ /* 0x000fe200048070ff */
[----:B------:R-:W-:Y:S01]  /*5620*/  UMOV UR18, UR46 ;  /* 0x0000002e00127c82 */ /* 0x000fe20008000000 */
[----:B------:R-:W-:Y:S01]  /*5630*/  PLOP3.LUT P1, PT, PT, PT, UP0, 0x80, 0x0 ;  /* 0x000000000000781c */ /* 0x000fe20003f2f008 */
[----:B------:R-:W-:Y:S01]  /*5640*/  UMOV UR19, UR36 ;  /* 0x0000002400137c82 */ /* 0x000fe20008000000 */
        /* <DEDUP_REMOVED lines=83> */
.L_x_8939:
[----:B------:R-:W-:Y:S06]  /*5b80*/  BAR.ARV 0x8, 0x200 ;  /* 0x0208000000007b1d */ /* 0x000fec0000002000 */
[----:B------:R-:W-:Y:S05]  /*5b90*/  @!P0 BRA `(.L_x_8950) ;  /* 0x0000000000048947 */ /* 0x000fea0003800000 */
[----:B------:R-:W-:Y:S01]  /*5ba0*/  BPT.TRAP 0x1 ;  /* 0x000000040000795c */ /* 0x000fe20000300000 */
.L_x_8950:
[----:B------:R-:W-:Y:S02]  /*5bb0*/  IMAD.U32 R8, RZ, RZ, UR46 ;  /* 0x0000002eff087e24 */ /* 0x000fe4000f8e00ff */
[----:B------:R-:W-:-:S03]  /*5bc0*/  IMAD.U32 R7, RZ, RZ, UR36 ;  /* 0x00000024ff077e24 */ /* 0x000fc6000f8e00ff */
[----:B------:R-:W-:Y:S01]  /*5bd0*/  SHF.L.U32 R8, R8, 0x1f, RZ ;  /* 0x0000001f08087819 */ /* 0x000fe200000006ff */
[----:B------:R-:W-:-:S04]  /*5be0*/  IMAD R7, R7, 0x8, R0 ;  /* 0x0000000807077824 */ /* 0x000fc800078e0200 */
[----:B------:R0:W1:Y:S01]  /*5bf0*/  SYNCS.PHASECHK.TRANS64.TRYWAIT P1, [R7+URZ+0x19c50], R8 ;  /* 0x019c5008070075a7 */ /* 0x000062000802017f */
[----:B------:R-:W-:Y:S05]  /*5c00*/  @!P0 BRA `(.L_x_8951) ;  /* 0x0000000000048947 */ /* 0x000fea0003800000 */
[----:B------:R-:W-:Y:S01]  /*5c10*/  BPT.TRAP 0x1 ;  /* 0x000000040000795c */ /* 0x000fe20000300000 */
.L_x_8951:
[----:B-1----:R-:W-:Y:S05]  /*5c20*/  @P1 BRA `(.L_x_8952) ;  /* 0x0000000000081947 */ /* 0x002fea0003800000 */
[----:B------:R-:W1:Y:S02]  /*5c30*/  SYNCS.PHASECHK.TRANS64.TRYWAIT P1, [R7+URZ+0x19c50], R8 ;  /* 0x019c5008070075a7 */ /* 0x000e64000802017f */
[----:B-1----:R-:W-:Y:S05]  /*5c40*/  @!P1 BRA `(.L_x_8953) ;  /* 0x0000009800389947 */ /* 0x002fea0003800000 */
.L_x_8952:
[----:B------:R-:W-:Y:S01]  /*5c50*/  VIADD R0, R0, 0x3000 ;  /* 0x0000300000007836 */ /* 0x000fe20000000000 */
[----:B------:R-:W-:Y:S05]  /*5c60*/  WARPSYNC.ALL ;  /* 0x0000000000007948 */ /* 0x000fea0003800000 */
[----:B------:R-:W-:Y:S01]  /*5c70*/  SHF.R.U32.HI R0, RZ, 0x4, R0 ;  /* 0x00000004ff007819 */ /* 0x000fe20000011600 */
[----:B------:R-:W-:Y:S01]  /*5c80*/  IMAD.U32 R9, RZ, RZ, UR36 ;  /* 0x00000024ff097e24 */ /* 0x000fe2000f8e00ff */
[----:B------:R-:W-:Y:S01]  /*5c90*/  ULDC.64 UR4, c[0x0][0x9a0] ;  /* 0x0002680000047ab9 */ /* 0x000fe20000000a00 */
[----:B------:R-:W-:Y:S01]  /*5ca0*/  WARPGROUP.ARRIVE ;  /* 0x00000000000079c5 */ /* 0x000fe20000000000 */
[----:B------:R-:W-:Y:S01]  /*5cb0*/  LOP3.LUT R0, R0, 0x3fff, RZ, 0xc0, !PT ;  /* 0x00003fff00007812 */ /* 0x000fe200078ec0ff */
[----:B------:R-:W-:Y:S01]  /*5cc0*/  IMAD.MOV.U32 R14, RZ, RZ, 0x3f800000 ;  /* 0x3f800000ff0e7424 */ /* 0x000fe200078e00ff */
[----:B------:R-:W-:-:S02]  /*5cd0*/  ISETP.NE.U32.AND P1, PT, RZ, UR4, PT ;  /* 0x00000004ff007c0c */ /* 0x000fc4000bf25070 */
[----:B------:R-:W-:Y:S02]  /*5ce0*/  LOP3.LUT R0, R0, 0x10000, RZ, 0xfc, !PT ;  /* 0x0001000000007812 */ /* 0x000fe400078efcff */
[----:B------:R-:W-:-:S03]  /*5cf0*/  ISETP.NE.AND.EX P1, PT, RZ, UR5, PT, P1 ;  /* 0x00000005ff007c0c */ /* 0x000fc6000bf25310 */
[----:B01----:R-:W-:Y:S02]  /*5d00*/  IMAD R8, R9, 0x300, R0 ;  /* 0x0000030009087824 */ /* 0x003fe400078e0200 */
[----:B------:R-:W-:-:S03]  /*5d10*/  IMAD.MOV.U32 R9, RZ, RZ, 0x40000040 ;  /* 0x40000040ff097424 */ /* 0x000fc600078e00ff */
[----:B------:R-:W-:Y:S02]  /*5d20*/  R2UR UR6, R8 ;  /* 0x00000000080672ca */ /* 0x000fe400000e0000 */
[----:B------:R-:W-:-:S03]  /*5d30*/  R2UR UR7, R9 ;  /* 0x00000000090772ca */ /* 0x000fc600000e0000 */
[----:B------:R-:W0:Y:S08]  /*5d40*/  @P1 LDC.64 R12, c[0x0][0x9c8] ;  /* 0x00027200ff0c1b82 */ /* 0x000e300000000a00 */
[----:B------:R-:W1:Y:S02]  /*5d50*/  @P1 LDC.64 R10, c[0x0][0x9d0] ;  /* 0x00027400ff0a1b82 */ /* 0x000e640000000a00 */
[----:B------:R-:W-:Y:S01]  /*5d60*/  QGMMA.64x96x32.F32.E4M3.E4M3 R88, R136, gdesc[UR4], R88, gsb0 ;  /* 0x0160000488587df3 */ /* 0x000fe20008000858 */
[----:B0-----:R-:W-:-:S04]  /*5d70*/  @P1 IMAD R0, R12, UR38, RZ ;  /* 0x000000260c001c24 */ /* 0x001fc8000f8e02ff */
[----:B------:R-:W-:Y:S02]  /*5d80*/  @P1 IMAD R9, R13, UR37, R0 ;  /* 0x000000250d091c24 */ /* 0x000fe4000f8e0200 */
[----:B------:R-:W-:-:S04]  /*5d90*/  @P1 IMAD.WIDE.U32 R12, R12, UR37, RZ ;  /* 0x000000250c0c1c25 */ /* 0x000fc8000f8e00ff */
[----:B------:R-:W-:Y:S02]  /*5da0*/  @P1 IMAD.IADD R13, R13, 0x1, R9 ;  /* 0x000000010d0d1824 */ /* 0x000fe400078e0209 */
[----:B-1----:R-:W-:-:S04]  /*5db0*/  @P1 IMAD.WIDE.U32 R12, R10, UR39, R12 ;  /* 0x000000270a0c1c25 */ /* 0x002fc8000f8e000c */
[----:B------:R-:W-:Y:S01]  /*5dc0*/  @P1 IMAD R11, R11, UR39, R13 ;  /* 0x000000270b0b1c24 */ /* 0x000fe2000f8e020d */
[----:B------:R-:W-:-:S04]  /*5dd0*/  @P1 LEA R10, P2, R12, UR4, 0x2 ;  /* 0x000000040c0a1c11 */ /* 0x000fc8000f8410ff */
[----:B------:R-:W-:-:S05]  /*5de0*/  @P1 LEA.HI.X R11, R12, UR5, R11, 0x2, P2 ;  /* 0x000000050c0b1c11 */ /* 0x000fca00090f140b */
[----:B------:R0:W2:Y:S01]  /*5df0*/  @P1 LDG.E R14, desc[UR52][R10.64] ;  /* 0x000000340a0e1981 */ /* 0x0000a2000c1e1900 */
[----:B------:R-:W-:Y:S02]  /*5e00*/  VIADD R12, R8, 0x2 ;  /* 0x00000002080c7836 */ /* 0x000fe40000000000 */
[----:B------:R-:W-:-:S03]  /*5e10*/  IMAD.MOV.U32 R13, RZ, RZ, 0x40000040 ;  /* 0x40000040ff0d7424 */ /* 0x000fc600078e00ff */
[----:B------:R-:W-:Y:S02]  /*5e20*/  R2UR UR6, R12 ;  /* 0x000000000c0672ca */ /* 0x000fe400000e0000 */
[----:B------:R-:W-:Y:S01]  /*5e30*/  R2UR UR7, R13 ;  /* 0x000000000d0772ca */ /* 0x000fe200000e0000 */
[----:B------:R-:W-:Y:S02]  /*5e40*/  WARPGROUP.DEPBAR.LE gsb0, 0x0 ;  /* 0x00008000000079c5 */ /* 0x000fe40000010000 */
[----:B------:R-:W-:-:S10]  /*5e50*/  WARPGROUP.ARRIVE ;  /* 0x00000000000079c5 */ /* 0x000fd40000000000 */
[----:B------:R-:W-:Y:S01]  /*5e60*/  QGMMA.64x96x32.F32.E4M3.E4M3 R88, R140, gdesc[UR4], R88, gsb0 ;  /* 0x016000048c587df3 */ /* 0x000fe20008000858 */
[----:B------:R-:W-:Y:S02]  /*5e70*/  VIADD R12, R8, 0x4 ;  /* 0x00000004080c7836 */ /* 0x000fe40000000000 */
[----:B------:R-:W-:-:S03]  /*5e80*/  IMAD.MOV.U32 R13, RZ, RZ, 0x40000040 ;  /* 0x40000040ff0d7424 */ /* 0x000fc600078e00ff */
[----:B------:R-:W-:Y:S02]  /*5e90*/  R2UR UR6, R12 ;  /* 0x000000000c0672ca */ /* 0x000fe400000e0000 */
[----:B------:R-:W-:Y:S01]  /*5ea0*/  R2UR UR7, R13 ;  /* 0x000000000d0772ca */ /* 0x000fe200000e0000 */
[----:B------:R-:W-:Y:S01]  /*5eb0*/  VIADD R8, R8, 0x6 ;  /* 0x0000000608087836 */ /* 0x000fe20000000000 */
[----:B------:R-:W1:Y:S01]  /*5ec0*/  SHFL.BFLY PT, R0, R5, 0x2, 0x1f ;  /* 0x0c401f0005007f89 */ /* 0x000e6200000e0000 */
[----:B------:R-:W-:-:S03]  /*5ed0*/  IMAD.MOV.U32 R9, RZ, RZ, 0x40000040 ;  /* 0x40000040ff097424 */ /* 0x000fc600078e00ff */
[----:B------:R-:W3:Y:S01]  /*5ee0*/  SHFL.BFLY PT, R13, R6, 0x2, 0x1f ;  /* 0x0c401f00060d7f89 */ /* 0x000ee200000e0000 */
[----:B------:R-:W-:Y:S02]  /*5ef0*/  WARPGROUP.DEPBAR.LE gsb0, 0x0 ;  /* 0x00008000000079c5 */ /* 0x000fe40000010000 */
[----:B------:R-:W-:-:S06]  /*5f00*/  WARPGROUP.ARRIVE ;  /* 0x00000000000079c5 */ /* 0x000fcc0000000000 */
[----:B------:R-:W-:Y:S01]  /*5f10*/  QGMMA.64x96x32.F32.E4M3.E4M3 R88, R144, gdesc[UR4], R88, gsb0 ;  /* 0x0160000490587df3 */ /* 0x000fe20008000858 */
[----:B------:R-:W-:Y:S02]  /*5f20*/  R2UR UR6, R8 ;  /* 0x00000000080672ca */ /* 0x000fe400000e0000 */
[----:B------:R-:W-:Y:S01]  /*5f30*/  R2UR UR7, R9 ;  /* 0x00000000090772ca */ /* 0x000fe200000e0000 */
[----:B-1----:R-:W-:-:S01]  /*5f40*/  FADD.FTZ R0, R0, R5 ;  /* 0x0000000500007221 */ /* 0x002fc20000010000 */
        /* <DEDUP_REMOVED lines=35> */
.L_x_8954:
        /* <DEDUP_REMOVED lines=58> */
.L_x_8932:
        /* <DEDUP_REMOVED lines=26> */
[----:B------:R-:W-:Y:S02]  /*66c0*/  SEL R31, R15, R6, P0 ;  /* 0x000000060f1f7207 */ /* 0x000fe40000000000 */
[----:B------:R-:W-:Y:S02]  /*66d0*/  SEL R15, R6, R15, P0 ;  /* 0x0000000f060f7207 */ /* 0x000fe40000000000 */
[----:B------:R-:W1:Y:S01]  /*66e0*/  S2R R6, SR_SWINHI ;  /* 0x0000000000067919 */ /* 0x000e620000002f00 */
[----:B------:R-:W-:Y:S02]  /*66f0*/  SEL R67, R69, R4, P0 ;  /* 0x0000000445437207 */ /* 0x000fe40000000000 */
[----:B------:R-:W-:Y:S02]  /*6700*/  SEL R36, R4, R69, P0 ;  /* 0x0000004504247207 */ /* 0x000fe40000000000 */
[----:B------:R-:W-:Y:S02]  /*6710*/  SEL R59, R11, R30, P0 ;  /* 0x0000001e0b3b7207 */ /* 0x000fe40000000000 */
[----:B------:R-:W-:-:S02]  /*6720*/  SEL R69, R41, R10, P0 ;  /* 0x0000000a29457207 */ /* 0x000fc40000000000 */
[----:B------:R-:W-:Y:S02]  /*6730*/  SEL R30, R30, R11, P0 ;  /* 0x0000000b1e1e7207 */ /* 0x000fe40000000000 */
[----:B------:R-:W-:Y:S02]  /*6740*/  SEL R41, R10, R41, P0 ;  /* 0x000000290a297207 */ /* 0x000fe40000000000 */
[----:B------:R-:W-:Y:S02]  /*6750*/  SEL R73, R98, R99, P0 ;  /* 0x0000006362497207 */ /* 0x000fe40000000000 */
[----:B0-----:R-:W-:Y:S02]  /*6760*/  MOV R2, R21 ;  /* 0x0000001500027202 */ /* 0x001fe40000000f00 */
[----:B-1----:R-:W-:Y:S02]  /*6770*/  MOV R3, R6 ;  /* 0x0000000600037202 */ /* 0x002fe40000000f00 */
        /* <DEDUP_REMOVED lines=39> */
[----:B------:R-:W-:Y:S01]  /*69f0*/  UIMAD.WIDE UR8, UR37, 0x4, UR8 ;  /* 0x00000004250878a5 */ /* 0x000fe2000f8e0208 */
[----:B--2---:R-:W-:-:S03]  /*6a00*/  IMAD.WIDE R10, R38, 0x2, R2 ;  /* 0x00000002260a7825 */ /* 0x004fc600078e0202 */
[----:B------:R-:W-:-:S04]  /*6a10*/  IADD3 R81, P5, R10, 0x20, RZ ;  /* 0x000000200a517810 */ /* 0x000fc80007fbe0ff */
[----:B------:R-:W-:Y:S02]  /*6a20*/  LOP3.LUT R4, R81, 0x180, RZ, 0xc0, !PT ;  /* 0x0000018051047812 */ /* 0x000fe400078ec0ff */
[----:B------:R-:W-:Y:S02]  /*6a30*/  IADD3 R97, P4, R10, 0x3000, RZ ;  /* 0x000030000a617810 */ /* 0x000fe40007f9e0ff */
[----:B------:R-:W-:Y:S02]  /*6a40*/  SHF.R.U64 R4, R4, 0x3, RZ ;  /* 0x0000000304047819 */ /* 0x000fe400000012ff */
[C---:B------:R-:W-:Y:S02]  /*6a50*/  IADD3 R99, P3, R10.reuse, 0x3020, RZ ;  /* 0x000030200a637810 */ /* 0x040fe40007f7e0ff */
[C---:B------:R-:W-:Y:S02]  /*6a60*/  IADD3 R101, P2, R10.reuse, 0x6000, RZ ;  /* 0x000060000a657810 */ /* 0x040fe40007f5e0ff */
[----:B------:R-:W-:Y:S01]  /*6a70*/  IADD3 R103, P1, R10, 0x6020, RZ ;  /* 0x000060200a677810 */ /* 0x000fe20007f3e0ff */
[----:B------:R-:W-:Y:S01]  /*6a80*/  IMAD.X R13, RZ, RZ, R11, P5 ;  /* 0x000000ffff0d7224 */ /* 0x000fe200028e060b */
        /* <DEDUP_REMOVED lines=11> */
[----:B------:R-:W-:Y:S01]  /*6b40*/  MOV R81, R12 ;  /* 0x0000000c00517202 */ /* 0x000fe20000000f00 */
[--C-:B------:R-:W-:Y:S01]  /*6b50*/  IMAD.X R9, RZ, RZ, R11.reuse, P3 ;  /* 0x000000ffff097224 */ /* 0x100fe200018e060b */
[----:B------:R-:W-:Y:S01]  /*6b60*/  LOP3.LUT R10, R5, R10, RZ, 0x3c, !PT ;  /* 0x0000000a050a7212 */ /* 0x000fe200078e3cff */
[----:B----4-:R0:W-:Y:S01]  /*6b70*/  SHFL.IDX PT, R12, R51, R14, 0x1c1f ;  /* 0x001c1f0e330c7589 */ /* 0x0101e200000e0000 */
[--C-:B------:R-:W-:Y:S01]  /*6b80*/  IMAD.X R79, RZ, RZ, R11.reuse, P4 ;  /* 0x000000ffff4f7224 */ /* 0x100fe200020e060b */
[----:B------:R-:W-:Y:S01]  /*6b90*/  LOP3.LUT R78, R4, R97, RZ, 0x3c, !PT ;  /* 0x00000061044e7212 */ /* 0x000fe200078e3cff */
[--C-:B------:R-:W-:Y:S01]  /*6ba0*/  IMAD.X R7, RZ, RZ, R11.reuse, P2 ;  /* 0x000000ffff077224 */ /* 0x100fe200010e060b */
[----:B------:R-:W-:Y:S01]  /*6bb0*/  LOP3.LUT R8, R6, R99, RZ, 0x3c, !PT ;  /* 0x0000006306087212 */ /* 0x000fe200078e3cff */
[----:B------:R-:W-:Y:S01]  /*6bc0*/  IMAD.X R5, RZ, RZ, R11, P1 ;  /* 0x000000ffff057224 */ /* 0x000fe200008e060b */
[----:B------:R-:W-:-:S02]  /*6bd0*/  LOP3.LUT R6, R38, R101, RZ, 0x3c, !PT ;  /* 0x0000006526067212 */ /* 0x000fc400078e3cff */
[----:B------:R-:W-:Y:S02]  /*6be0*/  LOP3.LUT R4, R50, R103, RZ, 0x3c, !PT ;  /* 0x0000006732047212 */ /* 0x000fe400078e3cff */
[----:B0-----:R-:W-:Y:S01]  /*6bf0*/  LOP3.LUT R51, R14, 0x2, RZ, 0x3c, !PT ;  /* 0x000000020e337812 */ /* 0x001fe200078e3cff */
[----:B------:R-:W-:Y:S01]  /*6c00*/  SHFL.IDX PT, R54, R31, R14, 0x1c1f ;  /* 0x001c1f0e1f367589 */ /* 0x000fe200000e0000 */
[----:B------:R-:W-:Y:S02]  /*6c10*/  MOV R38, R8 ;  /* 0x0000000800267202 */ /* 0x000fe40000000f00 */
[----:B------:R-:W-:Y:S01]  /*6c20*/  MOV R78, R78 ;  /* 0x0000004e004e7202 */ /* 0x000fe20000000f00 */
[----:B------:R-:W-:Y:S01]  /*6c30*/  SHFL.IDX PT, R49, R49, R14, 0x1c1f ;  /* 0x001c1f0e31317589 */ /* 0x000fe200000e0000 */
[----:B------:R-:W-:-:S03]  /*6c40*/  MOV R10, R10 ;  /* 0x0000000a000a7202 */ /* 0x000fc60000000f00 */
[----:B------:R-:W-:Y:S01]  /*6c50*/  SHFL.IDX PT, R52, R53, R14, 0x1c1f ;  /* 0x001c1f0e35347589 */ /* 0x000fe200000e0000 */
[----:B------:R-:W-:-:S03]  /*6c60*/  MOV R79, R6 ;  /* 0x00000006004f7202 */ /* 0x000fc60000000f00 */
[----:B------:R-:W-:Y:S01]  /*6c70*/  SHFL.IDX PT, R60, R57, R14, 0x1c1f ;  /* 0x001c1f0e393c7589 */ /* 0x000fe200000e0000 */
[----:B------:R-:W-:-:S03]  /*6c80*/  MOV R80, R4 ;  /* 0x0000000400507202 */ /* 0x000fc60000000f00 */
[----:B------:R-:W-:Y:S04]  /*6c90*/  SHFL.IDX PT, R58, R69, R14, 0x1c1f ;  /* 0x001c1f0e453a7589 */ /* 0x000fe800000e0000 */
[----:B------:R-:W0:Y:S04]  /*6ca0*/  SHFL.IDX PT, R15, R15, R51, 0x1c1f ;  /* 0x001c1f330f0f7589 */ /* 0x000e2800000e0000 */
[----:B------:R-:W-:Y:S04]  /*6cb0*/  SHFL.IDX PT, R56, R25, R51, 0x1c1f ;  /* 0x001c1f3319387589 */ /* 0x000fe800000e0000 */
[----:B------:R-:W1:Y:S04]  /*6cc0*/  SHFL.IDX PT, R41, R41, R51, 0x1c1f ;  /* 0x001c1f3329297589 */ /* 0x000e6800000e0000 */
[----:B------:R-:W-:Y:S04]  /*6cd0*/  SHFL.IDX PT, R50, R33, R14, 0x1c1f ;  /* 0x001c1f0e21327589 */ /* 0x000fe800000e0000 */
[----:B------:R-:W-:Y:S04]  /*6ce0*/  SHFL.IDX PT, R9, R55, R14, 0x1c1f ;  /* 0x001c1f0e37097589 */ /* 0x000fe800000e0000 */
[----:B------:R-:W-:Y:S04]  /*6cf0*/  SHFL.IDX PT, R76, R65, R14, 0x1c1f ;  /* 0x001c1f0e414c7589 */ /* 0x000fe800000e0000 */
[----:B------:R-:W-:Y:S04]  /*6d00*/  SHFL.IDX PT, R71, R71, R14, 0x1c1f ;  /* 0x001c1f0e47477589 */ /* 0x000fe800000e0000 */
[----:B------:R-:W-:Y:S04]  /*6d10*/  SHFL.IDX PT, R66, R77, R14, 0x1c1f ;  /* 0x001c1f0e4d427589 */ /* 0x000fe800000e0000 */
[----:B------:R-:W2:Y:S04]  /*6d20*/  SHFL.IDX PT, R53, R24, R51, 0x1c1f ;  /* 0x001c1f3318357589 */ /* 0x000ea800000e0000 */
[----:B------:R-:W4:Y:S04]  /*6d30*/  SHFL.IDX PT, R62, R43, R51, 0x1c1f ;  /* 0x001c1f332b3e7589 */ /* 0x000f2800000e0000 */
[----:B------:R-:W3:Y:S04]  /*6d40*/  SHFL.IDX PT, R57, R42, R51, 0x1c1f ;  /* 0x001c1f332a397589 */ /* 0x000ee800000e0000 */
[----:B------:R-:W-:Y:S04]  /*6d50*/  SHFL.IDX PT, R68, R61, R14, 0x1c1f ;  /* 0x001c1f0e3d447589 */ /* 0x000fe800000e0000 */
[----:B------:R-:W-:Y:S04]  /*6d60*/  SHFL.IDX PT, R64, R85, R14, 0x1c1f ;  /* 0x001c1f0e55407589 */ /* 0x000fe800000e0000 */
[----:B------:R-:W-:Y:S04]  /*6d70*/  SHFL.IDX PT, R55, R26, R51, 0x1c1f ;  /* 0x001c1f331a377589 */ /* 0x000fe800000e0000 */
[----:B------:R0:W-:Y:S04]  /*6d80*/  SHFL.IDX PT, R69, R32, R51, 0x1c1f ;  /* 0x001c1f3320457589 */ /* 0x0001e800000e0000 */
        /* <DEDUP_REMOVED lines=13> */
[----:B------:R-:W3:Y:S04]  /*6e60*/  SHFL.IDX PT, R24, R40, R51, 0x1c1f ;  /* 0x001c1f3328187589 */ /* 0x000ee800000e0000 */
[----:B------:R-:W-:Y:S04]  /*6e70*/  SHFL.IDX PT, R59, R29, R51, 0x1c1f ;  /* 0x001c1f331d3b7589 */ /* 0x000fe800000e0000 */
[----:B------:R1:W-:Y:S04]  /*6e80*/  SHFL.IDX PT, R14, R34, R51, 0x1c1f ;  /* 0x001c1f33220e7589 */ /* 0x0003e800000e0000 */
        /* <DEDUP_REMOVED lines=8> */
[----:B------:R2:W-:Y:S04]  /*6f10*/  SHFL.IDX PT, R77, R36, R51, 0x1c1f ;  /* 0x001c1f33244d7589 */ /* 0x0005e800000e0000 */
[----:B------:R3:W3:Y:S04]  /*6f20*/  SHFL.IDX PT, R83, R48, R51, 0x1c1f ;  /* 0x001c1f3330537589 */ /* 0x0006e800000e0000 */
[----:B------:R3:W3:Y:S01]  /*6f30*/  SHFL.IDX PT, R130, R130, R51, 0x1c1f ;  /* 0x001c1f3382827589 */ /* 0x0006e200000e0000 */
[----:B0-----:R-:W-:-:S02]  /*6f40*/  SEL R32, R54, R15, P0 ;  /* 0x0000000f36207207 */ /* 0x001fc40000000000 */
[----:B-1----:R-:W-:Y:S02]  /*6f50*/  SEL R34, R15, R54, P0 ;  /* 0x000000360f227207 */ /* 0x002fe40000000000 */
[----:B--2---:R-:W-:Y:S02]  /*6f60*/  SEL R36, R58, R41, P0 ;  /* 0x000000293a247207 */ /* 0x004fe40000000000 */
[----:B------:R-:W-:Y:S02]  /*6f70*/  SEL R40, R41, R58, P0 ;  /* 0x0000003a29287207 */ /* 0x000fe40000000000 */
[----:B------:R-:W-:Y:S02]  /*6f80*/  SEL R42, R49, R56, P0 ;  /* 0x00000038312a7207 */ /* 0x000fe40000000000 */
[----:B------:R-:W-:Y:S02]  /*6f90*/  SEL R44, R56, R49, P0 ;  /* 0x00000031382c7207 */ /* 0x000fe40000000000 */
[----:B------:R-:W-:-:S02]  /*6fa0*/  SEL R33, R50, R53, P0 ;  /* 0x0000003532217207 */ /* 0x000fc40000000000 */
[----:B------:R-:W-:Y:S02]  /*6fb0*/  SEL R35, R53, R50, P0 ;  /* 0x0000003235237207 */ /* 0x000fe40000000000 */
[----:B----4-:R-:W-:Y:S02]  /*6fc0*/  SEL R37, R71, R62, P0 ;  /* 0x0000003e47257207 */ /* 0x010fe40000000000 */
[----:B------:R-:W-:Y:S02]  /*6fd0*/  SEL R41, R62, R71, P0 ;  /* 0x000000473e297207 */ /* 0x000fe40000000000 */
[----:B---3--:R-:W-:Y:S02]  /*6fe0*/  SEL R54, R66, R57, P0 ;  /* 0x0000003942367207 */ /* 0x008fe40000000000 */
        /* <DEDUP_REMOVED lines=46> */
[----:B------:R-:W-:Y:S02]  /*72d0*/  F2FP.BF16.F32.PACK_AB R4, R51, R50 ;  /* 0x000000323304723e */ /* 0x000fe400000010ff */
[----:B------:R-:W-:Y:S02]  /*72e0*/  F2FP.BF16.F32.PACK_AB R5, R55, R54 ;  /* 0x000000363705723e */ /* 0x000fe400000010ff */
[----:B------:R-:W-:Y:S02]  /*72f0*/  F2FP.BF16.F32.PACK_AB R6, R53, R52 ;  /* 0x000000343506723e */ /* 0x000fe400000010ff */
[----:B------:R-:W-:Y:S01]  /*7300*/  F2FP.BF16.F32.PACK_AB R7, R57, R56 ;  /* 0x000000383907723e */ /* 0x000fe200000010ff */
[----:B------:R1:W-:Y:S01]  /*7310*/  STSM.16.M88.4 [R81], R24 ;  /* 0x0000001851007844 */ /* 0x0003e20000000200 */
[----:B------:R-:W-:-:S02]  /*7320*/  F2FP.BF16.F32.PACK_AB R8, R59, R58 ;  /* 0x0000003a3b08723e */ /* 0x000fc400000010ff */
[----:B------:R-:W-:Y:S02]  /*7330*/  F2FP.BF16.F32.PACK_AB R9, R63, R62 ;  /* 0x0000003e3f09723e */ /* 0x000fe400000010ff */
[----:B0-----:R-:W-:Y:S02]  /*7340*/  F2FP.BF16.F32.PACK_AB R10, R61, R60 ;  /* 0x0000003c3d0a723e */ /* 0x001fe400000010ff */
[----:B------:R-:W-:Y:S02]  /*7350*/  F2FP.BF16.F32.PACK_AB R11, R65, R64 ;  /* 0x00000040410b723e */ /* 0x000fe400000010ff */
[----:B------:R-:W-:Y:S02]  /*7360*/  F2FP.BF16.F32.PACK_AB R12, R67, R66 ;  /* 0x00000042430c723e */ /* 0x000fe400000010ff */
[----:B------:R-:W-:Y:S02]  /*7370*/  F2FP.BF16.F32.PACK_AB R13, R71, R70 ;  /* 0x00000046470d723e */ /* 0x000fe400000010ff */
[----:B------:R-:W-:-:S02]  /*7380*/  F2FP.BF16.F32.PACK_AB R14, R69, R68 ;  /* 0x00000044450e723e */ /* 0x000fc400000010ff */
[----:B------:R-:W-:Y:S02]  /*7390*/  F2FP.BF16.F32.PACK_AB R15, R73, R72 ;  /* 0x00000048490f723e */ /* 0x000fe400000010ff */
[----:B-1----:R-:W-:Y:S02]  /*73a0*/  F2FP.BF16.F32.PACK_AB R24, R75, R74 ;  /* 0x0000004a4b18723e */ /* 0x002fe400000010ff */
        /* <DEDUP_REMOVED lines=76> */
[----:B------:R-:W-:Y:S01]  /*7870*/  LEA R8, P2, R4, UR10, 0x2 ;  /* 0x0000000a04087c11 */ /* 0x000fe2000f8410ff */
[----:B------:R-:W-:-:S03]  /*7880*/  IMAD.U32 R11, RZ, RZ, UR41 ;  /* 0x00000029ff0b7e24 */ /* 0x000fc6000f8e00ff */
[----:B------:R-:W-:Y:S01]  /*7890*/  LEA.HI.X R10, R4, UR11, R5, 0x2, P2 ;  /* 0x0000000b040a7c11 */ /* 0x000fe200090f1405 */
[----:B---3--:R-:W-:Y:S08]  /*78a0*/  @P4 BRA `(.L_x_8957) ;  /* 0x0000000000104947 */ /* 0x008ff00003800000 */
[----:B------:R-:W-:Y:S05]  /*78b0*/  @!P0 BRA `(.L_x_8957) ;  /* 0x00000000000c8947 */ /* 0x000fea0003800000 */
[----:B------:R-:W2:Y:S04]  /*78c0*/  LDG.E R4, desc[UR52][R82.64] ;  /* 0x0000003452047981 */ /* 0x000ea8000c1e1900 */
[----:B-----5:R-:W2:Y:S02]  /*78d0*/  LDG.E R9, desc[UR52][R82.64+0x4] ;  /* 0x0000043452097981 */ /* 0x020ea4000c1e1900 */
[----:B--2---:R-:W-:-:S07]  /*78e0*/  IMAD.IADD R9, R9, 0x1, -R4 ;  /* 0x0000000109097824 */ /* 0x004fce00078e0a04 */
.L_x_8957:
        /* <DEDUP_REMOVED lines=13> */
[----:B--2---:R-:W-:-:S04]  /*79c0*/  IMAD R11, R11, 0xc0, R14 ;  /* 0x000000c00b0b7824 */ /* 0x004fc800078e020e */
[C---:B------:R-:W-:Y:S01]  /*79d0*/  VIADD R25, R11.reuse, 0x8 ;  /* 0x000000080b197836 */ /* 0x040fe20000000000 */
[----:B------:R-:W-:-:S04]  /*79e0*/  ISETP.GE.OR P2, PT, R11, R38, P0 ;  /* 0x000000260b00720c */ /* 0x000fc80000746670 */
[----:B------:R-:W-:-:S09]  /*79f0*/  ISETP.GE.OR P0, PT, R25, R38, P0 ;  /* 0x000000261900720c */ /* 0x000fd20000706670 */
[----:B0-----:R0:W-:Y:S04]  /*7a00*/  @!P2 ST.E desc[UR52][R4.64], R0 ;  /* 0x000000000400a985 */ /* 0x0011e8000c101934 */
[----:B------:R0:W-:Y:S01]  /*7a10*/  @!P0 ST.E desc[UR52][R6.64], R20 ;  /* 0x0000001406008985 */ /* 0x0001e2000c101934 */
[----:B------:R-:W-:-:S13]  /*7a20*/  PLOP3.LUT P0, PT, PT, PT, UP1, 0x80, 0x0 ;  /* 0x000000000000781c */ /* 0x000fda0003f0f018 */
[----:B0-----:R-:W-:Y:S05]  /*7a30*/  @P0 BRA `(.L_x_8958) ;  /* 0x0000000800240947 */ /* 0x001fea0003800000 */
[----:B------:R-:W0:Y:S01]  /*7a40*/  S2R R12, SR_TID.X ;  /* 0x00000000000c7919 */ /* 0x000e220000002100 */
[----:B------:R-:W1:Y:S01]  /*7a50*/  @P1 LDC R41, c[0x0][0xbec] ;  /* 0x0002fb00ff291b82 */ /* 0x000e620000000800 */
[----:B------:R-:W-:Y:S01]  /*7a60*/  ULDC.64 UR10, c[0x0][0xaa0] ;  /* 0x0002a800000a7ab9 */ /* 0x000fe20000000a00 */
[----:B0-----:R-:W-:-:S05]  /*7a70*/  VIADD R80, R12, 0xffffff80 ;  /* 0xffffff800c507836 */ /* 0x001fca0000000000 */
[----:B------:R-:W-:-:S04]  /*7a80*/  SHF.R.S32.HI R79, RZ, 0x1f, R80 ;  /* 0x0000001fff4f7819 */ /* 0x000fc80000011450 */
[----:B------:R-:W-:-:S04]  /*7a90*/  LEA.HI R79, R79, R80, RZ, 0x2 ;  /* 0x000000504f4f7211 */ /* 0x000fc800078f10ff */
[----:B------:R-:W-:-:S05]  /*7aa0*/  SHF.R.S32.HI R79, RZ, 0x2, R79 ;  /* 0x00000002ff4f7819 */ /* 0x000fca000001144f */
[----:B------:R-:W-:-:S04]  /*7ab0*/  IMAD R5, R79, 0x20, R16 ;  /* 0x000000204f057824 */ /* 0x000fc800078e0210 */
[----:B------:R-:W-:-:S03]  /*7ac0*/  IMAD.WIDE R2, R5, 0x2, R2 ;  /* 0x0000000205027825 */ /* 0x000fc600078e0202 */
[C---:B------:R-:W-:Y:S02]  /*7ad0*/  IADD3 R9, P0, R2.reuse, 0x1800, RZ ;  /* 0x0000180002097810 */ /* 0x040fe40007f1e0ff */
[C---:B------:R-:W-:Y:S02]  /*7ae0*/  IADD3 R13, P2, R2.reuse, 0x3000, RZ ;  /* 0x00003000020d7810 */ /* 0x040fe40007f5e0ff */
[C---:B------:R-:W-:Y:S02]  /*7af0*/  IADD3 R25, P3, R2.reuse, 0x4800, RZ ;  /* 0x0000480002197810 */ /* 0x040fe40007f7e0ff */
[C---:B------:R-:W-:Y:S02]  /*7b00*/  IADD3 R29, P4, R2.reuse, 0x6000, RZ ;  /* 0x00006000021d7810 */ /* 0x040fe40007f9e0ff */
[C---:B------:R-:W-:Y:S02]  /*7b10*/  LOP3.LUT R7, R2.reuse, 0x180, RZ, 0xc0, !PT ;  /* 0x0000018002077812 */ /* 0x040fe400078ec0ff */
[----:B------:R-:W-:-:S02]  /*7b20*/  IADD3 R5, P5, R2, 0x7800, RZ ;  /* 0x0000780002057810 */ /* 0x000fc40007fbe0ff */
[----:B------:R-:W-:Y:S02]  /*7b30*/  LOP3.LUT R8, R9, 0x180, RZ, 0xc0, !PT ;  /* 0x0000018009087812 */ /* 0x000fe400078ec0ff */
[----:B------:R-:W-:Y:S01]  /*7b40*/  LOP3.LUT R12, R13, 0x180, RZ, 0xc0, !PT ;  /* 0x000001800d0c7812 */ /* 0x000fe200078ec0ff */
[----:B------:R-:W-:Y:S01]  /*7b50*/  IMAD.X R33, RZ, RZ, R3, P5 ;  /* 0x000000ffff217224 */ /* 0x000fe200028e0603 */
[----:B------:R-:W-:Y:S02]  /*7b60*/  LOP3.LUT R24, R25, 0x180, RZ, 0xc0, !PT ;  /* 0x0000018019187812 */ /* 0x000fe400078ec0ff */
[----:B------:R-:W-:Y:S02]  /*7b70*/  LOP3.LUT R28, R29, 0x180, RZ, 0xc0, !PT ;  /* 0x000001801d1c7812 */ /* 0x000fe400078ec0ff */
[----:B------:R-:W-:Y:S02]  /*7b80*/  SHF.R.U64 R7, R7, 0x3, RZ ;  /* 0x0000000307077819 */ /* 0x000fe400000012ff */
[----:B------:R-:W-:-:S02]  /*7b90*/  LOP3.LUT R0, R5, 0x180, RZ, 0xc0, !PT ;  /* 0x0000018005007812 */ /* 0x000fc400078ec0ff */
[----:B------:R-:W-:Y:S02]  /*7ba0*/  SHF.R.U64 R8, R8, 0x3, RZ ;  /* 0x0000000308087819 */ /* 0x000fe400000012ff */
[----:B------:R-:W-:Y:S02]  /*7bb0*/  SHF.R.U64 R12, R12, 0x3, RZ ;  /* 0x000000030c0c7819 */ /* 0x000fe400000012ff */
[----:B------:R-:W-:Y:S02]  /*7bc0*/  SHF.R.U64 R24, R24, 0x3, RZ ;  /* 0x0000000318187819 */ /* 0x000fe400000012ff */
[----:B------:R-:W-:Y:S02]  /*7bd0*/  SHF.R.U64 R28, R28, 0x3, RZ ;  /* 0x000000031c1c7819 */ /* 0x000fe400000012ff */
[----:B------:R-:W-:Y:S02]  /*7be0*/  LOP3.LUT R2, R7, R2, RZ, 0x3c, !PT ;  /* 0x0000000207027212 */ /* 0x000fe400078e3cff */
[----:B------:R-:W-:-:S02]  /*7bf0*/  SHF.R.U64 R0, R0, 0x3, RZ ;  /* 0x0000000300007819 */ /* 0x000fc400000012ff */
        /* <DEDUP_REMOVED lines=10> */
[----:B------:R-:W-:Y:S01]  /*7ca0*/  UIMAD UR7, UR12, UR10, URZ ;  /* 0x0000000a0c0772a4 */ /* 0x000fe2000f8e023f */
[----:B------:R-:W-:Y:S01]  /*7cb0*/  LEA.HI R20, R20, R80, RZ, 0x2 ;  /* 0x0000005014147211 */ /* 0x000fe200078f10ff */
[----:B------:R0:W5:Y:S01]  /*7cc0*/  LD.E.128 R4, desc[UR52][R2.64] ;  /* 0x0000003402047980 */ /* 0x000162000c101d00 */
[----:B------:R-:W-:-:S02]  /*7cd0*/  UIMAD.WIDE.U32 UR8, UR4, UR10, URZ ;  /* 0x0000000a040872a5 */ /* 0x000fc4000f8e003f */
[----:B------:R-:W-:Y:S01]  /*7ce0*/  LOP3.LUT R20, R20, 0xfffffffc, RZ, 0xc0, !PT ;  /* 0xfffffffc14147812 */ /* 0x000fe200078ec0ff */
[----:B------:R-:W-:Y:S01]  /*7cf0*/  IMAD.U32 R37, RZ, RZ, UR41 ;  /* 0x00000029ff257e24 */ /* 0x000fe2000f8e00ff */
[----:B------:R-:W-:Y:S01]  /*7d00*/  ULDC.64 UR12, c[0x0][0xaf0] ;  /* 0x0002bc00000c7ab9 */ /* 0x000fe20000000a00 */
[----:B------:R-:W5:Y:S01]  /*7d10*/  LD.E.128 R8, desc[UR52][R8.64] ;  /* 0x0000003408087980 */ /* 0x000f62000c101d00 */
[----:B0-----:R-:W0:Y:S01]  /*7d20*/  @P1 LDC R3, c[0x0][0xbf0] ;  /* 0x0002fc00ff031b82 */ /* 0x001e220000000800 */
[----:B------:R-:W-:Y:S01]  /*7d30*/  UIMAD UR7, UR4, UR11, UR7 ;  /* 0x0000000b040772a4 */ /* 0x000fe2000f8e0207 */
[----:B------:R-:W-:Y:S01]  /*7d40*/  IMAD.IADD R20, R80, 0x1, -R20 ;  /* 0x0000000150147824 */ /* 0x000fe200078e0a14 */
[----:B------:R-:W5:Y:S01]  /*7d50*/  LD.E.128 R12, desc[UR52][R12.64] ;  /* 0x000000340c0c7980 */ /* 0x000f62000c101d00 */
[----:B------:R-:W-:Y:S01]  /*7d60*/  ULDC.64 UR10, c[0x0][0xae8] ;  /* 0x0002ba00000a7ab9 */ /* 0x000fe20000000a00 */
[----:B------:R-:W-:Y:S01]  /*7d70*/  UIADD3 UR9, UR9, UR7, URZ ;  /* 0x0000000709097290 */ /* 0x000fe2000fffe03f */
[----:B------:R-:W-:Y:S01]  /*7d80*/  IMAD R0, R20, 0x60, R79 ;  /* 0x0000006014007824 */ /* 0x000fe200078e024f */
[----:B------:R-:W-:Y:S01]  /*7d90*/  USHF.R.S32.HI UR4, URZ, 0x1f, UR37 ;  /* 0x0000001f3f047899 */ /* 0x000fe20008011425 */
[----:B------:R-:W5:Y:S01]  /*7da0*/  LD.E.128 R24, desc[UR52][R24.64] ;  /* 0x0000003418187980 */ /* 0x000f62000c101d00 */
[----:B------:R-:W-:Y:S01]  /*7db0*/  UIMAD.WIDE.U32 UR8, UR39, UR10, UR8 ;  /* 0x0000000a270872a5 */ /* 0x000fe2000f8e0008 */
[----:B------:R-:W-:Y:S01]  /*7dc0*/  IMAD R20, R37, 0xc0, R0 ;  /* 0x000000c025147824 */ /* 0x000fe200078e0200 */
[----:B------:R-:W-:Y:S01]  /*7dd0*/  UIMAD UR4, UR4, UR12, URZ ;  /* 0x0000000c040472a4 */ /* 0x000fe2000f8e023f */
[----:B------:R-:W5:Y:S01]  /*7de0*/  LD.E.128 R28, desc[UR52][R28.64] ;  /* 0x000000341c1c7980 */ /* 0x000f62000c101d00 */
[----:B------:R-:W-:Y:S01]  /*7df0*/  UIMAD UR9, UR39, UR11, UR9 ;  /* 0x0000000b270972a4 */ /* 0x000fe2000f8e0209 */
[----:B-1----:R-:W-:Y:S01]  /*7e00*/  @P1 IMAD.HI.U32 R0, R20, R41, RZ ;  /* 0x0000002914001227 */ /* 0x002fe200078e00ff */
[----:B------:R-:W-:Y:S01]  /*7e10*/  UIMAD UR4, UR37, UR13, UR4 ;  /* 0x0000000d250472a4 */ /* 0x000fe2000f8e0204 */
[----:B------:R-:W5:Y:S01]  /*7e20*/  LD.E.128 R32, desc[UR52][R32.64] ;  /* 0x0000003420207980 */ /* 0x000f62000c101d00 */
[----:B------:R-:W-:Y:S01]  /*7e30*/  UIMAD.WIDE.U32 UR8, UR37, UR12, UR8 ;  /* 0x0000000c250872a5 */ /* 0x000fe2000f8e0008 */
[----:B------:R-:W-:Y:S01]  /*7e40*/  IMAD.MOV.U32 R37, RZ, RZ, R20 ;  /* 0x000000ffff257224 */ /* 0x000fe200078e0014 */
[----:B------:R-:W-:Y:S01]  /*7e50*/  ULDC.64 UR10, c[0x0][0xae0] ;  /* 0x0002b800000a7ab9 */ /* 0x000fe20000000a00 */
[----:B------:R-:W-:Y:S01]  /*7e60*/  @!PT LDS RZ, [RZ] ;  /* 0x00000000fffff984 */ /* 0x000fe20000000800 */
[----:B------:R-:W-:Y:S01]  /*7e70*/  @!PT LDS RZ, [RZ] ;  /* 0x00000000fffff984 */ /* 0x000fe20000000800 */
[----:B------:R-:W-:Y:S01]  /*7e80*/  @!PT LDS RZ, [RZ] ;  /* 0x00000000fffff984 */ /* 0x000fe20000000800 */
[----:B------:R-:W-:Y:S01]  /*7e90*/  @!PT LDS RZ, [RZ] ;  /* 0x00000000fffff984 */ /* 0x000fe20000000800 */
[----:B------:R1:W-:Y:S06]  /*7ea0*/  MEMBAR.ALL.CTA ;  /* 0x0000000000007992 */ /* 0x0003ec0000008000 */
[----:B-1----:R-:W1:Y:S01]  /*7eb0*/  FENCE.VIEW.ASYNC.S ;  /* 0x00000000000073c6 */ /* 0x002e620000000000 */
[----:B------:R-:W-:Y:S01]  /*7ec0*/  UIADD3 UR4, UR9, UR4, URZ ;  /* 0x0000000409047290 */ /* 0x000fe2000fffe03f */
[----:B------:R-:W-:Y:S01]  /*7ed0*/  VIADD R21, R21, 0x19c20 ;  /* 0x00019c2015157836 */ /* 0x000fe20000000000 */
[----:B------:R-:W-:Y:S01]  /*7ee0*/  BSSY B1, `(.L_x_8959) ;  /* 0x000002b000017945 */ /* 0x000fe20003800000 */
[----:B0-----:R-:W-:Y:S01]  /*7ef0*/  @P1 SHF.R.U32.HI R37, RZ, R3, R0 ;  /* 0x00000003ff251219 */ /* 0x001fe20000011600 */
[----:B------:R-:W-:Y:S01]  /*7f00*/  IMAD.U32 R3, RZ, RZ, UR9 ;  /* 0x00000009ff037e24 */ /* 0x000fe2000f8e00ff */
[----:B------:R-:W-:Y:S01]  /*7f10*/  SHF.R.S32.HI R44, RZ, 0x1f, R18 ;  /* 0x0000001fff2c7819 */ /* 0x000fe20000011412 */
[----:B------:R-:W-:Y:S01]  /*7f20*/  IMAD.U32 R2, RZ, RZ, UR8 ;  /* 0x00000008ff027e24 */ /* 0x000fe2000f8e00ff */
[--C-:B------:R-:W-:Y:S01]  /*7f30*/  SHF.R.S32.HI R0, RZ, 0x1f, R37.reuse ;  /* 0x0000001fff007819 */ /* 0x100fe20000011425 */
[----:B------:R-:W-:Y:S01]  /*7f40*/  IMAD.MOV R41, RZ, RZ, -R37 ;  /* 0x000000ffff297224 */ /* 0x000fe200078e0a25 */
[----:B------:R-:W-:Y:S01]  /*7f50*/  ULDC.64 UR8, c[0x0][0xad8] ;  /* 0x0002b60000087ab9 */ /* 0x000fe20000000a00 */
[----:B------:R-:W-:Y:S01]  /*7f60*/  IMAD.U32 R3, RZ, RZ, UR4 ;  /* 0x00000004ff037e24 */ /* 0x000fe2000f8e00ff */
[----:B------:R-:W-:Y:S01]  /*7f70*/  PRMT R21, RZ, 0x654, R21 ;  /* 0x00000654ff157816 */ /* 0x000fe20000000015 */
[----:B------:R-:W-:Y:S01]  /*7f80*/  IMAD R0, R0, UR10, RZ ;  /* 0x0000000a00007c24 */ /* 0x000fe2000f8e02ff */
[----:B------:R-:W-:Y:S01]  /*7f90*/  SHF.R.S32.HI R45, RZ, 0x1f, R17 ;  /* 0x0000001fff2d7819 */ /* 0x000fe20000011411 */
[----:B------:R-:W-:-:S02]  /*7fa0*/  IMAD R41, R78, R41, R20 ;  /* 0x000000294e297224 */ /* 0x000fc400078e0214 */
[C---:B------:R-:W-:Y:S02]  /*7fb0*/  IMAD R43, R37.reuse, UR11, R0 ;  /* 0x0000000b252b7c24 */ /* 0x040fe4000f8e0200 */
[----:B------:R-:W-:Y:S01]  /*7fc0*/  IMAD.WIDE.U32 R2, R37, UR10, R2 ;  /* 0x0000000a25027c25 */ /* 0x000fe2000f8e0002 */
[----:B------:R-:W-:-:S03]  /*7fd0*/  SHF.R.S32.HI R0, RZ, 0x1f, R41 ;  /* 0x0000001fff007819 */ /* 0x000fc60000011429 */
[----:B------:R-:W-:Y:S01]  /*7fe0*/  IMAD.IADD R3, R3, 0x1, R43 ;  /* 0x0000000103037824 */ /* 0x000fe200078e022b */
[----:B-1----:R0:W-:Y:S01]  /*7ff0*/  SYNCS.ARRIVE.TRANS64.RED.A1T0 RZ, [R21+URZ], RZ ;  /* 0x000000ff15ff79a7 */ /* 0x0021e2000810043f */
[----:B------:R-:W-:Y:S02]  /*8000*/  IMAD.U32 R43, RZ, RZ, UR41 ;  /* 0x00000029ff2b7e24 */ /* 0x000fe4000f8e00ff */
[----:B------:R-:W-:Y:S02]  /*8010*/  IMAD R0, R0, UR8, RZ ;  /* 0x0000000800007c24 */ /* 0x000fe4000f8e02ff */
[----:B------:R-:W-:Y:S02]  /*8020*/  IMAD R43, R43, 0xc0, R79 ;  /* 0x000000c02b2b7824 */ /* 0x000fe400078e024f */
[C---:B------:R-:W-:Y:S02]  /*8030*/  IMAD R37, R41.reuse, UR9, R0 ;  /* 0x0000000929257c24 */ /* 0x040fe4000f8e0200 */
[----:B------:R-:W-:Y:S01]  /*8040*/  IMAD.WIDE.U32 R2, R41, UR8, R2 ;  /* 0x0000000829027c25 */ /* 0x000fe2000f8e0002 */
[----:B------:R-:W-:Y:S01]  /*8050*/  ISETP.GE.AND P0, PT, R43, R38, PT ;  /* 0x000000262b00720c */ /* 0x000fe20003f06270 */
[----:B------:R-:W-:-:S02]  /*8060*/  ULDC.64 UR8, c[0x0][0xa80] ;  /* 0x0002a00000087ab9 */ /* 0x000fc40000000a00 */
[----:B------:R-:W-:Y:S01]  /*8070*/  IMAD.IADD R3, R3, 0x1, R37 ;  /* 0x0000000103037824 */ /* 0x000fe200078e0225 */
[----:B------:R-:W-:-:S04]  /*8080*/  LEA R0, P1, R2, UR8, 0x1 ;  /* 0x0000000802007c11 */ /* 0x000fc8000f8208ff */
[----:B------:R-:W-:Y:S01]  /*8090*/  LEA.HI.X R42, R2, UR9, R3, 0x1, P1 ;  /* 0x00000009022a7c11 */ /* 0x000fe200088f0c03 */
[----:B------:R1:W2:Y:S04]  /*80a0*/  SHFL.IDX PT, R20, R0, RZ, 0x1c1f ;  /* 0x001c1fff00147589 */ /* 0x0002a800000e0000 */
[----:B0-----:R1:W0:Y:S01]  /*80b0*/  SHFL.IDX PT, R21, R42, RZ, 0x1c1f ;  /* 0x001c1fff2a157589 */ /* 0x00122200000e0000 */
[----:B------:R-:W-:Y:S05]  /*80c0*/  @P0 BRA `(.L_x_8960) ;  /* 0x0000000000300947 */ /* 0x000fea0003800000 */
[----:B------:R-:W-:Y:S02]  /*80d0*/  ULDC UR4, c[0x0][0xac8] ;  /* 0x0002b20000047ab9 */ /* 0x000fe40000000800 */
[----:B------:R-:W-:Y:S02]  /*80e0*/  ISETP.GE.AND P1, PT, R17, UR4, PT ;  /* 0x0000000411007c0c */ /* 0x000fe4000bf26270 */
[----:B------:R-:W-:Y:S02]  /*80f0*/  ISETP.GE.AND P2, PT, R18, UR4, PT ;  /* 0x0000000412007c0c */ /* 0x000fe4000bf46270 */
[----:B------:R-:W-:-:S09]  /*8100*/  ISETP.GE.AND P0, PT, R16, UR4, PT ;  /* 0x0000000410007c0c */ /* 0x000fd2000bf06270 */
[CC--:B--2---:R-:W-:Y:S02]  /*8110*/  @!P1 LEA R36, P3, R17.reuse, R20.reuse, 0x1 ;  /* 0x0000001411249211 */ /* 0x0c4fe400078608ff */
[----:B------:R-:W-:Y:S02]  /*8120*/  @!P2 LEA R40, P4, R18, R20, 0x1 ;  /* 0x000000141228a211 */ /* 0x000fe400078808ff */
[----:B0-----:R-:W-:Y:S01]  /*8130*/  @!P0 IMAD.WIDE R2, R16, 0x2, R20 ;  /* 0x0000000210028825 */ /* 0x001fe200078e0214 */
[-C--:B------:R-:W-:Y:S02]  /*8140*/  @!P1 LEA.HI.X R37, R17, R21.reuse, R45, 0x1, P3 ;  /* 0x0000001511259211 */ /* 0x080fe400018f0c2d */
[----:B------:R-:W-:Y:S02]  /*8150*/  @!P2 LEA.HI.X R41, R18, R21, R44, 0x1, P4 ;  /* 0x000000151229a211 */ /* 0x000fe400020f0c2c */
[----:B-----5:R3:W-:Y:S04]  /*8160*/  @!P0 ST.E.128 desc[UR52][R2.64], R4 ;  /* 0x0000000402008985 */ /* 0x0207e8000c101d34 */
[----:B------:R3:W-:Y:S04]  /*8170*/  @!P1 ST.E.128 desc[UR52][R36.64], R12 ;  /* 0x0000000c24009985 */ /* 0x0007e8000c101d34 */
[----:B------:R3:W-:Y:S02]  /*8180*/  @!P2 ST.E.128 desc[UR52][R40.64], R28 ;  /* 0x0000001c2800a985 */ /* 0x0007e4000c101d34 */
.L_x_8960:
[----:B------:R-:W-:Y:S05]  /*8190*/  BSYNC B1 ;  /* 0x0000000000017941 */ /* 0x000fea0003800000 */
.L_x_8959:
[----:B---3--:R-:W-:Y:S01]  /*81a0*/  VIADD R3, R43, 0x60 ;  /* 0x000000602b037836 */ /* 0x008fe20000000000 */
[----:B-----5:R3:W4:Y:S04]  /*81b0*/  SHFL.IDX PT, R5, R42, 0x1, 0x1c1f ;  /* 0x003c1f002a057f89 */ /* 0x02072800000e0000 */
[----:B------:R-:W-:Y:S01]  /*81c0*/  ISETP.GE.AND P0, PT, R3, R38, PT ;  /* 0x000000260300720c */ /* 0x000fe20003f06270 */
[----:B------:R3:W0:-:S12]  /*81d0*/  SHFL.IDX PT, R4, R0, 0x1, 0x1c1f ;  /* 0x003c1f0000047f89 */ /* 0x00061800000e0000 */
[----:B---3--:R-:W-:Y:S05]  /*81e0*/  @P0 BRA `(.L_x_8961) ;  /* 0x0000001400ac0947 */ /* 0x008fea0003800000 */
[----:B------:R-:W-:Y:S02]  /*81f0*/  ULDC UR4, c[0x0][0xac8] ;  /* 0x0002b20000047ab9 */ /* 0x000fe40000000800 */
[----:B------:R-:W-:Y:S02]  /*8200*/  ISETP.GE.AND P2, PT, R17, UR4, PT ;  /* 0x0000000411007c0c */ /* 0x000fe4000bf46270 */
[----:B------:R-:W-:-:S11]  /*8210*/  ISETP.GE.AND P1, PT, R16, UR4, PT ;  /* 0x0000000410007c0c */ /* 0x000fd6000bf26270 */
[C---:B0-----:R-:W-:Y:S02]  /*8220*/  @!P2 LEA R6, P0, R17.reuse, R4, 0x1 ;  /* 0x000000041106a211 */ /* 0x041fe400078008ff */
[----:B----4-:R-:W-:Y:S02]  /*8230*/  @!P1 IMAD.WIDE R2, R16, 0x2, R4 ;  /* 0x0000000210029825 */ /* 0x010fe400078e0204 */
        /* <DEDUP_REMOVED lines=9> */
.L_x_8958:
        /* <DEDUP_REMOVED lines=28> */
[----:B------:R-:W-:Y:S01]  /*8490*/  SHF.R.S32.HI R79, RZ, 0x1f, R152 ;  /* 0x0000001fff4f7819 */ /* 0x000fe20000011498 */
[----:B------:R-:W-:Y:S01]  /*84a0*/  UIMAD.WIDE.U32 UR8, UR37, UR10, UR8 ;  /* 0x0000000a250872a5 */ /* 0x000fe2000f8e0008 */
[----:B------:R-:W-:Y:S01]  /*84b0*/  SHF.R.S32.HI R80, RZ, 0x1f, R153 ;  /* 0x0000001fff507819 */ /* 0x000fe20000011499 */
[----:B------:R-:W-:Y:S01]  /*84c0*/  UIMAD UR4, UR37, UR11, UR4 ;  /* 0x0000000b250472a4 */ /* 0x000fe2000f8e0204 */
[----:B--2---:R-:W-:-:S02]  /*84d0*/  @P1 SHF.R.U32.HI R5, RZ, R3, R0 ;  /* 0x00000003ff051219 */ /* 0x004fc40000011600 */
[----:B------:R-:W-:Y:S01]  /*84e0*/  ULDC.64 UR10, c[0x0][0xb48] ;  /* 0x0002d200000a7ab9 */ /* 0x000fe20000000a00 */
[----:B------:R-:W-:Y:S01]  /*84f0*/  UIADD3 UR9, UR9, UR4, URZ ;  /* 0x0000000409097290 */ /* 0x000fe2000fffe03f */
[--C-:B------:R-:W-:Y:S01]  /*8500*/  SHF.R.S32.HI R0, RZ, 0x1f, R5.reuse ;  /* 0x0000001fff007819 */ /* 0x100fe20000011405 */
[----:B------:R-:W-:Y:S01]  /*8510*/  IMAD.MOV R7, RZ, RZ, -R5 ;  /* 0x000000ffff077224 */ /* 0x000fe200078e0a05 */
[----:B------:R-:W-:Y:S01]  /*8520*/  SHF.R.S32.HI R81, RZ, 0x1f, R154 ;  /* 0x0000001fff517819 */ /* 0x000fe2000001149a */
[----:B------:R-:W-:Y:S01]  /*8530*/  UIMAD.WIDE.U32 UR8, UR42, UR10, UR8 ;  /* 0x0000000a2a0872a5 */ /* 0x000fe2000f8e0008 */
[----:B------:R-:W-:Y:S01]  /*8540*/  SHF.R.S32.HI R82, RZ, 0x1f, R155 ;  /* 0x0000001fff527819 */ /* 0x000fe2000001149b */
[----:B------:R-:W-:Y:S01]  /*8550*/  IMAD R7, R78, R7, R13 ;  /* 0x000000074e077224 */ /* 0x000fe200078e020d */
[----:B------:R-:W-:Y:S01]  /*8560*/  SHF.R.S32.HI R83, RZ, 0x1f, R156 ;  /* 0x0000001fff537819 */ /* 0x000fe2000001149c */
[----:B------:R-:W-:Y:S01]  /*8570*/  UIMAD UR42, UR42, UR11, UR9 ;  /* 0x0000000b2a2a72a4 */ /* 0x000fe2000f8e0209 */
[----:B------:R-:W-:Y:S01]  /*8580*/  SHF.R.S32.HI R84, RZ, 0x1f, R157 ;  /* 0x0000001fff547819 */ /* 0x000fe2000001149d */
[----:B------:R-:W-:Y:S01]  /*8590*/  IMAD.U32 R3, RZ, RZ, UR9 ;  /* 0x00000009ff037e24 */ /* 0x000fe2000f8e00ff */
[----:B------:R-:W-:Y:S01]  /*85a0*/  ULDC.64 UR10, c[0x0][0xb30] ;  /* 0x0002cc00000a7ab9 */ /* 0x000fe20000000a00 */
[----:B------:R-:W-:Y:S01]  /*85b0*/  IMAD.U32 R2, RZ, RZ, UR8 ;  /* 0x00000008ff027e24 */ /* 0x000fe2000f8e00ff */
[----:B------:R-:W-:Y:S01]  /*85c0*/  ULDC.64 UR8, c[0x0][0xb28] ;  /* 0x0002ca0000087ab9 */ /* 0x000fe20000000a00 */
[----:B------:R-:W-:-:S02]  /*85d0*/  IMAD R0, R0, UR10, RZ ;  /* 0x0000000a00007c24 */ /* 0x000fc4000f8e02ff */
        /* <DEDUP_REMOVED lines=22> */
[----:B--2---:R-:W-:Y:S02]  /*8740*/  @!P2 IMAD.WIDE R4, R89, 0x4, R2 ;  /* 0x000000045904a825 */ /* 0x004fe400078e0202 */
[-C--:B------:R-:W-:Y:S02]  /*8750*/  @!P1 LEA.HI.X R7, R87, R3.reuse, R88, 0x2, P6 ;  /* 0x0000000357079211 */ /* 0x080fe400030f1458 */
[----:B------:R-:W-:Y:S01]  /*8760*/  @!P0 LEA R8, P5, R85, R2, 0x2 ;  /* 0x0000000255088211 */ /* 0x000fe200078a10ff */
[----:B------:R1:W-:Y:S01]  /*8770*/  @!P2 ST.E.64 desc[UR52][R4.64], R32 ;  /* 0x000000200400a985 */ /* 0x0003e2000c101b34 */
[----:B------:R-:W-:Y:S02]  /*8780*/  ISETP.GE.AND P2, PT, R155, UR4, PT ;  /* 0x000000049b007c0c */ /* 0x000fe4000bf46270 */
[----:B------:R-:W-:Y:S01]  /*8790*/  @!P0 LEA.HI.X R9, R85, R3, R86, 0x2, P5 ;  /* 0x0000000355098211 */ /* 0x000fe200028f1456 */
[----:B------:R2:W-:Y:S01]  /*87a0*/  @!P1 ST.E.64 desc[UR52][R6.64], R34 ;  /* 0x0000002206009985 */ /* 0x0005e2000c101b34 */
[----:B------:R-:W-:-:S02]  /*87b0*/  ISETP.GE.AND P1, PT, R154, UR4, PT ;  /* 0x000000049a007c0c */ /* 0x000fc4000bf26270 */
[CC--:B------:R-:W-:Y:S01]  /*87c0*/  @!P3 LEA R10, P6, R157.reuse, R2.reuse, 0x2 ;  /* 0x000000029d0ab211 */ /* 0x0c0fe200078c10ff */
[----:B------:R3:W-:Y:S01]  /*87d0*/  @!P0 ST.E.64 desc[UR52][R8.64], R42 ;  /* 0x0000002a08008985 */ /* 0x0007e2000c101b34 */
[CC--:B------:R-:W-:Y:S02]  /*87e0*/  @!P4 LEA R12, P5, R156.reuse, R2.reuse, 0x2 ;  /* 0x000000029c0cc211 */ /* 0x0c0fe400078a10ff */
        /* <DEDUP_REMOVED lines=8> */
[C---:B-1----:R-:W-:Y:S02]  /*8870*/  @!P1 LEA R4, P4, R154.reuse, R2, 0x2 ;  /* 0x000000029a049211 */ /* 0x042fe400078810ff */
[----:B------:R-:W-:Y:S01]  /*8880*/  ISETP.GE.AND P5, PT, R23, UR4, PT ;  /* 0x0000000417007c0c */ /* 0x000fe2000bfa6270 */
[----:B------:R1:W-:Y:S01]  /*8890*/  @!P2 ST.E.64 desc[UR52][R14.64], R52 ;  /* 0x000000340e00a985 */ /* 0x0003e2000c101b34 */
[----:B------:R-:W-:Y:S02]  /*88a0*/  @!P1 LEA.HI.X R5, R154, R3, R81, 0x2, P4 ;  /* 0x000000039a059211 */ /* 0x000fe400020f1451 */
[----:B------:R-:W-:-:S02]  /*88b0*/  ISETP.GE.AND P4, PT, R22, UR4, PT ;  /* 0x0000000416007c0c */ /* 0x000fc4000bf86270 */
[----:B------:R-:W-:Y:S01]  /*88c0*/  ISETP.GE.AND P2, PT, R19, UR4, PT ;  /* 0x0000000413007c0c */ /* 0x000fe2000bf46270 */
[----:B------:R1:W-:Y:S01]  /*88d0*/  @!P1 ST.E.64 desc[UR52][R4.64], R58 ;  /* 0x0000003a04009985 */ /* 0x0003e2000c101b34 */
[CC--:B--2---:R-:W-:Y:S02]  /*88e0*/  @!P0 LEA R6, P6, R153.reuse, R2.reuse, 0x2 ;  /* 0x0000000299068211 */ /* 0x0c4fe400078c10ff */
[C---:B---3--:R-:W-:Y:S02]  /*88f0*/  @!P3 LEA R8, P1, R152.reuse, R2, 0x2 ;  /* 0x000000029808b211 */ /* 0x048fe400078210ff */
[-C--:B------:R-:W-:Y:S02]  /*8900*/  @!P0 LEA.HI.X R7, R153, R3.reuse, R80, 0x2, P6 ;  /* 0x0000000399078211 */ /* 0x080fe400030f1450 */
[----:B------:R-:W-:-:S03]  /*8910*/  @!P3 LEA.HI.X R9, R152, R3, R79, 0x2, P1 ;  /* 0x000000039809b211 */ /* 0x000fc600008f144f */
[----:B------:R1:W-:Y:S01]  /*8920*/  @!P0 ST.E.64 desc[UR52][R6.64], R60 ;  /* 0x0000003c06008985 */ /* 0x0003e2000c101b34 */
[-C--:B----4-:R-:W-:Y:S02]  /*8930*/  @!P5 LEA R10, P0, R23, R2.reuse, 0x2 ;  /* 0x00000002170ad211 */ /* 0x090fe400078010ff */
[CC--:B0-----:R-:W-:Y:S01]  /*8940*/  @!P4 LEA R12, P1, R22.reuse, R2.reuse, 0x2 ;  /* 0x00000002160cc211 */ /* 0x0c1fe200078210ff */
        /* <DEDUP_REMOVED lines=8> */
.L_x_8963:
[----:B------:R-:W-:Y:S05]  /*89d0*/  BSYNC B1 ;  /* 0x0000000000017941 */ /* 0x000fea0003800000 */
.L_x_8962:
[----:B------:R-:W-:Y:S01]  /*89e0*/  ISETP.GE.AND P0, PT, R25, R38, PT ;  /* 0x000000261900720c */ /* 0x000fe20003f06270 */
[----:B-1----:R1:W3:Y:S04]  /*89f0*/  SHFL.IDX PT, R5, R20, 0x1, 0x1c1f ;  /* 0x003c1f0014057f89 */ /* 0x0022e800000e0000 */
[----:B------:R1:W4:Y:S08]  /*8a00*/  SHFL.IDX PT, R4, R0, 0x1, 0x1c1f ;  /* 0x003c1f0000047f89 */ /* 0x00033000000e0000 */
[----:B-1----:R-:W-:Y:S05]  /*8a10*/  @P0 BRA `(.L_x_8961) ;  /* 0x0000000c00a00947 */ /* 0x002fea0003800000 */
[----:B------:R-:W-:Y:S02]  /*8a20*/  ULDC UR4, c[0x0][0xac8] ;  /* 0x0002b20000047ab9 */ /* 0x000fe40000000800 */
[----:B-----5:R-:W-:Y:S02]  /*8a30*/  ISETP.GE.AND P5, PT, R87, UR4, PT ;  /* 0x0000000457007c0c */ /* 0x020fe4000bfa6270 */
[----:B------:R-:W-:Y:S02]  /*8a40*/  ISETP.GE.AND P1, PT, R89, UR4, PT ;  /* 0x0000000459007c0c */ /* 0x000fe4000bf26270 */
[----:B------:R-:W-:Y:S02]  /*8a50*/  ISETP.GE.AND P2, PT, R85, UR4, PT ;  /* 0x0000000455007c0c */ /* 0x000fe4000bf46270 */
[----:B------:R-:W-:Y:S02]  /*8a60*/  ISETP.GE.AND P4, PT, R157, UR4, PT ;  /* 0x000000049d007c0c */ /* 0x000fe4000bf86270 */
[----:B------:R-:W-:-:S05]  /*8a70*/  ISETP.GE.AND P3, PT, R156, UR4, PT ;  /* 0x000000049c007c0c */ /* 0x000fca000bf66270 */
[-C--:B----4-:R-:W-:Y:S02]  /*8a80*/  @!P5 LEA R6, P0, R87, R4.reuse, 0x2 ;  /* 0x000000045706d211 */ /* 0x090fe400078010ff */
[----:B--23--:R-:W-:Y:S02]  /*8a90*/  @!P1 IMAD.WIDE R2, R89, 0x4, R4 ;  /* 0x0000000459029825 */ /* 0x00cfe400078e0204 */
[----:B------:R-:W-:Y:S02]  /*8aa0*/  @!P5 LEA.HI.X R7, R87, R5, R88, 0x2, P0 ;  /* 0x000000055707d211 */ /* 0x000fe400000f1458 */
[----:B------:R-:W-:Y:S01]  /*8ab0*/  ISETP.GE.AND P0, PT, R155, UR4, PT ;  /* 0x000000049b007c0c */ /* 0x000fe2000bf06270 */
[----:B------:R1:W-:Y:S01]  /*8ac0*/  @!P1 ST.E.64 desc[UR52][R2.64], R36 ;  /* 0x0000002402009985 */ /* 0x0003e2000c101b34 */
[-C--:B------:R-:W-:Y:S02]  /*8ad0*/  @!P2 LEA R8, P1, R85, R4.reuse, 0x2 ;  /* 0x000000045508a211 */ /* 0x080fe400078210ff */
[-C--:B------:R-:W-:Y:S01]  /*8ae0*/  @!P3 LEA R12, P6, R156, R4.reuse, 0x2 ;  /* 0x000000049c0cb211 */ /* 0x080fe200078c10ff */
[----:B------:R2:W-:Y:S01]  /*8af0*/  @!P5 ST.E.64 desc[UR52][R6.64], R40 ;  /* 0x000000280600d985 */ /* 0x0005e2000c101b34 */
[----:B------:R-:W-:-:S02]  /*8b00*/  @!P4 LEA R10, P5, R157, R4, 0x2 ;  /* 0x000000049d0ac211 */ /* 0x000fc400078a10ff */
[-C--:B------:R-:W-:Y:S02]  /*8b10*/  @!P2 LEA.HI.X R9, R85, R5.reuse, R86, 0x2, P1 ;  /* 0x000000055509a211 */ /* 0x080fe400008f1456 */
[-C--:B------:R-:W-:Y:S02]  /*8b20*/  @!P4 LEA.HI.X R11, R157, R5.reuse, R84, 0x2, P5 ;  /* 0x000000059d0bc211 */ /* 0x080fe400028f1454 */
[----:B------:R-:W-:Y:S01]  /*8b30*/  ISETP.GE.AND P1, PT, R154, UR4, PT ;  /* 0x000000049a007c0c */ /* 0x000fe2000bf26270 */
[----:B------:R3:W-:Y:S01]  /*8b40*/  @!P2 ST.E.64 desc[UR52][R8.64], R46 ;  /* 0x0000002e0800a985 */ /* 0x0007e2000c101b34 */
[----:B------:R-:W-:Y:S02]  /*8b50*/  @!P3 LEA.HI.X R13, R156, R5, R83, 0x2, P6 ;  /* 0x000000059c0db211 */ /* 0x000fe400030f1453 */
[----:B------:R-:W-:Y:S01]  /*8b60*/  ISETP.GE.AND P2, PT, R153, UR4, PT ;  /* 0x0000000499007c0c */ /* 0x000fe2000bf46270 */
[----:B------:R4:W-:Y:S01]  /*8b70*/  @!P4 ST.E.64 desc[UR52][R10.64], R48 ;  /* 0x000000300a00c985 */ /* 0x0009e2000c101b34 */
[----:B-1----:R-:W-:-:S02]  /*8b80*/  @!P0 LEA R2, P4, R155, R4, 0x2 ;  /* 0x000000049b028211 */ /* 0x002fc400078810ff */
[----:B------:R-:W-:Y:S01]  /*8b90*/  ISETP.GE.AND P5, PT, R152, UR4, PT ;  /* 0x0000000498007c0c */ /* 0x000fe2000bfa6270 */
[----:B------:R1:W-:Y:S01]  /*8ba0*/  @!P3 ST.E.64 desc[UR52][R12.64], R54 ;  /* 0x000000360c00b985 */ /* 0x0003e2000c101b34 */
[----:B------:R-:W-:Y:S02]  /*8bb0*/  @!P0 LEA.HI.X R3, R155, R5, R82, 0x2, P4 ;  /* 0x000000059b038211 */ /* 0x000fe400020f1452 */
[----:B------:R-:W-:Y:S02]  /*8bc0*/  ISETP.GE.AND P4, PT, R23, UR4, PT ;  /* 0x0000000417007c0c */ /* 0x000fe4000bf86270 */
[----:B------:R-:W-:Y:S01]  /*8bd0*/  ISETP.GE.AND P3, PT, R22, UR4, PT ;  /* 0x0000000416007c0c */ /* 0x000fe2000bf66270 */
[----:B------:R0:W-:Y:S01]  /*8be0*/  @!P0 ST.E.64 desc[UR52][R2.64], R56 ;  /* 0x0000003802008985 */ /* 0x0001e2000c101b34 */
[----:B--2---:R-:W-:-:S04]  /*8bf0*/  @!P1 LEA R6, P6, R154, R4, 0x2 ;  /* 0x000000049a069211 */ /* 0x004fc800078c10ff */
[-C--:B------:R-:W-:Y:S02]  /*8c00*/  @!P1 LEA.HI.X R7, R154, R5.reuse, R81, 0x2, P6 ;  /* 0x000000059a079211 */ /* 0x080fe400030f1451 */
[CC--:B---3--:R-:W-:Y:S02]  /*8c10*/  @!P2 LEA R8, P6, R153.reuse, R4.reuse, 0x2 ;  /* 0x000000049908a211 */ /* 0x0c8fe400078c10ff */
[-C--:B----4-:R-:W-:Y:S01]  /*8c20*/  @!P5 LEA R10, P0, R152, R4.reuse, 0x2 ;  /* 0x00000004980ad211 */ /* 0x090fe200078010ff */
[----:B------:R0:W-:Y:S01]  /*8c30*/  @!P1 ST.E.64 desc[UR52][R6.64], R62 ;  /* 0x0000003e06009985 */ /* 0x0001e2000c101b34 */
[-C--:B------:R-:W-:Y:S02]  /*8c40*/  @!P2 LEA.HI.X R9, R153, R5.reuse, R80, 0x2, P6 ;  /* 0x000000059909a211 */ /* 0x080fe400030f1450 */
[-C--:B-1----:R-:W-:Y:S02]  /*8c50*/  @!P4 LEA R12, P1, R23, R4.reuse, 0x2 ;  /* 0x00000004170cc211 */ /* 0x082fe400078210ff */
[----:B------:R-:W-:Y:S01]  /*8c60*/  @!P3 LEA R14, P6, R22, R4, 0x2 ;  /* 0x00000004160eb211 */ /* 0x000fe200078c10ff */
[----:B------:R0:W-:Y:S01]  /*8c70*/  @!P2 ST.E.64 desc[UR52][R8.64], R64 ;  /* 0x000000400800a985 */ /* 0x0001e2000c101b34 */
[----:B------:R-:W-:-:S02]  /*8c80*/  @!P5 LEA.HI.X R11, R152, R5, R79, 0x2, P0 ;  /* 0x00000005980bd211 */ /* 0x000fc400000f144f */
[-C--:B------:R-:W-:Y:S02]  /*8c90*/  @!P4 LEA.HI.X R13, R23, R5.reuse, R27, 0x2, P1 ;  /* 0x00000005170dc211 */ /* 0x080fe400008f141b */
[----:B------:R-:W-:Y:S01]  /*8ca0*/  @!P3 LEA.HI.X R15, R22, R5, R26, 0x2, P6 ;  /* 0x00000005160fb211 */ /* 0x000fe200030f141a */
[----:B------:R0:W-:Y:S01]  /*8cb0*/  @!P5 ST.E.64 desc[UR52][R10.64], R70 ;  /* 0x000000460a00d985 */ /* 0x0001e2000c101b34 */
[----:B------:R-:W-:-:S03]  /*8cc0*/  ISETP.GE.AND P0, PT, R19, UR4, PT ;  /* 0x0000000413007c0c */ /* 0x000fc6000bf06270 */
[----:B------:R0:W-:Y:S04]  /*8cd0*/  @!P4 ST.E.64 desc[UR52][R12.64], R72 ;  /* 0x000000480c00c985 */ /* 0x0001e8000c101b34 */
[----:B------:R0:W-:Y:S06]  /*8ce0*/  @!P3 ST.E.64 desc[UR52][R14.64], R28 ;  /* 0x0000001c0e00b985 */ /* 0x0001ec000c101b34 */
[----:B------:R-:W-:Y:S05]  /*8cf0*/  @P0 BRA `(.L_x_8961) ;  /* 0x0000000800e80947 */ /* 0x000fea0003800000 */
[----:B0-----:R-:W-:-:S04]  /*8d00*/  LEA R2, P0, R19, R4, 0x2 ;  /* 0x0000000413027211 */ /* 0x001fc800078010ff */
[----:B------:R-:W-:-:S05]  /*8d10*/  LEA.HI.X R3, R19, R5, R24, 0x2, P0 ;  /* 0x0000000513037211 */ /* 0x000fca00000f1418 */
[----:B------:R0:W-:Y:S01]  /*8d20*/  ST.E.64 desc[UR52][R2.64], R30 ;  /* 0x0000001e02007985 */ /* 0x0001e2000c101b34 */
[----:B------:R-:W-:Y:S05]  /*8d30*/  BRA `(.L_x_8961) ;  /* 0x0000000800d87947 */ /* 0x000fea0003800000 */
.L_x_8956:
        /* <DEDUP_REMOVED lines=31> */
.L_x_8964:
        /* <DEDUP_REMOVED lines=57> */
.L_x_8966:
[----:B------:R-:W-:Y:S05]  /*92c0*/  BSYNC B1 ;  /* 0x0000000000017941 */ /* 0x000fea0003800000 */
.L_x_8965:
[----:B------:R-:W-:-:S06]  /*92d0*/  UISETP.GT.AND UP0, UPT, UR43, 0x1, UPT ;  /* 0x000000012b00788c */ /* 0x000fcc000bf04270 */
[----:B------:R-:W-:-:S13]  /*92e0*/  PLOP3.LUT P0, PT, PT, PT, UP0, 0x80, 0x0 ;  /* 0x000000000000781c */ /* 0x000fda0003f0f008 */
[----:B------:R-:W-:Y:S05]  /*92f0*/  @P0 BRA `(.L_x_8961) ;  /* 0x0000000400680947 */ /* 0x000fea0003800000 */
[----:B------:R-:W1:Y:S01]  /*9300*/  LDC R11, c[0x0][0xbe8] ;  /* 0x0002fa00ff0b7b82 */ /* 0x000e620000000800 */
[--C-:B------:R-:W-:Y:S01]  /*9310*/  SHF.R.S32.HI R2, RZ, 0x1f, R10.reuse ;  /* 0x0000001fff027819 */ /* 0x100fe2000001140a */
[----:B------:R-:W-:Y:S01]  /*9320*/  ULDC.64 UR10, c[0x0][0xaa0] ;  /* 0x0002a800000a7ab9 */ /* 0x000fe20000000a00 */
[----:B------:R-:W-:Y:S01]  /*9330*/  SHF.R.S32.HI R8, RZ, 0x1f, R10 ;  /* 0x0000001fff087819 */ /* 0x000fe2000001140a */
[----:B------:R-:W-:Y:S01]  /*9340*/  UIMAD UR7, UR16, UR10, URZ ;  /* 0x0000000a100772a4 */ /* 0x000fe2000f8e023f */
[-C--:B------:R-:W-:Y:S01]  /*9350*/  LEA.HI R2, R2, R10.reuse, RZ, 0x2 ;  /* 0x0000000a02027211 */ /* 0x080fe200078f10ff */
[----:B------:R-:W-:Y:S01]  /*9360*/  UIMAD.WIDE.U32 UR8, UR4, UR10, URZ ;  /* 0x0000000a040872a5 */ /* 0x000fe2000f8e003f */
[----:B------:R-:W-:Y:S01]  /*9370*/  LEA.HI R8, R8, R10, RZ, 0x2 ;  /* 0x0000000a08087211 */ /* 0x000fe200078f10ff */
[----:B------:R-:W-:Y:S01]  /*9380*/  UIMAD UR7, UR4, UR11, UR7 ;  /* 0x0000000b040772a4 */ /* 0x000fe2000f8e0207 */
[----:B------:R-:W-:Y:S01]  /*9390*/  LOP3.LUT R2, R2, 0xfffffffc, RZ, 0xc0, !PT ;  /* 0xfffffffc02027812 */ /* 0x000fe200078ec0ff */
[----:B0-----:R-:W-:Y:S01]  /*93a0*/  IMAD.U32 R5, RZ, RZ, UR41 ;  /* 0x00000029ff057e24 */ /* 0x001fe2000f8e00ff */
[----:B------:R-:W-:Y:S01]  /*93b0*/  SHF.R.S32.HI R8, RZ, 0x2, R8 ;  /* 0x00000002ff087819 */ /* 0x000fe20000011408 */
[----:B------:R-:W-:Y:S01]  /*93c0*/  UIADD3 UR9, UR9, UR7, URZ ;  /* 0x0000000709097290 */ /* 0x000fe2000fffe03f */
[----:B------:R-:W-:Y:S01]  /*93d0*/  IMAD.U32 R6, RZ, RZ, UR41 ;  /* 0x00000029ff067e24 */ /* 0x000fe2000f8e00ff */
[----:B------:R-:W-:Y:S01]  /*93e0*/  ULDC.64 UR10, c[0x0][0xae8] ;  /* 0x0002ba00000a7ab9 */ /* 0x000fe20000000a00 */
[----:B------:R-:W-:Y:S01]  /*93f0*/  IMAD.IADD R2, R10, 0x1, -R2 ;  /* 0x000000010a027824 */ /* 0x000fe200078e0a02 */
[----:B------:R-:W-:Y:S01]  /*9400*/  UIMAD.WIDE.U32 UR8, UR39, UR10, UR8 ;  /* 0x0000000a270872a5 */ /* 0x000fe2000f8e0008 */
[----:B------:R-:W-:Y:S01]  /*9410*/  BSSY B1, `(.L_x_8967) ;  /* 0x0000037000017945 */ /* 0x000fe20003800000 */
[----:B------:R-:W-:Y:S01]  /*9420*/  SHF.R.S32.HI R10, RZ, 0x1f, R18 ;  /* 0x0000001fff0a7819 */ /* 0x000fe20000011412 */
[----:B------:R-:W-:Y:S01]  /*9430*/  IMAD R2, R2, 0x60, R8 ;  /* 0x0000006002027824 */ /* 0x000fe200078e0208 */
[----:B------:R-:W-:Y:S01]  /*9440*/  UIMAD UR9, UR39, UR11, UR9 ;  /* 0x0000000b270972a4 */ /* 0x000fe2000f8e0209 */
[----:B------:R-:W-:-:S02]  /*9450*/  SHF.R.S32.HI R14, RZ, 0x1f, R17 ;  /* 0x0000001fff0e7819 */ /* 0x000fc40000011411 */
[----:B------:R-:W-:Y:S01]  /*9460*/  IMAD R4, R5, 0xc0, R2 ;  /* 0x000000c005047824 */ /* 0x000fe200078e0202 */
[----:B-1----:R-:W-:Y:S01]  /*9470*/  ISETP.NE.AND P0, PT, R11, 0x1, PT ;  /* 0x000000010b00780c */ /* 0x002fe20003f05270 */
[----:B------:R-:W-:Y:S02]  /*9480*/  ULDC.64 UR10, c[0x0][0xaf0] ;  /* 0x0002bc00000a7ab9 */ /* 0x000fe40000000a00 */
[----:B------:R-:W-:Y:S01]  /*9490*/  UIMAD UR38, UR38, UR10, URZ ;  /* 0x0000000a262672a4 */ /* 0x000fe2000f8e023f */
[----:B------:R-:W-:Y:S01]  /*94a0*/  IMAD.MOV.U32 R5, RZ, RZ, R4 ;  /* 0x000000ffff057224 */ /* 0x000fe200078e0004 */
[----:B------:R-:W-:Y:S02]  /*94b0*/  UIMAD.WIDE.U32 UR8, UR37, UR10, UR8 ;  /* 0x0000000a250872a5 */ /* 0x000fe4000f8e0008 */
[----:B------:R-:W-:-:S03]  /*94c0*/  UIMAD UR4, UR37, UR11, UR38 ;  /* 0x0000000b250472a4 */ /* 0x000fc6000f8e0226 */
        /* <DEDUP_REMOVED lines=10> */
[----:B------:R-:W-:Y:S02]  /*9570*/  IMAD R7, R11, R7, R4 ;  /* 0x000000070b077224 */ /* 0x000fe400078e0204 */
[----:B------:R-:W-:Y:S02]  /*9580*/  IMAD R4, R2, UR10, RZ ;  /* 0x0000000a02047c24 */ /* 0x000fe4000f8e02ff */
[----:B------:R-:W-:Y:S01]  /*9590*/  IMAD.U32 R2, RZ, RZ, UR8 ;  /* 0x00000008ff027e24 */ /* 0x000fe2000f8e00ff */
[----:B------:R-:W-:Y:S01]  /*95a0*/  ULDC.64 UR8, c[0x0][0xad8] ;  /* 0x0002b60000087ab9 */ /* 0x000fe20000000a00 */
[C---:B------:R-:W-:Y:S01]  /*95b0*/  IMAD R9, R5.reuse, UR11, R4 ;  /* 0x0000000b05097c24 */ /* 0x040fe2000f8e0204 */
[----:B------:R-:W-:Y:S01]  /*95c0*/  SHF.R.S32.HI R4, RZ, 0x1f, R7 ;  /* 0x0000001fff047819 */ /* 0x000fe20000011407 */
[----:B------:R-:W-:-:S04]  /*95d0*/  IMAD.WIDE.U32 R2, R5, UR10, R2 ;  /* 0x0000000a05027c25 */ /* 0x000fc8000f8e0002 */
[----:B------:R-:W-:Y:S02]  /*95e0*/  IMAD R4, R4, UR8, RZ ;  /* 0x0000000804047c24 */ /* 0x000fe4000f8e02ff */
[----:B------:R-:W-:Y:S02]  /*95f0*/  IMAD.IADD R3, R3, 0x1, R9 ;  /* 0x0000000103037824 */ /* 0x000fe400078e0209 */
[----:B-----5:R-:W-:Y:S02]  /*9600*/  IMAD R11, R0, R11, RZ ;  /* 0x0000000b000b7224 */ /* 0x020fe400078e02ff */
[----:B------:R-:W-:Y:S02]  /*9610*/  IMAD R0, R6, 0xc0, R8 ;  /* 0x000000c006007824 */ /* 0x000fe400078e0208 */
[C---:B------:R-:W-:Y:S02]  /*9620*/  IMAD R5, R7.reuse, UR9, R4 ;  /* 0x0000000907057c24 */ /* 0x040fe4000f8e0204 */
[----:B------:R-:W-:Y:S01]  /*9630*/  IMAD.WIDE.U32 R2, R7, UR8, R2 ;  /* 0x0000000807027c25 */ /* 0x000fe2000f8e0002 */
[----:B------:R-:W-:Y:S01]  /*9640*/  ISETP.GE.AND P0, PT, R0, R11, PT ;  /* 0x0000000b0000720c */ /* 0x000fe20003f06270 */
[----:B------:R-:W-:-:S02]  /*9650*/  ULDC.64 UR8, c[0x0][0xa80] ;  /* 0x0002a00000087ab9 */ /* 0x000fc40000000a00 */
[----:B------:R-:W-:Y:S01]  /*9660*/  IMAD.IADD R3, R3, 0x1, R5 ;  /* 0x0000000103037824 */ /* 0x000fe200078e0205 */
[----:B------:R-:W-:-:S04]  /*9670*/  LEA R4, P1, R2, UR8, 0x1 ;  /* 0x0000000802047c11 */ /* 0x000fc8000f8208ff */
[----:B------:R-:W-:Y:S02]  /*9680*/  LEA.HI.X R5, R2, UR9, R3, 0x1, P1 ;  /* 0x0000000902057c11 */ /* 0x000fe400088f0c03 */
[----:B------:R0:W1:Y:S04]  /*9690*/  SHFL.IDX PT, R2, R4, RZ, 0x1c1f ;  /* 0x001c1fff04027589 */ /* 0x00006800000e0000 */
[----:B------:R0:W2:Y:S01]  /*96a0*/  SHFL.IDX PT, R3, R5, RZ, 0x1c1f ;  /* 0x001c1fff05037589 */ /* 0x0000a200000e0000 */
[----:B------:R-:W-:Y:S05]  /*96b0*/  @P0 BRA `(.L_x_8968) ;  /* 0x0000000000300947 */ /* 0x000fea0003800000 */
[----:B------:R-:W-:Y:S02]  /*96c0*/  ULDC UR4, c[0x0][0xac8] ;  /* 0x0002b20000047ab9 */ /* 0x000fe40000000800 */
[----:B------:R-:W-:Y:S02]  /*96d0*/  ISETP.GE.AND P3, PT, R17, UR4, PT ;  /* 0x0000000411007c0c */ /* 0x000fe4000bf66270 */
[----:B------:R-:W-:Y:S02]  /*96e0*/  ISETP.GE.AND P4, PT, R18, UR4, PT ;  /* 0x0000000412007c0c */ /* 0x000fe4000bf86270 */
[----:B------:R-:W-:-:S09]  /*96f0*/  ISETP.GE.AND P2, PT, R16, UR4, PT ;  /* 0x0000000410007c0c */ /* 0x000fd2000bf46270 */
[CC--:B-1----:R-:W-:Y:S02]  /*9700*/  @!P3 LEA R8, P0, R17.reuse, R2.reuse, 0x1 ;  /* 0x000000021108b211 */ /* 0x0c2fe400078008ff */
[----:B------:R-:W-:Y:S02]  /*9710*/  @!P4 LEA R12, P1, R18, R2, 0x1 ;  /* 0x00000002120cc211 */ /* 0x000fe400078208ff */
[----:B--2---:R-:W-:Y:S01]  /*9720*/  @!P2 IMAD.WIDE R6, R16, 0x2, R2 ;  /* 0x000000021006a825 */ /* 0x004fe200078e0202 */
[-C--:B------:R-:W-:Y:S02]  /*9730*/  @!P3 LEA.HI.X R9, R17, R3.reuse, R14, 0x1, P0 ;  /* 0x000000031109b211 */ /* 0x080fe400000f0c0e */
[----:B------:R-:W-:Y:S02]  /*9740*/  @!P4 LEA.HI.X R13, R18, R3, R10, 0x1, P1 ;  /* 0x00000003120dc211 */ /* 0x000fe400008f0c0a */
[----:B------:R3:W-:Y:S04]  /*9750*/  @!P2 ST.E.128 desc[UR52][R6.64], RZ ;  /* 0x000000ff0600a985 */ /* 0x0007e8000c101d34 */
[----:B------:R3:W-:Y:S04]  /*9760*/  @!P3 ST.E.128 desc[UR52][R8.64], RZ ;  /* 0x000000ff0800b985 */ /* 0x0007e8000c101d34 */
[----:B------:R3:W-:Y:S02]  /*9770*/  @!P4 ST.E.128 desc[UR52][R12.64], RZ ;  /* 0x000000ff0c00c985 */ /* 0x0007e4000c101d34 */
.L_x_8968:
[----:B------:R-:W-:Y:S05]  /*9780*/  BSYNC B1 ;  /* 0x0000000000017941 */ /* 0x000fea0003800000 */
.L_x_8967:
[----:B------:R-:W-:Y:S01]  /*9790*/  VIADD R0, R0, 0x60 ;  /* 0x0000006000007836 */ /* 0x000fe20000000000 */
[----:B--2---:R2:W4:Y:S04]  /*97a0*/  SHFL.IDX PT, R3, R5, 0x1, 0x1c1f ;  /* 0x003c1f0005037f89 */ /* 0x00452800000e0000 */
[----:B------:R-:W-:Y:S01]  /*97b0*/  ISETP.GE.AND P0, PT, R0, R11, PT ;  /* 0x0000000b0000720c */ /* 0x000fe20003f06270 */
[----:B-1----:R2:W1:-:S12]  /*97c0*/  SHFL.IDX PT, R2, R4, 0x1, 0x1c1f ;  /* 0x003c1f0004027f89 */ /* 0x00245800000e0000 */
[----:B--2---:R-:W-:Y:S05]  /*97d0*/  @P0 BRA `(.L_x_8961) ;  /* 0x0000000000300947 */ /* 0x004fea0003800000 */
[----:B------:R-:W-:Y:S02]  /*97e0*/  ULDC UR4, c[0x0][0xac8] ;  /* 0x0002b20000047ab9 */ /* 0x000fe40000000800 */
[----:B------:R-:W-:Y:S02]  /*97f0*/  ISETP.GE.AND P3, PT, R17, UR4, PT ;  /* 0x0000000411007c0c */ /* 0x000fe4000bf66270 */
[----:B------:R-:W-:Y:S02]  /*9800*/  ISETP.GE.AND P4, PT, R18, UR4, PT ;  /* 0x0000000412007c0c */ /* 0x000fe4000bf86270 */
[----:B------:R-:W-:-:S09]  /*9810*/  ISETP.GE.AND P2, PT, R16, UR4, PT ;  /* 0x0000000410007c0c */ /* 0x000fd2000bf46270 */
[CC--:B-1-3--:R-:W-:Y:S02]  /*9820*/  @!P3 LEA R6, P0, R17.reuse, R2.reuse, 0x1 ;  /* 0x000000021106b211 */ /* 0x0cafe400078008ff */
[----:B------:R-:W-:Y:S02]  /*9830*/  @!P4 LEA R8, P1, R18, R2, 0x1 ;  /* 0x000000021208c211 */ /* 0x000fe400078208ff */
[----:B0---4-:R-:W-:Y:S01]  /*9840*/  @!P2 IMAD.WIDE R4, R16, 0x2, R2 ;  /* 0x000000021004a825 */ /* 0x011fe200078e0202 */
[-C--:B------:R-:W-:Y:S02]  /*9850*/  @!P3 LEA.HI.X R7, R17, R3.reuse, R14, 0x1, P0 ;  /* 0x000000031107b211 */ /* 0x080fe400000f0c0e */
[----:B------:R-:W-:Y:S02]  /*9860*/  @!P4 LEA.HI.X R9, R18, R3, R10, 0x1, P1 ;  /* 0x000000031209c211 */ /* 0x000fe400008f0c0a */
[----:B------:R2:W-:Y:S04]  /*9870*/  @!P2 ST.E.128 desc[UR52][R4.64], RZ ;  /* 0x000000ff0400a985 */ /* 0x0005e8000c101d34 */
[----:B------:R2:W-:Y:S04]  /*9880*/  @!P3 ST.E.128 desc[UR52][R6.64], RZ ;  /* 0x000000ff0600b985 */ /* 0x0005e8000c101d34 */
[----:B------:R2:W-:Y:S02]  /*9890*/  @!P4 ST.E.128 desc[UR52][R8.64], RZ ;  /* 0x000000ff0800c985 */ /* 0x0005e4000c101d34 */
.L_x_8961:
[----:B------:R-:W-:Y:S05]  /*98a0*/  BSYNC B0 ;  /* 0x0000000000007941 */ /* 0x000fea0003800000 */
.L_x_8955:
[----:B------:R-:W-:Y:S02]  /*98b0*/  ULDC UR4, c[0x0][0xc3c] ;  /* 0x00030f0000047ab9 */ /* 0x000fe40000000800 */
[----:B------:R-:W-:-:S13]  /*98c0*/  ISETP.GE.AND P0, PT, R39, UR4, PT ;  /* 0x0000000427007c0c */ /* 0x000fda000bf06270 */
[----:B------:R-:W-:Y:S05]  /*98d0*/  @!P0 BRA `(.L_x_8969) ;  /* 0xffffff7400b08947 */ /* 0x000fea000383ffff */
[----:B------:R-:W-:Y:S05]  /*98e0*/  EXIT ;  /* 0x000000000000794d */ /* 0x000fea0003800000 */
.L_x_8928:
        /* <DEDUP_REMOVED lines=16> */
[----:B-1----:R1:W-:Y:S01]  /*99f0*/  STL.64 [R1], R4 ;  /* 0x0000000401007387 */ /* 0x0023e20000100a00 */
[----:B------:R-:W-:-:S03]  /*9a00*/  IMAD.MOV.U32 R2, RZ, RZ, R7 ;  /* 0x000000ffff027224 */ /* 0x000fc600078e0007 */
[----:B------:R1:W-:Y:S02]  /*9a10*/  STL [R1+0x8], R6 ;  /* 0x0000080601007387 */ /* 0x0003e40000100800 */
[----:B------:R-:W-:Y:S01]  /*9a20*/  R2UR UR43, R2 ;  /* 0x00000000022b72ca */ /* 0x000fe200000e0000 */
[----:B------:R-:W-:Y:S06]  /*9a30*/  BAR.ARV 0x4, 0x200 ;  /* 0x0108000000007b1d */ /* 0x000fec0000002000 */
[----:B------:R-:W-:Y:S08]  /*9a40*/  BRA `(.L_x_8971) ;  /* 0x0000000800c07947 */ /* 0x000ff00003800000 */
.L_x_8970:
[----:B------:R-:W1:Y:S01]  /*9a50*/  S2R R2, SR_TID.X ;  /* 0x0000000000027919 */ /* 0x000e620000002100 */
[----:B------:R-:W-:Y:S01]  /*9a60*/  ULDC UR4, c[0x0][0xc3c] ;  /* 0x00030f0000047ab9 */ /* 0x000fe20000000800 */
[----:B------:R-:W-:Y:S01]  /*9a70*/  IMAD.MOV.U32 R9, RZ, RZ, RZ ;  /* 0x000000ffff097224 */ /* 0x000fe200078e00ff */
[----:B-1----:R-:W-:-:S04]  /*9a80*/  LOP3.LUT R7, R2, 0x1f, RZ, 0xc0, !PT ;  /* 0x0000001f02077812 */ /* 0x002fc800078ec0ff */
[----:B------:R-:W-:-:S04]  /*9a90*/  ISETP.NE.AND P0, PT, R7, 0x1f, PT ;  /* 0x0000001f0700780c */ /* 0x000fc80003f05270 */
[----:B------:R-:W-:-:S13]  /*9aa0*/  ISETP.GE.OR P1, PT, R7, UR4, !P0 ;  /* 0x0000000407007c0c */ /* 0x000fda000c726670 */
[----:B------:R-:W1:Y:S08]  /*9ab0*/  @!P1 LDC.64 R4, c[0x0][0xc80] ;  /* 0x00032000ff049b82 */ /* 0x000e700000000a00 */
[----:B0-----:R-:W0:Y:S01]  /*9ac0*/  @!P1 LDC.64 R2, c[0x0][0xc78] ;  /* 0x00031e00ff029b82 */ /* 0x001e220000000a00 */
[----:B-1----:R-:W-:-:S05]  /*9ad0*/  @!P1 IMAD.WIDE.U32 R4, R7, 0x4, R4 ;  /* 0x0000000407049825 */ /* 0x002fca00078e0004 */
[----:B------:R-:W2:Y:S01]  /*9ae0*/  @!P1 LDG.E R6, desc[UR52][R4.64] ;  /* 0x0000003404069981 */ /* 0x000ea2000c1e1900 */
[----:B0-----:R-:W-:-:S05]  /*9af0*/  @!P1 IMAD.WIDE.U32 R2, R7, 0x4, R2 ;  /* 0x0000000407029825 */ /* 0x001fca00078e0002 */
[----:B------:R-:W2:Y:S01]  /*9b00*/  @!P1 LDG.E R9, desc[UR52][R2.64] ;  /* 0x0000003402099981 */ /* 0x000ea2000c1e1900 */
[C---:B------:R-:W-:Y:S02]  /*9b10*/  ISETP.NE.AND P1, PT, R7.reuse, RZ, PT ;  /* 0x000000ff0700720c */ /* 0x040fe40003f25270 */
[C---:B------:R-:W-:Y:S02]  /*9b20*/  ISETP.GE.U32.AND P2, PT, R7.reuse, 0x2, PT ;  /* 0x000000020700780c */ /* 0x040fe40003f46070 */
[C---:B------:R-:W-:Y:S02]  /*9b30*/  ISETP.GE.U32.AND P3, PT, R7.reuse, 0x4, PT ;  /* 0x000000040700780c */ /* 0x040fe40003f66070 */
[C---:B------:R-:W-:Y:S02]  /*9b40*/  ISETP.GE.U32.AND P4, PT, R7.reuse, 0x8, PT ;  /* 0x000000080700780c */ /* 0x040fe40003f86070 */
[----:B------:R-:W-:Y:S01]  /*9b50*/  ISETP.GE.U32.AND P5, PT, R7, 0x10, PT ;  /* 0x000000100700780c */ /* 0x000fe20003fa6070 */
[----:B------:R-:W-:Y:S01]  /*9b60*/  UMOV UR43, URZ ;  /* 0x0000003f002b7c82 */ /* 0x000fe20008000000 */
        /* <DEDUP_REMOVED lines=13> */
[----:B------:R-:W0:Y:S01]  /*9c40*/  SHFL.UP PT, R2, R4, 0x10, RZ ;  /* 0x0600000004027989 */ /* 0x000e2200000e00ff */
[----:B------:R-:W1:Y:S01]  /*9c50*/  S2R R8, SR_CTAID.X ;  /* 0x0000000000087919 */ /* 0x000e620000002500 */
[----:B0-----:R-:W-:Y:S02]  /*9c60*/  SEL R5, R2, RZ, P5 ;  /* 0x000000ff02057207 */ /* 0x001fe40002800000 */
[----:B------:R-:W0:Y:S03]  /*9c70*/  LDC R2, c[0x0][0xc38] ;  /* 0x00030e00ff027b82 */ /* 0x000e260000000800 */
[----:B------:R-:W-:-:S05]  /*9c80*/  IMAD.IADD R5, R4, 0x1, R5 ;  /* 0x0000000104057824 */ /* 0x000fca00078e0205 */
[----:B------:R-:W0:Y:S02]  /*9c90*/  SHFL.IDX PT, R11, R5, 0x1f, 0x1f ;  /* 0x03e01f00050b7f89 */ /* 0x000e2400000e0000 */
[----:B0-----:R-:W-:-:S05]  /*9ca0*/  IMAD R11, R11, R2, RZ ;  /* 0x000000020b0b7224 */ /* 0x001fca00078e02ff */
[----:B-1----:R-:W-:Y:S01]  /*9cb0*/  ISETP.GT.AND P6, PT, R11, R8, PT ;  /* 0x000000080b00720c */ /* 0x002fe20003fc4270 */
[----:B------:R-:W-:-:S12]  /*9cc0*/  IMAD.MOV.U32 R10, RZ, RZ, R11 ;  /* 0x000000ffff0a7224 */ /* 0x000fd800078e000b */
[----:B------:R-:W-:Y:S05]  /*9cd0*/  @P6 BRA `(.L_x_8972) ;  /* 0x0000000000a46947 */ /* 0x000fea0003800000 */
[----:B------:R-:W-:Y:S01]  /*9ce0*/  IMAD.MOV.U32 R11, RZ, RZ, R10 ;  /* 0x000000ffff0b7224 */ /* 0x000fe200078e000a */
[----:B------:R-:W-:Y:S01]  /*9cf0*/  UMOV UR43, URZ ;  /* 0x0000003f002b7c82 */ /* 0x000fe20008000000 */
[----:B------:R-:W-:-:S05]  /*9d00*/  ULDC UR5, c[0x0][0xc3c] ;  /* 0x00030f0000057ab9 */ /* 0x000fca0000000800 */
.L_x_8974:
        /* <DEDUP_REMOVED lines=12> */
[----:B------:R-:W2:Y:S01]  /*9dd0*/  @!P6 LDG.E R6, desc[UR52][R4.64] ;  /* 0x000000340406e981 */ /* 0x000ea2000c1e1900 */
        /* <DEDUP_REMOVED lines=25> */
.L_x_8972:
[----:B------:R-:W-:-:S04]  /*9f70*/  IMAD.IADD R12, R11, 0x1, -R10 ;  /* 0x000000010b0c7824 */ /* 0x000fc800078e0a0a */
[----:B------:R-:W-:-:S05]  /*9f80*/  IMAD R3, R5, R2, R12 ;  /* 0x0000000205037224 */ /* 0x000fca00078e020c */
[----:B------:R-:W-:-:S13]  /*9f90*/  ISETP.GT.AND P0, PT, R3, R8, PT ;  /* 0x000000080300720c */ /* 0x000fda0003f04270 */
[----:B------:R-:W-:Y:S02]  /*9fa0*/  VOTEU.ANY UR5, UPT, !P0 ;  /* 0x0000000000057886 */ /* 0x000fe400040e0100 */
[----:B------:R-:W-:Y:S02]  /*9fb0*/  UPOPC UR4, UR5 ;  /* 0x00000005000472bf */ /* 0x000fe40008000000 */
[----:B------:R-:W-:-:S04]  /*9fc0*/  ISETP.NE.AND P0, PT, RZ, UR5, PT ;  /* 0x00000005ff007c0c */ /* 0x000fc8000bf05270 */
[----:B------:R-:W-:Y:S02]  /*9fd0*/  IMAD.U32 R11, RZ, RZ, UR4 ;  /* 0x00000004ff0b7e24 */ /* 0x000fe4000f8e00ff */
[----:B------:R-:W-:-:S03]  /*9fe0*/  IMAD.U32 R14, RZ, RZ, UR4 ;  /* 0x00000004ff0e7e24 */ /* 0x000fc6000f8e00ff */
[----:B------:R0:W1:Y:S04]  /*9ff0*/  SHFL.IDX PT, R6, R6, R11, 0x1f ;  /* 0x00001f0b06067589 */ /* 0x00006800000e0000 */
[----:B------:R-:W2:Y:S01]  /*a000*/  SHFL.IDX PT, R9, R9, R14, 0x1f ;  /* 0x00001f0e09097589 */ /* 0x000ea200000e0000 */
[----:B0-----:R-:W-:Y:S01]  /*a010*/  IMAD.MOV.U32 R11, RZ, RZ, RZ ;  /* 0x000000ffff0b7224 */ /* 0x001fe200078e00ff */
[----:B-1----:R-:W-:-:S04]  /*a020*/  IABS R4, R6 ;  /* 0x0000000600047213 */ /* 0x002fc80000000000 */
[----:B------:R-:W0:Y:S01]  /*a030*/  I2F.RP R10, R4 ;  /* 0x00000004000a7306 */ /* 0x000e220000209400 */
[----:B--2---:R-:W-:-:S07]  /*a040*/  IABS R15, R9 ;  /* 0x00000009000f7213 */ /* 0x004fce0000000000 */
[----:B0-----:R-:W0:Y:S02]  /*a050*/  MUFU.RCP R10, R10 ;  /* 0x0000000a000a7308 */ /* 0x001e240000001000 */
[----:B0-----:R-:W-:-:S06]  /*a060*/  VIADD R3, R10, 0xffffffe ;  /* 0x0ffffffe0a037836 */ /* 0x001fcc0000000000 */
[----:B------:R-:W0:Y:S02]  /*a070*/  F2I.FTZ.U32.TRUNC.NTZ R3, R3 ;  /* 0x0000000300037305 */ /* 0x000e24000021f000 */
[----:B0-----:R-:W-:Y:S01]  /*a080*/  IMAD.MOV R13, RZ, RZ, -R3 ;  /* 0x000000ffff0d7224 */ /* 0x001fe200078e0a03 */
[----:B------:R-:W-:Y:S06]  /*a090*/  @!P0 BRA `(.L_x_8975) ;  /* 0x00000000000c8947 */ /* 0x000fec0003800000 */
[----:B------:R-:W-:-:S06]  /*a0a0*/  UIADD3 UR5, UR4, -0x1, URZ ;  /* 0xffffffff04057890 */ /* 0x000fcc000fffe03f */
[----:B------:R-:W-:-:S05]  /*a0b0*/  IMAD.U32 R10, RZ, RZ, UR5 ;  /* 0x00000005ff0a7e24 */ /* 0x000fca000f8e00ff */
[----:B------:R0:W1:Y:S02]  /*a0c0*/  SHFL.IDX PT, R11, R5, R10, 0x1f ;  /* 0x00001f0a050b7589 */ /* 0x00006400000e0000 */
.L_x_8975:
[----:B01----:R-:W-:Y:S01]  /*a0d0*/  IMAD R5, R11, R2, R12 ;  /* 0x000000020b057224 */ /* 0x003fe200078e020c */
[----:B------:R-:W-:Y:S01]  /*a0e0*/  IABS R12, R9 ;  /* 0x00000009000c7213 */ /* 0x000fe20000000000 */
[----:B------:R-:W-:Y:S01]  /*a0f0*/  IMAD R11, R13, R4, RZ ;  /* 0x000000040d0b7224 */ /* 0x000fe200078e02ff */
[----:B------:R-:W-:Y:S01]  /*a100*/  UIADD3 UR43, UR4, UR43, URZ ;  /* 0x0000002b042b7290 */ /* 0x000fe2000fffe03f */
[----:B------:R-:W-:Y:S01]  /*a110*/  IMAD.MOV.U32 R2, RZ, RZ, RZ ;  /* 0x000000ffff027224 */ /* 0x000fe200078e00ff */
[----:B------:R0:W-:Y:S01]  /*a120*/  STL [R1], R5 ;  /* 0x0000000501007387 */ /* 0x0001e20000100800 */
[----:B------:R-:W-:Y:S02]  /*a130*/  IMAD.MOV.U32 R10, RZ, RZ, R15 ;  /* 0x000000ffff0a7224 */ /* 0x000fe400078e000f */
[----:B------:R-:W-:Y:S01]  /*a140*/  IMAD.HI.U32 R2, R3, R11, R2 ;  /* 0x0000000b03027227 */ /* 0x000fe200078e0002 */
[----:B------:R-:W-:-:S03]  /*a150*/  IABS R11, R6 ;  /* 0x00000006000b7213 */ /* 0x000fc60000000000 */
[----:B------:R-:W-:Y:S02]  /*a160*/  IMAD.MOV R12, RZ, RZ, -R12 ;  /* 0x000000ffff0c7224 */ /* 0x000fe400078e0a0c */
[----:B------:R-:W-:Y:S02]  /*a170*/  IMAD.MOV R11, RZ, RZ, -R11 ;  /* 0x000000ffff0b7224 */ /* 0x000fe400078e0a0b */
[----:B0-----:R-:W-:Y:S02]  /*a180*/  IMAD.IADD R5, R8, 0x1, -R5 ;  /* 0x0000000108057824 */ /* 0x001fe400078e0a05 */
[----:B------:R-:W0:Y:S03]  /*a190*/  I2F.RP R8, R10 ;  /* 0x0000000a00087306 */ /* 0x000e260000209400 */
[----:B------:R-:W-:-:S05]  /*a1a0*/  IABS R3, R5 ;  /* 0x0000000500037213 */ /* 0x000fca0000000000 */
[----:B------:R-:W-:-:S04]  /*a1b0*/  IMAD.HI.U32 R2, R2, R3, RZ ;  /* 0x0000000302027227 */ /* 0x000fc800078e00ff */
[----:B------:R-:W-:Y:S01]  /*a1c0*/  IMAD R3, R2, R11, R3 ;  /* 0x0000000b02037224 */ /* 0x000fe200078e0203 */
[----:B0-----:R-:W0:Y:S04]  /*a1d0*/  MUFU.RCP R8, R8 ;  /* 0x0000000800087308 */ /* 0x001e280000001000 */
[----:B------:R-:W-:-:S13]  /*a1e0*/  ISETP.GT.U32.AND P1, PT, R4, R3, PT ;  /* 0x000000030400720c */ /* 0x000fda0003f24070 */
[----:B------:R-:W-:Y:S02]  /*a1f0*/  @!P1 IMAD.IADD R3, R3, 0x1, -R4 ;  /* 0x0000000103039824 */ /* 0x000fe400078e0a04 */
[----:B0-----:R-:W-:Y:S02]  /*a200*/  VIADD R11, R8, 0xffffffe ;  /* 0x0ffffffe080b7836 */ /* 0x001fe40000000000 */
[----:B------:R-:W-:Y:S01]  /*a210*/  @!P1 VIADD R2, R2, 0x1 ;  /* 0x0000000102029836 */ /* 0x000fe20000000000 */
[----:B------:R-:W-:Y:S02]  /*a220*/  ISETP.GE.U32.AND P0, PT, R3, R4, PT ;  /* 0x000000040300720c */ /* 0x000fe40003f06070 */
[----:B------:R-:W-:Y:S01]  /*a230*/  LOP3.LUT R4, R5, R6, RZ, 0x3c, !PT ;  /* 0x0000000605047212 */ /* 0x000fe200078e3cff */
[----:B------:R-:W0:Y:S01]  /*a240*/  F2I.FTZ.U32.TRUNC.NTZ R3, R11 ;  /* 0x0000000b00037305 */ /* 0x000e22000021f000 */
[----:B------:R-:W-:Y:S02]  /*a250*/  ISETP.NE.AND P1, PT, R6, RZ, PT ;  /* 0x000000ff0600720c */ /* 0x000fe40003f25270 */
[----:B------:R-:W-:-:S07]  /*a260*/  ISETP.GE.AND P2, PT, R4, RZ, PT ;  /* 0x000000ff0400720c */ /* 0x000fce0003f46270 */
[----:B------:R-:W-:-:S04]  /*a270*/  @P0 VIADD R2, R2, 0x1 ;  /* 0x0000000102020836 */ /* 0x000fc80000000000 */
[----:B------:R-:W-:Y:S02]  /*a280*/  IMAD.MOV.U32 R8, RZ, RZ, R2 ;  /* 0x000000ffff087224 */ /* 0x000fe400078e0002 */
[----:B0-----:R-:W-:Y:S02]  /*a290*/  IMAD.MOV R13, RZ, RZ, -R3 ;  /* 0x000000ffff0d7224 */ /* 0x001fe400078e0a03 */
[----:B------:R-:W-:Y:S01]  /*a2a0*/  @!P2 IMAD.MOV R8, RZ, RZ, -R8 ;  /* 0x000000ffff08a224 */ /* 0x000fe200078e0a08 */
[----:B------:R-:W-:Y:S01]  /*a2b0*/  @!P1 LOP3.LUT R8, RZ, R6, RZ, 0x33, !PT ;  /* 0x00000006ff089212 */ /* 0x000fe200078e33ff */
[----:B------:R-:W-:Y:S02]  /*a2c0*/  IMAD R11, R13, R10, RZ ;  /* 0x0000000a0d0b7224 */ /* 0x000fe400078e02ff */
[----:B------:R-:W-:Y:S01]  /*a2d0*/  IMAD.MOV.U32 R2, RZ, RZ, RZ ;  /* 0x000000ffff027224 */ /* 0x000fe200078e00ff */
[-C--:B------:R-:W-:Y:S01]  /*a2e0*/  IABS R4, R8.reuse ;  /* 0x0000000800047213 */ /* 0x080fe20000000000 */
[----:B------:R-:W-:-:S02]  /*a2f0*/  IMAD R6, R6, R8, RZ ;  /* 0x0000000806067224 */ /* 0x000fc400078e02ff */
[----:B------:R-:W-:-:S04]  /*a300*/  IMAD.HI.U32 R2, R3, R11, R2 ;  /* 0x0000000b03027227 */ /* 0x000fc800078e0002 */
[----:B------:R-:W-:Y:S02]  /*a310*/  IMAD.MOV.U32 R3, RZ, RZ, R4 ;  /* 0x000000ffff037224 */ /* 0x000fe400078e0004 */
        /* <DEDUP_REMOVED lines=15> */
[----:B------:R-:W-:Y:S02]  /*a410*/  IMAD R3, R9, R4, R8 ;  /* 0x0000000409037224 */ /* 0x000fe400078e0208 */
[----:B------:R-:W-:Y:S02]  /*a420*/  IMAD.IADD R4, R5, 0x1, -R6 ;  /* 0x0000000105047824 */ /* 0x000fe400078e0a06 */
[----:B------:R-:W-:-:S05]  /*a430*/  IMAD R2, R3, 0x10000, R2 ;  /* 0x0001000003027824 */ /* 0x000fca00078e0202 */
[----:B------:R0:W-:Y:S04]  /*a440*/  STL [R1+0x8], R2 ;  /* 0x0000080201007387 */ /* 0x0001e80000100800 */
[----:B------:R0:W-:Y:S01]  /*a450*/  STL [R1+0x4], R4 ;  /* 0x0000040401007387 */ /* 0x0001e20000100800 */
[----:B------:R-:W-:Y:S05]  /*a460*/  BRA `(.L_x_8976) ;  /* 0x00000000000c7947 */ /* 0x000fea0003800000 */
.L_x_8973:
[----:B------:R1:W-:Y:S04]  /*a470*/  STL [R1], R8 ;  /* 0x0000000801007387 */ /* 0x0003e80000100800 */
[----:B------:R1:W-:Y:S04]  /*a480*/  STL [R1+0x4], RZ ;  /* 0x000004ff01007387 */ /* 0x0003e80000100800 */
[----:B------:R1:W-:Y:S02]  /*a490*/  STL [R1+0x8], RZ ;  /* 0x000008ff01007387 */ /* 0x0003e40000100800 */
.L_x_8976:
[----:B-1----:R-:W2:Y:S04]  /*a4a0*/  LDL R8, [R1] ;  /* 0x0000000001087983 */ /* 0x002ea80000100800 */
[----:B------:R-:W2:Y:S04]  /*a4b0*/  LDL R9, [R1+0x4] ;  /* 0x0000040001097983 */ /* 0x000ea80000100800 */
[----:B------:R-:W2:Y:S01]  /*a4c0*/  LDL R10, [R1+0x8] ;  /* 0x00000800010a7983 */ /* 0x000ea20000100800 */
[----:B------:R-:W-:Y:S01]  /*a4d0*/  ISETP.NE.AND P0, PT, R7, RZ, PT ;  /* 0x000000ff0700720c */ /* 0x000fe20003f05270 */
[----:B0-----:R-:W-:-:S12]  /*a4e0*/  IMAD.U32 R4, RZ, RZ, UR43 ;  /* 0x0000002bff047e24 */ /* 0x001fd8000f8e00ff */
[----:B------:R-:W0:Y:S01]  /*a4f0*/  @!P0 S2R R3, SR_CgaCtaId ;  /* 0x0000000000038919 */ /* 0x000e220000008800 */
[----:B------:R-:W-:Y:S01]  /*a500*/  @!P0 MOV R2, 0x400 ;  /* 0x0000040000028802 */ /* 0x000fe20000000f00 */
[----:B------:R-:W-:-:S03]  /*a510*/  @!P0 IMAD.MOV.U32 R11, RZ, RZ, R4 ;  /* 0x000000ffff0b8224 */ /* 0x000fc600078e0004 */
[----:B0-----:R-:W-:-:S05]  /*a520*/  @!P0 LEA R2, R3, R2, 0x18 ;  /* 0x0000000203028211 */ /* 0x001fca00078ec0ff */
[----:B--2---:R2:W-:Y:S01]  /*a530*/  @!P0 STS.128 [R2+0x19cd0], R8 ;  /* 0x019cd00802008388 */ /* 0x0045e20000000c00 */
[----:B------:R-:W-:Y:S06]  /*a540*/  BAR.ARV 0x5, 0x200 ;  /* 0x0148000000007b1d */ /* 0x000fec0000002000 */
.L_x_8971:
[----:B------:R-:W-:Y:S01]  /*a550*/  ULDC UR4, c[0x0][0xc3c] ;  /* 0x00030f0000047ab9 */ /* 0x000fe20000000800 */
[----:B------:R3:W-:Y:S01]  /*a560*/  STL [R1+0x18], RZ ;  /* 0x000018ff01007387 */ /* 0x0007e20000100800 */
[----:B------:R-:W-:Y:S01]  /*a570*/  UISETP.GE.AND UP0, UPT, UR43, UR4, UPT ;  /* 0x000000042b00728c */ /* 0x000fe2000bf06270 */
[----:B------:R-:W-:Y:S02]  /*a580*/  IMAD.MOV.U32 R23, RZ, RZ, 0x1 ;  /* 0x00000001ff177424 */ /* 0x000fe400078e00ff */
[----:B------:R-:W-:-:S03]  /*a590*/  IMAD.MOV.U32 R18, RZ, RZ, RZ ;  /* 0x000000ffff127224 */ /* 0x000fc600078e00ff */
[----:B------:R-:W-:-:S13]  /*a5a0*/  PLOP3.LUT P0, PT, PT, PT, UP0, 0x80, 0x0 ;  /* 0x000000000000781c */ /* 0x000fda0003f0f008 */
[----:B---3--:R-:W-:Y:S05]  /*a5b0*/  @P0 BRA `(.L_x_8977) ;  /* 0x0000004800880947 */ /* 0x008fea0003800000 */
[----:B------:R-:W3:Y:S01]  /*a5c0*/  S2R R13, SR_TID.X ;  /* 0x00000000000d7919 */ /* 0x000ee20000002100 */
[----:B------:R-:W4:Y:S01]  /*a5d0*/  S2UR UR5, SR_CgaCtaId ;  /* 0x00000000000579c3 */ /* 0x000f220000008800 */
[----:B------:R-:W-:Y:S01]  /*a5e0*/  IMAD.SHL.U32 R7, R0, 0x800, RZ ;  /* 0x0000080000077824 */ /* 0x000fe200078e00ff */
[----:B------:R-:W-:Y:S01]  /*a5f0*/  UMOV UR4, 0x400 ;  /* 0x0000040000047882 */ /* 0x000fe20000000000 */
[----:B------:R-:W-:Y:S01]  /*a600*/  STL [R1+0x18], RZ ;  /* 0x000018ff01007387 */ /* 0x000fe20000100800 */
[----:B------:R-:W-:Y:S01]  /*a610*/  IMAD.MOV.U32 R23, RZ, RZ, 0x1 ;  /* 0x00000001ff177424 */ /* 0x000fe200078e00ff */
[----:B------:R-:W-:Y:S01]  /*a620*/  ULDC UR41, c[0x0][0xc] ;  /* 0x0000030000297ab9 */ /* 0x000fe20000000800 */
[----:B------:R-:W-:Y:S01]  /*a630*/  IMAD.MOV.U32 R18, RZ, RZ, RZ ;  /* 0x000000ffff127224 */ /* 0x000fe200078e00ff */
[----:B------:R-:W-:Y:S02]  /*a640*/  ULOP3.LUT UR38, UR40, 0x1, URZ, 0xfc, !UPT ;  /* 0x0000000128267892 */ /* 0x000fe4000f8efc3f */
[----:B------:R-:W-:Y:S01]  /*a650*/  ULOP3.LUT UR42, UR40, 0x2, URZ, 0xfc, !UPT ;  /* 0x00000002282a7892 */ /* 0x000fe2000f8efc3f */
[----:B------:R-:W-:Y:S01]  /*a660*/  ULDC.64 UR50, c[0x0][0x198] ;  /* 0x0000660000327ab9 */ /* 0x000fe20000000a00 */
[----:B----4-:R-:W-:-:S06]  /*a670*/  ULEA UR4, UR5, UR4, 0x18 ;  /* 0x0000000405047291 */ /* 0x010fcc000f8ec03f */
[----:B------:R-:W-:Y:S01]  /*a680*/  IMAD.U32 R16, RZ, RZ, UR4 ;  /* 0x00000004ff107e24 */ /* 0x000fe2000f8e00ff */
[C---:B---3--:R-:W-:Y:S01]  /*a690*/  LOP3.LUT R12, R13.reuse, 0x7f, RZ, 0xc0, !PT ;  /* 0x0000007f0d0c7812 */ /* 0x048fe200078ec0ff */
[C---:B--2---:R-:W-:Y:S01]  /*a6a0*/  IMAD.SHL.U32 R2, R13.reuse, 0x10, RZ ;  /* 0x000000100d027824 */ /* 0x044fe200078e00ff */
[C---:B------:R-:W-:Y:S01]  /*a6b0*/  LOP3.LUT P0, RZ, R13.reuse, 0x4, RZ, 0xc0, !PT ;  /* 0x000000040dff7812 */ /* 0x040fe2000780c0ff */
[C---:B0-----:R-:W-:Y:S02]  /*a6c0*/  IMAD.SHL.U32 R3, R13.reuse, 0x20, RZ ;  /* 0x000000200d037824 */ /* 0x041fe400078e00ff */
[----:B-1----:R-:W-:Y:S01]  /*a6d0*/  IMAD.SHL.U32 R5, R12, 0x10, RZ ;  /* 0x000000100c057824 */ /* 0x002fe200078e00ff */
[----:B------:R-:W-:Y:S01]  /*a6e0*/  LOP3.LUT R4, R2, 0x60, RZ, 0xc0, !PT ;  /* 0x0000006002047812 */ /* 0x000fe200078ec0ff */
[----:B------:R-:W-:Y:S01]  /*a6f0*/  IMAD.SHL.U32 R10, R13, 0x4, RZ ;  /* 0x000000040d0a7824 */ /* 0x000fe200078e00ff */
[----:B------:R-:W-:Y:S01]  /*a700*/  LOP3.LUT R22, R3, 0x360, RZ, 0xc0, !PT ;  /* 0x0000036003167812 */ /* 0x000fe200078ec0ff */
[C---:B------:R-:W-:Y:S01]  /*a710*/  IMAD.SHL.U32 R9, R13.reuse, 0x2, RZ ;  /* 0x000000020d097824 */ /* 0x040fe200078e00ff */
[----:B------:R-:W-:Y:S01]  /*a720*/  LOP3.LUT R11, R4, 0x700, R5, 0xf8, !PT ;  /* 0x00000700040b7812 */ /* 0x000fe200078ef805 */
[----:B------:R-:W-:Y:S01]  /*a730*/  IMAD.SHL.U32 R0, R13, 0x80, RZ ;  /* 0x000000800d007824 */ /* 0x000fe200078e00ff */
[----:B------:R-:W-:-:S02]  /*a740*/  SHF.R.U32.HI R4, RZ, 0x1, R13 ;  /* 0x00000001ff047819 */ /* 0x000fc4000001160d */
[----:B------:R-:W-:Y:S02]  /*a750*/  LOP3.LUT R3, R3, 0x80, RZ, 0xc0, !PT ;  /* 0x0000008003037812 */ /* 0x000fe400078ec0ff */
[----:B------:R-:W-:Y:S02]  /*a760*/  LOP3.LUT R22, R22, 0x400, R5, 0xf8, !PT ;  /* 0x0000040016167812 */ /* 0x000fe400078ef805 */
[----:B------:R-:W-:Y:S02]  /*a770*/  LOP3.LUT R3, R3, 0x10, R4, 0xf8, !PT ;  /* 0x0000001003037812 */ /* 0x000fe400078ef804 */
[----:B------:R-:W-:Y:S02]  /*a780*/  LOP3.LUT R4, R4, 0x20, RZ, 0xc0, !PT ;  /* 0x0000002004047812 */ /* 0x000fe400078ec0ff */
[----:B------:R-:W-:Y:S02]  /*a790*/  LOP3.LUT R8, R2, 0x90, RZ, 0xc0, !PT ;  /* 0x0000009002087812 */ /* 0x000fe400078ec0ff */
[----:B------:R-:W-:-:S02]  /*a7a0*/  LOP3.LUT R5, R4, 0x10, R13, 0xf8, !PT ;  /* 0x0000001004057812 */ /* 0x000fc400078ef80d */
[----:B------:R-:W-:Y:S02]  /*a7b0*/  LOP3.LUT R3, R3, 0x10, R10, 0x78, !PT ;  /* 0x0000001003037812 */ /* 0x000fe400078e780a */
[----:B------:R-:W-:Y:S02]  /*a7c0*/  LOP3.LUT R8, R8, 0x10, R9, 0x78, !PT ;  /* 0x0000001008087812 */ /* 0x000fe400078e7809 */
[----:B------:R-:W-:Y:S02]  /*a7d0*/  LOP3.LUT R6, R0, 0x400, RZ, 0xc0, !PT ;  /* 0x0000040000067812 */ /* 0x000fe400078ec0ff */
[----:B------:R-:W-:Y:S01]  /*a7e0*/  LOP3.LUT R5, R5, 0x380, R0, 0xf8, !PT ;  /* 0x0000038005057812 */ /* 0x000fe200078ef800 */
[----:B------:R-:W-:Y:S01]  /*a7f0*/  IMAD.SHL.U32 R0, R13, 0x40, RZ ;  /* 0x000000400d007824 */ /* 0x000fe200078e00ff */
[----:B------:R-:W-:Y:S02]  /*a800*/  LOP3.LUT R22, R22, R3, RZ, 0xfc, !PT ;  /* 0x0000000316167212 */ /* 0x000fe400078efcff */
[----:B------:R-:W-:-:S02]  /*a810*/  LOP3.LUT R11, R11, R8, RZ, 0xfc, !PT ;  /* 0x000000080b0b7212 */ /* 0x000fc400078efcff */
[----:B------:R-:W-:Y:S02]  /*a820*/  SHF.R.U32.HI R3, RZ, 0x1, R12 ;  /* 0x00000001ff037819 */ /* 0x000fe4000001160c */
[----:B------:R-:W-:Y:S02]  /*a830*/  LOP3.LUT R6, R6, 0x800, R7, 0xf8, !PT ;  /* 0x0000080006067812 */ /* 0x000fe400078ef807 */
[----:B------:R-:W-:Y:S02]  /*a840*/  LOP3.LUT R5, R5, 0x70, R2, 0x78, !PT ;  /* 0x0000007005057812 */ /* 0x000fe400078e7802 */
[----:B------:R-:W-:Y:S01]  /*a850*/  LOP3.LUT R3, R3, 0x40, R0, 0xf8, !PT ;  /* 0x0000004003037812 */ /* 0x000fe200078ef800 */
[----:B------:R-:W-:Y:S01]  /*a860*/  IMAD.IADD R0, R16, 0x1, R11 ;  /* 0x0000000110007824 */ /* 0x000fe200078e020b */
[----:B------:R-:W-:Y:S02]  /*a870*/  LOP3.LUT R24, R6, R5, RZ, 0xfc, !PT ;  /* 0x0000000506187212 */ /* 0x000fe400078efcff */
[----:B------:R-:W-:-:S02]  /*a880*/  LOP3.LUT R2, R2, 0x10, RZ, 0xc0, !PT ;  /* 0x0000001002027812 */ /* 0x000fc400078ec0ff */
[----:B------:R0:W-:Y:S01]  /*a890*/  STL [R1+0x14], R0 ;  /* 0x0000140001007387 */ /* 0x0001e20000100800 */
[----:B------:R-:W-:Y:S01]  /*a8a0*/  VIADD R28, R24, 0x40 ;  /* 0x00000040181c7836 */ /* 0x000fe20000000000 */
[----:B------:R-:W-:Y:S01]  /*a8b0*/  LOP3.LUT R3, R2, 0x20, RZ, 0xfc, !PT ;  /* 0x0000002002037812 */ /* 0x000fe200078efcff */
[----:B------:R-:W-:Y:S01]  /*a8c0*/  @P0 VIADD R28, R24, 0xffffffc0 ;  /* 0xffffffc0181c0836 */ /* 0x000fe20000000000 */
[----:B------:R-:W-:Y:S02]  /*a8d0*/  LOP3.LUT R2, R2, 0x40, RZ, 0xfc, !PT ;  /* 0x0000004002027812 */ /* 0x000fe400078efcff */
[C---:B------:R-:W-:Y:S02]  /*a8e0*/  LOP3.LUT R29, R22.reuse, 0x2800, RZ, 0xfc, !PT ;  /* 0x00002800161d7812 */ /* 0x040fe400078efcff */
[----:B0-----:R-:W-:-:S07]  /*a8f0*/  LOP3.LUT R0, R22, 0x1800, RZ, 0xfc, !PT ;  /* 0x0000180016007812 */ /* 0x001fce00078efcff */
.L_x_9049:
[----:B------:R-:W-:Y:S01]  /*a900*/  ULDC.64 UR4, c[0x0][0xc88] ;  /* 0x0003220000047ab9 */ /* 0x000fe20000000a00 */
[----:B------:R-:W-:Y:S01]  /*a910*/  ULDC.64 UR6, c[0x0][0xa18] ;  /* 0x0002860000067ab9 */ /* 0x000fe20000000a00 */
[----:B------:R-:W-:Y:S01]  /*a920*/  UIMAD.WIDE UR4, UR43, 0x4, UR4 ;  /* 0x000000042b0478a5 */ /* 0x000fe2000f8e0204 */
[----:B012---:R-:W0:Y:S01]  /*a930*/  LDC.64 R6, c[0x0][0x418] ;  /* 0x00010600ff067b82 */ /* 0x007e220000000a00 */
[----:B------:R-:W2:Y:S04]  /*a940*/  LDL.LU R9, [R1+0x8] ;  /* 0x0000080001097983 */ /* 0x000ea80000300800 */
[----:B------:R-:W-:Y:S02]  /*a950*/  IMAD.U32 R2, RZ, RZ, UR4 ;  /* 0x00000004ff027e24 */ /* 0x000fe4000f8e00ff */
[----:B------:R-:W-:Y:S01]  /*a960*/  IMAD.U32 R3, RZ, RZ, UR5 ;  /* 0x00000005ff037e24 */ /* 0x000fe2000f8e00ff */
[----:B------:R-:W-:Y:S01]  /*a970*/  UISETP.NE.U32.AND UP0, UPT, UR6, URZ, UPT ;  /* 0x0000003f0600728c */ /* 0x000fe2000bf05070 */
[----:B------:R-:W-:Y:S01]  /*a980*/  ULDC UR8, c[0x0][0x288] ;  /* 0x0000a20000087ab9 */ /* 0x000fe20000000800 */
[----:B------:R-:W-:-:S02]  /*a990*/  ULDC.64 UR4, c[0x0][0xa28] ;  /* 0x00028a0000047ab9 */ /* 0x000fc40000000a00 */
[----:B------:R-:W3:Y:S01]  /*a9a0*/  LDG.E R2, desc[UR52][R2.64] ;  /* 0x0000003402027981 */ /* 0x000ee2000c1e1900 */
[----:B------:R-:W-:Y:S01]  /*a9b0*/  UISETP.NE.AND.EX UP0, UPT, UR7, URZ, UPT, UP0 ;  /* 0x0000003f0700728c */ /* 0x000fe2000bf05300 */
[----:B------:R-:W-:Y:S01]  /*a9c0*/  IMAD.U32 R0, RZ, RZ, UR8 ;  /* 0x00000008ff007e24 */ /* 0x000fe2000f8e00ff */
[----:B------:R-:W-:Y:S01]  /*a9d0*/  UISETP.NE.U32.AND UP1, UPT, UR4, URZ, UPT ;  /* 0x0000003f0400728c */ /* 0x000fe2000bf25070 */
[----:B------:R-:W-:-:S03]  /*a9e0*/  ULDC.64 UR8, c[0x0][0xa08] ;  /* 0x0002820000087ab9 */ /* 0x000fc60000000a00 */
[----:B------:R-:W-:Y:S01]  /*a9f0*/  PLOP3.LUT P3, PT, PT, PT, UP0, 0x80, 0x0 ;  /* 0x000000000000781c */ /* 0x000fe20003f6f008 */
[----:B------:R-:W-:-:S06]  /*aa00*/  UISETP.NE.AND.EX UP1, UPT, UR5, URZ, UPT, UP1 ;  /* 0x0000003f0500728c */ /* 0x000fcc000bf25310 */
[----:B------:R-:W-:Y:S02]  /*aa10*/  PLOP3.LUT P4, PT, PT, PT, UP1, 0x80, 0x0 ;  /* 0x000000000000781c */ /* 0x000fe40003f8f018 */
[----:B---3--:R-:W-:-:S13]  /*aa20*/  R2UR UR47, R2 ;  /* 0x00000000022f72ca */ /* 0x008fda00000e0000 */
        /* <DEDUP_REMOVED lines=10> */
[----:B------:R1:W3:Y:S01]  /*aad0*/  @P3 LDG.E R0, desc[UR52][R2.64] ;  /* 0x0000003402003981 */ /* 0x0002e2000c1e1900 */
[----:B------:R-:W-:Y:S02]  /*aae0*/  ISETP.NE.U32.AND P0, PT, RZ, UR6, PT ;  /* 0x00000006ff007c0c */ /* 0x000fe4000bf05070 */
[----:B------:R-:W-:Y:S02]  /*aaf0*/  ISETP.NE.U32.AND P2, PT, RZ, UR8, PT ;  /* 0x00000008ff007c0c */ /* 0x000fe4000bf45070 */
[----:B------:R-:W-:Y:S02]  /*ab00*/  ISETP.NE.AND.EX P0, PT, RZ, UR7, PT, P0 ;  /* 0x00000007ff007c0c */ /* 0x000fe4000bf05300 */
[----:B0-----:R-:W-:Y:S01]  /*ab10*/  ISETP.NE.U32.AND P1, PT, R6, RZ, PT ;  /* 0x000000ff0600720c */ /* 0x001fe20003f25070 */
[----:B-1----:R-:W-:Y:S02]  /*ab20*/  IMAD.U32 R2, RZ, RZ, UR4 ;  /* 0x00000004ff027e24 */ /* 0x002fe4000f8e00ff */
[----:B------:R-:W-:Y:S01]  /*ab30*/  IMAD.U32 R3, RZ, RZ, UR5 ;  /* 0x00000005ff037e24 */ /* 0x000fe2000f8e00ff */
[----:B------:R-:W-:-:S02]  /*ab40*/  UIADD3 UR4, UP0, UR44, UR6, URZ ;  /* 0x000000062c047290 */ /* 0x000fc4000ff1e03f */
[----:B------:R-:W-:Y:S02]  /*ab50*/  UIADD3 UR6, UP1, UR44, UR8, URZ ;  /* 0x000000082c067290 */ /* 0x000fe4000ff3e03f */
[----:B------:R0:W4:Y:S01]  /*ab60*/  @P4 LDG.E R8, desc[UR52][R2.64] ;  /* 0x0000003402084981 */ /* 0x000122000c1e1900 */
[----:B------:R-:W-:Y:S01]  /*ab70*/  UIADD3.X UR5, UR45, UR7, URZ, UP0, !UPT ;  /* 0x000000072d057290 */ /* 0x000fe200087fe43f */
[----:B------:R-:W-:Y:S01]  /*ab80*/  ISETP.NE.AND.EX P2, PT, RZ, UR9, PT, P2 ;  /* 0x00000009ff007c0c */ /* 0x000fe2000bf45320 */
[----:B------:R-:W-:Y:S01]  /*ab90*/  UIADD3.X UR7, UR45, UR9, URZ, UP1, !UPT ;  /* 0x000000092d077290 */ /* 0x000fe20008ffe43f */
[----:B------:R-:W-:-:S05]  /*aba0*/  IMAD.U32 R4, RZ, RZ, UR6 ;  /* 0x00000006ff047e24 */ /* 0x000fca000f8e00ff */
[----:B------:R-:W-:Y:S02]  /*abb0*/  IMAD.U32 R5, RZ, RZ, UR7 ;  /* 0x00000007ff057e24 */ /* 0x000fe4000f8e00ff */
[----:B0-----:R-:W-:Y:S02]  /*abc0*/  IMAD.U32 R2, RZ, RZ, UR4 ;  /* 0x00000004ff027e24 */ /* 0x001fe4000f8e00ff */
[----:B------:R-:W-:Y:S02]  /*abd0*/  IMAD.U32 R3, RZ, RZ, UR5 ;  /* 0x00000005ff037e24 */ /* 0x000fe4000f8e00ff */
[----:B------:R-:W5:Y:S04]  /*abe0*/  @P2 LDG.E R6, desc[UR52][R4.64] ;  /* 0x0000003404062981 */ /* 0x000f68000c1e1900 */
[----:B---3--:R0:W-:Y:S04]  /*abf0*/  STL [R1+0xc], R0 ;  /* 0x00000c0001007387 */ /* 0x0081e80000100800 */
[----:B0-----:R-:W3:Y:S01]  /*ac00*/  @P0 LDG.E R0, desc[UR52][R2.64] ;  /* 0x0000003402000981 */ /* 0x001ee2000c1e1900 */
[----:B------:R-:W-:Y:S01]  /*ac10*/  UMOV UR4, URZ ;  /* 0x0000003f00047c82 */ /* 0x000fe20008000000 */
[----:B------:R-:W-:-:S02]  /*ac20*/  ISETP.NE.AND.EX P1, PT, R7, RZ, PT, P1 ;  /* 0x000000ff0700720c */ /* 0x000fc40003f25310 */
[----:B------:R-:W0:Y:S01]  /*ac30*/  LDC R7, c[0x0][0x424] ;  /* 0x00010900ff077b82 */ /* 0x000e220000000800 */
[----:B----4-:R-:W-:-:S07]  /*ac40*/  @P4 R2UR UR4, R8 ;  /* 0x00000000080442ca */ /* 0x010fce00000e0000 */
[----:B------:R-:W1:Y:S01]  /*ac50*/  LDC R8, c[0x0][0x2f0] ;  /* 0x0000bc00ff087b82 */ /* 0x000e620000000800 */
[----:B------:R-:W-:Y:S01]  /*ac60*/  UMOV UR48, URZ ;  /* 0x0000003f00307c82 */ /* 0x000fe20008000000 */
[----:B------:R-:W-:Y:S01]  /*ac70*/  UMOV UR39, URZ ;  /* 0x0000003f00277c82 */ /* 0x000fe20008000000 */
[C---:B--2---:R-:W-:Y:S02]  /*ac80*/  R2UR UR36, R9.reuse ;  /* 0x00000000092472ca */ /* 0x044fe400000e0000 */
[----:B-----5:R-:W-:Y:S02]  /*ac90*/  @P2 R2UR UR39, R6 ;  /* 0x00000000062722ca */ /* 0x020fe400000e0000 */
[C---:B------:R-:W-:Y:S02]  /*aca0*/  LOP3.LUT R6, R9.reuse, 0xff0000, RZ, 0xc0, !PT ;  /* 0x00ff000009067812 */ /* 0x040fe400078ec0ff */
[----:B---3--:R-:W-:Y:S02]  /*acb0*/  @P0 R2UR UR48, R0 ;  /* 0x00000000003002ca */ /* 0x008fe400000e0000 */
        /* <DEDUP_REMOVED lines=9> */
.L_x_8978:
[----:B------:R-:W-:Y:S01]  /*ad50*/  ULDC.64 UR6, c[0x0][0xa20] ;  /* 0x0002880000067ab9 */ /* 0x000fe20000000a00 */
[----:B------:R-:W-:Y:S01]  /*ad60*/  SEL R7, R7, 0x1, P1 ;  /* 0x0000000107077807 */ /* 0x000fe20000800000 */
[----:B------:R-:W-:Y:S01]  /*ad70*/  ULOP3.LUT UR36, UR36, 0xffff, URZ, 0xc0, !UPT ;  /* 0x0000ffff24247892 */ /* 0x000fe2000f8ec03f */
[----:B------:R-:W-:Y:S01]  /*ad80*/  ISETP.NE.U32.AND P0, PT, RZ, UR6, PT ;  /* 0x00000006ff007c0c */ /* 0x000fe2000bf05070 */
[----:B------:R-:W-:Y:S01]  /*ad90*/  UIADD3 UR39, UR39, UR4, URZ ;  /* 0x0000000427277290 */ /* 0x000fe2000fffe03f */
[----:B------:R-:W-:Y:S02]  /*ada0*/  IMAD.U32 R25, RZ, RZ, UR47 ;  /* 0x0000002fff197e24 */ /* 0x000fe4000f8e00ff */
[----:B------:R-:W-:Y:S01]  /*adb0*/  ISETP.NE.AND.EX P0, PT, RZ, UR7, PT, P0 ;  /* 0x00000007ff007c0c */ /* 0x000fe2000bf05300 */
[----:B0-----:R-:W-:-:S12]  /*adc0*/  IMAD R2, R7, R8, RZ ;  /* 0x0000000807027224 */ /* 0x001fd800078e02ff */
[----:B------:R-:W-:Y:S05]  /*add0*/  @!P0 BRA `(.L_x_8979) ;  /* 0x0000000000188947 */ /* 0x000fea0003800000 */
[----:B------:R-:W-:-:S04]  /*ade0*/  UIADD3 UR5, UP0, UR44, UR6, URZ ;  /* 0x000000062c057290 */ /* 0x000fc8000ff1e03f */
[----:B------:R-:W-:Y:S02]  /*adf0*/  UIADD3.X UR6, UR45, UR7, URZ, UP0, !UPT ;  /* 0x000000072d067290 */ /* 0x000fe400087fe43f */
[----:B------:R-:W-:-:S04]  /*ae00*/  IMAD.U32 R2, RZ, RZ, UR5 ;  /* 0x00000005ff027e24 */ /* 0x000fc8000f8e00ff */
[----:B------:R-:W-:-:S05]  /*ae10*/  IMAD.U32 R3, RZ, RZ, UR6 ;  /* 0x00000006ff037e24 */ /* 0x000fca000f8e00ff */
[----:B------:R0:W5:Y:S01]  /*ae20*/  LDG.E R2, desc[UR52][R2.64] ;  /* 0x0000003402027981 */ /* 0x000162000c1e1900 */
[----:B------:R-:W-:Y:S05]  /*ae30*/  BRA `(.L_x_8980) ;  /* 0x0000000000107947 */ /* 0x000fea0003800000 */
.L_x_8979:
[----:B------:R-:W-:Y:S05]  /*ae40*/  @!P2 BRA `(.L_x_8980) ;  /* 0x00000000000ca947 */ /* 0x000fea0003800000 */
[----:B------:R-:W2:Y:S04]  /*ae50*/  LDG.E R3, desc[UR52][R4.64] ;  /* 0x0000003404037981 */ /* 0x000ea8000c1e1900 */
[----:B------:R-:W2:Y:S02]  /*ae60*/  LDG.E R2, desc[UR52][R4.64+0x4] ;  /* 0x0000043404027981 */ /* 0x000ea4000c1e1900 */
[----:B--2---:R-:W-:-:S07]  /*ae70*/  IMAD.IADD R2, R2, 0x1, -R3 ;  /* 0x0000000102027824 */ /* 0x004fce00078e0a03 */
.L_x_8980:
[----:B-----5:R-:W-:Y:S01]  /*ae80*/  VIADD R2, R2, -UR4 ;  /* 0x8000000402027c36 */ /* 0x020fe20008000000 */
[----:B------:R-:W-:-:S03]  /*ae90*/  LOP3.LUT R26, R0, 0xff, RZ, 0xc0, !PT ;  /* 0x000000ff001a7812 */ /* 0x000fc600078ec0ff */
[C---:B0-----:R-:W-:Y:S01]  /*aea0*/  VIADD R3, R2.reuse, 0x7f ;  /* 0x0000007f02037836 */ /* 0x041fe20000000000 */
        /* <DEDUP_REMOVED lines=8> */
[----:B------:R-:W0:Y:S02]  /*af30*/  @!P0 LDC R0, c[0x0][0x9f0] ;  /* 0x00027c00ff008b82 */ /* 0x000e240000000800 */
[-C--:B0-----:R-:W-:Y:S02]  /*af40*/  IABS R6, R0.reuse ;  /* 0x0000000000067213 */ /* 0x081fe40000000000 */
[----:B------:R-:W-:Y:S02]  /*af50*/  IADD3 R5, R0, -0x1, R4 ;  /* 0xffffffff00057810 */ /* 0x000fe40007ffe004 */
[----:B------:R-:W0:Y:S02]  /*af60*/  I2F.RP R8, R6 ;  /* 0x0000000600087306 */ /* 0x000e240000209400 */
[----:B------:R-:W-:-:S04]  /*af70*/  LOP3.LUT R2, R5, R0, RZ, 0x3c, !PT ;  /* 0x0000000005027212 */ /* 0x000fc800078e3cff */
[----:B------:R-:W-:Y:S02]  /*af80*/  ISETP.GE.AND P2, PT, R2, RZ, PT ;  /* 0x000000ff0200720c */ /* 0x000fe40003f46270 */
        /* <DEDUP_REMOVED lines=21> */
.L_x_8981:
[-C--:B------:R-:W-:Y:S01]  /*b0e0*/  IMAD R26, R26, R3.reuse, RZ ;  /* 0x000000031a1a7224 */ /* 0x080fe200078e02ff */
[----:B------:R-:W-:Y:S04]  /*b0f0*/  BSSY B7, `(.L_x_8982) ;  /* 0x0000327000077945 */ /* 0x000fe80003800000 */
[----:B------:R-:W-:-:S04]  /*b100*/  VIADDMNMX R0, R26, R3, R4, PT ;  /* 0x000000031a007246 */ /* 0x000fc80003800104 */
        /* <DEDUP_REMOVED lines=13> */
[----:B-1----:R-:W2:Y:S01]  /*b1e0*/  @P0 ATOMG.E.ADD.STRONG.GPU PT, R3, desc[UR52][R2.64], R5 ;  /* 0x00000005020309a8 */ /* 0x002ea200081ee1f4 */
[----:B------:R-:W0:Y:S02]  /*b1f0*/  S2R R4, SR_LTMASK ;  /* 0x0000000000047919 */ /* 0x000e240000003900 */
[----:B0-----:R-:W-:-:S04]  /*b200*/  LOP3.LUT R4, R4, UR4, RZ, 0xc0, !PT ;  /* 0x0000000404047c12 */ /* 0x001fc8000f8ec0ff */
[----:B------:R-:W0:Y:S01]  /*b210*/  POPC R7, R4 ;  /* 0x0000000400077309 */ /* 0x000e220000000000 */
[----:B--2---:R-:W0:Y:S02]  /*b220*/  SHFL.IDX PT, R0, R3, R0, 0x1f ;  /* 0x00001f0003007589 */ /* 0x004e2400000e0000 */
[----:B0-----:R-:W-:-:S05]  /*b230*/  IADD3 R0, R0, UR41, R7 ;  /* 0x0000002900007c10 */ /* 0x001fca000fffe007 */
[----:B------:R1:W-:Y:S01]  /*b240*/  STL [R1], R0 ;  /* 0x0000000001007387 */ /* 0x0003e20000100800 */
[----:B------:R-:W-:Y:S05]  /*b250*/  BRA `(.L_x_8984) ;  /* 0x0000003000407947 */ /* 0x000fea0003800000 */
.L_x_8983:
        /* <DEDUP_REMOVED lines=20> */
.L_x_8986:
[----:B------:R-:W-:Y:S05]  /*b3a0*/  BSYNC B6 ;  /* 0x0000000000067941 */ /* 0x000fea0003800000 */
.L_x_8985:
        /* <DEDUP_REMOVED lines=24> */
.L_x_8988:
[----:B------:R-:W-:Y:S05]  /*b530*/  BSYNC B6 ;  /* 0x0000000000067941 */ /* 0x000fea0003800000 */
.L_x_8987:
        /* <DEDUP_REMOVED lines=20> */
.L_x_8990:
[----:B------:R-:W-:Y:S05]  /*b680*/  BSYNC B6 ;  /* 0x0000000000067941 */ /* 0x000fea0003800000 */
.L_x_8989:
        /* <DEDUP_REMOVED lines=19> */
.L_x_8992:
[----:B------:R-:W-:Y:S05]  /*b7c0*/  BSYNC B6 ;  /* 0x0000000000067941 */ /* 0x000fea0003800000 */
.L_x_8991:
        /* <DEDUP_REMOVED lines=8> */
[----:B0-----:R-:W0:Y:S01]  /*b850*/  S2R R17, SR_TID.X ;  /* 0x0000000000117919 */ /* 0x001e220000002100 */
[----:B------:R-:W-:-:S03]  /*b860*/  ULDC.64 UR4, c[0x0][0xa08] ;  /* 0x0002820000047ab9 */ /* 0x000fc60000000a00 */
[----:B------:R1:W2:Y:S02]  /*b870*/  @P0 LDG.E R25, desc[UR52][R2.64] ;  /* 0x0000003402190981 */ /* 0x0002a4000c1e1900 */
[----:B-1----:R-:W1:Y:S01]  /*b880*/  LDC.64 R2, c[0x0][0x418] ;  /* 0x00010600ff027b82 */ /* 0x002e620000000a00 */
[----:B0-----:R-:W-:-:S04]  /*b890*/  SHF.R.U32.HI R20, RZ, 0x5, R17 ;  /* 0x00000005ff147819 */ /* 0x001fc80000011611 */
[----:B------:R-:W-:Y:S02]  /*b8a0*/  LOP3.LUT R20, R20, 0x3, RZ, 0xc0, !PT ;  /* 0x0000000314147812 */ /* 0x000fe400078ec0ff */
[----:B-1----:R-:W-:Y:S01]  /*b8b0*/  LOP3.LUT P0, RZ, R2, UR4, RZ, 0xfc, !PT ;  /* 0x0000000402ff7c12 */ /* 0x002fe2000f80fcff */
[----:B------:R-:W-:-:S03]  /*b8c0*/  UMOV UR4, 0xffffffff ;  /* 0xffffffff00047882 */ /* 0x000fc60000000000 */
[----:B------:R-:W-:Y:S02]  /*b8d0*/  LOP3.LUT P0, RZ, R3, UR5, RZ, 0xfc, P0 ;  /* 0x0000000503ff7c12 */ /* 0x000fe4000800fcff */
[----:B--2---:R-:W-:Y:S02]  /*b8e0*/  SHF.R.S32.HI R27, RZ, 0x1f, R25 ;  /* 0x0000001fff1b7819 */ /* 0x004fe40000011419 */
[----:B------:R-:W-:Y:S01]  /*b8f0*/  SEL R17, R25, RZ, !P0 ;  /* 0x000000ff19117207 */ /* 0x000fe20004000000 */
[----:B------:R-:W-:Y:S08]  /*b900*/  BRA.DIV UR4, `(.L_x_8993) ;  /* 0x0000003e041c7947 */ /* 0x000ff0000b800000 */
[----:B------:R0:W1:Y:S02]  /*b910*/  SHFL.IDX PT, R14, R20, RZ, 0x1f ;  /* 0x00001fff140e7589 */ /* 0x00006400000e0000 */
.L_x_9068:
[----:B------:R-:W2:Y:S01]  /*b920*/  LDL.LU R0, [R1+0x10] ;  /* 0x0000100001007983 */ /* 0x000ea20000300800 */
[----:B------:R-:W-:Y:S02]  /*b930*/  PLOP3.LUT P1, PT, PT, PT, PT, 0x8, 0x0 ;  /* 0x000000000000781c */ /* 0x000fe40003f2e170 */
[----:B-1----:R-:W-:Y:S02]  /*b940*/  ISETP.NE.AND P0, PT, R14, RZ, PT ;  /* 0x000000ff0e00720c */ /* 0x002fe40003f05270 */
[----:B--2---:R-:W-:-:S09]  /*b950*/  LOP3.LUT R0, R0, 0xfffffffe, RZ, 0xc0, !PT ;  /* 0xfffffffe00007812 */ /* 0x004fd200078ec0ff */
[----:B------:R-:W-:-:S05]  /*b960*/  @P1 LOP3.LUT R0, R0, 0x1, RZ, 0xfc, !PT ;  /* 0x0000000100001812 */ /* 0x000fca00078efcff */
[----:B------:R1:W-:Y:S01]  /*b970*/  STL [R1+0x10], R0 ;  /* 0x0000100001007387 */ /* 0x0003e20000100800 */
[----:B------:R-:W-:Y:S05]  /*b980*/  @P0 BRA `(.L_x_8994) ;  /* 0x0000000400c00947 */ /* 0x000fea0003800000 */
[----:B-1----:R-:W2:Y:S01]  /*b990*/  LDL R0, [R1+0x8] ;  /* 0x0000080001007983 */ /* 0x002ea20000100800 */
[----:B------:R-:W-:Y:S01]  /*b9a0*/  UMOV UR4, 0xffffffff ;  /* 0xffffffff00047882 */ /* 0x000fe20000000000 */
[----:B--2---:R-:W-:Y:S02]  /*b9b0*/  VIADD R0, R0, 0xffffffff ;  /* 0xffffffff00007836 */ /* 0x004fe40000000000 */
[----:B------:R-:W-:Y:S05]  /*b9c0*/  BRA.DIV UR4, `(.L_x_8995) ;  /* 0x0000003e040c7947 */ /* 0x000fea000b800000 */
[----:B------:R-:W-:-:S13]  /*b9d0*/  ELECT P6, URZ, PT ;  /* 0x00000000003f782f */ /* 0x000fda00038c0000 */
.L_x_9071:
[----:B------:R-:W-:Y:S05]  /*b9e0*/  @!P6 BRA `(.L_x_8994) ;  /* 0x0000000400a8e947 */ /* 0x000fea0003800000 */
[----:B------:R-:W-:-:S04]  /*b9f0*/  ISETP.NE.U32.AND P0, PT, R2, RZ, PT ;  /* 0x000000ff0200720c */ /* 0x000fc80003f05070 */
[----:B------:R-:W-:-:S13]  /*ba00*/  ISETP.NE.AND.EX P0, PT, R3, RZ, PT, P0 ;  /* 0x000000ff0300720c */ /* 0x000fda0003f05300 */
[----:B------:R-:W-:Y:S05]  /*ba10*/  @!P0 BRA `(.L_x_8996) ;  /* 0x0000000000448947 */ /* 0x000fea0003800000 */
        /* <DEDUP_REMOVED lines=17> */
.L_x_8996:
[----:B------:R-:W-:Y:S01]  /*bb30*/  IMAD R4, R18, 0x8, R16 ;  /* 0x0000000812047824 */ /* 0x000fe200078e0210 */
[----:B-1----:R-:W-:Y:S01]  /*bb40*/  SHF.L.U32 R3, R23, 0x1f, RZ ;  /* 0x0000001f17037819 */ /* 0x002fe200000006ff */
[----:B------:R-:W1:Y:S03]  /*bb50*/  S2R R2, SR_TID.X ;  /* 0x0000000000027919 */ /* 0x000e660000002100 */
[----:B------:R-:W2:Y:S01]  /*bb60*/  SYNCS.PHASECHK.TRANS64.TRYWAIT P0, [R4+URZ+0x19c80], R3 ;  /* 0x019c8003040075a7 */ /* 0x000ea2000800017f */
[----:B-1----:R-:W-:-:S04]  /*bb70*/  LOP3.LUT R2, R2, 0x7f, RZ, 0xc0, !PT ;  /* 0x0000007f02027812 */ /* 0x002fc800078ec0ff */
[----:B------:R-:W-:Y:S01]  /*bb80*/  ISETP.NE.AND P1, PT, R2, RZ, PT ;  /* 0x000000ff0200720c */ /* 0x000fe20003f25270 */
[----:B--2---:R-:W-:-:S12]  /*bb90*/  @!P0 BRA `(.L_x_8997) ;  /* 0x0000003800b88947 */ /* 0x004fd80003800000 */
.L_x_9072:
        /* <DEDUP_REMOVED lines=8> */
.L_x_8998:
[----:B------:R-:W-:Y:S01]  /*bc20*/  IMAD R2, R18, 0x3000, R16 ;  /* 0x0000300012027824 */ /* 0x000fe200078e0210 */
[----:B------:R-:W-:Y:S01]  /*bc30*/  R2UR UR33, R4 ;  /* 0x00000000042172ca */ /* 0x000fe200000e0000 */
[----:B------:R-:W-:Y:S01]  /*bc40*/  UIADD3 UR4, UP0, UR50, 0x470, URZ ;  /* 0x0000047032047890 */ /* 0x000fe2000ff1e03f */
[----:B------:R-:W-:Y:S01]  /*bc50*/  LEA R0, R0, UR39, 0x7 ;  /* 0x0000002700007c11 */ /* 0x000fe2000f8e38ff */
[----:B------:R-:W-:Y:S01]  /*bc60*/  UMOV UR6, 0x0 ;  /* 0x0000000000067882 */ /* 0x000fe20000000000 */
[----:B------:R-:W-:Y:S01]  /*bc70*/  R2UR UR8, R2 ;  /* 0x00000000020872ca */ /* 0x000fe200000e0000 */
[----:B------:R-:W-:Y:S01]  /*bc80*/  UIADD3.X UR5, URZ, UR51, URZ, UP0, !UPT ;  /* 0x000000333f057290 */ /* 0x000fe200087fe43f */
[----:B-----5:R-:W-:Y:S01]  /*bc90*/  R2UR UR37, R17 ;  /* 0x00000000112572ca */ /* 0x020fe200000e0000 */
[----:B------:R-:W-:Y:S01]  /*bca0*/  UMOV UR7, 0x14f00000 ;  /* 0x14f0000000077882 */ /* 0x000fe20000000000 */
[----:B------:R-:W-:Y:S01]  /*bcb0*/  R2UR UR35, R0 ;  /* 0x00000000002372ca */ /* 0x000fe200000e0000 */
[----:B------:R-:W-:Y:S01]  /*bcc0*/  UMOV UR34, URZ ;  /* 0x0000003f00227c82 */ /* 0x000fe20008000000 */
[----:B------:R-:W-:Y:S01]  /*bcd0*/  UMOV UR18, 0x20 ;  /* 0x0000002000127882 */ /* 0x000fe20000000000 */
[----:B------:R-:W-:Y:S01]  /*bce0*/  UMOV UR20, UR36 ;  /* 0x0000002400147c82 */ /* 0x000fe20008000000 */
[----:B------:R-:W-:Y:S01]  /*bcf0*/  UMOV UR10, 0x40 ;  /* 0x00000040000a7882 */ /* 0x000fe20000000000 */
[----:B------:R-:W-:Y:S01]  /*bd00*/  UIADD3 UR33, UR33, 0x19c70, URZ ;  /* 0x00019c7021217890 */ /* 0x000fe2000fffe03f */
[----:B------:R-:W-:-:S03]  /*bd10*/  UMOV UR12, UR36 ;  /* 0x00000024000c7c82 */ /* 0x000fc60008000000 */
[----:B------:R-:W-:Y:S02]  /*bd20*/  UIADD3 UR32, UR8, 0x9000, URZ ;  /* 0x0000900008207890 */ /* 0x000fe4000fffe03f */
[----:B------:R-:W-:Y:S02]  /*bd30*/  UIADD3 UR16, UR8, 0xa000, URZ ;  /* 0x0000a00008107890 */ /* 0x000fe4000fffe03f */
        /* <DEDUP_REMOVED lines=8> */
[----:B------:R2:W-:Y:S01]  /*bdc0*/  UTMALDG.4D [UR16], [UR4], desc[UR6] ;  /* 0x00000610040075b4 */ /* 0x0005e20008019000 */
[----:B------:R2:W-:Y:S01]  /*bdd0*/  UTMALDG.4D [UR8], [UR4], desc[UR6] ;  /* 0x00000608040075b4 */ /* 0x0005e20008019000 */
[----:B------:R-:W3:Y:S02]  /*bde0*/  SYNCS.PHASECHK.TRANS64.TRYWAIT P0, [R4+URZ+0x19c40], R3 ;  /* 0x019c4003040075a7 */ /* 0x000ee4000800017f */
[----:B--23--:R-:W-:Y:S05]  /*bdf0*/  @!P0 BRA `(.L_x_8999) ;  /* 0x0000003800348947 */ /* 0x00cfea0003800000 */
.L_x_9073:
        /* <DEDUP_REMOVED lines=8> */
.L_x_9000:
        /* <DEDUP_REMOVED lines=33> */
.L_x_8994:
[----:B------:R-:W-:Y:S05]  /*c090*/  WARPSYNC.ALL ;  /* 0x0000000000007948 */ /* 0x000fea0003800000 */
[----:B-1----:R-:W-:Y:S01]  /*c0a0*/  VIADD R0, R16, 0xf000 ;  /* 0x0000f00010007836 */ /* 0x002fe20000000000 */
[----:B---3--:R-:W-:Y:S01]  /*c0b0*/  USHF.R.S32.HI UR4, URZ, 0x1f, UR48 ;  /* 0x0000001f3f047899 */ /* 0x008fe20008011430 */
        /* <DEDUP_REMOVED lines=30> */
.L_x_9002:
[----:B------:R-:W-:Y:S05]  /*c2a0*/  BSYNC B6 ;  /* 0x0000000000067941 */ /* 0x000fea0003800000 */
.L_x_9001:
[----:B------:R-:W2:Y:S01]  /*c2b0*/  LDL R21, [R1+0x4] ;  /* 0x0000040001157983 */ /* 0x000ea20000100800 */
[----:B------:R-:W1:Y:S01]  /*c2c0*/  LDC R9, c[0x0][0x448] ;  /* 0x00011200ff097b82 */ /* 0x000e620000000800 */
[----:B------:R-:W-:Y:S01]  /*c2d0*/  ULDC.64 UR6, c[0x0][0x2d8] ;  /* 0x0000b60000067ab9 */ /* 0x000fe20000000a00 */
[----:B------:R-:W0:Y:S01]  /*c2e0*/  S2R R2, SR_TID.X ;  /* 0x0000000000027919 */ /* 0x000e220000002100 */
[----:B------:R-:W-:Y:S01]  /*c2f0*/  UMOV UR4, UR44 ;  /* 0x0000002c00047c82 */ /* 0x000fe20008000000 */
[----:B------:R-:W-:Y:S01]  /*c300*/  UMOV UR5, UR37 ;  /* 0x0000002500057c82 */ /* 0x000fe20008000000 */
[----:B------:R-:W-:Y:S01]  /*c310*/  ULDC.64 UR8, c[0x0][0x2e0] ;  /* 0x0000b80000087ab9 */ /* 0x000fe20000000a00 */
        /* <DEDUP_REMOVED lines=14> */
[----:B------:R-:W-:-:S03]  /*c400*/  UIADD3 UR5, UR5, UR6, URZ ;  /* 0x0000000605057290 */ /* 0x000fc6000fffe03f */
[----:B------:R-:W-:Y:S02]  /*c410*/  ULDC.64 UR6, c[0x0][0x2d0] ;  /* 0x0000b40000067ab9 */ /* 0x000fe40000000a00 */
[----:B------:R-:W-:Y:S01]  /*c420*/  IMAD.U32 R4, RZ, RZ, UR6 ;  /* 0x00000006ff047e24 */ /* 0x000fe2000f8e00ff */
[----:B------:R-:W3:Y:S02]  /*c430*/  S2R R8, SR_TID.X ;  /* 0x0000000000087919 */ /* 0x000ee40000002100 */
[----:B---3--:R-:W-:-:S05]  /*c440*/  IMAD.SHL.U32 R10, R8, 0x10, RZ ;  /* 0x00000010080a7824 */ /* 0x008fca00078e00ff */
[----:B------:R-:W-:-:S04]  /*c450*/  LOP3.LUT R10, R10, 0x10, RZ, 0xc0, !PT ;  /* 0x000000100a0a7812 */ /* 0x000fc800078ec0ff */
[C---:B------:R-:W-:Y:S02]  /*c460*/  LOP3.LUT R11, R10.reuse, 0x20, RZ, 0xfc, !PT ;  /* 0x000000200a0b7812 */ /* 0x040fe400078efcff */
[----:B------:R-:W-:Y:S01]  /*c470*/  LOP3.LUT R10, R10, 0x40, RZ, 0xfc, !PT ;  /* 0x000000400a0a7812 */ /* 0x000fe200078efcff */
[----:B--2---:R-:W-:-:S04]  /*c480*/  IMAD R5, R21, 0xc0, R2 ;  /* 0x000000c015057824 */ /* 0x004fc800078e0202 */
[----:B0-----:R-:W-:-:S04]  /*c490*/  @P0 IMAD.HI.U32 R3, R5, R3, RZ ;  /* 0x0000000305030227 */ /* 0x001fc800078e00ff */
[----:B------:R-:W-:Y:S01]  /*c4a0*/  IMAD.MOV.U32 R2, RZ, RZ, R5 ;  /* 0x000000ffff027224 */ /* 0x000fe200078e0005 */
[----:B-1----:R-:W-:-:S04]  /*c4b0*/  @P0 SHF.R.U32.HI R2, RZ, R0, R3 ;  /* 0x00000000ff020219 */ /* 0x002fc80000011603 */
[--C-:B------:R-:W-:Y:S01]  /*c4c0*/  SHF.R.S32.HI R6, RZ, 0x1f, R2.reuse ;  /* 0x0000001fff067819 */ /* 0x100fe20000011402 */
[----:B------:R-:W-:-:S04]  /*c4d0*/  IMAD.MOV R0, RZ, RZ, -R2 ;  /* 0x000000ffff007224 */ /* 0x000fc800078e0a02 */
[----:B------:R-:W-:Y:S02]  /*c4e0*/  IMAD R6, R6, UR6, RZ ;  /* 0x0000000606067c24 */ /* 0x000fe4000f8e02ff */
[----:B------:R-:W-:Y:S02]  /*c4f0*/  IMAD R0, R9, R0, R5 ;  /* 0x0000000009007224 */ /* 0x000fe400078e0205 */
[C---:B------:R-:W-:Y:S02]  /*c500*/  IMAD R6, R2.reuse, UR7, R6 ;  /* 0x0000000702067c24 */ /* 0x040fe4000f8e0206 */
[----:B------:R-:W-:-:S04]  /*c510*/  IMAD.WIDE.U32 R2, R2, R4, UR4 ;  /* 0x0000000402027e25 */ /* 0x000fc8000f8e0004 */
[----:B------:R-:W-:Y:S01]  /*c520*/  IMAD.IADD R3, R3, 0x1, R6 ;  /* 0x0000000103037824 */ /* 0x000fe200078e0206 */
[----:B------:R-:W-:Y:S01]  /*c530*/  SHF.R.S32.HI R6, RZ, 0x1f, R0 ;  /* 0x0000001fff067819 */ /* 0x000fe20000011400 */
[----:B------:R-:W-:-:S04]  /*c540*/  IMAD.WIDE.U32 R2, R0, UR8, R2 ;  /* 0x0000000800027c25 */ /* 0x000fc8000f8e0002 */
[----:B------:R-:W-:-:S04]  /*c550*/  IMAD R6, R6, UR8, RZ ;  /* 0x0000000806067c24 */ /* 0x000fc8000f8e02ff */
[----:B------:R-:W-:Y:S01]  /*c560*/  IMAD R0, R0, UR9, R6 ;  /* 0x0000000900007c24 */ /* 0x000fe2000f8e0206 */
[----:B------:R-:W-:Y:S02]  /*c570*/  IADD3 R6, P1, R2, UR10, RZ ;  /* 0x0000000a02067c10 */ /* 0x000fe4000ff3e0ff */
[----:B------:R-:W0:Y:S02]  /*c580*/  @P0 LDC R2, c[0x0][0x44c] ;  /* 0x00011300ff020b82 */ /* 0x000e240000000800 */
[----:B------:R-:W-:-:S06]  /*c590*/  IADD3.X R0, R3, UR11, R0, P1, !PT ;  /* 0x0000000b03007c10 */ /* 0x000fcc0008ffe400 */
[----:B------:R-:W1:Y:S01]  /*c5a0*/  @P0 LDC R3, c[0x0][0x450] ;  /* 0x00011400ff030b82 */ /* 0x000e620000000800 */
[----:B------:R-:W-:-:S04]  /*c5b0*/  VIADD R5, R5, 0x80 ;  /* 0x0000008005057836 */ /* 0x000fc80000000000 */
[----:B0-----:R-:W-:-:S04]  /*c5c0*/  @P0 IMAD.HI.U32 R7, R5, R2, RZ ;  /* 0x0000000205070227 */ /* 0x001fc800078e00ff */
[----:B------:R-:W-:Y:S01]  /*c5d0*/  IMAD.MOV.U32 R2, RZ, RZ, R5 ;  /* 0x000000ffff027224 */ /* 0x000fe200078e0005 */
[----:B-1----:R-:W-:-:S05]  /*c5e0*/  @P0 SHF.R.U32.HI R2, RZ, R3, R7 ;  /* 0x00000003ff020219 */ /* 0x002fca0000011607 */
[----:B------:R-:W-:-:S04]  /*c5f0*/  IMAD.MOV R3, RZ, RZ, -R2 ;  /* 0x000000ffff037224 */ /* 0x000fc800078e0a02 */
[----:B------:R-:W-:Y:S01]  /*c600*/  IMAD R5, R9, R3, R5 ;  /* 0x0000000309057224 */ /* 0x000fe200078e0205 */
[----:B------:R-:W-:-:S05]  /*c610*/  SHF.R.S32.HI R3, RZ, 0x1f, R2 ;  /* 0x0000001fff037819 */ /* 0x000fca0000011402 */
[----:B------:R-:W-:-:S04]  /*c620*/  IMAD R3, R3, UR6, RZ ;  /* 0x0000000603037c24 */ /* 0x000fc8000f8e02ff */
[C---:B------:R-:W-:Y:S02]  /*c630*/  IMAD R7, R2.reuse, UR7, R3 ;  /* 0x0000000702077c24 */ /* 0x040fe4000f8e0203 */
[----:B------:R-:W-:Y:S01]  /*c640*/  IMAD.WIDE.U32 R2, R2, R4, UR4 ;  /* 0x0000000402027e25 */ /* 0x000fe2000f8e0004 */
[----:B------:R-:W-:Y:S01]  /*c650*/  SHF.R.S32.HI R4, RZ, 0x1f, R5 ;  /* 0x0000001fff047819 */ /* 0x000fe20000011405 */
[----:B------:R-:W-:Y:S02]  /*c660*/  ULDC UR4, c[0x0][0x2b8] ;  /* 0x0000ae0000047ab9 */ /* 0x000fe40000000800 */
[----:B------:R-:W-:Y:S02]  /*c670*/  IMAD.IADD R3, R3, 0x1, R7 ;  /* 0x0000000103037824 */ /* 0x000fe400078e0207 */
[----:B------:R-:W-:Y:S02]  /*c680*/  IMAD R4, R4, UR8, RZ ;  /* 0x0000000804047c24 */ /* 0x000fe4000f8e02ff */
[----:B------:R-:W-:-:S04]  /*c690*/  IMAD.WIDE.U32 R2, R5, UR8, R2 ;  /* 0x0000000805027c25 */ /* 0x000fc8000f8e0002 */
[----:B------:R-:W-:Y:S01]  /*c6a0*/  IMAD R4, R5, UR9, R4 ;  /* 0x0000000905047c24 */ /* 0x000fe2000f8e0204 */
[----:B------:R-:W-:-:S04]  /*c6b0*/  IADD3 R8, P0, R2, UR10, RZ ;  /* 0x0000000a02087c10 */ /* 0x000fc8000ff1e0ff */
[----:B------:R-:W-:Y:S02]  /*c6c0*/  IADD3.X R7, R3, UR11, R4, P0, !PT ;  /* 0x0000000b03077c10 */ /* 0x000fe400087fe404 */
[----:B------:R-:W-:Y:S02]  /*c6d0*/  ISETP.GE.AND P0, PT, R10, UR4, PT ;  /* 0x000000040a007c0c */ /* 0x000fe4000bf06270 */
[----:B------:R0:W5:Y:S01]  /*c6e0*/  LDL R10, [R1+0x14] ;  /* 0x00001400010a7983 */ /* 0x0001620000100800 */
[----:B------:R-:W1:Y:S01]  /*c6f0*/  S2R R5, SR_TID.X ;  /* 0x0000000000057919 */ /* 0x000e620000002100 */
        /* <DEDUP_REMOVED lines=10> */
[----:B------:R-:W-:Y:S03]  /*c7a0*/  SHFL.IDX PT, R2, R0, RZ, 0x1e1f ;  /* 0x001e1fff00027589 */ /* 0x000fe600000e0000 */
[----:B------:R-:W-:Y:S01]  /*c7b0*/  IMAD R5, R21, 0xc0, R11 ;  /* 0x000000c015057824 */ /* 0x000fe200078e020b */
[----:B------:R-:W-:Y:S04]  /*c7c0*/  SHFL.IDX PT, R0, R0, 0x1, 0x1e1f ;  /* 0x003e1f0000007f89 */ /* 0x000fe800000e0000 */
[----:B------:R-:W-:Y:S01]  /*c7d0*/  SHFL.IDX PT, R7, R7, RZ, 0x1e1f ;  /* 0x001e1fff07077589 */ /* 0x000fe200000e0000 */
[----:B--2---:R-:W-:-:S03]  /*c7e0*/  IMAD R4, R3, R9, RZ ;  /* 0x0000000903047224 */ /* 0x004fc600078e02ff */
[----:B------:R-:W0:Y:S02]  /*c7f0*/  SHFL.IDX PT, R3, R6, RZ, 0x1e1f ;  /* 0x001e1fff06037589 */ /* 0x000e2400000e0000 */
[----:B------:R-:W-:Y:S02]  /*c800*/  ISETP.GE.AND P4, PT, R5, R4, PT ;  /* 0x000000040500720c */ /* 0x000fe40003f86270 */
[----:B------:R-:W1:Y:S11]  /*c810*/  SHFL.IDX PT, R6, R6, 0x1, 0x1e1f ;  /* 0x003e1f0006067f89 */ /* 0x000e7600000e0000 */
[----:B0-----:R-:W-:-:S05]  /*c820*/  @!P4 IADD3 R3, P3, R20, R3, RZ ;  /* 0x000000031403c210 */ /* 0x001fca0007f7e0ff */
[----:B------:R-:W-:-:S05]  /*c830*/  @!P4 IMAD.X R2, RZ, RZ, R2, P3 ;  /* 0x000000ffff02c224 */ /* 0x000fca00018e0602 */
[----:B------:R-:W-:-:S04]  /*c840*/  @!P4 LOP3.LUT R3, R3, R2, RZ, 0x3c, !PT ;  /* 0x000000020303c212 */ /* 0x000fc800078e3cff */
[----:B------:R-:W-:-:S04]  /*c850*/  @!P4 LOP3.LUT R2, R3, R2, RZ, 0x3c, !PT ;  /* 0x000000020302c212 */ /* 0x000fc800078e3cff */
[----:B------:R-:W-:-:S05]  /*c860*/  @!P4 LOP3.LUT R3, R3, R2, RZ, 0x3c, !PT ;  /* 0x000000020303c212 */ /* 0x000fca00078e3cff */
[----:B-----5:R-:W-:Y:S04]  /*c870*/  @!P4 LDGSTS.E.BYPASS.LTC128B.128 [R10+0xf000], desc[UR52][R2.64], !P2 ;  /* 0x0f000000020acfae */ /* 0x020fe8000d101d74 */
[----:B------:R-:W-:Y:S04]  /*c880*/  @!P4 LDGSTS.E.BYPASS.LTC128B.128 [R10+0x10800], desc[UR52][R2.64+0x20], !P1 ;  /* 0x10800020020acfae */ /* 0x000fe8000c901d74 */
[----:B------:R0:W-:Y:S02]  /*c890*/  @!P4 LDGSTS.E.BYPASS.LTC128B.128 [R10+0x12000], desc[UR52][R2.64+0x40], !P0 ;  /* 0x12000040020acfae */ /* 0x0001e4000c101d74 */
[----:B0-----:R-:W-:-:S05]  /*c8a0*/  VIADD R2, R5, 0x40 ;  /* 0x0000004005027836 */ /* 0x001fca0000000000 */
[----:B------:R-:W-:-:S13]  /*c8b0*/  ISETP.GE.AND P4, PT, R2, R4, PT ;  /* 0x000000040200720c */ /* 0x000fda0003f86270 */
[----:B-1----:R-:W-:-:S05]  /*c8c0*/  @!P4 IADD3 R2, P3, R20, R6, RZ ;  /* 0x000000061402c210 */ /* 0x002fca0007f7e0ff */
[----:B------:R-:W-:-:S04]  /*c8d0*/  @!P4 IMAD.X R0, RZ, RZ, R0, P3 ;  /* 0x000000ffff00c224 */ /* 0x000fc800018e0600 */
[----:B------:R-:W-:-:S05]  /*c8e0*/  @!P4 IMAD.MOV.U32 R3, RZ, RZ, R0 ;  /* 0x000000ffff03c224 */ /* 0x000fca00078e0000 */
[----:B------:R-:W-:Y:S04]  /*c8f0*/  @!P4 LDGSTS.E.BYPASS.LTC128B.128 [R10+0xf800], desc[UR52][R2.64], !P2 ;  /* 0x0f800000020acfae */ /* 0x000fe8000d101d74 */
[----:B------:R-:W-:Y:S04]  /*c900*/  @!P4 LDGSTS.E.BYPASS.LTC128B.128 [R10+0x11000], desc[UR52][R2.64+0x20], !P1 ;  /* 0x11000020020acfae */ /* 0x000fe8000c901d74 */
[----:B------:R0:W-:Y:S04]  /*c910*/  @!P4 LDGSTS.E.BYPASS.LTC128B.128 [R10+0x12800], desc[UR52][R2.64+0x40], !P0 ;  /* 0x12800040020acfae */ /* 0x0001e8000c101d74 */
[----:B0-----:R0:W1:Y:S02]  /*c920*/  SHFL.IDX PT, R2, R8, RZ, 0x1e1f ;  /* 0x001e1fff08027589 */ /* 0x00106400000e0000 */
.L_x_9080:
[----:B------:R-:W-:Y:S01]  /*c930*/  VIADD R5, R5, 0x80 ;  /* 0x0000008005057836 */ /* 0x000fe20000000000 */
[----:B------:R-:W-:Y:S04]  /*c940*/  BSSY B0, `(.L_x_9004) ;  /* 0x000000b000007945 */ /* 0x000fe80003800000 */
[----:B------:R-:W-:-:S13]  /*c950*/  ISETP.GE.AND P3, PT, R5, R4, PT ;  /* 0x000000040500720c */ /* 0x000fda0003f66270 */
[----:B------:R-:W-:Y:S05]  /*c960*/  @P3 BRA `(.L_x_9005) ;  /* 0x0000000000203947 */ /* 0x000fea0003800000 */
[----:B-1----:R-:W-:-:S05]  /*c970*/  IADD3 R2, P3, R20, R2, RZ ;  /* 0x0000000214027210 */ /* 0x002fca0007f7e0ff */
[----:B------:R-:W-:-:S05]  /*c980*/  IMAD.X R3, RZ, RZ, R7, P3 ;  /* 0x000000ffff037224 */ /* 0x000fca00018e0607 */
[----:B------:R-:W-:Y:S01]  /*c990*/  @!PT LDS RZ, [RZ] ;  /* 0x00000000fffff984 */ /* 0x000fe20000000800 */
[----:B------:R-:W-:Y:S01]  /*c9a0*/  @!PT LDS RZ, [RZ] ;  /* 0x00000000fffff984 */ /* 0x000fe20000000800 */
[----:B------:R-:W-:Y:S01]  /*c9b0*/  @!PT LDS RZ, [RZ] ;  /* 0x00000000fffff984 */ /* 0x000fe20000000800 */
[----:B------:R2:W-:Y:S04]  /*c9c0*/  LDGSTS.E.BYPASS.LTC128B.128 [R10+0x10000], desc[UR52][R2.64], !P2 ;  /* 0x10000000020a7fae */ /* 0x0005e8000d101d74 */
[----:B------:R2:W-:Y:S04]  /*c9d0*/  LDGSTS.E.BYPASS.LTC128B.128 [R10+0x11800], desc[UR52][R2.64+0x20], !P1 ;  /* 0x11800020020a7fae */ /* 0x0005e8000c901d74 */
[----:B------:R2:W-:Y:S02]  /*c9e0*/  LDGSTS.E.BYPASS.LTC128B.128 [R10+0x13000], desc[UR52][R2.64+0x40], !P0 ;  /* 0x13000040020a7fae */ /* 0x0005e4000c101d74 */
.L_x_9005:
[----:B------:R-:W-:Y:S05]  /*c9f0*/  BSYNC B0 ;  /* 0x0000000000007941 */ /* 0x000fea0003800000 */
.L_x_9004:
[----:B------:R-:W-:Y:S01]  /*ca00*/  NOP ;  /* 0x0000000000007918 */ /* 0x000fe20000000000 */
[----:B------:R-:W-:-:S13]  /*ca10*/  PLOP3.LUT P0, PT, PT, PT, PT, 0x80, 0x0 ;  /* 0x000000000000781c */ /* 0x000fda0003f0f070 */
.L_x_9006:
[----:B------:R-:W-:Y:S02]  /*ca20*/  PLOP3.LUT P1, PT, P1, P0, PT, 0xa2, 0x0 ;  /* 0x000000000000781c */ /* 0x000fe40000f21472 */
[----:B------:R-:W-:-:S08]  /*ca30*/  @P0 R2UR P1, UR4, R16 ;  /* 0x00000000100402ca */ /* 0x000fd00000020000 */
[----:B------:R-:W-:-:S05]  /*ca40*/  @P0 PLOP3.LUT P0, PT, P1, PT, PT, 0x80, 0x0 ;  /* 0x000000000000081c */ /* 0x000fca0000f0f070 */
[----:B------:R-:W-:Y:S01]  /*ca50*/  @!P1 SYNCS.ARRIVE.TRANS64.RED.A0T1 RZ, [UR4+0x19c00], RZ ;  /* 0x019c00ffffff99a7 */ /* 0x000fe20008200404 */
[----:B------:R-:W-:Y:S07]  /*ca60*/  @!P1 ARRIVES.LDGSTSBAR.64.TRANSCNT [UR4+0x19c00] ;  /* 0x019c0000ff0099b0 */ /* 0x000fee0008000a84 */
[----:B------:R-:W-:Y:S05]  /*ca70*/  @P0 BRA.U.ANY `(.L_x_9006) ;  /* 0xfffffffd00e80947 */ /* 0x000fea000393ffff */
[----:B-12---:R-:W2:Y:S02]  /*ca80*/  LDL.LU R2, [R1+0x18] ;  /* 0x0000180001027983 */ /* 0x006ea40000300800 */
[----:B--2---:R-:W-:-:S05]  /*ca90*/  VIADD R2, R2, 0x1 ;  /* 0x0000000102027836 */ /* 0x004fca0000000000 */
[----:B------:R1:W-:Y:S01]  /*caa0*/  STL [R1+0x18], R2 ;  /* 0x0000180201007387 */ /* 0x0003e20000100800 */
[----:B------:R-:W-:-:S04]  /*cab0*/  LEA.HI R0, R2, R2, RZ, 0x1 ;  /* 0x0000000202007211 */ /* 0x000fc800078f08ff */
[----:B------:R-:W-:-:S05]  /*cac0*/  LOP3.LUT R0, R0, 0xfffffffe, RZ, 0xc0, !PT ;  /* 0xfffffffe00007812 */ /* 0x000fca00078ec0ff */
[----:B------:R-:W-:-:S05]  /*cad0*/  IMAD.IADD R0, R2, 0x1, -R0 ;  /* 0x0000000102007824 */ /* 0x000fca00078e0a00 */
[----:B------:R-:W-:Y:S01]  /*cae0*/  SHF.L.U32 R3, R0, 0x1f, RZ ;  /* 0x0000001f00037819 */ /* 0x000fe200000006ff */
[----:B------:R-:W-:Y:S01]  /*caf0*/  NOP ;  /* 0x0000000000007918 */ /* 0x000fe20000000000 */
[----:B-1----:R-:W2:Y:S01]  /*cb00*/  LDL.LU R2, [R1+0x8] ;  /* 0x0000080001027983 */ /* 0x002ea20000300800 */
[----:B------:R1:W-:Y:S01]  /*cb10*/  SYNCS.ARRIVE.TRANS64.A1T0 RZ, [R16+URZ+0x19c00], RZ ;  /* 0x019c00ff10ff79a7 */ /* 0x0003e2000810003f */
[----:B------:R-:W-:Y:S01]  /*cb20*/  BSSY B0, `(.L_x_9007) ;  /* 0x0000005000007945 */ /* 0x000fe20003800000 */
[----:B------:R-:W3:Y:S01]  /*cb30*/  SYNCS.PHASECHK.TRANS64.TRYWAIT P0, [R16+URZ+0x19c20], R3 ;  /* 0x019c2003100075a7 */ /* 0x000ee2000800017f */
[----:B--2---:R-:W-:-:S05]  /*cb40*/  VIADD R2, R2, 0xfffffffe ;  /* 0xfffffffe02027836 */ /* 0x004fca0000000000 */
[----:B------:R-:W-:Y:S01]  /*cb50*/  ISETP.GE.AND P1, PT, R2, R26, PT ;  /* 0x0000001a0200720c */ /* 0x000fe20003f26270 */
[----:B-1-3--:R-:W-:-:S12]  /*cb60*/  @!P0 BRA `(.L_x_9008) ;  /* 0x0000002c00ec8947 */ /* 0x00afd80003800000 */
.L_x_9081:
[----:B------:R-:W-:Y:S05]  /*cb70*/  BSYNC B0 ;  /* 0x0000000000007941 */ /* 0x000fea0003800000 */
.L_x_9007:
[----:B------:R-:W-:Y:S05]  /*cb80*/  @!P1 BRA `(.L_x_9009) ;  /* 0x0000001000309947 */ /* 0x000fea0003800000 */
[----:B0-----:R-:W-:Y:S02]  /*cb90*/  IMAD.MOV.U32 R8, RZ, RZ, R23 ;  /* 0x000000ffff087224 */ /* 0x001fe400078e0017 */
[----:B------:R-:W-:-:S07]  /*cba0*/  IMAD.MOV.U32 R0, RZ, RZ, R18 ;  /* 0x000000ffff007224 */ /* 0x000fce00078e0012 */
.L_x_9033:
[----:B-1----:R-:W2:Y:S01]  /*cbb0*/  LDL R3, [R1+0x10] ;  /* 0x0000100001037983 */ /* 0x002ea20000100800 */
[----:B------:R-:W-:Y:S01]  /*cbc0*/  VIADD R18, R0, 0x1 ;  /* 0x0000000100127836 */ /* 0x000fe20000000000 */
[----:B------:R-:W-:Y:S05]  /*cbd0*/  YIELD ;  /* 0x0000000000007946 */ /* 0x000fea0003800000 */
[----:B------:R-:W-:Y:S01]  /*cbe0*/  ISETP.NE.AND P0, PT, R18, 0x2, PT ;  /* 0x000000021200780c */ /* 0x000fe20003f05270 */
[----:B------:R-:W-:Y:S03]  /*cbf0*/  BSSY B0, `(.L_x_9010) ;  /* 0x00000a4000007945 */ /* 0x000fe60003800000 */
[----:B------:R-:W-:-:S02]  /*cc00*/  SEL R23, RZ, 0x1, P0 ;  /* 0x00000001ff177807 */ /* 0x000fc40000000000 */
[----:B------:R-:W-:Y:S02]  /*cc10*/  SEL R18, R18, RZ, P0 ;  /* 0x000000ff12127207 */ /* 0x000fe40000000000 */
[----:B------:R-:W-:Y:S02]  /*cc20*/  LOP3.LUT R23, R8, R23, RZ, 0x3c, !PT ;  /* 0x0000001708177212 */ /* 0x000fe400078e3cff */
[----:B--2---:R-:W-:-:S13]  /*cc30*/  LOP3.LUT P1, RZ, R3, 0x1, RZ, 0xc0, !PT ;  /* 0x0000000103ff7812 */ /* 0x004fda000782c0ff */
[----:B------:R-:W-:Y:S05]  /*cc40*/  @!P1 BRA `(.L_x_9011) ;  /* 0x0000000800789947 */ /* 0x000fea0003800000 */
[----:B------:R-:W-:Y:S01]  /*cc50*/  ULDC.64 UR4, c[0x0][0x418] ;  /* 0x0001060000047ab9 */ /* 0x000fe20000000a00 */
[----:B------:R-:W-:Y:S01]  /*cc60*/  IMAD.MOV.U32 R3, RZ, RZ, R2 ;  /* 0x000000ffff037224 */ /* 0x000fe200078e0002 */
[----:B------:R-:W-:-:S04]  /*cc70*/  ISETP.NE.U32.AND P0, PT, RZ, UR4, PT ;  /* 0x00000004ff007c0c */ /* 0x000fc8000bf05070 */
[----:B------:R-:W-:-:S13]  /*cc80*/  ISETP.NE.AND.EX P0, PT, RZ, UR5, PT, P0 ;  /* 0x00000005ff007c0c */ /* 0x000fda000bf05300 */
        /* <DEDUP_REMOVED lines=15> */
[----:B------:R-:W-:-:S04]  /*cd80*/  LEA R6, P0, R4, UR4, 0x2 ;  /* 0x0000000404067c11 */ /* 0x000fc8000f8010ff */
[----:B------:R-:W-:-:S05]  /*cd90*/  LEA.HI.X R7, R4, UR5, R5, 0x2, P0 ;  /* 0x0000000504077c11 */ /* 0x000fca00080f1405 */
[----:B------:R0:W5:Y:S04]  /*cda0*/  LDG.E R17, desc[UR52][R6.64] ;  /* 0x0000003406117981 */ /* 0x000168000c1e1900 */
.L_x_9012:
[----:B------:R-:W1:Y:S01]  /*cdb0*/  S2R R4, SR_TID.X ;  /* 0x0000000000047919 */ /* 0x000e620000002100 */
[----:B0-----:R-:W-:Y:S01]  /*cdc0*/  IMAD R6, R18, 0x8, R16 ;  /* 0x0000000812067824 */ /* 0x001fe200078e0210 */
[----:B------:R-:W-:Y:S01]  /*cdd0*/  BSSY B1, `(.L_x_9013) ;  /* 0x0000006000017945 */ /* 0x000fe20003800000 */
[----:B-1----:R-:W-:Y:S02]  /*cde0*/  LOP3.LUT R5, R4, 0x7f, RZ, 0xc0, !PT ;  /* 0x0000007f04057812 */ /* 0x002fe400078ec0ff */
[----:B------:R-:W-:Y:S02]  /*cdf0*/  SHF.L.U32 R4, R23, 0x1f, RZ ;  /* 0x0000001f17047819 */ /* 0x000fe400000006ff */
[----:B------:R-:W-:Y:S02]  /*ce00*/  ISETP.NE.AND P1, PT, R5, RZ, PT ;  /* 0x000000ff0500720c */ /* 0x000fe40003f25270 */
[----:B------:R-:W0:Y:S02]  /*ce10*/  SYNCS.PHASECHK.TRANS64.TRYWAIT P0, [R6+URZ+0x19c80], R4 ;  /* 0x019c8004060075a7 */ /* 0x000e24000800017f */
[----:B0-----:R-:W-:Y:S09]  /*ce20*/  @!P0 BRA `(.L_x_9014) ;  /* 0x0000002c00508947 */ /* 0x001ff20003800000 */
.L_x_9082:
[----:B------:R-:W-:Y:S05]  /*ce30*/  BSYNC B1 ;  /* 0x0000000000017941 */ /* 0x000fea0003800000 */
.L_x_9013:
        /* <DEDUP_REMOVED lines=9> */
.L_x_9016:
[----:B------:R-:W-:Y:S05]  /*ced0*/  BSYNC B1 ;  /* 0x0000000000017941 */ /* 0x000fea0003800000 */
.L_x_9015:
[----:B------:R-:W-:Y:S01]  /*cee0*/  IMAD.MOV.U32 R12, RZ, RZ, RZ ;  /* 0x000000ffff0c7224 */ /* 0x000fe200078e00ff */
[----:B------:R-:W-:Y:S01]  /*cef0*/  UIADD3 UR4, UP0, UR50, 0x470, URZ ;  /* 0x0000047032047890 */ /* 0x000fe2000ff1e03f */
[----:B------:R-:W-:Y:S01]  /*cf00*/  IMAD R7, R18, 0x3000, R16 ;  /* 0x0000300012077824 */ /* 0x000fe200078e0210 */
[----:B------:R-:W-:Y:S01]  /*cf10*/  PLOP3.LUT P0, PT, PT, PT, PT, 0x80, 0x0 ;  /* 0x000000000000781c */ /* 0x000fe20003f0f070 */
[----:B------:R-:W-:Y:S01]  /*cf20*/  VIADD R5, R6, 0x19c70 ;  /* 0x00019c7006057836 */ /* 0x000fe20000000000 */
[----:B------:R-:W-:Y:S01]  /*cf30*/  R2UR UR10, R12 ;  /* 0x000000000c0a72ca */ /* 0x000fe200000e0000 */
[----:B------:R-:W-:Y:S01]  /*cf40*/  VIADD R9, R7, 0x9000 ;  /* 0x0000900007097836 */ /* 0x000fe20000000000 */
[----:B------:R-:W-:Y:S01]  /*cf50*/  LEA R3, R3, UR39, 0x7 ;  /* 0x0000002703037c11 */ /* 0x000fe2000f8e38ff */
[----:B------:R-:W-:Y:S01]  /*cf60*/  UIADD3.X UR5, URZ, UR51, URZ, UP0, !UPT ;  /* 0x000000333f057290 */ /* 0x000fe200087fe43f */
[----:B------:R-:W-:Y:S01]  /*cf70*/  UMOV UR6, 0x0 ;  /* 0x0000000000067882 */ /* 0x000fe20000000000 */
[----:B------:R-:W-:-:S10]  /*cf80*/  UMOV UR7, 0x14f00000 ;  /* 0x14f0000000077882 */ /* 0x000fd40000000000 */
.L_x_9017:
        /* <DEDUP_REMOVED lines=16> */
.L_x_9018:
        /* <DEDUP_REMOVED lines=16> */
.L_x_9019:
        /* <DEDUP_REMOVED lines=13> */
.L_x_9083:
[----:B------:R-:W-:Y:S05]  /*d260*/  BSYNC B1 ;  /* 0x0000000000017941 */ /* 0x000fea0003800000 */
.L_x_9020:
        /* <DEDUP_REMOVED lines=11> */
.L_x_9023:
[----:B------:R-:W-:Y:S05]  /*d320*/  BSYNC B1 ;  /* 0x0000000000017941 */ /* 0x000fea0003800000 */
.L_x_9022:
        /* <DEDUP_REMOVED lines=8> */
.L_x_9024:
        /* <DEDUP_REMOVED lines=10> */
[----:B------:R-:W-:Y:S02]  /*d450*/  R2UR UR6, R4 ;  /* 0x00000000040672ca */ /* 0x000fe400000e0000 */
[----:B------:R-:W-:Y:S02]  /*d460*/  R2UR UR7, R5 ;  /* 0x00000000050772ca */ /* 0x000fe400000e0000 */
[----:B------:R-:W-:Y:S01]  /*d470*/  R2UR UR10, R9 ;  /* 0x00000000090a72ca */ /* 0x000fe200000e0000 */
[----:B------:R-:W-:Y:S01]  /*d480*/  VIADD R9, R7, 0x14800 ;  /* 0x0001480007097836 */ /* 0x000fe20000000000 */
[----:B------:R-:W-:-:S13]  /*d490*/  PLOP3.LUT P0, PT, PT, PT, PT, 0x80, 0x0 ;  /* 0x000000000000781c */ /* 0x000fda0003f0f070 */
.L_x_9025:
        /* <DEDUP_REMOVED lines=15> */
.L_x_9026:
        /* <DEDUP_REMOVED lines=10> */
.L_x_9011:
[----:B------:R-:W-:Y:S05]  /*d630*/  BSYNC B0 ;  /* 0x0000000000007941 */ /* 0x000fea0003800000 */
.L_x_9010:
[----:B------:R-:W-:-:S06]  /*d640*/  UISETP.NE.AND UP0, UPT, UR38, 0x3, UPT ;  /* 0x000000032600788c */ /* 0x000fcc000bf05270 */
[----:B------:R-:W-:-:S13]  /*d650*/  PLOP3.LUT P0, PT, PT, PT, UP0, 0x80, 0x0 ;  /* 0x000000000000781c */ /* 0x000fda0003f0f008 */
[----:B------:R-:W-:Y:S05]  /*d660*/  @!P0 BRA `(.L_x_9027) ;  /* 0x0000000000048947 */ /* 0x000fea0003800000 */
[----:B------:R-:W-:Y:S01]  /*d670*/  BPT.TRAP 0x1 ;  /* 0x000000040000795c */ /* 0x000fe20000300000 */
.L_x_9027:
[----:B------:R-:W-:Y:S01]  /*d680*/  IMAD.U32 R3, RZ, RZ, UR42 ;  /* 0x0000002aff037e24 */ /* 0x000fe2000f8e00ff */
[----:B------:R-:W-:Y:S01]  /*d690*/  LOP3.LUT R4, R8, 0x1, RZ, 0x3c, !PT ;  /* 0x0000000108047812 */ /* 0x000fe200078e3cff */
[----:B------:R-:W-:Y:S03]  /*d6a0*/  BSSY B0, `(.L_x_9028) ;  /* 0x0000006000007945 */ /* 0x000fe60003800000 */
[----:B------:R-:W-:Y:S01]  /*d6b0*/  ISETP.NE.AND P1, PT, R3, 0x3, PT ;  /* 0x000000030300780c */ /* 0x000fe20003f25270 */
[----:B------:R-:W-:Y:S01]  /*d6c0*/  IMAD R3, R0, 0x8, R16 ;  /* 0x0000000800037824 */ /* 0x000fe200078e0210 */
[----:B------:R-:W-:-:S04]  /*d6d0*/  SHF.L.U32 R4, R4, 0x1f, RZ ;  /* 0x0000001f04047819 */ /* 0x000fc800000006ff */
[----:B------:R-:W0:Y:S02]  /*d6e0*/  SYNCS.PHASECHK.TRANS64.TRYWAIT P0, [R3+URZ+0x19c70], R4 ;  /* 0x019c7004030075a7 */ /* 0x000e24000800017f */
[----:B0-----:R-:W-:Y:S05]  /*d6f0*/  @!P0 BRA `(.L_x_9029) ;  /* 0x0000002400448947 */ /* 0x001fea0003800000 */
.L_x_9084:
[----:B------:R-:W-:Y:S05]  /*d700*/  BSYNC B0 ;  /* 0x0000000000007941 */ /* 0x000fea0003800000 */
.L_x_9028:
[----:B------:R-:W-:Y:S05]  /*d710*/  @!P1 BRA `(.L_x_9030) ;  /* 0x0000000000049947 */ /* 0x000fea0003800000 */
[----:B------:R-:W-:Y:S01]  /*d720*/  BPT.TRAP 0x1 ;  /* 0x000000040000795c */ /* 0x000fe20000300000 */
.L_x_9030:
[----:B0-----:R-:W-:Y:S01]  /*d730*/  SHF.L.U32 R4, R8, 0x1f, RZ ;  /* 0x0000001f08047819 */ /* 0x001fe200000006ff */
[----:B------:R-:W-:-:S03]  /*d740*/  IMAD R0, R0, 0x3000, RZ ;  /* 0x0000300000007824 */ /* 0x000fc600078e02ff */
[----:B------:R-:W0:Y:S02]  /*d750*/  SYNCS.PHASECHK.TRANS64.TRYWAIT P0, [R3+URZ+0x19c60], R4 ;  /* 0x019c6004030075a7 */ /* 0x000e24000800017f */
[----:B0-----:R-:W-:Y:S05]  /*d760*/  @!P0 BRA `(.L_x_9031) ;  /* 0x00000024003c8947 */ /* 0x001fea0003800000 */
.L_x_9085:
[----:B------:R-:W-:Y:S01]  /*d770*/  LOP3.LUT R5, R0, R22, RZ, 0xfc, !PT ;  /* 0x0000001600057212 */ /* 0x000fe200078efcff */
[----:B------:R-:W-:Y:S05]  /*d780*/  WARPSYNC.ALL ;  /* 0x0000000000007948 */ /* 0x000fea0003800000 */
[----:B------:R-:W-:Y:S01]  /*d790*/  IMAD.IADD R5, R16, 0x1, R5 ;  /* 0x0000000110057824 */ /* 0x000fe200078e0205 */
[----:B------:R-:W-:Y:S02]  /*d7a0*/  LOP3.LUT R14, R22, 0x1800, RZ, 0xfc, !PT ;  /* 0x00001800160e7812 */ /* 0x000fe400078efcff */
[----:B------:R-:W-:-:S03]  /*d7b0*/  IADD3 R12, R19, R28, R0 ;  /* 0x0000001c130c7210 */ /* 0x000fc60007ffe000 */
[----:B0-----:R-:W0:Y:S02]  /*d7c0*/  LDSM.16.MT88.4 R4, [R5+0x9000] ;  /* 0x009000000504783b */ /* 0x001e240000004200 */
[C-C-:B0-----:R-:W-:Y:S02]  /*d7d0*/  PRMT R8, R4.reuse, 0x6420, R5.reuse ;  /* 0x0000642004087816 */ /* 0x141fe40000000005 */
[----:B------:R-:W-:Y:S02]  /*d7e0*/  PRMT R9, R4, 0x7531, R5 ;  /* 0x0000753104097816 */ /* 0x000fe40000000005 */
[----:B------:R-:W-:Y:S02]  /*d7f0*/  LOP3.LUT R4, R0, R24, RZ, 0xfc, !PT ;  /* 0x0000001800047212 */ /* 0x000fe400078efcff */
        /* <DEDUP_REMOVED lines=22> */
[----:B------:R-:W-:Y:S02]  /*d960*/  LOP3.LUT R5, R0, 0x800, R22, 0xfe, !PT ;  /* 0x0000080000057812 */ /* 0x000fe400078efe16 */
[C-C-:B------:R-:W-:Y:S01]  /*d970*/  PRMT R10, R6.reuse, 0x6420, R7.reuse ;  /* 0x00006420060a7816 */ /* 0x140fe20000000007 */
[----:B------:R-:W-:Y:S01]  /*d980*/  IMAD.IADD R4, R19, 0x1, R4 ;  /* 0x0000000113047824 */ /* 0x000fe200078e0204 */
[----:B------:R-:W-:Y:S01]  /*d990*/  PRMT R11, R6, 0x7531, R7 ;  /* 0x00007531060b7816 */ /* 0x000fe20000000007 */
[----:B------:R-:W-:-:S04]  /*d9a0*/  IMAD.IADD R13, R16, 0x1, R5 ;  /* 0x00000001100d7824 */ /* 0x000fc800078e0205 */
[----:B------:R-:W-:Y:S04]  /*d9b0*/  STSM.16.M88.4 [R4], R8 ;  /* 0x0000000804007844 */ /* 0x000fe80000000200 */
[----:B------:R-:W0:Y:S02]  /*d9c0*/  LDSM.16.MT88.4 R4, [R13+0x9000] ;  /* 0x009000000d04783b */ /* 0x000e240000004200 */
[C-C-:B0-----:R-:W-:Y:S02]  /*d9d0*/  PRMT R8, R4.reuse, 0x6420, R5.reuse ;  /* 0x0000642004087816 */ /* 0x141fe40000000005 */
[----:B------:R-:W-:Y:S02]  /*d9e0*/  PRMT R9, R4, 0x7531, R5 ;  /* 0x0000753104097816 */ /* 0x000fe40000000005 */
[----:B------:R-:W-:-:S02]  /*d9f0*/  PRMT R10, R6, 0x6420, R7 ;  /* 0x00006420060a7816 */ /* 0x000fc40000000007 */
[----:B------:R-:W-:Y:S02]  /*da00*/  PRMT R11, R6, 0x7531, R7 ;  /* 0x00007531060b7816 */ /* 0x000fe40000000007 */
[----:B------:R-:W-:-:S03]  /*da10*/  IADD3 R4, R16, R14, R0 ;  /* 0x0000000e10047210 */ /* 0x000fc60007ffe000 */
[----:B------:R-:W-:Y:S04]  /*da20*/  STSM.16.M88.4 [R12], R8 ;  /* 0x000000080c007844 */ /* 0x000fe80000000200 */
[----:B------:R-:W0:Y:S02]  /*da30*/  LDSM.16.MT88.4 R4, [R4+0x9000] ;  /* 0x009000000404783b */ /* 0x000e240000004200 */
[C-C-:B0-----:R-:W-:Y:S02]  /*da40*/  PRMT R8, R4.reuse, 0x6420, R5.reuse ;  /* 0x0000642004087816 */ /* 0x141fe40000000005 */
[----:B------:R-:W-:Y:S02]  /*da50*/  PRMT R9, R4, 0x7531, R5 ;  /* 0x0000753104097816 */ /* 0x000fe40000000005 */
[----:B------:R-:W-:-:S02]  /*da60*/  PRMT R10, R6, 0x6420, R7 ;  /* 0x00006420060a7816 */ /* 0x000fc40000000007 */
[----:B------:R-:W-:Y:S02]  /*da70*/  PRMT R11, R6, 0x7531, R7 ;  /* 0x00007531060b7816 */ /* 0x000fe40000000007 */
[----:B------:R-:W-:-:S03]  /*da80*/  IADD3 R5, R16, R29, R0 ;  /* 0x0000001d10057210 */ /* 0x000fc60007ffe000 */
[----:B------:R-:W-:Y:S04]  /*da90*/  STSM.16.M88.4 [R12+0x1000], R8 ;  /* 0x001000080c007844 */ /* 0x000fe80000000200 */
[----:B------:R-:W0:Y:S02]  /*daa0*/  LDSM.16.MT88.4 R4, [R5+0x9000] ;  /* 0x009000000504783b */ /* 0x000e240000004200 */
        /* <DEDUP_REMOVED lines=13> */
.L_x_9032:
        /* <DEDUP_REMOVED lines=10> */
[C---:B------:R-:W-:Y:S01]  /*dc20*/  ISETP.GT.AND P0, PT, R2.reuse, R26, PT ;  /* 0x0000001a0200720c */ /* 0x040fe20003f04270 */
[----:B------:R-:W-:-:S12]  /*dc30*/  VIADD R2, R2, 0xffffffff ;  /* 0xffffffff02027836 */ /* 0x000fd80000000000 */
[----:B--2---:R-:W-:Y:S05]  /*dc40*/  @P0 BRA `(.L_x_9033) ;  /* 0xffffffec00d80947 */ /* 0x004fea000383ffff */
.L_x_9009:
[----:B-1----:R-:W1:Y:S01]  /*dc50*/  S2R R3, SR_TID.X ;  /* 0x0000000000037919 */ /* 0x002e620000002100 */
[----:B------:R-:W-:Y:S01]  /*dc60*/  BSSY B0, `(.L_x_9034) ;  /* 0x0000011000007945 */ /* 0x000fe20003800000 */
[----:B-1----:R-:W-:-:S04]  /*dc70*/  LOP3.LUT R3, R3, 0x7f, RZ, 0xc0, !PT ;  /* 0x0000007f03037812 */ /* 0x002fc800078ec0ff */
[----:B------:R-:W-:-:S13]  /*dc80*/  ISETP.NE.AND P0, PT, R3, RZ, PT ;  /* 0x000000ff0300720c */ /* 0x000fda0003f05270 */
[----:B------:R-:W-:Y:S05]  /*dc90*/  @P0 BRA `(.L_x_9035) ;  /* 0x0000000000340947 */ /* 0x000fea0003800000 */
[----:B------:R-:W1:Y:S01]  /*dca0*/  S2R R5, SR_LANEID ;  /* 0x0000000000057919 */ /* 0x000e620000000000 */
[----:B------:R-:W-:Y:S01]  /*dcb0*/  VOTEU.ANY UR4, UPT, PT ;  /* 0x0000000000047886 */ /* 0x000fe200038e0100 */
[----:B------:R-:W2:Y:S01]  /*dcc0*/  LDC.64 R2, c[0x0][0xc60] ;  /* 0x00031800ff027b82 */ /* 0x000ea20000000a00 */
[----:B------:R-:W1:Y:S02]  /*dcd0*/  FLO.U32 R0, UR4 ;  /* 0x0000000400007d00 */ /* 0x000e6400080e0000 */
[----:B-1----:R-:W-:-:S06]  /*dce0*/  ISETP.EQ.U32.AND P1, PT, R0, R5, PT ;  /* 0x000000050000720c */ /* 0x002fcc0003f22070 */
[----:B------:R-:W2:Y:S07]  /*dcf0*/  POPC R5, UR4 ;  /* 0x0000000400057d09 */ /* 0x000eae0008000000 */
[----:B--2---:R-:W2:Y:S01]  /*dd00*/  @P1 ATOMG.E.ADD.STRONG.GPU PT, R3, desc[UR52][R2.64], R5 ;  /* 0x00000005020319a8 */ /* 0x004ea200081ee1f4 */
[----:B------:R-:W1:Y:S02]  /*dd10*/  S2R R4, SR_LTMASK ;  /* 0x0000000000047919 */ /* 0x000e640000003900 */
[----:B-1----:R-:W-:-:S04]  /*dd20*/  LOP3.LUT R4, R4, UR4, RZ, 0xc0, !PT ;  /* 0x0000000404047c12 */ /* 0x002fc8000f8ec0ff */
[----:B------:R-:W1:Y:S01]  /*dd30*/  POPC R7, R4 ;  /* 0x0000000400077309 */ /* 0x000e620000000000 */
[----:B--2---:R-:W1:Y:S02]  /*dd40*/  SHFL.IDX PT, R0, R3, R0, 0x1f ;  /* 0x00001f0003007589 */ /* 0x004e6400000e0000 */
[----:B-1----:R-:W-:-:S05]  /*dd50*/  IADD3 R0, R0, UR41, R7 ;  /* 0x0000002900007c10 */ /* 0x002fca000fffe007 */
[----:B------:R1:W-:Y:S02]  /*dd60*/  STL [R1], R0 ;  /* 0x0000000001007387 */ /* 0x0003e40000100800 */
.L_x_9035:
[----:B------:R-:W-:Y:S05]  /*dd70*/  BSYNC B0 ;  /* 0x0000000000007941 */ /* 0x000fea0003800000 */
.L_x_9034:
[----:B------:R-:W-:-:S06]  /*dd80*/  UISETP.NE.AND UP0, UPT, UR38, 0x3, UPT ;  /* 0x000000032600788c */ /* 0x000fcc000bf05270 */
[----:B------:R-:W-:-:S13]  /*dd90*/  PLOP3.LUT P1, PT, PT, PT, UP0, 0x80, 0x0 ;  /* 0x000000000000781c */ /* 0x000fda0003f2f008 */
[----:B------:R-:W-:Y:S05]  /*dda0*/  @!P1 BRA `(.L_x_9036) ;  /* 0x0000000000049947 */ /* 0x000fea0003800000 */
[----:B------:R-:W-:Y:S01]  /*ddb0*/  BPT.TRAP 0x1 ;  /* 0x000000040000795c */ /* 0x000fe20000300000 */
.L_x_9036:
[----:B------:R-:W-:Y:S01]  /*ddc0*/  LOP3.LUT R3, R23, 0x1, RZ, 0x3c, !PT ;  /* 0x0000000117037812 */ /* 0x000fe200078e3cff */
[----:B-1----:R-:W-:Y:S01]  /*ddd0*/  IMAD R0, R18, 0x8, R16 ;  /* 0x0000000812007824 */ /* 0x002fe200078e0210 */
[----:B------:R-:W-:Y:S01]  /*dde0*/  BSSY B0, `(.L_x_9037) ;  /* 0x0000006000007945 */ /* 0x000fe20003800000 */
[----:B------:R-:W-:Y:S01]  /*ddf0*/  IMAD.U32 R2, RZ, RZ, UR42 ;  /* 0x0000002aff027e24 */ /* 0x000fe2000f8e00ff */
[----:B------:R-:W-:-:S04]  /*de00*/  SHF.L.U32 R3, R3, 0x1f, RZ ;  /* 0x0000001f03037819 */ /* 0x000fc800000006ff */
[----:B------:R-:W1:Y:S01]  /*de10*/  SYNCS.PHASECHK.TRANS64.TRYWAIT P1, [R0+URZ+0x19c70], R3 ;  /* 0x019c7003000075a7 */ /* 0x000e62000802017f */
[----:B------:R-:W-:Y:S01]  /*de20*/  ISETP.NE.AND P2, PT, R2, 0x3, PT ;  /* 0x000000030200780c */ /* 0x000fe20003f45270 */
[----:B-1----:R-:W-:-:S12]  /*de30*/  @!P1 BRA `(.L_x_9038) ;  /* 0x0000001c009c9947 */ /* 0x002fd80003800000 */
.L_x_9086:
[----:B------:R-:W-:Y:S05]  /*de40*/  BSYNC B0 ;  /* 0x0000000000007941 */ /* 0x000fea0003800000 */
.L_x_9037:
[----:B------:R-:W-:Y:S05]  /*de50*/  @!P2 BRA `(.L_x_9039) ;  /* 0x000000000004a947 */ /* 0x000fea0003800000 */
[----:B------:R-:W-:Y:S01]  /*de60*/  BPT.TRAP 0x1 ;  /* 0x000000040000795c */ /* 0x000fe20000300000 */
.L_x_9039:
[----:B-1----:R-:W-:-:S04]  /*de70*/  SHF.L.U32 R3, R23, 0x1f, RZ ;  /* 0x0000001f17037819 */ /* 0x002fc800000006ff */
[----:B------:R-:W1:Y:S02]  /*de80*/  SYNCS.PHASECHK.TRANS64.TRYWAIT P1, [R0+URZ+0x19c60], R3 ;  /* 0x019c6003000075a7 */ /* 0x000e64000802017f */
[----:B-1----:R-:W-:Y:S05]  /*de90*/  @!P1 BRA `(.L_x_9040) ;  /* 0x0000001c00989947 */ /* 0x002fea0003800000 */
.L_x_9087:
[----:B------:R-:W-:Y:S01]  /*dea0*/  IMAD R2, R18, 0x3000, RZ ;  /* 0x0000300012027824 */ /* 0x000fe200078e02ff */
[----:B------:R-:W-:Y:S05]  /*deb0*/  WARPSYNC.ALL ;  /* 0x0000000000007948 */ /* 0x000fea0003800000 */
[----:B-1----:R-:W-:Y:S02]  /*dec0*/  LOP3.LUT R3, R2, R22, RZ, 0xfc, !PT ;  /* 0x0000001602037212 */ /* 0x002fe400078efcff */
[----:B------:R-:W-:-:S03]  /*ded0*/  LOP3.LUT R14, R22, 0x1800, RZ, 0xfc, !PT ;  /* 0x00001800160e7812 */ /* 0x000fc600078efcff */
[----:B------:R-:W-:Y:S02]  /*dee0*/  IMAD.IADD R6, R16, 0x1, R3 ;  /* 0x0000000110067824 */ /* 0x000fe400078e0203 */
[----:B------:R-:W-:-:S04]  /*def0*/  VIADD R3, R2, 0x1000 ;  /* 0x0000100002037836 */ /* 0x000fc80000000000 */
[----:B------:R-:W0:Y:S02]  /*df00*/  LDSM.16.MT88.4 R4, [R6+0x9000] ;  /* 0x009000000604783b */ /* 0x000e240000004200 */
[C-C-:B0-----:R-:W-:Y:S02]  /*df10*/  PRMT R8, R4.reuse, 0x6420, R5.reuse ;  /* 0x0000642004087816 */ /* 0x141fe40000000005 */
[----:B------:R-:W-:Y:S02]  /*df20*/  PRMT R9, R4, 0x7531, R5 ;  /* 0x0000753104097816 */ /* 0x000fe40000000005 */
[----:B------:R-:W-:Y:S02]  /*df30*/  LOP3.LUT R4, R2, R24, RZ, 0xfc, !PT ;  /* 0x0000001802047212 */ /* 0x000fe400078efcff */
[----:B------:R-:W-:Y:S02]  /*df40*/  LOP3.LUT R5, R3, R22, RZ, 0xfc, !PT ;  /* 0x0000001603057212 */ /* 0x000fe400078efcff */
[C-C-:B------:R-:W-:Y:S01]  /*df50*/  PRMT R10, R6.reuse, 0x6420, R7.reuse ;  /* 0x00006420060a7816 */ /* 0x140fe20000000007 */
[----:B------:R-:W-:Y:S01]  /*df60*/  IMAD.IADD R12, R19, 0x1, R4 ;  /* 0x00000001130c7824 */ /* 0x000fe200078e0204 */
[----:B------:R-:W-:Y:S01]  /*df70*/  PRMT R11, R6, 0x7531, R7 ;  /* 0x00007531060b7816 */ /* 0x000fe20000000007 */
[----:B------:R-:W-:Y:S01]  /*df80*/  IMAD.IADD R4, R16, 0x1, R5 ;  /* 0x0000000110047824 */ /* 0x000fe200078e0205 */
[----:B------:R-:W-:-:S03]  /*df90*/  LOP3.LUT R3, R3, R24, RZ, 0xfc, !PT ;  /* 0x0000001803037212 */ /* 0x000fc600078efcff */
[----:B------:R-:W-:Y:S02]  /*dfa0*/  STSM.16.M88.4 [R12], R8 ;  /* 0x000000080c007844 */ /* 0x000fe40000000200 */
[----:B------:R-:W-:Y:S02]  /*dfb0*/  IMAD.IADD R13, R19, 0x1, R3 ;  /* 0x00000001130d7824 */ /* 0x000fe400078e0203 */
[----:B------:R-:W0:Y:S01]  /*dfc0*/  LDSM.16.MT88.4 R4, [R4+0x9000] ;  /* 0x009000000404783b */ /* 0x000e220000004200 */
[----:B------:R-:W-:Y:S01]  /*dfd0*/  VIADD R3, R2, 0x2000 ;  /* 0x0000200002037836 */ /* 0x000fe20000000000 */
        /* <DEDUP_REMOVED lines=8> */
[C---:B------:R-:W-:Y:S01]  /*e060*/  IMAD.IADD R3, R19.reuse, 0x1, R3 ;  /* 0x0000000113037824 */ /* 0x040fe200078e0203 */
[--C-:B------:R-:W-:Y:S01]  /*e070*/  IADD3 R19, R19, R28, R2.reuse ;  /* 0x0000001c13137210 */ /* 0x100fe20007ffe002 */
[----:B------:R0:W1:Y:S02]  /*e080*/  LDSM.16.MT88.4 R4, [R12+0x9000] ;  /* 0x009000000c04783b */ /* 0x0000640000004200 */
[----:B0-----:R-:W-:Y:S02]  /*e090*/  IADD3 R12, R16, R14, R2 ;  /* 0x0000000e100c7210 */ /* 0x001fe40007ffe002 */
[C-C-:B-1----:R-:W-:Y:S02]  /*e0a0*/  PRMT R8, R4.reuse, 0x6420, R5.reuse ;  /* 0x0000642004087816 */ /* 0x142fe40000000005 */
[----:B------:R-:W-:-:S02]  /*e0b0*/  PRMT R9, R4, 0x7531, R5 ;  /* 0x0000753104097816 */ /* 0x000fc40000000005 */
[----:B------:R-:W-:Y:S02]  /*e0c0*/  LOP3.LUT R5, R2, 0x800, R22, 0xfe, !PT ;  /* 0x0000080002057812 */ /* 0x000fe400078efe16 */
[C-C-:B------:R-:W-:Y:S02]  /*e0d0*/  PRMT R10, R6.reuse, 0x6420, R7.reuse ;  /* 0x00006420060a7816 */ /* 0x140fe40000000007 */
[----:B------:R-:W-:Y:S01]  /*e0e0*/  PRMT R11, R6, 0x7531, R7 ;  /* 0x00007531060b7816 */ /* 0x000fe20000000007 */
[----:B------:R-:W-:-:S04]  /*e0f0*/  IMAD.IADD R13, R16, 0x1, R5 ;  /* 0x00000001100d7824 */ /* 0x000fc800078e0205 */
[----:B------:R-:W-:Y:S04]  /*e100*/  STSM.16.M88.4 [R3], R8 ;  /* 0x0000000803007844 */ /* 0x000fe80000000200 */
[----:B------:R-:W0:Y:S02]  /*e110*/  LDSM.16.MT88.4 R4, [R13+0x9000] ;  /* 0x009000000d04783b */ /* 0x000e240000004200 */
[C-C-:B0-----:R-:W-:Y:S02]  /*e120*/  PRMT R8, R4.reuse, 0x6420, R5.reuse ;  /* 0x0000642004087816 */ /* 0x141fe40000000005 */
[----:B------:R-:W-:Y:S02]  /*e130*/  PRMT R9, R4, 0x7531, R5 ;  /* 0x0000753104097816 */ /* 0x000fe40000000005 */
[----:B------:R-:W-:-:S02]  /*e140*/  PRMT R10, R6, 0x6420, R7 ;  /* 0x00006420060a7816 */ /* 0x000fc40000000007 */
[----:B------:R-:W-:-:S05]  /*e150*/  PRMT R11, R6, 0x7531, R7 ;  /* 0x00007531060b7816 */ /* 0x000fca0000000007 */
        /* <DEDUP_REMOVED lines=22> */
.L_x_9041:
[----:B-1----:R1:W-:Y:S01]  /*e2c0*/  SYNCS.ARRIVE.TRANS64.A1T0 RZ, [R0+URZ+0x19c50], RZ ;  /* 0x019c50ff00ff79a7 */ /* 0x0023e2000810003f */
[----:B------:R-:W-:Y:S02]  /*e2d0*/  @!P0 VIADD R2, R0, 0x19c80 ;  /* 0x00019c8000028836 */ /* 0x000fe40000000000 */
[----:B------:R-:W-:-:S03]  /*e2e0*/  VIADD R18, R18, 0x1 ;  /* 0x0000000112127836 */ /* 0x000fc60000000000 */
[----:B------:R-:W-:Y:S01]  /*e2f0*/  @!P0 PRMT R2, RZ, 0x654, R2 ;  /* 0x00000654ff028816 */ /* 0x000fe20000000002 */
[----:B------:R-:W-:Y:S06]  /*e300*/  BAR.SYNC.DEFER_BLOCKING 0x2, 0x80 ;  /* 0x0082000000007b1d */ /* 0x000fec0000010000 */
[----:B------:R2:W-:Y:S01]  /*e310*/  @!P0 SYNCS.ARRIVE.TRANS64.RED.A1T0 RZ, [R2+URZ], RZ ;  /* 0x000000ff02ff89a7 */ /* 0x0005e2000810043f */
[----:B------:R-:W-:-:S04]  /*e320*/  ISETP.NE.AND P0, PT, R18, 0x2, PT ;  /* 0x000000021200780c */ /* 0x000fc80003f05270 */
[----:B-1----:R-:W-:Y:S02]  /*e330*/  SEL R0, RZ, 0x1, P0 ;  /* 0x00000001ff007807 */ /* 0x002fe40000000000 */
[----:B------:R-:W-:Y:S02]  /*e340*/  SEL R18, R18, RZ, P0 ;  /* 0x000000ff12127207 */ /* 0x000fe40000000000 */
[----:B--2---:R-:W-:-:S07]  /*e350*/  LOP3.LUT R23, R23, R0, RZ, 0x3c, !PT ;  /* 0x0000000017177212 */ /* 0x004fce00078e3cff */
.L_x_8984:
[----:B------:R-:W-:Y:S05]  /*e360*/  BSYNC B7 ;  /* 0x0000000000077941 */ /* 0x000fea0003800000 */
.L_x_8982:
[----:B-1----:R-:W2:Y:S02]  /*e370*/  LDL R0, [R1+0x10] ;  /* 0x0000100001007983 */ /* 0x002ea40000100800 */
        /* <DEDUP_REMOVED lines=8> */
[----:B-1----:R1:W-:Y:S01]  /*e400*/  STL.64 [R1], R4 ;  /* 0x0000000401007387 */ /* 0x0023e20000100a00 */
[----:B------:R-:W-:-:S03]  /*e410*/  IMAD.MOV.U32 R0, RZ, RZ, R7 ;  /* 0x000000ffff007224 */ /* 0x000fc600078e0007 */
[----:B------:R1:W-:Y:S02]  /*e420*/  STL [R1+0x8], R6 ;  /* 0x0000080601007387 */ /* 0x0003e40000100800 */
[----:B------:R-:W-:Y:S01]  /*e430*/  R2UR UR43, R0 ;  /* 0x00000000002b72ca */ /* 0x000fe200000e0000 */
[----:B------:R-:W-:Y:S06]  /*e440*/  BAR.ARV 0x4, 0x200 ;  /* 0x0108000000007b1d */ /* 0x000fec0000002000 */
[----:B------:R-:W-:Y:S08]  /*e450*/  BRA `(.L_x_9043) ;  /* 0x0000000800d07947 */ /* 0x000ff00003800000 */
.L_x_9042:
[----:B------:R-:W2:Y:S01]  /*e460*/  LDL.LU R0, [R1] ;  /* 0x0000000001007983 */ /* 0x000ea20000300800 */
[----:B------:R-:W-:Y:S01]  /*e470*/  ULDC UR4, c[0x0][0xc3c] ;  /* 0x00030f0000047ab9 */ /* 0x000fe20000000800 */
[----:B------:R-:W0:Y:S02]  /*e480*/  S2R R2, SR_TID.X ;  /* 0x0000000000027919 */ /* 0x000e240000002100 */
[----:B0-----:R-:W-:-:S04]  /*e490*/  LOP3.LUT R9, R2, 0x1f, RZ, 0xc0, !PT ;  /* 0x0000001f02097812 */ /* 0x001fc800078ec0ff */
[C---:B------:R-:W-:Y:S01]  /*e4a0*/  ISETP.NE.AND P0, PT, R9.reuse, 0x1f, PT ;  /* 0x0000001f0900780c */ /* 0x040fe20003f05270 */
[----:B------:R-:W-:-:S05]  /*e4b0*/  VIADD R7, R9, UR43 ;  /* 0x0000002b09077c36 */ /* 0x000fca0008000000 */
[----:B------:R-:W-:Y:S01]  /*e4c0*/  ISETP.GE.OR P1, PT, R7, UR4, !P0 ;  /* 0x0000000407007c0c */ /* 0x000fe2000c726670 */
[----:B------:R-:W-:-:S12]  /*e4d0*/  ULDC UR4, c[0x0][0xc3c] ;  /* 0x00030f0000047ab9 */ /* 0x000fd80000000800 */
[----:B------:R-:W0:Y:S08]  /*e4e0*/  @!P1 LDC.64 R2, c[0x0][0xc80] ;  /* 0x00032000ff029b82 */ /* 0x000e300000000a00 */
[----:B------:R-:W1:Y:S01]  /*e4f0*/  @!P1 LDC.64 R4, c[0x0][0xc78] ;  /* 0x00031e00ff049b82 */ /* 0x000e620000000a00 */
[----:B0-----:R-:W-:-:S04]  /*e500*/  @!P1 IMAD.WIDE R2, R7, 0x4, R2 ;  /* 0x0000000407029825 */ /* 0x001fc800078e0202 */
[----:B--2---:R-:W-:Y:S02]  /*e510*/  IMAD.MOV.U32 R10, RZ, RZ, R0 ;  /* 0x000000ffff0a7224 */ /* 0x004fe400078e0000 */
[----:B------:R-:W-:-:S06]  /*e520*/  IMAD.MOV.U32 R0, RZ, RZ, RZ ;  /* 0x000000ffff007224 */ /* 0x000fcc00078e00ff */
[----:B------:R1:W2:Y:S02]  /*e530*/  @!P1 LDG.E R0, desc[UR52][R2.64] ;  /* 0x0000003402009981 */ /* 0x0002a4000c1e1900 */
[----:B-1----:R-:W-:-:S04]  /*e540*/  @!P1 IMAD.WIDE R2, R7, 0x4, R4 ;  /* 0x0000000407029825 */ /* 0x002fc800078e0204 */
[----:B------:R-:W-:-:S06]  /*e550*/  IMAD.MOV.U32 R7, RZ, RZ, RZ ;  /* 0x000000ffff077224 */ /* 0x000fcc00078e00ff */
[----:B------:R-:W2:Y:S01]  /*e560*/  @!P1 LDG.E R7, desc[UR52][R2.64] ;  /* 0x0000003402079981 */ /* 0x000ea2000c1e1900 */
[C---:B------:R-:W-:Y:S02]  /*e570*/  ISETP.NE.AND P1, PT, R9.reuse, RZ, PT ;  /* 0x000000ff0900720c */ /* 0x040fe40003f25270 */
        /* <DEDUP_REMOVED lines=18> */
[----:B------:R-:W-:Y:S04]  /*e6a0*/  SHFL.IDX PT, R4, R10, RZ, 0x1f ;  /* 0x00001fff0a047589 */ /* 0x000fe800000e0000 */
[----:B------:R-:W0:Y:S02]  /*e6b0*/  SHFL.UP PT, R2, R5, 0x10, RZ ;  /* 0x0600000005027989 */ /* 0x000e2400000e00ff */
[----:B0-----:R-:W-:-:S05]  /*e6c0*/  SEL R2, R2, RZ, P5 ;  /* 0x000000ff02027207 */ /* 0x001fca0002800000 */
[----:B------:R-:W-:Y:S02]  /*e6d0*/  IMAD.IADD R3, R5, 0x1, R2 ;  /* 0x0000000105037824 */ /* 0x000fe400078e0202 */
[----:B------:R-:W0:Y:S01]  /*e6e0*/  LDC R2, c[0x0][0xc38] ;  /* 0x00030e00ff027b82 */ /* 0x000e220000000800 */
[----:B------:R-:W-:Y:S02]  /*e6f0*/  IMAD.MOV.U32 R5, RZ, RZ, RZ ;  /* 0x000000ffff057224 */ /* 0x000fe400078e00ff */
[----:B------:R-:W0:Y:S02]  /*e700*/  SHFL.IDX PT, R9, R3, 0x1f, 0x1f ;  /* 0x03e01f0003097f89 */ /* 0x000e2400000e0000 */
[----:B0-----:R-:W-:-:S04]  /*e710*/  IMAD R9, R9, R2, RZ ;  /* 0x0000000209097224 */ /* 0x001fc800078e02ff */
[----:B------:R-:W-:-:S05]  /*e720*/  IMAD.IADD R6, R6, 0x1, R9 ;  /* 0x0000000106067824 */ /* 0x000fca00078e0209 */
[----:B------:R-:W-:-:S13]  /*e730*/  ISETP.GT.AND P6, PT, R6, R4, PT ;  /* 0x000000040600720c */ /* 0x000fda0003fc4270 */
[----:B------:R-:W-:Y:S05]  /*e740*/  @P6 BRA `(.L_x_9044) ;  /* 0x0000000000986947 */ /* 0x000fea0003800000 */
.L_x_9046:
        /* <DEDUP_REMOVED lines=38> */
.L_x_9044:
        /* <DEDUP_REMOVED lines=10> */
[----:B0-----:R-:W-:Y:S01]  /*ea50*/  IABS R8, R0 ;  /* 0x0000000000087213 */ /* 0x001fe20000000000 */
[----:B-1----:R-:W-:Y:S06]  /*ea60*/  @!P0 BRA `(.L_x_9047) ;  /* 0x00000000000c8947 */ /* 0x002fec0003800000 */
[----:B------:R-:W-:-:S06]  /*ea70*/  UIADD3 UR5, UR4, -0x1, URZ ;  /* 0xffffffff04057890 */ /* 0x000fcc000fffe03f */
[----:B------:R-:W-:-:S05]  /*ea80*/  IMAD.U32 R10, RZ, RZ, UR5 ;  /* 0x00000005ff0a7e24 */ /* 0x000fca000f8e00ff */
[----:B------:R0:W1:Y:S02]  /*ea90*/  SHFL.IDX PT, R5, R3, R10, 0x1f ;  /* 0x00001f0a03057589 */ /* 0x00006400000e0000 */
.L_x_9047:
[----:B------:R-:W3:Y:S01]  /*eaa0*/  I2F.RP R9, R8 ;  /* 0x0000000800097306 */ /* 0x000ee20000209400 */
[----:B-1----:R-:W-:Y:S01]  /*eab0*/  IMAD R6, R5, R2, R6 ;  /* 0x0000000205067224 */ /* 0x002fe200078e0206 */
[----:B------:R-:W-:Y:S01]  /*eac0*/  UIADD3 UR43, UR4, UR43, URZ ;  /* 0x0000002b042b7290 */ /* 0x000fe2000fffe03f */
[----:B------:R-:W-:-:S03]  /*ead0*/  IMAD.MOV.U32 R2, RZ, RZ, RZ ;  /* 0x000000ffff027224 */ /* 0x000fc600078e00ff */
[----:B------:R1:W-:Y:S02]  /*eae0*/  STL [R1], R6 ;  /* 0x0000000601007387 */ /* 0x0003e40000100800 */
[----:B---3--:R-:W0:Y:S02]  /*eaf0*/  MUFU.RCP R9, R9 ;  /* 0x0000000900097308 */ /* 0x008e240000001000 */
[----:B0-----:R-:W-:-:S06]  /*eb00*/  VIADD R3, R9, 0xffffffe ;  /* 0x0ffffffe09037836 */ /* 0x001fcc0000000000 */
[----:B------:R-:W0:Y:S02]  /*eb10*/  F2I.FTZ.U32.TRUNC.NTZ R3, R3 ;  /* 0x0000000300037305 */ /* 0x000e24000021f000 */
[----:B0-----:R-:W-:-:S04]  /*eb20*/  IMAD.MOV R5, RZ, RZ, -R3 ;  /* 0x000000ffff057224 */ /* 0x001fc800078e0a03 */
[----:B------:R-:W-:-:S04]  /*eb30*/  IMAD R5, R5, R8, RZ ;  /* 0x0000000805057224 */ /* 0x000fc800078e02ff */
[----:B------:R-:W-:-:S04]  /*eb40*/  IMAD.HI.U32 R2, R3, R5, R2 ;  /* 0x0000000503027227 */ /* 0x000fc800078e0002 */
[----:B------:R-:W-:Y:S01]  /*eb50*/  IMAD.IADD R5, R4, 0x1, -R6 ;  /* 0x0000000104057824 */ /* 0x000fe200078e0a06 */
[----:B------:R-:W-:-:S04]  /*eb60*/  IABS R4, R0 ;  /* 0x0000000000047213 */ /* 0x000fc80000000000 */
[----:B------:R-:W-:Y:S01]  /*eb70*/  IABS R3, R5 ;  /* 0x0000000500037213 */ /* 0x000fe20000000000 */
[----:B------:R-:W-:-:S04]  /*eb80*/  IMAD.MOV R4, RZ, RZ, -R4 ;  /* 0x000000ffff047224 */ /* 0x000fc800078e0a04 */
[----:B-1----:R-:W-:-:S04]  /*eb90*/  IMAD.HI.U32 R6, R2, R3, RZ ;  /* 0x0000000302067227 */ /* 0x002fc800078e00ff */
[----:B------:R-:W-:Y:S01]  /*eba0*/  IMAD R3, R6, R4, R3 ;  /* 0x0000000406037224 */ /* 0x000fe200078e0203 */
[----:B--2---:R-:W-:Y:S01]  /*ebb0*/  IABS R4, R7 ;  /* 0x0000000700047213 */ /* 0x004fe20000000000 */
[----:B------:R-:W-:-:S03]  /*ebc0*/  IMAD.MOV.U32 R2, RZ, RZ, RZ ;  /* 0x000000ffff027224 */ /* 0x000fc600078e00ff */
[----:B------:R-:W-:-:S13]  /*ebd0*/  ISETP.GT.U32.AND P1, PT, R8, R3, PT ;  /* 0x000000030800720c */ /* 0x000fda0003f24070 */
[----:B------:R-:W-:Y:S02]  /*ebe0*/  @!P1 IMAD.IADD R3, R3, 0x1, -R8 ;  /* 0x0000000103039824 */ /* 0x000fe400078e0a08 */
[----:B------:R-:W-:Y:S01]  /*ebf0*/  @!P1 VIADD R6, R6, 0x1 ;  /* 0x0000000106069836 */ /* 0x000fe20000000000 */
[----:B------:R-:W-:Y:S02]  /*ec00*/  ISETP.NE.AND P1, PT, R0, RZ, PT ;  /* 0x000000ff0000720c */ /* 0x000fe40003f25270 */
[----:B------:R-:W-:Y:S02]  /*ec10*/  ISETP.GE.U32.AND P0, PT, R3, R8, PT ;  /* 0x000000080300720c */ /* 0x000fe40003f06070 */
[----:B------:R-:W0:Y:S11]  /*ec20*/  I2F.RP R8, R4 ;  /* 0x0000000400087306 */ /* 0x000e360000209400 */
[----:B------:R-:W-:Y:S01]  /*ec30*/  @P0 VIADD R6, R6, 0x1 ;  /* 0x0000000106060836 */ /* 0x000fe20000000000 */
[----:B0-----:R-:W0:Y:S02]  /*ec40*/  MUFU.RCP R8, R8 ;  /* 0x0000000800087308 */ /* 0x001e240000001000 */
[----:B0-----:R-:W-:Y:S01]  /*ec50*/  VIADD R9, R8, 0xffffffe ;  /* 0x0ffffffe08097836 */ /* 0x001fe20000000000 */
[----:B------:R-:W-:-:S05]  /*ec60*/  IABS R8, R7 ;  /* 0x0000000700087213 */ /* 0x000fca0000000000 */
[----:B------:R-:W0:Y:S01]  /*ec70*/  F2I.FTZ.U32.TRUNC.NTZ R3, R9 ;  /* 0x0000000900037305 */ /* 0x000e22000021f000 */
[----:B------:R-:W-:Y:S02]  /*ec80*/  IMAD.MOV R8, RZ, RZ, -R8 ;  /* 0x000000ffff087224 */ /* 0x000fe400078e0a08 */
[----:B0-----:R-:W-:-:S04]  /*ec90*/  IMAD.MOV R11, RZ, RZ, -R3 ;  /* 0x000000ffff0b7224 */ /* 0x001fc800078e0a03 */
[----:B------:R-:W-:-:S04]  /*eca0*/  IMAD R11, R11, R4, RZ ;  /* 0x000000040b0b7224 */ /* 0x000fc800078e02ff */
[----:B------:R-:W-:Y:S01]  /*ecb0*/  IMAD.HI.U32 R2, R3, R11, R2 ;  /* 0x0000000b03027227 */ /* 0x000fe200078e0002 */
[----:B------:R-:W-:-:S04]  /*ecc0*/  LOP3.LUT R3, R5, R0, RZ, 0x3c, !PT ;  /* 0x0000000005037212 */ /* 0x000fc800078e3cff */
[----:B------:R-:W-:-:S13]  /*ecd0*/  ISETP.GE.AND P2, PT, R3, RZ, PT ;  /* 0x000000ff0300720c */ /* 0x000fda0003f46270 */
        /* <DEDUP_REMOVED lines=17> */
[C---:B------:R-:W-:Y:S02]  /*edf0*/  IMAD R6, R7.reuse, R3, R6 ;  /* 0x0000000307067224 */ /* 0x040fe400078e0206 */
[----:B------:R-:W-:Y:S02]  /*ee00*/  IMAD R7, R7, 0x1000000, R2 ;  /* 0x0100000007077824 */ /* 0x000fe400078e0202 */
[----:B------:R-:W-:Y:S02]  /*ee10*/  IMAD.IADD R2, R5, 0x1, -R0 ;  /* 0x0000000105027824 */ /* 0x000fe400078e0a00 */
[----:B------:R-:W-:-:S05]  /*ee20*/  IMAD R0, R6, 0x10000, R7 ;  /* 0x0001000006007824 */ /* 0x000fca00078e0207 */
[----:B------:R1:W-:Y:S04]  /*ee30*/  STL [R1+0x8], R0 ;  /* 0x0000080001007387 */ /* 0x0003e80000100800 */
[----:B------:R1:W-:Y:S01]  /*ee40*/  STL [R1+0x4], R2 ;  /* 0x0000040201007387 */ /* 0x0003e20000100800 */
[----:B------:R-:W-:Y:S05]  /*ee50*/  BRA `(.L_x_9048) ;  /* 0x0000000000107947 */ /* 0x000fea0003800000 */
.L_x_9045:
[----:B------:R0:W-:Y:S01]  /*ee60*/  STL [R1], R4 ;  /* 0x0000000401007387 */ /* 0x0001e20000100800 */
[----:B------:R-:W-:-:S03]  /*ee70*/  ULDC UR43, c[0x0][0xc3c] ;  /* 0x00030f00002b7ab9 */ /* 0x000fc60000000800 */
[----:B------:R0:W-:Y:S04]  /*ee80*/  STL [R1+0x4], RZ ;  /* 0x000004ff01007387 */ /* 0x0001e80000100800 */
[----:B------:R0:W-:Y:S02]  /*ee90*/  STL [R1+0x8], RZ ;  /* 0x000008ff01007387 */ /* 0x0001e40000100800 */
.L_x_9048:
[----:B------:R-:W2:Y:S04]  /*eea0*/  LDL R3, [R1+0x4] ;  /* 0x0000040001037983 */ /* 0x000ea80000100800 */
[----:B-1----:R-:W3:Y:S04]  /*eeb0*/  LDL R2, [R1+0x8] ;  /* 0x0000080001027983 */ /* 0x002ee80000100800 */
[----:B0-----:R-:W4:Y:S01]  /*eec0*/  LDL R4, [R1] ;  /* 0x0000000001047983 */ /* 0x001f220000100800 */
        /* <DEDUP_REMOVED lines=13> */
.L_x_9043:
[----:B------:R-:W-:Y:S02]  /*efa0*/  ULDC UR4, c[0x0][0xc3c] ;  /* 0x00030f0000047ab9 */ /* 0x000fe40000000800 */
[----:B------:R-:W-:-:S06]  /*efb0*/  UISETP.GE.AND UP0, UPT, UR43, UR4, UPT ;  /* 0x000000042b00728c */ /* 0x000fcc000bf06270 */
[----:B------:R-:W-:-:S13]  /*efc0*/  PLOP3.LUT P0, PT, PT, PT, UP0, 0x80, 0x0 ;  /* 0x000000000000781c */ /* 0x000fda0003f0f008 */
[----:B------:R-:W-:Y:S05]  /*efd0*/  @!P0 BRA `(.L_x_9049) ;  /* 0xffffffb800488947 */ /* 0x000fea000383ffff */
.L_x_8977:
[----:B------:R-:W3:Y:S01]  /*efe0*/  LDL.LU R0, [R1+0x18] ;  /* 0x0000180001007983 */ /* 0x000ee20000300800 */
[----:B------:R-:W-:Y:S01]  /*eff0*/  BSSY B0, `(.L_x_9050) ;  /* 0x000000b000007945 */ /* 0x000fe20003800000 */
[----:B-12---:R-:W1:Y:S01]  /*f000*/  S2R R5, SR_CgaCtaId ;  /* 0x0000000000057919 */ /* 0x006e620000008800 */
[----:B---3--:R-:W-:-:S05]  /*f010*/  VIADD R0, R0, 0x1 ;  /* 0x0000000100007836 */ /* 0x008fca0000000000 */
[----:B------:R-:W-:-:S04]  /*f020*/  LEA.HI R2, R0, R0, RZ, 0x1 ;  /* 0x0000000000027211 */ /* 0x000fc800078f08ff */
[----:B0-----:R-:W-:Y:S02]  /*f030*/  LOP3.LUT R3, R2, 0xfffffffe, RZ, 0xc0, !PT ;  /* 0xfffffffe02037812 */ /* 0x001fe400078ec0ff */
[----:B------:R-:W-:-:S03]  /*f040*/  MOV R2, 0x400 ;  /* 0x0000040000027802 */ /* 0x000fc60000000f00 */
[----:B------:R-:W-:Y:S01]  /*f050*/  IMAD.IADD R0, R0, 0x1, -R3 ;  /* 0x0000000100007824 */ /* 0x000fe200078e0a03 */
[----:B-1----:R-:W-:-:S04]  /*f060*/  LEA R7, R5, R2, 0x18 ;  /* 0x0000000205077211 */ /* 0x002fc800078ec0ff */
[----:B------:R-:W-:-:S04]  /*f070*/  SHF.L.U32 R0, R0, 0x1f, RZ ;  /* 0x0000001f00007819 */ /* 0x000fc800000006ff */
[----:B------:R-:W0:Y:S02]  /*f080*/  SYNCS.PHASECHK.TRANS64.TRYWAIT P0, [R7+URZ+0x19c20], R0 ;  /* 0x019c2000070075a7 */ /* 0x000e24000800017f */
[----:B0-----:R-:W-:Y:S05]  /*f090*/  @!P0 BRA `(.L_x_9051) ;  /* 0x0000000c002c8947 */ /* 0x001fea0003800000 */
.L_x_9088:
[----:B------:R-:W-:Y:S05]  /*f0a0*/  BSYNC B0 ;  /* 0x0000000000007941 */ /* 0x000fea0003800000 */
.L_x_9050:
[----:B------:R-:W-:-:S03]  /*f0b0*/  UMOV UR4, 0xffffffff ;  /* 0xffffffff00047882 */ /* 0x000fc60000000000 */
[----:B------:R-:W-:Y:S05]  /*f0c0*/  BRA.DIV UR4, `(.L_x_9052) ;  /* 0x0000000e04347947 */ /* 0x000fea000b800000 */
[----:B0-----:R-:W0:Y:S02]  /*f0d0*/  S2R R0, SR_TID.X ;  /* 0x0000000000007919 */ /* 0x001e240000002100 */
[----:B0-----:R-:W-:-:S04]  /*f0e0*/  SHF.R.U32.HI R0, RZ, 0x5, R0 ;  /* 0x00000005ff007819 */ /* 0x001fc80000011600 */
[----:B------:R-:W-:-:S05]  /*f0f0*/  LOP3.LUT R0, R0, 0x3, RZ, 0xc0, !PT ;  /* 0x0000000300007812 */ /* 0x000fca00078ec0ff */
[----:B------:R0:W1:Y:S02]  /*f100*/  SHFL.IDX PT, R14, R0, RZ, 0x1f ;  /* 0x00001fff000e7589 */ /* 0x00006400000e0000 */
.L_x_9091:
[----:B-1----:R-:W-:Y:S01]  /*f110*/  ISETP.NE.AND P0, PT, R14, RZ, PT ;  /* 0x000000ff0e00720c */ /* 0x002fe20003f05270 */
[----:B------:R-:W-:-:S12]  /*f120*/  BSSY B0, `(.L_x_9053) ;  /* 0x000002b000007945 */ /* 0x000fd80003800000 */
[----:B------:R-:W-:Y:S05]  /*f130*/  @P0 BRA `(.L_x_9054) ;  /* 0x0000000000a40947 */ /* 0x000fea0003800000 */
[----:B------:R-:W-:-:S03]  /*f140*/  UMOV UR4, 0xffffffff ;  /* 0xffffffff00047882 */ /* 0x000fc60000000000 */
[----:B------:R-:W-:Y:S05]  /*f150*/  BRA.DIV UR4, `(.L_x_9055) ;  /* 0x0000000e04447947 */ /* 0x000fea000b800000 */
[----:B------:R-:W-:-:S13]  /*f160*/  ELECT P6, URZ, PT ;  /* 0x00000000003f782f */ /* 0x000fda00038c0000 */
.L_x_9094:
[----:B------:R-:W-:Y:S05]  /*f170*/  @!P6 BRA `(.L_x_9054) ;  /* 0x000000000094e947 */ /* 0x000fea0003800000 */
[----:B------:R-:W-:-:S06]  /*f180*/  ULOP3.LUT UR4, UR40, 0x2, URZ, 0xfc, !UPT ;  /* 0x0000000228047892 */ /* 0x000fcc000f8efc3f */
[----:B0-----:R-:W-:-:S05]  /*f190*/  IMAD.U32 R0, RZ, RZ, UR4 ;  /* 0x00000004ff007e24 */ /* 0x001fca000f8e00ff */
[----:B------:R-:W-:-:S13]  /*f1a0*/  ISETP.NE.AND P0, PT, R0, 0x3, PT ;  /* 0x000000030000780c */ /* 0x000fda0003f05270 */
[----:B------:R-:W-:Y:S05]  /*f1b0*/  @!P0 BRA `(.L_x_9056) ;  /* 0x0000000000048947 */ /* 0x000fea0003800000 */
[----:B------:R-:W-:Y:S01]  /*f1c0*/  BPT.TRAP 0x1 ;  /* 0x000000040000795c */ /* 0x000fe20000300000 */
.L_x_9056:
        /* <DEDUP_REMOVED lines=12> */
.L_x_9095:
[----:B------:R-:W1:Y:S02]  /*f290*/  SYNCS.PHASECHK.TRANS64.TRYWAIT P1, [R3+URZ], R0 ;  /* 0x00000000030075a7 */ /* 0x000e64000802017f */
[----:B-1----:R-:W-:Y:S05]  /*f2a0*/  @!P1 BRA `(.L_x_9058) ;  /* 0x0000000c00249947 */ /* 0x002fea0003800000 */
.L_x_9096:
[----:B------:R-:W-:Y:S05]  /*f2b0*/  @!P0 BRA `(.L_x_9059) ;  /* 0x0000000000048947 */ /* 0x000fea0003800000 */
[----:B------:R-:W-:Y:S01]  /*f2c0*/  BPT.TRAP 0x1 ;  /* 0x000000040000795c */ /* 0x000fe20000300000 */
.L_x_9059:
[----:B-1----:R-:W-:-:S04]  /*f2d0*/  IMAD R3, R18, 0x8, R7 ;  /* 0x0000000812037824 */ /* 0x002fc800078e0207 */
[----:B------:R-:W1:Y:S02]  /*f2e0*/  SYNCS.PHASECHK.TRANS64.TRYWAIT P1, [R3+URZ+0x19c60], R4 ;  /* 0x019c6004030075a7 */ /* 0x000e64000802017f */
[----:B-1----:R-:W-:Y:S05]  /*f2f0*/  @!P1 BRA `(.L_x_9060) ;  /* 0x0000000c00249947 */ /* 0x002fea0003800000 */
.L_x_9097:
[----:B------:R-:W-:Y:S05]  /*f300*/  @!P0 BRA `(.L_x_9061) ;  /* 0x0000000000048947 */ /* 0x000fea0003800000 */
[----:B------:R-:W-:Y:S01]  /*f310*/  BPT.TRAP 0x1 ;  /* 0x000000040000795c */ /* 0x000fe20000300000 */
.L_x_9061:
[----:B0-----:R-:W-:-:S04]  /*f320*/  IMAD R5, R6, 0x8, R7 ;  /* 0x0000000806057824 */ /* 0x001fc800078e0207 */
[----:B------:R-:W0:Y:S02]  /*f330*/  SYNCS.PHASECHK.TRANS64.TRYWAIT P1, [R5+URZ+0x19c60], R0 ;  /* 0x019c6000050075a7 */ /* 0x000e24000802017f */
[----:B0-----:R-:W-:Y:S05]  /*f340*/  @!P1 BRA `(.L_x_9062) ;  /* 0x0000000c00249947 */ /* 0x001fea0003800000 */
.L_x_9098:
[----:B------:R-:W-:Y:S05]  /*f350*/  @!P0 BRA `(.L_x_9063) ;  /* 0x0000000000048947 */ /* 0x000fea0003800000 */
[----:B------:R-:W-:Y:S01]  /*f360*/  BPT.TRAP 0x1 ;  /* 0x000000040000795c */ /* 0x000fe20000300000 */
.L_x_9063:
[----:B------:R-:W2:Y:S02]  /*f370*/  SYNCS.PHASECHK.TRANS64.TRYWAIT P0, [R3+URZ+0x19c80], R4 ;  /* 0x019c8004030075a7 */ /* 0x000ea4000800017f */
[----:B--2---:R-:W-:Y:S05]  /*f380*/  @!P0 BRA `(.L_x_9064) ;  /* 0x0000000c00288947 */ /* 0x004fea0003800000 */
.L_x_9065:
[----:B---3--:R3:W4:Y:S02]  /*f390*/  SYNCS.PHASECHK.TRANS64.TRYWAIT P0, [R5+URZ+0x19c80], R0 ;  /* 0x019c8000050075a7 */ /* 0x008724000800017f */
[----:B----4-:R-:W-:Y:S05]  /*f3a0*/  @!P0 NANOSLEEP.SYNCS 0x989680 ;  /* 0x009896800000895d */ /* 0x010fea0003900000 */
[----:B------:R-:W4:Y:S02]  /*f3b0*/  @!P0 SYNCS.PHASECHK.TRANS64 P0, [R5+URZ+0x19c80], R0 ;  /* 0x019c8000050085a7 */ /* 0x000f24000800007f */
[----:B----4-:R-:W-:Y:S05]  /*f3c0*/  @!P0 BRA `(.L_x_9065) ;  /* 0xfffffffc00f08947 */ /* 0x010fea000383ffff */
.L_x_9054:
[----:B------:R-:W-:Y:S05]  /*f3d0*/  BSYNC B0 ;  /* 0x0000000000007941 */ /* 0x000fea0003800000 */
.L_x_9053:
[----:B------:R-:W-:Y:S05]  /*f3e0*/  EXIT ;  /* 0x000000000000794d */ /* 0x000fea0003800000 */
.L_x_8934:
[----:B0-----:R0:W1:Y:S02]  /*f3f0*/  SYNCS.PHASECHK.TRANS64.TRYWAIT P1, [R0+URZ+0x19c00], R3 ;  /* 0x019c0003000075a7 */ /* 0x001064000802017f */
[----:B-1----:R-:W-:Y:S05]  /*f400*/  @!P1 NANOSLEEP.SYNCS 0x989680 ;  /* 0x009896800000995d */ /* 0x002fea0003900000 */
[----:B------:R-:W1:Y:S02]  /*f410*/  @!P1 SYNCS.PHASECHK.TRANS64 P1, [R0+URZ+0x19c00], R3 ;  /* 0x019c0003000095a7 */ /* 0x000e64000802007f */
[----:B-1----:R-:W-:Y:S05]  /*f420*/  @!P1 BRA `(.L_x_8934) ;  /* 0xfffffffc00f09947 */ /* 0x002fea000383ffff */
[----:B------:R-:W-:Y:S05]  /*f430*/  BRA `(.L_x_9066) ;  /* 0xffffff2800607947 */ /* 0x000fea000383ffff */
.L_x_8938:
[----:B--2---:R2:W3:Y:S02]  /*f440*/  SYNCS.PHASECHK.TRANS64.TRYWAIT P1, [R5+URZ+0x19c30], R4 ;  /* 0x019c3004050075a7 */ /* 0x0044e4000802017f */
[----:B---3--:R-:W-:Y:S05]  /*f450*/  @!P1 NANOSLEEP.SYNCS 0x989680 ;  /* 0x009896800000995d */ /* 0x008fea0003900000 */
[----:B------:R-:W3:Y:S02]  /*f460*/  @!P1 SYNCS.PHASECHK.TRANS64 P1, [R5+URZ+0x19c30], R4 ;  /* 0x019c3004050095a7 */ /* 0x000ee4000802007f */
[----:B---3--:R-:W-:Y:S05]  /*f470*/  @!P1 BRA `(.L_x_8938) ;  /* 0xfffffffc00f09947 */ /* 0x008fea000383ffff */
[----:B------:R-:W-:Y:S05]  /*f480*/  BRA `(.L_x_8937) ;  /* 0xffffff2800987947 */ /* 0x000fea000383ffff */
.L_x_8943:
[----:B-1----:R1:W2:Y:S02]  /*f490*/  SYNCS.PHASECHK.TRANS64.TRYWAIT P1, [R9+URZ+0x19c30], R4 ;  /* 0x019c3004090075a7 */ /* 0x0022a4000802017f */
[----:B--2---:R-:W-:Y:S05]  /*f4a0*/  @!P1 NANOSLEEP.SYNCS 0x989680 ;  /* 0x009896800000995d */ /* 0x004fea0003900000 */
[----:B------:R-:W2:Y:S02]  /*f4b0*/  @!P1 SYNCS.PHASECHK.TRANS64 P1, [R9+URZ+0x19c30], R4 ;  /* 0x019c3004090095a7 */ /* 0x000ea4000802007f */
[----:B--2---:R-:W-:Y:S05]  /*f4c0*/  @!P1 BRA `(.L_x_8943) ;  /* 0xfffffffc00f09947 */ /* 0x004fea000383ffff */
[----:B------:R-:W-:Y:S05]  /*f4d0*/  BRA `(.L_x_8942) ;  /* 0xffffff4c00047947 */ /* 0x000fea000383ffff */
.L_x_8947:
[----:B---3--:R3:W4:Y:S02]  /*f4e0*/  SYNCS.PHASECHK.TRANS64.TRYWAIT P1, [R10+URZ+0x19c50], R3 ;  /* 0x019c50030a0075a7 */ /* 0x008724000802017f */
[----:B----4-:R-:W-:Y:S05]  /*f4f0*/  @!P1 NANOSLEEP.SYNCS 0x989680 ;  /* 0x009896800000995d */ /* 0x010fea0003900000 */
[----:B------:R-:W4:Y:S02]  /*f500*/  @!P1 SYNCS.PHASECHK.TRANS64 P1, [R10+URZ+0x19c50], R3 ;  /* 0x019c50030a0095a7 */ /* 0x000f24000802007f */
[----:B----4-:R-:W-:Y:S05]  /*f510*/  @!P1 BRA `(.L_x_8947) ;  /* 0xfffffffc00f09947 */ /* 0x010fea000383ffff */
[----:B------:R-:W-:Y:S05]  /*f520*/  BRA `(.L_x_8946) ;  /* 0xffffff4c005c7947 */ /* 0x000fea000383ffff */
.L_x_8953:
[----:B-1----:R1:W2:Y:S02]  /*f530*/  SYNCS.PHASECHK.TRANS64.TRYWAIT P1, [R7+URZ+0x19c50], R8 ;  /* 0x019c5008070075a7 */ /* 0x0022a4000802017f */
[----:B--2---:R-:W-:Y:S05]  /*f540*/  @!P1 NANOSLEEP.SYNCS 0x989680 ;  /* 0x009896800000995d */ /* 0x004fea0003900000 */
[----:B------:R-:W2:Y:S02]  /*f550*/  @!P1 SYNCS.PHASECHK.TRANS64 P1, [R7+URZ+0x19c50], R8 ;  /* 0x019c5008070095a7 */ /* 0x000ea4000802007f */
[----:B--2---:R-:W-:Y:S05]  /*f560*/  @!P1 BRA `(.L_x_8953) ;  /* 0xfffffffc00f09947 */ /* 0x004fea000383ffff */
[----:B------:R-:W-:Y:S05]  /*f570*/  BRA `(.L_x_8952) ;  /* 0xffffff6400b47947 */ /* 0x000fea000383ffff */
.L_x_8993:
[----:B------:R-:W-:Y:S02]  /*f580*/  IMAD.MOV.U32 R13, RZ, RZ, R20 ;  /* 0x000000ffff0d7224 */ /* 0x000fe400078e0014 */
[----:B------:R-:W-:Y:S02]  /*f590*/  IMAD.MOV.U32 R12, RZ, RZ, RZ ;  /* 0x000000ffff0c7224 */ /* 0x000fe400078e00ff */
[----:B------:R-:W-:Y:S02]  /*f5a0*/  IMAD.MOV.U32 R11, RZ, RZ, 0x1f ;  /* 0x0000001fff0b7424 */ /* 0x000fe400078e00ff */
[----:B------:R-:W-:-:S07]  /*f5b0*/  IMAD.MOV.U32 R15, RZ, RZ, -0x1 ;  /* 0xffffffffff0f7424 */ /* 0x000fce00078e00ff */
[----:B------:R-:W-:Y:S05]  /*f5c0*/  WARPSYNC.COLLECTIVE R15, `(.L_x_9067) ;  /* 0x000000000f087348 */ /* 0x000fea0003c00000 */
[----:B------:R0:W1:Y:S02]  /*f5d0*/  SHFL.IDX P6, R14, R13, R12, R11 ;  /* 0x0000000c0d0e7389 */ /* 0x00006400000c000b */
[----:B01----:R-:W-:Y:S01]  /*f5e0*/  ENDCOLLECTIVE ;  /* 0x000000000000791b */ /* 0x003fe20003800000 */
.L_x_9067:
[----:B------:R-:W-:Y:S05]  /*f5f0*/  BRA `(.L_x_9068) ;  /* 0xffffffc000c87947 */ /* 0x000fea000383ffff */
.L_x_8995:
[----:B------:R-:W-:Y:S01]  /*f600*/  BSSY B0, `(.L_x_9069) ;  /* 0x0000006000007945 */ /* 0x000fe20003800000 */
[----:B------:R-:W-:-:S07]  /*f610*/  IMAD.MOV.U32 R15, RZ, RZ, -0x1 ;  /* 0xffffffffff0f7424 */ /* 0x000fce00078e00ff */
[----:B0-----:R-:W-:Y:S05]  /*f620*/  WARPSYNC.COLLECTIVE R15, `(.L_x_9070) ;  /* 0x000000000f0c7348 */ /* 0x001fea0003c00000 */
[----:B------:R-:W-:Y:S02]  /*f630*/  ELECT P6, UR62, PT ;  /* 0x00000000003e782f */ /* 0x000fe400038c0000 */
[----:B------:R-:W-:Y:S01]  /*f640*/  MOV R14, UR62 ;  /* 0x0000003e000e7c02 */ /* 0x000fe20008000f00 */
[----:B0-----:R-:W-:Y:S10]  /*f650*/  ENDCOLLECTIVE ;  /* 0x000000000000791b */ /* 0x001ff40003800000 */
.L_x_9070:
[----:B------:R-:W-:Y:S05]  /*f660*/  BSYNC B0 ;  /* 0x0000000000007941 */ /* 0x000fea0003800000 */
.L_x_9069:
[----:B------:R-:W-:Y:S05]  /*f670*/  BRA `(.L_x_9071) ;  /* 0xffffffc000d87947 */ /* 0x000fea000383ffff */
.L_x_8997:
[----:B-1----:R1:W2:Y:S02]  /*f680*/  SYNCS.PHASECHK.TRANS64.TRYWAIT P0, [R4+URZ+0x19c80], R3 ;  /* 0x019c8003040075a7 */ /* 0x0022a4000800017f */
[----:B--2---:R-:W-:Y:S05]  /*f690*/  @!P0 NANOSLEEP.SYNCS 0x989680 ;  /* 0x009896800000895d */ /* 0x004fea0003900000 */
[----:B------:R-:W2:Y:S02]  /*f6a0*/  @!P0 SYNCS.PHASECHK.TRANS64 P0, [R4+URZ+0x19c80], R3 ;  /* 0x019c8003040085a7 */ /* 0x000ea4000800007f */
[----:B--2---:R-:W-:Y:S05]  /*f6b0*/  @!P0 BRA `(.L_x_8997) ;  /* 0xfffffffc00f08947 */ /* 0x004fea000383ffff */
[----:B------:R-:W-:Y:S05]  /*f6c0*/  BRA `(.L_x_9072) ;  /* 0xffffffc400347947 */ /* 0x000fea000383ffff */
.L_x_8999:
[----:B--2---:R2:W3:Y:S02]  /*f6d0*/  SYNCS.PHASECHK.TRANS64.TRYWAIT P0, [R4+URZ+0x19c40], R3 ;  /* 0x019c4003040075a7 */ /* 0x0044e4000800017f */
[----:B---3--:R-:W-:Y:S05]  /*f6e0*/  @!P0 NANOSLEEP.SYNCS 0x989680 ;  /* 0x009896800000895d */ /* 0x008fea0003900000 */
[----:B------:R-:W3:Y:S02]  /*f6f0*/  @!P0 SYNCS.PHASECHK.TRANS64 P0, [R4+URZ+0x19c40], R3 ;  /* 0x019c4003040085a7 */ /* 0x000ee4000800007f */
[----:B---3--:R-:W-:Y:S05]  /*f700*/  @!P0 BRA `(.L_x_8999) ;  /* 0xfffffffc00f08947 */ /* 0x008fea000383ffff */
[----:B------:R-:W-:Y:S05]  /*f710*/  BRA `(.L_x_9073) ;  /* 0xffffffc400b87947 */ /* 0x000fea000383ffff */
.L_x_9003:
[----:B------:R-:W2:Y:S01]  /*f720*/  LDL.LU R11, [R1+0xc] ;  /* 0x00000c00010b7983 */ /* 0x000ea20000300800 */
[----:B------:R-:W-:Y:S01]  /*f730*/  IMAD.MOV.U32 R13, RZ, RZ, R0 ;  /* 0x000000ffff0d7224 */ /* 0x000fe200078e0000 */
[----:B------:R-:W-:Y:S01]  /*f740*/  LOP3.LUT R5, R5, 0x7f, RZ, 0xc0, !PT ;  /* 0x0000007f05057812 */ /* 0x000fe200078ec0ff */
[----:B------:R-:W-:Y:S02]  /*f750*/  IMAD.MOV.U32 R12, RZ, RZ, RZ ;  /* 0x000000ffff0c7224 */ /* 0x000fe400078e00ff */
[----:B------:R-:W-:Y:S01]  /*f760*/  IMAD.MOV.U32 R15, RZ, RZ, -0x1 ;  /* 0xffffffffff0f7424 */ /* 0x000fe200078e00ff */
[----:B------:R-:W-:-:S05]  /*f770*/  SHF.R.U32.HI R5, RZ, 0x1, R5 ;  /* 0x00000001ff057819 */ /* 0x000fca0000011605 */
[----:B------:R-:W-:Y:S02]  /*f780*/  IMAD R5, R21, 0xc0, R5 ;  /* 0x000000c015057824 */ /* 0x000fe400078e0205 */
[----:B--2---:R-:W-:Y:S02]  /*f790*/  IMAD R4, R11, R9, RZ ;  /* 0x000000090b047224 */ /* 0x004fe400078e02ff */
[----:B------:R-:W-:-:S03]  /*f7a0*/  IMAD.MOV.U32 R11, RZ, RZ, 0x1e1f ;  /* 0x00001e1fff0b7424 */ /* 0x000fc600078e00ff */
[----:B------:R-:W-:-:S13]  /*f7b0*/  ISETP.GE.AND P4, PT, R5, R4, PT ;  /* 0x000000040500720c */ /* 0x000fda0003f86270 */
[----:B-----5:R-:W-:Y:S05]  /*f7c0*/  WARPSYNC.COLLECTIVE R15, `(.L_x_9074) ;  /* 0x000000000f087348 */ /* 0x020fea0003c00000 */
[----:B------:R0:W1:Y:S02]  /*f7d0*/  SHFL.IDX P6, R14, R13, R12, R11 ;  /* 0x0000000c0d0e7389 */ /* 0x00006400000c000b */
[----:B01---5:R-:W-:Y:S01]  /*f7e0*/  ENDCOLLECTIVE ;  /* 0x000000000000791b */ /* 0x023fe20003800000 */
.L_x_9074:
[----:B------:R-:W-:Y:S02]  /*f7f0*/  IMAD.MOV.U32 R13, RZ, RZ, R6 ;  /* 0x000000ffff0d7224 */ /* 0x000fe400078e0006 */
[----:B------:R-:W-:-:S07]  /*f800*/  IMAD.MOV.U32 R2, RZ, RZ, R14 ;  /* 0x000000ffff027224 */ /* 0x000fce00078e000e */
[----:B------:R-:W-:Y:S05]  /*f810*/  WARPSYNC.COLLECTIVE R15, `(.L_x_9075) ;  /* 0x000000000f087348 */ /* 0x000fea0003c00000 */
[----:B------:R0:W1:Y:S02]  /*f820*/  SHFL.IDX P6, R14, R13, R12, R11 ;  /* 0x0000000c0d0e7389 */ /* 0x00006400000c000b */
[----:B01----:R-:W-:Y:S01]  /*f830*/  ENDCOLLECTIVE ;  /* 0x000000000000791b */ /* 0x003fe20003800000 */
.L_x_9075:
[----:B------:R-:W-:Y:S02]  /*f840*/  IMAD.MOV.U32 R13, RZ, RZ, R0 ;  /* 0x000000ffff0d7224 */ /* 0x000fe400078e0000 */
[----:B------:R-:W-:Y:S02]  /*f850*/  IMAD.MOV.U32 R12, RZ, RZ, 0x1 ;  /* 0x00000001ff0c7424 */ /* 0x000fe400078e00ff */
[----:B------:R-:W-:-:S07]  /*f860*/  IMAD.MOV.U32 R3, RZ, RZ, R14 ;  /* 0x000000ffff037224 */ /* 0x000fce00078e000e */
[----:B------:R-:W-:Y:S05]  /*f870*/  WARPSYNC.COLLECTIVE R15, `(.L_x_9076) ;  /* 0x000000000f087348 */ /* 0x000fea0003c00000 */
[----:B------:R0:W1:Y:S02]  /*f880*/  SHFL.IDX P6, R14, R13, R12, R11 ;  /* 0x0000000c0d0e7389 */ /* 0x00006400000c000b */
[----:B01----:R-:W-:Y:S01]  /*f890*/  ENDCOLLECTIVE ;  /* 0x000000000000791b */ /* 0x003fe20003800000 */
.L_x_9076:
        /* <DEDUP_REMOVED lines=10> */
.L_x_9077:
[----:B------:R-:W-:Y:S01]  /*f940*/  @!PT LDS RZ, [RZ] ;  /* 0x00000000fffff984 */ /* 0x000fe20000000800 */
[----:B------:R-:W-:Y:S01]  /*f950*/  @!PT LDS RZ, [RZ] ;  /* 0x00000000fffff984 */ /* 0x000fe20000000800 */
[----:B------:R-:W-:Y:S01]  /*f960*/  @!PT LDS RZ, [RZ] ;  /* 0x00000000fffff984 */ /* 0x000fe20000000800 */
[----:B------:R0:W-:Y:S04]  /*f970*/  @!P4 LDGSTS.E.BYPASS.LTC128B.128 [R10+0xf000], desc[UR52][R2.64], !P2 ;  /* 0x0f000000020acfae */ /* 0x0001e8000d101d74 */
[----:B------:R0:W-:Y:S04]  /*f980*/  @!P4 LDGSTS.E.BYPASS.LTC128B.128 [R10+0x10800], desc[UR52][R2.64+0x20], !P1 ;  /* 0x10800020020acfae */ /* 0x0001e8000c901d74 */
[----:B------:R0:W-:Y:S01]  /*f990*/  @!P4 LDGSTS.E.BYPASS.LTC128B.128 [R10+0x12000], desc[UR52][R2.64+0x40], !P0 ;  /* 0x12000040020acfae */ /* 0x0001e2000c101d74 */
[----:B------:R-:W-:Y:S02]  /*f9a0*/  IMAD.MOV.U32 R13, RZ, RZ, R7 ;  /* 0x000000ffff0d7224 */ /* 0x000fe400078e0007 */
[----:B------:R-:W-:-:S02]  /*f9b0*/  IMAD.MOV.U32 R12, RZ, RZ, RZ ;  /* 0x000000ffff0c7224 */ /* 0x000fc400078e00ff */
[----:B------:R-:W-:-:S07]  /*f9c0*/  IMAD.MOV.U32 R6, RZ, RZ, R14 ;  /* 0x000000ffff067224 */ /* 0x000fce00078e000e */
[----:B0-----:R-:W-:Y:S05]  /*f9d0*/  WARPSYNC.COLLECTIVE R15, `(.L_x_9078) ;  /* 0x000000000f087348 */ /* 0x001fea0003c00000 */
[----:B------:R1:W2:Y:S02]  /*f9e0*/  SHFL.IDX P6, R14, R13, R12, R11 ;  /* 0x0000000c0d0e7389 */ /* 0x0002a400000c000b */
[----:B012---:R-:W-:Y:S01]  /*f9f0*/  ENDCOLLECTIVE ;  /* 0x000000000000791b */ /* 0x007fe20003800000 */
.L_x_9078:
[----:B------:R-:W-:-:S05]  /*fa00*/  VIADD R3, R5, 0x40 ;  /* 0x0000004005037836 */ /* 0x000fca0000000000 */
[----:B------:R-:W-:Y:S01]  /*fa10*/  ISETP.GE.AND P4, PT, R3, R4, PT ;  /* 0x000000040300720c */ /* 0x000fe20003f86270 */
[----:B------:R-:W-:-:S12]  /*fa20*/  IMAD.MOV.U32 R13, RZ, RZ, R8 ;  /* 0x000000ffff0d7224 */ /* 0x000fd800078e0008 */
[----:B------:R-:W-:Y:S01]  /*fa30*/  @!P4 IADD3 R2, P3, R20, R6, RZ ;  /* 0x000000061402c210 */ /* 0x000fe20007f7e0ff */
[----:B------:R-:W-:-:S12]  /*fa40*/  IMAD.MOV.U32 R7, RZ, RZ, R14 ;  /* 0x000000ffff077224 */ /* 0x000fd800078e000e */
[----:B------:R-:W-:Y:S05]  /*fa50*/  WARPSYNC.COLLECTIVE R15, `(.L_x_9079) ;  /* 0x000000000f087348 */ /* 0x000fea0003c00000 */
[----:B------:R0:W1:Y:S02]  /*fa60*/  SHFL.IDX P6, R14, R13, R12, R11 ;  /* 0x0000000c0d0e7389 */ /* 0x00006400000c000b */
[----:B01----:R-:W-:Y:S01]  /*fa70*/  ENDCOLLECTIVE ;  /* 0x000000000000791b */ /* 0x003fe20003800000 */
.L_x_9079:
[----:B------:R-:W-:-:S04]  /*fa80*/  @!P4 IMAD.X R0, RZ, RZ, R0, P3 ;  /* 0x000000ffff00c224 */ /* 0x000fc800018e0600 */
[----:B------:R-:W-:-:S05]  /*fa90*/  @!P4 IMAD.MOV.U32 R3, RZ, RZ, R0 ;  /* 0x000000ffff03c224 */ /* 0x000fca00078e0000 */
[----:B------:R-:W-:Y:S01]  /*faa0*/  @!PT LDS RZ, [RZ] ;  /* 0x00000000fffff984 */ /* 0x000fe20000000800 */
[----:B------:R-:W-:Y:S01]  /*fab0*/  @!PT LDS RZ, [RZ] ;  /* 0x00000000fffff984 */ /* 0x000fe20000000800 */
[----:B------:R-:W-:Y:S01]  /*fac0*/  @!PT LDS RZ, [RZ] ;  /* 0x00000000fffff984 */ /* 0x000fe20000000800 */
[----:B------:R-:W-:Y:S04]  /*fad0*/  @!P4 LDGSTS.E.BYPASS.LTC128B.128 [R10+0xf800], desc[UR52][R2.64], !P2 ;  /* 0x0f800000020acfae */ /* 0x000fe8000d101d74 */
[----:B------:R-:W-:Y:S04]  /*fae0*/  @!P4 LDGSTS.E.BYPASS.LTC128B.128 [R10+0x11000], desc[UR52][R2.64+0x20], !P1 ;  /* 0x11000020020acfae */ /* 0x000fe8000c901d74 */
[----:B------:R0:W-:Y:S02]  /*faf0*/  @!P4 LDGSTS.E.BYPASS.LTC128B.128 [R10+0x12800], desc[UR52][R2.64+0x40], !P0 ;  /* 0x12800040020acfae */ /* 0x0001e4000c101d74 */
[----:B0-----:R-:W-:Y:S01]  /*fb00*/  IMAD.MOV.U32 R2, RZ, RZ, R14 ;  /* 0x000000ffff027224 */ /* 0x001fe200078e000e */
[----:B------:R-:W-:Y:S06]  /*fb10*/  BRA `(.L_x_9080) ;  /* 0xffffffcc00847947 */ /* 0x000fec000383ffff */
.L_x_9008:
[----:B-1----:R1:W2:Y:S02]  /*fb20*/  SYNCS.PHASECHK.TRANS64.TRYWAIT P0, [R16+URZ+0x19c20], R3 ;  /* 0x019c2003100075a7 */ /* 0x0022a4000800017f */
[----:B--2---:R-:W-:Y:S05]  /*fb30*/  @!P0 NANOSLEEP.SYNCS 0x989680 ;  /* 0x009896800000895d */ /* 0x004fea0003900000 */
[----:B------:R-:W2:Y:S02]  /*fb40*/  @!P0 SYNCS.PHASECHK.TRANS64 P0, [R16+URZ+0x19c20], R3 ;  /* 0x019c2003100085a7 */ /* 0x000ea4000800007f */
[----:B--2---:R-:W-:Y:S05]  /*fb50*/  @!P0 BRA `(.L_x_9008) ;  /* 0xfffffffc00f08947 */ /* 0x004fea000383ffff */
[----:B------:R-:W-:Y:S05]  /*fb60*/  BRA `(.L_x_9081) ;  /* 0xffffffd000007947 */ /* 0x000fea000383ffff */
.L_x_9014:
[----:B0-----:R0:W1:Y:S02]  /*fb70*/  SYNCS.PHASECHK.TRANS64.TRYWAIT P0, [R6+URZ+0x19c80], R4 ;  /* 0x019c8004060075a7 */ /* 0x001064000800017f */
[----:B-1----:R-:W-:Y:S05]  /*fb80*/  @!P0 NANOSLEEP.SYNCS 0x989680 ;  /* 0x009896800000895d */ /* 0x002fea0003900000 */
[----:B------:R-:W1:Y:S02]  /*fb90*/  @!P0 SYNCS.PHASECHK.TRANS64 P0, [R6+URZ+0x19c80], R4 ;  /* 0x019c8004060085a7 */ /* 0x000e64000800007f */
[----:B-1----:R-:W-:Y:S05]  /*fba0*/  @!P0 BRA `(.L_x_9014) ;  /* 0xfffffffc00f08947 */ /* 0x002fea000383ffff */
[----:B------:R-:W-:Y:S05]  /*fbb0*/  BRA `(.L_x_9082) ;  /* 0xffffffd0009c7947 */ /* 0x000fea000383ffff */
.L_x_9021:
[----:B-1----:R1:W2:Y:S02]  /*fbc0*/  SYNCS.PHASECHK.TRANS64.TRYWAIT P0, [R6+URZ+0x19c40], R4 ;  /* 0x019c4004060075a7 */ /* 0x0022a4000800017f */
[----:B--2---:R-:W-:Y:S05]  /*fbd0*/  @!P0 NANOSLEEP.SYNCS 0x989680 ;  /* 0x009896800000895d */ /* 0x004fea0003900000 */
[----:B------:R-:W2:Y:S02]  /*fbe0*/  @!P0 SYNCS.PHASECHK.TRANS64 P0, [R6+URZ+0x19c40], R4 ;  /* 0x019c4004060085a7 */ /* 0x000ea4000800007f */
[----:B--2---:R-:W-:Y:S05]  /*fbf0*/  @!P0 BRA `(.L_x_9021) ;  /* 0xfffffffc00f08947 */ /* 0x004fea000383ffff */
[----:B------:R-:W-:Y:S05]  /*fc00*/  BRA `(.L_x_9083) ;  /* 0xffffffd400947947 */ /* 0x000fea000383ffff */
.L_x_9029:
[----:B0-----:R0:W1:Y:S02]  /*fc10*/  SYNCS.PHASECHK.TRANS64.TRYWAIT P0, [R3+URZ+0x19c70], R4 ;  /* 0x019c7004030075a7 */ /* 0x001064000800017f */
[----:B-1----:R-:W-:Y:S05]  /*fc20*/  @!P0 NANOSLEEP.SYNCS 0x989680 ;  /* 0x009896800000895d */ /* 0x002fea0003900000 */
[----:B------:R-:W1:Y:S02]  /*fc30*/  @!P0 SYNCS.PHASECHK.TRANS64 P0, [R3+URZ+0x19c70], R4 ;  /* 0x019c7004030085a7 */ /* 0x000e64000800007f */
[----:B-1----:R-:W-:Y:S05]  /*fc40*/  @!P0 BRA `(.L_x_9029) ;  /* 0xfffffffc00f08947 */ /* 0x002fea000383ffff */
[----:B------:R-:W-:Y:S05]  /*fc50*/  BRA `(.L_x_9084) ;  /* 0xffffffd800a87947 */ /* 0x000fea000383ffff */
.L_x_9031:
[----:B0-----:R0:W1:Y:S02]  /*fc60*/  SYNCS.PHASECHK.TRANS64.TRYWAIT P0, [R3+URZ+0x19c60], R4 ;  /* 0x019c6004030075a7 */ /* 0x001064000800017f */
[----:B-1----:R-:W-:Y:S05]  /*fc70*/  @!P0 NANOSLEEP.SYNCS 0x989680 ;  /* 0x009896800000895d */ /* 0x002fea0003900000 */
[----:B------:R-:W1:Y:S02]  /*fc80*/  @!P0 SYNCS.PHASECHK.TRANS64 P0, [R3+URZ+0x19c60], R4 ;  /* 0x019c6004030085a7 */ /* 0x000e64000800007f */
[----:B-1----:R-:W-:Y:S05]  /*fc90*/  @!P0 BRA `(.L_x_9031) ;  /* 0xfffffffc00f08947 */ /* 0x002fea000383ffff */
[----:B------:R-:W-:Y:S05]  /*fca0*/  BRA `(.L_x_9085) ;  /* 0xffffffd800b07947 */ /* 0x000fea000383ffff */
.L_x_9038:
[----:B-1----:R1:W2:Y:S02]  /*fcb0*/  SYNCS.PHASECHK.TRANS64.TRYWAIT P1, [R0+URZ+0x19c70], R3 ;  /* 0x019c7003000075a7 */ /* 0x0022a4000802017f */
[----:B--2---:R-:W-:Y:S05]  /*fcc0*/  @!P1 NANOSLEEP.SYNCS 0x989680 ;  /* 0x009896800000995d */ /* 0x004fea0003900000 */
[----:B------:R-:W2:Y:S02]  /*fcd0*/  @!P1 SYNCS.PHASECHK.TRANS64 P1, [R0+URZ+0x19c70], R3 ;  /* 0x019c7003000095a7 */ /* 0x000ea4000802007f */
[----:B--2---:R-:W-:Y:S05]  /*fce0*/  @!P1 BRA `(.L_x_9038) ;  /* 0xfffffffc00f09947 */ /* 0x004fea000383ffff */
[----:B------:R-:W-:Y:S05]  /*fcf0*/  BRA `(.L_x_9086) ;  /* 0xffffffe000507947 */ /* 0x000fea000383ffff */
.L_x_9040:
[----:B-1----:R1:W2:Y:S02]  /*fd00*/  SYNCS.PHASECHK.TRANS64.TRYWAIT P1, [R0+URZ+0x19c60], R3 ;  /* 0x019c6003000075a7 */ /* 0x0022a4000802017f */
[----:B--2---:R-:W-:Y:S05]  /*fd10*/  @!P1 NANOSLEEP.SYNCS 0x989680 ;  /* 0x009896800000995d */ /* 0x004fea0003900000 */
[----:B------:R-:W2:Y:S02]  /*fd20*/  @!P1 SYNCS.PHASECHK.TRANS64 P1, [R0+URZ+0x19c60], R3 ;  /* 0x019c6003000095a7 */ /* 0x000ea4000802007f */
[----:B--2---:R-:W-:Y:S05]  /*fd30*/  @!P1 BRA `(.L_x_9040) ;  /* 0xfffffffc00f09947 */ /* 0x004fea000383ffff */
[----:B------:R-:W-:Y:S05]  /*fd40*/  BRA `(.L_x_9087) ;  /* 0xffffffe000547947 */ /* 0x000fea000383ffff */
.L_x_9051:
[----:B0-----:R0:W1:Y:S02]  /*fd50*/  SYNCS.PHASECHK.TRANS64.TRYWAIT P0, [R7+URZ+0x19c20], R0 ;  /* 0x019c2000070075a7 */ /* 0x001064000800017f */
[----:B-1----:R-:W-:Y:S05]  /*fd60*/  @!P0 NANOSLEEP.SYNCS 0x989680 ;  /* 0x009896800000895d */ /* 0x002fea0003900000 */
[----:B------:R-:W1:Y:S02]  /*fd70*/  @!P0 SYNCS.PHASECHK.TRANS64 P0, [R7+URZ+0x19c20], R0 ;  /* 0x019c2000070085a7 */ /* 0x000e64000800007f */
[----:B-1----:R-:W-:Y:S05]  /*fd80*/  @!P0 BRA `(.L_x_9051) ;  /* 0xfffffffc00f08947 */ /* 0x002fea000383ffff */
[----:B------:R-:W-:Y:S05]  /*fd90*/  BRA `(.L_x_9088) ;  /* 0xfffffff000c07947 */ /* 0x000fea000383ffff */
.L_x_9052:
        /* <DEDUP_REMOVED lines=11> */
.L_x_9090:
[----:B------:R-:W-:Y:S05]  /*fe50*/  BSYNC B0 ;  /* 0x0000000000007941 */ /* 0x000fea0003800000 */
.L_x_9089:
[----:B------:R-:W-:Y:S05]  /*fe60*/  BRA `(.L_x_9091) ;  /* 0xfffffff000a87947 */ /* 0x000fea000383ffff */
.L_x_9055:
[----:B------:R-:W-:Y:S01]  /*fe70*/  BSSY B1, `(.L_x_9092) ;  /* 0x0000006000017945 */ /* 0x000fe20003800000 */
[----:B------:R-:W-:-:S07]  /*fe80*/  IMAD.MOV.U32 R15, RZ, RZ, -0x1 ;  /* 0xffffffffff0f7424 */ /* 0x000fce00078e00ff */
[----:B0-----:R-:W-:Y:S05]  /*fe90*/  WARPSYNC.COLLECTIVE R15, `(.L_x_9093) ;  /* 0x000000000f0c7348 */ /* 0x001fea0003c00000 */
[----:B------:R-:W-:Y:S02]  /*fea0*/  ELECT P6, UR62, PT ;  /* 0x00000000003e782f */ /* 0x000fe400038c0000 */
[----:B------:R-:W-:Y:S01]  /*feb0*/  MOV R14, UR62 ;  /* 0x0000003e000e7c02 */ /* 0x000fe20008000f00 */
[----:B0-----:R-:W-:Y:S10]  /*fec0*/  ENDCOLLECTIVE ;  /* 0x000000000000791b */ /* 0x001ff40003800000 */
.L_x_9093:
[----:B------:R-:W-:Y:S05]  /*fed0*/  BSYNC B1 ;  /* 0x0000000000017941 */ /* 0x000fea0003800000 */
.L_x_9092:
[----:B------:R-:W-:Y:S05]  /*fee0*/  BRA `(.L_x_9094) ;  /* 0xfffffff000a07947 */ /* 0x000fea000383ffff */
.L_x_9057:
[----:B0-----:R0:W1:Y:S02]  /*fef0*/  SYNCS.PHASECHK.TRANS64.TRYWAIT P1, [R5+URZ], R4 ;  /* 0x00000004050075a7 */ /* 0x001064000802017f */
[----:B-1----:R-:W-:Y:S05]  /*ff00*/  @!P1 NANOSLEEP.SYNCS 0x989680 ;  /* 0x009896800000995d */ /* 0x002fea0003900000 */
[----:B------:R-:W1:Y:S02]  /*ff10*/  @!P1 SYNCS.PHASECHK.TRANS64 P1, [R5+URZ], R4 ;  /* 0x00000004050095a7 */ /* 0x000e64000802007f */
[----:B-1----:R-:W-:Y:S05]  /*ff20*/  @!P1 BRA `(.L_x_9057) ;  /* 0xfffffffc00f09947 */ /* 0x002fea000383ffff */
[----:B------:R-:W-:Y:S05]  /*ff30*/  BRA `(.L_x_9095) ;  /* 0xfffffff000d47947 */ /* 0x000fea000383ffff */
.L_x_9058:
[----:B-1----:R1:W2:Y:S02]  /*ff40*/  SYNCS.PHASECHK.TRANS64.TRYWAIT P1, [R3+URZ], R0 ;  /* 0x00000000030075a7 */ /* 0x0022a4000802017f */
[----:B--2---:R-:W-:Y:S05]  /*ff50*/  @!P1 NANOSLEEP.SYNCS 0x989680 ;  /* 0x009896800000995d */ /* 0x004fea0003900000 */
[----:B------:R-:W2:Y:S02]  /*ff60*/  @!P1 SYNCS.PHASECHK.TRANS64 P1, [R3+URZ], R0 ;  /* 0x00000000030095a7 */ /* 0x000ea4000802007f */
[----:B--2---:R-:W-:Y:S05]  /*ff70*/  @!P1 BRA `(.L_x_9058) ;  /* 0xfffffffc00f09947 */ /* 0x004fea000383ffff */
[----:B------:R-:W-:Y:S05]  /*ff80*/  BRA `(.L_x_9096) ;  /* 0xfffffff000c87947 */ /* 0x000fea000383ffff */
.L_x_9060:
[----:B-1----:R1:W2:Y:S02]  /*ff90*/  SYNCS.PHASECHK.TRANS64.TRYWAIT P1, [R3+URZ+0x19c60], R4 ;  /* 0x019c6004030075a7 */ /* 0x0022a4000802017f */
[----:B--2---:R-:W-:Y:S05]  /*ffa0*/  @!P1 NANOSLEEP.SYNCS 0x989680 ;  /* 0x009896800000995d */ /* 0x004fea0003900000 */
[----:B------:R-:W2:Y:S02]  /*ffb0*/  @!P1 SYNCS.PHASECHK.TRANS64 P1, [R3+URZ+0x19c60], R4 ;  /* 0x019c6004030095a7 */ /* 0x000ea4000802007f */
[----:B--2---:R-:W-:Y:S05]  /*ffc0*/  @!P1 BRA `(.L_x_9060) ;  /* 0xfffffffc00f09947 */ /* 0x004fea000383ffff */
[----:B------:R-:W-:Y:S05]  /*ffd0*/  BRA `(.L_x_9097) ;  /* 0xfffffff000c87947 */ /* 0x000fea000383ffff */
.L_x_9062:
[----:B0-----:R0:W2:Y:S02]  /*ffe0*/  SYNCS.PHASECHK.TRANS64.TRYWAIT P1, [R5+URZ+0x19c60], R0 ;  /* 0x019c6000050075a7 */ /* 0x0010a4000802017f */
[----:B--2---:R-:W-:Y:S05]  /*fff0*/  @!P1 NANOSLEEP.SYNCS 0x989680 ;  /* 0x009896800000995d */ /* 0x004fea0003900000 */
[----:B------:R-:W2:Y:S02]  /*10000*/  @!P1 SYNCS.PHASECHK.TRANS64 P1, [R5+URZ+0x19c60], R0 ;  /* 0x019c6000050095a7 */ /* 0x000ea4000802007f */
[----:B--2---:R-:W-:Y:S05]  /*10010*/  @!P1 BRA `(.L_x_9062) ;  /* 0xfffffffc00f09947 */ /* 0x004fea000383ffff */
[----:B------:R-:W-:Y:S05]  /*10020*/  BRA `(.L_x_9098) ;  /* 0xfffffff000c87947 */ /* 0x000fea000383ffff */
.L_x_9064:
[----:B--2---:R2:W3:Y:S02]  /*10030*/  SYNCS.PHASECHK.TRANS64.TRYWAIT P0, [R3+URZ+0x19c80], R4 ;  /* 0x019c8004030075a7 */ /* 0x0044e4000800017f */
[----:B---3--:R-:W-:Y:S05]  /*10040*/  @!P0 NANOSLEEP.SYNCS 0x989680 ;  /* 0x009896800000895d */ /* 0x008fea0003900000 */
[----:B------:R-:W3:Y:S02]  /*10050*/  @!P0 SYNCS.PHASECHK.TRANS64 P0, [R3+URZ+0x19c80], R4 ;  /* 0x019c8004030085a7 */ /* 0x000ee4000800007f */
[----:B---3--:R-:W-:Y:S05]  /*10060*/  @!P0 BRA `(.L_x_9064) ;  /* 0xfffffffc00f08947 */ /* 0x008fea000383ffff */
[----:B------:R-:W-:Y:S05]  /*10070*/  BRA `(.L_x_9065) ;  /* 0xfffffff000c47947 */ /* 0x000fea000383ffff */
.L_x_9099:
        /* <DEDUP_REMOVED lines=16> */
.L_x_13286:


//--------------------- .text._ZN7cutlass13device_kernelIN5flash11enable_sm90INS1_16FlashAttnFwdSm90INS1_25CollectiveMainloopFwdSm90ILi2EN4cute5tupleIJNS5_1CILi1EEES8_S8_EEENS6_IJNS7_ILi192EEENS7_ILi128EEENS7_ILi96EEEEEELi96ENS_12float_e4m3_tEfNS_4arch4Sm90ELb0ELb0ELb0ELb1ELb0ELb1ELb0ELb1ELb1ELb1ELb1ELb0EEENS1_21CollectiveEpilogueFwdINS6_IJSA_SC_SB_EEES9_NS_10bfloat16_tESG_Li384ELb1ELb1ELb1ELb1EEENS1_36VarlenDynamicPersistentTileSchedulerILi192ELi128ELi384ELi128ELb1ELb1ELb1ELb0ELb1ELb1EEEEEEEEEvNT_6ParamsE --------------------------
	.section	.text._ZN7cutlass13device_kernelIN5flash11enable_sm90INS1_16FlashAttnFwdSm90INS1_25CollectiveMainloopFwdSm90ILi2EN4cute5tupleIJNS5_1CILi1EEES8_S8_EEENS6_IJNS7_ILi192EEENS7_ILi128EEENS7_ILi96EEEEEELi96ENS_12float_e4m3_tEfNS_4arch4Sm90ELb0ELb0ELb0ELb1ELb0ELb1ELb0ELb1ELb1ELb1ELb1ELb0EEENS1_21CollectiveEpilogueFwdINS6_IJSA_SC_SB_EEES9_NS_10bfloat16_tESG_Li384ELb1ELb1ELb1ELb1EEENS1_36VarlenDynamicPersistentTileSchedulerILi192ELi128ELi384ELi128ELb1ELb1ELb1ELb0ELb1ELb1EEEEEEEEEvNT_6ParamsE,"ax",@progbits
	.align	128
.text._ZN7cutlass13device_kernelIN5flash11enable_sm90INS1_16FlashAttnFwdSm90INS1_25CollectiveMainloopFwdSm90ILi2EN4cute5tupleIJNS5_1CILi1EEES8_S8_EEENS6_IJNS7_ILi192EEENS7_ILi128EEENS7_ILi96EEEEEELi96ENS_12float_e4m3_tEfNS_4arch4Sm90ELb0ELb0ELb0ELb1ELb0ELb1ELb0ELb1ELb1ELb1ELb1ELb0EEENS1_21CollectiveEpilogueFwdINS6_IJSA_SC_SB_EEES9_NS_10bfloat16_tESG_Li384ELb1ELb1ELb1ELb1EEENS1_36VarlenDynamicPersistentTileSchedulerILi192ELi128ELi384ELi128ELb1ELb1ELb1ELb0ELb1ELb1EEEEEEEEEvNT_6ParamsE:
        .type           _ZN7cutlass13device_kernelIN5flash11enable_sm90INS1_16FlashAttnFwdSm90INS1_25CollectiveMainloopFwdSm90ILi2EN4cute5tupleIJNS5_1CILi1EEES8_S8_EEENS6_IJNS7_ILi192EEENS7_ILi128EEENS7_ILi96EEEEEELi96ENS_12float_e4m3_tEfNS_4arch4Sm90ELb0ELb0ELb0ELb1ELb0ELb1ELb0ELb1ELb1ELb1ELb1ELb0EEENS1_21CollectiveEpilogueFwdINS6_IJSA_SC_SB_EEES9_NS_10bfloat16_tESG_Li384ELb1ELb1ELb1ELb1EEENS1_36VarlenDynamicPersistentTileSchedulerILi192ELi128ELi384ELi128ELb1ELb1ELb1ELb0ELb1ELb1EEEEEEEEEvNT_6ParamsE,@function
        .size           _ZN7cutlass13device_kernelIN5flash11enable_sm90INS1_16FlashAttnFwdSm90INS1_25CollectiveMainloopFwdSm90ILi2EN4cute5tupleIJNS5_1CILi1EEES8_S8_EEENS6_IJNS7_ILi192EEENS7_ILi128EEENS7_ILi96EEEEEELi96ENS_12float_e4m3_tEfNS_4arch4Sm90ELb0ELb0ELb0ELb1ELb0ELb1ELb0ELb1ELb1ELb1ELb1ELb0EEENS1_21CollectiveEpilogueFwdINS6_IJSA_SC_SB_EEES9_NS_10bfloat16_tESG_Li384ELb1ELb1ELb1ELb1EEENS1_36VarlenDynamicPersistentTileSchedulerILi192ELi128ELi384ELi128ELb1ELb1ELb1ELb0ELb1ELb1EEEEEEEEEvNT_6ParamsE,(.L_x_13287 - _ZN7cutlass13device_kernelIN5flash11enable_sm90INS1_16FlashAttnFwdSm90INS1_25CollectiveMainloopFwdSm90ILi2EN4cute5tupleIJNS5_1CILi1EEES8_S8_EEENS6_IJNS7_ILi192EEENS7_ILi128EEENS7_ILi96EEEEEELi96ENS_12float_e4m3_tEfNS_4arch4Sm90ELb0ELb0ELb0ELb1ELb0ELb1ELb0ELb1ELb1ELb1ELb1ELb0EEENS1_21CollectiveEpilogueFwdINS6_IJSA_SC_SB_EEES9_NS_10bfloat16_tESG_Li384ELb1ELb1ELb1ELb1EEENS1_36VarlenDynamicPersistentTileSchedulerILi192ELi128ELi384ELi128ELb1ELb1ELb1ELb0ELb1ELb1EEEEEEEEEvNT_6ParamsE)
        .other          _ZN7cutlass13device_kernelIN5flash11enable_sm90INS1_16FlashAttnFwdSm90INS1_25CollectiveMainloopFwdSm90ILi2EN4cute5tupleIJNS5_1CILi1EEES8_S8_EEENS6_IJNS7_ILi192EEENS7_ILi128EEENS7_ILi96EEEEEELi96ENS_12float_e4m3_tEfNS_4arch4Sm90ELb0ELb0ELb0ELb1ELb0ELb1ELb0ELb1ELb1ELb1ELb1ELb0EEENS1_21CollectiveEpilogueFwdINS6_IJSA_SC_SB_EEES9_NS_10bfloat16_tESG_Li384ELb1ELb1ELb1ELb1EEENS1_36VarlenDynamicPersistentTileSchedulerILi192ELi128ELi384ELi128ELb1ELb1ELb1ELb0ELb1ELb1EEEEEEEEEvNT_6ParamsE,@"STO_CUDA_ENTRY STV_DEFAULT"
_ZN7cutlass13device_kernelIN5flash11enable_sm90INS1_16FlashAttnFwdSm90INS1_25CollectiveMainloopFwdSm90ILi2EN4cute5tupleIJNS5_1CILi1EEES8_S8_EEENS6_IJNS7_ILi192EEENS7_ILi128EEENS7_ILi96EEEEEELi96ENS_12float_e4m3_tEfNS_4arch4Sm90ELb0ELb0ELb0ELb1ELb0ELb1ELb0ELb1ELb1ELb1ELb1ELb0EEENS1_21CollectiveEpilogueFwdINS6_IJSA_SC_SB_EEES9_NS_10bfloat16_tESG_Li384ELb1ELb1ELb1ELb1EEENS1_36VarlenDynamicPersistentTileSchedulerILi192ELi128ELi384ELi128ELb1ELb1ELb1ELb0ELb1ELb1EEEEEEEEEvNT_6ParamsE:
        /* <DEDUP_REMOVED lines=23> */
.L_x_9101:
[----:B------:R-:W-:Y:S05]  /*0170*/  BSYNC B0 ;  /* 0x0000000000007941 */ /* 0x000fea0003800000 */
.L_x_9100:
        /* <DEDUP_REMOVED lines=40> */
.L_x_9102:
        /* <DEDUP_REMOVED lines=22> */
.L_x_9103:
        /* <DEDUP_REMOVED lines=18> */
.L_x_9104:
        /* <DEDUP_REMOVED lines=22> */
.L_x_9105:
        /* <DEDUP_REMOVED lines=22> */
.L_x_9106:
        /* <DEDUP_REMOVED lines=9> */
.L_x_9109:
[----:B------:R-:W-:-:S08]  /*09d0*/  NOP ;  /* 0x0000000000007918 */ /* 0x000fd00000000000 */
[----:B------:R-:W0:Y:S02]  /*09e0*/  USETMAXREG.TRY_ALLOC.CTAPOOL UP0, 0xa0 ;  /* 0x000000a0000079c8 */ /* 0x000e240008000600 */
[----:B0-----:R-:W-:-:S13]  /*09f0*/  PLOP3.LUT P0, PT, PT, PT, UP0, 0x80, 0x0 ;  /* 0x000000000000781c */ /* 0x001fda0003f0f008 */
[----:B------:R-:W-:Y:S05]  /*0a00*/  @!P0 BRA `(.L_x_9109) ;  /* 0xfffffffc00f08947 */ /* 0x000fea000383ffff */
[----:B------:R-:W2:Y:S08]  /*0a10*/  S2UR UR4, SR_CgaCtaId ;  /* 0x00000000000479c3 */ /* 0x000eb00000008800 */
[----:B------:R-:W-:Y:S06]  /*0a20*/  BAR.ARV 0x8, 0x200 ;  /* 0x0208000000007b1d */ /* 0x000fec0000002000 */
[----:B------:R-:W-:-:S02]  /*0a30*/  MOV R16, 0x400 ;  /* 0x0000040000107802 */ /* 0x000fc40000000f00 */
[----:B------:R-:W-:Y:S01]  /*0a40*/  BAR.SYNC.DEFER_BLOCKING 0x5, 0x200 ;  /* 0x0148000000007b1d */ /* 0x000fe20000010000 */
[----:B--2---:R-:W-:-:S05]  /*0a50*/  IMAD.U32 R0, RZ, RZ, UR4 ;  /* 0x00000004ff007e24 */ /* 0x004fca000f8e00ff */
[----:B------:R-:W-:Y:S01]  /*0a60*/  ULDC UR4, c[0x0][0xc3c] ;  /* 0x00030f0000047ab9 */ /* 0x000fe20000000800 */
[----:B------:R-:W-:Y:S01]  /*0a70*/  LEA R16, R0, R16, 0x18 ;  /* 0x0000001000107211 */ /* 0x000fe200078ec0ff */
[----:B------:R-:W-:Y:S04]  /*0a80*/  STL [R1+0x24], R0 ;  /* 0x0000240001007387 */ /* 0x000fe80000100800 */
[----:B------:R-:W0:Y:S01]  /*0a90*/  LDS.128 R28, [R16+0x19cd0] ;  /* 0x019cd000101c7984 */ /* 0x000e220000000c00 */
[----:B------:R-:W-:Y:S06]  /*0aa0*/  BAR.ARV 0x4, 0x200 ;  /* 0x0108000000007b1d */ /* 0x000fec0000002000 */
[----:B0-----:R-:W-:-:S13]  /*0ab0*/  ISETP.GE.AND P0, PT, R31, UR4, PT ;  /* 0x000000041f007c0c */ /* 0x001fda000bf06270 */
[----:B------:R-:W-:Y:S05]  /*0ac0*/  @P0 BRA `(.L_x_9110) ;  /* 0x0000019c00400947 */ /* 0x000fea0003800000 */
[----:B------:R-:W0:Y:S02]  /*0ad0*/  S2R R0, SR_TID.X ;  /* 0x0000000000007919 */ /* 0x000e240000002100 */
[----:B0-----:R-:W-:-:S05]  /*0ae0*/  VIADD R21, R0, 0xffffff80 ;  /* 0xffffff8000157836 */ /* 0x001fca0000000000 */
[----:B------:R-:W-:Y:S02]  /*0af0*/  SHF.R.S32.HI R0, RZ, 0x1f, R21 ;  /* 0x0000001fff007819 */ /* 0x000fe40000011415 */
[-C--:B------:R-:W-:Y:S02]  /*0b00*/  LEA.HI R3, R21, R21.reuse, RZ, 0x1 ;  /* 0x0000001515037211 */ /* 0x080fe400078f08ff */
[CC--:B------:R-:W-:Y:S02]  /*0b10*/  LEA.HI R2, R0.reuse, R21.reuse, RZ, 0x5 ;  /* 0x0000001500027211 */ /* 0x0c0fe400078f28ff */
[----:B------:R-:W-:Y:S02]  /*0b20*/  LEA.HI R6, R0, R21, RZ, 0x4 ;  /* 0x0000001500067211 */ /* 0x000fe400078f20ff */
[----:B------:R-:W-:Y:S01]  /*0b30*/  SHF.R.S32.HI R22, RZ, 0x1, R3 ;  /* 0x00000001ff167819 */ /* 0x000fe20000011403 */
[----:B------:R-:W-:Y:S01]  /*0b40*/  IMAD.SHL.U32 R4, R2, 0x10, RZ ;  /* 0x0000001002047824 */ /* 0x000fe200078e00ff */
[----:B------:R-:W-:-:S04]  /*0b50*/  LOP3.LUT R2, R6, 0x7fffff0, RZ, 0xc0, !PT ;  /* 0x07fffff006027812 */ /* 0x000fc800078ec0ff */
[----:B------:R-:W-:Y:S01]  /*0b60*/  LOP3.LUT R5, R4, 0xfffffe00, RZ, 0xc0, !PT ;  /* 0xfffffe0004057812 */ /* 0x000fe200078ec0ff */
[----:B------:R-:W-:Y:S01]  /*0b70*/  IMAD.IADD R4, R21, 0x1, -R2 ;  /* 0x0000000115047824 */ /* 0x000fe200078e0a02 */
[----:B------:R-:W-:-:S03]  /*0b80*/  LEA.HI R2, R0, R21, RZ, 0x7 ;  /* 0x0000001500027211 */ /* 0x000fc600078f38ff */
[----:B------:R-:W-:Y:S01]  /*0b90*/  IMAD R9, R4, 0x20, R5 ;  /* 0x0000002004097824 */ /* 0x000fe200078e0205 */
[----:B------:R-:W-:Y:S02]  /*0ba0*/  SHF.R.S32.HI R5, RZ, 0x1f, R3 ;  /* 0x0000001fff057819 */ /* 0x000fe40000011403 */
[----:B------:R-:W-:Y:S02]  /*0bb0*/  LOP3.LUT R3, R3, 0xfffffffe, RZ, 0xc0, !PT ;  /* 0xfffffffe03037812 */ /* 0x000fe400078ec0ff */
[----:B------:R-:W-:Y:S02]  /*0bc0*/  LOP3.LUT R7, R2, 0xffffff80, RZ, 0xc0, !PT ;  /* 0xffffff8002077812 */ /* 0x000fe400078ec0ff */
[----:B------:R-:W-:Y:S01]  /*0bd0*/  LEA.HI R5, R5, R22, RZ, 0x2 ;  /* 0x0000001605057211 */ /* 0x000fe200078f10ff */
[C---:B------:R-:W-:Y:S01]  /*0be0*/  IMAD.IADD R18, R21.reuse, 0x1, -R3 ;  /* 0x0000000115127824 */ /* 0x040fe200078e0a03 */
[----:B------:R-:W-:Y:S01]  /*0bf0*/  LEA.HI R4, R0, R21, RZ, 0x3 ;  /* 0x0000001500047211 */ /* 0x000fe200078f18ff */
[----:B------:R-:W-:Y:S01]  /*0c00*/  IMAD.IADD R20, R21, 0x1, -R7 ;  /* 0x0000000115147824 */ /* 0x000fe200078e0a07 */
[----:B------:R-:W-:Y:S01]  /*0c10*/  LOP3.LUT R5, R5, 0x7fffffc, RZ, 0xc0, !PT ;  /* 0x07fffffc05057812 */ /* 0x000fe200078ec0ff */
[----:B------:R-:W-:Y:S01]  /*0c20*/  IMAD.SHL.U32 R152, R18, 0x8, RZ ;  /* 0x0000000812987824 */ /* 0x000fe200078e00ff */
[----:B------:R-:W-:-:S02]  /*0c30*/  SHF.R.S32.HI R7, RZ, 0x4, R6 ;  /* 0x00000004ff077819 */ /* 0x000fc40000011406 */
[----:B------:R-:W-:Y:S01]  /*0c40*/  SHF.R.S32.HI R3, RZ, 0x1f, R20 ;  /* 0x0000001fff037819 */ /* 0x000fe20000011414 */
[----:B------:R-:W-:Y:S01]  /*0c50*/  VIADD R12, R152, 0x20 ;  /* 0x00000020980c7836 */ /* 0x000fe20000000000 */
[----:B------:R-:W-:Y:S01]  /*0c60*/  SHF.R.S32.HI R23, RZ, 0x7, R2 ;  /* 0x00000007ff177819 */ /* 0x000fe20000011402 */
[----:B------:R-:W-:Y:S01]  /*0c70*/  IMAD.IADD R5, R22, 0x1, -R5 ;  /* 0x0000000116057824 */ /* 0x000fe200078e0a05 */
[----:B------:R-:W-:Y:S02]  /*0c80*/  LEA.HI R8, R3, R20, RZ, 0x2 ;  /* 0x0000001403087211 */ /* 0x000fe400078f10ff */
[----:B------:R0:W-:Y:S01]  /*0c90*/  STL [R1+0xc], R12 ;  /* 0x00000c0c01007387 */ /* 0x0001e20000100800 */
[----:B------:R-:W-:Y:S01]  /*0ca0*/  IMAD R13, R7, 0x8, R5 ;  /* 0x00000008070d7824 */ /* 0x000fe200078e0205 */
[----:B------:R-:W-:Y:S01]  /*0cb0*/  SHF.R.S32.HI R10, RZ, 0x2, R8 ;  /* 0x00000002ff0a7819 */ /* 0x000fe20000011408 */
[----:B------:R-:W-:Y:S01]  /*0cc0*/  IMAD.IADD R5, R152, 0x1, R12 ;  /* 0x0000000198057824 */ /* 0x000fe200078e020c */
[----:B------:R-:W2:Y:S01]  /*0cd0*/  LDL.LU R17, [R1+0x4c] ;  /* 0x00004c0001117983 */ /* 0x000ea20000300800 */
[----:B------:R-:W-:-:S02]  /*0ce0*/  SHF.R.S32.HI R11, RZ, 0x1f, R8 ;  /* 0x0000001fff0b7819 */ /* 0x000fc40000011408 */
[----:B------:R-:W-:Y:S02]  /*0cf0*/  SHF.R.S32.HI R4, RZ, 0x3, R4 ;  /* 0x00000003ff047819 */ /* 0x000fe40000011404 */
[----:B------:R-:W-:Y:S01]  /*0d00*/  LEA.HI R11, R11, R10, RZ, 0x3 ;  /* 0x0000000a0b0b7211 */ /* 0x000fe200078f18ff */
[----:B------:R-:W-:Y:S01]  /*0d10*/  IMAD.HI R2, R23, 0x55555556, RZ ;  /* 0x5555555617027827 */ /* 0x000fe200078e02ff */
[----:B------:R-:W-:Y:S02]  /*0d20*/  LEA.HI R6, R6, R7, RZ, 0x1 ;  /* 0x0000000706067211 */ /* 0x000fe400078f08ff */
[----:B0-----:R-:W-:Y:S02]  /*0d30*/  SHF.R.S32.HI R12, RZ, 0x1f, R5 ;  /* 0x0000001fff0c7819 */ /* 0x001fe40000011405 */
[----:B------:R-:W-:Y:S02]  /*0d40*/  LOP3.LUT R11, R11, 0xfffffff8, RZ, 0xc0, !PT ;  /* 0xfffffff80b0b7812 */ /* 0x000fe400078ec0ff */
[----:B------:R-:W-:Y:S01]  /*0d50*/  LEA.HI R3, R3, R20, RZ, 0x5 ;  /* 0x0000001403037211 */ /* 0x000fe200078f28ff */
[----:B------:R-:W-:Y:S01]  /*0d60*/  IMAD.SHL.U32 R4, R4, 0x80, RZ ;  /* 0x0000008004047824 */ /* 0x000fe200078e00ff */
[----:B------:R-:W-:Y:S01]  /*0d70*/  LOP3.LUT R6, R6, 0x1ffffffe, RZ, 0xc0, !PT ;  /* 0x1ffffffe06067812 */ /* 0x000fe200078ec0ff */
[----:B------:R-:W-:Y:S01]  /*0d80*/  IMAD.IADD R10, R10, 0x1, -R11 ;  /* 0x000000010a0a7824 */ /* 0x000fe200078e0a0b */
[----:B------:R-:W-:-:S02]  /*0d90*/  LEA.HI R14, R12, R5, RZ, 0x4 ;  /* 0x000000050c0e7211 */ /* 0x000fc400078f20ff */
[----:B------:R-:W-:Y:S02]  /*0da0*/  LEA.HI R2, R2, R2, RZ, 0x1 ;  /* 0x0000000202027211 */ /* 0x000fe400078f08ff */
[----:B------:R-:W-:Y:S02]  /*0db0*/  SHF.R.S32.HI R3, RZ, 0x5, R3 ;  /* 0x00000005ff037819 */ /* 0x000fe40000011403 */
[----:B------:R-:W-:Y:S02]  /*0dc0*/  LEA.HI R5, R12, R5, RZ, 0x5 ;  /* 0x000000050c057211 */ /* 0x000fe400078f28ff */
[----:B------:R-:W-:Y:S01]  /*0dd0*/  LOP3.LUT R157, R4, 0x80, RZ, 0xc0, !PT ;  /* 0x00000080049d7812 */ /* 0x000fe200078ec0ff */
[----:B------:R-:W-:Y:S01]  /*0de0*/  IMAD.IADD R6, R7, 0x1, -R6 ;  /* 0x0000000107067824 */ /* 0x000fe200078e0a06 */
[----:B------:R-:W-:Y:S01]  /*0df0*/  SHF.R.S32.HI R5, RZ, 0x5, R5 ;  /* 0x00000005ff057819 */ /* 0x000fe20000011405 */
[----:B------:R-:W-:Y:S01]  /*0e00*/  IMAD R2, R2, -0x3, R23 ;  /* 0xfffffffd02027824 */ /* 0x000fe200078e0217 */
[----:B------:R-:W-:Y:S01]  /*0e10*/  LEA.HI R0, R0, R21, RZ, 0x2 ;  /* 0x0000001500007211 */ /* 0x000fe200078f10ff */
[----:B------:R-:W-:Y:S01]  /*0e20*/  IMAD R3, R3, 0x10, R10 ;  /* 0x0000001003037824 */ /* 0x000fe200078e020a */
[----:B------:R-:W-:Y:S01]  /*0e30*/  SHF.R.U32.HI R15, RZ, 0x3, R157 ;  /* 0x00000003ff0f7819 */ /* 0x000fe2000001169d */
[----:B------:R-:W-:Y:S01]  /*0e40*/  IMAD.SHL.U32 R13, R13, 0x20, RZ ;  /* 0x000000200d0d7824 */ /* 0x000fe200078e00ff */
[----:B------:R-:W-:Y:S01]  /*0e50*/  LOP3.LUT R4, R157, 0x10, R14, 0xf8, !PT ;  /* 0x000000109d047812 */ /* 0x000fe200078ef80e */
[----:B------:R-:W-:-:S02]  /*0e60*/  IMAD R6, R6, 0x8, R9 ;  /* 0x0000000806067824 */ /* 0x000fc400078e0209 */
[----:B------:R-:W-:Y:S01]  /*0e70*/  IMAD R3, R2, 0x40, R3 ;  /* 0x0000004002037824 */ /* 0x000fe200078e0203 */
[----:B------:R-:W-:Y:S01]  /*0e80*/  LOP3.LUT R2, R0, 0xfffffffc, RZ, 0xc0, !PT ;  /* 0xfffffffc00027812 */ /* 0x000fe200078ec0ff */
[----:B------:R-:W-:Y:S01]  /*0e90*/  IMAD R5, R5, 0x1800, R13 ;  /* 0x0000180005057824 */ /* 0x000fe200078e020d */
[----:B------:R-:W-:Y:S01]  /*0ea0*/  LOP3.LUT R4, R4, R15, RZ, 0x3c, !PT ;  /* 0x0000000f04047212 */ /* 0x000fe200078e3cff */
[----:B------:R-:W-:Y:S03]  /*0eb0*/  STL [R1+0x10], R13 ;  /* 0x0000100d01007387 */ /* 0x000fe60000100800 */
[----:B------:R-:W-:Y:S01]  /*0ec0*/  IADD3 R4, R16, R5, R4 ;  /* 0x0000000510047210 */ /* 0x000fe20007ffe004 */
[----:B------:R0:W-:Y:S01]  /*0ed0*/  STL [R1+0x94], R6 ;  /* 0x0000940601007387 */ /* 0x0001e20000100800 */
[----:B------:R-:W-:Y:S01]  /*0ee0*/  SHF.R.S32.HI R0, RZ, 0x2, R0 ;  /* 0x00000002ff007819 */ /* 0x000fe20000011400 */
[----:B------:R-:W-:-:S02]  /*0ef0*/  IMAD.SHL.U32 R18, R18, 0x10, RZ ;  /* 0x0000001012127824 */ /* 0x000fc400078e00ff */
[----:B------:R1:W-:Y:S01]  /*0f00*/  STL [R1+0x88], R4 ;  /* 0x0000880401007387 */ /* 0x0003e20000100800 */
[----:B------:R-:W-:Y:S02]  /*0f10*/  VIADD R5, R152, 0x10 ;  /* 0x0000001098057836 */ /* 0x000fe40000000000 */
[----:B0-----:R-:W-:Y:S01]  /*0f20*/  IMAD.IADD R6, R21, 0x1, -R2 ;  /* 0x0000000115067824 */ /* 0x001fe200078e0a02 */
[----:B------:R-:W-:Y:S01]  /*0f30*/  STL [R1+0x8c], R3 ;  /* 0x00008c0301007387 */ /* 0x000fe20000100800 */
[----:B------:R-:W-:Y:S02]  /*0f40*/  SHF.R.S32.HI R2, RZ, 0x1f, R22 ;  /* 0x0000001fff027819 */ /* 0x000fe40000011416 */
[C---:B-1----:R-:W-:Y:S01]  /*0f50*/  IMAD.SHL.U32 R4, R6.reuse, 0x8, RZ ;  /* 0x0000000806047824 */ /* 0x042fe200078e00ff */
[----:B------:R-:W-:Y:S01]  /*0f60*/  LEA.HI R0, R6, R6, RZ, 0x1 ;  /* 0x0000000606007211 */ /* 0x000fe200078f08ff */
[----:B------:R-:W-:Y:S01]  /*0f70*/  STL [R1+0x44], RZ ;  /* 0x000044ff01007387 */ /* 0x000fe20000100800 */
[----:B------:R-:W-:-:S02]  /*0f80*/  LOP3.LUT R8, R8, 0x7ffffffc, RZ, 0xc0, !PT ;  /* 0x7ffffffc08087812 */ /* 0x000fc400078ec0ff */
[----:B------:R-:W-:Y:S01]  /*0f90*/  LOP3.LUT R2, R0, 0x1ffffffe, RZ, 0xc0, !PT ;  /* 0x1ffffffe00027812 */ /* 0x000fe200078ec0ff */
[----:B------:R0:W-:Y:S01]  /*0fa0*/  STL [R1+0x8], R5 ;  /* 0x0000080501007387 */ /* 0x0001e20000100800 */
[----:B------:R-:W-:-:S03]  /*0fb0*/  LOP3.LUT R0, R157, 0x10, R18, 0xf8, !PT ;  /* 0x000000109d007812 */ /* 0x000fc600078ef812 */
[----:B------:R1:W-:Y:S01]  /*0fc0*/  STL [R1+0x30], R4 ;  /* 0x0000300401007387 */ /* 0x0003e20000100800 */
[----:B------:R-:W-:Y:S01]  /*0fd0*/  IMAD.IADD R8, R20, 0x1, -R8 ;  /* 0x0000000114087824 */ /* 0x000fe200078e0a08 */
[----:B------:R-:W-:Y:S01]  /*0fe0*/  LOP3.LUT R0, R0, R15, RZ, 0x3c, !PT ;  /* 0x0000000f00007212 */ /* 0x000fe200078e3cff */
[C---:B0-----:R-:W-:Y:S02]  /*0ff0*/  VIADD R5, R4.reuse, 0x20 ;  /* 0x0000002004057836 */ /* 0x041fe40000000000 */
[----:B-1----:R-:W-:-:S03]  /*1000*/  VIADD R4, R4, 0x40 ;  /* 0x0000004004047836 */ /* 0x002fc60000000000 */
[----:B------:R0:W-:Y:S01]  /*1010*/  STL [R1+0x50], R5 ;  /* 0x0000500501007387 */ /* 0x0001e20000100800 */
[----:B------:R-:W-:Y:S01]  /*1020*/  IMAD.IADD R2, R6, 0x1, -R2 ;  /* 0x0000000106027824 */ /* 0x000fe200078e0a02 */
[----:B------:R-:W-:Y:S01]  /*1030*/  SHF.R.S32.HI R6, RZ, 0x1f, R5 ;  /* 0x0000001fff067819 */ /* 0x000fe20000011405 */
[----:B------:R-:W-:Y:S01]  /*1040*/  IMAD.SHL.U32 R8, R8, 0x2, RZ ;  /* 0x0000000208087824 */ /* 0x000fe200078e00ff */
[----:B------:R1:W-:Y:S01]  /*1050*/  STL [R1+0x58], R4 ;  /* 0x0000580401007387 */ /* 0x0003e20000100800 */
[----:B0-----:R-:W-:-:S03]  /*1060*/  SHF.R.S32.HI R5, RZ, 0x1f, R4 ;  /* 0x0000001fff057819 */ /* 0x001fc60000011404 */
[----:B------:R0:W-:Y:S01]  /*1070*/  STL [R1+0x9c], R6 ;  /* 0x00009c0601007387 */ /* 0x0001e20000100800 */
[----:B-1----:R-:W-:Y:S01]  /*1080*/  IMAD.IADD R4, R13, 0x1, R0 ;  /* 0x000000010d047824 */ /* 0x002fe200078e0200 */
[----:B------:R-:W-:Y:S02]  /*1090*/  SHF.R.S32.HI R0, RZ, 0x4, R14 ;  /* 0x00000004ff007819 */ /* 0x000fe4000001140e */
[----:B------:R1:W-:Y:S01]  /*10a0*/  STL [R1+0x98], R5 ;  /* 0x0000980501007387 */ /* 0x0003e20000100800 */
[----:B------:R-:W-:-:S03]  /*10b0*/  VIADD R7, R8, 0x38 ;  /* 0x0000003808077836 */ /* 0x000fc60000000000 */
[----:B------:R-:W-:Y:S01]  /*10c0*/  STL [R1+0x34], R8 ;  /* 0x0000340801007387 */ /* 0x000fe20000100800 */
[----:B0-----:R-:W-:-:S03]  /*10d0*/  VIADD R6, R8, 0x40 ;  /* 0x0000004008067836 */ /* 0x001fc60000000000 */
[----:B------:R0:W-:Y:S01]  /*10e0*/  STL [R1+0x28], R4 ;  /* 0x0000280401007387 */ /* 0x0001e20000100800 */
[----:B-1----:R-:W-:-:S03]  /*10f0*/  VIADD R5, R8, 0x48 ;  /* 0x0000004808057836 */ /* 0x002fc60000000000 */
[----:B------:R1:W-:Y:S04]  /*1100*/  STL [R1+0x70], R0 ;  /* 0x0000700001007387 */ /* 0x0003e80000100800 */
[----:B------:R3:W-:Y:S01]  /*1110*/  STL [R1+0x6c], R7 ;  /* 0x00006c0701007387 */ /* 0x0007e20000100800 */
[C---:B0-----:R-:W-:Y:S02]  /*1120*/  VIADD R4, R8.reuse, 0x50 ;  /* 0x0000005008047836 */ /* 0x041fe40000000000 */
[----:B-1----:R-:W-:Y:S01]  /*1130*/  VIADD R0, R8, 0x58 ;  /* 0x0000005808007836 */ /* 0x002fe20000000000 */
[----:B------:R-:W-:Y:S01]  /*1140*/  SHF.R.S32.HI R8, RZ, 0x1f, R7 ;  /* 0x0000001fff087819 */ /* 0x000fe20000011407 */
[----:B------:R0:W-:Y:S01]  /*1150*/  STL [R1+0x68], R6 ;  /* 0x0000680601007387 */ /* 0x0001e20000100800 */
[----:B---3--:R-:W-:-:S03]  /*1160*/  SHF.R.S32.HI R7, RZ, 0x1f, R6 ;  /* 0x0000001fff077819 */ /* 0x008fc60000011406 */
[----:B------:R1:W-:Y:S04]  /*1170*/  STL [R1+0x64], R5 ;  /* 0x0000640501007387 */ /* 0x0003e80000100800 */
[----:B------:R-:W-:Y:S01]  /*1180*/  STL [R1+0x84], R8 ;  /* 0x0000840801007387 */ /* 0x000fe20000100800 */
[----:B0-----:R-:W-:-:S03]  /*1190*/  SHF.R.S32.HI R6, RZ, 0x1f, R5 ;  /* 0x0000001fff067819 */ /* 0x001fc60000011405 */
[----:B------:R0:W-:Y:S01]  /*11a0*/  STL [R1+0x60], R4 ;  /* 0x0000600401007387 */ /* 0x0001e20000100800 */
[----:B-1----:R-:W-:-:S03]  /*11b0*/  SHF.R.S32.HI R5, RZ, 0x1f, R4 ;  /* 0x0000001fff057819 */ /* 0x002fc60000011404 */
[----:B------:R-:W-:Y:S04]  /*11c0*/  STL [R1+0x80], R7 ;  /* 0x0000800701007387 */ /* 0x000fe80000100800 */
[----:B------:R1:W-:Y:S01]  /*11d0*/  STL [R1+0x5c], R0 ;  /* 0x00005c0001007387 */ /* 0x0003e20000100800 */
[----:B0-----:R-:W-:-:S03]  /*11e0*/  SHF.R.S32.HI R4, RZ, 0x1f, R0 ;  /* 0x0000001fff047819 */ /* 0x001fc60000011400 */
[----:B------:R0:W-:Y:S01]  /*11f0*/  STL [R1+0x7c], R6 ;  /* 0x00007c0601007387 */ /* 0x0001e20000100800 */
[----:B-1----:R-:W-:-:S03]  /*1200*/  IMAD R0, R2, 0x8, R3 ;  /* 0x0000000802007824 */ /* 0x002fc600078e0203 */
[----:B------:R0:W-:Y:S04]  /*1210*/  STL [R1+0x78], R5 ;  /* 0x0000780501007387 */ /* 0x0001e80000100800 */
[----:B------:R0:W-:Y:S04]  /*1220*/  STL [R1+0x90], R0 ;  /* 0x0000900001007387 */ /* 0x0001e80000100800 */
[----:B------:R0:W-:Y:S01]  /*1230*/  STL [R1+0x74], R4 ;  /* 0x0000740401007387 */ /* 0x0001e20000100800 */
[----:B------:R-:W-:Y:S02]  /*1240*/  IMAD.MOV.U32 R23, RZ, RZ, RZ ;  /* 0x000000ffff177224 */ /* 0x000fe400078e00ff */
[----:B------:R-:W-:-:S02]  /*1250*/  IMAD.MOV.U32 R156, RZ, RZ, RZ ;  /* 0x000000ffff9c7224 */ /* 0x000fc400078e00ff */
[----:B------:R-:W-:Y:S01]  /*1260*/  IMAD.MOV.U32 R154, RZ, RZ, RZ ;  /* 0x000000ffff9a7224 */ /* 0x000fe200078e00ff */
[----:B--2---:R-:W-:Y:S01]  /*1270*/  LOP3.LUT R155, R17, 0x1, RZ, 0xfc, !PT ;  /* 0x00000001119b7812 */ /* 0x004fe200078efcff */
[----:B0-----:R-:W-:-:S07]  /*1280*/  IMAD.MOV.U32 R17, RZ, RZ, RZ ;  /* 0x000000ffff117224 */ /* 0x001fce00078e00ff */
.L_x_9232:
[----:B012-4-:R-:W0:Y:S01]  /*1290*/  LDC.64 R2, c[0x0][0xc88] ;  /* 0x00032200ff027b82 */ /* 0x017e220000000a00 */
[----:B------:R-:W-:Y:S01]  /*12a0*/  ULDC.64 UR4, c[0x0][0xa28] ;  /* 0x00028a0000047ab9 */ /* 0x000fe20000000a00 */
[----:B------:R-:W-:Y:S01]  /*12b0*/  ULDC.64 UR8, c[0x0][0xa18] ;  /* 0x0002860000087ab9 */ /* 0x000fe20000000a00 */
[----:B------:R-:W-:Y:S01]  /*12c0*/  ULDC.64 UR6, c[0x0][0xa08] ;  /* 0x0002820000067ab9 */ /* 0x000fe20000000a00 */
[----:B0-----:R-:W-:-:S05]  /*12d0*/  IMAD.WIDE R2, R31, 0x4, R2 ;  /* 0x000000041f027825 */ /* 0x001fca00078e0202 */
[----:B------:R-:W2:Y:S01]  /*12e0*/  LDG.E R34, desc[UR40][R2.64] ;  /* 0x0000002802227981 */ /* 0x000ea2000c1e1900 */
[----:B------:R-:W-:Y:S01]  /*12f0*/  ISETP.NE.U32.AND P2, PT, RZ, UR4, PT ;  /* 0x00000004ff007c0c */ /* 0x000fe2000bf45070 */
[----:B------:R-:W-:Y:S01]  /*1300*/  IMAD.MOV.U32 R9, RZ, RZ, RZ ;  /* 0x000000ffff097224 */ /* 0x000fe200078e00ff */
[----:B------:R-:W-:Y:S01]  /*1310*/  ISETP.NE.U32.AND P1, PT, RZ, UR8, PT ;  /* 0x00000008ff007c0c */ /* 0x000fe2000bf25070 */
[----:B------:R-:W-:Y:S01]  /*1320*/  IMAD.MOV.U32 R31, RZ, RZ, RZ ;  /* 0x000000ffff1f7224 */ /* 0x000fe200078e00ff */
[----:B------:R-:W-:Y:S02]  /*1330*/  ISETP.NE.AND.EX P2, PT, RZ, UR5, PT, P2 ;  /* 0x00000005ff007c0c */ /* 0x000fe4000bf45320 */
[----:B------:R-:W-:Y:S02]  /*1340*/  ISETP.NE.AND.EX P1, PT, RZ, UR9, PT, P1 ;  /* 0x00000009ff007c0c */ /* 0x000fe4000bf25310 */
[----:B------:R-:W-:-:S04]  /*1350*/  ISETP.NE.U32.AND P0, PT, RZ, UR6, PT ;  /* 0x00000006ff007c0c */ /* 0x000fc8000bf05070 */
[----:B------:R-:W-:Y:S02]  /*1360*/  ISETP.NE.AND.EX P0, PT, RZ, UR7, PT, P0 ;  /* 0x00000007ff007c0c */ /* 0x000fe4000bf05300 */
[----:B--23--:R-:W-:Y:S01]  /*1370*/  SHF.R.S32.HI R0, RZ, 0x1f, R34 ;  /* 0x0000001fff007819 */ /* 0x00cfe20000011422 */
[C---:B------:R-:W-:Y:S02]  /*1380*/  IMAD.SHL.U32 R36, R34.reuse, 0x4, RZ ;  /* 0x0000000422247824 */ /* 0x040fe400078e00ff */
[C---:B------:R-:W-:Y:S01]  /*1390*/  @P2 LEA R2, P3, R34.reuse, UR4, 0x2 ;  /* 0x0000000422022c11 */ /* 0x040fe2000f8610ff */
[----:B------:R-:W-:Y:S01]  /*13a0*/  STL [R1+0x2c], R34 ;  /* 0x00002c2201007387 */ /* 0x000fe20000100800 */
[C-C-:B------:R-:W-:Y:S02]  /*13b0*/  SHF.L.U64.HI R35, R34.reuse, 0x2, R0.reuse ;  /* 0x0000000222237819 */ /* 0x140fe40000010200 */
[----:B------:R-:W-:Y:S01]  /*13c0*/  @P2 LEA.HI.X R3, R34, UR5, R0, 0x2, P3 ;  /* 0x0000000522032c11 */ /* 0x000fe200098f1400 */
[----:B------:R-:W-:Y:S01]  /*13d0*/  ULDC UR4, c[0x0][0x288] ;  /* 0x0000a20000047ab9 */ /* 0x000fe20000000800 */
[C---:B------:R-:W-:Y:S01]  /*13e0*/  IADD3 R6, P4, R36.reuse, UR6, RZ ;  /* 0x0000000624067c10 */ /* 0x040fe2000ff9e0ff */
[----:B------:R0:W-:Y:S04]  /*13f0*/  STL [R1+0x48], R0 ;  /* 0x0000480001007387 */ /* 0x0001e80000100800 */
[----:B-----5:R1:W5:Y:S01]  /*1400*/  @P2 LDG.E R9, desc[UR40][R2.64] ;  /* 0x0000002802092981 */ /* 0x020362000c1e1900 */
[----:B------:R-:W-:Y:S01]  /*1410*/  @P1 IADD3 R4, P2, R36, UR8, RZ ;  /* 0x0000000824041c10 */ /* 0x000fe2000ff5e0ff */
[----:B------:R-:W-:Y:S01]  /*1420*/  IMAD.U32 R24, RZ, RZ, UR4 ;  /* 0x00000004ff187e24 */ /* 0x000fe2000f8e00ff */
[C---:B------:R-:W-:Y:S01]  /*1430*/  IADD3.X R7, R35.reuse, UR7, RZ, P4, !PT ;  /* 0x0000000723077c10 */ /* 0x040fe2000a7fe4ff */
[----:B------:R2:W-:Y:S01]  /*1440*/  STL [R1+0x3c], R36 ;  /* 0x00003c2401007387 */ /* 0x0005e20000100800 */
[----:B------:R-:W-:Y:S01]  /*1450*/  @P1 IADD3.X R5, R35, UR9, RZ, P2, !PT ;  /* 0x0000000923051c10 */ /* 0x000fe200097fe4ff */
[----:B------:R-:W-:Y:S01]  /*1460*/  ULDC.64 UR4, c[0x0][0x418] ;  /* 0x0001060000047ab9 */ /* 0x000fe20000000a00 */
[----:B------:R-:W-:Y:S01]  /*1470*/  LOP3.LUT R33, R30, 0xffff, RZ, 0xc0, !PT ;  /* 0x0000ffff1e217812 */ /* 0x000fe200078ec0ff */
[----:B------:R2:W5:Y:S01]  /*1480*/  @P0 LDG.E R31, desc[UR40][R6.64] ;  /* 0x00000028061f0981 */ /* 0x000562000c1e1900 */
[----:B------:R-:W-:-:S03]  /*1490*/  ULDC.64 UR8, c[0x0][0xa20] ;  /* 0x0002880000087ab9 */ /* 0x000fc60000000a00 */
[----:B------:R2:W5:Y:S04]  /*14a0*/  @P1 LDG.E R24, desc[UR40][R4.64] ;  /* 0x0000002804181981 */ /* 0x000568000c1e1900 */
[----:B------:R2:W-:Y:S04]  /*14b0*/  STL [R1+0x40], R35 ;  /* 0x0000402301007387 */ /* 0x0005e80000100800 */
[----:B------:R2:W-:Y:S04]  /*14c0*/  STL [R1+0x4c], R29 ;  /* 0x00004c1d01007387 */ /* 0x0005e80000100800 */
[----:B------:R2:W-:Y:S01]  /*14d0*/  STL [R1+0x18], R33 ;  /* 0x0000182101007387 */ /* 0x0005e20000100800 */
[----:B------:R-:W-:Y:S01]  /*14e0*/  UISETP.NE.U32.AND UP0, UPT, UR4, URZ, UPT ;  /* 0x0000003f0400728c */ /* 0x000fe2000bf05070 */
[----:B-1----:R-:W-:-:S02]  /*14f0*/  LOP3.LUT R2, R30, 0xff000000, RZ, 0xc0, !PT ;  /* 0xff0000001e027812 */ /* 0x002fc400078ec0ff */
[----:B------:R-:W-:Y:S01]  /*1500*/  ULDC UR4, c[0x0][0x424] ;  /* 0x0001090000047ab9 */ /* 0x000fe20000000800 */
[----:B------:R-:W-:Y:S01]  /*1510*/  UISETP.NE.AND.EX UP0, UPT, UR5, URZ, UPT, UP0 ;  /* 0x0000003f0500728c */ /* 0x000fe2000bf05300 */
[----:B------:R-:W-:Y:S02]  /*1520*/  ISETP.NE.U32.AND P2, PT, RZ, UR8, PT ;  /* 0x00000008ff007c0c */ /* 0x000fe4000bf45070 */
[----:B------:R-:W-:Y:S01]  /*1530*/  ULDC UR5, c[0x0][0x2f0] ;  /* 0x0000bc0000057ab9 */ /* 0x000fe20000000800 */
[----:B------:R-:W-:Y:S01]  /*1540*/  USEL UR4, UR4, 0x1, UP0 ;  /* 0x0000000104047887 */ /* 0x000fe20008000000 */
[----:B0-----:R-:W-:Y:S02]  /*1550*/  LOP3.LUT R0, R30, 0xff0000, RZ, 0xc0, !PT ;  /* 0x00ff00001e007812 */ /* 0x001fe400078ec0ff */
[----:B------:R-:W-:Y:S01]  /*1560*/  SHF.R.U32.HI R3, RZ, 0x8, R2 ;  /* 0x00000008ff037819 */ /* 0x000fe20000011602 */
[----:B------:R-:W-:Y:S01]  /*1570*/  UIMAD UR4, UR4, UR5, URZ ;  /* 0x00000005040472a4 */ /* 0x000fe2000f8e023f */
[----:B------:R-:W-:-:S02]  /*1580*/  ISETP.NE.AND.EX P2, PT, RZ, UR9, PT, P2 ;  /* 0x00000009ff007c0c */ /* 0x000fc4000bf45320 */
[----:B------:R-:W-:Y:S01]  /*1590*/  ULDC UR5, c[0x0][0x348] ;  /* 0x0000d20000057ab9 */ /* 0x000fe20000000800 */
[----:B------:R-:W-:Y:S01]  /*15a0*/  LEA.HI R8, R0, R3, RZ, 0x10 ;  /* 0x0000000300087211 */ /* 0x000fe200078f80ff */
[----:B--2---:R-:W-:Y:S09]  /*15b0*/  @P1 BRA `(.L_x_9111) ;  /* 0x0000000000241947 */ /* 0x004ff20003800000 */
        /* <DEDUP_REMOVED lines=9> */
.L_x_9111:
[----:B------:R-:W-:Y:S02]  /*1650*/  IMAD.U32 R28, RZ, RZ, UR5 ;  /* 0x00000005ff1c7e24 */ /* 0x000fe4000f8e00ff */
[----:B------:R-:W-:Y:S01]  /*1660*/  IMAD.U32 R30, RZ, RZ, UR4 ;  /* 0x00000004ff1e7e24 */ /* 0x000fe2000f8e00ff */
[----:B------:R-:W-:Y:S06]  /*1670*/  @!P2 BRA `(.L_x_9112) ;  /* 0x000000000010a947 */ /* 0x000fec0003800000 */
[----:B------:R-:W-:-:S04]  /*1680*/  IADD3 R2, P0, R36, UR8, RZ ;  /* 0x0000000824027c10 */ /* 0x000fc8000ff1e0ff */
[----:B------:R-:W-:-:S05]  /*1690*/  IADD3.X R3, R35, UR9, RZ, P0, !PT ;  /* 0x0000000923037c10 */ /* 0x000fca00087fe4ff */
[----:B------:R0:W5:Y:S01]  /*16a0*/  LDG.E R30, desc[UR40][R2.64] ;  /* 0x00000028021e7981 */ /* 0x000162000c1e1900 */
[----:B------:R-:W-:Y:S05]  /*16b0*/  BRA `(.L_x_9113) ;  /* 0x0000000000107947 */ /* 0x000fea0003800000 */
.L_x_9112:
[----:B------:R-:W-:Y:S05]  /*16c0*/  @!P0 BRA `(.L_x_9113) ;  /* 0x00000000000c8947 */ /* 0x000fea0003800000 */
[----:B------:R-:W2:Y:S04]  /*16d0*/  LDG.E R3, desc[UR40][R6.64] ;  /* 0x0000002806037981 */ /* 0x000ea8000c1e1900 */
[----:B------:R-:W2:Y:S02]  /*16e0*/  LDG.E R30, desc[UR40][R6.64+0x4] ;  /* 0x00000428061e7981 */ /* 0x000ea4000c1e1900 */
[----:B--2---:R-:W-:-:S07]  /*16f0*/  IMAD.IADD R30, R30, 0x1, -R3 ;  /* 0x000000011e1e7824 */ /* 0x004fce00078e0a03 */
.L_x_9113:
[----:B------:R-:W-:Y:S01]  /*1700*/  ULDC.64 UR4, c[0x0][0xa10] ;  /* 0x0002840000047ab9 */ /* 0x000fe20000000a00 */
[----:B------:R-:W2:Y:S01]  /*1710*/  LDL.LU R32, [R1+0x14] ;  /* 0x0000140001207983 */ /* 0x000ea20000300800 */
[----:B------:R-:W-:-:S04]  /*1720*/  ISETP.NE.U32.AND P0, PT, RZ, UR4, PT ;  /* 0x00000004ff007c0c */ /* 0x000fc8000bf05070 */
[----:B------:R-:W-:Y:S01]  /*1730*/  ISETP.NE.AND.EX P0, PT, RZ, UR5, PT, P0 ;  /* 0x00000005ff007c0c */ /* 0x000fe2000bf05300 */
[----:B------:R-:W-:Y:S02]  /*1740*/  ULDC.64 UR4, c[0x0][0xa30] ;  /* 0x00028c0000047ab9 */ /* 0x000fe40000000a00 */
[----:B------:R-:W-:-:S10]  /*1750*/  ISETP.NE.U32.AND P1, PT, RZ, UR4, PT ;  /* 0x00000004ff007c0c */ /* 0x000fd4000bf25070 */
[----:B0-----:R-:W0:Y:S02]  /*1760*/  @P0 LDC.64 R2, c[0x0][0xa10] ;  /* 0x00028400ff020b82 */ /* 0x001e240000000a00 */
[----:B0-----:R-:W-:-:S05]  /*1770*/  @P0 IMAD.WIDE R2, R34, 0x4, R2 ;  /* 0x0000000422020825 */ /* 0x001fca00078e0202 */
[----:B------:R-:W3:Y:S04]  /*1780*/  @P0 LDG.E R0, desc[UR40][R2.64] ;  /* 0x0000002802000981 */ /* 0x000ee8000c1e1900 */
[----:B------:R-:W3:Y:S01]  /*1790*/  @P0 LDG.E R7, desc[UR40][R2.64+0x4] ;  /* 0x0000042802070981 */ /* 0x000ee2000c1e1900 */
[----:B------:R-:W-:Y:S01]  /*17a0*/  ISETP.NE.AND.EX P1, PT, RZ, UR5, PT, P1 ;  /* 0x00000005ff007c0c */ /* 0x000fe2000bf25310 */
[----:B-----5:R-:W-:-:S12]  /*17b0*/  IMAD.MOV.U32 R26, RZ, RZ, R30 ;  /* 0x000000ffff1a7224 */ /* 0x020fd800078e001e */
[----:B------:R-:W-:-:S04]  /*17c0*/  @P1 IADD3 R4, P2, R36, UR4, RZ ;  /* 0x0000000424041c10 */ /* 0x000fc8000ff5e0ff */
[----:B------:R-:W-:-:S05]  /*17d0*/  @P1 IADD3.X R5, R35, UR5, RZ, P2, !PT ;  /* 0x0000000523051c10 */ /* 0x000fca00097fe4ff */
[----:B------:R0:W5:Y:S01]  /*17e0*/  @P1 LDG.E R26, desc[UR40][R4.64] ;  /* 0x00000028041a1981 */ /* 0x000162000c1e1900 */
[----:B------:R-:W-:Y:S01]  /*17f0*/  IMAD.IADD R9, R30, 0x1, -R9 ;  /* 0x000000011e097824 */ /* 0x000fe200078e0a09 */
[----:B------:R-:W-:Y:S01]  /*1800*/  LOP3.LUT R11, R8, 0xff, RZ, 0xc0, !PT ;  /* 0x000000ff080b7812 */ /* 0x000fe200078ec0ff */
[----:B------:R-:W-:Y:S01]  /*1810*/  BSSY B0, `(.L_x_9114) ;  /* 0x000002e000007945 */ /* 0x000fe20003800000 */
[----:B------:R-:W-:-:S03]  /*1820*/  SHF.R.U32.HI R6, RZ, 0x10, R8 ;  /* 0x00000010ff067819 */ /* 0x000fc60000011608 */
[----:B------:R0:W-:Y:S04]  /*1830*/  STL [R1+0x54], R11 ;  /* 0x0000540b01007387 */ /* 0x0001e80000100800 */
[----:B------:R0:W-:Y:S01]  /*1840*/  STL [R1+0x38], R6 ;  /* 0x0000380601007387 */ /* 0x0001e20000100800 */
[----:B--2---:R-:W-:Y:S01]  /*1850*/  LOP3.LUT R32, R32, 0xfffffffd, RZ, 0xc0, !PT ;  /* 0xfffffffd20207812 */ /* 0x004fe200078ec0ff */
[----:B---3--:R-:W-:-:S04]  /*1860*/  @P0 IMAD.IADD R28, R7, 0x1, -R0 ;  /* 0x00000001071c0824 */ /* 0x008fc800078e0a00 */
[----:B------:R-:W-:-:S04]  /*1870*/  IMAD.IADD R89, R9, 0x1, R28 ;  /* 0x0000000109597824 */ /* 0x000fc800078e021c */
[C---:B------:R-:W-:Y:S01]  /*1880*/  VIADD R0, R89.reuse, 0x7f ;  /* 0x0000007f59007836 */ /* 0x040fe20000000000 */
[----:B------:R-:W-:-:S04]  /*1890*/  ISETP.GE.AND P3, PT, R89, 0x1, PT ;  /* 0x000000015900780c */ /* 0x000fc80003f66270 */
[----:B------:R-:W-:-:S04]  /*18a0*/  SHF.R.S32.HI R3, RZ, 0x1f, R0 ;  /* 0x0000001fff037819 */ /* 0x000fc80000011400 */
[----:B------:R-:W-:Y:S01]  /*18b0*/  LEA.HI R3, R3, R0, RZ, 0x7 ;  /* 0x0000000003037211 */ /* 0x000fe200078f38ff */
[----:B------:R-:W-:-:S03]  /*18c0*/  IMAD.MOV.U32 R0, RZ, RZ, RZ ;  /* 0x000000ffff007224 */ /* 0x000fc600078e00ff */
[----:B------:R-:W-:Y:S02]  /*18d0*/  SHF.R.S32.HI R25, RZ, 0x7, R3 ;  /* 0x00000007ff197819 */ /* 0x000fe40000011403 */
[----:B------:R-:W-:-:S05]  /*18e0*/  @P3 LOP3.LUT R32, R32, 0x2, RZ, 0xfc, !PT ;  /* 0x0000000220203812 */ /* 0x000fca00078efcff */
        /* <DEDUP_REMOVED lines=32> */
.L_x_9115:
[----:B------:R-:W-:Y:S05]  /*1af0*/  BSYNC B0 ;  /* 0x0000000000007941 */ /* 0x000fea0003800000 */
.L_x_9114:
[----:B------:R-:W-:Y:S01]  /*1b00*/  IMAD R2, R11, R0, RZ ;  /* 0x000000000b027224 */ /* 0x000fe200078e02ff */
[----:B------:R-:W-:-:S04]  /*1b10*/  PLOP3.LUT P3, PT, PT, PT, PT, 0x80, 0x0 ;  /* 0x000000000000781c */ /* 0x000fc80003f6f070 */
        /* <DEDUP_REMOVED lines=11> */
[----:B------:R-:W-:-:S04]  /*1bd0*/  @P0 SHF.R.S32.HI R2, RZ, 0x7, R3 ;  /* 0x00000007ff020819 */ /* 0x000fc80000011403 */
        /* <DEDUP_REMOVED lines=22> */
.L_x_9118:
[----:B------:R-:W-:Y:S05]  /*1d40*/  BSYNC B6 ;  /* 0x0000000000067941 */ /* 0x000fea0003800000 */
.L_x_9117:
        /* <DEDUP_REMOVED lines=20> */
.L_x_9120:
[----:B------:R-:W-:Y:S05]  /*1e90*/  BSYNC B6 ;  /* 0x0000000000067941 */ /* 0x000fea0003800000 */
.L_x_9119:
[----:B------:R-:W-:Y:S01]  /*1ea0*/  ULDC.64 UR4, c[0x0][0x9f8] ;  /* 0x00027e0000047ab9 */ /* 0x000fe20000000a00 */
[----:B------:R-:W-:Y:S01]  /*1eb0*/  IMAD.MOV.U32 R0, RZ, RZ, R34 ;  /* 0x000000ffff007224 */ /* 0x000fe200078e0022 */
[----:B------:R-:W-:Y:S01]  /*1ec0*/  ISETP.NE.U32.AND P0, PT, RZ, UR4, PT ;  /* 0x00000004ff007c0c */ /* 0x000fe2000bf05070 */
[----:B0-----:R-:W0:Y:S01]  /*1ed0*/  LDC.64 R6, c[0x0][0x300] ;  /* 0x0000c000ff067b82 */ /* 0x001e220000000a00 */
[----:B------:R-:W-:Y:S01]  /*1ee0*/  IMAD.IADD R31, R31, 0x1, R30 ;  /* 0x000000011f1f7824 */ /* 0x000fe200078e021e */
[----:B------:R-:W-:Y:S01]  /*1ef0*/  ULDC.64 UR8, c[0x0][0xa08] ;  /* 0x0002820000087ab9 */ /* 0x000fe20000000a00 */
[----:B------:R-:W-:Y:S01]  /*1f00*/  ISETP.NE.AND.EX P0, PT, RZ, UR5, PT, P0 ;  /* 0x00000005ff007c0c */ /* 0x000fe2000bf05300 */
[----:B------:R-:W-:-:S04]  /*1f10*/  ULDC.64 UR6, c[0x0][0x330] ;  /* 0x0000cc0000067ab9 */ /* 0x000fc80000000a00 */
[----:B------:R-:W1:Y:S08]  /*1f20*/  LDC R63, c[0x0][0x3f4] ;  /* 0x0000fd00ff3f7b82 */ /* 0x000e700000000800 */
[----:B------:R-:W-:Y:S01]  /*1f30*/  @P0 IADD3 R4, P1, R36, UR4, RZ ;  /* 0x0000000424040c10 */ /* 0x000fe2000ff3e0ff */
[----:B------:R-:W2:Y:S03]  /*1f40*/  LDC.64 R64, c[0x0][0x408] ;  /* 0x00010200ff407b82 */ /* 0x000ea60000000a00 */
[----:B------:R-:W-:Y:S01]  /*1f50*/  @P0 IADD3.X R5, R35, UR5, RZ, P1, !PT ;  /* 0x0000000523050c10 */ /* 0x000fe20008ffe4ff */
[----:B------:R-:W-:-:S04]  /*1f60*/  ULDC.64 UR4, c[0x0][0x308] ;  /* 0x0000c20000047ab9 */ /* 0x000fc80000000a00 */
[----:B------:R-:W3:Y:S01]  /*1f70*/  @P0 LDG.E R0, desc[UR40][R4.64] ;  /* 0x0000002804000981 */ /* 0x000ee2000c1e1900 */
[----:B------:R-:W-:Y:S01]  /*1f80*/  SHF.R.S32.HI R14, RZ, 0x1f, R22 ;  /* 0x0000001fff0e7819 */ /* 0x000fe20000011416 */
[-C--:B0-----:R-:W-:Y:S01]  /*1f90*/  IMAD.WIDE.U32 R8, R31, R6.reuse, RZ ;  /* 0x000000061f087225 */ /* 0x081fe200078e00ff */
[----:B------:R-:W-:Y:S02]  /*1fa0*/  SHF.R.S32.HI R3, RZ, 0x1f, R31 ;  /* 0x0000001fff037819 */ /* 0x000fe4000001141f */
[----:B------:R-:W-:Y:S01]  /*1fb0*/  ISETP.NE.U32.AND P0, PT, RZ, UR8, PT ;  /* 0x00000008ff007c0c */ /* 0x000fe2000bf05070 */
[-C--:B------:R-:W-:Y:S01]  /*1fc0*/  IMAD R12, R14, R6.reuse, RZ ;  /* 0x000000060e0c7224 */ /* 0x080fe200078e02ff */
[----:B------:R-:W-:Y:S01]  /*1fd0*/  SHF.R.S32.HI R19, RZ, 0x1f, R18 ;  /* 0x0000001fff137819 */ /* 0x000fe20000011412 */
[----:B------:R-:W-:Y:S01]  /*1fe0*/  IMAD R10, R3, R6, RZ ;  /* 0x00000006030a7224 */ /* 0x000fe200078e02ff */
[----:B------:R-:W-:Y:S01]  /*1ff0*/  ISETP.NE.AND.EX P0, PT, RZ, UR9, PT, P0 ;  /* 0x00000009ff007c0c */ /* 0x000fe2000bf05300 */
[-C--:B------:R-:W-:Y:S01]  /*2000*/  IMAD R75, R22, R7.reuse, R12 ;  /* 0x00000007164b7224 */ /* 0x080fe200078e020c */
[----:B------:R-:W-:Y:S01]  /*2010*/  SHF.R.S32.HI R153, RZ, 0x1f, R152 ;  /* 0x0000001fff997819 */ /* 0x000fe20000011498 */
[----:B------:R-:W4:Y:S01]  /*2020*/  LDL R12, [R1+0x10] ;  /* 0x00001000010c7983 */ /* 0x000f220000100800 */
[----:B------:R-:W-:-:S02]  /*2030*/  IMAD R11, R31, R7, R10 ;  /* 0x000000071f0b7224 */ /* 0x000fc400078e020a */
[----:B------:R-:W-:Y:S02]  /*2040*/  VIADD R82, R18, 0x20 ;  /* 0x0000002012527836 */ /* 0x000fe40000000000 */
[----:B------:R-:W-:Y:S02]  /*2050*/  IMAD.IADD R9, R9, 0x1, R11 ;  /* 0x0000000109097824 */ /* 0x000fe400078e020b */
[----:B------:R-:W-:Y:S01]  /*2060*/  IMAD.MOV.U32 R20, RZ, RZ, R32 ;  /* 0x000000ffff147224 */ /* 0x000fe200078e0020 */
[----:B-1----:R-:W-:Y:S01]  /*2070*/  ISETP.GE.AND P2, PT, R82, R63, PT ;  /* 0x0000003f5200720c */ /* 0x002fe20003f46270 */
[----:B------:R-:W-:-:S03]  /*2080*/  IMAD.WIDE.U32 R58, R33, UR4, R8 ;  /* 0x00000004213a7c25 */ /* 0x000fc6000f8e0008 */
[----:B------:R-:W-:Y:S01]  /*2090*/  LOP3.LUT R20, R20, 0xfffffffe, RZ, 0xc0, !PT ;  /* 0xfffffffe14147812 */ /* 0x000fe200078ec0ff */
[----:B------:R-:W-:Y:S01]  /*20a0*/  IMAD R59, R33, UR5, R59 ;  /* 0x00000005213b7c24 */ /* 0x000fe2000f8e023b */
[----:B------:R-:W-:Y:S01]  /*20b0*/  ULDC.64 UR4, c[0x0][0x310] ;  /* 0x0000c40000047ab9 */ /* 0x000fe20000000a00 */
[----:B------:R-:W-:-:S04]  /*20c0*/  IMAD.WIDE.U32 R8, R22, R6, R18 ;  /* 0x0000000616087225 */ /* 0x000fc800078e0012 */
[C---:B------:R-:W-:Y:S02]  /*20d0*/  IMAD.WIDE.U32 R56, R33.reuse, UR6, R18 ;  /* 0x0000000621387c25 */ /* 0x040fe4000f8e0012 */
[----:B------:R-:W-:Y:S02]  /*20e0*/  @P2 LOP3.LUT R20, R20, 0x1, RZ, 0xfc, !PT ;  /* 0x0000000114142812 */ /* 0x000fe400078efcff */
[----:B------:R-:W-:Y:S01]  /*20f0*/  IMAD R57, R33, UR7, R57 ;  /* 0x0000000721397c24 */ /* 0x000fe2000f8e0239 */
[----:B------:R-:W-:Y:S02]  /*2100*/  ULDC.64 UR6, c[0x0][0x338] ;  /* 0x0000ce0000067ab9 */ /* 0x000fe40000000a00 */
[----:B------:R0:W-:Y:S02]  /*2110*/  STL [R1+0x14], R20 ;  /* 0x0000141401007387 */ /* 0x0001e40000100800 */
[----:B0-----:R-:W-:Y:S01]  /*2120*/  SHF.R.U32.HI R20, RZ, 0x3, R157 ;  /* 0x00000003ff147819 */ /* 0x001fe2000001169d */
[----:B--2---:R-:W-:-:S04]  /*2130*/  IMAD.WIDE.U32 R50, R22, R64, R152 ;  /* 0x0000004016327225 */ /* 0x004fc800078e0098 */
[----:B------:R-:W-:Y:S01]  /*2140*/  IMAD.WIDE.U32 R48, R22, R64, R18 ;  /* 0x0000004016307225 */ /* 0x000fe200078e0012 */
[----:B------:R-:W-:-:S03]  /*2150*/  SHF.L.U64.HI R70, R6, 0x7, R7 ;  /* 0x0000000706467819 */ /* 0x000fc60000010207 */
[----:B------:R-:W-:Y:S02]  /*2160*/  VIADD R66, R18, 0x40 ;  /* 0x0000004012427836 */ /* 0x000fe40000000000 */
[----:B------:R-:W-:Y:S01]  /*2170*/  IMAD.SHL.U32 R69, R6, 0x80, RZ ;  /* 0x0000008006457824 */ /* 0x000fe200078e00ff */
[----:B---3--:R-:W-:Y:S02]  /*2180*/  SHF.R.S32.HI R4, RZ, 0x1f, R0 ;  /* 0x0000001fff047819 */ /* 0x008fe40000011400 */
[----:B------:R-:W-:Y:S02]  /*2190*/  SEL R11, R0, RZ, !P0 ;  /* 0x000000ff000b7207 */ /* 0x000fe40004000000 */
[----:B------:R-:W-:Y:S02]  /*21a0*/  SEL R10, R4, RZ, !P0 ;  /* 0x000000ff040a7207 */ /* 0x000fe40004000000 */
[----:B------:R-:W0:Y:S01]  /*21b0*/  LDC.64 R4, c[0x0][0x3f8] ;  /* 0x0000fe00ff047b82 */ /* 0x000e220000000a00 */
[----:B------:R-:W-:-:S04]  /*21c0*/  IMAD.WIDE.U32 R58, R11, UR4, R58 ;  /* 0x000000040b3a7c25 */ /* 0x000fc8000f8e003a */
[C---:B------:R-:W-:Y:S01]  /*21d0*/  IMAD R0, R10.reuse, UR4, RZ ;  /* 0x000000040a007c24 */ /* 0x040fe2000f8e02ff */
[----:B------:R-:W-:Y:S01]  /*21e0*/  ULDC UR4, c[0x0][0x2f4] ;  /* 0x0000bd0000047ab9 */ /* 0x000fe20000000800 */
[----:B------:R-:W-:Y:S01]  /*21f0*/  IMAD R10, R10, UR6, RZ ;  /* 0x000000060a0a7c24 */ /* 0x000fe2000f8e02ff */
[----:B------:R-:W-:Y:S01]  /*2200*/  ISETP.GE.AND P0, PT, R18, UR4, PT ;  /* 0x0000000412007c0c */ /* 0x000fe2000bf06270 */
[C---:B------:R-:W-:Y:S01]  /*2210*/  IMAD R13, R11.reuse, UR5, R0 ;  /* 0x000000050b0d7c24 */ /* 0x040fe2000f8e0200 */
[----:B------:R-:W-:Y:S01]  /*2220*/  ISETP.GE.AND P1, PT, R82, UR4, PT ;  /* 0x0000000452007c0c */ /* 0x000fe2000bf26270 */
[----:B------:R-:W-:Y:S01]  /*2230*/  IMAD.WIDE.U32 R56, R11, UR6, R56 ;  /* 0x000000060b387c25 */ /* 0x000fe2000f8e0038 */
[----:B------:R-:W-:Y:S02]  /*2240*/  SEL R61, RZ, 0x1, P0 ;  /* 0x00000001ff3d7807 */ /* 0x000fe40000000000 */
[----:B------:R-:W-:Y:S01]  /*2250*/  IADD3 R81, P0, R58, R8, RZ ;  /* 0x000000083a517210 */ /* 0x000fe20007f1e0ff */
[----:B------:R-:W-:Y:S01]  /*2260*/  IMAD.IADD R80, R59, 0x1, R13 ;  /* 0x000000013b507824 */ /* 0x000fe200078e020d */
[----:B------:R-:W-:Y:S01]  /*2270*/  SEL R0, RZ, 0xffffffff, P1 ;  /* 0xffffffffff007807 */ /* 0x000fe20000800000 */
[----:B------:R-:W-:-:S02]  /*2280*/  IMAD R8, R14, R64, RZ ;  /* 0x000000400e087224 */ /* 0x000fc400078e02ff */
[----:B------:R-:W-:Y:S01]  /*2290*/  IMAD R11, R11, UR7, R10 ;  /* 0x000000070b0b7c24 */ /* 0x000fe2000f8e020a */
[----:B------:R-:W-:Y:S01]  /*22a0*/  IADD3.X R75, R80, R9, R75, P0, !PT ;  /* 0x00000009504b7210 */ /* 0x000fe200007fe44b */
[----:B------:R-:W-:Y:S01]  /*22b0*/  IMAD.SHL.U32 R0, R0, 0x2, RZ ;  /* 0x0000000200007824 */ /* 0x000fe200078e00ff */
[----:B------:R-:W-:Y:S01]  /*22c0*/  ISETP.GE.AND P0, PT, R18, R63, PT ;  /* 0x0000003f1200720c */ /* 0x000fe20003f06270 */
[----:B0-----:R-:W-:-:S03]  /*22d0*/  IMAD.WIDE.U32 R54, R22, R4, R152 ;  /* 0x0000000416367225 */ /* 0x001fc600078e0098 */
[C---:B------:R-:W-:Y:S02]  /*22e0*/  SEL R9, R63.reuse, RZ, P0 ;  /* 0x000000ff3f097207 */ /* 0x040fe40000000000 */
[----:B------:R-:W-:Y:S01]  /*22f0*/  SEL R13, R63, RZ, P2 ;  /* 0x000000ff3f0d7207 */ /* 0x000fe20001000000 */
[----:B------:R-:W-:Y:S01]  /*2300*/  IMAD.WIDE.U32 R52, R22, R4, R18 ;  /* 0x0000000416347225 */ /* 0x000fe200078e0012 */
[----:B------:R-:W-:-:S03]  /*2310*/  LOP3.LUT R61, R0, 0x2, R61, 0xe2, !PT ;  /* 0x00000002003d7812 */ /* 0x000fc600078ee23d */
[----:B------:R-:W-:Y:S02]  /*2320*/  IMAD R0, R14, R4, RZ ;  /* 0x000000040e007224 */ /* 0x000fe400078e02ff */
[----:B------:R-:W-:Y:S02]  /*2330*/  IMAD.IADD R9, R18, 0x1, R9 ;  /* 0x0000000112097824 */ /* 0x000fe400078e0209 */
[----:B------:R-:W-:Y:S02]  /*2340*/  IMAD.IADD R13, R82, 0x1, R13 ;  /* 0x00000001520d7824 */ /* 0x000fe400078e020d */
[C---:B------:R-:W-:Y:S01]  /*2350*/  IMAD R15, R22.reuse, R5, R0 ;  /* 0x00000005160f7224 */ /* 0x040fe200078e0200 */
[----:B------:R-:W-:Y:S01]  /*2360*/  SHF.R.S32.HI R0, RZ, 0x1f, R9 ;  /* 0x0000001fff007819 */ /* 0x000fe20000011409 */
[----:B------:R-:W-:Y:S01]  /*2370*/  IMAD R21, R22, R65, R8 ;  /* 0x0000004116157224 */ /* 0x000fe200078e0208 */
[----:B------:R-:W-:Y:S02]  /*2380*/  SHF.R.S32.HI R8, RZ, 0x1f, R13 ;  /* 0x0000001fff087819 */ /* 0x000fe4000001140d */
[----:B------:R-:W-:-:S02]  /*2390*/  LEA.HI R74, R0, R9, RZ, 0x4 ;  /* 0x00000009004a7211 */ /* 0x000fc400078f20ff */
[----:B------:R-:W-:Y:S02]  /*23a0*/  LEA.HI R0, R0, R9, RZ, 0x5 ;  /* 0x0000000900007211 */ /* 0x000fe400078f28ff */
[CC--:B------:R-:W-:Y:S02]  /*23b0*/  LEA.HI R73, R8.reuse, R13.reuse, RZ, 0x4 ;  /* 0x0000000d08497211 */ /* 0x0c0fe400078f20ff */
[----:B------:R-:W-:Y:S01]  /*23c0*/  LEA.HI R13, R8, R13, RZ, 0x5 ;  /* 0x0000000d080d7211 */ /* 0x000fe200078f28ff */
[----:B------:R-:W-:Y:S01]  /*23d0*/  IMAD.SHL.U32 R8, R0, 0x80, RZ ;  /* 0x0000008000087824 */ /* 0x000fe200078e00ff */
[C---:B------:R-:W-:Y:S02]  /*23e0*/  LOP3.LUT R0, R157.reuse, 0x10, R74, 0xf8, !PT ;  /* 0x000000109d007812 */ /* 0x040fe400078ef84a */
[----:B------:R-:W-:Y:S02]  /*23f0*/  LOP3.LUT R10, R157, 0x10, R73, 0xf8, !PT ;  /* 0x000000109d0a7812 */ /* 0x000fe400078ef849 */
[----:B------:R-:W-:-:S02]  /*2400*/  LOP3.LUT R9, R0, R20, RZ, 0x3c, !PT ;  /* 0x0000001400097212 */ /* 0x000fc400078e3cff */
[----:B------:R-:W-:Y:S02]  /*2410*/  LOP3.LUT R10, R10, R20, RZ, 0x3c, !PT ;  /* 0x000000140a0a7212 */ /* 0x000fe400078e3cff */
[----:B------:R-:W0:Y:S01]  /*2420*/  S2R R20, SR_TID.X ;  /* 0x0000000000147919 */ /* 0x000e220000002100 */
[----:B------:R-:W-:Y:S02]  /*2430*/  IMAD.IADD R55, R55, 0x1, R15 ;  /* 0x0000000137377824 */ /* 0x000fe400078e020f */
[----:B------:R-:W-:Y:S01]  /*2440*/  IMAD.IADD R53, R15, 0x1, R53 ;  /* 0x000000010f357824 */ /* 0x000fe200078e0235 */
[----:B-----5:R-:W-:Y:S01]  /*2450*/  SHF.R.S32.HI R15, RZ, 0x1f, R26 ;  /* 0x0000001fff0f7819 */ /* 0x020fe2000001141a */
[----:B------:R-:W-:Y:S01]  /*2460*/  IMAD.SHL.U32 R13, R13, 0x80, RZ ;  /* 0x000000800d0d7824 */ /* 0x000fe200078e00ff */
[----:B------:R-:W-:Y:S01]  /*2470*/  LOP3.LUT R8, R8, 0xfffff000, RZ, 0xc0, !PT ;  /* 0xfffff00008087812 */ /* 0x000fe200078ec0ff */
[----:B------:R-:W-:Y:S02]  /*2480*/  IMAD.IADD R51, R51, 0x1, R21 ;  /* 0x0000000133337824 */ /* 0x000fe400078e0215 */
[----:B------:R-:W-:Y:S01]  /*2490*/  IMAD R0, R15, R4, RZ ;  /* 0x000000040f007224 */ /* 0x000fe200078e02ff */
[----:B------:R-:W-:Y:S01]  /*24a0*/  LOP3.LUT R13, R13, 0xfffff000, RZ, 0xc0, !PT ;  /* 0xfffff0000d0d7812 */ /* 0x000fe200078ec0ff */
[----:B------:R-:W-:-:S02]  /*24b0*/  IMAD.IADD R49, R21, 0x1, R49 ;  /* 0x0000000115317824 */ /* 0x000fc400078e0231 */
[----:B------:R-:W-:Y:S01]  /*24c0*/  IMAD R15, R15, R64, RZ ;  /* 0x000000400f0f7224 */ /* 0x000fe200078e02ff */
[----:B----4-:R-:W-:Y:S01]  /*24d0*/  IADD3 R72, R9, R8, R12 ;  /* 0x0000000809487210 */ /* 0x010fe20007ffe00c */
[----:B------:R-:W-:Y:S01]  /*24e0*/  IMAD R21, R26, R5, R0 ;  /* 0x000000051a157224 */ /* 0x000fe200078e0200 */
[----:B------:R-:W-:Y:S01]  /*24f0*/  IADD3 R71, R10, R13, R12 ;  /* 0x0000000d0a477210 */ /* 0x000fe20007ffe00c */
[-C--:B------:R-:W-:Y:S01]  /*2500*/  IMAD.WIDE.U32 R54, R26, R4.reuse, R54 ;  /* 0x000000041a367225 */ /* 0x080fe200078e0036 */
[----:B------:R-:W-:Y:S02]  /*2510*/  IADD3 R30, P2, R22, R31, RZ ;  /* 0x0000001f161e7210 */ /* 0x000fe40007f5e0ff */
[----:B------:R-:W-:Y:S01]  /*2520*/  LOP3.LUT R7, R73, 0xfffffff0, RZ, 0xc0, !PT ;  /* 0xfffffff049077812 */ /* 0x000fe200078ec0ff */
[----:B------:R-:W-:Y:S01]  /*2530*/  IMAD.WIDE.U32 R52, R26, R4, R52 ;  /* 0x000000041a347225 */ /* 0x000fe200078e0034 */
[----:B------:R-:W-:-:S03]  /*2540*/  SHF.L.U64.HI R68, R4, 0x7, R5 ;  /* 0x0000000704447819 */ /* 0x000fc60000010205 */
[C---:B------:R-:W-:Y:S02]  /*2550*/  IMAD R15, R26.reuse, R65, R15 ;  /* 0x000000411a0f7224 */ /* 0x040fe400078e020f */
[----:B------:R-:W-:Y:S01]  /*2560*/  IMAD.WIDE.U32 R50, R26, R64, R50 ;  /* 0x000000401a327225 */ /* 0x000fe200078e0032 */
[----:B------:R-:W-:-:S03]  /*2570*/  SHF.L.U64.HI R65, R64, 0x7, R65 ;  /* 0x0000000740417819 */ /* 0x000fc60000010241 */
[----:B------:R-:W-:Y:S01]  /*2580*/  IMAD.WIDE.U32 R48, R26, R64, R48 ;  /* 0x000000401a307225 */ /* 0x000fe200078e0030 */
[----:B0-----:R-:W-:Y:S02]  /*2590*/  SHF.R.U32.HI R12, RZ, 0x7, R20 ;  /* 0x00000007ff0c7819 */ /* 0x001fe40000011614 */
[----:B------:R-:W-:Y:S01]  /*25a0*/  LOP3.LUT R20, R74, 0xfffffff0, RZ, 0xc0, !PT ;  /* 0xfffffff04a147812 */ /* 0x000fe200078ec0ff */
[----:B------:R-:W-:Y:S01]  /*25b0*/  IMAD.SHL.U32 R67, R4, 0x80, RZ ;  /* 0x0000008004437824 */ /* 0x000fe200078e00ff */
[----:B------:R-:W-:Y:S01]  /*25c0*/  LOP3.LUT R62, R61, 0x1, RZ, 0xc0, !PT ;  /* 0x000000013d3e7812 */ /* 0x000fe200078ec0ff */
[----:B------:R-:W-:Y:S01]  /*25d0*/  IMAD.X R31, R14, 0x1, R3, P2 ;  /* 0x000000010e1f7824 */ /* 0x000fe200010e0603 */
[----:B------:R-:W-:Y:S01]  /*25e0*/  ISETP.GE.AND P1, PT, R66, UR4, PT ;  /* 0x0000000442007c0c */ /* 0x000fe2000bf26270 */
[----:B------:R-:W-:Y:S01]  /*25f0*/  IMAD.IADD R60, R55, 0x1, R21 ;  /* 0x00000001373c7824 */ /* 0x000fe200078e0215 */
[----:B------:R-:W-:Y:S01]  /*2600*/  LOP3.LUT R61, R61, 0x2, RZ, 0xc0, !PT ;  /* 0x000000023d3d7812 */ /* 0x000fe200078ec0ff */
[----:B------:R-:W-:Y:S01]  /*2610*/  IMAD.SHL.U32 R64, R64, 0x80, RZ ;  /* 0x0000008040407824 */ /* 0x000fe200078e00ff */
[----:B------:R-:W-:Y:S01]  /*2620*/  SHF.R.S32.HI R4, RZ, 0x1f, R20 ;  /* 0x0000001fff047819 */ /* 0x000fe20000011414 */
[----:B------:R-:W-:Y:S01]  /*2630*/  VIADD R88, R12, 0x8 ;  /* 0x000000080c587836 */ /* 0x000fe20000000000 */
[----:B------:R-:W-:Y:S01]  /*2640*/  SHF.R.S32.HI R3, RZ, 0x1f, R7 ;  /* 0x0000001fff037819 */ /* 0x000fe20000011407 */
[----:B------:R-:W-:-:S02]  /*2650*/  IMAD.SHL.U32 R63, R63, 0x2, RZ ;  /* 0x000000023f3f7824 */ /* 0x000fc400078e00ff */
[----:B------:R-:W-:Y:S02]  /*2660*/  IMAD.IADD R21, R21, 0x1, R53 ;  /* 0x0000000115157824 */ /* 0x000fe400078e0235 */
[----:B------:R-:W-:Y:S02]  /*2670*/  IMAD.IADD R6, R51, 0x1, R15 ;  /* 0x0000000133067824 */ /* 0x000fe400078e020f */
[----:B------:R-:W-:Y:S02]  /*2680*/  IMAD.IADD R5, R15, 0x1, R49 ;  /* 0x000000010f057824 */ /* 0x000fe400078e0231 */
[----:B------:R-:W-:-:S07]  /*2690*/  IMAD.IADD R0, R57, 0x1, R11 ;  /* 0x0000000139007824 */ /* 0x000fce00078e020b */
.L_x_9160:
[----:B------:R-:W2:Y:S01]  /*26a0*/  LDL R8, [R1+0x28] ;  /* 0x0000280001087983 */ /* 0x000ea20000100800 */
[----:B----4-:R-:W0:Y:S01]  /*26b0*/  LDC.64 R76, c[0x0][0x2e8] ;  /* 0x0000ba00ff4c7b82 */ /* 0x010e220000000a00 */
[----:B------:R-:W-:Y:S01]  /*26c0*/  VIADD R10, R2, 0xffffffff ;  /* 0xffffffff020a7836 */ /* 0x000fe20000000000 */
[----:B------:R-:W-:Y:S05]  /*26d0*/  YIELD ;  /* 0x0000000000007946 */ /* 0x000fea0003800000 */
[----:B------:R-:W-:Y:S01]  /*26e0*/  SHF.R.S32.HI R11, RZ, 0x1f, R10 ;  /* 0x0000001fff0b7819 */ /* 0x000fe2000001140a */
[----:B------:R-:W1:Y:S01]  /*26f0*/  LDC R87, c[0x0][0x3f4] ;  /* 0x0000fd00ff577b82 */ /* 0x000e620000000800 */
[-C--:B------:R-:W-:Y:S01]  /*2700*/  IMAD R2, R70, R10.reuse, RZ ;  /* 0x0000000a46027224 */ /* 0x080fe200078e02ff */
[----:B------:R-:W-:Y:S01]  /*2710*/  BSSY B0, `(.L_x_9121) ;  /* 0x00003f8000007945 */ /* 0x000fe20003800000 */
[----:B---3--:R-:W-:Y:S01]  /*2720*/  IMAD.WIDE.U32 R40, R69, R10, RZ ;  /* 0x0000000a45287225 */ /* 0x008fe200078e00ff */
[----:B------:R-:W-:-:S03]  /*2730*/  ISETP.GT.AND P2, PT, R10, R27, PT ;  /* 0x0000001b0a00720c */ /* 0x000fc60003f44270 */
[----:B------:R-:W-:Y:S02]  /*2740*/  IMAD R79, R11, R69, R2 ;  /* 0x000000450b4f7224 */ /* 0x000fe400078e0202 */
[----:B------:R-:W-:Y:S02]  /*2750*/  IMAD.MOV.U32 R2, RZ, RZ, R10 ;  /* 0x000000ffff027224 */ /* 0x000fe400078e000a */
[----:B------:R-:W-:Y:S01]  /*2760*/  IMAD.IADD R79, R41, 0x1, R79 ;  /* 0x00000001294f7824 */ /* 0x000fe200078e024f */
[----:B0-----:R-:W-:-:S04]  /*2770*/  IADD3 R32, P3, P4, R40, R76, R81 ;  /* 0x0000004c28207210 */ /* 0x001fc80007c7e051 */
[----:B------:R-:W-:Y:S02]  /*2780*/  IADD3.X R33, R79, R77, R75, P3, P4 ;  /* 0x0000004d4f217210 */ /* 0x000fe40001fe844b */
[----:B-1----:R-:W-:Y:S01]  /*2790*/  ISETP.GE.AND P3, PT, R87, 0x1, PT ;  /* 0x000000015700780c */ /* 0x002fe20003f66270 */
[----:B--2---:R-:W-:-:S04]  /*27a0*/  IMAD R9, R17, 0x3000, R8 ;  /* 0x0000300011097824 */ /* 0x004fc800078e0208 */
[----:B------:R-:W-:-:S08]  /*27b0*/  IMAD.IADD R84, R16, 0x1, R9 ;  /* 0x0000000110547824 */ /* 0x000fd000078e0209 */
[----:B------:R-:W-:Y:S05]  /*27c0*/  @!P3 BRA `(.L_x_9122) ;  /* 0x0000003c005cb947 */ /* 0x000fea0003800000 */
[----:B------:R-:W-:Y:S01]  /*27d0*/  ULDC.U8 UR4, c[0x0][0x410] ;  /* 0x0001040000047ab9 */ /* 0x000fe20000000000 */
[-C--:B------:R-:W-:Y:S01]  /*27e0*/  IMAD R8, R68, R10.reuse, RZ ;  /* 0x0000000a44087224 */ /* 0x080fe200078e02ff */
[----:B------:R-:W-:Y:S01]  /*27f0*/  ISETP.NE.AND P3, PT, RZ, UR4, PT ;  /* 0x00000004ff007c0c */ /* 0x000fe2000bf65270 */
[----:B------:R-:W-:Y:S02]  /*2800*/  IMAD R9, R65, R10, RZ ;  /* 0x0000000a41097224 */ /* 0x000fe400078e02ff */
[----:B------:R-:W-:Y:S02]  /*2810*/  IMAD R85, R2, -0x80, R28 ;  /* 0xffffff8002557824 */ /* 0x000fe400078e021c */
[C---:B------:R-:W-:Y:S02]  /*2820*/  IMAD R47, R11.reuse, R67, R8 ;  /* 0x000000430b2f7224 */ /* 0x040fe400078e0208 */
[----:B------:R-:W-:Y:S01]  /*2830*/  IMAD R9, R11, R64, R9 ;  /* 0x000000400b097224 */ /* 0x000fe200078e0209 */
[----:B------:R-:W-:Y:S01]  /*2840*/  VIMNMX R85, R85, 0x80, PT ;  /* 0x0000008055557848 */ /* 0x000fe20003fe0100 */
[----:B------:R-:W-:-:S04]  /*2850*/  IMAD.WIDE.U32 R44, R67, R10, RZ ;  /* 0x0000000a432c7225 */ /* 0x000fc800078e00ff */
        /* <DEDUP_REMOVED lines=11> */
[----:B------:R-:W-:Y:S01]  /*2910*/  CS2R R40, SRZ ;  /* 0x0000000000287805 */ /* 0x000fe2000001ff00 */
[----:B------:R-:W-:Y:S06]  /*2920*/  @P4 BRA `(.L_x_9125) ;  /* 0x00000000005c4947 */ /* 0x000fec0003800000 */
[----:B------:R-:W2:Y:S01]  /*2930*/  LDL R83, [R1+0x8] ;  /* 0x0000080001537983 */ /* 0x000ea20000100800 */
[----:B------:R-:W-:-:S03]  /*2940*/  ULDC.64 UR4, c[0x0][0x3e8] ;  /* 0x0000fa0000047ab9 */ /* 0x000fc60000000a00 */
[----:B------:R-:W3:Y:S01]  /*2950*/  LDL R78, [R1+0xc] ;  /* 0x00000c00014e7983 */ /* 0x000ee20000100800 */
[----:B------:R-:W-:Y:S02]  /*2960*/  IADD3 R44, P3, P5, R54, UR4, R44 ;  /* 0x00000004362c7c10 */ /* 0x000fe4000fd7e02c */
[----:B------:R-:W-:Y:S02]  /*2970*/  CS2R R38, SRZ ;  /* 0x0000000000267805 */ /* 0x000fe4000001ff00 */
        /* <DEDUP_REMOVED lines=10> */
[----:B------:R-:W-:Y:S02]  /*2a20*/  CS2R R12, SRZ ;  /* 0x00000000000c7805 */ /* 0x000fe4000001ff00 */
[----:B------:R-:W-:Y:S02]  /*2a30*/  CS2R R14, SRZ ;  /* 0x00000000000e7805 */ /* 0x000fe4000001ff00 */
[----:B--2---:R-:W-:-:S13]  /*2a40*/  ISETP.GE.AND P3, PT, R83, R87, PT ;  /* 0x000000575300720c */ /* 0x004fda0003f66270 */
[----:B------:R0:W5:Y:S04]  /*2a50*/  @!P3 LDG.E.64 R34, desc[UR40][R44.64+0x10] ;  /* 0x000010282c22b981 */ /* 0x000168000c1e1b00 */
[----:B------:R0:W5:Y:S01]  /*2a60*/  @!P3 LDG.E.64 R36, desc[UR40][R42.64+0x10] ;  /* 0x000010282a24b981 */ /* 0x000162000c1e1b00 */
[----:B---3--:R-:W-:-:S13]  /*2a70*/  ISETP.GE.AND P3, PT, R78, R87, PT ;  /* 0x000000574e00720c */ /* 0x008fda0003f66270 */
[----:B------:R0:W5:Y:S04]  /*2a80*/  @!P3 LDG.E.64 R12, desc[UR40][R44.64+0x20] ;  /* 0x000020282c0cb981 */ /* 0x000168000c1e1b00 */
[----:B------:R0:W5:Y:S02]  /*2a90*/  @!P3 LDG.E.64 R14, desc[UR40][R42.64+0x20] ;  /* 0x000020282a0eb981 */ /* 0x000164000c1e1b00 */
.L_x_9125:
[----:B------:R-:W-:Y:S05]  /*2aa0*/  BSYNC B1 ;  /* 0x0000000000017941 */ /* 0x000fea0003800000 */
.L_x_9124:
[----:B------:R-:W-:Y:S01]  /*2ab0*/  ISETP.NE.AND P3, PT, R155, 0x3, PT ;  /* 0x000000039b00780c */ /* 0x000fe20003f65270 */
[----:B0----5:R-:W-:Y:S02]  /*2ac0*/  IMAD.MOV.U32 R42, RZ, RZ, R12 ;  /* 0x000000ffff2a7224 */ /* 0x021fe400078e000c */
[----:B------:R-:W-:Y:S02]  /*2ad0*/  IMAD.MOV.U32 R44, RZ, RZ, R34 ;  /* 0x000000ffff2c7224 */ /* 0x000fe400078e0022 */
[----:B------:R-:W-:Y:S02]  /*2ae0*/  IMAD.MOV.U32 R46, RZ, RZ, R38 ;  /* 0x000000ffff2e7224 */ /* 0x000fe400078e0026 */
[----:B------:R-:W-:Y:S02]  /*2af0*/  IMAD.MOV.U32 R43, RZ, RZ, R14 ;  /* 0x000000ffff2b7224 */ /* 0x000fe400078e000e */
[----:B------:R-:W-:Y:S02]  /*2b00*/  IMAD.MOV.U32 R45, RZ, RZ, R36 ;  /* 0x000000ffff2d7224 */ /* 0x000fe400078e0024 */
[----:B------:R-:W-:-:S02]  /*2b10*/  IMAD.MOV.U32 R47, RZ, RZ, R40 ;  /* 0x000000ffff2f7224 */ /* 0x000fc400078e0028 */
[----:B------:R-:W-:Y:S05]  /*2b20*/  @!P3 BRA `(.L_x_9126) ;  /* 0x000000000004b947 */ /* 0x000fea0003800000 */
[----:B------:R-:W-:Y:S01]  /*2b30*/  BPT.TRAP 0x1 ;  /* 0x000000040000795c */ /* 0x000fe20000300000 */
.L_x_9126:
[----:B------:R-:W-:Y:S01]  /*2b40*/  IMAD R83, R17, 0x8, R16 ;  /* 0x0000000811537824 */ /* 0x000fe200078e0210 */
[----:B------:R-:W-:Y:S01]  /*2b50*/  SHF.L.U32 R86, R23, 0x1f, RZ ;  /* 0x0000001f17567819 */ /* 0x000fe200000006ff */
[----:B------:R-:W-:Y:S03]  /*2b60*/  BSSY B1, `(.L_x_9127) ;  /* 0x0000003000017945 */ /* 0x000fe60003800000 */
[----:B------:R-:W0:Y:S02]  /*2b70*/  SYNCS.PHASECHK.TRANS64.TRYWAIT P5, [R83+URZ+0x19c90], R86 ;  /* 0x019c9056530075a7 */ /* 0x000e2400080a017f */
[----:B0-----:R-:W-:Y:S05]  /*2b80*/  @!P5 BRA `(.L_x_9128) ;  /* 0x0000017c0018d947 */ /* 0x001fea0003800000 */
.L_x_9373:
[----:B------:R-:W-:Y:S05]  /*2b90*/  BSYNC B1 ;  /* 0x0000000000017941 */ /* 0x000fea0003800000 */
.L_x_9127:
[----:B------:R-:W-:Y:S05]  /*2ba0*/  @P4 BRA `(.L_x_9129) ;  /* 0x0000003800b84947 */ /* 0x000fea0003800000 */
[----:B------:R-:W-:Y:S01]  /*2bb0*/  ISETP.NE.AND P4, PT, R62, RZ, PT ;  /* 0x000000ff3e00720c */ /* 0x000fe20003f85270 */
[----:B------:R-:W-:-:S12]  /*2bc0*/  BSSY B1, `(.L_x_9130) ;  /* 0x0000074000017945 */ /* 0x000fd80003800000 */
[----:B------:R-:W-:Y:S05]  /*2bd0*/  @!P4 BRA `(.L_x_9131) ;  /* 0x0000000400c8c947 */ /* 0x000fea0003800000 */
[----:B------:R1:W2:Y:S01]  /*2be0*/  LDS.128 R8, [R84+0x13800] ;  /* 0x0138000054087984 */ /* 0x0002a20000000c00 */
[----:B------:R-:W-:Y:S01]  /*2bf0*/  ISETP.GE.AND P4, PT, R152, R87, PT ;  /* 0x000000579800720c */ /* 0x000fe20003f86270 */
[----:B------:R-:W-:-:S12]  /*2c00*/  BSSY B2, `(.L_x_9132) ;  /* 0x000006e000027945 */ /* 0x000fd80003800000 */
[----:B-1----:R-:W-:Y:S05]  /*2c10*/  @P4 BRA `(.L_x_9133) ;  /* 0x0000000400b04947 */ /* 0x002fea0003800000 */
[--C-:B------:R-:W-:Y:S02]  /*2c20*/  SHF.R.U32.HI R78, RZ, 0x8, R39.reuse ;  /* 0x00000008ff4e7819 */ /* 0x100fe40000011627 */
[----:B------:R-:W-:Y:S02]  /*2c30*/  LOP3.LUT R38, R39, 0xff, RZ, 0xc0, !PT ;  /* 0x000000ff27267812 */ /* 0x000fe400078ec0ff */
[--C-:B------:R-:W-:Y:S02]  /*2c40*/  SHF.R.U32.HI R77, RZ, 0x18, R39.reuse ;  /* 0x00000018ff4d7819 */ /* 0x100fe40000011627 */
[----:B------:R-:W-:Y:S02]  /*2c50*/  SHF.R.U32.HI R90, RZ, 0x10, R39 ;  /* 0x00000010ff5a7819 */ /* 0x000fe40000011627 */
[--C-:B------:R-:W-:Y:S02]  /*2c60*/  SHF.R.U32.HI R76, RZ, 0x8, R41.reuse ;  /* 0x00000008ff4c7819 */ /* 0x100fe40000011629 */
[----:B------:R-:W-:-:S02]  /*2c70*/  SHF.R.U32.HI R79, RZ, 0x10, R41 ;  /* 0x00000010ff4f7819 */ /* 0x000fc40000011629 */
[----:B------:R-:W-:Y:S01]  /*2c80*/  LOP3.LUT R39, R41, 0xff, RZ, 0xc0, !PT ;  /* 0x000000ff29277812 */ /* 0x000fe200078ec0ff */
[----:B------:R-:W-:Y:S01]  /*2c90*/  IMAD.SHL.U32 R76, R76, 0x100, RZ ;  /* 0x000001004c4c7824 */ /* 0x000fe200078e00ff */
[----:B------:R-:W-:Y:S02]  /*2ca0*/  SHF.R.U32.HI R40, RZ, 0x18, R41 ;  /* 0x00000018ff287819 */ /* 0x000fe40000011629 */
[----:B------:R-:W-:Y:S01]  /*2cb0*/  PRMT R41, R77, 0x654, R38 ;  /* 0x000006544d297816 */ /* 0x000fe20000000026 */
[----:B------:R-:W-:Y:S01]  /*2cc0*/  IMAD.SHL.U32 R38, R78, 0x100, RZ ;  /* 0x000001004e267824 */ /* 0x000fe200078e00ff */
[----:B------:R-:W-:Y:S01]  /*2cd0*/  PRMT R77, R40, 0x654, R39 ;  /* 0x00000654284d7816 */ /* 0x000fe20000000027 */
[----:B--2---:R-:W-:Y:S02]  /*2ce0*/  IMAD.MOV.U32 R39, RZ, RZ, R9 ;  /* 0x000000ffff277224 */ /* 0x004fe400078e0009 */
[----:B------:R-:W-:Y:S01]  /*2cf0*/  IMAD.U32 R9, R90, 0x10000, RZ ;  /* 0x000100005a097824 */ /* 0x000fe200078e00ff */
[----:B------:R-:W-:Y:S01]  /*2d00*/  LOP3.LUT R38, R41, 0xff00, R38, 0xf8, !PT ;  /* 0x0000ff0029267812 */ /* 0x000fe200078ef826 */
[----:B------:R-:W-:Y:S01]  /*2d10*/  IMAD.U32 R41, R79, 0x10000, RZ ;  /* 0x000100004f297824 */ /* 0x000fe200078e00ff */
[----:B------:R-:W-:Y:S01]  /*2d20*/  LOP3.LUT R78, R77, 0xff00, R76, 0xf8, !PT ;  /* 0x0000ff004d4e7812 */ /* 0x000fe200078ef84c */
[----:B------:R-:W-:Y:S01]  /*2d30*/  IMAD.MOV.U32 R40, RZ, RZ, R8 ;  /* 0x000000ffff287224 */ /* 0x000fe200078e0008 */
        /* <DEDUP_REMOVED lines=16> */
[----:B------:R-:W-:Y:S01]  /*2e40*/  FFMA.FTZ R8, R8, R79, -R93 ;  /* 0x0000004f08087223 */ /* 0x000fe2000001085d */
[----:B------:R-:W-:Y:S02]  /*2e50*/  HADD2.F32 R78, -RZ, R78.H1_H1 ;  /* 0x3000004eff4e7230 */ /* 0x000fe40000004100 */
[----:B------:R-:W-:Y:S01]  /*2e60*/  FMUL.FTZ R93, R77, R91 ;  /* 0x0000005b4d5d7220 */ /* 0x000fe20000410000 */
        /* <DEDUP_REMOVED lines=10> */
[----:B------:R-:W-:Y:S01]  /*2f10*/  HADD2.F32 R78, -RZ, R41.H1_H1 ;  /* 0x30000029ff4e7230 */ /* 0x000fe20000004100 */
[----:B------:R-:W-:Y:S01]  /*2f20*/  F2FP.F16.E4M3.UNPACK_B R76, R9.H1 ;  /* 0x00000009ff4c723e */ /* 0x000fe200030006ff */
[----:B------:R-:W-:Y:S02]  /*2f30*/  HADD2.F32 R90, -RZ, R90.H0_H0 ;  /* 0x2000005aff5a7230 */ /* 0x000fe40000004100 */
[-C--:B------:R-:W-:Y:S01]  /*2f40*/  FMUL.FTZ R93, R77, R91.reuse ;  /* 0x0000005b4d5d7220 */ /* 0x080fe20000410000 */
[--C-:B------:R-:W-:Y:S02]  /*2f50*/  HADD2.F32 R46, -RZ, R40.reuse.H1_H1 ;  /* 0x30000028ff2e7230 */ /* 0x100fe40000004100 */
[----:B------:R-:W-:Y:S01]  /*2f60*/  FMUL.FTZ R94, R78, R91 ;  /* 0x0000005b4e5e7220 */ /* 0x000fe20000410000 */
[----:B------:R-:W-:Y:S01]  /*2f70*/  HADD2.F32 R41, -RZ, R40.H0_H0 ;  /* 0x20000028ff297230 */ /* 0x000fe20000004100 */
[----:B------:R-:W-:Y:S01]  /*2f80*/  F2FP.F16.E4M3.UNPACK_B R9, R9 ;  /* 0x00000009ff09723e */ /* 0x000fe200020006ff */
[----:B------:R-:W-:-:S02]  /*2f90*/  HADD2.F32 R40, -RZ, R79.H1_H1 ;  /* 0x3000004fff287230 */ /* 0x000fc40000004100 */
[-C--:B------:R-:W-:Y:S01]  /*2fa0*/  FMUL.FTZ R92, R46, R90.reuse ;  /* 0x0000005a2e5c7220 */ /* 0x080fe20000410000 */
[----:B------:R-:W-:Y:S02]  /*2fb0*/  HADD2.F32 R79, -RZ, R79.H0_H0 ;  /* 0x2000004fff4f7230 */ /* 0x000fe40000004100 */
[----:B------:R-:W-:Y:S01]  /*2fc0*/  FMUL.FTZ R91, R41, R90 ;  /* 0x0000005a295b7220 */ /* 0x000fe20000410000 */
[----:B------:R-:W-:Y:S02]  /*2fd0*/  HADD2.F32 R95, -RZ, R76.H1_H1 ;  /* 0x3000004cff5f7230 */ /* 0x000fe40000004100 */
[-C--:B------:R-:W-:Y:S01]  /*2fe0*/  FFMA.FTZ R94, R77, R40.reuse, -R94 ;  /* 0x000000284d5e7223 */ /* 0x080fe2000001085e */
[----:B------:R-:W-:Y:S01]  /*2ff0*/  FFMA.FTZ R93, R78, R40, R93 ;  /* 0x000000284e5d7223 */ /* 0x000fe2000001005d */
[-C--:B------:R-:W-:Y:S01]  /*3000*/  FFMA.FTZ R40, R41, R79.reuse, -R92 ;  /* 0x0000004f29287223 */ /* 0x080fe2000001085c */
[----:B------:R-:W-:Y:S01]  /*3010*/  FFMA.FTZ R41, R46, R79, R91 ;  /* 0x0000004f2e297223 */ /* 0x000fe2000001005b */
[----:B------:R-:W-:-:S02]  /*3020*/  F2FP.F16.E4M3.UNPACK_B R77, R11.H1 ;  /* 0x0000000bff4d723e */ /* 0x000fc400030006ff */
[----:B------:R-:W-:Y:S02]  /*3030*/  F2FP.F16.E4M3.UNPACK_B R79, R38.H1 ;  /* 0x00000026ff4f723e */ /* 0x000fe400030006ff */
[----:B------:R-:W-:Y:S01]  /*3040*/  F2FP.SATFINITE.E4M3.F32.PACK_AB_MERGE_C R46, R93, R94, RZ ;  /* 0x0000005e5d2e723e */ /* 0x000fe200048070ff */
[--C-:B------:R-:W-:Y:S01]  /*3050*/  HADD2.F32 R90, -RZ, R77.reuse.H0_H0 ;  /* 0x2000004dff5a7230 */ /* 0x100fe20000004100 */
[----:B------:R-:W-:Y:S01]  /*3060*/  F2FP.F16.E4M3.UNPACK_B R78, R10.H1 ;  /* 0x0000000aff4e723e */ /* 0x000fe200030006ff */
[----:B------:R-:W-:Y:S01]  /*3070*/  HADD2.F32 R92, -RZ, R77.H1_H1 ;  /* 0x3000004dff5c7230 */ /* 0x000fe20000004100 */
[----:B------:R-:W-:Y:S01]  /*3080*/  F2FP.F16.E4M3.UNPACK_B R77, R38 ;  /* 0x00000026ff4d723e */ /* 0x000fe200020006ff */
[----:B------:R-:W-:Y:S01]  /*3090*/  HADD2.F32 R93, -RZ, R79.H1_H1 ;  /* 0x3000004fff5d7230 */ /* 0x000fe20000004100 */
[----:B------:R-:W-:Y:S01]  /*30a0*/  F2FP.F16.E4M3.UNPACK_B R10, R10 ;  /* 0x0000000aff0a723e */ /* 0x000fe200020006ff */
[----:B------:R-:W-:Y:S02]  /*30b0*/  HADD2.F32 R91, -RZ, R78.H1_H1 ;  /* 0x3000004eff5b7230 */ /* 0x000fe40000004100 */
[----:B------:R-:W-:-:S02]  /*30c0*/  HADD2.F32 R94, -RZ, R77.H1_H1 ;  /* 0x3000004dff5e7230 */ /* 0x000fc40000004100 */
[-C--:B------:R-:W-:Y:S01]  /*30d0*/  FMUL.FTZ R97, R92, R93.reuse ;  /* 0x0000005d5c617220 */ /* 0x080fe20000410000 */
[----:B------:R-:W-:Y:S02]  /*30e0*/  HADD2.F32 R78, -RZ, R78.H0_H0 ;  /* 0x2000004eff4e7230 */ /* 0x000fe40000004100 */
[C---:B------:R-:W-:Y:S01]  /*30f0*/  FMUL.FTZ R99, R90.reuse, R93 ;  /* 0x0000005d5a637220 */ /* 0x040fe20000410000 */
[----:B------:R-:W-:Y:S02]  /*3100*/  HADD2.F32 R93, -RZ, R9.H1_H1 ;  /* 0x30000009ff5d7230 */ /* 0x000fe40000004100 */
[----:B------:R-:W-:Y:S01]  /*3110*/  FFMA.FTZ R38, R90, R95, -R97 ;  /* 0x0000005f5a267223 */ /* 0x000fe20000010861 */
[CC--:B------:R-:W-:Y:S01]  /*3120*/  FMUL.FTZ R97, R91.reuse, R94.reuse ;  /* 0x0000005e5b617220 */ /* 0x0c0fe20000410000 */
[----:B------:R-:W-:Y:S01]  /*3130*/  FMUL.FTZ R94, R78, R94 ;  /* 0x0000005e4e5e7220 */ /* 0x000fe20000410000 */
[----:B------:R-:W-:Y:S01]  /*3140*/  F2FP.F16.E4M3.UNPACK_B R90, R11 ;  /* 0x0000000bff5a723e */ /* 0x000fe200020006ff */
[----:B------:R-:W-:Y:S01]  /*3150*/  FFMA.FTZ R11, R92, R95, R99 ;  /* 0x0000005f5c0b7223 */ /* 0x000fe20000010063 */
[-C--:B------:R-:W-:Y:S01]  /*3160*/  FFMA.FTZ R78, R78, R93.reuse, -R97 ;  /* 0x0000005d4e4e7223 */ /* 0x080fe20000010861 */
[----:B------:R-:W-:Y:S01]  /*3170*/  FFMA.FTZ R91, R91, R93, R94 ;  /* 0x0000005d5b5b7223 */ /* 0x000fe2000001005e */
[----:B------:R-:W-:-:S02]  /*3180*/  HADD2.F32 R93, -RZ, R79.H0_H0 ;  /* 0x2000004fff5d7230 */ /* 0x000fc40000004100 */
[--C-:B------:R-:W-:Y:S01]  /*3190*/  HADD2.F32 R79, -RZ, R90.reuse.H1_H1 ;  /* 0x3000005aff4f7230 */ /* 0x100fe20000004100 */
[----:B------:R-:W-:Y:S01]  /*31a0*/  F2FP.SATFINITE.E4M3.F32.PACK_AB_MERGE_C R11, R11, R38, RZ ;  /* 0x000000260b0b723e */ /* 0x000fe200048070ff */
[----:B------:R-:W-:Y:S01]  /*31b0*/  HADD2.F32 R90, -RZ, R90.H0_H0 ;  /* 0x2000005aff5a7230 */ /* 0x000fe20000004100 */
[----:B------:R-:W-:Y:S01]  /*31c0*/  F2FP.SATFINITE.E4M3.F32.PACK_AB_MERGE_C R78, R91, R78, RZ ;  /* 0x0000004e5b4e723e */ /* 0x000fe200048070ff */
        /* <DEDUP_REMOVED lines=9> */
[-C--:B------:R-:W-:Y:S01]  /*3260*/  FMUL.FTZ R93, R76, R77.reuse ;  /* 0x0000004d4c5d7220 */ /* 0x080fe20000410000 */
[----:B------:R-:W-:Y:S01]  /*3270*/  FMUL.FTZ R77, R10, R77 ;  /* 0x0000004d0a4d7220 */ /* 0x000fe20000410000 */
[----:B------:R-:W-:Y:S02]  /*3280*/  F2FP.SATFINITE.E4M3.F32.PACK_AB_MERGE_C R11, R94, R95, R11 ;  /* 0x0000005f5e0b723e */ /* 0x000fe4000480700b */
[-C--:B------:R-:W-:Y:S01]  /*3290*/  FFMA.FTZ R93, R10, R9.reuse, -R93 ;  /* 0x000000090a5d7223 */ /* 0x080fe2000001085d */
[----:B------:R-:W-:Y:S01]  /*32a0*/  FFMA.FTZ R76, R76, R9, R77 ;  /* 0x000000094c4c7223 */ /* 0x000fe2000001004d */
[----:B------:R-:W-:-:S02]  /*32b0*/  F2FP.SATFINITE.E4M3.F32.PACK_AB_MERGE_C R9, R39, R8, R47 ;  /* 0x000000082709723e */ /* 0x000fc4000480702f */
[----:B------:R-:W-:Y:S02]  /*32c0*/  F2FP.SATFINITE.E4M3.F32.PACK_AB_MERGE_C R8, R41, R40, R46 ;  /* 0x000000282908723e */ /* 0x000fe4000480702e */
[----:B------:R-:W-:-:S07]  /*32d0*/  F2FP.SATFINITE.E4M3.F32.PACK_AB_MERGE_C R10, R76, R93, R78 ;  /* 0x0000005d4c0a723e */ /* 0x000fce000480704e */
.L_x_9133:
[----:B------:R-:W-:Y:S05]  /*32e0*/  BSYNC B2 ;  /* 0x0000000000027941 */ /* 0x000fea0003800000 */
.L_x_9132:
[----:B--2---:R1:W-:Y:S02]  /*32f0*/  STG.E.128 desc[UR40][R32.64], R8 ;  /* 0x0000000820007986 */ /* 0x0043e4000c101d28 */
.L_x_9131:
[----:B------:R-:W-:Y:S05]  /*3300*/  BSYNC B1 ;  /* 0x0000000000017941 */ /* 0x000fea0003800000 */
.L_x_9130:
[----:B------:R-:W-:Y:S01]  /*3310*/  ISETP.NE.AND P4, PT, R61, RZ, PT ;  /* 0x000000ff3d00720c */ /* 0x000fe20003f85270 */
[----:B------:R-:W-:-:S12]  /*3320*/  BSSY B1, `(.L_x_9134) ;  /* 0x0000074000017945 */ /* 0x000fd80003800000 */
[----:B------:R-:W-:Y:S05]  /*3330*/  @!P4 BRA `(.L_x_9135) ;  /* 0x0000000400c8c947 */ /* 0x000fea0003800000 */
[----:B------:R-:W2:Y:S01]  /*3340*/  LDL R38, [R1+0x8] ;  /* 0x0000080001267983 */ /* 0x000ea20000100800 */
[----:B------:R-:W-:Y:S03]  /*3350*/  BSSY B2, `(.L_x_9136) ;  /* 0x000006f000027945 */ /* 0x000fe60003800000 */
[----:B-1----:R1:W3:Y:S01]  /*3360*/  LDS.128 R8, [R84+0x14800] ;  /* 0x0148000054087984 */ /* 0x0022e20000000c00 */
[----:B--2---:R-:W-:-:S13]  /*3370*/  ISETP.GE.AND P4, PT, R38, R87, PT ;  /* 0x000000572600720c */ /* 0x004fda0003f86270 */
[----:B-1-3--:R-:W-:Y:S05]  /*3380*/  @P4 BRA `(.L_x_9137) ;  /* 0x0000000400ac4947 */ /* 0x00afea0003800000 */
        /* <DEDUP_REMOVED lines=12> */
[----:B------:R-:W-:Y:S01]  /*3450*/  IMAD.MOV.U32 R36, RZ, RZ, R8 ;  /* 0x000000ffff247224 */ /* 0x000fe200078e0008 */
        /* <DEDUP_REMOVED lines=32> */
[----:B------:R-:W-:Y:S02]  /*3660*/  HADD2.F32 R38, -RZ, R37.H0_H0 ;  /* 0x20000025ff267230 */ /* 0x000fe40000004100 */
[----:B------:R-:W-:Y:S02]  /*3670*/  HADD2.F32 R46, -RZ, R45.H0_H0 ;  /* 0x2000002dff2e7230 */ /* 0x000fe40000004100 */
[----:B------:R-:W-:Y:S01]  /*3680*/  FMUL.FTZ R45, R40, R47 ;  /* 0x0000002f282d7220 */ /* 0x000fe20000410000 */
[----:B------:R-:W-:-:S02]  /*3690*/  HADD2.F32 R39, -RZ, R36.H1_H1 ;  /* 0x30000024ff277230 */ /* 0x000fc40000004100 */
[C---:B------:R-:W-:Y:S01]  /*36a0*/  FMUL.FTZ R47, R38.reuse, R47 ;  /* 0x0000002f262f7220 */ /* 0x040fe20000410000 */
[----:B------:R-:W-:Y:S02]  /*36b0*/  HADD2.F32 R41, -RZ, R44.H1_H1 ;  /* 0x3000002cff297230 */ /* 0x000fe40000004100 */
[----:B------:R-:W-:Y:S02]  /*36c0*/  HADD2.F32 R37, -RZ, R36.H0_H0 ;  /* 0x20000024ff257230 */ /* 0x000fe40000004100 */
[-C--:B------:R-:W-:Y:S01]  /*36d0*/  FMUL.FTZ R36, R39, R46.reuse ;  /* 0x0000002e27247220 */ /* 0x080fe20000410000 */
[----:B------:R-:W-:Y:S02]  /*36e0*/  HADD2.F32 R44, -RZ, R44.H0_H0 ;  /* 0x2000002cff2c7230 */ /* 0x000fe40000004100 */
[-C--:B------:R-:W-:Y:S01]  /*36f0*/  FFMA.FTZ R45, R38, R41.reuse, -R45 ;  /* 0x00000029262d7223 */ /* 0x080fe2000001082d */
[----:B------:R-:W-:Y:S01]  /*3700*/  FFMA.FTZ R76, R40, R41, R47 ;  /* 0x00000029284c7223 */ /* 0x000fe2000001002f */
[C---:B------:R-:W-:Y:S01]  /*3710*/  FMUL.FTZ R46, R37.reuse, R46 ;  /* 0x0000002e252e7220 */ /* 0x040fe20000410000 */
[----:B------:R-:W-:Y:S01]  /*3720*/  F2FP.F16.E4M3.UNPACK_B R40, R11.H1 ;  /* 0x0000000bff28723e */ /* 0x000fe200030006ff */
[-C--:B------:R-:W-:Y:S01]  /*3730*/  FFMA.FTZ R36, R37, R44.reuse, -R36 ;  /* 0x0000002c25247223 */ /* 0x080fe20000010824 */
[----:B------:R-:W-:Y:S01]  /*3740*/  F2FP.SATFINITE.E4M3.F32.PACK_AB_MERGE_C R38, R78, R77, RZ ;  /* 0x0000004d4e26723e */ /* 0x000fe200048070ff */
[----:B------:R-:W-:Y:S01]  /*3750*/  FFMA.FTZ R39, R39, R44, R46 ;  /* 0x0000002c27277223 */ /* 0x000fe2000001002e */
[----:B------:R-:W-:Y:S01]  /*3760*/  F2FP.SATFINITE.E4M3.F32.PACK_AB_MERGE_C R37, R76, R45, RZ ;  /* 0x0000002d4c25723e */ /* 0x000fe200048070ff */
[--C-:B------:R-:W-:Y:S01]  /*3770*/  HADD2.F32 R47, -RZ, R40.reuse.H0_H0 ;  /* 0x20000028ff2f7230 */ /* 0x100fe20000004100 */
[----:B------:R-:W-:Y:S01]  /*3780*/  F2FP.F16.E4M3.UNPACK_B R45, R35.H1 ;  /* 0x00000023ff2d723e */ /* 0x000fe200030006ff */
[----:B------:R-:W-:Y:S01]  /*3790*/  HADD2.F32 R76, -RZ, R40.H1_H1 ;  /* 0x30000028ff4c7230 */ /* 0x000fe20000004100 */
[----:B------:R-:W-:-:S02]  /*37a0*/  F2FP.F16.E4M3.UNPACK_B R41, R10.H1 ;  /* 0x0000000aff29723e */ /* 0x000fc400030006ff */
[-C--:B------:R-:W-:Y:S01]  /*37b0*/  F2FP.F16.E4M3.UNPACK_B R40, R34.reuse.H1 ;  /* 0x00000022ff28723e */ /* 0x080fe200030006ff */
[----:B------:R-:W-:Y:S01]  /*37c0*/  HADD2.F32 R77, -RZ, R45.H1_H1 ;  /* 0x3000002dff4d7230 */ /* 0x000fe20000004100 */
[----:B------:R-:W-:Y:S01]  /*37d0*/  F2FP.F16.E4M3.UNPACK_B R44, R35 ;  /* 0x00000023ff2c723e */ /* 0x000fe200020006ff */
[--C-:B------:R-:W-:Y:S01]  /*37e0*/  HADD2.F32 R46, -RZ, R41.reuse.H1_H1 ;  /* 0x30000029ff2e7230 */ /* 0x100fe20000004100 */
[----:B------:R-:W-:Y:S01]  /*37f0*/  F2FP.F16.E4M3.UNPACK_B R35, R34 ;  /* 0x00000022ff23723e */ /* 0x000fe200020006ff */
[----:B------:R-:W-:Y:S02]  /*3800*/  HADD2.F32 R78, -RZ, R40.H1_H1 ;  /* 0x30000028ff4e7230 */ /* 0x000fe40000004100 */
[-C--:B------:R-:W-:Y:S01]  /*3810*/  FMUL.FTZ R34, R76, R77.reuse ;  /* 0x0000004d4c227220 */ /* 0x080fe20000410000 */
[----:B------:R-:W-:Y:S02]  /*3820*/  HADD2.F32 R79, -RZ, R44.H1_H1 ;  /* 0x3000002cff4f7230 */ /* 0x000fe40000004100 */
[----:B------:R-:W-:Y:S01]  /*3830*/  FMUL.FTZ R91, R47, R77 ;  /* 0x0000004d2f5b7220 */ /* 0x000fe20000410000 */
[----:B------:R-:W-:-:S02]  /*3840*/  HADD2.F32 R41, -RZ, R41.H0_H0 ;  /* 0x20000029ff297230 */ /* 0x000fc40000004100 */
[----:B------:R-:W-:Y:S01]  /*3850*/  FFMA.FTZ R34, R47, R78, -R34 ;  /* 0x0000004e2f227223 */ /* 0x000fe20000010822 */
[----:B------:R-:W-:Y:S02]  /*3860*/  HADD2.F32 R77, -RZ, R35.H1_H1 ;  /* 0x30000023ff4d7230 */ /* 0x000fe40000004100 */
[----:B------:R-:W-:Y:S01]  /*3870*/  FMUL.FTZ R90, R46, R79 ;  /* 0x0000004f2e5a7220 */ /* 0x000fe20000410000 */
[----:B------:R-:W-:Y:S01]  /*3880*/  F2FP.F16.E4M3.UNPACK_B R47, R11 ;  /* 0x0000000bff2f723e */ /* 0x000fe200020006ff */
[----:B------:R-:W-:Y:S01]  /*3890*/  FMUL.FTZ R79, R41, R79 ;  /* 0x0000004f294f7220 */ /* 0x000fe20000410000 */
[----:B------:R-:W-:Y:S01]  /*38a0*/  F2FP.F16.E4M3.UNPACK_B R10, R10 ;  /* 0x0000000aff0a723e */ /* 0x000fe200020006ff */
[----:B------:R-:W-:Y:S01]  /*38b0*/  FFMA.FTZ R11, R76, R78, R91 ;  /* 0x0000004e4c0b7223 */ /* 0x000fe2000001005b */
[----:B------:R-:W-:Y:S02]  /*38c0*/  HADD2.F32 R76, -RZ, R45.H0_H0 ;  /* 0x2000002dff4c7230 */ /* 0x000fe40000004100 */
[----:B------:R-:W-:Y:S01]  /*38d0*/  FFMA.FTZ R78, R46, R77, R79 ;  /* 0x0000004d2e4e7223 */ /* 0x000fe2000001004f */
[----:B------:R-:W-:-:S02]  /*38e0*/  HADD2.F32 R46, -RZ, R47.H0_H0 ;  /* 0x2000002fff2e7230 */ /* 0x000fc40000004100 */
[----:B------:R-:W-:Y:S01]  /*38f0*/  FFMA.FTZ R41, R41, R77, -R90 ;  /* 0x0000004d29297223 */ /* 0x000fe2000001085a */
[----:B------:R-:W-:Y:S01]  /*3900*/  HADD2.F32 R47, -RZ, R47.H1_H1 ;  /* 0x3000002fff2f7230 */ /* 0x000fe20000004100 */
[----:B------:R-:W-:Y:S01]  /*3910*/  F2FP.SATFINITE.E4M3.F32.PACK_AB_MERGE_C R11, R11, R34, RZ ;  /* 0x000000220b0b723e */ /* 0x000fe200048070ff */
[--C-:B------:R-:W-:Y:S02]  /*3920*/  HADD2.F32 R45, -RZ, R10.reuse.H0_H0 ;  /* 0x2000000aff2d7230 */ /* 0x100fe40000004100 */
[-C--:B------:R-:W-:Y:S01]  /*3930*/  FMUL.FTZ R90, R46, R76.reuse ;  /* 0x0000004c2e5a7220 */ /* 0x080fe20000410000 */
[----:B------:R-:W-:Y:S02]  /*3940*/  HADD2.F32 R10, -RZ, R10.H1_H1 ;  /* 0x3000000aff0a7230 */ /* 0x000fe40000004100 */
[----:B------:R-:W-:Y:S01]  /*3950*/  FMUL.FTZ R79, R47, R76 ;  /* 0x0000004c2f4f7220 */ /* 0x000fe20000410000 */
[----:B------:R-:W-:Y:S01]  /*3960*/  HADD2.F32 R44, -RZ, R44.H0_H0 ;  /* 0x2000002cff2c7230 */ /* 0x000fe20000004100 */
[----:B------:R-:W-:Y:S01]  /*3970*/  F2FP.SATFINITE.E4M3.F32.PACK_AB_MERGE_C R41, R78, R41, RZ ;  /* 0x000000294e29723e */ /* 0x000fe200048070ff */
        /* <DEDUP_REMOVED lines=11> */
[----:B------:R-:W-:-:S07]  /*3a30*/  F2FP.SATFINITE.E4M3.F32.PACK_AB_MERGE_C R10, R77, R76, R41 ;  /* 0x0000004c4d0a723e */ /* 0x000fce0004807029 */
.L_x_9137:
[----:B------:R-:W-:Y:S05]  /*3a40*/  BSYNC B2 ;  /* 0x0000000000027941 */ /* 0x000fea0003800000 */
.L_x_9136:
[----:B------:R2:W-:Y:S02]  /*3a50*/  STG.E.128 desc[UR40][R32.64+0x20], R8 ;  /* 0x0000200820007986 */ /* 0x0005e4000c101d28 */
.L_x_9135:
[----:B------:R-:W-:Y:S05]  /*3a60*/  BSYNC B1 ;  /* 0x0000000000017941 */ /* 0x000fea0003800000 */
.L_x_9134:
[----:B------:R-:W-:Y:S05]  /*3a70*/  @P1 BRA `(.L_x_9129) ;  /* 0x0000002c00041947 */ /* 0x000fea0003800000 */
[----:B------:R-:W3:Y:S01]  /*3a80*/  LDL R34, [R1+0xc] ;  /* 0x00000c0001227983 */ /* 0x000ee20000100800 */
[----:B------:R-:W-:Y:S03]  /*3a90*/  BSSY B1, `(.L_x_9138) ;  /* 0x000006d000017945 */ /* 0x000fe60003800000 */
[----:B-12---:R1:W2:Y:S01]  /*3aa0*/  LDS.128 R8, [R84+0x15800] ;  /* 0x0158000054087984 */ /* 0x0062a20000000c00 */
[----:B---3--:R-:W-:-:S13]  /*3ab0*/  ISETP.GE.AND P4, PT, R34, R87, PT ;  /* 0x000000572200720c */ /* 0x008fda0003f86270 */
[----:B-12---:R-:W-:Y:S05]  /*3ac0*/  @P4 BRA `(.L_x_9139) ;  /* 0x0000000400a44947 */ /* 0x006fea0003800000 */
        /* <DEDUP_REMOVED lines=12> */
[----:B------:R-:W-:Y:S01]  /*3b90*/  IMAD.MOV.U32 R14, RZ, RZ, R8 ;  /* 0x000000ffff0e7224 */ /* 0x000fe200078e0008 */
        /* <DEDUP_REMOVED lines=30> */
[----:B------:R-:W-:Y:S01]  /*3d80*/  F2FP.F16.E4M3.UNPACK_B R39, R12 ;  /* 0x0000000cff27723e */ /* 0x000fe200020006ff */
        /* <DEDUP_REMOVED lines=15> */
[----:B------:R-:W-:Y:S02]  /*3e80*/  F2FP.F16.E4M3.UNPACK_B R43, R13.H1 ;  /* 0x0000000dff2b723e */ /* 0x000fe400030006ff */
[----:B------:R-:W-:Y:S01]  /*3e90*/  F2FP.SATFINITE.E4M3.F32.PACK_AB_MERGE_C R35, R36, R35, RZ ;  /* 0x000000232423723e */ /* 0x000fe200048070ff */
[--C-:B------:R-:W-:Y:S01]  /*3ea0*/  HADD2.F32 R38, -RZ, R37.reuse.H0_H0 ;  /* 0x20000025ff267230 */ /* 0x100fe20000004100 */
[----:B------:R-:W-:Y:S01]  /*3eb0*/  F2FP.F16.E4M3.UNPACK_B R40, R12.H1 ;  /* 0x0000000cff28723e */ /* 0x000fe200030006ff */
[----:B------:R-:W-:Y:S01]  /*3ec0*/  HADD2.F32 R37, -RZ, R37.H1_H1 ;  /* 0x30000025ff257230 */ /* 0x000fe20000004100 */
[----:B------:R-:W-:Y:S01]  /*3ed0*/  F2FP.F16.E4M3.UNPACK_B R36, R10.H1 ;  /* 0x0000000aff24723e */ /* 0x000fe200030006ff */
[--C-:B------:R-:W-:Y:S01]  /*3ee0*/  HADD2.F32 R45, -RZ, R43.reuse.H1_H1 ;  /* 0x3000002bff2d7230 */ /* 0x100fe20000004100 */
[----:B------:R-:W-:Y:S01]  /*3ef0*/  F2FP.F16.E4M3.UNPACK_B R42, R13 ;  /* 0x0000000dff2a723e */ /* 0x000fe200020006ff */
[----:B------:R-:W-:Y:S01]  /*3f00*/  HADD2.F32 R43, -RZ, R43.H0_H0 ;  /* 0x2000002bff2b7230 */ /* 0x000fe20000004100 */
[----:B------:R-:W-:Y:S01]  /*3f10*/  F2FP.SATFINITE.E4M3.F32.PACK_AB_MERGE_C R34, R44, R41, RZ ;  /* 0x000000292c22723e */ /* 0x000fe200048070ff */
        /* <DEDUP_REMOVED lines=36> */
.L_x_9139:
[----:B------:R-:W-:Y:S05]  /*4160*/  BSYNC B1 ;  /* 0x0000000000017941 */ /* 0x000fea0003800000 */
.L_x_9138:
[----:B------:R1:W-:Y:S01]  /*4170*/  STG.E.128 desc[UR40][R32.64+0x40], R8 ;  /* 0x0000400820007986 */ /* 0x0003e2000c101d28 */
[----:B------:R-:W-:Y:S05]  /*4180*/  BRA `(.L_x_9129) ;  /* 0x0000002400407947 */ /* 0x000fea0003800000 */
.L_x_9123:
        /* <DEDUP_REMOVED lines=10> */
[----:B------:R-:W-:Y:S06]  /*4230*/  @P4 BRA `(.L_x_9141) ;  /* 0x0000000000404947 */ /* 0x000fec0003800000 */
[----:B------:R-:W-:Y:S02]  /*4240*/  ULDC.64 UR4, c[0x0][0x3e8] ;  /* 0x0000fa0000047ab9 */ /* 0x000fe40000000a00 */
[----:B------:R-:W-:-:S04]  /*4250*/  IADD3 R44, P3, P5, R52, UR4, R44 ;  /* 0x00000004342c7c10 */ /* 0x000fc8000fd7e02c */
[----:B------:R-:W-:Y:S01]  /*4260*/  IADD3.X R45, R21, UR5, R47, P3, P5 ;  /* 0x00000005152d7c10 */ /* 0x000fe20009fea42f */
[----:B------:R-:W-:Y:S02]  /*4270*/  ULDC.64 UR4, c[0x0][0x400] ;  /* 0x0001000000047ab9 */ /* 0x000fe40000000a00 */
        /* <DEDUP_REMOVED lines=9> */
[----:B------:R-:W-:-:S13]  /*4310*/  ISETP.GE.AND P3, PT, R82, R87, PT ;  /* 0x000000575200720c */ /* 0x000fda0003f66270 */
[----:B------:R0:W5:Y:S04]  /*4320*/  @!P3 LDG.E.128 R8, desc[UR40][R44.64+0x20] ;  /* 0x000020282c08b981 */ /* 0x000168000c1e1d00 */
[----:B------:R0:W5:Y:S02]  /*4330*/  @!P3 LDG.E.128 R32, desc[UR40][R42.64+0x20] ;  /* 0x000020282a20b981 */ /* 0x000164000c1e1d00 */
.L_x_9141:
[----:B------:R-:W-:Y:S05]  /*4340*/  BSYNC B1 ;  /* 0x0000000000017941 */ /* 0x000fea0003800000 */
.L_x_9140:
[----:B------:R-:W-:Y:S01]  /*4350*/  ISETP.NE.AND P3, PT, R155, 0x3, PT ;  /* 0x000000039b00780c */ /* 0x000fe20003f65270 */
[----:B-----5:R-:W-:Y:S02]  /*4360*/  IMAD.MOV.U32 R91, RZ, RZ, R10 ;  /* 0x000000ffff5b7224 */ /* 0x020fe400078e000a */
        /* <DEDUP_REMOVED lines=9> */
.L_x_9142:
[----:B------:R-:W-:Y:S01]  /*4400*/  IMAD R83, R17, 0x8, R16 ;  /* 0x0000000811537824 */ /* 0x000fe200078e0210 */
[----:B------:R-:W-:Y:S01]  /*4410*/  SHF.L.U32 R86, R23, 0x1f, RZ ;  /* 0x0000001f17567819 */ /* 0x000fe200000006ff */
[----:B------:R-:W-:Y:S03]  /*4420*/  BSSY B1, `(.L_x_9143) ;  /* 0x0000003000017945 */ /* 0x000fe60003800000 */
[----:B------:R-:W1:Y:S02]  /*4430*/  SYNCS.PHASECHK.TRANS64.TRYWAIT P5, [R83+URZ+0x19c90], R86 ;  /* 0x019c9056530075a7 */ /* 0x000e6400080a017f */
[----:B-1----:R-:W-:Y:S05]  /*4440*/  @!P5 BRA `(.L_x_9144) ;  /* 0x0000016000fcd947 */ /* 0x002fea0003800000 */
.L_x_9374:
[----:B------:R-:W-:Y:S05]  /*4450*/  BSYNC B1 ;  /* 0x0000000000017941 */ /* 0x000fea0003800000 */
.L_x_9143:
[----:B------:R-:W-:Y:S05]  /*4460*/  @P4 BRA `(.L_x_9129) ;  /* 0x0000002000884947 */ /* 0x000fea0003800000 */
[----:B------:R-:W2:Y:S01]  /*4470*/  LDC R94, c[0x0][0x2f4] ;  /* 0x0000bd00ff5e7b82 */ /* 0x000ea20000000800 */
[----:B------:R-:W-:Y:S01]  /*4480*/  ISETP.NE.AND P4, PT, R62, RZ, PT ;  /* 0x000000ff3e00720c */ /* 0x000fe20003f85270 */
[----:B------:R-:W-:Y:S01]  /*4490*/  ULDC.64 UR4, c[0x0][0x300] ;  /* 0x0000c00000047ab9 */ /* 0x000fe20000000a00 */
[----:B0-----:R-:W-:Y:S01]  /*44a0*/  SHF.R.S32.HI R42, RZ, 0x1f, R22 ;  /* 0x0000001fff2a7819 */ /* 0x001fe20000011416 */
[----:B------:R-:W-:Y:S01]  /*44b0*/  IMAD.MOV.U32 R78, RZ, RZ, R40 ;  /* 0x000000ffff4e7224 */ /* 0x000fe200078e0028 */
[----:B------:R-:W-:Y:S03]  /*44c0*/  BSSY B1, `(.L_x_9145) ;  /* 0x0000103000017945 */ /* 0x000fe60003800000 */
[----:B------:R-:W-:Y:S02]  /*44d0*/  IMAD R41, R42, UR4, RZ ;  /* 0x000000042a297c24 */ /* 0x000fe4000f8e02ff */
[----:B------:R-:W-:-:S04]  /*44e0*/  IMAD.WIDE.U32 R78, R22, UR4, R78 ;  /* 0x00000004164e7c25 */ /* 0x000fc8000f8e004e */
[----:B------:R-:W-:-:S04]  /*44f0*/  IMAD R41, R22, UR5, R41 ;  /* 0x0000000516297c24 */ /* 0x000fc8000f8e0229 */
[----:B------:R-:W-:Y:S02]  /*4500*/  IMAD.IADD R95, R41, 0x1, R79 ;  /* 0x00000001295f7824 */ /* 0x000fe400078e024f */
[----:B--2---:R-:W-:Y:S01]  /*4510*/  IMAD.IADD R96, R94, 0x1, -R63 ;  /* 0x000000015e607824 */ /* 0x004fe200078e0a3f */
[----:B------:R-:W-:Y:S06]  /*4520*/  @!P4 BRA `(.L_x_9146) ;  /* 0x0000000c00f0c947 */ /* 0x000fec0003800000 */
[----:B------:R-:W2:Y:S01]  /*4530*/  LDL R42, [R1+0x10] ;  /* 0x00001000012a7983 */ /* 0x000ea20000100800 */
[----:B------:R-:W-:Y:S01]  /*4540*/  SEL R40, R63, R96, !P0 ;  /* 0x000000603f287207 */ /* 0x000fe20004000000 */
[----:B------:R-:W-:Y:S01]  /*4550*/  BSSY B2, `(.L_x_9147) ;  /* 0x00000ed000027945 */ /* 0x000fe20003800000 */
[----:B------:R-:W-:Y:S02]  /*4560*/  SHF.R.U32.HI R43, RZ, 0x3, R157 ;  /* 0x00000003ff2b7819 */ /* 0x000fe4000001169d */
[----:B------:R-:W-:Y:S02]  /*4570*/  SHF.R.S32.HI R41, RZ, 0x1f, R40 ;  /* 0x0000001fff297819 */ /* 0x000fe40000011428 */
[----:B------:R-:W-:Y:S02]  /*4580*/  ISETP.GE.AND P4, PT, R18, R87, PT ;  /* 0x000000571200720c */ /* 0x000fe40003f86270 */
[----:B------:R-:W-:-:S04]  /*4590*/  LEA.HI R41, R41, R40, RZ, 0x5 ;  /* 0x0000002829297211 */ /* 0x000fc800078f28ff */
[----:B------:R-:W-:-:S04]  /*45a0*/  SHF.R.S32.HI R41, RZ, 0x5, R41 ;  /* 0x00000005ff297819 */ /* 0x000fc80000011429 */
[----:B------:R-:W-:-:S04]  /*45b0*/  LEA.HI.SX32 R41, R74, R41, 0x1c ;  /* 0x000000294a297211 */ /* 0x000fc800078fe2ff */
[C---:B------:R-:W-:Y:S01]  /*45c0*/  LEA.HI R40, R41.reuse, R41, RZ, 0x1 ;  /* 0x0000002929287211 */ /* 0x040fe200078f08ff */
[----:B------:R-:W-:-:S04]  /*45d0*/  IMAD.SHL.U32 R101, R41, 0x10, RZ ;  /* 0x0000001029657824 */ /* 0x000fc800078e00ff */
[----:B------:R-:W-:Y:S01]  /*45e0*/  IMAD.SHL.U32 R41, R40, 0x800, RZ ;  /* 0x0000080028297824 */ /* 0x000fe200078e00ff */
[----:B------:R-:W-:-:S04]  /*45f0*/  LOP3.LUT R40, R157, 0x10, R101, 0xf8, !PT ;  /* 0x000000109d287812 */ /* 0x000fc800078ef865 */
[----:B------:R-:W-:Y:S02]  /*4600*/  LOP3.LUT R41, R41, 0xfffff000, RZ, 0xc0, !PT ;  /* 0xfffff00029297812 */ /* 0x000fe400078ec0ff */
[----:B------:R-:W-:-:S04]  /*4610*/  LOP3.LUT R40, R40, R43, RZ, 0x3c, !PT ;  /* 0x0000002b28287212 */ /* 0x000fc800078e3cff */
[----:B--2---:R-:W-:Y:S01]  /*4620*/  IADD3 R40, R40, R41, R42 ;  /* 0x0000002928287210 */ /* 0x004fe20007ffe02a */
[----:B------:R-:W-:-:S04]  /*4630*/  IMAD R41, R17, 0x3000, R72 ;  /* 0x0000300011297824 */ /* 0x000fc800078e0248 */
[----:B------:R-:W-:Y:S02]  /*4640*/  IMAD R43, R17, 0x3000, R40 ;  /* 0x00003000112b7824 */ /* 0x000fe400078e0228 */
[C---:B------:R-:W-:Y:S02]  /*4650*/  IMAD.IADD R41, R16.reuse, 0x1, R41 ;  /* 0x0000000110297824 */ /* 0x040fe400078e0229 */
[----:B------:R-:W-:-:S04]  /*4660*/  IMAD.IADD R44, R16, 0x1, R43 ;  /* 0x00000001102c7824 */ /* 0x000fc800078e022b */
[----:B------:R-:W0:Y:S04]  /*4670*/  LDS.128 R40, [R41+0x13800] ;  /* 0x0138000029287984 */ /* 0x000e280000000c00 */
[----:B------:R-:W2:Y:S01]  /*4680*/  LDS.128 R44, [R44+0x13800] ;  /* 0x013800002c2c7984 */ /* 0x000ea20000000c00 */
[----:B------:R-:W-:Y:S05]  /*4690*/  @P4 BRA `(.L_x_9148) ;  /* 0x0000000c00604947 */ /* 0x000fea0003800000 */
[----:B------:R-:W-:Y:S02]  /*46a0*/  LOP3.LUT R14, R13, 0xff, RZ, 0xc0, !PT ;  /* 0x000000ff0d0e7812 */ /* 0x000fe400078ec0ff */
[----:B------:R-:W-:Y:S02]  /*46b0*/  SHF.R.U32.HI R105, RZ, 0x18, R13 ;  /* 0x00000018ff697819 */ /* 0x000fe4000001160d */
[----:B------:R-:W-:Y:S02]  /*46c0*/  SHF.R.U32.HI R38, RZ, 0x8, R15 ;  /* 0x00000008ff267819 */ /* 0x000fe4000001160f */
[----:B------:R-:W-:Y:S02]  /*46d0*/  SHF.R.U32.HI R36, RZ, 0x8, R13 ;  /* 0x00000008ff247819 */ /* 0x000fe4000001160d */
[----:B------:R-:W-:Y:S01]  /*46e0*/  LOP3.LUT R102, R15, 0xff, RZ, 0xc0, !PT ;  /* 0x000000ff0f667812 */ /* 0x000fe200078ec0ff */
[----:B------:R-:W-:Y:S01]  /*46f0*/  IMAD.SHL.U32 R38, R38, 0x100, RZ ;  /* 0x0000010026267824 */ /* 0x000fe200078e00ff */
[----:B------:R-:W-:-:S02]  /*4700*/  SHF.R.U32.HI R106, RZ, 0x18, R15 ;  /* 0x00000018ff6a7819 */ /* 0x000fc4000001160f */
[----:B------:R-:W-:Y:S02]  /*4710*/  SHF.R.U32.HI R12, RZ, 0x10, R13 ;  /* 0x00000010ff0c7819 */ /* 0x000fe4000001160d */
[----:B------:R-:W-:Y:S02]  /*4720*/  SHF.R.U32.HI R104, RZ, 0x8, R37 ;  /* 0x00000008ff687819 */ /* 0x000fe40000011625 */
[----:B------:R-:W-:Y:S01]  /*4730*/  SHF.R.U32.HI R13, RZ, 0x10, R15 ;  /* 0x00000010ff0d7819 */ /* 0x000fe2000001160f */
[----:B------:R-:W-:Y:S01]  /*4740*/  IMAD.U32 R12, R12, 0x10000, RZ ;  /* 0x000100000c0c7824 */ /* 0x000fe200078e00ff */
[----:B------:R-:W-:Y:S01]  /*4750*/  SHF.R.U32.HI R103, RZ, 0x10, R37 ;  /* 0x00000010ff677819 */ /* 0x000fe20000011625 */
[----:B------:R-:W-:Y:S01]  /*4760*/  IMAD.SHL.U32 R104, R104, 0x100, RZ ;  /* 0x0000010068687824 */ /* 0x000fe200078e00ff */
[----:B------:R-:W-:Y:S01]  /*4770*/  LOP3.LUT R107, R37, 0xff, RZ, 0xc0, !PT ;  /* 0x000000ff256b7812 */ /* 0x000fe200078ec0ff */
[----:B------:R-:W-:Y:S01]  /*4780*/  IMAD.U32 R13, R13, 0x10000, RZ ;  /* 0x000100000d0d7824 */ /* 0x000fe200078e00ff */
[----:B------:R-:W-:-:S02]  /*4790*/  PRMT R105, R105, 0x654, R14 ;  /* 0x0000065469697816 */ /* 0x000fc4000000000e */
[----:B------:R-:W-:Y:S02]  /*47a0*/  SHF.R.U32.HI R37, RZ, 0x18, R37 ;  /* 0x00000018ff257819 */ /* 0x000fe40000011625 */
[--C-:B------:R-:W-:Y:S02]  /*47b0*/  SHF.R.U32.HI R14, RZ, 0x10, R39.reuse ;  /* 0x00000010ff0e7819 */ /* 0x100fe40000011627 */
[--C-:B------:R-:W-:Y:S02]  /*47c0*/  SHF.R.U32.HI R15, RZ, 0x8, R39.reuse ;  /* 0x00000008ff0f7819 */ /* 0x100fe40000011627 */
[----:B------:R-:W-:Y:S02]  /*47d0*/  LOP3.LUT R108, R39, 0xff, RZ, 0xc0, !PT ;  /* 0x000000ff276c7812 */ /* 0x000fe400078ec0ff */
[----:B------:R-:W-:Y:S01]  /*47e0*/  SHF.R.U32.HI R39, RZ, 0x18, R39 ;  /* 0x00000018ff277819 */ /* 0x000fe20000011627 */
[----:B------:R-:W-:Y:S01]  /*47f0*/  IMAD.SHL.U32 R15, R15, 0x100, RZ ;  /* 0x000001000f0f7824 */ /* 0x000fe200078e00ff */
[----:B------:R-:W-:Y:S01]  /*4800*/  PRMT R102, R106, 0x654, R102 ;  /* 0x000006546a667816 */ /* 0x000fe20000000066 */
[----:B------:R-:W-:Y:S01]  /*4810*/  IMAD.SHL.U32 R106, R36, 0x100, RZ ;  /* 0x00000100246a7824 */ /* 0x000fe200078e00ff */
[----:B------:R-:W-:-:S02]  /*4820*/  PRMT R37, R37, 0x654, R107 ;  /* 0x0000065425257816 */ /* 0x000fc4000000006b */
[----:B------:R-:W-:Y:S02]  /*4830*/  PRMT R36, R39, 0x654, R108 ;  /* 0x0000065427247816 */ /* 0x000fe4000000006c */
[----:B------:R-:W-:Y:S01]  /*4840*/  LOP3.LUT R39, R102, 0xff00, R38, 0xf8, !PT ;  /* 0x0000ff0066277812 */ /* 0x000fe200078ef826 */
[----:B------:R-:W-:Y:S01]  /*4850*/  IMAD.U32 R38, R103, 0x10000, RZ ;  /* 0x0001000067267824 */ /* 0x000fe200078e00ff */
[----:B------:R-:W-:Y:S02]  /*4860*/  LOP3.LUT R105, R105, 0xff00, R106, 0xf8, !PT ;  /* 0x0000ff0069697812 */ /* 0x000fe400078ef86a */
[----:B------:R-:W-:Y:S02]  /*4870*/  LOP3.LUT R37, R37, 0xff00, R104, 0xf8, !PT ;  /* 0x0000ff0025257812 */ /* 0x000fe400078ef868 */
[----:B------:R-:W-:Y:S02]  /*4880*/  LOP3.LUT R102, R105, 0xff0000, R12, 0xf8, !PT ;  /* 0x00ff000069667812 */ /* 0x000fe400078ef80c */
[----:B------:R-:W-:-:S02]  /*4890*/  LOP3.LUT R12, R37, 0xff0000, R38, 0xf8, !PT ;  /* 0x00ff0000250c7812 */ /* 0x000fc400078ef826 */
[----:B--2---:R-:W-:Y:S02]  /*48a0*/  F2FP.F16.E4M3.UNPACK_B R103, R45 ;  /* 0x0000002dff67723e */ /* 0x004fe400020006ff */
[----:B------:R-:W-:Y:S02]  /*48b0*/  F2FP.F16.E4M3.UNPACK_B R105, R12 ;  /* 0x0000000cff69723e */ /* 0x000fe400020006ff */
[-C--:B0-----:R-:W-:Y:S01]  /*48c0*/  F2FP.F16.E4M3.UNPACK_B R37, R41.reuse ;  /* 0x00000029ff25723e */ /* 0x081fe200020006ff */
        /* <DEDUP_REMOVED lines=15> */
[----:B------:R-:W-:Y:S01]  /*49c0*/  LOP3.LUT R36, R36, 0xff00, R15, 0xf8, !PT ;  /* 0x0000ff0024247812 */ /* 0x000fe200078ef80f */
[----:B------:R-:W-:Y:S01]  /*49d0*/  IMAD.U32 R15, R14, 0x10000, RZ ;  /* 0x000100000e0f7824 */ /* 0x000fe200078e00ff */
[----:B------:R-:W-:-:S02]  /*49e0*/  LOP3.LUT R14, R39, 0xff0000, R13, 0xf8, !PT ;  /* 0x00ff0000270e7812 */ /* 0x000fc400078ef80d */
[-C--:B------:R-:W-:Y:S01]  /*49f0*/  FMUL.FTZ R103, R107, R105.reuse ;  /* 0x000000696b677220 */ /* 0x080fe20000410000 */
[C---:B------:R-:W-:Y:S01]  /*4a00*/  FMUL.FTZ R105, R37.reuse, R105 ;  /* 0x0000006925697220 */ /* 0x040fe20000410000 */
        /* <DEDUP_REMOVED lines=8> */
[----:B------:R-:W-:Y:S01]  /*4a90*/  F2FP.F16.E4M3.UNPACK_B R36, R15 ;  /* 0x0000000fff24723e */ /* 0x000fe200020006ff */
[----:B------:R-:W-:Y:S01]  /*4aa0*/  HADD2.F32 R12, -RZ, R105.H0_H0 ;  /* 0x20000069ff0c7230 */ /* 0x000fe20000004100 */
[----:B------:R-:W-:Y:S01]  /*4ab0*/  F2FP.F16.E4M3.UNPACK_B R47, R13 ;  /* 0x0000000dff2f723e */ /* 0x000fe200020006ff */
[--C-:B------:R-:W-:Y:S01]  /*4ac0*/  HADD2.F32 R108, -RZ, R106.reuse.H0_H0 ;  /* 0x2000006aff6c7230 */ /* 0x100fe20000004100 */
[----:B------:R-:W-:Y:S01]  /*4ad0*/  F2FP.F16.E4M3.UNPACK_B R39, R43 ;  /* 0x0000002bff27723e */ /* 0x000fe200020006ff */
[----:B------:R-:W-:Y:S01]  /*4ae0*/  HADD2.F32 R106, -RZ, R106.H1_H1 ;  /* 0x3000006aff6a7230 */ /* 0x000fe20000004100 */
[----:B------:R-:W-:Y:S01]  /*4af0*/  F2FP.F16.E4M3.UNPACK_B R15, R15.H1 ;  /* 0x0000000fff0f723e */ /* 0x000fe200030006ff */
[----:B------:R-:W-:-:S02]  /*4b00*/  HADD2.F32 R41, -RZ, R41.H1_H1 ;  /* 0x30000029ff297230 */ /* 0x000fc40000004100 */
[CC--:B------:R-:W-:Y:S01]  /*4b10*/  FMUL.FTZ R109, R12.reuse, R108.reuse ;  /* 0x0000006c0c6d7220 */ /* 0x0c0fe20000410000 */
[C---:B------:R-:W-:Y:S01]  /*4b20*/  FMUL.FTZ R108, R45.reuse, R108 ;  /* 0x0000006c2d6c7220 */ /* 0x040fe20000410000 */
[----:B------:R-:W-:Y:S01]  /*4b30*/  HADD2.F32 R102, -RZ, R102.H1_H1 ;  /* 0x30000066ff667230 */ /* 0x000fe20000004100 */
[----:B------:R-:W-:Y:S01]  /*4b40*/  F2FP.F16.E4M3.UNPACK_B R13, R13.H1 ;  /* 0x0000000dff0d723e */ /* 0x000fe200030006ff */
[-C--:B------:R-:W-:Y:S01]  /*4b50*/  FFMA.FTZ R45, R45, R107.reuse, -R109 ;  /* 0x0000006b2d2d7223 */ /* 0x080fe2000001086d */
[----:B------:R-:W-:Y:S01]  /*4b60*/  FFMA.FTZ R12, R12, R107, R108 ;  /* 0x0000006b0c0c7223 */ /* 0x000fe2000001006c */
[----:B------:R-:W-:Y:S02]  /*4b70*/  HADD2.F32 R107, -RZ, R105.H1_H1 ;  /* 0x30000069ff6b7230 */ /* 0x000fe40000004100 */
[----:B------:R-:W-:-:S03]  /*4b80*/  HADD2.F32 R109, -RZ, R39.H0_H0 ;  /* 0x20000027ff6d7230 */ /* 0x000fc60000004100 */
[-C--:B------:R-:W-:Y:S01]  /*4b90*/  FMUL.FTZ R105, R107, R106.reuse ;  /* 0x0000006a6b697220 */ /* 0x080fe20000410000 */
[----:B------:R-:W-:-:S03]  /*4ba0*/  FMUL.FTZ R106, R41, R106 ;  /* 0x0000006a296a7220 */ /* 0x000fc60000410000 */
[-C--:B------:R-:W-:Y:S01]  /*4bb0*/  FFMA.FTZ R105, R41, R102.reuse, -R105 ;  /* 0x0000006629697223 */ /* 0x080fe20000010869 */
[----:B------:R-:W-:Y:S01]  /*4bc0*/  FFMA.FTZ R102, R107, R102, R106 ;  /* 0x000000666b667223 */ /* 0x000fe2000001006a */
[--C-:B------:R-:W-:Y:S01]  /*4bd0*/  HADD2.F32 R107, -RZ, R36.reuse.H0_H0 ;  /* 0x20000024ff6b7230 */ /* 0x100fe20000004100 */
[-C--:B------:R-:W-:Y:S01]  /*4be0*/  F2FP.F16.E4M3.UNPACK_B R106, R14.reuse ;  /* 0x0000000eff6a723e */ /* 0x080fe200020006ff */
[--C-:B------:R-:W-:Y:S01]  /*4bf0*/  HADD2.F32 R41, -RZ, R47.reuse.H0_H0 ;  /* 0x2000002fff297230 */ /* 0x100fe20000004100 */
[----:B------:R-:W-:Y:S01]  /*4c00*/  F2FP.F16.E4M3.UNPACK_B R14, R14.H1 ;  /* 0x0000000eff0e723e */ /* 0x000fe200030006ff */
[----:B------:R-:W-:Y:S01]  /*4c10*/  HADD2.F32 R36, -RZ, R36.H1_H1 ;  /* 0x30000024ff247230 */ /* 0x000fe20000004100 */
[----:B------:R-:W-:Y:S01]  /*4c20*/  F2FP.SATFINITE.E4M3.F32.PACK_AB_MERGE_C R45, R105, R45, RZ ;  /* 0x0000002d692d723e */ /* 0x000fe200048070ff */
[--C-:B------:R-:W-:Y:S02]  /*4c30*/  HADD2.F32 R108, -RZ, R106.reuse.H0_H0 ;  /* 0x2000006aff6c7230 */ /* 0x100fe40000004100 */
[-C--:B------:R-:W-:Y:S01]  /*4c40*/  FMUL.FTZ R110, R107, R41.reuse ;  /* 0x000000296b6e7220 */ /* 0x080fe20000410000 */
[----:B------:R-:W-:Y:S01]  /*4c50*/  FMUL.FTZ R41, R109, R41 ;  /* 0x000000296d297220 */ /* 0x000fe20000410000 */
[----:B------:R-:W-:Y:S01]  /*4c60*/  HADD2.F32 R47, -RZ, R47.H1_H1 ;  /* 0x3000002fff2f7230 */ /* 0x000fe20000004100 */
[----:B------:R-:W-:Y:S01]  /*4c70*/  F2FP.SATFINITE.E4M3.F32.PACK_AB_MERGE_C R103, R103, R104, R45 ;  /* 0x000000686767723e */ /* 0x000fe2000480702d */
[----:B------:R-:W-:-:S02]  /*4c80*/  HADD2.F32 R106, -RZ, R106.H1_H1 ;  /* 0x3000006aff6a7230 */ /* 0x000fc40000004100 */
[-C--:B------:R-:W-:Y:S01]  /*4c90*/  FFMA.FTZ R107, R107, R108.reuse, R41 ;  /* 0x0000006c6b6b7223 */ /* 0x080fe20000010029 */
[----:B------:R-:W-:Y:S02]  /*4ca0*/  HADD2.F32 R41, -RZ, R39.H1_H1 ;  /* 0x30000027ff297230 */ /* 0x000fe40000004100 */
[----:B------:R-:W-:Y:S01]  /*4cb0*/  FMUL.FTZ R39, R36, R47 ;  /* 0x0000002f24277220 */ /* 0x000fe20000410000 */
[----:B------:R-:W-:Y:S01]  /*4cc0*/  FFMA.FTZ R110, R109, R108, -R110 ;  /* 0x0000006c6d6e7223 */ /* 0x000fe2000001086e */
[--C-:B------:R-:W-:Y:S01]  /*4cd0*/  HADD2.F32 R108, -RZ, R13.reuse.H0_H0 ;  /* 0x2000000dff6c7230 */ /* 0x100fe20000004100 */
[----:B------:R-:W-:Y:S01]  /*4ce0*/  F2FP.F16.E4M3.UNPACK_B R45, R97.H1 ;  /* 0x00000061ff2d723e */ /* 0x000fe200030006ff */
[C---:B------:R-:W-:Y:S01]  /*4cf0*/  FFMA.FTZ R39, R41.reuse, R106, -R39 ;  /* 0x0000006a29277223 */ /* 0x040fe20000010827 */
[----:B------:R-:W-:Y:S01]  /*4d00*/  FMUL.FTZ R41, R41, R47 ;  /* 0x0000002f29297220 */ /* 0x000fe20000410000 */
[----:B------:R-:W-:Y:S01]  /*4d10*/  HADD2.F32 R47, -RZ, R14.H0_H0 ;  /* 0x2000000eff2f7230 */ /* 0x000fe20000004100 */
[----:B------:R-:W-:Y:S01]  /*4d20*/  F2FP.SATFINITE.E4M3.F32.PACK_AB_MERGE_C R12, R102, R12, RZ ;  /* 0x0000000c660c723e */ /* 0x000fe200048070ff */
[----:B------:R-:W-:-:S02]  /*4d30*/  HADD2.F32 R13, -RZ, R13.H1_H1 ;  /* 0x3000000dff0d7230 */ /* 0x000fc40000004100 */
[----:B------:R-:W-:Y:S01]  /*4d40*/  FFMA.FTZ R36, R36, R106, R41 ;  /* 0x0000006a24247223 */ /* 0x000fe20000010029 */
[----:B------:R-:W-:Y:S01]  /*4d50*/  F2FP.F16.E4M3.UNPACK_B R41, R43.H1 ;  /* 0x0000002bff29723e */ /* 0x000fe200030006ff */
[--C-:B------:R-:W-:Y:S01]  /*4d60*/  HADD2.F32 R43, -RZ, R15.reuse.H0_H0 ;  /* 0x2000000fff2b7230 */ /* 0x100fe20000004100 */
[----:B------:R-:W-:Y:S01]  /*4d70*/  F2FP.F16.E4M3.UNPACK_B R97, R97 ;  /* 0x00000061ff61723e */ /* 0x000fe200020006ff */
[----:B------:R-:W-:Y:S02]  /*4d80*/  HADD2.F32 R15, -RZ, R15.H1_H1 ;  /* 0x3000000fff0f7230 */ /* 0x000fe40000004100 */
[--C-:B------:R-:W-:Y:S02]  /*4d90*/  HADD2.F32 R106, -RZ, R41.reuse.H0_H0 ;  /* 0x20000029ff6a7230 */ /* 0x100fe40000004100 */
[----:B------:R-:W-:Y:S01]  /*4da0*/  FMUL.FTZ R109, R43, R108 ;  /* 0x0000006c2b6d7220 */ /* 0x000fe20000410000 */
[----:B------:R-:W-:Y:S02]  /*4db0*/  HADD2.F32 R41, -RZ, R41.H1_H1 ;  /* 0x30000029ff297230 */ /* 0x000fe40000004100 */
[----:B------:R-:W-:-:S02]  /*4dc0*/  HADD2.F32 R14, -RZ, R14.H1_H1 ;  /* 0x3000000eff0e7230 */ /* 0x000fc40000004100 */
[CC--:B------:R-:W-:Y:S01]  /*4dd0*/  FFMA.FTZ R109, R106.reuse, R47.reuse, -R109 ;  /* 0x0000002f6a6d7223 */ /* 0x0c0fe2000001086d */
[----:B------:R-:W-:Y:S01]  /*4de0*/  FMUL.FTZ R106, R106, R108 ;  /* 0x0000006c6a6a7220 */ /* 0x000fe20000410000 */
[--C-:B------:R-:W-:Y:S02]  /*4df0*/  HADD2.F32 R102, -RZ, R45.reuse.H0_H0 ;  /* 0x2000002dff667230 */ /* 0x100fe40000004100 */
[----:B------:R-:W-:Y:S02]  /*4e00*/  HADD2.F32 R45, -RZ, R45.H1_H1 ;  /* 0x3000002dff2d7230 */ /* 0x000fe40000004100 */
[----:B------:R-:W-:Y:S01]  /*4e10*/  FFMA.FTZ R106, R43, R47, R106 ;  /* 0x0000002f2b6a7223 */ /* 0x000fe2000001006a */
[-C--:B------:R-:W-:Y:S01]  /*4e20*/  FMUL.FTZ R43, R15, R13.reuse ;  /* 0x0000000d0f2b7220 */ /* 0x080fe20000410000 */
[----:B------:R-:W-:-:S03]  /*4e30*/  FMUL.FTZ R13, R41, R13 ;  /* 0x0000000d290d7220 */ /* 0x000fc60000410000 */
[-C--:B------:R-:W-:Y:S01]  /*4e40*/  FFMA.FTZ R43, R41, R14.reuse, -R43 ;  /* 0x0000000e292b7223 */ /* 0x080fe2000001082b */
[----:B------:R-:W-:Y:S01]  /*4e50*/  FFMA.FTZ R14, R15, R14, R13 ;  /* 0x0000000e0f0e7223 */ /* 0x000fe2000001000d */
[----:B------:R-:W-:Y:S01]  /*4e60*/  IMAD.MOV.U32 R13, RZ, RZ, R40 ;  /* 0x000000ffff0d7224 */ /* 0x000fe200078e0028 */
[----:B------:R-:W-:Y:S02]  /*4e70*/  F2FP.F16.E4M3.UNPACK_B R15, R100.H1 ;  /* 0x00000064ff0f723e */ /* 0x000fe400030006ff */
[----:B------:R-:W-:Y:S02]  /*4e80*/  F2FP.F16.E4M3.UNPACK_B R40, R44.H1 ;  /* 0x0000002cff28723e */ /* 0x000fe400030006ff */
[-C--:B------:R-:W-:Y:S01]  /*4e90*/  F2FP.F16.E4M3.UNPACK_B R41, R13.reuse.H1 ;  /* 0x0000000dff29723e */ /* 0x080fe200030006ff */
[----:B------:R-:W-:Y:S01]  /*4ea0*/  HADD2.F32 R104, -RZ, R15.H0_H0 ;  /* 0x2000000fff687230 */ /* 0x000fe20000004100 */
[----:B------:R-:W-:Y:S01]  /*4eb0*/  F2FP.F16.E4M3.UNPACK_B R100, R100 ;  /* 0x00000064ff64723e */ /* 0x000fe200020006ff */
[----:B------:R-:W-:Y:S01]  /*4ec0*/  HADD2.F32 R47, -RZ, R40.H0_H0 ;  /* 0x20000028ff2f7230 */ /* 0x000fe20000004100 */
[----:B------:R-:W-:Y:S01]  /*4ed0*/  F2FP.F16.E4M3.UNPACK_B R44, R44 ;  /* 0x0000002cff2c723e */ /* 0x000fe200020006ff */
[----:B------:R-:W-:Y:S01]  /*4ee0*/  HADD2.F32 R105, -RZ, R41.H0_H0 ;  /* 0x20000029ff697230 */ /* 0x000fe20000004100 */
[----:B------:R-:W-:Y:S01]  /*4ef0*/  F2FP.F16.E4M3.UNPACK_B R13, R13 ;  /* 0x0000000dff0d723e */ /* 0x000fe200020006ff */
[----:B------:R-:W-:-:S02]  /*4f00*/  HADD2.F32 R15, -RZ, R15.H1_H1 ;  /* 0x3000000fff0f7230 */ /* 0x000fc40000004100 */
[-C--:B------:R-:W-:Y:S01]  /*4f10*/  FMUL.FTZ R108, R47, R104.reuse ;  /* 0x000000682f6c7220 */ /* 0x080fe20000410000 */
[----:B------:R-:W-:Y:S02]  /*4f20*/  HADD2.F32 R41, -RZ, R41.H1_H1 ;  /* 0x30000029ff297230 */ /* 0x000fe40000004100 */
[----:B------:R-:W-:Y:S01]  /*4f30*/  FMUL.FTZ R104, R105, R104 ;  /* 0x0000006869687220 */ /* 0x000fe20000410000 */
[----:B------:R-:W-:Y:S01]  /*4f40*/  F2FP.SATFINITE.E4M3.F32.PACK_AB_MERGE_C R43, R43, R109, RZ ;  /* 0x0000006d2b2b723e */ /* 0x000fe200048070ff */
[----:B------:R-:W-:Y:S01]  /*4f50*/  FFMA.FTZ R108, R105, R102, -R108 ;  /* 0x00000066696c7223 */ /* 0x000fe2000001086c */
[----:B------:R-:W-:Y:S01]  /*4f60*/  F2FP.SATFINITE.E4M3.F32.PACK_AB_MERGE_C R14, R14, R106, RZ ;  /* 0x0000006a0e0e723e */ /* 0x000fe200048070ff */
[----:B------:R-:W-:Y:S01]  /*4f70*/  FFMA.FTZ R104, R47, R102, R104 ;  /* 0x000000662f687223 */ /* 0x000fe20000010068 */
[----:B------:R-:W-:Y:S01]  /*4f80*/  HADD2.F32 R47, -RZ, R40.H1_H1 ;  /* 0x30000028ff2f7230 */ /* 0x000fe20000004100 */
[----:B------:R-:W-:Y:S01]  /*4f90*/  F2FP.SATFINITE.E4M3.F32.PACK_AB_MERGE_C R43, R39, R110, R43 ;  /* 0x0000006e272b723e */ /* 0x000fe2000480702b */
[----:B------:R-:W-:-:S02]  /*4fa0*/  HADD2.F32 R102, -RZ, R13.H0_H0 ;  /* 0x2000000dff667230 */ /* 0x000fc40000004100 */
[----:B------:R-:W-:Y:S02]  /*4fb0*/  HADD2.F32 R13, -RZ, R13.H1_H1 ;  /* 0x3000000dff0d7230 */ /* 0x000fe40000004100 */
[-C--:B------:R-:W-:Y:S01]  /*4fc0*/  FMUL.FTZ R40, R47, R15.reuse ;  /* 0x0000000f2f287220 */ /* 0x080fe20000410000 */
[----:B------:R-:W-:-:S03]  /*4fd0*/  FMUL.FTZ R15, R41, R15 ;  /* 0x0000000f290f7220 */ /* 0x000fc60000410000 */
[-C--:B------:R-:W-:Y:S01]  /*4fe0*/  FFMA.FTZ R40, R41, R45.reuse, -R40 ;  /* 0x0000002d29287223 */ /* 0x080fe20000010828 */
[----:B------:R-:W-:Y:S01]  /*4ff0*/  FFMA.FTZ R15, R47, R45, R15 ;  /* 0x0000002d2f0f7223 */ /* 0x000fe2000001000f */
[----:B------:R-:W-:Y:S02]  /*5000*/  HADD2.F32 R47, -RZ, R100.H0_H0 ;  /* 0x20000064ff2f7230 */ /* 0x000fe40000004100 */
[----:B------:R-:W-:Y:S01]  /*5010*/  HADD2.F32 R41, -RZ, R44.H0_H0 ;  /* 0x2000002cff297230 */ /* 0x000fe20000004100 */
[----:B------:R-:W-:Y:S01]  /*5020*/  F2FP.SATFINITE.E4M3.F32.PACK_AB_MERGE_C R40, R40, R108, RZ ;  /* 0x0000006c2828723e */ /* 0x000fe200048070ff */
[--C-:B------:R-:W-:Y:S01]  /*5030*/  HADD2.F32 R45, -RZ, R97.reuse.H0_H0 ;  /* 0x20000061ff2d7230 */ /* 0x100fe20000004100 */
[----:B------:R-:W-:Y:S01]  /*5040*/  F2FP.SATFINITE.E4M3.F32.PACK_AB_MERGE_C R104, R15, R104, RZ ;  /* 0x000000680f68723e */ /* 0x000fe200048070ff */
[----:B------:R-:W-:Y:S02]  /*5050*/  HADD2.F32 R100, -RZ, R100.H1_H1 ;  /* 0x30000064ff647230 */ /* 0x000fe40000004100 */
[-C--:B------:R-:W-:Y:S01]  /*5060*/  FMUL.FTZ R105, R41, R47.reuse ;  /* 0x0000002f29697220 */ /* 0x080fe20000410000 */
[----:B------:R-:W-:Y:S01]  /*5070*/  FMUL.FTZ R47, R102, R47 ;  /* 0x0000002f662f7220 */ /* 0x000fe20000410000 */
[----:B------:R-:W-:Y:S01]  /*5080*/  HADD2.F32 R44, -RZ, R44.H1_H1 ;  /* 0x3000002cff2c7230 */ /* 0x000fe20000004100 */
[----:B------:R-:W-:Y:S01]  /*5090*/  F2FP.F16.E4M3.UNPACK_B R15, R98.H1 ;  /* 0x00000062ff0f723e */ /* 0x000fe200030006ff */
[----:B------:R-:W-:-:S02]  /*50a0*/  HADD2.F32 R97, -RZ, R97.H1_H1 ;  /* 0x30000061ff617230 */ /* 0x000fc40000004100 */
[-C--:B------:R-:W-:Y:S01]  /*50b0*/  FFMA.FTZ R47, R41, R45.reuse, R47 ;  /* 0x0000002d292f7223 */ /* 0x080fe2000001002f */
[----:B------:R-:W-:Y:S01]  /*50c0*/  FFMA.FTZ R105, R102, R45, -R105 ;  /* 0x0000002d66697223 */ /* 0x000fe20000010869 */
[CC--:B------:R-:W-:Y:S01]  /*50d0*/  FMUL.FTZ R41, R44.reuse, R100.reuse ;  /* 0x000000642c297220 */ /* 0x0c0fe20000410000 */
[C---:B------:R-:W-:Y:S01]  /*50e0*/  FMUL.FTZ R100, R13.reuse, R100 ;  /* 0x000000640d647220 */ /* 0x040fe20000410000 */
[----:B------:R-:W-:Y:S01]  /*50f0*/  F2FP.F16.E4M3.UNPACK_B R45, R46.H1 ;  /* 0x0000002eff2d723e */ /* 0x000fe200030006ff */
[----:B------:R-:W-:Y:S02]  /*5100*/  HADD2.F32 R111, -RZ, R15.H0_H0 ;  /* 0x2000000fff6f7230 */ /* 0x000fe40000004100 */
[-C--:B------:R-:W-:Y:S01]  /*5110*/  FFMA.FTZ R41, R13, R97.reuse, -R41 ;  /* 0x000000610d297223 */ /* 0x080fe20000010829 */
[----:B------:R-:W-:Y:S01]  /*5120*/  FFMA.FTZ R13, R44, R97, R100 ;  /* 0x000000612c0d7223 */ /* 0x000fe20000010064 */
[----:B------:R-:W-:Y:S01]  /*5130*/  F2FP.F16.E4M3.UNPACK_B R44, R42.H1 ;  /* 0x0000002aff2c723e */ /* 0x000fe200030006ff */
[----:B------:R-:W-:Y:S01]  /*5140*/  HADD2.F32 R97, -RZ, R45.H0_H0 ;  /* 0x2000002dff617230 */ /* 0x000fe20000004100 */
[----:B------:R-:W-:Y:S01]  /*5150*/  F2FP.F16.E4M3.UNPACK_B R100, R99.H1 ;  /* 0x00000063ff64723e */ /* 0x000fe200030006ff */
[----:B------:R-:W-:Y:S01]  /*5160*/  HADD2.F32 R15, -RZ, R15.H1_H1 ;  /* 0x3000000fff0f7230 */ /* 0x000fe20000004100 */
[----:B------:R-:W-:Y:S01]  /*5170*/  F2FP.F16.E4M3.UNPACK_B R98, R98 ;  /* 0x00000062ff62723e */ /* 0x000fe200020006ff */
[----:B------:R-:W-:-:S02]  /*5180*/  HADD2.F32 R102, -RZ, R44.H0_H0 ;  /* 0x2000002cff667230 */ /* 0x000fc40000004100 */
[CC--:B------:R-:W-:Y:S01]  /*5190*/  FMUL.FTZ R109, R97.reuse, R111.reuse ;  /* 0x0000006f616d7220 */ /* 0x0c0fe20000410000 */
[----:B------:R-:W-:Y:S01]  /*51a0*/  HADD2.F32 R108, -RZ, R100.H0_H0 ;  /* 0x20000064ff6c7230 */ /* 0x000fe20000004100 */
[----:B------:R-:W-:Y:S01]  /*51b0*/  F2FP.F16.E4M3.UNPACK_B R46, R46 ;  /* 0x0000002eff2e723e */ /* 0x000fe200020006ff */
[----:B------:R-:W-:Y:S02]  /*51c0*/  HADD2.F32 R45, -RZ, R45.H1_H1 ;  /* 0x3000002dff2d7230 */ /* 0x000fe40000004100 */
[----:B------:R-:W-:Y:S01]  /*51d0*/  FMUL.FTZ R111, R102, R111 ;  /* 0x0000006f666f7220 */ /* 0x000fe20000410000 */
[----:B------:R-:W-:Y:S01]  /*51e0*/  HADD2.F32 R44, -RZ, R44.H1_H1 ;  /* 0x3000002cff2c7230 */ /* 0x000fe20000004100 */
[----:B------:R-:W-:Y:S01]  /*51f0*/  F2FP.F16.E4M3.UNPACK_B R42, R42 ;  /* 0x0000002aff2a723e */ /* 0x000fe200020006ff */
[----:B------:R-:W-:Y:S02]  /*5200*/  HADD2.F32 R100, -RZ, R100.H1_H1 ;  /* 0x30000064ff647230 */ /* 0x000fe40000004100 */
[-C--:B------:R-:W-:Y:S01]  /*5210*/  FFMA.FTZ R111, R97, R108.reuse, R111 ;  /* 0x0000006c616f7223 */ /* 0x080fe2000001006f */
[CC--:B------:R-:W-:Y:S01]  /*5220*/  FMUL.FTZ R97, R45.reuse, R15.reuse ;  /* 0x0000000f2d617220 */ /* 0x0c0fe20000410000 */
[----:B------:R-:W-:Y:S01]  /*5230*/  FMUL.FTZ R15, R44, R15 ;  /* 0x0000000f2c0f7220 */ /* 0x000fe20000410000 */
[----:B------:R-:W-:Y:S01]  /*5240*/  FFMA.FTZ R109, R102, R108, -R109 ;  /* 0x0000006c666d7223 */ /* 0x000fe2000001086d */
[----:B------:R-:W-:Y:S01]  /*5250*/  F2FP.F16.E4M3.UNPACK_B R99, R99 ;  /* 0x00000063ff63723e */ /* 0x000fe200020006ff */
[-C--:B------:R-:W-:Y:S01]  /*5260*/  FFMA.FTZ R44, R44, R100.reuse, -R97 ;  /* 0x000000642c2c7223 */ /* 0x080fe20000010861 */
[----:B------:R-:W-:Y:S01]  /*5270*/  FFMA.FTZ R15, R45, R100, R15 ;  /* 0x000000642d0f7223 */ /* 0x000fe2000001000f */
[----:B------:R-:W-:Y:S01]  /*5280*/  HADD2.F32 R108, -RZ, R98.H0_H0 ;  /* 0x20000062ff6c7230 */ /* 0x000fe20000004100 */
[----:B------:R-:W-:Y:S01]  /*5290*/  F2FP.SATFINITE.E4M3.F32.PACK_AB_MERGE_C R13, R13, R47, R104 ;  /* 0x0000002f0d0d723e */ /* 0x000fe20004807068 */
[----:B------:R-:W-:Y:S01]  /*52a0*/  HADD2.F32 R45, -RZ, R46.H0_H0 ;  /* 0x2000002eff2d7230 */ /* 0x000fe20000004100 */
[----:B------:R-:W-:Y:S01]  /*52b0*/  F2FP.SATFINITE.E4M3.F32.PACK_AB_MERGE_C R40, R41, R105, R40 ;  /* 0x000000692928723e */ /* 0x000fe20004807028 */
        /* <DEDUP_REMOVED lines=12> */
[----:B------:R-:W-:Y:S01]  /*5380*/  F2FP.SATFINITE.E4M3.F32.PACK_AB_MERGE_C R47, R36, R107, R14 ;  /* 0x0000006b242f723e */ /* 0x000fe2000480700e */
[C---:B------:R-:W-:Y:S01]  /*5390*/  FMUL.FTZ R98, R42.reuse, R98 ;  /* 0x000000622a627220 */ /* 0x040fe20000410000 */
[----:B------:R-:W-:Y:S02]  /*53a0*/  IMAD.MOV.U32 R41, RZ, RZ, R103 ;  /* 0x000000ffff297224 */ /* 0x000fe400078e0067 */
[----:B------:R-:W-:Y:S01]  /*53b0*/  FFMA.FTZ R45, R42, R99, -R45 ;  /* 0x000000632a2d7223 */ /* 0x000fe2000001082d */
[----:B------:R-:W-:Y:S01]  /*53c0*/  F2FP.SATFINITE.E4M3.F32.PACK_AB_MERGE_C R42, R44, R109, RZ ;  /* 0x0000006d2c2a723e */ /* 0x000fe200048070ff */
[----:B------:R-:W-:Y:S01]  /*53d0*/  FFMA.FTZ R98, R46, R99, R98 ;  /* 0x000000632e627223 */ /* 0x000fe20000010062 */
[----:B------:R-:W-:Y:S02]  /*53e0*/  IMAD.MOV.U32 R44, RZ, RZ, R13 ;  /* 0x000000ffff2c7224 */ /* 0x000fe400078e000d */
[----:B------:R-:W-:-:S02]  /*53f0*/  F2FP.SATFINITE.E4M3.F32.PACK_AB_MERGE_C R42, R45, R102, R42 ;  /* 0x000000662d2a723e */ /* 0x000fc4000480702a */
[----:B------:R-:W-:Y:S02]  /*5400*/  F2FP.SATFINITE.E4M3.F32.PACK_AB_MERGE_C R46, R98, R108, R15 ;  /* 0x0000006c622e723e */ /* 0x000fe4000480700f */
[----:B------:R-:W-:-:S07]  /*5410*/  F2FP.SATFINITE.E4M3.F32.PACK_AB_MERGE_C R45, R37, R38, R12 ;  /* 0x00000026252d723e */ /* 0x000fce000480700c */
.L_x_9148:
[----:B------:R-:W-:Y:S05]  /*5420*/  BSYNC B2 ;  /* 0x0000000000027941 */ /* 0x000fea0003800000 */
.L_x_9147:
        /* <DEDUP_REMOVED lines=11> */
[----:B--2---:R0:W-:Y:S03]  /*54e0*/  @!P4 STG.E.128 desc[UR40][R14.64], R44 ;  /* 0x0000002c0e00c986 */ /* 0x0041e6000c101d28 */
.L_x_9146:
[----:B------:R-:W-:Y:S05]  /*54f0*/  BSYNC B1 ;  /* 0x0000000000017941 */ /* 0x000fea0003800000 */
.L_x_9145:
[----:B------:R-:W-:-:S13]  /*5500*/  ISETP.NE.AND P4, PT, R61, RZ, PT ;  /* 0x000000ff3d00720c */ /* 0x000fda0003f85270 */
[----:B------:R-:W-:Y:S05]  /*5510*/  @!P4 BRA `(.L_x_9129) ;  /* 0x00000010005cc947 */ /* 0x000fea0003800000 */
[----:B0-----:R-:W2:Y:S04]  /*5520*/  LDL R12, [R1+0x14] ;  /* 0x00001400010c7983 */ /* 0x001ea80000100800 */
[----:B------:R-:W3:Y:S01]  /*5530*/  LDL R13, [R1+0x10] ;  /* 0x00001000010d7983 */ /* 0x000ee20000100800 */
[----:B------:R-:W-:Y:S02]  /*5540*/  SHF.R.U32.HI R36, RZ, 0x3, R157 ;  /* 0x00000003ff247819 */ /* 0x000fe4000001169d */
[----:B------:R-:W-:-:S04]  /*5550*/  IADD3 R41, P4, P5, R58, R78, R7 ;  /* 0x0000004e3a297210 */ /* 0x000fc80007d9e007 */
[----:B------:R-:W-:Y:S02]  /*5560*/  IADD3.X R14, R80, R95, R3, P4, P5 ;  /* 0x0000005f500e7210 */ /* 0x000fe400027ea403 */
[----:B------:R-:W-:-:S05]  /*5570*/  IADD3 R40, P4, R41, R76, RZ ;  /* 0x0000004c29287210 */ /* 0x000fca0007f9e0ff */
[----:B------:R-:W-:Y:S01]  /*5580*/  IMAD.X R41, R14, 0x1, R77, P4 ;  /* 0x000000010e297824 */ /* 0x000fe200020e064d */
[----:B------:R-:W-:Y:S01]  /*5590*/  ISETP.GE.AND P4, PT, R82, R87, PT ;  /* 0x000000575200720c */ /* 0x000fe20003f86270 */
[----:B------:R-:W-:Y:S01]  /*55a0*/  BSSY B1, `(.L_x_9149) ;  /* 0x00000ef000017945 */ /* 0x000fe20003800000 */
[----:B--2---:R-:W-:-:S04]  /*55b0*/  LOP3.LUT P6, RZ, R12, 0x1, RZ, 0xc0, !PT ;  /* 0x000000010cff7812 */ /* 0x004fc800078cc0ff */
[----:B------:R-:W-:Y:S01]  /*55c0*/  SEL R96, R63, R96, !P6 ;  /* 0x000000603f607207 */ /* 0x000fe20007000000 */
[----:B---3--:R-:W-:-:S03]  /*55d0*/  IMAD.MOV.U32 R15, RZ, RZ, R13 ;  /* 0x000000ffff0f7224 */ /* 0x008fc600078e000d */
[----:B------:R-:W-:-:S04]  /*55e0*/  SHF.R.S32.HI R13, RZ, 0x1f, R96 ;  /* 0x0000001fff0d7819 */ /* 0x000fc80000011460 */
        /* <DEDUP_REMOVED lines=9> */
[----:B------:R-:W-:Y:S01]  /*5680*/  IADD3 R12, R12, R13, R15 ;  /* 0x0000000d0c0c7210 */ /* 0x000fe20007ffe00f */
[----:B------:R-:W-:-:S04]  /*5690*/  IMAD R13, R17, 0x3000, R71 ;  /* 0x00003000110d7824 */ /* 0x000fc800078e0247 */
[----:B------:R-:W-:Y:S02]  /*56a0*/  IMAD R15, R17, 0x3000, R12 ;  /* 0x00003000110f7824 */ /* 0x000fe400078e020c */
[C---:B------:R-:W-:Y:S02]  /*56b0*/  IMAD.IADD R13, R16.reuse, 0x1, R13 ;  /* 0x00000001100d7824 */ /* 0x040fe400078e020d */
[----:B------:R-:W-:-:S04]  /*56c0*/  IMAD.IADD R36, R16, 0x1, R15 ;  /* 0x0000000110247824 */ /* 0x000fc800078e020f */
[----:B------:R-:W0:Y:S04]  /*56d0*/  LDS.128 R12, [R13+0x13800] ;  /* 0x013800000d0c7984 */ /* 0x000e280000000c00 */
[----:B------:R-:W2:Y:S01]  /*56e0*/  LDS.128 R36, [R36+0x13800] ;  /* 0x0138000024247984 */ /* 0x000ea20000000c00 */
[----:B------:R-:W-:Y:S05]  /*56f0*/  @P4 BRA `(.L_x_9150) ;  /* 0x0000000c00644947 */ /* 0x000fea0003800000 */
[--C-:B------:R-:W-:Y:S02]  /*5700*/  SHF.R.U32.HI R43, RZ, 0x8, R33.reuse ;  /* 0x00000008ff2b7819 */ /* 0x100fe40000011621 */
[--C-:B------:R-:W-:Y:S02]  /*5710*/  SHF.R.U32.HI R45, RZ, 0x18, R33.reuse ;  /* 0x00000018ff2d7819 */ /* 0x100fe40000011621 */
[----:B------:R-:W-:Y:S01]  /*5720*/  LOP3.LUT R10, R33, 0xff, RZ, 0xc0, !PT ;  /* 0x000000ff210a7812 */ /* 0x000fe200078ec0ff */
[----:B------:R-:W-:Y:S01]  /*5730*/  IMAD.SHL.U32 R43, R43, 0x100, RZ ;  /* 0x000001002b2b7824 */ /* 0x000fe200078e00ff */
[----:B------:R-:W-:Y:S02]  /*5740*/  SHF.R.U32.HI R32, RZ, 0x10, R33 ;  /* 0x00000010ff207819 */ /* 0x000fe40000011621 */
[--C-:B------:R-:W-:Y:S02]  /*5750*/  SHF.R.U32.HI R33, RZ, 0x8, R9.reuse ;  /* 0x00000008ff217819 */ /* 0x100fe40000011609 */
[----:B------:R-:W-:-:S02]  /*5760*/  SHF.R.U32.HI R47, RZ, 0x18, R9 ;  /* 0x00000018ff2f7819 */ /* 0x000fc40000011609 */
[----:B------:R-:W-:Y:S01]  /*5770*/  LOP3.LUT R8, R9, 0xff, RZ, 0xc0, !PT ;  /* 0x000000ff09087812 */ /* 0x000fe200078ec0ff */
[----:B------:R-:W-:Y:S01]  /*5780*/  IMAD.SHL.U32 R33, R33, 0x100, RZ ;  /* 0x0000010021217824 */ /* 0x000fe200078e00ff */
[----:B------:R-:W-:Y:S02]  /*5790*/  PRMT R10, R45, 0x654, R10 ;  /* 0x000006542d0a7816 */ /* 0x000fe4000000000a */
[----:B------:R-:W-:Y:S02]  /*57a0*/  PRMT R8, R47, 0x654, R8 ;  /* 0x000006542f087816 */ /* 0x000fe40000000008 */
[----:B------:R-:W-:Y:S01]  /*57b0*/  SHF.R.U32.HI R34, RZ, 0x10, R9 ;  /* 0x00000010ff227819 */ /* 0x000fe20000011609 */
[----:B------:R-:W-:Y:S01]  /*57c0*/  IMAD.U32 R9, R32, 0x10000, RZ ;  /* 0x0001000020097824 */ /* 0x000fe200078e00ff */
[----:B------:R-:W-:Y:S02]  /*57d0*/  LOP3.LUT R10, R10, 0xff00, R43, 0xf8, !PT ;  /* 0x0000ff000a0a7812 */ /* 0x000fe400078ef82b */
[----:B------:R-:W-:Y:S01]  /*57e0*/  LOP3.LUT R8, R8, 0xff00, R33, 0xf8, !PT ;  /* 0x0000ff0008087812 */ /* 0x000fe200078ef821 */
[----:B------:R-:W-:Y:S01]  /*57f0*/  IMAD.U32 R33, R34, 0x10000, RZ ;  /* 0x0001000022217824 */ /* 0x000fe200078e00ff */
[----:B------:R-:W-:Y:S01]  /*5800*/  LOP3.LUT R34, R10, 0xff0000, R9, 0xf8, !PT ;  /* 0x00ff00000a227812 */ /* 0x000fe200078ef809 */
[----:B0-----:R-:W-:Y:S01]  /*5810*/  IMAD.MOV.U32 R9, RZ, RZ, R13 ;  /* 0x000000ffff097224 */ /* 0x001fe200078e000d */
[----:B--2---:R-:W-:-:S02]  /*5820*/  F2FP.F16.E4M3.UNPACK_B R32, R37 ;  /* 0x00000025ff20723e */ /* 0x004fc400020006ff */
[----:B------:R-:W-:Y:S02]  /*5830*/  F2FP.F16.E4M3.UNPACK_B R45, R34 ;  /* 0x00000022ff2d723e */ /* 0x000fe400020006ff */
[----:B------:R-:W-:Y:S01]  /*5840*/  LOP3.LUT R8, R8, 0xff0000, R33, 0xf8, !PT ;  /* 0x00ff000008087812 */ /* 0x000fe200078ef821 */
[--C-:B------:R-:W-:Y:S01]  /*5850*/  HADD2.F32 R13, -RZ, R32.reuse.H0_H0 ;  /* 0x20000020ff0d7230 */ /* 0x100fe20000004100 */
[----:B------:R-:W-:Y:S01]  /*5860*/  F2FP.F16.E4M3.UNPACK_B R10, R9 ;  /* 0x00000009ff0a723e */ /* 0x000fe200020006ff */
[--C-:B------:R-:W-:Y:S01]  /*5870*/  HADD2.F32 R96, -RZ, R45.reuse.H0_H0 ;  /* 0x2000002dff607230 */ /* 0x100fe20000004100 */
[----:B------:R-:W-:Y:S01]  /*5880*/  F2FP.F16.E4M3.UNPACK_B R44, R8 ;  /* 0x00000008ff2c723e */ /* 0x000fe200020006ff */
[----:B------:R-:W-:Y:S01]  /*5890*/  HADD2.F32 R43, -RZ, R32.H1_H1 ;  /* 0x30000020ff2b7230 */ /* 0x000fe20000004100 */
[--C-:B------:R-:W-:Y:S01]  /*58a0*/  SHF.R.U32.HI R87, RZ, 0x18, R11.reuse ;  /* 0x00000018ff577819 */ /* 0x100fe2000001160b */
[----:B------:R-:W-:Y:S02]  /*58b0*/  HADD2.F32 R33, -RZ, R10.H0_H0 ;  /* 0x2000000aff217230 */ /* 0x000fe40000004100 */
[----:B------:R-:W-:Y:S01]  /*58c0*/  FMUL.FTZ R98, R13, R96 ;  /* 0x000000600d627220 */ /* 0x000fe20000410000 */
[----:B------:R-:W-:Y:S01]  /*58d0*/  HADD2.F32 R46, -RZ, R44.H0_H0 ;  /* 0x2000002cff2e7230 */ /* 0x000fe20000004100 */
[----:B------:R-:W-:Y:S01]  /*58e0*/  SHF.R.U32.HI R97, RZ, 0x10, R11 ;  /* 0x00000010ff617819 */ /* 0x000fe2000001160b */
[----:B------:R-:W-:-:S02]  /*58f0*/  HADD2.F32 R45, -RZ, R45.H1_H1 ;  /* 0x3000002dff2d7230 */ /* 0x000fc40000004100 */
[C---:B------:R-:W-:Y:S01]  /*5900*/  FMUL.FTZ R96, R33.reuse, R96 ;  /* 0x0000006021607220 */ /* 0x040fe20000410000 */
[----:B------:R-:W-:Y:S02]  /*5910*/  HADD2.F32 R10, -RZ, R10.H1_H1 ;  /* 0x3000000aff0a7230 */ /* 0x000fe40000004100 */
[-C--:B------:R-:W-:Y:S01]  /*5920*/  FFMA.FTZ R33, R33, R46.reuse, -R98 ;  /* 0x0000002e21217223 */ /* 0x080fe20000010862 */
[----:B------:R-:W-:Y:S02]  /*5930*/  HADD2.F32 R44, -RZ, R44.H1_H1 ;  /* 0x3000002cff2c7230 */ /* 0x000fe40000004100 */
[----:B------:R-:W-:Y:S01]  /*5940*/  FFMA.FTZ R13, R13, R46, R96 ;  /* 0x0000002e0d0d7223 */ /* 0x000fe20000010060 */
[-C--:B------:R-:W-:Y:S01]  /*5950*/  FMUL.FTZ R47, R43, R45.reuse ;  /* 0x0000002d2b2f7220 */ /* 0x080fe20000410000 */
[C---:B------:R-:W-:Y:S01]  /*5960*/  FMUL.FTZ R46, R10.reuse, R45 ;  /* 0x0000002d0a2e7220 */ /* 0x040fe20000410000 */
[----:B------:R-:W-:Y:S02]  /*5970*/  IMAD.U32 R97, R97, 0x10000, RZ ;  /* 0x0001000061617824 */ /* 0x000fe400078e00ff */
[-C--:B------:R-:W-:Y:S01]  /*5980*/  FFMA.FTZ R32, R10, R44.reuse, -R47 ;  /* 0x0000002c0a207223 */ /* 0x080fe2000001082f */
[----:B------:R-:W-:Y:S01]  /*5990*/  FFMA.FTZ R10, R43, R44, R46 ;  /* 0x0000002c2b0a7223 */ /* 0x000fe2000001002e */
[----:B------:R-:W-:-:S02]  /*59a0*/  F2FP.F16.E4M3.UNPACK_B R43, R37.H1 ;  /* 0x00000025ff2b723e */ /* 0x000fc400030006ff */
[----:B------:R-:W-:Y:S02]  /*59b0*/  F2FP.F16.E4M3.UNPACK_B R44, R34.H1 ;  /* 0x00000022ff2c723e */ /* 0x000fe400030006ff */
[----:B------:R-:W-:Y:S01]  /*59c0*/  F2FP.F16.E4M3.UNPACK_B R34, R9.H1 ;  /* 0x00000009ff22723e */ /* 0x000fe200030006ff */
[----:B------:R-:W-:Y:S01]  /*59d0*/  HADD2.F32 R45, -RZ, R43.H0_H0 ;  /* 0x2000002bff2d7230 */ /* 0x000fe20000004100 */
[----:B------:R-:W-:Y:S01]  /*59e0*/  F2FP.F16.E4M3.UNPACK_B R37, R8.H1 ;  /* 0x00000008ff25723e */ /* 0x000fe200030006ff */
[----:B------:R-:W-:Y:S01]  /*59f0*/  HADD2.F32 R46, -RZ, R44.H0_H0 ;  /* 0x2000002cff2e7230 */ /* 0x000fe20000004100 */
[----:B------:R-:W-:Y:S01]  /*5a00*/  SHF.R.U32.HI R47, RZ, 0x8, R11 ;  /* 0x00000008ff2f7819 */ /* 0x000fe2000001160b */
[----:B------:R-:W-:Y:S02]  /*5a10*/  HADD2.F32 R9, -RZ, R34.H0_H0 ;  /* 0x20000022ff097230 */ /* 0x000fe40000004100 */
[----:B------:R-:W-:Y:S02]  /*5a20*/  HADD2.F32 R8, -RZ, R37.H0_H0 ;  /* 0x20000025ff087230 */ /* 0x000fe40000004100 */
[----:B------:R-:W-:Y:S01]  /*5a30*/  FMUL.FTZ R96, R45, R46 ;  /* 0x0000002e2d607220 */ /* 0x000fe20000410000 */
[----:B------:R-:W-:-:S02]  /*5a40*/  HADD2.F32 R44, -RZ, R44.H1_H1 ;  /* 0x3000002cff2c7230 */ /* 0x000fc40000004100 */
[C---:B------:R-:W-:Y:S01]  /*5a50*/  FMUL.FTZ R46, R9.reuse, R46 ;  /* 0x0000002e092e7220 */ /* 0x040fe20000410000 */
[----:B------:R-:W-:Y:S02]  /*5a60*/  HADD2.F32 R34, -RZ, R34.H1_H1 ;  /* 0x30000022ff227230 */ /* 0x000fe40000004100 */
[-C--:B------:R-:W-:Y:S01]  /*5a70*/  FFMA.FTZ R9, R9, R8.reuse, -R96 ;  /* 0x0000000809097223 */ /* 0x080fe20000010860 */
[--C-:B------:R-:W-:Y:S01]  /*5a80*/  SHF.R.U32.HI R96, RZ, 0x8, R35.reuse ;  /* 0x00000008ff607819 */ /* 0x100fe20000011623 */
[----:B------:R-:W-:Y:S01]  /*5a90*/  FFMA.FTZ R8, R45, R8, R46 ;  /* 0x000000082d087223 */ /* 0x000fe2000001002e */
[----:B------:R-:W-:Y:S01]  /*5aa0*/  LOP3.LUT R46, R11, 0xff, RZ, 0xc0, !PT ;  /* 0x000000ff0b2e7812 */ /* 0x000fe200078ec0ff */
[----:B------:R-:W-:Y:S01]  /*5ab0*/  HADD2.F32 R37, -RZ, R37.H1_H1 ;  /* 0x30000025ff257230 */ /* 0x000fe20000004100 */
[----:B------:R-:W-:Y:S01]  /*5ac0*/  LOP3.LUT R45, R35, 0xff0000ff, RZ, 0xc0, !PT ;  /* 0xff0000ff232d7812 */ /* 0x000fe200078ec0ff */
[----:B------:R-:W-:Y:S01]  /*5ad0*/  IMAD.SHL.U32 R96, R96, 0x100, RZ ;  /* 0x0000010060607824 */ /* 0x000fe200078e00ff */
[----:B------:R-:W-:Y:S01]  /*5ae0*/  SHF.R.U32.HI R11, RZ, 0x10, R35 ;  /* 0x00000010ff0b7819 */ /* 0x000fe20000011623 */
[----:B------:R-:W-:Y:S01]  /*5af0*/  IMAD.SHL.U32 R35, R47, 0x100, RZ ;  /* 0x000001002f237824 */ /* 0x000fe200078e00ff */
[----:B------:R-:W-:-:S02]  /*5b00*/  PRMT R46, R87, 0x654, R46 ;  /* 0x00000654572e7816 */ /* 0x000fc4000000002e */
[----:B------:R-:W-:Y:S02]  /*5b10*/  LOP3.LUT R45, R45, 0xff00, R96, 0xf8, !PT ;  /* 0x0000ff002d2d7812 */ /* 0x000fe400078ef860 */
[----:B------:R-:W-:Y:S01]  /*5b20*/  LOP3.LUT R46, R46, 0xff00, R35, 0xf8, !PT ;  /* 0x0000ff002e2e7812 */ /* 0x000fe200078ef823 */
[----:B------:R-:W-:-:S03]  /*5b30*/  HADD2.F32 R35, -RZ, R43.H1_H1 ;  /* 0x3000002bff237230 */ /* 0x000fc60000004100 */
[----:B------:R-:W-:Y:S01]  /*5b40*/  LOP3.LUT R97, R46, 0xff0000, R97, 0xf8, !PT ;  /* 0x00ff00002e617812 */ /* 0x000fe200078ef861 */
[----:B------:R-:W-:Y:S02]  /*5b50*/  IMAD.U32 R46, R11, 0x10000, RZ ;  /* 0x000100000b2e7824 */ /* 0x000fe400078e00ff */
[-C--:B------:R-:W-:Y:S01]  /*5b60*/  FMUL.FTZ R11, R35, R44.reuse ;  /* 0x0000002c230b7220 */ /* 0x080fe20000410000 */
[----:B------:R-:W-:Y:S02]  /*5b70*/  F2FP.F16.E4M3.UNPACK_B R87, R97 ;  /* 0x00000061ff57723e */ /* 0x000fe400020006ff */
[----:B------:R-:W-:Y:S01]  /*5b80*/  LOP3.LUT R43, R45, 0xff0000, R46, 0xf8, !PT ;  /* 0x00ff00002d2b7812 */ /* 0x000fe200078ef82e */
[C---:B------:R-:W-:Y:S01]  /*5b90*/  FMUL.FTZ R46, R34.reuse, R44 ;  /* 0x0000002c222e7220 */ /* 0x040fe20000410000 */
[----:B------:R-:W-:Y:S01]  /*5ba0*/  FFMA.FTZ R44, R34, R37, -R11 ;  /* 0x00000025222c7223 */ /* 0x000fe2000001080b */
[----:B------:R-:W-:Y:S01]  /*5bb0*/  IMAD.MOV.U32 R11, RZ, RZ, R39 ;  /* 0x000000ffff0b7224 */ /* 0x000fe200078e0027 */
[----:B------:R-:W-:Y:S01]  /*5bc0*/  F2FP.F16.E4M3.UNPACK_B R47, R43 ;  /* 0x0000002bff2f723e */ /* 0x000fe200020006ff */
[----:B------:R-:W-:Y:S01]  /*5bd0*/  FFMA.FTZ R39, R35, R37, R46 ;  /* 0x0000002523277223 */ /* 0x000fe2000001002e */
[----:B------:R-:W-:Y:S01]  /*5be0*/  F2FP.F16.E4M3.UNPACK_B R45, R15 ;  /* 0x0000000fff2d723e */ /* 0x000fe200020006ff */
[----:B------:R-:W-:Y:S01]  /*5bf0*/  HADD2.F32 R37, -RZ, R87.H0_H0 ;  /* 0x20000057ff257230 */ /* 0x000fe20000004100 */
        /* <DEDUP_REMOVED lines=9> */
[----:B------:R-:W-:Y:S02]  /*5c90*/  HADD2.F32 R43, -RZ, R43.H1_H1 ;  /* 0x3000002bff2b7230 */ /* 0x000fe40000004100 */
[C---:B------:R-:W-:Y:S01]  /*5ca0*/  FMUL.FTZ R98, R34.reuse, R96 ;  /* 0x0000006022627220 */ /* 0x040fe20000410000 */
[----:B------:R-:W-:Y:S01]  /*5cb0*/  F2FP.F16.E4M3.UNPACK_B R96, R15.H1 ;  /* 0x0000000fff60723e */ /* 0x000fe200030006ff */
[-C--:B------:R-:W-:Y:S01]  /*5cc0*/  FFMA.FTZ R34, R34, R37.reuse, R99 ;  /* 0x0000002522227223 */ /* 0x080fe20000010063 */
[----:B------:R-:W-:Y:S02]  /*5cd0*/  HADD2.F32 R46, -RZ, R46.H1_H1 ;  /* 0x3000002eff2e7230 */ /* 0x000fe40000004100 */
[----:B------:R-:W-:Y:S01]  /*5ce0*/  FFMA.FTZ R35, R35, R37, -R98 ;  /* 0x0000002523237223 */ /* 0x000fe20000010862 */
[----:B------:R-:W-:Y:S01]  /*5cf0*/  F2FP.F16.E4M3.UNPACK_B R37, R11.H1 ;  /* 0x0000000bff25723e */ /* 0x000fe200030006ff */
[----:B------:R-:W-:Y:S01]  /*5d00*/  HADD2.F32 R11, -RZ, R96.H0_H0 ;  /* 0x20000060ff0b7230 */ /* 0x000fe20000004100 */
[----:B------:R-:W-:Y:S01]  /*5d10*/  F2FP.SATFINITE.E4M3.F32.PACK_AB_MERGE_C R8, R39, R8, RZ ;  /* 0x000000082708723e */ /* 0x000fe200048070ff */
[----:B------:R-:W-:Y:S01]  /*5d20*/  HADD2.F32 R98, -RZ, R97.H0_H0 ;  /* 0x20000061ff627230 */ /* 0x000fe20000004100 */
[----:B------:R-:W-:Y:S01]  /*5d30*/  F2FP.SATFINITE.E4M3.F32.PACK_AB_MERGE_C R32, R32, R33, R9 ;  /* 0x000000212020723e */ /* 0x000fe20004807009 */
[----:B------:R-:W-:-:S02]  /*5d40*/  HADD2.F32 R15, -RZ, R37.H0_H0 ;  /* 0x20000025ff0f7230 */ /* 0x000fc40000004100 */
[----:B------:R-:W-:Y:S02]  /*5d50*/  HADD2.F32 R37, -RZ, R37.H1_H1 ;  /* 0x30000025ff257230 */ /* 0x000fe40000004100 */
[----:B------:R-:W-:Y:S02]  /*5d60*/  HADD2.F32 R96, -RZ, R96.H1_H1 ;  /* 0x30000060ff607230 */ /* 0x000fe40000004100 */
[-C--:B------:R-:W-:Y:S01]  /*5d70*/  FMUL.FTZ R102, R15, R100.reuse ;  /* 0x000000640f667220 */ /* 0x080fe20000410000 */
[----:B------:R-:W-:Y:S01]  /*5d80*/  FMUL.FTZ R100, R11, R100 ;  /* 0x000000640b647220 */ /* 0x000fe20000410000 */
[----:B------:R-:W-:Y:S02]  /*5d90*/  HADD2.F32 R97, -RZ, R97.H1_H1 ;  /* 0x30000061ff617230 */ /* 0x000fe40000004100 */
[-C--:B------:R-:W-:Y:S01]  /*5da0*/  FMUL.FTZ R99, R37, R43.reuse ;  /* 0x0000002b25637220 */ /* 0x080fe20000410000 */
[-C--:B------:R-:W-:Y:S01]  /*5db0*/  FFMA.FTZ R11, R11, R98.reuse, -R102 ;  /* 0x000000620b0b7223 */ /* 0x080fe20000010866 */
[----:B------:R-:W-:Y:S01]  /*5dc0*/  FFMA.FTZ R15, R15, R98, R100 ;  /* 0x000000620f0f7223 */ /* 0x000fe20000010064 */
[C---:B------:R-:W-:Y:S01]  /*5dd0*/  FMUL.FTZ R98, R96.reuse, R43 ;  /* 0x0000002b60627220 */ /* 0x040fe20000410000 */
[-C--:B------:R-:W-:Y:S01]  /*5de0*/  FFMA.FTZ R43, R96, R97.reuse, -R99 ;  /* 0x00000061602b7223 */ /* 0x080fe20000010863 */
[----:B------:R-:W-:Y:S01]  /*5df0*/  IMAD.MOV.U32 R96, RZ, RZ, R36 ;  /* 0x000000ffff607224 */ /* 0x000fe200078e0024 */
[-C--:B------:R-:W-:Y:S01]  /*5e00*/  F2FP.F16.E4M3.UNPACK_B R100, R90.reuse.H1 ;  /* 0x0000005aff64723e */ /* 0x080fe200030006ff */
[----:B------:R-:W-:Y:S01]  /*5e10*/  FFMA.FTZ R37, R37, R97, R98 ;  /* 0x0000006125257223 */ /* 0x000fe20000010062 */
[----:B------:R-:W-:Y:S01]  /*5e20*/  HADD2.F32 R97, -RZ, R47.H1_H1 ;  /* 0x3000002fff617230 */ /* 0x000fe20000004100 */
[----:B------:R-:W-:Y:S01]  /*5e30*/  F2FP.F16.E4M3.UNPACK_B R90, R90 ;  /* 0x0000005aff5a723e */ /* 0x000fe200020006ff */
[----:B------:R-:W-:-:S02]  /*5e40*/  HADD2.F32 R98, -RZ, R45.H1_H1 ;  /* 0x3000002dff627230 */ /* 0x000fc40000004100 */
[----:B------:R-:W-:Y:S02]  /*5e50*/  HADD2.F32 R47, -RZ, R87.H1_H1 ;  /* 0x30000057ff2f7230 */ /* 0x000fe40000004100 */
[----:B------:R-:W-:Y:S01]  /*5e60*/  FMUL.FTZ R45, R46, R97 ;  /* 0x000000612e2d7220 */ /* 0x000fe20000410000 */
[----:B------:R-:W-:Y:S01]  /*5e70*/  F2FP.F16.E4M3.UNPACK_B R87, R93.H1 ;  /* 0x0000005dff57723e */ /* 0x000fe200030006ff */
[C---:B------:R-:W-:Y:S01]  /*5e80*/  FMUL.FTZ R36, R98.reuse, R97 ;  /* 0x0000006162247220 */ /* 0x040fe20000410000 */
[----:B------:R-:W-:Y:S01]  /*5e90*/  F2FP.F16.E4M3.UNPACK_B R97, R12.H1 ;  /* 0x0000000cff61723e */ /* 0x000fe200030006ff */
[----:B------:R-:W-:Y:S01]  /*5ea0*/  FFMA.FTZ R45, R98, R47, -R45 ;  /* 0x0000002f622d7223 */ /* 0x000fe2000001082d */
[-C--:B------:R-:W-:Y:S01]  /*5eb0*/  F2FP.F16.E4M3.UNPACK_B R98, R96.reuse.H1 ;  /* 0x00000060ff62723e */ /* 0x080fe200030006ff */
[----:B------:R-:W-:Y:S01]  /*5ec0*/  HADD2.F32 R104, -RZ, R87.H0_H0 ;  /* 0x20000057ff687230 */ /* 0x000fe20000004100 */
[----:B------:R-:W-:Y:S01]  /*5ed0*/  F2FP.F16.E4M3.UNPACK_B R93, R93 ;  /* 0x0000005dff5d723e */ /* 0x000fe200020006ff */
[----:B------:R-:W-:Y:S01]  /*5ee0*/  HADD2.F32 R101, -RZ, R97.H0_H0 ;  /* 0x20000061ff657230 */ /* 0x000fe20000004100 */
[----:B------:R-:W-:Y:S01]  /*5ef0*/  F2FP.F16.E4M3.UNPACK_B R96, R96 ;  /* 0x00000060ff60723e */ /* 0x000fe200020006ff */
[----:B------:R-:W-:Y:S01]  /*5f00*/  HADD2.F32 R99, -RZ, R98.H0_H0 ;  /* 0x20000062ff637230 */ /* 0x000fe20000004100 */
[----:B------:R-:W-:Y:S01]  /*5f10*/  F2FP.F16.E4M3.UNPACK_B R12, R12 ;  /* 0x0000000cff0c723e */ /* 0x000fe200020006ff */
[----:B------:R-:W-:-:S02]  /*5f20*/  HADD2.F32 R102, -RZ, R100.H0_H0 ;  /* 0x20000064ff667230 */ /* 0x000fc40000004100 */
[----:B------:R-:W-:Y:S01]  /*5f30*/  FFMA.FTZ R47, R46, R47, R36 ;  /* 0x0000002f2e2f7223 */ /* 0x000fe20000010024 */
[----:B------:R-:W-:Y:S02]  /*5f40*/  HADD2.F32 R87, -RZ, R87.H1_H1 ;  /* 0x30000057ff577230 */ /* 0x000fe40000004100 */
[-C--:B------:R-:W-:Y:S01]  /*5f50*/  FMUL.FTZ R103, R99, R104.reuse ;  /* 0x0000006863677220 */ /* 0x080fe20000410000 */
[----:B------:R-:W-:Y:S01]  /*5f60*/  FMUL.FTZ R104, R101, R104 ;  /* 0x0000006865687220 */ /* 0x000fe20000410000 */
[----:B------:R-:W-:Y:S02]  /*5f70*/  HADD2.F32 R98, -RZ, R98.H1_H1 ;  /* 0x30000062ff627230 */ /* 0x000fe40000004100 */
[----:B------:R-:W-:Y:S02]  /*5f80*/  HADD2.F32 R97, -RZ, R97.H1_H1 ;  /* 0x30000061ff617230 */ /* 0x000fe40000004100 */
[----:B------:R-:W-:Y:S01]  /*5f90*/  FFMA.FTZ R104, R99, R102, R104 ;  /* 0x0000006663687223 */ /* 0x000fe20000010068 */
[----:B------:R-:W-:-:S02]  /*5fa0*/  HADD2.F32 R100, -RZ, R100.H1_H1 ;  /* 0x30000064ff647230 */ /* 0x000fc40000004100 */
[CC--:B------:R-:W-:Y:S01]  /*5fb0*/  FMUL.FTZ R99, R98.reuse, R87.reuse ;  /* 0x0000005762637220 */ /* 0x0c0fe20000410000 */
[----:B------:R-:W-:Y:S01]  /*5fc0*/  FFMA.FTZ R103, R101, R102, -R103 ;  /* 0x0000006665677223 */ /* 0x000fe20000010867 */
[C---:B------:R-:W-:Y:S01]  /*5fd0*/  FMUL.FTZ R87, R97.reuse, R87 ;  /* 0x0000005761577220 */ /* 0x040fe20000410000 */
[--C-:B------:R-:W-:Y:S02]  /*5fe0*/  HADD2.F32 R102, -RZ, R93.reuse.H0_H0 ;  /* 0x2000005dff667230 */ /* 0x100fe40000004100 */
[-C--:B------:R-:W-:Y:S01]  /*5ff0*/  FFMA.FTZ R97, R97, R100.reuse, -R99 ;  /* 0x0000006461617223 */ /* 0x080fe20000010863 */
[----:B------:R-:W-:Y:S02]  /*6000*/  HADD2.F32 R99, -RZ, R90.H0_H0 ;  /* 0x2000005aff637230 */ /* 0x000fe40000004100 */
[----:B------:R-:W-:Y:S01]  /*6010*/  FFMA.FTZ R87, R98, R100, R87 ;  /* 0x0000006462577223 */ /* 0x000fe20000010057 */
[----:B------:R-:W-:Y:S02]  /*6020*/  HADD2.F32 R98, -RZ, R96.H0_H0 ;  /* 0x20000060ff627230 */ /* 0x000fe40000004100 */
[----:B------:R-:W-:Y:S01]  /*6030*/  HADD2.F32 R100, -RZ, R12.H0_H0 ;  /* 0x2000000cff647230 */ /* 0x000fe20000004100 */
[----:B------:R-:W-:Y:S01]  /*6040*/  F2FP.SATFINITE.E4M3.F32.PACK_AB_MERGE_C R97, R97, R103, RZ ;  /* 0x000000676161723e */ /* 0x000fe200048070ff */
[----:B------:R-:W-:-:S02]  /*6050*/  HADD2.F32 R93, -RZ, R93.H1_H1 ;  /* 0x3000005dff5d7230 */ /* 0x000fc40000004100 */
[-C--:B------:R-:W-:Y:S01]  /*6060*/  FMUL.FTZ R101, R98, R102.reuse ;  /* 0x0000006662657220 */ /* 0x080fe20000410000 */
[----:B------:R-:W-:Y:S02]  /*6070*/  HADD2.F32 R96, -RZ, R96.H1_H1 ;  /* 0x30000060ff607230 */ /* 0x000fe40000004100 */
[C---:B------:R-:W-:Y:S01]  /*6080*/  FMUL.FTZ R102, R100.reuse, R102 ;  /* 0x0000006664667220 */ /* 0x040fe20000410000 */
[----:B------:R-:W-:Y:S02]  /*6090*/  HADD2.F32 R12, -RZ, R12.H1_H1 ;  /* 0x3000000cff0c7230 */ /* 0x000fe40000004100 */
[-C--:B------:R-:W-:Y:S01]  /*60a0*/  FFMA.FTZ R101, R100, R99.reuse, -R101 ;  /* 0x0000006364657223 */ /* 0x080fe20000010865 */
[----:B------:R-:W-:Y:S01]  /*60b0*/  F2FP.SATFINITE.E4M3.F32.PACK_AB_MERGE_C R87, R87, R104, RZ ;  /* 0x000000685757723e */ /* 0x000fe200048070ff */
[----:B------:R-:W-:Y:S01]  /*60c0*/  FFMA.FTZ R102, R98, R99, R102 ;  /* 0x0000006362667223 */ /* 0x000fe20000010066 */
[----:B------:R-:W-:Y:S02]  /*60d0*/  HADD2.F32 R99, -RZ, R90.H1_H1 ;  /* 0x3000005aff637230 */ /* 0x000fe40000004100 */
[-C--:B------:R-:W-:Y:S01]  /*60e0*/  FMUL.FTZ R105, R96, R93.reuse ;  /* 0x0000005d60697220 */ /* 0x080fe20000410000 */
[----:B------:R-:W-:Y:S01]  /*60f0*/  FMUL.FTZ R93, R12, R93 ;  /* 0x0000005d0c5d7220 */ /* 0x000fe20000410000 */
[----:B------:R-:W-:-:S02]  /*6100*/  F2FP.F16.E4M3.UNPACK_B R98, R91.H1 ;  /* 0x0000005bff62723e */ /* 0x000fc400030006ff */
[-C--:B------:R-:W-:Y:S01]  /*6110*/  FFMA.FTZ R90, R12, R99.reuse, -R105 ;  /* 0x000000630c5a7223 */ /* 0x080fe20000010869 */
[----:B------:R-:W-:Y:S01]  /*6120*/  FFMA.FTZ R12, R96, R99, R93 ;  /* 0x00000063600c7223 */ /* 0x000fe2000001005d */
[-C--:B------:R-:W-:Y:S01]  /*6130*/  F2FP.F16.E4M3.UNPACK_B R96, R38.reuse.H1 ;  /* 0x00000026ff60723e */ /* 0x080fe200030006ff */
[--C-:B------:R-:W-:Y:S01]  /*6140*/  HADD2.F32 R100, -RZ, R98.reuse.H0_H0 ;  /* 0x20000062ff647230 */ /* 0x100fe20000004100 */
[----:B------:R-:W-:Y:S01]  /*6150*/  F2FP.F16.E4M3.UNPACK_B R38, R38 ;  /* 0x00000026ff26723e */ /* 0x000fe200020006ff */
[----:B------:R-:W-:Y:S01]  /*6160*/  HADD2.F32 R98, -RZ, R98.H1_H1 ;  /* 0x30000062ff627230 */ /* 0x000fe20000004100 */
[----:B------:R-:W-:Y:S01]  /*6170*/  F2FP.SATFINITE.E4M3.F32.PACK_AB_MERGE_C R101, R90, R101, R97 ;  /* 0x000000655a65723e */ /* 0x000fe20004807061 */
[----:B------:R-:W-:Y:S01]  /*6180*/  IMAD.MOV.U32 R90, RZ, RZ, R14 ;  /* 0x000000ffff5a7224 */ /* 0x000fe200078e000e */
[-C--:B------:R-:W-:Y:S01]  /*6190*/  F2FP.F16.E4M3.UNPACK_B R14, R92.reuse.H1 ;  /* 0x0000005cff0e723e */ /* 0x080fe200030006ff */
[----:B------:R-:W-:Y:S01]  /*61a0*/  HADD2.F32 R97, -RZ, R96.H0_H0 ;  /* 0x20000060ff617230 */ /* 0x000fe20000004100 */
[----:B------:R-:W-:-:S02]  /*61b0*/  F2FP.F16.E4M3.UNPACK_B R92, R92 ;  /* 0x0000005cff5c723e */ /* 0x000fc400020006ff */
[-C--:B------:R-:W-:Y:S01]  /*61c0*/  F2FP.F16.E4M3.UNPACK_B R93, R90.reuse.H1 ;  /* 0x0000005aff5d723e */ /* 0x080fe200030006ff */
        /* <DEDUP_REMOVED lines=9> */
[C---:B------:R-:W-:Y:S01]  /*6260*/  FMUL.FTZ R105, R99.reuse, R105 ;  /* 0x0000006963697220 */ /* 0x040fe20000410000 */
[-C--:B------:R-:W-:Y:S01]  /*6270*/  FFMA.FTZ R103, R99, R100.reuse, -R103 ;  /* 0x0000006463677223 */ /* 0x080fe20000010867 */
[----:B------:R-:W-:Y:S01]  /*6280*/  F2FP.SATFINITE.E4M3.F32.PACK_AB_MERGE_C R12, R43, R11, RZ ;  /* 0x0000000b2b0c723e */ /* 0x000fe200048070ff */
[----:B------:R-:W-:Y:S02]  /*6290*/  IMAD.MOV.U32 R36, RZ, RZ, R102 ;  /* 0x000000ffff247224 */ /* 0x000fe400078e0066 */
[----:B------:R-:W-:Y:S01]  /*62a0*/  FFMA.FTZ R105, R97, R100, R105 ;  /* 0x0000006461697223 */ /* 0x000fe20000010069 */
[----:B------:R-:W-:Y:S01]  /*62b0*/  HADD2.F32 R97, -RZ, R96.H1_H1 ;  /* 0x30000060ff617230 */ /* 0x000fe20000004100 */
[----:B------:R-:W-:Y:S01]  /*62c0*/  F2FP.SATFINITE.E4M3.F32.PACK_AB_MERGE_C R11, R37, R15, RZ ;  /* 0x0000000f250b723e */ /* 0x000fe200048070ff */
[--C-:B------:R-:W-:Y:S01]  /*62d0*/  HADD2.F32 R100, -RZ, R92.reuse.H0_H0 ;  /* 0x2000005cff647230 */ /* 0x100fe20000004100 */
[----:B------:R-:W-:Y:S01]  /*62e0*/  F2FP.SATFINITE.E4M3.F32.PACK_AB_MERGE_C R15, R45, R35, R12 ;  /* 0x000000232d0f723e */ /* 0x000fe2000480700c */
[----:B------:R-:W-:-:S02]  /*62f0*/  HADD2.F32 R92, -RZ, R92.H1_H1 ;  /* 0x3000005cff5c7230 */ /* 0x000fc40000004100 */
[-C--:B------:R-:W-:Y:S01]  /*6300*/  FMUL.FTZ R96, R97, R14.reuse ;  /* 0x0000000e61607220 */ /* 0x080fe20000410000 */
[C---:B------:R-:W-:Y:S01]  /*6310*/  FMUL.FTZ R14, R93.reuse, R14 ;  /* 0x0000000e5d0e7220 */ /* 0x040fe20000410000 */
[----:B------:R-:W-:Y:S01]  /*6320*/  F2FP.SATFINITE.E4M3.F32.PACK_AB_MERGE_C R37, R10, R13, R8 ;  /* 0x0000000d0a25723e */ /* 0x000fe20004807008 */
[----:B------:R-:W-:Y:S02]  /*6330*/  IMAD.MOV.U32 R12, RZ, RZ, R101 ;  /* 0x000000ffff0c7224 */ /* 0x000fe400078e0065 */
        /* <DEDUP_REMOVED lines=8> */
[----:B------:R-:W-:Y:S02]  /*63c0*/  IMAD.MOV.U32 R13, RZ, RZ, R32 ;  /* 0x000000ffff0d7224 */ /* 0x000fe400078e0020 */
[C---:B------:R-:W-:Y:S01]  /*63d0*/  FMUL.FTZ R100, R98.reuse, R100 ;  /* 0x0000006462647220 */ /* 0x040fe20000410000 */
[----:B------:R-:W-:-:S03]  /*63e0*/  FFMA.FTZ R99, R98, R97, -R99 ;  /* 0x0000006162637223 */ /* 0x000fc60000010863 */
[----:B------:R-:W-:Y:S01]  /*63f0*/  FFMA.FTZ R100, R96, R97, R100 ;  /* 0x0000006160647223 */ /* 0x000fe20000010064 */
[----:B------:R-:W-:Y:S02]  /*6400*/  HADD2.F32 R97, -RZ, R38.H1_H1 ;  /* 0x30000026ff617230 */ /* 0x000fe40000004100 */
[----:B------:R-:W-:-:S03]  /*6410*/  HADD2.F32 R38, -RZ, R91.H1_H1 ;  /* 0x3000005bff267230 */ /* 0x000fc60000004100 */
[-C--:B------:R-:W-:Y:S01]  /*6420*/  FMUL.FTZ R90, R97, R92.reuse ;  /* 0x0000005c615a7220 */ /* 0x080fe20000410000 */
[----:B------:R-:W-:-:S03]  /*6430*/  FMUL.FTZ R92, R107, R92 ;  /* 0x0000005c6b5c7220 */ /* 0x000fc60000410000 */
[-C--:B------:R-:W-:Y:S01]  /*6440*/  FFMA.FTZ R90, R107, R38.reuse, -R90 ;  /* 0x000000266b5a7223 */ /* 0x080fe2000001085a */
[----:B------:R-:W-:Y:S01]  /*6450*/  FFMA.FTZ R97, R97, R38, R92 ;  /* 0x0000002661617223 */ /* 0x000fe2000001005c */
[----:B------:R-:W-:-:S03]  /*6460*/  F2FP.SATFINITE.E4M3.F32.PACK_AB_MERGE_C R38, R14, R105, RZ ;  /* 0x000000690e26723e */ /* 0x000fc600048070ff */
[----:B------:R-:W-:Y:S02]  /*6470*/  F2FP.SATFINITE.E4M3.F32.PACK_AB_MERGE_C R14, R90, R99, R93 ;  /* 0x000000635a0e723e */ /* 0x000fe4000480705d */
[----:B------:R-:W-:-:S07]  /*6480*/  F2FP.SATFINITE.E4M3.F32.PACK_AB_MERGE_C R38, R97, R100, R38 ;  /* 0x000000646126723e */ /* 0x000fce0004807026 */
.L_x_9150:
[----:B------:R-:W-:Y:S05]  /*6490*/  BSYNC B1 ;  /* 0x0000000000017941 */ /* 0x000fea0003800000 */
.L_x_9149:
[----:B0-----:R3:W-:Y:S01]  /*64a0*/  STG.E.128 desc[UR40][R40.64], R12 ;  /* 0x0000000c28007986 */ /* 0x0017e2000c101d28 */
[----:B------:R-:W-:-:S13]  /*64b0*/  ISETP.GE.AND P4, PT, R42, R94, PT ;  /* 0x0000005e2a00720c */ /* 0x000fda0003f86270 */
[----:B------:R-:W-:Y:S05]  /*64c0*/  @P4 BRA `(.L_x_9129) ;  /* 0x0000000000704947 */ /* 0x000fea0003800000 */
[--C-:B------:R-:W-:Y:S02]  /*64d0*/  SHF.R.S32.HI R8, RZ, 0x1f, R42.reuse ;  /* 0x0000001fff087819 */ /* 0x100fe4000001142a */
[----:B------:R-:W-:-:S04]  /*64e0*/  IADD3 R79, P4, P5, R58, R78, R42 ;  /* 0x0000004e3a4f7210 */ /* 0x000fc80007d9e02a */
[----:B------:R-:W-:Y:S02]  /*64f0*/  IADD3.X R8, R80, R95, R8, P4, P5 ;  /* 0x0000005f50087210 */ /* 0x000fe400027ea408 */
[----:B------:R-:W-:-:S05]  /*6500*/  IADD3 R76, P4, R79, R76, RZ ;  /* 0x0000004c4f4c7210 */ /* 0x000fca0007f9e0ff */
[----:B------:R-:W-:-:S05]  /*6510*/  IMAD.X R77, R8, 0x1, R77, P4 ;  /* 0x00000001084d7824 */ /* 0x000fca00020e064d */
[----:B--2---:R4:W-:Y:S01]  /*6520*/  STG.E.128 desc[UR40][R76.64], R36 ;  /* 0x000000244c007986 */ /* 0x0049e2000c101d28 */
[----:B------:R-:W-:Y:S05]  /*6530*/  BRA `(.L_x_9129) ;  /* 0x0000000000547947 */ /* 0x000fea0003800000 */
.L_x_9122:
[----:B------:R-:W-:-:S13]  /*6540*/  ISETP.NE.AND P3, PT, R155, 0x3, PT ;  /* 0x000000039b00780c */ /* 0x000fda0003f65270 */
[----:B------:R-:W-:Y:S05]  /*6550*/  @!P3 BRA `(.L_x_9151) ;  /* 0x000000000004b947 */ /* 0x000fea0003800000 */
[----:B------:R-:W-:Y:S01]  /*6560*/  BPT.TRAP 0x1 ;  /* 0x000000040000795c */ /* 0x000fe20000300000 */
.L_x_9151:
[----:B------:R-:W-:Y:S01]  /*6570*/  IMAD R83, R17, 0x8, R16 ;  /* 0x0000000811537824 */ /* 0x000fe200078e0210 */
[----:B------:R-:W-:Y:S01]  /*6580*/  SHF.L.U32 R86, R23, 0x1f, RZ ;  /* 0x0000001f17567819 */ /* 0x000fe200000006ff */
[----:B------:R-:W-:Y:S01]  /*6590*/  IMAD R85, R2, -0x80, R28 ;  /* 0xffffff8002557824 */ /* 0x000fe200078e021c */
[----:B------:R-:W-:Y:S02]  /*65a0*/  BSSY B1, `(.L_x_9152) ;  /* 0x0000004000017945 */ /* 0x000fe40003800000 */
[----:B------:R-:W0:Y:S02]  /*65b0*/  SYNCS.PHASECHK.TRANS64.TRYWAIT P4, [R83+URZ+0x19c90], R86 ;  /* 0x019c9056530075a7 */ /* 0x000e24000808017f */
[----:B------:R-:W-:Y:S01]  /*65c0*/  VIMNMX R85, R85, 0x80, PT ;  /* 0x0000008055557848 */ /* 0x000fe20003fe0100 */
[----:B0-----:R-:W-:Y:S06]  /*65d0*/  @!P4 BRA `(.L_x_9153) ;  /* 0x0000014000acc947 */ /* 0x001fec0003800000 */
.L_x_9375:
[----:B------:R-:W-:Y:S05]  /*65e0*/  BSYNC B1 ;  /* 0x0000000000017941 */ /* 0x000fea0003800000 */
.L_x_9152:
[----:B------:R-:W-:-:S13]  /*65f0*/  ISETP.GE.AND P4, PT, R22, R85, PT ;  /* 0x000000551600720c */ /* 0x000fda0003f86270 */
[----:B------:R-:W-:Y:S05]  /*6600*/  @P4 BRA `(.L_x_9129) ;  /* 0x0000000000204947 */ /* 0x000fea0003800000 */
[----:B------:R-:W-:-:S13]  /*6610*/  ISETP.NE.AND P4, PT, R62, RZ, PT ;  /* 0x000000ff3e00720c */ /* 0x000fda0003f85270 */
[----:B------:R-:W1:Y:S04]  /*6620*/  @P4 LDS.128 R8, [R84+0x13800] ;  /* 0x0138000054084984 */ /* 0x000e680000000c00 */
[----:B-1----:R-:W-:Y:S01]  /*6630*/  @P4 STG.E.128 desc[UR40][R32.64], R8 ;  /* 0x0000000820004986 */ /* 0x002fe2000c101d28 */
[----:B------:R-:W-:-:S03]  /*6640*/  ISETP.NE.AND P4, PT, R61, RZ, PT ;  /* 0x000000ff3d00720c */ /* 0x000fc60003f85270 */
[----:B------:R-:W1:Y:S10]  /*6650*/  @!P1 LDS.128 R8, [R84+0x15800] ;  /* 0x0158000054089984 */ /* 0x000e740000000c00 */
[----:B------:R-:W2:Y:S04]  /*6660*/  @P4 LDS.128 R12, [R84+0x14800] ;  /* 0x01480000540c4984 */ /* 0x000ea80000000c00 */
[----:B-1----:R1:W-:Y:S04]  /*6670*/  @!P1 STG.E.128 desc[UR40][R32.64+0x40], R8 ;  /* 0x0000400820009986 */ /* 0x0023e8000c101d28 */
[----:B--2---:R1:W-:Y:S02]  /*6680*/  @P4 STG.E.128 desc[UR40][R32.64+0x20], R12 ;  /* 0x0000200c20004986 */ /* 0x0043e4000c101d28 */
.L_x_9129:
[----:B------:R-:W-:Y:S05]  /*6690*/  BSYNC B0 ;  /* 0x0000000000007941 */ /* 0x000fea0003800000 */
.L_x_9121:
[----:B-12---:R-:W1:Y:S01]  /*66a0*/  S2R R8, SR_TID.X ;  /* 0x0000000000087919 */ /* 0x006e620000002100 */
        /* <DEDUP_REMOVED lines=16> */
.L_x_9155:
[----:B------:R-:W-:Y:S05]  /*67b0*/  BSYNC B0 ;  /* 0x0000000000007941 */ /* 0x000fea0003800000 */
.L_x_9154:
[----:B------:R-:W2:Y:S01]  /*67c0*/  SYNCS.PHASECHK.TRANS64.TRYWAIT P3, [R83+URZ+0x19cb0], R86 ;  /* 0x019cb056530075a7 */ /* 0x000ea2000806017f */
[----:B------:R-:W-:Y:S04]  /*67d0*/  BSSY B0, `(.L_x_9156) ;  /* 0x0000002000007945 */ /* 0x000fe80003800000 */
[----:B--2---:R-:W-:Y:S05]  /*67e0*/  @!P3 BRA `(.L_x_9157) ;  /* 0x00000140003cb947 */ /* 0x004fea0003800000 */
.L_x_9376:
[----:B------:R-:W-:Y:S05]  /*67f0*/  BSYNC B0 ;  /* 0x0000000000007941 */ /* 0x000fea0003800000 */
.L_x_9156:
[----:B------:R-:W-:Y:S01]  /*6800*/  ISETP.GE.AND P3, PT, R22, R85, PT ;  /* 0x000000551600720c */ /* 0x000fe20003f66270 */
[----:B------:R-:W-:-:S12]  /*6810*/  BSSY B0, `(.L_x_9158) ;  /* 0x0000016000007945 */ /* 0x000fd80003800000 */
[----:B------:R-:W-:Y:S05]  /*6820*/  @P3 BRA `(.L_x_9159) ;  /* 0x0000000000503947 */ /* 0x000fea0003800000 */
[----:B-1----:R-:W-:Y:S01]  /*6830*/  IMAD.WIDE R8, R2, 0x80, R30 ;  /* 0x0000008002087825 */ /* 0x002fe200078e021e */
[----:B------:R-:W-:Y:S01]  /*6840*/  ULDC.64 UR4, c[0x0][0x328] ;  /* 0x0000ca0000047ab9 */ /* 0x000fe20000000a00 */
[----:B------:R-:W-:Y:S02]  /*6850*/  ULDC.64 UR6, c[0x0][0x318] ;  /* 0x0000c60000067ab9 */ /* 0x000fe40000000a00 */
[----:B------:R-:W-:Y:S02]  /*6860*/  IMAD.MOV.U32 R10, RZ, RZ, R56 ;  /* 0x000000ffff0a7224 */ /* 0x000fe400078e0038 */
[----:B------:R-:W-:Y:S02]  /*6870*/  IMAD.MOV.U32 R11, RZ, RZ, R0 ;  /* 0x000000ffff0b7224 */ /* 0x000fe400078e0000 */
[----:B------:R-:W-:Y:S02]  /*6880*/  IMAD R9, R9, UR4, RZ ;  /* 0x0000000409097c24 */ /* 0x000fe4000f8e02ff */
[----:B------:R-:W-:Y:S01]  /*6890*/  IMAD.WIDE.U32 R10, R8, UR4, R10 ;  /* 0x00000004080a7c25 */ /* 0x000fe2000f8e000a */
[----:B------:R-:W-:-:S03]  /*68a0*/  ULDC UR4, c[0x0][0x2f4] ;  /* 0x0000bd0000047ab9 */ /* 0x000fc60000000800 */
[----:B------:R-:W-:Y:S01]  /*68b0*/  IMAD R9, R8, UR5, R9 ;  /* 0x0000000508097c24 */ /* 0x000fe2000f8e0209 */
[----:B0--3--:R-:W-:-:S04]  /*68c0*/  IADD3 R12, P3, R10, UR6, RZ ;  /* 0x000000060a0c7c10 */ /* 0x009fc8000ff7e0ff */
        /* <DEDUP_REMOVED lines=10> */
.L_x_9159:
[----:B------:R-:W-:Y:S05]  /*6970*/  BSYNC B0 ;  /* 0x0000000000007941 */ /* 0x000fea0003800000 */
.L_x_9158:
[----:B------:R-:W-:Y:S01]  /*6980*/  @!PT LDS RZ, [RZ] ;  /* 0x00000000fffff984 */ /* 0x000fe20000000800 */
[----:B------:R-:W-:Y:S01]  /*6990*/  @!PT LDS RZ, [RZ] ;  /* 0x00000000fffff984 */ /* 0x000fe20000000800 */
[----:B------:R-:W-:Y:S01]  /*69a0*/  @!PT LDS RZ, [RZ] ;  /* 0x00000000fffff984 */ /* 0x000fe20000000800 */
[----:B------:R-:W-:Y:S01]  /*69b0*/  @!PT LDS RZ, [RZ] ;  /* 0x00000000fffff984 */ /* 0x000fe20000000800 */
[----:B------:R5:W-:Y:S06]  /*69c0*/  MEMBAR.ALL.CTA ;  /* 0x0000000000007992 */ /* 0x000bec0000008000 */
[----:B-----5:R-:W5:Y:S01]  /*69d0*/  FENCE.VIEW.ASYNC.S ;  /* 0x00000000000073c6 */ /* 0x020f620000000000 */
[----:B0-2---:R-:W-:Y:S01]  /*69e0*/  @!P4 VIADD R83, R83, 0x19cc0 ;  /* 0x00019cc05353c836 */ /* 0x005fe20000000000 */
[----:B-----5:R2:W-:Y:S04]  /*69f0*/  BAR.SYNC.DEFER_BLOCKING R88, 0x80 ;  /* 0x000200580000751d */ /* 0x0205e80000010000 */
[----:B------:R-:W-:Y:S01]  /*6a00*/  @!P4 PRMT R83, RZ, 0x654, R83 ;  /* 0x00000654ff53c816 */ /* 0x000fe20000000053 */
[----:B------:R-:W-:Y:S01]  /*6a10*/  VIADD R17, R17, 0x1 ;  /* 0x0000000111117836 */ /* 0x000fe20000000000 */
[----:B------:R-:W-:-:S02]  /*6a20*/  PLOP3.LUT P3, PT, PT, PT, PT, 0x8, 0x0 ;  /* 0x000000000000781c */ /* 0x000fc40003f6e170 */
[----:B------:R2:W-:Y:S02]  /*6a30*/  @!P4 SYNCS.ARRIVE.TRANS64.RED.A1T0 RZ, [R83+URZ], RZ ;  /* 0x000000ff53ffc9a7 */ /* 0x0005e4000810043f */
[----:B------:R-:W-:-:S04]  /*6a40*/  ISETP.NE.AND P4, PT, R17, 0x2, PT ;  /* 0x000000021100780c */ /* 0x000fc80003f85270 */
[----:B-1----:R-:W-:Y:S02]  /*6a50*/  SEL R8, RZ, 0x1, P4 ;  /* 0x00000001ff087807 */ /* 0x002fe40002000000 */
[----:B------:R-:W-:Y:S02]  /*6a60*/  SEL R17, R17, RZ, P4 ;  /* 0x000000ff11117207 */ /* 0x000fe40002000000 */
[----:B------:R-:W-:Y:S01]  /*6a70*/  LOP3.LUT R23, R23, R8, RZ, 0x3c, !PT ;  /* 0x0000000817177212 */ /* 0x000fe200078e3cff */
[----:B--2---:R-:W-:Y:S06]  /*6a80*/  @P2 BRA `(.L_x_9160) ;  /* 0xffffffbc00042947 */ /* 0x004fec000383ffff */
.L_x_9116:
[----:B------:R-:W-:Y:S04]  /*6a90*/  BSSY B0, `(.L_x_9161) ;  /* 0x0000004000007945 */ /* 0x000fe80003800000 */
[----:B------:R-:W-:Y:S05]  /*6aa0*/  @P3 BRA `(.L_x_9162) ;  /* 0x0000000000083947 */ /* 0x000fea0003800000 */
[----:B------:R-:W1:Y:S02]  /*6ab0*/  FENCE.VIEW.ASYNC.G ;  /* 0x00000000000073c6 */ /* 0x000e640000000100 */
[----:B-1----:R-:W-:Y:S06]  /*6ac0*/  BAR.ARV 0xc, 0x200 ;  /* 0x0308000000007b1d */ /* 0x002fec0000002000 */
.L_x_9162:
[----:B------:R-:W-:Y:S05]  /*6ad0*/  BSYNC B0 ;  /* 0x0000000000007941 */ /* 0x000fea0003800000 */
.L_x_9161:
[----:B------:R-:W2:Y:S01]  /*6ae0*/  LDL R0, [R1+0x14] ;  /* 0x0000140001007983 */ /* 0x000ea20000100800 */
[----:B------:R-:W-:Y:S01]  /*6af0*/  ULDC.64 UR4, c[0x0][0x990] ;  /* 0x0002640000047ab9 */ /* 0x000fe20000000a00 */
[----:B------:R-:W-:Y:S02]  /*6b00*/  ULDC.64 UR6, c[0x0][0x998] ;  /* 0x0002660000067ab9 */ /* 0x000fe40000000a00 */
[----:B------:R-:W4:Y:S04]  /*6b10*/  LDL R2, [R1+0x48] ;  /* 0x0000480001027983 */ /* 0x000f280000100800 */
[----:B0-----:R-:W4:Y:S04]  /*6b20*/  LDL R4, [R1+0x2c] ;  /* 0x00002c0001047983 */ /* 0x001f280000100800 */
[----:B---3--:R-:W3:Y:S01]  /*6b30*/  LDL R14, [R1+0x18] ;  /* 0x00001800010e7983 */ /* 0x008ee20000100800 */
[----:B------:R-:W-:-:S02]  /*6b40*/  ISETP.NE.U32.AND P0, PT, RZ, UR4, PT ;  /* 0x00000004ff007c0c */ /* 0x000fc4000bf05070 */
[----:B------:R-:W-:Y:S02]  /*6b50*/  ISETP.NE.U32.AND P1, PT, RZ, UR6, PT ;  /* 0x00000006ff007c0c */ /* 0x000fe4000bf25070 */
[----:B------:R-:W-:Y:S02]  /*6b60*/  ISETP.NE.AND.EX P0, PT, RZ, UR5, PT, P0 ;  /* 0x00000005ff007c0c */ /* 0x000fe4000bf05300 */
[----:B------:R-:W-:-:S11]  /*6b70*/  ISETP.NE.AND.EX P1, PT, RZ, UR7, PT, P1 ;  /* 0x00000007ff007c0c */ /* 0x000fd6000bf25310 */
[----:B------:R-:W4:Y:S08]  /*6b80*/  @P0 LDC.64 R6, c[0x0][0x9a8] ;  /* 0x00026a00ff060b82 */ /* 0x000f300000000a00 */
[----:B------:R-:W0:Y:S08]  /*6b90*/  @P1 LDC.64 R8, c[0x0][0x9b8] ;  /* 0x00026e00ff081b82 */ /* 0x000e300000000a00 */
[----:B------:R-:W3:Y:S08]  /*6ba0*/  @P0 LDC.64 R10, c[0x0][0x9b0] ;  /* 0x00026c00ff0a0b82 */ /* 0x000ef00000000a00 */
[----:B------:R-:W1:Y:S01]  /*6bb0*/  @P1 LDC.64 R12, c[0x0][0x9c0] ;  /* 0x00027000ff0c1b82 */ /* 0x000e620000000a00 */
[----:B--2---:R-:W-:Y:S01]  /*6bc0*/  LOP3.LUT P4, RZ, R0, 0x2, RZ, 0xc0, !PT ;  /* 0x0000000200ff7812 */ /* 0x004fe2000788c0ff */
[----:B----4-:R-:W-:-:S02]  /*6bd0*/  @P0 IMAD R0, R2, R6, RZ ;  /* 0x0000000602000224 */ /* 0x010fc400078e02ff */
[----:B0-----:R-:W-:Y:S02]  /*6be0*/  @P1 IMAD R2, R2, R8, RZ ;  /* 0x0000000802021224 */ /* 0x001fe400078e02ff */
[C---:B------:R-:W-:Y:S02]  /*6bf0*/  @P0 IMAD R7, R4.reuse, R7, R0 ;  /* 0x0000000704070224 */ /* 0x040fe400078e0200 */
[C---:B------:R-:W-:Y:S02]  /*6c00*/  @P1 IMAD R9, R4.reuse, R9, R2 ;  /* 0x0000000904091224 */ /* 0x040fe400078e0202 */
[----:B------:R-:W-:-:S04]  /*6c10*/  @P0 IMAD.WIDE.U32 R2, R4, R6, RZ ;  /* 0x0000000604020225 */ /* 0x000fc800078e00ff */
[----:B------:R-:W-:-:S04]  /*6c20*/  @P1 IMAD.WIDE.U32 R4, R4, R8, RZ ;  /* 0x0000000804041225 */ /* 0x000fc800078e00ff */
[----:B------:R-:W-:Y:S02]  /*6c30*/  @P0 IMAD.IADD R3, R3, 0x1, R7 ;  /* 0x0000000103030824 */ /* 0x000fe400078e0207 */
[----:B------:R-:W-:Y:S02]  /*6c40*/  @P1 IMAD.IADD R5, R5, 0x1, R9 ;  /* 0x0000000105051824 */ /* 0x000fe400078e0209 */
[----:B---3--:R-:W-:-:S04]  /*6c50*/  @P0 IMAD.WIDE.U32 R2, R14, R10, R2 ;  /* 0x0000000a0e020225 */ /* 0x008fc800078e0002 */
[----:B-1----:R-:W-:Y:S01]  /*6c60*/  @P1 IMAD.WIDE.U32 R6, R14, R12, R4 ;  /* 0x0000000c0e061225 */ /* 0x002fe200078e0004 */
        /* <DEDUP_REMOVED lines=46> */
.L_x_9164:
[----:B------:R-:W-:Y:S05]  /*6f50*/  BSYNC B0 ;  /* 0x0000000000007941 */ /* 0x000fea0003800000 */
.L_x_9163:
[----:B------:R-:W2:Y:S01]  /*6f60*/  LDL R0, [R1+0x54] ;  /* 0x0000540001007983 */ /* 0x000ea20000100800 */
[----:B------:R-:W-:Y:S02]  /*6f70*/  PLOP3.LUT P0, PT, PT, PT, PT, 0x80, 0x0 ;  /* 0x000000000000781c */ /* 0x000fe40003f0f070 */
        /* <DEDUP_REMOVED lines=29> */
[----:B--2---:R-:W-:-:S02]  /*7150*/  IMAD R4, R0, R88, RZ ;  /* 0x0000005800047224 */ /* 0x004fc400078e02ff */
[----:B------:R-:W-:-:S03]  /*7160*/  IMAD.MOV.U32 R0, RZ, RZ, RZ ;  /* 0x000000ffff007224 */ /* 0x000fc600078e00ff */
[----:B------:R0:W-:Y:S01]  /*7170*/  STL [R1+0x1c], R4 ;  /* 0x00001c0401007387 */ /* 0x0001e20000100800 */
[----:B------:R-:W-:Y:S01]  /*7180*/  VIADDMNMX R88, R4, R88, R25, PT ;  /* 0x0000005804587246 */ /* 0x000fe20003800119 */
[----:B------:R-:W-:-:S03]  /*7190*/  IMAD.MOV.U32 R25, RZ, RZ, RZ ;  /* 0x000000ffff197224 */ /* 0x000fc600078e00ff */
[----:B------:R-:W-:-:S13]  /*71a0*/  ISETP.GT.AND P1, PT, R88, R4, PT ;  /* 0x000000045800720c */ /* 0x000fda0003f24270 */
[----:B0-----:R-:W-:Y:S05]  /*71b0*/  @!P1 BRA `(.L_x_9165) ;  /* 0x0000008c00e89947 */ /* 0x001fea0003800000 */
[----:B------:R-:W0:Y:S01]  /*71c0*/  S2R R4, SR_TID.X ;  /* 0x0000000000047919 */ /* 0x000e220000002100 */
[----:B------:R-:W-:Y:S01]  /*71d0*/  VIADD R28, R16, 0xf000 ;  /* 0x0000f000101c7836 */ /* 0x000fe20000000000 */
[----:B------:R-:W-:Y:S04]  /*71e0*/  BSSY B6, `(.L_x_9166) ;  /* 0x000001e000067945 */ /* 0x000fe80003800000 */
[----:B------:R-:W-:Y:S01]  /*71f0*/  LOP3.LUT P0, RZ, R28, 0x3ff, RZ, 0xc0, !PT ;  /* 0x000003ff1cff7812 */ /* 0x000fe2000780c0ff */
[----:B0-----:R-:W-:-:S05]  /*7200*/  VIADD R5, R4, 0xffffff80 ;  /* 0xffffff8004057836 */ /* 0x001fca0000000000 */
[----:B------:R-:W-:-:S04]  /*7210*/  SHF.R.S32.HI R4, RZ, 0x1f, R5 ;  /* 0x0000001fff047819 */ /* 0x000fc80000011405 */
[----:B------:R-:W-:-:S04]  /*7220*/  LEA.HI R4, R4, R5, RZ, 0x7 ;  /* 0x0000000504047211 */ /* 0x000fc800078f38ff */
[----:B------:R-:W-:-:S05]  /*7230*/  SHF.R.S32.HI R4, RZ, 0x7, R4 ;  /* 0x00000007ff047819 */ /* 0x000fca0000011404 */
[----:B------:R-:W0:Y:S02]  /*7240*/  SHFL.IDX PT, R0, R4, RZ, 0x1f ;  /* 0x00001fff04007589 */ /* 0x000e2400000e0000 */
[----:B0-----:R-:W-:-:S05]  /*7250*/  IMAD.HI R3, R0, 0x55555556, RZ ;  /* 0x5555555600037827 */ /* 0x001fca00078e02ff */
[----:B------:R-:W-:-:S05]  /*7260*/  LEA.HI R3, R3, R3, RZ, 0x1 ;  /* 0x0000000303037211 */ /* 0x000fca00078f08ff */
[----:B------:R-:W-:-:S04]  /*7270*/  IMAD R3, R3, -0x3, R0 ;  /* 0xfffffffd03037824 */ /* 0x000fc800078e0200 */
[----:B------:R-:W-:-:S05]  /*7280*/  IMAD R3, R3, 0x800, R28 ;  /* 0x0000080003037824 */ /* 0x000fca00078e021c */
        /* <DEDUP_REMOVED lines=19> */
.L_x_9167:
[----:B------:R-:W-:Y:S05]  /*73c0*/  BSYNC B6 ;  /* 0x0000000000067941 */ /* 0x000fea0003800000 */
.L_x_9166:
[----:B------:R-:W-:Y:S02]  /*73d0*/  ULDC UR4, c[0x0][0x3f4] ;  /* 0x0000fd0000047ab9 */ /* 0x000fe40000000800 */
[----:B------:R-:W-:-:S13]  /*73e0*/  ISETP.LT.AND P0, PT, RZ, UR4, PT ;  /* 0x00000004ff007c0c */ /* 0x000fda000bf01270 */
[----:B------:R-:W-:Y:S05]  /*73f0*/  @P0 BRA `(.L_x_9168) ;  /* 0x0000000000400947 */ /* 0x000fea0003800000 */
[----:B------:R-:W2:Y:S02]  /*7400*/  LDL R20, [R1+0x44] ;  /* 0x0000440001147983 */ /* 0x000ea40000100800 */
[----:B--2---:R-:W-:-:S04]  /*7410*/  LEA.HI R0, R20, R20, RZ, 0x1 ;  /* 0x0000001414007211 */ /* 0x004fc800078f08ff */
[----:B------:R-:W-:-:S05]  /*7420*/  LOP3.LUT R0, R0, 0xfffffffe, RZ, 0xc0, !PT ;  /* 0xfffffffe00007812 */ /* 0x000fca00078ec0ff */
[----:B------:R-:W-:-:S05]  /*7430*/  IMAD.IADD R0, R20, 0x1, -R0 ;  /* 0x0000000114007824 */ /* 0x000fca00078e0a00 */
[----:B------:R-:W-:-:S04]  /*7440*/  SHF.L.U32 R3, R0, 0x1f, RZ ;  /* 0x0000001f00037819 */ /* 0x000fc800000006ff */
[----:B------:R0:W1:Y:S03]  /*7450*/  SYNCS.PHASECHK.TRANS64.TRYWAIT P0, [R16+URZ+0x19c00], R3 ;  /* 0x019c0003100075a7 */ /* 0x000066000800017f */
[----:B-1----:R-:W-:Y:S05]  /*7460*/  @!P0 NANOSLEEP.SYNCS 0x989680 ;  /* 0x009896800000895d */ /* 0x002fea0003900000 */
[----:B------:R-:W1:Y:S01]  /*7470*/  @!P0 SYNCS.PHASECHK.TRANS64 P0, [R16+URZ+0x19c00], R3 ;  /* 0x019c0003100085a7 */ /* 0x000e62000800007f */
[----:B------:R-:W-:Y:S04]  /*7480*/  BSSY B0, `(.L_x_9169) ;  /* 0x0000006000007945 */ /* 0x000fe80003800000 */
[----:B-1----:R-:W-:Y:S05]  /*7490*/  @P0 BRA `(.L_x_9170) ;  /* 0x0000000000100947 */ /* 0x002fea0003800000 */
.L_x_9171:
[----:B-1----:R1:W2:Y:S02]  /*74a0*/  SYNCS.PHASECHK.TRANS64.TRYWAIT P0, [R16+URZ+0x19c00], R3 ;  /* 0x019c0003100075a7 */ /* 0x0022a4000800017f */
[----:B--2---:R-:W-:Y:S05]  /*74b0*/  @!P0 NANOSLEEP.SYNCS 0x989680 ;  /* 0x009896800000895d */ /* 0x004fea0003900000 */
[----:B------:R-:W2:Y:S02]  /*74c0*/  @!P0 SYNCS.PHASECHK.TRANS64 P0, [R16+URZ+0x19c00], R3 ;  /* 0x019c0003100085a7 */ /* 0x000ea4000800007f */
[----:B--2---:R-:W-:Y:S05]  /*74d0*/  @!P0 BRA `(.L_x_9171) ;  /* 0xfffffffc00f08947 */ /* 0x004fea000383ffff */
.L_x_9170:
[----:B------:R-:W-:Y:S05]  /*74e0*/  BSYNC B0 ;  /* 0x0000000000007941 */ /* 0x000fea0003800000 */
.L_x_9169:
[----:B------:R-:W-:Y:S05]  /*74f0*/  BRA `(.L_x_9172) ;  /* 0x00000040008c7947 */ /* 0x000fea0003800000 */
.L_x_9168:
[----:B------:R-:W0:Y:S01]  /*7500*/  LDC.64 R30, c[0x0][0x3e8] ;  /* 0x0000fa00ff1e7b82 */ /* 0x000e220000000a00 */
[----:B------:R-:W-:Y:S01]  /*7510*/  LOP3.LUT P0, RZ, R28, 0x9f, RZ, 0xc0, !PT ;  /* 0x0000009f1cff7812 */ /* 0x000fe2000780c0ff */
[----:B------:R-:W-:Y:S01]  /*7520*/  ULDC.64 UR4, c[0x0][0x3f8] ;  /* 0x0000fe0000047ab9 */ /* 0x000fe20000000a00 */
[----:B-----5:R-:W-:Y:S01]  /*7530*/  SHF.R.S32.HI R0, RZ, 0x1f, R26 ;  /* 0x0000001fff007819 */ /* 0x020fe2000001141a */
[----:B------:R-:W-:Y:S01]  /*7540*/  ULDC.64 UR6, c[0x0][0x408] ;  /* 0x0001020000067ab9 */ /* 0x000fe20000000a00 */
[----:B------:R-:W-:Y:S03]  /*7550*/  BSSY B6, `(.L_x_9173) ;  /* 0x000001b000067945 */ /* 0x000fe60003800000 */
[----:B------:R-:W1:Y:S01]  /*7560*/  LDC.64 R4, c[0x0][0x400] ;  /* 0x00010000ff047b82 */ /* 0x000e620000000a00 */
[C---:B------:R-:W-:Y:S02]  /*7570*/  IMAD R3, R0.reuse, UR4, RZ ;  /* 0x0000000400037c24 */ /* 0x040fe4000f8e02ff */
[----:B------:R-:W-:-:S02]  /*7580*/  IMAD R7, R0, UR6, RZ ;  /* 0x0000000600077c24 */ /* 0x000fc4000f8e02ff */
[C---:B------:R-:W-:Y:S02]  /*7590*/  IMAD R3, R26.reuse, UR5, R3 ;  /* 0x000000051a037c24 */ /* 0x040fe4000f8e0203 */
[C---:B------:R-:W-:Y:S02]  /*75a0*/  IMAD R7, R26.reuse, UR7, R7 ;  /* 0x000000071a077c24 */ /* 0x040fe4000f8e0207 */
[----:B0-----:R-:W-:-:S04]  /*75b0*/  IMAD.WIDE.U32 R30, R26, UR4, R30 ;  /* 0x000000041a1e7c25 */ /* 0x001fc8000f8e001e */
[----:B------:R-:W-:Y:S02]  /*75c0*/  IMAD.IADD R25, R3, 0x1, R31 ;  /* 0x0000000103197824 */ /* 0x000fe400078e021f */
[----:B-1----:R-:W-:-:S04]  /*75d0*/  IMAD.WIDE.U32 R26, R26, UR6, R4 ;  /* 0x000000061a1a7c25 */ /* 0x002fc8000f8e0004 */
[----:B------:R-:W-:Y:S01]  /*75e0*/  IMAD.IADD R28, R7, 0x1, R27 ;  /* 0x00000001071c7824 */ /* 0x000fe200078e021b */
        /* <DEDUP_REMOVED lines=17> */
.L_x_9174:
[----:B------:R-:W-:Y:S05]  /*7700*/  BSYNC B6 ;  /* 0x0000000000067941 */ /* 0x000fea0003800000 */
.L_x_9173:
[----:B------:R-:W2:Y:S01]  /*7710*/  LDL R20, [R1+0x28] ;  /* 0x0000280001147983 */ /* 0x000ea20000100800 */
[----:B------:R-:W-:Y:S01]  /*7720*/  ULDC.U8 UR4, c[0x0][0x410] ;  /* 0x0001040000047ab9 */ /* 0x000fe20000000000 */
[----:B------:R-:W-:Y:S01]  /*7730*/  BSSY B0, `(.L_x_9175) ;  /* 0x00003f7000007945 */ /* 0x000fe20003800000 */
[----:B------:R-:W-:Y:S01]  /*7740*/  ISETP.NE.AND P0, PT, RZ, UR4, PT ;  /* 0x00000004ff007c0c */ /* 0x000fe2000bf05270 */
[----:B------:R-:W-:Y:S02]  /*7750*/  IMAD R4, R29, 0xc0, R22 ;  /* 0x000000c01d047824 */ /* 0x000fe400078e0216 */
[----:B--2---:R-:W-:-:S10]  /*7760*/  IMAD.IADD R37, R16, 0x1, R20 ;  /* 0x0000000110257824 */ /* 0x004fd400078e0214 */
[----:B------:R-:W-:Y:S05]  /*7770*/  @!P0 BRA `(.L_x_9176) ;  /* 0x0000001800d08947 */ /* 0x000fea0003800000 */
[----:B------:R-:W-:-:S03]  /*7780*/  UMOV UR4, 0xffffffff ;  /* 0xffffffff00047882 */ /* 0x000fc60000000000 */
[----:B------:R-:W-:Y:S05]  /*7790*/  BRA.DIV UR4, `(.L_x_9177) ;  /* 0x0000013204647947 */ /* 0x000fea000b800000 */
[----:B------:R0:W1:Y:S04]  /*77a0*/  SHFL.IDX PT, R31, R30, RZ, 0x1e1f ;  /* 0x001e1fff1e1f7589 */ /* 0x00006800000e0000 */
[----:B------:R0:W2:Y:S04]  /*77b0*/  SHFL.IDX PT, R14, R26, RZ, 0x1e1f ;  /* 0x001e1fff1a0e7589 */ /* 0x0000a800000e0000 */
[----:B------:R0:W3:Y:S04]  /*77c0*/  SHFL.IDX PT, R0, R25, RZ, 0x1e1f ;  /* 0x001e1fff19007589 */ /* 0x0000e800000e0000 */
[----:B------:R0:W4:Y:S02]  /*77d0*/  SHFL.IDX PT, R3, R28, RZ, 0x1e1f ;  /* 0x001e1fff1c037589 */ /* 0x00012400000e0000 */
.L_x_9382:
[----:B------:R-:W5:Y:S01]  /*77e0*/  LDL R6, [R1+0x44] ;  /* 0x0000440001067983 */ /* 0x000f620000100800 */
[----:B------:R-:W-:Y:S01]  /*77f0*/  ULDC UR4, c[0x0][0x448] ;  /* 0x0001120000047ab9 */ /* 0x000fe20000000800 */
[----:B------:R-:W-:Y:S01]  /*7800*/  BSSY B1, `(.L_x_9178) ;  /* 0x000002f000017945 */ /* 0x000fe20003800000 */
[----:B0-----:R-:W-:Y:S01]  /*7810*/  IMAD R28, R24, UR4, RZ ;  /* 0x00000004181c7c24 */ /* 0x001fe2000f8e02ff */
[----:B------:R-:W-:Y:S02]  /*7820*/  CS2R R8, SRZ ;  /* 0x0000000000087805 */ /* 0x000fe4000001ff00 */
[----:B------:R-:W-:Y:S02]  /*7830*/  CS2R R20, SRZ ;  /* 0x0000000000147805 */ /* 0x000fe4000001ff00 */
[----:B------:R-:W-:Y:S02]  /*7840*/  CS2R R26, SRZ ;  /* 0x00000000001a7805 */ /* 0x000fe4000001ff00 */
[----:B------:R-:W-:-:S02]  /*7850*/  CS2R R10, SRZ ;  /* 0x00000000000a7805 */ /* 0x000fc4000001ff00 */
[----:B------:R-:W-:Y:S02]  /*7860*/  ISETP.GE.AND P0, PT, R4, R28, PT ;  /* 0x0000001c0400720c */ /* 0x000fe40003f06270 */
[----:B------:R-:W-:Y:S02]  /*7870*/  CS2R R12, SRZ ;  /* 0x00000000000c7805 */ /* 0x000fe4000001ff00 */
[----:B------:R-:W-:Y:S02]  /*7880*/  CS2R R24, SRZ ;  /* 0x0000000000187805 */ /* 0x000fe4000001ff00 */
[----:B-----5:R-:W-:-:S04]  /*7890*/  LEA.HI R5, R6, R6, RZ, 0x1 ;  /* 0x0000000606057211 */ /* 0x020fc800078f08ff */
[----:B------:R-:W-:-:S05]  /*78a0*/  LOP3.LUT R5, R5, 0xfffffffe, RZ, 0xc0, !PT ;  /* 0xfffffffe05057812 */ /* 0x000fca00078ec0ff */
[----:B------:R-:W-:-:S05]  /*78b0*/  IMAD.IADD R5, R6, 0x1, -R5 ;  /* 0x0000000106057824 */ /* 0x000fca00078e0a05 */
[----:B------:R-:W-:Y:S01]  /*78c0*/  SHF.L.U32 R39, R5, 0x1f, RZ ;  /* 0x0000001f05277819 */ /* 0x000fe200000006ff */
[----:B------:R-:W-:Y:S06]  /*78d0*/  @P0 BRA `(.L_x_9179) ;  /* 0x0000000000840947 */ /* 0x000fec0003800000 */
[----:B------:R-:W2:Y:S01]  /*78e0*/  LDL R6, [R1+0x8] ;  /* 0x0000080001067983 */ /* 0x000ea20000100800 */
[----:B------:R-:W-:-:S03]  /*78f0*/  ULDC UR4, c[0x0][0x3f4] ;  /* 0x0000fd0000047ab9 */ /* 0x000fc60000000800 */
[----:B------:R-:W3:Y:S01]  /*7900*/  LDL R15, [R1+0xc] ;  /* 0x00000c00010f7983 */ /* 0x000ee20000100800 */
[----:B------:R-:W-:Y:S02]  /*7910*/  ISETP.GE.AND P1, PT, R152, UR4, PT ;  /* 0x0000000498007c0c */ /* 0x000fe4000bf26270 */
[----:B------:R-:W-:Y:S02]  /*7920*/  CS2R R20, SRZ ;  /* 0x0000000000147805 */ /* 0x000fe4000001ff00 */
[----:B------:R-:W-:Y:S02]  /*7930*/  CS2R R12, SRZ ;  /* 0x00000000000c7805 */ /* 0x000fe4000001ff00 */
[----:B------:R-:W-:Y:S02]  /*7940*/  CS2R R26, SRZ ;  /* 0x00000000001a7805 */ /* 0x000fe4000001ff00 */
[----:B------:R-:W-:Y:S02]  /*7950*/  CS2R R24, SRZ ;  /* 0x0000000000187805 */ /* 0x000fe4000001ff00 */
[----:B------:R-:W-:-:S03]  /*7960*/  CS2R R10, SRZ ;  /* 0x00000000000a7805 */ /* 0x000fc6000001ff00 */
[----:B-1----:R-:W-:Y:S02]  /*7970*/  @!P1 IADD3 R30, P3, R152, R31, RZ ;  /* 0x0000001f981e9210 */ /* 0x002fe40007f7e0ff */
[----:B------:R-:W-:Y:S02]  /*7980*/  @!P1 SHF.R.S32.HI R5, RZ, 0x1f, R152 ;  /* 0x0000001fff059819 */ /* 0x000fe40000011498 */
[----:B--2---:R-:W-:Y:S02]  /*7990*/  ISETP.GE.AND P2, PT, R6, UR4, PT ;  /* 0x0000000406007c0c */ /* 0x004fe4000bf46270 */
[----:B------:R-:W-:Y:S02]  /*79a0*/  SHF.R.S32.HI R7, RZ, 0x1f, R6 ;  /* 0x0000001fff077819 */ /* 0x000fe40000011406 */
[----:B---3--:R-:W-:Y:S02]  /*79b0*/  ISETP.GE.AND P0, PT, R15, UR4, PT ;  /* 0x000000040f007c0c */ /* 0x008fe4000bf06270 */
[----:B------:R-:W-:-:S07]  /*79c0*/  SHF.R.S32.HI R8, RZ, 0x1f, R15 ;  /* 0x0000001fff087819 */ /* 0x000fce000001140f */
[CC--:B------:R-:W-:Y:S02]  /*79d0*/  @!P2 IADD3 R34, P6, R6.reuse, R31.reuse, RZ ;  /* 0x0000001f0622a210 */ /* 0x0c0fe40007fde0ff */
[-C--:B------:R-:W-:Y:S02]  /*79e0*/  @!P2 IADD3 R32, P5, R6, R14.reuse, RZ ;  /* 0x0000000e0620a210 */ /* 0x080fe40007fbe0ff */
[----:B------:R-:W-:Y:S01]  /*79f0*/  @!P0 IADD3 R4, P4, R15, R31, RZ ;  /* 0x0000001f0f048210 */ /* 0x000fe20007f9e0ff */
[--C-:B------:R-:W-:Y:S01]  /*7a00*/  @!P2 IMAD.X R35, R0, 0x1, R7.reuse, P6 ;  /* 0x000000010023a824 */ /* 0x100fe200030e0607 */
[-C--:B------:R-:W-:Y:S01]  /*7a10*/  @!P1 IADD3 R6, P6, R152, R14.reuse, RZ ;  /* 0x0000000e98069210 */ /* 0x080fe20007fde0ff */
[----:B----4-:R-:W-:Y:S01]  /*7a20*/  @!P2 IMAD.X R33, R3, 0x1, R7, P5 ;  /* 0x000000010321a824 */ /* 0x010fe200028e0607 */
[----:B------:R-:W-:Y:S01]  /*7a30*/  @!P0 IADD3 R14, P5, R15, R14, RZ ;  /* 0x0000000e0f0e8210 */ /* 0x000fe20007fbe0ff */
[--C-:B------:R-:W-:Y:S01]  /*7a40*/  @!P1 IMAD.X R31, R0, 0x1, R5.reuse, P3 ;  /* 0x00000001001f9824 */ /* 0x100fe200018e0605 */
[----:B------:R0:W5:Y:S01]  /*7a50*/  @!P2 LD.E.64 R20, desc[UR40][R34.64] ;  /* 0x000000282214a980 */ /* 0x000162000c101b00 */
[----:B------:R-:W-:-:S02]  /*7a60*/  @!P1 IMAD.X R7, R3, 0x1, R5, P6 ;  /* 0x0000000103079824 */ /* 0x000fc400030e0605 */
[--C-:B------:R-:W-:Y:S01]  /*7a70*/  @!P0 IMAD.X R5, R0, 0x1, R8.reuse, P4 ;  /* 0x0000000100058824 */ /* 0x100fe200020e0608 */
[----:B------:R0:W5:Y:S01]  /*7a80*/  @!P2 LD.E.64 R12, desc[UR40][R32.64] ;  /* 0x00000028200ca980 */ /* 0x000162000c101b00 */
[----:B------:R-:W-:Y:S01]  /*7a90*/  @!P0 IMAD.X R15, R3, 0x1, R8, P5 ;  /* 0x00000001030f8824 */ /* 0x000fe200028e0608 */
[----:B------:R-:W-:Y:S02]  /*7aa0*/  CS2R R8, SRZ ;  /* 0x0000000000087805 */ /* 0x000fe4000001ff00 */
[----:B------:R0:W5:Y:S04]  /*7ab0*/  @!P1 LD.E.64 R26, desc[UR40][R30.64] ;  /* 0x000000281e1a9980 */ /* 0x000168000c101b00 */
[----:B------:R0:W5:Y:S04]  /*7ac0*/  @!P1 LD.E.64 R24, desc[UR40][R6.64] ;  /* 0x0000002806189980 */ /* 0x000168000c101b00 */
[----:B------:R0:W5:Y:S04]  /*7ad0*/  @!P0 LD.E.64 R8, desc[UR40][R4.64] ;  /* 0x0000002804088980 */ /* 0x000168000c101b00 */
[----:B------:R0:W5:Y:S02]  /*7ae0*/  @!P0 LD.E.64 R10, desc[UR40][R14.64] ;  /* 0x000000280e0a8980 */ /* 0x000164000c101b00 */
.L_x_9179:
[----:B------:R-:W-:Y:S05]  /*7af0*/  BSYNC B1 ;  /* 0x0000000000017941 */ /* 0x000fea0003800000 */
.L_x_9178:
[----:B------:R-:W1:Y:S01]  /*7b00*/  SYNCS.PHASECHK.TRANS64.TRYWAIT P0, [R16+URZ+0x19c00], R39 ;  /* 0x019c0027100075a7 */ /* 0x000e62000800017f */
[----:B---3--:R-:W-:Y:S01]  /*7b10*/  IMAD R0, R29, -0xc0, R28 ;  /* 0xffffff401d007824 */ /* 0x008fe200078e021c */
[----:B------:R-:W-:Y:S04]  /*7b20*/  BSSY B1, `(.L_x_9180) ;  /* 0x0000004000017945 */ /* 0x000fe80003800000 */
[----:B----4-:R-:W-:-:S04]  /*7b30*/  VIMNMX R3, R0, 0xc0, PT ;  /* 0x000000c000037848 */ /* 0x010fc80003fe0100 */
[----:B------:R-:W-:Y:S01]  /*7b40*/  ISETP.GE.AND P1, PT, R22, R3, PT ;  /* 0x000000031600720c */ /* 0x000fe20003f26270 */
[----:B-1----:R-:W-:-:S12]  /*7b50*/  @!P0 BRA `(.L_x_9181) ;  /* 0x0000012c00e48947 */ /* 0x002fd80003800000 */
.L_x_9383:
[----:B------:R-:W-:Y:S05]  /*7b60*/  BSYNC B1 ;  /* 0x0000000000017941 */ /* 0x000fea0003800000 */
.L_x_9180:
[----:B------:R-:W-:Y:S05]  /*7b70*/  @P1 BRA `(.L_x_9182) ;  /* 0x0000003800c81947 */ /* 0x000fea0003800000 */
[----:B0-----:R-:W3:Y:S01]  /*7b80*/  LDL R4, [R1+0x8] ;  /* 0x0000080001047983 */ /* 0x001ee20000100800 */
[----:B------:R-:W0:Y:S03]  /*7b90*/  LDC R3, c[0x0][0x3f4] ;  /* 0x0000fd00ff037b82 */ /* 0x000e260000000800 */
[----:B------:R-:W4:Y:S01]  /*7ba0*/  LDL R0, [R1+0xc] ;  /* 0x00000c0001007983 */ /* 0x000f220000100800 */
[----:B------:R-:W-:Y:S01]  /*7bb0*/  BSSY B1, `(.L_x_9183) ;  /* 0x000007b000017945 */ /* 0x000fe20003800000 */
[-C--:B0-----:R-:W-:Y:S02]  /*7bc0*/  ISETP.GE.AND P0, PT, R152, R3.reuse, PT ;  /* 0x000000039800720c */ /* 0x081fe40003f06270 */
[-C--:B---3--:R-:W-:Y:S02]  /*7bd0*/  ISETP.GE.AND P1, PT, R4, R3.reuse, PT ;  /* 0x000000030400720c */ /* 0x088fe40003f26270 */
[----:B----4-:R-:W-:-:S09]  /*7be0*/  ISETP.GE.AND P2, PT, R0, R3, PT ;  /* 0x000000030000720c */ /* 0x010fd20003f46270 */
[----:B------:R-:W-:Y:S05]  /*7bf0*/  @P0 BRA `(.L_x_9184) ;  /* 0x0000000400d80947 */ /* 0x000fea0003800000 */
[----:B------:R-:W0:Y:S01]  /*7c00*/  LDS.128 R4, [R37+0xf000] ;  /* 0x00f0000025047984 */ /* 0x000e220000000c00 */
[----:B-----5:R-:W-:Y:S02]  /*7c10*/  SHF.R.U32.HI R15, RZ, 0x8, R27 ;  /* 0x00000008ff0f7819 */ /* 0x020fe4000001161b */
[----:B--2---:R-:W-:Y:S02]  /*7c20*/  LOP3.LUT R14, R27, 0xff, RZ, 0xc0, !PT ;  /* 0x000000ff1b0e7812 */ /* 0x004fe400078ec0ff */
        /* <DEDUP_REMOVED lines=23> */
[-C--:B0-----:R-:W-:Y:S02]  /*7da0*/  F2FP.F16.E4M3.UNPACK_B R0, R6.reuse.H1 ;  /* 0x00000006ff00723e */ /* 0x081fe400030006ff */
[----:B------:R-:W-:Y:S02]  /*7db0*/  LOP3.LUT R29, R29, 0xff0000, R24, 0xf8, !PT ;  /* 0x00ff00001d1d7812 */ /* 0x000fe400078ef818 */
[----:B------:R-:W-:Y:S01]  /*7dc0*/  F2FP.F16.E4M3.UNPACK_B R32, R31 ;  /* 0x0000001fff20723e */ /* 0x000fe200020006ff */
[--C-:B------:R-:W-:Y:S01]  /*7dd0*/  HADD2.F32 R15, -RZ, R0.reuse.H1_H1 ;  /* 0x30000000ff0f7230 */ /* 0x100fe20000004100 */
[----:B------:R-:W-:Y:S01]  /*7de0*/  F2FP.F16.E4M3.UNPACK_B R28, R27 ;  /* 0x0000001bff1c723e */ /* 0x000fe200020006ff */
[----:B------:R-:W-:Y:S01]  /*7df0*/  HADD2.F32 R14, -RZ, R0.H0_H0 ;  /* 0x20000000ff0e7230 */ /* 0x000fe20000004100 */
        /* <DEDUP_REMOVED lines=22> */
[----:B------:R-:W-:Y:S01]  /*7f60*/  F2FP.F16.E4M3.UNPACK_B R0, R4 ;  /* 0x00000004ff00723e */ /* 0x000fe200020006ff */
[----:B------:R-:W-:-:S02]  /*7f70*/  HADD2.F32 R15, -RZ, R31.H0_H0 ;  /* 0x2000001fff0f7230 */ /* 0x000fc40000004100 */
[C---:B------:R-:W-:Y:S01]  /*7f80*/  FFMA.FTZ R33, R3.reuse, R28, -R14 ;  /* 0x0000001c03217223 */ /* 0x040fe2000001080e */
        /* <DEDUP_REMOVED lines=15> */
[----:B------:R-:W-:Y:S02]  /*8080*/  HADD2.F32 R5, -RZ, R4.H1_H1 ;  /* 0x30000004ff057230 */ /* 0x000fe40000004100 */
[C---:B------:R-:W-:Y:S01]  /*8090*/  FFMA.FTZ R40, R25.reuse, R14, -R40 ;  /* 0x0000000e19287223 */ /* 0x040fe20000010828 */
[----:B------:R-:W-:Y:S01]  /*80a0*/  F2FP.F16.E4M3.UNPACK_B R14, R26 ;  /* 0x0000001aff0e723e */ /* 0x000fe200020006ff */
[----:B-1----:R-:W-:Y:S01]  /*80b0*/  FFMA.FTZ R39, R25, R28, R24 ;  /* 0x0000001c19277223 */ /* 0x002fe20000010018 */
        /* <DEDUP_REMOVED lines=42> */
.L_x_9184:
[----:B------:R-:W-:Y:S05]  /*8360*/  BSYNC B1 ;  /* 0x0000000000017941 */ /* 0x000fea0003800000 */
.L_x_9183:
[----:B------:R-:W-:Y:S04]  /*8370*/  BSSY B1, `(.L_x_9185) ;  /* 0x000007c000017945 */ /* 0x000fe80003800000 */
[----:B------:R-:W-:Y:S05]  /*8380*/  @P1 BRA `(.L_x_9186) ;  /* 0x0000000400e81947 */ /* 0x000fea0003800000 */
[----:B0-----:R-:W0:Y:S01]  /*8390*/  LDS.128 R4, [R37+0x10800] ;  /* 0x0108000025047984 */ /* 0x001e220000000c00 */
[----:B--2--5:R-:W-:Y:S02]  /*83a0*/  SHF.R.U32.HI R14, RZ, 0x8, R21 ;  /* 0x00000008ff0e7819 */ /* 0x024fe40000011615 */
        /* <DEDUP_REMOVED lines=120> */
.L_x_9186:
[----:B------:R-:W-:Y:S05]  /*8b30*/  BSYNC B1 ;  /* 0x0000000000017941 */ /* 0x000fea0003800000 */
.L_x_9185:
[----:B------:R-:W-:Y:S05]  /*8b40*/  @P2 BRA `(.L_x_9182) ;  /* 0x0000002800d42947 */ /* 0x000fea0003800000 */
[----:B0--3--:R-:W0:Y:S01]  /*8b50*/  LDS.128 R4, [R37+0x12000] ;  /* 0x0120000025047984 */ /* 0x009e220000000c00 */
[----:B-----5:R-:W-:Y:S02]  /*8b60*/  SHF.R.U32.HI R13, RZ, 0x8, R9 ;  /* 0x00000008ff0d7819 */ /* 0x020fe40000011609 */
[----:B------:R-:W-:Y:S02]  /*8b70*/  LOP3.LUT R12, R9, 0xff, RZ, 0xc0, !PT ;  /* 0x000000ff090c7812 */ /* 0x000fe400078ec0ff */
[----:B------:R-:W-:Y:S02]  /*8b80*/  LOP3.LUT R13, R13, 0xff, RZ, 0xc0, !PT ;  /* 0x000000ff0d0d7812 */ /* 0x000fe400078ec0ff */
[----:B------:R-:W-:Y:S02]  /*8b90*/  SHF.R.U32.HI R21, RZ, 0x8, R11 ;  /* 0x00000008ff157819 */ /* 0x000fe4000001160b */
[----:B------:R-:W-:Y:S02]  /*8ba0*/  PRMT R12, R13, 0x7604, R12 ;  /* 0x000076040d0c7816 */ /* 0x000fe4000000000c */
[----:B------:R-:W-:-:S02]  /*8bb0*/  SHF.R.U32.HI R24, RZ, 0x10, R9 ;  /* 0x00000010ff187819 */ /* 0x000fc40000011609 */
[----:B------:R-:W-:Y:S02]  /*8bc0*/  SHF.R.U32.HI R13, RZ, 0x8, R10 ;  /* 0x00000008ff0d7819 */ /* 0x000fe4000001160a */
[----:B--2---:R-:W-:Y:S02]  /*8bd0*/  LOP3.LUT R14, R11, 0xff, RZ, 0xc0, !PT ;  /* 0x000000ff0b0e7812 */ /* 0x004fe400078ec0ff */
        /* <DEDUP_REMOVED lines=110> */
.L_x_9176:
[----:B------:R-:W-:-:S03]  /*92c0*/  UMOV UR4, 0xffffffff ;  /* 0xffffffff00047882 */ /* 0x000fc60000000000 */
[----:B------:R-:W-:Y:S05]  /*92d0*/  BRA.DIV UR4, `(.L_x_9187) ;  /* 0x0000011a04187947 */ /* 0x000fea000b800000 */
[----:B------:R0:W1:Y:S04]  /*92e0*/  SHFL.IDX PT, R31, R30, RZ, 0x1e1f ;  /* 0x001e1fff1e1f7589 */ /* 0x00006800000e0000 */
[----:B------:R0:W2:Y:S04]  /*92f0*/  SHFL.IDX PT, R21, R26, RZ, 0x1e1f ;  /* 0x001e1fff1a157589 */ /* 0x0000a800000e0000 */
[----:B------:R0:W3:Y:S04]  /*9300*/  SHFL.IDX PT, R0, R25, RZ, 0x1e1f ;  /* 0x001e1fff19007589 */ /* 0x0000e800000e0000 */
[----:B------:R0:W4:Y:S02]  /*9310*/  SHFL.IDX PT, R3, R28, RZ, 0x1e1f ;  /* 0x001e1fff1c037589 */ /* 0x00012400000e0000 */
.L_x_9389:
        /* <DEDUP_REMOVED lines=12> */
[----:B------:R-:W-:Y:S02]  /*93e0*/  LOP3.LUT R8, R5, 0xfffffffe, RZ, 0xc0, !PT ;  /* 0xfffffffe05087812 */ /* 0x000fe400078ec0ff */
[----:B------:R-:W-:-:S03]  /*93f0*/  CS2R R4, SRZ ;  /* 0x0000000000047805 */ /* 0x000fc6000001ff00 */
[----:B------:R-:W-:Y:S01]  /*9400*/  IMAD.IADD R39, R9, 0x1, -R8 ;  /* 0x0000000109277824 */ /* 0x000fe200078e0a08 */
[----:B------:R-:W-:-:S04]  /*9410*/  CS2R R8, SRZ ;  /* 0x0000000000087805 */ /* 0x000fc8000001ff00 */
[----:B------:R-:W-:Y:S01]  /*9420*/  SHF.L.U32 R39, R39, 0x1f, RZ ;  /* 0x0000001f27277819 */ /* 0x000fe200000006ff */
[----:B------:R-:W-:Y:S06]  /*9430*/  @P0 BRA `(.L_x_9189) ;  /* 0x0000000000700947 */ /* 0x000fec0003800000 */
[----:B------:R-:W2:Y:S01]  /*9440*/  LDL R20, [R1+0x70] ;  /* 0x0000700001147983 */ /* 0x000ea20000100800 */
[C---:B------:R-:W-:Y:S01]  /*9450*/  VIADD R4, R18.reuse, 0x20 ;  /* 0x0000002012047836 */ /* 0x040fe20000000000 */
[----:B------:R-:W-:Y:S01]  /*9460*/  ULDC UR4, c[0x0][0x3f4] ;  /* 0x0000fd0000047ab9 */ /* 0x000fe20000000800 */
[----:B------:R-:W-:Y:S02]  /*9470*/  CS2R R24, SRZ ;  /* 0x0000000000187805 */ /* 0x000fe4000001ff00 */
[----:B------:R-:W-:Y:S02]  /*9480*/  ISETP.GE.AND P4, PT, R18, UR4, PT ;  /* 0x0000000412007c0c */ /* 0x000fe4000bf86270 */
[----:B------:R-:W-:Y:S02]  /*9490*/  CS2R R26, SRZ ;  /* 0x00000000001a7805 */ /* 0x000fe4000001ff00 */
[----:B------:R-:W-:Y:S02]  /*94a0*/  ISETP.GE.AND P5, PT, R4, UR4, PT ;  /* 0x0000000404007c0c */ /* 0x000fe4000bfa6270 */
[----:B------:R-:W-:-:S02]  /*94b0*/  CS2R R12, SRZ ;  /* 0x00000000000c7805 */ /* 0x000fc4000001ff00 */
[----:B------:R-:W-:Y:S02]  /*94c0*/  CS2R R14, SRZ ;  /* 0x00000000000e7805 */ /* 0x000fe4000001ff00 */
[----:B------:R-:W-:Y:S02]  /*94d0*/  CS2R R8, SRZ ;  /* 0x0000000000087805 */ /* 0x000fe4000001ff00 */
[----:B------:R-:W-:Y:S02]  /*94e0*/  CS2R R10, SRZ ;  /* 0x00000000000a7805 */ /* 0x000fe4000001ff00 */
[----:B------:R-:W-:Y:S02]  /*94f0*/  CS2R R6, SRZ ;  /* 0x0000000000067805 */ /* 0x000fe4000001ff00 */
[----:B------:R-:W-:Y:S02]  /*9500*/  @!P4 SHF.R.S32.HI R5, RZ, 0x1f, R18 ;  /* 0x0000001fff05c819 */ /* 0x000fe40000011412 */
[----:B-1----:R-:W-:-:S05]  /*9510*/  @!P4 IADD3 R34, P0, R18, R31, RZ ;  /* 0x0000001f1222c210 */ /* 0x002fca0007f1e0ff */
[----:B---3--:R-:W-:-:S05]  /*9520*/  @!P4 IMAD.X R35, R0, 0x1, R5, P0 ;  /* 0x000000010023c824 */ /* 0x008fca00000e0605 */
[----:B------:R0:W5:Y:S01]  /*9530*/  @!P4 LD.E.128 R24, desc[UR40][R34.64] ;  /* 0x000000282218c980 */ /* 0x000162000c101d00 */
[----:B--2---:R-:W-:Y:S01]  /*9540*/  @!P5 IMAD.SHL.U32 R4, R20, 0x10, RZ ;  /* 0x000000101404d824 */ /* 0x004fe200078e00ff */
[----:B------:R-:W-:-:S04]  /*9550*/  @!P4 IADD3 R20, P1, R18, R21, RZ ;  /* 0x000000151214c210 */ /* 0x000fc80007f3e0ff */
[-C--:B------:R-:W-:Y:S02]  /*9560*/  @!P5 IADD3 R30, P2, R31, R4.reuse, RZ ;  /* 0x000000041f1ed210 */ /* 0x080fe40007f5e0ff */
[----:B------:R-:W-:Y:S01]  /*9570*/  @!P5 IADD3 R32, P3, R21, R4, RZ ;  /* 0x000000041520d210 */ /* 0x000fe20007f7e0ff */
[----:B----4-:R-:W-:Y:S01]  /*9580*/  @!P4 IMAD.X R21, R3, 0x1, R5, P1 ;  /* 0x000000010315c824 */ /* 0x010fe200008e0605 */
[----:B------:R-:W-:-:S04]  /*9590*/  @!P5 SHF.R.S32.HI R4, RZ, 0x1f, R4 ;  /* 0x0000001fff04d819 */ /* 0x000fc80000011404 */
[----:B------:R0:W5:Y:S01]  /*95a0*/  @!P4 LD.E.128 R12, desc[UR40][R20.64] ;  /* 0x00000028140cc980 */ /* 0x000162000c101d00 */
[--C-:B------:R-:W-:Y:S02]  /*95b0*/  @!P5 IMAD.X R31, R0, 0x1, R4.reuse, P2 ;  /* 0x00000001001fd824 */ /* 0x100fe400010e0604 */
[----:B------:R-:W-:Y:S01]  /*95c0*/  @!P5 IMAD.X R33, R3, 0x1, R4, P3 ;  /* 0x000000010321d824 */ /* 0x000fe200018e0604 */
[----:B------:R-:W-:Y:S02]  /*95d0*/  CS2R R4, SRZ ;  /* 0x0000000000047805 */ /* 0x000fe4000001ff00 */
[----:B------:R0:W5:Y:S04]  /*95e0*/  @!P5 LD.E.128 R8, desc[UR40][R30.64] ;  /* 0x000000281e08d980 */ /* 0x000168000c101d00 */
[----:B------:R0:W5:Y:S02]  /*95f0*/  @!P5 LD.E.128 R4, desc[UR40][R32.64] ;  /* 0x000000282004d980 */ /* 0x000164000c101d00 */
.L_x_9189:
[----:B------:R-:W-:Y:S05]  /*9600*/  BSYNC B1 ;  /* 0x0000000000017941 */ /* 0x000fea0003800000 */
.L_x_9188:
[----:B------:R-:W1:Y:S01]  /*9610*/  SYNCS.PHASECHK.TRANS64.TRYWAIT P0, [R16+URZ+0x19c00], R39 ;  /* 0x019c0027100075a7 */ /* 0x000e62000800017f */
[----:B---3--:R-:W-:Y:S01]  /*9620*/  IMAD R0, R29, -0xc0, R28 ;  /* 0xffffff401d007824 */ /* 0x008fe200078e021c */
[----:B------:R-:W-:Y:S04]  /*9630*/  BSSY B1, `(.L_x_9190) ;  /* 0x0000004000017945 */ /* 0x000fe80003800000 */
[----:B----4-:R-:W-:-:S04]  /*9640*/  VIMNMX R3, R0, 0xc0, PT ;  /* 0x000000c000037848 */ /* 0x010fc80003fe0100 */
[----:B------:R-:W-:Y:S01]  /*9650*/  ISETP.GE.AND P1, PT, R22, R3, PT ;  /* 0x000000031600720c */ /* 0x000fe20003f26270 */
[----:B-1----:R-:W-:-:S12]  /*9660*/  @!P0 BRA `(.L_x_9191) ;  /* 0x0000011400a88947 */ /* 0x002fd80003800000 */
.L_x_9390:
[----:B------:R-:W-:Y:S05]  /*9670*/  BSYNC B1 ;  /* 0x0000000000017941 */ /* 0x000fea0003800000 */
.L_x_9190:
[----:B------:R-:W-:Y:S05]  /*9680*/  @P1 BRA `(.L_x_9182) ;  /* 0x0000002000041947 */ /* 0x000fea0003800000 */
[----:B------:R3:W5:Y:S01]  /*9690*/  LDL R62, [R1+0x10] ;  /* 0x00001000013e7983 */ /* 0x0007620000100800 */
[----:B------:R-:W4:Y:S01]  /*96a0*/  LDC R3, c[0x0][0x3f4] ;  /* 0x0000fd00ff037b82 */ /* 0x000f220000000800 */
[C---:B------:R-:W-:Y:S01]  /*96b0*/  VIADD R0, R18.reuse, 0x20 ;  /* 0x0000002012007836 */ /* 0x040fe20000000000 */
[----:B------:R-:W-:Y:S01]  /*96c0*/  BSSY B1, `(.L_x_9192) ;  /* 0x00000fe000017945 */ /* 0x000fe20003800000 */
[----:B------:R-:W-:Y:S02]  /*96d0*/  SHF.R.U32.HI R60, RZ, 0x3, R157 ;  /* 0x00000003ff3c7819 */ /* 0x000fe4000001169d */
[-C--:B----4-:R-:W-:Y:S02]  /*96e0*/  ISETP.GE.AND P0, PT, R18, R3.reuse, PT ;  /* 0x000000031200720c */ /* 0x090fe40003f06270 */
[----:B------:R-:W-:-:S11]  /*96f0*/  ISETP.GE.AND P1, PT, R0, R3, PT ;  /* 0x000000030000720c */ /* 0x000fd60003f26270 */
[----:B---3--:R-:W-:Y:S05]  /*9700*/  @P0 BRA `(.L_x_9193) ;  /* 0x0000000c00e40947 */ /* 0x008fea0003800000 */
[----:B0-2---:R-:W0:Y:S01]  /*9710*/  S2R R21, SR_TID.X ;  /* 0x0000000000157919 */ /* 0x005e220000002100 */
[----:B-----5:R-:W-:Y:S02]  /*9720*/  SHF.R.U32.HI R20, RZ, 0x8, R24 ;  /* 0x00000008ff147819 */ /* 0x020fe40000011618 */
[----:B------:R-:W-:Y:S02]  /*9730*/  LOP3.LUT R0, R24, 0xff, RZ, 0xc0, !PT ;  /* 0x000000ff18007812 */ /* 0x000fe400078ec0ff */
[----:B------:R-:W-:Y:S02]  /*9740*/  SHF.R.U32.HI R30, RZ, 0x8, R26 ;  /* 0x00000008ff1e7819 */ /* 0x000fe4000001161a */
[----:B------:R-:W-:Y:S02]  /*9750*/  SHF.R.U32.HI R29, RZ, 0x8, R25 ;  /* 0x00000008ff1d7819 */ /* 0x000fe40000011619 */
[----:B------:R-:W-:Y:S02]  /*9760*/  LOP3.LUT R28, R25, 0xff, RZ, 0xc0, !PT ;  /* 0x000000ff191c7812 */ /* 0x000fe400078ec0ff */
[----:B------:R-:W-:-:S02]  /*9770*/  LOP3.LUT R29, R29, 0xff, RZ, 0xc0, !PT ;  /* 0x000000ff1d1d7812 */ /* 0x000fc400078ec0ff */
[----:B------:R-:W-:Y:S02]  /*9780*/  SHF.R.U32.HI R40, RZ, 0x8, R13 ;  /* 0x00000008ff287819 */ /* 0x000fe4000001160d */
[----:B------:R-:W-:Y:S02]  /*9790*/  PRMT R38, R29, 0x7604, R28 ;  /* 0x000076041d267816 */ /* 0x000fe4000000001c */
[----:B------:R-:W-:Y:S02]  /*97a0*/  SHF.R.U32.HI R29, RZ, 0x8, R27 ;  /* 0x00000008ff1d7819 */ /* 0x000fe4000001161b */
[----:B------:R-:W-:Y:S02]  /*97b0*/  LOP3.LUT R28, R27, 0xff, RZ, 0xc0, !PT ;  /* 0x000000ff1b1c7812 */ /* 0x000fe400078ec0ff */
[----:B------:R-:W-:Y:S02]  /*97c0*/  LOP3.LUT R29, R29, 0xff, RZ, 0xc0, !PT ;  /* 0x000000ff1d1d7812 */ /* 0x000fe400078ec0ff */
[----:B------:R-:W-:-:S02]  /*97d0*/  SHF.R.U32.HI R45, RZ, 0x8, R15 ;  /* 0x00000008ff2d7819 */ /* 0x000fc4000001160f */
[----:B------:R-:W-:Y:S02]  /*97e0*/  LOP3.LUT R40, R40, 0xff, RZ, 0xc0, !PT ;  /* 0x000000ff28287812 */ /* 0x000fe400078ec0ff */
[----:B------:R-:W-:Y:S02]  /*97f0*/  LOP3.LUT R44, R15, 0xff, RZ, 0xc0, !PT ;  /* 0x000000ff0f2c7812 */ /* 0x000fe400078ec0ff */
[----:B------:R-:W-:Y:S02]  /*9800*/  LOP3.LUT R45, R45, 0xff, RZ, 0xc0, !PT ;  /* 0x000000ff2d2d7812 */ /* 0x000fe400078ec0ff */
[----:B------:R-:W-:Y:S01]  /*9810*/  SHF.R.U32.HI R49, RZ, 0x10, R13 ;  /* 0x00000010ff317819 */ /* 0x000fe2000001160d */
[----:B0-----:R-:W-:Y:S01]  /*9820*/  VIADD R31, R21, 0xffffff80 ;  /* 0xffffff80151f7836 */ /* 0x001fe20000000000 */
[----:B------:R-:W-:Y:S02]  /*9830*/  LOP3.LUT R21, R20, 0xff, RZ, 0xc0, !PT ;  /* 0x000000ff14157812 */ /* 0x000fe400078ec0ff */
[----:B------:R-:W-:Y:S01]  /*9840*/  LOP3.LUT R20, R26, 0xff, RZ, 0xc0, !PT ;  /* 0x000000ff1a147812 */ /* 0x000fe200078ec0ff */
[----:B------:R-:W-:Y:S01]  /*9850*/  IMAD.U32 R49, R49, 0x10000, RZ ;  /* 0x0001000031317824 */ /* 0x000fe200078e00ff */
[----:B------:R-:W-:-:S02]  /*9860*/  LEA.HI R32, R31, R31, RZ, 0x1 ;  /* 0x0000001f1f207211 */ /* 0x000fc400078f08ff */
[----:B-1----:R-:W-:Y:S02]  /*9870*/  PRMT R39, R21, 0x7604, R0 ;  /* 0x0000760415277816 */ /* 0x002fe40000000000 */
[----:B------:R-:W-:Y:S02]  /*9880*/  LOP3.LUT R32, R32, 0xfffffffe, RZ, 0xc0, !PT ;  /* 0xfffffffe20207812 */ /* 0x000fe400078ec0ff */
[----:B------:R-:W-:Y:S02]  /*9890*/  SHF.R.U32.HI R21, RZ, 0x8, R12 ;  /* 0x00000008ff157819 */ /* 0x000fe4000001160c */
[----:B------:R-:W-:Y:S01]  /*98a0*/  SHF.R.U32.HI R42, RZ, 0x8, R14 ;  /* 0x00000008ff2a7819 */ /* 0x000fe2000001160e */
[----:B------:R-:W-:Y:S01]  /*98b0*/  IMAD.IADD R32, R31, 0x1, -R32 ;  /* 0x000000011f207824 */ /* 0x000fe200078e0a20 */
[----:B------:R-:W-:Y:S02]  /*98c0*/  LOP3.LUT R31, R30, 0xff, RZ, 0xc0, !PT ;  /* 0x000000ff1e1f7812 */ /* 0x000fe400078ec0ff */
[----:B------:R-:W-:-:S02]  /*98d0*/  LOP3.LUT R33, R21, 0xff, RZ, 0xc0, !PT ;  /* 0x000000ff15217812 */ /* 0x000fc400078ec0ff */
[----:B------:R-:W-:Y:S02]  /*98e0*/  LEA.HI R0, R3, R32, RZ, 0x1c ;  /* 0x0000002003007211 */ /* 0x000fe400078fe0ff */
[----:B------:R-:W-:Y:S02]  /*98f0*/  PRMT R43, R31, 0x7604, R20 ;  /* 0x000076041f2b7816 */ /* 0x000fe40000000014 */
[C---:B------:R-:W-:Y:S01]  /*9900*/  LEA.HI R20, R0.reuse, R0, RZ, 0x1 ;  /* 0x0000000000147211 */ /* 0x040fe200078f08ff */
[----:B------:R-:W-:Y:S01]  /*9910*/  IMAD.SHL.U32 R0, R0, 0x10, RZ ;  /* 0x0000001000007824 */ /* 0x000fe200078e00ff */
[----:B------:R-:W-:Y:S02]  /*9920*/  LOP3.LUT R32, R12, 0xff, RZ, 0xc0, !PT ;  /* 0x000000ff0c207812 */ /* 0x000fe400078ec0ff */
[----:B------:R-:W-:Y:S02]  /*9930*/  SHF.R.S32.HI R20, RZ, 0x1, R20 ;  /* 0x00000001ff147819 */ /* 0x000fe40000011414 */
[----:B------:R-:W-:-:S02]  /*9940*/  LOP3.LUT R0, R157, 0x10, R0, 0xf8, !PT ;  /* 0x000000109d007812 */ /* 0x000fc400078ef800 */
[----:B------:R-:W-:Y:S01]  /*9950*/  PRMT R47, R33, 0x7604, R32 ;  /* 0x00007604212f7816 */ /* 0x000fe20000000020 */
[----:B------:R-:W-:Y:S01]  /*9960*/  IMAD R21, R20, 0x1800, R62 ;  /* 0x0000180014157824 */ /* 0x000fe200078e023e */
[----:B------:R-:W-:Y:S02]  /*9970*/  LOP3.LUT R0, R0, R60, RZ, 0x3c, !PT ;  /* 0x0000003c00007212 */ /* 0x000fe400078e3cff */
[----:B------:R-:W-:Y:S02]  /*9980*/  PRMT R20, R29, 0x7604, R28 ;  /* 0x000076041d147816 */ /* 0x000fe4000000001c */
[----:B------:R-:W-:Y:S01]  /*9990*/  IADD3 R0, R16, R21, R0 ;  /* 0x0000001510007210 */ /* 0x000fe20007ffe000 */
[----:B------:R-:W0:Y:S01]  /*99a0*/  LDS.128 R28, [R37+0xf000] ;  /* 0x00f00000251c7984 */ /* 0x000e220000000c00 */
[----:B------:R-:W-:Y:S02]  /*99b0*/  LOP3.LUT R21, R13, 0xff, RZ, 0xc0, !PT ;  /* 0x000000ff0d157812 */ /* 0x000fe400078ec0ff */
[----:B------:R-:W-:Y:S01]  /*99c0*/  PRMT R44, R45, 0x7604, R44 ;  /* 0x000076042d2c7816 */ /* 0x000fe2000000002c */
[----:B------:R-:W1:Y:S01]  /*99d0*/  LDS.128 R32, [R0+0xf000] ;  /* 0x00f0000000207984 */ /* 0x000e620000000c00 */
[----:B------:R-:W-:-:S02]  /*99e0*/  PRMT R40, R40, 0x7604, R21 ;  /* 0x0000760428287816 */ /* 0x000fc40000000015 */
[----:B------:R-:W-:Y:S02]  /*99f0*/  SHF.R.U32.HI R21, RZ, 0x10, R25 ;  /* 0x00000010ff157819 */ /* 0x000fe40000011619 */
[----:B------:R-:W-:Y:S02]  /*9a00*/  SHF.R.U32.HI R45, RZ, 0x10, R27 ;  /* 0x00000010ff2d7819 */ /* 0x000fe4000001161b */
[----:B------:R-:W-:Y:S01]  /*9a10*/  LOP3.LUT R41, R14, 0xff, RZ, 0xc0, !PT ;  /* 0x000000ff0e297812 */ /* 0x000fe200078ec0ff */
[----:B------:R-:W-:Y:S01]  /*9a20*/  IMAD.U32 R21, R21, 0x10000, RZ ;  /* 0x0001000015157824 */ /* 0x000fe200078e00ff */
[----:B------:R-:W-:Y:S01]  /*9a30*/  LOP3.LUT R42, R42, 0xff, RZ, 0xc0, !PT ;  /* 0x000000ff2a2a7812 */ /* 0x000fe200078ec0ff */
[----:B------:R-:W-:Y:S01]  /*9a40*/  IMAD.U32 R45, R45, 0x10000, RZ ;  /* 0x000100002d2d7824 */ /* 0x000fe200078e00ff */
[----:B------:R-:W-:Y:S02]  /*9a50*/  LOP3.LUT R49, R40, 0xff0000, R49, 0xf8, !PT ;  /* 0x00ff000028317812 */ /* 0x000fe400078ef831 */
[----:B------:R-:W-:-:S02]  /*9a60*/  PRMT R51, R42, 0x7604, R41 ;  /* 0x000076042a337816 */ /* 0x000fc40000000029 */
[----:B------:R-:W-:Y:S02]  /*9a70*/  LOP3.LUT R41, R38, 0xff0000, R21, 0xf8, !PT ;  /* 0x00ff000026297812 */ /* 0x000fe400078ef815 */
[----:B------:R-:W-:Y:S02]  /*9a80*/  LOP3.LUT R45, R20, 0xff0000, R45, 0xf8, !PT ;  /* 0x00ff0000142d7812 */ /* 0x000fe400078ef82d */
[----:B------:R-:W-:Y:S02]  /*9a90*/  LOP3.LUT R21, R39, 0xff0000, R24, 0xf8, !PT ;  /* 0x00ff000027157812 */ /* 0x000fe400078ef818 */
        /* <DEDUP_REMOVED lines=9> */
[----:B0-----:R-:W-:-:S02]  /*9b30*/  F2FP.F16.E4M3.UNPACK_B R24, R28 ;  /* 0x0000001cff18723e */ /* 0x001fc400020006ff */
[----:B------:R-:W-:Y:S02]  /*9b40*/  F2FP.F16.E4M3.UNPACK_B R39, R28.H1 ;  /* 0x0000001cff27723e */ /* 0x000fe400030006ff */
[----:B------:R-:W-:Y:S02]  /*9b50*/  F2FP.F16.E4M3.UNPACK_B R48, R49 ;  /* 0x00000031ff30723e */ /* 0x000fe400020006ff */
[----:B-1----:R-:W-:Y:S02]  /*9b60*/  F2FP.F16.E4M3.UNPACK_B R27, R33 ;  /* 0x00000021ff1b723e */ /* 0x002fe400020006ff */
[----:B------:R-:W-:Y:S01]  /*9b70*/  F2FP.F16.E4M3.UNPACK_B R28, R46 ;  /* 0x0000002eff1c723e */ /* 0x000fe200020006ff */
[--C-:B------:R-:W-:Y:S01]  /*9b80*/  HADD2.F32 R50, -RZ, R48.reuse.H0_H0 ;  /* 0x20000030ff327230 */ /* 0x100fe20000004100 */
[----:B------:R-:W-:Y:S01]  /*9b90*/  LOP3.LUT R20, R43, 0xff000000, R26, 0xf8, !PT ;  /* 0xff0000002b147812 */ /* 0x000fe200078ef81a */
[----:B------:R-:W-:Y:S01]  /*9ba0*/  HADD2.F32 R48, -RZ, R48.H1_H1 ;  /* 0x30000030ff307230 */ /* 0x000fe20000004100 */
[----:B------:R-:W-:-:S02]  /*9bb0*/  LOP3.LUT R38, R47, 0xff000000, R12, 0xf8, !PT ;  /* 0xff0000002f267812 */ /* 0x000fc400078ef80c */
[----:B------:R-:W-:Y:S01]  /*9bc0*/  LOP3.LUT R12, R51, 0xff000000, R14, 0xf8, !PT ;  /* 0xff000000330c7812 */ /* 0x000fe200078ef80e */
[--C-:B------:R-:W-:Y:S01]  /*9bd0*/  HADD2.F32 R14, -RZ, R27.reuse.H0_H0 ;  /* 0x2000001bff0e7230 */ /* 0x100fe20000004100 */
[-C--:B------:R-:W-:Y:S01]  /*9be0*/  F2FP.F16.E4M3.UNPACK_B R26, R29.reuse ;  /* 0x0000001dff1a723e */ /* 0x080fe200020006ff */
[----:B------:R-:W-:Y:S01]  /*9bf0*/  HADD2.F32 R27, -RZ, R27.H1_H1 ;  /* 0x3000001bff1b7230 */ /* 0x000fe20000004100 */
[----:B------:R-:W-:Y:S01]  /*9c00*/  F2FP.F16.E4M3.UNPACK_B R40, R29.H1 ;  /* 0x0000001dff28723e */ /* 0x000fe200030006ff */
[----:B------:R-:W-:Y:S01]  /*9c10*/  HADD2.F32 R29, -RZ, R28.H0_H0 ;  /* 0x2000001cff1d7230 */ /* 0x000fe20000004100 */
[----:B------:R-:W-:Y:S01]  /*9c20*/  LOP3.LUT R53, R44, 0xff0000, R53, 0xf8, !PT ;  /* 0x00ff00002c357812 */ /* 0x000fe200078ef835 */
[--C-:B------:R-:W-:Y:S01]  /*9c30*/  HADD2.F32 R25, -RZ, R26.reuse.H0_H0 ;  /* 0x2000001aff197230 */ /* 0x100fe20000004100 */
[-C--:B------:R-:W-:Y:S01]  /*9c40*/  F2FP.F16.E4M3.UNPACK_B R43, R31.reuse ;  /* 0x0000001fff2b723e */ /* 0x080fe200020006ff */
[----:B------:R-:W-:Y:S01]  /*9c50*/  HADD2.F32 R26, -RZ, R26.H1_H1 ;  /* 0x3000001aff1a7230 */ /* 0x000fe20000004100 */
[----:B------:R-:W-:Y:S01]  /*9c60*/  F2FP.F16.E4M3.UNPACK_B R44, R31.H1 ;  /* 0x0000001fff2c723e */ /* 0x000fe200030006ff */
[----:B------:R-:W-:Y:S01]  /*9c70*/  FMUL.FTZ R51, R27, R48 ;  /* 0x000000301b337220 */ /* 0x000fe20000410000 */
[----:B------:R-:W-:-:S02]  /*9c80*/  F2FP.F16.E4M3.UNPACK_B R31, R32 ;  /* 0x00000020ff1f723e */ /* 0x000fc400020006ff */
[----:B------:R-:W-:Y:S01]  /*9c90*/  F2FP.F16.E4M3.UNPACK_B R41, R32.H1 ;  /* 0x00000020ff29723e */ /* 0x000fe200030006ff */
[CC--:B------:R-:W-:Y:S01]  /*9ca0*/  FMUL.FTZ R32, R14.reuse, R50.reuse ;  /* 0x000000320e207220 */ /* 0x0c0fe20000410000 */
[-C--:B------:R-:W-:Y:S02]  /*9cb0*/  F2FP.F16.E4M3.UNPACK_B R45, R35.reuse ;  /* 0x00000023ff2d723e */ /* 0x080fe400020006ff */
[----:B------:R-:W-:Y:S01]  /*9cc0*/  F2FP.F16.E4M3.UNPACK_B R47, R35.H1 ;  /* 0x00000023ff2f723e */ /* 0x000fe200030006ff */
[----:B------:R-:W-:Y:S01]  /*9cd0*/  FMUL.FTZ R35, R14, R29 ;  /* 0x0000001d0e237220 */ /* 0x000fe20000410000 */
[----:B------:R-:W-:Y:S01]  /*9ce0*/  F2FP.F16.E4M3.UNPACK_B R33, R33.H1 ;  /* 0x00000021ff21723e */ /* 0x000fe200030006ff */
[C---:B------:R-:W-:Y:S01]  /*9cf0*/  FFMA.FTZ R14, R25.reuse, R29, -R32 ;  /* 0x0000001d190e7223 */ /* 0x040fe20000010820 */
[----:B------:R-:W-:Y:S01]  /*9d00*/  F2FP.F16.E4M3.UNPACK_B R49, R49.H1 ;  /* 0x00000031ff31723e */ /* 0x000fe200030006ff */
[----:B------:R-:W-:Y:S01]  /*9d10*/  FFMA.FTZ R25, R25, R50, R35 ;  /* 0x0000003219197223 */ /* 0x000fe20000010023 */
[----:B------:R-:W-:Y:S01]  /*9d20*/  F2FP.F16.E4M3.UNPACK_B R46, R46.H1 ;  /* 0x0000002eff2e723e */ /* 0x000fe200030006ff */
[----:B------:R-:W-:Y:S01]  /*9d30*/  HADD2.F32 R32, -RZ, R28.H1_H1 ;  /* 0x3000001cff207230 */ /* 0x000fe20000004100 */
[----:B------:R-:W-:Y:S01]  /*9d40*/  LOP3.LUT R53, R53, 0xff000000, R15, 0xf8, !PT ;  /* 0xff00000035357812 */ /* 0x000fe200078ef80f */
[----:B------:R-:W-:Y:S01]  /*9d50*/  HADD2.F32 R50, -RZ, R49.H0_H0 ;  /* 0x20000031ff327230 */ /* 0x000fe20000004100 */
[----:B------:R-:W-:Y:S01]  /*9d60*/  F2FP.F16.E4M3.UNPACK_B R15, R34 ;  /* 0x00000022ff0f723e */ /* 0x000fe200020006ff */
[----:B------:R-:W-:-:S02]  /*9d70*/  HADD2.F32 R28, -RZ, R33.H0_H0 ;  /* 0x20000021ff1c7230 */ /* 0x000fc40000004100 */
[-C--:B------:R-:W-:Y:S01]  /*9d80*/  FMUL.FTZ R55, R27, R32.reuse ;  /* 0x000000201b377220 */ /* 0x080fe20000410000 */
[----:B------:R-:W-:Y:S02]  /*9d90*/  HADD2.F32 R35, -RZ, R46.H0_H0 ;  /* 0x2000002eff237230 */ /* 0x000fe40000004100 */
[----:B------:R-:W-:Y:S01]  /*9da0*/  FFMA.FTZ R27, R26, R32, -R51 ;  /* 0x000000201a1b7223 */ /* 0x000fe20000010833 */
[----:B------:R-:W-:Y:S02]  /*9db0*/  HADD2.F32 R29, -RZ, R40.H0_H0 ;  /* 0x20000028ff1d7230 */ /* 0x000fe40000004100 */
[----:B------:R-:W-:Y:S01]  /*9dc0*/  FMUL.FTZ R52, R28, R50 ;  /* 0x000000321c347220 */ /* 0x000fe20000410000 */
[----:B------:R-:W-:Y:S01]  /*9dd0*/  FFMA.FTZ R26, R26, R48, R55 ;  /* 0x000000301a1a7223 */ /* 0x000fe20000010037 */
[----:B------:R-:W-:Y:S01]  /*9de0*/  FMUL.FTZ R57, R28, R35 ;  /* 0x000000231c397220 */ /* 0x000fe20000410000 */
        /* <DEDUP_REMOVED lines=16> */
[--C-:B------:R-:W-:Y:S02]  /*9ef0*/  HADD2.F32 R49, -RZ, R48.reuse.H0_H0 ;  /* 0x20000030ff317230 */ /* 0x100fe40000004100 */
[C---:B------:R-:W-:Y:S01]  /*9f00*/  FMUL.FTZ R59, R35.reuse, R52 ;  /* 0x00000034233b7220 */ /* 0x040fe20000410000 */
[----:B------:R-:W-:Y:S02]  /*9f10*/  HADD2.F32 R32, -RZ, R43.H0_H0 ;  /* 0x2000002bff207230 */ /* 0x000fe40000004100 */
[C---:B------:R-:W-:Y:S01]  /*9f20*/  FFMA.FTZ R33, R40.reuse, R46, -R55 ;  /* 0x0000002e28217223 */ /* 0x040fe20000010837 */
[----:B------:R-:W-:Y:S01]  /*9f30*/  FFMA.FTZ R40, R40, R50, R57 ;  /* 0x0000003228287223 */ /* 0x000fe20000010039 */
[----:B------:R-:W-:Y:S01]  /*9f40*/  FMUL.FTZ R61, R35, R49 ;  /* 0x00000031233d7220 */ /* 0x000fe20000410000 */
[----:B------:R-:W-:-:S02]  /*9f50*/  HADD2.F32 R50, -RZ, R48.H1_H1 ;  /* 0x30000030ff327230 */ /* 0x000fc40000004100 */
[C---:B------:R-:W-:Y:S01]  /*9f60*/  FFMA.FTZ R35, R32.reuse, R49, -R59 ;  /* 0x0000003120237223 */ /* 0x040fe2000001083b */
[----:B------:R-:W-:Y:S01]  /*9f70*/  F2FP.F16.E4M3.UNPACK_B R48, R42.H1 ;  /* 0x0000002aff30723e */ /* 0x000fe200030006ff */
[----:B------:R-:W-:Y:S01]  /*9f80*/  FFMA.FTZ R32, R32, R52, R61 ;  /* 0x0000003420207223 */ /* 0x000fe2000001003d */
[----:B------:R-:W-:Y:S01]  /*9f90*/  HADD2.F32 R52, -RZ, R51.H1_H1 ;  /* 0x30000033ff347230 */ /* 0x000fe20000004100 */
[----:B------:R-:W-:Y:S01]  /*9fa0*/  F2FP.SATFINITE.E4M3.F32.PACK_AB_MERGE_C R29, R40, R29, RZ ;  /* 0x0000001d281d723e */ /* 0x000fe200048070ff */
[----:B------:R-:W-:Y:S02]  /*9fb0*/  HADD2.F32 R45, -RZ, R45.H1_H1 ;  /* 0x3000002dff2d7230 */ /* 0x000fe40000004100 */
[----:B------:R-:W-:Y:S01]  /*9fc0*/  HADD2.F32 R51, -RZ, R54.H0_H0 ;  /* 0x20000036ff337230 */ /* 0x000fe20000004100 */
[----:B------:R-:W-:Y:S01]  /*9fd0*/  F2FP.SATFINITE.E4M3.F32.PACK_AB_MERGE_C R25, R26, R25, R29 ;  /* 0x000000191a19723e */ /* 0x000fe2000480701d */
[----:B------:R-:W-:Y:S02]  /*9fe0*/  HADD2.F32 R42, -RZ, R47.H0_H0 ;  /* 0x2000002fff2a7230 */ /* 0x000fe40000004100 */
[----:B------:R-:W-:Y:S01]  /*9ff0*/  FMUL.FTZ R56, R45, R52 ;  /* 0x000000342d387220 */ /* 0x000fe20000410000 */
[----:B------:R-:W-:-:S02]  /*a000*/  HADD2.F32 R49, -RZ, R48.H0_H0 ;  /* 0x20000030ff317230 */ /* 0x000fc40000004100 */
[-C--:B------:R-:W-:Y:S01]  /*a010*/  FMUL.FTZ R45, R45, R50.reuse ;  /* 0x000000322d2d7220 */ /* 0x080fe20000410000 */
[----:B------:R-:W-:Y:S02]  /*a020*/  HADD2.F32 R43, -RZ, R43.H1_H1 ;  /* 0x3000002bff2b7230 */ /* 0x000fe40000004100 */
[C---:B------:R-:W-:Y:S01]  /*a030*/  FMUL.FTZ R53, R42.reuse, R51 ;  /* 0x000000332a357220 */ /* 0x040fe20000410000 */
[----:B------:R-:W-:Y:S02]  /*a040*/  HADD2.F32 R46, -RZ, R44.H0_H0 ;  /* 0x2000002cff2e7230 */ /* 0x000fe40000004100 */
[-C--:B------:R-:W-:Y:S01]  /*a050*/  FMUL.FTZ R58, R42, R49.reuse ;  /* 0x000000312a3a7220 */ /* 0x080fe20000410000 */
[----:B------:R-:W-:Y:S02]  /*a060*/  HADD2.F32 R55, -RZ, R54.H1_H1 ;  /* 0x30000036ff377230 */ /* 0x000fe40000004100 */
[C---:B------:R-:W-:Y:S01]  /*a070*/  FFMA.FTZ R42, R43.reuse, R50, -R56 ;  /* 0x000000322b2a7223 */ /* 0x040fe20000010838 */
[----:B------:R-:W-:Y:S01]  /*a080*/  FFMA.FTZ R43, R43, R52, R45 ;  /* 0x000000342b2b7223 */ /* 0x000fe2000001002d */
[----:B------:R-:W-:Y:S01]  /*a090*/  FFMA.FTZ R45, R46, R49, -R53 ;  /* 0x000000312e2d7223 */ /* 0x000fe20000010835 */
[----:B------:R-:W-:Y:S01]  /*a0a0*/  F2FP.F16.E4M3.UNPACK_B R53, R38.H1 ;  /* 0x00000026ff35723e */ /* 0x000fe200030006ff */
[----:B------:R-:W-:Y:S01]  /*a0b0*/  HADD2.F32 R47, -RZ, R47.H1_H1 ;  /* 0x3000002fff2f7230 */ /* 0x000fe20000004100 */
[----:B------:R-:W-:Y:S01]  /*a0c0*/  F2FP.F16.E4M3.UNPACK_B R50, R21.H1 ;  /* 0x00000015ff32723e */ /* 0x000fe200030006ff */
[----:B------:R-:W-:-:S02]  /*a0d0*/  HADD2.F32 R52, -RZ, R48.H1_H1 ;  /* 0x30000030ff347230 */ /* 0x000fc40000004100 */
[----:B------:R-:W-:Y:S01]  /*a0e0*/  FFMA.FTZ R46, R46, R51, R58 ;  /* 0x000000332e2e7223 */ /* 0x000fe2000001003a */
[----:B------:R-:W-:Y:S02]  /*a0f0*/  HADD2.F32 R48, -RZ, R44.H1_H1 ;  /* 0x3000002cff307230 */ /* 0x000fe40000004100 */
[CC--:B------:R-:W-:Y:S01]  /*a100*/  FMUL.FTZ R59, R47.reuse, R55.reuse ;  /* 0x000000372f3b7220 */ /* 0x0c0fe20000410000 */
[----:B------:R-:W-:Y:S02]  /*a110*/  HADD2.F32 R54, -RZ, R53.H0_H0 ;  /* 0x20000035ff367230 */ /* 0x000fe40000004100 */
[----:B------:R-:W-:Y:S01]  /*a120*/  FMUL.FTZ R58, R47, R52 ;  /* 0x000000342f3a7220 */ /* 0x000fe20000410000 */
[----:B------:R-:W-:Y:S02]  /*a130*/  HADD2.F32 R44, -RZ, R41.H0_H0 ;  /* 0x20000029ff2c7230 */ /* 0x000fe40000004100 */
[----:B------:R-:W-:Y:S02]  /*a140*/  HADD2.F32 R51, -RZ, R50.H0_H0 ;  /* 0x20000032ff337230 */ /* 0x000fe40000004100 */
[----:B------:R-:W-:Y:S01]  /*a150*/  FFMA.FTZ R47, R48, R55, R58 ;  /* 0x00000037302f7223 */ /* 0x000fe2000001003a */
[----:B------:R-:W-:-:S02]  /*a160*/  HADD2.F32 R49, -RZ, R39.H0_H0 ;  /* 0x20000027ff317230 */ /* 0x000fc40000004100 */
[C---:B------:R-:W-:Y:S01]  /*a170*/  FMUL.FTZ R56, R44.reuse, R54 ;  /* 0x000000362c387220 */ /* 0x040fe20000410000 */
[----:B------:R-:W-:Y:S02]  /*a180*/  HADD2.F32 R41, -RZ, R41.H1_H1 ;  /* 0x30000029ff297230 */ /* 0x000fe40000004100 */
[-C--:B------:R-:W-:Y:S01]  /*a190*/  FMUL.FTZ R57, R44, R51.reuse ;  /* 0x000000332c397220 */ /* 0x080fe20000410000 */
[----:B------:R-:W-:Y:S01]  /*a1a0*/  FFMA.FTZ R44, R48, R52, -R59 ;  /* 0x00000034302c7223 */ /* 0x000fe2000001083b */
[----:B------:R-:W-:Y:S01]  /*a1b0*/  HADD2.F32 R52, -RZ, R53.H1_H1 ;  /* 0x30000035ff347230 */ /* 0x000fe20000004100 */
[----:B------:R-:W-:Y:S01]  /*a1c0*/  F2FP.F16.E4M3.UNPACK_B R53, R38 ;  /* 0x00000026ff35723e */ /* 0x000fe200020006ff */
[----:B------:R-:W-:Y:S02]  /*a1d0*/  HADD2.F32 R50, -RZ, R50.H1_H1 ;  /* 0x30000032ff327230 */ /* 0x000fe40000004100 */
[----:B------:R-:W-:Y:S01]  /*a1e0*/  FFMA.FTZ R48, R49, R51, -R56 ;  /* 0x0000003331307223 */ /* 0x000fe20000010838 */
[----:B------:R-:W-:-:S02]  /*a1f0*/  HADD2.F32 R39, -RZ, R39.H1_H1 ;  /* 0x30000027ff277230 */ /* 0x000fc40000004100 */
[C---:B------:R-:W-:Y:S01]  /*a200*/  FMUL.FTZ R38, R41.reuse, R52 ;  /* 0x0000003429267220 */ /* 0x040fe20000410000 */
[----:B------:R-:W-:Y:S01]  /*a210*/  F2FP.F16.E4M3.UNPACK_B R51, R21 ;  /* 0x00000015ff33723e */ /* 0x000fe200020006ff */
[----:B------:R-:W-:Y:S01]  /*a220*/  FMUL.FTZ R55, R41, R50 ;  /* 0x0000003229377220 */ /* 0x000fe20000410000 */
[----:B------:R-:W-:Y:S01]  /*a230*/  FFMA.FTZ R49, R49, R54, R57 ;  /* 0x0000003631317223 */ /* 0x000fe20000010039 */
[----:B------:R-:W-:Y:S02]  /*a240*/  HADD2.F32 R54, -RZ, R53.H0_H0 ;  /* 0x20000035ff367230 */ /* 0x000fe40000004100 */
[C---:B------:R-:W-:Y:S01]  /*a250*/  FFMA.FTZ R21, R39.reuse, R50, -R38 ;  /* 0x0000003227157223 */ /* 0x040fe20000010826 */
[----:B------:R-:W-:Y:S02]  /*a260*/  HADD2.F32 R41, -RZ, R31.H0_H0 ;  /* 0x2000001fff297230 */ /* 0x000fe40000004100 */
[----:B------:R-:W-:Y:S01]  /*a270*/  FFMA.FTZ R38, R39, R52, R55 ;  /* 0x0000003427267223 */ /* 0x000fe20000010037 */
[----:B------:R-:W-:Y:S01]  /*a280*/  HADD2.F32 R52, -RZ, R51.H0_H0 ;  /* 0x20000033ff347230 */ /* 0x000fe20000004100 */
[----:B------:R-:W-:Y:S01]  /*a290*/  F2FP.SATFINITE.E4M3.F32.PACK_AB_MERGE_C R46, R47, R46, RZ ;  /* 0x0000002e2f2e723e */ /* 0x000fe200048070ff */
[----:B------:R-:W-:-:S02]  /*a2a0*/  HADD2.F32 R39, -RZ, R24.H0_H0 ;  /* 0x20000018ff277230 */ /* 0x000fc40000004100 */
[C---:B------:R-:W-:Y:S01]  /*a2b0*/  FMUL.FTZ R56, R41.reuse, R54 ;  /* 0x0000003629387220 */ /* 0x040fe20000410000 */
[----:B------:R-:W-:Y:S02]  /*a2c0*/  HADD2.F32 R53, -RZ, R53.H1_H1 ;  /* 0x30000035ff357230 */ /* 0x000fe40000004100 */
        /* <DEDUP_REMOVED lines=21> */
[----:B------:R-:W-:Y:S01]  /*a420*/  F2FP.F16.E4M3.UNPACK_B R12, R12 ;  /* 0x0000000cff0c723e */ /* 0x000fe200020006ff */
[----:B------:R-:W-:-:S02]  /*a430*/  HADD2.F32 R34, -RZ, R34.H1_H1 ;  /* 0x30000022ff227230 */ /* 0x000fc40000004100 */
[C---:B------:R-:W-:Y:S01]  /*a440*/  FFMA.FTZ R58, R39.reuse, R41, -R58 ;  /* 0x00000029273a7223 */ /* 0x040fe2000001083a */
[----:B------:R-:W-:Y:S02]  /*a450*/  HADD2.F32 R30, -RZ, R30.H1_H1 ;  /* 0x3000001eff1e7230 */ /* 0x000fe40000004100 */
[----:B------:R-:W-:Y:S01]  /*a460*/  FFMA.FTZ R54, R39, R54, R50 ;  /* 0x0000003627367223 */ /* 0x000fe20000010032 */
[--C-:B------:R-:W-:Y:S02]  /*a470*/  HADD2.F32 R39, -RZ, R20.reuse.H0_H0 ;  /* 0x20000014ff277230 */ /* 0x100fe40000004100 */
[C---:B------:R-:W-:Y:S01]  /*a480*/  FMUL.FTZ R41, R34.reuse, R53 ;  /* 0x0000003522297220 */ /* 0x040fe20000410000 */
[----:B------:R-:W-:Y:S01]  /*a490*/  FMUL.FTZ R34, R34, R51 ;  /* 0x0000003322227220 */ /* 0x000fe20000410000 */
[----:B------:R-:W-:Y:S02]  /*a4a0*/  F2FP.SATFINITE.E4M3.F32.PACK_AB_MERGE_C R38, R38, R49, RZ ;  /* 0x000000312626723e */ /* 0x000fe400048070ff */
[C---:B------:R-:W-:Y:S01]  /*a4b0*/  FFMA.FTZ R57, R30.reuse, R51, -R41 ;  /* 0x000000331e397223 */ /* 0x040fe20000010829 */
[----:B------:R-:W-:Y:S01]  /*a4c0*/  FFMA.FTZ R53, R30, R53, R34 ;  /* 0x000000351e357223 */ /* 0x000fe20000010022 */
[----:B------:R-:W-:Y:S01]  /*a4d0*/  HADD2.F32 R30, -RZ, R20.H1_H1 ;  /* 0x30000014ff1e7230 */ /* 0x000fe20000004100 */
[----:B------:R-:W-:Y:S01]  /*a4e0*/  F2FP.SATFINITE.E4M3.F32.PACK_AB_MERGE_C R24, R55, R24, R38 ;  /* 0x000000183718723e */ /* 0x000fe20004807026 */
[----:B------:R-:W-:Y:S01]  /*a4f0*/  HADD2.F32 R20, -RZ, R15.H0_H0 ;  /* 0x2000000fff147230 */ /* 0x000fe20000004100 */
[----:B------:R-:W-:Y:S01]  /*a500*/  F2FP.SATFINITE.E4M3.F32.PACK_AB_MERGE_C R57, R57, R58, RZ ;  /* 0x0000003a3939723e */ /* 0x000fe200048070ff */
[--C-:B------:R-:W-:Y:S01]  /*a510*/  HADD2.F32 R41, -RZ, R12.reuse.H0_H0 ;  /* 0x2000000cff297230 */ /* 0x100fe20000004100 */
[----:B------:R-:W-:Y:S01]  /*a520*/  F2FP.SATFINITE.E4M3.F32.PACK_AB_MERGE_C R53, R53, R54, RZ ;  /* 0x000000363535723e */ /* 0x000fe200048070ff */
[----:B------:R-:W-:-:S02]  /*a530*/  HADD2.F32 R34, -RZ, R12.H1_H1 ;  /* 0x3000000cff227230 */ /* 0x000fc40000004100 */
[----:B------:R-:W-:Y:S02]  /*a540*/  HADD2.F32 R15, -RZ, R15.H1_H1 ;  /* 0x3000000fff0f7230 */ /* 0x000fe40000004100 */
        /* <DEDUP_REMOVED lines=21> */
.L_x_9193:
[----:B------:R-:W-:Y:S05]  /*a6a0*/  BSYNC B1 ;  /* 0x0000000000017941 */ /* 0x000fea0003800000 */
.L_x_9192:
[----:B------:R-:W-:Y:S05]  /*a6b0*/  @P1 BRA `(.L_x_9182) ;  /* 0x0000000c00f81947 */ /* 0x000fea0003800000 */
[----:B---3-5:R-:W3:Y:S04]  /*a6c0*/  LDL R24, [R1+0x70] ;  /* 0x0000700001187983 */ /* 0x028ee80000100800 */
[----:B------:R-:W4:Y:S01]  /*a6d0*/  LDL R52, [R1+0x88] ;  /* 0x0000880001347983 */ /* 0x000f220000100800 */
[----:B------:R-:W-:Y:S02]  /*a6e0*/  SHF.R.U32.HI R0, RZ, 0x8, R8 ;  /* 0x00000008ff007819 */ /* 0x000fe40000011608 */
[----:B------:R-:W-:Y:S02]  /*a6f0*/  LOP3.LUT R13, R8, 0xff, RZ, 0xc0, !PT ;  /* 0x000000ff080d7812 */ /* 0x000fe400078ec0ff */
[----:B------:R-:W-:Y:S02]  /*a700*/  LOP3.LUT R0, R0, 0xff, RZ, 0xc0, !PT ;  /* 0x000000ff00007812 */ /* 0x000fe400078ec0ff */
[----:B0-2---:R-:W-:-:S02]  /*a710*/  SHF.R.U32.HI R21, RZ, 0x8, R9 ;  /* 0x00000008ff157819 */ /* 0x005fc40000011609 */
[----:B------:R-:W-:Y:S02]  /*a720*/  SHF.R.U32.HI R20, RZ, 0x8, R4 ;  /* 0x00000008ff147819 */ /* 0x000fe40000011604 */
[----:B------:R-:W-:Y:S02]  /*a730*/  PRMT R28, R0, 0x7604, R13 ;  /* 0x00007604001c7816 */ /* 0x000fe4000000000d */
        /* <DEDUP_REMOVED lines=10> */
[----:B------:R-:W-:Y:S02]  /*a7e0*/  SHF.R.U32.HI R26, RZ, 0x8, R6 ;  /* 0x00000008ff1a7819 */ /* 0x000fe40000011606 */
[----:B------:R-:W-:Y:S02]  /*a7f0*/  LOP3.LUT R13, R10, 0xff, RZ, 0xc0, !PT ;  /* 0x000000ff0a0d7812 */ /* 0x000fe400078ec0ff */
[----:B------:R-:W-:Y:S02]  /*a800*/  LOP3.LUT R12, R12, 0xff, RZ, 0xc0, !PT ;  /* 0x000000ff0c0c7812 */ /* 0x000fe400078ec0ff */
[----:B------:R-:W-:Y:S02]  /*a810*/  PRMT R32, R14, 0x7604, R25 ;  /* 0x000076040e207816 */ /* 0x000fe40000000019 */
[----:B------:R-:W-:Y:S02]  /*a820*/  LOP3.LUT R25, R5, 0xff, RZ, 0xc0, !PT ;  /* 0x000000ff05197812 */ /* 0x000fe400078ec0ff */
[----:B------:R-:W-:-:S02]  /*a830*/  LOP3.LUT R27, R6, 0xff, RZ, 0xc0, !PT ;  /* 0x000000ff061b7812 */ /* 0x000fc400078ec0ff */
[----:B------:R-:W-:Y:S02]  /*a840*/  LOP3.LUT R26, R26, 0xff, RZ, 0xc0, !PT ;  /* 0x000000ff1a1a7812 */ /* 0x000fe400078ec0ff */
[----:B------:R-:W-:Y:S02]  /*a850*/  PRMT R30, R12, 0x7604, R13 ;  /* 0x000076040c1e7816 */ /* 0x000fe4000000000d */
[----:B------:R-:W-:Y:S02]  /*a860*/  PRMT R37, R26, 0x7604, R27 ;  /* 0x000076041a257816 */ /* 0x000fe4000000001b */
[----:B------:R-:W-:Y:S02]  /*a870*/  SHF.R.U32.HI R31, RZ, 0x8, R7 ;  /* 0x00000008ff1f7819 */ /* 0x000fe40000011607 */
[----:B------:R-:W-:Y:S02]  /*a880*/  LOP3.LUT R29, R7, 0xff, RZ, 0xc0, !PT ;  /* 0x000000ff071d7812 */ /* 0x000fe400078ec0ff */
[----:B---3--:R-:W-:-:S02]  /*a890*/  LEA.HI R3, R3, R24, RZ, 0x1c ;  /* 0x0000001803037211 */ /* 0x008fc400078fe0ff */
[----:B------:R-:W-:Y:S02]  /*a8a0*/  SHF.R.U32.HI R24, RZ, 0x8, R5 ;  /* 0x00000008ff187819 */ /* 0x000fe40000011605 */
[C---:B------:R-:W-:Y:S01]  /*a8b0*/  LEA.HI R0, R3.reuse, R3, RZ, 0x1 ;  /* 0x0000000303007211 */ /* 0x040fe200078f08ff */
[----:B------:R-:W-:Y:S01]  /*a8c0*/  IMAD.SHL.U32 R20, R3, 0x10, RZ ;  /* 0x0000001003147824 */ /* 0x000fe200078e00ff */
[----:B------:R-:W-:Y:S01]  /*a8d0*/  LOP3.LUT R24, R24, 0xff, RZ, 0xc0, !PT ;  /* 0x000000ff18187812 */ /* 0x000fe200078ec0ff */
[----:B----4-:R-:W0:Y:S01]  /*a8e0*/  LDS.128 R12, [R52+0xf000] ;  /* 0x00f00000340c7984 */ /* 0x010e220000000c00 */
[----:B------:R-:W-:Y:S02]  /*a8f0*/  SHF.R.S32.HI R0, RZ, 0x1, R0 ;  /* 0x00000001ff007819 */ /* 0x000fe40000011400 */
[----:B------:R-:W-:Y:S02]  /*a900*/  LOP3.LUT R20, R157, 0x10, R20, 0xf8, !PT ;  /* 0x000000109d147812 */ /* 0x000fe400078ef814 */
[----:B------:R-:W-:Y:S01]  /*a910*/  PRMT R35, R24, 0x7604, R25 ;  /* 0x0000760418237816 */ /* 0x000fe20000000019 */
[----:B------:R-:W-:Y:S01]  /*a920*/  IMAD R3, R0, 0x1800, R62 ;  /* 0x0000180000037824 */ /* 0x000fe200078e023e */
[----:B------:R-:W-:-:S02]  /*a930*/  LOP3.LUT R0, R20, R60, RZ, 0x3c, !PT ;  /* 0x0000003c14007212 */ /* 0x000fc400078e3cff */
[----:B------:R-:W-:Y:S02]  /*a940*/  LOP3.LUT R20, R31, 0xff, RZ, 0xc0, !PT ;  /* 0x000000ff1f147812 */ /* 0x000fe400078ec0ff */
[----:B------:R-:W-:Y:S02]  /*a950*/  IADD3 R0, R16, R3, R0 ;  /* 0x0000000310007210 */ /* 0x000fe40007ffe000 */
[----:B------:R-:W-:Y:S02]  /*a960*/  SHF.R.U32.HI R3, RZ, 0x10, R8 ;  /* 0x00000010ff037819 */ /* 0x000fe40000011608 */
[----:B------:R-:W-:Y:S01]  /*a970*/  SHF.R.U32.HI R31, RZ, 0x10, R11 ;  /* 0x00000010ff1f7819 */ /* 0x000fe2000001160b */
[----:B------:R-:W2:Y:S01]  /*a980*/  LDS.128 R24, [R0+0xf000] ;  /* 0x00f0000000187984 */ /* 0x000ea20000000c00 */
[----:B------:R-:W-:Y:S02]  /*a990*/  LOP3.LUT R3, R3, 0xff, RZ, 0xc0, !PT ;  /* 0x000000ff03037812 */ /* 0x000fe400078ec0ff */
[----:B-1----:R-:W-:-:S02]  /*a9a0*/  PRMT R39, R20, 0x7604, R29 ;  /* 0x0000760414277816 */ /* 0x002fc4000000001d */
        /* <DEDUP_REMOVED lines=8> */
[----:B------:R-:W-:Y:S02]  /*aa30*/  SHF.R.U32.HI R32, RZ, 0x10, R7 ;  /* 0x00000010ff207819 */ /* 0x000fe40000011607 */
[----:B------:R-:W-:Y:S02]  /*aa40*/  LOP3.LUT R28, R28, 0xff, RZ, 0xc0, !PT ;  /* 0x000000ff1c1c7812 */ /* 0x000fe400078ec0ff */
[----:B------:R-:W-:Y:S02]  /*aa50*/  PRMT R21, R20, 0x7054, R21 ;  /* 0x0000705414157816 */ /* 0x000fe40000000015 */
[----:B------:R-:W-:-:S02]  /*aa60*/  PRMT R29, R29, 0x7054, R30 ;  /* 0x000070541d1d7816 */ /* 0x000fc4000000001e */
[----:B------:R-:W-:Y:S02]  /*aa70*/  SHF.R.U32.HI R20, RZ, 0x10, R4 ;  /* 0x00000010ff147819 */ /* 0x000fe40000011604 */
[----:B------:R-:W-:Y:S02]  /*aa80*/  LOP3.LUT R32, R32, 0xff, RZ, 0xc0, !PT ;  /* 0x000000ff20207812 */ /* 0x000fe400078ec0ff */
[----:B------:R-:W-:Y:S02]  /*aa90*/  SHF.R.U32.HI R30, RZ, 0x10, R6 ;  /* 0x00000010ff1e7819 */ /* 0x000fe40000011606 */
[----:B------:R-:W-:Y:S02]  /*aaa0*/  PRMT R35, R28, 0x7054, R35 ;  /* 0x000070541c237816 */ /* 0x000fe40000000023 */
[----:B------:R-:W-:Y:S02]  /*aab0*/  LOP3.LUT R20, R20, 0xff, RZ, 0xc0, !PT ;  /* 0x000000ff14147812 */ /* 0x000fe400078ec0ff */
[----:B------:R-:W-:-:S02]  /*aac0*/  PRMT R39, R32, 0x7054, R39 ;  /* 0x0000705420277816 */ /* 0x000fc40000000027 */
[----:B------:R-:W-:Y:S02]  /*aad0*/  LOP3.LUT R30, R30, 0xff, RZ, 0xc0, !PT ;  /* 0x000000ff1e1e7812 */ /* 0x000fe400078ec0ff */
[----:B------:R-:W-:Y:S02]  /*aae0*/  LOP3.LUT R38, R35, 0xff000000, R5, 0xf8, !PT ;  /* 0xff00000023267812 */ /* 0x000fe400078ef805 */
[----:B------:R-:W-:Y:S02]  /*aaf0*/  LOP3.LUT R8, R3, 0xff000000, R8, 0xf8, !PT ;  /* 0xff00000003087812 */ /* 0x000fe400078ef808 */
[----:B------:R-:W-:Y:S02]  /*ab00*/  LOP3.LUT R21, R21, 0xff000000, R9, 0xf8, !PT ;  /* 0xff00000015157812 */ /* 0x000fe400078ef809 */
[----:B------:R-:W-:Y:S02]  /*ab10*/  LOP3.LUT R3, R29, 0xff000000, R10, 0xf8, !PT ;  /* 0xff0000001d037812 */ /* 0x000fe400078ef80a */
[----:B------:R-:W-:-:S02]  /*ab20*/  PRMT R33, R20, 0x7054, R33 ;  /* 0x0000705414217816 */ /* 0x000fc40000000021 */
[----:B------:R-:W-:Y:S02]  /*ab30*/  LOP3.LUT R41, R39, 0xff000000, R7, 0xf8, !PT ;  /* 0xff00000027297812 */ /* 0x000fe400078ef807 */
[-C--:B0-----:R-:W-:Y:S02]  /*ab40*/  F2FP.F16.E4M3.UNPACK_B R10, R13.reuse ;  /* 0x0000000dff0a723e */ /* 0x081fe400020006ff */
[----:B------:R-:W-:Y:S02]  /*ab50*/  F2FP.F16.E4M3.UNPACK_B R29, R13.H1 ;  /* 0x0000000dff1d723e */ /* 0x000fe400030006ff */
[----:B------:R-:W-:Y:S01]  /*ab60*/  PRMT R37, R30, 0x7054, R37 ;  /* 0x000070541e257816 */ /* 0x000fe20000000025 */
[--C-:B------:R-:W-:Y:S01]  /*ab70*/  HADD2.F32 R9, -RZ, R10.reuse.H0_H0 ;  /* 0x2000000aff097230 */ /* 0x100fe20000004100 */
[-C--:B------:R-:W-:Y:S01]  /*ab80*/  F2FP.F16.E4M3.UNPACK_B R32, R15.reuse ;  /* 0x0000000fff20723e */ /* 0x080fe200020006ff */
[----:B------:R-:W-:Y:S01]  /*ab90*/  HADD2.F32 R10, -RZ, R10.H1_H1 ;  /* 0x3000000aff0a7230 */ /* 0x000fe20000004100 */
[----:B------:R-:W-:-:S02]  /*aba0*/  F2FP.F16.E4M3.UNPACK_B R35, R15.H1 ;  /* 0x0000000fff23723e */ /* 0x000fc400030006ff */
[----:B------:R-:W-:Y:S02]  /*abb0*/  F2FP.F16.E4M3.UNPACK_B R39, R38 ;  /* 0x00000026ff27723e */ /* 0x000fe400020006ff */
[----:B--2---:R-:W-:Y:S02]  /*abc0*/  F2FP.F16.E4M3.UNPACK_B R13, R25 ;  /* 0x00000019ff0d723e */ /* 0x004fe400020006ff */
[----:B------:R-:W-:Y:S01]  /*abd0*/  F2FP.F16.E4M3.UNPACK_B R15, R21 ;  /* 0x00000015ff0f723e */ /* 0x000fe200020006ff */
[--C-:B------:R-:W-:Y:S01]  /*abe0*/  HADD2.F32 R40, -RZ, R39.reuse.H0_H0 ;  /* 0x20000027ff287230 */ /* 0x100fe20000004100 */
[----:B------:R-:W-:Y:S01]  /*abf0*/  LOP3.LUT R20, R33, 0xff000000, R4, 0xf8, !PT ;  /* 0xff00000021147812 */ /* 0x000fe200078ef804 */
[----:B------:R-:W-:Y:S01]  /*ac00*/  HADD2.F32 R39, -RZ, R39.H1_H1 ;  /* 0x30000027ff277230 */ /* 0x000fe20000004100 */
[----:B------:R-:W-:Y:S01]  /*ac10*/  LOP3.LUT R4, R37, 0xff000000, R6, 0xf8, !PT ;  /* 0xff00000025047812 */ /* 0x000fe200078ef806 */
[----:B------:R-:W-:Y:S01]  /*ac20*/  HADD2.F32 R6, -RZ, R13.H0_H0 ;  /* 0x2000000dff067230 */ /* 0x000fe20000004100 */
[----:B------:R-:W-:Y:S01]  /*ac30*/  LOP3.LUT R34, R31, 0xff000000, R11, 0xf8, !PT ;  /* 0xff0000001f227812 */ /* 0x000fe200078ef80b */
[----:B------:R-:W-:Y:S01]  /*ac40*/  HADD2.F32 R30, -RZ, R15.H0_H0 ;  /* 0x2000000fff1e7230 */ /* 0x000fe20000004100 */
[-C--:B------:R-:W-:Y:S01]  /*ac50*/  F2FP.F16.E4M3.UNPACK_B R11, R12.reuse ;  /* 0x0000000cff0b723e */ /* 0x080fe200020006ff */
[----:B------:R-:W-:Y:S01]  /*ac60*/  HADD2.F32 R13, -RZ, R13.H1_H1 ;  /* 0x3000000dff0d7230 */ /* 0x000fe20000004100 */
[----:B------:R-:W-:-:S02]  /*ac70*/  F2FP.F16.E4M3.UNPACK_B R28, R12.H1 ;  /* 0x0000000cff1c723e */ /* 0x000fc400030006ff */
[-C--:B------:R-:W-:Y:S02]  /*ac80*/  F2FP.F16.E4M3.UNPACK_B R12, R24.reuse ;  /* 0x00000018ff0c723e */ /* 0x080fe400020006ff */
[----:B------:R-:W-:Y:S01]  /*ac90*/  F2FP.F16.E4M3.UNPACK_B R31, R24.H1 ;  /* 0x00000018ff1f723e */ /* 0x000fe200030006ff */
[C---:B------:R-:W-:Y:S01]  /*aca0*/  FMUL.FTZ R24, R6.reuse, R40 ;  /* 0x0000002806187220 */ /* 0x040fe20000410000 */
[----:B------:R-:W-:Y:S01]  /*acb0*/  F2FP.F16.E4M3.UNPACK_B R33, R27 ;  /* 0x0000001bff21723e */ /* 0x000fe200020006ff */
[----:B------:R-:W-:Y:S01]  /*acc0*/  FMUL.FTZ R43, R13, R39 ;  /* 0x000000270d2b7220 */ /* 0x000fe20000410000 */
[----:B------:R-:W-:Y:S01]  /*acd0*/  F2FP.F16.E4M3.UNPACK_B R37, R27.H1 ;  /* 0x0000001bff25723e */ /* 0x000fe200030006ff */
[-C--:B------:R-:W-:Y:S01]  /*ace0*/  FMUL.FTZ R27, R6, R30.reuse ;  /* 0x0000001e061b7220 */ /* 0x080fe20000410000 */
[----:B------:R-:W-:Y:S01]  /*acf0*/  F2FP.F16.E4M3.UNPACK_B R25, R25.H1 ;  /* 0x00000019ff19723e */ /* 0x000fe200030006ff */
        /* <DEDUP_REMOVED lines=8> */
[----:B------:R-:W-:-:S02]  /*ad80*/  HADD2.F32 R15, -RZ, R25.H0_H0 ;  /* 0x20000019ff0f7230 */ /* 0x000fc40000004100 */
[-C--:B------:R-:W-:Y:S01]  /*ad90*/  FMUL.FTZ R42, R13, R27.reuse ;  /* 0x0000001b0d2a7220 */ /* 0x080fe20000410000 */
[--C-:B------:R-:W-:Y:S02]  /*ada0*/  HADD2.F32 R30, -RZ, R24.reuse.H0_H0 ;  /* 0x20000018ff1e7230 */ /* 0x100fe40000004100 */
[C---:B------:R-:W-:Y:S01]  /*adb0*/  FFMA.FTZ R13, R10.reuse, R27, -R43 ;  /* 0x0000001b0a0d7223 */ /* 0x040fe2000001082b */
[----:B------:R-:W-:Y:S02]  /*adc0*/  HADD2.F32 R21, -RZ, R29.H0_H0 ;  /* 0x2000001dff157230 */ /* 0x000fe40000004100 */
[C---:B------:R-:W-:Y:S01]  /*add0*/  FMUL.FTZ R44, R15.reuse, R40 ;  /* 0x000000280f2c7220 */ /* 0x040fe20000410000 */
[----:B------:R-:W-:Y:S01]  /*ade0*/  FFMA.FTZ R10, R10, R39, R42 ;  /* 0x000000270a0a7223 */ /* 0x000fe2000001002a */
[-C--:B------:R-:W-:Y:S01]  /*adf0*/  FMUL.FTZ R45, R15, R30.reuse ;  /* 0x0000001e0f2d7220 */ /* 0x080fe20000410000 */
[----:B------:R-:W-:Y:S01]  /*ae00*/  F2FP.F16.E4M3.UNPACK_B R42, R41 ;  /* 0x00000029ff2a723e */ /* 0x000fe200020006ff */
[----:B------:R-:W-:Y:S01]  /*ae10*/  FFMA.FTZ R15, R21, R30, -R44 ;  /* 0x0000001e150f7223 */ /* 0x000fe2000001082c */
[----:B------:R-:W-:-:S02]  /*ae20*/  HADD2.F32 R30, -RZ, R24.H1_H1 ;  /* 0x30000018ff1e7230 */ /* 0x000fc40000004100 */
[----:B------:R-:W-:Y:S01]  /*ae30*/  FFMA.FTZ R21, R21, R40, R45 ;  /* 0x0000002815157223 */ /* 0x000fe2000001002d */
[----:B------:R-:W-:Y:S01]  /*ae40*/  HADD2.F32 R39, -RZ, R38.H1_H1 ;  /* 0x30000026ff277230 */ /* 0x000fe20000004100 */
[----:B------:R-:W-:Y:S01]  /*ae50*/  F2FP.F16.E4M3.UNPACK_B R38, R34 ;  /* 0x00000022ff26723e */ /* 0x000fe200020006ff */
[----:B------:R-:W-:Y:S01]  /*ae60*/  HADD2.F32 R24, -RZ, R25.H1_H1 ;  /* 0x30000019ff187230 */ /* 0x000fe20000004100 */
[----:B------:R-:W-:Y:S01]  /*ae70*/  F2FP.F16.E4M3.UNPACK_B R41, R41.H1 ;  /* 0x00000029ff29723e */ /* 0x000fe200030006ff */
[----:B------:R-:W-:Y:S01]  /*ae80*/  HADD2.F32 R29, -RZ, R29.H1_H1 ;  /* 0x3000001dff1d7230 */ /* 0x000fe20000004100 */
[----:B------:R-:W-:Y:S01]  /*ae90*/  F2FP.F16.E4M3.UNPACK_B R5, R14 ;  /* 0x0000000eff05723e */ /* 0x000fe200020006ff */
[----:B------:R-:W-:Y:S02]  /*aea0*/  HADD2.F32 R44, -RZ, R42.H0_H0 ;  /* 0x2000002aff2c7230 */ /* 0x000fe40000004100 */
[----:B------:R-:W-:Y:S01]  /*aeb0*/  FMUL.FTZ R46, R24, R39 ;  /* 0x00000027182e7220 */ /* 0x000fe20000410000 */
        /* <DEDUP_REMOVED lines=8> */
[----:B------:R-:W-:Y:S01]  /*af40*/  HADD2.F32 R39, -RZ, R38.H1_H1 ;  /* 0x30000026ff277230 */ /* 0x000fe20000004100 */
[----:B------:R-:W-:Y:S01]  /*af50*/  F2FP.F16.E4M3.UNPACK_B R38, R34.H1 ;  /* 0x00000022ff26723e */ /* 0x000fe200030006ff */
[----:B------:R-:W-:Y:S01]  /*af60*/  FFMA.FTZ R27, R25, R40, -R50 ;  /* 0x00000028191b7223 */ /* 0x000fe20000010832 */
        /* <DEDUP_REMOVED lines=23> */
[----:B------:R-:W-:Y:S01]  /*b0e0*/  F2FP.SATFINITE.E4M3.F32.PACK_AB_MERGE_C R9, R10, R9, R21 ;  /* 0x000000090a09723e */ /* 0x000fe20004807015 */
        /* <DEDUP_REMOVED lines=28> */
[----:B------:R-:W-:-:S02]  /*b2b0*/  HADD2.F32 R12, -RZ, R12.H1_H1 ;  /* 0x3000000cff0c7230 */ /* 0x000fc40000004100 */
[----:B------:R-:W-:Y:S02]  /*b2c0*/  HADD2.F32 R8, -RZ, R11.H0_H0 ;  /* 0x2000000bff087230 */ /* 0x000fe40000004100 */
[-C--:B------:R-:W-:Y:S01]  /*b2d0*/  FMUL.FTZ R45, R20, R31.reuse ;  /* 0x0000001f142d7220 */ /* 0x080fe20000410000 */
[----:B------:R-:W-:Y:S01]  /*b2e0*/  HADD2.F32 R39, -RZ, R39.H1_H1 ;  /* 0x30000027ff277230 */ /* 0x000fe20000004100 */
[----:B------:R-:W-:Y:S01]  /*b2f0*/  F2FP.F16.E4M3.UNPACK_B R20, R4.H1 ;  /* 0x00000004ff14723e */ /* 0x000fe200030006ff */
[----:B------:R-:W-:Y:S02]  /*b300*/  HADD2.F32 R11, -RZ, R11.H1_H1 ;  /* 0x3000000bff0b7230 */ /* 0x000fe40000004100 */
[----:B------:R-:W-:Y:S01]  /*b310*/  FMUL.FTZ R44, R12, R42 ;  /* 0x0000002a0c2c7220 */ /* 0x000fe20000410000 */
[C---:B------:R-:W-:Y:S01]  /*b320*/  FFMA.FTZ R28, R8.reuse, R31, -R41 ;  /* 0x0000001f081c7223 */ /* 0x040fe20000010829 */
[----:B------:R-:W-:Y:S01]  /*b330*/  FFMA.FTZ R45, R8, R43, R45 ;  /* 0x0000002b082d7223 */ /* 0x000fe2000001002d */
[----:B------:R-:W-:Y:S01]  /*b340*/  F2FP.F16.E4M3.UNPACK_B R8, R3.H1 ;  /* 0x00000003ff08723e */ /* 0x000fe200030006ff */
[-C--:B------:R-:W-:Y:S01]  /*b350*/  FMUL.FTZ R31, R12, R39.reuse ;  /* 0x000000270c1f7220 */ /* 0x080fe20000410000 */
[----:B------:R-:W-:Y:S01]  /*b360*/  FFMA.FTZ R43, R11, R39, -R44 ;  /* 0x000000270b2b7223 */ /* 0x000fe2000001082c */
[----:B------:R-:W-:Y:S01]  /*b370*/  HADD2.F32 R39, -RZ, R20.H0_H0 ;  /* 0x20000014ff277230 */ /* 0x000fe20000004100 */
[----:B------:R-:W-:Y:S01]  /*b380*/  F2FP.F16.E4M3.UNPACK_B R3, R3 ;  /* 0x00000003ff03723e */ /* 0x000fe200020006ff */
[----:B------:R-:W-:-:S02]  /*b390*/  HADD2.F32 R12, -RZ, R26.H0_H0 ;  /* 0x2000001aff0c7230 */ /* 0x000fc40000004100 */
[----:B------:R-:W-:Y:S01]  /*b3a0*/  FFMA.FTZ R42, R11, R42, R31 ;  /* 0x0000002a0b2a7223 */ /* 0x000fe2000001001f */
[--C-:B------:R-:W-:Y:S02]  /*b3b0*/  HADD2.F32 R11, -RZ, R8.reuse.H0_H0 ;  /* 0x20000008ff0b7230 */ /* 0x100fe40000004100 */
[----:B------:R-:W-:Y:S02]  /*b3c0*/  HADD2.F32 R31, -RZ, R8.H1_H1 ;  /* 0x30000008ff1f7230 */ /* 0x000fe40000004100 */
[C---:B------:R-:W-:Y:S01]  /*b3d0*/  FMUL.FTZ R47, R12.reuse, R39 ;  /* 0x000000270c2f7220 */ /* 0x040fe20000410000 */
[----:B------:R-:W-:Y:S02]  /*b3e0*/  HADD2.F32 R8, -RZ, R14.H0_H0 ;  /* 0x2000000eff087230 */ /* 0x000fe40000004100 */
[----:B------:R-:W-:Y:S01]  /*b3f0*/  FMUL.FTZ R49, R12, R11 ;  /* 0x0000000b0c317220 */ /* 0x000fe20000410000 */
[----:B------:R-:W-:Y:S02]  /*b400*/  HADD2.F32 R41, -RZ, R20.H1_H1 ;  /* 0x30000014ff297230 */ /* 0x000fe40000004100 */
[----:B------:R-:W-:-:S02]  /*b410*/  HADD2.F32 R26, -RZ, R26.H1_H1 ;  /* 0x3000001aff1a7230 */ /* 0x000fc40000004100 */
[C---:B------:R-:W-:Y:S01]  /*b420*/  FFMA.FTZ R47, R8.reuse, R11, -R47 ;  /* 0x0000000b082f7223 */ /* 0x040fe2000001082f */
[----:B------:R-:W-:Y:S01]  /*b430*/  HADD2.F32 R14, -RZ, R14.H1_H1 ;  /* 0x3000000eff0e7230 */ /* 0x000fe20000004100 */
[----:B------:R-:W-:Y:S01]  /*b440*/  F2FP.F16.E4M3.UNPACK_B R11, R4 ;  /* 0x00000004ff0b723e */ /* 0x000fe200020006ff */
[----:B------:R-:W-:Y:S01]  /*b450*/  FFMA.FTZ R49, R8, R39, R49 ;  /* 0x0000002708317223 */ /* 0x000fe20000010031 */
        /* <DEDUP_REMOVED lines=34> */
[----:B------:R-:W-:-:S05]  /*b680*/  F2FP.SATFINITE.E4M3.F32.PACK_AB_MERGE_C R10, R20, R3, R49 ;  /* 0x00000003140a723e */ /* 0x000fca0004807031 */
[----:B------:R4:W-:Y:S02]  /*b690*/  STS.128 [R0+0xf000], R8 ;  /* 0x00f0000800007388 */ /* 0x0009e40000000c00 */
.L_x_9182:
[----:B------:R-:W-:Y:S05]  /*b6a0*/  BSYNC B0 ;  /* 0x0000000000007941 */ /* 0x000fea0003800000 */
.L_x_9175:
        /* <DEDUP_REMOVED lines=8> */
.L_x_9172:
[----:B------:R-:W-:-:S13]  /*b730*/  ISETP.NE.AND P0, PT, R155, 0x3, PT ;  /* 0x000000039b00780c */ /* 0x000fda0003f05270 */
[----:B------:R-:W-:Y:S05]  /*b740*/  @!P0 BRA `(.L_x_9194) ;  /* 0x0000000000048947 */ /* 0x000fea0003800000 */
[----:B------:R-:W-:Y:S01]  /*b750*/  BPT.TRAP 0x1 ;  /* 0x000000040000795c */ /* 0x000fe20000300000 */
.L_x_9194:
[----:B01----:R-:W-:Y:S01]  /*b760*/  IMAD R3, R154, 0x8, R16 ;  /* 0x000000089a037824 */ /* 0x003fe200078e0210 */
[----:B---345:R-:W-:-:S04]  /*b770*/  SHF.L.U32 R6, R156, 0x1f, RZ ;  /* 0x0000001f9c067819 */ /* 0x038fc800000006ff */
[----:B------:R0:W1:Y:S01]  /*b780*/  SYNCS.PHASECHK.TRANS64.TRYWAIT P1, [R3+URZ+0x19c30], R6 ;  /* 0x019c3006030075a7 */ /* 0x000062000802017f */
[----:B------:R-:W-:Y:S05]  /*b790*/  @!P0 BRA `(.L_x_9195) ;  /* 0x0000000000048947 */ /* 0x000fea0003800000 */
[----:B------:R-:W-:Y:S01]  /*b7a0*/  BPT.TRAP 0x1 ;  /* 0x000000040000795c */ /* 0x000fe20000300000 */
.L_x_9195:
[----:B------:R-:W-:Y:S01]  /*b7b0*/  VIADD R0, R16, 0x13800 ;  /* 0x0001380010007836 */ /* 0x000fe20000000000 */
[----:B------:R-:W-:Y:S01]  /*b7c0*/  LOP3.LUT R4, R36, 0x10000, RZ, 0xfc, !PT ;  /* 0x0001000024047812 */ /* 0x000fe200078efcff */
[----:B------:R-:W-:-:S03]  /*b7d0*/  IMAD.MOV.U32 R5, RZ, RZ, -0x3ffffff0 ;  /* 0xc0000010ff057424 */ /* 0x000fc600078e00ff */
[----:B------:R-:W-:-:S04]  /*b7e0*/  SHF.R.U32.HI R0, RZ, 0x4, R0 ;  /* 0x00000004ff007819 */ /* 0x000fc80000011600 */
[----:B------:R-:W-:-:S04]  /*b7f0*/  LOP3.LUT R0, R0, 0x3fff, RZ, 0xc0, !PT ;  /* 0x00003fff00007812 */ /* 0x000fc800078ec0ff */
[----:B------:R-:W-:-:S05]  /*b800*/  LOP3.LUT R0, R0, 0x10000, RZ, 0xfc, !PT ;  /* 0x0001000000007812 */ /* 0x000fca00078efcff */
[----:B------:R3:W-:Y:S01]  /*b810*/  STL [R1+0x20], R0 ;  /* 0x0000200001007387 */ /* 0x0007e20000100800 */
[----:B-1----:R-:W-:Y:S05]  /*b820*/  @P1 BRA `(.L_x_9196) ;  /* 0x0000000000081947 */ /* 0x002fea0003800000 */
[----:B------:R-:W1:Y:S02]  /*b830*/  SYNCS.PHASECHK.TRANS64.TRYWAIT P1, [R3+URZ+0x19c30], R6 ;  /* 0x019c3006030075a7 */ /* 0x000e64000802017f */
[----:B-1----:R-:W-:Y:S05]  /*b840*/  @!P1 BRA `(.L_x_9197) ;  /* 0x000000f400449947 */ /* 0x002fea0003800000 */
.L_x_9196:
[----:B------:R-:W0:Y:S01]  /*b850*/  LDL R8, [R1+0x20] ;  /* 0x0000200001087983 */ /* 0x000e220000100800 */
[----:B------:R-:W-:Y:S01]  /*b860*/  IMAD.MOV.U32 R7, RZ, RZ, -0x3ffffff0 ;  /* 0xc0000010ff077424 */ /* 0x000fe200078e00ff */
[----:B------:R-:W-:Y:S05]  /*b870*/  WARPSYNC.ALL ;  /* 0x0000000000007948 */ /* 0x000fea0003800000 */
[C---:B------:R-:W-:Y:S01]  /*b880*/  R2UR UR4, R4.reuse ;  /* 0x00000000040472ca */ /* 0x040fe200000e0000 */
[----:B---3--:R-:W3:Y:S01]  /*b890*/  LDL R0, [R1+0x34] ;  /* 0x0000340001007983 */ /* 0x008ee20000100800 */
[----:B------:R-:W-:Y:S01]  /*b8a0*/  R2UR UR5, R5 ;  /* 0x00000000050572ca */ /* 0x000fe200000e0000 */
[----:B------:R-:W-:Y:S01]  /*b8b0*/  WARPGROUP.ARRIVE ;  /* 0x00000000000079c5 */ /* 0x000fe20000000000 */
[----:B------:R-:W-:Y:S01]  /*b8c0*/  R2UR UR7, R7 ;  /* 0x00000000070772ca */ /* 0x000fe200000e0000 */
[----:B------:R-:W-:Y:S01]  /*b8d0*/  VIADD R12, R4, 0x180 ;  /* 0x00000180040c7836 */ /* 0x000fe20000000000 */
[----:B------:R-:W-:Y:S01]  /*b8e0*/  P2R R10, PR, RZ, 0x1 ;  /* 0x00000001ff0a7803 */ /* 0x000fe20000000000 */
[----:B------:R-:W-:-:S02]  /*b8f0*/  IMAD.MOV.U32 R13, RZ, RZ, -0x3ffffff0 ;  /* 0xc0000010ff0d7424 */ /* 0x000fc400078e00ff */
[----:B------:R-:W4:Y:S01]  /*b900*/  S2R R90, SR_TID.X ;  /* 0x00000000005a7919 */ /* 0x000f220000002100 */
[----:B------:R-:W-:Y:S02]  /*b910*/  IMAD.MOV.U32 R9, RZ, RZ, -0x3ffffff0 ;  /* 0xc0000010ff097424 */ /* 0x000fe400078e00ff */
[----:B------:R-:W-:Y:S01]  /*b920*/  VIADD R20, R4, 0x300 ;  /* 0x0000030004147836 */ /* 0x000fe20000000000 */
[----:B------:R5:W-:Y:S01]  /*b930*/  STL.64 [R1], R12 ;  /* 0x0000000c01007387 */ /* 0x000be20000100a00 */
[----:B--2---:R-:W-:Y:S02]  /*b940*/  IMAD.MOV.U32 R21, RZ, RZ, -0x3ffffff0 ;  /* 0xc0000010ff157424 */ /* 0x004fe400078e00ff */
[----:B------:R-:W-:Y:S01]  /*b950*/  IMAD.MOV.U32 R7, RZ, RZ, -0x3ffffff0 ;  /* 0xc0000010ff077424 */ /* 0x000fe200078e00ff */
[----:B----4-:R-:W-:Y:S01]  /*b960*/  LOP3.LUT R90, R90, 0x7f, RZ, 0xc0, !PT ;  /* 0x0000007f5a5a7812 */ /* 0x010fe200078ec0ff */
[----:B01----:R-:W-:-:S04]  /*b970*/  IMAD R6, R154, 0x300, R8 ;  /* 0x000003009a067824 */ /* 0x003fc800078e0208 */
[C---:B------:R-:W-:Y:S01]  /*b980*/  VIADD R8, R6.reuse, 0x100 ;  /* 0x0000010006087836 */ /* 0x040fe20000000000 */
[C---:B------:R-:W-:Y:S01]  /*b990*/  R2UR UR6, R6.reuse ;  /* 0x00000000060672ca */ /* 0x040fe200000e0000 */
[----:B------:R-:W-:Y:S01]  /*b9a0*/  VIADD R6, R6, 0x200 ;  /* 0x0000020006067836 */ /* 0x000fe20000000000 */
[----:B---3--:R-:W-:-:S11]  /*b9b0*/  IADD3 R89, R89, 0x80, -R0 ;  /* 0x0000008059597810 */ /* 0x008fd60007ffe800 */
[----:B------:R-:W-:Y:S01]  /*b9c0*/  QGMMA.64x128x32.F32.E4M3.E4M3 R24, gdesc[UR4], RZ, !UPT, gsb0 ;  /* 0x01e00000041879f3 */ /* 0x000fe2000c0008ff */
[----:B------:R-:W-:Y:S02]  /*b9d0*/  R2UR UR4, R12 ;  /* 0x000000000c0472ca */ /* 0x000fe400000e0000 */
[----:B------:R-:W-:Y:S02]  /*b9e0*/  R2UR UR5, R13 ;  /* 0x000000000d0572ca */ /* 0x000fe400000e0000 */
[----:B------:R-:W-:Y:S02]  /*b9f0*/  R2UR UR6, R8 ;  /* 0x00000000080672ca */ /* 0x000fe400000e0000 */
[----:B------:R-:W-:Y:S01]  /*ba00*/  R2UR UR7, R9 ;  /* 0x00000000090772ca */ /* 0x000fe200000e0000 */
[----:B------:R-:W-:Y:S02]  /*ba10*/  WARPGROUP.DEPBAR.LE gsb0, 0x0 ;  /* 0x00008000000079c5 */ /* 0x000fe40000010000 */
[----:B------:R-:W-:-:S10]  /*ba20*/  WARPGROUP.ARRIVE ;  /* 0x00000000000079c5 */ /* 0x000fd40000000000 */
[----:B------:R-:W-:Y:S01]  /*ba30*/  QGMMA.64x128x32.F32.E4M3.E4M3 R24, gdesc[UR4], R24, gsb0 ;  /* 0x01e00000041879f3 */ /* 0x000fe20008000818 */
[----:B------:R-:W-:Y:S02]  /*ba40*/  R2UR UR4, R20 ;  /* 0x00000000140472ca */ /* 0x000fe400000e0000 */
[----:B------:R-:W-:Y:S02]  /*ba50*/  R2UR UR5, R21 ;  /* 0x00000000150572ca */ /* 0x000fe400000e0000 */
        /* <DEDUP_REMOVED lines=20> */
[----:B-----5:R-:W-:Y:S02]  /*bba0*/  FSEL R13, R32, -INF , P6 ;  /* 0xff800000200d7808 */ /* 0x020fe40003000000 */
        /* <DEDUP_REMOVED lines=93> */
[C---:B------:R-:W-:Y:S02]  /*c180*/  ISETP.GT.AND P4, PT, R6.reuse, 0x71, PT ;  /* 0x000000710600780c */ /* 0x040fe40003f84270 */
[----:B------:R-:W-:Y:S02]  /*c190*/  FMNMX.FTZ R0, R129, R0, !PT ;  /* 0x0000000081007209 */ /* 0x000fe40007810000 */
[----:B------:R-:W-:Y:S02]  /*c1a0*/  FSEL R131, R81, -INF , P4 ;  /* 0xff80000051837808 */ /* 0x000fe40002000000 */
        /* <DEDUP_REMOVED lines=10> */
[----:B------:R-:W0:Y:S01]  /*c250*/  SHFL.BFLY PT, R133, R14, 0x2, 0x1f ;  /* 0x0c401f000e857f89 */ /* 0x000e2200000e0000 */
[C---:B------:R-:W-:Y:S02]  /*c260*/  ISETP.GT.AND P2, PT, R6.reuse, 0x58, PT ;  /* 0x000000580600780c */ /* 0x040fe40003f44270 */
[C---:B------:R-:W-:Y:S02]  /*c270*/  ISETP.GT.AND P1, PT, R6.reuse, 0x59, PT ;  /* 0x000000590600780c */ /* 0x040fe40003f24270 */
[----:B------:R-:W-:Y:S02]  /*c280*/  ISETP.GT.AND P0, PT, R6, 0x60, PT ;  /* 0x000000600600780c */ /* 0x000fe40003f04270 */
[----:B------:R-:W-:Y:S02]  /*c290*/  FMNMX.FTZ R6, R11, R27, !PT ;  /* 0x0000001b0b067209 */ /* 0x000fe40007810000 */
[----:B------:R-:W-:-:S02]  /*c2a0*/  P2R R30, PR, RZ, 0x8 ;  /* 0x00000008ff1e7803 */ /* 0x000fc40000000000 */
[----:B------:R-:W-:Y:S02]  /*c2b0*/  FMNMX.FTZ R6, R89, R6, !PT ;  /* 0x0000000659067209 */ /* 0x000fe40007810000 */
[----:B------:R-:W-:Y:S02]  /*c2c0*/  FSEL R71, R71, -INF , P1 ;  /* 0xff80000047477808 */ /* 0x000fe40000800000 */
[----:B------:R-:W-:Y:S02]  /*c2d0*/  FMNMX.FTZ R6, R31, R6, !PT ;  /* 0x000000061f067209 */ /* 0x000fe40007810000 */
[----:B------:R-:W-:Y:S02]  /*c2e0*/  ISETP.NE.AND P1, PT, R26, RZ, PT ;  /* 0x000000ff1a00720c */ /* 0x000fe40003f25270 */
[----:B------:R-:W-:Y:S02]  /*c2f0*/  FMNMX.FTZ R6, R93, R6, !PT ;  /* 0x000000065d067209 */ /* 0x000fe40007810000 */
[----:B------:R-:W-:-:S02]  /*c300*/  FSEL R135, R74, -INF , P0 ;  /* 0xff8000004a877808 */ /* 0x000fc40000000000 */
[----:B------:R-:W-:Y:S02]  /*c310*/  FMNMX.FTZ R6, R35, R6, !PT ;  /* 0x0000000623067209 */ /* 0x000fe40007810000 */
[----:B0-----:R-:W-:Y:S02]  /*c320*/  FMNMX.FTZ R24, R14, R133, !PT ;  /* 0x000000850e187209 */ /* 0x001fe40007810000 */
[----:B------:R-:W-:Y:S02]  /*c330*/  FMNMX.FTZ R6, R97, R6, !PT ;  /* 0x0000000661067209 */ /* 0x000fe40007810000 */
[----:B------:R-:W-:Y:S01]  /*c340*/  ISETP.NE.AND P0, PT, R12, RZ, PT ;  /* 0x000000ff0c00720c */ /* 0x000fe20003f05270 */
[----:B------:R-:W0:Y:S01]  /*c350*/  SHFL.BFLY PT, R133, R24, 0x1, 0x1f ;  /* 0x0c201f0018857f89 */ /* 0x000e2200000e0000 */
[----:B------:R-:W-:Y:S02]  /*c360*/  FMNMX.FTZ R6, R39, R6, !PT ;  /* 0x0000000627067209 */ /* 0x000fe40007810000 */
[----:B------:R-:W-:-:S02]  /*c370*/  FSEL R75, R75, -INF , P0 ;  /* 0xff8000004b4b7808 */ /* 0x000fc40000000000 */
[----:B------:R-:W-:Y:S02]  /*c380*/  FMNMX.FTZ R6, R101, R6, !PT ;  /* 0x0000000665067209 */ /* 0x000fe40007810000 */
[----:B------:R-:W-:Y:S02]  /*c390*/  FSEL R83, R83, -INF , P4 ;  /* 0xff80000053537808 */ /* 0x000fe40002000000 */
[----:B------:R-:W-:Y:S02]  /*c3a0*/  FMNMX.FTZ R6, R43, R6, !PT ;  /* 0x000000062b067209 */ /* 0x000fe40007810000 */
[----:B------:R-:W-:Y:S02]  /*c3b0*/  FSEL R87, R87, -INF , P6 ;  /* 0xff80000057577808 */ /* 0x000fe40003000000 */
[----:B------:R-:W-:Y:S02]  /*c3c0*/  FMNMX.FTZ R6, R105, R6, !PT ;  /* 0x0000000669067209 */ /* 0x000fe40007810000 */
[----:B------:R-:W-:-:S02]  /*c3d0*/  ISETP.NE.AND P0, PT, R10, RZ, PT ;  /* 0x000000ff0a00720c */ /* 0x000fc40003f05270 */
[----:B------:R-:W-:-:S04]  /*c3e0*/  FMNMX.FTZ R6, R47, R6, !PT ;  /* 0x000000062f067209 */ /* 0x000fc80007810000 */
[----:B------:R-:W-:Y:S02]  /*c3f0*/  FMNMX.FTZ R6, R109, R6, !PT ;  /* 0x000000066d067209 */ /* 0x000fe40007810000 */
[----:B0-----:R-:W-:Y:S02]  /*c400*/  FMNMX.FTZ R0, R24, R133, !PT ;  /* 0x0000008518007209 */ /* 0x001fe40007810000 */
[----:B------:R-:W-:Y:S02]  /*c410*/  FMNMX.FTZ R6, R51, R6, !PT ;  /* 0x0000000633067209 */ /* 0x000fe40007810000 */
[----:B------:R-:W-:Y:S01]  /*c420*/  FSETP.NEU.FTZ.AND P3, PT, R0, -INF , PT ;  /* 0xff8000000000780b */ /* 0x000fe20003f7d000 */
[----:B------:R-:W-:-:S01]  /*c430*/  FFMA.FTZ R8, R2, R0, -8 ;  /* 0xc100000002087423 */ /* 0x000fc20000010000 */
[----:B------:R-:W-:Y:S02]  /*c440*/  FMNMX.FTZ R6, R111, R6, !PT ;  /* 0x000000066f067209 */ /* 0x000fe40007810000 */
[----:B------:R-:W-:-:S02]  /*c450*/  FSEL R133, R70, -INF , P2 ;  /* 0xff80000046857808 */ /* 0x000fc40001000000 */
[----:B------:R-:W-:Y:S02]  /*c460*/  FSEL R8, R8, RZ, P3 ;  /* 0x000000ff08087208 */ /* 0x000fe40001800000 */
[----:B------:R-:W-:Y:S02]  /*c470*/  FMNMX.FTZ R6, R55, R6, !PT ;  /* 0x0000000637067209 */ /* 0x000fe40007810000 */
[----:B------:R-:W-:Y:S01]  /*c480*/  ISETP.NE.AND P2, PT, R28, RZ, PT ;  /* 0x000000ff1c00720c */ /* 0x000fe20003f45270 */
[----:B------:R-:W-:-:S01]  /*c490*/  FFMA.FTZ R24, R2, R37, -R8 ;  /* 0x0000002502187223 */ /* 0x000fc20000010808 */
[----:B------:R-:W-:Y:S01]  /*c4a0*/  FSEL R37, R78, -INF , P1 ;  /* 0xff8000004e257808 */ /* 0x000fe20000800000 */
[----:B------:R-:W-:-:S01]  /*c4b0*/  FFMA.FTZ R12, R2, R29, -R8 ;  /* 0x0000001d020c7223 */ /* 0x000fc20000010808 */
[----:B------:R-:W2:Y:S01]  /*c4c0*/  LDL R78, [R1+0x1c] ;  /* 0x00001c00014e7983 */ /* 0x000ea20000100800 */
        /* <DEDUP_REMOVED lines=10> */
[----:B------:R-:W-:Y:S01]  /*c570*/  FSEL R45, R82, -INF , P3 ;  /* 0xff800000522d7808 */ /* 0x000fe20001800000 */
[C-C-:B------:R-:W-:Y:S01]  /*c580*/  FFMA.FTZ R33, R2.reuse, R49, -R8.reuse ;  /* 0x0000003102217223 */ /* 0x140fe20000010808 */
[----:B------:R-:W-:Y:S01]  /*c590*/  FMNMX.FTZ R6, R63, R6, !PT ;  /* 0x000000063f067209 */ /* 0x000fe20007810000 */
[--C-:B------:R-:W-:Y:S01]  /*c5a0*/  FFMA.FTZ R10, R2, R25, -R8.reuse ;  /* 0x00000019020a7223 */ /* 0x100fe20000010808 */
[----:B------:R-:W-:Y:S01]  /*c5b0*/  FSEL R53, R86, -INF , P5 ;  /* 0xff80000056357808 */ /* 0x000fe20002800000 */
[C-C-:B------:R-:W-:Y:S01]  /*c5c0*/  FFMA.FTZ R49, R2.reuse, R57, -R8.reuse ;  /* 0x0000003902317223 */ /* 0x140fe20000010808 */
        /* <DEDUP_REMOVED lines=29> */
[----:B------:R-:W-:Y:S01]  /*c7a0*/  FFMA.FTZ R77, R2, R85, -R8 ;  /* 0x00000055024d7223 */ /* 0x000fe20000010808 */
[----:B------:R-:W-:Y:S02]  /*c7b0*/  MUFU.EX2 R7, R7 ;  /* 0x0000000700077308 */ /* 0x000fe40000000800 */
[----:B------:R-:W-:-:S04]  /*c7c0*/  FMNMX.FTZ R6, R45, R6, !PT ;  /* 0x000000062d067209 */ /* 0x000fc80007810000 */
[----:B------:R-:W-:Y:S02]  /*c7d0*/  FMNMX.FTZ R6, R83, R6, !PT ;  /* 0x0000000653067209 */ /* 0x000fe40007810000 */
[----:B------:R-:W0:Y:S02]  /*c7e0*/  MUFU.EX2 R10, R10 ;  /* 0x0000000a000a7308 */ /* 0x000e240000000800 */
[----:B------:R-:W-:-:S04]  /*c7f0*/  FMNMX.FTZ R6, R53, R6, !PT ;  /* 0x0000000635067209 */ /* 0x000fc80007810000 */
[----:B------:R-:W-:Y:S02]  /*c800*/  FMNMX.FTZ R6, R87, R6, !PT ;  /* 0x0000000657067209 */ /* 0x000fe40007810000 */
[----:B------:R-:W-:Y:S03]  /*c810*/  MUFU.EX2 R9, R9 ;  /* 0x0000000900097308 */ /* 0x000fe60000000800 */
[----:B------:R-:W1:Y:S05]  /*c820*/  SHFL.BFLY PT, R95, R6, 0x2, 0x1f ;  /* 0x0c401f00065f7f89 */ /* 0x000e6a00000e0000 */
        /* <DEDUP_REMOVED lines=8> */
[----:B-1----:R-:W-:-:S07]  /*c8b0*/  FMNMX.FTZ R6, R95, R6, !PT ;  /* 0x000000065f067209 */ /* 0x002fce0007810000 */
[----:B------:R-:W-:Y:S01]  /*c8c0*/  MUFU.EX2 R26, R26 ;  /* 0x0000001a001a7308 */ /* 0x000fe20000000800 */
[----:B------:R-:W-:Y:S01]  /*c8d0*/  FSETP.NEU.FTZ.AND P1, PT, R6, -INF , PT ;  /* 0xff8000000600780b */ /* 0x000fe20003f3d000 */
[----:B------:R-:W-:-:S06]  /*c8e0*/  FFMA.FTZ R52, R2, R6, -8 ;  /* 0xc100000002347423 */ /* 0x000fcc0000010006 */
[----:B------:R-:W-:Y:S01]  /*c8f0*/  MUFU.EX2 R28, R28 ;  /* 0x0000001c001c7308 */ /* 0x000fe20000000800 */
[----:B------:R-:W-:Y:S01]  /*c900*/  FSEL R52, R52, RZ, P1 ;  /* 0x000000ff34347208 */ /* 0x000fe20000800000 */
[----:B0-----:R-:W-:Y:S01]  /*c910*/  FADD.FTZ R66, R7, R10 ;  /* 0x0000000a07427221 */ /* 0x001fe20000010000 */
[----:B------:R-:W-:-:S03]  /*c920*/  ISETP.NE.AND P1, PT, R90, RZ, PT ;  /* 0x000000ff5a00720c */ /* 0x000fc60003f25270 */
        /* <DEDUP_REMOVED lines=19> */
[----:B------:R-:W3:Y:S01]  /*ca60*/  MUFU.EX2 R81, R81 ;  /* 0x0000005100517308 */ /* 0x000ee20000000800 */
[----:B0-----:R-:W-:-:S01]  /*ca70*/  FADD.FTZ R59, R8, R11 ;  /* 0x0000000b083b7221 */ /* 0x001fc20000010000 */
[----:B------:R-:W-:Y:S01]  /*ca80*/  FADD.FTZ R63, R9, R66 ;  /* 0x00000042093f7221 */ /* 0x000fe20000010000 */
[----:B------:R-:W-:-:S01]  /*ca90*/  FFMA.FTZ R35, R2, R109, -R52 ;  /* 0x0000006d02237223 */ /* 0x000fc20000010834 */
[C-C-:B------:R-:W-:Y:S01]  /*caa0*/  FFMA.FTZ R51, R2.reuse, R111, -R52.reuse ;  /* 0x0000006f02337223 */ /* 0x140fe20000010834 */
[----:B------:R-:W-:-:S03]  /*cab0*/  FFMA.FTZ R39, R2, R117, -R52 ;  /* 0x0000007502277223 */ /* 0x000fc60000010834 */
[----:B------:R-:W0:Y:S01]  /*cac0*/  MUFU.EX2 R27, R27 ;  /* 0x0000001b001b7308 */ /* 0x000e220000000800 */
[----:B-1----:R-:W-:-:S01]  /*cad0*/  FADD.FTZ R72, R56, R59 ;  /* 0x0000003b38487221 */ /* 0x002fc20000010000 */
[----:B------:R-:W-:-:S06]  /*cae0*/  FADD.FTZ R74, R12, R63 ;  /* 0x0000003f0c4a7221 */ /* 0x000fcc0000010000 */
[----:B------:R-:W-:Y:S08]  /*caf0*/  MUFU.EX2 R29, R29 ;  /* 0x0000001d001d7308 */ /* 0x000ff00000000800 */
[----:B------:R-:W1:Y:S01]  /*cb00*/  MUFU.EX2 R50, R50 ;  /* 0x0000003200327308 */ /* 0x000e620000000800 */
[----:B---3--:R-:W-:-:S01]  /*cb10*/  FADD.FTZ R72, R81, R72 ;  /* 0x0000004851487221 */ /* 0x008fc20000010000 */
[----:B------:R-:W-:-:S06]  /*cb20*/  FADD.FTZ R59, R13, R74 ;  /* 0x0000004a0d3b7221 */ /* 0x000fcc0000010000 */
[----:B------:R-:W-:Y:S08]  /*cb30*/  MUFU.EX2 R30, R30 ;  /* 0x0000001e001e7308 */ /* 0x000ff00000000800 */
[----:B------:R-:W3:Y:S01]  /*cb40*/  MUFU.EX2 R60, R60 ;  /* 0x0000003c003c7308 */ /* 0x000ee20000000800 */
[----:B0-----:R-:W-:-:S01]  /*cb50*/  FADD.FTZ R63, R27, R72 ;  /* 0x000000481b3f7221 */ /* 0x001fc20000010000 */
[----:B------:R-:W-:-:S06]  /*cb60*/  FADD.FTZ R74, R14, R59 ;  /* 0x0000003b0e4a7221 */ /* 0x000fcc0000010000 */
[----:B------:R-:W-:Y:S08]  /*cb70*/  MUFU.EX2 R33, R33 ;  /* 0x0000002100217308 */ /* 0x000ff00000000800 */
[----:B------:R-:W0:Y:S01]  /*cb80*/  MUFU.EX2 R85, R85 ;  /* 0x0000005500557308 */ /* 0x000e220000000800 */
[----:B-1----:R-:W-:-:S01]  /*cb90*/  FADD.FTZ R63, R50, R63 ;  /* 0x0000003f323f7221 */ /* 0x002fc20000010000 */
[----:B------:R-:W-:-:S06]  /*cba0*/  FADD.FTZ R59, R15, R74 ;  /* 0x0000004a0f3b7221 */ /* 0x000fcc0000010000 */
[----:B------:R-:W-:Y:S08]  /*cbb0*/  MUFU.EX2 R32, R32 ;  /* 0x0000002000207308 */ /* 0x000ff00000000800 */
[----:B------:R-:W1:Y:S01]  /*cbc0*/  MUFU.EX2 R31, R31 ;  /* 0x0000001f001f7308 */ /* 0x000e620000000800 */
[----:B---3--:R-:W-:-:S01]  /*cbd0*/  FADD.FTZ R74, R60, R63 ;  /* 0x0000003f3c4a7221 */ /* 0x008fc20000010000 */
[----:B------:R-:W-:-:S06]  /*cbe0*/  FADD.FTZ R76, R24, R59 ;  /* 0x0000003b184c7221 */ /* 0x000fcc0000010000 */
[----:B------:R-:W3:Y:S01]  /*cbf0*/  MUFU.EX2 R54, R54 ;  /* 0x0000003600367308 */ /* 0x000ee20000000800 */
[----:B------:R-:W-:-:S01]  /*cc00*/  FFMA.FTZ R59, R2, R37, -R52 ;  /* 0x00000025023b7223 */ /* 0x000fc20000010834 */
[----:B0-----:R-:W-:-:S06]  /*cc10*/  FADD.FTZ R74, R85, R74 ;  /* 0x0000004a554a7221 */ /* 0x001fcc0000010000 */
[----:B------:R-:W0:Y:S01]  /*cc20*/  MUFU.EX2 R64, R64 ;  /* 0x0000004000407308 */ /* 0x000e220000000800 */
[----:B------:R-:W-:-:S01]  /*cc30*/  FADD.FTZ R37, R25, R76 ;  /* 0x0000004c19257221 */ /* 0x000fc20000010000 */
[----:B-1----:R-:W-:-:S06]  /*cc40*/  FADD.FTZ R63, R31, R74 ;  /* 0x0000004a1f3f7221 */ /* 0x002fcc0000010000 */
[----:B------:R-:W-:Y:S01]  /*cc50*/  MUFU.EX2 R41, R41 ;  /* 0x0000002900297308 */ /* 0x000fe20000000800 */
[----:B------:R-:W-:-:S07]  /*cc60*/  FADD.FTZ R37, R26, R37 ;  /* 0x000000251a257221 */ /* 0x000fce0000010000 */
[----:B------:R-:W1:Y:S01]  /*cc70*/  MUFU.EX2 R47, R47 ;  /* 0x0000002f002f7308 */ /* 0x000e620000000800 */
[----:B---3--:R-:W-:-:S01]  /*cc80*/  FADD.FTZ R63, R54, R63 ;  /* 0x0000003f363f7221 */ /* 0x008fc20000010000 */
[----:B------:R-:W-:Y:S01]  /*cc90*/  FADD.FTZ R74, R28, R37 ;  /* 0x000000251c4a7221 */ /* 0x000fe20000010000 */
[----:B------:R-:W-:Y:S01]  /*cca0*/  F2FP.SATFINITE.E4M3.F32.PACK_AB_MERGE_C R148, R12, R9, RZ ;  /* 0x000000090c94723e */ /* 0x000fe200048070ff */
[----:B------:R-:W-:-:S04]  /*ccb0*/  FFMA.FTZ R55, R2, R119, -R52 ;  /* 0x0000007702377223 */ /* 0x000fc80000010834 */
[----:B------:R-:W3:Y:S01]  /*ccc0*/  MUFU.EX2 R35, R35 ;  /* 0x0000002300237308 */ /* 0x000ee20000000800 */
[----:B0-----:R-:W-:-:S01]  /*ccd0*/  FADD.FTZ R76, R64, R63 ;  /* 0x0000003f404c7221 */ /* 0x001fc20000010000 */
[----:B------:R-:W-:-:S06]  /*cce0*/  FADD.FTZ R63, R29, R74 ;  /* 0x0000004a1d3f7221 */ /* 0x000fcc0000010000 */
[----:B------:R-:W0:Y:S01]  /*ccf0*/  MUFU.EX2 R58, R58 ;  /* 0x0000003a003a7308 */ /* 0x000e220000000800 */
[----:B-1----:R-:W-:-:S01]  /*cd00*/  FADD.FTZ R76, R47, R76 ;  /* 0x0000004c2f4c7221 */ /* 0x002fc20000010000 */
[----:B------:R-:W-:-:S06]  /*cd10*/  FADD.FTZ R74, R30, R63 ;  /* 0x0000003f1e4a7221 */ /* 0x000fcc0000010000 */
[----:B------:R-:W1:Y:S01]  /*cd20*/  MUFU.EX2 R51, R51 ;  /* 0x0000003300337308 */ /* 0x000e620000000800 */
[----:B------:R-:W-:Y:S01]  /*cd30*/  F2FP.SATFINITE.E4M3.F32.PACK_AB_MERGE_C R150, R24, R15, RZ ;  /* 0x0000000f1896723e */ /* 0x000fe200048070ff */
[----:B---3--:R-:W-:-:S06]  /*cd40*/  FADD.FTZ R9, R35, R76 ;  /* 0x0000004c23097221 */ /* 0x008fcc0000010000 */
[----:B------:R-:W3:Y:S01]  /*cd50*/  MUFU.EX2 R68, R68 ;  /* 0x0000004400447308 */ /* 0x000ee20000000800 */
[----:B------:R-:W-:-:S07]  /*cd60*/  FADD.FTZ R15, R33, R74 ;  /* 0x0000004a210f7221 */ /* 0x000fce0000010000 */
[----:B------:R-:W4:Y:S01]  /*cd70*/  MUFU.EX2 R34, R34 ;  /* 0x0000002200227308 */ /* 0x000f220000000800 */
[----:B------:R-:W-:Y:S01]  /*cd80*/  F2FP.SATFINITE.E4M3.F32.PACK_AB_MERGE_C R136, R29, R28, RZ ;  /* 0x0000001c1d88723e */ /* 0x000fe200048070ff */
[----:B0-----:R-:W-:-:S06]  /*cd90*/  FADD.FTZ R24, R58, R9 ;  /* 0x000000093a187221 */ /* 0x001fcc0000010000 */
[----:B------:R-:W0:Y:S01]  /*cda0*/  MUFU.EX2 R39, R39 ;  /* 0x0000002700277308 */ /* 0x000e220000000800 */
[----:B------:R-:W-:-:S07]  /*cdb0*/  FADD.FTZ R28, R32, R15 ;  /* 0x0000000f201c7221 */ /* 0x000fce0000010000 */
[----:B------:R-:W5:Y:S01]  /*cdc0*/  MUFU.EX2 R49, R49 ;  /* 0x0000003100317308 */ /* 0x000f620000000800 */
[----:B------:R-:W-:Y:S01]  /*cdd0*/  @!P1 VIADD R3, R3, 0x19c40 ;  /* 0x00019c4003039836 */ /* 0x000fe20000000000 */
[----:B------:R-:W-:Y:S01]  /*cde0*/  F2FP.SATFINITE.E4M3.F32.PACK_AB_MERGE_C R138, R41, R32, RZ ;  /* 0x00000020298a723e */ /* 0x000fe200048070ff */
[----:B-1----:R-:W-:-:S05]  /*cdf0*/  FADD.FTZ R9, R51, R24 ;  /* 0x0000001833097221 */ /* 0x002fca0000010000 */
[----:B------:R-:W1:Y:S01]  /*ce00*/  MUFU.EX2 R62, R62 ;  /* 0x0000003e003e7308 */ /* 0x000e620000000800 */
[----:B------:R-:W-:-:S01]  /*ce10*/  FFMA.FTZ R43, R2, R123, -R52 ;  /* 0x0000007b022b7223 */ /* 0x000fc20000010834 */
[----:B------:R-:W-:-:S06]  /*ce20*/  FADD.FTZ R41, R41, R28 ;  /* 0x0000001c29297221 */ /* 0x000fcc0000010000 */
[----:B------:R-:W2:Y:S01]  /*ce30*/  MUFU.EX2 R38, R38 ;  /* 0x0000002600267308 */ /* 0x000ea20000000800 */
[----:B------:R-:W-:Y:S01]  /*ce40*/  @!P1 PRMT R3, RZ, 0x654, R3 ;  /* 0x00000654ff039816 */ /* 0x000fe20000000003 */
[----:B---3--:R-:W-:-:S06]  /*ce50*/  FADD.FTZ R28, R68, R9 ;  /* 0x00000009441c7221 */ /* 0x008fcc0000010000 */
[----:B------:R-:W3:Y:S01]  /*ce60*/  MUFU.EX2 R91, R91 ;  /* 0x0000005b005b7308 */ /* 0x000ee20000000800 */
[----:B------:R-:W-:-:S01]  /*ce70*/  FFMA.FTZ R66, R2, R67, -R52 ;  /* 0x0000004302427223 */ /* 0x000fc20000010834 */
[----:B----4-:R-:W-:Y:S01]  /*ce80*/  FADD.FTZ R32, R34, R41 ;  /* 0x0000002922207221 */ /* 0x010fe20000010000 */
[----:B------:R4:W-:Y:S05]  /*ce90*/  @!P1 SYNCS.ARRIVE.TRANS64.RED.A1T0 RZ, [R3+URZ], RZ ;  /* 0x000000ff03ff99a7 */ /* 0x0009ea000810043f */
[----:B------:R-:W3:Y:S01]  /*cea0*/  MUFU.EX2 R55, R55 ;  /* 0x0000003700377308 */ /* 0x000ee20000000800 */
[----:B0-----:R-:W-:-:S07]  /*ceb0*/  FADD.FTZ R9, R39, R28 ;  /* 0x0000001c27097221 */ /* 0x001fce0000010000 */
[----:B------:R-:W0:Y:S01]  /*cec0*/  MUFU.EX2 R70, R70 ;  /* 0x0000004600467308 */ /* 0x000e220000000800 */
[----:B----4-:R-:W-:-:S01]  /*ced0*/  FFMA.FTZ R3, R2, R133, -R52 ;  /* 0x0000008502037223 */ /* 0x010fc20000010834 */
[----:B-----5:R-:W-:-:S06]  /*cee0*/  FADD.FTZ R15, R49, R32 ;  /* 0x00000020310f7221 */ /* 0x020fcc0000010000 */
[----:B------:R-:W4:Y:S01]  /*cef0*/  MUFU.EX2 R36, R36 ;  /* 0x0000002400247308 */ /* 0x000f220000000800 */
[----:B------:R-:W-:Y:S01]  /*cf00*/  F2FP.SATFINITE.E4M3.F32.PACK_AB_MERGE_C R148, R10, R7, R148 ;  /* 0x000000070a94723e */ /* 0x000fe20004807094 */
[----:B------:R-:W-:Y:S01]  /*cf10*/  FFMA.FTZ R72, R2, R71, -R52 ;  /* 0x0000004702487223 */ /* 0x000fe20000010834 */
[----:B------:R-:W-:-:S05]  /*cf20*/  F2FP.SATFINITE.E4M3.F32.PACK_AB_MERGE_C R150, R14, R13, R150 ;  /* 0x0000000d0e96723e */ /* 0x000fca0004807096 */
[----:B------:R-:W5:Y:S01]  /*cf30*/  MUFU.EX2 R43, R43 ;  /* 0x0000002b002b7308 */ /* 0x000f620000000800 */
[----:B-1----:R-:W-:-:S01]  /*cf40*/  FADD.FTZ R10, R62, R9 ;  /* 0x000000093e0a7221 */ /* 0x002fc20000010000 */
[----:B--2---:R-:W-:-:S06]  /*cf50*/  FADD.FTZ R14, R38, R15 ;  /* 0x0000000f260e7221 */ /* 0x004fcc0000010000 */
[----:B------:R-:W1:Y:S01]  /*cf60*/  MUFU.EX2 R57, R57 ;  /* 0x0000003900397308 */ /* 0x000e620000000800 */
[----:B---3--:R-:W-:Y:S01]  /*cf70*/  F2FP.SATFINITE.E4M3.F32.PACK_AB_MERGE_C R140, R91, R38, RZ ;  /* 0x000000265b8c723e */ /* 0x008fe200048070ff */
[----:B------:R-:W-:-:S06]  /*cf80*/  FADD.FTZ R7, R55, R10 ;  /* 0x0000000a37077221 */ /* 0x000fcc0000010000 */
[----:B------:R-:W-:Y:S01]  /*cf90*/  MUFU.EX2 R61, R61 ;  /* 0x0000003d003d7308 */ /* 0x000fe20000000800 */
[----:B------:R-:W-:-:S07]  /*cfa0*/  FADD.FTZ R91, R91, R14 ;  /* 0x0000000e5b5b7221 */ /* 0x000fce0000010000 */
[----:B------:R-:W2:Y:S08]  /*cfb0*/  MUFU.EX2 R40, R40 ;  /* 0x0000002800287308 */ /* 0x000eb00000000800 */
[----:B------:R-:W3:Y:S01]  /*cfc0*/  MUFU.EX2 R66, R66 ;  /* 0x0000004200427308 */ /* 0x000ee20000000800 */
[----:B------:R-:W-:-:S01]  /*cfd0*/  FFMA.FTZ R135, R2, R135, -R52 ;  /* 0x0000008702877223 */ /* 0x000fc20000010834 */
[C---:B0-----:R-:W-:Y:S01]  /*cfe0*/  F2FP.SATFINITE.E4M3.F32.PACK_AB_MERGE_C R141, R70.reuse, R55, RZ ;  /* 0x00000037468d723e */ /* 0x041fe200048070ff */
[----:B------:R-:W-:-:S05]  /*cff0*/  FADD.FTZ R70, R70, R7 ;  /* 0x0000000746467221 */ /* 0x000fca0000010000 */
[----:B------:R-:W0:Y:S01]  /*d000*/  MUFU.EX2 R3, R3 ;  /* 0x0000000300037308 */ /* 0x000e220000000800 */
[----:B----4-:R-:W-:-:S01]  /*d010*/  FADD.FTZ R10, R36, R91 ;  /* 0x0000005b240a7221 */ /* 0x010fc20000010000 */
[----:B------:R-:W-:-:S06]  /*d020*/  FFMA.FTZ R75, R2, R75, -R52 ;  /* 0x0000004b024b7223 */ /* 0x000fcc0000010834 */
[----:B------:R-:W4:Y:S01]  /*d030*/  MUFU.EX2 R72, R72 ;  /* 0x0000004800487308 */ /* 0x000f220000000800 */
[----:B-----5:R-:W-:-:S01]  /*d040*/  FADD.FTZ R7, R43, R70 ;  /* 0x000000462b077221 */ /* 0x020fc20000010000 */
[----:B-1----:R-:W-:-:S06]  /*d050*/  FADD.FTZ R10, R57, R10 ;  /* 0x0000000a390a7221 */ /* 0x002fcc0000010000 */
[----:B------:R-:W-:Y:S08]  /*d060*/  MUFU.EX2 R42, R42 ;  /* 0x0000002a002a7308 */ /* 0x000ff00000000800 */
[----:B------:R-:W-:Y:S08]  /*d070*/  MUFU.EX2 R44, R44 ;  /* 0x0000002c002c7308 */ /* 0x000ff00000000800 */
[----:B------:R-:W1:Y:S01]  /*d080*/  MUFU.EX2 R69, R69 ;  /* 0x0000004500457308 */ /* 0x000e620000000800 */
[----:B--2---:R-:W-:Y:S01]  /*d090*/  F2FP.SATFINITE.E4M3.F32.PACK_AB_MERGE_C R142, R40, R61, RZ ;  /* 0x0000003d288e723e */ /* 0x004fe200048070ff */
[----:B---3--:R-:W-:-:S06]  /*d0a0*/  FADD.FTZ R14, R66, R7 ;  /* 0x00000007420e7221 */ /* 0x008fcc0000010000 */
[----:B------:R-:W2:Y:S01]  /*d0b0*/  MUFU.EX2 R37, R135 ;  /* 0x0000008700257308 */ /* 0x000ea20000000800 */
[----:B------:R-:W-:-:S01]  /*d0c0*/  FADD.FTZ R61, R61, R10 ;  /* 0x0000000a3d3d7221 */ /* 0x000fc20000010000 */
[----:B------:R-:W-:-:S06]  /*d0d0*/  FFMA.FTZ R79, R2, R79, -R52 ;  /* 0x0000004f024f7223 */ /* 0x000fcc0000010834 */
[----:B------:R-:W3:Y:S01]  /*d0e0*/  MUFU.EX2 R65, R65 ;  /* 0x0000004100417308 */ /* 0x000ee20000000800 */
[----:B------:R-:W-:Y:S01]  /*d0f0*/  F2FP.SATFINITE.E4M3.F32.PACK_AB_MERGE_C R149, R81, R56, RZ ;  /* 0x000000385195723e */ /* 0x000fe200048070ff */
[----:B0-----:R-:W-:-:S06]  /*d100*/  FADD.FTZ R7, R3, R14 ;  /* 0x0000000e03077221 */ /* 0x001fcc0000010000 */
[----:B------:R-:W0:Y:S01]  /*d110*/  MUFU.EX2 R12, R75 ;  /* 0x0000004b000c7308 */ /* 0x000e220000000800 */
[----:B------:R-:W-:-:S01]  /*d120*/  FFMA.FTZ R45, R2, R45, -R52 ;  /* 0x0000002d022d7223 */ /* 0x000fc20000010834 */
[----:B------:R-:W-:Y:S01]  /*d130*/  FADD.FTZ R61, R40, R61 ;  /* 0x0000003d283d7221 */ /* 0x000fe20000010000 */
[----:B------:R-:W-:-:S01]  /*d140*/  FFMA.FTZ R83, R2, R83, -R52 ;  /* 0x0000005302537223 */ /* 0x000fc20000010834 */
[----:B------:R-:W-:-:S04]  /*d150*/  FFMA.FTZ R53, R2, R53, -R52 ;  /* 0x0000003502357223 */ /* 0x000fc80000010834 */
[----:B------:R-:W5:Y:S01]  /*d160*/  MUFU.EX2 R59, R59 ;  /* 0x0000003b003b7308 */ /* 0x000f620000000800 */
[----:B----4-:R-:W-:Y:S01]  /*d170*/  F2FP.SATFINITE.E4M3.F32.PACK_AB_MERGE_C R143, R72, R3, RZ ;  /* 0x00000003488f723e */ /* 0x010fe200048070ff */
[----:B------:R-:W-:Y:S01]  /*d180*/  FFMA.FTZ R52, R2, R87, -R52 ;  /* 0x0000005702347223 */ /* 0x000fe20000010834 */
[----:B------:R-:W-:Y:S01]  /*d190*/  F2FP.SATFINITE.E4M3.F32.PACK_AB_MERGE_C R149, R11, R8, R149 ;  /* 0x000000080b95723e */ /* 0x000fe20004807095 */
[----:B------:R-:W-:Y:S01]  /*d1a0*/  FADD.FTZ R72, R72, R7 ;  /* 0x0000000748487221 */ /* 0x000fe20000010000 */
[----:B-1----:R-:W-:-:S03]  /*d1b0*/  F2FP.SATFINITE.E4M3.F32.PACK_AB_MERGE_C R144, R69, R44, RZ ;  /* 0x0000002c4590723e */ /* 0x002fc600048070ff */
[----:B------:R-:W1:Y:S01]  /*d1c0*/  MUFU.EX2 R24, R79 ;  /* 0x0000004f00187308 */ /* 0x000e620000000800 */
[----:B------:R-:W-:-:S01]  /*d1d0*/  FADD.FTZ R8, R42, R61 ;  /* 0x0000003d2a087221 */ /* 0x000fc20000010000 */
[----:B--2---:R-:W-:Y:S01]  /*d1e0*/  FADD.FTZ R3, R37, R72 ;  /* 0x0000004825037221 */ /* 0x004fe20000010000 */
[----:B---3--:R-:W-:-:S05]  /*d1f0*/  F2FP.SATFINITE.E4M3.F32.PACK_AB_MERGE_C R144, R65, R42, R144 ;  /* 0x0000002a4190723e */ /* 0x008fca0004807090 */
[----:B------:R-:W-:Y:S01]  /*d200*/  MUFU.EX2 R48, R48 ;  /* 0x0000003000307308 */ /* 0x000fe20000000800 */
[----:B------:R-:W-:-:S07]  /*d210*/  FADD.FTZ R65, R65, R8 ;  /* 0x0000000841417221 */ /* 0x000fce0000010000 */
[----:B------:R-:W-:Y:S01]  /*d220*/  MUFU.EX2 R77, R77 ;  /* 0x0000004d004d7308 */ /* 0x000fe20000000800 */
[----:B0-----:R-:W-:-:S07]  /*d230*/  FADD.FTZ R10, R12, R3 ;  /* 0x000000030c0a7221 */ /* 0x001fce0000010000 */
[----:B------:R-:W0:Y:S08]  /*d240*/  MUFU.EX2 R46, R46 ;  /* 0x0000002e002e7308 */ /* 0x000e300000000800 */
[----:B------:R-:W2:Y:S01]  /*d250*/  MUFU.EX2 R45, R45 ;  /* 0x0000002d002d7308 */ /* 0x000ea20000000800 */
[----:B------:R-:W-:-:S07]  /*d260*/  FADD.FTZ R44, R44, R65 ;  /* 0x000000412c2c7221 */ /* 0x000fce0000010000 */
[----:B------:R-:W-:Y:S01]  /*d270*/  MUFU.EX2 R73, R73 ;  /* 0x0000004900497308 */ /* 0x000fe20000000800 */
[----:B-----5:R-:W-:-:S01]  /*d280*/  FADD.FTZ R3, R59, R10 ;  /* 0x0000000a3b037221 */ /* 0x020fc20000010000 */
[----:B------:R-:W-:-:S06]  /*d290*/  VIADD R13, R88, 0xfffffffe ;  /* 0xfffffffe580d7836 */ /* 0x000fcc0000000000 */
[----:B------:R-:W-:Y:S08]  /*d2a0*/  MUFU.EX2 R53, R53 ;  /* 0x0000003500357308 */ /* 0x000ff00000000800 */
[----:B------:R-:W3:Y:S08]  /*d2b0*/  MUFU.EX2 R52, R52 ;  /* 0x0000003400347308 */ /* 0x000ef00000000800 */
[----:B------:R-:W4:Y:S01]  /*d2c0*/  MUFU.EX2 R8, R83 ;  /* 0x0000005300087308 */ /* 0x000f220000000800 */
[----:B------:R-:W-:-:S01]  /*d2d0*/  FADD.FTZ R69, R69, R44 ;  /* 0x0000002c45457221 */ /* 0x000fc20000010000 */
[C---:B-1----:R-:W-:Y:S01]  /*d2e0*/  F2FP.SATFINITE.E4M3.F32.PACK_AB_MERGE_C R145, R24.reuse, R59, RZ ;  /* 0x0000003b1891723e */ /* 0x042fe200048070ff */
[----:B------:R-:W-:-:S01]  /*d2f0*/  FADD.FTZ R24, R24, R3 ;  /* 0x0000000318187221 */ /* 0x000fc20000010000 */
[----:B------:R-:W-:Y:S01]  /*d300*/  ISETP.GE.AND P1, PT, R13, R78, PT ;  /* 0x0000004e0d00720c */ /* 0x000fe20003f26270 */
[----:B0-----:R-:W-:-:S01]  /*d310*/  FADD.FTZ R10, R46, R69 ;  /* 0x000000452e0a7221 */ /* 0x001fc20000010000 */
[----:B------:R-:W-:Y:S01]  /*d320*/  F2FP.SATFINITE.E4M3.F32.PACK_AB_MERGE_C R146, R77, R48, RZ ;  /* 0x000000304d92723e */ /* 0x000fe200048070ff */
[----:B--2---:R-:W-:-:S01]  /*d330*/  FADD.FTZ R3, R45, R24 ;  /* 0x000000182d037221 */ /* 0x004fc20000010000 */
[----:B---3--:R-:W-:-:S02]  /*d340*/  F2FP.SATFINITE.E4M3.F32.PACK_AB_MERGE_C R147, R52, R53, RZ ;  /* 0x000000353493723e */ /* 0x008fc400048070ff */
[C---:B------:R-:W-:Y:S01]  /*d350*/  F2FP.SATFINITE.E4M3.F32.PACK_AB_MERGE_C R146, R73.reuse, R46, R146 ;  /* 0x0000002e4992723e */ /* 0x040fe20004807092 */
[----:B------:R-:W-:Y:S01]  /*d360*/  FADD.FTZ R73, R73, R10 ;  /* 0x0000000a49497221 */ /* 0x000fe20000010000 */
[----:B------:R-:W-:Y:S01]  /*d370*/  F2FP.SATFINITE.E4M3.F32.PACK_AB_MERGE_C R151, R85, R60, RZ ;  /* 0x0000003c5597723e */ /* 0x000fe200048070ff */
[C---:B----4-:R-:W-:Y:S01]  /*d380*/  FADD.FTZ R10, R8.reuse, R3 ;  /* 0x00000003080a7221 */ /* 0x050fe20000010000 */
[----:B------:R-:W-:Y:S01]  /*d390*/  F2FP.SATFINITE.E4M3.F32.PACK_AB_MERGE_C R147, R8, R45, R147 ;  /* 0x0000002d0893723e */ /* 0x000fe20004807093 */
[----:B------:R-:W-:Y:S01]  /*d3a0*/  FADD.FTZ R8, R48, R73 ;  /* 0x0000004930087221 */ /* 0x000fe20000010000 */
[----:B------:R-:W-:Y:S01]  /*d3b0*/  F2FP.SATFINITE.E4M3.F32.PACK_AB_MERGE_C R137, R47, R64, RZ ;  /* 0x000000402f89723e */ /* 0x000fe200048070ff */
[----:B------:R-:W-:Y:S01]  /*d3c0*/  FADD.FTZ R53, R53, R10 ;  /* 0x0000000a35357221 */ /* 0x000fe20000010000 */
[----:B------:R-:W-:Y:S01]  /*d3d0*/  F2FP.SATFINITE.E4M3.F32.PACK_AB_MERGE_C R139, R68, R51, RZ ;  /* 0x00000033448b723e */ /* 0x000fe200048070ff */
[----:B------:R-:W-:Y:S01]  /*d3e0*/  IMAD.MOV.U32 R89, RZ, RZ, RZ ;  /* 0x000000ffff597224 */ /* 0x000fe200078e00ff */
[----:B------:R-:W-:Y:S01]  /*d3f0*/  BSSY B0, `(.L_x_9198) ;  /* 0x000023a000007945 */ /* 0x000fe20003800000 */
        /* <DEDUP_REMOVED lines=88> */
.L_x_9211:
[----:B------:R-:W-:-:S04]  /*d980*/  ISETP.NE.AND P1, PT, R7, 0x1, PT ;  /* 0x000000010700780c */ /* 0x000fc80003f25270 */
[----:B------:R-:W-:-:S04]  /*d990*/  SEL R9, RZ, 0x1, P1 ;  /* 0x00000001ff097807 */ /* 0x000fc80000800000 */
[----:B------:R-:W-:Y:S01]  /*d9a0*/  LOP3.LUT R156, R10, R9, RZ, 0x3c, !PT ;  /* 0x000000090a9c7212 */ /* 0x000fe200078e3cff */
[----:B------:R-:W-:Y:S06]  /*d9b0*/  @!P0 BRA `(.L_x_9200) ;  /* 0x0000000000048947 */ /* 0x000fec0003800000 */
[----:B------:R-:W-:Y:S01]  /*d9c0*/  BPT.TRAP 0x1 ;  /* 0x000000040000795c */ /* 0x000fe20000300000 */
.L_x_9200:
        /* <DEDUP_REMOVED lines=8> */
.L_x_9201:
[----:B------:R-:W2:Y:S01]  /*da50*/  LDL R6, [R1+0x20] ;  /* 0x0000200001067983 */ /* 0x000ea20000100800 */
[----:B------:R-:W-:Y:S01]  /*da60*/  BSSY B1, `(.L_x_9202) ;  /* 0x0000006000017945 */ /* 0x000fe20003800000 */
[----:B------:R-:W-:Y:S02]  /*da70*/  IMAD.MOV.U32 R27, RZ, RZ, -0x3ffffff0 ;  /* 0xc0000010ff1b7424 */ /* 0x000fe400078e00ff */
[----:B--2---:R-:W-:Y:S01]  /*da80*/  IMAD R26, R154, 0x300, R6 ;  /* 0x000003009a1a7824 */ /* 0x004fe200078e0206 */
[----:B-1----:R-:W-:Y:S06]  /*da90*/  @P1 BRA `(.L_x_9203) ;  /* 0x0000000000081947 */ /* 0x002fec0003800000 */
[----:B------:R-:W1:Y:S02]  /*daa0*/  SYNCS.PHASECHK.TRANS64.TRYWAIT P1, [R9+URZ+0x19c30], R0 ;  /* 0x019c3000090075a7 */ /* 0x000e64000802017f */
[----:B-1----:R-:W-:Y:S05]  /*dab0*/  @!P1 BRA `(.L_x_9204) ;  /* 0x000000d000bc9947 */ /* 0x002fea0003800000 */
.L_x_9203:
[----:B------:R-:W-:Y:S05]  /*dac0*/  BSYNC B1 ;  /* 0x0000000000017941 */ /* 0x000fea0003800000 */
.L_x_9202:
[----:B------:R2:W-:Y:S04]  /*dad0*/  STL.64 [R1+0xa0], R2 ;  /* 0x0000a00201007387 */ /* 0x0005e80000100a00 */
[----:B--2---:R-:W2:Y:S01]  /*dae0*/  LDL.64 R2, [R1] ;  /* 0x0000000001027983 */ /* 0x004ea20000100a00 */
[C---:B------:R-:W-:Y:S01]  /*daf0*/  R2UR UR6, R26.reuse ;  /* 0x000000001a0672ca */ /* 0x040fe200000e0000 */
[C---:B------:R-:W-:Y:S01]  /*db00*/  VIADD R24, R26.reuse, 0x100 ;  /* 0x000001001a187836 */ /* 0x040fe20000000000 */
[----:B------:R-:W-:Y:S01]  /*db10*/  R2UR UR7, R27 ;  /* 0x000000001b0772ca */ /* 0x000fe200000e0000 */
[----:B------:R-:W-:Y:S01]  /*db20*/  VIADD R26, R26, 0x200 ;  /* 0x000002001a1a7836 */ /* 0x000fe20000000000 */
[----:B------:R-:W-:Y:S01]  /*db30*/  R2UR UR4, R4 ;  /* 0x00000000040472ca */ /* 0x000fe200000e0000 */
[----:B------:R-:W-:Y:S01]  /*db40*/  IMAD.MOV.U32 R25, RZ, RZ, -0x3ffffff0 ;  /* 0xc0000010ff197424 */ /* 0x000fe200078e00ff */
[----:B------:R-:W-:Y:S01]  /*db50*/  R2UR UR5, R5 ;  /* 0x00000000050572ca */ /* 0x000fe200000e0000 */
[----:B------:R-:W-:Y:S01]  /*db60*/  IMAD.MOV.U32 R27, RZ, RZ, -0x3ffffff0 ;  /* 0xc0000010ff1b7424 */ /* 0x000fe200078e00ff */
[----:B------:R-:W-:-:S02]  /*db70*/  R2UR UR10, R24 ;  /* 0x00000000180a72ca */ /* 0x000fc400000e0000 */
[----:B------:R-:W-:Y:S02]  /*db80*/  R2UR UR11, R25 ;  /* 0x00000000190b72ca */ /* 0x000fe400000e0000 */
[----:B------:R-:W-:Y:S02]  /*db90*/  R2UR UR14, R26 ;  /* 0x000000001a0e72ca */ /* 0x000fe400000e0000 */
[----:B------:R-:W-:Y:S02]  /*dba0*/  R2UR UR15, R27 ;  /* 0x000000001b0f72ca */ /* 0x000fe400000e0000 */
[----:B------:R-:W-:-:S06]  /*dbb0*/  WARPGROUP.ARRIVE ;  /* 0x00000000000079c5 */ /* 0x000fcc0000000000 */
[----:B------:R-:W-:Y:S01]  /*dbc0*/  QGMMA.64x128x32.F32.E4M3.E4M3 R24, gdesc[UR4], RZ, !UPT, gsb0 ;  /* 0x01e00000041879f3 */ /* 0x000fe2000c0008ff */
[----:B------:R-:W-:Y:S02]  /*dbd0*/  R2UR UR12, R20 ;  /* 0x00000000140c72ca */ /* 0x000fe400000e0000 */
[----:B------:R-:W-:Y:S01]  /*dbe0*/  R2UR UR13, R21 ;  /* 0x00000000150d72ca */ /* 0x000fe200000e0000 */
[----:B------:R-:W-:Y:S02]  /*dbf0*/  WARPGROUP.DEPBAR.LE gsb0, 0x0 ;  /* 0x00008000000079c5 */ /* 0x000fe40000010000 */
[----:B------:R-:W-:Y:S01]  /*dc00*/  WARPGROUP.ARRIVE ;  /* 0x00000000000079c5 */ /* 0x000fe20000000000 */
[----:B--2---:R-:W-:Y:S02]  /*dc10*/  R2UR UR8, R2 ;  /* 0x00000000020872ca */ /* 0x004fe400000e0000 */
[----:B------:R-:W-:Y:S02]  /*dc20*/  R2UR UR9, R3 ;  /* 0x00000000030972ca */ /* 0x000fe400000e0000 */
[----:B------:R2:W5:Y:S11]  /*dc30*/  LDL.LU.64 R2, [R1+0xa0] ;  /* 0x0000a00001027983 */ /* 0x0005760000300a00 */
[----:B------:R-:W-:Y:S03]  /*dc40*/  QGMMA.64x128x32.F32.E4M3.E4M3 R24, gdesc[UR8], R24, gsb0 ;  /* 0x01e00000081879f3 */ /* 0x000fe60008000818 */
[----:B------:R-:W-:-:S02]  /*dc50*/  WARPGROUP.DEPBAR.LE gsb0, 0x0 ;  /* 0x00008000000079c5 */ /* 0x000fc40000010000 */
[----:B------:R-:W-:-:S07]  /*dc60*/  WARPGROUP.ARRIVE ;  /* 0x00000000000079c5 */ /* 0x000fce0000000000 */
[----:B------:R-:W-:Y:S03]  /*dc70*/  QGMMA.64x128x32.F32.E4M3.E4M3 R24, gdesc[UR12], R24, gsb0 ;  /* 0x01e000000c1879f3 */ /* 0x000fe60008000818 */
[----:B------:R-:W-:Y:S02]  /*dc80*/  WARPGROUP.DEPBAR.LE gsb0, 0x0 ;  /* 0x00008000000079c5 */ /* 0x000fe40000010000 */
[----:B--2---:R-:W-:Y:S05]  /*dc90*/  @!P0 BRA `(.L_x_9205) ;  /* 0x0000000000048947 */ /* 0x004fea0003800000 */
[----:B------:R-:W-:Y:S01]  /*dca0*/  BPT.TRAP 0x1 ;  /* 0x000000040000795c */ /* 0x000fe20000300000 */
.L_x_9205:
[----:B01----:R-:W-:Y:S01]  /*dcb0*/  SHF.L.U32 R0, R10, 0x1f, RZ ;  /* 0x0000001f0a007819 */ /* 0x003fe200000006ff */
[----:B------:R-:W-:-:S04]  /*dcc0*/  IMAD R14, R7, 0x8, R16 ;  /* 0x00000008070e7824 */ /* 0x000fc800078e0210 */
[----:B------:R0:W1:Y:S01]  /*dcd0*/  SYNCS.PHASECHK.TRANS64.TRYWAIT P1, [R14+URZ+0x19c50], R0 ;  /* 0x019c50000e0075a7 */ /* 0x000062000802017f */
[----:B------:R-:W-:Y:S05]  /*dce0*/  @!P0 BRA `(.L_x_9206) ;  /* 0x0000000000048947 */ /* 0x000fea0003800000 */
[----:B------:R-:W-:Y:S01]  /*dcf0*/  BPT.TRAP 0x1 ;  /* 0x000000040000795c */ /* 0x000fe20000300000 */
.L_x_9206:
[----:B------:R-:W-:Y:S04]  /*dd00*/  BSSY B1, `(.L_x_9207) ;  /* 0x0000004000017945 */ /* 0x000fe80003800000 */
[----:B-1----:R-:W-:Y:S05]  /*dd10*/  @P1 BRA `(.L_x_9208) ;  /* 0x0000000000081947 */ /* 0x002fea0003800000 */
[----:B------:R-:W1:Y:S02]  /*dd20*/  SYNCS.PHASECHK.TRANS64.TRYWAIT P1, [R14+URZ+0x19c50], R0 ;  /* 0x019c50000e0075a7 */ /* 0x000e64000802017f */
[----:B-1----:R-:W-:Y:S05]  /*dd30*/  @!P1 BRA `(.L_x_9209) ;  /* 0x000000d000309947 */ /* 0x002fea0003800000 */
.L_x_9208:
[----:B------:R-:W-:Y:S05]  /*dd40*/  BSYNC B1 ;  /* 0x0000000000017941 */ /* 0x000fea0003800000 */
.L_x_9207:
[----:B01----:R-:W-:Y:S01]  /*dd50*/  VIADD R0, R16, 0x3000 ;  /* 0x0000300010007836 */ /* 0x003fe20000000000 */
[----:B------:R-:W-:Y:S01]  /*dd60*/  WARPGROUP.ARRIVE ;  /* 0x00000000000079c5 */ /* 0x000fe20000000000 */
[----:B------:R-:W-:-:S03]  /*dd70*/  IMAD.MOV.U32 R11, RZ, RZ, 0x40000040 ;  /* 0x40000040ff0b7424 */ /* 0x000fc600078e00ff */
[----:B------:R-:W-:-:S04]  /*dd80*/  SHF.R.U32.HI R0, RZ, 0x4, R0 ;  /* 0x00000004ff007819 */ /* 0x000fc80000011600 */
[----:B------:R-:W-:-:S04]  /*dd90*/  LOP3.LUT R0, R0, 0x3fff, RZ, 0xc0, !PT ;  /* 0x00003fff00007812 */ /* 0x000fc800078ec0ff */
[----:B------:R-:W-:-:S05]  /*dda0*/  LOP3.LUT R0, R0, 0x10000, RZ, 0xfc, !PT ;  /* 0x0001000000007812 */ /* 0x000fca00078efcff */
[----:B------:R-:W-:Y:S01]  /*ddb0*/  IMAD R6, R7, 0x300, R0 ;  /* 0x0000030007067824 */ /* 0x000fe200078e0200 */
[----:B-----5:R-:W-:Y:S01]  /*ddc0*/  FMNMX.FTZ R0, R24, R3, !PT ;  /* 0x0000000318007209 */ /* 0x020fe20007810000 */
[----:B------:R-:W-:Y:S02]  /*ddd0*/  IMAD.MOV.U32 R7, RZ, RZ, 0x40000040 ;  /* 0x40000040ff077424 */ /* 0x000fe400078e00ff */
[C---:B------:R-:W-:Y:S01]  /*dde0*/  VIADD R10, R6.reuse, 0x2 ;  /* 0x00000002060a7836 */ /* 0x040fe20000000000 */
[----:B------:R-:W-:Y:S02]  /*ddf0*/  R2UR UR6, R6 ;  /* 0x00000000060672ca */ /* 0x000fe400000e0000 */
[----:B------:R-:W-:Y:S02]  /*de00*/  R2UR UR7, R7 ;  /* 0x00000000070772ca */ /* 0x000fe400000e0000 */
[----:B------:R-:W-:-:S04]  /*de10*/  FMNMX.FTZ R0, R25, R0, !PT ;  /* 0x0000000019007209 */ /* 0x000fc80007810000 */
[----:B------:R-:W-:-:S04]  /*de20*/  FMNMX.FTZ R0, R28, R0, !PT ;  /* 0x000000001c007209 */ /* 0x000fc80007810000 */
[----:B------:R-:W-:-:S03]  /*de30*/  FMNMX.FTZ R0, R29, R0, !PT ;  /* 0x000000001d007209 */ /* 0x000fc60007810000 */
[----:B------:R-:W-:Y:S01]  /*de40*/  QGMMA.64x96x32.F32.E4M3.E4M3 R88, R148, gdesc[UR4], R88, gsb0 ;  /* 0x0160000494587df3 */ /* 0x000fe20008000858 */
        /* <DEDUP_REMOVED lines=32> */
[----:B------:R-:W-:Y:S02]  /*e050*/  WARPGROUP.DEPBAR.LE gsb0, 0x0 ;  /* 0x00008000000079c5 */ /* 0x000fe40000010000 */
[----:B------:R-:W-:Y:S01]  /*e060*/  WARPGROUP.ARRIVE ;  /* 0x00000000000079c5 */ /* 0x000fe20000000000 */
[----:B------:R-:W-:-:S05]  /*e070*/  FMNMX.FTZ R0, R85, R0, !PT ;  /* 0x0000000055007209 */ /* 0x000fca0007810000 */
[----:B------:R-:W0:Y:S01]  /*e080*/  S2R R151, SR_TID.X ;  /* 0x0000000000977919 */ /* 0x000e220000002100 */
[----:B------:R-:W-:Y:S01]  /*e090*/  QGMMA.64x96x32.F32.E4M3.E4M3 R88, R136, gdesc[UR4], R88, gsb0 ;  /* 0x0160000488587df3 */ /* 0x000fe20008000858 */
[----:B------:R-:W-:Y:S01]  /*e0a0*/  R2UR UR6, R10 ;  /* 0x000000000a0672ca */ /* 0x000fe200000e0000 */
[----:B------:R-:W1:Y:S01]  /*e0b0*/  SHFL.BFLY PT, R7, R0, 0x2, 0x1f ;  /* 0x0c401f0000077f89 */ /* 0x000e6200000e0000 */
[----:B------:R-:W-:Y:S02]  /*e0c0*/  FMNMX.FTZ R10, R26, R15, !PT ;  /* 0x0000000f1a0a7209 */ /* 0x000fe40007810000 */
[----:B------:R-:W-:Y:S02]  /*e0d0*/  R2UR UR7, R11 ;  /* 0x000000000b0772ca */ /* 0x000fe400000e0000 */
[----:B------:R-:W-:-:S04]  /*e0e0*/  FMNMX.FTZ R10, R27, R10, !PT ;  /* 0x0000000a1b0a7209 */ /* 0x000fc80007810000 */
[----:B------:R-:W-:-:S04]  /*e0f0*/  FMNMX.FTZ R10, R30, R10, !PT ;  /* 0x0000000a1e0a7209 */ /* 0x000fc80007810000 */
[----:B------:R-:W-:-:S04]  /*e100*/  FMNMX.FTZ R10, R31, R10, !PT ;  /* 0x0000000a1f0a7209 */ /* 0x000fc80007810000 */
[----:B------:R-:W-:-:S04]  /*e110*/  FMNMX.FTZ R10, R34, R10, !PT ;  /* 0x0000000a220a7209 */ /* 0x000fc80007810000 */
[----:B------:R-:W-:Y:S02]  /*e120*/  FMNMX.FTZ R10, R35, R10, !PT ;  /* 0x0000000a230a7209 */ /* 0x000fe40007810000 */
[----:B-1----:R-:W-:Y:S01]  /*e130*/  FMNMX.FTZ R0, R0, R7, !PT ;  /* 0x0000000700007209 */ /* 0x002fe20007810000 */
[----:B------:R-:W-:Y:S01]  /*e140*/  IMAD.MOV.U32 R7, RZ, RZ, 0x40000040 ;  /* 0x40000040ff077424 */ /* 0x000fe200078e00ff */
[----:B------:R-:W-:Y:S02]  /*e150*/  FMNMX.FTZ R10, R38, R10, !PT ;  /* 0x0000000a260a7209 */ /* 0x000fe40007810000 */
[----:B0-----:R-:W-:Y:S02]  /*e160*/  LOP3.LUT R151, R151, 0x7f, RZ, 0xc0, !PT ;  /* 0x0000007f97977812 */ /* 0x001fe400078ec0ff */
[----:B------:R-:W-:Y:S02]  /*e170*/  FMNMX.FTZ R10, R39, R10, !PT ;  /* 0x0000000a270a7209 */ /* 0x000fe40007810000 */
[----:B------:R-:W-:-:S02]  /*e180*/  ISETP.NE.AND P1, PT, R151, RZ, PT ;  /* 0x000000ff9700720c */ /* 0x000fc40003f25270 */
[----:B------:R-:W-:-:S04]  /*e190*/  FMNMX.FTZ R10, R42, R10, !PT ;  /* 0x0000000a2a0a7209 */ /* 0x000fc80007810000 */
[----:B------:R-:W-:-:S04]  /*e1a0*/  FMNMX.FTZ R10, R43, R10, !PT ;  /* 0x0000000a2b0a7209 */ /* 0x000fc80007810000 */
[----:B------:R-:W-:-:S03]  /*e1b0*/  FMNMX.FTZ R10, R46, R10, !PT ;  /* 0x0000000a2e0a7209 */ /* 0x000fc60007810000 */
[----:B------:R-:W-:Y:S01]  /*e1c0*/  @!P1 VIADD R9, R9, 0x19c40 ;  /* 0x00019c4009099836 */ /* 0x000fe20000000000 */
[----:B------:R-:W-:-:S04]  /*e1d0*/  FMNMX.FTZ R10, R47, R10, !PT ;  /* 0x0000000a2f0a7209 */ /* 0x000fc80007810000 */
[----:B------:R-:W-:Y:S02]  /*e1e0*/  FMNMX.FTZ R10, R50, R10, !PT ;  /* 0x0000000a320a7209 */ /* 0x000fe40007810000 */
[----:B------:R-:W-:Y:S02]  /*e1f0*/  @!P1 PRMT R9, RZ, 0x654, R9 ;  /* 0x00000654ff099816 */ /* 0x000fe40000000009 */
        /* <DEDUP_REMOVED lines=14> */
[----:B------:R-:W-:-:S03]  /*e2e0*/  WARPGROUP.DEPBAR.LE gsb0, 0x0 ;  /* 0x00008000000079c5 */ /* 0x000fc60000010000 */
[----:B------:R-:W-:Y:S01]  /*e2f0*/  FMNMX.FTZ R10, R79, R10, !PT ;  /* 0x0000000a4f0a7209 */ /* 0x000fe20007810000 */
[----:B------:R-:W-:-:S03]  /*e300*/  WARPGROUP.ARRIVE ;  /* 0x00000000000079c5 */ /* 0x000fc60000000000 */
[----:B------:R-:W-:-:S03]  /*e310*/  FMNMX.FTZ R10, R82, R10, !PT ;  /* 0x0000000a520a7209 */ /* 0x000fc60007810000 */
[----:B------:R-:W-:Y:S01]  /*e320*/  QGMMA.64x96x32.F32.E4M3.E4M3 R88, R140, gdesc[UR4], R88, gsb0 ;  /* 0x016000048c587df3 */ /* 0x000fe20008000858 */
[----:B------:R-:W-:Y:S02]  /*e330*/  FMNMX.FTZ R10, R83, R10, !PT ;  /* 0x0000000a530a7209 */ /* 0x000fe40007810000 */
[----:B------:R-:W-:Y:S02]  /*e340*/  R2UR UR7, R7 ;  /* 0x00000000070772ca */ /* 0x000fe400000e0000 */
[----:B------:R-:W-:Y:S01]  /*e350*/  FMNMX.FTZ R10, R86, R10, !PT ;  /* 0x0000000a560a7209 */ /* 0x000fe20007810000 */
[----:B------:R-:W0:Y:S01]  /*e360*/  SHFL.BFLY PT, R7, R0, 0x1, 0x1f ;  /* 0x0c201f0000077f89 */ /* 0x000e2200000e0000 */
[----:B------:R-:W-:Y:S02]  /*e370*/  R2UR UR6, R6 ;  /* 0x00000000060672ca */ /* 0x000fe400000e0000 */
[----:B------:R-:W-:-:S05]  /*e380*/  FMNMX.FTZ R10, R87, R10, !PT ;  /* 0x0000000a570a7209 */ /* 0x000fca0007810000 */
[----:B------:R-:W1:Y:S01]  /*e390*/  SHFL.BFLY PT, R11, R10, 0x2, 0x1f ;  /* 0x0c401f000a0b7f89 */ /* 0x000e6200000e0000 */
[----:B0-----:R-:W-:-:S05]  /*e3a0*/  FMNMX.FTZ R0, R0, R7, !PT ;  /* 0x0000000700007209 */ /* 0x001fca0007810000 */
[----:B------:R-:W-:Y:S01]  /*e3b0*/  FADD.FTZ R7, -R0, R3 ;  /* 0x0000000300077221 */ /* 0x000fe20000010100 */
[----:B-1----:R-:W-:-:S03]  /*e3c0*/  FMNMX.FTZ R11, R10, R11, !PT ;  /* 0x0000000b0a0b7209 */ /* 0x002fc60007810000 */
[----:B------:R-:W-:Y:S02]  /*e3d0*/  FMUL.FTZ R7, R2, R7 ;  /* 0x0000000702077220 */ /* 0x000fe40000410000 */
[----:B------:R-:W0:Y:S04]  /*e3e0*/  SHFL.BFLY PT, R6, R11, 0x1, 0x1f ;  /* 0x0c201f000b067f89 */ /* 0x000e2800000e0000 */
[----:B------:R-:W-:Y:S01]  /*e3f0*/  MUFU.EX2 R7, R7 ;  /* 0x0000000700077308 */ /* 0x000fe20000000800 */
[----:B0-----:R-:W-:-:S05]  /*e400*/  FMNMX.FTZ R6, R11, R6, !PT ;  /* 0x000000060b067209 */ /* 0x001fca0007810000 */
[----:B------:R-:W-:Y:S01]  /*e410*/  FADD.FTZ R3, -R6, R15 ;  /* 0x0000000f06037221 */ /* 0x000fe20000010100 */
[----:B------:R-:W-:-:S03]  /*e420*/  FFMA.FTZ R15, R2, R0, -8 ;  /* 0xc1000000020f7423 */ /* 0x000fc60000010000 */
[C---:B------:R-:W-:Y:S01]  /*e430*/  FMUL.FTZ R3, R2.reuse, R3 ;  /* 0x0000000302037220 */ /* 0x040fe20000410000 */
        /* <DEDUP_REMOVED lines=39> */
[----:B------:R-:W-:Y:S01]  /*e6b0*/  FFMA.FTZ R51, R2, R51, -R81 ;  /* 0x0000003302337223 */ /* 0x000fe20000010851 */
[----:B------:R-:W-:-:S02]  /*e6c0*/  WARPGROUP.DEPBAR.LE gsb0, 0x0 ;  /* 0x00008000000079c5 */ /* 0x000fc40000010000 */
[----:B------:R-:W2:Y:S01]  /*e6d0*/  MUFU.EX2 R11, R11 ;  /* 0x0000000b000b7308 */ /* 0x000ea20000000800 */
[----:B0-----:R-:W-:-:S01]  /*e6e0*/  FFMA.FTZ R8, R7, R8, R10 ;  /* 0x0000000807087223 */ /* 0x001fc2000001000a */
[----:B------:R-:W-:Y:S01]  /*e6f0*/  WARPGROUP.ARRIVE ;  /* 0x00000000000079c5 */ /* 0x000fe20000000000 */
[----:B------:R-:W-:-:S01]  /*e700*/  FFMA.FTZ R48, R2, R52, -R15 ;  /* 0x0000003402307223 */ /* 0x000fc2000001080f */
[C-C-:B------:R-:W-:Y:S01]  /*e710*/  FFMA.FTZ R54, R2.reuse, R54, -R81.reuse ;  /* 0x0000003602367223 */ /* 0x140fe20000010851 */
[----:B------:R-:W-:-:S01]  /*e720*/  FFMA.FTZ R55, R2, R55, -R81 ;  /* 0x0000003702377223 */ /* 0x000fc20000010851 */
[C---:B------:R-:W-:Y:S01]  /*e730*/  FFMA.FTZ R52, R2.reuse, R56, -R15 ;  /* 0x0000003802347223 */ /* 0x040fe2000001080f */
[----:B------:R-:W-:-:S01]  /*e740*/  FFMA.FTZ R58, R2, R58, -R81 ;  /* 0x0000003a023a7223 */ /* 0x000fc20000010851 */
[----:B------:R-:W0:Y:S01]  /*e750*/  MUFU.EX2 R27, R27 ;  /* 0x0000001b001b7308 */ /* 0x000e220000000800 */
[----:B-1----:R-:W-:-:S01]  /*e760*/  FFMA.FTZ R12, R3, R12, R26 ;  /* 0x0000000c030c7223 */ /* 0x002fc2000001001a */
[----:B------:R-:W-:Y:S01]  /*e770*/  QGMMA.64x96x32.F32.E4M3.E4M3 R88, R144, gdesc[UR4], R88, gsb0 ;  /* 0x0160000490587df3 */ /* 0x000fe20008000858 */
[----:B------:R-:W-:-:S01]  /*e780*/  FFMA.FTZ R59, R2, R59, -R81 ;  /* 0x0000003b023b7223 */ /* 0x000fc20000010851 */
[C---:B------:R-:W-:Y:S01]  /*e790*/  FFMA.FTZ R56, R2.reuse, R60, -R15 ;  /* 0x0000003c02387223 */ /* 0x040fe2000001080f */
[----:B------:R-:W-:-:S01]  /*e7a0*/  FFMA.FTZ R62, R2, R62, -R81 ;  /* 0x0000003e023e7223 */ /* 0x000fc20000010851 */
[C---:B------:R-:W-:Y:S01]  /*e7b0*/  FFMA.FTZ R63, R2.reuse, R63, -R81 ;  /* 0x0000003f023f7223 */ /* 0x040fe20000010851 */
[----:B------:R-:W-:-:S01]  /*e7c0*/  FFMA.FTZ R60, R2, R64, -R15 ;  /* 0x00000040023c7223 */ /* 0x000fc2000001080f */
[----:B------:R-:W1:Y:S01]  /*e7d0*/  MUFU.EX2 R24, R24 ;  /* 0x0000001800187308 */ /* 0x000e620000000800 */
[----:B--2---:R-:W-:-:S01]  /*e7e0*/  FADD.FTZ R8, R11, R8 ;  /* 0x000000080b087221 */ /* 0x004fc20000010000 */
[C-C-:B------:R-:W-:Y:S01]  /*e7f0*/  FFMA.FTZ R66, R2.reuse, R66, -R81.reuse ;  /* 0x0000004202427223 */ /* 0x140fe20000010851 */
[----:B------:R-:W-:-:S01]  /*e800*/  FFMA.FTZ R67, R2, R67, -R81 ;  /* 0x0000004302437223 */ /* 0x000fc20000010851 */
[C---:B------:R-:W-:Y:S01]  /*e810*/  FFMA.FTZ R64, R2.reuse, R68, -R15 ;  /* 0x0000004402407223 */ /* 0x040fe2000001080f */
[----:B------:R-:W-:-:S01]  /*e820*/  FFMA.FTZ R70, R2, R70, -R81 ;  /* 0x0000004602467223 */ /* 0x000fc20000010851 */
[C---:B------:R-:W-:Y:S01]  /*e830*/  FFMA.FTZ R71, R2.reuse, R71, -R81 ;  /* 0x0000004702477223 */ /* 0x040fe20000010851 */
[----:B------:R-:W-:-:S01]  /*e840*/  FFMA.FTZ R68, R2, R72, -R15 ;  /* 0x0000004802447223 */ /* 0x000fc2000001080f */
[----:B------:R-:W2:Y:S01]  /*e850*/  MUFU.EX2 R30, R30 ;  /* 0x0000001e001e7308 */ /* 0x000ea20000000800 */
[----:B0-----:R-:W-:-:S01]  /*e860*/  FADD.FTZ R12, R27, R12 ;  /* 0x0000000c1b0c7221 */ /* 0x001fc20000010000 */
[C-C-:B------:R-:W-:Y:S01]  /*e870*/  FFMA.FTZ R74, R2.reuse, R74, -R81.reuse ;  /* 0x0000004a024a7223 */ /* 0x140fe20000010851 */
[----:B------:R-:W-:-:S01]  /*e880*/  FFMA.FTZ R75, R2, R75, -R81 ;  /* 0x0000004b024b7223 */ /* 0x000fc20000010851 */
[C---:B------:R-:W-:Y:S01]  /*e890*/  FFMA.FTZ R72, R2.reuse, R76, -R15 ;  /* 0x0000004c02487223 */ /* 0x040fe2000001080f */
[----:B------:R-:W-:-:S01]  /*e8a0*/  FFMA.FTZ R78, R2, R78, -R81 ;  /* 0x0000004e024e7223 */ /* 0x000fc20000010851 */
[C---:B------:R-:W-:Y:S01]  /*e8b0*/  FFMA.FTZ R79, R2.reuse, R79, -R81 ;  /* 0x0000004f024f7223 */ /* 0x040fe20000010851 */
[----:B------:R-:W-:-:S01]  /*e8c0*/  FFMA.FTZ R76, R2, R80, -R15 ;  /* 0x00000050024c7223 */ /* 0x000fc2000001080f */
[----:B------:R-:W0:Y:S01]  /*e8d0*/  MUFU.EX2 R25, R25 ;  /* 0x0000001900197308 */ /* 0x000e220000000800 */
[----:B-1----:R-:W-:-:S01]  /*e8e0*/  FADD.FTZ R8, R24, R8 ;  /* 0x0000000818087221 */ /* 0x002fc20000010000 */
[C-C-:B------:R-:W-:Y:S01]  /*e8f0*/  FFMA.FTZ R82, R2.reuse, R82, -R81.reuse ;  /* 0x0000005202527223 */ /* 0x140fe20000010851 */
[----:B------:R-:W-:-:S01]  /*e900*/  FFMA.FTZ R83, R2, R83, -R81 ;  /* 0x0000005302537223 */ /* 0x000fc20000010851 */
[C---:B------:R-:W-:Y:S01]  /*e910*/  FFMA.FTZ R80, R2.reuse, R84, -R15 ;  /* 0x0000005402507223 */ /* 0x040fe2000001080f */
        /* <DEDUP_REMOVED lines=123> */
.L_x_9210:
[----:B------:R-:W2:Y:S01]  /*f0d0*/  LDL R9, [R1+0x24] ;  /* 0x0000240001097983 */ /* 0x000ea20000100800 */
[----:B------:R-:W-:-:S05]  /*f0e0*/  VIADD R14, R14, 0x19c60 ;  /* 0x00019c600e0e7836 */ /* 0x000fca0000000000 */
[----:B--2---:R-:W-:Y:S02]  /*f0f0*/  PRMT R14, R9, 0x654, R14 ;  /* 0x00000654090e7816 */ /* 0x004fe4000000000e */
[----:B------:R-:W2:Y:S01]  /*f100*/  LDL R9, [R1+0x1c] ;  /* 0x00001c0001097983 */ /* 0x000ea20000100800 */
        /* <DEDUP_REMOVED lines=101> */
[C---:B--2---:R-:W-:Y:S01]  /*f760*/  ISETP.GT.AND P1, PT, R13.reuse, R9, PT ;  /* 0x000000090d00720c */ /* 0x044fe20003f24270 */
[----:B------:R-:W-:-:S12]  /*f770*/  VIADD R13, R13, 0xffffffff ;  /* 0xffffffff0d0d7836 */ /* 0x000fd80000000000 */
[----:B0-----:R-:W-:Y:S05]  /*f780*/  @P1 BRA `(.L_x_9211) ;  /* 0xffffffe0007c1947 */ /* 0x001fea000383ffff */
.L_x_9199:
[----:B------:R-:W-:Y:S05]  /*f790*/  BSYNC B0 ;  /* 0x0000000000007941 */ /* 0x000fea0003800000 */
.L_x_9198:
[----:B------:R-:W-:Y:S06]  /*f7a0*/  BAR.ARV 0x8, 0x200 ;  /* 0x0208000000007b1d */ /* 0x000fec0000002000 */
[----:B------:R-:W-:Y:S05]  /*f7b0*/  @!P0 BRA `(.L_x_9212) ;  /* 0x0000000000048947 */ /* 0x000fea0003800000 */
[----:B------:R-:W-:Y:S01]  /*f7c0*/  BPT.TRAP 0x1 ;  /* 0x000000040000795c */ /* 0x000fe20000300000 */
.L_x_9212:
[----:B------:R-:W-:Y:S01]  /*f7d0*/  IMAD R7, R154, 0x8, R16 ;  /* 0x000000089a077824 */ /* 0x000fe200078e0210 */
[----:B------:R-:W-:-:S04]  /*f7e0*/  SHF.L.U32 R4, R156, 0x1f, RZ ;  /* 0x0000001f9c047819 */ /* 0x000fc800000006ff */
[----:B------:R0:W1:Y:S01]  /*f7f0*/  SYNCS.PHASECHK.TRANS64.TRYWAIT P1, [R7+URZ+0x19c50], R4 ;  /* 0x019c5004070075a7 */ /* 0x000062000802017f */
[----:B------:R-:W-:Y:S05]  /*f800*/  @!P0 BRA `(.L_x_9213) ;  /* 0x0000000000048947 */ /* 0x000fea0003800000 */
[----:B------:R-:W-:Y:S01]  /*f810*/  BPT.TRAP 0x1 ;  /* 0x000000040000795c */ /* 0x000fe20000300000 */
.L_x_9213:
[----:B------:R-:W-:Y:S04]  /*f820*/  BSSY B0, `(.L_x_9214) ;  /* 0x0000004000007945 */ /* 0x000fe80003800000 */
[----:B-1----:R-:W-:Y:S05]  /*f830*/  @P1 BRA `(.L_x_9215) ;  /* 0x0000000000081947 */ /* 0x002fea0003800000 */
[----:B------:R-:W1:Y:S02]  /*f840*/  SYNCS.PHASECHK.TRANS64.TRYWAIT P1, [R7+URZ+0x19c50], R4 ;  /* 0x019c5004070075a7 */ /* 0x000e64000802017f */
[----:B-1----:R-:W-:Y:S05]  /*f850*/  @!P1 BRA `(.L_x_9216) ;  /* 0x000000b4007c9947 */ /* 0x002fea0003800000 */
.L_x_9215:
[----:B------:R-:W-:Y:S05]  /*f860*/  BSYNC B0 ;  /* 0x0000000000007941 */ /* 0x000fea0003800000 */
.L_x_9214:
[----:B------:R-:W2:Y:S04]  /*f870*/  LDL R3, [R1+0x48] ;  /* 0x0000480001037983 */ /* 0x000ea80000100800 */
[----:B------:R-:W3:Y:S04]  /*f880*/  LDL R13, [R1+0x2c] ;  /* 0x00002c00010d7983 */ /* 0x000ee80000100800 */
[----:B------:R-:W4:Y:S01]  /*f890*/  LDL R9, [R1+0x18] ;  /* 0x0000180001097983 */ /* 0x000f220000100800 */
[----:B------:R-:W-:Y:S01]  /*f8a0*/  VIADD R16, R16, 0x3000 ;  /* 0x0000300010107836 */ /* 0x000fe20000000000 */
[----:B------:R-:W-:Y:S01]  /*f8b0*/  ULDC.64 UR4, c[0x0][0x9a0] ;  /* 0x0002680000047ab9 */ /* 0x000fe20000000a00 */
[----:B------:R-:W-:Y:S01]  /*f8c0*/  WARPGROUP.ARRIVE ;  /* 0x00000000000079c5 */ /* 0x000fe20000000000 */
[----:B------:R-:W-:-:S02]  /*f8d0*/  ISETP.NE.U32.AND P1, PT, RZ, UR4, PT ;  /* 0x00000004ff007c0c */ /* 0x000fc4000bf25070 */
[----:B------:R-:W-:Y:S02]  /*f8e0*/  SHF.R.U32.HI R16, RZ, 0x4, R16 ;  /* 0x00000004ff107819 */ /* 0x000fe40000011610 */
[----:B------:R-:W-:Y:S02]  /*f8f0*/  ISETP.NE.AND.EX P1, PT, RZ, UR5, PT, P1 ;  /* 0x00000005ff007c0c */ /* 0x000fe4000bf25310 */
[----:B------:R-:W-:-:S04]  /*f900*/  LOP3.LUT R16, R16, 0x3fff, RZ, 0xc0, !PT ;  /* 0x00003fff10107812 */ /* 0x000fc800078ec0ff */
[----:B------:R-:W-:-:S05]  /*f910*/  LOP3.LUT R5, R16, 0x10000, RZ, 0xfc, !PT ;  /* 0x0001000010057812 */ /* 0x000fca00078efcff */
[----:B01----:R-:W-:Y:S02]  /*f920*/  IMAD R4, R154, 0x300, R5 ;  /* 0x000003009a047824 */ /* 0x003fe400078e0205 */
[----:B------:R-:W-:Y:S01]  /*f930*/  IMAD.MOV.U32 R5, RZ, RZ, 0x40000040 ;  /* 0x40000040ff057424 */ /* 0x000fe200078e00ff */
[----:B------:R-:W2:Y:S02]  /*f940*/  @P1 LDC.64 R14, c[0x0][0x9c8] ;  /* 0x00027200ff0e1b82 */ /* 0x000ea40000000a00 */
[----:B------:R-:W-:Y:S02]  /*f950*/  R2UR UR6, R4 ;  /* 0x00000000040672ca */ /* 0x000fe400000e0000 */
[----:B------:R-:W-:-:S04]  /*f960*/  R2UR UR7, R5 ;  /* 0x00000000050772ca */ /* 0x000fc800000e0000 */
[----:B------:R-:W4:Y:S09]  /*f970*/  @P1 LDC.64 R10, c[0x0][0x9d0] ;  /* 0x00027400ff0a1b82 */ /* 0x000f320000000a00 */
[----:B------:R-:W-:Y:S03]  /*f980*/  QGMMA.64x96x32.F32.E4M3.E4M3 R88, R148, gdesc[UR4], R88, gsb0 ;  /* 0x0160000494587df3 */ /* 0x000fe60008000858 */
[----:B------:R-:W-:-:S02]  /*f990*/  WARPGROUP.DEPBAR.LE gsb0, 0x0 ;  /* 0x00008000000079c5 */ /* 0x000fc40000010000 */
[----:B------:R-:W-:Y:S01]  /*f9a0*/  WARPGROUP.ARRIVE ;  /* 0x00000000000079c5 */ /* 0x000fe20000000000 */
        /* <DEDUP_REMOVED lines=10> */
[----:B------:R-:W-:Y:S02]  /*fa50*/  IMAD.MOV.U32 R5, RZ, RZ, 0x40000040 ;  /* 0x40000040ff057424 */ /* 0x000fe400078e00ff */
[----:B------:R-:W-:Y:S01]  /*fa60*/  IMAD.MOV.U32 R20, RZ, RZ, -0x800000 ;  /* 0xff800000ff147424 */ /* 0x000fe200078e00ff */
[----:B------:R-:W1:Y:S04]  /*fa70*/  SHFL.BFLY PT, R3, R8, 0x2, 0x1f ;  /* 0x0c401f0008037f89 */ /* 0x000e6800000e0000 */
[----:B------:R-:W3:Y:S01]  /*fa80*/  SHFL.BFLY PT, R13, R12, 0x2, 0x1f ;  /* 0x0c401f000c0d7f89 */ /* 0x000ee200000e0000 */
[----:B0-----:R-:W-:Y:S02]  /*fa90*/  VIADD R10, R4, 0x2 ;  /* 0x00000002040a7836 */ /* 0x001fe40000000000 */
[----:B------:R-:W-:-:S03]  /*faa0*/  IMAD.MOV.U32 R11, RZ, RZ, 0x40000040 ;  /* 0x40000040ff0b7424 */ /* 0x000fc600078e00ff */
[----:B------:R-:W-:Y:S01]  /*fab0*/  R2UR UR6, R10 ;  /* 0x000000000a0672ca */ /* 0x000fe200000e0000 */
[C---:B------:R-:W-:Y:S01]  /*fac0*/  VIADD R10, R4.reuse, 0x4 ;  /* 0x00000004040a7836 */ /* 0x040fe20000000000 */
[----:B------:R-:W-:Y:S01]  /*fad0*/  R2UR UR7, R11 ;  /* 0x000000000b0772ca */ /* 0x000fe200000e0000 */
[----:B------:R-:W-:Y:S02]  /*fae0*/  IMAD.MOV.U32 R11, RZ, RZ, 0x40000040 ;  /* 0x40000040ff0b7424 */ /* 0x000fe400078e00ff */
[----:B------:R-:W-:Y:S02]  /*faf0*/  VIADD R4, R4, 0x6 ;  /* 0x0000000604047836 */ /* 0x000fe40000000000 */
[----:B-1----:R-:W-:-:S08]  /*fb00*/  FADD.FTZ R3, R3, R8 ;  /* 0x0000000803037221 */ /* 0x002fd00000010000 */
[----:B------:R-:W-:Y:S01]  /*fb10*/  QGMMA.64x96x32.F32.E4M3.E4M3 R88, R136, gdesc[UR4], R88, gsb0 ;  /* 0x0160000488587df3 */ /* 0x000fe20008000858 */
[----:B------:R-:W-:Y:S01]  /*fb20*/  R2UR UR6, R10 ;  /* 0x000000000a0672ca */ /* 0x000fe200000e0000 */
[----:B---3--:R-:W-:Y:S01]  /*fb30*/  FADD.FTZ R13, R13, R12 ;  /* 0x0000000c0d0d7221 */ /* 0x008fe20000010000 */
[----:B------:R-:W-:-:S04]  /*fb40*/  R2UR UR7, R11 ;  /* 0x000000000b0772ca */ /* 0x000fc800000e0000 */
[----:B------:R-:W0:Y:S02]  /*fb50*/  SHFL.BFLY PT, R10, R13, 0x1, 0x1f ;  /* 0x0c201f000d0a7f89 */ /* 0x000e2400000e0000 */
[----:B0-----:R-:W-:-:S01]  /*fb60*/  FADD.FTZ R12, R13, R10 ;  /* 0x0000000a0d0c7221 */ /* 0x001fc20000010000 */
[----:B------:R-:W-:-:S03]  /*fb70*/  IMAD.MOV.U32 R10, RZ, RZ, RZ ;  /* 0x000000ffff0a7224 */ /* 0x000fc600078e00ff */
[----:B------:R-:W-:-:S05]  /*fb80*/  FMUL.FTZ R16, R12, 0.00390625 ;  /* 0x3b8000000c107820 */ /* 0x000fca0000410000 */
[----:B------:R-:W-:-:S13]  /*fb90*/  FSETP.NE.FTZ.AND P3, PT, R16, RZ, PT ;  /* 0x000000ff1000720b */ /* 0x000fda0003f75000 */
[----:B------:R-:W0:Y:S02]  /*fba0*/  @P3 MUFU.LG2 R11, R16 ;  /* 0x00000010000b3308 */ /* 0x000e240000000c00 */
[----:B0-----:R-:W-:Y:S01]  /*fbb0*/  @P3 FMUL.FTZ R11, R11, 0.69314718246459960938 ;  /* 0x3f3172180b0b3820 */ /* 0x001fe20000410000 */
[----:B------:R-:W-:Y:S02]  /*fbc0*/  WARPGROUP.DEPBAR.LE gsb0, 0x0 ;  /* 0x00008000000079c5 */ /* 0x000fe40000010000 */
[----:B------:R-:W-:-:S06]  /*fbd0*/  WARPGROUP.ARRIVE ;  /* 0x00000000000079c5 */ /* 0x000fcc0000000000 */
[----:B------:R-:W-:Y:S01]  /*fbe0*/  QGMMA.64x96x32.F32.E4M3.E4M3 R88, R140, gdesc[UR4], R88, gsb0 ;  /* 0x016000048c587df3 */ /* 0x000fe20008000858 */
[----:B------:R-:W-:Y:S02]  /*fbf0*/  R2UR UR6, R4 ;  /* 0x00000000040672ca */ /* 0x000fe400000e0000 */
[----:B------:R-:W-:Y:S01]  /*fc00*/  R2UR UR7, R5 ;  /* 0x00000000050772ca */ /* 0x000fe200000e0000 */
[----:B------:R-:W0:Y:S02]  /*fc10*/  SHFL.BFLY PT, R4, R3, 0x1, 0x1f ;  /* 0x0c201f0003047f89 */ /* 0x000e2400000e0000 */
[----:B0-----:R-:W-:-:S01]  /*fc20*/  FADD.FTZ R14, R3, R4 ;  /* 0x00000004030e7221 */ /* 0x001fc20000010000 */
[----:B------:R-:W-:Y:S02]  /*fc30*/  IMAD.MOV.U32 R4, RZ, RZ, RZ ;  /* 0x000000ffff047224 */ /* 0x000fe400078e00ff */
[----:B------:R-:W-:Y:S02]  /*fc40*/  IMAD.MOV.U32 R3, RZ, RZ, -0x800000 ;  /* 0xff800000ff037424 */ /* 0x000fe400078e00ff */
[C---:B------:R-:W-:Y:S01]  /*fc50*/  FMUL.FTZ R15, R14.reuse, 0.00390625 ;  /* 0x3b8000000e0f7820 */ /* 0x040fe20000410000 */
[----:B------:R-:W-:-:S04]  /*fc60*/  FSETP.NE.FTZ.AND P1, PT, R14, RZ, PT ;  /* 0x000000ff0e00720b */ /* 0x000fc80003f35000 */
[----:B------:R-:W-:-:S09]  /*fc70*/  FSETP.NE.FTZ.AND P2, PT, R15, RZ, PT ;  /* 0x000000ff0f00720b */ /* 0x000fd20003f55000 */
[----:B------:R-:W-:Y:S01]  /*fc80*/  @P1 MUFU.RCP R4, R14 ;  /* 0x0000000e00041308 */ /* 0x000fe20000001000 */
[----:B------:R-:W-:-:S03]  /*fc90*/  FSETP.NE.FTZ.AND P1, PT, R12, RZ, PT ;  /* 0x000000ff0c00720b */ /* 0x000fc60003f35000 */
[C---:B------:R-:W-:Y:S01]  /*fca0*/  @P2 FMUL.FTZ R5, R2.reuse, 0.69314718246459960938 ;  /* 0x3f31721802052820 */ /* 0x040fe20000410000 */
[----:B------:R-:W-:-:S03]  /*fcb0*/  @P3 FMUL.FTZ R2, R2, 0.69314718246459960938 ;  /* 0x3f31721802023820 */ /* 0x000fc60000410000 */
[----:B------:R-:W0:Y:S01]  /*fcc0*/  @P2 MUFU.LG2 R8, R15 ;  /* 0x0000000f00082308 */ /* 0x000e220000000c00 */
[----:B------:R-:W-:-:S07]  /*fcd0*/  @P3 FFMA.FTZ R20, R2, R6, R11 ;  /* 0x0000000602143223 */ /* 0x000fce000001000b */
[----:B------:R-:W1:Y:S01]  /*fce0*/  @P1 MUFU.RCP R10, R12 ;  /* 0x0000000c000a1308 */ /* 0x000e620000001000 */
[----:B0-----:R-:W-:-:S04]  /*fcf0*/  @P2 FMUL.FTZ R8, R8, 0.69314718246459960938 ;  /* 0x3f31721808082820 */ /* 0x001fc80000410000 */
[----:B------:R-:W-:Y:S01]  /*fd00*/  @P2 FFMA.FTZ R3, R5, R0, R8 ;  /* 0x0000000005032223 */ /* 0x000fe20000010008 */
[----:B------:R-:W-:Y:S02]  /*fd10*/  WARPGROUP.DEPBAR.LE gsb0, 0x0 ;  /* 0x00008000000079c5 */ /* 0x000fe40000010000 */
[----:B------:R-:W-:-:S06]  /*fd20*/  WARPGROUP.ARRIVE ;  /* 0x00000000000079c5 */ /* 0x000fcc0000000000 */
[----:B------:R-:W-:Y:S01]  /*fd30*/  QGMMA.64x96x32.F32.E4M3.E4M3 R88, R144, gdesc[UR4], R88, gsb0 ;  /* 0x0160000490587df3 */ /* 0x000fe20008000858 */
[-C--:B--2---:R-:W-:Y:S01]  /*fd40*/  FMUL.FTZ R34, R4, R9.reuse ;  /* 0x0000000904227220 */ /* 0x084fe20000410000 */
[----:B-1----:R-:W-:Y:S01]  /*fd50*/  FMUL.FTZ R2, R10, R9 ;  /* 0x000000090a027220 */ /* 0x002fe20000410000 */
[----:B------:R-:W-:Y:S02]  /*fd60*/  WARPGROUP.DEPBAR.LE gsb0, 0x0 ;  /* 0x00008000000079c5 */ /* 0x000fe40000010000 */
[----:B------:R-:W-:Y:S05]  /*fd70*/  @!P0 BRA `(.L_x_9217) ;  /* 0x0000000000048947 */ /* 0x000fea0003800000 */
[----:B------:R-:W-:Y:S01]  /*fd80*/  BPT.TRAP 0x1 ;  /* 0x000000040000795c */ /* 0x000fe20000300000 */
.L_x_9217:
[----:B------:R-:W2:Y:S01]  /*fd90*/  LDL.LU R0, [R1+0x24] ;  /* 0x0000240001007983 */ /* 0x000ea20000300800 */
[----:B------:R-:W-:Y:S02]  /*fda0*/  VIADD R7, R7, 0x19c60 ;  /* 0x00019c6007077836 */ /* 0x000fe40000000000 */
[-C--:B------:R-:W-:Y:S01]  /*fdb0*/  FMUL.FTZ R14, R88, R34.reuse ;  /* 0x00000022580e7220 */ /* 0x080fe20000410000 */
[----:B------:R-:W-:Y:S01]  /*fdc0*/  FMUL.FTZ R12, R93, R34 ;  /* 0x000000225d0c7220 */ /* 0x000fe20000410000 */
[----:B------:R-:W3:Y:S01]  /*fdd0*/  LDL.LU R16, [R1+0x44] ;  /* 0x0000440001107983 */ /* 0x000ee20000300800 */
[----:B------:R-:W-:-:S05]  /*fde0*/  VIADD R154, R154, 0x1 ;  /* 0x000000019a9a7836 */ /* 0x000fca0000000000 */
[----:B------:R-:W-:Y:S01]  /*fdf0*/  ISETP.NE.AND P1, PT, R154, 0x2, PT ;  /* 0x000000029a00780c */ /* 0x000fe20003f25270 */
[----:B------:R-:W-:-:S03]  /*fe00*/  FMUL.FTZ R9, R96, R34 ;  /* 0x0000002260097220 */ /* 0x000fc60000410000 */
        /* <DEDUP_REMOVED lines=46> */
[----:B--2---:R-:W-:Y:S01]  /*100f0*/  PRMT R4, R0, 0x654, R7 ;  /* 0x0000065400047816 */ /* 0x004fe20000000007 */
[----:B---3--:R-:W-:-:S03]  /*10100*/  VIADD R16, R16, 0x1 ;  /* 0x0000000110107836 */ /* 0x008fc60000000000 */
[----:B------:R0:W-:Y:S02]  /*10110*/  SYNCS.ARRIVE.TRANS64.RED.A1T0 RZ, [R4+URZ], RZ ;  /* 0x000000ff04ff79a7 */ /* 0x0001e4000810043f */
[----:B------:R0:W-:Y:S01]  /*10120*/  STL [R1+0x44], R16 ;  /* 0x0000441001007387 */ /* 0x0001e20000100800 */
[-C--:B------:R-:W-:Y:S01]  /*10130*/  FMUL.FTZ R0, R101, R34.reuse ;  /* 0x0000002265007220 */ /* 0x080fe20000410000 */
[-C--:B------:R-:W-:Y:S01]  /*10140*/  FMUL.FTZ R7, R109, R34.reuse ;  /* 0x000000226d077220 */ /* 0x080fe20000410000 */
[----:B------:R-:W-:-:S07]  /*10150*/  FMUL.FTZ R34, R129, R34 ;  /* 0x0000002281227220 */ /* 0x000fce0000410000 */
.L_x_9165:
[----:B------:R-:W2:Y:S01]  /*10160*/  LDL R88, [R1+0x38] ;  /* 0x0000380001587983 */ /* 0x000ea20000100800 */
[----:B------:R-:W1:Y:S01]  /*10170*/  S2UR UR4, SR_CgaCtaId ;  /* 0x00000000000479c3 */ /* 0x000e620000008800 */
[----:B0-----:R-:W-:Y:S01]  /*10180*/  MOV R16, 0x400 ;  /* 0x0000040000107802 */ /* 0x001fe20000000f00 */
[----:B------:R-:W-:Y:S01]  /*10190*/  BSSY B0, `(.L_x_9218) ;  /* 0x000033b000007945 */ /* 0x000fe20003800000 */
[----:B-1----:R-:W-:-:S05]  /*101a0*/  IMAD.U32 R2, RZ, RZ, UR4 ;  /* 0x00000004ff027e24 */ /* 0x002fca000f8e00ff */
[----:B------:R0:W-:Y:S01]  /*101b0*/  STL [R1+0x24], R2 ;  /* 0x0000240201007387 */ /* 0x0001e20000100800 */
[----:B------:R-:W-:Y:S01]  /*101c0*/  LEA R16, R2, R16, 0x18 ;  /* 0x0000001002107211 */ /* 0x000fe200078ec0ff */
[----:B------:R-:W-:Y:S06]  /*101d0*/  BAR.SYNC.DEFER_BLOCKING 0x5, 0x200 ;  /* 0x0148000000007b1d */ /* 0x000fec0000010000 */
[----:B------:R0:W1:Y:S02]  /*101e0*/  LDS.128 R28, [R16+0x19cd0] ;  /* 0x019cd000101c7984 */ /* 0x0000640000000c00 */
[----:B------:R-:W-:Y:S06]  /*101f0*/  BAR.ARV 0x4, 0x200 ;  /* 0x0108000000007b1d */ /* 0x000fec0000002000 */
[----:B--2---:R-:W-:-:S13]  /*10200*/  ISETP.NE.AND P1, PT, R88, RZ, PT ;  /* 0x000000ff5800720c */ /* 0x004fda0003f25270 */
[----:B------:R-:W2:Y:S02]  /*10210*/  @!P1 LDC R88, c[0x0][0xad4] ;  /* 0x0002b500ff589b82 */ /* 0x000ea40000000800 */
[----:B--2---:R0:W-:Y:S01]  /*10220*/  @!P1 STL [R1+0x38], R88 ;  /* 0x0000385801009387 */ /* 0x0041e20000100800 */
[----:B-1----:R-:W-:Y:S05]  /*10230*/  @P0 BRA `(.L_x_9219) ;  /* 0x0000002400fc0947 */ /* 0x002fea0003800000 */
[----:B------:R-:W2:Y:S01]  /*10240*/  LDL.LU R5, [R1+0x2c] ;  /* 0x00002c0001057983 */ /* 0x000ea20000300800 */
[----:B------:R-:W-:Y:S01]  /*10250*/  ULDC.64 UR4, c[0x4][0x70] ;  /* 0x01001c0000047ab9 */ /* 0x000fe20000000a00 */
[----:B------:R-:W-:Y:S02]  /*10260*/  ULDC.64 UR6, c[0x0][0xc08] ;  /* 0x0003020000067ab9 */ /* 0x000fe40000000a00 */
[----:B------:R-:W3:Y:S04]  /*10270*/  LDL.LU R4, [R1+0x48] ;  /* 0x0000480001047983 */ /* 0x000ee80000300800 */
[----:B0-----:R-:W4:Y:S01]  /*10280*/  LDL R2, [R1+0x18] ;  /* 0x0000180001027983 */ /* 0x001f220000100800 */
[----:B------:R-:W0:Y:S01]  /*10290*/  S2R R38, SR_TID.X ;  /* 0x0000000000267919 */ /* 0x000e220000002100 */
[----:B------:R-:W-:Y:S01]  /*102a0*/  BAR.SYNC.DEFER_BLOCKING 0x1, 0x180 ;  /* 0x0046000000007b1d */ /* 0x000fe20000010000 */
[----:B--2---:R-:W-:-:S02]  /*102b0*/  IMAD.MOV.U32 R36, RZ, RZ, R5 ;  /* 0x000000ffff247224 */ /* 0x004fc400078e0005 */
[----:B---3--:R-:W-:Y:S02]  /*102c0*/  IMAD.MOV.U32 R33, RZ, RZ, R4 ;  /* 0x000000ffff217224 */ /* 0x008fe400078e0004 */
[----:B----45:R-:W-:Y:S02]  /*102d0*/  IMAD.MOV.U32 R26, RZ, RZ, R2 ;  /* 0x000000ffff1a7224 */ /* 0x030fe400078e0002 */
[----:B0-----:R-:W-:-:S05]  /*102e0*/  IMAD.SHL.U32 R2, R38, 0x4, RZ ;  /* 0x0000000426027824 */ /* 0x001fca00078e00ff */
[----:B------:R-:W-:-:S04]  /*102f0*/  LOP3.LUT R2, R2, 0xc, RZ, 0xc0, !PT ;  /* 0x0000000c02027812 */ /* 0x000fc800078ec0ff */
[----:B------:R-:W-:-:S05]  /*10300*/  IADD3 R4, P0, R2, UR4, RZ ;  /* 0x0000000402047c10 */ /* 0x000fca000ff1e0ff */
[----:B------:R-:W-:Y:S01]  /*10310*/  IMAD.X R5, RZ, RZ, UR5, P0 ;  /* 0x00000005ff057e24 */ /* 0x000fe200080e06ff */
[----:B------:R-:W-:-:S04]  /*10320*/  ULDC.64 UR4, c[0x0][0xc00] ;  /* 0x0003000000047ab9 */ /* 0x000fc80000000a00 */
[----:B------:R0:W2:Y:S01]  /*10330*/  LDG.E.CONSTANT R24, desc[UR40][R4.64] ;  /* 0x0000002804187981 */ /* 0x0000a2000c1e9900 */
[----:B------:R-:W-:Y:S01]  /*10340*/  LOP3.LUT P0, R2, R38, 0x3, RZ, 0xc0, !PT ;  /* 0x0000000326027812 */ /* 0x000fe2000780c0ff */
[----:B------:R-:W-:Y:S02]  /*10350*/  IMAD.MOV.U32 R46, RZ, RZ, R33 ;  /* 0x000000ffff2e7224 */ /* 0x000fe400078e0021 */
[----:B------:R-:W-:Y:S02]  /*10360*/  IMAD.MOV.U32 R48, RZ, RZ, R26 ;  /* 0x000000ffff307224 */ /* 0x000fe400078e001a */
[----:B------:R-:W-:Y:S01]  /*10370*/  IMAD.MOV.U32 R44, RZ, RZ, R36 ;  /* 0x000000ffff2c7224 */ /* 0x000fe200078e0024 */
[----:B------:R-:W3:Y:S01]  /*10380*/  LDL R4, [R1+0x94] ;  /* 0x0000940001047983 */ /* 0x000ee20000100800 */
[----:B------:R-:W-:Y:S01]  /*10390*/  ISETP.EQ.OR P0, PT, R2, 0x3, !P0 ;  /* 0x000000030200780c */ /* 0x000fe20004702670 */
[----:B------:R-:W-:Y:S01]  /*103a0*/  IMAD.MOV.U32 R92, RZ, RZ, R48 ;  /* 0x000000ffff5c7224 */ /* 0x000fe200078e0030 */
[----:B0-----:R-:W0:Y:S02]  /*103b0*/  S2R R5, SR_SWINHI ;  /* 0x0000000000057919 */ /* 0x001e240000002f00 */
[----:B------:R-:W-:Y:S01]  /*103c0*/  SEL R65, R98, R99, P0 ;  /* 0x0000006362417207 */ /* 0x000fe20000000000 */
[----:B------:R-:W-:Y:S01]  /*103d0*/  IMAD.MOV.U32 R96, RZ, RZ, R46 ;  /* 0x000000ffff607224 */ /* 0x000fe200078e002e */
[----:B------:R-:W-:Y:S01]  /*103e0*/  SEL R98, R99, R98, P0 ;  /* 0x0000006263627207 */ /* 0x000fe20000000000 */
[----:B------:R-:W-:Y:S01]  /*103f0*/  IMAD.MOV.U32 R97, RZ, RZ, R44 ;  /* 0x000000ffff617224 */ /* 0x000fe200078e002c */
[----:B------:R-:W4:Y:S01]  /*10400*/  LDL.LU R99, [R1+0x3c] ;  /* 0x00003c0001637983 */ /* 0x000f220000300800 */
[----:B------:R-:W-:-:S02]  /*10410*/  SEL R33, R14, R37, P0 ;  /* 0x000000250e217207 */ /* 0x000fc40000000000 */
[----:B------:R-:W-:Y:S01]  /*10420*/  SEL R26, R37, R14, P0 ;  /* 0x0000000e251a7207 */ /* 0x000fe20000000000 */
[----:B------:R-:W4:Y:S01]  /*10430*/  LDL.LU R89, [R1+0x40] ;  /* 0x0000400001597983 */ /* 0x000f220000300800 */
[----:B------:R-:W-:Y:S02]  /*10440*/  SEL R55, R124, R13, P0 ;  /* 0x0000000d7c377207 */ /* 0x000fe40000000000 */
[----:B------:R-:W-:Y:S01]  /*10450*/  SEL R39, R35, R12, P0 ;  /* 0x0000000c23277207 */ /* 0x000fe20000000000 */
[----:B------:R-:W4:Y:S01]  /*10460*/  LDL R93, [R1+0x4c] ;  /* 0x00004c00015d7983 */ /* 0x000f220000100800 */
        /* <DEDUP_REMOVED lines=9> */
[----:B------:R-:W-:Y:S02]  /*10500*/  MOV R36, R16 ;  /* 0x0000001000247202 */ /* 0x000fe40000000f00 */
[----:B0-----:R-:W-:Y:S02]  /*10510*/  MOV R37, R5 ;  /* 0x0000000500257202 */ /* 0x001fe40000000f00 */
        /* <DEDUP_REMOVED lines=11> */
[----:B------:R-:W4:Y:S01]  /*105d0*/  LDL R91, [R1+0x54] ;  /* 0x00005400015b7983 */ /* 0x000f220000100800 */
        /* <DEDUP_REMOVED lines=23> */
[----:B---3--:R-:W-:-:S03]  /*10750*/  IMAD.WIDE R12, R4, 0x2, R36 ;  /* 0x00000002040c7825 */ /* 0x008fc600078e0224 */
[C---:B------:R-:W-:Y:S02]  /*10760*/  IADD3 R21, P5, R12.reuse, 0x20, RZ ;  /* 0x000000200c157810 */ /* 0x040fe40007fbe0ff */
[C---:B------:R-:W-:Y:S02]  /*10770*/  IADD3 R87, P2, R12.reuse, 0x6000, RZ ;  /* 0x000060000c577810 */ /* 0x040fe40007f5e0ff */
[----:B------:R-:W-:Y:S02]  /*10780*/  LOP3.LUT R0, R21, 0x180, RZ, 0xc0, !PT ;  /* 0x0000018015007812 */ /* 0x000fe400078ec0ff */
[----:B------:R-:W-:Y:S02]  /*10790*/  IADD3 R28, P1, R12, 0x6020, RZ ;  /* 0x000060200c1c7810 */ /* 0x000fe40007f3e0ff */
[----:B------:R-:W-:Y:S02]  /*107a0*/  SHF.R.U64 R0, R0, 0x3, RZ ;  /* 0x0000000300007819 */ /* 0x000fe400000012ff */
[----:B------:R-:W-:-:S02]  /*107b0*/  LOP3.LUT R4, R87, 0x180, RZ, 0xc0, !PT ;  /* 0x0000018057047812 */ /* 0x000fc400078ec0ff */
[----:B------:R-:W-:Y:S02]  /*107c0*/  LOP3.LUT R14, R0, R21, RZ, 0x3c, !PT ;  /* 0x00000015000e7212 */ /* 0x000fe400078e3cff */
[----:B------:R-:W-:Y:S02]  /*107d0*/  IADD3 R35, P4, R12, 0x3000, RZ ;  /* 0x000030000c237810 */ /* 0x000fe40007f9e0ff */
[----:B------:R-:W-:Y:S02]  /*107e0*/  LOP3.LUT R21, R28, 0x180, RZ, 0xc0, !PT ;  /* 0x000001801c157812 */ /* 0x000fe400078ec0ff */
[----:B------:R-:W-:Y:S02]  /*107f0*/  SHF.R.U64 R4, R4, 0x3, RZ ;  /* 0x0000000304047819 */ /* 0x000fe400000012ff */
[C---:B------:R-:W-:Y:S01]  /*10800*/  LOP3.LUT R5, R12.reuse, 0x180, RZ, 0xc0, !PT ;  /* 0x000001800c057812 */ /* 0x040fe200078ec0ff */
[----:B------:R-:W-:Y:S01]  /*10810*/  IMAD.X R7, RZ, RZ, R13, P2 ;  /* 0x000000ffff077224 */ /* 0x000fe200010e060d */
[----:B------:R-:W-:-:S02]  /*10820*/  IADD3 R85, P3, R12, 0x3020, RZ ;  /* 0x000030200c557810 */ /* 0x000fc40007f7e0ff */
[----:B------:R-:W-:Y:S02]  /*10830*/  LOP3.LUT R0, R35, 0x180, RZ, 0xc0, !PT ;  /* 0x0000018023007812 */ /* 0x000fe400078ec0ff */
[----:B------:R-:W-:Y:S02]  /*10840*/  SHF.R.U64 R21, R21, 0x3, RZ ;  /* 0x0000000315157819 */ /* 0x000fe400000012ff */
[----:B------:R-:W-:Y:S02]  /*10850*/  LOP3.LUT R6, R4, R87, RZ, 0x3c, !PT ;  /* 0x0000005704067212 */ /* 0x000fe400078e3cff */
[----:B------:R-:W-:Y:S02]  /*10860*/  SHF.R.U64 R5, R5, 0x3, RZ ;  /* 0x0000000305057819 */ /* 0x000fe400000012ff */
[----:B------:R-:W-:Y:S02]  /*10870*/  LOP3.LUT R2, R85, 0x180, RZ, 0xc0, !PT ;  /* 0x0000018055027812 */ /* 0x000fe400078ec0ff */
[----:B------:R-:W-:-:S02]  /*10880*/  SHF.R.U64 R0, R0, 0x3, RZ ;  /* 0x0000000300007819 */ /* 0x000fc400000012ff */
[----:B------:R-:W-:Y:S02]  /*10890*/  LOP3.LUT R4, R21, R28, RZ, 0x3c, !PT ;  /* 0x0000001c15047212 */ /* 0x000fe400078e3cff */
[----:B------:R-:W-:Y:S02]  /*108a0*/  MOV R21, R6 ;  /* 0x0000000600157202 */ /* 0x000fe40000000f00 */
[----:B------:R-:W-:Y:S01]  /*108b0*/  LOP3.LUT R12, R5, R12, RZ, 0x3c, !PT ;  /* 0x0000000c050c7212 */ /* 0x000fe200078e3cff */
[----:B--2---:R0:W-:Y:S01]  /*108c0*/  SHFL.IDX PT, R6, R51, R24, 0x1c1f ;  /* 0x001c1f1833067589 */ /* 0x0041e200000e0000 */
[----:B------:R-:W-:Y:S01]  /*108d0*/  SHF.R.U64 R2, R2, 0x3, RZ ;  /* 0x0000000302027819 */ /* 0x000fe200000012ff */
[--C-:B------:R-:W-:Y:S01]  /*108e0*/  IMAD.X R11, RZ, RZ, R13.reuse, P4 ;  /* 0x000000ffff0b7224 */ /* 0x100fe200020e060d */
[----:B------:R-:W-:Y:S01]  /*108f0*/  LOP3.LUT R10, R0, R35, RZ, 0x3c, !PT ;  /* 0x00000023000a7212 */ /* 0x000fe200078e3cff */
[--C-:B------:R-:W-:Y:S01]  /*10900*/  IMAD.X R5, RZ, RZ, R13.reuse, P1 ;  /* 0x000000ffff057224 */ /* 0x100fe200008e060d */
[----:B------:R-:W-:Y:S01]  /*10910*/  LOP3.LUT R8, R2, R85, RZ, 0x3c, !PT ;  /* 0x0000005502087212 */ /* 0x000fe200078e3cff */
[--C-:B------:R-:W-:Y:S01]  /*10920*/  IMAD.X R15, RZ, RZ, R13.reuse, P5 ;  /* 0x000000ffff0f7224 */ /* 0x100fe200028e060d */
[----:B0-----:R-:W-:Y:S01]  /*10930*/  LOP3.LUT R51, R24, 0x2, RZ, 0x3c, !PT ;  /* 0x0000000218337812 */ /* 0x001fe200078e3cff */
[----:B------:R-:W-:Y:S01]  /*10940*/  IMAD.X R9, RZ, RZ, R13, P3 ;  /* 0x000000ffff097224 */ /* 0x000fe200018e060d */
[----:B------:R-:W-:Y:S01]  /*10950*/  MOV R0, R12 ;  /* 0x0000000c00007202 */ /* 0x000fe20000000f00 */
[----:B------:R-:W-:Y:S01]  /*10960*/  SHFL.IDX PT, R60, R45, R24, 0x1c1f ;  /* 0x001c1f182d3c7589 */ /* 0x000fe200000e0000 */
[----:B------:R-:W-:-:S03]  /*10970*/  MOV R86, R10 ;  /* 0x0000000a00567202 */ /* 0x000fc60000000f00 */
[----:B------:R-:W-:Y:S01]  /*10980*/  SHFL.IDX PT, R76, R53, R24, 0x1c1f ;  /* 0x001c1f18354c7589 */ /* 0x000fe200000e0000 */
[----:B------:R-:W-:-:S03]  /*10990*/  MOV R28, R4 ;  /* 0x00000004001c7202 */ /* 0x000fc60000000f00 */
[----:B------:R-:W-:Y:S04]  /*109a0*/  SHFL.IDX PT, R12, R39, R24, 0x1c1f ;  /* 0x001c1f18270c7589 */ /* 0x000fe800000e0000 */
[----:B------:R-:W-:Y:S04]  /*109b0*/  SHFL.IDX PT, R52, R41, R24, 0x1c1f ;  /* 0x001c1f1829347589 */ /* 0x000fe800000e0000 */
[----:B------:R-:W0:Y:S04]  /*109c0*/  SHFL.IDX PT, R45, R38, R51, 0x1c1f ;  /* 0x001c1f33262d7589 */ /* 0x000e2800000e0000 */
[----:B------:R-:W1:Y:S01]  /*109d0*/  SHFL.IDX PT, R53, R40, R51, 0x1c1f ;  /* 0x001c1f3328357589 */ /* 0x000e6200000e0000 */
[----:B------:R-:W-:-:S03]  /*109e0*/  MOV R35, R14 ;  /* 0x0000000e00237202 */ /* 0x000fc60000000f00 */
[----:B------:R-:W-:Y:S01]  /*109f0*/  SHFL.IDX PT, R33, R33, R24, 0x1c1f ;  /* 0x001c1f1821217589 */ /* 0x000fe200000e0000 */
[----:B------:R-:W-:-:S03]  /*10a00*/  MOV R2, R8 ;  /* 0x0000000800027202 */ /* 0x000fc60000000f00 */
[----:B------:R-:W-:Y:S04]  /*10a10*/  SHFL.IDX PT, R61, R61, R24, 0x1c1f ;  /* 0x001c1f183d3d7589 */ /* 0x000fe800000e0000 */
[----:B------:R-:W-:Y:S04]  /*10a20*/  SHFL.IDX PT, R63, R63, R24, 0x1c1f ;  /* 0x001c1f183f3f7589 */ /* 0x000fe800000e0000 */
[----:B------:R-:W-:Y:S04]  /*10a30*/  SHFL.IDX PT, R65, R65, R24, 0x1c1f ;  /* 0x001c1f1841417589 */ /* 0x000fe800000e0000 */
[----:B------:R-:W-:Y:S04]  /*10a40*/  SHFL.IDX PT, R80, R77, R24, 0x1c1f ;  /* 0x001c1f184d507589 */ /* 0x000fe800000e0000 */
[----:B------:R-:W2:Y:S04]  /*10a50*/  SHFL.IDX PT, R26, R26, R51, 0x1c1f ;  /* 0x001c1f331a1a7589 */ /* 0x000ea800000e0000 */
[----:B------:R-:W3:Y:S04]  /*10a60*/  SHFL.IDX PT, R90, R90, R51, 0x1c1f ;  /* 0x001c1f335a5a7589 */ /* 0x000ee800000e0000 */
[----:B------:R-:W4:Y:S04]  /*10a70*/  SHFL.IDX PT, R94, R94, R51, 0x1c1f ;  /* 0x001c1f335e5e7589 */ /* 0x000f2800000e0000 */
[----:B------:R-:W4:Y:S04]  /*10a80*/  SHFL.IDX PT, R98, R98, R51, 0x1c1f ;  /* 0x001c1f3362627589 */ /* 0x000f2800000e0000 */
[----:B------:R0:W-:Y:S04]  /*10a90*/  SHFL.IDX PT, R10, R43, R24, 0x1c1f ;  /* 0x001c1f182b0a7589 */ /* 0x0001e800000e0000 */
        /* <DEDUP_REMOVED lines=27> */
[----:B------:R2:W4:Y:S04]  /*10c50*/  SHFL.IDX PT, R15, R42, R51, 0x1c1f ;  /* 0x001c1f332a0f7589 */ /* 0x00052800000e0000 */
[----:B------:R-:W4:Y:S04]  /*10c60*/  SHFL.IDX PT, R13, R126, R51, 0x1c1f ;  /* 0x001c1f337e0d7589 */ /* 0x000f2800000e0000 */
[----:B------:R4:W-:Y:S04]  /*10c70*/  SHFL.IDX PT, R68, R49, R24, 0x1c1f ;  /* 0x001c1f1831447589 */ /* 0x0009e800000e0000 */
[----:B------:R4:W4:Y:S01]  /*10c80*/  SHFL.IDX PT, R113, R113, R51, 0x1c1f ;  /* 0x001c1f3371717589 */ /* 0x00092200000e0000 */
[----:B0-----:R-:W-:-:S02]  /*10c90*/  SEL R43, R12, R45, P0 ;  /* 0x0000002d0c2b7207 */ /* 0x001fc40000000000 */
[----:B-1----:R-:W-:Y:S02]  /*10ca0*/  SEL R50, R52, R53, P0 ;  /* 0x0000003534327207 */ /* 0x002fe40000000000 */
[----:B--2---:R-:W-:Y:S02]  /*10cb0*/  SEL R42, R33, R26, P0 ;  /* 0x0000001a212a7207 */ /* 0x004fe40000000000 */
[----:B------:R-:W-:Y:S02]  /*10cc0*/  SEL R44, R26, R33, P0 ;  /* 0x000000211a2c7207 */ /* 0x000fe40000000000 */
[----:B------:R-:W-:Y:S02]  /*10cd0*/  SEL R45, R45, R12, P0 ;  /* 0x0000000c2d2d7207 */ /* 0x000fe40000000000 */
[----:B---3--:R-:W-:Y:S02]  /*10ce0*/  SEL R46, R61, R90, P0 ;  /* 0x0000005a3d2e7207 */ /* 0x008fe40000000000 */
[----:B------:R-:W-:-:S02]  /*10cf0*/  SEL R48, R90, R61, P0 ;  /* 0x0000003d5a307207 */ /* 0x000fc40000000000 */
[----:B----4-:R-:W-:Y:S02]  /*10d00*/  SEL R47, R63, R94, P0 ;  /* 0x0000005e3f2f7207 */ /* 0x010fe40000000000 */
        /* <DEDUP_REMOVED lines=43> */
[----:B------:R-:W-:Y:S02]  /*10fc0*/  F2FP.BF16.F32.PACK_AB R8, R51, R50 ;  /* 0x000000323308723e */ /* 0x000fe400000010ff */
[----:B------:R-:W-:Y:S02]  /*10fd0*/  F2FP.BF16.F32.PACK_AB R9, R55, R54 ;  /* 0x000000363709723e */ /* 0x000fe400000010ff */
[----:B------:R-:W-:Y:S02]  /*10fe0*/  F2FP.BF16.F32.PACK_AB R10, R53, R52 ;  /* 0x00000034350a723e */ /* 0x000fe400000010ff */
[----:B------:R-:W-:-:S02]  /*10ff0*/  F2FP.BF16.F32.PACK_AB R11, R57, R56 ;  /* 0x00000038390b723e */ /* 0x000fc400000010ff */
[----:B------:R-:W-:Y:S01]  /*11000*/  SEL R68, R113, R68, P0 ;  /* 0x0000004471447207 */ /* 0x000fe20000000000 */
[----:B------:R-:W-:Y:S01]  /*11010*/  STSM.16.M88.4 [R0], R4 ;  /* 0x0000000400007844 */ /* 0x000fe20000000200 */
[----:B------:R-:W-:Y:S02]  /*11020*/  F2FP.BF16.F32.PACK_AB R12, R59, R58 ;  /* 0x0000003a3b0c723e */ /* 0x000fe400000010ff */
[----:B------:R-:W-:Y:S01]  /*11030*/  F2FP.BF16.F32.PACK_AB R13, R63, R62 ;  /* 0x0000003e3f0d723e */ /* 0x000fe200000010ff */
[----:B------:R0:W-:Y:S01]  /*11040*/  STSM.16.M88.4 [R35], R8 ;  /* 0x0000000823007844 */ /* 0x0001e20000000200 */
        /* <DEDUP_REMOVED lines=8> */
[----:B------:R-:W-:-:S02]  /*110d0*/  F2FP.BF16.F32.PACK_AB R34, R77, R76 ;  /* 0x0000004c4d22723e */ /* 0x000fc400000010ff */
[----:B0-----:R-:W-:Y:S02]  /*110e0*/  F2FP.BF16.F32.PACK_AB R35, R81, R80 ;  /* 0x000000505123723e */ /* 0x001fe400000010ff */
[----:B------:R-:W-:Y:S02]  /*110f0*/  F2FP.BF16.F32.PACK_AB R4, R83, R82 ;  /* 0x000000525304723e */ /* 0x000fe400000010ff */
[----:B------:R-:W-:Y:S02]  /*11100*/  F2FP.BF16.F32.PACK_AB R5, R39, R38 ;  /* 0x000000262705723e */ /* 0x000fe400000010ff */
[----:B------:R-:W-:Y:S02]  /*11110*/  F2FP.BF16.F32.PACK_AB R6, R85, R84 ;  /* 0x000000545506723e */ /* 0x000fe400000010ff */
[----:B------:R-:W-:Y:S01]  /*11120*/  F2FP.BF16.F32.PACK_AB R7, R41, R40 ;  /* 0x000000282907723e */ /* 0x000fe200000010ff */
[----:B------:R-:W-:Y:S04]  /*11130*/  STSM.16.M88.4 [R86], R12 ;  /* 0x0000000c56007844 */ /* 0x000fe80000000200 */
[----:B------:R0:W-:Y:S04]  /*11140*/  STSM.16.M88.4 [R2], R24 ;  /* 0x0000001802007844 */ /* 0x0001e80000000200 */
[----:B------:R-:W-:Y:S04]  /*11150*/  STSM.16.M88.4 [R21], R32 ;  /* 0x0000002015007844 */ /* 0x000fe80000000200 */
[----:B------:R1:W-:Y:S01]  /*11160*/  STSM.16.M88.4 [R28], R4 ;  /* 0x000000041c007844 */ /* 0x0003e20000000200 */
[----:B------:R-:W-:Y:S01]  /*11170*/  BAR.SYNC.DEFER_BLOCKING 0x1, 0x180 ;  /* 0x0046000000007b1d */ /* 0x000fe20000010000 */
[----:B------:R-:W-:-:S04]  /*11180*/  ISETP.NE.U32.AND P0, PT, RZ, UR4, PT ;  /* 0x00000004ff007c0c */ /* 0x000fc8000bf05070 */
[----:B------:R-:W-:Y:S02]  /*11190*/  ISETP.NE.AND.EX P0, PT, RZ, UR5, PT, P0 ;  /* 0x00000005ff007c0c */ /* 0x000fe4000bf05300 */
[----:B------:R-:W-:Y:S01]  /*111a0*/  IADD3 R8, P1, R99, UR4, RZ ;  /* 0x0000000463087c10 */ /* 0x000fe2000ff3e0ff */
[----:B------:R-:W-:Y:S01]  /*111b0*/  IMAD.MOV.U32 R0, RZ, RZ, RZ ;  /* 0x000000ffff007224 */ /* 0x000fe200078e00ff */
[----:B------:R-:W-:Y:S01]  /*111c0*/  ISETP.GT.AND P3, PT, R88, 0x1, PT ;  /* 0x000000015800780c */ /* 0x000fe20003f64270 */
[----:B0-----:R-:W-:Y:S01]  /*111d0*/  IMAD.MOV.U32 R24, RZ, RZ, 0x9b8 ;  /* 0x000009b8ff187424 */ /* 0x001fe200078e00ff */
[----:B------:R-:W-:Y:S01]  /*111e0*/  IADD3.X R9, R89, UR5, RZ, P1, !PT ;  /* 0x0000000559097c10 */ /* 0x000fe20008ffe4ff */
[----:B------:R-:W0:Y:S08]  /*111f0*/  LDC R2, c[0x0][0xbe8] ;  /* 0x0002fa00ff027b82 */ /* 0x000e300000000800 */
[----:B------:R-:W2:Y:S01]  /*11200*/  LDC.64 R14, c[0x0][0xba8] ;  /* 0x0002ea00ff0e7b82 */ /* 0x000ea20000000a00 */
[----:B------:R-:W3:Y:S01]  /*11210*/  @P0 LDG.E R0, desc[UR40][R8.64] ;  /* 0x0000002808000981 */ /* 0x000ee2000c1e1900 */
[----:B------:R-:W-:-:S06]  /*11220*/  SEL R24, R24, 0x978, P3 ;  /* 0x0000097818187807 */ /* 0x000fcc0001800000 */
[----:B-1----:R-:W1:Y:S01]  /*11230*/  LDC.64 R6, c[0x0][R24+0x220] ;  /* 0x0000880018067b82 */ /* 0x002e620000000a00 */
[----:B------:R-:W-:-:S07]  /*11240*/  ISETP.NE.U32.AND P1, PT, RZ, UR6, PT ;  /* 0x00000006ff007c0c */ /* 0x000fce000bf25070 */
[----:B------:R-:W4:Y:S01]  /*11250*/  LDC.64 R10, c[0x0][R24+0x218] ;  /* 0x00008600180a7b82 */ /* 0x000f220000000a00 */
[----:B------:R-:W-:Y:S02]  /*11260*/  ISETP.NE.AND.EX P1, PT, RZ, UR7, PT, P1 ;  /* 0x00000007ff007c0c */ /* 0x000fe4000bf25310 */
[----:B0-----:R-:W-:-:S05]  /*11270*/  ISETP.NE.AND P4, PT, R2, 0x1, PT ;  /* 0x000000010200780c */ /* 0x001fca0003f85270 */
[----:B------:R-:W0:Y:S06]  /*11280*/  LDC.64 R12, c[0x0][R24+0x228] ;  /* 0x00008a00180c7b82 */ /* 0x000e2c0000000a00 */
[----:B------:R-:W-:Y:S01]  /*11290*/  @P1 IADD3 R4, P2, R99, UR6, RZ ;  /* 0x0000000663041c10 */ /* 0x000fe2000ff5e0ff */
[----:B------:R-:W-:Y:S01]  /*112a0*/  ULDC UR6, c[0x0][0xa88] ;  /* 0x0002a20000067ab9 */ /* 0x000fe20000000800 */
[----:B------:R-:W3:Y:S01]  /*112b0*/  @P4 LDC R26, c[0x0][0xbec] ;  /* 0x0002fb00ff1a4b82 */ /* 0x000ee20000000800 */
[----:B------:R-:W-:Y:S01]  /*112c0*/  IMAD.U32 R27, RZ, RZ, UR6 ;  /* 0x00000006ff1b7e24 */ /* 0x000fe2000f8e00ff */
[----:B------:R-:W-:-:S05]  /*112d0*/  @P1 IADD3.X R5, R89, UR7, RZ, P2, !PT ;  /* 0x0000000759051c10 */ /* 0x000fca00097fe4ff */
[----:B------:R2:W5:Y:S01]  /*112e0*/  @P1 LDG.E R27, desc[UR40][R4.64] ;  /* 0x00000028041b1981 */ /* 0x000562000c1e1900 */
[----:B------:R-:W-:Y:S01]  /*112f0*/  ISETP.NE.U32.AND P2, PT, RZ, UR4, PT ;  /* 0x00000004ff007c0c */ /* 0x000fe2000bf45070 */
[----:B------:R-:W3:Y:S08]  /*11300*/  @P4 LDC R89, c[0x0][0xbf0] ;  /* 0x0002fc00ff594b82 */ /* 0x000ef00000000800 */
[----:B--2---:R2:W2:Y:S01]  /*11310*/  LDC.64 R4, c[0x0][R24+0x210] ;  /* 0x0000840018047b82 */ /* 0x0044a20000000a00 */
[----:B------:R-:W-:-:S04]  /*11320*/  ISETP.NE.AND.EX P2, PT, RZ, UR5, PT, P2 ;  /* 0x00000005ff007c0c */ /* 0x000fc8000bf45320 */
[----:B------:R-:W-:Y:S02]  /*11330*/  SEL R21, R97, RZ, !P2 ;  /* 0x000000ff61157207 */ /* 0x000fe40005000000 */
[----:B------:R-:W-:Y:S01]  /*11340*/  SEL R25, R96, RZ, !P2 ;  /* 0x000000ff60197207 */ /* 0x000fe20005000000 */
[----:B------:R-:W2:Y:S02]  /*11350*/  @!P3 LDC R14, c[0x0][0xb50] ;  /* 0x0002d400ff0ebb82 */ /* 0x000ea40000000800 */
[----:B-1----:R-:W-:-:S04]  /*11360*/  IMAD R7, R7, R21, RZ ;  /* 0x0000001507077224 */ /* 0x002fc800078e02ff */
[----:B------:R-:W-:Y:S02]  /*11370*/  IMAD R87, R6, R25, R7 ;  /* 0x0000001906577224 */ /* 0x000fe400078e0207 */
[-C--:B----4-:R-:W-:Y:S01]  /*11380*/  IMAD R35, R11, R92.reuse, RZ ;  /* 0x0000005c0b237224 */ /* 0x090fe200078e02ff */
[----:B------:R-:W-:Y:S01]  /*11390*/  SEL R33, R91, RZ, P3 ;  /* 0x000000ff5b217207 */ /* 0x000fe20001800000 */
[----:B------:R-:W-:Y:S01]  /*113a0*/  IMAD.WIDE.U32 R10, R10, R92, RZ ;  /* 0x0000005c0a0a7225 */ /* 0x000fe200078e00ff */
[----:B------:R-:W1:Y:S03]  /*113b0*/  @!P3 LDC R15, c[0x0][0xb54] ;  /* 0x0002d500ff0fbb82 */ /* 0x000e660000000800 */
[----:B------:R-:W-:-:S04]  /*113c0*/  IMAD.WIDE.U32 R6, R6, R21, RZ ;  /* 0x0000001506067225 */ /* 0x000fc800078e00ff */
[----:B------:R-:W-:Y:S02]  /*113d0*/  IMAD R25, R93, 0xc0, R95 ;  /* 0x000000c05d197824 */ /* 0x000fe400078e025f */
[----:B------:R-:W-:Y:S02]  /*113e0*/  IMAD.IADD R87, R7, 0x1, R87 ;  /* 0x0000000107577824 */ /* 0x000fe400078e0257 */
[----:B------:R-:W-:Y:S02]  /*113f0*/  IMAD.MOV.U32 R7, RZ, RZ, R25 ;  /* 0x000000ffff077224 */ /* 0x000fe400078e0019 */
[----:B------:R-:W-:Y:S02]  /*11400*/  IMAD.IADD R11, R11, 0x1, R35 ;  /* 0x000000010b0b7824 */ /* 0x000fe400078e0223 */
[-C--:B0-----:R-:W-:Y:S02]  /*11410*/  IMAD R35, R13, R33.reuse, RZ ;  /* 0x000000210d237224 */ /* 0x081fe400078e02ff */
[----:B------:R-:W-:-:S04]  /*11420*/  IMAD.WIDE.U32 R12, R12, R33, RZ ;  /* 0x000000210c0c7225 */ /* 0x000fc800078e00ff */
[----:B------:R-:W-:Y:S01]  /*11430*/  IMAD.IADD R35, R13, 0x1, R35 ;  /* 0x000000010d237824 */ /* 0x000fe200078e0223 */
[--C-:B---3--:R-:W-:Y:S01]  /*11440*/  IADD3 R10, P2, P5, R6, R10, R0.reuse ;  /* 0x0000000a060a7210 */ /* 0x108fe20007d5e000 */
[----:B------:R-:W-:Y:S01]  /*11450*/  @P4 IMAD.HI.U32 R6, R25, R26, RZ ;  /* 0x0000001a19064227 */ /* 0x000fe200078e00ff */
[----:B------:R-:W-:-:S04]  /*11460*/  SHF.R.S32.HI R86, RZ, 0x1f, R0 ;  /* 0x0000001fff567819 */ /* 0x000fc80000011400 */
[----:B------:R-:W-:Y:S02]  /*11470*/  @P4 SHF.R.U32.HI R7, RZ, R89, R6 ;  /* 0x00000059ff074219 */ /* 0x000fe40000011606 */
[----:B------:R-:W-:-:S03]  /*11480*/  IADD3.X R11, R87, R11, R86, P2, P5 ;  /* 0x0000000b570b7210 */ /* 0x000fc600017ea456 */
[--C-:B--2---:R-:W-:Y:S01]  /*11490*/  IMAD.MOV R24, RZ, RZ, -R7.reuse ;  /* 0x000000ffff187224 */ /* 0x104fe200078e0a07 */
[----:B------:R-:W-:Y:S02]  /*114a0*/  IADD3 R12, P2, P5, R7, R10, R12 ;  /* 0x0000000a070c7210 */ /* 0x000fe40007d5e00c */
[----:B------:R-:W-:Y:S01]  /*114b0*/  SHF.R.S32.HI R6, RZ, 0x1f, R7 ;  /* 0x0000001fff067819 */ /* 0x000fe20000011407 */
[----:B------:R-:W-:-:S03]  /*114c0*/  IMAD R7, R2, R24, R25 ;  /* 0x0000001802077224 */ /* 0x000fc600078e0219 */
[----:B------:R-:W-:Y:S01]  /*114d0*/  IADD3.X R13, R6, R11, R35, P2, P5 ;  /* 0x0000000b060d7210 */ /* 0x000fe200017ea423 */
[-C--:B------:R-:W-:Y:S01]  /*114e0*/  IMAD R5, R5, R7.reuse, RZ ;  /* 0x0000000705057224 */ /* 0x080fe200078e02ff */
[----:B------:R-:W-:Y:S01]  /*114f0*/  SHF.R.S32.HI R11, RZ, 0x1f, R7 ;  /* 0x0000001fff0b7819 */ /* 0x000fe20000011407 */
[----:B------:R-:W-:-:S04]  /*11500*/  IMAD.WIDE.U32 R12, R4, R7, R12 ;  /* 0x00000007040c7225 */ /* 0x000fc800078e000c */
[----:B------:R-:W-:Y:S01]  /*11510*/  IMAD R5, R4, R11, R5 ;  /* 0x0000000b04057224 */ /* 0x000fe200078e0205 */
[----:B------:R-:W-:-:S03]  /*11520*/  LEA R14, P2, R12, R14, 0x2 ;  /* 0x0000000e0c0e7211 */ /* 0x000fc600078410ff */
[----:B------:R-:W-:-:S05]  /*11530*/  IMAD.IADD R4, R13, 0x1, R5 ;  /* 0x000000010d047824 */ /* 0x000fca00078e0205 */
[----:B-1----:R-:W-:Y:S01]  /*11540*/  LEA.HI.X R12, R12, R15, R4, 0x2, P2 ;  /* 0x0000000f0c0c7211 */ /* 0x002fe200010f1404 */
[----:B------:R-:W-:Y:S06]  /*11550*/  @P1 BRA `(.L_x_9220) ;  /* 0x0000000000101947 */ /* 0x000fec0003800000 */
[----:B------:R-:W-:Y:S05]  /*11560*/  @!P0 BRA `(.L_x_9220) ;  /* 0x00000000000c8947 */ /* 0x000fea0003800000 */
[----:B------:R-:W2:Y:S04]  /*11570*/  LDG.E R4, desc[UR40][R8.64] ;  /* 0x0000002808047981 */ /* 0x000ea8000c1e1900 */
[----:B-----5:R-:W2:Y:S02]  /*11580*/  LDG.E R27, desc[UR40][R8.64+0x4] ;  /* 0x00000428081b7981 */ /* 0x020ea4000c1e1900 */
[----:B--2---:R-:W-:-:S07]  /*11590*/  IMAD.IADD R27, R27, 0x1, -R4 ;  /* 0x000000011b1b7824 */ /* 0x004fce00078e0a04 */
.L_x_9220:
        /* <DEDUP_REMOVED lines=19> */
[----:B------:R-:W-:Y:S05]  /*116d0*/  @P3 BRA `(.L_x_9221) ;  /* 0x0000000800203947 */ /* 0x000fea0003800000 */
[----:B------:R-:W2:Y:S01]  /*116e0*/  LDL R87, [R1+0x30] ;  /* 0x0000300001577983 */ /* 0x000ea20000100800 */
[----:B------:R-:W1:Y:S01]  /*116f0*/  @P4 LDC R43, c[0x0][0xbec] ;  /* 0x0002fb00ff2b4b82 */ /* 0x000e620000000800 */
[----:B------:R-:W-:Y:S02]  /*11700*/  ULDC.64 UR4, c[0x0][0xaa0] ;  /* 0x0002a80000047ab9 */ /* 0x000fe40000000a00 */
[----:B------:R3:W5:Y:S04]  /*11710*/  LDL R50, [R1+0x9c] ;  /* 0x00009c0001327983 */ /* 0x0007680000100800 */
[----:B------:R3:W5:Y:S01]  /*11720*/  LDL R49, [R1+0x50] ;  /* 0x0000500001317983 */ /* 0x0007620000100800 */
[----:B------:R-:W4:Y:S03]  /*11730*/  @P4 LDC R45, c[0x0][0xbf0] ;  /* 0x0002fc00ff2d4b82 */ /* 0x000f260000000800 */
[----:B------:R3:W5:Y:S04]  /*11740*/  LDL R48, [R1+0x98] ;  /* 0x0000980001307983 */ /* 0x0007680000100800 */
[----:B------:R3:W5:Y:S01]  /*11750*/  LDL R46, [R1+0x58] ;  /* 0x00005800012e7983 */ /* 0x0007620000100800 */
[----:B------:R-:W0:Y:S02]  /*11760*/  S2R R8, SR_TID.X ;  /* 0x0000000000087919 */ /* 0x000e240000002100 */
[----:B0-----:R-:W-:-:S05]  /*11770*/  VIADD R89, R8, 0xffffff80 ;  /* 0xffffff8008597836 */ /* 0x001fca0000000000 */
[----:B------:R-:W-:-:S04]  /*11780*/  SHF.R.S32.HI R88, RZ, 0x1f, R89 ;  /* 0x0000001fff587819 */ /* 0x000fc80000011459 */
[----:B------:R-:W-:-:S04]  /*11790*/  LEA.HI R88, R88, R89, RZ, 0x2 ;  /* 0x0000005958587211 */ /* 0x000fc800078f10ff */
[----:B------:R-:W-:Y:S02]  /*117a0*/  SHF.R.S32.HI R88, RZ, 0x2, R88 ;  /* 0x00000002ff587819 */ /* 0x000fe40000011458 */
[----:B------:R-:W-:-:S04]  /*117b0*/  SHF.R.S32.HI R20, RZ, 0x1f, R89 ;  /* 0x0000001fff147819 */ /* 0x000fc80000011459 */
[----:B------:R-:W-:-:S04]  /*117c0*/  LEA.HI R20, R20, R89, RZ, 0x2 ;  /* 0x0000005914147211 */ /* 0x000fc800078f10ff */
[----:B------:R-:W-:Y:S01]  /*117d0*/  LOP3.LUT R20, R20, 0xfffffffc, RZ, 0xc0, !PT ;  /* 0xfffffffc14147812 */ /* 0x000fe200078ec0ff */
[----:B------:R-:W-:-:S04]  /*117e0*/  IMAD.WIDE.U32 R40, R0, UR4, RZ ;  /* 0x0000000400287c25 */ /* 0x000fc8000f8e00ff */
[----:B------:R-:W-:Y:S02]  /*117f0*/  IMAD.IADD R20, R89, 0x1, -R20 ;  /* 0x0000000159147824 */ /* 0x000fe400078e0a14 */
[----:B------:R-:W-:Y:S01]  /*11800*/  IMAD R47, R93, 0xc0, R88 ;  /* 0x000000c05d2f7824 */ /* 0x000fe200078e0258 */
[----:B------:R-:W-:Y:S01]  /*11810*/  BSSY B1, `(.L_x_9222) ;  /* 0x0000061000017945 */ /* 0x000fe20003800000 */
[----:B--2---:R-:W-:-:S04]  /*11820*/  IMAD R3, R88, 0x20, R87 ;  /* 0x0000002058037824 */ /* 0x004fc800078e0257 */
[----:B------:R-:W-:-:S03]  /*11830*/  IMAD.WIDE R36, R3, 0x2, R36 ;  /* 0x0000000203247825 */ /* 0x000fc600078e0224 */
[----:B------:R-:W-:-:S04]  /*11840*/  IADD3 R6, P5, R36, 0x7800, RZ ;  /* 0x0000780024067810 */ /* 0x000fc80007fbe0ff */
[----:B------:R-:W-:-:S04]  /*11850*/  LOP3.LUT R3, R6, 0x180, RZ, 0xc0, !PT ;  /* 0x0000018006037812 */ /* 0x000fc800078ec0ff */
[----:B------:R-:W-:-:S04]  /*11860*/  SHF.R.U64 R3, R3, 0x3, RZ ;  /* 0x0000000303037819 */ /* 0x000fc800000012ff */
[----:B------:R-:W-:Y:S01]  /*11870*/  LOP3.LUT R38, R3, R6, RZ, 0x3c, !PT ;  /* 0x0000000603267212 */ /* 0x000fe200078e3cff */
[----:B------:R-:W-:-:S04]  /*11880*/  IMAD R3, R86, UR4, RZ ;  /* 0x0000000456037c24 */ /* 0x000fc8000f8e02ff */
[----:B------:R-:W-:Y:S01]  /*11890*/  IMAD R3, R0, UR5, R3 ;  /* 0x0000000500037c24 */ /* 0x000fe2000f8e0203 */
[----:B------:R-:W-:Y:S01]  /*118a0*/  ULDC.64 UR4, c[0x0][0xae8] ;  /* 0x0002ba0000047ab9 */ /* 0x000fe20000000a00 */
[----:B------:R-:W-:Y:S02]  /*118b0*/  IMAD R0, R20, 0x60, R88 ;  /* 0x0000006014007824 */ /* 0x000fe400078e0258 */
[----:B------:R-:W-:Y:S02]  /*118c0*/  IMAD.IADD R41, R41, 0x1, R3 ;  /* 0x0000000129297824 */ /* 0x000fe400078e0203 */
[----:B------:R-:W-:Y:S01]  /*118d0*/  IMAD R42, R93, 0xc0, R0 ;  /* 0x000000c05d2a7824 */ /* 0x000fe200078e0200 */
[----:B------:R-:W-:Y:S01]  /*118e0*/  IADD3 R9, P0, R36, 0x1800, RZ ;  /* 0x0000180024097810 */ /* 0x000fe20007f1e0ff */
[----:B------:R-:W-:Y:S01]  /*118f0*/  IMAD.WIDE.U32 R40, R92, UR4, R40 ;  /* 0x000000045c287c25 */ /* 0x000fe2000f8e0028 */
[C---:B------:R-:W-:Y:S02]  /*11900*/  IADD3 R13, P1, R36.reuse, 0x3000, RZ ;  /* 0x00003000240d7810 */ /* 0x040fe40007f3e0ff */
[----:B------:R-:W-:-:S02]  /*11910*/  IADD3 R25, P2, R36, 0x4800, RZ ;  /* 0x0000480024197810 */ /* 0x000fc40007f5e0ff */
[----:B------:R-:W-:Y:S01]  /*11920*/  IADD3 R33, P3, R36, 0x6000, RZ ;  /* 0x0000600024217810 */ /* 0x000fe20007f7e0ff */
[----:B-1----:R-:W-:Y:S01]  /*11930*/  @P4 IMAD.HI.U32 R0, R42, R43, RZ ;  /* 0x0000002b2a004227 */ /* 0x002fe200078e00ff */
[----:B------:R-:W-:Y:S02]  /*11940*/  SHF.R.S32.HI R20, RZ, 0x1f, R21 ;  /* 0x0000001fff147819 */ /* 0x000fe40000011415 */
[----:B------:R-:W-:Y:S01]  /*11950*/  LOP3.LUT R8, R9, 0x180, RZ, 0xc0, !PT ;  /* 0x0000018009087812 */ /* 0x000fe200078ec0ff */
[----:B------:R-:W-:Y:S01]  /*11960*/  IMAD R41, R92, UR5, R41 ;  /* 0x000000055c297c24 */ /* 0x000fe2000f8e0229 */
[----:B------:R-:W-:Y:S01]  /*11970*/  LOP3.LUT R12, R13, 0x180, RZ, 0xc0, !PT ;  /* 0x000001800d0c7812 */ /* 0x000fe200078ec0ff */
[----:B------:R-:W-:Y:S01]  /*11980*/  ULDC.64 UR4, c[0x0][0xaf0] ;  /* 0x0002bc0000047ab9 */ /* 0x000fe20000000a00 */
[----:B------:R-:W-:Y:S02]  /*11990*/  LOP3.LUT R24, R25, 0x180, RZ, 0xc0, !PT ;  /* 0x0000018019187812 */ /* 0x000fe400078ec0ff */
[----:B------:R-:W-:-:S02]  /*119a0*/  LOP3.LUT R32, R33, 0x180, RZ, 0xc0, !PT ;  /* 0x0000018021207812 */ /* 0x000fc400078ec0ff */
[----:B------:R-:W-:Y:S01]  /*119b0*/  LOP3.LUT R5, R36, 0x180, RZ, 0xc0, !PT ;  /* 0x0000018024057812 */ /* 0x000fe200078ec0ff */
[----:B------:R-:W-:Y:S01]  /*119c0*/  IMAD.MOV.U32 R3, RZ, RZ, R42 ;  /* 0x000000ffff037224 */ /* 0x000fe200078e002a */
[----:B----4-:R-:W-:Y:S01]  /*119d0*/  @P4 SHF.R.U32.HI R3, RZ, R45, R0 ;  /* 0x0000002dff034219 */ /* 0x010fe20000011600 */
[----:B------:R-:W-:Y:S01]  /*119e0*/  IMAD R20, R20, UR4, RZ ;  /* 0x0000000414147c24 */ /* 0x000fe2000f8e02ff */
[----:B------:R-:W-:Y:S02]  /*119f0*/  SHF.R.U64 R8, R8, 0x3, RZ ;  /* 0x0000000308087819 */ /* 0x000fe400000012ff */
[----:B------:R-:W-:Y:S02]  /*11a00*/  SHF.R.U64 R12, R12, 0x3, RZ ;  /* 0x000000030c0c7819 */ /* 0x000fe400000012ff */
[----:B------:R-:W-:Y:S02]  /*11a10*/  SHF.R.U64 R24, R24, 0x3, RZ ;  /* 0x0000000318187819 */ /* 0x000fe400000012ff */
[----:B------:R-:W-:-:S02]  /*11a20*/  SHF.R.U64 R32, R32, 0x3, RZ ;  /* 0x0000000320207819 */ /* 0x000fc400000012ff */
[----:B------:R-:W-:Y:S01]  /*11a30*/  SHF.R.U64 R5, R5, 0x3, RZ ;  /* 0x0000000305057819 */ /* 0x000fe200000012ff */
[C---:B------:R-:W-:Y:S01]  /*11a40*/  IMAD R43, R21.reuse, UR5, R20 ;  /* 0x00000005152b7c24 */ /* 0x040fe2000f8e0214 */
[----:B------:R-:W-:Y:S01]  /*11a50*/  SHF.R.S32.HI R0, RZ, 0x1f, R3 ;  /* 0x0000001fff007819 */ /* 0x000fe20000011403 */
[----:B------:R-:W-:Y:S01]  /*11a60*/  IMAD.WIDE.U32 R20, R21, UR4, R40 ;  /* 0x0000000415147c25 */ /* 0x000fe2000f8e0028 */
[----:B------:R-:W-:Y:S01]  /*11a70*/  LOP3.LUT R8, R8, R9, RZ, 0x3c, !PT ;  /* 0x0000000908087212 */ /* 0x000fe200078e3cff */
[----:B------:R-:W-:Y:S01]  /*11a80*/  ULDC.64 UR4, c[0x0][0xae0] ;  /* 0x0002b80000047ab9 */ /* 0x000fe20000000a00 */
[----:B------:R-:W-:Y:S01]  /*11a90*/  LOP3.LUT R12, R12, R13, RZ, 0x3c, !PT ;  /* 0x0000000d0c0c7212 */ /* 0x000fe200078e3cff */
[----:B------:R-:W-:Y:S01]  /*11aa0*/  IMAD.MOV R41, RZ, RZ, -R3 ;  /* 0x000000ffff297224 */ /* 0x000fe200078e0a03 */
[----:B------:R-:W-:Y:S01]  /*11ab0*/  LOP3.LUT R24, R24, R25, RZ, 0x3c, !PT ;  /* 0x0000001918187212 */ /* 0x000fe200078e3cff */
[--C-:B------:R-:W-:Y:S01]  /*11ac0*/  IMAD.X R9, RZ, RZ, R37.reuse, P0 ;  /* 0x000000ffff097224 */ /* 0x100fe200000e0625 */
[----:B------:R-:W-:Y:S01]  /*11ad0*/  LOP3.LUT R32, R32, R33, RZ, 0x3c, !PT ;  /* 0x0000002120207212 */ /* 0x000fe200078e3cff */
[--C-:B------:R-:W-:Y:S01]  /*11ae0*/  IMAD.X R13, RZ, RZ, R37.reuse, P1 ;  /* 0x000000ffff0d7224 */ /* 0x100fe200008e0625 */
[----:B------:R-:W-:Y:S01]  /*11af0*/  LOP3.LUT R4, R5, R36, RZ, 0x3c, !PT ;  /* 0x0000002405047212 */ /* 0x000fe200078e3cff */
[----:B------:R-:W-:-:S02]  /*11b00*/  IMAD.X R25, RZ, RZ, R37, P2 ;  /* 0x000000ffff197224 */ /* 0x000fc400010e0625 */
[--C-:B------:R-:W-:Y:S01]  /*11b10*/  IMAD.X R33, RZ, RZ, R37.reuse, P3 ;  /* 0x000000ffff217224 */ /* 0x100fe200018e0625 */
[----:B------:R-:W5:Y:S01]  /*11b20*/  LD.E.128 R8, desc[UR40][R8.64] ;  /* 0x0000002808087980 */ /* 0x000f62000c101d00 */
[--C-:B------:R-:W-:Y:S02]  /*11b30*/  IMAD.X R39, RZ, RZ, R37.reuse, P5 ;  /* 0x000000ffff277224 */ /* 0x100fe400028e0625 */
[----:B------:R-:W-:Y:S01]  /*11b40*/  IMAD.MOV.U32 R5, RZ, RZ, R37 ;  /* 0x000000ffff057224 */ /* 0x000fe200078e0025 */
[----:B------:R-:W5:Y:S01]  /*11b50*/  LD.E.128 R12, desc[UR40][R12.64] ;  /* 0x000000280c0c7980 */ /* 0x000f62000c101d00 */
[----:B------:R-:W-:Y:S02]  /*11b60*/  IMAD R0, R0, UR4, RZ ;  /* 0x0000000400007c24 */ /* 0x000fe4000f8e02ff */
[----:B------:R-:W-:Y:S01]  /*11b70*/  IMAD R41, R2, R41, R42 ;  /* 0x0000002902297224 */ /* 0x000fe200078e022a */
[----:B------:R-:W5:Y:S01]  /*11b80*/  LD.E.128 R24, desc[UR40][R24.64] ;  /* 0x0000002818187980 */ /* 0x000f62000c101d00 */
[----:B------:R-:W-:-:S02]  /*11b90*/  IMAD.IADD R21, R21, 0x1, R43 ;  /* 0x0000000115157824 */ /* 0x000fc400078e022b */
[----:B------:R-:W-:Y:S01]  /*11ba0*/  IMAD R43, R3, UR5, R0 ;  /* 0x00000005032b7c24 */ /* 0x000fe2000f8e0200 */
[----:B------:R-:W5:Y:S01]  /*11bb0*/  LD.E.128 R4, desc[UR40][R4.64] ;  /* 0x0000002804047980 */ /* 0x000f62000c101d00 */
[----:B------:R-:W-:-:S03]  /*11bc0*/  SHF.R.S32.HI R0, RZ, 0x1f, R41 ;  /* 0x0000001fff007819 */ /* 0x000fc60000011429 */
[----:B------:R-:W5:Y:S01]  /*11bd0*/  LD.E.128 R32, desc[UR40][R32.64] ;  /* 0x0000002820207980 */ /* 0x000f62000c101d00 */
[----:B------:R-:W-:Y:S01]  /*11be0*/  IMAD.WIDE.U32 R2, R3, UR4, R20 ;  /* 0x0000000403027c25 */ /* 0x000fe2000f8e0014 */
[----:B------:R-:W-:Y:S02]  /*11bf0*/  ULDC.64 UR4, c[0x0][0xad8] ;  /* 0x0002b60000047ab9 */ /* 0x000fe40000000a00 */
        /* <DEDUP_REMOVED lines=9> */
[----:B------:R-:W-:Y:S01]  /*11c90*/  IMAD.WIDE.U32 R2, R41, UR4, R2 ;  /* 0x0000000429027c25 */ /* 0x000fe2000f8e0002 */
[----:B------:R-:W-:-:S03]  /*11ca0*/  ISETP.GE.AND P0, PT, R47, R28, PT ;  /* 0x0000001c2f00720c */ /* 0x000fc60003f06270 */
[----:B------:R-:W-:Y:S01]  /*11cb0*/  IMAD R21, R41, UR5, R0 ;  /* 0x0000000529157c24 */ /* 0x000fe2000f8e0200 */
[----:B------:R-:W-:Y:S01]  /*11cc0*/  ULDC.64 UR4, c[0x0][0xa80] ;  /* 0x0002a00000047ab9 */ /* 0x000fe20000000a00 */
[----:B------:R-:W-:Y:S01]  /*11cd0*/  VIADD R0, R16, 0x19c20 ;  /* 0x00019c2010007836 */ /* 0x000fe20000000000 */
[----:B------:R-:W-:Y:S01]  /*11ce0*/  LEA R44, P1, R2, UR4, 0x1 ;  /* 0x00000004022c7c11 */ /* 0x000fe2000f8208ff */
[----:B------:R-:W-:-:S03]  /*11cf0*/  IMAD.IADD R3, R3, 0x1, R21 ;  /* 0x0000000103037824 */ /* 0x000fc600078e0215 */
[----:B------:R-:W-:Y:S02]  /*11d00*/  PRMT R0, RZ, 0x654, R0 ;  /* 0x00000654ff007816 */ /* 0x000fe40000000000 */
[----:B------:R-:W-:Y:S01]  /*11d10*/  LEA.HI.X R45, R2, UR5, R3, 0x1, P1 ;  /* 0x00000005022d7c11 */ /* 0x000fe200088f0c03 */
[----:B0-----:R3:W0:Y:S04]  /*11d20*/  SHFL.IDX PT, R20, R44, RZ, 0x1c1f ;  /* 0x001c1fff2c147589 */ /* 0x00162800000e0000 */
[----:B------:R3:W1:Y:S01]  /*11d30*/  SHFL.IDX PT, R21, R45, RZ, 0x1c1f ;  /* 0x001c1fff2d157589 */ /* 0x00066200000e0000 */
[----:B------:R3:W-:Y:S01]  /*11d40*/  SYNCS.ARRIVE.TRANS64.RED.A1T0 RZ, [R0+URZ], RZ ;  /* 0x000000ff00ff79a7 */ /* 0x0007e2000810043f */
[----:B------:R-:W-:Y:S05]  /*11d50*/  @P0 BRA `(.L_x_9223) ;  /* 0x0000000000300947 */ /* 0x000fea0003800000 */
[----:B------:R-:W-:Y:S02]  /*11d60*/  ULDC UR4, c[0x0][0xac8] ;  /* 0x0002b20000047ab9 */ /* 0x000fe40000000800 */
[----:B-----5:R-:W-:Y:S02]  /*11d70*/  ISETP.GE.AND P1, PT, R49, UR4, PT ;  /* 0x0000000431007c0c */ /* 0x020fe4000bf26270 */
[----:B------:R-:W-:Y:S02]  /*11d80*/  ISETP.GE.AND P2, PT, R46, UR4, PT ;  /* 0x000000042e007c0c */ /* 0x000fe4000bf46270 */
[----:B------:R-:W-:-:S09]  /*11d90*/  ISETP.GE.AND P0, PT, R87, UR4, PT ;  /* 0x0000000457007c0c */ /* 0x000fd2000bf06270 */
[-C--:B0-----:R-:W-:Y:S02]  /*11da0*/  @!P1 LEA R40, P3, R49, R20.reuse, 0x1 ;  /* 0x0000001431289211 */ /* 0x081fe400078608ff */
[C---:B------:R-:W-:Y:S02]  /*11db0*/  @!P2 LEA R42, P4, R46.reuse, R20, 0x1 ;  /* 0x000000142e2aa211 */ /* 0x040fe400078808ff */
[----:B-1----:R-:W-:Y:S01]  /*11dc0*/  @!P0 IMAD.WIDE R2, R87, 0x2, R20 ;  /* 0x0000000257028825 */ /* 0x002fe200078e0214 */
[-C--:B------:R-:W-:Y:S02]  /*11dd0*/  @!P1 LEA.HI.X R41, R49, R21.reuse, R50, 0x1, P3 ;  /* 0x0000001531299211 */ /* 0x080fe400018f0c32 */
[----:B------:R-:W-:Y:S02]  /*11de0*/  @!P2 LEA.HI.X R43, R46, R21, R48, 0x1, P4 ;  /* 0x000000152e2ba211 */ /* 0x000fe400020f0c30 */
[----:B------:R2:W-:Y:S04]  /*11df0*/  @!P0 ST.E.128 desc[UR40][R2.64], R4 ;  /* 0x0000000402008985 */ /* 0x0005e8000c101d28 */
[----:B------:R2:W-:Y:S04]  /*11e00*/  @!P1 ST.E.128 desc[UR40][R40.64], R12 ;  /* 0x0000000c28009985 */ /* 0x0005e8000c101d28 */
[----:B------:R2:W-:Y:S02]  /*11e10*/  @!P2 ST.E.128 desc[UR40][R42.64], R32 ;  /* 0x000000202a00a985 */ /* 0x0005e4000c101d28 */
.L_x_9223:
[----:B------:R-:W-:Y:S05]  /*11e20*/  BSYNC B1 ;  /* 0x0000000000017941 */ /* 0x000fea0003800000 */
.L_x_9222:
[----:B--2---:R-:W-:Y:S01]  /*11e30*/  VIADD R3, R47, 0x60 ;  /* 0x000000602f037836 */ /* 0x004fe20000000000 */
[----:B-----5:R2:W4:Y:S04]  /*11e40*/  SHFL.IDX PT, R5, R45, 0x1, 0x1c1f ;  /* 0x003c1f002d057f89 */ /* 0x02052800000e0000 */
[----:B------:R-:W-:Y:S01]  /*11e50*/  ISETP.GE.AND P0, PT, R3, R28, PT ;  /* 0x0000001c0300720c */ /* 0x000fe20003f06270 */
[----:B------:R2:W0:-:S12]  /*11e60*/  SHFL.IDX PT, R4, R44, 0x1, 0x1c1f ;  /* 0x003c1f002c047f89 */ /* 0x00041800000e0000 */
[----:B--2---:R-:W-:Y:S05]  /*11e70*/  @P0 BRA `(.L_x_9224) ;  /* 0x0000001400b00947 */ /* 0x004fea0003800000 */
[----:B------:R-:W-:Y:S02]  /*11e80*/  ULDC UR4, c[0x0][0xac8] ;  /* 0x0002b20000047ab9 */ /* 0x000fe40000000800 */
[----:B------:R-:W-:Y:S02]  /*11e90*/  ISETP.GE.AND P2, PT, R49, UR4, PT ;  /* 0x0000000431007c0c */ /* 0x000fe4000bf46270 */
[----:B------:R-:W-:-:S11]  /*11ea0*/  ISETP.GE.AND P1, PT, R87, UR4, PT ;  /* 0x0000000457007c0c */ /* 0x000fd6000bf26270 */
[----:B0-----:R-:W-:Y:S02]  /*11eb0*/  @!P2 LEA R6, P0, R49, R4, 0x1 ;  /* 0x000000043106a211 */ /* 0x001fe400078008ff */
        /* <DEDUP_REMOVED lines=10> */
.L_x_9221:
[----:B------:R-:W-:Y:S01]  /*11f60*/  ULDC.64 UR4, c[0x0][0xb08] ;  /* 0x0002c20000047ab9 */ /* 0x000fe20000000a00 */
[----:B------:R-:W2:Y:S01]  /*11f70*/  LDL R98, [R1+0x34] ;  /* 0x0000340001627983 */ /* 0x000ea20000100800 */
[----:B0-----:R-:W-:Y:S01]  /*11f80*/  IMAD R3, R86, UR4, RZ ;  /* 0x0000000456037c24 */ /* 0x001fe2000f8e02ff */
[----:B------:R-:W0:Y:S01]  /*11f90*/  @P4 LDC R6, c[0x0][0xbec] ;  /* 0x0002fb00ff064b82 */ /* 0x000e220000000800 */
[C---:B------:R-:W-:Y:S01]  /*11fa0*/  IMAD.WIDE.U32 R4, R0.reuse, UR4, RZ ;  /* 0x0000000400047c25 */ /* 0x040fe2000f8e00ff */
[----:B------:R1:W5:Y:S01]  /*11fb0*/  LDL R97, [R1+0x84] ;  /* 0x0000840001617983 */ /* 0x0003620000100800 */
[----:B------:R-:W-:Y:S02]  /*11fc0*/  ULDC.64 UR6, c[0x0][0xb30] ;  /* 0x0002cc0000067ab9 */ /* 0x000fe40000000a00 */
[----:B------:R-:W-:Y:S01]  /*11fd0*/  IMAD R3, R0, UR5, R3 ;  /* 0x0000000500037c24 */ /* 0x000fe2000f8e0203 */
[----:B------:R-:W-:Y:S01]  /*11fe0*/  ULDC.64 UR4, c[0x0][0xb38] ;  /* 0x0002ce0000047ab9 */ /* 0x000fe20000000a00 */
[----:B------:R-:W-:Y:S01]  /*11ff0*/  SHF.R.S32.HI R0, RZ, 0x1f, R21 ;  /* 0x0000001fff007819 */ /* 0x000fe20000011415 */
[----:B------:R1:W5:Y:S01]  /*12000*/  LDL R96, [R1+0x6c] ;  /* 0x00006c0001607983 */ /* 0x0003620000100800 */
[----:B------:R-:W-:Y:S01]  /*12010*/  IMAD.IADD R5, R5, 0x1, R3 ;  /* 0x0000000105057824 */ /* 0x000fe200078e0203 */
[----:B------:R-:W3:Y:S02]  /*12020*/  @P4 LDC R11, c[0x0][0xbf0] ;  /* 0x0002fc00ff0b4b82 */ /* 0x000ee40000000800 */
[----:B------:R1:W5:Y:S01]  /*12030*/  LDL R95, [R1+0x80] ;  /* 0x00008000015f7983 */ /* 0x0003620000100800 */
[----:B------:R-:W-:-:S03]  /*12040*/  IMAD.WIDE.U32 R4, R92, UR4, R4 ;  /* 0x000000045c047c25 */ /* 0x000fc6000f8e0004 */
[----:B------:R1:W5:Y:S01]  /*12050*/  LDL R94, [R1+0x68] ;  /* 0x00006800015e7983 */ /* 0x0003620000100800 */
[----:B------:R-:W-:Y:S01]  /*12060*/  IMAD R5, R92, UR5, R5 ;  /* 0x000000055c057c24 */ /* 0x000fe2000f8e0205 */
[----:B------:R-:W-:Y:S02]  /*12070*/  ULDC.64 UR4, c[0x0][0xb40] ;  /* 0x0002d00000047ab9 */ /* 0x000fe40000000a00 */
[----:B------:R-:W-:Y:S01]  /*12080*/  IMAD R0, R0, UR4, RZ ;  /* 0x0000000400007c24 */ /* 0x000fe2000f8e02ff */
[----:B------:R1:W5:Y:S01]  /*12090*/  LDL R93, [R1+0x7c] ;  /* 0x00007c00015d7983 */ /* 0x0003620000100800 */
[----:B------:R-:W-:-:S03]  /*120a0*/  IMAD.WIDE.U32 R4, R21, UR4, R4 ;  /* 0x0000000415047c25 */ /* 0x000fc6000f8e0004 */
[----:B------:R1:W5:Y:S01]  /*120b0*/  LDL R92, [R1+0x64] ;  /* 0x00006400015c7983 */ /* 0x0003620000100800 */
[----:B------:R-:W-:Y:S01]  /*120c0*/  IMAD R7, R21, UR5, R0 ;  /* 0x0000000515077c24 */ /* 0x000fe2000f8e0200 */
[----:B------:R-:W-:Y:S02]  /*120d0*/  ULDC.64 UR4, c[0x0][0xb48] ;  /* 0x0002d20000047ab9 */ /* 0x000fe40000000a00 */
[----:B------:R1:W5:Y:S01]  /*120e0*/  LDL R90, [R1+0x60] ;  /* 0x00006000015a7983 */ /* 0x0003620000100800 */
[----:B------:R-:W-:-:S03]  /*120f0*/  IMAD.IADD R5, R5, 0x1, R7 ;  /* 0x0000000105057824 */ /* 0x000fc600078e0207 */
[----:B------:R1:W5:Y:S01]  /*12100*/  LDL R89, [R1+0x74] ;  /* 0x0000740001597983 */ /* 0x0003620000100800 */
[----:B------:R-:W-:-:S03]  /*12110*/  IMAD.WIDE.U32 R4, R91, UR4, R4 ;  /* 0x000000045b047c25 */ /* 0x000fc6000f8e0004 */
[----:B------:R1:W5:Y:S01]  /*12120*/  LDL R88, [R1+0x5c] ;  /* 0x00005c0001587983 */ /* 0x0003620000100800 */
[----:B------:R-:W-:Y:S01]  /*12130*/  IMAD R5, R91, UR5, R5 ;  /* 0x000000055b057c24 */ /* 0x000fe2000f8e0205 */
[----:B------:R-:W-:Y:S02]  /*12140*/  ULDC.64 UR4, c[0x0][0xb28] ;  /* 0x0002ca0000047ab9 */ /* 0x000fe40000000a00 */
[----:B------:R1:W5:Y:S01]  /*12150*/  LDL R91, [R1+0x78] ;  /* 0x00007800015b7983 */ /* 0x0003620000100800 */
[----:B0-----:R-:W-:-:S04]  /*12160*/  @P4 IMAD.HI.U32 R6, R25, R6, RZ ;  /* 0x0000000619064227 */ /* 0x001fc800078e00ff */
[----:B------:R-:W-:Y:S01]  /*12170*/  IMAD.MOV.U32 R3, RZ, RZ, R25 ;  /* 0x000000ffff037224 */ /* 0x000fe200078e0019 */
[----:B---3--:R-:W-:-:S04]  /*12180*/  @P4 SHF.R.U32.HI R3, RZ, R11, R6 ;  /* 0x0000000bff034219 */ /* 0x008fc80000011606 */
[--C-:B------:R-:W-:Y:S01]  /*12190*/  SHF.R.S32.HI R0, RZ, 0x1f, R3.reuse ;  /* 0x0000001fff007819 */ /* 0x100fe20000011403 */
[----:B------:R-:W-:-:S04]  /*121a0*/  IMAD.MOV R7, RZ, RZ, -R3 ;  /* 0x000000ffff077224 */ /* 0x000fc800078e0a03 */
[----:B------:R-:W-:Y:S02]  /*121b0*/  IMAD R7, R2, R7, R25 ;  /* 0x0000000702077224 */ /* 0x000fe400078e0219 */
[----:B------:R-:W-:Y:S02]  /*121c0*/  IMAD R0, R0, UR6, RZ ;  /* 0x0000000600007c24 */ /* 0x000fe4000f8e02ff */
[----:B------:R-:W-:-:S04]  /*121d0*/  IMAD.WIDE.U32 R4, R3, UR6, R4 ;  /* 0x0000000603047c25 */ /* 0x000fc8000f8e0004 */
[----:B------:R-:W-:Y:S01]  /*121e0*/  IMAD R11, R3, UR7, R0 ;  /* 0x00000007030b7c24 */ /* 0x000fe2000f8e0200 */
[----:B------:R-:W-:-:S03]  /*121f0*/  SHF.R.S32.HI R0, RZ, 0x1f, R7 ;  /* 0x0000001fff007819 */ /* 0x000fc60000011407 */
[----:B------:R-:W-:Y:S02]  /*12200*/  IMAD.IADD R5, R5, 0x1, R11 ;  /* 0x0000000105057824 */ /* 0x000fe400078e020b */
        /* <DEDUP_REMOVED lines=10> */
[----:B------:R-:W-:Y:S01]  /*122b0*/  BSSY B1, `(.L_x_9225) ;  /* 0x0000041000017945 */ /* 0x000fe20003800000 */
[----:B------:R0:W-:Y:S03]  /*122c0*/  SYNCS.ARRIVE.TRANS64.RED.A1T0 RZ, [R2+URZ], RZ ;  /* 0x000000ff02ff79a7 */ /* 0x0001e6000810043f */
[----:B------:R1:W3:Y:S04]  /*122d0*/  SHFL.IDX PT, R3, R26, RZ, 0x1c1f ;  /* 0x001c1fff1a037589 */ /* 0x0002e800000e0000 */
[----:B0-----:R1:W0:Y:S01]  /*122e0*/  SHFL.IDX PT, R2, R24, RZ, 0x1c1f ;  /* 0x001c1fff18027589 */ /* 0x00122200000e0000 */
[----:B--2---:R-:W-:-:S02]  /*122f0*/  VIADD R33, R98, 0x8 ;  /* 0x0000000862217836 */ /* 0x004fc40000000000 */
[C---:B------:R-:W-:Y:S02]  /*12300*/  VIADD R35, R98.reuse, 0x10 ;  /* 0x0000001062237836 */ /* 0x040fe40000000000 */
[C---:B------:R-:W-:Y:S02]  /*12310*/  VIADD R37, R98.reuse, 0x18 ;  /* 0x0000001862257836 */ /* 0x040fe40000000000 */
[C---:B------:R-:W-:Y:S02]  /*12320*/  VIADD R87, R98.reuse, 0x20 ;  /* 0x0000002062577836 */ /* 0x040fe40000000000 */
[C---:B------:R-:W-:Y:S02]  /*12330*/  VIADD R27, R98.reuse, 0x28 ;  /* 0x00000028621b7836 */ /* 0x040fe40000000000 */
[----:B------:R-:W-:Y:S01]  /*12340*/  VIADD R25, R98, 0x30 ;  /* 0x0000003062197836 */ /* 0x000fe20000000000 */
[----:B------:R-:W-:Y:S02]  /*12350*/  SHF.R.S32.HI R32, RZ, 0x1f, R33 ;  /* 0x0000001fff207819 */ /* 0x000fe40000011421 */
[----:B------:R-:W-:-:S02]  /*12360*/  SHF.R.S32.HI R34, RZ, 0x1f, R35 ;  /* 0x0000001fff227819 */ /* 0x000fc40000011423 */
[----:B------:R-:W-:Y:S02]  /*12370*/  SHF.R.S32.HI R36, RZ, 0x1f, R37 ;  /* 0x0000001fff247819 */ /* 0x000fe40000011425 */
[----:B------:R-:W-:Y:S02]  /*12380*/  SHF.R.S32.HI R86, RZ, 0x1f, R87 ;  /* 0x0000001fff567819 */ /* 0x000fe40000011457 */
[----:B------:R-:W-:Y:S02]  /*12390*/  SHF.R.S32.HI R14, RZ, 0x1f, R27 ;  /* 0x0000001fff0e7819 */ /* 0x000fe4000001141b */
[----:B------:R-:W-:Y:S01]  /*123a0*/  SHF.R.S32.HI R0, RZ, 0x1f, R25 ;  /* 0x0000001fff007819 */ /* 0x000fe20000011419 */
[----:B01-3--:R-:W-:Y:S06]  /*123b0*/  @P0 BRA `(.L_x_9226) ;  /* 0x0000000000c00947 */ /* 0x00bfec0003800000 */
[----:B------:R-:W-:Y:S02]  /*123c0*/  ULDC UR4, c[0x0][0xac8] ;  /* 0x0002b20000047ab9 */ /* 0x000fe40000000800 */
[----:B------:R-:W-:Y:S02]  /*123d0*/  ISETP.GE.AND P1, PT, R33, UR4, PT ;  /* 0x0000000421007c0c */ /* 0x000fe4000bf26270 */
[----:B------:R-:W-:Y:S02]  /*123e0*/  ISETP.GE.AND P2, PT, R98, UR4, PT ;  /* 0x0000000462007c0c */ /* 0x000fe4000bf46270 */
[----:B------:R-:W-:Y:S02]  /*123f0*/  ISETP.GE.AND P0, PT, R35, UR4, PT ;  /* 0x0000000423007c0c */ /* 0x000fe4000bf06270 */
[----:B------:R-:W-:Y:S02]  /*12400*/  ISETP.GE.AND P3, PT, R37, UR4, PT ;  /* 0x0000000425007c0c */ /* 0x000fe4000bf66270 */
[----:B------:R-:W-:-:S05]  /*12410*/  ISETP.GE.AND P4, PT, R87, UR4, PT ;  /* 0x0000000457007c0c */ /* 0x000fca000bf86270 */
[CC--:B------:R-:W-:Y:S02]  /*12420*/  @!P1 LEA R4, P6, R33.reuse, R2.reuse, 0x2 ;  /* 0x0000000221049211 */ /* 0x0c0fe400078c10ff */
[----:B------:R-:W-:Y:S02]  /*12430*/  @!P2 IMAD.WIDE R6, R98, 0x4, R2 ;  /* 0x000000046206a825 */ /* 0x000fe400078e0202 */
[-C--:B------:R-:W-:Y:S02]  /*12440*/  @!P1 LEA.HI.X R5, R33, R3.reuse, R32, 0x2, P6 ;  /* 0x0000000321059211 */ /* 0x080fe400030f1420 */
[----:B------:R-:W-:Y:S01]  /*12450*/  @!P0 LEA R8, P5, R35, R2, 0x2 ;  /* 0x0000000223088211 */ /* 0x000fe200078a10ff */
[----:B------:R-:W-:Y:S01]  /*12460*/  @!P2 ST.E.64 desc[UR40][R6.64], R42 ;  /* 0x0000002a0600a985 */ /* 0x000fe2000c101b28 */
[----:B------:R-:W-:Y:S02]  /*12470*/  ISETP.GE.AND P2, PT, R27, UR4, PT ;  /* 0x000000041b007c0c */ /* 0x000fe4000bf46270 */
[----:B------:R-:W-:Y:S01]  /*12480*/  @!P0 LEA.HI.X R9, R35, R3, R34, 0x2, P5 ;  /* 0x0000000323098211 */ /* 0x000fe200028f1422 */
[----:B------:R0:W-:Y:S01]  /*12490*/  @!P1 ST.E.64 desc[UR40][R4.64], R44 ;  /* 0x0000002c04009985 */ /* 0x0001e2000c101b28 */
[----:B------:R-:W-:-:S02]  /*124a0*/  ISETP.GE.AND P1, PT, R25, UR4, PT ;  /* 0x0000000419007c0c */ /* 0x000fc4000bf26270 */
[-C--:B------:R-:W-:Y:S01]  /*124b0*/  @!P3 LEA R10, P6, R37, R2.reuse, 0x2 ;  /* 0x00000002250ab211 */ /* 0x080fe200078c10ff */
[----:B------:R1:W-:Y:S01]  /*124c0*/  @!P0 ST.E.64 desc[UR40][R8.64], R50 ;  /* 0x0000003208008985 */ /* 0x0003e2000c101b28 */
[-C--:B------:R-:W-:Y:S02]  /*124d0*/  @!P4 LEA R20, P5, R87, R2.reuse, 0x2 ;  /* 0x000000025714c211 */ /* 0x080fe400078a10ff */
[-C--:B------:R-:W-:Y:S02]  /*124e0*/  @!P3 LEA.HI.X R11, R37, R3.reuse, R36, 0x2, P6 ;  /* 0x00000003250bb211 */ /* 0x080fe400030f1424 */
[----:B-----5:R-:W-:Y:S02]  /*124f0*/  ISETP.GE.AND P0, PT, R96, UR4, PT ;  /* 0x0000000460007c0c */ /* 0x020fe4000bf06270 */
[----:B------:R-:W-:Y:S01]  /*12500*/  @!P4 LEA.HI.X R21, R87, R3, R86, 0x2, P5 ;  /* 0x000000035715c211 */ /* 0x000fe200028f1456 */
[----:B------:R2:W-:Y:S01]  /*12510*/  @!P3 ST.E.64 desc[UR40][R10.64], R52 ;  /* 0x000000340a00b985 */ /* 0x0005e2000c101b28 */
[----:B------:R-:W-:-:S02]  /*12520*/  @!P2 LEA R12, P6, R27, R2, 0x2 ;  /* 0x000000021b0ca211 */ /* 0x000fc400078c10ff */
[----:B------:R-:W-:Y:S01]  /*12530*/  ISETP.GE.AND P3, PT, R94, UR4, PT ;  /* 0x000000045e007c0c */ /* 0x000fe2000bf66270 */
[----:B------:R-:W-:Y:S01]  /*12540*/  @!P4 ST.E.64 desc[UR40][R20.64], R58 ;  /* 0x0000003a1400c985 */ /* 0x000fe2000c101b28 */
[-C--:B------:R-:W-:Y:S02]  /*12550*/  @!P2 LEA.HI.X R13, R27, R3.reuse, R14, 0x2, P6 ;  /* 0x000000031b0da211 */ /* 0x080fe400030f140e */
[C---:B0-----:R-:W-:Y:S02]  /*12560*/  @!P1 LEA R4, P4, R25.reuse, R2, 0x2 ;  /* 0x0000000219049211 */ /* 0x041fe400078810ff */
[----:B------:R-:W-:Y:S01]  /*12570*/  ISETP.GE.AND P5, PT, R92, UR4, PT ;  /* 0x000000045c007c0c */ /* 0x000fe2000bfa6270 */
[----:B------:R0:W-:Y:S01]  /*12580*/  @!P2 ST.E.64 desc[UR40][R12.64], R60 ;  /* 0x0000003c0c00a985 */ /* 0x0001e2000c101b28 */
[----:B------:R-:W-:Y:S02]  /*12590*/  @!P1 LEA.HI.X R5, R25, R3, R0, 0x2, P4 ;  /* 0x0000000319059211 */ /* 0x000fe400020f1400 */
[----:B------:R-:W-:-:S02]  /*125a0*/  ISETP.GE.AND P4, PT, R90, UR4, PT ;  /* 0x000000045a007c0c */ /* 0x000fc4000bf86270 */
[----:B------:R-:W-:Y:S01]  /*125b0*/  ISETP.GE.AND P2, PT, R88, UR4, PT ;  /* 0x0000000458007c0c */ /* 0x000fe2000bf46270 */
[----:B------:R3:W-:Y:S01]  /*125c0*/  @!P1 ST.E.64 desc[UR40][R4.64], R66 ;  /* 0x0000004204009985 */ /* 0x0007e2000c101b28 */
[-C--:B-1----:R-:W-:Y:S02]  /*125d0*/  @!P0 LEA R8, P6, R96, R2.reuse, 0x2 ;  /* 0x0000000260088211 */ /* 0x082fe400078c10ff */
[----:B------:R-:W-:Y:S02]  /*125e0*/  @!P3 LEA R6, P1, R94, R2, 0x2 ;  /* 0x000000025e06b211 */ /* 0x000fe400078210ff */
[-C--:B------:R-:W-:Y:S02]  /*125f0*/  @!P0 LEA.HI.X R9, R96, R3.reuse, R97, 0x2, P6 ;  /* 0x0000000360098211 */ /* 0x080fe400030f1461 */
[----:B------:R-:W-:-:S03]  /*12600*/  @!P3 LEA.HI.X R7, R94, R3, R95, 0x2, P1 ;  /* 0x000000035e07b211 */ /* 0x000fc600008f145f */
[----:B------:R3:W-:Y:S01]  /*12610*/  @!P0 ST.E.64 desc[UR40][R8.64], R68 ;  /* 0x0000004408008985 */ /* 0x0007e2000c101b28 */
[-C--:B--2---:R-:W-:Y:S02]  /*12620*/  @!P5 LEA R10, P0, R92, R2.reuse, 0x2 ;  /* 0x000000025c0ad211 */ /* 0x084fe400078010ff */
[-C--:B0-----:R-:W-:Y:S01]  /*12630*/  @!P4 LEA R12, P1, R90, R2.reuse, 0x2 ;  /* 0x000000025a0cc211 */ /* 0x081fe200078210ff */
        /* <DEDUP_REMOVED lines=8> */
.L_x_9226:
[----:B------:R-:W-:Y:S05]  /*126c0*/  BSYNC B1 ;  /* 0x0000000000017941 */ /* 0x000fea0003800000 */
.L_x_9225:
[----:B------:R-:W-:Y:S01]  /*126d0*/  ISETP.GE.AND P0, PT, R15, R28, PT ;  /* 0x0000001c0f00720c */ /* 0x000fe20003f06270 */
[----:B---3--:R0:W1:Y:S04]  /*126e0*/  SHFL.IDX PT, R3, R26, 0x1, 0x1c1f ;  /* 0x003c1f001a037f89 */ /* 0x00806800000e0000 */
        /* <DEDUP_REMOVED lines=8> */
[-C--:B--2---:R-:W-:Y:S02]  /*12770*/  @!P3 LEA R4, P1, R33, R2.reuse, 0x2 ;  /* 0x000000022104b211 */ /* 0x084fe400078210ff */
[-C--:B------:R-:W-:Y:S02]  /*12780*/  @!P5 LEA R6, P2, R35, R2.reuse, 0x2 ;  /* 0x000000022306d211 */ /* 0x080fe400078410ff */
[-C--:B-1----:R-:W-:Y:S02]  /*12790*/  @!P3 LEA.HI.X R5, R33, R3.reuse, R32, 0x2, P1 ;  /* 0x000000032105b211 */ /* 0x082fe400008f1420 */
[----:B------:R-:W-:Y:S02]  /*127a0*/  ISETP.GE.AND P1, PT, R27, UR4, PT ;  /* 0x000000041b007c0c */ /* 0x000fe4000bf26270 */
[----:B------:R-:W-:Y:S01]  /*127b0*/  @!P5 LEA.HI.X R7, R35, R3, R34, 0x2, P2 ;  /* 0x000000032307d211 */ /* 0x000fe200010f1422 */
[----:B------:R-:W-:Y:S01]  /*127c0*/  @!P6 IMAD.WIDE R8, R98, 0x4, R2 ;  /* 0x000000046208e825 */ /* 0x000fe200078e0202 */
[----:B------:R-:W-:-:S04]  /*127d0*/  @!P4 LEA R10, P2, R37, R2, 0x2 ;  /* 0x00000002250ac211 */ /* 0x000fc800078410ff */
[-C--:B------:R-:W-:Y:S01]  /*127e0*/  @!P4 LEA.HI.X R11, R37, R3.reuse, R36, 0x2, P2 ;  /* 0x00000003250bc211 */ /* 0x080fe200010f1424 */
[----:B------:R-:W-:Y:S01]  /*127f0*/  @!P6 ST.E.64 desc[UR40][R8.64], R46 ;  /* 0x0000002e0800e985 */ /* 0x000fe2000c101b28 */
[CC--:B------:R-:W-:Y:S02]  /*12800*/  @!P0 LEA R12, P2, R87.reuse, R2.reuse, 0x2 ;  /* 0x00000002570c8211 */ /* 0x0c0fe400078410ff */
[----:B-----5:R-:W-:Y:S01]  /*12810*/  ISETP.GE.AND P6, PT, R92, UR4, PT ;  /* 0x000000045c007c0c */ /* 0x020fe2000bfc6270 */
[----:B------:R-:W-:Y:S01]  /*12820*/  @!P3 ST.E.64 desc[UR40][R4.64], R48 ;  /* 0x000000300400b985 */ /* 0x000fe2000c101b28 */
[----:B------:R-:W-:Y:S02]  /*12830*/  @!P0 LEA.HI.X R13, R87, R3, R86, 0x2, P2 ;  /* 0x00000003570d8211 */ /* 0x000fe400010f1456 */
[----:B------:R-:W-:Y:S01]  /*12840*/  @!P1 LEA R20, P2, R27, R2, 0x2 ;  /* 0x000000021b149211 */ /* 0x000fe200078410ff */
[----:B------:R0:W-:Y:S01]  /*12850*/  @!P5 ST.E.64 desc[UR40][R6.64], R54 ;  /* 0x000000360600d985 */ /* 0x0001e2000c101b28 */
[----:B------:R-:W-:-:S02]  /*12860*/  ISETP.GE.AND P5, PT, R96, UR4, PT ;  /* 0x0000000460007c0c */ /* 0x000fc4000bfa6270 */
[----:B------:R-:W-:Y:S01]  /*12870*/  @!P1 LEA.HI.X R21, R27, R3, R14, 0x2, P2 ;  /* 0x000000031b159211 */ /* 0x000fe200010f140e */
[----:B------:R1:W-:Y:S01]  /*12880*/  @!P4 ST.E.64 desc[UR40][R10.64], R56 ;  /* 0x000000380a00c985 */ /* 0x0003e2000c101b28 */
[----:B------:R-:W-:Y:S02]  /*12890*/  ISETP.GE.AND P2, PT, R25, UR4, PT ;  /* 0x0000000419007c0c */ /* 0x000fe4000bf46270 */
[----:B------:R-:W-:Y:S01]  /*128a0*/  ISETP.GE.AND P4, PT, R94, UR4, PT ;  /* 0x000000045e007c0c */ /* 0x000fe2000bf86270 */
[----:B------:R2:W-:Y:S01]  /*128b0*/  @!P0 ST.E.64 desc[UR40][R12.64], R62 ;  /* 0x0000003e0c008985 */ /* 0x0005e2000c101b28 */
[----:B------:R-:W-:-:S03]  /*128c0*/  ISETP.GE.AND P0, PT, R90, UR4, PT ;  /* 0x000000045a007c0c */ /* 0x000fc6000bf06270 */
[----:B------:R2:W-:Y:S06]  /*128d0*/  @!P1 ST.E.64 desc[UR40][R20.64], R64 ;  /* 0x0000004014009985 */ /* 0x0005ec000c101b28 */
[CC--:B------:R-:W-:Y:S02]  /*128e0*/  @!P2 LEA R14, P3, R25.reuse, R2.reuse, 0x2 ;  /* 0x00000002190ea211 */ /* 0x0c0fe400078610ff */
[----:B0-----:R-:W-:Y:S02]  /*128f0*/  @!P4 LEA R6, P1, R94, R2, 0x2 ;  /* 0x000000025e06c211 */ /* 0x001fe400078210ff */
[----:B------:R-:W-:-:S02]  /*12900*/  @!P2 LEA.HI.X R15, R25, R3, R0, 0x2, P3 ;  /* 0x00000003190fa211 */ /* 0x000fc400018f1400 */
[-C--:B------:R-:W-:Y:S02]  /*12910*/  @!P5 LEA R4, P3, R96, R2.reuse, 0x2 ;  /* 0x000000026004d211 */ /* 0x080fe400078610ff */
[-C--:B------:R-:W-:Y:S01]  /*12920*/  @!P4 LEA.HI.X R7, R94, R3.reuse, R95, 0x2, P1 ;  /* 0x000000035e07c211 */ /* 0x080fe200008f145f */
[----:B------:R2:W-:Y:S01]  /*12930*/  @!P2 ST.E.64 desc[UR40][R14.64], R70 ;  /* 0x000000460e00a985 */ /* 0x0005e2000c101b28 */
[-C--:B------:R-:W-:Y:S02]  /*12940*/  @!P5 LEA.HI.X R5, R96, R3.reuse, R97, 0x2, P3 ;  /* 0x000000036005d211 */ /* 0x080fe400018f1461 */
[-C--:B------:R-:W-:Y:S02]  /*12950*/  @!P6 LEA R8, P2, R92, R2.reuse, 0x2 ;  /* 0x000000025c08e211 */ /* 0x080fe400078410ff */
[----:B-1----:R-:W-:Y:S01]  /*12960*/  @!P0 LEA R10, P3, R90, R2, 0x2 ;  /* 0x000000025a0a8211 */ /* 0x002fe200078610ff */
[----:B------:R2:W-:Y:S01]  /*12970*/  @!P5 ST.E.64 desc[UR40][R4.64], R72 ;  /* 0x000000480400d985 */ /* 0x0005e2000c101b28 */
[----:B------:R-:W-:-:S02]  /*12980*/  @!P6 LEA.HI.X R9, R92, R3, R93, 0x2, P2 ;  /* 0x000000035c09e211 */ /* 0x000fc400010f145d */
[----:B------:R-:W-:Y:S01]  /*12990*/  @!P0 LEA.HI.X R11, R90, R3, R91, 0x2, P3 ;  /* 0x000000035a0b8211 */ /* 0x000fe200018f145b */
[----:B------:R2:W-:Y:S04]  /*129a0*/  @!P4 ST.E.64 desc[UR40][R6.64], R78 ;  /* 0x0000004e0600c985 */ /* 0x0005e8000c101b28 */
[----:B------:R2:W-:Y:S04]  /*129b0*/  @!P6 ST.E.64 desc[UR40][R8.64], R80 ;  /* 0x000000500800e985 */ /* 0x0005e8000c101b28 */
[----:B------:R2:W-:Y:S01]  /*129c0*/  @!P0 ST.E.64 desc[UR40][R10.64], R38 ;  /* 0x000000260a008985 */ /* 0x0005e2000c101b28 */
[----:B------:R-:W-:-:S13]  /*129d0*/  ISETP.GE.AND P0, PT, R88, UR4, PT ;  /* 0x0000000458007c0c */ /* 0x000fda000bf06270 */
[----:B--2---:R-:W-:Y:S05]  /*129e0*/  @P0 BRA `(.L_x_9224) ;  /* 0x0000000800d40947 */ /* 0x004fea0003800000 */
[----:B------:R-:W-:-:S04]  /*129f0*/  LEA R2, P0, R88, R2, 0x2 ;  /* 0x0000000258027211 */ /* 0x000fc800078010ff */
[----:B------:R-:W-:-:S05]  /*12a00*/  LEA.HI.X R3, R88, R3, R89, 0x2, P0 ;  /* 0x0000000358037211 */ /* 0x000fca00000f1459 */
[----:B------:R0:W-:Y:S01]  /*12a10*/  ST.E.64 desc[UR40][R2.64], R40 ;  /* 0x0000002802007985 */ /* 0x0001e2000c101b28 */
[----:B------:R-:W-:Y:S05]  /*12a20*/  BRA `(.L_x_9224) ;  /* 0x0000000800c47947 */ /* 0x000fea0003800000 */
.L_x_9219:
        /* <DEDUP_REMOVED lines=10> */
[----:B0-----:R-:W-:-:S04]  /*12ad0*/  IADD3 R2, P2, R4, UR4, RZ ;  /* 0x0000000404027c10 */ /* 0x001fc8000ff5e0ff */
[----:B--2---:R-:W-:-:S05]  /*12ae0*/  IADD3.X R3, R0, UR5, RZ, P2, !PT ;  /* 0x0000000500037c10 */ /* 0x004fca00097fe4ff */
[----:B------:R-:W-:Y:S01]  /*12af0*/  @P1 IADD3 R4, P2, R4, UR6, RZ ;  /* 0x0000000604041c10 */ /* 0x000fe2000ff5e0ff */
[----:B------:R-:W-:Y:S01]  /*12b00*/  ULDC UR4, c[0x0][0xa88] ;  /* 0x0002a20000047ab9 */ /* 0x000fe20000000800 */
[----:B------:R0:W5:Y:S02]  /*12b10*/  @P0 LDG.E R15, desc[UR40][R2.64] ;  /* 0x00000028020f0981 */ /* 0x000164000c1e1900 */
[----:B------:R-:W-:Y:S01]  /*12b20*/  @P1 IADD3.X R5, R0, UR7, RZ, P2, !PT ;  /* 0x0000000700051c10 */ /* 0x000fe200097fe4ff */
[----:B------:R-:W-:Y:S02]  /*12b30*/  IMAD.U32 R0, RZ, RZ, UR4 ;  /* 0x00000004ff007e24 */ /* 0x000fe4000f8e00ff */
        /* <DEDUP_REMOVED lines=9> */
.L_x_9227:
[----:B0-----:R-:W2:Y:S04]  /*12bd0*/  LDL.LU R2, [R1+0x48] ;  /* 0x0000480001027983 */ /* 0x001ea80000300800 */
[----:B------:R-:W3:Y:S01]  /*12be0*/  LDL.LU R3, [R1+0x2c] ;  /* 0x00002c0001037983 */ /* 0x000ee20000300800 */
        /* <DEDUP_REMOVED lines=12> */
[----:B------:R-:W2:Y:S04]  /*12cb0*/  LDL R12, [R1+0x18] ;  /* 0x00001800010c7983 */ /* 0x000ea80000100800 */
[----:B------:R-:W3:Y:S01]  /*12cc0*/  LDL.LU R34, [R1+0x54] ;  /* 0x0000540001227983 */ /* 0x000ee20000300800 */
[----:B------:R-:W-:Y:S01]  /*12cd0*/  IMAD.MOV.U32 R2, RZ, RZ, 0x9b8 ;  /* 0x000009b8ff027424 */ /* 0x000fe200078e00ff */
[----:B------:R-:W-:Y:S01]  /*12ce0*/  ISETP.GT.AND P3, PT, R88, 0x1, PT ;  /* 0x000000015800780c */ /* 0x000fe20003f64270 */
[----:B------:R-:W-:Y:S01]  /*12cf0*/  IMAD.MOV.U32 R21, RZ, RZ, R26 ;  /* 0x000000ffff157224 */ /* 0x000fe200078e001a */
[----:B------:R-:W-:Y:S02]  /*12d00*/  ISETP.NE.AND P0, PT, R27, 0x1, PT ;  /* 0x000000011b00780c */ /* 0x000fe40003f05270 */
[----:B------:R-:W-:-:S02]  /*12d10*/  SEL R28, R2, 0x978, P3 ;  /* 0x00000978021c7807 */ /* 0x000fc40001800000 */
[----:B------:R-:W0:Y:S08]  /*12d20*/  LDC.64 R2, c[0x0][0xba8] ;  /* 0x0002ea00ff027b82 */ /* 0x000e300000000a00 */
[----:B------:R-:W2:Y:S08]  /*12d30*/  LDC.64 R8, c[0x0][R28+0x218] ;  /* 0x000086001c087b82 */ /* 0x000eb00000000a00 */
[----:B------:R-:W1:Y:S08]  /*12d40*/  LDC.64 R10, c[0x0][R28+0x220] ;  /* 0x000088001c0a7b82 */ /* 0x000e700000000a00 */
[----:B------:R-:W4:Y:S08]  /*12d50*/  LDC.64 R6, c[0x0][R28+0x228] ;  /* 0x00008a001c067b82 */ /* 0x000f300000000a00 */
[----:B------:R-:W5:Y:S08]  /*12d60*/  LDC.64 R4, c[0x0][R28+0x210] ;  /* 0x000084001c047b82 */ /* 0x000f700000000a00 */
[----:B------:R-:W1:Y:S08]  /*12d70*/  @P0 LDC R13, c[0x0][0xbec] ;  /* 0x0002fb00ff0d0b82 */ /* 0x000e700000000800 */
[----:B------:R-:W4:Y:S08]  /*12d80*/  @P0 LDC R35, c[0x0][0xbf0] ;  /* 0x0002fc00ff230b82 */ /* 0x000f300000000800 */
[----:B0-----:R-:W0:Y:S01]  /*12d90*/  @!P3 LDC R2, c[0x0][0xb50] ;  /* 0x0002d400ff02bb82 */ /* 0x001e220000000800 */
[----:B-1----:R-:W-:-:S07]  /*12da0*/  @P0 IMAD.HI.U32 R14, R26, R13, RZ ;  /* 0x0000000d1a0e0227 */ /* 0x002fce00078e00ff */
[----:B------:R-:W1:Y:S01]  /*12db0*/  @!P3 LDC R3, c[0x0][0xb54] ;  /* 0x0002d500ff03bb82 */ /* 0x000e620000000800 */
[----:B------:R-:W-:Y:S01]  /*12dc0*/  IMAD R11, R11, R25, RZ ;  /* 0x000000190b0b7224 */ /* 0x000fe200078e02ff */
[----:B----4-:R-:W-:-:S03]  /*12dd0*/  @P0 SHF.R.U32.HI R21, RZ, R35, R14 ;  /* 0x00000023ff150219 */ /* 0x010fc6000001160e */
[----:B------:R-:W-:Y:S02]  /*12de0*/  IMAD R11, R10, R24, R11 ;  /* 0x000000180a0b7224 */ /* 0x000fe400078e020b */
[-C--:B--2---:R-:W-:Y:S02]  /*12df0*/  IMAD R33, R9, R12.reuse, RZ ;  /* 0x0000000c09217224 */ /* 0x084fe400078e02ff */
[----:B------:R-:W-:Y:S01]  /*12e00*/  IMAD.WIDE.U32 R12, R8, R12, RZ ;  /* 0x0000000c080c7225 */ /* 0x000fe200078e00ff */
[----:B---3--:R-:W-:-:S03]  /*12e10*/  SEL R35, R34, RZ, P3 ;  /* 0x000000ff22237207 */ /* 0x008fc60001800000 */
[----:B------:R-:W-:-:S04]  /*12e20*/  IMAD.WIDE.U32 R8, R10, R25, RZ ;  /* 0x000000190a087225 */ /* 0x000fc800078e00ff */
[----:B------:R-:W-:Y:S01]  /*12e30*/  IMAD.IADD R13, R33, 0x1, R13 ;  /* 0x00000001210d7824 */ /* 0x000fe200078e020d */
[----:B------:R-:W-:Y:S01]  /*12e40*/  IADD3 R12, P0, P1, R8, R12, R15 ;  /* 0x0000000c080c7210 */ /* 0x000fe2000791e00f */
[----:B------:R-:W-:Y:S02]  /*12e50*/  IMAD.MOV R8, RZ, RZ, -R21 ;  /* 0x000000ffff087224 */ /* 0x000fe400078e0a15 */
[----:B------:R-:W-:Y:S02]  /*12e60*/  IMAD.IADD R11, R9, 0x1, R11 ;  /* 0x00000001090b7824 */ /* 0x000fe400078e020b */
[-C--:B------:R-:W-:Y:S02]  /*12e70*/  IMAD R33, R7, R35.reuse, RZ ;  /* 0x0000002307217224 */ /* 0x080fe400078e02ff */
[----:B------:R-:W-:-:S04]  /*12e80*/  IMAD.WIDE.U32 R6, R6, R35, RZ ;  /* 0x0000002306067225 */ /* 0x000fc800078e00ff */
[----:B------:R-:W-:Y:S01]  /*12e90*/  IMAD R9, R27, R8, R26 ;  /* 0x000000081b097224 */ /* 0x000fe200078e021a */
[----:B------:R-:W-:Y:S01]  /*12ea0*/  IADD3.X R8, R11, R13, R20, P0, P1 ;  /* 0x0000000d0b087210 */ /* 0x000fe200007e2414 */
[----:B------:R-:W-:Y:S01]  /*12eb0*/  IMAD.IADD R7, R33, 0x1, R7 ;  /* 0x0000000121077824 */ /* 0x000fe200078e0207 */
[----:B------:R-:W-:Y:S01]  /*12ec0*/  IADD3 R6, P0, P1, R21, R12, R6 ;  /* 0x0000000c15067210 */ /* 0x000fe2000791e006 */
[----:B-----5:R-:W-:Y:S01]  /*12ed0*/  IMAD R5, R5, R9, RZ ;  /* 0x0000000905057224 */ /* 0x020fe200078e02ff */
[----:B------:R-:W-:Y:S02]  /*12ee0*/  SHF.R.S32.HI R21, RZ, 0x1f, R21 ;  /* 0x0000001fff157819 */ /* 0x000fe40000011415 */
[----:B------:R-:W-:Y:S02]  /*12ef0*/  SHF.R.S32.HI R11, RZ, 0x1f, R9 ;  /* 0x0000001fff0b7819 */ /* 0x000fe40000011409 */
[----:B------:R-:W-:-:S03]  /*12f00*/  IADD3.X R7, R21, R8, R7, P0, P1 ;  /* 0x0000000815077210 */ /* 0x000fc600007e2407 */
[C---:B------:R-:W-:Y:S02]  /*12f10*/  IMAD R11, R4.reuse, R11, R5 ;  /* 0x0000000b040b7224 */ /* 0x040fe400078e0205 */
[----:B------:R-:W-:-:S04]  /*12f20*/  IMAD.WIDE.U32 R4, R4, R9, R6 ;  /* 0x0000000904047225 */ /* 0x000fc800078e0006 */
[----:B------:R-:W-:Y:S01]  /*12f30*/  IMAD.IADD R5, R5, 0x1, R11 ;  /* 0x0000000105057824 */ /* 0x000fe200078e020b */
[----:B0-----:R-:W-:-:S04]  /*12f40*/  LEA R2, P0, R4, R2, 0x2 ;  /* 0x0000000204027211 */ /* 0x001fc800078010ff */
[----:B-1----:R-:W-:Y:S01]  /*12f50*/  LEA.HI.X R3, R4, R3, R5, 0x2, P0 ;  /* 0x0000000304037211 */ /* 0x002fe200000f1405 */
[----:B------:R-:W-:-:S05]  /*12f60*/  IMAD.MOV.U32 R5, RZ, RZ, -0x800000 ;  /* 0xff800000ff057424 */ /* 0x000fca00078e00ff */
[----:B------:R0:W-:Y:S03]  /*12f70*/  STG.E desc[UR40][R2.64], R5 ;  /* 0x0000000502007986 */ /* 0x0001e6000c101928 */
.L_x_9229:
[----:B------:R-:W-:Y:S05]  /*12f80*/  BSYNC B1 ;  /* 0x0000000000017941 */ /* 0x000fea0003800000 */
.L_x_9228:
[----:B------:R-:W-:Y:S05]  /*12f90*/  @P2 BRA `(.L_x_9224) ;  /* 0x0000000400682947 */ /* 0x000fea0003800000 */
[----:B------:R-:W2:Y:S01]  /*12fa0*/  LDL.LU R28, [R1+0x18] ;  /* 0x00001800011c7983 */ /* 0x000ea20000300800 */
[----:B------:R-:W1:Y:S01]  /*12fb0*/  LDC R11, c[0x0][0xbe8] ;  /* 0x0002fa00ff0b7b82 */ /* 0x000e620000000800 */
[--C-:B------:R-:W-:Y:S01]  /*12fc0*/  SHF.R.S32.HI R4, RZ, 0x1f, R32.reuse ;  /* 0x0000001fff047819 */ /* 0x100fe20000011420 */
[----:B------:R-:W-:Y:S01]  /*12fd0*/  ULDC.64 UR4, c[0x0][0xaa0] ;  /* 0x0002a80000047ab9 */ /* 0x000fe20000000a00 */
[----:B------:R3:W5:Y:S01]  /*12fe0*/  LDL R10, [R1+0x58] ;  /* 0x00005800010a7983 */ /* 0x0007620000100800 */
[----:B------:R-:W-:Y:S01]  /*12ff0*/  SHF.R.S32.HI R13, RZ, 0x1f, R32 ;  /* 0x0000001fff0d7819 */ /* 0x000fe20000011420 */
[----:B------:R-:W-:Y:S02]  /*13000*/  ULDC.64 UR6, c[0x0][0xaf0] ;  /* 0x0002bc0000067ab9 */ /* 0x000fe40000000a00 */
[----:B------:R3:W5:Y:S04]  /*13010*/  LDL R14, [R1+0x98] ;  /* 0x00009800010e7983 */ /* 0x0007680000100800 */
[----:B------:R3:W5:Y:S04]  /*13020*/  LDL R21, [R1+0x50] ;  /* 0x0000500001157983 */ /* 0x0007680000100800 */
[----:B------:R3:W5:Y:S04]  /*13030*/  LDL R26, [R1+0x9c] ;  /* 0x00009c00011a7983 */ /* 0x0007680000100800 */
[----:B------:R3:W5:Y:S04]  /*13040*/  LDL R27, [R1+0x30] ;  /* 0x00003000011b7983 */ /* 0x0007680000100800 */
[----:B------:R-:W4:Y:S01]  /*13050*/  LDL.LU R12, [R1+0x4c] ;  /* 0x00004c00010c7983 */ /* 0x000f220000300800 */
[----:B-1----:R-:W-:Y:S01]  /*13060*/  ISETP.NE.AND P0, PT, R11, 0x1, PT ;  /* 0x000000010b00780c */ /* 0x002fe20003f05270 */
[----:B0-----:R-:W-:Y:S01]  /*13070*/  IMAD R2, R20, UR4, RZ ;  /* 0x0000000414027c24 */ /* 0x001fe2000f8e02ff */
[-C--:B------:R-:W-:Y:S01]  /*13080*/  LEA.HI R4, R4, R32.reuse, RZ, 0x2 ;  /* 0x0000002004047211 */ /* 0x080fe200078f10ff */
[----:B------:R-:W-:Y:S01]  /*13090*/  IMAD R6, R24, UR6, RZ ;  /* 0x0000000618067c24 */ /* 0x000fe2000f8e02ff */
[----:B------:R-:W-:Y:S01]  /*130a0*/  LEA.HI R13, R13, R32, RZ, 0x2 ;  /* 0x000000200d0d7211 */ /* 0x000fe200078f10ff */
[C---:B------:R-:W-:Y:S01]  /*130b0*/  IMAD R5, R15.reuse, UR5, R2 ;  /* 0x000000050f057c24 */ /* 0x040fe2000f8e0202 */
[----:B------:R-:W-:Y:S01]  /*130c0*/  LOP3.LUT R4, R4, 0xfffffffc, RZ, 0xc0, !PT ;  /* 0xfffffffc04047812 */ /* 0x000fe200078ec0ff */
[----:B------:R-:W-:Y:S01]  /*130d0*/  IMAD.WIDE.U32 R2, R15, UR4, RZ ;  /* 0x000000040f027c25 */ /* 0x000fe2000f8e00ff */
[----:B------:R-:W-:Y:S01]  /*130e0*/  SHF.R.S32.HI R13, RZ, 0x2, R13 ;  /* 0x00000002ff0d7819 */ /* 0x000fe2000001140d */
[----:B------:R-:W-:Y:S01]  /*130f0*/  ULDC.64 UR4, c[0x0][0xae8] ;  /* 0x0002ba0000047ab9 */ /* 0x000fe20000000a00 */
[----:B------:R-:W-:Y:S01]  /*13100*/  BSSY B1, `(.L_x_9230) ;  /* 0x0000032000017945 */ /* 0x000fe20003800000 */
[----:B------:R-:W-:-:S02]  /*13110*/  IMAD.IADD R4, R32, 0x1, -R4 ;  /* 0x0000000120047824 */ /* 0x000fc400078e0a04 */
[----:B------:R-:W0:Y:S01]  /*13120*/  @P0 LDC R7, c[0x0][0xbec] ;  /* 0x0002fb00ff070b82 */ /* 0x000e220000000800 */
[----:B------:R-:W-:Y:S02]  /*13130*/  IMAD.IADD R3, R3, 0x1, R5 ;  /* 0x0000000103037824 */ /* 0x000fe400078e0205 */
[----:B------:R-:W-:-:S05]  /*13140*/  IMAD R4, R4, 0x60, R13 ;  /* 0x0000006004047824 */ /* 0x000fca00078e020d */
[----:B------:R-:W1:Y:S01]  /*13150*/  @P0 LDC R9, c[0x0][0xbf0] ;  /* 0x0002fc00ff090b82 */ /* 0x000e620000000800 */
[----:B--2---:R-:W-:-:S04]  /*13160*/  IMAD.WIDE.U32 R2, R28, UR4, R2 ;  /* 0x000000041c027c25 */ /* 0x004fc8000f8e0002 */
[----:B------:R-:W-:Y:S01]  /*13170*/  IMAD R3, R28, UR5, R3 ;  /* 0x000000051c037c24 */ /* 0x000fe2000f8e0203 */
[----:B------:R-:W-:Y:S01]  /*13180*/  ULDC.64 UR4, c[0x0][0xae0] ;  /* 0x0002b80000047ab9 */ /* 0x000fe20000000a00 */
[----:B------:R-:W-:-:S04]  /*13190*/  IMAD.WIDE.U32 R2, R25, UR6, R2 ;  /* 0x0000000619027c25 */ /* 0x000fc8000f8e0002 */
[----:B----4-:R-:W-:-:S04]  /*131a0*/  IMAD R8, R12, 0xc0, R4 ;  /* 0x000000c00c087824 */ /* 0x010fc800078e0204 */
[----:B0-----:R-:W-:-:S04]  /*131b0*/  @P0 IMAD.HI.U32 R4, R8, R7, RZ ;  /* 0x0000000708040227 */ /* 0x001fc800078e00ff */
[----:B------:R-:W-:Y:S01]  /*131c0*/  IMAD.MOV.U32 R5, RZ, RZ, R8 ;  /* 0x000000ffff057224 */ /* 0x000fe200078e0008 */
[----:B-1----:R-:W-:Y:S01]  /*131d0*/  @P0 SHF.R.U32.HI R5, RZ, R9, R4 ;  /* 0x00000009ff050219 */ /* 0x002fe20000011604 */
[----:B------:R-:W-:-:S03]  /*131e0*/  IMAD R9, R25, UR7, R6 ;  /* 0x0000000719097c24 */ /* 0x000fc6000f8e0206 */
[--C-:B------:R-:W-:Y:S01]  /*131f0*/  SHF.R.S32.HI R4, RZ, 0x1f, R5.reuse ;  /* 0x0000001fff047819 */ /* 0x100fe20000011405 */
[----:B------:R-:W-:Y:S02]  /*13200*/  IMAD.MOV R7, RZ, RZ, -R5 ;  /* 0x000000ffff077224 */ /* 0x000fe400078e0a05 */
[----:B------:R-:W-:Y:S02]  /*13210*/  IMAD.IADD R3, R3, 0x1, R9 ;  /* 0x0000000103037824 */ /* 0x000fe400078e0209 */
[----:B------:R-:W-:Y:S02]  /*13220*/  IMAD R7, R11, R7, R8 ;  /* 0x000000070b077224 */ /* 0x000fe400078e0208 */
[----:B------:R-:W-:Y:S02]  /*13230*/  IMAD R4, R4, UR4, RZ ;  /* 0x0000000404047c24 */ /* 0x000fe4000f8e02ff */
[----:B------:R-:W-:-:S04]  /*13240*/  IMAD.WIDE.U32 R2, R5, UR4, R2 ;  /* 0x0000000405027c25 */ /* 0x000fc8000f8e0002 */
[----:B------:R-:W-:Y:S01]  /*13250*/  IMAD R9, R5, UR5, R4 ;  /* 0x0000000505097c24 */ /* 0x000fe2000f8e0204 */
[----:B------:R-:W-:Y:S01]  /*13260*/  SHF.R.S32.HI R4, RZ, 0x1f, R7 ;  /* 0x0000001fff047819 */ /* 0x000fe20000011407 */
[----:B------:R-:W-:Y:S01]  /*13270*/  ULDC.64 UR4, c[0x0][0xad8] ;  /* 0x0002b60000047ab9 */ /* 0x000fe20000000a00 */
[----:B------:R-:W-:Y:S02]  /*13280*/  IMAD R11, R0, R11, RZ ;  /* 0x0000000b000b7224 */ /* 0x000fe400078e02ff */
[----:B------:R-:W-:Y:S02]  /*13290*/  IMAD.IADD R3, R3, 0x1, R9 ;  /* 0x0000000103037824 */ /* 0x000fe400078e0209 */
[----:B------:R-:W-:Y:S02]  /*132a0*/  IMAD R4, R4, UR4, RZ ;  /* 0x0000000404047c24 */ /* 0x000fe4000f8e02ff */
[----:B------:R-:W-:Y:S02]  /*132b0*/  IMAD R0, R12, 0xc0, R13 ;  /* 0x000000c00c007824 */ /* 0x000fe400078e020d */
[----:B------:R-:W-:-:S02]  /*132c0*/  IMAD R5, R7, UR5, R4 ;  /* 0x0000000507057c24 */ /* 0x000fc4000f8e0204 */
[----:B------:R-:W-:Y:S01]  /*132d0*/  IMAD.WIDE.U32 R2, R7, UR4, R2 ;  /* 0x0000000407027c25 */ /* 0x000fe2000f8e0002 */
[----:B------:R-:W-:Y:S01]  /*132e0*/  ISETP.GE.AND P0, PT, R0, R11, PT ;  /* 0x0000000b0000720c */ /* 0x000fe20003f06270 */
[----:B------:R-:W-:Y:S02]  /*132f0*/  ULDC.64 UR4, c[0x0][0xa80] ;  /* 0x0002a00000047ab9 */ /* 0x000fe40000000a00 */
[----:B------:R-:W-:Y:S01]  /*13300*/  IMAD.IADD R3, R3, 0x1, R5 ;  /* 0x0000000103037824 */ /* 0x000fe200078e0205 */
[----:B------:R-:W-:-:S04]  /*13310*/  LEA R4, P1, R2, UR4, 0x1 ;  /* 0x0000000402047c11 */ /* 0x000fc8000f8208ff */
[----:B------:R-:W-:Y:S02]  /*13320*/  LEA.HI.X R5, R2, UR5, R3, 0x1, P1 ;  /* 0x0000000502057c11 */ /* 0x000fe400088f0c03 */
[----:B------:R3:W0:Y:S04]  /*13330*/  SHFL.IDX PT, R2, R4, RZ, 0x1c1f ;  /* 0x001c1fff04027589 */ /* 0x00062800000e0000 */
[----:B------:R3:W1:Y:S01]  /*13340*/  SHFL.IDX PT, R3, R5, RZ, 0x1c1f ;  /* 0x001c1fff05037589 */ /* 0x00066200000e0000 */
        /* <DEDUP_REMOVED lines=10> */
[----:B------:R2:W-:Y:S04]  /*133f0*/  @!P2 ST.E.128 desc[UR40][R6.64], RZ ;  /* 0x000000ff0600a985 */ /* 0x0005e8000c101d28 */
[----:B------:R2:W-:Y:S04]  /*13400*/  @!P3 ST.E.128 desc[UR40][R8.64], RZ ;  /* 0x000000ff0800b985 */ /* 0x0005e8000c101d28 */
[----:B------:R2:W-:Y:S02]  /*13410*/  @!P4 ST.E.128 desc[UR40][R12.64], RZ ;  /* 0x000000ff0c00c985 */ /* 0x0005e4000c101d28 */
.L_x_9231:
[----:B------:R-:W-:Y:S05]  /*13420*/  BSYNC B1 ;  /* 0x0000000000017941 */ /* 0x000fea0003800000 */
.L_x_9230:
[----:B------:R-:W-:Y:S01]  /*13430*/  VIADD R0, R0, 0x60 ;  /* 0x0000006000007836 */ /* 0x000fe20000000000 */
[----:B-1----:R1:W4:Y:S04]  /*13440*/  SHFL.IDX PT, R3, R5, 0x1, 0x1c1f ;  /* 0x003c1f0005037f89 */ /* 0x00232800000e0000 */
[----:B------:R-:W-:Y:S01]  /*13450*/  ISETP.GE.AND P0, PT, R0, R11, PT ;  /* 0x0000000b0000720c */ /* 0x000fe20003f06270 */
[----:B0-----:R1:W0:-:S12]  /*13460*/  SHFL.IDX PT, R2, R4, 0x1, 0x1c1f ;  /* 0x003c1f0004027f89 */ /* 0x00121800000e0000 */
[----:B-1----:R-:W-:Y:S05]  /*13470*/  @P0 BRA `(.L_x_9224) ;  /* 0x0000000000300947 */ /* 0x002fea0003800000 */
[----:B------:R-:W-:Y:S02]  /*13480*/  ULDC UR4, c[0x0][0xac8] ;  /* 0x0002b20000047ab9 */ /* 0x000fe40000000800 */
[----:B-----5:R-:W-:Y:S02]  /*13490*/  ISETP.GE.AND P3, PT, R21, UR4, PT ;  /* 0x0000000415007c0c */ /* 0x020fe4000bf66270 */
[----:B------:R-:W-:Y:S02]  /*134a0*/  ISETP.GE.AND P4, PT, R10, UR4, PT ;  /* 0x000000040a007c0c */ /* 0x000fe4000bf86270 */
[----:B------:R-:W-:-:S09]  /*134b0*/  ISETP.GE.AND P2, PT, R27, UR4, PT ;  /* 0x000000041b007c0c */ /* 0x000fd2000bf46270 */
[-C--:B0-2---:R-:W-:Y:S02]  /*134c0*/  @!P3 LEA R6, P0, R21, R2.reuse, 0x1 ;  /* 0x000000021506b211 */ /* 0x085fe400078008ff */
[C---:B------:R-:W-:Y:S02]  /*134d0*/  @!P4 LEA R8, P1, R10.reuse, R2, 0x1 ;  /* 0x000000020a08c211 */ /* 0x040fe400078208ff */
[----:B---34-:R-:W-:Y:S01]  /*134e0*/  @!P2 IMAD.WIDE R4, R27, 0x2, R2 ;  /* 0x000000021b04a825 */ /* 0x018fe200078e0202 */
[-C--:B------:R-:W-:Y:S02]  /*134f0*/  @!P3 LEA.HI.X R7, R21, R3.reuse, R26, 0x1, P0 ;  /* 0x000000031507b211 */ /* 0x080fe400000f0c1a */
[----:B------:R-:W-:Y:S02]  /*13500*/  @!P4 LEA.HI.X R9, R10, R3, R14, 0x1, P1 ;  /* 0x000000030a09c211 */ /* 0x000fe400008f0c0e */
[----:B------:R1:W-:Y:S04]  /*13510*/  @!P2 ST.E.128 desc[UR40][R4.64], RZ ;  /* 0x000000ff0400a985 */ /* 0x0003e8000c101d28 */
[----:B------:R1:W-:Y:S04]  /*13520*/  @!P3 ST.E.128 desc[UR40][R6.64], RZ ;  /* 0x000000ff0600b985 */ /* 0x0003e8000c101d28 */
[----:B------:R1:W-:Y:S02]  /*13530*/  @!P4 ST.E.128 desc[UR40][R8.64], RZ ;  /* 0x000000ff0800c985 */ /* 0x0003e4000c101d28 */
.L_x_9224:
[----:B------:R-:W-:Y:S05]  /*13540*/  BSYNC B0 ;  /* 0x0000000000007941 */ /* 0x000fea0003800000 */
.L_x_9218:
[----:B------:R-:W-:Y:S02]  /*13550*/  ULDC UR4, c[0x0][0xc3c] ;  /* 0x00030f0000047ab9 */ /* 0x000fe40000000800 */
[----:B------:R-:W-:-:S13]  /*13560*/  ISETP.GE.AND P0, PT, R31, UR4, PT ;  /* 0x000000041f007c0c */ /* 0x000fda000bf06270 */
[----:B------:R-:W-:Y:S05]  /*13570*/  @!P0 BRA `(.L_x_9232) ;  /* 0xfffffedc00448947 */ /* 0x000fea000383ffff */
[----:B------:R-:W-:Y:S05]  /*13580*/  BRA `(.L_x_9110) ;  /* 0x0000007000907947 */ /* 0x000fea0003800000 */
.L_x_9108:
[----:B------:R-:W-:-:S08]  /*13590*/  NOP ;  /* 0x0000000000007918 */ /* 0x000fd00000000000 */
[----:B--2---:R-:W0:-:S00]  /*135a0*/  USETMAXREG.DEALLOC.CTAPOOL 0x20 ;  /* 0x00000020000079c8 */ /* 0x004e0000080e0500 */
        /* <DEDUP_REMOVED lines=13> */
[----:B------:R-:W1:Y:S01]  /*13680*/  LDS.128 R24, [UR4+0x19cd0] ;  /* 0x019cd004ff187984 */ /* 0x000e620008000c00 */
[----:B------:R-:W-:Y:S06]  /*13690*/  BAR.ARV 0x4, 0x200 ;  /* 0x0108000000007b1d */ /* 0x000fec0000002000 */
[----:B------:R-:W-:Y:S05]  /*136a0*/  BRA `(.L_x_9234) ;  /* 0x0000000800847947 */ /* 0x000fea0003800000 */
.L_x_9233:
        /* <DEDUP_REMOVED lines=8> */
[----:B------:R-:W1:Y:S08]  /*13730*/  @!P1 LDC.64 R4, c[0x0][0xc80] ;  /* 0x00032000ff049b82 */ /* 0x000e700000000a00 */
[----:B0-----:R-:W0:Y:S01]  /*13740*/  @!P1 LDC.64 R2, c[0x0][0xc78] ;  /* 0x00031e00ff029b82 */ /* 0x001e220000000a00 */
[----:B-1----:R-:W-:-:S05]  /*13750*/  @!P1 IMAD.WIDE.U32 R4, R0, 0x4, R4 ;  /* 0x0000000400049825 */ /* 0x002fca00078e0004 */
[----:B------:R-:W3:Y:S01]  /*13760*/  @!P1 LDG.E R7, desc[UR40][R4.64] ;  /* 0x0000002804079981 */ /* 0x000ee2000c1e1900 */
[----:B0-----:R-:W-:-:S05]  /*13770*/  @!P1 IMAD.WIDE.U32 R2, R0, 0x4, R2 ;  /* 0x0000000400029825 */ /* 0x001fca00078e0002 */
[----:B------:R-:W3:Y:S01]  /*13780*/  @!P1 LDG.E R8, desc[UR40][R2.64] ;  /* 0x0000002802089981 */ /* 0x000ee2000c1e1900 */
[C---:B------:R-:W-:Y:S02]  /*13790*/  ISETP.NE.AND P1, PT, R0.reuse, RZ, PT ;  /* 0x000000ff0000720c */ /* 0x040fe40003f25270 */
[C---:B------:R-:W-:Y:S02]  /*137a0*/  ISETP.GE.U32.AND P2, PT, R0.reuse, 0x2, PT ;  /* 0x000000020000780c */ /* 0x040fe40003f46070 */
[C---:B------:R-:W-:Y:S02]  /*137b0*/  ISETP.GE.U32.AND P3, PT, R0.reuse, 0x4, PT ;  /* 0x000000040000780c */ /* 0x040fe40003f66070 */
[C---:B------:R-:W-:Y:S02]  /*137c0*/  ISETP.GE.U32.AND P4, PT, R0.reuse, 0x8, PT ;  /* 0x000000080000780c */ /* 0x040fe40003f86070 */
[----:B------:R-:W-:Y:S01]  /*137d0*/  ISETP.GE.U32.AND P5, PT, R0, 0x10, PT ;  /* 0x000000100000780c */ /* 0x000fe20003fa6070 */
[----:B------:R-:W-:Y:S01]  /*137e0*/  UMOV UR4, URZ ;  /* 0x0000003f00047c82 */ /* 0x000fe20008000000 */
        /* <DEDUP_REMOVED lines=18> */
[----:B--2---:R-:W-:Y:S01]  /*13910*/  ISETP.GT.AND P6, PT, R9, UR6, PT ;  /* 0x0000000609007c0c */ /* 0x004fe2000bfc4270 */
[----:B------:R-:W-:-:S12]  /*13920*/  IMAD.MOV.U32 R4, RZ, RZ, R9 ;  /* 0x000000ffff047224 */ /* 0x000fd800078e0009 */
[----:B------:R-:W-:Y:S05]  /*13930*/  @P6 BRA `(.L_x_9235) ;  /* 0x0000000000a06947 */ /* 0x000fea0003800000 */
[----:B------:R-:W-:Y:S01]  /*13940*/  IMAD.MOV.U32 R9, RZ, RZ, R4 ;  /* 0x000000ffff097224 */ /* 0x000fe200078e0004 */
[----:B------:R-:W-:Y:S01]  /*13950*/  UMOV UR4, URZ ;  /* 0x0000003f00047c82 */ /* 0x000fe20008000000 */
[----:B------:R-:W-:-:S05]  /*13960*/  ULDC UR5, c[0x0][0xc38] ;  /* 0x00030e0000057ab9 */ /* 0x000fca0000000800 */
.L_x_9237:
[----:B------:R-:W0:Y:S01]  /*13970*/  LDC R2, c[0x0][0xc3c] ;  /* 0x00030f00ff027b82 */ /* 0x000e220000000800 */
[----:B------:R-:W-:Y:S01]  /*13980*/  UIADD3 UR4, UR4, 0x1f, URZ ;  /* 0x0000001f04047890 */ /* 0x000fe2000fffe03f */
[----:B------:R-:W-:Y:S02]  /*13990*/  ULDC UR7, c[0x0][0xc3c] ;  /* 0x00030f0000077ab9 */ /* 0x000fe40000000800 */
[----:B------:R-:W-:-:S03]  /*139a0*/  IMAD.U32 R27, RZ, RZ, UR7 ;  /* 0x00000007ff1b7e24 */ /* 0x000fc6000f8e00ff */
[----:B0-----:R-:W-:-:S13]  /*139b0*/  ISETP.LE.AND P6, PT, R2, UR4, PT ;  /* 0x0000000402007c0c */ /* 0x001fda000bfc3270 */
[----:B------:R-:W-:Y:S05]  /*139c0*/  @P6 BRA `(.L_x_9236) ;  /* 0x0000000400986947 */ /* 0x000fea0003800000 */
[----:B------:R-:W-:Y:S02]  /*139d0*/  VIADD R11, R0, UR4 ;  /* 0x00000004000b7c36 */ /* 0x000fe40008000000 */
[----:B------:R-:W-:Y:S02]  /*139e0*/  IMAD.MOV.U32 R7, RZ, RZ, RZ ;  /* 0x000000ffff077224 */ /* 0x000fe400078e00ff */
[----:B------:R-:W-:Y:S01]  /*139f0*/  IMAD.MOV.U32 R8, RZ, RZ, RZ ;  /* 0x000000ffff087224 */ /* 0x000fe200078e00ff */
[----:B------:R-:W-:-:S13]  /*13a00*/  ISETP.GE.OR P6, PT, R11, R2, !P0 ;  /* 0x000000020b00720c */ /* 0x000fda00047c6670 */
[----:B------:R-:W0:Y:S08]  /*13a10*/  @!P6 LDC.64 R4, c[0x0][0xc80] ;  /* 0x00032000ff04eb82 */ /* 0x000e300000000a00 */
[----:B------:R-:W1:Y:S01]  /*13a20*/  @!P6 LDC.64 R2, c[0x0][0xc78] ;  /* 0x00031e00ff02eb82 */ /* 0x000e620000000a00 */
[----:B0-----:R-:W-:-:S05]  /*13a30*/  @!P6 IMAD.WIDE R4, R11, 0x4, R4 ;  /* 0x000000040b04e825 */ /* 0x001fca00078e0204 */
[----:B------:R-:W2:Y:S01]  /*13a40*/  @!P6 LDG.E R7, desc[UR40][R4.64] ;  /* 0x000000280407e981 */ /* 0x000ea2000c1e1900 */
[----:B-1----:R-:W-:-:S05]  /*13a50*/  @!P6 IMAD.WIDE R2, R11, 0x4, R2 ;  /* 0x000000040b02e825 */ /* 0x002fca00078e0202 */
        /* <DEDUP_REMOVED lines=22> */
.L_x_9235:
        /* <DEDUP_REMOVED lines=12> */
[----:B0-----:R-:W0:Y:S02]  /*13c80*/  MUFU.RCP R9, R9 ;  /* 0x0000000900097308 */ /* 0x001e240000001000 */
[----:B0-----:R-:W-:-:S06]  /*13c90*/  VIADD R3, R9, 0xffffffe ;  /* 0x0ffffffe09037836 */ /* 0x001fcc0000000000 */
[----:B------:R-:W0:Y:S02]  /*13ca0*/  F2I.FTZ.U32.TRUNC.NTZ R3, R3 ;  /* 0x0000000300037305 */ /* 0x000e24000021f000 */
[----:B0-----:R-:W-:Y:S01]  /*13cb0*/  IMAD.MOV R13, RZ, RZ, -R3 ;  /* 0x000000ffff0d7224 */ /* 0x001fe200078e0a03 */
[----:B------:R-:W-:Y:S06]  /*13cc0*/  @!P0 BRA `(.L_x_9238) ;  /* 0x0000000000088947 */ /* 0x000fec0003800000 */
[----:B------:R-:W-:-:S05]  /*13cd0*/  VIADD R5, R27, 0xffffffff ;  /* 0xffffffff1b057836 */ /* 0x000fca0000000000 */
[----:B------:R0:W1:Y:S02]  /*13ce0*/  SHFL.IDX PT, R24, R2, R5, 0x1f ;  /* 0x00001f0502187589 */ /* 0x00006400000e0000 */
.L_x_9238:
[----:B0-----:R-:W-:Y:S02]  /*13cf0*/  IMAD.MOV.U32 R5, RZ, RZ, R10 ;  /* 0x000000ffff057224 */ /* 0x001fe400078e000a */
[----:B-1----:R-:W-:Y:S02]  /*13d00*/  IMAD R24, R24, UR5, R11 ;  /* 0x0000000518187c24 */ /* 0x002fe4000f8e020b */
[----:B------:R-:W0:Y:S01]  /*13d10*/  I2F.RP R12, R5 ;  /* 0x00000005000c7306 */ /* 0x000e220000209400 */
[----:B------:R-:W-:Y:S02]  /*13d20*/  IMAD R9, R13, R4, RZ ;  /* 0x000000040d097224 */ /* 0x000fe400078e02ff */
[----:B------:R-:W-:Y:S01]  /*13d30*/  IMAD.MOV.U32 R2, RZ, RZ, RZ ;  /* 0x000000ffff027224 */ /* 0x000fe200078e00ff */
[----:B------:R-:W-:Y:S01]  /*13d40*/  IADD3 R10, -R24, UR6, RZ ;  /* 0x00000006180a7c10 */ /* 0x000fe2000fffe1ff */
[----:B------:R-:W-:Y:S02]  /*13d50*/  VIADD R27, R27, UR4 ;  /* 0x000000041b1b7c36 */ /* 0x000fe40008000000 */
[----:B------:R-:W-:Y:S01]  /*13d60*/  IMAD.HI.U32 R2, R3, R9, R2 ;  /* 0x0000000903027227 */ /* 0x000fe200078e0002 */
[----:B------:R-:W-:-:S02]  /*13d70*/  IABS R3, R7 ;  /* 0x0000000700037213 */ /* 0x000fc40000000000 */
[----:B------:R-:W-:-:S03]  /*13d80*/  IABS R11, R10 ;  /* 0x0000000a000b7213 */ /* 0x000fc60000000000 */
[----:B------:R-:W-:Y:S02]  /*13d90*/  IMAD.MOV R14, RZ, RZ, -R3 ;  /* 0x000000ffff0e7224 */ /* 0x000fe400078e0a03 */
[----:B------:R-:W-:Y:S01]  /*13da0*/  IMAD.HI.U32 R9, R2, R11, RZ ;  /* 0x0000000b02097227 */ /* 0x000fe200078e00ff */
[----:B0-----:R-:W0:Y:S01]  /*13db0*/  MUFU.RCP R12, R12 ;  /* 0x0000000c000c7308 */ /* 0x001e220000001000 */
[----:B------:R-:W-:Y:S02]  /*13dc0*/  LOP3.LUT R2, R10, R7, RZ, 0x3c, !PT ;  /* 0x000000070a027212 */ /* 0x000fe400078e3cff */
[----:B------:R-:W-:Y:S02]  /*13dd0*/  IMAD R11, R9, R14, R11 ;  /* 0x0000000e090b7224 */ /* 0x000fe400078e020b */
[----:B------:R-:W-:-:S03]  /*13de0*/  ISETP.GE.AND P2, PT, R2, RZ, PT ;  /* 0x000000ff0200720c */ /* 0x000fc60003f46270 */
[----:B------:R-:W-:Y:S01]  /*13df0*/  ISETP.GT.U32.AND P1, PT, R4, R11, PT ;  /* 0x0000000b0400720c */ /* 0x000fe20003f24070 */
[----:B0-----:R-:W-:-:S12]  /*13e00*/  VIADD R3, R12, 0xffffffe ;  /* 0x0ffffffe0c037836 */ /* 0x001fd80000000000 */
[----:B------:R-:W-:Y:S01]  /*13e10*/  @!P1 IMAD.IADD R11, R11, 0x1, -R4 ;  /* 0x000000010b0b9824 */ /* 0x000fe200078e0a04 */
[----:B------:R-:W0:Y:S01]  /*13e20*/  F2I.FTZ.U32.TRUNC.NTZ R3, R3 ;  /* 0x0000000300037305 */ /* 0x000e22000021f000 */
[----:B------:R-:W-:Y:S01]  /*13e30*/  @!P1 VIADD R9, R9, 0x1 ;  /* 0x0000000109099836 */ /* 0x000fe20000000000 */
[----:B------:R-:W-:Y:S02]  /*13e40*/  ISETP.NE.AND P1, PT, R7, RZ, PT ;  /* 0x000000ff0700720c */ /* 0x000fe40003f25270 */
[----:B------:R-:W-:Y:S02]  /*13e50*/  ISETP.GE.U32.AND P0, PT, R11, R4, PT ;  /* 0x000000040b00720c */ /* 0x000fe40003f06070 */
[----:B------:R-:W-:-:S05]  /*13e60*/  IABS R4, R8 ;  /* 0x0000000800047213 */ /* 0x000fca0000000000 */
[----:B------:R-:W-:Y:S02]  /*13e70*/  IMAD.MOV R4, RZ, RZ, -R4 ;  /* 0x000000ffff047224 */ /* 0x000fe400078e0a04 */
[----:B0-----:R-:W-:-:S04]  /*13e80*/  IMAD.MOV R2, RZ, RZ, -R3 ;  /* 0x000000ffff027224 */ /* 0x001fc800078e0a03 */
[----:B------:R-:W-:Y:S02]  /*13e90*/  @P0 VIADD R9, R9, 0x1 ;  /* 0x0000000109090836 */ /* 0x000fe40000000000 */
[----:B------:R-:W-:Y:S02]  /*13ea0*/  IMAD R11, R2, R5, RZ ;  /* 0x00000005020b7224 */ /* 0x000fe400078e02ff */
[----:B------:R-:W-:Y:S01]  /*13eb0*/  @!P2 IMAD.MOV R9, RZ, RZ, -R9 ;  /* 0x000000ffff09a224 */ /* 0x000fe200078e0a09 */
[----:B------:R-:W-:Y:S01]  /*13ec0*/  @!P1 LOP3.LUT R9, RZ, R7, RZ, 0x33, !PT ;  /* 0x00000007ff099212 */ /* 0x000fe200078e33ff */
[----:B------:R-:W-:-:S04]  /*13ed0*/  IMAD.MOV.U32 R2, RZ, RZ, RZ ;  /* 0x000000ffff027224 */ /* 0x000fc800078e00ff */
[----:B------:R-:W-:Y:S01]  /*13ee0*/  IMAD.HI.U32 R2, R3, R11, R2 ;  /* 0x0000000b03027227 */ /* 0x000fe200078e0002 */
[----:B------:R-:W-:-:S03]  /*13ef0*/  IABS R3, R9 ;  /* 0x0000000900037213 */ /* 0x000fc60000000000 */
[----:B------:R-:W-:Y:S02]  /*13f00*/  IMAD R7, R7, R9, RZ ;  /* 0x0000000907077224 */ /* 0x000fe400078e02ff */
[----:B------:R-:W-:-:S04]  /*13f10*/  IMAD.HI.U32 R2, R2, R3, RZ ;  /* 0x0000000302027227 */ /* 0x000fc800078e00ff */
[----:B------:R-:W-:Y:S01]  /*13f20*/  IMAD R4, R2, R4, R3 ;  /* 0x0000000402047224 */ /* 0x000fe200078e0203 */
[----:B------:R-:W-:Y:S01]  /*13f30*/  LOP3.LUT R3, R9, R8, RZ, 0x3c, !PT ;  /* 0x0000000809037212 */ /* 0x000fe200078e3cff */
[----:B------:R-:W-:-:S03]  /*13f40*/  IMAD.IADD R25, R10, 0x1, -R7 ;  /* 0x000000010a197824 */ /* 0x000fc600078e0a07 */
        /* <DEDUP_REMOVED lines=11> */
[----:B------:R-:W-:-:S04]  /*14000*/  IMAD R9, R8, R3, R9 ;  /* 0x0000000308097224 */ /* 0x000fc800078e0209 */
[----:B------:R-:W-:Y:S01]  /*14010*/  IMAD R26, R9, 0x10000, R2 ;  /* 0x00010000091a7824 */ /* 0x000fe200078e0202 */
[----:B------:R-:W-:Y:S06]  /*14020*/  BRA `(.L_x_9239) ;  /* 0x00000000000c7947 */ /* 0x000fec0003800000 */
.L_x_9236:
[----:B------:R-:W-:Y:S02]  /*14030*/  IMAD.MOV.U32 R25, RZ, RZ, RZ ;  /* 0x000000ffff197224 */ /* 0x000fe400078e00ff */
[----:B------:R-:W-:Y:S02]  /*14040*/  IMAD.U32 R24, RZ, RZ, UR6 ;  /* 0x00000006ff187e24 */ /* 0x000fe4000f8e00ff */
[----:B------:R-:W-:-:S07]  /*14050*/  IMAD.MOV.U32 R26, RZ, RZ, RZ ;  /* 0x000000ffff1a7224 */ /* 0x000fce00078e00ff */
.L_x_9239:
[----:B------:R-:W-:-:S13]  /*14060*/  ISETP.NE.AND P0, PT, R0, RZ, PT ;  /* 0x000000ff0000720c */ /* 0x000fda0003f05270 */
[----:B------:R-:W0:Y:S01]  /*14070*/  @!P0 S2R R3, SR_CgaCtaId ;  /* 0x0000000000038919 */ /* 0x000e220000008800 */
[----:B------:R-:W-:-:S04]  /*14080*/  @!P0 MOV R0, 0x400 ;  /* 0x0000040000008802 */ /* 0x000fc80000000f00 */
[----:B0-----:R-:W-:-:S05]  /*14090*/  @!P0 LEA R0, R3, R0, 0x18 ;  /* 0x0000000003008211 */ /* 0x001fca00078ec0ff */
[----:B------:R2:W-:Y:S01]  /*140a0*/  @!P0 STS.128 [R0+0x19cd0], R24 ;  /* 0x019cd01800008388 */ /* 0x0005e20000000c00 */
[----:B------:R-:W-:Y:S06]  /*140b0*/  BAR.ARV 0x5, 0x200 ;  /* 0x0148000000007b1d */ /* 0x000fec0000002000 */
.L_x_9234:
[----:B--2---:R-:W-:Y:S01]  /*140c0*/  IMAD.MOV.U32 R0, RZ, RZ, 0x1 ;  /* 0x00000001ff007424 */ /* 0x004fe200078e00ff */
[----:B------:R-:W-:Y:S01]  /*140d0*/  ULDC UR4, c[0x0][0xc3c] ;  /* 0x00030f0000047ab9 */ /* 0x000fe20000000800 */
[----:B------:R-:W-:Y:S01]  /*140e0*/  IMAD.MOV.U32 R22, RZ, RZ, RZ ;  /* 0x000000ffff167224 */ /* 0x000fe200078e00ff */
[----:B-1----:R-:W-:Y:S02]  /*140f0*/  ISETP.GE.AND P0, PT, R27, UR4, PT ;  /* 0x000000041b007c0c */ /* 0x002fe4000bf06270 */
[----:B------:R1:W-:Y:S04]  /*14100*/  STL [R1], R0 ;  /* 0x0000000001007387 */ /* 0x0003e80000100800 */
[----:B------:R1:W-:Y:S07]  /*14110*/  STL [R1+0x50], RZ ;  /* 0x000050ff01007387 */ /* 0x0003ee0000100800 */
[----:B------:R-:W-:Y:S05]  /*14120*/  @P0 BRA `(.L_x_9240) ;  /* 0x0000006000ac0947 */ /* 0x000fea0003800000 */
[----:B------:R-:W2:Y:S01]  /*14130*/  LDL R11, [R1+0x4c] ;  /* 0x00004c00010b7983 */ /* 0x000ea20000100800 */
[----:B------:R-:W3:Y:S01]  /*14140*/  S2R R14, SR_TID.X ;  /* 0x00000000000e7919 */ /* 0x000ee20000002100 */
[----:B------:R-:W-:Y:S01]  /*14150*/  IMAD.SHL.U32 R5, R6, 0x800, RZ ;  /* 0x0000080006057824 */ /* 0x000fe200078e00ff */
[----:B------:R-:W4:Y:S01]  /*14160*/  S2UR UR5, SR_CgaCtaId ;  /* 0x00000000000579c3 */ /* 0x000f220000008800 */
[----:B------:R-:W-:Y:S01]  /*14170*/  UMOV UR4, 0x400 ;  /* 0x0000040000047882 */ /* 0x000fe20000000000 */
[C---:B---3--:R-:W-:Y:S02]  /*14180*/  IMAD.SHL.U32 R3, R14.reuse, 0x80, RZ ;  /* 0x000000800e037824 */ /* 0x048fe400078e00ff */
[----:B------:R-:W-:-:S03]  /*14190*/  IMAD.SHL.U32 R4, R14, 0x20, RZ ;  /* 0x000000200e047824 */ /* 0x000fc600078e00ff */
[----:B0-----:R-:W-:Y:S02]  /*141a0*/  LOP3.LUT R2, R3, 0x400, RZ, 0xc0, !PT ;  /* 0x0000040003027812 */ /* 0x001fe400078ec0ff */
[----:B------:R-:W-:Y:S02]  /*141b0*/  SHF.R.U32.HI R6, RZ, 0x1, R14 ;  /* 0x00000001ff067819 */ /* 0x000fe4000001160e */
[----:B------:R-:W-:Y:S02]  /*141c0*/  LOP3.LUT R2, R2, 0x800, R5, 0xf8, !PT ;  /* 0x0000080002027812 */ /* 0x000fe400078ef805 */
[----:B------:R-:W-:Y:S02]  /*141d0*/  LOP3.LUT R5, R4, 0x80, RZ, 0xc0, !PT ;  /* 0x0000008004057812 */ /* 0x000fe400078ec0ff */
[C---:B------:R-:W-:Y:S01]  /*141e0*/  LOP3.LUT R13, R14.reuse, 0x7f, RZ, 0xc0, !PT ;  /* 0x0000007f0e0d7812 */ /* 0x040fe200078ec0ff */
[----:B-1----:R-:W-:Y:S01]  /*141f0*/  IMAD.SHL.U32 R0, R14, 0x10, RZ ;  /* 0x000000100e007824 */ /* 0x002fe200078e00ff */
[----:B------:R-:W-:-:S02]  /*14200*/  LOP3.LUT R5, R5, 0x10, R6, 0xf8, !PT ;  /* 0x0000001005057812 */ /* 0x000fc400078ef806 */
[----:B------:R-:W-:Y:S01]  /*14210*/  LOP3.LUT R6, R6, 0x20, RZ, 0xc0, !PT ;  /* 0x0000002006067812 */ /* 0x000fe200078ec0ff */
[----:B------:R-:W-:Y:S01]  /*14220*/  IMAD.SHL.U32 R7, R13, 0x10, RZ ;  /* 0x000000100d077824 */ /* 0x000fe200078e00ff */
[----:B------:R-:W-:Y:S02]  /*14230*/  LOP3.LUT R4, R4, 0x360, RZ, 0xc0, !PT ;  /* 0x0000036004047812 */ /* 0x000fe400078ec0ff */
[----:B------:R-:W-:Y:S02]  /*14240*/  LOP3.LUT R10, R0, 0x60, RZ, 0xc0, !PT ;  /* 0x00000060000a7812 */ /* 0x000fe400078ec0ff */
[----:B------:R-:W-:Y:S02]  /*14250*/  LOP3.LUT R6, R6, 0x10, R14, 0xf8, !PT ;  /* 0x0000001006067812 */ /* 0x000fe400078ef80e */
[--C-:B------:R-:W-:Y:S02]  /*14260*/  LOP3.LUT R4, R4, 0x400, R7.reuse, 0xf8, !PT ;  /* 0x0000040004047812 */ /* 0x100fe400078ef807 */
[----:B------:R-:W-:Y:S01]  /*14270*/  LOP3.LUT R7, R10, 0x700, R7, 0xf8, !PT ;  /* 0x000007000a077812 */ /* 0x000fe200078ef807 */
[----:B------:R-:W-:Y:S01]  /*14280*/  IMAD.SHL.U32 R10, R14, 0x4, RZ ;  /* 0x000000040e0a7824 */ /* 0x000fe200078e00ff */
[----:B------:R-:W-:Y:S01]  /*14290*/  LOP3.LUT R3, R6, 0x380, R3, 0xf8, !PT ;  /* 0x0000038006037812 */ /* 0x000fe200078ef803 */
[----:B------:R-:W-:Y:S01]  /*142a0*/  IMAD.SHL.U32 R9, R14, 0x2, RZ ;  /* 0x000000020e097824 */ /* 0x000fe200078e00ff */
[----:B------:R-:W-:-:S02]  /*142b0*/  LOP3.LUT R8, R0, 0x90, RZ, 0xc0, !PT ;  /* 0x0000009000087812 */ /* 0x000fc400078ec0ff */
[----:B------:R-:W-:Y:S01]  /*142c0*/  LOP3.LUT P0, RZ, R14, 0x4, RZ, 0xc0, !PT ;  /* 0x000000040eff7812 */ /* 0x000fe2000780c0ff */
[----:B----4-:R-:W-:Y:S01]  /*142d0*/  ULEA UR4, UR5, UR4, 0x18 ;  /* 0x0000000405047291 */ /* 0x010fe2000f8ec03f */
[----:B------:R-:W-:Y:S02]  /*142e0*/  LOP3.LUT R3, R3, 0x70, R0, 0x78, !PT ;  /* 0x0000007003037812 */ /* 0x000fe400078e7800 */
[----:B------:R-:W-:Y:S02]  /*142f0*/  LOP3.LUT R5, R5, 0x10, R10, 0x78, !PT ;  /* 0x0000001005057812 */ /* 0x000fe400078e780a */
[----:B------:R-:W-:Y:S02]  /*14300*/  LOP3.LUT R8, R8, 0x10, R9, 0x78, !PT ;  /* 0x0000001008087812 */ /* 0x000fe400078e7809 */
[----:B------:R-:W-:Y:S01]  /*14310*/  LOP3.LUT R12, R2, R3, RZ, 0xfc, !PT ;  /* 0x00000003020c7212 */ /* 0x000fe200078efcff */
[----:B------:R-:W-:Y:S01]  /*14320*/  IMAD.SHL.U32 R2, R14, 0x40, RZ ;  /* 0x000000400e027824 */ /* 0x000fe200078e00ff */
[----:B------:R-:W-:Y:S01]  /*14330*/  LOP3.LUT R28, R4, R5, RZ, 0xfc, !PT ;  /* 0x00000005041c7212 */ /* 0x000fe200078efcff */
[----:B------:R-:W-:Y:S01]  /*14340*/  IMAD.U32 R17, RZ, RZ, UR4 ;  /* 0x00000004ff117e24 */ /* 0x000fe2000f8e00ff */
[----:B------:R-:W-:-:S02]  /*14350*/  LOP3.LUT R8, R7, R8, RZ, 0xfc, !PT ;  /* 0x0000000807087212 */ /* 0x000fc400078efcff */
[----:B------:R-:W-:Y:S01]  /*14360*/  SHF.R.U32.HI R4, RZ, 0x1, R13 ;  /* 0x00000001ff047819 */ /* 0x000fe2000001160d */
[----:B------:R-:W-:-:S03]  /*14370*/  VIADD R3, R12, 0x40 ;  /* 0x000000400c037836 */ /* 0x000fc60000000000 */
[----:B------:R-:W-:Y:S01]  /*14380*/  LOP3.LUT R4, R4, 0x40, R2, 0xf8, !PT ;  /* 0x0000004004047812 */ /* 0x000fe200078ef802 */
[----:B------:R-:W-:Y:S02]  /*14390*/  IMAD.IADD R2, R17, 0x1, R8 ;  /* 0x0000000111027824 */ /* 0x000fe400078e0208 */
[----:B------:R-:W-:Y:S01]  /*143a0*/  @P0 VIADD R3, R12, 0xffffffc0 ;  /* 0xffffffc00c030836 */ /* 0x000fe20000000000 */
[----:B------:R-:W-:Y:S04]  /*143b0*/  STL [R1+0x4], R12 ;  /* 0x0000040c01007387 */ /* 0x000fe80000100800 */
[----:B------:R0:W-:Y:S04]  /*143c0*/  STL [R1+0x28], R2 ;  /* 0x0000280201007387 */ /* 0x0001e80000100800 */
[----:B------:R1:W-:Y:S01]  /*143d0*/  STL [R1+0x1c], R3 ;  /* 0x00001c0301007387 */ /* 0x0003e20000100800 */
[----:B------:R-:W-:Y:S01]  /*143e0*/  LOP3.LUT R0, R0, 0x10, RZ, 0xc0, !PT ;  /* 0x0000001000007812 */ /* 0x000fe200078ec0ff */
[----:B0-----:R-:W-:Y:S01]  /*143f0*/  IMAD.MOV.U32 R2, RZ, RZ, 0x1 ;  /* 0x00000001ff027424 */ /* 0x001fe200078e00ff */
[----:B------:R-:W-:Y:S01]  /*14400*/  BSSY B7, `(.L_x_9240) ;  /* 0x00005fd000077945 */ /* 0x000fe20003800000 */
[----:B------:R-:W-:-:S02]  /*14410*/  IMAD.MOV.U32 R29, RZ, RZ, RZ ;  /* 0x000000ffff1d7224 */ /* 0x000fc400078e00ff */
[----:B------:R-:W-:Y:S01]  /*14420*/  IMAD.MOV.U32 R22, RZ, RZ, RZ ;  /* 0x000000ffff167224 */ /* 0x000fe200078e00ff */
[----:B------:R-:W-:Y:S01]  /*14430*/  ULDC.64 UR38, c[0x0][0x198] ;  /* 0x0000660000267ab9 */ /* 0x000fe20000000a00 */
[----:B------:R-:W-:Y:S01]  /*14440*/  ULDC UR36, c[0x0][0xc] ;  /* 0x0000030000247ab9 */ /* 0x000fe20000000800 */
[C---:B--2---:R-:W-:Y:S02]  /*14450*/  LOP3.LUT R4, R11.reuse, 0x1, RZ, 0xfc, !PT ;  /* 0x000000010b047812 */ /* 0x044fe400078efcff */
[----:B-1----:R-:W-:-:S03]  /*14460*/  LOP3.LUT R3, R11, 0x2, RZ, 0xfc, !PT ;  /* 0x000000020b037812 */ /* 0x002fc600078efcff */
[----:B------:R0:W-:Y:S04]  /*14470*/  STL [R1+0x54], R4 ;  /* 0x0000540401007387 */ /* 0x0001e80000100800 */
[----:B------:R1:W-:Y:S04]  /*14480*/  STL [R1+0x34], R3 ;  /* 0x0000340301007387 */ /* 0x0003e80000100800 */
[----:B------:R-:W-:Y:S01]  /*14490*/  STL [R1+0x50], RZ ;  /* 0x000050ff01007387 */ /* 0x000fe20000100800 */
[----:B0-----:R-:W-:-:S03]  /*144a0*/  LOP3.LUT R4, R0, 0x20, RZ, 0xfc, !PT ;  /* 0x0000002000047812 */ /* 0x001fc600078efcff */
[----:B------:R-:W-:Y:S01]  /*144b0*/  STL [R1+0x8], R2 ;  /* 0x0000080201007387 */ /* 0x000fe20000100800 */
[----:B-1----:R-:W-:-:S03]  /*144c0*/  LOP3.LUT R3, R0, 0x40, RZ, 0xfc, !PT ;  /* 0x0000004000037812 */ /* 0x002fc600078efcff */
[----:B------:R0:W-:Y:S01]  /*144d0*/  STL [R1], R2 ;  /* 0x0000000201007387 */ /* 0x0001e20000100800 */
[C---:B------:R-:W-:Y:S02]  /*144e0*/  LOP3.LUT R0, R28.reuse, 0x2800, RZ, 0xfc, !PT ;  /* 0x000028001c007812 */ /* 0x040fe400078efcff */
[----:B0-----:R-:W-:-:S07]  /*144f0*/  LOP3.LUT R2, R28, 0x1800, RZ, 0xfc, !PT ;  /* 0x000018001c027812 */ /* 0x001fce00078efcff */
.L_x_9358:
[----:B--2---:R-:W0:Y:S02]  /*14500*/  LDC.64 R2, c[0x0][0xc88] ;  /* 0x00032200ff027b82 */ /* 0x004e240000000a00 */
[----:B0-----:R-:W-:-:S05]  /*14510*/  IMAD.WIDE R2, R27, 0x4, R2 ;  /* 0x000000041b027825 */ /* 0x001fca00078e0202 */
[----:B---3--:R-:W2:Y:S01]  /*14520*/  LDG.E R19, desc[UR40][R2.64] ;  /* 0x0000002802137981 */ /* 0x008ea2000c1e1900 */
[----:B------:R-:W-:Y:S05]  /*14530*/  YIELD ;  /* 0x0000000000007946 */ /* 0x000fea0003800000 */
[----:B------:R-:W-:Y:S01]  /*14540*/  ULDC.64 UR4, c[0x0][0xa28] ;  /* 0x00028a0000047ab9 */ /* 0x000fe20000000a00 */
[----:B-1----:R-:W-:Y:S02]  /*14550*/  CS2R R8, SRZ ;  /* 0x0000000000087805 */ /* 0x002fe4000001ff00 */
[----:B------:R-:W-:Y:S01]  /*14560*/  ISETP.NE.U32.AND P0, PT, RZ, UR4, PT ;  /* 0x00000004ff007c0c */ /* 0x000fe2000bf05070 */
[----:B------:R-:W-:Y:S01]  /*14570*/  ULDC.64 UR6, c[0x0][0xa08] ;  /* 0x0002820000067ab9 */ /* 0x000fe20000000a00 */
[----:B------:R-:W-:-:S02]  /*14580*/  ULDC.64 UR8, c[0x0][0xa10] ;  /* 0x0002840000087ab9 */ /* 0x000fc40000000a00 */
[----:B------:R-:W-:Y:S02]  /*14590*/  ISETP.NE.AND.EX P0, PT, RZ, UR5, PT, P0 ;  /* 0x00000005ff007c0c */ /* 0x000fe4000bf05300 */
[----:B--2---:R-:W-:-:S11]  /*145a0*/  SHF.R.S32.HI R0, RZ, 0x1f, R19 ;  /* 0x0000001fff007819 */ /* 0x004fd60000011413 */
[C---:B------:R-:W-:Y:S01]  /*145b0*/  @P0 LEA R2, P1, R19.reuse, UR4, 0x2 ;  /* 0x0000000413020c11 */ /* 0x040fe2000f8210ff */
[C---:B------:R-:W-:Y:S01]  /*145c0*/  IMAD.SHL.U32 R18, R19.reuse, 0x4, RZ ;  /* 0x0000000413127824 */ /* 0x040fe200078e00ff */
[C-C-:B------:R-:W-:Y:S01]  /*145d0*/  SHF.L.U64.HI R13, R19.reuse, 0x2, R0.reuse ;  /* 0x00000002130d7819 */ /* 0x140fe20000010200 */
[----:B------:R0:W-:Y:S01]  /*145e0*/  STL [R1+0x40], R0 ;  /* 0x0000400001007387 */ /* 0x0001e20000100800 */
[----:B------:R-:W-:Y:S01]  /*145f0*/  @P0 LEA.HI.X R3, R19, UR5, R0, 0x2, P1 ;  /* 0x0000000513030c11 */ /* 0x000fe200088f1400 */
[----:B------:R-:W-:-:S04]  /*14600*/  ULDC.64 UR4, c[0x0][0xa00] ;  /* 0x0002800000047ab9 */ /* 0x000fc80000000a00 */
[----:B------:R1:W5:Y:S01]  /*14610*/  @P0 LDG.E R8, desc[UR40][R2.64] ;  /* 0x0000002802080981 */ /* 0x000362000c1e1900 */
[----:B------:R-:W-:Y:S01]  /*14620*/  ISETP.NE.U32.AND P0, PT, RZ, UR4, PT ;  /* 0x00000004ff007c0c */ /* 0x000fe2000bf05070 */
[----:B------:R-:W-:Y:S01]  /*14630*/  IMAD.MOV.U32 R12, RZ, RZ, RZ ;  /* 0x000000ffff0c7224 */ /* 0x000fe200078e00ff */
[C---:B------:R-:W-:Y:S01]  /*14640*/  IADD3 R6, P3, R18.reuse, UR6, RZ ;  /* 0x0000000612067c10 */ /* 0x040fe2000ff7e0ff */
[----:B------:R-:W-:Y:S01]  /*14650*/  STL [R1+0x10], R13 ;  /* 0x0000100d01007387 */ /* 0x000fe20000100800 */
[----:B------:R-:W-:Y:S01]  /*14660*/  ISETP.NE.AND.EX P0, PT, RZ, UR5, PT, P0 ;  /* 0x00000005ff007c0c */ /* 0x000fe2000bf05300 */
[----:B0-----:R-:W-:Y:S01]  /*14670*/  IMAD.MOV.U32 R0, RZ, RZ, RZ ;  /* 0x000000ffff007224 */ /* 0x001fe200078e00ff */
[----:B------:R-:W-:Y:S02]  /*14680*/  IADD3.X R7, R13, UR7, RZ, P3, !PT ;  /* 0x000000070d077c10 */ /* 0x000fe40009ffe4ff */
[C---:B------:R-:W-:Y:S02]  /*14690*/  IADD3 R4, P4, R18.reuse, UR8, RZ ;  /* 0x0000000812047c10 */ /* 0x040fe4000ff9e0ff */
[----:B-1----:R-:W-:-:S02]  /*146a0*/  IADD3 R2, P2, R18, UR4, RZ ;  /* 0x0000000412027c10 */ /* 0x002fc4000ff5e0ff */
[C---:B------:R-:W-:Y:S02]  /*146b0*/  IADD3.X R5, R13.reuse, UR9, RZ, P4, !PT ;  /* 0x000000090d057c10 */ /* 0x040fe4000a7fe4ff */
[----:B------:R-:W-:Y:S01]  /*146c0*/  IADD3.X R3, R13, UR5, RZ, P2, !PT ;  /* 0x000000050d037c10 */ /* 0x000fe200097fe4ff */
[----:B------:R-:W-:Y:S01]  /*146d0*/  ULDC.64 UR4, c[0x0][0xa18] ;  /* 0x0002860000047ab9 */ /* 0x000fe20000000a00 */
[----:B------:R-:W-:Y:S02]  /*146e0*/  ISETP.NE.U32.AND P1, PT, RZ, UR6, PT ;  /* 0x00000006ff007c0c */ /* 0x000fe4000bf25070 */
[----:B------:R-:W-:Y:S01]  /*146f0*/  ISETP.NE.U32.AND P3, PT, RZ, UR4, PT ;  /* 0x00000004ff007c0c */ /* 0x000fe2000bf65070 */
[----:B------:R-:W2:Y:S01]  /*14700*/  @P0 LDG.E R9, desc[UR40][R2.64] ;  /* 0x0000002802090981 */ /* 0x000ea2000c1e1900 */
[----:B------:R-:W-:Y:S02]  /*14710*/  ISETP.NE.U32.AND P2, PT, RZ, UR8, PT ;  /* 0x00000008ff007c0c */ /* 0x000fe4000bf45070 */
[----:B------:R-:W-:-:S02]  /*14720*/  ISETP.NE.AND.EX P3, PT, RZ, UR5, PT, P3 ;  /* 0x00000005ff007c0c */ /* 0x000fc4000bf65330 */
[----:B------:R-:W-:Y:S02]  /*14730*/  ISETP.NE.AND.EX P1, PT, RZ, UR7, PT, P1 ;  /* 0x00000007ff007c0c */ /* 0x000fe4000bf25310 */
[----:B------:R-:W-:-:S09]  /*14740*/  ISETP.NE.AND.EX P2, PT, RZ, UR9, PT, P2 ;  /* 0x00000009ff007c0c */ /* 0x000fd2000bf45320 */
[----:B------:R-:W-:Y:S01]  /*14750*/  @P3 IADD3 R10, P4, R18, UR4, RZ ;  /* 0x00000004120a3c10 */ /* 0x000fe2000ff9e0ff */
[----:B------:R-:W-:Y:S01]  /*14760*/  ULDC UR4, c[0x0][0x288] ;  /* 0x0000a20000047ab9 */ /* 0x000fe20000000800 */
[----:B------:R-:W5:Y:S02]  /*14770*/  @P1 LDG.E R12, desc[UR40][R6.64] ;  /* 0x00000028060c1981 */ /* 0x000f64000c1e1900 */
[----:B------:R-:W-:Y:S02]  /*14780*/  @P3 IADD3.X R11, R13, UR5, RZ, P4, !PT ;  /* 0x000000050d0b3c10 */ /* 0x000fe4000a7fe4ff */
[----:B------:R-:W5:Y:S04]  /*14790*/  @P2 LDG.E R0, desc[UR40][R4.64] ;  /* 0x0000002804002981 */ /* 0x000f68000c1e1900 */
        /* <DEDUP_REMOVED lines=12> */
[----:B--2---:R0:W-:Y:S02]  /*14860*/  STL [R1+0x48], R9 ;  /* 0x0000480901007387 */ /* 0x0041e40000100800 */
[----:B0-----:R-:W-:Y:S01]  /*14870*/  IMAD.U32 R9, RZ, RZ, UR4 ;  /* 0x00000004ff097e24 */ /* 0x001fe2000f8e00ff */
[----:B----4-:R-:W-:Y:S06]  /*14880*/  @P3 BRA `(.L_x_9241) ;  /* 0x0000000000143947 */ /* 0x010fec0003800000 */
[----:B------:R-:W-:Y:S05]  /*14890*/  @!P0 BRA `(.L_x_9241) ;  /* 0x0000000000108947 */ /* 0x000fea0003800000 */
[----:B------:R-:W2:Y:S04]  /*148a0*/  LDG.E R11, desc[UR40][R2.64] ;  /* 0x00000028020b7981 */ /* 0x000ea8000c1e1900 */
[----:B------:R-:W2:Y:S02]  /*148b0*/  LDG.E R2, desc[UR40][R2.64+0x4] ;  /* 0x0000042802027981 */ /* 0x000ea4000c1e1900 */
[----:B--2---:R-:W-:-:S05]  /*148c0*/  IMAD.IADD R2, R2, 0x1, -R11 ;  /* 0x0000000102027824 */ /* 0x004fca00078e0a0b */
[----:B------:R0:W-:Y:S02]  /*148d0*/  STL [R1+0x48], R2 ;  /* 0x0000480201007387 */ /* 0x0001e40000100800 */
.L_x_9241:
[C---:B------:R-:W-:Y:S01]  /*148e0*/  LOP3.LUT R11, R26.reuse, 0xff000000, RZ, 0xc0, !PT ;  /* 0xff0000001a0b7812 */ /* 0x040fe200078ec0ff */
[----:B------:R-:W-:Y:S01]  /*148f0*/  ULDC.64 UR4, c[0x0][0xa20] ;  /* 0x0002880000047ab9 */ /* 0x000fe20000000a00 */
[----:B0-----:R-:W-:Y:S02]  /*14900*/  LOP3.LUT R2, R26, 0xff0000, RZ, 0xc0, !PT ;  /* 0x00ff00001a027812 */ /* 0x001fe400078ec0ff */
[----:B------:R-:W-:Y:S02]  /*14910*/  SHF.R.U32.HI R11, RZ, 0x8, R11 ;  /* 0x00000008ff0b7819 */ /* 0x000fe4000001160b */
[----:B------:R-:W-:Y:S02]  /*14920*/  ISETP.NE.U32.AND P0, PT, RZ, UR4, PT ;  /* 0x00000004ff007c0c */ /* 0x000fe4000bf05070 */
[----:B------:R-:W-:Y:S01]  /*14930*/  LEA.HI R11, R2, R11, RZ, 0x10 ;  /* 0x0000000b020b7211 */ /* 0x000fe200078f80ff */
[----:B-----5:R-:W-:Y:S01]  /*14940*/  IMAD.IADD R2, R12, 0x1, R8 ;  /* 0x000000010c027824 */ /* 0x020fe200078e0208 */
[----:B------:R-:W-:-:S02]  /*14950*/  ISETP.NE.AND.EX P0, PT, RZ, UR5, PT, P0 ;  /* 0x00000005ff007c0c */ /* 0x000fc4000bf05300 */
[----:B------:R-:W-:Y:S01]  /*14960*/  LOP3.LUT R16, R26, 0xffff, RZ, 0xc0, !PT ;  /* 0x0000ffff1a107812 */ /* 0x000fe200078ec0ff */
[----:B------:R-:W-:Y:S01]  /*14970*/  IMAD.MOV.U32 R26, RZ, RZ, R19 ;  /* 0x000000ffff1a7224 */ /* 0x000fe200078e0013 */
[----:B------:R0:W-:Y:S09]  /*14980*/  STL [R1+0x18], R2 ;  /* 0x0000180201007387 */ /* 0x0001f20000100800 */
[----:B------:R-:W-:Y:S05]  /*14990*/  @!P0 BRA `(.L_x_9242) ;  /* 0x0000000000108947 */ /* 0x000fea0003800000 */
[----:B0-----:R-:W-:-:S04]  /*149a0*/  IADD3 R2, P0, R18, UR4, RZ ;  /* 0x0000000412027c10 */ /* 0x001fc8000ff1e0ff */
[----:B------:R-:W-:-:S05]  /*149b0*/  IADD3.X R3, R13, UR5, RZ, P0, !PT ;  /* 0x000000050d037c10 */ /* 0x000fca00087fe4ff */
[----:B------:R0:W5:Y:S01]  /*149c0*/  LDG.E R9, desc[UR40][R2.64] ;  /* 0x0000002802097981 */ /* 0x000162000c1e1900 */
[----:B------:R-:W-:Y:S05]  /*149d0*/  BRA `(.L_x_9243) ;  /* 0x0000000000107947 */ /* 0x000fea0003800000 */
.L_x_9242:
[----:B------:R-:W-:Y:S05]  /*149e0*/  @!P1 BRA `(.L_x_9243) ;  /* 0x00000000000c9947 */ /* 0x000fea0003800000 */
[----:B------:R-:W2:Y:S04]  /*149f0*/  LDG.E R9, desc[UR40][R6.64] ;  /* 0x0000002806097981 */ /* 0x000ea8000c1e1900 */
[----:B------:R-:W2:Y:S02]  /*14a00*/  LDG.E R6, desc[UR40][R6.64+0x4] ;  /* 0x0000042806067981 */ /* 0x000ea4000c1e1900 */
[----:B--2---:R-:W-:-:S07]  /*14a10*/  IMAD.IADD R9, R6, 0x1, -R9 ;  /* 0x0000000106097824 */ /* 0x004fce00078e0a09 */
.L_x_9243:
[----:B0-----:R-:W2:Y:S01]  /*14a20*/  @P2 LDG.E R2, desc[UR40][R4.64] ;  /* 0x0000002804022981 */ /* 0x001ea2000c1e1900 */
[----:B-----5:R-:W-:-:S03]  /*14a30*/  IMAD.IADD R9, R9, 0x1, -R8 ;  /* 0x0000000109097824 */ /* 0x020fc600078e0a08 */
[----:B------:R-:W2:Y:S01]  /*14a40*/  @P2 LDG.E R4, desc[UR40][R4.64+0x4] ;  /* 0x0000042804042981 */ /* 0x000ea2000c1e1900 */
[----:B------:R-:W-:Y:S01]  /*14a50*/  BSSY B0, `(.L_x_9244) ;  /* 0x0000029000007945 */ /* 0x000fe20003800000 */
[----:B------:R-:W-:Y:S01]  /*14a60*/  LOP3.LUT R21, R11, 0xff, RZ, 0xc0, !PT ;  /* 0x000000ff0b157812 */ /* 0x000fe200078ec0ff */
[----:B--2---:R-:W-:-:S04]  /*14a70*/  @P2 IMAD.IADD R10, R4, 0x1, -R2 ;  /* 0x00000001040a2824 */ /* 0x004fc800078e0a02 */
[----:B------:R-:W-:-:S05]  /*14a80*/  IMAD.IADD R3, R9, 0x1, R10 ;  /* 0x0000000109037824 */ /* 0x000fca00078e020a */
[C---:B------:R-:W-:Y:S01]  /*14a90*/  ISETP.GE.AND P1, PT, R3.reuse, 0x1, PT ;  /* 0x000000010300780c */ /* 0x040fe20003f26270 */
[----:B------:R-:W-:-:S05]  /*14aa0*/  VIADD R2, R3, 0x7f ;  /* 0x0000007f03027836 */ /* 0x000fca0000000000 */
[----:B------:R-:W-:-:S04]  /*14ab0*/  SHF.R.S32.HI R3, RZ, 0x1f, R2 ;  /* 0x0000001fff037819 */ /* 0x000fc80000011402 */
[----:B------:R-:W-:Y:S01]  /*14ac0*/  LEA.HI R3, R3, R2, RZ, 0x7 ;  /* 0x0000000203037211 */ /* 0x000fe200078f38ff */
[----:B------:R-:W-:Y:S01]  /*14ad0*/  IMAD.MOV.U32 R2, RZ, RZ, RZ ;  /* 0x000000ffff027224 */ /* 0x000fe200078e00ff */
[----:B------:R-:W-:Y:S02]  /*14ae0*/  SHF.R.U32.HI R4, RZ, 0x10, R11 ;  /* 0x00000010ff047819 */ /* 0x000fe4000001160b */
        /* <DEDUP_REMOVED lines=31> */
.L_x_9245:
[----:B------:R-:W-:Y:S05]  /*14ce0*/  BSYNC B0 ;  /* 0x0000000000007941 */ /* 0x000fea0003800000 */
.L_x_9244:
[-C--:B------:R-:W-:Y:S01]  /*14cf0*/  IMAD R3, R21, R2.reuse, RZ ;  /* 0x0000000215037224 */ /* 0x080fe200078e02ff */
[----:B------:R-:W-:Y:S04]  /*14d00*/  BSSY B0, `(.L_x_9246) ;  /* 0x0000156000007945 */ /* 0x000fe80003800000 */
[C---:B------:R-:W-:Y:S01]  /*14d10*/  VIADDMNMX R2, R3.reuse, R2, R20, PT ;  /* 0x0000000203027246 */ /* 0x040fe20003800114 */
[----:B------:R-:W-:-:S04]  /*14d20*/  IMAD R3, R3, 0x80, -R9 ;  /* 0x0000008003037824 */ /* 0x000fc800078e0a09 */
[----:B------:R-:W-:Y:S01]  /*14d30*/  IMAD R2, R2, 0x80, -R9 ;  /* 0x0000008002027824 */ /* 0x000fe200078e0a09 */
[----:B------:R-:W-:-:S04]  /*14d40*/  VIMNMX R3, RZ, R3, !PT ;  /* 0x00000003ff037248 */ /* 0x000fc80007fe0100 */
        /* <DEDUP_REMOVED lines=18> */
.L_x_9393:
[----:B-1----:R-:W-:Y:S02]  /*14e70*/  ISETP.NE.AND P0, PT, R14, RZ, PT ;  /* 0x000000ff0e00720c */ /* 0x002fe40003f05270 */
[----:B------:R-:W-:-:S11]  /*14e80*/  PLOP3.LUT P6, PT, PT, PT, PT, 0x8, 0x0 ;  /* 0x000000000000781c */ /* 0x000fd60003fce170 */
[----:B------:R-:W-:Y:S05]  /*14e90*/  @P0 BRA `(.L_x_9249) ;  /* 0x00000000000c0947 */ /* 0x000fea0003800000 */
[----:B------:R-:W-:-:S03]  /*14ea0*/  UMOV UR4, 0xffffffff ;  /* 0xffffffff00047882 */ /* 0x000fc60000000000 */
[----:B------:R-:W-:Y:S05]  /*14eb0*/  BRA.DIV UR4, `(.L_x_9250) ;  /* 0x00000062042c7947 */ /* 0x000fea000b800000 */
[----:B------:R-:W-:-:S13]  /*14ec0*/  ELECT P6, URZ, PT ;  /* 0x00000000003f782f */ /* 0x000fda00038c0000 */
.L_x_9249:
        /* <DEDUP_REMOVED lines=9> */
.L_x_9396:
[----:B------:R-:W-:Y:S05]  /*14f60*/  BSYNC B1 ;  /* 0x0000000000017941 */ /* 0x000fea0003800000 */
.L_x_9251:
[----:B------:R-:W-:Y:S04]  /*14f70*/  BSSY B1, `(.L_x_9253) ;  /* 0x000008c000017945 */ /* 0x000fe80003800000 */
[----:B------:R-:W-:Y:S05]  /*14f80*/  @!P6 BRA `(.L_x_9254) ;  /* 0x000000080028e947 */ /* 0x000fea0003800000 */
[----:B------:R-:W2:Y:S01]  /*14f90*/  LDL R7, [R1+0x8] ;  /* 0x0000080001077983 */ /* 0x000ea20000100800 */
[----:B------:R-:W-:Y:S01]  /*14fa0*/  IMAD R8, R29, 0x8, R17 ;  /* 0x000000081d087824 */ /* 0x000fe200078e0211 */
[----:B------:R-:W1:Y:S01]  /*14fb0*/  S2R R6, SR_TID.X ;  /* 0x0000000000067919 */ /* 0x000e620000002100 */
[----:B------:R-:W-:Y:S01]  /*14fc0*/  BSSY B2, `(.L_x_9255) ;  /* 0x0000006000027945 */ /* 0x000fe20003800000 */
[----:B-1----:R-:W-:-:S04]  /*14fd0*/  LOP3.LUT R6, R6, 0x7f, RZ, 0xc0, !PT ;  /* 0x0000007f06067812 */ /* 0x002fc800078ec0ff */
[----:B------:R-:W-:Y:S02]  /*14fe0*/  ISETP.NE.AND P2, PT, R6, RZ, PT ;  /* 0x000000ff0600720c */ /* 0x000fe40003f45270 */
[----:B--2---:R-:W-:-:S04]  /*14ff0*/  SHF.L.U32 R11, R7, 0x1f, RZ ;  /* 0x0000001f070b7819 */ /* 0x004fc800000006ff */
[----:B------:R-:W1:Y:S02]  /*15000*/  SYNCS.PHASECHK.TRANS64.TRYWAIT P0, [R8+URZ+0x19ca0], R11 ;  /* 0x019ca00b080075a7 */ /* 0x000e64000800017f */
[----:B-1----:R-:W-:Y:S05]  /*15010*/  @!P0 BRA `(.L_x_9256) ;  /* 0x0000006000088947 */ /* 0x002fea0003800000 */
.L_x_9397:
[----:B------:R-:W-:Y:S05]  /*15020*/  BSYNC B2 ;  /* 0x0000000000027941 */ /* 0x000fea0003800000 */
.L_x_9255:
        /* <DEDUP_REMOVED lines=9> */
.L_x_9258:
[----:B------:R-:W-:Y:S05]  /*150c0*/  BSYNC B2 ;  /* 0x0000000000027941 */ /* 0x000fea0003800000 */
.L_x_9257:
[----:B------:R-:W-:Y:S01]  /*150d0*/  IMAD.MOV.U32 R23, RZ, RZ, RZ ;  /* 0x000000ffff177224 */ /* 0x000fe200078e00ff */
[----:B------:R-:W-:Y:S01]  /*150e0*/  UIADD3 UR4, UP0, UR38, 0x570, URZ ;  /* 0x0000057026047890 */ /* 0x000fe2000ff1e03f */
[----:B------:R-:W-:Y:S01]  /*150f0*/  IMAD R6, R10, 0x80, R0 ;  /* 0x000000800a067824 */ /* 0x000fe200078e0200 */
[----:B------:R-:W-:Y:S01]  /*15100*/  PLOP3.LUT P0, PT, PT, PT, PT, 0x80, 0x0 ;  /* 0x000000000000781c */ /* 0x000fe20003f0f070 */
[----:B------:R-:W-:Y:S01]  /*15110*/  IMAD R7, R29, 0x3000, R17 ;  /* 0x000030001d077824 */ /* 0x000fe200078e0211 */
[----:B------:R-:W-:Y:S01]  /*15120*/  R2UR UR10, R23 ;  /* 0x00000000170a72ca */ /* 0x000fe200000e0000 */
[----:B------:R-:W-:Y:S01]  /*15130*/  VIADD R6, R6, 0xffffff80 ;  /* 0xffffff8006067836 */ /* 0x000fe20000000000 */
[----:B------:R-:W-:Y:S01]  /*15140*/  UIADD3.X UR5, URZ, UR39, URZ, UP0, !UPT ;  /* 0x000000273f057290 */ /* 0x000fe200087fe43f */
[----:B0-----:R-:W-:Y:S01]  /*15150*/  VIADD R5, R8, 0x19c90 ;  /* 0x00019c9008057836 */ /* 0x001fe20000000000 */
[----:B------:R-:W-:Y:S01]  /*15160*/  UMOV UR6, 0x0 ;  /* 0x0000000000067882 */ /* 0x000fe20000000000 */
[----:B------:R-:W-:Y:S01]  /*15170*/  VIADD R9, R7, 0x13800 ;  /* 0x0001380007097836 */ /* 0x000fe20000000000 */
[----:B------:R-:W-:-:S09]  /*15180*/  UMOV UR7, 0x12f00000 ;  /* 0x12f0000000077882 */ /* 0x000fd20000000000 */
.L_x_9259:
        /* <DEDUP_REMOVED lines=16> */
.L_x_9260:
        /* <DEDUP_REMOVED lines=16> */
.L_x_9261:
        /* <DEDUP_REMOVED lines=13> */
.L_x_9398:
[----:B------:R-:W-:Y:S05]  /*15460*/  BSYNC B2 ;  /* 0x0000000000027941 */ /* 0x000fea0003800000 */
.L_x_9262:
        /* <DEDUP_REMOVED lines=11> */
.L_x_9265:
[----:B------:R-:W-:Y:S05]  /*15520*/  BSYNC B2 ;  /* 0x0000000000027941 */ /* 0x000fea0003800000 */
.L_x_9264:
        /* <DEDUP_REMOVED lines=8> */
.L_x_9266:
        /* <DEDUP_REMOVED lines=15> */
.L_x_9267:
        /* <DEDUP_REMOVED lines=15> */
.L_x_9268:
        /* <DEDUP_REMOVED lines=10> */
.L_x_9254:
[----:B------:R-:W-:Y:S05]  /*15830*/  BSYNC B1 ;  /* 0x0000000000017941 */ /* 0x000fea0003800000 */
.L_x_9253:
[----:B------:R-:W2:Y:S01]  /*15840*/  LDL.LU R9, [R1+0x8] ;  /* 0x0000080001097983 */ /* 0x000ea20000300800 */
[----:B------:R-:W-:Y:S01]  /*15850*/  VIADD R29, R29, 0x1 ;  /* 0x000000011d1d7836 */ /* 0x000fe20000000000 */
[----:B------:R-:W-:Y:S01]  /*15860*/  PLOP3.LUT P0, PT, PT, PT, PT, 0x8, 0x0 ;  /* 0x000000000000781c */ /* 0x000fe20003f0e170 */
[----:B------:R-:W-:-:S03]  /*15870*/  VIADD R10, R10, 0xfffffffe ;  /* 0xfffffffe0a0a7836 */ /* 0x000fc60000000000 */
[C---:B------:R-:W-:Y:S02]  /*15880*/  ISETP.NE.AND P2, PT, R29.reuse, 0x2, PT ;  /* 0x000000021d00780c */ /* 0x040fe40003f45270 */
[----:B------:R-:W-:Y:S02]  /*15890*/  ISETP.GE.AND P3, PT, R10, R3, PT ;  /* 0x000000030a00720c */ /* 0x000fe40003f66270 */
[----:B0-----:R-:W-:Y:S02]  /*158a0*/  SEL R5, RZ, 0x1, P2 ;  /* 0x00000001ff057807 */ /* 0x001fe40001000000 */
[----:B------:R-:W-:Y:S02]  /*158b0*/  SEL R29, R29, RZ, P2 ;  /* 0x000000ff1d1d7207 */ /* 0x000fe40001000000 */
[----:B--2---:R-:W-:-:S05]  /*158c0*/  LOP3.LUT R9, R9, R5, RZ, 0x3c, !PT ;  /* 0x0000000509097212 */ /* 0x004fca00078e3cff */
[----:B------:R0:W-:Y:S02]  /*158d0*/  STL [R1+0x8], R9 ;  /* 0x0000080901007387 */ /* 0x0001e40000100800 */
[----:B------:R-:W-:Y:S05]  /*158e0*/  @!P3 BRA `(.L_x_9247) ;  /* 0x00000008005cb947 */ /* 0x000fea0003800000 */
.L_x_9285:
[----:B------:R-:W-:Y:S05]  /*158f0*/  YIELD ;  /* 0x0000000000007946 */ /* 0x000fea0003800000 */
[----:B------:R-:W-:Y:S04]  /*15900*/  BSSY B1, `(.L_x_9269) ;  /* 0x000008b000017945 */ /* 0x000fe80003800000 */
[----:B-1----:R-:W-:Y:S05]  /*15910*/  @!P6 BRA `(.L_x_9270) ;  /* 0x000000080024e947 */ /* 0x002fea0003800000 */
[----:B------:R-:W2:Y:S01]  /*15920*/  LDL R6, [R1+0x8] ;  /* 0x0000080001067983 */ /* 0x000ea20000100800 */
[----:B0-----:R-:W-:Y:S01]  /*15930*/  IMAD R9, R29, 0x8, R17 ;  /* 0x000000081d097824 */ /* 0x001fe200078e0211 */
[----:B------:R-:W0:Y:S01]  /*15940*/  S2R R5, SR_TID.X ;  /* 0x0000000000057919 */ /* 0x000e220000002100 */
[----:B------:R-:W-:Y:S01]  /*15950*/  BSSY B2, `(.L_x_9271) ;  /* 0x0000006000027945 */ /* 0x000fe20003800000 */
[----:B0-----:R-:W-:-:S04]  /*15960*/  LOP3.LUT R5, R5, 0x7f, RZ, 0xc0, !PT ;  /* 0x0000007f05057812 */ /* 0x001fc800078ec0ff */
[----:B------:R-:W-:Y:S02]  /*15970*/  ISETP.NE.AND P3, PT, R5, RZ, PT ;  /* 0x000000ff0500720c */ /* 0x000fe40003f65270 */
[----:B--2---:R-:W-:-:S04]  /*15980*/  SHF.L.U32 R8, R6, 0x1f, RZ ;  /* 0x0000001f06087819 */ /* 0x004fc800000006ff */
[----:B------:R-:W0:Y:S02]  /*15990*/  SYNCS.PHASECHK.TRANS64.TRYWAIT P2, [R9+URZ+0x19ca0], R8 ;  /* 0x019ca008090075a7 */ /* 0x000e24000804017f */
[----:B0-----:R-:W-:Y:S05]  /*159a0*/  @!P2 BRA `(.L_x_9272) ;  /* 0x0000005400cca947 */ /* 0x001fea0003800000 */
.L_x_9399:
[----:B------:R-:W-:Y:S05]  /*159b0*/  BSYNC B2 ;  /* 0x0000000000027941 */ /* 0x000fea0003800000 */
.L_x_9271:
        /* <DEDUP_REMOVED lines=9> */
.L_x_9274:
[----:B------:R-:W-:Y:S05]  /*15a50*/  BSYNC B2 ;  /* 0x0000000000027941 */ /* 0x000fea0003800000 */
.L_x_9273:
        /* <DEDUP_REMOVED lines=8> */
[----:B------:R-:W-:Y:S01]  /*15ae0*/  VIADD R11, R7, 0x13800 ;  /* 0x00013800070b7836 */ /* 0x000fe20000000000 */
[----:B------:R-:W-:Y:S01]  /*15af0*/  UMOV UR6, 0x0 ;  /* 0x0000000000067882 */ /* 0x000fe20000000000 */
[----:B------:R-:W-:-:S10]  /*15b00*/  UMOV UR7, 0x12f00000 ;  /* 0x12f0000000077882 */ /* 0x000fd40000000000 */
.L_x_9275:
        /* <DEDUP_REMOVED lines=16> */
.L_x_9276:
        /* <DEDUP_REMOVED lines=16> */
.L_x_9277:
        /* <DEDUP_REMOVED lines=13> */
.L_x_9400:
[----:B------:R-:W-:Y:S05]  /*15de0*/  BSYNC B2 ;  /* 0x0000000000027941 */ /* 0x000fea0003800000 */
.L_x_9278:
        /* <DEDUP_REMOVED lines=11> */
.L_x_9281:
[----:B------:R-:W-:Y:S05]  /*15ea0*/  BSYNC B2 ;  /* 0x0000000000027941 */ /* 0x000fea0003800000 */
.L_x_9280:
        /* <DEDUP_REMOVED lines=8> */
.L_x_9282:
        /* <DEDUP_REMOVED lines=15> */
.L_x_9283:
        /* <DEDUP_REMOVED lines=15> */
.L_x_9284:
        /* <DEDUP_REMOVED lines=10> */
.L_x_9270:
[----:B------:R-:W-:Y:S05]  /*161b0*/  BSYNC B1 ;  /* 0x0000000000017941 */ /* 0x000fea0003800000 */
.L_x_9269:
[----:B------:R-:W2:Y:S01]  /*161c0*/  LDL.LU R8, [R1+0x8] ;  /* 0x0000080001087983 */ /* 0x000ea20000300800 */
[----:B------:R-:W-:Y:S01]  /*161d0*/  VIADD R29, R29, 0x1 ;  /* 0x000000011d1d7836 */ /* 0x000fe20000000000 */
[C---:B------:R-:W-:Y:S01]  /*161e0*/  ISETP.GT.AND P3, PT, R10.reuse, R3, PT ;  /* 0x000000030a00720c */ /* 0x040fe20003f64270 */
[----:B------:R-:W-:-:S03]  /*161f0*/  VIADD R10, R10, 0xffffffff ;  /* 0xffffffff0a0a7836 */ /* 0x000fc60000000000 */
[----:B------:R-:W-:-:S04]  /*16200*/  ISETP.NE.AND P2, PT, R29, 0x2, PT ;  /* 0x000000021d00780c */ /* 0x000fc80003f45270 */
[----:B------:R-:W-:Y:S02]  /*16210*/  SEL R5, RZ, 0x1, P2 ;  /* 0x00000001ff057807 */ /* 0x000fe40001000000 */
[----:B------:R-:W-:Y:S02]  /*16220*/  SEL R29, R29, RZ, P2 ;  /* 0x000000ff1d1d7207 */ /* 0x000fe40001000000 */
[----:B--2---:R-:W-:-:S05]  /*16230*/  LOP3.LUT R8, R8, R5, RZ, 0x3c, !PT ;  /* 0x0000000508087212 */ /* 0x004fca00078e3cff */
[----:B------:R1:W-:Y:S01]  /*16240*/  STL [R1+0x8], R8 ;  /* 0x0000080801007387 */ /* 0x0003e20000100800 */
[----:B------:R-:W-:Y:S05]  /*16250*/  @P3 BRA `(.L_x_9285) ;  /* 0xfffffff400a43947 */ /* 0x000fea000383ffff */
.L_x_9247:
[----:B------:R-:W-:Y:S05]  /*16260*/  BSYNC B0 ;  /* 0x0000000000007941 */ /* 0x000fea0003800000 */
.L_x_9246:
[----:B------:R-:W-:Y:S05]  /*16270*/  @!P0 WARPSYNC.ALL ;  /* 0x0000000000008948 */ /* 0x000fea0003800000 */
[----:B------:R-:W-:Y:S01]  /*16280*/  @!P0 BAR.SYNC.DEFER_BLOCKING 0xc, 0x200 ;  /* 0x0308000000008b1d */ /* 0x000fe20000010000 */
[----:B------:R-:W-:-:S05]  /*16290*/  IMAD.MOV.U32 R0, RZ, RZ, RZ ;  /* 0x000000ffff007224 */ /* 0x000fca00078e00ff */
[----:B------:R-:W-:Y:S04]  /*162a0*/  BSSY B0, `(.L_x_9286) ;  /* 0x000001e000007945 */ /* 0x000fe80003800000 */
[----:B------:R-:W-:Y:S05]  /*162b0*/  @!P1 BRA `(.L_x_9287) ;  /* 0x0000000000709947 */ /* 0x000fea0003800000 */
[----:B------:R-:W-:-:S13]  /*162c0*/  ISETP.NE.AND P0, PT, R4, RZ, PT ;  /* 0x000000ff0400720c */ /* 0x000fda0003f05270 */
[----:B------:R-:W2:Y:S02]  /*162d0*/  @!P0 LDC R4, c[0x0][0x9f0] ;  /* 0x00027c00ff048b82 */ /* 0x000ea40000000800 */
[-C--:B--2---:R-:W-:Y:S02]  /*162e0*/  IABS R0, R4.reuse ;  /* 0x0000000400007213 */ /* 0x084fe40000000000 */
[----:B------:R-:W-:Y:S02]  /*162f0*/  IABS R6, R4 ;  /* 0x0000000400067213 */ /* 0x000fe40000000000 */
[----:B------:R-:W2:Y:S03]  /*16300*/  I2F.RP R2, R0 ;  /* 0x0000000000027306 */ /* 0x000ea60000209400 */
[----:B------:R-:W-:-:S05]  /*16310*/  IMAD.MOV R6, RZ, RZ, -R6 ;  /* 0x000000ffff067224 */ /* 0x000fca00078e0a06 */
[----:B--2---:R-:W2:Y:S02]  /*16320*/  MUFU.RCP R2, R2 ;  /* 0x0000000200027308 */ /* 0x004ea40000001000 */
[----:B--2---:R-:W-:-:S06]  /*16330*/  VIADD R2, R2, 0xffffffe ;  /* 0x0ffffffe02027836 */ /* 0x004fcc0000000000 */
[----:B------:R-:W2:Y:S02]  /*16340*/  F2I.FTZ.U32.TRUNC.NTZ R3, R2 ;  /* 0x0000000200037305 */ /* 0x000ea4000021f000 */
[----:B--2---:R-:W-:-:S04]  /*16350*/  IMAD.MOV R2, RZ, RZ, -R3 ;  /* 0x000000ffff027224 */ /* 0x004fc800078e0a03 */
        /* <DEDUP_REMOVED lines=18> */
.L_x_9287:
[----:B------:R-:W-:Y:S05]  /*16480*/  BSYNC B0 ;  /* 0x0000000000007941 */ /* 0x000fea0003800000 */
.L_x_9286:
        /* <DEDUP_REMOVED lines=17> */
[----:B------:R-:W3:Y:S02]  /*165a0*/  S2R R4, SR_LTMASK ;  /* 0x0000000000047919 */ /* 0x000ee40000003900 */
[----:B---3--:R-:W-:-:S04]  /*165b0*/  LOP3.LUT R4, R4, UR4, RZ, 0xc0, !PT ;  /* 0x0000000404047c12 */ /* 0x008fc8000f8ec0ff */
[----:B------:R-:W3:Y:S01]  /*165c0*/  POPC R7, R4 ;  /* 0x0000000400077309 */ /* 0x000ee20000000000 */
[----:B--2---:R-:W3:Y:S02]  /*165d0*/  SHFL.IDX PT, R0, R3, R0, 0x1f ;  /* 0x00001f0003007589 */ /* 0x004ee400000e0000 */
[----:B---3--:R-:W-:Y:S01]  /*165e0*/  IADD3 R24, R0, UR36, R7 ;  /* 0x0000002400187c10 */ /* 0x008fe2000fffe007 */
[----:B------:R-:W-:Y:S06]  /*165f0*/  BRA `(.L_x_9289) ;  /* 0x0000003000647947 */ /* 0x000fec0003800000 */
.L_x_9288:
        /* <DEDUP_REMOVED lines=15> */
[----:B-1----:R-:W-:Y:S02]  /*166f0*/  IMAD.MOV.U32 R8, RZ, RZ, 0x70 ;  /* 0x00000070ff087424 */ /* 0x002fe400078e00ff */
[----:B------:R-:W-:Y:S02]  /*16700*/  IMAD.MOV.U32 R12, RZ, RZ, 0x1 ;  /* 0x00000001ff0c7424 */ /* 0x000fe400078e00ff */
[----:B------:R-:W-:-:S07]  /*16710*/  IMAD.MOV.U32 R13, RZ, RZ, RZ ;  /* 0x000000ffff0d7224 */ /* 0x000fce00078e00ff */
[----:B------:R-:W-:-:S07]  /*16720*/  LEPC R20, `(.L_x_9291) ;  /* 0x000000001014794e */ /* 0x000fce0000000000 */
[----:B0-2---:R-:W-:Y:S05]  /*16730*/  CALL.ABS.NOINC R2 ;  /* 0x0000000002007343 */ /* 0x005fea0003c00000 */
.L_x_9291:
[----:B------:R-:W-:Y:S05]  /*16740*/  BSYNC B6 ;  /* 0x0000000000067941 */ /* 0x000fea0003800000 */
.L_x_9290:
        /* <DEDUP_REMOVED lines=24> */
.L_x_9293:
[----:B------:R-:W-:Y:S05]  /*168d0*/  BSYNC B6 ;  /* 0x0000000000067941 */ /* 0x000fea0003800000 */
.L_x_9292:
[----:B------:R-:W-:Y:S01]  /*168e0*/  VIADD R23, R17, 0x3000 ;  /* 0x0000300011177836 */ /* 0x000fe20000000000 */
[----:B------:R-:W-:Y:S04]  /*168f0*/  BSSY B6, `(.L_x_9294) ;  /* 0x0000013000067945 */ /* 0x000fe80003800000 */
[----:B------:R-:W-:-:S13]  /*16900*/  LOP3.LUT P0, RZ, R23, 0x3ff, RZ, 0xc0, !PT ;  /* 0x000003ff17ff7812 */ /* 0x000fda000780c0ff */
        /* <DEDUP_REMOVED lines=17> */
.L_x_9295:
[----:B------:R-:W-:Y:S05]  /*16a20*/  BSYNC B6 ;  /* 0x0000000000067941 */ /* 0x000fea0003800000 */
.L_x_9294:
[----:B--2---:R-:W2:Y:S01]  /*16a30*/  LDL R2, [R1+0x14] ;  /* 0x0000140001027983 */ /* 0x004ea20000100800 */
[----:B------:R-:W-:Y:S01]  /*16a40*/  BSSY B6, `(.L_x_9296) ;  /* 0x0000013000067945 */ /* 0x000fe20003800000 */
[----:B--2---:R-:W-:-:S13]  /*16a50*/  LOP3.LUT P6, RZ, R2, 0x1, RZ, 0xc0, !PT ;  /* 0x0000000102ff7812 */ /* 0x004fda00078cc0ff */
        /* <DEDUP_REMOVED lines=17> */
.L_x_9297:
[----:B------:R-:W-:Y:S05]  /*16b70*/  BSYNC B6 ;  /* 0x0000000000067941 */ /* 0x000fea0003800000 */
.L_x_9296:
[----:B------:R-:W2:Y:S01]  /*16b80*/  LDL.LU R20, [R1+0x10] ;  /* 0x0000100001147983 */ /* 0x000ea20000300800 */
[----:B------:R-:W-:Y:S02]  /*16b90*/  ULDC.64 UR4, c[0x0][0x9f8] ;  /* 0x00027e0000047ab9 */ /* 0x000fe40000000a00 */
[----:B------:R-:W-:-:S04]  /*16ba0*/  ISETP.NE.U32.AND P0, PT, RZ, UR4, PT ;  /* 0x00000004ff007c0c */ /* 0x000fc8000bf05070 */
[----:B------:R-:W-:-:S13]  /*16bb0*/  ISETP.NE.AND.EX P0, PT, RZ, UR5, PT, P0 ;  /* 0x00000005ff007c0c */ /* 0x000fda000bf05300 */
[----:B------:R-:W-:-:S04]  /*16bc0*/  @P0 IADD3 R2, P1, R18, UR4, RZ ;  /* 0x0000000412020c10 */ /* 0x000fc8000ff3e0ff */
[----:B--2---:R-:W-:Y:S01]  /*16bd0*/  @P0 IADD3.X R3, R20, UR5, RZ, P1, !PT ;  /* 0x0000000514030c10 */ /* 0x004fe20008ffe4ff */
[----:B------:R-:W-:-:S04]  /*16be0*/  ULDC.64 UR4, c[0x0][0xa08] ;  /* 0x0002820000047ab9 */ /* 0x000fc80000000a00 */
[----:B------:R2:W1:Y:S02]  /*16bf0*/  @P0 LDG.E R26, desc[UR40][R2.64] ;  /* 0x00000028021a0981 */ /* 0x000464000c1e1900 */
[----:B--2---:R-:W2:Y:S02]  /*16c00*/  LDC.64 R2, c[0x0][0x418] ;  /* 0x00010600ff027b82 */ /* 0x004ea40000000a00 */
[----:B--2---:R-:W-:Y:S01]  /*16c10*/  LOP3.LUT P0, RZ, R2, UR4, RZ, 0xfc, !PT ;  /* 0x0000000402ff7c12 */ /* 0x004fe2000f80fcff */
[----:B------:R-:W-:-:S03]  /*16c20*/  UMOV UR4, 0xffffffff ;  /* 0xffffffff00047882 */ /* 0x000fc60000000000 */
[----:B------:R-:W-:Y:S02]  /*16c30*/  LOP3.LUT P0, RZ, R3, UR5, RZ, 0xfc, P0 ;  /* 0x0000000503ff7c12 */ /* 0x000fe4000800fcff */
[----:B-1----:R-:W-:Y:S02]  /*16c40*/  SHF.R.S32.HI R8, RZ, 0x1f, R26 ;  /* 0x0000001fff087819 */ /* 0x002fe4000001141a */
[----:B------:R-:W-:-:S03]  /*16c50*/  SEL R18, R26, RZ, !P0 ;  /* 0x000000ff1a127207 */ /* 0x000fc60004000000 */
[----:B------:R1:W-:Y:S01]  /*16c60*/  STL [R1+0x10], R8 ;  /* 0x0000100801007387 */ /* 0x0003e20000100800 */
[----:B------:R-:W-:Y:S05]  /*16c70*/  BRA.DIV UR4, `(.L_x_9298) ;  /* 0x0000004604407947 */ /* 0x000fea000b800000 */
[----:B------:R-:W2:Y:S02]  /*16c80*/  S2R R0, SR_TID.X ;  /* 0x0000000000007919 */ /* 0x000ea40000002100 */
[----:B--2---:R-:W-:-:S04]  /*16c90*/  SHF.R.U32.HI R0, RZ, 0x5, R0 ;  /* 0x00000005ff007819 */ /* 0x004fc80000011600 */
[----:B------:R-:W-:-:S05]  /*16ca0*/  LOP3.LUT R0, R0, 0x3, RZ, 0xc0, !PT ;  /* 0x0000000300007812 */ /* 0x000fca00078ec0ff */
[----:B------:R2:W3:Y:S02]  /*16cb0*/  SHFL.IDX PT, R14, R0, RZ, 0x1f ;  /* 0x00001fff000e7589 */ /* 0x0004e400000e0000 */
.L_x_9403:
[----:B--2---:R-:W2:Y:S01]  /*16cc0*/  LDL.LU R0, [R1+0x14] ;  /* 0x0000140001007983 */ /* 0x004ea20000300800 */
[----:B------:R-:W-:Y:S02]  /*16cd0*/  PLOP3.LUT P1, PT, PT, PT, PT, 0x8, 0x0 ;  /* 0x000000000000781c */ /* 0x000fe40003f2e170 */
[----:B---3--:R-:W-:Y:S02]  /*16ce0*/  ISETP.NE.AND P0, PT, R14, RZ, PT ;  /* 0x000000ff0e00720c */ /* 0x008fe40003f05270 */
[----:B--2---:R-:W-:-:S09]  /*16cf0*/  LOP3.LUT R0, R0, 0xfffffffe, RZ, 0xc0, !PT ;  /* 0xfffffffe00007812 */ /* 0x004fd200078ec0ff */
[----:B------:R-:W-:-:S05]  /*16d00*/  @P1 LOP3.LUT R0, R0, 0x1, RZ, 0xfc, !PT ;  /* 0x0000000100001812 */ /* 0x000fca00078efcff */
[----:B------:R2:W-:Y:S01]  /*16d10*/  STL [R1+0x14], R0 ;  /* 0x0000140001007387 */ /* 0x0005e20000100800 */
[----:B------:R-:W-:Y:S05]  /*16d20*/  @P0 BRA `(.L_x_9299) ;  /* 0x0000000400ac0947 */ /* 0x000fea0003800000 */
[----:B------:R-:W-:-:S03]  /*16d30*/  UMOV UR4, 0xffffffff ;  /* 0xffffffff00047882 */ /* 0x000fc60000000000 */
[----:B------:R-:W-:Y:S05]  /*16d40*/  BRA.DIV UR4, `(.L_x_9300) ;  /* 0x0000004604407947 */ /* 0x000fea000b800000 */
[----:B------:R-:W-:-:S13]  /*16d50*/  ELECT P6, URZ, PT ;  /* 0x00000000003f782f */ /* 0x000fda00038c0000 */
.L_x_9406:
        /* <DEDUP_REMOVED lines=23> */
.L_x_9301:
[----:B--2---:R-:W2:Y:S01]  /*16ed0*/  LDL R3, [R1] ;  /* 0x0000000001037983 */ /* 0x004ea20000100800 */
[----:B------:R-:W-:Y:S01]  /*16ee0*/  IMAD R4, R22, 0x8, R17 ;  /* 0x0000000816047824 */ /* 0x000fe200078e0211 */
[----:B------:R-:W3:Y:S02]  /*16ef0*/  S2R R2, SR_TID.X ;  /* 0x0000000000027919 */ /* 0x000ee40000002100 */
[----:B---3--:R-:W-:-:S04]  /*16f00*/  LOP3.LUT R2, R2, 0x7f, RZ, 0xc0, !PT ;  /* 0x0000007f02027812 */ /* 0x008fc800078ec0ff */
[----:B------:R-:W-:Y:S02]  /*16f10*/  ISETP.NE.AND P1, PT, R2, RZ, PT ;  /* 0x000000ff0200720c */ /* 0x000fe40003f25270 */
[----:B--2---:R-:W-:-:S04]  /*16f20*/  SHF.L.U32 R3, R3, 0x1f, RZ ;  /* 0x0000001f03037819 */ /* 0x004fc800000006ff */
[----:B------:R-:W2:Y:S02]  /*16f30*/  SYNCS.PHASECHK.TRANS64.TRYWAIT P0, [R4+URZ+0x19c80], R3 ;  /* 0x019c8003040075a7 */ /* 0x000ea4000800017f */
[----:B--2---:R-:W-:Y:S05]  /*16f40*/  @!P0 BRA `(.L_x_9302) ;  /* 0x0000004000e08947 */ /* 0x004fea0003800000 */
.L_x_9407:
        /* <DEDUP_REMOVED lines=8> */
.L_x_9303:
[----:B------:R-:W3:Y:S01]  /*16fd0*/  LDL R5, [R1+0x18] ;  /* 0x0000180001057983 */ /* 0x000ee20000100800 */
[----:B------:R-:W-:Y:S01]  /*16fe0*/  IMAD R2, R22, 0x3000, R17 ;  /* 0x0000300016027824 */ /* 0x000fe200078e0211 */
[----:B------:R-:W-:Y:S01]  /*16ff0*/  R2UR UR9, R4 ;  /* 0x00000000040972ca */ /* 0x000fe200000e0000 */
[----:B------:R-:W-:Y:S01]  /*17000*/  UIADD3 UR4, UP0, UR38, 0x470, URZ ;  /* 0x0000047026047890 */ /* 0x000fe2000ff1e03f */
[----:B------:R-:W-:Y:S01]  /*17010*/  R2UR UR12, R16 ;  /* 0x00000000100c72ca */ /* 0x000fe200000e0000 */
[----:B------:R-:W-:Y:S01]  /*17020*/  UMOV UR10, URZ ;  /* 0x0000003f000a7c82 */ /* 0x000fe20008000000 */
[----:B------:R-:W-:Y:S01]  /*17030*/  R2UR UR15, R2 ;  /* 0x00000000020f72ca */ /* 0x000fe200000e0000 */
[----:B------:R-:W-:Y:S01]  /*17040*/  UIADD3.X UR5, URZ, UR39, URZ, UP0, !UPT ;  /* 0x000000273f057290 */ /* 0x000fe200087fe43f */
[----:B-----5:R-:W-:Y:S01]  /*17050*/  R2UR UR13, R18 ;  /* 0x00000000120d72ca */ /* 0x020fe200000e0000 */
[----:B------:R-:W-:Y:S01]  /*17060*/  UMOV UR6, 0x0 ;  /* 0x0000000000067882 */ /* 0x000fe20000000000 */
[----:B------:R-:W-:Y:S01]  /*17070*/  UMOV UR7, 0x14f00000 ;  /* 0x14f0000000077882 */ /* 0x000fe20000000000 */
[----:B------:R-:W-:-:S04]  /*17080*/  UMOV UR16, 0x20 ;  /* 0x0000002000107882 */ /* 0x000fc80000000000 */
[----:B------:R-:W-:-:S04]  /*17090*/  UIADD3 UR9, UR9, 0x19c70, URZ ;  /* 0x00019c7009097890 */ /* 0x000fc8000fffe03f */
[----:B------:R-:W-:Y:S02]  /*170a0*/  UIADD3 UR8, UR15, 0x9000, URZ ;  /* 0x000090000f087890 */ /* 0x000fe4000fffe03f */
[----:B------:R-:W-:Y:S02]  /*170b0*/  UIADD3 UR14, UR15, 0xa000, URZ ;  /* 0x0000a0000f0e7890 */ /* 0x000fe4000fffe03f */
[----:B------:R-:W-:Y:S01]  /*170c0*/  UIADD3 UR15, UR15, 0xb000, URZ ;  /* 0x0000b0000f0f7890 */ /* 0x000fe2000fffe03f */
[----:B---3--:R-:W-:-:S05]  /*170d0*/  IMAD R0, R0, 0x80, R5 ;  /* 0x0000008000007824 */ /* 0x008fca00078e0205 */
[----:B------:R-:W-:-:S13]  /*170e0*/  R2UR UR11, R0 ;  /* 0x00000000000b72ca */ /* 0x000fda00000e0000 */
[----:B------:R3:W-:Y:S02]  /*170f0*/  UTMALDG.4D [UR8], [UR4], desc[UR6] ;  /* 0x00000608040075b4 */ /* 0x0007e40008019000 */
[----:B---3--:R-:W-:Y:S01]  /*17100*/  UMOV UR8, UR14 ;  /* 0x0000000e00087c82 */ /* 0x008fe20008000000 */
[----:B------:R-:W-:Y:S01]  /*17110*/  UMOV UR10, UR16 ;  /* 0x00000010000a7c82 */ /* 0x000fe20008000000 */
[----:B------:R-:W-:Y:S01]  /*17120*/  UMOV UR14, 0x40 ;  /* 0x00000040000e7882 */ /* 0x000fe20000000000 */
[----:B------:R3:W-:Y:S02]  /*17130*/  UTMALDG.4D [UR8], [UR4], desc[UR6] ;  /* 0x00000608040075b4 */ /* 0x0007e40008019000 */
[----:B---3--:R-:W-:Y:S01]  /*17140*/  UMOV UR8, UR15 ;  /* 0x0000000f00087c82 */ /* 0x008fe20008000000 */
[----:B------:R-:W-:Y:S02]  /*17150*/  UMOV UR10, UR14 ;  /* 0x0000000e000a7c82 */ /* 0x000fe40008000000 */
[----:B------:R3:W-:Y:S01]  /*17160*/  UTMALDG.4D [UR8], [UR4], desc[UR6] ;  /* 0x00000608040075b4 */ /* 0x0007e20008019000 */
[----:B------:R-:W4:Y:S02]  /*17170*/  SYNCS.PHASECHK.TRANS64.TRYWAIT P0, [R4+URZ+0x19c40], R3 ;  /* 0x019c4003040075a7 */ /* 0x000f24000800017f */
[----:B---34-:R-:W-:Y:S05]  /*17180*/  @!P0 BRA `(.L_x_9304) ;  /* 0x0000004000648947 */ /* 0x018fea0003800000 */
.L_x_9408:
[----:B------:R-:W-:Y:S05]  /*17190*/  @P1 BRA `(.L_x_9305) ;  /* 0x00000000001c1947 */ /* 0x000fea0003800000 */
[----:B------:R-:W4:Y:S01]  /*171a0*/  S2R R5, SR_TID.X ;  /* 0x0000000000057919 */ /* 0x000f220000002100 */
[----:B--23--:R-:W-:-:S04]  /*171b0*/  IMAD.MOV.U32 R3, RZ, RZ, 0x3000 ;  /* 0x00003000ff037424 */ /* 0x00cfc800078e00ff */
[----:B------:R2:W-:Y:S01]  /*171c0*/  SYNCS.ARRIVE.TRANS64 RZ, [R4+URZ+0x19c30], R3 ;  /* 0x019c300304ff79a7 */ /* 0x0005e2000800003f */
[----:B----4-:R-:W-:-:S04]  /*171d0*/  LOP3.LUT R5, R5, 0x1f, RZ, 0xc0, !PT ;  /* 0x0000001f05057812 */ /* 0x010fc800078ec0ff */
[----:B------:R-:W-:-:S13]  /*171e0*/  ISETP.NE.AND P0, PT, R5, RZ, PT ;  /* 0x000000ff0500720c */ /* 0x000fda0003f05270 */
[----:B--2---:R-:W-:Y:S05]  /*171f0*/  @!P0 BRA `(.L_x_9305) ;  /* 0x0000000000048947 */ /* 0x004fea0003800000 */
[----:B------:R-:W-:Y:S01]  /*17200*/  BPT.TRAP 0x1 ;  /* 0x000000040000795c */ /* 0x000fe20000300000 */
.L_x_9305:
[----:B--23--:R-:W2:Y:S01]  /*17210*/  LDL.LU R3, [R1+0x14] ;  /* 0x0000140001037983 */ /* 0x00cea20000300800 */
        /* <DEDUP_REMOVED lines=24> */
[----:B--2---:R-:W-:-:S04]  /*173a0*/  LOP3.LUT R3, R3, 0xfffffffe, RZ, 0xc0, !PT ;  /* 0xfffffffe03037812 */ /* 0x004fc800078ec0ff */
[----:B------:R-:W-:-:S05]  /*173b0*/  @P0 LOP3.LUT R3, R3, 0x1, RZ, 0xfc, !PT ;  /* 0x0000000103030812 */ /* 0x000fca00078efcff */
[----:B------:R3:W-:Y:S01]  /*173c0*/  STL [R1+0x14], R3 ;  /* 0x0000140301007387 */ /* 0x0007e20000100800 */
[----:B------:R-:W-:Y:S01]  /*173d0*/  NOP ;  /* 0x0000000000007918 */ /* 0x000fe20000000000 */
.L_x_9299:
[----:B------:R-:W4:Y:S04]  /*173e0*/  LDL.LU R4, [R1+0x2c] ;  /* 0x00002c0001047983 */ /* 0x000f280000300800 */
[----:B---3--:R-:W3:Y:S01]  /*173f0*/  LDL.LU R3, [R1+0x40] ;  /* 0x0000400001037983 */ /* 0x008ee20000300800 */
[----:B------:R-:W-:Y:S05]  /*17400*/  WARPSYNC.ALL ;  /* 0x0000000000007948 */ /* 0x000fea0003800000 */
[----:B------:R-:W-:Y:S01]  /*17410*/  ULDC.64 UR4, c[0x0][0x298] ;  /* 0x0000a60000047ab9 */ /* 0x000fe20000000a00 */
[----:B------:R-:W-:Y:S01]  /*17420*/  ULDC.64 UR6, c[0x0][0xa00] ;  /* 0x0002800000067ab9 */ /* 0x000fe20000000a00 */
[----:B--2---:R-:W-:Y:S01]  /*17430*/  VIADD R0, R17, 0xf000 ;  /* 0x0000f00011007836 */ /* 0x004fe20000000000 */
[----:B------:R-:W-:Y:S01]  /*17440*/  BAR.SYNC.DEFER_BLOCKING 0x8, 0x200 ;  /* 0x0208000000007b1d */ /* 0x000fe20000010000 */
[----:B------:R-:W-:-:S03]  /*17450*/  ISETP.NE.U32.AND P0, PT, RZ, UR6, PT ;  /* 0x00000006ff007c0c */ /* 0x000fc6000bf05070 */
[----:B------:R-:W-:Y:S02]  /*17460*/  LOP3.LUT P1, RZ, R0, 0x9f, RZ, 0xc0, !PT ;  /* 0x0000009f00ff7812 */ /* 0x000fe4000782c0ff */
[----:B------:R-:W-:Y:S01]  /*17470*/  ISETP.NE.AND.EX P0, PT, RZ, UR7, PT, P0 ;  /* 0x00000007ff007c0c */ /* 0x000fe2000bf05300 */
[----:B------:R-:W-:Y:S03]  /*17480*/  BSSY B6, `(.L_x_9306) ;  /* 0x000001c000067945 */ /* 0x000fe60003800000 */
[----:B------:R-:W-:Y:S02]  /*17490*/  SEL R19, R19, RZ, !P0 ;  /* 0x000000ff13137207 */ /* 0x000fe40004000000 */
[----:B----4-:R-:W-:-:S05]  /*174a0*/  SHF.R.S32.HI R2, RZ, 0x1f, R4 ;  /* 0x0000001fff027819 */ /* 0x010fca0000011404 */
[----:B------:R-:W-:-:S04]  /*174b0*/  IMAD R2, R2, UR4, RZ ;  /* 0x0000000402027c24 */ /* 0x000fc8000f8e02ff */
[C---:B------:R-:W-:Y:S01]  /*174c0*/  IMAD R0, R4.reuse, UR5, R2 ;  /* 0x0000000504007c24 */ /* 0x040fe2000f8e0202 */
[----:B---3--:R-:W-:Y:S01]  /*174d0*/  SEL R2, R3, RZ, !P0 ;  /* 0x000000ff03027207 */ /* 0x008fe20004000000 */
[----:B------:R-:W-:-:S04]  /*174e0*/  IMAD.WIDE.U32 R4, R4, UR4, RZ ;  /* 0x0000000404047c25 */ /* 0x000fc8000f8e00ff */
[----:B------:R-:W-:Y:S01]  /*174f0*/  IMAD.IADD R0, R5, 0x1, R0 ;  /* 0x0000000105007824 */ /* 0x000fe200078e0200 */
[----:B------:R2:W-:Y:S04]  /*17500*/  STL.64 [R1+0x38], R4 ;  /* 0x0000380401007387 */ /* 0x0005e80000100a00 */
[----:B------:R2:W-:Y:S04]  /*17510*/  STL [R1+0x40], R2 ;  /* 0x0000400201007387 */ /* 0x0005e80000100800 */
        /* <DEDUP_REMOVED lines=18> */
.L_x_9307:
[----:B------:R-:W-:Y:S05]  /*17640*/  BSYNC B6 ;  /* 0x0000000000067941 */ /* 0x000fea0003800000 */
.L_x_9306:
[----:B------:R-:W3:Y:S01]  /*17650*/  LDL.LU R20, [R1+0x2c] ;  /* 0x00002c0001147983 */ /* 0x000ee20000300800 */
[----:B0-----:R-:W0:Y:S01]  /*17660*/  LDC R9, c[0x0][0x448] ;  /* 0x00011200ff097b82 */ /* 0x001e220000000800 */
[----:B------:R-:W-:Y:S01]  /*17670*/  ULDC.64 UR6, c[0x0][0x2e0] ;  /* 0x0000b80000067ab9 */ /* 0x000fe20000000a00 */
[----:B------:R-:W-:Y:S01]  /*17680*/  ULDC.64 UR4, c[0x0][0x2d8] ;  /* 0x0000b60000047ab9 */ /* 0x000fe20000000a00 */
[----:B--2---:R-:W3:Y:S01]  /*17690*/  LDL.LU.64 R2, [R1+0x38] ;  /* 0x0000380001027983 */ /* 0x004ee20000300a00 */
[----:B------:R-:W-:-:S03]  /*176a0*/  ULDC.64 UR8, c[0x0][0x280] ;  /* 0x0000a00000087ab9 */ /* 0x000fc60000000a00 */
[----:B------:R-:W2:Y:S01]  /*176b0*/  LDL.LU R21, [R1+0x40] ;  /* 0x0000400001157983 */ /* 0x000ea20000300800 */
[----:B0-----:R-:W-:-:S13]  /*176c0*/  ISETP.NE.AND P0, PT, R9, 0x1, PT ;  /* 0x000000010900780c */ /* 0x001fda0003f05270 */
[----:B------:R-:W0:Y:S08]  /*176d0*/  @P0 LDC R5, c[0x0][0x44c] ;  /* 0x00011300ff050b82 */ /* 0x000e300000000800 */
[----:B------:R-:W4:Y:S08]  /*176e0*/  @P0 LDC R6, c[0x0][0x450] ;  /* 0x00011400ff060b82 */ /* 0x000f300000000800 */
[----:B-1----:R-:W1:Y:S01]  /*176f0*/  @P0 LDC R8, c[0x0][0x450] ;  /* 0x00011400ff080b82 */ /* 0x002e620000000800 */
[----:B---3--:R-:W-:-:S02]  /*17700*/  IMAD.MOV.U32 R3, RZ, RZ, R20 ;  /* 0x000000ffff037224 */ /* 0x008fc400078e0014 */
[----:B------:R-:W3:Y:S01]  /*17710*/  S2R R20, SR_TID.X ;  /* 0x0000000000147919 */ /* 0x000ee20000002100 */
[----:B--2---:R-:W-:Y:S02]  /*17720*/  IMAD R0, R21, UR6, RZ ;  /* 0x0000000615007c24 */ /* 0x004fe4000f8e02ff */
[----:B------:R-:W-:-:S04]  /*17730*/  IMAD.WIDE.U32 R2, R16, UR4, R2 ;  /* 0x0000000410027c25 */ /* 0x000fc8000f8e0002 */
[----:B------:R-:W-:Y:S01]  /*17740*/  IMAD R3, R16, UR5, R3 ;  /* 0x0000000510037c24 */ /* 0x000fe2000f8e0203 */
[----:B------:R-:W-:Y:S01]  /*17750*/  ULDC.64 UR4, c[0x0][0x2d0] ;  /* 0x0000b40000047ab9 */ /* 0x000fe20000000a00 */
[C---:B------:R-:W-:Y:S02]  /*17760*/  IMAD R0, R19.reuse, UR7, R0 ;  /* 0x0000000713007c24 */ /* 0x040fe4000f8e0200 */
[----:B------:R-:W-:Y:S01]  /*17770*/  IMAD.WIDE.U32 R2, R19, UR6, R2 ;  /* 0x0000000613027c25 */ /* 0x000fe2000f8e0002 */
[----:B------:R-:W-:-:S03]  /*17780*/  ULDC.64 UR6, c[0x0][0x2c8] ;  /* 0x0000b20000067ab9 */ /* 0x000fc60000000a00 */
[----:B------:R-:W-:Y:S01]  /*17790*/  IMAD.IADD R3, R3, 0x1, R0 ;  /* 0x0000000103037824 */ /* 0x000fe200078e0200 */
[C---:B---3--:R-:W-:Y:S01]  /*177a0*/  LOP3.LUT R21, R20.reuse, 0x7f, RZ, 0xc0, !PT ;  /* 0x0000007f14157812 */ /* 0x048fe200078ec0ff */
[----:B------:R-:W-:-:S03]  /*177b0*/  IMAD.SHL.U32 R20, R20, 0x40, RZ ;  /* 0x0000004014147824 */ /* 0x000fc600078e00ff */
[----:B------:R-:W-:-:S04]  /*177c0*/  SHF.R.U32.HI R21, RZ, 0x1, R21 ;  /* 0x00000001ff157819 */ /* 0x000fc80000011615 */
[----:B------:R-:W-:-:S05]  /*177d0*/  LOP3.LUT R20, R21, 0x40, R20, 0xf8, !PT ;  /* 0x0000004015147812 */ /* 0x000fca00078ef814 */
[----:B------:R-:W-:Y:S02]  /*177e0*/  IMAD R0, R25, 0xc0, R20 ;  /* 0x000000c019007824 */ /* 0x000fe400078e0214 */
[----:B------:R2:W5:Y:S02]  /*177f0*/  LDL R20, [R1+0x48] ;  /* 0x0000480001147983 */ /* 0x0005640000100800 */
[----:B0-----:R-:W-:Y:S01]  /*17800*/  @P0 IMAD.HI.U32 R5, R0, R5, RZ ;  /* 0x0000000500050227 */ /* 0x001fe200078e00ff */
[----:B------:R-:W0:Y:S03]  /*17810*/  S2R R11, SR_TID.X ;  /* 0x00000000000b7919 */ /* 0x000e260000002100 */
[----:B------:R-:W-:Y:S01]  /*17820*/  IMAD.MOV.U32 R4, RZ, RZ, R0 ;  /* 0x000000ffff047224 */ /* 0x000fe200078e0000 */
[----:B----4-:R-:W-:Y:S01]  /*17830*/  @P0 SHF.R.U32.HI R4, RZ, R6, R5 ;  /* 0x00000006ff040219 */ /* 0x010fe20000011605 */
[----:B------:R-:W3:Y:S03]  /*17840*/  S2R R21, SR_TID.X ;  /* 0x0000000000157919 */ /* 0x000ee60000002100 */
[--C-:B------:R-:W-:Y:S01]  /*17850*/  SHF.R.S32.HI R5, RZ, 0x1f, R4.reuse ;  /* 0x0000001fff057819 */ /* 0x100fe20000011404 */
[----:B------:R-:W-:-:S04]  /*17860*/  IMAD.MOV R7, RZ, RZ, -R4 ;  /* 0x000000ffff077224 */ /* 0x000fc800078e0a04 */
[----:B------:R-:W-:-:S04]  /*17870*/  IMAD R5, R5, UR4, RZ ;  /* 0x0000000405057c24 */ /* 0x000fc8000f8e02ff */
[C---:B------:R-:W-:Y:S02]  /*17880*/  IMAD R6, R4.reuse, UR5, R5 ;  /* 0x0000000504067c24 */ /* 0x040fe4000f8e0205 */
[----:B------:R-:W-:-:S04]  /*17890*/  IMAD.WIDE.U32 R4, R4, UR4, R2 ;  /* 0x0000000404047c25 */ /* 0x000fc8000f8e0002 */
[----:B------:R-:W-:Y:S02]  /*178a0*/  IMAD.IADD R5, R5, 0x1, R6 ;  /* 0x0000000105057824 */ /* 0x000fe400078e0206 */
[----:B------:R-:W-:Y:S02]  /*178b0*/  IMAD R6, R9, R7, R0 ;  /* 0x0000000709067224 */ /* 0x000fe400078e0200 */
[----:B------:R-:W-:Y:S02]  /*178c0*/  VIADD R0, R0, 0x80 ;  /* 0x0000008000007836 */ /* 0x000fe40000000000 */
[----:B------:R-:W-:Y:S01]  /*178d0*/  IMAD.WIDE.U32 R4, R6, UR6, R4 ;  /* 0x0000000606047c25 */ /* 0x000fe2000f8e0004 */
[----:B------:R-:W-:-:S03]  /*178e0*/  SHF.R.S32.HI R7, RZ, 0x1f, R6 ;  /* 0x0000001fff077819 */ /* 0x000fc60000011406 */
[----:B0-----:R-:W-:Y:S02]  /*178f0*/  IMAD.SHL.U32 R11, R11, 0x10, RZ ;  /* 0x000000100b0b7824 */ /* 0x001fe400078e00ff */
[----:B------:R-:W-:Y:S02]  /*17900*/  IMAD R7, R7, UR6, RZ ;  /* 0x0000000607077c24 */ /* 0x000fe4000f8e02ff */
[----:B---3--:R-:W-:Y:S01]  /*17910*/  IMAD.SHL.U32 R10, R21, 0x10, RZ ;  /* 0x00000010150a7824 */ /* 0x008fe200078e00ff */
[----:B------:R-:W-:Y:S01]  /*17920*/  LOP3.LUT R11, R11, 0x10, RZ, 0xc0, !PT ;  /* 0x000000100b0b7812 */ /* 0x000fe200078ec0ff */
[----:B------:R-:W-:Y:S01]  /*17930*/  IMAD R7, R6, UR7, R7 ;  /* 0x0000000706077c24 */ /* 0x000fe2000f8e0207 */
[----:B------:R-:W-:Y:S01]  /*17940*/  IADD3 R6, P1, R4, UR8, RZ ;  /* 0x0000000804067c10 */ /* 0x000fe2000ff3e0ff */
[----:B------:R-:W-:Y:S01]  /*17950*/  IMAD.MOV.U32 R4, RZ, RZ, R0 ;  /* 0x000000ffff047224 */ /* 0x000fe200078e0000 */
[----:B------:R-:W-:Y:S02]  /*17960*/  LOP3.LUT R12, R11, 0x20, RZ, 0xfc, !PT ;  /* 0x000000200b0c7812 */ /* 0x000fe400078efcff */
[----:B------:R-:W-:-:S02]  /*17970*/  IADD3.X R5, R5, UR9, R7, P1, !PT ;  /* 0x0000000905057c10 */ /* 0x000fc40008ffe407 */
[----:B------:R-:W0:Y:S01]  /*17980*/  @P0 LDC R7, c[0x0][0x44c] ;  /* 0x00011300ff070b82 */ /* 0x000e220000000800 */
[----:B------:R-:W-:Y:S02]  /*17990*/  LOP3.LUT R10, R10, 0x10, RZ, 0xc0, !PT ;  /* 0x000000100a0a7812 */ /* 0x000fe400078ec0ff */
[----:B------:R-:W-:Y:S01]  /*179a0*/  LOP3.LUT R11, R11, 0x40, RZ, 0xfc, !PT ;  /* 0x000000400b0b7812 */ /* 0x000fe200078efcff */
[----:B0-----:R-:W-:-:S05]  /*179b0*/  @P0 IMAD.HI.U32 R7, R0, R7, RZ ;  /* 0x0000000700070227 */ /* 0x001fca00078e00ff */
[----:B-1----:R-:W-:Y:S02]  /*179c0*/  @P0 SHF.R.U32.HI R4, RZ, R8, R7 ;  /* 0x00000008ff040219 */ /* 0x002fe40000011607 */
[----:B------:R2:W5:Y:S03]  /*179d0*/  LDL R8, [R1+0x28] ;  /* 0x0000280001087983 */ /* 0x0005660000100800 */
[----:B------:R-:W-:Y:S02]  /*179e0*/  IMAD.MOV R7, RZ, RZ, -R4 ;  /* 0x000000ffff077224 */ /* 0x000fe400078e0a04 */
[----:B------:R-:W-:-:S04]  /*179f0*/  IMAD.WIDE.U32 R2, R4, UR4, R2 ;  /* 0x0000000404027c25 */ /* 0x000fc8000f8e0002 */
[----:B------:R-:W-:Y:S01]  /*17a00*/  IMAD R0, R9, R7, R0 ;  /* 0x0000000709007224 */ /* 0x000fe200078e0200 */
[----:B------:R-:W-:-:S05]  /*17a10*/  SHF.R.S32.HI R7, RZ, 0x1f, R4 ;  /* 0x0000001fff077819 */ /* 0x000fca0000011404 */
[----:B------:R-:W-:Y:S01]  /*17a20*/  IMAD R7, R7, UR4, RZ ;  /* 0x0000000407077c24 */ /* 0x000fe2000f8e02ff */
[----:B------:R-:W-:Y:S02]  /*17a30*/  ULDC UR4, c[0x0][0x2b8] ;  /* 0x0000ae0000047ab9 */ /* 0x000fe40000000800 */
[----:B------:R-:W-:Y:S01]  /*17a40*/  ISETP.GE.AND P2, PT, R10, UR4, PT ;  /* 0x000000040a007c0c */ /* 0x000fe2000bf46270 */
[----:B------:R-:W-:Y:S01]  /*17a50*/  IMAD R4, R4, UR5, R7 ;  /* 0x0000000504047c24 */ /* 0x000fe2000f8e0207 */
[----:B------:R-:W-:-:S03]  /*17a60*/  ISETP.GE.AND P1, PT, R12, UR4, PT ;  /* 0x000000040c007c0c */ /* 0x000fc6000bf26270 */
[----:B------:R-:W-:Y:S01]  /*17a70*/  IMAD.IADD R3, R3, 0x1, R4 ;  /* 0x0000000103037824 */ /* 0x000fe200078e0204 */
[----:B------:R-:W-:Y:S01]  /*17a80*/  SHF.R.S32.HI R4, RZ, 0x1f, R0 ;  /* 0x0000001fff047819 */ /* 0x000fe20000011400 */
[----:B------:R-:W-:-:S04]  /*17a90*/  IMAD.WIDE.U32 R2, R0, UR6, R2 ;  /* 0x0000000600027c25 */ /* 0x000fc8000f8e0002 */
[----:B------:R-:W-:Y:S01]  /*17aa0*/  IMAD R4, R4, UR6, RZ ;  /* 0x0000000604047c24 */ /* 0x000fe2000f8e02ff */
[----:B------:R-:W-:-:S03]  /*17ab0*/  IADD3 R7, P3, R2, UR8, RZ ;  /* 0x0000000802077c10 */ /* 0x000fc6000ff7e0ff */
[----:B------:R-:W-:Y:S01]  /*17ac0*/  IMAD R4, R0, UR7, R4 ;  /* 0x0000000700047c24 */ /* 0x000fe2000f8e0204 */
[----:B------:R-:W-:Y:S01]  /*17ad0*/  ISETP.GE.AND P0, PT, R11, UR4, PT ;  /* 0x000000040b007c0c */ /* 0x000fe2000bf06270 */
[----:B------:R-:W-:Y:S01]  /*17ae0*/  UMOV UR4, 0xffffffff ;  /* 0xffffffff00047882 */ /* 0x000fe20000000000 */
[----:B------:R-:W-:Y:S02]  /*17af0*/  LOP3.LUT R21, R21, 0x7f, RZ, 0xc0, !PT ;  /* 0x0000007f15157812 */ /* 0x000fe400078ec0ff */
[----:B------:R-:W-:Y:S02]  /*17b00*/  IADD3.X R4, R3, UR9, R4, P3, !PT ;  /* 0x0000000903047c10 */ /* 0x000fe40009ffe404 */
[----:B------:R-:W-:Y:S01]  /*17b10*/  SHF.R.U32.HI R19, RZ, 0x1, R21 ;  /* 0x00000001ff137819 */ /* 0x000fe20000011615 */
[----:B--2---:R-:W-:Y:S06]  /*17b20*/  BRA.DIV UR4, `(.L_x_9308) ;  /* 0x0000003a04107947 */ /* 0x004fec000b800000 */
[----:B------:R-:W0:Y:S01]  /*17b30*/  SHFL.IDX PT, R2, R6, RZ, 0x1e1f ;  /* 0x001e1fff06027589 */ /* 0x000e2200000e0000 */
[----:B-----5:R-:W-:Y:S02]  /*17b40*/  IMAD R0, R20, R9, RZ ;  /* 0x0000000914007224 */ /* 0x020fe400078e02ff */
[----:B------:R-:W-:Y:S01]  /*17b50*/  IMAD R25, R25, 0xc0, R19 ;  /* 0x000000c019197824 */ /* 0x000fe200078e0213 */
[----:B------:R-:W1:Y:S04]  /*17b60*/  SHFL.IDX PT, R3, R5, RZ, 0x1e1f ;  /* 0x001e1fff05037589 */ /* 0x000e6800000e0000 */
[----:B------:R-:W-:Y:S01]  /*17b70*/  ISETP.GE.AND P4, PT, R25, R0, PT ;  /* 0x000000001900720c */ /* 0x000fe20003f86270 */
[----:B------:R-:W2:Y:S04]  /*17b80*/  SHFL.IDX PT, R6, R6, 0x1, 0x1e1f ;  /* 0x003e1f0006067f89 */ /* 0x000ea800000e0000 */
[----:B------:R-:W3:Y:S08]  /*17b90*/  SHFL.IDX PT, R5, R5, 0x1, 0x1e1f ;  /* 0x003e1f0005057f89 */ /* 0x000ef000000e0000 */
[----:B0-----:R-:W-:-:S05]  /*17ba0*/  @!P4 IADD3 R2, P3, R10, R2, RZ ;  /* 0x000000020a02c210 */ /* 0x001fca0007f7e0ff */
[----:B-1----:R-:W-:-:S05]  /*17bb0*/  @!P4 IMAD.X R3, RZ, RZ, R3, P3 ;  /* 0x000000ffff03c224 */ /* 0x002fca00018e0603 */
[----:B------:R-:W-:Y:S04]  /*17bc0*/  @!P4 LDGSTS.E.BYPASS.LTC128B.128 [R8+0xf000], desc[UR40][R2.64], !P2 ;  /* 0x0f0000000208cfae */ /* 0x000fe8000d101d68 */
[----:B------:R-:W-:Y:S04]  /*17bd0*/  @!P4 LDGSTS.E.BYPASS.LTC128B.128 [R8+0x10800], desc[UR40][R2.64+0x20], !P1 ;  /* 0x108000200208cfae */ /* 0x000fe8000c901d68 */
[----:B------:R0:W-:Y:S02]  /*17be0*/  @!P4 LDGSTS.E.BYPASS.LTC128B.128 [R8+0x12000], desc[UR40][R2.64+0x40], !P0 ;  /* 0x120000400208cfae */ /* 0x0001e4000c101d68 */
[----:B0-----:R-:W-:-:S05]  /*17bf0*/  VIADD R2, R25, 0x40 ;  /* 0x0000004019027836 */ /* 0x001fca0000000000 */
[----:B------:R-:W-:-:S13]  /*17c00*/  ISETP.GE.AND P4, PT, R2, R0, PT ;  /* 0x000000000200720c */ /* 0x000fda0003f86270 */
[----:B--2---:R-:W-:-:S05]  /*17c10*/  @!P4 IADD3 R2, P3, R10, R6, RZ ;  /* 0x000000060a02c210 */ /* 0x004fca0007f7e0ff */
[----:B---3--:R-:W-:-:S05]  /*17c20*/  @!P4 IMAD.X R3, RZ, RZ, R5, P3 ;  /* 0x000000ffff03c224 */ /* 0x008fca00018e0605 */
[----:B------:R-:W-:Y:S04]  /*17c30*/  @!P4 LDGSTS.E.BYPASS.LTC128B.128 [R8+0xf800], desc[UR40][R2.64], !P2 ;  /* 0x0f8000000208cfae */ /* 0x000fe8000d101d68 */
[----:B------:R-:W-:Y:S04]  /*17c40*/  @!P4 LDGSTS.E.BYPASS.LTC128B.128 [R8+0x11000], desc[UR40][R2.64+0x20], !P1 ;  /* 0x110000200208cfae */ /* 0x000fe8000c901d68 */
[----:B------:R0:W-:Y:S04]  /*17c50*/  @!P4 LDGSTS.E.BYPASS.LTC128B.128 [R8+0x12800], desc[UR40][R2.64+0x40], !P0 ;  /* 0x128000400208cfae */ /* 0x0001e8000c101d68 */
[----:B0-----:R0:W1:Y:S04]  /*17c60*/  SHFL.IDX PT, R3, R4, RZ, 0x1e1f ;  /* 0x001e1fff04037589 */ /* 0x00106800000e0000 */
[----:B------:R0:W2:Y:S02]  /*17c70*/  SHFL.IDX PT, R2, R7, RZ, 0x1e1f ;  /* 0x001e1fff07027589 */ /* 0x0000a400000e0000 */
.L_x_9415:
[----:B------:R-:W-:Y:S01]  /*17c80*/  VIADD R25, R25, 0x80 ;  /* 0x0000008019197836 */ /* 0x000fe20000000000 */
[----:B------:R-:W-:Y:S04]  /*17c90*/  BSSY B0, `(.L_x_9309) ;  /* 0x000000b000007945 */ /* 0x000fe80003800000 */
[----:B------:R-:W-:-:S13]  /*17ca0*/  ISETP.GE.AND P3, PT, R25, R0, PT ;  /* 0x000000001900720c */ /* 0x000fda0003f66270 */
[----:B------:R-:W-:Y:S05]  /*17cb0*/  @P3 BRA `(.L_x_9310) ;  /* 0x0000000000203947 */ /* 0x000fea0003800000 */
[----:B--2---:R-:W-:-:S05]  /*17cc0*/  IADD3 R2, P3, R10, R2, RZ ;  /* 0x000000020a027210 */ /* 0x004fca0007f7e0ff */
[----:B-1----:R-:W-:-:S05]  /*17cd0*/  IMAD.X R3, RZ, RZ, R3, P3 ;  /* 0x000000ffff037224 */ /* 0x002fca00018e0603 */
[----:B------:R-:W-:Y:S01]  /*17ce0*/  @!PT LDS RZ, [RZ] ;  /* 0x00000000fffff984 */ /* 0x000fe20000000800 */
[----:B------:R-:W-:Y:S01]  /*17cf0*/  @!PT LDS RZ, [RZ] ;  /* 0x00000000fffff984 */ /* 0x000fe20000000800 */
[----:B------:R-:W-:Y:S01]  /*17d00*/  @!PT LDS RZ, [RZ] ;  /* 0x00000000fffff984 */ /* 0x000fe20000000800 */
[----:B------:R3:W-:Y:S04]  /*17d10*/  LDGSTS.E.BYPASS.LTC128B.128 [R8+0x10000], desc[UR40][R2.64], !P2 ;  /* 0x1000000002087fae */ /* 0x0007e8000d101d68 */
[----:B------:R3:W-:Y:S04]  /*17d20*/  LDGSTS.E.BYPASS.LTC128B.128 [R8+0x11800], desc[UR40][R2.64+0x20], !P1 ;  /* 0x1180002002087fae */ /* 0x0007e8000c901d68 */
[----:B------:R3:W-:Y:S02]  /*17d30*/  LDGSTS.E.BYPASS.LTC128B.128 [R8+0x13000], desc[UR40][R2.64+0x40], !P0 ;  /* 0x1300004002087fae */ /* 0x0007e4000c101d68 */
.L_x_9310:
[----:B------:R-:W-:Y:S05]  /*17d40*/  BSYNC B0 ;  /* 0x0000000000007941 */ /* 0x000fea0003800000 */
.L_x_9309:
[----:B------:R-:W-:Y:S01]  /*17d50*/  NOP ;  /* 0x0000000000007918 */ /* 0x000fe20000000000 */
[----:B------:R-:W-:-:S13]  /*17d60*/  PLOP3.LUT P0, PT, PT, PT, PT, 0x80, 0x0 ;  /* 0x000000000000781c */ /* 0x000fda0003f0f070 */
.L_x_9311:
[----:B------:R-:W-:Y:S02]  /*17d70*/  PLOP3.LUT P1, PT, P1, P0, PT, 0xa2, 0x0 ;  /* 0x000000000000781c */ /* 0x000fe40000f21472 */
[----:B------:R-:W-:-:S08]  /*17d80*/  @P0 R2UR P1, UR4, R17 ;  /* 0x00000000110402ca */ /* 0x000fd00000020000 */
[----:B------:R-:W-:-:S05]  /*17d90*/  @P0 PLOP3.LUT P0, PT, P1, PT, PT, 0x80, 0x0 ;  /* 0x000000000000081c */ /* 0x000fca0000f0f070 */
[----:B------:R-:W-:Y:S01]  /*17da0*/  @!P1 SYNCS.ARRIVE.TRANS64.RED.A0T1 RZ, [UR4+0x19c00], RZ ;  /* 0x019c00ffffff99a7 */ /* 0x000fe20008200404 */
[----:B------:R-:W-:Y:S07]  /*17db0*/  @!P1 ARRIVES.LDGSTSBAR.64.TRANSCNT [UR4+0x19c00] ;  /* 0x019c0000ff0099b0 */ /* 0x000fee0008000a84 */
[----:B------:R-:W-:Y:S05]  /*17dc0*/  @P0 BRA.U.ANY `(.L_x_9311) ;  /* 0xfffffffd00e80947 */ /* 0x000fea000393ffff */
[----:B--23--:R-:W2:Y:S02]  /*17dd0*/  LDL.LU R2, [R1+0x50] ;  /* 0x0000500001027983 */ /* 0x00cea40000300800 */
        /* <DEDUP_REMOVED lines=11> */
.L_x_9416:
[----:B------:R-:W-:Y:S05]  /*17e90*/  BSYNC B0 ;  /* 0x0000000000007941 */ /* 0x000fea0003800000 */
.L_x_9312:
[----:B------:R-:W3:Y:S04]  /*17ea0*/  LDL.LU R2, [R1+0x30] ;  /* 0x0000300001027983 */ /* 0x000ee80000300800 */
[----:B-1----:R-:W4:Y:S01]  /*17eb0*/  LDL R3, [R1+0xc] ;  /* 0x00000c0001037983 */ /* 0x002f220000100800 */
[----:B---3--:R-:W-:-:S05]  /*17ec0*/  VIADD R2, R2, 0xfffffffe ;  /* 0xfffffffe02027836 */ /* 0x008fca0000000000 */
[----:B----4-:R-:W-:-:S13]  /*17ed0*/  ISETP.GE.AND P0, PT, R2, R3, PT ;  /* 0x000000030200720c */ /* 0x010fda0003f06270 */
[----:B------:R-:W-:Y:S05]  /*17ee0*/  @!P0 BRA `(.L_x_9314) ;  /* 0x00000010004c8947 */ /* 0x000fea0003800000 */
[----:B------:R1:W5:Y:S01]  /*17ef0*/  LDL.LU R6, [R1] ;  /* 0x0000000001067983 */ /* 0x0003620000300800 */
[----:B--2---:R-:W-:-:S07]  /*17f00*/  IMAD.MOV.U32 R0, RZ, RZ, R22 ;  /* 0x000000ffff007224 */ /* 0x004fce00078e0016 */
.L_x_9338:
[----:B------:R-:W2:Y:S01]  /*17f10*/  LDL R3, [R1+0x14] ;  /* 0x0000140001037983 */ /* 0x000ea20000100800 */
[----:B------:R-:W-:Y:S01]  /*17f20*/  VIADD R22, R0, 0x1 ;  /* 0x0000000100167836 */ /* 0x000fe20000000000 */
[----:B------:R-:W-:Y:S05]  /*17f30*/  YIELD ;  /* 0x0000000000007946 */ /* 0x000fea0003800000 */
[C---:B------:R-:W-:Y:S01]  /*17f40*/  ISETP.NE.AND P0, PT, R22.reuse, 0x2, PT ;  /* 0x000000021600780c */ /* 0x040fe20003f05270 */
[----:B------:R-:W-:Y:S03]  /*17f50*/  BSSY B0, `(.L_x_9315) ;  /* 0x00000a7000007945 */ /* 0x000fe60003800000 */
[----:B------:R-:W-:-:S02]  /*17f60*/  SEL R22, R22, RZ, P0 ;  /* 0x000000ff16167207 */ /* 0x000fc40000000000 */
[----:B--2---:R-:W-:Y:S02]  /*17f70*/  LOP3.LUT P1, RZ, R3, 0x1, RZ, 0xc0, !PT ;  /* 0x0000000103ff7812 */ /* 0x004fe4000782c0ff */
[----:B------:R-:W-:-:S04]  /*17f80*/  SEL R3, RZ, 0x1, P0 ;  /* 0x00000001ff037807 */ /* 0x000fc80000000000 */
[----:B-----5:R-:W-:-:S05]  /*17f90*/  LOP3.LUT R8, R6, R3, RZ, 0x3c, !PT ;  /* 0x0000000306087212 */ /* 0x020fca00078e3cff */
[----:B------:R2:W-:Y:S02]  /*17fa0*/  STL [R1], R8 ;  /* 0x0000000801007387 */ /* 0x0005e40000100800 */
[----:B---3--:R-:W-:Y:S05]  /*17fb0*/  @!P1 BRA `(.L_x_9316) ;  /* 0x0000000800809947 */ /* 0x008fea0003800000 */
[----:B------:R-:W-:Y:S01]  /*17fc0*/  ULDC.64 UR4, c[0x0][0x418] ;  /* 0x0001060000047ab9 */ /* 0x000fe20000000a00 */
[----:B------:R-:W-:Y:S01]  /*17fd0*/  IMAD.MOV.U32 R3, RZ, RZ, R2 ;  /* 0x000000ffff037224 */ /* 0x000fe200078e0002 */
[----:B------:R-:W-:-:S04]  /*17fe0*/  ISETP.NE.U32.AND P0, PT, RZ, UR4, PT ;  /* 0x00000004ff007c0c */ /* 0x000fc8000bf05070 */
[----:B------:R-:W-:-:S13]  /*17ff0*/  ISETP.NE.AND.EX P0, PT, RZ, UR5, PT, P0 ;  /* 0x00000005ff007c0c */ /* 0x000fda000bf05300 */
[----:B------:R-:W-:Y:S05]  /*18000*/  @!P0 BRA `(.L_x_9317) ;  /* 0x0000000000488947 */ /* 0x000fea0003800000 */
[----:B------:R-:W3:Y:S01]  /*18010*/  LDL R9, [R1+0x10] ;  /* 0x0000100001097983 */ /* 0x000ee20000100800 */
[----:B0-----:R-:W0:Y:S01]  /*18020*/  LDC R7, c[0x0][0x43c] ;  /* 0x00010f00ff077b82 */ /* 0x001e220000000800 */
[----:B------:R-:W-:Y:S01]  /*18030*/  ULDC.64 UR6, c[0x0][0x428] ;  /* 0x00010a0000067ab9 */ /* 0x000fe20000000a00 */
        /* <DEDUP_REMOVED lines=8> */
[----:B------:R-:W-:-:S03]  /*180c0*/  IMAD.WIDE.U32 R4, R26, UR6, R4 ;  /* 0x000000061a047c25 */ /* 0x000fc6000f8e0004 */
[----:B------:R-:W-:Y:S01]  /*180d0*/  LEA R18, P0, R4, UR4, 0x2 ;  /* 0x0000000404127c11 */ /* 0x000fe2000f8010ff */
[----:B---3--:R-:W-:-:S04]  /*180e0*/  IMAD R7, R9, UR6, RZ ;  /* 0x0000000609077c24 */ /* 0x008fc8000f8e02ff */
[----:B------:R-:W-:-:S04]  /*180f0*/  IMAD R7, R26, UR7, R7 ;  /* 0x000000071a077c24 */ /* 0x000fc8000f8e0207 */
[----:B------:R-:W-:-:S05]  /*18100*/  IMAD.IADD R7, R7, 0x1, R5 ;  /* 0x0000000107077824 */ /* 0x000fca00078e0205 */
[----:B------:R-:W-:-:S05]  /*18110*/  LEA.HI.X R19, R4, UR5, R7, 0x2, P0 ;  /* 0x0000000504137c11 */ /* 0x000fca00080f1407 */
[----:B------:R3:W5:Y:S02]  /*18120*/  LDG.E R18, desc[UR40][R18.64] ;  /* 0x0000002812127981 */ /* 0x000764000c1e1900 */
.L_x_9317:
[----:B0-----:R-:W-:Y:S01]  /*18130*/  IMAD R7, R22, 0x8, R17 ;  /* 0x0000000816077824 */ /* 0x001fe200078e0211 */
[----:B------:R-:W-:Y:S01]  /*18140*/  SHF.L.U32 R5, R8, 0x1f, RZ ;  /* 0x0000001f08057819 */ /* 0x000fe200000006ff */
[----:B------:R-:W0:Y:S01]  /*18150*/  S2R R4, SR_TID.X ;  /* 0x0000000000047919 */ /* 0x000e220000002100 */
[----:B------:R-:W-:Y:S02]  /*18160*/  BSSY B1, `(.L_x_9318) ;  /* 0x0000005000017945 */ /* 0x000fe40003800000 */
[----:B------:R-:W4:Y:S01]  /*18170*/  SYNCS.PHASECHK.TRANS64.TRYWAIT P0, [R7+URZ+0x19c80], R5 ;  /* 0x019c8005070075a7 */ /* 0x000f22000800017f */
[----:B0-----:R-:W-:-:S04]  /*18180*/  LOP3.LUT R4, R4, 0x7f, RZ, 0xc0, !PT ;  /* 0x0000007f04047812 */ /* 0x001fc800078ec0ff */
[----:B------:R-:W-:Y:S01]  /*18190*/  ISETP.NE.AND P1, PT, R4, RZ, PT ;  /* 0x000000ff0400720c */ /* 0x000fe20003f25270 */
[----:B----4-:R-:W-:-:S12]  /*181a0*/  @!P0 BRA `(.L_x_9319) ;  /* 0x0000003400688947 */ /* 0x010fd80003800000 */
.L_x_9417:
[----:B------:R-:W-:Y:S05]  /*181b0*/  BSYNC B1 ;  /* 0x0000000000017941 */ /* 0x000fea0003800000 */
.L_x_9318:
[----:B------:R-:W-:Y:S04]  /*181c0*/  BSSY B1, `(.L_x_9320) ;  /* 0x0000009000017945 */ /* 0x000fe80003800000 */
[----:B------:R-:W-:Y:S05]  /*181d0*/  @P1 BRA `(.L_x_9321) ;  /* 0x00000000001c1947 */ /* 0x000fea0003800000 */
[----:B------:R-:W2:Y:S02]  /*181e0*/  S2R R4, SR_TID.X ;  /* 0x0000000000047919 */ /* 0x000ea40000002100 */
[----:B--2---:R-:W-:Y:S01]  /*181f0*/  LOP3.LUT R8, R4, 0x1f, RZ, 0xc0, !PT ;  /* 0x0000001f04087812 */ /* 0x004fe200078ec0ff */
[----:B------:R-:W-:-:S03]  /*18200*/  IMAD.MOV.U32 R4, RZ, RZ, 0x3000 ;  /* 0x00003000ff047424 */ /* 0x000fc600078e00ff */
[----:B------:R-:W-:Y:S01]  /*18210*/  ISETP.NE.AND P0, PT, R8, RZ, PT ;  /* 0x000000ff0800720c */ /* 0x000fe20003f05270 */
[----:B------:R4:W-:-:S12]  /*18220*/  SYNCS.ARRIVE.TRANS64 RZ, [R7+URZ+0x19c70], R4 ;  /* 0x019c700407ff79a7 */ /* 0x0009d8000800003f */
[----:B----4-:R-:W-:Y:S05]  /*18230*/  @!P0 BRA `(.L_x_9321) ;  /* 0x0000000000048947 */ /* 0x010fea0003800000 */
[----:B------:R-:W-:Y:S01]  /*18240*/  BPT.TRAP 0x1 ;  /* 0x000000040000795c */ /* 0x000fe20000300000 */
.L_x_9321:
[----:B------:R-:W-:Y:S05]  /*18250*/  BSYNC B1 ;  /* 0x0000000000017941 */ /* 0x000fea0003800000 */
.L_x_9320:
[----:B--2---:R-:W2:Y:S01]  /*18260*/  LDL R8, [R1+0x18] ;  /* 0x0000180001087983 */ /* 0x004ea20000100800 */
        /* <DEDUP_REMOVED lines=10> */
[----:B------:R-:W-:-:S09]  /*18310*/  VIADD R3, R7, 0x19c70 ;  /* 0x00019c7007037836 */ /* 0x000fd20000000000 */
.L_x_9322:
        /* <DEDUP_REMOVED lines=16> */
.L_x_9323:
        /* <DEDUP_REMOVED lines=16> */
.L_x_9324:
        /* <DEDUP_REMOVED lines=13> */
.L_x_9418:
[----:B------:R-:W-:Y:S05]  /*185f0*/  BSYNC B1 ;  /* 0x0000000000017941 */ /* 0x000fea0003800000 */
.L_x_9325:
[----:B------:R-:W-:Y:S01]  /*18600*/  BSSY B1, `(.L_x_9327) ;  /* 0x000000b000017945 */ /* 0x000fe20003800000 */
[----:B------:R-:W-:Y:S02]  /*18610*/  IMAD.MOV.U32 R10, RZ, RZ, 0x0 ;  /* 0x00000000ff0a7424 */ /* 0x000fe400078e00ff */
[----:B------:R-:W-:Y:S01]  /*18620*/  IMAD.MOV.U32 R11, RZ, RZ, 0x14f00000 ;  /* 0x14f00000ff0b7424 */ /* 0x000fe200078e00ff */
[----:B------:R-:W-:Y:S06]  /*18630*/  @P1 BRA `(.L_x_9328) ;  /* 0x00000000001c1947 */ /* 0x000fec0003800000 */
[----:B------:R-:W4:Y:S02]  /*18640*/  S2R R3, SR_TID.X ;  /* 0x0000000000037919 */ /* 0x000f240000002100 */
[----:B----4-:R-:W-:Y:S01]  /*18650*/  LOP3.LUT R9, R3, 0x1f, RZ, 0xc0, !PT ;  /* 0x0000001f03097812 */ /* 0x010fe200078ec0ff */
[----:B------:R-:W-:-:S03]  /*18660*/  IMAD.MOV.U32 R3, RZ, RZ, 0x3000 ;  /* 0x00003000ff037424 */ /* 0x000fc600078e00ff */
[----:B------:R-:W-:Y:S01]  /*18670*/  ISETP.NE.AND P0, PT, R9, RZ, PT ;  /* 0x000000ff0900720c */ /* 0x000fe20003f05270 */
[----:B------:R4:W-:-:S12]  /*18680*/  SYNCS.ARRIVE.TRANS64 RZ, [R7+URZ+0x19c30], R3 ;  /* 0x019c300307ff79a7 */ /* 0x0009d8000800003f */
[----:B----4-:R-:W-:Y:S05]  /*18690*/  @!P0 BRA `(.L_x_9328) ;  /* 0x0000000000048947 */ /* 0x010fea0003800000 */
[----:B------:R-:W-:Y:S01]  /*186a0*/  BPT.TRAP 0x1 ;  /* 0x000000040000795c */ /* 0x000fe20000300000 */
.L_x_9328:
[----:B------:R-:W-:Y:S05]  /*186b0*/  BSYNC B1 ;  /* 0x0000000000017941 */ /* 0x000fea0003800000 */
.L_x_9327:
        /* <DEDUP_REMOVED lines=8> */
.L_x_9329:
        /* <DEDUP_REMOVED lines=15> */
.L_x_9330:
        /* <DEDUP_REMOVED lines=15> */
.L_x_9331:
        /* <DEDUP_REMOVED lines=9> */
[----:B----4-:R-:W-:Y:S05]  /*189b0*/  @P0 BRA.U.ANY `(.L_x_9331) ;  /* 0xfffffffd00d80947 */ /* 0x010fea000393ffff */
.L_x_9316:
[----:B------:R-:W-:Y:S05]  /*189c0*/  BSYNC B0 ;  /* 0x0000000000007941 */ /* 0x000fea0003800000 */
.L_x_9315:
[----:B------:R-:W4:Y:S02]  /*189d0*/  LDL R3, [R1+0x54] ;  /* 0x0000540001037983 */ /* 0x000f240000100800 */
[----:B----4-:R-:W-:-:S13]  /*189e0*/  ISETP.NE.AND P0, PT, R3, 0x3, PT ;  /* 0x000000030300780c */ /* 0x010fda0003f05270 */
[----:B------:R-:W-:Y:S05]  /*189f0*/  @!P0 BRA `(.L_x_9332) ;  /* 0x0000000000048947 */ /* 0x000fea0003800000 */
[----:B------:R-:W-:Y:S01]  /*18a00*/  BPT.TRAP 0x1 ;  /* 0x000000040000795c */ /* 0x000fe20000300000 */
.L_x_9332:
[----:B------:R-:W4:Y:S01]  /*18a10*/  LDL R5, [R1+0x34] ;  /* 0x0000340001057983 */ /* 0x000f220000100800 */
[----:B0-----:R-:W-:Y:S01]  /*18a20*/  LOP3.LUT R4, R6, 0x1, RZ, 0x3c, !PT ;  /* 0x0000000106047812 */ /* 0x001fe200078e3cff */
[----:B------:R-:W-:Y:S01]  /*18a30*/  IMAD R3, R0, 0x8, R17 ;  /* 0x0000000800037824 */ /* 0x000fe200078e0211 */
[----:B------:R-:W-:Y:S02]  /*18a40*/  BSSY B0, `(.L_x_9333) ;  /* 0x0000005000007945 */ /* 0x000fe40003800000 */
[----:B------:R-:W-:-:S04]  /*18a50*/  SHF.L.U32 R4, R4, 0x1f, RZ ;  /* 0x0000001f04047819 */ /* 0x000fc800000006ff */
[----:B------:R-:W0:Y:S01]  /*18a60*/  SYNCS.PHASECHK.TRANS64.TRYWAIT P0, [R3+URZ+0x19c70], R4 ;  /* 0x019c7004030075a7 */ /* 0x000e22000800017f */
[----:B----4-:R-:W-:Y:S01]  /*18a70*/  ISETP.NE.AND P1, PT, R5, 0x3, PT ;  /* 0x000000030500780c */ /* 0x010fe20003f25270 */
[----:B0-----:R-:W-:-:S12]  /*18a80*/  @!P0 BRA `(.L_x_9334) ;  /* 0x0000002c00588947 */ /* 0x001fd80003800000 */
.L_x_9419:
[----:B------:R-:W-:Y:S05]  /*18a90*/  BSYNC B0 ;  /* 0x0000000000007941 */ /* 0x000fea0003800000 */
.L_x_9333:
[----:B------:R-:W-:Y:S05]  /*18aa0*/  @!P1 BRA `(.L_x_9335) ;  /* 0x0000000000049947 */ /* 0x000fea0003800000 */
[----:B------:R-:W-:Y:S01]  /*18ab0*/  BPT.TRAP 0x1 ;  /* 0x000000040000795c */ /* 0x000fe20000300000 */
.L_x_9335:
[----:B0-----:R-:W-:Y:S01]  /*18ac0*/  SHF.L.U32 R4, R6, 0x1f, RZ ;  /* 0x0000001f06047819 */ /* 0x001fe200000006ff */
[----:B------:R-:W-:-:S03]  /*18ad0*/  IMAD R0, R0, 0x3000, RZ ;  /* 0x0000300000007824 */ /* 0x000fc600078e02ff */
[----:B------:R-:W0:Y:S02]  /*18ae0*/  SYNCS.PHASECHK.TRANS64.TRYWAIT P0, [R3+URZ+0x19c60], R4 ;  /* 0x019c6004030075a7 */ /* 0x000e24000800017f */
[----:B0-----:R-:W-:Y:S05]  /*18af0*/  @!P0 BRA `(.L_x_9336) ;  /* 0x0000002c00508947 */ /* 0x001fea0003800000 */
.L_x_9420:
[----:B------:R-:W4:Y:S04]  /*18b00*/  LDL R13, [R1+0x4] ;  /* 0x00000400010d7983 */ /* 0x000f280000100800 */
[----:B------:R-:W5:Y:S01]  /*18b10*/  LDL R12, [R1+0x1c] ;  /* 0x00001c00010c7983 */ /* 0x000f620000100800 */
[----:B0-----:R-:W-:Y:S01]  /*18b20*/  LOP3.LUT R4, R0, R28, RZ, 0xfc, !PT ;  /* 0x0000001c00047212 */ /* 0x001fe200078efcff */
[----:B------:R-:W-:Y:S05]  /*18b30*/  WARPSYNC.ALL ;  /* 0x0000000000007948 */ /* 0x000fea0003800000 */
[----:B------:R-:W-:-:S06]  /*18b40*/  IMAD.IADD R4, R17, 0x1, R4 ;  /* 0x0000000111047824 */ /* 0x000fcc00078e0204 */
[----:B------:R-:W2:Y:S02]  /*18b50*/  LDSM.16.MT88.4 R4, [R4+0x9000] ;  /* 0x009000000404783b */ /* 0x000ea40000004200 */
[C-C-:B--2---:R-:W-:Y:S02]  /*18b60*/  PRMT R8, R4.reuse, 0x6420, R5.reuse ;  /* 0x0000642004087816 */ /* 0x144fe40000000005 */
[----:B------:R-:W-:Y:S02]  /*18b70*/  PRMT R9, R4, 0x7531, R5 ;  /* 0x0000753104097816 */ /* 0x000fe40000000005 */
[C-C-:B------:R-:W-:Y:S02]  /*18b80*/  PRMT R10, R6.reuse, 0x6420, R7.reuse ;  /* 0x00006420060a7816 */ /* 0x140fe40000000007 */
[----:B------:R-:W-:Y:S02]  /*18b90*/  PRMT R11, R6, 0x7531, R7 ;  /* 0x00007531060b7816 */ /* 0x000fe40000000007 */
[----:B----4-:R-:W-:-:S02]  /*18ba0*/  LOP3.LUT R4, R0, R13, RZ, 0xfc, !PT ;  /* 0x0000000d00047212 */ /* 0x010fc400078efcff */
[----:B-----5:R-:W-:-:S03]  /*18bb0*/  IADD3 R12, R23, R12, R0 ;  /* 0x0000000c170c7210 */ /* 0x020fc60007ffe000 */
        /* <DEDUP_REMOVED lines=23> */
[----:B------:R-:W-:-:S04]  /*18d30*/  LOP3.LUT R13, R28, 0x1800, RZ, 0xfc, !PT ;  /* 0x000018001c0d7812 */ /* 0x000fc800078efcff */
[----:B------:R0:W-:Y:S02]  /*18d40*/  STSM.16.M88.4 [R4], R8 ;  /* 0x0000000804007844 */ /* 0x0001e40000000200 */
[----:B0-----:R-:W-:-:S05]  /*18d50*/  LOP3.LUT R4, R0, 0x800, R28, 0xfe, !PT ;  /* 0x0000080000047812 */ /* 0x001fca00078efe1c */
[----:B------:R-:W-:-:S06]  /*18d60*/  IMAD.IADD R4, R17, 0x1, R4 ;  /* 0x0000000111047824 */ /* 0x000fcc00078e0204 */
[----:B------:R-:W0:Y:S02]  /*18d70*/  LDSM.16.MT88.4 R4, [R4+0x9000] ;  /* 0x009000000404783b */ /* 0x000e240000004200 */
[C-C-:B0-----:R-:W-:Y:S02]  /*18d80*/  PRMT R8, R4.reuse, 0x6420, R5.reuse ;  /* 0x0000642004087816 */ /* 0x141fe40000000005 */
[----:B------:R-:W-:Y:S02]  /*18d90*/  PRMT R9, R4, 0x7531, R5 ;  /* 0x0000753104097816 */ /* 0x000fe40000000005 */
[C-C-:B------:R-:W-:Y:S02]  /*18da0*/  PRMT R10, R6.reuse, 0x6420, R7.reuse ;  /* 0x00006420060a7816 */ /* 0x140fe40000000007 */
[----:B------:R-:W-:Y:S02]  /*18db0*/  PRMT R11, R6, 0x7531, R7 ;  /* 0x00007531060b7816 */ /* 0x000fe40000000007 */
[----:B------:R-:W-:-:S02]  /*18dc0*/  IADD3 R4, R17, R13, R0 ;  /* 0x0000000d11047210 */ /* 0x000fc40007ffe000 */
[----:B------:R-:W-:Y:S01]  /*18dd0*/  LOP3.LUT R13, R28, 0x2800, RZ, 0xfc, !PT ;  /* 0x000028001c0d7812 */ /* 0x000fe200078efcff */
        /* <DEDUP_REMOVED lines=22> */
.L_x_9337:
[----:B------:R-:W4:Y:S01]  /*18f40*/  S2R R0, SR_TID.X ;  /* 0x0000000000007919 */ /* 0x000f220000002100 */
[----:B--2---:R2:W-:Y:S01]  /*18f50*/  SYNCS.ARRIVE.TRANS64.A1T0 RZ, [R3+URZ+0x19c50], RZ ;  /* 0x019c50ff03ff79a7 */ /* 0x0045e2000810003f */
[----:B------:R0:W5:Y:S01]  /*18f60*/  LDL R6, [R1] ;  /* 0x0000000001067983 */ /* 0x0001620000100800 */
[----:B----4-:R-:W-:-:S03]  /*18f70*/  LOP3.LUT R4, R0, 0x7f, RZ, 0xc0, !PT ;  /* 0x0000007f00047812 */ /* 0x010fc600078ec0ff */
[----:B------:R-:W4:Y:S01]  /*18f80*/  LDL R0, [R1+0xc] ;  /* 0x00000c0001007983 */ /* 0x000f220000100800 */
[----:B------:R-:W-:Y:S01]  /*18f90*/  BAR.SYNC.DEFER_BLOCKING 0x2, 0x80 ;  /* 0x0082000000007b1d */ /* 0x000fe20000010000 */
[----:B------:R-:W-:-:S13]  /*18fa0*/  ISETP.NE.AND P0, PT, R4, RZ, PT ;  /* 0x000000ff0400720c */ /* 0x000fda0003f05270 */
[----:B--2---:R-:W-:-:S05]  /*18fb0*/  @!P0 VIADD R3, R3, 0x19c80 ;  /* 0x00019c8003038836 */ /* 0x004fca0000000000 */
[----:B------:R-:W-:-:S04]  /*18fc0*/  @!P0 PRMT R3, RZ, 0x654, R3 ;  /* 0x00000654ff038816 */ /* 0x000fc80000000003 */
[----:B------:R0:W-:Y:S01]  /*18fd0*/  @!P0 SYNCS.ARRIVE.TRANS64.RED.A1T0 RZ, [R3+URZ], RZ ;  /* 0x000000ff03ff89a7 */ /* 0x0001e2000810043f */
[C---:B----4-:R-:W-:Y:S01]  /*18fe0*/  ISETP.GT.AND P0, PT, R2.reuse, R0, PT ;  /* 0x000000000200720c */ /* 0x050fe20003f04270 */
[----:B------:R-:W-:Y:S02]  /*18ff0*/  VIADD R2, R2, 0xffffffff ;  /* 0xffffffff02027836 */ /* 0x000fe40000000000 */
[----:B------:R-:W-:-:S10]  /*19000*/  IMAD.MOV.U32 R0, RZ, RZ, R22 ;  /* 0x000000ffff007224 */ /* 0x000fd400078e0016 */
[----:B0-----:R-:W-:Y:S05]  /*19010*/  @P0 BRA `(.L_x_9338) ;  /* 0xffffffec00bc0947 */ /* 0x001fea000383ffff */
.L_x_9314:
[----:B------:R-:W0:Y:S02]  /*19020*/  S2R R3, SR_TID.X ;  /* 0x0000000000037919 */ /* 0x000e240000002100 */
[----:B0-----:R-:W-:Y:S02]  /*19030*/  LOP3.LUT R4, R3, 0x7f, RZ, 0xc0, !PT ;  /* 0x0000007f03047812 */ /* 0x001fe400078ec0ff */
[----:B------:R-:W4:Y:S01]  /*19040*/  LDL R3, [R1+0x54] ;  /* 0x0000540001037983 */ /* 0x000f220000100800 */
[----:B------:R-:W-:Y:S01]  /*19050*/  BSSY B0, `(.L_x_9339) ;  /* 0x0000010000007945 */ /* 0x000fe20003800000 */
[----:B------:R-:W-:Y:S02]  /*19060*/  ISETP.NE.AND P0, PT, R4, RZ, PT ;  /* 0x000000ff0400720c */ /* 0x000fe40003f05270 */
[----:B----4-:R-:W-:-:S11]  /*19070*/  ISETP.NE.AND P2, PT, R3, 0x3, PT ;  /* 0x000000030300780c */ /* 0x010fd60003f45270 */
[----:B------:R-:W-:Y:S05]  /*19080*/  @P0 BRA `(.L_x_9340) ;  /* 0x0000000000300947 */ /* 0x000fea0003800000 */
[----:B------:R-:W0:Y:S01]  /*19090*/  S2R R3, SR_LANEID ;  /* 0x0000000000037919 */ /* 0x000e220000000000 */
[----:B------:R-:W-:Y:S02]  /*190a0*/  VOTEU.ANY UR4, UPT, PT ;  /* 0x0000000000047886 */ /* 0x000fe400038e0100 */
[----:B--2---:R-:W0:Y:S08]  /*190b0*/  FLO.U32 R0, UR4 ;  /* 0x0000000400007d00 */ /* 0x004e3000080e0000 */
[----:B------:R-:W2:Y:S01]  /*190c0*/  POPC R4, UR4 ;  /* 0x0000000400047d09 */ /* 0x000ea20008000000 */
[----:B0-----:R-:W-:-:S02]  /*190d0*/  ISETP.EQ.U32.AND P1, PT, R0, R3, PT ;  /* 0x000000030000720c */ /* 0x001fc40003f22070 */
[----:B------:R-:W2:Y:S11]  /*190e0*/  LDC.64 R2, c[0x0][0xc60] ;  /* 0x00031800ff027b82 */ /* 0x000eb60000000a00 */
[----:B--2---:R-:W2:Y:S01]  /*190f0*/  @P1 ATOMG.E.ADD.STRONG.GPU PT, R3, desc[UR40][R2.64], R4 ;  /* 0x00000004020319a8 */ /* 0x004ea200081ee1e8 */
[----:B------:R-:W0:Y:S02]  /*19100*/  S2R R5, SR_LTMASK ;  /* 0x0000000000057919 */ /* 0x000e240000003900 */
[----:B0-----:R-:W-:-:S06]  /*19110*/  LOP3.LUT R5, R5, UR4, RZ, 0xc0, !PT ;  /* 0x0000000405057c12 */ /* 0x001fcc000f8ec0ff */
[----:B------:R-:W0:Y:S01]  /*19120*/  POPC R5, R5 ;  /* 0x0000000500057309 */ /* 0x000e220000000000 */
[----:B--2---:R-:W0:Y:S02]  /*19130*/  SHFL.IDX PT, R0, R3, R0, 0x1f ;  /* 0x00001f0003007589 */ /* 0x004e2400000e0000 */
[----:B0-----:R-:W-:-:S07]  /*19140*/  IADD3 R24, R0, UR36, R5 ;  /* 0x0000002400187c10 */ /* 0x001fce000fffe005 */
.L_x_9340:
[----:B------:R-:W-:Y:S05]  /*19150*/  BSYNC B0 ;  /* 0x0000000000007941 */ /* 0x000fea0003800000 */
.L_x_9339:
[----:B------:R-:W-:Y:S05]  /*19160*/  @!P2 BRA `(.L_x_9341) ;  /* 0x000000000004a947 */ /* 0x000fea0003800000 */
[----:B------:R-:W-:Y:S01]  /*19170*/  BPT.TRAP 0x1 ;  /* 0x000000040000795c */ /* 0x000fe20000300000 */
.L_x_9341:
[----:B--2---:R-:W2:Y:S04]  /*19180*/  LDL R0, [R1] ;  /* 0x0000000001007983 */ /* 0x004ea80000100800 */
[----:B------:R-:W4:Y:S01]  /*19190*/  LDL R2, [R1+0x34] ;  /* 0x0000340001027983 */ /* 0x000f220000100800 */
[----:B------:R-:W-:Y:S01]  /*191a0*/  BSSY B0, `(.L_x_9342) ;  /* 0x0000007000007945 */ /* 0x000fe20003800000 */
[----:B--2---:R-:W-:Y:S01]  /*191b0*/  LOP3.LUT R3, R0, 0x1, RZ, 0x3c, !PT ;  /* 0x0000000100037812 */ /* 0x004fe200078e3cff */
[----:B------:R-:W-:-:S03]  /*191c0*/  IMAD R0, R22, 0x8, R17 ;  /* 0x0000000816007824 */ /* 0x000fc600078e0211 */
[----:B------:R-:W-:Y:S02]  /*191d0*/  SHF.L.U32 R3, R3, 0x1f, RZ ;  /* 0x0000001f03037819 */ /* 0x000fe400000006ff */
[----:B----4-:R-:W-:Y:S02]  /*191e0*/  ISETP.NE.AND P2, PT, R2, 0x3, PT ;  /* 0x000000030200780c */ /* 0x010fe40003f45270 */
[----:B------:R-:W0:Y:S02]  /*191f0*/  SYNCS.PHASECHK.TRANS64.TRYWAIT P1, [R0+URZ+0x19c70], R3 ;  /* 0x019c7003000075a7 */ /* 0x000e24000802017f */
[----:B0-----:R-:W-:Y:S09]  /*19200*/  @!P1 BRA `(.L_x_9343) ;  /* 0x0000002400a09947 */ /* 0x001ff20003800000 */
.L_x_9421:
[----:B------:R-:W-:Y:S05]  /*19210*/  BSYNC B0 ;  /* 0x0000000000007941 */ /* 0x000fea0003800000 */
.L_x_9342:
[----:B------:R-:W-:Y:S05]  /*19220*/  @!P2 BRA `(.L_x_9344) ;  /* 0x000000000004a947 */ /* 0x000fea0003800000 */
[----:B------:R-:W-:Y:S01]  /*19230*/  BPT.TRAP 0x1 ;  /* 0x000000040000795c */ /* 0x000fe20000300000 */
.L_x_9344:
[----:B------:R-:W0:Y:S02]  /*19240*/  LDL R2, [R1] ;  /* 0x0000000001027983 */ /* 0x000e240000100800 */
[----:B0-----:R-:W-:-:S04]  /*19250*/  SHF.L.U32 R3, R2, 0x1f, RZ ;  /* 0x0000001f02037819 */ /* 0x001fc800000006ff */
[----:B------:R-:W0:Y:S02]  /*19260*/  SYNCS.PHASECHK.TRANS64.TRYWAIT P1, [R0+URZ+0x19c60], R3 ;  /* 0x019c6003000075a7 */ /* 0x000e24000802017f */
[----:B0-----:R-:W-:Y:S05]  /*19270*/  @!P1 BRA `(.L_x_9345) ;  /* 0x0000002400989947 */ /* 0x001fea0003800000 */
.L_x_9422:
[----:B------:R-:W2:Y:S04]  /*19280*/  LDL R12, [R1+0x4] ;  /* 0x00000400010c7983 */ /* 0x000ea80000100800 */
[----:B------:R-:W4:Y:S01]  /*19290*/  LDL R13, [R1+0x1c] ;  /* 0x00001c00010d7983 */ /* 0x000f220000100800 */
[----:B------:R-:W-:Y:S01]  /*192a0*/  IMAD R2, R22, 0x3000, RZ ;  /* 0x0000300016027824 */ /* 0x000fe200078e02ff */
[----:B------:R-:W-:Y:S05]  /*192b0*/  WARPSYNC.ALL ;  /* 0x0000000000007948 */ /* 0x000fea0003800000 */
[----:B0-----:R-:W-:-:S05]  /*192c0*/  LOP3.LUT R3, R2, R28, RZ, 0xfc, !PT ;  /* 0x0000001c02037212 */ /* 0x001fca00078efcff */
[----:B------:R-:W-:-:S05]  /*192d0*/  IMAD.IADD R3, R17, 0x1, R3 ;  /* 0x0000000111037824 */ /* 0x000fca00078e0203 */
[----:B-----5:R-:W0:Y:S02]  /*192e0*/  LDSM.16.MT88.4 R4, [R3+0x9000] ;  /* 0x009000000304783b */ /* 0x020e240000004200 */
[C-C-:B0-----:R-:W-:Y:S02]  /*192f0*/  PRMT R8, R4.reuse, 0x6420, R5.reuse ;  /* 0x0000642004087816 */ /* 0x141fe40000000005 */
[----:B------:R-:W-:Y:S02]  /*19300*/  PRMT R9, R4, 0x7531, R5 ;  /* 0x0000753104097816 */ /* 0x000fe40000000005 */
[C-C-:B------:R-:W-:Y:S02]  /*19310*/  PRMT R10, R6.reuse, 0x6420, R7.reuse ;  /* 0x00006420060a7816 */ /* 0x140fe40000000007 */
[----:B------:R-:W-:Y:S02]  /*19320*/  PRMT R11, R6, 0x7531, R7 ;  /* 0x00007531060b7816 */ /* 0x000fe40000000007 */
[----:B--2---:R-:W-:-:S05]  /*19330*/  LOP3.LUT R3, R2, R12, RZ, 0xfc, !PT ;  /* 0x0000000c02037212 */ /* 0x004fca00078efcff */
        /* <DEDUP_REMOVED lines=13> */
[----:B0-----:R-:W-:-:S05]  /*19410*/  VIADD R3, R2, 0x2000 ;  /* 0x0000200002037836 */ /* 0x001fca0000000000 */
[C---:B------:R-:W-:Y:S02]  /*19420*/  LOP3.LUT R4, R3.reuse, R28, RZ, 0xfc, !PT ;  /* 0x0000001c03047212 */ /* 0x040fe400078efcff */
[----:B------:R-:W-:Y:S02]  /*19430*/  LOP3.LUT R3, R3, R12, RZ, 0xfc, !PT ;  /* 0x0000000c03037212 */ /* 0x000fe400078efcff */
[----:B------:R-:W-:Y:S01]  /*19440*/  LOP3.LUT R12, R28, 0x1800, RZ, 0xfc, !PT ;  /* 0x000018001c0c7812 */ /* 0x000fe200078efcff */
[----:B------:R-:W-:Y:S02]  /*19450*/  IMAD.IADD R4, R17, 0x1, R4 ;  /* 0x0000000111047824 */ /* 0x000fe400078e0204 */
[C---:B------:R-:W-:Y:S01]  /*19460*/  IMAD.IADD R3, R23.reuse, 0x1, R3 ;  /* 0x0000000117037824 */ /* 0x040fe200078e0203 */
[----:B----4-:R-:W-:-:S03]  /*19470*/  IADD3 R23, R23, R13, R2 ;  /* 0x0000000d17177210 */ /* 0x010fc60007ffe002 */
[----:B------:R-:W0:Y:S02]  /*19480*/  LDSM.16.MT88.4 R4, [R4+0x9000] ;  /* 0x009000000404783b */ /* 0x000e240000004200 */
[C-C-:B0-----:R-:W-:Y:S02]  /*19490*/  PRMT R8, R4.reuse, 0x6420, R5.reuse ;  /* 0x0000642004087816 */ /* 0x141fe40000000005 */
[----:B------:R-:W-:Y:S02]  /*194a0*/  PRMT R9, R4, 0x7531, R5 ;  /* 0x0000753104097816 */ /* 0x000fe40000000005 */
[C-C-:B------:R-:W-:Y:S02]  /*194b0*/  PRMT R10, R6.reuse, 0x6420, R7.reuse ;  /* 0x00006420060a7816 */ /* 0x140fe40000000007 */
[----:B------:R-:W-:-:S05]  /*194c0*/  PRMT R11, R6, 0x7531, R7 ;  /* 0x00007531060b7816 */ /* 0x000fca0000000007 */
[----:B------:R0:W-:Y:S02]  /*194d0*/  STSM.16.M88.4 [R3], R8 ;  /* 0x0000000803007844 */ /* 0x0001e40000000200 */
[----:B0-----:R-:W-:-:S05]  /*194e0*/  LOP3.LUT R3, R2, 0x800, R28, 0xfe, !PT ;  /* 0x0000080002037812 */ /* 0x001fca00078efe1c */
[----:B------:R-:W-:-:S05]  /*194f0*/  IMAD.IADD R3, R17, 0x1, R3 ;  /* 0x0000000111037824 */ /* 0x000fca00078e0203 */
        /* <DEDUP_REMOVED lines=29> */
.L_x_9346:
[----:B------:R-:W4:Y:S01]  /*196d0*/  LDL.LU R2, [R1] ;  /* 0x0000000001027983 */ /* 0x000f220000300800 */
[----:B--2---:R2:W-:Y:S01]  /*196e0*/  SYNCS.ARRIVE.TRANS64.A1T0 RZ, [R0+URZ+0x19c50], RZ ;  /* 0x019c50ff00ff79a7 */ /* 0x0045e2000810003f */
[----:B------:R-:W-:Y:S02]  /*196f0*/  VIADD R22, R22, 0x1 ;  /* 0x0000000116167836 */ /* 0x000fe40000000000 */
[----:B--2---:R-:W-:-:S05]  /*19700*/  @!P0 VIADD R0, R0, 0x19c80 ;  /* 0x00019c8000008836 */ /* 0x004fca0000000000 */
[----:B------:R-:W-:Y:S01]  /*19710*/  @!P0 PRMT R0, RZ, 0x654, R0 ;  /* 0x00000654ff008816 */ /* 0x000fe20000000000 */
[----:B------:R-:W-:Y:S06]  /*19720*/  BAR.SYNC.DEFER_BLOCKING 0x2, 0x80 ;  /* 0x0082000000007b1d */ /* 0x000fec0000010000 */
[----:B------:R2:W-:Y:S01]  /*19730*/  @!P0 SYNCS.ARRIVE.TRANS64.RED.A1T0 RZ, [R0+URZ], RZ ;  /* 0x000000ff00ff89a7 */ /* 0x0005e2000810043f */
[----:B------:R-:W-:-:S04]  /*19740*/  ISETP.NE.AND P0, PT, R22, 0x2, PT ;  /* 0x000000021600780c */ /* 0x000fc80003f05270 */
[----:B------:R-:W-:Y:S02]  /*19750*/  SEL R22, R22, RZ, P0 ;  /* 0x000000ff16167207 */ /* 0x000fe40000000000 */
[----:B--2---:R-:W-:-:S04]  /*19760*/  SEL R0, RZ, 0x1, P0 ;  /* 0x00000001ff007807 */ /* 0x004fc80000000000 */
[----:B----4-:R-:W-:-:S05]  /*19770*/  LOP3.LUT R2, R2, R0, RZ, 0x3c, !PT ;  /* 0x0000000002027212 */ /* 0x010fca00078e3cff */
[----:B------:R2:W-:Y:S02]  /*19780*/  STL [R1], R2 ;  /* 0x0000000201007387 */ /* 0x0005e40000100800 */
.L_x_9289:
[----:B------:R-:W4:Y:S02]  /*19790*/  LDL R0, [R1+0x14] ;  /* 0x0000140001007983 */ /* 0x000f240000100800 */
[----:B----4-:R-:W-:-:S13]  /*197a0*/  LOP3.LUT P0, RZ, R0, 0x2, RZ, 0xc0, !PT ;  /* 0x0000000200ff7812 */ /* 0x010fda000780c0ff */
[----:B------:R-:W-:Y:S05]  /*197b0*/  @!P0 BRA `(.L_x_9347) ;  /* 0x0000000000248947 */ /* 0x000fea0003800000 */
[----:B------:R-:W-:Y:S05]  /*197c0*/  WARPSYNC.ALL ;  /* 0x0000000000007948 */ /* 0x000fea0003800000 */
[----:B------:R-:W4:Y:S08]  /*197d0*/  S2UR UR5, SR_CgaCtaId ;  /* 0x00000000000579c3 */ /* 0x000f300000008800 */
[----:B------:R-:W-:Y:S06]  /*197e0*/  BAR.SYNC.DEFER_BLOCKING 0x5, 0x200 ;  /* 0x0148000000007b1d */ /* 0x000fec0000010000 */
[----:B------:R-:W-:-:S02]  /*197f0*/  UMOV UR4, 0x400 ;  /* 0x0000040000047882 */ /* 0x000fc40000000000 */
[----:B----4-:R-:W-:-:S06]  /*19800*/  ULEA UR4, UR5, UR4, 0x18 ;  /* 0x0000000405047291 */ /* 0x010fcc000f8ec03f */
[----:B------:R-:W-:-:S05]  /*19810*/  IMAD.U32 R17, RZ, RZ, UR4 ;  /* 0x00000004ff117e24 */ /* 0x000fca000f8e00ff */
[----:B------:R4:W0:Y:S01]  /*19820*/  LDS.128 R24, [R17+0x19cd0] ;  /* 0x019cd00011187984 */ /* 0x0008220000000c00 */
[----:B------:R-:W-:Y:S06]  /*19830*/  BAR.ARV 0x4, 0x200 ;  /* 0x0108000000007b1d */ /* 0x000fec0000002000 */
[----:B------:R-:W-:Y:S05]  /*19840*/  BRA `(.L_x_9348) ;  /* 0x0000000800d47947 */ /* 0x000fea0003800000 */
.L_x_9347:
[----:B------:R-:W0:Y:S01]  /*19850*/  S2R R0, SR_TID.X ;  /* 0x0000000000007919 */ /* 0x000e220000002100 */
[----:B------:R-:W-:Y:S01]  /*19860*/  UMOV UR4, 0xffffffff ;  /* 0xffffffff00047882 */ /* 0x000fe20000000000 */
[----:B0-----:R-:W-:-:S04]  /*19870*/  LOP3.LUT R9, R0, 0x1f, RZ, 0xc0, !PT ;  /* 0x0000001f00097812 */ /* 0x001fc800078ec0ff */
[----:B------:R-:W-:Y:S01]  /*19880*/  ISETP.NE.AND P0, PT, R9, 0x1f, PT ;  /* 0x0000001f0900780c */ /* 0x000fe20003f05270 */
[----:B------:R-:W-:-:S12]  /*19890*/  BRA.DIV UR4, `(.L_x_9349) ;  /* 0x0000002204247947 */ /* 0x000fd8000b800000 */
[----:B------:R-:W-:Y:S01]  /*198a0*/  IMAD.IADD R0, R27, 0x1, R9 ;  /* 0x000000011b007824 */ /* 0x000fe200078e0209 */
[----:B------:R-:W-:-:S04]  /*198b0*/  ULDC UR4, c[0x0][0xc3c] ;  /* 0x00030f0000047ab9 */ /* 0x000fc80000000800 */
[----:B------:R-:W-:-:S13]  /*198c0*/  ISETP.GE.OR P1, PT, R0, UR4, !P0 ;  /* 0x0000000400007c0c */ /* 0x000fda000c726670 */
[----:B--2---:R-:W0:Y:S08]  /*198d0*/  @!P1 LDC.64 R2, c[0x0][0xc80] ;  /* 0x00032000ff029b82 */ /* 0x004e300000000a00 */
[----:B------:R-:W2:Y:S01]  /*198e0*/  @!P1 LDC.64 R4, c[0x0][0xc78] ;  /* 0x00031e00ff049b82 */ /* 0x000ea20000000a00 */
[----:B0-----:R-:W-:-:S05]  /*198f0*/  @!P1 IMAD.WIDE R2, R0, 0x4, R2 ;  /* 0x0000000400029825 */ /* 0x001fca00078e0202 */
[----:B------:R2:W4:Y:S02]  /*19900*/  @!P1 LDG.E R7, desc[UR40][R2.64] ;  /* 0x0000002802079981 */ /* 0x000524000c1e1900 */
[----:B--2---:R-:W-:-:S06]  /*19910*/  @!P1 IMAD.WIDE R2, R0, 0x4, R4 ;  /* 0x0000000400029825 */ /* 0x004fcc00078e0204 */
[----:B------:R-:W2:Y:S01]  /*19920*/  @!P1 LDG.E R2, desc[UR40][R2.64] ;  /* 0x0000002802029981 */ /* 0x000ea2000c1e1900 */
[----:B------:R-:W-:Y:S01]  /*19930*/  IMAD.MOV.U32 R5, RZ, RZ, RZ ;  /* 0x000000ffff057224 */ /* 0x000fe200078e00ff */
[C---:B------:R-:W-:Y:S02]  /*19940*/  ISETP.GE.U32.AND P2, PT, R9.reuse, 0x2, PT ;  /* 0x000000020900780c */ /* 0x040fe40003f46070 */
[C---:B------:R-:W-:Y:S01]  /*19950*/  ISETP.GE.U32.AND P3, PT, R9.reuse, 0x4, PT ;  /* 0x000000040900780c */ /* 0x040fe20003f66070 */
[----:B------:R-:W-:Y:S01]  /*19960*/  SHFL.IDX PT, R0, R24, RZ, 0x1f ;  /* 0x00001fff18007589 */ /* 0x000fe200000e0000 */
[C---:B------:R-:W-:Y:S02]  /*19970*/  ISETP.GE.U32.AND P4, PT, R9.reuse, 0x8, PT ;  /* 0x000000080900780c */ /* 0x040fe40003f86070 */
[----:B------:R-:W-:Y:S01]  /*19980*/  ISETP.GE.U32.AND P5, PT, R9, 0x10, PT ;  /* 0x000000100900780c */ /* 0x000fe20003fa6070 */
[----:B------:R0:W-:Y:S02]  /*19990*/  SHFL.IDX PT, R6, R24, 0x1, 0x1f ;  /* 0x00201f0018067f89 */ /* 0x0001e400000e0000 */
[----:B0-----:R-:W-:-:S02]  /*199a0*/  IMAD.MOV.U32 R24, RZ, RZ, RZ ;  /* 0x000000ffff187224 */ /* 0x001fc400078e00ff */
[----:B----4-:R-:W-:Y:S02]  /*199b0*/  @!P1 IMAD.MOV.U32 R5, RZ, RZ, R7 ;  /* 0x000000ffff059224 */ /* 0x010fe400078e0007 */
[----:B------:R-:W-:Y:S02]  /*199c0*/  IMAD.MOV.U32 R7, RZ, RZ, RZ ;  /* 0x000000ffff077224 */ /* 0x000fe400078e00ff */
        /* <DEDUP_REMOVED lines=18> */
[----:B-1----:R0:W1:Y:S02]  /*19af0*/  SHFL.IDX PT, R8, R2, 0x1f, 0x1f ;  /* 0x03e01f0002087f89 */ /* 0x00206400000e0000 */
.L_x_9432:
[----:B------:R-:W-:Y:S02]  /*19b00*/  ULDC UR4, c[0x0][0xc38] ;  /* 0x00030e0000047ab9 */ /* 0x000fe40000000800 */
[----:B------:R-:W-:-:S04]  /*19b10*/  IMAD.U32 R3, RZ, RZ, UR4 ;  /* 0x00000004ff037e24 */ /* 0x000fc8000f8e00ff */
[----:B-1----:R-:W-:-:S04]  /*19b20*/  IMAD R8, R8, R3, RZ ;  /* 0x0000000308087224 */ /* 0x002fc800078e02ff */
[----:B------:R-:W-:-:S05]  /*19b30*/  IMAD.IADD R4, R6, 0x1, R8 ;  /* 0x0000000106047824 */ /* 0x000fca00078e0208 */
[----:B------:R-:W-:-:S13]  /*19b40*/  ISETP.GT.AND P6, PT, R4, R0, PT ;  /* 0x000000000400720c */ /* 0x000fda0003fc4270 */
[----:B------:R-:W-:Y:S05]  /*19b50*/  @P6 BRA `(.L_x_9350) ;  /* 0x0000000000a46947 */ /* 0x000fea0003800000 */
.L_x_9353:
[----:B0-----:R-:W0:Y:S01]  /*19b60*/  LDC R2, c[0x0][0xc3c] ;  /* 0x00030f00ff027b82 */ /* 0x001e220000000800 */
[----:B------:R-:W-:-:S05]  /*19b70*/  VIADD R27, R27, 0x1f ;  /* 0x0000001f1b1b7836 */ /* 0x000fca0000000000 */
[----:B0-----:R-:W-:-:S13]  /*19b80*/  ISETP.GE.AND P6, PT, R27, R2, PT ;  /* 0x000000021b00720c */ /* 0x001fda0003fc6270 */
[----:B------:R-:W-:Y:S05]  /*19b90*/  @P6 BRA `(.L_x_9351) ;  /* 0x0000000400bc6947 */ /* 0x000fea0003800000 */
[----:B------:R-:W0:Y:S01]  /*19ba0*/  S2R R3, SR_TID.X ;  /* 0x0000000000037919 */ /* 0x000e220000002100 */
[----:B------:R-:W-:Y:S01]  /*19bb0*/  IMAD.MOV.U32 R5, RZ, RZ, RZ ;  /* 0x000000ffff057224 */ /* 0x000fe200078e00ff */
[----:B0-----:R-:W-:-:S05]  /*19bc0*/  LOP3.LUT R3, R3, 0x1f, RZ, 0xc0, !PT ;  /* 0x0000001f03037812 */ /* 0x001fca00078ec0ff */
[----:B------:R-:W-:-:S05]  /*19bd0*/  IMAD.IADD R6, R27, 0x1, R3 ;  /* 0x000000011b067824 */ /* 0x000fca00078e0203 */
[----:B------:R-:W-:-:S13]  /*19be0*/  ISETP.GE.OR P6, PT, R6, R2, !P0 ;  /* 0x000000020600720c */ /* 0x000fda00047c6670 */
[----:B------:R-:W0:Y:S02]  /*19bf0*/  @!P6 LDC.64 R2, c[0x0][0xc80] ;  /* 0x00032000ff02eb82 */ /* 0x000e240000000a00 */
[----:B0-----:R-:W-:-:S05]  /*19c00*/  @!P6 IMAD.WIDE R2, R6, 0x4, R2 ;  /* 0x000000040602e825 */ /* 0x001fca00078e0202 */
[----:B------:R0:W2:Y:S01]  /*19c10*/  @!P6 LDG.E R5, desc[UR40][R2.64] ;  /* 0x000000280205e981 */ /* 0x0000a2000c1e1900 */
[----:B------:R-:W-:Y:S01]  /*19c20*/  IMAD.MOV.U32 R7, RZ, RZ, RZ ;  /* 0x000000ffff077224 */ /* 0x000fe200078e00ff */
[----:B0-----:R-:W0:Y:S02]  /*19c30*/  @!P6 LDC.64 R2, c[0x0][0xc78] ;  /* 0x00031e00ff02eb82 */ /* 0x001e240000000a00 */
[----:B0-----:R-:W-:-:S05]  /*19c40*/  @!P6 IMAD.WIDE R2, R6, 0x4, R2 ;  /* 0x000000040602e825 */ /* 0x001fca00078e0202 */
        /* <DEDUP_REMOVED lines=20> */
.L_x_9440:
[----:B------:R-:W-:Y:S02]  /*19d90*/  ULDC UR4, c[0x0][0xc38] ;  /* 0x00030e0000047ab9 */ /* 0x000fe40000000800 */
[----:B------:R-:W-:-:S04]  /*19da0*/  IMAD.U32 R3, RZ, RZ, UR4 ;  /* 0x00000004ff037e24 */ /* 0x000fc8000f8e00ff */
[----:B-1----:R-:W-:-:S04]  /*19db0*/  IMAD R8, R8, R3, RZ ;  /* 0x0000000308087224 */ /* 0x002fc800078e02ff */
[----:B------:R-:W-:-:S05]  /*19dc0*/  IMAD.IADD R4, R8, 0x1, R4 ;  /* 0x0000000108047824 */ /* 0x000fca00078e0204 */
[----:B------:R-:W-:-:S13]  /*19dd0*/  ISETP.GT.AND P6, PT, R4, R0, PT ;  /* 0x000000000400720c */ /* 0x000fda0003fc4270 */
[----:B------:R-:W-:Y:S05]  /*19de0*/  @!P6 BRA `(.L_x_9353) ;  /* 0xfffffffc005ce947 */ /* 0x000fea000383ffff */
.L_x_9350:
[----:B------:R-:W-:Y:S01]  /*19df0*/  IMAD.IADD R8, R4, 0x1, -R8 ;  /* 0x0000000104087824 */ /* 0x000fe200078e0a08 */
[----:B------:R-:W-:-:S03]  /*19e00*/  UMOV UR4, 0xffffffff ;  /* 0xffffffff00047882 */ /* 0x000fc60000000000 */
[----:B------:R-:W-:-:S05]  /*19e10*/  IMAD R4, R2, R3, R8 ;  /* 0x0000000302047224 */ /* 0x000fca00078e0208 */
[----:B------:R-:W-:Y:S01]  /*19e20*/  ISETP.GT.AND P6, PT, R4, R0, PT ;  /* 0x000000000400720c */ /* 0x000fe20003fc4270 */
[----:B------:R-:W-:-:S12]  /*19e30*/  BRA.DIV UR4, `(.L_x_9354) ;  /* 0x0000002204ec7947 */ /* 0x000fd8000b800000 */
[----:B------:R-:W-:-:S04]  /*19e40*/  VOTE.ANY R6, PT, !P6 ;  /* 0x0000000000067806 */ /* 0x000fc800070e0100 */
[----:B------:R-:W1:Y:S02]  /*19e50*/  POPC R4, R6 ;  /* 0x0000000600047309 */ /* 0x000e640000000000 */
[----:B-1----:R1:W2:Y:S04]  /*19e60*/  SHFL.IDX PT, R5, R5, R4, 0x1f ;  /* 0x00001f0405057589 */ /* 0x0022a800000e0000 */
[----:B------:R1:W4:Y:S02]  /*19e70*/  SHFL.IDX PT, R7, R7, R4, 0x1f ;  /* 0x00001f0407077589 */ /* 0x00032400000e0000 */
.L_x_9445:
[----:B------:R-:W-:-:S13]  /*19e80*/  ISETP.NE.AND P0, PT, R6, RZ, PT ;  /* 0x000000ff0600720c */ /* 0x000fda0003f05270 */
[----:B------:R-:W-:Y:S05]  /*19e90*/  @!P0 BRA `(.L_x_9355) ;  /* 0x0000000000148947 */ /* 0x000fea0003800000 */
[----:B------:R-:W-:Y:S01]  /*19ea0*/  UMOV UR4, 0xffffffff ;  /* 0xffffffff00047882 */ /* 0x000fe20000000000 */
[----:B------:R-:W-:Y:S02]  /*19eb0*/  VIADD R12, R4, 0xffffffff ;  /* 0xffffffff040c7836 */ /* 0x000fe40000000000 */
[----:B------:R-:W-:Y:S05]  /*19ec0*/  BRA.DIV UR4, `(.L_x_9356) ;  /* 0x0000002604247947 */ /* 0x000fea000b800000 */
[----:B0-----:R0:W0:Y:S02]  /*19ed0*/  SHFL.IDX PT, R2, R2, R12, 0x1f ;  /* 0x00001f0c02027589 */ /* 0x00102400000e0000 */
.L_x_9448:
[----:B0-----:R-:W-:-:S07]  /*19ee0*/  IMAD.MOV.U32 R24, RZ, RZ, R2 ;  /* 0x000000ffff187224 */ /* 0x001fce00078e0002 */
.L_x_9355:
[----:B------:R-:W-:Y:S01]  /*19ef0*/  IMAD R24, R24, R3, R8 ;  /* 0x0000000318187224 */ /* 0x000fe200078e0208 */
[----:B--2---:R-:W-:Y:S01]  /*19f00*/  IABS R8, R5 ;  /* 0x0000000500087213 */ /* 0x004fe20000000000 */
[----:B------:R-:W-:Y:S02]  /*19f10*/  IMAD.IADD R27, R4, 0x1, R27 ;  /* 0x00000001041b7824 */ /* 0x000fe400078e021b */
[----:B------:R-:W-:Y:S01]  /*19f20*/  IMAD.IADD R25, R0, 0x1, -R24 ;  /* 0x0000000100197824 */ /* 0x000fe200078e0a18 */
[----:B0-----:R-:W0:Y:S04]  /*19f30*/  I2F.RP R2, R8 ;  /* 0x0000000800027306 */ /* 0x001e280000209400 */
[----:B------:R-:W-:-:S04]  /*19f40*/  IABS R0, R25 ;  /* 0x0000001900007213 */ /* 0x000fc80000000000 */
[----:B0-----:R-:W0:Y:S02]  /*19f50*/  MUFU.RCP R2, R2 ;  /* 0x0000000200027308 */ /* 0x001e240000001000 */
[----:B0-----:R-:W-:-:S06]  /*19f60*/  VIADD R2, R2, 0xffffffe ;  /* 0x0ffffffe02027836 */ /* 0x001fcc0000000000 */
[----:B------:R-:W0:Y:S02]  /*19f70*/  F2I.FTZ.U32.TRUNC.NTZ R3, R2 ;  /* 0x0000000200037305 */ /* 0x000e24000021f000 */
[----:B0-----:R-:W-:-:S04]  /*19f80*/  IMAD.MOV R2, RZ, RZ, -R3 ;  /* 0x000000ffff027224 */ /* 0x001fc800078e0a03 */
[----:B------:R-:W-:Y:S02]  /*19f90*/  IMAD R6, R2, R8, RZ ;  /* 0x0000000802067224 */ /* 0x000fe400078e02ff */
[----:B------:R-:W-:-:S04]  /*19fa0*/  IMAD.MOV.U32 R2, RZ, RZ, RZ ;  /* 0x000000ffff027224 */ /* 0x000fc800078e00ff */
        /* <DEDUP_REMOVED lines=44> */
[----:B------:R-:W-:Y:S01]  /*1a270*/  IMAD R26, R0, 0x10000, R2 ;  /* 0x00010000001a7824 */ /* 0x000fe200078e0202 */
[----:B------:R-:W-:Y:S06]  /*1a280*/  BRA `(.L_x_9357) ;  /* 0x00000000001c7947 */ /* 0x000fec0003800000 */
.L_x_9351:
[----:B------:R-:W-:Y:S01]  /*1a290*/  UMOV UR4, URZ ;  /* 0x0000003f00047c82 */ /* 0x000fe20008000000 */
[----:B------:R-:W-:Y:S01]  /*1a2a0*/  UMOV UR5, URZ ;  /* 0x0000003f00057c82 */ /* 0x000fe20008000000 */
[----:B------:R-:W-:Y:S01]  /*1a2b0*/  ULDC UR6, c[0x0][0xc3c] ;  /* 0x00030f0000067ab9 */ /* 0x000fe20000000800 */
[----:B------:R-:W-:Y:S02]  /*1a2c0*/  IMAD.MOV.U32 R24, RZ, RZ, R0 ;  /* 0x000000ffff187224 */ /* 0x000fe400078e0000 */
[----:B------:R-:W-:Y:S02]  /*1a2d0*/  IMAD.U32 R25, RZ, RZ, UR4 ;  /* 0x00000004ff197e24 */ /* 0x000fe4000f8e00ff */
[----:B------:R-:W-:Y:S02]  /*1a2e0*/  IMAD.U32 R26, RZ, RZ, UR5 ;  /* 0x00000005ff1a7e24 */ /* 0x000fe4000f8e00ff */
[----:B------:R-:W-:-:S07]  /*1a2f0*/  IMAD.U32 R27, RZ, RZ, UR6 ;  /* 0x00000006ff1b7e24 */ /* 0x000fce000f8e00ff */
.L_x_9357:
[----:B------:R-:W0:Y:S01]  /*1a300*/  S2R R0, SR_TID.X ;  /* 0x0000000000007919 */ /* 0x000e220000002100 */
[----:B------:R-:W-:Y:S05]  /*1a310*/  WARPSYNC.ALL ;  /* 0x0000000000007948 */ /* 0x000fea0003800000 */
[----:B------:R-:W-:Y:S01]  /*1a320*/  BAR.SYNC.DEFER_BLOCKING 0x4, 0x200 ;  /* 0x0108000000007b1d */ /* 0x000fe20000010000 */
[----:B0-----:R-:W-:-:S04]  /*1a330*/  LOP3.LUT R0, R0, 0x1f, RZ, 0xc0, !PT ;  /* 0x0000001f00007812 */ /* 0x001fc800078ec0ff */
[----:B------:R-:W-:-:S13]  /*1a340*/  ISETP.NE.AND P0, PT, R0, RZ, PT ;  /* 0x000000ff0000720c */ /* 0x000fda0003f05270 */
[----:B------:R-:W0:Y:S01]  /*1a350*/  @!P0 S2R R0, SR_CgaCtaId ;  /* 0x0000000000008919 */ /* 0x000e220000008800 */
[----:B------:R-:W-:-:S04]  /*1a360*/  @!P0 MOV R2, 0x400 ;  /* 0x0000040000028802 */ /* 0x000fc80000000f00 */
[----:B0-----:R-:W-:-:S05]  /*1a370*/  @!P0 LEA R17, R0, R2, 0x18 ;  /* 0x0000000200118211 */ /* 0x001fca00078ec0ff */
[----:B------:R0:W-:Y:S01]  /*1a380*/  @!P0 STS.128 [R17+0x19cd0], R24 ;  /* 0x019cd01811008388 */ /* 0x0001e20000000c00 */
[----:B------:R-:W-:Y:S06]  /*1a390*/  BAR.ARV 0x5, 0x200 ;  /* 0x0148000000007b1d */ /* 0x000fec0000002000 */
.L_x_9348:
[----:B------:R-:W-:Y:S02]  /*1a3a0*/  ULDC UR4, c[0x0][0xc3c] ;  /* 0x00030f0000047ab9 */ /* 0x000fe40000000800 */
[----:B0-----:R-:W-:-:S13]  /*1a3b0*/  ISETP.GE.AND P0, PT, R27, UR4, PT ;  /* 0x000000041b007c0c */ /* 0x001fda000bf06270 */
[----:B------:R-:W-:Y:S05]  /*1a3c0*/  @!P0 BRA `(.L_x_9358) ;  /* 0xffffffa0004c8947 */ /* 0x000fea000383ffff */
[----:B------:R-:W-:Y:S05]  /*1a3d0*/  BSYNC B7 ;  /* 0x0000000000077941 */ /* 0x000fea0003800000 */
.L_x_9240:
[----:B-1----:R-:W5:Y:S01]  /*1a3e0*/  LDL.LU R0, [R1+0x50] ;  /* 0x0000500001007983 */ /* 0x002f620000300800 */
[----:B------:R-:W-:Y:S01]  /*1a3f0*/  BSSY B0, `(.L_x_9359) ;  /* 0x000000b000007945 */ /* 0x000fe20003800000 */
[----:B------:R-:W1:Y:S01]  /*1a400*/  S2R R5, SR_CgaCtaId ;  /* 0x0000000000057919 */ /* 0x000e620000008800 */
[----:B-----5:R-:W-:-:S05]  /*1a410*/  VIADD R0, R0, 0x1 ;  /* 0x0000000100007836 */ /* 0x020fca0000000000 */
[----:B0-2---:R-:W-:-:S04]  /*1a420*/  LEA.HI R2, R0, R0, RZ, 0x1 ;  /* 0x0000000000027211 */ /* 0x005fc800078f08ff */
[----:B------:R-:W-:Y:S02]  /*1a430*/  LOP3.LUT R3, R2, 0xfffffffe, RZ, 0xc0, !PT ;  /* 0xfffffffe02037812 */ /* 0x000fe400078ec0ff */
[----:B------:R-:W-:-:S03]  /*1a440*/  MOV R2, 0x400 ;  /* 0x0000040000027802 */ /* 0x000fc60000000f00 */
[----:B------:R-:W-:Y:S01]  /*1a450*/  IMAD.IADD R0, R0, 0x1, -R3 ;  /* 0x0000000100007824 */ /* 0x000fe200078e0a03 */
[----:B-1----:R-:W-:-:S04]  /*1a460*/  LEA R7, R5, R2, 0x18 ;  /* 0x0000000205077211 */ /* 0x002fc800078ec0ff */
[----:B------:R-:W-:-:S04]  /*1a470*/  SHF.L.U32 R0, R0, 0x1f, RZ ;  /* 0x0000001f00007819 */ /* 0x000fc800000006ff */
[----:B------:R-:W0:Y:S02]  /*1a480*/  SYNCS.PHASECHK.TRANS64.TRYWAIT P0, [R7+URZ+0x19c20], R0 ;  /* 0x019c2000070075a7 */ /* 0x000e24000800017f */
[----:B0-----:R-:W-:Y:S05]  /*1a490*/  @!P0 BRA `(.L_x_9360) ;  /* 0x0000001c00d88947 */ /* 0x001fea0003800000 */
.L_x_9449:
[----:B------:R-:W-:Y:S05]  /*1a4a0*/  BSYNC B0 ;  /* 0x0000000000007941 */ /* 0x000fea0003800000 */
.L_x_9359:
[----:B------:R-:W-:-:S03]  /*1a4b0*/  UMOV UR4, 0xffffffff ;  /* 0xffffffff00047882 */ /* 0x000fc60000000000 */
[----:B------:R-:W-:Y:S05]  /*1a4c0*/  BRA.DIV UR4, `(.L_x_9361) ;  /* 0x0000001e04e07947 */ /* 0x000fea000b800000 */
[----:B0-----:R-:W0:Y:S02]  /*1a4d0*/  S2R R0, SR_TID.X ;  /* 0x0000000000007919 */ /* 0x001e240000002100 */
[----:B0-----:R-:W-:-:S04]  /*1a4e0*/  SHF.R.U32.HI R0, RZ, 0x5, R0 ;  /* 0x00000005ff007819 */ /* 0x001fc80000011600 */
[----:B------:R-:W-:-:S05]  /*1a4f0*/  LOP3.LUT R0, R0, 0x3, RZ, 0xc0, !PT ;  /* 0x0000000300007812 */ /* 0x000fca00078ec0ff */
[----:B------:R0:W1:Y:S02]  /*1a500*/  SHFL.IDX PT, R14, R0, RZ, 0x1f ;  /* 0x00001fff000e7589 */ /* 0x00006400000e0000 */
.L_x_9452:
[----:B-1----:R-:W-:-:S13]  /*1a510*/  ISETP.NE.AND P0, PT, R14, RZ, PT ;  /* 0x000000ff0e00720c */ /* 0x002fda0003f05270 */
[----:B------:R-:W-:Y:S05]  /*1a520*/  @P0 BRA `(.L_x_9110) ;  /* 0x0000000000a80947 */ /* 0x000fea0003800000 */
[----:B------:R-:W-:-:S03]  /*1a530*/  UMOV UR4, 0xffffffff ;  /* 0xffffffff00047882 */ /* 0x000fc60000000000 */
[----:B------:R-:W-:Y:S05]  /*1a540*/  BRA.DIV UR4, `(.L_x_9362) ;  /* 0x0000001e04f47947 */ /* 0x000fea000b800000 */
[----:B------:R-:W-:-:S13]  /*1a550*/  ELECT P6, URZ, PT ;  /* 0x00000000003f782f */ /* 0x000fda00038c0000 */
.L_x_9455:
[----:B------:R-:W-:Y:S05]  /*1a560*/  @!P6 BRA `(.L_x_9110) ;  /* 0x000000000098e947 */ /* 0x000fea0003800000 */
[----:B0-----:R-:W2:Y:S02]  /*1a570*/  LDL.LU R0, [R1+0x4c] ;  /* 0x00004c0001007983 */ /* 0x001ea40000300800 */
[----:B--2---:R-:W-:-:S04]  /*1a580*/  LOP3.LUT R0, R0, 0x2, RZ, 0xfc, !PT ;  /* 0x0000000200007812 */ /* 0x004fc800078efcff */
[----:B------:R-:W-:-:S13]  /*1a590*/  ISETP.NE.AND P0, PT, R0, 0x3, PT ;  /* 0x000000030000780c */ /* 0x000fda0003f05270 */
[----:B------:R-:W-:Y:S05]  /*1a5a0*/  @!P0 BRA `(.L_x_9363) ;  /* 0x0000000000048947 */ /* 0x000fea0003800000 */
[----:B------:R-:W-:Y:S01]  /*1a5b0*/  BPT.TRAP 0x1 ;  /* 0x000000040000795c */ /* 0x000fe20000300000 */
.L_x_9363:
[----:B------:R-:W2:Y:S01]  /*1a5c0*/  LDL.LU R8, [R1] ;  /* 0x0000000001087983 */ /* 0x000ea20000300800 */
[----:B------:R-:W-:Y:S02]  /*1a5d0*/  VIADD R3, R7, 0x19c40 ;  /* 0x00019c4007037836 */ /* 0x000fe40000000000 */
[C---:B------:R-:W-:Y:S02]  /*1a5e0*/  VIADD R0, R22.reuse, 0x1 ;  /* 0x0000000116007836 */ /* 0x040fe40000000000 */
[----:B------:R-:W-:-:S03]  /*1a5f0*/  IMAD R5, R22, 0x8, R3 ;  /* 0x0000000816057824 */ /* 0x000fc600078e0203 */
[----:B------:R-:W-:-:S04]  /*1a600*/  ISETP.NE.AND P2, PT, R0, 0x2, PT ;  /* 0x000000020000780c */ /* 0x000fc80003f45270 */
[----:B------:R-:W-:Y:S02]  /*1a610*/  SEL R2, RZ, 0x1, P2 ;  /* 0x00000001ff027807 */ /* 0x000fe40001000000 */
[----:B------:R-:W-:-:S05]  /*1a620*/  SEL R6, R0, RZ, P2 ;  /* 0x000000ff00067207 */ /* 0x000fca0001000000 */
[----:B------:R-:W-:Y:S01]  /*1a630*/  IMAD R3, R6, 0x8, R3 ;  /* 0x0000000806037824 */ /* 0x000fe200078e0203 */
[C---:B--2---:R-:W-:Y:S02]  /*1a640*/  SHF.L.U32 R4, R8.reuse, 0x1f, RZ ;  /* 0x0000001f08047819 */ /* 0x044fe400000006ff */
[----:B------:R-:W-:Y:S02]  /*1a650*/  LOP3.LUT R0, R8, R2, RZ, 0x3c, !PT ;  /* 0x0000000208007212 */ /* 0x000fe400078e3cff */
[----:B------:R-:W0:Y:S02]  /*1a660*/  SYNCS.PHASECHK.TRANS64.TRYWAIT P1, [R5+URZ], R4 ;  /* 0x00000004050075a7 */ /* 0x000e24000802017f */
[----:B------:R-:W-:Y:S01]  /*1a670*/  SHF.L.U32 R0, R0, 0x1f, RZ ;  /* 0x0000001f00007819 */ /* 0x000fe200000006ff */
[----:B0-----:R-:W-:Y:S06]  /*1a680*/  @!P1 BRA `(.L_x_9364) ;  /* 0x0000001c00c49947 */ /* 0x001fec0003800000 */
.L_x_9456:
[----:B------:R-:W1:Y:S02]  /*1a690*/  SYNCS.PHASECHK.TRANS64.TRYWAIT P1, [R3+URZ], R0 ;  /* 0x00000000030075a7 */ /* 0x000e64000802017f */
[----:B-1----:R-:W-:Y:S05]  /*1a6a0*/  @!P1 BRA `(.L_x_9365) ;  /* 0x0000001c00d09947 */ /* 0x002fea0003800000 */
.L_x_9457:
[----:B------:R-:W-:Y:S05]  /*1a6b0*/  @!P0 BRA `(.L_x_9366) ;  /* 0x0000000000048947 */ /* 0x000fea0003800000 */
[----:B------:R-:W-:Y:S01]  /*1a6c0*/  BPT.TRAP 0x1 ;  /* 0x000000040000795c */ /* 0x000fe20000300000 */
.L_x_9366:
[----:B-1----:R-:W-:-:S04]  /*1a6d0*/  IMAD R3, R22, 0x8, R7 ;  /* 0x0000000816037824 */ /* 0x002fc800078e0207 */
[----:B------:R-:W1:Y:S02]  /*1a6e0*/  SYNCS.PHASECHK.TRANS64.TRYWAIT P1, [R3+URZ+0x19c60], R4 ;  /* 0x019c6004030075a7 */ /* 0x000e64000802017f */
[----:B-1----:R-:W-:Y:S05]  /*1a6f0*/  @!P1 BRA `(.L_x_9367) ;  /* 0x0000001c00d09947 */ /* 0x002fea0003800000 */
.L_x_9458:
[----:B------:R-:W-:Y:S05]  /*1a700*/  @!P0 BRA `(.L_x_9368) ;  /* 0x0000000000048947 */ /* 0x000fea0003800000 */
[----:B------:R-:W-:Y:S01]  /*1a710*/  BPT.TRAP 0x1 ;  /* 0x000000040000795c */ /* 0x000fe20000300000 */
.L_x_9368:
[----:B0-----:R-:W-:-:S04]  /*1a720*/  IMAD R5, R6, 0x8, R7 ;  /* 0x0000000806057824 */ /* 0x001fc800078e0207 */
[----:B------:R-:W0:Y:S02]  /*1a730*/  SYNCS.PHASECHK.TRANS64.TRYWAIT P1, [R5+URZ+0x19c60], R0 ;  /* 0x019c6000050075a7 */ /* 0x000e24000802017f */
[----:B0-----:R-:W-:Y:S05]  /*1a740*/  @!P1 BRA `(.L_x_9369) ;  /* 0x0000001c00d09947 */ /* 0x001fea0003800000 */
.L_x_9459:
[----:B------:R-:W-:Y:S05]  /*1a750*/  @!P0 BRA `(.L_x_9370) ;  /* 0x0000000000048947 */ /* 0x000fea0003800000 */
[----:B------:R-:W-:Y:S01]  /*1a760*/  BPT.TRAP 0x1 ;  /* 0x000000040000795c */ /* 0x000fe20000300000 */
.L_x_9370:
[----:B------:R-:W2:Y:S02]  /*1a770*/  SYNCS.PHASECHK.TRANS64.TRYWAIT P0, [R3+URZ+0x19c80], R4 ;  /* 0x019c8004030075a7 */ /* 0x000ea4000800017f */
[----:B--2---:R-:W-:Y:S05]  /*1a780*/  @!P0 BRA `(.L_x_9371) ;  /* 0x0000001c00d48947 */ /* 0x004fea0003800000 */
.L_x_9372:
[----:B------:R0:W0:Y:S02]  /*1a790*/  SYNCS.PHASECHK.TRANS64.TRYWAIT P0, [R5+URZ+0x19c80], R0 ;  /* 0x019c8000050075a7 */ /* 0x000024000800017f */
[----:B0-----:R-:W-:Y:S05]  /*1a7a0*/  @!P0 NANOSLEEP.SYNCS 0x989680 ;  /* 0x009896800000895d */ /* 0x001fea0003900000 */
[----:B------:R-:W0:Y:S02]  /*1a7b0*/  @!P0 SYNCS.PHASECHK.TRANS64 P0, [R5+URZ+0x19c80], R0 ;  /* 0x019c8000050085a7 */ /* 0x000e24000800007f */
[----:B0-----:R-:W-:Y:S05]  /*1a7c0*/  @!P0 BRA `(.L_x_9372) ;  /* 0xfffffffc00f08947 */ /* 0x001fea000383ffff */
.L_x_9110:
[----:B------:R-:W-:Y:S05]  /*1a7d0*/  BSYNC B8 ;  /* 0x0000000000087941 */ /* 0x000fea0003800000 */
.L_x_9107:
[----:B------:R-:W-:Y:S05]  /*1a7e0*/  EXIT ;  /* 0x000000000000794d */ /* 0x000fea0003800000 */
.L_x_9128:
[----:B0-----:R0:W1:Y:S02]  /*1a7f0*/  SYNCS.PHASECHK.TRANS64.TRYWAIT P5, [R83+URZ+0x19c90], R86 ;  /* 0x019c9056530075a7 */ /* 0x00106400080a017f */
[----:B-1----:R-:W-:Y:S05]  /*1a800*/  @!P5 NANOSLEEP.SYNCS 0x989680 ;  /* 0x009896800000d95d */ /* 0x002fea0003900000 */
[----:B------:R-:W1:Y:S02]  /*1a810*/  @!P5 SYNCS.PHASECHK.TRANS64 P5, [R83+URZ+0x19c90], R86 ;  /* 0x019c90565300d5a7 */ /* 0x000e6400080a007f */
[----:B-1----:R-:W-:Y:S05]  /*1a820*/  @!P5 BRA `(.L_x_9128) ;  /* 0xfffffffc00f0d947 */ /* 0x002fea000383ffff */
[----:B------:R-:W-:Y:S05]  /*1a830*/  BRA `(.L_x_9373) ;  /* 0xfffffe8000d47947 */ /* 0x000fea000383ffff */
.L_x_9144:
[----:B-1----:R1:W2:Y:S02]  /*1a840*/  SYNCS.PHASECHK.TRANS64.TRYWAIT P5, [R83+URZ+0x19c90], R86 ;  /* 0x019c9056530075a7 */ /* 0x0022a400080a017f */
[----:B--2---:R-:W-:Y:S05]  /*1a850*/  @!P5 NANOSLEEP.SYNCS 0x989680 ;  /* 0x009896800000d95d */ /* 0x004fea0003900000 */
[----:B------:R-:W2:Y:S02]  /*1a860*/  @!P5 SYNCS.PHASECHK.TRANS64 P5, [R83+URZ+0x19c90], R86 ;  /* 0x019c90565300d5a7 */ /* 0x000ea400080a007f */
[----:B--2---:R-:W-:Y:S05]  /*1a870*/  @!P5 BRA `(.L_x_9144) ;  /* 0xfffffffc00f0d947 */ /* 0x004fea000383ffff */
[----:B------:R-:W-:Y:S05]  /*1a880*/  BRA `(.L_x_9374) ;  /* 0xfffffe9800f07947 */ /* 0x000fea000383ffff */
.L_x_9153:
[----:B0-----:R0:W1:Y:S02]  /*1a890*/  SYNCS.PHASECHK.TRANS64.TRYWAIT P4, [R83+URZ+0x19c90], R86 ;  /* 0x019c9056530075a7 */ /* 0x001064000808017f */
[----:B-1----:R-:W-:Y:S05]  /*1a8a0*/  @!P4 NANOSLEEP.SYNCS 0x989680 ;  /* 0x009896800000c95d */ /* 0x002fea0003900000 */
[----:B------:R-:W1:Y:S02]  /*1a8b0*/  @!P4 SYNCS.PHASECHK.TRANS64 P4, [R83+URZ+0x19c90], R86 ;  /* 0x019c90565300c5a7 */ /* 0x000e64000808007f */
[----:B-1----:R-:W-:Y:S05]  /*1a8c0*/  @!P4 BRA `(.L_x_9153) ;  /* 0xfffffffc00f0c947 */ /* 0x002fea000383ffff */
[----:B------:R-:W-:Y:S05]  /*1a8d0*/  BRA `(.L_x_9375) ;  /* 0xfffffebc00407947 */ /* 0x000fea000383ffff */
.L_x_9157:
[----:B--2---:R2:W0:Y:S02]  /*1a8e0*/  SYNCS.PHASECHK.TRANS64.TRYWAIT P3, [R83+URZ+0x19cb0], R86 ;  /* 0x019cb056530075a7 */ /* 0x004424000806017f */
[----:B0-----:R-:W-:Y:S05]  /*1a8f0*/  @!P3 NANOSLEEP.SYNCS 0x989680 ;  /* 0x009896800000b95d */ /* 0x001fea0003900000 */
[----:B------:R-:W0:Y:S02]  /*1a900*/  @!P3 SYNCS.PHASECHK.TRANS64 P3, [R83+URZ+0x19cb0], R86 ;  /* 0x019cb0565300b5a7 */ /* 0x000e24000806007f */
[----:B0-----:R-:W-:Y:S05]  /*1a910*/  @!P3 BRA `(.L_x_9157) ;  /* 0xfffffffc00f0b947 */ /* 0x001fea000383ffff */
[----:B------:R-:W-:Y:S05]  /*1a920*/  BRA `(.L_x_9376) ;  /* 0xfffffebc00b07947 */ /* 0x000fea000383ffff */
.L_x_9177:
[----:B------:R-:W-:Y:S01]  /*1a930*/  BSSY B1, `(.L_x_9377) ;  /* 0x0000008000017945 */ /* 0x000fe20003800000 */
[----:B------:R-:W-:Y:S02]  /*1a940*/  IMAD.MOV.U32 R13, RZ, RZ, R25 ;  /* 0x000000ffff0d7224 */ /* 0x000fe400078e0019 */
[----:B------:R-:W-:Y:S02]  /*1a950*/  IMAD.MOV.U32 R12, RZ, RZ, RZ ;  /* 0x000000ffff0c7224 */ /* 0x000fe400078e00ff */
[----:B------:R-:W-:Y:S02]  /*1a960*/  IMAD.MOV.U32 R11, RZ, RZ, 0x1e1f ;  /* 0x00001e1fff0b7424 */ /* 0x000fe400078e00ff */
[----:B------:R-:W-:-:S07]  /*1a970*/  IMAD.MOV.U32 R15, RZ, RZ, -0x1 ;  /* 0xffffffffff0f7424 */ /* 0x000fce00078e00ff */
[----:B------:R-:W-:Y:S05]  /*1a980*/  WARPSYNC.COLLECTIVE R15, `(.L_x_9378) ;  /* 0x000000000f087348 */ /* 0x000fea0003c00000 */
[----:B------:R0:W1:Y:S02]  /*1a990*/  SHFL.IDX P6, R14, R13, R12, R11 ;  /* 0x0000000c0d0e7389 */ /* 0x00006400000c000b */
[----:B01----:R-:W-:Y:S01]  /*1a9a0*/  ENDCOLLECTIVE ;  /* 0x000000000000791b */ /* 0x003fe20003800000 */
.L_x_9378:
[----:B------:R-:W-:Y:S05]  /*1a9b0*/  BSYNC B1 ;  /* 0x0000000000017941 */ /* 0x000fea0003800000 */
.L_x_9377:
        /* <DEDUP_REMOVED lines=8> */
.L_x_9379:
[----:B------:R-:W-:Y:S02]  /*1aa40*/  IMAD.MOV.U32 R13, RZ, RZ, R28 ;  /* 0x000000ffff0d7224 */ /* 0x000fe400078e001c */
[----:B------:R-:W-:-:S07]  /*1aa50*/  IMAD.MOV.U32 R31, RZ, RZ, R14 ;  /* 0x000000ffff1f7224 */ /* 0x000fce00078e000e */
[----:B------:R-:W-:Y:S05]  /*1aa60*/  WARPSYNC.COLLECTIVE R15, `(.L_x_9380) ;  /* 0x000000000f087348 */ /* 0x000fea0003c00000 */
[----:B------:R0:W1:Y:S02]  /*1aa70*/  SHFL.IDX P6, R14, R13, R12, R11 ;  /* 0x0000000c0d0e7389 */ /* 0x00006400000c000b */
[----:B01----:R-:W-:Y:S01]  /*1aa80*/  ENDCOLLECTIVE ;  /* 0x000000000000791b */ /* 0x003fe20003800000 */
.L_x_9380:
[----:B------:R-:W-:Y:S02]  /*1aa90*/  IMAD.MOV.U32 R13, RZ, RZ, R26 ;  /* 0x000000ffff0d7224 */ /* 0x000fe400078e001a */
[----:B------:R-:W-:-:S07]  /*1aaa0*/  IMAD.MOV.U32 R3, RZ, RZ, R14 ;  /* 0x000000ffff037224 */ /* 0x000fce00078e000e */
[----:B------:R-:W-:Y:S05]  /*1aab0*/  WARPSYNC.COLLECTIVE R15, `(.L_x_9381) ;  /* 0x000000000f087348 */ /* 0x000fea0003c00000 */
[----:B------:R0:W1:Y:S02]  /*1aac0*/  SHFL.IDX P6, R14, R13, R12, R11 ;  /* 0x0000000c0d0e7389 */ /* 0x00006400000c000b */
[----:B01----:R-:W-:Y:S01]  /*1aad0*/  ENDCOLLECTIVE ;  /* 0x000000000000791b */ /* 0x003fe20003800000 */
.L_x_9381:
[----:B------:R-:W-:Y:S05]  /*1aae0*/  BRA `(.L_x_9382) ;  /* 0xfffffecc003c7947 */ /* 0x000fea000383ffff */
.L_x_9181:
[----:B-1----:R1:W3:Y:S02]  /*1aaf0*/  SYNCS.PHASECHK.TRANS64.TRYWAIT P0, [R16+URZ+0x19c00], R39 ;  /* 0x019c0027100075a7 */ /* 0x0022e4000800017f */
[----:B---3--:R-:W-:Y:S05]  /*1ab00*/  @!P0 NANOSLEEP.SYNCS 0x989680 ;  /* 0x009896800000895d */ /* 0x008fea0003900000 */
[----:B------:R-:W3:Y:S02]  /*1ab10*/  @!P0 SYNCS.PHASECHK.TRANS64 P0, [R16+URZ+0x19c00], R39 ;  /* 0x019c0027100085a7 */ /* 0x000ee4000800007f */
[----:B---3--:R-:W-:Y:S05]  /*1ab20*/  @!P0 BRA `(.L_x_9181) ;  /* 0xfffffffc00f08947 */ /* 0x008fea000383ffff */
[----:B------:R-:W-:Y:S05]  /*1ab30*/  BRA `(.L_x_9383) ;  /* 0xfffffed000087947 */ /* 0x000fea000383ffff */
.L_x_9187:
        /* <DEDUP_REMOVED lines=8> */
.L_x_9385:
[----:B------:R-:W-:Y:S05]  /*1abc0*/  BSYNC B1 ;  /* 0x0000000000017941 */ /* 0x000fea0003800000 */
.L_x_9384:
        /* <DEDUP_REMOVED lines=8> */
.L_x_9386:
[----:B------:R-:W-:Y:S02]  /*1ac50*/  IMAD.MOV.U32 R13, RZ, RZ, R28 ;  /* 0x000000ffff0d7224 */ /* 0x000fe400078e001c */
[----:B------:R-:W-:-:S07]  /*1ac60*/  IMAD.MOV.U32 R31, RZ, RZ, R14 ;  /* 0x000000ffff1f7224 */ /* 0x000fce00078e000e */
[----:B------:R-:W-:Y:S05]  /*1ac70*/  WARPSYNC.COLLECTIVE R15, `(.L_x_9387) ;  /* 0x000000000f087348 */ /* 0x000fea0003c00000 */
[----:B------:R0:W1:Y:S02]  /*1ac80*/  SHFL.IDX P6, R14, R13, R12, R11 ;  /* 0x0000000c0d0e7389 */ /* 0x00006400000c000b */
[----:B01----:R-:W-:Y:S01]  /*1ac90*/  ENDCOLLECTIVE ;  /* 0x000000000000791b */ /* 0x003fe20003800000 */
.L_x_9387:
[----:B------:R-:W-:Y:S02]  /*1aca0*/  IMAD.MOV.U32 R13, RZ, RZ, R26 ;  /* 0x000000ffff0d7224 */ /* 0x000fe400078e001a */
[----:B------:R-:W-:-:S07]  /*1acb0*/  IMAD.MOV.U32 R3, RZ, RZ, R14 ;  /* 0x000000ffff037224 */ /* 0x000fce00078e000e */
[----:B------:R-:W-:Y:S05]  /*1acc0*/  WARPSYNC.COLLECTIVE R15, `(.L_x_9388) ;  /* 0x000000000f087348 */ /* 0x000fea0003c00000 */
[----:B------:R0:W1:Y:S02]  /*1acd0*/  SHFL.IDX P6, R14, R13, R12, R11 ;  /* 0x0000000c0d0e7389 */ /* 0x00006400000c000b */
[----:B01----:R-:W-:Y:S01]  /*1ace0*/  ENDCOLLECTIVE ;  /* 0x000000000000791b */ /* 0x003fe20003800000 */
.L_x_9388:
[----:B------:R-:W-:Y:S01]  /*1acf0*/  IMAD.MOV.U32 R21, RZ, RZ, R14 ;  /* 0x000000ffff157224 */ /* 0x000fe200078e000e */
[----:B------:R-:W-:Y:S06]  /*1ad00*/  BRA `(.L_x_9389) ;  /* 0xfffffee400847947 */ /* 0x000fec000383ffff */
.L_x_9191:
[----:B-1----:R1:W3:Y:S02]  /*1ad10*/  SYNCS.PHASECHK.TRANS64.TRYWAIT P0, [R16+URZ+0x19c00], R39 ;  /* 0x019c0027100075a7 */ /* 0x0022e4000800017f */
[----:B---3--:R-:W-:Y:S05]  /*1ad20*/  @!P0 NANOSLEEP.SYNCS 0x989680 ;  /* 0x009896800000895d */ /* 0x008fea0003900000 */
[----:B------:R-:W3:Y:S02]  /*1ad30*/  @!P0 SYNCS.PHASECHK.TRANS64 P0, [R16+URZ+0x19c00], R39 ;  /* 0x019c0027100085a7 */ /* 0x000ee4000800007f */
[----:B---3--:R-:W-:Y:S05]  /*1ad40*/  @!P0 BRA `(.L_x_9191) ;  /* 0xfffffffc00f08947 */ /* 0x008fea000383ffff */
[----:B------:R-:W-:Y:S05]  /*1ad50*/  BRA `(.L_x_9390) ;  /* 0xfffffee800447947 */ /* 0x000fea000383ffff */
.L_x_9197:
[----:B-1----:R1:W4:Y:S02]  /*1ad60*/  SYNCS.PHASECHK.TRANS64.TRYWAIT P1, [R3+URZ+0x19c30], R6 ;  /* 0x019c3006030075a7 */ /* 0x002324000802017f */
[----:B----4-:R-:W-:Y:S05]  /*1ad70*/  @!P1 NANOSLEEP.SYNCS 0x989680 ;  /* 0x009896800000995d */ /* 0x010fea0003900000 */
[----:B------:R-:W4:Y:S02]  /*1ad80*/  @!P1 SYNCS.PHASECHK.TRANS64 P1, [R3+URZ+0x19c30], R6 ;  /* 0x019c3006030095a7 */ /* 0x000f24000802007f */
[----:B----4-:R-:W-:Y:S05]  /*1ad90*/  @!P1 BRA `(.L_x_9197) ;  /* 0xfffffffc00f09947 */ /* 0x010fea000383ffff */
[----:B------:R-:W-:Y:S05]  /*1ada0*/  BRA `(.L_x_9196) ;  /* 0xffffff0800a87947 */ /* 0x000fea000383ffff */
.L_x_9204:
[----:B-1----:R1:W2:Y:S02]  /*1adb0*/  SYNCS.PHASECHK.TRANS64.TRYWAIT P1, [R9+URZ+0x19c30], R0 ;  /* 0x019c3000090075a7 */ /* 0x0022a4000802017f */
[----:B--2---:R-:W-:Y:S05]  /*1adc0*/  @!P1 NANOSLEEP.SYNCS 0x989680 ;  /* 0x009896800000995d */ /* 0x004fea0003900000 */
[----:B------:R-:W2:Y:S02]  /*1add0*/  @!P1 SYNCS.PHASECHK.TRANS64 P1, [R9+URZ+0x19c30], R0 ;  /* 0x019c3000090095a7 */ /* 0x000ea4000802007f */
[----:B--2---:R-:W-:Y:S05]  /*1ade0*/  @!P1 BRA `(.L_x_9204) ;  /* 0xfffffffc00f09947 */ /* 0x004fea000383ffff */
[----:B------:R-:W-:Y:S05]  /*1adf0*/  BRA `(.L_x_9203) ;  /* 0xffffff2c00307947 */ /* 0x000fea000383ffff */
.L_x_9209:
[----:B-1----:R1:W2:Y:S02]  /*1ae00*/  SYNCS.PHASECHK.TRANS64.TRYWAIT P1, [R14+URZ+0x19c50], R0 ;  /* 0x019c50000e0075a7 */ /* 0x0022a4000802017f */
[----:B--2---:R-:W-:Y:S05]  /*1ae10*/  @!P1 NANOSLEEP.SYNCS 0x989680 ;  /* 0x009896800000995d */ /* 0x004fea0003900000 */
[----:B------:R-:W2:Y:S02]  /*1ae20*/  @!P1 SYNCS.PHASECHK.TRANS64 P1, [R14+URZ+0x19c50], R0 ;  /* 0x019c50000e0095a7 */ /* 0x000ea4000802007f */
[----:B--2---:R-:W-:Y:S05]  /*1ae30*/  @!P1 BRA `(.L_x_9209) ;  /* 0xfffffffc00f09947 */ /* 0x004fea000383ffff */
[----:B------:R-:W-:Y:S05]  /*1ae40*/  BRA `(.L_x_9208) ;  /* 0xffffff2c00bc7947 */ /* 0x000fea000383ffff */
.L_x_9216:
[----:B-1----:R1:W2:Y:S02]  /*1ae50*/  SYNCS.PHASECHK.TRANS64.TRYWAIT P1, [R7+URZ+0x19c50], R4 ;  /* 0x019c5004070075a7 */ /* 0x0022a4000802017f */
[----:B--2---:R-:W-:Y:S05]  /*1ae60*/  @!P1 NANOSLEEP.SYNCS 0x989680 ;  /* 0x009896800000995d */ /* 0x004fea0003900000 */
[----:B------:R-:W2:Y:S02]  /*1ae70*/  @!P1 SYNCS.PHASECHK.TRANS64 P1, [R7+URZ+0x19c50], R4 ;  /* 0x019c5004070095a7 */ /* 0x000ea4000802007f */
[----:B--2---:R-:W-:Y:S05]  /*1ae80*/  @!P1 BRA `(.L_x_9216) ;  /* 0xfffffffc00f09947 */ /* 0x004fea000383ffff */
[----:B------:R-:W-:Y:S05]  /*1ae90*/  BRA `(.L_x_9215) ;  /* 0xffffff4800707947 */ /* 0x000fea000383ffff */
.L_x_9248:
        /* <DEDUP_REMOVED lines=11> */
.L_x_9392:
[----:B------:R-:W-:Y:S05]  /*1af50*/  BSYNC B1 ;  /* 0x0000000000017941 */ /* 0x000fea0003800000 */
.L_x_9391:
[----:B------:R-:W-:Y:S05]  /*1af60*/  BRA `(.L_x_9393) ;  /* 0xffffff9c00c07947 */ /* 0x000fea000383ffff */
.L_x_9250:
[----:B------:R-:W-:Y:S01]  /*1af70*/  BSSY B1, `(.L_x_9394) ;  /* 0x0000006000017945 */ /* 0x000fe20003800000 */
[----:B------:R-:W-:-:S07]  /*1af80*/  IMAD.MOV.U32 R15, RZ, RZ, -0x1 ;  /* 0xffffffffff0f7424 */ /* 0x000fce00078e00ff */
[----:B0-----:R-:W-:Y:S05]  /*1af90*/  WARPSYNC.COLLECTIVE R15, `(.L_x_9395) ;  /* 0x000000000f0c7348 */ /* 0x001fea0003c00000 */
[----:B------:R-:W-:Y:S02]  /*1afa0*/  ELECT P6, UR62, PT ;  /* 0x00000000003e782f */ /* 0x000fe400038c0000 */
[----:B------:R-:W-:Y:S01]  /*1afb0*/  MOV R14, UR62 ;  /* 0x0000003e000e7c02 */ /* 0x000fe20008000f00 */
[----:B0-----:R-:W-:Y:S10]  /*1afc0*/  ENDCOLLECTIVE ;  /* 0x000000000000791b */ /* 0x001ff40003800000 */
.L_x_9395:
[----:B------:R-:W-:Y:S05]  /*1afd0*/  BSYNC B1 ;  /* 0x0000000000017941 */ /* 0x000fea0003800000 */
.L_x_9394:
[----:B------:R-:W-:Y:S05]  /*1afe0*/  BRA `(.L_x_9249) ;  /* 0xffffff9c00b87947 */ /* 0x000fea000383ffff */
.L_x_9252:
[----:B0-----:R0:W1:Y:S02]  /*1aff0*/  SYNCS.PHASECHK.TRANS64.TRYWAIT P0, [R17+URZ+0x19c20], R5 ;  /* 0x019c2005110075a7 */ /* 0x001064000800017f */
[----:B-1----:R-:W-:Y:S05]  /*1b000*/  @!P0 NANOSLEEP.SYNCS 0x989680 ;  /* 0x009896800000895d */ /* 0x002fea0003900000 */
[----:B------:R-:W1:Y:S02]  /*1b010*/  @!P0 SYNCS.PHASECHK.TRANS64 P0, [R17+URZ+0x19c20], R5 ;  /* 0x019c2005110085a7 */ /* 0x000e64000800007f */
[----:B-1----:R-:W-:Y:S05]  /*1b020*/  @!P0 BRA `(.L_x_9252) ;  /* 0xfffffffc00f08947 */ /* 0x002fea000383ffff */
[----:B------:R-:W-:Y:S05]  /*1b030*/  BRA `(.L_x_9396) ;  /* 0xffffff9c00c87947 */ /* 0x000fea000383ffff */
.L_x_9256:
[----:B-1----:R1:W2:Y:S02]  /*1b040*/  SYNCS.PHASECHK.TRANS64.TRYWAIT P0, [R8+URZ+0x19ca0], R11 ;  /* 0x019ca00b080075a7 */ /* 0x0022a4000800017f */
[----:B--2---:R-:W-:Y:S05]  /*1b050*/  @!P0 NANOSLEEP.SYNCS 0x989680 ;  /* 0x009896800000895d */ /* 0x004fea0003900000 */
[----:B------:R-:W2:Y:S02]  /*1b060*/  @!P0 SYNCS.PHASECHK.TRANS64 P0, [R8+URZ+0x19ca0], R11 ;  /* 0x019ca00b080085a7 */ /* 0x000ea4000800007f */
[----:B--2---:R-:W-:Y:S05]  /*1b070*/  @!P0 BRA `(.L_x_9256) ;  /* 0xfffffffc00f08947 */ /* 0x004fea000383ffff */
[----:B------:R-:W-:Y:S05]  /*1b080*/  BRA `(.L_x_9397) ;  /* 0xffffff9c00e47947 */ /* 0x000fea000383ffff */
.L_x_9263:
[----:B0-----:R0:W2:Y:S02]  /*1b090*/  SYNCS.PHASECHK.TRANS64.TRYWAIT P0, [R8+URZ+0x19cc0], R11 ;  /* 0x019cc00b080075a7 */ /* 0x0010a4000800017f */
[----:B--2---:R-:W-:Y:S05]  /*1b0a0*/  @!P0 NANOSLEEP.SYNCS 0x989680 ;  /* 0x009896800000895d */ /* 0x004fea0003900000 */
[----:B------:R-:W2:Y:S02]  /*1b0b0*/  @!P0 SYNCS.PHASECHK.TRANS64 P0, [R8+URZ+0x19cc0], R11 ;  /* 0x019cc00b080085a7 */ /* 0x000ea4000800007f */
[----:B--2---:R-:W-:Y:S05]  /*1b0c0*/  @!P0 BRA `(.L_x_9263) ;  /* 0xfffffffc00f08947 */ /* 0x004fea000383ffff */
[----:B------:R-:W-:Y:S05]  /*1b0d0*/  BRA `(.L_x_9398) ;  /* 0xffffffa000e07947 */ /* 0x000fea000383ffff */
.L_x_9272:
[----:B0-----:R0:W1:Y:S02]  /*1b0e0*/  SYNCS.PHASECHK.TRANS64.TRYWAIT P2, [R9+URZ+0x19ca0], R8 ;  /* 0x019ca008090075a7 */ /* 0x001064000804017f */
[----:B-1----:R-:W-:Y:S05]  /*1b0f0*/  @!P2 NANOSLEEP.SYNCS 0x989680 ;  /* 0x009896800000a95d */ /* 0x002fea0003900000 */
[----:B------:R-:W1:Y:S02]  /*1b100*/  @!P2 SYNCS.PHASECHK.TRANS64 P2, [R9+URZ+0x19ca0], R8 ;  /* 0x019ca0080900a5a7 */ /* 0x000e64000804007f */
[----:B-1----:R-:W-:Y:S05]  /*1b110*/  @!P2 BRA `(.L_x_9272) ;  /* 0xfffffffc00f0a947 */ /* 0x002fea000383ffff */
[----:B------:R-:W-:Y:S05]  /*1b120*/  BRA `(.L_x_9399) ;  /* 0xffffffa800207947 */ /* 0x000fea000383ffff */
.L_x_9279:
[----:B-1----:R1:W2:Y:S02]  /*1b130*/  SYNCS.PHASECHK.TRANS64.TRYWAIT P2, [R9+URZ+0x19cc0], R8 ;  /* 0x019cc008090075a7 */ /* 0x0022a4000804017f */
[----:B--2---:R-:W-:Y:S05]  /*1b140*/  @!P2 NANOSLEEP.SYNCS 0x989680 ;  /* 0x009896800000a95d */ /* 0x004fea0003900000 */
[----:B------:R-:W2:Y:S02]  /*1b150*/  @!P2 SYNCS.PHASECHK.TRANS64 P2, [R9+URZ+0x19cc0], R8 ;  /* 0x019cc0080900a5a7 */ /* 0x000ea4000804007f */
[----:B--2---:R-:W-:Y:S05]  /*1b160*/  @!P2 BRA `(.L_x_9279) ;  /* 0xfffffffc00f0a947 */ /* 0x004fea000383ffff */
[----:B------:R-:W-:Y:S05]  /*1b170*/  BRA `(.L_x_9400) ;  /* 0xffffffac00187947 */ /* 0x000fea000383ffff */
.L_x_9298:
[----:B------:R-:W2:Y:S01]  /*1b180*/  S2R R20, SR_TID.X ;  /* 0x0000000000147919 */ /* 0x000ea20000002100 */
[----:B------:R-:W-:Y:S01]  /*1b190*/  BSSY B0, `(.L_x_9401) ;  /* 0x000000a000007945 */ /* 0x000fe20003800000 */
[----:B------:R-:W-:Y:S02]  /*1b1a0*/  IMAD.MOV.U32 R12, RZ, RZ, RZ ;  /* 0x000000ffff0c7224 */ /* 0x000fe400078e00ff */
[----:B------:R-:W-:Y:S02]  /*1b1b0*/  IMAD.MOV.U32 R11, RZ, RZ, 0x1f ;  /* 0x0000001fff0b7424 */ /* 0x000fe400078e00ff */
[----:B------:R-:W-:Y:S01]  /*1b1c0*/  IMAD.MOV.U32 R15, RZ, RZ, -0x1 ;  /* 0xffffffffff0f7424 */ /* 0x000fe200078e00ff */
[----:B--2---:R-:W-:-:S04]  /*1b1d0*/  SHF.R.U32.HI R20, RZ, 0x5, R20 ;  /* 0x00000005ff147819 */ /* 0x004fc80000011614 */
[----:B------:R-:W-:-:S05]  /*1b1e0*/  LOP3.LUT R20, R20, 0x3, RZ, 0xc0, !PT ;  /* 0x0000000314147812 */ /* 0x000fca00078ec0ff */
[----:B------:R-:W-:-:S07]  /*1b1f0*/  IMAD.MOV.U32 R13, RZ, RZ, R20 ;  /* 0x000000ffff0d7224 */ /* 0x000fce00078e0014 */
[----:B01----:R-:W-:Y:S05]  /*1b200*/  WARPSYNC.COLLECTIVE R15, `(.L_x_9402) ;  /* 0x000000000f087348 */ /* 0x003fea0003c00000 */
[----:B------:R2:W3:Y:S02]  /*1b210*/  SHFL.IDX P6, R14, R13, R12, R11 ;  /* 0x0000000c0d0e7389 */ /* 0x0004e400000c000b */
[----:B0123--:R-:W-:Y:S01]  /*1b220*/  ENDCOLLECTIVE ;  /* 0x000000000000791b */ /* 0x00ffe20003800000 */
.L_x_9402:
[----:B------:R-:W-:Y:S05]  /*1b230*/  BSYNC B0 ;  /* 0x0000000000007941 */ /* 0x000fea0003800000 */
.L_x_9401:
[----:B------:R-:W-:Y:S05]  /*1b240*/  BRA `(.L_x_9403) ;  /* 0xffffffb8009c7947 */ /* 0x000fea000383ffff */
.L_x_9300:
[----:B------:R-:W-:Y:S01]  /*1b250*/  BSSY B0, `(.L_x_9404) ;  /* 0x0000006000007945 */ /* 0x000fe20003800000 */
[----:B------:R-:W-:-:S07]  /*1b260*/  IMAD.MOV.U32 R15, RZ, RZ, -0x1 ;  /* 0xffffffffff0f7424 */ /* 0x000fce00078e00ff */
[----:B012---:R-:W-:Y:S05]  /*1b270*/  WARPSYNC.COLLECTIVE R15, `(.L_x_9405) ;  /* 0x000000000f0c7348 */ /* 0x007fea0003c00000 */
[----:B------:R-:W-:Y:S02]  /*1b280*/  ELECT P6, UR62, PT ;  /* 0x00000000003e782f */ /* 0x000fe400038c0000 */
[----:B------:R-:W-:Y:S01]  /*1b290*/  MOV R14, UR62 ;  /* 0x0000003e000e7c02 */ /* 0x000fe20008000f00 */
[----:B012---:R-:W-:Y:S10]  /*1b2a0*/  ENDCOLLECTIVE ;  /* 0x000000000000791b */ /* 0x007ff40003800000 */
.L_x_9405:
[----:B------:R-:W-:Y:S05]  /*1b2b0*/  BSYNC B0 ;  /* 0x0000000000007941 */ /* 0x000fea0003800000 */
.L_x_9404:
[----:B------:R-:W-:Y:S05]  /*1b2c0*/  BRA `(.L_x_9406) ;  /* 0xffffffb800a47947 */ /* 0x000fea000383ffff */
.L_x_9302:
[----:B--2---:R2:W3:Y:S02]  /*1b2d0*/  SYNCS.PHASECHK.TRANS64.TRYWAIT P0, [R4+URZ+0x19c80], R3 ;  /* 0x019c8003040075a7 */ /* 0x0044e4000800017f */
[----:B---3--:R-:W-:Y:S05]  /*1b2e0*/  @!P0 NANOSLEEP.SYNCS 0x989680 ;  /* 0x009896800000895d */ /* 0x008fea0003900000 */
[----:B------:R-:W3:Y:S02]  /*1b2f0*/  @!P0 SYNCS.PHASECHK.TRANS64 P0, [R4+URZ+0x19c80], R3 ;  /* 0x019c8003040085a7 */ /* 0x000ee4000800007f */
[----:B---3--:R-:W-:Y:S05]  /*1b300*/  @!P0 BRA `(.L_x_9302) ;  /* 0xfffffffc00f08947 */ /* 0x008fea000383ffff */
[----:B------:R-:W-:Y:S05]  /*1b310*/  BRA `(.L_x_9407) ;  /* 0xffffffbc000c7947 */ /* 0x000fea000383ffff */
.L_x_9304:
[----:B---3--:R3:W4:Y:S02]  /*1b320*/  SYNCS.PHASECHK.TRANS64.TRYWAIT P0, [R4+URZ+0x19c40], R3 ;  /* 0x019c4003040075a7 */ /* 0x008724000800017f */
[----:B----4-:R-:W-:Y:S05]  /*1b330*/  @!P0 NANOSLEEP.SYNCS 0x989680 ;  /* 0x009896800000895d */ /* 0x010fea0003900000 */
[----:B------:R-:W4:Y:S02]  /*1b340*/  @!P0 SYNCS.PHASECHK.TRANS64 P0, [R4+URZ+0x19c40], R3 ;  /* 0x019c4003040085a7 */ /* 0x000f24000800007f */
[----:B----4-:R-:W-:Y:S05]  /*1b350*/  @!P0 BRA `(.L_x_9304) ;  /* 0xfffffffc00f08947 */ /* 0x010fea000383ffff */
[----:B------:R-:W-:Y:S05]  /*1b360*/  BRA `(.L_x_9408) ;  /* 0xffffffbc00887947 */ /* 0x000fea000383ffff */
.L_x_9308:
[----:B------:R-:W-:Y:S02]  /*1b370*/  IMAD.MOV.U32 R13, RZ, RZ, R5 ;  /* 0x000000ffff0d7224 */ /* 0x000fe400078e0005 */
[----:B------:R-:W-:Y:S02]  /*1b380*/  IMAD.MOV.U32 R12, RZ, RZ, RZ ;  /* 0x000000ffff0c7224 */ /* 0x000fe400078e00ff */
[----:B------:R-:W-:Y:S02]  /*1b390*/  IMAD.MOV.U32 R11, RZ, RZ, 0x1e1f ;  /* 0x00001e1fff0b7424 */ /* 0x000fe400078e00ff */
[----:B------:R-:W-:Y:S02]  /*1b3a0*/  IMAD.MOV.U32 R15, RZ, RZ, -0x1 ;  /* 0xffffffffff0f7424 */ /* 0x000fe400078e00ff */
[----:B-----5:R-:W-:Y:S02]  /*1b3b0*/  IMAD R0, R20, R9, RZ ;  /* 0x0000000914007224 */ /* 0x020fe400078e02ff */
[----:B------:R-:W-:-:S07]  /*1b3c0*/  IMAD R25, R25, 0xc0, R19 ;  /* 0x000000c019197824 */ /* 0x000fce00078e0213 */
[----:B------:R-:W-:Y:S05]  /*1b3d0*/  WARPSYNC.COLLECTIVE R15, `(.L_x_9409) ;  /* 0x000000000f087348 */ /* 0x000fea0003c00000 */
[----:B------:R0:W1:Y:S02]  /*1b3e0*/  SHFL.IDX P6, R14, R13, R12, R11 ;  /* 0x0000000c0d0e7389 */ /* 0x00006400000c000b */
[----:B01----:R-:W-:Y:S01]  /*1b3f0*/  ENDCOLLECTIVE ;  /* 0x000000000000791b */ /* 0x003fe20003800000 */
.L_x_9409:
[----:B------:R-:W-:Y:S01]  /*1b400*/  ISETP.GE.AND P4, PT, R25, R0, PT ;  /* 0x000000001900720c */ /* 0x000fe20003f86270 */
[----:B------:R-:W-:Y:S02]  /*1b410*/  IMAD.MOV.U32 R13, RZ, RZ, R6 ;  /* 0x000000ffff0d7224 */ /* 0x000fe400078e0006 */
[----:B------:R-:W-:-:S10]  /*1b420*/  IMAD.MOV.U32 R3, RZ, RZ, R14 ;  /* 0x000000ffff037224 */ /* 0x000fd400078e000e */
[----:B------:R-:W-:Y:S05]  /*1b430*/  WARPSYNC.COLLECTIVE R15, `(.L_x_9410) ;  /* 0x000000000f087348 */ /* 0x000fea0003c00000 */
[----:B------:R0:W1:Y:S02]  /*1b440*/  SHFL.IDX P6, R14, R13, R12, R11 ;  /* 0x0000000c0d0e7389 */ /* 0x00006400000c000b */
[----:B01----:R-:W-:Y:S01]  /*1b450*/  ENDCOLLECTIVE ;  /* 0x000000000000791b */ /* 0x003fe20003800000 */
.L_x_9410:
[----:B------:R-:W-:Y:S02]  /*1b460*/  IMAD.MOV.U32 R13, RZ, RZ, R5 ;  /* 0x000000ffff0d7224 */ /* 0x000fe400078e0005 */
[----:B------:R-:W-:Y:S02]  /*1b470*/  IMAD.MOV.U32 R12, RZ, RZ, 0x1 ;  /* 0x00000001ff0c7424 */ /* 0x000fe400078e00ff */
[----:B------:R-:W-:-:S07]  /*1b480*/  IMAD.MOV.U32 R2, RZ, RZ, R14 ;  /* 0x000000ffff027224 */ /* 0x000fce00078e000e */
[----:B------:R-:W-:Y:S05]  /*1b490*/  WARPSYNC.COLLECTIVE R15, `(.L_x_9411) ;  /* 0x000000000f087348 */ /* 0x000fea0003c00000 */
[----:B------:R0:W1:Y:S02]  /*1b4a0*/  SHFL.IDX P6, R14, R13, R12, R11 ;  /* 0x0000000c0d0e7389 */ /* 0x00006400000c000b */
[----:B01----:R-:W-:Y:S01]  /*1b4b0*/  ENDCOLLECTIVE ;  /* 0x000000000000791b */ /* 0x003fe20003800000 */
.L_x_9411:
[----:B------:R-:W-:-:S05]  /*1b4c0*/  @!P4 IADD3 R2, P3, R10, R2, RZ ;  /* 0x000000020a02c210 */ /* 0x000fca0007f7e0ff */
[----:B------:R-:W-:-:S05]  /*1b4d0*/  @!P4 IMAD.X R3, RZ, RZ, R3, P3 ;  /* 0x000000ffff03c224 */ /* 0x000fca00018e0603 */
        /* <DEDUP_REMOVED lines=11> */
.L_x_9412:
[----:B------:R-:W-:-:S05]  /*1b590*/  VIADD R3, R25, 0x40 ;  /* 0x0000004019037836 */ /* 0x000fca0000000000 */
[----:B------:R-:W-:Y:S01]  /*1b5a0*/  ISETP.GE.AND P4, PT, R3, R0, PT ;  /* 0x000000000300720c */ /* 0x000fe20003f86270 */
[----:B------:R-:W-:Y:S02]  /*1b5b0*/  IMAD.MOV.U32 R13, RZ, RZ, R4 ;  /* 0x000000ffff0d7224 */ /* 0x000fe400078e0004 */
[----:B------:R-:W-:Y:S02]  /*1b5c0*/  IMAD.MOV.U32 R12, RZ, RZ, RZ ;  /* 0x000000ffff0c7224 */ /* 0x000fe400078e00ff */
[----:B------:R-:W-:-:S08]  /*1b5d0*/  IMAD.MOV.U32 R6, RZ, RZ, R14 ;  /* 0x000000ffff067224 */ /* 0x000fd000078e000e */
[----:B------:R-:W-:Y:S05]  /*1b5e0*/  WARPSYNC.COLLECTIVE R15, `(.L_x_9413) ;  /* 0x000000000f087348 */ /* 0x000fea0003c00000 */
[----:B------:R0:W1:Y:S02]  /*1b5f0*/  SHFL.IDX P6, R14, R13, R12, R11 ;  /* 0x0000000c0d0e7389 */ /* 0x00006400000c000b */
[----:B01----:R-:W-:Y:S01]  /*1b600*/  ENDCOLLECTIVE ;  /* 0x000000000000791b */ /* 0x003fe20003800000 */
.L_x_9413:
[----:B------:R-:W-:-:S05]  /*1b610*/  @!P4 IADD3 R2, P3, R10, R6, RZ ;  /* 0x000000060a02c210 */ /* 0x000fca0007f7e0ff */
[----:B------:R-:W-:-:S05]  /*1b620*/  @!P4 IMAD.X R3, RZ, RZ, R5, P3 ;  /* 0x000000ffff03c224 */ /* 0x000fca00018e0605 */
        /* <DEDUP_REMOVED lines=11> */
.L_x_9414:
[----:B------:R-:W-:Y:S01]  /*1b6e0*/  IMAD.MOV.U32 R2, RZ, RZ, R14 ;  /* 0x000000ffff027224 */ /* 0x000fe200078e000e */
[----:B------:R-:W-:Y:S06]  /*1b6f0*/  BRA `(.L_x_9415) ;  /* 0xffffffc400607947 */ /* 0x000fec000383ffff */
.L_x_9313:
[----:B--2---:R2:W3:Y:S02]  /*1b700*/  SYNCS.PHASECHK.TRANS64.TRYWAIT P0, [R17+URZ+0x19c20], R0 ;  /* 0x019c2000110075a7 */ /* 0x0044e4000800017f */
[----:B---3--:R-:W-:Y:S05]  /*1b710*/  @!P0 NANOSLEEP.SYNCS 0x989680 ;  /* 0x009896800000895d */ /* 0x008fea0003900000 */
[----:B------:R-:W3:Y:S02]  /*1b720*/  @!P0 SYNCS.PHASECHK.TRANS64 P0, [R17+URZ+0x19c20], R0 ;  /* 0x019c2000110085a7 */ /* 0x000ee4000800007f */
[----:B---3--:R-:W-:Y:S05]  /*1b730*/  @!P0 BRA `(.L_x_9313) ;  /* 0xfffffffc00f08947 */ /* 0x008fea000383ffff */
[----:B------:R-:W-:Y:S05]  /*1b740*/  BRA `(.L_x_9416) ;  /* 0xffffffc400d07947 */ /* 0x000fea000383ffff */
.L_x_9319:
[----:B0-----:R0:W4:Y:S02]  /*1b750*/  SYNCS.PHASECHK.TRANS64.TRYWAIT P0, [R7+URZ+0x19c80], R5 ;  /* 0x019c8005070075a7 */ /* 0x001124000800017f */
[----:B----4-:R-:W-:Y:S05]  /*1b760*/  @!P0 NANOSLEEP.SYNCS 0x989680 ;  /* 0x009896800000895d */ /* 0x010fea0003900000 */
[----:B------:R-:W4:Y:S02]  /*1b770*/  @!P0 SYNCS.PHASECHK.TRANS64 P0, [R7+URZ+0x19c80], R5 ;  /* 0x019c8005070085a7 */ /* 0x000f24000800007f */
[----:B----4-:R-:W-:Y:S05]  /*1b780*/  @!P0 BRA `(.L_x_9319) ;  /* 0xfffffffc00f08947 */ /* 0x010fea000383ffff */
[----:B------:R-:W-:Y:S05]  /*1b790*/  BRA `(.L_x_9417) ;  /* 0xffffffc800847947 */ /* 0x000fea000383ffff */
.L_x_9326:
[----:B--2---:R2:W4:Y:S02]  /*1b7a0*/  SYNCS.PHASECHK.TRANS64.TRYWAIT P0, [R7+URZ+0x19c40], R5 ;  /* 0x019c4005070075a7 */ /* 0x004524000800017f */
[----:B----4-:R-:W-:Y:S05]  /*1b7b0*/  @!P0 NANOSLEEP.SYNCS 0x989680 ;  /* 0x009896800000895d */ /* 0x010fea0003900000 */
[----:B------:R-:W4:Y:S02]  /*1b7c0*/  @!P0 SYNCS.PHASECHK.TRANS64 P0, [R7+URZ+0x19c40], R5 ;  /* 0x019c4005070085a7 */ /* 0x000f24000800007f */
[----:B----4-:R-:W-:Y:S05]  /*1b7d0*/  @!P0 BRA `(.L_x_9326) ;  /* 0xfffffffc00f08947 */ /* 0x010fea000383ffff */
[----:B------:R-:W-:Y:S05]  /*1b7e0*/  BRA `(.L_x_9418) ;  /* 0xffffffcc00807947 */ /* 0x000fea000383ffff */
.L_x_9334:
[----:B0-----:R0:W4:Y:S02]  /*1b7f0*/  SYNCS.PHASECHK.TRANS64.TRYWAIT P0, [R3+URZ+0x19c70], R4 ;  /* 0x019c7004030075a7 */ /* 0x001124000800017f */
[----:B----4-:R-:W-:Y:S05]  /*1b800*/  @!P0 NANOSLEEP.SYNCS 0x989680 ;  /* 0x009896800000895d */ /* 0x010fea0003900000 */
[----:B------:R-:W4:Y:S02]  /*1b810*/  @!P0 SYNCS.PHASECHK.TRANS64 P0, [R3+URZ+0x19c70], R4 ;  /* 0x019c7004030085a7 */ /* 0x000f24000800007f */
[----:B----4-:R-:W-:Y:S05]  /*1b820*/  @!P0 BRA `(.L_x_9334) ;  /* 0xfffffffc00f08947 */ /* 0x010fea000383ffff */
[----:B------:R-:W-:Y:S05]  /*1b830*/  BRA `(.L_x_9419) ;  /* 0xffffffd000947947 */ /* 0x000fea000383ffff */
.L_x_9336:
[----:B0-----:R0:W4:Y:S02]  /*1b840*/  SYNCS.PHASECHK.TRANS64.TRYWAIT P0, [R3+URZ+0x19c60], R4 ;  /* 0x019c6004030075a7 */ /* 0x001124000800017f */
[----:B----4-:R-:W-:Y:S05]  /*1b850*/  @!P0 NANOSLEEP.SYNCS 0x989680 ;  /* 0x009896800000895d */ /* 0x010fea0003900000 */
[----:B------:R-:W4:Y:S02]  /*1b860*/  @!P0 SYNCS.PHASECHK.TRANS64 P0, [R3+URZ+0x19c60], R4 ;  /* 0x019c6004030085a7 */ /* 0x000f24000800007f */
[----:B----4-:R-:W-:Y:S05]  /*1b870*/  @!P0 BRA `(.L_x_9336) ;  /* 0xfffffffc00f08947 */ /* 0x010fea000383ffff */
[----:B------:R-:W-:Y:S05]  /*1b880*/  BRA `(.L_x_9420) ;  /* 0xffffffd0009c7947 */ /* 0x000fea000383ffff */
.L_x_9343:
[----:B0-----:R0:W2:Y:S02]  /*1b890*/  SYNCS.PHASECHK.TRANS64.TRYWAIT P1, [R0+URZ+0x19c70], R3 ;  /* 0x019c7003000075a7 */ /* 0x0010a4000802017f */
[----:B--2---:R-:W-:Y:S05]  /*1b8a0*/  @!P1 NANOSLEEP.SYNCS 0x989680 ;  /* 0x009896800000995d */ /* 0x004fea0003900000 */
[----:B------:R-:W2:Y:S02]  /*1b8b0*/  @!P1 SYNCS.PHASECHK.TRANS64 P1, [R0+URZ+0x19c70], R3 ;  /* 0x019c7003000095a7 */ /* 0x000ea4000802007f */
[----:B--2---:R-:W-:Y:S05]  /*1b8c0*/  @!P1 BRA `(.L_x_9343) ;  /* 0xfffffffc00f09947 */ /* 0x004fea000383ffff */
[----:B------:R-:W-:Y:S05]  /*1b8d0*/  BRA `(.L_x_9421) ;  /* 0xffffffd8004c7947 */ /* 0x000fea000383ffff */
.L_x_9345:
[----:B0-----:R0:W2:Y:S02]  /*1b8e0*/  SYNCS.PHASECHK.TRANS64.TRYWAIT P1, [R0+URZ+0x19c60], R3 ;  /* 0x019c6003000075a7 */ /* 0x0010a4000802017f */
[----:B--2---:R-:W-:Y:S05]  /*1b8f0*/  @!P1 NANOSLEEP.SYNCS 0x989680 ;  /* 0x009896800000995d */ /* 0x004fea0003900000 */
[----:B------:R-:W2:Y:S02]  /*1b900*/  @!P1 SYNCS.PHASECHK.TRANS64 P1, [R0+URZ+0x19c60], R3 ;  /* 0x019c6003000095a7 */ /* 0x000ea4000802007f */
[----:B--2---:R-:W-:Y:S05]  /*1b910*/  @!P1 BRA `(.L_x_9345) ;  /* 0xfffffffc00f09947 */ /* 0x004fea000383ffff */
[----:B------:R-:W-:Y:S05]  /*1b920*/  BRA `(.L_x_9422) ;  /* 0xffffffd800547947 */ /* 0x000fea000383ffff */
.L_x_9349:
[----:B------:R-:W-:Y:S01]  /*1b930*/  BSSY B0, `(.L_x_9423) ;  /* 0x0000008000007945 */ /* 0x000fe20003800000 */
[----:B------:R-:W-:Y:S02]  /*1b940*/  IMAD.MOV.U32 R13, RZ, RZ, R24 ;  /* 0x000000ffff0d7224 */ /* 0x000fe400078e0018 */
[----:B------:R-:W-:Y:S02]  /*1b950*/  IMAD.MOV.U32 R12, RZ, RZ, RZ ;  /* 0x000000ffff0c7224 */ /* 0x000fe400078e00ff */
[----:B------:R-:W-:Y:S02]  /*1b960*/  IMAD.MOV.U32 R11, RZ, RZ, 0x1f ;  /* 0x0000001fff0b7424 */ /* 0x000fe400078e00ff */
[----:B------:R-:W-:-:S07]  /*1b970*/  IMAD.MOV.U32 R15, RZ, RZ, -0x1 ;  /* 0xffffffffff0f7424 */ /* 0x000fce00078e00ff */
[----:B-123--:R-:W-:Y:S05]  /*1b980*/  WARPSYNC.COLLECTIVE R15, `(.L_x_9424) ;  /* 0x000000000f087348 */ /* 0x00efea0003c00000 */
[----:B------:R0:W4:Y:S02]  /*1b990*/  SHFL.IDX P6, R14, R13, R12, R11 ;  /* 0x0000000c0d0e7389 */ /* 0x00012400000c000b */
[----:B01234-:R-:W-:Y:S01]  /*1b9a0*/  ENDCOLLECTIVE ;  /* 0x000000000000791b */ /* 0x01ffe20003800000 */
.L_x_9424:
[----:B------:R-:W-:Y:S05]  /*1b9b0*/  BSYNC B0 ;  /* 0x0000000000007941 */ /* 0x000fea0003800000 */
.L_x_9423:
[----:B------:R-:W-:Y:S02]  /*1b9c0*/  IMAD.MOV.U32 R13, RZ, RZ, R24 ;  /* 0x000000ffff0d7224 */ /* 0x000fe400078e0018 */
[----:B------:R-:W-:Y:S02]  /*1b9d0*/  IMAD.MOV.U32 R12, RZ, RZ, 0x1 ;  /* 0x00000001ff0c7424 */ /* 0x000fe400078e00ff */
[----:B------:R-:W-:Y:S02]  /*1b9e0*/  IMAD.MOV.U32 R11, RZ, RZ, 0x1f ;  /* 0x0000001fff0b7424 */ /* 0x000fe400078e00ff */
[----:B------:R-:W-:Y:S02]  /*1b9f0*/  IMAD.MOV.U32 R15, RZ, RZ, -0x1 ;  /* 0xffffffffff0f7424 */ /* 0x000fe400078e00ff */
[----:B------:R-:W-:Y:S02]  /*1ba00*/  IMAD.IADD R8, R27, 0x1, R9 ;  /* 0x000000011b087824 */ /* 0x000fe400078e0209 */
[----:B------:R-:W-:-:S07]  /*1ba10*/  IMAD.MOV.U32 R0, RZ, RZ, R14 ;  /* 0x000000ffff007224 */ /* 0x000fce00078e000e */
[----:B------:R-:W-:Y:S05]  /*1ba20*/  WARPSYNC.COLLECTIVE R15, `(.L_x_9425) ;  /* 0x000000000f087348 */ /* 0x000fea0003c00000 */
[----:B------:R0:W1:Y:S02]  /*1ba30*/  SHFL.IDX P6, R14, R13, R12, R11 ;  /* 0x0000000c0d0e7389 */ /* 0x00006400000c000b */
[----:B01----:R-:W-:Y:S01]  /*1ba40*/  ENDCOLLECTIVE ;  /* 0x000000000000791b */ /* 0x003fe20003800000 */
.L_x_9425:
[----:B------:R-:W-:Y:S02]  /*1ba50*/  ULDC UR4, c[0x0][0xc3c] ;  /* 0x00030f0000047ab9 */ /* 0x000fe40000000800 */
[----:B------:R-:W-:-:S13]  /*1ba60*/  ISETP.GE.OR P1, PT, R8, UR4, !P0 ;  /* 0x0000000408007c0c */ /* 0x000fda000c726670 */
[----:B------:R-:W0:Y:S08]  /*1ba70*/  @!P1 LDC.64 R2, c[0x0][0xc80] ;  /* 0x00032000ff029b82 */ /* 0x000e300000000a00 */
[----:B------:R-:W1:Y:S01]  /*1ba80*/  @!P1 LDC.64 R4, c[0x0][0xc78] ;  /* 0x00031e00ff049b82 */ /* 0x000e620000000a00 */
[----:B------:R-:W-:Y:S02]  /*1ba90*/  IMAD.MOV.U32 R11, RZ, RZ, RZ ;  /* 0x000000ffff0b7224 */ /* 0x000fe400078e00ff */
[----:B------:R-:W-:-:S02]  /*1baa0*/  IMAD.MOV.U32 R6, RZ, RZ, R14 ;  /* 0x000000ffff067224 */ /* 0x000fc400078e000e */
        /* <DEDUP_REMOVED lines=19> */
.L_x_9426:
        /* <DEDUP_REMOVED lines=8> */
.L_x_9427:
        /* <DEDUP_REMOVED lines=8> */
.L_x_9428:
        /* <DEDUP_REMOVED lines=8> */
.L_x_9429:
        /* <DEDUP_REMOVED lines=8> */
.L_x_9430:
        /* <DEDUP_REMOVED lines=9> */
.L_x_9431:
[----:B------:R-:W-:Y:S01]  /*1be70*/  IMAD.MOV.U32 R8, RZ, RZ, R14 ;  /* 0x000000ffff087224 */ /* 0x000fe200078e000e */
[----:B------:R-:W-:Y:S06]  /*1be80*/  BRA `(.L_x_9432) ;  /* 0xffffffdc001c7947 */ /* 0x000fec000383ffff */
.L_x_9352:
[----:B------:R-:W-:Y:S01]  /*1be90*/  BSSY B0, `(.L_x_9433) ;  /* 0x0000008000007945 */ /* 0x000fe20003800000 */
[----:B------:R-:W-:Y:S02]  /*1bea0*/  IMAD.MOV.U32 R13, RZ, RZ, R2 ;  /* 0x000000ffff0d7224 */ /* 0x000fe400078e0002 */
[----:B------:R-:W-:Y:S02]  /*1beb0*/  IMAD.MOV.U32 R12, RZ, RZ, 0x1 ;  /* 0x00000001ff0c7424 */ /* 0x000fe400078e00ff */
[----:B------:R-:W-:Y:S02]  /*1bec0*/  IMAD.MOV.U32 R11, RZ, RZ, RZ ;  /* 0x000000ffff0b7224 */ /* 0x000fe400078e00ff */
[----:B------:R-:W-:-:S07]  /*1bed0*/  IMAD.MOV.U32 R15, RZ, RZ, -0x1 ;  /* 0xffffffffff0f7424 */ /* 0x000fce00078e00ff */
[----:B---3--:R-:W-:Y:S05]  /*1bee0*/  WARPSYNC.COLLECTIVE R15, `(.L_x_9434) ;  /* 0x000000000f087348 */ /* 0x008fea0003c00000 */
[----:B------:R0:W1:Y:S02]  /*1bef0*/  SHFL.UP P6, R14, R13, R12, R11 ;  /* 0x0400000c0d0e7389 */ /* 0x00006400000c000b */
[----:B01-3--:R-:W-:Y:S01]  /*1bf00*/  ENDCOLLECTIVE ;  /* 0x000000000000791b */ /* 0x00bfe20003800000 */
.L_x_9434:
[----:B------:R-:W-:Y:S05]  /*1bf10*/  BSYNC B0 ;  /* 0x0000000000007941 */ /* 0x000fea0003800000 */
.L_x_9433:
        /* <DEDUP_REMOVED lines=10> */
.L_x_9435:
        /* <DEDUP_REMOVED lines=8> */
.L_x_9436:
        /* <DEDUP_REMOVED lines=8> */
.L_x_9437:
        /* <DEDUP_REMOVED lines=8> */
.L_x_9438:
        /* <DEDUP_REMOVED lines=9> */
.L_x_9439:
[----:B------:R-:W-:Y:S01]  /*1c1d0*/  IMAD.MOV.U32 R8, RZ, RZ, R14 ;  /* 0x000000ffff087224 */ /* 0x000fe200078e000e */
[----:B------:R-:W-:Y:S06]  /*1c1e0*/  BRA `(.L_x_9440) ;  /* 0xffffffd800e87947 */ /* 0x000fec000383ffff */
.L_x_9354:
[----:B------:R-:W-:Y:S01]  /*1c1f0*/  BSSY B0, `(.L_x_9441) ;  /* 0x0000006000007945 */ /* 0x000fe20003800000 */
[----:B------:R-:W-:Y:S01]  /*1c200*/  PLOP3.LUT P6, PT, P6, PT, PT, 0x8, 0x0 ;  /* 0x000000000000781c */ /* 0x000fe200037ce170 */
[----:B------:R-:W-:-:S12]  /*1c210*/  IMAD.MOV.U32 R15, RZ, RZ, -0x1 ;  /* 0xffffffffff0f7424 */ /* 0x000fd800078e00ff */
[----:B0--3--:R-:W-:Y:S05]  /*1c220*/  WARPSYNC.COLLECTIVE R15, `(.L_x_9442) ;  /* 0x000000000f087348 */ /* 0x009fea0003c00000 */
[----:B------:R-:W-:Y:S01]  /*1c230*/  VOTE.ANY R14, PT, P6 ;  /* 0x00000000000e7806 */ /* 0x000fe200030e0100 */
[----:B0--3--:R-:W-:Y:S06]  /*1c240*/  ENDCOLLECTIVE ;  /* 0x000000000000791b */ /* 0x009fec0003800000 */
.L_x_9442:
[----:B------:R-:W-:Y:S05]  /*1c250*/  BSYNC B0 ;  /* 0x0000000000007941 */ /* 0x000fea0003800000 */
.L_x_9441:
[----:B------:R-:W-:Y:S02]  /*1c260*/  IMAD.MOV.U32 R6, RZ, RZ, R14 ;  /* 0x000000ffff067224 */ /* 0x000fe400078e000e */
[----:B------:R-:W-:Y:S02]  /*1c270*/  IMAD.MOV.U32 R13, RZ, RZ, R5 ;  /* 0x000000ffff0d7224 */ /* 0x000fe400078e0005 */
[----:B------:R-:W0:Y:S01]  /*1c280*/  POPC R4, R6 ;  /* 0x0000000600047309 */ /* 0x000e220000000000 */
[----:B------:R-:W-:Y:S02]  /*1c290*/  IMAD.MOV.U32 R11, RZ, RZ, 0x1f ;  /* 0x0000001fff0b7424 */ /* 0x000fe400078e00ff */
[----:B------:R-:W-:Y:S02]  /*1c2a0*/  IMAD.MOV.U32 R15, RZ, RZ, -0x1 ;  /* 0xffffffffff0f7424 */ /* 0x000fe400078e00ff */
[----:B0-----:R-:W-:-:S07]  /*1c2b0*/  IMAD.MOV.U32 R12, RZ, RZ, R4 ;  /* 0x000000ffff0c7224 */ /* 0x001fce00078e0004 */
[----:B------:R-:W-:Y:S05]  /*1c2c0*/  WARPSYNC.COLLECTIVE R15, `(.L_x_9443) ;  /* 0x000000000f087348 */ /* 0x000fea0003c00000 */
[----:B------:R0:W1:Y:S02]  /*1c2d0*/  SHFL.IDX P6, R14, R13, R12, R11 ;  /* 0x0000000c0d0e7389 */ /* 0x00006400000c000b */
[----:B01----:R-:W-:Y:S01]  /*1c2e0*/  ENDCOLLECTIVE ;  /* 0x000000000000791b */ /* 0x003fe20003800000 */
.L_x_9443:
[----:B------:R-:W-:Y:S02]  /*1c2f0*/  IMAD.MOV.U32 R13, RZ, RZ, R7 ;  /* 0x000000ffff0d7224 */ /* 0x000fe400078e0007 */
[----:B------:R-:W-:-:S07]  /*1c300*/  IMAD.MOV.U32 R5, RZ, RZ, R14 ;  /* 0x000000ffff057224 */ /* 0x000fce00078e000e */
[----:B------:R-:W-:Y:S05]  /*1c310*/  WARPSYNC.COLLECTIVE R15, `(.L_x_9444) ;  /* 0x000000000f087348 */ /* 0x000fea0003c00000 */
[----:B------:R0:W1:Y:S02]  /*1c320*/  SHFL.IDX P6, R14, R13, R12, R11 ;  /* 0x0000000c0d0e7389 */ /* 0x00006400000c000b */
[----:B01----:R-:W-:Y:S01]  /*1c330*/  ENDCOLLECTIVE ;  /* 0x000000000000791b */ /* 0x003fe20003800000 */
.L_x_9444:
[----:B------:R-:W-:Y:S01]  /*1c340*/  IMAD.MOV.U32 R7, RZ, RZ, R14 ;  /* 0x000000ffff077224 */ /* 0x000fe200078e000e */
[----:B------:R-:W-:Y:S06]  /*1c350*/  BRA `(.L_x_9445) ;  /* 0xffffffd800c87947 */ /* 0x000fec000383ffff */
.L_x_9356:
[----:B------:R-:W-:Y:S01]  /*1c360*/  BSSY B0, `(.L_x_9446) ;  /* 0x0000007000007945 */ /* 0x000fe20003800000 */
[----:B------:R-:W-:Y:S02]  /*1c370*/  IMAD.MOV.U32 R13, RZ, RZ, R2 ;  /* 0x000000ffff0d7224 */ /* 0x000fe400078e0002 */
[----:B------:R-:W-:Y:S02]  /*1c380*/  IMAD.MOV.U32 R11, RZ, RZ, 0x1f ;  /* 0x0000001fff0b7424 */ /* 0x000fe400078e00ff */
[----:B------:R-:W-:-:S07]  /*1c390*/  IMAD.MOV.U32 R15, RZ, RZ, -0x1 ;  /* 0xffffffffff0f7424 */ /* 0x000fce00078e00ff */
[----:B01234-:R-:W-:Y:S05]  /*1c3a0*/  WARPSYNC.COLLECTIVE R15, `(.L_x_9447) ;  /* 0x000000000f087348 */ /* 0x01ffea0003c00000 */
[----:B------:R0:W0:Y:S02]  /*1c3b0*/  SHFL.IDX P6, R14, R13, R12, R11 ;  /* 0x0000000c0d0e7389 */ /* 0x00002400000c000b */
[----:B01234-:R-:W-:Y:S01]  /*1c3c0*/  ENDCOLLECTIVE ;  /* 0x000000000000791b */ /* 0x01ffe20003800000 */
.L_x_9447:
[----:B------:R-:W-:Y:S05]  /*1c3d0*/  BSYNC B0 ;  /* 0x0000000000007941 */ /* 0x000fea0003800000 */
.L_x_9446:
[----:B------:R-:W-:Y:S01]  /*1c3e0*/  IMAD.MOV.U32 R2, RZ, RZ, R14 ;  /* 0x000000ffff027224 */ /* 0x000fe200078e000e */
[----:B------:R-:W-:Y:S06]  /*1c3f0*/  BRA `(.L_x_9448) ;  /* 0xffffffd800b87947 */ /* 0x000fec000383ffff */
.L_x_9360:
[----:B0-----:R0:W1:Y:S02]  /*1c400*/  SYNCS.PHASECHK.TRANS64.TRYWAIT P0, [R7+URZ+0x19c20], R0 ;  /* 0x019c2000070075a7 */ /* 0x001064000800017f */
[----:B-1----:R-:W-:Y:S05]  /*1c410*/  @!P0 NANOSLEEP.SYNCS 0x989680 ;  /* 0x009896800000895d */ /* 0x002fea0003900000 */
[----:B------:R-:W1:Y:S02]  /*1c420*/  @!P0 SYNCS.PHASECHK.TRANS64 P0, [R7+URZ+0x19c20], R0 ;  /* 0x019c2000070085a7 */ /* 0x000e64000800007f */
[----:B-1----:R-:W-:Y:S05]  /*1c430*/  @!P0 BRA `(.L_x_9360) ;  /* 0xfffffffc00f08947 */ /* 0x002fea000383ffff */
[----:B------:R-:W-:Y:S05]  /*1c440*/  BRA `(.L_x_9449) ;  /* 0xffffffe000147947 */ /* 0x000fea000383ffff */
.L_x_9361:
        /* <DEDUP_REMOVED lines=8> */
[----:B0--34-:R-:W-:Y:S05]  /*1c4d0*/  WARPSYNC.COLLECTIVE R15, `(.L_x_9451) ;  /* 0x000000000f087348 */ /* 0x019fea0003c00000 */
[----:B------:R1:W2:Y:S02]  /*1c4e0*/  SHFL.IDX P6, R14, R13, R12, R11 ;  /* 0x0000000c0d0e7389 */ /* 0x0002a400000c000b */
[----:B01234-:R-:W-:Y:S01]  /*1c4f0*/  ENDCOLLECTIVE ;  /* 0x000000000000791b */ /* 0x01ffe20003800000 */
.L_x_9451:
[----:B------:R-:W-:Y:S05]  /*1c500*/  BSYNC B0 ;  /* 0x0000000000007941 */ /* 0x000fea0003800000 */
.L_x_9450:
[----:B------:R-:W-:Y:S05]  /*1c510*/  BRA `(.L_x_9452) ;  /* 0xffffffdc00fc7947 */ /* 0x000fea000383ffff */
.L_x_9362:
[----:B------:R-:W-:Y:S01]  /*1c520*/  BSSY B0, `(.L_x_9453) ;  /* 0x0000006000007945 */ /* 0x000fe20003800000 */
[----:B------:R-:W-:-:S07]  /*1c530*/  IMAD.MOV.U32 R15, RZ, RZ, -0x1 ;  /* 0xffffffffff0f7424 */ /* 0x000fce00078e00ff */
[----:B0--34-:R-:W-:Y:S05]  /*1c540*/  WARPSYNC.COLLECTIVE R15, `(.L_x_9454) ;  /* 0x000000000f0c7348 */ /* 0x019fea0003c00000 */
[----:B------:R-:W-:Y:S02]  /*1c550*/  ELECT P6, UR62, PT ;  /* 0x00000000003e782f */ /* 0x000fe400038c0000 */
[----:B------:R-:W-:Y:S01]  /*1c560*/  MOV R14, UR62 ;  /* 0x0000003e000e7c02 */ /* 0x000fe20008000f00 */
[----:B0--34-:R-:W-:Y:S10]  /*1c570*/  ENDCOLLECTIVE ;  /* 0x000000000000791b */ /* 0x019ff40003800000 */
.L_x_9454:
[----:B------:R-:W-:Y:S05]  /*1c580*/  BSYNC B0 ;  /* 0x0000000000007941 */ /* 0x000fea0003800000 */
.L_x_9453:
[----:B------:R-:W-:Y:S05]  /*1c590*/  BRA `(.L_x_9455) ;  /* 0xffffffdc00f07947 */ /* 0x000fea000383ffff */
.L_x_9364:
[----:B0-----:R0:W1:Y:S02]  /*1c5a0*/  SYNCS.PHASECHK.TRANS64.TRYWAIT P1, [R5+URZ], R4 ;  /* 0x00000004050075a7 */ /* 0x001064000802017f */
[----:B-1----:R-:W-:Y:S05]  /*1c5b0*/  @!P1 NANOSLEEP.SYNCS 0x989680 ;  /* 0x009896800000995d */ /* 0x002fea0003900000 */
[----:B------:R-:W1:Y:S02]  /*1c5c0*/  @!P1 SYNCS.PHASECHK.TRANS64 P1, [R5+URZ], R4 ;  /* 0x00000004050095a7 */ /* 0x000e64000802007f */
[----:B-1----:R-:W-:Y:S05]  /*1c5d0*/  @!P1 BRA `(.L_x_9364) ;  /* 0xfffffffc00f09947 */ /* 0x002fea000383ffff */
[----:B------:R-:W-:Y:S05]  /*1c5e0*/  BRA `(.L_x_9456) ;  /* 0xffffffe000287947 */ /* 0x000fea000383ffff */
.L_x_9365:
[----:B-1----:R1:W2:Y:S02]  /*1c5f0*/  SYNCS.PHASECHK.TRANS64.TRYWAIT P1, [R3+URZ], R0 ;  /* 0x00000000030075a7 */ /* 0x0022a4000802017f */
[----:B--2---:R-:W-:Y:S05]  /*1c600*/  @!P1 NANOSLEEP.SYNCS 0x989680 ;  /* 0x009896800000995d */ /* 0x004fea0003900000 */
[----:B------:R-:W2:Y:S02]  /*1c610*/  @!P1 SYNCS.PHASECHK.TRANS64 P1, [R3+URZ], R0 ;  /* 0x00000000030095a7 */ /* 0x000ea4000802007f */
[----:B--2---:R-:W-:Y:S05]  /*1c620*/  @!P1 BRA `(.L_x_9365) ;  /* 0xfffffffc00f09947 */ /* 0x004fea000383ffff */
[----:B------:R-:W-:Y:S05]  /*1c630*/  BRA `(.L_x_9457) ;  /* 0xffffffe0001c7947 */ /* 0x000fea000383ffff */
.L_x_9367:
[----:B-1----:R1:W2:Y:S02]  /*1c640*/  SYNCS.PHASECHK.TRANS64.TRYWAIT P1, [R3+URZ+0x19c60], R4 ;  /* 0x019c6004030075a7 */ /* 0x0022a4000802017f */
[----:B--2---:R-:W-:Y:S05]  /*1c650*/  @!P1 NANOSLEEP.SYNCS 0x989680 ;  /* 0x009896800000995d */ /* 0x004fea0003900000 */
[----:B------:R-:W2:Y:S02]  /*1c660*/  @!P1 SYNCS.PHASECHK.TRANS64 P1, [R3+URZ+0x19c60], R4 ;  /* 0x019c6004030095a7 */ /* 0x000ea4000802007f */
[----:B--2---:R-:W-:Y:S05]  /*1c670*/  @!P1 BRA `(.L_x_9367) ;  /* 0xfffffffc00f09947 */ /* 0x004fea000383ffff */
[----:B------:R-:W-:Y:S05]  /*1c680*/  BRA `(.L_x_9458) ;  /* 0xffffffe0001c7947 */ /* 0x000fea000383ffff */
.L_x_9369:
[----:B0-----:R0:W2:Y:S02]  /*1c690*/  SYNCS.PHASECHK.TRANS64.TRYWAIT P1, [R5+URZ+0x19c60], R0 ;  /* 0x019c6000050075a7 */ /* 0x0010a4000802017f */
[----:B--2---:R-:W-:Y:S05]  /*1c6a0*/  @!P1 NANOSLEEP.SYNCS 0x989680 ;  /* 0x009896800000995d */ /* 0x004fea0003900000 */
[----:B------:R-:W2:Y:S02]  /*1c6b0*/  @!P1 SYNCS.PHASECHK.TRANS64 P1, [R5+URZ+0x19c60], R0 ;  /* 0x019c6000050095a7 */ /* 0x000ea4000802007f */
[----:B--2---:R-:W-:Y:S05]  /*1c6c0*/  @!P1 BRA `(.L_x_9369) ;  /* 0xfffffffc00f09947 */ /* 0x004fea000383ffff */
[----:B------:R-:W-:Y:S05]  /*1c6d0*/  BRA `(.L_x_9459) ;  /* 0xffffffe0001c7947 */ /* 0x000fea000383ffff */
.L_x_9371:
[----:B--2---:R2:W0:Y:S02]  /*1c6e0*/  SYNCS.PHASECHK.TRANS64.TRYWAIT P0, [R3+URZ+0x19c80], R4 ;  /* 0x019c8004030075a7 */ /* 0x004424000800017f */
[----:B0-----:R-:W-:Y:S05]  /*1c6f0*/  @!P0 NANOSLEEP.SYNCS 0x989680 ;  /* 0x009896800000895d */ /* 0x001fea0003900000 */
[----:B------:R-:W0:Y:S02]  /*1c700*/  @!P0 SYNCS.PHASECHK.TRANS64 P0, [R3+URZ+0x19c80], R4 ;  /* 0x019c8004030085a7 */ /* 0x000e24000800007f */
[----:B0-----:R-:W-:Y:S05]  /*1c710*/  @!P0 BRA `(.L_x_9371) ;  /* 0xfffffffc00f08947 */ /* 0x001fea000383ffff */
[----:B------:R-:W-:Y:S05]  /*1c720*/  BRA `(.L_x_9372) ;  /* 0xffffffe000187947 */ /* 0x000fea000383ffff */
.L_x_9460:
        /* <DEDUP_REMOVED lines=13> */
.L_x_13287:


//--------------------- .text._ZN7cutlass13device_kernelIN5flash11enable_sm90INS1_16FlashAttnFwdSm90INS1_25CollectiveMainloopFwdSm90ILi2EN4cute5tupleIJNS5_1CILi1EEES8_S8_EEENS6_IJNS7_ILi192EEENS7_ILi128EEENS7_ILi96EEEEEELi96ENS_12float_e4m3_tEfNS_4arch4Sm90ELb0ELb1ELb0ELb0ELb0ELb0ELb0ELb1ELb1ELb1ELb1ELb0EEENS1_21CollectiveEpilogueFwdINS6_IJSA_SC_SB_EEES9_NS_10bfloat16_tESG_Li384ELb0ELb1ELb1ELb1EEENS1_19SingleTileSchedulerILb0ELb1ELb1ELi192EEEEEEEEEvNT_6ParamsE --------------------------
	.section	.text._ZN7cutlass13device_kernelIN5flash11enable_sm90INS1_16FlashAttnFwdSm90INS1_25CollectiveMainloopFwdSm90ILi2EN4cute5tupleIJNS5_1CILi1EEES8_S8_EEENS6_IJNS7_ILi192EEENS7_ILi128EEENS7_ILi96EEEEEELi96ENS_12float_e4m3_tEfNS_4arch4Sm90ELb0ELb1ELb0ELb0ELb0ELb0ELb0ELb1ELb1ELb1ELb1ELb0EEENS1_21CollectiveEpilogueFwdINS6_IJSA_SC_SB_EEES9_NS_10bfloat16_tESG_Li384ELb0ELb1ELb1ELb1EEENS1_19SingleTileSchedulerILb0ELb1ELb1ELi192EEEEEEEEEvNT_6ParamsE,"ax",@progbits
	.align	128
.text._ZN7cutlass13device_kernelIN5flash11enable_sm90INS1_16FlashAttnFwdSm90INS1_25CollectiveMainloopFwdSm90ILi2EN4cute5tupleIJNS5_1CILi1EEES8_S8_EEENS6_IJNS7_ILi192EEENS7_ILi128EEENS7_ILi96EEEEEELi96ENS_12float_e4m3_tEfNS_4arch4Sm90ELb0ELb1ELb0ELb0ELb0ELb0ELb0ELb1ELb1ELb1ELb1ELb0EEENS1_21CollectiveEpilogueFwdINS6_IJSA_SC_SB_EEES9_NS_10bfloat16_tESG_Li384ELb0ELb1ELb1ELb1EEENS1_19SingleTileSchedulerILb0ELb1ELb1ELi192EEEEEEEEEvNT_6ParamsE:
        .type           _ZN7cutlass13device_kernelIN5flash11enable_sm90INS1_16FlashAttnFwdSm90INS1_25CollectiveMainloopFwdSm90ILi2EN4cute5tupleIJNS5_1CILi1EEES8_S8_EEENS6_IJNS7_ILi192EEENS7_ILi128EEENS7_ILi96EEEEEELi96ENS_12float_e4m3_tEfNS_4arch4Sm90ELb0ELb1ELb0ELb0ELb0ELb0ELb0ELb1ELb1ELb1ELb1ELb0EEENS1_21CollectiveEpilogueFwdINS6_IJSA_SC_SB_EEES9_NS_10bfloat16_tESG_Li384ELb0ELb1ELb1ELb1EEENS1_19SingleTileSchedulerILb0ELb1ELb1ELi192EEEEEEEEEvNT_6ParamsE,@function
        .size           _ZN7cutlass13device_kernelIN5flash11enable_sm90INS1_16FlashAttnFwdSm90INS1_25CollectiveMainloopFwdSm90ILi2EN4cute5tupleIJNS5_1CILi1EEES8_S8_EEENS6_IJNS7_ILi192EEENS7_ILi128EEENS7_ILi96EEEEEELi96ENS_12float_e4m3_tEfNS_4arch4Sm90ELb0ELb1ELb0ELb0ELb0ELb0ELb0ELb1ELb1ELb1ELb1ELb0EEENS1_21CollectiveEpilogueFwdINS6_IJSA_SC_SB_EEES9_NS_10bfloat16_tESG_Li384ELb0ELb1ELb1ELb1EEENS1_19SingleTileSchedulerILb0ELb1ELb1ELi192EEEEEEEEEvNT_6ParamsE,(.L_x_13288 - _ZN7cutlass13device_kernelIN5flash11enable_sm90INS1_16FlashAttnFwdSm90INS1_25CollectiveMainloopFwdSm90ILi2EN4cute5tupleIJNS5_1CILi1EEES8_S8_EEENS6_IJNS7_ILi192EEENS7_ILi128EEENS7_ILi96EEEEEELi96ENS_12float_e4m3_tEfNS_4arch4Sm90ELb0ELb1ELb0ELb0ELb0ELb0ELb0ELb1ELb1ELb1ELb1ELb0EEENS1_21CollectiveEpilogueFwdINS6_IJSA_SC_SB_EEES9_NS_10bfloat16_tESG_Li384ELb0ELb1ELb1ELb1EEENS1_19SingleTileSchedulerILb0ELb1ELb1ELi192EEEEEEEEEvNT_6ParamsE)
        .other          _ZN7cutlass13device_kernelIN5flash11enable_sm90INS1_16FlashAttnFwdSm90INS1_25CollectiveMainloopFwdSm90ILi2EN4cute5tupleIJNS5_1CILi1EEES8_S8_EEENS6_IJNS7_ILi192EEENS7_ILi128EEENS7_ILi96EEEEEELi96ENS_12float_e4m3_tEfNS_4arch4Sm90ELb0ELb1ELb0ELb0ELb0ELb0ELb0ELb1ELb1ELb1ELb1ELb0EEENS1_21CollectiveEpilogueFwdINS6_IJSA_SC_SB_EEES9_NS_10bfloat16_tESG_Li384ELb0ELb1ELb1ELb1EEENS1_19SingleTileSchedulerILb0ELb1ELb1ELi192EEEEEEEEEvNT_6ParamsE,@"STO_CUDA_ENTRY STV_DEFAULT"
_ZN7cutlass13device_kernelIN5flash11enable_sm90INS1_16FlashAttnFwdSm90INS1_25CollectiveMainloopFwdSm90ILi2EN4cute5tupleIJNS5_1CILi1EEES8_S8_EEENS6_IJNS7_ILi192EEENS7_ILi128EEENS7_ILi96EEEEEELi96ENS_12float_e4m3_tEfNS_4arch4Sm90ELb0ELb1ELb0ELb0ELb0ELb0ELb0ELb1ELb1ELb1ELb1ELb0EEENS1_21CollectiveEpilogueFwdINS6_IJSA_SC_SB_EEES9_NS_10bfloat16_tESG_Li384ELb0ELb1ELb1ELb1EEENS1_19SingleTileSchedulerILb0ELb1ELb1ELi192EEEEEEEEEvNT_6ParamsE:
        /* <DEDUP_REMOVED lines=17> */
.L_x_9462:
[----:B------:R-:W-:Y:S05]  /*0110*/  BSYNC B0 ;  /* 0x0000000000007941 */ /* 0x000fea0003800000 */
.L_x_9461:
        /* <DEDUP_REMOVED lines=41> */
.L_x_9463:
        /* <DEDUP_REMOVED lines=22> */
.L_x_9464:
        /* <DEDUP_REMOVED lines=18> */
.L_x_9465:
        /* <DEDUP_REMOVED lines=22> */
.L_x_9466:
        /* <DEDUP_REMOVED lines=22> */
.L_x_9467:
        /* <DEDUP_REMOVED lines=9> */
.L_x_9470:
        /* <DEDUP_REMOVED lines=33> */
[----:B------:R-:W-:Y:S02]  /*0b90*/  @UP0 UIMAD UR7, UR39, UR12, URZ ;  /* 0x0000000c270702a4 */ /* 0x000fe4000f8e023f */
[----:B------:R-:W-:Y:S01]  /*0ba0*/  @UP1 UIMAD UR15, UR39, UR16, URZ ;  /* 0x00000010270f12a4 */ /* 0x000fe2000f8e023f */
[----:B------:R-:W2:Y:S01]  /*0bb0*/  LDC R17, c[0x0][0x424] ;  /* 0x00010900ff117b82 */ /* 0x000ea20000000800 */
[----:B------:R-:W-:-:S02]  /*0bc0*/  @UP0 UIMAD UR14, UR38, UR13, UR7 ;  /* 0x0000000d260e02a4 */ /* 0x000fc4000f8e0207 */
[----:B------:R-:W-:Y:S02]  /*0bd0*/  @UP0 UIMAD.WIDE.U32 UR10, UR38, UR12, URZ ;  /* 0x0000000c260a02a5 */ /* 0x000fe4000f8e003f */
[----:B------:R-:W-:Y:S02]  /*0be0*/  @UP0 USHF.R.S32.HI UR7, URZ, 0x1f, UR36 ;  /* 0x0000001f3f070899 */ /* 0x000fe40008011424 */
[----:B------:R-:W-:Y:S01]  /*0bf0*/  @UP1 UIMAD.WIDE.U32 UR12, UR38, UR16, URZ ;  /* 0x00000010260c12a5 */ /* 0x000fe2000f8e003f */
[----:B------:R-:W3:Y:S01]  /*0c00*/  LDC R10, c[0x0][0x2f0] ;  /* 0x0000bc00ff0a7b82 */ /* 0x000ee20000000800 */
        /* <DEDUP_REMOVED lines=24> */
[----:B------:R-:W5:Y:S01]  /*0d90*/  S2R R11, SR_TID.X ;  /* 0x00000000000b7919 */ /* 0x000f620000002100 */
[----:B------:R-:W-:Y:S01]  /*0da0*/  ULDC UR11, c[0x0][0x988] ;  /* 0x00026200000b7ab9 */ /* 0x000fe20000000800 */
[----:B------:R1:W5:Y:S04]  /*0db0*/  @P0 LDG.E R7, desc[UR44][R2.64] ;  /* 0x0000002c02070981 */ /* 0x000368000c1e1900 */
[----:B------:R-:W5:Y:S01]  /*0dc0*/  @P1 LDG.E R0, desc[UR44][R4.64] ;  /* 0x0000002c04001981 */ /* 0x000f62000c1e1900 */
[----:B0-----:R-:W-:Y:S01]  /*0dd0*/  ISETP.NE.U32.AND P0, PT, R8, RZ, PT ;  /* 0x000000ff0800720c */ /* 0x001fe20003f05070 */
[----:B------:R-:W-:-:S03]  /*0de0*/  UISETP.NE.AND UP1, UPT, UR4, 0x1, UPT ;  /* 0x000000010400788c */ /* 0x000fc6000bf25270 */
[----:B------:R-:W-:Y:S01]  /*0df0*/  ISETP.NE.AND.EX P0, PT, R9, RZ, PT, P0 ;  /* 0x000000ff0900720c */ /* 0x000fe20003f05300 */
[----:B------:R-:W-:Y:S01]  /*0e00*/  ULDC.64 UR4, c[0x0][0x9e0] ;  /* 0x0002780000047ab9 */ /* 0x000fe20000000a00 */
[----:B-1----:R-:W-:Y:S01]  /*0e10*/  IADD3 R2, -R6, 0x1, RZ ;  /* 0x0000000106027810 */ /* 0x002fe20007ffe1ff */
[----:B------:R-:W-:Y:S01]  /*0e20*/  UISETP.GE.AND UP0, UPT, UR5, 0x1, UPT ;  /* 0x000000010500788c */ /* 0x000fe2000bf06270 */
[----:B--2---:R-:W-:Y:S01]  /*0e30*/  SEL R17, R17, 0x1, P0 ;  /* 0x0000000111117807 */ /* 0x004fe20000000000 */
[----:B----4-:R-:W-:-:S04]  /*0e40*/  UIMAD UR43, UR43, 0xc0, URZ ;  /* 0x000000c02b2b78a4 */ /* 0x010fc8000f8e023f */
[----:B---3--:R-:W-:Y:S01]  /*0e50*/  IMAD R2, R17, R10, R2 ;  /* 0x0000000a11027224 */ /* 0x008fe200078e0202 */
[----:B------:R-:W-:Y:S01]  /*0e60*/  @UP1 ULDC UR9, c[0x0][0x44c] ;  /* 0x0001130000091ab9 */ /* 0x000fe20000000800 */
[----:B------:R-:W-:Y:S01]  /*0e70*/  @UP1 UIADD3 UR8, UR43, 0xbf, URZ ;  /* 0x000000bf2b081890 */ /* 0x000fe2000fffe03f */
[----:B------:R-:W-:Y:S01]  /*0e80*/  PLOP3.LUT P1, PT, PT, PT, UP0, 0x80, 0x0 ;  /* 0x000000000000781c */ /* 0x000fe20003f2f008 */
[----:B------:R-:W-:Y:S01]  /*0e90*/  @UP1 ULDC UR12, c[0x0][0x450] ;  /* 0x00011400000c1ab9 */ /* 0x000fe20000000800 */
[----:B------:R-:W-:Y:S01]  /*0ea0*/  R2UR UR10, R2 ;  /* 0x00000000020a72ca */ /* 0x000fe200000e0000 */
[----:B------:R-:W-:Y:S02]  /*0eb0*/  UIMAD.WIDE.U32 UR8, UR8, UR9, URZ ;  /* 0x00000009080872a5 */ /* 0x000fe4000f8e003f */
[----:B------:R-:W-:Y:S02]  /*0ec0*/  UIADD3 UR7, UR43, 0xbf, URZ ;  /* 0x000000bf2b077890 */ /* 0x000fe4000fffe03f */
[----:B------:R-:W-:Y:S01]  /*0ed0*/  @UP1 USHF.R.U32.HI UR7, URZ, UR12, UR9 ;  /* 0x0000000c3f071299 */ /* 0x000fe20008011609 */
[----:B-----5:R-:W-:-:S07]  /*0ee0*/  VIADD R16, R11, 0xffffff80 ;  /* 0xffffff800b107836 */ /* 0x020fce0000000000 */
[----:B------:R-:W-:-:S04]  /*0ef0*/  UIADD3 UR7, UR10, UR7, URZ ;  /* 0x000000070a077290 */ /* 0x000fc8000fffe03f */
[----:B------:R-:W-:Y:S01]  /*0f00*/  UIADD3 UR4, UR7, UR4, URZ ;  /* 0x0000000407047290 */ /* 0x000fe2000fffe03f */
[----:B------:R-:W-:-:S04]  /*0f10*/  FMUL.FTZ R0, R7, R0 ;  /* 0x0000000007007220 */ /* 0x000fc80000410000 */
        /* <DEDUP_REMOVED lines=14> */
.L_x_9473:
[----:B------:R-:W-:-:S11]  /*1000*/  UISETP.NE.AND UP0, UPT, UR5, 0x1, UPT ;  /* 0x000000010500788c */ /* 0x000fd6000bf05270 */
[----:B------:R-:W-:Y:S02]  /*1010*/  @UP0 ULDC.64 UR10, c[0x0][0x9e8] ;  /* 0x00027a00000a0ab9 */ /* 0x000fe40000000a00 */
[----:B------:R-:W-:-:S04]  /*1020*/  UIMAD.WIDE.U32 UR8, UR4, UR10, URZ ;  /* 0x0000000a040872a5 */ /* 0x000fc8000f8e003f */
[----:B------:R-:W-:-:S12]  /*1030*/  @UP0 USHF.R.U32.HI UR4, URZ, UR11, UR9 ;  /* 0x0000000b3f040299 */ /* 0x000fd80008011609 */
.L_x_9474:
[----:B------:R-:W-:-:S06]  /*1040*/  UIMAD UR4, UR4, UR5, UR5 ;  /* 0x00000005040472a4 */ /* 0x000fcc000f8e0205 */
[----:B------:R-:W-:-:S07]  /*1050*/  VIMNMX R0, R0, UR4, PT ;  /* 0x0000000400007c48 */ /* 0x000fce000bfe0100 */
.L_x_9472:
[CC--:B------:R-:W-:Y:S01]  /*1060*/  IMAD R19, R17.reuse, R10.reuse, -R6 ;  /* 0x0000000a11137224 */ /* 0x0c0fe200078e0a06 */
[----:B------:R-:W-:Y:S01]  /*1070*/  @UP1 ULDC UR8, c[0x0][0x44c] ;  /* 0x0001130000081ab9 */ /* 0x000fe20000000800 */
[----:B------:R-:W-:Y:S01]  /*1080*/  VIADD R2, R0, 0x7f ;  /* 0x0000007f00027836 */ /* 0x000fe20000000000 */
[----:B------:R-:W-:Y:S01]  /*1090*/  UIMAD.WIDE.U32 UR8, UR43, UR8, URZ ;  /* 0x000000082b0872a5 */ /* 0x000fe2000f8e003f */
[----:B------:R-:W-:Y:S01]  /*10a0*/  IMAD R0, R17, R10, 0x7f ;  /* 0x0000007f11007424 */ /* 0x000fe200078e020a */
[----:B------:R-:W-:Y:S01]  /*10b0*/  R2UR UR7, R19 ;  /* 0x00000000130772ca */ /* 0x000fe200000e0000 */
[----:B------:R-:W-:Y:S01]  /*10c0*/  @UP1 ULDC UR10, c[0x0][0x450] ;  /* 0x00011400000a1ab9 */ /* 0x000fe20000000800 */
[----:B------:R-:W-:Y:S01]  /*10d0*/  UMOV UR4, UR43 ;  /* 0x0000002b00047c82 */ /* 0x000fe20008000000 */
[----:B------:R-:W-:Y:S01]  /*10e0*/  SHF.R.S32.HI R5, RZ, 0x1f, R2 ;  /* 0x0000001fff057819 */ /* 0x000fe20000011402 */
[----:B------:R-:W-:Y:S01]  /*10f0*/  @UP1 USHF.R.U32.HI UR4, URZ, UR10, UR9 ;  /* 0x0000000a3f041299 */ /* 0x000fe20008011609 */
[----:B------:R-:W-:-:S02]  /*1100*/  SHF.R.S32.HI R3, RZ, 0x1f, R0 ;  /* 0x0000001fff037819 */ /* 0x000fc40000011400 */
[----:B------:R-:W-:Y:S02]  /*1110*/  LEA.HI R5, R5, R2, RZ, 0x7 ;  /* 0x0000000205057211 */ /* 0x000fe400078f38ff */
[----:B------:R-:W-:Y:S02]  /*1120*/  LEA.HI R3, R3, R0, RZ, 0x7 ;  /* 0x0000000003037211 */ /* 0x000fe400078f38ff */
[----:B------:R-:W-:Y:S02]  /*1130*/  SHF.R.S32.HI R0, RZ, 0x7, R5 ;  /* 0x00000007ff007819 */ /* 0x000fe40000011405 */
[----:B------:R-:W-:Y:S01]  /*1140*/  UIADD3 UR4, UR7, UR4, URZ ;  /* 0x0000000407047290 */ /* 0x000fe2000fffe03f */
[----:B------:R-:W-:Y:S02]  /*1150*/  SHF.R.S32.HI R3, RZ, 0x7, R3 ;  /* 0x00000007ff037819 */ /* 0x000fe40000011403 */
        /* <DEDUP_REMOVED lines=14> */
.L_x_9476:
[----:B------:R-:W-:-:S11]  /*1240*/  UISETP.NE.AND UP0, UPT, UR5, 0x1, UPT ;  /* 0x000000010500788c */ /* 0x000fd6000bf05270 */
[----:B------:R-:W-:Y:S02]  /*1250*/  @UP0 ULDC.64 UR10, c[0x0][0x9e8] ;  /* 0x00027a00000a0ab9 */ /* 0x000fe40000000a00 */
[----:B------:R-:W-:-:S04]  /*1260*/  UIMAD.WIDE.U32 UR8, UR4, UR10, URZ ;  /* 0x0000000a040872a5 */ /* 0x000fc8000f8e003f */
[----:B------:R-:W-:-:S12]  /*1270*/  @UP0 USHF.R.U32.HI UR4, URZ, UR11, UR9 ;  /* 0x0000000b3f040299 */ /* 0x000fd80008011609 */
.L_x_9477:
[----:B------:R-:W-:-:S04]  /*1280*/  UIMAD UR4, UR4, UR5, URZ ;  /* 0x00000005040472a4 */ /* 0x000fc8000f8e023f */
[----:B------:R-:W-:-:S04]  /*1290*/  UISETP.LT.AND UP0, UPT, UR7, UR4, UPT ;  /* 0x000000040700728c */ /* 0x000fc8000bf01270 */
[----:B------:R-:W-:-:S12]  /*12a0*/  USEL UR7, UR7, UR4, !UP0 ;  /* 0x0000000407077287 */ /* 0x000fd8000c000000 */
.L_x_9475:
[----:B------:R-:W-:Y:S02]  /*12b0*/  USHF.R.S32.HI UR4, URZ, 0x1f, UR7 ;  /* 0x0000001f3f047899 */ /* 0x000fe40008011407 */
[----:B------:R-:W-:Y:S02]  /*12c0*/  USHF.R.U32.HI UR10, URZ, 0x10, UR6 ;  /* 0x000000103f0a7899 */ /* 0x000fe40008011606 */
[----:B------:R-:W-:Y:S02]  /*12d0*/  ULEA.HI UR4, UR4, UR7, URZ, 0x7 ;  /* 0x0000000704047291 */ /* 0x000fe4000f8f383f */
[----:B------:R-:W-:Y:S02]  /*12e0*/  ULOP3.LUT UR37, UR6, 0xffff, URZ, 0xc0, !UPT ;  /* 0x0000ffff06257892 */ /* 0x000fe4000f8ec03f */
[----:B------:R-:W-:-:S04]  /*12f0*/  USHF.R.S32.HI UR4, URZ, 0x7, UR4 ;  /* 0x000000073f047899 */ /* 0x000fc80008011404 */
        /* <DEDUP_REMOVED lines=42> */
.L_x_9478:
[----:B------:R-:W-:Y:S02]  /*15a0*/  UIMAD UR37, UR37, UR4, UR9 ;  /* 0x00000004252572a4 */ /* 0x000fe4000f8e0209 */
[----:B------:R-:W-:Y:S01]  /*15b0*/  IMAD.U32 R3, RZ, RZ, UR4 ;  /* 0x00000004ff037e24 */ /* 0x000fe2000f8e00ff */
[----:B------:R-:W-:Y:S02]  /*15c0*/  PLOP3.LUT P0, PT, PT, PT, PT, 0x80, 0x0 ;  /* 0x000000000000781c */ /* 0x000fe40003f0f070 */
[----:B------:R-:W-:Y:S02]  /*15d0*/  CS2R R14, SRZ ;  /* 0x00000000000e7805 */ /* 0x000fe4000001ff00 */
[----:B------:R-:W-:Y:S01]  /*15e0*/  CS2R R4, SRZ ;  /* 0x0000000000047805 */ /* 0x000fe2000001ff00 */
[----:B------:R-:W-:Y:S01]  /*15f0*/  IMAD.MOV.U32 R6, RZ, RZ, RZ ;  /* 0x000000ffff067224 */ /* 0x000fe200078e00ff */
[----:B------:R-:W-:Y:S02]  /*1600*/  VIADDMNMX R18, R3, UR37, R18, PT ;  /* 0x0000002503127c46 */ /* 0x000fe4000b800112 */
[----:B------:R-:W-:-:S02]  /*1610*/  CS2R R2, SRZ ;  /* 0x0000000000027805 */ /* 0x000fc4000001ff00 */
[----:B------:R-:W-:Y:S02]  /*1620*/  CS2R R94, SRZ ;  /* 0x00000000005e7805 */ /* 0x000fe4000001ff00 */
[----:B------:R-:W-:Y:S02]  /*1630*/  CS2R R90, SRZ ;  /* 0x00000000005a7805 */ /* 0x000fe4000001ff00 */
[----:B------:R-:W-:Y:S01]  /*1640*/  ISETP.GT.AND P1, PT, R18, UR37, PT ;  /* 0x0000002512007c0c */ /* 0x000fe2000bf24270 */
        /* <DEDUP_REMOVED lines=59> */
.L_x_9480:
[----:B------:R-:W-:-:S04]  /*1a00*/  SHF.L.U32 R0, RZ, 0x1f, RZ ;  /* 0x0000001fff007819 */ /* 0x000fc800000006ff */
[----:B------:R-:W0:Y:S02]  /*1a10*/  SYNCS.PHASECHK.TRANS64.TRYWAIT P0, [UR42+0x17000], R0 ;  /* 0x01700000ff0075a7 */ /* 0x000e24000800016a */
[----:B0-----:R-:W-:Y:S05]  /*1a20*/  @!P0 BRA `(.L_x_9481) ;  /* 0x0000011000348947 */ /* 0x001fea0003800000 */
.L_x_9624:
[----:B------:R-:W-:-:S06]  /*1a30*/  ULOP3.LUT UR4, UR41, 0x1, URZ, 0xfc, !UPT ;  /* 0x0000000129047892 */ /* 0x000fcc000f8efc3f */
[----:B------:R-:W-:-:S05]  /*1a40*/  IMAD.U32 R2, RZ, RZ, UR4 ;  /* 0x00000004ff027e24 */ /* 0x000fca000f8e00ff */
[----:B------:R-:W-:-:S13]  /*1a50*/  ISETP.NE.AND P0, PT, R2, 0x3, PT ;  /* 0x000000030200780c */ /* 0x000fda0003f05270 */
[----:B------:R-:W-:Y:S05]  /*1a60*/  @!P0 BRA `(.L_x_9482) ;  /* 0x0000000000048947 */ /* 0x000fea0003800000 */
[----:B------:R-:W-:Y:S01]  /*1a70*/  BPT.TRAP 0x1 ;  /* 0x000000040000795c */ /* 0x000fe20000300000 */
.L_x_9482:
[----:B------:R1:W2:Y:S01]  /*1a80*/  SYNCS.PHASECHK.TRANS64.TRYWAIT P2, [UR42+0x17030], R0 ;  /* 0x01703000ff0075a7 */ /* 0x0002a2000804016a */
[----:B------:R-:W-:Y:S05]  /*1a90*/  @!P0 BRA `(.L_x_9483) ;  /* 0x0000000000048947 */ /* 0x000fea0003800000 */
[----:B------:R-:W-:Y:S01]  /*1aa0*/  BPT.TRAP 0x1 ;  /* 0x000000040000795c */ /* 0x000fe20000300000 */
.L_x_9483:
[----:B------:R-:W-:Y:S01]  /*1ab0*/  IMAD.U32 R8, RZ, RZ, UR46 ;  /* 0x0000002eff087e24 */ /* 0x000fe2000f8e00ff */
[----:B------:R-:W-:-:S04]  /*1ac0*/  ISETP.NE.AND P1, PT, R28, RZ, PT ;  /* 0x000000ff1c00720c */ /* 0x000fc80003f25270 */
[----:B------:R-:W-:Y:S01]  /*1ad0*/  LOP3.LUT R8, R8, 0x10000, RZ, 0xfc, !PT ;  /* 0x0001000008087812 */ /* 0x000fe200078efcff */
[----:B--2---:R-:W-:Y:S08]  /*1ae0*/  @P2 BRA `(.L_x_9484) ;  /* 0x0000000000082947 */ /* 0x004ff00003800000 */
[----:B------:R-:W2:Y:S02]  /*1af0*/  SYNCS.PHASECHK.TRANS64.TRYWAIT P2, [UR42+0x17030], R0 ;  /* 0x01703000ff0075a7 */ /* 0x000ea4000804016a */
[----:B--2---:R-:W-:Y:S05]  /*1b00*/  @!P2 BRA `(.L_x_9485) ;  /* 0x000001100014a947 */ /* 0x004fea0003800000 */
.L_x_9484:
[----:B------:R-:W-:Y:S05]  /*1b10*/  WARPSYNC.ALL ;  /* 0x0000000000007948 */ /* 0x000fea0003800000 */
[----:B------:R-:W-:Y:S01]  /*1b20*/  IMAD.MOV.U32 R9, RZ, RZ, -0x3ffffff0 ;  /* 0xc0000010ff097424 */ /* 0x000fe200078e00ff */
        /* <DEDUP_REMOVED lines=9> */
[----:B0-----:R-:W-:Y:S01]  /*1bc0*/  LOP3.LUT R3, R22, 0xffffff80, RZ, 0xc0, !PT ;  /* 0xffffff8016037812 */ /* 0x001fe200078ec0ff */
[----:B------:R-:W-:Y:S01]  /*1bd0*/  UMOV UR15, 0xc0000010 ;  /* 0xc0000010000f7882 */ /* 0x000fe20000000000 */
[----:B------:R-:W-:Y:S01]  /*1be0*/  LEA.HI R23, R23, R16, RZ, 0x2 ;  /* 0x0000001017177211 */ /* 0x000fe200078f10ff */
[----:B------:R-:W-:Y:S01]  /*1bf0*/  ULOP3.LUT UR20, UR4, 0x10000, URZ, 0xfc, !UPT ;  /* 0x0001000004147892 */ /* 0x000fe2000f8efc3f */
[----:B------:R-:W-:Y:S01]  /*1c00*/  IMAD.HI R6, R88, 0x55555556, RZ ;  /* 0x5555555658067827 */ /* 0x000fe200078e02ff */
[----:B------:R-:W-:Y:S01]  /*1c10*/  ULDC UR6, c[0x0][0x288] ;  /* 0x0000a20000067ab9 */ /* 0x000fe20000000800 */
[----:B------:R-:W-:Y:S01]  /*1c20*/  LOP3.LUT R23, R23, 0xfffffffc, RZ, 0xc0, !PT ;  /* 0xfffffffc17177812 */ /* 0x000fe200078ec0ff */
[----:B------:R-:W-:Y:S01]  /*1c30*/  UIADD3 UR14, UR20, 0x200, URZ ;  /* 0x00000200140e7890 */ /* 0x000fe2000fffe03f */
[C---:B------:R-:W-:Y:S01]  /*1c40*/  IMAD.IADD R3, R16.reuse, 0x1, -R3 ;  /* 0x0000000110037824 */ /* 0x040fe200078e0a03 */
[----:B------:R-:W-:Y:S01]  /*1c50*/  ULDC UR4, c[0x0][0x448] ;  /* 0x0001120000047ab9 */ /* 0x000fe20000000800 */
[----:B------:R-:W-:Y:S01]  /*1c60*/  UMOV UR10, UR20 ;  /* 0x00000014000a7c82 */ /* 0x000fe20008000000 */
[----:B------:R-:W-:Y:S01]  /*1c70*/  IMAD.IADD R23, R16, 0x1, -R23 ;  /* 0x0000000110177824 */ /* 0x000fe200078e0a17 */
[----:B------:R-:W-:Y:S01]  /*1c80*/  QGMMA.64x128x32.F32.E4M3.E4M3 R24, gdesc[UR8], RZ, !UPT, gsb0 ;  /* 0x01e00000081879f3 */ /* 0x000fe2000c0008ff */
[----:B------:R-:W-:Y:S01]  /*1c90*/  UIADD3 UR8, UR12, 0x180, URZ ;  /* 0x000001800c087890 */ /* 0x000fe2000fffe03f */
[----:B-1----:R-:W-:Y:S01]  /*1ca0*/  SHF.R.S32.HI R0, RZ, 0x1f, R3 ;  /* 0x0000001fff007819 */ /* 0x002fe20000011403 */
[----:B------:R-:W-:Y:S01]  /*1cb0*/  UIADD3 UR10, UR20, 0x100, URZ ;  /* 0x00000100140a7890 */ /* 0x000fe2000fffe03f */
[----:B------:R-:W-:Y:S01]  /*1cc0*/  LEA.HI R7, R6, R6, RZ, 0x1 ;  /* 0x0000000606077211 */ /* 0x000fe200078f08ff */
[----:B------:R-:W-:Y:S01]  /*1cd0*/  UMOV UR9, 0xc0000010 ;  /* 0xc000001000097882 */ /* 0x000fe20000000000 */
[----:B------:R-:W-:Y:S01]  /*1ce0*/  UMOV UR11, 0xc0000010 ;  /* 0xc0000010000b7882 */ /* 0x000fe20000000000 */
[----:B------:R-:W-:Y:S01]  /*1cf0*/  UIADD3 UR12, UR12, 0x300, URZ ;  /* 0x000003000c0c7890 */ /* 0x000fe2000fffe03f */
[CC--:B------:R-:W-:Y:S01]  /*1d00*/  LEA.HI R2, R0.reuse, R3.reuse, RZ, 0x2 ;  /* 0x0000000300027211 */ /* 0x0c0fe200078f10ff */
[----:B------:R-:W-:Y:S01]  /*1d10*/  UISETP.NE.AND UP0, UPT, UR4, 0x1, UPT ;  /* 0x000000010400788c */ /* 0x000fe2000bf05270 */
[----:B------:R-:W-:Y:S01]  /*1d20*/  LEA.HI R4, R0, R3, RZ, 0x5 ;  /* 0x0000000300047211 */ /* 0x000fe200078f28ff */
[----:B------:R-:W-:Y:S01]  /*1d30*/  IMAD R7, R7, -0x3, R88 ;  /* 0xfffffffd07077824 */ /* 0x000fe200078e0258 */
[--C-:B------:R-:W-:Y:S01]  /*1d40*/  SHF.R.S32.HI R0, RZ, 0x2, R2.reuse ;  /* 0x00000002ff007819 */ /* 0x100fe20000011402 */
[----:B------:R-:W-:Y:S01]  /*1d50*/  ULDC UR21, c[0x0][0x9dc] ;  /* 0x0002770000157ab9 */ /* 0x000fe20000000800 */
[----:B------:R-:W-:Y:S01]  /*1d60*/  SHF.R.S32.HI R5, RZ, 0x1f, R2 ;  /* 0x0000001fff057819 */ /* 0x000fe20000011402 */
[----:B------:R-:W-:Y:S01]  /*1d70*/  ULOP3.LUT UR21, URZ, UR21, URZ, 0x33, !UPT ;  /* 0x000000153f157292 */ /* 0x000fe2000f8e333f */
[----:B------:R-:W-:-:S02]  /*1d80*/  SHF.R.S32.HI R4, RZ, 0x5, R4 ;  /* 0x00000005ff047819 */ /* 0x000fc40000011404 */
[-C--:B------:R-:W-:Y:S02]  /*1d90*/  LEA.HI R5, R5, R0.reuse, RZ, 0x3 ;  /* 0x0000000005057211 */ /* 0x080fe400078f18ff */
[----:B------:R-:W-:Y:S01]  /*1da0*/  LEA R6, R4, UR43, 0x4 ;  /* 0x0000002b04067c11 */ /* 0x000fe2000f8e20ff */
[----:B------:R-:W-:Y:S01]  /*1db0*/  @UP0 ULDC UR4, c[0x0][0x44c] ;  /* 0x0001130000040ab9 */ /* 0x000fe20000000800 */
[----:B------:R-:W-:Y:S02]  /*1dc0*/  LOP3.LUT R5, R5, 0xfffffff8, RZ, 0xc0, !PT ;  /* 0xfffffff805057812 */ /* 0x000fe400078ec0ff */
[----:B------:R-:W-:Y:S02]  /*1dd0*/  LEA.HI R4, R23, R23, RZ, 0x1 ;  /* 0x0000001717047211 */ /* 0x000fe400078f08ff */
[----:B------:R-:W-:Y:S01]  /*1de0*/  IADD3 R6, R6, R0, -R5 ;  /* 0x0000000006067210 */ /* 0x000fe20007ffe805 */
[----:B------:R-:W-:Y:S01]  /*1df0*/  IMAD.MOV.U32 R5, RZ, RZ, -0x80 ;  /* 0xffffff80ff057424 */ /* 0x000fe200078e00ff */
[----:B------:R-:W-:Y:S01]  /*1e00*/  LOP3.LUT R4, R4, 0x1ffffffe, RZ, 0xc0, !PT ;  /* 0x1ffffffe04047812 */ /* 0x000fe200078ec0ff */
[----:B------:R-:W-:Y:S01]  /*1e10*/  IMAD.U32 R0, RZ, RZ, UR42 ;  /* 0x0000002aff007e24 */ /* 0x000fe2000f8e00ff */
[----:B------:R-:W-:Y:S01]  /*1e20*/  PLOP3.LUT P2, PT, PT, PT, UP0, 0x80, 0x0 ;  /* 0x000000000000781c */ /* 0x000fe20003f4f008 */
[----:B------:R-:W-:Y:S01]  /*1e30*/  IMAD R7, R7, 0x40, R6 ;  /* 0x0000004007077824 */ /* 0x000fe200078e0206 */
[----:B------:R-:W-:Y:S01]  /*1e40*/  PLOP3.LUT P3, PT, PT, PT, UP0, 0x80, 0x0 ;  /* 0x000000000000781c */ /* 0x000fe20003f6f008 */
[----:B------:R-:W-:Y:S01]  /*1e50*/  IMAD.IADD R4, R23, 0x1, -R4 ;  /* 0x0000000117047824 */ /* 0x000fe200078e0a04 */
[----:B------:R-:W-:Y:S01]  /*1e60*/  LOP3.LUT R2, R2, 0x7ffffffc, RZ, 0xc0, !PT ;  /* 0x7ffffffc02027812 */ /* 0x000fe200078ec0ff */
[C---:B------:R-:W-:Y:S01]  /*1e70*/  IMAD R20, R18.reuse, R5, 0x80 ;  /* 0x0000008012147424 */ /* 0x040fe200078e0205 */
[----:B------:R-:W-:Y:S01]  /*1e80*/  LEA R14, R18, 0xffffff80, 0x7 ;  /* 0xffffff80120e7811 */ /* 0x000fe200078e38ff */
[----:B------:R-:W-:-:S02]  /*1e90*/  IMAD R10, R4, 0x8, R7 ;  /* 0x00000008040a7824 */ /* 0x000fc400078e0207 */
[----:B------:R-:W-:Y:S02]  /*1ea0*/  IMAD.IADD R7, R3, 0x1, -R2 ;  /* 0x0000000103077824 */ /* 0x000fe400078e0a02 */
[----:B------:R-:W-:Y:S02]  /*1eb0*/  IMAD.MOV.U32 R4, RZ, RZ, R10 ;  /* 0x000000ffff047224 */ /* 0x000fe400078e000a */
[----:B------:R-:W-:Y:S01]  /*1ec0*/  @P2 IMAD.HI.U32 R6, R10, UR4, RZ ;  /* 0x000000040a062c27 */ /* 0x000fe2000f8e00ff */
[----:B------:R-:W-:-:S03]  /*1ed0*/  @UP0 ULDC UR4, c[0x0][0x450] ;  /* 0x0001140000040ab9 */ /* 0x000fc60000000800 */
[----:B------:R-:W-:Y:S01]  /*1ee0*/  VIADD R2, R20, 0x1 ;  /* 0x0000000114027836 */ /* 0x000fe20000000000 */
[----:B------:R-:W-:Y:S01]  /*1ef0*/  @P3 SHF.R.U32.HI R4, RZ, UR4, R6 ;  /* 0x00000004ff043c19 */ /* 0x000fe20008011606 */
[----:B------:R-:W-:Y:S01]  /*1f00*/  ULDC.64 UR4, c[0x0][0x9e0] ;  /* 0x0002780000047ab9 */ /* 0x000fe20000000a00 */
[----:B------:R-:W-:Y:S01]  /*1f10*/  @!P1 VIADD R0, R0, 0x17040 ;  /* 0x0001704000009836 */ /* 0x000fe20000000000 */
[----:B------:R-:W-:Y:S01]  /*1f20*/  UISETP.GE.AND UP1, UPT, UR5, 0x1, UPT ;  /* 0x000000010500788c */ /* 0x000fe2000bf26270 */
[----:B------:R-:W-:Y:S01]  /*1f30*/  IMAD R2, R7, -0x2, R2 ;  /* 0xfffffffe07027824 */ /* 0x000fe200078e0202 */
[----:B------:R-:W0:Y:S01]  /*1f40*/  SHFL.IDX PT, R12, R4, RZ, 0x1c1f ;  /* 0x001c1fff040c7589 */ /* 0x000e2200000e0000 */
[----:B------:R-:W-:Y:S01]  /*1f50*/  IMAD.U32 R6, RZ, RZ, UR6 ;  /* 0x00000006ff067e24 */ /* 0x000fe2000f8e00ff */
[----:B------:R-:W-:Y:S02]  /*1f60*/  @!P1 PRMT R0, RZ, 0x654, R0 ;  /* 0x00000654ff009816 */ /* 0x000fe40000000000 */
[----:B------:R-:W-:Y:S01]  /*1f70*/  PLOP3.LUT P2, PT, PT, PT, UP1, 0x40, 0x0 ;  /* 0x000000000000781c */ /* 0x000fe20003f4e818 */
[----:B------:R-:W-:-:S02]  /*1f80*/  WARPGROUP.DEPBAR.LE gsb0, 0x0 ;  /* 0x00008000000079c5 */ /* 0x000fc40000010000 */
[----:B------:R-:W-:-:S06]  /*1f90*/  WARPGROUP.ARRIVE ;  /* 0x00000000000079c5 */ /* 0x000fcc0000000000 */
[----:B------:R-:W-:Y:S01]  /*1fa0*/  QGMMA.64x128x32.F32.E4M3.E4M3 R24, gdesc[UR8], R24, gsb0 ;  /* 0x01e00000081879f3 */ /* 0x000fe20008000818 */
[----:B------:R-:W-:Y:S02]  /*1fb0*/  ULDC UR10, c[0x0][0x2f0] ;  /* 0x0000bc00000a7ab9 */ /* 0x000fe40000000800 */
[----:B------:R-:W-:-:S04]  /*1fc0*/  IMAD R3, R17, UR10, R2 ;  /* 0x0000000a11037c24 */ /* 0x000fc8000f8e0202 */
[----:B------:R-:W-:-:S04]  /*1fd0*/  IMAD.IADD R3, R3, 0x1, -R6 ;  /* 0x0000000103037824 */ /* 0x000fc800078e0a06 */
[C---:B------:R-:W-:Y:S02]  /*1fe0*/  VIADD R22, R3.reuse, UR4 ;  /* 0x0000000403167c36 */ /* 0x040fe40008000000 */
[----:B------:R-:W-:-:S04]  /*1ff0*/  VIADD R11, R3, UR21 ;  /* 0x00000015030b7c36 */ /* 0x000fc80008000000 */
[----:B0-----:R-:W-:Y:S01]  /*2000*/  IMAD.IADD R2, R11, 0x1, R12 ;  /* 0x000000010b027824 */ /* 0x001fe200078e020c */
[----:B------:R-:W-:Y:S02]  /*2010*/  WARPGROUP.DEPBAR.LE gsb0, 0x0 ;  /* 0x00008000000079c5 */ /* 0x000fe40000010000 */
[----:B------:R-:W-:-:S06]  /*2020*/  WARPGROUP.ARRIVE ;  /* 0x00000000000079c5 */ /* 0x000fcc0000000000 */
[----:B------:R-:W-:Y:S03]  /*2030*/  QGMMA.64x128x32.F32.E4M3.E4M3 R24, gdesc[UR12], R24, gsb0 ;  /* 0x01e000000c1879f3 */ /* 0x000fe60008000818 */
[----:B------:R-:W-:Y:S02]  /*2040*/  WARPGROUP.DEPBAR.LE gsb0, 0x0 ;  /* 0x00008000000079c5 */ /* 0x000fe40000010000 */
[----:B------:R0:W-:Y:S02]  /*2050*/  @!P1 SYNCS.ARRIVE.TRANS64.RED.A1T0 RZ, [R0+URZ], RZ ;  /* 0x000000ff00ff99a7 */ /* 0x0001e4000810043f */
[----:B0-----:R-:W-:-:S04]  /*2060*/  IMAD R0, R17, UR10, R20 ;  /* 0x0000000a11007c24 */ /* 0x001fc8000f8e0214 */
[----:B------:R-:W-:-:S05]  /*2070*/  IMAD R5, R7, -0x2, R0 ;  /* 0xfffffffe07057824 */ /* 0x000fca00078e0200 */
[----:B------:R-:W-:Y:S01]  /*2080*/  VIADDMNMX R0, R12, R22, R5, PT ;  /* 0x000000160c007246 */ /* 0x000fe20003800105 */
[----:B------:R-:W-:Y:S06]  /*2090*/  @P2 BRA `(.L_x_9486) ;  /* 0x00000000005c2947 */ /* 0x000fec0003800000 */
[----:B------:R-:W-:Y:S01]  /*20a0*/  IMAD R3, R17, UR10, R12 ;  /* 0x0000000a11037c24 */ /* 0x000fe2000f8e020c */
[----:B------:R-:W-:Y:S03]  /*20b0*/  BSSY B0, `(.L_x_9487) ;  /* 0x0000011000007945 */ /* 0x000fe60003800000 */
[----:B------:R-:W-:-:S05]  /*20c0*/  IMAD.IADD R3, R3, 0x1, -R6 ;  /* 0x0000000103037824 */ /* 0x000fca00078e0a06 */
        /* <DEDUP_REMOVED lines=10> */
.L_x_9488:
[----:B------:R-:W-:-:S06]  /*2170*/  UISETP.NE.AND UP2, UPT, UR5, 0x1, UPT ;  /* 0x000000010500788c */ /* 0x000fcc000bf45270 */
[----:B------:R-:W-:-:S05]  /*2180*/  PLOP3.LUT P2, PT, PT, PT, UP2, 0x80, 0x0 ;  /* 0x000000000000781c */ /* 0x000fca0003f4f028 */
[----:B------:R-:W-:-:S08]  /*2190*/  @UP2 ULDC.64 UR6, c[0x0][0x9e8] ;  /* 0x00027a0000062ab9 */ /* 0x000fd00000000a00 */
[----:B------:R-:W-:-:S05]  /*21a0*/  @P2 IMAD.HI.U32 R12, R3, UR6, RZ ;  /* 0x00000006030c2c27 */ /* 0x000fca000f8e00ff */
[----:B------:R-:W-:-:S07]  /*21b0*/  @P2 SHF.R.U32.HI R3, RZ, UR7, R12 ;  /* 0x00000007ff032c19 */ /* 0x000fce000801160c */
.L_x_9489:
[----:B------:R-:W-:Y:S05]  /*21c0*/  BSYNC B0 ;  /* 0x0000000000007941 */ /* 0x000fea0003800000 */
.L_x_9487:
[----:B------:R-:W-:-:S04]  /*21d0*/  IMAD R12, R3, UR5, -R14 ;  /* 0x00000005030c7c24 */ /* 0x000fc8000f8e0a0e */
[----:B------:R-:W-:-:S05]  /*21e0*/  IMAD R3, R7, -0x2, R12 ;  /* 0xfffffffe07037824 */ /* 0x000fca00078e020c */
[----:B------:R-:W-:Y:S02]  /*21f0*/  VIMNMX R2, R2, R3, !PT ;  /* 0x0000000302027248 */ /* 0x000fe40007fe0100 */
[----:B------:R-:W-:-:S07]  /*2200*/  VIADDMNMX R0, R3, UR5, R0, PT ;  /* 0x0000000503007c46 */ /* 0x000fce000b800100 */
.L_x_9486:
[C---:B------:R-:W-:Y:S02]  /*2210*/  ISETP.GE.AND P4, PT, R20.reuse, 0x9, PT ;  /* 0x000000091400780c */ /* 0x040fe40003f86270 */
[C---:B------:R-:W-:Y:S02]  /*2220*/  ISETP.GE.AND P2, PT, R20.reuse, 0x2, PT ;  /* 0x000000021400780c */ /* 0x040fe40003f46270 */
[----:B------:R-:W-:Y:S02]  /*2230*/  ISETP.GE.AND P5, PT, R20, 0xa, PT ;  /* 0x0000000a1400780c */ /* 0x000fe40003fa6270 */
[----:B------:R-:W-:Y:S02]  /*2240*/  LOP3.LUT R16, R16, 0xfffffffd, RZ, 0xc0, !PT ;  /* 0xfffffffd10107812 */ /* 0x000fe400078ec0ff */
[----:B------:R-:W-:-:S04]  /*2250*/  ISETP.GT.AND P3, PT, R2, 0x1, !P2 ;  /* 0x000000010200780c */ /* 0x000fc80005764270 */
[----:B------:R-:W-:Y:S02]  /*2260*/  ISETP.LT.OR P3, PT, R0, 0x2, P3 ;  /* 0x000000020000780c */ /* 0x000fe40001f61670 */
[----:B------:R-:W-:Y:S02]  /*2270*/  @P4 LOP3.LUT R16, R16, 0x2, RZ, 0xfc, !PT ;  /* 0x0000000210104812 */ /* 0x000fe400078efcff */
[----:B------:R-:W-:Y:S02]  /*2280*/  FSEL R25, R25, -INF , !P3 ;  /* 0xff80000019197808 */ /* 0x000fe40005800000 */
[----:B------:R-:W-:Y:S02]  /*2290*/  LOP3.LUT R16, R16, 0xfffffffb, RZ, 0xc0, !PT ;  /* 0xfffffffb10107812 */ /* 0x000fe400078ec0ff */
[----:B------:R-:W-:Y:S02]  /*22a0*/  ISETP.GT.AND P4, PT, R2, 0x8, !P4 ;  /* 0x000000080200780c */ /* 0x000fe40006784270 */
[----:B------:R-:W-:-:S02]  /*22b0*/  @P5 LOP3.LUT R16, R16, 0x4, RZ, 0xfc, !PT ;  /* 0x0000000410105812 */ /* 0x000fc400078efcff */
[----:B------:R-:W-:Y:S02]  /*22c0*/  ISETP.GT.AND P3, PT, R2, 0x9, !P5 ;  /* 0x000000090200780c */ /* 0x000fe40006f64270 */
[----:B------:R-:W-:Y:S02]  /*22d0*/  ISETP.GE.AND P5, PT, R20, 0x11, PT ;  /* 0x000000111400780c */ /* 0x000fe40003fa6270 */
[C---:B------:R-:W-:Y:S02]  /*22e0*/  ISETP.LT.OR P4, PT, R0.reuse, 0x9, P4 ;  /* 0x000000090000780c */ /* 0x040fe40002781670 */
[----:B------:R-:W-:Y:S02]  /*22f0*/  ISETP.LT.OR P3, PT, R0, 0xa, P3 ;  /* 0x0000000a0000780c */ /* 0x000fe40001f61670 */
[----:B------:R-:W-:Y:S02]  /*2300*/  FSEL R28, R28, -INF , !P4 ;  /* 0xff8000001c1c7808 */ /* 0x000fe40006000000 */
[----:B------:R-:W-:-:S02]  /*2310*/  ISETP.GE.AND P4, PT, R20, 0x12, PT ;  /* 0x000000121400780c */ /* 0x000fc40003f86270 */
[----:B------:R-:W-:Y:S02]  /*2320*/  LOP3.LUT R16, R16, 0xfffffff7, RZ, 0xc0, !PT ;  /* 0xfffffff710107812 */ /* 0x000fe400078ec0ff */
[----:B------:R-:W-:Y:S02]  /*2330*/  FSEL R29, R29, -INF , !P3 ;  /* 0xff8000001d1d7808 */ /* 0x000fe40005800000 */
[----:B------:R-:W-:Y:S02]  /*2340*/  ISETP.GT.AND P3, PT, R2, 0x10, !P5 ;  /* 0x000000100200780c */ /* 0x000fe40006f64270 */
[----:B------:R-:W-:Y:S02]  /*2350*/  @P5 LOP3.LUT R16, R16, 0x8, RZ, 0xfc, !PT ;  /* 0x0000000810105812 */ /* 0x000fe400078efcff */
[----:B------:R-:W-:Y:S02]  /*2360*/  ISETP.LT.OR P3, PT, R0, 0x11, P3 ;  /* 0x000000110000780c */ /* 0x000fe40001f61670 */
[----:B------:R-:W-:-:S02]  /*2370*/  LOP3.LUT R16, R16, 0xfdffffff, RZ, 0xc0, !PT ;  /* 0xfdffffff10107812 */ /* 0x000fc400078ec0ff */
[----:B------:R-:W-:Y:S02]  /*2380*/  FSEL R32, R32, -INF , !P3 ;  /* 0xff80000020207808 */ /* 0x000fe40005800000 */
[----:B------:R-:W-:Y:S02]  /*2390*/  @P4 LOP3.LUT R16, R16, 0x2000000, RZ, 0xfc, !PT ;  /* 0x0200000010104812 */ /* 0x000fe400078efcff */
[----:B------:R-:W-:Y:S02]  /*23a0*/  ISETP.GT.AND P3, PT, R2, 0x11, !P4 ;  /* 0x000000110200780c */ /* 0x000fe40006764270 */
[----:B------:R-:W-:Y:S02]  /*23b0*/  ISETP.GE.AND P4, PT, R20, 0x19, PT ;  /* 0x000000191400780c */ /* 0x000fe40003f86270 */
[----:B------:R-:W-:Y:S02]  /*23c0*/  ISETP.LT.OR P3, PT, R0, 0x12, P3 ;  /* 0x000000120000780c */ /* 0x000fe40001f61670 */
[----:B------:R-:W-:-:S02]  /*23d0*/  LOP3.LUT R16, R16, 0xfeffffff, RZ, 0xc0, !PT ;  /* 0xfeffffff10107812 */ /* 0x000fc400078ec0ff */
        /* <DEDUP_REMOVED lines=156> */
[----:B------:R-:W-:Y:S02]  /*2da0*/  PLOP3.LUT P6, PT, PT, PT, UP1, 0x40, 0x0 ;  /* 0x000000000000781c */ /* 0x000fe40003fce818 */
[----:B0-----:R-:W-:Y:S01]  /*2db0*/  VIADDMNMX R0, R2, R22, R5, PT ;  /* 0x0000001602007246 */ /* 0x001fe20003800105 */
[----:B------:R-:W-:-:S10]  /*2dc0*/  IMAD.IADD R3, R11, 0x1, R2 ;  /* 0x000000010b037824 */ /* 0x000fd400078e0202 */
[----:B------:R-:W-:Y:S05]  /*2dd0*/  @P6 BRA `(.L_x_9490) ;  /* 0x0000000000646947 */ /* 0x000fea0003800000 */
        /* <DEDUP_REMOVED lines=14> */
.L_x_9492:
[----:B------:R-:W-:-:S06]  /*2ec0*/  UISETP.NE.AND UP2, UPT, UR5, 0x1, UPT ;  /* 0x000000010500788c */ /* 0x000fcc000bf45270 */
[----:B------:R-:W-:-:S05]  /*2ed0*/  PLOP3.LUT P6, PT, PT, PT, UP2, 0x80, 0x0 ;  /* 0x000000000000781c */ /* 0x000fca0003fcf028 */
[----:B------:R-:W-:-:S08]  /*2ee0*/  @UP2 ULDC.64 UR6, c[0x0][0x9e8] ;  /* 0x00027a0000062ab9 */ /* 0x000fd00000000a00 */
[----:B------:R-:W-:Y:S01]  /*2ef0*/  @P6 IMAD.HI.U32 R2, R5, UR6, RZ ;  /* 0x0000000605026c27 */ /* 0x000fe2000f8e00ff */
[----:B------:R-:W-:-:S13]  /*2f00*/  PLOP3.LUT P6, PT, PT, PT, UP2, 0x80, 0x0 ;  /* 0x000000000000781c */ /* 0x000fda0003fcf028 */
[----:B------:R-:W-:-:S07]  /*2f10*/  @P6 SHF.R.U32.HI R5, RZ, UR7, R2 ;  /* 0x00000007ff056c19 */ /* 0x000fce0008011602 */
.L_x_9493:
[----:B------:R-:W-:Y:S05]  /*2f20*/  BSYNC B0 ;  /* 0x0000000000007941 */ /* 0x000fea0003800000 */
.L_x_9491:
[----:B------:R-:W-:-:S04]  /*2f30*/  IMAD R2, R5, UR5, -R14 ;  /* 0x0000000505027c24 */ /* 0x000fc8000f8e0a0e */
[----:B------:R-:W-:-:S05]  /*2f40*/  IMAD R2, R7, -0x2, R2 ;  /* 0xfffffffe07027824 */ /* 0x000fca00078e0202 */
[----:B------:R-:W-:Y:S02]  /*2f50*/  VIMNMX R3, R3, R2, !PT ;  /* 0x0000000203037248 */ /* 0x000fe40007fe0100 */
[----:B------:R-:W-:-:S07]  /*2f60*/  VIADDMNMX R0, R2, UR5, R0, PT ;  /* 0x0000000502007c46 */ /* 0x000fce000b800100 */
.L_x_9490:
[----:B------:R-:W-:Y:S01]  /*2f70*/  ISETP.GT.AND P2, PT, R3, 0x1, !P2 ;  /* 0x000000010300780c */ /* 0x000fe20005744270 */
[----:B------:R-:W-:Y:S01]  /*2f80*/  IMAD.U32 R11, RZ, RZ, UR40 ;  /* 0x00000028ff0b7e24 */ /* 0x000fe2000f8e00ff */
[----:B------:R-:W-:Y:S01]  /*2f90*/  LOP3.LUT P6, RZ, R16, 0x8, RZ, 0xc0, !PT ;  /* 0x0000000810ff7812 */ /* 0x000fe200078cc0ff */
[----:B------:R-:W-:Y:S01]  /*2fa0*/  @UP0 ULDC UR6, c[0x0][0x44c] ;  /* 0x0001130000060ab9 */ /* 0x000fe20000000800 */
[----:B------:R-:W-:Y:S01]  /*2fb0*/  ISETP.LT.OR P2, PT, R0, 0x2, P2 ;  /* 0x000000020000780c */ /* 0x000fe20001741670 */
[----:B------:R-:W-:Y:S01]  /*2fc0*/  UIMAD.WIDE.U32 UR6, UR43, UR6, URZ ;  /* 0x000000062b0672a5 */ /* 0x000fe2000f8e003f */
[----:B------:R-:W-:Y:S01]  /*2fd0*/  FMNMX.FTZ R5, R13, R25, !PT ;  /* 0x000000190d057209 */ /* 0x000fe20007810000 */
[----:B------:R-:W-:Y:S01]  /*2fe0*/  @UP0 ULDC UR14, c[0x0][0x450] ;  /* 0x00011400000e0ab9 */ /* 0x000fe20000000800 */
[----:B------:R-:W-:Y:S01]  /*2ff0*/  FSEL R27, R27, -INF , !P2 ;  /* 0xff8000001b1b7808 */ /* 0x000fe20005000000 */
[----:B------:R-:W-:Y:S01]  /*3000*/  @UP0 USHF.R.U32.HI UR43, URZ, UR14, UR7 ;  /* 0x0000000e3f2b0299 */ /* 0x000fe20008011607 */
        /* <DEDUP_REMOVED lines=17> */
[----:B------:R-:W-:Y:S02]  /*3120*/  LOP3.LUT P6, RZ, R16, 0x8000, RZ, 0xc0, !PT ;  /* 0x0000800010ff7812 */ /* 0x000fe400078cc0ff */
        /* <DEDUP_REMOVED lines=55> */
[C---:B------:R-:W-:Y:S01]  /*34a0*/  ISETP.GT.AND P3, PT, R3.reuse, 0x70, !P3 ;  /* 0x000000700300780c */ /* 0x040fe20005f64270 */
        /* <DEDUP_REMOVED lines=13> */
[----:B------:R-:W-:Y:S02]  /*3580*/  ISETP.LT.OR P2, PT, R0, 0x39, P2 ;  /* 0x000000390000780c */ /* 0x000fe40001741670 */
[----:B0-----:R-:W-:Y:S02]  /*3590*/  FMNMX.FTZ R5, R4, R5, !PT ;  /* 0x0000000504057209 */ /* 0x001fe40007810000 */
[----:B------:R-:W-:Y:S02]  /*35a0*/  FSEL R54, R54, -INF , !P2 ;  /* 0xff80000036367808 */ /* 0x000fe40005000000 */
[----:B------:R-:W-:Y:S01]  /*35b0*/  ISETP.GT.AND P2, PT, R3, 0x39, !P6 ;  /* 0x000000390300780c */ /* 0x000fe20007744270 */
[----:B------:R-:W0:Y:S01]  /*35c0*/  SHFL.BFLY PT, R2, R5, 0x1, 0x1f ;  /* 0x0c201f0005027f89 */ /* 0x000e2200000e0000 */
[----:B------:R-:W-:-:S02]  /*35d0*/  LOP3.LUT P6, RZ, R16, 0x10, RZ, 0xc0, !PT ;  /* 0x0000001010ff7812 */ /* 0x000fc400078cc0ff */
[C---:B------:R-:W-:Y:S02]  /*35e0*/  ISETP.LT.OR P2, PT, R0.reuse, 0x3a, P2 ;  /* 0x0000003a0000780c */ /* 0x040fe40001741670 */
[----:B------:R-:W-:Y:S02]  /*35f0*/  ISETP.LT.OR P5, PT, R0, 0x79, P5 ;  /* 0x000000790000780c */ /* 0x000fe40002fa1670 */
[----:B------:R-:W-:Y:S02]  /*3600*/  FSEL R55, R55, -INF , !P2 ;  /* 0xff80000037377808 */ /* 0x000fe40005000000 */
[----:B------:R-:W-:Y:S02]  /*3610*/  LOP3.LUT P2, RZ, R16, 0x4000, RZ, 0xc0, !PT ;  /* 0x0000400010ff7812 */ /* 0x000fe4000784c0ff */
[----:B------:R-:W-:Y:S02]  /*3620*/  FSEL R83, R83, -INF , !P4 ;  /* 0xff80000053537808 */ /* 0x000fe40006000000 */
[----:B------:R-:W-:-:S02]  /*3630*/  ISETP.GT.AND P2, PT, R3, 0x40, !P2 ;  /* 0x000000400300780c */ /* 0x000fc40005744270 */
[----:B------:R-:W-:Y:S02]  /*3640*/  FSEL R86, R86, -INF , !P5 ;  /* 0xff80000056567808 */ /* 0x000fe40006800000 */
[----:B------:R-:W-:Y:S02]  /*3650*/  ISETP.LT.OR P2, PT, R0, 0x41, P2 ;  /* 0x000000410000780c */ /* 0x000fe40001741670 */
[----:B------:R-:W-:Y:S02]  /*3660*/  R2UR UR11, R19 ;  /* 0x00000000130b72ca */ /* 0x000fe400000e0000 */
[----:B------:R-:W-:Y:S02]  /*3670*/  FSEL R58, R58, -INF , !P2 ;  /* 0xff8000003a3a7808 */ /* 0x000fe40005000000 */
[----:B------:R-:W-:Y:S02]  /*3680*/  LOP3.LUT P2, RZ, R16, 0x2000, RZ, 0xc0, !PT ;  /* 0x0000200010ff7812 */ /* 0x000fe4000784c0ff */
[----:B0-----:R-:W-:-:S02]  /*3690*/  FMNMX.FTZ R2, R5, R2, !PT ;  /* 0x0000000205027209 */ /* 0x001fc40007810000 */
[----:B------:R-:W-:-:S03]  /*36a0*/  ISETP.GT.AND P2, PT, R3, 0x41, !P2 ;  /* 0x000000410300780c */ /* 0x000fc60005744270 */
[----:B------:R-:W-:Y:S01]  /*36b0*/  FFMA.FTZ R20, R2, R11, -8 ;  /* 0xc100000002147423 */ /* 0x000fe2000001000b */
[----:B------:R-:W-:Y:S01]  /*36c0*/  ISETP.LT.OR P2, PT, R0, 0x42, P2 ;  /* 0x000000420000780c */ /* 0x000fe20001741670 */
[----:B------:R-:W-:-:S03]  /*36d0*/  UIADD3 UR43, UR11, UR43, URZ ;  /* 0x0000002b0b2b7290 */ /* 0x000fc6000fffe03f */
[----:B------:R-:W-:Y:S01]  /*36e0*/  FSEL R59, R59, -INF , !P2 ;  /* 0xff8000003b3b7808 */ /* 0x000fe20005000000 */
[----:B------:R-:W-:Y:S01]  /*36f0*/  UIADD3 UR4, UR43, UR4, URZ ;  /* 0x000000042b047290 */ /* 0x000fe2000fffe03f */
        /* <DEDUP_REMOVED lines=38> */
[----:B------:R-:W-:Y:S02]  /*3960*/  ISETP.GT.AND P2, PT, R3, RZ, !P6 ;  /* 0x000000ff0300720c */ /* 0x000fe40007744270 */
[----:B------:R-:W-:Y:S01]  /*3970*/  LOP3.LUT P6, RZ, R16, 0x8000000, RZ, 0xc0, !PT ;  /* 0x0800000010ff7812 */ /* 0x000fe200078cc0ff */
[--C-:B------:R-:W-:Y:S01]  /*3980*/  FFMA.FTZ R4, R13, UR40, -R20.reuse ;  /* 0x000000280d047c23 */ /* 0x100fe20008010814 */
[----:B------:R-:W-:Y:S01]  /*3990*/  ISETP.LT.OR P2, PT, R0, 0x1, P2 ;  /* 0x000000010000780c */ /* 0x000fe20001741670 */
[--C-:B------:R-:W-:Y:S01]  /*39a0*/  FFMA.FTZ R5, R25, UR40, -R20.reuse ;  /* 0x0000002819057c23 */ /* 0x100fe20008010814 */
[--C-:B------:R-:W-:Y:S01]  /*39b0*/  FFMA.FTZ R11, R28, UR40, -R20.reuse ;  /* 0x000000281c0b7c23 */ /* 0x100fe20008010814 */
[--C-:B------:R-:W-:Y:S01]  /*39c0*/  FFMA.FTZ R12, R29, UR40, -R20.reuse ;  /* 0x000000281d0c7c23 */ /* 0x100fe20008010814 */
[----:B------:R-:W-:Y:S01]  /*39d0*/  FSEL R26, R26, -INF , !P2 ;  /* 0xff8000001a1a7808 */ /* 0x000fe20005000000 */
[--C-:B------:R-:W-:Y:S01]  /*39e0*/  FFMA.FTZ R32, R32, UR40, -R20.reuse ;  /* 0x0000002820207c23 */ /* 0x100fe20008010814 */
[----:B------:R-:W-:Y:S01]  /*39f0*/  LOP3.LUT P2, RZ, R16, 0x4000000, RZ, 0xc0, !PT ;  /* 0x0400000010ff7812 */ /* 0x000fe2000784c0ff */
[--C-:B------:R-:W-:Y:S01]  /*3a00*/  FFMA.FTZ R36, R36, UR40, -R20.reuse ;  /* 0x0000002824247c23 */ /* 0x100fe20008010814 */
[----:B------:R-:W-:Y:S01]  /*3a10*/  FMNMX.FTZ R13, R26, R27, !PT ;  /* 0x0000001b1a0d7209 */ /* 0x000fe20007810000 */
[--C-:B------:R-:W-:Y:S01]  /*3a20*/  FFMA.FTZ R40, R40, UR40, -R20.reuse ;  /* 0x0000002828287c23 */ /* 0x100fe20008010814 */
[C---:B------:R-:W-:Y:S01]  /*3a30*/  ISETP.GT.AND P2, PT, R3.reuse, 0x69, !P2 ;  /* 0x000000690300780c */ /* 0x040fe20005744270 */
        /* <DEDUP_REMOVED lines=15> */
[----:B------:R-:W-:Y:S01]  /*3b30*/  ISETP.LT.OR P6, PT, R0, 0x7a, P6 ;  /* 0x0000007a0000780c */ /* 0x000fe200037c1670 */
[----:B------:R-:W-:Y:S01]  /*3b40*/  MUFU.EX2 R5, R5 ;  /* 0x0000000500057308 */ /* 0x000fe20000000800 */
[----:B------:R-:W-:Y:S01]  /*3b50*/  FMNMX.FTZ R16, R38, R15, !PT ;  /* 0x0000000f26107209 */ /* 0x000fe20007810000 */
[----:B------:R-:W-:Y:S01]  /*3b60*/  FFMA.FTZ R72, R72, UR40, -R20 ;  /* 0x0000002848487c23 */ /* 0x000fe20008010814 */
[----:B------:R-:W-:-:S02]  /*3b70*/  FSEL R87, R87, -INF , !P6 ;  /* 0xff80000057577808 */ /* 0x000fc40007000000 */
[----:B------:R-:W-:Y:S01]  /*3b80*/  FMNMX.FTZ R21, R39, R16, !PT ;  /* 0x0000001027157209 */ /* 0x000fe20007810000 */
[--C-:B------:R-:W-:Y:S01]  /*3b90*/  FFMA.FTZ R16, R37, UR40, -R20.reuse ;  /* 0x0000002825107c23 */ /* 0x100fe20008010814 */
[----:B------:R-:W-:Y:S01]  /*3ba0*/  FFMA.FTZ R37, R64, UR40, -R20 ;  /* 0x0000002840257c23 */ /* 0x000fe20008010814 */
[----:B------:R-:W-:Y:S01]  /*3bb0*/  MUFU.EX2 R15, R36 ;  /* 0x00000024000f7308 */ /* 0x000fe20000000800 */
[----:B------:R-:W-:-:S04]  /*3bc0*/  FMNMX.FTZ R22, R42, R21, !PT ;  /* 0x000000152a167209 */ /* 0x000fc80007810000 */
[----:B------:R-:W-:-:S03]  /*3bd0*/  FMNMX.FTZ R21, R43, R22, !PT ;  /* 0x000000162b157209 */ /* 0x000fc60007810000 */
[----:B------:R-:W-:Y:S01]  /*3be0*/  MUFU.EX2 R11, R11 ;  /* 0x0000000b000b7308 */ /* 0x000fe20000000800 */
[----:B------:R-:W-:-:S04]  /*3bf0*/  FMNMX.FTZ R22, R46, R21, !PT ;  /* 0x000000152e167209 */ /* 0x000fc80007810000 */
[----:B------:R-:W-:Y:S01]  /*3c00*/  FMNMX.FTZ R23, R47, R22, !PT ;  /* 0x000000162f177209 */ /* 0x000fe20007810000 */
[--C-:B------:R-:W-:Y:S01]  /*3c10*/  FFMA.FTZ R22, R41, UR40, -R20.reuse ;  /* 0x0000002829167c23 */ /* 0x100fe20008010814 */
[----:B------:R-:W-:Y:S01]  /*3c20*/  FFMA.FTZ R41, R68, UR40, -R20 ;  /* 0x0000002844297c23 */ /* 0x000fe20008010814 */
[----:B------:R-:W-:Y:S01]  /*3c30*/  MUFU.EX2 R21, R40 ;  /* 0x0000002800157308 */ /* 0x000fe20000000800 */
[----:B------:R-:W-:-:S04]  /*3c40*/  FMNMX.FTZ R24, R50, R23, !PT ;  /* 0x0000001732187209 */ /* 0x000fc80007810000 */
[----:B------:R-:W-:-:S03]  /*3c50*/  FMNMX.FTZ R23, R51, R24, !PT ;  /* 0x0000001833177209 */ /* 0x000fc60007810000 */
[----:B------:R-:W0:Y:S01]  /*3c60*/  MUFU.EX2 R12, R12 ;  /* 0x0000000c000c7308 */ /* 0x000e220000000800 */
[----:B------:R-:W-:-:S04]  /*3c70*/  FMNMX.FTZ R24, R54, R23, !PT ;  /* 0x0000001736187209 */ /* 0x000fc80007810000 */
[----:B------:R-:W-:Y:S01]  /*3c80*/  FMNMX.FTZ R25, R55, R24, !PT ;  /* 0x0000001837197209 */ /* 0x000fe20007810000 */
[----:B------:R-:W-:Y:S02]  /*3c90*/  FFMA.FTZ R24, R45, UR40, -R20 ;  /* 0x000000282d187c23 */ /* 0x000fe40008010814 */
[----:B------:R1:W-:Y:S01]  /*3ca0*/  MUFU.EX2 R23, R44 ;  /* 0x0000002c00177308 */ /* 0x0003e20000000800 */
[----:B------:R-:W-:-:S04]  /*3cb0*/  FMNMX.FTZ R28, R58, R25, !PT ;  /* 0x000000193a1c7209 */ /* 0x000fc80007810000 */
[----:B------:R-:W-:-:S03]  /*3cc0*/  FMNMX.FTZ R25, R59, R28, !PT ;  /* 0x0000001c3b197209 */ /* 0x000fc60007810000 */
[----:B------:R-:W-:Y:S01]  /*3cd0*/  MUFU.EX2 R14, R14 ;  /* 0x0000000e000e7308 */ /* 0x000fe20000000800 */
[----:B------:R-:W-:Y:S01]  /*3ce0*/  FMNMX.FTZ R28, R62, R25, !PT ;  /* 0x000000193e1c7209 */ /* 0x000fe20007810000 */
[--C-:B-1----:R-:W-:Y:S01]  /*3cf0*/  FFMA.FTZ R44, R65, UR40, -R20.reuse ;  /* 0x00000028412c7c23 */ /* 0x102fe20008010814 */
[----:B0-----:R-:W-:Y:S02]  /*3d00*/  F2FP.SATFINITE.E4M3.F32.PACK_AB_MERGE_C R148, R12, R11, RZ ;  /* 0x0000000b0c94723e */ /* 0x001fe400048070ff */
[----:B------:R-:W-:Y:S01]  /*3d10*/  FMNMX.FTZ R29, R63, R28, !PT ;  /* 0x0000001c3f1d7209 */ /* 0x000fe20007810000 */
[----:B------:R-:W-:Y:S01]  /*3d20*/  FFMA.FTZ R28, R49, UR40, -R20 ;  /* 0x00000028311c7c23 */ /* 0x000fe20008010814 */
[----:B------:R-:W-:Y:S01]  /*3d30*/  F2FP.SATFINITE.E4M3.F32.PACK_AB_MERGE_C R148, R5, R4, R148 ;  /* 0x000000040594723e */ /* 0x000fe20004807094 */
[----:B------:R0:W-:Y:S01]  /*3d40*/  MUFU.EX2 R25, R48 ;  /* 0x0000003000197308 */ /* 0x0001e20000000800 */
[----:B------:R-:W-:Y:S01]  /*3d50*/  FMNMX.FTZ R32, R66, R29, !PT ;  /* 0x0000001d42207209 */ /* 0x000fe20007810000 */
[----:B------:R-:W-:-:S03]  /*3d60*/  FFMA.FTZ R49, R76, UR40, -R20 ;  /* 0x000000284c317c23 */ /* 0x000fc60008010814 */
[----:B------:R-:W-:-:S03]  /*3d70*/  FMNMX.FTZ R29, R67, R32, !PT ;  /* 0x00000020431d7209 */ /* 0x000fc60007810000 */
[----:B------:R-:W1:Y:S01]  /*3d80*/  MUFU.EX2 R16, R16 ;  /* 0x0000001000107308 */ /* 0x000e620000000800 */
[----:B------:R-:W-:Y:S01]  /*3d90*/  FMNMX.FTZ R32, R70, R29, !PT ;  /* 0x0000001d46207209 */ /* 0x000fe20007810000 */
[----:B0-----:R-:W-:-:S03]  /*3da0*/  FFMA.FTZ R48, R69, UR40, -R20 ;  /* 0x0000002845307c23 */ /* 0x001fc60008010814 */
[----:B------:R-:W-:Y:S01]  /*3db0*/  FMNMX.FTZ R33, R71, R32, !PT ;  /* 0x0000002047217209 */ /* 0x000fe20007810000 */
[--C-:B------:R-:W-:Y:S01]  /*3dc0*/  FFMA.FTZ R32, R53, UR40, -R20.reuse ;  /* 0x0000002835207c23 */ /* 0x100fe20008010814 */
[----:B------:R-:W-:Y:S01]  /*3dd0*/  FFMA.FTZ R53, R80, UR40, -R20 ;  /* 0x0000002850357c23 */ /* 0x000fe20008010814 */
[----:B------:R-:W-:Y:S01]  /*3de0*/  MUFU.EX2 R22, R22 ;  /* 0x0000001600167308 */ /* 0x000fe20000000800 */
        /* <DEDUP_REMOVED lines=8> */
[----:B------:R0:W-:Y:S01]  /*3e70*/  MUFU.EX2 R29, R52 ;  /* 0x00000034001d7308 */ /* 0x0001e20000000800 */
[----:B------:R-:W-:-:S04]  /*3e80*/  FMNMX.FTZ R40, R82, R33, !PT ;  /* 0x0000002152287209 */ /* 0x000fc80007810000 */
[----:B------:R-:W-:Y:S01]  /*3e90*/  FMNMX.FTZ R33, R83, R40, !PT ;  /* 0x0000002853217209 */ /* 0x000fe20007810000 */
[--C-:B------:R-:W-:Y:S01]  /*3ea0*/  FFMA.FTZ R40, R61, UR40, -R20.reuse ;  /* 0x000000283d287c23 */ /* 0x100fe20008010814 */
[----:B------:R-:W-:Y:S01]  /*3eb0*/  IMAD.U32 R61, RZ, RZ, UR40 ;  /* 0x00000028ff3d7e24 */ /* 0x000fe2000f8e00ff */
[----:B------:R-:W-:Y:S01]  /*3ec0*/  MUFU.EX2 R32, R32 ;  /* 0x0000002000207308 */ /* 0x000fe20000000800 */
[----:B------:R-:W-:Y:S01]  /*3ed0*/  FMNMX.FTZ R0, R86, R33, !PT ;  /* 0x0000002156007209 */ /* 0x000fe20007810000 */
[----:B0-----:R-:W-:-:S03]  /*3ee0*/  FFMA.FTZ R52, R73, UR40, -R20 ;  /* 0x0000002849347c23 */ /* 0x001fc60008010814 */
[----:B------:R-:W-:-:S03]  /*3ef0*/  FMNMX.FTZ R0, R87, R0, !PT ;  /* 0x0000000057007209 */ /* 0x000fc60007810000 */
[----:B------:R-:W-:Y:S02]  /*3f00*/  MUFU.EX2 R28, R28 ;  /* 0x0000001c001c7308 */ /* 0x000fe40000000800 */
[----:B------:R-:W0:Y:S06]  /*3f10*/  SHFL.BFLY PT, R45, R0, 0x2, 0x1f ;  /* 0x0c401f00002d7f89 */ /* 0x000e2c00000e0000 */
[----:B------:R1:W-:Y:S08]  /*3f20*/  MUFU.EX2 R33, R60 ;  /* 0x0000003c00217308 */ /* 0x0003f00000000800 */
[----:B------:R-:W-:Y:S01]  /*3f30*/  MUFU.EX2 R40, R40 ;  /* 0x0000002800287308 */ /* 0x000fe20000000800 */
[----:B-1----:R-:W-:-:S07]  /*3f40*/  FFMA.FTZ R60, R81, UR40, -R20 ;  /* 0x00000028513c7c23 */ /* 0x002fce0008010814 */
[----:B------:R1:W-:Y:S01]  /*3f50*/  MUFU.EX2 R3, R56 ;  /* 0x0000003800037308 */ /* 0x0003e20000000800 */
[----:B0-----:R-:W-:-:S05]  /*3f60*/  FMNMX.FTZ R57, R0, R45, !PT ;  /* 0x0000002d00397209 */ /* 0x001fca0007810000 */
[----:B------:R-:W0:Y:S02]  /*3f70*/  SHFL.BFLY PT, R0, R57, 0x1, 0x1f ;  /* 0x0c201f0039007f89 */ /* 0x000e2400000e0000 */
[----:B------:R-:W-:Y:S01]  /*3f80*/  MUFU.EX2 R36, R36 ;  /* 0x0000002400247308 */ /* 0x000fe20000000800 */
[----:B-1----:R-:W-:-:S07]  /*3f90*/  FFMA.FTZ R56, R77, UR40, -R20 ;  /* 0x000000284d387c23 */ /* 0x002fce0008010814 */
[----:B------:R-:W-:Y:S08]  /*3fa0*/  MUFU.EX2 R41, R41 ;  /* 0x0000002900297308 */ /* 0x000ff00000000800 */
[----:B------:R-:W-:Y:S01]  /*3fb0*/  MUFU.EX2 R48, R48 ;  /* 0x0000003000307308 */ /* 0x000fe20000000800 */
[----:B0-----:R-:W-:-:S07]  /*3fc0*/  FMNMX.FTZ R0, R57, R0, !PT ;  /* 0x0000000039007209 */ /* 0x001fce0007810000 */
        /* <DEDUP_REMOVED lines=16> */
[----:B------:R-:W-:Y:S01]  /*40d0*/  FFMA.FTZ R31, R34, UR40, -R61 ;  /* 0x00000028221f7c23 */ /* 0x000fe2000801083d */
[----:B------:R-:W-:Y:S01]  /*40e0*/  FADD.FTZ R54, R4, R5 ;  /* 0x0000000504367221 */ /* 0x000fe20000010000 */
[--C-:B------:R-:W-:Y:S01]  /*40f0*/  FFMA.FTZ R34, R35, UR40, -R61.reuse ;  /* 0x0000002823227c23 */ /* 0x100fe2000801083d */
[--C-:B------:R-:W-:Y:S01]  /*4100*/  FFMA.FTZ R35, R42, UR40, -R61.reuse ;  /* 0x000000282a237c23 */ /* 0x100fe2000801083d */
[--C-:B------:R-:W-:Y:S01]  /*4110*/  FFMA.FTZ R42, R51, UR40, -R61.reuse ;  /* 0x00000028332a7c23 */ /* 0x100fe2000801083d */
[----:B------:R-:W-:Y:S01]  /*4120*/  FADD.FTZ R51, R11, R54 ;  /* 0x000000360b337221 */ /* 0x000fe20000010000 */
[----:B------:R-:W0:Y:S01]  /*4130*/  MUFU.EX2 R27, R27 ;  /* 0x0000001b001b7308 */ /* 0x000e220000000800 */
[--C-:B------:R-:W-:Y:S01]  /*4140*/  FFMA.FTZ R64, R38, UR40, -R61.reuse ;  /* 0x0000002826407c23 */ /* 0x100fe2000801083d */
[----:B------:R-:W-:Y:S01]  /*4150*/  FFMA.FTZ R68, R46, UR40, -R61 ;  /* 0x000000282e447c23 */ /* 0x000fe2000801083d */
[----:B------:R-:W-:Y:S01]  /*4160*/  FADD.FTZ R54, R12, R51 ;  /* 0x000000330c367221 */ /* 0x000fe20000010000 */
        /* <DEDUP_REMOVED lines=10> */
[--C-:B------:R-:W-:Y:S01]  /*4210*/  FFMA.FTZ R66, R66, UR40, -R61.reuse ;  /* 0x0000002842427c23 */ /* 0x100fe2000801083d */
[----:B------:R-:W-:Y:S01]  /*4220*/  FFMA.FTZ R12, R67, UR40, -R61 ;  /* 0x00000028430c7c23 */ /* 0x000fe2000801083d */
        /* <DEDUP_REMOVED lines=15> */
[----:B------:R-:W-:Y:S01]  /*4320*/  FFMA.FTZ R61, R87, UR40, -R61 ;  /* 0x00000028573d7c23 */ /* 0x000fe2000801083d */
[----:B------:R-:W1:Y:S01]  /*4330*/  MUFU.EX2 R34, R34 ;  /* 0x0000002200227308 */ /* 0x000e620000000800 */
[----:B--2---:R-:W-:Y:S01]  /*4340*/  FADD.FTZ R54, R65, R54 ;  /* 0x0000003641367221 */ /* 0x004fe20000010000 */
[----:B------:R-:W-:Y:S01]  /*4350*/  FADD.FTZ R15, R21, R58 ;  /* 0x0000003a150f7221 */ /* 0x000fe20000010000 */
[----:B------:R-:W-:-:S03]  /*4360*/  F2FP.SATFINITE.E4M3.F32.PACK_AB_MERGE_C R30, R65, R30, RZ ;  /* 0x0000001e411e723e */ /* 0x000fc600048070ff */
[----:B------:R-:W-:Y:S01]  /*4370*/  FADD.FTZ R16, R22, R15 ;  /* 0x0000000f16107221 */ /* 0x000fe20000010000 */
[----:B------:R-:W-:Y:S01]  /*4380*/  F2FP.SATFINITE.E4M3.F32.PACK_AB_MERGE_C R149, R27, R26, R30 ;  /* 0x0000001a1b95723e */ /* 0x000fe2000480701e */
[----:B------:R-:W2:Y:S01]  /*4390*/  MUFU.EX2 R64, R64 ;  /* 0x0000004000407308 */ /* 0x000ea20000000800 */
[----:B0-----:R-:W-:Y:S01]  /*43a0*/  FADD.FTZ R11, R31, R54 ;  /* 0x000000361f0b7221 */ /* 0x001fe20000010000 */
[----:B------:R-:W-:Y:S01]  /*43b0*/  FADD.FTZ R5, R23, R16 ;  /* 0x0000001017057221 */ /* 0x000fe20000010000 */
[----:B------:R-:W-:-:S03]  /*43c0*/  F2FP.SATFINITE.E4M3.F32.PACK_AB_MERGE_C R23, R24, R23, RZ ;  /* 0x000000171817723e */ /* 0x000fc600048070ff */
[----:B------:R-:W-:Y:S01]  /*43d0*/  FADD.FTZ R24, R24, R5 ;  /* 0x0000000518187221 */ /* 0x000fe20000010000 */
[----:B------:R-:W-:Y:S01]  /*43e0*/  F2FP.SATFINITE.E4M3.F32.PACK_AB_MERGE_C R144, R22, R21, R23 ;  /* 0x000000151690723e */ /* 0x000fe20004807017 */
[----:B------:R-:W0:Y:S01]  /*43f0*/  MUFU.EX2 R69, R69 ;  /* 0x0000004500457308 */ /* 0x000e220000000800 */
[----:B-1----:R-:W-:-:S07]  /*4400*/  FADD.FTZ R11, R34, R11 ;  /* 0x0000000b220b7221 */ /* 0x002fce0000010000 */
[----:B------:R-:W1:Y:S01]  /*4410*/  MUFU.EX2 R35, R35 ;  /* 0x0000002300237308 */ /* 0x000e620000000800 */
[----:B--2---:R-:W-:Y:S01]  /*4420*/  FADD.FTZ R4, R64, R11 ;  /* 0x0000000b40047221 */ /* 0x004fe20000010000 */
[----:B------:R-:W-:-:S04]  /*4430*/  FADD.FTZ R11, R25, R24 ;  /* 0x00000018190b7221 */ /* 0x000fc80000010000 */
[----:B------:R-:W-:Y:S02]  /*4440*/  FADD.FTZ R14, R28, R11 ;  /* 0x0000000b1c0e7221 */ /* 0x000fe40000010000 */
[----:B------:R-:W2:Y:S01]  /*4450*/  MUFU.EX2 R38, R38 ;  /* 0x0000002600267308 */ /* 0x000ea20000000800 */
[C---:B0-----:R-:W-:Y:S01]  /*4460*/  FADD.FTZ R4, R69.reuse, R4 ;  /* 0x0000000445047221 */ /* 0x041fe20000010000 */
[----:B------:R-:W-:-:S04]  /*4470*/  F2FP.SATFINITE.E4M3.F32.PACK_AB_MERGE_C R64, R69, R64, RZ ;  /* 0x000000404540723e */ /* 0x000fc800048070ff */
[----:B------:R-:W-:Y:S02]  /*4480*/  F2FP.SATFINITE.E4M3.F32.PACK_AB_MERGE_C R151, R34, R31, R64 ;  /* 0x0000001f2297723e */ /* 0x000fe40004807040 */
[----:B------:R-:W0:Y:S01]  /*4490*/  MUFU.EX2 R68, R68 ;  /* 0x0000004400447308 */ /* 0x000e220000000800 */
[----:B-1----:R-:W-:Y:S01]  /*44a0*/  FADD.FTZ R5, R35, R4 ;  /* 0x0000000423057221 */ /* 0x002fe20000010000 */
[----:B------:R-:W-:Y:S01]  /*44b0*/  F2FP.SATFINITE.E4M3.F32.PACK_AB_MERGE_C R4, R32, R29, RZ ;  /* 0x0000001d2004723e */ /* 0x000fe200048070ff */
[----:B------:R-:W-:-:S03]  /*44c0*/  FADD.FTZ R29, R29, R14 ;  /* 0x0000000e1d1d7221 */ /* 0x000fc60000010000 */
[----:B------:R-:W-:Y:S01]  /*44d0*/  F2FP.SATFINITE.E4M3.F32.PACK_AB_MERGE_C R146, R28, R25, R4 ;  /* 0x000000191c92723e */ /* 0x000fe20004807004 */
[----:B------:R-:W-:Y:S01]  /*44e0*/  FADD.FTZ R32, R32, R29 ;  /* 0x0000001d20207221 */ /* 0x000fe20000010000 */
[----:B------:R-:W1:Y:S01]  /*44f0*/  MUFU.EX2 R47, R47 ;  /* 0x0000002f002f7308 */ /* 0x000e620000000800 */
[----:B--2---:R-:W-:-:S07]  /*4500*/  FADD.FTZ R5, R38, R5 ;  /* 0x0000000526057221 */ /* 0x004fce0000010000 */
[----:B------:R-:W2:Y:S01]  /*4510*/  MUFU.EX2 R39, R39 ;  /* 0x0000002700277308 */ /* 0x000ea20000000800 */
[----:B0-----:R-:W-:Y:S01]  /*4520*/  FADD.FTZ R4, R68, R5 ;  /* 0x0000000544047221 */ /* 0x001fe20000010000 */
[----:B------:R-:W-:-:S04]  /*4530*/  F2FP.SATFINITE.E4M3.F32.PACK_AB_MERGE_C R5, R40, R33, RZ ;  /* 0x000000212805723e */ /* 0x000fc800048070ff */
[C---:B------:R-:W-:Y:S01]  /*4540*/  F2FP.SATFINITE.E4M3.F32.PACK_AB_MERGE_C R140, R36.reuse, R3, R5 ;  /* 0x00000003248c723e */ /* 0x040fe20004807005 */
[----:B------:R-:W-:Y:S01]  /*4550*/  FADD.FTZ R3, R3, R32 ;  /* 0x0000002003037221 */ /* 0x000fe20000010000 */
[----:B------:R-:W0:Y:S01]  /*4560*/  MUFU.EX2 R42, R42 ;  /* 0x0000002a002a7308 */ /* 0x000e220000000800 */
[C---:B-1----:R-:W-:Y:S01]  /*4570*/  FADD.FTZ R4, R47.reuse, R4 ;  /* 0x000000042f047221 */ /* 0x042fe20000010000 */
[----:B------:R-:W-:Y:S01]  /*4580*/  F2FP.SATFINITE.E4M3.F32.PACK_AB_MERGE_C R47, R47, R68, RZ ;  /* 0x000000442f2f723e */ /* 0x000fe200048070ff */
[----:B------:R-:W-:-:S03]  /*4590*/  FADD.FTZ R36, R36, R3 ;  /* 0x0000000324247221 */ /* 0x000fc60000010000 */
[----:B------:R-:W-:Y:S01]  /*45a0*/  F2FP.SATFINITE.E4M3.F32.PACK_AB_MERGE_C R145, R38, R35, R47 ;  /* 0x000000232691723e */ /* 0x000fe2000480702f */
[----:B------:R-:W-:Y:S01]  /*45b0*/  FADD.FTZ R33, R33, R36 ;  /* 0x0000002421217221 */ /* 0x000fe20000010000 */
[----:B------:R-:W1:Y:S01]  /*45c0*/  MUFU.EX2 R50, R50 ;  /* 0x0000003200327308 */ /* 0x000e620000000800 */
[----:B--2---:R-:W-:Y:S02]  /*45d0*/  FADD.FTZ R5, R39, R4 ;  /* 0x0000000427057221 */ /* 0x004fe40000010000 */
[----:B------:R-:W-:-:S05]  /*45e0*/  FADD.FTZ R40, R40, R33 ;  /* 0x0000002128287221 */ /* 0x000fca0000010000 */
        /* <DEDUP_REMOVED lines=9> */
[----:B0-----:R-:W-:Y:S01]  /*4680*/  FADD.FTZ R3, R43, R4 ;  /* 0x000000042b037221 */ /* 0x001fe20000010000 */
[----:B------:R-:W-:-:S04]  /*4690*/  F2FP.SATFINITE.E4M3.F32.PACK_AB_MERGE_C R4, R48, R41, RZ ;  /* 0x000000293004723e */ /* 0x000fc800048070ff */
[----:B------:R-:W-:Y:S01]  /*46a0*/  F2FP.SATFINITE.E4M3.F32.PACK_AB_MERGE_C R142, R44, R37, R4 ;  /* 0x000000252c8e723e */ /* 0x000fe20004807004 */
[----:B------:R-:W-:Y:S01]  /*46b0*/  FADD.FTZ R37, R37, R40 ;  /* 0x0000002825257221 */ /* 0x000fe20000010000 */
[----:B------:R-:W0:Y:S01]  /*46c0*/  MUFU.EX2 R63, R63 ;  /* 0x0000003f003f7308 */ /* 0x000e220000000800 */
[----:B-1----:R-:W-:Y:S02]  /*46d0*/  FADD.FTZ R3, R46, R3 ;  /* 0x000000032e037221 */ /* 0x002fe40000010000 */
[----:B------:R-:W-:-:S04]  /*46e0*/  FADD.FTZ R44, R44, R37 ;  /* 0x000000252c2c7221 */ /* 0x000fc80000010000 */
[----:B------:R-:W-:Y:S01]  /*46f0*/  FADD.FTZ R41, R41, R44 ;  /* 0x0000002c29297221 */ /* 0x000fe20000010000 */
[----:B------:R-:W1:Y:S01]  /*4700*/  MUFU.EX2 R19, R66 ;  /* 0x0000004200137308 */ /* 0x000e620000000800 */
[----:B--2---:R-:W-:Y:S02]  /*4710*/  FADD.FTZ R4, R62, R3 ;  /* 0x000000033e047221 */ /* 0x004fe40000010000 */
[----:B------:R-:W-:-:S05]  /*4720*/  FADD.FTZ R48, R48, R41 ;  /* 0x0000002930307221 */ /* 0x000fca0000010000 */
[----:B------:R-:W-:Y:S01]  /*4730*/  MUFU.EX2 R49, R49 ;  /* 0x0000003100317308 */ /* 0x000fe20000000800 */
[C---:B0-----:R-:W-:Y:S01]  /*4740*/  FADD.FTZ R4, R63.reuse, R4 ;  /* 0x000000043f047221 */ /* 0x041fe20000010000 */
[----:B------:R-:W-:-:S04]  /*4750*/  F2FP.SATFINITE.E4M3.F32.PACK_AB_MERGE_C R62, R63, R62, RZ ;  /* 0x0000003e3f3e723e */ /* 0x000fc800048070ff */
[----:B------:R-:W-:Y:S02]  /*4760*/  F2FP.SATFINITE.E4M3.F32.PACK_AB_MERGE_C R141, R46, R43, R62 ;  /* 0x0000002b2e8d723e */ /* 0x000fe4000480703e */
        /* <DEDUP_REMOVED lines=43> */
[----:B--2---:R-:W-:-:S04]  /*4a20*/  FADD.FTZ R3, R83, R4 ;  /* 0x0000000453037221 */ /* 0x004fc80000010000 */
[----:B0-----:R-:W-:Y:S01]  /*4a30*/  FADD.FTZ R4, R86, R3 ;  /* 0x0000000356047221 */ /* 0x001fe20000010000 */
[----:B------:R-:W-:Y:S01]  /*4a40*/  VIADD R3, R18, 0xfffffffe ;  /* 0xfffffffe12037836 */ /* 0x000fe20000000000 */
[C---:B-1----:R-:W-:Y:S02]  /*4a50*/  F2FP.SATFINITE.E4M3.F32.PACK_AB_MERGE_C R11, R61.reuse, R86, RZ ;  /* 0x000000563d0b723e */ /* 0x042fe400048070ff */
[----:B------:R-:W-:Y:S02]  /*4a60*/  FADD.FTZ R4, R61, R4 ;  /* 0x000000043d047221 */ /* 0x000fe40000010000 */
[----:B------:R-:W-:Y:S01]  /*4a70*/  F2FP.SATFINITE.E4M3.F32.PACK_AB_MERGE_C R139, R83, R82, R11 ;  /* 0x00000052538b723e */ /* 0x000fe2000480700b */
        /* <DEDUP_REMOVED lines=11> */
.L_x_9495:
[----:B------:R-:W-:-:S11]  /*4b30*/  UISETP.NE.AND UP2, UPT, UR5, 0x1, UPT ;  /* 0x000000010500788c */ /* 0x000fd6000bf45270 */
[----:B------:R-:W-:Y:S02]  /*4b40*/  @UP2 ULDC.64 UR14, c[0x0][0x9e8] ;  /* 0x00027a00000e2ab9 */ /* 0x000fe40000000a00 */
[----:B------:R-:W-:-:S04]  /*4b50*/  UIMAD.WIDE.U32 UR6, UR11, UR14, URZ ;  /* 0x0000000e0b0672a5 */ /* 0x000fc8000f8e003f */
[----:B------:R-:W-:-:S12]  /*4b60*/  @UP2 USHF.R.U32.HI UR11, URZ, UR15, UR7 ;  /* 0x0000000f3f0b2299 */ /* 0x000fd80008011607 */
.L_x_9496:
[----:B------:R-:W-:-:S04]  /*4b70*/  UIMAD UR5, UR11, UR5, UR5 ;  /* 0x000000050b0572a4 */ /* 0x000fc8000f8e0205 */
[----:B------:R-:W-:-:S04]  /*4b80*/  UISETP.LT.AND UP2, UPT, UR4, UR5, UPT ;  /* 0x000000050400728c */ /* 0x000fc8000bf41270 */
[----:B------:R-:W-:-:S12]  /*4b90*/  USEL UR4, UR4, UR5, UP2 ;  /* 0x0000000504047287 */ /* 0x000fd80009000000 */
.L_x_9494:
[----:B------:R-:W-:Y:S01]  /*4ba0*/  USHF.R.S32.HI UR5, URZ, 0x1f, UR4 ;  /* 0x0000001f3f057899 */ /* 0x000fe20008011404 */
[----:B------:R-:W0:Y:S01]  /*4bb0*/  S2UR UR22, SR_CgaCtaId ;  /* 0x00000000001679c3 */ /* 0x000e220000008800 */
[----:B------:R-:W-:Y:S02]  /*4bc0*/  CS2R R88, SRZ ;  /* 0x0000000000587805 */ /* 0x000fe4000001ff00 */
[----:B------:R-:W-:Y:S01]  /*4bd0*/  CS2R R90, SRZ ;  /* 0x00000000005a7805 */ /* 0x000fe2000001ff00 */
[----:B------:R-:W-:Y:S01]  /*4be0*/  ULEA.HI UR5, UR5, UR4, URZ, 0x7 ;  /* 0x0000000405057291 */ /* 0x000fe2000f8f383f */
[----:B------:R-:W-:Y:S02]  /*4bf0*/  CS2R R92, SRZ ;  /* 0x00000000005c7805 */ /* 0x000fe4000001ff00 */
[----:B------:R-:W-:Y:S01]  /*4c00*/  CS2R R94, SRZ ;  /* 0x00000000005e7805 */ /* 0x000fe2000001ff00 */
[----:B------:R-:W-:Y:S01]  /*4c10*/  UMOV UR4, URZ ;  /* 0x0000003f00047c82 */ /* 0x000fe20008000000 */
        /* <DEDUP_REMOVED lines=10> */
[----:B------:R-:W-:Y:S01]  /*4cc0*/  CS2R R110, SRZ ;  /* 0x00000000006e7805 */ /* 0x000fe2000001ff00 */
[----:B------:R-:W-:Y:S01]  /*4cd0*/  UMOV UR5, URZ ;  /* 0x0000003f00057c82 */ /* 0x000fe20008000000 */
[----:B------:R-:W-:Y:S02]  /*4ce0*/  CS2R R112, SRZ ;  /* 0x0000000000707805 */ /* 0x000fe4000001ff00 */
[----:B------:R-:W-:Y:S02]  /*4cf0*/  CS2R R114, SRZ ;  /* 0x0000000000727805 */ /* 0x000fe4000001ff00 */
[----:B------:R-:W-:Y:S02]  /*4d00*/  ISETP.GE.AND P2, PT, R3, UR23, PT ;  /* 0x0000001703007c0c */ /* 0x000fe4000bf46270 */
        /* <DEDUP_REMOVED lines=40> */
.L_x_9515:
[----:B------:R-:W-:-:S04]  /*4f90*/  UIADD3 UR4, UR7, 0x1, URZ ;  /* 0x0000000107047890 */ /* 0x000fc8000fffe03f */
[----:B------:R-:W-:-:S04]  /*4fa0*/  UISETP.NE.AND UP2, UPT, UR4, 0x2, UPT ;  /* 0x000000020400788c */ /* 0x000fc8000bf45270 */
[----:B------:R-:W-:Y:S02]  /*4fb0*/  USEL UR5, URZ, 0x1, UP2 ;  /* 0x000000013f057887 */ /* 0x000fe40009000000 */
[----:B------:R-:W-:Y:S02]  /*4fc0*/  USEL UR4, UR4, URZ, UP2 ;  /* 0x0000003f04047287 */ /* 0x000fe40009000000 */
[----:B------:R-:W-:Y:S01]  /*4fd0*/  ULOP3.LUT UR5, UR6, UR5, URZ, 0x3c, !UPT ;  /* 0x0000000506057292 */ /* 0x000fe2000f8e3c3f */
[----:B------:R-:W-:Y:S11]  /*4fe0*/  @!P0 BRA `(.L_x_9498) ;  /* 0x0000000000048947 */ /* 0x000ff60003800000 */
[----:B------:R-:W-:Y:S01]  /*4ff0*/  BPT.TRAP 0x1 ;  /* 0x000000040000795c */ /* 0x000fe20000300000 */
.L_x_9498:
[----:B------:R-:W-:Y:S01]  /*5000*/  ULEA UR27, UR4, UR42, 0x3 ;  /* 0x0000002a041b7291 */ /* 0x000fe2000f8e183f */
[----:B------:R-:W-:-:S05]  /*5010*/  IMAD.U32 R6, RZ, RZ, UR5 ;  /* 0x00000005ff067e24 */ /* 0x000fca000f8e00ff */
[----:B------:R-:W-:-:S04]  /*5020*/  SHF.L.U32 R6, R6, 0x1f, RZ ;  /* 0x0000001f06067819 */ /* 0x000fc800000006ff */
[----:B------:R0:W1:Y:S01]  /*5030*/  SYNCS.PHASECHK.TRANS64.TRYWAIT P2, [UR27+0x17030], R6 ;  /* 0x01703006ff0075a7 */ /* 0x000062000804015b */
[----:B------:R-:W-:Y:S05]  /*5040*/  @!P0 BRA `(.L_x_9499) ;  /* 0x0000000000048947 */ /* 0x000fea0003800000 */
[----:B------:R-:W-:Y:S01]  /*5050*/  BPT.TRAP 0x1 ;  /* 0x000000040000795c */ /* 0x000fe20000300000 */
.L_x_9499:
[----:B-1----:R-:W-:Y:S05]  /*5060*/  @P2 BRA `(.L_x_9500) ;  /* 0x0000000000082947 */ /* 0x002fea0003800000 */
[----:B------:R-:W1:Y:S02]  /*5070*/  SYNCS.PHASECHK.TRANS64.TRYWAIT P2, [UR27+0x17030], R6 ;  /* 0x01703006ff0075a7 */ /* 0x000e64000804015b */
[----:B-1----:R-:W-:Y:S05]  /*5080*/  @!P2 BRA `(.L_x_9501) ;  /* 0x000000d800cca947 */ /* 0x002fea0003800000 */
.L_x_9500:
[----:B------:R-:W-:Y:S01]  /*5090*/  R2UR UR16, R8 ;  /* 0x00000000081072ca */ /* 0x000fe200000e0000 */
[----:B------:R-:W-:Y:S01]  /*50a0*/  UIMAD UR18, UR4, 0x300, UR20 ;  /* 0x00000300041278a4 */ /* 0x000fe2000f8e0214 */
[----:B------:R-:W-:Y:S01]  /*50b0*/  R2UR UR17, R9 ;  /* 0x00000000091172ca */ /* 0x000fe200000e0000 */
[----:B------:R-:W-:Y:S01]  /*50c0*/  WARPGROUP.ARRIVE ;  /* 0x00000000000079c5 */ /* 0x000fe20000000000 */
[----:B------:R-:W-:Y:S01]  /*50d0*/  UMOV UR19, 0xc0000010 ;  /* 0xc000001000137882 */ /* 0x000fe20000000000 */
[----:B------:R-:W-:Y:S01]  /*50e0*/  UIADD3 UR10, UR18, 0x100, URZ ;  /* 0x00000100120a7890 */ /* 0x000fe2000fffe03f */
[----:B------:R-:W-:Y:S01]  /*50f0*/  UMOV UR11, 0xc0000010 ;  /* 0xc0000010000b7882 */ /* 0x000fe20000000000 */
[----:B------:R-:W-:Y:S01]  /*5100*/  UIADD3 UR14, UR18, 0x200, URZ ;  /* 0x00000200120e7890 */ /* 0x000fe2000fffe03f */
[----:B------:R-:W-:-:S07]  /*5110*/  UMOV UR15, 0xc0000010 ;  /* 0xc0000010000f7882 */ /* 0x000fce0000000000 */
        /* <DEDUP_REMOVED lines=10> */
.L_x_9502:
[----:B------:R-:W-:Y:S01]  /*51c0*/  ULEA UR11, UR7, UR42, 0x3 ;  /* 0x0000002a070b7291 */ /* 0x000fe2000f8e183f */
[----:B01----:R-:W-:-:S05]  /*51d0*/  IMAD.U32 R6, RZ, RZ, UR6 ;  /* 0x00000006ff067e24 */ /* 0x003fca000f8e00ff */
[----:B------:R-:W-:-:S04]  /*51e0*/  SHF.L.U32 R6, R6, 0x1f, RZ ;  /* 0x0000001f06067819 */ /* 0x000fc800000006ff */
[----:B------:R0:W1:Y:S01]  /*51f0*/  SYNCS.PHASECHK.TRANS64.TRYWAIT P2, [UR11+0x17050], R6 ;  /* 0x01705006ff0075a7 */ /* 0x000062000804014b */
[----:B------:R-:W-:Y:S05]  /*5200*/  @!P0 BRA `(.L_x_9503) ;  /* 0x0000000000048947 */ /* 0x000fea0003800000 */
[----:B------:R-:W-:Y:S01]  /*5210*/  BPT.TRAP 0x1 ;  /* 0x000000040000795c */ /* 0x000fe20000300000 */
.L_x_9503:
[----:B-1----:R-:W-:Y:S05]  /*5220*/  @P2 BRA `(.L_x_9504) ;  /* 0x0000000000082947 */ /* 0x002fea0003800000 */
[----:B------:R-:W1:Y:S02]  /*5230*/  SYNCS.PHASECHK.TRANS64.TRYWAIT P2, [UR11+0x17050], R6 ;  /* 0x01705006ff0075a7 */ /* 0x000e64000804014b */
[----:B-1----:R-:W-:Y:S05]  /*5240*/  @!P2 BRA `(.L_x_9505) ;  /* 0x000000d80074a947 */ /* 0x002fea0003800000 */
.L_x_9504:
[----:B------:R-:W-:Y:S01]  /*5250*/  UIADD3 UR6, UR42, 0x400, URZ ;  /* 0x000004002a067890 */ /* 0x000fe2000fffe03f */
[----:B------:R-:W-:Y:S01]  /*5260*/  WARPGROUP.ARRIVE ;  /* 0x00000000000079c5 */ /* 0x000fe20000000000 */
[----:B------:R-:W-:Y:S01]  /*5270*/  PLOP3.LUT P2, PT, PT, PT, UP0, 0x80, 0x0 ;  /* 0x000000000000781c */ /* 0x000fe20003f4f008 */
[----:B01----:R-:W0:Y:S01]  /*5280*/  LDC R6, c[0x0][0x288] ;  /* 0x0000a200ff067b82 */ /* 0x003e220000000800 */
[----:B------:R-:W-:Y:S01]  /*5290*/  USHF.R.U32.HI UR6, URZ, 0x4, UR6 ;  /* 0x000000043f067899 */ /* 0x000fe20008011606 */
[----:B------:R-:W-:Y:S01]  /*52a0*/  PLOP3.LUT P3, PT, PT, PT, UP0, 0x80, 0x0 ;  /* 0x000000000000781c */ /* 0x000fe20003f6f008 */
[----:B------:R-:W-:Y:S02]  /*52b0*/  IMAD.MOV.U32 R12, RZ, RZ, R10 ;  /* 0x000000ffff0c7224 */ /* 0x000fe400078e000a */
[----:B------:R-:W-:Y:S01]  /*52c0*/  ULOP3.LUT UR6, UR6, 0x3fff, URZ, 0xc0, !UPT ;  /* 0x00003fff06067892 */ /* 0x000fe2000f8ec03f */
[----:B------:R-:W-:-:S03]  /*52d0*/  IMAD.SHL.U32 R14, R3, 0x80, RZ ;  /* 0x00000080030e7824 */ /* 0x000fc600078e00ff */
[----:B------:R-:W-:Y:S02]  /*52e0*/  ULOP3.LUT UR6, UR6, 0x10000, URZ, 0xfc, !UPT ;  /* 0x0001000006067892 */ /* 0x000fe4000f8efc3f */
[----:B------:R-:W-:Y:S02]  /*52f0*/  IADD3 R16, -R14, 0x1, RZ ;  /* 0x000000010e107810 */ /* 0x000fe40007ffe1ff */
[----:B------:R-:W-:-:S03]  /*5300*/  UIMAD UR10, UR7, 0x300, UR6 ;  /* 0x00000300070a78a4 */ /* 0x000fc6000f8e0206 */
[----:B------:R-:W-:Y:S01]  /*5310*/  UMOV UR7, 0x40000040 ;  /* 0x4000004000077882 */ /* 0x000fe20000000000 */
[----:B------:R-:W-:-:S03]  /*5320*/  IMAD R16, R7, -0x2, R16 ;  /* 0xfffffffe07107824 */ /* 0x000fc600078e0210 */
[----:B------:R-:W-:Y:S02]  /*5330*/  UMOV UR6, UR10 ;  /* 0x0000000a00067c82 */ /* 0x000fe40008000000 */
[----:B------:R-:W-:Y:S01]  /*5340*/  QGMMA.64x96x32.F32.E4M3.E4M3 R88, R148, gdesc[UR4], R88, gsb0 ;  /* 0x0160000494587df3 */ /* 0x000fe20008000858 */
[----:B------:R-:W-:Y:S01]  /*5350*/  UIADD3 UR6, UR10, 0x2, URZ ;  /* 0x000000020a067890 */ /* 0x000fe2000fffe03f */
[----:B------:R-:W-:Y:S01]  /*5360*/  UMOV UR7, 0x40000040 ;  /* 0x4000004000077882 */ /* 0x000fe20000000000 */
[----:B------:R-:W-:Y:S02]  /*5370*/  WARPGROUP.DEPBAR.LE gsb0, 0x0 ;  /* 0x00008000000079c5 */ /* 0x000fe40000010000 */
[----:B------:R-:W-:-:S06]  /*5380*/  WARPGROUP.ARRIVE ;  /* 0x00000000000079c5 */ /* 0x000fcc0000000000 */
[----:B------:R-:W-:Y:S01]  /*5390*/  QGMMA.64x96x32.F32.E4M3.E4M3 R88, R144, gdesc[UR4], R88, gsb0 ;  /* 0x0160000490587df3 */ /* 0x000fe20008000858 */
[----:B------:R-:W-:Y:S01]  /*53a0*/  UIADD3 UR6, UR10, 0x4, URZ ;  /* 0x000000040a067890 */ /* 0x000fe2000fffe03f */
[----:B------:R-:W-:Y:S01]  /*53b0*/  UMOV UR7, 0x40000040 ;  /* 0x4000004000077882 */ /* 0x000fe20000000000 */
[----:B------:R-:W-:Y:S02]  /*53c0*/  WARPGROUP.DEPBAR.LE gsb0, 0x0 ;  /* 0x00008000000079c5 */ /* 0x000fe40000010000 */
[----:B------:R-:W-:-:S06]  /*53d0*/  WARPGROUP.ARRIVE ;  /* 0x00000000000079c5 */ /* 0x000fcc0000000000 */
[----:B------:R-:W-:Y:S01]  /*53e0*/  QGMMA.64x96x32.F32.E4M3.E4M3 R88, R140, gdesc[UR4], R88, gsb0 ;  /* 0x016000048c587df3 */ /* 0x000fe20008000858 */
[----:B------:R-:W-:Y:S01]  /*53f0*/  UIADD3 UR6, UR10, 0x6, URZ ;  /* 0x000000060a067890 */ /* 0x000fe2000fffe03f */
[----:B------:R-:W-:Y:S02]  /*5400*/  UMOV UR7, 0x40000040 ;  /* 0x4000004000077882 */ /* 0x000fe40000000000 */
[----:B------:R-:W-:Y:S01]  /*5410*/  UMOV UR10, UR24 ;  /* 0x00000018000a7c82 */ /* 0x000fe20008000000 */
[----:B------:R-:W-:Y:S02]  /*5420*/  WARPGROUP.DEPBAR.LE gsb0, 0x0 ;  /* 0x00008000000079c5 */ /* 0x000fe40000010000 */
[----:B------:R-:W-:-:S06]  /*5430*/  WARPGROUP.ARRIVE ;  /* 0x00000000000079c5 */ /* 0x000fcc0000000000 */
[----:B------:R-:W-:Y:S01]  /*5440*/  QGMMA.64x96x32.F32.E4M3.E4M3 R88, R136, gdesc[UR4], R88, gsb0 ;  /* 0x0160000488587df3 */ /* 0x000fe20008000858 */
[----:B------:R-:W-:Y:S02]  /*5450*/  @UP0 ULDC UR6, c[0x0][0x44c] ;  /* 0x0001130000060ab9 */ /* 0x000fe40000000800 */
[----:B------:R-:W-:Y:S01]  /*5460*/  @P2 IMAD.HI.U32 R11, R10, UR6, RZ ;  /* 0x000000060a0b2c27 */ /* 0x000fe2000f8e00ff */
[----:B------:R-:W-:Y:S01]  /*5470*/  @UP0 ULDC UR6, c[0x0][0x450] ;  /* 0x0001140000060ab9 */ /* 0x000fe20000000800 */
[----:B------:R-:W-:-:S03]  /*5480*/  PLOP3.LUT P2, PT, PT, PT, UP1, 0x40, 0x0 ;  /* 0x000000000000781c */ /* 0x000fc60003f4e818 */
[----:B------:R-:W-:Y:S01]  /*5490*/  @P3 SHF.R.U32.HI R12, RZ, UR6, R11 ;  /* 0x00000006ff0c3c19 */ /* 0x000fe2000801160b */
[----:B------:R-:W-:-:S04]  /*54a0*/  IMAD.U32 R11, RZ, RZ, UR27 ;  /* 0x0000001bff0b7e24 */ /* 0x000fc8000f8e00ff */
[----:B------:R-:W1:Y:S01]  /*54b0*/  SHFL.IDX PT, R20, R12, RZ, 0x1c1f ;  /* 0x001c1fff0c147589 */ /* 0x000e6200000e0000 */
[----:B------:R-:W-:-:S05]  /*54c0*/  @!P1 VIADD R11, R11, 0x17040 ;  /* 0x000170400b0b9836 */ /* 0x000fca0000000000 */
[----:B------:R-:W-:Y:S01]  /*54d0*/  @!P1 PRMT R11, RZ, 0x654, R11 ;  /* 0x00000654ff0b9816 */ /* 0x000fe2000000000b */
[----:B------:R-:W-:-:S03]  /*54e0*/  WARPGROUP.DEPBAR.LE gsb0, 0x0 ;  /* 0x00008000000079c5 */ /* 0x000fc60000010000 */
[----:B------:R2:W-:Y:S02]  /*54f0*/  @!P1 SYNCS.ARRIVE.TRANS64.RED.A1T0 RZ, [R11+URZ], RZ ;  /* 0x000000ff0bff99a7 */ /* 0x0005e4000810043f */
[----:B--2---:R-:W-:-:S04]  /*5500*/  IMAD R11, R17, UR10, R16 ;  /* 0x0000000a110b7c24 */ /* 0x004fc8000f8e0210 */
[----:B0-----:R-:W-:-:S04]  /*5510*/  IMAD.IADD R11, R11, 0x1, -R6 ;  /* 0x000000010b0b7824 */ /* 0x001fc800078e0a06 */
[C---:B------:R-:W-:Y:S02]  /*5520*/  VIADD R13, R11.reuse, UR25 ;  /* 0x000000190b0d7c36 */ /* 0x040fe40008000000 */
[----:B------:R-:W-:Y:S02]  /*5530*/  VIADD R15, R11, UR21 ;  /* 0x000000150b0f7c36 */ /* 0x000fe40008000000 */
[--C-:B-1----:R-:W-:Y:S02]  /*5540*/  IMAD.IADD R16, R13, 0x1, R20.reuse ;  /* 0x000000010d107824 */ /* 0x102fe400078e0214 */
[----:B------:R-:W-:Y:S01]  /*5550*/  IMAD.IADD R18, R15, 0x1, R20 ;  /* 0x000000010f127824 */ /* 0x000fe200078e0214 */
[----:B------:R-:W-:Y:S06]  /*5560*/  @P2 BRA `(.L_x_9506) ;  /* 0x00000000005c2947 */ /* 0x000fec0003800000 */
[----:B------:R-:W-:Y:S01]  /*5570*/  IMAD R11, R17, UR10, R20 ;  /* 0x0000000a110b7c24 */ /* 0x000fe2000f8e0214 */
[----:B------:R-:W-:Y:S03]  /*5580*/  BSSY B0, `(.L_x_9507) ;  /* 0x0000011000007945 */ /* 0x000fe60003800000 */
[----:B------:R-:W-:-:S05]  /*5590*/  IMAD.IADD R11, R11, 0x1, -R6 ;  /* 0x000000010b0b7824 */ /* 0x000fca00078e0a06 */
        /* <DEDUP_REMOVED lines=10> */
.L_x_9508:
[----:B------:R-:W-:-:S05]  /*5640*/  IMAD.U32 R19, RZ, RZ, UR26 ;  /* 0x0000001aff137e24 */ /* 0x000fca000f8e00ff */
[----:B------:R-:W-:-:S13]  /*5650*/  ISETP.NE.AND P2, PT, R19, 0x1, PT ;  /* 0x000000011300780c */ /* 0x000fda0003f45270 */
[----:B------:R-:W0:Y:S02]  /*5660*/  @P2 LDC.64 R20, c[0x0][0x9e8] ;  /* 0x00027a00ff142b82 */ /* 0x000e240000000a00 */
[----:B0-----:R-:W-:-:S05]  /*5670*/  @P2 IMAD.HI.U32 R20, R11, R20, RZ ;  /* 0x000000140b142227 */ /* 0x001fca00078e00ff */
[----:B------:R-:W-:-:S07]  /*5680*/  @P2 SHF.R.U32.HI R11, RZ, R21, R20 ;  /* 0x00000015ff0b2219 */ /* 0x000fce0000011614 */
.L_x_9509:
[----:B------:R-:W-:Y:S05]  /*5690*/  BSYNC B0 ;  /* 0x0000000000007941 */ /* 0x000fea0003800000 */
.L_x_9507:
[----:B------:R-:W-:-:S04]  /*56a0*/  IMAD R20, R11, R19, -R14 ;  /* 0x000000130b147224 */ /* 0x000fc800078e0a0e */
[----:B------:R-:W-:-:S05]  /*56b0*/  IMAD R11, R7, -0x2, R20 ;  /* 0xfffffffe070b7824 */ /* 0x000fca00078e0214 */
[----:B------:R-:W-:Y:S02]  /*56c0*/  VIADDMNMX R16, R11, R19, R16, PT ;  /* 0x000000130b107246 */ /* 0x000fe40003800110 */
[----:B------:R-:W-:-:S07]  /*56d0*/  VIMNMX R18, R18, R11, !PT ;  /* 0x0000000b12127248 */ /* 0x000fce0007fe0100 */
.L_x_9506:
[----:B------:R-:W-:Y:S01]  /*56e0*/  ISETP.GT.AND P2, PT, R3, -0x1, PT ;  /* 0xffffffff0300780c */ /* 0x000fe20003f44270 */
[----:B------:R-:W0:Y:S03]  /*56f0*/  SHFL.IDX PT, R12, R12, 0x1, 0x1c1f ;  /* 0x003c1f000c0c7f89 */ /* 0x000e2600000e0000 */
[C---:B------:R-:W-:Y:S02]  /*5700*/  ISETP.GT.AND P5, PT, R18.reuse, RZ, P2 ;  /* 0x000000ff1200720c */ /* 0x040fe400017a4270 */
[----:B------:R-:W-:Y:S02]  /*5710*/  ISETP.GT.AND P4, PT, R18, 0x1, P2 ;  /* 0x000000011200780c */ /* 0x000fe40001784270 */
        /* <DEDUP_REMOVED lines=9> */
[----:B0-----:R-:W-:Y:S01]  /*57b0*/  IMAD.IADD R15, R15, 0x1, R12 ;  /* 0x000000010f0f7824 */ /* 0x001fe200078e020c */
        /* <DEDUP_REMOVED lines=82> */
[----:B------:R-:W-:Y:S01]  /*5ce0*/  ISETP.LT.OR P3, PT, R16, 0x7a, P3 ;  /* 0x0000007a1000780c */ /* 0x000fe20001f61670 */
[----:B------:R-:W-:Y:S01]  /*5cf0*/  IMAD.IADD R16, R13, 0x1, R12 ;  /* 0x000000010d107824 */ /* 0x000fe200078e020c */
[----:B------:R-:W-:-:S02]  /*5d00*/  FSEL R81, R81, -INF , !P4 ;  /* 0xff80000051517808 */ /* 0x000fc40006000000 */
[----:B------:R-:W-:Y:S02]  /*5d10*/  FSEL R84, R84, -INF , !P6 ;  /* 0xff80000054547808 */ /* 0x000fe40007000000 */
[----:B------:R-:W-:Y:S01]  /*5d20*/  FSEL R85, R85, -INF , !P3 ;  /* 0xff80000055557808 */ /* 0x000fe20005800000 */
        /* <DEDUP_REMOVED lines=14> */
.L_x_9512:
[----:B------:R-:W-:-:S05]  /*5e10*/  IMAD.U32 R21, RZ, RZ, UR26 ;  /* 0x0000001aff157e24 */ /* 0x000fca000f8e00ff */
[----:B------:R-:W-:-:S13]  /*5e20*/  ISETP.NE.AND P3, PT, R21, 0x1, PT ;  /* 0x000000011500780c */ /* 0x000fda0003f65270 */
[----:B------:R-:W0:Y:S02]  /*5e30*/  @P3 LDC.64 R12, c[0x0][0x9e8] ;  /* 0x00027a00ff0c3b82 */ /* 0x000e240000000a00 */
[----:B0-----:R-:W-:-:S05]  /*5e40*/  @P3 IMAD.HI.U32 R12, R19, R12, RZ ;  /* 0x0000000c130c3227 */ /* 0x001fca00078e00ff */
[----:B------:R-:W-:-:S07]  /*5e50*/  @P3 SHF.R.U32.HI R19, RZ, R13, R12 ;  /* 0x0000000dff133219 */ /* 0x000fce000001160c */
.L_x_9513:
[----:B------:R-:W-:Y:S05]  /*5e60*/  BSYNC B0 ;  /* 0x0000000000007941 */ /* 0x000fea0003800000 */
.L_x_9511:
[----:B------:R-:W-:-:S04]  /*5e70*/  IMAD R14, R19, R21, -R14 ;  /* 0x00000015130e7224 */ /* 0x000fc800078e0a0e */
[----:B------:R-:W-:-:S05]  /*5e80*/  IMAD R14, R7, -0x2, R14 ;  /* 0xfffffffe070e7824 */ /* 0x000fca00078e020e */
[----:B------:R-:W-:Y:S02]  /*5e90*/  VIADDMNMX R16, R14, R21, R16, PT ;  /* 0x000000150e107246 */ /* 0x000fe40003800110 */
[----:B------:R-:W-:-:S07]  /*5ea0*/  VIMNMX R15, R15, R14, !PT ;  /* 0x0000000e0f0f7248 */ /* 0x000fce0007fe0100 */
.L_x_9510:
[----:B------:R-:W-:Y:S01]  /*5eb0*/  FMNMX.FTZ R12, R11, R2, !PT ;  /* 0x000000020b0c7209 */ /* 0x000fe20007810000 */
[----:B------:R-:W-:Y:S01]  /*5ec0*/  IMAD.U32 R21, RZ, RZ, UR40 ;  /* 0x00000028ff157e24 */ /* 0x000fe2000f8e00ff */
        /* <DEDUP_REMOVED lines=18> */
[C---:B------:R-:W-:Y:S02]  /*5ff0*/  ISETP.GT.AND P5, PT, R15.reuse, RZ, P2 ;  /* 0x000000ff0f00720c */ /* 0x040fe400017a4270 */
[----:B------:R-:W-:Y:S02]  /*6000*/  FMNMX.FTZ R12, R44, R13, !PT ;  /* 0x0000000d2c0c7209 */ /* 0x000fe40007810000 */
[----:B------:R-:W-:Y:S02]  /*6010*/  ISETP.GT.AND P4, PT, R15, 0x1, P2 ;  /* 0x000000010f00780c */ /* 0x000fe40001784270 */
[----:B------:R-:W-:Y:S02]  /*6020*/  FMNMX.FTZ R13, R45, R12, !PT ;  /* 0x0000000c2d0d7209 */ /* 0x000fe40007810000 */
[----:B------:R-:W-:-:S02]  /*6030*/  ISETP.LT.OR P5, PT, R16, 0x1, P5 ;  /* 0x000000011000780c */ /* 0x000fc40002fa1670 */
[----:B------:R-:W-:Y:S02]  /*6040*/  FMNMX.FTZ R12, R48, R13, !PT ;  /* 0x0000000d300c7209 */ /* 0x000fe40007810000 */
[----:B------:R-:W-:Y:S02]  /*6050*/  ISETP.LT.OR P4, PT, R16, 0x2, P4 ;  /* 0x000000021000780c */ /* 0x000fe40002781670 */
[----:B------:R-:W-:Y:S02]  /*6060*/  FMNMX.FTZ R13, R49, R12, !PT ;  /* 0x0000000c310d7209 */ /* 0x000fe40007810000 */
[----:B------:R-:W-:Y:S02]  /*6070*/  ISETP.GT.AND P3, PT, R15, 0x9, P2 ;  /* 0x000000090f00780c */ /* 0x000fe40001764270 */
[----:B------:R-:W-:Y:S02]  /*6080*/  FMNMX.FTZ R12, R52, R13, !PT ;  /* 0x0000000d340c7209 */ /* 0x000fe40007810000 */
[----:B------:R-:W-:-:S02]  /*6090*/  FSEL R27, R27, -INF , !P4 ;  /* 0xff8000001b1b7808 */ /* 0x000fc40006000000 */
[----:B------:R-:W-:Y:S02]  /*60a0*/  FMNMX.FTZ R13, R53, R12, !PT ;  /* 0x0000000c350d7209 */ /* 0x000fe40007810000 */
[----:B------:R-:W-:Y:S02]  /*60b0*/  ISETP.GT.AND P4, PT, R15, 0x10, P2 ;  /* 0x000000100f00780c */ /* 0x000fe40001784270 */
[----:B------:R-:W-:Y:S02]  /*60c0*/  FMNMX.FTZ R12, R56, R13, !PT ;  /* 0x0000000d380c7209 */ /* 0x000fe40007810000 */
[C---:B------:R-:W-:Y:S02]  /*60d0*/  ISETP.LT.OR P3, PT, R16.reuse, 0xa, P3 ;  /* 0x0000000a1000780c */ /* 0x040fe40001f61670 */
[----:B------:R-:W-:Y:S02]  /*60e0*/  FMNMX.FTZ R13, R57, R12, !PT ;  /* 0x0000000c390d7209 */ /* 0x000fe40007810000 */
[----:B------:R-:W-:-:S02]  /*60f0*/  ISETP.LT.OR P4, PT, R16, 0x11, P4 ;  /* 0x000000111000780c */ /* 0x000fc40002781670 */
[----:B------:R-:W-:Y:S02]  /*6100*/  FMNMX.FTZ R12, R60, R13, !PT ;  /* 0x0000000d3c0c7209 */ /* 0x000fe40007810000 */
[----:B------:R-:W-:Y:S02]  /*6110*/  FSEL R31, R31, -INF , !P3 ;  /* 0xff8000001f1f7808 */ /* 0x000fe40005800000 */
        /* <DEDUP_REMOVED lines=25> */
[C---:B------:R-:W-:Y:S02]  /*62b0*/  ISETP.GT.AND P3, PT, R15.reuse, 0x29, P2 ;  /* 0x000000290f00780c */ /* 0x040fe40001764270 */
[----:B------:R-:W-:Y:S01]  /*62c0*/  FSEL R46, R46, -INF , !P4 ;  /* 0xff8000002e2e7808 */ /* 0x000fe20006000000 */
[----:B------:R-:W0:Y:S01]  /*62d0*/  SHFL.BFLY PT, R12, R13, 0x2, 0x1f ;  /* 0x0c401f000d0c7f89 */ /* 0x000e2200000e0000 */
        /* <DEDUP_REMOVED lines=19> */
[----:B------:R-:W-:Y:S02]  /*6410*/  ISETP.LT.OR P4, PT, R16, 0x6a, P4 ;  /* 0x0000006a1000780c */ /* 0x000fe40002781670 */
[C---:B------:R-:W-:Y:S01]  /*6420*/  FSETP.NEU.FTZ.AND P6, PT, R12.reuse, -INF , PT ;  /* 0xff8000000c00780b */ /* 0x040fe20003fdd000 */
[----:B------:R-:W-:-:S01]  /*6430*/  FFMA.FTZ R18, R12, R21, -8 ;  /* 0xc10000000c127423 */ /* 0x000fc20000010015 */
[----:B------:R-:W-:-:S02]  /*6440*/  FSEL R21, R26, -INF , !P5 ;  /* 0xff8000001a157808 */ /* 0x000fc40006800000 */
[----:B------:R-:W-:Y:S02]  /*6450*/  ISETP.LT.OR P5, PT, R16, 0x2a, P3 ;  /* 0x0000002a1000780c */ /* 0x000fe40001fa1670 */
[----:B------:R-:W-:Y:S02]  /*6460*/  FMNMX.FTZ R22, R21, R0, !PT ;  /* 0x0000000015167209 */ /* 0x000fe40007810000 */
[----:B------:R-:W-:Y:S02]  /*6470*/  FSEL R14, R18, RZ, P6 ;  /* 0x000000ff120e7208 */ /* 0x000fe40003000000 */
[----:B------:R-:W-:Y:S02]  /*6480*/  FMNMX.FTZ R23, R27, R22, !PT ;  /* 0x000000161b177209 */ /* 0x000fe40007810000 */
[----:B------:R-:W-:Y:S01]  /*6490*/  ISETP.GT.AND P3, PT, R15, 0x31, P2 ;  /* 0x000000310f00780c */ /* 0x000fe20001764270 */
        /* <DEDUP_REMOVED lines=11> */
[----:B------:R-:W-:Y:S01]  /*6550*/  ISETP.GT.AND P5, PT, R15, 0x38, P2 ;  /* 0x000000380f00780c */ /* 0x000fe200017a4270 */
[----:B------:R0:W-:Y:S01]  /*6560*/  MUFU.EX2 R22, R33 ;  /* 0x0000002100167308 */ /* 0x0001e20000000800 */
[----:B------:R-:W-:Y:S01]  /*6570*/  FMNMX.FTZ R25, R35, R24, !PT ;  /* 0x0000001823197209 */ /* 0x000fe20007810000 */
[--C-:B------:R-:W-:Y:S01]  /*6580*/  FFMA.FTZ R37, R37, UR40, -R14.reuse ;  /* 0x0000002825257c23 */ /* 0x100fe2000801080e */
[----:B------:R-:W-:Y:S01]  /*6590*/  ISETP.LT.OR P3, PT, R16, 0x32, P3 ;  /* 0x000000321000780c */ /* 0x000fe20001f61670 */
[--C-:B------:R-:W-:Y:S01]  /*65a0*/  FFMA.FTZ R41, R41, UR40, -R14.reuse ;  /* 0x0000002829297c23 */ /* 0x100fe2000801080e */
[----:B------:R-:W-:Y:S01]  /*65b0*/  FMNMX.FTZ R26, R38, R25, !PT ;  /* 0x00000019261a7209 */ /* 0x000fe20007810000 */
[--C-:B------:R-:W-:Y:S01]  /*65c0*/  FFMA.FTZ R25, R40, UR40, -R14.reuse ;  /* 0x0000002828197c23 */ /* 0x100fe2000801080e */
[----:B------:R-:W-:Y:S01]  /*65d0*/  FSEL R51, R51, -INF , !P3 ;  /* 0xff80000033337808 */ /* 0x000fe20005800000 */
[----:B------:R1:W-:Y:S01]  /*65e0*/  MUFU.EX2 R24, R37 ;  /* 0x0000002500187308 */ /* 0x0003e20000000800 */
[----:B------:R-:W-:Y:S01]  /*65f0*/  FMNMX.FTZ R29, R39, R26, !PT ;  /* 0x0000001a271d7209 */ /* 0x000fe20007810000 */
[--C-:B------:R-:W-:Y:S01]  /*6600*/  FFMA.FTZ R44, R44, UR40, -R14.reuse ;  /* 0x000000282c2c7c23 */ /* 0x100fe2000801080e */
[----:B------:R-:W-:Y:S01]  /*6610*/  ISETP.LT.OR P5, PT, R16, 0x39, P5 ;  /* 0x000000391000780c */ /* 0x000fe20002fa1670 */
[--C-:B------:R-:W-:Y:S01]  /*6620*/  FFMA.FTZ R56, R56, UR40, -R14.reuse ;  /* 0x0000002838387c23 */ /* 0x100fe2000801080e */
[----:B------:R-:W-:Y:S01]  /*6630*/  FMNMX.FTZ R26, R42, R29, !PT ;  /* 0x0000001d2a1a7209 */ /* 0x000fe20007810000 */
[--C-:B------:R-:W-:Y:S01]  /*6640*/  FFMA.FTZ R57, R57, UR40, -R14.reuse ;  /* 0x0000002839397c23 */ /* 0x100fe2000801080e */
[----:B------:R-:W-:Y:S01]  /*6650*/  ISETP.GT.AND P3, PT, R15, 0x40, P2 ;  /* 0x000000400f00780c */ /* 0x000fe20001764270 */
[--C-:B------:R-:W-:Y:S01]  /*6660*/  FFMA.FTZ R48, R48, UR40, -R14.reuse ;  /* 0x0000002830307c23 */ /* 0x100fe2000801080e */
[----:B------:R-:W-:Y:S01]  /*6670*/  FMNMX.FTZ R29, R43, R26, !PT ;  /* 0x0000001a2b1d7209 */ /* 0x000fe20007810000 */
[--C-:B------:R-:W-:Y:S01]  /*6680*/  FFMA.FTZ R52, R52, UR40, -R14.reuse ;  /* 0x0000002834347c23 */ /* 0x100fe2000801080e */
[----:B------:R-:W-:Y:S01]  /*6690*/  FSEL R54, R54, -INF , !P5 ;  /* 0xff80000036367808 */ /* 0x000fe20006800000 */
[----:B------:R-:W-:Y:S01]  /*66a0*/  MUFU.EX2 R26, R41 ;  /* 0x00000029001a7308 */ /* 0x000fe20000000800 */
[----:B------:R-:W-:Y:S01]  /*66b0*/  FMNMX.FTZ R28, R46, R29, !PT ;  /* 0x0000001d2e1c7209 */ /* 0x000fe20007810000 */
[--C-:B------:R-:W-:Y:S01]  /*66c0*/  FFMA.FTZ R64, R64, UR40, -R14.reuse ;  /* 0x0000002840407c23 */ /* 0x100fe2000801080e */
[----:B------:R-:W-:Y:S01]  /*66d0*/  ISETP.GT.AND P5, PT, R15, 0x41, P2 ;  /* 0x000000410f00780c */ /* 0x000fe200017a4270 */
[----:B------:R-:W-:Y:S01]  /*66e0*/  FFMA.FTZ R85, R85, UR40, -R14 ;  /* 0x0000002855557c23 */ /* 0x000fe2000801080e */
[----:B------:R-:W-:-:S02]  /*66f0*/  FMNMX.FTZ R29, R47, R28, !PT ;  /* 0x0000001c2f1d7209 */ /* 0x000fc40007810000 */
[----:B------:R-:W-:Y:S01]  /*6700*/  ISETP.LT.OR P3, PT, R16, 0x41, P3 ;  /* 0x000000411000780c */ /* 0x000fe20001f61670 */
[----:B------:R-:W-:Y:S01]  /*6710*/  MUFU.EX2 R28, R44 ;  /* 0x0000002c001c7308 */ /* 0x000fe20000000800 */
[----:B------:R-:W-:Y:S01]  /*6720*/  FMNMX.FTZ R32, R50, R29, !PT ;  /* 0x0000001d32207209 */ /* 0x000fe20007810000 */
[----:B------:R-:W-:Y:S01]  /*6730*/  FFMA.FTZ R29, R45, UR40, -R14 ;  /* 0x000000282d1d7c23 */ /* 0x000fe2000801080e */
[----:B------:R-:W-:Y:S02]  /*6740*/  ISETP.LT.OR P5, PT, R16, 0x42, P5 ;  /* 0x000000421000780c */ /* 0x000fe40002fa1670 */
[----:B0-----:R-:W-:Y:S02]  /*6750*/  FMNMX.FTZ R33, R51, R32, !PT ;  /* 0x0000002033217209 */ /* 0x001fe40007810000 */
[----:B------:R-:W-:Y:S01]  /*6760*/  FSEL R58, R58, -INF , !P3 ;  /* 0xff8000003a3a7808 */ /* 0x000fe20005800000 */
[----:B------:R-:W-:Y:S01]  /*6770*/  MUFU.EX2 R18, R18 ;  /* 0x0000001200127308 */ /* 0x000fe20000000800 */
[----:B------:R-:W-:-:S02]  /*6780*/  FMNMX.FTZ R32, R54, R33, !PT ;  /* 0x0000002136207209 */ /* 0x000fc40007810000 */
[----:B------:R-:W-:Y:S02]  /*6790*/  ISETP.GT.AND P3, PT, R15, 0x49, P2 ;  /* 0x000000490f00780c */ /* 0x000fe40001764270 */
[----:B------:R-:W-:Y:S02]  /*67a0*/  FMNMX.FTZ R33, R55, R32, !PT ;  /* 0x0000002037217209 */ /* 0x000fe40007810000 */
[----:B------:R-:W-:Y:S01]  /*67b0*/  FSEL R59, R59, -INF , !P5 ;  /* 0xff8000003b3b7808 */ /* 0x000fe20006800000 */
[----:B------:R0:W-:Y:S01]  /*67c0*/  MUFU.EX2 R32, R48 ;  /* 0x0000003000207308 */ /* 0x0001e20000000800 */
[----:B------:R-:W-:Y:S01]  /*67d0*/  FMNMX.FTZ R36, R58, R33, !PT ;  /* 0x000000213a247209 */ /* 0x000fe20007810000 */
[--C-:B------:R-:W-:Y:S01]  /*67e0*/  FFMA.FTZ R33, R49, UR40, -R14.reuse ;  /* 0x0000002831217c23 */ /* 0x100fe2000801080e */
[----:B------:R-:W-:Y:S01]  /*67f0*/  ISETP.GT.AND P5, PT, R15, 0x50, P2 ;  /* 0x000000500f00780c */ /* 0x000fe200017a4270 */
[----:B------:R-:W-:Y:S01]  /*6800*/  FFMA.FTZ R49, R69, UR40, -R14 ;  /* 0x0000002845317c23 */ /* 0x000fe2000801080e */
[----:B------:R-:W-:-:S02]  /*6810*/  ISETP.LT.OR P3, PT, R16, 0x4a, P3 ;  /* 0x0000004a1000780c */ /* 0x000fc40001f61670 */
[----:B-1----:R-:W-:Y:S01]  /*6820*/  FMNMX.FTZ R37, R59, R36, !PT ;  /* 0x000000243b257209 */ /* 0x002fe20007810000 */
[----:B------:R-:W-:Y:S01]  /*6830*/  MUFU.EX2 R11, R11 ;  /* 0x0000000b000b7308 */ /* 0x000fe20000000800 */
[----:B------:R-:W-:Y:S01]  /*6840*/  FSEL R63, R63, -INF , !P3 ;  /* 0xff8000003f3f7808 */ /* 0x000fe20005800000 */
[----:B0-----:R-:W-:Y:S01]  /*6850*/  FFMA.FTZ R48, R68, UR40, -R14 ;  /* 0x0000002844307c23 */ /* 0x001fe2000801080e */
[----:B------:R-:W-:Y:S02]  /*6860*/  ISETP.LT.OR P5, PT, R16, 0x51, P5 ;  /* 0x000000511000780c */ /* 0x000fe40002fa1670 */
[----:B------:R-:W-:Y:S02]  /*6870*/  FMNMX.FTZ R36, R62, R37, !PT ;  /* 0x000000253e247209 */ /* 0x000fe40007810000 */
[----:B------:R-:W-:Y:S01]  /*6880*/  ISETP.GT.AND P3, PT, R15, 0x58, P2 ;  /* 0x000000580f00780c */ /* 0x000fe20001764270 */
[----:B------:R-:W-:Y:S01]  /*6890*/  MUFU.EX2 R13, R13 ;  /* 0x0000000d000d7308 */ /* 0x000fe20000000800 */
[----:B------:R-:W-:-:S02]  /*68a0*/  FSEL R66, R66, -INF , !P5 ;  /* 0xff80000042427808 */ /* 0x000fc40006800000 */
[----:B------:R-:W-:Y:S02]  /*68b0*/  FMNMX.FTZ R37, R63, R36, !PT ;  /* 0x000000243f257209 */ /* 0x000fe40007810000 */
[----:B------:R-:W-:Y:S02]  /*68c0*/  ISETP.GT.AND P5, PT, R15, 0x59, P2 ;  /* 0x000000590f00780c */ /* 0x000fe400017a4270 */
[----:B------:R-:W-:Y:S01]  /*68d0*/  ISETP.LT.OR P3, PT, R16, 0x59, P3 ;  /* 0x000000591000780c */ /* 0x000fe20001f61670 */
[----:B------:R0:W-:Y:S01]  /*68e0*/  MUFU.EX2 R36, R52 ;  /* 0x0000003400247308 */ /* 0x0001e20000000800 */
[----:B------:R-:W-:Y:S01]  /*68f0*/  FMNMX.FTZ R40, R66, R37, !PT ;  /* 0x0000002542287209 */ /* 0x000fe20007810000 */
[--C-:B------:R-:W-:Y:S01]  /*6900*/  FFMA.FTZ R37, R53, UR40, -R14.reuse ;  /* 0x0000002835257c23 */ /* 0x100fe2000801080e */
[----:B------:R-:W-:Y:S01]  /*6910*/  ISETP.LT.OR P5, PT, R16, 0x5a, P5 ;  /* 0x0000005a1000780c */ /* 0x000fe20002fa1670 */
[--C-:B------:R-:W-:Y:S01]  /*6920*/  FFMA.FTZ R53, R73, UR40, -R14.reuse ;  /* 0x0000002849357c23 */ /* 0x100fe2000801080e */
[----:B------:R-:W-:Y:S01]  /*6930*/  FSEL R70, R70, -INF , !P3 ;  /* 0xff80000046467808 */ /* 0x000fe20005800000 */
[----:B------:R-:W-:Y:S01]  /*6940*/  IMAD.U32 R73, RZ, RZ, UR40 ;  /* 0x00000028ff497e24 */ /* 0x000fe2000f8e00ff */
[----:B------:R-:W-:Y:S01]  /*6950*/  FMNMX.FTZ R41, R67, R40, !PT ;  /* 0x0000002843297209 */ /* 0x000fe20007810000 */
[----:B------:R-:W-:Y:S01]  /*6960*/  MUFU.EX2 R20, R20 ;  /* 0x0000001400147308 */ /* 0x000fe20000000800 */
[----:B------:R-:W-:Y:S01]  /*6970*/  ISETP.GT.AND P3, PT, R15, 0x61, P2 ;  /* 0x000000610f00780c */ /* 0x000fe20001764270 */
[----:B0-----:R-:W-:Y:S01]  /*6980*/  FFMA.FTZ R52, R72, UR40, -R14 ;  /* 0x0000002848347c23 */ /* 0x001fe2000801080e */
[----:B------:R-:W-:-:S02]  /*6990*/  FSEL R71, R71, -INF , !P5 ;  /* 0xff80000047477808 */ /* 0x000fc40006800000 */
[----:B------:R-:W-:Y:S02]  /*69a0*/  FMNMX.FTZ R40, R70, R41, !PT ;  /* 0x0000002946287209 */ /* 0x000fe40007810000 */
[----:B------:R-:W-:Y:S01]  /*69b0*/  ISETP.GT.AND P5, PT, R15, 0x68, P2 ;  /* 0x000000680f00780c */ /* 0x000fe200017a4270 */
[----:B------:R-:W-:Y:S01]  /*69c0*/  MUFU.EX2 R19, R19 ;  /* 0x0000001300137308 */ /* 0x000fe20000000800 */
[C---:B------:R-:W-:Y:S02]  /*69d0*/  ISETP.LT.OR P3, PT, R16.reuse, 0x62, P3 ;  /* 0x000000621000780c */ /* 0x040fe40001f61670 */
[----:B------:R-:W-:Y:S02]  /*69e0*/  FMNMX.FTZ R41, R71, R40, !PT ;  /* 0x0000002847297209 */ /* 0x000fe40007810000 */
[----:B------:R-:W-:Y:S02]  /*69f0*/  FSEL R75, R75, -INF , !P3 ;  /* 0xff8000004b4b7808 */ /* 0x000fe40005800000 */
[----:B------:R-:W-:Y:S01]  /*6a00*/  ISETP.LT.OR P5, PT, R16, 0x69, P5 ;  /* 0x000000691000780c */ /* 0x000fe20002fa1670 */
[----:B------:R0:W-:Y:S01]  /*6a10*/  MUFU.EX2 R40, R56 ;  /* 0x0000003800287308 */ /* 0x0001e20000000800 */
[----:B------:R-:W-:-:S02]  /*6a20*/  FMNMX.FTZ R44, R74, R41, !PT ;  /* 0x000000294a2c7209 */ /* 0x000fc40007810000 */
[----:B------:R-:W-:Y:S02]  /*6a30*/  ISETP.GT.AND P3, PT, R15, 0x70, P2 ;  /* 0x000000700f00780c */ /* 0x000fe40001764270 */
[----:B------:R-:W-:Y:S02]  /*6a40*/  FSEL R78, R78, -INF , !P5 ;  /* 0xff8000004e4e7808 */ /* 0x000fe40006800000 */
[----:B------:R-:W-:Y:S01]  /*6a50*/  FMNMX.FTZ R41, R75, R44, !PT ;  /* 0x0000002c4b297209 */ /* 0x000fe20007810000 */
[----:B------:R-:W-:Y:S01]  /*6a60*/  MUFU.EX2 R23, R23 ;  /* 0x0000001700177308 */ /* 0x000fe20000000800 */
[----:B------:R-:W-:Y:S02]  /*6a70*/  ISETP.GT.AND P5, PT, R15, 0x71, P2 ;  /* 0x000000710f00780c */ /* 0x000fe400017a4270 */
[----:B------:R-:W-:Y:S02]  /*6a80*/  FSEL R79, R79, -INF , !P4 ;  /* 0xff8000004f4f7808 */ /* 0x000fe40006000000 */
[----:B------:R-:W-:-:S02]  /*6a90*/  ISETP.LT.OR P3, PT, R16, 0x71, P3 ;  /* 0x000000711000780c */ /* 0x000fc40001f61670 */
[----:B------:R-:W-:Y:S01]  /*6aa0*/  FMNMX.FTZ R44, R78, R41, !PT ;  /* 0x000000294e2c7209 */ /* 0x000fe20007810000 */
[----:B------:R-:W-:-:S01]  /*6ab0*/  FFMA.FTZ R41, R60, UR40, -R14 ;  /* 0x000000283c297c23 */ /* 0x000fc2000801080e */
[----:B------:R-:W-:Y:S01]  /*6ac0*/  ISETP.GT.AND P4, PT, R15, 0x78, P2 ;  /* 0x000000780f00780c */ /* 0x000fe20001784270 */
[----:B------:R-:W-:-:S01]  /*6ad0*/  FFMA.FTZ R60, R80, UR40, -R14 ;  /* 0x00000028503c7c23 */ /* 0x000fc2000801080e */
[----:B------:R-:W-:Y:S01]  /*6ae0*/  ISETP.LT.OR P5, PT, R16, 0x72, P5 ;  /* 0x000000721000780c */ /* 0x000fe20002fa1670 */
[----:B------:R-:W-:Y:S01]  /*6af0*/  MUFU.EX2 R25, R25 ;  /* 0x0000001900197308 */ /* 0x000fe20000000800 */
[----:B------:R-:W-:Y:S02]  /*6b00*/  FSEL R82, R82, -INF , !P3 ;  /* 0xff80000052527808 */ /* 0x000fe40005800000 */
[----:B------:R-:W-:Y:S02]  /*6b10*/  FMNMX.FTZ R45, R79, R44, !PT ;  /* 0x0000002c4f2d7209 */ /* 0x000fe40007810000 */
[----:B------:R-:W-:-:S02]  /*6b20*/  ISETP.GT.AND P2, PT, R15, 0x79, P2 ;  /* 0x000000790f00780c */ /* 0x000fc40001744270 */
[----:B------:R-:W-:Y:S01]  /*6b30*/  ISETP.LT.OR P4, PT, R16, 0x79, P4 ;  /* 0x000000791000780c */ /* 0x000fe20002781670 */
[----:B------:R1:W-:Y:S01]  /*6b40*/  MUFU.EX2 R15, R57 ;  /* 0x00000039000f7308 */ /* 0x0003e20000000800 */
[----:B------:R-:W-:Y:S02]  /*6b50*/  FSEL R83, R83, -INF , !P5 ;  /* 0xff80000053537808 */ /* 0x000fe40006800000 */
[----:B------:R-:W-:Y:S02]  /*6b60*/  FMNMX.FTZ R44, R82, R45, !PT ;  /* 0x0000002d522c7209 */ /* 0x000fe40007810000 */
[----:B------:R-:W-:Y:S01]  /*6b70*/  ISETP.LT.OR P2, PT, R16, 0x7a, P2 ;  /* 0x0000007a1000780c */ /* 0x000fe20001741670 */
[--C-:B------:R-:W-:Y:S01]  /*6b80*/  FFMA.FTZ R16, R61, UR40, -R14.reuse ;  /* 0x000000283d107c23 */ /* 0x100fe2000801080e */
[----:B------:R-:W-:Y:S01]  /*6b90*/  FSEL R86, R86, -INF , !P4 ;  /* 0xff80000056567808 */ /* 0x000fe20006000000 */
[----:B------:R-:W-:Y:S01]  /*6ba0*/  FFMA.FTZ R61, R81, UR40, -R14 ;  /* 0x00000028513d7c23 */ /* 0x000fe2000801080e */
[----:B------:R-:W-:Y:S01]  /*6bb0*/  FMNMX.FTZ R45, R83, R44, !PT ;  /* 0x0000002c532d7209 */ /* 0x000fe20007810000 */
[----:B------:R-:W-:Y:S01]  /*6bc0*/  MUFU.EX2 R29, R29 ;  /* 0x0000001d001d7308 */ /* 0x000fe20000000800 */
[----:B------:R-:W-:-:S02]  /*6bd0*/  FSEL R87, R87, -INF , !P2 ;  /* 0xff80000057577808 */ /* 0x000fc40005000000 */
[----:B------:R-:W-:Y:S01]  /*6be0*/  FMNMX.FTZ R44, R86, R45, !PT ;  /* 0x0000002d562c7209 */ /* 0x000fe20007810000 */
[----:B------:R-:W-:-:S01]  /*6bf0*/  FFMA.FTZ R45, R65, UR40, -R14 ;  /* 0x00000028412d7c23 */ /* 0x000fc2000801080e */
[----:B------:R-:W-:Y:S02]  /*6c00*/  FSEL R69, R12, RZ, P6 ;  /* 0x000000ff0c457208 */ /* 0x000fe40003000000 */
[----:B0-----:R-:W-:Y:S01]  /*6c10*/  FMNMX.FTZ R56, R87, R44, !PT ;  /* 0x0000002c57387209 */ /* 0x001fe20007810000 */
[----:B------:R-:W-:Y:S02]  /*6c20*/  MUFU.EX2 R33, R33 ;  /* 0x0000002100217308 */ /* 0x000fe40000000800 */
[----:B------:R-:W-:-:S02]  /*6c30*/  FADD.FTZ R69, -R69, R2 ;  /* 0x0000000245457221 */ /* 0x000fc40000010100 */
[----:B-1----:R-:W0:Y:S02]  /*6c40*/  SHFL.BFLY PT, R57, R56, 0x2, 0x1f ;  /* 0x0c401f0038397f89 */ /* 0x002e2400000e0000 */
[----:B------:R-:W-:-:S02]  /*6c50*/  FMUL.FTZ R69, R69, UR40 ;  /* 0x0000002845457c20 */ /* 0x000fc40008410000 */
[----:B------:R1:W-:Y:S08]  /*6c60*/  MUFU.EX2 R44, R64 ;  /* 0x00000040002c7308 */ /* 0x0003f00000000800 */
[----:B------:R-:W2:Y:S01]  /*6c70*/  MUFU.EX2 R69, R69 ;  /* 0x0000004500457308 */ /* 0x000ea20000000800 */
[----:B-1----:R-:W-:-:S07]  /*6c80*/  FFMA.FTZ R64, R84, UR40, -R14 ;  /* 0x0000002854407c23 */ /* 0x002fce000801080e */
[----:B------:R-:W-:Y:S01]  /*6c90*/  MUFU.EX2 R37, R37 ;  /* 0x0000002500257308 */ /* 0x000fe20000000800 */
[----:B0-----:R-:W-:Y:S01]  /*6ca0*/  FMNMX.FTZ R65, R56, R57, !PT ;  /* 0x0000003938417209 */ /* 0x001fe20007810000 */
[--C-:B------:R-:W-:Y:S01]  /*6cb0*/  FFMA.FTZ R56, R76, UR40, -R14.reuse ;  /* 0x000000284c387c23 */ /* 0x100fe2000801080e */
[----:B------:R-:W-:-:S05]  /*6cc0*/  FFMA.FTZ R57, R77, UR40, -R14 ;  /* 0x000000284d397c23 */ /* 0x000fca000801080e */
        /* <DEDUP_REMOVED lines=9> */
[----:B------:R-:W-:-:S05]  /*6d60*/  FSEL R2, R2, RZ, P2 ;  /* 0x000000ff02027208 */ /* 0x000fca0001000000 */
        /* <DEDUP_REMOVED lines=13> */
[----:B------:R-:W-:Y:S01]  /*6e40*/  FSEL R51, R14, RZ, P2 ;  /* 0x000000ff0e337208 */ /* 0x000fe20001000000 */
[--C-:B------:R-:W-:Y:S01]  /*6e50*/  FFMA.FTZ R72, R54, UR40, -R2.reuse ;  /* 0x0000002836487c23 */ /* 0x100fe20008010802 */
[----:B------:R-:W-:-:S01]  /*6e60*/  FFMA.FTZ R21, R21, UR40, -R2 ;  /* 0x0000002815157c23 */ /* 0x000fc20008010802 */
[----:B------:R-:W-:Y:S01]  /*6e70*/  MUFU.EX2 R68, R68 ;  /* 0x0000004400447308 */ /* 0x000fe20000000800 */
[----:B------:R-:W-:-:S01]  /*6e80*/  FFMA.FTZ R86, R86, UR40, -R2 ;  /* 0x0000002856567c23 */ /* 0x000fc20008010802 */
[----:B------:R-:W-:-:S04]  /*6e90*/  FADD.FTZ R51, -R51, R0 ;  /* 0x0000000033337221 */ /* 0x000fc80000010100 */
[----:B------:R-:W-:Y:S01]  /*6ea0*/  FMUL.FTZ R54, R51, UR40 ;  /* 0x0000002833367c20 */ /* 0x000fe20008410000 */
[----:B------:R-:W-:-:S01]  /*6eb0*/  FFMA.FTZ R51, R55, UR40, -R2 ;  /* 0x0000002837337c23 */ /* 0x000fc20008010802 */
[----:B------:R-:W-:Y:S01]  /*6ec0*/  MUFU.EX2 R21, R21 ;  /* 0x0000001500157308 */ /* 0x000fe20000000800 */
[----:B------:R-:W-:-:S01]  /*6ed0*/  FFMA.FTZ R55, R58, UR40, -R2 ;  /* 0x000000283a377c23 */ /* 0x000fc20008010802 */
[--C-:B------:R-:W-:Y:S01]  /*6ee0*/  FFMA.FTZ R58, R59, UR40, -R2.reuse ;  /* 0x000000283b3a7c23 */ /* 0x100fe20008010802 */
[----:B------:R-:W-:-:S01]  /*6ef0*/  FFMA.FTZ R59, R62, UR40, -R2 ;  /* 0x000000283e3b7c23 */ /* 0x000fc20008010802 */
[----:B--2---:R-:W-:-:S04]  /*6f00*/  FFMA.FTZ R62, R69, R5, R18 ;  /* 0x00000005453e7223 */ /* 0x004fc80000010012 */
[----:B------:R-:W0:Y:S08]  /*6f10*/  MUFU.EX2 R54, R54 ;  /* 0x0000003600367308 */ /* 0x000e300000000800 */
[----:B------:R-:W1:Y:S08]  /*6f20*/  MUFU.EX2 R27, R27 ;  /* 0x0000001b001b7308 */ /* 0x000e700000000800 */
[----:B------:R-:W2:Y:S01]  /*6f30*/  MUFU.EX2 R30, R30 ;  /* 0x0000001e001e7308 */ /* 0x000ea20000000800 */
[----:B0-----:R-:W-:-:S01]  /*6f40*/  FFMA.FTZ R5, R54, R4, R21 ;  /* 0x0000000436057223 */ /* 0x001fc20000010015 */
[----:B------:R-:W-:Y:S01]  /*6f50*/  FADD.FTZ R4, R11, R62 ;  /* 0x0000003e0b047221 */ /* 0x000fe20000010000 */
[----:B------:R-:W-:-:S05]  /*6f60*/  FFMA.FTZ R62, R63, UR40, -R2 ;  /* 0x000000283f3e7c23 */ /* 0x000fca0008010802 */
[----:B------:R-:W0:Y:S08]  /*6f70*/  MUFU.EX2 R31, R31 ;  /* 0x0000001f001f7308 */ /* 0x000e300000000800 */
[----:B------:R-:W3:Y:S08]  /*6f80*/  MUFU.EX2 R34, R34 ;  /* 0x0000002200227308 */ /* 0x000ef00000000800 */
[----:B------:R4:W-:Y:S08]  /*6f90*/  MUFU.EX2 R0, R72 ;  /* 0x0000004800007308 */ /* 0x0009f00000000800 */
[----:B------:R-:W5:Y:S01]  /*6fa0*/  MUFU.EX2 R35, R35 ;  /* 0x0000002300237308 */ /* 0x000f620000000800 */
[----:B----4-:R-:W-:-:S01]  /*6fb0*/  FADD.FTZ R72, R68, R5 ;  /* 0x0000000544487221 */ /* 0x010fc20000010000 */
[----:B------:R-:W-:-:S03]  /*6fc0*/  FADD.FTZ R5, R13, R4 ;  /* 0x000000040d057221 */ /* 0x000fc60000010000 */
[----:B-1----:R-:W-:Y:S01]  /*6fd0*/  FADD.FTZ R63, R27, R72 ;  /* 0x000000481b3f7221 */ /* 0x002fe20000010000 */
[----:B------:R-:W-:-:S02]  /*6fe0*/  FADD.FTZ R4, R20, R5 ;  /* 0x0000000514047221 */ /* 0x000fc40000010000 */
[----:B------:R-:W1:Y:S01]  /*6ff0*/  MUFU.EX2 R38, R38 ;  /* 0x0000002600267308 */ /* 0x000e620000000800 */
[----:B--2---:R-:W-:-:S01]  /*7000*/  FADD.FTZ R72, R30, R63 ;  /* 0x0000003f1e487221 */ /* 0x004fc20000010000 */
[----:B------:R-:W-:Y:S01]  /*7010*/  FADD.FTZ R5, R19, R4 ;  /* 0x0000000413057221 */ /* 0x000fe20000010000 */
[----:B------:R-:W-:-:S01]  /*7020*/  FFMA.FTZ R63, R66, UR40, -R2 ;  /* 0x00000028423f7c23 */ /* 0x000fc20008010802 */
[----:B------:R-:W-:Y:S01]  /*7030*/  FFMA.FTZ R66, R67, UR40, -R2 ;  /* 0x0000002843427c23 */ /* 0x000fe20008010802 */
[----:B0-----:R-:W-:-:S01]  /*7040*/  FADD.FTZ R73, R31, R72 ;  /* 0x000000481f497221 */ /* 0x001fc20000010000 */
[----:B------:R-:W-:Y:S02]  /*7050*/  FADD.FTZ R4, R22, R5 ;  /* 0x0000000516047221 */ /* 0x000fe40000010000 */
[----:B------:R-:W0:Y:S01]  /*7060*/  MUFU.EX2 R39, R39 ;  /* 0x0000002700277308 */ /* 0x000e220000000800 */
[----:B---3--:R-:W-:-:S01]  /*7070*/  FADD.FTZ R72, R34, R73 ;  /* 0x0000004922487221 */ /* 0x008fc20000010000 */
[----:B------:R-:W-:-:S03]  /*7080*/  FADD.FTZ R5, R23, R4 ;  /* 0x0000000417057221 */ /* 0x000fc60000010000 */
[----:B-----5:R-:W-:Y:S01]  /*7090*/  FADD.FTZ R67, R35, R72 ;  /* 0x0000004823437221 */ /* 0x020fe20000010000 */
[----:B------:R-:W-:-:S02]  /*70a0*/  FADD.FTZ R4, R24, R5 ;  /* 0x0000000518047221 */ /* 0x000fc40000010000 */
[----:B------:R-:W2:Y:S01]  /*70b0*/  MUFU.EX2 R42, R42 ;  /* 0x0000002a002a7308 */ /* 0x000ea20000000800 */
[----:B-1----:R-:W-:-:S01]  /*70c0*/  FADD.FTZ R72, R38, R67 ;  /* 0x0000004326487221 */ /* 0x002fc20000010000 */
[----:B------:R-:W-:Y:S01]  /*70d0*/  FADD.FTZ R5, R25, R4 ;  /* 0x0000000419057221 */ /* 0x000fe20000010000 */
[----:B------:R-:W-:-:S01]  /*70e0*/  FFMA.FTZ R67, R70, UR40, -R2 ;  /* 0x0000002846437c23 */ /* 0x000fc20008010802 */
[--C-:B------:R-:W-:Y:S01]  /*70f0*/  FFMA.FTZ R70, R71, UR40, -R2.reuse ;  /* 0x0000002847467c23 */ /* 0x100fe20008010802 */
[----:B------:R-:W-:-:S01]  /*7100*/  FFMA.FTZ R71, R74, UR40, -R2 ;  /* 0x000000284a477c23 */ /* 0x000fc20008010802 */
[----:B------:R-:W-:Y:S02]  /*7110*/  FADD.FTZ R5, R26, R5 ;  /* 0x000000051a057221 */ /* 0x000fe40000010000 */
[----:B------:R-:W1:Y:S01]  /*7120*/  MUFU.EX2 R43, R43 ;  /* 0x0000002b002b7308 */ /* 0x000e620000000800 */
[----:B0-----:R-:W-:-:S01]  /*7130*/  FADD.FTZ R73, R39, R72 ;  /* 0x0000004827497221 */ /* 0x001fc20000010000 */
[----:B------:R-:W-:-:S06]  /*7140*/  FADD.FTZ R72, R28, R5 ;  /* 0x000000051c487221 */ /* 0x000fcc0000010000 */
[----:B------:R-:W0:Y:S01]  /*7150*/  MUFU.EX2 R46, R46 ;  /* 0x0000002e002e7308 */ /* 0x000e220000000800 */
[----:B--2---:R-:W-:-:S01]  /*7160*/  FADD.FTZ R4, R42, R73 ;  /* 0x000000492a047221 */ /* 0x004fc20000010000 */
[----:B------:R-:W-:-:S04]  /*7170*/  FADD.FTZ R73, R29, R72 ;  /* 0x000000481d497221 */ /* 0x000fc80000010000 */
[----:B------:R-:W-:Y:S02]  /*7180*/  FADD.FTZ R72, R32, R73 ;  /* 0x0000004920487221 */ /* 0x000fe40000010000 */
[----:B------:R-:W2:Y:S01]  /*7190*/  MUFU.EX2 R47, R47 ;  /* 0x0000002f002f7308 */ /* 0x000ea20000000800 */
[----:B-1----:R-:W-:-:S01]  /*71a0*/  FADD.FTZ R5, R43, R4 ;  /* 0x000000042b057221 */ /* 0x002fc20000010000 */
[----:B------:R-:W-:Y:S01]  /*71b0*/  FADD.FTZ R73, R33, R72 ;  /* 0x0000004821497221 */ /* 0x000fe20000010000 */
[----:B------:R-:W-:-:S05]  /*71c0*/  FFMA.FTZ R72, R75, UR40, -R2 ;  /* 0x000000284b487c23 */ /* 0x000fca0008010802 */
[----:B------:R-:W1:Y:S01]  /*71d0*/  MUFU.EX2 R50, R50 ;  /* 0x0000003200327308 */ /* 0x000e620000000800 */
[----:B0-----:R-:W-:-:S07]  /*71e0*/  FADD.FTZ R4, R46, R5 ;  /* 0x000000052e047221 */ /* 0x001fce0000010000 */
[----:B------:R-:W0:Y:S01]  /*71f0*/  MUFU.EX2 R51, R51 ;  /* 0x0000003300337308 */ /* 0x000e220000000800 */
[----:B--2---:R-:W-:-:S01]  /*7200*/  FADD.FTZ R5, R47, R4 ;  /* 0x000000042f057221 */ /* 0x004fc20000010000 */
[----:B------:R-:W-:Y:S01]  /*7210*/  FADD.FTZ R4, R36, R73 ;  /* 0x0000004924047221 */ /* 0x000fe20000010000 */
[----:B------:R-:W-:-:S05]  /*7220*/  FFMA.FTZ R73, R78, UR40, -R2 ;  /* 0x000000284e497c23 */ /* 0x000fca0008010802 */
[----:B------:R-:W2:Y:S01]  /*7230*/  MUFU.EX2 R55, R55 ;  /* 0x0000003700377308 */ /* 0x000ea20000000800 */
[----:B-1----:R-:W-:-:S04]  /*7240*/  FADD.FTZ R5, R50, R5 ;  /* 0x0000000532057221 */ /* 0x002fc80000010000 */
[----:B------:R-:W-:Y:S01]  /*7250*/  FADD.FTZ R74, R0, R5 ;  /* 0x00000005004a7221 */ /* 0x000fe20000010000 */
[----:B------:R-:W-:-:S02]  /*7260*/  FADD.FTZ R5, R37, R4 ;  /* 0x0000000425057221 */ /* 0x000fc40000010000 */
[----:B------:R-:W1:Y:S01]  /*7270*/  MUFU.EX2 R58, R58 ;  /* 0x0000003a003a7308 */ /* 0x000e620000000800 */
[----:B0-----:R-:W-:-:S01]  /*7280*/  FADD.FTZ R74, R51, R74 ;  /* 0x0000004a334a7221 */ /* 0x001fc20000010000 */
[----:B------:R-:W-:-:S04]  /*7290*/  FADD.FTZ R4, R40, R5 ;  /* 0x0000000528047221 */ /* 0x000fc80000010000 */
[----:B------:R-:W-:Y:S02]  /*72a0*/  FADD.FTZ R4, R15, R4 ;  /* 0x000000040f047221 */ /* 0x000fe40000010000 */
[----:B------:R-:W0:Y:S01]  /*72b0*/  MUFU.EX2 R59, R59 ;  /* 0x0000003b003b7308 */ /* 0x000e220000000800 */
[----:B--2---:R-:W-:-:S01]  /*72c0*/  FADD.FTZ R5, R55, R74 ;  /* 0x0000004a37057221 */ /* 0x004fc20000010000 */
[----:B------:R-:W-:-:S06]  /*72d0*/  FFMA.FTZ R74, R79, UR40, -R2 ;  /* 0x000000284f4a7c23 */ /* 0x000fcc0008010802 */
[----:B------:R-:W2:Y:S01]  /*72e0*/  MUFU.EX2 R62, R62 ;  /* 0x0000003e003e7308 */ /* 0x000ea20000000800 */
[----:B-1----:R-:W-:-:S01]  /*72f0*/  FADD.FTZ R76, R58, R5 ;  /* 0x000000053a4c7221 */ /* 0x002fc20000010000 */
[----:B------:R-:W-:-:S04]  /*7300*/  FADD.FTZ R5, R41, R4 ;  /* 0x0000000429057221 */ /* 0x000fc80000010000 */
[----:B------:R-:W-:Y:S02]  /*7310*/  FADD.FTZ R5, R16, R5 ;  /* 0x0000000510057221 */ /* 0x000fe40000010000 */
[----:B------:R-:W1:Y:S01]  /*7320*/  MUFU.EX2 R63, R63 ;  /* 0x0000003f003f7308 */ /* 0x000e620000000800 */
[----:B0-----:R-:W-:-:S01]  /*7330*/  FADD.FTZ R75, R59, R76 ;  /* 0x0000004c3b4b7221 */ /* 0x001fc20000010000 */
[----:B------:R-:W-:-:S04]  /*7340*/  FADD.FTZ R76, R44, R5 ;  /* 0x000000052c4c7221 */ /* 0x000fc80000010000 */
[----:B------:R-:W-:Y:S01]  /*7350*/  FADD.FTZ R77, R45, R76 ;  /* 0x0000004c2d4d7221 */ /* 0x000fe20000010000 */
[----:B------:R-:W-:-:S01]  /*7360*/  FFMA.FTZ R76, R83, UR40, -R2 ;  /* 0x00000028534c7c23 */ /* 0x000fc20008010802 */
[----:B------:R-:W0:Y:S01]  /*7370*/  MUFU.EX2 R66, R66 ;  /* 0x0000004200427308 */ /* 0x000e220000000800 */
[----:B--2---:R-:W-:-:S01]  /*7380*/  FADD.FTZ R4, R62, R75 ;  /* 0x0000004b3e047221 */ /* 0x004fc20000010000 */
[----:B------:R-:W-:Y:S01]  /*7390*/  FADD.FTZ R78, R48, R77 ;  /* 0x0000004d304e7221 */ /* 0x000fe20000010000 */
[----:B------:R-:W-:-:S01]  /*73a0*/  FFMA.FTZ R75, R82, UR40, -R2 ;  /* 0x00000028524b7c23 */ /* 0x000fc20008010802 */
[----:B------:R-:W-:Y:S02]  /*73b0*/  FFMA.FTZ R2, R87, UR40, -R2 ;  /* 0x0000002857027c23 */ /* 0x000fe40008010802 */
[----:B------:R-:W-:-:S02]  /*73c0*/  FADD.FTZ R77, R49, R78 ;  /* 0x0000004e314d7221 */ /* 0x000fc40000010000 */
        /* <DEDUP_REMOVED lines=40> */
.L_x_9514:
[----:B------:R-:W-:Y:S01]  /*7650*/  UIADD3 UR6, UR11, 0x17060, URZ ;  /* 0x000170600b067890 */ /* 0x000fe2000fffe03f */
[----:B------:R-:W-:Y:S01]  /*7660*/  ISETP.GT.AND P2, PT, R3, UR23, PT ;  /* 0x0000001703007c0c */ /* 0x000fe2000bf44270 */
        /* <DEDUP_REMOVED lines=90> */
.L_x_9497:
[----:B------:R-:W0:Y:S01]  /*7c10*/  S2UR UR6, SR_CTAID.X ;  /* 0x00000000000679c3 */ /* 0x000e220000002500 */
[----:B------:R-:W-:Y:S01]  /*7c20*/  ULDC UR7, c[0x0][0x448] ;  /* 0x0001120000077ab9 */ /* 0x000fe20000000800 */
[----:B------:R-:W-:Y:S01]  /*7c30*/  IADD3 R6, -R6, 0x1, RZ ;  /* 0x0000000106067810 */ /* 0x000fe20007ffe1ff */
[----:B------:R-:W-:Y:S01]  /*7c40*/  UISETP.NE.AND UP0, UPT, UR7, 0x1, UPT ;  /* 0x000000010700788c */ /* 0x000fe2000bf05270 */
[----:B------:R-:W-:-:S03]  /*7c50*/  ULDC UR14, c[0x0][0x9e4] ;  /* 0x00027900000e7ab9 */ /* 0x000fc60000000800 */
[----:B------:R-:W-:Y:S01]  /*7c60*/  IMAD R6, R17, UR10, R6 ;  /* 0x0000000a11067c24 */ /* 0x000fe2000f8e0206 */
[----:B------:R-:W-:Y:S01]  /*7c70*/  UMOV UR10, 0xc0 ;  /* 0x000000c0000a7882 */ /* 0x000fe20000000000 */
[----:B------:R-:W-:-:S03]  /*7c80*/  UISETP.GE.AND UP1, UPT, UR14, 0x1, UPT ;  /* 0x000000010e00788c */ /* 0x000fc6000bf26270 */
[----:B------:R-:W-:Y:S02]  /*7c90*/  R2UR UR11, R6 ;  /* 0x00000000060b72ca */ /* 0x000fe400000e0000 */
[----:B------:R-:W-:Y:S01]  /*7ca0*/  @UP0 ULDC UR15, c[0x0][0x450] ;  /* 0x00011400000f0ab9 */ /* 0x000fe20000000800 */
[----:B------:R-:W-:Y:S01]  /*7cb0*/  PLOP3.LUT P5, PT, PT, PT, UP1, 0x80, 0x0 ;  /* 0x000000000000781c */ /* 0x000fe20003faf018 */
[----:B0-----:R-:W-:-:S03]  /*7cc0*/  UIMAD UR10, UR6, UR10, 0xbf ;  /* 0x000000bf060a74a4 */ /* 0x001fc6000f8e020a */
[----:B------:R-:W-:Y:S02]  /*7cd0*/  @UP0 ULDC UR6, c[0x0][0x44c] ;  /* 0x0001130000060ab9 */ /* 0x000fe40000000800 */
[----:B------:R-:W-:-:S04]  /*7ce0*/  UIMAD.WIDE.U32 UR6, UR10, UR6, URZ ;  /* 0x000000060a0672a5 */ /* 0x000fc8000f8e003f */
[----:B------:R-:W-:-:S04]  /*7cf0*/  @UP0 USHF.R.U32.HI UR10, URZ, UR15, UR7 ;  /* 0x0000000f3f0a0299 */ /* 0x000fc80008011607 */
[----:B------:R-:W-:-:S03]  /*7d00*/  UIADD3 UR10, UR11, UR10, URZ ;  /* 0x0000000a0b0a7290 */ /* 0x000fc6000fffe03f */
[----:B------:R-:W-:Y:S02]  /*7d10*/  ULDC UR11, c[0x0][0x9dc] ;  /* 0x00027700000b7ab9 */ /* 0x000fe40000000800 */
        /* <DEDUP_REMOVED lines=12> */
.L_x_9517:
[----:B------:R-:W-:-:S11]  /*7de0*/  UISETP.NE.AND UP1, UPT, UR14, 0x1, UPT ;  /* 0x000000010e00788c */ /* 0x000fd6000bf25270 */
[----:B------:R-:W-:Y:S02]  /*7df0*/  @UP1 ULDC.64 UR16, c[0x0][0x9e8] ;  /* 0x00027a0000101ab9 */ /* 0x000fe40000000a00 */
[----:B------:R-:W-:-:S04]  /*7e00*/  UIMAD.WIDE.U32 UR6, UR10, UR16, URZ ;  /* 0x000000100a0672a5 */ /* 0x000fc8000f8e003f */
[----:B------:R-:W-:-:S12]  /*7e10*/  @UP1 USHF.R.U32.HI UR10, URZ, UR17, UR7 ;  /* 0x000000113f0a1299 */ /* 0x000fd80008011607 */
.L_x_9518:
[----:B------:R-:W-:-:S04]  /*7e20*/  UIMAD UR10, UR10, UR14, URZ ;  /* 0x0000000e0a0a72a4 */ /* 0x000fc8000f8e023f */
[----:B------:R-:W-:-:S04]  /*7e30*/  UISETP.LT.AND UP1, UPT, UR11, UR10, UPT ;  /* 0x0000000a0b00728c */ /* 0x000fc8000bf21270 */
[----:B------:R-:W-:-:S12]  /*7e40*/  USEL UR11, UR11, UR10, !UP1 ;  /* 0x0000000a0b0b7287 */ /* 0x000fd8000c800000 */
.L_x_9516:
        /* <DEDUP_REMOVED lines=10> */
[----:B------:R-:W-:Y:S01]  /*7ef0*/  IMAD.MOV.U32 R15, RZ, RZ, R2 ;  /* 0x000000ffff0f7224 */ /* 0x000fe200078e0002 */
[----:B------:R-:W-:Y:S01]  /*7f00*/  UMOV UR7, UR4 ;  /* 0x0000000400077c82 */ /* 0x000fe20008000000 */
[----:B------:R-:W-:-:S07]  /*7f10*/  IMAD.MOV.U32 R11, RZ, RZ, R3 ;  /* 0x000000ffff0b7224 */ /* 0x000fce00078e0003 */
.L_x_9529:
[----:B------:R-:W-:-:S04]  /*7f20*/  UISETP.NE.AND UP1, UPT, UR7, 0x1, UPT ;  /* 0x000000010700788c */ /* 0x000fc8000bf25270 */
[----:B------:R-:W-:-:S04]  /*7f30*/  USEL UR5, URZ, 0x1, UP1 ;  /* 0x000000013f057887 */ /* 0x000fc80008800000 */
[----:B------:R-:W-:Y:S01]  /*7f40*/  ULOP3.LUT UR5, UR6, UR5, URZ, 0x3c, !UPT ;  /* 0x0000000506057292 */ /* 0x000fe2000f8e3c3f */
[----:B------:R-:W-:Y:S11]  /*7f50*/  @!P0 BRA `(.L_x_9520) ;  /* 0x0000000000048947 */ /* 0x000ff60003800000 */
[----:B------:R-:W-:Y:S01]  /*7f60*/  BPT.TRAP 0x1 ;  /* 0x000000040000795c */ /* 0x000fe20000300000 */
.L_x_9520:
        /* <DEDUP_REMOVED lines=9> */
.L_x_9521:
[----:B-1----:R-:W-:Y:S05]  /*8000*/  @P2 BRA `(.L_x_9522) ;  /* 0x0000000000082947 */ /* 0x002fea0003800000 */
[----:B------:R-:W1:Y:S02]  /*8010*/  SYNCS.PHASECHK.TRANS64.TRYWAIT P2, [UR24+0x17030], R0 ;  /* 0x01703000ff0075a7 */ /* 0x000e640008040158 */
[----:B-1----:R-:W-:Y:S05]  /*8020*/  @!P2 BRA `(.L_x_9523) ;  /* 0x000000ac0014a947 */ /* 0x002fea0003800000 */
.L_x_9522:
        /* <DEDUP_REMOVED lines=19> */
.L_x_9524:
[----:B------:R-:W-:Y:S01]  /*8160*/  ULEA UR14, UR7, UR42, 0x3 ;  /* 0x0000002a070e7291 */ /* 0x000fe2000f8e183f */
[----:B01----:R-:W-:-:S05]  /*8170*/  IMAD.U32 R0, RZ, RZ, UR6 ;  /* 0x00000006ff007e24 */ /* 0x003fca000f8e00ff */
[----:B------:R-:W-:-:S04]  /*8180*/  SHF.L.U32 R0, R0, 0x1f, RZ ;  /* 0x0000001f00007819 */ /* 0x000fc800000006ff */
[----:B------:R0:W1:Y:S01]  /*8190*/  SYNCS.PHASECHK.TRANS64.TRYWAIT P2, [UR14+0x17050], R0 ;  /* 0x01705000ff0075a7 */ /* 0x000062000804014e */
[----:B------:R-:W-:Y:S05]  /*81a0*/  @!P0 BRA `(.L_x_9525) ;  /* 0x0000000000048947 */ /* 0x000fea0003800000 */
[----:B------:R-:W-:Y:S01]  /*81b0*/  BPT.TRAP 0x1 ;  /* 0x000000040000795c */ /* 0x000fe20000300000 */
.L_x_9525:
        /* <DEDUP_REMOVED lines=66> */
.L_x_9526:
[----:B------:R-:W-:Y:S01]  /*85e0*/  UIADD3 UR6, UR42, 0x400, URZ ;  /* 0x000004002a067890 */ /* 0x000fe2000fffe03f */
[----:B------:R-:W-:Y:S01]  /*85f0*/  WARPGROUP.ARRIVE ;  /* 0x00000000000079c5 */ /* 0x000fe20000000000 */
[----:B------:R-:W-:Y:S01]  /*8600*/  FMNMX.FTZ R6, R87, R6, !PT ;  /* 0x0000000657067209 */ /* 0x000fe20007810000 */
[----:B01----:R-:W0:Y:S01]  /*8610*/  SHFL.BFLY PT, R0, R3, 0x2, 0x1f ;  /* 0x0c401f0003007f89 */ /* 0x003e2200000e0000 */
[----:B------:R-:W-:Y:S01]  /*8620*/  USHF.R.U32.HI UR6, URZ, 0x4, UR6 ;  /* 0x000000043f067899 */ /* 0x000fe20008011606 */
[----:B------:R-:W-:Y:S02]  /*8630*/  UMOV UR11, 0x40000040 ;  /* 0x40000040000b7882 */ /* 0x000fe40000000000 */
[----:B------:R-:W1:Y:S01]  /*8640*/  SHFL.BFLY PT, R19, R6, 0x2, 0x1f ;  /* 0x0c401f0006137f89 */ /* 0x000e6200000e0000 */
[----:B------:R-:W-:-:S04]  /*8650*/  ULOP3.LUT UR6, UR6, 0x3fff, URZ, 0xc0, !UPT ;  /* 0x00003fff06067892 */ /* 0x000fc8000f8ec03f */
[----:B------:R-:W-:-:S04]  /*8660*/  ULOP3.LUT UR6, UR6, 0x10000, URZ, 0xfc, !UPT ;  /* 0x0001000006067892 */ /* 0x000fc8000f8efc3f */
[----:B------:R-:W-:-:S03]  /*8670*/  UIMAD UR10, UR7, 0x300, UR6 ;  /* 0x00000300070a78a4 */ /* 0x000fc6000f8e0206 */
[----:B------:R-:W-:-:S04]  /*8680*/  UMOV UR7, 0x40000040 ;  /* 0x4000004000077882 */ /* 0x000fc80000000000 */
[----:B------:R-:W-:Y:S02]  /*8690*/  UMOV UR6, UR10 ;  /* 0x0000000a00067c82 */ /* 0x000fe40008000000 */
[----:B------:R-:W-:Y:S01]  /*86a0*/  QGMMA.64x96x32.F32.E4M3.E4M3 R88, R148, gdesc[UR4], R88, gsb0 ;  /* 0x0160000494587df3 */ /* 0x000fe20008000858 */
[----:B------:R-:W-:Y:S01]  /*86b0*/  UIADD3 UR6, UR10, 0x2, URZ ;  /* 0x000000020a067890 */ /* 0x000fe2000fffe03f */
[----:B0-----:R-:W-:Y:S01]  /*86c0*/  FMNMX.FTZ R14, R3, R0, !PT ;  /* 0x00000000030e7209 */ /* 0x001fe20007810000 */
[----:B------:R-:W-:Y:S01]  /*86d0*/  UMOV UR7, 0x40000040 ;  /* 0x4000004000077882 */ /* 0x000fe20000000000 */
[----:B-1----:R-:W-:-:S03]  /*86e0*/  FMNMX.FTZ R16, R6, R19, !PT ;  /* 0x0000001306107209 */ /* 0x002fc60007810000 */
[----:B------:R-:W0:Y:S04]  /*86f0*/  SHFL.BFLY PT, R19, R14, 0x1, 0x1f ;  /* 0x0c201f000e137f89 */ /* 0x000e2800000e0000 */
[----:B------:R-:W1:Y:S01]  /*8700*/  SHFL.BFLY PT, R21, R16, 0x1, 0x1f ;  /* 0x0c201f0010157f89 */ /* 0x000e6200000e0000 */
[----:B0-----:R-:W-:Y:S02]  /*8710*/  FMNMX.FTZ R2, R14, R19, !PT ;  /* 0x000000130e027209 */ /* 0x001fe40007810000 */
[----:B-1----:R-:W-:-:S03]  /*8720*/  FMNMX.FTZ R0, R16, R21, !PT ;  /* 0x0000001510007209 */ /* 0x002fc60007810000 */
[----:B------:R-:W-:Y:S01]  /*8730*/  FADD.FTZ R12, -R2, R15 ;  /* 0x0000000f020c7221 */ /* 0x000fe20000010100 */
[----:B------:R-:W-:-:S03]  /*8740*/  IMAD.U32 R15, RZ, RZ, UR40 ;  /* 0x00000028ff0f7e24 */ /* 0x000fc6000f8e00ff */
[----:B------:R-:W-:Y:S01]  /*8750*/  FMUL.FTZ R18, R12, UR40 ;  /* 0x000000280c127c20 */ /* 0x000fe20008410000 */
[----:B------:R-:W-:-:S01]  /*8760*/  FFMA.FTZ R12, R2, R15, -8 ;  /* 0xc1000000020c7423 */ /* 0x000fc2000001000f */
[----:B------:R-:W-:Y:S02]  /*8770*/  FADD.FTZ R3, -R0, R13 ;  /* 0x0000000d00037221 */ /* 0x000fe40000010100 */
[----:B------:R0:W-:Y:S01]  /*8780*/  MUFU.EX2 R6, R18 ;  /* 0x0000001200067308 */ /* 0x0001e20000000800 */
[----:B------:R-:W-:-:S01]  /*8790*/  FFMA.FTZ R16, R29, UR40, -R12 ;  /* 0x000000281d107c23 */ /* 0x000fc2000801080c */
[--C-:B------:R-:W-:Y:S01]  /*87a0*/  FFMA.FTZ R29, R49, UR40, -R12.reuse ;  /* 0x00000028311d7c23 */ /* 0x100fe2000801080c */
[----:B------:R-:W-:-:S01]  /*87b0*/  FFMA.FTZ R49, R69, UR40, -R12 ;  /* 0x0000002845317c23 */ /* 0x000fc2000801080c */
[--C-:B------:R-:W-:Y:S01]  /*87c0*/  FFMA.FTZ R13, R24, UR40, -R12.reuse ;  /* 0x00000028180d7c23 */ /* 0x100fe2000801080c */
[----:B------:R-:W-:-:S01]  /*87d0*/  FFMA.FTZ R14, R25, UR40, -R12 ;  /* 0x00000028190e7c23 */ /* 0x000fc2000801080c */
[----:B------:R-:W-:-:S02]  /*87e0*/  IMAD.U32 R69, RZ, RZ, UR40 ;  /* 0x00000028ff457e24 */ /* 0x000fc4000f8e00ff */
[----:B------:R-:W-:-:S01]  /*87f0*/  FFMA.FTZ R15, R28, UR40, -R12 ;  /* 0x000000281c0f7c23 */ /* 0x000fc2000801080c */
[--C-:B------:R-:W-:Y:S01]  /*8800*/  FFMA.FTZ R19, R33, UR40, -R12.reuse ;  /* 0x0000002821137c23 */ /* 0x100fe2000801080c */
[----:B0-----:R-:W-:-:S01]  /*8810*/  FFMA.FTZ R18, R32, UR40, -R12 ;  /* 0x0000002820127c23 */ /* 0x001fc2000801080c */
        /* <DEDUP_REMOVED lines=26> */
[----:B------:R-:W0:Y:S02]  /*89c0*/  MUFU.EX2 R13, R13 ;  /* 0x0000000d000d7308 */ /* 0x000e240000000800 */
        /* <DEDUP_REMOVED lines=26> */
[----:B------:R-:W-:-:S02]  /*8b70*/  WARPGROUP.DEPBAR.LE gsb0, 0x0 ;  /* 0x00008000000079c5 */ /* 0x000fc40000010000 */
[----:B------:R-:W-:Y:S02]  /*8b80*/  WARPGROUP.ARRIVE ;  /* 0x00000000000079c5 */ /* 0x000fe40000000000 */
[----:B------:R-:W2:Y:S01]  /*8b90*/  MUFU.EX2 R27, R27 ;  /* 0x0000001b001b7308 */ /* 0x000ea20000000800 */
[----:B-1----:R-:W-:-:S03]  /*8ba0*/  FFMA.FTZ R4, R3, R4, R26 ;  /* 0x0000000403047223 */ /* 0x002fc6000001001a */
[----:B------:R-:W-:Y:S01]  /*8bb0*/  QGMMA.64x96x32.F32.E4M3.E4M3 R88, R144, gdesc[UR4], R88, gsb0 ;  /* 0x0160000490587df3 */ /* 0x000fe20008000858 */
[----:B------:R-:W-:Y:S01]  /*8bc0*/  UIADD3 UR6, UR10, 0x4, URZ ;  /* 0x000000040a067890 */ /* 0x000fe2000fffe03f */
[----:B------:R-:W-:Y:S02]  /*8bd0*/  UMOV UR7, 0x40000040 ;  /* 0x4000004000077882 */ /* 0x000fe40000000000 */
[----:B------:R-:W1:Y:S01]  /*8be0*/  MUFU.EX2 R15, R15 ;  /* 0x0000000f000f7308 */ /* 0x000e620000000800 */
[----:B0-----:R-:W-:-:S01]  /*8bf0*/  FADD.FTZ R68, R14, R5 ;  /* 0x000000050e447221 */ /* 0x001fc20000010000 */
[----:B------:R-:W-:-:S06]  /*8c00*/  UIADD3 UR10, UR10, 0x6, URZ ;  /* 0x000000060a0a7890 */ /* 0x000fcc000fffe03f */
        /* <DEDUP_REMOVED lines=27> */
[----:B------:R-:W-:Y:S01]  /*8dc0*/  WARPGROUP.ARRIVE ;  /* 0x00000000000079c5 */ /* 0x000fe20000000000 */
[----:B------:R-:W-:-:S03]  /*8dd0*/  FFMA.FTZ R68, R70, UR40, -R12 ;  /* 0x0000002846447c23 */ /* 0x000fc6000801080c */
[----:B------:R-:W2:Y:S01]  /*8de0*/  MUFU.EX2 R23, R23 ;  /* 0x0000001700177308 */ /* 0x000ea20000000800 */
[----:B-1----:R-:W-:-:S01]  /*8df0*/  FADD.FTZ R4, R22, R5 ;  /* 0x0000000516047221 */ /* 0x002fc20000010000 */
[----:B------:R-:W-:Y:S06]  /*8e00*/  QGMMA.64x96x32.F32.E4M3.E4M3 R88, R140, gdesc[UR4], R88, gsb0 ;  /* 0x016000048c587df3 */ /* 0x000fec0008000858 */
        /* <DEDUP_REMOVED lines=33> */
[----:B------:R-:W-:Y:S01]  /*9020*/  QGMMA.64x96x32.F32.E4M3.E4M3 R88, R136, gdesc[UR8], R88, gsb0 ;  /* 0x0160000888587df3 */ /* 0x000fe20008000858 */
[----:B-1----:R-:W-:-:S01]  /*9030*/  FADD.FTZ R73, R55, R72 ;  /* 0x0000004837497221 */ /* 0x002fc20000010000 */
[----:B------:R-:W-:-:S04]  /*9040*/  FFMA.FTZ R72, R78, UR40, -R12 ;  /* 0x000000284e487c23 */ /* 0x000fc8000801080c */
[----:B------:R-:W1:Y:S08]  /*9050*/  MUFU.EX2 R58, R58 ;  /* 0x0000003a003a7308 */ /* 0x000e700000000800 */
[----:B------:R-:W2:Y:S01]  /*9060*/  MUFU.EX2 R37, R37 ;  /* 0x0000002500257308 */ /* 0x000ea20000000800 */
[----:B0-----:R-:W-:-:S07]  /*9070*/  FADD.FTZ R4, R36, R5 ;  /* 0x0000000524047221 */ /* 0x001fce0000010000 */
[----:B------:R-:W0:Y:S01]  /*9080*/  MUFU.EX2 R59, R59 ;  /* 0x0000003b003b7308 */ /* 0x000e220000000800 */
[----:B-1----:R-:W-:-:S01]  /*9090*/  FADD.FTZ R74, R58, R73 ;  /* 0x000000493a4a7221 */ /* 0x002fc20000010000 */
[----:B------:R-:W-:-:S06]  /*90a0*/  FFMA.FTZ R73, R79, UR40, -R12 ;  /* 0x000000284f497c23 */ /* 0x000fcc000801080c */
        /* <DEDUP_REMOVED lines=28> */
[----:B--2---:R-:W-:-:S01]  /*9270*/  FADD.FTZ R5, R49, R4 ;  /* 0x0000000431057221 */ /* 0x004fc20000010000 */
[----:B------:R-:W-:-:S04]  /*9280*/  IMAD.U32 R4, RZ, RZ, UR24 ;  /* 0x00000018ff047e24 */ /* 0x000fc8000f8e00ff */
[----:B------:R-:W-:Y:S02]  /*9290*/  @!P1 VIADD R4, R4, 0x17040 ;  /* 0x0001704004049836 */ /* 0x000fe40000000000 */
[----:B------:R-:W2:Y:S01]  /*92a0*/  MUFU.EX2 R70, R70 ;  /* 0x0000004600467308 */ /* 0x000ea20000000800 */
[----:B0-----:R-:W-:-:S01]  /*92b0*/  FADD.FTZ R77, R69, R76 ;  /* 0x0000004c454d7221 */ /* 0x001fc20000010000 */
[--C-:B------:R-:W-:Y:S01]  /*92c0*/  FFMA.FTZ R76, R86, UR40, -R12.reuse ;  /* 0x00000028564c7c23 */ /* 0x100fe2000801080c */
[----:B------:R-:W-:-:S01]  /*92d0*/  FFMA.FTZ R12, R87, UR40, -R12 ;  /* 0x00000028570c7c23 */ /* 0x000fc2000801080c */
[----:B------:R-:W-:-:S04]  /*92e0*/  @!P1 PRMT R4, RZ, 0x654, R4 ;  /* 0x00000654ff049816 */ /* 0x000fc80000000004 */
[----:B------:R-:W0:Y:S01]  /*92f0*/  MUFU.EX2 R53, R53 ;  /* 0x0000003500357308 */ /* 0x000e220000000800 */
[----:B-1----:R-:W-:-:S01]  /*9300*/  FADD.FTZ R78, R52, R5 ;  /* 0x00000005344e7221 */ /* 0x002fc20000010000 */
[----:B------:R1:W-:Y:S06]  /*9310*/  @!P1 SYNCS.ARRIVE.TRANS64.RED.A1T0 RZ, [R4+URZ], RZ ;  /* 0x000000ff04ff99a7 */ /* 0x0003ec000810043f */
        /* <DEDUP_REMOVED lines=10> */
[----:B------:R-:W1:Y:S01]  /*93c0*/  MUFU.EX2 R60, R60 ;  /* 0x0000003c003c7308 */ /* 0x000e620000000800 */
[----:B---3--:R-:W-:-:S07]  /*93d0*/  FADD.FTZ R5, R57, R78 ;  /* 0x0000004e39057221 */ /* 0x008fce0000010000 */
        /* <DEDUP_REMOVED lines=18> */
.L_x_9528:
[----:B------:R-:W-:Y:S01]  /*9500*/  UIADD3 UR6, UR14, 0x17060, URZ ;  /* 0x000170600e067890 */ /* 0x000fe2000fffe03f */
[----:B------:R-:W-:Y:S01]  /*9510*/  ISETP.GT.AND P2, PT, R11, UR23, PT ;  /* 0x000000170b007c0c */ /* 0x000fe2000bf44270 */
[----:B------:R-:W-:Y:S01]  /*9520*/  FMUL.FTZ R90, R90, R3 ;  /* 0x000000035a5a7220 */ /* 0x000fe20000410000 */
[----:B------:R-:W-:Y:S01]  /*9530*/  F2FP.SATFINITE.E4M3.F32.PACK_AB_MERGE_C R15, R16, R15, RZ ;  /* 0x0000000f100f723e */ /* 0x000fe200048070ff */
        /* <DEDUP_REMOVED lines=24> */
[----:B------:R-:W-:Y:S01]  /*96c0*/  F2FP.SATFINITE.E4M3.F32.PACK_AB_MERGE_C R30, R31, R30, RZ ;  /* 0x0000001e1f1e723e */ /* 0x000fe200048070ff */
[----:B------:R-:W-:Y:S01]  /*96d0*/  VIADD R3, R11, 0xffffffff ;  /* 0xffffffff0b037836 */ /* 0x000fe20000000000 */
[----:B------:R-:W-:Y:S01]  /*96e0*/  F2FP.SATFINITE.E4M3.F32.PACK_AB_MERGE_C R20, R21, R20, RZ ;  /* 0x000000141514723e */ /* 0x000fe200048070ff */
[----:B------:R-:W-:Y:S01]  /*96f0*/  SYNCS.ARRIVE.TRANS64.RED.A1T0 RZ, [UR6], RZ ;  /* 0x000000ffffff79a7 */ /* 0x000fe20008100406 */
        /* <DEDUP_REMOVED lines=53> */
[----:B------:R-:W-:Y:S01]  /*9a50*/  IMAD.MOV.U32 R13, RZ, RZ, R0 ;  /* 0x000000ffff0d7224 */ /* 0x000fe200078e0000 */
[----:B------:R-:W-:Y:S01]  /*9a60*/  F2FP.SATFINITE.E4M3.F32.PACK_AB_MERGE_C R138, R61, R60, R64 ;  /* 0x0000003c3d8a723e */ /* 0x000fe20004807040 */
[----:B------:R-:W-:Y:S01]  /*9a70*/  IMAD.MOV.U32 R15, RZ, RZ, R2 ;  /* 0x000000ffff0f7224 */ /* 0x000fe200078e0002 */
[----:B------:R-:W-:Y:S01]  /*9a80*/  F2FP.SATFINITE.E4M3.F32.PACK_AB_MERGE_C R139, R75, R74, R76 ;  /* 0x0000004a4b8b723e */ /* 0x000fe2000480704c */
[----:B------:R-:W-:Y:S01]  /*9a90*/  IMAD.MOV.U32 R11, RZ, RZ, R3 ;  /* 0x000000ffff0b7224 */ /* 0x000fe200078e0003 */
[----:B------:R-:W-:Y:S06]  /*9aa0*/  @P2 BRA `(.L_x_9529) ;  /* 0xffffffe4001c2947 */ /* 0x000fec000383ffff */
.L_x_9519:
        /* <DEDUP_REMOVED lines=10> */
.L_x_9548:
[----:B------:R-:W-:-:S04]  /*9b50*/  UIADD3 UR4, UR7, 0x1, URZ ;  /* 0x0000000107047890 */ /* 0x000fc8000fffe03f */
[----:B------:R-:W-:-:S04]  /*9b60*/  UISETP.NE.AND UP1, UPT, UR4, 0x2, UPT ;  /* 0x000000020400788c */ /* 0x000fc8000bf25270 */
[----:B------:R-:W-:Y:S02]  /*9b70*/  USEL UR5, URZ, 0x1, UP1 ;  /* 0x000000013f057887 */ /* 0x000fe40008800000 */
[----:B------:R-:W-:Y:S02]  /*9b80*/  USEL UR4, UR4, URZ, UP1 ;  /* 0x0000003f04047287 */ /* 0x000fe40008800000 */
[----:B------:R-:W-:Y:S01]  /*9b90*/  ULOP3.LUT UR5, UR6, UR5, URZ, 0x3c, !UPT ;  /* 0x0000000506057292 */ /* 0x000fe2000f8e3c3f */
[----:B------:R-:W-:Y:S11]  /*9ba0*/  @!P0 BRA `(.L_x_9531) ;  /* 0x0000000000048947 */ /* 0x000ff60003800000 */
[----:B------:R-:W-:Y:S01]  /*9bb0*/  BPT.TRAP 0x1 ;  /* 0x000000040000795c */ /* 0x000fe20000300000 */
.L_x_9531:
[----:B------:R-:W-:Y:S01]  /*9bc0*/  ULEA UR27, UR4, UR42, 0x3 ;  /* 0x0000002a041b7291 */ /* 0x000fe2000f8e183f */
[----:B------:R-:W-:-:S05]  /*9bd0*/  IMAD.U32 R0, RZ, RZ, UR5 ;  /* 0x00000005ff007e24 */ /* 0x000fca000f8e00ff */
[----:B------:R-:W-:-:S04]  /*9be0*/  SHF.L.U32 R0, R0, 0x1f, RZ ;  /* 0x0000001f00007819 */ /* 0x000fc800000006ff */
[----:B------:R0:W1:Y:S01]  /*9bf0*/  SYNCS.PHASECHK.TRANS64.TRYWAIT P2, [UR27+0x17030], R0 ;  /* 0x01703000ff0075a7 */ /* 0x000062000804015b */
[----:B------:R-:W-:Y:S05]  /*9c00*/  @!P0 BRA `(.L_x_9532) ;  /* 0x0000000000048947 */ /* 0x000fea0003800000 */
[----:B------:R-:W-:Y:S01]  /*9c10*/  BPT.TRAP 0x1 ;  /* 0x000000040000795c */ /* 0x000fe20000300000 */
.L_x_9532:
[----:B-1----:R-:W-:Y:S05]  /*9c20*/  @P2 BRA `(.L_x_9533) ;  /* 0x0000000000082947 */ /* 0x002fea0003800000 */
[----:B------:R-:W1:Y:S02]  /*9c30*/  SYNCS.PHASECHK.TRANS64.TRYWAIT P2, [UR27+0x17030], R0 ;  /* 0x01703000ff0075a7 */ /* 0x000e64000804015b */
[----:B-1----:R-:W-:Y:S05]  /*9c40*/  @!P2 BRA `(.L_x_9534) ;  /* 0x00000090003ca947 */ /* 0x002fea0003800000 */
.L_x_9533:
        /* <DEDUP_REMOVED lines=19> */
.L_x_9535:
[----:B------:R-:W-:Y:S01]  /*9d80*/  ULEA UR14, UR7, UR42, 0x3 ;  /* 0x0000002a070e7291 */ /* 0x000fe2000f8e183f */
[----:B01----:R-:W-:-:S05]  /*9d90*/  IMAD.U32 R0, RZ, RZ, UR6 ;  /* 0x00000006ff007e24 */ /* 0x003fca000f8e00ff */
[----:B------:R-:W-:-:S04]  /*9da0*/  SHF.L.U32 R0, R0, 0x1f, RZ ;  /* 0x0000001f00007819 */ /* 0x000fc800000006ff */
[----:B------:R0:W1:Y:S01]  /*9db0*/  SYNCS.PHASECHK.TRANS64.TRYWAIT P2, [UR14+0x17050], R0 ;  /* 0x01705000ff0075a7 */ /* 0x000062000804014e */
[----:B------:R-:W-:Y:S05]  /*9dc0*/  @!P0 BRA `(.L_x_9536) ;  /* 0x0000000000048947 */ /* 0x000fea0003800000 */
[----:B------:R-:W-:Y:S01]  /*9dd0*/  BPT.TRAP 0x1 ;  /* 0x000000040000795c */ /* 0x000fe20000300000 */
.L_x_9536:
[----:B-1----:R-:W-:Y:S05]  /*9de0*/  @P2 BRA `(.L_x_9537) ;  /* 0x0000000000082947 */ /* 0x002fea0003800000 */
[----:B------:R-:W1:Y:S02]  /*9df0*/  SYNCS.PHASECHK.TRANS64.TRYWAIT P2, [UR14+0x17050], R0 ;  /* 0x01705000ff0075a7 */ /* 0x000e64000804014e */
[----:B-1----:R-:W-:Y:S05]  /*9e00*/  @!P2 BRA `(.L_x_9538) ;  /* 0x0000008c00e4a947 */ /* 0x002fea0003800000 */
.L_x_9537:
[----:B------:R-:W-:Y:S01]  /*9e10*/  UIADD3 UR6, UR42, 0x400, URZ ;  /* 0x000004002a067890 */ /* 0x000fe2000fffe03f */
[----:B------:R-:W-:Y:S01]  /*9e20*/  WARPGROUP.ARRIVE ;  /* 0x00000000000079c5 */ /* 0x000fe20000000000 */
[----:B------:R-:W-:Y:S01]  /*9e30*/  UMOV UR11, 0x40000040 ;  /* 0x40000040000b7882 */ /* 0x000fe20000000000 */
[----:B------:R-:W-:Y:S01]  /*9e40*/  PLOP3.LUT P2, PT, PT, PT, UP0, 0x80, 0x0 ;  /* 0x000000000000781c */ /* 0x000fe20003f4f008 */
[----:B------:R-:W-:Y:S01]  /*9e50*/  USHF.R.U32.HI UR6, URZ, 0x4, UR6 ;  /* 0x000000043f067899 */ /* 0x000fe20008011606 */
[----:B------:R-:W-:Y:S02]  /*9e60*/  IMAD.MOV.U32 R2, RZ, RZ, R10 ;  /* 0x000000ffff027224 */ /* 0x000fe400078e000a */
[----:B------:R-:W-:Y:S01]  /*9e70*/  IMAD.U32 R12, RZ, RZ, UR27 ;  /* 0x0000001bff0c7e24 */ /* 0x000fe2000f8e00ff */
[----:B------:R-:W-:-:S03]  /*9e80*/  ULOP3.LUT UR6, UR6, 0x3fff, URZ, 0xc0, !UPT ;  /* 0x00003fff06067892 */ /* 0x000fc6000f8ec03f */
[----:B------:R-:W-:Y:S01]  /*9e90*/  @!P1 VIADD R12, R12, 0x17040 ;  /* 0x000170400c0c9836 */ /* 0x000fe20000000000 */
[----:B------:R-:W-:-:S04]  /*9ea0*/  ULOP3.LUT UR6, UR6, 0x10000, URZ, 0xfc, !UPT ;  /* 0x0001000006067892 */ /* 0x000fc8000f8efc3f */
[----:B------:R-:W-:Y:S01]  /*9eb0*/  UIMAD UR10, UR7, 0x300, UR6 ;  /* 0x00000300070a78a4 */ /* 0x000fe2000f8e0206 */
[----:B------:R-:W-:Y:S02]  /*9ec0*/  @!P1 PRMT R12, RZ, 0x654, R12 ;  /* 0x00000654ff0c9816 */ /* 0x000fe4000000000c */
[----:B------:R-:W-:-:S04]  /*9ed0*/  UMOV UR7, 0x40000040 ;  /* 0x4000004000077882 */ /* 0x000fc80000000000 */
        /* <DEDUP_REMOVED lines=9> */
[----:B------:R-:W-:Y:S01]  /*9f70*/  UIADD3 UR10, UR10, 0x6, URZ ;  /* 0x000000060a0a7890 */ /* 0x000fe2000fffe03f */
[----:B------:R-:W-:Y:S02]  /*9f80*/  WARPGROUP.DEPBAR.LE gsb0, 0x0 ;  /* 0x00008000000079c5 */ /* 0x000fe40000010000 */
[----:B------:R-:W-:-:S06]  /*9f90*/  WARPGROUP.ARRIVE ;  /* 0x00000000000079c5 */ /* 0x000fcc0000000000 */
[----:B------:R-:W-:Y:S01]  /*9fa0*/  QGMMA.64x96x32.F32.E4M3.E4M3 R88, R140, gdesc[UR4], R88, gsb0 ;  /* 0x016000048c587df3 */ /* 0x000fe20008000858 */
[----:B------:R-:W-:Y:S02]  /*9fb0*/  @UP0 ULDC UR6, c[0x0][0x44c] ;  /* 0x0001130000060ab9 */ /* 0x000fe40000000800 */
[----:B01----:R-:W-:Y:S01]  /*9fc0*/  @P2 IMAD.HI.U32 R0, R10, UR6, RZ ;  /* 0x000000060a002c27 */ /* 0x003fe2000f8e00ff */
[----:B------:R-:W-:-:S04]  /*9fd0*/  @UP0 ULDC UR6, c[0x0][0x450] ;  /* 0x0001140000060ab9 */ /* 0x000fc80000000800 */
[----:B------:R-:W-:Y:S01]  /*9fe0*/  @P2 SHF.R.U32.HI R2, RZ, UR6, R0 ;  /* 0x00000006ff022c19 */ /* 0x000fe20008011600 */
[----:B------:R-:W-:-:S04]  /*9ff0*/  IMAD.SHL.U32 R0, R3, 0x80, RZ ;  /* 0x0000008003007824 */ /* 0x000fc800078e00ff */
[----:B------:R-:W0:Y:S01]  /*a000*/  SHFL.IDX PT, R15, R2, RZ, 0x1c1f ;  /* 0x001c1fff020f7589 */ /* 0x000e2200000e0000 */
[----:B------:R-:W-:-:S05]  /*a010*/  IADD3 R14, -R0, 0x1, RZ ;  /* 0x00000001000e7810 */ /* 0x000fca0007ffe1ff */
[----:B------:R-:W-:-:S04]  /*a020*/  IMAD R14, R7, -0x2, R14 ;  /* 0xfffffffe070e7824 */ /* 0x000fc800078e020e */
[----:B------:R-:W-:-:S04]  /*a030*/  IMAD R14, R17, UR25, R14 ;  /* 0x00000019110e7c24 */ /* 0x000fc8000f8e020e */
[----:B------:R-:W-:-:S04]  /*a040*/  VIADD R14, R14, -UR24 ;  /* 0x800000180e0e7c36 */ /* 0x000fc80008000000 */
[C---:B------:R-:W-:Y:S02]  /*a050*/  VIADD R16, R14.reuse, UR26 ;  /* 0x0000001a0e107c36 */ /* 0x040fe40008000000 */
[----:B------:R-:W-:-:S04]  /*a060*/  VIADD R14, R14, UR21 ;  /* 0x000000150e0e7c36 */ /* 0x000fc80008000000 */
[----:B0-----:R-:W-:Y:S01]  /*a070*/  IMAD.IADD R13, R14, 0x1, R15 ;  /* 0x000000010e0d7824 */ /* 0x001fe200078e020f */
[----:B------:R-:W-:Y:S02]  /*a080*/  WARPGROUP.DEPBAR.LE gsb0, 0x0 ;  /* 0x00008000000079c5 */ /* 0x000fe40000010000 */
[----:B------:R-:W-:-:S06]  /*a090*/  WARPGROUP.ARRIVE ;  /* 0x00000000000079c5 */ /* 0x000fcc0000000000 */
[----:B------:R-:W-:Y:S03]  /*a0a0*/  QGMMA.64x96x32.F32.E4M3.E4M3 R88, R136, gdesc[UR8], R88, gsb0 ;  /* 0x0160000888587df3 */ /* 0x000fe60008000858 */
[----:B------:R-:W-:Y:S02]  /*a0b0*/  WARPGROUP.DEPBAR.LE gsb0, 0x0 ;  /* 0x00008000000079c5 */ /* 0x000fe40000010000 */
[----:B------:R0:W-:Y:S02]  /*a0c0*/  @!P1 SYNCS.ARRIVE.TRANS64.RED.A1T0 RZ, [R12+URZ], RZ ;  /* 0x000000ff0cff99a7 */ /* 0x0001e4000810043f */
[----:B0-----:R-:W-:Y:S01]  /*a0d0*/  IMAD.IADD R12, R16, 0x1, R15 ;  /* 0x00000001100c7824 */ /* 0x001fe200078e020f */
[----:B------:R-:W-:Y:S06]  /*a0e0*/  @!P5 BRA `(.L_x_9539) ;  /* 0x00000000005cd947 */ /* 0x000fec0003800000 */
        /* <DEDUP_REMOVED lines=13> */
.L_x_9541:
[----:B------:R-:W-:-:S05]  /*a1c0*/  IMAD.U32 R19, RZ, RZ, UR23 ;  /* 0x00000017ff137e24 */ /* 0x000fca000f8e00ff */
[----:B------:R-:W-:-:S13]  /*a1d0*/  ISETP.NE.AND P2, PT, R19, 0x1, PT ;  /* 0x000000011300780c */ /* 0x000fda0003f45270 */
[----:B------:R-:W0:Y:S02]  /*a1e0*/  @P2 LDC.64 R20, c[0x0][0x9e8] ;  /* 0x00027a00ff142b82 */ /* 0x000e240000000a00 */
[----:B0-----:R-:W-:-:S05]  /*a1f0*/  @P2 IMAD.HI.U32 R18, R15, R20, RZ ;  /* 0x000000140f122227 */ /* 0x001fca00078e00ff */
[----:B------:R-:W-:-:S07]  /*a200*/  @P2 SHF.R.U32.HI R15, RZ, R21, R18 ;  /* 0x00000015ff0f2219 */ /* 0x000fce0000011612 */
.L_x_9542:
[----:B------:R-:W-:Y:S05]  /*a210*/  BSYNC B0 ;  /* 0x0000000000007941 */ /* 0x000fea0003800000 */
.L_x_9540:
[----:B------:R-:W-:-:S04]  /*a220*/  IMAD R18, R15, R19, -R0 ;  /* 0x000000130f127224 */ /* 0x000fc800078e0a00 */
[----:B------:R-:W-:-:S05]  /*a230*/  IMAD R18, R7, -0x2, R18 ;  /* 0xfffffffe07127824 */ /* 0x000fca00078e0212 */
[----:B------:R-:W-:Y:S02]  /*a240*/  VIADDMNMX R12, R18, R19, R12, PT ;  /* 0x00000013120c7246 */ /* 0x000fe4000380010c */
[----:B------:R-:W-:-:S07]  /*a250*/  VIMNMX R13, R13, R18, !PT ;  /* 0x000000120d0d7248 */ /* 0x000fce0007fe0100 */
.L_x_9539:
[----:B------:R-:W-:Y:S01]  /*a260*/  ISETP.GT.AND P2, PT, R3, -0x1, PT ;  /* 0xffffffff0300780c */ /* 0x000fe20003f44270 */
[----:B------:R-:W0:Y:S03]  /*a270*/  SHFL.IDX PT, R19, R2, 0x1, 0x1c1f ;  /* 0x003c1f0002137f89 */ /* 0x000e2600000e0000 */
[C---:B------:R-:W-:Y:S02]  /*a280*/  ISETP.GT.AND P4, PT, R13.reuse, RZ, P2 ;  /* 0x000000ff0d00720c */ /* 0x040fe40001784270 */
[----:B------:R-:W-:Y:S02]  /*a290*/  ISETP.GT.AND P6, PT, R13, 0x1, P2 ;  /* 0x000000010d00780c */ /* 0x000fe400017c4270 */
[C---:B------:R-:W-:Y:S02]  /*a2a0*/  ISETP.LT.OR P4, PT, R12.reuse, 0x1, P4 ;  /* 0x000000010c00780c */ /* 0x040fe40002781670 */
[----:B------:R-:W-:-:S02]  /*a2b0*/  ISETP.LT.OR P6, PT, R12, 0x2, P6 ;  /* 0x000000020c00780c */ /* 0x000fc400037c1670 */
[----:B------:R-:W-:Y:S02]  /*a2c0*/  FSEL R15, R24, -INF , !P4 ;  /* 0xff800000180f7808 */ /* 0x000fe40006000000 */
[----:B------:R-:W-:Y:S02]  /*a2d0*/  FSEL R25, R25, -INF , !P6 ;  /* 0xff80000019197808 */ /* 0x000fe40007000000 */
[C---:B------:R-:W-:Y:S02]  /*a2e0*/  ISETP.GT.AND P3, PT, R13.reuse, 0x8, P2 ;  /* 0x000000080d00780c */ /* 0x040fe40001764270 */
[C---:B------:R-:W-:Y:S02]  /*a2f0*/  ISETP.GT.AND P4, PT, R13.reuse, 0x9, P2 ;  /* 0x000000090d00780c */ /* 0x040fe40001784270 */
[----:B------:R-:W-:Y:S02]  /*a300*/  ISETP.GT.AND P6, PT, R13, 0x10, P2 ;  /* 0x000000100d00780c */ /* 0x000fe400017c4270 */
[----:B------:R-:W-:-:S02]  /*a310*/  ISETP.LT.OR P3, PT, R12, 0x9, P3 ;  /* 0x000000090c00780c */ /* 0x000fc40001f61670 */
[----:B------:R-:W-:Y:S01]  /*a320*/  ISETP.LT.OR P4, PT, R12, 0xa, P4 ;  /* 0x0000000a0c00780c */ /* 0x000fe20002781670 */
[--C-:B0-----:R-:W-:Y:S01]  /*a330*/  IMAD.IADD R16, R16, 0x1, R19.reuse ;  /* 0x0000000110107824 */ /* 0x101fe200078e0213 */
[----:B------:R-:W-:Y:S01]  /*a340*/  ISETP.LT.OR P6, PT, R12, 0x11, P6 ;  /* 0x000000110c00780c */ /* 0x000fe200037c1670 */
[----:B------:R-:W-:Y:S01]  /*a350*/  IMAD.IADD R14, R14, 0x1, R19 ;  /* 0x000000010e0e7824 */ /* 0x000fe200078e0213 */
        /* <DEDUP_REMOVED lines=98> */
.L_x_9545:
[----:B------:R-:W-:-:S05]  /*a980*/  IMAD.U32 R2, RZ, RZ, UR23 ;  /* 0x00000017ff027e24 */ /* 0x000fca000f8e00ff */
[----:B------:R-:W-:-:S13]  /*a990*/  ISETP.NE.AND P3, PT, R2, 0x1, PT ;  /* 0x000000010200780c */ /* 0x000fda0003f65270 */
[----:B------:R-:W0:Y:S02]  /*a9a0*/  @P3 LDC.64 R12, c[0x0][0x9e8] ;  /* 0x00027a00ff0c3b82 */ /* 0x000e240000000a00 */
[----:B0-----:R-:W-:-:S05]  /*a9b0*/  @P3 IMAD.HI.U32 R12, R19, R12, RZ ;  /* 0x0000000c130c3227 */ /* 0x001fca00078e00ff */
[----:B------:R-:W-:-:S07]  /*a9c0*/  @P3 SHF.R.U32.HI R19, RZ, R13, R12 ;  /* 0x0000000dff133219 */ /* 0x000fce000001160c */
.L_x_9546:
[----:B------:R-:W-:Y:S05]  /*a9d0*/  BSYNC B0 ;  /* 0x0000000000007941 */ /* 0x000fea0003800000 */
.L_x_9544:
[----:B------:R-:W-:-:S04]  /*a9e0*/  IMAD R0, R19, R2, -R0 ;  /* 0x0000000213007224 */ /* 0x000fc800078e0a00 */
[----:B------:R-:W-:-:S05]  /*a9f0*/  IMAD R13, R7, -0x2, R0 ;  /* 0xfffffffe070d7824 */ /* 0x000fca00078e0200 */
[----:B------:R-:W-:Y:S02]  /*aa00*/  VIADDMNMX R16, R13, R2, R16, PT ;  /* 0x000000020d107246 */ /* 0x000fe40003800110 */
[----:B------:R-:W-:-:S07]  /*aa10*/  VIMNMX R14, R14, R13, !PT ;  /* 0x0000000d0e0e7248 */ /* 0x000fce0007fe0100 */
.L_x_9543:
        /* <DEDUP_REMOVED lines=45> */
[----:B------:R-:W-:Y:S02]  /*acf0*/  FMNMX.FTZ R0, R68, R13, !PT ;  /* 0x0000000d44007209 */ /* 0x000fe40007810000 */
[----:B------:R-:W-:Y:S02]  /*ad00*/  FSEL R26, R26, -INF , !P3 ;  /* 0xff8000001a1a7808 */ /* 0x000fe40005800000 */
[----:B------:R-:W-:Y:S02]  /*ad10*/  FMNMX.FTZ R13, R69, R0, !PT ;  /* 0x00000000450d7209 */ /* 0x000fe40007810000 */
[----:B------:R-:W-:-:S02]  /*ad20*/  ISETP.LT.OR P6, PT, R16, 0x9, P6 ;  /* 0x000000091000780c */ /* 0x000fc400037c1670 */
[----:B------:R-:W-:Y:S02]  /*ad30*/  FMNMX.FTZ R0, R72, R13, !PT ;  /* 0x0000000d48007209 */ /* 0x000fe40007810000 */
[----:B------:R-:W-:Y:S02]  /*ad40*/  ISETP.LT.OR P4, PT, R16, 0x19, P4 ;  /* 0x000000191000780c */ /* 0x000fe40002781670 */
[----:B------:R-:W-:Y:S02]  /*ad50*/  FMNMX.FTZ R13, R73, R0, !PT ;  /* 0x00000000490d7209 */ /* 0x000fe40007810000 */
[----:B------:R-:W-:Y:S02]  /*ad60*/  FMNMX.FTZ R20, R26, R11, !PT ;  /* 0x0000000b1a147209 */ /* 0x000fe40007810000 */
[----:B------:R-:W-:Y:S02]  /*ad70*/  FMNMX.FTZ R0, R76, R13, !PT ;  /* 0x0000000d4c007209 */ /* 0x000fe40007810000 */
[----:B------:R-:W-:-:S02]  /*ad80*/  FSEL R30, R30, -INF , !P6 ;  /* 0xff8000001e1e7808 */ /* 0x000fc40007000000 */
[----:B------:R-:W-:Y:S02]  /*ad90*/  FMNMX.FTZ R13, R77, R0, !PT ;  /* 0x000000004d0d7209 */ /* 0x000fe40007810000 */
[----:B------:R-:W-:Y:S02]  /*ada0*/  FSEL R38, R38, -INF , !P4 ;  /* 0xff80000026267808 */ /* 0x000fe40006000000 */
[----:B------:R-:W-:Y:S02]  /*adb0*/  FMNMX.FTZ R0, R80, R13, !PT ;  /* 0x0000000d50007209 */ /* 0x000fe40007810000 */
[----:B------:R-:W-:Y:S02]  /*adc0*/  FMNMX.FTZ R21, R27, R20, !PT ;  /* 0x000000141b157209 */ /* 0x000fe40007810000 */
[----:B------:R-:W-:Y:S02]  /*add0*/  FMNMX.FTZ R13, R81, R0, !PT ;  /* 0x00000000510d7209 */ /* 0x000fe40007810000 */
[----:B------:R-:W-:-:S02]  /*ade0*/  ISETP.GT.AND P4, PT, R14, 0x20, P2 ;  /* 0x000000200e00780c */ /* 0x000fc40001784270 */
[----:B------:R-:W-:Y:S02]  /*adf0*/  FMNMX.FTZ R0, R84, R13, !PT ;  /* 0x0000000d54007209 */ /* 0x000fe40007810000 */
[----:B------:R-:W-:Y:S02]  /*ae00*/  FMNMX.FTZ R22, R30, R21, !PT ;  /* 0x000000151e167209 */ /* 0x000fe40007810000 */
[----:B------:R-:W-:Y:S02]  /*ae10*/  FMNMX.FTZ R0, R85, R0, !PT ;  /* 0x0000000055007209 */ /* 0x000fe40007810000 */
[----:B------:R-:W-:Y:S02]  /*ae20*/  ISETP.LT.OR P4, PT, R16, 0x21, P4 ;  /* 0x000000211000780c */ /* 0x000fe40002781670 */
[----:B------:R-:W-:Y:S01]  /*ae30*/  FMNMX.FTZ R23, R31, R22, !PT ;  /* 0x000000161f177209 */ /* 0x000fe20007810000 */
[----:B------:R-:W0:Y:S01]  /*ae40*/  SHFL.BFLY PT, R13, R0, 0x2, 0x1f ;  /* 0x0c401f00000d7f89 */ /* 0x000e2200000e0000 */
        /* <DEDUP_REMOVED lines=8> */
[----:B------:R-:W-:Y:S02]  /*aed0*/  ISETP.GT.AND P3, PT, R14, 0x30, P2 ;  /* 0x000000300e00780c */ /* 0x000fe40001764270 */
[C---:B------:R-:W-:Y:S02]  /*aee0*/  ISETP.LT.OR P4, PT, R16.reuse, 0x2a, P4 ;  /* 0x0000002a1000780c */ /* 0x040fe40002781670 */
[----:B------:R-:W-:Y:S02]  /*aef0*/  ISETP.LT.OR P3, PT, R16, 0x31, P3 ;  /* 0x000000311000780c */ /* 0x000fe40001f61670 */
[----:B------:R-:W-:Y:S02]  /*af00*/  FSEL R47, R47, -INF , !P4 ;  /* 0xff8000002f2f7808 */ /* 0x000fe40006000000 */
[----:B0-----:R-:W-:-:S02]  /*af10*/  FMNMX.FTZ R13, R0, R13, !PT ;  /* 0x0000000d000d7209 */ /* 0x001fc40007810000 */
[----:B------:R-:W-:Y:S02]  /*af20*/  ISETP.GT.AND P4, PT, R14, 0x31, P2 ;  /* 0x000000310e00780c */ /* 0x000fe40001784270 */
[----:B------:R-:W-:Y:S01]  /*af30*/  FSEL R50, R50, -INF , !P3 ;  /* 0xff80000032327808 */ /* 0x000fe20005800000 */
[----:B------:R-:W0:Y:S01]  /*af40*/  SHFL.BFLY PT, R2, R13, 0x1, 0x1f ;  /* 0x0c201f000d027f89 */ /* 0x000e2200000e0000 */
[----:B------:R-:W-:Y:S02]  /*af50*/  ISETP.GT.AND P3, PT, R14, 0x38, P2 ;  /* 0x000000380e00780c */ /* 0x000fe40001764270 */
[C---:B------:R-:W-:Y:S02]  /*af60*/  ISETP.LT.OR P4, PT, R16.reuse, 0x32, P4 ;  /* 0x000000321000780c */ /* 0x040fe40002781670 */
[----:B------:R-:W-:Y:S02]  /*af70*/  ISETP.LT.OR P3, PT, R16, 0x39, P3 ;  /* 0x000000391000780c */ /* 0x000fe40001f61670 */
[----:B------:R-:W-:-:S02]  /*af80*/  FSEL R51, R51, -INF , !P4 ;  /* 0xff80000033337808 */ /* 0x000fc40006000000 */
[----:B------:R-:W-:Y:S02]  /*af90*/  ISETP.GT.AND P4, PT, R14, 0x39, P2 ;  /* 0x000000390e00780c */ /* 0x000fe40001784270 */
[----:B------:R-:W-:Y:S02]  /*afa0*/  FSEL R54, R54, -INF , !P3 ;  /* 0xff80000036367808 */ /* 0x000fe40005800000 */
[----:B------:R-:W-:Y:S02]  /*afb0*/  ISETP.GT.AND P3, PT, R14, 0x40, P2 ;  /* 0x000000400e00780c */ /* 0x000fe40001764270 */
[C---:B------:R-:W-:Y:S02]  /*afc0*/  ISETP.LT.OR P4, PT, R16.reuse, 0x3a, P4 ;  /* 0x0000003a1000780c */ /* 0x040fe40002781670 */
[----:B------:R-:W-:Y:S02]  /*afd0*/  ISETP.LT.OR P3, PT, R16, 0x41, P3 ;  /* 0x000000411000780c */ /* 0x000fe40001f61670 */
[----:B------:R-:W-:-:S02]  /*afe0*/  FSEL R55, R55, -INF , !P4 ;  /* 0xff80000037377808 */ /* 0x000fc40006000000 */
[----:B------:R-:W-:Y:S02]  /*aff0*/  ISETP.GT.AND P4, PT, R14, 0x41, P2 ;  /* 0x000000410e00780c */ /* 0x000fe40001784270 */
[----:B------:R-:W-:Y:S02]  /*b000*/  FSEL R58, R58, -INF , !P3 ;  /* 0xff8000003a3a7808 */ /* 0x000fe40005800000 */
[----:B0-----:R-:W-:Y:S02]  /*b010*/  FMNMX.FTZ R2, R13, R2, !PT ;  /* 0x000000020d027209 */ /* 0x001fe40007810000 */
[----:B------:R-:W-:Y:S02]  /*b020*/  ISETP.GT.AND P3, PT, R14, 0x48, P2 ;  /* 0x000000480e00780c */ /* 0x000fe40001764270 */
[C---:B------:R-:W-:Y:S01]  /*b030*/  FSETP.NEU.FTZ.AND P6, PT, R2.reuse, -INF , PT ;  /* 0xff8000000200780b */ /* 0x040fe20003fdd000 */
[----:B------:R-:W-:-:S01]  /*b040*/  FFMA.FTZ R0, R2, R19, -8 ;  /* 0xc100000002007423 */ /* 0x000fc20000010013 */
[----:B------:R-:W-:-:S02]  /*b050*/  ISETP.LT.OR P4, PT, R16, 0x42, P4 ;  /* 0x000000421000780c */ /* 0x000fc40002781670 */
[----:B------:R-:W-:Y:S02]  /*b060*/  ISETP.LT.OR P3, PT, R16, 0x49, P3 ;  /* 0x000000491000780c */ /* 0x000fe40001f61670 */
[----:B------:R-:W-:Y:S02]  /*b070*/  FSEL R0, R0, RZ, P6 ;  /* 0x000000ff00007208 */ /* 0x000fe40003000000 */
[----:B------:R-:W-:Y:S02]  /*b080*/  FSEL R59, R59, -INF , !P4 ;  /* 0xff8000003b3b7808 */ /* 0x000fe40006000000 */
[----:B------:R-:W-:Y:S01]  /*b090*/  ISETP.GT.AND P4, PT, R14, 0x49, P2 ;  /* 0x000000490e00780c */ /* 0x000fe20001784270 */
        /* <DEDUP_REMOVED lines=8> */
[----:B------:R-:W-:Y:S01]  /*b120*/  FSEL R62, R62, -INF , !P3 ;  /* 0xff8000003e3e7808 */ /* 0x000fe20005800000 */
[--C-:B------:R-:W-:Y:S01]  /*b130*/  FFMA.FTZ R21, R36, UR40, -R0.reuse ;  /* 0x0000002824157c23 */ /* 0x100fe20008010800 */
[----:B------:R-:W-:Y:S01]  /*b140*/  FMNMX.FTZ R25, R43, R24, !PT ;  /* 0x000000182b197209 */ /* 0x000fe20007810000 */
[----:B------:R0:W-:Y:S01]  /*b150*/  MUFU.EX2 R20, R33 ;  /* 0x0000002100147308 */ /* 0x0001e20000000800 */
[----:B------:R-:W-:Y:S01]  /*b160*/  ISETP.GT.AND P3, PT, R14, 0x50, P2 ;  /* 0x000000500e00780c */ /* 0x000fe20001764270 */
[--C-:B------:R-:W-:Y:S01]  /*b170*/  FFMA.FTZ R37, R37, UR40, -R0.reuse ;  /* 0x0000002825257c23 */ /* 0x100fe20008010800 */
[----:B------:R-:W-:Y:S01]  /*b180*/  FMNMX.FTZ R28, R46, R25, !PT ;  /* 0x000000192e1c7209 */ /* 0x000fe20007810000 */
[--C-:B------:R-:W-:Y:S01]  /*b190*/  FFMA.FTZ R23, R40, UR40, -R0.reuse ;  /* 0x0000002828177c23 */ /* 0x100fe20008010800 */
[C---:B------:R-:W-:Y:S01]  /*b1a0*/  ISETP.LT.OR P4, PT, R16.reuse, 0x4a, P4 ;  /* 0x0000004a1000780c */ /* 0x040fe20002781670 */
[--C-:B------:R-:W-:Y:S01]  /*b1b0*/  FFMA.FTZ R41, R41, UR40, -R0.reuse ;  /* 0x0000002829297c23 */ /* 0x100fe20008010800 */
[----:B------:R-:W-:Y:S01]  /*b1c0*/  FMNMX.FTZ R29, R47, R28, !PT ;  /* 0x0000001c2f1d7209 */ /* 0x000fe20007810000 */
        /* <DEDUP_REMOVED lines=9> */
[----:B------:R-:W-:Y:S01]  /*b260*/  ISETP.GT.AND P4, PT, R14, 0x51, P2 ;  /* 0x000000510e00780c */ /* 0x000fe20001784270 */
[--C-:B------:R-:W-:Y:S01]  /*b270*/  FFMA.FTZ R64, R64, UR40, -R0.reuse ;  /* 0x0000002840407c23 */ /* 0x100fe20008010800 */
[----:B------:R-:W-:Y:S01]  /*b280*/  FMNMX.FTZ R32, R54, R29, !PT ;  /* 0x0000001d36207209 */ /* 0x000fe20007810000 */
[--C-:B------:R-:W-:Y:S01]  /*b290*/  FFMA.FTZ R49, R49, UR40, -R0.reuse ;  /* 0x0000002831317c23 */ /* 0x100fe20008010800 */
[----:B------:R-:W-:Y:S01]  /*b2a0*/  FSEL R66, R66, -INF , !P3 ;  /* 0xff80000042427808 */ /* 0x000fe20005800000 */
[--C-:B------:R-:W-:Y:S01]  /*b2b0*/  FFMA.FTZ R53, R53, UR40, -R0.reuse ;  /* 0x0000002835357c23 */ /* 0x100fe20008010800 */
[----:B0-----:R-:W-:Y:S01]  /*b2c0*/  FMNMX.FTZ R33, R55, R32, !PT ;  /* 0x0000002037217209 */ /* 0x001fe20007810000 */
[----:B------:R-:W-:Y:S01]  /*b2d0*/  MUFU.EX2 R28, R45 ;  /* 0x0000002d001c7308 */ /* 0x000fe20000000800 */
[----:B------:R-:W-:Y:S01]  /*b2e0*/  ISETP.GT.AND P3, PT, R14, 0x58, P2 ;  /* 0x000000580e00780c */ /* 0x000fe20001764270 */
[--C-:B------:R-:W-:Y:S01]  /*b2f0*/  FFMA.FTZ R29, R48, UR40, -R0.reuse ;  /* 0x00000028301d7c23 */ /* 0x100fe20008010800 */
[----:B------:R-:W-:Y:S01]  /*b300*/  FMNMX.FTZ R32, R58, R33, !PT ;  /* 0x000000213a207209 */ /* 0x000fe20007810000 */
[--C-:B------:R-:W-:Y:S01]  /*b310*/  FFMA.FTZ R48, R72, UR40, -R0.reuse ;  /* 0x0000002848307c23 */ /* 0x100fe20008010800 */
[C---:B------:R-:W-:Y:S01]  /*b320*/  ISETP.LT.OR P4, PT, R16.reuse, 0x52, P4 ;  /* 0x000000521000780c */ /* 0x040fe20002781670 */
[----:B------:R-:W-:Y:S01]  /*b330*/  FFMA.FTZ R85, R85, UR40, -R0 ;  /* 0x0000002855557c23 */ /* 0x000fe20008010800 */
[----:B------:R-:W-:Y:S01]  /*b340*/  FMNMX.FTZ R33, R59, R32, !PT ;  /* 0x000000203b217209 */ /* 0x000fe20007810000 */
[----:B------:R-:W-:Y:S01]  /*b350*/  MUFU.EX2 R12, R12 ;  /* 0x0000000c000c7308 */ /* 0x000fe20000000800 */
[----:B------:R-:W-:-:S02]  /*b360*/  ISETP.LT.OR P3, PT, R16, 0x59, P3 ;  /* 0x000000591000780c */ /* 0x000fc40001f61670 */
[----:B------:R-:W-:Y:S01]  /*b370*/  FMNMX.FTZ R36, R62, R33, !PT ;  /* 0x000000213e247209 */ /* 0x000fe20007810000 */
[----:B------:R-:W-:-:S01]  /*b380*/  FFMA.FTZ R33, R52, UR40, -R0 ;  /* 0x0000002834217c23 */ /* 0x000fc20008010800 */
[----:B------:R-:W-:Y:S02]  /*b390*/  FSEL R67, R67, -INF , !P4 ;  /* 0xff80000043437808 */ /* 0x000fe40006000000 */
[----:B-1----:R-:W-:Y:S01]  /*b3a0*/  FMNMX.FTZ R37, R63, R36, !PT ;  /* 0x000000243f257209 */ /* 0x002fe20007810000 */
[----:B------:R0:W-:Y:S01]  /*b3b0*/  MUFU.EX2 R32, R49 ;  /* 0x0000003100207308 */ /* 0x0001e20000000800 */
[----:B------:R-:W-:Y:S02]  /*b3c0*/  ISETP.GT.AND P4, PT, R14, 0x59, P2 ;  /* 0x000000590e00780c */ /* 0x000fe40001784270 */
[----:B------:R-:W-:Y:S02]  /*b3d0*/  FSEL R70, R70, -INF , !P3 ;  /* 0xff80000046467808 */ /* 0x000fe40005800000 */
[----:B------:R-:W-:-:S02]  /*b3e0*/  FMNMX.FTZ R36, R66, R37, !PT ;  /* 0x0000002542247209 */ /* 0x000fc40007810000 */
[----:B------:R-:W-:Y:S01]  /*b3f0*/  ISETP.GT.AND P3, PT, R14, 0x60, P2 ;  /* 0x000000600e00780c */ /* 0x000fe20001764270 */
[----:B------:R-:W-:Y:S01]  /*b400*/  MUFU.EX2 R13, R13 ;  /* 0x0000000d000d7308 */ /* 0x000fe20000000800 */
[C---:B------:R-:W-:Y:S01]  /*b410*/  ISETP.LT.OR P4, PT, R16.reuse, 0x5a, P4 ;  /* 0x0000005a1000780c */ /* 0x040fe20002781670 */
[----:B0-----:R-:W-:Y:S01]  /*b420*/  FFMA.FTZ R49, R69, UR40, -R0 ;  /* 0x0000002845317c23 */ /* 0x001fe20008010800 */
[----:B------:R-:W-:Y:S02]  /*b430*/  FMNMX.FTZ R37, R67, R36, !PT ;  /* 0x0000002443257209 */ /* 0x000fe40007810000 */
[----:B------:R-:W-:Y:S02]  /*b440*/  ISETP.LT.OR P3, PT, R16, 0x61, P3 ;  /* 0x000000611000780c */ /* 0x000fe40001f61670 */
[----:B------:R-:W-:Y:S01]  /*b450*/  FSEL R71, R71, -INF , !P4 ;  /* 0xff80000047477808 */ /* 0x000fe20006000000 */
[----:B------:R0:W-:Y:S01]  /*b460*/  MUFU.EX2 R36, R53 ;  /* 0x0000003500247308 */ /* 0x0001e20000000800 */
[----:B------:R-:W-:-:S02]  /*b470*/  ISETP.GT.AND P4, PT, R14, 0x61, P2 ;  /* 0x000000610e00780c */ /* 0x000fc40001784270 */
[----:B------:R-:W-:Y:S01]  /*b480*/  FMNMX.FTZ R40, R70, R37, !PT ;  /* 0x0000002546287209 */ /* 0x000fe20007810000 */
[----:B------:R-:W-:-:S01]  /*b490*/  FFMA.FTZ R37, R56, UR40, -R0 ;  /* 0x0000002838257c23 */ /* 0x000fc20008010800 */
[----:B------:R-:W-:Y:S01]  /*b4a0*/  FSEL R74, R74, -INF , !P3 ;  /* 0xff8000004a4a7808 */ /* 0x000fe20005800000 */
[----:B------:R-:W-:-:S01]  /*b4b0*/  FFMA.FTZ R56, R80, UR40, -R0 ;  /* 0x0000002850387c23 */ /* 0x000fc20008010800 */
[----:B------:R-:W-:Y:S01]  /*b4c0*/  ISETP.GT.AND P3, PT, R14, 0x68, P2 ;  /* 0x000000680e00780c */ /* 0x000fe20001764270 */
[----:B------:R-:W-:Y:S01]  /*b4d0*/  MUFU.EX2 R15, R15 ;  /* 0x0000000f000f7308 */ /* 0x000fe20000000800 */
[C---:B------:R-:W-:Y:S01]  /*b4e0*/  ISETP.LT.OR P4, PT, R16.reuse, 0x62, P4 ;  /* 0x000000621000780c */ /* 0x040fe20002781670 */
[----:B0-----:R-:W-:Y:S01]  /*b4f0*/  FFMA.FTZ R53, R73, UR40, -R0 ;  /* 0x0000002849357c23 */ /* 0x001fe20008010800 */
[----:B------:R-:W-:Y:S01]  /*b500*/  FMNMX.FTZ R41, R71, R40, !PT ;  /* 0x0000002847297209 */ /* 0x000fe20007810000 */
[----:B------:R-:W-:Y:S01]  /*b510*/  IMAD.U32 R73, RZ, RZ, UR40 ;  /* 0x00000028ff497e24 */ /* 0x000fe2000f8e00ff */
[----:B------:R-:W-:-:S02]  /*b520*/  ISETP.LT.OR P3, PT, R16, 0x69, P3 ;  /* 0x000000691000780c */ /* 0x000fc40001f61670 */
[----:B------:R-:W-:Y:S01]  /*b530*/  FSEL R75, R75, -INF , !P4 ;  /* 0xff8000004b4b7808 */ /* 0x000fe20006000000 */
[----:B------:R-:W-:Y:S01]  /*b540*/  MUFU.EX2 R18, R18 ;  /* 0x0000001200127308 */ /* 0x000fe20000000800 */
[----:B------:R-:W-:Y:S02]  /*b550*/  ISETP.GT.AND P4, PT, R14, 0x69, P2 ;  /* 0x000000690e00780c */ /* 0x000fe40001784270 */
[----:B------:R-:W-:Y:S02]  /*b560*/  FMNMX.FTZ R40, R74, R41, !PT ;  /* 0x000000294a287209 */ /* 0x000fe40007810000 */
[----:B------:R-:W-:Y:S02]  /*b570*/  FSEL R78, R78, -INF , !P3 ;  /* 0xff8000004e4e7808 */ /* 0x000fe40005800000 */
[----:B------:R-:W-:Y:S01]  /*b580*/  ISETP.GT.AND P3, PT, R14, 0x70, P2 ;  /* 0x000000700e00780c */ /* 0x000fe20001764270 */
[----:B------:R-:W-:Y:S01]  /*b590*/  MUFU.EX2 R19, R19 ;  /* 0x0000001300137308 */ /* 0x000fe20000000800 */
[----:B------:R-:W-:-:S02]  /*b5a0*/  ISETP.LT.OR P4, PT, R16, 0x6a, P4 ;  /* 0x0000006a1000780c */ /* 0x000fc40002781670 */
[----:B------:R-:W-:Y:S02]  /*b5b0*/  FMNMX.FTZ R41, R75, R40, !PT ;  /* 0x000000284b297209 */ /* 0x000fe40007810000 */
[----:B------:R-:W-:Y:S02]  /*b5c0*/  ISETP.LT.OR P3, PT, R16, 0x71, P3 ;  /* 0x000000711000780c */ /* 0x000fe40001f61670 */
[----:B------:R-:W-:Y:S01]  /*b5d0*/  FSEL R79, R79, -INF , !P4 ;  /* 0xff8000004f4f7808 */ /* 0x000fe20006000000 */
[----:B------:R0:W-:Y:S01]  /*b5e0*/  MUFU.EX2 R40, R57 ;  /* 0x0000003900287308 */ /* 0x0001e20000000800 */
[----:B------:R-:W-:Y:S02]  /*b5f0*/  ISETP.GT.AND P4, PT, R14, 0x71, P2 ;  /* 0x000000710e00780c */ /* 0x000fe40001784270 */
[----:B------:R-:W-:Y:S02]  /*b600*/  FMNMX.FTZ R44, R78, R41, !PT ;  /* 0x000000294e2c7209 */ /* 0x000fe40007810000 */
[----:B------:R-:W-:-:S02]  /*b610*/  FSEL R82, R82, -INF , !P3 ;  /* 0xff80000052527808 */ /* 0x000fc40005800000 */
[----:B------:R-:W-:Y:S01]  /*b620*/  ISETP.GT.AND P3, PT, R14, 0x78, P2 ;  /* 0x000000780e00780c */ /* 0x000fe20001764270 */
[----:B------:R-:W-:Y:S01]  /*b630*/  MUFU.EX2 R21, R21 ;  /* 0x0000001500157308 */ /* 0x000fe20000000800 */
[----:B------:R-:W-:Y:S02]  /*b640*/  ISETP.LT.OR P4, PT, R16, 0x72, P4 ;  /* 0x000000721000780c */ /* 0x000fe40002781670 */
[----:B------:R-:W-:Y:S02]  /*b650*/  FMNMX.FTZ R41, R79, R44, !PT ;  /* 0x0000002c4f297209 */ /* 0x000fe40007810000 */
[----:B------:R-:W-:Y:S01]  /*b660*/  ISETP.GT.AND P2, PT, R14, 0x79, P2 ;  /* 0x000000790e00780c */ /* 0x000fe20001744270 */
[--C-:B------:R-:W-:Y:S01]  /*b670*/  FFMA.FTZ R14, R60, UR40, -R0.reuse ;  /* 0x000000283c0e7c23 */ /* 0x100fe20008010800 */
[----:B------:R-:W-:Y:S01]  /*b680*/  ISETP.LT.OR P3, PT, R16, 0x79, P3 ;  /* 0x000000791000780c */ /* 0x000fe20001f61670 */
[--C-:B------:R-:W-:Y:S01]  /*b690*/  FFMA.FTZ R60, R84, UR40, -R0.reuse ;  /* 0x00000028543c7c23 */ /* 0x100fe20008010800 */
[----:B------:R-:W-:Y:S01]  /*b6a0*/  FSEL R83, R83, -INF , !P4 ;  /* 0xff80000053537808 */ /* 0x000fe20006000000 */
[----:B------:R-:W-:Y:S01]  /*b6b0*/  MUFU.EX2 R23, R23 ;  /* 0x0000001700177308 */ /* 0x000fe20000000800 */
[----:B------:R-:W-:Y:S01]  /*b6c0*/  FMNMX.FTZ R44, R82, R41, !PT ;  /* 0x00000029522c7209 */ /* 0x000fe20007810000 */
[--C-:B------:R-:W-:Y:S01]  /*b6d0*/  FFMA.FTZ R41, R61, UR40, -R0.reuse ;  /* 0x000000283d297c23 */ /* 0x100fe20008010800 */
[----:B------:R-:W-:Y:S01]  /*b6e0*/  ISETP.LT.OR P2, PT, R16, 0x7a, P2 ;  /* 0x0000007a1000780c */ /* 0x000fe20001741670 */
[----:B------:R-:W-:Y:S01]  /*b6f0*/  FFMA.FTZ R61, R81, UR40, -R0 ;  /* 0x00000028513d7c23 */ /* 0x000fe20008010800 */
[----:B------:R-:W-:-:S02]  /*b700*/  FSEL R86, R86, -INF , !P3 ;  /* 0xff80000056567808 */ /* 0x000fc40005800000 */
[----:B------:R-:W-:Y:S01]  /*b710*/  FMNMX.FTZ R45, R83, R44, !PT ;  /* 0x0000002c532d7209 */ /* 0x000fe20007810000 */
[----:B------:R-:W-:-:S01]  /*b720*/  FFMA.FTZ R44, R68, UR40, -R0 ;  /* 0x00000028442c7c23 */ /* 0x000fc20008010800 */
[----:B------:R-:W-:Y:S01]  /*b730*/  FSEL R87, R87, -INF , !P2 ;  /* 0xff80000057577808 */ /* 0x000fe20005000000 */
[----:B------:R-:W-:Y:S01]  /*b740*/  MUFU.EX2 R25, R25 ;  /* 0x0000001900197308 */ /* 0x000fe20000000800 */
[----:B------:R-:W-:Y:S01]  /*b750*/  FMNMX.FTZ R16, R86, R45, !PT ;  /* 0x0000002d56107209 */ /* 0x000fe20007810000 */
[----:B------:R-:W-:Y:S01]  /*b760*/  FFMA.FTZ R45, R65, UR40, -R0 ;  /* 0x00000028412d7c23 */ /* 0x000fe20008010800 */
[----:B------:R-:W-:Y:S02]  /*b770*/  FSEL R69, R2, RZ, P6 ;  /* 0x000000ff02457208 */ /* 0x000fe40003000000 */
[----:B------:R-:W-:-:S03]  /*b780*/  FMNMX.FTZ R52, R87, R16, !PT ;  /* 0x0000001057347209 */ /* 0x000fc60007810000 */
[----:B------:R1:W-:Y:S01]  /*b790*/  MUFU.EX2 R16, R64 ;  /* 0x0000004000107308 */ /* 0x0003e20000000800 */
[----:B------:R-:W-:-:S01]  /*b7a0*/  FADD.FTZ R69, -R69, R6 ;  /* 0x0000000645457221 */ /* 0x000fc20000010100 */
[----:B0-----:R-:W1:Y:S03]  /*b7b0*/  SHFL.BFLY PT, R57, R52, 0x2, 0x1f ;  /* 0x0c401f0034397f89 */ /* 0x001e6600000e0000 */
[----:B------:R-:W-:-:S03]  /*b7c0*/  FMUL.FTZ R69, R69, UR40 ;  /* 0x0000002845457c20 */ /* 0x000fc60008410000 */
[----:B------:R-:W-:Y:S08]  /*b7d0*/  MUFU.EX2 R29, R29 ;  /* 0x0000001d001d7308 */ /* 0x000ff00000000800 */
[----:B------:R-:W0:Y:S08]  /*b7e0*/  MUFU.EX2 R69, R69 ;  /* 0x0000004500457308 */ /* 0x000e300000000800 */
[----:B------:R-:W-:Y:S01]  /*b7f0*/  MUFU.EX2 R33, R33 ;  /* 0x0000002100217308 */ /* 0x000fe20000000800 */
[----:B-1----:R-:W-:Y:S01]  /*b800*/  FMNMX.FTZ R64, R52, R57, !PT ;  /* 0x0000003934407209 */ /* 0x002fe20007810000 */
[--C-:B------:R-:W-:Y:S01]  /*b810*/  FFMA.FTZ R52, R76, UR40, -R0.reuse ;  /* 0x000000284c347c23 */ /* 0x100fe20008010800 */
[----:B------:R-:W-:-:S03]  /*b820*/  FFMA.FTZ R57, R77, UR40, -R0 ;  /* 0x000000284d397c23 */ /* 0x000fc60008010800 */
[----:B------:R-:W1:Y:S02]  /*b830*/  SHFL.BFLY PT, R65, R64, 0x1, 0x1f ;  /* 0x0c201f0040417f89 */ /* 0x000e6400000e0000 */
[----:B------:R-:W-:Y:S08]  /*b840*/  MUFU.EX2 R37, R37 ;  /* 0x0000002500257308 */ /* 0x000ff00000000800 */
[----:B------:R-:W-:Y:S08]  /*b850*/  MUFU.EX2 R14, R14 ;  /* 0x0000000e000e7308 */ /* 0x000ff00000000800 */
[----:B------:R-:W-:Y:S01]  /*b860*/  MUFU.EX2 R41, R41 ;  /* 0x0000002900297308 */ /* 0x000fe20000000800 */
[----:B-1----:R-:W-:-:S07]  /*b870*/  FMNMX.FTZ R0, R64, R65, !PT ;  /* 0x0000004140007209 */ /* 0x002fce0007810000 */
[----:B------:R-:W-:Y:S01]  /*b880*/  MUFU.EX2 R45, R45 ;  /* 0x0000002d002d7308 */ /* 0x000fe20000000800 */
[C---:B------:R-:W-:Y:S01]  /*b890*/  FSETP.NEU.FTZ.AND P2, PT, R0.reuse, -INF , PT ;  /* 0xff8000000000780b */ /* 0x040fe20003f5d000 */
[----:B------:R-:W-:-:S03]  /*b8a0*/  FFMA.FTZ R6, R0, R73, -8 ;  /* 0xc100000000067423 */ /* 0x000fc60000010049 */
[----:B------:R-:W-:-:S03]  /*b8b0*/  FSEL R64, R0, RZ, P2 ;  /* 0x000000ff00407208 */ /* 0x000fc60001000000 */
[----:B------:R-:W-:Y:S01]  /*b8c0*/  MUFU.EX2 R44, R44 ;  /* 0x0000002c002c7308 */ /* 0x000fe20000000800 */
[----:B------:R-:W-:Y:S01]  /*b8d0*/  FSEL R6, R6, RZ, P2 ;  /* 0x000000ff06067208 */ /* 0x000fe20001000000 */
[----:B------:R-:W-:-:S04]  /*b8e0*/  FADD.FTZ R64, -R64, R11 ;  /* 0x0000000b40407221 */ /* 0x000fc80000010100 */
[--C-:B------:R-:W-:Y:S01]  /*b8f0*/  FFMA.FTZ R68, R54, UR40, -R6.reuse ;  /* 0x0000002836447c23 */ /* 0x100fe20008010806 */
[----:B------:R-:W-:-:S01]  /*b900*/  FFMA.FTZ R73, R26, UR40, -R6 ;  /* 0x000000281a497c23 */ /* 0x000fc20008010806 */
[----:B------:R-:W-:Y:S01]  /*b910*/  FMUL.FTZ R54, R64, UR40 ;  /* 0x0000002840367c20 */ /* 0x000fe20008410000 */
        /* <DEDUP_REMOVED lines=10> */
[----:B0-----:R-:W-:Y:S01]  /*b9c0*/  FFMA.FTZ R62, R69, R5, R12 ;  /* 0x00000005453e7223 */ /* 0x001fe2000001000c */
        /* <DEDUP_REMOVED lines=10> */
[----:B------:R-:W-:-:S07]  /*ba70*/  FFMA.FTZ R86, R86, UR40, -R6 ;  /* 0x0000002856567c23 */ /* 0x000fce0008010806 */
[----:B------:R-:W2:Y:S01]  /*ba80*/  MUFU.EX2 R27, R27 ;  /* 0x0000001b001b7308 */ /* 0x000ea20000000800 */
[----:B0-----:R-:W-:-:S01]  /*ba90*/  FFMA.FTZ R5, R54, R4, R73 ;  /* 0x0000000436057223 */ /* 0x001fc20000010049 */
[----:B------:R-:W-:Y:S01]  /*baa0*/  FADD.FTZ R4, R13, R62 ;  /* 0x0000003e0d047221 */ /* 0x000fe20000010000 */
[----:B------:R-:W-:-:S05]  /*bab0*/  FFMA.FTZ R62, R63, UR40, -R6 ;  /* 0x000000283f3e7c23 */ /* 0x000fca0008010806 */
[----:B------:R-:W0:Y:S08]  /*bac0*/  MUFU.EX2 R30, R30 ;  /* 0x0000001e001e7308 */ /* 0x000e300000000800 */
[----:B------:R-:W3:Y:S08]  /*bad0*/  MUFU.EX2 R31, R31 ;  /* 0x0000001f001f7308 */ /* 0x000ef00000000800 */
[----:B------:R-:W4:Y:S08]  /*bae0*/  MUFU.EX2 R34, R34 ;  /* 0x0000002200227308 */ /* 0x000f300000000800 */
[----:B------:R1:W-:Y:S08]  /*baf0*/  MUFU.EX2 R11, R68 ;  /* 0x00000044000b7308 */ /* 0x0003f00000000800 */
[----:B------:R-:W5:Y:S01]  /*bb00*/  MUFU.EX2 R35, R35 ;  /* 0x0000002300237308 */ /* 0x000f620000000800 */
[----:B-1----:R-:W-:-:S01]  /*bb10*/  FADD.FTZ R68, R26, R5 ;  /* 0x000000051a447221 */ /* 0x002fc20000010000 */
[----:B------:R-:W-:-:S03]  /*bb20*/  FADD.FTZ R5, R15, R4 ;  /* 0x000000040f057221 */ /* 0x000fc60000010000 */
[----:B--2---:R-:W-:Y:S01]  /*bb30*/  FADD.FTZ R59, R27, R68 ;  /* 0x000000441b3b7221 */ /* 0x004fe20000010000 */
[----:B------:R-:W-:-:S02]  /*bb40*/  FADD.FTZ R4, R18, R5 ;  /* 0x0000000512047221 */ /* 0x000fc40000010000 */
[----:B------:R-:W1:Y:S01]  /*bb50*/  MUFU.EX2 R38, R38 ;  /* 0x0000002600267308 */ /* 0x000e620000000800 */
[----:B0-----:R-:W-:-:S01]  /*bb60*/  FADD.FTZ R68, R30, R59 ;  /* 0x0000003b1e447221 */ /* 0x001fc20000010000 */
[----:B------:R-:W-:Y:S01]  /*bb70*/  FADD.FTZ R5, R19, R4 ;  /* 0x0000000413057221 */ /* 0x000fe20000010000 */
[----:B------:R-:W-:-:S01]  /*bb80*/  FFMA.FTZ R59, R66, UR40, -R6 ;  /* 0x00000028423b7c23 */ /* 0x000fc20008010806 */
[----:B------:R-:W-:Y:S01]  /*bb90*/  FFMA.FTZ R66, R67, UR40, -R6 ;  /* 0x0000002843427c23 */ /* 0x000fe20008010806 */
[----:B---3--:R-:W-:-:S01]  /*bba0*/  FADD.FTZ R63, R31, R68 ;  /* 0x000000441f3f7221 */ /* 0x008fc20000010000 */
[----:B------:R-:W-:Y:S02]  /*bbb0*/  FADD.FTZ R4, R20, R5 ;  /* 0x0000000514047221 */ /* 0x000fe40000010000 */
[----:B------:R-:W0:Y:S01]  /*bbc0*/  MUFU.EX2 R39, R39 ;  /* 0x0000002700277308 */ /* 0x000e220000000800 */
[----:B----4-:R-:W-:-:S01]  /*bbd0*/  FADD.FTZ R68, R34, R63 ;  /* 0x0000003f22447221 */ /* 0x010fc20000010000 */
[----:B------:R-:W-:-:S03]  /*bbe0*/  FADD.FTZ R5, R21, R4 ;  /* 0x0000000415057221 */ /* 0x000fc60000010000 */
[----:B-----5:R-:W-:Y:S01]  /*bbf0*/  FADD.FTZ R63, R35, R68 ;  /* 0x00000044233f7221 */ /* 0x020fe20000010000 */
[----:B------:R-:W-:-:S02]  /*bc00*/  FADD.FTZ R4, R22, R5 ;  /* 0x0000000516047221 */ /* 0x000fc40000010000 */
[----:B------:R-:W2:Y:S01]  /*bc10*/  MUFU.EX2 R42, R42 ;  /* 0x0000002a002a7308 */ /* 0x000ea20000000800 */
[----:B-1----:R-:W-:-:S01]  /*bc20*/  FADD.FTZ R68, R38, R63 ;  /* 0x0000003f26447221 */ /* 0x002fc20000010000 */
[----:B------:R-:W-:Y:S01]  /*bc30*/  FADD.FTZ R5, R23, R4 ;  /* 0x0000000417057221 */ /* 0x000fe20000010000 */
[----:B------:R-:W-:-:S03]  /*bc40*/  FFMA.FTZ R63, R70, UR40, -R6 ;  /* 0x00000028463f7c23 */ /* 0x000fc60008010806 */
[----:B------:R-:W-:Y:S02]  /*bc50*/  FADD.FTZ R4, R24, R5 ;  /* 0x0000000518047221 */ /* 0x000fe40000010000 */
[----:B------:R-:W1:Y:S01]  /*bc60*/  MUFU.EX2 R43, R43 ;  /* 0x0000002b002b7308 */ /* 0x000e620000000800 */
[----:B0-----:R-:W-:-:S01]  /*bc70*/  FADD.FTZ R67, R39, R68 ;  /* 0x0000004427437221 */ /* 0x001fc20000010000 */
[----:B------:R-:W-:Y:S01]  /*bc80*/  FADD.FTZ R5, R25, R4 ;  /* 0x0000000419057221 */ /* 0x000fe20000010000 */
[----:B------:R-:W-:-:S03]  /*bc90*/  FFMA.FTZ R68, R71, UR40, -R6 ;  /* 0x0000002847447c23 */ /* 0x000fc60008010806 */
        /* <DEDUP_REMOVED lines=16> */
[----:B------:R-:W-:Y:S01]  /*bda0*/  FFMA.FTZ R70, R75, UR40, -R6 ;  /* 0x000000284b467c23 */ /* 0x000fe20008010806 */
[----:B------:R-:W-:-:S05]  /*bdb0*/  FADD.FTZ R74, R14, R5 ;  /* 0x000000050e4a7221 */ /* 0x000fca0000010000 */
[----:B------:R-:W2:Y:S01]  /*bdc0*/  MUFU.EX2 R51, R51 ;  /* 0x0000003300337308 */ /* 0x000ea20000000800 */
[----:B-1----:R-:W-:-:S04]  /*bdd0*/  FADD.FTZ R72, R50, R71 ;  /* 0x0000004732487221 */ /* 0x002fc80000010000 */
[----:B------:R-:W-:-:S03]  /*bde0*/  FADD.FTZ R71, R11, R72 ;  /* 0x000000480b477221 */ /* 0x000fc60000010000 */
[----:B------:R-:W1:Y:S01]  /*bdf0*/  MUFU.EX2 R58, R58 ;  /* 0x0000003a003a7308 */ /* 0x000e620000000800 */
[----:B0-----:R-:W-:-:S01]  /*be00*/  FADD.FTZ R72, R64, R71 ;  /* 0x0000004740487221 */ /* 0x001fc20000010000 */
[----:B------:R-:W-:-:S06]  /*be10*/  FFMA.FTZ R71, R78, UR40, -R6 ;  /* 0x000000284e477c23 */ /* 0x000fcc0008010806 */
[----:B------:R-:W0:Y:S01]  /*be20*/  MUFU.EX2 R55, R55 ;  /* 0x0000003700377308 */ /* 0x000e220000000800 */
[----:B--2---:R-:W-:-:S01]  /*be30*/  FADD.FTZ R75, R51, R72 ;  /* 0x00000048334b7221 */ /* 0x004fc20000010000 */
[----:B------:R-:W-:-:S06]  /*be40*/  FFMA.FTZ R72, R79, UR40, -R6 ;  /* 0x000000284f487c23 */ /* 0x000fcc0008010806 */
[----:B------:R-:W2:Y:S01]  /*be50*/  MUFU.EX2 R62, R62 ;  /* 0x0000003e003e7308 */ /* 0x000ea20000000800 */
[----:B-1----:R-:W-:-:S01]  /*be60*/  FADD.FTZ R4, R58, R75 ;  /* 0x0000004b3a047221 */ /* 0x002fc20000010000 */
[----:B------:R-:W-:Y:S01]  /*be70*/  FADD.FTZ R75, R41, R74 ;  /* 0x0000004a294b7221 */ /* 0x000fe20000010000 */
[----:B------:R-:W-:-:S03]  /*be80*/  FFMA.FTZ R74, R82, UR40, -R6 ;  /* 0x00000028524a7c23 */ /* 0x000fc60008010806 */
[----:B------:R-:W-:Y:S01]  /*be90*/  FADD.FTZ R76, R16, R75 ;  /* 0x0000004b104c7221 */ /* 0x000fe20000010000 */
[----:B------:R-:W-:-:S01]  /*bea0*/  FFMA.FTZ R75, R83, UR40, -R6 ;  /* 0x00000028534b7c23 */ /* 0x000fc20008010806 */
[----:B------:R-:W1:Y:S01]  /*beb0*/  MUFU.EX2 R59, R59 ;  /* 0x0000003b003b7308 */ /* 0x000e620000000800 */
[----:B0-----:R-:W-:-:S01]  /*bec0*/  FADD.FTZ R5, R55, R4 ;  /* 0x0000000437057221 */ /* 0x001fc20000010000 */
[----:B------:R-:W-:Y:S01]  /*bed0*/  FADD.FTZ R77, R45, R76 ;  /* 0x0000004c2d4d7221 */ /* 0x000fe20000010000 */
[----:B------:R-:W-:-:S03]  /*bee0*/  FFMA.FTZ R6, R87, UR40, -R6 ;  /* 0x0000002857067c23 */ /* 0x000fc60008010806 */
        /* <DEDUP_REMOVED lines=45> */
.L_x_9547:
        /* <DEDUP_REMOVED lines=90> */
.L_x_9530:
[----:B------:R-:W-:Y:S06]  /*c760*/  BAR.ARV 0x8, 0x200 ;  /* 0x0208000000007b1d */ /* 0x000fec0000002000 */
[----:B------:R-:W-:Y:S05]  /*c770*/  @!P0 BRA `(.L_x_9549) ;  /* 0x0000000000048947 */ /* 0x000fea0003800000 */
[----:B------:R-:W-:Y:S01]  /*c780*/  BPT.TRAP 0x1 ;  /* 0x000000040000795c */ /* 0x000fe20000300000 */
.L_x_9549:
[----:B------:R-:W-:Y:S01]  /*c790*/  ULEA UR16, UR4, UR42, 0x3 ;  /* 0x0000002a04107291 */ /* 0x000fe2000f8e183f */
[----:B------:R-:W-:-:S05]  /*c7a0*/  IMAD.U32 R3, RZ, RZ, UR5 ;  /* 0x00000005ff037e24 */ /* 0x000fca000f8e00ff */
[----:B------:R-:W-:-:S04]  /*c7b0*/  SHF.L.U32 R3, R3, 0x1f, RZ ;  /* 0x0000001f03037819 */ /* 0x000fc800000006ff */
[----:B------:R0:W1:Y:S01]  /*c7c0*/  SYNCS.PHASECHK.TRANS64.TRYWAIT P1, [UR16+0x17050], R3 ;  /* 0x01705003ff0075a7 */ /* 0x0000620008020150 */
[----:B------:R-:W-:Y:S05]  /*c7d0*/  @!P0 BRA `(.L_x_9550) ;  /* 0x0000000000048947 */ /* 0x000fea0003800000 */
[----:B------:R-:W-:Y:S01]  /*c7e0*/  BPT.TRAP 0x1 ;  /* 0x000000040000795c */ /* 0x000fe20000300000 */
.L_x_9550:
[----:B-1----:R-:W-:Y:S05]  /*c7f0*/  @P1 BRA `(.L_x_9551) ;  /* 0x0000000000081947 */ /* 0x002fea0003800000 */
[----:B------:R-:W1:Y:S02]  /*c800*/  SYNCS.PHASECHK.TRANS64.TRYWAIT P1, [UR16+0x17050], R3 ;  /* 0x01705003ff0075a7 */ /* 0x000e640008020150 */
[----:B-1----:R-:W-:Y:S05]  /*c810*/  @!P1 BRA `(.L_x_9552) ;  /* 0x0000006400789947 */ /* 0x002fea0003800000 */
.L_x_9551:
[----:B------:R-:W-:Y:S01]  /*c820*/  ULDC.64 UR10, c[0x0][0x9a0] ;  /* 0x00026800000a7ab9 */ /* 0x000fe20000000a00 */
[----:B------:R-:W-:Y:S01]  /*c830*/  UIADD3 UR42, UR42, 0x400, URZ ;  /* 0x000004002a2a7890 */ /* 0x000fe2000fffe03f */
[----:B------:R-:W-:Y:S01]  /*c840*/  WARPGROUP.ARRIVE ;  /* 0x00000000000079c5 */ /* 0x000fe20000000000 */
[----:B------:R-:W-:Y:S01]  /*c850*/  UISETP.NE.U32.AND UP0, UPT, UR10, URZ, UPT ;  /* 0x0000003f0a00728c */ /* 0x000fe2000bf05070 */
[----:B01----:R-:W-:Y:S01]  /*c860*/  IMAD.MOV.U32 R3, RZ, RZ, 0x3f800000 ;  /* 0x3f800000ff037424 */ /* 0x003fe200078e00ff */
[----:B------:R-:W-:Y:S02]  /*c870*/  USHF.R.U32.HI UR42, URZ, 0x4, UR42 ;  /* 0x000000043f2a7899 */ /* 0x000fe4000801162a */
[----:B------:R-:W-:Y:S02]  /*c880*/  UISETP.NE.AND.EX UP0, UPT, UR11, URZ, UPT, UP0 ;  /* 0x0000003f0b00728c */ /* 0x000fe4000bf05300 */
[----:B------:R-:W-:Y:S01]  /*c890*/  ULOP3.LUT UR42, UR42, 0x3fff, URZ, 0xc0, !UPT ;  /* 0x00003fff2a2a7892 */ /* 0x000fe2000f8ec03f */
[----:B------:R-:W-:-:S03]  /*c8a0*/  UMOV UR15, 0x40000040 ;  /* 0x40000040000f7882 */ /* 0x000fc60000000000 */
[----:B------:R-:W-:Y:S01]  /*c8b0*/  ULOP3.LUT UR42, UR42, 0x10000, URZ, 0xfc, !UPT ;  /* 0x000100002a2a7892 */ /* 0x000fe2000f8efc3f */
[----:B------:R-:W-:-:S04]  /*c8c0*/  PLOP3.LUT P1, PT, PT, PT, UP0, 0x80, 0x0 ;  /* 0x000000000000781c */ /* 0x000fc80003f2f008 */
[----:B------:R-:W-:Y:S01]  /*c8d0*/  @UP0 ULDC.64 UR8, c[0x0][0x9c8] ;  /* 0x0002720000080ab9 */ /* 0x000fe20000000a00 */
[----:B------:R-:W-:Y:S02]  /*c8e0*/  @UP0 USHF.R.S32.HI UR14, URZ, 0x1f, UR36 ;  /* 0x0000001f3f0e0899 */ /* 0x000fe40008011424 */
[----:B------:R-:W-:Y:S02]  /*c8f0*/  @UP0 UIMAD UR5, UR39, UR8, URZ ;  /* 0x00000008270502a4 */ /* 0x000fe4000f8e023f */
[----:B------:R-:W-:Y:S02]  /*c900*/  @UP0 UIMAD.WIDE.U32 UR6, UR38, UR8, URZ ;  /* 0x00000008260602a5 */ /* 0x000fe4000f8e003f */
[----:B------:R-:W-:Y:S01]  /*c910*/  UIMAD UR8, UR4, 0x300, UR42 ;  /* 0x00000300040878a4 */ /* 0x000fe2000f8e022a */
[----:B------:R-:W-:Y:S01]  /*c920*/  @UP0 ULDC.64 UR12, c[0x0][0x9d0] ;  /* 0x00027400000c0ab9 */ /* 0x000fe20000000a00 */
[----:B------:R-:W-:Y:S02]  /*c930*/  @UP0 UIMAD UR5, UR38, UR9, UR5 ;  /* 0x00000009260502a4 */ /* 0x000fe4000f8e0205 */
[----:B------:R-:W-:-:S02]  /*c940*/  @UP0 UIMAD UR4, UR14, UR12, URZ ;  /* 0x0000000c0e0402a4 */ /* 0x000fc4000f8e023f */
[----:B------:R-:W-:Y:S01]  /*c950*/  @UP0 UIADD3 UR5, UR7, UR5, URZ ;  /* 0x0000000507050290 */ /* 0x000fe2000fffe03f */
[----:B------:R-:W-:Y:S01]  /*c960*/  UMOV UR14, UR8 ;  /* 0x00000008000e7c82 */ /* 0x000fe20008000000 */
[----:B------:R-:W-:Y:S02]  /*c970*/  @UP0 UIMAD UR7, UR36, UR13, UR4 ;  /* 0x0000000d240702a4 */ /* 0x000fe4000f8e0204 */
[----:B------:R-:W-:Y:S01]  /*c980*/  QGMMA.64x96x32.F32.E4M3.E4M3 R88, R148, gdesc[UR12], R88, gsb0 ;  /* 0x0160000c94587df3 */ /* 0x000fe20008000858 */
[----:B------:R-:W-:Y:S02]  /*c990*/  @UP0 UMOV UR4, UR6 ;  /* 0x0000000600040c82 */ /* 0x000fe40008000000 */
[----:B------:R-:W-:-:S04]  /*c9a0*/  @UP0 UIMAD.WIDE.U32 UR4, UR36, UR12, UR4 ;  /* 0x0000000c240402a5 */ /* 0x000fc8000f8e0004 */
[----:B------:R-:W-:Y:S02]  /*c9b0*/  @UP0 UIADD3 UR5, UR5, UR7, URZ ;  /* 0x0000000705050290 */ /* 0x000fe4000fffe03f */
[----:B------:R-:W-:-:S04]  /*c9c0*/  @UP0 ULEA UR6, UP1, UR4, UR10, 0x2 ;  /* 0x0000000a04060291 */ /* 0x000fc8000f82103f */
[----:B------:R-:W-:Y:S02]  /*c9d0*/  @UP0 ULEA.HI.X UR7, UR4, UR11, UR5, 0x2, UP1 ;  /* 0x0000000b04070291 */ /* 0x000fe400088f1405 */
[----:B------:R-:W-:-:S04]  /*c9e0*/  IMAD.U32 R6, RZ, RZ, UR6 ;  /* 0x00000006ff067e24 */ /* 0x000fc8000f8e00ff */
        /* <DEDUP_REMOVED lines=55> */
.L_x_9553:
        /* <DEDUP_REMOVED lines=52> */
.L_x_9479:
[----:B------:R-:W-:Y:S05]  /*d0a0*/  @P0 BRA `(.L_x_9554) ;  /* 0x0000001800ec0947 */ /* 0x000fea0003800000 */
[----:B------:R-:W0:Y:S01]  /*d0b0*/  S2R R9, SR_TID.X ;  /* 0x0000000000097919 */ /* 0x000e220000002100 */
[----:B------:R-:W-:Y:S01]  /*d0c0*/  ULDC.64 UR4, c[0x4][0x70] ;  /* 0x01001c0000047ab9 */ /* 0x000fe20000000a00 */
[----:B------:R-:W1:Y:S01]  /*d0d0*/  LDC R46, c[0x0][0xbe8] ;  /* 0x0002fa00ff2e7b82 */ /* 0x000e620000000800 */
[----:B------:R-:W-:Y:S01]  /*d0e0*/  ULDC.64 UR8, c[0x0][0xbd0] ;  /* 0x0002f40000087ab9 */ /* 0x000fe20000000a00 */
[----:B------:R-:W-:Y:S01]  /*d0f0*/  USHF.R.S32.HI UR7, URZ, 0x1f, UR36 ;  /* 0x0000001f3f077899 */ /* 0x000fe20008011424 */
[----:B------:R-:W-:-:S05]  /*d100*/  ULDC.64 UR10, c[0x0][0xb38] ;  /* 0x0002ce00000a7ab9 */ /* 0x000fca0000000a00 */
[----:B------:R-:W2:Y:S01]  /*d110*/  LDC R72, c[0x0][0xc50] ;  /* 0x00031400ff487b82 */ /* 0x000ea20000000800 */
[----:B0-----:R-:W-:-:S05]  /*d120*/  IMAD.SHL.U32 R7, R9, 0x4, RZ ;  /* 0x0000000409077824 */ /* 0x001fca00078e00ff */
[----:B------:R-:W-:Y:S02]  /*d130*/  LOP3.LUT R7, R7, 0xc, RZ, 0xc0, !PT ;  /* 0x0000000c07077812 */ /* 0x000fe400078ec0ff */
[----:B------:R-:W-:Y:S02]  /*d140*/  BAR.SYNC.DEFER_BLOCKING 0x1, 0x180 ;  /* 0x0046000000007b1d */ /* 0x000fe40000010000 */
[----:B------:R-:W-:-:S05]  /*d150*/  IADD3 R12, P0, R7, UR4, RZ ;  /* 0x00000004070c7c10 */ /* 0x000fca000ff1e0ff */
[----:B------:R-:W-:-:S05]  /*d160*/  IMAD.X R13, RZ, RZ, UR5, P0 ;  /* 0x00000005ff0d7e24 */ /* 0x000fca00080e06ff */
[----:B------:R0:W3:Y:S01]  /*d170*/  LDG.E.CONSTANT R12, desc[UR44][R12.64] ;  /* 0x0000002c0c0c7981 */ /* 0x0000e2000c1e9900 */
[----:B------:R-:W-:Y:S01]  /*d180*/  LOP3.LUT P0, R7, R9, 0x3, RZ, 0xc0, !PT ;  /* 0x0000000309077812 */ /* 0x000fe2000780c0ff */
[----:B------:R-:W-:Y:S01]  /*d190*/  UIMAD.WIDE.U32 UR4, UR36, UR8, URZ ;  /* 0x00000008240472a5 */ /* 0x000fe2000f8e003f */
[----:B-1----:R-:W-:Y:S01]  /*d1a0*/  ISETP.NE.AND P2, PT, R46, 0x1, PT ;  /* 0x000000012e00780c */ /* 0x002fe20003f45270 */
[----:B------:R-:W-:Y:S01]  /*d1b0*/  UIMAD UR6, UR7, UR8, URZ ;  /* 0x00000008070672a4 */ /* 0x000fe2000f8e023f */
[----:B------:R-:W-:Y:S01]  /*d1c0*/  ISETP.EQ.OR P0, PT, R7, 0x3, !P0 ;  /* 0x000000030700780c */ /* 0x000fe20004702670 */
[----:B------:R-:W-:Y:S01]  /*d1d0*/  UIMAD UR8, UR7, UR10, URZ ;  /* 0x0000000a070872a4 */ /* 0x000fe2000f8e023f */
[----:B------:R-:W-:Y:S01]  /*d1e0*/  BSSY B0, `(.L_x_9555) ;  /* 0x0000145000007945 */ /* 0x000fe20003800000 */
[----:B------:R-:W-:Y:S01]  /*d1f0*/  IMAD.U32 R26, RZ, RZ, UR4 ;  /* 0x00000004ff1a7e24 */ /* 0x000fe2000f8e00ff */
[----:B------:R-:W-:Y:S01]  /*d200*/  SEL R73, R3, R0, P0 ;  /* 0x0000000003497207 */ /* 0x000fe20000000000 */
[----:B------:R-:W-:Y:S01]  /*d210*/  UIMAD UR9, UR36, UR9, UR6 ;  /* 0x00000009240972a4 */ /* 0x000fe2000f8e0206 */
[----:B------:R-:W-:Y:S01]  /*d220*/  SEL R3, R0, R3, P0 ;  /* 0x0000000300037207 */ /* 0x000fe20000000000 */
[----:B------:R-:W-:Y:S01]  /*d230*/  VIADD R0, R9, 0xffffff80 ;  /* 0xffffff8009007836 */ /* 0x000fe20000000000 */
[----:B------:R-:W-:Y:S01]  /*d240*/  SEL R55, R15, R2, P0 ;  /* 0x000000020f377207 */ /* 0x000fe20000000000 */
[----:B------:R-:W2:Y:S01]  /*d250*/  S2UR UR4, SR_CTAID.Y ;  /* 0x00000000000479c3 */ /* 0x000ea20000002600 */
[----:B------:R-:W-:Y:S01]  /*d260*/  SEL R15, R2, R15, P0 ;  /* 0x0000000f020f7207 */ /* 0x000fe20000000000 */
[----:B------:R-:W-:Y:S01]  /*d270*/  UIADD3 UR9, UR5, UR9, URZ ;  /* 0x0000000905097290 */ /* 0x000fe2000fffe03f */
[----:B------:R-:W-:Y:S01]  /*d280*/  SHF.R.S32.HI R23, RZ, 0x1f, R0 ;  /* 0x0000001fff177819 */ /* 0x000fe20000011400 */
[----:B------:R-:W-:Y:S01]  /*d290*/  UIMAD.WIDE.U32 UR6, UR36, UR10, URZ ;  /* 0x0000000a240672a5 */ /* 0x000fe2000f8e003f */
[----:B------:R-:W-:Y:S01]  /*d2a0*/  SEL R57, R5, R8, P0 ;  /* 0x0000000805397207 */ /* 0x000fe20000000000 */
[----:B------:R-:W-:Y:S01]  /*d2b0*/  UIMAD UR8, UR36, UR11, UR8 ;  /* 0x0000000b240872a4 */ /* 0x000fe2000f8e0208 */
[----:B------:R-:W-:Y:S01]  /*d2c0*/  LEA.HI R2, R23, R0, RZ, 0x7 ;  /* 0x0000000017027211 */ /* 0x000fe200078f38ff */
[----:B------:R-:W1:Y:S01]  /*d2d0*/  @P2 LDC R70, c[0x0][0xbec] ;  /* 0x0002fb00ff462b82 */ /* 0x000e620000000800 */
[----:B------:R-:W-:Y:S01]  /*d2e0*/  SEL R5, R8, R5, P0 ;  /* 0x0000000508057207 */ /* 0x000fe20000000000 */
[----:B------:R-:W-:Y:S01]  /*d2f0*/  UIADD3 UR8, UR7, UR8, URZ ;  /* 0x0000000807087290 */ /* 0x000fe2000fffe03f */
[----:B------:R-:W-:Y:S01]  /*d300*/  LOP3.LUT R7, R2, 0xffffff80, RZ, 0xc0, !PT ;  /* 0xffffff8002077812 */ /* 0x000fe200078ec0ff */
[----:B------:R-:W-:Y:S01]  /*d310*/  IMAD.U32 R35, RZ, RZ, UR7 ;  /* 0x00000007ff237e24 */ /* 0x000fe2000f8e00ff */
[----:B------:R-:W-:Y:S01]  /*d320*/  SEL R69, R47, R10, P0 ;  /* 0x0000000a2f457207 */ /* 0x000fe20000000000 */
[----:B------:R-:W-:Y:S01]  /*d330*/  IMAD.U32 R34, RZ, RZ, UR6 ;  /* 0x00000006ff227e24 */ /* 0x000fe2000f8e00ff */
[----:B------:R-:W-:Y:S01]  /*d340*/  LEA.HI R23, R23, R0, RZ, 0x2 ;  /* 0x0000000017177211 */ /* 0x000fe200078f10ff */
[----:B------:R-:W-:Y:S01]  /*d350*/  IMAD.IADD R40, R0, 0x1, -R7 ;  /* 0x0000000100287824 */ /* 0x000fe200078e0a07 */
[----:B------:R-:W-:Y:S01]  /*d360*/  SHF.R.S32.HI R8, RZ, 0x7, R2 ;  /* 0x00000007ff087819 */ /* 0x000fe20000011402 */
[----:B------:R-:W4:Y:S01]  /*d370*/  @P2 LDC R74, c[0x0][0xbec] ;  /* 0x0002fb00ff4a2b82 */ /* 0x000f220000000800 */
[----:B------:R-:W-:Y:S01]  /*d380*/  SEL R47, R10, R47, P0 ;  /* 0x0000002f0a2f7207 */ /* 0x000fe20000000000 */
[----:B------:R-:W-:Y:S01]  /*d390*/  IMAD.U32 R35, RZ, RZ, UR8 ;  /* 0x00000008ff237e24 */ /* 0x000fe2000f8e00ff */
[----:B------:R-:W-:Y:S01]  /*d3a0*/  SHF.R.S32.HI R25, RZ, 0x1f, R40 ;  /* 0x0000001fff197819 */ /* 0x000fe20000011428 */
[----:B------:R-:W-:Y:S01]  /*d3b0*/  IMAD.HI R2, R8, 0x55555556, RZ ;  /* 0x5555555608027827 */ /* 0x000fe200078e02ff */
[----:B------:R-:W-:Y:S01]  /*d3c0*/  LOP3.LUT R23, R23, 0xfffffffc, RZ, 0xc0, !PT ;  /* 0xfffffffc17177812 */ /* 0x000fe200078ec0ff */
[----:B------:R-:W-:Y:S01]  /*d3d0*/  ULDC.64 UR6, c[0x0][0xb48] ;  /* 0x0002d20000067ab9 */ /* 0x000fe20000000a00 */
[----:B------:R-:W-:-:S02]  /*d3e0*/  LEA.HI R10, R25, R40, RZ, 0x2 ;  /* 0x00000028190a7211 */ /* 0x000fc400078f10ff */
[----:B------:R-:W-:Y:S02]  /*d3f0*/  SEL R67, R51, R20, P0 ;  /* 0x0000001433437207 */ /* 0x000fe40000000000 */
[--C-:B------:R-:W-:Y:S02]  /*d400*/  SHF.R.S32.HI R16, RZ, 0x2, R10.reuse ;  /* 0x00000002ff107819 */ /* 0x100fe4000001140a */
[----:B------:R-:W-:Y:S02]  /*d410*/  SHF.R.S32.HI R27, RZ, 0x1f, R10 ;  /* 0x0000001fff1b7819 */ /* 0x000fe4000001140a */
[----:B------:R-:W-:Y:S01]  /*d420*/  SEL R51, R20, R51, P0 ;  /* 0x0000003314337207 */ /* 0x000fe20000000000 */
[----:B------:R-:W-:Y:S01]  /*d430*/  IMAD.IADD R20, R0, 0x1, -R23 ;  /* 0x0000000100147824 */ /* 0x000fe200078e0a17 */
[----:B------:R-:W-:Y:S02]  /*d440*/  LEA.HI R23, R2, R2, RZ, 0x1 ;  /* 0x0000000202177211 */ /* 0x000fe400078f08ff */
[----:B------:R-:W-:Y:S01]  /*d450*/  LEA.HI R27, R27, R16, RZ, 0x3 ;  /* 0x000000101b1b7211 */ /* 0x000fe200078f18ff */
[----:B------:R-:W5:Y:S01]  /*d460*/  S2R R2, SR_CTAID.X ;  /* 0x0000000000027919 */ /* 0x000f620000002500 */
[----:B------:R-:W-:-:S02]  /*d470*/  SEL R61, R135, R134, P0 ;  /* 0x00000086873d7207 */ /* 0x000fc40000000000 */
[----:B------:R-:W-:Y:S01]  /*d480*/  LOP3.LUT R33, R27, 0xfffffff8, RZ, 0xc0, !PT ;  /* 0xfffffff81b217812 */ /* 0x000fe200078ec0ff */
[----:B------:R-:W-:Y:S01]  /*d490*/  IMAD R27, R23, -0x3, R8 ;  /* 0xfffffffd171b7824 */ /* 0x000fe200078e0208 */
[----:B------:R-:W-:Y:S02]  /*d4a0*/  LEA.HI R8, R20, R20, RZ, 0x1 ;  /* 0x0000001414087211 */ /* 0x000fe400078f08ff */
[----:B------:R-:W-:Y:S01]  /*d4b0*/  SEL R31, R98, R99, P0 ;  /* 0x00000063621f7207 */ /* 0x000fe20000000000 */
[----:B------:R-:W-:Y:S01]  /*d4c0*/  IMAD.IADD R0, R16, 0x1, -R33 ;  /* 0x0000000110007824 */ /* 0x000fe200078e0a21 */
[----:B------:R-:W-:Y:S02]  /*d4d0*/  LOP3.LUT R33, R8, 0x1ffffffe, RZ, 0xc0, !PT ;  /* 0x1ffffffe08217812 */ /* 0x000fe400078ec0ff */
[----:B------:R-:W-:Y:S02]  /*d4e0*/  SEL R21, R110, R111, P0 ;  /* 0x0000006f6e157207 */ /* 0x000fe40000000000 */
[----:B------:R-:W-:Y:S01]  /*d4f0*/  SEL R19, R14, R93, P0 ;  /* 0x0000005d0e137207 */ /* 0x000fe20000000000 */
[----:B------:R-:W-:Y:S01]  /*d500*/  IMAD.IADD R45, R20, 0x1, -R33 ;  /* 0x00000001142d7824 */ /* 0x000fe200078e0a21 */
[----:B------:R-:W-:-:S02]  /*d510*/  SEL R33, R134, R135, P0 ;  /* 0x0000008786217207 */ /* 0x000fc40000000000 */
[----:B------:R-:W-:Y:S02]  /*d520*/  SEL R14, R93, R14, P0 ;  /* 0x0000000e5d0e7207 */ /* 0x000fe40000000000 */
[----:B------:R-:W-:Y:S02]  /*d530*/  LOP3.LUT R75, R10, 0x7ffffffc, RZ, 0xc0, !PT ;  /* 0x7ffffffc0a4b7812 */ /* 0x000fe400078ec0ff */
[----:B------:R-:W-:Y:S02]  /*d540*/  LEA.HI R25, R25, R40, RZ, 0x5 ;  /* 0x0000002819197211 */ /* 0x000fe400078f28ff */
[----:B------:R-:W-:Y:S02]  /*d550*/  SEL R59, R108, R109, P0 ;  /* 0x0000006d6c3b7207 */ /* 0x000fe40000000000 */
[----:B------:R-:W-:Y:S02]  /*d560*/  SEL R18, R109, R108, P0 ;  /* 0x0000006c6d127207 */ /* 0x000fe40000000000 */
[----:B------:R-:W-:-:S02]  /*d570*/  SHF.R.S32.HI R25, RZ, 0x5, R25 ;  /* 0x00000005ff197819 */ /* 0x000fc40000011419 */
[----:B------:R-:W-:Y:S02]  /*d580*/  SEL R43, R58, R117, P0 ;  /* 0x000000753a2b7207 */ /* 0x000fe40000000000 */
[----:B------:R-:W-:Y:S01]  /*d590*/  SEL R65, R104, R105, P0 ;  /* 0x0000006968417207 */ /* 0x000fe20000000000 */
[----:B------:R-:W-:Y:S01]  /*d5a0*/  IMAD R0, R25, 0x10, R0 ;  /* 0x0000001019007824 */ /* 0x000fe200078e0200 */
[----:B------:R-:W-:Y:S02]  /*d5b0*/  SEL R17, R113, R112, P0 ;  /* 0x0000007071117207 */ /* 0x000fe40000000000 */
[----:B------:R-:W-:Y:S01]  /*d5c0*/  SEL R58, R117, R58, P0 ;  /* 0x0000003a753a7207 */ /* 0x000fe20000000000 */
[----:B------:R-:W-:Y:S01]  /*d5d0*/  IMAD R0, R27, 0x40, R0 ;  /* 0x000000401b007824 */ /* 0x000fe200078e0200 */
[----:B------:R-:W-:Y:S01]  /*d5e0*/  SEL R49, R124, R125, P0 ;  /* 0x0000007d7c317207 */ /* 0x000fe20000000000 */
[----:B------:R-:W-:Y:S01]  /*d5f0*/  IMAD.U32 R27, RZ, RZ, UR5 ;  /* 0x00000005ff1b7e24 */ /* 0x000fe2000f8e00ff */
[----:B------:R-:W-:Y:S01]  /*d600*/  SEL R53, R132, R133, P0 ;  /* 0x0000008584357207 */ /* 0x000fe20000000000 */
[--C-:B------:R-:W-:Y:S01]  /*d610*/  IMAD R45, R45, 0x8, R0.reuse ;  /* 0x000000082d2d7824 */ /* 0x100fe200078e0200 */
[----:B------:R-:W-:Y:S01]  /*d620*/  SEL R29, R90, R91, P0 ;  /* 0x0000005b5a1d7207 */ /* 0x000fe20000000000 */
[----:B-----5:R-:W-:Y:S01]  /*d630*/  IMAD R54, R2, 0xc0, R0 ;  /* 0x000000c002367824 */ /* 0x020fe200078e0200 */
[----:B------:R-:W-:Y:S01]  /*d640*/  SEL R63, R94, R95, P0 ;  /* 0x0000005f5e3f7207 */ /* 0x000fe20000000000 */
[----:B------:R-:W-:Y:S01]  /*d650*/  IMAD R45, R2, 0xc0, R45 ;  /* 0x000000c0022d7824 */ /* 0x000fe200078e022d */
[----:B------:R-:W-:Y:S01]  /*d660*/  SEL R41, R102, R103, P0 ;  /* 0x0000006766297207 */ /* 0x000fe20000000000 */
[----:B------:R-:W-:Y:S01]  /*d670*/  IMAD.U32 R27, RZ, RZ, UR9 ;  /* 0x00000009ff1b7e24 */ /* 0x000fe2000f8e00ff */
[----:B------:R-:W-:Y:S01]  /*d680*/  SEL R11, R106, R107, P0 ;  /* 0x0000006b6a0b7207 */ /* 0x000fe20000000000 */
[----:B----4-:R-:W-:Y:S01]  /*d690*/  @P2 IMAD.HI.U32 R74, R45, R74, RZ ;  /* 0x0000004a2d4a2227 */ /* 0x010fe200078e00ff */
[----:B------:R-:W-:Y:S01]  /*d6a0*/  SEL R9, R114, R115, P0 ;  /* 0x0000007372097207 */ /* 0x000fe20000000000 */
[----:B------:R-:W-:Y:S01]  /*d6b0*/  ULDC.64 UR8, c[0x0][0xb28] ;  /* 0x0002ca0000087ab9 */ /* 0x000fe20000000a00 */
        /* <DEDUP_REMOVED lines=19> */
[C---:B------:R-:W-:Y:S01]  /*d7f0*/  LOP3.LUT P1, RZ, R40.reuse, 0x3, RZ, 0xc0, !PT ;  /* 0x0000000328ff7812 */ /* 0x040fe2000782c0ff */
[----:B------:R-:W-:Y:S01]  /*d800*/  IMAD.IADD R40, R40, 0x1, -R75 ;  /* 0x0000000128287824 */ /* 0x000fe200078e0a4b */
[----:B---3--:R-:W-:Y:S01]  /*d810*/  LOP3.LUT R44, R12, 0x2, RZ, 0x3c, !PT ;  /* 0x000000020c2c7812 */ /* 0x008fe200078e3cff */
[----:B------:R-:W-:Y:S04]  /*d820*/  SHFL.IDX PT, R60, R33, R12, 0x1c1f ;  /* 0x001c1f0c213c7589 */ /* 0x000fe800000e0000 */
[----:B------:R-:W0:Y:S04]  /*d830*/  SHFL.IDX PT, R61, R61, R44, 0x1c1f ;  /* 0x001c1f2c3d3d7589 */ /* 0x000e2800000e0000 */
[----:B------:R3:W-:Y:S04]  /*d840*/  SHFL.IDX PT, R24, R31, R12, 0x1c1f ;  /* 0x001c1f0c1f187589 */ /* 0x0007e800000e0000 */
[----:B------:R-:W-:Y:S04]  /*d850*/  SHFL.IDX PT, R10, R21, R12, 0x1c1f ;  /* 0x001c1f0c150a7589 */ /* 0x000fe800000e0000 */
[----:B------:R-:W-:Y:S01]  /*d860*/  SHFL.IDX PT, R20, R73, R12, 0x1c1f ;  /* 0x001c1f0c49147589 */ /* 0x000fe200000e0000 */
[----:B---3--:R-:W3:Y:S03]  /*d870*/  LDC.64 R30, c[0x0][0xbd8] ;  /* 0x0002f600ff1e7b82 */ /* 0x008ee60000000a00 */
[----:B------:R0:W-:Y:S04]  /*d880*/  SHFL.IDX PT, R21, R3, R44, 0x1c1f ;  /* 0x001c1f2c03157589 */ /* 0x0001e800000e0000 */
[----:B------:R-:W-:Y:S04]  /*d890*/  SHFL.IDX PT, R19, R19, R12, 0x1c1f ;  /* 0x001c1f0c13137589 */ /* 0x000fe800000e0000 */
[----:B------:R-:W-:Y:S01]  /*d8a0*/  SHFL.IDX PT, R14, R14, R44, 0x1c1f ;  /* 0x001c1f2c0e0e7589 */ /* 0x000fe200000e0000 */
[----:B0-----:R-:W-:-:S03]  /*d8b0*/  SEL R3, R61, R60, P0 ;  /* 0x0000003c3d037207 */ /* 0x001fc60000000000 */
[----:B------:R-:W-:Y:S04]  /*d8c0*/  SHFL.IDX PT, R57, R57, R12, 0x1c1f ;  /* 0x001c1f0c39397589 */ /* 0x000fe800000e0000 */
[----:B------:R0:W4:Y:S04]  /*d8d0*/  SHFL.IDX PT, R62, R5, R44, 0x1c1f ;  /* 0x001c1f2c053e7589 */ /* 0x00012800000e0000 */
[----:B------:R-:W-:Y:S04]  /*d8e0*/  SHFL.IDX PT, R59, R59, R12, 0x1c1f ;  /* 0x001c1f0c3b3b7589 */ /* 0x000fe800000e0000 */
[----:B------:R4:W-:Y:S01]  /*d8f0*/  SHFL.IDX PT, R66, R18, R44, 0x1c1f ;  /* 0x001c1f2c12427589 */ /* 0x0009e200000e0000 */
[----:B0-----:R-:W-:-:S03]  /*d900*/  SEL R5, R60, R61, P0 ;  /* 0x0000003d3c057207 */ /* 0x001fc60000000000 */
[----:B------:R-:W-:Y:S01]  /*d910*/  SHFL.IDX PT, R55, R55, R12, 0x1c1f ;  /* 0x001c1f0c37377589 */ /* 0x000fe200000e0000 */
[----:B------:R-:W0:Y:S03]  /*d920*/  LDC.64 R60, c[0x0][0xb40] ;  /* 0x0002d000ff3c7b82 */ /* 0x000e260000000a00 */
[----:B------:R-:W5:Y:S04]  /*d930*/  SHFL.IDX PT, R64, R15, R44, 0x1c1f ;  /* 0x001c1f2c0f407589 */ /* 0x000f6800000e0000 */
[----:B------:R2:W-:Y:S04]  /*d940*/  SHFL.IDX PT, R48, R69, R12, 0x1c1f ;  /* 0x001c1f0c45307589 */ /* 0x0005e800000e0000 */
[----:B------:R-:W-:Y:S01]  /*d950*/  SHFL.IDX PT, R52, R67, R12, 0x1c1f ;  /* 0x001c1f0c43347589 */ /* 0x000fe200000e0000 */
[----:B----4-:R-:W-:-:S03]  /*d960*/  SEL R18, R57, R62, P0 ;  /* 0x0000003e39127207 */ /* 0x010fc60000000000 */
[----:B------:R-:W-:Y:S01]  /*d970*/  SHFL.IDX PT, R16, R41, R12, 0x1c1f ;  /* 0x001c1f0c29107589 */ /* 0x000fe200000e0000 */
[----:B--2---:R-:W2:Y:S03]  /*d980*/  @P2 LDC R69, c[0x0][0xbf0] ;  /* 0x0002fc00ff452b82 */ /* 0x004ea60000000800 */
[----:B------:R-:W-:Y:S04]  /*d990*/  SHFL.IDX PT, R8, R39, R12, 0x1c1f ;  /* 0x001c1f0c27087589 */ /* 0x000fe800000e0000 */
[----:B------:R-:W-:Y:S01]  /*d9a0*/  SHFL.IDX PT, R0, R37, R12, 0x1c1f ;  /* 0x001c1f0c25007589 */ /* 0x000fe200000e0000 */
[----:B0-----:R-:W-:-:S03]  /*d9b0*/  IMAD.WIDE.U32 R34, R60, UR38, R34 ;  /* 0x000000263c227c25 */ /* 0x001fc6000f8e0022 */
[----:B------:R-:W-:Y:S01]  /*d9c0*/  SHFL.IDX PT, R2, R25, R12, 0x1c1f ;  /* 0x001c1f0c19027589 */ /* 0x000fe200000e0000 */
[----:B-----5:R-:W-:-:S03]  /*d9d0*/  SEL R15, R64, R55, P0 ;  /* 0x00000037400f7207 */ /* 0x020fc60000000000 */
[----:B------:R-:W-:Y:S04]  /*d9e0*/  SHFL.IDX PT, R67, R17, R44, 0x1c1f ;  /* 0x001c1f2c11437589 */ /* 0x000fe800000e0000 */
        /* <DEDUP_REMOVED lines=10> */
[----:B------:R4:W-:Y:S04]  /*da90*/  SHFL.IDX PT, R7, R7, R12, 0x1c1f ;  /* 0x001c1f0c07077589 */ /* 0x0009e800000e0000 */
[----:B------:R5:W1:Y:S04]  /*daa0*/  SHFL.IDX PT, R68, R13, R44, 0x1c1f ;  /* 0x001c1f2c0d447589 */ /* 0x000a6800000e0000 */
[----:B------:R-:W-:Y:S01]  /*dab0*/  SHFL.IDX PT, R58, R58, R44, 0x1c1f ;  /* 0x001c1f2c3a3a7589 */ /* 0x000fe200000e0000 */
[----:B----4-:R-:W-:-:S03]  /*dac0*/  SEL R12, R20, R21, P0 ;  /* 0x00000015140c7207 */ /* 0x010fc60000000000 */
[----:B------:R-:W-:Y:S01]  /*dad0*/  SHFL.IDX PT, R50, R125, R44, 0x1c1f ;  /* 0x001c1f2c7d327589 */ /* 0x000fe200000e0000 */
[----:B------:R-:W-:Y:S02]  /*dae0*/  SEL R20, R21, R20, P0 ;  /* 0x0000001415147207 */ /* 0x000fe40000000000 */
[----:B-----5:R-:W-:Y:S01]  /*daf0*/  SEL R13, R19, R14, P0 ;  /* 0x0000000e130d7207 */ /* 0x020fe20000000000 */
[----:B------:R-:W4:Y:S01]  /*db00*/  SHFL.IDX PT, R47, R47, R44, 0x1c1f ;  /* 0x001c1f2c2f2f7589 */ /* 0x000f2200000e0000 */
[----:B------:R-:W-:Y:S02]  /*db10*/  SEL R21, R14, R19, P0 ;  /* 0x000000130e157207 */ /* 0x000fe40000000000 */
[----:B------:R-:W-:Y:S01]  /*db20*/  SEL R14, R62, R57, P0 ;  /* 0x000000393e0e7207 */ /* 0x000fe20000000000 */
[----:B------:R-:W-:Y:S01]  /*db30*/  SHFL.IDX PT, R56, R133, R44, 0x1c1f ;  /* 0x001c1f2c85387589 */ /* 0x000fe200000e0000 */
[----:B---3--:R-:W-:Y:S01]  /*db40*/  IMAD.WIDE.U32 R62, R30, UR38, R26 ;  /* 0x000000261e3e7c25 */ /* 0x008fe2000f8e001a */
[----:B------:R-:W-:-:S02]  /*db50*/  SEL R27, R59, R66, P0 ;  /* 0x000000423b1b7207 */ /* 0x000fc40000000000 */
[----:B------:R-:W3:Y:S01]  /*db60*/  SHFL.IDX PT, R51, R51, R44, 0x1c1f ;  /* 0x001c1f2c33337589 */ /* 0x000ee200000e0000 */
[----:B------:R-:W-:Y:S01]  /*db70*/  IMAD R57, RZ, RZ, -UR36 ;  /* 0x80000024ff397e24 */ /* 0x000fe2000f8e02ff */
[----:B------:R-:W-:Y:S01]  /*db80*/  SEL R19, R55, R64, P0 ;  /* 0x0000004037137207 */ /* 0x000fe20000000000 */
[----:B------:R-:W-:Y:S01]  /*db90*/  IMAD R64, R60, UR39, RZ ;  /* 0x000000273c407c24 */ /* 0x000fe2000f8e02ff */
[----:B------:R-:W-:Y:S01]  /*dba0*/  SHFL.IDX PT, R41, R95, R44, 0x1c1f ;  /* 0x001c1f2c5f297589 */ /* 0x000fe200000e0000 */
[----:B------:R-:W-:Y:S01]  /*dbb0*/  IMAD.MOV.U32 R55, RZ, RZ, R45 ;  /* 0x000000ffff377224 */ /* 0x000fe200078e002d */
[----:B-1----:R-:W-:Y:S01]  /*dbc0*/  SEL R26, R65, R68, P0 ;  /* 0x00000044411a7207 */ /* 0x002fe20000000000 */
[----:B------:R-:W-:Y:S01]  /*dbd0*/  IMAD R61, R61, UR38, R64 ;  /* 0x000000263d3d7c24 */ /* 0x000fe2000f8e0240 */
[----:B------:R-:W-:Y:S01]  /*dbe0*/  SHFL.IDX PT, R38, R91, R44, 0x1c1f ;  /* 0x001c1f2c5b267589 */ /* 0x000fe200000e0000 */
[----:B------:R-:W-:Y:S02]  /*dbf0*/  IMAD.MOV.U32 R60, RZ, RZ, R34 ;  /* 0x000000ffff3c7224 */ /* 0x000fe400078e0022 */
[----:B------:R-:W-:Y:S01]  /*dc00*/  IMAD.IADD R61, R35, 0x1, R61 ;  /* 0x00000001233d7824 */ /* 0x000fe200078e023d */
        /* <DEDUP_REMOVED lines=9> */
[----:B-1----:R-:W-:Y:S01]  /*dca0*/  IMAD R44, R30, UR39, RZ ;  /* 0x000000271e2c7c24 */ /* 0x002fe2000f8e02ff */
[----:B------:R-:W-:-:S03]  /*dcb0*/  SEL R30, R68, R65, P0 ;  /* 0x00000041441e7207 */ /* 0x000fc60000000000 */
[----:B------:R-:W-:Y:S02]  /*dcc0*/  IMAD R31, R31, UR38, R44 ;  /* 0x000000261f1f7c24 */ /* 0x000fe4000f8e022c */
[----:B------:R-:W-:-:S04]  /*dcd0*/  @P2 IMAD.HI.U32 R44, R45, R70, RZ ;  /* 0x000000462d2c2227 */ /* 0x000fc800078e00ff */
[----:B------:R-:W-:Y:S01]  /*dce0*/  IMAD.IADD R63, R63, 0x1, R31 ;  /* 0x000000013f3f7824 */ /* 0x000fe200078e021f */
[----:B------:R-:W-:Y:S01]  /*dcf0*/  SEL R31, R66, R59, P0 ;  /* 0x0000003b421f7207 */ /* 0x000fe20000000000 */
[----:B------:R-:W-:Y:S01]  /*dd00*/  IMAD R59, R72, R57, UR4 ;  /* 0x00000004483b7e24 */ /* 0x000fe2000f8e0239 */
[----:B--2---:R-:W-:Y:S01]  /*dd10*/  @P2 SHF.R.U32.HI R55, RZ, R69, R44 ;  /* 0x00000045ff372219 */ /* 0x004fe2000001162c */
[----:B------:R-:W-:Y:S01]  /*dd20*/  ULDC.64 UR4, c[0x0][0xbe0] ;  /* 0x0002f80000047ab9 */ /* 0x000fe20000000a00 */
[----:B------:R-:W-:Y:S01]  /*dd30*/  IMAD.MOV.U32 R57, RZ, RZ, R45 ;  /* 0x000000ffff397224 */ /* 0x000fe200078e002d */
[----:B0-----:R-:W-:Y:S01]  /*dd40*/  @P2 SHF.R.U32.HI R57, RZ, R71, R74 ;  /* 0x00000047ff392219 */ /* 0x001fe2000001164a */
[----:B------:R-:W-:Y:S01]  /*dd50*/  IMAD.WIDE.U32 R60, R59, UR6, R60 ;  /* 0x000000063b3c7c25 */ /* 0x000fe2000f8e003c */
[----:B------:R-:W-:-:S05]  /*dd60*/  SHF.R.S32.HI R44, RZ, 0x1f, R59 ;  /* 0x0000001fff2c7819 */ /* 0x000fca000001143b */
[C---:B------:R-:W-:Y:S02]  /*dd70*/  IMAD R35, R44.reuse, UR4, RZ ;  /* 0x000000042c237c24 */ /* 0x040fe4000f8e02ff */
[----:B------:R-:W-:Y:S02]  /*dd80*/  IMAD R44, R44, UR6, RZ ;  /* 0x000000062c2c7c24 */ /* 0x000fe4000f8e02ff */
[C---:B------:R-:W-:Y:S02]  /*dd90*/  IMAD R64, R59.reuse, UR5, R35 ;  /* 0x000000053b407c24 */ /* 0x040fe4000f8e0223 */
[----:B------:R-:W-:Y:S01]  /*dda0*/  IMAD.WIDE.U32 R34, R59, UR4, R62 ;  /* 0x000000043b227c25 */ /* 0x000fe2000f8e003e */
[----:B------:R-:W-:-:S03]  /*ddb0*/  ULDC.64 UR4, c[0x0][0xb30] ;  /* 0x0002cc0000047ab9 */ /* 0x000fc60000000a00 */
[----:B------:R-:W-:Y:S01]  /*ddc0*/  IMAD R63, R59, UR7, R44 ;  /* 0x000000073b3f7c24 */ /* 0x000fe2000f8e022c */
[----:B------:R-:W-:Y:S01]  /*ddd0*/  SHF.R.S32.HI R59, RZ, 0x1f, R55 ;  /* 0x0000001fff3b7819 */ /* 0x000fe20000011437 */
[----:B------:R-:W-:Y:S01]  /*dde0*/  IMAD.MOV R62, RZ, RZ, -R57 ;  /* 0x000000ffff3e7224 */ /* 0x000fe200078e0a39 */
[----:B------:R-:W-:Y:S01]  /*ddf0*/  IADD3 R34, P2, R55, R34, RZ ;  /* 0x0000002237227210 */ /* 0x000fe20007f5e0ff */
[----:B------:R-:W-:Y:S01]  /*de00*/  IMAD.MOV R55, RZ, RZ, -R55 ;  /* 0x000000ffff377224 */ /* 0x000fe200078e0a37 */
[----:B------:R-:W-:Y:S01]  /*de10*/  SHF.R.S32.HI R44, RZ, 0x1f, R57 ;  /* 0x0000001fff2c7819 */ /* 0x000fe20000011439 */
[----:B------:R-:W-:Y:S01]  /*de20*/  IMAD.IADD R61, R61, 0x1, R63 ;  /* 0x000000013d3d7824 */ /* 0x000fe200078e023f */
[----:B------:R-:W-:Y:S01]  /*de30*/  IADD3.X R35, R59, R35, R64, P2, !PT ;  /* 0x000000233b237210 */ /* 0x000fe200017fe440 */
[----:B------:R-:W-:Y:S01]  /*de40*/  IMAD R55, R46, R55, R45 ;  /* 0x000000372e377224 */ /* 0x000fe200078e022d */
[----:B------:R-:W-:Y:S01]  /*de50*/  ULDC.64 UR6, c[0x0][0xbc8] ;  /* 0x0002f20000067ab9 */ /* 0x000fe20000000a00 */
[----:B------:R-:W-:-:S02]  /*de60*/  IMAD R44, R44, UR4, RZ ;  /* 0x000000042c2c7c24 */ /* 0x000fc4000f8e02ff */
[----:B------:R-:W-:Y:S02]  /*de70*/  IMAD R59, R46, R62, R45 ;  /* 0x0000003e2e3b7224 */ /* 0x000fe400078e022d */
[C---:B------:R-:W-:Y:S01]  /*de80*/  IMAD R63, R57.reuse, UR5, R44 ;  /* 0x00000005393f7c24 */ /* 0x040fe2000f8e022c */
[----:B------:R-:W-:Y:S01]  /*de90*/  SHF.R.S32.HI R44, RZ, 0x1f, R55 ;  /* 0x0000001fff2c7819 */ /* 0x000fe20000011437 */
[----:B------:R-:W-:Y:S01]  /*dea0*/  IMAD.WIDE.U32 R60, R57, UR4, R60 ;  /* 0x00000004393c7c25 */ /* 0x000fe2000f8e003c */
[----:B------:R-:W-:Y:S01]  /*deb0*/  SHF.R.S32.HI R45, RZ, 0x1f, R59 ;  /* 0x0000001fff2d7819 */ /* 0x000fe2000001143b */
[----:B------:R-:W0:Y:S01]  /*dec0*/  S2UR UR5, SR_CgaCtaId ;  /* 0x00000000000579c3 */ /* 0x000e220000008800 */
[----:B------:R-:W-:Y:S01]  /*ded0*/  UMOV UR4, 0x400 ;  /* 0x0000040000047882 */ /* 0x000fe20000000000 */
[----:B------:R-:W-:Y:S02]  /*dee0*/  IMAD R44, R44, UR6, RZ ;  /* 0x000000062c2c7c24 */ /* 0x000fe4000f8e02ff */
[----:B------:R-:W-:-:S02]  /*def0*/  IMAD R62, R45, UR8, RZ ;  /* 0x000000082d3e7c24 */ /* 0x000fc4000f8e02ff */
        /* <DEDUP_REMOVED lines=27> */
[----:B------:R-:W2:Y:S01]  /*e0b0*/  SHFL.IDX PT, R63, R57, 0x1, 0x1c1f ;  /* 0x003c1f00393f7f89 */ /* 0x000ea200000e0000 */
[----:B----4-:R-:W-:Y:S01]  /*e0c0*/  SEL R46, R48, R47, P0 ;  /* 0x0000002f302e7207 */ /* 0x010fe20000000000 */
[----:B0-----:R-:W-:Y:S01]  /*e0d0*/  IMAD.SHL.U32 R55, R40, 0x2, RZ ;  /* 0x0000000228377824 */ /* 0x001fe200078e00ff */
[----:B------:R-:W-:Y:S01]  /*e0e0*/  SEL R48, R47, R48, P0 ;  /* 0x000000302f307207 */ /* 0x000fe20000000000 */
[----:B------:R0:W4:Y:S01]  /*e0f0*/  SHFL.IDX PT, R44, R66, RZ, 0x1c1f ;  /* 0x001c1fff422c7589 */ /* 0x00012200000e0000 */
[----:B------:R-:W-:Y:S02]  /*e100*/  SEL R47, R49, R50, P0 ;  /* 0x00000032312f7207 */ /* 0x000fe40000000000 */
[----:B------:R-:W-:Y:S01]  /*e110*/  SYNCS.ARRIVE.TRANS64.RED.A1T0 RZ, [UR4], RZ ;  /* 0x000000ffffff79a7 */ /* 0x000fe20008100404 */
[----:B------:R-:W-:Y:S01]  /*e120*/  SEL R49, R50, R49, P0 ;  /* 0x0000003132317207 */ /* 0x000fe20000000000 */
[----:B------:R0:W0:Y:S01]  /*e130*/  SHFL.IDX PT, R45, R68, RZ, 0x1c1f ;  /* 0x001c1fff442d7589 */ /* 0x00002200000e0000 */
[----:B---3--:R-:W-:-:S02]  /*e140*/  SEL R50, R52, R51, P0 ;  /* 0x0000003334327207 */ /* 0x008fc40000000000 */
[----:B------:R-:W-:Y:S02]  /*e150*/  SEL R52, R51, R52, P0 ;  /* 0x0000003433347207 */ /* 0x000fe40000000000 */
[----:B------:R-:W-:Y:S02]  /*e160*/  SEL R35, R43, R58, P0 ;  /* 0x0000003a2b237207 */ /* 0x000fe40000000000 */
[----:B------:R-:W-:Y:S02]  /*e170*/  SEL R51, R53, R56, P0 ;  /* 0x0000003835337207 */ /* 0x000fe40000000000 */
[----:B------:R-:W-:Y:S01]  /*e180*/  SEL R43, R58, R43, P0 ;  /* 0x0000002b3a2b7207 */ /* 0x000fe20000000000 */
[----:B-1----:R1:W-:Y:S01]  /*e190*/  @!P2 ST.E desc[UR44][R60.64], R6 ;  /* 0x000000063c00a985 */ /* 0x0023e2000c10192c */
[----:B------:R-:W-:-:S03]  /*e1a0*/  SEL R53, R56, R53, P0 ;  /* 0x0000003538357207 */ /* 0x000fc60000000000 */
[----:B--2---:R1:W-:Y:S01]  /*e1b0*/  @!P1 ST.E desc[UR44][R62.64], R4 ;  /* 0x000000043e009985 */ /* 0x0043e2000c10192c */
[----:B------:R-:W-:Y:S05]  /*e1c0*/  @P3 BRA `(.L_x_9556) ;  /* 0x0000000400183947 */ /* 0x000fea0003800000 */
[C---:B-1----:R-:W-:Y:S01]  /*e1d0*/  VIADD R6, R55.reuse, 0x8 ;  /* 0x0000000837067836 */ /* 0x042fe20000000000 */
        /* <DEDUP_REMOVED lines=11> */
[--C-:B0---4-:R-:W-:Y:S02]  /*e290*/  @!P1 IMAD.WIDE R56, R55, 0x4, R44.reuse ;  /* 0x0000000437389825 */ /* 0x111fe400078e022c */
        /* <DEDUP_REMOVED lines=57> */
.L_x_9556:
[----:B------:R-:W-:Y:S05]  /*e630*/  BSYNC B0 ;  /* 0x0000000000007941 */ /* 0x000fea0003800000 */
.L_x_9555:
[----:B------:R-:W-:Y:S01]  /*e640*/  ISETP.GE.AND P1, PT, R64, R65, PT ;  /* 0x000000414000720c */ /* 0x000fe20003f26270 */
[----:B--2---:R2:W3:Y:S01]  /*e650*/  SHFL.IDX PT, R13, R68, 0x1, 0x1c1f ;  /* 0x003c1f00440d7f89 */ /* 0x0044e200000e0000 */
        /* <DEDUP_REMOVED lines=15> */
[----:B-1----:R-:W-:Y:S02]  /*e750*/  SEL R4, R2, R23, P0 ;  /* 0x0000001702047207 */ /* 0x002fe40000000000 */
        /* <DEDUP_REMOVED lines=52> */
[----:B--2---:R-:W-:Y:S01]  /*eaa0*/  @!P0 IMAD.WIDE R6, R9, 0x4, R12 ;  /* 0x0000000409068825 */ /* 0x004fe200078e020c */
        /* <DEDUP_REMOVED lines=27> */
.L_x_9554:
        /* <DEDUP_REMOVED lines=58> */
.L_x_9469:
        /* <DEDUP_REMOVED lines=18> */
.L_x_9557:
[----:B------:R-:W-:Y:S01]  /*f120*/  ULDC UR8, c[0x0][0xc50] ;  /* 0x0003140000087ab9 */ /* 0x000fe20000000800 */
[----:B------:R-:W-:Y:S01]  /*f130*/  UMOV UR36, UR7 ;  /* 0x0000000700247c82 */ /* 0x000fe20008000000 */
[----:B------:R-:W-:-:S11]  /*f140*/  UISETP.NE.AND UP0, UPT, UR8, 0x1, UPT ;  /* 0x000000010800788c */ /* 0x000fd6000bf05270 */
[----:B------:R-:W-:Y:S01]  /*f150*/  @UP0 ULDC UR4, c[0x0][0xc54] ;  /* 0x0003150000040ab9 */ /* 0x000fe20000000800 */
[----:B------:R-:W-:Y:S01]  /*f160*/  @UP0 ULDC UR6, c[0x0][0xc58] ;  /* 0x0003160000060ab9 */ /* 0x000fe20000000800 */
[----:B------:R-:W-:-:S04]  /*f170*/  UIMAD.WIDE.U32 UR4, UR7, UR4, URZ ;  /* 0x00000004070472a5 */ /* 0x000fc8000f8e003f */
[----:B------:R-:W-:-:S12]  /*f180*/  @UP0 USHF.R.U32.HI UR36, URZ, UR6, UR5 ;  /* 0x000000063f240299 */ /* 0x000fd80008011605 */
.L_x_9558:
        /* <DEDUP_REMOVED lines=24> */
[----:B0-----:R-:W-:-:S04]  /*f310*/  UIMAD UR39, UR39, 0xc0, URZ ;  /* 0x000000c0272778a4 */ /* 0x001fc8000f8e023f */
        /* <DEDUP_REMOVED lines=16> */
.L_x_9561:
[----:B------:R-:W-:-:S11]  /*f420*/  UISETP.NE.AND UP0, UPT, UR5, 0x1, UPT ;  /* 0x000000010500788c */ /* 0x000fd6000bf05270 */
[----:B------:R-:W-:Y:S02]  /*f430*/  @UP0 ULDC.64 UR14, c[0x0][0x9e8] ;  /* 0x00027a00000e0ab9 */ /* 0x000fe40000000a00 */
[----:B------:R-:W-:-:S04]  /*f440*/  UIMAD.WIDE.U32 UR8, UR7, UR14, URZ ;  /* 0x0000000e070872a5 */ /* 0x000fc8000f8e003f */
[----:B------:R-:W-:-:S12]  /*f450*/  @UP0 USHF.R.U32.HI UR7, URZ, UR15, UR9 ;  /* 0x0000000f3f070299 */ /* 0x000fd80008011609 */
.L_x_9562:
[----:B------:R-:W-:-:S04]  /*f460*/  UIMAD UR7, UR7, UR5, UR5 ;  /* 0x00000005070772a4 */ /* 0x000fc8000f8e0205 */
[----:B------:R-:W-:-:S04]  /*f470*/  UISETP.LT.AND UP0, UPT, UR4, UR7, UPT ;  /* 0x000000070400728c */ /* 0x000fc8000bf01270 */
[----:B------:R-:W-:-:S12]  /*f480*/  USEL UR4, UR4, UR7, UP0 ;  /* 0x0000000704047287 */ /* 0x000fd80008000000 */
.L_x_9560:
        /* <DEDUP_REMOVED lines=30> */
.L_x_9564:
[----:B------:R-:W-:-:S11]  /*f670*/  UISETP.NE.AND UP0, UPT, UR5, 0x1, UPT ;  /* 0x000000010500788c */ /* 0x000fd6000bf05270 */
[----:B------:R-:W-:Y:S02]  /*f680*/  @UP0 ULDC.64 UR12, c[0x0][0x9e8] ;  /* 0x00027a00000c0ab9 */ /* 0x000fe40000000a00 */
[----:B------:R-:W-:-:S04]  /*f690*/  UIMAD.WIDE.U32 UR8, UR4, UR12, URZ ;  /* 0x0000000c040872a5 */ /* 0x000fc8000f8e003f */
[----:B------:R-:W-:-:S12]  /*f6a0*/  @UP0 USHF.R.U32.HI UR4, URZ, UR13, UR9 ;  /* 0x0000000d3f040299 */ /* 0x000fd80008011609 */
.L_x_9565:
[----:B------:R-:W-:-:S04]  /*f6b0*/  UIMAD UR4, UR4, UR5, URZ ;  /* 0x00000005040472a4 */ /* 0x000fc8000f8e023f */
[----:B------:R-:W-:-:S04]  /*f6c0*/  UISETP.LT.AND UP0, UPT, UR7, UR4, UPT ;  /* 0x000000040700728c */ /* 0x000fc8000bf01270 */
[----:B------:R-:W-:-:S12]  /*f6d0*/  USEL UR7, UR7, UR4, !UP0 ;  /* 0x0000000407077287 */ /* 0x000fd8000c000000 */
.L_x_9563:
        /* <DEDUP_REMOVED lines=20> */
[----:B------:R-:W-:Y:S01]  /*f820*/  IABS R4, UR6 ;  /* 0x0000000600047c13 */ /* 0x000fe20008000000 */
[----:B------:R-:W-:-:S04]  /*f830*/  ULOP3.LUT UR6, UR6, UR11, URZ, 0x3c, !UPT ;  /* 0x0000000b06067292 */ /* 0x000fc8000f8e3c3f */
[----:B------:R-:W-:-:S05]  /*f840*/  IMAD.MOV.U32 R3, RZ, RZ, R4 ;  /* 0x000000ffff037224 */ /* 0x000fca00078e0004 */
        /* <DEDUP_REMOVED lines=23> */
.L_x_9566:
[----:B------:R-:W-:Y:S01]  /*f9c0*/  UIMAD UR40, UR40, UR4, UR9 ;  /* 0x00000004282872a4 */ /* 0x000fe2000f8e0209 */
[----:B------:R-:W-:Y:S02]  /*f9d0*/  IMAD.U32 R26, RZ, RZ, UR10 ;  /* 0x0000000aff1a7e24 */ /* 0x000fe4000f8e00ff */
[----:B------:R-:W-:Y:S02]  /*f9e0*/  IMAD.MOV.U32 R0, RZ, RZ, RZ ;  /* 0x000000ffff007224 */ /* 0x000fe400078e00ff */
[----:B------:R-:W-:Y:S02]  /*f9f0*/  IMAD.MOV.U32 R14, RZ, RZ, 0x1 ;  /* 0x00000001ff0e7424 */ /* 0x000fe400078e00ff */
[----:B------:R-:W-:Y:S02]  /*fa00*/  IMAD.U32 R3, RZ, RZ, UR40 ;  /* 0x00000028ff037e24 */ /* 0x000fe4000f8e00ff */
[----:B------:R-:W-:-:S03]  /*fa10*/  IMAD.MOV.U32 R2, RZ, RZ, 0x1 ;  /* 0x00000001ff027424 */ /* 0x000fc600078e00ff */
[----:B------:R-:W-:-:S04]  /*fa20*/  VIADDMNMX R26, R3, UR4, R26, PT ;  /* 0x00000004031a7c46 */ /* 0x000fc8000b80011a */
        /* <DEDUP_REMOVED lines=25> */
.L_x_9567:
        /* <DEDUP_REMOVED lines=20> */
.L_x_9568:
        /* <DEDUP_REMOVED lines=20> */
.L_x_9569:
        /* <DEDUP_REMOVED lines=18> */
.L_x_9570:
[----:B------:R-:W0:Y:S01]  /*ff60*/  LDC.64 R2, c[0x0][0x9f8] ;  /* 0x00027e00ff027b82 */ /* 0x000e220000000a00 */
[----:B------:R-:W-:Y:S01]  /*ff70*/  IMAD.MOV.U32 R22, RZ, RZ, R18 ;  /* 0x000000ffff167224 */ /* 0x000fe200078e0012 */
[----:B------:R-:W1:Y:S06]  /*ff80*/  S2R R17, SR_TID.X ;  /* 0x0000000000117919 */ /* 0x000e6c0000002100 */
[----:B------:R-:W2:Y:S01]  /*ff90*/  LDC.64 R4, c[0x0][0x418] ;  /* 0x00010600ff047b82 */ /* 0x000ea20000000a00 */
[----:B0-----:R-:W-:-:S04]  /*ffa0*/  ISETP.NE.U32.AND P0, PT, R2, RZ, PT ;  /* 0x000000ff0200720c */ /* 0x001fc80003f05070 */
[----:B------:R-:W-:-:S13]  /*ffb0*/  ISETP.NE.AND.EX P0, PT, R3, RZ, PT, P0 ;  /* 0x000000ff0300720c */ /* 0x000fda0003f05300 */
[----:B------:R-:W0:Y:S02]  /*ffc0*/  @P0 LDC.64 R2, c[0x0][0x9f8] ;  /* 0x00027e00ff020b82 */ /* 0x000e240000000a00 */
[----:B0-----:R-:W-:-:S05]  /*ffd0*/  @P0 IMAD.WIDE R2, R18, 0x4, R2 ;  /* 0x0000000412020825 */ /* 0x001fca00078e0202 */
[----:B------:R0:W3:Y:S01]  /*ffe0*/  @P0 LDG.E R22, desc[UR44][R2.64] ;  /* 0x0000002c02160981 */ /* 0x0000e2000c1e1900 */
[--C-:B-1----:R-:W-:Y:S01]  /*fff0*/  SHF.R.U32.HI R11, RZ, 0x1, R17.reuse ;  /* 0x00000001ff0b7819 */ /* 0x102fe20000011611 */
[C---:B------:R-:W-:Y:S01]  /*10000*/  IMAD.SHL.U32 R0, R17.reuse, 0x20, RZ ;  /* 0x0000002011007824 */ /* 0x040fe200078e00ff */
[----:B--2---:R-:W-:Y:S01]  /*10010*/  ISETP.NE.U32.AND P0, PT, R4, RZ, PT ;  /* 0x000000ff0400720c */ /* 0x004fe20003f05070 */
        /* <DEDUP_REMOVED lines=29> */
[----:B---3--:R-:W-:Y:S02]  /*101f0*/  SHF.R.S32.HI R23, RZ, 0x1f, R22 ;  /* 0x0000001fff177819 */ /* 0x008fe40000011416 */
[----:B------:R-:W-:Y:S01]  /*10200*/  SEL R17, R22, RZ, !P2 ;  /* 0x000000ff16117207 */ /* 0x000fe20005000000 */
[----:B------:R-:W-:Y:S06]  /*10210*/  BRA.DIV UR4, `(.L_x_9571) ;  /* 0x0000002e04107947 */ /* 0x000fec000b800000 */
[----:B------:R0:W1:Y:S02]  /*10220*/  SHFL.IDX PT, R14, R20, RZ, 0x1f ;  /* 0x00001fff140e7589 */ /* 0x00006400000e0000 */
.L_x_9626:
[----:B-1----:R-:W-:Y:S02]  /*10230*/  ISETP.NE.AND P0, PT, R14, RZ, PT ;  /* 0x000000ff0e00720c */ /* 0x002fe40003f05270 */
        /* <DEDUP_REMOVED lines=8> */
.L_x_9629:
        /* <DEDUP_REMOVED lines=21> */
.L_x_9574:
[----:B------:R-:W-:Y:S01]  /*10410*/  IMAD.MOV.U32 R3, RZ, RZ, 0x1 ;  /* 0x00000001ff037424 */ /* 0x000fe200078e00ff */
[----:B------:R-:W-:-:S04]  /*10420*/  ISETP.NE.AND P1, PT, R28, RZ, PT ;  /* 0x000000ff1c00720c */ /* 0x000fc80003f25270 */
[----:B------:R-:W-:-:S04]  /*10430*/  SHF.L.U32 R3, R3, 0x1f, RZ ;  /* 0x0000001f03037819 */ /* 0x000fc800000006ff */
[----:B------:R-:W2:Y:S02]  /*10440*/  SYNCS.PHASECHK.TRANS64.TRYWAIT P0, [UR38+0x17080], R3 ;  /* 0x01708003ff0075a7 */ /* 0x000ea40008000166 */
[----:B--2---:R-:W-:Y:S05]  /*10450*/  @!P0 BRA `(.L_x_9575) ;  /* 0x0000002800c08947 */ /* 0x004fea0003800000 */
.L_x_9630:
[----:B------:R-:W-:Y:S05]  /*10460*/  @P1 BRA `(.L_x_9576) ;  /* 0x0000000000181947 */ /* 0x000fea0003800000 */
[----:B-1----:R-:W1:Y:S01]  /*10470*/  S2R R4, SR_TID.X ;  /* 0x0000000000047919 */ /* 0x002e620000002100 */
[----:B------:R-:W-:-:S04]  /*10480*/  IMAD.MOV.U32 R2, RZ, RZ, 0x3000 ;  /* 0x00003000ff027424 */ /* 0x000fc800078e00ff */
[----:B------:R3:W-:Y:S01]  /*10490*/  SYNCS.ARRIVE.TRANS64 RZ, [UR38+0x17070], R2 ;  /* 0x01707002ffff79a7 */ /* 0x0007e20008000026 */
[----:B-1----:R-:W-:-:S13]  /*104a0*/  LOP3.LUT P0, RZ, R4, 0x1f, RZ, 0xc0, !PT ;  /* 0x0000001f04ff7812 */ /* 0x002fda000780c0ff */
[----:B---3--:R-:W-:Y:S05]  /*104b0*/  @!P0 BRA `(.L_x_9576) ;  /* 0x0000000000048947 */ /* 0x008fea0003800000 */
[----:B------:R-:W-:Y:S01]  /*104c0*/  BPT.TRAP 0x1 ;  /* 0x000000040000795c */ /* 0x000fe20000300000 */
.L_x_9576:
        /* <DEDUP_REMOVED lines=28> */
.L_x_9631:
[----:B------:R-:W-:Y:S05]  /*10690*/  @P1 BRA `(.L_x_9578) ;  /* 0x0000000000181947 */ /* 0x000fea0003800000 */
[----:B-1----:R-:W1:Y:S01]  /*106a0*/  S2R R4, SR_TID.X ;  /* 0x0000000000047919 */ /* 0x002e620000002100 */
[----:B------:R-:W-:-:S04]  /*106b0*/  IMAD.MOV.U32 R2, RZ, RZ, 0x3000 ;  /* 0x00003000ff027424 */ /* 0x000fc800078e00ff */
[----:B------:R4:W-:Y:S01]  /*106c0*/  SYNCS.ARRIVE.TRANS64 RZ, [UR38+0x17030], R2 ;  /* 0x01703002ffff79a7 */ /* 0x0009e20008000026 */
[----:B-1----:R-:W-:-:S13]  /*106d0*/  LOP3.LUT P0, RZ, R4, 0x1f, RZ, 0xc0, !PT ;  /* 0x0000001f04ff7812 */ /* 0x002fda000780c0ff */
[----:B----4-:R-:W-:Y:S05]  /*106e0*/  @!P0 BRA `(.L_x_9578) ;  /* 0x0000000000048947 */ /* 0x010fea0003800000 */
[----:B------:R-:W-:Y:S01]  /*106f0*/  BPT.TRAP 0x1 ;  /* 0x000000040000795c */ /* 0x000fe20000300000 */
.L_x_9578:
        /* <DEDUP_REMOVED lines=29> */
.L_x_9572:
        /* <DEDUP_REMOVED lines=12> */
[----:B------:R-:W-:Y:S01]  /*10990*/  MOV R2, 0x0 ;  /* 0x0000000000027802 */ /* 0x000fe20000000f00 */
[----:B------:R-:W-:Y:S01]  /*109a0*/  ULDC.64 UR6, c[0x4][0x198] ;  /* 0x0100660000067ab9 */ /* 0x000fe20000000a00 */
[----:B------:R-:W-:Y:S01]  /*109b0*/  ULDC.64 UR8, c[0x4][0x1a0] ;  /* 0x0100680000087ab9 */ /* 0x000fe20000000a00 */
[----:B------:R-:W-:Y:S01]  /*109c0*/  ULDC.64 UR4, c[0x4][0x60] ;  /* 0x0100180000047ab9 */ /* 0x000fe20000000a00 */
[----:B-1----:R-:W-:Y:S02]  /*109d0*/  IMAD.U32 R4, RZ, RZ, UR6 ;  /* 0x00000006ff047e24 */ /* 0x002fe4000f8e00ff */
[----:B--23--:R-:W1:Y:S01]  /*109e0*/  LDC.64 R2, c[0x4][R2] ;  /* 0x0100000002027b82 */ /* 0x00ce620000000a00 */
        /* <DEDUP_REMOVED lines=10> */
.L_x_9579:
[----:B------:R-:W4:Y:S01]  /*10a90*/  S2R R2, SR_TID.X ;  /* 0x0000000000027919 */ /* 0x000f220000002100 */
[----:B0-----:R-:W0:Y:S01]  /*10aa0*/  LDC R20, c[0x0][0x448] ;  /* 0x00011200ff147b82 */ /* 0x001e220000000800 */
[----:B------:R-:W-:Y:S01]  /*10ab0*/  SHF.R.U32.HI R9, RZ, 0x1, R28 ;  /* 0x00000001ff097819 */ /* 0x000fe2000001161c */
[----:B------:R-:W-:Y:S01]  /*10ac0*/  UMOV UR42, UR46 ;  /* 0x0000002e002a7c82 */ /* 0x000fe20008000000 */
[----:B------:R-:W5:Y:S01]  /*10ad0*/  S2R R12, SR_CTAID.Z ;  /* 0x00000000000c7919 */ /* 0x000f620000002700 */
[----:B------:R-:W-:Y:S01]  /*10ae0*/  ULDC.64 UR4, c[0x0][0x2d0] ;  /* 0x0000b40000047ab9 */ /* 0x000fe20000000a00 */
[----:B------:R-:W-:Y:S01]  /*10af0*/  ULDC.64 UR6, c[0x0][0x2c8] ;  /* 0x0000b20000067ab9 */ /* 0x000fe20000000a00 */
[----:B------:R-:W-:Y:S01]  /*10b00*/  ULDC.64 UR8, c[0x0][0x280] ;  /* 0x0000a00000087ab9 */ /* 0x000fe20000000a00 */
[----:B0-----:R-:W-:Y:S02]  /*10b10*/  ISETP.NE.AND P0, PT, R20, 0x1, PT ;  /* 0x000000011400780c */ /* 0x001fe40003f05270 */
[----:B----4-:R-:W-:Y:S01]  /*10b20*/  SHF.R.U32.HI R21, RZ, 0x1, R2 ;  /* 0x00000001ff157819 */ /* 0x010fe20000011602 */
[----:B------:R-:W-:Y:S01]  /*10b30*/  IMAD.SHL.U32 R2, R2, 0x10, RZ ;  /* 0x0000001002027824 */ /* 0x000fe200078e00ff */
[----:B-----5:R-:W-:-:S03]  /*10b40*/  SHF.R.S32.HI R12, RZ, 0x1f, R12 ;  /* 0x0000001fff0c7819 */ /* 0x020fc6000001140c */
[----:B------:R-:W-:Y:S01]  /*10b50*/  IMAD.SHL.U32 R0, R21, 0x20, RZ ;  /* 0x0000002015007824 */ /* 0x000fe200078e00ff */
[----:B------:R-:W-:Y:S01]  /*10b60*/  LOP3.LUT R8, R2, 0x10, RZ, 0xc0, !PT ;  /* 0x0000001002087812 */ /* 0x000fe200078ec0ff */
[----:B------:R-:W-:-:S04]  /*10b70*/  IMAD.SHL.U32 R21, R28, 0x10, RZ ;  /* 0x000000101c157824 */ /* 0x000fc800078e00ff */
[----:B------:R-:W0:Y:S01]  /*10b80*/  @P0 LDC R10, c[0x0][0x44c] ;  /* 0x00011300ff0a0b82 */ /* 0x000e220000000800 */
[C---:B------:R-:W-:Y:S01]  /*10b90*/  IMAD.SHL.U32 R2, R29.reuse, 0x10, RZ ;  /* 0x000000101d027824 */ /* 0x040fe200078e00ff */
[----:B------:R-:W-:Y:S01]  /*10ba0*/  LOP3.LUT R0, R0, 0x60, RZ, 0xc0, !PT ;  /* 0x0000006000007812 */ /* 0x000fe200078ec0ff */
[----:B------:R-:W-:-:S03]  /*10bb0*/  IMAD R29, R29, 0x80, R8 ;  /* 0x000000801d1d7824 */ /* 0x000fc600078e0208 */
[----:B------:R-:W-:Y:S02]  /*10bc0*/  LOP3.LUT R0, R0, 0x700, R21, 0xf8, !PT ;  /* 0x0000070000007812 */ /* 0x000fe400078ef815 */
[----:B------:R-:W4:Y:S01]  /*10bd0*/  S2R R21, SR_TID.X ;  /* 0x0000000000157919 */ /* 0x000f220000002100 */
[----:B------:R-:W5:Y:S01]  /*10be0*/  @P0 LDC R6, c[0x0][0x450] ;  /* 0x00011400ff060b82 */ /* 0x000f620000000800 */
[----:B------:R-:W-:-:S07]  /*10bf0*/  LOP3.LUT R0, R0, R29, R2, 0xf6, !PT ;  /* 0x0000001d00007212 */ /* 0x000fce00078ef602 */
[----:B------:R-:W5:Y:S08]  /*10c00*/  @P0 LDC R7, c[0x0][0x44c] ;  /* 0x00011300ff070b82 */ /* 0x000f700000000800 */
[----:B-1----:R-:W1:Y:S01]  /*10c10*/  @P0 LDC R4, c[0x0][0x450] ;  /* 0x00011400ff040b82 */ /* 0x002e620000000800 */
[----:B----4-:R-:W-:Y:S02]  /*10c20*/  IMAD.SHL.U32 R2, R21, 0x40, RZ ;  /* 0x0000004015027824 */ /* 0x010fe400078e00ff */
[----:B------:R-:W4:Y:S03]  /*10c30*/  S2R R21, SR_CTAID.Z ;  /* 0x0000000000157919 */ /* 0x000f260000002700 */
[----:B------:R-:W-:-:S05]  /*10c40*/  LOP3.LUT R2, R9, 0x40, R2, 0xf8, !PT ;  /* 0x0000004009027812 */ /* 0x000fca00078ef802 */
[----:B------:R-:W-:Y:S02]  /*10c50*/  VIADD R5, R2, UR39 ;  /* 0x0000002702057c36 */ /* 0x000fe40008000000 */
[----:B--23--:R-:W2:Y:S02]  /*10c60*/  LDC.64 R2, c[0x0][0x2e0] ;  /* 0x0000b800ff027b82 */ /* 0x00cea40000000a00 */
[----:B0-----:R-:W-:-:S04]  /*10c70*/  @P0 IMAD.HI.U32 R13, R5, R10, RZ ;  /* 0x0000000a050d0227 */ /* 0x001fc800078e00ff */
[----:B------:R-:W-:Y:S01]  /*10c80*/  IMAD.MOV.U32 R11, RZ, RZ, R5 ;  /* 0x000000ffff0b7224 */ /* 0x000fe200078e0005 */
[----:B-----5:R-:W-:Y:S01]  /*10c90*/  @P0 SHF.R.U32.HI R11, RZ, R6, R13 ;  /* 0x00000006ff0b0219 */ /* 0x020fe2000001160d */
[----:B------:R-:W-:-:S04]  /*10ca0*/  VIADD R6, R5, 0x80 ;  /* 0x0000008005067836 */ /* 0x000fc80000000000 */
[----:B------:R-:W-:-:S04]  /*10cb0*/  @P0 IMAD.HI.U32 R13, R6, R7, RZ ;  /* 0x00000007060d0227 */ /* 0x000fc800078e00ff */
[----:B------:R-:W-:Y:S01]  /*10cc0*/  IMAD.MOV.U32 R7, RZ, RZ, R6 ;  /* 0x000000ffff077224 */ /* 0x000fe200078e0006 */
[----:B-1----:R-:W-:Y:S01]  /*10cd0*/  @P0 SHF.R.U32.HI R7, RZ, R4, R13 ;  /* 0x00000004ff070219 */ /* 0x002fe2000001160d */
[----:B--2---:R-:W-:-:S04]  /*10ce0*/  IMAD R4, R12, R2, RZ ;  /* 0x000000020c047224 */ /* 0x004fc800078e02ff */
[C---:B----4-:R-:W-:Y:S01]  /*10cf0*/  IMAD R13, R21.reuse, R3, R4 ;  /* 0x00000003150d7224 */ /* 0x050fe200078e0204 */
        /* <DEDUP_REMOVED lines=13> */
[----:B------:R-:W-:Y:S01]  /*10dd0*/  SHF.R.S32.HI R10, RZ, 0x1f, R7 ;  /* 0x0000001fff0a7819 */ /* 0x000fe20000011407 */
[----:B------:R-:W-:Y:S01]  /*10de0*/  IMAD.WIDE.U32 R2, R7, UR4, R2 ;  /* 0x0000000407027c25 */ /* 0x000fe2000f8e0002 */
[----:B------:R-:W-:-:S03]  /*10df0*/  IADD3 R4, P0, R4, UR8, RZ ;  /* 0x0000000804047c10 */ /* 0x000fc6000ff1e0ff */
[----:B------:R-:W-:Y:S01]  /*10e00*/  IMAD R10, R10, UR4, RZ ;  /* 0x000000040a0a7c24 */ /* 0x000fe2000f8e02ff */
[----:B------:R-:W-:Y:S01]  /*10e10*/  IADD3.X R5, R5, UR9, R13, P0, !PT ;  /* 0x0000000905057c10 */ /* 0x000fe200087fe40d */
[----:B------:R-:W-:Y:S02]  /*10e20*/  ULDC UR4, c[0x0][0x2b8] ;  /* 0x0000ae0000047ab9 */ /* 0x000fe40000000800 */
[----:B------:R-:W-:Y:S01]  /*10e30*/  IMAD R11, R7, UR5, R10 ;  /* 0x00000005070b7c24 */ /* 0x000fe2000f8e020a */
[----:B------:R-:W-:Y:S01]  /*10e40*/  ISETP.GE.AND P2, PT, R8, UR4, PT ;  /* 0x0000000408007c0c */ /* 0x000fe2000bf46270 */
[----:B------:R-:W-:Y:S02]  /*10e50*/  IMAD.MOV R7, RZ, RZ, -R7 ;  /* 0x000000ffff077224 */ /* 0x000fe400078e0a07 */
[----:B------:R-:W-:Y:S02]  /*10e60*/  IMAD.IADD R3, R3, 0x1, R11 ;  /* 0x0000000103037824 */ /* 0x000fe400078e020b */
[----:B------:R-:W-:-:S04]  /*10e70*/  IMAD R7, R20, R7, R6 ;  /* 0x0000000714077224 */ /* 0x000fc800078e0206 */
[----:B------:R-:W-:Y:S01]  /*10e80*/  IMAD.WIDE.U32 R2, R7, UR6, R2 ;  /* 0x0000000607027c25 */ /* 0x000fe2000f8e0002 */
[----:B------:R-:W-:-:S05]  /*10e90*/  SHF.R.S32.HI R6, RZ, 0x1f, R7 ;  /* 0x0000001fff067819 */ /* 0x000fca0000011407 */
[----:B------:R-:W-:-:S04]  /*10ea0*/  IMAD R6, R6, UR6, RZ ;  /* 0x0000000606067c24 */ /* 0x000fc8000f8e02ff */
[----:B------:R-:W-:Y:S01]  /*10eb0*/  IMAD R7, R7, UR7, R6 ;  /* 0x0000000707077c24 */ /* 0x000fe2000f8e0206 */
[----:B------:R-:W-:Y:S02]  /*10ec0*/  IADD3 R6, P0, R2, UR8, RZ ;  /* 0x0000000802067c10 */ /* 0x000fe4000ff1e0ff */
[----:B------:R-:W-:Y:S02]  /*10ed0*/  LOP3.LUT R2, R8, 0x20, RZ, 0xfc, !PT ;  /* 0x0000002008027812 */ /* 0x000fe400078efcff */
[----:B------:R-:W-:Y:S02]  /*10ee0*/  IADD3.X R10, R3, UR9, R7, P0, !PT ;  /* 0x00000009030a7c10 */ /* 0x000fe400087fe407 */
[----:B------:R-:W-:Y:S02]  /*10ef0*/  ISETP.GE.AND P0, PT, R2, UR4, PT ;  /* 0x0000000402007c0c */ /* 0x000fe4000bf06270 */
[----:B------:R-:W-:-:S04]  /*10f00*/  LOP3.LUT R2, R8, 0x40, RZ, 0xfc, !PT ;  /* 0x0000004008027812 */ /* 0x000fc800078efcff */
[----:B------:R-:W-:Y:S01]  /*10f10*/  ISETP.GE.AND P1, PT, R2, UR4, PT ;  /* 0x0000000402007c0c */ /* 0x000fe2000bf26270 */
[----:B------:R-:W-:-:S03]  /*10f20*/  UMOV UR4, 0xffffffff ;  /* 0xffffffff00047882 */ /* 0x000fc60000000000 */
[----:B------:R-:W-:Y:S09]  /*10f30*/  BRA.DIV UR4, `(.L_x_9580) ;  /* 0x0000002204307947 */ /* 0x000ff2000b800000 */
[----:B------:R-:W0:Y:S01]  /*10f40*/  SHFL.IDX PT, R3, R4, RZ, 0x1e1f ;  /* 0x001e1fff04037589 */ /* 0x000e2200000e0000 */
[----:B------:R-:W-:Y:S01]  /*10f50*/  ULDC UR4, c[0x0][0x288] ;  /* 0x0000a20000047ab9 */ /* 0x000fe20000000800 */
[----:B------:R-:W-:Y:S02]  /*10f60*/  VIADD R9, R9, UR39 ;  /* 0x0000002709097c36 */ /* 0x000fe40008000000 */
[----:B------:R-:W1:Y:S01]  /*10f70*/  SHFL.IDX PT, R2, R5, RZ, 0x1e1f ;  /* 0x001e1fff05027589 */ /* 0x000e6200000e0000 */
[----:B------:R-:W-:Y:S02]  /*10f80*/  IMAD R7, R20, UR4, RZ ;  /* 0x0000000414077c24 */ /* 0x000fe4000f8e02ff */
[C---:B------:R-:W-:Y:S01]  /*10f90*/  VIADD R12, R9.reuse, 0x40 ;  /* 0x00000040090c7836 */ /* 0x040fe20000000000 */
[----:B------:R-:W2:Y:S02]  /*10fa0*/  SHFL.IDX PT, R14, R4, 0x1, 0x1e1f ;  /* 0x003e1f00040e7f89 */ /* 0x000ea400000e0000 */
[----:B------:R-:W-:-:S02]  /*10fb0*/  ISETP.GE.AND P3, PT, R9, R7, PT ;  /* 0x000000070900720c */ /* 0x000fc40003f66270 */
[----:B------:R-:W3:Y:S04]  /*10fc0*/  SHFL.IDX PT, R20, R5, 0x1, 0x1e1f ;  /* 0x003e1f0005147f89 */ /* 0x000ee800000e0000 */
[----:B------:R-:W4:Y:S07]  /*10fd0*/  SHFL.IDX PT, R10, R10, RZ, 0x1e1f ;  /* 0x001e1fff0a0a7589 */ /* 0x000f2e00000e0000 */
[----:B------:R-:W-:Y:S01]  /*10fe0*/  @!P3 VIADD R21, R0, UR38 ;  /* 0x000000260015bc36 */ /* 0x000fe20008000000 */
[----:B0-----:R-:W-:-:S05]  /*10ff0*/  @!P3 IADD3 R29, P4, R8, R3, RZ ;  /* 0x00000003081db210 */ /* 0x001fca0007f9e0ff */
[----:B-1----:R-:W-:Y:S01]  /*11000*/  @!P3 IMAD.X R3, RZ, RZ, R2, P4 ;  /* 0x000000ffff03b224 */ /* 0x002fe200020e0602 */
[----:B------:R-:W-:Y:S01]  /*11010*/  ISETP.GE.AND P4, PT, R12, R7, PT ;  /* 0x000000070c00720c */ /* 0x000fe20003f86270 */
[----:B------:R-:W-:-:S05]  /*11020*/  @!P3 IMAD.MOV.U32 R2, RZ, RZ, R29 ;  /* 0x000000ffff02b224 */ /* 0x000fca00078e001d */
[----:B------:R-:W-:Y:S04]  /*11030*/  @!P3 LDGSTS.E.BYPASS.LTC128B.128 [R21+0xc400], desc[UR44][R2.64], !P2 ;  /* 0x0c4000000215bfae */ /* 0x000fe8000d101d6c */
[----:B------:R-:W-:Y:S03]  /*11040*/  @!P3 LDGSTS.E.BYPASS.LTC128B.128 [R21+0xdc00], desc[UR44][R2.64+0x20], !P0 ;  /* 0x0dc000200215bfae */ /* 0x000fe6000c101d6c */
[----:B------:R-:W-:Y:S01]  /*11050*/  @!P4 VIADD R29, R0, UR38 ;  /* 0x00000026001dcc36 */ /* 0x000fe20008000000 */
[----:B------:R0:W-:Y:S01]  /*11060*/  @!P3 LDGSTS.E.BYPASS.LTC128B.128 [R21+0xf400], desc[UR44][R2.64+0x40], !P1 ;  /* 0x0f4000400215bfae */ /* 0x0001e2000c901d6c */
[----:B--2---:R-:W-:-:S05]  /*11070*/  @!P4 IADD3 R14, P3, R8, R14, RZ ;  /* 0x0000000e080ec210 */ /* 0x004fca0007f7e0ff */
[----:B---3--:R-:W-:Y:S02]  /*11080*/  @!P4 IMAD.X R5, RZ, RZ, R20, P3 ;  /* 0x000000ffff05c224 */ /* 0x008fe400018e0614 */
[----:B0-----:R-:W-:Y:S02]  /*11090*/  @!P4 IMAD.MOV.U32 R2, RZ, RZ, R14 ;  /* 0x000000ffff02c224 */ /* 0x001fe400078e000e */
[----:B------:R-:W-:Y:S01]  /*110a0*/  @!P4 IMAD.MOV.U32 R3, RZ, RZ, R5 ;  /* 0x000000ffff03c224 */ /* 0x000fe200078e0005 */
[----:B------:R0:W1:Y:S04]  /*110b0*/  SHFL.IDX PT, R14, R6, RZ, 0x1e1f ;  /* 0x001e1fff060e7589 */ /* 0x00006800000e0000 */
[----:B------:R0:W-:Y:S04]  /*110c0*/  @!P4 LDGSTS.E.BYPASS.LTC128B.128 [R29+0xcc00], desc[UR44][R2.64], !P2 ;  /* 0x0cc00000021dcfae */ /* 0x0001e8000d101d6c */
[----:B------:R0:W-:Y:S04]  /*110d0*/  @!P4 LDGSTS.E.BYPASS.LTC128B.128 [R29+0xe400], desc[UR44][R2.64+0x20], !P0 ;  /* 0x0e400020021dcfae */ /* 0x0001e8000c101d6c */
[----:B----4-:R0:W-:Y:S02]  /*110e0*/  @!P4 LDGSTS.E.BYPASS.LTC128B.128 [R29+0xfc00], desc[UR44][R2.64+0x40], !P1 ;  /* 0x0fc00040021dcfae */ /* 0x0101e4000c901d6c */
.L_x_9638:
[----:B0-----:R-:W-:Y:S01]  /*110f0*/  VIADD R2, R9, 0x80 ;  /* 0x0000008009027836 */ /* 0x001fe20000000000 */
[----:B------:R-:W-:Y:S01]  /*11100*/  BSSY B0, `(.L_x_9581) ;  /* 0x000000d000007945 */ /* 0x000fe20003800000 */
[----:B------:R-:W-:-:S03]  /*11110*/  IMAD.MOV.U32 R4, RZ, RZ, 0x1 ;  /* 0x00000001ff047424 */ /* 0x000fc600078e00ff */
        /* <DEDUP_REMOVED lines=11> */
.L_x_9582:
[----:B------:R-:W-:Y:S05]  /*111d0*/  BSYNC B0 ;  /* 0x0000000000007941 */ /* 0x000fea0003800000 */
.L_x_9581:
[----:B------:R-:W-:Y:S01]  /*111e0*/  NOP ;  /* 0x0000000000007918 */ /* 0x000fe20000000000 */
[----:B------:R-:W-:Y:S01]  /*111f0*/  SYNCS.ARRIVE.TRANS64.RED.A0T1 RZ, [UR38+0x17000], RZ ;  /* 0x017000ffffff79a7 */ /* 0x000fe20008200426 */
[----:B0-----:R-:W-:Y:S01]  /*11200*/  SHF.L.U32 R3, R4, 0x1f, RZ ;  /* 0x0000001f04037819 */ /* 0x001fe200000006ff */
[----:B------:R-:W-:Y:S01]  /*11210*/  ARRIVES.LDGSTSBAR.64.TRANSCNT [UR38+0x17000] ;  /* 0x01700000ff0079b0 */ /* 0x000fe20008000aa6 */
[----:B------:R-:W-:Y:S01]  /*11220*/  NOP ;  /* 0x0000000000007918 */ /* 0x000fe20000000000 */
[----:B------:R-:W-:Y:S01]  /*11230*/  SYNCS.ARRIVE.TRANS64.A1T0 RZ, [UR38+0x17000], RZ ;  /* 0x017000ffffff79a7 */ /* 0x000fe20008100026 */
[----:B------:R-:W-:-:S05]  /*11240*/  VIADD R0, R26, 0xfffffffe ;  /* 0xfffffffe1a007836 */ /* 0x000fca0000000000 */
[----:B------:R-:W-:Y:S01]  /*11250*/  ISETP.GE.AND P1, PT, R0, UR40, PT ;  /* 0x0000002800007c0c */ /* 0x000fe2000bf26270 */
[----:B------:R-:W0:Y:S02]  /*11260*/  SYNCS.PHASECHK.TRANS64.TRYWAIT P0, [UR38+0x17020], R3 ;  /* 0x01702003ff0075a7 */ /* 0x000e240008000166 */
[----:B0-----:R-:W-:Y:S10]  /*11270*/  @!P0 BRA `(.L_x_9583) ;  /* 0x0000002000548947 */ /* 0x001ff40003800000 */
.L_x_9639:
[----:B-1----:R-:W-:Y:S01]  /*11280*/  IMAD.MOV.U32 R14, RZ, RZ, 0x1 ;  /* 0x00000001ff0e7424 */ /* 0x002fe200078e00ff */
[----:B------:R-:W-:Y:S06]  /*11290*/  @!P1 BRA `(.L_x_9584) ;  /* 0x0000000c00d49947 */ /* 0x000fec0003800000 */
[----:B------:R-:W1:Y:S01]  /*112a0*/  S2R R2, SR_TID.X ;  /* 0x0000000000027919 */ /* 0x000e620000002100 */
[----:B------:R-:W-:Y:S02]  /*112b0*/  IMAD.U32 R21, RZ, RZ, UR41 ;  /* 0x00000029ff157e24 */ /* 0x000fe4000f8e00ff */
[----:B------:R-:W-:Y:S02]  /*112c0*/  IMAD.U32 R26, RZ, RZ, UR41 ;  /* 0x00000029ff1a7e24 */ /* 0x000fe4000f8e00ff */
[----:B------:R-:W-:Y:S01]  /*112d0*/  IMAD.IADD R15, R27, 0x1, R18 ;  /* 0x000000011b0f7824 */ /* 0x000fe200078e0212 */
[----:B------:R-:W-:Y:S01]  /*112e0*/  LOP3.LUT R21, R21, 0x1, RZ, 0xfc, !PT ;  /* 0x0000000115157812 */ /* 0x000fe200078efcff */
[----:B------:R-:W-:Y:S01]  /*112f0*/  IMAD.MOV.U32 R6, RZ, RZ, 0x1 ;  /* 0x00000001ff067424 */ /* 0x000fe200078e00ff */
[----:B------:R-:W-:Y:S01]  /*11300*/  LOP3.LUT R26, R26, 0x2, RZ, 0xfc, !PT ;  /* 0x000000021a1a7812 */ /* 0x000fe200078efcff */
[----:B------:R-:W-:Y:S01]  /*11310*/  IMAD.MOV.U32 R7, RZ, RZ, RZ ;  /* 0x000000ffff077224 */ /* 0x000fe200078e00ff */
[----:B-1----:R-:W-:-:S07]  /*11320*/  LOP3.LUT R20, R2, 0x1f, RZ, 0xc0, !PT ;  /* 0x0000001f02147812 */ /* 0x002fce00078ec0ff */
.L_x_9605:
[----:B------:R-:W-:Y:S01]  /*11330*/  LOP3.LUT P1, RZ, R16, 0x2, RZ, 0xc0, !PT ;  /* 0x0000000210ff7812 */ /* 0x000fe2000782c0ff */
[----:B------:R-:W-:Y:S01]  /*11340*/  VIADD R13, R7, 0x1 ;  /* 0x00000001070d7836 */ /* 0x000fe20000000000 */
[----:B------:R-:W-:Y:S04]  /*11350*/  BSSY B0, `(.L_x_9585) ;  /* 0x0000095000007945 */ /* 0x000fe80003800000 */
[----:B------:R-:W-:-:S04]  /*11360*/  ISETP.NE.AND P0, PT, R13, 0x2, PT ;  /* 0x000000020d00780c */ /* 0x000fc80003f05270 */
[----:B0-----:R-:W-:Y:S02]  /*11370*/  SEL R3, RZ, 0x1, P0 ;  /* 0x00000001ff037807 */ /* 0x001fe40000000000 */
        /* <DEDUP_REMOVED lines=8> */
[----:B------:R-:W-:Y:S02]  /*11400*/  ULDC.64 UR4, c[0x0][0x428] ;  /* 0x00010a0000047ab9 */ /* 0x000fe40000000a00 */
[----:B------:R-:W-:-:S04]  /*11410*/  IMAD R11, R23, UR4, RZ ;  /* 0x00000004170b7c24 */ /* 0x000fc8000f8e02ff */
[----:B------:R-:W1:Y:S01]  /*11420*/  LDC.64 R4, c[0x0][0x418] ;  /* 0x00010600ff047b82 */ /* 0x000e620000000a00 */
[----:B------:R-:W-:Y:S01]  /*11430*/  IMAD R11, R22, UR5, R11 ;  /* 0x00000005160b7c24 */ /* 0x000fe2000f8e020b */
[----:B0-----:R-:W-:-:S13]  /*11440*/  ISETP.NE.AND P0, PT, R8, 0x1, PT ;  /* 0x000000010800780c */ /* 0x001fda0003f05270 */
[----:B------:R-:W0:Y:S02]  /*11450*/  @P0 LDC.64 R2, c[0x0][0x440] ;  /* 0x00011000ff020b82 */ /* 0x000e240000000a00 */
[----:B0-----:R-:W-:-:S05]  /*11460*/  @P0 IMAD.HI.U32 R2, R0, R2, RZ ;  /* 0x0000000200020227 */ /* 0x001fca00078e00ff */
[----:B------:R-:W-:-:S04]  /*11470*/  @P0 SHF.R.U32.HI R9, RZ, R3, R2 ;  /* 0x00000003ff090219 */ /* 0x000fc80000011602 */
[--C-:B------:R-:W-:Y:S01]  /*11480*/  SHF.R.S32.HI R3, RZ, 0x1f, R9.reuse ;  /* 0x0000001fff037819 */ /* 0x100fe20000011409 */
        /* <DEDUP_REMOVED lines=8> */
.L_x_9587:
[----:B0-----:R-:W-:Y:S02]  /*11510*/  LEA R4, R13, UR38, 0x3 ;  /* 0x000000260d047c11 */ /* 0x001fe4000f8e18ff */
[----:B------:R-:W-:Y:S02]  /*11520*/  SHF.L.U32 R3, R14, 0x1f, RZ ;  /* 0x0000001f0e037819 */ /* 0x000fe400000006ff */
[----:B------:R-:W-:Y:S02]  /*11530*/  ISETP.NE.AND P1, PT, R28, RZ, PT ;  /* 0x000000ff1c00720c */ /* 0x000fe40003f25270 */
[----:B------:R-:W0:Y:S02]  /*11540*/  SYNCS.PHASECHK.TRANS64.TRYWAIT P0, [R4+URZ+0x17080], R3 ;  /* 0x01708003040075a7 */ /* 0x000e24000800017f */
[----:B0-----:R-:W-:Y:S09]  /*11550*/  @!P0 BRA `(.L_x_9588) ;  /* 0x0000001c00b08947 */ /* 0x001ff20003800000 */
.L_x_9640:
[----:B------:R-:W-:Y:S04]  /*11560*/  BSSY B1, `(.L_x_9589) ;  /* 0x0000007000017945 */ /* 0x000fe80003800000 */
[----:B------:R-:W-:Y:S05]  /*11570*/  @P1 BRA `(.L_x_9590) ;  /* 0x0000000000141947 */ /* 0x000fea0003800000 */
[----:B------:R-:W-:Y:S01]  /*11580*/  ISETP.NE.AND P0, PT, R20, RZ, PT ;  /* 0x000000ff1400720c */ /* 0x000fe20003f05270 */
[----:B------:R-:W-:-:S04]  /*11590*/  IMAD.MOV.U32 R5, RZ, RZ, 0x3000 ;  /* 0x00003000ff057424 */ /* 0x000fc800078e00ff */
[----:B------:R1:W-:Y:S08]  /*115a0*/  SYNCS.ARRIVE.TRANS64 RZ, [R4+URZ+0x17070], R5 ;  /* 0x0170700504ff79a7 */ /* 0x0003f0000800003f */
[----:B------:R-:W-:Y:S05]  /*115b0*/  @!P0 BRA `(.L_x_9590) ;  /* 0x0000000000048947 */ /* 0x000fea0003800000 */
[----:B------:R-:W-:Y:S01]  /*115c0*/  BPT.TRAP 0x1 ;  /* 0x000000040000795c */ /* 0x000fe20000300000 */
.L_x_9590:
[----:B------:R-:W-:Y:S05]  /*115d0*/  BSYNC B1 ;  /* 0x0000000000017941 */ /* 0x000fea0003800000 */
.L_x_9589:
[----:B-1----:R-:W-:Y:S01]  /*115e0*/  IMAD R5, R13, 0x3000, R24 ;  /* 0x000030000d057824 */ /* 0x002fe200078e0218 */
        /* <DEDUP_REMOVED lines=14> */
.L_x_9591:
        /* <DEDUP_REMOVED lines=13> */
.L_x_9592:
        /* <DEDUP_REMOVED lines=15> */
.L_x_9593:
        /* <DEDUP_REMOVED lines=10> */
.L_x_9641:
[----:B------:R-:W-:Y:S01]  /*11930*/  BSSY B1, `(.L_x_9595) ;  /* 0x0000009000017945 */ /* 0x000fe20003800000 */
[----:B------:R-:W-:Y:S02]  /*11940*/  IMAD.MOV.U32 R2, RZ, RZ, 0x0 ;  /* 0x00000000ff027424 */ /* 0x000fe400078e00ff */
[----:B01----:R-:W-:Y:S01]  /*11950*/  IMAD.MOV.U32 R3, RZ, RZ, 0x14f00000 ;  /* 0x14f00000ff037424 */ /* 0x003fe200078e00ff */
[----:B------:R-:W-:Y:S06]  /*11960*/  @P1 BRA `(.L_x_9596) ;  /* 0x0000000000141947 */ /* 0x000fec0003800000 */
[----:B------:R-:W-:Y:S01]  /*11970*/  ISETP.NE.AND P0, PT, R20, RZ, PT ;  /* 0x000000ff1400720c */ /* 0x000fe20003f05270 */
[----:B------:R-:W-:-:S04]  /*11980*/  IMAD.MOV.U32 R29, RZ, RZ, 0x3000 ;  /* 0x00003000ff1d7424 */ /* 0x000fc800078e00ff */
[----:B------:R0:W-:Y:S08]  /*11990*/  SYNCS.ARRIVE.TRANS64 RZ, [R4+URZ+0x17030], R29 ;  /* 0x0170301d04ff79a7 */ /* 0x0001f0000800003f */
[----:B------:R-:W-:Y:S05]  /*119a0*/  @!P0 BRA `(.L_x_9596) ;  /* 0x0000000000048947 */ /* 0x000fea0003800000 */
[----:B------:R-:W-:Y:S01]  /*119b0*/  BPT.TRAP 0x1 ;  /* 0x000000040000795c */ /* 0x000fe20000300000 */
.L_x_9596:
[----:B------:R-:W-:Y:S05]  /*119c0*/  BSYNC B1 ;  /* 0x0000000000017941 */ /* 0x000fea0003800000 */
.L_x_9595:
        /* <DEDUP_REMOVED lines=12> */
.L_x_9597:
[----:B------:R-:W-:-:S13]  /*11a90*/  @P0 ELECT P1, URZ, PT ;  /* 0x00000000003f082f */ /* 0x000fda0003820000 */
[----:B------:R-:W-:Y:S01]  /*11aa0*/  @P1 R2UR UR13, R17 ;  /* 0x00000000110d12ca */ /* 0x000fe200000e0000 */
[----:B------:R-:W-:Y:S01]  /*11ab0*/  UMOV UR12, UR36 ;  /* 0x00000024000c7c82 */ /* 0x000fe20008000000 */
[----:B------:R-:W-:-:S11]  /*11ac0*/  @P1 PLOP3.LUT P0, PT, P1, PT, PT, 0x8, 0x0 ;  /* 0x000000000000181c */ /* 0x000fd60000f0e170 */
[----:B------:R1:W-:Y:S01]  /*11ad0*/  UTMALDG.4D [UR8], [UR6], desc[UR14] ;  /* 0x00000e08060075b4 */ /* 0x0003e20008019000 */
[----:B------:R-:W-:Y:S01]  /*11ae0*/  PLOP3.LUT P1, PT, PT, PT, PT, 0x8, 0x0 ;  /* 0x000000000000781c */ /* 0x000fe20003f2e170 */
[----:B-1----:R-:W-:-:S12]  /*11af0*/  @P0 BRA.U.ANY `(.L_x_9597) ;  /* 0xfffffffd00e40947 */ /* 0x002fd8000393ffff */
[----:B------:R-:W-:Y:S01]  /*11b00*/  R2UR UR10, R10 ;  /* 0x000000000a0a72ca */ /* 0x000fe200000e0000 */
[----:B------:R-:W-:Y:S01]  /*11b10*/  UIADD3 UR8, UR4, 0x11c00, URZ ;  /* 0x00011c0004087890 */ /* 0x000fe2000fffe03f */
[----:B------:R-:W-:Y:S02]  /*11b20*/  R2UR UR14, R2 ;  /* 0x00000000020e72ca */ /* 0x000fe400000e0000 */
[----:B------:R-:W-:Y:S02]  /*11b30*/  R2UR UR15, R3 ;  /* 0x00000000030f72ca */ /* 0x000fe400000e0000 */
[----:B------:R-:W-:Y:S02]  /*11b40*/  R2UR UR11, R8 ;  /* 0x00000000080b72ca */ /* 0x000fe400000e0000 */
[----:B------:R-:W-:-:S13]  /*11b50*/  PLOP3.LUT P0, PT, PT, PT, PT, 0x80, 0x0 ;  /* 0x000000000000781c */ /* 0x000fda0003f0f070 */
.L_x_9598:
        /* <DEDUP_REMOVED lines=13> */
.L_x_9599:
[----:B------:R-:W-:-:S13]  /*11c30*/  @P0 ELECT P1, URZ, PT ;  /* 0x00000000003f082f */ /* 0x000fda0003820000 */
[----:B------:R-:W-:Y:S01]  /*11c40*/  @P1 R2UR UR13, R17 ;  /* 0x00000000110d12ca */ /* 0x000fe200000e0000 */
[----:B------:R-:W-:Y:S01]  /*11c50*/  UMOV UR12, UR36 ;  /* 0x00000024000c7c82 */ /* 0x000fe20008000000 */
[----:B------:R-:W-:-:S11]  /*11c60*/  @P1 PLOP3.LUT P0, PT, P1, PT, PT, 0x8, 0x0 ;  /* 0x000000000000181c */ /* 0x000fd60000f0e170 */
[----:B------:R1:W-:Y:S01]  /*11c70*/  UTMALDG.4D [UR8], [UR6], desc[UR14] ;  /* 0x00000e08060075b4 */ /* 0x0003e20008019000 */
[----:B------:R-:W-:Y:S01]  /*11c80*/  PLOP3.LUT P1, PT, PT, PT, PT, 0x8, 0x0 ;  /* 0x000000000000781c */ /* 0x000fe20003f2e170 */
[----:B-1----:R-:W-:-:S12]  /*11c90*/  @P0 BRA.U.ANY `(.L_x_9599) ;  /* 0xfffffffd00e40947 */ /* 0x002fd8000393ffff */
.L_x_9586:
[----:B------:R-:W-:Y:S05]  /*11ca0*/  BSYNC B0 ;  /* 0x0000000000007941 */ /* 0x000fea0003800000 */
.L_x_9585:
[----:B------:R-:W-:-:S13]  /*11cb0*/  ISETP.NE.AND P0, PT, R21, 0x3, PT ;  /* 0x000000031500780c */ /* 0x000fda0003f05270 */
[----:B------:R-:W-:Y:S05]  /*11cc0*/  @!P0 BRA `(.L_x_9600) ;  /* 0x0000000000048947 */ /* 0x000fea0003800000 */
[----:B------:R-:W-:Y:S01]  /*11cd0*/  BPT.TRAP 0x1 ;  /* 0x000000040000795c */ /* 0x000fe20000300000 */
.L_x_9600:
[----:B------:R-:W-:Y:S02]  /*11ce0*/  LOP3.LUT R3, R6, 0x1, RZ, 0x3c, !PT ;  /* 0x0000000106037812 */ /* 0x000fe400078e3cff */
[----:B------:R-:W-:Y:S02]  /*11cf0*/  LEA R12, R7, UR38, 0x3 ;  /* 0x00000026070c7c11 */ /* 0x000fe4000f8e18ff */
[----:B------:R-:W-:Y:S02]  /*11d00*/  SHF.L.U32 R3, R3, 0x1f, RZ ;  /* 0x0000001f03037819 */ /* 0x000fe400000006ff */
[----:B------:R-:W-:Y:S02]  /*11d10*/  ISETP.NE.AND P1, PT, R26, 0x3, PT ;  /* 0x000000031a00780c */ /* 0x000fe40003f25270 */
[----:B------:R-:W1:Y:S02]  /*11d20*/  SYNCS.PHASECHK.TRANS64.TRYWAIT P0, [R12+URZ+0x17070], R3 ;  /* 0x017070030c0075a7 */ /* 0x000e64000800017f */
[----:B-1----:R-:W-:Y:S09]  /*11d30*/  @!P0 BRA `(.L_x_9601) ;  /* 0x0000001400e08947 */ /* 0x002ff20003800000 */
.L_x_9642:
[----:B------:R-:W-:Y:S05]  /*11d40*/  @!P1 BRA `(.L_x_9602) ;  /* 0x0000000000049947 */ /* 0x000fea0003800000 */
[----:B------:R-:W-:Y:S01]  /*11d50*/  BPT.TRAP 0x1 ;  /* 0x000000040000795c */ /* 0x000fe20000300000 */
.L_x_9602:
[----:B-1----:R-:W-:Y:S01]  /*11d60*/  SHF.L.U32 R3, R6, 0x1f, RZ ;  /* 0x0000001f06037819 */ /* 0x002fe200000006ff */
[----:B------:R-:W-:-:S03]  /*11d70*/  IMAD R2, R7, 0x3000, RZ ;  /* 0x0000300007027824 */ /* 0x000fc600078e02ff */
[----:B------:R-:W1:Y:S02]  /*11d80*/  SYNCS.PHASECHK.TRANS64.TRYWAIT P0, [R12+URZ+0x17060], R3 ;  /* 0x017060030c0075a7 */ /* 0x000e64000800017f */
[----:B-1----:R-:W-:Y:S05]  /*11d90*/  @!P0 BRA `(.L_x_9603) ;  /* 0x0000001400dc8947 */ /* 0x002fea0003800000 */
.L_x_9643:
[----:B-1----:R-:W-:Y:S01]  /*11da0*/  LOP3.LUT R3, R2, R19, RZ, 0xfc, !PT ;  /* 0x0000001302037212 */ /* 0x002fe200078efcff */
[----:B------:R-:W-:Y:S05]  /*11db0*/  WARPSYNC.ALL ;  /* 0x0000000000007948 */ /* 0x000fea0003800000 */
[----:B0-----:R-:W0:Y:S02]  /*11dc0*/  LDSM.16.MT88.4 R4, [R3+UR38+0x6400] ;  /* 0x006400260304783b */ /* 0x001e240008004200 */
[C-C-:B0-----:R-:W-:Y:S02]  /*11dd0*/  PRMT R8, R4.reuse, 0x6420, R5.reuse ;  /* 0x0000642004087816 */ /* 0x141fe40000000005 */
[----:B------:R-:W-:-:S02]  /*11de0*/  PRMT R9, R4, 0x7531, R5 ;  /* 0x0000753104097816 */ /* 0x000fc40000000005 */
[----:B------:R-:W-:Y:S02]  /*11df0*/  LOP3.LUT R4, R2, R18, RZ, 0xfc, !PT ;  /* 0x0000001202047212 */ /* 0x000fe400078efcff */
[C-C-:B------:R-:W-:Y:S02]  /*11e00*/  PRMT R10, R6.reuse, 0x6420, R7.reuse ;  /* 0x00006420060a7816 */ /* 0x140fe40000000007 */
[----:B------:R-:W-:Y:S01]  /*11e10*/  PRMT R11, R6, 0x7531, R7 ;  /* 0x00007531060b7816 */ /* 0x000fe20000000007 */
[----:B------:R-:W-:-:S05]  /*11e20*/  IMAD.IADD R29, R4, 0x1, R25 ;  /* 0x00000001041d7824 */ /* 0x000fca00078e0219 */
        /* <DEDUP_REMOVED lines=14> */
[----:B------:R-:W0:Y:S02]  /*11f10*/  LDSM.16.MT88.4 R4, [R6+UR38+0x6400] ;  /* 0x006400260604783b */ /* 0x000e240008004200 */
[C-C-:B0-----:R-:W-:Y:S02]  /*11f20*/  PRMT R8, R4.reuse, 0x6420, R5.reuse ;  /* 0x0000642004087816 */ /* 0x141fe40000000005 */
[----:B------:R-:W-:Y:S02]  /*11f30*/  PRMT R9, R4, 0x7531, R5 ;  /* 0x0000753104097816 */ /* 0x000fe40000000005 */
[----:B------:R-:W-:-:S02]  /*11f40*/  LOP3.LUT R4, R29, R18, RZ, 0xfc, !PT ;  /* 0x000000121d047212 */ /* 0x000fc400078efcff */
[C-C-:B------:R-:W-:Y:S02]  /*11f50*/  PRMT R10, R6.reuse, 0x6420, R7.reuse ;  /* 0x00006420060a7816 */ /* 0x140fe40000000007 */
[----:B------:R-:W-:Y:S01]  /*11f60*/  PRMT R11, R6, 0x7531, R7 ;  /* 0x00007531060b7816 */ /* 0x000fe20000000007 */
[----:B------:R-:W-:-:S05]  /*11f70*/  IMAD.IADD R29, R4, 0x1, R25 ;  /* 0x00000001041d7824 */ /* 0x000fca00078e0219 */
        /* <DEDUP_REMOVED lines=27> */
.L_x_9604:
        /* <DEDUP_REMOVED lines=12> */
.L_x_9584:
[----:B------:R-:W-:-:S07]  /*121f0*/  IMAD.MOV.U32 R13, RZ, RZ, RZ ;  /* 0x000000ffff0d7224 */ /* 0x000fce00078e00ff */
.L_x_9606:
[----:B------:R-:W-:-:S04]  /*12200*/  ULOP3.LUT UR4, UR41, 0x1, URZ, 0xfc, !UPT ;  /* 0x0000000129047892 */ /* 0x000fc8000f8efc3f */
[----:B------:R-:W-:-:S06]  /*12210*/  UISETP.NE.AND UP0, UPT, UR4, 0x3, UPT ;  /* 0x000000030400788c */ /* 0x000fcc000bf05270 */
[----:B------:R-:W-:-:S13]  /*12220*/  PLOP3.LUT P0, PT, PT, PT, UP0, 0x80, 0x0 ;  /* 0x000000000000781c */ /* 0x000fda0003f0f008 */
[----:B------:R-:W-:Y:S05]  /*12230*/  @!P0 BRA `(.L_x_9607) ;  /* 0x0000000000048947 */ /* 0x000fea0003800000 */
[----:B------:R-:W-:Y:S01]  /*12240*/  BPT.TRAP 0x1 ;  /* 0x000000040000795c */ /* 0x000fe20000300000 */
.L_x_9607:
[----:B0-----:R-:W-:Y:S01]  /*12250*/  LOP3.LUT R3, R14, 0x1, RZ, 0x3c, !PT ;  /* 0x000000010e037812 */ /* 0x001fe200078e3cff */
[----:B------:R-:W-:Y:S01]  /*12260*/  BSSY B0, `(.L_x_9608) ;  /* 0x0000005000007945 */ /* 0x000fe20003800000 */
[----:B------:R-:W-:Y:S02]  /*12270*/  LEA R2, R13, UR38, 0x3 ;  /* 0x000000260d027c11 */ /* 0x000fe4000f8e18ff */
[----:B------:R-:W-:-:S04]  /*12280*/  SHF.L.U32 R3, R3, 0x1f, RZ ;  /* 0x0000001f03037819 */ /* 0x000fc800000006ff */
[----:B------:R-:W0:Y:S02]  /*12290*/  SYNCS.PHASECHK.TRANS64.TRYWAIT P0, [R2+URZ+0x17070], R3 ;  /* 0x01707003020075a7 */ /* 0x000e24000800017f */
[----:B0-----:R-:W-:Y:S05]  /*122a0*/  @!P0 BRA `(.L_x_9609) ;  /* 0x0000001000ac8947 */ /* 0x001fea0003800000 */
.L_x_9644:
[----:B------:R-:W-:Y:S05]  /*122b0*/  BSYNC B0 ;  /* 0x0000000000007941 */ /* 0x000fea0003800000 */
.L_x_9608:
[----:B------:R-:W-:-:S06]  /*122c0*/  ULOP3.LUT UR4, UR41, 0x2, URZ, 0xfc, !UPT ;  /* 0x0000000229047892 */ /* 0x000fcc000f8efc3f */
[----:B------:R-:W-:-:S05]  /*122d0*/  IMAD.U32 R0, RZ, RZ, UR4 ;  /* 0x00000004ff007e24 */ /* 0x000fca000f8e00ff */
[----:B------:R-:W-:-:S13]  /*122e0*/  ISETP.NE.AND P1, PT, R0, 0x3, PT ;  /* 0x000000030000780c */ /* 0x000fda0003f25270 */
[----:B------:R-:W-:Y:S05]  /*122f0*/  @!P1 BRA `(.L_x_9610) ;  /* 0x0000000000049947 */ /* 0x000fea0003800000 */
[----:B------:R-:W-:Y:S01]  /*12300*/  BPT.TRAP 0x1 ;  /* 0x000000040000795c */ /* 0x000fe20000300000 */
.L_x_9610:
[----:B------:R-:W-:Y:S01]  /*12310*/  SHF.L.U32 R5, R14, 0x1f, RZ ;  /* 0x0000001f0e057819 */ /* 0x000fe200000006ff */
[----:B------:R-:W-:-:S03]  /*12320*/  IMAD R0, R13, 0x3000, RZ ;  /* 0x000030000d007824 */ /* 0x000fc600078e02ff */
[----:B------:R-:W1:Y:S02]  /*12330*/  SYNCS.PHASECHK.TRANS64.TRYWAIT P0, [R2+URZ+0x17060], R5 ;  /* 0x01706005020075a7 */ /* 0x000e64000800017f */
[----:B0-----:R-:W-:Y:S01]  /*12340*/  LOP3.LUT R3, R0, R19, RZ, 0xfc, !PT ;  /* 0x0000001300037212 */ /* 0x001fe200078efcff */
[----:B-1----:R-:W-:Y:S06]  /*12350*/  @!P0 BRA `(.L_x_9611) ;  /* 0x0000001000948947 */ /* 0x002fec0003800000 */
.L_x_9645:
[----:B------:R-:W-:Y:S05]  /*12360*/  WARPSYNC.ALL ;  /* 0x0000000000007948 */ /* 0x000fea0003800000 */
[----:B0-----:R-:W0:Y:S01]  /*12370*/  LDSM.16.MT88.4 R4, [R3+UR38+0x6400] ;  /* 0x006400260304783b */ /* 0x001e220008004200 */
[C---:B------:R-:W-:Y:S02]  /*12380*/  VIADD R15, R0.reuse, 0x1000 ;  /* 0x00001000000f7836 */ /* 0x040fe40000000000 */
[----:B------:R-:W-:-:S03]  /*12390*/  VIADD R17, R0, 0x2000 ;  /* 0x0000200000117836 */ /* 0x000fc60000000000 */
[-C--:B------:R-:W-:Y:S02]  /*123a0*/  LOP3.LUT R16, R15, R19.reuse, RZ, 0xfc, !PT ;  /* 0x000000130f107212 */ /* 0x080fe400078efcff */
[----:B------:R-:W-:Y:S02]  /*123b0*/  LOP3.LUT R19, R17, R19, RZ, 0xfc, !PT ;  /* 0x0000001311137212 */ /* 0x000fe400078efcff */
[C-C-:B0-----:R-:W-:Y:S02]  /*123c0*/  PRMT R8, R4.reuse, 0x6420, R5.reuse ;  /* 0x0000642004087816 */ /* 0x141fe40000000005 */
[----:B------:R-:W-:Y:S02]  /*123d0*/  PRMT R9, R4, 0x7531, R5 ;  /* 0x0000753104097816 */ /* 0x000fe40000000005 */
[----:B------:R-:W-:Y:S02]  /*123e0*/  LOP3.LUT R4, R0, R18, RZ, 0xfc, !PT ;  /* 0x0000001200047212 */ /* 0x000fe400078efcff */
[----:B------:R-:W-:-:S02]  /*123f0*/  PRMT R10, R6, 0x6420, R7 ;  /* 0x00006420060a7816 */ /* 0x000fc40000000007 */
[----:B------:R-:W-:Y:S01]  /*12400*/  PRMT R11, R6, 0x7531, R7 ;  /* 0x00007531060b7816 */ /* 0x000fe20000000007 */
[----:B------:R-:W-:Y:S01]  /*12410*/  IMAD.IADD R12, R4, 0x1, R25 ;  /* 0x00000001040c7824 */ /* 0x000fe200078e0219 */
[----:B------:R-:W-:-:S04]  /*12420*/  IADD3 R0, R0, R18, R27 ;  /* 0x0000001200007210 */ /* 0x000fc80007ffe01b */
[----:B------:R0:W-:Y:S04]  /*12430*/  STSM.16.M88.4 [R12], R8 ;  /* 0x000000080c007844 */ /* 0x0001e80000000200 */
[----:B------:R-:W1:Y:S01]  /*12440*/  LDSM.16.MT88.4 R4, [R16+UR38+0x6400] ;  /* 0x006400261004783b */ /* 0x000e620008004200 */
[----:B0-----:R-:W-:-:S05]  /*12450*/  LOP3.LUT R12, R17, R18, RZ, 0xfc, !PT ;  /* 0x00000012110c7212 */ /* 0x001fca00078efcff */
[----:B------:R-:W-:Y:S01]  /*12460*/  IMAD.IADD R12, R12, 0x1, R25 ;  /* 0x000000010c0c7824 */ /* 0x000fe200078e0219 */
[C-C-:B-1----:R-:W-:Y:S02]  /*12470*/  PRMT R8, R4.reuse, 0x6420, R5.reuse ;  /* 0x0000642004087816 */ /* 0x142fe40000000005 */
        /* <DEDUP_REMOVED lines=39> */
.L_x_9612:
        /* <DEDUP_REMOVED lines=12> */
.L_x_9559:
[----:B------:R-:W1:Y:S01]  /*127b0*/  S2R R4, SR_CgaCtaId ;  /* 0x0000000000047919 */ /* 0x000e620000008800 */
[----:B------:R-:W-:Y:S02]  /*127c0*/  MOV R3, 0x400 ;  /* 0x0000040000037802 */ /* 0x000fe40000000f00 */
[----:B------:R-:W-:Y:S02]  /*127d0*/  SHF.L.U32 R2, R2, 0x1f, RZ ;  /* 0x0000001f02027819 */ /* 0x000fe400000006ff */
[----:B-1----:R-:W-:-:S04]  /*127e0*/  LEA R7, R4, R3, 0x18 ;  /* 0x0000000304077211 */ /* 0x002fc800078ec0ff */
[----:B------:R-:W1:Y:S02]  /*127f0*/  SYNCS.PHASECHK.TRANS64.TRYWAIT P0, [R7+URZ+0x17020], R2 ;  /* 0x01702002070075a7 */ /* 0x000e64000800017f */
[----:B-1----:R-:W-:Y:S05]  /*12800*/  @!P0 BRA `(.L_x_9613) ;  /* 0x0000000c007c8947 */ /* 0x002fea0003800000 */
.L_x_9646:
        /* <DEDUP_REMOVED lines=13> */
.L_x_9614:
        /* <DEDUP_REMOVED lines=12> */
.L_x_9647:
[----:B------:R-:W1:Y:S02]  /*129a0*/  SYNCS.PHASECHK.TRANS64.TRYWAIT P1, [R3+URZ], R2 ;  /* 0x00000002030075a7 */ /* 0x000e64000802017f */
[----:B-1----:R-:W-:Y:S05]  /*129b0*/  @!P1 BRA `(.L_x_9616) ;  /* 0x0000000c00389947 */ /* 0x002fea0003800000 */
.L_x_9648:
[----:B------:R-:W-:Y:S05]  /*129c0*/  @!P0 BRA `(.L_x_9617) ;  /* 0x0000000000048947 */ /* 0x000fea0003800000 */
[----:B------:R-:W-:Y:S01]  /*129d0*/  BPT.TRAP 0x1 ;  /* 0x000000040000795c */ /* 0x000fe20000300000 */
.L_x_9617:
[----:B-1----:R-:W-:-:S04]  /*129e0*/  IMAD R3, R0, 0x8, R7 ;  /* 0x0000000800037824 */ /* 0x002fc800078e0207 */
[----:B------:R-:W1:Y:S02]  /*129f0*/  SYNCS.PHASECHK.TRANS64.TRYWAIT P1, [R3+URZ+0x17060], R4 ;  /* 0x01706004030075a7 */ /* 0x000e64000802017f */
[----:B-1----:R-:W-:Y:S05]  /*12a00*/  @!P1 BRA `(.L_x_9618) ;  /* 0x0000000c00389947 */ /* 0x002fea0003800000 */
.L_x_9649:
[----:B------:R-:W-:Y:S05]  /*12a10*/  @!P0 BRA `(.L_x_9619) ;  /* 0x0000000000048947 */ /* 0x000fea0003800000 */
[----:B------:R-:W-:Y:S01]  /*12a20*/  BPT.TRAP 0x1 ;  /* 0x000000040000795c */ /* 0x000fe20000300000 */
.L_x_9619:
[----:B0-----:R-:W-:-:S04]  /*12a30*/  IMAD R5, R6, 0x8, R7 ;  /* 0x0000000806057824 */ /* 0x001fc800078e0207 */
[----:B------:R-:W0:Y:S02]  /*12a40*/  SYNCS.PHASECHK.TRANS64.TRYWAIT P1, [R5+URZ+0x17060], R2 ;  /* 0x01706002050075a7 */ /* 0x000e24000802017f */
[----:B0-----:R-:W-:Y:S05]  /*12a50*/  @!P1 BRA `(.L_x_9620) ;  /* 0x0000000c00389947 */ /* 0x001fea0003800000 */
.L_x_9650:
[----:B------:R-:W-:Y:S05]  /*12a60*/  @!P0 BRA `(.L_x_9621) ;  /* 0x0000000000048947 */ /* 0x000fea0003800000 */
[----:B------:R-:W-:Y:S01]  /*12a70*/  BPT.TRAP 0x1 ;  /* 0x000000040000795c */ /* 0x000fe20000300000 */
.L_x_9621:
[----:B------:R-:W2:Y:S02]  /*12a80*/  SYNCS.PHASECHK.TRANS64.TRYWAIT P0, [R3+URZ+0x17080], R4 ;  /* 0x01708004030075a7 */ /* 0x000ea4000800017f */
[----:B--2---:R-:W-:Y:S05]  /*12a90*/  @!P0 BRA `(.L_x_9622) ;  /* 0x0000000c003c8947 */ /* 0x004fea0003800000 */
.L_x_9623:
[----:B---3--:R3:W4:Y:S02]  /*12aa0*/  SYNCS.PHASECHK.TRANS64.TRYWAIT P0, [R5+URZ+0x17080], R2 ;  /* 0x01708002050075a7 */ /* 0x008724000800017f */
[----:B----4-:R-:W-:Y:S05]  /*12ab0*/  @!P0 NANOSLEEP.SYNCS 0x989680 ;  /* 0x009896800000895d */ /* 0x010fea0003900000 */
[----:B------:R-:W4:Y:S02]  /*12ac0*/  @!P0 SYNCS.PHASECHK.TRANS64 P0, [R5+URZ+0x17080], R2 ;  /* 0x01708002050085a7 */ /* 0x000f24000800007f */
[----:B----4-:R-:W-:Y:S05]  /*12ad0*/  @!P0 BRA `(.L_x_9623) ;  /* 0xfffffffc00f08947 */ /* 0x010fea000383ffff */
.L_x_9471:
[----:B------:R-:W-:Y:S05]  /*12ae0*/  BSYNC B6 ;  /* 0x0000000000067941 */ /* 0x000fea0003800000 */
.L_x_9468:
[----:B------:R-:W-:Y:S05]  /*12af0*/  EXIT ;  /* 0x000000000000794d */ /* 0x000fea0003800000 */
.L_x_9481:
[----:B0-----:R-:W-:-:S04]  /*12b00*/  IMAD.U32 R3, RZ, RZ, UR42 ;  /* 0x0000002aff037e24 */ /* 0x001fc8000f8e00ff */
[----:B------:R0:W1:Y:S03]  /*12b10*/  SYNCS.PHASECHK.TRANS64.TRYWAIT P0, [R3+URZ+0x17000], R0 ;  /* 0x01700000030075a7 */ /* 0x000066000800017f */
[----:B-1----:R-:W-:Y:S05]  /*12b20*/  @!P0 NANOSLEEP.SYNCS 0x989680 ;  /* 0x009896800000895d */ /* 0x002fea0003900000 */
[----:B------:R-:W1:Y:S02]  /*12b30*/  @!P0 SYNCS.PHASECHK.TRANS64 P0, [R3+URZ+0x17000], R0 ;  /* 0x01700000030085a7 */ /* 0x000e64000800007f */
[----:B-1----:R-:W-:Y:S05]  /*12b40*/  @!P0 BRA `(.L_x_9481) ;  /* 0xfffffffc00ec8947 */ /* 0x002fea000383ffff */
[----:B------:R-:W-:Y:S05]  /*12b50*/  BRA `(.L_x_9624) ;  /* 0xfffffeec00b47947 */ /* 0x000fea000383ffff */
.L_x_9485:
[----:B0-----:R-:W-:-:S04]  /*12b60*/  IMAD.U32 R3, RZ, RZ, UR42 ;  /* 0x0000002aff037e24 */ /* 0x001fc8000f8e00ff */
[----:B------:R0:W2:Y:S03]  /*12b70*/  SYNCS.PHASECHK.TRANS64.TRYWAIT P2, [R3+URZ+0x17030], R0 ;  /* 0x01703000030075a7 */ /* 0x0000a6000804017f */
[----:B--2---:R-:W-:Y:S05]  /*12b80*/  @!P2 NANOSLEEP.SYNCS 0x989680 ;  /* 0x009896800000a95d */ /* 0x004fea0003900000 */
[----:B------:R-:W2:Y:S02]  /*12b90*/  @!P2 SYNCS.PHASECHK.TRANS64 P2, [R3+URZ+0x17030], R0 ;  /* 0x017030000300a5a7 */ /* 0x000ea4000804007f */
[----:B--2---:R-:W-:Y:S05]  /*12ba0*/  @!P2 BRA `(.L_x_9485) ;  /* 0xfffffffc00eca947 */ /* 0x004fea000383ffff */
[----:B------:R-:W-:Y:S05]  /*12bb0*/  BRA `(.L_x_9484) ;  /* 0xfffffeec00d47947 */ /* 0x000fea000383ffff */
.L_x_9501:
[----:B-1----:R-:W-:-:S04]  /*12bc0*/  IMAD.U32 R11, RZ, RZ, UR27 ;  /* 0x0000001bff0b7e24 */ /* 0x002fc8000f8e00ff */
[----:B------:R1:W2:Y:S03]  /*12bd0*/  SYNCS.PHASECHK.TRANS64.TRYWAIT P2, [R11+URZ+0x17030], R6 ;  /* 0x017030060b0075a7 */ /* 0x0002a6000804017f */
[----:B--2---:R-:W-:Y:S05]  /*12be0*/  @!P2 NANOSLEEP.SYNCS 0x989680 ;  /* 0x009896800000a95d */ /* 0x004fea0003900000 */
[----:B------:R-:W2:Y:S02]  /*12bf0*/  @!P2 SYNCS.PHASECHK.TRANS64 P2, [R11+URZ+0x17030], R6 ;  /* 0x017030060b00a5a7 */ /* 0x000ea4000804007f */
[----:B--2---:R-:W-:Y:S05]  /*12c00*/  @!P2 BRA `(.L_x_9501) ;  /* 0xfffffffc00eca947 */ /* 0x004fea000383ffff */
[----:B------:R-:W-:Y:S05]  /*12c10*/  BRA `(.L_x_9500) ;  /* 0xffffff24001c7947 */ /* 0x000fea000383ffff */
.L_x_9505:
[----:B-1----:R-:W-:-:S04]  /*12c20*/  IMAD.U32 R11, RZ, RZ, UR11 ;  /* 0x0000000bff0b7e24 */ /* 0x002fc8000f8e00ff */
[----:B------:R1:W2:Y:S03]  /*12c30*/  SYNCS.PHASECHK.TRANS64.TRYWAIT P2, [R11+URZ+0x17050], R6 ;  /* 0x017050060b0075a7 */ /* 0x0002a6000804017f */
[----:B--2---:R-:W-:Y:S05]  /*12c40*/  @!P2 NANOSLEEP.SYNCS 0x989680 ;  /* 0x009896800000a95d */ /* 0x004fea0003900000 */
[----:B------:R-:W2:Y:S02]  /*12c50*/  @!P2 SYNCS.PHASECHK.TRANS64 P2, [R11+URZ+0x17050], R6 ;  /* 0x017050060b00a5a7 */ /* 0x000ea4000804007f */
[----:B--2---:R-:W-:Y:S05]  /*12c60*/  @!P2 BRA `(.L_x_9505) ;  /* 0xfffffffc00eca947 */ /* 0x004fea000383ffff */
[----:B------:R-:W-:Y:S05]  /*12c70*/  BRA `(.L_x_9504) ;  /* 0xffffff2400747947 */ /* 0x000fea000383ffff */
.L_x_9523:
[----:B-1----:R-:W-:-:S04]  /*12c80*/  IMAD.U32 R3, RZ, RZ, UR24 ;  /* 0x00000018ff037e24 */ /* 0x002fc8000f8e00ff */
[----:B------:R1:W2:Y:S03]  /*12c90*/  SYNCS.PHASECHK.TRANS64.TRYWAIT P2, [R3+URZ+0x17030], R0 ;  /* 0x01703000030075a7 */ /* 0x0002a6000804017f */
[----:B--2---:R-:W-:Y:S05]  /*12ca0*/  @!P2 NANOSLEEP.SYNCS 0x989680 ;  /* 0x009896800000a95d */ /* 0x004fea0003900000 */
[----:B------:R-:W2:Y:S02]  /*12cb0*/  @!P2 SYNCS.PHASECHK.TRANS64 P2, [R3+URZ+0x17030], R0 ;  /* 0x017030000300a5a7 */ /* 0x000ea4000804007f */
[----:B--2---:R-:W-:Y:S05]  /*12cc0*/  @!P2 BRA `(.L_x_9523) ;  /* 0xfffffffc00eca947 */ /* 0x004fea000383ffff */
[----:B------:R-:W-:Y:S05]  /*12cd0*/  BRA `(.L_x_9522) ;  /* 0xffffff5000d47947 */ /* 0x000fea000383ffff */
.L_x_9527:
[----:B-1----:R-:W-:-:S04]  /*12ce0*/  IMAD.U32 R19, RZ, RZ, UR14 ;  /* 0x0000000eff137e24 */ /* 0x002fc8000f8e00ff */
[----:B------:R1:W2:Y:S03]  /*12cf0*/  SYNCS.PHASECHK.TRANS64.TRYWAIT P2, [R19+URZ+0x17050], R0 ;  /* 0x01705000130075a7 */ /* 0x0002a6000804017f */
[----:B--2---:R-:W-:Y:S05]  /*12d00*/  @!P2 NANOSLEEP.SYNCS 0x989680 ;  /* 0x009896800000a95d */ /* 0x004fea0003900000 */
[----:B------:R-:W2:Y:S02]  /*12d10*/  @!P2 SYNCS.PHASECHK.TRANS64 P2, [R19+URZ+0x17050], R0 ;  /* 0x017050001300a5a7 */ /* 0x000ea4000804007f */
[----:B--2---:R-:W-:Y:S05]  /*12d20*/  @!P2 BRA `(.L_x_9527) ;  /* 0xfffffffc00eca947 */ /* 0x004fea000383ffff */
[----:B------:R-:W-:Y:S05]  /*12d30*/  BRA `(.L_x_9526) ;  /* 0xffffff5800287947 */ /* 0x000fea000383ffff */
.L_x_9534:
[----:B-1----:R-:W-:-:S04]  /*12d40*/  IMAD.U32 R13, RZ, RZ, UR27 ;  /* 0x0000001bff0d7e24 */ /* 0x002fc8000f8e00ff */
[----:B------:R1:W2:Y:S03]  /*12d50*/  SYNCS.PHASECHK.TRANS64.TRYWAIT P2, [R13+URZ+0x17030], R0 ;  /* 0x017030000d0075a7 */ /* 0x0002a6000804017f */
[----:B--2---:R-:W-:Y:S05]  /*12d60*/  @!P2 NANOSLEEP.SYNCS 0x989680 ;  /* 0x009896800000a95d */ /* 0x004fea0003900000 */
[----:B------:R-:W2:Y:S02]  /*12d70*/  @!P2 SYNCS.PHASECHK.TRANS64 P2, [R13+URZ+0x17030], R0 ;  /* 0x017030000d00a5a7 */ /* 0x000ea4000804007f */
[----:B--2---:R-:W-:Y:S05]  /*12d80*/  @!P2 BRA `(.L_x_9534) ;  /* 0xfffffffc00eca947 */ /* 0x004fea000383ffff */
[----:B------:R-:W-:Y:S05]  /*12d90*/  BRA `(.L_x_9533) ;  /* 0xffffff6c00ac7947 */ /* 0x000fea000383ffff */
.L_x_9538:
[----:B-1----:R-:W-:-:S04]  /*12da0*/  IMAD.U32 R13, RZ, RZ, UR14 ;  /* 0x0000000eff0d7e24 */ /* 0x002fc8000f8e00ff */
[----:B------:R1:W2:Y:S03]  /*12db0*/  SYNCS.PHASECHK.TRANS64.TRYWAIT P2, [R13+URZ+0x17050], R0 ;  /* 0x017050000d0075a7 */ /* 0x0002a6000804017f */
[----:B--2---:R-:W-:Y:S05]  /*12dc0*/  @!P2 NANOSLEEP.SYNCS 0x989680 ;  /* 0x009896800000a95d */ /* 0x004fea0003900000 */
[----:B------:R-:W2:Y:S02]  /*12dd0*/  @!P2 SYNCS.PHASECHK.TRANS64 P2, [R13+URZ+0x17050], R0 ;  /* 0x017050000d00a5a7 */ /* 0x000ea4000804007f */
[----:B--2---:R-:W-:Y:S05]  /*12de0*/  @!P2 BRA `(.L_x_9538) ;  /* 0xfffffffc00eca947 */ /* 0x004fea000383ffff */
[----:B------:R-:W-:Y:S05]  /*12df0*/  BRA `(.L_x_9537) ;  /* 0xffffff7000047947 */ /* 0x000fea000383ffff */
.L_x_9552:
[----:B-1----:R-:W-:-:S04]  /*12e00*/  IMAD.U32 R6, RZ, RZ, UR16 ;  /* 0x00000010ff067e24 */ /* 0x002fc8000f8e00ff */
[----:B------:R1:W2:Y:S03]  /*12e10*/  SYNCS.PHASECHK.TRANS64.TRYWAIT P1, [R6+URZ+0x17050], R3 ;  /* 0x01705003060075a7 */ /* 0x0002a6000802017f */
[----:B--2---:R-:W-:Y:S05]  /*12e20*/  @!P1 NANOSLEEP.SYNCS 0x989680 ;  /* 0x009896800000995d */ /* 0x004fea0003900000 */
[----:B------:R-:W2:Y:S02]  /*12e30*/  @!P1 SYNCS.PHASECHK.TRANS64 P1, [R6+URZ+0x17050], R3 ;  /* 0x01705003060095a7 */ /* 0x000ea4000802007f */
[----:B--2---:R-:W-:Y:S05]  /*12e40*/  @!P1 BRA `(.L_x_9552) ;  /* 0xfffffffc00ec9947 */ /* 0x004fea000383ffff */
[----:B------:R-:W-:Y:S05]  /*12e50*/  BRA `(.L_x_9551) ;  /* 0xffffff9800707947 */ /* 0x000fea000383ffff */
.L_x_9571:
[----:B------:R-:W-:Y:S02]  /*12e60*/  IMAD.MOV.U32 R13, RZ, RZ, R20 ;  /* 0x000000ffff0d7224 */ /* 0x000fe400078e0014 */
[----:B------:R-:W-:Y:S02]  /*12e70*/  IMAD.MOV.U32 R12, RZ, RZ, RZ ;  /* 0x000000ffff0c7224 */ /* 0x000fe400078e00ff */
[----:B------:R-:W-:Y:S02]  /*12e80*/  IMAD.MOV.U32 R11, RZ, RZ, 0x1f ;  /* 0x0000001fff0b7424 */ /* 0x000fe400078e00ff */
[----:B------:R-:W-:-:S07]  /*12e90*/  IMAD.MOV.U32 R15, RZ, RZ, -0x1 ;  /* 0xffffffffff0f7424 */ /* 0x000fce00078e00ff */
[----:B------:R-:W-:Y:S05]  /*12ea0*/  WARPSYNC.COLLECTIVE R15, `(.L_x_9625) ;  /* 0x000000000f087348 */ /* 0x000fea0003c00000 */
[----:B------:R0:W1:Y:S02]  /*12eb0*/  SHFL.IDX P6, R14, R13, R12, R11 ;  /* 0x0000000c0d0e7389 */ /* 0x00006400000c000b */
[----:B01----:R-:W-:Y:S01]  /*12ec0*/  ENDCOLLECTIVE ;  /* 0x000000000000791b */ /* 0x003fe20003800000 */
.L_x_9625:
[----:B------:R-:W-:Y:S05]  /*12ed0*/  BRA `(.L_x_9626) ;  /* 0xffffffd000d47947 */ /* 0x000fea000383ffff */
.L_x_9573:
[----:B------:R-:W-:Y:S01]  /*12ee0*/  BSSY B0, `(.L_x_9627) ;  /* 0x0000006000007945 */ /* 0x000fe20003800000 */
[----:B------:R-:W-:-:S07]  /*12ef0*/  IMAD.MOV.U32 R15, RZ, RZ, -0x1 ;  /* 0xffffffffff0f7424 */ /* 0x000fce00078e00ff */
[----:B0-----:R-:W-:Y:S05]  /*12f00*/  WARPSYNC.COLLECTIVE R15, `(.L_x_9628) ;  /* 0x000000000f0c7348 */ /* 0x001fea0003c00000 */
[----:B------:R-:W-:Y:S02]  /*12f10*/  ELECT P6, UR62, PT ;  /* 0x00000000003e782f */ /* 0x000fe400038c0000 */
[----:B------:R-:W-:Y:S01]  /*12f20*/  MOV R14, UR62 ;  /* 0x0000003e000e7c02 */ /* 0x000fe20008000f00 */
[----:B0-----:R-:W-:Y:S10]  /*12f30*/  ENDCOLLECTIVE ;  /* 0x000000000000791b */ /* 0x001ff40003800000 */
.L_x_9628:
[----:B------:R-:W-:Y:S05]  /*12f40*/  BSYNC B0 ;  /* 0x0000000000007941 */ /* 0x000fea0003800000 */
.L_x_9627:
[----:B------:R-:W-:Y:S05]  /*12f50*/  BRA `(.L_x_9629) ;  /* 0xffffffd000d87947 */ /* 0x000fea000383ffff */
.L_x_9575:
[----:B--2---:R2:W3:Y:S02]  /*12f60*/  SYNCS.PHASECHK.TRANS64.TRYWAIT P0, [R24+URZ+0x17080], R3 ;  /* 0x01708003180075a7 */ /* 0x0044e4000800017f */
[----:B---3--:R-:W-:Y:S05]  /*12f70*/  @!P0 NANOSLEEP.SYNCS 0x989680 ;  /* 0x009896800000895d */ /* 0x008fea0003900000 */
[----:B------:R-:W3:Y:S02]  /*12f80*/  @!P0 SYNCS.PHASECHK.TRANS64 P0, [R24+URZ+0x17080], R3 ;  /* 0x01708003180085a7 */ /* 0x000ee4000800007f */
[----:B---3--:R-:W-:Y:S05]  /*12f90*/  @!P0 BRA `(.L_x_9575) ;  /* 0xfffffffc00f08947 */ /* 0x008fea000383ffff */
[----:B------:R-:W-:Y:S05]  /*12fa0*/  BRA `(.L_x_9630) ;  /* 0xffffffd4002c7947 */ /* 0x000fea000383ffff */
.L_x_9577:
[----:B---3--:R3:W4:Y:S02]  /*12fb0*/  SYNCS.PHASECHK.TRANS64.TRYWAIT P0, [R24+URZ+0x17040], R3 ;  /* 0x01704003180075a7 */ /* 0x008724000800017f */
[----:B----4-:R-:W-:Y:S05]  /*12fc0*/  @!P0 NANOSLEEP.SYNCS 0x989680 ;  /* 0x009896800000895d */ /* 0x010fea0003900000 */
[----:B------:R-:W4:Y:S02]  /*12fd0*/  @!P0 SYNCS.PHASECHK.TRANS64 P0, [R24+URZ+0x17040], R3 ;  /* 0x01704003180085a7 */ /* 0x000f24000800007f */
[----:B----4-:R-:W-:Y:S05]  /*12fe0*/  @!P0 BRA `(.L_x_9577) ;  /* 0xfffffffc00f08947 */ /* 0x010fea000383ffff */
[----:B------:R-:W-:Y:S05]  /*12ff0*/  BRA `(.L_x_9631) ;  /* 0xffffffd400a47947 */ /* 0x000fea000383ffff */
.L_x_9580:
[----:B------:R-:W-:Y:S02]  /*13000*/  IMAD.MOV.U32 R13, RZ, RZ, R5 ;  /* 0x000000ffff0d7224 */ /* 0x000fe400078e0005 */
[----:B------:R-:W-:Y:S02]  /*13010*/  IMAD.MOV.U32 R12, RZ, RZ, RZ ;  /* 0x000000ffff0c7224 */ /* 0x000fe400078e00ff */
[----:B------:R-:W-:Y:S02]  /*13020*/  IMAD.MOV.U32 R11, RZ, RZ, 0x1e1f ;  /* 0x00001e1fff0b7424 */ /* 0x000fe400078e00ff */
[----:B------:R-:W-:Y:S02]  /*13030*/  IMAD.MOV.U32 R15, RZ, RZ, -0x1 ;  /* 0xffffffffff0f7424 */ /* 0x000fe400078e00ff */
[----:B------:R-:W-:-:S07]  /*13040*/  VIADD R9, R9, UR39 ;  /* 0x0000002709097c36 */ /* 0x000fce0008000000 */
[----:B------:R-:W-:Y:S05]  /*13050*/  WARPSYNC.COLLECTIVE R15, `(.L_x_9632) ;  /* 0x000000000f087348 */ /* 0x000fea0003c00000 */
[----:B------:R0:W1:Y:S02]  /*13060*/  SHFL.IDX P6, R14, R13, R12, R11 ;  /* 0x0000000c0d0e7389 */ /* 0x00006400000c000b */
[----:B01----:R-:W-:Y:S01]  /*13070*/  ENDCOLLECTIVE ;  /* 0x000000000000791b */ /* 0x003fe20003800000 */
.L_x_9632:
[----:B------:R-:W-:Y:S02]  /*13080*/  IMAD.MOV.U32 R13, RZ, RZ, R4 ;  /* 0x000000ffff0d7224 */ /* 0x000fe400078e0004 */
[----:B------:R-:W-:-:S07]  /*13090*/  IMAD.MOV.U32 R2, RZ, RZ, R14 ;  /* 0x000000ffff027224 */ /* 0x000fce00078e000e */
[----:B------:R-:W-:Y:S05]  /*130a0*/  WARPSYNC.COLLECTIVE R15, `(.L_x_9633) ;  /* 0x000000000f087348 */ /* 0x000fea0003c00000 */
[----:B------:R0:W1:Y:S02]  /*130b0*/  SHFL.IDX P6, R14, R13, R12, R11 ;  /* 0x0000000c0d0e7389 */ /* 0x00006400000c000b */
[----:B01----:R-:W-:Y:S01]  /*130c0*/  ENDCOLLECTIVE ;  /* 0x000000000000791b */ /* 0x003fe20003800000 */
.L_x_9633:
        /* <DEDUP_REMOVED lines=10> */
.L_x_9634:
        /* <DEDUP_REMOVED lines=14> */
.L_x_9635:
        /* <DEDUP_REMOVED lines=10> */
.L_x_9636:
        /* <DEDUP_REMOVED lines=13> */
.L_x_9637:
[----:B------:R-:W-:Y:S05]  /*133c0*/  BRA `(.L_x_9638) ;  /* 0xffffffdc00487947 */ /* 0x000fea000383ffff */
.L_x_9583:
[----:B0-----:R0:W2:Y:S02]  /*133d0*/  SYNCS.PHASECHK.TRANS64.TRYWAIT P0, [R24+URZ+0x17020], R3 ;  /* 0x01702003180075a7 */ /* 0x0010a4000800017f */
[----:B--2---:R-:W-:Y:S05]  /*133e0*/  @!P0 NANOSLEEP.SYNCS 0x989680 ;  /* 0x009896800000895d */ /* 0x004fea0003900000 */
[----:B------:R-:W2:Y:S02]  /*133f0*/  @!P0 SYNCS.PHASECHK.TRANS64 P0, [R24+URZ+0x17020], R3 ;  /* 0x01702003180085a7 */ /* 0x000ea4000800007f */
[----:B--2---:R-:W-:Y:S05]  /*13400*/  @!P0 BRA `(.L_x_9583) ;  /* 0xfffffffc00f08947 */ /* 0x004fea000383ffff */
[----:B------:R-:W-:Y:S05]  /*13410*/  BRA `(.L_x_9639) ;  /* 0xffffffdc00987947 */ /* 0x000fea000383ffff */
.L_x_9588:
[----:B0-----:R0:W1:Y:S02]  /*13420*/  SYNCS.PHASECHK.TRANS64.TRYWAIT P0, [R4+URZ+0x17080], R3 ;  /* 0x01708003040075a7 */ /* 0x001064000800017f */
[----:B-1----:R-:W-:Y:S05]  /*13430*/  @!P0 NANOSLEEP.SYNCS 0x989680 ;  /* 0x009896800000895d */ /* 0x002fea0003900000 */
[----:B------:R-:W1:Y:S02]  /*13440*/  @!P0 SYNCS.PHASECHK.TRANS64 P0, [R4+URZ+0x17080], R3 ;  /* 0x01708003040085a7 */ /* 0x000e64000800007f */
[----:B-1----:R-:W-:Y:S05]  /*13450*/  @!P0 BRA `(.L_x_9588) ;  /* 0xfffffffc00f08947 */ /* 0x002fea000383ffff */
[----:B------:R-:W-:Y:S05]  /*13460*/  BRA `(.L_x_9640) ;  /* 0xffffffe0003c7947 */ /* 0x000fea000383ffff */
.L_x_9594:
[----:B-1----:R1:W2:Y:S02]  /*13470*/  SYNCS.PHASECHK.TRANS64.TRYWAIT P0, [R4+URZ+0x17040], R3 ;  /* 0x01704003040075a7 */ /* 0x0022a4000800017f */
[----:B--2---:R-:W-:Y:S05]  /*13480*/  @!P0 NANOSLEEP.SYNCS 0x989680 ;  /* 0x009896800000895d */ /* 0x004fea0003900000 */
[----:B------:R-:W2:Y:S02]  /*13490*/  @!P0 SYNCS.PHASECHK.TRANS64 P0, [R4+URZ+0x17040], R3 ;  /* 0x01704003040085a7 */ /* 0x000ea4000800007f */
[----:B--2---:R-:W-:Y:S05]  /*134a0*/  @!P0 BRA `(.L_x_9594) ;  /* 0xfffffffc00f08947 */ /* 0x004fea000383ffff */
[----:B------:R-:W-:Y:S05]  /*134b0*/  BRA `(.L_x_9641) ;  /* 0xffffffe4001c7947 */ /* 0x000fea000383ffff */
.L_x_9601:
[----:B-1----:R1:W2:Y:S02]  /*134c0*/  SYNCS.PHASECHK.TRANS64.TRYWAIT P0, [R12+URZ+0x17070], R3 ;  /* 0x017070030c0075a7 */ /* 0x0022a4000800017f */
[----:B--2---:R-:W-:Y:S05]  /*134d0*/  @!P0 NANOSLEEP.SYNCS 0x989680 ;  /* 0x009896800000895d */ /* 0x004fea0003900000 */
[----:B------:R-:W2:Y:S02]  /*134e0*/  @!P0 SYNCS.PHASECHK.TRANS64 P0, [R12+URZ+0x17070], R3 ;  /* 0x017070030c0085a7 */ /* 0x000ea4000800007f */
[----:B--2---:R-:W-:Y:S05]  /*134f0*/  @!P0 BRA `(.L_x_9601) ;  /* 0xfffffffc00f08947 */ /* 0x004fea000383ffff */
[----:B------:R-:W-:Y:S05]  /*13500*/  BRA `(.L_x_9642) ;  /* 0xffffffe8000c7947 */ /* 0x000fea000383ffff */
.L_x_9603:
[----:B-1----:R1:W2:Y:S02]  /*13510*/  SYNCS.PHASECHK.TRANS64.TRYWAIT P0, [R12+URZ+0x17060], R3 ;  /* 0x017060030c0075a7 */ /* 0x0022a4000800017f */
[----:B--2---:R-:W-:Y:S05]  /*13520*/  @!P0 NANOSLEEP.SYNCS 0x989680 ;  /* 0x009896800000895d */ /* 0x004fea0003900000 */
[----:B------:R-:W2:Y:S02]  /*13530*/  @!P0 SYNCS.PHASECHK.TRANS64 P0, [R12+URZ+0x17060], R3 ;  /* 0x017060030c0085a7 */ /* 0x000ea4000800007f */
[----:B--2---:R-:W-:Y:S05]  /*13540*/  @!P0 BRA `(.L_x_9603) ;  /* 0xfffffffc00f08947 */ /* 0x004fea000383ffff */
[----:B------:R-:W-:Y:S05]  /*13550*/  BRA `(.L_x_9643) ;  /* 0xffffffe800107947 */ /* 0x000fea000383ffff */
.L_x_9609:
[----:B0-----:R0:W1:Y:S02]  /*13560*/  SYNCS.PHASECHK.TRANS64.TRYWAIT P0, [R2+URZ+0x17070], R3 ;  /* 0x01707003020075a7 */ /* 0x001064000800017f */
[----:B-1----:R-:W-:Y:S05]  /*13570*/  @!P0 NANOSLEEP.SYNCS 0x989680 ;  /* 0x009896800000895d */ /* 0x002fea0003900000 */
[----:B------:R-:W1:Y:S02]  /*13580*/  @!P0 SYNCS.PHASECHK.TRANS64 P0, [R2+URZ+0x17070], R3 ;  /* 0x01707003020085a7 */ /* 0x000e64000800007f */
[----:B-1----:R-:W-:Y:S05]  /*13590*/  @!P0 BRA `(.L_x_9609) ;  /* 0xfffffffc00f08947 */ /* 0x002fea000383ffff */
[----:B------:R-:W-:Y:S05]  /*135a0*/  BRA `(.L_x_9644) ;  /* 0xffffffec00407947 */ /* 0x000fea000383ffff */
.L_x_9611:
[----:B0-----:R0:W1:Y:S02]  /*135b0*/  SYNCS.PHASECHK.TRANS64.TRYWAIT P0, [R2+URZ+0x17060], R5 ;  /* 0x01706005020075a7 */ /* 0x001064000800017f */
[----:B-1----:R-:W-:Y:S05]  /*135c0*/  @!P0 NANOSLEEP.SYNCS 0x989680 ;  /* 0x009896800000895d */ /* 0x002fea0003900000 */
[----:B------:R-:W1:Y:S02]  /*135d0*/  @!P0 SYNCS.PHASECHK.TRANS64 P0, [R2+URZ+0x17060], R5 ;  /* 0x01706005020085a7 */ /* 0x000e64000800007f */
[----:B-1----:R-:W-:Y:S05]  /*135e0*/  @!P0 BRA `(.L_x_9611) ;  /* 0xfffffffc00f08947 */ /* 0x002fea000383ffff */
[----:B------:R-:W-:Y:S05]  /*135f0*/  BRA `(.L_x_9645) ;  /* 0xffffffec00587947 */ /* 0x000fea000383ffff */
.L_x_9613:
[----:B-1----:R1:W2:Y:S02]  /*13600*/  SYNCS.PHASECHK.TRANS64.TRYWAIT P0, [R7+URZ+0x17020], R2 ;  /* 0x01702002070075a7 */ /* 0x0022a4000800017f */
[----:B--2---:R-:W-:Y:S05]  /*13610*/  @!P0 NANOSLEEP.SYNCS 0x989680 ;  /* 0x009896800000895d */ /* 0x004fea0003900000 */
[----:B------:R-:W2:Y:S02]  /*13620*/  @!P0 SYNCS.PHASECHK.TRANS64 P0, [R7+URZ+0x17020], R2 ;  /* 0x01702002070085a7 */ /* 0x000ea4000800007f */
[----:B--2---:R-:W-:Y:S05]  /*13630*/  @!P0 BRA `(.L_x_9613) ;  /* 0xfffffffc00f08947 */ /* 0x004fea000383ffff */
[----:B------:R-:W-:Y:S05]  /*13640*/  BRA `(.L_x_9646) ;  /* 0xfffffff000707947 */ /* 0x000fea000383ffff */
.L_x_9615:
[----:B0-----:R0:W1:Y:S02]  /*13650*/  SYNCS.PHASECHK.TRANS64.TRYWAIT P1, [R5+URZ], R4 ;  /* 0x00000004050075a7 */ /* 0x001064000802017f */
[----:B-1----:R-:W-:Y:S05]  /*13660*/  @!P1 NANOSLEEP.SYNCS 0x989680 ;  /* 0x009896800000995d */ /* 0x002fea0003900000 */
[----:B------:R-:W1:Y:S02]  /*13670*/  @!P1 SYNCS.PHASECHK.TRANS64 P1, [R5+URZ], R4 ;  /* 0x00000004050095a7 */ /* 0x000e64000802007f */
[----:B-1----:R-:W-:Y:S05]  /*13680*/  @!P1 BRA `(.L_x_9615) ;  /* 0xfffffffc00f09947 */ /* 0x002fea000383ffff */
[----:B------:R-:W-:Y:S05]  /*13690*/  BRA `(.L_x_9647) ;  /* 0xfffffff000c07947 */ /* 0x000fea000383ffff */
.L_x_9616:
[----:B-1----:R1:W2:Y:S02]  /*136a0*/  SYNCS.PHASECHK.TRANS64.TRYWAIT P1, [R3+URZ], R2 ;  /* 0x00000002030075a7 */ /* 0x0022a4000802017f */
[----:B--2---:R-:W-:Y:S05]  /*136b0*/  @!P1 NANOSLEEP.SYNCS 0x989680 ;  /* 0x009896800000995d */ /* 0x004fea0003900000 */
[----:B------:R-:W2:Y:S02]  /*136c0*/  @!P1 SYNCS.PHASECHK.TRANS64 P1, [R3+URZ], R2 ;  /* 0x00000002030095a7 */ /* 0x000ea4000802007f */
[----:B--2---:R-:W-:Y:S05]  /*136d0*/  @!P1 BRA `(.L_x_9616) ;  /* 0xfffffffc00f09947 */ /* 0x004fea000383ffff */
[----:B------:R-:W-:Y:S05]  /*136e0*/  BRA `(.L_x_9648) ;  /* 0xfffffff000b47947 */ /* 0x000fea000383ffff */
.L_x_9618:
[----:B-1----:R1:W2:Y:S02]  /*136f0*/  SYNCS.PHASECHK.TRANS64.TRYWAIT P1, [R3+URZ+0x17060], R4 ;  /* 0x01706004030075a7 */ /* 0x0022a4000802017f */
[----:B--2---:R-:W-:Y:S05]  /*13700*/  @!P1 NANOSLEEP.SYNCS 0x989680 ;  /* 0x009896800000995d */ /* 0x004fea0003900000 */
[----:B------:R-:W2:Y:S02]  /*13710*/  @!P1 SYNCS.PHASECHK.TRANS64 P1, [R3+URZ+0x17060], R4 ;  /* 0x01706004030095a7 */ /* 0x000ea4000802007f */
[----:B--2---:R-:W-:Y:S05]  /*13720*/  @!P1 BRA `(.L_x_9618) ;  /* 0xfffffffc00f09947 */ /* 0x004fea000383ffff */
[----:B------:R-:W-:Y:S05]  /*13730*/  BRA `(.L_x_9649) ;  /* 0xfffffff000b47947 */ /* 0x000fea000383ffff */
.L_x_9620:
[----:B0-----:R0:W2:Y:S02]  /*13740*/  SYNCS.PHASECHK.TRANS64.TRYWAIT P1, [R5+URZ+0x17060], R2 ;  /* 0x01706002050075a7 */ /* 0x0010a4000802017f */
[----:B--2---:R-:W-:Y:S05]  /*13750*/  @!P1 NANOSLEEP.SYNCS 0x989680 ;  /* 0x009896800000995d */ /* 0x004fea0003900000 */
[----:B------:R-:W2:Y:S02]  /*13760*/  @!P1 SYNCS.PHASECHK.TRANS64 P1, [R5+URZ+0x17060], R2 ;  /* 0x01706002050095a7 */ /* 0x000ea4000802007f */
[----:B--2---:R-:W-:Y:S05]  /*13770*/  @!P1 BRA `(.L_x_9620) ;  /* 0xfffffffc00f09947 */ /* 0x004fea000383ffff */
[----:B------:R-:W-:Y:S05]  /*13780*/  BRA `(.L_x_9650) ;  /* 0xfffffff000b47947 */ /* 0x000fea000383ffff */
.L_x_9622:
[----:B--2---:R2:W3:Y:S02]  /*13790*/  SYNCS.PHASECHK.TRANS64.TRYWAIT P0, [R3+URZ+0x17080], R4 ;  /* 0x01708004030075a7 */ /* 0x0044e4000800017f */
[----:B---3--:R-:W-:Y:S05]  /*137a0*/  @!P0 NANOSLEEP.SYNCS 0x989680 ;  /* 0x009896800000895d */ /* 0x008fea0003900000 */
[----:B------:R-:W3:Y:S02]  /*137b0*/  @!P0 SYNCS.PHASECHK.TRANS64 P0, [R3+URZ+0x17080], R4 ;  /* 0x01708004030085a7 */ /* 0x000ee4000800007f */
[----:B---3--:R-:W-:Y:S05]  /*137c0*/  @!P0 BRA `(.L_x_9622) ;  /* 0xfffffffc00f08947 */ /* 0x008fea000383ffff */
[----:B------:R-:W-:Y:S05]  /*137d0*/  BRA `(.L_x_9623) ;  /* 0xfffffff000b07947 */ /* 0x000fea000383ffff */
.L_x_9651:
        /* <DEDUP_REMOVED lines=10> */
.L_x_13288:


//--------------------- .text._ZN7cutlass13device_kernelIN5flash11enable_sm90INS1_16FlashAttnFwdSm90INS1_25CollectiveMainloopFwdSm90ILi2EN4cute5tupleIJNS5_1CILi1EEES8_S8_EEENS6_IJNS7_ILi192EEENS7_ILi128EEENS7_ILi96EEEEEELi96ENS_12float_e4m3_tEfNS_4arch4Sm90ELb0ELb1ELb0ELb1ELb0ELb0ELb0ELb1ELb1ELb1ELb1ELb0EEENS1_21CollectiveEpilogueFwdINS6_IJSA_SC_SB_EEES9_NS_10bfloat16_tESG_Li384ELb1ELb1ELb1ELb1EEENS1_36VarlenDynamicPersistentTileSchedulerILi192ELi128ELi384ELi128ELb1ELb1ELb1ELb1ELb0ELb1EEEEEEEEEvNT_6ParamsE --------------------------
	.section	.text._ZN7cutlass13device_kernelIN5flash11enable_sm90INS1_16FlashAttnFwdSm90INS1_25CollectiveMainloopFwdSm90ILi2EN4cute5tupleIJNS5_1CILi1EEES8_S8_EEENS6_IJNS7_ILi192EEENS7_ILi128EEENS7_ILi96EEEEEELi96ENS_12float_e4m3_tEfNS_4arch4Sm90ELb0ELb1ELb0ELb1ELb0ELb0ELb0ELb1ELb1ELb1ELb1ELb0EEENS1_21CollectiveEpilogueFwdINS6_IJSA_SC_SB_EEES9_NS_10bfloat16_tESG_Li384ELb1ELb1ELb1ELb1EEENS1_36VarlenDynamicPersistentTileSchedulerILi192ELi128ELi384ELi128ELb1ELb1ELb1ELb1ELb0ELb1EEEEEEEEEvNT_6ParamsE,"ax",@progbits
	.align	128
.text._ZN7cutlass13device_kernelIN5flash11enable_sm90INS1_16FlashAttnFwdSm90INS1_25CollectiveMainloopFwdSm90ILi2EN4cute5tupleIJNS5_1CILi1EEES8_S8_EEENS6_IJNS7_ILi192EEENS7_ILi128EEENS7_ILi96EEEEEELi96ENS_12float_e4m3_tEfNS_4arch4Sm90ELb0ELb1ELb0ELb1ELb0ELb0ELb0ELb1ELb1ELb1ELb1ELb0EEENS1_21CollectiveEpilogueFwdINS6_IJSA_SC_SB_EEES9_NS_10bfloat16_tESG_Li384ELb1ELb1ELb1ELb1EEENS1_36VarlenDynamicPersistentTileSchedulerILi192ELi128ELi384ELi128ELb1ELb1ELb1ELb1ELb0ELb1EEEEEEEEEvNT_6ParamsE:
        .type           _ZN7cutlass13device_kernelIN5flash11enable_sm90INS1_16FlashAttnFwdSm90INS1_25CollectiveMainloopFwdSm90ILi2EN4cute5tupleIJNS5_1CILi1EEES8_S8_EEENS6_IJNS7_ILi192EEENS7_ILi128EEENS7_ILi96EEEEEELi96ENS_12float_e4m3_tEfNS_4arch4Sm90ELb0ELb1ELb0ELb1ELb0ELb0ELb0ELb1ELb1ELb1ELb1ELb0EEENS1_21CollectiveEpilogueFwdINS6_IJSA_SC_SB_EEES9_NS_10bfloat16_tESG_Li384ELb1ELb1ELb1ELb1EEENS1_36VarlenDynamicPersistentTileSchedulerILi192ELi128ELi384ELi128ELb1ELb1ELb1ELb1ELb0ELb1EEEEEEEEEvNT_6ParamsE,@function
        .size           _ZN7cutlass13device_kernelIN5flash11enable_sm90INS1_16FlashAttnFwdSm90INS1_25CollectiveMainloopFwdSm90ILi2EN4cute5tupleIJNS5_1CILi1EEES8_S8_EEENS6_IJNS7_ILi192EEENS7_ILi128EEENS7_ILi96EEEEEELi96ENS_12float_e4m3_tEfNS_4arch4Sm90ELb0ELb1ELb0ELb1ELb0ELb0ELb0ELb1ELb1ELb1ELb1ELb0EEENS1_21CollectiveEpilogueFwdINS6_IJSA_SC_SB_EEES9_NS_10bfloat16_tESG_Li384ELb1ELb1ELb1ELb1EEENS1_36VarlenDynamicPersistentTileSchedulerILi192ELi128ELi384ELi128ELb1ELb1ELb1ELb1ELb0ELb1EEEEEEEEEvNT_6ParamsE,(.L_x_13289 - _ZN7cutlass13device_kernelIN5flash11enable_sm90INS1_16FlashAttnFwdSm90INS1_25CollectiveMainloopFwdSm90ILi2EN4cute5tupleIJNS5_1CILi1EEES8_S8_EEENS6_IJNS7_ILi192EEENS7_ILi128EEENS7_ILi96EEEEEELi96ENS_12float_e4m3_tEfNS_4arch4Sm90ELb0ELb1ELb0ELb1ELb0ELb0ELb0ELb1ELb1ELb1ELb1ELb0EEENS1_21CollectiveEpilogueFwdINS6_IJSA_SC_SB_EEES9_NS_10bfloat16_tESG_Li384ELb1ELb1ELb1ELb1EEENS1_36VarlenDynamicPersistentTileSchedulerILi192ELi128ELi384ELi128ELb1ELb1ELb1ELb1ELb0ELb1EEEEEEEEEvNT_6ParamsE)
        .other          _ZN7cutlass13device_kernelIN5flash11enable_sm90INS1_16FlashAttnFwdSm90INS1_25CollectiveMainloopFwdSm90ILi2EN4cute5tupleIJNS5_1CILi1EEES8_S8_EEENS6_IJNS7_ILi192EEENS7_ILi128EEENS7_ILi96EEEEEELi96ENS_12float_e4m3_tEfNS_4arch4Sm90ELb0ELb1ELb0ELb1ELb0ELb0ELb0ELb1ELb1ELb1ELb1ELb0EEENS1_21CollectiveEpilogueFwdINS6_IJSA_SC_SB_EEES9_NS_10bfloat16_tESG_Li384ELb1ELb1ELb1ELb1EEENS1_36VarlenDynamicPersistentTileSchedulerILi192ELi128ELi384ELi128ELb1ELb1ELb1ELb1ELb0ELb1EEEEEEEEEvNT_6ParamsE,@"STO_CUDA_ENTRY STV_DEFAULT"
_ZN7cutlass13device_kernelIN5flash11enable_sm90INS1_16FlashAttnFwdSm90INS1_25CollectiveMainloopFwdSm90ILi2EN4cute5tupleIJNS5_1CILi1EEES8_S8_EEENS6_IJNS7_ILi192EEENS7_ILi128EEENS7_ILi96EEEEEELi96ENS_12float_e4m3_tEfNS_4arch4Sm90ELb0ELb1ELb0ELb1ELb0ELb0ELb0ELb1ELb1ELb1ELb1ELb0EEENS1_21CollectiveEpilogueFwdINS6_IJSA_SC_SB_EEES9_NS_10bfloat16_tESG_Li384ELb1ELb1ELb1ELb1EEENS1_36VarlenDynamicPersistentTileSchedulerILi192ELi128ELi384ELi128ELb1ELb1ELb1ELb1ELb0ELb1EEEEEEEEEvNT_6ParamsE:
        /* <DEDUP_REMOVED lines=18> */
.L_x_9653:
[----:B------:R-:W-:Y:S05]  /*0120*/  BSYNC B0 ;  /* 0x0000000000007941 */ /* 0x000fea0003800000 */
.L_x_9652:
        /* <DEDUP_REMOVED lines=41> */
.L_x_9654:
        /* <DEDUP_REMOVED lines=22> */
.L_x_9655:
        /* <DEDUP_REMOVED lines=18> */
.L_x_9656:
        /* <DEDUP_REMOVED lines=22> */
.L_x_9657:
        /* <DEDUP_REMOVED lines=22> */
.L_x_9658:
[----:B------:R-:W-:Y:S01]  /*0900*/  PLOP3.LUT P0, PT, PT, PT, UP0, 0x80, 0x0 ;  /* 0x000000000000781c */ /* 0x000fe20003f0f008 */
[----:B------:R-:W-:Y:S01]  /*0910*/  UMOV UR38, 0x1 ;  /* 0x0000000100267882 */ /* 0x000fe20000000000 */
[----:B------:R-:W-:Y:S01]  /*0920*/  NOP ;  /* 0x0000000000007918 */ /* 0x000fe20000000000 */
[----:B------:R-:W-:Y:S01]  /*0930*/  USEL UR38, UR38, 0x2, !UP0 ;  /* 0x0000000226267887 */ /* 0x000fe2000c000000 */
[----:B------:R-:W-:Y:S01]  /*0940*/  ULDC.64 UR52, c[0x0][0x208] ;  /* 0x0000820000347ab9 */ /* 0x000fe20000000a00 */
[----:B012-4-:R-:W-:Y:S08]  /*0950*/  BAR.SYNC.DEFER_BLOCKING 0x0 ;  /* 0x0000000000007b1d */ /* 0x017ff00000010000 */
[----:B------:R-:W-:Y:S05]  /*0960*/  @!P0 BRA `(.L_x_9659) ;  /* 0x0000010000448947 */ /* 0x000fea0003800000 */
.L_x_9660:
        /* <DEDUP_REMOVED lines=19> */
[----:B------:R-:W-:Y:S01]  /*0aa0*/  R2UR UR50, R11 ;  /* 0x000000000b3272ca */ /* 0x000fe200000e0000 */
        /* <DEDUP_REMOVED lines=11> */
[----:B------:R-:W-:Y:S02]  /*0b60*/  LOP3.LUT R5, R5, 0xfffffe00, RZ, 0xc0, !PT ;  /* 0xfffffe0005057812 */ /* 0x000fe400078ec0ff */
[----:B------:R-:W-:Y:S02]  /*0b70*/  SHF.R.S32.HI R7, RZ, 0x1f, R12 ;  /* 0x0000001fff077819 */ /* 0x000fe4000001140c */
[----:B------:R-:W-:Y:S02]  /*0b80*/  SHF.R.S32.HI R4, RZ, 0x4, R3 ;  /* 0x00000004ff047819 */ /* 0x000fe40000011403 */
[----:B------:R-:W-:Y:S02]  /*0b90*/  LEA.HI R8, R7, R12, RZ, 0x2 ;  /* 0x0000000c07087211 */ /* 0x000fe400078f10ff */
[----:B------:R-:W-:Y:S02]  /*0ba0*/  LOP3.LUT R2, R3, 0x7fffff0, RZ, 0xc0, !PT ;  /* 0x07fffff003027812 */ /* 0x000fe400078ec0ff */
[----:B------:R-:W-:-:S02]  /*0bb0*/  SHF.R.S32.HI R9, RZ, 0x2, R8 ;  /* 0x00000002ff097819 */ /* 0x000fc40000011408 */
[----:B------:R-:W-:Y:S01]  /*0bc0*/  SHF.R.S32.HI R6, RZ, 0x1f, R8 ;  /* 0x0000001fff067819 */ /* 0x000fe20000011408 */
[----:B------:R-:W-:Y:S01]  /*0bd0*/  IMAD.IADD R2, R13, 0x1, -R2 ;  /* 0x000000010d027824 */ /* 0x000fe200078e0a02 */
[----:B------:R-:W-:Y:S02]  /*0be0*/  LEA.HI R3, R3, R4, RZ, 0x1 ;  /* 0x0000000403037211 */ /* 0x000fe400078f08ff */
[----:B------:R-:W-:Y:S01]  /*0bf0*/  LEA.HI R10, R6, R9, RZ, 0x3 ;  /* 0x00000009060a7211 */ /* 0x000fe200078f18ff */
[----:B------:R-:W-:Y:S01]  /*0c00*/  IMAD.HI R6, R14, 0x55555556, RZ ;  /* 0x555555560e067827 */ /* 0x000fe200078e02ff */
[----:B------:R-:W-:Y:S02]  /*0c10*/  LEA.HI R7, R7, R12, RZ, 0x5 ;  /* 0x0000000c07077211 */ /* 0x000fe400078f28ff */
[----:B------:R-:W-:Y:S01]  /*0c20*/  LOP3.LUT R10, R10, 0xfffffff8, RZ, 0xc0, !PT ;  /* 0xfffffff80a0a7812 */ /* 0x000fe200078ec0ff */
[----:B------:R-:W-:Y:S01]  /*0c30*/  IMAD R2, R2, 0x20, R5 ;  /* 0x0000002002027824 */ /* 0x000fe200078e0205 */
[----:B------:R-:W-:-:S02]  /*0c40*/  LOP3.LUT R3, R3, 0x1ffffffe, RZ, 0xc0, !PT ;  /* 0x1ffffffe03037812 */ /* 0x000fc400078ec0ff */
[----:B------:R-:W-:Y:S01]  /*0c50*/  LEA.HI R6, R6, R6, RZ, 0x1 ;  /* 0x0000000606067211 */ /* 0x000fe200078f08ff */
[----:B------:R-:W-:Y:S01]  /*0c60*/  IMAD.IADD R10, R9, 0x1, -R10 ;  /* 0x00000001090a7824 */ /* 0x000fe200078e0a0a */
[----:B------:R-:W-:Y:S01]  /*0c70*/  SHF.R.S32.HI R7, RZ, 0x5, R7 ;  /* 0x00000005ff077819 */ /* 0x000fe20000011407 */
[----:B------:R-:W-:Y:S01]  /*0c80*/  IMAD.IADD R3, R4, 0x1, -R3 ;  /* 0x0000000104037824 */ /* 0x000fe200078e0a03 */
[----:B------:R-:W-:Y:S01]  /*0c90*/  LEA.HI R0, R0, R13, RZ, 0x2 ;  /* 0x0000000d00007211 */ /* 0x000fe200078f10ff */
[----:B------:R-:W-:Y:S01]  /*0ca0*/  IMAD R6, R6, -0x3, R14 ;  /* 0xfffffffd06067824 */ /* 0x000fe200078e020e */
[----:B------:R-:W-:Y:S01]  /*0cb0*/  LOP3.LUT R8, R8, 0x7ffffffc, RZ, 0xc0, !PT ;  /* 0x7ffffffc08087812 */ /* 0x000fe200078ec0ff */
[----:B------:R-:W-:Y:S01]  /*0cc0*/  IMAD R7, R7, 0x10, R10 ;  /* 0x0000001007077824 */ /* 0x000fe200078e020a */
[----:B------:R-:W-:Y:S01]  /*0cd0*/  LOP3.LUT R4, R0, 0xfffffffc, RZ, 0xc0, !PT ;  /* 0xfffffffc00047812 */ /* 0x000fe200078ec0ff */
[----:B------:R-:W-:Y:S01]  /*0ce0*/  IMAD R2, R3, 0x8, R2 ;  /* 0x0000000803027824 */ /* 0x000fe200078e0202 */
[----:B------:R-:W-:Y:S01]  /*0cf0*/  SHF.R.S32.HI R0, RZ, 0x2, R0 ;  /* 0x00000002ff007819 */ /* 0x000fe20000011400 */
[----:B------:R-:W-:-:S02]  /*0d00*/  IMAD R5, R6, 0x40, R7 ;  /* 0x0000004006057824 */ /* 0x000fc400078e0207 */
[----:B------:R-:W-:Y:S01]  /*0d10*/  IMAD.IADD R4, R13, 0x1, -R4 ;  /* 0x000000010d047824 */ /* 0x000fe200078e0a04 */
[----:B------:R0:W-:Y:S01]  /*0d20*/  STL [R1+0x20], R2 ;  /* 0x0000200201007387 */ /* 0x0001e20000100800 */
[----:B------:R-:W-:Y:S02]  /*0d30*/  IMAD.IADD R8, R12, 0x1, -R8 ;  /* 0x000000010c087824 */ /* 0x000fe400078e0a08 */
[----:B------:R-:W-:Y:S01]  /*0d40*/  IMAD.SHL.U32 R18, R4, 0x8, RZ ;  /* 0x0000000804127824 */ /* 0x000fe200078e00ff */
[----:B------:R1:W-:Y:S01]  /*0d50*/  STL [R1+0x1c], R5 ;  /* 0x00001c0501007387 */ /* 0x0003e20000100800 */
[----:B------:R-:W-:Y:S02]  /*0d60*/  IMAD.SHL.U32 R16, R8, 0x2, RZ ;  /* 0x0000000208107824 */ /* 0x000fe400078e00ff */
[C---:B------:R-:W-:Y:S02]  /*0d70*/  VIADD R19, R18.reuse, 0x20 ;  /* 0x0000002012137836 */ /* 0x040fe40000000000 */
[----:B------:R-:W-:Y:S01]  /*0d80*/  VIADD R152, R18, 0x40 ;  /* 0x0000004012987836 */ /* 0x000fe20000000000 */
[----:B0-----:R-:W-:Y:S01]  /*0d90*/  LEA.HI R2, R4, R4, RZ, 0x1 ;  /* 0x0000000404027211 */ /* 0x001fe200078f08ff */
[C---:B------:R-:W-:Y:S01]  /*0da0*/  VIADD R7, R16.reuse, 0x10 ;  /* 0x0000001010077836 */ /* 0x040fe20000000000 */
[----:B------:R-:W-:Y:S01]  /*0db0*/  SHF.R.S32.HI R3, RZ, 0x1f, R19 ;  /* 0x0000001fff037819 */ /* 0x000fe20000011413 */
[----:B------:R-:W-:Y:S01]  /*0dc0*/  VIADD R6, R16, 0x18 ;  /* 0x0000001810067836 */ /* 0x000fe20000000000 */
[----:B------:R-:W-:Y:S01]  /*0dd0*/  LOP3.LUT R2, R2, 0x1ffffffe, RZ, 0xc0, !PT ;  /* 0x1ffffffe02027812 */ /* 0x000fe200078ec0ff */
[C---:B------:R-:W-:Y:S01]  /*0de0*/  VIADD R3, R16.reuse, 0x28 ;  /* 0x0000002810037836 */ /* 0x040fe20000000000 */
[----:B------:R-:W-:Y:S01]  /*0df0*/  SHF.R.S32.HI R0, RZ, 0x1f, R152 ;  /* 0x0000001fff007819 */ /* 0x000fe20000011498 */
        /* <DEDUP_REMOVED lines=19> */
[----:B-1----:R-:W-:-:S07]  /*0f30*/  SHF.R.S32.HI R0, RZ, 0x1f, R153 ;  /* 0x0000001fff007819 */ /* 0x002fce0000011499 */
.L_x_9760:
        /* <DEDUP_REMOVED lines=13> */
[----:B01----:R-:W-:Y:S02]  /*1010*/  IMAD.U32 R2, RZ, RZ, UR8 ;  /* 0x00000008ff027e24 */ /* 0x003fe4000f8e00ff */
[----:B----4-:R-:W-:Y:S01]  /*1020*/  IMAD.U32 R3, RZ, RZ, UR9 ;  /* 0x00000009ff037e24 */ /* 0x010fe2000f8e00ff */
[----:B------:R-:W-:Y:S02]  /*1030*/  @UP1 UIMAD.WIDE UR8, UR50, 0x4, UR10 ;  /* 0x00000004320818a5 */ /* 0x000fe4000f8e020a */
[----:B------:R-:W-:Y:S02]  /*1040*/  ULOP3.LUT UR43, UR6, 0xff0000, URZ, 0xc0, !UPT ;  /* 0x00ff0000062b7892 */ /* 0x000fe4000f8ec03f */
[----:B--2---:R-:W2:Y:S01]  /*1050*/  @P0 LDG.E R2, desc[UR52][R2.64] ;  /* 0x0000003402020981 */ /* 0x004ea2000c1e1900 */
[----:B------:R-:W-:Y:S01]  /*1060*/  ULDC.64 UR10, c[0x0][0xa20] ;  /* 0x00028800000a7ab9 */ /* 0x000fe20000000a00 */
[----:B------:R-:W-:-:S02]  /*1070*/  IMAD.U32 R4, RZ, RZ, UR8 ;  /* 0x00000008ff047e24 */ /* 0x000fc4000f8e00ff */
[----:B------:R-:W-:Y:S01]  /*1080*/  IMAD.U32 R5, RZ, RZ, UR9 ;  /* 0x00000009ff057e24 */ /* 0x000fe2000f8e00ff */
[----:B------:R-:W-:-:S04]  /*1090*/  ULDC.64 UR8, c[0x0][0x418] ;  /* 0x0001060000087ab9 */ /* 0x000fc80000000a00 */
[----:B---3--:R-:W3:Y:S01]  /*10a0*/  @P2 LDG.E R4, desc[UR52][R4.64] ;  /* 0x0000003404042981 */ /* 0x008ee2000c1e1900 */
        /* <DEDUP_REMOVED lines=28> */
.L_x_9661:
        /* <DEDUP_REMOVED lines=9> */
.L_x_9662:
        /* <DEDUP_REMOVED lines=13> */
.L_x_9663:
        /* <DEDUP_REMOVED lines=36> */
[----:B------:R-:W-:Y:S01]  /*1610*/  UIMAD UR39, UR5, 0xc0, URZ ;  /* 0x000000c0052778a4 */ /* 0x000fe2000f8e023f */
        /* <DEDUP_REMOVED lines=31> */
.L_x_9665:
[----:B------:R-:W-:-:S11]  /*1810*/  UISETP.NE.AND UP1, UPT, UR5, 0x1, UPT ;  /* 0x000000010500788c */ /* 0x000fd6000bf25270 */
[----:B------:R-:W-:Y:S02]  /*1820*/  @UP1 ULDC.64 UR10, c[0x0][0x9e8] ;  /* 0x00027a00000a1ab9 */ /* 0x000fe40000000a00 */
[----:B------:R-:W-:-:S04]  /*1830*/  UIMAD.WIDE.U32 UR6, UR8, UR10, URZ ;  /* 0x0000000a080672a5 */ /* 0x000fc8000f8e003f */
[----:B------:R-:W-:-:S12]  /*1840*/  @UP1 USHF.R.U32.HI UR8, URZ, UR11, UR7 ;  /* 0x0000000b3f081299 */ /* 0x000fd80008011607 */
.L_x_9666:
[----:B------:R-:W-:-:S04]  /*1850*/  UIMAD UR8, UR8, UR5, UR5 ;  /* 0x00000005080872a4 */ /* 0x000fc8000f8e0205 */
[----:B------:R-:W-:-:S04]  /*1860*/  UISETP.LT.AND UP1, UPT, UR4, UR8, UPT ;  /* 0x000000080400728c */ /* 0x000fc8000bf21270 */
[----:B------:R-:W-:-:S12]  /*1870*/  USEL UR4, UR4, UR8, UP1 ;  /* 0x0000000804047287 */ /* 0x000fd80008800000 */
.L_x_9664:
        /* <DEDUP_REMOVED lines=30> */
.L_x_9668:
[----:B------:R-:W-:-:S11]  /*1a60*/  UISETP.NE.AND UP0, UPT, UR5, 0x1, UPT ;  /* 0x000000010500788c */ /* 0x000fd6000bf05270 */
[----:B------:R-:W-:Y:S02]  /*1a70*/  @UP0 ULDC.64 UR10, c[0x0][0x9e8] ;  /* 0x00027a00000a0ab9 */ /* 0x000fe40000000a00 */
[----:B------:R-:W-:-:S04]  /*1a80*/  UIMAD.WIDE.U32 UR8, UR7, UR10, URZ ;  /* 0x0000000a070872a5 */ /* 0x000fc8000f8e003f */
[----:B------:R-:W-:-:S12]  /*1a90*/  @UP0 USHF.R.U32.HI UR7, URZ, UR11, UR9 ;  /* 0x0000000b3f070299 */ /* 0x000fd80008011609 */
.L_x_9669:
[----:B------:R-:W-:-:S04]  /*1aa0*/  UIMAD UR5, UR7, UR5, URZ ;  /* 0x00000005070572a4 */ /* 0x000fc8000f8e023f */
[----:B------:R-:W-:-:S04]  /*1ab0*/  UISETP.LT.AND UP0, UPT, UR4, UR5, UPT ;  /* 0x000000050400728c */ /* 0x000fc8000bf01270 */
[----:B------:R-:W-:-:S12]  /*1ac0*/  USEL UR4, UR4, UR5, !UP0 ;  /* 0x0000000504047287 */ /* 0x000fd8000c000000 */
.L_x_9667:
        /* <DEDUP_REMOVED lines=48> */
.L_x_9670:
[----:B------:R-:W-:Y:S01]  /*1dd0*/  UIMAD UR44, UR42, UR4, UR44 ;  /* 0x000000042a2c72a4 */ /* 0x000fe2000f8e022c */
[----:B------:R-:W-:Y:S01]  /*1de0*/  IMAD.U32 R88, RZ, RZ, UR6 ;  /* 0x00000006ff587e24 */ /* 0x000fe2000f8e00ff */
[----:B------:R-:W-:Y:S01]  /*1df0*/  PLOP3.LUT P0, PT, PT, PT, PT, 0x80, 0x0 ;  /* 0x000000000000781c */ /* 0x000fe20003f0f070 */
[----:B------:R-:W-:Y:S01]  /*1e00*/  IMAD.U32 R3, RZ, RZ, UR4 ;  /* 0x00000004ff037e24 */ /* 0x000fe2000f8e00ff */
[----:B------:R-:W-:Y:S02]  /*1e10*/  CS2R R24, SRZ ;  /* 0x0000000000187805 */ /* 0x000fe4000001ff00 */
[----:B------:R-:W-:Y:S01]  /*1e20*/  CS2R R20, SRZ ;  /* 0x0000000000147805 */ /* 0x000fe2000001ff00 */
[----:B------:R-:W-:Y:S01]  /*1e30*/  IMAD.MOV.U32 R15, RZ, RZ, RZ ;  /* 0x000000ffff0f7224 */ /* 0x000fe200078e00ff */
[----:B------:R-:W-:Y:S02]  /*1e40*/  CS2R R42, SRZ ;  /* 0x00000000002a7805 */ /* 0x000fe4000001ff00 */
[----:B------:R-:W-:-:S02]  /*1e50*/  VIADDMNMX R88, R3, UR44, R88, PT ;  /* 0x0000002c03587c46 */ /* 0x000fc4000b800158 */
[----:B------:R-:W-:Y:S01]  /*1e60*/  CS2R R2, SRZ ;  /* 0x0000000000027805 */ /* 0x000fe2000001ff00 */
[----:B------:R-:W-:Y:S01]  /*1e70*/  IMAD.MOV.U32 R93, RZ, RZ, RZ ;  /* 0x000000ffff5d7224 */ /* 0x000fe200078e00ff */
[----:B------:R-:W-:Y:S02]  /*1e80*/  CS2R R8, SRZ ;  /* 0x0000000000087805 */ /* 0x000fe4000001ff00 */
[----:B------:R-:W-:Y:S01]  /*1e90*/  ISETP.GT.AND P1, PT, R88, UR44, PT ;  /* 0x0000002c58007c0c */ /* 0x000fe2000bf24270 */
        /* <DEDUP_REMOVED lines=33> */
[----:B------:R-:W-:-:S06]  /*20b0*/  SHF.R.S32.HI R0, RZ, 0x7, R0 ;  /* 0x00000007ff007819 */ /* 0x000fcc0000011400 */
        /* <DEDUP_REMOVED lines=28> */
.L_x_9672:
        /* <DEDUP_REMOVED lines=9> */
.L_x_9867:
[----:B------:R-:W-:Y:S05]  /*2310*/  @!P0 BRA `(.L_x_9674) ;  /* 0x0000000000048947 */ /* 0x000fea0003800000 */
[----:B------:R-:W-:Y:S01]  /*2320*/  BPT.TRAP 0x1 ;  /* 0x000000040000795c */ /* 0x000fe20000300000 */
.L_x_9674:
[----:B0-----:R-:W-:Y:S02]  /*2330*/  IMAD.U32 R3, RZ, RZ, UR51 ;  /* 0x00000033ff037e24 */ /* 0x001fe4000f8e00ff */
[----:B------:R-:W-:-:S03]  /*2340*/  IMAD.U32 R0, RZ, RZ, UR54 ;  /* 0x00000036ff007e24 */ /* 0x000fc6000f8e00ff */
[----:B------:R-:W-:Y:S02]  /*2350*/  LEA R3, R3, UR46, 0x3 ;  /* 0x0000002e03037c11 */ /* 0x000fe4000f8e18ff */
[----:B------:R-:W-:-:S04]  /*2360*/  SHF.L.U32 R0, R0, 0x1f, RZ ;  /* 0x0000001f00007819 */ /* 0x000fc800000006ff */
[----:B------:R0:W1:Y:S01]  /*2370*/  SYNCS.PHASECHK.TRANS64.TRYWAIT P2, [R3+URZ+0x19c30], R0 ;  /* 0x019c3000030075a7 */ /* 0x000062000804017f */
[----:B------:R-:W-:Y:S05]  /*2380*/  @!P0 BRA `(.L_x_9675) ;  /* 0x0000000000048947 */ /* 0x000fea0003800000 */
[----:B------:R-:W-:Y:S01]  /*2390*/  BPT.TRAP 0x1 ;  /* 0x000000040000795c */ /* 0x000fe20000300000 */
.L_x_9675:
[----:B------:R-:W2:Y:S02]  /*23a0*/  S2R R2, SR_TID.X ;  /* 0x0000000000027919 */ /* 0x000ea40000002100 */
[----:B--2---:R-:W-:Y:S01]  /*23b0*/  LOP3.LUT P1, RZ, R2, 0x7f, RZ, 0xc0, !PT ;  /* 0x0000007f02ff7812 */ /* 0x004fe2000782c0ff */
[----:B-1----:R-:W-:-:S12]  /*23c0*/  @P2 BRA `(.L_x_9676) ;  /* 0x0000000000082947 */ /* 0x002fd80003800000 */
[----:B------:R-:W1:Y:S02]  /*23d0*/  SYNCS.PHASECHK.TRANS64.TRYWAIT P2, [R3+URZ+0x19c30], R0 ;  /* 0x019c3000030075a7 */ /* 0x000e64000804017f */
[----:B-1----:R-:W-:Y:S05]  /*23e0*/  @!P2 BRA `(.L_x_9677) ;  /* 0x0000014c0080a947 */ /* 0x002fea0003800000 */
.L_x_9676:
[----:B------:R-:W-:Y:S05]  /*23f0*/  WARPSYNC.ALL ;  /* 0x0000000000007948 */ /* 0x000fea0003800000 */
[----:B------:R-:W-:Y:S01]  /*2400*/  UIADD3 UR4, UR46, 0x13800, URZ ;  /* 0x000138002e047890 */ /* 0x000fe2000fffe03f */
[----:B------:R-:W-:Y:S01]  /*2410*/  WARPGROUP.ARRIVE ;  /* 0x00000000000079c5 */ /* 0x000fe20000000000 */
[----:B------:R-:W-:Y:S01]  /*2420*/  ULOP3.LUT UR12, UR56, 0x10000, URZ, 0xfc, !UPT ;  /* 0x00010000380c7892 */ /* 0x000fe2000f8efc3f */
[----:B------:R-:W-:Y:S01]  /*2430*/  VIADD R2, R17, UR39 ;  /* 0x0000002711027c36 */ /* 0x000fe20008000000 */
[----:B------:R-:W-:Y:S01]  /*2440*/  USHF.R.U32.HI UR4, URZ, 0x4, UR4 ;  /* 0x000000043f047899 */ /* 0x000fe20008011604 */
[----:B------:R-:W-:Y:S01]  /*2450*/  LEA R4, R88, 0xffffff80, 0x7 ;  /* 0xffffff8058047811 */ /* 0x000fe200078e38ff */
[----:B------:R-:W-:Y:S01]  /*2460*/  UMOV UR13, 0xc0000010 ;  /* 0xc0000010000d7882 */ /* 0x000fe20000000000 */
[----:B------:R-:W-:Y:S01]  /*2470*/  UMOV UR15, 0xc0000010 ;  /* 0xc0000010000f7882 */ /* 0x000fe20000000000 */
[----:B------:R-:W-:Y:S01]  /*2480*/  ULOP3.LUT UR4, UR4, 0x3fff, URZ, 0xc0, !UPT ;  /* 0x00003fff04047892 */ /* 0x000fe2000f8ec03f */
[----:B------:R-:W-:Y:S01]  /*2490*/  UMOV UR5, 0xc0000010 ;  /* 0xc000001000057882 */ /* 0x000fe20000000000 */
[----:B------:R-:W-:-:S02]  /*24a0*/  UMOV UR7, 0xc0000010 ;  /* 0xc000001000077882 */ /* 0x000fc40000000000 */
[----:B------:R-:W-:Y:S02]  /*24b0*/  ULOP3.LUT UR16, UR4, 0x10000, URZ, 0xfc, !UPT ;  /* 0x0001000004107892 */ /* 0x000fe4000f8efc3f */
[----:B------:R-:W-:Y:S02]  /*24c0*/  UIADD3 UR4, UR12, 0x180, URZ ;  /* 0x000001800c047890 */ /* 0x000fe4000fffe03f */
[----:B------:R-:W-:Y:S02]  /*24d0*/  UIMAD UR14, UR51, 0x300, UR16 ;  /* 0x00000300330e78a4 */ /* 0x000fe4000f8e0210 */
[----:B------:R-:W-:Y:S02]  /*24e0*/  UIADD3 UR8, UR12, 0x300, URZ ;  /* 0x000003000c087890 */ /* 0x000fe4000fffe03f */
[----:B------:R-:W-:Y:S02]  /*24f0*/  UIADD3 UR6, UR14, 0x100, URZ ;  /* 0x000001000e067890 */ /* 0x000fe4000fffe03f */
[----:B------:R-:W-:Y:S01]  /*2500*/  UIADD3 UR10, UR14, 0x200, URZ ;  /* 0x000002000e0a7890 */ /* 0x000fe2000fffe03f */
[----:B------:R-:W-:-:S02]  /*2510*/  UMOV UR9, 0xc0000010 ;  /* 0xc000001000097882 */ /* 0x000fc40000000000 */
[----:B------:R-:W-:Y:S01]  /*2520*/  QGMMA.64x128x32.F32.E4M3.E4M3 R24, gdesc[UR12], RZ, !UPT, gsb0 ;  /* 0x01e000000c1879f3 */ /* 0x000fe2000c0008ff */
[----:B------:R-:W-:Y:S01]  /*2530*/  UMOV UR11, 0xc0000010 ;  /* 0xc0000010000b7882 */ /* 0x000fe20000000000 */
[----:B------:R-:W-:Y:S01]  /*2540*/  ULDC UR18, c[0x0][0x9dc] ;  /* 0x0002770000127ab9 */ /* 0x000fe20000000800 */
[----:B------:R-:W-:Y:S02]  /*2550*/  WARPGROUP.DEPBAR.LE gsb0, 0x0 ;  /* 0x00008000000079c5 */ /* 0x000fe40000010000 */
[----:B------:R-:W-:-:S07]  /*2560*/  WARPGROUP.ARRIVE ;  /* 0x00000000000079c5 */ /* 0x000fce0000000000 */
[----:B------:R-:W-:Y:S01]  /*2570*/  QGMMA.64x128x32.F32.E4M3.E4M3 R24, gdesc[UR4], R24, gsb0 ;  /* 0x01e00000041879f3 */ /* 0x000fe20008000818 */
[----:B------:R-:W-:Y:S02]  /*2580*/  ULDC UR6, c[0x0][0x448] ;  /* 0x0001120000067ab9 */ /* 0x000fe40000000800 */
[----:B------:R-:W-:-:S06]  /*2590*/  UISETP.NE.AND UP0, UPT, UR6, 0x1, UPT ;  /* 0x000000010600788c */ /* 0x000fcc000bf05270 */
[----:B------:R-:W-:Y:S02]  /*25a0*/  PLOP3.LUT P2, PT, PT, PT, UP0, 0x80, 0x0 ;  /* 0x000000000000781c */ /* 0x000fe40003f4f008 */
[----:B------:R-:W-:-:S03]  /*25b0*/  PLOP3.LUT P3, PT, PT, PT, UP0, 0x80, 0x0 ;  /* 0x000000000000781c */ /* 0x000fc60003f6f008 */
[----:B------:R-:W-:-:S08]  /*25c0*/  @UP0 ULDC UR6, c[0x0][0x44c] ;  /* 0x0001130000060ab9 */ /* 0x000fd00000000800 */
        /* <DEDUP_REMOVED lines=9> */
[----:B------:R-:W-:Y:S02]  /*2660*/  IMAD R7, R88, R3, 0x80 ;  /* 0x0000008058077424 */ /* 0x000fe400078e0203 */
[----:B------:R-:W-:Y:S01]  /*2670*/  IMAD.U32 R3, RZ, RZ, UR47 ;  /* 0x0000002fff037e24 */ /* 0x000fe2000f8e00ff */
[----:B------:R-:W-:-:S02]  /*2680*/  PLOP3.LUT P2, PT, PT, PT, UP1, 0x40, 0x0 ;  /* 0x000000000000781c */ /* 0x000fc40003f4e818 */
[----:B------:R-:W-:Y:S01]  /*2690*/  IADD3 R6, -R16, UR40, R7 ;  /* 0x0000002810067c10 */ /* 0x000fe2000fffe107 */
[----:B------:R-:W-:Y:S02]  /*26a0*/  WARPGROUP.DEPBAR.LE gsb0, 0x0 ;  /* 0x00008000000079c5 */ /* 0x000fe40000010000 */
[----:B------:R-:W-:-:S06]  /*26b0*/  WARPGROUP.ARRIVE ;  /* 0x00000000000079c5 */ /* 0x000fcc0000000000 */
[----:B------:R-:W-:Y:S01]  /*26c0*/  QGMMA.64x128x32.F32.E4M3.E4M3 R24, gdesc[UR8], R24, gsb0 ;  /* 0x01e00000081879f3 */ /* 0x000fe20008000818 */
[----:B------:R-:W-:Y:S02]  /*26d0*/  ULOP3.LUT UR10, URZ, UR18, URZ, 0x33, !UPT ;  /* 0x000000123f0a7292 */ /* 0x000fe4000f8e333f */
        /* <DEDUP_REMOVED lines=22> */
.L_x_9680:
[----:B------:R-:W-:-:S06]  /*2840*/  UISETP.NE.AND UP2, UPT, UR7, 0x1, UPT ;  /* 0x000000010700788c */ /* 0x000fcc000bf45270 */
[----:B------:R-:W-:-:S05]  /*2850*/  PLOP3.LUT P2, PT, PT, PT, UP2, 0x80, 0x0 ;  /* 0x000000000000781c */ /* 0x000fca0003f4f028 */
[----:B------:R-:W-:-:S08]  /*2860*/  @UP2 ULDC.64 UR10, c[0x0][0x9e8] ;  /* 0x00027a00000a2ab9 */ /* 0x000fd00000000a00 */
[----:B------:R-:W-:-:S05]  /*2870*/  @P2 IMAD.HI.U32 R8, R3, UR10, RZ ;  /* 0x0000000a03082c27 */ /* 0x000fca000f8e00ff */
[----:B------:R-:W-:-:S07]  /*2880*/  @P2 SHF.R.U32.HI R3, RZ, UR11, R8 ;  /* 0x0000000bff032c19 */ /* 0x000fce0008011608 */
.L_x_9681:
[----:B------:R-:W-:Y:S05]  /*2890*/  BSYNC B0 ;  /* 0x0000000000007941 */ /* 0x000fea0003800000 */
.L_x_9679:
[----:B------:R-:W-:-:S04]  /*28a0*/  IMAD R3, R3, UR7, -R4 ;  /* 0x0000000703037c24 */ /* 0x000fc8000f8e0a04 */
[----:B------:R-:W-:-:S05]  /*28b0*/  IMAD.IADD R3, R3, 0x1, -R16 ;  /* 0x0000000103037824 */ /* 0x000fca00078e0a10 */
[----:B------:R-:W-:Y:S02]  /*28c0*/  VIMNMX R5, R5, R3, !PT ;  /* 0x0000000305057248 */ /* 0x000fe40007fe0100 */
[----:B------:R-:W-:-:S07]  /*28d0*/  VIADDMNMX R0, R3, UR7, R0, PT ;  /* 0x0000000703007c46 */ /* 0x000fce000b800100 */
.L_x_9678:
        /* <DEDUP_REMOVED lines=12> */
[C---:B------:R-:W-:Y:S02]  /*29a0*/  ISETP.GE.AND P5, PT, R7.reuse, 0x11, PT ;  /* 0x000000110700780c */ /* 0x040fe40003fa6270 */
        /* <DEDUP_REMOVED lines=190> */
.L_x_9684:
[----:B------:R-:W-:-:S06]  /*3590*/  UISETP.NE.AND UP2, UPT, UR7, 0x1, UPT ;  /* 0x000000010700788c */ /* 0x000fcc000bf45270 */
[----:B------:R-:W-:-:S05]  /*35a0*/  PLOP3.LUT P6, PT, PT, PT, UP2, 0x80, 0x0 ;  /* 0x000000000000781c */ /* 0x000fca0003fcf028 */
[----:B------:R-:W-:-:S08]  /*35b0*/  @UP2 ULDC.64 UR10, c[0x0][0x9e8] ;  /* 0x00027a00000a2ab9 */ /* 0x000fd00000000a00 */
[----:B------:R-:W-:Y:S01]  /*35c0*/  @P6 IMAD.HI.U32 R2, R5, UR10, RZ ;  /* 0x0000000a05026c27 */ /* 0x000fe2000f8e00ff */
[----:B------:R-:W-:-:S13]  /*35d0*/  PLOP3.LUT P6, PT, PT, PT, UP2, 0x80, 0x0 ;  /* 0x000000000000781c */ /* 0x000fda0003fcf028 */
[----:B------:R-:W-:-:S07]  /*35e0*/  @P6 SHF.R.U32.HI R5, RZ, UR11, R2 ;  /* 0x0000000bff056c19 */ /* 0x000fce0008011602 */
.L_x_9685:
[----:B------:R-:W-:Y:S05]  /*35f0*/  BSYNC B0 ;  /* 0x0000000000007941 */ /* 0x000fea0003800000 */
.L_x_9683:
[----:B------:R-:W-:-:S04]  /*3600*/  IMAD R5, R5, UR7, -R4 ;  /* 0x0000000705057c24 */ /* 0x000fc8000f8e0a04 */
[----:B------:R-:W-:-:S05]  /*3610*/  IMAD.IADD R5, R5, 0x1, -R16 ;  /* 0x0000000105057824 */ /* 0x000fca00078e0a10 */
[----:B------:R-:W-:Y:S02]  /*3620*/  VIMNMX R14, R14, R5, !PT ;  /* 0x000000050e0e7248 */ /* 0x000fe40007fe0100 */
[----:B------:R-:W-:-:S07]  /*3630*/  VIADDMNMX R0, R5, UR7, R0, PT ;  /* 0x0000000705007c46 */ /* 0x000fce000b800100 */
.L_x_9682:
        /* <DEDUP_REMOVED lines=9> */
[----:B------:R-:W-:Y:S01]  /*36d0*/  UMOV UR14, UR39 ;  /* 0x00000027000e7c82 */ /* 0x000fe20008000000 */
[----:B------:R-:W-:Y:S01]  /*36e0*/  LOP3.LUT P2, RZ, R22, 0x2, RZ, 0xc0, !PT ;  /* 0x0000000216ff7812 */ /* 0x000fe2000784c0ff */
        /* <DEDUP_REMOVED lines=75> */
[----:B------:R-:W-:Y:S01]  /*3ba0*/  ISETP.GT.AND P3, PT, R14, 0x70, !P3 ;  /* 0x000000700e00780c */ /* 0x000fe20005f64270 */
[----:B------:R-:W0:Y:S01]  /*3bb0*/  SHFL.BFLY PT, R5, R4, 0x2, 0x1f ;  /* 0x0c401f0004057f89 */ /* 0x000e2200000e0000 */
[----:B------:R-:W-:-:S02]  /*3bc0*/  FSEL R50, R50, -INF , !P2 ;  /* 0xff80000032327808 */ /* 0x000fc40005000000 */
[----:B------:R-:W-:Y:S02]  /*3bd0*/  LOP3.LUT P2, RZ, R22, 0x20000, RZ, 0xc0, !PT ;  /* 0x0002000016ff7812 */ /* 0x000fe4000784c0ff */
[C---:B------:R-:W-:Y:S02]  /*3be0*/  ISETP.GT.AND P4, PT, R14.reuse, 0x71, !P4 ;  /* 0x000000710e00780c */ /* 0x040fe40006784270 */
[----:B------:R-:W-:Y:S02]  /*3bf0*/  ISETP.GT.AND P2, PT, R14, 0x31, !P2 ;  /* 0x000000310e00780c */ /* 0x000fe40005744270 */
[C---:B------:R-:W-:Y:S02]  /*3c00*/  ISETP.LT.OR P3, PT, R0.reuse, 0x71, P3 ;  /* 0x000000710000780c */ /* 0x040fe40001f61670 */
[----:B------:R-:W-:Y:S02]  /*3c10*/  ISETP.LT.OR P2, PT, R0, 0x32, P2 ;  /* 0x000000320000780c */ /* 0x000fe40001741670 */
[----:B------:R-:W-:-:S02]  /*3c20*/  ISETP.GT.AND P5, PT, R14, 0x78, !P5 ;  /* 0x000000780e00780c */ /* 0x000fc40006fa4270 */
[----:B------:R-:W-:Y:S02]  /*3c30*/  FSEL R51, R51, -INF , !P2 ;  /* 0xff80000033337808 */ /* 0x000fe40005000000 */
[----:B------:R-:W-:Y:S02]  /*3c40*/  LOP3.LUT P2, RZ, R22, 0x10000, RZ, 0xc0, !PT ;  /* 0x0001000016ff7812 */ /* 0x000fe4000784c0ff */
[----:B------:R-:W-:Y:S02]  /*3c50*/  ISETP.LT.OR P4, PT, R0, 0x72, P4 ;  /* 0x000000720000780c */ /* 0x000fe40002781670 */
[----:B------:R-:W-:Y:S02]  /*3c60*/  ISETP.GT.AND P2, PT, R14, 0x38, !P2 ;  /* 0x000000380e00780c */ /* 0x000fe40005744270 */
[----:B------:R-:W-:Y:S02]  /*3c70*/  FSEL R82, R82, -INF , !P3 ;  /* 0xff80000052527808 */ /* 0x000fe40005800000 */
[----:B------:R-:W-:-:S02]  /*3c80*/  ISETP.LT.OR P2, PT, R0, 0x39, P2 ;  /* 0x000000390000780c */ /* 0x000fc40001741670 */
[----:B0-----:R-:W-:Y:S02]  /*3c90*/  FMNMX.FTZ R5, R4, R5, !PT ;  /* 0x0000000504057209 */ /* 0x001fe40007810000 */
[----:B------:R-:W-:Y:S02]  /*3ca0*/  FSEL R54, R54, -INF , !P2 ;  /* 0xff80000036367808 */ /* 0x000fe40005000000 */
[----:B------:R-:W-:Y:S01]  /*3cb0*/  ISETP.GT.AND P2, PT, R14, 0x39, !P6 ;  /* 0x000000390e00780c */ /* 0x000fe20007744270 */
[----:B------:R-:W0:Y:S01]  /*3cc0*/  SHFL.BFLY PT, R2, R5, 0x1, 0x1f ;  /* 0x0c201f0005027f89 */ /* 0x000e2200000e0000 */
[----:B------:R-:W-:Y:S02]  /*3cd0*/  LOP3.LUT P6, RZ, R22, 0x10, RZ, 0xc0, !PT ;  /* 0x0000001016ff7812 */ /* 0x000fe400078cc0ff */
[C---:B------:R-:W-:Y:S02]  /*3ce0*/  ISETP.LT.OR P2, PT, R0.reuse, 0x3a, P2 ;  /* 0x0000003a0000780c */ /* 0x040fe40001741670 */
[----:B------:R-:W-:-:S02]  /*3cf0*/  ISETP.LT.OR P5, PT, R0, 0x79, P5 ;  /* 0x000000790000780c */ /* 0x000fc40002fa1670 */
[----:B------:R-:W-:Y:S02]  /*3d00*/  FSEL R55, R55, -INF , !P2 ;  /* 0xff80000037377808 */ /* 0x000fe40005000000 */
[----:B------:R-:W-:Y:S02]  /*3d10*/  LOP3.LUT P2, RZ, R22, 0x4000, RZ, 0xc0, !PT ;  /* 0x0000400016ff7812 */ /* 0x000fe4000784c0ff */
[----:B------:R-:W-:Y:S02]  /*3d20*/  FSEL R83, R83, -INF , !P4 ;  /* 0xff80000053537808 */ /* 0x000fe40006000000 */
[----:B------:R-:W-:Y:S02]  /*3d30*/  ISETP.GT.AND P2, PT, R14, 0x40, !P2 ;  /* 0x000000400e00780c */ /* 0x000fe40005744270 */
[----:B------:R-:W-:Y:S02]  /*3d40*/  FSEL R86, R86, -INF , !P5 ;  /* 0xff80000056567808 */ /* 0x000fe40006800000 */
[----:B------:R-:W-:-:S04]  /*3d50*/  ISETP.LT.OR P2, PT, R0, 0x41, P2 ;  /* 0x000000410000780c */ /* 0x000fc80001741670 */
        /* <DEDUP_REMOVED lines=56> */
[----:B------:R-:W-:Y:S01]  /*40e0*/  FMNMX.FTZ R7, R26, R27, !PT ;  /* 0x0000001b1a077209 */ /* 0x000fe20007810000 */
[----:B------:R-:W-:-:S01]  /*40f0*/  FFMA.FTZ R3, R3, UR41, -R20 ;  /* 0x0000002903037c23 */ /* 0x000fc20008010814 */
        /* <DEDUP_REMOVED lines=24> */
[----:B------:R-:W-:-:S01]  /*4280*/  FFMA.FTZ R37, R68, UR41, -R20 ;  /* 0x0000002944257c23 */ /* 0x000fc20008010814 */
[----:B------:R-:W-:Y:S01]  /*4290*/  MUFU.EX2 R9, R36 ;  /* 0x0000002400097308 */ /* 0x000fe20000000800 */
[----:B------:R-:W-:Y:S01]  /*42a0*/  FMNMX.FTZ R12, R42, R11, !PT ;  /* 0x0000000b2a0c7209 */ /* 0x000fe20007810000 */
[--C-:B------:R-:W-:Y:S01]  /*42b0*/  FFMA.FTZ R44, R69, UR41, -R20.reuse ;  /* 0x00000029452c7c23 */ /* 0x100fe20008010814 */
[----:B------:R-:W-:-:S02]  /*42c0*/  FFMA.FTZ R72, R72, UR41, -R20 ;  /* 0x0000002948487c23 */ /* 0x000fc40008010814 */
[----:B------:R-:W-:-:S03]  /*42d0*/  FMNMX.FTZ R11, R43, R12, !PT ;  /* 0x0000000c2b0b7209 */ /* 0x000fc60007810000 */
[----:B------:R-:W-:Y:S01]  /*42e0*/  MUFU.EX2 R3, R3 ;  /* 0x0000000300037308 */ /* 0x000fe20000000800 */
[----:B------:R-:W-:-:S04]  /*42f0*/  FMNMX.FTZ R12, R46, R11, !PT ;  /* 0x0000000b2e0c7209 */ /* 0x000fc80007810000 */
[----:B------:R-:W-:Y:S01]  /*4300*/  FMNMX.FTZ R13, R47, R12, !PT ;  /* 0x0000000c2f0d7209 */ /* 0x000fe20007810000 */
[----:B------:R-:W-:-:S02]  /*4310*/  FFMA.FTZ R12, R41, UR41, -R20 ;  /* 0x00000029290c7c23 */ /* 0x000fc40008010814 */
[----:B------:R-:W-:Y:S01]  /*4320*/  MUFU.EX2 R5, R5 ;  /* 0x0000000500057308 */ /* 0x000fe20000000800 */
[----:B------:R-:W-:-:S04]  /*4330*/  FMNMX.FTZ R24, R50, R13, !PT ;  /* 0x0000000d32187209 */ /* 0x000fc80007810000 */
[----:B------:R-:W-:-:S03]  /*4340*/  FMNMX.FTZ R13, R51, R24, !PT ;  /* 0x00000018330d7209 */ /* 0x000fc60007810000 */
[----:B------:R0:W-:Y:S01]  /*4350*/  MUFU.EX2 R11, R40 ;  /* 0x00000028000b7308 */ /* 0x0001e20000000800 */
[----:B------:R-:W-:-:S04]  /*4360*/  FMNMX.FTZ R24, R54, R13, !PT ;  /* 0x0000000d36187209 */ /* 0x000fc80007810000 */
[----:B------:R-:W-:Y:S01]  /*4370*/  FMNMX.FTZ R13, R55, R24, !PT ;  /* 0x00000018370d7209 */ /* 0x000fe20007810000 */
[----:B------:R-:W-:-:S01]  /*4380*/  FFMA.FTZ R24, R45, UR41, -R20 ;  /* 0x000000292d187c23 */ /* 0x000fc20008010814 */
[--C-:B------:R-:W-:Y:S01]  /*4390*/  FFMA.FTZ R45, R76, UR41, -R20.reuse ;  /* 0x000000294c2d7c23 */ /* 0x100fe20008010814 */
[----:B------:R-:W1:Y:S01]  /*43a0*/  MUFU.EX2 R6, R6 ;  /* 0x0000000600067308 */ /* 0x000e620000000800 */
[----:B------:R-:W-:Y:S01]  /*43b0*/  FMNMX.FTZ R28, R58, R13, !PT ;  /* 0x0000000d3a1c7209 */ /* 0x000fe20007810000 */
[----:B0-----:R-:W-:-:S03]  /*43c0*/  FFMA.FTZ R40, R65, UR41, -R20 ;  /* 0x0000002941287c23 */ /* 0x001fc60008010814 */
[----:B------:R-:W-:-:S03]  /*43d0*/  FMNMX.FTZ R13, R59, R28, !PT ;  /* 0x0000001c3b0d7209 */ /* 0x000fc60007810000 */
[----:B------:R-:W-:Y:S01]  /*43e0*/  MUFU.EX2 R8, R8 ;  /* 0x0000000800087308 */ /* 0x000fe20000000800 */
[----:B------:R-:W-:-:S04]  /*43f0*/  FMNMX.FTZ R28, R62, R13, !PT ;  /* 0x0000000d3e1c7209 */ /* 0x000fc80007810000 */
[----:B------:R-:W-:Y:S01]  /*4400*/  FMNMX.FTZ R21, R63, R28, !PT ;  /* 0x0000001c3f157209 */ /* 0x000fe20007810000 */
[----:B------:R-:W-:-:S01]  /*4410*/  FFMA.FTZ R28, R49, UR41, -R20 ;  /* 0x00000029311c7c23 */ /* 0x000fc20008010814 */
[----:B------:R-:W-:Y:S01]  /*4420*/  FFMA.FTZ R49, R80, UR41, -R20 ;  /* 0x0000002950317c23 */ /* 0x000fe20008010814 */
[----:B------:R0:W-:Y:S01]  /*4430*/  MUFU.EX2 R13, R48 ;  /* 0x00000030000d7308 */ /* 0x0001e20000000800 */
[----:B------:R-:W-:Y:S02]  /*4440*/  FMNMX.FTZ R32, R66, R21, !PT ;  /* 0x0000001542207209 */ /* 0x000fe40007810000 */
[----:B-1----:R-:W-:Y:S02]  /*4450*/  F2FP.SATFINITE.E4M3.F32.PACK_AB_MERGE_C R148, R6, R5, RZ ;  /* 0x000000050694723e */ /* 0x002fe400048070ff */
[----:B------:R-:W-:Y:S02]  /*4460*/  FMNMX.FTZ R21, R67, R32, !PT ;  /* 0x0000002043157209 */ /* 0x000fe40007810000 */
[----:B------:R-:W-:Y:S01]  /*4470*/  F2FP.SATFINITE.E4M3.F32.PACK_AB_MERGE_C R148, R4, R3, R148 ;  /* 0x000000030494723e */ /* 0x000fe20004807094 */
[----:B------:R-:W1:Y:S01]  /*4480*/  MUFU.EX2 R10, R10 ;  /* 0x0000000a000a7308 */ /* 0x000e620000000800 */
[----:B------:R-:W-:Y:S01]  /*4490*/  FMNMX.FTZ R32, R70, R21, !PT ;  /* 0x0000001546207209 */ /* 0x000fe20007810000 */
[----:B0-----:R-:W-:-:S03]  /*44a0*/  FFMA.FTZ R48, R73, UR41, -R20 ;  /* 0x0000002949307c23 */ /* 0x001fc60008010814 */
[----:B------:R-:W-:-:S03]  /*44b0*/  FMNMX.FTZ R25, R71, R32, !PT ;  /* 0x0000002047197209 */ /* 0x000fc60007810000 */
[----:B------:R0:W2:Y:S01]  /*44c0*/  MUFU.EX2 R21, R52 ;  /* 0x0000003400157308 */ /* 0x0000a20000000800 */
[----:B------:R-:W-:-:S04]  /*44d0*/  FMNMX.FTZ R32, R74, R25, !PT ;  /* 0x000000194a207209 */ /* 0x000fc80007810000 */
[----:B------:R-:W-:-:S03]  /*44e0*/  FMNMX.FTZ R25, R75, R32, !PT ;  /* 0x000000204b197209 */ /* 0x000fc60007810000 */
[----:B------:R-:W-:Y:S01]  /*44f0*/  MUFU.EX2 R12, R12 ;  /* 0x0000000c000c7308 */ /* 0x000fe20000000800 */
[----:B------:R-:W-:Y:S01]  /*4500*/  FMNMX.FTZ R32, R78, R25, !PT ;  /* 0x000000194e207209 */ /* 0x000fe20007810000 */
[--C-:B0-----:R-:W-:Y:S01]  /*4510*/  FFMA.FTZ R52, R77, UR41, -R20.reuse ;  /* 0x000000294d347c23 */ /* 0x101fe20008010814 */
[----:B-1----:R-:W-:Y:S02]  /*4520*/  F2FP.SATFINITE.E4M3.F32.PACK_AB_MERGE_C R150, R10, R9, RZ ;  /* 0x000000090a96723e */ /* 0x002fe400048070ff */
[----:B------:R-:W-:Y:S01]  /*4530*/  FMNMX.FTZ R29, R79, R32, !PT ;  /* 0x000000204f1d7209 */ /* 0x000fe20007810000 */
[----:B------:R-:W-:-:S01]  /*4540*/  FFMA.FTZ R32, R57, UR41, -R20 ;  /* 0x0000002939207c23 */ /* 0x000fc20008010814 */
[----:B------:R-:W-:Y:S01]  /*4550*/  IMAD.U32 R57, RZ, RZ, UR41 ;  /* 0x00000029ff397e24 */ /* 0x000fe2000f8e00ff */
[----:B------:R0:W-:Y:S01]  /*4560*/  MUFU.EX2 R25, R56 ;  /* 0x0000003800197308 */ /* 0x0001e20000000800 */
[----:B------:R-:W-:Y:S02]  /*4570*/  FMNMX.FTZ R36, R82, R29, !PT ;  /* 0x0000001d52247209 */ /* 0x000fe40007810000 */
[----:B------:R-:W-:-:S02]  /*4580*/  F2FP.SATFINITE.E4M3.F32.PACK_AB_MERGE_C R150, R8, R7, R150 ;  /* 0x000000070896723e */ /* 0x000fc40004807096 */
[----:B------:R-:W-:Y:S01]  /*4590*/  FMNMX.FTZ R29, R83, R36, !PT ;  /* 0x00000024531d7209 */ /* 0x000fe20007810000 */
[--C-:B------:R-:W-:Y:S01]  /*45a0*/  FFMA.FTZ R36, R61, UR41, -R20.reuse ;  /* 0x000000293d247c23 */ /* 0x100fe20008010814 */
[----:B--2---:R-:W-:Y:S01]  /*45b0*/  F2FP.SATFINITE.E4M3.F32.PACK_AB_MERGE_C R146, R14, R21, RZ ;  /* 0x000000150e92723e */ /* 0x004fe200048070ff */
[----:B------:R-:W-:Y:S01]  /*45c0*/  MUFU.EX2 R15, R15 ;  /* 0x0000000f000f7308 */ /* 0x000fe20000000800 */
[----:B------:R-:W-:Y:S01]  /*45d0*/  FMNMX.FTZ R0, R86, R29, !PT ;  /* 0x0000001d56007209 */ /* 0x000fe20007810000 */
[----:B0-----:R-:W-:-:S03]  /*45e0*/  FFMA.FTZ R56, R81, UR41, -R20 ;  /* 0x0000002951387c23 */ /* 0x001fc60008010814 */
[----:B------:R-:W-:-:S03]  /*45f0*/  FMNMX.FTZ R0, R87, R0, !PT ;  /* 0x0000000057007209 */ /* 0x000fc60007810000 */
[----:B------:R0:W-:Y:S02]  /*4600*/  MUFU.EX2 R29, R60 ;  /* 0x0000003c001d7308 */ /* 0x0001e40000000800 */
[----:B------:R-:W1:Y:S06]  /*4610*/  SHFL.BFLY PT, R41, R0, 0x2, 0x1f ;  /* 0x0c401f0000297f89 */ /* 0x000e6c00000e0000 */
[----:B------:R-:W2:Y:S01]  /*4620*/  MUFU.EX2 R24, R24 ;  /* 0x0000001800187308 */ /* 0x000ea20000000800 */
[----:B0-----:R-:W-:-:S07]  /*4630*/  FFMA.FTZ R60, R85, UR41, -R20 ;  /* 0x00000029553c7c23 */ /* 0x001fce0008010814 */
[----:B------:R-:W0:Y:S08]  /*4640*/  MUFU.EX2 R28, R28 ;  /* 0x0000001c001c7308 */ /* 0x000e300000000800 */
[----:B------:R-:W3:Y:S01]  /*4650*/  MUFU.EX2 R36, R36 ;  /* 0x0000002400247308 */ /* 0x000ee20000000800 */
[----:B--2---:R-:W-:Y:S02]  /*4660*/  F2FP.SATFINITE.E4M3.F32.PACK_AB_MERGE_C R144, R24, R15, RZ ;  /* 0x0000000f1890723e */ /* 0x004fe400048070ff */
[----:B-1----:R-:W-:-:S02]  /*4670*/  FMNMX.FTZ R53, R0, R41, !PT ;  /* 0x0000002900357209 */ /* 0x002fc40007810000 */
[----:B------:R-:W-:-:S03]  /*4680*/  F2FP.SATFINITE.E4M3.F32.PACK_AB_MERGE_C R144, R12, R11, R144 ;  /* 0x0000000b0c90723e */ /* 0x000fc60004807090 */
[----:B------:R-:W1:Y:S01]  /*4690*/  SHFL.BFLY PT, R0, R53, 0x1, 0x1f ;  /* 0x0c201f0035007f89 */ /* 0x000e6200000e0000 */
[----:B------:R-:W2:Y:S01]  /*46a0*/  MUFU.EX2 R32, R32 ;  /* 0x0000002000207308 */ /* 0x000ea20000000800 */
[----:B0-----:R-:W-:-:S07]  /*46b0*/  F2FP.SATFINITE.E4M3.F32.PACK_AB_MERGE_C R146, R28, R13, R146 ;  /* 0x0000000d1c92723e */ /* 0x001fce0004807092 */
[----:B------:R-:W-:Y:S01]  /*46c0*/  MUFU.EX2 R37, R37 ;  /* 0x0000002500257308 */ /* 0x000fe20000000800 */
[----:B---3--:R-:W-:-:S07]  /*46d0*/  F2FP.SATFINITE.E4M3.F32.PACK_AB_MERGE_C R140, R36, R29, RZ ;  /* 0x0000001d248c723e */ /* 0x008fce00048070ff */
[----:B------:R-:W-:Y:S01]  /*46e0*/  MUFU.EX2 R44, R44 ;  /* 0x0000002c002c7308 */ /* 0x000fe20000000800 */
[----:B--2---:R-:W-:Y:S02]  /*46f0*/  F2FP.SATFINITE.E4M3.F32.PACK_AB_MERGE_C R140, R32, R25, R140 ;  /* 0x00000019208c723e */ /* 0x004fe4000480708c */
[----:B-1----:R-:W-:Y:S01]  /*4700*/  FMNMX.FTZ R0, R53, R0, !PT ;  /* 0x0000000035007209 */ /* 0x002fe20007810000 */
[----:B------:R-:W-:-:S04]  /*4710*/  FFMA.FTZ R53, R84, UR41, -R20 ;  /* 0x0000002954357c23 */ /* 0x000fc80008010814 */
        /* <DEDUP_REMOVED lines=17> */
[----:B------:R-:W-:Y:S01]  /*4830*/  FADD.FTZ R58, R3, R4 ;  /* 0x00000004033a7221 */ /* 0x000fe20000010000 */
[----:B------:R-:W-:-:S01]  /*4840*/  FFMA.FTZ R46, R50, UR41, -R20 ;  /* 0x00000029322e7c23 */ /* 0x000fc20008010814 */
[--C-:B------:R-:W-:Y:S01]  /*4850*/  FFMA.FTZ R31, R31, UR41, -R20.reuse ;  /* 0x000000291f1f7c23 */ /* 0x100fe20008010814 */
[----:B------:R-:W-:-:S01]  /*4860*/  FFMA.FTZ R50, R54, UR41, -R20 ;  /* 0x0000002936327c23 */ /* 0x000fc20008010814 */
[----:B------:R-:W-:Y:S01]  /*4870*/  FFMA.FTZ R54, R59, UR41, -R20 ;  /* 0x000000293b367c23 */ /* 0x000fe20008010814 */
[----:B------:R-:W-:-:S01]  /*4880*/  FADD.FTZ R59, R5, R58 ;  /* 0x0000003a053b7221 */ /* 0x000fc20000010000 */
[----:B------:R-:W0:Y:S01]  /*4890*/  MUFU.EX2 R27, R27 ;  /* 0x0000001b001b7308 */ /* 0x000e220000000800 */
[----:B------:R-:W-:-:S01]  /*48a0*/  FFMA.FTZ R34, R34, UR41, -R20 ;  /* 0x0000002922227c23 */ /* 0x000fc20008010814 */
[----:B------:R-:W-:Y:S01]  /*48b0*/  FFMA.FTZ R58, R62, UR41, -R20 ;  /* 0x000000293e3a7c23 */ /* 0x000fe20008010814 */
[----:B------:R-:W-:-:S01]  /*48c0*/  FADD.FTZ R62, R6, R59 ;  /* 0x0000003b063e7221 */ /* 0x000fc20000010000 */
[--C-:B------:R-:W-:Y:S01]  /*48d0*/  FFMA.FTZ R35, R35, UR41, -R20.reuse ;  /* 0x0000002923237c23 */ /* 0x100fe20008010814 */
[----:B------:R-:W-:-:S01]  /*48e0*/  FFMA.FTZ R38, R38, UR41, -R20 ;  /* 0x0000002926267c23 */ /* 0x000fc20008010814 */
[----:B------:R-:W-:Y:S01]  /*48f0*/  FFMA.FTZ R59, R63, UR41, -R20 ;  /* 0x000000293f3b7c23 */ /* 0x000fe20008010814 */
[----:B------:R-:W-:-:S01]  /*4900*/  FADD.FTZ R61, R7, R62 ;  /* 0x0000003e073d7221 */ /* 0x000fc20000010000 */
        /* <DEDUP_REMOVED lines=14> */
[--C-:B------:R-:W-:Y:S01]  /*49f0*/  FFMA.FTZ R82, R82, UR41, -R20.reuse ;  /* 0x0000002952527c23 */ /* 0x100fe20008010814 */
[----:B------:R-:W-:-:S01]  /*4a00*/  FFMA.FTZ R83, R83, UR41, -R20 ;  /* 0x0000002953537c23 */ /* 0x000fc20008010814 */
[----:B------:R-:W0:Y:S01]  /*4a10*/  MUFU.EX2 R34, R34 ;  /* 0x0000002200227308 */ /* 0x000e220000000800 */
[----:B-1----:R-:W-:-:S01]  /*4a20*/  FADD.FTZ R62, R30, R63 ;  /* 0x0000003f1e3e7221 */ /* 0x002fc20000010000 */
[----:B------:R-:W-:Y:S01]  /*4a30*/  FADD.FTZ R63, R11, R66 ;  /* 0x000000420b3f7221 */ /* 0x000fe20000010000 */
[----:B------:R-:W-:-:S05]  /*4a40*/  FFMA.FTZ R86, R86, UR41, -R20 ;  /* 0x0000002956567c23 */ /* 0x000fca0008010814 */
        /* <DEDUP_REMOVED lines=20> */
[----:B------:R-:W-:-:S04]  /*4b90*/  FADD.FTZ R4, R28, R7 ;  /* 0x000000071c047221 */ /* 0x000fc80000010000 */
[----:B------:R-:W-:Y:S01]  /*4ba0*/  FADD.FTZ R21, R21, R4 ;  /* 0x0000000415157221 */ /* 0x000fe20000010000 */
[----:B------:R-:W-:-:S01]  /*4bb0*/  FFMA.FTZ R4, R74, UR41, -R20 ;  /* 0x000000294a047c23 */ /* 0x000fc20008010814 */
[----:B------:R-:W1:Y:S01]  /*4bc0*/  MUFU.EX2 R64, R64 ;  /* 0x0000004000407308 */ /* 0x000e620000000800 */
[----:B--2---:R-:W-:-:S01]  /*4bd0*/  FADD.FTZ R10, R42, R5 ;  /* 0x000000052a0a7221 */ /* 0x004fc20000010000 */
[----:B------:R-:W-:Y:S01]  /*4be0*/  FADD.FTZ R14, R14, R21 ;  /* 0x000000150e0e7221 */ /* 0x000fe20000010000 */
[----:B------:R-:W-:-:S03]  /*4bf0*/  FFMA.FTZ R20, R87, UR41, -R20 ;  /* 0x0000002957147c23 */ /* 0x000fc60008010814 */
[----:B------:R-:W-:Y:S02]  /*4c00*/  FADD.FTZ R7, R25, R14 ;  /* 0x0000000e19077221 */ /* 0x000fe40000010000 */
[----:B------:R-:W2:Y:S01]  /*4c10*/  MUFU.EX2 R46, R46 ;  /* 0x0000002e002e7308 */ /* 0x000ea20000000800 */
[----:B0-----:R-:W-:-:S01]  /*4c20*/  FADD.FTZ R5, R43, R10 ;  /* 0x0000000a2b057221 */ /* 0x001fc20000010000 */
[----:B------:R-:W-:Y:S01]  /*4c30*/  FADD.FTZ R32, R32, R7 ;  /* 0x0000000720207221 */ /* 0x000fe20000010000 */
[----:B------:R-:W-:-:S03]  /*4c40*/  F2FP.SATFINITE.E4M3.F32.PACK_AB_MERGE_C R7, R44, R37, RZ ;  /* 0x000000252c07723e */ /* 0x000fc600048070ff */
[----:B------:R-:W-:Y:S01]  /*4c50*/  FADD.FTZ R29, R29, R32 ;  /* 0x000000201d1d7221 */ /* 0x000fe20000010000 */
[----:B------:R-:W-:Y:S01]  /*4c60*/  F2FP.SATFINITE.E4M3.F32.PACK_AB_MERGE_C R142, R40, R33, R7 ;  /* 0x00000021288e723e */ /* 0x000fe20004807007 */
        /* <DEDUP_REMOVED lines=43> */
[----:B------:R-:W-:Y:S01]  /*4f20*/  FADD.FTZ R41, R41, R44 ;  /* 0x0000002c29297221 */ /* 0x000fe20000010000 */
[----:B------:R-:W-:-:S03]  /*4f30*/  F2FP.SATFINITE.E4M3.F32.PACK_AB_MERGE_C R7, R8, R3, RZ ;  /* 0x000000030807723e */ /* 0x000fc600048070ff */
[----:B------:R-:W-:Y:S01]  /*4f40*/  FADD.FTZ R48, R48, R41 ;  /* 0x0000002930307221 */ /* 0x000fe20000010000 */
[----:B------:R-:W-:Y:S01]  /*4f50*/  F2FP.SATFINITE.E4M3.F32.PACK_AB_MERGE_C R143, R6, R61, R7 ;  /* 0x0000003d068f723e */ /* 0x000fe20004807007 */
[----:B------:R-:W1:Y:S01]  /*4f60*/  MUFU.EX2 R78, R78 ;  /* 0x0000004e004e7308 */ /* 0x000e620000000800 */
[----:B0-----:R-:W-:-:S01]  /*4f70*/  FADD.FTZ R8, R4, R5 ;  /* 0x0000000504087221 */ /* 0x001fc20000010000 */
[----:B------:R-:W-:-:S04]  /*4f80*/  FADD.FTZ R45, R45, R48 ;  /* 0x000000302d2d7221 */ /* 0x000fc80000010000 */
[----:B------:R-:W-:Y:S02]  /*4f90*/  FADD.FTZ R52, R52, R45 ;  /* 0x0000002d34347221 */ /* 0x000fe40000010000 */
[----:B------:R-:W0:Y:S01]  /*4fa0*/  MUFU.EX2 R79, R79 ;  /* 0x0000004f004f7308 */ /* 0x000e220000000800 */
[----:B--2---:R-:W-:-:S07]  /*4fb0*/  FADD.FTZ R5, R75, R8 ;  /* 0x000000084b057221 */ /* 0x004fce0000010000 */
[----:B------:R-:W-:Y:S01]  /*4fc0*/  MUFU.EX2 R53, R53 ;  /* 0x0000003500357308 */ /* 0x000fe20000000800 */
[----:B-1----:R-:W-:-:S07]  /*4fd0*/  FADD.FTZ R8, R78, R5 ;  /* 0x000000054e087221 */ /* 0x002fce0000010000 */
[----:B------:R-:W1:Y:S01]  /*4fe0*/  MUFU.EX2 R60, R60 ;  /* 0x0000003c003c7308 */ /* 0x000e620000000800 */
[C---:B0-----:R-:W-:Y:S01]  /*4ff0*/  F2FP.SATFINITE.E4M3.F32.PACK_AB_MERGE_C R78, R79.reuse, R78, RZ ;  /* 0x0000004e4f4e723e */ /* 0x041fe200048070ff */
[----:B------:R-:W-:-:S03]  /*5000*/  FADD.FTZ R79, R79, R8 ;  /* 0x000000084f4f7221 */ /* 0x000fc60000010000 */
[----:B------:R-:W-:-:S03]  /*5010*/  F2FP.SATFINITE.E4M3.F32.PACK_AB_MERGE_C R137, R75, R4, R78 ;  /* 0x000000044b89723e */ /* 0x000fc6000480704e */
        /* <DEDUP_REMOVED lines=10> */
[----:B------:R-:W-:-:S06]  /*50c0*/  FADD.FTZ R53, R53, R56 ;  /* 0x0000003835357221 */ /* 0x000fcc0000010000 */
[----:B------:R-:W1:Y:S01]  /*50d0*/  MUFU.EX2 R3, R20 ;  /* 0x0000001400037308 */ /* 0x000e620000000800 */
[----:B--2---:R-:W-:-:S04]  /*50e0*/  FADD.FTZ R5, R83, R4 ;  /* 0x0000000453057221 */ /* 0x004fc80000010000 */
[----:B0-----:R-:W-:Y:S01]  /*50f0*/  FADD.FTZ R4, R86, R5 ;  /* 0x0000000556047221 */ /* 0x001fe20000010000 */
[----:B------:R-:W-:-:S01]  /*5100*/  FADD.FTZ R5, R60, R53 ;  /* 0x000000353c057221 */ /* 0x000fc20000010000 */
[C---:B-1----:R-:W-:Y:S02]  /*5110*/  F2FP.SATFINITE.E4M3.F32.PACK_AB_MERGE_C R6, R3.reuse, R86, RZ ;  /* 0x000000560306723e */ /* 0x042fe400048070ff */
[----:B------:R-:W-:-:S01]  /*5120*/  FADD.FTZ R4, R3, R4 ;  /* 0x0000000403047221 */ /* 0x000fc20000010000 */
[----:B------:R-:W-:Y:S01]  /*5130*/  VIADD R3, R88, 0xfffffffe ;  /* 0xfffffffe58037836 */ /* 0x000fe20000000000 */
        /* <DEDUP_REMOVED lines=12> */
.L_x_9687:
[----:B------:R-:W-:-:S11]  /*5200*/  UISETP.NE.AND UP2, UPT, UR7, 0x1, UPT ;  /* 0x000000010700788c */ /* 0x000fd6000bf45270 */
[----:B------:R-:W-:Y:S02]  /*5210*/  @UP2 ULDC.64 UR20, c[0x0][0x9e8] ;  /* 0x00027a0000142ab9 */ /* 0x000fe40000000a00 */
[----:B------:R-:W-:-:S04]  /*5220*/  UIMAD.WIDE.U32 UR10, UR14, UR20, URZ ;  /* 0x000000140e0a72a5 */ /* 0x000fc8000f8e003f */
[----:B------:R-:W-:-:S12]  /*5230*/  @UP2 USHF.R.U32.HI UR14, URZ, UR21, UR11 ;  /* 0x000000153f0e2299 */ /* 0x000fd8000801160b */
.L_x_9688:
[----:B------:R-:W-:-:S04]  /*5240*/  UIMAD UR7, UR14, UR7, UR7 ;  /* 0x000000070e0772a4 */ /* 0x000fc8000f8e0207 */
[----:B------:R-:W-:-:S04]  /*5250*/  UISETP.LT.AND UP2, UPT, UR6, UR7, UPT ;  /* 0x000000070600728c */ /* 0x000fc8000bf41270 */
[----:B------:R-:W-:-:S12]  /*5260*/  USEL UR6, UR6, UR7, UP2 ;  /* 0x0000000706067287 */ /* 0x000fd80009000000 */
.L_x_9686:
        /* <DEDUP_REMOVED lines=58> */
.L_x_9707:
[----:B------:R-:W-:-:S04]  /*5610*/  UIADD3 UR19, UR51, 0x1, URZ ;  /* 0x0000000133137890 */ /* 0x000fc8000fffe03f */
[----:B------:R-:W-:-:S04]  /*5620*/  UISETP.NE.AND UP2, UPT, UR19, 0x2, UPT ;  /* 0x000000021300788c */ /* 0x000fc8000bf45270 */
[----:B------:R-:W-:Y:S02]  /*5630*/  USEL UR20, URZ, 0x1, UP2 ;  /* 0x000000013f147887 */ /* 0x000fe40009000000 */
[----:B------:R-:W-:Y:S02]  /*5640*/  USEL UR19, UR19, URZ, UP2 ;  /* 0x0000003f13137287 */ /* 0x000fe40009000000 */
[----:B------:R-:W-:Y:S01]  /*5650*/  ULOP3.LUT UR20, UR54, UR20, URZ, 0x3c, !UPT ;  /* 0x0000001436147292 */ /* 0x000fe2000f8e3c3f */
[----:B------:R-:W-:Y:S11]  /*5660*/  @!P0 BRA `(.L_x_9690) ;  /* 0x0000000000048947 */ /* 0x000ff60003800000 */
[----:B------:R-:W-:Y:S01]  /*5670*/  BPT.TRAP 0x1 ;  /* 0x000000040000795c */ /* 0x000fe20000300000 */
.L_x_9690:
[----:B------:R-:W-:Y:S01]  /*5680*/  ULEA UR23, UR19, UR46, 0x3 ;  /* 0x0000002e13177291 */ /* 0x000fe2000f8e183f */
[----:B------:R-:W-:-:S05]  /*5690*/  IMAD.U32 R6, RZ, RZ, UR20 ;  /* 0x00000014ff067e24 */ /* 0x000fca000f8e00ff */
[----:B------:R-:W-:-:S04]  /*56a0*/  SHF.L.U32 R6, R6, 0x1f, RZ ;  /* 0x0000001f06067819 */ /* 0x000fc800000006ff */
[----:B------:R0:W1:Y:S01]  /*56b0*/  SYNCS.PHASECHK.TRANS64.TRYWAIT P2, [UR23+0x19c30], R6 ;  /* 0x019c3006ff0075a7 */ /* 0x0000620008040157 */
[----:B------:R-:W-:Y:S05]  /*56c0*/  @!P0 BRA `(.L_x_9691) ;  /* 0x0000000000048947 */ /* 0x000fea0003800000 */
[----:B------:R-:W-:Y:S01]  /*56d0*/  BPT.TRAP 0x1 ;  /* 0x000000040000795c */ /* 0x000fe20000300000 */
.L_x_9691:
[----:B-1----:R-:W-:Y:S05]  /*56e0*/  @P2 BRA `(.L_x_9692) ;  /* 0x0000000000082947 */ /* 0x002fea0003800000 */
[----:B------:R-:W1:Y:S02]  /*56f0*/  SYNCS.PHASECHK.TRANS64.TRYWAIT P2, [UR23+0x19c30], R6 ;  /* 0x019c3006ff0075a7 */ /* 0x000e640008040157 */
[----:B-1----:R-:W-:Y:S05]  /*5700*/  @!P2 BRA `(.L_x_9693) ;  /* 0x0000011800cca947 */ /* 0x002fea0003800000 */
.L_x_9692:
        /* <DEDUP_REMOVED lines=17> */
.L_x_9694:
[----:B------:R-:W-:Y:S01]  /*5820*/  ULEA UR11, UR51, UR46, 0x3 ;  /* 0x0000002e330b7291 */ /* 0x000fe2000f8e183f */
[----:B01----:R-:W-:-:S05]  /*5830*/  IMAD.U32 R6, RZ, RZ, UR54 ;  /* 0x00000036ff067e24 */ /* 0x003fca000f8e00ff */
[----:B------:R-:W-:-:S04]  /*5840*/  SHF.L.U32 R6, R6, 0x1f, RZ ;  /* 0x0000001f06067819 */ /* 0x000fc800000006ff */
[----:B------:R0:W1:Y:S01]  /*5850*/  SYNCS.PHASECHK.TRANS64.TRYWAIT P2, [UR11+0x19c50], R6 ;  /* 0x019c5006ff0075a7 */ /* 0x000062000804014b */
[----:B------:R-:W-:Y:S05]  /*5860*/  @!P0 BRA `(.L_x_9695) ;  /* 0x0000000000048947 */ /* 0x000fea0003800000 */
[----:B------:R-:W-:Y:S01]  /*5870*/  BPT.TRAP 0x1 ;  /* 0x000000040000795c */ /* 0x000fe20000300000 */
.L_x_9695:
[----:B-1----:R-:W-:Y:S05]  /*5880*/  @P2 BRA `(.L_x_9696) ;  /* 0x0000000000082947 */ /* 0x002fea0003800000 */
[----:B------:R-:W1:Y:S02]  /*5890*/  SYNCS.PHASECHK.TRANS64.TRYWAIT P2, [UR11+0x19c50], R6 ;  /* 0x019c5006ff0075a7 */ /* 0x000e64000804014b */
[----:B-1----:R-:W-:Y:S05]  /*58a0*/  @!P2 BRA `(.L_x_9697) ;  /* 0x00000118007ca947 */ /* 0x002fea0003800000 */
.L_x_9696:
[----:B------:R-:W-:Y:S01]  /*58b0*/  UIADD3 UR6, UR46, 0x3000, URZ ;  /* 0x000030002e067890 */ /* 0x000fe2000fffe03f */
[----:B------:R-:W-:Y:S01]  /*58c0*/  WARPGROUP.ARRIVE ;  /* 0x00000000000079c5 */ /* 0x000fe20000000000 */
[----:B------:R-:W-:Y:S01]  /*58d0*/  UMOV UR7, 0x40000040 ;  /* 0x4000004000077882 */ /* 0x000fe20000000000 */
[----:B------:R-:W-:Y:S01]  /*58e0*/  PLOP3.LUT P2, PT, PT, PT, UP0, 0x80, 0x0 ;  /* 0x000000000000781c */ /* 0x000fe20003f4f008 */
[----:B------:R-:W-:Y:S01]  /*58f0*/  USHF.R.U32.HI UR6, URZ, 0x4, UR6 ;  /* 0x000000043f067899 */ /* 0x000fe20008011606 */
[----:B------:R-:W-:Y:S01]  /*5900*/  PLOP3.LUT P3, PT, PT, PT, UP0, 0x80, 0x0 ;  /* 0x000000000000781c */ /* 0x000fe20003f6f008 */
[----:B------:R-:W-:Y:S02]  /*5910*/  VIADD R8, R17, UR39 ;  /* 0x0000002711087c36 */ /* 0x000fe40008000000 */
[----:B------:R-:W-:Y:S01]  /*5920*/  ULOP3.LUT UR6, UR6, 0x3fff, URZ, 0xc0, !UPT ;  /* 0x00003fff06067892 */ /* 0x000fe2000f8ec03f */
[----:B-1----:R-:W-:Y:S02]  /*5930*/  IMAD.U32 R7, RZ, RZ, UR23 ;  /* 0x00000017ff077e24 */ /* 0x002fe4000f8e00ff */
[----:B------:R-:W-:Y:S01]  /*5940*/  IMAD.SHL.U32 R9, R3, 0x80, RZ ;  /* 0x0000008003097824 */ /* 0x000fe200078e00ff */
[----:B------:R-:W-:-:S04]  /*5950*/  ULOP3.LUT UR6, UR6, 0x10000, URZ, 0xfc, !UPT ;  /* 0x0001000006067892 */ /* 0x000fc8000f8efc3f */
[----:B------:R-:W-:-:S07]  /*5960*/  UIMAD UR10, UR51, 0x300, UR6 ;  /* 0x00000300330a78a4 */ /* 0x000fce000f8e0206 */
        /* <DEDUP_REMOVED lines=17> */
[----:B------:R-:W-:Y:S02]  /*5a80*/  @UP0 ULDC UR6, c[0x0][0x44c] ;  /* 0x0001130000060ab9 */ /* 0x000fe40000000800 */
[----:B0-----:R-:W-:Y:S01]  /*5a90*/  @P2 IMAD.HI.U32 R6, R8, UR6, RZ ;  /* 0x0000000608062c27 */ /* 0x001fe2000f8e00ff */
[----:B------:R-:W-:Y:S01]  /*5aa0*/  @UP0 ULDC UR6, c[0x0][0x450] ;  /* 0x0001140000060ab9 */ /* 0x000fe20000000800 */
[----:B------:R-:W-:-:S03]  /*5ab0*/  PLOP3.LUT P2, PT, PT, PT, UP1, 0x40, 0x0 ;  /* 0x000000000000781c */ /* 0x000fc60003f4e818 */
[----:B------:R-:W-:Y:S01]  /*5ac0*/  @P3 SHF.R.U32.HI R8, RZ, UR6, R6 ;  /* 0x00000006ff083c19 */ /* 0x000fe20008011606 */
[----:B------:R-:W-:Y:S01]  /*5ad0*/  @!P1 VIADD R6, R7, 0x19c40 ;  /* 0x00019c4007069836 */ /* 0x000fe20000000000 */
[----:B------:R-:W-:Y:S01]  /*5ae0*/  IADD3 R7, -R16, 0x1, -R9 ;  /* 0x0000000110077810 */ /* 0x000fe20007ffe909 */
[----:B------:R-:W-:Y:S02]  /*5af0*/  ULOP3.LUT UR6, URZ, UR18, URZ, 0x33, !UPT ;  /* 0x000000123f067292 */ /* 0x000fe4000f8e333f */
[----:B------:R-:W0:Y:S01]  /*5b00*/  SHFL.IDX PT, R14, R8, RZ, 0x1c1f ;  /* 0x001c1fff080e7589 */ /* 0x000e2200000e0000 */
[----:B------:R-:W-:Y:S01]  /*5b10*/  @!P1 PRMT R6, RZ, 0x654, R6 ;  /* 0x00000654ff069816 */ /* 0x000fe20000000006 */
[----:B------:R-:W-:-:S03]  /*5b20*/  WARPGROUP.DEPBAR.LE gsb0, 0x0 ;  /* 0x00008000000079c5 */ /* 0x000fc60000010000 */
[----:B------:R1:W-:Y:S02]  /*5b30*/  @!P1 SYNCS.ARRIVE.TRANS64.RED.A1T0 RZ, [R6+URZ], RZ ;  /* 0x000000ff06ff99a7 */ /* 0x0003e4000810043f */
[----:B-1----:R-:W-:-:S05]  /*5b40*/  IMAD.U32 R6, RZ, RZ, UR47 ;  /* 0x0000002fff067e24 */ /* 0x002fca000f8e00ff */
[----:B------:R-:W-:-:S05]  /*5b50*/  IADD3 R6, -R6, UR40, R7 ;  /* 0x0000002806067c10 */ /* 0x000fca000fffe107 */
[C---:B------:R-:W-:Y:S02]  /*5b60*/  VIADD R10, R6.reuse, UR22 ;  /* 0x00000016060a7c36 */ /* 0x040fe40008000000 */
[----:B------:R-:W-:Y:S02]  /*5b70*/  VIADD R11, R6, UR6 ;  /* 0x00000006060b7c36 */ /* 0x000fe40008000000 */
[--C-:B0-----:R-:W-:Y:S02]  /*5b80*/  IMAD.IADD R12, R10, 0x1, R14.reuse ;  /* 0x000000010a0c7824 */ /* 0x101fe400078e020e */
[----:B------:R-:W-:Y:S01]  /*5b90*/  IMAD.IADD R13, R11, 0x1, R14 ;  /* 0x000000010b0d7824 */ /* 0x000fe200078e020e */
        /* <DEDUP_REMOVED lines=14> */
.L_x_9700:
[----:B------:R-:W-:-:S05]  /*5c80*/  IMAD.U32 R15, RZ, RZ, UR21 ;  /* 0x00000015ff0f7e24 */ /* 0x000fca000f8e00ff */
[----:B------:R-:W-:-:S13]  /*5c90*/  ISETP.NE.AND P2, PT, R15, 0x1, PT ;  /* 0x000000010f00780c */ /* 0x000fda0003f45270 */
[----:B------:R-:W0:Y:S02]  /*5ca0*/  @P2 LDC.64 R6, c[0x0][0x9e8] ;  /* 0x00027a00ff062b82 */ /* 0x000e240000000a00 */
[----:B0-----:R-:W-:-:S05]  /*5cb0*/  @P2 IMAD.HI.U32 R6, R14, R6, RZ ;  /* 0x000000060e062227 */ /* 0x001fca00078e00ff */
[----:B------:R-:W-:-:S07]  /*5cc0*/  @P2 SHF.R.U32.HI R14, RZ, R7, R6 ;  /* 0x00000007ff0e2219 */ /* 0x000fce0000011606 */
.L_x_9701:
[----:B------:R-:W-:Y:S05]  /*5cd0*/  BSYNC B0 ;  /* 0x0000000000007941 */ /* 0x000fea0003800000 */
.L_x_9699:
[----:B------:R-:W-:-:S04]  /*5ce0*/  IMAD R14, R14, R15, -R9 ;  /* 0x0000000f0e0e7224 */ /* 0x000fc800078e0a09 */
[----:B------:R-:W-:-:S05]  /*5cf0*/  IMAD.IADD R14, R14, 0x1, -R16 ;  /* 0x000000010e0e7824 */ /* 0x000fca00078e0a10 */
[----:B------:R-:W-:Y:S02]  /*5d00*/  VIMNMX R13, R13, R14, !PT ;  /* 0x0000000e0d0d7248 */ /* 0x000fe40007fe0100 */
[----:B------:R-:W-:-:S07]  /*5d10*/  VIADDMNMX R12, R14, R15, R12, PT ;  /* 0x0000000f0e0c7246 */ /* 0x000fce000380010c */
.L_x_9698:
        /* <DEDUP_REMOVED lines=23> */
[C---:B------:R-:W-:Y:S02]  /*5e90*/  ISETP.GT.AND P3, PT, R13.reuse, 0x19, P2 ;  /* 0x000000190d00780c */ /* 0x040fe40001764270 */
        /* <DEDUP_REMOVED lines=91> */
.L_x_9704:
[----:B------:R-:W-:-:S05]  /*6450*/  IMAD.U32 R12, RZ, RZ, UR21 ;  /* 0x00000015ff0c7e24 */ /* 0x000fca000f8e00ff */
[----:B------:R-:W-:-:S13]  /*6460*/  ISETP.NE.AND P3, PT, R12, 0x1, PT ;  /* 0x000000010c00780c */ /* 0x000fda0003f65270 */
[----:B------:R-:W0:Y:S02]  /*6470*/  @P3 LDC.64 R6, c[0x0][0x9e8] ;  /* 0x00027a00ff063b82 */ /* 0x000e240000000a00 */
[----:B0-----:R-:W-:-:S05]  /*6480*/  @P3 IMAD.HI.U32 R6, R8, R6, RZ ;  /* 0x0000000608063227 */ /* 0x001fca00078e00ff */
[----:B------:R-:W-:-:S07]  /*6490*/  @P3 SHF.R.U32.HI R8, RZ, R7, R6 ;  /* 0x00000007ff083219 */ /* 0x000fce0000011606 */
.L_x_9705:
[----:B------:R-:W-:Y:S05]  /*64a0*/  BSYNC B0 ;  /* 0x0000000000007941 */ /* 0x000fea0003800000 */
.L_x_9703:
[----:B------:R-:W-:-:S04]  /*64b0*/  IMAD R8, R8, R12, -R9 ;  /* 0x0000000c08087224 */ /* 0x000fc800078e0a09 */
[----:B------:R-:W-:-:S05]  /*64c0*/  IMAD.IADD R8, R8, 0x1, -R16 ;  /* 0x0000000108087824 */ /* 0x000fca00078e0a10 */
[----:B------:R-:W-:Y:S02]  /*64d0*/  VIMNMX R11, R11, R8, !PT ;  /* 0x000000080b0b7248 */ /* 0x000fe40007fe0100 */
[----:B------:R-:W-:-:S07]  /*64e0*/  VIADDMNMX R10, R8, R12, R10, PT ;  /* 0x0000000c080a7246 */ /* 0x000fce000380010a */
.L_x_9702:
        /* <DEDUP_REMOVED lines=37> */
[----:B------:R-:W-:Y:S02]  /*6740*/  ISETP.GT.AND P4, PT, R11, RZ, P2 ;  /* 0x000000ff0b00720c */ /* 0x000fe40001784270 */
[----:B------:R-:W-:Y:S02]  /*6750*/  FMNMX.FTZ R7, R61, R6, !PT ;  /* 0x000000063d077209 */ /* 0x000fe40007810000 */
[----:B------:R-:W-:Y:S02]  /*6760*/  ISETP.LT.OR P4, PT, R10, 0x1, P4 ;  /* 0x000000010a00780c */ /* 0x000fe40002781670 */
[----:B------:R-:W-:Y:S02]  /*6770*/  FMNMX.FTZ R6, R64, R7, !PT ;  /* 0x0000000740067209 */ /* 0x000fe40007810000 */
[----:B------:R-:W-:-:S02]  /*6780*/  ISETP.GT.AND P5, PT, R11, 0x8, P2 ;  /* 0x000000080b00780c */ /* 0x000fc400017a4270 */
[----:B------:R-:W-:Y:S02]  /*6790*/  FMNMX.FTZ R7, R65, R6, !PT ;  /* 0x0000000641077209 */ /* 0x000fe40007810000 */
[----:B------:R-:W-:Y:S02]  /*67a0*/  FSEL R26, R26, -INF , !P4 ;  /* 0xff8000001a1a7808 */ /* 0x000fe40006000000 */
[----:B------:R-:W-:Y:S02]  /*67b0*/  FMNMX.FTZ R6, R68, R7, !PT ;  /* 0x0000000744067209 */ /* 0x000fe40007810000 */
[----:B------:R-:W-:Y:S02]  /*67c0*/  ISETP.LT.OR P5, PT, R10, 0x9, P5 ;  /* 0x000000090a00780c */ /* 0x000fe40002fa1670 */
[----:B------:R-:W-:Y:S02]  /*67d0*/  FMNMX.FTZ R7, R69, R6, !PT ;  /* 0x0000000645077209 */ /* 0x000fe40007810000 */
[----:B------:R-:W-:-:S02]  /*67e0*/  FMNMX.FTZ R8, R26, R0, !PT ;  /* 0x000000001a087209 */ /* 0x000fc40007810000 */
[----:B------:R-:W-:Y:S02]  /*67f0*/  FMNMX.FTZ R6, R72, R7, !PT ;  /* 0x0000000748067209 */ /* 0x000fe40007810000 */
[----:B------:R-:W-:Y:S02]  /*6800*/  ISETP.GT.AND P6, PT, R11, 0x10, P2 ;  /* 0x000000100b00780c */ /* 0x000fe400017c4270 */
[----:B------:R-:W-:Y:S02]  /*6810*/  FMNMX.FTZ R7, R73, R6, !PT ;  /* 0x0000000649077209 */ /* 0x000fe40007810000 */
[----:B------:R-:W-:Y:S02]  /*6820*/  FSEL R30, R30, -INF , !P5 ;  /* 0xff8000001e1e7808 */ /* 0x000fe40006800000 */
[----:B------:R-:W-:Y:S02]  /*6830*/  FMNMX.FTZ R6, R76, R7, !PT ;  /* 0x000000074c067209 */ /* 0x000fe40007810000 */
[----:B------:R-:W-:-:S02]  /*6840*/  ISETP.LT.OR P6, PT, R10, 0x11, P6 ;  /* 0x000000110a00780c */ /* 0x000fc400037c1670 */
        /* <DEDUP_REMOVED lines=10> */
[----:B------:R-:W-:Y:S01]  /*68f0*/  ISETP.LT.OR P6, PT, R10, 0x21, P6 ;  /* 0x000000210a00780c */ /* 0x000fe200037c1670 */
[----:B------:R-:W0:Y:S01]  /*6900*/  SHFL.BFLY PT, R7, R6, 0x2, 0x1f ;  /* 0x0c401f0006077f89 */ /* 0x000e2200000e0000 */
[----:B------:R-:W-:-:S02]  /*6910*/  ISETP.GT.AND P5, PT, R11, 0x28, P2 ;  /* 0x000000280b00780c */ /* 0x000fc400017a4270 */
[----:B------:R-:W-:Y:S02]  /*6920*/  FSEL R42, R42, -INF , !P6 ;  /* 0xff8000002a2a7808 */ /* 0x000fe40007000000 */
[----:B------:R-:W-:Y:S02]  /*6930*/  ISETP.LT.OR P5, PT, R10, 0x29, P5 ;  /* 0x000000290a00780c */ /* 0x000fe40002fa1670 */
[C---:B------:R-:W-:Y:S02]  /*6940*/  ISETP.GT.AND P6, PT, R11.reuse, 0x30, P2 ;  /* 0x000000300b00780c */ /* 0x040fe400017c4270 */
[----:B------:R-:W-:Y:S02]  /*6950*/  FSEL R46, R46, -INF , !P5 ;  /* 0xff8000002e2e7808 */ /* 0x000fe40006800000 */
[----:B------:R-:W-:Y:S02]  /*6960*/  ISETP.LT.OR P6, PT, R10, 0x31, P6 ;  /* 0x000000310a00780c */ /* 0x000fe400037c1670 */
[----:B------:R-:W-:-:S02]  /*6970*/  ISETP.GT.AND P5, PT, R11, 0x38, P2 ;  /* 0x000000380b00780c */ /* 0x000fc400017a4270 */
[----:B------:R-:W-:Y:S02]  /*6980*/  FSEL R50, R50, -INF , !P6 ;  /* 0xff80000032327808 */ /* 0x000fe40007000000 */
[----:B------:R-:W-:Y:S02]  /*6990*/  ISETP.LT.OR P5, PT, R10, 0x39, P5 ;  /* 0x000000390a00780c */ /* 0x000fe40002fa1670 */
[----:B------:R-:W-:Y:S02]  /*69a0*/  ISETP.GT.AND P6, PT, R11, 0x40, P2 ;  /* 0x000000400b00780c */ /* 0x000fe400017c4270 */
[----:B------:R-:W-:Y:S02]  /*69b0*/  FSEL R54, R54, -INF , !P5 ;  /* 0xff80000036367808 */ /* 0x000fe40006800000 */
[----:B------:R-:W-:Y:S02]  /*69c0*/  ISETP.LT.OR P6, PT, R10, 0x41, P6 ;  /* 0x000000410a00780c */ /* 0x000fe400037c1670 */
[----:B0-----:R-:W-:-:S02]  /*69d0*/  FMNMX.FTZ R6, R6, R7, !PT ;  /* 0x0000000706067209 */ /* 0x001fc40007810000 */
[C---:B------:R-:W-:Y:S02]  /*69e0*/  ISETP.GT.AND P5, PT, R11.reuse, 0x48, P2 ;  /* 0x000000480b00780c */ /* 0x040fe400017a4270 */
[----:B------:R-:W-:Y:S01]  /*69f0*/  FSEL R58, R58, -INF , !P6 ;  /* 0xff8000003a3a7808 */ /* 0x000fe20007000000 */
[----:B------:R-:W0:Y:S01]  /*6a00*/  SHFL.BFLY PT, R7, R6, 0x1, 0x1f ;  /* 0x0c201f0006077f89 */ /* 0x000e2200000e0000 */
[----:B------:R-:W-:Y:S02]  /*6a10*/  ISETP.LT.OR P5, PT, R10, 0x49, P5 ;  /* 0x000000490a00780c */ /* 0x000fe40002fa1670 */
[----:B------:R-:W-:Y:S02]  /*6a20*/  ISETP.GT.AND P6, PT, R11, 0x50, P2 ;  /* 0x000000500b00780c */ /* 0x000fe400017c4270 */
[----:B------:R-:W-:Y:S02]  /*6a30*/  FSEL R62, R62, -INF , !P5 ;  /* 0xff8000003e3e7808 */ /* 0x000fe40006800000 */
[----:B------:R-:W-:-:S02]  /*6a40*/  ISETP.LT.OR P6, PT, R10, 0x51, P6 ;  /* 0x000000510a00780c */ /* 0x000fc400037c1670 */
[C---:B------:R-:W-:Y:S02]  /*6a50*/  ISETP.GT.AND P5, PT, R11.reuse, 0x58, P2 ;  /* 0x000000580b00780c */ /* 0x040fe400017a4270 */
[----:B------:R-:W-:Y:S02]  /*6a60*/  FSEL R66, R66, -INF , !P6 ;  /* 0xff80000042427808 */ /* 0x000fe40007000000 */
[----:B------:R-:W-:Y:S02]  /*6a70*/  ISETP.LT.OR P5, PT, R10, 0x59, P5 ;  /* 0x000000590a00780c */ /* 0x000fe40002fa1670 */
[----:B------:R-:W-:Y:S02]  /*6a80*/  ISETP.GT.AND P6, PT, R11, 0x60, P2 ;  /* 0x000000600b00780c */ /* 0x000fe400017c4270 */
[----:B------:R-:W-:Y:S02]  /*6a90*/  FSEL R70, R70, -INF , !P5 ;  /* 0xff80000046467808 */ /* 0x000fe40006800000 */
[----:B------:R-:W-:-:S02]  /*6aa0*/  ISETP.LT.OR P6, PT, R10, 0x61, P6 ;  /* 0x000000610a00780c */ /* 0x000fc400037c1670 */
[C---:B------:R-:W-:Y:S02]  /*6ab0*/  ISETP.GT.AND P5, PT, R11.reuse, 0x68, P2 ;  /* 0x000000680b00780c */ /* 0x040fe400017a4270 */
[----:B------:R-:W-:Y:S02]  /*6ac0*/  FSEL R74, R74, -INF , !P6 ;  /* 0xff8000004a4a7808 */ /* 0x000fe40007000000 */
[----:B0-----:R-:W-:Y:S02]  /*6ad0*/  FMNMX.FTZ R6, R6, R7, !PT ;  /* 0x0000000706067209 */ /* 0x001fe40007810000 */
[----:B------:R-:W-:Y:S02]  /*6ae0*/  ISETP.GT.AND P6, PT, R11, 0x69, P2 ;  /* 0x000000690b00780c */ /* 0x000fe400017c4270 */
[----:B------:R-:W-:Y:S02]  /*6af0*/  FSETP.NEU.FTZ.AND P3, PT, R6, -INF , PT ;  /* 0xff8000000600780b */ /* 0x000fe40003f7d000 */
[----:B------:R-:W-:-:S02]  /*6b00*/  ISETP.LT.OR P5, PT, R10, 0x69, P5 ;  /* 0x000000690a00780c */ /* 0x000fc40002fa1670 */
[----:B------:R-:W-:Y:S02]  /*6b10*/  FSEL R7, R6, RZ, P3 ;  /* 0x000000ff06077208 */ /* 0x000fe40001800000 */
[----:B------:R-:W-:Y:S02]  /*6b20*/  FSEL R78, R78, -INF , !P5 ;  /* 0xff8000004e4e7808 */ /* 0x000fe40006800000 */
[----:B------:R-:W-:Y:S01]  /*6b30*/  ISETP.LT.OR P6, PT, R10, 0x6a, P6 ;  /* 0x0000006a0a00780c */ /* 0x000fe200037c1670 */
[----:B------:R-:W-:-:S01]  /*6b40*/  FADD.FTZ R2, -R7, R2 ;  /* 0x0000000207027221 */ /* 0x000fc20000010100 */
[----:B------:R-:W-:Y:S01]  /*6b50*/  IMAD.U32 R7, RZ, RZ, UR41 ;  /* 0x00000029ff077e24 */ /* 0x000fe2000f8e00ff */
[----:B------:R-:W-:Y:S02]  /*6b60*/  ISETP.GT.AND P5, PT, R11, 0x71, P2 ;  /* 0x000000710b00780c */ /* 0x000fe400017a4270 */
[----:B------:R-:W-:Y:S01]  /*6b70*/  FSEL R79, R79, -INF , !P6 ;  /* 0xff8000004f4f7808 */ /* 0x000fe20007000000 */
[----:B------:R-:W-:-:S01]  /*6b80*/  FFMA.FTZ R7, R6, R7, -8 ;  /* 0xc100000006077423 */ /* 0x000fc20000010007 */
[----:B------:R-:W-:Y:S01]  /*6b90*/  ISETP.GT.AND P4, PT, R11, 0x78, P2 ;  /* 0x000000780b00780c */ /* 0x000fe20001784270 */
[----:B------:R-:W-:Y:S01]  /*6ba0*/  FMUL.FTZ R2, R2, UR41 ;  /* 0x0000002902027c20 */ /* 0x000fe20008410000 */
[----:B------:R-:W-:-:S02]  /*6bb0*/  ISETP.LT.OR P5, PT, R10, 0x72, P5 ;  /* 0x000000720a00780c */ /* 0x000fc40002fa1670 */
[----:B------:R-:W-:Y:S02]  /*6bc0*/  FSEL R7, R7, RZ, P3 ;  /* 0x000000ff07077208 */ /* 0x000fe40001800000 */
[----:B------:R-:W-:Y:S02]  /*6bd0*/  ISETP.GT.AND P3, PT, R11, 0x1, P2 ;  /* 0x000000010b00780c */ /* 0x000fe40001764270 */
[----:B------:R-:W-:Y:S01]  /*6be0*/  ISETP.LT.OR P4, PT, R10, 0x79, P4 ;  /* 0x000000790a00780c */ /* 0x000fe20002781670 */
[--C-:B------:R-:W-:Y:S01]  /*6bf0*/  FFMA.FTZ R24, R24, UR41, -R7.reuse ;  /* 0x0000002918187c23 */ /* 0x100fe20008010807 */
[----:B------:R-:W-:Y:S01]  /*6c00*/  ISETP.LT.OR P3, PT, R10, 0x2, P3 ;  /* 0x000000020a00780c */ /* 0x000fe20001f61670 */
[--C-:B------:R-:W-:Y:S01]  /*6c10*/  FFMA.FTZ R25, R25, UR41, -R7.reuse ;  /* 0x0000002919197c23 */ /* 0x100fe20008010807 */
[----:B------:R-:W-:Y:S01]  /*6c20*/  FSEL R83, R83, -INF , !P5 ;  /* 0xff80000053537808 */ /* 0x000fe20006800000 */
[--C-:B------:R-:W-:Y:S01]  /*6c30*/  FFMA.FTZ R28, R28, UR41, -R7.reuse ;  /* 0x000000291c1c7c23 */ /* 0x100fe20008010807 */
[----:B------:R-:W-:Y:S01]  /*6c40*/  FSEL R27, R27, -INF , !P3 ;  /* 0xff8000001b1b7808 */ /* 0x000fe20005800000 */
[----:B------:R-:W-:Y:S01]  /*6c50*/  MUFU.EX2 R24, R24 ;  /* 0x0000001800187308 */ /* 0x000fe20000000800 */
[----:B------:R-:W-:Y:S01]  /*6c60*/  ISETP.GT.AND P3, PT, R11, 0x11, P2 ;  /* 0x000000110b00780c */ /* 0x000fe20001764270 */
[--C-:B------:R-:W-:Y:S01]  /*6c70*/  FFMA.FTZ R29, R29, UR41, -R7.reuse ;  /* 0x000000291d1d7c23 */ /* 0x100fe20008010807 */
[----:B------:R-:W-:Y:S01]  /*6c80*/  FMNMX.FTZ R9, R27, R8, !PT ;  /* 0x000000081b097209 */ /* 0x000fe20007810000 */
[--C-:B------:R-:W-:Y:S01]  /*6c90*/  FFMA.FTZ R32, R32, UR41, -R7.reuse ;  /* 0x0000002920207c23 */ /* 0x100fe20008010807 */
[----:B------:R-:W-:Y:S01]  /*6ca0*/  ISETP.LT.OR P3, PT, R10, 0x12, P3 ;  /* 0x000000120a00780c */ /* 0x000fe20001f61670 */
[--C-:B------:R-:W-:Y:S01]  /*6cb0*/  FFMA.FTZ R33, R33, UR41, -R7.reuse ;  /* 0x0000002921217c23 */ /* 0x100fe20008010807 */
[----:B------:R-:W-:Y:S01]  /*6cc0*/  FMNMX.FTZ R8, R30, R9, !PT ;  /* 0x000000091e087209 */ /* 0x000fe20007810000 */
[----:B------:R-:W-:Y:S01]  /*6cd0*/  MUFU.EX2 R25, R25 ;  /* 0x0000001900197308 */ /* 0x000fe20000000800 */
[----:B------:R-:W-:Y:S01]  /*6ce0*/  FSEL R35, R35, -INF , !P3 ;  /* 0xff80000023237808 */ /* 0x000fe20005800000 */
[--C-:B------:R-:W-:Y:S01]  /*6cf0*/  FFMA.FTZ R36, R36, UR41, -R7.reuse ;  /* 0x0000002924247c23 */ /* 0x100fe20008010807 */
[----:B------:R-:W-:Y:S01]  /*6d00*/  FMNMX.FTZ R9, R31, R8, !PT ;  /* 0x000000081f097209 */ /* 0x000fe20007810000 */
[--C-:B------:R-:W-:Y:S01]  /*6d10*/  FFMA.FTZ R37, R37, UR41, -R7.reuse ;  /* 0x0000002925257c23 */ /* 0x100fe20008010807 */
[----:B------:R-:W-:Y:S01]  /*6d20*/  ISETP.GT.AND P3, PT, R11, 0x21, P2 ;  /* 0x000000210b00780c */ /* 0x000fe20001764270 */
        /* <DEDUP_REMOVED lines=62> */
[----:B------:R-:W-:Y:S01]  /*7110*/  FFMA.FTZ R7, R85, UR41, -R7 ;  /* 0x0000002955077c23 */ /* 0x000fe20008010807 */
[----:B------:R-:W-:-:S02]  /*7120*/  ISETP.LT.OR P3, PT, R10, 0x71, P3 ;  /* 0x000000710a00780c */ /* 0x000fc40001f61670 */
[----:B------:R-:W-:Y:S01]  /*7130*/  FMNMX.FTZ R8, R66, R9, !PT ;  /* 0x0000000942087209 */ /* 0x000fe20007810000 */
[----:B------:R-:W-:Y:S01]  /*7140*/  MUFU.EX2 R44, R44 ;  /* 0x0000002c002c7308 */ /* 0x000fe20000000800 */
[----:B------:R-:W-:Y:S02]  /*7150*/  FSEL R82, R82, -INF , !P3 ;  /* 0xff80000052527808 */ /* 0x000fe40005800000 */
[----:B------:R-:W-:Y:S02]  /*7160*/  FMNMX.FTZ R9, R67, R8, !PT ;  /* 0x0000000843097209 */ /* 0x000fe40007810000 */
[----:B------:R-:W-:Y:S02]  /*7170*/  ISETP.GT.AND P2, PT, R11, 0x79, P2 ;  /* 0x000000790b00780c */ /* 0x000fe40001744270 */
[----:B------:R-:W-:Y:S01]  /*7180*/  FMNMX.FTZ R8, R70, R9, !PT ;  /* 0x0000000946087209 */ /* 0x000fe20007810000 */
[----:B------:R-:W0:Y:S01]  /*7190*/  MUFU.EX2 R11, R2 ;  /* 0x00000002000b7308 */ /* 0x000e220000000800 */
[----:B------:R-:W-:-:S02]  /*71a0*/  ISETP.LT.OR P2, PT, R10, 0x7a, P2 ;  /* 0x0000007a0a00780c */ /* 0x000fc40001741670 */
[----:B------:R-:W-:Y:S02]  /*71b0*/  FMNMX.FTZ R9, R71, R8, !PT ;  /* 0x0000000847097209 */ /* 0x000fe40007810000 */
[----:B------:R-:W-:Y:S02]  /*71c0*/  FSEL R86, R86, -INF , !P4 ;  /* 0xff80000056567808 */ /* 0x000fe40006000000 */
[----:B------:R-:W-:Y:S01]  /*71d0*/  FMNMX.FTZ R8, R74, R9, !PT ;  /* 0x000000094a087209 */ /* 0x000fe20007810000 */
[----:B------:R-:W-:Y:S01]  /*71e0*/  MUFU.EX2 R45, R45 ;  /* 0x0000002d002d7308 */ /* 0x000fe20000000800 */
[----:B------:R-:W-:Y:S02]  /*71f0*/  FSEL R87, R87, -INF , !P2 ;  /* 0xff80000057577808 */ /* 0x000fe40005000000 */
[----:B------:R-:W-:-:S04]  /*7200*/  FMNMX.FTZ R9, R75, R8, !PT ;  /* 0x000000084b097209 */ /* 0x000fc80007810000 */
[----:B------:R-:W-:Y:S01]  /*7210*/  FMNMX.FTZ R8, R78, R9, !PT ;  /* 0x000000094e087209 */ /* 0x000fe20007810000 */
[----:B------:R-:W-:Y:S01]  /*7220*/  MUFU.EX2 R48, R48 ;  /* 0x0000003000307308 */ /* 0x000fe20000000800 */
[----:B0-----:R-:W-:-:S02]  /*7230*/  FFMA.FTZ R10, R11, R5, R24 ;  /* 0x000000050b0a7223 */ /* 0x001fc40000010018 */
[----:B------:R-:W-:Y:S02]  /*7240*/  FMNMX.FTZ R9, R79, R8, !PT ;  /* 0x000000084f097209 */ /* 0x000fe40007810000 */
[----:B------:R-:W-:-:S02]  /*7250*/  FADD.FTZ R15, R25, R10 ;  /* 0x0000000a190f7221 */ /* 0x000fc40000010000 */
[----:B------:R-:W-:Y:S01]  /*7260*/  FMNMX.FTZ R8, R82, R9, !PT ;  /* 0x0000000952087209 */ /* 0x000fe20007810000 */
[----:B------:R-:W-:Y:S03]  /*7270*/  MUFU.EX2 R49, R49 ;  /* 0x0000003100317308 */ /* 0x000fe60000000800 */
[----:B------:R-:W-:-:S04]  /*7280*/  FMNMX.FTZ R9, R83, R8, !PT ;  /* 0x0000000853097209 */ /* 0x000fc80007810000 */
[----:B------:R-:W-:Y:S01]  /*7290*/  FMNMX.FTZ R8, R86, R9, !PT ;  /* 0x0000000956087209 */ /* 0x000fe20007810000 */
[----:B------:R-:W-:Y:S03]  /*72a0*/  MUFU.EX2 R52, R52 ;  /* 0x0000003400347308 */ /* 0x000fe60000000800 */
[----:B------:R-:W-:-:S05]  /*72b0*/  FMNMX.FTZ R8, R87, R8, !PT ;  /* 0x0000000857087209 */ /* 0x000fca0007810000 */
        /* <DEDUP_REMOVED lines=59> */
[----:B------:R-:W-:Y:S01]  /*7670*/  FADD.FTZ R5, R29, R4 ;  /* 0x000000041d057221 */ /* 0x000fe20000010000 */
[----:B------:R-:W-:-:S01]  /*7680*/  FFMA.FTZ R83, R83, UR41, -R9 ;  /* 0x0000002953537c23 */ /* 0x000fc20008010809 */
[--C-:B------:R-:W-:Y:S01]  /*7690*/  FFMA.FTZ R86, R86, UR41, -R9.reuse ;  /* 0x0000002956567c23 */ /* 0x100fe20008010809 */
[----:B------:R-:W-:-:S01]  /*76a0*/  FFMA.FTZ R9, R87, UR41, -R9 ;  /* 0x0000002957097c23 */ /* 0x000fc20008010809 */
[----:B------:R-:W-:-:S02]  /*76b0*/  FADD.FTZ R4, R32, R5 ;  /* 0x0000000520047221 */ /* 0x000fc40000010000 */
        /* <DEDUP_REMOVED lines=93> */
.L_x_9706:
[----:B------:R-:W-:Y:S01]  /*7c90*/  UIADD3 UR6, UR11, 0x19c60, URZ ;  /* 0x00019c600b067890 */ /* 0x000fe2000fffe03f */
[----:B------:R-:W-:Y:S01]  /*7ca0*/  ISETP.GT.AND P2, PT, R3, UR17, PT ;  /* 0x0000001103007c0c */ /* 0x000fe2000bf44270 */
        /* <DEDUP_REMOVED lines=92> */
.L_x_9689:
        /* <DEDUP_REMOVED lines=24> */
.L_x_9709:
[----:B------:R-:W-:-:S11]  /*83f0*/  UISETP.NE.AND UP1, UPT, UR14, 0x1, UPT ;  /* 0x000000010e00788c */ /* 0x000fd6000bf25270 */
[----:B------:R-:W-:Y:S02]  /*8400*/  @UP1 ULDC.64 UR20, c[0x0][0x9e8] ;  /* 0x00027a0000141ab9 */ /* 0x000fe40000000a00 */
[----:B------:R-:W-:-:S04]  /*8410*/  UIMAD.WIDE.U32 UR6, UR10, UR20, URZ ;  /* 0x000000140a0672a5 */ /* 0x000fc8000f8e003f */
[----:B------:R-:W-:-:S12]  /*8420*/  @UP1 USHF.R.U32.HI UR10, URZ, UR21, UR7 ;  /* 0x000000153f0a1299 */ /* 0x000fd80008011607 */
.L_x_9710:
[----:B------:R-:W-:-:S04]  /*8430*/  UIMAD UR10, UR10, UR14, URZ ;  /* 0x0000000e0a0a72a4 */ /* 0x000fc8000f8e023f */
[----:B------:R-:W-:-:S04]  /*8440*/  UISETP.LT.AND UP1, UPT, UR18, UR10, UPT ;  /* 0x0000000a1200728c */ /* 0x000fc8000bf21270 */
[----:B------:R-:W-:-:S12]  /*8450*/  USEL UR18, UR18, UR10, !UP1 ;  /* 0x0000000a12127287 */ /* 0x000fd8000c800000 */
.L_x_9708:
        /* <DEDUP_REMOVED lines=12> */
.L_x_9721:
[----:B------:R-:W-:-:S04]  /*8520*/  UISETP.NE.AND UP1, UPT, UR19, 0x1, UPT ;  /* 0x000000011300788c */ /* 0x000fc8000bf25270 */
[----:B------:R-:W-:-:S04]  /*8530*/  USEL UR54, URZ, 0x1, UP1 ;  /* 0x000000013f367887 */ /* 0x000fc80008800000 */
[----:B------:R-:W-:Y:S01]  /*8540*/  ULOP3.LUT UR54, UR18, UR54, URZ, 0x3c, !UPT ;  /* 0x0000003612367292 */ /* 0x000fe2000f8e3c3f */
[----:B------:R-:W-:Y:S11]  /*8550*/  @!P0 BRA `(.L_x_9712) ;  /* 0x0000000000048947 */ /* 0x000ff60003800000 */
[----:B------:R-:W-:Y:S01]  /*8560*/  BPT.TRAP 0x1 ;  /* 0x000000040000795c */ /* 0x000fe20000300000 */
.L_x_9712:
        /* <DEDUP_REMOVED lines=9> */
.L_x_9713:
[----:B-1----:R-:W-:Y:S05]  /*8600*/  @P2 BRA `(.L_x_9714) ;  /* 0x0000000000082947 */ /* 0x002fea0003800000 */
[----:B------:R-:W1:Y:S02]  /*8610*/  SYNCS.PHASECHK.TRANS64.TRYWAIT P2, [UR20+0x19c30], R0 ;  /* 0x019c3000ff0075a7 */ /* 0x000e640008040154 */
[----:B-1----:R-:W-:Y:S05]  /*8620*/  @!P2 BRA `(.L_x_9715) ;  /* 0x000000ec0034a947 */ /* 0x002fea0003800000 */
.L_x_9714:
        /* <DEDUP_REMOVED lines=17> */
.L_x_9716:
[----:B------:R-:W-:Y:S01]  /*8740*/  ULEA UR11, UR19, UR46, 0x3 ;  /* 0x0000002e130b7291 */ /* 0x000fe2000f8e183f */
[----:B01----:R-:W-:-:S05]  /*8750*/  IMAD.U32 R0, RZ, RZ, UR18 ;  /* 0x00000012ff007e24 */ /* 0x003fca000f8e00ff */
[----:B------:R-:W-:-:S04]  /*8760*/  SHF.L.U32 R0, R0, 0x1f, RZ ;  /* 0x0000001f00007819 */ /* 0x000fc800000006ff */
[----:B------:R0:W1:Y:S01]  /*8770*/  SYNCS.PHASECHK.TRANS64.TRYWAIT P2, [UR11+0x19c50], R0 ;  /* 0x019c5000ff0075a7 */ /* 0x000062000804014b */
[----:B------:R-:W-:Y:S05]  /*8780*/  @!P0 BRA `(.L_x_9717) ;  /* 0x0000000000048947 */ /* 0x000fea0003800000 */
[----:B------:R-:W-:Y:S01]  /*8790*/  BPT.TRAP 0x1 ;  /* 0x000000040000795c */ /* 0x000fe20000300000 */
.L_x_9717:
[----:B-1----:R-:W-:Y:S05]  /*87a0*/  @P2 BRA `(.L_x_9718) ;  /* 0x0000000000082947 */ /* 0x002fea0003800000 */
[----:B------:R-:W1:Y:S02]  /*87b0*/  SYNCS.PHASECHK.TRANS64.TRYWAIT P2, [UR11+0x19c50], R0 ;  /* 0x019c5000ff0075a7 */ /* 0x000e64000804014b */
[----:B-1----:R-:W-:Y:S05]  /*87c0*/  @!P2 BRA `(.L_x_9719) ;  /* 0x000000e800e4a947 */ /* 0x002fea0003800000 */
.L_x_9718:
        /* <DEDUP_REMOVED lines=75> */
[----:B------:R-:W0:Y:S01]  /*8c80*/  SHFL.BFLY PT, R9, R2, 0x2, 0x1f ;  /* 0x0c401f0002097f89 */ /* 0x000e2200000e0000 */
[----:B------:R-:W-:Y:S02]  /*8c90*/  WARPGROUP.DEPBAR.LE gsb0, 0x0 ;  /* 0x00008000000079c5 */ /* 0x000fe40000010000 */
[----:B------:R-:W-:Y:S01]  /*8ca0*/  WARPGROUP.ARRIVE ;  /* 0x00000000000079c5 */ /* 0x000fe20000000000 */
[----:B------:R-:W1:Y:S05]  /*8cb0*/  SHFL.BFLY PT, R8, R0, 0x2, 0x1f ;  /* 0x0c401f0000087f89 */ /* 0x000e6a00000e0000 */
[----:B------:R-:W-:Y:S01]  /*8cc0*/  QGMMA.64x96x32.F32.E4M3.E4M3 R88, R144, gdesc[UR4], R88, gsb0 ;  /* 0x0160000490587df3 */ /* 0x000fe20008000858 */
[----:B------:R-:W-:Y:S01]  /*8cd0*/  UIADD3 UR6, UR10, 0x4, URZ ;  /* 0x000000040a067890 */ /* 0x000fe2000fffe03f */
[----:B------:R-:W-:Y:S01]  /*8ce0*/  UMOV UR7, 0x40000040 ;  /* 0x4000004000077882 */ /* 0x000fe20000000000 */
[----:B0-----:R-:W-:-:S02]  /*8cf0*/  FMNMX.FTZ R2, R2, R9, !PT ;  /* 0x0000000902027209 */ /* 0x001fc40007810000 */
[----:B-1----:R-:W-:-:S03]  /*8d00*/  FMNMX.FTZ R0, R0, R8, !PT ;  /* 0x0000000800007209 */ /* 0x002fc60007810000 */
[----:B------:R-:W0:Y:S04]  /*8d10*/  SHFL.BFLY PT, R9, R2, 0x1, 0x1f ;  /* 0x0c201f0002097f89 */ /* 0x000e2800000e0000 */
[----:B------:R-:W1:Y:S01]  /*8d20*/  SHFL.BFLY PT, R8, R0, 0x1, 0x1f ;  /* 0x0c201f0000087f89 */ /* 0x000e6200000e0000 */
[----:B0-----:R-:W-:Y:S02]  /*8d30*/  FMNMX.FTZ R2, R2, R9, !PT ;  /* 0x0000000902027209 */ /* 0x001fe40007810000 */
[----:B-1----:R-:W-:Y:S01]  /*8d40*/  FMNMX.FTZ R0, R0, R8, !PT ;  /* 0x0000000800007209 */ /* 0x002fe20007810000 */
[----:B------:R-:W-:Y:S02]  /*8d50*/  IMAD.U32 R8, RZ, RZ, UR41 ;  /* 0x00000029ff087e24 */ /* 0x000fe4000f8e00ff */
[----:B------:R-:W-:-:S02]  /*8d60*/  FADD.FTZ R6, -R2, R6 ;  /* 0x0000000602067221 */ /* 0x000fc40000010100 */
[----:B------:R-:W-:Y:S02]  /*8d70*/  FFMA.FTZ R8, R2, R8, -8 ;  /* 0xc100000002087423 */ /* 0x000fe40000010008 */
[----:B------:R-:W-:Y:S01]  /*8d80*/  FMUL.FTZ R6, R6, UR41 ;  /* 0x0000002906067c20 */ /* 0x000fe20008410000 */
[----:B------:R-:W-:Y:S01]  /*8d90*/  FADD.FTZ R9, -R0, R7 ;  /* 0x0000000700097221 */ /* 0x000fe20000010100 */
[----:B------:R-:W-:-:S01]  /*8da0*/  FFMA.FTZ R13, R32, UR41, -R8 ;  /* 0x00000029200d7c23 */ /* 0x000fc20008010808 */
[--C-:B------:R-:W-:Y:S01]  /*8db0*/  FFMA.FTZ R32, R49, UR41, -R8.reuse ;  /* 0x0000002931207c23 */ /* 0x100fe20008010808 */
[----:B------:R-:W-:-:S01]  /*8dc0*/  FFMA.FTZ R49, R68, UR41, -R8 ;  /* 0x0000002944317c23 */ /* 0x000fc20008010808 */
[----:B------:R-:W-:Y:S01]  /*8dd0*/  IMAD.U32 R68, RZ, RZ, UR41 ;  /* 0x00000029ff447e24 */ /* 0x000fe2000f8e00ff */
[----:B------:R0:W-:Y:S01]  /*8de0*/  MUFU.EX2 R7, R6 ;  /* 0x0000000600077308 */ /* 0x0001e20000000800 */
[----:B------:R-:W-:-:S01]  /*8df0*/  FFMA.FTZ R10, R25, UR41, -R8 ;  /* 0x00000029190a7c23 */ /* 0x000fc20008010808 */
[----:B------:R-:W-:Y:S01]  /*8e00*/  FFMA.FTZ R11, R28, UR41, -R8 ;  /* 0x000000291c0b7c23 */ /* 0x000fe20008010808 */
[----:B------:R-:W-:-:S01]  /*8e10*/  FFMA.FTZ R68, R0, R68, -8 ;  /* 0xc100000000447423 */ /* 0x000fc20000010044 */
[--C-:B------:R-:W-:Y:S01]  /*8e20*/  FFMA.FTZ R12, R29, UR41, -R8.reuse ;  /* 0x000000291d0c7c23 */ /* 0x100fe20008010808 */
[----:B------:R-:W-:-:S01]  /*8e30*/  FFMA.FTZ R14, R33, UR41, -R8 ;  /* 0x00000029210e7c23 */ /* 0x000fc20008010808 */
[----:B------:R-:W-:Y:S01]  /*8e40*/  FFMA.FTZ R15, R36, UR41, -R8 ;  /* 0x00000029240f7c23 */ /* 0x000fe20008010808 */
[----:B------:R-:W-:-:S01]  /*8e50*/  FFMA.FTZ R26, R26, UR41, -R68 ;  /* 0x000000291a1a7c23 */ /* 0x000fc20008010844 */
[----:B------:R-:W-:Y:S01]  /*8e60*/  FFMA.FTZ R27, R27, UR41, -R68 ;  /* 0x000000291b1b7c23 */ /* 0x000fe20008010844 */
[----:B0-----:R-:W-:Y:S01]  /*8e70*/  FMUL.FTZ R6, R9, UR41 ;  /* 0x0000002909067c20 */ /* 0x001fe20008410000 */
[----:B------:R-:W-:Y:S01]  /*8e80*/  FFMA.FTZ R9, R24, UR41, -R8 ;  /* 0x0000002918097c23 */ /* 0x000fe20008010808 */
[----:B------:R-:W-:-:S01]  /*8e90*/  FFMA.FTZ R30, R30, UR41, -R68 ;  /* 0x000000291e1e7c23 */ /* 0x000fc20008010844 */
[----:B------:R-:W-:Y:S01]  /*8ea0*/  MUFU.EX2 R10, R10 ;  /* 0x0000000a000a7308 */ /* 0x000fe20000000800 */
[----:B------:R-:W-:-:S01]  /*8eb0*/  FFMA.FTZ R31, R31, UR41, -R68 ;  /* 0x000000291f1f7c23 */ /* 0x000fc20008010844 */
[--C-:B------:R-:W-:Y:S01]  /*8ec0*/  FFMA.FTZ R34, R34, UR41, -R68.reuse ;  /* 0x0000002922227c23 */ /* 0x100fe20008010844 */
        /* <DEDUP_REMOVED lines=26> */
[----:B------:R-:W-:-:S01]  /*9070*/  FADD.FTZ R5, R10, R5 ;  /* 0x000000050a057221 */ /* 0x000fc20000010000 */
[----:B------:R-:W-:Y:S01]  /*9080*/  FFMA.FTZ R59, R59, UR41, -R68 ;  /* 0x000000293b3b7c23 */ /* 0x000fe20008010844 */
[----:B------:R-:W-:-:S01]  /*9090*/  FFMA.FTZ R41, R60, UR41, -R8 ;  /* 0x000000293c297c23 */ /* 0x000fc20008010808 */
[----:B------:R-:W0:Y:S01]  /*90a0*/  MUFU.EX2 R27, R27 ;  /* 0x0000001b001b7308 */ /* 0x000e220000000800 */
[----:B------:R-:W-:-:S01]  /*90b0*/  FFMA.FTZ R62, R62, UR41, -R68 ;  /* 0x000000293e3e7c23 */ /* 0x000fc20008010844 */
[----:B------:R-:W-:Y:S01]  /*90c0*/  FFMA.FTZ R44, R61, UR41, -R8 ;  /* 0x000000293d2c7c23 */ /* 0x000fe20008010808 */
[----:B------:R-:W-:-:S01]  /*90d0*/  FFMA.FTZ R63, R63, UR41, -R68 ;  /* 0x000000293f3f7c23 */ /* 0x000fc20008010844 */
[----:B------:R-:W-:Y:S01]  /*90e0*/  FFMA.FTZ R45, R64, UR41, -R8 ;  /* 0x00000029402d7c23 */ /* 0x000fe20008010808 */
[----:B------:R-:W-:-:S02]  /*90f0*/  WARPGROUP.DEPBAR.LE gsb0, 0x0 ;  /* 0x00008000000079c5 */ /* 0x000fc40000010000 */
[----:B------:R-:W-:Y:S01]  /*9100*/  WARPGROUP.ARRIVE ;  /* 0x00000000000079c5 */ /* 0x000fe20000000000 */
[----:B------:R-:W2:Y:S01]  /*9110*/  MUFU.EX2 R11, R11 ;  /* 0x0000000b000b7308 */ /* 0x000ea20000000800 */
[----:B-1----:R-:W-:-:S01]  /*9120*/  FFMA.FTZ R4, R6, R4, R26 ;  /* 0x0000000406047223 */ /* 0x002fc2000001001a */
[----:B------:R-:W-:Y:S01]  /*9130*/  FFMA.FTZ R66, R66, UR41, -R68 ;  /* 0x0000002942427c23 */ /* 0x000fe20008010844 */
[----:B------:R-:W-:-:S01]  /*9140*/  FFMA.FTZ R48, R65, UR41, -R8 ;  /* 0x0000002941307c23 */ /* 0x000fc20008010808 */
[----:B------:R-:W-:Y:S01]  /*9150*/  FFMA.FTZ R67, R67, UR41, -R68 ;  /* 0x0000002943437c23 */ /* 0x000fe20008010844 */
[----:B------:R-:W-:Y:S01]  /*9160*/  QGMMA.64x96x32.F32.E4M3.E4M3 R88, R140, gdesc[UR4], R88, gsb0 ;  /* 0x016000048c587df3 */ /* 0x000fe20008000858 */
[----:B------:R-:W-:Y:S01]  /*9170*/  UIADD3 UR6, UR10, 0x6, URZ ;  /* 0x000000060a067890 */ /* 0x000fe2000fffe03f */
[----:B------:R-:W-:Y:S01]  /*9180*/  FFMA.FTZ R52, R69, UR41, -R8 ;  /* 0x0000002945347c23 */ /* 0x000fe20008010808 */
[----:B------:R-:W1:Y:S01]  /*9190*/  MUFU.EX2 R30, R30 ;  /* 0x0000001e001e7308 */ /* 0x000e620000000800 */
[----:B0-----:R-:W-:-:S01]  /*91a0*/  FADD.FTZ R4, R27, R4 ;  /* 0x000000041b047221 */ /* 0x001fc20000010000 */
[----:B------:R-:W-:Y:S01]  /*91b0*/  UMOV UR7, 0x40000040 ;  /* 0x4000004000077882 */ /* 0x000fe20000000000 */
[----:B------:R-:W-:-:S01]  /*91c0*/  FFMA.FTZ R69, R70, UR41, -R68 ;  /* 0x0000002946457c23 */ /* 0x000fc20008010844 */
[----:B------:R-:W-:Y:S01]  /*91d0*/  FFMA.FTZ R70, R71, UR41, -R68 ;  /* 0x0000002947467c23 */ /* 0x000fe20008010844 */
[----:B------:R-:W-:-:S01]  /*91e0*/  FFMA.FTZ R53, R72, UR41, -R8 ;  /* 0x0000002948357c23 */ /* 0x000fc20008010808 */
[----:B------:R-:W-:Y:S01]  /*91f0*/  FFMA.FTZ R71, R74, UR41, -R68 ;  /* 0x000000294a477c23 */ /* 0x000fe20008010844 */
[----:B------:R-:W-:-:S01]  /*9200*/  FFMA.FTZ R56, R73, UR41, -R8 ;  /* 0x0000002949387c23 */ /* 0x000fc20008010808 */
[----:B------:R-:W0:Y:S01]  /*9210*/  MUFU.EX2 R12, R12 ;  /* 0x0000000c000c7308 */ /* 0x000e220000000800 */
        /* <DEDUP_REMOVED lines=8> */
[----:B-1----:R-:W-:-:S01]  /*92a0*/  FADD.FTZ R4, R30, R4 ;  /* 0x000000041e047221 */ /* 0x002fc20000010000 */
[----:B------:R-:W-:Y:S01]  /*92b0*/  FFMA.FTZ R75, R82, UR41, -R68 ;  /* 0x00000029524b7c23 */ /* 0x000fe20008010844 */
[----:B------:R-:W-:-:S01]  /*92c0*/  FFMA.FTZ R64, R81, UR41, -R8 ;  /* 0x0000002951407c23 */ /* 0x000fc20008010808 */
[----:B------:R-:W-:Y:S01]  /*92d0*/  FFMA.FTZ R83, R83, UR41, -R68 ;  /* 0x0000002953537c23 */ /* 0x000fe20008010844 */
[----:B------:R-:W-:-:S02]  /*92e0*/  IMAD.U32 R76, RZ, RZ, UR20 ;  /* 0x00000014ff4c7e24 */ /* 0x000fc4000f8e00ff */
[----:B------:R-:W-:Y:S01]  /*92f0*/  FFMA.FTZ R65, R84, UR41, -R8 ;  /* 0x0000002954417c23 */ /* 0x000fe20008010808 */
[----:B------:R-:W-:-:S01]  /*9300*/  FFMA.FTZ R86, R86, UR41, -R68 ;  /* 0x0000002956567c23 */ /* 0x000fc20008010844 */
[----:B------:R-:W1:Y:S01]  /*9310*/  MUFU.EX2 R13, R13 ;  /* 0x0000000d000d7308 */ /* 0x000e620000000800 */
[----:B0-----:R-:W-:-:S01]  /*9320*/  FADD.FTZ R5, R12, R5 ;  /* 0x000000050c057221 */ /* 0x001fc20000010000 */
[----:B------:R-:W-:Y:S02]  /*9330*/  @!P1 VIADD R76, R76, 0x19c40 ;  /* 0x00019c404c4c9836 */ /* 0x000fe40000000000 */
[----:B------:R-:W-:-:S01]  /*9340*/  FFMA.FTZ R8, R85, UR41, -R8 ;  /* 0x0000002955087c23 */ /* 0x000fc20008010808 */
[----:B------:R-:W-:Y:S02]  /*9350*/  FFMA.FTZ R68, R87, UR41, -R68 ;  /* 0x0000002957447c23 */ /* 0x000fe40008010844 */
[----:B------:R-:W-:Y:S01]  /*9360*/  @!P1 PRMT R76, RZ, 0x654, R76 ;  /* 0x00000654ff4c9816 */ /* 0x000fe2000000004c */
        /* <DEDUP_REMOVED lines=24> */
[----:B------:R-:W-:Y:S06]  /*94f0*/  QGMMA.64x96x32.F32.E4M3.E4M3 R88, R136, gdesc[UR4], R88, gsb0 ;  /* 0x0160000488587df3 */ /* 0x000fec0008000858 */
        /* <DEDUP_REMOVED lines=29> */
[----:B------:R2:W-:Y:S04]  /*96d0*/  @!P1 SYNCS.ARRIVE.TRANS64.RED.A1T0 RZ, [R76+URZ], RZ ;  /* 0x000000ff4cff99a7 */ /* 0x0005e8000810043f */
        /* <DEDUP_REMOVED lines=64> */
.L_x_9720:
        /* <DEDUP_REMOVED lines=90> */
.L_x_9711:
        /* <DEDUP_REMOVED lines=9> */
.L_x_9740:
[----:B------:R-:W-:-:S04]  /*a110*/  UISETP.NE.AND UP1, UPT, UR18, 0x1, UPT ;  /* 0x000000011200788c */ /* 0x000fc8000bf25270 */
[----:B------:R-:W-:-:S04]  /*a120*/  USEL UR54, URZ, 0x1, UP1 ;  /* 0x000000013f367887 */ /* 0x000fc80008800000 */
[----:B------:R-:W-:Y:S01]  /*a130*/  ULOP3.LUT UR54, UR17, UR54, URZ, 0x3c, !UPT ;  /* 0x0000003611367292 */ /* 0x000fe2000f8e3c3f */
[----:B------:R-:W-:Y:S11]  /*a140*/  @!P0 BRA `(.L_x_9723) ;  /* 0x0000000000048947 */ /* 0x000ff60003800000 */
[----:B------:R-:W-:Y:S01]  /*a150*/  BPT.TRAP 0x1 ;  /* 0x000000040000795c */ /* 0x000fe20000300000 */
.L_x_9723:
        /* <DEDUP_REMOVED lines=9> */
.L_x_9724:
[----:B-1----:R-:W-:Y:S05]  /*a1f0*/  @P2 BRA `(.L_x_9725) ;  /* 0x0000000000082947 */ /* 0x002fea0003800000 */
[----:B------:R-:W1:Y:S02]  /*a200*/  SYNCS.PHASECHK.TRANS64.TRYWAIT P2, [UR22+0x19c30], R0 ;  /* 0x019c3000ff0075a7 */ /* 0x000e640008040156 */
[----:B-1----:R-:W-:Y:S05]  /*a210*/  @!P2 BRA `(.L_x_9726) ;  /* 0x000000d00068a947 */ /* 0x002fea0003800000 */
.L_x_9725:
        /* <DEDUP_REMOVED lines=17> */
.L_x_9727:
[----:B------:R-:W-:Y:S01]  /*a330*/  ULEA UR11, UR18, UR46, 0x3 ;  /* 0x0000002e120b7291 */ /* 0x000fe2000f8e183f */
[----:B01----:R-:W-:-:S05]  /*a340*/  IMAD.U32 R0, RZ, RZ, UR17 ;  /* 0x00000011ff007e24 */ /* 0x003fca000f8e00ff */
[----:B------:R-:W-:-:S04]  /*a350*/  SHF.L.U32 R0, R0, 0x1f, RZ ;  /* 0x0000001f00007819 */ /* 0x000fc800000006ff */
[----:B------:R0:W1:Y:S01]  /*a360*/  SYNCS.PHASECHK.TRANS64.TRYWAIT P2, [UR11+0x19c50], R0 ;  /* 0x019c5000ff0075a7 */ /* 0x000062000804014b */
[----:B------:R-:W-:Y:S05]  /*a370*/  @!P0 BRA `(.L_x_9728) ;  /* 0x0000000000048947 */ /* 0x000fea0003800000 */
[----:B------:R-:W-:Y:S01]  /*a380*/  BPT.TRAP 0x1 ;  /* 0x000000040000795c */ /* 0x000fe20000300000 */
.L_x_9728:
[----:B-1----:R-:W-:Y:S05]  /*a390*/  @P2 BRA `(.L_x_9729) ;  /* 0x0000000000082947 */ /* 0x002fea0003800000 */
[----:B------:R-:W1:Y:S02]  /*a3a0*/  SYNCS.PHASECHK.TRANS64.TRYWAIT P2, [UR11+0x19c50], R0 ;  /* 0x019c5000ff0075a7 */ /* 0x000e64000804014b */
[----:B-1----:R-:W-:Y:S05]  /*a3b0*/  @!P2 BRA `(.L_x_9730) ;  /* 0x000000d00018a947 */ /* 0x002fea0003800000 */
.L_x_9729:
[----:B------:R-:W-:Y:S01]  /*a3c0*/  UIADD3 UR6, UR46, 0x3000, URZ ;  /* 0x000030002e067890 */ /* 0x000fe2000fffe03f */
[----:B------:R-:W-:Y:S01]  /*a3d0*/  WARPGROUP.ARRIVE ;  /* 0x00000000000079c5 */ /* 0x000fe20000000000 */
[----:B------:R-:W-:Y:S01]  /*a3e0*/  UMOV UR7, 0x40000040 ;  /* 0x4000004000077882 */ /* 0x000fe20000000000 */
[----:B------:R-:W-:Y:S01]  /*a3f0*/  PLOP3.LUT P2, PT, PT, PT, UP0, 0x80, 0x0 ;  /* 0x000000000000781c */ /* 0x000fe20003f4f008 */
[----:B------:R-:W-:Y:S01]  /*a400*/  USHF.R.U32.HI UR6, URZ, 0x4, UR6 ;  /* 0x000000043f067899 */ /* 0x000fe20008011606 */
[----:B01----:R-:W-:Y:S02]  /*a410*/  VIADD R0, R17, UR39 ;  /* 0x0000002711007c36 */ /* 0x003fe40008000000 */
[----:B------:R-:W-:Y:S01]  /*a420*/  IMAD.U32 R6, RZ, RZ, UR22 ;  /* 0x00000016ff067e24 */ /* 0x000fe2000f8e00ff */
[----:B------:R-:W-:-:S03]  /*a430*/  ULOP3.LUT UR6, UR6, 0x3fff, URZ, 0xc0, !UPT ;  /* 0x00003fff06067892 */ /* 0x000fc6000f8ec03f */
[----:B------:R-:W-:Y:S01]  /*a440*/  @!P1 VIADD R6, R6, 0x19c40 ;  /* 0x00019c4006069836 */ /* 0x000fe20000000000 */
[----:B------:R-:W-:-:S04]  /*a450*/  ULOP3.LUT UR6, UR6, 0x10000, URZ, 0xfc, !UPT ;  /* 0x0001000006067892 */ /* 0x000fc8000f8efc3f */
[----:B------:R-:W-:Y:S01]  /*a460*/  UIMAD UR10, UR18, 0x300, UR6 ;  /* 0x00000300120a78a4 */ /* 0x000fe2000f8e0206 */
[----:B------:R-:W-:-:S06]  /*a470*/  @!P1 PRMT R6, RZ, 0x654, R6 ;  /* 0x00000654ff069816 */ /* 0x000fcc0000000006 */
        /* <DEDUP_REMOVED lines=18> */
[----:B------:R-:W-:Y:S01]  /*a5a0*/  @P2 IMAD.HI.U32 R2, R0, UR6, RZ ;  /* 0x0000000600022c27 */ /* 0x000fe2000f8e00ff */
[----:B------:R-:W-:-:S04]  /*a5b0*/  @UP0 ULDC UR6, c[0x0][0x450] ;  /* 0x0001140000060ab9 */ /* 0x000fc80000000800 */
[----:B------:R-:W-:Y:S01]  /*a5c0*/  @P2 SHF.R.U32.HI R0, RZ, UR6, R2 ;  /* 0x00000006ff002c19 */ /* 0x000fe20008011602 */
[----:B------:R-:W-:Y:S01]  /*a5d0*/  IMAD.SHL.U32 R2, R3, 0x80, RZ ;  /* 0x0000008003027824 */ /* 0x000fe200078e00ff */
[----:B------:R-:W-:-:S03]  /*a5e0*/  ULOP3.LUT UR6, URZ, UR19, URZ, 0x33, !UPT ;  /* 0x000000133f067292 */ /* 0x000fc6000f8e333f */
[----:B------:R-:W0:Y:S01]  /*a5f0*/  SHFL.IDX PT, R14, R0, RZ, 0x1c1f ;  /* 0x001c1fff000e7589 */ /* 0x000e2200000e0000 */
[----:B------:R-:W-:Y:S01]  /*a600*/  IADD3 R7, -R16, 0x1, -R2 ;  /* 0x0000000110077810 */ /* 0x000fe20007ffe902 */
[----:B------:R-:W-:Y:S02]  /*a610*/  WARPGROUP.DEPBAR.LE gsb0, 0x0 ;  /* 0x00008000000079c5 */ /* 0x000fe40000010000 */
[----:B------:R1:W-:Y:S02]  /*a620*/  @!P1 SYNCS.ARRIVE.TRANS64.RED.A1T0 RZ, [R6+URZ], RZ ;  /* 0x000000ff06ff99a7 */ /* 0x0003e4000810043f */
[----:B-1----:R-:W-:-:S05]  /*a630*/  IMAD.U32 R6, RZ, RZ, UR47 ;  /* 0x0000002fff067e24 */ /* 0x002fca000f8e00ff */
[----:B------:R-:W-:-:S05]  /*a640*/  IADD3 R6, -R6, UR40, R7 ;  /* 0x0000002806067c10 */ /* 0x000fca000fffe107 */
[C---:B------:R-:W-:Y:S02]  /*a650*/  VIADD R10, R6.reuse, UR20 ;  /* 0x00000014060a7c36 */ /* 0x040fe40008000000 */
[----:B------:R-:W-:Y:S02]  /*a660*/  VIADD R11, R6, UR6 ;  /* 0x00000006060b7c36 */ /* 0x000fe40008000000 */
[--C-:B0-----:R-:W-:Y:S02]  /*a670*/  IMAD.IADD R12, R10, 0x1, R14.reuse ;  /* 0x000000010a0c7824 */ /* 0x101fe400078e020e */
[----:B------:R-:W-:Y:S01]  /*a680*/  IMAD.IADD R13, R11, 0x1, R14 ;  /* 0x000000010b0d7824 */ /* 0x000fe200078e020e */
        /* <DEDUP_REMOVED lines=14> */
.L_x_9733:
[----:B------:R-:W-:-:S05]  /*a770*/  IMAD.U32 R15, RZ, RZ, UR21 ;  /* 0x00000015ff0f7e24 */ /* 0x000fca000f8e00ff */
[----:B------:R-:W-:-:S13]  /*a780*/  ISETP.NE.AND P2, PT, R15, 0x1, PT ;  /* 0x000000010f00780c */ /* 0x000fda0003f45270 */
[----:B------:R-:W0:Y:S02]  /*a790*/  @P2 LDC.64 R6, c[0x0][0x9e8] ;  /* 0x00027a00ff062b82 */ /* 0x000e240000000a00 */
[----:B0-----:R-:W-:-:S05]  /*a7a0*/  @P2 IMAD.HI.U32 R6, R14, R6, RZ ;  /* 0x000000060e062227 */ /* 0x001fca00078e00ff */
[----:B------:R-:W-:-:S07]  /*a7b0*/  @P2 SHF.R.U32.HI R14, RZ, R7, R6 ;  /* 0x00000007ff0e2219 */ /* 0x000fce0000011606 */
.L_x_9734:
[----:B------:R-:W-:Y:S05]  /*a7c0*/  BSYNC B0 ;  /* 0x0000000000007941 */ /* 0x000fea0003800000 */
.L_x_9732:
[----:B------:R-:W-:-:S04]  /*a7d0*/  IMAD R14, R14, R15, -R2 ;  /* 0x0000000f0e0e7224 */ /* 0x000fc800078e0a02 */
[----:B------:R-:W-:-:S05]  /*a7e0*/  IMAD.IADD R14, R14, 0x1, -R16 ;  /* 0x000000010e0e7824 */ /* 0x000fca00078e0a10 */
[----:B------:R-:W-:Y:S02]  /*a7f0*/  VIMNMX R13, R13, R14, !PT ;  /* 0x0000000e0d0d7248 */ /* 0x000fe40007fe0100 */
[----:B------:R-:W-:-:S07]  /*a800*/  VIADDMNMX R12, R14, R15, R12, PT ;  /* 0x0000000f0e0c7246 */ /* 0x000fce000380010c */
.L_x_9731:
        /* <DEDUP_REMOVED lines=114> */
.L_x_9737:
[----:B------:R-:W-:-:S05]  /*af30*/  IMAD.U32 R12, RZ, RZ, UR21 ;  /* 0x00000015ff0c7e24 */ /* 0x000fca000f8e00ff */
[----:B------:R-:W-:-:S13]  /*af40*/  ISETP.NE.AND P3, PT, R12, 0x1, PT ;  /* 0x000000010c00780c */ /* 0x000fda0003f65270 */
[----:B------:R-:W0:Y:S02]  /*af50*/  @P3 LDC.64 R6, c[0x0][0x9e8] ;  /* 0x00027a00ff063b82 */ /* 0x000e240000000a00 */
[----:B0-----:R-:W-:-:S05]  /*af60*/  @P3 IMAD.HI.U32 R6, R0, R6, RZ ;  /* 0x0000000600063227 */ /* 0x001fca00078e00ff */
[----:B------:R-:W-:-:S07]  /*af70*/  @P3 SHF.R.U32.HI R0, RZ, R7, R6 ;  /* 0x00000007ff003219 */ /* 0x000fce0000011606 */
.L_x_9738:
[----:B------:R-:W-:Y:S05]  /*af80*/  BSYNC B0 ;  /* 0x0000000000007941 */ /* 0x000fea0003800000 */
.L_x_9736:
[----:B------:R-:W-:-:S04]  /*af90*/  IMAD R0, R0, R12, -R2 ;  /* 0x0000000c00007224 */ /* 0x000fc800078e0a02 */
[----:B------:R-:W-:-:S05]  /*afa0*/  IMAD.IADD R0, R0, 0x1, -R16 ;  /* 0x0000000100007824 */ /* 0x000fca00078e0a10 */
[----:B------:R-:W-:Y:S02]  /*afb0*/  VIMNMX R11, R11, R0, !PT ;  /* 0x000000000b0b7248 */ /* 0x000fe40007fe0100 */
[----:B------:R-:W-:-:S07]  /*afc0*/  VIADDMNMX R10, R0, R12, R10, PT ;  /* 0x0000000c000a7246 */ /* 0x000fce000380010a */
.L_x_9735:
[----:B------:R-:W-:Y:S02]  /*afd0*/  FMNMX.FTZ R0, R24, R9, !PT ;  /* 0x0000000918007209 */ /* 0x000fe40007810000 */
[----:B------:R-:W-:Y:S02]  /*afe0*/  ISETP.GT.AND P4, PT, R11, 0x8, P2 ;  /* 0x000000080b00780c */ /* 0x000fe40001784270 */
        /* <DEDUP_REMOVED lines=62> */
[C---:B------:R-:W-:Y:S01]  /*b3d0*/  ISETP.LT.OR P4, PT, R10.reuse, 0x42, P4 ;  /* 0x000000420a00780c */ /* 0x040fe20002781670 */
[----:B------:R-:W0:Y:S01]  /*b3e0*/  SHFL.BFLY PT, R2, R0, 0x2, 0x1f ;  /* 0x0c401f0000027f89 */ /* 0x000e2200000e0000 */
[----:B------:R-:W-:-:S02]  /*b3f0*/  ISETP.LT.OR P5, PT, R10, 0x49, P5 ;  /* 0x000000490a00780c */ /* 0x000fc40002fa1670 */
[----:B------:R-:W-:Y:S02]  /*b400*/  FSEL R59, R59, -INF , !P4 ;  /* 0xff8000003b3b7808 */ /* 0x000fe40006000000 */
[C---:B------:R-:W-:Y:S02]  /*b410*/  ISETP.GT.AND P4, PT, R11.reuse, 0x50, P2 ;  /* 0x000000500b00780c */ /* 0x040fe40001784270 */
[----:B------:R-:W-:Y:S02]  /*b420*/  FSEL R62, R62, -INF , !P5 ;  /* 0xff8000003e3e7808 */ /* 0x000fe40006800000 */
[----:B------:R-:W-:Y:S02]  /*b430*/  ISETP.GT.AND P5, PT, R11, 0x51, P2 ;  /* 0x000000510b00780c */ /* 0x000fe400017a4270 */
[C---:B------:R-:W-:Y:S02]  /*b440*/  ISETP.LT.OR P4, PT, R10.reuse, 0x51, P4 ;  /* 0x000000510a00780c */ /* 0x040fe40002781670 */
[----:B------:R-:W-:-:S02]  /*b450*/  ISETP.LT.OR P5, PT, R10, 0x52, P5 ;  /* 0x000000520a00780c */ /* 0x000fc40002fa1670 */
[----:B------:R-:W-:Y:S02]  /*b460*/  FSEL R66, R66, -INF , !P4 ;  /* 0xff80000042427808 */ /* 0x000fe40006000000 */
[----:B------:R-:W-:Y:S02]  /*b470*/  ISETP.GT.AND P4, PT, R11, 0x59, P2 ;  /* 0x000000590b00780c */ /* 0x000fe40001784270 */
[----:B------:R-:W-:Y:S02]  /*b480*/  FSEL R67, R67, -INF , !P5 ;  /* 0xff80000043437808 */ /* 0x000fe40006800000 */
[----:B------:R-:W-:Y:S02]  /*b490*/  ISETP.GT.AND P5, PT, R11, 0x60, P2 ;  /* 0x000000600b00780c */ /* 0x000fe400017a4270 */
[----:B------:R-:W-:Y:S02]  /*b4a0*/  ISETP.LT.OR P4, PT, R10, 0x5a, P4 ;  /* 0x0000005a0a00780c */ /* 0x000fe40002781670 */
[----:B0-----:R-:W-:-:S02]  /*b4b0*/  FMNMX.FTZ R2, R0, R2, !PT ;  /* 0x0000000200027209 */ /* 0x001fc40007810000 */
[----:B------:R-:W-:Y:S02]  /*b4c0*/  ISETP.LT.OR P5, PT, R10, 0x61, P5 ;  /* 0x000000610a00780c */ /* 0x000fe40002fa1670 */
[----:B------:R-:W-:Y:S01]  /*b4d0*/  FSEL R71, R71, -INF , !P4 ;  /* 0xff80000047477808 */ /* 0x000fe20006000000 */
[----:B------:R-:W0:Y:S01]  /*b4e0*/  SHFL.BFLY PT, R0, R2, 0x1, 0x1f ;  /* 0x0c201f0002007f89 */ /* 0x000e2200000e0000 */
[C---:B------:R-:W-:Y:S02]  /*b4f0*/  ISETP.GT.AND P4, PT, R11.reuse, 0x68, P2 ;  /* 0x000000680b00780c */ /* 0x040fe40001784270 */
[----:B------:R-:W-:Y:S02]  /*b500*/  FSEL R74, R74, -INF , !P5 ;  /* 0xff8000004a4a7808 */ /* 0x000fe40006800000 */
[----:B------:R-:W-:Y:S02]  /*b510*/  ISETP.GT.AND P5, PT, R11, 0x69, P2 ;  /* 0x000000690b00780c */ /* 0x000fe400017a4270 */
[----:B------:R-:W-:-:S02]  /*b520*/  ISETP.LT.OR P4, PT, R10, 0x69, P4 ;  /* 0x000000690a00780c */ /* 0x000fc40002781670 */
[----:B------:R-:W-:Y:S02]  /*b530*/  ISETP.LT.OR P5, PT, R10, 0x6a, P5 ;  /* 0x0000006a0a00780c */ /* 0x000fe40002fa1670 */
[----:B------:R-:W-:Y:S02]  /*b540*/  FSEL R78, R78, -INF , !P4 ;  /* 0xff8000004e4e7808 */ /* 0x000fe40006000000 */
[----:B------:R-:W-:Y:S02]  /*b550*/  ISETP.GT.AND P4, PT, R11, 0x70, P2 ;  /* 0x000000700b00780c */ /* 0x000fe40001784270 */
[----:B------:R-:W-:Y:S02]  /*b560*/  FSEL R79, R79, -INF , !P5 ;  /* 0xff8000004f4f7808 */ /* 0x000fe40006800000 */
[----:B------:R-:W-:Y:S02]  /*b570*/  ISETP.GT.AND P5, PT, R11, 0x71, P2 ;  /* 0x000000710b00780c */ /* 0x000fe400017a4270 */
[----:B------:R-:W-:-:S02]  /*b580*/  ISETP.LT.OR P4, PT, R10, 0x71, P4 ;  /* 0x000000710a00780c */ /* 0x000fc40002781670 */
[----:B------:R-:W-:Y:S02]  /*b590*/  ISETP.LT.OR P5, PT, R10, 0x72, P5 ;  /* 0x000000720a00780c */ /* 0x000fe40002fa1670 */
[----:B------:R-:W-:Y:S02]  /*b5a0*/  FSEL R82, R82, -INF , !P4 ;  /* 0xff80000052527808 */ /* 0x000fe40006000000 */
[----:B0-----:R-:W-:Y:S01]  /*b5b0*/  FMNMX.FTZ R2, R2, R0, !PT ;  /* 0x0000000002027209 */ /* 0x001fe20007810000 */
[----:B------:R-:W-:Y:S01]  /*b5c0*/  IMAD.U32 R0, RZ, RZ, UR41 ;  /* 0x00000029ff007e24 */ /* 0x000fe2000f8e00ff */
[----:B------:R-:W-:Y:S02]  /*b5d0*/  FSEL R83, R83, -INF , !P5 ;  /* 0xff80000053537808 */ /* 0x000fe40006800000 */
[C---:B------:R-:W-:Y:S01]  /*b5e0*/  FSETP.NEU.FTZ.AND P3, PT, R2.reuse, -INF , PT ;  /* 0xff8000000200780b */ /* 0x040fe20003f7d000 */
[----:B------:R-:W-:-:S03]  /*b5f0*/  FFMA.FTZ R0, R2, R0, -8 ;  /* 0xc100000002007423 */ /* 0x000fc60000010000 */
[----:B------:R-:W-:Y:S02]  /*b600*/  FSEL R6, R2, RZ, P3 ;  /* 0x000000ff02067208 */ /* 0x000fe40001800000 */
[----:B------:R-:W-:Y:S02]  /*b610*/  FSEL R0, R0, RZ, P3 ;  /* 0x000000ff00007208 */ /* 0x000fe40001800000 */
[----:B------:R-:W-:Y:S01]  /*b620*/  ISETP.GT.AND P3, PT, R11, 0x1, P2 ;  /* 0x000000010b00780c */ /* 0x000fe20001764270 */
[----:B------:R-:W-:-:S01]  /*b630*/  FADD.FTZ R6, -R6, R9 ;  /* 0x0000000906067221 */ /* 0x000fc20000010100 */
[----:B------:R-:W-:Y:S02]  /*b640*/  IMAD.U32 R9, RZ, RZ, UR41 ;  /* 0x00000029ff097e24 */ /* 0x000fe4000f8e00ff */
[----:B------:R-:W-:-:S01]  /*b650*/  FFMA.FTZ R24, R24, UR41, -R0 ;  /* 0x0000002918187c23 */ /* 0x000fc20008010800 */
[----:B------:R-:W-:Y:S01]  /*b660*/  ISETP.LT.OR P3, PT, R10, 0x2, P3 ;  /* 0x000000020a00780c */ /* 0x000fe20001f61670 */
[----:B------:R-:W-:-:S01]  /*b670*/  FFMA.FTZ R25, R25, UR41, -R0 ;  /* 0x0000002919197c23 */ /* 0x000fc20008010800 */
[--C-:B------:R-:W-:Y:S01]  /*b680*/  FFMA.FTZ R28, R28, UR41, -R0.reuse ;  /* 0x000000291c1c7c23 */ /* 0x100fe20008010800 */
[----:B------:R-:W-:-:S01]  /*b690*/  FFMA.FTZ R29, R29, UR41, -R0 ;  /* 0x000000291d1d7c23 */ /* 0x000fc20008010800 */
[----:B------:R-:W-:Y:S01]  /*b6a0*/  FSEL R27, R27, -INF , !P3 ;  /* 0xff8000001b1b7808 */ /* 0x000fe20005800000 */
[----:B------:R-:W-:-:S01]  /*b6b0*/  FFMA.FTZ R32, R32, UR41, -R0 ;  /* 0x0000002920207c23 */ /* 0x000fc20008010800 */
[----:B------:R-:W-:Y:S01]  /*b6c0*/  ISETP.GT.AND P3, PT, R11, 0x10, P2 ;  /* 0x000000100b00780c */ /* 0x000fe20001764270 */
        /* <DEDUP_REMOVED lines=38> */
[----:B------:R-:W-:Y:S01]  /*b930*/  FMUL.FTZ R6, R6, UR41 ;  /* 0x0000002906067c20 */ /* 0x000fe20008410000 */
[----:B------:R-:W-:Y:S01]  /*b940*/  ISETP.GT.AND P3, PT, R11, 0x40, P2 ;  /* 0x000000400b00780c */ /* 0x000fe20001764270 */
[----:B------:R-:W-:Y:S03]  /*b950*/  MUFU.EX2 R24, R24 ;  /* 0x0000001800187308 */ /* 0x000fe60000000800 */
[----:B------:R-:W-:-:S04]  /*b960*/  ISETP.LT.OR P3, PT, R10, 0x41, P3 ;  /* 0x000000410a00780c */ /* 0x000fc80001f61670 */
[----:B------:R-:W-:Y:S01]  /*b970*/  FSEL R58, R58, -INF , !P3 ;  /* 0xff8000003a3a7808 */ /* 0x000fe20005800000 */
[----:B------:R-:W-:Y:S01]  /*b980*/  MUFU.EX2 R25, R25 ;  /* 0x0000001900197308 */ /* 0x000fe20000000800 */
[----:B------:R-:W-:-:S04]  /*b990*/  ISETP.GT.AND P3, PT, R11, 0x49, P2 ;  /* 0x000000490b00780c */ /* 0x000fc80001764270 */
[----:B------:R-:W-:-:S03]  /*b9a0*/  ISETP.LT.OR P3, PT, R10, 0x4a, P3 ;  /* 0x0000004a0a00780c */ /* 0x000fc60001f61670 */
[----:B------:R-:W-:Y:S01]  /*b9b0*/  MUFU.EX2 R28, R28 ;  /* 0x0000001c001c7308 */ /* 0x000fe20000000800 */
[----:B------:R-:W-:Y:S02]  /*b9c0*/  FSEL R63, R63, -INF , !P3 ;  /* 0xff8000003f3f7808 */ /* 0x000fe40005800000 */
[----:B------:R-:W-:-:S04]  /*b9d0*/  ISETP.GT.AND P3, PT, R11, 0x58, P2 ;  /* 0x000000580b00780c */ /* 0x000fc80001764270 */
[----:B------:R-:W-:Y:S01]  /*b9e0*/  ISETP.LT.OR P3, PT, R10, 0x59, P3 ;  /* 0x000000590a00780c */ /* 0x000fe20001f61670 */
[----:B------:R-:W-:Y:S03]  /*b9f0*/  MUFU.EX2 R29, R29 ;  /* 0x0000001d001d7308 */ /* 0x000fe60000000800 */
[----:B------:R-:W-:Y:S02]  /*ba00*/  FSEL R70, R70, -INF , !P3 ;  /* 0xff80000046467808 */ /* 0x000fe40005800000 */
[----:B------:R-:W-:-:S03]  /*ba10*/  ISETP.GT.AND P3, PT, R11, 0x61, P2 ;  /* 0x000000610b00780c */ /* 0x000fc60001764270 */
[----:B------:R-:W-:Y:S01]  /*ba20*/  MUFU.EX2 R32, R32 ;  /* 0x0000002000207308 */ /* 0x000fe20000000800 */
[----:B------:R-:W-:-:S04]  /*ba30*/  ISETP.LT.OR P3, PT, R10, 0x62, P3 ;  /* 0x000000620a00780c */ /* 0x000fc80001f61670 */
[----:B------:R-:W-:Y:S02]  /*ba40*/  FSEL R75, R75, -INF , !P3 ;  /* 0xff8000004b4b7808 */ /* 0x000fe40005800000 */
[----:B------:R-:W-:Y:S01]  /*ba50*/  ISETP.GT.AND P3, PT, R11, RZ, P2 ;  /* 0x000000ff0b00720c */ /* 0x000fe20001764270 */
[----:B------:R-:W-:Y:S03]  /*ba60*/  MUFU.EX2 R33, R33 ;  /* 0x0000002100217308 */ /* 0x000fe60000000800 */
[----:B------:R-:W-:-:S04]  /*ba70*/  ISETP.LT.OR P3, PT, R10, 0x1, P3 ;  /* 0x000000010a00780c */ /* 0x000fc80001f61670 */
[----:B------:R-:W-:Y:S01]  /*ba80*/  FSEL R26, R26, -INF , !P3 ;  /* 0xff8000001a1a7808 */ /* 0x000fe20005800000 */
[----:B------:R-:W-:Y:S01]  /*ba90*/  MUFU.EX2 R36, R36 ;  /* 0x0000002400247308 */ /* 0x000fe20000000800 */
[C---:B------:R-:W-:Y:S02]  /*baa0*/  ISETP.GT.AND P3, PT, R11.reuse, 0x78, P2 ;  /* 0x000000780b00780c */ /* 0x040fe40001764270 */
[----:B------:R-:W-:Y:S02]  /*bab0*/  FMNMX.FTZ R0, R26, R8, !PT ;  /* 0x000000081a007209 */ /* 0x000fe40007810000 */
[----:B------:R-:W-:Y:S02]  /*bac0*/  ISETP.GT.AND P2, PT, R11, 0x79, P2 ;  /* 0x000000790b00780c */ /* 0x000fe40001744270 */
[----:B------:R-:W-:Y:S01]  /*bad0*/  FMNMX.FTZ R7, R27, R0, !PT ;  /* 0x000000001b077209 */ /* 0x000fe20007810000 */
[----:B------:R-:W-:Y:S01]  /*bae0*/  MUFU.EX2 R37, R37 ;  /* 0x0000002500257308 */ /* 0x000fe20000000800 */
[----:B------:R-:W-:-:S02]  /*baf0*/  ISETP.LT.OR P3, PT, R10, 0x79, P3 ;  /* 0x000000790a00780c */ /* 0x000fc40001f61670 */
[----:B------:R-:W-:Y:S02]  /*bb00*/  FMNMX.FTZ R0, R30, R7, !PT ;  /* 0x000000071e007209 */ /* 0x000fe40007810000 */
[----:B------:R-:W-:Y:S02]  /*bb10*/  ISETP.LT.OR P2, PT, R10, 0x7a, P2 ;  /* 0x0000007a0a00780c */ /* 0x000fe40001741670 */
[----:B------:R-:W-:Y:S01]  /*bb20*/  FMNMX.FTZ R7, R31, R0, !PT ;  /* 0x000000001f077209 */ /* 0x000fe20007810000 */
[----:B------:R-:W-:Y:S01]  /*bb30*/  MUFU.EX2 R40, R40 ;  /* 0x0000002800287308 */ /* 0x000fe20000000800 */
[----:B------:R-:W-:Y:S02]  /*bb40*/  FSEL R86, R86, -INF , !P3 ;  /* 0xff80000056567808 */ /* 0x000fe40005800000 */
[----:B------:R-:W-:Y:S02]  /*bb50*/  FMNMX.FTZ R0, R34, R7, !PT ;  /* 0x0000000722007209 */ /* 0x000fe40007810000 */
[----:B------:R-:W-:-:S02]  /*bb60*/  FSEL R87, R87, -INF , !P2 ;  /* 0xff80000057577808 */ /* 0x000fc40005000000 */
        /* <DEDUP_REMOVED lines=58> */
[----:B------:R-:W-:Y:S02]  /*bf10*/  FMUL.FTZ R7, R7, UR41 ;  /* 0x0000002907077c20 */ /* 0x000fe40008410000 */
[----:B------:R-:W-:-:S04]  /*bf20*/  FSEL R8, R8, RZ, P2 ;  /* 0x000000ff08087208 */ /* 0x000fc80001000000 */
        /* <DEDUP_REMOVED lines=33> */
[----:B--2---:R-:W-:-:S01]  /*c140*/  FFMA.FTZ R5, R10, R4, R11 ;  /* 0x000000040a057223 */ /* 0x004fc2000001000b */
[----:B------:R-:W-:Y:S01]  /*c150*/  FADD.FTZ R4, R28, R7 ;  /* 0x000000071c047221 */ /* 0x000fe20000010000 */
[----:B------:R-:W-:-:S01]  /*c160*/  FFMA.FTZ R78, R78, UR41, -R8 ;  /* 0x000000294e4e7c23 */ /* 0x000fc20008010808 */
[--C-:B------:R-:W-:Y:S01]  /*c170*/  FFMA.FTZ R79, R79, UR41, -R8.reuse ;  /* 0x000000294f4f7c23 */ /* 0x100fe20008010808 */
[----:B------:R-:W-:-:S01]  /*c180*/  FFMA.FTZ R82, R82, UR41, -R8 ;  /* 0x0000002952527c23 */ /* 0x000fc20008010808 */
[--C-:B------:R-:W-:Y:S01]  /*c190*/  FFMA.FTZ R83, R83, UR41, -R8.reuse ;  /* 0x0000002953537c23 */ /* 0x100fe20008010808 */
[----:B------:R-:W-:-:S01]  /*c1a0*/  FFMA.FTZ R86, R86, UR41, -R8 ;  /* 0x0000002956567c23 */ /* 0x000fc20008010808 */
[----:B------:R-:W2:Y:S01]  /*c1b0*/  MUFU.EX2 R31, R31 ;  /* 0x0000001f001f7308 */ /* 0x000ea20000000800 */
[----:B0-----:R-:W-:-:S01]  /*c1c0*/  FADD.FTZ R5, R6, R5 ;  /* 0x0000000506057221 */ /* 0x001fc20000010000 */
[----:B------:R-:W-:-:S06]  /*c1d0*/  FFMA.FTZ R8, R87, UR41, -R8 ;  /* 0x0000002957087c23 */ /* 0x000fcc0008010808 */
        /* <DEDUP_REMOVED lines=85> */
[----:B--2---:R-:W-:-:S04]  /*c730*/  FADD.FTZ R12, R86, R13 ;  /* 0x0000000d560c7221 */ /* 0x004fc80000010000 */
[----:B0-----:R-:W-:Y:S01]  /*c740*/  FADD.FTZ R4, R7, R12 ;  /* 0x0000000c07047221 */ /* 0x001fe20000010000 */
[----:B------:R-:W-:Y:S06]  /*c750*/  @!P0 BRA `(.L_x_9739) ;  /* 0x0000000000048947 */ /* 0x000fec0003800000 */
[----:B------:R-:W-:Y:S01]  /*c760*/  BPT.TRAP 0x1 ;  /* 0x000000040000795c */ /* 0x000fe20000300000 */
.L_x_9739:
        /* <DEDUP_REMOVED lines=90> */
.L_x_9722:
[----:B------:R-:W-:Y:S06]  /*cd10*/  BAR.ARV 0x8, 0x200 ;  /* 0x0208000000007b1d */ /* 0x000fec0000002000 */
[----:B------:R-:W-:Y:S05]  /*cd20*/  @!P0 BRA `(.L_x_9741) ;  /* 0x0000000000048947 */ /* 0x000fea0003800000 */
[----:B------:R-:W-:Y:S01]  /*cd30*/  BPT.TRAP 0x1 ;  /* 0x000000040000795c */ /* 0x000fe20000300000 */
.L_x_9741:
[----:B------:R-:W-:Y:S01]  /*cd40*/  ULEA UR14, UR51, UR46, 0x3 ;  /* 0x0000002e330e7291 */ /* 0x000fe2000f8e183f */
[----:B------:R-:W-:-:S05]  /*cd50*/  IMAD.U32 R3, RZ, RZ, UR54 ;  /* 0x00000036ff037e24 */ /* 0x000fca000f8e00ff */
[----:B------:R-:W-:-:S04]  /*cd60*/  SHF.L.U32 R3, R3, 0x1f, RZ ;  /* 0x0000001f03037819 */ /* 0x000fc800000006ff */
[----:B------:R0:W1:Y:S01]  /*cd70*/  SYNCS.PHASECHK.TRANS64.TRYWAIT P1, [UR14+0x19c50], R3 ;  /* 0x019c5003ff0075a7 */ /* 0x000062000802014e */
[----:B------:R-:W-:Y:S05]  /*cd80*/  @!P0 BRA `(.L_x_9742) ;  /* 0x0000000000048947 */ /* 0x000fea0003800000 */
[----:B------:R-:W-:Y:S01]  /*cd90*/  BPT.TRAP 0x1 ;  /* 0x000000040000795c */ /* 0x000fe20000300000 */
.L_x_9742:
[----:B-1----:R-:W-:Y:S05]  /*cda0*/  @P1 BRA `(.L_x_9743) ;  /* 0x0000000000081947 */ /* 0x002fea0003800000 */
[----:B------:R-:W1:Y:S02]  /*cdb0*/  SYNCS.PHASECHK.TRANS64.TRYWAIT P1, [UR14+0x19c50], R3 ;  /* 0x019c5003ff0075a7 */ /* 0x000e64000802014e */
[----:B-1----:R-:W-:Y:S05]  /*cdc0*/  @!P1 BRA `(.L_x_9744) ;  /* 0x000000a400ac9947 */ /* 0x002fea0003800000 */
.L_x_9743:
        /* <DEDUP_REMOVED lines=9> */
[----:B------:R-:W-:Y:S01]  /*ce60*/  ULOP3.LUT UR46, UR46, 0x10000, URZ, 0xfc, !UPT ;  /* 0x000100002e2e7892 */ /* 0x000fe2000f8efc3f */
[----:B------:R-:W-:-:S04]  /*ce70*/  PLOP3.LUT P1, PT, PT, PT, UP0, 0x80, 0x0 ;  /* 0x000000000000781c */ /* 0x000fc80003f2f008 */
[----:B------:R-:W-:Y:S01]  /*ce80*/  @UP0 USHF.R.S32.HI UR6, URZ, 0x1f, UR50 ;  /* 0x0000001f3f060899 */ /* 0x000fe20008011432 */
[----:B------:R-:W-:Y:S01]  /*ce90*/  @UP0 ULDC.64 UR10, c[0x0][0x9c8] ;  /* 0x00027200000a0ab9 */ /* 0x000fe20000000a00 */
[----:B------:R-:W-:Y:S02]  /*cea0*/  @UP0 ULDC.64 UR12, c[0x0][0x9d0] ;  /* 0x00027400000c0ab9 */ /* 0x000fe40000000a00 */
[----:B------:R-:W-:Y:S02]  /*ceb0*/  @UP0 UIMAD UR6, UR6, UR10, URZ ;  /* 0x0000000a060602a4 */ /* 0x000fe4000f8e023f */
[----:B------:R-:W-:Y:S02]  /*cec0*/  @UP0 UIMAD.WIDE.U32 UR8, UR50, UR10, URZ ;  /* 0x0000000a320802a5 */ /* 0x000fe4000f8e003f */
[----:B------:R-:W-:Y:S02]  /*ced0*/  @UP0 UIMAD UR6, UR50, UR11, UR6 ;  /* 0x0000000b320602a4 */ /* 0x000fe4000f8e0206 */
[----:B------:R-:W-:-:S02]  /*cee0*/  UIMAD UR10, UR51, 0x300, UR46 ;  /* 0x00000300330a78a4 */ /* 0x000fc4000f8e022e */
[----:B------:R-:W-:-:S04]  /*cef0*/  @UP0 UIADD3 UR9, UR9, UR6, URZ ;  /* 0x0000000609090290 */ /* 0x000fc8000fffe03f */
[----:B------:R-:W-:Y:S01]  /*cf00*/  @UP0 UIMAD.WIDE.U32 UR8, UR36, UR12, UR8 ;  /* 0x0000000c240802a5 */ /* 0x000fe2000f8e0008 */
[----:B------:R-:W-:Y:S02]  /*cf10*/  UMOV UR6, UR10 ;  /* 0x0000000a00067c82 */ /* 0x000fe40008000000 */
[----:B------:R-:W-:Y:S01]  /*cf20*/  QGMMA.64x96x32.F32.E4M3.E4M3 R88, R148, gdesc[UR4], R88, gsb0 ;  /* 0x0160000494587df3 */ /* 0x000fe20008000858 */
[----:B------:R-:W-:Y:S02]  /*cf30*/  @UP0 UIMAD UR6, UR36, UR13, UR9 ;  /* 0x0000000d240602a4 */ /* 0x000fe4000f8e0209 */
[----:B------:R-:W-:-:S04]  /*cf40*/  @UP0 ULEA UR4, UP1, UR8, UR4, 0x2 ;  /* 0x0000000408040291 */ /* 0x000fc8000f82103f */
[----:B------:R-:W-:Y:S02]  /*cf50*/  @UP0 ULEA.HI.X UR5, UR8, UR5, UR6, 0x2, UP1 ;  /* 0x0000000508050291 */ /* 0x000fe400088f1406 */
[----:B-1----:R-:W-:-:S04]  /*cf60*/  IMAD.U32 R6, RZ, RZ, UR4 ;  /* 0x00000004ff067e24 */ /* 0x002fc8000f8e00ff */
[----:B------:R-:W-:-:S05]  /*cf70*/  IMAD.U32 R7, RZ, RZ, UR5 ;  /* 0x00000005ff077e24 */ /* 0x000fca000f8e00ff */
[----:B------:R1:W2:Y:S01]  /*cf80*/  @P1 LDG.E R8, desc[UR52][R6.64] ;  /* 0x0000003406081981 */ /* 0x0002a2000c1e1900 */
[----:B------:R-:W-:Y:S01]  /*cf90*/  UIADD3 UR6, UR10, 0x2, URZ ;  /* 0x000000020a067890 */ /* 0x000fe2000fffe03f */
[----:B------:R-:W-:Y:S01]  /*cfa0*/  UMOV UR7, 0x40000040 ;  /* 0x4000004000077882 */ /* 0x000fe20000000000 */
[----:B------:R-:W-:Y:S02]  /*cfb0*/  WARPGROUP.DEPBAR.LE gsb0, 0x0 ;  /* 0x00008000000079c5 */ /* 0x000fe40000010000 */
[----:B------:R-:W-:-:S06]  /*cfc0*/  WARPGROUP.ARRIVE ;  /* 0x00000000000079c5 */ /* 0x000fcc0000000000 */
[----:B------:R-:W-:Y:S01]  /*cfd0*/  QGMMA.64x96x32.F32.E4M3.E4M3 R88, R144, gdesc[UR4], R88, gsb0 ;  /* 0x0160000490587df3 */ /* 0x000fe20008000858 */
[----:B------:R-:W-:Y:S01]  /*cfe0*/  UIADD3 UR6, UR10, 0x4, URZ ;  /* 0x000000040a067890 */ /* 0x000fe2000fffe03f */
[----:B------:R-:W-:Y:S01]  /*cff0*/  UMOV UR7, 0x40000040 ;  /* 0x4000004000077882 */ /* 0x000fe20000000000 */
[----:B------:R-:W3:Y:S01]  /*d000*/  SHFL.BFLY PT, R10, R5, 0x2, 0x1f ;  /* 0x0c401f00050a7f89 */ /* 0x000ee200000e0000 */
[----:B------:R-:W-:-:S03]  /*d010*/  UIADD3 UR10, UR10, 0x6, URZ ;  /* 0x000000060a0a7890 */ /* 0x000fc6000fffe03f */
[----:B------:R-:W4:Y:S01]  /*d020*/  SHFL.BFLY PT, R9, R4, 0x2, 0x1f ;  /* 0x0c401f0004097f89 */ /* 0x000f2200000e0000 */
[----:B------:R-:W-:Y:S01]  /*d030*/  UMOV UR11, 0x40000040 ;  /* 0x40000040000b7882 */ /* 0x000fe20000000000 */
[----:B------:R-:W-:Y:S02]  /*d040*/  WARPGROUP.DEPBAR.LE gsb0, 0x0 ;  /* 0x00008000000079c5 */ /* 0x000fe40000010000 */
[----:B------:R-:W-:-:S06]  /*d050*/  WARPGROUP.ARRIVE ;  /* 0x00000000000079c5 */ /* 0x000fcc0000000000 */
[----:B------:R-:W-:Y:S01]  /*d060*/  QGMMA.64x96x32.F32.E4M3.E4M3 R88, R140, gdesc[UR4], R88, gsb0 ;  /* 0x016000048c587df3 */ /* 0x000fe20008000858 */
[----:B---3--:R-:W-:-:S01]  /*d070*/  FADD.FTZ R10, R10, R5 ;  /* 0x000000050a0a7221 */ /* 0x008fc20000010000 */
[----:B----4-:R-:W-:-:S04]  /*d080*/  FADD.FTZ R9, R9, R4 ;  /* 0x0000000409097221 */ /* 0x010fc80000010000 */
[----:B0-----:R-:W0:Y:S04]  /*d090*/  SHFL.BFLY PT, R3, R10, 0x1, 0x1f ;  /* 0x0c201f000a037f89 */ /* 0x001e2800000e0000 */
[----:B-1----:R-:W1:Y:S01]  /*d0a0*/  SHFL.BFLY PT, R6, R9, 0x1, 0x1f ;  /* 0x0c201f0009067f89 */ /* 0x002e6200000e0000 */
        /* <DEDUP_REMOVED lines=8> */
[----:B------:R0:W-:Y:S01]  /*d130*/  @P1 MUFU.RCP R5, R7 ;  /* 0x0000000700051308 */ /* 0x0001e20000001000 */
[----:B------:R-:W-:Y:S02]  /*d140*/  WARPGROUP.DEPBAR.LE gsb0, 0x0 ;  /* 0x00008000000079c5 */ /* 0x000fe40000010000 */
[----:B------:R-:W-:-:S06]  /*d150*/  WARPGROUP.ARRIVE ;  /* 0x00000000000079c5 */ /* 0x000fcc0000000000 */
[----:B------:R-:W-:Y:S01]  /*d160*/  QGMMA.64x96x32.F32.E4M3.E4M3 R88, R136, gdesc[UR8], R88, gsb0 ;  /* 0x0160000888587df3 */ /* 0x000fe20008000858 */
[----:B------:R-:W-:Y:S01]  /*d170*/  FSETP.NE.FTZ.AND P1, PT, R12, RZ, PT ;  /* 0x000000ff0c00720b */ /* 0x000fe20003f35000 */
[----:B------:R-:W-:Y:S01]  /*d180*/  IMAD.MOV.U32 R9, RZ, RZ, RZ ;  /* 0x000000ffff097224 */ /* 0x000fe200078e00ff */
[----:B------:R-:W1:Y:S08]  /*d190*/  @P3 MUFU.LG2 R6, R6 ;  /* 0x0000000600063308 */ /* 0x000e700000000c00 */
[----:B------:R1:W3:Y:S01]  /*d1a0*/  @P2 MUFU.LG2 R4, R11 ;  /* 0x0000000b00042308 */ /* 0x0002e20000000c00 */
[----:B------:R-:W-:-:S07]  /*d1b0*/  IMAD.U32 R10, RZ, RZ, UR41 ;  /* 0x00000029ff0a7e24 */ /* 0x000fce000f8e00ff */
[----:B------:R-:W4:Y:S01]  /*d1c0*/  @P1 MUFU.RCP R9, R12 ;  /* 0x0000000c00091308 */ /* 0x000f220000001000 */
[----:B------:R-:W-:Y:S02]  /*d1d0*/  IMAD.U32 R13, RZ, RZ, UR41 ;  /* 0x00000029ff0d7e24 */ /* 0x000fe4000f8e00ff */
[----:B0-----:R-:W-:Y:S01]  /*d1e0*/  @P2 FMUL.FTZ R7, R10, 0.69314718246459960938 ;  /* 0x3f3172180a072820 */ /* 0x001fe20000410000 */
[----:B-1----:R-:W-:Y:S01]  /*d1f0*/  @P3 FMUL.FTZ R11, R6, 0.69314718246459960938 ;  /* 0x3f317218060b3820 */ /* 0x002fe20000410000 */
[----:B------:R-:W-:Y:S01]  /*d200*/  @P3 FMUL.FTZ R10, R13, 0.69314718246459960938 ;  /* 0x3f3172180d0a3820 */ /* 0x000fe20000410000 */
[----:B------:R-:W-:Y:S02]  /*d210*/  IMAD.MOV.U32 R20, RZ, RZ, -0x800000 ;  /* 0xff800000ff147424 */ /* 0x000fe400078e00ff */
[----:B---3--:R-:W-:Y:S01]  /*d220*/  @P2 FMUL.FTZ R4, R4, 0.69314718246459960938 ;  /* 0x3f31721804042820 */ /* 0x008fe20000410000 */
[----:B------:R-:W-:Y:S02]  /*d230*/  IMAD.MOV.U32 R3, RZ, RZ, -0x800000 ;  /* 0xff800000ff037424 */ /* 0x000fe400078e00ff */
[----:B------:R-:W-:Y:S01]  /*d240*/  @P3 FFMA.FTZ R20, R10, R0, R11 ;  /* 0x000000000a143223 */ /* 0x000fe2000001000b */
[----:B--2---:R-:W-:Y:S01]  /*d250*/  FMUL.FTZ R5, R5, R8 ;  /* 0x0000000805057220 */ /* 0x004fe20000410000 */
[----:B------:R-:W-:Y:S01]  /*d260*/  @P2 FFMA.FTZ R3, R7, R2, R4 ;  /* 0x0000000207032223 */ /* 0x000fe20000010004 */
[----:B----4-:R-:W-:Y:S01]  /*d270*/  FMUL.FTZ R0, R9, R8 ;  /* 0x0000000809007220 */ /* 0x010fe20000410000 */
[----:B------:R-:W-:-:S02]  /*d280*/  WARPGROUP.DEPBAR.LE gsb0, 0x0 ;  /* 0x00008000000079c5 */ /* 0x000fc40000010000 */
[----:B------:R-:W-:Y:S05]  /*d290*/  @!P0 BRA `(.L_x_9745) ;  /* 0x0000000000048947 */ /* 0x000fea0003800000 */
[----:B------:R-:W-:Y:S01]  /*d2a0*/  BPT.TRAP 0x1 ;  /* 0x000000040000795c */ /* 0x000fe20000300000 */
.L_x_9745:
        /* <DEDUP_REMOVED lines=58> */
.L_x_9671:
        /* <DEDUP_REMOVED lines=23> */
[----:B------:R-:W-:-:S03]  /*d7c0*/  LOP3.LUT P0, R6, R47, 0x3, RZ, 0xc0, !PT ;  /* 0x000000032f067812 */ /* 0x000fc6000780c0ff */
[----:B------:R-:W3:Y:S01]  /*d7d0*/  LDL R4, [R1+0x20] ;  /* 0x0000200001047983 */ /* 0x000ee20000100800 */
[----:B------:R-:W-:Y:S01]  /*d7e0*/  ISETP.EQ.OR P0, PT, R6, 0x3, !P0 ;  /* 0x000000030600780c */ /* 0x000fe20004702670 */
[----:B------:R-:W-:Y:S01]  /*d7f0*/  UIMAD.WIDE UR8, UR37, 0x4, UR8 ;  /* 0x00000004250878a5 */ /* 0x000fe2000f8e0208 */
[----:B0-----:R-:W0:Y:S02]  /*d800*/  S2R R5, SR_SWINHI ;  /* 0x0000000000057919 */ /* 0x001e240000002f00 */
        /* <DEDUP_REMOVED lines=50> */
[----:B--2---:R-:W-:Y:S01]  /*db30*/  LOP3.LUT R50, R14, 0x2, RZ, 0x3c, !PT ;  /* 0x000000020e327812 */ /* 0x004fe200078e3cff */
[----:B------:R-:W-:Y:S04]  /*db40*/  SHFL.IDX PT, R72, R47, R14, 0x1c1f ;  /* 0x001c1f0e2f487589 */ /* 0x000fe800000e0000 */
[----:B------:R-:W-:Y:S04]  /*db50*/  SHFL.IDX PT, R71, R71, R14, 0x1c1f ;  /* 0x001c1f0e47477589 */ /* 0x000fe800000e0000 */
[----:B------:R-:W0:Y:S01]  /*db60*/  SHFL.IDX PT, R15, R15, R50, 0x1c1f ;  /* 0x001c1f320f0f7589 */ /* 0x000e2200000e0000 */
[----:B---3--:R-:W-:-:S03]  /*db70*/  IMAD.WIDE R10, R4, 0x2, R76 ;  /* 0x00000002040a7825 */ /* 0x008fc600078e024c */
[----:B------:R-:W1:Y:S01]  /*db80*/  SHFL.IDX PT, R42, R42, R50, 0x1c1f ;  /* 0x001c1f322a2a7589 */ /* 0x000e6200000e0000 */
[C---:B------:R-:W-:Y:S02]  /*db90*/  IADD3 R21, P5, R10.reuse, 0x20, RZ ;  /* 0x000000200a157810 */ /* 0x040fe40007fbe0ff */
[C---:B------:R-:W-:Y:S01]  /*dba0*/  IADD3 R101, P3, R10.reuse, 0x3020, RZ ;  /* 0x000030200a657810 */ /* 0x040fe20007f7e0ff */
[----:B------:R-:W-:Y:S01]  /*dbb0*/  SHFL.IDX PT, R49, R49, R14, 0x1c1f ;  /* 0x001c1f0e31317589 */ /* 0x000fe200000e0000 */
[----:B------:R-:W-:Y:S01]  /*dbc0*/  LOP3.LUT R2, R21, 0x180, RZ, 0xc0, !PT ;  /* 0x0000018015027812 */ /* 0x000fe200078ec0ff */
[--C-:B------:R-:W-:Y:S01]  /*dbd0*/  IMAD.X R13, RZ, RZ, R11.reuse, P5 ;  /* 0x000000ffff0d7224 */ /* 0x100fe200028e060b */
[----:B------:R-:W-:Y:S01]  /*dbe0*/  IADD3 R99, P4, R10, 0x3000, RZ ;  /* 0x000030000a637810 */ /* 0x000fe20007f9e0ff */
[--C-:B------:R-:W-:Y:S01]  /*dbf0*/  IMAD.X R7, RZ, RZ, R11.reuse, P3 ;  /* 0x000000ffff077224 */ /* 0x100fe200018e060b */
[----:B------:R-:W-:Y:S01]  /*dc00*/  SHF.R.U64 R2, R2, 0x3, RZ ;  /* 0x0000000302027819 */ /* 0x000fe200000012ff */
[----:B------:R-:W-:Y:S01]  /*dc10*/  SHFL.IDX PT, R56, R55, R14, 0x1c1f ;  /* 0x001c1f0e37387589 */ /* 0x000fe200000e0000 */
[C---:B------:R-:W-:Y:S01]  /*dc20*/  IADD3 R40, P2, R10.reuse, 0x6000, RZ ;  /* 0x000060000a287810 */ /* 0x040fe20007f5e0ff */
[--C-:B------:R-:W-:Y:S01]  /*dc30*/  IMAD.X R9, RZ, RZ, R11.reuse, P4 ;  /* 0x000000ffff097224 */ /* 0x100fe200020e060b */
[C---:B------:R-:W-:Y:S01]  /*dc40*/  IADD3 R103, P1, R10.reuse, 0x6020, RZ ;  /* 0x000060200a677810 */ /* 0x040fe20007f3e0ff */
[----:B------:R-:W-:Y:S01]  /*dc50*/  SHFL.IDX PT, R52, R73, R14, 0x1c1f ;  /* 0x001c1f0e49347589 */ /* 0x000fe200000e0000 */
[----:B------:R-:W-:Y:S01]  /*dc60*/  LOP3.LUT R5, R10, 0x180, RZ, 0xc0, !PT ;  /* 0x000001800a057812 */ /* 0x000fe200078ec0ff */
[----:B------:R-:W-:Y:S01]  /*dc70*/  IMAD.X R79, RZ, RZ, R11, P2 ;  /* 0x000000ffff4f7224 */ /* 0x000fe200010e060b */
[----:B------:R-:W-:Y:S01]  /*dc80*/  LOP3.LUT R12, R2, R21, RZ, 0x3c, !PT ;  /* 0x00000015020c7212 */ /* 0x000fe200078e3cff */
[----:B------:R-:W-:Y:S01]  /*dc90*/  SHFL.IDX PT, R82, R85, R14, 0x1c1f ;  /* 0x001c1f0e55527589 */ /* 0x000fe200000e0000 */
[----:B------:R-:W-:-:S02]  /*dca0*/  LOP3.LUT R4, R101, 0x180, RZ, 0xc0, !PT ;  /* 0x0000018065047812 */ /* 0x000fc400078ec0ff */
[----:B------:R-:W-:Y:S01]  /*dcb0*/  LOP3.LUT R2, R99, 0x180, RZ, 0xc0, !PT ;  /* 0x0000018063027812 */ /* 0x000fe200078ec0ff */
[----:B------:R-:W2:Y:S01]  /*dcc0*/  SHFL.IDX PT, R24, R24, R50, 0x1c1f ;  /* 0x001c1f3218187589 */ /* 0x000ea200000e0000 */
[----:B------:R-:W-:Y:S02]  /*dcd0*/  LOP3.LUT R21, R40, 0x180, RZ, 0xc0, !PT ;  /* 0x0000018028157812 */ /* 0x000fe400078ec0ff */
[----:B------:R-:W-:Y:S01]  /*dce0*/  LOP3.LUT R46, R103, 0x180, RZ, 0xc0, !PT ;  /* 0x00000180672e7812 */ /* 0x000fe200078ec0ff */
[----:B------:R-:W3:Y:S01]  /*dcf0*/  SHFL.IDX PT, R43, R43, R50, 0x1c1f ;  /* 0x001c1f322b2b7589 */ /* 0x000ee200000e0000 */
[----:B------:R-:W-:Y:S02]  /*dd00*/  SHF.R.U64 R5, R5, 0x3, RZ ;  /* 0x0000000305057819 */ /* 0x000fe400000012ff */
[----:B------:R-:W-:Y:S01]  /*dd10*/  SHF.R.U64 R4, R4, 0x3, RZ ;  /* 0x0000000304047819 */ /* 0x000fe200000012ff */
[----:B------:R-:W-:Y:S01]  /*dd20*/  SHFL.IDX PT, R51, R51, R14, 0x1c1f ;  /* 0x001c1f0e33337589 */ /* 0x000fe200000e0000 */
[----:B------:R-:W-:-:S02]  /*dd30*/  SHF.R.U64 R2, R2, 0x3, RZ ;  /* 0x0000000302027819 */ /* 0x000fc400000012ff */
[----:B------:R-:W-:Y:S01]  /*dd40*/  SHF.R.U64 R21, R21, 0x3, RZ ;  /* 0x0000000315157819 */ /* 0x000fe200000012ff */
[----:B------:R2:W-:Y:S01]  /*dd50*/  SHFL.IDX PT, R60, R75, R14, 0x1c1f ;  /* 0x001c1f0e4b3c7589 */ /* 0x0005e200000e0000 */
[----:B------:R-:W-:Y:S02]  /*dd60*/  SHF.R.U64 R46, R46, 0x3, RZ ;  /* 0x000000032e2e7819 */ /* 0x000fe400000012ff */
[----:B------:R-:W-:Y:S01]  /*dd70*/  LOP3.LUT R10, R5, R10, RZ, 0x3c, !PT ;  /* 0x0000000a050a7212 */ /* 0x000fe200078e3cff */
[----:B------:R-:W-:Y:S01]  /*dd80*/  IMAD.X R5, RZ, RZ, R11, P1 ;  /* 0x000000ffff057224 */ /* 0x000fe200008e060b */
[----:B------:R-:W-:Y:S01]  /*dd90*/  LOP3.LUT R6, R4, R101, RZ, 0x3c, !PT ;  /* 0x0000006504067212 */ /* 0x000fe200078e3cff */
[----:B------:R-:W4:Y:S01]  /*dda0*/  SHFL.IDX PT, R64, R25, R50, 0x1c1f ;  /* 0x001c1f3219407589 */ /* 0x000f2200000e0000 */
[----:B------:R-:W-:Y:S02]  /*ddb0*/  LOP3.LUT R8, R2, R99, RZ, 0x3c, !PT ;  /* 0x0000006302087212 */ /* 0x000fe400078e3cff */
[----:B------:R-:W-:Y:S01]  /*ddc0*/  LOP3.LUT R78, R21, R40, RZ, 0x3c, !PT ;  /* 0x00000028154e7212 */ /* 0x000fe200078e3cff */
[----:B------:R-:W-:Y:S01]  /*ddd0*/  SHFL.IDX PT, R55, R28, R50, 0x1c1f ;  /* 0x001c1f321c377589 */ /* 0x000fe200000e0000 */
[----:B------:R-:W-:-:S02]  /*dde0*/  LOP3.LUT R4, R46, R103, RZ, 0x3c, !PT ;  /* 0x000000672e047212 */ /* 0x000fc400078e3cff */
[----:B------:R-:W-:Y:S01]  /*ddf0*/  MOV R80, R12 ;  /* 0x0000000c00507202 */ /* 0x000fe20000000f00 */
[----:B------:R-:W-:Y:S01]  /*de00*/  SHFL.IDX PT, R46, R53, R14, 0x1c1f ;  /* 0x001c1f0e352e7589 */ /* 0x000fe200000e0000 */
[----:B------:R-:W-:Y:S02]  /*de10*/  MOV R78, R78 ;  /* 0x0000004e004e7202 */ /* 0x000fe40000000f00 */
[----:B------:R-:W-:Y:S01]  /*de20*/  MOV R10, R10 ;  /* 0x0000000a000a7202 */ /* 0x000fe20000000f00 */
[----:B------:R-:W4:Y:S01]  /*de30*/  SHFL.IDX PT, R12, R57, R14, 0x1c1f ;  /* 0x001c1f0e390c7589 */ /* 0x000f2200000e0000 */
[----:B------:R-:W-:Y:S02]  /*de40*/  MOV R2, R8 ;  /* 0x0000000800027202 */ /* 0x000fe40000000f00 */
[----:B------:R-:W-:Y:S01]  /*de50*/  MOV R21, R6 ;  /* 0x0000000600157202 */ /* 0x000fe20000000f00 */
[----:B------:R-:W-:Y:S01]  /*de60*/  SHFL.IDX PT, R53, R26, R50, 0x1c1f ;  /* 0x001c1f321a357589 */ /* 0x000fe200000e0000 */
[----:B------:R-:W-:-:S02]  /*de70*/  MOV R79, R4 ;  /* 0x00000004004f7202 */ /* 0x000fc40000000f00 */
[----:B0-----:R-:W-:Y:S01]  /*de80*/  SEL R74, R72, R15, P0 ;  /* 0x0000000f484a7207 */ /* 0x001fe20000000000 */
[----:B------:R-:W-:Y:S01]  /*de90*/  SHFL.IDX PT, R85, R32, R50, 0x1c1f ;  /* 0x001c1f3220557589 */ /* 0x000fe200000e0000 */
[----:B-1----:R-:W-:Y:S02]  /*dea0*/  SEL R70, R71, R42, P0 ;  /* 0x0000002a47467207 */ /* 0x002fe40000000000 */
[----:B------:R-:W-:Y:S01]  /*deb0*/  SEL R68, R42, R71, P0 ;  /* 0x000000472a447207 */ /* 0x000fe20000000000 */
[----:B------:R-:W0:Y:S01]  /*dec0*/  SHFL.IDX PT, R35, R35, R50, 0x1c1f ;  /* 0x001c1f3223237589 */ /* 0x000e2200000e0000 */
[----:B------:R-:W-:Y:S02]  /*ded0*/  SEL R72, R15, R72, P0 ;  /* 0x000000480f487207 */ /* 0x000fe40000000000 */
[----:B--2---:R-:W-:Y:S01]  /*dee0*/  SEL R75, R49, R24, P0 ;  /* 0x00000018314b7207 */ /* 0x004fe20000000000 */
[----:B------:R1:W-:Y:S01]  /*def0*/  SHFL.IDX PT, R48, R59, R14, 0x1c1f ;  /* 0x001c1f0e3b307589 */ /* 0x0003e200000e0000 */
[----:B------:R-:W-:-:S02]  /*df00*/  SEL R73, R24, R49, P0 ;  /* 0x0000003118497207 */ /* 0x000fc40000000000 */
[----:B---3--:R-:W-:Y:S01]  /*df10*/  SEL R71, R52, R43, P0 ;  /* 0x0000002b34477207 */ /* 0x008fe20000000000 */
[----:B------:R-:W-:Y:S01]  /*df20*/  SHFL.IDX PT, R8, R61, R14, 0x1c1f ;  /* 0x001c1f0e3d087589 */ /* 0x000fe200000e0000 */
[----:B----4-:R-:W-:Y:S02]  /*df30*/  SEL R66, R51, R64, P0 ;  /* 0x0000004033427207 */ /* 0x010fe40000000000 */
[----:B------:R-:W-:Y:S01]  /*df40*/  SEL R64, R64, R51, P0 ;  /* 0x0000003340407207 */ /* 0x000fe20000000000 */
[----:B------:R-:W-:Y:S01]  /*df50*/  SHFL.IDX PT, R40, R63, R14, 0x1c1f ;  /* 0x001c1f0e3f287589 */ /* 0x000fe200000e0000 */
[----:B-1----:R-:W-:-:S03]  /*df60*/  SEL R59, R12, R55, P0 ;  /* 0x000000370c3b7207 */ /* 0x002fc60000000000 */
[----:B------:R1:W2:Y:S04]  /*df70*/  SHFL.IDX PT, R6, R65, R14, 0x1c1f ;  /* 0x001c1f0e41067589 */ /* 0x0002a800000e0000 */
[----:B------:R3:W-:Y:S04]  /*df80*/  SHFL.IDX PT, R5, R67, R14, 0x1c1f ;  /* 0x001c1f0e43057589 */ /* 0x0007e800000e0000 */
[----:B------:R4:W-:Y:S01]  /*df90*/  SHFL.IDX PT, R4, R69, R14, 0x1c1f ;  /* 0x001c1f0e45047589 */ /* 0x0009e200000e0000 */
[----:B0-----:R-:W-:Y:S02]  /*dfa0*/  SEL R62, R60, R35, P0 ;  /* 0x000000233c3e7207 */ /* 0x001fe40000000000 */
[----:B-1----:R-:W-:Y:S01]  /*dfb0*/  SEL R65, R53, R46, P0 ;  /* 0x0000002e35417207 */ /* 0x002fe20000000000 */
[----:B------:R-:W-:Y:S01]  /*dfc0*/  SHFL.IDX PT, R54, R81, R14, 0x1c1f ;  /* 0x001c1f0e51367589 */ /* 0x000fe200000e0000 */
[----:B------:R-:W-:-:S02]  /*dfd0*/  SEL R60, R35, R60, P0 ;  /* 0x0000003c233c7207 */ /* 0x000fc40000000000 */
[----:B---3--:R-:W-:Y:S01]  /*dfe0*/  SEL R67, R46, R53, P0 ;  /* 0x000000352e437207 */ /* 0x008fe20000000000 */
[----:B------:R-:W-:Y:S01]  /*dff0*/  SHFL.IDX PT, R84, R83, R14, 0x1c1f ;  /* 0x001c1f0e53547589 */ /* 0x000fe200000e0000 */
[----:B----4-:R-:W-:-:S03]  /*e000*/  SEL R69, R43, R52, P0 ;  /* 0x000000342b457207 */ /* 0x010fc60000000000 */
[----:B------:R-:W-:Y:S01]  /*e010*/  SHFL.IDX PT, R47, R87, R14, 0x1c1f ;  /* 0x001c1f0e572f7589 */ /* 0x000fe200000e0000 */
[----:B------:R-:W-:Y:S02]  /*e020*/  F2FP.BF16.F32.PACK_AB R24, R67, R66 ;  /* 0x000000424318723e */ /* 0x000fe400000010ff */
[----:B------:R-:W-:Y:S01]  /*e030*/  F2FP.BF16.F32.PACK_AB R15, R69, R68 ;  /* 0x00000044450f723e */ /* 0x000fe200000010ff */
[----:B------:R-:W-:Y:S01]  /*e040*/  SHFL.IDX PT, R13, R89, R14, 0x1c1f ;  /* 0x001c1f0e590d7589 */ /* 0x000fe200000e0000 */
[----:B--2---:R-:W-:-:S03]  /*e050*/  SEL R43, R6, R85, P0 ;  /* 0x00000055062b7207 */ /* 0x004fc60000000000 */
[----:B------:R-:W-:Y:S04]  /*e060*/  SHFL.IDX PT, R11, R95, R14, 0x1c1f ;  /* 0x001c1f0e5f0b7589 */ /* 0x000fe800000e0000 */
[----:B------:R-:W-:Y:S04]  /*e070*/  SHFL.IDX PT, R9, R97, R14, 0x1c1f ;  /* 0x001c1f0e61097589 */ /* 0x000fe800000e0000 */
[----:B------:R-:W-:Y:S04]  /*e080*/  SHFL.IDX PT, R57, R93, R14, 0x1c1f ;  /* 0x001c1f0e5d397589 */ /* 0x000fe800000e0000 */
[----:B------:R-:W-:Y:S04]  /*e090*/  SHFL.IDX PT, R7, R91, R14, 0x1c1f ;  /* 0x001c1f0e5b077589 */ /* 0x000fe800000e0000 */
[----:B------:R-:W-:Y:S04]  /*e0a0*/  SHFL.IDX PT, R58, R135, R50, 0x1c1f ;  /* 0x001c1f32873a7589 */ /* 0x000fe800000e0000 */
[----:B------:R-:W0:Y:S04]  /*e0b0*/  SHFL.IDX PT, R25, R36, R50, 0x1c1f ;  /* 0x001c1f3224197589 */ /* 0x000e2800000e0000 */
[----:B------:R-:W1:Y:S04]  /*e0c0*/  SHFL.IDX PT, R28, R39, R50, 0x1c1f ;  /* 0x001c1f32271c7589 */ /* 0x000e6800000e0000 */
[----:B------:R2:W3:Y:S04]  /*e0d0*/  SHFL.IDX PT, R32, R41, R50, 0x1c1f ;  /* 0x001c1f3229207589 */ /* 0x0004e800000e0000 */
[----:B------:R-:W-:Y:S04]  /*e0e0*/  SHFL.IDX PT, R14, R33, R50, 0x1c1f ;  /* 0x001c1f32210e7589 */ /* 0x000fe800000e0000 */
[----:B------:R4:W3:Y:S01]  /*e0f0*/  SHFL.IDX PT, R26, R44, R50, 0x1c1f ;  /* 0x001c1f322c1a7589 */ /* 0x0008e200000e0000 */
[----:B--2---:R-:W-:-:S03]  /*e100*/  SEL R41, R85, R6, P0 ;  /* 0x0000000655297207 */ /* 0x004fc60000000000 */
[----:B------:R-:W2:Y:S04]  /*e110*/  SHFL.IDX PT, R27, R27, R50, 0x1c1f ;  /* 0x001c1f321b1b7589 */ /* 0x000ea800000e0000 */
[----:B------:R3:W-:Y:S01]  /*e120*/  SHFL.IDX PT, R83, R29, R50, 0x1c1f ;  /* 0x001c1f321d537589 */ /* 0x0007e200000e0000 */
[----:B0-----:R-:W-:Y:S02]  /*e130*/  SEL R63, R54, R25, P0 ;  /* 0x00000019363f7207 */ /* 0x001fe40000000000 */
[----:B------:R-:W-:Y:S01]  /*e140*/  SEL R61, R25, R54, P0 ;  /* 0x00000036193d7207 */ /* 0x000fe20000000000 */
[----:B------:R0:W-:Y:S01]  /*e150*/  SHFL.IDX PT, R91, R38, R50, 0x1c1f ;  /* 0x001c1f32265b7589 */ /* 0x0001e200000e0000 */
[----:B-1----:R-:W-:Y:S02]  /*e160*/  SEL R46, R47, R28, P0 ;  /* 0x0000001c2f2e7207 */ /* 0x002fe40000000000 */
[----:B----4-:R-:W-:Y:S01]  /*e170*/  SEL R44, R28, R47, P0 ;  /* 0x0000002f1c2c7207 */ /* 0x010fe20000000000 */
[----:B------:R-:W1:Y:S01]  /*e180*/  SHFL.IDX PT, R37, R37, R50, 0x1c1f ;  /* 0x001c1f3225257589 */ /* 0x000e6200000e0000 */
[----:B---3--:R-:W-:-:S02]  /*e190*/  SEL R36, R32, R11, P0 ;  /* 0x0000000b20247207 */ /* 0x008fc40000000000 */
[----:B------:R-:W-:Y:S01]  /*e1a0*/  SEL R29, R58, R57, P0 ;  /* 0x000000393a1d7207 */ /* 0x000fe20000000000 */
[----:B------:R-:W3:Y:S01]  /*e1b0*/  SHFL.IDX PT, R81, R30, R50, 0x1c1f ;  /* 0x001c1f321e517589 */ /* 0x000ee200000e0000 */
[----:B------:R-:W-:Y:S02]  /*e1c0*/  F2FP.BF16.F32.PACK_AB R25, R63, R62 ;  /* 0x0000003e3f19723e */ /* 0x000fe400000010ff */
[----:B0-----:R-:W-:Y:S01]  /*e1d0*/  SEL R38, R11, R32, P0 ;  /* 0x000000200b267207 */ /* 0x001fe20000000000 */
[----:B------:R0:W4:Y:S01]  /*e1e0*/  SHFL.IDX PT, R87, R31, R50, 0x1c1f ;  /* 0x001c1f321f577589 */ /* 0x00012200000e0000 */
[----:B------:R-:W-:Y:S02]  /*e1f0*/  SEL R47, R13, R26, P0 ;  /* 0x0000001a0d2f7207 */ /* 0x000fe40000000000 */
[----:B------:R-:W-:Y:S01]  /*e200*/  SEL R32, R14, R5, P0 ;  /* 0x000000050e207207 */ /* 0x000fe20000000000 */
[----:B------:R2:W4:Y:S04]  /*e210*/  SHFL.IDX PT, R30, R45, R50, 0x1c1f ;  /* 0x001c1f322d1e7589 */ /* 0x00052800000e0000 */
[----:B------:R1:W4:Y:S01]  /*e220*/  SHFL.IDX PT, R89, R34, R50, 0x1c1f ;  /* 0x001c1f3222597589 */ /* 0x00032200000e0000 */
[----:B0-----:R-:W-:-:S03]  /*e230*/  SEL R31, R57, R58, P0 ;  /* 0x0000003a391f7207 */ /* 0x001fc60000000000 */
[----:B------:R0:W4:Y:S01]  /*e240*/  SHFL.IDX PT, R130, R130, R50, 0x1c1f ;  /* 0x001c1f3282827589 */ /* 0x00012200000e0000 */
[----:B------:R-:W-:Y:S02]  /*e250*/  SEL R57, R55, R12, P0 ;  /* 0x0000000c37397207 */ /* 0x000fe40000000000 */
[----:B--2---:R-:W-:Y:S02]  /*e260*/  SEL R45, R26, R13, P0 ;  /* 0x0000000d1a2d7207 */ /* 0x004fe40000000000 */
[----:B------:R-:W-:Y:S02]  /*e270*/  SEL R58, R56, R27, P0 ;  /* 0x0000001b383a7207 */ /* 0x000fe40000000000 */
[----:B-1----:R-:W-:Y:S02]  /*e280*/  SEL R34, R5, R14, P0 ;  /* 0x0000000e05227207 */ /* 0x002fe40000000000 */
[----:B------:R-:W-:Y:S02]  /*e290*/  F2FP.BF16.F32.PACK_AB R12, R75, R74 ;  /* 0x0000004a4b0c723e */ /* 0x000fe400000010ff */
[----:B------:R-:W-:-:S02]  /*e2a0*/  F2FP.BF16.F32.PACK_AB R13, R71, R70 ;  /* 0x00000046470d723e */ /* 0x000fc400000010ff */
[----:B------:R-:W-:Y:S02]  /*e2b0*/  F2FP.BF16.F32.PACK_AB R14, R73, R72 ;  /* 0x00000048490e723e */ /* 0x000fe400000010ff */
[----:B------:R-:W-:Y:S02]  /*e2c0*/  SEL R56, R27, R56, P0 ;  /* 0x000000381b387207 */ /* 0x000fe40000000000 */
[----:B------:R-:W-:Y:S01]  /*e2d0*/  SEL R54, R84, R37, P0 ;  /* 0x0000002554367207 */ /* 0x000fe20000000000 */
[----:B------:R-:W-:Y:S01]  /*e2e0*/  STSM.16.M88.4 [R10], R12 ;  /* 0x0000000c0a007844 */ /* 0x000fe20000000200 */
[----:B------:R-:W-:Y:S02]  /*e2f0*/  SEL R52, R37, R84, P0 ;  /* 0x0000005425347207 */ /* 0x000fe40000000000 */
[----:B------:R-:W-:Y:S02]  /*e300*/  SEL R55, R82, R91, P0 ;  /* 0x0000005b52377207 */ /* 0x000fe40000000000 */
[----:B------:R-:W-:-:S02]  /*e310*/  SEL R53, R91, R82, P0 ;  /* 0x000000525b357207 */ /* 0x000fc40000000000 */
[----:B0-----:R-:W-:Y:S02]  /*e320*/  SEL R50, R48, R83, P0 ;  /* 0x0000005330327207 */ /* 0x001fe40000000000 */
[----:B------:R-:W-:Y:S02]  /*e330*/  SEL R48, R83, R48, P0 ;  /* 0x0000003053307207 */ /* 0x000fe40000000000 */
[----:B---3--:R-:W-:Y:S02]  /*e340*/  SEL R51, R8, R81, P0 ;  /* 0x0000005108337207 */ /* 0x008fe40000000000 */
[----:B------:R-:W-:Y:S01]  /*e350*/  SEL R49, R81, R8, P0 ;  /* 0x0000000851317207 */ /* 0x000fe20000000000 */
[----:B------:R-:W-:Y:S01]  /*e360*/  IMAD.U32 R81, RZ, RZ, UR9 ;  /* 0x00000009ff517e24 */ /* 0x000fe2000f8e00ff */
[----:B----4-:R-:W-:Y:S02]  /*e370*/  SEL R42, R40, R87, P0 ;  /* 0x00000057282a7207 */ /* 0x010fe40000000000 */
        /* <DEDUP_REMOVED lines=10> */
[----:B------:R-:W-:Y:S02]  /*e420*/  F2FP.BF16.F32.PACK_AB R4, R59, R58 ;  /* 0x0000003a3b04723e */ /* 0x000fe400000010ff */
[----:B------:R-:W-:Y:S02]  /*e430*/  F2FP.BF16.F32.PACK_AB R5, R55, R54 ;  /* 0x000000363705723e */ /* 0x000fe400000010ff */
[----:B------:R-:W-:Y:S01]  /*e440*/  F2FP.BF16.F32.PACK_AB R6, R57, R56 ;  /* 0x000000383906723e */ /* 0x000fe200000010ff */
[----:B0-----:R-:W-:Y:S01]  /*e450*/  IMAD.U32 R80, RZ, RZ, UR8 ;  /* 0x00000008ff507e24 */ /* 0x001fe2000f8e00ff */
[----:B------:R-:W-:Y:S01]  /*e460*/  F2FP.BF16.F32.PACK_AB R7, R53, R52 ;  /* 0x000000343507723e */ /* 0x000fe200000010ff */
[----:B------:R-:W-:Y:S01]  /*e470*/  ULDC.64 UR8, c[0x0][0xc08] ;  /* 0x0003020000087ab9 */ /* 0x000fe20000000a00 */
[----:B------:R-:W-:-:S02]  /*e480*/  F2FP.BF16.F32.PACK_AB R8, R51, R50 ;  /* 0x000000323308723e */ /* 0x000fc400000010ff */
        /* <DEDUP_REMOVED lines=17> */
[----:B0-----:R-:W0:Y:S08]  /*e5a0*/  LDC R21, c[0x0][0xbe8] ;  /* 0x0002fa00ff157b82 */ /* 0x001e300000000800 */
[----:B------:R-:W-:Y:S06]  /*e5b0*/  BAR.SYNC.DEFER_BLOCKING 0x1, 0x180 ;  /* 0x0046000000007b1d */ /* 0x000fec0000010000 */
[----:B------:R-:W3:Y:S01]  /*e5c0*/  @P0 LDG.E R82, desc[UR52][R80.64] ;  /* 0x0000003450520981 */ /* 0x000ee2000c1e1900 */
[----:B0-----:R-:W-:Y:S01]  /*e5d0*/  ISETP.NE.AND P1, PT, R21, 0x1, PT ;  /* 0x000000011500780c */ /* 0x001fe20003f25270 */
[----:B------:R-:W-:-:S02]  /*e5e0*/  UISETP.NE.U32.AND UP0, UPT, UR8, URZ, UPT ;  /* 0x0000003f0800728c */ /* 0x000fc4000bf05070 */
[----:B------:R-:W-:Y:S02]  /*e5f0*/  UISETP.GT.AND UP1, UPT, UR43, 0x1, UPT ;  /* 0x000000012b00788c */ /* 0x000fe4000bf24270 */
[----:B------:R-:W-:Y:S01]  /*e600*/  UISETP.NE.AND.EX UP0, UPT, UR9, URZ, UPT, UP0 ;  /* 0x0000003f0900728c */ /* 0x000fe2000bf05300 */
[----:B------:R-:W-:Y:S01]  /*e610*/  UMOV UR18, 0x9b8 ;  /* 0x000009b800127882 */ /* 0x000fe20000000000 */
[----:B------:R-:W-:-:S06]  /*e620*/  ULDC UR4, c[0x0][0xa88] ;  /* 0x0002a20000047ab9 */ /* 0x000fcc0000000800 */
[----:B------:R-:W0:Y:S01]  /*e630*/  @P1 LDC R6, c[0x0][0xbec] ;  /* 0x0002fb00ff061b82 */ /* 0x000e220000000800 */
[----:B------:R-:W-:Y:S01]  /*e640*/  USEL UR18, UR18, 0x978, UP1 ;  /* 0x0000097812127887 */ /* 0x000fe20008800000 */
[----:B------:R-:W-:Y:S01]  /*e650*/  PLOP3.LUT P4, PT, PT, PT, UP0, 0x80, 0x0 ;  /* 0x000000000000781c */ /* 0x000fe20003f8f008 */
[----:B------:R-:W-:Y:S01]  /*e660*/  @UP0 ULDC.64 UR8, c[0x0][0xc08] ;  /* 0x0003020000080ab9 */ /* 0x000fe20000000a00 */
[----:B------:R-:W-:Y:S01]  /*e670*/  IMAD.U32 R2, RZ, RZ, UR4 ;  /* 0x00000004ff027e24 */ /* 0x000fe2000f8e00ff */
[----:B------:R-:W-:-:S03]  /*e680*/  @UP0 UIMAD.WIDE UR8, UR37, 0x4, UR8 ;  /* 0x00000004250808a5 */ /* 0x000fc6000f8e0208 */
[----:B------:R-:W4:Y:S01]  /*e690*/  @P1 LDC R9, c[0x0][0xbf0] ;  /* 0x0002fc00ff091b82 */ /* 0x000f220000000800 */
[----:B------:R-:W-:Y:S02]  /*e6a0*/  UISETP.NE.U32.AND UP0, UPT, UR10, URZ, UPT ;  /* 0x0000003f0a00728c */ /* 0x000fe4000bf05070 */
[----:B------:R-:W-:Y:S01]  /*e6b0*/  IMAD.U32 R4, RZ, RZ, UR8 ;  /* 0x00000008ff047e24 */ /* 0x000fe2000f8e00ff */
[----:B------:R-:W-:Y:S01]  /*e6c0*/  USEL UR16, UR42, URZ, UP1 ;  /* 0x0000003f2a107287 */ /* 0x000fe20008800000 */
[----:B------:R-:W-:Y:S01]  /*e6d0*/  IMAD.U32 R5, RZ, RZ, UR9 ;  /* 0x00000009ff057e24 */ /* 0x000fe2000f8e00ff */
[----:B------:R-:W-:Y:S01]  /*e6e0*/  UISETP.NE.AND.EX UP0, UPT, UR11, URZ, UPT, UP0 ;  /* 0x0000003f0b00728c */ /* 0x000fe2000bf05300 */
[----:B------:R-:W-:Y:S01]  /*e6f0*/  ULDC.64 UR12, c[0x0][UR18+0x218] ;  /* 0x00008600120c7abb */ /* 0x000fe20008000a00 */
[----:B------:R-:W-:Y:S01]  /*e700*/  UMOV UR4, URZ ;  /* 0x0000003f00047c82 */ /* 0x000fe20008000000 */
[----:B------:R-:W-:Y:S01]  /*e710*/  UIMAD.WIDE.U32 UR8, UR12, UR36, URZ ;  /* 0x000000240c0872a5 */ /* 0x000fe2000f8e003f */
[----:B-1----:R-:W-:Y:S01]  /*e720*/  VIADD R13, R17, UR39 ;  /* 0x00000027110d7c36 */ /* 0x002fe20008000000 */
[----:B------:R-:W-:Y:S01]  /*e730*/  ULDC.64 UR14, c[0x0][UR18+0x228] ;  /* 0x00008a00120e7abb */ /* 0x000fe20008000a00 */
[----:B------:R-:W-:Y:S01]  /*e740*/  UIMAD UR12, UR13, UR36, URZ ;  /* 0x000000240d0c72a4 */ /* 0x000fe2000f8e023f */
[----:B------:R0:W5:Y:S01]  /*e750*/  @P4 LDG.E R2, desc[UR52][R4.64] ;  /* 0x0000003404024981 */ /* 0x000162000c1e1900 */
[----:B------:R-:W-:Y:S01]  /*e760*/  USHF.R.S32.HI UR17, URZ, 0x1f, UR37 ;  /* 0x0000001f3f117899 */ /* 0x000fe20008011425 */
[----:B------:R-:W-:Y:S01]  /*e770*/  IMAD.MOV.U32 R7, RZ, RZ, R13 ;  /* 0x000000ffff077224 */ /* 0x000fe200078e000d */
[----:B------:R-:W-:-:S02]  /*e780*/  USEL UR7, UR37, URZ, !UP0 ;  /* 0x0000003f25077287 */ /* 0x000fc4000c000000 */
[----:B------:R-:W-:Y:S01]  /*e790*/  UIMAD.WIDE.U32 UR20, UR14, UR16, URZ ;  /* 0x000000100e1472a5 */ /* 0x000fe2000f8e003f */
[----:B------:R-:W-:Y:S01]  /*e7a0*/  ULDC.64 UR10, c[0x0][UR18+0x220] ;  /* 0x00008800120a7abb */ /* 0x000fe20008000a00 */
[----:B------:R-:W-:Y:S02]  /*e7b0*/  UIMAD UR14, UR15, UR16, URZ ;  /* 0x000000100f0e72a4 */ /* 0x000fe4000f8e023f */
[----:B------:R-:W-:Y:S01]  /*e7c0*/  UIADD3 UR15, UR9, UR12, URZ ;  /* 0x0000000c090f7290 */ /* 0x000fe2000fffe03f */
[----:B0-----:R-:W-:Y:S01]  /*e7d0*/  @P1 IMAD.HI.U32 R4, R13, R6, RZ ;  /* 0x000000060d041227 */ /* 0x001fe200078e00ff */
[----:B------:R-:W-:Y:S02]  /*e7e0*/  USEL UR17, UR17, URZ, !UP0 ;  /* 0x0000003f11117287 */ /* 0x000fe4000c000000 */
[----:B------:R-:W-:Y:S01]  /*e7f0*/  UIMAD UR9, UR11, UR7, URZ ;  /* 0x000000070b0972a4 */ /* 0x000fe2000f8e023f */
[----:B------:R-:W-:Y:S01]  /*e800*/  IMAD.U32 R5, RZ, RZ, UR21 ;  /* 0x00000015ff057e24 */ /* 0x000fe2000f8e00ff */
[----:B------:R-:W-:Y:S01]  /*e810*/  UIMAD.WIDE.U32 UR12, UR10, UR7, URZ ;  /* 0x000000070a0c72a5 */ /* 0x000fe2000f8e003f */
[----:B----4-:R-:W-:Y:S01]  /*e820*/  @P1 SHF.R.U32.HI R7, RZ, R9, R4 ;  /* 0x00000009ff071219 */ /* 0x010fe20000011604 */
[----:B------:R-:W-:Y:S01]  /*e830*/  UIMAD UR9, UR10, UR17, UR9 ;  /* 0x000000110a0972a4 */ /* 0x000fe2000f8e0209 */
[----:B------:R-:W-:Y:S01]  /*e840*/  IMAD.U32 R4, RZ, RZ, UR20 ;  /* 0x00000014ff047e24 */ /* 0x000fe2000f8e00ff */
[----:B------:R-:W-:Y:S01]  /*e850*/  UIADD3 UR14, UR21, UR14, URZ ;  /* 0x0000000e150e7290 */ /* 0x000fe2000fffe03f */
[--C-:B------:R-:W-:Y:S01]  /*e860*/  SHF.R.S32.HI R5, RZ, 0x1f, R7.reuse ;  /* 0x0000001fff057819 */ /* 0x100fe20000011407 */
[----:B------:R-:W-:Y:S01]  /*e870*/  UIADD3 UR9, UR13, UR9, URZ ;  /* 0x000000090d097290 */ /* 0x000fe2000fffe03f */
[----:B------:R-:W-:-:S03]  /*e880*/  IMAD.MOV R6, RZ, RZ, -R7 ;  /* 0x000000ffff067224 */ /* 0x000fc600078e0a07 */
[----:B------:R-:W-:Y:S02]  /*e890*/  IMAD.U32 R8, RZ, RZ, UR14 ;  /* 0x0000000eff087e24 */ /* 0x000fe4000f8e00ff */
[----:B------:R-:W-:-:S05]  /*e8a0*/  IMAD R9, R21, R6, R13 ;  /* 0x0000000615097224 */ /* 0x000fca00078e020d */
        /* <DEDUP_REMOVED lines=17> */
[----:B--2---:R-:W-:Y:S08]  /*e9c0*/  @P4 BRA `(.L_x_9748) ;  /* 0x0000000000104947 */ /* 0x004ff00003800000 */
[----:B------:R-:W-:Y:S05]  /*e9d0*/  @!P0 BRA `(.L_x_9748) ;  /* 0x00000000000c8947 */ /* 0x000fea0003800000 */
[----:B------:R-:W2:Y:S04]  /*e9e0*/  LDG.E R5, desc[UR52][R80.64] ;  /* 0x0000003450057981 */ /* 0x000ea8000c1e1900 */
[----:B-----5:R-:W2:Y:S02]  /*e9f0*/  LDG.E R2, desc[UR52][R80.64+0x4] ;  /* 0x0000043450027981 */ /* 0x020ea4000c1e1900 */
[----:B--2---:R-:W-:-:S07]  /*ea00*/  IMAD.IADD R2, R2, 0x1, -R5 ;  /* 0x0000000102027824 */ /* 0x004fce00078e0a05 */
.L_x_9748:
        /* <DEDUP_REMOVED lines=23> */
[----:B------:R-:W-:-:S07]  /*eb80*/  ULDC.64 UR12, c[0x0][0xaa0] ;  /* 0x0002a800000c7ab9 */ /* 0x000fce0000000a00 */
[----:B------:R-:W2:Y:S01]  /*eb90*/  @P1 LDC R37, c[0x0][0xbf0] ;  /* 0x0002fc00ff251b82 */ /* 0x000ea20000000800 */
[----:B0-----:R-:W-:-:S05]  /*eba0*/  VIADD R79, R10, 0xffffff80 ;  /* 0xffffff800a4f7836 */ /* 0x001fca0000000000 */
[----:B------:R-:W-:-:S04]  /*ebb0*/  SHF.R.S32.HI R78, RZ, 0x1f, R79 ;  /* 0x0000001fff4e7819 */ /* 0x000fc8000001144f */
[----:B------:R-:W-:-:S04]  /*ebc0*/  LEA.HI R78, R78, R79, RZ, 0x2 ;  /* 0x0000004f4e4e7211 */ /* 0x000fc800078f10ff */
[----:B------:R-:W-:-:S05]  /*ebd0*/  SHF.R.S32.HI R78, RZ, 0x2, R78 ;  /* 0x00000002ff4e7819 */ /* 0x000fca000001144e */
[----:B------:R-:W-:Y:S01]  /*ebe0*/  IMAD R3, R78, 0x20, R18 ;  /* 0x000000204e037824 */ /* 0x000fe200078e0212 */
[----:B------:R-:W-:-:S03]  /*ebf0*/  SHF.R.S32.HI R36, RZ, 0x1f, R79 ;  /* 0x0000001fff247819 */ /* 0x000fc6000001144f */
[----:B------:R-:W-:Y:S01]  /*ec00*/  IMAD.WIDE R76, R3, 0x2, R76 ;  /* 0x00000002034c7825 */ /* 0x000fe200078e024c */
[----:B------:R-:W-:Y:S01]  /*ec10*/  LEA.HI R36, R36, R79, RZ, 0x2 ;  /* 0x0000004f24247211 */ /* 0x000fe200078f10ff */
[----:B------:R-:W-:Y:S01]  /*ec20*/  UIMAD UR10, UR11, UR12, URZ ;  /* 0x0000000c0b0a72a4 */ /* 0x000fe2000f8e023f */
[----:B------:R-:W-:Y:S02]  /*ec30*/  IADD3 R4, P5, R76, 0x7800, RZ ;  /* 0x000078004c047810 */ /* 0x000fe40007fbe0ff */
[----:B------:R-:W-:Y:S02]  /*ec40*/  LOP3.LUT R36, R36, 0xfffffffc, RZ, 0xc0, !PT ;  /* 0xfffffffc24247812 */ /* 0x000fe400078ec0ff */
[----:B------:R-:W-:Y:S01]  /*ec50*/  LOP3.LUT R3, R4, 0x180, RZ, 0xc0, !PT ;  /* 0x0000018004037812 */ /* 0x000fe200078ec0ff */
[----:B------:R-:W-:Y:S01]  /*ec60*/  UIMAD UR10, UR4, UR13, UR10 ;  /* 0x0000000d040a72a4 */ /* 0x000fe2000f8e020a */
[C---:B------:R-:W-:Y:S01]  /*ec70*/  IADD3 R9, P0, R76.reuse, 0x1800, RZ ;  /* 0x000018004c097810 */ /* 0x040fe20007f1e0ff */
[----:B------:R-:W-:Y:S01]  /*ec80*/  UIMAD.WIDE.U32 UR8, UR4, UR12, URZ ;  /* 0x0000000c040872a5 */ /* 0x000fe2000f8e003f */
[----:B------:R-:W-:Y:S01]  /*ec90*/  SHF.R.U64 R3, R3, 0x3, RZ ;  /* 0x0000000303037819 */ /* 0x000fe200000012ff */
[----:B------:R-:W-:Y:S01]  /*eca0*/  IMAD.IADD R36, R79, 0x1, -R36 ;  /* 0x000000014f247824 */ /* 0x000fe200078e0a24 */
[----:B------:R-:W-:Y:S01]  /*ecb0*/  IADD3 R13, P2, R76, 0x3000, RZ ;  /* 0x000030004c0d7810 */ /* 0x000fe20007f5e0ff */
[----:B------:R-:W-:Y:S01]  /*ecc0*/  UIADD3 UR9, UR9, UR10, URZ ;  /* 0x0000000a09097290 */ /* 0x000fe2000fffe03f */
[----:B------:R-:W-:Y:S01]  /*ecd0*/  LOP3.LUT R32, R3, R4, RZ, 0x3c, !PT ;  /* 0x0000000403207212 */ /* 0x000fe200078e3cff */
[----:B------:R-:W-:Y:S01]  /*ece0*/  IMAD R3, R36, 0x60, R78 ;  /* 0x0000006024037824 */ /* 0x000fe200078e024e */
[----:B------:R-:W-:Y:S01]  /*ecf0*/  ULDC.64 UR10, c[0x0][0xae8] ;  /* 0x0002ba00000a7ab9 */ /* 0x000fe20000000a00 */
[----:B------:R-:W-:Y:S01]  /*ed00*/  USHF.R.S32.HI UR4, URZ, 0x1f, UR7 ;  /* 0x0000001f3f047899 */ /* 0x000fe20008011407 */
[C---:B------:R-:W-:Y:S01]  /*ed10*/  IADD3 R25, P3, R76.reuse, 0x4800, RZ ;  /* 0x000048004c197810 */ /* 0x040fe20007f7e0ff */
[----:B------:R-:W-:Y:S01]  /*ed20*/  UIMAD.WIDE.U32 UR8, UR36, UR10, UR8 ;  /* 0x0000000a240872a5 */ /* 0x000fe2000f8e0008 */
[----:B------:R-:W-:Y:S01]  /*ed30*/  VIADD R39, R3, UR39 ;  /* 0x0000002703277c36 */ /* 0x000fe20008000000 */
[C---:B------:R-:W-:Y:S01]  /*ed40*/  IADD3 R29, P4, R76.reuse, 0x6000, RZ ;  /* 0x000060004c1d7810 */ /* 0x040fe20007f9e0ff */
[----:B------:R-:W-:Y:S01]  /*ed50*/  IMAD.X R33, RZ, RZ, R77, P5 ;  /* 0x000000ffff217224 */ /* 0x000fe200028e064d */
[----:B------:R-:W-:Y:S01]  /*ed60*/  UIMAD UR9, UR36, UR11, UR9 ;  /* 0x0000000b240972a4 */ /* 0x000fe2000f8e0209 */
[----:B-1----:R-:W-:Y:S01]  /*ed70*/  @P1 IMAD.HI.U32 R20, R39, R20, RZ ;  /* 0x0000001427141227 */ /* 0x002fe200078e00ff */
[----:B------:R-:W-:Y:S01]  /*ed80*/  LOP3.LUT R8, R9, 0x180, RZ, 0xc0, !PT ;  /* 0x0000018009087812 */ /* 0x000fe200078ec0ff */
[----:B------:R-:W-:Y:S01]  /*ed90*/  ULDC.64 UR10, c[0x0][0xaf0] ;  /* 0x0002bc00000a7ab9 */ /* 0x000fe20000000a00 */
[----:B------:R-:W-:Y:S01]  /*eda0*/  LOP3.LUT R12, R13, 0x180, RZ, 0xc0, !PT ;  /* 0x000001800d0c7812 */ /* 0x000fe200078ec0ff */
[----:B------:R-:W-:Y:S01]  /*edb0*/  UIMAD UR4, UR4, UR10, URZ ;  /* 0x0000000a040472a4 */ /* 0x000fe2000f8e023f */
[----:B------:R-:W-:Y:S01]  /*edc0*/  LOP3.LUT R24, R25, 0x180, RZ, 0xc0, !PT ;  /* 0x0000018019187812 */ /* 0x000fe200078ec0ff */
[----:B------:R-:W-:Y:S01]  /*edd0*/  IMAD.MOV.U32 R3, RZ, RZ, R39 ;  /* 0x000000ffff037224 */ /* 0x000fe200078e0027 */
[----:B------:R-:W-:Y:S01]  /*ede0*/  LOP3.LUT R28, R29, 0x180, RZ, 0xc0, !PT ;  /* 0x000001801d1c7812 */ /* 0x000fe200078ec0ff */
[----:B------:R-:W-:Y:S01]  /*edf0*/  UIMAD UR4, UR7, UR11, UR4 ;  /* 0x0000000b070472a4 */ /* 0x000fe2000f8e0204 */
[----:B------:R-:W-:Y:S01]  /*ee00*/  LOP3.LUT R5, R76, 0x180, RZ, 0xc0, !PT ;  /* 0x000001804c057812 */ /* 0x000fe200078ec0ff */
[----:B------:R-:W-:Y:S01]  /*ee10*/  UIMAD.WIDE.U32 UR8, UR7, UR10, UR8 ;  /* 0x0000000a070872a5 */ /* 0x000fe2000f8e0008 */
[----:B--2---:R-:W-:Y:S01]  /*ee20*/  @P1 SHF.R.U32.HI R3, RZ, R37, R20 ;  /* 0x00000025ff031219 */ /* 0x004fe20000011614 */
[----:B------:R-:W5:Y:S01]  /*ee30*/  LD.E.128 R32, desc[UR52][R32.64] ;  /* 0x0000003420207980 */ /* 0x000f62000c101d00 */
[----:B------:R-:W-:-:S02]  /*ee40*/  SHF.R.U64 R8, R8, 0x3, RZ ;  /* 0x0000000308087819 */ /* 0x000fc400000012ff */
[----:B------:R-:W-:Y:S02]  /*ee50*/  SHF.R.U64 R12, R12, 0x3, RZ ;  /* 0x000000030c0c7819 */ /* 0x000fe400000012ff */
[----:B------:R-:W-:Y:S02]  /*ee60*/  SHF.R.U64 R24, R24, 0x3, RZ ;  /* 0x0000000318187819 */ /* 0x000fe400000012ff */
[----:B------:R-:W-:Y:S01]  /*ee70*/  SHF.R.U64 R28, R28, 0x3, RZ ;  /* 0x000000031c1c7819 */ /* 0x000fe200000012ff */
[----:B------:R-:W-:Y:S01]  /*ee80*/  UIADD3 UR4, UR9, UR4, URZ ;  /* 0x0000000409047290 */ /* 0x000fe2000fffe03f */
[----:B------:R-:W-:Y:S01]  /*ee90*/  SHF.R.U64 R5, R5, 0x3, RZ ;  /* 0x0000000305057819 */ /* 0x000fe200000012ff */
[----:B------:R-:W-:Y:S01]  /*eea0*/  ULDC.64 UR10, c[0x0][0xae0] ;  /* 0x0002b800000a7ab9 */ /* 0x000fe20000000a00 */
        /* <DEDUP_REMOVED lines=11> */
[----:B------:R-:W-:Y:S01]  /*ef60*/  IMAD.U32 R37, RZ, RZ, UR9 ;  /* 0x00000009ff257e24 */ /* 0x000fe2000f8e00ff */
[----:B------:R-:W5:Y:S01]  /*ef70*/  LD.E.128 R8, desc[UR52][R8.64] ;  /* 0x0000003408087980 */ /* 0x000f62000c101d00 */
[----:B------:R-:W-:-:S02]  /*ef80*/  IMAD R20, R20, UR10, RZ ;  /* 0x0000000a14147c24 */ /* 0x000fc4000f8e02ff */
[----:B------:R-:W-:Y:S01]  /*ef90*/  IMAD.U32 R36, RZ, RZ, UR8 ;  /* 0x00000008ff247e24 */ /* 0x000fe2000f8e00ff */
[----:B------:R0:W5:Y:S01]  /*efa0*/  LD.E.128 R4, desc[UR52][R76.64] ;  /* 0x000000344c047980 */ /* 0x000162000c101d00 */
[----:B------:R-:W-:Y:S01]  /*efb0*/  IMAD.U32 R37, RZ, RZ, UR4 ;  /* 0x00000004ff257e24 */ /* 0x000fe2000f8e00ff */
[----:B------:R-:W-:Y:S01]  /*efc0*/  ULDC.64 UR8, c[0x0][0xad8] ;  /* 0x0002b60000087ab9 */ /* 0x000fe20000000a00 */
[----:B------:R-:W-:Y:S01]  /*efd0*/  IMAD R39, R21, R38, R39 ;  /* 0x0000002615277224 */ /* 0x000fe200078e0227 */
[----:B------:R-:W5:Y:S01]  /*efe0*/  LD.E.128 R12, desc[UR52][R12.64] ;  /* 0x000000340c0c7980 */ /* 0x000f62000c101d00 */
[C---:B------:R-:W-:Y:S02]  /*eff0*/  IMAD R41, R3.reuse, UR11, R20 ;  /* 0x0000000b03297c24 */ /* 0x040fe4000f8e0214 */
[----:B------:R-:W-:Y:S01]  /*f000*/  IMAD.WIDE.U32 R20, R3, UR10, R36 ;  /* 0x0000000a03147c25 */ /* 0x000fe2000f8e0024 */
[----:B------:R-:W5:Y:S01]  /*f010*/  LD.E.128 R24, desc[UR52][R24.64] ;  /* 0x0000003418187980 */ /* 0x000f62000c101d00 */
[----:B------:R-:W-:-:S03]  /*f020*/  SHF.R.S32.HI R3, RZ, 0x1f, R39 ;  /* 0x0000001fff037819 */ /* 0x000fc60000011427 */
[----:B------:R-:W5:Y:S01]  /*f030*/  LD.E.128 R28, desc[UR52][R28.64] ;  /* 0x000000341c1c7980 */ /* 0x000f62000c101d00 */
[----:B------:R-:W-:Y:S01]  /*f040*/  @!PT LDS RZ, [RZ] ;  /* 0x00000000fffff984 */ /* 0x000fe20000000800 */
[----:B------:R-:W-:Y:S01]  /*f050*/  @!PT LDS RZ, [RZ] ;  /* 0x00000000fffff984 */ /* 0x000fe20000000800 */
[----:B------:R-:W-:Y:S01]  /*f060*/  @!PT LDS RZ, [RZ] ;  /* 0x00000000fffff984 */ /* 0x000fe20000000800 */
[----:B------:R-:W-:Y:S01]  /*f070*/  @!PT LDS RZ, [RZ] ;  /* 0x00000000fffff984 */ /* 0x000fe20000000800 */
[----:B------:R1:W-:Y:S06]  /*f080*/  MEMBAR.ALL.CTA ;  /* 0x0000000000007992 */ /* 0x0003ec0000008000 */
[----:B-1----:R-:W1:Y:S01]  /*f090*/  FENCE.VIEW.ASYNC.S ;  /* 0x00000000000073c6 */ /* 0x002e620000000000 */
[----:B------:R-:W-:Y:S02]  /*f0a0*/  IMAD.IADD R21, R21, 0x1, R41 ;  /* 0x0000000115157824 */ /* 0x000fe400078e0229 */
[----:B------:R-:W-:-:S02]  /*f0b0*/  IMAD R36, R3, UR8, RZ ;  /* 0x0000000803247c24 */ /* 0x000fc4000f8e02ff */
[----:B------:R-:W-:Y:S02]  /*f0c0*/  VIADD R45, R78, UR39 ;  /* 0x000000274e2d7c36 */ /* 0x000fe40008000000 */
[C---:B------:R-:W-:Y:S02]  /*f0d0*/  IMAD R3, R39.reuse, UR9, R36 ;  /* 0x0000000927037c24 */ /* 0x040fe4000f8e0224 */
[----:B------:R-:W-:Y:S01]  /*f0e0*/  IMAD.WIDE.U32 R20, R39, UR8, R20 ;  /* 0x0000000827147c25 */ /* 0x000fe2000f8e0014 */
[----:B------:R-:W-:Y:S01]  /*f0f0*/  ISETP.GE.AND P0, PT, R45, R2, PT ;  /* 0x000000022d00720c */ /* 0x000fe20003f06270 */
[----:B------:R-:W-:Y:S02]  /*f100*/  ULDC.64 UR8, c[0x0][0xa80] ;  /* 0x0002a00000087ab9 */ /* 0x000fe40000000a00 */
[----:B------:R-:W-:Y:S01]  /*f110*/  IMAD.IADD R3, R21, 0x1, R3 ;  /* 0x0000000115037824 */ /* 0x000fe200078e0203 */
[----:B------:R-:W-:Y:S01]  /*f120*/  LEA R42, P1, R20, UR8, 0x1 ;  /* 0x00000008142a7c11 */ /* 0x000fe2000f8208ff */
[----:B------:R-:W-:-:S03]  /*f130*/  VIADD R0, R0, 0x19c20 ;  /* 0x00019c2000007836 */ /* 0x000fc60000000000 */
[----:B------:R-:W-:Y:S02]  /*f140*/  LEA.HI.X R43, R20, UR9, R3, 0x1, P1 ;  /* 0x00000009142b7c11 */ /* 0x000fe400088f0c03 */
[----:B------:R-:W-:Y:S01]  /*f150*/  PRMT R0, RZ, 0x654, R0 ;  /* 0x00000654ff007816 */ /* 0x000fe20000000000 */
[----:B-1----:R0:W1:Y:S01]  /*f160*/  SHFL.IDX PT, R36, R42, RZ, 0x1c1f ;  /* 0x001c1fff2a247589 */ /* 0x00206200000e0000 */
[----:B------:R-:W-:Y:S02]  /*f170*/  BSSY B1, `(.L_x_9750) ;  /* 0x0000012000017945 */ /* 0x000fe40003800000 */
[----:B------:R0:W-:Y:S01]  /*f180*/  SYNCS.ARRIVE.TRANS64.RED.A1T0 RZ, [R0+URZ], RZ ;  /* 0x000000ff00ff79a7 */ /* 0x0001e2000810043f */
        /* <DEDUP_REMOVED lines=13> */
[----:B-----5:R3:W-:Y:S04]  /*f260*/  @!P0 ST.E.128 desc[UR52][R20.64], R4 ;  /* 0x0000000414008985 */ /* 0x0207e8000c101d34 */
[----:B------:R3:W-:Y:S04]  /*f270*/  @!P1 ST.E.128 desc[UR52][R38.64], R12 ;  /* 0x0000000c26009985 */ /* 0x0007e8000c101d34 */
[----:B------:R3:W-:Y:S02]  /*f280*/  @!P2 ST.E.128 desc[UR52][R40.64], R28 ;  /* 0x0000001c2800a985 */ /* 0x0007e4000c101d34 */
.L_x_9751:
[----:B------:R-:W-:Y:S05]  /*f290*/  BSYNC B1 ;  /* 0x0000000000017941 */ /* 0x000fea0003800000 */
.L_x_9750:
[----:B------:R-:W-:Y:S01]  /*f2a0*/  VIADD R3, R45, 0x60 ;  /* 0x000000602d037836 */ /* 0x000fe20000000000 */
[----:B---3-5:R3:W4:Y:S04]  /*f2b0*/  SHFL.IDX PT, R5, R43, 0x1, 0x1c1f ;  /* 0x003c1f002b057f89 */ /* 0x02872800000e0000 */
        /* <DEDUP_REMOVED lines=17> */
.L_x_9749:
        /* <DEDUP_REMOVED lines=12> */
[----:B------:R-:W-:Y:S01]  /*f490*/  BSSY B1, `(.L_x_9753) ;  /* 0x000006d000017945 */ /* 0x000fe20003800000 */
[----:B------:R-:W-:Y:S01]  /*f4a0*/  ULDC.64 UR10, c[0x0][0xb38] ;  /* 0x0002ce00000a7ab9 */ /* 0x000fe20000000a00 */
[C---:B------:R-:W-:Y:S01]  /*f4b0*/  VIADD R85, R16.reuse, 0x20 ;  /* 0x0000002010557836 */ /* 0x040fe20000000000 */
[----:B------:R-:W-:Y:S01]  /*f4c0*/  UIMAD.WIDE.U32 UR8, UR36, UR10, UR8 ;  /* 0x0000000a240872a5 */ /* 0x000fe2000f8e0008 */
[C---:B------:R-:W-:Y:S01]  /*f4d0*/  VIADD R87, R16.reuse, 0x18 ;  /* 0x0000001810577836 */ /* 0x040fe20000000000 */
[----:B------:R-:W-:Y:S01]  /*f4e0*/  SHF.R.S32.HI R26, RZ, 0x1f, R23 ;  /* 0x0000001fff1a7819 */ /* 0x000fe20000011417 */
[C---:B------:R-:W-:Y:S01]  /*f4f0*/  VIADD R89, R16.reuse, 0x10 ;  /* 0x0000001010597836 */ /* 0x040fe20000000000 */
[----:B------:R-:W-:Y:S01]  /*f500*/  UIMAD UR9, UR36, UR11, UR9 ;  /* 0x0000000b240972a4 */ /* 0x000fe2000f8e0209 */
[----:B------:R-:W-:Y:S01]  /*f510*/  SHF.R.S32.HI R27, RZ, 0x1f, R153 ;  /* 0x0000001fff1b7819 */ /* 0x000fe20000011499 */
[C---:B------:R-:W-:Y:S01]  /*f520*/  VIADD R80, R16.reuse, 0x30 ;  /* 0x0000003010507836 */ /* 0x040fe20000000000 */
[----:B------:R-:W-:Y:S01]  /*f530*/  ULDC.64 UR10, c[0x0][0xb40] ;  /* 0x0002d000000a7ab9 */ /* 0x000fe20000000a00 */
[----:B------:R-:W-:Y:S01]  /*f540*/  SHF.R.S32.HI R76, RZ, 0x1f, R154 ;  /* 0x0000001fff4c7819 */ /* 0x000fe2000001149a */
[----:B------:R-:W-:Y:S01]  /*f550*/  UIMAD UR4, UR4, UR10, URZ ;  /* 0x0000000a040472a4 */ /* 0x000fe2000f8e023f */
[----:B0-----:R-:W-:Y:S01]  /*f560*/  @P1 IMAD.HI.U32 R4, R13, R4, RZ ;  /* 0x000000040d041227 */ /* 0x001fe200078e00ff */
[----:B------:R-:W-:Y:S01]  /*f570*/  UIMAD.WIDE.U32 UR8, UR7, UR10, UR8 ;  /* 0x0000000a070872a5 */ /* 0x000fe2000f8e0008 */
[----:B------:R-:W-:Y:S01]  /*f580*/  SHF.R.S32.HI R77, RZ, 0x1f, R155 ;  /* 0x0000001fff4d7819 */ /* 0x000fe2000001149b */
[----:B------:R-:W-:Y:S01]  /*f590*/  UIMAD UR4, UR7, UR11, UR4 ;  /* 0x0000000b070472a4 */ /* 0x000fe2000f8e0204 */
[----:B------:R-:W-:Y:S01]  /*f5a0*/  SHF.R.S32.HI R78, RZ, 0x1f, R156 ;  /* 0x0000001fff4e7819 */ /* 0x000fe2000001149c */
[C---:B------:R-:W-:Y:S01]  /*f5b0*/  VIADD R82, R16.reuse, 0x28 ;  /* 0x0000002810527836 */ /* 0x040fe20000000000 */
[----:B------:R-:W-:Y:S01]  /*f5c0*/  ULDC.64 UR10, c[0x0][0xb48] ;  /* 0x0002d200000a7ab9 */ /* 0x000fe20000000a00 */
[----:B------:R-:W-:Y:S01]  /*f5d0*/  UIADD3 UR9, UR9, UR4, URZ ;  /* 0x0000000409097290 */ /* 0x000fe2000fffe03f */
[----:B-1----:R-:W-:Y:S01]  /*f5e0*/  @P1 SHF.R.U32.HI R3, RZ, R5, R4 ;  /* 0x00000005ff031219 */ /* 0x002fe20000011604 */
[----:B------:R-:W-:Y:S01]  /*f5f0*/  VIADD R84, R16, 0x20 ;  /* 0x0000002010547836 */ /* 0x000fe20000000000 */
        /* <DEDUP_REMOVED lines=24> */
[----:B------:R-:W-:Y:S01]  /*f780*/  ULDC.64 UR8, c[0x0][0xb00] ;  /* 0x0002c00000087ab9 */ /* 0x000fe20000000a00 */
[----:B------:R-:W-:Y:S02]  /*f790*/  SHF.R.S32.HI R21, RZ, 0x1f, R16 ;  /* 0x0000001fff157819 */ /* 0x000fe40000011410 */
[----:B------:R-:W-:Y:S01]  /*f7a0*/  VIADD R6, R0, 0x19c20 ;  /* 0x00019c2000067836 */ /* 0x000fe20000000000 */
[----:B------:R-:W-:Y:S01]  /*f7b0*/  LEA R0, P1, R4, UR8, 0x2 ;  /* 0x0000000804007c11 */ /* 0x000fe2000f8210ff */
[----:B------:R-:W-:-:S02]  /*f7c0*/  IMAD.IADD R3, R5, 0x1, R3 ;  /* 0x0000000105037824 */ /* 0x000fc400078e0203 */
[----:B------:R-:W-:Y:S01]  /*f7d0*/  VIADD R86, R16, 0x18 ;  /* 0x0000001810567836 */ /* 0x000fe20000000000 */
[----:B------:R-:W-:Y:S01]  /*f7e0*/  PRMT R6, RZ, 0x654, R6 ;  /* 0x00000654ff067816 */ /* 0x000fe20000000006 */
[----:B------:R0:W1:Y:S01]  /*f7f0*/  SHFL.IDX PT, R24, R0, RZ, 0x1c1f ;  /* 0x001c1fff00187589 */ /* 0x00006200000e0000 */
[----:B------:R-:W-:Y:S01]  /*f800*/  LEA.HI.X R3, R4, UR9, R3, 0x2, P1 ;  /* 0x0000000904037c11 */ /* 0x000fe200088f1403 */
[----:B------:R-:W-:Y:S01]  /*f810*/  VIADD R88, R16, 0x10 ;  /* 0x0000001010587836 */ /* 0x000fe20000000000 */
[----:B------:R0:W-:Y:S03]  /*f820*/  SYNCS.ARRIVE.TRANS64.RED.A1T0 RZ, [R6+URZ], RZ ;  /* 0x000000ff06ff79a7 */ /* 0x0001e6000810043f */
        /* <DEDUP_REMOVED lines=8> */
[C---:B0-----:R-:W-:Y:S02]  /*f8b0*/  @!P4 LEA R6, P6, R23.reuse, R24, 0x2 ;  /* 0x000000181706c211 */ /* 0x041fe400078c10ff */
[-C--:B--2---:R-:W-:Y:S02]  /*f8c0*/  @!P2 LEA.HI.X R5, R16, R20.reuse, R21, 0x2, P1 ;  /* 0x000000141005a211 */ /* 0x084fe400008f1415 */
[----:B------:R-:W-:Y:S02]  /*f8d0*/  ISETP.GE.AND P1, PT, R84, UR4, PT ;  /* 0x0000000454007c0c */ /* 0x000fe4000bf26270 */
[----:B------:R-:W-:Y:S01]  /*f8e0*/  @!P4 LEA.HI.X R7, R23, R20, R26, 0x2, P6 ;  /* 0x000000141707c211 */ /* 0x000fe200030f141a */
[----:B------:R0:W-:Y:S01]  /*f8f0*/  @!P2 ST.E.64 desc[UR52][R4.64], R74 ;  /* 0x0000004a0400a985 */ /* 0x0001e2000c101b34 */
[----:B------:R-:W-:-:S02]  /*f900*/  ISETP.GE.AND P2, PT, R82, UR4, PT ;  /* 0x0000000452007c0c */ /* 0x000fc4000bf46270 */
[----:B------:R-:W-:Y:S01]  /*f910*/  @!P3 LEA R8, P5, R88, R24, 0x2 ;  /* 0x000000185808b211 */ /* 0x000fe200078a10ff */
[----:B------:R1:W-:Y:S01]  /*f920*/  @!P4 ST.E.64 desc[UR52][R6.64], R72 ;  /* 0x000000480600c985 */ /* 0x0003e2000c101b34 */
[----:B------:R-:W-:Y:S02]  /*f930*/  ISETP.GE.AND P4, PT, R80, UR4, PT ;  /* 0x0000000450007c0c */ /* 0x000fe4000bf86270 */
[----:B------:R-:W-:Y:S02]  /*f940*/  @!P3 LEA.HI.X R9, R88, R20, R89, 0x2, P5 ;  /* 0x000000145809b211 */ /* 0x000fe400028f1459 */
[-C--:B------:R-:W-:Y:S02]  /*f950*/  @!P0 LEA R10, P6, R86, R24.reuse, 0x2 ;  /* 0x00000018560a8211 */ /* 0x080fe400078c10ff */
[----:B------:R-:W-:Y:S01]  /*f960*/  @!P1 LEA R12, P5, R84, R24, 0x2 ;  /* 0x00000018540c9211 */ /* 0x000fe200078a10ff */
[----:B------:R2:W-:Y:S01]  /*f970*/  @!P3 ST.E.64 desc[UR52][R8.64], R66 ;  /* 0x000000420800b985 */ /* 0x0005e2000c101b34 */
[----:B------:R-:W-:-:S02]  /*f980*/  @!P0 LEA.HI.X R11, R86, R20, R87, 0x2, P6 ;  /* 0x00000014560b8211 */ /* 0x000fc400030f1457 */
[----:B------:R-:W-:Y:S02]  /*f990*/  ISETP.GE.AND P3, PT, R157, UR4, PT ;  /* 0x000000049d007c0c */ /* 0x000fe4000bf66270 */
[----:B------:R-:W-:Y:S01]  /*f9a0*/  @!P2 LEA R14, P6, R82, R24, 0x2 ;  /* 0x00000018520ea211 */ /* 0x000fe200078c10ff */
[----:B------:R3:W-:Y:S01]  /*f9b0*/  @!P0 ST.E.64 desc[UR52][R10.64], R64 ;  /* 0x000000400a008985 */ /* 0x0007e2000c101b34 */
[-C--:B------:R-:W-:Y:S02]  /*f9c0*/  @!P1 LEA.HI.X R13, R84, R20.reuse, R85, 0x2, P5 ;  /* 0x00000014540d9211 */ /* 0x080fe400028f1455 */
[----:B------:R-:W-:Y:S02]  /*f9d0*/  @!P2 LEA.HI.X R15, R82, R20, R83, 0x2, P6 ;  /* 0x00000014520fa211 */ /* 0x000fe400030f1453 */
[----:B------:R-:W-:Y:S01]  /*f9e0*/  ISETP.GE.AND P0, PT, R156, UR4, PT ;  /* 0x000000049c007c0c */ /* 0x000fe2000bf06270 */
[----:B------:R4:W-:Y:S01]  /*f9f0*/  @!P1 ST.E.64 desc[UR52][R12.64], R58 ;  /* 0x0000003a0c009985 */ /* 0x0009e2000c101b34 */
[----:B0-----:R-:W-:-:S02]  /*fa00*/  @!P4 LEA R4, P1, R80, R24, 0x2 ;  /* 0x000000185004c211 */ /* 0x001fc400078210ff */
[----:B------:R-:W-:Y:S01]  /*fa10*/  ISETP.GE.AND P5, PT, R155, UR4, PT ;  /* 0x000000049b007c0c */ /* 0x000fe2000bfa6270 */
[----:B------:R0:W-:Y:S01]  /*fa20*/  @!P2 ST.E.64 desc[UR52][R14.64], R56 ;  /* 0x000000380e00a985 */ /* 0x0001e2000c101b34 */
[----:B------:R-:W-:Y:S02]  /*fa30*/  @!P4 LEA.HI.X R5, R80, R20, R81, 0x2, P1 ;  /* 0x000000145005c211 */ /* 0x000fe400008f1451 */
[----:B------:R-:W-:Y:S02]  /*fa40*/  ISETP.GE.AND P2, PT, R154, UR4, PT ;  /* 0x000000049a007c0c */ /* 0x000fe4000bf46270 */
[----:B------:R-:W-:Y:S01]  /*fa50*/  ISETP.GE.AND P1, PT, R153, UR4, PT ;  /* 0x0000000499007c0c */ /* 0x000fe2000bf26270 */
[----:B------:R0:W-:Y:S01]  /*fa60*/  @!P4 ST.E.64 desc[UR52][R4.64], R50 ;  /* 0x000000320400c985 */ /* 0x0001e2000c101b34 */
[-C--:B-1----:R-:W-:Y:S02]  /*fa70*/  @!P3 LEA R6, P6, R157, R24.reuse, 0x2 ;  /* 0x000000189d06b211 */ /* 0x082fe400078c10ff */
[----:B--2---:R-:W-:-:S02]  /*fa80*/  @!P0 LEA R8, P4, R156, R24, 0x2 ;  /* 0x000000189c088211 */ /* 0x004fc400078810ff */
[-C--:B------:R-:W-:Y:S02]  /*fa90*/  @!P3 LEA.HI.X R7, R157, R20.reuse, R79, 0x2, P6 ;  /* 0x000000149d07b211 */ /* 0x080fe400030f144f */
[----:B------:R-:W-:-:S03]  /*faa0*/  @!P0 LEA.HI.X R9, R156, R20, R78, 0x2, P4 ;  /* 0x000000149c098211 */ /* 0x000fc600020f144e */
[----:B------:R1:W-:Y:S01]  /*fab0*/  @!P3 ST.E.64 desc[UR52][R6.64], R48 ;  /* 0x000000300600b985 */ /* 0x0003e2000c101b34 */
[-C--:B---3--:R-:W-:Y:S02]  /*fac0*/  @!P5 LEA R10, P3, R155, R24.reuse, 0x2 ;  /* 0x000000189b0ad211 */ /* 0x088fe400078610ff */
[CC--:B----4-:R-:W-:Y:S01]  /*fad0*/  @!P2 LEA R12, P4, R154.reuse, R24.reuse, 0x2 ;  /* 0x000000189a0ca211 */ /* 0x0d0fe200078810ff */
[----:B------:R1:W-:Y:S01]  /*fae0*/  @!P0 ST.E.64 desc[UR52][R8.64], R42 ;  /* 0x0000002a08008985 */ /* 0x0003e2000c101b34 */
[----:B0-----:R-:W-:Y:S02]  /*faf0*/  @!P1 LEA R14, P6, R153, R24, 0x2 ;  /* 0x00000018990e9211 */ /* 0x001fe400078c10ff */
[-C--:B------:R-:W-:Y:S02]  /*fb00*/  @!P5 LEA.HI.X R11, R155, R20.reuse, R77, 0x2, P3 ;  /* 0x000000149b0bd211 */ /* 0x080fe400018f144d */
[-C--:B------:R-:W-:Y:S02]  /*fb10*/  @!P2 LEA.HI.X R13, R154, R20.reuse, R76, 0x2, P4 ;  /* 0x000000149a0da211 */ /* 0x080fe400020f144c */
[----:B------:R-:W-:Y:S01]  /*fb20*/  @!P1 LEA.HI.X R15, R153, R20, R27, 0x2, P6 ;  /* 0x00000014990f9211 */ /* 0x000fe200030f141b */
[----:B------:R1:W-:Y:S04]  /*fb30*/  @!P5 ST.E.64 desc[UR52][R10.64], R40 ;  /* 0x000000280a00d985 */ /* 0x0003e8000c101b34 */
[----:B------:R1:W-:Y:S04]  /*fb40*/  @!P2 ST.E.64 desc[UR52][R12.64], R34 ;  /* 0x000000220c00a985 */ /* 0x0003e8000c101b34 */
[----:B------:R1:W-:Y:S02]  /*fb50*/  @!P1 ST.E.64 desc[UR52][R14.64], R32 ;  /* 0x000000200e009985 */ /* 0x0003e4000c101b34 */
.L_x_9754:
[----:B------:R-:W-:Y:S05]  /*fb60*/  BSYNC B1 ;  /* 0x0000000000017941 */ /* 0x000fea0003800000 */
.L_x_9753:
[----:B------:R-:W-:Y:S01]  /*fb70*/  ISETP.GE.AND P0, PT, R25, R2, PT ;  /* 0x000000021900720c */ /* 0x000fe20003f06270 */
[----:B-1----:R1:W3:Y:S04]  /*fb80*/  SHFL.IDX PT, R14, R3, 0x1, 0x1c1f ;  /* 0x003c1f00030e7f89 */ /* 0x0022e800000e0000 */
[----:B0-----:R-:W0:Y:S08]  /*fb90*/  SHFL.IDX PT, R0, R0, 0x1, 0x1c1f ;  /* 0x003c1f0000007f89 */ /* 0x001e3000000e0000 */
[----:B-1----:R-:W-:Y:S05]  /*fba0*/  @P0 BRA `(.L_x_9752) ;  /* 0x0000000c009c0947 */ /* 0x002fea0003800000 */
[----:B------:R-:W-:Y:S02]  /*fbb0*/  ULDC UR4, c[0x0][0xac8] ;  /* 0x0002b20000047ab9 */ /* 0x000fe40000000800 */
[----:B------:R-:W-:Y:S02]  /*fbc0*/  ISETP.GE.AND P6, PT, R16, UR4, PT ;  /* 0x0000000410007c0c */ /* 0x000fe4000bfc6270 */
[----:B------:R-:W-:Y:S02]  /*fbd0*/  ISETP.GE.AND P0, PT, R23, UR4, PT ;  /* 0x0000000417007c0c */ /* 0x000fe4000bf06270 */
[----:B------:R-:W-:Y:S02]  /*fbe0*/  ISETP.GE.AND P2, PT, R88, UR4, PT ;  /* 0x0000000458007c0c */ /* 0x000fe4000bf46270 */
[----:B------:R-:W-:Y:S02]  /*fbf0*/  ISETP.GE.AND P4, PT, R86, UR4, PT ;  /* 0x0000000456007c0c */ /* 0x000fe4000bf86270 */
[----:B------:R-:W-:-:S05]  /*fc00*/  ISETP.GE.AND P3, PT, R84, UR4, PT ;  /* 0x0000000454007c0c */ /* 0x000fca000bf66270 */
[CC--:B0-----:R-:W-:Y:S02]  /*fc10*/  @!P6 LEA R2, P1, R16.reuse, R0.reuse, 0x2 ;  /* 0x000000001002e211 */ /* 0x0c1fe400078210ff */
[C---:B------:R-:W-:Y:S02]  /*fc20*/  @!P0 LEA R4, P5, R23.reuse, R0, 0x2 ;  /* 0x0000000017048211 */ /* 0x040fe400078a10ff */
[-C--:B---3--:R-:W-:Y:S02]  /*fc30*/  @!P6 LEA.HI.X R3, R16, R14.reuse, R21, 0x2, P1 ;  /* 0x0000000e1003e211 */ /* 0x088fe400008f1415 */
[----:B------:R-:W-:Y:S02]  /*fc40*/  @!P0 LEA.HI.X R5, R23, R14, R26, 0x2, P5 ;  /* 0x0000000e17058211 */ /* 0x000fe400028f141a */
[-C--:B------:R-:W-:Y:S01]  /*fc50*/  @!P2 LEA R6, P1, R88, R0.reuse, 0x2 ;  /* 0x000000005806a211 */ /* 0x080fe200078210ff */
[----:B------:R0:W-:Y:S01]  /*fc60*/  @!P6 ST.E.64 desc[UR52][R2.64], R70 ;  /* 0x000000460200e985 */ /* 0x0001e2000c101b34 */
[----:B------:R-:W-:-:S02]  /*fc70*/  @!P4 LEA R8, P5, R86, R0, 0x2 ;  /* 0x000000005608c211 */ /* 0x000fc400078a10ff */
[-C--:B------:R-:W-:Y:S01]  /*fc80*/  @!P2 LEA.HI.X R7, R88, R14.reuse, R89, 0x2, P1 ;  /* 0x0000000e5807a211 */ /* 0x080fe200008f1459 */
[----:B------:R1:W-:Y:S01]  /*fc90*/  @!P0 ST.E.64 desc[UR52][R4.64], R68 ;  /* 0x0000004404008985 */ /* 0x0003e2000c101b34 */
[----:B------:R-:W-:Y:S02]  /*fca0*/  ISETP.GE.AND P0, PT, R82, UR4, PT ;  /* 0x0000000452007c0c */ /* 0x000fe4000bf06270 */
[----:B------:R-:W-:Y:S01]  /*fcb0*/  @!P4 LEA.HI.X R9, R86, R14, R87, 0x2, P5 ;  /* 0x0000000e5609c211 */ /* 0x000fe200028f1457 */
[----:B------:R-:W-:Y:S01]  /*fcc0*/  @!P2 ST.E.64 desc[UR52][R6.64], R62 ;  /* 0x0000003e0600a985 */ /* 0x000fe2000c101b34 */
[----:B------:R-:W-:Y:S02]  /*fcd0*/  ISETP.GE.AND P1, PT, R80, UR4, PT ;  /* 0x0000000450007c0c */ /* 0x000fe4000bf26270 */
[----:B------:R-:W-:Y:S01]  /*fce0*/  @!P3 LEA R10, P6, R84, R0, 0x2 ;  /* 0x00000000540ab211 */ /* 0x000fe200078c10ff */
[----:B------:R3:W-:Y:S01]  /*fcf0*/  @!P4 ST.E.64 desc[UR52][R8.64], R60 ;  /* 0x0000003c0800c985 */ /* 0x0007e2000c101b34 */
[----:B------:R-:W-:-:S02]  /*fd00*/  ISETP.GE.AND P2, PT, R157, UR4, PT ;  /* 0x000000049d007c0c */ /* 0x000fc4000bf46270 */
[----:B------:R-:W-:Y:S02]  /*fd10*/  @!P3 LEA.HI.X R11, R84, R14, R85, 0x2, P6 ;  /* 0x0000000e540bb211 */ /* 0x000fe400030f1455 */
[----:B------:R-:W-:Y:S02]  /*fd20*/  ISETP.GE.AND P5, PT, R156, UR4, PT ;  /* 0x000000049c007c0c */ /* 0x000fe4000bfa6270 */
[----:B0-----:R-:W-:Y:S01]  /*fd30*/  @!P0 LEA R2, P4, R82, R0, 0x2 ;  /* 0x0000000052028211 */ /* 0x001fe200078810ff */
[----:B------:R0:W-:Y:S01]  /*fd40*/  @!P3 ST.E.64 desc[UR52][R10.64], R54 ;  /* 0x000000360a00b985 */ /* 0x0001e2000c101b34 */
[----:B------:R-:W-:Y:S02]  /*fd50*/  ISETP.GE.AND P3, PT, R154, UR4, PT ;  /* 0x000000049a007c0c */ /* 0x000fe4000bf66270 */
[----:B------:R-:W-:Y:S02]  /*fd60*/  @!P0 LEA.HI.X R3, R82, R14, R83, 0x2, P4 ;  /* 0x0000000e52038211 */ /* 0x000fe400020f1453 */
[----:B------:R-:W-:-:S02]  /*fd70*/  ISETP.GE.AND P4, PT, R155, UR4, PT ;  /* 0x000000049b007c0c */ /* 0x000fc4000bf86270 */
[-C--:B-1----:R-:W-:Y:S01]  /*fd80*/  @!P1 LEA R4, P6, R80, R0.reuse, 0x2 ;  /* 0x0000000050049211 */ /* 0x082fe200078c10ff */
[----:B------:R1:W-:Y:S02]  /*fd90*/  @!P0 ST.E.64 desc[UR52][R2.64], R52 ;  /* 0x0000003402008985 */ /* 0x0003e4000c101b34 */
[----:B---3--:R-:W-:Y:S02]  /*fda0*/  @!P5 LEA R8, P0, R156, R0, 0x2 ;  /* 0x000000009c08d211 */ /* 0x008fe400078010ff */
[----:B------:R-:W-:Y:S02]  /*fdb0*/  @!P1 LEA.HI.X R5, R80, R14, R81, 0x2, P6 ;  /* 0x0000000e50059211 */ /* 0x000fe400030f1451 */
[C---:B------:R-:W-:Y:S02]  /*fdc0*/  @!P2 LEA R6, P6, R157.reuse, R0, 0x2 ;  /* 0x000000009d06a211 */ /* 0x040fe400078c10ff */
[-C--:B------:R-:W-:Y:S01]  /*fdd0*/  @!P5 LEA.HI.X R9, R156, R14.reuse, R78, 0x2, P0 ;  /* 0x0000000e9c09d211 */ /* 0x080fe200000f144e */
[----:B------:R1:W-:Y:S01]  /*fde0*/  @!P1 ST.E.64 desc[UR52][R4.64], R46 ;  /* 0x0000002e04009985 */ /* 0x0003e2000c101b34 */
[----:B------:R-:W-:-:S02]  /*fdf0*/  @!P2 LEA.HI.X R7, R157, R14, R79, 0x2, P6 ;  /* 0x0000000e9d07a211 */ /* 0x000fc400030f144f */
[CC--:B0-----:R-:W-:Y:S02]  /*fe00*/  @!P4 LEA R10, P1, R155.reuse, R0.reuse, 0x2 ;  /* 0x000000009b0ac211 */ /* 0x0c1fe400078210ff */
[C---:B------:R-:W-:Y:S01]  /*fe10*/  @!P3 LEA R12, P6, R154.reuse, R0, 0x2 ;  /* 0x000000009a0cb211 */ /* 0x040fe200078c10ff */
[----:B------:R1:W-:Y:S01]  /*fe20*/  @!P2 ST.E.64 desc[UR52][R6.64], R44 ;  /* 0x0000002c0600a985 */ /* 0x0003e2000c101b34 */
        /* <DEDUP_REMOVED lines=11> */
.L_x_9747:
        /* <DEDUP_REMOVED lines=30> */
.L_x_9755:
        /* <DEDUP_REMOVED lines=58> */
.L_x_9757:
[----:B------:R-:W-:Y:S05]  /*10460*/  BSYNC B1 ;  /* 0x0000000000017941 */ /* 0x000fea0003800000 */
.L_x_9756:
        /* <DEDUP_REMOVED lines=13> */
[----:B------:R-:W-:Y:S01]  /*10540*/  BSSY B1, `(.L_x_9758) ;  /* 0x000003c000017945 */ /* 0x000fe20003800000 */
[----:B------:R-:W-:Y:S01]  /*10550*/  SHF.R.S32.HI R6, RZ, 0x2, R6 ;  /* 0x00000002ff067819 */ /* 0x000fe20000011406 */
[----:B------:R-:W-:Y:S01]  /*10560*/  UIADD3 UR9, UR9, UR10, URZ ;  /* 0x0000000a09097290 */ /* 0x000fe2000fffe03f */
[----:B------:R-:W-:Y:S01]  /*10570*/  SHF.R.S32.HI R10, RZ, 0x1f, R152 ;  /* 0x0000001fff0a7819 */ /* 0x000fe20000011498 */
[----:B------:R-:W-:Y:S01]  /*10580*/  IMAD.IADD R2, R8, 0x1, -R2 ;  /* 0x0000000108027824 */ /* 0x000fe200078e0a02 */
[----:B------:R-:W-:Y:S01]  /*10590*/  ULDC.64 UR10, c[0x0][0xae8] ;  /* 0x0002ba00000a7ab9 */ /* 0x000fe20000000a00 */
[----:B------:R-:W-:Y:S01]  /*105a0*/  SHF.R.S32.HI R14, RZ, 0x1f, R19 ;  /* 0x0000001fff0e7819 */ /* 0x000fe20000011413 */
[----:B------:R-:W-:Y:S01]  /*105b0*/  UIMAD.WIDE.U32 UR8, UR36, UR10, UR8 ;  /* 0x0000000a240872a5 */ /* 0x000fe2000f8e0008 */
[----:B------:R-:W-:-:S03]  /*105c0*/  IMAD R2, R2, 0x60, R6 ;  /* 0x0000006002027824 */ /* 0x000fc600078e0206 */
[----:B------:R-:W-:Y:S01]  /*105d0*/  UIMAD UR9, UR36, UR11, UR9 ;  /* 0x0000000b240972a4 */ /* 0x000fe2000f8e0209 */
[----:B0-----:R-:W-:Y:S01]  /*105e0*/  VIADD R4, R2, UR39 ;  /* 0x0000002702047c36 */ /* 0x001fe20008000000 */
[----:B-1----:R-:W-:Y:S01]  /*105f0*/  ISETP.NE.AND P0, PT, R11, 0x1, PT ;  /* 0x000000010b00780c */ /* 0x002fe20003f05270 */
[----:B------:R-:W-:Y:S02]  /*10600*/  ULDC.64 UR10, c[0x0][0xaf0] ;  /* 0x0002bc00000a7ab9 */ /* 0x000fe40000000a00 */
[----:B------:R-:W-:Y:S01]  /*10610*/  IMAD.MOV.U32 R5, RZ, RZ, R4 ;  /* 0x000000ffff057224 */ /* 0x000fe200078e0004 */
[----:B------:R-:W-:Y:S02]  /*10620*/  UIMAD UR12, UR12, UR10, URZ ;  /* 0x0000000a0c0c72a4 */ /* 0x000fe4000f8e023f */
[----:B------:R-:W-:Y:S02]  /*10630*/  UIMAD.WIDE.U32 UR8, UR7, UR10, UR8 ;  /* 0x0000000a070872a5 */ /* 0x000fe4000f8e0008 */
[----:B------:R-:W-:-:S03]  /*10640*/  UIMAD UR4, UR7, UR11, UR12 ;  /* 0x0000000b070472a4 */ /* 0x000fc6000f8e020c */
[----:B------:R-:W-:Y:S01]  /*10650*/  ULDC.64 UR10, c[0x0][0xae0] ;  /* 0x0002b800000a7ab9 */ /* 0x000fe20000000a00 */
[----:B------:R-:W-:Y:S01]  /*10660*/  UIADD3 UR4, UR9, UR4, URZ ;  /* 0x0000000409047290 */ /* 0x000fe2000fffe03f */
        /* <DEDUP_REMOVED lines=18> */
[----:B------:R-:W-:Y:S02]  /*10790*/  VIADD R0, R6, UR39 ;  /* 0x0000002706007c36 */ /* 0x000fe40008000000 */
        /* <DEDUP_REMOVED lines=22> */
.L_x_9759:
[----:B------:R-:W-:Y:S05]  /*10900*/  BSYNC B1 ;  /* 0x0000000000017941 */ /* 0x000fea0003800000 */
.L_x_9758:
        /* <DEDUP_REMOVED lines=17> */
.L_x_9752:
[----:B------:R-:W-:Y:S05]  /*10a20*/  BSYNC B0 ;  /* 0x0000000000007941 */ /* 0x000fea0003800000 */
.L_x_9746:
[----:B------:R-:W-:Y:S02]  /*10a30*/  ULDC UR4, c[0x0][0xc3c] ;  /* 0x00030f0000047ab9 */ /* 0x000fe40000000800 */
[----:B------:R-:W-:-:S06]  /*10a40*/  UISETP.GE.AND UP0, UPT, UR50, UR4, UPT ;  /* 0x000000043200728c */ /* 0x000fcc000bf06270 */
[----:B------:R-:W-:-:S13]  /*10a50*/  PLOP3.LUT P0, PT, PT, PT, UP0, 0x80, 0x0 ;  /* 0x000000000000781c */ /* 0x000fda0003f0f008 */
[----:B------:R-:W-:Y:S05]  /*10a60*/  @!P0 BRA `(.L_x_9760) ;  /* 0xffffff0400348947 */ /* 0x000fea000383ffff */
[----:B------:R-:W-:Y:S05]  /*10a70*/  EXIT ;  /* 0x000000000000794d */ /* 0x000fea0003800000 */
.L_x_9659:
        /* <DEDUP_REMOVED lines=14> */
[----:B0-----:R1:W-:Y:S01]  /*10b60*/  STL.64 [R1], R8 ;  /* 0x0000000801007387 */ /* 0x0013e20000100a00 */
[----:B------:R-:W-:-:S03]  /*10b70*/  IMAD.MOV.U32 R0, RZ, RZ, R11 ;  /* 0x000000ffff007224 */ /* 0x000fc600078e000b */
[----:B------:R1:W-:Y:S02]  /*10b80*/  STL [R1+0x8], R10 ;  /* 0x0000080a01007387 */ /* 0x0003e40000100800 */
[----:B------:R-:W-:Y:S01]  /*10b90*/  R2UR UR42, R0 ;  /* 0x00000000002a72ca */ /* 0x000fe200000e0000 */
[----:B------:R-:W-:Y:S06]  /*10ba0*/  BAR.ARV 0x4, 0x200 ;  /* 0x0108000000007b1d */ /* 0x000fec0000002000 */
[----:B------:R-:W-:Y:S08]  /*10bb0*/  BRA `(.L_x_9762) ;  /* 0x0000000c00d07947 */ /* 0x000ff00003800000 */
.L_x_9761:
[----:B------:R-:W0:Y:S01]  /*10bc0*/  S2R R0, SR_TID.X ;  /* 0x0000000000007919 */ /* 0x000e220000002100 */
[----:B------:R-:W-:Y:S01]  /*10bd0*/  ULDC UR4, c[0x0][0xc3c] ;  /* 0x00030f0000047ab9 */ /* 0x000fe20000000800 */
[----:B------:R-:W-:Y:S01]  /*10be0*/  IMAD.MOV.U32 R8, RZ, RZ, RZ ;  /* 0x000000ffff087224 */ /* 0x000fe200078e00ff */
[----:B0-----:R-:W-:-:S04]  /*10bf0*/  LOP3.LUT R0, R0, 0x1f, RZ, 0xc0, !PT ;  /* 0x0000001f00007812 */ /* 0x001fc800078ec0ff */
[----:B------:R-:W-:-:S04]  /*10c00*/  ISETP.NE.AND P0, PT, R0, 0x1f, PT ;  /* 0x0000001f0000780c */ /* 0x000fc80003f05270 */
[----:B------:R-:W-:-:S13]  /*10c10*/  ISETP.GE.OR P1, PT, R0, UR4, !P0 ;  /* 0x0000000400007c0c */ /* 0x000fda000c726670 */
[----:B------:R-:W0:Y:S08]  /*10c20*/  @!P1 LDC.64 R4, c[0x0][0xc80] ;  /* 0x00032000ff049b82 */ /* 0x000e300000000a00 */
[----:B------:R-:W1:Y:S01]  /*10c30*/  @!P1 LDC.64 R2, c[0x0][0xc78] ;  /* 0x00031e00ff029b82 */ /* 0x000e620000000a00 */
[----:B0-----:R-:W-:-:S05]  /*10c40*/  @!P1 IMAD.WIDE.U32 R4, R0, 0x4, R4 ;  /* 0x0000000400049825 */ /* 0x001fca00078e0004 */
[----:B------:R0:W2:Y:S01]  /*10c50*/  @!P1 LDG.E R7, desc[UR52][R4.64] ;  /* 0x0000003404079981 */ /* 0x0000a2000c1e1900 */
[----:B-1----:R-:W-:-:S05]  /*10c60*/  @!P1 IMAD.WIDE.U32 R2, R0, 0x4, R2 ;  /* 0x0000000400029825 */ /* 0x002fca00078e0002 */
[----:B------:R-:W2:Y:S01]  /*10c70*/  @!P1 LDG.E R8, desc[UR52][R2.64] ;  /* 0x0000003402089981 */ /* 0x000ea2000c1e1900 */
[C---:B------:R-:W-:Y:S01]  /*10c80*/  ISETP.NE.AND P1, PT, R0.reuse, RZ, PT ;  /* 0x000000ff0000720c */ /* 0x040fe20003f25270 */
[----:B0-----:R-:W0:Y:S01]  /*10c90*/  LDC R5, c[0x0][0xc38] ;  /* 0x00030e00ff057b82 */ /* 0x001e220000000800 */
[C---:B------:R-:W-:Y:S02]  /*10ca0*/  ISETP.GE.U32.AND P2, PT, R0.reuse, 0x2, PT ;  /* 0x000000020000780c */ /* 0x040fe40003f46070 */
[C---:B------:R-:W-:Y:S02]  /*10cb0*/  ISETP.GE.U32.AND P3, PT, R0.reuse, 0x4, PT ;  /* 0x000000040000780c */ /* 0x040fe40003f66070 */
[C---:B------:R-:W-:Y:S02]  /*10cc0*/  ISETP.GE.U32.AND P4, PT, R0.reuse, 0x8, PT ;  /* 0x000000080000780c */ /* 0x040fe40003f86070 */
[----:B------:R-:W-:Y:S01]  /*10cd0*/  ISETP.GE.U32.AND P5, PT, R0, 0x10, PT ;  /* 0x000000100000780c */ /* 0x000fe20003fa6070 */
[----:B------:R-:W-:Y:S01]  /*10ce0*/  UMOV UR42, URZ ;  /* 0x0000003f002a7c82 */ /* 0x000fe20008000000 */
        /* <DEDUP_REMOVED lines=13> */
[----:B------:R-:W1:Y:S01]  /*10dc0*/  SHFL.UP PT, R2, R3, 0x10, RZ ;  /* 0x0600000003027989 */ /* 0x000e6200000e00ff */
[----:B------:R-:W2:Y:S01]  /*10dd0*/  S2R R9, SR_CTAID.X ;  /* 0x0000000000097919 */ /* 0x000ea20000002500 */
[----:B-1----:R-:W-:-:S05]  /*10de0*/  SEL R2, R2, RZ, P5 ;  /* 0x000000ff02027207 */ /* 0x002fca0002800000 */
[----:B------:R-:W-:-:S05]  /*10df0*/  IMAD.IADD R2, R3, 0x1, R2 ;  /* 0x0000000103027824 */ /* 0x000fca00078e0202 */
[----:B------:R-:W0:Y:S02]  /*10e00*/  SHFL.IDX PT, R10, R2, 0x1f, 0x1f ;  /* 0x03e01f00020a7f89 */ /* 0x000e2400000e0000 */
[----:B0-----:R-:W-:-:S05]  /*10e10*/  IMAD R10, R10, R5, RZ ;  /* 0x000000050a0a7224 */ /* 0x001fca00078e02ff */
[----:B--2---:R-:W-:Y:S01]  /*10e20*/  ISETP.GT.AND P6, PT, R10, R9, PT ;  /* 0x000000090a00720c */ /* 0x004fe20003fc4270 */
[----:B------:R-:W-:-:S12]  /*10e30*/  IMAD.MOV.U32 R11, RZ, RZ, R10 ;  /* 0x000000ffff0b7224 */ /* 0x000fd800078e000a */
[----:B------:R-:W-:Y:S05]  /*10e40*/  @P6 BRA `(.L_x_9763) ;  /* 0x0000000000a46947 */ /* 0x000fea0003800000 */
[----:B------:R-:W-:Y:S01]  /*10e50*/  IMAD.MOV.U32 R10, RZ, RZ, R11 ;  /* 0x000000ffff0a7224 */ /* 0x000fe200078e000b */
[----:B------:R-:W-:Y:S01]  /*10e60*/  UMOV UR42, URZ ;  /* 0x0000003f002a7c82 */ /* 0x000fe20008000000 */
[----:B------:R-:W-:-:S05]  /*10e70*/  ULDC UR5, c[0x0][0xc3c] ;  /* 0x00030f0000057ab9 */ /* 0x000fca0000000800 */
.L_x_9765:
[----:B------:R-:W-:-:S03]  /*10e80*/  UIADD3 UR4, UR42, 0x1f, URZ ;  /* 0x0000001f2a047890 */ /* 0x000fc6000fffe03f */
[----:B------:R-:W-:Y:S01]  /*10e90*/  ULDC UR42, c[0x0][0xc3c] ;  /* 0x00030f00002a7ab9 */ /* 0x000fe20000000800 */
[----:B------:R-:W-:-:S06]  /*10ea0*/  UISETP.GE.AND UP0, UPT, UR4, UR5, UPT ;  /* 0x000000050400728c */ /* 0x000fcc000bf06270 */
[----:B------:R-:W-:-:S13]  /*10eb0*/  PLOP3.LUT P6, PT, PT, PT, UP0, 0x40, 0x0 ;  /* 0x000000000000781c */ /* 0x000fda0003fce808 */
[----:B------:R-:W-:Y:S05]  /*10ec0*/  @!P6 BRA `(.L_x_9764) ;  /* 0x0000000800d4e947 */ /* 0x000fea0003800000 */
[----:B------:R-:W-:Y:S01]  /*10ed0*/  UMOV UR42, UR4 ;  /* 0x00000004002a7c82 */ /* 0x000fe20008000000 */
[----:B------:R-:W-:Y:S02]  /*10ee0*/  IMAD.MOV.U32 R7, RZ, RZ, RZ ;  /* 0x000000ffff077224 */ /* 0x000fe400078e00ff */
[----:B------:R-:W-:Y:S02]  /*10ef0*/  VIADD R11, R0, UR42 ;  /* 0x0000002a000b7c36 */ /* 0x000fe40008000000 */
[----:B------:R-:W-:-:S03]  /*10f00*/  IMAD.MOV.U32 R8, RZ, RZ, RZ ;  /* 0x000000ffff087224 */ /* 0x000fc600078e00ff */
[----:B------:R-:W-:-:S13]  /*10f10*/  ISETP.GE.OR P6, PT, R11, UR5, !P0 ;  /* 0x000000050b007c0c */ /* 0x000fda000c7c6670 */
[----:B------:R-:W0:Y:S08]  /*10f20*/  @!P6 LDC.64 R4, c[0x0][0xc80] ;  /* 0x00032000ff04eb82 */ /* 0x000e300000000a00 */
[----:B------:R-:W1:Y:S01]  /*10f30*/  @!P6 LDC.64 R2, c[0x0][0xc78] ;  /* 0x00031e00ff02eb82 */ /* 0x000e620000000a00 */
[----:B0-----:R-:W-:-:S05]  /*10f40*/  @!P6 IMAD.WIDE R4, R11, 0x4, R4 ;  /* 0x000000040b04e825 */ /* 0x001fca00078e0204 */
[----:B------:R0:W2:Y:S01]  /*10f50*/  @!P6 LDG.E R7, desc[UR52][R4.64] ;  /* 0x000000340407e981 */ /* 0x0000a2000c1e1900 */
[----:B-1----:R-:W-:-:S05]  /*10f60*/  @!P6 IMAD.WIDE R2, R11, 0x4, R2 ;  /* 0x000000040b02e825 */ /* 0x002fca00078e0202 */
[----:B------:R-:W2:Y:S01]  /*10f70*/  @!P6 LDG.E R8, desc[UR52][R2.64] ;  /* 0x000000340208e981 */ /* 0x000ea2000c1e1900 */
[----:B0-----:R-:W0:Y:S01]  /*10f80*/  LDC R5, c[0x0][0xc38] ;  /* 0x00030e00ff057b82 */ /* 0x001e220000000800 */
        /* <DEDUP_REMOVED lines=21> */
.L_x_9763:
[----:B------:R-:W-:Y:S02]  /*110e0*/  IMAD.IADD R11, R10, 0x1, -R11 ;  /* 0x000000010a0b7824 */ /* 0x000fe400078e0a0b */
[----:B------:R-:W-:Y:S02]  /*110f0*/  IMAD.MOV.U32 R10, RZ, RZ, RZ ;  /* 0x000000ffff0a7224 */ /* 0x000fe400078e00ff */
[----:B------:R-:W-:-:S05]  /*11100*/  IMAD R4, R2, R5, R11 ;  /* 0x0000000502047224 */ /* 0x000fca00078e020b */
[----:B------:R-:W-:-:S13]  /*11110*/  ISETP.GT.AND P0, PT, R4, R9, PT ;  /* 0x000000090400720c */ /* 0x000fda0003f04270 */
[----:B------:R-:W-:Y:S02]  /*11120*/  VOTEU.ANY UR5, UPT, !P0 ;  /* 0x0000000000057886 */ /* 0x000fe400040e0100 */
[----:B------:R-:W-:Y:S02]  /*11130*/  UPOPC UR4, UR5 ;  /* 0x00000005000472bf */ /* 0x000fe40008000000 */
[----:B------:R-:W-:Y:S02]  /*11140*/  ISETP.NE.AND P0, PT, RZ, UR5, PT ;  /* 0x00000005ff007c0c */ /* 0x000fe4000bf05270 */
[----:B------:R-:W-:Y:S02]  /*11150*/  UIADD3 UR42, UR4, UR42, URZ ;  /* 0x0000002a042a7290 */ /* 0x000fe4000fffe03f */
[----:B------:R-:W-:Y:S02]  /*11160*/  IMAD.U32 R3, RZ, RZ, UR4 ;  /* 0x00000004ff037e24 */ /* 0x000fe4000f8e00ff */
[----:B------:R-:W-:-:S03]  /*11170*/  IMAD.U32 R4, RZ, RZ, UR4 ;  /* 0x00000004ff047e24 */ /* 0x000fc6000f8e00ff */
[----:B------:R-:W0:Y:S04]  /*11180*/  SHFL.IDX PT, R8, R8, R3, 0x1f ;  /* 0x00001f0308087589 */ /* 0x000e2800000e0000 */
[----:B------:R1:W2:Y:S01]  /*11190*/  SHFL.IDX PT, R4, R7, R4, 0x1f ;  /* 0x00001f0407047589 */ /* 0x0002a200000e0000 */
[----:B0-----:R-:W-:Y:S01]  /*111a0*/  ISETP.NE.AND P1, PT, R8, 0x1, PT ;  /* 0x000000010800780c */ /* 0x001fe20003f25270 */
[----:B-1----:R-:W-:-:S12]  /*111b0*/  @!P0 BRA `(.L_x_9766) ;  /* 0x00000000000c8947 */ /* 0x002fd80003800000 */
[----:B------:R-:W-:-:S06]  /*111c0*/  UIADD3 UR4, UR4, -0x1, URZ ;  /* 0xffffffff04047890 */ /* 0x000fcc000fffe03f */
[----:B------:R-:W-:-:S05]  /*111d0*/  IMAD.U32 R3, RZ, RZ, UR4 ;  /* 0x00000004ff037e24 */ /* 0x000fca000f8e00ff */
[----:B------:R0:W1:Y:S02]  /*111e0*/  SHFL.IDX PT, R10, R2, R3, 0x1f ;  /* 0x00001f03020a7589 */ /* 0x00006400000e0000 */
.L_x_9766:
[----:B01----:R-:W-:-:S04]  /*111f0*/  IMAD R2, R10, R5, R11 ;  /* 0x000000050a027224 */ /* 0x003fc800078e020b */
[----:B------:R-:W-:Y:S01]  /*11200*/  IMAD.IADD R7, R9, 0x1, -R2 ;  /* 0x0000000109077824 */ /* 0x000fe200078e0a02 */
[----:B------:R0:W-:Y:S01]  /*11210*/  STL [R1], R2 ;  /* 0x0000000201007387 */ /* 0x0001e20000100800 */
[----:B------:R-:W-:Y:S05]  /*11220*/  @!P1 BRA `(.L_x_9767) ;  /* 0x0000000000ec9947 */ /* 0x000fea0003800000 */
[----:B--2---:R-:W-:Y:S02]  /*11230*/  IABS R9, R4 ;  /* 0x0000000400097213 */ /* 0x004fe40000000000 */
[----:B------:R-:W-:Y:S02]  /*11240*/  IABS R5, R8 ;  /* 0x0000000800057213 */ /* 0x000fe40000000000 */
[----:B------:R-:W1:Y:S08]  /*11250*/  I2F.RP R10, R9 ;  /* 0x00000009000a7306 */ /* 0x000e700000209400 */
[----:B-1----:R-:W0:Y:S02]  /*11260*/  MUFU.RCP R10, R10 ;  /* 0x0000000a000a7308 */ /* 0x002e240000001000 */
[----:B0-----:R-:W-:Y:S01]  /*11270*/  VIADD R2, R10, 0xffffffe ;  /* 0x0ffffffe0a027836 */ /* 0x001fe20000000000 */
[----:B------:R-:W-:-:S05]  /*11280*/  IABS R10, R7 ;  /* 0x00000007000a7213 */ /* 0x000fca0000000000 */
[----:B------:R0:W1:Y:S02]  /*11290*/  F2I.FTZ.U32.TRUNC.NTZ R3, R2 ;  /* 0x0000000200037305 */ /* 0x000064000021f000 */
[----:B0-----:R-:W-:Y:S02]  /*112a0*/  IMAD.MOV.U32 R2, RZ, RZ, RZ ;  /* 0x000000ffff027224 */ /* 0x001fe400078e00ff */
[----:B-1----:R-:W-:-:S04]  /*112b0*/  IMAD.MOV R12, RZ, RZ, -R3 ;  /* 0x000000ffff0c7224 */ /* 0x002fc800078e0a03 */
[----:B------:R-:W-:Y:S01]  /*112c0*/  IMAD R11, R12, R9, RZ ;  /* 0x000000090c0b7224 */ /* 0x000fe200078e02ff */
[----:B------:R-:W-:-:S03]  /*112d0*/  IABS R12, R4 ;  /* 0x00000004000c7213 */ /* 0x000fc60000000000 */
[----:B------:R-:W-:Y:S02]  /*112e0*/  IMAD.HI.U32 R3, R3, R11, R2 ;  /* 0x0000000b03037227 */ /* 0x000fe400078e0002 */
[----:B------:R-:W0:Y:S02]  /*112f0*/  I2F.RP R11, R5 ;  /* 0x00000005000b7306 */ /* 0x000e240000209400 */
[----:B------:R-:W-:Y:S01]  /*11300*/  IMAD.MOV R13, RZ, RZ, -R12 ;  /* 0x000000ffff0d7224 */ /* 0x000fe200078e0a0c */
[----:B------:R-:W-:Y:S01]  /*11310*/  IABS R12, R8 ;  /* 0x00000008000c7213 */ /* 0x000fe20000000000 */
[----:B------:R-:W-:-:S04]  /*11320*/  IMAD.HI.U32 R2, R3, R10, RZ ;  /* 0x0000000a03027227 */ /* 0x000fc800078e00ff */
[----:B------:R-:W-:Y:S02]  /*11330*/  IMAD R10, R2, R13, R10 ;  /* 0x0000000d020a7224 */ /* 0x000fe400078e020a */
[----:B------:R-:W-:-:S03]  /*11340*/  IMAD.MOV R12, RZ, RZ, -R12 ;  /* 0x000000ffff0c7224 */ /* 0x000fc600078e0a0c */
[----:B------:R-:W-:Y:S01]  /*11350*/  ISETP.GT.U32.AND P1, PT, R9, R10, PT ;  /* 0x0000000a0900720c */ /* 0x000fe20003f24070 */
[----:B0-----:R-:W0:-:S12]  /*11360*/  MUFU.RCP R11, R11 ;  /* 0x0000000b000b7308 */ /* 0x001e180000001000 */
[----:B------:R-:W-:Y:S02]  /*11370*/  @!P1 IMAD.IADD R10, R10, 0x1, -R9 ;  /* 0x000000010a0a9824 */ /* 0x000fe400078e0a09 */
[----:B------:R-:W-:Y:S01]  /*11380*/  @!P1 VIADD R2, R2, 0x1 ;  /* 0x0000000102029836 */ /* 0x000fe20000000000 */
[----:B------:R-:W-:Y:S02]  /*11390*/  ISETP.NE.AND P1, PT, R4, RZ, PT ;  /* 0x000000ff0400720c */ /* 0x000fe40003f25270 */
[----:B------:R-:W-:Y:S01]  /*113a0*/  ISETP.GE.U32.AND P0, PT, R10, R9, PT ;  /* 0x000000090a00720c */ /* 0x000fe20003f06070 */
[----:B0-----:R-:W-:Y:S01]  /*113b0*/  VIADD R3, R11, 0xffffffe ;  /* 0x0ffffffe0b037836 */ /* 0x001fe20000000000 */
[----:B------:R-:W-:-:S04]  /*113c0*/  LOP3.LUT R9, R7, R4, RZ, 0x3c, !PT ;  /* 0x0000000407097212 */ /* 0x000fc800078e3cff */
[----:B------:R-:W-:Y:S01]  /*113d0*/  ISETP.GE.AND P2, PT, R9, RZ, PT ;  /* 0x000000ff0900720c */ /* 0x000fe20003f46270 */
[----:B------:R-:W0:Y:S06]  /*113e0*/  F2I.FTZ.U32.TRUNC.NTZ R3, R3 ;  /* 0x0000000300037305 */ /* 0x000e2c000021f000 */
[----:B------:R-:W-:-:S04]  /*113f0*/  @P0 VIADD R2, R2, 0x1 ;  /* 0x0000000102020836 */ /* 0x000fc80000000000 */
[----:B------:R-:W-:-:S04]  /*11400*/  IMAD.MOV.U32 R11, RZ, RZ, R2 ;  /* 0x000000ffff0b7224 */ /* 0x000fc800078e0002 */
[----:B------:R-:W-:Y:S01]  /*11410*/  @!P2 IMAD.MOV R11, RZ, RZ, -R11 ;  /* 0x000000ffff0ba224 */ /* 0x000fe200078e0a0b */
[----:B------:R-:W-:Y:S01]  /*11420*/  @!P1 LOP3.LUT R11, RZ, R4, RZ, 0x33, !PT ;  /* 0x00000004ff0b9212 */ /* 0x000fe200078e33ff */
[----:B0-----:R-:W-:-:S03]  /*11430*/  IMAD.MOV R2, RZ, RZ, -R3 ;  /* 0x000000ffff027224 */ /* 0x001fc600078e0a03 */
[----:B------:R-:W-:Y:S01]  /*11440*/  IABS R10, R11 ;  /* 0x0000000b000a7213 */ /* 0x000fe20000000000 */
[----:B------:R-:W-:Y:S02]  /*11450*/  IMAD R9, R2, R5, RZ ;  /* 0x0000000502097224 */ /* 0x000fe400078e02ff */
[----:B------:R-:W-:-:S04]  /*11460*/  IMAD.MOV.U32 R2, RZ, RZ, RZ ;  /* 0x000000ffff027224 */ /* 0x000fc800078e00ff */
[----:B------:R-:W-:-:S04]  /*11470*/  IMAD.HI.U32 R2, R3, R9, R2 ;  /* 0x0000000903027227 */ /* 0x000fc800078e0002 */
[----:B------:R-:W-:Y:S02]  /*11480*/  IMAD.MOV.U32 R3, RZ, RZ, R10 ;  /* 0x000000ffff037224 */ /* 0x000fe400078e000a */
[----:B------:R-:W-:Y:S02]  /*11490*/  IMAD.MOV.U32 R10, RZ, RZ, R12 ;  /* 0x000000ffff0a7224 */ /* 0x000fe400078e000c */
        /* <DEDUP_REMOVED lines=9> */
[----:B------:R-:W-:-:S12]  /*11530*/  IMAD.MOV R5, RZ, RZ, -R11 ;  /* 0x000000ffff057224 */ /* 0x000fd800078e0a0b */
[----:B------:R-:W-:-:S04]  /*11540*/  @P0 VIADD R2, R2, 0x1 ;  /* 0x0000000102020836 */ /* 0x000fc80000000000 */
[----:B------:R-:W-:Y:S01]  /*11550*/  @!P2 IMAD.MOV R2, RZ, RZ, -R2 ;  /* 0x000000ffff02a224 */ /* 0x000fe200078e0a02 */
[----:B------:R-:W-:-:S05]  /*11560*/  @!P1 LOP3.LUT R2, RZ, R8, RZ, 0x33, !PT ;  /* 0x00000008ff029212 */ /* 0x000fca00078e33ff */
[----:B------:R-:W-:-:S04]  /*11570*/  IMAD.MOV R3, RZ, RZ, -R2 ;  /* 0x000000ffff037224 */ /* 0x000fc800078e0a02 */
[C---:B------:R-:W-:Y:S02]  /*11580*/  IMAD R3, R8.reuse, R3, R11 ;  /* 0x0000000308037224 */ /* 0x040fe400078e020b */
[----:B------:R-:W-:Y:S02]  /*11590*/  IMAD R8, R8, 0x1000000, R2 ;  /* 0x0100000008087824 */ /* 0x000fe400078e0202 */
[----:B------:R-:W-:Y:S02]  /*115a0*/  IMAD R2, R4, R5, R7 ;  /* 0x0000000504027224 */ /* 0x000fe400078e0207 */
[----:B------:R-:W-:-:S05]  /*115b0*/  IMAD R3, R3, 0x10000, R8 ;  /* 0x0001000003037824 */ /* 0x000fca00078e0208 */
[----:B------:R1:W-:Y:S01]  /*115c0*/  STL [R1+0x8], R3 ;  /* 0x0000080301007387 */ /* 0x0003e20000100800 */
[----:B------:R-:W-:Y:S05]  /*115d0*/  BRA `(.L_x_9768) ;  /* 0x0000000400007947 */ /* 0x000fea0003800000 */
.L_x_9767:
        /* <DEDUP_REMOVED lines=33> */
[----:B------:R-:W-:Y:S02]  /*117f0*/  IMAD R8, R8, R2, R7 ;  /* 0x0000000208087224 */ /* 0x000fe400078e0207 */
[----:B------:R-:W-:Y:S01]  /*11800*/  IMAD.MOV.U32 R2, RZ, RZ, RZ ;  /* 0x000000ffff027224 */ /* 0x000fe200078e00ff */
[----:B------:R-:W-:Y:S02]  /*11810*/  VIADDMNMX R5, R3, R5, R10, PT ;  /* 0x0000000503057246 */ /* 0x000fe4000380010a */
[----:B------:R-:W-:-:S02]  /*11820*/  IABS R12, R8 ;  /* 0x00000008000c7213 */ /* 0x000fc40000000000 */
[----:B------:R-:W-:Y:S02]  /*11830*/  IABS R10, R5 ;  /* 0x00000005000a7213 */ /* 0x000fe40000000000 */
[----:B------:R-:W-:Y:S02]  /*11840*/  IADD3 R9, R9, 0x1000000, R8 ;  /* 0x0100000009097810 */ /* 0x000fe40007ffe008 */
[----:B------:R-:W0:Y:S08]  /*11850*/  I2F.RP R11, R10 ;  /* 0x0000000a000b7306 */ /* 0x000e300000209400 */
[----:B0-----:R-:W0:Y:S02]  /*11860*/  MUFU.RCP R11, R11 ;  /* 0x0000000b000b7308 */ /* 0x001e240000001000 */
[----:B0-----:R-:W-:-:S06]  /*11870*/  VIADD R3, R11, 0xffffffe ;  /* 0x0ffffffe0b037836 */ /* 0x001fcc0000000000 */
[----:B------:R-:W0:Y:S02]  /*11880*/  F2I.FTZ.U32.TRUNC.NTZ R3, R3 ;  /* 0x0000000300037305 */ /* 0x000e24000021f000 */
[----:B0-----:R-:W-:-:S04]  /*11890*/  IMAD.MOV R13, RZ, RZ, -R3 ;  /* 0x000000ffff0d7224 */ /* 0x001fc800078e0a03 */
[----:B------:R-:W-:Y:S01]  /*118a0*/  IMAD R7, R13, R10, RZ ;  /* 0x0000000a0d077224 */ /* 0x000fe200078e02ff */
[----:B------:R-:W-:-:S03]  /*118b0*/  IABS R13, R5 ;  /* 0x00000005000d7213 */ /* 0x000fc60000000000 */
[----:B------:R-:W-:-:S04]  /*118c0*/  IMAD.HI.U32 R2, R3, R7, R2 ;  /* 0x0000000703027227 */ /* 0x000fc800078e0002 */
[----:B------:R-:W-:Y:S02]  /*118d0*/  IMAD.MOV.U32 R7, RZ, RZ, R12 ;  /* 0x000000ffff077224 */ /* 0x000fe400078e000c */
        /* <DEDUP_REMOVED lines=10> */
[----:B------:R-:W-:-:S06]  /*11980*/  IMAD.MOV R3, RZ, RZ, -R5 ;  /* 0x000000ffff037224 */ /* 0x000fcc00078e0a05 */
[----:B------:R-:W-:-:S06]  /*11990*/  @P0 VIADD R2, R2, 0x1 ;  /* 0x0000000102020836 */ /* 0x000fcc0000000000 */
[----:B------:R-:W-:Y:S01]  /*119a0*/  @!P2 IMAD.MOV R2, RZ, RZ, -R2 ;  /* 0x000000ffff02a224 */ /* 0x000fe200078e0a02 */
[----:B------:R-:W-:-:S05]  /*119b0*/  @!P1 LOP3.LUT R2, RZ, R5, RZ, 0x33, !PT ;  /* 0x00000005ff029212 */ /* 0x000fca00078e33ff */
[----:B------:R-:W-:-:S05]  /*119c0*/  IMAD R3, R2, R3, R9 ;  /* 0x0000000302037224 */ /* 0x000fca00078e0209 */
[----:B------:R0:W-:Y:S02]  /*119d0*/  STL [R1+0x8], R3 ;  /* 0x0000080301007387 */ /* 0x0001e40000100800 */
.L_x_9768:
[----:B01----:R-:W-:-:S05]  /*119e0*/  LOP3.LUT R3, RZ, R2, RZ, 0x33, !PT ;  /* 0x00000002ff037212 */ /* 0x003fca00078e33ff */
[----:B------:R-:W-:-:S05]  /*119f0*/  IMAD.IADD R2, R4, 0x1, R3 ;  /* 0x0000000104027824 */ /* 0x000fca00078e0203 */
[----:B------:R1:W-:Y:S01]  /*11a00*/  STL [R1+0x4], R2 ;  /* 0x0000040201007387 */ /* 0x0003e20000100800 */
[----:B------:R-:W-:Y:S05]  /*11a10*/  BRA `(.L_x_9769) ;  /* 0x00000000000c7947 */ /* 0x000fea0003800000 */
.L_x_9764:
[----:B------:R0:W-:Y:S04]  /*11a20*/  STL [R1], R9 ;  /* 0x0000000901007387 */ /* 0x0001e80000100800 */
[----:B------:R0:W-:Y:S04]  /*11a30*/  STL [R1+0x4], RZ ;  /* 0x000004ff01007387 */ /* 0x0001e80000100800 */
[----:B------:R0:W-:Y:S02]  /*11a40*/  STL [R1+0x8], RZ ;  /* 0x000008ff01007387 */ /* 0x0001e40000100800 */
.L_x_9769:
[----:B------:R-:W2:Y:S04]  /*11a50*/  LDL R8, [R1] ;  /* 0x0000000001087983 */ /* 0x000ea80000100800 */
[----:B0-----:R-:W2:Y:S04]  /*11a60*/  LDL R9, [R1+0x4] ;  /* 0x0000040001097983 */ /* 0x001ea80000100800 */
[----:B------:R-:W2:Y:S01]  /*11a70*/  LDL R10, [R1+0x8] ;  /* 0x00000800010a7983 */ /* 0x000ea20000100800 */
[----:B------:R-:W-:Y:S01]  /*11a80*/  ISETP.NE.AND P0, PT, R0, RZ, PT ;  /* 0x000000ff0000720c */ /* 0x000fe20003f05270 */
[----:B-1----:R-:W-:-:S12]  /*11a90*/  IMAD.U32 R2, RZ, RZ, UR42 ;  /* 0x0000002aff027e24 */ /* 0x002fd8000f8e00ff */
[----:B------:R-:W0:Y:S01]  /*11aa0*/  @!P0 S2R R3, SR_CgaCtaId ;  /* 0x0000000000038919 */ /* 0x000e220000008800 */
[----:B------:R-:W-:Y:S01]  /*11ab0*/  @!P0 MOV R0, 0x400 ;  /* 0x0000040000008802 */ /* 0x000fe20000000f00 */
[----:B------:R-:W-:-:S03]  /*11ac0*/  @!P0 IMAD.MOV.U32 R11, RZ, RZ, R2 ;  /* 0x000000ffff0b8224 */ /* 0x000fc600078e0002 */
[----:B0-----:R-:W-:-:S05]  /*11ad0*/  @!P0 LEA R0, R3, R0, 0x18 ;  /* 0x0000000003008211 */ /* 0x001fca00078ec0ff */
[----:B--2---:R0:W-:Y:S01]  /*11ae0*/  @!P0 STS.128 [R0+0x19cd0], R8 ;  /* 0x019cd00800008388 */ /* 0x0041e20000000c00 */
[----:B------:R-:W-:Y:S06]  /*11af0*/  BAR.ARV 0x5, 0x200 ;  /* 0x0148000000007b1d */ /* 0x000fec0000002000 */
.L_x_9762:
[----:B------:R-:W-:Y:S01]  /*11b00*/  ULDC UR4, c[0x0][0xc3c] ;  /* 0x00030f0000047ab9 */ /* 0x000fe20000000800 */
[----:B------:R2:W-:Y:S01]  /*11b10*/  STL [R1+0x18], RZ ;  /* 0x000018ff01007387 */ /* 0x0005e20000100800 */
[----:B------:R-:W-:Y:S01]  /*11b20*/  UISETP.GE.AND UP0, UPT, UR42, UR4, UPT ;  /* 0x000000042a00728c */ /* 0x000fe2000bf06270 */
[----:B------:R-:W-:Y:S02]  /*11b30*/  IMAD.MOV.U32 R24, RZ, RZ, 0x1 ;  /* 0x00000001ff187424 */ /* 0x000fe400078e00ff */
[----:B------:R-:W-:-:S03]  /*11b40*/  IMAD.MOV.U32 R18, RZ, RZ, RZ ;  /* 0x000000ffff127224 */ /* 0x000fc600078e00ff */
[----:B------:R-:W-:-:S13]  /*11b50*/  PLOP3.LUT P0, PT, PT, PT, UP0, 0x80, 0x0 ;  /* 0x000000000000781c */ /* 0x000fda0003f0f008 */
[----:B--2---:R-:W-:Y:S05]  /*11b60*/  @P0 BRA `(.L_x_9770) ;  /* 0x0000005000840947 */ /* 0x004fea0003800000 */
[----:B------:R-:W0:Y:S01]  /*11b70*/  S2R R12, SR_TID.X ;  /* 0x00000000000c7919 */ /* 0x000e220000002100 */
[----:B------:R-:W2:Y:S01]  /*11b80*/  S2UR UR5, SR_CgaCtaId ;  /* 0x00000000000579c3 */ /* 0x000ea20000008800 */
        /* <DEDUP_REMOVED lines=9> */
[----:B--2---:R-:W-:-:S06]  /*11c20*/  ULEA UR4, UR5, UR4, 0x18 ;  /* 0x0000000405047291 */ /* 0x004fcc000f8ec03f */
[----:B------:R-:W-:Y:S01]  /*11c30*/  IMAD.U32 R16, RZ, RZ, UR4 ;  /* 0x00000004ff107e24 */ /* 0x000fe2000f8e00ff */
[C---:B0-----:R-:W-:Y:S01]  /*11c40*/  LOP3.LUT R11, R12.reuse, 0x7f, RZ, 0xc0, !PT ;  /* 0x0000007f0c0b7812 */ /* 0x041fe200078ec0ff */
[C---:B------:R-:W-:Y:S01]  /*11c50*/  IMAD.SHL.U32 R0, R12.reuse, 0x10, RZ ;  /* 0x000000100c007824 */ /* 0x040fe200078e00ff */
[C---:B------:R-:W-:Y:S01]  /*11c60*/  LOP3.LUT P0, RZ, R12.reuse, 0x4, RZ, 0xc0, !PT ;  /* 0x000000040cff7812 */ /* 0x040fe2000780c0ff */
[----:B------:R-:W-:Y:S02]  /*11c70*/  IMAD.SHL.U32 R2, R12, 0x20, RZ ;  /* 0x000000200c027824 */ /* 0x000fe400078e00ff */
[----:B------:R-:W-:Y:S01]  /*11c80*/  IMAD.SHL.U32 R4, R11, 0x10, RZ ;  /* 0x000000100b047824 */ /* 0x000fe200078e00ff */
[----:B------:R-:W-:Y:S01]  /*11c90*/  LOP3.LUT R3, R0, 0x60, RZ, 0xc0, !PT ;  /* 0x0000006000037812 */ /* 0x000fe200078ec0ff */
[----:B-1----:R-:W-:Y:S01]  /*11ca0*/  IMAD.SHL.U32 R9, R12, 0x4, RZ ;  /* 0x000000040c097824 */ /* 0x002fe200078e00ff */
[----:B------:R-:W-:Y:S01]  /*11cb0*/  LOP3.LUT R23, R2, 0x360, RZ, 0xc0, !PT ;  /* 0x0000036002177812 */ /* 0x000fe200078ec0ff */
[----:B------:R-:W-:Y:S01]  /*11cc0*/  IMAD.SHL.U32 R8, R12, 0x2, RZ ;  /* 0x000000020c087824 */ /* 0x000fe200078e00ff */
[----:B------:R-:W-:-:S02]  /*11cd0*/  LOP3.LUT R10, R3, 0x700, R4, 0xf8, !PT ;  /* 0x00000700030a7812 */ /* 0x000fc400078ef804 */
[----:B------:R-:W-:Y:S02]  /*11ce0*/  SHF.R.U32.HI R3, RZ, 0x1, R12 ;  /* 0x00000001ff037819 */ /* 0x000fe4000001160c */
[----:B------:R-:W-:Y:S02]  /*11cf0*/  LOP3.LUT R2, R2, 0x80, RZ, 0xc0, !PT ;  /* 0x0000008002027812 */ /* 0x000fe400078ec0ff */
[----:B------:R-:W-:Y:S01]  /*11d00*/  LOP3.LUT R23, R23, 0x400, R4, 0xf8, !PT ;  /* 0x0000040017177812 */ /* 0x000fe200078ef804 */
[----:B------:R-:W-:Y:S01]  /*11d10*/  IMAD.SHL.U32 R4, R12, 0x80, RZ ;  /* 0x000000800c047824 */ /* 0x000fe200078e00ff */
[----:B------:R-:W-:Y:S02]  /*11d20*/  LOP3.LUT R2, R2, 0x10, R3, 0xf8, !PT ;  /* 0x0000001002027812 */ /* 0x000fe400078ef803 */
[----:B------:R-:W-:Y:S02]  /*11d30*/  LOP3.LUT R3, R3, 0x20, RZ, 0xc0, !PT ;  /* 0x0000002003037812 */ /* 0x000fe400078ec0ff */
[----:B------:R-:W-:-:S02]  /*11d40*/  LOP3.LUT R2, R2, 0x10, R9, 0x78, !PT ;  /* 0x0000001002027812 */ /* 0x000fc400078e7809 */
[----:B------:R-:W-:Y:S02]  /*11d50*/  LOP3.LUT R3, R3, 0x10, R12, 0xf8, !PT ;  /* 0x0000001003037812 */ /* 0x000fe400078ef80c */
[----:B------:R-:W-:Y:S02]  /*11d60*/  LOP3.LUT R5, R4, 0x400, RZ, 0xc0, !PT ;  /* 0x0000040004057812 */ /* 0x000fe400078ec0ff */
[----:B------:R-:W-:Y:S02]  /*11d70*/  LOP3.LUT R3, R3, 0x380, R4, 0xf8, !PT ;  /* 0x0000038003037812 */ /* 0x000fe400078ef804 */
[----:B------:R-:W-:Y:S02]  /*11d80*/  LOP3.LUT R7, R0, 0x90, RZ, 0xc0, !PT ;  /* 0x0000009000077812 */ /* 0x000fe400078ec0ff */
[----:B------:R-:W-:Y:S02]  /*11d90*/  LOP3.LUT R23, R23, R2, RZ, 0xfc, !PT ;  /* 0x0000000217177212 */ /* 0x000fe400078efcff */
[----:B------:R-:W-:-:S02]  /*11da0*/  LOP3.LUT R5, R5, 0x800, R6, 0xf8, !PT ;  /* 0x0000080005057812 */ /* 0x000fc400078ef806 */
[----:B------:R-:W-:Y:S02]  /*11db0*/  LOP3.LUT R2, R3, 0x70, R0, 0x78, !PT ;  /* 0x0000007003027812 */ /* 0x000fe400078e7800 */
[----:B------:R-:W-:Y:S02]  /*11dc0*/  LOP3.LUT R7, R7, 0x10, R8, 0x78, !PT ;  /* 0x0000001007077812 */ /* 0x000fe400078e7808 */
[----:B------:R-:W-:Y:S01]  /*11dd0*/  LOP3.LUT R25, R5, R2, RZ, 0xfc, !PT ;  /* 0x0000000205197212 */ /* 0x000fe200078efcff */
[----:B------:R-:W-:Y:S01]  /*11de0*/  IMAD.SHL.U32 R2, R12, 0x40, RZ ;  /* 0x000000400c027824 */ /* 0x000fe200078e00ff */
[----:B------:R-:W-:Y:S02]  /*11df0*/  LOP3.LUT R7, R10, R7, RZ, 0xfc, !PT ;  /* 0x000000070a077212 */ /* 0x000fe400078efcff */
[----:B------:R-:W-:Y:S01]  /*11e00*/  SHF.R.U32.HI R4, RZ, 0x1, R11 ;  /* 0x00000001ff047819 */ /* 0x000fe2000001160b */
[C---:B------:R-:W-:Y:S01]  /*11e10*/  VIADD R3, R25.reuse, 0x40 ;  /* 0x0000004019037836 */ /* 0x040fe20000000000 */
[----:B------:R-:W-:Y:S01]  /*11e20*/  LOP3.LUT R0, R0, 0x10, RZ, 0xc0, !PT ;  /* 0x0000001000007812 */ /* 0x000fe200078ec0ff */
[----:B------:R-:W-:Y:S01]  /*11e30*/  @P0 VIADD R3, R25, 0xffffffc0 ;  /* 0xffffffc019030836 */ /* 0x000fe20000000000 */
[----:B------:R-:W-:Y:S01]  /*11e40*/  LOP3.LUT R4, R4, 0x40, R2, 0xf8, !PT ;  /* 0x0000004004047812 */ /* 0x000fe200078ef802 */
[----:B------:R-:W-:Y:S01]  /*11e50*/  IMAD.IADD R2, R16, 0x1, R7 ;  /* 0x0000000110027824 */ /* 0x000fe200078e0207 */
[----:B------:R-:W-:-:S04]  /*11e60*/  LOP3.LUT R4, R0, 0x20, RZ, 0xfc, !PT ;  /* 0x0000002000047812 */ /* 0x000fc800078efcff */
[----:B------:R0:W-:Y:S04]  /*11e70*/  STL [R1+0x14], R2 ;  /* 0x0000140201007387 */ /* 0x0001e80000100800 */
[----:B------:R1:W-:Y:S01]  /*11e80*/  STL [R1+0x10], R3 ;  /* 0x0000100301007387 */ /* 0x0003e20000100800 */
[C---:B0-----:R-:W-:Y:S02]  /*11e90*/  LOP3.LUT R2, R23.reuse, 0x1800, RZ, 0xfc, !PT ;  /* 0x0000180017027812 */ /* 0x041fe400078efcff */
[----:B-1----:R-:W-:Y:S02]  /*11ea0*/  LOP3.LUT R3, R0, 0x40, RZ, 0xfc, !PT ;  /* 0x0000004000037812 */ /* 0x002fe400078efcff */
[----:B------:R-:W-:-:S07]  /*11eb0*/  LOP3.LUT R0, R23, 0x2800, RZ, 0xfc, !PT ;  /* 0x0000280017007812 */ /* 0x000fce00078efcff */
.L_x_9850:
[----:B------:R-:W-:Y:S01]  /*11ec0*/  ULDC.64 UR4, c[0x0][0xa28] ;  /* 0x00028a0000047ab9 */ /* 0x000fe20000000a00 */
[----:B------:R-:W-:Y:S01]  /*11ed0*/  ULDC.64 UR8, c[0x0][0xa00] ;  /* 0x0002800000087ab9 */ /* 0x000fe20000000a00 */
[----:B------:R-:W-:Y:S01]  /*11ee0*/  UISETP.NE.U32.AND UP0, UPT, UR4, URZ, UPT ;  /* 0x0000003f0400728c */ /* 0x000fe2000bf05070 */
[----:B------:R-:W-:Y:S01]  /*11ef0*/  ISETP.NE.U32.AND P0, PT, RZ, UR8, PT ;  /* 0x00000008ff007c0c */ /* 0x000fe2000bf05070 */
[----:B------:R-:W-:Y:S01]  /*11f00*/  ULDC.64 UR6, c[0x0][0xa00] ;  /* 0x0002800000067ab9 */ /* 0x000fe20000000a00 */
[----:B-12---:R-:W-:Y:S01]  /*11f10*/  IMAD.MOV.U32 R4, RZ, RZ, RZ ;  /* 0x000000ffff047224 */ /* 0x006fe200078e00ff */
[----:B------:R-:W-:Y:S01]  /*11f20*/  UISETP.NE.AND.EX UP0, UPT, UR5, URZ, UPT, UP0 ;  /* 0x0000003f0500728c */ /* 0x000fe2000bf05300 */
[----:B------:R-:W-:Y:S01]  /*11f30*/  ISETP.NE.AND.EX P0, PT, RZ, UR9, PT, P0 ;  /* 0x00000009ff007c0c */ /* 0x000fe2000bf05300 */
[----:B------:R-:W-:Y:S01]  /*11f40*/  UIMAD.WIDE UR6, UR42, 0x4, UR6 ;  /* 0x000000042a0678a5 */ /* 0x000fe2000f8e0206 */
[----:B------:R-:W2:Y:S01]  /*11f50*/  LDL.LU R5, [R1+0x8] ;  /* 0x0000080001057983 */ /* 0x000ea20000300800 */
[----:B------:R-:W-:Y:S01]  /*11f60*/  ULDC.64 UR10, c[0x0][0xa18] ;  /* 0x00028600000a7ab9 */ /* 0x000fe20000000a00 */
[----:B0-----:R-:W0:Y:S01]  /*11f70*/  LDC R6, c[0x0][0x288] ;  /* 0x0000a200ff067b82 */ /* 0x001e220000000800 */
[----:B------:R-:W-:Y:S01]  /*11f80*/  PLOP3.LUT P1, PT, PT, PT, UP0, 0x80, 0x0 ;  /* 0x000000000000781c */ /* 0x000fe20003f2f008 */
[----:B------:R-:W-:Y:S01]  /*11f90*/  ULDC.64 UR8, c[0x0][0xa08] ;  /* 0x0002820000087ab9 */ /* 0x000fe20000000a00 */
[----:B------:R-:W-:-:S02]  /*11fa0*/  IMAD.U32 R2, RZ, RZ, UR6 ;  /* 0x00000006ff027e24 */ /* 0x000fc4000f8e00ff */
[----:B------:R-:W-:Y:S01]  /*11fb0*/  IMAD.U32 R3, RZ, RZ, UR7 ;  /* 0x00000007ff037e24 */ /* 0x000fe2000f8e00ff */
[----:B------:R-:W-:Y:S02]  /*11fc0*/  @UP0 ULDC.64 UR4, c[0x0][0xa28] ;  /* 0x00028a0000040ab9 */ /* 0x000fe40000000a00 */
[----:B------:R-:W-:Y:S02]  /*11fd0*/  @UP0 UIMAD.WIDE UR4, UR42, 0x4, UR4 ;  /* 0x000000042a0408a5 */ /* 0x000fe4000f8e0204 */
[----:B------:R1:W3:Y:S01]  /*11fe0*/  @P0 LDG.E R0, desc[UR52][R2.64] ;  /* 0x0000003402000981 */ /* 0x0002e2000c1e1900 */
[----:B------:R-:W-:-:S04]  /*11ff0*/  UISETP.NE.U32.AND UP0, UPT, UR10, URZ, UPT ;  /* 0x0000003f0a00728c */ /* 0x000fc8000bf05070 */
[----:B------:R-:W-:Y:S01]  /*12000*/  UISETP.NE.AND.EX UP0, UPT, UR11, URZ, UPT, UP0 ;  /* 0x0000003f0b00728c */ /* 0x000fe2000bf05300 */
[----:B-1----:R-:W-:Y:S02]  /*12010*/  IMAD.U32 R2, RZ, RZ, UR4 ;  /* 0x00000004ff027e24 */ /* 0x002fe4000f8e00ff */
[----:B------:R-:W-:Y:S01]  /*12020*/  IMAD.U32 R3, RZ, RZ, UR5 ;  /* 0x00000005ff037e24 */ /* 0x000fe2000f8e00ff */
[----:B------:R-:W-:-:S04]  /*12030*/  ULDC.64 UR4, c[0x0][0xa08] ;  /* 0x0002820000047ab9 */ /* 0x000fc80000000a00 */
[----:B------:R1:W5:Y:S01]  /*12040*/  @P1 LDG.E R4, desc[UR52][R2.64] ;  /* 0x0000003402041981 */ /* 0x000362000c1e1900 */
[----:B------:R-:W-:Y:S01]  /*12050*/  ISETP.NE.U32.AND P1, PT, RZ, UR4, PT ;  /* 0x00000004ff007c0c */ /* 0x000fe2000bf25070 */
[----:B------:R-:W-:Y:S01]  /*12060*/  UIMAD.WIDE UR8, UR42, 0x4, UR8 ;  /* 0x000000042a0878a5 */ /* 0x000fe2000f8e0208 */
[----:B------:R-:W-:Y:S02]  /*12070*/  IMAD.MOV.U32 R29, RZ, RZ, RZ ;  /* 0x000000ffff1d7224 */ /* 0x000fe400078e00ff */
[----:B------:R-:W-:Y:S01]  /*12080*/  ISETP.NE.AND.EX P1, PT, RZ, UR5, PT, P1 ;  /* 0x00000005ff007c0c */ /* 0x000fe2000bf25310 */
[----:B------:R-:W-:Y:S01]  /*12090*/  @UP0 ULDC.64 UR4, c[0x0][0xa18] ;  /* 0x0002860000040ab9 */ /* 0x000fe20000000a00 */
[----:B------:R-:W-:Y:S01]  /*120a0*/  PLOP3.LUT P4, PT, PT, PT, UP0, 0x80, 0x0 ;  /* 0x000000000000781c */ /* 0x000fe20003f8f008 */
[----:B------:R-:W-:Y:S01]  /*120b0*/  @UP0 UIMAD.WIDE UR4, UR42, 0x4, UR4 ;  /* 0x000000042a0408a5 */ /* 0x000fe2000f8e0204 */
[----:B-1----:R-:W-:Y:S02]  /*120c0*/  IMAD.U32 R2, RZ, RZ, UR8 ;  /* 0x00000008ff027e24 */ /* 0x002fe4000f8e00ff */
[----:B------:R-:W-:-:S07]  /*120d0*/  IMAD.U32 R3, RZ, RZ, UR9 ;  /* 0x00000009ff037e24 */ /* 0x000fce000f8e00ff */
[----:B------:R1:W5:Y:S02]  /*120e0*/  @P1 LDG.E R29, desc[UR52][R2.64] ;  /* 0x00000034021d1981 */ /* 0x000364000c1e1900 */
[----:B-1----:R-:W-:Y:S02]  /*120f0*/  IMAD.U32 R2, RZ, RZ, UR4 ;  /* 0x00000004ff027e24 */ /* 0x002fe4000f8e00ff */
[----:B------:R-:W-:Y:S01]  /*12100*/  IMAD.U32 R3, RZ, RZ, UR5 ;  /* 0x00000005ff037e24 */ /* 0x000fe2000f8e00ff */
[----:B------:R-:W-:Y:S01]  /*12110*/  UMOV UR43, URZ ;  /* 0x0000003f002b7c82 */ /* 0x000fe20008000000 */
[----:B------:R-:W-:-:S03]  /*12120*/  ULDC.64 UR4, c[0x0][0xa20] ;  /* 0x0002880000047ab9 */ /* 0x000fc60000000a00 */
[----:B0-----:R0:W4:Y:S01]  /*12130*/  @P4 LDG.E R6, desc[UR52][R2.64] ;  /* 0x0000003402064981 */ /* 0x001122000c1e1900 */
        /* <DEDUP_REMOVED lines=8> */
[----:B------:R-:W-:Y:S02]  /*121c0*/  SHF.R.U32.HI R3, RZ, 0x8, R3 ;  /* 0x00000008ff037819 */ /* 0x000fe40000011603 */
[----:B---3--:R-:W-:-:S05]  /*121d0*/  @P0 R2UR UR43, R0 ;  /* 0x00000000002b02ca */ /* 0x008fca00000e0000 */
[----:B------:R-:W-:Y:S01]  /*121e0*/  ULOP3.LUT UR36, UR36, 0xffff, URZ, 0xc0, !UPT ;  /* 0x0000ffff24247892 */ /* 0x000fe2000f8ec03f */
[----:B------:R-:W0:Y:S02]  /*121f0*/  LDC R0, c[0x0][0x424] ;  /* 0x00010900ff007b82 */ /* 0x000e240000000800 */
[----:B0-----:R-:W-:Y:S02]  /*12200*/  SEL R5, R0, 0x1, P2 ;  /* 0x0000000100057807 */ /* 0x001fe40001000000 */
[----:B------:R-:W-:Y:S01]  /*12210*/  LEA.HI R0, R2, R3, RZ, 0x10 ;  /* 0x0000000302007211 */ /* 0x000fe200078f80ff */
[----:B----4-:R0:W-:Y:S01]  /*12220*/  STL [R1+0xc], R6 ;  /* 0x00000c0601007387 */ /* 0x0101e20000100800 */
[----:B------:R-:W-:Y:S02]  /*12230*/  IMAD.MOV.U32 R9, RZ, RZ, R6 ;  /* 0x000000ffff097224 */ /* 0x000fe400078e0006 */
        /* <DEDUP_REMOVED lines=10> */
.L_x_9771:
[----:B-----5:R-:W-:Y:S01]  /*122e0*/  IMAD.IADD R29, R29, 0x1, R4 ;  /* 0x000000011d1d7824 */ /* 0x020fe200078e0204 */
[----:B------:R-:W-:Y:S06]  /*122f0*/  @!P3 BRA `(.L_x_9772) ;  /* 0x000000000018b947 */ /* 0x000fec0003800000 */
[----:B------:R-:W-:Y:S02]  /*12300*/  ULDC.64 UR4, c[0x0][0xa20] ;  /* 0x0002880000047ab9 */ /* 0x000fe40000000a00 */
[----:B------:R-:W-:-:S06]  /*12310*/  UIMAD.WIDE UR4, UR42, 0x4, UR4 ;  /* 0x000000042a0478a5 */ /* 0x000fcc000f8e0204 */
[----:B------:R-:W-:Y:S02]  /*12320*/  IMAD.U32 R2, RZ, RZ, UR4 ;  /* 0x00000004ff027e24 */ /* 0x000fe4000f8e00ff */
[----:B------:R-:W-:-:S05]  /*12330*/  IMAD.U32 R3, RZ, RZ, UR5 ;  /* 0x00000005ff037e24 */ /* 0x000fca000f8e00ff */
[----:B------:R1:W5:Y:S01]  /*12340*/  LDG.E R6, desc[UR52][R2.64] ;  /* 0x0000003402067981 */ /* 0x000362000c1e1900 */
[----:B------:R-:W-:Y:S05]  /*12350*/  BRA `(.L_x_9773) ;  /* 0x0000000000187947 */ /* 0x000fea0003800000 */
.L_x_9772:
[----:B------:R-:W-:Y:S05]  /*12360*/  @!P1 BRA `(.L_x_9773) ;  /* 0x0000000000149947 */ /* 0x000fea0003800000 */
[----:B------:R-:W-:Y:S02]  /*12370*/  IMAD.U32 R2, RZ, RZ, UR8 ;  /* 0x00000008ff027e24 */ /* 0x000fe4000f8e00ff */
[----:B------:R-:W-:-:S05]  /*12380*/  IMAD.U32 R3, RZ, RZ, UR9 ;  /* 0x00000009ff037e24 */ /* 0x000fca000f8e00ff */
[----:B------:R-:W2:Y:S04]  /*12390*/  LDG.E R5, desc[UR52][R2.64] ;  /* 0x0000003402057981 */ /* 0x000ea8000c1e1900 */
[----:B------:R-:W2:Y:S02]  /*123a0*/  LDG.E R6, desc[UR52][R2.64+0x4] ;  /* 0x0000043402067981 */ /* 0x000ea4000c1e1900 */
[----:B--2---:R-:W-:-:S07]  /*123b0*/  IMAD.IADD R6, R6, 0x1, -R5 ;  /* 0x0000000106067824 */ /* 0x004fce00078e0a05 */
.L_x_9773:
[----:B-1----:R-:W2:Y:S01]  /*123c0*/  LDL.LU R3, [R1+0x4] ;  /* 0x0000040001037983 */ /* 0x002ea20000300800 */
[----:B------:R-:W1:Y:S01]  /*123d0*/  LDC R2, c[0x0][0x448] ;  /* 0x00011200ff027b82 */ /* 0x000e620000000800 */
[----:B-----5:R-:W-:Y:S01]  /*123e0*/  IMAD.IADD R6, R6, 0x1, -R4 ;  /* 0x0000000106067824 */ /* 0x020fe200078e0a04 */
[----:B-1----:R-:W-:-:S13]  /*123f0*/  ISETP.NE.AND P1, PT, R2, 0x1, PT ;  /* 0x000000010200780c */ /* 0x002fda0003f25270 */
[----:B------:R-:W1:Y:S08]  /*12400*/  @P1 LDC R4, c[0x0][0x44c] ;  /* 0x00011300ff041b82 */ /* 0x000e700000000800 */
[----:B------:R-:W3:Y:S01]  /*12410*/  @P1 LDC R2, c[0x0][0x450] ;  /* 0x00011400ff021b82 */ /* 0x000ee20000000800 */
[----:B--2---:R-:W-:-:S04]  /*12420*/  IMAD R10, R3, 0xc0, RZ ;  /* 0x000000c0030a7824 */ /* 0x004fc800078e02ff */
[----:B------:R-:W-:Y:S01]  /*12430*/  VIADD R3, R10, 0xbf ;  /* 0x000000bf0a037836 */ /* 0x000fe20000000000 */
[----:B------:R2:W-:Y:S03]  /*12440*/  STL [R1+0x4], R10 ;  /* 0x0000040a01007387 */ /* 0x0005e60000100800 */
[----:B-1----:R-:W-:-:S05]  /*12450*/  @P1 IMAD.HI.U32 R5, R3, R4, RZ ;  /* 0x0000000403051227 */ /* 0x002fca00078e00ff */
        /* <DEDUP_REMOVED lines=17> */
.L_x_9775:
[----:B------:R-:W-:-:S13]  /*12570*/  ISETP.NE.AND P0, PT, R3, 0x1, PT ;  /* 0x000000010300780c */ /* 0x000fda0003f05270 */
[----:B------:R-:W1:Y:S02]  /*12580*/  @P0 LDC.64 R4, c[0x0][0x9e8] ;  /* 0x00027a00ff040b82 */ /* 0x000e640000000a00 */
[----:B-1----:R-:W-:-:S05]  /*12590*/  @P0 IMAD.HI.U32 R4, R8, R4, RZ ;  /* 0x0000000408040227 */ /* 0x002fca00078e00ff */
[----:B------:R-:W-:-:S07]  /*125a0*/  @P0 SHF.R.U32.HI R8, RZ, R5, R4 ;  /* 0x00000005ff080219 */ /* 0x000fce0000011604 */
.L_x_9776:
[----:B------:R-:W-:-:S05]  /*125b0*/  IMAD R5, R8, R3, R3 ;  /* 0x0000000308057224 */ /* 0x000fca00078e0203 */
[----:B------:R-:W-:-:S07]  /*125c0*/  VIMNMX R2, R2, R5, PT ;  /* 0x0000000502027248 */ /* 0x000fce0003fe0100 */
.L_x_9774:
[----:B------:R-:W1:Y:S01]  /*125d0*/  @P1 LDC R5, c[0x0][0x44c] ;  /* 0x00011300ff051b82 */ /* 0x000e620000000800 */
[----:B------:R-:W-:Y:S01]  /*125e0*/  IMAD.MOV.U32 R7, RZ, RZ, R10 ;  /* 0x000000ffff077224 */ /* 0x000fe200078e000a */
[----:B------:R-:W-:Y:S01]  /*125f0*/  ULDC UR4, c[0x0][0x9dc] ;  /* 0x0002770000047ab9 */ /* 0x000fe20000000800 */
[----:B------:R-:W-:-:S05]  /*12600*/  VIADD R2, R2, 0x7f ;  /* 0x0000007f02027836 */ /* 0x000fca0000000000 */
[----:B------:R-:W2:Y:S01]  /*12610*/  @P1 LDC R4, c[0x0][0x450] ;  /* 0x00011400ff041b82 */ /* 0x000ea20000000800 */
[----:B-1----:R-:W-:-:S05]  /*12620*/  @P1 IMAD.HI.U32 R5, R10, R5, RZ ;  /* 0x000000050a051227 */ /* 0x002fca00078e00ff */
[----:B--2---:R-:W-:Y:S02]  /*12630*/  @P1 SHF.R.U32.HI R7, RZ, R4, R5 ;  /* 0x00000004ff071219 */ /* 0x004fe40000011605 */
[----:B------:R-:W-:Y:S02]  /*12640*/  SHF.R.S32.HI R5, RZ, 0x1f, R2 ;  /* 0x0000001fff057819 */ /* 0x000fe40000011402 */
[----:B------:R-:W-:Y:S01]  /*12650*/  IADD3 R7, R7, R6, -R9 ;  /* 0x0000000607077210 */ /* 0x000fe20007ffe809 */
[----:B------:R-:W-:Y:S01]  /*12660*/  VIADD R6, R6, 0x7f ;  /* 0x0000007f06067836 */ /* 0x000fe20000000000 */
[----:B------:R-:W-:-:S04]  /*12670*/  LEA.HI R2, R5, R2, RZ, 0x7 ;  /* 0x0000000205027211 */ /* 0x000fc800078f38ff */
[----:B------:R-:W-:Y:S02]  /*12680*/  SHF.R.S32.HI R5, RZ, 0x1f, R6 ;  /* 0x0000001fff057819 */ /* 0x000fe40000011406 */
[----:B------:R-:W-:Y:S02]  /*12690*/  SHF.R.S32.HI R2, RZ, 0x7, R2 ;  /* 0x00000007ff027819 */ /* 0x000fe40000011402 */
[----:B------:R-:W-:-:S04]  /*126a0*/  LEA.HI R5, R5, R6, RZ, 0x7 ;  /* 0x0000000605057211 */ /* 0x000fc800078f38ff */
        /* <DEDUP_REMOVED lines=13> */
.L_x_9778:
[----:B------:R-:W-:-:S13]  /*12780*/  ISETP.NE.AND P0, PT, R3, 0x1, PT ;  /* 0x000000010300780c */ /* 0x000fda0003f05270 */
[----:B------:R-:W1:Y:S02]  /*12790*/  @P0 LDC.64 R4, c[0x0][0x9e8] ;  /* 0x00027a00ff040b82 */ /* 0x000e640000000a00 */
[----:B-1----:R-:W-:-:S05]  /*127a0*/  @P0 IMAD.HI.U32 R4, R7, R4, RZ ;  /* 0x0000000407040227 */ /* 0x002fca00078e00ff */
[----:B------:R-:W-:-:S07]  /*127b0*/  @P0 SHF.R.U32.HI R7, RZ, R5, R4 ;  /* 0x00000005ff070219 */ /* 0x000fce0000011604 */
.L_x_9779:
[----:B------:R-:W-:-:S05]  /*127c0*/  IMAD R3, R7, R3, RZ ;  /* 0x0000000307037224 */ /* 0x000fca00078e02ff */
[----:B------:R-:W-:-:S07]  /*127d0*/  VIMNMX R2, R2, R3, !PT ;  /* 0x0000000302027248 */ /* 0x000fce0007fe0100 */
.L_x_9777:
[----:B------:R-:W-:Y:S02]  /*127e0*/  SHF.R.U32.HI R4, RZ, 0x10, R0 ;  /* 0x00000010ff047819 */ /* 0x000fe40000011600 */
[----:B------:R-:W-:Y:S02]  /*127f0*/  SHF.R.S32.HI R3, RZ, 0x1f, R2 ;  /* 0x0000001fff037819 */ /* 0x000fe40000011402 */
[----:B------:R-:W-:Y:S02]  /*12800*/  ISETP.NE.AND P0, PT, R4, RZ, PT ;  /* 0x000000ff0400720c */ /* 0x000fe40003f05270 */
[----:B------:R-:W-:Y:S01]  /*12810*/  LEA.HI R3, R3, R2, RZ, 0x7 ;  /* 0x0000000203037211 */ /* 0x000fe200078f38ff */
[----:B------:R-:W-:-:S03]  /*12820*/  IMAD.MOV.U32 R2, RZ, RZ, RZ ;  /* 0x000000ffff027224 */ /* 0x000fc600078e00ff */
[----:B------:R-:W-:-:S04]  /*12830*/  SHF.R.S32.HI R3, RZ, 0x7, R3 ;  /* 0x00000007ff037819 */ /* 0x000fc80000011403 */
[----:B------:R-:W-:-:S03]  /*12840*/  VIMNMX R27, RZ, R3, !PT ;  /* 0x00000003ff1b7248 */ /* 0x000fc60007fe0100 */
[----:B------:R-:W1:Y:S01]  /*12850*/  @!P0 LDC R4, c[0x0][0x9f0] ;  /* 0x00027c00ff048b82 */ /* 0x000e620000000800 */
[----:B------:R-:W-:-:S13]  /*12860*/  ISETP.GT.AND P1, PT, R6, R27, PT ;  /* 0x0000001b0600720c */ /* 0x000fda0003f24270 */
[----:B------:R-:W-:Y:S05]  /*12870*/  @!P1 BRA `(.L_x_9780) ;  /* 0x00000000006c9947 */ /* 0x000fea0003800000 */
[-C--:B-1----:R-:W-:Y:S02]  /*12880*/  IABS R5, R4.reuse ;  /* 0x0000000400057213 */ /* 0x082fe40000000000 */
[----:B------:R-:W-:Y:S02]  /*12890*/  IABS R8, R4 ;  /* 0x0000000400087213 */ /* 0x000fe40000000000 */
[----:B0-----:R-:W0:Y:S03]  /*128a0*/  I2F.RP R9, R5 ;  /* 0x0000000500097306 */ /* 0x001e260000209400 */
        /* <DEDUP_REMOVED lines=24> */
.L_x_9780:
[----:B------:R-:W-:Y:S01]  /*12a30*/  LOP3.LUT R0, R0, 0xff, RZ, 0xc0, !PT ;  /* 0x000000ff00007812 */ /* 0x000fe200078ec0ff */
[----:B------:R-:W-:Y:S04]  /*12a40*/  BSSY B7, `(.L_x_9781) ;  /* 0x0000329000077945 */ /* 0x000fe80003800000 */
[----:B------:R-:W-:-:S05]  /*12a50*/  IMAD R27, R0, R2, R27 ;  /* 0x00000002001b7224 */ /* 0x000fca00078e021b */
[----:B------:R-:W-:-:S04]  /*12a60*/  VIADDMNMX R3, R27, R2, R6, PT ;  /* 0x000000021b037246 */ /* 0x000fc80003800106 */
        /* <DEDUP_REMOVED lines=13> */
[----:B---3--:R-:W2:Y:S01]  /*12b40*/  @P0 ATOMG.E.ADD.STRONG.GPU PT, R3, desc[UR52][R2.64], R5 ;  /* 0x00000005020309a8 */ /* 0x008ea200081ee1f4 */
[----:B-1----:R-:W1:Y:S02]  /*12b50*/  S2R R4, SR_LTMASK ;  /* 0x0000000000047919 */ /* 0x002e640000003900 */
[----:B-1----:R-:W-:-:S04]  /*12b60*/  LOP3.LUT R4, R4, UR4, RZ, 0xc0, !PT ;  /* 0x0000000404047c12 */ /* 0x002fc8000f8ec0ff */
[----:B------:R-:W1:Y:S01]  /*12b70*/  POPC R7, R4 ;  /* 0x0000000400077309 */ /* 0x000e620000000000 */
[----:B--2---:R-:W1:Y:S02]  /*12b80*/  SHFL.IDX PT, R0, R3, R0, 0x1f ;  /* 0x00001f0003007589 */ /* 0x004e6400000e0000 */
[----:B-1----:R-:W-:-:S05]  /*12b90*/  IADD3 R0, R0, UR40, R7 ;  /* 0x0000002800007c10 */ /* 0x002fca000fffe007 */
[----:B------:R2:W-:Y:S01]  /*12ba0*/  STL [R1], R0 ;  /* 0x0000000001007387 */ /* 0x0005e20000100800 */
[----:B------:R-:W-:Y:S05]  /*12bb0*/  BRA `(.L_x_9783) ;  /* 0x0000003000447947 */ /* 0x000fea0003800000 */
.L_x_9782:
        /* <DEDUP_REMOVED lines=20> */
.L_x_9785:
[----:B------:R-:W-:Y:S05]  /*12d00*/  BSYNC B6 ;  /* 0x0000000000067941 */ /* 0x000fea0003800000 */
.L_x_9784:
        /* <DEDUP_REMOVED lines=22> */
.L_x_9787:
[----:B------:R-:W-:Y:S05]  /*12e70*/  BSYNC B6 ;  /* 0x0000000000067941 */ /* 0x000fea0003800000 */
.L_x_9786:
        /* <DEDUP_REMOVED lines=20> */
.L_x_9789:
[----:B------:R-:W-:Y:S05]  /*12fc0*/  BSYNC B6 ;  /* 0x0000000000067941 */ /* 0x000fea0003800000 */
.L_x_9788:
[----:B------:R-:W-:Y:S01]  /*12fd0*/  LOP3.LUT P6, RZ, R22, 0x1, RZ, 0xc0, !PT ;  /* 0x0000000116ff7812 */ /* 0x000fe200078cc0ff */
[----:B------:R-:W-:-:S12]  /*12fe0*/  BSSY B6, `(.L_x_9790) ;  /* 0x0000012000067945 */ /* 0x000fd80003800000 */
        /* <DEDUP_REMOVED lines=17> */
.L_x_9791:
[----:B------:R-:W-:Y:S05]  /*13100*/  BSYNC B6 ;  /* 0x0000000000067941 */ /* 0x000fea0003800000 */
.L_x_9790:
        /* <DEDUP_REMOVED lines=18> */
[----:B----4-:R-:W-:Y:S02]  /*13230*/  SHF.R.S32.HI R28, RZ, 0x1f, R26 ;  /* 0x0000001fff1c7819 */ /* 0x010fe4000001141a */
[----:B------:R-:W-:Y:S01]  /*13240*/  SEL R17, R26, RZ, !P0 ;  /* 0x000000ff1a117207 */ /* 0x000fe20004000000 */
[----:B------:R-:W-:Y:S08]  /*13250*/  BRA.DIV UR4, `(.L_x_9792) ;  /* 0x0000004204a07947 */ /* 0x000ff0000b800000 */
[----:B------:R2:W3:Y:S02]  /*13260*/  SHFL.IDX PT, R14, R20, RZ, 0x1f ;  /* 0x00001fff140e7589 */ /* 0x0004e400000e0000 */
.L_x_9869:
[----:B---3--:R-:W-:Y:S02]  /*13270*/  ISETP.NE.AND P0, PT, R14, RZ, PT ;  /* 0x000000ff0e00720c */ /* 0x008fe40003f05270 */
[----:B------:R-:W-:Y:S02]  /*13280*/  PLOP3.LUT P1, PT, PT, PT, PT, 0x8, 0x0 ;  /* 0x000000000000781c */ /* 0x000fe40003f2e170 */
[----:B------:R-:W-:-:S11]  /*13290*/  LOP3.LUT R22, R22, 0xfffffffe, RZ, 0xc0, !PT ;  /* 0xfffffffe16167812 */ /* 0x000fd600078ec0ff */
[----:B------:R-:W-:Y:S01]  /*132a0*/  @P1 LOP3.LUT R22, R22, 0x1, RZ, 0xfc, !PT ;  /* 0x0000000116161812 */ /* 0x000fe200078efcff */
[----:B------:R-:W-:Y:S06]  /*132b0*/  @P0 BRA `(.L_x_9793) ;  /* 0x0000000400b80947 */ /* 0x000fec0003800000 */
[----:B------:R-:W3:Y:S01]  /*132c0*/  LDL R0, [R1+0x8] ;  /* 0x0000080001007983 */ /* 0x000ee20000100800 */
[----:B------:R-:W-:Y:S01]  /*132d0*/  UMOV UR4, 0xffffffff ;  /* 0xffffffff00047882 */ /* 0x000fe20000000000 */
[----:B---3--:R-:W-:Y:S02]  /*132e0*/  VIADD R0, R0, 0xffffffff ;  /* 0xffffffff00007836 */ /* 0x008fe40000000000 */
[----:B------:R-:W-:Y:S05]  /*132f0*/  BRA.DIV UR4, `(.L_x_9794) ;  /* 0x0000004204987947 */ /* 0x000fea000b800000 */
[----:B------:R-:W-:-:S13]  /*13300*/  ELECT P6, URZ, PT ;  /* 0x00000000003f782f */ /* 0x000fda00038c0000 */
.L_x_9872:
[----:B------:R-:W-:Y:S05]  /*13310*/  @!P6 BRA `(.L_x_9793) ;  /* 0x0000000400a0e947 */ /* 0x000fea0003800000 */
[----:B------:R-:W-:-:S04]  /*13320*/  ISETP.NE.U32.AND P0, PT, R2, RZ, PT ;  /* 0x000000ff0200720c */ /* 0x000fc80003f05070 */
[----:B------:R-:W-:-:S13]  /*13330*/  ISETP.NE.AND.EX P0, PT, R3, RZ, PT, P0 ;  /* 0x000000ff0300720c */ /* 0x000fda0003f05300 */
[----:B------:R-:W-:Y:S05]  /*13340*/  @!P0 BRA `(.L_x_9795) ;  /* 0x0000000000448947 */ /* 0x000fea0003800000 */
[----:B------:R-:W3:Y:S01]  /*13350*/  LDC R7, c[0x0][0x43c] ;  /* 0x00010f00ff077b82 */ /* 0x000ee20000000800 */
[----:B------:R-:W-:Y:S01]  /*13360*/  ULDC.64 UR4, c[0x0][0x428] ;  /* 0x00010a0000047ab9 */ /* 0x000fe20000000a00 */
[----:B---3--:R-:W-:-:S13]  /*13370*/  ISETP.NE.AND P0, PT, R7, 0x1, PT ;  /* 0x000000010700780c */ /* 0x008fda0003f05270 */
        /* <DEDUP_REMOVED lines=14> */
.L_x_9795:
[----:B-1----:R-:W-:Y:S01]  /*13460*/  IMAD R4, R18, 0x8, R16 ;  /* 0x0000000812047824 */ /* 0x002fe200078e0210 */
[----:B---3--:R-:W-:Y:S01]  /*13470*/  SHF.L.U32 R3, R24, 0x1f, RZ ;  /* 0x0000001f18037819 */ /* 0x008fe200000006ff */
[----:B------:R-:W1:Y:S03]  /*13480*/  S2R R2, SR_TID.X ;  /* 0x0000000000027919 */ /* 0x000e660000002100 */
[----:B------:R-:W3:Y:S01]  /*13490*/  SYNCS.PHASECHK.TRANS64.TRYWAIT P0, [R4+URZ+0x19c80], R3 ;  /* 0x019c8003040075a7 */ /* 0x000ee2000800017f */
[----:B-1----:R-:W-:-:S04]  /*134a0*/  LOP3.LUT R2, R2, 0x7f, RZ, 0xc0, !PT ;  /* 0x0000007f02027812 */ /* 0x002fc800078ec0ff */
[----:B------:R-:W-:Y:S01]  /*134b0*/  ISETP.NE.AND P1, PT, R2, RZ, PT ;  /* 0x000000ff0200720c */ /* 0x000fe20003f25270 */
[----:B---3--:R-:W-:-:S12]  /*134c0*/  @!P0 BRA `(.L_x_9796) ;  /* 0x0000004000448947 */ /* 0x008fd80003800000 */
.L_x_9873:
        /* <DEDUP_REMOVED lines=8> */
.L_x_9797:
[----:B------:R-:W-:Y:S01]  /*13550*/  IMAD R2, R18, 0x3000, R16 ;  /* 0x0000300012027824 */ /* 0x000fe200078e0210 */
[----:B------:R-:W-:Y:S01]  /*13560*/  R2UR UR33, R4 ;  /* 0x00000000042172ca */ /* 0x000fe200000e0000 */
[----:B------:R-:W-:Y:S01]  /*13570*/  IMAD R0, R0, 0x80, R29 ;  /* 0x0000008000007824 */ /* 0x000fe200078e021d */
[----:B-----5:R-:W-:Y:S01]  /*13580*/  R2UR UR37, R17 ;  /* 0x00000000112572ca */ /* 0x020fe200000e0000 */
[----:B------:R-:W-:Y:S01]  /*13590*/  UIADD3 UR4, UP0, UR46, 0x470, URZ ;  /* 0x000004702e047890 */ /* 0x000fe2000ff1e03f */
[----:B------:R-:W-:Y:S01]  /*135a0*/  R2UR UR8, R2 ;  /* 0x00000000020872ca */ /* 0x000fe200000e0000 */
[----:B------:R-:W-:Y:S01]  /*135b0*/  UMOV UR6, 0x0 ;  /* 0x0000000000067882 */ /* 0x000fe20000000000 */
[----:B------:R-:W-:Y:S01]  /*135c0*/  R2UR UR35, R0 ;  /* 0x00000000002372ca */ /* 0x000fe200000e0000 */
[----:B------:R-:W-:Y:S01]  /*135d0*/  UIADD3.X UR5, URZ, UR47, URZ, UP0, !UPT ;  /* 0x0000002f3f057290 */ /* 0x000fe200087fe43f */
[----:B------:R-:W-:Y:S01]  /*135e0*/  UMOV UR7, 0x14f00000 ;  /* 0x14f0000000077882 */ /* 0x000fe20000000000 */
[----:B------:R-:W-:Y:S01]  /*135f0*/  UMOV UR34, URZ ;  /* 0x0000003f00227c82 */ /* 0x000fe20008000000 */
[----:B------:R-:W-:Y:S01]  /*13600*/  UMOV UR18, 0x20 ;  /* 0x0000002000127882 */ /* 0x000fe20000000000 */
[----:B------:R-:W-:-:S02]  /*13610*/  UMOV UR20, UR36 ;  /* 0x0000002400147c82 */ /* 0x000fc40008000000 */
[----:B------:R-:W-:Y:S02]  /*13620*/  UIADD3 UR33, UR33, 0x19c70, URZ ;  /* 0x00019c7021217890 */ /* 0x000fe4000fffe03f */
[----:B------:R-:W-:Y:S01]  /*13630*/  UMOV UR21, UR37 ;  /* 0x0000002500157c82 */ /* 0x000fe20008000000 */
[----:B------:R-:W-:Y:S01]  /*13640*/  UMOV UR10, 0x40 ;  /* 0x00000040000a7882 */ /* 0x000fe20000000000 */
        /* <DEDUP_REMOVED lines=12> */
[----:B------:R-:W4:Y:S02]  /*13710*/  SYNCS.PHASECHK.TRANS64.TRYWAIT P0, [R4+URZ+0x19c40], R3 ;  /* 0x019c4003040075a7 */ /* 0x000f24000800017f */
[----:B---34-:R-:W-:Y:S05]  /*13720*/  @!P0 BRA `(.L_x_9798) ;  /* 0x0000003c00c08947 */ /* 0x018fea0003800000 */
.L_x_9874:
[----:B------:R-:W-:Y:S05]  /*13730*/  @P1 BRA `(.L_x_9799) ;  /* 0x00000000001c1947 */ /* 0x000fea0003800000 */
[----:B------:R-:W4:Y:S01]  /*13740*/  S2R R5, SR_TID.X ;  /* 0x0000000000057919 */ /* 0x000f220000002100 */
[----:B-1-3--:R-:W-:-:S04]  /*13750*/  IMAD.MOV.U32 R3, RZ, RZ, 0x3000 ;  /* 0x00003000ff037424 */ /* 0x00afc800078e00ff */
[----:B------:R1:W-:Y:S01]  /*13760*/  SYNCS.ARRIVE.TRANS64 RZ, [R4+URZ+0x19c30], R3 ;  /* 0x019c300304ff79a7 */ /* 0x0003e2000800003f */
[----:B----4-:R-:W-:-:S04]  /*13770*/  LOP3.LUT R5, R5, 0x1f, RZ, 0xc0, !PT ;  /* 0x0000001f05057812 */ /* 0x010fc800078ec0ff */
[----:B------:R-:W-:-:S13]  /*13780*/  ISETP.NE.AND P0, PT, R5, RZ, PT ;  /* 0x000000ff0500720c */ /* 0x000fda0003f05270 */
[----:B-1----:R-:W-:Y:S05]  /*13790*/  @!P0 BRA `(.L_x_9799) ;  /* 0x0000000000048947 */ /* 0x002fea0003800000 */
[----:B------:R-:W-:Y:S01]  /*137a0*/  BPT.TRAP 0x1 ;  /* 0x000000040000795c */ /* 0x000fe20000300000 */
.L_x_9799:
        /* <DEDUP_REMOVED lines=31> */
.L_x_9793:
[----:B------:R-:W-:Y:S05]  /*139a0*/  WARPSYNC.ALL ;  /* 0x0000000000007948 */ /* 0x000fea0003800000 */
[----:B------:R-:W-:Y:S01]  /*139b0*/  VIADD R0, R16, 0xf000 ;  /* 0x0000f00010007836 */ /* 0x000fe20000000000 */
[----:B------:R-:W-:Y:S01]  /*139c0*/  USHF.R.S32.HI UR4, URZ, 0x1f, UR43 ;  /* 0x0000001f3f047899 */ /* 0x000fe2000801142b */
[----:B------:R-:W-:Y:S01]  /*139d0*/  BAR.SYNC.DEFER_BLOCKING 0x8, 0x200 ;  /* 0x0208000000007b1d */ /* 0x000fe20000010000 */
[----:B------:R-:W-:Y:S02]  /*139e0*/  USHF.R.S32.HI UR37, URZ, 0x1f, UR42 ;  /* 0x0000001f3f257899 */ /* 0x000fe4000801142a */
        /* <DEDUP_REMOVED lines=17> */
[----:B-1-3--:R-:W-:Y:S02]  /*13b00*/  IMAD.U32 R4, RZ, RZ, UR6 ;  /* 0x00000006ff047e24 */ /* 0x00afe4000f8e00ff */
        /* <DEDUP_REMOVED lines=9> */
[----:B--2---:R-:W-:-:S07]  /*13ba0*/  LEPC R20, `(.L_x_9801) ;  /* 0x000000001014794e */ /* 0x004fce0000000000 */
[----:B01----:R-:W-:Y:S05]  /*13bb0*/  CALL.ABS.NOINC R2 ;  /* 0x0000000002007343 */ /* 0x003fea0003c00000 */
.L_x_9801:
[----:B------:R-:W-:Y:S05]  /*13bc0*/  BSYNC B6 ;  /* 0x0000000000067941 */ /* 0x000fea0003800000 */
.L_x_9800:
[----:B------:R-:W4:Y:S01]  /*13bd0*/  LDL R12, [R1+0x4] ;  /* 0x00000400010c7983 */ /* 0x000f220000100800 */
[----:B0-----:R-:W0:Y:S01]  /*13be0*/  LDC R9, c[0x0][0x448] ;  /* 0x00011200ff097b82 */ /* 0x001e220000000800 */
[----:B------:R-:W-:Y:S01]  /*13bf0*/  ULDC.64 UR6, c[0x0][0x2d8] ;  /* 0x0000b60000067ab9 */ /* 0x000fe20000000a00 */
[----:B------:R-:W-:Y:S01]  /*13c00*/  UMOV UR44, UR48 ;  /* 0x00000030002c7c82 */ /* 0x000fe20008000000 */
[----:B------:R-:W0:Y:S01]  /*13c10*/  S2R R2, SR_TID.X ;  /* 0x0000000000027919 */ /* 0x000e220000002100 */
[----:B------:R-:W-:Y:S01]  /*13c20*/  UIMAD.WIDE.U32 UR4, UR36, UR6, UR44 ;  /* 0x00000006240472a5 */ /* 0x000fe2000f8e002c */
[----:B------:R-:W-:Y:S01]  /*13c30*/  ULDC.64 UR8, c[0x0][0x2e0] ;  /* 0x0000b80000087ab9 */ /* 0x000fe20000000a00 */
[----:B--2---:R-:W2:Y:S02]  /*13c40*/  S2R R20, SR_TID.X ;  /* 0x0000000000147919 */ /* 0x004ea40000002100 */
[----:B------:R-:W-:Y:S02]  /*13c50*/  UIMAD UR5, UR36, UR7, UR5 ;  /* 0x00000007240572a4 */ /* 0x000fe4000f8e0205 */
[----:B------:R-:W-:Y:S01]  /*13c60*/  UIMAD UR6, UR37, UR8, URZ ;  /* 0x00000008250672a4 */ /* 0x000fe2000f8e023f */
[----:B------:R-:W2:Y:S01]  /*13c70*/  S2R R10, SR_TID.X ;  /* 0x00000000000a7919 */ /* 0x000ea20000002100 */
[----:B------:R-:W-:-:S02]  /*13c80*/  UIMAD.WIDE.U32 UR4, UR43, UR8, UR4 ;  /* 0x000000082b0472a5 */ /* 0x000fc4000f8e0004 */
[----:B------:R-:W-:-:S03]  /*13c90*/  UIMAD UR6, UR43, UR9, UR6 ;  /* 0x000000092b0672a4 */ /* 0x000fc6000f8e0206 */
[----:B------:R-:W-:Y:S01]  /*13ca0*/  ULDC.64 UR8, c[0x0][0x280] ;  /* 0x0000a00000087ab9 */ /* 0x000fe20000000a00 */
[----:B-1-3--:R-:W-:Y:S01]  /*13cb0*/  IMAD.U32 R4, RZ, RZ, UR4 ;  /* 0x00000004ff047e24 */ /* 0x00afe2000f8e00ff */
[----:B------:R-:W-:Y:S02]  /*13cc0*/  UIADD3 UR6, UR5, UR6, URZ ;  /* 0x0000000605067290 */ /* 0x000fe4000fffe03f */
[----:B------:R-:W-:Y:S01]  /*13cd0*/  IMAD.U32 R5, RZ, RZ, UR5 ;  /* 0x00000005ff057e24 */ /* 0x000fe2000f8e00ff */
[----:B------:R-:W-:Y:S01]  /*13ce0*/  ULDC.64 UR4, c[0x0][0x2d0] ;  /* 0x0000b40000047ab9 */ /* 0x000fe20000000a00 */
[----:B0-----:R-:W-:Y:S02]  /*13cf0*/  ISETP.NE.AND P1, PT, R9, 0x1, PT ;  /* 0x000000010900780c */ /* 0x001fe40003f25270 */
[----:B------:R-:W-:-:S11]  /*13d00*/  LOP3.LUT R21, R2, 0x7f, RZ, 0xc0, !PT ;  /* 0x0000007f02157812 */ /* 0x000fd600078ec0ff */
[----:B------:R-:W0:Y:S01]  /*13d10*/  @P1 LDC R3, c[0x0][0x44c] ;  /* 0x00011300ff031b82 */ /* 0x000e220000000800 */
[----:B--2---:R-:W-:Y:S01]  /*13d20*/  IMAD.SHL.U32 R20, R20, 0x40, RZ ;  /* 0x0000004014147824 */ /* 0x004fe200078e00ff */
[----:B------:R-:W-:Y:S01]  /*13d30*/  SHF.R.U32.HI R21, RZ, 0x1, R21 ;  /* 0x00000001ff157819 */ /* 0x000fe20000011615 */
[----:B------:R-:W-:-:S03]  /*13d40*/  IMAD.SHL.U32 R10, R10, 0x10, RZ ;  /* 0x000000100a0a7824 */ /* 0x000fc600078e00ff */
[----:B------:R-:W-:Y:S02]  /*13d50*/  LOP3.LUT R20, R21, 0x40, R20, 0xf8, !PT ;  /* 0x0000004015147812 */ /* 0x000fe400078ef814 */
[----:B------:R-:W1:Y:S01]  /*13d60*/  @P1 LDC R2, c[0x0][0x450] ;  /* 0x00011400ff021b82 */ /* 0x000e620000000800 */
[----:B------:R-:W2:Y:S01]  /*13d70*/  S2R R21, SR_TID.X ;  /* 0x0000000000157919 */ /* 0x000ea20000002100 */
[----:B------:R-:W-:-:S04]  /*13d80*/  LOP3.LUT R10, R10, 0x10, RZ, 0xc0, !PT ;  /* 0x000000100a0a7812 */ /* 0x000fc800078ec0ff */
[C---:B------:R-:W-:Y:S02]  /*13d90*/  LOP3.LUT R11, R10.reuse, 0x20, RZ, 0xfc, !PT ;  /* 0x000000200a0b7812 */ /* 0x040fe400078efcff */
[----:B------:R-:W-:Y:S01]  /*13da0*/  LOP3.LUT R10, R10, 0x40, RZ, 0xfc, !PT ;  /* 0x000000400a0a7812 */ /* 0x000fe200078efcff */
[----:B----4-:R-:W-:Y:S02]  /*13db0*/  IMAD.IADD R0, R20, 0x1, R12 ;  /* 0x0000000114007824 */ /* 0x010fe400078e020c */
[----:B--2---:R-:W-:Y:S02]  /*13dc0*/  IMAD.SHL.U32 R20, R21, 0x10, RZ ;  /* 0x0000001015147824 */ /* 0x004fe400078e00ff */
[----:B0-----:R-:W-:-:S03]  /*13dd0*/  @P1 IMAD.HI.U32 R3, R0, R3, RZ ;  /* 0x0000000300031227 */ /* 0x001fc600078e00ff */
[----:B------:R-:W-:Y:S01]  /*13de0*/  LOP3.LUT R20, R20, 0x10, RZ, 0xc0, !PT ;  /* 0x0000001014147812 */ /* 0x000fe200078ec0ff */
[----:B------:R-:W-:Y:S01]  /*13df0*/  IMAD.MOV.U32 R7, RZ, RZ, R0 ;  /* 0x000000ffff077224 */ /* 0x000fe200078e0000 */
[----:B-1----:R-:W-:Y:S01]  /*13e00*/  @P1 SHF.R.U32.HI R7, RZ, R2, R3 ;  /* 0x00000002ff071219 */ /* 0x002fe20000011603 */
[----:B------:R-:W-:Y:S02]  /*13e10*/  IMAD.MOV.U32 R2, RZ, RZ, R4 ;  /* 0x000000ffff027224 */ /* 0x000fe400078e0004 */
[----:B------:R-:W-:Y:S01]  /*13e20*/  IMAD.U32 R3, RZ, RZ, UR6 ;  /* 0x00000006ff037e24 */ /* 0x000fe2000f8e00ff */
[--C-:B------:R-:W-:Y:S01]  /*13e30*/  SHF.R.S32.HI R4, RZ, 0x1f, R7.reuse ;  /* 0x0000001fff047819 */ /* 0x100fe20000011407 */
[----:B------:R-:W-:Y:S01]  /*13e40*/  IMAD.MOV R6, RZ, RZ, -R7 ;  /* 0x000000ffff067224 */ /* 0x000fe200078e0a07 */
[----:B------:R-:W-:-:S03]  /*13e50*/  ULDC.64 UR6, c[0x0][0x2c8] ;  /* 0x0000b20000067ab9 */ /* 0x000fc60000000a00 */
[----:B------:R-:W-:Y:S02]  /*13e60*/  IMAD R4, R4, UR4, RZ ;  /* 0x0000000404047c24 */ /* 0x000fe4000f8e02ff */
[----:B------:R-:W-:Y:S02]  /*13e70*/  IMAD R6, R9, R6, R0 ;  /* 0x0000000609067224 */ /* 0x000fe400078e0200 */
[C---:B------:R-:W-:Y:S02]  /*13e80*/  IMAD R8, R7.reuse, UR5, R4 ;  /* 0x0000000507087c24 */ /* 0x040fe4000f8e0204 */
[----:B------:R-:W-:Y:S01]  /*13e90*/  IMAD.WIDE.U32 R4, R7, UR4, R2 ;  /* 0x0000000407047c25 */ /* 0x000fe2000f8e0002 */
[----:B------:R-:W-:-:S03]  /*13ea0*/  SHF.R.S32.HI R7, RZ, 0x1f, R6 ;  /* 0x0000001fff077819 */ /* 0x000fc60000011406 */
[----:B------:R-:W-:Y:S02]  /*13eb0*/  IMAD.IADD R5, R5, 0x1, R8 ;  /* 0x0000000105057824 */ /* 0x000fe400078e0208 */
[----:B------:R-:W-:Y:S01]  /*13ec0*/  IMAD R7, R7, UR6, RZ ;  /* 0x0000000607077c24 */ /* 0x000fe2000f8e02ff */
[----:B------:R-:W0:Y:S01]  /*13ed0*/  @P1 LDC R8, c[0x0][0x450] ;  /* 0x00011400ff081b82 */ /* 0x000e220000000800 */
[----:B------:R-:W-:-:S04]  /*13ee0*/  IMAD.WIDE.U32 R4, R6, UR6, R4 ;  /* 0x0000000606047c25 */ /* 0x000fc8000f8e0004 */
[----:B------:R-:W-:Y:S01]  /*13ef0*/  IMAD R7, R6, UR7, R7 ;  /* 0x0000000706077c24 */ /* 0x000fe2000f8e0207 */
[----:B------:R-:W-:Y:S01]  /*13f00*/  IADD3 R6, P0, R4, UR8, RZ ;  /* 0x0000000804067c10 */ /* 0x000fe2000ff1e0ff */
[----:B------:R-:W-:Y:S01]  /*13f10*/  VIADD R0, R0, 0x80 ;  /* 0x0000008000007836 */ /* 0x000fe20000000000 */
[----:B------:R-:W1:Y:S02]  /*13f20*/  @P1 LDC R4, c[0x0][0x44c] ;  /* 0x00011300ff041b82 */ /* 0x000e640000000800 */
[----:B------:R-:W-:Y:S01]  /*13f30*/  IADD3.X R5, R5, UR9, R7, P0, !PT ;  /* 0x0000000905057c10 */ /* 0x000fe200087fe407 */
[----:B-1----:R-:W-:-:S04]  /*13f40*/  @P1 IMAD.HI.U32 R7, R0, R4, RZ ;  /* 0x0000000400071227 */ /* 0x002fc800078e00ff */
[----:B------:R-:W-:Y:S01]  /*13f50*/  IMAD.MOV.U32 R4, RZ, RZ, R0 ;  /* 0x000000ffff047224 */ /* 0x000fe200078e0000 */
[----:B0-----:R-:W-:-:S05]  /*13f60*/  @P1 SHF.R.U32.HI R4, RZ, R8, R7 ;  /* 0x00000008ff041219 */ /* 0x001fca0000011607 */
        /* <DEDUP_REMOVED lines=8> */
[----:B------:R-:W-:Y:S02]  /*13ff0*/  SHF.R.S32.HI R4, RZ, 0x1f, R0 ;  /* 0x0000001fff047819 */ /* 0x000fe40000011400 */
[----:B------:R-:W-:Y:S01]  /*14000*/  ISETP.GE.AND P1, PT, R11, UR4, PT ;  /* 0x000000040b007c0c */ /* 0x000fe2000bf26270 */
[----:B------:R-:W-:Y:S02]  /*14010*/  IMAD.IADD R3, R3, 0x1, R7 ;  /* 0x0000000103037824 */ /* 0x000fe400078e0207 */
[----:B------:R-:W-:-:S02]  /*14020*/  IMAD R4, R4, UR6, RZ ;  /* 0x0000000604047c24 */ /* 0x000fc4000f8e02ff */
[----:B------:R-:W-:-:S04]  /*14030*/  IMAD.WIDE.U32 R2, R0, UR6, R2 ;  /* 0x0000000600027c25 */ /* 0x000fc8000f8e0002 */
[----:B------:R-:W-:Y:S01]  /*14040*/  IMAD R4, R0, UR7, R4 ;  /* 0x0000000700047c24 */ /* 0x000fe2000f8e0204 */
[----:B------:R-:W-:-:S04]  /*14050*/  IADD3 R8, P0, R2, UR8, RZ ;  /* 0x0000000802087c10 */ /* 0x000fc8000ff1e0ff */
[----:B------:R-:W-:Y:S02]  /*14060*/  IADD3.X R7, R3, UR9, R4, P0, !PT ;  /* 0x0000000903077c10 */ /* 0x000fe400087fe404 */
[----:B------:R-:W-:Y:S02]  /*14070*/  ISETP.GE.AND P0, PT, R10, UR4, PT ;  /* 0x000000040a007c0c */ /* 0x000fe4000bf06270 */
[----:B------:R0:W5:Y:S01]  /*14080*/  LDL R10, [R1+0x14] ;  /* 0x00001400010a7983 */ /* 0x0001620000100800 */
[----:B------:R-:W-:Y:S01]  /*14090*/  UMOV UR4, 0xffffffff ;  /* 0xffffffff00047882 */ /* 0x000fe20000000000 */
[----:B------:R-:W-:-:S04]  /*140a0*/  LOP3.LUT R21, R21, 0x7f, RZ, 0xc0, !PT ;  /* 0x0000007f15157812 */ /* 0x000fc800078ec0ff */
[----:B------:R-:W-:Y:S01]  /*140b0*/  SHF.R.U32.HI R21, RZ, 0x1, R21 ;  /* 0x00000001ff157819 */ /* 0x000fe20000011615 */
[----:B------:R-:W-:Y:S06]  /*140c0*/  BRA.DIV UR4, `(.L_x_9802) ;  /* 0x00000036046c7947 */ /* 0x000fec000b800000 */
[----:B------:R-:W2:Y:S04]  /*140d0*/  LDL.LU R3, [R1+0xc] ;  /* 0x00000c0001037983 */ /* 0x000ea80000300800 */
[----:B------:R-:W3:Y:S04]  /*140e0*/  LDL.LU R11, [R1+0x4] ;  /* 0x00000400010b7983 */ /* 0x000ee80000300800 */
[----:B------:R-:W-:Y:S04]  /*140f0*/  SHFL.IDX PT, R2, R5, RZ, 0x1e1f ;  /* 0x001e1fff05027589 */ /* 0x000fe800000e0000 */
[----:B------:R-:W-:Y:S04]  /*14100*/  SHFL.IDX PT, R5, R5, 0x1, 0x1e1f ;  /* 0x003e1f0005057f89 */ /* 0x000fe800000e0000 */
[----:B------:R-:W-:Y:S01]  /*14110*/  SHFL.IDX PT, R7, R7, RZ, 0x1e1f ;  /* 0x001e1fff07077589 */ /* 0x000fe200000e0000 */
[----:B--2---:R-:W-:-:S03]  /*14120*/  IMAD R0, R3, R9, RZ ;  /* 0x0000000903007224 */ /* 0x004fc600078e02ff */
[----:B------:R-:W1:Y:S01]  /*14130*/  SHFL.IDX PT, R3, R6, RZ, 0x1e1f ;  /* 0x001e1fff06037589 */ /* 0x000e6200000e0000 */
[----:B---3--:R-:W-:-:S03]  /*14140*/  IMAD.IADD R4, R21, 0x1, R11 ;  /* 0x0000000115047824 */ /* 0x008fc600078e020b */
[----:B------:R-:W2:Y:S02]  /*14150*/  SHFL.IDX PT, R6, R6, 0x1, 0x1e1f ;  /* 0x003e1f0006067f89 */ /* 0x000ea400000e0000 */
[----:B------:R-:W-:-:S13]  /*14160*/  ISETP.GE.AND P4, PT, R4, R0, PT ;  /* 0x000000000400720c */ /* 0x000fda0003f86270 */
[----:B-1----:R-:W-:-:S05]  /*14170*/  @!P4 IADD3 R3, P3, R20, R3, RZ ;  /* 0x000000031403c210 */ /* 0x002fca0007f7e0ff */
[----:B------:R-:W-:-:S05]  /*14180*/  @!P4 IMAD.X R2, RZ, RZ, R2, P3 ;  /* 0x000000ffff02c224 */ /* 0x000fca00018e0602 */
[----:B------:R-:W-:-:S04]  /*14190*/  @!P4 LOP3.LUT R3, R3, R2, RZ, 0x3c, !PT ;  /* 0x000000020303c212 */ /* 0x000fc800078e3cff */
[----:B------:R-:W-:-:S04]  /*141a0*/  @!P4 LOP3.LUT R2, R3, R2, RZ, 0x3c, !PT ;  /* 0x000000020302c212 */ /* 0x000fc800078e3cff */
[----:B------:R-:W-:-:S05]  /*141b0*/  @!P4 LOP3.LUT R3, R3, R2, RZ, 0x3c, !PT ;  /* 0x000000020303c212 */ /* 0x000fca00078e3cff */
[----:B-----5:R-:W-:Y:S04]  /*141c0*/  @!P4 LDGSTS.E.BYPASS.LTC128B.128 [R10+0xf000], desc[UR52][R2.64], !P2 ;  /* 0x0f000000020acfae */ /* 0x020fe8000d101d74 */
[----:B------:R-:W-:Y:S04]  /*141d0*/  @!P4 LDGSTS.E.BYPASS.LTC128B.128 [R10+0x10800], desc[UR52][R2.64+0x20], !P1 ;  /* 0x10800020020acfae */ /* 0x000fe8000c901d74 */
[----:B------:R1:W-:Y:S02]  /*141e0*/  @!P4 LDGSTS.E.BYPASS.LTC128B.128 [R10+0x12000], desc[UR52][R2.64+0x40], !P0 ;  /* 0x12000040020acfae */ /* 0x0003e4000c101d74 */
[----:B-1----:R-:W-:-:S05]  /*141f0*/  VIADD R2, R4, 0x40 ;  /* 0x0000004004027836 */ /* 0x002fca0000000000 */
[----:B------:R-:W-:-:S13]  /*14200*/  ISETP.GE.AND P4, PT, R2, R0, PT ;  /* 0x000000000200720c */ /* 0x000fda0003f86270 */
[----:B--2---:R-:W-:-:S05]  /*14210*/  @!P4 IADD3 R2, P3, R20, R6, RZ ;  /* 0x000000061402c210 */ /* 0x004fca0007f7e0ff */
[----:B------:R-:W-:-:S05]  /*14220*/  @!P4 IMAD.X R3, RZ, RZ, R5, P3 ;  /* 0x000000ffff03c224 */ /* 0x000fca00018e0605 */
[----:B------:R-:W-:Y:S04]  /*14230*/  @!P4 LDGSTS.E.BYPASS.LTC128B.128 [R10+0xf800], desc[UR52][R2.64], !P2 ;  /* 0x0f800000020acfae */ /* 0x000fe8000d101d74 */
[----:B------:R-:W-:Y:S04]  /*14240*/  @!P4 LDGSTS.E.BYPASS.LTC128B.128 [R10+0x11000], desc[UR52][R2.64+0x20], !P1 ;  /* 0x11000020020acfae */ /* 0x000fe8000c901d74 */
[----:B------:R1:W-:Y:S04]  /*14250*/  @!P4 LDGSTS.E.BYPASS.LTC128B.128 [R10+0x12800], desc[UR52][R2.64+0x40], !P0 ;  /* 0x12800040020acfae */ /* 0x0003e8000c101d74 */
[----:B-1----:R1:W2:Y:S02]  /*14260*/  SHFL.IDX PT, R2, R8, RZ, 0x1e1f ;  /* 0x001e1fff08027589 */ /* 0x0022a400000e0000 */
.L_x_9881:
[----:B------:R-:W-:Y:S01]  /*14270*/  VIADD R4, R4, 0x80 ;  /* 0x0000008004047836 */ /* 0x000fe20000000000 */
[----:B------:R-:W-:Y:S04]  /*14280*/  BSSY B0, `(.L_x_9803) ;  /* 0x000000b000007945 */ /* 0x000fe80003800000 */
[----:B------:R-:W-:-:S13]  /*14290*/  ISETP.GE.AND P3, PT, R4, R0, PT ;  /* 0x000000000400720c */ /* 0x000fda0003f66270 */
[----:B------:R-:W-:Y:S05]  /*142a0*/  @P3 BRA `(.L_x_9804) ;  /* 0x0000000000203947 */ /* 0x000fea0003800000 */
[----:B--2---:R-:W-:-:S05]  /*142b0*/  IADD3 R2, P3, R20, R2, RZ ;  /* 0x0000000214027210 */ /* 0x004fca0007f7e0ff */
[----:B------:R-:W-:-:S05]  /*142c0*/  IMAD.X R3, RZ, RZ, R7, P3 ;  /* 0x000000ffff037224 */ /* 0x000fca00018e0607 */
[----:B------:R-:W-:Y:S01]  /*142d0*/  @!PT LDS RZ, [RZ] ;  /* 0x00000000fffff984 */ /* 0x000fe20000000800 */
[----:B------:R-:W-:Y:S01]  /*142e0*/  @!PT LDS RZ, [RZ] ;  /* 0x00000000fffff984 */ /* 0x000fe20000000800 */
[----:B------:R-:W-:Y:S01]  /*142f0*/  @!PT LDS RZ, [RZ] ;  /* 0x00000000fffff984 */ /* 0x000fe20000000800 */
[----:B------:R3:W-:Y:S04]  /*14300*/  LDGSTS.E.BYPASS.LTC128B.128 [R10+0x10000], desc[UR52][R2.64], !P2 ;  /* 0x10000000020a7fae */ /* 0x0007e8000d101d74 */
[----:B------:R3:W-:Y:S04]  /*14310*/  LDGSTS.E.BYPASS.LTC128B.128 [R10+0x11800], desc[UR52][R2.64+0x20], !P1 ;  /* 0x11800020020a7fae */ /* 0x0007e8000c901d74 */
[----:B------:R3:W-:Y:S02]  /*14320*/  LDGSTS.E.BYPASS.LTC128B.128 [R10+0x13000], desc[UR52][R2.64+0x40], !P0 ;  /* 0x13000040020a7fae */ /* 0x0007e4000c101d74 */
.L_x_9804:
[----:B------:R-:W-:Y:S05]  /*14330*/  BSYNC B0 ;  /* 0x0000000000007941 */ /* 0x000fea0003800000 */
.L_x_9803:
[----:B------:R-:W-:Y:S01]  /*14340*/  NOP ;  /* 0x0000000000007918 */ /* 0x000fe20000000000 */
[----:B------:R-:W-:-:S13]  /*14350*/  PLOP3.LUT P0, PT, PT, PT, PT, 0x80, 0x0 ;  /* 0x000000000000781c */ /* 0x000fda0003f0f070 */
.L_x_9805:
        /* <DEDUP_REMOVED lines=18> */
.L_x_9882:
[----:B------:R-:W-:Y:S05]  /*14480*/  BSYNC B0 ;  /* 0x0000000000007941 */ /* 0x000fea0003800000 */
.L_x_9806:
[----:B------:R-:W3:Y:S02]  /*14490*/  LDL.LU R0, [R1+0x8] ;  /* 0x0000080001007983 */ /* 0x000ee40000300800 */
[----:B---3--:R-:W-:-:S05]  /*144a0*/  VIADD R2, R0, 0xfffffffe ;  /* 0xfffffffe00027836 */ /* 0x008fca0000000000 */
[----:B------:R-:W-:-:S13]  /*144b0*/  ISETP.GE.AND P0, PT, R2, R27, PT ;  /* 0x0000001b0200720c */ /* 0x000fda0003f06270 */
[----:B------:R-:W-:Y:S05]  /*144c0*/  @!P0 BRA `(.L_x_9808) ;  /* 0x0000001000348947 */ /* 0x000fea0003800000 */
[----:B------:R-:W-:Y:S02]  /*144d0*/  IMAD.MOV.U32 R0, RZ, RZ, R18 ;  /* 0x000000ffff007224 */ /* 0x000fe400078e0012 */
[----:B-1----:R-:W-:-:S07]  /*144e0*/  IMAD.MOV.U32 R8, RZ, RZ, R24 ;  /* 0x000000ffff087224 */ /* 0x002fce00078e0018 */
.L_x_9832:
[----:B------:R-:W-:Y:S01]  /*144f0*/  LOP3.LUT P1, RZ, R22, 0x1, RZ, 0xc0, !PT ;  /* 0x0000000116ff7812 */ /* 0x000fe2000782c0ff */
[----:B------:R-:W-:Y:S01]  /*14500*/  VIADD R18, R0, 0x1 ;  /* 0x0000000100127836 */ /* 0x000fe20000000000 */
[----:B------:R-:W-:Y:S05]  /*14510*/  YIELD ;  /* 0x0000000000007946 */ /* 0x000fea0003800000 */
[----:B------:R-:W-:Y:S01]  /*14520*/  ISETP.NE.AND P0, PT, R18, 0x2, PT ;  /* 0x000000021200780c */ /* 0x000fe20003f05270 */
[----:B------:R-:W-:Y:S03]  /*14530*/  BSSY B0, `(.L_x_9809) ;  /* 0x00000a3000007945 */ /* 0x000fe60003800000 */
[----:B--2---:R-:W-:-:S02]  /*14540*/  SEL R3, RZ, 0x1, P0 ;  /* 0x00000001ff037807 */ /* 0x004fc40000000000 */
[----:B------:R-:W-:Y:S02]  /*14550*/  SEL R18, R18, RZ, P0 ;  /* 0x000000ff12127207 */ /* 0x000fe40000000000 */
[----:B------:R-:W-:Y:S01]  /*14560*/  LOP3.LUT R24, R8, R3, RZ, 0x3c, !PT ;  /* 0x0000000308187212 */ /* 0x000fe200078e3cff */
[----:B------:R-:W-:Y:S06]  /*14570*/  @!P1 BRA `(.L_x_9810) ;  /* 0x0000000800789947 */ /* 0x000fec0003800000 */
[----:B------:R-:W-:Y:S01]  /*14580*/  ULDC.64 UR4, c[0x0][0x418] ;  /* 0x0001060000047ab9 */ /* 0x000fe20000000a00 */
[----:B------:R-:W-:Y:S01]  /*14590*/  IMAD.MOV.U32 R3, RZ, RZ, R2 ;  /* 0x000000ffff037224 */ /* 0x000fe200078e0002 */
[----:B------:R-:W-:-:S04]  /*145a0*/  ISETP.NE.U32.AND P0, PT, RZ, UR4, PT ;  /* 0x00000004ff007c0c */ /* 0x000fc8000bf05070 */
[----:B------:R-:W-:-:S13]  /*145b0*/  ISETP.NE.AND.EX P0, PT, RZ, UR5, PT, P0 ;  /* 0x00000005ff007c0c */ /* 0x000fda000bf05300 */
        /* <DEDUP_REMOVED lines=18> */
.L_x_9811:
[----:B------:R-:W2:Y:S01]  /*146e0*/  S2R R4, SR_TID.X ;  /* 0x0000000000047919 */ /* 0x000ea20000002100 */
[----:B-1----:R-:W-:Y:S01]  /*146f0*/  IMAD R6, R18, 0x8, R16 ;  /* 0x0000000812067824 */ /* 0x002fe200078e0210 */
[----:B------:R-:W-:Y:S01]  /*14700*/  BSSY B1, `(.L_x_9812) ;  /* 0x0000006000017945 */ /* 0x000fe20003800000 */
[----:B--2---:R-:W-:Y:S02]  /*14710*/  LOP3.LUT R5, R4, 0x7f, RZ, 0xc0, !PT ;  /* 0x0000007f04057812 */ /* 0x004fe400078ec0ff */
[----:B------:R-:W-:Y:S02]  /*14720*/  SHF.L.U32 R4, R24, 0x1f, RZ ;  /* 0x0000001f18047819 */ /* 0x000fe400000006ff */
[----:B------:R-:W-:Y:S02]  /*14730*/  ISETP.NE.AND P1, PT, R5, RZ, PT ;  /* 0x000000ff0500720c */ /* 0x000fe40003f25270 */
[----:B------:R-:W1:Y:S02]  /*14740*/  SYNCS.PHASECHK.TRANS64.TRYWAIT P0, [R6+URZ+0x19c80], R4 ;  /* 0x019c8004060075a7 */ /* 0x000e64000800017f */
[----:B-1----:R-:W-:Y:S09]  /*14750*/  @!P0 BRA `(.L_x_9813) ;  /* 0x0000003000d48947 */ /* 0x002ff20003800000 */
.L_x_9883:
[----:B------:R-:W-:Y:S05]  /*14760*/  BSYNC B1 ;  /* 0x0000000000017941 */ /* 0x000fea0003800000 */
.L_x_9812:
        /* <DEDUP_REMOVED lines=9> */
.L_x_9815:
[----:B------:R-:W-:Y:S05]  /*14800*/  BSYNC B1 ;  /* 0x0000000000017941 */ /* 0x000fea0003800000 */
.L_x_9814:
        /* <DEDUP_REMOVED lines=11> */
.L_x_9816:
        /* <DEDUP_REMOVED lines=16> */
.L_x_9817:
        /* <DEDUP_REMOVED lines=16> */
.L_x_9818:
        /* <DEDUP_REMOVED lines=10> */
[----:B------:R-:W2:Y:S01]  /*14b60*/  SYNCS.PHASECHK.TRANS64.TRYWAIT P0, [R6+URZ+0x19c40], R4 ;  /* 0x019c4004060075a7 */ /* 0x000ea2000800017f */
[----:B------:R-:W-:Y:S04]  /*14b70*/  BSSY B1, `(.L_x_9819) ;  /* 0x0000002000017945 */ /* 0x000fe80003800000 */
[----:B--2---:R-:W-:Y:S05]  /*14b80*/  @!P0 BRA `(.L_x_9820) ;  /* 0x0000002c00dc8947 */ /* 0x004fea0003800000 */
.L_x_9884:
[----:B------:R-:W-:Y:S05]  /*14b90*/  BSYNC B1 ;  /* 0x0000000000017941 */ /* 0x000fea0003800000 */
.L_x_9819:
        /* <DEDUP_REMOVED lines=11> */
.L_x_9822:
[----:B------:R-:W-:Y:S05]  /*14c50*/  BSYNC B1 ;  /* 0x0000000000017941 */ /* 0x000fea0003800000 */
.L_x_9821:
        /* <DEDUP_REMOVED lines=8> */
.L_x_9823:
        /* <DEDUP_REMOVED lines=15> */
.L_x_9824:
        /* <DEDUP_REMOVED lines=15> */
.L_x_9825:
        /* <DEDUP_REMOVED lines=10> */
.L_x_9810:
[----:B------:R-:W-:Y:S05]  /*14f60*/  BSYNC B0 ;  /* 0x0000000000007941 */ /* 0x000fea0003800000 */
.L_x_9809:
[----:B------:R-:W-:-:S06]  /*14f70*/  UISETP.NE.AND UP0, UPT, UR39, 0x3, UPT ;  /* 0x000000032700788c */ /* 0x000fcc000bf05270 */
[----:B------:R-:W-:-:S13]  /*14f80*/  PLOP3.LUT P0, PT, PT, PT, UP0, 0x80, 0x0 ;  /* 0x000000000000781c */ /* 0x000fda0003f0f008 */
[----:B------:R-:W-:Y:S05]  /*14f90*/  @!P0 BRA `(.L_x_9826) ;  /* 0x0000000000048947 */ /* 0x000fea0003800000 */
[----:B------:R-:W-:Y:S01]  /*14fa0*/  BPT.TRAP 0x1 ;  /* 0x000000040000795c */ /* 0x000fe20000300000 */
.L_x_9826:
[----:B------:R-:W-:Y:S01]  /*14fb0*/  IMAD.U32 R3, RZ, RZ, UR41 ;  /* 0x00000029ff037e24 */ /* 0x000fe2000f8e00ff */
[----:B------:R-:W-:Y:S01]  /*14fc0*/  LOP3.LUT R4, R8, 0x1, RZ, 0x3c, !PT ;  /* 0x0000000108047812 */ /* 0x000fe200078e3cff */
[----:B------:R-:W-:Y:S03]  /*14fd0*/  BSSY B0, `(.L_x_9827) ;  /* 0x0000006000007945 */ /* 0x000fe60003800000 */
[----:B------:R-:W-:Y:S01]  /*14fe0*/  ISETP.NE.AND P1, PT, R3, 0x3, PT ;  /* 0x000000030300780c */ /* 0x000fe20003f25270 */
[----:B------:R-:W-:Y:S01]  /*14ff0*/  IMAD R3, R0, 0x8, R16 ;  /* 0x0000000800037824 */ /* 0x000fe200078e0210 */
[----:B------:R-:W-:-:S04]  /*15000*/  SHF.L.U32 R4, R4, 0x1f, RZ ;  /* 0x0000001f04047819 */ /* 0x000fc800000006ff */
[----:B------:R-:W1:Y:S02]  /*15010*/  SYNCS.PHASECHK.TRANS64.TRYWAIT P0, [R3+URZ+0x19c70], R4 ;  /* 0x019c7004030075a7 */ /* 0x000e64000800017f */
[----:B-1----:R-:W-:Y:S05]  /*15020*/  @!P0 BRA `(.L_x_9828) ;  /* 0x0000002800c88947 */ /* 0x002fea0003800000 */
.L_x_9885:
[----:B------:R-:W-:Y:S05]  /*15030*/  BSYNC B0 ;  /* 0x0000000000007941 */ /* 0x000fea0003800000 */
.L_x_9827:
[----:B------:R-:W-:Y:S05]  /*15040*/  @!P1 BRA `(.L_x_9829) ;  /* 0x0000000000049947 */ /* 0x000fea0003800000 */
[----:B------:R-:W-:Y:S01]  /*15050*/  BPT.TRAP 0x1 ;  /* 0x000000040000795c */ /* 0x000fe20000300000 */
.L_x_9829:
[----:B-1----:R-:W-:Y:S01]  /*15060*/  SHF.L.U32 R4, R8, 0x1f, RZ ;  /* 0x0000001f08047819 */ /* 0x002fe200000006ff */
[----:B------:R-:W-:-:S03]  /*15070*/  IMAD R0, R0, 0x3000, RZ ;  /* 0x0000300000007824 */ /* 0x000fc600078e02ff */
[----:B------:R-:W1:Y:S02]  /*15080*/  SYNCS.PHASECHK.TRANS64.TRYWAIT P0, [R3+URZ+0x19c60], R4 ;  /* 0x019c6004030075a7 */ /* 0x000e64000800017f */
[----:B-1----:R-:W-:Y:S05]  /*15090*/  @!P0 BRA `(.L_x_9830) ;  /* 0x0000002800c08947 */ /* 0x002fea0003800000 */
.L_x_9886:
[----:B------:R-:W2:Y:S01]  /*150a0*/  LDL R12, [R1+0x10] ;  /* 0x00001000010c7983 */ /* 0x000ea20000100800 */
[----:B-1----:R-:W-:Y:S01]  /*150b0*/  LOP3.LUT R4, R0, R23, RZ, 0xfc, !PT ;  /* 0x0000001700047212 */ /* 0x002fe200078efcff */
[----:B------:R-:W-:Y:S05]  /*150c0*/  WARPSYNC.ALL ;  /* 0x0000000000007948 */ /* 0x000fea0003800000 */
[----:B------:R-:W-:Y:S01]  /*150d0*/  IMAD.IADD R4, R16, 0x1, R4 ;  /* 0x0000000110047824 */ /* 0x000fe200078e0204 */
[----:B------:R-:W-:-:S05]  /*150e0*/  LOP3.LUT R13, R23, 0x1800, RZ, 0xfc, !PT ;  /* 0x00001800170d7812 */ /* 0x000fca00078efcff */
        /* <DEDUP_REMOVED lines=30> */
[----:B-1----:R-:W-:-:S05]  /*152d0*/  LOP3.LUT R4, R0, 0x800, R23, 0xfe, !PT ;  /* 0x0000080000047812 */ /* 0x002fca00078efe17 */
[----:B------:R-:W-:-:S06]  /*152e0*/  IMAD.IADD R4, R16, 0x1, R4 ;  /* 0x0000000110047824 */ /* 0x000fcc00078e0204 */
[----:B------:R-:W1:Y:S01]  /*152f0*/  LDSM.16.MT88.4 R4, [R4+0x9000] ;  /* 0x009000000404783b */ /* 0x000e620000004200 */
[--C-:B--2---:R-:W-:Y:S02]  /*15300*/  IADD3 R12, R19, R12, R0.reuse ;  /* 0x0000000c130c7210 */ /* 0x104fe40007ffe000 */
[C-C-:B-1----:R-:W-:Y:S02]  /*15310*/  PRMT R8, R4.reuse, 0x6420, R5.reuse ;  /* 0x0000642004087816 */ /* 0x142fe40000000005 */
[----:B------:R-:W-:Y:S02]  /*15320*/  PRMT R9, R4, 0x7531, R5 ;  /* 0x0000753104097816 */ /* 0x000fe40000000005 */
[C-C-:B------:R-:W-:Y:S02]  /*15330*/  PRMT R10, R6.reuse, 0x6420, R7.reuse ;  /* 0x00006420060a7816 */ /* 0x140fe40000000007 */
[----:B------:R-:W-:Y:S02]  /*15340*/  PRMT R11, R6, 0x7531, R7 ;  /* 0x00007531060b7816 */ /* 0x000fe40000000007 */
[----:B------:R-:W-:-:S02]  /*15350*/  IADD3 R4, R16, R13, R0 ;  /* 0x0000000d10047210 */ /* 0x000fc40007ffe000 */
[----:B------:R-:W-:Y:S01]  /*15360*/  LOP3.LUT R13, R23, 0x2800, RZ, 0xfc, !PT ;  /* 0x00002800170d7812 */ /* 0x000fe200078efcff */
[----:B------:R-:W-:Y:S04]  /*15370*/  STSM.16.M88.4 [R12], R8 ;  /* 0x000000080c007844 */ /* 0x000fe80000000200 */
[----:B------:R-:W1:Y:S02]  /*15380*/  LDSM.16.MT88.4 R4, [R4+0x9000] ;  /* 0x009000000404783b */ /* 0x000e640000004200 */
[C-C-:B-1----:R-:W-:Y:S02]  /*15390*/  PRMT R8, R4.reuse, 0x6420, R5.reuse ;  /* 0x0000642004087816 */ /* 0x142fe40000000005 */
[----:B------:R-:W-:Y:S02]  /*153a0*/  PRMT R9, R4, 0x7531, R5 ;  /* 0x0000753104097816 */ /* 0x000fe40000000005 */
[----:B------:R-:W-:-:S02]  /*153b0*/  PRMT R10, R6, 0x6420, R7 ;  /* 0x00006420060a7816 */ /* 0x000fc40000000007 */
[----:B------:R-:W-:Y:S02]  /*153c0*/  PRMT R11, R6, 0x7531, R7 ;  /* 0x00007531060b7816 */ /* 0x000fe40000000007 */
[----:B------:R-:W-:-:S03]  /*153d0*/  IADD3 R4, R16, R13, R0 ;  /* 0x0000000d10047210 */ /* 0x000fc60007ffe000 */
[----:B------:R-:W-:Y:S04]  /*153e0*/  STSM.16.M88.4 [R12+0x1000], R8 ;  /* 0x001000080c007844 */ /* 0x000fe80000000200 */
[----:B------:R-:W1:Y:S02]  /*153f0*/  LDSM.16.MT88.4 R4, [R4+0x9000] ;  /* 0x009000000404783b */ /* 0x000e640000004200 */
        /* <DEDUP_REMOVED lines=13> */
.L_x_9831:
[----:B------:R-:W3:Y:S01]  /*154d0*/  S2R R0, SR_TID.X ;  /* 0x0000000000007919 */ /* 0x000ee20000002100 */
[----:B--2---:R2:W-:Y:S01]  /*154e0*/  SYNCS.ARRIVE.TRANS64.A1T0 RZ, [R3+URZ+0x19c50], RZ ;  /* 0x019c50ff03ff79a7 */ /* 0x0045e2000810003f */
[----:B-1----:R-:W-:Y:S01]  /*154f0*/  IMAD.MOV.U32 R8, RZ, RZ, R24 ;  /* 0x000000ffff087224 */ /* 0x002fe200078e0018 */
[----:B---3--:R-:W-:Y:S01]  /*15500*/  LOP3.LUT R0, R0, 0x7f, RZ, 0xc0, !PT ;  /* 0x0000007f00007812 */ /* 0x008fe200078ec0ff */
[----:B------:R-:W-:Y:S03]  /*15510*/  BAR.SYNC.DEFER_BLOCKING 0x2, 0x80 ;  /* 0x0082000000007b1d */ /* 0x000fe60000010000 */
[----:B------:R-:W-:Y:S01]  /*15520*/  ISETP.NE.AND P0, PT, R0, RZ, PT ;  /* 0x000000ff0000720c */ /* 0x000fe20003f05270 */
[----:B------:R-:W-:-:S12]  /*15530*/  IMAD.MOV.U32 R0, RZ, RZ, R18 ;  /* 0x000000ffff007224 */ /* 0x000fd800078e0012 */
[----:B--2---:R-:W-:-:S05]  /*15540*/  @!P0 VIADD R3, R3, 0x19c80 ;  /* 0x00019c8003038836 */ /* 0x004fca0000000000 */
[----:B------:R-:W-:-:S04]  /*15550*/  @!P0 PRMT R3, RZ, 0x654, R3 ;  /* 0x00000654ff038816 */ /* 0x000fc80000000003 */
[----:B------:R3:W-:Y:S01]  /*15560*/  @!P0 SYNCS.ARRIVE.TRANS64.RED.A1T0 RZ, [R3+URZ], RZ ;  /* 0x000000ff03ff89a7 */ /* 0x0007e2000810043f */
[C---:B------:R-:W-:Y:S01]  /*15570*/  ISETP.GT.AND P0, PT, R2.reuse, R27, PT ;  /* 0x0000001b0200720c */ /* 0x040fe20003f04270 */
[----:B------:R-:W-:-:S12]  /*15580*/  VIADD R2, R2, 0xffffffff ;  /* 0xffffffff02027836 */ /* 0x000fd80000000000 */
[----:B---3--:R-:W-:Y:S05]  /*15590*/  @P0 BRA `(.L_x_9832) ;  /* 0xffffffec00d40947 */ /* 0x008fea000383ffff */
.L_x_9808:
[----:B--2---:R-:W2:Y:S01]  /*155a0*/  S2R R3, SR_TID.X ;  /* 0x0000000000037919 */ /* 0x004ea20000002100 */
[----:B------:R-:W-:Y:S01]  /*155b0*/  BSSY B0, `(.L_x_9833) ;  /* 0x0000011000007945 */ /* 0x000fe20003800000 */
        /* <DEDUP_REMOVED lines=10> */
[----:B------:R-:W3:Y:S02]  /*15660*/  S2R R4, SR_LTMASK ;  /* 0x0000000000047919 */ /* 0x000ee40000003900 */
[----:B---3--:R-:W-:-:S04]  /*15670*/  LOP3.LUT R4, R4, UR4, RZ, 0xc0, !PT ;  /* 0x0000000404047c12 */ /* 0x008fc8000f8ec0ff */
[----:B------:R-:W3:Y:S01]  /*15680*/  POPC R7, R4 ;  /* 0x0000000400077309 */ /* 0x000ee20000000000 */
[----:B--2---:R-:W3:Y:S02]  /*15690*/  SHFL.IDX PT, R0, R3, R0, 0x1f ;  /* 0x00001f0003007589 */ /* 0x004ee400000e0000 */
[----:B---3--:R-:W-:-:S05]  /*156a0*/  IADD3 R0, R0, UR40, R7 ;  /* 0x0000002800007c10 */ /* 0x008fca000fffe007 */
[----:B------:R2:W-:Y:S02]  /*156b0*/  STL [R1], R0 ;  /* 0x0000000001007387 */ /* 0x0005e40000100800 */
.L_x_9834:
[----:B------:R-:W-:Y:S05]  /*156c0*/  BSYNC B0 ;  /* 0x0000000000007941 */ /* 0x000fea0003800000 */
.L_x_9833:
[----:B------:R-:W-:-:S06]  /*156d0*/  UISETP.NE.AND UP0, UPT, UR39, 0x3, UPT ;  /* 0x000000032700788c */ /* 0x000fcc000bf05270 */
[----:B------:R-:W-:-:S13]  /*156e0*/  PLOP3.LUT P1, PT, PT, PT, UP0, 0x80, 0x0 ;  /* 0x000000000000781c */ /* 0x000fda0003f2f008 */
[----:B------:R-:W-:Y:S05]  /*156f0*/  @!P1 BRA `(.L_x_9835) ;  /* 0x0000000000049947 */ /* 0x000fea0003800000 */
[----:B------:R-:W-:Y:S01]  /*15700*/  BPT.TRAP 0x1 ;  /* 0x000000040000795c */ /* 0x000fe20000300000 */
.L_x_9835:
[----:B------:R-:W-:Y:S01]  /*15710*/  LOP3.LUT R3, R24, 0x1, RZ, 0x3c, !PT ;  /* 0x0000000118037812 */ /* 0x000fe200078e3cff */
[----:B--2---:R-:W-:Y:S01]  /*15720*/  IMAD R0, R18, 0x8, R16 ;  /* 0x0000000812007824 */ /* 0x004fe200078e0210 */
[----:B------:R-:W-:Y:S01]  /*15730*/  BSSY B0, `(.L_x_9836) ;  /* 0x0000006000007945 */ /* 0x000fe20003800000 */
[----:B------:R-:W-:Y:S01]  /*15740*/  IMAD.U32 R2, RZ, RZ, UR41 ;  /* 0x00000029ff027e24 */ /* 0x000fe2000f8e00ff */
[----:B------:R-:W-:-:S04]  /*15750*/  SHF.L.U32 R3, R3, 0x1f, RZ ;  /* 0x0000001f03037819 */ /* 0x000fc800000006ff */
[----:B------:R-:W2:Y:S01]  /*15760*/  SYNCS.PHASECHK.TRANS64.TRYWAIT P1, [R0+URZ+0x19c70], R3 ;  /* 0x019c7003000075a7 */ /* 0x000ea2000802017f */
[----:B------:R-:W-:Y:S01]  /*15770*/  ISETP.NE.AND P2, PT, R2, 0x3, PT ;  /* 0x000000030200780c */ /* 0x000fe20003f45270 */
[----:B--2---:R-:W-:-:S12]  /*15780*/  @!P1 BRA `(.L_x_9837) ;  /* 0x0000002400189947 */ /* 0x004fd80003800000 */
.L_x_9887:
[----:B------:R-:W-:Y:S05]  /*15790*/  BSYNC B0 ;  /* 0x0000000000007941 */ /* 0x000fea0003800000 */
.L_x_9836:
[----:B------:R-:W-:Y:S05]  /*157a0*/  @!P2 BRA `(.L_x_9838) ;  /* 0x000000000004a947 */ /* 0x000fea0003800000 */
[----:B------:R-:W-:Y:S01]  /*157b0*/  BPT.TRAP 0x1 ;  /* 0x000000040000795c */ /* 0x000fe20000300000 */
.L_x_9838:
[----:B--2---:R-:W-:-:S04]  /*157c0*/  SHF.L.U32 R3, R24, 0x1f, RZ ;  /* 0x0000001f18037819 */ /* 0x004fc800000006ff */
[----:B------:R-:W2:Y:S02]  /*157d0*/  SYNCS.PHASECHK.TRANS64.TRYWAIT P1, [R0+URZ+0x19c60], R3 ;  /* 0x019c6003000075a7 */ /* 0x000ea4000802017f */
[----:B--2---:R-:W-:Y:S05]  /*157e0*/  @!P1 BRA `(.L_x_9839) ;  /* 0x0000002400149947 */ /* 0x004fea0003800000 */
.L_x_9888:
[----:B------:R-:W3:Y:S01]  /*157f0*/  LDL R15, [R1+0x10] ;  /* 0x00001000010f7983 */ /* 0x000ee20000100800 */
[----:B------:R-:W-:Y:S01]  /*15800*/  IMAD R2, R18, 0x3000, RZ ;  /* 0x0000300012027824 */ /* 0x000fe200078e02ff */
[----:B------:R-:W-:Y:S05]  /*15810*/  WARPSYNC.ALL ;  /* 0x0000000000007948 */ /* 0x000fea0003800000 */
[----:B--2---:R-:W-:Y:S02]  /*15820*/  LOP3.LUT R3, R2, R23, RZ, 0xfc, !PT ;  /* 0x0000001702037212 */ /* 0x004fe400078efcff */
[----:B------:R-:W-:-:S03]  /*15830*/  LOP3.LUT R14, R23, 0x1800, RZ, 0xfc, !PT ;  /* 0x00001800170e7812 */ /* 0x000fc600078efcff */
[----:B------:R-:W-:Y:S02]  /*15840*/  IMAD.IADD R6, R16, 0x1, R3 ;  /* 0x0000000110067824 */ /* 0x000fe400078e0203 */
[----:B------:R-:W-:-:S04]  /*15850*/  VIADD R3, R2, 0x1000 ;  /* 0x0000100002037836 */ /* 0x000fc80000000000 */
[----:B------:R-:W1:Y:S02]  /*15860*/  LDSM.16.MT88.4 R4, [R6+0x9000] ;  /* 0x009000000604783b */ /* 0x000e640000004200 */
[C-C-:B-1----:R-:W-:Y:S02]  /*15870*/  PRMT R8, R4.reuse, 0x6420, R5.reuse ;  /* 0x0000642004087816 */ /* 0x142fe40000000005 */
        /* <DEDUP_REMOVED lines=10> */
[----:B------:R-:W1:Y:S01]  /*15920*/  LDSM.16.MT88.4 R4, [R4+0x9000] ;  /* 0x009000000404783b */ /* 0x000e620000004200 */
[----:B------:R-:W-:Y:S01]  /*15930*/  VIADD R3, R2, 0x2000 ;  /* 0x0000200002037836 */ /* 0x000fe20000000000 */
[C-C-:B-1----:R-:W-:Y:S02]  /*15940*/  PRMT R8, R4.reuse, 0x6420, R5.reuse ;  /* 0x0000642004087816 */ /* 0x142fe40000000005 */
        /* <DEDUP_REMOVED lines=8> */
[----:B------:R1:W2:Y:S02]  /*159d0*/  LDSM.16.MT88.4 R4, [R12+0x9000] ;  /* 0x009000000c04783b */ /* 0x0002a40000004200 */
[----:B-1----:R-:W-:Y:S02]  /*159e0*/  IADD3 R12, R16, R14, R2 ;  /* 0x0000000e100c7210 */ /* 0x002fe40007ffe002 */
[----:B------:R-:W-:Y:S02]  /*159f0*/  LOP3.LUT R14, R23, 0x2800, RZ, 0xfc, !PT ;  /* 0x00002800170e7812 */ /* 0x000fe400078efcff */
[----:B--2---:R-:W-:-:S02]  /*15a00*/  PRMT R8, R4, 0x6420, R5 ;  /* 0x0000642004087816 */ /* 0x004fc40000000005 */
[----:B------:R-:W-:Y:S02]  /*15a10*/  PRMT R9, R4, 0x7531, R5 ;  /* 0x0000753104097816 */ /* 0x000fe40000000005 */
[----:B------:R-:W-:Y:S02]  /*15a20*/  LOP3.LUT R5, R2, 0x800, R23, 0xfe, !PT ;  /* 0x0000080002057812 */ /* 0x000fe400078efe17 */
[C-C-:B------:R-:W-:Y:S02]  /*15a30*/  PRMT R10, R6.reuse, 0x6420, R7.reuse ;  /* 0x00006420060a7816 */ /* 0x140fe40000000007 */
[----:B------:R-:W-:Y:S01]  /*15a40*/  PRMT R11, R6, 0x7531, R7 ;  /* 0x00007531060b7816 */ /* 0x000fe20000000007 */
[----:B------:R-:W-:-:S04]  /*15a50*/  IMAD.IADD R13, R16, 0x1, R5 ;  /* 0x00000001100d7824 */ /* 0x000fc800078e0205 */
[----:B------:R-:W-:Y:S04]  /*15a60*/  STSM.16.M88.4 [R3], R8 ;  /* 0x0000000803007844 */ /* 0x000fe80000000200 */
[----:B------:R-:W1:Y:S02]  /*15a70*/  LDSM.16.MT88.4 R4, [R13+0x9000] ;  /* 0x009000000d04783b */ /* 0x000e640000004200 */
[C-C-:B-1----:R-:W-:Y:S02]  /*15a80*/  PRMT R8, R4.reuse, 0x6420, R5.reuse ;  /* 0x0000642004087816 */ /* 0x142fe40000000005 */
[----:B------:R-:W-:Y:S02]  /*15a90*/  PRMT R9, R4, 0x7531, R5 ;  /* 0x0000753104097816 */ /* 0x000fe40000000005 */
[----:B------:R-:W-:-:S02]  /*15aa0*/  PRMT R10, R6, 0x6420, R7 ;  /* 0x00006420060a7816 */ /* 0x000fc40000000007 */
[----:B------:R-:W-:Y:S02]  /*15ab0*/  PRMT R11, R6, 0x7531, R7 ;  /* 0x00007531060b7816 */ /* 0x000fe40000000007 */
[----:B---3--:R-:W-:-:S05]  /*15ac0*/  IADD3 R19, R19, R15, R2 ;  /* 0x0000000f13137210 */ /* 0x008fca0007ffe002 */
        /* <DEDUP_REMOVED lines=22> */
.L_x_9840:
[----:B--2---:R2:W-:Y:S01]  /*15c30*/  SYNCS.ARRIVE.TRANS64.A1T0 RZ, [R0+URZ+0x19c50], RZ ;  /* 0x019c50ff00ff79a7 */ /* 0x0045e2000810003f */
[----:B------:R-:W-:Y:S02]  /*15c40*/  @!P0 VIADD R2, R0, 0x19c80 ;  /* 0x00019c8000028836 */ /* 0x000fe40000000000 */
[----:B------:R-:W-:-:S03]  /*15c50*/  VIADD R18, R18, 0x1 ;  /* 0x0000000112127836 */ /* 0x000fc60000000000 */
[----:B------:R-:W-:Y:S01]  /*15c60*/  @!P0 PRMT R2, RZ, 0x654, R2 ;  /* 0x00000654ff028816 */ /* 0x000fe20000000002 */
[----:B------:R-:W-:Y:S06]  /*15c70*/  BAR.SYNC.DEFER_BLOCKING 0x2, 0x80 ;  /* 0x0082000000007b1d */ /* 0x000fec0000010000 */
[----:B------:R2:W-:Y:S01]  /*15c80*/  @!P0 SYNCS.ARRIVE.TRANS64.RED.A1T0 RZ, [R2+URZ], RZ ;  /* 0x000000ff02ff89a7 */ /* 0x0005e2000810043f */
[----:B------:R-:W-:-:S04]  /*15c90*/  ISETP.NE.AND P0, PT, R18, 0x2, PT ;  /* 0x000000021200780c */ /* 0x000fc80003f05270 */
[----:B------:R-:W-:Y:S02]  /*15ca0*/  SEL R3, RZ, 0x1, P0 ;  /* 0x00000001ff037807 */ /* 0x000fe40000000000 */
[----:B------:R-:W-:Y:S02]  /*15cb0*/  SEL R18, R18, RZ, P0 ;  /* 0x000000ff12127207 */ /* 0x000fe40000000000 */
[----:B--2---:R-:W-:-:S07]  /*15cc0*/  LOP3.LUT R24, R24, R3, RZ, 0x3c, !PT ;  /* 0x0000000318187212 */ /* 0x004fce00078e3cff */
.L_x_9783:
[----:B------:R-:W-:Y:S05]  /*15cd0*/  BSYNC B7 ;  /* 0x0000000000077941 */ /* 0x000fea0003800000 */
.L_x_9781:
        /* <DEDUP_REMOVED lines=8> */
[----:B-1----:R1:W-:Y:S01]  /*15d60*/  STL.64 [R1], R4 ;  /* 0x0000000401007387 */ /* 0x0023e20000100a00 */
[----:B--2---:R-:W-:-:S03]  /*15d70*/  IMAD.MOV.U32 R0, RZ, RZ, R7 ;  /* 0x000000ffff007224 */ /* 0x004fc600078e0007 */
[----:B------:R1:W-:Y:S02]  /*15d80*/  STL [R1+0x8], R6 ;  /* 0x0000080601007387 */ /* 0x0003e40000100800 */
[----:B------:R-:W-:Y:S01]  /*15d90*/  R2UR UR42, R0 ;  /* 0x00000000002a72ca */ /* 0x000fe200000e0000 */
[----:B------:R-:W-:Y:S06]  /*15da0*/  BAR.ARV 0x4, 0x200 ;  /* 0x0108000000007b1d */ /* 0x000fec0000002000 */
[----:B------:R-:W-:Y:S08]  /*15db0*/  BRA `(.L_x_9842) ;  /* 0x0000000c00e07947 */ /* 0x000ff00003800000 */
.L_x_9841:
[----:B--2---:R-:W0:Y:S01]  /*15dc0*/  LDL.LU R0, [R1] ;  /* 0x0000000001007983 */ /* 0x004e220000300800 */
[----:B------:R-:W-:Y:S01]  /*15dd0*/  ULDC UR4, c[0x0][0xc3c] ;  /* 0x00030f0000047ab9 */ /* 0x000fe20000000800 */
[----:B------:R-:W1:Y:S02]  /*15de0*/  S2R R2, SR_TID.X ;  /* 0x0000000000027919 */ /* 0x000e640000002100 */
[----:B-1----:R-:W-:-:S04]  /*15df0*/  LOP3.LUT R10, R2, 0x1f, RZ, 0xc0, !PT ;  /* 0x0000001f020a7812 */ /* 0x002fc800078ec0ff */
[C---:B------:R-:W-:Y:S01]  /*15e00*/  ISETP.NE.AND P0, PT, R10.reuse, 0x1f, PT ;  /* 0x0000001f0a00780c */ /* 0x040fe20003f05270 */
[----:B------:R-:W-:-:S05]  /*15e10*/  VIADD R7, R10, UR42 ;  /* 0x0000002a0a077c36 */ /* 0x000fca0008000000 */
[----:B------:R-:W-:Y:S01]  /*15e20*/  ISETP.GE.OR P1, PT, R7, UR4, !P0 ;  /* 0x0000000407007c0c */ /* 0x000fe2000c726670 */
[----:B------:R-:W-:Y:S02]  /*15e30*/  IMAD.MOV.U32 R8, RZ, RZ, RZ ;  /* 0x000000ffff087224 */ /* 0x000fe400078e00ff */
[----:B0-----:R-:W-:-:S10]  /*15e40*/  IMAD.MOV.U32 R9, RZ, RZ, R0 ;  /* 0x000000ffff097224 */ /* 0x001fd400078e0000 */
        /* <DEDUP_REMOVED lines=13> */
[----:B------:R-:W-:Y:S01]  /*15f20*/  SHFL.IDX PT, R10, R9, 0x1, 0x1f ;  /* 0x00201f00090a7f89 */ /* 0x000fe200000e0000 */
[----:B--2---:R-:W-:-:S05]  /*15f30*/  IMAD R4, R8, R0, RZ ;  /* 0x0000000008047224 */ /* 0x004fca00078e02ff */
[----:B------:R-:W0:Y:S02]  /*15f40*/  SHFL.UP PT, R5, R4, 0x1, RZ ;  /* 0x0420000004057989 */ /* 0x000e2400000e00ff */
[----:B0-----:R-:W-:-:S05]  /*15f50*/  SEL R5, R5, RZ, P1 ;  /* 0x000000ff05057207 */ /* 0x001fca0000800000 */
[----:B------:R-:W-:Y:S02]  /*15f60*/  IMAD.IADD R5, R4, 0x1, R5 ;  /* 0x0000000104057824 */ /* 0x000fe400078e0205 */
[----:B------:R-:W-:Y:S04]  /*15f70*/  SHFL.IDX PT, R4, R9, RZ, 0x1f ;  /* 0x00001fff09047589 */ /* 0x000fe800000e0000 */
        /* <DEDUP_REMOVED lines=19> */
.L_x_9845:
        /* <DEDUP_REMOVED lines=14> */
[----:B0-----:R-:W-:-:S05]  /*16190*/  @!P6 IMAD.WIDE R2, R7, 0x4, R2 ;  /* 0x000000040702e825 */ /* 0x001fca00078e0202 */
        /* <DEDUP_REMOVED lines=23> */
.L_x_9843:
[----:B------:R-:W-:-:S04]  /*16310*/  IMAD.IADD R6, R6, 0x1, -R3 ;  /* 0x0000000106067824 */ /* 0x000fc800078e0a03 */
[----:B------:R-:W-:-:S05]  /*16320*/  IMAD R3, R2, R7, R6 ;  /* 0x0000000702037224 */ /* 0x000fca00078e0206 */
[----:B------:R-:W-:-:S13]  /*16330*/  ISETP.GT.AND P0, PT, R3, R4, PT ;  /* 0x000000040300720c */ /* 0x000fda0003f04270 */
[----:B------:R-:W-:Y:S02]  /*16340*/  VOTEU.ANY UR5, UPT, !P0 ;  /* 0x0000000000057886 */ /* 0x000fe400040e0100 */
[----:B------:R-:W-:Y:S01]  /*16350*/  ISETP.NE.AND P0, PT, RZ, UR5, PT ;  /* 0x00000005ff007c0c */ /* 0x000fe2000bf05270 */
[----:B------:R-:W-:-:S06]  /*16360*/  UPOPC UR4, UR5 ;  /* 0x00000005000472bf */ /* 0x000fcc0008000000 */
[----:B------:R-:W-:Y:S02]  /*16370*/  IMAD.U32 R3, RZ, RZ, UR4 ;  /* 0x00000004ff037e24 */ /* 0x000fe4000f8e00ff */
[----:B------:R-:W-:-:S03]  /*16380*/  IMAD.U32 R9, RZ, RZ, UR4 ;  /* 0x00000004ff097e24 */ /* 0x000fc6000f8e00ff */
[----:B------:R0:W1:Y:S04]  /*16390*/  SHFL.IDX PT, R0, R0, R3, 0x1f ;  /* 0x00001f0300007589 */ /* 0x00006800000e0000 */
[----:B------:R0:W2:Y:S01]  /*163a0*/  SHFL.IDX PT, R8, R8, R9, 0x1f ;  /* 0x00001f0908087589 */ /* 0x0000a200000e0000 */
[----:B------:R-:W-:Y:S05]  /*163b0*/  @!P0 BRA `(.L_x_9846) ;  /* 0x00000000000c8947 */ /* 0x000fea0003800000 */
[----:B------:R-:W-:-:S06]  /*163c0*/  UIADD3 UR5, UR4, -0x1, URZ ;  /* 0xffffffff04057890 */ /* 0x000fcc000fffe03f */
[----:B------:R-:W-:-:S06]  /*163d0*/  IMAD.U32 R5, RZ, RZ, UR5 ;  /* 0x00000005ff057e24 */ /* 0x000fcc000f8e00ff */
[----:B------:R3:W4:Y:S02]  /*163e0*/  SHFL.IDX PT, R5, R2, R5, 0x1f ;  /* 0x00001f0502057589 */ /* 0x00072400000e0000 */
.L_x_9846:
[----:B0---4-:R-:W-:Y:S01]  /*163f0*/  IMAD R3, R5, R7, R6 ;  /* 0x0000000705037224 */ /* 0x011fe200078e0206 */
[----:B--2---:R-:W-:Y:S01]  /*16400*/  ISETP.NE.AND P0, PT, R8, 0x1, PT ;  /* 0x000000010800780c */ /* 0x004fe20003f05270 */
[----:B------:R-:W-:Y:S02]  /*16410*/  UIADD3 UR42, UR4, UR42, URZ ;  /* 0x0000002a042a7290 */ /* 0x000fe4000fffe03f */
[----:B------:R-:W-:Y:S01]  /*16420*/  IMAD.IADD R4, R4, 0x1, -R3 ;  /* 0x0000000104047824 */ /* 0x000fe200078e0a03 */
[----:B------:R0:W-:Y:S09]  /*16430*/  STL [R1], R3 ;  /* 0x0000000301007387 */ /* 0x0001f20000100800 */
[----:B------:R-:W-:Y:S05]  /*16440*/  @!P0 BRA `(.L_x_9847) ;  /* 0x0000000000e08947 */ /* 0x000fea0003800000 */
[----:B-1----:R-:W-:Y:S01]  /*16450*/  IABS R6, R0 ;  /* 0x0000000000067213 */ /* 0x002fe20000000000 */
[----:B---3--:R-:W-:-:S03]  /*16460*/  IMAD.MOV.U32 R2, RZ, RZ, RZ ;  /* 0x000000ffff027224 */ /* 0x008fc600078e00ff */
        /* <DEDUP_REMOVED lines=9> */
[----:B------:R-:W-:-:S04]  /*16500*/  IMAD.HI.U32 R5, R3, R2, RZ ;  /* 0x0000000203057227 */ /* 0x000fc800078e00ff */
[----:B------:R-:W-:-:S04]  /*16510*/  IMAD.MOV R9, RZ, RZ, -R9 ;  /* 0x000000ffff097224 */ /* 0x000fc800078e0a09 */
[----:B------:R-:W-:Y:S02]  /*16520*/  IMAD R3, R5, R9, R2 ;  /* 0x0000000905037224 */ /* 0x000fe400078e0202 */
[----:B------:R-:W-:-:S03]  /*16530*/  IMAD.MOV.U32 R2, RZ, RZ, RZ ;  /* 0x000000ffff027224 */ /* 0x000fc600078e00ff */
        /* <DEDUP_REMOVED lines=41> */
.L_x_9847:
[----:B------:R-:W-:Y:S02]  /*167d0*/  ULDC.64 UR4, c[0x0][0xc90] ;  /* 0x0003240000047ab9 */ /* 0x000fe40000000a00 */
[----:B------:R-:W-:-:S06]  /*167e0*/  UIMAD.WIDE UR4, UR42, 0x4, UR4 ;  /* 0x000000042a0478a5 */ /* 0x000fcc000f8e0204 */
[----:B---3--:R-:W-:Y:S02]  /*167f0*/  IMAD.U32 R2, RZ, RZ, UR4 ;  /* 0x00000004ff027e24 */ /* 0x008fe4000f8e00ff */
[----:B0-----:R-:W-:-:S05]  /*16800*/  IMAD.U32 R3, RZ, RZ, UR5 ;  /* 0x00000005ff037e24 */ /* 0x001fca000f8e00ff */
[----:B------:R0:W1:Y:S02]  /*16810*/  LDG.E R6, desc[UR52][R2.64] ;  /* 0x0000003402067981 */ /* 0x000064000c1e1900 */
[----:B0-----:R-:W-:Y:S02]  /*16820*/  IMAD.MOV.U32 R2, RZ, RZ, RZ ;  /* 0x000000ffff027224 */ /* 0x001fe400078e00ff */
[----:B-1----:R-:W-:-:S05]  /*16830*/  IMAD R5, R0, R6, RZ ;  /* 0x0000000600057224 */ /* 0x002fca00078e02ff */
        /* <DEDUP_REMOVED lines=40> */
[----:B------:R-:W-:-:S04]  /*16ac0*/  IMAD.HI.U32 R2, R2, R3, RZ ;  /* 0x0000000302027227 */ /* 0x000fc800078e00ff */
[----:B------:R-:W-:Y:S01]  /*16ad0*/  IMAD R4, R2, R4, R3 ;  /* 0x0000000402047224 */ /* 0x000fe200078e0203 */
[----:B------:R-:W-:Y:S02]  /*16ae0*/  LOP3.LUT R3, R5, R6, RZ, 0x3c, !PT ;  /* 0x0000000605037212 */ /* 0x000fe400078e3cff */
[----:B------:R-:W-:Y:S02]  /*16af0*/  IADD3 R5, R8, 0x1000000, R5 ;  /* 0x0100000008057810 */ /* 0x000fe40007ffe005 */
        /* <DEDUP_REMOVED lines=12> */
.L_x_9848:
[----:B01----:R-:W-:-:S05]  /*16bc0*/  LOP3.LUT R3, RZ, R2, RZ, 0x33, !PT ;  /* 0x00000002ff037212 */ /* 0x003fca00078e33ff */
[----:B------:R-:W-:-:S05]  /*16bd0*/  IMAD.IADD R0, R0, 0x1, R3 ;  /* 0x0000000100007824 */ /* 0x000fca00078e0203 */
[----:B------:R0:W-:Y:S01]  /*16be0*/  STL [R1+0x4], R0 ;  /* 0x0000040001007387 */ /* 0x0001e20000100800 */
[----:B------:R-:W-:Y:S05]  /*16bf0*/  BRA `(.L_x_9849) ;  /* 0x0000000000107947 */ /* 0x000fea0003800000 */
.L_x_9844:
[----:B------:R1:W-:Y:S01]  /*16c00*/  STL [R1], R4 ;  /* 0x0000000401007387 */ /* 0x0003e20000100800 */
[----:B------:R-:W-:-:S03]  /*16c10*/  ULDC UR42, c[0x0][0xc3c] ;  /* 0x00030f00002a7ab9 */ /* 0x000fc60000000800 */
[----:B------:R1:W-:Y:S04]  /*16c20*/  STL [R1+0x4], RZ ;  /* 0x000004ff01007387 */ /* 0x0003e80000100800 */
[----:B------:R1:W-:Y:S02]  /*16c30*/  STL [R1+0x8], RZ ;  /* 0x000008ff01007387 */ /* 0x0003e40000100800 */
.L_x_9849:
[----:B------:R-:W2:Y:S04]  /*16c40*/  LDL R3, [R1+0x4] ;  /* 0x0000040001037983 */ /* 0x000ea80000100800 */
[----:B------:R-:W3:Y:S04]  /*16c50*/  LDL R2, [R1+0x8] ;  /* 0x0000080001027983 */ /* 0x000ee80000100800 */
[----:B-1----:R-:W4:Y:S01]  /*16c60*/  LDL R4, [R1] ;  /* 0x0000000001047983 */ /* 0x002f220000100800 */
[----:B0-----:R-:W0:Y:S02]  /*16c70*/  S2R R0, SR_TID.X ;  /* 0x0000000000007919 */ /* 0x001e240000002100 */
        /* <DEDUP_REMOVED lines=12> */
.L_x_9842:
[----:B------:R-:W-:Y:S02]  /*16d40*/  ULDC UR4, c[0x0][0xc3c] ;  /* 0x00030f0000047ab9 */ /* 0x000fe40000000800 */
[----:B------:R-:W-:-:S06]  /*16d50*/  UISETP.GE.AND UP0, UPT, UR42, UR4, UPT ;  /* 0x000000042a00728c */ /* 0x000fcc000bf06270 */
[----:B------:R-:W-:-:S13]  /*16d60*/  PLOP3.LUT P0, PT, PT, PT, UP0, 0x80, 0x0 ;  /* 0x000000000000781c */ /* 0x000fda0003f0f008 */
[----:B------:R-:W-:Y:S05]  /*16d70*/  @!P0 BRA `(.L_x_9850) ;  /* 0xffffffb000508947 */ /* 0x000fea000383ffff */
.L_x_9770:
[----:B0-----:R-:W3:Y:S01]  /*16d80*/  LDL.LU R0, [R1+0x18] ;  /* 0x0000180001007983 */ /* 0x001ee20000300800 */
[----:B------:R-:W-:Y:S01]  /*16d90*/  BSSY B0, `(.L_x_9851) ;  /* 0x000000b000007945 */ /* 0x000fe20003800000 */
[----:B-12---:R-:W0:Y:S01]  /*16da0*/  S2R R5, SR_CgaCtaId ;  /* 0x0000000000057919 */ /* 0x006e220000008800 */
[----:B---3--:R-:W-:-:S05]  /*16db0*/  VIADD R0, R0, 0x1 ;  /* 0x0000000100007836 */ /* 0x008fca0000000000 */
[----:B------:R-:W-:-:S04]  /*16dc0*/  LEA.HI R2, R0, R0, RZ, 0x1 ;  /* 0x0000000000027211 */ /* 0x000fc800078f08ff */
[----:B------:R-:W-:Y:S02]  /*16dd0*/  LOP3.LUT R3, R2, 0xfffffffe, RZ, 0xc0, !PT ;  /* 0xfffffffe02037812 */ /* 0x000fe400078ec0ff */
[----:B------:R-:W-:-:S03]  /*16de0*/  MOV R2, 0x400 ;  /* 0x0000040000027802 */ /* 0x000fc60000000f00 */
[----:B------:R-:W-:Y:S01]  /*16df0*/  IMAD.IADD R0, R0, 0x1, -R3 ;  /* 0x0000000100007824 */ /* 0x000fe200078e0a03 */
[----:B0-----:R-:W-:-:S04]  /*16e00*/  LEA R9, R5, R2, 0x18 ;  /* 0x0000000205097211 */ /* 0x001fc800078ec0ff */
[----:B------:R-:W-:-:S04]  /*16e10*/  SHF.L.U32 R0, R0, 0x1f, RZ ;  /* 0x0000001f00007819 */ /* 0x000fc800000006ff */
[----:B------:R-:W0:Y:S02]  /*16e20*/  SYNCS.PHASECHK.TRANS64.TRYWAIT P0, [R9+URZ+0x19c20], R0 ;  /* 0x019c2000090075a7 */ /* 0x000e24000800017f */
[----:B0-----:R-:W-:Y:S05]  /*16e30*/  @!P0 BRA `(.L_x_9852) ;  /* 0x0000000c00948947 */ /* 0x001fea0003800000 */
.L_x_9889:
[----:B------:R-:W-:Y:S05]  /*16e40*/  BSYNC B0 ;  /* 0x0000000000007941 */ /* 0x000fea0003800000 */
.L_x_9851:
[----:B------:R-:W-:-:S03]  /*16e50*/  UMOV UR4, 0xffffffff ;  /* 0xffffffff00047882 */ /* 0x000fc60000000000 */
[----:B------:R-:W-:Y:S05]  /*16e60*/  BRA.DIV UR4, `(.L_x_9853) ;  /* 0x0000000e049c7947 */ /* 0x000fea000b800000 */
[----:B0-----:R-:W0:Y:S02]  /*16e70*/  S2R R0, SR_TID.X ;  /* 0x0000000000007919 */ /* 0x001e240000002100 */
[----:B0-----:R-:W-:-:S04]  /*16e80*/  SHF.R.U32.HI R0, RZ, 0x5, R0 ;  /* 0x00000005ff007819 */ /* 0x001fc80000011600 */
[----:B------:R-:W-:-:S05]  /*16e90*/  LOP3.LUT R0, R0, 0x3, RZ, 0xc0, !PT ;  /* 0x0000000300007812 */ /* 0x000fca00078ec0ff */
[----:B------:R0:W1:Y:S02]  /*16ea0*/  SHFL.IDX PT, R14, R0, RZ, 0x1f ;  /* 0x00001fff000e7589 */ /* 0x00006400000e0000 */
.L_x_9892:
[----:B-1----:R-:W-:Y:S01]  /*16eb0*/  ISETP.NE.AND P0, PT, R14, RZ, PT ;  /* 0x000000ff0e00720c */ /* 0x002fe20003f05270 */
[----:B------:R-:W-:-:S12]  /*16ec0*/  BSSY B0, `(.L_x_9854) ;  /* 0x000002b000007945 */ /* 0x000fd80003800000 */
[----:B------:R-:W-:Y:S05]  /*16ed0*/  @P0 BRA `(.L_x_9855) ;  /* 0x0000000000a40947 */ /* 0x000fea0003800000 */
[----:B------:R-:W-:-:S03]  /*16ee0*/  UMOV UR4, 0xffffffff ;  /* 0xffffffff00047882 */ /* 0x000fc60000000000 */
[----:B------:R-:W-:Y:S05]  /*16ef0*/  BRA.DIV UR4, `(.L_x_9856) ;  /* 0x0000000e04ac7947 */ /* 0x000fea000b800000 */
[----:B------:R-:W-:-:S13]  /*16f00*/  ELECT P6, URZ, PT ;  /* 0x00000000003f782f */ /* 0x000fda00038c0000 */
.L_x_9895:
[----:B------:R-:W-:Y:S05]  /*16f10*/  @!P6 BRA `(.L_x_9855) ;  /* 0x000000000094e947 */ /* 0x000fea0003800000 */
[----:B------:R-:W-:-:S06]  /*16f20*/  ULOP3.LUT UR4, UR38, 0x2, URZ, 0xfc, !UPT ;  /* 0x0000000226047892 */ /* 0x000fcc000f8efc3f */
[----:B0-----:R-:W-:-:S05]  /*16f30*/  IMAD.U32 R0, RZ, RZ, UR4 ;  /* 0x00000004ff007e24 */ /* 0x001fca000f8e00ff */
[----:B------:R-:W-:-:S13]  /*16f40*/  ISETP.NE.AND P0, PT, R0, 0x3, PT ;  /* 0x000000030000780c */ /* 0x000fda0003f05270 */
[----:B------:R-:W-:Y:S05]  /*16f50*/  @!P0 BRA `(.L_x_9857) ;  /* 0x0000000000048947 */ /* 0x000fea0003800000 */
[----:B------:R-:W-:Y:S01]  /*16f60*/  BPT.TRAP 0x1 ;  /* 0x000000040000795c */ /* 0x000fe20000300000 */
.L_x_9857:
        /* <DEDUP_REMOVED lines=12> */
.L_x_9896:
[----:B------:R-:W1:Y:S02]  /*17030*/  SYNCS.PHASECHK.TRANS64.TRYWAIT P1, [R3+URZ], R0 ;  /* 0x00000000030075a7 */ /* 0x000e64000802017f */
[----:B-1----:R-:W-:Y:S05]  /*17040*/  @!P1 BRA `(.L_x_9859) ;  /* 0x0000000c008c9947 */ /* 0x002fea0003800000 */
.L_x_9897:
[----:B------:R-:W-:Y:S05]  /*17050*/  @!P0 BRA `(.L_x_9860) ;  /* 0x0000000000048947 */ /* 0x000fea0003800000 */
[----:B------:R-:W-:Y:S01]  /*17060*/  BPT.TRAP 0x1 ;  /* 0x000000040000795c */ /* 0x000fe20000300000 */
.L_x_9860:
[----:B-1----:R-:W-:-:S04]  /*17070*/  IMAD R3, R18, 0x8, R9 ;  /* 0x0000000812037824 */ /* 0x002fc800078e0209 */
[----:B------:R-:W1:Y:S02]  /*17080*/  SYNCS.PHASECHK.TRANS64.TRYWAIT P1, [R3+URZ+0x19c60], R2 ;  /* 0x019c6002030075a7 */ /* 0x000e64000802017f */
[----:B-1----:R-:W-:Y:S05]  /*17090*/  @!P1 BRA `(.L_x_9861) ;  /* 0x0000000c008c9947 */ /* 0x002fea0003800000 */
.L_x_9898:
[----:B------:R-:W-:Y:S05]  /*170a0*/  @!P0 BRA `(.L_x_9862) ;  /* 0x0000000000048947 */ /* 0x000fea0003800000 */
[----:B------:R-:W-:Y:S01]  /*170b0*/  BPT.TRAP 0x1 ;  /* 0x000000040000795c */ /* 0x000fe20000300000 */
.L_x_9862:
[----:B------:R-:W-:-:S04]  /*170c0*/  IMAD R5, R4, 0x8, R9 ;  /* 0x0000000804057824 */ /* 0x000fc800078e0209 */
[----:B------:R-:W2:Y:S02]  /*170d0*/  SYNCS.PHASECHK.TRANS64.TRYWAIT P1, [R5+URZ+0x19c60], R0 ;  /* 0x019c6000050075a7 */ /* 0x000ea4000802017f */
[----:B--2---:R-:W-:Y:S05]  /*170e0*/  @!P1 BRA `(.L_x_9863) ;  /* 0x0000000c008c9947 */ /* 0x004fea0003800000 */
.L_x_9899:
[----:B------:R-:W-:Y:S05]  /*170f0*/  @!P0 BRA `(.L_x_9864) ;  /* 0x0000000000048947 */ /* 0x000fea0003800000 */
[----:B------:R-:W-:Y:S01]  /*17100*/  BPT.TRAP 0x1 ;  /* 0x000000040000795c */ /* 0x000fe20000300000 */
.L_x_9864:
[----:B------:R-:W3:Y:S02]  /*17110*/  SYNCS.PHASECHK.TRANS64.TRYWAIT P0, [R3+URZ+0x19c80], R2 ;  /* 0x019c8002030075a7 */ /* 0x000ee4000800017f */
[----:B---3--:R-:W-:Y:S05]  /*17120*/  @!P0 BRA `(.L_x_9865) ;  /* 0x0000000c00908947 */ /* 0x008fea0003800000 */
.L_x_9866:
[----:B----4-:R4:W0:Y:S02]  /*17130*/  SYNCS.PHASECHK.TRANS64.TRYWAIT P0, [R5+URZ+0x19c80], R0 ;  /* 0x019c8000050075a7 */ /* 0x010824000800017f */
[----:B0-----:R-:W-:Y:S05]  /*17140*/  @!P0 NANOSLEEP.SYNCS 0x989680 ;  /* 0x009896800000895d */ /* 0x001fea0003900000 */
[----:B------:R-:W0:Y:S02]  /*17150*/  @!P0 SYNCS.PHASECHK.TRANS64 P0, [R5+URZ+0x19c80], R0 ;  /* 0x019c8000050085a7 */ /* 0x000e24000800007f */
[----:B0-----:R-:W-:Y:S05]  /*17160*/  @!P0 BRA `(.L_x_9866) ;  /* 0xfffffffc00f08947 */ /* 0x001fea000383ffff */
.L_x_9855:
[----:B------:R-:W-:Y:S05]  /*17170*/  BSYNC B0 ;  /* 0x0000000000007941 */ /* 0x000fea0003800000 */
.L_x_9854:
[----:B------:R-:W-:Y:S05]  /*17180*/  EXIT ;  /* 0x000000000000794d */ /* 0x000fea0003800000 */
.L_x_9673:
[----:B0-----:R-:W-:-:S04]  /*17190*/  IMAD.U32 R3, RZ, RZ, UR46 ;  /* 0x0000002eff037e24 */ /* 0x001fc8000f8e00ff */
[----:B------:R0:W1:Y:S03]  /*171a0*/  SYNCS.PHASECHK.TRANS64.TRYWAIT P1, [R3+URZ+0x19c00], R0 ;  /* 0x019c0000030075a7 */ /* 0x000066000802017f */
[----:B-1----:R-:W-:Y:S05]  /*171b0*/  @!P1 NANOSLEEP.SYNCS 0x989680 ;  /* 0x009896800000995d */ /* 0x002fea0003900000 */
[----:B------:R-:W1:Y:S02]  /*171c0*/  @!P1 SYNCS.PHASECHK.TRANS64 P1, [R3+URZ+0x19c00], R0 ;  /* 0x019c0000030095a7 */ /* 0x000e64000802007f */
[----:B-1----:R-:W-:Y:S05]  /*171d0*/  @!P1 BRA `(.L_x_9673) ;  /* 0xfffffffc00ec9947 */ /* 0x002fea000383ffff */
[----:B------:R-:W-:Y:S05]  /*171e0*/  BRA `(.L_x_9867) ;  /* 0xfffffeb000487947 */ /* 0x000fea000383ffff */
.L_x_9677:
[----:B-1----:R1:W2:Y:S02]  /*171f0*/  SYNCS.PHASECHK.TRANS64.TRYWAIT P2, [R3+URZ+0x19c30], R0 ;  /* 0x019c3000030075a7 */ /* 0x0022a4000804017f */
[----:B--2---:R-:W-:Y:S05]  /*17200*/  @!P2 NANOSLEEP.SYNCS 0x989680 ;  /* 0x009896800000a95d */ /* 0x004fea0003900000 */
[----:B------:R-:W2:Y:S02]  /*17210*/  @!P2 SYNCS.PHASECHK.TRANS64 P2, [R3+URZ+0x19c30], R0 ;  /* 0x019c30000300a5a7 */ /* 0x000ea4000804007f */
[----:B--2---:R-:W-:Y:S05]  /*17220*/  @!P2 BRA `(.L_x_9677) ;  /* 0xfffffffc00f0a947 */ /* 0x004fea000383ffff */
[----:B------:R-:W-:Y:S05]  /*17230*/  BRA `(.L_x_9676) ;  /* 0xfffffeb0006c7947 */ /* 0x000fea000383ffff */
.L_x_9693:
[----:B-1----:R-:W-:-:S04]  /*17240*/  IMAD.U32 R7, RZ, RZ, UR23 ;  /* 0x00000017ff077e24 */ /* 0x002fc8000f8e00ff */
[----:B------:R1:W2:Y:S03]  /*17250*/  SYNCS.PHASECHK.TRANS64.TRYWAIT P2, [R7+URZ+0x19c30], R6 ;  /* 0x019c3006070075a7 */ /* 0x0002a6000804017f */
[----:B--2---:R-:W-:Y:S05]  /*17260*/  @!P2 NANOSLEEP.SYNCS 0x989680 ;  /* 0x009896800000a95d */ /* 0x004fea0003900000 */
[----:B------:R-:W2:Y:S02]  /*17270*/  @!P2 SYNCS.PHASECHK.TRANS64 P2, [R7+URZ+0x19c30], R6 ;  /* 0x019c30060700a5a7 */ /* 0x000ea4000804007f */
[----:B--2---:R-:W-:Y:S05]  /*17280*/  @!P2 BRA `(.L_x_9693) ;  /* 0xfffffffc00eca947 */ /* 0x004fea000383ffff */
[----:B------:R-:W-:Y:S05]  /*17290*/  BRA `(.L_x_9692) ;  /* 0xfffffee4001c7947 */ /* 0x000fea000383ffff */
.L_x_9697:
[----:B-1----:R-:W-:-:S04]  /*172a0*/  IMAD.U32 R7, RZ, RZ, UR11 ;  /* 0x0000000bff077e24 */ /* 0x002fc8000f8e00ff */
[----:B------:R1:W2:Y:S03]  /*172b0*/  SYNCS.PHASECHK.TRANS64.TRYWAIT P2, [R7+URZ+0x19c50], R6 ;  /* 0x019c5006070075a7 */ /* 0x0002a6000804017f */
[----:B--2---:R-:W-:Y:S05]  /*172c0*/  @!P2 NANOSLEEP.SYNCS 0x989680 ;  /* 0x009896800000a95d */ /* 0x004fea0003900000 */
[----:B------:R-:W2:Y:S02]  /*172d0*/  @!P2 SYNCS.PHASECHK.TRANS64 P2, [R7+URZ+0x19c50], R6 ;  /* 0x019c50060700a5a7 */ /* 0x000ea4000804007f */
[----:B--2---:R-:W-:Y:S05]  /*172e0*/  @!P2 BRA `(.L_x_9697) ;  /* 0xfffffffc00eca947 */ /* 0x004fea000383ffff */
[----:B------:R-:W-:Y:S05]  /*172f0*/  BRA `(.L_x_9696) ;  /* 0xfffffee4006c7947 */ /* 0x000fea000383ffff */
.L_x_9715:
[----:B-1----:R-:W-:-:S04]  /*17300*/  IMAD.U32 R9, RZ, RZ, UR20 ;  /* 0x00000014ff097e24 */ /* 0x002fc8000f8e00ff */
[----:B------:R1:W2:Y:S03]  /*17310*/  SYNCS.PHASECHK.TRANS64.TRYWAIT P2, [R9+URZ+0x19c30], R0 ;  /* 0x019c3000090075a7 */ /* 0x0002a6000804017f */
[----:B--2---:R-:W-:Y:S05]  /*17320*/  @!P2 NANOSLEEP.SYNCS 0x989680 ;  /* 0x009896800000a95d */ /* 0x004fea0003900000 */
[----:B------:R-:W2:Y:S02]  /*17330*/  @!P2 SYNCS.PHASECHK.TRANS64 P2, [R9+URZ+0x19c30], R0 ;  /* 0x019c30000900a5a7 */ /* 0x000ea4000804007f */
[----:B--2---:R-:W-:Y:S05]  /*17340*/  @!P2 BRA `(.L_x_9715) ;  /* 0xfffffffc00eca947 */ /* 0x004fea000383ffff */
[----:B------:R-:W-:Y:S05]  /*17350*/  BRA `(.L_x_9714) ;  /* 0xffffff1000b47947 */ /* 0x000fea000383ffff */
.L_x_9719:
[----:B-1----:R-:W-:-:S04]  /*17360*/  IMAD.U32 R2, RZ, RZ, UR11 ;  /* 0x0000000bff027e24 */ /* 0x002fc8000f8e00ff */
[----:B------:R1:W2:Y:S03]  /*17370*/  SYNCS.PHASECHK.TRANS64.TRYWAIT P2, [R2+URZ+0x19c50], R0 ;  /* 0x019c5000020075a7 */ /* 0x0002a6000804017f */
[----:B--2---:R-:W-:Y:S05]  /*17380*/  @!P2 NANOSLEEP.SYNCS 0x989680 ;  /* 0x009896800000a95d */ /* 0x004fea0003900000 */
[----:B------:R-:W2:Y:S02]  /*17390*/  @!P2 SYNCS.PHASECHK.TRANS64 P2, [R2+URZ+0x19c50], R0 ;  /* 0x019c50000200a5a7 */ /* 0x000ea4000804007f */
[----:B--2---:R-:W-:Y:S05]  /*173a0*/  @!P2 BRA `(.L_x_9719) ;  /* 0xfffffffc00eca947 */ /* 0x004fea000383ffff */
[----:B------:R-:W-:Y:S05]  /*173b0*/  BRA `(.L_x_9718) ;  /* 0xffffff1400047947 */ /* 0x000fea000383ffff */
.L_x_9726:
[----:B-1----:R-:W-:-:S04]  /*173c0*/  IMAD.U32 R7, RZ, RZ, UR22 ;  /* 0x00000016ff077e24 */ /* 0x002fc8000f8e00ff */
[----:B------:R1:W2:Y:S03]  /*173d0*/  SYNCS.PHASECHK.TRANS64.TRYWAIT P2, [R7+URZ+0x19c30], R0 ;  /* 0x019c3000070075a7 */ /* 0x0002a6000804017f */
[----:B--2---:R-:W-:Y:S05]  /*173e0*/  @!P2 NANOSLEEP.SYNCS 0x989680 ;  /* 0x009896800000a95d */ /* 0x004fea0003900000 */
[----:B------:R-:W2:Y:S02]  /*173f0*/  @!P2 SYNCS.PHASECHK.TRANS64 P2, [R7+URZ+0x19c30], R0 ;  /* 0x019c30000700a5a7 */ /* 0x000ea4000804007f */
[----:B--2---:R-:W-:Y:S05]  /*17400*/  @!P2 BRA `(.L_x_9726) ;  /* 0xfffffffc00eca947 */ /* 0x004fea000383ffff */
[----:B------:R-:W-:Y:S05]  /*17410*/  BRA `(.L_x_9725) ;  /* 0xffffff2c00807947 */ /* 0x000fea000383ffff */
.L_x_9730:
[----:B-1----:R-:W-:-:S04]  /*17420*/  IMAD.U32 R2, RZ, RZ, UR11 ;  /* 0x0000000bff027e24 */ /* 0x002fc8000f8e00ff */
[----:B------:R1:W2:Y:S03]  /*17430*/  SYNCS.PHASECHK.TRANS64.TRYWAIT P2, [R2+URZ+0x19c50], R0 ;  /* 0x019c5000020075a7 */ /* 0x0002a6000804017f */
[----:B--2---:R-:W-:Y:S05]  /*17440*/  @!P2 NANOSLEEP.SYNCS 0x989680 ;  /* 0x009896800000a95d */ /* 0x004fea0003900000 */
[----:B------:R-:W2:Y:S02]  /*17450*/  @!P2 SYNCS.PHASECHK.TRANS64 P2, [R2+URZ+0x19c50], R0 ;  /* 0x019c50000200a5a7 */ /* 0x000ea4000804007f */
[----:B--2---:R-:W-:Y:S05]  /*17460*/  @!P2 BRA `(.L_x_9730) ;  /* 0xfffffffc00eca947 */ /* 0x004fea000383ffff */
[----:B------:R-:W-:Y:S05]  /*17470*/  BRA `(.L_x_9729) ;  /* 0xffffff2c00d07947 */ /* 0x000fea000383ffff */
.L_x_9744:
[----:B-1----:R-:W-:-:S04]  /*17480*/  IMAD.U32 R6, RZ, RZ, UR14 ;  /* 0x0000000eff067e24 */ /* 0x002fc8000f8e00ff */
[----:B------:R1:W2:Y:S03]  /*17490*/  SYNCS.PHASECHK.TRANS64.TRYWAIT P1, [R6+URZ+0x19c50], R3 ;  /* 0x019c5003060075a7 */ /* 0x0002a6000802017f */
[----:B--2---:R-:W-:Y:S05]  /*174a0*/  @!P1 NANOSLEEP.SYNCS 0x989680 ;  /* 0x009896800000995d */ /* 0x004fea0003900000 */
[----:B------:R-:W2:Y:S02]  /*174b0*/  @!P1 SYNCS.PHASECHK.TRANS64 P1, [R6+URZ+0x19c50], R3 ;  /* 0x019c5003060095a7 */ /* 0x000ea4000802007f */
[----:B--2---:R-:W-:Y:S05]  /*174c0*/  @!P1 BRA `(.L_x_9744) ;  /* 0xfffffffc00ec9947 */ /* 0x004fea000383ffff */
[----:B------:R-:W-:Y:S05]  /*174d0*/  BRA `(.L_x_9743) ;  /* 0xffffff58003c7947 */ /* 0x000fea000383ffff */
.L_x_9792:
[----:B------:R-:W-:Y:S02]  /*174e0*/  IMAD.MOV.U32 R13, RZ, RZ, R20 ;  /* 0x000000ffff0d7224 */ /* 0x000fe400078e0014 */
[----:B------:R-:W-:Y:S02]  /*174f0*/  IMAD.MOV.U32 R12, RZ, RZ, RZ ;  /* 0x000000ffff0c7224 */ /* 0x000fe400078e00ff */
[----:B------:R-:W-:Y:S02]  /*17500*/  IMAD.MOV.U32 R11, RZ, RZ, 0x1f ;  /* 0x0000001fff0b7424 */ /* 0x000fe400078e00ff */
[----:B------:R-:W-:-:S07]  /*17510*/  IMAD.MOV.U32 R15, RZ, RZ, -0x1 ;  /* 0xffffffffff0f7424 */ /* 0x000fce00078e00ff */
[----:B01----:R-:W-:Y:S05]  /*17520*/  WARPSYNC.COLLECTIVE R15, `(.L_x_9868) ;  /* 0x000000000f087348 */ /* 0x003fea0003c00000 */
[----:B------:R2:W3:Y:S02]  /*17530*/  SHFL.IDX P6, R14, R13, R12, R11 ;  /* 0x0000000c0d0e7389 */ /* 0x0004e400000c000b */
[----:B0123--:R-:W-:Y:S01]  /*17540*/  ENDCOLLECTIVE ;  /* 0x000000000000791b */ /* 0x00ffe20003800000 */
.L_x_9868:
[----:B------:R-:W-:Y:S05]  /*17550*/  BRA `(.L_x_9869) ;  /* 0xffffffbc00447947 */ /* 0x000fea000383ffff */
.L_x_9794:
[----:B------:R-:W-:Y:S01]  /*17560*/  BSSY B0, `(.L_x_9870) ;  /* 0x0000006000007945 */ /* 0x000fe20003800000 */
[----:B------:R-:W-:-:S07]  /*17570*/  IMAD.MOV.U32 R15, RZ, RZ, -0x1 ;  /* 0xffffffffff0f7424 */ /* 0x000fce00078e00ff */
[----:B012---:R-:W-:Y:S05]  /*17580*/  WARPSYNC.COLLECTIVE R15, `(.L_x_9871) ;  /* 0x000000000f0c7348 */ /* 0x007fea0003c00000 */
[----:B------:R-:W-:Y:S02]  /*17590*/  ELECT P6, UR62, PT ;  /* 0x00000000003e782f */ /* 0x000fe400038c0000 */
[----:B------:R-:W-:Y:S01]  /*175a0*/  MOV R14, UR62 ;  /* 0x0000003e000e7c02 */ /* 0x000fe20008000f00 */
[----:B012---:R-:W-:Y:S10]  /*175b0*/  ENDCOLLECTIVE ;  /* 0x000000000000791b */ /* 0x007ff40003800000 */
.L_x_9871:
[----:B------:R-:W-:Y:S05]  /*175c0*/  BSYNC B0 ;  /* 0x0000000000007941 */ /* 0x000fea0003800000 */
.L_x_9870:
[----:B------:R-:W-:Y:S05]  /*175d0*/  BRA `(.L_x_9872) ;  /* 0xffffffbc004c7947 */ /* 0x000fea000383ffff */
.L_x_9796:
[----:B-1----:R1:W3:Y:S02]  /*175e0*/  SYNCS.PHASECHK.TRANS64.TRYWAIT P0, [R4+URZ+0x19c80], R3 ;  /* 0x019c8003040075a7 */ /* 0x0022e4000800017f */
[----:B---3--:R-:W-:Y:S05]  /*175f0*/  @!P0 NANOSLEEP.SYNCS 0x989680 ;  /* 0x009896800000895d */ /* 0x008fea0003900000 */
[----:B------:R-:W3:Y:S02]  /*17600*/  @!P0 SYNCS.PHASECHK.TRANS64 P0, [R4+URZ+0x19c80], R3 ;  /* 0x019c8003040085a7 */ /* 0x000ee4000800007f */
[----:B---3--:R-:W-:Y:S05]  /*17610*/  @!P0 BRA `(.L_x_9796) ;  /* 0xfffffffc00f08947 */ /* 0x008fea000383ffff */
[----:B------:R-:W-:Y:S05]  /*17620*/  BRA `(.L_x_9873) ;  /* 0xffffffbc00a87947 */ /* 0x000fea000383ffff */
.L_x_9798:
[----:B---3--:R3:W4:Y:S02]  /*17630*/  SYNCS.PHASECHK.TRANS64.TRYWAIT P0, [R4+URZ+0x19c40], R3 ;  /* 0x019c4003040075a7 */ /* 0x008724000800017f */
[----:B----4-:R-:W-:Y:S05]  /*17640*/  @!P0 NANOSLEEP.SYNCS 0x989680 ;  /* 0x009896800000895d */ /* 0x010fea0003900000 */
[----:B------:R-:W4:Y:S02]  /*17650*/  @!P0 SYNCS.PHASECHK.TRANS64 P0, [R4+URZ+0x19c40], R3 ;  /* 0x019c4003040085a7 */ /* 0x000f24000800007f */
[----:B----4-:R-:W-:Y:S05]  /*17660*/  @!P0 BRA `(.L_x_9798) ;  /* 0xfffffffc00f08947 */ /* 0x010fea000383ffff */
[----:B------:R-:W-:Y:S05]  /*17670*/  BRA `(.L_x_9874) ;  /* 0xffffffc0002c7947 */ /* 0x000fea000383ffff */
.L_x_9802:
[----:B------:R-:W2:Y:S01]  /*17680*/  LDL.LU R11, [R1+0xc] ;  /* 0x00000c00010b7983 */ /* 0x000ea20000300800 */
[----:B------:R-:W-:Y:S02]  /*17690*/  IMAD.MOV.U32 R4, RZ, RZ, R12 ;  /* 0x000000ffff047224 */ /* 0x000fe400078e000c */
[----:B------:R-:W-:Y:S02]  /*176a0*/  IMAD.MOV.U32 R13, RZ, RZ, R5 ;  /* 0x000000ffff0d7224 */ /* 0x000fe400078e0005 */
[----:B------:R-:W-:Y:S02]  /*176b0*/  IMAD.MOV.U32 R12, RZ, RZ, RZ ;  /* 0x000000ffff0c7224 */ /* 0x000fe400078e00ff */
[----:B------:R-:W-:Y:S02]  /*176c0*/  IMAD.MOV.U32 R15, RZ, RZ, -0x1 ;  /* 0xffffffffff0f7424 */ /* 0x000fe400078e00ff */
[----:B------:R-:W-:Y:S02]  /*176d0*/  IMAD.IADD R4, R21, 0x1, R4 ;  /* 0x0000000115047824 */ /* 0x000fe400078e0204 */
[----:B--2---:R-:W-:-:S02]  /*176e0*/  IMAD R0, R11, R9, RZ ;  /* 0x000000090b007224 */ /* 0x004fc400078e02ff */
[----:B------:R-:W-:-:S03]  /*176f0*/  IMAD.MOV.U32 R11, RZ, RZ, 0x1e1f ;  /* 0x00001e1fff0b7424 */ /* 0x000fc600078e00ff */
[----:B------:R-:W-:-:S13]  /*17700*/  ISETP.GE.AND P4, PT, R4, R0, PT ;  /* 0x000000000400720c */ /* 0x000fda0003f86270 */
[----:B0----5:R-:W-:Y:S05]  /*17710*/  WARPSYNC.COLLECTIVE R15, `(.L_x_9875) ;  /* 0x000000000f087348 */ /* 0x021fea0003c00000 */
[----:B------:R1:W2:Y:S02]  /*17720*/  SHFL.IDX P6, R14, R13, R12, R11 ;  /* 0x0000000c0d0e7389 */ /* 0x0002a400000c000b */
[----:B012--5:R-:W-:Y:S01]  /*17730*/  ENDCOLLECTIVE ;  /* 0x000000000000791b */ /* 0x027fe20003800000 */
.L_x_9875:
[----:B------:R-:W-:Y:S02]  /*17740*/  IMAD.MOV.U32 R13, RZ, RZ, R6 ;  /* 0x000000ffff0d7224 */ /* 0x000fe400078e0006 */
[----:B------:R-:W-:-:S07]  /*17750*/  IMAD.MOV.U32 R2, RZ, RZ, R14 ;  /* 0x000000ffff027224 */ /* 0x000fce00078e000e */
[----:B------:R-:W-:Y:S05]  /*17760*/  WARPSYNC.COLLECTIVE R15, `(.L_x_9876) ;  /* 0x000000000f087348 */ /* 0x000fea0003c00000 */
[----:B------:R0:W1:Y:S02]  /*17770*/  SHFL.IDX P6, R14, R13, R12, R11 ;  /* 0x0000000c0d0e7389 */ /* 0x00006400000c000b */
[----:B01----:R-:W-:Y:S01]  /*17780*/  ENDCOLLECTIVE ;  /* 0x000000000000791b */ /* 0x003fe20003800000 */
.L_x_9876:
[----:B------:R-:W-:Y:S02]  /*17790*/  IMAD.MOV.U32 R13, RZ, RZ, R5 ;  /* 0x000000ffff0d7224 */ /* 0x000fe400078e0005 */
[----:B------:R-:W-:Y:S02]  /*177a0*/  IMAD.MOV.U32 R12, RZ, RZ, 0x1 ;  /* 0x00000001ff0c7424 */ /* 0x000fe400078e00ff */
[----:B------:R-:W-:-:S07]  /*177b0*/  IMAD.MOV.U32 R3, RZ, RZ, R14 ;  /* 0x000000ffff037224 */ /* 0x000fce00078e000e */
[----:B------:R-:W-:Y:S05]  /*177c0*/  WARPSYNC.COLLECTIVE R15, `(.L_x_9877) ;  /* 0x000000000f087348 */ /* 0x000fea0003c00000 */
[----:B------:R0:W1:Y:S02]  /*177d0*/  SHFL.IDX P6, R14, R13, R12, R11 ;  /* 0x0000000c0d0e7389 */ /* 0x00006400000c000b */
[----:B01----:R-:W-:Y:S01]  /*177e0*/  ENDCOLLECTIVE ;  /* 0x000000000000791b */ /* 0x003fe20003800000 */
.L_x_9877:
        /* <DEDUP_REMOVED lines=10> */
.L_x_9878:
        /* <DEDUP_REMOVED lines=12> */
.L_x_9879:
        /* <DEDUP_REMOVED lines=8> */
.L_x_9880:
[----:B------:R-:W-:-:S05]  /*179d0*/  @!P4 IMAD.X R3, RZ, RZ, R5, P3 ;  /* 0x000000ffff03c224 */ /* 0x000fca00018e0605 */
        /* <DEDUP_REMOVED lines=8> */
.L_x_9807:
[----:B--2---:R2:W3:Y:S02]  /*17a60*/  SYNCS.PHASECHK.TRANS64.TRYWAIT P0, [R16+URZ+0x19c20], R3 ;  /* 0x019c2003100075a7 */ /* 0x0044e4000800017f */
[----:B---3--:R-:W-:Y:S05]  /*17a70*/  @!P0 NANOSLEEP.SYNCS 0x989680 ;  /* 0x009896800000895d */ /* 0x008fea0003900000 */
[----:B------:R-:W3:Y:S02]  /*17a80*/  @!P0 SYNCS.PHASECHK.TRANS64 P0, [R16+URZ+0x19c20], R3 ;  /* 0x019c2003100085a7 */ /* 0x000ee4000800007f */
[----:B---3--:R-:W-:Y:S05]  /*17a90*/  @!P0 BRA `(.L_x_9807) ;  /* 0xfffffffc00f08947 */ /* 0x008fea000383ffff */
[----:B------:R-:W-:Y:S05]  /*17aa0*/  BRA `(.L_x_9882) ;  /* 0xffffffc800747947 */ /* 0x000fea000383ffff */
.L_x_9813:
[----:B-1----:R1:W2:Y:S02]  /*17ab0*/  SYNCS.PHASECHK.TRANS64.TRYWAIT P0, [R6+URZ+0x19c80], R4 ;  /* 0x019c8004060075a7 */ /* 0x0022a4000800017f */
[----:B--2---:R-:W-:Y:S05]  /*17ac0*/  @!P0 NANOSLEEP.SYNCS 0x989680 ;  /* 0x009896800000895d */ /* 0x004fea0003900000 */
[----:B------:R-:W2:Y:S02]  /*17ad0*/  @!P0 SYNCS.PHASECHK.TRANS64 P0, [R6+URZ+0x19c80], R4 ;  /* 0x019c8004060085a7 */ /* 0x000ea4000800007f */
[----:B--2---:R-:W-:Y:S05]  /*17ae0*/  @!P0 BRA `(.L_x_9813) ;  /* 0xfffffffc00f08947 */ /* 0x004fea000383ffff */
[----:B------:R-:W-:Y:S05]  /*17af0*/  BRA `(.L_x_9883) ;  /* 0xffffffcc00187947 */ /* 0x000fea000383ffff */
.L_x_9820:
[----:B--2---:R2:W3:Y:S02]  /*17b00*/  SYNCS.PHASECHK.TRANS64.TRYWAIT P0, [R6+URZ+0x19c40], R4 ;  /* 0x019c4004060075a7 */ /* 0x0044e4000800017f */
[----:B---3--:R-:W-:Y:S05]  /*17b10*/  @!P0 NANOSLEEP.SYNCS 0x989680 ;  /* 0x009896800000895d */ /* 0x008fea0003900000 */
[----:B------:R-:W3:Y:S02]  /*17b20*/  @!P0 SYNCS.PHASECHK.TRANS64 P0, [R6+URZ+0x19c40], R4 ;  /* 0x019c4004060085a7 */ /* 0x000ee4000800007f */
[----:B---3--:R-:W-:Y:S05]  /*17b30*/  @!P0 BRA `(.L_x_9820) ;  /* 0xfffffffc00f08947 */ /* 0x008fea000383ffff */
[----:B------:R-:W-:Y:S05]  /*17b40*/  BRA `(.L_x_9884) ;  /* 0xffffffd000107947 */ /* 0x000fea000383ffff */
.L_x_9828:
[----:B-1----:R1:W2:Y:S02]  /*17b50*/  SYNCS.PHASECHK.TRANS64.TRYWAIT P0, [R3+URZ+0x19c70], R4 ;  /* 0x019c7004030075a7 */ /* 0x0022a4000800017f */
[----:B--2---:R-:W-:Y:S05]  /*17b60*/  @!P0 NANOSLEEP.SYNCS 0x989680 ;  /* 0x009896800000895d */ /* 0x004fea0003900000 */
[----:B------:R-:W2:Y:S02]  /*17b70*/  @!P0 SYNCS.PHASECHK.TRANS64 P0, [R3+URZ+0x19c70], R4 ;  /* 0x019c7004030085a7 */ /* 0x000ea4000800007f */
[----:B--2---:R-:W-:Y:S05]  /*17b80*/  @!P0 BRA `(.L_x_9828) ;  /* 0xfffffffc00f08947 */ /* 0x004fea000383ffff */
[----:B------:R-:W-:Y:S05]  /*17b90*/  BRA `(.L_x_9885) ;  /* 0xffffffd400247947 */ /* 0x000fea000383ffff */
.L_x_9830:
[----:B-1----:R1:W2:Y:S02]  /*17ba0*/  SYNCS.PHASECHK.TRANS64.TRYWAIT P0, [R3+URZ+0x19c60], R4 ;  /* 0x019c6004030075a7 */ /* 0x0022a4000800017f */
[----:B--2---:R-:W-:Y:S05]  /*17bb0*/  @!P0 NANOSLEEP.SYNCS 0x989680 ;  /* 0x009896800000895d */ /* 0x004fea0003900000 */
[----:B------:R-:W2:Y:S02]  /*17bc0*/  @!P0 SYNCS.PHASECHK.TRANS64 P0, [R3+URZ+0x19c60], R4 ;  /* 0x019c6004030085a7 */ /* 0x000ea4000800007f */
[----:B--2---:R-:W-:Y:S05]  /*17bd0*/  @!P0 BRA `(.L_x_9830) ;  /* 0xfffffffc00f08947 */ /* 0x004fea000383ffff */
[----:B------:R-:W-:Y:S05]  /*17be0*/  BRA `(.L_x_9886) ;  /* 0xffffffd4002c7947 */ /* 0x000fea000383ffff */
.L_x_9837:
[----:B--2---:R2:W3:Y:S02]  /*17bf0*/  SYNCS.PHASECHK.TRANS64.TRYWAIT P1, [R0+URZ+0x19c70], R3 ;  /* 0x019c7003000075a7 */ /* 0x0044e4000802017f */
[----:B---3--:R-:W-:Y:S05]  /*17c00*/  @!P1 NANOSLEEP.SYNCS 0x989680 ;  /* 0x009896800000995d */ /* 0x008fea0003900000 */
[----:B------:R-:W3:Y:S02]  /*17c10*/  @!P1 SYNCS.PHASECHK.TRANS64 P1, [R0+URZ+0x19c70], R3 ;  /* 0x019c7003000095a7 */ /* 0x000ee4000802007f */
[----:B---3--:R-:W-:Y:S05]  /*17c20*/  @!P1 BRA `(.L_x_9837) ;  /* 0xfffffffc00f09947 */ /* 0x008fea000383ffff */
[----:B------:R-:W-:Y:S05]  /*17c30*/  BRA `(.L_x_9887) ;  /* 0xffffffd800d47947 */ /* 0x000fea000383ffff */
.L_x_9839:
[----:B--2---:R2:W3:Y:S02]  /*17c40*/  SYNCS.PHASECHK.TRANS64.TRYWAIT P1, [R0+URZ+0x19c60], R3 ;  /* 0x019c6003000075a7 */ /* 0x0044e4000802017f */
[----:B---3--:R-:W-:Y:S05]  /*17c50*/  @!P1 NANOSLEEP.SYNCS 0x989680 ;  /* 0x009896800000995d */ /* 0x008fea0003900000 */
[----:B------:R-:W3:Y:S02]  /*17c60*/  @!P1 SYNCS.PHASECHK.TRANS64 P1, [R0+URZ+0x19c60], R3 ;  /* 0x019c6003000095a7 */ /* 0x000ee4000802007f */
[----:B---3--:R-:W-:Y:S05]  /*17c70*/  @!P1 BRA `(.L_x_9839) ;  /* 0xfffffffc00f09947 */ /* 0x008fea000383ffff */
[----:B------:R-:W-:Y:S05]  /*17c80*/  BRA `(.L_x_9888) ;  /* 0xffffffd800d87947 */ /* 0x000fea000383ffff */
.L_x_9852:
[----:B0-----:R0:W1:Y:S02]  /*17c90*/  SYNCS.PHASECHK.TRANS64.TRYWAIT P0, [R9+URZ+0x19c20], R0 ;  /* 0x019c2000090075a7 */ /* 0x001064000800017f */
[----:B-1----:R-:W-:Y:S05]  /*17ca0*/  @!P0 NANOSLEEP.SYNCS 0x989680 ;  /* 0x009896800000895d */ /* 0x002fea0003900000 */
[----:B------:R-:W1:Y:S02]  /*17cb0*/  @!P0 SYNCS.PHASECHK.TRANS64 P0, [R9+URZ+0x19c20], R0 ;  /* 0x019c2000090085a7 */ /* 0x000e64000800007f */
[----:B-1----:R-:W-:Y:S05]  /*17cc0*/  @!P0 BRA `(.L_x_9852) ;  /* 0xfffffffc00f08947 */ /* 0x002fea000383ffff */
[----:B------:R-:W-:Y:S05]  /*17cd0*/  BRA `(.L_x_9889) ;  /* 0xfffffff000587947 */ /* 0x000fea000383ffff */
.L_x_9853:
        /* <DEDUP_REMOVED lines=11> */
.L_x_9891:
[----:B------:R-:W-:Y:S05]  /*17d90*/  BSYNC B0 ;  /* 0x0000000000007941 */ /* 0x000fea0003800000 */
.L_x_9890:
[----:B------:R-:W-:Y:S05]  /*17da0*/  BRA `(.L_x_9892) ;  /* 0xfffffff000407947 */ /* 0x000fea000383ffff */
.L_x_9856:
[----:B------:R-:W-:Y:S01]  /*17db0*/  BSSY B1, `(.L_x_9893) ;  /* 0x0000006000017945 */ /* 0x000fe20003800000 */
[----:B------:R-:W-:-:S07]  /*17dc0*/  IMAD.MOV.U32 R15, RZ, RZ, -0x1 ;  /* 0xffffffffff0f7424 */ /* 0x000fce00078e00ff */
[----:B0-----:R-:W-:Y:S05]  /*17dd0*/  WARPSYNC.COLLECTIVE R15, `(.L_x_9894) ;  /* 0x000000000f0c7348 */ /* 0x001fea0003c00000 */
[----:B------:R-:W-:Y:S02]  /*17de0*/  ELECT P6, UR62, PT ;  /* 0x00000000003e782f */ /* 0x000fe400038c0000 */
[----:B------:R-:W-:Y:S01]  /*17df0*/  MOV R14, UR62 ;  /* 0x0000003e000e7c02 */ /* 0x000fe20008000f00 */
[----:B0-----:R-:W-:Y:S10]  /*17e00*/  ENDCOLLECTIVE ;  /* 0x000000000000791b */ /* 0x001ff40003800000 */
.L_x_9894:
[----:B------:R-:W-:Y:S05]  /*17e10*/  BSYNC B1 ;  /* 0x0000000000017941 */ /* 0x000fea0003800000 */
.L_x_9893:
[----:B------:R-:W-:Y:S05]  /*17e20*/  BRA `(.L_x_9895) ;  /* 0xfffffff000387947 */ /* 0x000fea000383ffff */
.L_x_9858:
[----:B0-----:R0:W1:Y:S02]  /*17e30*/  SYNCS.PHASECHK.TRANS64.TRYWAIT P1, [R7+URZ], R2 ;  /* 0x00000002070075a7 */ /* 0x001064000802017f */
[----:B-1----:R-:W-:Y:S05]  /*17e40*/  @!P1 NANOSLEEP.SYNCS 0x989680 ;  /* 0x009896800000995d */ /* 0x002fea0003900000 */
[----:B------:R-:W1:Y:S02]  /*17e50*/  @!P1 SYNCS.PHASECHK.TRANS64 P1, [R7+URZ], R2 ;  /* 0x00000002070095a7 */ /* 0x000e64000802007f */
[----:B-1----:R-:W-:Y:S05]  /*17e60*/  @!P1 BRA `(.L_x_9858) ;  /* 0xfffffffc00f09947 */ /* 0x002fea000383ffff */
[----:B------:R-:W-:Y:S05]  /*17e70*/  BRA `(.L_x_9896) ;  /* 0xfffffff0006c7947 */ /* 0x000fea000383ffff */
.L_x_9859:
[----:B-1----:R1:W2:Y:S02]  /*17e80*/  SYNCS.PHASECHK.TRANS64.TRYWAIT P1, [R3+URZ], R0 ;  /* 0x00000000030075a7 */ /* 0x0022a4000802017f */
[----:B--2---:R-:W-:Y:S05]  /*17e90*/  @!P1 NANOSLEEP.SYNCS 0x989680 ;  /* 0x009896800000995d */ /* 0x004fea0003900000 */
[----:B------:R-:W2:Y:S02]  /*17ea0*/  @!P1 SYNCS.PHASECHK.TRANS64 P1, [R3+URZ], R0 ;  /* 0x00000000030095a7 */ /* 0x000ea4000802007f */
[----:B--2---:R-:W-:Y:S05]  /*17eb0*/  @!P1 BRA `(.L_x_9859) ;  /* 0xfffffffc00f09947 */ /* 0x004fea000383ffff */
[----:B------:R-:W-:Y:S05]  /*17ec0*/  BRA `(.L_x_9897) ;  /* 0xfffffff000607947 */ /* 0x000fea000383ffff */
.L_x_9861:
[----:B-1----:R1:W2:Y:S02]  /*17ed0*/  SYNCS.PHASECHK.TRANS64.TRYWAIT P1, [R3+URZ+0x19c60], R2 ;  /* 0x019c6002030075a7 */ /* 0x0022a4000802017f */
[----:B--2---:R-:W-:Y:S05]  /*17ee0*/  @!P1 NANOSLEEP.SYNCS 0x989680 ;  /* 0x009896800000995d */ /* 0x004fea0003900000 */
[----:B------:R-:W2:Y:S02]  /*17ef0*/  @!P1 SYNCS.PHASECHK.TRANS64 P1, [R3+URZ+0x19c60], R2 ;  /* 0x019c6002030095a7 */ /* 0x000ea4000802007f */
[----:B--2---:R-:W-:Y:S05]  /*17f00*/  @!P1 BRA `(.L_x_9861) ;  /* 0xfffffffc00f09947 */ /* 0x004fea000383ffff */
[----:B------:R-:W-:Y:S05]  /*17f10*/  BRA `(.L_x_9898) ;  /* 0xfffffff000607947 */ /* 0x000fea000383ffff */
.L_x_9863:
[----:B--2---:R2:W3:Y:S02]  /*17f20*/  SYNCS.PHASECHK.TRANS64.TRYWAIT P1, [R5+URZ+0x19c60], R0 ;  /* 0x019c6000050075a7 */ /* 0x0044e4000802017f */
[----:B---3--:R-:W-:Y:S05]  /*17f30*/  @!P1 NANOSLEEP.SYNCS 0x989680 ;  /* 0x009896800000995d */ /* 0x008fea0003900000 */
[----:B------:R-:W3:Y:S02]  /*17f40*/  @!P1 SYNCS.PHASECHK.TRANS64 P1, [R5+URZ+0x19c60], R0 ;  /* 0x019c6000050095a7 */ /* 0x000ee4000802007f */
[----:B---3--:R-:W-:Y:S05]  /*17f50*/  @!P1 BRA `(.L_x_9863) ;  /* 0xfffffffc00f09947 */ /* 0x008fea000383ffff */
[----:B------:R-:W-:Y:S05]  /*17f60*/  BRA `(.L_x_9899) ;  /* 0xfffffff000607947 */ /* 0x000fea000383ffff */
.L_x_9865:
[----:B---3--:R3:W4:Y:S02]  /*17f70*/  SYNCS.PHASECHK.TRANS64.TRYWAIT P0, [R3+URZ+0x19c80], R2 ;  /* 0x019c8002030075a7 */ /* 0x008724000800017f */
[----:B----4-:R-:W-:Y:S05]  /*17f80*/  @!P0 NANOSLEEP.SYNCS 0x989680 ;  /* 0x009896800000895d */ /* 0x010fea0003900000 */
[----:B------:R-:W4:Y:S02]  /*17f90*/  @!P0 SYNCS.PHASECHK.TRANS64 P0, [R3+URZ+0x19c80], R2 ;  /* 0x019c8002030085a7 */ /* 0x000f24000800007f */
[----:B----4-:R-:W-:Y:S05]  /*17fa0*/  @!P0 BRA `(.L_x_9865) ;  /* 0xfffffffc00f08947 */ /* 0x010fea000383ffff */
[----:B------:R-:W-:Y:S05]  /*17fb0*/  BRA `(.L_x_9866) ;  /* 0xfffffff0005c7947 */ /* 0x000fea000383ffff */
.L_x_9900:
        /* <DEDUP_REMOVED lines=12> */
.L_x_13289:


//--------------------- .text._ZN7cutlass13device_kernelIN5flash11enable_sm90INS1_16FlashAttnFwdSm90INS1_25CollectiveMainloopFwdSm90ILi2EN4cute5tupleIJNS5_1CILi1EEES8_S8_EEENS6_IJNS7_ILi192EEENS7_ILi128EEENS7_ILi96EEEEEELi96ENS_12float_e4m3_tEfNS_4arch4Sm90ELb0ELb1ELb0ELb1ELb0ELb1ELb0ELb1ELb1ELb1ELb1ELb0EEENS1_21CollectiveEpilogueFwdINS6_IJSA_SC_SB_EEES9_NS_10bfloat16_tESG_Li384ELb1ELb1ELb1ELb1EEENS1_36VarlenDynamicPersistentTileSchedulerILi192ELi128ELi384ELi128ELb1ELb1ELb1ELb1ELb0ELb1EEEEEEEEEvNT_6ParamsE --------------------------
	.section	.text._ZN7cutlass13device_kernelIN5flash11enable_sm90INS1_16FlashAttnFwdSm90INS1_25CollectiveMainloopFwdSm90ILi2EN4cute5tupleIJNS5_1CILi1EEES8_S8_EEENS6_IJNS7_ILi192EEENS7_ILi128EEENS7_ILi96EEEEEELi96ENS_12float_e4m3_tEfNS_4arch4Sm90ELb0ELb1ELb0ELb1ELb0ELb1ELb0ELb1ELb1ELb1ELb1ELb0EEENS1_21CollectiveEpilogueFwdINS6_IJSA_SC_SB_EEES9_NS_10bfloat16_tESG_Li384ELb1ELb1ELb1ELb1EEENS1_36VarlenDynamicPersistentTileSchedulerILi192ELi128ELi384ELi128ELb1ELb1ELb1ELb1ELb0ELb1EEEEEEEEEvNT_6ParamsE,"ax",@progbits
	.align	128
.text._ZN7cutlass13device_kernelIN5flash11enable_sm90INS1_16FlashAttnFwdSm90INS1_25CollectiveMainloopFwdSm90ILi2EN4cute5tupleIJNS5_1CILi1EEES8_S8_EEENS6_IJNS7_ILi192EEENS7_ILi128EEENS7_ILi96EEEEEELi96ENS_12float_e4m3_tEfNS_4arch4Sm90ELb0ELb1ELb0ELb1ELb0ELb1ELb0ELb1ELb1ELb1ELb1ELb0EEENS1_21CollectiveEpilogueFwdINS6_IJSA_SC_SB_EEES9_NS_10bfloat16_tESG_Li384ELb1ELb1ELb1ELb1EEENS1_36VarlenDynamicPersistentTileSchedulerILi192ELi128ELi384ELi128ELb1ELb1ELb1ELb1ELb0ELb1EEEEEEEEEvNT_6ParamsE:
        .type           _ZN7cutlass13device_kernelIN5flash11enable_sm90INS1_16FlashAttnFwdSm90INS1_25CollectiveMainloopFwdSm90ILi2EN4cute5tupleIJNS5_1CILi1EEES8_S8_EEENS6_IJNS7_ILi192EEENS7_ILi128EEENS7_ILi96EEEEEELi96ENS_12float_e4m3_tEfNS_4arch4Sm90ELb0ELb1ELb0ELb1ELb0ELb1ELb0ELb1ELb1ELb1ELb1ELb0EEENS1_21CollectiveEpilogueFwdINS6_IJSA_SC_SB_EEES9_NS_10bfloat16_tESG_Li384ELb1ELb1ELb1ELb1EEENS1_36VarlenDynamicPersistentTileSchedulerILi192ELi128ELi384ELi128ELb1ELb1ELb1ELb1ELb0ELb1EEEEEEEEEvNT_6ParamsE,@function
        .size           _ZN7cutlass13device_kernelIN5flash11enable_sm90INS1_16FlashAttnFwdSm90INS1_25CollectiveMainloopFwdSm90ILi2EN4cute5tupleIJNS5_1CILi1EEES8_S8_EEENS6_IJNS7_ILi192EEENS7_ILi128EEENS7_ILi96EEEEEELi96ENS_12float_e4m3_tEfNS_4arch4Sm90ELb0ELb1ELb0ELb1ELb0ELb1ELb0ELb1ELb1ELb1ELb1ELb0EEENS1_21CollectiveEpilogueFwdINS6_IJSA_SC_SB_EEES9_NS_10bfloat16_tESG_Li384ELb1ELb1ELb1ELb1EEENS1_36VarlenDynamicPersistentTileSchedulerILi192ELi128ELi384ELi128ELb1ELb1ELb1ELb1ELb0ELb1EEEEEEEEEvNT_6ParamsE,(.L_x_13290 - _ZN7cutlass13device_kernelIN5flash11enable_sm90INS1_16FlashAttnFwdSm90INS1_25CollectiveMainloopFwdSm90ILi2EN4cute5tupleIJNS5_1CILi1EEES8_S8_EEENS6_IJNS7_ILi192EEENS7_ILi128EEENS7_ILi96EEEEEELi96ENS_12float_e4m3_tEfNS_4arch4Sm90ELb0ELb1ELb0ELb1ELb0ELb1ELb0ELb1ELb1ELb1ELb1ELb0EEENS1_21CollectiveEpilogueFwdINS6_IJSA_SC_SB_EEES9_NS_10bfloat16_tESG_Li384ELb1ELb1ELb1ELb1EEENS1_36VarlenDynamicPersistentTileSchedulerILi192ELi128ELi384ELi128ELb1ELb1ELb1ELb1ELb0ELb1EEEEEEEEEvNT_6ParamsE)
        .other          _ZN7cutlass13device_kernelIN5flash11enable_sm90INS1_16FlashAttnFwdSm90INS1_25CollectiveMainloopFwdSm90ILi2EN4cute5tupleIJNS5_1CILi1EEES8_S8_EEENS6_IJNS7_ILi192EEENS7_ILi128EEENS7_ILi96EEEEEELi96ENS_12float_e4m3_tEfNS_4arch4Sm90ELb0ELb1ELb0ELb1ELb0ELb1ELb0ELb1ELb1ELb1ELb1ELb0EEENS1_21CollectiveEpilogueFwdINS6_IJSA_SC_SB_EEES9_NS_10bfloat16_tESG_Li384ELb1ELb1ELb1ELb1EEENS1_36VarlenDynamicPersistentTileSchedulerILi192ELi128ELi384ELi128ELb1ELb1ELb1ELb1ELb0ELb1EEEEEEEEEvNT_6ParamsE,@"STO_CUDA_ENTRY STV_DEFAULT"
_ZN7cutlass13device_kernelIN5flash11enable_sm90INS1_16FlashAttnFwdSm90INS1_25CollectiveMainloopFwdSm90ILi2EN4cute5tupleIJNS5_1CILi1EEES8_S8_EEENS6_IJNS7_ILi192EEENS7_ILi128EEENS7_ILi96EEEEEELi96ENS_12float_e4m3_tEfNS_4arch4Sm90ELb0ELb1ELb0ELb1ELb0ELb1ELb0ELb1ELb1ELb1ELb1ELb0EEENS1_21CollectiveEpilogueFwdINS6_IJSA_SC_SB_EEES9_NS_10bfloat16_tESG_Li384ELb1ELb1ELb1ELb1EEENS1_36VarlenDynamicPersistentTileSchedulerILi192ELi128ELi384ELi128ELb1ELb1ELb1ELb1ELb0ELb1EEEEEEEEEvNT_6ParamsE:
        /* <DEDUP_REMOVED lines=24> */
.L_x_9902:
[----:B------:R-:W-:Y:S05]  /*0180*/  BSYNC B0 ;  /* 0x0000000000007941 */ /* 0x000fea0003800000 */
.L_x_9901:
        /* <DEDUP_REMOVED lines=41> */
.L_x_9903:
        /* <DEDUP_REMOVED lines=22> */
.L_x_9904:
        /* <DEDUP_REMOVED lines=18> */
.L_x_9905:
        /* <DEDUP_REMOVED lines=22> */
.L_x_9906:
        /* <DEDUP_REMOVED lines=22> */
.L_x_9907:
        /* <DEDUP_REMOVED lines=8> */
.L_x_9910:
[----:B------:R-:W-:-:S08]  /*09e0*/  NOP ;  /* 0x0000000000007918 */ /* 0x000fd00000000000 */
[----:B------:R-:W0:Y:S02]  /*09f0*/  USETMAXREG.TRY_ALLOC.CTAPOOL UP0, 0xa0 ;  /* 0x000000a0000079c8 */ /* 0x000e240008000600 */
[----:B0-----:R-:W-:-:S13]  /*0a00*/  PLOP3.LUT P0, PT, PT, PT, UP0, 0x80, 0x0 ;  /* 0x000000000000781c */ /* 0x001fda0003f0f008 */
[----:B------:R-:W-:Y:S05]  /*0a10*/  @!P0 BRA `(.L_x_9910) ;  /* 0xfffffffc00f08947 */ /* 0x000fea000383ffff */
[----:B------:R-:W0:Y:S08]  /*0a20*/  S2UR UR4, SR_CgaCtaId ;  /* 0x00000000000479c3 */ /* 0x000e300000008800 */
[----:B------:R-:W-:Y:S06]  /*0a30*/  BAR.ARV 0x8, 0x200 ;  /* 0x0208000000007b1d */ /* 0x000fec0000002000 */
[----:B------:R-:W-:-:S02]  /*0a40*/  MOV R16, 0x400 ;  /* 0x0000040000107802 */ /* 0x000fc40000000f00 */
[----:B------:R-:W-:Y:S01]  /*0a50*/  BAR.SYNC.DEFER_BLOCKING 0x5, 0x200 ;  /* 0x0148000000007b1d */ /* 0x000fe20000010000 */
[----:B0-----:R-:W-:-:S05]  /*0a60*/  IMAD.U32 R0, RZ, RZ, UR4 ;  /* 0x00000004ff007e24 */ /* 0x001fca000f8e00ff */
[----:B------:R-:W-:Y:S01]  /*0a70*/  ULDC UR4, c[0x0][0xc3c] ;  /* 0x00030f0000047ab9 */ /* 0x000fe20000000800 */
[----:B------:R-:W-:Y:S01]  /*0a80*/  LEA R16, R0, R16, 0x18 ;  /* 0x0000001000107211 */ /* 0x000fe200078ec0ff */
[----:B------:R-:W-:Y:S04]  /*0a90*/  STL [R1+0x1c], R0 ;  /* 0x00001c0001007387 */ /* 0x000fe80000100800 */
[----:B------:R-:W0:Y:S01]  /*0aa0*/  LDS.128 R8, [R16+0x19cd0] ;  /* 0x019cd00010087984 */ /* 0x000e220000000c00 */
[----:B------:R-:W-:Y:S06]  /*0ab0*/  BAR.ARV 0x4, 0x200 ;  /* 0x0108000000007b1d */ /* 0x000fec0000002000 */
[----:B0-----:R-:W-:-:S13]  /*0ac0*/  ISETP.GE.AND P0, PT, R11, UR4, PT ;  /* 0x000000040b007c0c */ /* 0x001fda000bf06270 */
[----:B------:R-:W-:Y:S05]  /*0ad0*/  @P0 BRA `(.L_x_9911) ;  /* 0x0000022c00980947 */ /* 0x000fea0003800000 */
[----:B------:R-:W0:Y:S01]  /*0ae0*/  S2R R0, SR_TID.X ;  /* 0x0000000000007919 */ /* 0x000e220000002100 */
[----:B------:R-:W-:Y:S01]  /*0af0*/  IMAD.MOV.U32 R22, RZ, RZ, RZ ;  /* 0x000000ffff167224 */ /* 0x000fe200078e00ff */
[----:B------:R-:W-:Y:S01]  /*0b00*/  ULOP3.LUT UR36, UR37, 0x1, URZ, 0xfc, !UPT ;  /* 0x0000000125247892 */ /* 0x000fe2000f8efc3f */
        /* <DEDUP_REMOVED lines=12> */
[----:B------:R-:W-:Y:S02]  /*0bd0*/  LOP3.LUT R7, R2, 0xffffff80, RZ, 0xc0, !PT ;  /* 0xffffff8002077812 */ /* 0x000fe400078ec0ff */
[----:B------:R-:W-:Y:S02]  /*0be0*/  SHF.R.S32.HI R5, RZ, 0x1f, R3 ;  /* 0x0000001fff057819 */ /* 0x000fe40000011403 */
[----:B------:R-:W-:Y:S01]  /*0bf0*/  LOP3.LUT R3, R3, 0xfffffffe, RZ, 0xc0, !PT ;  /* 0xfffffffe03037812 */ /* 0x000fe200078ec0ff */
[C---:B------:R-:W-:Y:S01]  /*0c00*/  IMAD.IADD R21, R18.reuse, 0x1, -R7 ;  /* 0x0000000112157824 */ /* 0x040fe200078e0a07 */
[----:B------:R-:W-:Y:S02]  /*0c10*/  LEA.HI R5, R5, R154, RZ, 0x2 ;  /* 0x0000009a05057211 */ /* 0x000fe400078f10ff */
[----:B------:R-:W-:Y:S01]  /*0c20*/  SHF.R.S32.HI R7, RZ, 0x4, R6 ;  /* 0x00000004ff077819 */ /* 0x000fe20000011406 */
[----:B------:R-:W-:Y:S01]  /*0c30*/  IMAD.IADD R26, R18, 0x1, -R3 ;  /* 0x00000001121a7824 */ /* 0x000fe200078e0a03 */
[----:B------:R-:W-:-:S02]  /*0c40*/  SHF.R.S32.HI R3, RZ, 0x1f, R21 ;  /* 0x0000001fff037819 */ /* 0x000fc40000011415 */
[----:B------:R-:W-:Y:S01]  /*0c50*/  LOP3.LUT R5, R5, 0x7fffffc, RZ, 0xc0, !PT ;  /* 0x07fffffc05057812 */ /* 0x000fe200078ec0ff */
[C---:B------:R-:W-:Y:S01]  /*0c60*/  IMAD.SHL.U32 R24, R26.reuse, 0x8, RZ ;  /* 0x000000081a187824 */ /* 0x040fe200078e00ff */
[----:B------:R-:W-:Y:S01]  /*0c70*/  LEA.HI R8, R3, R21, RZ, 0x2 ;  /* 0x0000001503087211 */ /* 0x000fe200078f10ff */
[----:B------:R-:W-:Y:S01]  /*0c80*/  IMAD.SHL.U32 R152, R26, 0x10, RZ ;  /* 0x000000101a987824 */ /* 0x000fe200078e00ff */
[----:B------:R-:W-:Y:S01]  /*0c90*/  LEA.HI R4, R0, R18, RZ, 0x3 ;  /* 0x0000001200047211 */ /* 0x000fe200078f18ff */
[----:B------:R-:W-:Y:S01]  /*0ca0*/  IMAD.IADD R5, R154, 0x1, -R5 ;  /* 0x000000019a057824 */ /* 0x000fe200078e0a05 */
[--C-:B------:R-:W-:Y:S01]  /*0cb0*/  SHF.R.S32.HI R12, RZ, 0x2, R8.reuse ;  /* 0x00000002ff0c7819 */ /* 0x100fe20000011408 */
[----:B------:R-:W-:Y:S01]  /*0cc0*/  VIADD R14, R24, 0x20 ;  /* 0x00000020180e7836 */ /* 0x000fe20000000000 */
[----:B------:R-:W-:Y:S01]  /*0cd0*/  SHF.R.S32.HI R15, RZ, 0x1f, R8 ;  /* 0x0000001fff0f7819 */ /* 0x000fe20000011408 */
[----:B------:R-:W-:Y:S01]  /*0ce0*/  IMAD R17, R7, 0x8, R5 ;  /* 0x0000000807117824 */ /* 0x000fe200078e0205 */
[----:B------:R-:W-:Y:S01]  /*0cf0*/  LEA.HI R6, R6, R7, RZ, 0x1 ;  /* 0x0000000706067211 */ /* 0x000fe200078f08ff */
[----:B------:R-:W-:Y:S01]  /*0d00*/  IMAD.IADD R5, R24, 0x1, R14 ;  /* 0x0000000118057824 */ /* 0x000fe200078e020e */
[----:B------:R-:W-:Y:S01]  /*0d10*/  SHF.R.S32.HI R19, RZ, 0x7, R2 ;  /* 0x00000007ff137819 */ /* 0x000fe20000011402 */
[----:B------:R-:W-:Y:S01]  /*0d20*/  STL [R1+0x10], R24 ;  /* 0x0000101801007387 */ /* 0x000fe20000100800 */
[----:B------:R-:W-:Y:S01]  /*0d30*/  LEA.HI R15, R15, R12, RZ, 0x3 ;  /* 0x0000000c0f0f7211 */ /* 0x000fe200078f18ff */
[----:B------:R-:W-:Y:S01]  /*0d40*/  IMAD.SHL.U32 R17, R17, 0x20, RZ ;  /* 0x0000002011117824 */ /* 0x000fe200078e00ff */
[----:B------:R-:W-:Y:S01]  /*0d50*/  SHF.R.S32.HI R4, RZ, 0x3, R4 ;  /* 0x00000003ff047819 */ /* 0x000fe20000011404 */
[----:B------:R0:W-:Y:S01]  /*0d60*/  STL [R1+0x2c], R14 ;  /* 0x00002c0e01007387 */ /* 0x0001e20000100800 */
[----:B------:R-:W-:Y:S01]  /*0d70*/  LOP3.LUT R6, R6, 0x1ffffffe, RZ, 0xc0, !PT ;  /* 0x1ffffffe06067812 */ /* 0x000fe200078ec0ff */
[----:B------:R-:W-:Y:S01]  /*0d80*/  IMAD.HI R2, R19, 0x55555556, RZ ;  /* 0x5555555613027827 */ /* 0x000fe200078e02ff */
[----:B------:R-:W-:-:S02]  /*0d90*/  LOP3.LUT R15, R15, 0xfffffff8, RZ, 0xc0, !PT ;  /* 0xfffffff80f0f7812 */ /* 0x000fc400078ec0ff */
[----:B------:R-:W-:Y:S01]  /*0da0*/  LEA.HI R3, R3, R21, RZ, 0x5 ;  /* 0x0000001503037211 */ /* 0x000fe200078f28ff */
[----:B------:R-:W-:Y:S01]  /*0db0*/  IMAD.SHL.U32 R4, R4, 0x80, RZ ;  /* 0x0000008004047824 */ /* 0x000fe200078e00ff */
[----:B------:R-:W-:Y:S01]  /*0dc0*/  LEA.HI R2, R2, R2, RZ, 0x1 ;  /* 0x0000000202027211 */ /* 0x000fe200078f08ff */
[----:B------:R-:W-:Y:S01]  /*0dd0*/  IMAD.IADD R6, R7, 0x1, -R6 ;  /* 0x0000000107067824 */ /* 0x000fe200078e0a06 */
[----:B------:R-:W-:Y:S01]  /*0de0*/  SHF.R.S32.HI R3, RZ, 0x5, R3 ;  /* 0x00000005ff037819 */ /* 0x000fe20000011403 */
[----:B------:R-:W-:Y:S01]  /*0df0*/  IMAD.IADD R12, R12, 0x1, -R15 ;  /* 0x000000010c0c7824 */ /* 0x000fe200078e0a0f */
[----:B0-----:R-:W-:Y:S01]  /*0e00*/  SHF.R.S32.HI R14, RZ, 0x1f, R5 ;  /* 0x0000001fff0e7819 */ /* 0x001fe20000011405 */
[----:B------:R-:W-:Y:S01]  /*0e10*/  IMAD R2, R2, -0x3, R19 ;  /* 0xfffffffd02027824 */ /* 0x000fe200078e0213 */
[----:B------:R-:W-:Y:S01]  /*0e20*/  LOP3.LUT R23, R4, 0x80, RZ, 0xc0, !PT ;  /* 0x0000008004177812 */ /* 0x000fe200078ec0ff */
[----:B------:R-:W-:Y:S01]  /*0e30*/  IMAD R3, R3, 0x10, R12 ;  /* 0x0000001003037824 */ /* 0x000fe200078e020c */
[-C--:B------:R-:W-:Y:S01]  /*0e40*/  LEA.HI R7, R14, R5.reuse, RZ, 0x4 ;  /* 0x000000050e077211 */ /* 0x080fe200078f20ff */
[----:B------:R-:W-:Y:S01]  /*0e50*/  IMAD R6, R6, 0x8, R13 ;  /* 0x0000000806067824 */ /* 0x000fe200078e020d */
[----:B------:R-:W-:Y:S01]  /*0e60*/  LEA.HI R5, R14, R5, RZ, 0x5 ;  /* 0x000000050e057211 */ /* 0x000fe200078f28ff */
[----:B------:R-:W-:Y:S01]  /*0e70*/  IMAD R3, R2, 0x40, R3 ;  /* 0x0000004002037824 */ /* 0x000fe200078e0203 */
[----:B------:R-:W-:Y:S01]  /*0e80*/  SHF.R.U32.HI R20, RZ, 0x3, R23 ;  /* 0x00000003ff147819 */ /* 0x000fe20000011617 */
[----:B------:R-:W-:Y:S01]  /*0e90*/  STL [R1+0x20], R23 ;  /* 0x0000201701007387 */ /* 0x000fe20000100800 */
[----:B------:R-:W-:-:S02]  /*0ea0*/  SHF.R.S32.HI R5, RZ, 0x5, R5 ;  /* 0x00000005ff057819 */ /* 0x000fc40000011405 */
[----:B------:R-:W-:Y:S01]  /*0eb0*/  LOP3.LUT R4, R23, 0x10, R7, 0xf8, !PT ;  /* 0x0000001017047812 */ /* 0x000fe200078ef807 */
[----:B------:R-:W-:Y:S01]  /*0ec0*/  STL [R1+0x30], R17 ;  /* 0x0000301101007387 */ /* 0x000fe20000100800 */
[----:B------:R-:W-:Y:S01]  /*0ed0*/  LEA.HI R0, R0, R18, RZ, 0x2 ;  /* 0x0000001200007211 */ /* 0x000fe200078f10ff */
[----:B------:R-:W-:Y:S01]  /*0ee0*/  IMAD R5, R5, 0x1800, R17 ;  /* 0x0000180005057824 */ /* 0x000fe200078e0211 */
[----:B------:R-:W-:Y:S01]  /*0ef0*/  LOP3.LUT R4, R4, R20, RZ, 0x3c, !PT ;  /* 0x0000001404047212 */ /* 0x000fe200078e3cff */
[----:B------:R-:W-:Y:S01]  /*0f00*/  STL [R1+0x78], R20 ;  /* 0x0000781401007387 */ /* 0x000fe20000100800 */
[----:B------:R-:W-:Y:S02]  /*0f10*/  LOP3.LUT R2, R0, 0xfffffffc, RZ, 0xc0, !PT ;  /* 0xfffffffc00027812 */ /* 0x000fe400078ec0ff */
[----:B------:R-:W-:Y:S01]  /*0f20*/  IADD3 R4, R16, R5, R4 ;  /* 0x0000000510047210 */ /* 0x000fe20007ffe004 */
[----:B------:R0:W-:Y:S01]  /*0f30*/  STL [R1+0x80], R6 ;  /* 0x0000800601007387 */ /* 0x0001e20000100800 */
[----:B------:R-:W-:Y:S01]  /*0f40*/  SHF.R.S32.HI R0, RZ, 0x2, R0 ;  /* 0x00000002ff007819 */ /* 0x000fe20000011400 */
[----:B------:R-:W-:Y:S01]  /*0f50*/  VIADD R5, R24, 0x10 ;  /* 0x0000001018057836 */ /* 0x000fe20000000000 */
[----:B------:R-:W-:Y:S01]  /*0f60*/  LOP3.LUT R8, R8, 0x7ffffffc, RZ, 0xc0, !PT ;  /* 0x7ffffffc08087812 */ /* 0x000fe200078ec0ff */
[----:B------:R1:W-:Y:S04]  /*0f70*/  STL [R1+0x74], R4 ;  /* 0x0000740401007387 */ /* 0x0003e80000100800 */
[----:B------:R-:W-:Y:S01]  /*0f80*/  STL [R1+0x44], R9 ;  /* 0x0000440901007387 */ /* 0x000fe20000100800 */
[----:B------:R-:W-:-:S02]  /*0f90*/  IMAD.IADD R8, R21, 0x1, -R8 ;  /* 0x0000000115087824 */ /* 0x000fc400078e0a08 */
[----:B0-----:R-:W-:Y:S01]  /*0fa0*/  IMAD.IADD R6, R18, 0x1, -R2 ;  /* 0x0000000112067824 */ /* 0x001fe200078e0a02 */
[----:B------:R-:W-:Y:S01]  /*0fb0*/  STL [R1+0x48], R10 ;  /* 0x0000480a01007387 */ /* 0x000fe20000100800 */
[----:B------:R-:W-:Y:S02]  /*0fc0*/  SHF.R.S32.HI R2, RZ, 0x1f, R154 ;  /* 0x0000001fff027819 */ /* 0x000fe4000001149a */
[----:B------:R-:W-:Y:S01]  /*0fd0*/  CS2R R18, SRZ ;  /* 0x0000000000127805 */ /* 0x000fe2000001ff00 */
[C---:B-1----:R-:W-:Y:S01]  /*0fe0*/  IMAD.SHL.U32 R4, R6.reuse, 0x8, RZ ;  /* 0x0000000806047824 */ /* 0x042fe200078e00ff */
[----:B------:R-:W-:Y:S01]  /*0ff0*/  LEA.HI R0, R6, R6, RZ, 0x1 ;  /* 0x0000000606007211 */ /* 0x000fe200078f08ff */
[----:B------:R-:W-:Y:S03]  /*1000*/  STL [R1+0x7c], R3 ;  /* 0x00007c0301007387 */ /* 0x000fe60000100800 */
[----:B------:R-:W-:Y:S01]  /*1010*/  LOP3.LUT R2, R0, 0x1ffffffe, RZ, 0xc0, !PT ;  /* 0x1ffffffe00027812 */ /* 0x000fe200078ec0ff */
[----:B------:R-:W-:Y:S01]  /*1020*/  STL [R1+0x4c], R11 ;  /* 0x00004c0b01007387 */ /* 0x000fe20000100800 */
[----:B------:R-:W-:Y:S01]  /*1030*/  LOP3.LUT R0, R23, 0x10, R152, 0xf8, !PT ;  /* 0x0000001017007812 */ /* 0x000fe200078ef898 */
[----:B------:R-:W-:-:S02]  /*1040*/  IMAD.SHL.U32 R23, R8, 0x2, RZ ;  /* 0x0000000208177824 */ /* 0x000fc400078e00ff */
[----:B------:R-:W-:Y:S01]  /*1050*/  STL [R1+0x60], RZ ;  /* 0x000060ff01007387 */ /* 0x000fe20000100800 */
[----:B------:R-:W-:Y:S01]  /*1060*/  LOP3.LUT R0, R0, R20, RZ, 0x3c, !PT ;  /* 0x0000001400007212 */ /* 0x000fe200078e3cff */
[----:B------:R-:W-:Y:S02]  /*1070*/  IMAD.IADD R2, R6, 0x1, -R2 ;  /* 0x0000000106027824 */ /* 0x000fe400078e0a02 */
[----:B------:R-:W-:Y:S04]  /*1080*/  STL [R1+0x8], RZ ;  /* 0x000008ff01007387 */ /* 0x000fe80000100800 */
[----:B------:R0:W-:Y:S04]  /*1090*/  STL [R1+0x28], R5 ;  /* 0x0000280501007387 */ /* 0x0001e80000100800 */
[----:B------:R1:W-:Y:S01]  /*10a0*/  STL [R1+0x54], R4 ;  /* 0x0000540401007387 */ /* 0x0003e20000100800 */
[----:B0-----:R-:W-:-:S02]  /*10b0*/  VIADD R5, R4, 0x20 ;  /* 0x0000002004057836 */ /* 0x001fc40000000000 */
[----:B-1----:R-:W-:-:S03]  /*10c0*/  VIADD R4, R4, 0x40 ;  /* 0x0000004004047836 */ /* 0x002fc60000000000 */
[----:B------:R0:W-:Y:S01]  /*10d0*/  STL [R1+0x64], R5 ;  /* 0x0000640501007387 */ /* 0x0001e20000100800 */
[----:B------:R-:W-:-:S03]  /*10e0*/  SHF.R.S32.HI R6, RZ, 0x1f, R5 ;  /* 0x0000001fff067819 */ /* 0x000fc60000011405 */
[----:B------:R1:W-:Y:S04]  /*10f0*/  STL [R1+0x6c], R4 ;  /* 0x00006c0401007387 */ /* 0x0003e80000100800 */
[----:B------:R-:W-:Y:S01]  /*1100*/  STL [R1+0x88], R6 ;  /* 0x0000880601007387 */ /* 0x000fe20000100800 */
[----:B0-----:R-:W-:Y:S01]  /*1110*/  SHF.R.S32.HI R5, RZ, 0x1f, R4 ;  /* 0x0000001fff057819 */ /* 0x001fe20000011404 */
[----:B-1----:R-:W-:Y:S01]  /*1120*/  IMAD.IADD R4, R17, 0x1, R0 ;  /* 0x0000000111047824 */ /* 0x002fe200078e0200 */
[----:B------:R-:W-:-:S03]  /*1130*/  SHF.R.S32.HI R0, RZ, 0x4, R7 ;  /* 0x00000004ff007819 */ /* 0x000fc60000011407 */
[----:B------:R0:W-:Y:S01]  /*1140*/  STL [R1+0x84], R5 ;  /* 0x0000840501007387 */ /* 0x0001e20000100800 */
[----:B------:R-:W-:-:S03]  /*1150*/  VIADD R7, R23, 0x40 ;  /* 0x0000004017077836 */ /* 0x000fc60000000000 */
[----:B------:R1:W-:Y:S04]  /*1160*/  STL [R1+0x50], R4 ;  /* 0x0000500401007387 */ /* 0x0003e80000100800 */
[----:B------:R2:W-:Y:S01]  /*1170*/  STL [R1+0x70], R0 ;  /* 0x0000700001007387 */ /* 0x0005e20000100800 */
[C---:B0-----:R-:W-:Y:S02]  /*1180*/  VIADD R5, R23.reuse, 0x48 ;  /* 0x0000004817057836 */ /* 0x041fe40000000000 */
[----:B-1----:R-:W-:-:S03]  /*1190*/  VIADD R4, R23, 0x50 ;  /* 0x0000005017047836 */ /* 0x002fc60000000000 */
[----:B------:R-:W-:Y:S01]  /*11a0*/  SHF.R.S32.HI R6, RZ, 0x1f, R5 ;  /* 0x0000001fff067819 */ /* 0x000fe20000011405 */
[----:B--2---:R-:W-:Y:S01]  /*11b0*/  VIADD R0, R23, 0x58 ;  /* 0x0000005817007836 */ /* 0x004fe20000000000 */
[----:B------:R-:W-:-:S04]  /*11c0*/  SHF.R.S32.HI R5, RZ, 0x1f, R4 ;  /* 0x0000001fff057819 */ /* 0x000fc80000011404 */
[----:B------:R-:W-:Y:S01]  /*11d0*/  SHF.R.S32.HI R4, RZ, 0x1f, R0 ;  /* 0x0000001fff047819 */ /* 0x000fe20000011400 */
[----:B------:R-:W-:-:S05]  /*11e0*/  IMAD R0, R2, 0x8, R3 ;  /* 0x0000000802007824 */ /* 0x000fca00078e0203 */
[----:B------:R0:W-:Y:S02]  /*11f0*/  STL [R1+0x34], R0 ;  /* 0x0000340001007387 */ /* 0x0001e40000100800 */
.L_x_10110:
[----:B---34-:R-:W2:Y:S01]  /*1200*/  LDL.LU R12, [R1+0x48] ;  /* 0x00004800010c7983 */ /* 0x018ea20000300800 */
[----:B------:R-:W-:Y:S01]  /*1210*/  ULDC.64 UR4, c[0x0][0xa28] ;  /* 0x00028a0000047ab9 */ /* 0x000fe20000000a00 */
[----:B-1----:R-:W1:Y:S01]  /*1220*/  LDC.64 R4, c[0x0][0xa08] ;  /* 0x00028200ff047b82 */ /* 0x002e620000000a00 */
[----:B-----5:R-:W-:Y:S01]  /*1230*/  IMAD.MOV.U32 R27, RZ, RZ, RZ ;  /* 0x000000ffff1b7224 */ /* 0x020fe200078e00ff */
[----:B------:R-:W1:Y:S01]  /*1240*/  LDL R31, [R1+0x4c] ;  /* 0x00004c00011f7983 */ /* 0x000e620000100800 */
[----:B------:R-:W-:Y:S01]  /*1250*/  ISETP.NE.U32.AND P0, PT, RZ, UR4, PT ;  /* 0x00000004ff007c0c */ /* 0x000fe2000bf05070 */
[----:B------:R-:W-:Y:S01]  /*1260*/  IMAD.MOV.U32 R11, RZ, RZ, RZ ;  /* 0x000000ffff0b7224 */ /* 0x000fe200078e00ff */
[----:B------:R-:W-:Y:S02]  /*1270*/  ULDC.64 UR6, c[0x0][0xa20] ;  /* 0x0002880000067ab9 */ /* 0x000fe40000000a00 */
[----:B------:R-:W-:Y:S01]  /*1280*/  ISETP.NE.AND.EX P0, PT, RZ, UR5, PT, P0 ;  /* 0x00000005ff007c0c */ /* 0x000fe2000bf05300 */
[----:B------:R-:W-:-:S02]  /*1290*/  ULDC.64 UR4, c[0x0][0xa18] ;  /* 0x0002860000047ab9 */ /* 0x000fc40000000a00 */
[----:B------:R-:W-:-:S04]  /*12a0*/  ISETP.NE.U32.AND P1, PT, RZ, UR4, PT ;  /* 0x00000004ff007c0c */ /* 0x000fc8000bf25070 */
[----:B------:R-:W-:Y:S01]  /*12b0*/  ISETP.NE.AND.EX P1, PT, RZ, UR5, PT, P1 ;  /* 0x00000005ff007c0c */ /* 0x000fe2000bf25310 */
[----:B------:R-:W-:Y:S02]  /*12c0*/  ULDC.64 UR4, c[0x0][0xa08] ;  /* 0x0002820000047ab9 */ /* 0x000fe40000000a00 */
[----:B------:R-:W-:-:S03]  /*12d0*/  ISETP.NE.U32.AND P3, PT, RZ, UR4, PT ;  /* 0x00000004ff007c0c */ /* 0x000fc6000bf65070 */
[----:B------:R-:W3:Y:S08]  /*12e0*/  @P0 LDC.64 R2, c[0x0][0xa28] ;  /* 0x00028a00ff020b82 */ /* 0x000ef00000000a00 */
[----:B------:R-:W4:Y:S01]  /*12f0*/  @P1 LDC.64 R6, c[0x0][0xa18] ;  /* 0x00028600ff061b82 */ /* 0x000f220000000a00 */
[----:B------:R-:W-:Y:S01]  /*1300*/  ULDC UR4, c[0x0][0x288] ;  /* 0x0000a20000047ab9 */ /* 0x000fe20000000800 */
[----:B------:R-:W-:Y:S01]  /*1310*/  ISETP.NE.AND.EX P3, PT, RZ, UR5, PT, P3 ;  /* 0x00000005ff007c0c */ /* 0x000fe2000bf65330 */
[----:B0-----:R-:W-:Y:S01]  /*1320*/  IMAD.U32 R0, RZ, RZ, UR4 ;  /* 0x00000004ff007e24 */ /* 0x001fe2000f8e00ff */
[----:B------:R-:W-:Y:S01]  /*1330*/  ULDC.64 UR4, c[0x0][0x418] ;  /* 0x0001060000047ab9 */ /* 0x000fe20000000a00 */
[----:B-1----:R-:W-:-:S04]  /*1340*/  IMAD.WIDE R8, R31, 0x4, R4 ;  /* 0x000000041f087825 */ /* 0x002fc800078e0204 */
[----:B----4-:R-:W-:-:S06]  /*1350*/  @P1 IMAD.WIDE R4, R31, 0x4, R6 ;  /* 0x000000041f041825 */ /* 0x010fcc00078e0206 */
[----:B------:R-:W5:Y:S01]  /*1360*/  @P3 LDG.E R27, desc[UR42][R8.64] ;  /* 0x0000002a081b3981 */ /* 0x000f62000c1e1900 */
[----:B--2---:R-:W-:Y:S01]  /*1370*/  LOP3.LUT R30, R12, 0xffff, RZ, 0xc0, !PT ;  /* 0x0000ffff0c1e7812 */ /* 0x004fe200078ec0ff */
[----:B---3--:R-:W-:Y:S02]  /*1380*/  @P0 IMAD.WIDE R2, R31, 0x4, R2 ;  /* 0x000000041f020825 */ /* 0x008fe400078e0202 */
[----:B------:R-:W2:Y:S01]  /*1390*/  @P1 LDG.E R0, desc[UR42][R4.64] ;  /* 0x0000002a04001981 */ /* 0x000ea2000c1e1900 */
[----:B------:R-:W-:-:S03]  /*13a0*/  UISETP.NE.U32.AND UP0, UPT, UR4, URZ, UPT ;  /* 0x0000003f0400728c */ /* 0x000fc6000bf05070 */
[----:B------:R-:W-:Y:S01]  /*13b0*/  ULDC UR4, c[0x0][0x424] ;  /* 0x0001090000047ab9 */ /* 0x000fe20000000800 */
[----:B------:R-:W-:Y:S01]  /*13c0*/  UISETP.NE.AND.EX UP0, UPT, UR5, URZ, UPT, UP0 ;  /* 0x0000003f0500728c */ /* 0x000fe2000bf05300 */
[----:B------:R0:W5:Y:S01]  /*13d0*/  @P0 LDG.E R11, desc[UR42][R2.64] ;  /* 0x0000002a020b0981 */ /* 0x000162000c1e1900 */
[----:B------:R-:W-:Y:S01]  /*13e0*/  ISETP.NE.U32.AND P2, PT, RZ, UR6, PT ;  /* 0x00000006ff007c0c */ /* 0x000fe2000bf45070 */
[----:B------:R-:W-:Y:S01]  /*13f0*/  ULDC UR5, c[0x0][0x2f0] ;  /* 0x0000bc0000057ab9 */ /* 0x000fe20000000800 */
[----:B------:R-:W-:Y:S02]  /*1400*/  USEL UR4, UR4, 0x1, UP0 ;  /* 0x0000000104047887 */ /* 0x000fe40008000000 */
[----:B------:R-:W-:Y:S02]  /*1410*/  ISETP.NE.AND.EX P2, PT, RZ, UR7, PT, P2 ;  /* 0x00000007ff007c0c */ /* 0x000fe4000bf45320 */
[----:B0-----:R-:W-:Y:S01]  /*1420*/  LOP3.LUT R2, R12, 0xff000000, RZ, 0xc0, !PT ;  /* 0xff0000000c027812 */ /* 0x001fe200078ec0ff */
[----:B------:R-:W-:-:S03]  /*1430*/  UIMAD UR4, UR4, UR5, URZ ;  /* 0x00000005040472a4 */ /* 0x000fc6000f8e023f */
[----:B------:R-:W-:Y:S01]  /*1440*/  SHF.R.U32.HI R3, RZ, 0x8, R2 ;  /* 0x00000008ff037819 */ /* 0x000fe20000011602 */
[----:B------:R-:W-:Y:S01]  /*1450*/  ULDC UR5, c[0x0][0x348] ;  /* 0x0000d20000057ab9 */ /* 0x000fe20000000800 */
[----:B--2---:R0:W-:Y:S04]  /*1460*/  STL [R1], R0 ;  /* 0x0000000001007387 */ /* 0x0041e80000100800 */
[----:B------:R1:W-:Y:S04]  /*1470*/  STL [R1+0x5c], R31 ;  /* 0x00005c1f01007387 */ /* 0x0003e80000100800 */
[----:B------:R1:W-:Y:S01]  /*1480*/  STL [R1+0x3c], R30 ;  /* 0x00003c1e01007387 */ /* 0x0003e20000100800 */
[----:B------:R-:W-:Y:S01]  /*1490*/  IMAD.MOV.U32 R14, RZ, RZ, R0 ;  /* 0x000000ffff0e7224 */ /* 0x000fe200078e0000 */
[----:B0-----:R-:W-:-:S04]  /*14a0*/  LOP3.LUT R0, R12, 0xff0000, RZ, 0xc0, !PT ;  /* 0x00ff00000c007812 */ /* 0x001fc800078ec0ff */
[----:B------:R-:W-:Y:S01]  /*14b0*/  LEA.HI R10, R0, R3, RZ, 0x10 ;  /* 0x00000003000a7211 */ /* 0x000fe200078f80ff */
[----:B------:R-:W-:Y:S06]  /*14c0*/  @P1 BRA `(.L_x_9912) ;  /* 0x0000000000281947 */ /* 0x000fec0003800000 */
[----:B------:R-:W-:Y:S02]  /*14d0*/  ULDC.64 UR6, c[0x0][0xa00] ;  /* 0x0002800000067ab9 */ /* 0x000fe40000000a00 */
[----:B------:R-:W-:-:S04]  /*14e0*/  ISETP.NE.U32.AND P0, PT, RZ, UR6, PT ;  /* 0x00000006ff007c0c */ /* 0x000fc8000bf05070 */
[----:B------:R-:W-:-:S13]  /*14f0*/  ISETP.NE.AND.EX P0, PT, RZ, UR7, PT, P0 ;  /* 0x00000007ff007c0c */ /* 0x000fda000bf05300 */
[----:B------:R-:W-:Y:S05]  /*1500*/  @!P0 BRA `(.L_x_9912) ;  /* 0x0000000000188947 */ /* 0x000fea0003800000 */
[----:B------:R-:W0:Y:S02]  /*1510*/  LDC.64 R2, c[0x0][0xa00] ;  /* 0x00028000ff027b82 */ /* 0x000e240000000a00 */
[----:B0-----:R-:W-:-:S05]  /*1520*/  IMAD.WIDE R2, R31, 0x4, R2 ;  /* 0x000000041f027825 */ /* 0x001fca00078e0202 */
[----:B------:R-:W2:Y:S04]  /*1530*/  LDG.E R0, desc[UR42][R2.64] ;  /* 0x0000002a02007981 */ /* 0x000ea8000c1e1900 */
[----:B------:R-:W2:Y:S02]  /*1540*/  LDG.E R5, desc[UR42][R2.64+0x4] ;  /* 0x0000042a02057981 */ /* 0x000ea4000c1e1900 */
[----:B--2---:R-:W-:-:S05]  /*1550*/  IMAD.IADD R14, R5, 0x1, -R0 ;  /* 0x00000001050e7824 */ /* 0x004fca00078e0a00 */
[----:B------:R0:W-:Y:S02]  /*1560*/  STL [R1], R14 ;  /* 0x0000000e01007387 */ /* 0x0001e40000100800 */
.L_x_9912:
[----:B------:R-:W-:Y:S02]  /*1570*/  IMAD.U32 R26, RZ, RZ, UR5 ;  /* 0x00000005ff1a7e24 */ /* 0x000fe4000f8e00ff */
[----:B------:R-:W-:Y:S01]  /*1580*/  IMAD.U32 R28, RZ, RZ, UR4 ;  /* 0x00000004ff1c7e24 */ /* 0x000fe2000f8e00ff */
[----:B------:R-:W-:Y:S06]  /*1590*/  @!P2 BRA `(.L_x_9913) ;  /* 0x000000000010a947 */ /* 0x000fec0003800000 */
[----:B------:R-:W2:Y:S02]  /*15a0*/  LDC.64 R28, c[0x0][0xa20] ;  /* 0x00028800ff1c7b82 */ /* 0x000ea40000000a00 */
[----:B--2---:R-:W-:-:S06]  /*15b0*/  IMAD.WIDE R28, R31, 0x4, R28 ;  /* 0x000000041f1c7825 */ /* 0x004fcc00078e021c */
[----:B------:R2:W5:Y:S01]  /*15c0*/  LDG.E R28, desc[UR42][R28.64] ;  /* 0x0000002a1c1c7981 */ /* 0x000562000c1e1900 */
[----:B------:R-:W-:Y:S05]  /*15d0*/  BRA `(.L_x_9914) ;  /* 0x0000000000107947 */ /* 0x000fea0003800000 */
.L_x_9913:
[----:B------:R-:W-:Y:S05]  /*15e0*/  @!P3 BRA `(.L_x_9914) ;  /* 0x00000000000cb947 */ /* 0x000fea0003800000 */
[----:B------:R-:W2:Y:S04]  /*15f0*/  LDG.E R3, desc[UR42][R8.64] ;  /* 0x0000002a08037981 */ /* 0x000ea8000c1e1900 */
[----:B------:R-:W2:Y:S02]  /*1600*/  LDG.E R28, desc[UR42][R8.64+0x4] ;  /* 0x0000042a081c7981 */ /* 0x000ea4000c1e1900 */
[----:B--2---:R-:W-:-:S07]  /*1610*/  IMAD.IADD R28, R28, 0x1, -R3 ;  /* 0x000000011c1c7824 */ /* 0x004fce00078e0a03 */
.L_x_9914:
[----:B------:R-:W-:Y:S01]  /*1620*/  ULDC.64 UR4, c[0x0][0xa10] ;  /* 0x0002840000047ab9 */ /* 0x000fe20000000a00 */
[----:B------:R-:W3:Y:S01]  /*1630*/  LDL R12, [R1+0x44] ;  /* 0x00004400010c7983 */ /* 0x000ee20000100800 */
[----:B------:R-:W-:Y:S01]  /*1640*/  ISETP.NE.U32.AND P0, PT, RZ, UR4, PT ;  /* 0x00000004ff007c0c */ /* 0x000fe2000bf05070 */
[----:B------:R-:W4:Y:S03]  /*1650*/  LDC R2, c[0x0][0x448] ;  /* 0x00011200ff027b82 */ /* 0x000f260000000800 */
[----:B------:R-:W-:Y:S01]  /*1660*/  ISETP.NE.AND.EX P0, PT, RZ, UR5, PT, P0 ;  /* 0x00000005ff007c0c */ /* 0x000fe2000bf05300 */
[----:B------:R-:W-:Y:S02]  /*1670*/  ULDC.64 UR4, c[0x0][0xa30] ;  /* 0x00028c0000047ab9 */ /* 0x000fe40000000a00 */
[----:B------:R-:W-:-:S04]  /*1680*/  ISETP.NE.U32.AND P1, PT, RZ, UR4, PT ;  /* 0x00000004ff007c0c */ /* 0x000fc8000bf25070 */
[----:B------:R-:W-:-:S06]  /*1690*/  ISETP.NE.AND.EX P1, PT, RZ, UR5, PT, P1 ;  /* 0x00000005ff007c0c */ /* 0x000fcc000bf25310 */
[----:B------:R-:W0:Y:S08]  /*16a0*/  @P0 LDC.64 R4, c[0x0][0xa10] ;  /* 0x00028400ff040b82 */ /* 0x000e300000000a00 */
[----:B------:R-:W1:Y:S01]  /*16b0*/  @P1 LDC.64 R6, c[0x0][0xa30] ;  /* 0x00028c00ff061b82 */ /* 0x000e620000000a00 */
[----:B0-----:R-:W-:-:S05]  /*16c0*/  @P0 IMAD.WIDE R4, R31, 0x4, R4 ;  /* 0x000000041f040825 */ /* 0x001fca00078e0204 */
[----:B------:R-:W2:Y:S04]  /*16d0*/  @P0 LDG.E R0, desc[UR42][R4.64] ;  /* 0x0000002a04000981 */ /* 0x000ea8000c1e1900 */
[----:B------:R-:W2:Y:S01]  /*16e0*/  @P0 LDG.E R9, desc[UR42][R4.64+0x4] ;  /* 0x0000042a04090981 */ /* 0x000ea2000c1e1900 */
[----:B-----5:R-:W-:Y:S02]  /*16f0*/  IMAD.MOV.U32 R24, RZ, RZ, R28 ;  /* 0x000000ffff187224 */ /* 0x020fe400078e001c */
[----:B-1----:R-:W-:-:S05]  /*1700*/  @P1 IMAD.WIDE R6, R31, 0x4, R6 ;  /* 0x000000041f061825 */ /* 0x002fca00078e0206 */
[----:B------:R0:W5:Y:S01]  /*1710*/  @P1 LDG.E R24, desc[UR42][R6.64] ;  /* 0x0000002a06181981 */ /* 0x000162000c1e1900 */
[----:B----4-:R-:W-:Y:S01]  /*1720*/  ISETP.NE.AND P1, PT, R2, 0x1, PT ;  /* 0x000000010200780c */ /* 0x010fe20003f25270 */
[----:B------:R-:W-:Y:S01]  /*1730*/  IMAD.IADD R11, R28, 0x1, -R11 ;  /* 0x000000011c0b7824 */ /* 0x000fe200078e0a0b */
[----:B------:R-:W1:Y:S11]  /*1740*/  LDC.64 R2, c[0x0][0x9e0] ;  /* 0x00027800ff027b82 */ /* 0x000e760000000a00 */
[----:B------:R-:W4:Y:S08]  /*1750*/  @P1 LDC R13, c[0x0][0x44c] ;  /* 0x00011300ff0d1b82 */ /* 0x000f300000000800 */
[----:B------:R-:W0:Y:S01]  /*1760*/  @P1 LDC R8, c[0x0][0x450] ;  /* 0x00011400ff081b82 */ /* 0x000e220000000800 */
[----:B-1----:R-:W-:Y:S01]  /*1770*/  ISETP.GE.AND P2, PT, R3, 0x1, PT ;  /* 0x000000010300780c */ /* 0x002fe20003f46270 */
[----:B---3--:R-:W-:-:S05]  /*1780*/  IMAD R15, R12, 0xc0, RZ ;  /* 0x000000c00c0f7824 */ /* 0x008fca00078e02ff */
[----:B------:R1:W-:Y:S01]  /*1790*/  STL [R1+0xc], R15 ;  /* 0x00000c0f01007387 */ /* 0x0003e20000100800 */
[----:B--2---:R-:W-:Y:S02]  /*17a0*/  @P0 IMAD.IADD R26, R9, 0x1, -R0 ;  /* 0x00000001091a0824 */ /* 0x004fe400078e0a00 */
[----:B------:R-:W-:Y:S02]  /*17b0*/  VIADD R0, R15, 0xbf ;  /* 0x000000bf0f007836 */ /* 0x000fe40000000000 */
[----:B------:R-:W-:Y:S02]  /*17c0*/  IMAD.IADD R12, R11, 0x1, R26 ;  /* 0x000000010b0c7824 */ /* 0x000fe400078e021a */
[----:B----4-:R-:W-:-:S03]  /*17d0*/  @P1 IMAD.HI.U32 R5, R0, R13, RZ ;  /* 0x0000000d00051227 */ /* 0x010fc600078e00ff */
[----:B------:R1:W-:Y:S01]  /*17e0*/  STL [R1+0x4], R12 ;  /* 0x0000040c01007387 */ /* 0x0003e20000100800 */
[----:B------:R-:W-:Y:S01]  /*17f0*/  IMAD.MOV.U32 R4, RZ, RZ, R0 ;  /* 0x000000ffff047224 */ /* 0x000fe200078e0000 */
[----:B0-----:R-:W-:Y:S01]  /*1800*/  @P1 SHF.R.U32.HI R4, RZ, R8, R5 ;  /* 0x00000008ff041219 */ /* 0x001fe20000011605 */
[C---:B------:R-:W-:Y:S01]  /*1810*/  VIADD R0, R12.reuse, 0x7f ;  /* 0x0000007f0c007836 */ /* 0x040fe20000000000 */
[----:B------:R-:W-:-:S04]  /*1820*/  IADD3 R87, R12, 0x1, -R14 ;  /* 0x000000010c577810 */ /* 0x000fc80007ffe80e */
[----:B------:R-:W-:Y:S01]  /*1830*/  SHF.R.S32.HI R5, RZ, 0x1f, R0 ;  /* 0x0000001fff057819 */ /* 0x000fe20000011400 */
[----:B------:R-:W-:-:S03]  /*1840*/  IMAD.IADD R9, R87, 0x1, R4 ;  /* 0x0000000157097824 */ /* 0x000fc600078e0204 */
[----:B------:R-:W-:Y:S01]  /*1850*/  LEA.HI R5, R5, R0, RZ, 0x7 ;  /* 0x0000000005057211 */ /* 0x000fe200078f38ff */
[----:B------:R-:W-:-:S03]  /*1860*/  IMAD.IADD R2, R9, 0x1, R2 ;  /* 0x0000000109027824 */ /* 0x000fc600078e0202 */
[----:B------:R-:W-:Y:S01]  /*1870*/  SHF.R.S32.HI R88, RZ, 0x7, R5 ;  /* 0x00000007ff587819 */ /* 0x000fe20000011405 */
[----:B-1----:R-:W-:Y:S06]  /*1880*/  @!P2 BRA `(.L_x_9915) ;  /* 0x000000000048a947 */ /* 0x002fec0003800000 */
        /* <DEDUP_REMOVED lines=11> */
.L_x_9917:
[----:B------:R-:W-:-:S13]  /*1940*/  ISETP.NE.AND P0, PT, R3, 0x1, PT ;  /* 0x000000010300780c */ /* 0x000fda0003f05270 */
[----:B------:R-:W0:Y:S02]  /*1950*/  @P0 LDC.64 R4, c[0x0][0x9e8] ;  /* 0x00027a00ff040b82 */ /* 0x000e240000000a00 */
[----:B0-----:R-:W-:-:S05]  /*1960*/  @P0 IMAD.HI.U32 R4, R0, R4, RZ ;  /* 0x0000000400040227 */ /* 0x001fca00078e00ff */
[----:B------:R-:W-:-:S07]  /*1970*/  @P0 SHF.R.U32.HI R0, RZ, R5, R4 ;  /* 0x00000005ff000219 */ /* 0x000fce0000011604 */
.L_x_9918:
[----:B------:R-:W-:Y:S05]  /*1980*/  BSYNC B0 ;  /* 0x0000000000007941 */ /* 0x000fea0003800000 */
.L_x_9916:
[----:B------:R-:W-:-:S05]  /*1990*/  IMAD R5, R0, R3, R3 ;  /* 0x0000000300057224 */ /* 0x000fca00078e0203 */
[----:B------:R-:W-:-:S07]  /*19a0*/  VIMNMX R2, R2, R5, PT ;  /* 0x0000000502027248 */ /* 0x000fce0003fe0100 */
.L_x_9915:
        /* <DEDUP_REMOVED lines=25> */
.L_x_9921:
[----:B------:R-:W-:-:S13]  /*1b40*/  ISETP.NE.AND P0, PT, R3, 0x1, PT ;  /* 0x000000010300780c */ /* 0x000fda0003f05270 */
[----:B------:R-:W0:Y:S02]  /*1b50*/  @P0 LDC.64 R4, c[0x0][0x9e8] ;  /* 0x00027a00ff040b82 */ /* 0x000e240000000a00 */
[----:B0-----:R-:W-:-:S05]  /*1b60*/  @P0 IMAD.HI.U32 R4, R0, R4, RZ ;  /* 0x0000000400040227 */ /* 0x001fca00078e00ff */
[----:B------:R-:W-:-:S07]  /*1b70*/  @P0 SHF.R.U32.HI R0, RZ, R5, R4 ;  /* 0x00000005ff000219 */ /* 0x000fce0000011604 */
.L_x_9922:
[----:B------:R-:W-:Y:S05]  /*1b80*/  BSYNC B0 ;  /* 0x0000000000007941 */ /* 0x000fea0003800000 */
.L_x_9920:
[----:B------:R-:W-:-:S05]  /*1b90*/  IMAD R3, R0, R3, RZ ;  /* 0x0000000300037224 */ /* 0x000fca00078e02ff */
[----:B------:R-:W-:-:S07]  /*1ba0*/  VIMNMX R2, R2, R3, !PT ;  /* 0x0000000302027248 */ /* 0x000fce0007fe0100 */
.L_x_9919:
[----:B------:R-:W-:Y:S01]  /*1bb0*/  SHF.R.S32.HI R3, RZ, 0x1f, R2 ;  /* 0x0000001fff037819 */ /* 0x000fe20000011402 */
[----:B------:R-:W-:Y:S01]  /*1bc0*/  BSSY B0, `(.L_x_9923) ;  /* 0x000002a000007945 */ /* 0x000fe20003800000 */
[----:B------:R-:W-:Y:S01]  /*1bd0*/  LOP3.LUT R12, R10, 0xff, RZ, 0xc0, !PT ;  /* 0x000000ff0a0c7812 */ /* 0x000fe200078ec0ff */
[----:B------:R-:W-:Y:S01]  /*1be0*/  IMAD.MOV.U32 R0, RZ, RZ, RZ ;  /* 0x000000ffff007224 */ /* 0x000fe200078e00ff */
[----:B------:R-:W-:Y:S02]  /*1bf0*/  LEA.HI R3, R3, R2, RZ, 0x7 ;  /* 0x0000000203037211 */ /* 0x000fe400078f38ff */
[----:B------:R-:W-:Y:S01]  /*1c00*/  SHF.R.U32.HI R4, RZ, 0x10, R10 ;  /* 0x00000010ff047819 */ /* 0x000fe2000001160a */
[----:B------:R0:W-:Y:S01]  /*1c10*/  STL [R1+0x68], R12 ;  /* 0x0000680c01007387 */ /* 0x0001e20000100800 */
[----:B------:R-:W-:-:S03]  /*1c20*/  SHF.R.S32.HI R3, RZ, 0x7, R3 ;  /* 0x00000007ff037819 */ /* 0x000fc60000011403 */
[----:B------:R0:W-:Y:S01]  /*1c30*/  STL [R1+0x58], R4 ;  /* 0x0000580401007387 */ /* 0x0001e20000100800 */
[----:B------:R-:W-:-:S04]  /*1c40*/  VIMNMX R9, RZ, R3, !PT ;  /* 0x00000003ff097248 */ /* 0x000fc80007fe0100 */
        /* <DEDUP_REMOVED lines=10> */
[----:B0-----:R-:W0:Y:S02]  /*1cf0*/  MUFU.RCP R4, R4 ;  /* 0x0000000400047308 */ /* 0x001e240000001000 */
[----:B0-----:R-:W-:Y:S02]  /*1d00*/  VIADD R2, R4, 0xffffffe ;  /* 0x0ffffffe04027836 */ /* 0x001fe40000000000 */
[----:B------:R-:W-:-:S04]  /*1d10*/  IMAD.MOV R4, RZ, RZ, -R10 ;  /* 0x000000ffff047224 */ /* 0x000fc800078e0a0a */
[----:B------:R0:W1:Y:S02]  /*1d20*/  F2I.FTZ.U32.TRUNC.NTZ R3, R2 ;  /* 0x0000000200037305 */ /* 0x000064000021f000 */
[----:B0-----:R-:W-:Y:S02]  /*1d30*/  IMAD.MOV.U32 R2, RZ, RZ, RZ ;  /* 0x000000ffff027224 */ /* 0x001fe400078e00ff */
[----:B-1----:R-:W-:-:S04]  /*1d40*/  IMAD.MOV R8, RZ, RZ, -R3 ;  /* 0x000000ffff087224 */ /* 0x002fc800078e0a03 */
[----:B------:R-:W-:Y:S01]  /*1d50*/  IMAD R7, R8, R5, RZ ;  /* 0x0000000508077224 */ /* 0x000fe200078e02ff */
[----:B------:R-:W-:Y:S02]  /*1d60*/  IABS R8, R0 ;  /* 0x0000000000087213 */ /* 0x000fe40000000000 */
[----:B------:R-:W-:Y:S01]  /*1d70*/  LOP3.LUT R0, R0, R13, RZ, 0x3c, !PT ;  /* 0x0000000d00007212 */ /* 0x000fe200078e3cff */
[----:B------:R-:W-:-:S03]  /*1d80*/  IMAD.HI.U32 R3, R3, R7, R2 ;  /* 0x0000000703037227 */ /* 0x000fc600078e0002 */
[----:B------:R-:W-:Y:S01]  /*1d90*/  ISETP.GE.AND P2, PT, R0, RZ, PT ;  /* 0x000000ff0000720c */ /* 0x000fe20003f46270 */
        /* <DEDUP_REMOVED lines=12> */
.L_x_9924:
[----:B------:R-:W-:Y:S05]  /*1e60*/  BSYNC B0 ;  /* 0x0000000000007941 */ /* 0x000fea0003800000 */
.L_x_9923:
[----:B------:R-:W-:Y:S01]  /*1e70*/  IMAD R3, R12, R0, R9 ;  /* 0x000000000c037224 */ /* 0x000fe200078e0209 */
        /* <DEDUP_REMOVED lines=35> */
.L_x_9927:
[----:B------:R-:W-:Y:S05]  /*20b0*/  BSYNC B6 ;  /* 0x0000000000067941 */ /* 0x000fea0003800000 */
.L_x_9926:
        /* <DEDUP_REMOVED lines=20> */
.L_x_9929:
[----:B------:R-:W-:Y:S05]  /*2200*/  BSYNC B6 ;  /* 0x0000000000067941 */ /* 0x000fea0003800000 */
.L_x_9928:
[----:B------:R-:W-:Y:S01]  /*2210*/  ULDC.64 UR4, c[0x0][0x9f8] ;  /* 0x00027e0000047ab9 */ /* 0x000fe20000000a00 */
[----:B------:R-:W-:Y:S01]  /*2220*/  IMAD.MOV.U32 R0, RZ, RZ, R31 ;  /* 0x000000ffff007224 */ /* 0x000fe200078e001f */
[----:B------:R-:W-:Y:S01]  /*2230*/  ISETP.NE.U32.AND P0, PT, RZ, UR4, PT ;  /* 0x00000004ff007c0c */ /* 0x000fe2000bf05070 */
[----:B------:R-:W2:Y:S01]  /*2240*/  LDL.64 R14, [R1+0x10] ;  /* 0x00001000010e7983 */ /* 0x000ea20000100a00 */
[----:B------:R-:W0:Y:S03]  /*2250*/  LDC.64 R6, c[0x0][0x300] ;  /* 0x0000c000ff067b82 */ /* 0x000e260000000a00 */
[----:B------:R-:W2:Y:S01]  /*2260*/  LDL.64 R32, [R1+0x10] ;  /* 0x0000100001207983 */ /* 0x000ea20000100a00 */
[----:B------:R-:W-:Y:S01]  /*2270*/  ISETP.NE.AND.EX P0, PT, RZ, UR5, PT, P0 ;  /* 0x00000005ff007c0c */ /* 0x000fe2000bf05300 */
[----:B------:R-:W-:Y:S01]  /*2280*/  IMAD.IADD R27, R27, 0x1, R28 ;  /* 0x000000011b1b7824 */ /* 0x000fe200078e021c */
[----:B------:R-:W-:Y:S01]  /*2290*/  SHF.R.S32.HI R153, RZ, 0x1f, R152 ;  /* 0x0000001fff997819 */ /* 0x000fe20000011498 */
[----:B------:R-:W-:Y:S01]  /*22a0*/  ULDC.64 UR4, c[0x0][0x308] ;  /* 0x0000c20000047ab9 */ /* 0x000fe20000000a00 */
[----:B------:R-:W-:Y:S01]  /*22b0*/  ULDC.64 UR6, c[0x0][0x330] ;  /* 0x0000cc0000067ab9 */ /* 0x000fe20000000a00 */
[----:B------:R-:W-:Y:S01]  /*22c0*/  ULDC.64 UR8, c[0x0][0xa08] ;  /* 0x0002820000087ab9 */ /* 0x000fe20000000a00 */
[----:B------:R-:W1:Y:S08]  /*22d0*/  LDC.64 R62, c[0x0][0x408] ;  /* 0x00010200ff3e7b82 */ /* 0x000e700000000a00 */
[----:B------:R-:W3:Y:S01]  /*22e0*/  @P0 LDC.64 R4, c[0x0][0x9f8] ;  /* 0x00027e00ff040b82 */ /* 0x000ee20000000a00 */
[----:B------:R-:W-:Y:S01]  /*22f0*/  SHF.R.S32.HI R20, RZ, 0x1f, R154 ;  /* 0x0000001fff147819 */ /* 0x000fe2000001149a */
[----:B------:R-:W4:Y:S06]  /*2300*/  LDL R28, [R1+0x78] ;  /* 0x00007800011c7983 */ /* 0x000f2c0000100800 */
[----:B------:R-:W1:Y:S01]  /*2310*/  LDC R13, c[0x0][0x3f4] ;  /* 0x0000fd00ff0d7b82 */ /* 0x000e620000000800 */
[----:B---3--:R-:W-:-:S05]  /*2320*/  @P0 IMAD.WIDE R4, R31, 0x4, R4 ;  /* 0x000000041f040825 */ /* 0x008fca00078e0204 */
[----:B------:R3:W4:Y:S01]  /*2330*/  @P0 LDG.E R0, desc[UR42][R4.64] ;  /* 0x0000002a04000981 */ /* 0x000722000c1e1900 */
[----:B------:R-:W-:Y:S01]  /*2340*/  SHF.R.S32.HI R3, RZ, 0x1f, R27 ;  /* 0x0000001fff037819 */ /* 0x000fe2000001141b */
[----:B0-----:R-:W-:-:S04]  /*2350*/  IMAD.WIDE.U32 R8, R27, R6, RZ ;  /* 0x000000061b087225 */ /* 0x001fc800078e00ff */
[----:B------:R-:W-:-:S04]  /*2360*/  IMAD R10, R3, R6, RZ ;  /* 0x00000006030a7224 */ /* 0x000fc800078e02ff */
[----:B------:R-:W-:-:S04]  /*2370*/  IMAD R11, R27, R7, R10 ;  /* 0x000000071b0b7224 */ /* 0x000fc800078e020a */
[----:B------:R-:W-:Y:S02]  /*2380*/  IMAD.IADD R9, R9, 0x1, R11 ;  /* 0x0000000109097824 */ /* 0x000fe400078e020b */
[----:B------:R-:W-:-:S04]  /*2390*/  IMAD.WIDE.U32 R56, R30, UR6, R152 ;  /* 0x000000061e387c25 */ /* 0x000fc8000f8e0098 */
[----:B---3--:R-:W-:Y:S01]  /*23a0*/  IMAD.WIDE.U32 R4, R30, UR4, R8 ;  /* 0x000000041e047c25 */ /* 0x008fe2000f8e0008 */
[----:B------:R-:W-:-:S03]  /*23b0*/  ISETP.NE.U32.AND P0, PT, RZ, UR8, PT ;  /* 0x00000008ff007c0c */ /* 0x000fc6000bf05070 */
[C---:B------:R-:W-:Y:S02]  /*23c0*/  IMAD R57, R30.reuse, UR7, R57 ;  /* 0x000000071e397c24 */ /* 0x040fe4000f8e0239 */
[----:B------:R-:W-:Y:S01]  /*23d0*/  IMAD R59, R30, UR5, R5 ;  /* 0x000000051e3b7c24 */ /* 0x000fe2000f8e0205 */
[----:B------:R-:W-:Y:S01]  /*23e0*/  ISETP.NE.AND.EX P0, PT, RZ, UR9, PT, P0 ;  /* 0x00000009ff007c0c */ /* 0x000fe2000bf05300 */
[----:B------:R-:W3:Y:S01]  /*23f0*/  LDL R30, [R1+0x20] ;  /* 0x00002000011e7983 */ /* 0x000ee20000100800 */
[----:B------:R-:W-:Y:S01]  /*2400*/  IMAD.MOV.U32 R58, RZ, RZ, R4 ;  /* 0x000000ffff3a7224 */ /* 0x000fe200078e0004 */
[----:B------:R-:W-:Y:S01]  /*2410*/  ULDC.64 UR4, c[0x0][0x310] ;  /* 0x0000c40000047ab9 */ /* 0x000fe20000000a00 */
[----:B------:R-:W-:Y:S01]  /*2420*/  IMAD.WIDE.U32 R8, R154, R6, R152 ;  /* 0x000000069a087225 */ /* 0x000fe200078e0098 */
[----:B------:R-:W-:-:S03]  /*2430*/  ULDC.64 UR6, c[0x0][0x338] ;  /* 0x0000ce0000067ab9 */ /* 0x000fc60000000a00 */
[----:B--2---:R-:W-:Y:S02]  /*2440*/  IMAD.MOV.U32 R32, RZ, RZ, R14 ;  /* 0x000000ffff207224 */ /* 0x004fe400078e000e */
[----:B------:R-:W-:-:S03]  /*2450*/  IMAD R14, R20, R6, RZ ;  /* 0x00000006140e7224 */ /* 0x000fc600078e02ff */
[----:B------:R-:W-:Y:S01]  /*2460*/  SHF.R.S32.HI R33, RZ, 0x1f, R32 ;  /* 0x0000001fff217819 */ /* 0x000fe20000011420 */
[----:B------:R-:W-:-:S04]  /*2470*/  IMAD R14, R154, R7, R14 ;  /* 0x000000079a0e7224 */ /* 0x000fc800078e020e */
[----:B------:R0:W-:Y:S01]  /*2480*/  STL [R1+0x14], R33 ;  /* 0x0000142101007387 */ /* 0x0001e20000100800 */
[----:B----4-:R-:W-:Y:S02]  /*2490*/  SHF.R.S32.HI R5, RZ, 0x1f, R0 ;  /* 0x0000001fff057819 */ /* 0x010fe40000011400 */
[----:B------:R-:W-:Y:S02]  /*24a0*/  SEL R11, R0, RZ, !P0 ;  /* 0x000000ff000b7207 */ /* 0x000fe40004000000 */
[----:B------:R-:W-:Y:S01]  /*24b0*/  SEL R12, R5, RZ, !P0 ;  /* 0x000000ff050c7207 */ /* 0x000fe20004000000 */
[----:B------:R-:W-:Y:S01]  /*24c0*/  VIADD R80, R152, 0x20 ;  /* 0x0000002098507836 */ /* 0x000fe20000000000 */
[----:B------:R-:W2:Y:S01]  /*24d0*/  LDC.64 R4, c[0x0][0x3f8] ;  /* 0x0000fe00ff047b82 */ /* 0x000ea20000000a00 */
[----:B------:R-:W-:-:S04]  /*24e0*/  IMAD.WIDE.U32 R58, R11, UR4, R58 ;  /* 0x000000040b3a7c25 */ /* 0x000fc8000f8e003a */
[----:B------:R-:W-:Y:S01]  /*24f0*/  IMAD R0, R12, UR4, RZ ;  /* 0x000000040c007c24 */ /* 0x000fe2000f8e02ff */
[----:B------:R-:W-:Y:S02]  /*2500*/  ULDC UR4, c[0x0][0x2f4] ;  /* 0x0000bd0000047ab9 */ /* 0x000fe40000000800 */
[----:B------:R-:W-:Y:S01]  /*2510*/  ISETP.GE.AND P0, PT, R152, UR4, PT ;  /* 0x0000000498007c0c */ /* 0x000fe2000bf06270 */
[----:B------:R-:W-:-:S03]  /*2520*/  IMAD R75, R11, UR5, R0 ;  /* 0x000000050b4b7c24 */ /* 0x000fc6000f8e0200 */
[----:B------:R-:W-:Y:S01]  /*2530*/  SEL R0, RZ, 0x1, P0 ;  /* 0x00000001ff007807 */ /* 0x000fe20000000000 */
[----:B------:R-:W-:Y:S01]  /*2540*/  IMAD.IADD R75, R59, 0x1, R75 ;  /* 0x000000013b4b7824 */ /* 0x000fe200078e024b */
[----:B------:R-:W-:-:S04]  /*2550*/  IADD3 R74, P0, R58, R8, RZ ;  /* 0x000000083a4a7210 */ /* 0x000fc80007f1e0ff */
[----:B------:R-:W-:Y:S02]  /*2560*/  IADD3.X R73, R75, R9, R14, P0, !PT ;  /* 0x000000094b497210 */ /* 0x000fe400007fe40e */
[----:B------:R-:W4:Y:S01]  /*2570*/  LDL R14, [R1+0x30] ;  /* 0x00003000010e7983 */ /* 0x000f220000100800 */
[----:B------:R-:W-:-:S04]  /*2580*/  ISETP.GE.AND P1, PT, R80, UR4, PT ;  /* 0x0000000450007c0c */ /* 0x000fc8000bf26270 */
[----:B------:R-:W-:Y:S01]  /*2590*/  SEL R10, RZ, 0xffffffff, P1 ;  /* 0xffffffffff0a7807 */ /* 0x000fe20000800000 */
[----:B-1----:R-:W-:Y:S01]  /*25a0*/  IMAD R9, R20, R62, RZ ;  /* 0x0000003e14097224 */ /* 0x002fe200078e02ff */
[----:B------:R-:W-:-:S03]  /*25b0*/  ISETP.GE.AND P0, PT, R152, R13, PT ;  /* 0x0000000d9800720c */ /* 0x000fc60003f06270 */
[----:B------:R-:W-:Y:S01]  /*25c0*/  IMAD.SHL.U32 R15, R10, 0x2, RZ ;  /* 0x000000020a0f7824 */ /* 0x000fe200078e00ff */
[----:B------:R-:W-:Y:S01]  /*25d0*/  ISETP.GE.AND P2, PT, R80, R13, PT ;  /* 0x0000000d5000720c */ /* 0x000fe20003f46270 */
[----:B------:R-:W-:Y:S01]  /*25e0*/  IMAD R29, R154, R63, R9 ;  /* 0x0000003f9a1d7224 */ /* 0x000fe200078e0209 */
[----:B------:R-:W-:Y:S02]  /*25f0*/  SEL R9, R13, RZ, P0 ;  /* 0x000000ff0d097207 */ /* 0x000fe40000000000 */
[----:B------:R-:W-:Y:S02]  /*2600*/  LOP3.LUT R0, R15, 0x2, R0, 0xe2, !PT ;  /* 0x000000020f007812 */ /* 0x000fe400078ee200 */
[----:B------:R-:W-:Y:S01]  /*2610*/  SEL R15, R13, RZ, P2 ;  /* 0x000000ff0d0f7207 */ /* 0x000fe20001000000 */
[----:B--2---:R-:W-:Y:S02]  /*2620*/  IMAD R8, R20, R4, RZ ;  /* 0x0000000414087224 */ /* 0x004fe400078e02ff */
[----:B------:R-:W-:-:S02]  /*2630*/  IMAD.IADD R9, R152, 0x1, R9 ;  /* 0x0000000198097824 */ /* 0x000fc400078e0209 */
[----:B------:R-:W-:Y:S02]  /*2640*/  IMAD.IADD R15, R80, 0x1, R15 ;  /* 0x00000001500f7824 */ /* 0x000fe400078e020f */
[----:B------:R-:W-:Y:S01]  /*2650*/  IMAD R21, R154, R5, R8 ;  /* 0x000000059a157224 */ /* 0x000fe200078e0208 */
[----:B------:R-:W-:Y:S02]  /*2660*/  SHF.R.S32.HI R8, RZ, 0x1f, R9 ;  /* 0x0000001fff087819 */ /* 0x000fe40000011409 */
[----:B------:R-:W-:Y:S01]  /*2670*/  SHF.R.S32.HI R10, RZ, 0x1f, R15 ;  /* 0x0000001fff0a7819 */ /* 0x000fe2000001140f */
[----:B------:R-:W-:Y:S01]  /*2680*/  IMAD R12, R12, UR6, RZ ;  /* 0x000000060c0c7c24 */ /* 0x000fe2000f8e02ff */
[----:B------:R-:W-:Y:S02]  /*2690*/  LEA.HI R72, R8, R9, RZ, 0x4 ;  /* 0x0000000908487211 */ /* 0x000fe400078f20ff */
[----:B------:R-:W-:Y:S02]  /*26a0*/  LEA.HI R71, R10, R15, RZ, 0x4 ;  /* 0x0000000f0a477211 */ /* 0x000fe400078f20ff */
[----:B------:R-:W-:-:S02]  /*26b0*/  LEA.HI R8, R8, R9, RZ, 0x5 ;  /* 0x0000000908087211 */ /* 0x000fc400078f28ff */
[----:B------:R-:W-:Y:S01]  /*26c0*/  LEA.HI R10, R10, R15, RZ, 0x5 ;  /* 0x0000000f0a0a7211 */ /* 0x000fe200078f28ff */
[----:B------:R-:W-:-:S04]  /*26d0*/  IMAD.WIDE.U32 R56, R11, UR6, R56 ;  /* 0x000000060b387c25 */ /* 0x000fc8000f8e0038 */
[----:B------:R-:W-:Y:S02]  /*26e0*/  IMAD R11, R11, UR7, R12 ;  /* 0x000000070b0b7c24 */ /* 0x000fe4000f8e020c */
[----:B------:R-:W-:Y:S01]  /*26f0*/  IMAD.SHL.U32 R9, R8, 0x80, RZ ;  /* 0x0000008008097824 */ /* 0x000fe200078e00ff */
[----:B---3--:R-:W-:Y:S01]  /*2700*/  LOP3.LUT R8, R30, 0x10, R72, 0xf8, !PT ;  /* 0x000000101e087812 */ /* 0x008fe200078ef848 */
[----:B------:R-:W-:Y:S01]  /*2710*/  IMAD.SHL.U32 R12, R10, 0x80, RZ ;  /* 0x000000800a0c7824 */ /* 0x000fe200078e00ff */
[----:B------:R-:W-:Y:S02]  /*2720*/  LOP3.LUT R10, R30, 0x10, R71, 0xf8, !PT ;  /* 0x000000101e0a7812 */ /* 0x000fe400078ef847 */
[----:B------:R-:W1:Y:S01]  /*2730*/  S2R R30, SR_TID.X ;  /* 0x00000000001e7919 */ /* 0x000e620000002100 */
[----:B-----5:R-:W-:Y:S01]  /*2740*/  SHF.R.S32.HI R15, RZ, 0x1f, R24 ;  /* 0x0000001fff0f7819 */ /* 0x020fe20000011418 */
[----:B------:R-:W-:Y:S01]  /*2750*/  IMAD.WIDE.U32 R54, R154, R4, R32 ;  /* 0x000000049a367225 */ /* 0x000fe200078e0020 */
[----:B------:R-:W-:-:S02]  /*2760*/  LOP3.LUT R9, R9, 0xfffff000, RZ, 0xc0, !PT ;  /* 0xfffff00009097812 */ /* 0x000fc400078ec0ff */
[----:B------:R-:W-:Y:S01]  /*2770*/  LOP3.LUT R8, R8, R28, RZ, 0x3c, !PT ;  /* 0x0000001c08087212 */ /* 0x000fe200078e3cff */
[----:B------:R-:W-:Y:S01]  /*2780*/  IMAD.WIDE.U32 R52, R154, R4, R152 ;  /* 0x000000049a347225 */ /* 0x000fe200078e0098 */
[----:B------:R-:W-:-:S03]  /*2790*/  P2R R81, PR, RZ, 0x4 ;  /* 0x00000004ff517803 */ /* 0x000fc60000000000 */
[----:B------:R-:W-:Y:S01]  /*27a0*/  IMAD.WIDE.U32 R50, R154, R62, R32 ;  /* 0x0000003e9a327225 */ /* 0x000fe200078e0020 */
[----:B------:R-:W-:-:S03]  /*27b0*/  LOP3.LUT R12, R12, 0xfffff000, RZ, 0xc0, !PT ;  /* 0xfffff0000c0c7812 */ /* 0x000fc600078ec0ff */
[----:B------:R-:W-:Y:S01]  /*27c0*/  IMAD.WIDE.U32 R48, R154, R62, R152 ;  /* 0x0000003e9a307225 */ /* 0x000fe200078e0098 */
[----:B------:R-:W-:Y:S02]  /*27d0*/  LOP3.LUT R69, R10, R28, RZ, 0x3c, !PT ;  /* 0x0000001c0a457212 */ /* 0x000fe400078e3cff */
[----:B------:R-:W-:Y:S01]  /*27e0*/  IADD3 R46, P2, R154, R27, RZ ;  /* 0x0000001b9a2e7210 */ /* 0x000fe20007f5e0ff */
[----:B------:R-:W-:Y:S02]  /*27f0*/  IMAD.IADD R55, R55, 0x1, R21 ;  /* 0x0000000137377824 */ /* 0x000fe400078e0215 */
[----:B------:R-:W-:Y:S02]  /*2800*/  IMAD.IADD R53, R21, 0x1, R53 ;  /* 0x0000000115357824 */ /* 0x000fe400078e0235 */
[----:B------:R-:W-:Y:S02]  /*2810*/  IMAD.IADD R51, R51, 0x1, R29 ;  /* 0x0000000133337824 */ /* 0x000fe400078e021d */
[----:B------:R-:W-:Y:S01]  /*2820*/  IMAD.IADD R49, R29, 0x1, R49 ;  /* 0x000000011d317824 */ /* 0x000fe200078e0231 */
[----:B------:R-:W-:Y:S01]  /*2830*/  SHF.L.U64.HI R68, R6, 0x7, R7 ;  /* 0x0000000706447819 */ /* 0x000fe20000010207 */
[----:B------:R-:W-:Y:S01]  /*2840*/  IMAD.WIDE.U32 R54, R24, R4, R54 ;  /* 0x0000000418367225 */ /* 0x000fe200078e0036 */
[----:B------:R-:W-:-:S03]  /*2850*/  LOP3.LUT R7, R71, 0xfffffff0, RZ, 0xc0, !PT ;  /* 0xfffffff047077812 */ /* 0x000fc600078ec0ff */
[----:B------:R-:W-:Y:S02]  /*2860*/  VIADD R64, R152, 0x40 ;  /* 0x0000004098407836 */ /* 0x000fe40000000000 */
[----:B------:R-:W-:Y:S01]  /*2870*/  IMAD.X R47, R20, 0x1, R3, P2 ;  /* 0x00000001142f7824 */ /* 0x000fe200010e0603 */
[----:B------:R-:W-:Y:S01]  /*2880*/  LOP3.LUT R20, R72, 0xfffffff0, RZ, 0xc0, !PT ;  /* 0xfffffff048147812 */ /* 0x000fe200078ec0ff */
[----:B------:R-:W-:Y:S01]  /*2890*/  IMAD.WIDE.U32 R52, R24, R4, R52 ;  /* 0x0000000418347225 */ /* 0x000fe200078e0034 */
[----:B------:R-:W-:-:S03]  /*28a0*/  SHF.L.U64.HI R66, R4, 0x7, R5 ;  /* 0x0000000704427819 */ /* 0x000fc60000010205 */
[----:B------:R-:W-:Y:S01]  /*28b0*/  IMAD.WIDE.U32 R50, R24, R62, R50 ;  /* 0x0000003e18327225 */ /* 0x000fe200078e0032 */
[----:B------:R-:W-:-:S03]  /*28c0*/  LOP3.LUT R45, R0, 0x1, RZ, 0xc0, !PT ;  /* 0x00000001002d7812 */ /* 0x000fc600078ec0ff */
[----:B------:R-:W-:Y:S01]  /*28d0*/  IMAD.WIDE.U32 R48, R24, R62, R48 ;  /* 0x0000003e18307225 */ /* 0x000fe200078e0030 */
[----:B------:R-:W-:Y:S02]  /*28e0*/  LOP3.LUT R44, R0, 0x2, RZ, 0xc0, !PT ;  /* 0x00000002002c7812 */ /* 0x000fe400078ec0ff */
[----:B------:R-:W-:Y:S01]  /*28f0*/  ISETP.GE.AND P1, PT, R64, UR4, PT ;  /* 0x0000000440007c0c */ /* 0x000fe2000bf26270 */
[----:B------:R-:W-:Y:S01]  /*2900*/  IMAD.SHL.U32 R67, R6, 0x80, RZ ;  /* 0x0000008006437824 */ /* 0x000fe200078e00ff */
[----:B------:R-:W-:Y:S01]  /*2910*/  SHF.R.S32.HI R3, RZ, 0x1f, R7 ;  /* 0x0000001fff037819 */ /* 0x000fe20000011407 */
[----:B------:R-:W-:Y:S02]  /*2920*/  IMAD.SHL.U32 R65, R4, 0x80, RZ ;  /* 0x0000008004417824 */ /* 0x000fe400078e00ff */
[----:B------:R-:W-:Y:S02]  /*2930*/  IMAD.SHL.U32 R60, R13, 0x2, RZ ;  /* 0x000000020d3c7824 */ /* 0x000fe400078e00ff */
[----:B------:R-:W-:Y:S01]  /*2940*/  IMAD.IADD R0, R57, 0x1, R11 ;  /* 0x0000000139007824 */ /* 0x000fe200078e020b */
[----:B----4-:R-:W-:Y:S01]  /*2950*/  IADD3 R70, R8, R9, R14 ;  /* 0x0000000908467210 */ /* 0x010fe20007ffe00e */
[----:B------:R-:W-:-:S02]  /*2960*/  IMAD R8, R15, R4, RZ ;  /* 0x000000040f087224 */ /* 0x000fc400078e02ff */
[----:B------:R-:W-:Y:S01]  /*2970*/  IMAD R15, R15, R62, RZ ;  /* 0x0000003e0f0f7224 */ /* 0x000fe200078e02ff */
[----:B------:R-:W-:Y:S01]  /*2980*/  IADD3 R69, R69, R12, R14 ;  /* 0x0000000c45457210 */ /* 0x000fe20007ffe00e */
[C---:B------:R-:W-:Y:S01]  /*2990*/  IMAD R21, R24.reuse, R5, R8 ;  /* 0x0000000518157224 */ /* 0x040fe200078e0208 */
[----:B-1----:R-:W-:Y:S01]  /*29a0*/  SHF.R.U32.HI R14, RZ, 0x7, R30 ;  /* 0x00000007ff0e7819 */ /* 0x002fe2000001161e */
[----:B------:R-:W-:Y:S01]  /*29b0*/  IMAD R15, R24, R63, R15 ;  /* 0x0000003f180f7224 */ /* 0x000fe200078e020f */
[C---:B------:R-:W-:Y:S01]  /*29c0*/  SHF.L.U64.HI R63, R62.reuse, 0x7, R63 ;  /* 0x000000073e3f7819 */ /* 0x040fe2000001023f */
[----:B------:R-:W-:Y:S01]  /*29d0*/  IMAD.IADD R27, R55, 0x1, R21 ;  /* 0x00000001371b7824 */ /* 0x000fe200078e0215 */
[----:B------:R-:W-:Y:S01]  /*29e0*/  SHF.R.S32.HI R4, RZ, 0x1f, R20 ;  /* 0x0000001fff047819 */ /* 0x000fe20000011414 */
[----:B------:R-:W-:Y:S02]  /*29f0*/  IMAD.SHL.U32 R62, R62, 0x80, RZ ;  /* 0x000000803e3e7824 */ /* 0x000fe400078e00ff */
[----:B------:R-:W-:-:S02]  /*2a00*/  VIADD R61, R14, 0x8 ;  /* 0x000000080e3d7836 */ /* 0x000fc40000000000 */
[----:B------:R-:W-:Y:S02]  /*2a10*/  IMAD.IADD R21, R21, 0x1, R53 ;  /* 0x0000000115157824 */ /* 0x000fe400078e0235 */
[----:B------:R-:W-:Y:S02]  /*2a20*/  IMAD.IADD R6, R51, 0x1, R15 ;  /* 0x0000000133067824 */ /* 0x000fe400078e020f */
[----:B0-----:R-:W-:-:S07]  /*2a30*/  IMAD.IADD R5, R15, 0x1, R49 ;  /* 0x000000010f057824 */ /* 0x001fce00078e0231 */
.L_x_9969:
[----:B------:R-:W2:Y:S01]  /*2a40*/  LDL R8, [R1+0x50] ;  /* 0x0000500001087983 */ /* 0x000ea20000100800 */
[----:B0-----:R-:W0:Y:S01]  /*2a50*/  LDC R86, c[0x0][0x3f4] ;  /* 0x0000fd00ff567b82 */ /* 0x001e220000000800 */
[----:B------:R-:W-:Y:S01]  /*2a60*/  VIADD R10, R2, 0xffffffff ;  /* 0xffffffff020a7836 */ /* 0x000fe20000000000 */
[----:B------:R-:W-:Y:S05]  /*2a70*/  YIELD ;  /* 0x0000000000007946 */ /* 0x000fea0003800000 */
[----:B---3--:R-:W-:Y:S01]  /*2a80*/  SHF.R.S32.HI R12, RZ, 0x1f, R10 ;  /* 0x0000001fff0c7819 */ /* 0x008fe2000001140a */
[----:B----4-:R-:W1:Y:S01]  /*2a90*/  LDC.64 R76, c[0x0][0x2e8] ;  /* 0x0000ba00ff4c7b82 */ /* 0x010e620000000a00 */
[-C--:B------:R-:W-:Y:S01]  /*2aa0*/  IMAD R2, R68, R10.reuse, RZ ;  /* 0x0000000a44027224 */ /* 0x080fe200078e02ff */
[----:B------:R-:W-:Y:S01]  /*2ab0*/  BSSY B0, `(.L_x_9930) ;  /* 0x00003fa000007945 */ /* 0x000fe20003800000 */
[----:B------:R-:W-:Y:S01]  /*2ac0*/  IMAD.WIDE.U32 R36, R67, R10, RZ ;  /* 0x0000000a43247225 */ /* 0x000fe200078e00ff */
[----:B------:R-:W-:-:S03]  /*2ad0*/  ISETP.GT.AND P2, PT, R10, R25, PT ;  /* 0x000000190a00720c */ /* 0x000fc60003f44270 */
[----:B------:R-:W-:Y:S02]  /*2ae0*/  IMAD R79, R12, R67, R2 ;  /* 0x000000430c4f7224 */ /* 0x000fe400078e0202 */
[----:B------:R-:W-:Y:S02]  /*2af0*/  IMAD.MOV.U32 R2, RZ, RZ, R10 ;  /* 0x000000ffff027224 */ /* 0x000fe400078e000a */
[----:B------:R-:W-:Y:S01]  /*2b00*/  IMAD.IADD R79, R37, 0x1, R79 ;  /* 0x00000001254f7824 */ /* 0x000fe200078e024f */
[----:B0-----:R-:W-:Y:S02]  /*2b10*/  ISETP.GE.AND P3, PT, R86, 0x1, PT ;  /* 0x000000015600780c */ /* 0x001fe40003f66270 */
[----:B-1----:R-:W-:-:S04]  /*2b20*/  IADD3 R32, P4, P5, R36, R76, R74 ;  /* 0x0000004c24207210 */ /* 0x002fc80007d9e04a */
[----:B------:R-:W-:Y:S01]  /*2b30*/  IADD3.X R33, R79, R77, R73, P4, P5 ;  /* 0x0000004d4f217210 */ /* 0x000fe200027ea449 */
[----:B--2---:R-:W-:-:S04]  /*2b40*/  IMAD R83, R19, 0x3000, R8 ;  /* 0x0000300013537824 */ /* 0x004fc800078e0208 */
[----:B------:R-:W-:Y:S02]  /*2b50*/  IMAD.IADD R83, R16, 0x1, R83 ;  /* 0x0000000110537824 */ /* 0x000fe400078e0253 */
        /* <DEDUP_REMOVED lines=23> */
[----:B------:R-:W2:Y:S01]  /*2cd0*/  LDL.64 R90, [R1+0x10] ;  /* 0x00001000015a7983 */ /* 0x000ea20000100a00 */
[----:B------:R-:W-:Y:S01]  /*2ce0*/  ULDC.64 UR4, c[0x0][0x3e8] ;  /* 0x0000fa0000047ab9 */ /* 0x000fe20000000a00 */
[----:B------:R-:W-:Y:S02]  /*2cf0*/  ULDC.64 UR6, c[0x0][0x400] ;  /* 0x0001000000067ab9 */ /* 0x000fe40000000a00 */
[----:B------:R-:W3:Y:S04]  /*2d00*/  LDL R82, [R1+0x28] ;  /* 0x0000280001527983 */ /* 0x000ee80000100800 */
[----:B------:R-:W4:Y:S01]  /*2d10*/  LDL R43, [R1+0x2c] ;  /* 0x00002c00012b7983 */ /* 0x000f220000100800 */
[----:B------:R-:W-:Y:S02]  /*2d20*/  IADD3 R40, P3, P5, R54, UR4, R40 ;  /* 0x0000000436287c10 */ /* 0x000fe4000fd7e028 */
[----:B------:R-:W-:-:S02]  /*2d30*/  CS2R R34, SRZ ;  /* 0x0000000000227805 */ /* 0x000fc4000001ff00 */
[----:B------:R-:W-:Y:S02]  /*2d40*/  CS2R R36, SRZ ;  /* 0x0000000000247805 */ /* 0x000fe4000001ff00 */
[----:B------:R-:W-:Y:S02]  /*2d50*/  IADD3.X R41, R27, UR5, R78, P3, P5 ;  /* 0x000000051b297c10 */ /* 0x000fe40009fea44e */
[----:B------:R-:W-:-:S04]  /*2d60*/  IADD3 R38, P3, P5, R50, UR6, R38 ;  /* 0x0000000632267c10 */ /* 0x000fc8000fd7e026 */
[----:B------:R-:W-:Y:S02]  /*2d70*/  IADD3.X R39, R6, UR7, R42, P3, P5 ;  /* 0x0000000706277c10 */ /* 0x000fe40009fea42a */
[----:B------:R-:W-:Y:S02]  /*2d80*/  CS2R R28, SRZ ;  /* 0x00000000001c7805 */ /* 0x000fe4000001ff00 */
[----:B------:R-:W-:Y:S02]  /*2d90*/  CS2R R12, SRZ ;  /* 0x00000000000c7805 */ /* 0x000fe4000001ff00 */
[----:B------:R-:W-:Y:S02]  /*2da0*/  CS2R R30, SRZ ;  /* 0x00000000001e7805 */ /* 0x000fe4000001ff00 */
[----:B------:R-:W-:Y:S02]  /*2db0*/  CS2R R14, SRZ ;  /* 0x00000000000e7805 */ /* 0x000fe4000001ff00 */
[----:B--2---:R-:W-:-:S02]  /*2dc0*/  ISETP.GE.AND P5, PT, R90, R86, PT ;  /* 0x000000565a00720c */ /* 0x004fc40003fa6270 */
[----:B---3--:R-:W-:-:S11]  /*2dd0*/  ISETP.GE.AND P3, PT, R82, R86, PT ;  /* 0x000000565200720c */ /* 0x008fd60003f66270 */
[----:B------:R0:W5:Y:S04]  /*2de0*/  @!P5 LDG.E.64 R34, desc[UR42][R40.64] ;  /* 0x0000002a2822d981 */ /* 0x000168000c1e1b00 */
[----:B------:R0:W5:Y:S01]  /*2df0*/  @!P5 LDG.E.64 R36, desc[UR42][R38.64] ;  /* 0x0000002a2624d981 */ /* 0x000162000c1e1b00 */
[----:B----4-:R-:W-:-:S03]  /*2e00*/  ISETP.GE.AND P5, PT, R43, R86, PT ;  /* 0x000000562b00720c */ /* 0x010fc60003fa6270 */
[----:B------:R0:W5:Y:S04]  /*2e10*/  @!P3 LDG.E.64 R28, desc[UR42][R40.64+0x10] ;  /* 0x0000102a281cb981 */ /* 0x000168000c1e1b00 */
[----:B------:R0:W5:Y:S06]  /*2e20*/  @!P3 LDG.E.64 R30, desc[UR42][R38.64+0x10] ;  /* 0x0000102a261eb981 */ /* 0x00016c000c1e1b00 */
[----:B------:R0:W5:Y:S04]  /*2e30*/  @!P5 LDG.E.64 R12, desc[UR42][R40.64+0x20] ;  /* 0x0000202a280cd981 */ /* 0x000168000c1e1b00 */
[----:B------:R0:W5:Y:S02]  /*2e40*/  @!P5 LDG.E.64 R14, desc[UR42][R38.64+0x20] ;  /* 0x0000202a260ed981 */ /* 0x000164000c1e1b00 */
.L_x_9934:
[----:B------:R-:W-:Y:S05]  /*2e50*/  BSYNC B1 ;  /* 0x0000000000017941 */ /* 0x000fea0003800000 */
.L_x_9933:
[----:B------:R-:W-:Y:S01]  /*2e60*/  UISETP.NE.AND UP0, UPT, UR36, 0x3, UPT ;  /* 0x000000032400788c */ /* 0x000fe2000bf05270 */
[----:B0----5:R-:W-:Y:S02]  /*2e70*/  IMAD.MOV.U32 R38, RZ, RZ, R12 ;  /* 0x000000ffff267224 */ /* 0x021fe400078e000c */
[----:B------:R-:W-:Y:S02]  /*2e80*/  IMAD.MOV.U32 R40, RZ, RZ, R28 ;  /* 0x000000ffff287224 */ /* 0x000fe400078e001c */
[----:B------:R-:W-:Y:S01]  /*2e90*/  IMAD.MOV.U32 R42, RZ, RZ, R34 ;  /* 0x000000ffff2a7224 */ /* 0x000fe200078e0022 */
[----:B------:R-:W-:Y:S01]  /*2ea0*/  PLOP3.LUT P3, PT, PT, PT, UP0, 0x80, 0x0 ;  /* 0x000000000000781c */ /* 0x000fe20003f6f008 */
[----:B------:R-:W-:Y:S02]  /*2eb0*/  IMAD.MOV.U32 R39, RZ, RZ, R14 ;  /* 0x000000ffff277224 */ /* 0x000fe400078e000e */
[----:B------:R-:W-:Y:S02]  /*2ec0*/  IMAD.MOV.U32 R41, RZ, RZ, R30 ;  /* 0x000000ffff297224 */ /* 0x000fe400078e001e */
[----:B------:R-:W-:-:S08]  /*2ed0*/  IMAD.MOV.U32 R43, RZ, RZ, R36 ;  /* 0x000000ffff2b7224 */ /* 0x000fd000078e0024 */
[----:B------:R-:W-:Y:S05]  /*2ee0*/  @!P3 BRA `(.L_x_9935) ;  /* 0x000000000004b947 */ /* 0x000fea0003800000 */
[----:B------:R-:W-:Y:S01]  /*2ef0*/  BPT.TRAP 0x1 ;  /* 0x000000040000795c */ /* 0x000fe20000300000 */
.L_x_9935:
[----:B------:R-:W2:Y:S01]  /*2f00*/  LDL R8, [R1+0x8] ;  /* 0x0000080001087983 */ /* 0x000ea20000100800 */
[----:B------:R-:W-:Y:S01]  /*2f10*/  IMAD R82, R19, 0x8, R16 ;  /* 0x0000000813527824 */ /* 0x000fe200078e0210 */
[----:B------:R-:W-:Y:S01]  /*2f20*/  BSSY B1, `(.L_x_9936) ;  /* 0x0000004000017945 */ /* 0x000fe20003800000 */
[----:B--2---:R-:W-:-:S04]  /*2f30*/  SHF.L.U32 R85, R8, 0x1f, RZ ;  /* 0x0000001f08557819 */ /* 0x004fc800000006ff */
[----:B------:R-:W0:Y:S02]  /*2f40*/  SYNCS.PHASECHK.TRANS64.TRYWAIT P5, [R82+URZ+0x19c90], R85 ;  /* 0x019c9055520075a7 */ /* 0x000e2400080a017f */
[----:B0-----:R-:W-:Y:S05]  /*2f50*/  @!P5 BRA `(.L_x_9937) ;  /* 0x000002080080d947 */ /* 0x001fea0003800000 */
.L_x_10271:
[----:B------:R-:W-:Y:S05]  /*2f60*/  BSYNC B1 ;  /* 0x0000000000017941 */ /* 0x000fea0003800000 */
.L_x_9936:
[----:B------:R-:W-:Y:S05]  /*2f70*/  @P4 BRA `(.L_x_9938) ;  /* 0x0000003800b44947 */ /* 0x000fea0003800000 */
[----:B------:R-:W-:Y:S01]  /*2f80*/  ISETP.NE.AND P4, PT, R45, RZ, PT ;  /* 0x000000ff2d00720c */ /* 0x000fe20003f85270 */
[----:B------:R-:W-:-:S12]  /*2f90*/  BSSY B1, `(.L_x_9939) ;  /* 0x0000074000017945 */ /* 0x000fd80003800000 */
[----:B------:R-:W-:Y:S05]  /*2fa0*/  @!P4 BRA `(.L_x_9940) ;  /* 0x0000000400c8c947 */ /* 0x000fea0003800000 */
[----:B------:R-:W2:Y:S01]  /*2fb0*/  LDL.64 R76, [R1+0x10] ;  /* 0x00001000014c7983 */ /* 0x000ea20000100a00 */
[----:B------:R-:W-:Y:S03]  /*2fc0*/  BSSY B2, `(.L_x_9941) ;  /* 0x000006f000027945 */ /* 0x000fe60003800000 */
[----:B------:R1:W3:Y:S01]  /*2fd0*/  LDS.128 R8, [R83+0x13800] ;  /* 0x0138000053087984 */ /* 0x0002e20000000c00 */
[----:B--2---:R-:W-:-:S13]  /*2fe0*/  ISETP.GE.AND P4, PT, R76, R86, PT ;  /* 0x000000564c00720c */ /* 0x004fda0003f86270 */
[----:B-1-3--:R-:W-:Y:S05]  /*2ff0*/  @P4 BRA `(.L_x_9942) ;  /* 0x0000000400ac4947 */ /* 0x00afea0003800000 */
        /* <DEDUP_REMOVED lines=49> */
[--C-:B------:R-:W-:Y:S02]  /*3310*/  HADD2.F32 R42, -RZ, R36.reuse.H1_H1 ;  /* 0x30000024ff2a7230 */ /* 0x100fe40000004100 */
[----:B------:R-:W-:Y:S01]  /*3320*/  FMUL.FTZ R91, R77, R79 ;  /* 0x0000004f4d5b7220 */ /* 0x000fe20000410000 */
[----:B------:R-:W-:Y:S01]  /*3330*/  HADD2.F32 R37, -RZ, R36.H0_H0 ;  /* 0x20000024ff257230 */ /* 0x000fe20000004100 */
[----:B------:R-:W-:Y:S01]  /*3340*/  F2FP.SATFINITE.E4M3.F32.PACK_AB_MERGE_C R9, R9, R8, R43 ;  /* 0x000000080909723e */ /* 0x000fe2000480702b */
[----:B------:R-:W-:-:S02]  /*3350*/  HADD2.F32 R36, -RZ, R78.H1_H1 ;  /* 0x3000004eff247230 */ /* 0x000fc40000004100 */
[-C--:B------:R-:W-:Y:S01]  /*3360*/  FMUL.FTZ R92, R42, R90.reuse ;  /* 0x0000005a2a5c7220 */ /* 0x080fe20000410000 */
[----:B------:R-:W-:Y:S02]  /*3370*/  HADD2.F32 R78, -RZ, R78.H0_H0 ;  /* 0x2000004eff4e7230 */ /* 0x000fe40000004100 */
[----:B------:R-:W-:Y:S01]  /*3380*/  FMUL.FTZ R79, R37, R90 ;  /* 0x0000005a254f7220 */ /* 0x000fe20000410000 */
[-C--:B------:R-:W-:Y:S01]  /*3390*/  FFMA.FTZ R91, R76, R36.reuse, -R91 ;  /* 0x000000244c5b7223 */ /* 0x080fe2000001085b */
[----:B------:R-:W-:Y:S01]  /*33a0*/  FFMA.FTZ R94, R77, R36, R94 ;  /* 0x000000244d5e7223 */ /* 0x000fe2000001005e */
[-C--:B------:R-:W-:Y:S01]  /*33b0*/  FFMA.FTZ R36, R37, R78.reuse, -R92 ;  /* 0x0000004e25247223 */ /* 0x080fe2000001085c */
[----:B------:R-:W-:Y:S01]  /*33c0*/  F2FP.F16.E4M3.UNPACK_B R76, R11.H1 ;  /* 0x0000000bff4c723e */ /* 0x000fe200030006ff */
[----:B------:R-:W-:Y:S01]  /*33d0*/  FFMA.FTZ R37, R42, R78, R79 ;  /* 0x0000004e2a257223 */ /* 0x000fe2000001004f */
[-C--:B------:R-:W-:Y:S02]  /*33e0*/  F2FP.F16.E4M3.UNPACK_B R78, R35.reuse.H1 ;  /* 0x00000023ff4e723e */ /* 0x080fe400030006ff */
[----:B------:R-:W-:Y:S01]  /*33f0*/  F2FP.F16.E4M3.UNPACK_B R79, R10.H1 ;  /* 0x0000000aff4f723e */ /* 0x000fe200030006ff */
[--C-:B------:R-:W-:Y:S01]  /*3400*/  HADD2.F32 R90, -RZ, R76.reuse.H0_H0 ;  /* 0x2000004cff5a7230 */ /* 0x100fe20000004100 */
[----:B------:R-:W-:Y:S01]  /*3410*/  F2FP.F16.E4M3.UNPACK_B R77, R35 ;  /* 0x00000023ff4d723e */ /* 0x000fe200020006ff */
[----:B------:R-:W-:Y:S01]  /*3420*/  HADD2.F32 R93, -RZ, R76.H1_H1 ;  /* 0x3000004cff5d7230 */ /* 0x000fe20000004100 */
[-C--:B------:R-:W-:Y:S01]  /*3430*/  F2FP.F16.E4M3.UNPACK_B R76, R34.reuse.H1 ;  /* 0x00000022ff4c723e */ /* 0x080fe200030006ff */
[----:B------:R-:W-:Y:S01]  /*3440*/  HADD2.F32 R92, -RZ, R78.H1_H1 ;  /* 0x3000004eff5c7230 */ /* 0x000fe20000004100 */
[----:B------:R-:W-:Y:S01]  /*3450*/  F2FP.SATFINITE.E4M3.F32.PACK_AB_MERGE_C R42, R94, R91, RZ ;  /* 0x0000005b5e2a723e */ /* 0x000fe200048070ff */
[----:B------:R-:W-:Y:S01]  /*3460*/  HADD2.F32 R91, -RZ, R79.H1_H1 ;  /* 0x3000004fff5b7230 */ /* 0x000fe20000004100 */
[----:B------:R-:W-:Y:S01]  /*3470*/  F2FP.F16.E4M3.UNPACK_B R34, R34 ;  /* 0x00000022ff22723e */ /* 0x000fe200020006ff */
[----:B------:R-:W-:-:S02]  /*3480*/  HADD2.F32 R96, -RZ, R77.H1_H1 ;  /* 0x3000004dff607230 */ /* 0x000fc40000004100 */
[-C--:B------:R-:W-:Y:S01]  /*3490*/  FMUL.FTZ R35, R93, R92.reuse ;  /* 0x0000005c5d237220 */ /* 0x080fe20000410000 */
[----:B------:R-:W-:Y:S02]  /*34a0*/  HADD2.F32 R79, -RZ, R79.H0_H0 ;  /* 0x2000004fff4f7230 */ /* 0x000fe40000004100 */
[C---:B------:R-:W-:Y:S01]  /*34b0*/  FMUL.FTZ R100, R90.reuse, R92 ;  /* 0x0000005c5a647220 */ /* 0x040fe20000410000 */
[----:B------:R-:W-:Y:S02]  /*34c0*/  HADD2.F32 R95, -RZ, R76.H1_H1 ;  /* 0x3000004cff5f7230 */ /* 0x000fe40000004100 */
[-C--:B------:R-:W-:Y:S01]  /*34d0*/  FMUL.FTZ R98, R91, R96.reuse ;  /* 0x000000605b627220 */ /* 0x080fe20000410000 */
[----:B------:R-:W-:Y:S01]  /*34e0*/  HADD2.F32 R94, -RZ, R34.H1_H1 ;  /* 0x30000022ff5e7230 */ /* 0x000fe20000004100 */
[----:B------:R-:W-:Y:S01]  /*34f0*/  F2FP.F16.E4M3.UNPACK_B R92, R11 ;  /* 0x0000000bff5c723e */ /* 0x000fe200020006ff */
[----:B------:R-:W-:Y:S01]  /*3500*/  FMUL.FTZ R96, R79, R96 ;  /* 0x000000604f607220 */ /* 0x000fe20000410000 */
[----:B------:R-:W-:Y:S01]  /*3510*/  F2FP.F16.E4M3.UNPACK_B R10, R10 ;  /* 0x0000000aff0a723e */ /* 0x000fe200020006ff */
[-C--:B------:R-:W-:Y:S01]  /*3520*/  FFMA.FTZ R35, R90, R95.reuse, -R35 ;  /* 0x0000005f5a237223 */ /* 0x080fe20000010823 */
[----:B------:R-:W-:Y:S01]  /*3530*/  FFMA.FTZ R90, R93, R95, R100 ;  /* 0x0000005f5d5a7223 */ /* 0x000fe20000010064 */
[----:B------:R-:W-:Y:S01]  /*3540*/  FFMA.FTZ R11, R79, R94, -R98 ;  /* 0x0000005e4f0b7223 */ /* 0x000fe20000010862 */
[----:B------:R-:W-:-:S02]  /*3550*/  HADD2.F32 R79, -RZ, R92.H0_H0 ;  /* 0x2000005cff4f7230 */ /* 0x000fc40000004100 */
[----:B------:R-:W-:Y:S01]  /*3560*/  FFMA.FTZ R96, R91, R94, R96 ;  /* 0x0000005e5b607223 */ /* 0x000fe20000010060 */
[----:B------:R-:W-:Y:S01]  /*3570*/  HADD2.F32 R93, -RZ, R78.H0_H0 ;  /* 0x2000004eff5d7230 */ /* 0x000fe20000004100 */
[----:B------:R-:W-:Y:S01]  /*3580*/  F2FP.SATFINITE.E4M3.F32.PACK_AB_MERGE_C R35, R90, R35, RZ ;  /* 0x000000235a23723e */ /* 0x000fe200048070ff */
[----:B------:R-:W-:Y:S01]  /*3590*/  HADD2.F32 R92, -RZ, R92.H1_H1 ;  /* 0x3000005cff5c7230 */ /* 0x000fe20000004100 */
[----:B------:R-:W-:Y:S01]  /*35a0*/  F2FP.SATFINITE.E4M3.F32.PACK_AB_MERGE_C R8, R37, R36, R42 ;  /* 0x000000242508723e */ /* 0x000fe2000480702a */
[--C-:B------:R-:W-:Y:S02]  /*35b0*/  HADD2.F32 R78, -RZ, R10.reuse.H0_H0 ;  /* 0x2000000aff4e7230 */ /* 0x100fe40000004100 */
[----:B------:R-:W-:Y:S01]  /*35c0*/  FMUL.FTZ R95, R79, R93 ;  /* 0x0000005d4f5f7220 */ /* 0x000fe20000410000 */
[----:B------:R-:W-:Y:S01]  /*35d0*/  HADD2.F32 R10, -RZ, R10.H1_H1 ;  /* 0x3000000aff0a7230 */ /* 0x000fe20000004100 */
[----:B------:R-:W-:Y:S01]  /*35e0*/  F2FP.SATFINITE.E4M3.F32.PACK_AB_MERGE_C R11, R96, R11, RZ ;  /* 0x0000000b600b723e */ /* 0x000fe200048070ff */
[----:B------:R-:W-:-:S02]  /*35f0*/  HADD2.F32 R91, -RZ, R77.H0_H0 ;  /* 0x2000004dff5b7230 */ /* 0x000fc40000004100 */
        /* <DEDUP_REMOVED lines=8> */
[----:B------:R-:W-:-:S03]  /*3680*/  FFMA.FTZ R95, R92, R76, R95 ;  /* 0x0000004c5c5f7223 */ /* 0x000fc6000001005f */
[----:B------:R-:W-:Y:S02]  /*3690*/  F2FP.SATFINITE.E4M3.F32.PACK_AB_MERGE_C R10, R10, R93, R11 ;  /* 0x0000005d0a0a723e */ /* 0x000fe4000480700b */
[----:B------:R-:W-:-:S07]  /*36a0*/  F2FP.SATFINITE.E4M3.F32.PACK_AB_MERGE_C R11, R95, R34, R35 ;  /* 0x000000225f0b723e */ /* 0x000fce0004807023 */
.L_x_9942:
[----:B------:R-:W-:Y:S05]  /*36b0*/  BSYNC B2 ;  /* 0x0000000000027941 */ /* 0x000fea0003800000 */
.L_x_9941:
[----:B------:R1:W-:Y:S02]  /*36c0*/  STG.E.128 desc[UR42][R32.64], R8 ;  /* 0x0000000820007986 */ /* 0x0003e4000c101d2a */
.L_x_9940:
[----:B------:R-:W-:Y:S05]  /*36d0*/  BSYNC B1 ;  /* 0x0000000000017941 */ /* 0x000fea0003800000 */
.L_x_9939:
        /* <DEDUP_REMOVED lines=70> */
[--C-:B------:R-:W-:Y:S01]  /*3b40*/  HADD2.F32 R40, -RZ, R36.reuse.H0_H0 ;  /* 0x20000024ff287230 */ /* 0x100fe20000004100 */
[----:B------:R-:W-:Y:S01]  /*3b50*/  F2FP.F16.E4M3.UNPACK_B R37, R10.H1 ;  /* 0x0000000aff25723e */ /* 0x000fe200030006ff */
[----:B------:R-:W-:Y:S01]  /*3b60*/  HADD2.F32 R41, -RZ, R36.H1_H1 ;  /* 0x30000024ff297230 */ /* 0x000fe20000004100 */
[----:B------:R-:W-:Y:S02]  /*3b70*/  F2FP.F16.E4M3.UNPACK_B R77, R29 ;  /* 0x0000001dff4d723e */ /* 0x000fe400020006ff */
[----:B------:R-:W-:Y:S01]  /*3b80*/  F2FP.SATFINITE.E4M3.F32.PACK_AB_MERGE_C R35, R76, R35, RZ ;  /* 0x000000234c23723e */ /* 0x000fe200048070ff */
        /* <DEDUP_REMOVED lines=8> */
[----:B------:R-:W-:Y:S02]  /*3c10*/  HADD2.F32 R37, -RZ, R37.H0_H0 ;  /* 0x20000025ff257230 */ /* 0x000fe40000004100 */
[----:B------:R-:W-:Y:S01]  /*3c20*/  FMUL.FTZ R92, R29, R90 ;  /* 0x0000005a1d5c7220 */ /* 0x000fe20000410000 */
[----:B------:R-:W-:Y:S02]  /*3c30*/  HADD2.F32 R76, -RZ, R42.H1_H1 ;  /* 0x3000002aff4c7230 */ /* 0x000fe40000004100 */
[----:B------:R-:W-:Y:S01]  /*3c40*/  FFMA.FTZ R28, R40, R43, -R79 ;  /* 0x0000002b281c7223 */ /* 0x000fe2000001084f */
[----:B------:R-:W-:Y:S01]  /*3c50*/  F2FP.F16.E4M3.UNPACK_B R10, R10 ;  /* 0x0000000aff0a723e */ /* 0x000fe200020006ff */
[----:B------:R-:W-:Y:S01]  /*3c60*/  FMUL.FTZ R90, R37, R90 ;  /* 0x0000005a255a7220 */ /* 0x000fe20000410000 */
[----:B------:R-:W-:Y:S01]  /*3c70*/  F2FP.F16.E4M3.UNPACK_B R40, R11 ;  /* 0x0000000bff28723e */ /* 0x000fe200020006ff */
[----:B------:R-:W-:Y:S01]  /*3c80*/  FFMA.FTZ R11, R41, R43, R94 ;  /* 0x0000002b290b7223 */ /* 0x000fe2000001005e */
[-C--:B------:R-:W-:Y:S01]  /*3c90*/  FFMA.FTZ R92, R37, R76.reuse, -R92 ;  /* 0x0000004c255c7223 */ /* 0x080fe2000001085c */
[----:B------:R-:W-:Y:S01]  /*3ca0*/  FFMA.FTZ R41, R29, R76, R90 ;  /* 0x0000004c1d297223 */ /* 0x000fe2000001005a */
[----:B------:R-:W-:Y:S01]  /*3cb0*/  HADD2.F32 R29, -RZ, R10.H0_H0 ;  /* 0x2000000aff1d7230 */ /* 0x000fe20000004100 */
[----:B------:R-:W-:Y:S01]  /*3cc0*/  F2FP.SATFINITE.E4M3.F32.PACK_AB_MERGE_C R9, R9, R8, R34 ;  /* 0x000000080909723e */ /* 0x000fe20004807022 */
[----:B------:R-:W-:Y:S01]  /*3cd0*/  HADD2.F32 R37, -RZ, R40.H0_H0 ;  /* 0x20000028ff257230 */ /* 0x000fe20000004100 */
[----:B------:R-:W-:Y:S01]  /*3ce0*/  F2FP.SATFINITE.E4M3.F32.PACK_AB_MERGE_C R11, R11, R28, RZ ;  /* 0x0000001c0b0b723e */ /* 0x000fe200048070ff */
[----:B------:R-:W-:Y:S01]  /*3cf0*/  HADD2.F32 R10, -RZ, R10.H1_H1 ;  /* 0x3000000aff0a7230 */ /* 0x000fe20000004100 */
        /* <DEDUP_REMOVED lines=17> */
.L_x_9946:
[----:B------:R-:W-:Y:S05]  /*3e10*/  BSYNC B2 ;  /* 0x0000000000027941 */ /* 0x000fea0003800000 */
.L_x_9945:
[----:B------:R2:W-:Y:S02]  /*3e20*/  STG.E.128 desc[UR42][R32.64+0x20], R8 ;  /* 0x0000200820007986 */ /* 0x0005e4000c101d2a */
.L_x_9944:
[----:B------:R-:W-:Y:S05]  /*3e30*/  BSYNC B1 ;  /* 0x0000000000017941 */ /* 0x000fea0003800000 */
.L_x_9943:
        /* <DEDUP_REMOVED lines=16> */
[----:B------:R-:W-:Y:S01]  /*3f40*/  IMAD.MOV.U32 R13, RZ, RZ, R9 ;  /* 0x000000ffff0d7224 */ /* 0x000fe200078e0009 */
[----:B------:R-:W-:Y:S01]  /*3f50*/  LOP3.LUT R30, R29, 0xff00, R28, 0xf8, !PT ;  /* 0x0000ff001d1e7812 */ /* 0x000fe200078ef81c */
[----:B------:R-:W-:Y:S01]  /*3f60*/  IMAD.U32 R9, R34, 0x10000, RZ ;  /* 0x0001000022097824 */ /* 0x000fe200078e00ff */
[----:B------:R-:W-:Y:S01]  /*3f70*/  LOP3.LUT R12, R15, 0xff00, R12, 0xf8, !PT ;  /* 0x0000ff000f0c7812 */ /* 0x000fe200078ef80c */
[----:B------:R-:W-:Y:S01]  /*3f80*/  IMAD.MOV.U32 R14, RZ, RZ, R8 ;  /* 0x000000ffff0e7224 */ /* 0x000fe200078e0008 */
[----:B------:R-:W-:Y:S01]  /*3f90*/  F2FP.F16.E4M3.UNPACK_B R28, R39.H1 ;  /* 0x00000027ff1c723e */ /* 0x000fe200030006ff */
[----:B------:R-:W-:Y:S01]  /*3fa0*/  IMAD.U32 R15, R31, 0x10000, RZ ;  /* 0x000100001f0f7824 */ /* 0x000fe200078e00ff */
        /* <DEDUP_REMOVED lines=53> */
[----:B------:R-:W-:-:S02]  /*4300*/  HADD2.F32 R37, -RZ, R36.H1_H1 ;  /* 0x30000024ff257230 */ /* 0x000fc40000004100 */
[----:B------:R-:W-:Y:S01]  /*4310*/  FMUL.FTZ R9, R31, R40 ;  /* 0x000000281f097220 */ /* 0x000fe20000410000 */
[----:B------:R-:W-:Y:S01]  /*4320*/  HADD2.F32 R12, -RZ, R30.H1_H1 ;  /* 0x3000001eff0c7230 */ /* 0x000fe20000004100 */
[----:B------:R-:W-:Y:S01]  /*4330*/  F2FP.F16.E4M3.UNPACK_B R11, R11 ;  /* 0x0000000bff0b723e */ /* 0x000fe200020006ff */
[----:B------:R-:W-:Y:S02]  /*4340*/  HADD2.F32 R41, -RZ, R38.H1_H1 ;  /* 0x30000026ff297230 */ /* 0x000fe40000004100 */
[----:B------:R-:W-:Y:S01]  /*4350*/  FFMA.FTZ R42, R34, R37, -R9 ;  /* 0x00000025222a7223 */ /* 0x000fe20000010809 */
[----:B------:R-:W-:Y:S01]  /*4360*/  HADD2.F32 R30, -RZ, R30.H0_H0 ;  /* 0x2000001eff1e7230 */ /* 0x000fe20000004100 */
[----:B------:R-:W-:Y:S01]  /*4370*/  F2FP.F16.E4M3.UNPACK_B R10, R10 ;  /* 0x0000000aff0a723e */ /* 0x000fe200020006ff */
[----:B------:R-:W-:Y:S02]  /*4380*/  HADD2.F32 R9, -RZ, R35.H1_H1 ;  /* 0x30000023ff097230 */ /* 0x000fe40000004100 */
[-C--:B------:R-:W-:Y:S01]  /*4390*/  FMUL.FTZ R43, R12, R41.reuse ;  /* 0x000000290c2b7220 */ /* 0x080fe20000410000 */
[----:B------:R-:W-:Y:S01]  /*43a0*/  FMUL.FTZ R40, R34, R40 ;  /* 0x0000002822287220 */ /* 0x000fe20000410000 */
[----:B------:R-:W-:Y:S01]  /*43b0*/  FMUL.FTZ R41, R30, R41 ;  /* 0x000000291e297220 */ /* 0x000fe20000410000 */
[----:B------:R-:W-:-:S02]  /*43c0*/  HADD2.F32 R38, -RZ, R38.H0_H0 ;  /* 0x20000026ff267230 */ /* 0x000fc40000004100 */
[----:B------:R-:W-:Y:S01]  /*43d0*/  FFMA.FTZ R43, R30, R9, -R43 ;  /* 0x000000091e2b7223 */ /* 0x000fe2000001082b */
[----:B------:R-:W-:Y:S01]  /*43e0*/  FFMA.FTZ R77, R31, R37, R40 ;  /* 0x000000251f4d7223 */ /* 0x000fe20000010028 */
[----:B------:R-:W-:Y:S01]  /*43f0*/  FFMA.FTZ R34, R12, R9, R41 ;  /* 0x000000090c227223 */ /* 0x000fe20000010029 */
[--C-:B------:R-:W-:Y:S02]  /*4400*/  HADD2.F32 R12, -RZ, R11.reuse.H0_H0 ;  /* 0x2000000bff0c7230 */ /* 0x100fe40000004100 */
[--C-:B------:R-:W-:Y:S01]  /*4410*/  HADD2.F32 R9, -RZ, R10.reuse.H0_H0 ;  /* 0x2000000aff097230 */ /* 0x100fe20000004100 */
[----:B------:R-:W-:Y:S01]  /*4420*/  F2FP.SATFINITE.E4M3.F32.PACK_AB_MERGE_C R42, R77, R42, RZ ;  /* 0x0000002a4d2a723e */ /* 0x000fe200048070ff */
[----:B------:R-:W-:Y:S02]  /*4430*/  HADD2.F32 R11, -RZ, R11.H1_H1 ;  /* 0x3000000bff0b7230 */ /* 0x000fe40000004100 */
[----:B------:R-:W-:Y:S01]  /*4440*/  FMUL.FTZ R40, R12, R39 ;  /* 0x000000270c287220 */ /* 0x000fe20000410000 */
[----:B------:R-:W-:-:S02]  /*4450*/  HADD2.F32 R10, -RZ, R10.H1_H1 ;  /* 0x3000000aff0a7230 */ /* 0x000fc40000004100 */
        /* <DEDUP_REMOVED lines=14> */
.L_x_9948:
[----:B------:R-:W-:Y:S05]  /*4540*/  BSYNC B1 ;  /* 0x0000000000017941 */ /* 0x000fea0003800000 */
.L_x_9947:
[----:B------:R1:W-:Y:S01]  /*4550*/  STG.E.128 desc[UR42][R32.64+0x40], R8 ;  /* 0x0000400820007986 */ /* 0x0003e2000c101d2a */
[----:B------:R-:W-:Y:S05]  /*4560*/  BRA `(.L_x_9938) ;  /* 0x0000002400387947 */ /* 0x000fea0003800000 */
.L_x_9932:
        /* <DEDUP_REMOVED lines=11> */
[----:B------:R-:W-:Y:S01]  /*4620*/  ULDC.64 UR4, c[0x0][0x3e8] ;  /* 0x0000fa0000047ab9 */ /* 0x000fe20000000a00 */
[----:B------:R-:W-:Y:S01]  /*4630*/  ULDC.64 UR6, c[0x0][0x400] ;  /* 0x0001000000067ab9 */ /* 0x000fe20000000a00 */
[----:B------:R-:W-:Y:S02]  /*4640*/  IADD3 R40, P3, P5, R52, UR4, R40 ;  /* 0x0000000434287c10 */ /* 0x000fe4000fd7e028 */
[----:B------:R-:W-:Y:S02]  /*4650*/  CS2R R10, SRZ ;  /* 0x00000000000a7805 */ /* 0x000fe4000001ff00 */
[----:B------:R-:W-:Y:S02]  /*4660*/  CS2R R8, SRZ ;  /* 0x0000000000087805 */ /* 0x000fe4000001ff00 */
[----:B------:R-:W-:Y:S02]  /*4670*/  CS2R R30, SRZ ;  /* 0x00000000001e7805 */ /* 0x000fe4000001ff00 */
[----:B------:R-:W-:-:S02]  /*4680*/  IADD3.X R41, R21, UR5, R78, P3, P5 ;  /* 0x0000000515297c10 */ /* 0x000fc40009fea44e */
[----:B------:R-:W-:Y:S02]  /*4690*/  CS2R R28, SRZ ;  /* 0x00000000001c7805 */ /* 0x000fe4000001ff00 */
[----:B------:R-:W-:-:S04]  /*46a0*/  IADD3 R38, P3, P5, R48, UR6, R38 ;  /* 0x0000000630267c10 */ /* 0x000fc8000fd7e026 */
[----:B------:R-:W-:Y:S02]  /*46b0*/  IADD3.X R39, R5, UR7, R42, P3, P5 ;  /* 0x0000000705277c10 */ /* 0x000fe40009fea42a */
[-C--:B------:R-:W-:Y:S02]  /*46c0*/  ISETP.GE.AND P3, PT, R152, R86.reuse, PT ;  /* 0x000000569800720c */ /* 0x080fe40003f66270 */
[----:B------:R-:W-:-:S11]  /*46d0*/  ISETP.GE.AND P5, PT, R80, R86, PT ;  /* 0x000000565000720c */ /* 0x000fd60003fa6270 */
[----:B------:R0:W5:Y:S04]  /*46e0*/  @!P3 LDG.E.128 R12, desc[UR42][R40.64] ;  /* 0x0000002a280cb981 */ /* 0x000168000c1e1d00 */
[----:B------:R0:W5:Y:S04]  /*46f0*/  @!P5 LDG.E.128 R8, desc[UR42][R40.64+0x20] ;  /* 0x0000202a2808d981 */ /* 0x000168000c1e1d00 */
[----:B------:R0:W5:Y:S04]  /*4700*/  @!P3 LDG.E.128 R32, desc[UR42][R38.64] ;  /* 0x0000002a2620b981 */ /* 0x000168000c1e1d00 */
[----:B------:R0:W5:Y:S02]  /*4710*/  @!P5 LDG.E.128 R28, desc[UR42][R38.64+0x20] ;  /* 0x0000202a261cd981 */ /* 0x000164000c1e1d00 */
.L_x_9950:
[----:B------:R-:W-:Y:S05]  /*4720*/  BSYNC B1 ;  /* 0x0000000000017941 */ /* 0x000fea0003800000 */
.L_x_9949:
[----:B------:R-:W-:Y:S01]  /*4730*/  UISETP.NE.AND UP0, UPT, UR36, 0x3, UPT ;  /* 0x000000032400788c */ /* 0x000fe2000bf05270 */
[----:B-----5:R-:W-:Y:S02]  /*4740*/  IMAD.MOV.U32 R91, RZ, RZ, R10 ;  /* 0x000000ffff5b7224 */ /* 0x020fe400078e000a */
[----:B------:R-:W-:Y:S02]  /*4750*/  IMAD.MOV.U32 R90, RZ, RZ, R8 ;  /* 0x000000ffff5a7224 */ /* 0x000fe400078e0008 */
[----:B------:R-:W-:Y:S01]  /*4760*/  IMAD.MOV.U32 R99, RZ, RZ, R14 ;  /* 0x000000ffff637224 */ /* 0x000fe200078e000e */
[----:B------:R-:W-:Y:S01]  /*4770*/  PLOP3.LUT P3, PT, PT, PT, UP0, 0x80, 0x0 ;  /* 0x000000000000781c */ /* 0x000fe20003f6f008 */
[----:B------:R-:W-:Y:S02]  /*4780*/  IMAD.MOV.U32 R97, RZ, RZ, R12 ;  /* 0x000000ffff617224 */ /* 0x000fe400078e000c */
[----:B------:R-:W-:Y:S02]  /*4790*/  IMAD.MOV.U32 R92, RZ, RZ, R30 ;  /* 0x000000ffff5c7224 */ /* 0x000fe400078e001e */
[----:B------:R-:W-:-:S02]  /*47a0*/  IMAD.MOV.U32 R93, RZ, RZ, R28 ;  /* 0x000000ffff5d7224 */ /* 0x000fc400078e001c */
[----:B------:R-:W-:Y:S02]  /*47b0*/  IMAD.MOV.U32 R98, RZ, RZ, R34 ;  /* 0x000000ffff627224 */ /* 0x000fe400078e0022 */
[----:B------:R-:W-:-:S04]  /*47c0*/  IMAD.MOV.U32 R100, RZ, RZ, R32 ;  /* 0x000000ffff647224 */ /* 0x000fc800078e0020 */
[----:B------:R-:W-:Y:S05]  /*47d0*/  @!P3 BRA `(.L_x_9951) ;  /* 0x000000000004b947 */ /* 0x000fea0003800000 */
[----:B------:R-:W-:Y:S01]  /*47e0*/  BPT.TRAP 0x1 ;  /* 0x000000040000795c */ /* 0x000fe20000300000 */
.L_x_9951:
[----:B0-----:R-:W2:Y:S01]  /*47f0*/  LDL R38, [R1+0x8] ;  /* 0x0000080001267983 */ /* 0x001ea20000100800 */
[----:B------:R-:W-:Y:S01]  /*4800*/  IMAD R82, R19, 0x8, R16 ;  /* 0x0000000813527824 */ /* 0x000fe200078e0210 */
[----:B------:R-:W-:Y:S01]  /*4810*/  BSSY B1, `(.L_x_9952) ;  /* 0x0000004000017945 */ /* 0x000fe20003800000 */
[----:B--2---:R-:W-:-:S04]  /*4820*/  SHF.L.U32 R85, R38, 0x1f, RZ ;  /* 0x0000001f26557819 */ /* 0x004fc800000006ff */
[----:B------:R-:W0:Y:S02]  /*4830*/  SYNCS.PHASECHK.TRANS64.TRYWAIT P5, [R82+URZ+0x19c90], R85 ;  /* 0x019c9055520075a7 */ /* 0x000e2400080a017f */
[----:B0-----:R-:W-:Y:S05]  /*4840*/  @!P5 BRA `(.L_x_9953) ;  /* 0x000001f00058d947 */ /* 0x001fea0003800000 */
.L_x_10272:
[----:B------:R-:W-:Y:S05]  /*4850*/  BSYNC B1 ;  /* 0x0000000000017941 */ /* 0x000fea0003800000 */
.L_x_9952:
[----:B------:R-:W-:Y:S05]  /*4860*/  @P4 BRA `(.L_x_9938) ;  /* 0x0000002000784947 */ /* 0x000fea0003800000 */
[----:B------:R-:W1:Y:S01]  /*4870*/  LDC R94, c[0x0][0x2f4] ;  /* 0x0000bd00ff5e7b82 */ /* 0x000e620000000800 */
[----:B------:R-:W-:Y:S01]  /*4880*/  ISETP.NE.AND P4, PT, R45, RZ, PT ;  /* 0x000000ff2d00720c */ /* 0x000fe20003f85270 */
[----:B------:R-:W-:Y:S01]  /*4890*/  ULDC.64 UR4, c[0x0][0x300] ;  /* 0x0000c00000047ab9 */ /* 0x000fe20000000a00 */
[----:B------:R-:W-:Y:S01]  /*48a0*/  SHF.R.S32.HI R38, RZ, 0x1f, R154 ;  /* 0x0000001fff267819 */ /* 0x000fe2000001149a */
[----:B------:R-:W-:Y:S01]  /*48b0*/  IMAD.MOV.U32 R78, RZ, RZ, R36 ;  /* 0x000000ffff4e7224 */ /* 0x000fe200078e0024 */
[----:B------:R-:W-:Y:S03]  /*48c0*/  BSSY B1, `(.L_x_9954) ;  /* 0x0000104000017945 */ /* 0x000fe60003800000 */
[----:B------:R-:W-:Y:S02]  /*48d0*/  IMAD R37, R38, UR4, RZ ;  /* 0x0000000426257c24 */ /* 0x000fe4000f8e02ff */
[----:B------:R-:W-:-:S04]  /*48e0*/  IMAD.WIDE.U32 R78, R154, UR4, R78 ;  /* 0x000000049a4e7c25 */ /* 0x000fc8000f8e004e */
[----:B------:R-:W-:-:S04]  /*48f0*/  IMAD R37, R154, UR5, R37 ;  /* 0x000000059a257c24 */ /* 0x000fc8000f8e0225 */
[----:B------:R-:W-:Y:S02]  /*4900*/  IMAD.IADD R95, R37, 0x1, R79 ;  /* 0x00000001255f7824 */ /* 0x000fe400078e024f */
[----:B-1----:R-:W-:Y:S01]  /*4910*/  IMAD.IADD R96, R94, 0x1, -R60 ;  /* 0x000000015e607824 */ /* 0x002fe200078e0a3c */
[----:B------:R-:W-:Y:S06]  /*4920*/  @!P4 BRA `(.L_x_9955) ;  /* 0x0000000c00f4c947 */ /* 0x000fec0003800000 */
[----:B------:R-:W2:Y:S04]  /*4930*/  LDL R40, [R1+0x20] ;  /* 0x0000200001287983 */ /* 0x000ea80000100800 */
[----:B------:R-:W3:Y:S04]  /*4940*/  LDL R39, [R1+0x78] ;  /* 0x0000780001277983 */ /* 0x000ee80000100800 */
[----:B------:R-:W4:Y:S01]  /*4950*/  LDL R38, [R1+0x30] ;  /* 0x0000300001267983 */ /* 0x000f220000100800 */
[----:B------:R-:W-:Y:S01]  /*4960*/  SEL R36, R60, R96, !P0 ;  /* 0x000000603c247207 */ /* 0x000fe20004000000 */
[----:B------:R-:W-:Y:S01]  /*4970*/  BSSY B2, `(.L_x_9956) ;  /* 0x00000ec000027945 */ /* 0x000fe20003800000 */
[----:B------:R-:W-:-:S02]  /*4980*/  ISETP.GE.AND P4, PT, R152, R86, PT ;  /* 0x000000569800720c */ /* 0x000fc40003f86270 */
[----:B------:R-:W-:-:S04]  /*4990*/  SHF.R.S32.HI R37, RZ, 0x1f, R36 ;  /* 0x0000001fff257819 */ /* 0x000fc80000011424 */
[----:B------:R-:W-:-:S04]  /*49a0*/  LEA.HI R37, R37, R36, RZ, 0x5 ;  /* 0x0000002425257211 */ /* 0x000fc800078f28ff */
[----:B------:R-:W-:-:S04]  /*49b0*/  SHF.R.S32.HI R37, RZ, 0x5, R37 ;  /* 0x00000005ff257819 */ /* 0x000fc80000011425 */
[----:B------:R-:W-:-:S04]  /*49c0*/  LEA.HI.SX32 R37, R72, R37, 0x1c ;  /* 0x0000002548257211 */ /* 0x000fc800078fe2ff */
[C---:B------:R-:W-:Y:S01]  /*49d0*/  LEA.HI R36, R37.reuse, R37, RZ, 0x1 ;  /* 0x0000002525247211 */ /* 0x040fe200078f08ff */
[----:B------:R-:W-:-:S04]  /*49e0*/  IMAD.SHL.U32 R101, R37, 0x10, RZ ;  /* 0x0000001025657824 */ /* 0x000fc800078e00ff */
[----:B------:R-:W-:-:S05]  /*49f0*/  IMAD.SHL.U32 R37, R36, 0x800, RZ ;  /* 0x0000080024257824 */ /* 0x000fca00078e00ff */
[----:B------:R-:W-:Y:S02]  /*4a00*/  LOP3.LUT R37, R37, 0xfffff000, RZ, 0xc0, !PT ;  /* 0xfffff00025257812 */ /* 0x000fe400078ec0ff */
[----:B--2---:R-:W-:-:S04]  /*4a10*/  LOP3.LUT R36, R40, 0x10, R101, 0xf8, !PT ;  /* 0x0000001028247812 */ /* 0x004fc800078ef865 */
[----:B---3--:R-:W-:-:S04]  /*4a20*/  LOP3.LUT R36, R36, R39, RZ, 0x3c, !PT ;  /* 0x0000002724247212 */ /* 0x008fc800078e3cff */
[----:B----4-:R-:W-:Y:S01]  /*4a30*/  IADD3 R36, R36, R37, R38 ;  /* 0x0000002524247210 */ /* 0x010fe20007ffe026 */
[----:B------:R-:W-:-:S04]  /*4a40*/  IMAD R37, R19, 0x3000, R70 ;  /* 0x0000300013257824 */ /* 0x000fc800078e0246 */
[----:B------:R-:W-:Y:S02]  /*4a50*/  IMAD R39, R19, 0x3000, R36 ;  /* 0x0000300013277824 */ /* 0x000fe400078e0224 */
[C---:B------:R-:W-:Y:S02]  /*4a60*/  IMAD.IADD R37, R16.reuse, 0x1, R37 ;  /* 0x0000000110257824 */ /* 0x040fe400078e0225 */
[----:B------:R-:W-:-:S04]  /*4a70*/  IMAD.IADD R40, R16, 0x1, R39 ;  /* 0x0000000110287824 */ /* 0x000fc800078e0227 */
[----:B------:R-:W1:Y:S04]  /*4a80*/  LDS.128 R36, [R37+0x13800] ;  /* 0x0138000025247984 */ /* 0x000e680000000c00 */
[----:B------:R-:W2:Y:S01]  /*4a90*/  LDS.128 R40, [R40+0x13800] ;  /* 0x0138000028287984 */ /* 0x000ea20000000c00 */
[----:B------:R-:W-:Y:S05]  /*4aa0*/  @P4 BRA `(.L_x_9957) ;  /* 0x0000000c00604947 */ /* 0x000fea0003800000 */
[----:B------:R-:W-:Y:S02]  /*4ab0*/  LOP3.LUT R14, R13, 0xff, RZ, 0xc0, !PT ;  /* 0x000000ff0d0e7812 */ /* 0x000fe400078ec0ff */
[--C-:B------:R-:W-:Y:S02]  /*4ac0*/  SHF.R.U32.HI R105, RZ, 0x18, R13.reuse ;  /* 0x00000018ff697819 */ /* 0x100fe4000001160d */
[--C-:B------:R-:W-:Y:S02]  /*4ad0*/  SHF.R.U32.HI R12, RZ, 0x10, R13.reuse ;  /* 0x00000010ff0c7819 */ /* 0x100fe4000001160d */
[----:B------:R-:W-:Y:S02]  /*4ae0*/  SHF.R.U32.HI R32, RZ, 0x8, R13 ;  /* 0x00000008ff207819 */ /* 0x000fe4000001160d */
[----:B------:R-:W-:Y:S01]  /*4af0*/  LOP3.LUT R102, R15, 0xff, RZ, 0xc0, !PT ;  /* 0x000000ff0f667812 */ /* 0x000fe200078ec0ff */
[----:B------:R-:W-:Y:S01]  /*4b00*/  IMAD.U32 R12, R12, 0x10000, RZ ;  /* 0x000100000c0c7824 */ /* 0x000fe200078e00ff */
[----:B------:R-:W-:-:S02]  /*4b10*/  SHF.R.U32.HI R106, RZ, 0x18, R15 ;  /* 0x00000018ff6a7819 */ /* 0x000fc4000001160f */
[--C-:B------:R-:W-:Y:S02]  /*4b20*/  SHF.R.U32.HI R13, RZ, 0x10, R15.reuse ;  /* 0x00000010ff0d7819 */ /* 0x100fe4000001160f */
[----:B------:R-:W-:Y:S02]  /*4b30*/  SHF.R.U32.HI R34, RZ, 0x8, R15 ;  /* 0x00000008ff227819 */ /* 0x000fe4000001160f */
[--C-:B------:R-:W-:Y:S02]  /*4b40*/  SHF.R.U32.HI R104, RZ, 0x8, R33.reuse ;  /* 0x00000008ff687819 */ /* 0x100fe40000011621 */
[----:B------:R-:W-:Y:S02]  /*4b50*/  PRMT R105, R105, 0x654, R14 ;  /* 0x0000065469697816 */ /* 0x000fe4000000000e */
[----:B------:R-:W-:Y:S01]  /*4b60*/  SHF.R.U32.HI R103, RZ, 0x10, R33 ;  /* 0x00000010ff677819 */ /* 0x000fe20000011621 */
[----:B------:R-:W-:Y:S01]  /*4b70*/  IMAD.SHL.U32 R104, R104, 0x100, RZ ;  /* 0x0000010068687824 */ /* 0x000fe200078e00ff */
[----:B------:R-:W-:-:S02]  /*4b80*/  LOP3.LUT R107, R33, 0xff, RZ, 0xc0, !PT ;  /* 0x000000ff216b7812 */ /* 0x000fc400078ec0ff */
[--C-:B------:R-:W-:Y:S01]  /*4b90*/  SHF.R.U32.HI R14, RZ, 0x10, R35.reuse ;  /* 0x00000010ff0e7819 */ /* 0x100fe20000011623 */
[----:B------:R-:W-:Y:S01]  /*4ba0*/  IMAD.U32 R103, R103, 0x10000, RZ ;  /* 0x0001000067677824 */ /* 0x000fe200078e00ff */
[----:B------:R-:W-:Y:S02]  /*4bb0*/  SHF.R.U32.HI R15, RZ, 0x8, R35 ;  /* 0x00000008ff0f7819 */ /* 0x000fe40000011623 */
[----:B------:R-:W-:Y:S02]  /*4bc0*/  LOP3.LUT R108, R35, 0xff, RZ, 0xc0, !PT ;  /* 0x000000ff236c7812 */ /* 0x000fe400078ec0ff */
[----:B------:R-:W-:Y:S01]  /*4bd0*/  SHF.R.U32.HI R33, RZ, 0x18, R33 ;  /* 0x00000018ff217819 */ /* 0x000fe20000011621 */
[----:B------:R-:W-:Y:S01]  /*4be0*/  IMAD.SHL.U32 R15, R15, 0x100, RZ ;  /* 0x000001000f0f7824 */ /* 0x000fe200078e00ff */
[----:B------:R-:W-:Y:S02]  /*4bf0*/  SHF.R.U32.HI R35, RZ, 0x18, R35 ;  /* 0x00000018ff237819 */ /* 0x000fe40000011623 */
[----:B------:R-:W-:Y:S01]  /*4c00*/  PRMT R102, R106, 0x654, R102 ;  /* 0x000006546a667816 */ /* 0x000fe20000000066 */
[----:B------:R-:W-:Y:S01]  /*4c10*/  IMAD.SHL.U32 R106, R32, 0x100, RZ ;  /* 0x00000100206a7824 */ /* 0x000fe200078e00ff */
[----:B------:R-:W-:-:S02]  /*4c20*/  PRMT R33, R33, 0x654, R107 ;  /* 0x0000065421217816 */ /* 0x000fc4000000006b */
[----:B------:R-:W-:Y:S01]  /*4c30*/  PRMT R32, R35, 0x654, R108 ;  /* 0x0000065423207816 */ /* 0x000fe2000000006c */
[----:B------:R-:W-:Y:S01]  /*4c40*/  IMAD.SHL.U32 R35, R34, 0x100, RZ ;  /* 0x0000010022237824 */ /* 0x000fe200078e00ff */
[----:B------:R-:W-:Y:S02]  /*4c50*/  LOP3.LUT R105, R105, 0xff00, R106, 0xf8, !PT ;  /* 0x0000ff0069697812 */ /* 0x000fe400078ef86a */
[----:B------:R-:W-:Y:S02]  /*4c60*/  LOP3.LUT R104, R33, 0xff00, R104, 0xf8, !PT ;  /* 0x0000ff0021687812 */ /* 0x000fe400078ef868 */
[----:B------:R-:W-:Y:S02]  /*4c70*/  LOP3.LUT R35, R102, 0xff00, R35, 0xf8, !PT ;  /* 0x0000ff0066237812 */ /* 0x000fe400078ef823 */
[----:B------:R-:W-:Y:S02]  /*4c80*/  LOP3.LUT R102, R105, 0xff0000, R12, 0xf8, !PT ;  /* 0x00ff000069667812 */ /* 0x000fe400078ef80c */
[----:B------:R-:W-:-:S02]  /*4c90*/  LOP3.LUT R12, R104, 0xff0000, R103, 0xf8, !PT ;  /* 0x00ff0000680c7812 */ /* 0x000fc400078ef867 */
[----:B--2---:R-:W-:Y:S02]  /*4ca0*/  F2FP.F16.E4M3.UNPACK_B R103, R41 ;  /* 0x00000029ff67723e */ /* 0x004fe400020006ff */
[----:B------:R-:W-:Y:S02]  /*4cb0*/  F2FP.F16.E4M3.UNPACK_B R105, R12 ;  /* 0x0000000cff69723e */ /* 0x000fe400020006ff */
[-C--:B-1----:R-:W-:Y:S01]  /*4cc0*/  F2FP.F16.E4M3.UNPACK_B R33, R37.reuse ;  /* 0x00000025ff21723e */ /* 0x082fe200020006ff */
        /* <DEDUP_REMOVED lines=16> */
[----:B------:R-:W-:-:S03]  /*4dd0*/  IMAD.MOV.U32 R15, RZ, RZ, R43 ;  /* 0x000000ffff0f7224 */ /* 0x000fc600078e002b */
        /* <DEDUP_REMOVED lines=9> */
[--C-:B------:R-:W-:Y:S02]  /*4e70*/  HADD2.F32 R108, -RZ, R106.reuse.H0_H0 ;  /* 0x2000006aff6c7230 */ /* 0x100fe40000004100 */
[----:B------:R-:W-:-:S02]  /*4e80*/  HADD2.F32 R106, -RZ, R106.H1_H1 ;  /* 0x3000006aff6a7230 */ /* 0x000fc40000004100 */
        /* <DEDUP_REMOVED lines=11> */
[----:B------:R-:W-:Y:S02]  /*4f40*/  IMAD.U32 R106, R13, 0x10000, RZ ;  /* 0x000100000d6a7824 */ /* 0x000fe400078e00ff */
[----:B------:R-:W-:Y:S01]  /*4f50*/  IMAD.U32 R13, R14, 0x10000, RZ ;  /* 0x000100000e0d7824 */ /* 0x000fe200078e00ff */
[----:B------:R-:W-:Y:S02]  /*4f60*/  F2FP.SATFINITE.E4M3.F32.PACK_AB_MERGE_C R41, R105, R41, RZ ;  /* 0x000000296929723e */ /* 0x000fe400048070ff */
[----:B------:R-:W-:Y:S02]  /*4f70*/  LOP3.LUT R14, R35, 0xff0000, R106, 0xf8, !PT ;  /* 0x00ff0000230e7812 */ /* 0x000fe400078ef86a */
[----:B------:R-:W-:Y:S02]  /*4f80*/  LOP3.LUT R13, R32, 0xff0000, R13, 0xf8, !PT ;  /* 0x00ff0000200d7812 */ /* 0x000fe400078ef80d */
[----:B------:R-:W-:-:S02]  /*4f90*/  F2FP.F16.E4M3.UNPACK_B R32, R15 ;  /* 0x0000000fff20723e */ /* 0x000fc400020006ff */
        /* <DEDUP_REMOVED lines=19> */
[--C-:B------:R-:W-:Y:S01]  /*50d0*/  HADD2.F32 R108, -RZ, R13.reuse.H0_H0 ;  /* 0x2000000dff6c7230 */ /* 0x100fe20000004100 */
        /* <DEDUP_REMOVED lines=94> */
[----:B------:R-:W-:Y:S01]  /*56c0*/  F2FP.SATFINITE.E4M3.F32.PACK_AB_MERGE_C R40, R40, R109, RZ ;  /* 0x0000006d2828723e */ /* 0x000fe200048070ff */
        /* <DEDUP_REMOVED lines=13> */
[----:B------:R-:W-:Y:S01]  /*57a0*/  FMUL.FTZ R98, R38, R98 ;  /* 0x0000006226627220 */ /* 0x000fe20000410000 */
[----:B------:R-:W-:Y:S01]  /*57b0*/  F2FP.SATFINITE.E4M3.F32.PACK_AB_MERGE_C R43, R32, R107, R14 ;  /* 0x0000006b202b723e */ /* 0x000fe2000480700e */
[-C--:B------:R-:W-:Y:S01]  /*57c0*/  FFMA.FTZ R41, R38, R99.reuse, -R41 ;  /* 0x0000006326297223 */ /* 0x080fe20000010829 */
[----:B------:R-:W-:Y:S02]  /*57d0*/  IMAD.MOV.U32 R37, RZ, RZ, R103 ;  /* 0x000000ffff257224 */ /* 0x000fe400078e0067 */
[----:B------:R-:W-:Y:S02]  /*57e0*/  FFMA.FTZ R99, R42, R99, R98 ;  /* 0x000000632a637223 */ /* 0x000fe40000010062 */
[----:B------:R-:W-:Y:S01]  /*57f0*/  F2FP.SATFINITE.E4M3.F32.PACK_AB_MERGE_C R38, R41, R102, R40 ;  /* 0x000000662926723e */ /* 0x000fe20004807028 */
[----:B------:R-:W-:-:S02]  /*5800*/  IMAD.MOV.U32 R40, RZ, RZ, R13 ;  /* 0x000000ffff287224 */ /* 0x000fc400078e000d */
[----:B------:R-:W-:Y:S02]  /*5810*/  F2FP.SATFINITE.E4M3.F32.PACK_AB_MERGE_C R42, R99, R108, R15 ;  /* 0x0000006c632a723e */ /* 0x000fe4000480700f */
[----:B------:R-:W-:-:S07]  /*5820*/  F2FP.SATFINITE.E4M3.F32.PACK_AB_MERGE_C R41, R33, R34, R12 ;  /* 0x000000222129723e */ /* 0x000fce000480700c */
.L_x_9957:
[----:B------:R-:W-:Y:S05]  /*5830*/  BSYNC B2 ;  /* 0x0000000000027941 */ /* 0x000fea0003800000 */
.L_x_9956:
        /* <DEDUP_REMOVED lines=11> */
[----:B--2---:R1:W-:Y:S03]  /*58f0*/  @!P4 STG.E.128 desc[UR42][R14.64], R40 ;  /* 0x000000280e00c986 */ /* 0x0043e6000c101d2a */
.L_x_9955:
[----:B------:R-:W-:Y:S05]  /*5900*/  BSYNC B1 ;  /* 0x0000000000017941 */ /* 0x000fea0003800000 */
.L_x_9954:
[----:B------:R-:W-:-:S13]  /*5910*/  ISETP.NE.AND P4, PT, R44, RZ, PT ;  /* 0x000000ff2c00720c */ /* 0x000fda0003f85270 */
[----:B------:R-:W-:Y:S05]  /*5920*/  @!P4 BRA `(.L_x_9938) ;  /* 0x000000100048c947 */ /* 0x000fea0003800000 */
[----:B------:R-:W2:Y:S04]  /*5930*/  LDL R32, [R1+0x20] ;  /* 0x0000200001207983 */ /* 0x000ea80000100800 */
[----:B-1----:R-:W3:Y:S04]  /*5940*/  LDL R15, [R1+0x78] ;  /* 0x00007800010f7983 */ /* 0x002ee80000100800 */
[----:B------:R-:W4:Y:S01]  /*5950*/  LDL R14, [R1+0x30] ;  /* 0x00003000010e7983 */ /* 0x000f220000100800 */
[----:B------:R-:W-:Y:S01]  /*5960*/  ISETP.NE.AND P5, PT, R81, RZ, PT ;  /* 0x000000ff5100720c */ /* 0x000fe20003fa5270 */
[----:B------:R-:W-:Y:S03]  /*5970*/  BSSY B1, `(.L_x_9958) ;  /* 0x00000ec000017945 */ /* 0x000fe60003800000 */
[----:B------:R-:W-:-:S02]  /*5980*/  SEL R96, R60, R96, !P5 ;  /* 0x000000603c607207 */ /* 0x000fc40006800000 */
[----:B------:R-:W-:Y:S02]  /*5990*/  IADD3 R37, P4, P5, R58, R78, R7 ;  /* 0x0000004e3a257210 */ /* 0x000fe40007d9e007 */
[----:B------:R-:W-:Y:S02]  /*59a0*/  SHF.R.S32.HI R13, RZ, 0x1f, R96 ;  /* 0x0000001fff0d7819 */ /* 0x000fe40000011460 */
[----:B------:R-:W-:Y:S02]  /*59b0*/  IADD3.X R38, R75, R95, R3, P4, P5 ;  /* 0x0000005f4b267210 */ /* 0x000fe400027ea403 */
[----:B------:R-:W-:Y:S02]  /*59c0*/  LEA.HI R13, R13, R96, RZ, 0x5 ;  /* 0x000000600d0d7211 */ /* 0x000fe400078f28ff */
[----:B------:R-:W-:Y:S02]  /*59d0*/  ISETP.GE.AND P5, PT, R80, R86, PT ;  /* 0x000000565000720c */ /* 0x000fe40003fa6270 */
[----:B------:R-:W-:-:S02]  /*59e0*/  SHF.R.S32.HI R12, RZ, 0x5, R13 ;  /* 0x00000005ff0c7819 */ /* 0x000fc4000001140d */
[----:B------:R-:W-:Y:S02]  /*59f0*/  IADD3 R36, P4, R37, R76, RZ ;  /* 0x0000004c25247210 */ /* 0x000fe40007f9e0ff */
[----:B------:R-:W-:-:S03]  /*5a00*/  LEA.HI.SX32 R12, R71, R12, 0x1c ;  /* 0x0000000c470c7211 */ /* 0x000fc600078fe2ff */
[----:B------:R-:W-:Y:S01]  /*5a10*/  IMAD.X R37, R38, 0x1, R77, P4 ;  /* 0x0000000126257824 */ /* 0x000fe200020e064d */
        /* <DEDUP_REMOVED lines=16> */
[----:B------:R-:W-:Y:S02]  /*5b20*/  SHF.R.U32.HI R8, RZ, 0x8, R9 ;  /* 0x00000008ff087819 */ /* 0x000fe40000011609 */
[----:B------:R-:W-:Y:S02]  /*5b30*/  PRMT R10, R10, 0x654, R41 ;  /* 0x000006540a0a7816 */ /* 0x000fe40000000029 */
[----:B------:R-:W-:Y:S01]  /*5b40*/  SHF.R.U32.HI R42, RZ, 0x18, R29 ;  /* 0x00000018ff2a7819 */ /* 0x000fe2000001161d */
[----:B------:R-:W-:Y:S01]  /*5b50*/  IMAD.SHL.U32 R41, R8, 0x100, RZ ;  /* 0x0000010008297824 */ /* 0x000fe200078e00ff */
[----:B------:R-:W-:-:S02]  /*5b60*/  LOP3.LUT R43, R29, 0xff, RZ, 0xc0, !PT ;  /* 0x000000ff1d2b7812 */ /* 0x000fc400078ec0ff */
[----:B------:R-:W-:Y:S02]  /*5b70*/  SHF.R.U32.HI R40, RZ, 0x8, R29 ;  /* 0x00000008ff287819 */ /* 0x000fe4000001161d */
[----:B------:R-:W-:Y:S02]  /*5b80*/  SHF.R.U32.HI R30, RZ, 0x8, R11 ;  /* 0x00000008ff1e7819 */ /* 0x000fe4000001160b */
[----:B------:R-:W-:Y:S02]  /*5b90*/  SHF.R.U32.HI R28, RZ, 0x10, R9 ;  /* 0x00000010ff1c7819 */ /* 0x000fe40000011609 */
[----:B------:R-:W-:Y:S02]  /*5ba0*/  SHF.R.U32.HI R38, RZ, 0x18, R11 ;  /* 0x00000018ff267819 */ /* 0x000fe4000001160b */
[----:B------:R-:W-:Y:S02]  /*5bb0*/  LOP3.LUT R9, R11, 0xff, RZ, 0xc0, !PT ;  /* 0x000000ff0b097812 */ /* 0x000fe400078ec0ff */
[----:B------:R-:W-:Y:S01]  /*5bc0*/  PRMT R42, R42, 0x654, R43 ;  /* 0x000006542a2a7816 */ /* 0x000fe2000000002b */
[----:B------:R-:W-:Y:S01]  /*5bd0*/  IMAD.SHL.U32 R43, R40, 0x100, RZ ;  /* 0x00000100282b7824 */ /* 0x000fe200078e00ff */
[----:B------:R-:W-:Y:S01]  /*5be0*/  LOP3.LUT R10, R10, 0xff00, R41, 0xf8, !PT ;  /* 0x0000ff000a0a7812 */ /* 0x000fe200078ef829 */
[----:B------:R-:W-:Y:S01]  /*5bf0*/  IMAD.SHL.U32 R41, R30, 0x100, RZ ;  /* 0x000001001e297824 */ /* 0x000fe200078e00ff */
[----:B------:R-:W-:-:S02]  /*5c00*/  SHF.R.U32.HI R11, RZ, 0x10, R11 ;  /* 0x00000010ff0b7819 */ /* 0x000fc4000001160b */
[----:B------:R-:W-:Y:S01]  /*5c10*/  PRMT R38, R38, 0x654, R9 ;  /* 0x0000065426267816 */ /* 0x000fe20000000009 */
[----:B------:R-:W-:Y:S01]  /*5c20*/  IMAD.U32 R9, R28, 0x10000, RZ ;  /* 0x000100001c097824 */ /* 0x000fe200078e00ff */
[----:B------:R-:W-:Y:S01]  /*5c30*/  SHF.R.U32.HI R86, RZ, 0x8, R31 ;  /* 0x00000008ff567819 */ /* 0x000fe2000001161f */
[----:B------:R-:W-:Y:S01]  /*5c40*/  IMAD.U32 R11, R11, 0x10000, RZ ;  /* 0x000100000b0b7824 */ /* 0x000fe200078e00ff */
[----:B------:R-:W-:Y:S02]  /*5c50*/  LOP3.LUT R42, R42, 0xff00, R43, 0xf8, !PT ;  /* 0x0000ff002a2a7812 */ /* 0x000fe400078ef82b */
[----:B------:R-:W-:Y:S01]  /*5c60*/  LOP3.LUT R8, R38, 0xff00, R41, 0xf8, !PT ;  /* 0x0000ff0026087812 */ /* 0x000fe200078ef829 */
[----:B------:R-:W-:Y:S01]  /*5c70*/  IMAD.SHL.U32 R97, R86, 0x100, RZ ;  /* 0x0000010056617824 */ /* 0x000fe200078e00ff */
[----:B------:R-:W-:Y:S02]  /*5c80*/  F2FP.F16.E4M3.UNPACK_B R43, R93.H1 ;  /* 0x0000005dff2b723e */ /* 0x000fe400030006ff */
[----:B--2---:R-:W-:-:S02]  /*5c90*/  F2FP.F16.E4M3.UNPACK_B R30, R32.H1 ;  /* 0x00000020ff1e723e */ /* 0x004fc400030006ff */
[----:B-1----:R-:W-:Y:S01]  /*5ca0*/  F2FP.F16.E4M3.UNPACK_B R38, R12.H1 ;  /* 0x0000000cff26723e */ /* 0x002fe200030006ff */
[--C-:B------:R-:W-:Y:S01]  /*5cb0*/  HADD2.F32 R86, -RZ, R43.reuse.H1_H1 ;  /* 0x3000002bff567230 */ /* 0x100fe20000004100 */
[----:B------:R-:W-:Y:S01]  /*5cc0*/  SHF.R.U32.HI R29, RZ, 0x10, R29 ;  /* 0x00000010ff1d7819 */ /* 0x000fe2000001161d */
[----:B------:R-:W-:Y:S01]  /*5cd0*/  HADD2.F32 R40, -RZ, R30.H0_H0 ;  /* 0x2000001eff287230 */ /* 0x000fe20000004100 */
[----:B------:R-:W-:Y:S01]  /*5ce0*/  LOP3.LUT R96, R31, 0xff0000ff, RZ, 0xc0, !PT ;  /* 0xff0000ff1f607812 */ /* 0x000fe200078ec0ff */
[----:B------:R-:W-:Y:S01]  /*5cf0*/  HADD2.F32 R28, -RZ, R38.H0_H0 ;  /* 0x20000026ff1c7230 */ /* 0x000fe20000004100 */
[----:B------:R-:W-:Y:S02]  /*5d00*/  SHF.R.U32.HI R31, RZ, 0x10, R31 ;  /* 0x00000010ff1f7819 */ /* 0x000fe4000001161f */
[----:B------:R-:W-:Y:S01]  /*5d10*/  LOP3.LUT R10, R10, 0xff0000, R9, 0xf8, !PT ;  /* 0x00ff00000a0a7812 */ /* 0x000fe200078ef809 */
[----:B------:R-:W-:Y:S01]  /*5d20*/  HADD2.F32 R9, -RZ, R43.H0_H0 ;  /* 0x2000002bff097230 */ /* 0x000fe20000004100 */
[----:B------:R-:W-:-:S02]  /*5d30*/  F2FP.F16.E4M3.UNPACK_B R41, R90.H1 ;  /* 0x0000005aff29723e */ /* 0x000fc400030006ff */
[----:B------:R-:W-:Y:S01]  /*5d40*/  LOP3.LUT R8, R8, 0xff0000, R11, 0xf8, !PT ;  /* 0x00ff000008087812 */ /* 0x000fe200078ef80b */
[----:B------:R-:W-:Y:S01]  /*5d50*/  IMAD.U32 R11, R29, 0x10000, RZ ;  /* 0x000100001d0b7824 */ /* 0x000fe200078e00ff */
[----:B------:R-:W-:Y:S01]  /*5d60*/  LOP3.LUT R96, R96, 0xff00, R97, 0xf8, !PT ;  /* 0x0000ff0060607812 */ /* 0x000fe200078ef861 */
[----:B------:R-:W-:Y:S02]  /*5d70*/  IMAD.U32 R29, R31, 0x10000, RZ ;  /* 0x000100001f1d7824 */ /* 0x000fe400078e00ff */
[-C--:B------:R-:W-:Y:S01]  /*5d80*/  FMUL.FTZ R97, R40, R9.reuse ;  /* 0x0000000928617220 */ /* 0x080fe20000410000 */
[----:B------:R-:W-:Y:S02]  /*5d90*/  HADD2.F32 R31, -RZ, R41.H0_H0 ;  /* 0x20000029ff1f7230 */ /* 0x000fe40000004100 */
[----:B------:R-:W-:Y:S01]  /*5da0*/  FMUL.FTZ R99, R28, R9 ;  /* 0x000000091c637220 */ /* 0x000fe20000410000 */
[----:B------:R-:W-:Y:S02]  /*5db0*/  F2FP.F16.E4M3.UNPACK_B R93, R93 ;  /* 0x0000005dff5d723e */ /* 0x000fe400020006ff */
[----:B------:R-:W-:Y:S01]  /*5dc0*/  LOP3.LUT R9, R96, 0xff0000, R29, 0xf8, !PT ;  /* 0x00ff000060097812 */ /* 0x000fe200078ef81d */
[-C--:B------:R-:W-:Y:S01]  /*5dd0*/  FFMA.FTZ R29, R28, R31.reuse, -R97 ;  /* 0x0000001f1c1d7223 */ /* 0x080fe20000010861 */
[----:B------:R-:W-:Y:S01]  /*5de0*/  FFMA.FTZ R28, R40, R31, R99 ;  /* 0x0000001f281c7223 */ /* 0x000fe20000010063 */
[----:B------:R-:W-:Y:S01]  /*5df0*/  HADD2.F32 R31, -RZ, R38.H1_H1 ;  /* 0x30000026ff1f7230 */ /* 0x000fe20000004100 */
[----:B------:R-:W-:Y:S01]  /*5e00*/  F2FP.F16.E4M3.UNPACK_B R38, R32 ;  /* 0x00000020ff26723e */ /* 0x000fe200020006ff */
[--C-:B------:R-:W-:Y:S01]  /*5e10*/  HADD2.F32 R97, -RZ, R93.reuse.H0_H0 ;  /* 0x2000005dff617230 */ /* 0x100fe20000004100 */
[----:B------:R-:W-:Y:S01]  /*5e20*/  F2FP.F16.E4M3.UNPACK_B R40, R12 ;  /* 0x0000000cff28723e */ /* 0x000fe200020006ff */
[----:B------:R-:W-:Y:S01]  /*5e30*/  HADD2.F32 R93, -RZ, R93.H1_H1 ;  /* 0x3000005dff5d7230 */ /* 0x000fe20000004100 */
[----:B------:R-:W-:Y:S01]  /*5e40*/  LOP3.LUT R11, R42, 0xff0000, R11, 0xf8, !PT ;  /* 0x00ff00002a0b7812 */ /* 0x000fe200078ef80b */
[----:B------:R-:W-:Y:S01]  /*5e50*/  HADD2.F32 R42, -RZ, R41.H1_H1 ;  /* 0x30000029ff2a7230 */ /* 0x000fe20000004100 */
[----:B------:R-:W-:Y:S01]  /*5e60*/  F2FP.F16.E4M3.UNPACK_B R90, R90 ;  /* 0x0000005aff5a723e */ /* 0x000fe200020006ff */
[----:B------:R-:W-:-:S02]  /*5e70*/  HADD2.F32 R41, -RZ, R30.H1_H1 ;  /* 0x3000001eff297230 */ /* 0x000fc40000004100 */
[----:B------:R-:W-:Y:S02]  /*5e80*/  HADD2.F32 R32, -RZ, R38.H0_H0 ;  /* 0x20000026ff207230 */ /* 0x000fe40000004100 */
[----:B------:R-:W-:Y:S02]  /*5e90*/  HADD2.F32 R30, -RZ, R40.H0_H0 ;  /* 0x20000028ff1e7230 */ /* 0x000fe40000004100 */
[-C--:B------:R-:W-:Y:S01]  /*5ea0*/  FMUL.FTZ R12, R41, R86.reuse ;  /* 0x00000056290c7220 */ /* 0x080fe20000410000 */
[--C-:B------:R-:W-:Y:S02]  /*5eb0*/  HADD2.F32 R43, -RZ, R90.reuse.H0_H0 ;  /* 0x2000005aff2b7230 */ /* 0x100fe40000004100 */
[C---:B------:R-:W-:Y:S01]  /*5ec0*/  FMUL.FTZ R86, R31.reuse, R86 ;  /* 0x000000561f567220 */ /* 0x040fe20000410000 */
[-C--:B------:R-:W-:Y:S01]  /*5ed0*/  FMUL.FTZ R99, R32, R97.reuse ;  /* 0x0000006120637220 */ /* 0x080fe20000410000 */
[----:B------:R-:W-:Y:S01]  /*5ee0*/  FMUL.FTZ R97, R30, R97 ;  /* 0x000000611e617220 */ /* 0x000fe20000410000 */
[-C--:B------:R-:W-:Y:S01]  /*5ef0*/  FFMA.FTZ R12, R31, R42.reuse, -R12 ;  /* 0x0000002a1f0c7223 */ /* 0x080fe2000001080c */
[----:B------:R-:W-:Y:S01]  /*5f00*/  FFMA.FTZ R31, R41, R42, R86 ;  /* 0x0000002a291f7223 */ /* 0x000fe20000010056 */
[----:B------:R-:W-:-:S02]  /*5f10*/  HADD2.F32 R96, -RZ, R90.H1_H1 ;  /* 0x3000005aff607230 */ /* 0x000fc40000004100 */
[-C--:B------:R-:W-:Y:S01]  /*5f20*/  FFMA.FTZ R32, R32, R43.reuse, R97 ;  /* 0x0000002b20207223 */ /* 0x080fe20000010061 */
[----:B------:R-:W-:Y:S01]  /*5f30*/  HADD2.F32 R40, -RZ, R40.H1_H1 ;  /* 0x30000028ff287230 */ /* 0x000fe20000004100 */
[----:B------:R-:W-:Y:S01]  /*5f40*/  F2FP.F16.E4M3.UNPACK_B R97, R92.H1 ;  /* 0x0000005cff61723e */ /* 0x000fe200030006ff */
[----:B------:R-:W-:Y:S01]  /*5f50*/  HADD2.F32 R41, -RZ, R38.H1_H1 ;  /* 0x30000026ff297230 */ /* 0x000fe20000004100 */
[----:B------:R-:W-:Y:S01]  /*5f60*/  F2FP.F16.E4M3.UNPACK_B R90, R34.H1 ;  /* 0x00000022ff5a723e */ /* 0x000fe200030006ff */
[----:B------:R-:W-:Y:S01]  /*5f70*/  FFMA.FTZ R30, R30, R43, -R99 ;  /* 0x0000002b1e1e7223 */ /* 0x000fe20000010863 */
[-C--:B------:R-:W-:Y:S01]  /*5f80*/  F2FP.F16.E4M3.UNPACK_B R86, R14.reuse.H1 ;  /* 0x0000000eff56723e */ /* 0x080fe200030006ff */
[----:B------:R-:W-:Y:S01]  /*5f90*/  FMUL.FTZ R100, R40, R93 ;  /* 0x0000005d28647220 */ /* 0x000fe20000410000 */
[----:B------:R-:W-:Y:S01]  /*5fa0*/  F2FP.F16.E4M3.UNPACK_B R42, R91.H1 ;  /* 0x0000005bff2a723e */ /* 0x000fe200030006ff */
[----:B------:R-:W-:Y:S01]  /*5fb0*/  FMUL.FTZ R43, R41, R93 ;  /* 0x0000005d292b7220 */ /* 0x000fe20000410000 */
[----:B------:R-:W-:Y:S01]  /*5fc0*/  HADD2.F32 R98, -RZ, R97.H0_H0 ;  /* 0x20000061ff627230 */ /* 0x000fe20000004100 */
[----:B------:R-:W-:Y:S01]  /*5fd0*/  F2FP.F16.E4M3.UNPACK_B R14, R14 ;  /* 0x0000000eff0e723e */ /* 0x000fe200020006ff */
[----:B------:R-:W-:-:S02]  /*5fe0*/  HADD2.F32 R93, -RZ, R90.H0_H0 ;  /* 0x2000005aff5d7230 */ /* 0x000fc40000004100 */
[----:B------:R-:W-:Y:S01]  /*5ff0*/  FFMA.FTZ R43, R40, R96, -R43 ;  /* 0x00000060282b7223 */ /* 0x000fe2000001082b */
        /* <DEDUP_REMOVED lines=12> */
[----:B------:R-:W-:Y:S01]  /*60c0*/  F2FP.F16.E4M3.UNPACK_B R42, R92 ;  /* 0x0000005cff2a723e */ /* 0x000fe200020006ff */
[C---:B------:R-:W-:Y:S01]  /*60d0*/  FMUL.FTZ R99, R86.reuse, R99 ;  /* 0x0000006356637220 */ /* 0x040fe20000410000 */
[----:B------:R-:W-:Y:S01]  /*60e0*/  F2FP.F16.E4M3.UNPACK_B R92, R34 ;  /* 0x00000022ff5c723e */ /* 0x000fe200020006ff */
[----:B------:R-:W-:Y:S01]  /*60f0*/  FFMA.FTZ R93, R86, R97, -R93 ;  /* 0x00000061565d7223 */ /* 0x000fe2000001085d */
[----:B------:R-:W-:Y:S01]  /*6100*/  F2FP.F16.E4M3.UNPACK_B R86, R91 ;  /* 0x0000005bff56723e */ /* 0x000fe200020006ff */
[----:B------:R-:W-:Y:S02]  /*6110*/  HADD2.F32 R101, -RZ, R42.H0_H0 ;  /* 0x2000002aff657230 */ /* 0x000fe40000004100 */
[----:B------:R-:W-:Y:S01]  /*6120*/  FFMA.FTZ R91, R90, R97, R99 ;  /* 0x000000615a5b7223 */ /* 0x000fe20000010063 */
[----:B------:R-:W-:-:S02]  /*6130*/  HADD2.F32 R34, -RZ, R92.H0_H0 ;  /* 0x2000005cff227230 */ /* 0x000fc40000004100 */
[----:B------:R-:W-:Y:S01]  /*6140*/  FFMA.FTZ R41, R41, R96, R100 ;  /* 0x0000006029297223 */ /* 0x000fe20000010064 */
[----:B------:R-:W-:Y:S01]  /*6150*/  HADD2.F32 R90, -RZ, R42.H1_H1 ;  /* 0x3000002aff5a7230 */ /* 0x000fe20000004100 */
[----:B------:R-:W-:Y:S01]  /*6160*/  F2FP.SATFINITE.E4M3.F32.PACK_AB_MERGE_C R28, R31, R28, RZ ;  /* 0x0000001c1f1c723e */ /* 0x000fe200048070ff */
[----:B------:R-:W-:Y:S02]  /*6170*/  HADD2.F32 R42, -RZ, R14.H0_H0 ;  /* 0x2000000eff2a7230 */ /* 0x000fe40000004100 */
[-C--:B------:R-:W-:Y:S01]  /*6180*/  FMUL.FTZ R103, R34, R101.reuse ;  /* 0x0000006522677220 */ /* 0x080fe20000410000 */
[----:B------:R-:W-:Y:S01]  /*6190*/  HADD2.F32 R99, -RZ, R86.H0_H0 ;  /* 0x20000056ff637230 */ /* 0x000fe20000004100 */
[----:B------:R-:W-:Y:S01]  /*61a0*/  F2FP.SATFINITE.E4M3.F32.PACK_AB_MERGE_C R12, R43, R30, R12 ;  /* 0x0000001e2b0c723e */ /* 0x000fe2000480700c */
[----:B------:R-:W-:Y:S02]  /*61b0*/  HADD2.F32 R97, -RZ, R14.H1_H1 ;  /* 0x3000000eff617230 */ /* 0x000fe40000004100 */
[----:B------:R-:W-:Y:S01]  /*61c0*/  FMUL.FTZ R101, R42, R101 ;  /* 0x000000652a657220 */ /* 0x000fe20000410000 */
[----:B------:R-:W-:-:S02]  /*61d0*/  HADD2.F32 R92, -RZ, R92.H1_H1 ;  /* 0x3000005cff5c7230 */ /* 0x000fc40000004100 */
[----:B------:R-:W-:Y:S01]  /*61e0*/  FFMA.FTZ R14, R42, R99, -R103 ;  /* 0x000000632a0e7223 */ /* 0x000fe20000010867 */
[----:B------:R-:W-:Y:S02]  /*61f0*/  HADD2.F32 R86, -RZ, R86.H1_H1 ;  /* 0x30000056ff567230 */ /* 0x000fe40000004100 */
[CC--:B------:R-:W-:Y:S01]  /*6200*/  FMUL.FTZ R103, R97.reuse, R90.reuse ;  /* 0x0000005a61677220 */ /* 0x0c0fe20000410000 */
[----:B------:R-:W-:Y:S01]  /*6210*/  F2FP.F16.E4M3.UNPACK_B R31, R33 ;  /* 0x00000021ff1f723e */ /* 0x000fe200020006ff */
[----:B------:R-:W-:Y:S01]  /*6220*/  FMUL.FTZ R42, R92, R90 ;  /* 0x0000005a5c2a7220 */ /* 0x000fe20000410000 */
[----:B------:R-:W-:Y:S01]  /*6230*/  F2FP.F16.E4M3.UNPACK_B R30, R11 ;  /* 0x0000000bff1e723e */ /* 0x000fe200020006ff */
[----:B------:R-:W-:Y:S01]  /*6240*/  FFMA.FTZ R34, R34, R99, R101 ;  /* 0x0000006322227223 */ /* 0x000fe20000010065 */
[----:B------:R-:W-:Y:S01]  /*6250*/  F2FP.F16.E4M3.UNPACK_B R29, R13 ;  /* 0x0000000dff1d723e */ /* 0x000fe200020006ff */
[-C--:B------:R-:W-:Y:S01]  /*6260*/  FFMA.FTZ R103, R92, R86.reuse, R103 ;  /* 0x000000565c677223 */ /* 0x080fe20000010067 */
[----:B------:R-:W-:Y:S01]  /*6270*/  FFMA.FTZ R97, R97, R86, -R42 ;  /* 0x0000005661617223 */ /* 0x000fe2000001082a */
[----:B------:R-:W-:Y:S01]  /*6280*/  F2FP.SATFINITE.E4M3.F32.PACK_AB_MERGE_C R93, R93, R38, RZ ;  /* 0x000000265d5d723e */ /* 0x000fe200048070ff */
[----:B------:R-:W-:Y:S01]  /*6290*/  HADD2.F32 R38, -RZ, R31.H0_H0 ;  /* 0x2000001fff267230 */ /* 0x000fe20000004100 */
[----:B------:R-:W-:Y:S01]  /*62a0*/  F2FP.SATFINITE.E4M3.F32.PACK_AB_MERGE_C R40, R91, R40, RZ ;  /* 0x000000285b28723e */ /* 0x000fe200048070ff */
[----:B------:R-:W-:Y:S01]  /*62b0*/  HADD2.F32 R91, -RZ, R30.H0_H0 ;  /* 0x2000001eff5b7230 */ /* 0x000fe20000004100 */
[----:B------:R-:W-:Y:S01]  /*62c0*/  F2FP.SATFINITE.E4M3.F32.PACK_AB_MERGE_C R32, R41, R32, R28 ;  /* 0x000000202920723e */ /* 0x000fe2000480701c */
[----:B------:R-:W-:Y:S01]  /*62d0*/  HADD2.F32 R28, -RZ, R29.H0_H0 ;  /* 0x2000001dff1c7230 */ /* 0x000fe20000004100 */
[----:B------:R-:W-:-:S02]  /*62e0*/  F2FP.F16.E4M3.UNPACK_B R41, R10 ;  /* 0x0000000aff29723e */ /* 0x000fc400020006ff */
[----:B------:R-:W-:Y:S01]  /*62f0*/  F2FP.SATFINITE.E4M3.F32.PACK_AB_MERGE_C R34, R103, R34, R40 ;  /* 0x000000226722723e */ /* 0x000fe20004807028 */
[----:B------:R-:W-:Y:S01]  /*6300*/  HADD2.F32 R40, -RZ, R31.H1_H1 ;  /* 0x3000001fff287230 */ /* 0x000fe20000004100 */
[----:B------:R-:W-:Y:S01]  /*6310*/  F2FP.SATFINITE.E4M3.F32.PACK_AB_MERGE_C R14, R97, R14, R93 ;  /* 0x0000000e610e723e */ /* 0x000fe2000480705d */
[----:B------:R-:W-:Y:S02]  /*6320*/  HADD2.F32 R43, -RZ, R41.H0_H0 ;  /* 0x20000029ff2b7230 */ /* 0x000fe40000004100 */
[-C--:B------:R-:W-:Y:S01]  /*6330*/  FMUL.FTZ R93, R38, R91.reuse ;  /* 0x0000005b265d7220 */ /* 0x080fe20000410000 */
        /* <DEDUP_REMOVED lines=10> */
[----:B------:R-:W-:Y:S01]  /*63e0*/  HADD2.F32 R38, -RZ, R33.H0_H0 ;  /* 0x20000021ff267230 */ /* 0x000fe20000004100 */
[----:B------:R-:W-:Y:S01]  /*63f0*/  F2FP.F16.E4M3.UNPACK_B R31, R13.H1 ;  /* 0x0000000dff1f723e */ /* 0x000fe200030006ff */
[-C--:B------:R-:W-:Y:S01]  /*6400*/  FFMA.FTZ R13, R30, R41.reuse, -R43 ;  /* 0x000000291e0d7223 */ /* 0x080fe2000001082b */
[----:B------:R-:W-:Y:S01]  /*6410*/  FFMA.FTZ R30, R40, R41, R91 ;  /* 0x00000029281e7223 */ /* 0x000fe2000001005b */
[----:B------:R-:W-:Y:S01]  /*6420*/  F2FP.F16.E4M3.UNPACK_B R10, R10.H1 ;  /* 0x0000000aff0a723e */ /* 0x000fe200030006ff */
[----:B------:R-:W-:Y:S02]  /*6430*/  HADD2.F32 R41, -RZ, R42.H0_H0 ;  /* 0x2000002aff297230 */ /* 0x000fe40000004100 */
[----:B------:R-:W-:-:S02]  /*6440*/  HADD2.F32 R11, -RZ, R31.H0_H0 ;  /* 0x2000001fff0b7230 */ /* 0x000fc40000004100 */
[----:B------:R-:W-:Y:S02]  /*6450*/  HADD2.F32 R40, -RZ, R33.H1_H1 ;  /* 0x30000021ff287230 */ /* 0x000fe40000004100 */
[-C--:B------:R-:W-:Y:S01]  /*6460*/  FMUL.FTZ R86, R38, R41.reuse ;  /* 0x0000002926567220 */ /* 0x080fe20000410000 */
[----:B------:R-:W-:Y:S02]  /*6470*/  HADD2.F32 R43, -RZ, R42.H1_H1 ;  /* 0x3000002aff2b7230 */ /* 0x000fe40000004100 */
[----:B------:R-:W-:Y:S01]  /*6480*/  FMUL.FTZ R41, R11, R41 ;  /* 0x000000290b297220 */ /* 0x000fe20000410000 */
[----:B------:R-:W-:Y:S02]  /*6490*/  HADD2.F32 R31, -RZ, R31.H1_H1 ;  /* 0x3000001fff1f7230 */ /* 0x000fe40000004100 */
[--C-:B------:R-:W-:Y:S02]  /*64a0*/  HADD2.F32 R33, -RZ, R10.reuse.H0_H0 ;  /* 0x2000000aff217230 */ /* 0x100fe40000004100 */
[----:B------:R-:W-:Y:S01]  /*64b0*/  FMUL.FTZ R90, R40, R43 ;  /* 0x0000002b285a7220 */ /* 0x000fe20000410000 */
[----:B------:R-:W-:-:S02]  /*64c0*/  HADD2.F32 R42, -RZ, R10.H1_H1 ;  /* 0x3000000aff2a7230 */ /* 0x000fc40000004100 */
[----:B------:R-:W-:Y:S01]  /*64d0*/  FMUL.FTZ R43, R31, R43 ;  /* 0x0000002b1f2b7220 */ /* 0x000fe20000410000 */
[-C--:B------:R-:W-:Y:S01]  /*64e0*/  FFMA.FTZ R10, R11, R33.reuse, -R86 ;  /* 0x000000210b0a7223 */ /* 0x080fe20000010856 */
[----:B------:R-:W-:Y:S02]  /*64f0*/  FFMA.FTZ R11, R38, R33, R41 ;  /* 0x00000021260b7223 */ /* 0x000fe40000010029 */
[-C--:B------:R-:W-:Y:S01]  /*6500*/  FFMA.FTZ R38, R40, R42.reuse, R43 ;  /* 0x0000002a28267223 */ /* 0x080fe2000001002b */
[-C--:B------:R-:W-:Y:S01]  /*6510*/  F2FP.F16.E4M3.UNPACK_B R41, R15.reuse ;  /* 0x0000000fff29723e */ /* 0x080fe200020006ff */
[----:B------:R-:W-:Y:S01]  /*6520*/  FFMA.FTZ R31, R31, R42, -R90 ;  /* 0x0000002a1f1f7223 */ /* 0x000fe2000001085a */
[----:B------:R-:W-:Y:S02]  /*6530*/  F2FP.F16.E4M3.UNPACK_B R40, R15.H1 ;  /* 0x0000000fff28723e */ /* 0x000fe400030006ff */
[----:B------:R-:W-:Y:S02]  /*6540*/  F2FP.F16.E4M3.UNPACK_B R33, R35 ;  /* 0x00000023ff21723e */ /* 0x000fe400020006ff */
[----:B------:R-:W-:Y:S01]  /*6550*/  F2FP.F16.E4M3.UNPACK_B R15, R9 ;  /* 0x00000009ff0f723e */ /* 0x000fe200020006ff */
[----:B------:R-:W-:Y:S01]  /*6560*/  HADD2.F32 R90, -RZ, R40.H0_H0 ;  /* 0x20000028ff5a7230 */ /* 0x000fe20000004100 */
        /* <DEDUP_REMOVED lines=12> */
[----:B------:R-:W-:Y:S01]  /*6630*/  FMUL.FTZ R99, R35, R96 ;  /* 0x0000006023637220 */ /* 0x000fe20000410000 */
[----:B------:R-:W-:Y:S02]  /*6640*/  HADD2.F32 R92, -RZ, R9.H0_H0 ;  /* 0x20000009ff5c7230 */ /* 0x000fe40000004100 */
[CC--:B------:R-:W-:Y:S01]  /*6650*/  FMUL.FTZ R101, R91.reuse, R97.reuse ;  /* 0x000000615b657220 */ /* 0x0c0fe20000410000 */
[----:B------:R-:W-:Y:S01]  /*6660*/  FMUL.FTZ R96, R90, R97 ;  /* 0x000000615a607220 */ /* 0x000fe20000410000 */
[----:B------:R-:W-:Y:S01]  /*6670*/  HADD2.F32 R43, -RZ, R43.H1_H1 ;  /* 0x3000002bff2b7230 */ /* 0x000fe20000004100 */
[----:B------:R-:W-:Y:S01]  /*6680*/  F2FP.SATFINITE.E4M3.F32.PACK_AB_MERGE_C R11, R30, R29, R11 ;  /* 0x0000001d1e0b723e */ /* 0x000fe2000480700b */
[-C--:B------:R-:W-:Y:S01]  /*6690*/  FFMA.FTZ R90, R90, R93.reuse, -R101 ;  /* 0x0000005d5a5a7223 */ /* 0x080fe20000010865 */
[----:B------:R-:W-:Y:S01]  /*66a0*/  FFMA.FTZ R91, R91, R93, R96 ;  /* 0x0000005d5b5b7223 */ /* 0x000fe20000010060 */
        /* <DEDUP_REMOVED lines=11> */
[----:B------:R-:W-:Y:S01]  /*6760*/  FMUL.FTZ R96, R33, R92 ;  /* 0x0000005c21607220 */ /* 0x000fe20000410000 */
[----:B------:R-:W-:Y:S01]  /*6770*/  HADD2.F32 R41, -RZ, R41.H1_H1 ;  /* 0x30000029ff297230 */ /* 0x000fe20000004100 */
[----:B------:R-:W-:Y:S01]  /*6780*/  F2FP.SATFINITE.E4M3.F32.PACK_AB_MERGE_C R13, R13, R28, R10 ;  /* 0x0000001c0d0d723e */ /* 0x000fe2000480700a */
[-C--:B------:R-:W-:Y:S01]  /*6790*/  FFMA.FTZ R9, R40, R8.reuse, -R9 ;  /* 0x0000000828097223 */ /* 0x080fe20000010809 */
[----:B------:R-:W-:Y:S02]  /*67a0*/  FFMA.FTZ R98, R43, R8, R98 ;  /* 0x000000082b627223 */ /* 0x000fe40000010062 */
[C---:B------:R-:W-:Y:S01]  /*67b0*/  FMUL.FTZ R92, R41.reuse, R92 ;  /* 0x0000005c295c7220 */ /* 0x040fe20000410000 */
[----:B------:R-:W-:Y:S01]  /*67c0*/  FFMA.FTZ R96, R41, R86, -R96 ;  /* 0x0000005629607223 */ /* 0x000fe20000010860 */
[----:B------:R-:W-:Y:S02]  /*67d0*/  F2FP.SATFINITE.E4M3.F32.PACK_AB_MERGE_C R9, R9, R90, RZ ;  /* 0x0000005a0909723e */ /* 0x000fe400048070ff */
[----:B------:R-:W-:Y:S01]  /*67e0*/  FFMA.FTZ R33, R33, R86, R92 ;  /* 0x0000005621217223 */ /* 0x000fe2000001005c */
[----:B------:R-:W-:-:S02]  /*67f0*/  F2FP.SATFINITE.E4M3.F32.PACK_AB_MERGE_C R91, R98, R91, RZ ;  /* 0x0000005b625b723e */ /* 0x000fc400048070ff */
[----:B------:R-:W-:Y:S02]  /*6800*/  F2FP.SATFINITE.E4M3.F32.PACK_AB_MERGE_C R15, R96, R35, R9 ;  /* 0x00000023600f723e */ /* 0x000fe40004807009 */
[----:B------:R-:W-:Y:S01]  /*6810*/  F2FP.SATFINITE.E4M3.F32.PACK_AB_MERGE_C R35, R33, R42, R91 ;  /* 0x0000002a2123723e */ /* 0x000fe2000480705b */
[----:B------:R-:W-:-:S07]  /*6820*/  IMAD.MOV.U32 R33, RZ, RZ, R11 ;  /* 0x000000ffff217224 */ /* 0x000fce00078e000b */
.L_x_9959:
[----:B------:R-:W-:Y:S05]  /*6830*/  BSYNC B1 ;  /* 0x0000000000017941 */ /* 0x000fea0003800000 */
.L_x_9958:
[----:B-1----:R3:W-:Y:S01]  /*6840*/  STG.E.128 desc[UR42][R36.64], R12 ;  /* 0x0000000c24007986 */ /* 0x0027e2000c101d2a */
[----:B------:R-:W-:-:S13]  /*6850*/  ISETP.GE.AND P4, PT, R39, R94, PT ;  /* 0x0000005e2700720c */ /* 0x000fda0003f86270 */
[----:B------:R-:W-:Y:S05]  /*6860*/  @P4 BRA `(.L_x_9938) ;  /* 0x0000000000784947 */ /* 0x000fea0003800000 */
[--C-:B------:R-:W-:Y:S02]  /*6870*/  IADD3 R79, P4, P5, R58, R78, R39.reuse ;  /* 0x0000004e3a4f7210 */ /* 0x100fe40007d9e027 */
[----:B------:R-:W-:-:S04]  /*6880*/  SHF.R.S32.HI R8, RZ, 0x1f, R39 ;  /* 0x0000001fff087819 */ /* 0x000fc80000011427 */
[----:B------:R-:W-:Y:S02]  /*6890*/  IADD3.X R8, R75, R95, R8, P4, P5 ;  /* 0x0000005f4b087210 */ /* 0x000fe400027ea408 */
[----:B------:R-:W-:-:S05]  /*68a0*/  IADD3 R76, P4, R79, R76, RZ ;  /* 0x0000004c4f4c7210 */ /* 0x000fca0007f9e0ff */
[----:B------:R-:W-:-:S05]  /*68b0*/  IMAD.X R77, R8, 0x1, R77, P4 ;  /* 0x00000001084d7824 */ /* 0x000fca00020e064d */
[----:B--2---:R4:W-:Y:S01]  /*68c0*/  STG.E.128 desc[UR42][R76.64], R32 ;  /* 0x000000204c007986 */ /* 0x0049e2000c101d2a */
[----:B------:R-:W-:Y:S05]  /*68d0*/  BRA `(.L_x_9938) ;  /* 0x00000000005c7947 */ /* 0x000fea0003800000 */
.L_x_9931:
[----:B------:R-:W-:-:S06]  /*68e0*/  UISETP.NE.AND UP0, UPT, UR36, 0x3, UPT ;  /* 0x000000032400788c */ /* 0x000fcc000bf05270 */
[----:B------:R-:W-:-:S13]  /*68f0*/  PLOP3.LUT P3, PT, PT, PT, UP0, 0x80, 0x0 ;  /* 0x000000000000781c */ /* 0x000fda0003f6f008 */
[----:B------:R-:W-:Y:S05]  /*6900*/  @!P3 BRA `(.L_x_9960) ;  /* 0x000000000004b947 */ /* 0x000fea0003800000 */
[----:B------:R-:W-:Y:S01]  /*6910*/  BPT.TRAP 0x1 ;  /* 0x000000040000795c */ /* 0x000fe20000300000 */
.L_x_9960:
[----:B------:R-:W2:Y:S01]  /*6920*/  LDL R8, [R1+0x8] ;  /* 0x0000080001087983 */ /* 0x000ea20000100800 */
[----:B------:R-:W-:Y:S01]  /*6930*/  IMAD R82, R19, 0x8, R16 ;  /* 0x0000000813527824 */ /* 0x000fe200078e0210 */
[----:B------:R-:W-:Y:S01]  /*6940*/  BSSY B1, `(.L_x_9961) ;  /* 0x0000007000017945 */ /* 0x000fe20003800000 */
[----:B------:R-:W-:-:S05]  /*6950*/  IMAD R84, R2, -0x80, R26 ;  /* 0xffffff8002547824 */ /* 0x000fca00078e021a */
[----:B------:R-:W-:-:S04]  /*6960*/  VIMNMX R84, R84, 0x80, PT ;  /* 0x0000008054547848 */ /* 0x000fc80003fe0100 */
[----:B------:R-:W-:Y:S02]  /*6970*/  ISETP.GE.AND P4, PT, R154, R84, PT ;  /* 0x000000549a00720c */ /* 0x000fe40003f86270 */
[----:B--2---:R-:W-:-:S04]  /*6980*/  SHF.L.U32 R85, R8, 0x1f, RZ ;  /* 0x0000001f08557819 */ /* 0x004fc800000006ff */
[----:B------:R-:W0:Y:S02]  /*6990*/  SYNCS.PHASECHK.TRANS64.TRYWAIT P5, [R82+URZ+0x19c90], R85 ;  /* 0x019c9055520075a7 */ /* 0x000e2400080a017f */
[----:B0-----:R-:W-:Y:S05]  /*69a0*/  @!P5 BRA `(.L_x_9962) ;  /* 0x000001d00014d947 */ /* 0x001fea0003800000 */
.L_x_10273:
[----:B------:R-:W-:Y:S05]  /*69b0*/  BSYNC B1 ;  /* 0x0000000000017941 */ /* 0x000fea0003800000 */
.L_x_9961:
[----:B------:R-:W-:Y:S05]  /*69c0*/  @P4 BRA `(.L_x_9938) ;  /* 0x0000000000204947 */ /* 0x000fea0003800000 */
[----:B------:R-:W-:Y:S01]  /*69d0*/  ISETP.NE.AND P4, PT, R45, RZ, PT ;  /* 0x000000ff2d00720c */ /* 0x000fe20003f85270 */
[----:B------:R-:W1:Y:S01]  /*69e0*/  @!P1 LDS.128 R8, [R83+0x15800] ;  /* 0x0158000053089984 */ /* 0x000e620000000c00 */
[----:B------:R-:W-:-:S11]  /*69f0*/  ISETP.NE.AND P5, PT, R44, RZ, PT ;  /* 0x000000ff2c00720c */ /* 0x000fd60003fa5270 */
[----:B------:R-:W2:Y:S04]  /*6a00*/  @P4 LDS.128 R12, [R83+0x13800] ;  /* 0x01380000530c4984 */ /* 0x000ea80000000c00 */
[----:B------:R-:W3:Y:S04]  /*6a10*/  @P5 LDS.128 R28, [R83+0x14800] ;  /* 0x01480000531c5984 */ /* 0x000ee80000000c00 */
[----:B-1----:R1:W-:Y:S04]  /*6a20*/  @!P1 STG.E.128 desc[UR42][R32.64+0x40], R8 ;  /* 0x0000400820009986 */ /* 0x0023e8000c101d2a */
[----:B--2---:R1:W-:Y:S04]  /*6a30*/  @P4 STG.E.128 desc[UR42][R32.64], R12 ;  /* 0x0000000c20004986 */ /* 0x0043e8000c101d2a */
[----:B---3--:R1:W-:Y:S02]  /*6a40*/  @P5 STG.E.128 desc[UR42][R32.64+0x20], R28 ;  /* 0x0000201c20005986 */ /* 0x0083e4000c101d2a */
.L_x_9938:
[----:B------:R-:W-:Y:S05]  /*6a50*/  BSYNC B0 ;  /* 0x0000000000007941 */ /* 0x000fea0003800000 */
.L_x_9930:
        /* <DEDUP_REMOVED lines=17> */
.L_x_9964:
[----:B------:R-:W-:Y:S05]  /*6b70*/  BSYNC B0 ;  /* 0x0000000000007941 */ /* 0x000fea0003800000 */
.L_x_9963:
[----:B------:R-:W2:Y:S01]  /*6b80*/  SYNCS.PHASECHK.TRANS64.TRYWAIT P5, [R82+URZ+0x19cb0], R85 ;  /* 0x019cb055520075a7 */ /* 0x000ea200080a017f */
[----:B------:R-:W-:Y:S01]  /*6b90*/  BSSY B0, `(.L_x_9965) ;  /* 0x0000003000007945 */ /* 0x000fe20003800000 */
[----:B------:R-:W-:-:S03]  /*6ba0*/  ISETP.GE.AND P3, PT, R154, R84, PT ;  /* 0x000000549a00720c */ /* 0x000fc60003f66270 */
[----:B--2---:R-:W-:Y:S10]  /*6bb0*/  @!P5 BRA `(.L_x_9966) ;  /* 0x000001cc00a4d947 */ /* 0x004ff40003800000 */
.L_x_10274:
[----:B------:R-:W-:Y:S05]  /*6bc0*/  BSYNC B0 ;  /* 0x0000000000007941 */ /* 0x000fea0003800000 */
.L_x_9965:
[----:B------:R-:W-:Y:S04]  /*6bd0*/  BSSY B0, `(.L_x_9967) ;  /* 0x0000016000007945 */ /* 0x000fe80003800000 */
[----:B------:R-:W-:Y:S05]  /*6be0*/  @P3 BRA `(.L_x_9968) ;  /* 0x0000000000503947 */ /* 0x000fea0003800000 */
[----:B------:R-:W-:Y:S01]  /*6bf0*/  ULDC UR8, c[0x0][0x2f4] ;  /* 0x0000bd0000087ab9 */ /* 0x000fe20000000800 */
[----:B---3--:R-:W-:Y:S01]  /*6c00*/  IMAD.WIDE R12, R2, 0x80, R46 ;  /* 0x00000080020c7825 */ /* 0x008fe200078e022e */
[----:B------:R-:W-:Y:S01]  /*6c10*/  ISETP.GE.AND P5, PT, R152, UR8, PT ;  /* 0x0000000898007c0c */ /* 0x000fe2000bfa6270 */
[----:B------:R-:W-:Y:S01]  /*6c20*/  ULDC.64 UR4, c[0x0][0x328] ;  /* 0x0000ca0000047ab9 */ /* 0x000fe20000000a00 */
[----:B------:R-:W-:Y:S01]  /*6c30*/  ULDC.64 UR6, c[0x0][0x318] ;  /* 0x0000c60000067ab9 */ /* 0x000fe20000000a00 */
[----:B------:R-:W-:Y:S02]  /*6c40*/  IMAD.MOV.U32 R14, RZ, RZ, R56 ;  /* 0x000000ffff0e7224 */ /* 0x000fe400078e0038 */
[----:B------:R-:W-:Y:S02]  /*6c50*/  IMAD.MOV.U32 R15, RZ, RZ, R0 ;  /* 0x000000ffff0f7224 */ /* 0x000fe400078e0000 */
[----:B------:R-:W-:Y:S02]  /*6c60*/  IMAD R13, R13, UR4, RZ ;  /* 0x000000040d0d7c24 */ /* 0x000fe4000f8e02ff */
[----:B------:R-:W-:-:S04]  /*6c70*/  IMAD.WIDE.U32 R14, R12, UR4, R14 ;  /* 0x000000040c0e7c25 */ /* 0x000fc8000f8e000e */
[----:B-1----:R-:W1:Y:S01]  /*6c80*/  @!P5 LDS.128 R8, [R83+0x9000] ;  /* 0x009000005308d984 */ /* 0x002e620000000c00 */
[----:B------:R-:W-:Y:S01]  /*6c90*/  IMAD R13, R12, UR5, R13 ;  /* 0x000000050c0d7c24 */ /* 0x000fe2000f8e020d */
[----:B------:R-:W-:-:S04]  /*6ca0*/  IADD3 R28, P3, R14, UR6, RZ ;  /* 0x000000060e1c7c10 */ /* 0x000fc8000ff7e0ff */
[----:B------:R-:W-:Y:S02]  /*6cb0*/  IADD3.X R29, R15, UR7, R13, P3, !PT ;  /* 0x000000070f1d7c10 */ /* 0x000fe40009ffe40d */
[----:B------:R-:W-:-:S03]  /*6cc0*/  ISETP.GE.AND P3, PT, R80, UR8, PT ;  /* 0x0000000850007c0c */ /* 0x000fc6000bf66270 */
[----:B-1----:R-:W-:Y:S01]  /*6cd0*/  @!P5 STG.E.128 desc[UR42][R28.64], R8 ;  /* 0x000000081c00d986 */ /* 0x002fe2000c101d2a */
[----:B------:R-:W-:-:S09]  /*6ce0*/  ISETP.GE.AND P5, PT, R64, UR8, PT ;  /* 0x0000000840007c0c */ /* 0x000fd2000bfa6270 */
[----:B------:R-:W1:Y:S04]  /*6cf0*/  @!P3 LDS.128 R8, [R83+0xa000] ;  /* 0x00a000005308b984 */ /* 0x000e680000000c00 */
[----:B------:R-:W3:Y:S04]  /*6d00*/  @!P5 LDS.128 R12, [R83+0xb000] ;  /* 0x00b00000530cd984 */ /* 0x000ee80000000c00 */
[----:B-1----:R1:W-:Y:S04]  /*6d10*/  @!P3 STG.E.128 desc[UR42][R28.64+0x20], R8 ;  /* 0x000020081c00b986 */ /* 0x0023e8000c101d2a */
[----:B---3--:R1:W-:Y:S02]  /*6d20*/  @!P5 STG.E.128 desc[UR42][R28.64+0x40], R12 ;  /* 0x0000400c1c00d986 */ /* 0x0083e4000c101d2a */
.L_x_9968:
[----:B------:R-:W-:Y:S05]  /*6d30*/  BSYNC B0 ;  /* 0x0000000000007941 */ /* 0x000fea0003800000 */
.L_x_9967:
[----:B-1----:R-:W5:Y:S01]  /*6d40*/  LDL.LU R9, [R1+0x8] ;  /* 0x0000080001097983 */ /* 0x002f620000300800 */
[----:B0-2---:R-:W-:Y:S01]  /*6d50*/  @!P4 VIADD R82, R82, 0x19cc0 ;  /* 0x00019cc05252c836 */ /* 0x005fe20000000000 */
[----:B------:R-:W-:Y:S01]  /*6d60*/  PLOP3.LUT P3, PT, PT, PT, PT, 0x8, 0x0 ;  /* 0x000000000000781c */ /* 0x000fe20003f6e170 */
        /* <DEDUP_REMOVED lines=13> */
[----:B-----5:R-:W-:-:S05]  /*6e40*/  LOP3.LUT R9, R9, R8, RZ, 0x3c, !PT ;  /* 0x0000000809097212 */ /* 0x020fca00078e3cff */
[----:B------:R0:W-:Y:S01]  /*6e50*/  STL [R1+0x8], R9 ;  /* 0x0000080901007387 */ /* 0x0001e20000100800 */
[----:B------:R-:W-:Y:S05]  /*6e60*/  @P2 BRA `(.L_x_9969) ;  /* 0xffffffb800f42947 */ /* 0x000fea000383ffff */
.L_x_9925:
[----:B------:R-:W-:Y:S04]  /*6e70*/  BSSY B0, `(.L_x_9970) ;  /* 0x0000004000007945 */ /* 0x000fe80003800000 */
[----:B------:R-:W-:Y:S05]  /*6e80*/  @P3 BRA `(.L_x_9971) ;  /* 0x0000000000083947 */ /* 0x000fea0003800000 */
[----:B------:R-:W1:Y:S02]  /*6e90*/  FENCE.VIEW.ASYNC.G ;  /* 0x00000000000073c6 */ /* 0x000e640000000100 */
[----:B-1----:R-:W-:Y:S06]  /*6ea0*/  BAR.ARV 0xc, 0x200 ;  /* 0x0308000000007b1d */ /* 0x002fec0000002000 */
.L_x_9971:
[----:B------:R-:W-:Y:S05]  /*6eb0*/  BSYNC B0 ;  /* 0x0000000000007941 */ /* 0x000fea0003800000 */
.L_x_9970:
[----:B------:R-:W2:Y:S01]  /*6ec0*/  LDL R4, [R1+0x4c] ;  /* 0x00004c0001047983 */ /* 0x000ea20000100800 */
[----:B------:R-:W-:Y:S01]  /*6ed0*/  ULDC.64 UR6, c[0x0][0x998] ;  /* 0x0002660000067ab9 */ /* 0x000fe20000000a00 */
[----:B------:R-:W-:Y:S02]  /*6ee0*/  ULDC.64 UR4, c[0x0][0x990] ;  /* 0x0002640000047ab9 */ /* 0x000fe40000000a00 */
[----:B---3--:R-:W3:Y:S01]  /*6ef0*/  LDL R15, [R1+0x3c] ;  /* 0x00003c00010f7983 */ /* 0x008ee20000100800 */
[----:B------:R-:W-:Y:S02]  /*6f00*/  ISETP.NE.U32.AND P1, PT, RZ, UR6, PT ;  /* 0x00000006ff007c0c */ /* 0x000fe4000bf25070 */
[----:B------:R-:W-:Y:S01]  /*6f10*/  ISETP.NE.U32.AND P0, PT, RZ, UR4, PT ;  /* 0x00000004ff007c0c */ /* 0x000fe2000bf05070 */
[----:B------:R-:W4:Y:S01]  /*6f20*/  LDL R14, [R1+0xc] ;  /* 0x00000c00010e7983 */ /* 0x000f220000100800 */
[----:B------:R-:W-:Y:S02]  /*6f30*/  ISETP.NE.AND.EX P1, PT, RZ, UR7, PT, P1 ;  /* 0x00000007ff007c0c */ /* 0x000fe4000bf25310 */
[----:B------:R-:W-:-:S11]  /*6f40*/  ISETP.NE.AND.EX P0, PT, RZ, UR5, PT, P0 ;  /* 0x00000005ff007c0c */ /* 0x000fd6000bf05300 */
[----:B0-----:R-:W0:Y:S08]  /*6f50*/  @P1 LDC.64 R8, c[0x0][0x9b8] ;  /* 0x00026e00ff081b82 */ /* 0x001e300000000a00 */
[----:B------:R-:W1:Y:S08]  /*6f60*/  @P0 LDC.64 R6, c[0x0][0x9a8] ;  /* 0x00026a00ff060b82 */ /* 0x000e700000000a00 */
[----:B------:R-:W3:Y:S08]  /*6f70*/  @P0 LDC.64 R10, c[0x0][0x9b0] ;  /* 0x00026c00ff0a0b82 */ /* 0x000ef00000000a00 */
[----:B------:R-:W3:Y:S01]  /*6f80*/  @P1 LDC.64 R12, c[0x0][0x9c0] ;  /* 0x00027000ff0c1b82 */ /* 0x000ee20000000a00 */
[----:B--2---:R-:W-:-:S02]  /*6f90*/  @P1 SHF.R.S32.HI R5, RZ, 0x1f, R4 ;  /* 0x0000001fff051819 */ /* 0x004fc40000011404 */
[----:B------:R-:W-:-:S03]  /*6fa0*/  @P0 SHF.R.S32.HI R3, RZ, 0x1f, R4 ;  /* 0x0000001fff030819 */ /* 0x000fc60000011404 */
[----:B0-----:R-:W-:Y:S02]  /*6fb0*/  @P1 IMAD R2, R5, R8, RZ ;  /* 0x0000000805021224 */ /* 0x001fe400078e02ff */
[-C--:B-1----:R-:W-:Y:S02]  /*6fc0*/  @P0 IMAD R0, R3, R6.reuse, RZ ;  /* 0x0000000603000224 */ /* 0x082fe400078e02ff */
[C---:B------:R-:W-:Y:S02]  /*6fd0*/  @P1 IMAD R9, R4.reuse, R9, R2 ;  /* 0x0000000904091224 */ /* 0x040fe400078e0202 */
[C---:B------:R-:W-:Y:S02]  /*6fe0*/  @P0 IMAD R7, R4.reuse, R7, R0 ;  /* 0x0000000704070224 */ /* 0x040fe400078e0200 */
[----:B------:R-:W-:-:S04]  /*6ff0*/  @P0 IMAD.WIDE.U32 R2, R4, R6, RZ ;  /* 0x0000000604020225 */ /* 0x000fc800078e00ff */
[----:B------:R-:W-:-:S04]  /*7000*/  @P1 IMAD.WIDE.U32 R4, R4, R8, RZ ;  /* 0x0000000804041225 */ /* 0x000fc800078e00ff */
[----:B------:R-:W-:Y:S02]  /*7010*/  @P0 IMAD.IADD R3, R3, 0x1, R7 ;  /* 0x0000000103030824 */ /* 0x000fe400078e0207 */
[----:B------:R-:W-:Y:S02]  /*7020*/  @P1 IMAD.IADD R5, R5, 0x1, R9 ;  /* 0x0000000105051824 */ /* 0x000fe400078e0209 */
[----:B---3--:R-:W-:-:S04]  /*7030*/  @P0 IMAD.WIDE.U32 R2, R15, R10, R2 ;  /* 0x0000000a0f020225 */ /* 0x008fc800078e0002 */
[C---:B------:R-:W-:Y:S01]  /*7040*/  @P1 IMAD.WIDE.U32 R6, R15.reuse, R12, R4 ;  /* 0x0000000c0f061225 */ /* 0x040fe200078e0004 */
[----:B------:R-:W-:Y:S01]  /*7050*/  @P0 LEA R4, P2, R2, UR4, 0x2 ;  /* 0x0000000402040c11 */ /* 0x000fe2000f8410ff */
[----:B------:R-:W-:Y:S02]  /*7060*/  ULDC UR4, c[0x0][0x988] ;  /* 0x0002620000047ab9 */ /* 0x000fe40000000800 */
[C---:B------:R-:W-:Y:S01]  /*7070*/  @P0 IMAD R5, R15.reuse, R11, R3 ;  /* 0x0000000b0f050224 */ /* 0x040fe200078e0203 */
[----:B------:R-:W-:Y:S01]  /*7080*/  @P1 LEA R8, P3, R6, UR6, 0x2 ;  /* 0x0000000606081c11 */ /* 0x000fe2000f8610ff */
[----:B------:R-:W-:Y:S02]  /*7090*/  @P1 IMAD R3, R15, R13, R7 ;  /* 0x0000000d0f031224 */ /* 0x000fe400078e0207 */
[----:B------:R-:W-:Y:S01]  /*70a0*/  IMAD.MOV.U32 R7, RZ, RZ, 0x3f800000 ;  /* 0x3f800000ff077424 */ /* 0x000fe200078e00ff */
[----:B------:R-:W-:Y:S01]  /*70b0*/  @P0 LEA.HI.X R5, R2, UR5, R5, 0x2, P2 ;  /* 0x0000000502050c11 */ /* 0x000fe200090f1405 */
[----:B------:R-:W-:Y:S01]  /*70c0*/  IMAD.MOV.U32 R0, RZ, RZ, 0x3f800000 ;  /* 0x3f800000ff007424 */ /* 0x000fe200078e00ff */
[----:B------:R-:W-:Y:S01]  /*70d0*/  @P1 LEA.HI.X R9, R6, UR7, R3, 0x2, P3 ;  /* 0x0000000706091c11 */ /* 0x000fe200098f1403 */
[----:B------:R-:W0:Y:S02]  /*70e0*/  LDC R2, c[0x0][0x448] ;  /* 0x00011200ff027b82 */ /* 0x000e240000000800 */
[----:B------:R1:W2:Y:S04]  /*70f0*/  @P0 LDG.E R7, desc[UR42][R4.64] ;  /* 0x0000002a04070981 */ /* 0x0002a8000c1e1900 */
[----:B------:R-:W2:Y:S01]  /*7100*/  @P1 LDG.E R0, desc[UR42][R8.64] ;  /* 0x0000002a08001981 */ /* 0x000ea2000c1e1900 */
[----:B----4-:R-:W-:Y:S01]  /*7110*/  VIADD R6, R14, 0xbf ;  /* 0x000000bf0e067836 */ /* 0x010fe20000000000 */
[----:B0-----:R-:W-:-:S02]  /*7120*/  ISETP.NE.AND P1, PT, R2, 0x1, PT ;  /* 0x000000010200780c */ /* 0x001fc40003f25270 */
[----:B------:R-:W0:Y:S11]  /*7130*/  LDC.64 R2, c[0x0][0x9e0] ;  /* 0x00027800ff027b82 */ /* 0x000e360000000a00 */
[----:B------:R-:W3:Y:S08]  /*7140*/  @P1 LDC R11, c[0x0][0x44c] ;  /* 0x00011300ff0b1b82 */ /* 0x000ef00000000800 */
[----:B------:R-:W4:Y:S01]  /*7150*/  @P1 LDC R10, c[0x0][0x450] ;  /* 0x00011400ff0a1b82 */ /* 0x000f220000000800 */
[----:B0-----:R-:W-:Y:S01]  /*7160*/  ISETP.GE.AND P2, PT, R3, 0x1, PT ;  /* 0x000000010300780c */ /* 0x001fe20003f46270 */
[----:B---3--:R-:W-:-:S05]  /*7170*/  @P1 IMAD.HI.U32 R11, R6, R11, RZ ;  /* 0x0000000b060b1227 */ /* 0x008fca00078e00ff */
[----:B----4-:R-:W-:-:S05]  /*7180*/  @P1 SHF.R.U32.HI R6, RZ, R10, R11 ;  /* 0x0000000aff061219 */ /* 0x010fca000001160b */
[----:B-1----:R-:W-:-:S04]  /*7190*/  IMAD.IADD R5, R87, 0x1, R6 ;  /* 0x0000000157057824 */ /* 0x002fc800078e0206 */
[----:B------:R-:W-:Y:S02]  /*71a0*/  IMAD.IADD R4, R5, 0x1, R2 ;  /* 0x0000000105047824 */ /* 0x000fe400078e0202 */
        /* <DEDUP_REMOVED lines=14> */
.L_x_9974:
[----:B------:R-:W-:-:S13]  /*7290*/  ISETP.NE.AND P0, PT, R3, 0x1, PT ;  /* 0x000000010300780c */ /* 0x000fda0003f05270 */
[----:B------:R-:W0:Y:S02]  /*72a0*/  @P0 LDC.64 R6, c[0x0][0x9e8] ;  /* 0x00027a00ff060b82 */ /* 0x000e240000000a00 */
[----:B0-----:R-:W-:-:S05]  /*72b0*/  @P0 IMAD.HI.U32 R6, R0, R6, RZ ;  /* 0x0000000600060227 */ /* 0x001fca00078e00ff */
[----:B------:R-:W-:-:S07]  /*72c0*/  @P0 SHF.R.U32.HI R0, RZ, R7, R6 ;  /* 0x00000007ff000219 */ /* 0x000fce0000011606 */
.L_x_9975:
[----:B------:R-:W-:Y:S05]  /*72d0*/  BSYNC B0 ;  /* 0x0000000000007941 */ /* 0x000fea0003800000 */
.L_x_9973:
[----:B------:R-:W-:-:S05]  /*72e0*/  IMAD R5, R0, R3, R3 ;  /* 0x0000000300057224 */ /* 0x000fca00078e0203 */
[----:B------:R-:W-:-:S07]  /*72f0*/  VIMNMX R4, R4, R5, PT ;  /* 0x0000000504047248 */ /* 0x000fce0003fe0100 */
.L_x_9972:
        /* <DEDUP_REMOVED lines=24> */
.L_x_9978:
[----:B------:R-:W-:-:S13]  /*7480*/  ISETP.NE.AND P0, PT, R3, 0x1, PT ;  /* 0x000000010300780c */ /* 0x000fda0003f05270 */
[----:B------:R-:W0:Y:S02]  /*7490*/  @P0 LDC.64 R6, c[0x0][0x9e8] ;  /* 0x00027a00ff060b82 */ /* 0x000e240000000a00 */
[----:B0-----:R-:W-:-:S05]  /*74a0*/  @P0 IMAD.HI.U32 R6, R0, R6, RZ ;  /* 0x0000000600060227 */ /* 0x001fca00078e00ff */
[----:B------:R-:W-:-:S07]  /*74b0*/  @P0 SHF.R.U32.HI R0, RZ, R7, R6 ;  /* 0x00000007ff000219 */ /* 0x000fce0000011606 */
.L_x_9979:
[----:B------:R-:W-:Y:S05]  /*74c0*/  BSYNC B0 ;  /* 0x0000000000007941 */ /* 0x000fea0003800000 */
.L_x_9977:
[----:B------:R-:W-:-:S05]  /*74d0*/  IMAD R3, R0, R3, RZ ;  /* 0x0000000300037224 */ /* 0x000fca00078e02ff */
[----:B------:R-:W-:-:S07]  /*74e0*/  VIMNMX R4, R4, R3, !PT ;  /* 0x0000000304047248 */ /* 0x000fce0007fe0100 */
.L_x_9976:
[----:B------:R-:W-:Y:S01]  /*74f0*/  SHF.R.S32.HI R3, RZ, 0x1f, R4 ;  /* 0x0000001fff037819 */ /* 0x000fe20000011404 */
[----:B------:R-:W-:Y:S01]  /*7500*/  BSSY B0, `(.L_x_9980) ;  /* 0x0000027000007945 */ /* 0x000fe20003800000 */
[----:B------:R-:W-:Y:S02]  /*7510*/  IMAD.MOV.U32 R88, RZ, RZ, RZ ;  /* 0x000000ffff587224 */ /* 0x000fe400078e00ff */
[----:B------:R-:W-:-:S04]  /*7520*/  LEA.HI R3, R3, R4, RZ, 0x7 ;  /* 0x0000000403037211 */ /* 0x000fc800078f38ff */
[----:B------:R-:W-:-:S04]  /*7530*/  SHF.R.S32.HI R3, RZ, 0x7, R3 ;  /* 0x00000007ff037819 */ /* 0x000fc80000011403 */
        /* <DEDUP_REMOVED lines=35> */
.L_x_9981:
[----:B------:R-:W-:Y:S05]  /*7770*/  BSYNC B0 ;  /* 0x0000000000007941 */ /* 0x000fea0003800000 */
.L_x_9980:
[----:B------:R-:W2:Y:S01]  /*7780*/  LDL R0, [R1+0x68] ;  /* 0x0000680001007983 */ /* 0x000ea20000100800 */
[----:B------:R-:W-:Y:S02]  /*7790*/  PLOP3.LUT P0, PT, PT, PT, PT, 0x80, 0x0 ;  /* 0x000000000000781c */ /* 0x000fe40003f0f070 */
        /* <DEDUP_REMOVED lines=25> */
[----:B--2---:R-:W-:Y:S02]  /*7930*/  IMAD R3, R0, R88, R11 ;  /* 0x0000005800037224 */ /* 0x004fe400078e020b */
[----:B------:R-:W-:-:S03]  /*7940*/  IMAD.MOV.U32 R0, RZ, RZ, RZ ;  /* 0x000000ffff007224 */ /* 0x000fc600078e00ff */
[----:B------:R0:W-:Y:S01]  /*7950*/  STL [R1+0x38], R3 ;  /* 0x0000380301007387 */ /* 0x0001e20000100800 */
[----:B------:R-:W-:Y:S02]  /*7960*/  VIADDMNMX R88, R3, R88, R9, PT ;  /* 0x0000005803587246 */ /* 0x000fe40003800109 */
[----:B------:R-:W-:Y:S02]  /*7970*/  CS2R R8, SRZ ;  /* 0x0000000000087805 */ /* 0x000fe4000001ff00 */
        /* <DEDUP_REMOVED lines=34> */
.L_x_9984:
[----:B------:R-:W-:Y:S05]  /*7ba0*/  BSYNC B6 ;  /* 0x0000000000067941 */ /* 0x000fea0003800000 */
.L_x_9983:
        /* <DEDUP_REMOVED lines=13> */
.L_x_9988:
[----:B-1----:R1:W2:Y:S02]  /*7c80*/  SYNCS.PHASECHK.TRANS64.TRYWAIT P0, [R16+URZ+0x19c00], R3 ;  /* 0x019c0003100075a7 */ /* 0x0022a4000800017f */
[----:B--2---:R-:W-:Y:S05]  /*7c90*/  @!P0 NANOSLEEP.SYNCS 0x989680 ;  /* 0x009896800000895d */ /* 0x004fea0003900000 */
[----:B------:R-:W2:Y:S02]  /*7ca0*/  @!P0 SYNCS.PHASECHK.TRANS64 P0, [R16+URZ+0x19c00], R3 ;  /* 0x019c0003100085a7 */ /* 0x000ea4000800007f */
[----:B--2---:R-:W-:Y:S05]  /*7cb0*/  @!P0 BRA `(.L_x_9988) ;  /* 0xfffffffc00f08947 */ /* 0x004fea000383ffff */
.L_x_9987:
[----:B------:R-:W-:Y:S05]  /*7cc0*/  BSYNC B0 ;  /* 0x0000000000007941 */ /* 0x000fea0003800000 */
.L_x_9986:
[----:B------:R-:W-:Y:S05]  /*7cd0*/  BRA `(.L_x_9989) ;  /* 0x00000044006c7947 */ /* 0x000fea0003800000 */
.L_x_9985:
        /* <DEDUP_REMOVED lines=30> */
.L_x_9991:
[----:B------:R-:W-:Y:S05]  /*7ec0*/  BSYNC B6 ;  /* 0x0000000000067941 */ /* 0x000fea0003800000 */
.L_x_9990:
[----:B------:R-:W2:Y:S01]  /*7ed0*/  LDL R21, [R1+0xc] ;  /* 0x00000c0001157983 */ /* 0x000ea20000100800 */
[----:B------:R-:W-:-:S03]  /*7ee0*/  ULDC.U8 UR4, c[0x0][0x410] ;  /* 0x0001040000047ab9 */ /* 0x000fc60000000000 */
[----:B------:R-:W3:Y:S01]  /*7ef0*/  LDL R20, [R1+0x50] ;  /* 0x0000500001147983 */ /* 0x000ee20000100800 */
[----:B------:R-:W-:Y:S01]  /*7f00*/  ISETP.NE.AND P0, PT, RZ, UR4, PT ;  /* 0x00000004ff007c0c */ /* 0x000fe2000bf05270 */
[----:B------:R-:W-:Y:S01]  /*7f10*/  BSSY B0, `(.L_x_9992) ;  /* 0x000042f000007945 */ /* 0x000fe20003800000 */
[----:B--2---:R-:W-:Y:S02]  /*7f20*/  IMAD.IADD R10, R154, 0x1, R21 ;  /* 0x000000019a0a7824 */ /* 0x004fe400078e0215 */
[----:B---3--:R-:W-:-:S09]  /*7f30*/  IMAD.IADD R37, R16, 0x1, R20 ;  /* 0x0000000110257824 */ /* 0x008fd200078e0214 */
[----:B------:R-:W-:Y:S05]  /*7f40*/  @!P0 BRA `(.L_x_9993) ;  /* 0x0000001c00448947 */ /* 0x000fea0003800000 */
[----:B------:R-:W0:Y:S01]  /*7f50*/  LDC R39, c[0x0][0x448] ;  /* 0x00011200ff277b82 */ /* 0x000e220000000800 */
[----:B------:R-:W-:Y:S01]  /*7f60*/  IMAD.MOV.U32 R5, RZ, RZ, R10 ;  /* 0x000000ffff057224 */ /* 0x000fe200078e000a */
        /* <DEDUP_REMOVED lines=8> */
[----:B------:R-:W1:Y:S01]  /*7ff0*/  @P0 LDC R7, c[0x0][0x450] ;  /* 0x00011400ff070b82 */ /* 0x000e620000000800 */
[----:B0-----:R-:W-:-:S05]  /*8000*/  @P0 IMAD.HI.U32 R0, R10, R3, RZ ;  /* 0x000000030a000227 */ /* 0x001fca00078e00ff */
[----:B-1----:R-:W-:Y:S01]  /*8010*/  @P0 SHF.R.U32.HI R5, RZ, R7, R0 ;  /* 0x00000007ff050219 */ /* 0x002fe20000011600 */
[----:B------:R-:W-:-:S03]  /*8020*/  IMAD.MOV.U32 R7, RZ, RZ, R29 ;  /* 0x000000ffff077224 */ /* 0x000fc600078e001d */
[----:B------:R-:W-:Y:S01]  /*8030*/  SHF.R.S32.HI R0, RZ, 0x1f, R5 ;  /* 0x0000001fff007819 */ /* 0x000fe20000011405 */
[----:B------:R-:W-:-:S04]  /*8040*/  IMAD.WIDE.U32 R6, R5, UR4, R6 ;  /* 0x0000000405067c25 */ /* 0x000fc8000f8e0006 */
[----:B------:R-:W-:Y:S02]  /*8050*/  IMAD R4, R0, UR4, RZ ;  /* 0x0000000400047c24 */ /* 0x000fe4000f8e02ff */
[----:B------:R-:W-:-:S04]  /*8060*/  IMAD.WIDE.U32 R8, R5, UR6, R8 ;  /* 0x0000000605087c25 */ /* 0x000fc8000f8e0008 */
[----:B------:R-:W-:Y:S02]  /*8070*/  IMAD R0, R0, UR6, RZ ;  /* 0x0000000600007c24 */ /* 0x000fe4000f8e02ff */
[C---:B------:R-:W-:Y:S01]  /*8080*/  IMAD R13, R5.reuse, UR5, R4 ;  /* 0x00000005050d7c24 */ /* 0x040fe2000f8e0204 */
        /* <DEDUP_REMOVED lines=12> */
.L_x_10280:
[----:B0-----:R-:W5:Y:S04]  /*8150*/  LDL R5, [R1] ;  /* 0x0000000001057983 */ /* 0x001f680000100800 */
[----:B------:R-:W2:Y:S01]  /*8160*/  LDL R6, [R1+0x60] ;  /* 0x0000600001067983 */ /* 0x000ea20000100800 */
[----:B------:R-:W-:Y:S01]  /*8170*/  BSSY B1, `(.L_x_9995) ;  /* 0x0000030000017945 */ /* 0x000fe20003800000 */
[----:B------:R-:W-:Y:S02]  /*8180*/  CS2R R26, SRZ ;  /* 0x00000000001a7805 */ /* 0x000fe4000001ff00 */
[----:B------:R-:W-:Y:S02]  /*8190*/  CS2R R12, SRZ ;  /* 0x00000000000c7805 */ /* 0x000fe4000001ff00 */
[----:B------:R-:W-:-:S02]  /*81a0*/  CS2R R8, SRZ ;  /* 0x0000000000087805 */ /* 0x000fc4000001ff00 */
[----:B------:R-:W-:Y:S02]  /*81b0*/  CS2R R24, SRZ ;  /* 0x0000000000187805 */ /* 0x000fe4000001ff00 */
[----:B------:R-:W-:Y:S01]  /*81c0*/  CS2R R20, SRZ ;  /* 0x0000000000147805 */ /* 0x000fe2000001ff00 */
[----:B-----5:R-:W-:Y:S01]  /*81d0*/  IMAD R39, R5, R39, RZ ;  /* 0x0000002705277224 */ /* 0x020fe200078e02ff */
[----:B--2---:R-:W-:-:S04]  /*81e0*/  LEA.HI R5, R6, R6, RZ, 0x1 ;  /* 0x0000000606057211 */ /* 0x004fc800078f08ff */
[----:B------:R-:W-:Y:S02]  /*81f0*/  ISETP.GE.AND P0, PT, R10, R39, PT ;  /* 0x000000270a00720c */ /* 0x000fe40003f06270 */
[----:B------:R-:W-:Y:S02]  /*8200*/  CS2R R10, SRZ ;  /* 0x00000000000a7805 */ /* 0x000fe4000001ff00 */
[----:B------:R-:W-:-:S05]  /*8210*/  LOP3.LUT R5, R5, 0xfffffffe, RZ, 0xc0, !PT ;  /* 0xfffffffe05057812 */ /* 0x000fca00078ec0ff */
[----:B------:R-:W-:-:S05]  /*8220*/  IMAD.IADD R5, R6, 0x1, -R5 ;  /* 0x0000000106057824 */ /* 0x000fca00078e0a05 */
[----:B------:R-:W-:Y:S01]  /*8230*/  SHF.L.U32 R5, R5, 0x1f, RZ ;  /* 0x0000001f05057819 */ /* 0x000fe200000006ff */
[----:B------:R-:W-:Y:S06]  /*8240*/  @P0 BRA `(.L_x_9996) ;  /* 0x0000000000880947 */ /* 0x000fec0003800000 */
[----:B------:R-:W2:Y:S01]  /*8250*/  LDL R34, [R1+0x28] ;  /* 0x0000280001227983 */ /* 0x000ea20000100800 */
[----:B------:R-:W-:-:S03]  /*8260*/  ULDC UR4, c[0x0][0x3f4] ;  /* 0x0000fd0000047ab9 */ /* 0x000fc60000000800 */
[----:B------:R-:W3:Y:S04]  /*8270*/  LDL.64 R28, [R1+0x10] ;  /* 0x00001000011c7983 */ /* 0x000ee80000100a00 */
[----:B------:R-:W4:Y:S01]  /*8280*/  LDL R15, [R1+0x2c] ;  /* 0x00002c00010f7983 */ /* 0x000f220000100800 */
[----:B------:R-:W-:Y:S02]  /*8290*/  CS2R R20, SRZ ;  /* 0x0000000000147805 */ /* 0x000fe4000001ff00 */
[----:B------:R-:W-:Y:S02]  /*82a0*/  CS2R R12, SRZ ;  /* 0x00000000000c7805 */ /* 0x000fe4000001ff00 */
[----:B------:R-:W-:Y:S02]  /*82b0*/  CS2R R24, SRZ ;  /* 0x0000000000187805 */ /* 0x000fe4000001ff00 */
[----:B------:R-:W-:-:S02]  /*82c0*/  CS2R R26, SRZ ;  /* 0x00000000001a7805 */ /* 0x000fc4000001ff00 */
[----:B------:R-:W-:Y:S02]  /*82d0*/  CS2R R10, SRZ ;  /* 0x00000000000a7805 */ /* 0x000fe4000001ff00 */
[----:B--2---:R-:W-:Y:S02]  /*82e0*/  ISETP.GE.AND P2, PT, R34, UR4, PT ;  /* 0x0000000422007c0c */ /* 0x004fe4000bf46270 */
[----:B------:R-:W-:Y:S02]  /*82f0*/  SHF.R.S32.HI R7, RZ, 0x1f, R34 ;  /* 0x0000001fff077819 */ /* 0x000fe40000011422 */
[----:B---3--:R-:W-:Y:S02]  /*8300*/  ISETP.GE.AND P1, PT, R28, UR4, PT ;  /* 0x000000041c007c0c */ /* 0x008fe4000bf26270 */
[----:B----4-:R-:W-:Y:S02]  /*8310*/  ISETP.GE.AND P0, PT, R15, UR4, PT ;  /* 0x000000040f007c0c */ /* 0x010fe4000bf06270 */
[----:B------:R-:W-:-:S05]  /*8320*/  SHF.R.S32.HI R9, RZ, 0x1f, R15 ;  /* 0x0000001fff097819 */ /* 0x000fca000001140f */
[CC--:B------:R-:W-:Y:S02]  /*8330*/  @!P2 IADD3 R32, P6, R34.reuse, R3.reuse, RZ ;  /* 0x000000032220a210 */ /* 0x0c0fe40007fde0ff */
[-C--:B------:R-:W-:Y:S02]  /*8340*/  @!P2 IADD3 R34, P5, R34, R14.reuse, RZ ;  /* 0x0000000e2222a210 */ /* 0x080fe40007fbe0ff */
[-C--:B------:R-:W-:Y:S01]  /*8350*/  @!P1 IADD3 R30, P3, R28, R3.reuse, RZ ;  /* 0x000000031c1e9210 */ /* 0x080fe20007f7e0ff */
[--C-:B-1----:R-:W-:Y:S02]  /*8360*/  @!P2 IMAD.X R33, R0, 0x1, R7.reuse, P6 ;  /* 0x000000010021a824 */ /* 0x102fe400030e0607 */
[----:B------:R-:W-:Y:S01]  /*8370*/  @!P2 IMAD.X R35, R4, 0x1, R7, P5 ;  /* 0x000000010423a824 */ /* 0x000fe200028e0607 */
[C---:B------:R-:W-:Y:S02]  /*8380*/  @!P0 IADD3 R6, P4, R15.reuse, R3, RZ ;  /* 0x000000030f068210 */ /* 0x040fe40007f9e0ff */
[----:B------:R-:W-:Y:S01]  /*8390*/  @!P1 SHF.R.S32.HI R3, RZ, 0x1f, R28 ;  /* 0x0000001fff039819 */ /* 0x000fe2000001141c */
[----:B------:R0:W5:Y:S01]  /*83a0*/  @!P2 LD.E.64 R20, desc[UR42][R32.64] ;  /* 0x0000002a2014a980 */ /* 0x000162000c101b00 */
[-C--:B------:R-:W-:Y:S01]  /*83b0*/  @!P1 IADD3 R28, P6, R28, R14.reuse, RZ ;  /* 0x0000000e1c1c9210 */ /* 0x080fe20007fde0ff */
[C---:B------:R-:W-:Y:S01]  /*83c0*/  @!P0 IMAD.X R7, R0.reuse, 0x1, R9, P4 ;  /* 0x0000000100078824 */ /* 0x040fe200020e0609 */
[----:B------:R-:W-:Y:S01]  /*83d0*/  @!P0 IADD3 R14, P5, R15, R14, RZ ;  /* 0x0000000e0f0e8210 */ /* 0x000fe20007fbe0ff */
[--C-:B------:R-:W-:Y:S01]  /*83e0*/  @!P1 IMAD.X R31, R0, 0x1, R3.reuse, P3 ;  /* 0x00000001001f9824 */ /* 0x100fe200018e0603 */
[----:B------:R0:W5:Y:S01]  /*83f0*/  @!P2 LD.E.64 R12, desc[UR42][R34.64] ;  /* 0x0000002a220ca980 */ /* 0x000162000c101b00 */
[----:B------:R-:W-:-:S02]  /*8400*/  @!P1 IMAD.X R29, R4, 0x1, R3, P6 ;  /* 0x00000001041d9824 */ /* 0x000fc400030e0603 */
[----:B------:R-:W-:Y:S01]  /*8410*/  @!P0 IMAD.X R15, R4, 0x1, R9, P5 ;  /* 0x00000001040f8824 */ /* 0x000fe200028e0609 */
[----:B------:R-:W-:Y:S01]  /*8420*/  CS2R R8, SRZ ;  /* 0x0000000000087805 */ /* 0x000fe2000001ff00 */
[----:B------:R0:W5:Y:S04]  /*8430*/  @!P1 LD.E.64 R24, desc[UR42][R30.64] ;  /* 0x0000002a1e189980 */ /* 0x000168000c101b00 */
[----:B------:R0:W5:Y:S04]  /*8440*/  @!P1 LD.E.64 R26, desc[UR42][R28.64] ;  /* 0x0000002a1c1a9980 */ /* 0x000168000c101b00 */
[----:B------:R0:W5:Y:S04]  /*8450*/  @!P0 LD.E.64 R10, desc[UR42][R6.64] ;  /* 0x0000002a060a8980 */ /* 0x000168000c101b00 */
[----:B------:R0:W5:Y:S02]  /*8460*/  @!P0 LD.E.64 R8, desc[UR42][R14.64] ;  /* 0x0000002a0e088980 */ /* 0x000164000c101b00 */
.L_x_9996:
[----:B------:R-:W-:Y:S05]  /*8470*/  BSYNC B1 ;  /* 0x0000000000017941 */ /* 0x000fea0003800000 */
.L_x_9995:
[----:B-1----:R-:W2:Y:S01]  /*8480*/  LDL.LU R0, [R1+0x44] ;  /* 0x0000440001007983 */ /* 0x002ea20000300800 */
[----:B------:R-:W1:Y:S01]  /*8490*/  SYNCS.PHASECHK.TRANS64.TRYWAIT P0, [R16+URZ+0x19c00], R5 ;  /* 0x019c0005100075a7 */ /* 0x000e62000800017f */
[----:B------:R-:W-:Y:S01]  /*84a0*/  BSSY B1, `(.L_x_9997) ;  /* 0x0000005000017945 */ /* 0x000fe20003800000 */
[----:B--2---:R-:W-:-:S05]  /*84b0*/  IMAD R0, R0, -0xc0, R39 ;  /* 0xffffff4000007824 */ /* 0x004fca00078e0227 */
[----:B------:R-:W-:-:S04]  /*84c0*/  VIMNMX R3, R0, 0xc0, PT ;  /* 0x000000c000037848 */ /* 0x000fc80003fe0100 */
[----:B------:R-:W-:Y:S01]  /*84d0*/  ISETP.GE.AND P1, PT, R154, R3, PT ;  /* 0x000000039a00720c */ /* 0x000fe20003f26270 */
[----:B-1----:R-:W-:-:S12]  /*84e0*/  @!P0 BRA `(.L_x_9998) ;  /* 0x000001b400d88947 */ /* 0x002fd80003800000 */
.L_x_10281:
[----:B------:R-:W-:Y:S05]  /*84f0*/  BSYNC B1 ;  /* 0x0000000000017941 */ /* 0x000fea0003800000 */
.L_x_9997:
[----:B------:R-:W-:Y:S05]  /*8500*/  @P1 BRA `(.L_x_9999) ;  /* 0x0000003c003c1947 */ /* 0x000fea0003800000 */
[----:B0-----:R-:W2:Y:S01]  /*8510*/  LDL.64 R6, [R1+0x10] ;  /* 0x0000100001067983 */ /* 0x001ea20000100a00 */
[----:B------:R-:W2:Y:S03]  /*8520*/  LDC R0, c[0x0][0x3f4] ;  /* 0x0000fd00ff007b82 */ /* 0x000ea60000000800 */
[----:B---3--:R-:W3:Y:S04]  /*8530*/  LDL R4, [R1+0x28] ;  /* 0x0000280001047983 */ /* 0x008ee80000100800 */
[----:B------:R-:W4:Y:S01]  /*8540*/  LDL R3, [R1+0x2c] ;  /* 0x00002c0001037983 */ /* 0x000f220000100800 */
[----:B------:R-:W-:Y:S01]  /*8550*/  BSSY B1, `(.L_x_10000) ;  /* 0x000007b000017945 */ /* 0x000fe20003800000 */
[----:B--2---:R-:W-:-:S02]  /*8560*/  ISETP.GE.AND P0, PT, R6, R0, PT ;  /* 0x000000000600720c */ /* 0x004fc40003f06270 */
[-C--:B---3--:R-:W-:Y:S02]  /*8570*/  ISETP.GE.AND P1, PT, R4, R0.reuse, PT ;  /* 0x000000000400720c */ /* 0x088fe40003f26270 */
[----:B----4-:R-:W-:-:S09]  /*8580*/  ISETP.GE.AND P2, PT, R3, R0, PT ;  /* 0x000000000300720c */ /* 0x010fd20003f46270 */
[----:B------:R-:W-:Y:S05]  /*8590*/  @P0 BRA `(.L_x_10001) ;  /* 0x0000000400d80947 */ /* 0x000fea0003800000 */
[----:B-1----:R-:W0:Y:S01]  /*85a0*/  LDS.128 R4, [R37+0xf000] ;  /* 0x00f0000025047984 */ /* 0x002e220000000c00 */
        /* <DEDUP_REMOVED lines=11> */
[----:B------:R-:W-:-:S02]  /*8660*/  SHF.R.U32.HI R32, RZ, 0x10, R25 ;  /* 0x00000010ff207819 */ /* 0x000fc40000011619 */
[----:B------:R-:W-:Y:S02]  /*8670*/  SHF.R.U32.HI R15, RZ, 0x8, R26 ;  /* 0x00000008ff0f7819 */ /* 0x000fe4000001161a */
[----:B------:R-:W-:Y:S01]  /*8680*/  PRMT R28, R31, 0x7604, R28 ;  /* 0x000076041f1c7816 */ /* 0x000fe2000000001c */
[----:B------:R-:W-:Y:S01]  /*8690*/  IMAD.U32 R31, R30, 0x10000, RZ ;  /* 0x000100001e1f7824 */ /* 0x000fe200078e00ff */
[----:B------:R-:W-:Y:S02]  /*86a0*/  PRMT R3, R3, 0x7604, R0 ;  /* 0x0000760403037816 */ /* 0x000fe40000000000 */
[----:B------:R-:W-:Y:S01]  /*86b0*/  LOP3.LUT R29, R15, 0xff, RZ, 0xc0, !PT ;  /* 0x000000ff0f1d7812 */ /* 0x000fe200078ec0ff */
[----:B------:R-:W-:Y:S01]  /*86c0*/  IMAD.U32 R15, R32, 0x10000, RZ ;  /* 0x00010000200f7824 */ /* 0x000fe200078e00ff */
[----:B------:R-:W-:Y:S02]  /*86d0*/  LOP3.LUT R0, R26, 0xff, RZ, 0xc0, !PT ;  /* 0x000000ff1a007812 */ /* 0x000fe400078ec0ff */
[----:B------:R-:W-:-:S02]  /*86e0*/  LOP3.LUT R31, R28, 0xff0000, R31, 0xf8, !PT ;  /* 0x00ff00001c1f7812 */ /* 0x000fc400078ef81f */
[----:B------:R-:W-:Y:S02]  /*86f0*/  PRMT R29, R29, 0x7604, R0 ;  /* 0x000076041d1d7816 */ /* 0x000fe40000000000 */
[----:B------:R-:W-:Y:S02]  /*8700*/  LOP3.LUT R15, R14, 0xff0000, R15, 0xf8, !PT ;  /* 0x00ff00000e0f7812 */ /* 0x000fe400078ef80f */
[--C-:B------:R-:W-:Y:S02]  /*8710*/  LOP3.LUT R29, R29, 0xff0000, R26.reuse, 0xf8, !PT ;  /* 0x00ff00001d1d7812 */ /* 0x100fe400078ef81a */
[----:B------:R-:W-:Y:S02]  /*8720*/  LOP3.LUT R31, R31, 0xff000000, R27, 0xf8, !PT ;  /* 0xff0000001f1f7812 */ /* 0x000fe400078ef81b */
[----:B------:R-:W-:Y:S02]  /*8730*/  LOP3.LUT R27, R15, 0xff000000, R25, 0xf8, !PT ;  /* 0xff0000000f1b7812 */ /* 0x000fe400078ef819 */
[----:B------:R-:W-:-:S02]  /*8740*/  LOP3.LUT R30, R29, 0xff000000, R26, 0xf8, !PT ;  /* 0xff0000001d1e7812 */ /* 0x000fc400078ef81a */
[--C-:B------:R-:W-:Y:S02]  /*8750*/  LOP3.LUT R3, R3, 0xff0000, R24.reuse, 0xf8, !PT ;  /* 0x00ff000003037812 */ /* 0x100fe400078ef818 */
[-C--:B0-----:R-:W-:Y:S02]  /*8760*/  F2FP.F16.E4M3.UNPACK_B R0, R6.reuse.H1 ;  /* 0x00000006ff00723e */ /* 0x081fe400030006ff */
[----:B------:R-:W-:Y:S02]  /*8770*/  F2FP.F16.E4M3.UNPACK_B R32, R31 ;  /* 0x0000001fff20723e */ /* 0x000fe400020006ff */
[----:B------:R-:W-:Y:S01]  /*8780*/  F2FP.F16.E4M3.UNPACK_B R26, R27 ;  /* 0x0000001bff1a723e */ /* 0x000fe200020006ff */
[----:B------:R-:W-:Y:S01]  /*8790*/  HADD2.F32 R15, -RZ, R0.H1_H1 ;  /* 0x30000000ff0f7230 */ /* 0x000fe20000004100 */
[----:B------:R-:W-:Y:S01]  /*87a0*/  LOP3.LUT R28, R3, 0xff000000, R24, 0xf8, !PT ;  /* 0xff000000031c7812 */ /* 0x000fe200078ef818 */
[----:B------:R-:W-:Y:S01]  /*87b0*/  HADD2.F32 R33, -RZ, R32.H1_H1 ;  /* 0x30000020ff217230 */ /* 0x000fe20000004100 */
[----:B------:R-:W-:Y:S01]  /*87c0*/  F2FP.F16.E4M3.UNPACK_B R3, R6 ;  /* 0x00000006ff03723e */ /* 0x000fe200020006ff */
[----:B------:R-:W-:Y:S01]  /*87d0*/  HADD2.F32 R29, -RZ, R26.H1_H1 ;  /* 0x3000001aff1d7230 */ /* 0x000fe20000004100 */
[-C--:B------:R-:W-:Y:S01]  /*87e0*/  F2FP.F16.E4M3.UNPACK_B R24, R7.reuse ;  /* 0x00000007ff18723e */ /* 0x080fe200020006ff */
[----:B------:R-:W-:Y:S01]  /*87f0*/  HADD2.F32 R14, -RZ, R0.H0_H0 ;  /* 0x20000000ff0e7230 */ /* 0x000fe20000004100 */
[----:B------:R-:W-:Y:S01]  /*8800*/  F2FP.F16.E4M3.UNPACK_B R25, R7.H1 ;  /* 0x00000007ff19723e */ /* 0x000fe200030006ff */
[C---:B------:R-:W-:Y:S01]  /*8810*/  FMUL.FTZ R35, R15.reuse, R33 ;  /* 0x000000210f237220 */ /* 0x040fe20000410000 */
[----:B------:R-:W-:Y:S01]  /*8820*/  F2FP.F16.E4M3.UNPACK_B R6, R5 ;  /* 0x00000005ff06723e */ /* 0x000fe200020006ff */
[----:B------:R-:W-:Y:S01]  /*8830*/  FMUL.FTZ R34, R15, R29 ;  /* 0x0000001d0f227220 */ /* 0x000fe20000410000 */
[----:B------:R-:W-:Y:S01]  /*8840*/  F2FP.F16.E4M3.UNPACK_B R7, R5.H1 ;  /* 0x00000005ff07723e */ /* 0x000fe200030006ff */
[----:B------:R-:W-:Y:S01]  /*8850*/  HADD2.F32 R32, -RZ, R32.H0_H0 ;  /* 0x20000020ff207230 */ /* 0x000fe20000004100 */
[----:B------:R-:W-:Y:S01]  /*8860*/  F2FP.F16.E4M3.UNPACK_B R31, R31.H1 ;  /* 0x0000001fff1f723e */ /* 0x000fe200030006ff */
[----:B------:R-:W-:-:S02]  /*8870*/  HADD2.F32 R5, -RZ, R3.H1_H1 ;  /* 0x30000003ff057230 */ /* 0x000fc40000004100 */
[C---:B------:R-:W-:Y:S01]  /*8880*/  FFMA.FTZ R35, R14.reuse, R29, -R35 ;  /* 0x0000001d0e237223 */ /* 0x040fe20000010823 */
[----:B------:R-:W-:Y:S02]  /*8890*/  HADD2.F32 R26, -RZ, R26.H0_H0 ;  /* 0x2000001aff1a7230 */ /* 0x000fe40000004100 */
        /* <DEDUP_REMOVED lines=70> */
.L_x_10001:
[----:B------:R-:W-:Y:S05]  /*8d00*/  BSYNC B1 ;  /* 0x0000000000017941 */ /* 0x000fea0003800000 */
.L_x_10000:
[----:B------:R-:W-:Y:S04]  /*8d10*/  BSSY B1, `(.L_x_10002) ;  /* 0x000007c000017945 */ /* 0x000fe80003800000 */
[----:B------:R-:W-:Y:S05]  /*8d20*/  @P1 BRA `(.L_x_10003) ;  /* 0x0000000400e81947 */ /* 0x000fea0003800000 */
[----:B01----:R-:W0:Y:S01]  /*8d30*/  LDS.128 R4, [R37+0x10800] ;  /* 0x0108000025047984 */ /* 0x003e220000000c00 */
        /* <DEDUP_REMOVED lines=121> */
.L_x_10003:
[----:B------:R-:W-:Y:S05]  /*94d0*/  BSYNC B1 ;  /* 0x0000000000017941 */ /* 0x000fea0003800000 */
.L_x_10002:
[----:B------:R-:W-:Y:S05]  /*94e0*/  @P2 BRA `(.L_x_9999) ;  /* 0x0000002c00442947 */ /* 0x000fea0003800000 */
[----:B012---:R-:W0:Y:S01]  /*94f0*/  LDS.128 R4, [R37+0x12000] ;  /* 0x0120000025047984 */ /* 0x007e220000000c00 */
        /* <DEDUP_REMOVED lines=118> */
.L_x_9993:
        /* <DEDUP_REMOVED lines=32> */
.L_x_10287:
[----:B------:R-:W5:Y:S04]  /*9e60*/  LDL R4, [R1] ;  /* 0x0000000001047983 */ /* 0x000f680000100800 */
[----:B------:R-:W2:Y:S01]  /*9e70*/  LDL R13, [R1+0x60] ;  /* 0x00006000010d7983 */ /* 0x000ea20000100800 */
[----:B------:R-:W-:Y:S01]  /*9e80*/  BSSY B1, `(.L_x_10005) ;  /* 0x000002c000017945 */ /* 0x000fe20003800000 */
[----:B------:R-:W-:Y:S02]  /*9e90*/  CS2R R8, SRZ ;  /* 0x0000000000087805 */ /* 0x000fe4000001ff00 */
[----:B------:R-:W-:Y:S02]  /*9ea0*/  CS2R R14, SRZ ;  /* 0x00000000000e7805 */ /* 0x000fe4000001ff00 */
[----:B------:R-:W-:Y:S01]  /*9eb0*/  CS2R R26, SRZ ;  /* 0x00000000001a7805 */ /* 0x000fe2000001ff00 */
[----:B-----5:R-:W-:Y:S01]  /*9ec0*/  IMAD R41, R4, R25, RZ ;  /* 0x0000001904297224 */ /* 0x020fe200078e02ff */
[----:B------:R-:W-:-:S02]  /*9ed0*/  CS2R R4, SRZ ;  /* 0x0000000000047805 */ /* 0x000fc4000001ff00 */
[----:B------:R-:W-:Y:S02]  /*9ee0*/  CS2R R24, SRZ ;  /* 0x0000000000187805 */ /* 0x000fe4000001ff00 */
[----:B--2---:R-:W-:Y:S02]  /*9ef0*/  LEA.HI R6, R13, R13, RZ, 0x1 ;  /* 0x0000000d0d067211 */ /* 0x004fe400078f08ff */
[----:B------:R-:W-:Y:S02]  /*9f00*/  ISETP.GE.AND P0, PT, R10, R41, PT ;  /* 0x000000290a00720c */ /* 0x000fe40003f06270 */
[----:B------:R-:W-:Y:S02]  /*9f10*/  CS2R R10, SRZ ;  /* 0x00000000000a7805 */ /* 0x000fe4000001ff00 */
        /* <DEDUP_REMOVED lines=19> */
[----:B------:R-:W-:-:S05]  /*a050*/  @!P4 IADD3 R34, P0, R152, R3, RZ ;  /* 0x000000039822c210 */ /* 0x000fca0007f1e0ff */
[----:B-1----:R-:W-:-:S05]  /*a060*/  @!P4 IMAD.X R35, R0, 0x1, R5, P0 ;  /* 0x000000010023c824 */ /* 0x002fca00000e0605 */
[----:B------:R0:W5:Y:S01]  /*a070*/  @!P4 LD.E.128 R12, desc[UR42][R34.64] ;  /* 0x0000002a220cc980 */ /* 0x000162000c101d00 */
[----:B--2---:R-:W-:Y:S01]  /*a080*/  @!P5 IMAD.SHL.U32 R4, R28, 0x10, RZ ;  /* 0x000000101c04d824 */ /* 0x004fe200078e00ff */
[----:B----4-:R-:W-:-:S04]  /*a090*/  @!P4 IADD3 R28, P1, R152, R21, RZ ;  /* 0x00000015981cc210 */ /* 0x010fc80007f3e0ff */
[-C--:B------:R-:W-:Y:S01]  /*a0a0*/  @!P5 IADD3 R30, P2, R3, R4.reuse, RZ ;  /* 0x00000004031ed210 */ /* 0x080fe20007f5e0ff */
[----:B---3--:R-:W-:Y:S01]  /*a0b0*/  @!P4 IMAD.X R29, R20, 0x1, R5, P1 ;  /* 0x00000001141dc824 */ /* 0x008fe200008e0605 */
[----:B------:R-:W-:Y:S02]  /*a0c0*/  @!P5 IADD3 R32, P3, R21, R4, RZ ;  /* 0x000000041520d210 */ /* 0x000fe40007f7e0ff */
[----:B------:R-:W-:Y:S02]  /*a0d0*/  @!P5 SHF.R.S32.HI R3, RZ, 0x1f, R4 ;  /* 0x0000001fff03d819 */ /* 0x000fe40000011404 */
[----:B------:R-:W-:-:S03]  /*a0e0*/  CS2R R4, SRZ ;  /* 0x0000000000047805 */ /* 0x000fc6000001ff00 */
[--C-:B------:R-:W-:Y:S02]  /*a0f0*/  @!P5 IMAD.X R31, R0, 0x1, R3.reuse, P2 ;  /* 0x00000001001fd824 */ /* 0x100fe400010e0603 */
[----:B------:R-:W-:Y:S01]  /*a100*/  @!P5 IMAD.X R33, R20, 0x1, R3, P3 ;  /* 0x000000011421d824 */ /* 0x000fe200018e0603 */
[----:B------:R0:W5:Y:S04]  /*a110*/  @!P4 LD.E.128 R4, desc[UR42][R28.64] ;  /* 0x0000002a1c04c980 */ /* 0x000168000c101d00 */
[----:B------:R0:W5:Y:S04]  /*a120*/  @!P5 LD.E.128 R24, desc[UR42][R30.64] ;  /* 0x0000002a1e18d980 */ /* 0x000168000c101d00 */
[----:B------:R0:W5:Y:S02]  /*a130*/  @!P5 LD.E.128 R8, desc[UR42][R32.64] ;  /* 0x0000002a2008d980 */ /* 0x000164000c101d00 */
.L_x_10006:
[----:B------:R-:W-:Y:S05]  /*a140*/  BSYNC B1 ;  /* 0x0000000000017941 */ /* 0x000fea0003800000 */
.L_x_10005:
[----:B-1----:R-:W2:Y:S01]  /*a150*/  LDL.LU R0, [R1+0x44] ;  /* 0x0000440001007983 */ /* 0x002ea20000300800 */
[----:B------:R-:W1:Y:S01]  /*a160*/  SYNCS.PHASECHK.TRANS64.TRYWAIT P0, [R16+URZ+0x19c00], R39 ;  /* 0x019c0027100075a7 */ /* 0x000e62000800017f */
[----:B------:R-:W-:Y:S01]  /*a170*/  BSSY B1, `(.L_x_10007) ;  /* 0x0000005000017945 */ /* 0x000fe20003800000 */
[----:B--2---:R-:W-:-:S05]  /*a180*/  IMAD R0, R0, -0xc0, R41 ;  /* 0xffffff4000007824 */ /* 0x004fca00078e0229 */
[----:B------:R-:W-:-:S04]  /*a190*/  VIMNMX R3, R0, 0xc0, PT ;  /* 0x000000c000037848 */ /* 0x000fc80003fe0100 */
[----:B------:R-:W-:Y:S01]  /*a1a0*/  ISETP.GE.AND P1, PT, R154, R3, PT ;  /* 0x000000039a00720c */ /* 0x000fe20003f26270 */
[----:B-1----:R-:W-:-:S12]  /*a1b0*/  @!P0 BRA `(.L_x_10008) ;  /* 0x0000019c00288947 */ /* 0x002fd80003800000 */
.L_x_10288:
[----:B------:R-:W-:Y:S05]  /*a1c0*/  BSYNC B1 ;  /* 0x0000000000017941 */ /* 0x000fea0003800000 */
.L_x_10007:
[----:B------:R-:W-:Y:S05]  /*a1d0*/  @P1 BRA `(.L_x_9999) ;  /* 0x0000002000081947 */ /* 0x000fea0003800000 */
[----:B------:R2:W5:Y:S01]  /*a1e0*/  LDL R63, [R1+0x20] ;  /* 0x00002000013f7983 */ /* 0x0005620000100800 */
[----:B------:R-:W0:Y:S03]  /*a1f0*/  LDC R3, c[0x0][0x3f4] ;  /* 0x0000fd00ff037b82 */ /* 0x000e260000000800 */
[----:B------:R2:W5:Y:S04]  /*a200*/  LDL R62, [R1+0x30] ;  /* 0x00003000013e7983 */ /* 0x0005680000100800 */
[----:B------:R2:W5:Y:S01]  /*a210*/  LDL R60, [R1+0x78] ;  /* 0x00007800013c7983 */ /* 0x0005620000100800 */
[C---:B------:R-:W-:Y:S01]  /*a220*/  VIADD R0, R152.reuse, 0x20 ;  /* 0x0000002098007836 */ /* 0x040fe20000000000 */
[----:B------:R-:W-:Y:S01]  /*a230*/  BSSY B1, `(.L_x_10009) ;  /* 0x00000fd000017945 */ /* 0x000fe20003800000 */
[----:B0-----:R-:W-:-:S03]  /*a240*/  ISETP.GE.AND P0, PT, R152, R3, PT ;  /* 0x000000039800720c */ /* 0x001fc60003f06270 */
[----:B------:R-:W-:-:S10]  /*a250*/  ISETP.GE.AND P1, PT, R0, R3, PT ;  /* 0x000000030000720c */ /* 0x000fd40003f26270 */
[----:B--2---:R-:W-:Y:S05]  /*a260*/  @P0 BRA `(.L_x_10010) ;  /* 0x0000000c00e40947 */ /* 0x004fea0003800000 */
[----:B----4-:R-:W0:Y:S01]  /*a270*/  S2R R21, SR_TID.X ;  /* 0x0000000000157919 */ /* 0x010e220000002100 */
[----:B---3-5:R-:W-:Y:S02]  /*a280*/  SHF.R.U32.HI R20, RZ, 0x8, R12 ;  /* 0x00000008ff147819 */ /* 0x028fe4000001160c */
        /* <DEDUP_REMOVED lines=13> */
[----:B------:R-:W-:Y:S02]  /*a360*/  SHF.R.U32.HI R43, RZ, 0x8, R6 ;  /* 0x00000008ff2b7819 */ /* 0x000fe40000011606 */
[----:B------:R-:W-:Y:S01]  /*a370*/  LOP3.LUT R40, R40, 0xff, RZ, 0xc0, !PT ;  /* 0x000000ff28287812 */ /* 0x000fe200078ec0ff */
[----:B0-----:R-:W-:Y:S01]  /*a380*/  VIADD R31, R21, 0xffffff80 ;  /* 0xffffff80151f7836 */ /* 0x001fe20000000000 */
[----:B------:R-:W-:Y:S02]  /*a390*/  LOP3.LUT R21, R20, 0xff, RZ, 0xc0, !PT ;  /* 0x000000ff14157812 */ /* 0x000fe400078ec0ff */
[----:B------:R-:W-:-:S02]  /*a3a0*/  LOP3.LUT R20, R14, 0xff, RZ, 0xc0, !PT ;  /* 0x000000ff0e147812 */ /* 0x000fc400078ec0ff */
[----:B------:R-:W-:Y:S02]  /*a3b0*/  LEA.HI R32, R31, R31, RZ, 0x1 ;  /* 0x0000001f1f207211 */ /* 0x000fe400078f08ff */
[----:B-1----:R-:W-:Y:S02]  /*a3c0*/  PRMT R39, R21, 0x7604, R0 ;  /* 0x0000760415277816 */ /* 0x002fe40000000000 */
[----:B------:R-:W-:Y:S02]  /*a3d0*/  LOP3.LUT R32, R32, 0xfffffffe, RZ, 0xc0, !PT ;  /* 0xfffffffe20207812 */ /* 0x000fe400078ec0ff */
[----:B------:R-:W-:Y:S02]  /*a3e0*/  SHF.R.U32.HI R21, RZ, 0x8, R4 ;  /* 0x00000008ff157819 */ /* 0x000fe40000011604 */
[----:B------:R-:W-:Y:S01]  /*a3f0*/  PRMT R44, R45, 0x7604, R44 ;  /* 0x000076042d2c7816 */ /* 0x000fe2000000002c */
[----:B------:R-:W-:Y:S01]  /*a400*/  IMAD.IADD R32, R31, 0x1, -R32 ;  /* 0x000000011f207824 */ /* 0x000fe200078e0a20 */
[----:B------:R-:W-:-:S02]  /*a410*/  LOP3.LUT R31, R30, 0xff, RZ, 0xc0, !PT ;  /* 0x000000ff1e1f7812 */ /* 0x000fc400078ec0ff */
[----:B------:R-:W-:Y:S02]  /*a420*/  LOP3.LUT R33, R21, 0xff, RZ, 0xc0, !PT ;  /* 0x000000ff15217812 */ /* 0x000fe400078ec0ff */
[----:B------:R-:W-:Y:S02]  /*a430*/  LEA.HI R0, R3, R32, RZ, 0x1c ;  /* 0x0000002003007211 */ /* 0x000fe400078fe0ff */
[----:B------:R-:W-:Y:S02]  /*a440*/  PRMT R41, R31, 0x7604, R20 ;  /* 0x000076041f297816 */ /* 0x000fe40000000014 */
[C---:B------:R-:W-:Y:S01]  /*a450*/  LEA.HI R20, R0.reuse, R0, RZ, 0x1 ;  /* 0x0000000000147211 */ /* 0x040fe200078f08ff */
[----:B------:R-:W-:Y:S01]  /*a460*/  IMAD.SHL.U32 R0, R0, 0x10, RZ ;  /* 0x0000001000007824 */ /* 0x000fe200078e00ff */
[----:B------:R-:W-:Y:S02]  /*a470*/  LOP3.LUT R32, R4, 0xff, RZ, 0xc0, !PT ;  /* 0x000000ff04207812 */ /* 0x000fe400078ec0ff */
[----:B------:R-:W-:-:S02]  /*a480*/  SHF.R.S32.HI R20, RZ, 0x1, R20 ;  /* 0x00000001ff147819 */ /* 0x000fc40000011414 */
[----:B------:R-:W-:Y:S02]  /*a490*/  LOP3.LUT R0, R63, 0x10, R0, 0xf8, !PT ;  /* 0x000000103f007812 */ /* 0x000fe400078ef800 */
[----:B------:R-:W-:Y:S01]  /*a4a0*/  PRMT R47, R33, 0x7604, R32 ;  /* 0x00007604212f7816 */ /* 0x000fe20000000020 */
[----:B------:R-:W-:Y:S01]  /*a4b0*/  IMAD R21, R20, 0x1800, R62 ;  /* 0x0000180014157824 */ /* 0x000fe200078e023e */
[----:B------:R-:W-:Y:S02]  /*a4c0*/  LOP3.LUT R0, R0, R60, RZ, 0x3c, !PT ;  /* 0x0000003c00007212 */ /* 0x000fe400078e3cff */
[----:B------:R-:W-:Y:S02]  /*a4d0*/  PRMT R20, R29, 0x7604, R28 ;  /* 0x000076041d147816 */ /* 0x000fe4000000001c */
[----:B------:R-:W-:Y:S01]  /*a4e0*/  IADD3 R0, R16, R21, R0 ;  /* 0x0000001510007210 */ /* 0x000fe20007ffe000 */
[----:B------:R-:W0:Y:S01]  /*a4f0*/  LDS.128 R28, [R37+0xf000] ;  /* 0x00f00000251c7984 */ /* 0x000e220000000c00 */
[----:B------:R-:W-:-:S02]  /*a500*/  LOP3.LUT R21, R5, 0xff, RZ, 0xc0, !PT ;  /* 0x000000ff05157812 */ /* 0x000fc400078ec0ff */
[----:B------:R-:W-:Y:S01]  /*a510*/  LOP3.LUT R42, R6, 0xff, RZ, 0xc0, !PT ;  /* 0x000000ff062a7812 */ /* 0x000fe200078ec0ff */
[----:B------:R-:W1:Y:S01]  /*a520*/  LDS.128 R32, [R0+0xf000] ;  /* 0x00f0000000207984 */ /* 0x000e620000000c00 */
[----:B------:R-:W-:Y:S02]  /*a530*/  LOP3.LUT R43, R43, 0xff, RZ, 0xc0, !PT ;  /* 0x000000ff2b2b7812 */ /* 0x000fe400078ec0ff */
[----:B------:R-:W-:Y:S02]  /*a540*/  SHF.R.U32.HI R45, RZ, 0x10, R5 ;  /* 0x00000010ff2d7819 */ /* 0x000fe40000011605 */
[----:B------:R-:W-:Y:S02]  /*a550*/  PRMT R40, R40, 0x7604, R21 ;  /* 0x0000760428287816 */ /* 0x000fe40000000015 */
[----:B------:R-:W-:Y:S01]  /*a560*/  SHF.R.U32.HI R21, RZ, 0x10, R13 ;  /* 0x00000010ff157819 */ /* 0x000fe2000001160d */
[----:B------:R-:W-:Y:S01]  /*a570*/  IMAD.U32 R45, R45, 0x10000, RZ ;  /* 0x000100002d2d7824 */ /* 0x000fe200078e00ff */
[----:B------:R-:W-:-:S02]  /*a580*/  PRMT R51, R43, 0x7604, R42 ;  /* 0x000076042b337816 */ /* 0x000fc4000000002a */
[----:B------:R-:W-:Y:S01]  /*a590*/  SHF.R.U32.HI R43, RZ, 0x10, R15 ;  /* 0x00000010ff2b7819 */ /* 0x000fe2000001160f */
[----:B------:R-:W-:Y:S01]  /*a5a0*/  IMAD.U32 R21, R21, 0x10000, RZ ;  /* 0x0001000015157824 */ /* 0x000fe200078e00ff */
[----:B------:R-:W-:Y:S02]  /*a5b0*/  LOP3.LUT R49, R40, 0xff0000, R45, 0xf8, !PT ;  /* 0x00ff000028317812 */ /* 0x000fe400078ef82d */
[----:B------:R-:W-:Y:S01]  /*a5c0*/  LOP3.LUT R39, R39, 0xff0000, R12, 0xf8, !PT ;  /* 0x00ff000027277812 */ /* 0x000fe200078ef80c */
[----:B------:R-:W-:Y:S01]  /*a5d0*/  IMAD.U32 R43, R43, 0x10000, RZ ;  /* 0x000100002b2b7824 */ /* 0x000fe200078e00ff */
[----:B------:R-:W-:Y:S02]  /*a5e0*/  LOP3.LUT R21, R38, 0xff0000, R21, 0xf8, !PT ;  /* 0x00ff000026157812 */ /* 0x000fe400078ef815 */
[----:B------:R-:W-:Y:S02]  /*a5f0*/  LOP3.LUT R49, R49, 0xff000000, R5, 0xf8, !PT ;  /* 0xff00000031317812 */ /* 0x000fe400078ef805 */
[----:B------:R-:W-:-:S02]  /*a600*/  LOP3.LUT R43, R20, 0xff0000, R43, 0xf8, !PT ;  /* 0x00ff0000142b7812 */ /* 0x000fc400078ef82b */
[----:B------:R-:W-:Y:S02]  /*a610*/  LOP3.LUT R41, R41, 0xff0000, R14, 0xf8, !PT ;  /* 0x00ff000029297812 */ /* 0x000fe400078ef80e */
[----:B------:R-:W-:Y:S02]  /*a620*/  LOP3.LUT R45, R21, 0xff000000, R13, 0xf8, !PT ;  /* 0xff000000152d7812 */ /* 0x000fe400078ef80d */
[----:B------:R-:W-:Y:S02]  /*a630*/  LOP3.LUT R47, R47, 0xff0000, R4, 0xf8, !PT ;  /* 0x00ff00002f2f7812 */ /* 0x000fe400078ef804 */
[----:B------:R-:W-:Y:S02]  /*a640*/  LOP3.LUT R51, R51, 0xff0000, R6, 0xf8, !PT ;  /* 0x00ff000033337812 */ /* 0x000fe400078ef806 */
[----:B------:R-:W-:Y:S02]  /*a650*/  F2FP.F16.E4M3.UNPACK_B R48, R49 ;  /* 0x00000031ff30723e */ /* 0x000fe400020006ff */
[----:B------:R-:W-:-:S02]  /*a660*/  SHF.R.U32.HI R53, RZ, 0x10, R7 ;  /* 0x00000010ff357819 */ /* 0x000fc40000011607 */
[----:B------:R-:W-:Y:S01]  /*a670*/  LOP3.LUT R20, R39, 0xff000000, R12, 0xf8, !PT ;  /* 0xff00000027147812 */ /* 0x000fe200078ef80c */
[--C-:B------:R-:W-:Y:S01]  /*a680*/  HADD2.F32 R50, -RZ, R48.reuse.H0_H0 ;  /* 0x20000030ff327230 */ /* 0x100fe20000004100 */
[----:B------:R-:W-:Y:S01]  /*a690*/  LOP3.LUT R42, R43, 0xff000000, R15, 0xf8, !PT ;  /* 0xff0000002b2a7812 */ /* 0x000fe200078ef80f */
[----:B------:R-:W-:Y:S01]  /*a6a0*/  IMAD.U32 R53, R53, 0x10000, RZ ;  /* 0x0001000035357824 */ /* 0x000fe200078e00ff */
[-C--:B0-----:R-:W-:Y:S01]  /*a6b0*/  F2FP.F16.E4M3.UNPACK_B R15, R28.reuse ;  /* 0x0000001cff0f723e */ /* 0x081fe200020006ff */
[----:B------:R-:W-:Y:S01]  /*a6c0*/  HADD2.F32 R48, -RZ, R48.H1_H1 ;  /* 0x30000030ff307230 */ /* 0x000fe20000004100 */
[----:B-1----:R-:W-:Y:S02]  /*a6d0*/  F2FP.F16.E4M3.UNPACK_B R21, R33 ;  /* 0x00000021ff15723e */ /* 0x002fe400020006ff */
[----:B------:R-:W-:Y:S02]  /*a6e0*/  F2FP.F16.E4M3.UNPACK_B R39, R28.H1 ;  /* 0x0000001cff27723e */ /* 0x000fe400030006ff */
[----:B------:R-:W-:-:S02]  /*a6f0*/  LOP3.LUT R12, R41, 0xff000000, R14, 0xf8, !PT ;  /* 0xff000000290c7812 */ /* 0x000fc400078ef80e */
[----:B------:R-:W-:Y:S02]  /*a700*/  LOP3.LUT R38, R47, 0xff000000, R4, 0xf8, !PT ;  /* 0xff0000002f267812 */ /* 0x000fe400078ef804 */
[----:B------:R-:W-:Y:S02]  /*a710*/  F2FP.F16.E4M3.UNPACK_B R28, R45 ;  /* 0x0000002dff1c723e */ /* 0x000fe400020006ff */
[----:B------:R-:W-:Y:S01]  /*a720*/  LOP3.LUT R4, R51, 0xff000000, R6, 0xf8, !PT ;  /* 0xff00000033047812 */ /* 0x000fe200078ef806 */
[--C-:B------:R-:W-:Y:S01]  /*a730*/  HADD2.F32 R6, -RZ, R21.reuse.H0_H0 ;  /* 0x20000015ff067230 */ /* 0x100fe20000004100 */
[-C--:B------:R-:W-:Y:S01]  /*a740*/  F2FP.F16.E4M3.UNPACK_B R14, R29.reuse ;  /* 0x0000001dff0e723e */ /* 0x080fe200020006ff */
[----:B------:R-:W-:Y:S01]  /*a750*/  HADD2.F32 R21, -RZ, R21.H1_H1 ;  /* 0x30000015ff157230 */ /* 0x000fe20000004100 */
[----:B------:R-:W-:Y:S01]  /*a760*/  F2FP.F16.E4M3.UNPACK_B R40, R29.H1 ;  /* 0x0000001dff28723e */ /* 0x000fe200030006ff */
[----:B------:R-:W-:Y:S01]  /*a770*/  HADD2.F32 R29, -RZ, R28.H0_H0 ;  /* 0x2000001cff1d7230 */ /* 0x000fe20000004100 */
[-C--:B------:R-:W-:Y:S01]  /*a780*/  F2FP.F16.E4M3.UNPACK_B R43, R31.reuse ;  /* 0x0000001fff2b723e */ /* 0x080fe200020006ff */
[--C-:B------:R-:W-:Y:S01]  /*a790*/  HADD2.F32 R13, -RZ, R14.reuse.H0_H0 ;  /* 0x2000000eff0d7230 */ /* 0x100fe20000004100 */
[----:B------:R-:W-:Y:S01]  /*a7a0*/  F2FP.F16.E4M3.UNPACK_B R46, R31.H1 ;  /* 0x0000001fff2e723e */ /* 0x000fe200030006ff */
[----:B------:R-:W-:Y:S01]  /*a7b0*/  HADD2.F32 R14, -RZ, R14.H1_H1 ;  /* 0x3000000eff0e7230 */ /* 0x000fe20000004100 */
[----:B------:R-:W-:Y:S01]  /*a7c0*/  F2FP.F16.E4M3.UNPACK_B R31, R32 ;  /* 0x00000020ff1f723e */ /* 0x000fe200020006ff */
[----:B------:R-:W-:Y:S01]  /*a7d0*/  FMUL.FTZ R51, R21, R48 ;  /* 0x0000003015337220 */ /* 0x000fe20000410000 */
[----:B------:R-:W-:Y:S01]  /*a7e0*/  F2FP.F16.E4M3.UNPACK_B R41, R32.H1 ;  /* 0x00000020ff29723e */ /* 0x000fe200030006ff */
[----:B------:R-:W-:Y:S01]  /*a7f0*/  FMUL.FTZ R32, R6, R50 ;  /* 0x0000003206207220 */ /* 0x000fe20000410000 */
[----:B------:R-:W-:-:S02]  /*a800*/  LOP3.LUT R53, R44, 0xff0000, R53, 0xf8, !PT ;  /* 0x00ff00002c357812 */ /* 0x000fc400078ef835 */
[-C--:B------:R-:W-:Y:S02]  /*a810*/  F2FP.F16.E4M3.UNPACK_B R44, R35.reuse ;  /* 0x00000023ff2c723e */ /* 0x080fe400020006ff */
[----:B------:R-:W-:Y:S01]  /*a820*/  F2FP.F16.E4M3.UNPACK_B R47, R35.H1 ;  /* 0x00000023ff2f723e */ /* 0x000fe200030006ff */
[----:B------:R-:W-:Y:S01]  /*a830*/  FMUL.FTZ R35, R6, R29 ;  /* 0x0000001d06237220 */ /* 0x000fe20000410000 */
[----:B------:R-:W-:Y:S01]  /*a840*/  F2FP.F16.E4M3.UNPACK_B R33, R33.H1 ;  /* 0x00000021ff21723e */ /* 0x000fe200030006ff */
[C---:B------:R-:W-:Y:S01]  /*a850*/  FFMA.FTZ R6, R13.reuse, R29, -R32 ;  /* 0x0000001d0d067223 */ /* 0x040fe20000010820 */
[----:B------:R-:W-:Y:S01]  /*a860*/  F2FP.F16.E4M3.UNPACK_B R49, R49.H1 ;  /* 0x00000031ff31723e */ /* 0x000fe200030006ff */
[----:B------:R-:W-:Y:S01]  /*a870*/  HADD2.F32 R32, -RZ, R28.H1_H1 ;  /* 0x3000001cff207230 */ /* 0x000fe20000004100 */
[----:B------:R-:W-:Y:S01]  /*a880*/  F2FP.F16.E4M3.UNPACK_B R45, R45.H1 ;  /* 0x0000002dff2d723e */ /* 0x000fe200030006ff */
[----:B------:R-:W-:Y:S01]  /*a890*/  FFMA.FTZ R13, R13, R50, R35 ;  /* 0x000000320d0d7223 */ /* 0x000fe20000010023 */
[----:B------:R-:W-:Y:S01]  /*a8a0*/  HADD2.F32 R28, -RZ, R33.H0_H0 ;  /* 0x20000021ff1c7230 */ /* 0x000fe20000004100 */
[----:B------:R-:W-:Y:S01]  /*a8b0*/  LOP3.LUT R53, R53, 0xff000000, R7, 0xf8, !PT ;  /* 0xff00000035357812 */ /* 0x000fe200078ef807 */
        /* <DEDUP_REMOVED lines=13> */
[-C--:B------:R-:W-:Y:S01]  /*a990*/  F2FP.F16.E4M3.UNPACK_B R7, R34.reuse ;  /* 0x00000022ff07723e */ /* 0x080fe200020006ff */
[----:B------:R-:W-:Y:S01]  /*a9a0*/  HADD2.F32 R52, -RZ, R51.H0_H0 ;  /* 0x20000033ff347230 */ /* 0x000fe20000004100 */
[----:B------:R-:W-:Y:S01]  /*a9b0*/  F2FP.F16.E4M3.UNPACK_B R34, R34.H1 ;  /* 0x00000022ff22723e */ /* 0x000fe200030006ff */
[----:B------:R-:W-:Y:S01]  /*a9c0*/  HADD2.F32 R35, -RZ, R44.H0_H0 ;  /* 0x2000002cff237230 */ /* 0x000fe20000004100 */
[-C--:B------:R-:W-:Y:S01]  /*a9d0*/  F2FP.F16.E4M3.UNPACK_B R5, R30.reuse ;  /* 0x0000001eff05723e */ /* 0x080fe200020006ff */
        /* <DEDUP_REMOVED lines=10> */
[C---:B------:R-:W-:Y:S01]  /*aa80*/  FMUL.FTZ R55, R33.reuse, R50 ;  /* 0x0000003221377220 */ /* 0x040fe20000410000 */
[----:B------:R-:W-:Y:S01]  /*aa90*/  HADD2.F32 R49, -RZ, R48.H1_H1 ;  /* 0x30000030ff317230 */ /* 0x000fe20000004100 */
[----:B------:R-:W-:Y:S01]  /*aaa0*/  F2FP.F16.E4M3.UNPACK_B R52, R53.H1 ;  /* 0x00000035ff34723e */ /* 0x000fe200030006ff */
[----:B------:R-:W-:Y:S01]  /*aab0*/  FMUL.FTZ R57, R33, R45 ;  /* 0x0000002d21397220 */ /* 0x000fe20000410000 */
[----:B------:R-:W-:Y:S01]  /*aac0*/  F2FP.F16.E4M3.UNPACK_B R48, R42.H1 ;  /* 0x0000002aff30723e */ /* 0x000fe200030006ff */
[----:B------:R-:W-:-:S02]  /*aad0*/  HADD2.F32 R51, -RZ, R51.H1_H1 ;  /* 0x30000033ff337230 */ /* 0x000fc40000004100 */
[C---:B------:R-:W-:Y:S01]  /*aae0*/  FFMA.FTZ R33, R40.reuse, R45, -R55 ;  /* 0x0000002d28217223 */ /* 0x040fe20000010837 */
[----:B------:R-:W-:Y:S02]  /*aaf0*/  HADD2.F32 R44, -RZ, R44.H1_H1 ;  /* 0x3000002cff2c7230 */ /* 0x000fe40000004100 */
[----:B------:R-:W-:Y:S01]  /*ab00*/  FFMA.FTZ R40, R40, R50, R57 ;  /* 0x0000003228287223 */ /* 0x000fe20000010039 */
[----:B------:R-:W-:Y:S02]  /*ab10*/  HADD2.F32 R53, -RZ, R52.H0_H0 ;  /* 0x20000034ff357230 */ /* 0x000fe40000004100 */
[----:B------:R-:W-:Y:S02]  /*ab20*/  HADD2.F32 R42, -RZ, R47.H0_H0 ;  /* 0x2000002fff2a7230 */ /* 0x000fe40000004100 */
[C---:B------:R-:W-:Y:S01]  /*ab30*/  FMUL.FTZ R54, R44.reuse, R51 ;  /* 0x000000332c367220 */ /* 0x040fe20000410000 */
[----:B------:R-:W-:Y:S02]  /*ab40*/  HADD2.F32 R50, -RZ, R48.H0_H0 ;  /* 0x20000030ff327230 */ /* 0x000fe40000004100 */
[----:B------:R-:W-:Y:S01]  /*ab50*/  FMUL.FTZ R44, R44, R49 ;  /* 0x000000312c2c7220 */ /* 0x000fe20000410000 */
[----:B------:R-:W-:-:S02]  /*ab60*/  HADD2.F32 R43, -RZ, R43.H1_H1 ;  /* 0x3000002bff2b7230 */ /* 0x000fc40000004100 */
        /* <DEDUP_REMOVED lines=12> */
[----:B------:R-:W-:Y:S01]  /*ac30*/  F2FP.SATFINITE.E4M3.F32.PACK_AB_MERGE_C R29, R40, R29, RZ ;  /* 0x0000001d281d723e */ /* 0x000fe200048070ff */
[----:B------:R-:W-:-:S02]  /*ac40*/  HADD2.F32 R54, -RZ, R53.H0_H0 ;  /* 0x20000035ff367230 */ /* 0x000fc40000004100 */
[----:B------:R-:W-:Y:S02]  /*ac50*/  HADD2.F32 R47, -RZ, R41.H0_H0 ;  /* 0x20000029ff2f7230 */ /* 0x000fe40000004100 */
        /* <DEDUP_REMOVED lines=12> */
[----:B------:R-:W-:Y:S01]  /*ad20*/  FFMA.FTZ R47, R46, R51, -R59 ;  /* 0x000000332e2f7223 */ /* 0x000fe2000001083b */
        /* <DEDUP_REMOVED lines=40> */
[----:B------:R-:W-:Y:S01]  /*afb0*/  F2FP.SATFINITE.E4M3.F32.PACK_AB_MERGE_C R13, R14, R13, R29 ;  /* 0x0000000d0e0d723e */ /* 0x000fe2000480701d */
[C---:B------:R-:W-:Y:S01]  /*afc0*/  FFMA.FTZ R52, R15.reuse, R50, -R52 ;  /* 0x000000320f347223 */ /* 0x040fe20000010834 */
[----:B------:R-:W-:Y:S01]  /*afd0*/  FFMA.FTZ R58, R15, R54, R58 ;  /* 0x000000360f3a7223 */ /* 0x000fe2000001003a */
[C---:B------:R-:W-:Y:S01]  /*afe0*/  FFMA.FTZ R57, R30.reuse, R41, -R31 ;  /* 0x000000291e397223 */ /* 0x040fe2000001081f */
[----:B------:R-:W-:Y:S01]  /*aff0*/  FFMA.FTZ R51, R30, R51, R34 ;  /* 0x000000331e337223 */ /* 0x000fe20000010022 */
[--C-:B------:R-:W-:Y:S02]  /*b000*/  HADD2.F32 R15, -RZ, R12.reuse.H0_H0 ;  /* 0x2000000cff0f7230 */ /* 0x100fe40000004100 */
[----:B------:R-:W-:Y:S01]  /*b010*/  HADD2.F32 R30, -RZ, R12.H1_H1 ;  /* 0x3000000cff1e7230 */ /* 0x000fe20000004100 */
[----:B------:R-:W-:Y:S01]  /*b020*/  F2FP.SATFINITE.E4M3.F32.PACK_AB_MERGE_C R52, R57, R52, RZ ;  /* 0x000000343934723e */ /* 0x000fe200048070ff */
[----:B------:R-:W-:Y:S01]  /*b030*/  HADD2.F32 R12, -RZ, R7.H0_H0 ;  /* 0x20000007ff0c7230 */ /* 0x000fe20000004100 */
[----:B------:R-:W-:Y:S01]  /*b040*/  F2FP.SATFINITE.E4M3.F32.PACK_AB_MERGE_C R51, R51, R58, RZ ;  /* 0x0000003a3333723e */ /* 0x000fe200048070ff */
[----:B------:R-:W-:-:S02]  /*b050*/  HADD2.F32 R34, -RZ, R4.H1_H1 ;  /* 0x30000004ff227230 */ /* 0x000fc40000004100 */
[----:B------:R-:W-:Y:S02]  /*b060*/  HADD2.F32 R7, -RZ, R7.H1_H1 ;  /* 0x30000007ff077230 */ /* 0x000fe40000004100 */
[----:B------:R-:W-:Y:S02]  /*b070*/  HADD2.F32 R31, -RZ, R4.H0_H0 ;  /* 0x20000004ff1f7230 */ /* 0x000fe40000004100 */
[--C-:B------:R-:W-:Y:S02]  /*b080*/  HADD2.F32 R4, -RZ, R5.reuse.H0_H0 ;  /* 0x20000005ff047230 */ /* 0x100fe40000004100 */
[C---:B------:R-:W-:Y:S01]  /*b090*/  FMUL.FTZ R50, R7.reuse, R34 ;  /* 0x0000002207327220 */ /* 0x040fe20000410000 */
[----:B------:R-:W-:Y:S02]  /*b0a0*/  HADD2.F32 R5, -RZ, R5.H1_H1 ;  /* 0x30000005ff057230 */ /* 0x000fe40000004100 */
[C---:B------:R-:W-:Y:S01]  /*b0b0*/  FMUL.FTZ R41, R12.reuse, R31 ;  /* 0x0000001f0c297220 */ /* 0x040fe20000410000 */
[-C--:B------:R-:W-:Y:S01]  /*b0c0*/  FMUL.FTZ R7, R7, R30.reuse ;  /* 0x0000001e07077220 */ /* 0x080fe20000410000 */
[----:B------:R-:W-:Y:S01]  /*b0d0*/  FMUL.FTZ R12, R12, R15 ;  /* 0x0000000f0c0c7220 */ /* 0x000fe20000410000 */
[----:B------:R-:W-:-:S02]  /*b0e0*/  FFMA.FTZ R50, R5, R30, -R50 ;  /* 0x0000001e05327223 */ /* 0x000fc40000010832 */
[----:B------:R-:W-:Y:S01]  /*b0f0*/  FFMA.FTZ R34, R5, R34, R7 ;  /* 0x0000002205227223 */ /* 0x000fe20000010007 */
[C---:B------:R-:W-:Y:S01]  /*b100*/  FFMA.FTZ R41, R4.reuse, R15, -R41 ;  /* 0x0000000f04297223 */ /* 0x040fe20000010829 */
[----:B------:R-:W-:Y:S01]  /*b110*/  FFMA.FTZ R31, R4, R31, R12 ;  /* 0x0000001f041f7223 */ /* 0x000fe2000001000c */
        /* <DEDUP_REMOVED lines=14> */
.L_x_10010:
[----:B------:R-:W-:Y:S05]  /*b200*/  BSYNC B1 ;  /* 0x0000000000017941 */ /* 0x000fea0003800000 */
.L_x_10009:
[----:B------:R-:W-:Y:S05]  /*b210*/  @P1 BRA `(.L_x_9999) ;  /* 0x0000000c00f81947 */ /* 0x000fea0003800000 */
[----:B----4-:R-:W2:Y:S04]  /*b220*/  LDL R21, [R1+0x70] ;  /* 0x0000700001157983 */ /* 0x010ea80000100800 */
[----:B------:R-:W4:Y:S01]  /*b230*/  LDL R49, [R1+0x74] ;  /* 0x0000740001317983 */ /* 0x000f220000100800 */
[----:B0----5:R-:W-:Y:S02]  /*b240*/  SHF.R.U32.HI R0, RZ, 0x8, R24 ;  /* 0x00000008ff007819 */ /* 0x021fe40000011618 */
[----:B------:R-:W-:Y:S02]  /*b250*/  LOP3.LUT R5, R24, 0xff, RZ, 0xc0, !PT ;  /* 0x000000ff18057812 */ /* 0x000fe400078ec0ff */
[----:B------:R-:W-:Y:S02]  /*b260*/  LOP3.LUT R0, R0, 0xff, RZ, 0xc0, !PT ;  /* 0x000000ff00007812 */ /* 0x000fe400078ec0ff */
[----:B------:R-:W-:-:S02]  /*b270*/  SHF.R.U32.HI R14, RZ, 0x8, R25 ;  /* 0x00000008ff0e7819 */ /* 0x000fc40000011619 */
[----:B---3--:R-:W-:Y:S02]  /*b280*/  PRMT R20, R0, 0x7604, R5 ;  /* 0x0000760400147816 */ /* 0x008fe40000000005 */
[----:B------:R-:W-:Y:S02]  /*b290*/  LOP3.LUT R7, R25, 0xff, RZ, 0xc0, !PT ;  /* 0x000000ff19077812 */ /* 0x000fe400078ec0ff */
[----:B------:R-:W-:Y:S02]  /*b2a0*/  SHF.R.U32.HI R6, RZ, 0x8, R27 ;  /* 0x00000008ff067819 */ /* 0x000fe4000001161b */
[----:B------:R-:W-:Y:S02]  /*b2b0*/  LOP3.LUT R0, R14, 0xff, RZ, 0xc0, !PT ;  /* 0x000000ff0e007812 */ /* 0x000fe400078ec0ff */
[----:B------:R-:W-:Y:S02]  /*b2c0*/  LOP3.LUT R13, R27, 0xff, RZ, 0xc0, !PT ;  /* 0x000000ff1b0d7812 */ /* 0x000fe400078ec0ff */
        /* <DEDUP_REMOVED lines=17> */
[----:B------:R-:W-:Y:S02]  /*b3e0*/  SHF.R.U32.HI R29, RZ, 0x8, R11 ;  /* 0x00000008ff1d7819 */ /* 0x000fe4000001160b */
[----:B------:R-:W-:-:S02]  /*b3f0*/  LOP3.LUT R34, R11, 0xff, RZ, 0xc0, !PT ;  /* 0x000000ff0b227812 */ /* 0x000fc400078ec0ff */
[----:B------:R-:W-:-:S04]  /*b400*/  SHF.R.U32.HI R31, RZ, 0x10, R27 ;  /* 0x00000010ff1f7819 */ /* 0x000fc8000001161b */
[----:B------:R-:W-:-:S04]  /*b410*/  LOP3.LUT R31, R31, 0xff, RZ, 0xc0, !PT ;  /* 0x000000ff1f1f7812 */ /* 0x000fc800078ec0ff */
[----:B------:R-:W-:Y:S02]  /*b420*/  PRMT R31, R31, 0x7054, R32 ;  /* 0x000070541f1f7816 */ /* 0x000fe40000000020 */
[----:B------:R-:W-:-:S04]  /*b430*/  SHF.R.U32.HI R32, RZ, 0x10, R11 ;  /* 0x00000010ff207819 */ /* 0x000fc8000001160b */
[----:B------:R-:W-:Y:S02]  /*b440*/  LOP3.LUT R32, R32, 0xff, RZ, 0xc0, !PT ;  /* 0x000000ff20207812 */ /* 0x000fe400078ec0ff */
[----:B--2---:R-:W-:Y:S02]  /*b450*/  LEA.HI R3, R3, R21, RZ, 0x1c ;  /* 0x0000001503037211 */ /* 0x004fe400078fe0ff */
[----:B------:R-:W-:Y:S02]  /*b460*/  LOP3.LUT R21, R10, 0xff, RZ, 0xc0, !PT ;  /* 0x000000ff0a157812 */ /* 0x000fe400078ec0ff */
[C---:B------:R-:W-:Y:S01]  /*b470*/  LEA.HI R0, R3.reuse, R3, RZ, 0x1 ;  /* 0x0000000303007211 */ /* 0x040fe200078f08ff */
[----:B------:R-:W-:Y:S01]  /*b480*/  IMAD.SHL.U32 R3, R3, 0x10, RZ ;  /* 0x0000001003037824 */ /* 0x000fe200078e00ff */
[----:B------:R-:W-:Y:S01]  /*b490*/  PRMT R37, R14, 0x7604, R21 ;  /* 0x000076040e257816 */ /* 0x000fe20000000015 */
[----:B----4-:R-:W-:Y:S01]  /*b4a0*/  LDS.128 R4, [R49+0xf000] ;  /* 0x00f0000031047984 */ /* 0x010fe20000000c00 */
[----:B------:R-:W-:-:S02]  /*b4b0*/  SHF.R.S32.HI R0, RZ, 0x1, R0 ;  /* 0x00000001ff007819 */ /* 0x000fc40000011400 */
[----:B------:R-:W-:Y:S02]  /*b4c0*/  LOP3.LUT R3, R63, 0x10, R3, 0xf8, !PT ;  /* 0x000000103f037812 */ /* 0x000fe400078ef803 */
[----:B------:R-:W-:Y:S01]  /*b4d0*/  SHF.R.U32.HI R21, RZ, 0x10, R25 ;  /* 0x00000010ff157819 */ /* 0x000fe20000011619 */
[----:B------:R-:W-:Y:S01]  /*b4e0*/  IMAD R13, R0, 0x1800, R62 ;  /* 0x00001800000d7824 */ /* 0x000fe200078e023e */
[----:B------:R-:W-:Y:S02]  /*b4f0*/  LOP3.LUT R0, R3, R60, RZ, 0x3c, !PT ;  /* 0x0000003c03007212 */ /* 0x000fe400078e3cff */
[----:B------:R-:W-:Y:S02]  /*b500*/  LOP3.LUT R3, R29, 0xff, RZ, 0xc0, !PT ;  /* 0x000000ff1d037812 */ /* 0x000fe400078ec0ff */
[----:B------:R-:W-:Y:S02]  /*b510*/  IADD3 R0, R16, R13, R0 ;  /* 0x0000000d10007210 */ /* 0x000fe40007ffe000 */
[----:B------:R-:W-:-:S02]  /*b520*/  LOP3.LUT R21, R21, 0xff, RZ, 0xc0, !PT ;  /* 0x000000ff15157812 */ /* 0x000fc400078ec0ff */
[----:B-1----:R-:W-:Y:S01]  /*b530*/  PRMT R39, R3, 0x7604, R34 ;  /* 0x0000760403277816 */ /* 0x002fe20000000022 */
[----:B------:R-:W0:Y:S01]  /*b540*/  LDS.128 R12, [R0+0xf000] ;  /* 0x00f00000000c7984 */ /* 0x000e220000000c00 */
[----:B------:R-:W-:Y:S02]  /*b550*/  SHF.R.U32.HI R3, RZ, 0x10, R24 ;  /* 0x00000010ff037819 */ /* 0x000fe40000011618 */
[----:B------:R-:W-:Y:S02]  /*b560*/  SHF.R.U32.HI R29, RZ, 0x10, R26 ;  /* 0x00000010ff1d7819 */ /* 0x000fe4000001161a */
[----:B------:R-:W-:Y:S02]  /*b570*/  PRMT R21, R21, 0x7054, R28 ;  /* 0x0000705415157816 */ /* 0x000fe4000000001c */
[----:B------:R-:W-:Y:S02]  /*b580*/  SHF.R.U32.HI R28, RZ, 0x10, R9 ;  /* 0x00000010ff1c7819 */ /* 0x000fe40000011609 */
[----:B------:R-:W-:-:S02]  /*b590*/  LOP3.LUT R3, R3, 0xff, RZ, 0xc0, !PT ;  /* 0x000000ff03037812 */ /* 0x000fc400078ec0ff */
[----:B------:R-:W-:Y:S02]  /*b5a0*/  LOP3.LUT R29, R29, 0xff, RZ, 0xc0, !PT ;  /* 0x000000ff1d1d7812 */ /* 0x000fe400078ec0ff */
[----:B------:R-:W-:Y:S02]  /*b5b0*/  LOP3.LUT R28, R28, 0xff, RZ, 0xc0, !PT ;  /* 0x000000ff1c1c7812 */ /* 0x000fe400078ec0ff */
[----:B------:R-:W-:Y:S02]  /*b5c0*/  PRMT R3, R3, 0x7054, R20 ;  /* 0x0000705403037816 */ /* 0x000fe40000000014 */
[----:B------:R-:W-:Y:S02]  /*b5d0*/  SHF.R.U32.HI R20, RZ, 0x10, R8 ;  /* 0x00000010ff147819 */ /* 0x000fe40000011608 */
[----:B------:R-:W-:Y:S02]  /*b5e0*/  PRMT R29, R29, 0x7054, R30 ;  /* 0x000070541d1d7816 */ /* 0x000fe4000000001e */
[----:B------:R-:W-:-:S02]  /*b5f0*/  SHF.R.U32.HI R30, RZ, 0x10, R10 ;  /* 0x00000010ff1e7819 */ /* 0x000fc4000001160a */
[----:B------:R-:W-:Y:S02]  /*b600*/  PRMT R35, R28, 0x7054, R35 ;  /* 0x000070541c237816 */ /* 0x000fe40000000023 */
[----:B------:R-:W-:Y:S02]  /*b610*/  LOP3.LUT R20, R20, 0xff, RZ, 0xc0, !PT ;  /* 0x000000ff14147812 */ /* 0x000fe400078ec0ff */
[----:B------:R-:W-:Y:S02]  /*b620*/  PRMT R39, R32, 0x7054, R39 ;  /* 0x0000705420277816 */ /* 0x000fe40000000027 */
[----:B------:R-:W-:Y:S02]  /*b630*/  LOP3.LUT R30, R30, 0xff, RZ, 0xc0, !PT ;  /* 0x000000ff1e1e7812 */ /* 0x000fe400078ec0ff */
[----:B------:R-:W-:Y:S02]  /*b640*/  LOP3.LUT R38, R35, 0xff000000, R9, 0xf8, !PT ;  /* 0xff00000023267812 */ /* 0x000fe400078ef809 */
[----:B------:R-:W-:-:S02]  /*b650*/  LOP3.LUT R28, R21, 0xff000000, R25, 0xf8, !PT ;  /* 0xff000000151c7812 */ /* 0x000fc400078ef819 */
[----:B------:R-:W-:Y:S02]  /*b660*/  PRMT R33, R20, 0x7054, R33 ;  /* 0x0000705414217816 */ /* 0x000fe40000000021 */
[----:B------:R-:W-:Y:S02]  /*b670*/  LOP3.LUT R20, R3, 0xff000000, R24, 0xf8, !PT ;  /* 0xff00000003147812 */ /* 0x000fe400078ef818 */
[----:B------:R-:W-:Y:S02]  /*b680*/  LOP3.LUT R42, R39, 0xff000000, R11, 0xf8, !PT ;  /* 0xff000000272a7812 */ /* 0x000fe400078ef80b */
[----:B------:R-:W-:Y:S02]  /*b690*/  PRMT R37, R30, 0x7054, R37 ;  /* 0x000070541e257816 */ /* 0x000fe40000000025 */
[----:B------:R-:W-:Y:S02]  /*b6a0*/  F2FP.F16.E4M3.UNPACK_B R39, R38 ;  /* 0x00000026ff27723e */ /* 0x000fe400020006ff */
[----:B0-----:R-:W-:-:S02]  /*b6b0*/  F2FP.F16.E4M3.UNPACK_B R24, R13 ;  /* 0x0000000dff18723e */ /* 0x001fc400020006ff */
[----:B------:R-:W-:Y:S01]  /*b6c0*/  F2FP.F16.E4M3.UNPACK_B R30, R28 ;  /* 0x0000001cff1e723e */ /* 0x000fe200020006ff */
[--C-:B------:R-:W-:Y:S01]  /*b6d0*/  HADD2.F32 R40, -RZ, R39.reuse.H0_H0 ;  /* 0x20000027ff287230 */ /* 0x100fe20000004100 */
[----:B------:R-:W-:Y:S01]  /*b6e0*/  LOP3.LUT R3, R29, 0xff000000, R26, 0xf8, !PT ;  /* 0xff0000001d037812 */ /* 0x000fe200078ef81a */
[----:B------:R-:W-:Y:S01]  /*b6f0*/  HADD2.F32 R39, -RZ, R39.H1_H1 ;  /* 0x30000027ff277230 */ /* 0x000fe20000004100 */
[-C--:B------:R-:W-:Y:S01]  /*b700*/  F2FP.F16.E4M3.UNPACK_B R11, R5.reuse ;  /* 0x00000005ff0b723e */ /* 0x080fe200020006ff */
[----:B------:R-:W-:Y:S01]  /*b710*/  HADD2.F32 R32, -RZ, R30.H0_H0 ;  /* 0x2000001eff207230 */ /* 0x000fe20000004100 */
[----:B------:R-:W-:Y:S01]  /*b720*/  F2FP.F16.E4M3.UNPACK_B R26, R5.H1 ;  /* 0x00000005ff1a723e */ /* 0x000fe200030006ff */
[----:B------:R-:W-:Y:S01]  /*b730*/  HADD2.F32 R5, -RZ, R24.H0_H0 ;  /* 0x20000018ff057230 */ /* 0x000fe20000004100 */
[----:B------:R-:W-:Y:S01]  /*b740*/  LOP3.LUT R21, R33, 0xff000000, R8, 0xf8, !PT ;  /* 0xff00000021157812 */ /* 0x000fe200078ef808 */
[--C-:B------:R-:W-:Y:S01]  /*b750*/  HADD2.F32 R9, -RZ, R11.reuse.H0_H0 ;  /* 0x2000000bff097230 */ /* 0x100fe20000004100 */
[----:B------:R-:W-:Y:S01]  /*b760*/  LOP3.LUT R8, R37, 0xff000000, R10, 0xf8, !PT ;  /* 0xff00000025087812 */ /* 0x000fe200078ef80a */
[----:B------:R-:W-:Y:S01]  /*b770*/  HADD2.F32 R30, -RZ, R30.H1_H1 ;  /* 0x3000001eff1e7230 */ /* 0x000fe20000004100 */
[----:B------:R-:W-:Y:S01]  /*b780*/  LOP3.LUT R34, R31, 0xff000000, R27, 0xf8, !PT ;  /* 0xff0000001f227812 */ /* 0x000fe200078ef81b */
[----:B------:R-:W-:Y:S01]  /*b790*/  HADD2.F32 R24, -RZ, R24.H1_H1 ;  /* 0x30000018ff187230 */ /* 0x000fe20000004100 */
[-C--:B------:R-:W-:Y:S01]  /*b7a0*/  F2FP.F16.E4M3.UNPACK_B R33, R15.reuse ;  /* 0x0000000fff21723e */ /* 0x080fe200020006ff */
[----:B------:R-:W-:Y:S01]  /*b7b0*/  HADD2.F32 R11, -RZ, R11.H1_H1 ;  /* 0x3000000bff0b7230 */ /* 0x000fe20000004100 */
[----:B------:R-:W-:-:S02]  /*b7c0*/  F2FP.F16.E4M3.UNPACK_B R37, R15.H1 ;  /* 0x0000000fff25723e */ /* 0x000fc400030006ff */
[-C--:B------:R-:W-:Y:S01]  /*b7d0*/  F2FP.F16.E4M3.UNPACK_B R15, R12.reuse ;  /* 0x0000000cff0f723e */ /* 0x080fe200020006ff */
[----:B------:R-:W-:Y:S01]  /*b7e0*/  FMUL.FTZ R44, R24, R39 ;  /* 0x00000027182c7220 */ /* 0x000fe20000410000 */
[----:B------:R-:W-:Y:S01]  /*b7f0*/  F2FP.F16.E4M3.UNPACK_B R31, R12.H1 ;  /* 0x0000000cff1f723e */ /* 0x000fe200030006ff */
[C---:B------:R-:W-:Y:S01]  /*b800*/  FMUL.FTZ R12, R5.reuse, R40 ;  /* 0x00000028050c7220 */ /* 0x040fe20000410000 */
[----:B------:R-:W-:Y:S01]  /*b810*/  F2FP.F16.E4M3.UNPACK_B R27, R13.H1 ;  /* 0x0000000dff1b723e */ /* 0x000fe200030006ff */
[----:B------:R-:W-:Y:S01]  /*b820*/  FMUL.FTZ R13, R5, R32 ;  /* 0x00000020050d7220 */ /* 0x000fe20000410000 */
[----:B------:R-:W-:Y:S01]  /*b830*/  F2FP.F16.E4M3.UNPACK_B R38, R38.H1 ;  /* 0x00000026ff26723e */ /* 0x000fe200030006ff */
[C---:B------:R-:W-:Y:S01]  /*b840*/  FFMA.FTZ R5, R9.reuse, R32, -R12 ;  /* 0x0000002009057223 */ /* 0x040fe2000001080c */
[----:B------:R-:W-:Y:S01]  /*b850*/  F2FP.F16.E4M3.UNPACK_B R28, R28.H1 ;  /* 0x0000001cff1c723e */ /* 0x000fe200030006ff */
[----:B------:R-:W-:Y:S01]  /*b860*/  FFMA.FTZ R9, R9, R40, R13 ;  /* 0x0000002809097223 */ /* 0x000fe2000001000d */
[----:B------:R-:W-:-:S02]  /*b870*/  HADD2.F32 R12, -RZ, R27.H0_H0 ;  /* 0x2000001bff0c7230 */ /* 0x000fc40000004100 */
[-C--:B------:R-:W-:Y:S01]  /*b880*/  FMUL.FTZ R46, R24, R30.reuse ;  /* 0x0000001e182e7220 */ /* 0x080fe20000410000 */
[----:B------:R-:W-:Y:S02]  /*b890*/  HADD2.F32 R40, -RZ, R38.H0_H0 ;  /* 0x20000026ff287230 */ /* 0x000fe40000004100 */
[C---:B------:R-:W-:Y:S01]  /*b8a0*/  FFMA.FTZ R24, R11.reuse, R30, -R44 ;  /* 0x0000001e0b187223 */ /* 0x040fe2000001082c */
[----:B------:R-:W-:Y:S01]  /*b8b0*/  HADD2.F32 R32, -RZ, R28.H0_H0 ;  /* 0x2000001cff207230 */ /* 0x000fe20000004100 */
[----:B------:R-:W-:Y:S01]  /*b8c0*/  F2FP.F16.E4M3.UNPACK_B R29, R7 ;  /* 0x00000007ff1d723e */ /* 0x000fe200020006ff */
[--C-:B------:R-:W-:Y:S02]  /*b8d0*/  HADD2.F32 R13, -RZ, R26.reuse.H0_H0 ;  /* 0x2000001aff0d7230 */ /* 0x100fe40000004100 */
[C---:B------:R-:W-:Y:S01]  /*b8e0*/  FMUL.FTZ R48, R12.reuse, R40 ;  /* 0x000000280c307220 */ /* 0x040fe20000410000 */
[----:B------:R-:W-:Y:S02]  /*b8f0*/  HADD2.F32 R30, -RZ, R26.H1_H1 ;  /* 0x3000001aff1e7230 */ /* 0x000fe40000004100 */
[-C--:B------:R-:W-:Y:S01]  /*b900*/  FMUL.FTZ R41, R12, R32.reuse ;  /* 0x000000200c297220 */ /* 0x080fe20000410000 */
[----:B------:R-:W-:Y:S01]  /*b910*/  FFMA.FTZ R12, R11, R39, R46 ;  /* 0x000000270b0c7223 */ /* 0x000fe2000001002e */
[C---:B------:R-:W-:Y:S01]  /*b920*/  FFMA.FTZ R11, R13.reuse, R32, -R48 ;  /* 0x000000200d0b7223 */ /* 0x040fe20000010830 */
[----:B------:R-:W-:Y:S01]  /*b930*/  F2FP.F16.E4M3.UNPACK_B R32, R34 ;  /* 0x00000022ff20723e */ /* 0x000fe200020006ff */
[----:B------:R-:W-:Y:S01]  /*b940*/  FFMA.FTZ R13, R13, R40, R41 ;  /* 0x000000280d0d7223 */ /* 0x000fe20000010029 */
[-C--:B------:R-:W-:Y:S01]  /*b950*/  F2FP.F16.E4M3.UNPACK_B R40, R42.reuse ;  /* 0x0000002aff28723e */ /* 0x080fe200020006ff */
[----:B------:R-:W-:Y:S01]  /*b960*/  HADD2.F32 R39, -RZ, R28.H1_H1 ;  /* 0x3000001cff277230 */ /* 0x000fe20000004100 */
[----:B------:R-:W-:Y:S01]  /*b970*/  F2FP.F16.E4M3.UNPACK_B R42, R42.H1 ;  /* 0x0000002aff2a723e */ /* 0x000fe200030006ff */
[----:B------:R-:W-:Y:S01]  /*b980*/  HADD2.F32 R28, -RZ, R33.H0_H0 ;  /* 0x20000021ff1c7230 */ /* 0x000fe20000004100 */
[----:B------:R-:W-:Y:S01]  /*b990*/  F2FP.F16.E4M3.UNPACK_B R35, R7.H1 ;  /* 0x00000007ff23723e */ /* 0x000fe200030006ff */
[----:B------:R-:W-:Y:S01]  /*b9a0*/  HADD2.F32 R43, -RZ, R40.H0_H0 ;  /* 0x20000028ff2b7230 */ /* 0x000fe20000004100 */
[-C--:B------:R-:W-:Y:S01]  /*b9b0*/  F2FP.F16.E4M3.UNPACK_B R25, R4.reuse.H1 ;  /* 0x00000004ff19723e */ /* 0x080fe200030006ff */
[----:B------:R-:W-:Y:S01]  /*b9c0*/  HADD2.F32 R41, -RZ, R38.H1_H1 ;  /* 0x30000026ff297230 */ /* 0x000fe20000004100 */
[----:B------:R-:W-:Y:S01]  /*b9d0*/  F2FP.F16.E4M3.UNPACK_B R10, R4 ;  /* 0x00000004ff0a723e */ /* 0x000fe200020006ff */
[----:B------:R-:W-:-:S02]  /*b9e0*/  HADD2.F32 R26, -RZ, R27.H1_H1 ;  /* 0x3000001bff1a7230 */ /* 0x000fc40000004100 */
[----:B------:R-:W-:Y:S01]  /*b9f0*/  FMUL.FTZ R46, R28, R43 ;  /* 0x0000002b1c2e7220 */ /* 0x000fe20000410000 */
[--C-:B------:R-:W-:Y:S01]  /*ba00*/  HADD2.F32 R38, -RZ, R32.reuse.H0_H0 ;  /* 0x20000020ff267230 */ /* 0x100fe20000004100 */
[----:B------:R-:W-:Y:S01]  /*ba10*/  F2FP.F16.E4M3.UNPACK_B R4, R6 ;  /* 0x00000006ff04723e */ /* 0x000fe200020006ff */
[----:B------:R-:W-:Y:S02]  /*ba20*/  HADD2.F32 R27, -RZ, R29.H0_H0 ;  /* 0x2000001dff1b7230 */ /* 0x000fe40000004100 */
[C---:B------:R-:W-:Y:S01]  /*ba30*/  FMUL.FTZ R45, R26.reuse, R41 ;  /* 0x000000291a2d7220 */ /* 0x040fe20000410000 */
[-C--:B------:R-:W-:Y:S01]  /*ba40*/  FMUL.FTZ R44, R26, R39.reuse ;  /* 0x000000271a2c7220 */ /* 0x080fe20000410000 */
[-C--:B------:R-:W-:Y:S01]  /*ba50*/  FMUL.FTZ R48, R28, R38.reuse ;  /* 0x000000261c307220 */ /* 0x080fe20000410000 */
[----:B------:R-:W-:Y:S02]  /*ba60*/  HADD2.F32 R33, -RZ, R33.H1_H1 ;  /* 0x30000021ff217230 */ /* 0x000fe40000004100 */
[----:B------:R-:W-:Y:S01]  /*ba70*/  FFMA.FTZ R28, R27, R38, -R46 ;  /* 0x000000261b1c7223 */ /* 0x000fe2000001082e */
[----:B------:R-:W-:Y:S01]  /*ba80*/  F2FP.F16.E4M3.UNPACK_B R38, R34.H1 ;  /* 0x00000022ff26723e */ /* 0x000fe200030006ff */
[C---:B------:R-:W-:Y:S01]  /*ba90*/  FFMA.FTZ R26, R30.reuse, R39, -R45 ;  /* 0x000000271e1a7223 */ /* 0x040fe2000001082d */
[----:B------:R-:W-:Y:S01]  /*baa0*/  FFMA.FTZ R30, R30, R41, R44 ;  /* 0x000000291e1e7223 */ /* 0x000fe2000001002c */
[----:B------:R-:W-:-:S02]  /*bab0*/  HADD2.F32 R39, -RZ, R32.H1_H1 ;  /* 0x30000020ff277230 */ /* 0x000fc40000004100 */
[----:B------:R-:W-:Y:S01]  /*bac0*/  FFMA.FTZ R27, R27, R43, R48 ;  /* 0x0000002b1b1b7223 */ /* 0x000fe20000010030 */
[----:B------:R-:W-:Y:S01]  /*bad0*/  HADD2.F32 R41, -RZ, R40.H1_H1 ;  /* 0x30000028ff297230 */ /* 0x000fe20000004100 */
[----:B------:R-:W-:Y:S01]  /*bae0*/  F2FP.F16.E4M3.UNPACK_B R7, R6.H1 ;  /* 0x00000006ff07723e */ /* 0x000fe200030006ff */
[----:B------:R-:W-:Y:S02]  /*baf0*/  HADD2.F32 R32, -RZ, R29.H1_H1 ;  /* 0x3000001dff207230 */ /* 0x000fe40000004100 */
[C---:B------:R-:W-:Y:S01]  /*bb00*/  FMUL.FTZ R44, R33.reuse, R39 ;  /* 0x00000027212c7220 */ /* 0x040fe20000410000 */
[----:B------:R-:W-:Y:S02]  /*bb10*/  HADD2.F32 R43, -RZ, R42.H0_H0 ;  /* 0x2000002aff2b7230 */ /* 0x000fe40000004100 */
[----:B------:R-:W-:Y:S01]  /*bb20*/  FMUL.FTZ R45, R33, R41 ;  /* 0x00000029212d7220 */ /* 0x000fe20000410000 */
[----:B------:R-:W-:Y:S01]  /*bb30*/  HADD2.F32 R29, -RZ, R37.H0_H0 ;  /* 0x20000025ff1d7230 */ /* 0x000fe20000004100 */
[-C--:B------:R-:W-:Y:S01]  /*bb40*/  F2FP.F16.E4M3.UNPACK_B R6, R14.reuse ;  /* 0x0000000eff06723e */ /* 0x080fe200020006ff */
[----:B------:R-:W-:Y:S01]  /*bb50*/  HADD2.F32 R40, -RZ, R38.H0_H0 ;  /* 0x20000026ff287230 */ /* 0x000fe20000004100 */
[----:B------:R-:W-:Y:S01]  /*bb60*/  F2FP.F16.E4M3.UNPACK_B R14, R14.H1 ;  /* 0x0000000eff0e723e */ /* 0x000fe200030006ff */
[----:B------:R-:W-:-:S02]  /*bb70*/  HADD2.F32 R34, -RZ, R35.H0_H0 ;  /* 0x20000023ff227230 */ /* 0x000fc40000004100 */
[C---:B------:R-:W-:Y:S01]  /*bb80*/  FMUL.FTZ R33, R29.reuse, R43 ;  /* 0x0000002b1d217220 */ /* 0x040fe20000410000 */
[----:B------:R-:W-:Y:S02]  /*bb90*/  HADD2.F32 R35, -RZ, R35.H1_H1 ;  /* 0x30000023ff237230 */ /* 0x000fe40000004100 */
[-C--:B------:R-:W-:Y:S01]  /*bba0*/  FMUL.FTZ R46, R29, R40.reuse ;  /* 0x000000281d2e7220 */ /* 0x080fe20000410000 */
[----:B------:R-:W-:Y:S01]  /*bbb0*/  FFMA.FTZ R29, R32, R39, -R45 ;  /* 0x00000027201d7223 */ /* 0x000fe2000001082d */
[C---:B------:R-:W-:Y:S01]  /*bbc0*/  FFMA.FTZ R33, R34.reuse, R40, -R33 ;  /* 0x0000002822217223 */ /* 0x040fe20000010821 */
[----:B------:R-:W-:Y:S01]  /*bbd0*/  F2FP.F16.E4M3.UNPACK_B R40, R20.H1 ;  /* 0x00000014ff28723e */ /* 0x000fe200030006ff */
[----:B------:R-:W-:Y:S01]  /*bbe0*/  FFMA.FTZ R34, R34, R43, R46 ;  /* 0x0000002b22227223 */ /* 0x000fe2000001002e */
[----:B------:R-:W-:Y:S01]  /*bbf0*/  F2FP.F16.E4M3.UNPACK_B R43, R21.H1 ;  /* 0x00000015ff2b723e */ /* 0x000fe200030006ff */
        /* <DEDUP_REMOVED lines=11> */
[--C-:B------:R-:W-:Y:S01]  /*bcb0*/  HADD2.F32 R42, -RZ, R40.reuse.H0_H0 ;  /* 0x20000028ff2a7230 */ /* 0x100fe20000004100 */
[----:B------:R-:W-:Y:S01]  /*bcc0*/  F2FP.SATFINITE.E4M3.F32.PACK_AB_MERGE_C R9, R12, R9, R13 ;  /* 0x000000090c09723e */ /* 0x000fe2000480700d */
[----:B------:R-:W-:Y:S02]  /*bcd0*/  HADD2.F32 R39, -RZ, R25.H0_H0 ;  /* 0x20000019ff277230 */ /* 0x000fe40000004100 */
[C---:B------:R-:W-:Y:S01]  /*bce0*/  FMUL.FTZ R46, R37.reuse, R44 ;  /* 0x0000002c252e7220 */ /* 0x040fe20000410000 */
[----:B------:R-:W-:Y:S02]  /*bcf0*/  HADD2.F32 R31, -RZ, R31.H1_H1 ;  /* 0x3000001fff1f7230 */ /* 0x000fe40000004100 */
[-C--:B------:R-:W-:Y:S01]  /*bd00*/  FMUL.FTZ R47, R37, R42.reuse ;  /* 0x0000002a252f7220 */ /* 0x080fe20000410000 */
[----:B------:R-:W-:Y:S01]  /*bd10*/  FFMA.FTZ R38, R35, R41, -R48 ;  /* 0x0000002923267223 */ /* 0x000fe20000010830 */
[----:B------:R-:W-:Y:S01]  /*bd20*/  FFMA.FTZ R37, R39, R42, -R46 ;  /* 0x0000002a27257223 */ /* 0x000fe2000001082e */
[----:B------:R-:W-:-:S02]  /*bd30*/  HADD2.F32 R42, -RZ, R40.H1_H1 ;  /* 0x30000028ff2a7230 */ /* 0x000fc40000004100 */
[----:B------:R-:W-:Y:S01]  /*bd40*/  FFMA.FTZ R39, R39, R44, R47 ;  /* 0x0000002c27277223 */ /* 0x000fe2000001002f */
[----:B------:R-:W-:Y:S01]  /*bd50*/  HADD2.F32 R44, -RZ, R43.H1_H1 ;  /* 0x3000002bff2c7230 */ /* 0x000fe20000004100 */
[----:B------:R-:W-:Y:S01]  /*bd60*/  F2FP.F16.E4M3.UNPACK_B R41, R21 ;  /* 0x00000015ff29723e */ /* 0x000fe200020006ff */
[----:B------:R-:W-:Y:S01]  /*bd70*/  HADD2.F32 R25, -RZ, R25.H1_H1 ;  /* 0x30000019ff197230 */ /* 0x000fe20000004100 */
[----:B------:R-:W-:Y:S01]  /*bd80*/  F2FP.F16.E4M3.UNPACK_B R40, R20 ;  /* 0x00000014ff28723e */ /* 0x000fe200020006ff */
[C---:B------:R-:W-:Y:S01]  /*bd90*/  FMUL.FTZ R43, R31.reuse, R42 ;  /* 0x0000002a1f2b7220 */ /* 0x040fe20000410000 */
[----:B------:R-:W-:Y:S01]  /*bda0*/  FMUL.FTZ R20, R31, R44 ;  /* 0x0000002c1f147220 */ /* 0x000fe20000410000 */
[----:B------:R-:W-:Y:S02]  /*bdb0*/  HADD2.F32 R31, -RZ, R41.H0_H0 ;  /* 0x20000029ff1f7230 */ /* 0x000fe40000004100 */
[----:B------:R-:W-:Y:S01]  /*bdc0*/  FFMA.FTZ R35, R35, R45, R50 ;  /* 0x0000002d23237223 */ /* 0x000fe20000010032 */
[----:B------:R-:W-:-:S02]  /*bdd0*/  HADD2.F32 R21, -RZ, R15.H0_H0 ;  /* 0x2000000fff157230 */ /* 0x000fc40000004100 */
[C---:B------:R-:W-:Y:S01]  /*bde0*/  FFMA.FTZ R46, R25.reuse, R42, -R20 ;  /* 0x0000002a192e7223 */ /* 0x040fe20000010814 */
        /* <DEDUP_REMOVED lines=11> */
[----:B------:R-:W-:Y:S01]  /*bea0*/  FFMA.FTZ R42, R20, R31, R21 ;  /* 0x0000001f142a7223 */ /* 0x000fe20000010015 */
[----:B------:R-:W-:Y:S01]  /*beb0*/  F2FP.F16.E4M3.UNPACK_B R20, R3.H1 ;  /* 0x00000003ff14723e */ /* 0x000fe200030006ff */
[----:B------:R-:W-:Y:S02]  /*bec0*/  HADD2.F32 R10, -RZ, R10.H1_H1 ;  /* 0x3000000aff0a7230 */ /* 0x000fe40000004100 */
[C---:B------:R-:W-:Y:S01]  /*bed0*/  FMUL.FTZ R45, R15.reuse, R41 ;  /* 0x000000290f2d7220 */ /* 0x040fe20000410000 */
[----:B------:R-:W-:Y:S01]  /*bee0*/  FMUL.FTZ R44, R15, R40 ;  /* 0x000000280f2c7220 */ /* 0x000fe20000410000 */
[----:B------:R-:W-:Y:S01]  /*bef0*/  HADD2.F32 R31, -RZ, R25.H0_H0 ;  /* 0x20000019ff1f7230 */ /* 0x000fe20000004100 */
[----:B------:R-:W-:Y:S01]  /*bf00*/  F2FP.F16.E4M3.UNPACK_B R3, R3 ;  /* 0x00000003ff03723e */ /* 0x000fe200020006ff */
        /* <DEDUP_REMOVED lines=14> */
[----:B------:R-:W-:Y:S01]  /*bff0*/  F2FP.F16.E4M3.UNPACK_B R10, R8 ;  /* 0x00000008ff0a723e */ /* 0x000fe200020006ff */
[-C--:B------:R-:W-:Y:S01]  /*c000*/  FMUL.FTZ R14, R14, R20.reuse ;  /* 0x000000140e0e7220 */ /* 0x080fe20000410000 */
[--C-:B------:R-:W-:Y:S02]  /*c010*/  HADD2.F32 R8, -RZ, R3.reuse.H0_H0 ;  /* 0x20000003ff087230 */ /* 0x100fe40000004100 */
[----:B------:R-:W-:Y:S01]  /*c020*/  FFMA.FTZ R44, R7, R20, -R44 ;  /* 0x00000014072c7223 */ /* 0x000fe2000001082c */
[----:B------:R-:W-:-:S02]  /*c030*/  HADD2.F32 R15, -RZ, R3.H1_H1 ;  /* 0x30000003ff0f7230 */ /* 0x000fc40000004100 */
[----:B------:R-:W-:Y:S01]  /*c040*/  FFMA.FTZ R50, R7, R25, R14 ;  /* 0x0000001907327223 */ /* 0x000fe2000001000e */
[----:B------:R-:W-:Y:S01]  /*c050*/  HADD2.F32 R14, -RZ, R10.H0_H0 ;  /* 0x2000000aff0e7230 */ /* 0x000fe20000004100 */
[----:B------:R-:W-:Y:S01]  /*c060*/  F2FP.SATFINITE.E4M3.F32.PACK_AB_MERGE_C R11, R32, R27, R34 ;  /* 0x0000001b200b723e */ /* 0x000fe20004807022 */
[----:B------:R-:W-:Y:S01]  /*c070*/  HADD2.F32 R7, -RZ, R6.H0_H0 ;  /* 0x20000006ff077230 */ /* 0x000fe20000004100 */
[----:B------:R-:W-:Y:S01]  /*c080*/  F2FP.SATFINITE.E4M3.F32.PACK_AB_MERGE_C R44, R44, R45, RZ ;  /* 0x0000002d2c2c723e */ /* 0x000fe200048070ff */
[----:B------:R-:W-:Y:S01]  /*c090*/  HADD2.F32 R21, -RZ, R10.H1_H1 ;  /* 0x3000000aff157230 */ /* 0x000fe20000004100 */
[----:B------:R-:W-:Y:S01]  /*c0a0*/  F2FP.SATFINITE.E4M3.F32.PACK_AB_MERGE_C R31, R50, R31, RZ ;  /* 0x0000001f321f723e */ /* 0x000fe200048070ff */
        /* <DEDUP_REMOVED lines=21> */
.L_x_9999:
[----:B------:R-:W-:Y:S05]  /*c200*/  BSYNC B0 ;  /* 0x0000000000007941 */ /* 0x000fea0003800000 */
.L_x_9992:
        /* <DEDUP_REMOVED lines=8> */
.L_x_9989:
[----:B0-2---:R-:W-:Y:S01]  /*c290*/  IMAD.U32 R0, RZ, RZ, UR36 ;  /* 0x00000024ff007e24 */ /* 0x005fe2000f8e00ff */
[----:B------:R-:W-:-:S04]  /*c2a0*/  LOP3.LUT R17, R17, 0xfffffffd, RZ, 0xc0, !PT ;  /* 0xfffffffd11117812 */ /* 0x000fc800078ec0ff */
[----:B------:R-:W-:-:S13]  /*c2b0*/  ISETP.NE.AND P0, PT, R0, 0x3, PT ;  /* 0x000000030000780c */ /* 0x000fda0003f05270 */
[----:B------:R-:W-:Y:S01]  /*c2c0*/  @P0 LOP3.LUT R17, R17, 0x2, RZ, 0xfc, !PT ;  /* 0x0000000211110812 */ /* 0x000fe200078efcff */
[----:B------:R-:W-:Y:S06]  /*c2d0*/  @!P0 BRA `(.L_x_10011) ;  /* 0x0000000000048947 */ /* 0x000fec0003800000 */
[----:B------:R-:W-:Y:S01]  /*c2e0*/  BPT.TRAP 0x1 ;  /* 0x000000040000795c */ /* 0x000fe20000300000 */
.L_x_10011:
[----:B-1----:R-:W-:Y:S01]  /*c2f0*/  IMAD R3, R18, 0x8, R16 ;  /* 0x0000000812037824 */ /* 0x002fe200078e0210 */
[----:B------:R-:W-:-:S04]  /*c300*/  SHF.L.U32 R0, R22, 0x1f, RZ ;  /* 0x0000001f16007819 */ /* 0x000fc800000006ff */
[----:B------:R0:W1:Y:S01]  /*c310*/  SYNCS.PHASECHK.TRANS64.TRYWAIT P1, [R3+URZ+0x19c30], R0 ;  /* 0x019c3000030075a7 */ /* 0x000062000802017f */
[----:B------:R-:W-:Y:S05]  /*c320*/  @!P0 BRA `(.L_x_10012) ;  /* 0x0000000000048947 */ /* 0x000fea0003800000 */
[----:B------:R-:W-:Y:S01]  /*c330*/  BPT.TRAP 0x1 ;  /* 0x000000040000795c */ /* 0x000fe20000300000 */
.L_x_10012:
[----:B---3-5:R-:W2:Y:S02]  /*c340*/  S2R R4, SR_TID.X ;  /* 0x0000000000047919 */ /* 0x028ea40000002100 */
[----:B--2---:R-:W-:-:S04]  /*c350*/  LOP3.LUT R4, R4, 0x7f, RZ, 0xc0, !PT ;  /* 0x0000007f04047812 */ /* 0x004fc800078ec0ff */
[----:B------:R-:W-:Y:S01]  /*c360*/  ISETP.NE.AND P0, PT, R4, RZ, PT ;  /* 0x000000ff0400720c */ /* 0x000fe20003f05270 */
[----:B-1----:R-:W-:-:S12]  /*c370*/  @P1 BRA `(.L_x_10013) ;  /* 0x0000000000081947 */ /* 0x002fd80003800000 */
[----:B------:R-:W1:Y:S02]  /*c380*/  SYNCS.PHASECHK.TRANS64.TRYWAIT P1, [R3+URZ+0x19c30], R0 ;  /* 0x019c3000030075a7 */ /* 0x000e64000802017f */
[----:B-1----:R-:W-:Y:S05]  /*c390*/  @!P1 BRA `(.L_x_10014) ;  /* 0x0000017800c49947 */ /* 0x002fea0003800000 */
.L_x_10013:
[----:B------:R-:W-:Y:S05]  /*c3a0*/  WARPSYNC.ALL ;  /* 0x0000000000007948 */ /* 0x000fea0003800000 */
[----:B01----:R-:W-:Y:S01]  /*c3b0*/  VIADD R0, R16, 0x13800 ;  /* 0x0001380010007836 */ /* 0x003fe20000000000 */
[----:B------:R-:W2:Y:S01]  /*c3c0*/  LDL R10, [R1+0x34] ;  /* 0x00003400010a7983 */ /* 0x000ea20000100800 */
[----:B------:R-:W-:-:S03]  /*c3d0*/  IMAD.MOV.U32 R9, RZ, RZ, -0x3ffffff0 ;  /* 0xc0000010ff097424 */ /* 0x000fc600078e00ff */
[----:B------:R-:W2:Y:S01]  /*c3e0*/  LDL R90, [R1+0xc] ;  /* 0x00000c00015a7983 */ /* 0x000ea20000100800 */
[----:B------:R-:W-:Y:S01]  /*c3f0*/  SHF.R.U32.HI R0, RZ, 0x4, R0 ;  /* 0x00000004ff007819 */ /* 0x000fe20000011600 */
[----:B------:R-:W-:Y:S01]  /*c400*/  IMAD.MOV.U32 R5, RZ, RZ, -0x3ffffff0 ;  /* 0xc0000010ff057424 */ /* 0x000fe200078e00ff */
[----:B------:R-:W-:Y:S01]  /*c410*/  LOP3.LUT R8, R36, 0x10000, RZ, 0xfc, !PT ;  /* 0x0001000024087812 */ /* 0x000fe200078efcff */
[----:B------:R-:W-:Y:S01]  /*c420*/  IMAD.MOV.U32 R157, RZ, RZ, -0x3ffffff0 ;  /* 0xc0000010ff9d7424 */ /* 0x000fe200078e00ff */
[----:B------:R-:W-:Y:S01]  /*c430*/  LOP3.LUT R0, R0, 0x3fff, RZ, 0xc0, !PT ;  /* 0x00003fff00007812 */ /* 0x000fe200078ec0ff */
[----:B------:R-:W-:Y:S01]  /*c440*/  IMAD.MOV.U32 R7, RZ, RZ, -0x3ffffff0 ;  /* 0xc0000010ff077424 */ /* 0x000fe200078e00ff */
[----:B------:R-:W0:Y:S02]  /*c450*/  LDC R92, c[0x0][0x448] ;  /* 0x00011200ff5c7b82 */ /* 0x000e240000000800 */
[----:B------:R-:W-:-:S05]  /*c460*/  LOP3.LUT R4, R0, 0x10000, RZ, 0xfc, !PT ;  /* 0x0001000000047812 */ /* 0x000fca00078efcff */
[----:B------:R1:W-:Y:S01]  /*c470*/  STL [R1+0x18], R4 ;  /* 0x0000180401007387 */ /* 0x0003e20000100800 */
[----:B------:R-:W-:Y:S02]  /*c480*/  R2UR UR4, R8 ;  /* 0x00000000080472ca */ /* 0x000fe400000e0000 */
[----:B------:R-:W-:Y:S02]  /*c490*/  R2UR UR5, R9 ;  /* 0x00000000090572ca */ /* 0x000fe400000e0000 */
[----:B------:R-:W-:Y:S01]  /*c4a0*/  R2UR UR7, R5 ;  /* 0x00000000050772ca */ /* 0x000fe200000e0000 */
[----:B------:R-:W-:Y:S01]  /*c4b0*/  WARPGROUP.ARRIVE ;  /* 0x00000000000079c5 */ /* 0x000fe20000000000 */
[----:B------:R-:W3:Y:S01]  /*c4c0*/  LDL R96, [R1+0x4] ;  /* 0x0000040001607983 */ /* 0x000ee20000100800 */
[----:B-1----:R-:W-:-:S03]  /*c4d0*/  IMAD R4, R18, 0x300, R4 ;  /* 0x0000030012047824 */ /* 0x002fc600078e0204 */
[----:B------:R-:W5:Y:S02]  /*c4e0*/  LDL R94, [R1] ;  /* 0x00000000015e7983 */ /* 0x000f640000100800 */
[----:B------:R-:W-:-:S13]  /*c4f0*/  R2UR UR6, R4 ;  /* 0x00000000040672ca */ /* 0x000fda00000e0000 */
[----:B------:R-:W-:Y:S01]  /*c500*/  QGMMA.64x128x32.F32.E4M3.E4M3 R24, gdesc[UR4], RZ, !UPT, gsb0 ;  /* 0x01e00000041879f3 */ /* 0x000fe2000c0008ff */
[----:B------:R-:W-:Y:S02]  /*c510*/  VIADD R156, R8, 0x180 ;  /* 0x00000180089c7836 */ /* 0x000fe40000000000 */
[----:B------:R-:W-:Y:S01]  /*c520*/  VIADD R6, R4, 0x100 ;  /* 0x0000010004067836 */ /* 0x000fe20000000000 */
[----:B------:R-:W-:Y:S02]  /*c530*/  R2UR UR5, R157 ;  /* 0x000000009d0572ca */ /* 0x000fe400000e0000 */
[----:B------:R-:W-:Y:S02]  /*c540*/  R2UR UR4, R156 ;  /* 0x000000009c0472ca */ /* 0x000fe400000e0000 */
[----:B------:R-:W-:Y:S02]  /*c550*/  R2UR UR6, R6 ;  /* 0x00000000060672ca */ /* 0x000fe400000e0000 */
[----:B------:R-:W-:Y:S01]  /*c560*/  R2UR UR7, R7 ;  /* 0x00000000070772ca */ /* 0x000fe200000e0000 */
[----:B------:R-:W-:-:S02]  /*c570*/  VIADD R12, R8, 0x300 ;  /* 0x00000300080c7836 */ /* 0x000fc40000000000 */
[----:B------:R-:W-:Y:S02]  /*c580*/  VIADD R4, R4, 0x200 ;  /* 0x0000020004047836 */ /* 0x000fe40000000000 */
[----:B------:R-:W-:Y:S02]  /*c590*/  IMAD.MOV.U32 R13, RZ, RZ, -0x3ffffff0 ;  /* 0xc0000010ff0d7424 */ /* 0x000fe400078e00ff */
[----:B------:R-:W-:Y:S01]  /*c5a0*/  IMAD.MOV.U32 R5, RZ, RZ, -0x3ffffff0 ;  /* 0xc0000010ff057424 */ /* 0x000fe200078e00ff */
        /* <DEDUP_REMOVED lines=10> */
[----:B------:R-:W-:Y:S02]  /*c650*/  WARPGROUP.DEPBAR.LE gsb0, 0x0 ;  /* 0x00008000000079c5 */ /* 0x000fe40000010000 */
[----:B------:R-:W-:-:S06]  /*c660*/  WARPGROUP.ARRIVE ;  /* 0x00000000000079c5 */ /* 0x000fcc0000000000 */
[----:B------:R-:W-:Y:S01]  /*c670*/  QGMMA.64x128x32.F32.E4M3.E4M3 R24, gdesc[UR4], R24, gsb0 ;  /* 0x01e00000041879f3 */ /* 0x000fe20008000818 */
[----:B--2---:R-:W-:Y:S01]  /*c680*/  IMAD.IADD R11, R10, 0x1, R90 ;  /* 0x000000010a0b7824 */ /* 0x004fe200078e025a */
[----:B------:R-:W-:Y:S01]  /*c690*/  ULDC.64 UR4, c[0x0][0x9e0] ;  /* 0x0002780000047ab9 */ /* 0x000fe20000000a00 */
[----:B------:R-:W-:Y:S01]  /*c6a0*/  LOP3.LUT R17, R17, 0xffffffbf, RZ, 0xc0, !PT ;  /* 0xffffffbf11117812 */ /* 0x000fe200078ec0ff */
[----:B------:R-:W-:Y:S01]  /*c6b0*/  ULDC UR6, c[0x0][0x9dc] ;  /* 0x0002770000067ab9 */ /* 0x000fe20000000800 */
[----:B0-----:R-:W-:-:S05]  /*c6c0*/  @P1 IMAD.HI.U32 R0, R11, R0, RZ ;  /* 0x000000000b001227 */ /* 0x001fca00078e00ff */
[----:B-1----:R-:W-:Y:S01]  /*c6d0*/  @P1 SHF.R.U32.HI R11, RZ, R5, R0 ;  /* 0x00000005ff0b1219 */ /* 0x002fe20000011600 */
[----:B------:R-:W-:Y:S02]  /*c6e0*/  @!P0 VIADD R0, R3, 0x19c40 ;  /* 0x00019c4003008836 */ /* 0x000fe40000000000 */
[----:B------:R-:W-:Y:S02]  /*c6f0*/  IMAD.MOV.U32 R3, RZ, RZ, -0x80 ;  /* 0xffffff80ff037424 */ /* 0x000fe400078e00ff */
[----:B------:R-:W0:Y:S01]  /*c700*/  SHFL.IDX PT, R20, R11, RZ, 0x1c1f ;  /* 0x001c1fff0b147589 */ /* 0x000e2200000e0000 */
[----:B------:R-:W-:Y:S01]  /*c710*/  UISETP.GE.AND UP0, UPT, UR5, 0x1, UPT ;  /* 0x000000010500788c */ /* 0x000fe2000bf06270 */
[----:B------:R-:W-:Y:S01]  /*c720*/  @!P0 PRMT R0, RZ, 0x654, R0 ;  /* 0x00000654ff008816 */ /* 0x000fe20000000000 */
[----:B------:R-:W-:Y:S01]  /*c730*/  IMAD R10, R88, R3, 0x80 ;  /* 0x00000080580a7424 */ /* 0x000fe200078e0203 */
[----:B------:R-:W-:Y:S01]  /*c740*/  @P1 LOP3.LUT R17, R17, 0x40, RZ, 0xfc, !PT ;  /* 0x0000004011111812 */ /* 0x000fe200078efcff */
[----:B----4-:R-:W-:-:S02]  /*c750*/  IMAD.U32 R14, RZ, RZ, UR6 ;  /* 0x00000006ff0e7e24 */ /* 0x010fc4000f8e00ff */
[----:B------:R-:W-:-:S03]  /*c760*/  PLOP3.LUT P1, PT, PT, PT, UP0, 0x40, 0x0 ;  /* 0x000000000000781c */ /* 0x000fc60003f2e808 */
[----:B------:R-:W-:Y:S01]  /*c770*/  LOP3.LUT R5, RZ, R14, RZ, 0x33, !PT ;  /* 0x0000000eff057212 */ /* 0x000fe200078e33ff */
[----:B------:R-:W-:Y:S01]  /*c780*/  UP2UR UR39, UPR, URZ, 0x1 ;  /* 0x000000013f277883 */ /* 0x000fe20008000000 */
[C-C-:B---3--:R-:W-:Y:S02]  /*c790*/  IADD3 R7, -R23.reuse, R96, R10.reuse ;  /* 0x0000006017077210 */ /* 0x148fe40007ffe10a */
[----:B------:R-:W-:Y:S01]  /*c7a0*/  LEA R4, R88, 0xffffff80, 0x7 ;  /* 0xffffff8058047811 */ /* 0x000fe200078e38ff */
[----:B------:R-:W-:Y:S02]  /*c7b0*/  WARPGROUP.DEPBAR.LE gsb0, 0x0 ;  /* 0x00008000000079c5 */ /* 0x000fe40000010000 */
[----:B------:R1:W-:Y:S02]  /*c7c0*/  @!P0 SYNCS.ARRIVE.TRANS64.RED.A1T0 RZ, [R0+URZ], RZ ;  /* 0x000000ff00ff89a7 */ /* 0x0003e4000810043f */
[----:B-1----:R-:W-:-:S04]  /*c7d0*/  IADD3 R0, -R23, 0x1, R10 ;  /* 0x0000000117007810 */ /* 0x002fc80007ffe10a */
[----:B-----5:R-:W-:-:S05]  /*c7e0*/  IADD3 R0, -R94, R0, R96 ;  /* 0x000000005e007210 */ /* 0x020fca0007ffe160 */
[C---:B------:R-:W-:Y:S02]  /*c7f0*/  VIADD R6, R0.reuse, UR4 ;  /* 0x0000000400067c36 */ /* 0x040fe40008000000 */
[----:B------:R-:W-:-:S03]  /*c800*/  IMAD.IADD R5, R0, 0x1, R5 ;  /* 0x0000000100057824 */ /* 0x000fc600078e0205 */
[----:B0-----:R-:W-:Y:S01]  /*c810*/  VIADDMNMX R3, R20, R6, R7, PT ;  /* 0x0000000614037246 */ /* 0x001fe20003800107 */
[----:B------:R-:W-:Y:S01]  /*c820*/  IMAD.IADD R0, R5, 0x1, R20 ;  /* 0x0000000105007824 */ /* 0x000fe200078e0214 */
        /* <DEDUP_REMOVED lines=13> */
.L_x_10017:
[----:B------:R-:W-:-:S06]  /*c900*/  UISETP.NE.AND UP0, UPT, UR5, 0x1, UPT ;  /* 0x000000010500788c */ /* 0x000fcc000bf05270 */
[----:B------:R-:W-:-:S05]  /*c910*/  PLOP3.LUT P1, PT, PT, PT, UP0, 0x80, 0x0 ;  /* 0x000000000000781c */ /* 0x000fca0003f2f008 */
[----:B------:R-:W-:-:S08]  /*c920*/  @UP0 ULDC.64 UR6, c[0x0][0x9e8] ;  /* 0x00027a0000060ab9 */ /* 0x000fd00000000a00 */
[----:B------:R-:W-:-:S05]  /*c930*/  @P1 IMAD.HI.U32 R20, R15, UR6, RZ ;  /* 0x000000060f141c27 */ /* 0x000fca000f8e00ff */
[----:B------:R-:W-:-:S07]  /*c940*/  @P1 SHF.R.U32.HI R15, RZ, UR7, R20 ;  /* 0x00000007ff0f1c19 */ /* 0x000fce0008011614 */
.L_x_10018:
[----:B------:R-:W-:Y:S05]  /*c950*/  BSYNC B0 ;  /* 0x0000000000007941 */ /* 0x000fea0003800000 */
.L_x_10016:
[----:B------:R-:W-:-:S04]  /*c960*/  IMAD R20, R15, UR5, -R4 ;  /* 0x000000050f147c24 */ /* 0x000fc8000f8e0a04 */
[----:B------:R-:W-:-:S05]  /*c970*/  IMAD.IADD R20, R20, 0x1, -R23 ;  /* 0x0000000114147824 */ /* 0x000fca00078e0a17 */
[----:B------:R-:W-:Y:S02]  /*c980*/  VIMNMX R0, R0, R20, !PT ;  /* 0x0000001400007248 */ /* 0x000fe40007fe0100 */
[----:B------:R-:W-:-:S07]  /*c990*/  VIADDMNMX R3, R20, UR5, R3, PT ;  /* 0x0000000514037c46 */ /* 0x000fce000b800103 */
.L_x_10015:
[C---:B------:R-:W-:Y:S01]  /*c9a0*/  ISETP.GE.AND P1, PT, R10.reuse, 0x2, PT ;  /* 0x000000020a00780c */ /* 0x040fe20003f26270 */
[----:B------:R-:W-:Y:S01]  /*c9b0*/  UISETP.NE.AND UP0, UPT, UR39, URZ, UPT ;  /* 0x0000003f2700728c */ /* 0x000fe2000bf05270 */
[----:B------:R-:W-:Y:S02]  /*c9c0*/  ISETP.GE.AND P6, PT, R10, 0x9, PT ;  /* 0x000000090a00780c */ /* 0x000fe40003fc6270 */
[----:B------:R-:W-:Y:S02]  /*c9d0*/  ISETP.GT.AND P3, PT, R0, 0x1, !P1 ;  /* 0x000000010000780c */ /* 0x000fe40004f64270 */
[----:B------:R-:W-:Y:S02]  /*c9e0*/  ISETP.GE.AND P4, PT, R10, 0xa, PT ;  /* 0x0000000a0a00780c */ /* 0x000fe40003f86270 */
[----:B------:R-:W-:Y:S02]  /*c9f0*/  ISETP.GT.AND P2, PT, R0, 0x8, !P6 ;  /* 0x000000080000780c */ /* 0x000fe40007744270 */
        /* <DEDUP_REMOVED lines=195> */
.L_x_10021:
[----:B------:R-:W-:-:S06]  /*d630*/  UISETP.NE.AND UP0, UPT, UR5, 0x1, UPT ;  /* 0x000000010500788c */ /* 0x000fcc000bf05270 */
[----:B------:R-:W-:-:S05]  /*d640*/  PLOP3.LUT P4, PT, PT, PT, UP0, 0x80, 0x0 ;  /* 0x000000000000781c */ /* 0x000fca0003f8f008 */
[----:B------:R-:W-:-:S08]  /*d650*/  @UP0 ULDC.64 UR6, c[0x0][0x9e8] ;  /* 0x00027a0000060ab9 */ /* 0x000fd00000000a00 */
[----:B------:R-:W-:Y:S01]  /*d660*/  @P4 IMAD.HI.U32 R0, R3, UR6, RZ ;  /* 0x0000000603004c27 */ /* 0x000fe2000f8e00ff */
[----:B------:R-:W-:-:S13]  /*d670*/  PLOP3.LUT P4, PT, PT, PT, UP0, 0x80, 0x0 ;  /* 0x000000000000781c */ /* 0x000fda0003f8f008 */
[----:B------:R-:W-:-:S07]  /*d680*/  @P4 SHF.R.U32.HI R3, RZ, UR7, R0 ;  /* 0x00000007ff034c19 */ /* 0x000fce0008011600 */
.L_x_10022:
[----:B------:R-:W-:Y:S05]  /*d690*/  BSYNC B0 ;  /* 0x0000000000007941 */ /* 0x000fea0003800000 */
.L_x_10020:
[----:B------:R-:W-:-:S04]  /*d6a0*/  IMAD R4, R3, UR5, -R4 ;  /* 0x0000000503047c24 */ /* 0x000fc8000f8e0a04 */
[----:B------:R-:W-:-:S05]  /*d6b0*/  IMAD.IADD R4, R4, 0x1, -R23 ;  /* 0x0000000104047824 */ /* 0x000fca00078e0a17 */
[----:B------:R-:W-:Y:S02]  /*d6c0*/  VIMNMX R5, R5, R4, !PT ;  /* 0x0000000405057248 */ /* 0x000fe40007fe0100 */
[----:B------:R-:W-:-:S07]  /*d6d0*/  VIADDMNMX R6, R4, UR5, R6, PT ;  /* 0x0000000504067c46 */ /* 0x000fce000b800106 */
.L_x_10019:
[C---:B------:R-:W-:Y:S01]  /*d6e0*/  ISETP.GT.AND P1, PT, R5.reuse, 0x1, !P1 ;  /* 0x000000010500780c */ /* 0x040fe20004f24270 */
[----:B------:R-:W-:Y:S01]  /*d6f0*/  UISETP.NE.AND UP0, UPT, UR39, URZ, UPT ;  /* 0x0000003f2700728c */ /* 0x000fe2000bf05270 */
[----:B------:R-:W-:Y:S02]  /*d700*/  ISETP.GT.AND P6, PT, R5, 0x8, !P6 ;  /* 0x000000080500780c */ /* 0x000fe400077c4270 */
[C---:B------:R-:W-:Y:S02]  /*d710*/  ISETP.LT.OR P1, PT, R6.reuse, 0x2, P1 ;  /* 0x000000020600780c */ /* 0x040fe40000f21670 */
[----:B------:R-:W-:Y:S02]  /*d720*/  ISETP.LT.OR P6, PT, R6, 0x9, P6 ;  /* 0x000000090600780c */ /* 0x000fe400037c1670 */
[----:B------:R-:W-:Y:S02]  /*d730*/  FSEL R27, R27, -INF , !P1 ;  /* 0xff8000001b1b7808 */ /* 0x000fe40004800000 */
[----:B------:R-:W-:-:S02]  /*d740*/  LOP3.LUT P1, RZ, R17, 0x1, RZ, 0xc0, !PT ;  /* 0x0000000111ff7812 */ /* 0x000fc4000782c0ff */
[----:B------:R-:W-:Y:S02]  /*d750*/  FSEL R7, R30, -INF , !P6 ;  /* 0xff8000001e077808 */ /* 0x000fe40007000000 */
[----:B------:R-:W-:Y:S02]  /*d760*/  ISETP.GT.AND P1, PT, R5, 0x9, !P1 ;  /* 0x000000090500780c */ /* 0x000fe40004f24270 */
[C---:B------:R-:W-:Y:S02]  /*d770*/  LOP3.LUT P6, RZ, R17.reuse, 0x4000000, RZ, 0xc0, !PT ;  /* 0x0400000011ff7812 */ /* 0x040fe400078cc0ff */
[----:B------:R-:W-:Y:S02]  /*d780*/  ISETP.LT.OR P1, PT, R6, 0xa, P1 ;  /* 0x0000000a0600780c */ /* 0x000fe40000f21670 */
[----:B------:R-:W-:Y:S02]  /*d790*/  LOP3.LUT P4, RZ, R17, 0x2000000, RZ, 0xc0, !PT ;  /* 0x0200000011ff7812 */ /* 0x000fe4000788c0ff */
        /* <DEDUP_REMOVED lines=51> */
[----:B------:R-:W-:Y:S02]  /*dad0*/  LOP3.LUT P6, RZ, R17, 0x8000, RZ, 0xc0, !PT ;  /* 0x0000800011ff7812 */ /* 0x000fe400078cc0ff */
[----:B------:R-:W-:Y:S02]  /*dae0*/  FSEL R47, R47, -INF , !P1 ;  /* 0xff8000002f2f7808 */ /* 0x000fe40004800000 */
[----:B------:R-:W-:Y:S02]  /*daf0*/  LOP3.LUT P1, RZ, R17, 0x40000, RZ, 0xc0, !PT ;  /* 0x0004000011ff7812 */ /* 0x000fe4000782c0ff */
[----:B------:R-:W-:-:S02]  /*db00*/  FMNMX.FTZ R0, R107, R0, !PT ;  /* 0x000000006b007209 */ /* 0x000fc40007810000 */
[----:B------:R-:W-:Y:S02]  /*db10*/  ISETP.GT.AND P1, PT, R5, 0x30, !P1 ;  /* 0x000000300500780c */ /* 0x000fe40004f24270 */
[----:B------:R-:W-:Y:S02]  /*db20*/  FMNMX.FTZ R0, R69, R0, !PT ;  /* 0x0000000045007209 */ /* 0x000fe40007810000 */
[----:B------:R-:W-:Y:S02]  /*db30*/  ISETP.LT.OR P1, PT, R6, 0x31, P1 ;  /* 0x000000310600780c */ /* 0x000fe40000f21670 */
[C---:B------:R-:W-:Y:S02]  /*db40*/  LOP3.LUT P4, RZ, R17.reuse, 0x4000, RZ, 0xc0, !PT ;  /* 0x0000400011ff7812 */ /* 0x040fe4000788c0ff */
        /* <DEDUP_REMOVED lines=20> */
[C---:B------:R-:W-:Y:S01]  /*dc90*/  ISETP.GT.AND P1, PT, R5.reuse, 0x40, !P4 ;  /* 0x000000400500780c */ /* 0x040fe20006724270 */
[----:B------:R-:W0:Y:S01]  /*dca0*/  SHFL.BFLY PT, R3, R0, 0x2, 0x1f ;  /* 0x0c401f0000037f89 */ /* 0x000e2200000e0000 */
[----:B------:R-:W-:Y:S02]  /*dcb0*/  ISETP.GT.AND P5, PT, R5, RZ, !P5 ;  /* 0x000000ff0500720c */ /* 0x000fe40006fa4270 */
        /* <DEDUP_REMOVED lines=10> */
[----:B------:R-:W-:Y:S02]  /*dd60*/  LOP3.LUT P1, RZ, R17, 0x1000, RZ, 0xc0, !PT ;  /* 0x0000100011ff7812 */ /* 0x000fe4000782c0ff */
[----:B0-----:R-:W-:Y:S02]  /*dd70*/  FMNMX.FTZ R10, R0, R3, !PT ;  /* 0x00000003000a7209 */ /* 0x001fe40007810000 */
[----:B------:R-:W-:Y:S02]  /*dd80*/  ISETP.GT.AND P1, PT, R5, 0x48, !P1 ;  /* 0x000000480500780c */ /* 0x000fe40004f24270 */
[----:B------:R-:W-:Y:S01]  /*dd90*/  FMNMX.FTZ R0, R26, R27, !PT ;  /* 0x0000001b1a007209 */ /* 0x000fe20007810000 */
[----:B------:R-:W0:Y:S01]  /*dda0*/  SHFL.BFLY PT, R3, R10, 0x1, 0x1f ;  /* 0x0c201f000a037f89 */ /* 0x000e2200000e0000 */
        /* <DEDUP_REMOVED lines=50> */
[----:B0-----:R-:W-:Y:S02]  /*e0d0*/  FMNMX.FTZ R3, R10, R3, !PT ;  /* 0x000000030a037209 */ /* 0x001fe40007810000 */
[----:B------:R-:W-:Y:S02]  /*e0e0*/  FSEL R75, R75, -INF , !P1 ;  /* 0xff8000004b4b7808 */ /* 0x000fe40004800000 */
[----:B------:R-:W-:Y:S02]  /*e0f0*/  ISETP.GT.AND P1, PT, R5, 0x68, !P6 ;  /* 0x000000680500780c */ /* 0x000fe40007724270 */
[----:B------:R-:W-:Y:S02]  /*e100*/  FMNMX.FTZ R0, R71, R0, !PT ;  /* 0x0000000047007209 */ /* 0x000fe40007810000 */
[----:B------:R-:W-:Y:S02]  /*e110*/  ISETP.LT.OR P1, PT, R6, 0x69, P1 ;  /* 0x000000690600780c */ /* 0x000fe40000f21670 */
[----:B------:R-:W-:-:S02]  /*e120*/  LOP3.LUT P6, RZ, R17, 0x8000000, RZ, 0xc0, !PT ;  /* 0x0800000011ff7812 */ /* 0x000fc400078cc0ff */
[----:B------:R-:W-:Y:S02]  /*e130*/  FSEL R137, R78, -INF , !P1 ;  /* 0xff8000004e897808 */ /* 0x000fe40004800000 */
[----:B------:R-:W-:Y:S02]  /*e140*/  ISETP.GT.AND P1, PT, R5, 0x69, !P4 ;  /* 0x000000690500780c */ /* 0x000fe40006724270 */
[----:B------:R-:W-:Y:S02]  /*e150*/  FMNMX.FTZ R0, R135, R0, !PT ;  /* 0x0000000087007209 */ /* 0x000fe40007810000 */
[----:B------:R-:W-:Y:S02]  /*e160*/  ISETP.LT.OR P1, PT, R6, 0x6a, P1 ;  /* 0x0000006a0600780c */ /* 0x000fe40000f21670 */
[----:B------:R-:W-:Y:S02]  /*e170*/  FMNMX.FTZ R0, R75, R0, !PT ;  /* 0x000000004b007209 */ /* 0x000fe40007810000 */
[----:B------:R-:W-:Y:S01]  /*e180*/  FSEL R139, R79, -INF , !P1 ;  /* 0xff8000004f8b7808 */ /* 0x000fe20004800000 */
[----:B------:R-:W-:-:S01]  /*e190*/  FFMA.FTZ R79, R2, R3, -8 ;  /* 0xc1000000024f7423 */ /* 0x000fc20000010003 */
[----:B------:R-:W-:-:S02]  /*e1a0*/  FSETP.NEU.FTZ.AND P1, PT, R3, -INF , PT ;  /* 0xff8000000300780b */ /* 0x000fc40003f3d000 */
[----:B------:R-:W-:Y:S02]  /*e1b0*/  LOP3.LUT P4, RZ, R17, 0x10000000, RZ, 0xc0, !PT ;  /* 0x1000000011ff7812 */ /* 0x000fe4000788c0ff */
[----:B------:R-:W-:Y:S02]  /*e1c0*/  FSEL R79, R79, RZ, P1 ;  /* 0x000000ff4f4f7208 */ /* 0x000fe40000800000 */
[C---:B------:R-:W-:Y:S02]  /*e1d0*/  ISETP.GT.AND P1, PT, R5.reuse, 0x70, !P6 ;  /* 0x000000700500780c */ /* 0x040fe40007724270 */
[----:B------:R-:W-:Y:S01]  /*e1e0*/  ISETP.GT.AND P2, PT, R5, 0x71, !P2 ;  /* 0x000000710500780c */ /* 0x000fe20005744270 */
[----:B------:R-:W-:-:S01]  /*e1f0*/  FFMA.FTZ R20, R2, R21, -R79 ;  /* 0x0000001502147223 */ /* 0x000fc2000001084f */
[----:B------:R-:W-:Y:S01]  /*e200*/  ISETP.LT.OR P1, PT, R6, 0x71, P1 ;  /* 0x000000710600780c */ /* 0x000fe20000f21670 */
[----:B------:R-:W-:-:S01]  /*e210*/  FFMA.FTZ R21, R2, R33, -R79 ;  /* 0x0000002102157223 */ /* 0x000fc2000001084f */
[----:B------:R-:W-:Y:S01]  /*e220*/  FMNMX.FTZ R0, R137, R0, !PT ;  /* 0x0000000089007209 */ /* 0x000fe20007810000 */
[----:B------:R-:W-:-:S01]  /*e230*/  FFMA.FTZ R33, R2, R41, -R79 ;  /* 0x0000002902217223 */ /* 0x000fc2000001084f */
[----:B------:R-:W-:Y:S01]  /*e240*/  ISETP.GT.AND P3, PT, R5, 0x78, !P3 ;  /* 0x000000780500780c */ /* 0x000fe20005f64270 */
[----:B------:R-:W-:-:S01]  /*e250*/  FFMA.FTZ R41, R2, R49, -R79 ;  /* 0x0000003102297223 */ /* 0x000fc2000001084f */
[----:B------:R-:W-:Y:S01]  /*e260*/  ISETP.GT.AND P4, PT, R5, 0x79, !P4 ;  /* 0x000000790500780c */ /* 0x000fe20006784270 */
[----:B------:R-:W-:-:S01]  /*e270*/  FFMA.FTZ R4, R2, R24, -R79 ;  /* 0x0000001802047223 */ /* 0x000fc2000001084f */
[----:B------:R-:W-:Y:S01]  /*e280*/  ISETP.LT.OR P2, PT, R6, 0x72, P2 ;  /* 0x000000720600780c */ /* 0x000fe20001741670 */
[----:B------:R-:W-:-:S01]  /*e290*/  FFMA.FTZ R24, R2, R91, -R79 ;  /* 0x0000005b02187223 */ /* 0x000fc2000001084f */
[----:B------:R-:W-:Y:S01]  /*e2a0*/  FSEL R5, R82, -INF , !P1 ;  /* 0xff80000052057808 */ /* 0x000fe20004800000 */
[----:B------:R-:W-:-:S01]  /*e2b0*/  FFMA.FTZ R25, R2, R25, -R79 ;  /* 0x0000001902197223 */ /* 0x000fc2000001084f */
[----:B------:R-:W-:Y:S01]  /*e2c0*/  FMNMX.FTZ R0, R139, R0, !PT ;  /* 0x000000008b007209 */ /* 0x000fe20007810000 */
[----:B------:R-:W-:-:S01]  /*e2d0*/  FFMA.FTZ R10, R2, R15, -R79 ;  /* 0x0000000f020a7223 */ /* 0x000fc2000001084f */
[----:B------:R-:W-:Y:S01]  /*e2e0*/  ISETP.LT.OR P3, PT, R6, 0x79, P3 ;  /* 0x000000790600780c */ /* 0x000fe20001f61670 */
[----:B------:R-:W-:Y:S01]  /*e2f0*/  MUFU.EX2 R4, R4 ;  /* 0x0000000400047308 */ /* 0x000fe20000000800 */
[----:B------:R-:W-:Y:S01]  /*e300*/  FSEL R83, R83, -INF , !P2 ;  /* 0xff80000053537808 */ /* 0x000fe20005000000 */
[C-C-:B------:R-:W-:Y:S01]  /*e310*/  FFMA.FTZ R15, R2.reuse, R29, -R79.reuse ;  /* 0x0000001d020f7223 */ /* 0x140fe2000001084f */
[----:B------:R-:W-:Y:S01]  /*e320*/  FMNMX.FTZ R0, R5, R0, !PT ;  /* 0x0000000005007209 */ /* 0x000fe20007810000 */
[--C-:B------:R-:W-:Y:S01]  /*e330*/  FFMA.FTZ R29, R2, R37, -R79.reuse ;  /* 0x00000025021d7223 */ /* 0x100fe2000001084f */
[----:B------:R-:W-:Y:S01]  /*e340*/  ISETP.LT.OR P4, PT, R6, 0x7a, P4 ;  /* 0x0000007a0600780c */ /* 0x000fe20002781670 */
[--C-:B------:R-:W-:Y:S01]  /*e350*/  FFMA.FTZ R28, R2, R93, -R79.reuse ;  /* 0x0000005d021c7223 */ /* 0x100fe2000001084f */
        /* <DEDUP_REMOVED lines=12> */
[----:B------:R-:W-:-:S01]  /*e420*/  FFMA.FTZ R53, R2, R57, -R79 ;  /* 0x0000003902357223 */ /* 0x000fc2000001084f */
[C-C-:B------:R-:W-:Y:S01]  /*e430*/  FFMA.FTZ R6, R2.reuse, R103, -R79.reuse ;  /* 0x0000006702067223 */ /* 0x140fe2000001084f */
[----:B------:R-:W-:-:S01]  /*e440*/  FFMA.FTZ R57, R2, R61, -R79 ;  /* 0x0000003d02397223 */ /* 0x000fc2000001084f */
[----:B------:R-:W0:Y:S01]  /*e450*/  SHFL.BFLY PT, R91, R0, 0x2, 0x1f ;  /* 0x0c401f00005b7f89 */ /* 0x000e2200000e0000 */
        /* <DEDUP_REMOVED lines=11> */
[----:B------:R-:W-:Y:S01]  /*e510*/  ISETP.NE.AND P6, PT, R92, 0x1, PT ;  /* 0x000000015c00780c */ /* 0x000fe20003fc5270 */
[----:B------:R-:W-:-:S01]  /*e520*/  FFMA.FTZ R46, R2, R113, -R79 ;  /* 0x00000071022e7223 */ /* 0x000fc2000001084f */
[C-C-:B------:R-:W-:Y:S01]  /*e530*/  FFMA.FTZ R77, R2.reuse, R115, -R79.reuse ;  /* 0x00000073024d7223 */ /* 0x140fe2000001084f */
[----:B------:R-:W-:-:S01]  /*e540*/  FFMA.FTZ R48, R2, R81, -R79 ;  /* 0x0000005102307223 */ /* 0x000fc2000001084f */
[----:B------:R-:W-:-:S02]  /*e550*/  FFMA.FTZ R79, R2, R85, -R79 ;  /* 0x00000055024f7223 */ /* 0x000fc4000001084f */
[----:B------:R-:W-:Y:S01]  /*e560*/  MUFU.EX2 R21, R21 ;  /* 0x0000001500157308 */ /* 0x000fe20000000800 */
[----:B-1----:R-:W-:-:S04]  /*e570*/  F2FP.SATFINITE.E4M3.F32.PACK_AB_MERGE_C R148, R15, R10, RZ ;  /* 0x0000000a0f94723e */ /* 0x002fc800048070ff */
[----:B------:R-:W-:Y:S02]  /*e580*/  F2FP.SATFINITE.E4M3.F32.PACK_AB_MERGE_C R148, R25, R4, R148 ;  /* 0x000000041994723e */ /* 0x000fe40004807094 */
[----:B0-----:R-:W-:Y:S01]  /*e590*/  FMNMX.FTZ R91, R0, R91, !PT ;  /* 0x0000005b005b7209 */ /* 0x001fe20007810000 */
[----:B------:R-:W-:Y:S04]  /*e5a0*/  MUFU.EX2 R24, R24 ;  /* 0x0000001800187308 */ /* 0x000fe80000000800 */
[----:B------:R-:W0:Y:S04]  /*e5b0*/  SHFL.BFLY PT, R0, R91, 0x1, 0x1f ;  /* 0x0c201f005b007f89 */ /* 0x000e2800000e0000 */
[----:B------:R-:W1:Y:S08]  /*e5c0*/  MUFU.EX2 R29, R29 ;  /* 0x0000001d001d7308 */ /* 0x000e700000000800 */
[----:B------:R-:W-:Y:S08]  /*e5d0*/  MUFU.EX2 R28, R28 ;  /* 0x0000001c001c7308 */ /* 0x000ff00000000800 */
[----:B------:R-:W-:Y:S01]  /*e5e0*/  MUFU.EX2 R33, R33 ;  /* 0x0000002100217308 */ /* 0x000fe20000000800 */
[----:B-1----:R-:W-:-:S02]  /*e5f0*/  F2FP.SATFINITE.E4M3.F32.PACK_AB_MERGE_C R150, R29, R24, RZ ;  /* 0x000000181d96723e */ /* 0x002fc400048070ff */
[----:B0-----:R-:W-:Y:S02]  /*e600*/  FMNMX.FTZ R0, R91, R0, !PT ;  /* 0x000000005b007209 */ /* 0x001fe40007810000 */
[----:B------:R-:W-:Y:S02]  /*e610*/  F2FP.SATFINITE.E4M3.F32.PACK_AB_MERGE_C R150, R21, R20, R150 ;  /* 0x000000141596723e */ /* 0x000fe40004807096 */
[----:B------:R-:W-:Y:S01]  /*e620*/  FSETP.NEU.FTZ.AND P1, PT, R0, -INF , PT ;  /* 0xff8000000000780b */ /* 0x000fe20003f3d000 */
[----:B------:R-:W-:-:S01]  /*e630*/  FFMA.FTZ R50, R2, R0, -8 ;  /* 0xc100000002327423 */ /* 0x000fc20000010000 */
[----:B------:R-:W-:Y:S04]  /*e640*/  MUFU.EX2 R30, R30 ;  /* 0x0000001e001e7308 */ /* 0x000fe80000000800 */
[----:B------:R-:W-:-:S02]  /*e650*/  FSEL R50, R50, RZ, P1 ;  /* 0x000000ff32327208 */ /* 0x000fc40000800000 */
[----:B------:R-:W-:Y:S02]  /*e660*/  PLOP3.LUT P1, PT, PT, PT, UP0, 0x40, 0x0 ;  /* 0x000000000000781c */ /* 0x000fe40003f2e808 */
[----:B------:R-:W0:Y:S01]  /*e670*/  MUFU.EX2 R37, R37 ;  /* 0x0000002500257308 */ /* 0x000e220000000800 */
[----:B------:R-:W-:-:S01]  /*e680*/  FFMA.FTZ R26, R2, R26, -R50 ;  /* 0x0000001a021a7223 */ /* 0x000fc20000010832 */
[C-C-:B------:R-:W-:Y:S01]  /*e690*/  FFMA.FTZ R27, R2.reuse, R27, -R50.reuse ;  /* 0x0000001b021b7223 */ /* 0x140fe20000010832 */
[----:B------:R-:W-:-:S01]  /*e6a0*/  FFMA.FTZ R7, R2, R7, -R50 ;  /* 0x0000000702077223 */ /* 0x000fc20000010832 */
[C-C-:B------:R-:W-:Y:S01]  /*e6b0*/  FFMA.FTZ R52, R2.reuse, R31, -R50.reuse ;  /* 0x0000001f02347223 */ /* 0x140fe20000010832 */
[----:B------:R-:W-:-:S01]  /*e6c0*/  FFMA.FTZ R11, R2, R11, -R50 ;  /* 0x0000000b020b7223 */ /* 0x000fc20000010832 */
[----:B------:R-:W-:Y:S01]  /*e6d0*/  FFMA.FTZ R66, R2, R59, -R50 ;  /* 0x0000003b02427223 */ /* 0x000fe20000010832 */
[----:B------:R-:W-:-:S01]  /*e6e0*/  FADD.FTZ R59, R4, R25 ;  /* 0x00000019043b7221 */ /* 0x000fc20000010000 */
        /* <DEDUP_REMOVED lines=8> */
[----:B------:R-:W1:Y:S01]  /*e770*/  MUFU.EX2 R27, R27 ;  /* 0x0000001b001b7308 */ /* 0x000e620000000800 */
[----:B------:R-:W-:-:S01]  /*e780*/  FFMA.FTZ R68, R2, R63, -R50 ;  /* 0x0000003f02447223 */ /* 0x000fc20000010832 */
[----:B------:R-:W-:Y:S01]  /*e790*/  FFMA.FTZ R39, R2, R121, -R50 ;  /* 0x0000007902277223 */ /* 0x000fe20000010832 */
[----:B------:R-:W-:-:S01]  /*e7a0*/  FADD.FTZ R72, R20, R59 ;  /* 0x0000003b14487221 */ /* 0x000fc20000010000 */
[C-C-:B------:R-:W-:Y:S01]  /*e7b0*/  FFMA.FTZ R60, R2.reuse, R47, -R50.reuse ;  /* 0x0000002f023c7223 */ /* 0x140fe20000010832 */
[----:B------:R-:W-:-:S01]  /*e7c0*/  FFMA.FTZ R43, R2, R123, -R50 ;  /* 0x0000007b022b7223 */ /* 0x000fc20000010832 */
[----:B------:R-:W-:Y:S01]  /*e7d0*/  FFMA.FTZ R62, R2, R51, -R50 ;  /* 0x00000033023e7223 */ /* 0x000fe20000010832 */
[----:B------:R-:W-:-:S01]  /*e7e0*/  FADD.FTZ R63, R21, R72 ;  /* 0x00000048153f7221 */ /* 0x000fc20000010000 */
[----:B------:R-:W2:Y:S01]  /*e7f0*/  MUFU.EX2 R7, R7 ;  /* 0x0000000700077308 */ /* 0x000ea20000000800 */
[----:B------:R-:W-:-:S01]  /*e800*/  FFMA.FTZ R51, R2, R125, -R50 ;  /* 0x0000007d02337223 */ /* 0x000fc20000010832 */
[----:B0-----:R-:W-:Y:S01]  /*e810*/  F2FP.SATFINITE.E4M3.F32.PACK_AB_MERGE_C R144, R37, R30, RZ ;  /* 0x0000001e2590723e */ /* 0x001fe200048070ff */
[----:B------:R-:W-:-:S01]  /*e820*/  FADD.FTZ R72, R24, R63 ;  /* 0x0000003f18487221 */ /* 0x000fc20000010000 */
[C-C-:B------:R-:W-:Y:S01]  /*e830*/  FFMA.FTZ R64, R2.reuse, R55, -R50.reuse ;  /* 0x0000003702407223 */ /* 0x140fe20000010832 */
[----:B------:R-:W-:-:S01]  /*e840*/  FFMA.FTZ R47, R2, R127, -R50 ;  /* 0x0000007f022f7223 */ /* 0x000fc20000010832 */
[----:B------:R-:W-:Y:S01]  /*e850*/  FFMA.FTZ R55, R2, R129, -R50 ;  /* 0x0000008102377223 */ /* 0x000fe20000010832 */
[----:B------:R-:W-:-:S01]  /*e860*/  FADD.FTZ R63, R29, R72 ;  /* 0x000000481d3f7221 */ /* 0x000fc20000010000 */
[----:B------:R-:W0:Y:S01]  /*e870*/  MUFU.EX2 R52, R52 ;  /* 0x0000003400347308 */ /* 0x000e220000000800 */
[----:B-1----:R-:W-:-:S01]  /*e880*/  FADD.FTZ R70, R26, R27 ;  /* 0x0000001b1a467221 */ /* 0x002fc20000010000 */
[C---:B------:R-:W-:Y:S01]  /*e890*/  FFMA.FTZ R131, R2.reuse, R131, -R50 ;  /* 0x0000008302837223 */ /* 0x040fe20000010832 */
[----:B------:R-:W-:Y:S01]  /*e8a0*/  F2FP.SATFINITE.E4M3.F32.PACK_AB_MERGE_C R144, R33, R28, R144 ;  /* 0x0000001c2190723e */ /* 0x000fe20004807090 */
        /* <DEDUP_REMOVED lines=10> */
[----:B0-----:R-:W-:-:S01]  /*e950*/  FADD.FTZ R70, R52, R59 ;  /* 0x0000003b34467221 */ /* 0x001fc20000010000 */
[----:B------:R-:W-:-:S04]  /*e960*/  F2FP.SATFINITE.E4M3.F32.PACK_AB_MERGE_C R149, R52, R7, RZ ;  /* 0x000000073495723e */ /* 0x000fc800048070ff */
[----:B------:R-:W-:Y:S02]  /*e970*/  F2FP.SATFINITE.E4M3.F32.PACK_AB_MERGE_C R149, R27, R26, R149 ;  /* 0x0000001a1b95723e */ /* 0x000fe40004807095 */
        /* <DEDUP_REMOVED lines=23> */
[----:B------:R-:W-:Y:S01]  /*eaf0*/  MUFU.EX2 R34, R34 ;  /* 0x0000002200227308 */ /* 0x000fe20000000800 */
[----:B0-----:R-:W-:-:S07]  /*eb00*/  FADD.FTZ R29, R41, R24 ;  /* 0x00000018291d7221 */ /* 0x001fce0000010000 */
[----:B------:R-:W0:Y:S01]  /*eb10*/  MUFU.EX2 R45, R45 ;  /* 0x0000002d002d7308 */ /* 0x000e220000000800 */
[----:B-1----:R-:W-:-:S01]  /*eb20*/  FADD.FTZ R24, R60, R25 ;  /* 0x000000193c187221 */ /* 0x002fc20000010000 */
[----:B------:R-:W-:Y:S01]  /*eb30*/  FFMA.FTZ R25, R2, R75, -R50 ;  /* 0x0000004b02197223 */ /* 0x000fe20000010832 */
[----:B------:R-:W-:-:S04]  /*eb40*/  F2FP.SATFINITE.E4M3.F32.PACK_AB_MERGE_C R39, R60, R39, RZ ;  /* 0x000000273c27723e */ /* 0x000fc800048070ff */
[----:B------:R-:W-:Y:S01]  /*eb50*/  F2FP.SATFINITE.E4M3.F32.PACK_AB_MERGE_C R145, R58, R35, R39 ;  /* 0x000000233a91723e */ /* 0x000fe20004807027 */
[----:B------:R-:W1:Y:S08]  /*eb60*/  MUFU.EX2 R43, R43 ;  /* 0x0000002b002b7308 */ /* 0x000e700000000800 */
[----:B------:R-:W2:Y:S01]  /*eb70*/  MUFU.EX2 R62, R62 ;  /* 0x0000003e003e7308 */ /* 0x000ea20000000800 */
[----:B0-----:R-:W-:Y:S01]  /*eb80*/  F2FP.SATFINITE.E4M3.F32.PACK_AB_MERGE_C R146, R45, R34, RZ ;  /* 0x000000222d92723e */ /* 0x001fe200048070ff */
[----:B------:R-:W-:-:S03]  /*eb90*/  FADD.FTZ R34, R34, R29 ;  /* 0x0000001d22227221 */ /* 0x000fc60000010000 */
[----:B------:R-:W-:Y:S01]  /*eba0*/  F2FP.SATFINITE.E4M3.F32.PACK_AB_MERGE_C R146, R41, R32, R146 ;  /* 0x000000202992723e */ /* 0x000fe20004807092 */
[----:B------:R-:W-:-:S02]  /*ebb0*/  FADD.FTZ R45, R45, R34 ;  /* 0x000000222d2d7221 */ /* 0x000fc40000010000 */
[----:B------:R-:W0:Y:S01]  /*ebc0*/  MUFU.EX2 R51, R51 ;  /* 0x0000003300337308 */ /* 0x000e220000000800 */
[----:B-1----:R-:W-:-:S07]  /*ebd0*/  FADD.FTZ R29, R43, R24 ;  /* 0x000000182b1d7221 */ /* 0x002fce0000010000 */
[----:B------:R-:W1:Y:S01]  /*ebe0*/  MUFU.EX2 R64, R64 ;  /* 0x0000004000407308 */ /* 0x000e620000000800 */
[----:B--2---:R-:W-:-:S07]  /*ebf0*/  FADD.FTZ R24, R62, R29 ;  /* 0x0000001d3e187221 */ /* 0x004fce0000010000 */
[----:B------:R-:W-:Y:S01]  /*ec00*/  MUFU.EX2 R6, R6 ;  /* 0x0000000600067308 */ /* 0x000fe20000000800 */
[----:B0-----:R-:W-:-:S01]  /*ec10*/  FADD.FTZ R29, R51, R24 ;  /* 0x00000018331d7221 */ /* 0x001fc20000010000 */
[C-C-:B------:R-:W-:Y:S01]  /*ec20*/  FFMA.FTZ R24, R2.reuse, R5, -R50.reuse ;  /* 0x0000000502187223 */ /* 0x140fe20000010832 */
[----:B------:R-:W-:-:S05]  /*ec30*/  FFMA.FTZ R50, R2, R87, -R50 ;  /* 0x0000005702327223 */ /* 0x000fca0000010832 */
[----:B------:R-:W0:Y:S01]  /*ec40*/  MUFU.EX2 R57, R57 ;  /* 0x0000003900397308 */ /* 0x000e220000000800 */
[----:B-1----:R-:W-:-:S01]  /*ec50*/  FADD.FTZ R28, R64, R29 ;  /* 0x0000001d401c7221 */ /* 0x002fc20000010000 */
[----:B------:R-:W-:-:S04]  /*ec60*/  F2FP.SATFINITE.E4M3.F32.PACK_AB_MERGE_C R51, R64, R51, RZ ;  /* 0x000000334033723e */ /* 0x000fc800048070ff */
[----:B------:R-:W-:Y:S02]  /*ec70*/  F2FP.SATFINITE.E4M3.F32.PACK_AB_MERGE_C R147, R62, R43, R51 ;  /* 0x0000002b3e93723e */ /* 0x000fe40004807033 */
        /* <DEDUP_REMOVED lines=17> */
[----:B0-----:R-:W-:-:S01]  /*ed90*/  FADD.FTZ R29, R68, R7 ;  /* 0x00000007441d7221 */ /* 0x001fc20000010000 */
[----:B------:R-:W-:-:S04]  /*eda0*/  F2FP.SATFINITE.E4M3.F32.PACK_AB_MERGE_C R55, R68, R55, RZ ;  /* 0x000000374437723e */ /* 0x000fc800048070ff */
[----:B------:R-:W-:Y:S02]  /*edb0*/  F2FP.SATFINITE.E4M3.F32.PACK_AB_MERGE_C R141, R66, R47, R55 ;  /* 0x0000002f428d723e */ /* 0x000fe40004807037 */
        /* <DEDUP_REMOVED lines=10> */
[----:B------:R-:W-:Y:S01]  /*ee60*/  MUFU.EX2 R21, R21 ;  /* 0x0000001500157308 */ /* 0x000fe20000000800 */
[----:B0-----:R-:W-:-:S01]  /*ee70*/  FADD.FTZ R27, R15, R28 ;  /* 0x0000001c0f1b7221 */ /* 0x001fc20000010000 */
[----:B------:R-:W-:-:S04]  /*ee80*/  FADD.FTZ R40, R40, R61 ;  /* 0x0000003d28287221 */ /* 0x000fc80000010000 */
[----:B------:R-:W-:Y:S02]  /*ee90*/  FADD.FTZ R65, R65, R40 ;  /* 0x0000002841417221 */ /* 0x000fe40000010000 */
[----:B------:R-:W-:Y:S01]  /*eea0*/  MUFU.EX2 R44, R44 ;  /* 0x0000002c002c7308 */ /* 0x000fe20000000800 */
[----:B--2---:R-:W-:-:S02]  /*eeb0*/  FADD.FTZ R28, R4, R27 ;  /* 0x0000001b041c7221 */ /* 0x004fc40000010000 */
[----:B------:R-:W0:Y:S05]  /*eec0*/  @P6 LDC R27, c[0x0][0x44c] ;  /* 0x00011300ff1b6b82 */ /* 0x000e2a0000000800 */
[----:B------:R-:W1:Y:S08]  /*eed0*/  MUFU.EX2 R73, R73 ;  /* 0x0000004900497308 */ /* 0x000e700000000800 */
[----:B------:R-:W-:Y:S08]  /*eee0*/  MUFU.EX2 R42, R42 ;  /* 0x0000002a002a7308 */ /* 0x000ff00000000800 */
[----:B------:R-:W2:Y:S01]  /*eef0*/  MUFU.EX2 R69, R69 ;  /* 0x0000004500457308 */ /* 0x000ea20000000800 */
[----:B-1----:R-:W-:Y:S01]  /*ef00*/  F2FP.SATFINITE.E4M3.F32.PACK_AB_MERGE_C R11, R73, R44, RZ ;  /* 0x0000002c490b723e */ /* 0x002fe200048070ff */
[----:B0-----:R-:W-:-:S06]  /*ef10*/  @P6 IMAD.HI.U32 R27, R90, R27, RZ ;  /* 0x0000001b5a1b6227 */ /* 0x001fcc00078e00ff */
[----:B------:R-:W0:Y:S08]  /*ef20*/  MUFU.EX2 R20, R20 ;  /* 0x0000001400147308 */ /* 0x000e300000000800 */
[----:B------:R-:W1:Y:S01]  /*ef30*/  MUFU.EX2 R25, R25 ;  /* 0x0000001900197308 */ /* 0x000e620000000800 */
[----:B--2---:R-:W-:Y:S01]  /*ef40*/  F2FP.SATFINITE.E4M3.F32.PACK_AB_MERGE_C R136, R69, R42, R11 ;  /* 0x0000002a4588723e */ /* 0x004fe2000480700b */
[----:B------:R-:W-:-:S04]  /*ef50*/  FADD.FTZ R42, R42, R65 ;  /* 0x000000412a2a7221 */ /* 0x000fc80000010000 */
[----:B------:R-:W-:Y:S02]  /*ef60*/  FADD.FTZ R69, R69, R42 ;  /* 0x0000002a45457221 */ /* 0x000fe40000010000 */
[----:B------:R-:W2:Y:S02]  /*ef70*/  MUFU.EX2 R5, R137 ;  /* 0x0000008900057308 */ /* 0x000ea40000000800 */
[----:B------:R-:W-:-:S04]  /*ef80*/  FADD.FTZ R44, R44, R69 ;  /* 0x000000452c2c7221 */ /* 0x000fc80000010000 */
[----:B------:R-:W-:Y:S02]  /*ef90*/  FADD.FTZ R73, R73, R44 ;  /* 0x0000002c49497221 */ /* 0x000fe40000010000 */
[----:B------:R3:W-:Y:S08]  /*efa0*/  MUFU.EX2 R7, R24 ;  /* 0x0000001800077308 */ /* 0x0007f00000000800 */
[----:B------:R-:W-:Y:S01]  /*efb0*/  MUFU.EX2 R48, R48 ;  /* 0x0000003000307308 */ /* 0x000fe20000000800 */
[C---:B---3--:R-:W-:Y:S01]  /*efc0*/  F2FP.SATFINITE.E4M3.F32.PACK_AB_MERGE_C R24, R21.reuse, R4, RZ ;  /* 0x000000041518723e */ /* 0x048fe200048070ff */
[----:B------:R-:W-:-:S02]  /*efd0*/  FADD.FTZ R21, R21, R28 ;  /* 0x0000001c15157221 */ /* 0x000fc40000010000 */
[----:B------:R-:W3:Y:S01]  /*efe0*/  @P6 LDC R28, c[0x0][0x450] ;  /* 0x00011400ff1c6b82 */ /* 0x000ee20000000800 */
[----:B------:R-:W-:Y:S01]  /*eff0*/  F2FP.SATFINITE.E4M3.F32.PACK_AB_MERGE_C R143, R15, R10, R24 ;  /* 0x0000000a0f8f723e */ /* 0x000fe20004807018 */
[----:B0-----:R-:W-:Y:S02]  /*f000*/  FADD.FTZ R4, R20, R21 ;  /* 0x0000001514047221 */ /* 0x001fe40000010000 */
[----:B------:R-:W0:Y:S02]  /*f010*/  MUFU.EX2 R79, R79 ;  /* 0x0000004f004f7308 */ /* 0x000e240000000800 */
[----:B-1----:R-:W-:-:S04]  /*f020*/  FADD.FTZ R4, R25, R4 ;  /* 0x0000000419047221 */ /* 0x002fc80000010000 */
[----:B--2---:R-:W-:Y:S02]  /*f030*/  FADD.FTZ R11, R5, R4 ;  /* 0x00000004050b7221 */ /* 0x004fe40000010000 */
[----:B------:R-:W1:Y:S08]  /*f040*/  MUFU.EX2 R6, R139 ;  /* 0x0000008b00067308 */ /* 0x000e700000000800 */
[----:B------:R-:W-:Y:S01]  /*f050*/  MUFU.EX2 R46, R46 ;  /* 0x0000002e002e7308 */ /* 0x000fe20000000800 */
[----:B0-----:R-:W-:-:S07]  /*f060*/  F2FP.SATFINITE.E4M3.F32.PACK_AB_MERGE_C R4, R79, R48, RZ ;  /* 0x000000304f04723e */ /* 0x001fce00048070ff */
[----:B------:R-:W0:Y:S01]  /*f070*/  MUFU.EX2 R77, R77 ;  /* 0x0000004d004d7308 */ /* 0x000e220000000800 */
[C---:B-1----:R-:W-:Y:S01]  /*f080*/  F2FP.SATFINITE.E4M3.F32.PACK_AB_MERGE_C R5, R6.reuse, R5, RZ ;  /* 0x000000050605723e */ /* 0x042fe200048070ff */
[----:B------:R-:W-:-:S03]  /*f090*/  FADD.FTZ R6, R6, R11 ;  /* 0x0000000b06067221 */ /* 0x000fc60000010000 */
[----:B------:R-:W-:Y:S01]  /*f0a0*/  F2FP.SATFINITE.E4M3.F32.PACK_AB_MERGE_C R137, R25, R20, R5 ;  /* 0x000000141989723e */ /* 0x000fe20004807005 */
[----:B------:R-:W-:-:S01]  /*f0b0*/  FADD.FTZ R5, R7, R6 ;  /* 0x0000000607057221 */ /* 0x000fc20000010000 */
[----:B------:R-:W-:Y:S01]  /*f0c0*/  IMAD.MOV.U32 R20, RZ, RZ, R90 ;  /* 0x000000ffff147224 */ /* 0x000fe200078e005a */
[----:B------:R-:W1:Y:S01]  /*f0d0*/  MUFU.EX2 R26, R83 ;  /* 0x00000053001a7308 */ /* 0x000e620000000800 */
[----:B---3--:R-:W-:-:S05]  /*f0e0*/  @P6 SHF.R.U32.HI R20, RZ, R28, R27 ;  /* 0x0000001cff146219 */ /* 0x008fca000001161b */
[----:B------:R-:W-:Y:S02]  /*f0f0*/  IMAD.IADD R89, R89, 0x1, R20 ;  /* 0x0000000159597824 */ /* 0x000fe400078e0214 */
[----:B------:R-:W2:Y:S01]  /*f100*/  MUFU.EX2 R49, R49 ;  /* 0x0000003100317308 */ /* 0x000ea20000000800 */
[----:B0-----:R-:W-:Y:S01]  /*f110*/  F2FP.SATFINITE.E4M3.F32.PACK_AB_MERGE_C R138, R77, R46, R4 ;  /* 0x0000002e4d8a723e */ /* 0x001fe20004807004 */
[----:B------:R-:W-:-:S04]  /*f120*/  FADD.FTZ R46, R46, R73 ;  /* 0x000000492e2e7221 */ /* 0x000fc80000010000 */
[----:B------:R-:W-:Y:S02]  /*f130*/  FADD.FTZ R77, R77, R46 ;  /* 0x0000002e4d4d7221 */ /* 0x000fe40000010000 */
[----:B------:R-:W0:Y:S01]  /*f140*/  MUFU.EX2 R50, R50 ;  /* 0x0000003200327308 */ /* 0x000e220000000800 */
[----:B-1----:R-:W-:-:S01]  /*f150*/  FADD.FTZ R4, R26, R5 ;  /* 0x000000051a047221 */ /* 0x002fc20000010000 */
[----:B------:R-:W-:-:S04]  /*f160*/  FADD.FTZ R6, R48, R77 ;  /* 0x0000004d30067221 */ /* 0x000fc80000010000 */
[----:B------:R-:W-:Y:S01]  /*f170*/  FADD.FTZ R6, R79, R6 ;  /* 0x000000064f067221 */ /* 0x000fe20000010000 */
[----:B--2---:R-:W-:-:S01]  /*f180*/  FADD.FTZ R5, R49, R4 ;  /* 0x0000000431057221 */ /* 0x004fc20000010000 */
[----:B------:R-:W-:Y:S01]  /*f190*/  VIADD R4, R88, 0xfffffffe ;  /* 0xfffffffe58047836 */ /* 0x000fe20000000000 */
[C---:B0-----:R-:W-:Y:S02]  /*f1a0*/  F2FP.SATFINITE.E4M3.F32.PACK_AB_MERGE_C R10, R50.reuse, R49, RZ ;  /* 0x00000031320a723e */ /* 0x041fe400048070ff */
[----:B------:R-:W-:Y:S02]  /*f1b0*/  FADD.FTZ R5, R50, R5 ;  /* 0x0000000532057221 */ /* 0x000fe40000010000 */
[----:B------:R-:W-:Y:S01]  /*f1c0*/  F2FP.SATFINITE.E4M3.F32.PACK_AB_MERGE_C R139, R26, R7, R10 ;  /* 0x000000071a8b723e */ /* 0x000fe2000480700a */
[----:B------:R-:W-:Y:S01]  /*f1d0*/  VIADD R7, R89, UR4 ;  /* 0x0000000459077c36 */ /* 0x000fe20008000000 */
[----:B------:R-:W-:Y:S06]  /*f1e0*/  @P1 BRA `(.L_x_10023) ;  /* 0x0000000000541947 */ /* 0x000fec0003800000 */
[C---:B------:R-:W-:Y:S01]  /*f1f0*/  ISETP.GT.AND P1, PT, R89.reuse, RZ, PT ;  /* 0x000000ff5900720c */ /* 0x040fe20003f24270 */
[----:B------:R-:W-:Y:S01]  /*f200*/  BSSY B0, `(.L_x_10024) ;  /* 0x0000010000007945 */ /* 0x000fe20003800000 */
[----:B------:R-:W-:-:S11]  /*f210*/  VIADD R10, R89, 0xffffffff ;  /* 0xffffffff590a7836 */ /* 0x000fd60000000000 */
[----:B------:R-:W-:Y:S05]  /*f220*/  @P1 BRA `(.L_x_10025) ;  /* 0x0000000000201947 */ /* 0x000fea0003800000 */
[----:B------:R-:W-:Y:S01]  /*f230*/  UISETP.NE.AND UP0, UPT, UR5, 0x1, UPT ;  /* 0x000000010500788c */ /* 0x000fe2000bf05270 */
[----:B------:R-:W-:-:S05]  /*f240*/  IMAD.MOV R10, RZ, RZ, -R89 ;  /* 0x000000ffff0a7224 */ /* 0x000fca00078e0a59 */
[----:B------:R-:W-:-:S05]  /*f250*/  PLOP3.LUT P1, PT, PT, PT, UP0, 0x80, 0x0 ;  /* 0x000000000000781c */ /* 0x000fca0003f2f008 */
[----:B------:R-:W-:-:S08]  /*f260*/  @UP0 ULDC.64 UR6, c[0x0][0x9e8] ;  /* 0x00027a0000060ab9 */ /* 0x000fd00000000a00 */
[----:B------:R-:W-:-:S05]  /*f270*/  @P1 IMAD.HI.U32 R11, R10, UR6, RZ ;  /* 0x000000060a0b1c27 */ /* 0x000fca000f8e00ff */
[----:B------:R-:W-:-:S04]  /*f280*/  @P1 SHF.R.U32.HI R10, RZ, UR7, R11 ;  /* 0x00000007ff0a1c19 */ /* 0x000fc8000801160b */
[----:B------:R-:W-:Y:S01]  /*f290*/  LOP3.LUT R10, RZ, R10, RZ, 0x33, !PT ;  /* 0x0000000aff0a7212 */ /* 0x000fe200078e33ff */
[----:B------:R-:W-:Y:S06]  /*f2a0*/  BRA `(.L_x_10026) ;  /* 0x0000000000147947 */ /* 0x000fec0003800000 */
.L_x_10025:
[----:B------:R-:W-:-:S06]  /*f2b0*/  UISETP.NE.AND UP0, UPT, UR5, 0x1, UPT ;  /* 0x000000010500788c */ /* 0x000fcc000bf05270 */
[----:B------:R-:W-:-:S05]  /*f2c0*/  PLOP3.LUT P1, PT, PT, PT, UP0, 0x80, 0x0 ;  /* 0x000000000000781c */ /* 0x000fca0003f2f008 */
[----:B------:R-:W-:-:S08]  /*f2d0*/  @UP0 ULDC.64 UR6, c[0x0][0x9e8] ;  /* 0x00027a0000060ab9 */ /* 0x000fd00000000a00 */
[----:B------:R-:W-:-:S05]  /*f2e0*/  @P1 IMAD.HI.U32 R11, R10, UR6, RZ ;  /* 0x000000060a0b1c27 */ /* 0x000fca000f8e00ff */
[----:B------:R-:W-:-:S07]  /*f2f0*/  @P1 SHF.R.U32.HI R10, RZ, UR7, R11 ;  /* 0x00000007ff0a1c19 */ /* 0x000fce000801160b */
.L_x_10026:
[----:B------:R-:W-:Y:S05]  /*f300*/  BSYNC B0 ;  /* 0x0000000000007941 */ /* 0x000fea0003800000 */
.L_x_10024:
[----:B------:R-:W-:-:S04]  /*f310*/  IMAD.U32 R11, RZ, RZ, UR5 ;  /* 0x00000005ff0b7e24 */ /* 0x000fc8000f8e00ff */
[----:B------:R-:W-:-:S05]  /*f320*/  IMAD R10, R10, R11, UR5 ;  /* 0x000000050a0a7e24 */ /* 0x000fca000f8e020b */
[----:B------:R-:W-:-:S07]  /*f330*/  VIMNMX R7, R7, R10, PT ;  /* 0x0000000a07077248 */ /* 0x000fce0003fe0100 */
.L_x_10023:
[----:B------:R-:W2:Y:S01]  /*f340*/  LDL R11, [R1+0x38] ;  /* 0x00003800010b7983 */ /* 0x000ea20000100800 */
        /* <DEDUP_REMOVED lines=8> */
[----:B------:R-:W-:Y:S01]  /*f3d0*/  SHF.R.S32.HI R10, RZ, 0x7, R10 ;  /* 0x00000007ff0a7819 */ /* 0x000fe2000001140a */
[----:B------:R-:W-:Y:S01]  /*f3e0*/  BSSY B1, `(.L_x_10027) ;  /* 0x000033f000017945 */ /* 0x000fe20003800000 */
        /* <DEDUP_REMOVED lines=25> */
[----:B------:R-:W-:-:S13]  /*f580*/  ISETP.GE.AND P1, PT, R4, R155, PT ;  /* 0x0000009b0400720c */ /* 0x000fda0003f26270 */
[----:B------:R-:W-:Y:S05]  /*f590*/  @!P1 BRA `(.L_x_10028) ;  /* 0x00000030008c9947 */ /* 0x000fea0003800000 */
[----:B------:R-:W-:Y:S01]  /*f5a0*/  BSSY B0, `(.L_x_10029) ;  /* 0x000031e000007945 */ /* 0x000fe20003800000 */
        /* <DEDUP_REMOVED lines=24> */
.L_x_10049:
[----:B------:R-:W-:Y:S02]  /*f730*/  IMAD.U32 R10, RZ, RZ, UR36 ;  /* 0x00000024ff0a7e24 */ /* 0x000fe4000f8e00ff */
[----:B------:R-:W-:-:S03]  /*f740*/  VIADD R7, R18, 0x1 ;  /* 0x0000000112077836 */ /* 0x000fc60000000000 */
[----:B------:R-:W-:Y:S02]  /*f750*/  ISETP.NE.AND P2, PT, R10, 0x3, PT ;  /* 0x000000030a00780c */ /* 0x000fe40003f45270 */
[----:B------:R-:W-:-:S04]  /*f760*/  ISETP.NE.AND P1, PT, R7, 0x2, PT ;  /* 0x000000020700780c */ /* 0x000fc80003f25270 */
[----:B------:R-:W-:Y:S02]  /*f770*/  SEL R11, RZ, 0x1, P1 ;  /* 0x00000001ff0b7807 */ /* 0x000fe40000800000 */
[----:B------:R-:W-:Y:S02]  /*f780*/  SEL R7, R7, RZ, P1 ;  /* 0x000000ff07077207 */ /* 0x000fe40000800000 */
[----:B------:R-:W-:-:S03]  /*f790*/  LOP3.LUT R20, R22, R11, RZ, 0x3c, !PT ;  /* 0x0000000b16147212 */ /* 0x000fc600078e3cff */
[----:B------:R-:W-:Y:S05]  /*f7a0*/  @!P2 BRA `(.L_x_10030) ;  /* 0x000000000004a947 */ /* 0x000fea0003800000 */
[----:B------:R-:W-:Y:S01]  /*f7b0*/  BPT.TRAP 0x1 ;  /* 0x000000040000795c */ /* 0x000fe20000300000 */
.L_x_10030:
[----:B------:R-:W-:Y:S01]  /*f7c0*/  IMAD R21, R7, 0x8, R16 ;  /* 0x0000000807157824 */ /* 0x000fe200078e0210 */
[----:B------:R-:W-:-:S04]  /*f7d0*/  SHF.L.U32 R10, R20, 0x1f, RZ ;  /* 0x0000001f140a7819 */ /* 0x000fc800000006ff */
[----:B------:R0:W1:Y:S01]  /*f7e0*/  SYNCS.PHASECHK.TRANS64.TRYWAIT P1, [R21+URZ+0x19c30], R10 ;  /* 0x019c300a150075a7 */ /* 0x000062000802017f */
[----:B------:R-:W-:Y:S05]  /*f7f0*/  @!P2 BRA `(.L_x_10031) ;  /* 0x000000000004a947 */ /* 0x000fea0003800000 */
[----:B------:R-:W-:Y:S01]  /*f800*/  BPT.TRAP 0x1 ;  /* 0x000000040000795c */ /* 0x000fe20000300000 */
.L_x_10031:
[----:B------:R-:W2:Y:S01]  /*f810*/  LDL R11, [R1+0x18] ;  /* 0x00001800010b7983 */ /* 0x000ea20000100800 */
[----:B------:R-:W-:Y:S01]  /*f820*/  BSSY B2, `(.L_x_10032) ;  /* 0x0000006000027945 */ /* 0x000fe20003800000 */
[----:B------:R-:W-:Y:S02]  /*f830*/  IMAD.MOV.U32 R15, RZ, RZ, -0x3ffffff0 ;  /* 0xc0000010ff0f7424 */ /* 0x000fe400078e00ff */
[----:B--2---:R-:W-:Y:S01]  /*f840*/  IMAD R14, R7, 0x300, R11 ;  /* 0x00000300070e7824 */ /* 0x004fe200078e020b */
[----:B-1----:R-:W-:Y:S06]  /*f850*/  @P1 BRA `(.L_x_10033) ;  /* 0x0000000000081947 */ /* 0x002fec0003800000 */
[----:B------:R-:W1:Y:S02]  /*f860*/  SYNCS.PHASECHK.TRANS64.TRYWAIT P1, [R21+URZ+0x19c30], R10 ;  /* 0x019c300a150075a7 */ /* 0x000e64000802017f */
[----:B-1----:R-:W-:Y:S05]  /*f870*/  @!P1 BRA `(.L_x_10034) ;  /* 0x0000014400a09947 */ /* 0x002fea0003800000 */
.L_x_10033:
[----:B------:R-:W-:Y:S05]  /*f880*/  BSYNC B2 ;  /* 0x0000000000027941 */ /* 0x000fea0003800000 */
.L_x_10032:
[C---:B------:R-:W-:Y:S01]  /*f890*/  R2UR UR6, R14.reuse ;  /* 0x000000000e0672ca */ /* 0x040fe200000e0000 */
[----:B------:R-:W-:Y:S01]  /*f8a0*/  WARPGROUP.ARRIVE ;  /* 0x00000000000079c5 */ /* 0x000fe20000000000 */
[----:B------:R-:W-:Y:S01]  /*f8b0*/  R2UR UR7, R15 ;  /* 0x000000000f0772ca */ /* 0x000fe200000e0000 */
[----:B01----:R-:W-:Y:S01]  /*f8c0*/  VIADD R10, R14, 0x100 ;  /* 0x000001000e0a7836 */ /* 0x003fe20000000000 */
[----:B------:R-:W-:Y:S01]  /*f8d0*/  R2UR UR4, R8 ;  /* 0x00000000080472ca */ /* 0x000fe200000e0000 */
[----:B------:R-:W-:Y:S01]  /*f8e0*/  IMAD.MOV.U32 R11, RZ, RZ, -0x3ffffff0 ;  /* 0xc0000010ff0b7424 */ /* 0x000fe200078e00ff */
[----:B------:R-:W-:Y:S01]  /*f8f0*/  R2UR UR5, R9 ;  /* 0x00000000090572ca */ /* 0x000fe200000e0000 */
[----:B------:R-:W-:Y:S01]  /*f900*/  VIADD R14, R14, 0x200 ;  /* 0x000002000e0e7836 */ /* 0x000fe20000000000 */
[----:B------:R-:W-:Y:S01]  /*f910*/  R2UR UR10, R10 ;  /* 0x000000000a0a72ca */ /* 0x000fe200000e0000 */
[----:B------:R-:W-:Y:S01]  /*f920*/  IMAD.MOV.U32 R15, RZ, RZ, -0x3ffffff0 ;  /* 0xc0000010ff0f7424 */ /* 0x000fe200078e00ff */
[----:B------:R-:W-:Y:S01]  /*f930*/  R2UR UR11, R11 ;  /* 0x000000000b0b72ca */ /* 0x000fe200000e0000 */
[----:B------:R-:W-:Y:S01]  /*f940*/  IMAD.U32 R11, RZ, RZ, UR36 ;  /* 0x00000024ff0b7e24 */ /* 0x000fe2000f8e00ff */
[----:B------:R-:W-:-:S02]  /*f950*/  R2UR UR8, R156 ;  /* 0x000000009c0872ca */ /* 0x000fc400000e0000 */
[----:B------:R-:W-:Y:S02]  /*f960*/  R2UR UR9, R157 ;  /* 0x000000009d0972ca */ /* 0x000fe400000e0000 */
[----:B------:R-:W-:Y:S02]  /*f970*/  R2UR UR14, R14 ;  /* 0x000000000e0e72ca */ /* 0x000fe400000e0000 */
[----:B------:R-:W-:Y:S01]  /*f980*/  R2UR UR15, R15 ;  /* 0x000000000f0f72ca */ /* 0x000fe200000e0000 */
[----:B------:R-:W-:Y:S01]  /*f990*/  QGMMA.64x128x32.F32.E4M3.E4M3 R24, gdesc[UR4], RZ, !UPT, gsb0 ;  /* 0x01e00000041879f3 */ /* 0x000fe2000c0008ff */
[----:B------:R-:W-:Y:S02]  /*f9a0*/  R2UR UR12, R12 ;  /* 0x000000000c0c72ca */ /* 0x000fe400000e0000 */
[----:B------:R-:W-:Y:S02]  /*f9b0*/  R2UR UR13, R13 ;  /* 0x000000000d0d72ca */ /* 0x000fe400000e0000 */
[----:B------:R-:W-:Y:S01]  /*f9c0*/  ISETP.NE.AND P2, PT, R11, 0x3, PT ;  /* 0x000000030b00780c */ /* 0x000fe20003f45270 */
[----:B------:R-:W-:-:S02]  /*f9d0*/  WARPGROUP.DEPBAR.LE gsb0, 0x0 ;  /* 0x00008000000079c5 */ /* 0x000fc40000010000 */
[----:B------:R-:W-:-:S06]  /*f9e0*/  WARPGROUP.ARRIVE ;  /* 0x00000000000079c5 */ /* 0x000fcc0000000000 */
[----:B------:R-:W-:Y:S03]  /*f9f0*/  QGMMA.64x128x32.F32.E4M3.E4M3 R24, gdesc[UR8], R24, gsb0 ;  /* 0x01e00000081879f3 */ /* 0x000fe60008000818 */
[----:B------:R-:W-:Y:S02]  /*fa00*/  WARPGROUP.DEPBAR.LE gsb0, 0x0 ;  /* 0x00008000000079c5 */ /* 0x000fe40000010000 */
[----:B------:R-:W-:-:S07]  /*fa10*/  WARPGROUP.ARRIVE ;  /* 0x00000000000079c5 */ /* 0x000fce0000000000 */
[----:B------:R-:W-:Y:S03]  /*fa20*/  QGMMA.64x128x32.F32.E4M3.E4M3 R24, gdesc[UR12], R24, gsb0 ;  /* 0x01e000000c1879f3 */ /* 0x000fe60008000818 */
[----:B------:R-:W-:Y:S02]  /*fa30*/  WARPGROUP.DEPBAR.LE gsb0, 0x0 ;  /* 0x00008000000079c5 */ /* 0x000fe40000010000 */
[----:B------:R-:W-:Y:S05]  /*fa40*/  @!P2 BRA `(.L_x_10035) ;  /* 0x000000000004a947 */ /* 0x000fea0003800000 */
[----:B------:R-:W-:Y:S01]  /*fa50*/  BPT.TRAP 0x1 ;  /* 0x000000040000795c */ /* 0x000fe20000300000 */
.L_x_10035:
[----:B------:R-:W-:Y:S01]  /*fa60*/  SHF.L.U32 R10, R22, 0x1f, RZ ;  /* 0x0000001f160a7819 */ /* 0x000fe200000006ff */
[----:B------:R-:W-:-:S04]  /*fa70*/  IMAD R22, R18, 0x8, R16 ;  /* 0x0000000812167824 */ /* 0x000fc800078e0210 */
[----:B------:R0:W1:Y:S01]  /*fa80*/  SYNCS.PHASECHK.TRANS64.TRYWAIT P1, [R22+URZ+0x19c50], R10 ;  /* 0x019c500a160075a7 */ /* 0x000062000802017f */
[----:B------:R-:W-:Y:S05]  /*fa90*/  @!P2 BRA `(.L_x_10036) ;  /* 0x000000000004a947 */ /* 0x000fea0003800000 */
[----:B------:R-:W-:Y:S01]  /*faa0*/  BPT.TRAP 0x1 ;  /* 0x000000040000795c */ /* 0x000fe20000300000 */
.L_x_10036:
[----:B------:R-:W-:Y:S04]  /*fab0*/  BSSY B2, `(.L_x_10037) ;  /* 0x0000004000027945 */ /* 0x000fe80003800000 */
[----:B-1----:R-:W-:Y:S05]  /*fac0*/  @P1 BRA `(.L_x_10038) ;  /* 0x0000000000081947 */ /* 0x002fea0003800000 */
[----:B------:R-:W1:Y:S02]  /*fad0*/  SYNCS.PHASECHK.TRANS64.TRYWAIT P1, [R22+URZ+0x19c50], R10 ;  /* 0x019c500a160075a7 */ /* 0x000e64000802017f */
[----:B-1----:R-:W-:Y:S05]  /*fae0*/  @!P1 BRA `(.L_x_10039) ;  /* 0x0000014400189947 */ /* 0x002fea0003800000 */
.L_x_10038:
[----:B------:R-:W-:Y:S05]  /*faf0*/  BSYNC B2 ;  /* 0x0000000000027941 */ /* 0x000fea0003800000 */
.L_x_10037:
[----:B01----:R-:W-:Y:S01]  /*fb00*/  VIADD R10, R16, 0x3000 ;  /* 0x00003000100a7836 */ /* 0x003fe20000000000 */
[----:B------:R-:W-:-:S04]  /*fb10*/  UISETP.NE.AND UP0, UPT, UR39, URZ, UPT ;  /* 0x0000003f2700728c */ /* 0x000fc8000bf05270 */
[----:B------:R-:W-:-:S04]  /*fb20*/  SHF.R.U32.HI R10, RZ, 0x4, R10 ;  /* 0x00000004ff0a7819 */ /* 0x000fc8000001160a */
[----:B------:R-:W-:-:S04]  /*fb30*/  LOP3.LUT R10, R10, 0x3fff, RZ, 0xc0, !PT ;  /* 0x00003fff0a0a7812 */ /* 0x000fc800078ec0ff */
[----:B------:R-:W-:Y:S01]  /*fb40*/  LOP3.LUT R10, R10, 0x10000, RZ, 0xfc, !PT ;  /* 0x000100000a0a7812 */ /* 0x000fe200078efcff */
[----:B------:R-:W-:-:S04]  /*fb50*/  IMAD.MOV.U32 R11, RZ, RZ, 0x40000040 ;  /* 0x40000040ff0b7424 */ /* 0x000fc800078e00ff */
[----:B------:R-:W-:Y:S01]  /*fb60*/  IMAD R10, R18, 0x300, R10 ;  /* 0x00000300120a7824 */ /* 0x000fe200078e020a */
[----:B------:R-:W-:Y:S01]  /*fb70*/  R2UR UR7, R11 ;  /* 0x000000000b0772ca */ /* 0x000fe200000e0000 */
[----:B------:R-:W-:Y:S01]  /*fb80*/  WARPGROUP.ARRIVE ;  /* 0x00000000000079c5 */ /* 0x000fe20000000000 */
[----:B------:R-:W2:Y:S02]  /*fb90*/  LDL R18, [R1+0x34] ;  /* 0x0000340001127983 */ /* 0x000ea40000100800 */
[----:B------:R-:W-:-:S13]  /*fba0*/  R2UR UR6, R10 ;  /* 0x000000000a0672ca */ /* 0x000fda00000e0000 */
[----:B------:R-:W-:Y:S01]  /*fbb0*/  QGMMA.64x96x32.F32.E4M3.E4M3 R88, R148, gdesc[UR4], R88, gsb0 ;  /* 0x0160000494587df3 */ /* 0x000fe20008000858 */
[----:B------:R-:W-:Y:S02]  /*fbc0*/  VIADD R14, R10, 0x2 ;  /* 0x000000020a0e7836 */ /* 0x000fe40000000000 */
[----:B------:R-:W-:-:S03]  /*fbd0*/  IMAD.MOV.U32 R15, RZ, RZ, 0x40000040 ;  /* 0x40000040ff0f7424 */ /* 0x000fc600078e00ff */
[----:B------:R-:W-:Y:S02]  /*fbe0*/  R2UR UR6, R14 ;  /* 0x000000000e0672ca */ /* 0x000fe400000e0000 */
[----:B------:R-:W-:Y:S01]  /*fbf0*/  R2UR UR7, R15 ;  /* 0x000000000f0772ca */ /* 0x000fe200000e0000 */
[----:B------:R-:W-:Y:S02]  /*fc00*/  WARPGROUP.DEPBAR.LE gsb0, 0x0 ;  /* 0x00008000000079c5 */ /* 0x000fe40000010000 */
[----:B------:R-:W2:Y:S01]  /*fc10*/  LDL R149, [R1+0xc] ;  /* 0x00000c0001957983 */ /* 0x000ea20000100800 */
[----:B------:R-:W-:Y:S01]  /*fc20*/  VIADD R14, R10, 0x4 ;  /* 0x000000040a0e7836 */ /* 0x000fe20000000000 */
[----:B------:R-:W0:Y:S02]  /*fc30*/  LDC R148, c[0x0][0x448] ;  /* 0x00011200ff947b82 */ /* 0x000e240000000800 */
[----:B------:R-:W3:Y:S04]  /*fc40*/  LDL R150, [R1+0x4] ;  /* 0x0000040001967983 */ /* 0x000ee80000100800 */
[----:B------:R-:W3:Y:S01]  /*fc50*/  LDL R151, [R1] ;  /* 0x0000000001977983 */ /* 0x000ee20000100800 */
[----:B------:R-:W-:Y:S01]  /*fc60*/  WARPGROUP.ARRIVE ;  /* 0x00000000000079c5 */ /* 0x000fe20000000000 */
[----:B------:R-:W-:-:S02]  /*fc70*/  IMAD.MOV.U32 R15, RZ, RZ, 0x40000040 ;  /* 0x40000040ff0f7424 */ /* 0x000fc400078e00ff */
[----:B------:R-:W-:Y:S02]  /*fc80*/  VIADD R10, R10, 0x6 ;  /* 0x000000060a0a7836 */ /* 0x000fe40000000000 */
[----:B------:R-:W-:Y:S01]  /*fc90*/  IMAD.MOV.U32 R11, RZ, RZ, 0x40000040 ;  /* 0x40000040ff0b7424 */ /* 0x000fe200078e00ff */
[----:B------:R-:W-:Y:S01]  /*fca0*/  QGMMA.64x96x32.F32.E4M3.E4M3 R88, R144, gdesc[UR4], R88, gsb0 ;  /* 0x0160000490587df3 */ /* 0x000fe20008000858 */
[----:B------:R-:W-:Y:S01]  /*fcb0*/  R2UR UR6, R14 ;  /* 0x000000000e0672ca */ /* 0x000fe200000e0000 */
[----:B------:R-:W-:Y:S01]  /*fcc0*/  IMAD.U32 R14, RZ, RZ, UR44 ;  /* 0x0000002cff0e7e24 */ /* 0x000fe2000f8e00ff */
[----:B------:R-:W-:Y:S02]  /*fcd0*/  R2UR UR7, R15 ;  /* 0x000000000f0772ca */ /* 0x000fe400000e0000 */
[----:B0-----:R-:W-:Y:S01]  /*fce0*/  ISETP.NE.AND P1, PT, R148, 0x1, PT ;  /* 0x000000019400780c */ /* 0x001fe20003f25270 */
[----:B------:R-:W-:Y:S02]  /*fcf0*/  WARPGROUP.DEPBAR.LE gsb0, 0x0 ;  /* 0x00008000000079c5 */ /* 0x000fe40000010000 */
[----:B------:R-:W-:-:S08]  /*fd00*/  WARPGROUP.ARRIVE ;  /* 0x00000000000079c5 */ /* 0x000fd00000000000 */
[----:B------:R-:W-:Y:S01]  /*fd10*/  QGMMA.64x96x32.F32.E4M3.E4M3 R88, R140, gdesc[UR4], R88, gsb0 ;  /* 0x016000048c587df3 */ /* 0x000fe20008000858 */
[----:B------:R-:W-:Y:S02]  /*fd20*/  R2UR UR6, R10 ;  /* 0x000000000a0672ca */ /* 0x000fe400000e0000 */
[----:B------:R-:W-:Y:S01]  /*fd30*/  R2UR UR7, R11 ;  /* 0x000000000b0772ca */ /* 0x000fe200000e0000 */
[----:B------:R-:W0:Y:S08]  /*fd40*/  @P1 LDC R10, c[0x0][0x450] ;  /* 0x00011400ff0a1b82 */ /* 0x000e300000000800 */
[----:B------:R-:W1:Y:S01]  /*fd50*/  @P1 LDC R11, c[0x0][0x44c] ;  /* 0x00011300ff0b1b82 */ /* 0x000e620000000800 */
[----:B------:R-:W-:-:S02]  /*fd60*/  WARPGROUP.DEPBAR.LE gsb0, 0x0 ;  /* 0x00008000000079c5 */ /* 0x000fc40000010000 */
[----:B------:R-:W-:-:S06]  /*fd70*/  WARPGROUP.ARRIVE ;  /* 0x00000000000079c5 */ /* 0x000fcc0000000000 */
[----:B------:R-:W-:Y:S01]  /*fd80*/  QGMMA.64x96x32.F32.E4M3.E4M3 R88, R136, gdesc[UR4], R88, gsb0 ;  /* 0x0160000488587df3 */ /* 0x000fe20008000858 */
[----:B--2---:R-:W-:Y:S02]  /*fd90*/  IMAD.IADD R15, R18, 0x1, R149 ;  /* 0x00000001120f7824 */ /* 0x004fe400078e0295 */
[----:B------:R-:W-:Y:S02]  /*fda0*/  IMAD.SHL.U32 R18, R4, 0x80, RZ ;  /* 0x0000008004127824 */ /* 0x000fe400078e00ff */
[----:B-1----:R-:W-:-:S05]  /*fdb0*/  @P1 IMAD.HI.U32 R11, R15, R11, RZ ;  /* 0x0000000b0f0b1227 */ /* 0x002fca00078e00ff */
[----:B0-----:R-:W-:Y:S01]  /*fdc0*/  @P1 SHF.R.U32.HI R15, RZ, R10, R11 ;  /* 0x0000000aff0f1219 */ /* 0x001fe2000001160b */
[----:B------:R-:W-:Y:S01]  /*fdd0*/  @!P0 VIADD R10, R21, 0x19c40 ;  /* 0x00019c40150a8836 */ /* 0x000fe20000000000 */
[----:B------:R-:W-:Y:S02]  /*fde0*/  PLOP3.LUT P1, PT, PT, PT, UP0, 0x40, 0x0 ;  /* 0x000000000000781c */ /* 0x000fe40003f2e808 */
[----:B------:R-:W-:Y:S02]  /*fdf0*/  LOP3.LUT R21, RZ, R14, RZ, 0x33, !PT ;  /* 0x0000000eff157212 */ /* 0x000fe400078e33ff */
[----:B------:R-:W-:Y:S01]  /*fe00*/  @!P0 PRMT R10, RZ, 0x654, R10 ;  /* 0x00000654ff0a8816 */ /* 0x000fe2000000000a */
[----:B------:R-:W-:Y:S02]  /*fe10*/  WARPGROUP.DEPBAR.LE gsb0, 0x0 ;  /* 0x00008000000079c5 */ /* 0x000fe40000010000 */
[----:B------:R-:W0:Y:S01]  /*fe20*/  SHFL.IDX PT, R139, R15, RZ, 0x1c1f ;  /* 0x001c1fff0f8b7589 */ /* 0x000e2200000e0000 */
[----:B------:R-:W-:Y:S01]  /*fe30*/  IADD3 R136, -R23, 0x1, -R18 ;  /* 0x0000000117887810 */ /* 0x000fe20007ffe912 */
[----:B------:R1:W-:Y:S03]  /*fe40*/  @!P0 SYNCS.ARRIVE.TRANS64.RED.A1T0 RZ, [R10+URZ], RZ ;  /* 0x000000ff0aff89a7 */ /* 0x0003e6000810043f */
[----:B---3--:R-:W-:-:S05]  /*fe50*/  IADD3 R136, -R151, R136, R150 ;  /* 0x0000008897887210 */ /* 0x008fca0007ffe196 */
[----:B------:R-:W-:Y:S02]  /*fe60*/  IMAD.IADD R21, R21, 0x1, R136 ;  /* 0x0000000115157824 */ /* 0x000fe400078e0288 */
[----:B------:R-:W-:-:S04]  /*fe70*/  VIADD R136, R136, UR38 ;  /* 0x0000002688887c36 */ /* 0x000fc80008000000 */
        /* <DEDUP_REMOVED lines=15> */
.L_x_10042:
[----:B------:R-:W-:-:S05]  /*ff70*/  IMAD.U32 R140, RZ, RZ, UR41 ;  /* 0x00000029ff8c7e24 */ /* 0x000fca000f8e00ff */
[----:B------:R-:W-:-:S13]  /*ff80*/  ISETP.NE.AND P1, PT, R140, 0x1, PT ;  /* 0x000000018c00780c */ /* 0x000fda0003f25270 */
[----:B------:R-:W0:Y:S02]  /*ff90*/  @P1 LDC.64 R10, c[0x0][0x9e8] ;  /* 0x00027a00ff0a1b82 */ /* 0x000e240000000a00 */
[----:B0-----:R-:W-:-:S05]  /*ffa0*/  @P1 IMAD.HI.U32 R10, R139, R10, RZ ;  /* 0x0000000a8b0a1227 */ /* 0x001fca00078e00ff */
[----:B------:R-:W-:-:S07]  /*ffb0*/  @P1 SHF.R.U32.HI R139, RZ, R11, R10 ;  /* 0x0000000bff8b1219 */ /* 0x000fce000001160a */
.L_x_10043:
[----:B------:R-:W-:Y:S05]  /*ffc0*/  BSYNC B2 ;  /* 0x0000000000027941 */ /* 0x000fea0003800000 */
.L_x_10041:
[----:B------:R-:W-:-:S04]  /*ffd0*/  IMAD R139, R139, R140, -R18 ;  /* 0x0000008c8b8b7224 */ /* 0x000fc800078e0a12 */
[----:B------:R-:W-:-:S05]  /*ffe0*/  IMAD.IADD R139, R139, 0x1, -R23 ;  /* 0x000000018b8b7824 */ /* 0x000fca00078e0a17 */
[----:B------:R-:W-:Y:S02]  /*fff0*/  VIMNMX R138, R138, R139, !PT ;  /* 0x0000008b8a8a7248 */ /* 0x000fe40007fe0100 */
[----:B------:R-:W-:-:S07]  /*10000*/  VIADDMNMX R137, R139, R140, R137, PT ;  /* 0x0000008c8b897246 */ /* 0x000fce0003800189 */
.L_x_10040:
[----:B------:R-:W-:Y:S01]  /*10010*/  ISETP.GT.AND P1, PT, R4, -0x1, PT ;  /* 0xffffffff0400780c */ /* 0x000fe20003f24270 */
[----:B------:R-:W0:Y:S01]  /*10020*/  SHFL.IDX PT, R15, R15, 0x1, 0x1c1f ;  /* 0x003c1f000f0f7f89 */ /* 0x000e2200000e0000 */
[----:B------:R-:W-:Y:S02]  /*10030*/  UISETP.NE.AND UP0, UPT, UR39, URZ, UPT ;  /* 0x0000003f2700728c */ /* 0x000fe4000bf05270 */
[C---:B------:R-:W-:Y:S02]  /*10040*/  ISETP.GT.AND P4, PT, R138.reuse, 0x8, P1 ;  /* 0x000000088a00780c */ /* 0x040fe40000f84270 */
[C---:B------:R-:W-:Y:S02]  /*10050*/  ISETP.GT.AND P3, PT, R138.reuse, RZ, P1 ;  /* 0x000000ff8a00720c */ /* 0x040fe40000f64270 */
        /* <DEDUP_REMOVED lines=10> */
[C---:B------:R-:W-:Y:S01]  /*10100*/  ISETP.GT.AND P3, PT, R138.reuse, 0x9, P1 ;  /* 0x000000098a00780c */ /* 0x040fe20000f64270 */
[----:B------:R-:W-:Y:S01]  /*10110*/  IMAD.IADD R21, R21, 0x1, R15 ;  /* 0x0000000115157824 */ /* 0x000fe200078e020f */
[C---:B------:R-:W-:Y:S02]  /*10120*/  ISETP.GT.AND P2, PT, R138.reuse, 0x10, P1 ;  /* 0x000000108a00780c */ /* 0x040fe40000f44270 */
[----:B------:R-:W-:Y:S02]  /*10130*/  FSEL R33, R33, -INF , !P4 ;  /* 0xff80000021217808 */ /* 0x000fe40006000000 */
[----:B------:R-:W-:Y:S02]  /*10140*/  ISETP.GT.AND P4, PT, R138, 0x20, P1 ;  /* 0x000000208a00780c */ /* 0x000fe40000f84270 */
[----:B------:R-:W-:-:S02]  /*10150*/  ISETP.LT.OR P3, PT, R137, 0xa, P3 ;  /* 0x0000000a8900780c */ /* 0x000fc40001f61670 */
[C---:B------:R-:W-:Y:S02]  /*10160*/  ISETP.LT.OR P2, PT, R137.reuse, 0x11, P2 ;  /* 0x000000118900780c */ /* 0x040fe40001741670 */
[----:B------:R-:W-:Y:S02]  /*10170*/  ISETP.LT.OR P4, PT, R137, 0x21, P4 ;  /* 0x000000218900780c */ /* 0x000fe40002781670 */
[----:B------:R-:W-:Y:S02]  /*10180*/  FSEL R29, R29, -INF , !P3 ;  /* 0xff8000001d1d7808 */ /* 0x000fe40005800000 */
[----:B------:R-:W-:Y:S02]  /*10190*/  FSEL R32, R32, -INF , !P2 ;  /* 0xff80000020207808 */ /* 0x000fe40005000000 */
[C---:B------:R-:W-:Y:S02]  /*101a0*/  ISETP.GT.AND P3, PT, R138.reuse, 0x18, P1 ;  /* 0x000000188a00780c */ /* 0x040fe40000f64270 */
[----:B------:R-:W-:-:S02]  /*101b0*/  ISETP.GT.AND P2, PT, R138, 0x19, P1 ;  /* 0x000000198a00780c */ /* 0x000fc40000f44270 */
[----:B------:R-:W-:Y:S02]  /*101c0*/  FSEL R40, R40, -INF , !P4 ;  /* 0xff80000028287808 */ /* 0x000fe40006000000 */
[----:B------:R-:W-:Y:S02]  /*101d0*/  ISETP.GT.AND P4, PT, R138, 0x29, P1 ;  /* 0x000000298a00780c */ /* 0x000fe40000f84270 */
[C---:B------:R-:W-:Y:S02]  /*101e0*/  ISETP.LT.OR P3, PT, R137.reuse, 0x19, P3 ;  /* 0x000000198900780c */ /* 0x040fe40001f61670 */
[C---:B------:R-:W-:Y:S02]  /*101f0*/  ISETP.LT.OR P2, PT, R137.reuse, 0x1a, P2 ;  /* 0x0000001a8900780c */ /* 0x040fe40001741670 */
[----:B------:R-:W-:Y:S02]  /*10200*/  ISETP.LT.OR P4, PT, R137, 0x2a, P4 ;  /* 0x0000002a8900780c */ /* 0x000fe40002781670 */
[----:B------:R-:W-:-:S02]  /*10210*/  FSEL R36, R36, -INF , !P3 ;  /* 0xff80000024247808 */ /* 0x000fc40005800000 */
[----:B------:R-:W-:Y:S02]  /*10220*/  FSEL R37, R37, -INF , !P2 ;  /* 0xff80000025257808 */ /* 0x000fe40005000000 */
[C---:B------:R-:W-:Y:S02]  /*10230*/  ISETP.GT.AND P3, PT, R138.reuse, 0x21, P1 ;  /* 0x000000218a00780c */ /* 0x040fe40000f64270 */
        /* <DEDUP_REMOVED lines=54> */
[----:B------:R-:W-:Y:S02]  /*105a0*/  ISETP.GT.AND P2, PT, R138, 0x70, P1 ;  /* 0x000000708a00780c */ /* 0x000fe40000f44270 */
[----:B------:R-:W-:Y:S02]  /*105b0*/  FSEL R81, R81, -INF , !P4 ;  /* 0xff80000051517808 */ /* 0x000fe40006000000 */
[----:B------:R-:W-:Y:S02]  /*105c0*/  PLOP3.LUT P4, PT, PT, PT, UP0, 0x40, 0x0 ;  /* 0x000000000000781c */ /* 0x000fe40003f8e808 */
[----:B------:R-:W-:-:S02]  /*105d0*/  ISETP.LT.OR P3, PT, R137, 0x6a, P3 ;  /* 0x0000006a8900780c */ /* 0x000fc40001f61670 */
[----:B------:R-:W-:Y:S02]  /*105e0*/  ISETP.LT.OR P2, PT, R137, 0x71, P2 ;  /* 0x000000718900780c */ /* 0x000fe40001741670 */
[----:B------:R-:W-:Y:S02]  /*105f0*/  FSEL R77, R77, -INF , !P3 ;  /* 0xff8000004d4d7808 */ /* 0x000fe40005800000 */
[----:B------:R-:W-:Y:S02]  /*10600*/  FSEL R80, R80, -INF , !P2 ;  /* 0xff80000050507808 */ /* 0x000fe40005000000 */
[C---:B------:R-:W-:Y:S02]  /*10610*/  ISETP.GT.AND P3, PT, R138.reuse, 0x78, P1 ;  /* 0x000000788a00780c */ /* 0x040fe40000f64270 */
[----:B------:R-:W-:Y:S02]  /*10620*/  ISETP.GT.AND P2, PT, R138, 0x79, P1 ;  /* 0x000000798a00780c */ /* 0x000fe40000f44270 */
[----:B------:R-:W-:-:S02]  /*10630*/  ISETP.LT.OR P3, PT, R137, 0x79, P3 ;  /* 0x000000798900780c */ /* 0x000fc40001f61670 */
[----:B------:R-:W-:Y:S02]  /*10640*/  ISETP.LT.OR P2, PT, R137, 0x7a, P2 ;  /* 0x0000007a8900780c */ /* 0x000fe40001741670 */
[----:B------:R-:W-:Y:S02]  /*10650*/  FSEL R84, R84, -INF , !P3 ;  /* 0xff80000054547808 */ /* 0x000fe40005800000 */
[----:B------:R-:W-:Y:S01]  /*10660*/  FSEL R85, R85, -INF , !P2 ;  /* 0xff80000055557808 */ /* 0x000fe20005000000 */
[----:B------:R-:W-:Y:S08]  /*10670*/  @P4 BRA `(.L_x_10044) ;  /* 0x0000000000584947 */ /* 0x000ff00003800000 */
        /* <DEDUP_REMOVED lines=12> */
.L_x_10046:
[----:B------:R-:W-:-:S05]  /*10740*/  IMAD.U32 R137, RZ, RZ, UR41 ;  /* 0x00000029ff897e24 */ /* 0x000fca000f8e00ff */
[----:B------:R-:W-:-:S13]  /*10750*/  ISETP.NE.AND P2, PT, R137, 0x1, PT ;  /* 0x000000018900780c */ /* 0x000fda0003f45270 */
[----:B------:R-:W0:Y:S02]  /*10760*/  @P2 LDC.64 R10, c[0x0][0x9e8] ;  /* 0x00027a00ff0a2b82 */ /* 0x000e240000000a00 */
[----:B0-----:R-:W-:-:S05]  /*10770*/  @P2 IMAD.HI.U32 R10, R15, R10, RZ ;  /* 0x0000000a0f0a2227 */ /* 0x001fca00078e00ff */
[----:B------:R-:W-:-:S07]  /*10780*/  @P2 SHF.R.U32.HI R15, RZ, R11, R10 ;  /* 0x0000000bff0f2219 */ /* 0x000fce000001160a */
.L_x_10047:
[----:B------:R-:W-:Y:S05]  /*10790*/  BSYNC B2 ;  /* 0x0000000000027941 */ /* 0x000fea0003800000 */
.L_x_10045:
[----:B------:R-:W-:-:S04]  /*107a0*/  IMAD R15, R15, R137, -R18 ;  /* 0x000000890f0f7224 */ /* 0x000fc800078e0a12 */
[----:B------:R-:W-:-:S05]  /*107b0*/  IMAD.IADD R15, R15, 0x1, -R23 ;  /* 0x000000010f0f7824 */ /* 0x000fca00078e0a17 */
[----:B------:R-:W-:Y:S02]  /*107c0*/  VIMNMX R21, R21, R15, !PT ;  /* 0x0000000f15157248 */ /* 0x000fe40007fe0100 */
[----:B------:R-:W-:-:S07]  /*107d0*/  VIADDMNMX R136, R15, R137, R136, PT ;  /* 0x000000890f887246 */ /* 0x000fce0003800188 */
.L_x_10044:
[----:B------:R-:W-:Y:S01]  /*107e0*/  FMNMX.FTZ R10, R24, R3, !PT ;  /* 0x00000003180a7209 */ /* 0x000fe20007810000 */
[----:B------:R-:W-:Y:S01]  /*107f0*/  IMAD.U32 R137, RZ, RZ, UR36 ;  /* 0x00000024ff897e24 */ /* 0x000fe2000f8e00ff */
[C---:B------:R-:W-:Y:S02]  /*10800*/  ISETP.GT.AND P4, PT, R21.reuse, 0x1, P1 ;  /* 0x000000011500780c */ /* 0x040fe40000f84270 */
[C---:B------:R-:W-:Y:S02]  /*10810*/  ISETP.GT.AND P2, PT, R21.reuse, 0x8, P1 ;  /* 0x000000081500780c */ /* 0x040fe40000f44270 */
[----:B------:R-:W-:Y:S02]  /*10820*/  ISETP.GT.AND P3, PT, R21, 0x9, P1 ;  /* 0x000000091500780c */ /* 0x000fe40000f64270 */
[----:B------:R-:W-:Y:S02]  /*10830*/  FMNMX.FTZ R10, R25, R10, !PT ;  /* 0x0000000a190a7209 */ /* 0x000fe40007810000 */
[----:B------:R-:W-:-:S02]  /*10840*/  ISETP.LT.OR P4, PT, R136, 0x2, P4 ;  /* 0x000000028800780c */ /* 0x000fc40002781670 */
[C---:B------:R-:W-:Y:S02]  /*10850*/  ISETP.LT.OR P2, PT, R136.reuse, 0x9, P2 ;  /* 0x000000098800780c */ /* 0x040fe40001741670 */
[----:B------:R-:W-:Y:S02]  /*10860*/  ISETP.LT.OR P3, PT, R136, 0xa, P3 ;  /* 0x0000000a8800780c */ /* 0x000fe40001f61670 */
[----:B------:R-:W-:Y:S02]  /*10870*/  FMNMX.FTZ R10, R28, R10, !PT ;  /* 0x0000000a1c0a7209 */ /* 0x000fe40007810000 */
[----:B------:R-:W-:Y:S02]  /*10880*/  FSEL R27, R27, -INF , !P4 ;  /* 0xff8000001b1b7808 */ /* 0x000fe40006000000 */
[----:B------:R-:W-:Y:S02]  /*10890*/  FSEL R30, R30, -INF , !P2 ;  /* 0xff8000001e1e7808 */ /* 0x000fe40005000000 */
[----:B------:R-:W-:-:S02]  /*108a0*/  FSEL R31, R31, -INF , !P3 ;  /* 0xff8000001f1f7808 */ /* 0x000fc40005800000 */
[----:B------:R-:W-:Y:S02]  /*108b0*/  FMNMX.FTZ R10, R29, R10, !PT ;  /* 0x0000000a1d0a7209 */ /* 0x000fe40007810000 */
        /* <DEDUP_REMOVED lines=11> */
[C---:B------:R-:W-:Y:S02]  /*10970*/  ISETP.GT.AND P4, PT, R21.reuse, 0x19, P1 ;  /* 0x000000191500780c */ /* 0x040fe40000f84270 */
[C---:B------:R-:W-:Y:S02]  /*10980*/  ISETP.GT.AND P2, PT, R21.reuse, 0x20, P1 ;  /* 0x000000201500780c */ /* 0x040fe40000f44270 */
[----:B------:R-:W-:Y:S02]  /*10990*/  ISETP.GT.AND P3, PT, R21, 0x21, P1 ;  /* 0x000000211500780c */ /* 0x000fe40000f64270 */
[----:B------:R-:W-:Y:S02]  /*109a0*/  FMNMX.FTZ R10, R36, R10, !PT ;  /* 0x0000000a240a7209 */ /* 0x000fe40007810000 */
[C---:B------:R-:W-:Y:S02]  /*109b0*/  ISETP.LT.OR P4, PT, R136.reuse, 0x1a, P4 ;  /* 0x0000001a8800780c */ /* 0x040fe40002781670 */
[----:B------:R-:W-:-:S02]  /*109c0*/  ISETP.LT.OR P2, PT, R136, 0x21, P2 ;  /* 0x000000218800780c */ /* 0x000fc40001741670 */
[----:B------:R-:W-:Y:S02]  /*109d0*/  ISETP.LT.OR P3, PT, R136, 0x22, P3 ;  /* 0x000000228800780c */ /* 0x000fe40001f61670 */
[----:B------:R-:W-:Y:S02]  /*109e0*/  FMNMX.FTZ R10, R37, R10, !PT ;  /* 0x0000000a250a7209 */ /* 0x000fe40007810000 */
[----:B------:R-:W-:Y:S02]  /*109f0*/  FSEL R39, R39, -INF , !P4 ;  /* 0xff80000027277808 */ /* 0x000fe40006000000 */
[----:B------:R-:W-:Y:S02]  /*10a00*/  FSEL R42, R42, -INF , !P2 ;  /* 0xff8000002a2a7808 */ /* 0x000fe40005000000 */
[----:B------:R-:W-:Y:S02]  /*10a10*/  FSEL R43, R43, -INF , !P3 ;  /* 0xff8000002b2b7808 */ /* 0x000fe40005800000 */
[----:B------:R-:W-:-:S02]  /*10a20*/  ISETP.GT.AND P4, PT, R21, 0x28, P1 ;  /* 0x000000281500780c */ /* 0x000fc40000f84270 */
[C---:B------:R-:W-:Y:S02]  /*10a30*/  ISETP.GT.AND P2, PT, R21.reuse, 0x29, P1 ;  /* 0x000000291500780c */ /* 0x040fe40000f44270 */
[----:B------:R-:W-:Y:S02]  /*10a40*/  ISETP.GT.AND P3, PT, R21, 0x30, P1 ;  /* 0x000000301500780c */ /* 0x000fe40000f64270 */
[----:B------:R-:W-:Y:S02]  /*10a50*/  FMNMX.FTZ R10, R40, R10, !PT ;  /* 0x0000000a280a7209 */ /* 0x000fe40007810000 */
[C---:B------:R-:W-:Y:S02]  /*10a60*/  ISETP.LT.OR P4, PT, R136.reuse, 0x29, P4 ;  /* 0x000000298800780c */ /* 0x040fe40002781670 */
[C---:B------:R-:W-:Y:S02]  /*10a70*/  ISETP.LT.OR P2, PT, R136.reuse, 0x2a, P2 ;  /* 0x0000002a8800780c */ /* 0x040fe40001741670 */
[----:B------:R-:W-:-:S02]  /*10a80*/  ISETP.LT.OR P3, PT, R136, 0x31, P3 ;  /* 0x000000318800780c */ /* 0x000fc40001f61670 */
[----:B------:R-:W-:Y:S02]  /*10a90*/  FMNMX.FTZ R10, R41, R10, !PT ;  /* 0x0000000a290a7209 */ /* 0x000fe40007810000 */
[----:B------:R-:W-:Y:S02]  /*10aa0*/  FSEL R46, R46, -INF , !P4 ;  /* 0xff8000002e2e7808 */ /* 0x000fe40006000000 */
[----:B------:R-:W-:Y:S02]  /*10ab0*/  FSEL R47, R47, -INF , !P2 ;  /* 0xff8000002f2f7808 */ /* 0x000fe40005000000 */
[----:B------:R-:W-:Y:S02]  /*10ac0*/  FSEL R50, R50, -INF , !P3 ;  /* 0xff80000032327808 */ /* 0x000fe40005800000 */
[C---:B------:R-:W-:Y:S02]  /*10ad0*/  ISETP.GT.AND P4, PT, R21.reuse, 0x31, P1 ;  /* 0x000000311500780c */ /* 0x040fe40000f84270 */
[----:B------:R-:W-:-:S02]  /*10ae0*/  ISETP.GT.AND P2, PT, R21, 0x38, P1 ;  /* 0x000000381500780c */ /* 0x000fc40000f44270 */
[----:B------:R-:W-:Y:S02]  /*10af0*/  ISETP.GT.AND P3, PT, R21, 0x39, P1 ;  /* 0x000000391500780c */ /* 0x000fe40000f64270 */
[----:B------:R-:W-:Y:S02]  /*10b00*/  FMNMX.FTZ R10, R44, R10, !PT ;  /* 0x0000000a2c0a7209 */ /* 0x000fe40007810000 */
[C---:B------:R-:W-:Y:S02]  /*10b10*/  ISETP.LT.OR P4, PT, R136.reuse, 0x32, P4 ;  /* 0x000000328800780c */ /* 0x040fe40002781670 */
[C---:B------:R-:W-:Y:S02]  /*10b20*/  ISETP.LT.OR P2, PT, R136.reuse, 0x39, P2 ;  /* 0x000000398800780c */ /* 0x040fe40001741670 */
[----:B------:R-:W-:Y:S02]  /*10b30*/  ISETP.LT.OR P3, PT, R136, 0x3a, P3 ;  /* 0x0000003a8800780c */ /* 0x000fe40001f61670 */
[----:B------:R-:W-:-:S02]  /*10b40*/  FMNMX.FTZ R10, R45, R10, !PT ;  /* 0x0000000a2d0a7209 */ /* 0x000fc40007810000 */
[----:B------:R-:W-:Y:S02]  /*10b50*/  FSEL R51, R51, -INF , !P4 ;  /* 0xff80000033337808 */ /* 0x000fe40006000000 */
[----:B------:R-:W-:Y:S02]  /*10b60*/  FSEL R54, R54, -INF , !P2 ;  /* 0xff80000036367808 */ /* 0x000fe40005000000 */
[----:B------:R-:W-:Y:S02]  /*10b70*/  FSEL R55, R55, -INF , !P3 ;  /* 0xff80000037377808 */ /* 0x000fe40005800000 */
[----:B------:R-:W-:Y:S02]  /*10b80*/  FMNMX.FTZ R10, R48, R10, !PT ;  /* 0x0000000a300a7209 */ /* 0x000fe40007810000 */
[----:B------:R-:W-:Y:S02]  /*10b90*/  LOP3.LUT R17, R17, 0xdfffffff, RZ, 0xc0, !PT ;  /* 0xdfffffff11117812 */ /* 0x000fe400078ec0ff */
[----:B------:R-:W-:-:S02]  /*10ba0*/  ISETP.GT.AND P4, PT, R21, 0x40, P1 ;  /* 0x000000401500780c */ /* 0x000fc40000f84270 */
[C---:B------:R-:W-:Y:S02]  /*10bb0*/  ISETP.GT.AND P2, PT, R21.reuse, 0x41, P1 ;  /* 0x000000411500780c */ /* 0x040fe40000f44270 */
[----:B------:R-:W-:Y:S02]  /*10bc0*/  ISETP.GT.AND P3, PT, R21, 0x48, P1 ;  /* 0x000000481500780c */ /* 0x000fe40000f64270 */
[----:B------:R-:W-:Y:S02]  /*10bd0*/  FMNMX.FTZ R10, R49, R10, !PT ;  /* 0x0000000a310a7209 */ /* 0x000fe40007810000 */
[----:B------:R-:W-:Y:S02]  /*10be0*/  @P0 LOP3.LUT R17, R17, 0x20000000, RZ, 0xfc, !PT ;  /* 0x2000000011110812 */ /* 0x000fe400078efcff */
[C---:B------:R-:W-:Y:S02]  /*10bf0*/  ISETP.LT.OR P4, PT, R136.reuse, 0x41, P4 ;  /* 0x000000418800780c */ /* 0x040fe40002781670 */
[----:B------:R-:W-:-:S02]  /*10c00*/  ISETP.LT.OR P2, PT, R136, 0x42, P2 ;  /* 0x000000428800780c */ /* 0x000fc40001741670 */
[----:B------:R-:W-:Y:S02]  /*10c10*/  ISETP.LT.OR P3, PT, R136, 0x49, P3 ;  /* 0x000000498800780c */ /* 0x000fe40001f61670 */
[----:B------:R-:W-:Y:S02]  /*10c20*/  ISETP.GT.AND P0, PT, R21, 0x61, P1 ;  /* 0x000000611500780c */ /* 0x000fe40000f04270 */
        /* <DEDUP_REMOVED lines=11> */
[----:B------:R-:W-:Y:S02]  /*10ce0*/  LOP3.LUT R17, R17, 0x7fffffff, RZ, 0xc0, !PT ;  /* 0x7fffffff11117812 */ /* 0x000fe400078ec0ff */
[----:B------:R-:W-:Y:S02]  /*10cf0*/  FMNMX.FTZ R10, R56, R10, !PT ;  /* 0x0000000a380a7209 */ /* 0x000fe40007810000 */
[----:B------:R-:W-:Y:S02]  /*10d00*/  FSEL R63, R63, -INF , !P4 ;  /* 0xff8000003f3f7808 */ /* 0x000fe40006000000 */
[----:B------:R-:W-:Y:S02]  /*10d10*/  FSEL R66, R66, -INF , !P2 ;  /* 0xff80000042427808 */ /* 0x000fe40005000000 */
[----:B------:R-:W-:-:S02]  /*10d20*/  FSEL R67, R67, -INF , !P3 ;  /* 0xff80000043437808 */ /* 0x000fc40005800000 */
[C---:B------:R-:W-:Y:S02]  /*10d30*/  ISETP.GT.AND P4, PT, R21.reuse, 0x58, P1 ;  /* 0x000000581500780c */ /* 0x040fe40000f84270 */
[C---:B------:R-:W-:Y:S02]  /*10d40*/  ISETP.GT.AND P2, PT, R21.reuse, 0x59, P1 ;  /* 0x000000591500780c */ /* 0x040fe40000f44270 */
[----:B------:R-:W-:Y:S02]  /*10d50*/  ISETP.GT.AND P3, PT, R21, 0x60, P1 ;  /* 0x000000601500780c */ /* 0x000fe40000f64270 */
[----:B------:R-:W-:Y:S02]  /*10d60*/  @P0 LOP3.LUT R17, R17, 0x80000000, RZ, 0xfc, !PT ;  /* 0x8000000011110812 */ /* 0x000fe400078efcff */
[----:B------:R-:W-:Y:S02]  /*10d70*/  ISETP.GT.AND P0, PT, R21, RZ, P1 ;  /* 0x000000ff1500720c */ /* 0x000fe40000f04270 */
[----:B------:R-:W-:-:S02]  /*10d80*/  FMNMX.FTZ R10, R57, R10, !PT ;  /* 0x0000000a390a7209 */ /* 0x000fc40007810000 */
[C---:B------:R-:W-:Y:S02]  /*10d90*/  ISETP.LT.OR P4, PT, R136.reuse, 0x59, P4 ;  /* 0x000000598800780c */ /* 0x040fe40002781670 */
[C---:B------:R-:W-:Y:S02]  /*10da0*/  ISETP.LT.OR P2, PT, R136.reuse, 0x5a, P2 ;  /* 0x0000005a8800780c */ /* 0x040fe40001741670 */
[----:B------:R-:W-:Y:S02]  /*10db0*/  ISETP.LT.OR P3, PT, R136, 0x61, P3 ;  /* 0x000000618800780c */ /* 0x000fe40001f61670 */
[----:B------:R-:W-:Y:S02]  /*10dc0*/  FMNMX.FTZ R10, R60, R10, !PT ;  /* 0x0000000a3c0a7209 */ /* 0x000fe40007810000 */
[----:B------:R-:W-:Y:S02]  /*10dd0*/  FSEL R70, R70, -INF , !P4 ;  /* 0xff80000046467808 */ /* 0x000fe40006000000 */
[----:B------:R-:W-:-:S02]  /*10de0*/  FSEL R71, R71, -INF , !P2 ;  /* 0xff80000047477808 */ /* 0x000fc40005000000 */
[----:B------:R-:W-:Y:S02]  /*10df0*/  FSEL R74, R74, -INF , !P3 ;  /* 0xff8000004a4a7808 */ /* 0x000fe40005800000 */
[C---:B------:R-:W-:Y:S02]  /*10e00*/  ISETP.GT.AND P2, PT, R21.reuse, 0x68, P1 ;  /* 0x000000681500780c */ /* 0x040fe40000f44270 */
[C---:B------:R-:W-:Y:S02]  /*10e10*/  ISETP.GT.AND P3, PT, R21.reuse, 0x69, P1 ;  /* 0x000000691500780c */ /* 0x040fe40000f64270 */
[C---:B------:R-:W-:Y:S02]  /*10e20*/  ISETP.GT.AND P4, PT, R21.reuse, 0x70, P1 ;  /* 0x000000701500780c */ /* 0x040fe40000f84270 */
[C---:B------:R-:W-:Y:S02]  /*10e30*/  ISETP.GT.AND P5, PT, R21.reuse, 0x71, P1 ;  /* 0x000000711500780c */ /* 0x040fe40000fa4270 */
[----:B------:R-:W-:-:S02]  /*10e40*/  ISETP.GT.AND P6, PT, R21, 0x78, P1 ;  /* 0x000000781500780c */ /* 0x000fc40000fc4270 */
[----:B------:R-:W-:Y:S02]  /*10e50*/  FMNMX.FTZ R10, R61, R10, !PT ;  /* 0x0000000a3d0a7209 */ /* 0x000fe40007810000 */
[----:B------:R-:W-:Y:S02]  /*10e60*/  LOP3.LUT R17, R17, 0xffffffef, RZ, 0xc0, !PT ;  /* 0xffffffef11117812 */ /* 0x000fe400078ec0ff */
[----:B------:R-:W-:Y:S02]  /*10e70*/  ISETP.GT.AND P1, PT, R21, 0x79, P1 ;  /* 0x000000791500780c */ /* 0x000fe40000f24270 */
[----:B------:R-:W-:Y:S02]  /*10e80*/  FMNMX.FTZ R10, R64, R10, !PT ;  /* 0x0000000a400a7209 */ /* 0x000fe40007810000 */
[----:B------:R-:W-:Y:S02]  /*10e90*/  @P0 LOP3.LUT R17, R17, 0x10, RZ, 0xfc, !PT ;  /* 0x0000001011110812 */ /* 0x000fe400078efcff */
[----:B------:R-:W-:-:S02]  /*10ea0*/  FMNMX.FTZ R10, R65, R10, !PT ;  /* 0x0000000a410a7209 */ /* 0x000fc40007810000 */
[C---:B------:R-:W-:Y:S02]  /*10eb0*/  LOP3.LUT P0, RZ, R17.reuse, 0x80000000, RZ, 0xc0, !PT ;  /* 0x8000000011ff7812 */ /* 0x040fe4000780c0ff */
[----:B------:R-:W-:Y:S02]  /*10ec0*/  LOP3.LUT R17, R17, 0xfffffffb, RZ, 0xc0, !PT ;  /* 0xfffffffb11117812 */ /* 0x000fe400078ec0ff */
[----:B------:R-:W-:Y:S02]  /*10ed0*/  FMNMX.FTZ R10, R68, R10, !PT ;  /* 0x0000000a440a7209 */ /* 0x000fe40007810000 */
[----:B------:R-:W-:Y:S02]  /*10ee0*/  @P1 LOP3.LUT R17, R17, 0x4, RZ, 0xfc, !PT ;  /* 0x0000000411111812 */ /* 0x000fe400078efcff */
[----:B------:R-:W-:Y:S02]  /*10ef0*/  FMNMX.FTZ R10, R69, R10, !PT ;  /* 0x0000000a450a7209 */ /* 0x000fe40007810000 */
[----:B------:R-:W-:-:S02]  /*10f00*/  LOP3.LUT P1, RZ, R17, 0x10, RZ, 0xc0, !PT ;  /* 0x0000001011ff7812 */ /* 0x000fc4000782c0ff */
[----:B------:R-:W-:Y:S02]  /*10f10*/  FMNMX.FTZ R10, R72, R10, !PT ;  /* 0x0000000a480a7209 */ /* 0x000fe40007810000 */
[----:B------:R-:W-:Y:S02]  /*10f20*/  ISETP.LT.OR P1, PT, R136, 0x1, P1 ;  /* 0x000000018800780c */ /* 0x000fe40000f21670 */
[----:B------:R-:W-:Y:S02]  /*10f30*/  FMNMX.FTZ R10, R73, R10, !PT ;  /* 0x0000000a490a7209 */ /* 0x000fe40007810000 */
[----:B------:R-:W-:Y:S02]  /*10f40*/  FSEL R26, R26, -INF , !P1 ;  /* 0xff8000001a1a7808 */ /* 0x000fe40004800000 */
        /* <DEDUP_REMOVED lines=12> */
[----:B------:R-:W-:Y:S01]  /*11010*/  ISETP.LT.OR P0, PT, R136, 0x62, P0 ;  /* 0x000000628800780c */ /* 0x000fe20000701670 */
[----:B------:R-:W0:Y:S01]  /*11020*/  SHFL.BFLY PT, R11, R10, 0x2, 0x1f ;  /* 0x0c401f000a0b7f89 */ /* 0x000e2200000e0000 */
[----:B------:R-:W-:-:S02]  /*11030*/  FMNMX.FTZ R15, R38, R15, !PT ;  /* 0x0000000f260f7209 */ /* 0x000fc40007810000 */
[----:B------:R-:W-:Y:S02]  /*11040*/  LOP3.LUT R17, R17, 0xffffffdf, RZ, 0xc0, !PT ;  /* 0xffffffdf11117812 */ /* 0x000fe400078ec0ff */
[----:B------:R-:W-:Y:S02]  /*11050*/  FMNMX.FTZ R15, R39, R15, !PT ;  /* 0x0000000f270f7209 */ /* 0x000fe40007810000 */
[----:B------:R-:W-:Y:S02]  /*11060*/  ISETP.LT.OR P4, PT, R136, 0x71, P4 ;  /* 0x000000718800780c */ /* 0x000fe40002781670 */
[----:B------:R-:W-:Y:S02]  /*11070*/  FMNMX.FTZ R15, R42, R15, !PT ;  /* 0x0000000f2a0f7209 */ /* 0x000fe40007810000 */
[----:B------:R-:W-:Y:S02]  /*11080*/  ISETP.LT.OR P5, PT, R136, 0x72, P5 ;  /* 0x000000728800780c */ /* 0x000fe40002fa1670 */
[----:B------:R-:W-:-:S02]  /*11090*/  FMNMX.FTZ R15, R43, R15, !PT ;  /* 0x0000000f2b0f7209 */ /* 0x000fc40007810000 */
[----:B------:R-:W-:Y:S02]  /*110a0*/  @P0 LOP3.LUT R17, R17, 0x20, RZ, 0xfc, !PT ;  /* 0x0000002011110812 */ /* 0x000fe400078efcff */
[----:B------:R-:W-:Y:S02]  /*110b0*/  FMNMX.FTZ R15, R46, R15, !PT ;  /* 0x0000000f2e0f7209 */ /* 0x000fe40007810000 */
[----:B------:R-:W-:Y:S02]  /*110c0*/  ISETP.LT.OR P0, PT, R136, 0x69, P2 ;  /* 0x000000698800780c */ /* 0x000fe40001701670 */
[----:B------:R-:W-:Y:S02]  /*110d0*/  FMNMX.FTZ R15, R47, R15, !PT ;  /* 0x0000000f2f0f7209 */ /* 0x000fe40007810000 */
[----:B------:R-:W-:Y:S02]  /*110e0*/  LOP3.LUT P2, RZ, R17, 0x4, RZ, 0xc0, !PT ;  /* 0x0000000411ff7812 */ /* 0x000fe4000784c0ff */
[----:B0-----:R-:W-:-:S02]  /*110f0*/  FMNMX.FTZ R10, R10, R11, !PT ;  /* 0x0000000b0a0a7209 */ /* 0x001fc40007810000 */
[----:B------:R-:W-:Y:S02]  /*11100*/  FMNMX.FTZ R15, R50, R15, !PT ;  /* 0x0000000f320f7209 */ /* 0x000fe40007810000 */
[----:B------:R-:W-:Y:S01]  /*11110*/  LOP3.LUT R17, R17, 0xfffffff7, RZ, 0xc0, !PT ;  /* 0xfffffff711117812 */ /* 0x000fe200078ec0ff */
[----:B------:R-:W0:Y:S01]  /*11120*/  SHFL.BFLY PT, R11, R10, 0x1, 0x1f ;  /* 0x0c201f000a0b7f89 */ /* 0x000e2200000e0000 */
[----:B------:R-:W-:Y:S02]  /*11130*/  FMNMX.FTZ R15, R51, R15, !PT ;  /* 0x0000000f330f7209 */ /* 0x000fe40007810000 */
[----:B------:R-:W-:Y:S02]  /*11140*/  @P0 LOP3.LUT R17, R17, 0x8, RZ, 0xfc, !PT ;  /* 0x0000000811110812 */ /* 0x000fe400078efcff */
[----:B------:R-:W-:Y:S02]  /*11150*/  FMNMX.FTZ R15, R54, R15, !PT ;  /* 0x0000000f360f7209 */ /* 0x000fe40007810000 */
[----:B------:R-:W-:-:S02]  /*11160*/  ISETP.LT.OR P0, PT, R136, 0x6a, P3 ;  /* 0x0000006a8800780c */ /* 0x000fc40001f01670 */
[----:B------:R-:W-:Y:S02]  /*11170*/  FMNMX.FTZ R15, R55, R15, !PT ;  /* 0x0000000f370f7209 */ /* 0x000fe40007810000 */
[----:B------:R-:W-:Y:S02]  /*11180*/  LOP3.LUT R17, R17, 0xbfffffff, RZ, 0xc0, !PT ;  /* 0xbfffffff11117812 */ /* 0x000fe400078ec0ff */
[----:B------:R-:W-:Y:S02]  /*11190*/  FMNMX.FTZ R15, R58, R15, !PT ;  /* 0x0000000f3a0f7209 */ /* 0x000fe40007810000 */
[----:B------:R-:W-:Y:S02]  /*111a0*/  FSEL R82, R82, -INF , !P4 ;  /* 0xff80000052527808 */ /* 0x000fe40006000000 */
[----:B------:R-:W-:Y:S02]  /*111b0*/  FMNMX.FTZ R15, R59, R15, !PT ;  /* 0x0000000f3b0f7209 */ /* 0x000fe40007810000 */
[----:B------:R-:W-:-:S02]  /*111c0*/  ISETP.LT.OR P6, PT, R136, 0x79, P6 ;  /* 0x000000798800780c */ /* 0x000fc400037c1670 */
[----:B------:R-:W-:Y:S02]  /*111d0*/  FMNMX.FTZ R15, R62, R15, !PT ;  /* 0x0000000f3e0f7209 */ /* 0x000fe40007810000 */
[----:B------:R-:W-:Y:S02]  /*111e0*/  @P0 LOP3.LUT R17, R17, 0x40000000, RZ, 0xfc, !PT ;  /* 0x4000000011110812 */ /* 0x000fe400078efcff */
[----:B0-----:R-:W-:Y:S02]  /*111f0*/  FMNMX.FTZ R10, R10, R11, !PT ;  /* 0x0000000b0a0a7209 */ /* 0x001fe40007810000 */
[----:B------:R-:W-:Y:S02]  /*11200*/  FMNMX.FTZ R15, R63, R15, !PT ;  /* 0x0000000f3f0f7209 */ /* 0x000fe40007810000 */
[----:B------:R-:W-:Y:S02]  /*11210*/  FSETP.NEU.FTZ.AND P3, PT, R10, -INF , PT ;  /* 0xff8000000a00780b */ /* 0x000fe40003f7d000 */
[----:B------:R-:W-:-:S02]  /*11220*/  FMNMX.FTZ R15, R66, R15, !PT ;  /* 0x0000000f420f7209 */ /* 0x000fc40007810000 */
[----:B------:R-:W-:Y:S02]  /*11230*/  FSEL R11, R10, RZ, P3 ;  /* 0x000000ff0a0b7208 */ /* 0x000fe40001800000 */
[----:B------:R-:W-:Y:S02]  /*11240*/  FMNMX.FTZ R15, R67, R15, !PT ;  /* 0x0000000f430f7209 */ /* 0x000fe40007810000 */
[----:B------:R-:W-:Y:S01]  /*11250*/  LOP3.LUT P0, RZ, R17, 0x20, RZ, 0xc0, !PT ;  /* 0x0000002011ff7812 */ /* 0x000fe2000780c0ff */
[----:B------:R-:W-:-:S01]  /*11260*/  FADD.FTZ R3, -R11, R3 ;  /* 0x000000030b037221 */ /* 0x000fc20000010100 */
[----:B------:R-:W-:Y:S01]  /*11270*/  FMNMX.FTZ R15, R70, R15, !PT ;  /* 0x0000000f460f7209 */ /* 0x000fe20007810000 */
[----:B------:R-:W-:-:S01]  /*11280*/  FFMA.FTZ R11, R2, R10, -8 ;  /* 0xc1000000020b7423 */ /* 0x000fc2000001000a */
[----:B------:R-:W-:Y:S01]  /*11290*/  FSEL R75, R75, -INF , !P0 ;  /* 0xff8000004b4b7808 */ /* 0x000fe20004000000 */
[----:B------:R-:W-:Y:S01]  /*112a0*/  FMUL.FTZ R3, R2, R3 ;  /* 0x0000000302037220 */ /* 0x000fe20000410000 */
[----:B------:R-:W-:-:S02]  /*112b0*/  FMNMX.FTZ R15, R71, R15, !PT ;  /* 0x0000000f470f7209 */ /* 0x000fc40007810000 */
[----:B------:R-:W-:Y:S02]  /*112c0*/  FSEL R11, R11, RZ, P3 ;  /* 0x000000ff0b0b7208 */ /* 0x000fe40001800000 */
[C---:B------:R-:W-:Y:S01]  /*112d0*/  LOP3.LUT P3, RZ, R17.reuse, 0x8, RZ, 0xc0, !PT ;  /* 0x0000000811ff7812 */ /* 0x040fe2000786c0ff */
[----:B------:R-:W-:Y:S01]  /*112e0*/  MUFU.EX2 R3, R3 ;  /* 0x0000000300037308 */ /* 0x000fe20000000800 */
[----:B------:R-:W-:Y:S01]  /*112f0*/  FMNMX.FTZ R15, R74, R15, !PT ;  /* 0x0000000f4a0f7209 */ /* 0x000fe20007810000 */
[C-C-:B------:R-:W-:Y:S01]  /*11300*/  FFMA.FTZ R24, R2.reuse, R24, -R11.reuse ;  /* 0x0000001802187223 */ /* 0x140fe2000001080b */
[----:B------:R-:W-:Y:S01]  /*11310*/  LOP3.LUT P0, RZ, R17, 0x40000000, RZ, 0xc0, !PT ;  /* 0x4000000011ff7812 */ /* 0x000fe2000780c0ff */
[--C-:B------:R-:W-:Y:S01]  /*11320*/  FFMA.FTZ R25, R2, R25, -R11.reuse ;  /* 0x0000001902197223 */ /* 0x100fe2000001080b */
[----:B------:R-:W-:Y:S01]  /*11330*/  FSEL R78, R78, -INF , !P3 ;  /* 0xff8000004e4e7808 */ /* 0x000fe20005800000 */
[C-C-:B------:R-:W-:Y:S01]  /*11340*/  FFMA.FTZ R28, R2.reuse, R28, -R11.reuse ;  /* 0x0000001c021c7223 */ /* 0x140fe2000001080b */
[----:B------:R-:W-:Y:S01]  /*11350*/  FMNMX.FTZ R15, R75, R15, !PT ;  /* 0x0000000f4b0f7209 */ /* 0x000fe20007810000 */
[----:B------:R-:W0:Y:S01]  /*11360*/  MUFU.EX2 R24, R24 ;  /* 0x0000001800187308 */ /* 0x000e220000000800 */
[----:B------:R-:W-:Y:S01]  /*11370*/  FSEL R79, R79, -INF , !P0 ;  /* 0xff8000004f4f7808 */ /* 0x000fe20004000000 */
[--C-:B------:R-:W-:Y:S01]  /*11380*/  FFMA.FTZ R29, R2, R29, -R11.reuse ;  /* 0x0000001d021d7223 */ /* 0x100fe2000001080b */
[----:B------:R-:W-:Y:S01]  /*11390*/  FMNMX.FTZ R15, R78, R15, !PT ;  /* 0x0000000f4e0f7209 */ /* 0x000fe20007810000 */
[C-C-:B------:R-:W-:Y:S01]  /*113a0*/  FFMA.FTZ R32, R2.reuse, R32, -R11.reuse ;  /* 0x0000002002207223 */ /* 0x140fe2000001080b */
[----:B------:R-:W-:Y:S01]  /*113b0*/  FSEL R83, R83, -INF , !P5 ;  /* 0xff80000053537808 */ /* 0x000fe20006800000 */
[--C-:B------:R-:W-:Y:S01]  /*113c0*/  FFMA.FTZ R33, R2, R33, -R11.reuse ;  /* 0x0000002102217223 */ /* 0x100fe2000001080b */
[----:B------:R-:W-:Y:S01]  /*113d0*/  FMNMX.FTZ R15, R79, R15, !PT ;  /* 0x0000000f4f0f7209 */ /* 0x000fe20007810000 */
[----:B------:R-:W1:Y:S01]  /*113e0*/  MUFU.EX2 R25, R25 ;  /* 0x0000001900197308 */ /* 0x000e620000000800 */
[----:B------:R-:W-:Y:S01]  /*113f0*/  ISETP.LT.OR P2, PT, R136, 0x7a, P2 ;  /* 0x0000007a8800780c */ /* 0x000fe20001741670 */
[--C-:B------:R-:W-:Y:S01]  /*11400*/  FFMA.FTZ R36, R2, R36, -R11.reuse ;  /* 0x0000002402247223 */ /* 0x100fe2000001080b */
[----:B------:R-:W-:Y:S01]  /*11410*/  FMNMX.FTZ R15, R82, R15, !PT ;  /* 0x0000000f520f7209 */ /* 0x000fe20007810000 */
[--C-:B------:R-:W-:Y:S01]  /*11420*/  FFMA.FTZ R37, R2, R37, -R11.reuse ;  /* 0x0000002502257223 */ /* 0x100fe2000001080b */
[----:B------:R-:W-:Y:S01]  /*11430*/  FSEL R86, R86, -INF , !P6 ;  /* 0xff80000056567808 */ /* 0x000fe20007000000 */
[--C-:B------:R-:W-:Y:S01]  /*11440*/  FFMA.FTZ R40, R2, R40, -R11.reuse ;  /* 0x0000002802287223 */ /* 0x100fe2000001080b */
[----:B------:R-:W-:Y:S01]  /*11450*/  FMNMX.FTZ R15, R83, R15, !PT ;  /* 0x0000000f530f7209 */ /* 0x000fe20007810000 */
[----:B------:R-:W-:Y:S01]  /*11460*/  MUFU.EX2 R28, R28 ;  /* 0x0000001c001c7308 */ /* 0x000fe20000000800 */
[----:B------:R-:W-:Y:S01]  /*11470*/  FSEL R87, R87, -INF , !P2 ;  /* 0xff80000057577808 */ /* 0x000fe20005000000 */
[----:B0-----:R-:W-:Y:S01]  /*11480*/  FFMA.FTZ R6, R3, R6, R24 ;  /* 0x0000000603067223 */ /* 0x001fe20000010018 */
[----:B------:R-:W-:Y:S01]  /*11490*/  FMNMX.FTZ R15, R86, R15, !PT ;  /* 0x0000000f560f7209 */ /* 0x000fe20007810000 */
[C-C-:B------:R-:W-:Y:S01]  /*114a0*/  FFMA.FTZ R41, R2.reuse, R41, -R11.reuse ;  /* 0x0000002902297223 */ /* 0x140fe2000001080b */
[----:B------:R-:W-:-:S01]  /*114b0*/  FFMA.FTZ R44, R2, R44, -R11 ;  /* 0x0000002c022c7223 */ /* 0x000fc2000001080b */
[----:B------:R-:W-:Y:S01]  /*114c0*/  FFMA.FTZ R45, R2, R45, -R11 ;  /* 0x0000002d022d7223 */ /* 0x000fe2000001080b */
[----:B------:R-:W-:Y:S01]  /*114d0*/  FMNMX.FTZ R15, R87, R15, !PT ;  /* 0x0000000f570f7209 */ /* 0x000fe20007810000 */
[----:B------:R-:W-:Y:S01]  /*114e0*/  MUFU.EX2 R29, R29 ;  /* 0x0000001d001d7308 */ /* 0x000fe20000000800 */
[----:B-1----:R-:W-:-:S01]  /*114f0*/  FADD.FTZ R6, R25, R6 ;  /* 0x0000000619067221 */ /* 0x002fc20000010000 */
[C-C-:B------:R-:W-:Y:S01]  /*11500*/  FFMA.FTZ R48, R2.reuse, R48, -R11.reuse ;  /* 0x0000003002307223 */ /* 0x140fe2000001080b */
[----:B------:R-:W-:-:S01]  /*11510*/  FFMA.FTZ R49, R2, R49, -R11 ;  /* 0x0000003102317223 */ /* 0x000fc2000001080b */
[----:B------:R-:W0:Y:S01]  /*11520*/  SHFL.BFLY PT, R18, R15, 0x2, 0x1f ;  /* 0x0c401f000f127f89 */ /* 0x000e2200000e0000 */
        /* <DEDUP_REMOVED lines=21> */
[----:B------:R-:W-:-:S02]  /*11680*/  ISETP.NE.AND P3, PT, R137, 0x3, PT ;  /* 0x000000038900780c */ /* 0x000fc40003f65270 */
[----:B0-----:R-:W-:Y:S02]  /*11690*/  FMNMX.FTZ R15, R15, R18, !PT ;  /* 0x000000120f0f7209 */ /* 0x001fe40007810000 */
[----:B------:R-:W-:Y:S02]  /*116a0*/  LOP3.LUT P0, RZ, R17, 0x20000000, RZ, 0xc0, !PT ;  /* 0x2000000011ff7812 */ /* 0x000fe4000780c0ff */
        /* <DEDUP_REMOVED lines=57> */
[----:B------:R-:W-:-:S03]  /*11a40*/  FFMA.FTZ R21, R2, R87, -R21 ;  /* 0x0000005702157223 */ /* 0x000fc60000010815 */
        /* <DEDUP_REMOVED lines=104> */
.L_x_10048:
[----:B------:R-:W2:Y:S01]  /*120d0*/  LDL R18, [R1+0x1c] ;  /* 0x00001c0001127983 */ /* 0x000ea20000100800 */
[----:B------:R-:W-:Y:S01]  /*120e0*/  ISETP.GT.AND P1, PT, R4, R155, PT ;  /* 0x0000009b0400720c */ /* 0x000fe20003f24270 */
        /* <DEDUP_REMOVED lines=100> */
[----:B--2---:R-:W-:Y:S01]  /*12730*/  PRMT R22, R18, 0x654, R22 ;  /* 0x0000065412167816 */ /* 0x004fe20000000016 */
[----:B------:R-:W-:-:S03]  /*12740*/  IMAD.MOV.U32 R18, RZ, RZ, R7 ;  /* 0x000000ffff127224 */ /* 0x000fc600078e0007 */
[----:B------:R0:W-:Y:S02]  /*12750*/  SYNCS.ARRIVE.TRANS64.RED.A1T0 RZ, [R22+URZ], RZ ;  /* 0x000000ff16ff79a7 */ /* 0x0001e4000810043f */
[----:B0-----:R-:W-:Y:S01]  /*12760*/  IMAD.MOV.U32 R22, RZ, RZ, R20 ;  /* 0x000000ffff167224 */ /* 0x001fe200078e0014 */
[----:B------:R-:W-:Y:S06]  /*12770*/  @P1 BRA `(.L_x_10049) ;  /* 0xffffffcc00ec1947 */ /* 0x000fec000383ffff */
[----:B------:R-:W-:Y:S05]  /*12780*/  BSYNC B0 ;  /* 0x0000000000007941 */ /* 0x000fea0003800000 */
.L_x_10029:
[----:B------:R-:W-:Y:S02]  /*12790*/  IMAD.MOV.U32 R0, RZ, RZ, R15 ;  /* 0x000000ffff007224 */ /* 0x000fe400078e000f */
[----:B------:R-:W-:Y:S02]  /*127a0*/  IMAD.MOV.U32 R3, RZ, RZ, R10 ;  /* 0x000000ffff037224 */ /* 0x000fe400078e000a */
[----:B------:R-:W-:Y:S02]  /*127b0*/  IMAD.MOV.U32 R18, RZ, RZ, R7 ;  /* 0x000000ffff127224 */ /* 0x000fe400078e0007 */
[----:B------:R-:W-:-:S07]  /*127c0*/  IMAD.MOV.U32 R22, RZ, RZ, R20 ;  /* 0x000000ffff167224 */ /* 0x000fce00078e0014 */
.L_x_10028:
[----:B------:R-:W-:Y:S05]  /*127d0*/  BSYNC B1 ;  /* 0x0000000000017941 */ /* 0x000fea0003800000 */
.L_x_10027:
[----:B------:R-:W2:Y:S01]  /*127e0*/  LDL R7, [R1+0xc] ;  /* 0x00000c0001077983 */ /* 0x000ea20000100800 */
[----:B------:R-:W0:Y:S03]  /*127f0*/  LDC R10, c[0x0][0x448] ;  /* 0x00011200ff0a7b82 */ /* 0x000e260000000800 */
[----:B------:R-:W3:Y:S04]  /*12800*/  LDL R21, [R1] ;  /* 0x0000000001157983 */ /* 0x000ee80000100800 */
[----:B------:R-:W3:Y:S01]  /*12810*/  LDL R20, [R1+0x4] ;  /* 0x0000040001147983 */ /* 0x000ee20000100800 */
[----:B------:R-:W1:Y:S01]  /*12820*/  LDC R15, c[0x0][0x9e4] ;  /* 0x00027900ff0f7b82 */ /* 0x000e620000000800 */
[----:B------:R-:W-:-:S02]  /*12830*/  LOP3.LUT R17, R17, 0xffffffef, RZ, 0xc0, !PT ;  /* 0xffffffef11117812 */ /* 0x000fc400078ec0ff */
[----:B0-----:R-:W-:-:S13]  /*12840*/  ISETP.NE.AND P1, PT, R10, 0x1, PT ;  /* 0x000000010a00780c */ /* 0x001fda0003f25270 */
[----:B------:R-:W0:Y:S01]  /*12850*/  @P1 LDC R10, c[0x0][0x44c] ;  /* 0x00011300ff0a1b82 */ /* 0x000e220000000800 */
[----:B------:R-:W-:-:S04]  /*12860*/  @P1 LOP3.LUT R17, R17, 0x10, RZ, 0xfc, !PT ;  /* 0x0000001011111812 */ /* 0x000fc800078efcff */
[----:B------:R-:W-:-:S03]  /*12870*/  LOP3.LUT R17, R17, 0xffffffdf, RZ, 0xc0, !PT ;  /* 0xffffffdf11117812 */ /* 0x000fc600078ec0ff */
[----:B------:R-:W4:Y:S01]  /*12880*/  @P1 LDC R11, c[0x0][0x450] ;  /* 0x00011400ff0b1b82 */ /* 0x000f220000000800 */
[----:B--2---:R-:W-:-:S04]  /*12890*/  VIADD R7, R7, 0xbf ;  /* 0x000000bf07077836 */ /* 0x004fc80000000000 */
[----:B0-----:R-:W-:Y:S01]  /*128a0*/  @P1 IMAD.HI.U32 R10, R7, R10, RZ ;  /* 0x0000000a070a1227 */ /* 0x001fe200078e00ff */
[----:B---3--:R-:W-:-:S04]  /*128b0*/  IADD3 R20, R20, 0x1, -R21 ;  /* 0x0000000114147810 */ /* 0x008fc80007ffe815 */
[----:B----4-:R-:W-:Y:S02]  /*128c0*/  @P1 SHF.R.U32.HI R7, RZ, R11, R10 ;  /* 0x0000000bff071219 */ /* 0x010fe4000001160a */
[----:B-1----:R-:W-:-:S03]  /*128d0*/  ISETP.GE.AND P1, PT, R15, 0x1, PT ;  /* 0x000000010f00780c */ /* 0x002fc60003f26270 */
        /* <DEDUP_REMOVED lines=14> */
.L_x_10052:
[----:B------:R-:W-:-:S13]  /*129c0*/  ISETP.NE.AND P1, PT, R15, 0x1, PT ;  /* 0x000000010f00780c */ /* 0x000fda0003f25270 */
[----:B------:R-:W0:Y:S02]  /*129d0*/  @P1 LDC.64 R10, c[0x0][0x9e8] ;  /* 0x00027a00ff0a1b82 */ /* 0x000e240000000a00 */
[----:B0-----:R-:W-:-:S05]  /*129e0*/  @P1 IMAD.HI.U32 R10, R7, R10, RZ ;  /* 0x0000000a070a1227 */ /* 0x001fca00078e00ff */
[----:B------:R-:W-:-:S07]  /*129f0*/  @P1 SHF.R.U32.HI R7, RZ, R11, R10 ;  /* 0x0000000bff071219 */ /* 0x000fce000001160a */
.L_x_10053:
[----:B------:R-:W-:Y:S05]  /*12a00*/  BSYNC B0 ;  /* 0x0000000000007941 */ /* 0x000fea0003800000 */
.L_x_10051:
[----:B------:R-:W-:-:S05]  /*12a10*/  IMAD R7, R7, R15, RZ ;  /* 0x0000000f07077224 */ /* 0x000fca00078e02ff */
[----:B------:R-:W-:-:S07]  /*12a20*/  VIMNMX R14, R14, R7, !PT ;  /* 0x000000070e0e7248 */ /* 0x000fce0007fe0100 */
.L_x_10050:
[----:B------:R-:W2:Y:S01]  /*12a30*/  LDL R10, [R1+0x38] ;  /* 0x00003800010a7983 */ /* 0x000ea20000100800 */
[----:B------:R-:W-:Y:S01]  /*12a40*/  VIADD R14, R14, 0x7f ;  /* 0x0000007f0e0e7836 */ /* 0x000fe20000000000 */
[----:B------:R-:W-:Y:S04]  /*12a50*/  BSSY B0, `(.L_x_10054) ;  /* 0x00001ef000007945 */ /* 0x000fe80003800000 */
[----:B------:R-:W-:-:S04]  /*12a60*/  SHF.R.S32.HI R7, RZ, 0x1f, R14 ;  /* 0x0000001fff077819 */ /* 0x000fc8000001140e */
[----:B------:R-:W-:-:S04]  /*12a70*/  LEA.HI R7, R7, R14, RZ, 0x7 ;  /* 0x0000000e07077211 */ /* 0x000fc800078f38ff */
[----:B------:R-:W-:-:S04]  /*12a80*/  SHF.R.S32.HI R7, RZ, 0x7, R7 ;  /* 0x00000007ff077819 */ /* 0x000fc80000011407 */
[----:B--2---:R-:W-:-:S04]  /*12a90*/  VIMNMX R10, R10, R7, !PT ;  /* 0x000000070a0a7248 */ /* 0x004fc80007fe0100 */
[----:B------:R-:W-:Y:S01]  /*12aa0*/  ISETP.GE.AND P1, PT, R4, R10, PT ;  /* 0x0000000a0400720c */ /* 0x000fe20003f26270 */
[----:B------:R0:W-:-:S12]  /*12ab0*/  STL [R1+0x24], R10 ;  /* 0x0000240a01007387 */ /* 0x0001d80000100800 */
[----:B0-----:R-:W-:Y:S05]  /*12ac0*/  @!P1 BRA `(.L_x_10055) ;  /* 0x0000001c009c9947 */ /* 0x001fea0003800000 */
[----:B------:R-:W-:Y:S01]  /*12ad0*/  BSSY B1, `(.L_x_10055) ;  /* 0x00001e6000017945 */ /* 0x000fe20003800000 */
[----:B------:R-:W-:Y:S02]  /*12ae0*/  IMAD.MOV.U32 R20, RZ, RZ, R0 ;  /* 0x000000ffff147224 */ /* 0x000fe400078e0000 */
[----:B------:R-:W-:Y:S02]  /*12af0*/  IMAD.MOV.U32 R7, RZ, RZ, R3 ;  /* 0x000000ffff077224 */ /* 0x000fe400078e0003 */
[----:B------:R-:W-:Y:S02]  /*12b00*/  IMAD.MOV.U32 R11, RZ, RZ, R22 ;  /* 0x000000ffff0b7224 */ /* 0x000fe400078e0016 */
[----:B------:R-:W-:-:S07]  /*12b10*/  IMAD.MOV.U32 R10, RZ, RZ, R18 ;  /* 0x000000ffff0a7224 */ /* 0x000fce00078e0012 */
.L_x_10067:
[----:B------:R-:W-:Y:S01]  /*12b20*/  IMAD.U32 R0, RZ, RZ, UR36 ;  /* 0x00000024ff007e24 */ /* 0x000fe2000f8e00ff */
[----:B------:R-:W-:-:S04]  /*12b30*/  ISETP.NE.AND P1, PT, R10, 0x1, PT ;  /* 0x000000010a00780c */ /* 0x000fc80003f25270 */
[----:B------:R-:W-:Y:S02]  /*12b40*/  ISETP.NE.AND P2, PT, R0, 0x3, PT ;  /* 0x000000030000780c */ /* 0x000fe40003f45270 */
[----:B------:R-:W-:-:S04]  /*12b50*/  SEL R22, RZ, 0x1, P1 ;  /* 0x00000001ff167807 */ /* 0x000fc80000800000 */
[----:B------:R-:W-:-:S07]  /*12b60*/  LOP3.LUT R22, R11, R22, RZ, 0x3c, !PT ;  /* 0x000000160b167212 */ /* 0x000fce00078e3cff */
[----:B------:R-:W-:Y:S05]  /*12b70*/  @!P2 BRA `(.L_x_10056) ;  /* 0x000000000004a947 */ /* 0x000fea0003800000 */
[----:B------:R-:W-:Y:S01]  /*12b80*/  BPT.TRAP 0x1 ;  /* 0x000000040000795c */ /* 0x000fe20000300000 */
.L_x_10056:
        /* <DEDUP_REMOVED lines=8> */
.L_x_10057:
[----:B------:R-:W2:Y:S01]  /*12c10*/  LDL R3, [R1+0x18] ;  /* 0x0000180001037983 */ /* 0x000ea20000100800 */
[----:B------:R-:W-:Y:S01]  /*12c20*/  BSSY B2, `(.L_x_10058) ;  /* 0x0000006000027945 */ /* 0x000fe20003800000 */
[----:B------:R-:W-:Y:S02]  /*12c30*/  IMAD.MOV.U32 R25, RZ, RZ, -0x3ffffff0 ;  /* 0xc0000010ff197424 */ /* 0x000fe400078e00ff */
[----:B--2---:R-:W-:Y:S01]  /*12c40*/  IMAD R24, R18, 0x300, R3 ;  /* 0x0000030012187824 */ /* 0x004fe200078e0203 */
[----:B-1----:R-:W-:Y:S06]  /*12c50*/  @P1 BRA `(.L_x_10059) ;  /* 0x0000000000081947 */ /* 0x002fec0003800000 */
[----:B------:R-:W1:Y:S02]  /*12c60*/  SYNCS.PHASECHK.TRANS64.TRYWAIT P1, [R21+URZ+0x19c30], R0 ;  /* 0x019c3000150075a7 */ /* 0x000e64000802017f */
[----:B-1----:R-:W-:Y:S05]  /*12c70*/  @!P1 BRA `(.L_x_10060) ;  /* 0x0000011000c89947 */ /* 0x002fea0003800000 */
.L_x_10059:
[----:B------:R-:W-:Y:S05]  /*12c80*/  BSYNC B2 ;  /* 0x0000000000027941 */ /* 0x000fea0003800000 */
.L_x_10058:
        /* <DEDUP_REMOVED lines=8> */
[----:B------:R-:W-:Y:S01]  /*12d10*/  R2UR UR14, R24 ;  /* 0x00000000180e72ca */ /* 0x000fe200000e0000 */
[----:B------:R-:W-:Y:S01]  /*12d20*/  IMAD.U32 R3, RZ, RZ, UR36 ;  /* 0x00000024ff037e24 */ /* 0x000fe2000f8e00ff */
[----:B------:R-:W-:-:S02]  /*12d30*/  R2UR UR15, R25 ;  /* 0x00000000190f72ca */ /* 0x000fc400000e0000 */
[----:B------:R-:W-:Y:S01]  /*12d40*/  WARPGROUP.ARRIVE ;  /* 0x00000000000079c5 */ /* 0x000fe20000000000 */
[----:B------:R-:W-:Y:S02]  /*12d50*/  R2UR UR10, R14 ;  /* 0x000000000e0a72ca */ /* 0x000fe400000e0000 */
[----:B------:R-:W-:Y:S02]  /*12d60*/  R2UR UR11, R15 ;  /* 0x000000000f0b72ca */ /* 0x000fe400000e0000 */
[----:B------:R-:W-:Y:S02]  /*12d70*/  R2UR UR8, R156 ;  /* 0x000000009c0872ca */ /* 0x000fe400000e0000 */
[----:B------:R-:W-:Y:S01]  /*12d80*/  QGMMA.64x128x32.F32.E4M3.E4M3 R24, gdesc[UR4], RZ, !UPT, gsb0 ;  /* 0x01e00000041879f3 */ /* 0x000fe2000c0008ff */
[----:B------:R-:W-:Y:S02]  /*12d90*/  R2UR UR9, R157 ;  /* 0x000000009d0972ca */ /* 0x000fe400000e0000 */
[----:B------:R-:W-:-:S02]  /*12da0*/  R2UR UR12, R12 ;  /* 0x000000000c0c72ca */ /* 0x000fc400000e0000 */
[----:B------:R-:W-:Y:S02]  /*12db0*/  R2UR UR13, R13 ;  /* 0x000000000d0d72ca */ /* 0x000fe400000e0000 */
[----:B------:R-:W-:Y:S01]  /*12dc0*/  ISETP.NE.AND P2, PT, R3, 0x3, PT ;  /* 0x000000030300780c */ /* 0x000fe20003f45270 */
[----:B------:R-:W-:Y:S02]  /*12dd0*/  WARPGROUP.DEPBAR.LE gsb0, 0x0 ;  /* 0x00008000000079c5 */ /* 0x000fe40000010000 */
        /* <DEDUP_REMOVED lines=8> */
.L_x_10061:
[----:B01----:R-:W-:Y:S01]  /*12e60*/  SHF.L.U32 R0, R11, 0x1f, RZ ;  /* 0x0000001f0b007819 */ /* 0x003fe200000006ff */
[----:B------:R-:W-:-:S04]  /*12e70*/  IMAD R155, R10, 0x8, R16 ;  /* 0x000000080a9b7824 */ /* 0x000fc800078e0210 */
[----:B------:R0:W1:Y:S01]  /*12e80*/  SYNCS.PHASECHK.TRANS64.TRYWAIT P1, [R155+URZ+0x19c50], R0 ;  /* 0x019c50009b0075a7 */ /* 0x000062000802017f */
[----:B------:R-:W-:Y:S05]  /*12e90*/  @!P2 BRA `(.L_x_10062) ;  /* 0x000000000004a947 */ /* 0x000fea0003800000 */
[----:B------:R-:W-:Y:S01]  /*12ea0*/  BPT.TRAP 0x1 ;  /* 0x000000040000795c */ /* 0x000fe20000300000 */
.L_x_10062:
[----:B------:R-:W-:Y:S04]  /*12eb0*/  BSSY B2, `(.L_x_10063) ;  /* 0x0000004000027945 */ /* 0x000fe80003800000 */
[----:B-1----:R-:W-:Y:S05]  /*12ec0*/  @P1 BRA `(.L_x_10064) ;  /* 0x0000000000081947 */ /* 0x002fea0003800000 */
[----:B------:R-:W1:Y:S02]  /*12ed0*/  SYNCS.PHASECHK.TRANS64.TRYWAIT P1, [R155+URZ+0x19c50], R0 ;  /* 0x019c50009b0075a7 */ /* 0x000e64000802017f */
[----:B-1----:R-:W-:Y:S05]  /*12ee0*/  @!P1 BRA `(.L_x_10065) ;  /* 0x0000011000409947 */ /* 0x002fea0003800000 */
.L_x_10064:
[----:B------:R-:W-:Y:S05]  /*12ef0*/  BSYNC B2 ;  /* 0x0000000000027941 */ /* 0x000fea0003800000 */
.L_x_10063:
[----:B01----:R-:W-:Y:S01]  /*12f00*/  VIADD R0, R16, 0x3000 ;  /* 0x0000300010007836 */ /* 0x003fe20000000000 */
[----:B------:R-:W-:Y:S01]  /*12f10*/  WARPGROUP.ARRIVE ;  /* 0x00000000000079c5 */ /* 0x000fe20000000000 */
[----:B------:R-:W-:Y:S01]  /*12f20*/  IMAD.MOV.U32 R11, RZ, RZ, 0x40000040 ;  /* 0x40000040ff0b7424 */ /* 0x000fe200078e00ff */
[----:B------:R-:W-:Y:S01]  /*12f30*/  FMNMX.FTZ R3, R26, R20, !PT ;  /* 0x000000141a037209 */ /* 0x000fe20007810000 */
[----:B------:R-:W-:Y:S01]  /*12f40*/  IMAD.MOV.U32 R15, RZ, RZ, 0x40000040 ;  /* 0x40000040ff0f7424 */ /* 0x000fe200078e00ff */
[----:B------:R-:W-:Y:S01]  /*12f50*/  SHF.R.U32.HI R0, RZ, 0x4, R0 ;  /* 0x00000004ff007819 */ /* 0x000fe20000011600 */
[----:B------:R-:W-:Y:S01]  /*12f60*/  @!P0 VIADD R21, R21, 0x19c40 ;  /* 0x00019c4015158836 */ /* 0x000fe20000000000 */
[----:B------:R-:W-:Y:S02]  /*12f70*/  R2UR UR7, R11 ;  /* 0x000000000b0772ca */ /* 0x000fe400000e0000 */
[----:B------:R-:W-:Y:S02]  /*12f80*/  LOP3.LUT R0, R0, 0x3fff, RZ, 0xc0, !PT ;  /* 0x00003fff00007812 */ /* 0x000fe400078ec0ff */
[----:B------:R-:W-:-:S02]  /*12f90*/  FMNMX.FTZ R3, R27, R3, !PT ;  /* 0x000000031b037209 */ /* 0x000fc40007810000 */
[----:B------:R-:W-:Y:S02]  /*12fa0*/  LOP3.LUT R0, R0, 0x10000, RZ, 0xfc, !PT ;  /* 0x0001000000007812 */ /* 0x000fe400078efcff */
[----:B------:R-:W-:Y:S02]  /*12fb0*/  FMNMX.FTZ R3, R30, R3, !PT ;  /* 0x000000031e037209 */ /* 0x000fe40007810000 */
[----:B------:R-:W-:Y:S01]  /*12fc0*/  @!P0 PRMT R21, RZ, 0x654, R21 ;  /* 0x00000654ff158816 */ /* 0x000fe20000000015 */
        /* <DEDUP_REMOVED lines=11> */
[----:B------:R-:W-:Y:S01]  /*13080*/  QGMMA.64x96x32.F32.E4M3.E4M3 R88, R148, gdesc[UR4], R88, gsb0 ;  /* 0x0160000494587df3 */ /* 0x000fe20008000858 */
        /* <DEDUP_REMOVED lines=15> */
[----:B------:R-:W-:Y:S01]  /*13180*/  R2UR UR6, R14 ;  /* 0x000000000e0672ca */ /* 0x000fe200000e0000 */
[----:B------:R-:W-:Y:S01]  /*13190*/  VIADD R14, R10, 0x4 ;  /* 0x000000040a0e7836 */ /* 0x000fe20000000000 */
[----:B------:R-:W-:Y:S01]  /*131a0*/  FMNMX.FTZ R0, R48, R0, !PT ;  /* 0x0000000030007209 */ /* 0x000fe20007810000 */
        /* <DEDUP_REMOVED lines=40> */
[----:B------:R-:W-:-:S02]  /*13430*/  WARPGROUP.DEPBAR.LE gsb0, 0x0 ;  /* 0x00008000000079c5 */ /* 0x000fc40000010000 */
[----:B------:R-:W-:Y:S01]  /*13440*/  WARPGROUP.ARRIVE ;  /* 0x00000000000079c5 */ /* 0x000fe20000000000 */
[----:B------:R-:W-:Y:S01]  /*13450*/  IMAD.U32 R151, RZ, RZ, UR36 ;  /* 0x00000024ff977e24 */ /* 0x000fe2000f8e00ff */
[----:B------:R-:W0:Y:S04]  /*13460*/  SHFL.BFLY PT, R11, R0, 0x2, 0x1f ;  /* 0x0c401f00000b7f89 */ /* 0x000e2800000e0000 */
[----:B------:R-:W-:Y:S01]  /*13470*/  QGMMA.64x96x32.F32.E4M3.E4M3 R88, R144, gdesc[UR4], R88, gsb0 ;  /* 0x0160000490587df3 */ /* 0x000fe20008000858 */
[----:B------:R-:W-:Y:S02]  /*13480*/  R2UR UR6, R14 ;  /* 0x000000000e0672ca */ /* 0x000fe400000e0000 */
[----:B------:R-:W1:Y:S01]  /*13490*/  SHFL.BFLY PT, R14, R3, 0x2, 0x1f ;  /* 0x0c401f00030e7f89 */ /* 0x000e6200000e0000 */
[----:B------:R-:W-:-:S02]  /*134a0*/  R2UR UR7, R15 ;  /* 0x000000000f0772ca */ /* 0x000fc400000e0000 */
[----:B------:R-:W-:Y:S02]  /*134b0*/  ISETP.NE.AND P1, PT, R151, 0x3, PT ;  /* 0x000000039700780c */ /* 0x000fe40003f25270 */
[----:B0-----:R-:W-:Y:S01]  /*134c0*/  FMNMX.FTZ R0, R0, R11, !PT ;  /* 0x0000000b00007209 */ /* 0x001fe20007810000 */
[----:B------:R-:W-:Y:S01]  /*134d0*/  IMAD.MOV.U32 R11, RZ, RZ, 0x40000040 ;  /* 0x40000040ff0b7424 */ /* 0x000fe200078e00ff */
[----:B-1----:R-:W-:-:S03]  /*134e0*/  FMNMX.FTZ R14, R3, R14, !PT ;  /* 0x0000000e030e7209 */ /* 0x002fc60007810000 */
[----:B------:R-:W0:Y:S02]  /*134f0*/  SHFL.BFLY PT, R3, R0, 0x1, 0x1f ;  /* 0x0c201f0000037f89 */ /* 0x000e2400000e0000 */
[----:B0-----:R-:W-:Y:S01]  /*13500*/  FMNMX.FTZ R3, R0, R3, !PT ;  /* 0x0000000300037209 */ /* 0x001fe20007810000 */
[----:B------:R-:W-:Y:S02]  /*13510*/  WARPGROUP.DEPBAR.LE gsb0, 0x0 ;  /* 0x00008000000079c5 */ /* 0x000fe40000010000 */
[----:B------:R-:W-:-:S06]  /*13520*/  WARPGROUP.ARRIVE ;  /* 0x00000000000079c5 */ /* 0x000fcc0000000000 */
[----:B------:R-:W-:Y:S01]  /*13530*/  QGMMA.64x96x32.F32.E4M3.E4M3 R88, R140, gdesc[UR4], R88, gsb0 ;  /* 0x016000048c587df3 */ /* 0x000fe20008000858 */
        /* <DEDUP_REMOVED lines=14> */
[----:B------:R-:W-:-:S04]  /*13620*/  FFMA.FTZ R73, R2, R80, -R11 ;  /* 0x0000005002497223 */ /* 0x000fc8000001080b */
[----:B------:R-:W-:Y:S01]  /*13630*/  MUFU.EX2 R25, R25 ;  /* 0x0000001900197308 */ /* 0x000fe20000000800 */
[----:B0-----:R-:W-:Y:S01]  /*13640*/  FMNMX.FTZ R0, R14, R10, !PT ;  /* 0x0000000a0e007209 */ /* 0x001fe20007810000 */
[----:B------:R-:W-:Y:S01]  /*13650*/  FADD.FTZ R10, -R3, R7 ;  /* 0x00000007030a7221 */ /* 0x000fe20000010100 */
[----:B------:R-:W-:-:S01]  /*13660*/  FFMA.FTZ R14, R2, R24, -R11 ;  /* 0x00000018020e7223 */ /* 0x000fc2000001080b */
[C-C-:B------:R-:W-:Y:S01]  /*13670*/  FFMA.FTZ R24, R2.reuse, R29, -R11.reuse ;  /* 0x0000001d02187223 */ /* 0x140fe2000001080b */
[----:B------:R-:W-:-:S01]  /*13680*/  FFMA.FTZ R29, R2, R36, -R11 ;  /* 0x00000024021d7223 */ /* 0x000fc2000001080b */
        /* <DEDUP_REMOVED lines=39> */
[----:B0-----:R-:W-:-:S01]  /*13900*/  FFMA.FTZ R6, R10, R6, R14 ;  /* 0x000000060a067223 */ /* 0x001fc2000001000e */
[C---:B------:R-:W-:Y:S01]  /*13910*/  FFMA.FTZ R53, R2.reuse, R60, -R11 ;  /* 0x0000003c02357223 */ /* 0x040fe2000001080b */
[----:B------:R-:W-:-:S01]  /*13920*/  FFMA.FTZ R62, R2, R62, -R81 ;  /* 0x0000003e023e7223 */ /* 0x000fc20000010851 */
[----:B------:R-:W-:Y:S01]  /*13930*/  FFMA.FTZ R63, R2, R63, -R81 ;  /* 0x0000003f023f7223 */ /* 0x000fe20000010851 */
[----:B------:R-:W-:-:S01]  /*13940*/  FADD.FTZ R6, R15, R6 ;  /* 0x000000060f067221 */ /* 0x000fc20000010000 */
        /* <DEDUP_REMOVED lines=10> */
[----:B------:R-:W2:Y:S01]  /*139f0*/  MUFU.EX2 R20, R20 ;  /* 0x0000001400147308 */ /* 0x000ea20000000800 */
        /* <DEDUP_REMOVED lines=8> */
[----:B0-----:R-:W-:-:S01]  /*13a80*/  FADD.FTZ R5, R27, R5 ;  /* 0x000000051b057221 */ /* 0x001fc20000010000 */
[C---:B------:R-:W-:Y:S01]  /*13a90*/  FFMA.FTZ R11, R2.reuse, R85, -R11 ;  /* 0x00000055020b7223 */ /* 0x040fe2000001080b */
[----:B------:R-:W-:-:S05]  /*13aa0*/  FFMA.FTZ R81, R2, R87, -R81 ;  /* 0x0000005702517223 */ /* 0x000fca0000010851 */
        /* <DEDUP_REMOVED lines=8> */
[----:B------:R-:W-:Y:S03]  /*13b30*/  QGMMA.64x96x32.F32.E4M3.E4M3 R88, R136, gdesc[UR4], R88, gsb0 ;  /* 0x0160000488587df3 */ /* 0x000fe60008000858 */
        /* <DEDUP_REMOVED lines=30> */
[----:B------:R1:W-:Y:S04]  /*13d20*/  @!P0 SYNCS.ARRIVE.TRANS64.RED.A1T0 RZ, [R21+URZ], RZ ;  /* 0x000000ff15ff89a7 */ /* 0x0003e8000810043f */
        /* <DEDUP_REMOVED lines=84> */
.L_x_10066:
        /* <DEDUP_REMOVED lines=108> */
[----:B------:R-:W-:Y:S05]  /*14930*/  BSYNC B1 ;  /* 0x0000000000017941 */ /* 0x000fea0003800000 */
.L_x_10055:
[----:B------:R-:W-:Y:S05]  /*14940*/  BSYNC B0 ;  /* 0x0000000000007941 */ /* 0x000fea0003800000 */
.L_x_10054:
[----:B------:R-:W2:Y:S01]  /*14950*/  LDL R7, [R1+0x38] ;  /* 0x0000380001077983 */ /* 0x000ea20000100800 */
[----:B------:R-:W-:Y:S01]  /*14960*/  BSSY B0, `(.L_x_10068) ;  /* 0x00002fe000007945 */ /* 0x000fe20003800000 */
[----:B--2---:R-:W-:-:S13]  /*14970*/  ISETP.GE.AND P1, PT, R4, R7, PT ;  /* 0x000000070400720c */ /* 0x004fda0003f26270 */
[----:B------:R-:W-:Y:S05]  /*14980*/  @!P1 BRA `(.L_x_10069) ;  /* 0x0000002c00ec9947 */ /* 0x000fea0003800000 */
[----:B------:R-:W-:Y:S02]  /*14990*/  IMAD.MOV.U32 R7, RZ, RZ, R0 ;  /* 0x000000ffff077224 */ /* 0x000fe400078e0000 */
[----:B------:R-:W-:Y:S02]  /*149a0*/  IMAD.MOV.U32 R20, RZ, RZ, R3 ;  /* 0x000000ffff147224 */ /* 0x000fe400078e0003 */
[----:B------:R-:W-:Y:S02]  /*149b0*/  IMAD.MOV.U32 R11, RZ, RZ, R22 ;  /* 0x000000ffff0b7224 */ /* 0x000fe400078e0016 */
[----:B------:R-:W-:-:S07]  /*149c0*/  IMAD.MOV.U32 R10, RZ, RZ, R18 ;  /* 0x000000ffff0a7224 */ /* 0x000fce00078e0012 */
.L_x_10089:
[----:B------:R-:W-:Y:S01]  /*149d0*/  IMAD.U32 R0, RZ, RZ, UR36 ;  /* 0x00000024ff007e24 */ /* 0x000fe2000f8e00ff */
[----:B------:R-:W-:-:S04]  /*149e0*/  ISETP.NE.AND P1, PT, R10, 0x1, PT ;  /* 0x000000010a00780c */ /* 0x000fc80003f25270 */
[----:B------:R-:W-:Y:S02]  /*149f0*/  ISETP.NE.AND P2, PT, R0, 0x3, PT ;  /* 0x000000030000780c */ /* 0x000fe40003f45270 */
[----:B------:R-:W-:-:S04]  /*14a00*/  SEL R22, RZ, 0x1, P1 ;  /* 0x00000001ff167807 */ /* 0x000fc80000800000 */
[----:B------:R-:W-:-:S07]  /*14a10*/  LOP3.LUT R22, R11, R22, RZ, 0x3c, !PT ;  /* 0x000000160b167212 */ /* 0x000fce00078e3cff */
[----:B------:R-:W-:Y:S05]  /*14a20*/  @!P2 BRA `(.L_x_10070) ;  /* 0x000000000004a947 */ /* 0x000fea0003800000 */
[----:B------:R-:W-:Y:S01]  /*14a30*/  BPT.TRAP 0x1 ;  /* 0x000000040000795c */ /* 0x000fe20000300000 */
.L_x_10070:
        /* <DEDUP_REMOVED lines=8> */
.L_x_10071:
[----:B------:R-:W2:Y:S01]  /*14ac0*/  LDL R14, [R1+0x18] ;  /* 0x00001800010e7983 */ /* 0x000ea20000100800 */
[----:B------:R-:W-:Y:S01]  /*14ad0*/  BSSY B1, `(.L_x_10072) ;  /* 0x0000006000017945 */ /* 0x000fe20003800000 */
[----:B------:R-:W-:Y:S02]  /*14ae0*/  IMAD.MOV.U32 R25, RZ, RZ, -0x3ffffff0 ;  /* 0xc0000010ff197424 */ /* 0x000fe400078e00ff */
[----:B--2---:R-:W-:Y:S01]  /*14af0*/  IMAD R24, R18, 0x300, R14 ;  /* 0x0000030012187824 */ /* 0x004fe200078e020e */
[----:B-1----:R-:W-:Y:S06]  /*14b00*/  @P1 BRA `(.L_x_10073) ;  /* 0x0000000000081947 */ /* 0x002fec0003800000 */
[----:B------:R-:W1:Y:S02]  /*14b10*/  SYNCS.PHASECHK.TRANS64.TRYWAIT P1, [R0+URZ+0x19c30], R3 ;  /* 0x019c3003000075a7 */ /* 0x000e64000802017f */
[----:B-1----:R-:W-:Y:S05]  /*14b20*/  @!P1 BRA `(.L_x_10074) ;  /* 0x000000f400449947 */ /* 0x002fea0003800000 */
.L_x_10073:
[----:B------:R-:W-:Y:S05]  /*14b30*/  BSYNC B1 ;  /* 0x0000000000017941 */ /* 0x000fea0003800000 */
.L_x_10072:
        /* <DEDUP_REMOVED lines=29> */
.L_x_10075:
[----:B01----:R-:W-:Y:S01]  /*14d10*/  SHF.L.U32 R3, R11, 0x1f, RZ ;  /* 0x0000001f0b037819 */ /* 0x003fe200000006ff */
[----:B------:R-:W-:-:S04]  /*14d20*/  IMAD R21, R10, 0x8, R16 ;  /* 0x000000080a157824 */ /* 0x000fc800078e0210 */
[----:B------:R0:W1:Y:S01]  /*14d30*/  SYNCS.PHASECHK.TRANS64.TRYWAIT P1, [R21+URZ+0x19c50], R3 ;  /* 0x019c5003150075a7 */ /* 0x000062000802017f */
[----:B------:R-:W-:Y:S05]  /*14d40*/  @!P2 BRA `(.L_x_10076) ;  /* 0x000000000004a947 */ /* 0x000fea0003800000 */
[----:B------:R-:W-:Y:S01]  /*14d50*/  BPT.TRAP 0x1 ;  /* 0x000000040000795c */ /* 0x000fe20000300000 */
.L_x_10076:
[----:B------:R-:W-:Y:S04]  /*14d60*/  BSSY B1, `(.L_x_10077) ;  /* 0x0000004000017945 */ /* 0x000fe80003800000 */
[----:B-1----:R-:W-:Y:S05]  /*14d70*/  @P1 BRA `(.L_x_10078) ;  /* 0x0000000000081947 */ /* 0x002fea0003800000 */
[----:B------:R-:W1:Y:S02]  /*14d80*/  SYNCS.PHASECHK.TRANS64.TRYWAIT P1, [R21+URZ+0x19c50], R3 ;  /* 0x019c5003150075a7 */ /* 0x000e64000802017f */
[----:B-1----:R-:W-:Y:S05]  /*14d90*/  @!P1 BRA `(.L_x_10079) ;  /* 0x000000f000bc9947 */ /* 0x002fea0003800000 */
.L_x_10078:
[----:B------:R-:W-:Y:S05]  /*14da0*/  BSYNC B1 ;  /* 0x0000000000017941 */ /* 0x000fea0003800000 */
.L_x_10077:
[----:B01----:R-:W-:Y:S01]  /*14db0*/  VIADD R3, R16, 0x3000 ;  /* 0x0000300010037836 */ /* 0x003fe20000000000 */
[----:B------:R-:W2:Y:S04]  /*14dc0*/  LDL R155, [R1] ;  /* 0x00000000019b7983 */ /* 0x000ea80000100800 */
[----:B------:R-:W-:-:S04]  /*14dd0*/  SHF.R.U32.HI R3, RZ, 0x4, R3 ;  /* 0x00000004ff037819 */ /* 0x000fc80000011603 */
[----:B------:R-:W-:-:S04]  /*14de0*/  LOP3.LUT R3, R3, 0x3fff, RZ, 0xc0, !PT ;  /* 0x00003fff03037812 */ /* 0x000fc800078ec0ff */
[----:B------:R-:W-:Y:S01]  /*14df0*/  LOP3.LUT R3, R3, 0x10000, RZ, 0xfc, !PT ;  /* 0x0001000003037812 */ /* 0x000fe200078efcff */
[----:B------:R-:W-:-:S04]  /*14e00*/  IMAD.MOV.U32 R11, RZ, RZ, 0x40000040 ;  /* 0x40000040ff0b7424 */ /* 0x000fc800078e00ff */
[----:B------:R-:W-:Y:S01]  /*14e10*/  IMAD R10, R10, 0x300, R3 ;  /* 0x000003000a0a7824 */ /* 0x000fe200078e0203 */
[----:B------:R-:W-:Y:S01]  /*14e20*/  R2UR UR7, R11 ;  /* 0x000000000b0772ca */ /* 0x000fe200000e0000 */
[----:B------:R-:W-:Y:S01]  /*14e30*/  WARPGROUP.ARRIVE ;  /* 0x00000000000079c5 */ /* 0x000fe20000000000 */
[----:B------:R-:W3:Y:S02]  /*14e40*/  LDL R3, [R1+0x34] ;  /* 0x0000340001037983 */ /* 0x000ee40000100800 */
[----:B------:R-:W-:-:S13]  /*14e50*/  R2UR UR6, R10 ;  /* 0x000000000a0672ca */ /* 0x000fda00000e0000 */
[----:B------:R-:W-:Y:S01]  /*14e60*/  QGMMA.64x96x32.F32.E4M3.E4M3 R88, R148, gdesc[UR4], R88, gsb0 ;  /* 0x0160000494587df3 */ /* 0x000fe20008000858 */
[----:B------:R-:W-:Y:S02]  /*14e70*/  VIADD R14, R10, 0x2 ;  /* 0x000000020a0e7836 */ /* 0x000fe40000000000 */
[----:B------:R-:W-:-:S03]  /*14e80*/  IMAD.MOV.U32 R15, RZ, RZ, 0x40000040 ;  /* 0x40000040ff0f7424 */ /* 0x000fc600078e00ff */
[----:B------:R-:W-:Y:S02]  /*14e90*/  R2UR UR6, R14 ;  /* 0x000000000e0672ca */ /* 0x000fe400000e0000 */
[----:B------:R-:W-:Y:S01]  /*14ea0*/  R2UR UR7, R15 ;  /* 0x000000000f0772ca */ /* 0x000fe200000e0000 */
[----:B------:R-:W-:Y:S02]  /*14eb0*/  WARPGROUP.DEPBAR.LE gsb0, 0x0 ;  /* 0x00008000000079c5 */ /* 0x000fe40000010000 */
[----:B------:R-:W3:Y:S01]  /*14ec0*/  LDL R150, [R1+0xc] ;  /* 0x00000c0001967983 */ /* 0x000ee20000100800 */
[C---:B------:R-:W-:Y:S01]  /*14ed0*/  VIADD R14, R10.reuse, 0x4 ;  /* 0x000000040a0e7836 */ /* 0x040fe20000000000 */
[----:B------:R-:W0:Y:S02]  /*14ee0*/  LDC R149, c[0x0][0x448] ;  /* 0x00011200ff957b82 */ /* 0x000e240000000800 */
[----:B------:R-:W2:Y:S01]  /*14ef0*/  LDL R151, [R1+0x4] ;  /* 0x0000040001977983 */ /* 0x000ea20000100800 */
[----:B------:R-:W-:Y:S01]  /*14f00*/  WARPGROUP.ARRIVE ;  /* 0x00000000000079c5 */ /* 0x000fe20000000000 */
[----:B------:R-:W-:Y:S01]  /*14f10*/  IMAD.MOV.U32 R15, RZ, RZ, 0x40000040 ;  /* 0x40000040ff0f7424 */ /* 0x000fe200078e00ff */
[----:B------:R-:W-:Y:S01]  /*14f20*/  ULOP3.LUT UR4, URZ, UR46, URZ, 0x33, !UPT ;  /* 0x0000002e3f047292 */ /* 0x000fe2000f8e333f */
[----:B------:R-:W-:-:S02]  /*14f30*/  VIADD R10, R10, 0x6 ;  /* 0x000000060a0a7836 */ /* 0x000fc40000000000 */
[----:B------:R-:W-:-:S06]  /*14f40*/  IMAD.MOV.U32 R11, RZ, RZ, 0x40000040 ;  /* 0x40000040ff0b7424 */ /* 0x000fcc00078e00ff */
[----:B------:R-:W-:Y:S01]  /*14f50*/  QGMMA.64x96x32.F32.E4M3.E4M3 R88, R144, gdesc[UR4], R88, gsb0 ;  /* 0x0160000490587df3 */ /* 0x000fe20008000858 */
[----:B------:R-:W-:Y:S02]  /*14f60*/  R2UR UR6, R14 ;  /* 0x000000000e0672ca */ /* 0x000fe400000e0000 */
        /* <DEDUP_REMOVED lines=12> */
[----:B---3--:R-:W-:Y:S02]  /*15030*/  IMAD.IADD R3, R3, 0x1, R150 ;  /* 0x0000000103037824 */ /* 0x008fe400078e0296 */
[----:B------:R-:W3:Y:S02]  /*15040*/  LDC R150, c[0x0][0x9e4] ;  /* 0x00027900ff967b82 */ /* 0x000ee40000000800 */
[----:B-1----:R-:W-:-:S05]  /*15050*/  @P1 IMAD.HI.U32 R11, R3, R11, RZ ;  /* 0x0000000b030b1227 */ /* 0x002fca00078e00ff */
[----:B0-----:R-:W-:Y:S01]  /*15060*/  @P1 SHF.R.U32.HI R3, RZ, R10, R11 ;  /* 0x0000000aff031219 */ /* 0x001fe2000001160b */
[----:B------:R-:W-:Y:S02]  /*15070*/  @!P0 VIADD R10, R0, 0x19c40 ;  /* 0x00019c40000a8836 */ /* 0x000fe40000000000 */
[----:B------:R-:W-:-:S03]  /*15080*/  IMAD.SHL.U32 R0, R4, 0x80, RZ ;  /* 0x0000008004007824 */ /* 0x000fc600078e00ff */
[----:B------:R-:W-:Y:S02]  /*15090*/  @!P0 PRMT R10, RZ, 0x654, R10 ;  /* 0x00000654ff0a8816 */ /* 0x000fe4000000000a */
[----:B------:R-:W-:-:S04]  /*150a0*/  IADD3 R15, -R23, 0x1, -R0 ;  /* 0x00000001170f7810 */ /* 0x000fc80007ffe900 */
[----:B--2---:R-:W-:Y:S02]  /*150b0*/  IADD3 R15, -R155, R15, R151 ;  /* 0x0000000f9b0f7210 */ /* 0x004fe40007ffe197 */
[----:B---3--:R-:W-:-:S03]  /*150c0*/  ISETP.GE.AND P3, PT, R150, 0x1, PT ;  /* 0x000000019600780c */ /* 0x008fc60003f66270 */
[C---:B------:R-:W-:Y:S02]  /*150d0*/  VIADD R14, R15.reuse, UR45 ;  /* 0x0000002d0f0e7c36 */ /* 0x040fe40008000000 */
[----:B------:R-:W-:Y:S01]  /*150e0*/  VIADD R15, R15, UR4 ;  /* 0x000000040f0f7c36 */ /* 0x000fe20008000000 */
[----:B------:R-:W-:Y:S02]  /*150f0*/  WARPGROUP.DEPBAR.LE gsb0, 0x0 ;  /* 0x00008000000079c5 */ /* 0x000fe40000010000 */
[----:B------:R-:W0:Y:S01]  /*15100*/  SHFL.IDX PT, R138, R3, RZ, 0x1c1f ;  /* 0x001c1fff038a7589 */ /* 0x000e2200000e0000 */
[----:B------:R1:W-:Y:S01]  /*15110*/  @!P0 SYNCS.ARRIVE.TRANS64.RED.A1T0 RZ, [R10+URZ], RZ ;  /* 0x000000ff0aff89a7 */ /* 0x0003e2000810043f */
        /* <DEDUP_REMOVED lines=15> */
.L_x_10082:
[----:B------:R-:W-:-:S05]  /*15210*/  IMAD.U32 R139, RZ, RZ, UR40 ;  /* 0x00000028ff8b7e24 */ /* 0x000fca000f8e00ff */
[----:B------:R-:W-:-:S13]  /*15220*/  ISETP.NE.AND P1, PT, R139, 0x1, PT ;  /* 0x000000018b00780c */ /* 0x000fda0003f25270 */
[----:B------:R-:W0:Y:S02]  /*15230*/  @P1 LDC.64 R10, c[0x0][0x9e8] ;  /* 0x00027a00ff0a1b82 */ /* 0x000e240000000a00 */
[----:B0-----:R-:W-:-:S05]  /*15240*/  @P1 IMAD.HI.U32 R10, R138, R10, RZ ;  /* 0x0000000a8a0a1227 */ /* 0x001fca00078e00ff */
[----:B------:R-:W-:-:S07]  /*15250*/  @P1 SHF.R.U32.HI R138, RZ, R11, R10 ;  /* 0x0000000bff8a1219 */ /* 0x000fce000001160a */
.L_x_10083:
[----:B------:R-:W-:Y:S05]  /*15260*/  BSYNC B1 ;  /* 0x0000000000017941 */ /* 0x000fea0003800000 */
.L_x_10081:
[----:B------:R-:W-:-:S04]  /*15270*/  IMAD R138, R138, R139, -R0 ;  /* 0x0000008b8a8a7224 */ /* 0x000fc800078e0a00 */
[----:B------:R-:W-:-:S05]  /*15280*/  IMAD.IADD R138, R138, 0x1, -R23 ;  /* 0x000000018a8a7824 */ /* 0x000fca00078e0a17 */
[----:B------:R-:W-:Y:S02]  /*15290*/  VIMNMX R137, R137, R138, !PT ;  /* 0x0000008a89897248 */ /* 0x000fe40007fe0100 */
[----:B------:R-:W-:-:S07]  /*152a0*/  VIADDMNMX R136, R138, R139, R136, PT ;  /* 0x0000008b8a887246 */ /* 0x000fce0003800188 */
.L_x_10080:
        /* <DEDUP_REMOVED lines=9> */
[----:B------:R-:W-:Y:S02]  /*15340*/  ISETP.GT.AND P1, PT, R137, 0x9, P6 ;  /* 0x000000098900780c */ /* 0x000fe40003724270 */
[C---:B------:R-:W-:Y:S02]  /*15350*/  ISETP.LT.OR P2, PT, R136.reuse, 0x9, P2 ;  /* 0x000000098800780c */ /* 0x040fe40001741670 */
[----:B------:R-:W-:-:S02]  /*15360*/  ISETP.LT.OR P1, PT, R136, 0xa, P1 ;  /* 0x0000000a8800780c */ /* 0x000fc40000f21670 */
[----:B------:R-:W-:Y:S01]  /*15370*/  FSEL R28, R28, -INF , !P2 ;  /* 0xff8000001c1c7808 */ /* 0x000fe20005000000 */
[--C-:B0-----:R-:W-:Y:S01]  /*15380*/  IMAD.IADD R14, R14, 0x1, R3.reuse ;  /* 0x000000010e0e7824 */ /* 0x101fe200078e0203 */
[----:B------:R-:W-:Y:S01]  /*15390*/  FSEL R29, R29, -INF , !P1 ;  /* 0xff8000001d1d7808 */ /* 0x000fe20004800000 */
[----:B------:R-:W-:Y:S01]  /*153a0*/  IMAD.IADD R15, R15, 0x1, R3 ;  /* 0x000000010f0f7824 */ /* 0x000fe200078e0203 */
[C---:B------:R-:W-:Y:S02]  /*153b0*/  ISETP.GT.AND P2, PT, R137.reuse, 0x10, P6 ;  /* 0x000000108900780c */ /* 0x040fe40003744270 */
        /* <DEDUP_REMOVED lines=96> */
.L_x_10086:
[----:B------:R-:W-:-:S05]  /*159c0*/  IMAD.U32 R136, RZ, RZ, UR40 ;  /* 0x00000028ff887e24 */ /* 0x000fca000f8e00ff */
[----:B------:R-:W-:-:S13]  /*159d0*/  ISETP.NE.AND P1, PT, R136, 0x1, PT ;  /* 0x000000018800780c */ /* 0x000fda0003f25270 */
[----:B------:R-:W0:Y:S02]  /*159e0*/  @P1 LDC.64 R10, c[0x0][0x9e8] ;  /* 0x00027a00ff0a1b82 */ /* 0x000e240000000a00 */
[----:B0-----:R-:W-:-:S05]  /*159f0*/  @P1 IMAD.HI.U32 R10, R3, R10, RZ ;  /* 0x0000000a030a1227 */ /* 0x001fca00078e00ff */
[----:B------:R-:W-:-:S07]  /*15a00*/  @P1 SHF.R.U32.HI R3, RZ, R11, R10 ;  /* 0x0000000bff031219 */ /* 0x000fce000001160a */
.L_x_10087:
[----:B------:R-:W-:Y:S05]  /*15a10*/  BSYNC B1 ;  /* 0x0000000000017941 */ /* 0x000fea0003800000 */
.L_x_10085:
[----:B------:R-:W-:-:S04]  /*15a20*/  IMAD R0, R3, R136, -R0 ;  /* 0x0000008803007224 */ /* 0x000fc800078e0a00 */
[----:B------:R-:W-:-:S05]  /*15a30*/  IMAD.IADD R0, R0, 0x1, -R23 ;  /* 0x0000000100007824 */ /* 0x000fca00078e0a17 */
[----:B------:R-:W-:Y:S02]  /*15a40*/  VIMNMX R15, R15, R0, !PT ;  /* 0x000000000f0f7248 */ /* 0x000fe40007fe0100 */
[----:B------:R-:W-:-:S07]  /*15a50*/  VIADDMNMX R14, R0, R136, R14, PT ;  /* 0x00000088000e7246 */ /* 0x000fce000380010e */
.L_x_10084:
[----:B------:R-:W-:Y:S01]  /*15a60*/  FMNMX.FTZ R0, R24, R20, !PT ;  /* 0x0000001418007209 */ /* 0x000fe20007810000 */
[----:B------:R-:W-:Y:S01]  /*15a70*/  IMAD.U32 R136, RZ, RZ, UR36 ;  /* 0x00000024ff887e24 */ /* 0x000fe2000f8e00ff */
        /* <DEDUP_REMOVED lines=8> */
[----:B------:R-:W-:Y:S02]  /*15b00*/  FSEL R30, R30, -INF , !P1 ;  /* 0xff8000001e1e7808 */ /* 0x000fe40004800000 */
        /* <DEDUP_REMOVED lines=54> */
[----:B------:R-:W-:Y:S01]  /*15e70*/  ISETP.GT.AND P1, PT, R15, 0x58, P6 ;  /* 0x000000580f00780c */ /* 0x000fe20003724270 */
[----:B------:R-:W0:Y:S01]  /*15e80*/  SHFL.BFLY PT, R3, R0, 0x2, 0x1f ;  /* 0x0c401f0000037f89 */ /* 0x000e2200000e0000 */
[----:B------:R-:W-:-:S02]  /*15e90*/  LOP3.LUT R17, R17, 0xdfffffff, RZ, 0xc0, !PT ;  /* 0xdfffffff11117812 */ /* 0x000fc400078ec0ff */
[----:B------:R-:W-:Y:S02]  /*15ea0*/  ISETP.LT.OR P1, PT, R14, 0x59, P1 ;  /* 0x000000590e00780c */ /* 0x000fe40000f21670 */
[----:B------:R-:W-:Y:S02]  /*15eb0*/  @P0 LOP3.LUT R17, R17, 0x20000000, RZ, 0xfc, !PT ;  /* 0x2000000011110812 */ /* 0x000fe400078efcff */
[C---:B------:R-:W-:Y:S02]  /*15ec0*/  ISETP.GT.AND P0, PT, R15.reuse, RZ, P6 ;  /* 0x000000ff0f00720c */ /* 0x040fe40003704270 */
[----:B------:R-:W-:Y:S02]  /*15ed0*/  FSEL R70, R70, -INF , !P1 ;  /* 0xff80000046467808 */ /* 0x000fe40004800000 */
[----:B------:R-:W-:Y:S02]  /*15ee0*/  ISETP.GT.AND P1, PT, R15, 0x60, P6 ;  /* 0x000000600f00780c */ /* 0x000fe40003724270 */
[----:B------:R-:W-:-:S02]  /*15ef0*/  FSEL R27, R27, -INF , !P2 ;  /* 0xff8000001b1b7808 */ /* 0x000fc40005000000 */
[----:B------:R-:W-:Y:S02]  /*15f00*/  ISETP.GT.AND P2, PT, R15, 0x9, P6 ;  /* 0x000000090f00780c */ /* 0x000fe40003744270 */
[C---:B------:R-:W-:Y:S02]  /*15f10*/  ISETP.LT.OR P1, PT, R14.reuse, 0x61, P1 ;  /* 0x000000610e00780c */ /* 0x040fe40000f21670 */
[----:B------:R-:W-:Y:S02]  /*15f20*/  LOP3.LUT R17, R17, 0xfffffffb, RZ, 0xc0, !PT ;  /* 0xfffffffb11117812 */ /* 0x000fe400078ec0ff */
[----:B------:R-:W-:Y:S02]  /*15f30*/  ISETP.LT.OR P2, PT, R14, 0xa, P2 ;  /* 0x0000000a0e00780c */ /* 0x000fe40001741670 */
[----:B------:R-:W-:Y:S02]  /*15f40*/  FSEL R74, R74, -INF , !P1 ;  /* 0xff8000004a4a7808 */ /* 0x000fe40004800000 */
[----:B0-----:R-:W-:-:S02]  /*15f50*/  FMNMX.FTZ R3, R0, R3, !PT ;  /* 0x0000000300037209 */ /* 0x001fc40007810000 */
[----:B------:R-:W-:Y:S02]  /*15f60*/  ISETP.GT.AND P1, PT, R15, 0x68, P6 ;  /* 0x000000680f00780c */ /* 0x000fe40003724270 */
[----:B------:R-:W-:Y:S01]  /*15f70*/  @P0 LOP3.LUT R17, R17, 0x4, RZ, 0xfc, !PT ;  /* 0x0000000411110812 */ /* 0x000fe200078efcff */
[----:B------:R-:W0:Y:S01]  /*15f80*/  SHFL.BFLY PT, R0, R3, 0x1, 0x1f ;  /* 0x0c201f0003007f89 */ /* 0x000e2200000e0000 */
[----:B------:R-:W-:Y:S02]  /*15f90*/  FSEL R31, R31, -INF , !P2 ;  /* 0xff8000001f1f7808 */ /* 0x000fe40005000000 */
[----:B------:R-:W-:Y:S02]  /*15fa0*/  ISETP.GT.AND P2, PT, R15, 0x11, P6 ;  /* 0x000000110f00780c */ /* 0x000fe40003744270 */
[----:B------:R-:W-:Y:S02]  /*15fb0*/  ISETP.LT.OR P0, PT, R14, 0x69, P1 ;  /* 0x000000690e00780c */ /* 0x000fe40000f01670 */
[----:B------:R-:W-:-:S02]  /*15fc0*/  LOP3.LUT P1, RZ, R17, 0x4, RZ, 0xc0, !PT ;  /* 0x0000000411ff7812 */ /* 0x000fc4000782c0ff */
[C---:B------:R-:W-:Y:S02]  /*15fd0*/  ISETP.LT.OR P2, PT, R14.reuse, 0x12, P2 ;  /* 0x000000120e00780c */ /* 0x040fe40001741670 */
[----:B------:R-:W-:Y:S02]  /*15fe0*/  ISETP.LT.OR P1, PT, R14, 0x1, P1 ;  /* 0x000000010e00780c */ /* 0x000fe40000f21670 */
[----:B------:R-:W-:Y:S02]  /*15ff0*/  FSEL R35, R35, -INF , !P2 ;  /* 0xff80000023237808 */ /* 0x000fe40005000000 */
[----:B------:R-:W-:Y:S02]  /*16000*/  ISETP.GT.AND P2, PT, R15, 0x19, P6 ;  /* 0x000000190f00780c */ /* 0x000fe40003744270 */
[----:B------:R-:W-:Y:S02]  /*16010*/  FSEL R26, R26, -INF , !P1 ;  /* 0xff8000001a1a7808 */ /* 0x000fe40004800000 */
[----:B------:R-:W-:-:S02]  /*16020*/  ISETP.LT.OR P2, PT, R14, 0x1a, P2 ;  /* 0x0000001a0e00780c */ /* 0x000fc40001741670 */
[----:B------:R-:W-:Y:S02]  /*16030*/  LOP3.LUT R17, R17, 0xfffffff7, RZ, 0xc0, !PT ;  /* 0xfffffff711117812 */ /* 0x000fe400078ec0ff */
[----:B------:R-:W-:Y:S02]  /*16040*/  FSEL R39, R39, -INF , !P2 ;  /* 0xff80000027277808 */ /* 0x000fe40005000000 */
[----:B0-----:R-:W-:Y:S02]  /*16050*/  FMNMX.FTZ R3, R3, R0, !PT ;  /* 0x0000000003037209 */ /* 0x001fe40007810000 */
[----:B------:R-:W-:Y:S02]  /*16060*/  FMNMX.FTZ R0, R26, R7, !PT ;  /* 0x000000071a007209 */ /* 0x000fe40007810000 */
        /* <DEDUP_REMOVED lines=8> */
[----:B------:R-:W-:-:S02]  /*160f0*/  FMNMX.FTZ R0, R34, R0, !PT ;  /* 0x0000000022007209 */ /* 0x000fc40007810000 */
[----:B------:R-:W-:Y:S02]  /*16100*/  ISETP.LT.OR P2, PT, R14, 0x2a, P2 ;  /* 0x0000002a0e00780c */ /* 0x000fe40001741670 */
[----:B------:R-:W-:Y:S02]  /*16110*/  FMNMX.FTZ R0, R35, R0, !PT ;  /* 0x0000000023007209 */ /* 0x000fe40007810000 */
[----:B------:R-:W-:Y:S02]  /*16120*/  FSEL R47, R47, -INF , !P2 ;  /* 0xff8000002f2f7808 */ /* 0x000fe40005000000 */
[----:B------:R-:W-:Y:S02]  /*16130*/  ISETP.GT.AND P2, PT, R15, 0x31, P6 ;  /* 0x000000310f00780c */ /* 0x000fe40003744270 */
[----:B------:R-:W-:Y:S02]  /*16140*/  FMNMX.FTZ R0, R38, R0, !PT ;  /* 0x0000000026007209 */ /* 0x000fe40007810000 */
        /* <DEDUP_REMOVED lines=8> */
[----:B------:R-:W-:Y:S02]  /*161d0*/  FMNMX.FTZ R0, R46, R0, !PT ;  /* 0x000000002e007209 */ /* 0x000fe40007810000 */
        /* <DEDUP_REMOVED lines=26> */
[----:B------:R-:W-:Y:S02]  /*16380*/  ISETP.GT.AND P2, PT, R15, 0x69, P6 ;  /* 0x000000690f00780c */ /* 0x000fe40003744270 */
[----:B------:R-:W-:-:S02]  /*16390*/  FMNMX.FTZ R0, R70, R0, !PT ;  /* 0x0000000046007209 */ /* 0x000fc40007810000 */
[----:B------:R-:W-:Y:S02]  /*163a0*/  @P0 LOP3.LUT R17, R17, 0x8, RZ, 0xfc, !PT ;  /* 0x0000000811110812 */ /* 0x000fe400078efcff */
[----:B------:R-:W-:Y:S02]  /*163b0*/  ISETP.LT.OR P0, PT, R14, 0x6a, P2 ;  /* 0x0000006a0e00780c */ /* 0x000fe40001701670 */
[----:B------:R-:W-:Y:S02]  /*163c0*/  FSETP.NEU.FTZ.AND P2, PT, R3, -INF , PT ;  /* 0xff8000000300780b */ /* 0x000fe40003f5d000 */
[----:B------:R-:W-:Y:S02]  /*163d0*/  FMNMX.FTZ R0, R71, R0, !PT ;  /* 0x0000000047007209 */ /* 0x000fe40007810000 */
[----:B------:R-:W-:Y:S02]  /*163e0*/  FSEL R10, R3, RZ, P2 ;  /* 0x000000ff030a7208 */ /* 0x000fe40001000000 */
[----:B------:R-:W-:-:S02]  /*163f0*/  FSEL R11, R11, RZ, P2 ;  /* 0x000000ff0b0b7208 */ /* 0x000fc40001000000 */
[----:B------:R-:W-:Y:S01]  /*16400*/  LOP3.LUT P2, RZ, R17, 0x8, RZ, 0xc0, !PT ;  /* 0x0000000811ff7812 */ /* 0x000fe2000784c0ff */
[----:B------:R-:W-:Y:S01]  /*16410*/  FADD.FTZ R10, -R10, R20 ;  /* 0x000000140a0a7221 */ /* 0x000fe20000010100 */
[----:B------:R-:W-:Y:S01]  /*16420*/  FMNMX.FTZ R0, R74, R0, !PT ;  /* 0x000000004a007209 */ /* 0x000fe20007810000 */
[C-C-:B------:R-:W-:Y:S01]  /*16430*/  FFMA.FTZ R24, R2.reuse, R24, -R11.reuse ;  /* 0x0000001802187223 */ /* 0x140fe2000001080b */
[----:B------:R-:W-:Y:S01]  /*16440*/  ISETP.GT.AND P3, PT, R15, 0x70, P6 ;  /* 0x000000700f00780c */ /* 0x000fe20003764270 */
[----:B------:R-:W-:Y:S01]  /*16450*/  FMUL.FTZ R10, R2, R10 ;  /* 0x0000000a020a7220 */ /* 0x000fe20000410000 */
[----:B------:R-:W-:Y:S01]  /*16460*/  FSEL R78, R78, -INF , !P2 ;  /* 0xff8000004e4e7808 */ /* 0x000fe20005000000 */
[C-C-:B------:R-:W-:Y:S01]  /*16470*/  FFMA.FTZ R25, R2.reuse, R25, -R11.reuse ;  /* 0x0000001902197223 */ /* 0x140fe2000001080b */
[----:B------:R-:W-:Y:S01]  /*16480*/  FMNMX.FTZ R0, R75, R0, !PT ;  /* 0x000000004b007209 */ /* 0x000fe20007810000 */
[----:B------:R-:W-:Y:S01]  /*16490*/  MUFU.EX2 R24, R24 ;  /* 0x0000001800187308 */ /* 0x000fe20000000800 */
[----:B------:R-:W-:Y:S01]  /*164a0*/  ISETP.GT.AND P4, PT, R15, 0x71, P6 ;  /* 0x000000710f00780c */ /* 0x000fe20003784270 */
[--C-:B------:R-:W-:Y:S01]  /*164b0*/  FFMA.FTZ R28, R2, R28, -R11.reuse ;  /* 0x0000001c021c7223 */ /* 0x100fe2000001080b */
[----:B------:R-:W-:Y:S01]  /*164c0*/  ISETP.LT.OR P3, PT, R14, 0x71, P3 ;  /* 0x000000710e00780c */ /* 0x000fe20001f61670 */
[C-C-:B------:R-:W-:Y:S01]  /*164d0*/  FFMA.FTZ R29, R2.reuse, R29, -R11.reuse ;  /* 0x0000001d021d7223 */ /* 0x140fe2000001080b */
[----:B------:R-:W-:Y:S01]  /*164e0*/  FSEL R79, R79, -INF , !P0 ;  /* 0xff8000004f4f7808 */ /* 0x000fe20004000000 */
[--C-:B------:R-:W-:Y:S01]  /*164f0*/  FFMA.FTZ R32, R2, R32, -R11.reuse ;  /* 0x0000002002207223 */ /* 0x100fe2000001080b */
[----:B------:R-:W-:Y:S01]  /*16500*/  FMNMX.FTZ R0, R78, R0, !PT ;  /* 0x000000004e007209 */ /* 0x000fe20007810000 */
[----:B------:R-:W0:Y:S01]  /*16510*/  MUFU.EX2 R10, R10 ;  /* 0x0000000a000a7308 */ /* 0x000e220000000800 */
[----:B------:R-:W-:Y:S01]  /*16520*/  ISETP.GT.AND P5, PT, R15, 0x78, P6 ;  /* 0x000000780f00780c */ /* 0x000fe200037a4270 */
[--C-:B------:R-:W-:Y:S01]  /*16530*/  FFMA.FTZ R33, R2, R33, -R11.reuse ;  /* 0x0000002102217223 */ /* 0x100fe2000001080b */
[----:B------:R-:W-:Y:S01]  /*16540*/  ISETP.LT.OR P4, PT, R14, 0x72, P4 ;  /* 0x000000720e00780c */ /* 0x000fe20002781670 */
[--C-:B------:R-:W-:Y:S01]  /*16550*/  FFMA.FTZ R36, R2, R36, -R11.reuse ;  /* 0x0000002402247223 */ /* 0x100fe2000001080b */
[----:B------:R-:W-:Y:S01]  /*16560*/  FSEL R82, R82, -INF , !P3 ;  /* 0xff80000052527808 */ /* 0x000fe20005800000 */
[C-C-:B------:R-:W-:Y:S01]  /*16570*/  FFMA.FTZ R37, R2.reuse, R37, -R11.reuse ;  /* 0x0000002502257223 */ /* 0x140fe2000001080b */
[----:B------:R-:W-:Y:S01]  /*16580*/  FMNMX.FTZ R0, R79, R0, !PT ;  /* 0x000000004f007209 */ /* 0x000fe20007810000 */
[----:B------:R-:W1:Y:S01]  /*16590*/  MUFU.EX2 R25, R25 ;  /* 0x0000001900197308 */ /* 0x000e620000000800 */
[----:B------:R-:W-:Y:S01]  /*165a0*/  ISETP.GT.AND P6, PT, R15, 0x79, P6 ;  /* 0x000000790f00780c */ /* 0x000fe200037c4270 */
[--C-:B------:R-:W-:Y:S01]  /*165b0*/  FFMA.FTZ R40, R2, R40, -R11.reuse ;  /* 0x0000002802287223 */ /* 0x100fe2000001080b */
[----:B------:R-:W-:Y:S01]  /*165c0*/  ISETP.LT.OR P5, PT, R14, 0x79, P5 ;  /* 0x000000790e00780c */ /* 0x000fe20002fa1670 */
[C-C-:B------:R-:W-:Y:S01]  /*165d0*/  FFMA.FTZ R41, R2.reuse, R41, -R11.reuse ;  /* 0x0000002902297223 */ /* 0x140fe2000001080b */
[----:B------:R-:W-:Y:S01]  /*165e0*/  FSEL R83, R83, -INF , !P4 ;  /* 0xff80000053537808 */ /* 0x000fe20006000000 */
[--C-:B------:R-:W-:Y:S01]  /*165f0*/  FFMA.FTZ R44, R2, R44, -R11.reuse ;  /* 0x0000002c022c7223 */ /* 0x100fe2000001080b */
[----:B------:R-:W-:Y:S01]  /*16600*/  FMNMX.FTZ R0, R82, R0, !PT ;  /* 0x0000000052007209 */ /* 0x000fe20007810000 */
[----:B------:R-:W-:Y:S01]  /*16610*/  MUFU.EX2 R28, R28 ;  /* 0x0000001c001c7308 */ /* 0x000fe20000000800 */
[----:B------:R-:W-:Y:S01]  /*16620*/  ISETP.LT.OR P6, PT, R14, 0x7a, P6 ;  /* 0x0000007a0e00780c */ /* 0x000fe200037c1670 */
[----:B0-----:R-:W-:Y:S01]  /*16630*/  FFMA.FTZ R6, R10, R6, R24 ;  /* 0x000000060a067223 */ /* 0x001fe20000010018 */
[----:B------:R-:W-:Y:S01]  /*16640*/  FSEL R86, R86, -INF , !P5 ;  /* 0xff80000056567808 */ /* 0x000fe20006800000 */
[C-C-:B------:R-:W-:Y:S01]  /*16650*/  FFMA.FTZ R45, R2.reuse, R45, -R11.reuse ;  /* 0x0000002d022d7223 */ /* 0x140fe2000001080b */
[----:B------:R-:W-:Y:S01]  /*16660*/  FMNMX.FTZ R0, R83, R0, !PT ;  /* 0x0000000053007209 */ /* 0x000fe20007810000 */
[--C-:B------:R-:W-:Y:S01]  /*16670*/  FFMA.FTZ R48, R2, R48, -R11.reuse ;  /* 0x0000003002307223 */ /* 0x100fe2000001080b */
[----:B------:R-:W-:Y:S01]  /*16680*/  FSEL R87, R87, -INF , !P6 ;  /* 0xff80000057577808 */ /* 0x000fe20007000000 */
[----:B------:R-:W-:Y:S01]  /*16690*/  MUFU.EX2 R29, R29 ;  /* 0x0000001d001d7308 */ /* 0x000fe20000000800 */
[----:B------:R-:W-:Y:S01]  /*166a0*/  FMNMX.FTZ R0, R86, R0, !PT ;  /* 0x0000000056007209 */ /* 0x000fe20007810000 */
[----:B-1----:R-:W-:Y:S01]  /*166b0*/  FADD.FTZ R6, R25, R6 ;  /* 0x0000000619067221 */ /* 0x002fe20000010000 */
[----:B------:R-:W-:-:S01]  /*166c0*/  FFMA.FTZ R49, R2, R49, -R11 ;  /* 0x0000003102317223 */ /* 0x000fc2000001080b */
[C-C-:B------:R-:W-:Y:S01]  /*166d0*/  FFMA.FTZ R52, R2.reuse, R52, -R11.reuse ;  /* 0x0000003402347223 */ /* 0x140fe2000001080b */
[----:B------:R-:W-:Y:S01]  /*166e0*/  FMNMX.FTZ R0, R87, R0, !PT ;  /* 0x0000000057007209 */ /* 0x000fe20007810000 */
[C-C-:B------:R-:W-:Y:S01]  /*166f0*/  FFMA.FTZ R53, R2.reuse, R53, -R11.reuse ;  /* 0x0000003502357223 */ /* 0x140fe2000001080b */
[----:B------:R-:W-:-:S01]  /*16700*/  FFMA.FTZ R56, R2, R56, -R11 ;  /* 0x0000003802387223 */ /* 0x000fc2000001080b */
[----:B------:R-:W-:Y:S01]  /*16710*/  MUFU.EX2 R32, R32 ;  /* 0x0000002000207308 */ /* 0x000fe20000000800 */
[----:B------:R-:W-:-:S01]  /*16720*/  FFMA.FTZ R57, R2, R57, -R11 ;  /* 0x0000003902397223 */ /* 0x000fc2000001080b */
[----:B------:R-:W0:Y:S01]  /*16730*/  SHFL.BFLY PT, R14, R0, 0x2, 0x1f ;  /* 0x0c401f00000e7f89 */ /* 0x000e2200000e0000 */
        /* <DEDUP_REMOVED lines=16> */
[----:B------:R-:W-:-:S02]  /*16840*/  ISETP.NE.AND P2, PT, R136, 0x3, PT ;  /* 0x000000038800780c */ /* 0x000fc40003f45270 */
[----:B------:R-:W-:-:S03]  /*16850*/  LOP3.LUT P0, RZ, R17, 0x20000000, RZ, 0xc0, !PT ;  /* 0x2000000011ff7812 */ /* 0x000fc6000780c0ff */
        /* <DEDUP_REMOVED lines=163> */
.L_x_10088:
[----:B------:R-:W2:Y:S01]  /*17290*/  LDL R14, [R1+0x1c] ;  /* 0x00001c00010e7983 */ /* 0x000ea20000100800 */
[----:B------:R-:W-:-:S05]  /*172a0*/  VIADD R21, R21, 0x19c60 ;  /* 0x00019c6015157836 */ /* 0x000fca0000000000 */
[----:B--2---:R-:W-:Y:S02]  /*172b0*/  PRMT R21, R14, 0x654, R21 ;  /* 0x000006540e157816 */ /* 0x004fe40000000015 */
[----:B------:R-:W2:Y:S01]  /*172c0*/  LDL R14, [R1+0x38] ;  /* 0x00003800010e7983 */ /* 0x000ea20000100800 */
        /* <DEDUP_REMOVED lines=100> */
[C---:B--2---:R-:W-:Y:S01]  /*17910*/  ISETP.GT.AND P1, PT, R4.reuse, R14, PT ;  /* 0x0000000e0400720c */ /* 0x044fe20003f24270 */
[----:B------:R-:W-:-:S12]  /*17920*/  VIADD R4, R4, 0xffffffff ;  /* 0xffffffff04047836 */ /* 0x000fd80000000000 */
[----:B0-----:R-:W-:Y:S05]  /*17930*/  @P1 BRA `(.L_x_10089) ;  /* 0xffffffd000241947 */ /* 0x001fea000383ffff */
.L_x_10069:
[----:B------:R-:W-:Y:S05]  /*17940*/  BSYNC B0 ;  /* 0x0000000000007941 */ /* 0x000fea0003800000 */
.L_x_10068:
[----:B------:R-:W-:Y:S01]  /*17950*/  IMAD.U32 R14, RZ, RZ, UR36 ;  /* 0x00000024ff0e7e24 */ /* 0x000fe2000f8e00ff */
[----:B------:R-:W-:Y:S06]  /*17960*/  BAR.ARV 0x8, 0x200 ;  /* 0x0208000000007b1d */ /* 0x000fec0000002000 */
[----:B------:R-:W-:-:S13]  /*17970*/  ISETP.NE.AND P1, PT, R14, 0x3, PT ;  /* 0x000000030e00780c */ /* 0x000fda0003f25270 */
[----:B------:R-:W-:Y:S05]  /*17980*/  @!P1 BRA `(.L_x_10090) ;  /* 0x0000000000049947 */ /* 0x000fea0003800000 */
[----:B------:R-:W-:Y:S01]  /*17990*/  BPT.TRAP 0x1 ;  /* 0x000000040000795c */ /* 0x000fe20000300000 */
.L_x_10090:
[----:B------:R-:W-:Y:S01]  /*179a0*/  IMAD R4, R18, 0x8, R16 ;  /* 0x0000000812047824 */ /* 0x000fe200078e0210 */
[----:B------:R-:W-:-:S04]  /*179b0*/  SHF.L.U32 R7, R22, 0x1f, RZ ;  /* 0x0000001f16077819 */ /* 0x000fc800000006ff */
[----:B------:R0:W1:Y:S01]  /*179c0*/  SYNCS.PHASECHK.TRANS64.TRYWAIT P0, [R4+URZ+0x19c50], R7 ;  /* 0x019c5007040075a7 */ /* 0x000062000800017f */
[----:B------:R-:W-:Y:S05]  /*179d0*/  @!P1 BRA `(.L_x_10091) ;  /* 0x0000000000049947 */ /* 0x000fea0003800000 */
[----:B------:R-:W-:Y:S01]  /*179e0*/  BPT.TRAP 0x1 ;  /* 0x000000040000795c */ /* 0x000fe20000300000 */
.L_x_10091:
[----:B------:R-:W-:Y:S04]  /*179f0*/  BSSY B0, `(.L_x_10092) ;  /* 0x0000004000007945 */ /* 0x000fe80003800000 */
[----:B-1----:R-:W-:Y:S05]  /*17a00*/  @P0 BRA `(.L_x_10093) ;  /* 0x0000000000080947 */ /* 0x002fea0003800000 */
[----:B------:R-:W1:Y:S02]  /*17a10*/  SYNCS.PHASECHK.TRANS64.TRYWAIT P0, [R4+URZ+0x19c50], R7 ;  /* 0x019c5007040075a7 */ /* 0x000e64000800017f */
[----:B-1----:R-:W-:Y:S05]  /*17a20*/  @!P0 BRA `(.L_x_10094) ;  /* 0x000000c400ac8947 */ /* 0x002fea0003800000 */
.L_x_10093:
[----:B------:R-:W-:Y:S05]  /*17a30*/  BSYNC B0 ;  /* 0x0000000000007941 */ /* 0x000fea0003800000 */
.L_x_10092:
[----:B------:R-:W0:Y:S01]  /*17a40*/  LDL.LU R20, [R1+0x4c] ;  /* 0x00004c0001147983 */ /* 0x000e220000300800 */
[----:B------:R-:W-:-:S03]  /*17a50*/  ULDC.64 UR4, c[0x0][0x9a0] ;  /* 0x0002680000047ab9 */ /* 0x000fc60000000a00 */
[----:B------:R-:W2:Y:S01]  /*17a60*/  LDL R15, [R1+0x3c] ;  /* 0x00003c00010f7983 */ /* 0x000ea20000100800 */
[----:B------:R-:W-:Y:S01]  /*17a70*/  VIADD R16, R16, 0x3000 ;  /* 0x0000300010107836 */ /* 0x000fe20000000000 */
[----:B------:R-:W-:Y:S01]  /*17a80*/  ISETP.NE.U32.AND P0, PT, RZ, UR4, PT ;  /* 0x00000004ff007c0c */ /* 0x000fe2000bf05070 */
[----:B------:R-:W-:-:S03]  /*17a90*/  WARPGROUP.ARRIVE ;  /* 0x00000000000079c5 */ /* 0x000fc60000000000 */
[----:B------:R-:W-:Y:S02]  /*17aa0*/  SHF.R.U32.HI R16, RZ, 0x4, R16 ;  /* 0x00000004ff107819 */ /* 0x000fe40000011610 */
[----:B------:R-:W-:Y:S02]  /*17ab0*/  ISETP.NE.AND.EX P0, PT, RZ, UR5, PT, P0 ;  /* 0x00000005ff007c0c */ /* 0x000fe4000bf05300 */
[----:B------:R-:W-:-:S04]  /*17ac0*/  LOP3.LUT R16, R16, 0x3fff, RZ, 0xc0, !PT ;  /* 0x00003fff10107812 */ /* 0x000fc800078ec0ff */
[----:B------:R-:W-:-:S05]  /*17ad0*/  LOP3.LUT R11, R16, 0x10000, RZ, 0xfc, !PT ;  /* 0x00010000100b7812 */ /* 0x000fca00078efcff */
[----:B------:R-:W-:Y:S02]  /*17ae0*/  IMAD R10, R18, 0x300, R11 ;  /* 0x00000300120a7824 */ /* 0x000fe400078e020b */
[----:B------:R-:W-:Y:S01]  /*17af0*/  IMAD.MOV.U32 R11, RZ, RZ, 0x40000040 ;  /* 0x40000040ff0b7424 */ /* 0x000fe200078e00ff */
[----:B------:R-:W3:Y:S02]  /*17b00*/  @P0 LDC.64 R8, c[0x0][0x9c8] ;  /* 0x00027200ff080b82 */ /* 0x000ee40000000a00 */
[----:B------:R-:W-:Y:S02]  /*17b10*/  R2UR UR6, R10 ;  /* 0x000000000a0672ca */ /* 0x000fe400000e0000 */
[----:B------:R-:W-:-:S04]  /*17b20*/  R2UR UR7, R11 ;  /* 0x000000000b0772ca */ /* 0x000fc800000e0000 */
[----:B------:R-:W2:Y:S09]  /*17b30*/  @P0 LDC.64 R12, c[0x0][0x9d0] ;  /* 0x00027400ff0c0b82 */ /* 0x000eb20000000a00 */
[----:B------:R-:W-:Y:S03]  /*17b40*/  QGMMA.64x96x32.F32.E4M3.E4M3 R88, R148, gdesc[UR4], R88, gsb0 ;  /* 0x0160000494587df3 */ /* 0x000fe60008000858 */
[----:B------:R-:W-:-:S02]  /*17b50*/  WARPGROUP.DEPBAR.LE gsb0, 0x0 ;  /* 0x00008000000079c5 */ /* 0x000fc40000010000 */
[----:B------:R-:W-:Y:S01]  /*17b60*/  WARPGROUP.ARRIVE ;  /* 0x00000000000079c5 */ /* 0x000fe20000000000 */
[----:B01----:R-:W-:-:S05]  /*17b70*/  @P0 SHF.R.S32.HI R7, RZ, 0x1f, R20 ;  /* 0x0000001fff070819 */ /* 0x003fca0000011414 */
[----:B---3--:R-:W-:-:S04]  /*17b80*/  @P0 IMAD R14, R7, R8, RZ ;  /* 0x00000008070e0224 */ /* 0x008fc800078e02ff */
[C---:B------:R-:W-:Y:S02]  /*17b90*/  @P0 IMAD R7, R20.reuse, R9, R14 ;  /* 0x0000000914070224 */ /* 0x040fe400078e020e */
[----:B------:R-:W-:-:S04]  /*17ba0*/  @P0 IMAD.WIDE.U32 R8, R20, R8, RZ ;  /* 0x0000000814080225 */ /* 0x000fc800078e00ff */
[----:B------:R-:W-:Y:S02]  /*17bb0*/  @P0 IMAD.IADD R9, R9, 0x1, R7 ;  /* 0x0000000109090824 */ /* 0x000fe400078e0207 */
[----:B------:R-:W-:Y:S02]  /*17bc0*/  IMAD.MOV.U32 R7, RZ, RZ, 0x3f800000 ;  /* 0x3f800000ff077424 */ /* 0x000fe400078e00ff */
[----:B--2---:R-:W-:-:S04]  /*17bd0*/  @P0 IMAD.WIDE.U32 R8, R15, R12, R8 ;  /* 0x0000000c0f080225 */ /* 0x004fc800078e0008 */
[----:B------:R-:W-:Y:S01]  /*17be0*/  @P0 IMAD R13, R15, R13, R9 ;  /* 0x0000000d0f0d0224 */ /* 0x000fe200078e0209 */
[----:B------:R-:W-:-:S04]  /*17bf0*/  @P0 LEA R12, P1, R8, UR4, 0x2 ;  /* 0x00000004080c0c11 */ /* 0x000fc8000f8210ff */
[----:B------:R-:W-:-:S05]  /*17c00*/  @P0 LEA.HI.X R13, R8, UR5, R13, 0x2, P1 ;  /* 0x00000005080d0c11 */ /* 0x000fca00088f140d */
[----:B------:R0:W2:Y:S01]  /*17c10*/  @P0 LDG.E R7, desc[UR42][R12.64] ;  /* 0x0000002a0c070981 */ /* 0x0000a2000c1e1900 */
[----:B------:R-:W-:Y:S02]  /*17c20*/  VIADD R8, R10, 0x2 ;  /* 0x000000020a087836 */ /* 0x000fe40000000000 */
[----:B------:R-:W-:Y:S01]  /*17c30*/  IMAD.MOV.U32 R9, RZ, RZ, 0x40000040 ;  /* 0x40000040ff097424 */ /* 0x000fe200078e00ff */
[----:B------:R-:W1:Y:S01]  /*17c40*/  SHFL.BFLY PT, R14, R5, 0x2, 0x1f ;  /* 0x0c401f00050e7f89 */ /* 0x000e6200000e0000 */
[----:B------:R-:W-:Y:S01]  /*17c50*/  IMAD.MOV.U32 R11, RZ, RZ, 0x40000040 ;  /* 0x40000040ff0b7424 */ /* 0x000fe200078e00ff */
[----:B------:R-:W-:Y:S01]  /*17c60*/  R2UR UR6, R8 ;  /* 0x00000000080672ca */ /* 0x000fe200000e0000 */
[C---:B------:R-:W-:Y:S01]  /*17c70*/  VIADD R8, R10.reuse, 0x4 ;  /* 0x000000040a087836 */ /* 0x040fe20000000000 */
[----:B------:R-:W-:Y:S01]  /*17c80*/  R2UR UR7, R9 ;  /* 0x00000000090772ca */ /* 0x000fe200000e0000 */
[----:B------:R-:W-:Y:S02]  /*17c90*/  IMAD.MOV.U32 R9, RZ, RZ, 0x40000040 ;  /* 0x40000040ff097424 */ /* 0x000fe400078e00ff */
[----:B------:R-:W-:-:S02]  /*17ca0*/  VIADD R10, R10, 0x6 ;  /* 0x000000060a0a7836 */ /* 0x000fc40000000000 */
[----:B------:R-:W-:Y:S02]  /*17cb0*/  IMAD.U32 R16, RZ, RZ, UR36 ;  /* 0x00000024ff107e24 */ /* 0x000fe4000f8e00ff */
[----:B------:R-:W-:Y:S02]  /*17cc0*/  IMAD.MOV.U32 R20, RZ, RZ, -0x800000 ;  /* 0xff800000ff147424 */ /* 0x000fe400078e00ff */
[----:B------:R-:W-:Y:S01]  /*17cd0*/  IMAD.MOV.U32 R21, RZ, RZ, -0x800000 ;  /* 0xff800000ff157424 */ /* 0x000fe200078e00ff */
[----:B------:R-:W-:-:S03]  /*17ce0*/  ISETP.NE.AND P3, PT, R16, 0x3, PT ;  /* 0x000000031000780c */ /* 0x000fc60003f65270 */
[----:B------:R-:W-:Y:S01]  /*17cf0*/  QGMMA.64x96x32.F32.E4M3.E4M3 R88, R144, gdesc[UR4], R88, gsb0 ;  /* 0x0160000490587df3 */ /* 0x000fe20008000858 */
[----:B------:R-:W-:Y:S02]  /*17d00*/  R2UR UR6, R8 ;  /* 0x00000000080672ca */ /* 0x000fe400000e0000 */
[----:B------:R-:W-:Y:S02]  /*17d10*/  R2UR UR7, R9 ;  /* 0x00000000090772ca */ /* 0x000fe400000e0000 */
[----:B------:R-:W3:Y:S01]  /*17d20*/  SHFL.BFLY PT, R9, R6, 0x2, 0x1f ;  /* 0x0c401f0006097f89 */ /* 0x000ee200000e0000 */
[----:B-1----:R-:W-:-:S01]  /*17d30*/  FADD.FTZ R14, R14, R5 ;  /* 0x000000050e0e7221 */ /* 0x002fc20000010000 */
[----:B---3--:R-:W-:Y:S01]  /*17d40*/  FADD.FTZ R9, R9, R6 ;  /* 0x0000000609097221 */ /* 0x008fe20000010000 */
[----:B------:R-:W-:-:S04]  /*17d50*/  IMAD.MOV.U32 R6, RZ, RZ, RZ ;  /* 0x000000ffff067224 */ /* 0x000fc800078e00ff */
[----:B------:R-:W0:Y:S02]  /*17d60*/  SHFL.BFLY PT, R8, R9, 0x1, 0x1f ;  /* 0x0c201f0009087f89 */ /* 0x000e2400000e0000 */
[----:B0-----:R-:W-:-:S04]  /*17d70*/  FADD.FTZ R12, R9, R8 ;  /* 0x00000008090c7221 */ /* 0x001fc80000010000 */
[C---:B------:R-:W-:Y:S01]  /*17d80*/  FMUL.FTZ R13, R12.reuse, 0.00390625 ;  /* 0x3b8000000c0d7820 */ /* 0x040fe20000410000 */
[----:B------:R-:W-:-:S04]  /*17d90*/  FSETP.NE.FTZ.AND P0, PT, R12, RZ, PT ;  /* 0x000000ff0c00720b */ /* 0x000fc80003f15000 */
[----:B------:R-:W-:-:S09]  /*17da0*/  FSETP.NE.FTZ.AND P1, PT, R13, RZ, PT ;  /* 0x000000ff0d00720b */ /* 0x000fd20003f35000 */
[----:B------:R-:W-:Y:S04]  /*17db0*/  @P0 MUFU.RCP R6, R12 ;  /* 0x0000000c00060308 */ /* 0x000fe80000001000 */
[----:B------:R-:W-:-:S04]  /*17dc0*/  @P1 FMUL.FTZ R8, R2, 0.69314718246459960938 ;  /* 0x3f31721802081820 */ /* 0x000fc80000410000 */
[----:B------:R-:W0:Y:S02]  /*17dd0*/  @P1 MUFU.LG2 R5, R13 ;  /* 0x0000000d00051308 */ /* 0x000e240000000c00 */
[----:B0-----:R-:W-:-:S04]  /*17de0*/  @P1 FMUL.FTZ R5, R5, 0.69314718246459960938 ;  /* 0x3f31721805051820 */ /* 0x001fc80000410000 */
[----:B------:R-:W-:Y:S01]  /*17df0*/  @P1 FFMA.FTZ R20, R8, R3, R5 ;  /* 0x0000000308141223 */ /* 0x000fe20000010005 */
[----:B------:R-:W-:Y:S02]  /*17e00*/  WARPGROUP.DEPBAR.LE gsb0, 0x0 ;  /* 0x00008000000079c5 */ /* 0x000fe40000010000 */
[----:B------:R-:W-:-:S06]  /*17e10*/  WARPGROUP.ARRIVE ;  /* 0x00000000000079c5 */ /* 0x000fcc0000000000 */
[----:B------:R-:W-:Y:S01]  /*17e20*/  QGMMA.64x96x32.F32.E4M3.E4M3 R88, R140, gdesc[UR4], R88, gsb0 ;  /* 0x016000048c587df3 */ /* 0x000fe20008000858 */
[----:B------:R-:W-:Y:S01]  /*17e30*/  R2UR UR6, R10 ;  /* 0x000000000a0672ca */ /* 0x000fe200000e0000 */
[----:B------:R-:W-:Y:S01]  /*17e40*/  IMAD.MOV.U32 R10, RZ, RZ, RZ ;  /* 0x000000ffff0a7224 */ /* 0x000fe200078e00ff */
[----:B------:R-:W-:Y:S02]  /*17e50*/  R2UR UR7, R11 ;  /* 0x000000000b0772ca */ /* 0x000fe400000e0000 */
        /* <DEDUP_REMOVED lines=13> */
[-C--:B--2---:R-:W-:Y:S01]  /*17f30*/  FMUL.FTZ R3, R6, R7.reuse ;  /* 0x0000000706037220 */ /* 0x084fe20000410000 */
[----:B------:R-:W-:Y:S01]  /*17f40*/  FMUL.FTZ R12, R10, R7 ;  /* 0x000000070a0c7220 */ /* 0x000fe20000410000 */
[----:B------:R-:W-:Y:S02]  /*17f50*/  WARPGROUP.DEPBAR.LE gsb0, 0x0 ;  /* 0x00008000000079c5 */ /* 0x000fe40000010000 */
[----:B------:R-:W-:Y:S05]  /*17f60*/  @!P3 BRA `(.L_x_10095) ;  /* 0x000000000004b947 */ /* 0x000fea0003800000 */
[----:B------:R-:W-:Y:S01]  /*17f70*/  BPT.TRAP 0x1 ;  /* 0x000000040000795c */ /* 0x000fe20000300000 */
.L_x_10095:
[----:B------:R-:W2:Y:S01]  /*17f80*/  LDL.LU R0, [R1+0x1c] ;  /* 0x00001c0001007983 */ /* 0x000ea20000300800 */
[----:B------:R-:W-:Y:S02]  /*17f90*/  VIADD R4, R4, 0x19c60 ;  /* 0x00019c6004047836 */ /* 0x000fe40000000000 */
[-C--:B------:R-:W-:Y:S01]  /*17fa0*/  FMUL.FTZ R15, R88, R3.reuse ;  /* 0x00000003580f7220 */ /* 0x080fe20000410000 */
[-C--:B------:R-:W-:Y:S01]  /*17fb0*/  FMUL.FTZ R93, R93, R3.reuse ;  /* 0x000000035d5d7220 */ /* 0x080fe20000410000 */
[----:B------:R-:W3:Y:S01]  /*17fc0*/  LDL.LU R11, [R1+0x60] ;  /* 0x00006000010b7983 */ /* 0x000ee20000300800 */
[----:B------:R-:W-:Y:S02]  /*17fd0*/  VIADD R18, R18, 0x1 ;  /* 0x0000000112127836 */ /* 0x000fe40000000000 */
[-C--:B------:R-:W-:Y:S01]  /*17fe0*/  FMUL.FTZ R25, R96, R3.reuse ;  /* 0x0000000360197220 */ /* 0x080fe20000410000 */
[-C--:B------:R-:W-:Y:S02]  /*17ff0*/  FMUL.FTZ R26, R101, R3.reuse ;  /* 0x00000003651a7220 */ /* 0x080fe40000410000 */
        /* <DEDUP_REMOVED lines=45> */
[----:B--2---:R-:W-:Y:S01]  /*182d0*/  PRMT R2, R0, 0x654, R4 ;  /* 0x0000065400027816 */ /* 0x004fe20000000004 */
[----:B---3--:R-:W-:-:S03]  /*182e0*/  VIADD R11, R11, 0x1 ;  /* 0x000000010b0b7836 */ /* 0x008fc60000000000 */
[----:B------:R0:W-:Y:S02]  /*182f0*/  SYNCS.ARRIVE.TRANS64.RED.A1T0 RZ, [R2+URZ], RZ ;  /* 0x000000ff02ff79a7 */ /* 0x0001e4000810043f */
[----:B------:R0:W-:Y:S01]  /*18300*/  STL [R1+0x60], R11 ;  /* 0x0000600b01007387 */ /* 0x0001e20000100800 */
[-C--:B------:R-:W-:Y:S01]  /*18310*/  FMUL.FTZ R4, R113, R3.reuse ;  /* 0x0000000371047220 */ /* 0x080fe20000410000 */
[----:B------:R-:W-:Y:S01]  /*18320*/  FMUL.FTZ R0, R121, R3 ;  /* 0x0000000379007220 */ /* 0x000fe20000410000 */
[----:B------:R-:W-:-:S04]  /*18330*/  SEL R3, RZ, 0x1, P1 ;  /* 0x00000001ff037807 */ /* 0x000fc80000800000 */
[----:B------:R-:W-:-:S07]  /*18340*/  LOP3.LUT R22, R22, R3, RZ, 0x3c, !PT ;  /* 0x0000000316167212 */ /* 0x000fce00078e3cff */
.L_x_9982:
[----:B------:R-:W2:Y:S01]  /*18350*/  LDL R96, [R1+0x58] ;  /* 0x0000580001607983 */ /* 0x000ea20000100800 */
[----:B------:R-:W0:Y:S01]  /*18360*/  S2UR UR4, SR_CgaCtaId ;  /* 0x00000000000479c3 */ /* 0x000e220000008800 */
[----:B------:R-:W-:Y:S01]  /*18370*/  MOV R16, 0x400 ;  /* 0x0000040000107802 */ /* 0x000fe20000000f00 */
[----:B------:R-:W-:Y:S01]  /*18380*/  BSSY B0, `(.L_x_10096) ;  /* 0x0000335000007945 */ /* 0x000fe20003800000 */
[----:B0-----:R-:W-:-:S05]  /*18390*/  IMAD.U32 R2, RZ, RZ, UR4 ;  /* 0x00000004ff027e24 */ /* 0x001fca000f8e00ff */
[----:B------:R-:W-:Y:S01]  /*183a0*/  LEA R16, R2, R16, 0x18 ;  /* 0x0000001002107211 */ /* 0x000fe200078ec0ff */
        /* <DEDUP_REMOVED lines=11> */
[----:B------:R-:W-:Y:S01]  /*18460*/  ULDC.64 UR4, c[0x4][0x70] ;  /* 0x01001c0000047ab9 */ /* 0x000fe20000000a00 */
[----:B------:R-:W-:Y:S01]  /*18470*/  ULDC.64 UR6, c[0x0][0xc08] ;  /* 0x0003020000067ab9 */ /* 0x000fe20000000a00 */
[----:B------:R-:W1:Y:S01]  /*18480*/  S2R R11, SR_TID.X ;  /* 0x00000000000b7919 */ /* 0x000e620000002100 */
[----:B------:R-:W3:Y:S01]  /*18490*/  LDL R13, [R1+0x80] ;  /* 0x00008000010d7983 */ /* 0x000ee20000100800 */
[----:B------:R-:W-:Y:S01]  /*184a0*/  BAR.SYNC.DEFER_BLOCKING 0x1, 0x180 ;  /* 0x0046000000007b1d */ /* 0x000fe20000010000 */
[----:B--2---:R-:W-:Y:S02]  /*184b0*/  IMAD.MOV.U32 R12, RZ, RZ, R2 ;  /* 0x000000ffff0c7224 */ /* 0x004fe400078e0002 */
[----:B-1----:R-:W-:-:S05]  /*184c0*/  IMAD.SHL.U32 R2, R11, 0x4, RZ ;  /* 0x000000040b027824 */ /* 0x002fca00078e00ff */
[----:B------:R-:W-:-:S04]  /*184d0*/  LOP3.LUT R2, R2, 0xc, RZ, 0xc0, !PT ;  /* 0x0000000c02027812 */ /* 0x000fc800078ec0ff */
[----:B------:R-:W-:-:S05]  /*184e0*/  IADD3 R2, P0, R2, UR4, RZ ;  /* 0x0000000402027c10 */ /* 0x000fca000ff1e0ff */
[----:B------:R-:W-:Y:S01]  /*184f0*/  IMAD.X R3, RZ, RZ, UR5, P0 ;  /* 0x00000005ff037e24 */ /* 0x000fe200080e06ff */
[----:B------:R-:W-:-:S04]  /*18500*/  ULDC.64 UR4, c[0x0][0xc00] ;  /* 0x0003000000047ab9 */ /* 0x000fc80000000a00 */
[----:B------:R1:W2:Y:S01]  /*18510*/  LDG.E.CONSTANT R14, desc[UR42][R2.64] ;  /* 0x0000002a020e7981 */ /* 0x0002a2000c1e9900 */
[----:B------:R-:W-:-:S04]  /*18520*/  LOP3.LUT P0, R11, R11, 0x3, RZ, 0xc0, !PT ;  /* 0x000000030b0b7812 */ /* 0x000fc8000780c0ff */
[----:B------:R-:W-:-:S04]  /*18530*/  ISETP.EQ.OR P0, PT, R11, 0x3, !P0 ;  /* 0x000000030b00780c */ /* 0x000fc80004702670 */
[----:B------:R-:W-:Y:S02]  /*18540*/  SEL R57, R94, R95, P0 ;  /* 0x0000005f5e397207 */ /* 0x000fe40000000000 */
[----:B------:R-:W-:Y:S02]  /*18550*/  SEL R95, R95, R94, P0 ;  /* 0x0000005e5f5f7207 */ /* 0x000fe40000000000 */
[----:B------:R-:W4:Y:S01]  /*18560*/  LDL.LU R94, [R1+0x5c] ;  /* 0x00005c00015e7983 */ /* 0x000f220000300800 */
[----:B------:R-:W-:Y:S02]  /*18570*/  SEL R39, R9, R26, P0 ;  /* 0x0000001a09277207 */ /* 0x000fe40000000000 */
[----:B------:R-:W-:Y:S01]  /*18580*/  SEL R26, R26, R9, P0 ;  /* 0x000000091a1a7207 */ /* 0x000fe20000000000 */
[----:B------:R-:W-:Y:S01]  /*18590*/  IMAD.MOV.U32 R97, RZ, RZ, R12 ;  /* 0x000000ffff617224 */ /* 0x000fe200078e000c */
[----:B------:R-:W3:Y:S01]  /*185a0*/  S2R R9, SR_SWINHI ;  /* 0x0000000000097919 */ /* 0x000ee20000002f00 */
[----:B0-----:R-:W-:-:S02]  /*185b0*/  SEL R33, R15, R10, P0 ;  /* 0x0000000a0f217207 */ /* 0x001fc40000000000 */
[----:B------:R-:W-:Y:S01]  /*185c0*/  SEL R15, R10, R15, P0 ;  /* 0x0000000f0a0f7207 */ /* 0x000fe20000000000 */
[----:B------:R-:W4:Y:S01]  /*185d0*/  LDL R88, [R1+0x68] ;  /* 0x0000680001587983 */ /* 0x000f220000100800 */
[----:B------:R-:W-:Y:S02]  /*185e0*/  SEL R49, R31, R0, P0 ;  /* 0x000000001f317207 */ /* 0x000fe40000000000 */
[----:B------:R-:W-:Y:S02]  /*185f0*/  SEL R31, R0, R31, P0 ;  /* 0x0000001f001f7207 */ /* 0x000fe40000000000 */
[----:B------:R-:W-:Y:S02]  /*18600*/  SEL R59, R90, R91, P0 ;  /* 0x0000005b5a3b7207 */ /* 0x000fe40000000000 */
[----:B------:R-:W-:Y:S02]  /*18610*/  SEL R47, R5, R30, P0 ;  /* 0x0000001e052f7207 */ /* 0x000fe40000000000 */
[----:B------:R-:W-:-:S02]  /*18620*/  SEL R90, R91, R90, P0 ;  /* 0x0000005a5b5a7207 */ /* 0x000fc40000000000 */
[----:B-1----:R-:W-:Y:S02]  /*18630*/  MOV R2, R16 ;  /* 0x0000001000027202 */ /* 0x002fe40000000f00 */
[----:B---3--:R-:W-:-:S03]  /*18640*/  MOV R3, R9 ;  /* 0x0000000900037202 */ /* 0x008fc60000000f00 */
[----:B------:R-:W-:-:S03]  /*18650*/  IMAD.WIDE R10, R13, 0x2, R2 ;  /* 0x000000020d0a7825 */ /* 0x000fc600078e0202 */
[----:B------:R-:W-:-:S04]  /*18660*/  IADD3 R81, P5, R10, 0x20, RZ ;  /* 0x000000200a517810 */ /* 0x000fc80007fbe0ff */
[----:B------:R-:W-:Y:S02]  /*18670*/  LOP3.LUT R0, R81, 0x180, RZ, 0xc0, !PT ;  /* 0x0000018051007812 */ /* 0x000fe400078ec0ff */
[C---:B------:R-:W-:Y:S02]  /*18680*/  IADD3 R87, P3, R10.reuse, 0x3020, RZ ;  /* 0x000030200a577810 */ /* 0x040fe40007f7e0ff */
[----:B------:R-:W-:Y:S02]  /*18690*/  IADD3 R89, P2, R10, 0x6000, RZ ;  /* 0x000060000a597810 */ /* 0x000fe40007f5e0ff */
[----:B------:R-:W-:Y:S02]  /*186a0*/  SHF.R.U64 R0, R0, 0x3, RZ ;  /* 0x0000000300007819 */ /* 0x000fe400000012ff */
[----:B------:R-:W-:Y:S02]  /*186b0*/  SEL R41, R27, R6, P0 ;  /* 0x000000061b297207 */ /* 0x000fe40000000000 */
[----:B------:R-:W-:-:S02]  /*186c0*/  SEL R45, R29, R4, P0 ;  /* 0x000000041d2d7207 */ /* 0x000fc40000000000 */
[----:B------:R-:W-:Y:S02]  /*186d0*/  SEL R30, R30, R5, P0 ;  /* 0x000000051e1e7207 */ /* 0x000fe40000000000 */
[C---:B------:R-:W-:Y:S02]  /*186e0*/  IADD3 R85, P4, R10.reuse, 0x3000, RZ ;  /* 0x000030000a557810 */ /* 0x040fe40007f9e0ff */
[----:B------:R-:W-:Y:S02]  /*186f0*/  IADD3 R91, P1, R10, 0x6020, RZ ;  /* 0x000060200a5b7810 */ /* 0x000fe40007f3e0ff */
[----:B------:R-:W-:Y:S02]  /*18700*/  SEL R27, R6, R27, P0 ;  /* 0x0000001b061b7207 */ /* 0x000fe40000000000 */
[----:B------:R-:W-:Y:S02]  /*18710*/  SEL R29, R4, R29, P0 ;  /* 0x0000001d041d7207 */ /* 0x000fe40000000000 */
[----:B------:R-:W-:-:S02]  /*18720*/  LOP3.LUT R5, R10, 0x180, RZ, 0xc0, !PT ;  /* 0x000001800a057812 */ /* 0x000fc400078ec0ff */
[----:B------:R-:W-:Y:S02]  /*18730*/  LOP3.LUT R4, R87, 0x180, RZ, 0xc0, !PT ;  /* 0x0000018057047812 */ /* 0x000fe400078ec0ff */
[----:B------:R-:W-:Y:S02]  /*18740*/  LOP3.LUT R6, R89, 0x180, RZ, 0xc0, !PT ;  /* 0x0000018059067812 */ /* 0x000fe400078ec0ff */
[----:B------:R-:W-:Y:S02]  /*18750*/  LOP3.LUT R12, R0, R81, RZ, 0x3c, !PT ;  /* 0x00000051000c7212 */ /* 0x000fe400078e3cff */
[----:B------:R-:W-:Y:S02]  /*18760*/  LOP3.LUT R0, R85, 0x180, RZ, 0xc0, !PT ;  /* 0x0000018055007812 */ /* 0x000fe400078ec0ff */
[----:B------:R-:W-:Y:S01]  /*18770*/  SEL R37, R25, R8, P0 ;  /* 0x0000000819257207 */ /* 0x000fe20000000000 */
[--C-:B------:R-:W-:Y:S01]  /*18780*/  IMAD.X R13, RZ, RZ, R11.reuse, P5 ;  /* 0x000000ffff0d7224 */ /* 0x100fe200028e060b */
[----:B------:R-:W-:Y:S01]  /*18790*/  LOP3.LUT R32, R91, 0x180, RZ, 0xc0, !PT ;  /* 0x000001805b207812 */ /* 0x000fe200078ec0ff */
[----:B------:R-:W-:Y:S01]  /*187a0*/  IMAD.X R83, RZ, RZ, R11, P3 ;  /* 0x000000ffff537224 */ /* 0x000fe200018e060b */
[----:B------:R-:W-:-:S02]  /*187b0*/  SHF.R.U64 R5, R5, 0x3, RZ ;  /* 0x0000000305057819 */ /* 0x000fc400000012ff */
[----:B------:R-:W-:Y:S02]  /*187c0*/  SEL R43, R7, R28, P0 ;  /* 0x0000001c072b7207 */ /* 0x000fe40000000000 */
[----:B------:R-:W-:Y:S02]  /*187d0*/  SEL R35, R92, R93, P0 ;  /* 0x0000005d5c237207 */ /* 0x000fe40000000000 */
[----:B-----5:R-:W-:Y:S02]  /*187e0*/  SEL R24, R93, R92, P0 ;  /* 0x0000005c5d187207 */ /* 0x020fe40000000000 */
[----:B------:R-:W-:Y:S01]  /*187f0*/  SEL R61, R98, R99, P0 ;  /* 0x00000063623d7207 */ /* 0x000fe20000000000 */
[----:B------:R-:W-:Y:S01]  /*18800*/  IMAD.X R9, RZ, RZ, R11, P4 ;  /* 0x000000ffff097224 */ /* 0x000fe200020e060b */
[----:B------:R-:W-:Y:S01]  /*18810*/  SHF.R.U64 R4, R4, 0x3, RZ ;  /* 0x0000000304047819 */ /* 0x000fe200000012ff */
[----:B------:R-:W4:Y:S01]  /*18820*/  LDC.64 R80, c[0x0][0xc00] ;  /* 0x00030000ff507b82 */ /* 0x000f220000000a00 */
[----:B------:R-:W-:Y:S01]  /*18830*/  SHF.R.U64 R6, R6, 0x3, RZ ;  /* 0x0000000306067819 */ /* 0x000fe200000012ff */
[----:B------:R-:W3:Y:S01]  /*18840*/  LDL R93, [R1+0x34] ;  /* 0x00003400015d7983 */ /* 0x000ee20000100800 */
[----:B------:R-:W-:-:S02]  /*18850*/  SHF.R.U64 R0, R0, 0x3, RZ ;  /* 0x0000000300007819 */ /* 0x000fc400000012ff */
[----:B------:R-:W-:Y:S01]  /*18860*/  SHF.R.U64 R32, R32, 0x3, RZ ;  /* 0x0000000320207819 */ /* 0x000fe200000012ff */
[----:B------:R-:W3:Y:S01]  /*18870*/  LDL R92, [R1+0xc] ;  /* 0x00000c00015c7983 */ /* 0x000ee20000100800 */
[----:B------:R-:W-:Y:S01]  /*18880*/  SEL R28, R28, R7, P0 ;  /* 0x000000071c1c7207 */ /* 0x000fe20000000000 */
[--C-:B------:R-:W-:Y:S01]  /*18890*/  IMAD.X R7, RZ, RZ, R11.reuse, P2 ;  /* 0x000000ffff077224 */ /* 0x100fe200010e060b */
[----:B------:R-:W-:Y:S02]  /*188a0*/  LOP3.LUT R10, R5, R10, RZ, 0x3c, !PT ;  /* 0x0000000a050a7212 */ /* 0x000fe400078e3cff */
[----:B------:R-:W-:Y:S02]  /*188b0*/  LOP3.LUT R82, R4, R87, RZ, 0x3c, !PT ;  /* 0x0000005704527212 */ /* 0x000fe400078e3cff */
[----:B------:R-:W-:Y:S01]  /*188c0*/  LOP3.LUT R6, R6, R89, RZ, 0x3c, !PT ;  /* 0x0000005906067212 */ /* 0x000fe200078e3cff */
[----:B------:R-:W-:Y:S01]  /*188d0*/  IMAD.X R5, RZ, RZ, R11, P1 ;  /* 0x000000ffff057224 */ /* 0x000fe200008e060b */
        /* <DEDUP_REMOVED lines=16> */
[----:B------:R-:W-:Y:S02]  /*189e0*/  LOP3.LUT R8, R0, R85, RZ, 0x3c, !PT ;  /* 0x0000005500087212 */ /* 0x000fe400078e3cff */
[----:B------:R-:W-:Y:S02]  /*189f0*/  LOP3.LUT R4, R32, R91, RZ, 0x3c, !PT ;  /* 0x0000005b20047212 */ /* 0x000fe400078e3cff */
[----:B------:R-:W-:-:S02]  /*18a00*/  SEL R51, R124, R125, P0 ;  /* 0x0000007d7c337207 */ /* 0x000fc40000000000 */
[----:B------:R-:W-:Y:S02]  /*18a10*/  SEL R55, R132, R133, P0 ;  /* 0x0000008584377207 */ /* 0x000fe40000000000 */
[----:B------:R-:W-:Y:S02]  /*18a20*/  SEL R106, R107, R106, P0 ;  /* 0x0000006a6b6a7207 */ /* 0x000fe40000000000 */
[----:B------:R-:W-:Y:S02]  /*18a30*/  SEL R111, R111, R110, P0 ;  /* 0x0000006e6f6f7207 */ /* 0x000fe40000000000 */
[----:B------:R-:W-:Y:S02]  /*18a40*/  SEL R126, R127, R126, P0 ;  /* 0x0000007e7f7e7207 */ /* 0x000fe40000000000 */
[----:B------:R-:W-:Y:S02]  /*18a50*/  MOV R0, R10 ;  /* 0x0000000a00007202 */ /* 0x000fe40000000f00 */
[----:B------:R-:W-:-:S02]  /*18a60*/  SEL R125, R125, R124, P0 ;  /* 0x0000007c7d7d7207 */ /* 0x000fc40000000000 */
[----:B------:R-:W-:Y:S02]  /*18a70*/  SEL R132, R133, R132, P0 ;  /* 0x0000008485847207 */ /* 0x000fe40000000000 */
[----:B------:R-:W-:Y:S02]  /*18a80*/  SEL R119, R119, R118, P0 ;  /* 0x0000007677777207 */ /* 0x000fe40000000000 */
[----:B------:R-:W-:Y:S02]  /*18a90*/  SEL R130, R131, R130, P0 ;  /* 0x0000008283827207 */ /* 0x000fe40000000000 */
[----:B------:R-:W-:Y:S02]  /*18aa0*/  MOV R85, R12 ;  /* 0x0000000c00557202 */ /* 0x000fe40000000f00 */
[----:B------:R-:W-:Y:S02]  /*18ab0*/  MOV R82, R82 ;  /* 0x0000005200527202 */ /* 0x000fe40000000f00 */
[----:B------:R-:W-:-:S02]  /*18ac0*/  SEL R134, R135, R134, P0 ;  /* 0x0000008687867207 */ /* 0x000fc40000000000 */
[----:B------:R-:W-:Y:S02]  /*18ad0*/  MOV R83, R6 ;  /* 0x0000000600537202 */ /* 0x000fe40000000f00 */
[----:B------:R-:W-:Y:S02]  /*18ae0*/  MOV R86, R8 ;  /* 0x0000000800567202 */ /* 0x000fe40000000f00 */
[----:B------:R-:W-:Y:S01]  /*18af0*/  MOV R84, R4 ;  /* 0x0000000400547202 */ /* 0x000fe20000000f00 */
[----:B--2---:R0:W-:Y:S04]  /*18b00*/  SHFL.IDX PT, R62, R45, R14, 0x1c1f ;  /* 0x001c1f0e2d3e7589 */ /* 0x0041e800000e0000 */
[----:B------:R-:W-:Y:S01]  /*18b10*/  SHFL.IDX PT, R46, R37, R14, 0x1c1f ;  /* 0x001c1f0e252e7589 */ /* 0x000fe200000e0000 */
[----:B0-----:R-:W-:-:S03]  /*18b20*/  LOP3.LUT R45, R14, 0x2, RZ, 0x3c, !PT ;  /* 0x000000020e2d7812 */ /* 0x001fc600078e3cff */
[----:B------:R-:W-:Y:S04]  /*18b30*/  SHFL.IDX PT, R38, R33, R14, 0x1c1f ;  /* 0x001c1f0e21267589 */ /* 0x000fe800000e0000 */
[----:B------:R-:W0:Y:S04]  /*18b40*/  SHFL.IDX PT, R37, R15, R45, 0x1c1f ;  /* 0x001c1f2d0f257589 */ /* 0x000e2800000e0000 */
[----:B------:R-:W-:Y:S04]  /*18b50*/  SHFL.IDX PT, R11, R39, R14, 0x1c1f ;  /* 0x001c1f0e270b7589 */ /* 0x000fe800000e0000 */
        /* <DEDUP_REMOVED lines=9> */
[----:B------:R-:W-:Y:S04]  /*18bf0*/  SHFL.IDX PT, R78, R53, R14, 0x1c1f ;  /* 0x001c1f0e354e7589 */ /* 0x000fe800000e0000 */
[----:B------:R-:W-:Y:S04]  /*18c00*/  SHFL.IDX PT, R61, R61, R14, 0x1c1f ;  /* 0x001c1f0e3d3d7589 */ /* 0x000fe800000e0000 */
[----:B------:R-:W-:Y:S04]  /*18c10*/  SHFL.IDX PT, R63, R63, R14, 0x1c1f ;  /* 0x001c1f0e3f3f7589 */ /* 0x000fe800000e0000 */
[----:B------:R-:W-:Y:S04]  /*18c20*/  SHFL.IDX PT, R66, R69, R14, 0x1c1f ;  /* 0x001c1f0e45427589 */ /* 0x000fe800000e0000 */
[----:B------:R-:W-:Y:S04]  /*18c30*/  SHFL.IDX PT, R74, R73, R14, 0x1c1f ;  /* 0x001c1f0e494a7589 */ /* 0x000fe800000e0000 */
[----:B------:R-:W4:Y:S04]  /*18c40*/  SHFL.IDX PT, R25, R25, R45, 0x1c1f ;  /* 0x001c1f2d19197589 */ /* 0x000f2800000e0000 */
[----:B------:R-:W3:Y:S04]  /*18c50*/  SHFL.IDX PT, R98, R98, R45, 0x1c1f ;  /* 0x001c1f2d62627589 */ /* 0x000ee800000e0000 */
[----:B------:R-:W-:Y:S04]  /*18c60*/  SHFL.IDX PT, R79, R128, R45, 0x1c1f ;  /* 0x001c1f2d804f7589 */ /* 0x000fe800000e0000 */
[----:B------:R-:W3:Y:S04]  /*18c70*/  SHFL.IDX PT, R24, R103, R45, 0x1c1f ;  /* 0x001c1f2d67187589 */ /* 0x000ee800000e0000 */
[----:B------:R-:W3:Y:S04]  /*18c80*/  SHFL.IDX PT, R71, R114, R45, 0x1c1f ;  /* 0x001c1f2d72477589 */ /* 0x000ee800000e0000 */
[----:B------:R-:W3:Y:S04]  /*18c90*/  SHFL.IDX PT, R75, R122, R45, 0x1c1f ;  /* 0x001c1f2d7a4b7589 */ /* 0x000ee800000e0000 */
[----:B------:R4:W-:Y:S04]  /*18ca0*/  SHFL.IDX PT, R54, R41, R14, 0x1c1f ;  /* 0x001c1f0e29367589 */ /* 0x0009e800000e0000 */
[----:B------:R4:W-:Y:S04]  /*18cb0*/  SHFL.IDX PT, R9, R43, R14, 0x1c1f ;  /* 0x001c1f0e2b097589 */ /* 0x0009e800000e0000 */
[----:B------:R-:W-:Y:S04]  /*18cc0*/  SHFL.IDX PT, R8, R47, R14, 0x1c1f ;  /* 0x001c1f0e2f087589 */ /* 0x000fe800000e0000 */
[----:B------:R3:W-:Y:S04]  /*18cd0*/  SHFL.IDX PT, R70, R49, R14, 0x1c1f ;  /* 0x001c1f0e31467589 */ /* 0x0007e800000e0000 */
[----:B------:R3:W-:Y:S04]  /*18ce0*/  SHFL.IDX PT, R5, R51, R14, 0x1c1f ;  /* 0x001c1f0e33057589 */ /* 0x0007e800000e0000 */
[----:B------:R-:W-:Y:S04]  /*18cf0*/  SHFL.IDX PT, R4, R55, R14, 0x1c1f ;  /* 0x001c1f0e37047589 */ /* 0x000fe800000e0000 */
[----:B------:R-:W-:Y:S04]  /*18d00*/  SHFL.IDX PT, R65, R65, R14, 0x1c1f ;  /* 0x001c1f0e41417589 */ /* 0x000fe800000e0000 */
[----:B------:R-:W-:Y:S04]  /*18d10*/  SHFL.IDX PT, R67, R67, R14, 0x1c1f ;  /* 0x001c1f0e43437589 */ /* 0x000fe800000e0000 */
[----:B------:R-:W-:Y:S04]  /*18d20*/  SHFL.IDX PT, R7, R77, R14, 0x1c1f ;  /* 0x001c1f0e4d077589 */ /* 0x000fe800000e0000 */
[----:B------:R-:W3:Y:S04]  /*18d30*/  SHFL.IDX PT, R26, R26, R45, 0x1c1f ;  /* 0x001c1f2d1a1a7589 */ /* 0x000ee800000e0000 */
[----:B------:R-:W3:Y:S04]  /*18d40*/  SHFL.IDX PT, R27, R27, R45, 0x1c1f ;  /* 0x001c1f2d1b1b7589 */ /* 0x000ee800000e0000 */
[----:B------:R-:W-:Y:S04]  /*18d50*/  SHFL.IDX PT, R69, R30, R45, 0x1c1f ;  /* 0x001c1f2d1e457589 */ /* 0x000fe800000e0000 */
        /* <DEDUP_REMOVED lines=8> */
[----:B------:R-:W-:Y:S04]  /*18de0*/  SHFL.IDX PT, R31, R31, R45, 0x1c1f ;  /* 0x001c1f2d1f1f7589 */ /* 0x000fe800000e0000 */
[----:B------:R-:W3:Y:S04]  /*18df0*/  SHFL.IDX PT, R119, R119, R45, 0x1c1f ;  /* 0x001c1f2d77777589 */ /* 0x000ee800000e0000 */
[----:B------:R3:W3:Y:S01]  /*18e00*/  SHFL.IDX PT, R134, R134, R45, 0x1c1f ;  /* 0x001c1f2d86867589 */ /* 0x0006e200000e0000 */
[----:B0-----:R-:W-:-:S02]  /*18e10*/  SEL R36, R38, R37, P0 ;  /* 0x0000002526247207 */ /* 0x001fc40000000000 */
[----:B------:R-:W-:Y:S02]  /*18e20*/  SEL R38, R37, R38, P0 ;  /* 0x0000002625267207 */ /* 0x000fe40000000000 */
[----:B-1----:R-:W-:Y:S02]  /*18e30*/  SEL R37, R12, R39, P0 ;  /* 0x000000270c257207 */ /* 0x002fe40000000000 */
[----:B------:R-:W-:Y:S02]  /*18e40*/  SEL R39, R39, R12, P0 ;  /* 0x0000000c27277207 */ /* 0x000fe40000000000 */
[----:B--2---:R-:W-:Y:S02]  /*18e50*/  SEL R40, R59, R90, P0 ;  /* 0x0000005a3b287207 */ /* 0x004fe40000000000 */
[----:B------:R-:W-:Y:S02]  /*18e60*/  SEL R42, R90, R59, P0 ;  /* 0x0000003b5a2a7207 */ /* 0x000fe40000000000 */
[----:B----4-:R-:W-:-:S02]  /*18e70*/  SEL R41, R57, R32, P0 ;  /* 0x0000002039297207 */ /* 0x010fc40000000000 */
        /* <DEDUP_REMOVED lines=59> */
[----:B------:R-:W-:Y:S02]  /*19230*/  F2FP.BF16.F32.PACK_AB R29, R73, R72 ;  /* 0x00000048491d723e */ /* 0x000fe400000010ff */
[----:B------:R-:W-:-:S02]  /*19240*/  F2FP.BF16.F32.PACK_AB R30, R71, R70 ;  /* 0x00000046471e723e */ /* 0x000fc400000010ff */
[----:B------:R-:W-:Y:S01]  /*19250*/  F2FP.BF16.F32.PACK_AB R31, R75, R74 ;  /* 0x0000004a4b1f723e */ /* 0x000fe200000010ff */
[----:B------:R1:W-:Y:S01]  /*19260*/  STSM.16.M88.4 [R85], R8 ;  /* 0x0000000855007844 */ /* 0x0003e20000000200 */
[----:B0-----:R-:W-:Y:S02]  /*19270*/  F2FP.BF16.F32.PACK_AB R4, R77, R76 ;  /* 0x0000004c4d04723e */ /* 0x001fe400000010ff */
[----:B------:R-:W-:Y:S02]  /*19280*/  F2FP.BF16.F32.PACK_AB R5, R33, R32 ;  /* 0x000000202105723e */ /* 0x000fe400000010ff */
[----:B------:R-:W-:Y:S02]  /*19290*/  F2FP.BF16.F32.PACK_AB R6, R79, R78 ;  /* 0x0000004e4f06723e */ /* 0x000fe400000010ff */
[----:B------:R-:W-:Y:S01]  /*192a0*/  F2FP.BF16.F32.PACK_AB R7, R35, R34 ;  /* 0x000000222307723e */ /* 0x000fe200000010ff */
[----:B------:R-:W-:Y:S04]  /*192b0*/  STSM.16.M88.4 [R86], R12 ;  /* 0x0000000c56007844 */ /* 0x000fe80000000200 */
[----:B------:R0:W-:Y:S04]  /*192c0*/  STSM.16.M88.4 [R82], R24 ;  /* 0x0000001852007844 */ /* 0x0001e80000000200 */
[----:B------:R-:W-:Y:S04]  /*192d0*/  STSM.16.M88.4 [R83], R28 ;  /* 0x0000001c53007844 */ /* 0x000fe80000000200 */
[----:B------:R2:W-:Y:S01]  /*192e0*/  STSM.16.M88.4 [R84], R4 ;  /* 0x0000000454007844 */ /* 0x0005e20000000200 */
[----:B------:R-:W-:Y:S01]  /*192f0*/  ISETP.NE.U32.AND P0, PT, RZ, UR4, PT ;  /* 0x00000004ff007c0c */ /* 0x000fe2000bf05070 */
[----:B------:R-:W-:-:S02]  /*19300*/  IMAD.MOV.U32 R0, RZ, RZ, RZ ;  /* 0x000000ffff007224 */ /* 0x000fc400078e00ff */
[----:B-1----:R-:W-:Y:S01]  /*19310*/  IMAD.WIDE R8, R94, 0x4, R80 ;  /* 0x000000045e087825 */ /* 0x002fe200078e0250 */
[----:B------:R-:W-:Y:S01]  /*19320*/  ISETP.NE.AND.EX P0, PT, RZ, UR5, PT, P0 ;  /* 0x00000005ff007c0c */ /* 0x000fe2000bf05300 */
[----:B------:R-:W-:Y:S01]  /*19330*/  BAR.SYNC.DEFER_BLOCKING 0x1, 0x180 ;  /* 0x0046000000007b1d */ /* 0x000fe20000010000 */
[----:B------:R-:W-:Y:S01]  /*19340*/  ISETP.NE.U32.AND P1, PT, RZ, UR6, PT ;  /* 0x00000006ff007c0c */ /* 0x000fe2000bf25070 */
[----:B0-----:R-:W-:Y:S01]  /*19350*/  IMAD.MOV.U32 R24, RZ, RZ, 0x9b8 ;  /* 0x000009b8ff187424 */ /* 0x001fe200078e00ff */
[----:B------:R-:W-:-:S05]  /*19360*/  ISETP.GT.AND P3, PT, R96, 0x1, PT ;  /* 0x000000016000780c */ /* 0x000fca0003f64270 */
[----:B------:R-:W0:Y:S01]  /*19370*/  LDC R80, c[0x0][0xbe8] ;  /* 0x0002fa00ff507b82 */ /* 0x000e220000000800 */
[----:B------:R-:W-:-:S07]  /*19380*/  ISETP.NE.U32.AND P2, PT, RZ, UR4, PT ;  /* 0x00000004ff007c0c */ /* 0x000fce000bf45070 */
[----:B------:R-:W1:Y:S01]  /*19390*/  LDC.64 R14, c[0x0][0xba8] ;  /* 0x0002ea00ff0e7b82 */ /* 0x000e620000000a00 */
[----:B------:R-:W3:Y:S01]  /*193a0*/  @P0 LDG.E R0, desc[UR42][R8.64] ;  /* 0x0000002a08000981 */ /* 0x000ee2000c1e1900 */
[----:B------:R-:W-:Y:S02]  /*193b0*/  ISETP.NE.AND.EX P1, PT, RZ, UR7, PT, P1 ;  /* 0x00000007ff007c0c */ /* 0x000fe4000bf25310 */
[----:B------:R-:W-:-:S04]  /*193c0*/  SEL R24, R24, 0x978, P3 ;  /* 0x0000097818187807 */ /* 0x000fc80001800000 */
[----:B--2---:R-:W2:Y:S08]  /*193d0*/  LDC.64 R6, c[0x0][R24+0x220] ;  /* 0x0000880018067b82 */ /* 0x004eb00000000a00 */
[----:B------:R-:W4:Y:S08]  /*193e0*/  @P1 LDC.64 R4, c[0x0][0xc08] ;  /* 0x00030200ff041b82 */ /* 0x000f300000000a00 */
[----:B------:R-:W1:Y:S01]  /*193f0*/  LDC.64 R10, c[0x0][R24+0x218] ;  /* 0x00008600180a7b82 */ /* 0x000e620000000a00 */
[----:B------:R-:W-:Y:S01]  /*19400*/  ULDC UR6, c[0x0][0xa88] ;  /* 0x0002a20000067ab9 */ /* 0x000fe20000000800 */
[----:B0-----:R-:W-:-:S06]  /*19410*/  ISETP.NE.AND P4, PT, R80, 0x1, PT ;  /* 0x000000015000780c */ /* 0x001fcc0003f85270 */
[----:B------:R-:W0:Y:S01]  /*19420*/  LDC.64 R12, c[0x0][R24+0x228] ;  /* 0x00008a00180c7b82 */ /* 0x000e220000000a00 */
[----:B------:R-:W-:Y:S02]  /*19430*/  IMAD.U32 R85, RZ, RZ, UR6 ;  /* 0x00000006ff557e24 */ /* 0x000fe4000f8e00ff */
[----:B----4-:R-:W-:-:S05]  /*19440*/  @P1 IMAD.WIDE R4, R94, 0x4, R4 ;  /* 0x000000045e041825 */ /* 0x010fca00078e0204 */
[----:B------:R-:W4:Y:S01]  /*19450*/  @P4 LDC R26, c[0x0][0xbec] ;  /* 0x0002fb00ff1a4b82 */ /* 0x000f220000000800 */
[----:B------:R2:W5:Y:S01]  /*19460*/  @P1 LDG.E R85, desc[UR42][R4.64] ;  /* 0x0000002a04551981 */ /* 0x000562000c1e1900 */
[----:B------:R-:W-:-:S06]  /*19470*/  ISETP.NE.AND.EX P2, PT, RZ, UR5, PT, P2 ;  /* 0x00000005ff007c0c */ /* 0x000fcc000bf45320 */
[----:B------:R-:W4:Y:S08]  /*19480*/  @P4 LDC R87, c[0x0][0xbf0] ;  /* 0x0002fc00ff574b82 */ /* 0x000f300000000800 */
[----:B--2---:R2:W2:Y:S01]  /*19490*/  LDC.64 R4, c[0x0][R24+0x210] ;  /* 0x0000840018047b82 */ /* 0x0044a20000000a00 */
[----:B------:R-:W-:Y:S02]  /*194a0*/  SHF.R.S32.HI R25, RZ, 0x1f, R94 ;  /* 0x0000001fff197819 */ /* 0x000fe4000001145e */
[----:B------:R-:W-:-:S02]  /*194b0*/  SEL R81, R94, RZ, !P2 ;  /* 0x000000ff5e517207 */ /* 0x000fc40005000000 */
[----:B------:R-:W-:-:S03]  /*194c0*/  SEL R25, R25, RZ, !P2 ;  /* 0x000000ff19197207 */ /* 0x000fc60005000000 */
[----:B------:R-:W-:Y:S01]  /*194d0*/  IMAD R7, R7, R81, RZ ;  /* 0x0000005107077224 */ /* 0x000fe200078e02ff */
[----:B------:R-:W-:Y:S01]  /*194e0*/  SEL R27, R88, RZ, P3 ;  /* 0x000000ff581b7207 */ /* 0x000fe20001800000 */
[----:B-1----:R-:W1:Y:S02]  /*194f0*/  @!P3 LDC R14, c[0x0][0xb50] ;  /* 0x0002d400ff0ebb82 */ /* 0x002e640000000800 */
[C---:B------:R-:W-:Y:S02]  /*19500*/  IMAD R31, R6.reuse, R25, R7 ;  /* 0x00000019061f7224 */ /* 0x040fe400078e0207 */
[----:B------:R-:W-:-:S04]  /*19510*/  IMAD.WIDE.U32 R6, R6, R81, RZ ;  /* 0x0000005106067225 */ /* 0x000fc800078e00ff */
[-C--:B------:R-:W-:Y:S01]  /*19520*/  IMAD R29, R11, R97.reuse, RZ ;  /* 0x000000610b1d7224 */ /* 0x080fe200078e02ff */
[----:B------:R-:W1:Y:S01]  /*19530*/  @!P3 LDC R15, c[0x0][0xb54] ;  /* 0x0002d500ff0fbb82 */ /* 0x000e620000000800 */
[----:B------:R-:W-:-:S04]  /*19540*/  IMAD.WIDE.U32 R10, R10, R97, RZ ;  /* 0x000000610a0a7225 */ /* 0x000fc800078e00ff */
[----:B------:R-:W-:Y:S02]  /*19550*/  IMAD.IADD R25, R93, 0x1, R92 ;  /* 0x000000015d197824 */ /* 0x000fe400078e025c */
[----:B------:R-:W-:Y:S02]  /*19560*/  IMAD.IADD R28, R11, 0x1, R29 ;  /* 0x000000010b1c7824 */ /* 0x000fe400078e021d */
[----:B------:R-:W-:Y:S02]  /*19570*/  IMAD.IADD R11, R7, 0x1, R31 ;  /* 0x00000001070b7824 */ /* 0x000fe400078e021f */
[----:B------:R-:W-:Y:S02]  /*19580*/  IMAD.MOV.U32 R7, RZ, RZ, R25 ;  /* 0x000000ffff077224 */ /* 0x000fe400078e0019 */
[-C--:B0-----:R-:W-:Y:S02]  /*19590*/  IMAD R29, R13, R27.reuse, RZ ;  /* 0x0000001b0d1d7224 */ /* 0x081fe400078e02ff */
[----:B------:R-:W-:-:S04]  /*195a0*/  IMAD.WIDE.U32 R12, R12, R27, RZ ;  /* 0x0000001b0c0c7225 */ /* 0x000fc800078e00ff */
[----:B------:R-:W-:Y:S01]  /*195b0*/  IMAD.IADD R29, R13, 0x1, R29 ;  /* 0x000000010d1d7824 */ /* 0x000fe200078e021d */
[--C-:B---3--:R-:W-:Y:S01]  /*195c0*/  IADD3 R10, P2, P5, R6, R10, R0.reuse ;  /* 0x0000000a060a7210 */ /* 0x108fe20007d5e000 */
[----:B----4-:R-:W-:Y:S01]  /*195d0*/  @P4 IMAD.HI.U32 R6, R25, R26, RZ ;  /* 0x0000001a19064227 */ /* 0x010fe200078e00ff */
        /* <DEDUP_REMOVED lines=12> */
[----:B-1----:R-:W-:-:S03]  /*196a0*/  LEA R14, P2, R12, R14, 0x2 ;  /* 0x0000000e0c0e7211 */ /* 0x002fc600078410ff */
[----:B------:R-:W-:-:S05]  /*196b0*/  IMAD.IADD R4, R13, 0x1, R5 ;  /* 0x000000010d047824 */ /* 0x000fca00078e0205 */
[----:B------:R-:W-:Y:S01]  /*196c0*/  LEA.HI.X R15, R12, R15, R4, 0x2, P2 ;  /* 0x0000000f0c0f7211 */ /* 0x000fe200010f1404 */
[----:B------:R-:W-:Y:S06]  /*196d0*/  @P1 BRA `(.L_x_10098) ;  /* 0x0000000000101947 */ /* 0x000fec0003800000 */
[----:B------:R-:W-:Y:S05]  /*196e0*/  @!P0 BRA `(.L_x_10098) ;  /* 0x00000000000c8947 */ /* 0x000fea0003800000 */
[----:B------:R-:W2:Y:S04]  /*196f0*/  LDG.E R4, desc[UR42][R8.64] ;  /* 0x0000002a08047981 */ /* 0x000ea8000c1e1900 */
[----:B-----5:R-:W2:Y:S02]  /*19700*/  LDG.E R85, desc[UR42][R8.64+0x4] ;  /* 0x0000042a08557981 */ /* 0x020ea4000c1e1900 */
[----:B--2---:R-:W-:-:S07]  /*19710*/  IMAD.IADD R85, R85, 0x1, -R4 ;  /* 0x0000000155557824 */ /* 0x004fce00078e0a04 */
.L_x_10098:
        /* <DEDUP_REMOVED lines=13> */
[----:B--2---:R-:W-:-:S04]  /*197f0*/  IMAD.IADD R11, R9, 0x1, R92 ;  /* 0x00000001090b7824 */ /* 0x004fc800078e025c */
[C---:B------:R-:W-:Y:S01]  /*19800*/  VIADD R9, R11.reuse, 0x8 ;  /* 0x000000080b097836 */ /* 0x040fe20000000000 */
[----:B------:R-:W-:-:S04]  /*19810*/  ISETP.GE.OR P1, PT, R11, R82, P0 ;  /* 0x000000520b00720c */ /* 0x000fc80000726670 */
[----:B------:R-:W-:-:S09]  /*19820*/  ISETP.GE.OR P0, PT, R9, R82, P0 ;  /* 0x000000520900720c */ /* 0x000fd20000706670 */
[----:B0-----:R0:W-:Y:S04]  /*19830*/  @!P1 ST.E desc[UR42][R4.64], R20 ;  /* 0x0000001404009985 */ /* 0x0011e8000c10192a */
[----:B------:R0:W-:Y:S01]  /*19840*/  @!P0 ST.E desc[UR42][R6.64], R21 ;  /* 0x0000001506008985 */ /* 0x0001e2000c10192a */
[----:B------:R-:W-:Y:S05]  /*19850*/  @P3 BRA `(.L_x_10099) ;  /* 0x00000008001c3947 */ /* 0x000fea0003800000 */
[----:B------:R-:W2:Y:S01]  /*19860*/  LDL R84, [R1+0x54] ;  /* 0x0000540001547983 */ /* 0x000ea20000100800 */
[----:B0-----:R-:W0:Y:S01]  /*19870*/  @P4 LDC R21, c[0x0][0xbec] ;  /* 0x0002fb00ff154b82 */ /* 0x001e220000000800 */
[----:B------:R-:W-:Y:S02]  /*19880*/  ULDC.64 UR4, c[0x0][0xaa0] ;  /* 0x0002a80000047ab9 */ /* 0x000fe40000000a00 */
[----:B------:R-:W5:Y:S04]  /*19890*/  LDL R46, [R1+0x88] ;  /* 0x00008800012e7983 */ /* 0x000f680000100800 */
[----:B------:R-:W5:Y:S01]  /*198a0*/  LDL R45, [R1+0x64] ;  /* 0x00006400012d7983 */ /* 0x000f620000100800 */
[----:B------:R-:W1:Y:S03]  /*198b0*/  @P4 LDC R37, c[0x0][0xbf0] ;  /* 0x0002fc00ff254b82 */ /* 0x000e660000000800 */
[----:B------:R-:W5:Y:S04]  /*198c0*/  LDL R44, [R1+0x84] ;  /* 0x00008400012c7983 */ /* 0x000f680000100800 */
[----:B------:R-:W5:Y:S01]  /*198d0*/  LDL R42, [R1+0x6c] ;  /* 0x00006c00012a7983 */ /* 0x000f620000100800 */
[----:B------:R-:W3:Y:S02]  /*198e0*/  S2R R8, SR_TID.X ;  /* 0x0000000000087919 */ /* 0x000ee40000002100 */
[----:B---3--:R-:W-:-:S05]  /*198f0*/  VIADD R87, R8, 0xffffff80 ;  /* 0xffffff8008577836 */ /* 0x008fca0000000000 */
[----:B------:R-:W-:-:S04]  /*19900*/  SHF.R.S32.HI R86, RZ, 0x1f, R87 ;  /* 0x0000001fff567819 */ /* 0x000fc80000011457 */
[----:B------:R-:W-:-:S04]  /*19910*/  LEA.HI R86, R86, R87, RZ, 0x2 ;  /* 0x0000005756567211 */ /* 0x000fc800078f10ff */
[----:B------:R-:W-:Y:S02]  /*19920*/  SHF.R.S32.HI R86, RZ, 0x2, R86 ;  /* 0x00000002ff567819 */ /* 0x000fe40000011456 */
[----:B------:R-:W-:-:S04]  /*19930*/  SHF.R.S32.HI R20, RZ, 0x1f, R87 ;  /* 0x0000001fff147819 */ /* 0x000fc80000011457 */
[----:B------:R-:W-:Y:S01]  /*19940*/  LEA.HI R20, R20, R87, RZ, 0x2 ;  /* 0x0000005714147211 */ /* 0x000fe200078f10ff */
[----:B------:R-:W-:-:S03]  /*19950*/  IMAD R83, R83, UR4, RZ ;  /* 0x0000000453537c24 */ /* 0x000fc6000f8e02ff */
[----:B------:R-:W-:Y:S01]  /*19960*/  LOP3.LUT R20, R20, 0xfffffffc, RZ, 0xc0, !PT ;  /* 0xfffffffc14147812 */ /* 0x000fe200078ec0ff */
[----:B------:R-:W-:-:S04]  /*19970*/  IMAD R83, R0, UR5, R83 ;  /* 0x0000000500537c24 */ /* 0x000fc8000f8e0253 */
[----:B------:R-:W-:Y:S02]  /*19980*/  IMAD.IADD R20, R87, 0x1, -R20 ;  /* 0x0000000157147824 */ /* 0x000fe400078e0a14 */
[C---:B------:R-:W-:Y:S01]  /*19990*/  IMAD.IADD R43, R86.reuse, 0x1, R92 ;  /* 0x00000001562b7824 */ /* 0x040fe200078e025c */
[----:B------:R-:W-:Y:S01]  /*199a0*/  BSSY B1, `(.L_x_10100) ;  /* 0x000005f000017945 */ /* 0x000fe20003800000 */
[----:B--2---:R-:W-:-:S04]  /*199b0*/  IMAD R5, R86, 0x20, R84 ;  /* 0x0000002056057824 */ /* 0x004fc800078e0254 */
[----:B------:R-:W-:-:S03]  /*199c0*/  IMAD.WIDE R2, R5, 0x2, R2 ;  /* 0x0000000205027825 */ /* 0x000fc600078e0202 */
[C---:B------:R-:W-:Y:S02]  /*199d0*/  IADD3 R5, P5, R2.reuse, 0x7800, RZ ;  /* 0x0000780002057810 */ /* 0x040fe40007fbe0ff */
[C---:B------:R-:W-:Y:S02]  /*199e0*/  IADD3 R9, P0, R2.reuse, 0x1800, RZ ;  /* 0x0000180002097810 */ /* 0x040fe40007f1e0ff */
[C---:B------:R-:W-:Y:S02]  /*199f0*/  IADD3 R13, P1, R2.reuse, 0x3000, RZ ;  /* 0x00003000020d7810 */ /* 0x040fe40007f3e0ff */
[C---:B------:R-:W-:Y:S02]  /*19a00*/  IADD3 R25, P2, R2.reuse, 0x4800, RZ ;  /* 0x0000480002197810 */ /* 0x040fe40007f5e0ff */
[C---:B------:R-:W-:Y:S02]  /*19a10*/  IADD3 R29, P3, R2.reuse, 0x6000, RZ ;  /* 0x00006000021d7810 */ /* 0x040fe40007f7e0ff */
[----:B------:R-:W-:-:S02]  /*19a20*/  LOP3.LUT R7, R2, 0x180, RZ, 0xc0, !PT ;  /* 0x0000018002077812 */ /* 0x000fc400078ec0ff */
        /* <DEDUP_REMOVED lines=22> */
[----:B------:R-:W5:Y:S04]  /*19b90*/  LD.E.128 R8, desc[UR42][R8.64] ;  /* 0x0000002a08087980 */ /* 0x000f68000c101d00 */
[----:B------:R2:W5:Y:S04]  /*19ba0*/  LD.E.128 R4, desc[UR42][R2.64] ;  /* 0x0000002a02047980 */ /* 0x000568000c101d00 */
[----:B------:R-:W5:Y:S04]  /*19bb0*/  LD.E.128 R12, desc[UR42][R12.64] ;  /* 0x0000002a0c0c7980 */ /* 0x000f68000c101d00 */
[----:B------:R-:W5:Y:S01]  /*19bc0*/  LD.E.128 R24, desc[UR42][R24.64] ;  /* 0x0000002a18187980 */ /* 0x000f62000c101d00 */
[----:B--2---:R-:W-:Y:S01]  /*19bd0*/  IMAD.WIDE.U32 R2, R0, UR4, RZ ;  /* 0x0000000400027c25 */ /* 0x004fe2000f8e00ff */
[----:B------:R-:W-:-:S02]  /*19be0*/  ULDC.64 UR4, c[0x0][0xae8] ;  /* 0x0002ba0000047ab9 */ /* 0x000fc40000000a00 */
[----:B------:R-:W5:Y:S01]  /*19bf0*/  LD.E.128 R28, desc[UR42][R28.64] ;  /* 0x0000002a1c1c7980 */ /* 0x000f62000c101d00 */
[----:B------:R-:W-:Y:S02]  /*19c00*/  IMAD R0, R20, 0x60, R86 ;  /* 0x0000006014007824 */ /* 0x000fe400078e0256 */
[----:B------:R-:W-:Y:S01]  /*19c10*/  IMAD.IADD R3, R3, 0x1, R83 ;  /* 0x0000000103037824 */ /* 0x000fe200078e0253 */
[----:B------:R-:W5:Y:S01]  /*19c20*/  LD.E.128 R32, desc[UR42][R32.64] ;  /* 0x0000002a20207980 */ /* 0x000f62000c101d00 */
[----:B------:R-:W-:Y:S02]  /*19c30*/  IMAD.IADD R36, R92, 0x1, R0 ;  /* 0x000000015c247824 */ /* 0x000fe400078e0200 */
[----:B------:R-:W-:Y:S01]  /*19c40*/  IMAD.WIDE.U32 R2, R97, UR4, R2 ;  /* 0x0000000461027c25 */ /* 0x000fe2000f8e0002 */
[----:B------:R-:W-:Y:S01]  /*19c50*/  SHF.R.S32.HI R20, RZ, 0x1f, R81 ;  /* 0x0000001fff147819 */ /* 0x000fe20000011451 */
[----:B------:R-:W-:Y:S01]  /*19c60*/  @!PT LDS RZ, [RZ] ;  /* 0x00000000fffff984 */ /* 0x000fe20000000800 */
[----:B------:R-:W-:Y:S01]  /*19c70*/  @!PT LDS RZ, [RZ] ;  /* 0x00000000fffff984 */ /* 0x000fe20000000800 */
[----:B------:R-:W-:Y:S01]  /*19c80*/  @!PT LDS RZ, [RZ] ;  /* 0x00000000fffff984 */ /* 0x000fe20000000800 */
[----:B------:R-:W-:Y:S01]  /*19c90*/  @!PT LDS RZ, [RZ] ;  /* 0x00000000fffff984 */ /* 0x000fe20000000800 */
[----:B------:R2:W-:Y:S06]  /*19ca0*/  MEMBAR.ALL.CTA ;  /* 0x0000000000007992 */ /* 0x0005ec0000008000 */
[----:B--2---:R-:W2:Y:S01]  /*19cb0*/  FENCE.VIEW.ASYNC.S ;  /* 0x00000000000073c6 */ /* 0x004ea20000000000 */
[----:B0-----:R-:W-:-:S04]  /*19cc0*/  @P4 IMAD.HI.U32 R0, R36, R21, RZ ;  /* 0x0000001524004227 */ /* 0x001fc800078e00ff */
[----:B------:R-:W-:Y:S01]  /*19cd0*/  IMAD R3, R97, UR5, R3 ;  /* 0x0000000561037c24 */ /* 0x000fe2000f8e0203 */
[----:B------:R-:W-:Y:S01]  /*19ce0*/  ULDC.64 UR4, c[0x0][0xaf0] ;  /* 0x0002bc0000047ab9 */ /* 0x000fe20000000a00 */
[----:B------:R-:W-:Y:S01]  /*19cf0*/  IMAD.MOV.U32 R21, RZ, RZ, R36 ;  /* 0x000000ffff157224 */ /* 0x000fe200078e0024 */
[----:B-1----:R-:W-:Y:S01]  /*19d00*/  @P4 SHF.R.U32.HI R21, RZ, R37, R0 ;  /* 0x00000025ff154219 */ /* 0x002fe20000011600 */
[----:B------:R-:W-:Y:S02]  /*19d10*/  IMAD R20, R20, UR4, RZ ;  /* 0x0000000414147c24 */ /* 0x000fe4000f8e02ff */
[----:B------:R-:W-:Y:S01]  /*19d20*/  IMAD.WIDE.U32 R2, R81, UR4, R2 ;  /* 0x0000000451027c25 */ /* 0x000fe2000f8e0002 */
[----:B------:R-:W-:-:S03]  /*19d30*/  SHF.R.S32.HI R0, RZ, 0x1f, R21 ;  /* 0x0000001fff007819 */ /* 0x000fc60000011415 */
[----:B------:R-:W-:Y:S01]  /*19d40*/  IMAD R37, R81, UR5, R20 ;  /* 0x0000000551257c24 */ /* 0x000fe2000f8e0214 */
[----:B------:R-:W-:Y:S01]  /*19d50*/  ULDC.64 UR4, c[0x0][0xae0] ;  /* 0x0002b80000047ab9 */ /* 0x000fe20000000a00 */
        /* <DEDUP_REMOVED lines=19> */
[----:B--2---:R0:W1:Y:S01]  /*19e90*/  SHFL.IDX PT, R20, R40, RZ, 0x1c1f ;  /* 0x001c1fff28147589 */ /* 0x00406200000e0000 */
[----:B------:R0:W-:Y:S03]  /*19ea0*/  SYNCS.ARRIVE.TRANS64.RED.A1T0 RZ, [R0+URZ], RZ ;  /* 0x000000ff00ff79a7 */ /* 0x0001e6000810043f */
[----:B------:R0:W2:Y:S01]  /*19eb0*/  SHFL.IDX PT, R21, R41, RZ, 0x1c1f ;  /* 0x001c1fff29157589 */ /* 0x0000a200000e0000 */
[----:B------:R-:W-:Y:S05]  /*19ec0*/  @P0 BRA `(.L_x_10101) ;  /* 0x0000000000300947 */ /* 0x000fea0003800000 */
[----:B------:R-:W-:Y:S02]  /*19ed0*/  ULDC UR4, c[0x0][0xac8] ;  /* 0x0002b20000047ab9 */ /* 0x000fe40000000800 */
[----:B-----5:R-:W-:Y:S02]  /*19ee0*/  ISETP.GE.AND P1, PT, R45, UR4, PT ;  /* 0x000000042d007c0c */ /* 0x020fe4000bf26270 */
[----:B------:R-:W-:Y:S02]  /*19ef0*/  ISETP.GE.AND P2, PT, R42, UR4, PT ;  /* 0x000000042a007c0c */ /* 0x000fe4000bf46270 */
[----:B------:R-:W-:-:S09]  /*19f00*/  ISETP.GE.AND P0, PT, R84, UR4, PT ;  /* 0x0000000454007c0c */ /* 0x000fd2000bf06270 */
[CC--:B-1----:R-:W-:Y:S02]  /*19f10*/  @!P1 LEA R36, P3, R45.reuse, R20.reuse, 0x1 ;  /* 0x000000142d249211 */ /* 0x0c2fe400078608ff */
[----:B------:R-:W-:Y:S02]  /*19f20*/  @!P2 LEA R38, P4, R42, R20, 0x1 ;  /* 0x000000142a26a211 */ /* 0x000fe400078808ff */
[----:B--2---:R-:W-:Y:S01]  /*19f30*/  @!P0 IMAD.WIDE R2, R84, 0x2, R20 ;  /* 0x0000000254028825 */ /* 0x004fe200078e0214 */
[-C--:B------:R-:W-:Y:S02]  /*19f40*/  @!P1 LEA.HI.X R37, R45, R21.reuse, R46, 0x1, P3 ;  /* 0x000000152d259211 */ /* 0x080fe400018f0c2e */
[----:B------:R-:W-:Y:S02]  /*19f50*/  @!P2 LEA.HI.X R39, R42, R21, R44, 0x1, P4 ;  /* 0x000000152a27a211 */ /* 0x000fe400020f0c2c */
[----:B------:R3:W-:Y:S04]  /*19f60*/  @!P0 ST.E.128 desc[UR42][R2.64], R4 ;  /* 0x0000000402008985 */ /* 0x0007e8000c101d2a */
[----:B------:R3:W-:Y:S04]  /*19f70*/  @!P1 ST.E.128 desc[UR42][R36.64], R12 ;  /* 0x0000000c24009985 */ /* 0x0007e8000c101d2a */
[----:B------:R3:W-:Y:S02]  /*19f80*/  @!P2 ST.E.128 desc[UR42][R38.64], R28 ;  /* 0x0000001c2600a985 */ /* 0x0007e4000c101d2a */
.L_x_10101:
[----:B------:R-:W-:Y:S05]  /*19f90*/  BSYNC B1 ;  /* 0x0000000000017941 */ /* 0x000fea0003800000 */
.L_x_10100:
        /* <DEDUP_REMOVED lines=19> */
.L_x_10099:
[----:B0-----:R-:W0:Y:S01]  /*1a0d0*/  @P4 LDC R4, c[0x0][0xbec] ;  /* 0x0002fb00ff044b82 */ /* 0x001e220000000800 */
[----:B------:R-:W-:Y:S01]  /*1a0e0*/  ULDC.64 UR4, c[0x0][0xb08] ;  /* 0x0002c20000047ab9 */ /* 0x000fe20000000a00 */
[----:B------:R-:W-:Y:S01]  /*1a0f0*/  IMAD.MOV.U32 R5, RZ, RZ, R25 ;  /* 0x000000ffff057224 */ /* 0x000fe200078e0019 */
[----:B------:R-:W-:Y:S01]  /*1a100*/  ULDC.64 UR6, c[0x0][0xb30] ;  /* 0x0002cc0000067ab9 */ /* 0x000fe20000000a00 */
[----:B------:R-:W-:Y:S01]  /*1a110*/  IMAD R83, R83, UR4, RZ ;  /* 0x0000000453537c24 */ /* 0x000fe2000f8e02ff */
[----:B------:R-:W-:Y:S01]  /*1a120*/  ISETP.GE.AND P0, PT, R11, R82, PT ;  /* 0x000000520b00720c */ /* 0x000fe20003f06270 */
[C---:B------:R-:W-:Y:S01]  /*1a130*/  IMAD.WIDE.U32 R2, R0.reuse, UR4, RZ ;  /* 0x0000000400027c25 */ /* 0x040fe2000f8e00ff */
[----:B------:R-:W-:Y:S01]  /*1a140*/  BSSY B1, `(.L_x_10103) ;  /* 0x0000073000017945 */ /* 0x000fe20003800000 */
[----:B------:R-:W1:Y:S02]  /*1a150*/  @P4 LDC R13, c[0x0][0xbf0] ;  /* 0x0002fc00ff0d4b82 */ /* 0x000e640000000800 */
[----:B------:R-:W-:Y:S01]  /*1a160*/  IMAD R83, R0, UR5, R83 ;  /* 0x0000000500537c24 */ /* 0x000fe2000f8e0253 */
[----:B------:R-:W-:Y:S01]  /*1a170*/  ULDC.64 UR4, c[0x0][0xb38] ;  /* 0x0002ce0000047ab9 */ /* 0x000fe20000000a00 */
[----:B------:R-:W-:Y:S01]  /*1a180*/  SHF.R.S32.HI R0, RZ, 0x1f, R81 ;  /* 0x0000001fff007819 */ /* 0x000fe20000011451 */
[----:B------:R-:W-:-:S02]  /*1a190*/  VIADD R84, R23, 0x8 ;  /* 0x0000000817547836 */ /* 0x000fc40000000000 */
[----:B------:R-:W-:Y:S02]  /*1a1a0*/  IMAD.IADD R3, R3, 0x1, R83 ;  /* 0x0000000103037824 */ /* 0x000fe400078e0253 */
[----:B------:R-:W-:Y:S01]  /*1a1b0*/  VIADD R86, R23, 0x10 ;  /* 0x0000001017567836 */ /* 0x000fe20000000000 */
[----:B------:R-:W-:Y:S01]  /*1a1c0*/  SHF.R.S32.HI R83, RZ, 0x1f, R84 ;  /* 0x0000001fff537819 */ /* 0x000fe20000011454 */
[----:B------:R-:W-:-:S03]  /*1a1d0*/  IMAD.WIDE.U32 R2, R97, UR4, R2 ;  /* 0x0000000461027c25 */ /* 0x000fc6000f8e0002 */
[----:B------:R-:W-:Y:S01]  /*1a1e0*/  SHF.R.S32.HI R85, RZ, 0x1f, R86 ;  /* 0x0000001fff557819 */ /* 0x000fe20000011456 */
[----:B------:R-:W-:Y:S01]  /*1a1f0*/  IMAD R3, R97, UR5, R3 ;  /* 0x0000000561037c24 */ /* 0x000fe2000f8e0203 */
[----:B------:R-:W-:Y:S01]  /*1a200*/  ULDC.64 UR4, c[0x0][0xb40] ;  /* 0x0002d00000047ab9 */ /* 0x000fe20000000a00 */
[----:B0-----:R-:W-:-:S04]  /*1a210*/  @P4 IMAD.HI.U32 R4, R25, R4, RZ ;  /* 0x0000000419044227 */ /* 0x001fc800078e00ff */
[----:B------:R-:W-:Y:S02]  /*1a220*/  IMAD R0, R0, UR4, RZ ;  /* 0x0000000400007c24 */ /* 0x000fe4000f8e02ff */
[----:B------:R-:W-:Y:S01]  /*1a230*/  IMAD.WIDE.U32 R2, R81, UR4, R2 ;  /* 0x0000000451027c25 */ /* 0x000fe2000f8e0002 */
[----:B-1----:R-:W-:-:S03]  /*1a240*/  @P4 SHF.R.U32.HI R5, RZ, R13, R4 ;  /* 0x0000000dff054219 */ /* 0x002fc60000011604 */
[----:B------:R-:W-:Y:S01]  /*1a250*/  IMAD R7, R81, UR5, R0 ;  /* 0x0000000551077c24 */ /* 0x000fe2000f8e0200 */
[----:B------:R-:W-:Y:S01]  /*1a260*/  SHF.R.S32.HI R0, RZ, 0x1f, R5 ;  /* 0x0000001fff007819 */ /* 0x000fe20000011405 */
[----:B------:R-:W-:Y:S01]  /*1a270*/  ULDC.64 UR4, c[0x0][0xb48] ;  /* 0x0002d20000047ab9 */ /* 0x000fe20000000a00 */
[----:B------:R-:W-:Y:S02]  /*1a280*/  VIADD R4, R16, 0x19c20 ;  /* 0x00019c2010047836 */ /* 0x000fe40000000000 */
[----:B------:R-:W-:Y:S02]  /*1a290*/  IMAD.IADD R3, R3, 0x1, R7 ;  /* 0x0000000103037824 */ /* 0x000fe400078e0207 */
[----:B------:R-:W-:Y:S01]  /*1a2a0*/  IMAD.MOV R7, RZ, RZ, -R5 ;  /* 0x000000ffff077224 */ /* 0x000fe200078e0a05 */
[----:B------:R-:W-:Y:S01]  /*1a2b0*/  PRMT R4, RZ, 0x654, R4 ;  /* 0x00000654ff047816 */ /* 0x000fe20000000004 */
[----:B------:R-:W-:-:S03]  /*1a2c0*/  IMAD.WIDE.U32 R2, R88, UR4, R2 ;  /* 0x0000000458027c25 */ /* 0x000fc6000f8e0002 */
[----:B------:R0:W-:Y:S01]  /*1a2d0*/  SYNCS.ARRIVE.TRANS64.RED.A1T0 RZ, [R4+URZ], RZ ;  /* 0x000000ff04ff79a7 */ /* 0x0001e2000810043f */
[----:B------:R-:W-:Y:S01]  /*1a2e0*/  IMAD R7, R80, R7, R25 ;  /* 0x0000000750077224 */ /* 0x000fe200078e0219 */
[----:B------:R-:W-:Y:S01]  /*1a2f0*/  SHF.R.S32.HI R80, RZ, 0x1f, R23 ;  /* 0x0000001fff507819 */ /* 0x000fe20000011417 */
        /* <DEDUP_REMOVED lines=36> */
[----:B------:R-:W-:Y:S01]  /*1a540*/  SHF.R.S32.HI R94, RZ, 0x1f, R94 ;  /* 0x0000001fff5e7819 */ /* 0x000fe2000001145e */
[----:B0-----:R-:W-:Y:S06]  /*1a550*/  @P0 BRA `(.L_x_10104) ;  /* 0x0000000000c40947 */ /* 0x001fec0003800000 */
[----:B------:R-:W-:Y:S02]  /*1a560*/  ULDC UR4, c[0x0][0xac8] ;  /* 0x0002b20000047ab9 */ /* 0x000fe40000000800 */
[----:B------:R-:W-:Y:S02]  /*1a570*/  ISETP.GE.AND P2, PT, R23, UR4, PT ;  /* 0x0000000417007c0c */ /* 0x000fe4000bf46270 */
[----:B------:R-:W-:Y:S02]  /*1a580*/  ISETP.GE.AND P4, PT, R84, UR4, PT ;  /* 0x0000000454007c0c */ /* 0x000fe4000bf86270 */
[----:B------:R-:W-:Y:S02]  /*1a590*/  ISETP.GE.AND P3, PT, R86, UR4, PT ;  /* 0x0000000456007c0c */ /* 0x000fe4000bf66270 */
[----:B------:R-:W-:-:S07]  /*1a5a0*/  ISETP.GE.AND P0, PT, R88, UR4, PT ;  /* 0x0000000458007c0c */ /* 0x000fce000bf06270 */
[CC--:B-1----:R-:W-:Y:S02]  /*1a5b0*/  @!P2 LEA R4, P1, R23.reuse, R81.reuse, 0x2 ;  /* 0x000000511704a211 */ /* 0x0c2fe400078210ff */
[----:B------:R-:W-:Y:S02]  /*1a5c0*/  @!P4 LEA R6, P6, R84, R81, 0x2 ;  /* 0x000000515406c211 */ /* 0x000fe400078c10ff */
[-C--:B--2---:R-:W-:Y:S02]  /*1a5d0*/  @!P2 LEA.HI.X R5, R23, R31.reuse, R80, 0x2, P1 ;  /* 0x0000001f1705a211 */ /* 0x084fe400008f1450 */
[----:B------:R-:W-:Y:S02]  /*1a5e0*/  ISETP.GE.AND P1, PT, R26, UR4, PT ;  /* 0x000000041a007c0c */ /* 0x000fe4000bf26270 */
[----:B------:R-:W-:Y:S01]  /*1a5f0*/  @!P4 LEA.HI.X R7, R84, R31, R83, 0x2, P6 ;  /* 0x0000001f5407c211 */ /* 0x000fe200030f1453 */
[----:B------:R-:W-:Y:S01]  /*1a600*/  @!P2 ST.E.64 desc[UR42][R4.64], R36 ;  /* 0x000000240400a985 */ /* 0x000fe2000c101b2a */
[----:B------:R-:W-:-:S02]  /*1a610*/  ISETP.GE.AND P2, PT, R24, UR4, PT ;  /* 0x0000000418007c0c */ /* 0x000fc4000bf46270 */
[----:B------:R-:W-:Y:S01]  /*1a620*/  @!P3 LEA R2, P5, R86, R81, 0x2 ;  /* 0x000000515602b211 */ /* 0x000fe200078a10ff */
[----:B------:R-:W-:Y:S01]  /*1a630*/  @!P4 ST.E.64 desc[UR42][R6.64], R38 ;  /* 0x000000260600c985 */ /* 0x000fe2000c101b2a */
        /* <DEDUP_REMOVED lines=8> */
[----:B------:R-:W-:Y:S01]  /*1a6c0*/  @!P0 ST.E.64 desc[UR42][R10.64], R46 ;  /* 0x0000002e0a008985 */ /* 0x000fe2000c101b2a */
[-C--:B------:R-:W-:Y:S02]  /*1a6d0*/  @!P1 LEA.HI.X R15, R26, R31.reuse, R29, 0x2, P5 ;  /* 0x0000001f1a0f9211 */ /* 0x080fe400028f141d */
[----:B------:R-:W-:Y:S02]  /*1a6e0*/  @!P2 LEA.HI.X R13, R24, R31, R25, 0x2, P6 ;  /* 0x0000001f180da211 */ /* 0x000fe400030f1419 */
[----:B------:R-:W-:Y:S01]  /*1a6f0*/  ISETP.GE.AND P0, PT, R95, UR4, PT ;  /* 0x000000045f007c0c */ /* 0x000fe2000bf06270 */
[----:B------:R-:W-:Y:S01]  /*1a700*/  @!P1 ST.E.64 desc[UR42][R14.64], R52 ;  /* 0x000000340e009985 */ /* 0x000fe2000c101b2a */
[----:B------:R-:W-:-:S02]  /*1a710*/  ISETP.GE.AND P5, PT, R93, UR4, PT ;  /* 0x000000045d007c0c */ /* 0x000fc4000bfa6270 */
[C---:B0-----:R-:W-:Y:S01]  /*1a720*/  @!P4 LEA R2, P1, R20.reuse, R81, 0x2 ;  /* 0x000000511402c211 */ /* 0x041fe200078210ff */
[----:B------:R0:W-:Y:S01]  /*1a730*/  @!P2 ST.E.64 desc[UR42][R12.64], R54 ;  /* 0x000000360c00a985 */ /* 0x0001e2000c101b2a */
[----:B------:R-:W-:Y:S02]  /*1a740*/  ISETP.GE.AND P2, PT, R91, UR4, PT ;  /* 0x000000045b007c0c */ /* 0x000fe4000bf46270 */
[----:B------:R-:W-:Y:S02]  /*1a750*/  @!P4 LEA.HI.X R3, R20, R31, R27, 0x2, P1 ;  /* 0x0000001f1403c211 */ /* 0x000fe400008f141b */
[----:B------:R-:W-:Y:S02]  /*1a760*/  ISETP.GE.AND P1, PT, R89, UR4, PT ;  /* 0x0000000459007c0c */ /* 0x000fe4000bf26270 */
[-C--:B------:R-:W-:Y:S01]  /*1a770*/  @!P3 LEA R6, P6, R8, R81.reuse, 0x2 ;  /* 0x000000510806b211 */ /* 0x080fe200078c10ff */
[----:B------:R3:W-:Y:S01]  /*1a780*/  @!P4 ST.E.64 desc[UR42][R2.64], R60 ;  /* 0x0000003c0200c985 */ /* 0x0007e2000c101b2a */
[----:B------:R-:W-:-:S02]  /*1a790*/  @!P0 LEA R4, P4, R95, R81, 0x2 ;  /* 0x000000515f048211 */ /* 0x000fc400078810ff */
[-C--:B------:R-:W-:Y:S02]  /*1a7a0*/  @!P3 LEA.HI.X R7, R8, R31.reuse, R21, 0x2, P6 ;  /* 0x0000001f0807b211 */ /* 0x080fe400030f1415 */
[----:B------:R-:W-:Y:S02]  /*1a7b0*/  @!P0 LEA.HI.X R5, R95, R31, R0, 0x2, P4 ;  /* 0x0000001f5f058211 */ /* 0x000fe400020f1400 */
[-C--:B0-----:R-:W-:Y:S01]  /*1a7c0*/  @!P2 LEA R12, P4, R91, R81.reuse, 0x2 ;  /* 0x000000515b0ca211 */ /* 0x081fe200078810ff */
[----:B------:R3:W-:Y:S01]  /*1a7d0*/  @!P3 ST.E.64 desc[UR42][R6.64], R62 ;  /* 0x0000003e0600b985 */ /* 0x0007e2000c101b2a */
[-C--:B------:R-:W-:Y:S02]  /*1a7e0*/  @!P5 LEA R10, P3, R93, R81.reuse, 0x2 ;  /* 0x000000515d0ad211 */ /* 0x080fe400078610ff */
[----:B------:R-:W-:Y:S01]  /*1a7f0*/  @!P1 LEA R14, P6, R89, R81, 0x2 ;  /* 0x00000051590e9211 */ /* 0x000fe200078c10ff */
[----:B------:R3:W-:Y:S01]  /*1a800*/  @!P0 ST.E.64 desc[UR42][R4.64], R68 ;  /* 0x0000004404008985 */ /* 0x0007e2000c101b2a */
[----:B------:R-:W-:-:S02]  /*1a810*/  @!P5 LEA.HI.X R11, R93, R31, R94, 0x2, P3 ;  /* 0x0000001f5d0bd211 */ /* 0x000fc400018f145e */
[-C--:B------:R-:W-:Y:S02]  /*1a820*/  @!P2 LEA.HI.X R13, R91, R31.reuse, R92, 0x2, P4 ;  /* 0x0000001f5b0da211 */ /* 0x080fe400020f145c */
[----:B------:R-:W-:Y:S01]  /*1a830*/  @!P1 LEA.HI.X R15, R89, R31, R90, 0x2, P6 ;  /* 0x0000001f590f9211 */ /* 0x000fe200030f145a */
[----:B------:R3:W-:Y:S04]  /*1a840*/  @!P5 ST.E.64 desc[UR42][R10.64], R70 ;  /* 0x000000460a00d985 */ /* 0x0007e8000c101b2a */
[----:B------:R3:W-:Y:S04]  /*1a850*/  @!P2 ST.E.64 desc[UR42][R12.64], R76 ;  /* 0x0000004c0c00a985 */ /* 0x0007e8000c101b2a */
[----:B------:R3:W-:Y:S02]  /*1a860*/  @!P1 ST.E.64 desc[UR42][R14.64], R78 ;  /* 0x0000004e0e009985 */ /* 0x0007e4000c101b2a */
.L_x_10104:
[----:B------:R-:W-:Y:S05]  /*1a870*/  BSYNC B1 ;  /* 0x0000000000017941 */ /* 0x000fea0003800000 */
.L_x_10103:
[----:B------:R-:W-:Y:S01]  /*1a880*/  ISETP.GE.AND P0, PT, R9, R82, PT ;  /* 0x000000520900720c */ /* 0x000fe20003f06270 */
[----:B------:R-:W0:Y:S04]  /*1a890*/  SHFL.IDX PT, R30, R30, 0x1, 0x1c1f ;  /* 0x003c1f001e1e7f89 */ /* 0x000e2800000e0000 */
[----:B--2---:R2:W4:Y:S08]  /*1a8a0*/  SHFL.IDX PT, R31, R28, 0x1, 0x1c1f ;  /* 0x003c1f001c1f7f89 */ /* 0x00453000000e0000 */
[----:B--2---:R-:W-:Y:S05]  /*1a8b0*/  @P0 BRA `(.L_x_10102) ;  /* 0x0000000c00840947 */ /* 0x004fea0003800000 */
[----:B------:R-:W-:Y:S02]  /*1a8c0*/  ULDC UR4, c[0x0][0xac8] ;  /* 0x0002b20000047ab9 */ /* 0x000fe40000000800 */
[----:B------:R-:W-:Y:S02]  /*1a8d0*/  ISETP.GE.AND P1, PT, R23, UR4, PT ;  /* 0x0000000417007c0c */ /* 0x000fe4000bf26270 */
[----:B------:R-:W-:Y:S02]  /*1a8e0*/  ISETP.GE.AND P6, PT, R84, UR4, PT ;  /* 0x0000000454007c0c */ /* 0x000fe4000bfc6270 */
[----:B------:R-:W-:Y:S02]  /*1a8f0*/  ISETP.GE.AND P4, PT, R86, UR4, PT ;  /* 0x0000000456007c0c */ /* 0x000fe4000bf86270 */
[----:B------:R-:W-:-:S07]  /*1a900*/  ISETP.GE.AND P3, PT, R88, UR4, PT ;  /* 0x0000000458007c0c */ /* 0x000fce000bf66270 */
[CC--:B---34-:R-:W-:Y:S02]  /*1a910*/  @!P1 LEA R4, P0, R23.reuse, R31.reuse, 0x2 ;  /* 0x0000001f17049211 */ /* 0x0d8fe400078010ff */
[C---:B------:R-:W-:Y:S02]  /*1a920*/  @!P6 LEA R2, P2, R84.reuse, R31, 0x2 ;  /* 0x0000001f5402e211 */ /* 0x040fe400078410ff */
[-C--:B0-----:R-:W-:Y:S02]  /*1a930*/  @!P1 LEA.HI.X R5, R23, R30.reuse, R80, 0x2, P0 ;  /* 0x0000001e17059211 */ /* 0x081fe400000f1450 */
[----:B------:R-:W-:Y:S02]  /*1a940*/  @!P6 LEA.HI.X R3, R84, R30, R83, 0x2, P2 ;  /* 0x0000001e5403e211 */ /* 0x000fe400010f1453 */
[----:B------:R-:W-:Y:S01]  /*1a950*/  ISETP.GE.AND P2, PT, R26, UR4, PT ;  /* 0x000000041a007c0c */ /* 0x000fe2000bf46270 */
[----:B------:R-:W-:Y:S01]  /*1a960*/  @!P1 ST.E.64 desc[UR42][R4.64], R40 ;  /* 0x0000002804009985 */ /* 0x000fe2000c101b2a */
[----:B------:R-:W-:-:S02]  /*1a970*/  ISETP.GE.AND P0, PT, R24, UR4, PT ;  /* 0x0000000418007c0c */ /* 0x000fc4000bf06270 */
[-C--:B------:R-:W-:Y:S01]  /*1a980*/  @!P4 LEA R6, P5, R86, R31.reuse, 0x2 ;  /* 0x0000001f5606c211 */ /* 0x080fe200078a10ff */
[----:B------:R0:W-:Y:S01]  /*1a990*/  @!P6 ST.E.64 desc[UR42][R2.64], R42 ;  /* 0x0000002a0200e985 */ /* 0x0001e2000c101b2a */
[-C--:B------:R-:W-:Y:S02]  /*1a9a0*/  @!P3 LEA R10, P6, R88, R31.reuse, 0x2 ;  /* 0x0000001f580ab211 */ /* 0x080fe400078c10ff */
[----:B------:R-:W-:Y:S02]  /*1a9b0*/  ISETP.GE.AND P1, PT, R20, UR4, PT ;  /* 0x0000000414007c0c */ /* 0x000fe4000bf26270 */
[-C--:B------:R-:W-:Y:S02]  /*1a9c0*/  @!P4 LEA.HI.X R7, R86, R30.reuse, R85, 0x2, P5 ;  /* 0x0000001e5607c211 */ /* 0x080fe400028f1455 */
[----:B------:R-:W-:Y:S02]  /*1a9d0*/  @!P3 LEA.HI.X R11, R88, R30, R87, 0x2, P6 ;  /* 0x0000001e580bb211 */ /* 0x000fe400030f1457 */
[-C--:B------:R-:W-:Y:S01]  /*1a9e0*/  @!P2 LEA R12, P5, R26, R31.reuse, 0x2 ;  /* 0x0000001f1a0ca211 */ /* 0x080fe200078a10ff */
[----:B------:R2:W-:Y:S01]  /*1a9f0*/  @!P4 ST.E.64 desc[UR42][R6.64], R48 ;  /* 0x000000300600c985 */ /* 0x0005e2000c101b2a */
[----:B------:R-:W-:-:S02]  /*1aa00*/  @!P0 LEA R14, P6, R24, R31, 0x2 ;  /* 0x0000001f180e8211 */ /* 0x000fc400078c10ff */
[-C--:B------:R-:W-:Y:S01]  /*1aa10*/  @!P2 LEA.HI.X R13, R26, R30.reuse, R29, 0x2, P5 ;  /* 0x0000001e1a0da211 */ /* 0x080fe200028f141d */
[----:B------:R3:W-:Y:S01]  /*1aa20*/  @!P3 ST.E.64 desc[UR42][R10.64], R50 ;  /* 0x000000320a00b985 */ /* 0x0007e2000c101b2a */
[----:B------:R-:W-:Y:S02]  /*1aa30*/  @!P0 LEA.HI.X R15, R24, R30, R25, 0x2, P6 ;  /* 0x0000001e180f8211 */ /* 0x000fe400030f1419 */
[----:B------:R-:W-:Y:S01]  /*1aa40*/  ISETP.GE.AND P6, PT, R8, UR4, PT ;  /* 0x0000000408007c0c */ /* 0x000fe2000bfc6270 */
[----:B------:R3:W-:Y:S01]  /*1aa50*/  @!P2 ST.E.64 desc[UR42][R12.64], R56 ;  /* 0x000000380c00a985 */ /* 0x0007e2000c101b2a */
[----:B------:R-:W-:Y:S02]  /*1aa60*/  ISETP.GE.AND P4, PT, R95, UR4, PT ;  /* 0x000000045f007c0c */ /* 0x000fe4000bf86270 */
[----:B------:R-:W-:Y:S01]  /*1aa70*/  ISETP.GE.AND P3, PT, R93, UR4, PT ;  /* 0x000000045d007c0c */ /* 0x000fe2000bf66270 */
[----:B------:R3:W-:Y:S01]  /*1aa80*/  @!P0 ST.E.64 desc[UR42][R14.64], R58 ;  /* 0x0000003a0e008985 */ /* 0x0007e2000c101b2a */
[----:B------:R-:W-:-:S02]  /*1aa90*/  ISETP.GE.AND P2, PT, R91, UR4, PT ;  /* 0x000000045b007c0c */ /* 0x000fc4000bf46270 */
[----:B------:R-:W-:-:S04]  /*1aaa0*/  @!P1 LEA R26, P5, R20, R31, 0x2 ;  /* 0x0000001f141a9211 */ /* 0x000fc800078a10ff */
[-C--:B------:R-:W-:Y:S02]  /*1aab0*/  @!P1 LEA.HI.X R27, R20, R30.reuse, R27, 0x2, P5 ;  /* 0x0000001e141b9211 */ /* 0x080fe400028f141b */
[CC--:B0-----:R-:W-:Y:S02]  /*1aac0*/  @!P6 LEA R2, P5, R8.reuse, R31.reuse, 0x2 ;  /* 0x0000001f0802e211 */ /* 0x0c1fe400078a10ff */
[-C--:B------:R-:W-:Y:S01]  /*1aad0*/  @!P4 LEA R4, P0, R95, R31.reuse, 0x2 ;  /* 0x0000001f5f04c211 */ /* 0x080fe200078010ff */
[----:B------:R3:W-:Y:S01]  /*1aae0*/  @!P1 ST.E.64 desc[UR42][R26.64], R64 ;  /* 0x000000401a009985 */ /* 0x0007e2000c101b2a */
[-C--:B------:R-:W-:Y:S02]  /*1aaf0*/  @!P6 LEA.HI.X R3, R8, R30.reuse, R21, 0x2, P5 ;  /* 0x0000001e0803e211 */ /* 0x080fe400028f1415 */
[-C--:B--2---:R-:W-:Y:S02]  /*1ab00*/  @!P3 LEA R6, P1, R93, R31.reuse, 0x2 ;  /* 0x0000001f5d06b211 */ /* 0x084fe400078210ff */
        /* <DEDUP_REMOVED lines=14> */
.L_x_10097:
[----:B------:R-:W2:Y:S01]  /*1abf0*/  LDL R7, [R1+0x5c] ;  /* 0x00005c0001077983 */ /* 0x000ea20000100800 */
[----:B------:R-:W-:Y:S01]  /*1ac00*/  ULDC.64 UR4, c[0x0][0xc08] ;  /* 0x0003020000047ab9 */ /* 0x000fe20000000a00 */
[----:B------:R-:W2:Y:S01]  /*1ac10*/  LDC.64 R2, c[0x0][0xc00] ;  /* 0x00030000ff027b82 */ /* 0x000ea20000000a00 */
[----:B------:R-:W-:Y:S01]  /*1ac20*/  ISETP.NE.U32.AND P0, PT, RZ, UR4, PT ;  /* 0x00000004ff007c0c */ /* 0x000fe2000bf05070 */
[----:B------:R-:W-:Y:S01]  /*1ac30*/  IMAD.MOV.U32 R15, RZ, RZ, RZ ;  /* 0x000000ffff0f7224 */ /* 0x000fe200078e00ff */
[----:B------:R-:W1:Y:S02]  /*1ac40*/  S2R R6, SR_TID.X ;  /* 0x0000000000067919 */ /* 0x000e640000002100 */
[----:B------:R-:W-:Y:S01]  /*1ac50*/  ISETP.NE.AND.EX P1, PT, RZ, UR5, PT, P0 ;  /* 0x00000005ff007c0c */ /* 0x000fe2000bf25300 */
[----:B------:R-:W-:Y:S02]  /*1ac60*/  ULDC.64 UR4, c[0x0][0xc00] ;  /* 0x0003000000047ab9 */ /* 0x000fe40000000a00 */
[----:B------:R-:W-:-:S04]  /*1ac70*/  ISETP.NE.U32.AND P0, PT, RZ, UR4, PT ;  /* 0x00000004ff007c0c */ /* 0x000fc8000bf05070 */
[----:B------:R-:W-:-:S06]  /*1ac80*/  ISETP.NE.AND.EX P0, PT, RZ, UR5, PT, P0 ;  /* 0x00000005ff007c0c */ /* 0x000fcc000bf05300 */
[----:B------:R-:W3:Y:S01]  /*1ac90*/  @P1 LDC.64 R4, c[0x0][0xc08] ;  /* 0x00030200ff041b82 */ /* 0x000ee20000000a00 */
[----:B------:R-:W-:Y:S02]  /*1aca0*/  ULDC UR4, c[0x0][0xa88] ;  /* 0x0002a20000047ab9 */ /* 0x000fe40000000800 */
[----:B------:R-:W-:Y:S02]  /*1acb0*/  IMAD.U32 R0, RZ, RZ, UR4 ;  /* 0x00000004ff007e24 */ /* 0x000fe4000f8e00ff */
[----:B--2---:R-:W-:-:S04]  /*1acc0*/  IMAD.WIDE R2, R7, 0x4, R2 ;  /* 0x0000000407027825 */ /* 0x004fc800078e0202 */
[----:B---3--:R-:W-:Y:S01]  /*1acd0*/  @P1 IMAD.WIDE R4, R7, 0x4, R4 ;  /* 0x0000000407041825 */ /* 0x008fe200078e0204 */
[----:B------:R2:W5:Y:S03]  /*1ace0*/  @P0 LDG.E R15, desc[UR42][R2.64] ;  /* 0x0000002a020f0981 */ /* 0x000566000c1e1900 */
[----:B-1----:R-:W-:Y:S01]  /*1acf0*/  VIADD R30, R6, 0xffffff80 ;  /* 0xffffff80061e7836 */ /* 0x002fe20000000000 */
[----:B------:R2:W5:Y:S01]  /*1ad00*/  @P1 LDG.E R0, desc[UR42][R4.64] ;  /* 0x0000002a04001981 */ /* 0x000562000c1e1900 */
[----:B------:R-:W-:Y:S02]  /*1ad10*/  ISETP.GT.AND P2, PT, R96, 0x1, PT ;  /* 0x000000016000780c */ /* 0x000fe40003f44270 */
[----:B-----5:R-:W-:Y:S02]  /*1ad20*/  SHF.R.S32.HI R24, RZ, 0x1f, R7 ;  /* 0x0000001fff187819 */ /* 0x020fe40000011407 */
[----:B------:R-:W-:Y:S01]  /*1ad30*/  ISETP.GT.AND P3, PT, R30, 0xbf, PT ;  /* 0x000000bf1e00780c */ /* 0x000fe20003f64270 */
[----:B------:R-:W-:-:S12]  /*1ad40*/  @P1 BRA `(.L_x_10105) ;  /* 0x0000000000101947 */ /* 0x000fd80003800000 */
[----:B------:R-:W-:Y:S05]  /*1ad50*/  @!P0 BRA `(.L_x_10105) ;  /* 0x00000000000c8947 */ /* 0x000fea0003800000 */
[----:B--2---:R-:W2:Y:S04]  /*1ad60*/  LDG.E R5, desc[UR42][R2.64] ;  /* 0x0000002a02057981 */ /* 0x004ea8000c1e1900 */
[----:B------:R-:W2:Y:S02]  /*1ad70*/  LDG.E R0, desc[UR42][R2.64+0x4] ;  /* 0x0000042a02007981 */ /* 0x000ea4000c1e1900 */
[----:B--2---:R-:W-:-:S07]  /*1ad80*/  IMAD.IADD R0, R0, 0x1, -R5 ;  /* 0x0000000100007824 */ /* 0x004fce00078e0a05 */
.L_x_10105:
[----:B------:R-:W-:Y:S01]  /*1ad90*/  BSSY B1, `(.L_x_10106) ;  /* 0x0000038000017945 */ /* 0x000fe20003800000 */
[----:B------:R-:W-:Y:S02]  /*1ada0*/  SEL R25, R7, RZ, !P0 ;  /* 0x000000ff07197207 */ /* 0x000fe40004000000 */
[----:B------:R-:W-:Y:S02]  /*1adb0*/  SEL R24, R24, RZ, !P0 ;  /* 0x000000ff18187207 */ /* 0x000fe40004000000 */
[----:B------:R-:W-:Y:S01]  /*1adc0*/  SHF.R.S32.HI R20, RZ, 0x1f, R15 ;  /* 0x0000001fff147819 */ /* 0x000fe2000001140f */
[----:B------:R-:W-:Y:S06]  /*1add0*/  @P3 BRA `(.L_x_10107) ;  /* 0x0000000000cc3947 */ /* 0x000fec0003800000 */
[----:B--2---:R-:W2:Y:S01]  /*1ade0*/  LDL R3, [R1+0xc] ;  /* 0x00000c0001037983 */ /* 0x004ea20000100800 */
[----:B------:R-:W1:Y:S02]  /*1adf0*/  LDC R29, c[0x0][0xbe8] ;  /* 0x0002fa00ff1d7b82 */ /* 0x000e640000000800 */
[----:B-1----:R-:W-:Y:S01]  /*1ae00*/  IMAD R2, R0, R29, RZ ;  /* 0x0000001d00027224 */ /* 0x002fe200078e02ff */
[----:B--2---:R-:W-:-:S04]  /*1ae10*/  IADD3 R27, R3, -0x80, R6 ;  /* 0xffffff80031b7810 */ /* 0x004fc80007ffe006 */
        /* <DEDUP_REMOVED lines=9> */
[----:B------:R-:W1:Y:S08]  /*1aeb0*/  LDC.64 R2, c[0x0][0xba8] ;  /* 0x0002ea00ff027b82 */ /* 0x000e700000000a00 */
        /* <DEDUP_REMOVED lines=11> */
[----:B0-----:R-:W-:Y:S01]  /*1af70*/  @P0 SHF.R.U32.HI R21, RZ, R33, R14 ;  /* 0x00000021ff150219 */ /* 0x001fe2000001160e */
        /* <DEDUP_REMOVED lines=8> */
[----:B------:R-:W-:-:S04]  /*1b000*/  IMAD.WIDE.U32 R6, R10, R33, RZ ;  /* 0x000000210a067225 */ /* 0x000fc800078e00ff */
[----:B------:R-:W-:Y:S02]  /*1b010*/  IMAD R11, R11, R33, RZ ;  /* 0x000000210b0b7224 */ /* 0x000fe400078e02ff */
[----:B------:R-:W-:Y:S01]  /*1b020*/  IMAD R9, R29, R8, R27 ;  /* 0x000000081d097224 */ /* 0x000fe200078e021b */
[----:B------:R-:W-:Y:S01]  /*1b030*/  IADD3.X R8, R14, R13, R20, P0, P1 ;  /* 0x0000000d0e087210 */ /* 0x000fe200007e2414 */
[----:B------:R-:W-:Y:S01]  /*1b040*/  IMAD.IADD R7, R11, 0x1, R7 ;  /* 0x000000010b077824 */ /* 0x000fe200078e0207 */
[----:B------:R-:W-:Y:S01]  /*1b050*/  IADD3 R6, P0, P1, R21, R12, R6 ;  /* 0x0000000c15067210 */ /* 0x000fe2000791e006 */
[----:B------:R-:W-:Y:S01]  /*1b060*/  IMAD R5, R5, R9, RZ ;  /* 0x0000000905057224 */ /* 0x000fe200078e02ff */
[----:B------:R-:W-:Y:S02]  /*1b070*/  SHF.R.S32.HI R21, RZ, 0x1f, R21 ;  /* 0x0000001fff157819 */ /* 0x000fe40000011415 */
[----:B------:R-:W-:Y:S02]  /*1b080*/  SHF.R.S32.HI R11, RZ, 0x1f, R9 ;  /* 0x0000001fff0b7819 */ /* 0x000fe40000011409 */
[----:B------:R-:W-:-:S03]  /*1b090*/  IADD3.X R7, R21, R8, R7, P0, P1 ;  /* 0x0000000815077210 */ /* 0x000fc600007e2407 */
[C---:B------:R-:W-:Y:S02]  /*1b0a0*/  IMAD R11, R4.reuse, R11, R5 ;  /* 0x0000000b040b7224 */ /* 0x040fe400078e0205 */
[----:B------:R-:W-:-:S04]  /*1b0b0*/  IMAD.WIDE.U32 R4, R4, R9, R6 ;  /* 0x0000000904047225 */ /* 0x000fc800078e0006 */
[----:B------:R-:W-:Y:S01]  /*1b0c0*/  IMAD.IADD R5, R5, 0x1, R11 ;  /* 0x0000000105057824 */ /* 0x000fe200078e020b */
[----:B-1----:R-:W-:-:S04]  /*1b0d0*/  LEA R2, P0, R4, R2, 0x2 ;  /* 0x0000000204027211 */ /* 0x002fc800078010ff */
[----:B----4-:R-:W-:Y:S01]  /*1b0e0*/  LEA.HI.X R3, R4, R3, R5, 0x2, P0 ;  /* 0x0000000304037211 */ /* 0x010fe200000f1405 */
[----:B------:R-:W-:-:S05]  /*1b0f0*/  IMAD.MOV.U32 R5, RZ, RZ, -0x800000 ;  /* 0xff800000ff057424 */ /* 0x000fca00078e00ff */
[----:B------:R1:W-:Y:S03]  /*1b100*/  STG.E desc[UR42][R2.64], R5 ;  /* 0x0000000502007986 */ /* 0x0003e6000c10192a */
.L_x_10107:
[----:B------:R-:W-:Y:S05]  /*1b110*/  BSYNC B1 ;  /* 0x0000000000017941 */ /* 0x000fea0003800000 */
.L_x_10106:
[----:B------:R-:W-:Y:S05]  /*1b120*/  @P2 BRA `(.L_x_10102) ;  /* 0x0000000400682947 */ /* 0x000fea0003800000 */
[----:B------:R-:W3:Y:S01]  /*1b130*/  LDL.LU R28, [R1+0x3c] ;  /* 0x00003c00011c7983 */ /* 0x000ee20000300800 */
[----:B------:R-:W4:Y:S01]  /*1b140*/  LDC R11, c[0x0][0xbe8] ;  /* 0x0002fa00ff0b7b82 */ /* 0x000f220000000800 */
[--C-:B--2---:R-:W-:Y:S01]  /*1b150*/  SHF.R.S32.HI R4, RZ, 0x1f, R30.reuse ;  /* 0x0000001fff047819 */ /* 0x104fe2000001141e */
        /* <DEDUP_REMOVED lines=8> */
[----:B------:R-:W2:Y:S01]  /*1b1e0*/  LDL.LU R13, [R1+0xc] ;  /* 0x00000c00010d7983 */ /* 0x000ea20000300800 */
[----:B----4-:R-:W-:Y:S01]  /*1b1f0*/  ISETP.NE.AND P0, PT, R11, 0x1, PT ;  /* 0x000000010b00780c */ /* 0x010fe20003f05270 */
[----:B-1----:R-:W-:Y:S01]  /*1b200*/  IMAD R2, R20, UR4, RZ ;  /* 0x0000000414027c24 */ /* 0x002fe2000f8e02ff */
        /* <DEDUP_REMOVED lines=10> */
[----:B------:R-:W1:Y:S01]  /*1b2b0*/  @P0 LDC R7, c[0x0][0xbec] ;  /* 0x0002fb00ff070b82 */ /* 0x000e620000000800 */
[----:B------:R-:W-:Y:S02]  /*1b2c0*/  IMAD.IADD R3, R3, 0x1, R5 ;  /* 0x0000000103037824 */ /* 0x000fe400078e0205 */
[----:B------:R-:W-:-:S05]  /*1b2d0*/  IMAD R4, R4, 0x60, R12 ;  /* 0x0000006004047824 */ /* 0x000fca00078e020c */
[----:B------:R-:W4:Y:S01]  /*1b2e0*/  @P0 LDC R9, c[0x0][0xbf0] ;  /* 0x0002fc00ff090b82 */ /* 0x000f220000000800 */
[----:B---3--:R-:W-:-:S04]  /*1b2f0*/  IMAD.WIDE.U32 R2, R28, UR4, R2 ;  /* 0x000000041c027c25 */ /* 0x008fc8000f8e0002 */
[----:B------:R-:W-:Y:S01]  /*1b300*/  IMAD R3, R28, UR5, R3 ;  /* 0x000000051c037c24 */ /* 0x000fe2000f8e0203 */
[----:B------:R-:W-:Y:S01]  /*1b310*/  ULDC.64 UR4, c[0x0][0xae0] ;  /* 0x0002b80000047ab9 */ /* 0x000fe20000000a00 */
[----:B------:R-:W-:-:S04]  /*1b320*/  IMAD.WIDE.U32 R2, R25, UR6, R2 ;  /* 0x0000000619027c25 */ /* 0x000fc8000f8e0002 */
[----:B--2---:R-:W-:-:S04]  /*1b330*/  IMAD.IADD R8, R13, 0x1, R4 ;  /* 0x000000010d087824 */ /* 0x004fc800078e0204 */
[----:B-1----:R-:W-:-:S04]  /*1b340*/  @P0 IMAD.HI.U32 R4, R8, R7, RZ ;  /* 0x0000000708040227 */ /* 0x002fc800078e00ff */
[----:B------:R-:W-:Y:S01]  /*1b350*/  IMAD.MOV.U32 R5, RZ, RZ, R8 ;  /* 0x000000ffff057224 */ /* 0x000fe200078e0008 */
[----:B----4-:R-:W-:Y:S01]  /*1b360*/  @P0 SHF.R.U32.HI R5, RZ, R9, R4 ;  /* 0x00000009ff050219 */ /* 0x010fe20000011604 */
        /* <DEDUP_REMOVED lines=13> */
[----:B------:R-:W-:Y:S02]  /*1b440*/  IMAD.IADD R0, R12, 0x1, R13 ;  /* 0x000000010c007824 */ /* 0x000fe400078e020d */
[----:B------:R-:W-:-:S02]  /*1b450*/  IMAD R5, R7, UR5, R4 ;  /* 0x0000000507057c24 */ /* 0x000fc4000f8e0204 */
[----:B------:R-:W-:Y:S01]  /*1b460*/  IMAD.WIDE.U32 R2, R7, UR4, R2 ;  /* 0x0000000407027c25 */ /* 0x000fe2000f8e0002 */
[----:B------:R-:W-:Y:S01]  /*1b470*/  ISETP.GE.AND P0, PT, R0, R11, PT ;  /* 0x0000000b0000720c */ /* 0x000fe20003f06270 */
[----:B------:R-:W-:Y:S02]  /*1b480*/  ULDC.64 UR4, c[0x0][0xa80] ;  /* 0x0002a00000047ab9 */ /* 0x000fe40000000a00 */
[----:B------:R-:W-:Y:S01]  /*1b490*/  IMAD.IADD R3, R3, 0x1, R5 ;  /* 0x0000000103037824 */ /* 0x000fe200078e0205 */
[----:B------:R-:W-:-:S04]  /*1b4a0*/  LEA R4, P1, R2, UR4, 0x1 ;  /* 0x0000000402047c11 */ /* 0x000fc8000f8208ff */
[----:B------:R-:W-:Y:S02]  /*1b4b0*/  LEA.HI.X R5, R2, UR5, R3, 0x1, P1 ;  /* 0x0000000502057c11 */ /* 0x000fe400088f0c03 */
[----:B------:R1:W2:Y:S04]  /*1b4c0*/  SHFL.IDX PT, R2, R4, RZ, 0x1c1f ;  /* 0x001c1fff04027589 */ /* 0x0002a800000e0000 */
[----:B------:R1:W3:Y:S01]  /*1b4d0*/  SHFL.IDX PT, R3, R5, RZ, 0x1c1f ;  /* 0x001c1fff05037589 */ /* 0x0002e200000e0000 */
[----:B------:R-:W-:Y:S05]  /*1b4e0*/  @P0 BRA `(.L_x_10109) ;  /* 0x0000000000300947 */ /* 0x000fea0003800000 */
[----:B------:R-:W-:Y:S02]  /*1b4f0*/  ULDC UR4, c[0x0][0xac8] ;  /* 0x0002b20000047ab9 */ /* 0x000fe40000000800 */
[----:B-----5:R-:W-:Y:S02]  /*1b500*/  ISETP.GE.AND P3, PT, R21, UR4, PT ;  /* 0x0000000415007c0c */ /* 0x020fe4000bf66270 */
[----:B------:R-:W-:Y:S02]  /*1b510*/  ISETP.GE.AND P4, PT, R10, UR4, PT ;  /* 0x000000040a007c0c */ /* 0x000fe4000bf86270 */
[----:B------:R-:W-:-:S09]  /*1b520*/  ISETP.GE.AND P2, PT, R27, UR4, PT ;  /* 0x000000041b007c0c */ /* 0x000fd2000bf46270 */
[-C--:B--2---:R-:W-:Y:S02]  /*1b530*/  @!P3 LEA R8, P0, R21, R2.reuse, 0x1 ;  /* 0x000000021508b211 */ /* 0x084fe400078008ff */
[C---:B------:R-:W-:Y:S02]  /*1b540*/  @!P4 LEA R12, P1, R10.reuse, R2, 0x1 ;  /* 0x000000020a0cc211 */ /* 0x040fe400078208ff */
[----:B---3--:R-:W-:Y:S01]  /*1b550*/  @!P2 IMAD.WIDE R6, R27, 0x2, R2 ;  /* 0x000000021b06a825 */ /* 0x008fe200078e0202 */
[-C--:B------:R-:W-:Y:S02]  /*1b560*/  @!P3 LEA.HI.X R9, R21, R3.reuse, R26, 0x1, P0 ;  /* 0x000000031509b211 */ /* 0x080fe400000f0c1a */
[----:B------:R-:W-:Y:S02]  /*1b570*/  @!P4 LEA.HI.X R13, R10, R3, R14, 0x1, P1 ;  /* 0x000000030a0dc211 */ /* 0x000fe400008f0c0e */
[----:B------:R4:W-:Y:S04]  /*1b580*/  @!P2 ST.E.128 desc[UR42][R6.64], RZ ;  /* 0x000000ff0600a985 */ /* 0x0009e8000c101d2a */
[----:B------:R4:W-:Y:S04]  /*1b590*/  @!P3 ST.E.128 desc[UR42][R8.64], RZ ;  /* 0x000000ff0800b985 */ /* 0x0009e8000c101d2a */
[----:B------:R4:W-:Y:S02]  /*1b5a0*/  @!P4 ST.E.128 desc[UR42][R12.64], RZ ;  /* 0x000000ff0c00c985 */ /* 0x0009e4000c101d2a */
.L_x_10109:
[----:B------:R-:W-:Y:S05]  /*1b5b0*/  BSYNC B1 ;  /* 0x0000000000017941 */ /* 0x000fea0003800000 */
.L_x_10108:
[----:B------:R-:W-:Y:S01]  /*1b5c0*/  VIADD R0, R0, 0x60 ;  /* 0x0000006000007836 */ /* 0x000fe20000000000 */
[----:B---3--:R3:W0:Y:S04]  /*1b5d0*/  SHFL.IDX PT, R3, R5, 0x1, 0x1c1f ;  /* 0x003c1f0005037f89 */ /* 0x00862800000e0000 */
[----:B------:R-:W-:Y:S01]  /*1b5e0*/  ISETP.GE.AND P0, PT, R0, R11, PT ;  /* 0x0000000b0000720c */ /* 0x000fe20003f06270 */
[----:B--2---:R3:W2:-:S12]  /*1b5f0*/  SHFL.IDX PT, R2, R4, 0x1, 0x1c1f ;  /* 0x003c1f0004027f89 */ /* 0x00469800000e0000 */
[----:B---3--:R-:W-:Y:S05]  /*1b600*/  @P0 BRA `(.L_x_10102) ;  /* 0x0000000000300947 */ /* 0x008fea0003800000 */
[----:B------:R-:W-:Y:S02]  /*1b610*/  ULDC UR4, c[0x0][0xac8] ;  /* 0x0002b20000047ab9 */ /* 0x000fe40000000800 */
[----:B-----5:R-:W-:Y:S02]  /*1b620*/  ISETP.GE.AND P3, PT, R21, UR4, PT ;  /* 0x0000000415007c0c */ /* 0x020fe4000bf66270 */
[----:B------:R-:W-:Y:S02]  /*1b630*/  ISETP.GE.AND P4, PT, R10, UR4, PT ;  /* 0x000000040a007c0c */ /* 0x000fe4000bf86270 */
[----:B------:R-:W-:-:S09]  /*1b640*/  ISETP.GE.AND P2, PT, R27, UR4, PT ;  /* 0x000000041b007c0c */ /* 0x000fd2000bf46270 */
[-C--:B--2-4-:R-:W-:Y:S02]  /*1b650*/  @!P3 LEA R6, P0, R21, R2.reuse, 0x1 ;  /* 0x000000021506b211 */ /* 0x094fe400078008ff */
[C---:B------:R-:W-:Y:S02]  /*1b660*/  @!P4 LEA R8, P1, R10.reuse, R2, 0x1 ;  /* 0x000000020a08c211 */ /* 0x040fe400078208ff */
[----:B01----:R-:W-:Y:S01]  /*1b670*/  @!P2 IMAD.WIDE R4, R27, 0x2, R2 ;  /* 0x000000021b04a825 */ /* 0x003fe200078e0202 */
[-C--:B------:R-:W-:Y:S02]  /*1b680*/  @!P3 LEA.HI.X R7, R21, R3.reuse, R26, 0x1, P0 ;  /* 0x000000031507b211 */ /* 0x080fe400000f0c1a */
[----:B------:R-:W-:Y:S02]  /*1b690*/  @!P4 LEA.HI.X R9, R10, R3, R14, 0x1, P1 ;  /* 0x000000030a09c211 */ /* 0x000fe400008f0c0e */
[----:B------:R3:W-:Y:S04]  /*1b6a0*/  @!P2 ST.E.128 desc[UR42][R4.64], RZ ;  /* 0x000000ff0400a985 */ /* 0x0007e8000c101d2a */
[----:B------:R3:W-:Y:S04]  /*1b6b0*/  @!P3 ST.E.128 desc[UR42][R6.64], RZ ;  /* 0x000000ff0600b985 */ /* 0x0007e8000c101d2a */
[----:B------:R3:W-:Y:S02]  /*1b6c0*/  @!P4 ST.E.128 desc[UR42][R8.64], RZ ;  /* 0x000000ff0800c985 */ /* 0x0007e4000c101d2a */
.L_x_10102:
[----:B------:R-:W-:Y:S05]  /*1b6d0*/  BSYNC B0 ;  /* 0x0000000000007941 */ /* 0x000fea0003800000 */
.L_x_10096:
[----:B0-----:R-:W2:Y:S01]  /*1b6e0*/  LDL R0, [R1+0x4c] ;  /* 0x00004c0001007983 */ /* 0x001ea20000100800 */
[----:B------:R-:W-:Y:S02]  /*1b6f0*/  ULDC UR4, c[0x0][0xc3c] ;  /* 0x00030f0000047ab9 */ /* 0x000fe40000000800 */
[----:B--2---:R-:W-:-:S13]  /*1b700*/  ISETP.GE.AND P0, PT, R0, UR4, PT ;  /* 0x0000000400007c0c */ /* 0x004fda000bf06270 */
[----:B------:R-:W-:Y:S05]  /*1b710*/  @!P0 BRA `(.L_x_10110) ;  /* 0xfffffe5800b88947 */ /* 0x000fea000383ffff */
[----:B------:R-:W-:Y:S05]  /*1b720*/  BRA `(.L_x_9911) ;  /* 0x0000008000847947 */ /* 0x000fea0003800000 */
.L_x_9909:
        /* <DEDUP_REMOVED lines=13> */
[----:B------:R-:W0:Y:S01]  /*1b800*/  LDS.128 R24, [UR4+0x19cd0] ;  /* 0x019cd004ff187984 */ /* 0x000e220008000c00 */
[----:B------:R-:W-:Y:S06]  /*1b810*/  BAR.ARV 0x4, 0x200 ;  /* 0x0108000000007b1d */ /* 0x000fec0000002000 */
[----:B------:R-:W-:Y:S05]  /*1b820*/  BRA `(.L_x_10112) ;  /* 0x0000000c008c7947 */ /* 0x000fea0003800000 */
.L_x_10111:
[----:B------:R-:W0:Y:S01]  /*1b830*/  S2R R0, SR_TID.X ;  /* 0x0000000000007919 */ /* 0x000e220000002100 */
[----:B------:R-:W-:Y:S01]  /*1b840*/  ULDC UR4, c[0x0][0xc3c] ;  /* 0x00030f0000047ab9 */ /* 0x000fe20000000800 */
[----:B------:R-:W-:Y:S01]  /*1b850*/  IMAD.MOV.U32 R8, RZ, RZ, RZ ;  /* 0x000000ffff087224 */ /* 0x000fe200078e00ff */
        /* <DEDUP_REMOVED lines=8> */
[----:B------:R-:W3:Y:S01]  /*1b8e0*/  @!P1 LDG.E R25, desc[UR42][R4.64] ;  /* 0x0000002a04199981 */ /* 0x000ee2000c1e1900 */
[----:B--2---:R-:W-:-:S05]  /*1b8f0*/  @!P1 IMAD.WIDE.U32 R2, R0, 0x4, R2 ;  /* 0x0000000400029825 */ /* 0x004fca00078e0002 */
        /* <DEDUP_REMOVED lines=25> */
[----:B-1----:R-:W-:Y:S01]  /*1ba90*/  ISETP.GT.AND P6, PT, R7, UR6, PT ;  /* 0x0000000607007c0c */ /* 0x002fe2000bfc4270 */
[----:B------:R-:W-:-:S12]  /*1baa0*/  IMAD.MOV.U32 R4, RZ, RZ, R7 ;  /* 0x000000ffff047224 */ /* 0x000fd800078e0007 */
[----:B------:R-:W-:Y:S05]  /*1bab0*/  @P6 BRA `(.L_x_10113) ;  /* 0x0000000000a06947 */ /* 0x000fea0003800000 */
[----:B------:R-:W-:Y:S01]  /*1bac0*/  IMAD.MOV.U32 R7, RZ, RZ, R4 ;  /* 0x000000ffff077224 */ /* 0x000fe200078e0004 */
[----:B------:R-:W-:Y:S01]  /*1bad0*/  UMOV UR4, URZ ;  /* 0x0000003f00047c82 */ /* 0x000fe20008000000 */
[----:B------:R-:W-:-:S05]  /*1bae0*/  ULDC UR5, c[0x0][0xc38] ;  /* 0x00030e0000057ab9 */ /* 0x000fca0000000800 */
.L_x_10115:
        /* <DEDUP_REMOVED lines=37> */
.L_x_10113:
        /* <DEDUP_REMOVED lines=8> */
[----:B------:R1:W2:Y:S01]  /*1bdc0*/  SHFL.IDX PT, R25, R25, R27, 0x1f ;  /* 0x00001f1b19197589 */ /* 0x0002a200000e0000 */
[----:B0-----:R-:W-:-:S07]  /*1bdd0*/  ISETP.NE.AND P1, PT, R8, 0x1, PT ;  /* 0x000000010800780c */ /* 0x001fce0003f25270 */
[----:B-1----:R-:W-:Y:S06]  /*1bde0*/  @!P0 BRA `(.L_x_10116) ;  /* 0x0000000000088947 */ /* 0x002fec0003800000 */
[----:B------:R-:W-:-:S05]  /*1bdf0*/  VIADD R3, R27, 0xffffffff ;  /* 0xffffffff1b037836 */ /* 0x000fca0000000000 */
[----:B------:R0:W1:Y:S02]  /*1be00*/  SHFL.IDX PT, R24, R2, R3, 0x1f ;  /* 0x00001f0302187589 */ /* 0x00006400000e0000 */
.L_x_10116:
[----:B-1----:R-:W-:Y:S02]  /*1be10*/  IMAD R24, R24, UR5, R5 ;  /* 0x0000000518187c24 */ /* 0x002fe4000f8e0205 */
[----:B------:R-:W-:-:S03]  /*1be20*/  VIADD R27, R27, UR4 ;  /* 0x000000041b1b7c36 */ /* 0x000fc60008000000 */
[----:B------:R-:W-:Y:S01]  /*1be30*/  IADD3 R4, -R24, UR6, RZ ;  /* 0x0000000618047c10 */ /* 0x000fe2000fffe1ff */
[----:B------:R-:W-:Y:S06]  /*1be40*/  @!P1 BRA `(.L_x_10117) ;  /* 0x0000000000e49947 */ /* 0x000fec0003800000 */
[-C--:B--2---:R-:W-:Y:S02]  /*1be50*/  IABS R7, R25.reuse ;  /* 0x0000001900077213 */ /* 0x084fe40000000000 */
[----:B------:R-:W-:Y:S02]  /*1be60*/  IABS R5, R8 ;  /* 0x0000000800057213 */ /* 0x000fe40000000000 */
[----:B------:R-:W1:Y:S08]  /*1be70*/  I2F.RP R9, R7 ;  /* 0x0000000700097306 */ /* 0x000e700000209400 */
[----:B-1----:R-:W0:Y:S02]  /*1be80*/  MUFU.RCP R9, R9 ;  /* 0x0000000900097308 */ /* 0x002e240000001000 */
[----:B0-----:R-:W-:Y:S01]  /*1be90*/  VIADD R2, R9, 0xffffffe ;  /* 0x0ffffffe09027836 */ /* 0x001fe20000000000 */
[----:B------:R-:W-:-:S05]  /*1bea0*/  IABS R9, R25 ;  /* 0x0000001900097213 */ /* 0x000fca0000000000 */
[----:B------:R0:W1:Y:S01]  /*1beb0*/  F2I.FTZ.U32.TRUNC.NTZ R3, R2 ;  /* 0x0000000200037305 */ /* 0x000062000021f000 */
[----:B------:R-:W-:Y:S02]  /*1bec0*/  IMAD.MOV R9, RZ, RZ, -R9 ;  /* 0x000000ffff097224 */ /* 0x000fe400078e0a09 */
[----:B0-----:R-:W-:Y:S02]  /*1bed0*/  IMAD.MOV.U32 R2, RZ, RZ, RZ ;  /* 0x000000ffff027224 */ /* 0x001fe400078e00ff */
[----:B-1----:R-:W-:-:S04]  /*1bee0*/  IMAD.MOV R10, RZ, RZ, -R3 ;  /* 0x000000ffff0a7224 */ /* 0x002fc800078e0a03 */
[----:B------:R-:W-:Y:S01]  /*1bef0*/  IMAD R11, R10, R7, RZ ;  /* 0x000000070a0b7224 */ /* 0x000fe200078e02ff */
[----:B------:R-:W-:-:S03]  /*1bf00*/  IABS R10, R4 ;  /* 0x00000004000a7213 */ /* 0x000fc60000000000 */
[----:B------:R-:W-:Y:S02]  /*1bf10*/  IMAD.HI.U32 R3, R3, R11, R2 ;  /* 0x0000000b03037227 */ /* 0x000fe400078e0002 */
[----:B------:R-:W0:Y:S04]  /*1bf20*/  I2F.RP R11, R5 ;  /* 0x00000005000b7306 */ /* 0x000e280000209400 */
[----:B------:R-:W-:-:S04]  /*1bf30*/  IMAD.HI.U32 R2, R3, R10, RZ ;  /* 0x0000000a03027227 */ /* 0x000fc800078e00ff */
[----:B------:R-:W-:-:S05]  /*1bf40*/  IMAD R10, R2, R9, R10 ;  /* 0x00000009020a7224 */ /* 0x000fca00078e020a */
        /* <DEDUP_REMOVED lines=14> */
[----:B0-----:R-:W-:-:S04]  /*1c030*/  IMAD.MOV R9, RZ, RZ, -R3 ;  /* 0x000000ffff097224 */ /* 0x001fc800078e0a03 */
[----:B------:R-:W-:-:S04]  /*1c040*/  IMAD.MOV.U32 R2, RZ, RZ, R9 ;  /* 0x000000ffff027224 */ /* 0x000fc800078e0009 */
[----:B------:R-:W-:Y:S02]  /*1c050*/  IMAD R9, R2, R5, RZ ;  /* 0x0000000502097224 */ /* 0x000fe400078e02ff */
[----:B------:R-:W-:-:S04]  /*1c060*/  IMAD.MOV.U32 R2, RZ, RZ, RZ ;  /* 0x000000ffff027224 */ /* 0x000fc800078e00ff */
[----:B------:R-:W-:Y:S01]  /*1c070*/  IMAD.HI.U32 R2, R3, R9, R2 ;  /* 0x0000000903027227 */ /* 0x000fe200078e0002 */
[----:B------:R-:W-:Y:S02]  /*1c080*/  IABS R9, R8 ;  /* 0x0000000800097213 */ /* 0x000fe40000000000 */
[----:B------:R-:W-:-:S03]  /*1c090*/  IABS R3, R7 ;  /* 0x0000000700037213 */ /* 0x000fc60000000000 */
[----:B------:R-:W-:Y:S02]  /*1c0a0*/  IMAD.MOV R10, RZ, RZ, -R9 ;  /* 0x000000ffff0a7224 */ /* 0x000fe400078e0a09 */
[----:B------:R-:W-:-:S04]  /*1c0b0*/  IMAD.HI.U32 R2, R2, R3, RZ ;  /* 0x0000000302027227 */ /* 0x000fc800078e00ff */
[----:B------:R-:W-:Y:S01]  /*1c0c0*/  IMAD R10, R2, R10, R3 ;  /* 0x0000000a020a7224 */ /* 0x000fe200078e0203 */
[----:B------:R-:W-:-:S04]  /*1c0d0*/  LOP3.LUT R3, R7, R8, RZ, 0x3c, !PT ;  /* 0x0000000807037212 */ /* 0x000fc800078e3cff */
[----:B------:R-:W-:Y:S02]  /*1c0e0*/  ISETP.GT.U32.AND P1, PT, R5, R10, PT ;  /* 0x0000000a0500720c */ /* 0x000fe40003f24070 */
[----:B------:R-:W-:Y:S01]  /*1c0f0*/  ISETP.GE.AND P2, PT, R3, RZ, PT ;  /* 0x000000ff0300720c */ /* 0x000fe20003f46270 */
[----:B------:R-:W-:-:S10]  /*1c100*/  IMAD.MOV R3, RZ, RZ, -R7 ;  /* 0x000000ffff037224 */ /* 0x000fd400078e0a07 */
[----:B------:R-:W-:Y:S02]  /*1c110*/  @!P1 IMAD.IADD R10, R10, 0x1, -R5 ;  /* 0x000000010a0a9824 */ /* 0x000fe400078e0a05 */
[----:B------:R-:W-:Y:S01]  /*1c120*/  @!P1 VIADD R2, R2, 0x1 ;  /* 0x0000000102029836 */ /* 0x000fe20000000000 */
[----:B------:R-:W-:Y:S02]  /*1c130*/  ISETP.NE.AND P1, PT, R8, RZ, PT ;  /* 0x000000ff0800720c */ /* 0x000fe40003f25270 */
[----:B------:R-:W-:-:S13]  /*1c140*/  ISETP.GE.U32.AND P0, PT, R10, R5, PT ;  /* 0x000000050a00720c */ /* 0x000fda0003f06070 */
[----:B------:R-:W-:-:S04]  /*1c150*/  @P0 VIADD R2, R2, 0x1 ;  /* 0x0000000102020836 */ /* 0x000fc80000000000 */
[----:B------:R-:W-:Y:S01]  /*1c160*/  @!P2 IMAD.MOV R2, RZ, RZ, -R2 ;  /* 0x000000ffff02a224 */ /* 0x000fe200078e0a02 */
[----:B------:R-:W-:-:S05]  /*1c170*/  @!P1 LOP3.LUT R2, RZ, R8, RZ, 0x33, !PT ;  /* 0x00000008ff029212 */ /* 0x000fca00078e33ff */
[----:B------:R-:W-:-:S04]  /*1c180*/  IMAD.MOV R5, RZ, RZ, -R2 ;  /* 0x000000ffff057224 */ /* 0x000fc800078e0a02 */
[C---:B------:R-:W-:Y:S02]  /*1c190*/  IMAD R7, R8.reuse, R5, R7 ;  /* 0x0000000508077224 */ /* 0x040fe400078e0207 */
[----:B------:R-:W-:Y:S02]  /*1c1a0*/  IMAD R8, R8, 0x1000000, R2 ;  /* 0x0100000008087824 */ /* 0x000fe400078e0202 */
[----:B------:R-:W-:Y:S02]  /*1c1b0*/  IMAD R2, R25, R3, R4 ;  /* 0x0000000319027224 */ /* 0x000fe400078e0204 */
[----:B------:R-:W-:Y:S01]  /*1c1c0*/  IMAD R26, R7, 0x10000, R8 ;  /* 0x00010000071a7824 */ /* 0x000fe200078e0208 */
[----:B------:R-:W-:Y:S06]  /*1c1d0*/  BRA `(.L_x_10118) ;  /* 0x0000000000f07947 */ /* 0x000fec0003800000 */
.L_x_10117:
[----:B0-----:R-:W0:Y:S02]  /*1c1e0*/  LDC.64 R2, c[0x0][0xc90] ;  /* 0x00032400ff027b82 */ /* 0x001e240000000a00 */
        /* <DEDUP_REMOVED lines=32> */
[----:B------:R-:W-:Y:S02]  /*1c3f0*/  VIADDMNMX R8, R3, UR5, R8, PT ;  /* 0x0000000503087c46 */ /* 0x000fe4000b800108 */
[----:B------:R-:W-:-:S02]  /*1c400*/  IADD3 R7, R7, 0x1000000, R11 ;  /* 0x0100000007077810 */ /* 0x000fc40007ffe00b */
[-C--:B------:R-:W-:Y:S01]  /*1c410*/  IABS R9, R8.reuse ;  /* 0x0000000800097213 */ /* 0x080fe20000000000 */
[----:B------:R-:W-:Y:S01]  /*1c420*/  IMAD.MOV R26, RZ, RZ, -R8 ;  /* 0x000000ffff1a7224 */ /* 0x000fe200078e0a08 */
[----:B------:R-:W-:Y:S02]  /*1c430*/  IABS R4, R8 ;  /* 0x0000000800047213 */ /* 0x000fe40000000000 */
[----:B------:R-:W0:Y:S03]  /*1c440*/  I2F.RP R10, R9 ;  /* 0x00000009000a7306 */ /* 0x000e260000209400 */
[----:B------:R-:W-:-:S05]  /*1c450*/  IMAD.MOV R4, RZ, RZ, -R4 ;  /* 0x000000ffff047224 */ /* 0x000fca00078e0a04 */
[----:B0-----:R-:W0:Y:S02]  /*1c460*/  MUFU.RCP R10, R10 ;  /* 0x0000000a000a7308 */ /* 0x001e240000001000 */
[----:B0-----:R-:W-:-:S06]  /*1c470*/  VIADD R3, R10, 0xffffffe ;  /* 0x0ffffffe0a037836 */ /* 0x001fcc0000000000 */
[----:B------:R-:W0:Y:S02]  /*1c480*/  F2I.FTZ.U32.TRUNC.NTZ R3, R3 ;  /* 0x0000000300037305 */ /* 0x000e24000021f000 */
[----:B0-----:R-:W-:-:S04]  /*1c490*/  IMAD.MOV R12, RZ, RZ, -R3 ;  /* 0x000000ffff0c7224 */ /* 0x001fc800078e0a03 */
[----:B------:R-:W-:-:S04]  /*1c4a0*/  IMAD R5, R12, R9, RZ ;  /* 0x000000090c057224 */ /* 0x000fc800078e02ff */
[----:B------:R-:W-:Y:S01]  /*1c4b0*/  IMAD.HI.U32 R2, R3, R5, R2 ;  /* 0x0000000503027227 */ /* 0x000fe200078e0002 */
        /* <DEDUP_REMOVED lines=13> */
[----:B------:R-:W-:-:S07]  /*1c590*/  IMAD R26, R2, R26, R7 ;  /* 0x0000001a021a7224 */ /* 0x000fce00078e0207 */
.L_x_10118:
[----:B------:R-:W-:-:S05]  /*1c5a0*/  LOP3.LUT R2, RZ, R2, RZ, 0x33, !PT ;  /* 0x00000002ff027212 */ /* 0x000fca00078e33ff */
[----:B------:R-:W-:Y:S01]  /*1c5b0*/  IMAD.IADD R25, R25, 0x1, R2 ;  /* 0x0000000119197824 */ /* 0x000fe200078e0202 */
[----:B------:R-:W-:Y:S06]  /*1c5c0*/  BRA `(.L_x_10119) ;  /* 0x00000000000c7947 */ /* 0x000fec0003800000 */
.L_x_10114:
[----:B------:R-:W-:Y:S02]  /*1c5d0*/  IMAD.MOV.U32 R25, RZ, RZ, RZ ;  /* 0x000000ffff197224 */ /* 0x000fe400078e00ff */
[----:B------:R-:W-:Y:S02]  /*1c5e0*/  IMAD.U32 R24, RZ, RZ, UR6 ;  /* 0x00000006ff187e24 */ /* 0x000fe4000f8e00ff */
[----:B------:R-:W-:-:S07]  /*1c5f0*/  IMAD.MOV.U32 R26, RZ, RZ, RZ ;  /* 0x000000ffff1a7224 */ /* 0x000fce00078e00ff */
.L_x_10119:
[----:B------:R-:W-:-:S13]  /*1c600*/  ISETP.NE.AND P0, PT, R0, RZ, PT ;  /* 0x000000ff0000720c */ /* 0x000fda0003f05270 */
[----:B------:R-:W0:Y:S01]  /*1c610*/  @!P0 S2R R3, SR_CgaCtaId ;  /* 0x0000000000038919 */ /* 0x000e220000008800 */
[----:B------:R-:W-:-:S04]  /*1c620*/  @!P0 MOV R0, 0x400 ;  /* 0x0000040000008802 */ /* 0x000fc80000000f00 */
[----:B0-----:R-:W-:-:S05]  /*1c630*/  @!P0 LEA R0, R3, R0, 0x18 ;  /* 0x0000000003008211 */ /* 0x001fca00078ec0ff */
[----:B------:R1:W-:Y:S01]  /*1c640*/  @!P0 STS.128 [R0+0x19cd0], R24 ;  /* 0x019cd01800008388 */ /* 0x0003e20000000c00 */
[----:B------:R-:W-:Y:S06]  /*1c650*/  BAR.ARV 0x5, 0x200 ;  /* 0x0148000000007b1d */ /* 0x000fec0000002000 */
.L_x_10112:
[----:B-1----:R-:W-:Y:S01]  /*1c660*/  IMAD.MOV.U32 R0, RZ, RZ, 0x1 ;  /* 0x00000001ff007424 */ /* 0x002fe200078e00ff */
[----:B------:R-:W-:Y:S01]  /*1c670*/  ULDC UR4, c[0x0][0xc3c] ;  /* 0x00030f0000047ab9 */ /* 0x000fe20000000800 */
[----:B------:R-:W-:Y:S01]  /*1c680*/  IMAD.MOV.U32 R23, RZ, RZ, RZ ;  /* 0x000000ffff177224 */ /* 0x000fe200078e00ff */
[----:B0-----:R-:W-:Y:S02]  /*1c690*/  ISETP.GE.AND P0, PT, R27, UR4, PT ;  /* 0x000000041b007c0c */ /* 0x001fe4000bf06270 */
[----:B------:R0:W-:Y:S04]  /*1c6a0*/  STL [R1], R0 ;  /* 0x0000000001007387 */ /* 0x0001e80000100800 */
[----:B------:R0:W-:Y:S07]  /*1c6b0*/  STL [R1+0x48], RZ ;  /* 0x000048ff01007387 */ /* 0x0001ee0000100800 */
[----:B------:R-:W-:Y:S05]  /*1c6c0*/  @P0 BRA `(.L_x_10120) ;  /* 0x0000006c00a00947 */ /* 0x000fea0003800000 */
[----:B------:R-:W1:Y:S01]  /*1c6d0*/  S2R R13, SR_TID.X ;  /* 0x00000000000d7919 */ /* 0x000e620000002100 */
[----:B------:R-:W2:Y:S01]  /*1c6e0*/  S2UR UR5, SR_CgaCtaId ;  /* 0x00000000000579c3 */ /* 0x000ea20000008800 */
[----:B------:R-:W-:Y:S01]  /*1c6f0*/  UMOV UR4, 0x400 ;  /* 0x0000040000047882 */ /* 0x000fe20000000000 */
[----:B------:R-:W-:Y:S01]  /*1c700*/  BSSY B7, `(.L_x_10120) ;  /* 0x00006e4000077945 */ /* 0x000fe20003800000 */
[----:B------:R-:W-:Y:S01]  /*1c710*/  IMAD.MOV.U32 R29, RZ, RZ, RZ ;  /* 0x000000ffff1d7224 */ /* 0x000fe200078e00ff */
[----:B------:R-:W-:Y:S01]  /*1c720*/  ULDC.64 UR40, c[0x0][0x198] ;  /* 0x0000660000287ab9 */ /* 0x000fe20000000a00 */
[----:B------:R-:W-:Y:S01]  /*1c730*/  IMAD.MOV.U32 R23, RZ, RZ, RZ ;  /* 0x000000ffff177224 */ /* 0x000fe200078e00ff */
[----:B------:R-:W-:Y:S02]  /*1c740*/  ULOP3.LUT UR36, UR37, 0x1, URZ, 0xfc, !UPT ;  /* 0x0000000125247892 */ /* 0x000fe4000f8efc3f */
[----:B------:R-:W-:Y:S01]  /*1c750*/  ULOP3.LUT UR39, UR37, 0x2, URZ, 0xfc, !UPT ;  /* 0x0000000225277892 */ /* 0x000fe2000f8efc3f */
[----:B------:R-:W-:Y:S01]  /*1c760*/  ULDC UR38, c[0x0][0xc] ;  /* 0x0000030000267ab9 */ /* 0x000fe20000000800 */
[----:B--2---:R-:W-:-:S06]  /*1c770*/  ULEA UR4, UR5, UR4, 0x18 ;  /* 0x0000000405047291 */ /* 0x004fcc000f8ec03f */
[----:B------:R-:W-:Y:S01]  /*1c780*/  IMAD.U32 R19, RZ, RZ, UR4 ;  /* 0x00000004ff137e24 */ /* 0x000fe2000f8e00ff */
[C---:B-1----:R-:W-:Y:S01]  /*1c790*/  LOP3.LUT R12, R13.reuse, 0x7f, RZ, 0xc0, !PT ;  /* 0x0000007f0d0c7812 */ /* 0x042fe200078ec0ff */
[C---:B------:R-:W-:Y:S01]  /*1c7a0*/  IMAD.SHL.U32 R2, R13.reuse, 0x20, RZ ;  /* 0x000000200d027824 */ /* 0x040fe200078e00ff */
[----:B------:R-:W-:Y:S01]  /*1c7b0*/  SHF.R.U32.HI R3, RZ, 0x1, R13 ;  /* 0x00000001ff037819 */ /* 0x000fe2000001160d */
[C---:B0-----:R-:W-:Y:S01]  /*1c7c0*/  IMAD.SHL.U32 R0, R13.reuse, 0x10, RZ ;  /* 0x000000100d007824 */ /* 0x041fe200078e00ff */
[C---:B------:R-:W-:Y:S01]  /*1c7d0*/  LOP3.LUT P0, RZ, R13.reuse, 0x4, RZ, 0xc0, !PT ;  /* 0x000000040dff7812 */ /* 0x040fe2000780c0ff */
[----:B------:R-:W-:Y:S01]  /*1c7e0*/  IMAD.SHL.U32 R5, R12, 0x10, RZ ;  /* 0x000000100c057824 */ /* 0x000fe200078e00ff */
[C---:B------:R-:W-:Y:S01]  /*1c7f0*/  LOP3.LUT R28, R2.reuse, 0x360, RZ, 0xc0, !PT ;  /* 0x00000360021c7812 */ /* 0x040fe200078ec0ff */
[C---:B------:R-:W-:Y:S01]  /*1c800*/  IMAD.SHL.U32 R7, R13.reuse, 0x2, RZ ;  /* 0x000000020d077824 */ /* 0x040fe200078e00ff */
[----:B------:R-:W-:Y:S01]  /*1c810*/  LOP3.LUT R2, R2, 0x80, RZ, 0xc0, !PT ;  /* 0x0000008002027812 */ /* 0x000fe200078ec0ff */
[----:B------:R-:W-:Y:S01]  /*1c820*/  IMAD.SHL.U32 R11, R13, 0x4, RZ ;  /* 0x000000040d0b7824 */ /* 0x000fe200078e00ff */
[----:B------:R-:W-:-:S02]  /*1c830*/  LOP3.LUT R8, R0, 0x60, RZ, 0xc0, !PT ;  /* 0x0000006000087812 */ /* 0x000fc400078ec0ff */
[----:B------:R-:W-:Y:S02]  /*1c840*/  LOP3.LUT R4, R0, 0x90, RZ, 0xc0, !PT ;  /* 0x0000009000047812 */ /* 0x000fe400078ec0ff */
[----:B------:R-:W-:Y:S02]  /*1c850*/  LOP3.LUT R2, R2, 0x10, R3, 0xf8, !PT ;  /* 0x0000001002027812 */ /* 0x000fe400078ef803 */
[----:B------:R-:W-:Y:S02]  /*1c860*/  LOP3.LUT R3, R3, 0x20, RZ, 0xc0, !PT ;  /* 0x0000002003037812 */ /* 0x000fe400078ec0ff */
[----:B------:R-:W-:Y:S02]  /*1c870*/  LOP3.LUT R9, R8, 0x700, R5, 0xf8, !PT ;  /* 0x0000070008097812 */ /* 0x000fe400078ef805 */
[----:B------:R-:W-:Y:S01]  /*1c880*/  LOP3.LUT R8, R4, 0x10, R7, 0x78, !PT ;  /* 0x0000001004087812 */ /* 0x000fe200078e7807 */
[----:B------:R-:W-:Y:S01]  /*1c890*/  IMAD.SHL.U32 R4, R13, 0x80, RZ ;  /* 0x000000800d047824 */ /* 0x000fe200078e00ff */
[----:B------:R-:W-:Y:S01]  /*1c8a0*/  LOP3.LUT R28, R28, 0x400, R5, 0xf8, !PT ;  /* 0x000004001c1c7812 */ /* 0x000fe200078ef805 */
[----:B------:R-:W-:Y:S01]  /*1c8b0*/  IMAD.SHL.U32 R7, R6, 0x800, RZ ;  /* 0x0000080006077824 */ /* 0x000fe200078e00ff */
[----:B------:R-:W-:-:S02]  /*1c8c0*/  LOP3.LUT R5, R3, 0x10, R13, 0xf8, !PT ;  /* 0x0000001003057812 */ /* 0x000fc400078ef80d */
[----:B------:R-:W-:Y:S02]  /*1c8d0*/  LOP3.LUT R6, R4, 0x400, RZ, 0xc0, !PT ;  /* 0x0000040004067812 */ /* 0x000fe400078ec0ff */
[----:B------:R-:W-:Y:S02]  /*1c8e0*/  LOP3.LUT R5, R5, 0x380, R4, 0xf8, !PT ;  /* 0x0000038005057812 */ /* 0x000fe400078ef804 */
[----:B------:R-:W-:Y:S01]  /*1c8f0*/  LOP3.LUT R3, R2, 0x10, R11, 0x78, !PT ;  /* 0x0000001002037812 */ /* 0x000fe200078e780b */
[----:B------:R-:W-:Y:S01]  /*1c900*/  IMAD.SHL.U32 R2, R13, 0x40, RZ ;  /* 0x000000400d027824 */ /* 0x000fe200078e00ff */
[----:B------:R-:W-:Y:S02]  /*1c910*/  LOP3.LUT R6, R6, 0x800, R7, 0xf8, !PT ;  /* 0x0000080006067812 */ /* 0x000fe400078ef807 */
[----:B------:R-:W-:Y:S02]  /*1c920*/  LOP3.LUT R5, R5, 0x70, R0, 0x78, !PT ;  /* 0x0000007005057812 */ /* 0x000fe400078e7800 */
[----:B------:R-:W-:-:S02]  /*1c930*/  LOP3.LUT R8, R9, R8, RZ, 0xfc, !PT ;  /* 0x0000000809087212 */ /* 0x000fc400078efcff */
[----:B------:R-:W-:Y:S02]  /*1c940*/  SHF.R.U32.HI R4, RZ, 0x1, R12 ;  /* 0x00000001ff047819 */ /* 0x000fe4000001160c */
[----:B------:R-:W-:Y:S01]  /*1c950*/  LOP3.LUT R10, R6, R5, RZ, 0xfc, !PT ;  /* 0x00000005060a7212 */ /* 0x000fe200078efcff */
[----:B------:R-:W-:Y:S01]  /*1c960*/  IMAD.MOV.U32 R5, RZ, RZ, 0x1 ;  /* 0x00000001ff057424 */ /* 0x000fe200078e00ff */
[----:B------:R-:W-:Y:S01]  /*1c970*/  LOP3.LUT R4, R4, 0x40, R2, 0xf8, !PT ;  /* 0x0000004004047812 */ /* 0x000fe200078ef802 */
[----:B------:R-:W-:Y:S01]  /*1c980*/  IMAD.IADD R2, R19, 0x1, R8 ;  /* 0x0000000113027824 */ /* 0x000fe200078e0208 */
[----:B------:R-:W-:Y:S01]  /*1c990*/  LOP3.LUT R28, R28, R3, RZ, 0xfc, !PT ;  /* 0x000000031c1c7212 */ /* 0x000fe200078efcff */
[----:B------:R-:W-:Y:S01]  /*1c9a0*/  STL [R1+0x4], R10 ;  /* 0x0000040a01007387 */ /* 0x000fe20000100800 */
[----:B------:R-:W-:Y:S01]  /*1c9b0*/  VIADD R3, R10, 0x40 ;  /* 0x000000400a037836 */ /* 0x000fe20000000000 */
[----:B------:R-:W-:Y:S01]  /*1c9c0*/  LOP3.LUT R0, R0, 0x10, RZ, 0xc0, !PT ;  /* 0x0000001000007812 */ /* 0x000fe200078ec0ff */
[----:B------:R-:W-:Y:S01]  /*1c9d0*/  @P0 VIADD R3, R10, 0xffffffc0 ;  /* 0xffffffc00a030836 */ /* 0x000fe20000000000 */
[----:B------:R-:W-:Y:S02]  /*1c9e0*/  STL [R1+0x8], R5 ;  /* 0x0000080501007387 */ /* 0x000fe40000100800 */
[----:B------:R-:W-:-:S02]  /*1c9f0*/  LOP3.LUT R4, R0, 0x20, RZ, 0xfc, !PT ;  /* 0x0000002000047812 */ /* 0x000fc400078efcff */
[----:B------:R0:W-:Y:S04]  /*1ca00*/  STL [R1+0x28], R2 ;  /* 0x0000280201007387 */ /* 0x0001e80000100800 */
[----:B------:R-:W-:Y:S04]  /*1ca10*/  STL [R1+0x48], RZ ;  /* 0x000048ff01007387 */ /* 0x000fe80000100800 */
[----:B------:R1:W-:Y:S01]  /*1ca20*/  STL [R1+0x14], R3 ;  /* 0x0000140301007387 */ /* 0x0003e20000100800 */
[----:B0-----:R-:W-:-:S05]  /*1ca30*/  IMAD.MOV.U32 R2, RZ, RZ, 0x1 ;  /* 0x00000001ff027424 */ /* 0x001fca00078e00ff */
[----:B------:R0:W-:Y:S01]  /*1ca40*/  STL [R1], R2 ;  /* 0x0000000201007387 */ /* 0x0001e20000100800 */
[----:B-1----:R-:W-:Y:S02]  /*1ca50*/  LOP3.LUT R3, R0, 0x40, RZ, 0xfc, !PT ;  /* 0x0000004000037812 */ /* 0x002fe400078efcff */
[C---:B------:R-:W-:Y:S02]  /*1ca60*/  LOP3.LUT R0, R28.reuse, 0x2800, RZ, 0xfc, !PT ;  /* 0x000028001c007812 */ /* 0x040fe400078efcff */
[----:B0-----:R-:W-:-:S07]  /*1ca70*/  LOP3.LUT R2, R28, 0x1800, RZ, 0xfc, !PT ;  /* 0x000018001c027812 */ /* 0x001fce00078efcff */
.L_x_10256:
[----:B------:R-:W-:Y:S05]  /*1ca80*/  YIELD ;  /* 0x0000000000007946 */ /* 0x000fea0003800000 */
[----:B------:R-:W-:Y:S01]  /*1ca90*/  ULDC.64 UR4, c[0x0][0xa28] ;  /* 0x00028a0000047ab9 */ /* 0x000fe20000000a00 */
[----:B------:R-:W-:Y:S02]  /*1caa0*/  CS2R R6, SRZ ;  /* 0x0000000000067805 */ /* 0x000fe4000001ff00 */
[----:B------:R-:W-:Y:S01]  /*1cab0*/  ISETP.NE.U32.AND P0, PT, RZ, UR4, PT ;  /* 0x00000004ff007c0c */ /* 0x000fe2000bf05070 */
[----:B0-----:R-:W0:Y:S01]  /*1cac0*/  LDC.64 R10, c[0x0][0xa00] ;  /* 0x00028000ff0a7b82 */ /* 0x001e220000000a00 */
[----:B------:R-:W-:Y:S01]  /*1cad0*/  IMAD.MOV.U32 R0, RZ, RZ, RZ ;  /* 0x000000ffff007224 */ /* 0x000fe200078e00ff */
[----:B------:R-:W-:Y:S01]  /*1cae0*/  ULDC.64 UR6, c[0x0][0xa08] ;  /* 0x0002820000067ab9 */ /* 0x000fe20000000a00 */
[----:B------:R-:W-:Y:S01]  /*1caf0*/  ISETP.NE.AND.EX P0, PT, RZ, UR5, PT, P0 ;  /* 0x00000005ff007c0c */ /* 0x000fe2000bf05300 */
[----:B------:R-:W-:Y:S01]  /*1cb00*/  ULDC.64 UR4, c[0x0][0xa18] ;  /* 0x0002860000047ab9 */ /* 0x000fe20000000a00 */
[----:B------:R-:W-:-:S03]  /*1cb10*/  ULDC.64 UR8, c[0x0][0xa10] ;  /* 0x0002840000087ab9 */ /* 0x000fc60000000a00 */
[----:B-1----:R-:W1:Y:S08]  /*1cb20*/  LDC.64 R4, c[0x0][0xa08] ;  /* 0x00028200ff047b82 */ /* 0x002e700000000a00 */
[----:B--23--:R-:W2:Y:S02]  /*1cb30*/  @P0 LDC.64 R2, c[0x0][0xa28] ;  /* 0x00028a00ff020b82 */ /* 0x00cea40000000a00 */
[----:B--2---:R-:W-:-:S05]  /*1cb40*/  @P0 IMAD.WIDE R2, R27, 0x4, R2 ;  /* 0x000000041b020825 */ /* 0x004fca00078e0202 */
[----:B------:R2:W5:Y:S01]  /*1cb50*/  @P0 LDG.E R7, desc[UR42][R2.64] ;  /* 0x0000002a02070981 */ /* 0x000562000c1e1900 */
[----:B------:R-:W-:Y:S01]  /*1cb60*/  ISETP.NE.U32.AND P0, PT, RZ, UR4, PT ;  /* 0x00000004ff007c0c */ /* 0x000fe2000bf05070 */
[C---:B0-----:R-:W-:Y:S01]  /*1cb70*/  IMAD.WIDE R10, R27.reuse, 0x4, R10 ;  /* 0x000000041b0a7825 */ /* 0x041fe200078e020a */
[----:B------:R-:W-:Y:S02]  /*1cb80*/  ISETP.NE.U32.AND P2, PT, RZ, UR6, PT ;  /* 0x00000006ff007c0c */ /* 0x000fe4000bf45070 */
[----:B------:R-:W-:Y:S01]  /*1cb90*/  ISETP.NE.AND.EX P0, PT, RZ, UR5, PT, P0 ;  /* 0x00000005ff007c0c */ /* 0x000fe2000bf05300 */
[----:B------:R-:W-:Y:S01]  /*1cba0*/  ULDC.64 UR4, c[0x0][0xa00] ;  /* 0x0002800000047ab9 */ /* 0x000fe20000000a00 */
[----:B------:R-:W-:Y:S01]  /*1cbb0*/  ISETP.NE.U32.AND P4, PT, RZ, UR8, PT ;  /* 0x00000008ff007c0c */ /* 0x000fe2000bf85070 */
[----:B------:R-:W-:Y:S01]  /*1cbc0*/  IMAD.MOV.U32 R9, RZ, RZ, RZ ;  /* 0x000000ffff097224 */ /* 0x000fe200078e00ff */
[----:B------:R-:W-:Y:S01]  /*1cbd0*/  ISETP.NE.U32.AND P1, PT, RZ, UR4, PT ;  /* 0x00000004ff007c0c */ /* 0x000fe2000bf25070 */
[----:B--2---:R-:W0:Y:S01]  /*1cbe0*/  LDC.64 R2, c[0x0][0xa10] ;  /* 0x00028400ff027b82 */ /* 0x004e220000000a00 */
[----:B-1----:R-:W-:-:S02]  /*1cbf0*/  IMAD.WIDE R4, R27, 0x4, R4 ;  /* 0x000000041b047825 */ /* 0x002fc400078e0204 */
[----:B------:R-:W-:-:S05]  /*1cc00*/  ISETP.NE.AND.EX P3, PT, RZ, UR5, PT, P1 ;  /* 0x00000005ff007c0c */ /* 0x000fca000bf65310 */
        /* <DEDUP_REMOVED lines=20> */
[----:B------:R-:W-:Y:S01]  /*1cd50*/  IMAD.U32 R8, RZ, RZ, UR5 ;  /* 0x00000005ff087e24 */ /* 0x000fe2000f8e00ff */
[----:B--2---:R0:W-:Y:S01]  /*1cd60*/  STL [R1+0x24], R0 ;  /* 0x0000240001007387 */ /* 0x0041e20000100800 */
[----:B------:R-:W-:Y:S02]  /*1cd70*/  IMAD.MOV.U32 R13, RZ, RZ, R0 ;  /* 0x000000ffff0d7224 */ /* 0x000fe400078e0000 */
[----:B0-----:R-:W-:Y:S01]  /*1cd80*/  IMAD.U32 R0, RZ, RZ, UR4 ;  /* 0x00000004ff007e24 */ /* 0x001fe2000f8e00ff */
[----:B---3--:R-:W-:Y:S06]  /*1cd90*/  @P0 BRA `(.L_x_10121) ;  /* 0x0000000000140947 */ /* 0x008fec0003800000 */
[----:B------:R-:W-:Y:S05]  /*1cda0*/  @!P3 BRA `(.L_x_10121) ;  /* 0x000000000010b947 */ /* 0x000fea0003800000 */
[----:B------:R-:W2:Y:S04]  /*1cdb0*/  LDG.E R12, desc[UR42][R10.64] ;  /* 0x0000002a0a0c7981 */ /* 0x000ea8000c1e1900 */
[----:B------:R-:W2:Y:S02]  /*1cdc0*/  LDG.E R10, desc[UR42][R10.64+0x4] ;  /* 0x0000042a0a0a7981 */ /* 0x000ea4000c1e1900 */
[----:B--2---:R-:W-:-:S05]  /*1cdd0*/  IMAD.IADD R13, R10, 0x1, -R12 ;  /* 0x000000010a0d7824 */ /* 0x004fca00078e0a0c */
[----:B------:R0:W-:Y:S02]  /*1cde0*/  STL [R1+0x24], R13 ;  /* 0x0000240d01007387 */ /* 0x0001e40000100800 */
.L_x_10121:
[----:B-----5:R-:W-:Y:S01]  /*1cdf0*/  IMAD.IADD R9, R9, 0x1, R7 ;  /* 0x0000000109097824 */ /* 0x020fe200078e0207 */
[----:B------:R-:W-:Y:S01]  /*1ce00*/  ULDC.64 UR4, c[0x0][0xa20] ;  /* 0x0002880000047ab9 */ /* 0x000fe20000000a00 */
[C---:B------:R-:W-:Y:S02]  /*1ce10*/  LOP3.LUT R11, R26.reuse, 0xff000000, RZ, 0xc0, !PT ;  /* 0xff0000001a0b7812 */ /* 0x040fe400078ec0ff */
[----:B------:R-:W-:Y:S01]  /*1ce20*/  ISETP.NE.U32.AND P0, PT, RZ, UR4, PT ;  /* 0x00000004ff007c0c */ /* 0x000fe2000bf05070 */
[----:B------:R1:W-:Y:S01]  /*1ce30*/  STL [R1+0x10], R9 ;  /* 0x0000100901007387 */ /* 0x0003e20000100800 */
[----:B------:R-:W-:Y:S02]  /*1ce40*/  SHF.R.U32.HI R11, RZ, 0x8, R11 ;  /* 0x00000008ff0b7819 */ /* 0x000fe4000001160b */
[----:B------:R-:W-:Y:S02]  /*1ce50*/  ISETP.NE.AND.EX P0, PT, RZ, UR5, PT, P0 ;  /* 0x00000005ff007c0c */ /* 0x000fe4000bf05300 */
[----:B------:R-:W-:-:S02]  /*1ce60*/  LOP3.LUT R10, R26, 0xff0000, RZ, 0xc0, !PT ;  /* 0x00ff00001a0a7812 */ /* 0x000fc400078ec0ff */
[----:B------:R-:W-:Y:S02]  /*1ce70*/  LOP3.LUT R16, R26, 0xffff, RZ, 0xc0, !PT ;  /* 0x0000ffff1a107812 */ /* 0x000fe400078ec0ff */
[----:B------:R-:W-:-:S07]  /*1ce80*/  LEA.HI R11, R10, R11, RZ, 0x10 ;  /* 0x0000000b0a0b7211 */ /* 0x000fce00078f80ff */
[----:B-1----:R-:W-:Y:S05]  /*1ce90*/  @!P0 BRA `(.L_x_10122) ;  /* 0x0000000000108947 */ /* 0x002fea0003800000 */
[----:B------:R-:W1:Y:S02]  /*1cea0*/  LDC.64 R4, c[0x0][0xa20] ;  /* 0x00028800ff047b82 */ /* 0x000e640000000a00 */
[----:B-1----:R-:W-:-:S05]  /*1ceb0*/  IMAD.WIDE R4, R27, 0x4, R4 ;  /* 0x000000041b047825 */ /* 0x002fca00078e0204 */
[----:B------:R1:W5:Y:S01]  /*1cec0*/  LDG.E R0, desc[UR42][R4.64] ;  /* 0x0000002a04007981 */ /* 0x000362000c1e1900 */
[----:B------:R-:W-:Y:S05]  /*1ced0*/  BRA `(.L_x_10123) ;  /* 0x0000000000107947 */ /* 0x000fea0003800000 */
.L_x_10122:
[----:B------:R-:W-:Y:S05]  /*1cee0*/  @!P1 BRA `(.L_x_10123) ;  /* 0x00000000000c9947 */ /* 0x000fea0003800000 */
[----:B------:R-:W2:Y:S04]  /*1cef0*/  LDG.E R0, desc[UR42][R4.64] ;  /* 0x0000002a04007981 */ /* 0x000ea8000c1e1900 */
[----:B------:R-:W2:Y:S02]  /*1cf00*/  LDG.E R4, desc[UR42][R4.64+0x4] ;  /* 0x0000042a04047981 */ /* 0x000ea4000c1e1900 */
[----:B--2---:R-:W-:-:S07]  /*1cf10*/  IMAD.IADD R0, R4, 0x1, -R0 ;  /* 0x0000000104007824 */ /* 0x004fce00078e0a00 */
.L_x_10123:
[----:B-1----:R-:W2:Y:S04]  /*1cf20*/  @P2 LDG.E R4, desc[UR42][R2.64] ;  /* 0x0000002a02042981 */ /* 0x002ea8000c1e1900 */
[----:B------:R1:W2:Y:S01]  /*1cf30*/  @P2 LDG.E R3, desc[UR42][R2.64+0x4] ;  /* 0x0000042a02032981 */ /* 0x0002a2000c1e1900 */
[----:B------:R-:W-:Y:S02]  /*1cf40*/  IMAD R12, R25, 0xc0, RZ ;  /* 0x000000c0190c7824 */ /* 0x000fe400078e02ff */
[----:B-----5:R-:W-:Y:S02]  /*1cf50*/  IMAD.IADD R7, R0, 0x1, -R7 ;  /* 0x0000000100077824 */ /* 0x020fe400078e0a07 */
[----:B------:R-:W-:Y:S01]  /*1cf60*/  VIADD R9, R12, 0xbf ;  /* 0x000000bf0c097836 */ /* 0x000fe20000000000 */
[----:B------:R3:W-:Y:S01]  /*1cf70*/  STL [R1+0x20], R12 ;  /* 0x0000200c01007387 */ /* 0x0007e20000100800 */
[----:B-1----:R-:W1:Y:S02]  /*1cf80*/  LDC R2, c[0x0][0x448] ;  /* 0x00011200ff027b82 */ /* 0x002e640000000800 */
[----:B-1----:R-:W-:-:S13]  /*1cf90*/  ISETP.NE.AND P1, PT, R2, 0x1, PT ;  /* 0x000000010200780c */ /* 0x002fda0003f25270 */
[----:B------:R-:W1:Y:S08]  /*1cfa0*/  @P1 LDC R2, c[0x0][0x44c] ;  /* 0x00011300ff021b82 */ /* 0x000e700000000800 */
[----:B------:R-:W4:Y:S01]  /*1cfb0*/  @P1 LDC R5, c[0x0][0x450] ;  /* 0x00011400ff051b82 */ /* 0x000f220000000800 */
[----:B-1----:R-:W-:-:S05]  /*1cfc0*/  @P1 IMAD.HI.U32 R2, R9, R2, RZ ;  /* 0x0000000209021227 */ /* 0x002fca00078e00ff */
[----:B----4-:R-:W-:Y:S01]  /*1cfd0*/  @P1 SHF.R.U32.HI R9, RZ, R5, R2 ;  /* 0x00000005ff091219 */ /* 0x010fe20000011602 */
[----:B--2---:R-:W-:-:S04]  /*1cfe0*/  @P2 IMAD.IADD R8, R3, 0x1, -R4 ;  /* 0x0000000103082824 */ /* 0x004fc800078e0a04 */
[----:B------:R-:W-:-:S04]  /*1cff0*/  IMAD.IADD R0, R7, 0x1, R8 ;  /* 0x0000000107007824 */ /* 0x000fc800078e0208 */
[C---:B------:R-:W-:Y:S01]  /*1d000*/  VIADD R21, R0.reuse, 0x7f ;  /* 0x0000007f00157836 */ /* 0x040fe20000000000 */
[----:B------:R-:W-:-:S04]  /*1d010*/  IADD3 R20, R0, 0x1, -R13 ;  /* 0x0000000100147810 */ /* 0x000fc80007ffe80d */
[----:B------:R-:W-:Y:S01]  /*1d020*/  SHF.R.S32.HI R2, RZ, 0x1f, R21 ;  /* 0x0000001fff027819 */ /* 0x000fe20000011415 */
[----:B------:R-:W-:-:S03]  /*1d030*/  IMAD.IADD R9, R20, 0x1, R9 ;  /* 0x0000000114097824 */ /* 0x000fc600078e0209 */
[----:B------:R-:W-:Y:S02]  /*1d040*/  LEA.HI R21, R2, R21, RZ, 0x7 ;  /* 0x0000001502157211 */ /* 0x000fe400078f38ff */
[----:B------:R-:W1:Y:S02]  /*1d050*/  LDC.64 R2, c[0x0][0x9e0] ;  /* 0x00027800ff027b82 */ /* 0x000e640000000a00 */
[----:B------:R-:W-:Y:S02]  /*1d060*/  SHF.R.S32.HI R21, RZ, 0x7, R21 ;  /* 0x00000007ff157819 */ /* 0x000fe40000011415 */
[----:B-1----:R-:W-:Y:S01]  /*1d070*/  ISETP.GE.AND P3, PT, R3, 0x1, PT ;  /* 0x000000010300780c */ /* 0x002fe20003f66270 */
[----:B------:R-:W-:-:S12]  /*1d080*/  IMAD.IADD R2, R9, 0x1, R2 ;  /* 0x0000000109027824 */ /* 0x000fd800078e0202 */
[----:B---3--:R-:W-:Y:S05]  /*1d090*/  @!P3 BRA `(.L_x_10124) ;  /* 0x000000000048b947 */ /* 0x008fea0003800000 */
        /* <DEDUP_REMOVED lines=11> */
.L_x_10126:
[----:B------:R-:W-:-:S13]  /*1d150*/  ISETP.NE.AND P0, PT, R3, 0x1, PT ;  /* 0x000000010300780c */ /* 0x000fda0003f05270 */
[----:B------:R-:W1:Y:S02]  /*1d160*/  @P0 LDC.64 R4, c[0x0][0x9e8] ;  /* 0x00027a00ff040b82 */ /* 0x000e640000000a00 */
[----:B-1----:R-:W-:-:S05]  /*1d170*/  @P0 IMAD.HI.U32 R4, R10, R4, RZ ;  /* 0x000000040a040227 */ /* 0x002fca00078e00ff */
[----:B------:R-:W-:-:S07]  /*1d180*/  @P0 SHF.R.U32.HI R10, RZ, R5, R4 ;  /* 0x00000005ff0a0219 */ /* 0x000fce0000011604 */
.L_x_10127:
[----:B------:R-:W-:Y:S05]  /*1d190*/  BSYNC B0 ;  /* 0x0000000000007941 */ /* 0x000fea0003800000 */
.L_x_10125:
[----:B------:R-:W-:-:S05]  /*1d1a0*/  IMAD R10, R10, R3, R3 ;  /* 0x000000030a0a7224 */ /* 0x000fca00078e0203 */
[----:B------:R-:W-:-:S07]  /*1d1b0*/  VIMNMX R2, R2, R10, PT ;  /* 0x0000000a02027248 */ /* 0x000fce0003fe0100 */
.L_x_10124:
[----:B------:R-:W1:Y:S01]  /*1d1c0*/  @P1 LDC R5, c[0x0][0x44c] ;  /* 0x00011300ff051b82 */ /* 0x000e620000000800 */
[----:B------:R-:W-:Y:S01]  /*1d1d0*/  VIADD R2, R2, 0x7f ;  /* 0x0000007f02027836 */ /* 0x000fe20000000000 */
[----:B------:R-:W-:Y:S01]  /*1d1e0*/  ULDC UR4, c[0x0][0x9dc] ;  /* 0x0002770000047ab9 */ /* 0x000fe20000000800 */
[----:B------:R-:W-:Y:S02]  /*1d1f0*/  IMAD.MOV.U32 R4, RZ, RZ, R12 ;  /* 0x000000ffff047224 */ /* 0x000fe400078e000c */
[----:B------:R-:W-:-:S03]  /*1d200*/  IMAD.IADD R18, R0, 0x1, -R13 ;  /* 0x0000000100127824 */ /* 0x000fc600078e0a0d */
[----:B------:R-:W2:Y:S01]  /*1d210*/  @P1 LDC R9, c[0x0][0x450] ;  /* 0x00011400ff091b82 */ /* 0x000ea20000000800 */
[----:B-1----:R-:W-:-:S05]  /*1d220*/  @P1 IMAD.HI.U32 R5, R12, R5, RZ ;  /* 0x000000050c051227 */ /* 0x002fca00078e00ff */
[----:B--2---:R-:W-:Y:S02]  /*1d230*/  @P1 SHF.R.U32.HI R4, RZ, R9, R5 ;  /* 0x00000009ff041219 */ /* 0x004fe40000011605 */
[----:B------:R-:W-:-:S04]  /*1d240*/  SHF.R.S32.HI R5, RZ, 0x1f, R2 ;  /* 0x0000001fff057819 */ /* 0x000fc80000011402 */
[----:B------:R-:W-:Y:S01]  /*1d250*/  LEA.HI R5, R5, R2, RZ, 0x7 ;  /* 0x0000000205057211 */ /* 0x000fe200078f38ff */
[----:B------:R-:W-:-:S03]  /*1d260*/  IMAD.IADD R2, R18, 0x1, R4 ;  /* 0x0000000112027824 */ /* 0x000fc600078e0204 */
[----:B------:R-:W-:Y:S01]  /*1d270*/  SHF.R.S32.HI R5, RZ, 0x7, R5 ;  /* 0x00000007ff057819 */ /* 0x000fe20000011405 */
[----:B------:R-:W-:-:S03]  /*1d280*/  VIADD R0, R2, -UR4 ;  /* 0x8000000402007c36 */ /* 0x000fc60008000000 */
        /* <DEDUP_REMOVED lines=12> */
.L_x_10130:
[----:B------:R-:W-:-:S13]  /*1d350*/  ISETP.NE.AND P0, PT, R3, 0x1, PT ;  /* 0x000000010300780c */ /* 0x000fda0003f05270 */
[----:B------:R-:W1:Y:S02]  /*1d360*/  @P0 LDC.64 R4, c[0x0][0x9e8] ;  /* 0x00027a00ff040b82 */ /* 0x000e640000000a00 */
[----:B-1----:R-:W-:-:S05]  /*1d370*/  @P0 IMAD.HI.U32 R4, R2, R4, RZ ;  /* 0x0000000402040227 */ /* 0x002fca00078e00ff */
[----:B------:R-:W-:-:S07]  /*1d380*/  @P0 SHF.R.U32.HI R2, RZ, R5, R4 ;  /* 0x00000005ff020219 */ /* 0x000fce0000011604 */
.L_x_10131:
[----:B------:R-:W-:Y:S05]  /*1d390*/  BSYNC B0 ;  /* 0x0000000000007941 */ /* 0x000fea0003800000 */
.L_x_10129:
[----:B------:R-:W-:-:S05]  /*1d3a0*/  IMAD R2, R2, R3, RZ ;  /* 0x0000000302027224 */ /* 0x000fca00078e02ff */
[----:B------:R-:W-:-:S07]  /*1d3b0*/  VIMNMX R0, R0, R2, !PT ;  /* 0x0000000200007248 */ /* 0x000fce0007fe0100 */
.L_x_10128:
[----:B------:R-:W-:Y:S01]  /*1d3c0*/  SHF.R.S32.HI R2, RZ, 0x1f, R0 ;  /* 0x0000001fff027819 */ /* 0x000fe20000011400 */
[----:B------:R-:W-:Y:S01]  /*1d3d0*/  BSSY B0, `(.L_x_10132) ;  /* 0x0000027000007945 */ /* 0x000fe20003800000 */
[----:B------:R-:W-:Y:S02]  /*1d3e0*/  LOP3.LUT R26, R11, 0xff, RZ, 0xc0, !PT ;  /* 0x000000ff0b1a7812 */ /* 0x000fe400078ec0ff */
[----:B------:R-:W-:Y:S02]  /*1d3f0*/  LEA.HI R2, R2, R0, RZ, 0x7 ;  /* 0x0000000002027211 */ /* 0x000fe400078f38ff */
[----:B------:R-:W-:Y:S02]  /*1d400*/  SHF.R.U32.HI R0, RZ, 0x10, R11 ;  /* 0x00000010ff007819 */ /* 0x000fe4000001160b */
        /* <DEDUP_REMOVED lines=35> */
.L_x_10133:
[----:B------:R-:W-:Y:S05]  /*1d640*/  BSYNC B0 ;  /* 0x0000000000007941 */ /* 0x000fea0003800000 */
.L_x_10132:
        /* <DEDUP_REMOVED lines=8> */
[----:B------:R-:W-:-:S13]  /*1d6d0*/  ISETP.GT.AND P0, PT, R2, R4, PT ;  /* 0x000000040200720c */ /* 0x000fda0003f04270 */
[----:B------:R-:W-:-:S05]  /*1d6e0*/  @P0 VIADD R2, R2, 0x7f ;  /* 0x0000007f02020836 */ /* 0x000fca0000000000 */
[----:B------:R-:W-:-:S04]  /*1d6f0*/  @P0 SHF.R.S32.HI R4, RZ, 0x1f, R2 ;  /* 0x0000001fff040819 */ /* 0x000fc80000011402 */
[----:B------:R-:W-:Y:S01]  /*1d700*/  @P0 LEA.HI R2, R4, R2, RZ, 0x7 ;  /* 0x0000000204020211 */ /* 0x000fe200078f38ff */
[----:B------:R-:W-:-:S03]  /*1d710*/  IMAD.MOV.U32 R4, RZ, RZ, R3 ;  /* 0x000000ffff047224 */ /* 0x000fc600078e0003 */
        /* <DEDUP_REMOVED lines=11> */
.L_x_10291:
[----:B--2---:R-:W-:Y:S02]  /*1d7d0*/  ISETP.NE.AND P0, PT, R14, RZ, PT ;  /* 0x000000ff0e00720c */ /* 0x004fe40003f05270 */
[----:B------:R-:W-:-:S11]  /*1d7e0*/  PLOP3.LUT P6, PT, PT, PT, PT, 0x8, 0x0 ;  /* 0x000000000000781c */ /* 0x000fd60003fce170 */
[----:B------:R-:W-:Y:S05]  /*1d7f0*/  @P0 BRA `(.L_x_10137) ;  /* 0x00000000000c0947 */ /* 0x000fea0003800000 */
[----:B------:R-:W-:-:S03]  /*1d800*/  UMOV UR4, 0xffffffff ;  /* 0xffffffff00047882 */ /* 0x000fc60000000000 */
[----:B------:R-:W-:Y:S05]  /*1d810*/  BRA.DIV UR4, `(.L_x_10138) ;  /* 0x0000006a04787947 */ /* 0x000fea000b800000 */
[----:B------:R-:W-:-:S13]  /*1d820*/  ELECT P6, URZ, PT ;  /* 0x00000000003f782f */ /* 0x000fda00038c0000 */
.L_x_10137:
        /* <DEDUP_REMOVED lines=9> */
.L_x_10294:
[----:B------:R-:W-:Y:S05]  /*1d8c0*/  BSYNC B1 ;  /* 0x0000000000017941 */ /* 0x000fea0003800000 */
.L_x_10139:
[----:B------:R-:W-:Y:S04]  /*1d8d0*/  BSSY B1, `(.L_x_10141) ;  /* 0x000008c000017945 */ /* 0x000fe80003800000 */
[----:B------:R-:W-:Y:S05]  /*1d8e0*/  @!P6 BRA `(.L_x_10142) ;  /* 0x000000080028e947 */ /* 0x000fea0003800000 */
[----:B------:R-:W2:Y:S01]  /*1d8f0*/  LDL R8, [R1+0x8] ;  /* 0x0000080001087983 */ /* 0x000ea20000100800 */
[----:B------:R-:W-:Y:S01]  /*1d900*/  IMAD R9, R29, 0x8, R19 ;  /* 0x000000081d097824 */ /* 0x000fe200078e0213 */
[----:B------:R-:W3:Y:S01]  /*1d910*/  S2R R7, SR_TID.X ;  /* 0x0000000000077919 */ /* 0x000ee20000002100 */
[----:B------:R-:W-:Y:S01]  /*1d920*/  BSSY B2, `(.L_x_10143) ;  /* 0x0000006000027945 */ /* 0x000fe20003800000 */
[----:B---3--:R-:W-:-:S04]  /*1d930*/  LOP3.LUT R7, R7, 0x7f, RZ, 0xc0, !PT ;  /* 0x0000007f07077812 */ /* 0x008fc800078ec0ff */
[----:B------:R-:W-:Y:S02]  /*1d940*/  ISETP.NE.AND P1, PT, R7, RZ, PT ;  /* 0x000000ff0700720c */ /* 0x000fe40003f25270 */
[----:B--2---:R-:W-:-:S04]  /*1d950*/  SHF.L.U32 R11, R8, 0x1f, RZ ;  /* 0x0000001f080b7819 */ /* 0x004fc800000006ff */
[----:B------:R-:W2:Y:S02]  /*1d960*/  SYNCS.PHASECHK.TRANS64.TRYWAIT P0, [R9+URZ+0x19ca0], R11 ;  /* 0x019ca00b090075a7 */ /* 0x000ea4000800017f */
[----:B--2---:R-:W-:Y:S05]  /*1d970*/  @!P0 BRA `(.L_x_10144) ;  /* 0x0000006800548947 */ /* 0x004fea0003800000 */
.L_x_10295:
[----:B------:R-:W-:Y:S05]  /*1d980*/  BSYNC B2 ;  /* 0x0000000000027941 */ /* 0x000fea0003800000 */
.L_x_10143:
        /* <DEDUP_REMOVED lines=9> */
.L_x_10146:
[----:B------:R-:W-:Y:S05]  /*1da20*/  BSYNC B2 ;  /* 0x0000000000027941 */ /* 0x000fea0003800000 */
.L_x_10145:
        /* <DEDUP_REMOVED lines=8> */
[----:B-1----:R-:W-:Y:S01]  /*1dab0*/  VIADD R5, R9, 0x19c90 ;  /* 0x00019c9009057836 */ /* 0x002fe20000000000 */
[----:B------:R-:W-:Y:S01]  /*1dac0*/  UMOV UR6, 0x0 ;  /* 0x0000000000067882 */ /* 0x000fe20000000000 */
[----:B------:R-:W-:Y:S01]  /*1dad0*/  VIADD R10, R8, 0x13800 ;  /* 0x00013800080a7836 */ /* 0x000fe20000000000 */
[----:B------:R-:W-:-:S09]  /*1dae0*/  UMOV UR7, 0x12f00000 ;  /* 0x12f0000000077882 */ /* 0x000fd20000000000 */
.L_x_10147:
        /* <DEDUP_REMOVED lines=10> */
[----:B0-----:R-:W-:Y:S01]  /*1db90*/  IMAD.MOV.U32 R13, RZ, RZ, 0x20 ;  /* 0x00000020ff0d7424 */ /* 0x001fe200078e00ff */
[----:B------:R-:W-:Y:S01]  /*1dba0*/  PLOP3.LUT P0, PT, PT, PT, PT, 0x80, 0x0 ;  /* 0x000000000000781c */ /* 0x000fe20003f0f070 */
[----:B------:R-:W-:Y:S01]  /*1dbb0*/  VIADD R10, R8, 0x14800 ;  /* 0x00014800080a7836 */ /* 0x000fe20000000000 */
[----:B------:R-:W-:Y:S01]  /*1dbc0*/  UMOV UR6, 0x0 ;  /* 0x0000000000067882 */ /* 0x000fe20000000000 */
[----:B------:R-:W-:Y:S01]  /*1dbd0*/  UMOV UR7, 0x12f00000 ;  /* 0x12f0000000077882 */ /* 0x000fe20000000000 */
[----:B------:R-:W-:-:S15]  /*1dbe0*/  R2UR UR10, R13 ;  /* 0x000000000d0a72ca */ /* 0x000fde00000e0000 */
.L_x_10148:
        /* <DEDUP_REMOVED lines=16> */
.L_x_10149:
        /* <DEDUP_REMOVED lines=13> */
.L_x_10296:
[----:B------:R-:W-:Y:S05]  /*1ddc0*/  BSYNC B2 ;  /* 0x0000000000027941 */ /* 0x000fea0003800000 */
.L_x_10150:
[----:B------:R-:W-:Y:S01]  /*1ddd0*/  BSSY B2, `(.L_x_10152) ;  /* 0x000000b000027945 */ /* 0x000fe20003800000 */
[----:B------:R-:W-:Y:S02]  /*1dde0*/  IMAD.MOV.U32 R10, RZ, RZ, 0x0 ;  /* 0x00000000ff0a7424 */ /* 0x000fe400078e00ff */
[----:B0-2---:R-:W-:Y:S01]  /*1ddf0*/  IMAD.MOV.U32 R11, RZ, RZ, 0x12f00000 ;  /* 0x12f00000ff0b7424 */ /* 0x005fe200078e00ff */
        /* <DEDUP_REMOVED lines=8> */
.L_x_10153:
[----:B------:R-:W-:Y:S05]  /*1de80*/  BSYNC B2 ;  /* 0x0000000000027941 */ /* 0x000fea0003800000 */
.L_x_10152:
        /* <DEDUP_REMOVED lines=8> */
.L_x_10154:
        /* <DEDUP_REMOVED lines=15> */
.L_x_10155:
        /* <DEDUP_REMOVED lines=15> */
.L_x_10156:
        /* <DEDUP_REMOVED lines=10> */
.L_x_10142:
[----:B------:R-:W-:Y:S05]  /*1e190*/  BSYNC B1 ;  /* 0x0000000000017941 */ /* 0x000fea0003800000 */
.L_x_10141:
[----:B-1----:R-:W2:Y:S01]  /*1e1a0*/  LDL.LU R5, [R1+0x8] ;  /* 0x0000080001057983 */ /* 0x002ea20000300800 */
[----:B------:R-:W-:Y:S01]  /*1e1b0*/  VIADD R29, R29, 0x1 ;  /* 0x000000011d1d7836 */ /* 0x000fe20000000000 */
[----:B------:R-:W-:Y:S01]  /*1e1c0*/  PLOP3.LUT P0, PT, PT, PT, PT, 0x8, 0x0 ;  /* 0x000000000000781c */ /* 0x000fe20003f0e170 */
[----:B------:R-:W-:-:S03]  /*1e1d0*/  VIADD R10, R4, 0xfffffffe ;  /* 0xfffffffe040a7836 */ /* 0x000fc60000000000 */
[C---:B------:R-:W-:Y:S02]  /*1e1e0*/  ISETP.NE.AND P1, PT, R29.reuse, 0x2, PT ;  /* 0x000000021d00780c */ /* 0x040fe40003f25270 */
[----:B------:R-:W-:Y:S02]  /*1e1f0*/  ISETP.GE.AND P2, PT, R10, R3, PT ;  /* 0x000000030a00720c */ /* 0x000fe40003f46270 */
[----:B------:R-:W-:Y:S02]  /*1e200*/  SEL R4, RZ, 0x1, P1 ;  /* 0x00000001ff047807 */ /* 0x000fe40000800000 */
[----:B------:R-:W-:Y:S02]  /*1e210*/  SEL R29, R29, RZ, P1 ;  /* 0x000000ff1d1d7207 */ /* 0x000fe40000800000 */
[----:B--2---:R-:W-:-:S05]  /*1e220*/  LOP3.LUT R5, R5, R4, RZ, 0x3c, !PT ;  /* 0x0000000405057212 */ /* 0x004fca00078e3cff */
[----:B------:R1:W-:Y:S02]  /*1e230*/  STL [R1+0x8], R5 ;  /* 0x0000080501007387 */ /* 0x0003e40000100800 */
[----:B------:R-:W-:Y:S05]  /*1e240*/  @!P2 BRA `(.L_x_10135) ;  /* 0x00000008005ca947 */ /* 0x000fea0003800000 */
.L_x_10173:
[----:B------:R-:W-:Y:S05]  /*1e250*/  YIELD ;  /* 0x0000000000007946 */ /* 0x000fea0003800000 */
[----:B------:R-:W-:Y:S04]  /*1e260*/  BSSY B1, `(.L_x_10157) ;  /* 0x000008b000017945 */ /* 0x000fe80003800000 */
[----:B--2---:R-:W-:Y:S05]  /*1e270*/  @!P6 BRA `(.L_x_10158) ;  /* 0x000000080024e947 */ /* 0x004fea0003800000 */
[----:B-1----:R-:W2:Y:S01]  /*1e280*/  LDL R5, [R1+0x8] ;  /* 0x0000080001057983 */ /* 0x002ea20000100800 */
        /* <DEDUP_REMOVED lines=8> */
.L_x_10297:
[----:B------:R-:W-:Y:S05]  /*1e310*/  BSYNC B2 ;  /* 0x0000000000027941 */ /* 0x000fea0003800000 */
.L_x_10159:
        /* <DEDUP_REMOVED lines=9> */
.L_x_10162:
[----:B------:R-:W-:Y:S05]  /*1e3b0*/  BSYNC B2 ;  /* 0x0000000000027941 */ /* 0x000fea0003800000 */
.L_x_10161:
        /* <DEDUP_REMOVED lines=11> */
.L_x_10163:
        /* <DEDUP_REMOVED lines=16> */
.L_x_10164:
        /* <DEDUP_REMOVED lines=16> */
.L_x_10165:
        /* <DEDUP_REMOVED lines=13> */
.L_x_10298:
[----:B------:R-:W-:Y:S05]  /*1e740*/  BSYNC B2 ;  /* 0x0000000000027941 */ /* 0x000fea0003800000 */
.L_x_10166:
        /* <DEDUP_REMOVED lines=11> */
.L_x_10169:
[----:B------:R-:W-:Y:S05]  /*1e800*/  BSYNC B2 ;  /* 0x0000000000027941 */ /* 0x000fea0003800000 */
.L_x_10168:
        /* <DEDUP_REMOVED lines=8> */
.L_x_10170:
        /* <DEDUP_REMOVED lines=15> */
.L_x_10171:
        /* <DEDUP_REMOVED lines=15> */
.L_x_10172:
        /* <DEDUP_REMOVED lines=10> */
.L_x_10158:
[----:B------:R-:W-:Y:S05]  /*1eb10*/  BSYNC B1 ;  /* 0x0000000000017941 */ /* 0x000fea0003800000 */
.L_x_10157:
        /* <DEDUP_REMOVED lines=10> */
.L_x_10135:
[----:B------:R-:W-:Y:S05]  /*1ebc0*/  BSYNC B0 ;  /* 0x0000000000007941 */ /* 0x000fea0003800000 */
.L_x_10134:
        /* <DEDUP_REMOVED lines=8> */
[----:B----4-:R-:W-:-:S05]  /*1ec50*/  @P1 IMAD.HI.U32 R4, R3, R4, RZ ;  /* 0x0000000403041227 */ /* 0x010fca00078e00ff */
[----:B-----5:R-:W-:-:S05]  /*1ec60*/  @P1 SHF.R.U32.HI R3, RZ, R2, R4 ;  /* 0x00000002ff031219 */ /* 0x020fca0000011604 */
[----:B------:R-:W-:Y:S02]  /*1ec70*/  IMAD.IADD R20, R20, 0x1, R3 ;  /* 0x0000000114147824 */ /* 0x000fe400078e0203 */
[----:B------:R-:W3:Y:S02]  /*1ec80*/  LDC.64 R2, c[0x0][0x9e0] ;  /* 0x00027800ff027b82 */ /* 0x000ee40000000a00 */
[----:B---3--:R-:W-:Y:S01]  /*1ec90*/  ISETP.GE.AND P2, PT, R3, 0x1, PT ;  /* 0x000000010300780c */ /* 0x008fe20003f46270 */
[----:B------:R-:W-:-:S12]  /*1eca0*/  IMAD.IADD R2, R20, 0x1, R2 ;  /* 0x0000000114027824 */ /* 0x000fd800078e0202 */
[----:B------:R-:W-:Y:S05]  /*1ecb0*/  @!P2 BRA `(.L_x_10174) ;  /* 0x000000000048a947 */ /* 0x000fea0003800000 */
[C---:B------:R-:W-:Y:S01]  /*1ecc0*/  ISETP.GT.AND P0, PT, R20.reuse, RZ, PT ;  /* 0x000000ff1400720c */ /* 0x040fe20003f04270 */
[----:B------:R-:W-:Y:S01]  /*1ecd0*/  BSSY B0, `(.L_x_10175) ;  /* 0x000000e000007945 */ /* 0x000fe20003800000 */
[----:B------:R-:W-:-:S11]  /*1ece0*/  VIADD R6, R20, 0xffffffff ;  /* 0xffffffff14067836 */ /* 0x000fd60000000000 */
[----:B------:R-:W-:Y:S05]  /*1ecf0*/  @P0 BRA `(.L_x_10176) ;  /* 0x00000000001c0947 */ /* 0x000fea0003800000 */
[----:B------:R-:W-:Y:S01]  /*1ed00*/  ISETP.NE.AND P0, PT, R3, 0x1, PT ;  /* 0x000000010300780c */ /* 0x000fe20003f05270 */
[----:B------:R-:W-:-:S12]  /*1ed10*/  IMAD.MOV R6, RZ, RZ, -R20 ;  /* 0x000000ffff067224 */ /* 0x000fd800078e0a14 */
[----:B-1----:R-:W1:Y:S02]  /*1ed20*/  @P0 LDC.64 R4, c[0x0][0x9e8] ;  /* 0x00027a00ff040b82 */ /* 0x002e640000000a00 */
[----:B-1----:R-:W-:-:S05]  /*1ed30*/  @P0 IMAD.HI.U32 R4, R6, R4, RZ ;  /* 0x0000000406040227 */ /* 0x002fca00078e00ff */
[----:B------:R-:W-:-:S04]  /*1ed40*/  @P0 SHF.R.U32.HI R6, RZ, R5, R4 ;  /* 0x00000005ff060219 */ /* 0x000fc80000011604 */
[----:B------:R-:W-:Y:S01]  /*1ed50*/  LOP3.LUT R6, RZ, R6, RZ, 0x33, !PT ;  /* 0x00000006ff067212 */ /* 0x000fe200078e33ff */
[----:B------:R-:W-:Y:S06]  /*1ed60*/  BRA `(.L_x_10177) ;  /* 0x0000000000107947 */ /* 0x000fec0003800000 */
.L_x_10176:
[----:B------:R-:W-:-:S13]  /*1ed70*/  ISETP.NE.AND P0, PT, R3, 0x1, PT ;  /* 0x000000010300780c */ /* 0x000fda0003f05270 */
[----:B-1----:R-:W1:Y:S02]  /*1ed80*/  @P0 LDC.64 R4, c[0x0][0x9e8] ;  /* 0x00027a00ff040b82 */ /* 0x002e640000000a00 */
[----:B-1----:R-:W-:-:S05]  /*1ed90*/  @P0 IMAD.HI.U32 R4, R6, R4, RZ ;  /* 0x0000000406040227 */ /* 0x002fca00078e00ff */
[----:B------:R-:W-:-:S07]  /*1eda0*/  @P0 SHF.R.U32.HI R6, RZ, R5, R4 ;  /* 0x00000005ff060219 */ /* 0x000fce0000011604 */
.L_x_10177:
[----:B------:R-:W-:Y:S05]  /*1edb0*/  BSYNC B0 ;  /* 0x0000000000007941 */ /* 0x000fea0003800000 */
.L_x_10175:
[----:B------:R-:W-:-:S05]  /*1edc0*/  IMAD R6, R6, R3, R3 ;  /* 0x0000000306067224 */ /* 0x000fca00078e0203 */
[----:B------:R-:W-:-:S07]  /*1edd0*/  VIMNMX R2, R2, R6, PT ;  /* 0x0000000602027248 */ /* 0x000fce0003fe0100 */
.L_x_10174:
[----:B------:R-:W-:Y:S01]  /*1ede0*/  VIADD R2, R2, 0x7f ;  /* 0x0000007f02027836 */ /* 0x000fe20000000000 */
[----:B------:R-:W-:Y:S01]  /*1edf0*/  ULDC UR4, c[0x0][0x9dc] ;  /* 0x0002770000047ab9 */ /* 0x000fe20000000800 */
[----:B-1----:R-:W-:-:S03]  /*1ee00*/  IMAD.MOV.U32 R5, RZ, RZ, R7 ;  /* 0x000000ffff057224 */ /* 0x002fc600078e0007 */
[----:B------:R-:W-:-:S04]  /*1ee10*/  SHF.R.S32.HI R4, RZ, 0x1f, R2 ;  /* 0x0000001fff047819 */ /* 0x000fc80000011402 */
[----:B------:R-:W-:Y:S02]  /*1ee20*/  LEA.HI R4, R4, R2, RZ, 0x7 ;  /* 0x0000000204047211 */ /* 0x000fe400078f38ff */
[----:B------:R-:W1:Y:S02]  /*1ee30*/  @P1 LDC R2, c[0x0][0x450] ;  /* 0x00011400ff021b82 */ /* 0x000e640000000800 */
[----:B------:R-:W-:-:S04]  /*1ee40*/  SHF.R.S32.HI R4, RZ, 0x7, R4 ;  /* 0x00000007ff047819 */ /* 0x000fc80000011404 */
[----:B------:R-:W-:Y:S02]  /*1ee50*/  VIMNMX R6, R21, R4, PT ;  /* 0x0000000415067248 */ /* 0x000fe40003fe0100 */
[----:B------:R-:W3:Y:S02]  /*1ee60*/  @P1 LDC R4, c[0x0][0x44c] ;  /* 0x00011300ff041b82 */ /* 0x000ee40000000800 */
[----:B---3--:R-:W-:-:S05]  /*1ee70*/  @P1 IMAD.HI.U32 R4, R7, R4, RZ ;  /* 0x0000000407041227 */ /* 0x008fca00078e00ff */
        /* <DEDUP_REMOVED lines=14> */
.L_x_10180:
[----:B------:R-:W-:-:S13]  /*1ef60*/  ISETP.NE.AND P0, PT, R3, 0x1, PT ;  /* 0x000000010300780c */ /* 0x000fda0003f05270 */
[----:B------:R-:W1:Y:S02]  /*1ef70*/  @P0 LDC.64 R4, c[0x0][0x9e8] ;  /* 0x00027a00ff040b82 */ /* 0x000e640000000a00 */
[----:B-1----:R-:W-:-:S05]  /*1ef80*/  @P0 IMAD.HI.U32 R4, R7, R4, RZ ;  /* 0x0000000407040227 */ /* 0x002fca00078e00ff */
[----:B------:R-:W-:-:S07]  /*1ef90*/  @P0 SHF.R.U32.HI R7, RZ, R5, R4 ;  /* 0x00000005ff070219 */ /* 0x000fce0000011604 */
.L_x_10181:
[----:B------:R-:W-:Y:S05]  /*1efa0*/  BSYNC B0 ;  /* 0x0000000000007941 */ /* 0x000fea0003800000 */
.L_x_10179:
[----:B------:R-:W-:-:S05]  /*1efb0*/  IMAD R3, R7, R3, RZ ;  /* 0x0000000307037224 */ /* 0x000fca00078e02ff */
[----:B------:R-:W-:-:S07]  /*1efc0*/  VIMNMX R2, R2, R3, !PT ;  /* 0x0000000302027248 */ /* 0x000fce0007fe0100 */
.L_x_10178:
[----:B------:R-:W-:Y:S01]  /*1efd0*/  ISETP.NE.AND P1, PT, R0, RZ, PT ;  /* 0x000000ff0000720c */ /* 0x000fe20003f25270 */
[----:B------:R-:W-:Y:S01]  /*1efe0*/  BSSY B0, `(.L_x_10182) ;  /* 0x0000024000007945 */ /* 0x000fe20003800000 */
[----:B------:R-:W-:-:S04]  /*1eff0*/  SHF.R.S32.HI R3, RZ, 0x1f, R2 ;  /* 0x0000001fff037819 */ /* 0x000fc80000011402 */
[----:B------:R-:W-:Y:S01]  /*1f000*/  LEA.HI R3, R3, R2, RZ, 0x7 ;  /* 0x0000000203037211 */ /* 0x000fe200078f38ff */
[----:B------:R-:W-:-:S03]  /*1f010*/  IMAD.MOV.U32 R2, RZ, RZ, RZ ;  /* 0x000000ffff027224 */ /* 0x000fc600078e00ff */
[----:B------:R-:W-:-:S03]  /*1f020*/  SHF.R.S32.HI R3, RZ, 0x7, R3 ;  /* 0x00000007ff037819 */ /* 0x000fc60000011403 */
[----:B------:R-:W1:Y:S01]  /*1f030*/  @!P1 LDC R0, c[0x0][0x9f0] ;  /* 0x00027c00ff009b82 */ /* 0x000e620000000800 */
[----:B------:R-:W-:-:S04]  /*1f040*/  VIMNMX R4, RZ, R3, !PT ;  /* 0x00000003ff047248 */ /* 0x000fc80007fe0100 */
[----:B------:R-:W-:-:S13]  /*1f050*/  ISETP.GT.AND P0, PT, R6, R4, PT ;  /* 0x000000040600720c */ /* 0x000fda0003f04270 */
[----:B------:R-:W-:Y:S05]  /*1f060*/  @!P0 BRA `(.L_x_10183) ;  /* 0x00000000006c8947 */ /* 0x000fea0003800000 */
[-C--:B-1----:R-:W-:Y:S02]  /*1f070*/  IABS R5, R0.reuse ;  /* 0x0000000000057213 */ /* 0x082fe40000000000 */
[----:B--2---:R-:W-:Y:S02]  /*1f080*/  IABS R8, R0 ;  /* 0x0000000000087213 */ /* 0x004fe40000000000 */
[----:B------:R-:W1:Y:S03]  /*1f090*/  I2F.RP R2, R5 ;  /* 0x0000000500027306 */ /* 0x000e660000209400 */
[----:B------:R-:W-:-:S05]  /*1f0a0*/  IMAD.MOV R8, RZ, RZ, -R8 ;  /* 0x000000ffff087224 */ /* 0x000fca00078e0a08 */
[----:B-1----:R-:W1:Y:S02]  /*1f0b0*/  MUFU.RCP R2, R2 ;  /* 0x0000000200027308 */ /* 0x002e640000001000 */
[----:B-1----:R-:W-:-:S06]  /*1f0c0*/  VIADD R2, R2, 0xffffffe ;  /* 0x0ffffffe02027836 */ /* 0x002fcc0000000000 */
[----:B------:R-:W1:Y:S02]  /*1f0d0*/  F2I.FTZ.U32.TRUNC.NTZ R3, R2 ;  /* 0x0000000200037305 */ /* 0x000e64000021f000 */
[----:B-1----:R-:W-:-:S04]  /*1f0e0*/  IMAD.MOV R2, RZ, RZ, -R3 ;  /* 0x000000ffff027224 */ /* 0x002fc800078e0a03 */
        /* <DEDUP_REMOVED lines=19> */
.L_x_10183:
[----:B------:R-:W-:Y:S05]  /*1f220*/  BSYNC B0 ;  /* 0x0000000000007941 */ /* 0x000fea0003800000 */
.L_x_10182:
[----:B------:R-:W-:-:S05]  /*1f230*/  IMAD R26, R26, R2, R4 ;  /* 0x000000021a1a7224 */ /* 0x000fca00078e0204 */
[----:B-1----:R-:W-:-:S04]  /*1f240*/  VIADDMNMX R0, R26, R2, R6, PT ;  /* 0x000000021a007246 */ /* 0x002fc80003800106 */
        /* <DEDUP_REMOVED lines=9> */
[----:B------:R-:W3:Y:S01]  /*1f2e0*/  LDC.64 R2, c[0x0][0xc60] ;  /* 0x00031800ff027b82 */ /* 0x000ee20000000a00 */
[----:B------:R-:W1:Y:S02]  /*1f2f0*/  FLO.U32 R0, UR4 ;  /* 0x0000000400007d00 */ /* 0x000e6400080e0000 */
[----:B-1----:R-:W-:-:S06]  /*1f300*/  ISETP.EQ.U32.AND P0, PT, R0, R5, PT ;  /* 0x000000050000720c */ /* 0x002fcc0003f02070 */
[----:B------:R-:W3:Y:S07]  /*1f310*/  POPC R5, UR4 ;  /* 0x0000000400057d09 */ /* 0x000eee0008000000 */
[----:B---3--:R-:W3:Y:S01]  /*1f320*/  @P0 ATOMG.E.ADD.STRONG.GPU PT, R3, desc[UR42][R2.64], R5 ;  /* 0x00000005020309a8 */ /* 0x008ee200081ee1ea */
[----:B------:R-:W1:Y:S02]  /*1f330*/  S2R R4, SR_LTMASK ;  /* 0x0000000000047919 */ /* 0x000e640000003900 */
[----:B-1----:R-:W-:-:S04]  /*1f340*/  LOP3.LUT R4, R4, UR4, RZ, 0xc0, !PT ;  /* 0x0000000404047c12 */ /* 0x002fc8000f8ec0ff */
[----:B------:R-:W1:Y:S01]  /*1f350*/  POPC R7, R4 ;  /* 0x0000000400077309 */ /* 0x000e620000000000 */
[----:B---3--:R-:W1:Y:S02]  /*1f360*/  SHFL.IDX PT, R0, R3, R0, 0x1f ;  /* 0x00001f0003007589 */ /* 0x008e6400000e0000 */
[----:B-1----:R-:W-:Y:S01]  /*1f370*/  IADD3 R24, R0, UR38, R7 ;  /* 0x0000002600187c10 */ /* 0x002fe2000fffe007 */
[----:B------:R-:W-:Y:S06]  /*1f380*/  BRA `(.L_x_10185) ;  /* 0x0000003000587947 */ /* 0x000fec0003800000 */
.L_x_10184:
        /* <DEDUP_REMOVED lines=15> */
[----:B--2---:R-:W-:Y:S02]  /*1f480*/  IMAD.MOV.U32 R8, RZ, RZ, 0x70 ;  /* 0x00000070ff087424 */ /* 0x004fe400078e00ff */
[----:B------:R-:W-:Y:S02]  /*1f490*/  IMAD.MOV.U32 R12, RZ, RZ, 0x1 ;  /* 0x00000001ff0c7424 */ /* 0x000fe400078e00ff */
[----:B0-----:R-:W-:-:S07]  /*1f4a0*/  IMAD.MOV.U32 R13, RZ, RZ, RZ ;  /* 0x000000ffff0d7224 */ /* 0x001fce00078e00ff */
[----:B------:R-:W-:-:S07]  /*1f4b0*/  LEPC R20, `(.L_x_10187) ;  /* 0x000000001014794e */ /* 0x000fce0000000000 */
[----:B-1----:R-:W-:Y:S05]  /*1f4c0*/  CALL.ABS.NOINC R2 ;  /* 0x0000000002007343 */ /* 0x002fea0003c00000 */
.L_x_10187:
[----:B------:R-:W-:Y:S05]  /*1f4d0*/  BSYNC B6 ;  /* 0x0000000000067941 */ /* 0x000fea0003800000 */
.L_x_10186:
        /* <DEDUP_REMOVED lines=22> */
.L_x_10189:
[----:B------:R-:W-:Y:S05]  /*1f640*/  BSYNC B6 ;  /* 0x0000000000067941 */ /* 0x000fea0003800000 */
.L_x_10188:
        /* <DEDUP_REMOVED lines=20> */
.L_x_10191:
[----:B------:R-:W-:Y:S05]  /*1f790*/  BSYNC B6 ;  /* 0x0000000000067941 */ /* 0x000fea0003800000 */
.L_x_10190:
        /* <DEDUP_REMOVED lines=19> */
.L_x_10193:
[----:B------:R-:W-:Y:S05]  /*1f8d0*/  BSYNC B6 ;  /* 0x0000000000067941 */ /* 0x000fea0003800000 */
.L_x_10192:
[----:B------:R-:W-:Y:S01]  /*1f8e0*/  ULDC.64 UR4, c[0x0][0x9f8] ;  /* 0x00027e0000047ab9 */ /* 0x000fe20000000a00 */
[----:B------:R-:W-:Y:S01]  /*1f8f0*/  IMAD.MOV.U32 R25, RZ, RZ, R27 ;  /* 0x000000ffff197224 */ /* 0x000fe200078e001b */
[----:B------:R-:W-:-:S04]  /*1f900*/  ISETP.NE.U32.AND P0, PT, RZ, UR4, PT ;  /* 0x00000004ff007c0c */ /* 0x000fc8000bf05070 */
[----:B------:R-:W-:Y:S01]  /*1f910*/  ISETP.NE.AND.EX P0, PT, RZ, UR5, PT, P0 ;  /* 0x00000005ff007c0c */ /* 0x000fe2000bf05300 */
[----:B------:R-:W-:-:S12]  /*1f920*/  ULDC.64 UR4, c[0x0][0xa08] ;  /* 0x0002820000047ab9 */ /* 0x000fd80000000a00 */
[----:B------:R-:W1:Y:S02]  /*1f930*/  @P0 LDC.64 R2, c[0x0][0x9f8] ;  /* 0x00027e00ff020b82 */ /* 0x000e640000000a00 */
[----:B-1----:R-:W-:-:S05]  /*1f940*/  @P0 IMAD.WIDE R2, R27, 0x4, R2 ;  /* 0x000000041b020825 */ /* 0x002fca00078e0202 */
[----:B------:R1:W2:Y:S02]  /*1f950*/  @P0 LDG.E R25, desc[UR42][R2.64] ;  /* 0x0000002a02190981 */ /* 0x0002a4000c1e1900 */
[----:B-1----:R-:W1:Y:S02]  /*1f960*/  LDC.64 R2, c[0x0][0x418] ;  /* 0x00010600ff027b82 */ /* 0x002e640000000a00 */
[----:B-1----:R-:W-:Y:S01]  /*1f970*/  LOP3.LUT P0, RZ, R2, UR4, RZ, 0xfc, !PT ;  /* 0x0000000402ff7c12 */ /* 0x002fe2000f80fcff */
[----:B------:R-:W-:-:S03]  /*1f980*/  UMOV UR4, 0xffffffff ;  /* 0xffffffff00047882 */ /* 0x000fc60000000000 */
[----:B------:R-:W-:Y:S02]  /*1f990*/  LOP3.LUT P0, RZ, R3, UR5, RZ, 0xfc, P0 ;  /* 0x0000000503ff7c12 */ /* 0x000fe4000800fcff */
[----:B--2---:R-:W-:Y:S02]  /*1f9a0*/  SHF.R.S32.HI R8, RZ, 0x1f, R25 ;  /* 0x0000001fff087819 */ /* 0x004fe40000011419 */
[----:B------:R-:W-:-:S03]  /*1f9b0*/  SEL R18, R25, RZ, !P0 ;  /* 0x000000ff19127207 */ /* 0x000fc60004000000 */
[----:B------:R1:W-:Y:S01]  /*1f9c0*/  STL [R1+0xc], R8 ;  /* 0x00000c0801007387 */ /* 0x0003e20000100800 */
[----:B------:R-:W-:Y:S05]  /*1f9d0*/  BRA.DIV UR4, `(.L_x_10194) ;  /* 0x0000004a048c7947 */ /* 0x000fea000b800000 */
[----:B------:R-:W2:Y:S02]  /*1f9e0*/  S2R R0, SR_TID.X ;  /* 0x0000000000007919 */ /* 0x000ea40000002100 */
[----:B--2---:R-:W-:-:S04]  /*1f9f0*/  SHF.R.U32.HI R0, RZ, 0x5, R0 ;  /* 0x00000005ff007819 */ /* 0x004fc80000011600 */
[----:B------:R-:W-:-:S05]  /*1fa00*/  LOP3.LUT R0, R0, 0x3, RZ, 0xc0, !PT ;  /* 0x0000000300007812 */ /* 0x000fca00078ec0ff */
[----:B------:R2:W3:Y:S02]  /*1fa10*/  SHFL.IDX PT, R14, R0, RZ, 0x1f ;  /* 0x00001fff000e7589 */ /* 0x0004e400000e0000 */
.L_x_10301:
        /* <DEDUP_REMOVED lines=8> */
.L_x_10304:
        /* <DEDUP_REMOVED lines=23> */
.L_x_10197:
        /* <DEDUP_REMOVED lines=8> */
.L_x_10305:
        /* <DEDUP_REMOVED lines=8> */
.L_x_10199:
        /* <DEDUP_REMOVED lines=28> */
.L_x_10306:
        /* <DEDUP_REMOVED lines=8> */
.L_x_10201:
        /* <DEDUP_REMOVED lines=19> */
[----:B----4-:R-:W-:Y:S01]  /*20080*/  UMOV UR8, UR14 ;  /* 0x0000000e00087c82 */ /* 0x010fe20008000000 */
[----:B------:R-:W-:Y:S01]  /*20090*/  UMOV UR10, UR16 ;  /* 0x00000010000a7c82 */ /* 0x000fe20008000000 */
[----:B------:R-:W-:Y:S01]  /*200a0*/  UMOV UR14, 0x40 ;  /* 0x00000040000e7882 */ /* 0x000fe20000000000 */
[----:B------:R4:W-:Y:S02]  /*200b0*/  UTMALDG.4D [UR8], [UR4], desc[UR6] ;  /* 0x00000608040075b4 */ /* 0x0009e40008019000 */
[----:B----4-:R-:W-:Y:S01]  /*200c0*/  UMOV UR8, UR15 ;  /* 0x0000000f00087c82 */ /* 0x010fe20008000000 */
[----:B------:R-:W-:Y:S02]  /*200d0*/  UMOV UR10, UR14 ;  /* 0x0000000e000a7c82 */ /* 0x000fe40008000000 */
[----:B------:R4:W-:Y:S02]  /*200e0*/  UTMALDG.4D [UR8], [UR4], desc[UR6] ;  /* 0x00000608040075b4 */ /* 0x0009e40008019000 */
[----:B----4-:R-:W-:Y:S01]  /*200f0*/  NOP ;  /* 0x0000000000007918 */ /* 0x010fe20000000000 */
.L_x_10195:
[----:B--23--:R-:W2:Y:S01]  /*20100*/  LDL.LU R3, [R1+0x2c] ;  /* 0x00002c0001037983 */ /* 0x00cea20000300800 */
[----:B------:R-:W-:Y:S05]  /*20110*/  WARPSYNC.ALL ;  /* 0x0000000000007948 */ /* 0x000fea0003800000 */
[----:B------:R-:W-:Y:S01]  /*20120*/  ULDC.64 UR4, c[0x0][0x298] ;  /* 0x0000a60000047ab9 */ /* 0x000fe20000000a00 */
[----:B------:R-:W-:Y:S01]  /*20130*/  VIADD R0, R19, 0xf000 ;  /* 0x0000f00013007836 */ /* 0x000fe20000000000 */
[----:B------:R-:W-:Y:S01]  /*20140*/  ULDC.64 UR6, c[0x0][0xa00] ;  /* 0x0002800000067ab9 */ /* 0x000fe20000000a00 */
[----:B------:R-:W-:Y:S01]  /*20150*/  BSSY B6, `(.L_x_10202) ;  /* 0x0000022000067945 */ /* 0x000fe20003800000 */
[----:B------:R-:W-:Y:S01]  /*20160*/  BAR.SYNC.DEFER_BLOCKING 0x8, 0x200 ;  /* 0x0208000000007b1d */ /* 0x000fe20000010000 */
[----:B------:R-:W-:-:S02]  /*20170*/  ISETP.NE.U32.AND P0, PT, RZ, UR6, PT ;  /* 0x00000006ff007c0c */ /* 0x000fc4000bf05070 */
[----:B------:R-:W-:Y:S02]  /*20180*/  LOP3.LUT P1, RZ, R0, 0x9f, RZ, 0xc0, !PT ;  /* 0x0000009f00ff7812 */ /* 0x000fe4000782c0ff */
[----:B------:R-:W-:Y:S02]  /*20190*/  ISETP.NE.AND.EX P0, PT, RZ, UR7, PT, P0 ;  /* 0x00000007ff007c0c */ /* 0x000fe4000bf05300 */
[----:B--2---:R-:W-:Y:S01]  /*201a0*/  SHF.R.S32.HI R2, RZ, 0x1f, R3 ;  /* 0x0000001fff027819 */ /* 0x004fe20000011403 */
[----:B------:R-:W-:-:S04]  /*201b0*/  IMAD.WIDE.U32 R4, R3, UR4, RZ ;  /* 0x0000000403047c25 */ /* 0x000fc8000f8e00ff */
[----:B------:R-:W-:Y:S01]  /*201c0*/  IMAD R2, R2, UR4, RZ ;  /* 0x0000000402027c24 */ /* 0x000fe2000f8e02ff */
[----:B------:R2:W-:Y:S03]  /*201d0*/  STL.64 [R1+0x38], R4 ;  /* 0x0000380401007387 */ /* 0x0005e60000100a00 */
[----:B------:R-:W-:Y:S01]  /*201e0*/  IMAD R0, R3, UR5, R2 ;  /* 0x0000000503007c24 */ /* 0x000fe2000f8e0202 */
[----:B------:R-:W-:-:S03]  /*201f0*/  SHF.R.S32.HI R2, RZ, 0x1f, R27 ;  /* 0x0000001fff027819 */ /* 0x000fc6000001141b */
[----:B------:R-:W-:Y:S01]  /*20200*/  IMAD.IADD R3, R5, 0x1, R0 ;  /* 0x0000000105037824 */ /* 0x000fe200078e0200 */
[----:B------:R-:W-:Y:S02]  /*20210*/  SEL R0, R27, RZ, !P0 ;  /* 0x000000ff1b007207 */ /* 0x000fe40004000000 */
[----:B------:R-:W-:Y:S02]  /*20220*/  SEL R2, R2, RZ, !P0 ;  /* 0x000000ff02027207 */ /* 0x000fe40004000000 */
[----:B------:R2:W-:Y:S04]  /*20230*/  STL [R1+0x34], R3 ;  /* 0x0000340301007387 */ /* 0x0005e80000100800 */
        /* <DEDUP_REMOVED lines=16> */
[----:B0-----:R-:W-:-:S07]  /*20340*/  IMAD.MOV.U32 R13, RZ, RZ, RZ ;  /* 0x000000ffff0d7224 */ /* 0x001fce00078e00ff */
[----:B------:R-:W-:-:S07]  /*20350*/  LEPC R20, `(.L_x_10203) ;  /* 0x000000001014794e */ /* 0x000fce0000000000 */
[----:B--2---:R-:W-:Y:S05]  /*20360*/  CALL.ABS.NOINC R2 ;  /* 0x0000000002007343 */ /* 0x004fea0003c00000 */
.L_x_10203:
[----:B------:R-:W-:Y:S05]  /*20370*/  BSYNC B6 ;  /* 0x0000000000067941 */ /* 0x000fea0003800000 */
.L_x_10202:
[----:B------:R-:W3:Y:S01]  /*20380*/  LDL.LU R20, [R1+0x34] ;  /* 0x0000340001147983 */ /* 0x000ee20000300800 */
[----:B------:R-:W4:Y:S01]  /*20390*/  LDC R9, c[0x0][0x448] ;  /* 0x00011200ff097b82 */ /* 0x000f220000000800 */
[----:B------:R-:W-:Y:S01]  /*203a0*/  ULDC.64 UR6, c[0x0][0x2e0] ;  /* 0x0000b80000067ab9 */ /* 0x000fe20000000a00 */
[----:B------:R-:W-:Y:S01]  /*203b0*/  ULDC.64 UR4, c[0x0][0x2d8] ;  /* 0x0000b60000047ab9 */ /* 0x000fe20000000a00 */
[----:B--2---:R-:W3:Y:S01]  /*203c0*/  LDL.LU.64 R2, [R1+0x38] ;  /* 0x0000380001027983 */ /* 0x004ee20000300a00 */
[----:B------:R-:W-:-:S03]  /*203d0*/  ULDC.64 UR8, c[0x0][0x280] ;  /* 0x0000a00000087ab9 */ /* 0x000fc60000000a00 */
[----:B------:R-:W2:Y:S04]  /*203e0*/  LDL.LU R21, [R1+0x44] ;  /* 0x0000440001157983 */ /* 0x000ea80000300800 */
[----:B------:R-:W2:Y:S04]  /*203f0*/  LDL.LU R4, [R1+0x2c] ;  /* 0x00002c0001047983 */ /* 0x000ea80000300800 */
[----:B------:R-:W2:Y:S01]  /*20400*/  LDL R12, [R1+0x20] ;  /* 0x00002000010c7983 */ /* 0x000ea20000100800 */
[----:B------:R-:W0:Y:S01]  /*20410*/  S2R R10, SR_TID.X ;  /* 0x00000000000a7919 */ /* 0x000e220000002100 */
[----:B----4-:R-:W-:-:S13]  /*20420*/  ISETP.NE.AND P1, PT, R9, 0x1, PT ;  /* 0x000000010900780c */ /* 0x010fda0003f25270 */
[----:B------:R-:W4:Y:S08]  /*20430*/  @P1 LDC R5, c[0x0][0x44c] ;  /* 0x00011300ff051b82 */ /* 0x000f300000000800 */
[----:B------:R-:W4:Y:S01]  /*20440*/  @P1 LDC R6, c[0x0][0x450] ;  /* 0x00011400ff061b82 */ /* 0x000f220000000800 */
[----:B0-----:R-:W-:-:S07]  /*20450*/  IMAD.SHL.U32 R10, R10, 0x10, RZ ;  /* 0x000000100a0a7824 */ /* 0x001fce00078e00ff */
[----:B-1----:R-:W0:Y:S01]  /*20460*/  @P1 LDC R8, c[0x0][0x450] ;  /* 0x00011400ff081b82 */ /* 0x002e220000000800 */
[----:B------:R-:W-:-:S04]  /*20470*/  LOP3.LUT R10, R10, 0x10, RZ, 0xc0, !PT ;  /* 0x000000100a0a7812 */ /* 0x000fc800078ec0ff */
[C---:B------:R-:W-:Y:S02]  /*20480*/  LOP3.LUT R11, R10.reuse, 0x20, RZ, 0xfc, !PT ;  /* 0x000000200a0b7812 */ /* 0x040fe400078efcff */
[----:B------:R-:W-:Y:S01]  /*20490*/  LOP3.LUT R10, R10, 0x40, RZ, 0xfc, !PT ;  /* 0x000000400a0a7812 */ /* 0x000fe200078efcff */
[----:B---3--:R-:W-:Y:S02]  /*204a0*/  IMAD.MOV.U32 R3, RZ, RZ, R20 ;  /* 0x000000ffff037224 */ /* 0x008fe400078e0014 */
[----:B------:R-:W1:Y:S01]  /*204b0*/  S2R R20, SR_TID.X ;  /* 0x0000000000147919 */ /* 0x000e620000002100 */
        /* <DEDUP_REMOVED lines=8> */
[C---:B-1----:R-:W-:Y:S01]  /*20540*/  LOP3.LUT R21, R20.reuse, 0x7f, RZ, 0xc0, !PT ;  /* 0x0000007f14157812 */ /* 0x042fe200078ec0ff */
[----:B------:R-:W-:-:S03]  /*20550*/  IMAD.SHL.U32 R20, R20, 0x40, RZ ;  /* 0x0000004014147824 */ /* 0x000fc600078e00ff */
[----:B------:R-:W-:-:S04]  /*20560*/  SHF.R.U32.HI R21, RZ, 0x1, R21 ;  /* 0x00000001ff157819 */ /* 0x000fc80000011615 */
[----:B------:R-:W-:Y:S02]  /*20570*/  LOP3.LUT R20, R21, 0x40, R20, 0xf8, !PT ;  /* 0x0000004015147812 */ /* 0x000fe400078ef814 */
[----:B------:R-:W1:Y:S03]  /*20580*/  S2R R21, SR_TID.X ;  /* 0x0000000000157919 */ /* 0x000e660000002100 */
[----:B------:R-:W-:-:S04]  /*20590*/  IMAD.IADD R0, R20, 0x1, R12 ;  /* 0x0000000114007824 */ /* 0x000fc800078e020c */
[----:B----4-:R-:W-:-:S04]  /*205a0*/  @P1 IMAD.HI.U32 R5, R0, R5, RZ ;  /* 0x0000000500051227 */ /* 0x010fc800078e00ff */
[----:B------:R-:W-:Y:S01]  /*205b0*/  IMAD.MOV.U32 R4, RZ, RZ, R0 ;  /* 0x000000ffff047224 */ /* 0x000fe200078e0000 */
[----:B------:R-:W-:-:S04]  /*205c0*/  @P1 SHF.R.U32.HI R4, RZ, R6, R5 ;  /* 0x00000006ff041219 */ /* 0x000fc80000011605 */
        /* <DEDUP_REMOVED lines=10> */
[C---:B-1----:R-:W-:Y:S01]  /*20670*/  IMAD.SHL.U32 R20, R21.reuse, 0x10, RZ ;  /* 0x0000001015147824 */ /* 0x042fe200078e00ff */
[----:B------:R-:W-:Y:S01]  /*20680*/  LOP3.LUT R21, R21, 0x7f, RZ, 0xc0, !PT ;  /* 0x0000007f15157812 */ /* 0x000fe200078ec0ff */
[----:B------:R-:W-:-:S03]  /*20690*/  IMAD R7, R7, UR6, RZ ;  /* 0x0000000607077c24 */ /* 0x000fc6000f8e02ff */
[----:B------:R-:W-:Y:S01]  /*206a0*/  LOP3.LUT R20, R20, 0x10, RZ, 0xc0, !PT ;  /* 0x0000001014147812 */ /* 0x000fe200078ec0ff */
[----:B------:R-:W-:Y:S01]  /*206b0*/  IMAD R7, R6, UR7, R7 ;  /* 0x0000000706077c24 */ /* 0x000fe2000f8e0207 */
[----:B------:R-:W-:Y:S01]  /*206c0*/  IADD3 R6, P0, R4, UR8, RZ ;  /* 0x0000000804067c10 */ /* 0x000fe2000ff1e0ff */
[----:B------:R-:W-:-:S03]  /*206d0*/  IMAD.MOV.U32 R4, RZ, RZ, R0 ;  /* 0x000000ffff047224 */ /* 0x000fc600078e0000 */
[----:B------:R-:W-:Y:S02]  /*206e0*/  IADD3.X R5, R5, UR9, R7, P0, !PT ;  /* 0x0000000905057c10 */ /* 0x000fe400087fe407 */
[----:B------:R-:W1:Y:S02]  /*206f0*/  @P1 LDC R7, c[0x0][0x44c] ;  /* 0x00011300ff071b82 */ /* 0x000e640000000800 */
[----:B-1----:R-:W-:-:S05]  /*20700*/  @P1 IMAD.HI.U32 R7, R0, R7, RZ ;  /* 0x0000000700071227 */ /* 0x002fca00078e00ff */
        /* <DEDUP_REMOVED lines=9> */
[----:B------:R0:W5:Y:S01]  /*207a0*/  LDL R10, [R1+0x28] ;  /* 0x00002800010a7983 */ /* 0x0001620000100800 */
[----:B------:R-:W-:Y:S02]  /*207b0*/  ISETP.GE.AND P2, PT, R20, UR4, PT ;  /* 0x0000000414007c0c */ /* 0x000fe4000bf46270 */
[----:B------:R-:W-:Y:S01]  /*207c0*/  IMAD.IADD R3, R3, 0x1, R4 ;  /* 0x0000000103037824 */ /* 0x000fe200078e0204 */
[----:B------:R-:W-:Y:S02]  /*207d0*/  SHF.R.S32.HI R4, RZ, 0x1f, R0 ;  /* 0x0000001fff047819 */ /* 0x000fe40000011400 */
[----:B------:R-:W-:Y:S01]  /*207e0*/  ISETP.GE.AND P1, PT, R11, UR4, PT ;  /* 0x000000040b007c0c */ /* 0x000fe2000bf26270 */
[----:B------:R-:W-:-:S04]  /*207f0*/  IMAD.WIDE.U32 R2, R0, UR6, R2 ;  /* 0x0000000600027c25 */ /* 0x000fc8000f8e0002 */
[----:B------:R-:W-:Y:S01]  /*20800*/  IMAD R4, R4, UR6, RZ ;  /* 0x0000000604047c24 */ /* 0x000fe2000f8e02ff */
[----:B------:R-:W-:-:S03]  /*20810*/  IADD3 R8, P3, R2, UR8, RZ ;  /* 0x0000000802087c10 */ /* 0x000fc6000ff7e0ff */
[----:B------:R-:W-:Y:S01]  /*20820*/  IMAD R4, R0, UR7, R4 ;  /* 0x0000000700047c24 */ /* 0x000fe2000f8e0204 */
[----:B------:R-:W-:Y:S01]  /*20830*/  UMOV UR4, 0xffffffff ;  /* 0xffffffff00047882 */ /* 0x000fe20000000000 */
[----:B------:R-:W-:-:S03]  /*20840*/  SHF.R.U32.HI R21, RZ, 0x1, R21 ;  /* 0x00000001ff157819 */ /* 0x000fc60000011615 */
[----:B------:R-:W-:Y:S01]  /*20850*/  IADD3.X R7, R3, UR9, R4, P3, !PT ;  /* 0x0000000903077c10 */ /* 0x000fe20009ffe404 */
[----:B0-----:R-:W-:Y:S06]  /*20860*/  BRA.DIV UR4, `(.L_x_10204) ;  /* 0x0000003e04647947 */ /* 0x001fec000b800000 */
[----:B------:R-:W2:Y:S04]  /*20870*/  LDL.LU R12, [R1+0x24] ;  /* 0x00002400010c7983 */ /* 0x000ea80000300800 */
[----:B------:R-:W3:Y:S04]  /*20880*/  LDL.LU R11, [R1+0x20] ;  /* 0x00002000010b7983 */ /* 0x000ee80000300800 */
[----:B------:R-:W0:Y:S04]  /*20890*/  SHFL.IDX PT, R3, R6, RZ, 0x1e1f ;  /* 0x001e1fff06037589 */ /* 0x000e2800000e0000 */
[----:B------:R-:W1:Y:S04]  /*208a0*/  SHFL.IDX PT, R2, R5, RZ, 0x1e1f ;  /* 0x001e1fff05027589 */ /* 0x000e6800000e0000 */
[----:B------:R-:W4:Y:S04]  /*208b0*/  SHFL.IDX PT, R6, R6, 0x1, 0x1e1f ;  /* 0x003e1f0006067f89 */ /* 0x000f2800000e0000 */
[----:B------:R-:W4:Y:S01]  /*208c0*/  SHFL.IDX PT, R5, R5, 0x1, 0x1e1f ;  /* 0x003e1f0005057f89 */ /* 0x000f2200000e0000 */
[----:B--2---:R-:W-:-:S02]  /*208d0*/  IMAD R4, R12, R9, RZ ;  /* 0x000000090c047224 */ /* 0x004fc400078e02ff */
[----:B---3--:R-:W-:-:S05]  /*208e0*/  IMAD.IADD R0, R21, 0x1, R11 ;  /* 0x0000000115007824 */ /* 0x008fca00078e020b */
[----:B------:R-:W-:-:S13]  /*208f0*/  ISETP.GE.AND P4, PT, R0, R4, PT ;  /* 0x000000040000720c */ /* 0x000fda0003f86270 */
[----:B0-----:R-:W-:-:S05]  /*20900*/  @!P4 IADD3 R3, P3, R20, R3, RZ ;  /* 0x000000031403c210 */ /* 0x001fca0007f7e0ff */
[----:B-1----:R-:W-:-:S05]  /*20910*/  @!P4 IMAD.X R2, RZ, RZ, R2, P3 ;  /* 0x000000ffff02c224 */ /* 0x002fca00018e0602 */
        /* <DEDUP_REMOVED lines=8> */
[----:B----4-:R-:W-:-:S05]  /*209a0*/  @!P4 IADD3 R2, P3, R20, R6, RZ ;  /* 0x000000061402c210 */ /* 0x010fca0007f7e0ff */
[----:B------:R-:W-:-:S05]  /*209b0*/  @!P4 IMAD.X R3, RZ, RZ, R5, P3 ;  /* 0x000000ffff03c224 */ /* 0x000fca00018e0605 */
[----:B------:R-:W-:Y:S04]  /*209c0*/  @!P4 LDGSTS.E.BYPASS.LTC128B.128 [R10+0xf800], desc[UR42][R2.64], !P2 ;  /* 0x0f800000020acfae */ /* 0x000fe8000d101d6a */
[----:B------:R-:W-:Y:S04]  /*209d0*/  @!P4 LDGSTS.E.BYPASS.LTC128B.128 [R10+0x11000], desc[UR42][R2.64+0x20], !P1 ;  /* 0x11000020020acfae */ /* 0x000fe8000c901d6a */
[----:B------:R0:W-:Y:S04]  /*209e0*/  @!P4 LDGSTS.E.BYPASS.LTC128B.128 [R10+0x12800], desc[UR42][R2.64+0x40], !P0 ;  /* 0x12800040020acfae */ /* 0x0001e8000c101d6a */
[----:B0-----:R0:W1:Y:S04]  /*209f0*/  SHFL.IDX PT, R3, R7, RZ, 0x1e1f ;  /* 0x001e1fff07037589 */ /* 0x00106800000e0000 */
[----:B------:R0:W2:Y:S02]  /*20a00*/  SHFL.IDX PT, R2, R8, RZ, 0x1e1f ;  /* 0x001e1fff08027589 */ /* 0x0000a400000e0000 */
.L_x_10313:
        /* <DEDUP_REMOVED lines=12> */
.L_x_10206:
[----:B------:R-:W-:Y:S05]  /*20ad0*/  BSYNC B0 ;  /* 0x0000000000007941 */ /* 0x000fea0003800000 */
.L_x_10205:
[----:B------:R-:W-:Y:S01]  /*20ae0*/  NOP ;  /* 0x0000000000007918 */ /* 0x000fe20000000000 */
[----:B------:R-:W-:-:S13]  /*20af0*/  PLOP3.LUT P0, PT, PT, PT, PT, 0x80, 0x0 ;  /* 0x000000000000781c */ /* 0x000fda0003f0f070 */
.L_x_10207:
        /* <DEDUP_REMOVED lines=18> */
.L_x_10314:
[----:B------:R-:W-:Y:S05]  /*20c20*/  BSYNC B0 ;  /* 0x0000000000007941 */ /* 0x000fea0003800000 */
.L_x_10208:
[----:B------:R-:W3:Y:S02]  /*20c30*/  LDL.LU R2, [R1+0x30] ;  /* 0x0000300001027983 */ /* 0x000ee40000300800 */
[----:B---3--:R-:W-:-:S05]  /*20c40*/  VIADD R2, R2, 0xfffffffe ;  /* 0xfffffffe02027836 */ /* 0x008fca0000000000 */
[----:B------:R-:W-:-:S13]  /*20c50*/  ISETP.GE.AND P0, PT, R2, R26, PT ;  /* 0x0000001a0200720c */ /* 0x000fda0003f06270 */
[----:B------:R-:W-:Y:S05]  /*20c60*/  @!P0 BRA `(.L_x_10210) ;  /* 0x0000001000448947 */ /* 0x000fea0003800000 */
[----:B0-----:R0:W5:Y:S01]  /*20c70*/  LDL.LU R8, [R1] ;  /* 0x0000000001087983 */ /* 0x0011620000300800 */
[----:B--2---:R-:W-:-:S07]  /*20c80*/  IMAD.MOV.U32 R0, RZ, RZ, R23 ;  /* 0x000000ffff007224 */ /* 0x004fce00078e0017 */
.L_x_10234:
[----:B------:R-:W-:Y:S01]  /*20c90*/  VIADD R23, R0, 0x1 ;  /* 0x0000000100177836 */ /* 0x000fe20000000000 */
[----:B------:R-:W-:Y:S01]  /*20ca0*/  LOP3.LUT P1, RZ, R17, 0x1, RZ, 0xc0, !PT ;  /* 0x0000000111ff7812 */ /* 0x000fe2000782c0ff */
[----:B------:R-:W-:Y:S05]  /*20cb0*/  YIELD ;  /* 0x0000000000007946 */ /* 0x000fea0003800000 */
[----:B------:R-:W-:Y:S01]  /*20cc0*/  ISETP.NE.AND P0, PT, R23, 0x2, PT ;  /* 0x000000021700780c */ /* 0x000fe20003f05270 */
[----:B------:R-:W-:Y:S03]  /*20cd0*/  BSSY B0, `(.L_x_10211) ;  /* 0x00000a6000007945 */ /* 0x000fe60003800000 */
[----:B-1----:R-:W-:-:S02]  /*20ce0*/  SEL R3, RZ, 0x1, P0 ;  /* 0x00000001ff037807 */ /* 0x002fc40000000000 */
[----:B------:R-:W-:Y:S02]  /*20cf0*/  SEL R23, R23, RZ, P0 ;  /* 0x000000ff17177207 */ /* 0x000fe40000000000 */
[----:B-----5:R-:W-:-:S05]  /*20d00*/  LOP3.LUT R9, R8, R3, RZ, 0x3c, !PT ;  /* 0x0000000308097212 */ /* 0x020fca00078e3cff */
        /* <DEDUP_REMOVED lines=9> */
[----:B------:R-:W-:Y:S01]  /*20da0*/  ULDC.64 UR6, c[0x0][0x428] ;  /* 0x00010a0000067ab9 */ /* 0x000fe20000000a00 */
[----:B---3--:R-:W-:-:S13]  /*20db0*/  ISETP.NE.AND P0, PT, R3, 0x1, PT ;  /* 0x000000010300780c */ /* 0x008fda0003f05270 */
[----:B------:R-:W3:Y:S02]  /*20dc0*/  @P0 LDC.64 R4, c[0x0][0x440] ;  /* 0x00011000ff040b82 */ /* 0x000ee40000000a00 */
[----:B---3--:R-:W-:-:S04]  /*20dd0*/  @P0 IMAD.HI.U32 R6, R2, R4, RZ ;  /* 0x0000000402060227 */ /* 0x008fc800078e00ff */
[----:B------:R-:W-:Y:S01]  /*20de0*/  IMAD.MOV.U32 R4, RZ, RZ, R2 ;  /* 0x000000ffff047224 */ /* 0x000fe200078e0002 */
[----:B------:R-:W-:-:S05]  /*20df0*/  @P0 SHF.R.U32.HI R4, RZ, R5, R6 ;  /* 0x00000005ff040219 */ /* 0x000fca0000011606 */
[----:B------:R-:W-:-:S04]  /*20e00*/  IMAD.MOV R5, RZ, RZ, -R4 ;  /* 0x000000ffff057224 */ /* 0x000fc800078e0a04 */
[----:B------:R-:W-:Y:S01]  /*20e10*/  IMAD R3, R3, R5, R2 ;  /* 0x0000000503037224 */ /* 0x000fe200078e0202 */
[----:B------:R-:W-:-:S03]  /*20e20*/  SHF.R.S32.HI R5, RZ, 0x1f, R4 ;  /* 0x0000001fff057819 */ /* 0x000fc60000011404 */
[----:B------:R-:W-:-:S04]  /*20e30*/  IMAD.WIDE.U32 R4, R25, UR6, R4 ;  /* 0x0000000619047c25 */ /* 0x000fc8000f8e0004 */
[----:B--2---:R-:W-:-:S04]  /*20e40*/  IMAD R6, R7, UR6, RZ ;  /* 0x0000000607067c24 */ /* 0x004fc8000f8e02ff */
[----:B------:R-:W-:-:S04]  /*20e50*/  IMAD R6, R25, UR7, R6 ;  /* 0x0000000719067c24 */ /* 0x000fc8000f8e0206 */
[----:B------:R-:W-:Y:S01]  /*20e60*/  IMAD.IADD R5, R6, 0x1, R5 ;  /* 0x0000000106057824 */ /* 0x000fe200078e0205 */
[----:B------:R-:W-:-:S04]  /*20e70*/  LEA R6, P0, R4, UR4, 0x2 ;  /* 0x0000000404067c11 */ /* 0x000fc8000f8010ff */
[----:B------:R-:W-:-:S05]  /*20e80*/  LEA.HI.X R7, R4, UR5, R5, 0x2, P0 ;  /* 0x0000000504077c11 */ /* 0x000fca00080f1405 */
[----:B------:R2:W5:Y:S04]  /*20e90*/  LDG.E R18, desc[UR42][R6.64] ;  /* 0x0000002a06127981 */ /* 0x000568000c1e1900 */
.L_x_10213:
        /* <DEDUP_REMOVED lines=8> */
.L_x_10315:
[----:B------:R-:W-:Y:S05]  /*20f20*/  BSYNC B1 ;  /* 0x0000000000017941 */ /* 0x000fea0003800000 */
.L_x_10214:
        /* <DEDUP_REMOVED lines=9> */
.L_x_10217:
[----:B------:R-:W-:Y:S05]  /*20fc0*/  BSYNC B1 ;  /* 0x0000000000017941 */ /* 0x000fea0003800000 */
.L_x_10216:
[----:B------:R-:W3:Y:S01]  /*20fd0*/  LDL R7, [R1+0x10] ;  /* 0x0000100001077983 */ /* 0x000ee20000100800 */
[----:B------:R-:W-:Y:S01]  /*20fe0*/  IMAD.MOV.U32 R14, RZ, RZ, RZ ;  /* 0x000000ffff0e7224 */ /* 0x000fe200078e00ff */
[----:B------:R-:W-:Y:S01]  /*20ff0*/  UIADD3 UR4, UP0, UR40, 0x470, URZ ;  /* 0x0000047028047890 */ /* 0x000fe2000ff1e03f */
[----:B------:R-:W-:Y:S01]  /*21000*/  IMAD R4, R23, 0x3000, R19 ;  /* 0x0000300017047824 */ /* 0x000fe200078e0213 */
[----:B------:R-:W-:Y:S01]  /*21010*/  PLOP3.LUT P0, PT, PT, PT, PT, 0x80, 0x0 ;  /* 0x000000000000781c */ /* 0x000fe20003f0f070 */
[----:B------:R-:W-:Y:S01]  /*21020*/  UMOV UR6, 0x0 ;  /* 0x0000000000067882 */ /* 0x000fe20000000000 */
[----:B------:R-:W-:Y:S01]  /*21030*/  R2UR UR10, R14 ;  /* 0x000000000e0a72ca */ /* 0x000fe200000e0000 */
[----:B-1----:R-:W-:Y:S01]  /*21040*/  VIADD R9, R4, 0x9000 ;  /* 0x0000900004097836 */ /* 0x002fe20000000000 */
[----:B------:R-:W-:Y:S01]  /*21050*/  UIADD3.X UR5, URZ, UR41, URZ, UP0, !UPT ;  /* 0x000000293f057290 */ /* 0x000fe200087fe43f */
[----:B------:R-:W-:Y:S01]  /*21060*/  UMOV UR7, 0x14f00000 ;  /* 0x14f0000000077882 */ /* 0x000fe20000000000 */
[----:B---3--:R-:W-:-:S02]  /*21070*/  IMAD R7, R3, 0x80, R7 ;  /* 0x0000008003077824 */ /* 0x008fc400078e0207 */
[----:B------:R-:W-:-:S09]  /*21080*/  VIADD R3, R6, 0x19c70 ;  /* 0x00019c7006037836 */ /* 0x000fd20000000000 */
.L_x_10218:
        /* <DEDUP_REMOVED lines=16> */
.L_x_10219:
        /* <DEDUP_REMOVED lines=16> */
.L_x_10220:
        /* <DEDUP_REMOVED lines=13> */
.L_x_10316:
[----:B------:R-:W-:Y:S05]  /*21360*/  BSYNC B1 ;  /* 0x0000000000017941 */ /* 0x000fea0003800000 */
.L_x_10221:
        /* <DEDUP_REMOVED lines=11> */
.L_x_10224:
[----:B------:R-:W-:Y:S05]  /*21420*/  BSYNC B1 ;  /* 0x0000000000017941 */ /* 0x000fea0003800000 */
.L_x_10223:
        /* <DEDUP_REMOVED lines=8> */
.L_x_10225:
        /* <DEDUP_REMOVED lines=15> */
.L_x_10226:
        /* <DEDUP_REMOVED lines=15> */
.L_x_10227:
        /* <DEDUP_REMOVED lines=10> */
.L_x_10212:
[----:B------:R-:W-:Y:S05]  /*21730*/  BSYNC B0 ;  /* 0x0000000000007941 */ /* 0x000fea0003800000 */
.L_x_10211:
[----:B------:R-:W-:-:S06]  /*21740*/  UISETP.NE.AND UP0, UPT, UR36, 0x3, UPT ;  /* 0x000000032400788c */ /* 0x000fcc000bf05270 */
[----:B------:R-:W-:-:S13]  /*21750*/  PLOP3.LUT P0, PT, PT, PT, UP0, 0x80, 0x0 ;  /* 0x000000000000781c */ /* 0x000fda0003f0f008 */
[----:B------:R-:W-:Y:S05]  /*21760*/  @!P0 BRA `(.L_x_10228) ;  /* 0x0000000000048947 */ /* 0x000fea0003800000 */
[----:B------:R-:W-:Y:S01]  /*21770*/  BPT.TRAP 0x1 ;  /* 0x000000040000795c */ /* 0x000fe20000300000 */
.L_x_10228:
        /* <DEDUP_REMOVED lines=8> */
.L_x_10317:
[----:B------:R-:W-:Y:S05]  /*21800*/  BSYNC B0 ;  /* 0x0000000000007941 */ /* 0x000fea0003800000 */
.L_x_10229:
[----:B------:R-:W-:Y:S05]  /*21810*/  @!P1 BRA `(.L_x_10231) ;  /* 0x0000000000049947 */ /* 0x000fea0003800000 */
[----:B------:R-:W-:Y:S01]  /*21820*/  BPT.TRAP 0x1 ;  /* 0x000000040000795c */ /* 0x000fe20000300000 */
.L_x_10231:
[----:B--2---:R-:W-:Y:S01]  /*21830*/  SHF.L.U32 R4, R8, 0x1f, RZ ;  /* 0x0000001f08047819 */ /* 0x004fe200000006ff */
[----:B------:R-:W-:-:S03]  /*21840*/  IMAD R0, R0, 0x3000, RZ ;  /* 0x0000300000007824 */ /* 0x000fc600078e02ff */
[----:B------:R-:W2:Y:S02]  /*21850*/  SYNCS.PHASECHK.TRANS64.TRYWAIT P0, [R3+URZ+0x19c60], R4 ;  /* 0x019c6004030075a7 */ /* 0x000ea4000800017f */
[----:B--2---:R-:W-:Y:S05]  /*21860*/  @!P0 BRA `(.L_x_10232) ;  /* 0x0000003000ac8947 */ /* 0x004fea0003800000 */
.L_x_10318:
[----:B------:R-:W3:Y:S04]  /*21870*/  LDL R13, [R1+0x4] ;  /* 0x00000400010d7983 */ /* 0x000ee80000100800 */
[----:B------:R-:W4:Y:S01]  /*21880*/  LDL R12, [R1+0x14] ;  /* 0x00001400010c7983 */ /* 0x000f220000100800 */
[----:B--2---:R-:W-:Y:S01]  /*21890*/  LOP3.LUT R4, R0, R28, RZ, 0xfc, !PT ;  /* 0x0000001c00047212 */ /* 0x004fe200078efcff */
[----:B------:R-:W-:Y:S05]  /*218a0*/  WARPSYNC.ALL ;  /* 0x0000000000007948 */ /* 0x000fea0003800000 */
[----:B------:R-:W-:-:S06]  /*218b0*/  IMAD.IADD R4, R19, 0x1, R4 ;  /* 0x0000000113047824 */ /* 0x000fcc00078e0204 */
[----:B------:R-:W2:Y:S02]  /*218c0*/  LDSM.16.MT88.4 R4, [R4+0x9000] ;  /* 0x009000000404783b */ /* 0x000ea40000004200 */
[C-C-:B--2---:R-:W-:Y:S02]  /*218d0*/  PRMT R8, R4.reuse, 0x6420, R5.reuse ;  /* 0x0000642004087816 */ /* 0x144fe40000000005 */
[----:B-1----:R-:W-:Y:S02]  /*218e0*/  PRMT R9, R4, 0x7531, R5 ;  /* 0x0000753104097816 */ /* 0x002fe40000000005 */
[C-C-:B------:R-:W-:Y:S02]  /*218f0*/  PRMT R10, R6.reuse, 0x6420, R7.reuse ;  /* 0x00006420060a7816 */ /* 0x140fe40000000007 */
[----:B------:R-:W-:Y:S02]  /*21900*/  PRMT R11, R6, 0x7531, R7 ;  /* 0x00007531060b7816 */ /* 0x000fe40000000007 */
[----:B---3--:R-:W-:-:S02]  /*21910*/  LOP3.LUT R4, R0, R13, RZ, 0xfc, !PT ;  /* 0x0000000d00047212 */ /* 0x008fc400078efcff */
[----:B----4-:R-:W-:-:S03]  /*21920*/  IADD3 R12, R22, R12, R0 ;  /* 0x0000000c160c7210 */ /* 0x010fc60007ffe000 */
        /* <DEDUP_REMOVED lines=23> */
[----:B------:R-:W-:-:S04]  /*21aa0*/  LOP3.LUT R13, R28, 0x1800, RZ, 0xfc, !PT ;  /* 0x000018001c0d7812 */ /* 0x000fc800078efcff */
[----:B------:R1:W-:Y:S02]  /*21ab0*/  STSM.16.M88.4 [R4], R8 ;  /* 0x0000000804007844 */ /* 0x0003e40000000200 */
[----:B-1----:R-:W-:-:S05]  /*21ac0*/  LOP3.LUT R4, R0, 0x800, R28, 0xfe, !PT ;  /* 0x0000080000047812 */ /* 0x002fca00078efe1c */
[----:B------:R-:W-:-:S06]  /*21ad0*/  IMAD.IADD R4, R19, 0x1, R4 ;  /* 0x0000000113047824 */ /* 0x000fcc00078e0204 */
[----:B------:R-:W1:Y:S02]  /*21ae0*/  LDSM.16.MT88.4 R4, [R4+0x9000] ;  /* 0x009000000404783b */ /* 0x000e640000004200 */
        /* <DEDUP_REMOVED lines=28> */
.L_x_10233:
[----:B-1----:R3:W5:Y:S01]  /*21cb0*/  LDL R8, [R1] ;  /* 0x0000000001087983 */ /* 0x0027620000100800 */
[----:B--2---:R1:W-:Y:S01]  /*21cc0*/  SYNCS.ARRIVE.TRANS64.A1T0 RZ, [R3+URZ+0x19c50], RZ ;  /* 0x019c50ff03ff79a7 */ /* 0x0043e2000810003f */
[----:B------:R-:W2:Y:S02]  /*21cd0*/  S2R R0, SR_TID.X ;  /* 0x0000000000007919 */ /* 0x000ea40000002100 */
        /* <DEDUP_REMOVED lines=9> */
[----:B---3--:R-:W-:Y:S05]  /*21d70*/  @P0 BRA `(.L_x_10234) ;  /* 0xffffffec00c40947 */ /* 0x008fea000383ffff */
.L_x_10210:
[----:B-1----:R-:W1:Y:S01]  /*21d80*/  S2R R3, SR_TID.X ;  /* 0x0000000000037919 */ /* 0x002e620000002100 */
[----:B------:R-:W-:Y:S01]  /*21d90*/  BSSY B0, `(.L_x_10235) ;  /* 0x0000010000007945 */ /* 0x000fe20003800000 */
[----:B-1----:R-:W-:-:S04]  /*21da0*/  LOP3.LUT R3, R3, 0x7f, RZ, 0xc0, !PT ;  /* 0x0000007f03037812 */ /* 0x002fc800078ec0ff */
[----:B------:R-:W-:-:S13]  /*21db0*/  ISETP.NE.AND P0, PT, R3, RZ, PT ;  /* 0x000000ff0300720c */ /* 0x000fda0003f05270 */
[----:B------:R-:W-:Y:S05]  /*21dc0*/  @P0 BRA `(.L_x_10236) ;  /* 0x0000000000300947 */ /* 0x000fea0003800000 */
[----:B------:R-:W1:Y:S01]  /*21dd0*/  S2R R5, SR_LANEID ;  /* 0x0000000000057919 */ /* 0x000e620000000000 */
[----:B------:R-:W-:Y:S01]  /*21de0*/  VOTEU.ANY UR4, UPT, PT ;  /* 0x0000000000047886 */ /* 0x000fe200038e0100 */
[----:B------:R-:W3:Y:S01]  /*21df0*/  LDC.64 R2, c[0x0][0xc60] ;  /* 0x00031800ff027b82 */ /* 0x000ee20000000a00 */
[----:B--2---:R-:W1:Y:S02]  /*21e00*/  FLO.U32 R0, UR4 ;  /* 0x0000000400007d00 */ /* 0x004e6400080e0000 */
[----:B-1----:R-:W-:-:S06]  /*21e10*/  ISETP.EQ.U32.AND P1, PT, R0, R5, PT ;  /* 0x000000050000720c */ /* 0x002fcc0003f22070 */
[----:B------:R-:W3:Y:S07]  /*21e20*/  POPC R5, UR4 ;  /* 0x0000000400057d09 */ /* 0x000eee0008000000 */
[----:B---3--:R-:W2:Y:S01]  /*21e30*/  @P1 ATOMG.E.ADD.STRONG.GPU PT, R3, desc[UR42][R2.64], R5 ;  /* 0x00000005020319a8 */ /* 0x008ea200081ee1ea */
[----:B------:R-:W1:Y:S02]  /*21e40*/  S2R R4, SR_LTMASK ;  /* 0x0000000000047919 */ /* 0x000e640000003900 */
[----:B-1----:R-:W-:-:S04]  /*21e50*/  LOP3.LUT R4, R4, UR4, RZ, 0xc0, !PT ;  /* 0x0000000404047c12 */ /* 0x002fc8000f8ec0ff */
[----:B0-----:R-:W0:Y:S01]  /*21e60*/  POPC R7, R4 ;  /* 0x0000000400077309 */ /* 0x001e220000000000 */
[----:B--2---:R-:W0:Y:S02]  /*21e70*/  SHFL.IDX PT, R0, R3, R0, 0x1f ;  /* 0x00001f0003007589 */ /* 0x004e2400000e0000 */
[----:B0-----:R-:W-:-:S07]  /*21e80*/  IADD3 R24, R0, UR38, R7 ;  /* 0x0000002600187c10 */ /* 0x001fce000fffe007 */
.L_x_10236:
[----:B------:R-:W-:Y:S05]  /*21e90*/  BSYNC B0 ;  /* 0x0000000000007941 */ /* 0x000fea0003800000 */
.L_x_10235:
[----:B------:R-:W-:-:S06]  /*21ea0*/  UISETP.NE.AND UP0, UPT, UR36, 0x3, UPT ;  /* 0x000000032400788c */ /* 0x000fcc000bf05270 */
[----:B------:R-:W-:-:S13]  /*21eb0*/  PLOP3.LUT P1, PT, PT, PT, UP0, 0x80, 0x0 ;  /* 0x000000000000781c */ /* 0x000fda0003f2f008 */
[----:B------:R-:W-:Y:S05]  /*21ec0*/  @!P1 BRA `(.L_x_10237) ;  /* 0x0000000000049947 */ /* 0x000fea0003800000 */
[----:B------:R-:W-:Y:S01]  /*21ed0*/  BPT.TRAP 0x1 ;  /* 0x000000040000795c */ /* 0x000fe20000300000 */
.L_x_10237:
[----:B--2---:R-:W2:Y:S01]  /*21ee0*/  LDL R0, [R1] ;  /* 0x0000000001007983 */ /* 0x004ea20000100800 */
[----:B------:R-:W-:Y:S01]  /*21ef0*/  IMAD.U32 R2, RZ, RZ, UR39 ;  /* 0x00000027ff027e24 */ /* 0x000fe2000f8e00ff */
[----:B------:R-:W-:Y:S04]  /*21f00*/  BSSY B0, `(.L_x_10238) ;  /* 0x0000007000007945 */ /* 0x000fe80003800000 */
[----:B------:R-:W-:Y:S02]  /*21f10*/  ISETP.NE.AND P2, PT, R2, 0x3, PT ;  /* 0x000000030200780c */ /* 0x000fe40003f45270 */
[----:B--2---:R-:W-:Y:S01]  /*21f20*/  LOP3.LUT R3, R0, 0x1, RZ, 0x3c, !PT ;  /* 0x0000000100037812 */ /* 0x004fe200078e3cff */
[----:B------:R-:W-:-:S03]  /*21f30*/  IMAD R0, R23, 0x8, R19 ;  /* 0x0000000817007824 */ /* 0x000fc600078e0213 */
[----:B------:R-:W-:-:S04]  /*21f40*/  SHF.L.U32 R3, R3, 0x1f, RZ ;  /* 0x0000001f03037819 */ /* 0x000fc800000006ff */
[----:B------:R-:W1:Y:S02]  /*21f50*/  SYNCS.PHASECHK.TRANS64.TRYWAIT P1, [R0+URZ+0x19c70], R3 ;  /* 0x019c7003000075a7 */ /* 0x000e64000802017f */
[----:B-1----:R-:W-:Y:S05]  /*21f60*/  @!P1 BRA `(.L_x_10239) ;  /* 0x0000002c00009947 */ /* 0x002fea0003800000 */
.L_x_10319:
[----:B------:R-:W-:Y:S05]  /*21f70*/  BSYNC B0 ;  /* 0x0000000000007941 */ /* 0x000fea0003800000 */
.L_x_10238:
[----:B------:R-:W-:Y:S05]  /*21f80*/  @!P2 BRA `(.L_x_10240) ;  /* 0x000000000004a947 */ /* 0x000fea0003800000 */
[----:B------:R-:W-:Y:S01]  /*21f90*/  BPT.TRAP 0x1 ;  /* 0x000000040000795c */ /* 0x000fe20000300000 */
.L_x_10240:
[----:B------:R-:W1:Y:S02]  /*21fa0*/  LDL R2, [R1] ;  /* 0x0000000001027983 */ /* 0x000e640000100800 */
[----:B-1----:R-:W-:-:S04]  /*21fb0*/  SHF.L.U32 R3, R2, 0x1f, RZ ;  /* 0x0000001f02037819 */ /* 0x002fc800000006ff */
[----:B------:R-:W1:Y:S02]  /*21fc0*/  SYNCS.PHASECHK.TRANS64.TRYWAIT P1, [R0+URZ+0x19c60], R3 ;  /* 0x019c6003000075a7 */ /* 0x000e64000802017f */
[----:B-1----:R-:W-:Y:S05]  /*21fd0*/  @!P1 BRA `(.L_x_10241) ;  /* 0x0000002800f89947 */ /* 0x002fea0003800000 */
.L_x_10320:
[----:B------:R-:W1:Y:S04]  /*21fe0*/  LDL R13, [R1+0x4] ;  /* 0x00000400010d7983 */ /* 0x000e680000100800 */
[----:B------:R-:W2:Y:S01]  /*21ff0*/  LDL R15, [R1+0x14] ;  /* 0x00001400010f7983 */ /* 0x000ea20000100800 */
[----:B------:R-:W-:Y:S01]  /*22000*/  IMAD R2, R23, 0x3000, RZ ;  /* 0x0000300017027824 */ /* 0x000fe200078e02ff */
[----:B------:R-:W-:Y:S05]  /*22010*/  WARPSYNC.ALL ;  /* 0x0000000000007948 */ /* 0x000fea0003800000 */
[----:B------:R-:W-:-:S02]  /*22020*/  LOP3.LUT R4, R2, R28, RZ, 0xfc, !PT ;  /* 0x0000001c02047212 */ /* 0x000fc400078efcff */
[----:B------:R-:W-:-:S03]  /*22030*/  LOP3.LUT R14, R28, 0x1800, RZ, 0xfc, !PT ;  /* 0x000018001c0e7812 */ /* 0x000fc600078efcff */
[----:B------:R-:W-:-:S06]  /*22040*/  IMAD.IADD R5, R19, 0x1, R4 ;  /* 0x0000000113057824 */ /* 0x000fcc00078e0204 */
[----:B0-----:R-:W0:Y:S02]  /*22050*/  LDSM.16.MT88.4 R4, [R5+0x9000] ;  /* 0x009000000504783b */ /* 0x001e240000004200 */
[C-C-:B0----5:R-:W-:Y:S02]  /*22060*/  PRMT R8, R4.reuse, 0x6420, R5.reuse ;  /* 0x0000642004087816 */ /* 0x161fe40000000005 */
[----:B------:R-:W-:Y:S02]  /*22070*/  PRMT R9, R4, 0x7531, R5 ;  /* 0x0000753104097816 */ /* 0x000fe40000000005 */
[C-C-:B------:R-:W-:Y:S02]  /*22080*/  PRMT R10, R6.reuse, 0x6420, R7.reuse ;  /* 0x00006420060a7816 */ /* 0x140fe40000000007 */
[----:B------:R-:W-:Y:S02]  /*22090*/  PRMT R11, R6, 0x7531, R7 ;  /* 0x00007531060b7816 */ /* 0x000fe40000000007 */
[----:B-1----:R-:W-:-:S05]  /*220a0*/  LOP3.LUT R3, R2, R13, RZ, 0xfc, !PT ;  /* 0x0000000d02037212 */ /* 0x002fca00078efcff */
        /* <DEDUP_REMOVED lines=16> */
[C---:B------:R-:W-:Y:S02]  /*221b0*/  IMAD.IADD R12, R19.reuse, 0x1, R4 ;  /* 0x00000001130c7824 */ /* 0x040fe400078e0204 */
[C---:B------:R-:W-:Y:S01]  /*221c0*/  IMAD.IADD R3, R22.reuse, 0x1, R3 ;  /* 0x0000000116037824 */ /* 0x040fe200078e0203 */
[--C-:B--2---:R-:W-:Y:S02]  /*221d0*/  IADD3 R22, R22, R15, R2.reuse ;  /* 0x0000000f16167210 */ /* 0x104fe40007ffe002 */
[----:B------:R0:W1:Y:S02]  /*221e0*/  LDSM.16.MT88.4 R4, [R12+0x9000] ;  /* 0x009000000c04783b */ /* 0x0000640000004200 */
[----:B0-----:R-:W-:Y:S02]  /*221f0*/  IADD3 R12, R19, R14, R2 ;  /* 0x0000000e130c7210 */ /* 0x001fe40007ffe002 */
[----:B------:R-:W-:Y:S02]  /*22200*/  LOP3.LUT R14, R28, 0x2800, RZ, 0xfc, !PT ;  /* 0x000028001c0e7812 */ /* 0x000fe400078efcff */
[----:B-1----:R-:W-:-:S02]  /*22210*/  PRMT R8, R4, 0x6420, R5 ;  /* 0x0000642004087816 */ /* 0x002fc40000000005 */
[----:B------:R-:W-:Y:S02]  /*22220*/  PRMT R9, R4, 0x7531, R5 ;  /* 0x0000753104097816 */ /* 0x000fe40000000005 */
        /* <DEDUP_REMOVED lines=32> */
.L_x_10242:
[----:B------:R-:W2:Y:S01]  /*22430*/  LDL.LU R3, [R1] ;  /* 0x0000000001037983 */ /* 0x000ea20000300800 */
        /* <DEDUP_REMOVED lines=9> */
[----:B--2---:R-:W-:-:S05]  /*224d0*/  LOP3.LUT R3, R3, R0, RZ, 0x3c, !PT ;  /* 0x0000000003037212 */ /* 0x004fca00078e3cff */
[----:B------:R3:W-:Y:S02]  /*224e0*/  STL [R1], R3 ;  /* 0x0000000301007387 */ /* 0x0007e40000100800 */
.L_x_10185:
[----:B------:R-:W-:-:S13]  /*224f0*/  LOP3.LUT P0, RZ, R17, 0x2, RZ, 0xc0, !PT ;  /* 0x0000000211ff7812 */ /* 0x000fda000780c0ff */
[----:B------:R-:W-:Y:S05]  /*22500*/  @!P0 BRA `(.L_x_10243) ;  /* 0x0000000000248947 */ /* 0x000fea0003800000 */
[----:B------:R-:W-:Y:S05]  /*22510*/  WARPSYNC.ALL ;  /* 0x0000000000007948 */ /* 0x000fea0003800000 */
[----:B------:R-:W1:Y:S08]  /*22520*/  S2UR UR5, SR_CgaCtaId ;  /* 0x00000000000579c3 */ /* 0x000e700000008800 */
[----:B------:R-:W-:Y:S06]  /*22530*/  BAR.SYNC.DEFER_BLOCKING 0x5, 0x200 ;  /* 0x0148000000007b1d */ /* 0x000fec0000010000 */
[----:B------:R-:W-:-:S02]  /*22540*/  UMOV UR4, 0x400 ;  /* 0x0000040000047882 */ /* 0x000fc40000000000 */
[----:B-1----:R-:W-:-:S06]  /*22550*/  ULEA UR4, UR5, UR4, 0x18 ;  /* 0x0000000405047291 */ /* 0x002fcc000f8ec03f */
[----:B------:R-:W-:-:S05]  /*22560*/  IMAD.U32 R19, RZ, RZ, UR4 ;  /* 0x00000004ff137e24 */ /* 0x000fca000f8e00ff */
[----:B------:R1:W4:Y:S01]  /*22570*/  LDS.128 R24, [R19+0x19cd0] ;  /* 0x019cd00013187984 */ /* 0x0003220000000c00 */
[----:B------:R-:W-:Y:S06]  /*22580*/  BAR.ARV 0x4, 0x200 ;  /* 0x0108000000007b1d */ /* 0x000fec0000002000 */
[----:B------:R-:W-:Y:S05]  /*22590*/  BRA `(.L_x_10244) ;  /* 0x0000000c00dc7947 */ /* 0x000fea0003800000 */
.L_x_10243:
        /* <DEDUP_REMOVED lines=8> */
[----:B---3--:R-:W0:Y:S08]  /*22620*/  @!P1 LDC.64 R2, c[0x0][0xc80] ;  /* 0x00032000ff029b82 */ /* 0x008e300000000a00 */
[----:B------:R-:W1:Y:S01]  /*22630*/  @!P1 LDC.64 R4, c[0x0][0xc78] ;  /* 0x00031e00ff049b82 */ /* 0x000e620000000a00 */
[----:B0-----:R-:W-:-:S05]  /*22640*/  @!P1 IMAD.WIDE R2, R0, 0x4, R2 ;  /* 0x0000000400029825 */ /* 0x001fca00078e0202 */
[----:B------:R1:W3:Y:S02]  /*22650*/  @!P1 LDG.E R7, desc[UR42][R2.64] ;  /* 0x0000002a02079981 */ /* 0x0002e4000c1e1900 */
[----:B-1----:R-:W-:-:S05]  /*22660*/  @!P1 IMAD.WIDE R2, R0, 0x4, R4 ;  /* 0x0000000400029825 */ /* 0x002fca00078e0204 */
[----:B------:R-:W4:Y:S01]  /*22670*/  @!P1 LDG.E R4, desc[UR42][R2.64] ;  /* 0x0000002a02049981 */ /* 0x000f22000c1e1900 */
        /* <DEDUP_REMOVED lines=8> */
[----:B---3--:R-:W-:Y:S02]  /*22700*/  @!P1 IMAD.MOV.U32 R25, RZ, RZ, R7 ;  /* 0x000000ffff199224 */ /* 0x008fe400078e0007 */
[----:B------:R-:W-:Y:S02]  /*22710*/  IMAD.MOV.U32 R7, RZ, RZ, RZ ;  /* 0x000000ffff077224 */ /* 0x000fe400078e00ff */
[----:B----4-:R-:W-:Y:S01]  /*22720*/  @!P1 IMAD.MOV.U32 R7, RZ, RZ, R4 ;  /* 0x000000ffff079224 */ /* 0x010fe200078e0004 */
        /* <DEDUP_REMOVED lines=18> */
.L_x_10330:
[----:B------:R-:W-:Y:S02]  /*22850*/  ULDC UR4, c[0x0][0xc38] ;  /* 0x00030e0000047ab9 */ /* 0x000fe40000000800 */
[----:B------:R-:W-:-:S04]  /*22860*/  IMAD.U32 R5, RZ, RZ, UR4 ;  /* 0x00000004ff057e24 */ /* 0x000fc8000f8e00ff */
[----:B-1----:R-:W-:-:S04]  /*22870*/  IMAD R3, R3, R5, RZ ;  /* 0x0000000503037224 */ /* 0x002fc800078e02ff */
[----:B------:R-:W-:-:S05]  /*22880*/  IMAD.IADD R4, R6, 0x1, R3 ;  /* 0x0000000106047824 */ /* 0x000fca00078e0203 */
[----:B------:R-:W-:-:S13]  /*22890*/  ISETP.GT.AND P6, PT, R4, R0, PT ;  /* 0x000000000400720c */ /* 0x000fda0003fc4270 */
[----:B------:R-:W-:Y:S05]  /*228a0*/  @P6 BRA `(.L_x_10246) ;  /* 0x0000000000a46947 */ /* 0x000fea0003800000 */
.L_x_10249:
        /* <DEDUP_REMOVED lines=11> */
[----:B------:R0:W3:Y:S01]  /*22960*/  @!P6 LDG.E R25, desc[UR42][R2.64] ;  /* 0x0000002a0219e981 */ /* 0x0000e2000c1e1900 */
[----:B------:R-:W-:Y:S01]  /*22970*/  IMAD.MOV.U32 R7, RZ, RZ, RZ ;  /* 0x000000ffff077224 */ /* 0x000fe200078e00ff */
[----:B0-----:R-:W0:Y:S02]  /*22980*/  @!P6 LDC.64 R2, c[0x0][0xc78] ;  /* 0x00031e00ff02eb82 */ /* 0x001e240000000a00 */
[----:B0-----:R-:W-:-:S05]  /*22990*/  @!P6 IMAD.WIDE R2, R5, 0x4, R2 ;  /* 0x000000040502e825 */ /* 0x001fca00078e0202 */
[----:B------:R-:W3:Y:S01]  /*229a0*/  @!P6 LDG.E R7, desc[UR42][R2.64] ;  /* 0x0000002a0207e981 */ /* 0x000ee2000c1e1900 */
[----:B------:R-:W-:Y:S01]  /*229b0*/  UMOV UR4, 0xffffffff ;  /* 0xffffffff00047882 */ /* 0x000fe20000000000 */
[----:B---3--:R-:W-:Y:S02]  /*229c0*/  IMAD R2, R7, R25, RZ ;  /* 0x0000001907027224 */ /* 0x008fe400078e02ff */
        /* <DEDUP_REMOVED lines=17> */
.L_x_10338:
[----:B------:R-:W-:Y:S02]  /*22ae0*/  ULDC UR4, c[0x0][0xc38] ;  /* 0x00030e0000047ab9 */ /* 0x000fe40000000800 */
[----:B------:R-:W-:-:S04]  /*22af0*/  IMAD.U32 R5, RZ, RZ, UR4 ;  /* 0x00000004ff057e24 */ /* 0x000fc8000f8e00ff */
[----:B-1----:R-:W-:-:S04]  /*22b00*/  IMAD R3, R3, R5, RZ ;  /* 0x0000000503037224 */ /* 0x002fc800078e02ff */
[----:B------:R-:W-:-:S05]  /*22b10*/  IMAD.IADD R4, R3, 0x1, R4 ;  /* 0x0000000103047824 */ /* 0x000fca00078e0204 */
[----:B------:R-:W-:-:S13]  /*22b20*/  ISETP.GT.AND P6, PT, R4, R0, PT ;  /* 0x000000000400720c */ /* 0x000fda0003fc4270 */
[----:B------:R-:W-:Y:S05]  /*22b30*/  @!P6 BRA `(.L_x_10249) ;  /* 0xfffffffc005ce947 */ /* 0x000fea000383ffff */
.L_x_10246:
[----:B------:R-:W-:Y:S01]  /*22b40*/  IMAD.IADD R4, R4, 0x1, -R3 ;  /* 0x0000000104047824 */ /* 0x000fe200078e0a03 */
[----:B------:R-:W-:-:S03]  /*22b50*/  UMOV UR4, 0xffffffff ;  /* 0xffffffff00047882 */ /* 0x000fc60000000000 */
[----:B------:R-:W-:-:S05]  /*22b60*/  IMAD R3, R2, R5, R4 ;  /* 0x0000000502037224 */ /* 0x000fca00078e0204 */
[----:B------:R-:W-:Y:S01]  /*22b70*/  ISETP.GT.AND P6, PT, R3, R0, PT ;  /* 0x000000000300720c */ /* 0x000fe20003fc4270 */
[----:B------:R-:W-:-:S12]  /*22b80*/  BRA.DIV UR4, `(.L_x_10250) ;  /* 0x0000002a04247947 */ /* 0x000fd8000b800000 */
[----:B------:R-:W-:-:S04]  /*22b90*/  VOTE.ANY R3, PT, !P6 ;  /* 0x0000000000037806 */ /* 0x000fc800070e0100 */
[----:B------:R-:W1:Y:S02]  /*22ba0*/  POPC R6, R3 ;  /* 0x0000000300067309 */ /* 0x000e640000000000 */
[----:B-1----:R1:W3:Y:S01]  /*22bb0*/  SHFL.IDX PT, R25, R25, R6, 0x1f ;  /* 0x00001f0619197589 */ /* 0x0022e200000e0000 */
[----:B------:R-:W-:-:S03]  /*22bc0*/  IMAD.IADD R27, R6, 0x1, R27 ;  /* 0x00000001061b7824 */ /* 0x000fc600078e021b */
[----:B------:R1:W4:Y:S04]  /*22bd0*/  SHFL.IDX PT, R7, R7, R6, 0x1f ;  /* 0x00001f0607077589 */ /* 0x00032800000e0000 */
.L_x_10343:
[----:B------:R-:W-:-:S13]  /*22be0*/  ISETP.NE.AND P0, PT, R3, RZ, PT ;  /* 0x000000ff0300720c */ /* 0x000fda0003f05270 */
[----:B------:R-:W-:Y:S05]  /*22bf0*/  @!P0 BRA `(.L_x_10251) ;  /* 0x0000000000108947 */ /* 0x000fea0003800000 */
[----:B------:R-:W-:Y:S01]  /*22c00*/  UMOV UR4, 0xffffffff ;  /* 0xffffffff00047882 */ /* 0x000fe20000000000 */
[----:B-1----:R-:W-:Y:S02]  /*22c10*/  VIADD R6, R6, 0xffffffff ;  /* 0xffffffff06067836 */ /* 0x002fe40000000000 */
[----:B------:R-:W-:Y:S05]  /*22c20*/  BRA.DIV UR4, `(.L_x_10252) ;  /* 0x0000002a045c7947 */ /* 0x000fea000b800000 */
[----:B------:R1:W0:Y:S02]  /*22c30*/  SHFL.IDX PT, R24, R2, R6, 0x1f ;  /* 0x00001f0602187589 */ /* 0x00022400000e0000 */
.L_x_10251:
[----:B----4-:R-:W-:Y:S01]  /*22c40*/  ISETP.NE.AND P0, PT, R7, 0x1, PT ;  /* 0x000000010700780c */ /* 0x010fe20003f05270 */
[----:B0-----:R-:W-:-:S04]  /*22c50*/  IMAD R24, R24, R5, R4 ;  /* 0x0000000518187224 */ /* 0x001fc800078e0204 */
[----:B------:R-:W-:-:S08]  /*22c60*/  IMAD.IADD R0, R0, 0x1, -R24 ;  /* 0x0000000100007824 */ /* 0x000fd000078e0a18 */
[----:B------:R-:W-:Y:S05]  /*22c70*/  @!P0 BRA `(.L_x_10253) ;  /* 0x0000000000e08947 */ /* 0x000fea0003800000 */
[----:B---3--:R-:W-:-:S04]  /*22c80*/  IABS R4, R25 ;  /* 0x0000001900047213 */ /* 0x008fc80000000000 */
[----:B------:R-:W0:Y:S08]  /*22c90*/  I2F.RP R5, R4 ;  /* 0x0000000400057306 */ /* 0x000e300000209400 */
[----:B0-----:R-:W2:Y:S02]  /*22ca0*/  MUFU.RCP R5, R5 ;  /* 0x0000000500057308 */ /* 0x001ea40000001000 */
[----:B--2---:R-:W-:-:S06]  /*22cb0*/  VIADD R8, R5, 0xffffffe ;  /* 0x0ffffffe05087836 */ /* 0x004fcc0000000000 */
        /* <DEDUP_REMOVED lines=50> */
[----:B------:R-:W-:Y:S01]  /*22fe0*/  IMAD R26, R3, 0x10000, R26 ;  /* 0x00010000031a7824 */ /* 0x000fe200078e021a */
[----:B------:R-:W-:Y:S06]  /*22ff0*/  BRA `(.L_x_10254) ;  /* 0x0000000000f47947 */ /* 0x000fec0003800000 */
.L_x_10253:
[----:B-1----:R-:W0:Y:S02]  /*23000*/  LDC.64 R2, c[0x0][0xc90] ;  /* 0x00032400ff027b82 */ /* 0x002e240000000a00 */
[----:B0-----:R-:W-:-:S05]  /*23010*/  IMAD.WIDE R2, R27, 0x4, R2 ;  /* 0x000000041b027825 */ /* 0x001fca00078e0202 */
[----:B------:R-:W3:Y:S02]  /*23020*/  LDG.E R6, desc[UR42][R2.64] ;  /* 0x0000002a02067981 */ /* 0x000ee4000c1e1900 */
[----:B---3--:R-:W-:-:S05]  /*23030*/  IMAD R4, R25, R6, RZ ;  /* 0x0000000619047224 */ /* 0x008fca00078e02ff */
[----:B------:R-:W-:-:S04]  /*23040*/  IABS R7, R4 ;  /* 0x0000000400077213 */ /* 0x000fc80000000000 */
[----:B------:R-:W0:Y:S08]  /*23050*/  I2F.RP R2, R7 ;  /* 0x0000000700027306 */ /* 0x000e300000209400 */
[----:B0-----:R-:W0:Y:S02]  /*23060*/  MUFU.RCP R2, R2 ;  /* 0x0000000200027308 */ /* 0x001e240000001000 */
[----:B0-----:R-:W-:-:S06]  /*23070*/  VIADD R2, R2, 0xffffffe ;  /* 0x0ffffffe02027836 */ /* 0x001fcc0000000000 */
[----:B------:R-:W0:Y:S02]  /*23080*/  F2I.FTZ.U32.TRUNC.NTZ R3, R2 ;  /* 0x0000000200037305 */ /* 0x000e24000021f000 */
[----:B0-----:R-:W-:-:S04]  /*23090*/  IMAD.MOV R2, RZ, RZ, -R3 ;  /* 0x000000ffff027224 */ /* 0x001fc800078e0a03 */
[----:B--2---:R-:W-:Y:S02]  /*230a0*/  IMAD R8, R2, R7, RZ ;  /* 0x0000000702087224 */ /* 0x004fe400078e02ff */
        /* <DEDUP_REMOVED lines=49> */
[----:B------:R-:W-:-:S07]  /*233c0*/  IMAD.MOV.U32 R0, RZ, RZ, R2 ;  /* 0x000000ffff007224 */ /* 0x000fce00078e0002 */
.L_x_10254:
[----:B------:R-:W-:-:S05]  /*233d0*/  LOP3.LUT R0, RZ, R0, RZ, 0x33, !PT ;  /* 0x00000000ff007212 */ /* 0x000fca00078e33ff */
[----:B------:R-:W-:Y:S01]  /*233e0*/  IMAD.IADD R25, R25, 0x1, R0 ;  /* 0x0000000119197824 */ /* 0x000fe200078e0200 */
[----:B------:R-:W-:Y:S06]  /*233f0*/  BRA `(.L_x_10255) ;  /* 0x00000000001c7947 */ /* 0x000fec0003800000 */
.L_x_10247:
[----:B------:R-:W-:Y:S01]  /*23400*/  UMOV UR4, URZ ;  /* 0x0000003f00047c82 */ /* 0x000fe20008000000 */
[----:B------:R-:W-:Y:S01]  /*23410*/  UMOV UR5, URZ ;  /* 0x0000003f00057c82 */ /* 0x000fe20008000000 */
[----:B------:R-:W-:Y:S01]  /*23420*/  ULDC UR6, c[0x0][0xc3c] ;  /* 0x00030f0000067ab9 */ /* 0x000fe20000000800 */
[----:B------:R-:W-:Y:S02]  /*23430*/  IMAD.MOV.U32 R24, RZ, RZ, R0 ;  /* 0x000000ffff187224 */ /* 0x000fe400078e0000 */
[----:B------:R-:W-:Y:S02]  /*23440*/  IMAD.U32 R25, RZ, RZ, UR4 ;  /* 0x00000004ff197e24 */ /* 0x000fe4000f8e00ff */
[----:B------:R-:W-:Y:S02]  /*23450*/  IMAD.U32 R26, RZ, RZ, UR5 ;  /* 0x00000005ff1a7e24 */ /* 0x000fe4000f8e00ff */
[----:B------:R-:W-:-:S07]  /*23460*/  IMAD.U32 R27, RZ, RZ, UR6 ;  /* 0x00000006ff1b7e24 */ /* 0x000fce000f8e00ff */
.L_x_10255:
        /* <DEDUP_REMOVED lines=10> */
.L_x_10244:
[----:B------:R-:W-:Y:S02]  /*23510*/  ULDC UR4, c[0x0][0xc3c] ;  /* 0x00030f0000047ab9 */ /* 0x000fe40000000800 */
[----:B----4-:R-:W-:-:S13]  /*23520*/  ISETP.GE.AND P0, PT, R27, UR4, PT ;  /* 0x000000041b007c0c */ /* 0x010fda000bf06270 */
[----:B------:R-:W-:Y:S05]  /*23530*/  @!P0 BRA `(.L_x_10256) ;  /* 0xffffff9400508947 */ /* 0x000fea000383ffff */
[----:B------:R-:W-:Y:S05]  /*23540*/  BSYNC B7 ;  /* 0x0000000000077941 */ /* 0x000fea0003800000 */
.L_x_10120:
[----:B0-----:R-:W4:Y:S01]  /*23550*/  LDL.LU R0, [R1+0x48] ;  /* 0x0000480001007983 */ /* 0x001f220000300800 */
[----:B------:R-:W-:Y:S01]  /*23560*/  BSSY B0, `(.L_x_10257) ;  /* 0x000000b000007945 */ /* 0x000fe20003800000 */
[----:B------:R-:W0:Y:S01]  /*23570*/  S2R R5, SR_CgaCtaId ;  /* 0x0000000000057919 */ /* 0x000e220000008800 */
[----:B----4-:R-:W-:-:S05]  /*23580*/  VIADD R0, R0, 0x1 ;  /* 0x0000000100007836 */ /* 0x010fca0000000000 */
[----:B---3--:R-:W-:-:S04]  /*23590*/  LEA.HI R2, R0, R0, RZ, 0x1 ;  /* 0x0000000000027211 */ /* 0x008fc800078f08ff */
[----:B------:R-:W-:Y:S02]  /*235a0*/  LOP3.LUT R3, R2, 0xfffffffe, RZ, 0xc0, !PT ;  /* 0xfffffffe02037812 */ /* 0x000fe400078ec0ff */
[----:B------:R-:W-:-:S03]  /*235b0*/  MOV R2, 0x400 ;  /* 0x0000040000027802 */ /* 0x000fc60000000f00 */
[----:B------:R-:W-:Y:S01]  /*235c0*/  IMAD.IADD R0, R0, 0x1, -R3 ;  /* 0x0000000100007824 */ /* 0x000fe200078e0a03 */
[----:B0-----:R-:W-:-:S04]  /*235d0*/  LEA R6, R5, R2, 0x18 ;  /* 0x0000000205067211 */ /* 0x001fc800078ec0ff */
[----:B------:R-:W-:-:S04]  /*235e0*/  SHF.L.U32 R0, R0, 0x1f, RZ ;  /* 0x0000001f00007819 */ /* 0x000fc800000006ff */
[----:B------:R-:W0:Y:S02]  /*235f0*/  SYNCS.PHASECHK.TRANS64.TRYWAIT P0, [R6+URZ+0x19c20], R0 ;  /* 0x019c2000060075a7 */ /* 0x000e24000800017f */
[----:B0-----:R-:W-:Y:S05]  /*23600*/  @!P0 BRA `(.L_x_10258) ;  /* 0x0000002000108947 */ /* 0x001fea0003800000 */
.L_x_10346:
[----:B------:R-:W-:Y:S05]  /*23610*/  BSYNC B0 ;  /* 0x0000000000007941 */ /* 0x000fea0003800000 */
.L_x_10257:
[----:B------:R-:W-:-:S03]  /*23620*/  UMOV UR4, 0xffffffff ;  /* 0xffffffff00047882 */ /* 0x000fc60000000000 */
[----:B------:R-:W-:Y:S05]  /*23630*/  BRA.DIV UR4, `(.L_x_10259) ;  /* 0x0000002204187947 */ /* 0x000fea000b800000 */
[----:B0-----:R-:W0:Y:S02]  /*23640*/  S2R R0, SR_TID.X ;  /* 0x0000000000007919 */ /* 0x001e240000002100 */
[----:B0-----:R-:W-:-:S04]  /*23650*/  SHF.R.U32.HI R0, RZ, 0x5, R0 ;  /* 0x00000005ff007819 */ /* 0x001fc80000011600 */
[----:B------:R-:W-:-:S05]  /*23660*/  LOP3.LUT R0, R0, 0x3, RZ, 0xc0, !PT ;  /* 0x0000000300007812 */ /* 0x000fca00078ec0ff */
[----:B------:R0:W3:Y:S02]  /*23670*/  SHFL.IDX PT, R14, R0, RZ, 0x1f ;  /* 0x00001fff000e7589 */ /* 0x0000e400000e0000 */
.L_x_10349:
[----:B---3--:R-:W-:-:S13]  /*23680*/  ISETP.NE.AND P0, PT, R14, RZ, PT ;  /* 0x000000ff0e00720c */ /* 0x008fda0003f05270 */
[----:B------:R-:W-:Y:S05]  /*23690*/  @P0 BRA `(.L_x_9911) ;  /* 0x0000000000a80947 */ /* 0x000fea0003800000 */
[----:B------:R-:W-:-:S03]  /*236a0*/  UMOV UR4, 0xffffffff ;  /* 0xffffffff00047882 */ /* 0x000fc60000000000 */
[----:B------:R-:W-:Y:S05]  /*236b0*/  BRA.DIV UR4, `(.L_x_10260) ;  /* 0x00000022042c7947 */ /* 0x000fea000b800000 */
[----:B------:R-:W-:-:S13]  /*236c0*/  ELECT P6, URZ, PT ;  /* 0x00000000003f782f */ /* 0x000fda00038c0000 */
.L_x_10352:
[----:B------:R-:W-:Y:S05]  /*236d0*/  @!P6 BRA `(.L_x_9911) ;  /* 0x000000000098e947 */ /* 0x000fea0003800000 */
[----:B------:R-:W-:-:S06]  /*236e0*/  ULOP3.LUT UR4, UR37, 0x2, URZ, 0xfc, !UPT ;  /* 0x0000000225047892 */ /* 0x000fcc000f8efc3f */
[----:B0-----:R-:W-:-:S05]  /*236f0*/  IMAD.U32 R0, RZ, RZ, UR4 ;  /* 0x00000004ff007e24 */ /* 0x001fca000f8e00ff */
[----:B------:R-:W-:-:S13]  /*23700*/  ISETP.NE.AND P0, PT, R0, 0x3, PT ;  /* 0x000000030000780c */ /* 0x000fda0003f05270 */
[----:B------:R-:W-:Y:S05]  /*23710*/  @!P0 BRA `(.L_x_10261) ;  /* 0x0000000000048947 */ /* 0x000fea0003800000 */
[----:B------:R-:W-:Y:S01]  /*23720*/  BPT.TRAP 0x1 ;  /* 0x000000040000795c */ /* 0x000fe20000300000 */
.L_x_10261:
[----:B--2---:R-:W2:Y:S01]  /*23730*/  LDL.LU R8, [R1] ;  /* 0x0000000001087983 */ /* 0x004ea20000300800 */
        /* <DEDUP_REMOVED lines=12> */
.L_x_10353:
[----:B------:R-:W2:Y:S02]  /*23800*/  SYNCS.PHASECHK.TRANS64.TRYWAIT P1, [R9+URZ], R0 ;  /* 0x00000000090075a7 */ /* 0x000ea4000802017f */
[----:B--2---:R-:W-:Y:S05]  /*23810*/  @!P1 BRA `(.L_x_10263) ;  /* 0x0000002000089947 */ /* 0x004fea0003800000 */
.L_x_10354:
[----:B------:R-:W-:Y:S05]  /*23820*/  @!P0 BRA `(.L_x_10264) ;  /* 0x0000000000048947 */ /* 0x000fea0003800000 */
[----:B------:R-:W-:Y:S01]  /*23830*/  BPT.TRAP 0x1 ;  /* 0x000000040000795c */ /* 0x000fe20000300000 */
.L_x_10264:
[----:B------:R-:W-:-:S04]  /*23840*/  IMAD R23, R23, 0x8, R6 ;  /* 0x0000000817177824 */ /* 0x000fc800078e0206 */
[----:B------:R-:W3:Y:S02]  /*23850*/  SYNCS.PHASECHK.TRANS64.TRYWAIT P1, [R23+URZ+0x19c60], R4 ;  /* 0x019c6004170075a7 */ /* 0x000ee4000802017f */
[----:B---3--:R-:W-:Y:S05]  /*23860*/  @!P1 BRA `(.L_x_10265) ;  /* 0x0000002000089947 */ /* 0x008fea0003800000 */
.L_x_10355:
[----:B------:R-:W-:Y:S05]  /*23870*/  @!P0 BRA `(.L_x_10266) ;  /* 0x0000000000048947 */ /* 0x000fea0003800000 */
[----:B------:R-:W-:Y:S01]  /*23880*/  BPT.TRAP 0x1 ;  /* 0x000000040000795c */ /* 0x000fe20000300000 */
.L_x_10266:
[----:B------:R-:W-:-:S04]  /*23890*/  IMAD R7, R7, 0x8, R6 ;  /* 0x0000000807077824 */ /* 0x000fc800078e0206 */
[----:B------:R-:W4:Y:S02]  /*238a0*/  SYNCS.PHASECHK.TRANS64.TRYWAIT P1, [R7+URZ+0x19c60], R0 ;  /* 0x019c6000070075a7 */ /* 0x000f24000802017f */
[----:B----4-:R-:W-:Y:S05]  /*238b0*/  @!P1 BRA `(.L_x_10267) ;  /* 0x0000002000089947 */ /* 0x010fea0003800000 */
.L_x_10356:
[----:B------:R-:W-:Y:S05]  /*238c0*/  @!P0 BRA `(.L_x_10268) ;  /* 0x0000000000048947 */ /* 0x000fea0003800000 */
[----:B------:R-:W-:Y:S01]  /*238d0*/  BPT.TRAP 0x1 ;  /* 0x000000040000795c */ /* 0x000fe20000300000 */
.L_x_10268:
[----:B------:R-:W5:Y:S02]  /*238e0*/  SYNCS.PHASECHK.TRANS64.TRYWAIT P0, [R23+URZ+0x19c80], R4 ;  /* 0x019c8004170075a7 */ /* 0x000f64000800017f */
[----:B-----5:R-:W-:Y:S05]  /*238f0*/  @!P0 BRA `(.L_x_10269) ;  /* 0x00000020000c8947 */ /* 0x020fea0003800000 */
.L_x_10270:
[----:B------:R0:W0:Y:S02]  /*23900*/  SYNCS.PHASECHK.TRANS64.TRYWAIT P0, [R7+URZ+0x19c80], R0 ;  /* 0x019c8000070075a7 */ /* 0x000024000800017f */
[----:B0-----:R-:W-:Y:S05]  /*23910*/  @!P0 NANOSLEEP.SYNCS 0x989680 ;  /* 0x009896800000895d */ /* 0x001fea0003900000 */
[----:B------:R-:W0:Y:S02]  /*23920*/  @!P0 SYNCS.PHASECHK.TRANS64 P0, [R7+URZ+0x19c80], R0 ;  /* 0x019c8000070085a7 */ /* 0x000e24000800007f */
[----:B0-----:R-:W-:Y:S05]  /*23930*/  @!P0 BRA `(.L_x_10270) ;  /* 0xfffffffc00f08947 */ /* 0x001fea000383ffff */
.L_x_9911:
[----:B------:R-:W-:Y:S05]  /*23940*/  BSYNC B8 ;  /* 0x0000000000087941 */ /* 0x000fea0003800000 */
.L_x_9908:
[----:B------:R-:W-:Y:S05]  /*23950*/  EXIT ;  /* 0x000000000000794d */ /* 0x000fea0003800000 */
.L_x_9937:
[----:B0-----:R0:W1:Y:S02]  /*23960*/  SYNCS.PHASECHK.TRANS64.TRYWAIT P5, [R82+URZ+0x19c90], R85 ;  /* 0x019c9055520075a7 */ /* 0x00106400080a017f */
[----:B-1----:R-:W-:Y:S05]  /*23970*/  @!P5 NANOSLEEP.SYNCS 0x989680 ;  /* 0x009896800000d95d */ /* 0x002fea0003900000 */
[----:B------:R-:W1:Y:S02]  /*23980*/  @!P5 SYNCS.PHASECHK.TRANS64 P5, [R82+URZ+0x19c90], R85 ;  /* 0x019c90555200d5a7 */ /* 0x000e6400080a007f */
[----:B-1----:R-:W-:Y:S05]  /*23990*/  @!P5 BRA `(.L_x_9937) ;  /* 0xfffffffc00f0d947 */ /* 0x002fea000383ffff */
[----:B------:R-:W-:Y:S05]  /*239a0*/  BRA `(.L_x_10271) ;  /* 0xfffffdf4006c7947 */ /* 0x000fea000383ffff */
.L_x_9953:
[----:B0-----:R0:W1:Y:S02]  /*239b0*/  SYNCS.PHASECHK.TRANS64.TRYWAIT P5, [R82+URZ+0x19c90], R85 ;  /* 0x019c9055520075a7 */ /* 0x00106400080a017f */
[----:B-1----:R-:W-:Y:S05]  /*239c0*/  @!P5 NANOSLEEP.SYNCS 0x989680 ;  /* 0x009896800000d95d */ /* 0x002fea0003900000 */
[----:B------:R-:W1:Y:S02]  /*239d0*/  @!P5 SYNCS.PHASECHK.TRANS64 P5, [R82+URZ+0x19c90], R85 ;  /* 0x019c90555200d5a7 */ /* 0x000e6400080a007f */
[----:B-1----:R-:W-:Y:S05]  /*239e0*/  @!P5 BRA `(.L_x_9953) ;  /* 0xfffffffc00f0d947 */ /* 0x002fea000383ffff */
[----:B------:R-:W-:Y:S05]  /*239f0*/  BRA `(.L_x_10272) ;  /* 0xfffffe0c00947947 */ /* 0x000fea000383ffff */
.L_x_9962:
[----:B0-----:R0:W1:Y:S02]  /*23a00*/  SYNCS.PHASECHK.TRANS64.TRYWAIT P5, [R82+URZ+0x19c90], R85 ;  /* 0x019c9055520075a7 */ /* 0x00106400080a017f */
[----:B-1----:R-:W-:Y:S05]  /*23a10*/  @!P5 NANOSLEEP.SYNCS 0x989680 ;  /* 0x009896800000d95d */ /* 0x002fea0003900000 */
[----:B------:R-:W1:Y:S02]  /*23a20*/  @!P5 SYNCS.PHASECHK.TRANS64 P5, [R82+URZ+0x19c90], R85 ;  /* 0x019c90555200d5a7 */ /* 0x000e6400080a007f */
[----:B-1----:R-:W-:Y:S05]  /*23a30*/  @!P5 BRA `(.L_x_9962) ;  /* 0xfffffffc00f0d947 */ /* 0x002fea000383ffff */
[----:B------:R-:W-:Y:S05]  /*23a40*/  BRA `(.L_x_10273) ;  /* 0xfffffe2c00d87947 */ /* 0x000fea000383ffff */
.L_x_9966:
[----:B--2---:R2:W0:Y:S02]  /*23a50*/  SYNCS.PHASECHK.TRANS64.TRYWAIT P5, [R82+URZ+0x19cb0], R85 ;  /* 0x019cb055520075a7 */ /* 0x00442400080a017f */
[----:B0-----:R-:W-:Y:S05]  /*23a60*/  @!P5 NANOSLEEP.SYNCS 0x989680 ;  /* 0x009896800000d95d */ /* 0x001fea0003900000 */
[----:B------:R-:W0:Y:S02]  /*23a70*/  @!P5 SYNCS.PHASECHK.TRANS64 P5, [R82+URZ+0x19cb0], R85 ;  /* 0x019cb0555200d5a7 */ /* 0x000e2400080a007f */
[----:B0-----:R-:W-:Y:S05]  /*23a80*/  @!P5 BRA `(.L_x_9966) ;  /* 0xfffffffc00f0d947 */ /* 0x001fea000383ffff */
[----:B------:R-:W-:Y:S05]  /*23a90*/  BRA `(.L_x_10274) ;  /* 0xfffffe3000487947 */ /* 0x000fea000383ffff */
.L_x_9994:
[----:B------:R-:W-:Y:S01]  /*23aa0*/  BSSY B1, `(.L_x_10275) ;  /* 0x0000007000017945 */ /* 0x000fe20003800000 */
[----:B------:R-:W-:Y:S02]  /*23ab0*/  IMAD.MOV.U32 R12, RZ, RZ, RZ ;  /* 0x000000ffff0c7224 */ /* 0x000fe400078e00ff */
[----:B------:R-:W-:Y:S02]  /*23ac0*/  IMAD.MOV.U32 R11, RZ, RZ, 0x1e1f ;  /* 0x00001e1fff0b7424 */ /* 0x000fe400078e00ff */
[----:B------:R-:W-:-:S07]  /*23ad0*/  IMAD.MOV.U32 R15, RZ, RZ, -0x1 ;  /* 0xffffffffff0f7424 */ /* 0x000fce00078e00ff */
[----:B------:R-:W-:Y:S05]  /*23ae0*/  WARPSYNC.COLLECTIVE R15, `(.L_x_10276) ;  /* 0x000000000f087348 */ /* 0x000fea0003c00000 */
[----:B------:R0:W1:Y:S02]  /*23af0*/  SHFL.IDX P6, R14, R13, R12, R11 ;  /* 0x0000000c0d0e7389 */ /* 0x00006400000c000b */
[----:B01----:R-:W-:Y:S01]  /*23b00*/  ENDCOLLECTIVE ;  /* 0x000000000000791b */ /* 0x003fe20003800000 */
.L_x_10276:
[----:B------:R-:W-:Y:S05]  /*23b10*/  BSYNC B1 ;  /* 0x0000000000017941 */ /* 0x000fea0003800000 */
.L_x_10275:
        /* <DEDUP_REMOVED lines=8> */
.L_x_10277:
[----:B------:R-:W-:Y:S02]  /*23ba0*/  IMAD.MOV.U32 R13, RZ, RZ, R4 ;  /* 0x000000ffff0d7224 */ /* 0x000fe400078e0004 */
[----:B------:R-:W-:-:S07]  /*23bb0*/  IMAD.MOV.U32 R3, RZ, RZ, R14 ;  /* 0x000000ffff037224 */ /* 0x000fce00078e000e */
[----:B------:R-:W-:Y:S05]  /*23bc0*/  WARPSYNC.COLLECTIVE R15, `(.L_x_10278) ;  /* 0x000000000f087348 */ /* 0x000fea0003c00000 */
[----:B------:R0:W1:Y:S02]  /*23bd0*/  SHFL.IDX P6, R14, R13, R12, R11 ;  /* 0x0000000c0d0e7389 */ /* 0x00006400000c000b */
[----:B01----:R-:W-:Y:S01]  /*23be0*/  ENDCOLLECTIVE ;  /* 0x000000000000791b */ /* 0x003fe20003800000 */
.L_x_10278:
[----:B------:R-:W-:Y:S02]  /*23bf0*/  IMAD.MOV.U32 R13, RZ, RZ, R5 ;  /* 0x000000ffff0d7224 */ /* 0x000fe400078e0005 */
[----:B------:R-:W-:-:S07]  /*23c00*/  IMAD.MOV.U32 R4, RZ, RZ, R14 ;  /* 0x000000ffff047224 */ /* 0x000fce00078e000e */
[----:B------:R-:W-:Y:S05]  /*23c10*/  WARPSYNC.COLLECTIVE R15, `(.L_x_10279) ;  /* 0x000000000f087348 */ /* 0x000fea0003c00000 */
[----:B------:R0:W1:Y:S02]  /*23c20*/  SHFL.IDX P6, R14, R13, R12, R11 ;  /* 0x0000000c0d0e7389 */ /* 0x00006400000c000b */
[----:B01----:R-:W-:Y:S01]  /*23c30*/  ENDCOLLECTIVE ;  /* 0x000000000000791b */ /* 0x003fe20003800000 */
.L_x_10279:
[----:B------:R-:W-:Y:S05]  /*23c40*/  BRA `(.L_x_10280) ;  /* 0xfffffe4400407947 */ /* 0x000fea000383ffff */
.L_x_9998:
[----:B-1----:R1:W2:Y:S02]  /*23c50*/  SYNCS.PHASECHK.TRANS64.TRYWAIT P0, [R16+URZ+0x19c00], R5 ;  /* 0x019c0005100075a7 */ /* 0x0022a4000800017f */
[----:B--2---:R-:W-:Y:S05]  /*23c60*/  @!P0 NANOSLEEP.SYNCS 0x989680 ;  /* 0x009896800000895d */ /* 0x004fea0003900000 */
[----:B------:R-:W2:Y:S02]  /*23c70*/  @!P0 SYNCS.PHASECHK.TRANS64 P0, [R16+URZ+0x19c00], R5 ;  /* 0x019c0005100085a7 */ /* 0x000ea4000800007f */
[----:B--2---:R-:W-:Y:S05]  /*23c80*/  @!P0 BRA `(.L_x_9998) ;  /* 0xfffffffc00f08947 */ /* 0x004fea000383ffff */
[----:B------:R-:W-:Y:S05]  /*23c90*/  BRA `(.L_x_10281) ;  /* 0xfffffe4800147947 */ /* 0x000fea000383ffff */
.L_x_10004:
[----:B------:R-:W-:Y:S01]  /*23ca0*/  BSSY B1, `(.L_x_10282) ;  /* 0x0000007000017945 */ /* 0x000fe20003800000 */
[----:B------:R-:W-:Y:S02]  /*23cb0*/  IMAD.MOV.U32 R12, RZ, RZ, RZ ;  /* 0x000000ffff0c7224 */ /* 0x000fe400078e00ff */
[----:B------:R-:W-:Y:S02]  /*23cc0*/  IMAD.MOV.U32 R11, RZ, RZ, 0x1e1f ;  /* 0x00001e1fff0b7424 */ /* 0x000fe400078e00ff */
[----:B------:R-:W-:-:S07]  /*23cd0*/  IMAD.MOV.U32 R15, RZ, RZ, -0x1 ;  /* 0xffffffffff0f7424 */ /* 0x000fce00078e00ff */
[----:B------:R-:W-:Y:S05]  /*23ce0*/  WARPSYNC.COLLECTIVE R15, `(.L_x_10283) ;  /* 0x000000000f087348 */ /* 0x000fea0003c00000 */
[----:B------:R0:W1:Y:S02]  /*23cf0*/  SHFL.IDX P6, R14, R13, R12, R11 ;  /* 0x0000000c0d0e7389 */ /* 0x00006400000c000b */
[----:B01----:R-:W-:Y:S01]  /*23d00*/  ENDCOLLECTIVE ;  /* 0x000000000000791b */ /* 0x003fe20003800000 */
.L_x_10283:
[----:B------:R-:W-:Y:S05]  /*23d10*/  BSYNC B1 ;  /* 0x0000000000017941 */ /* 0x000fea0003800000 */
.L_x_10282:
        /* <DEDUP_REMOVED lines=8> */
.L_x_10284:
[----:B------:R-:W-:Y:S02]  /*23da0*/  IMAD.MOV.U32 R13, RZ, RZ, R20 ;  /* 0x000000ffff0d7224 */ /* 0x000fe400078e0014 */
[----:B------:R-:W-:-:S07]  /*23db0*/  IMAD.MOV.U32 R3, RZ, RZ, R14 ;  /* 0x000000ffff037224 */ /* 0x000fce00078e000e */
[----:B------:R-:W-:Y:S05]  /*23dc0*/  WARPSYNC.COLLECTIVE R15, `(.L_x_10285) ;  /* 0x000000000f087348 */ /* 0x000fea0003c00000 */
[----:B------:R0:W1:Y:S02]  /*23dd0*/  SHFL.IDX P6, R14, R13, R12, R11 ;  /* 0x0000000c0d0e7389 */ /* 0x00006400000c000b */
[----:B01----:R-:W-:Y:S01]  /*23de0*/  ENDCOLLECTIVE ;  /* 0x000000000000791b */ /* 0x003fe20003800000 */
.L_x_10285:
[----:B------:R-:W-:Y:S02]  /*23df0*/  IMAD.MOV.U32 R13, RZ, RZ, R21 ;  /* 0x000000ffff0d7224 */ /* 0x000fe400078e0015 */
[----:B------:R-:W-:-:S07]  /*23e00*/  IMAD.MOV.U32 R20, RZ, RZ, R14 ;  /* 0x000000ffff147224 */ /* 0x000fce00078e000e */
[----:B------:R-:W-:Y:S05]  /*23e10*/  WARPSYNC.COLLECTIVE R15, `(.L_x_10286) ;  /* 0x000000000f087348 */ /* 0x000fea0003c00000 */
[----:B------:R0:W1:Y:S02]  /*23e20*/  SHFL.IDX P6, R14, R13, R12, R11 ;  /* 0x0000000c0d0e7389 */ /* 0x00006400000c000b */
[----:B01----:R-:W-:Y:S01]  /*23e30*/  ENDCOLLECTIVE ;  /* 0x000000000000791b */ /* 0x003fe20003800000 */
.L_x_10286:
[----:B------:R-:W-:Y:S01]  /*23e40*/  IMAD.MOV.U32 R21, RZ, RZ, R14 ;  /* 0x000000ffff157224 */ /* 0x000fe200078e000e */
[----:B------:R-:W-:Y:S06]  /*23e50*/  BRA `(.L_x_10287) ;  /* 0xfffffe6000007947 */ /* 0x000fec000383ffff */
.L_x_10008:
[----:B-1----:R1:W2:Y:S02]  /*23e60*/  SYNCS.PHASECHK.TRANS64.TRYWAIT P0, [R16+URZ+0x19c00], R39 ;  /* 0x019c0027100075a7 */ /* 0x0022a4000800017f */
[----:B--2---:R-:W-:Y:S05]  /*23e70*/  @!P0 NANOSLEEP.SYNCS 0x989680 ;  /* 0x009896800000895d */ /* 0x004fea0003900000 */
[----:B------:R-:W2:Y:S02]  /*23e80*/  @!P0 SYNCS.PHASECHK.TRANS64 P0, [R16+URZ+0x19c00], R39 ;  /* 0x019c0027100085a7 */ /* 0x000ea4000800007f */
[----:B--2---:R-:W-:Y:S05]  /*23e90*/  @!P0 BRA `(.L_x_10008) ;  /* 0xfffffffc00f08947 */ /* 0x004fea000383ffff */
[----:B------:R-:W-:Y:S05]  /*23ea0*/  BRA `(.L_x_10288) ;  /* 0xfffffe6000c47947 */ /* 0x000fea000383ffff */
.L_x_10014:
[----:B-1----:R1:W2:Y:S02]  /*23eb0*/  SYNCS.PHASECHK.TRANS64.TRYWAIT P1, [R3+URZ+0x19c30], R0 ;  /* 0x019c3000030075a7 */ /* 0x0022a4000802017f */
[----:B--2---:R-:W-:Y:S05]  /*23ec0*/  @!P1 NANOSLEEP.SYNCS 0x989680 ;  /* 0x009896800000995d */ /* 0x004fea0003900000 */
[----:B------:R-:W2:Y:S02]  /*23ed0*/  @!P1 SYNCS.PHASECHK.TRANS64 P1, [R3+URZ+0x19c30], R0 ;  /* 0x019c3000030095a7 */ /* 0x000ea4000802007f */
[----:B--2---:R-:W-:Y:S05]  /*23ee0*/  @!P1 BRA `(.L_x_10014) ;  /* 0xfffffffc00f09947 */ /* 0x004fea000383ffff */
[----:B------:R-:W-:Y:S05]  /*23ef0*/  BRA `(.L_x_10013) ;  /* 0xfffffe8400287947 */ /* 0x000fea000383ffff */
.L_x_10034:
[----:B-1----:R1:W2:Y:S02]  /*23f00*/  SYNCS.PHASECHK.TRANS64.TRYWAIT P1, [R21+URZ+0x19c30], R10 ;  /* 0x019c300a150075a7 */ /* 0x0022a4000802017f */
[----:B--2---:R-:W-:Y:S05]  /*23f10*/  @!P1 NANOSLEEP.SYNCS 0x989680 ;  /* 0x009896800000995d */ /* 0x004fea0003900000 */
[----:B------:R-:W2:Y:S02]  /*23f20*/  @!P1 SYNCS.PHASECHK.TRANS64 P1, [R21+URZ+0x19c30], R10 ;  /* 0x019c300a150095a7 */ /* 0x000ea4000802007f */
[----:B--2---:R-:W-:Y:S05]  /*23f30*/  @!P1 BRA `(.L_x_10034) ;  /* 0xfffffffc00f09947 */ /* 0x004fea000383ffff */
[----:B------:R-:W-:Y:S05]  /*23f40*/  BRA `(.L_x_10033) ;  /* 0xfffffeb8004c7947 */ /* 0x000fea000383ffff */
.L_x_10039:
[----:B-1----:R1:W2:Y:S02]  /*23f50*/  SYNCS.PHASECHK.TRANS64.TRYWAIT P1, [R22+URZ+0x19c50], R10 ;  /* 0x019c500a160075a7 */ /* 0x0022a4000802017f */
[----:B--2---:R-:W-:Y:S05]  /*23f60*/  @!P1 NANOSLEEP.SYNCS 0x989680 ;  /* 0x009896800000995d */ /* 0x004fea0003900000 */
[----:B------:R-:W2:Y:S02]  /*23f70*/  @!P1 SYNCS.PHASECHK.TRANS64 P1, [R22+URZ+0x19c50], R10 ;  /* 0x019c500a160095a7 */ /* 0x000ea4000802007f */
[----:B--2---:R-:W-:Y:S05]  /*23f80*/  @!P1 BRA `(.L_x_10039) ;  /* 0xfffffffc00f09947 */ /* 0x004fea000383ffff */
[----:B------:R-:W-:Y:S05]  /*23f90*/  BRA `(.L_x_10038) ;  /* 0xfffffeb800d47947 */ /* 0x000fea000383ffff */
.L_x_10060:
[----:B-1----:R1:W2:Y:S02]  /*23fa0*/  SYNCS.PHASECHK.TRANS64.TRYWAIT P1, [R21+URZ+0x19c30], R0 ;  /* 0x019c3000150075a7 */ /* 0x0022a4000802017f */
[----:B--2---:R-:W-:Y:S05]  /*23fb0*/  @!P1 NANOSLEEP.SYNCS 0x989680 ;  /* 0x009896800000995d */ /* 0x004fea0003900000 */
[----:B------:R-:W2:Y:S02]  /*23fc0*/  @!P1 SYNCS.PHASECHK.TRANS64 P1, [R21+URZ+0x19c30], R0 ;  /* 0x019c3000150095a7 */ /* 0x000ea4000802007f */
[----:B--2---:R-:W-:Y:S05]  /*23fd0*/  @!P1 BRA `(.L_x_10060) ;  /* 0xfffffffc00f09947 */ /* 0x004fea000383ffff */
[----:B------:R-:W-:Y:S05]  /*23fe0*/  BRA `(.L_x_10059) ;  /* 0xfffffeec00247947 */ /* 0x000fea000383ffff */
.L_x_10065:
[----:B-1----:R1:W2:Y:S02]  /*23ff0*/  SYNCS.PHASECHK.TRANS64.TRYWAIT P1, [R155+URZ+0x19c50], R0 ;  /* 0x019c50009b0075a7 */ /* 0x0022a4000802017f */
[----:B--2---:R-:W-:Y:S05]  /*24000*/  @!P1 NANOSLEEP.SYNCS 0x989680 ;  /* 0x009896800000995d */ /* 0x004fea0003900000 */
[----:B------:R-:W2:Y:S02]  /*24010*/  @!P1 SYNCS.PHASECHK.TRANS64 P1, [R155+URZ+0x19c50], R0 ;  /* 0x019c50009b0095a7 */ /* 0x000ea4000802007f */
[----:B--2---:R-:W-:Y:S05]  /*24020*/  @!P1 BRA `(.L_x_10065) ;  /* 0xfffffffc00f09947 */ /* 0x004fea000383ffff */
[----:B------:R-:W-:Y:S05]  /*24030*/  BRA `(.L_x_10064) ;  /* 0xfffffeec00ac7947 */ /* 0x000fea000383ffff */
.L_x_10074:
[----:B-1----:R1:W2:Y:S02]  /*24040*/  SYNCS.PHASECHK.TRANS64.TRYWAIT P1, [R0+URZ+0x19c30], R3 ;  /* 0x019c3003000075a7 */ /* 0x0022a4000802017f */
[----:B--2---:R-:W-:Y:S05]  /*24050*/  @!P1 NANOSLEEP.SYNCS 0x989680 ;  /* 0x009896800000995d */ /* 0x004fea0003900000 */
[----:B------:R-:W2:Y:S02]  /*24060*/  @!P1 SYNCS.PHASECHK.TRANS64 P1, [R0+URZ+0x19c30], R3 ;  /* 0x019c3003000095a7 */ /* 0x000ea4000802007f */
[----:B--2---:R-:W-:Y:S05]  /*24070*/  @!P1 BRA `(.L_x_10074) ;  /* 0xfffffffc00f09947 */ /* 0x004fea000383ffff */
[----:B------:R-:W-:Y:S05]  /*24080*/  BRA `(.L_x_10073) ;  /* 0xffffff0800a87947 */ /* 0x000fea000383ffff */
.L_x_10079:
[----:B-1----:R1:W2:Y:S02]  /*24090*/  SYNCS.PHASECHK.TRANS64.TRYWAIT P1, [R21+URZ+0x19c50], R3 ;  /* 0x019c5003150075a7 */ /* 0x0022a4000802017f */
[----:B--2---:R-:W-:Y:S05]  /*240a0*/  @!P1 NANOSLEEP.SYNCS 0x989680 ;  /* 0x009896800000995d */ /* 0x004fea0003900000 */
[----:B------:R-:W2:Y:S02]  /*240b0*/  @!P1 SYNCS.PHASECHK.TRANS64 P1, [R21+URZ+0x19c50], R3 ;  /* 0x019c5003150095a7 */ /* 0x000ea4000802007f */
[----:B--2---:R-:W-:Y:S05]  /*240c0*/  @!P1 BRA `(.L_x_10079) ;  /* 0xfffffffc00f09947 */ /* 0x004fea000383ffff */
[----:B------:R-:W-:Y:S05]  /*240d0*/  BRA `(.L_x_10078) ;  /* 0xffffff0c00307947 */ /* 0x000fea000383ffff */
.L_x_10094:
[----:B-1----:R1:W2:Y:S02]  /*240e0*/  SYNCS.PHASECHK.TRANS64.TRYWAIT P0, [R4+URZ+0x19c50], R7 ;  /* 0x019c5007040075a7 */ /* 0x0022a4000800017f */
[----:B--2---:R-:W-:Y:S05]  /*240f0*/  @!P0 NANOSLEEP.SYNCS 0x989680 ;  /* 0x009896800000895d */ /* 0x004fea0003900000 */
[----:B------:R-:W2:Y:S02]  /*24100*/  @!P0 SYNCS.PHASECHK.TRANS64 P0, [R4+URZ+0x19c50], R7 ;  /* 0x019c5007040085a7 */ /* 0x000ea4000800007f */
[----:B--2---:R-:W-:Y:S05]  /*24110*/  @!P0 BRA `(.L_x_10094) ;  /* 0xfffffffc00f08947 */ /* 0x004fea000383ffff */
[----:B------:R-:W-:Y:S05]  /*24120*/  BRA `(.L_x_10093) ;  /* 0xffffff3800407947 */ /* 0x000fea000383ffff */
.L_x_10136:
        /* <DEDUP_REMOVED lines=11> */
.L_x_10290:
[----:B------:R-:W-:Y:S05]  /*241e0*/  BSYNC B1 ;  /* 0x0000000000017941 */ /* 0x000fea0003800000 */
.L_x_10289:
[----:B------:R-:W-:Y:S05]  /*241f0*/  BRA `(.L_x_10291) ;  /* 0xffffff9400747947 */ /* 0x000fea000383ffff */
.L_x_10138:
[----:B------:R-:W-:Y:S01]  /*24200*/  BSSY B1, `(.L_x_10292) ;  /* 0x0000006000017945 */ /* 0x000fe20003800000 */
[----:B------:R-:W-:-:S07]  /*24210*/  IMAD.MOV.U32 R15, RZ, RZ, -0x1 ;  /* 0xffffffffff0f7424 */ /* 0x000fce00078e00ff */
[----:B01----:R-:W-:Y:S05]  /*24220*/  WARPSYNC.COLLECTIVE R15, `(.L_x_10293) ;  /* 0x000000000f0c7348 */ /* 0x003fea0003c00000 */
[----:B------:R-:W-:Y:S02]  /*24230*/  ELECT P6, UR62, PT ;  /* 0x00000000003e782f */ /* 0x000fe400038c0000 */
[----:B------:R-:W-:Y:S01]  /*24240*/  MOV R14, UR62 ;  /* 0x0000003e000e7c02 */ /* 0x000fe20008000f00 */
[----:B01----:R-:W-:Y:S10]  /*24250*/  ENDCOLLECTIVE ;  /* 0x000000000000791b */ /* 0x003ff40003800000 */
.L_x_10293:
[----:B------:R-:W-:Y:S05]  /*24260*/  BSYNC B1 ;  /* 0x0000000000017941 */ /* 0x000fea0003800000 */
.L_x_10292:
[----:B------:R-:W-:Y:S05]  /*24270*/  BRA `(.L_x_10137) ;  /* 0xffffff94006c7947 */ /* 0x000fea000383ffff */
.L_x_10140:
[----:B-1----:R1:W2:Y:S02]  /*24280*/  SYNCS.PHASECHK.TRANS64.TRYWAIT P0, [R19+URZ+0x19c20], R5 ;  /* 0x019c2005130075a7 */ /* 0x0022a4000800017f */
[----:B--2---:R-:W-:Y:S05]  /*24290*/  @!P0 NANOSLEEP.SYNCS 0x989680 ;  /* 0x009896800000895d */ /* 0x004fea0003900000 */
[----:B------:R-:W2:Y:S02]  /*242a0*/  @!P0 SYNCS.PHASECHK.TRANS64 P0, [R19+URZ+0x19c20], R5 ;  /* 0x019c2005130085a7 */ /* 0x000ea4000800007f */
[----:B--2---:R-:W-:Y:S05]  /*242b0*/  @!P0 BRA `(.L_x_10140) ;  /* 0xfffffffc00f08947 */ /* 0x004fea000383ffff */
[----:B------:R-:W-:Y:S05]  /*242c0*/  BRA `(.L_x_10294) ;  /* 0xffffff94007c7947 */ /* 0x000fea000383ffff */
.L_x_10144:
[----:B--2---:R2:W3:Y:S02]  /*242d0*/  SYNCS.PHASECHK.TRANS64.TRYWAIT P0, [R9+URZ+0x19ca0], R11 ;  /* 0x019ca00b090075a7 */ /* 0x0044e4000800017f */
[----:B---3--:R-:W-:Y:S05]  /*242e0*/  @!P0 NANOSLEEP.SYNCS 0x989680 ;  /* 0x009896800000895d */ /* 0x008fea0003900000 */
[----:B------:R-:W3:Y:S02]  /*242f0*/  @!P0 SYNCS.PHASECHK.TRANS64 P0, [R9+URZ+0x19ca0], R11 ;  /* 0x019ca00b090085a7 */ /* 0x000ee4000800007f */
[----:B---3--:R-:W-:Y:S05]  /*24300*/  @!P0 BRA `(.L_x_10144) ;  /* 0xfffffffc00f08947 */ /* 0x008fea000383ffff */
[----:B------:R-:W-:Y:S05]  /*24310*/  BRA `(.L_x_10295) ;  /* 0xffffff9400987947 */ /* 0x000fea000383ffff */
.L_x_10151:
[----:B0-----:R0:W1:Y:S02]  /*24320*/  SYNCS.PHASECHK.TRANS64.TRYWAIT P0, [R9+URZ+0x19cc0], R11 ;  /* 0x019cc00b090075a7 */ /* 0x001064000800017f */
[----:B-1----:R-:W-:Y:S05]  /*24330*/  @!P0 NANOSLEEP.SYNCS 0x989680 ;  /* 0x009896800000895d */ /* 0x002fea0003900000 */
[----:B------:R-:W1:Y:S02]  /*24340*/  @!P0 SYNCS.PHASECHK.TRANS64 P0, [R9+URZ+0x19cc0], R11 ;  /* 0x019cc00b090085a7 */ /* 0x000e64000800007f */
[----:B-1----:R-:W-:Y:S05]  /*24350*/  @!P0 BRA `(.L_x_10151) ;  /* 0xfffffffc00f08947 */ /* 0x002fea000383ffff */
[----:B------:R-:W-:Y:S05]  /*24360*/  BRA `(.L_x_10296) ;  /* 0xffffff9800947947 */ /* 0x000fea000383ffff */
.L_x_10160:
[----:B-1----:R1:W2:Y:S02]  /*24370*/  SYNCS.PHASECHK.TRANS64.TRYWAIT P1, [R9+URZ+0x19ca0], R8 ;  /* 0x019ca008090075a7 */ /* 0x0022a4000802017f */
[----:B--2---:R-:W-:Y:S05]  /*24380*/  @!P1 NANOSLEEP.SYNCS 0x989680 ;  /* 0x009896800000995d */ /* 0x004fea0003900000 */
[----:B------:R-:W2:Y:S02]  /*24390*/  @!P1 SYNCS.PHASECHK.TRANS64 P1, [R9+URZ+0x19ca0], R8 ;  /* 0x019ca008090095a7 */ /* 0x000ea4000802007f */
[----:B--2---:R-:W-:Y:S05]  /*243a0*/  @!P1 BRA `(.L_x_10160) ;  /* 0xfffffffc00f09947 */ /* 0x004fea000383ffff */
[----:B------:R-:W-:Y:S05]  /*243b0*/  BRA `(.L_x_10297) ;  /* 0xffffff9c00d47947 */ /* 0x000fea000383ffff */
.L_x_10167:
[----:B--2---:R2:W3:Y:S02]  /*243c0*/  SYNCS.PHASECHK.TRANS64.TRYWAIT P1, [R9+URZ+0x19cc0], R8 ;  /* 0x019cc008090075a7 */ /* 0x0044e4000802017f */
[----:B---3--:R-:W-:Y:S05]  /*243d0*/  @!P1 NANOSLEEP.SYNCS 0x989680 ;  /* 0x009896800000995d */ /* 0x008fea0003900000 */
[----:B------:R-:W3:Y:S02]  /*243e0*/  @!P1 SYNCS.PHASECHK.TRANS64 P1, [R9+URZ+0x19cc0], R8 ;  /* 0x019cc008090095a7 */ /* 0x000ee4000802007f */
[----:B---3--:R-:W-:Y:S05]  /*243f0*/  @!P1 BRA `(.L_x_10167) ;  /* 0xfffffffc00f09947 */ /* 0x008fea000383ffff */
[----:B------:R-:W-:Y:S05]  /*24400*/  BRA `(.L_x_10298) ;  /* 0xffffffa000cc7947 */ /* 0x000fea000383ffff */
.L_x_10194:
[----:B------:R-:W2:Y:S01]  /*24410*/  S2R R20, SR_TID.X ;  /* 0x0000000000147919 */ /* 0x000ea20000002100 */
[----:B------:R-:W-:Y:S01]  /*24420*/  BSSY B0, `(.L_x_10299) ;  /* 0x000000a000007945 */ /* 0x000fe20003800000 */
[----:B------:R-:W-:Y:S02]  /*24430*/  IMAD.MOV.U32 R12, RZ, RZ, RZ ;  /* 0x000000ffff0c7224 */ /* 0x000fe400078e00ff */
[----:B------:R-:W-:Y:S02]  /*24440*/  IMAD.MOV.U32 R11, RZ, RZ, 0x1f ;  /* 0x0000001fff0b7424 */ /* 0x000fe400078e00ff */
[----:B------:R-:W-:Y:S01]  /*24450*/  IMAD.MOV.U32 R15, RZ, RZ, -0x1 ;  /* 0xffffffffff0f7424 */ /* 0x000fe200078e00ff */
[----:B--2---:R-:W-:-:S04]  /*24460*/  SHF.R.U32.HI R20, RZ, 0x5, R20 ;  /* 0x00000005ff147819 */ /* 0x004fc80000011614 */
[----:B------:R-:W-:-:S05]  /*24470*/  LOP3.LUT R20, R20, 0x3, RZ, 0xc0, !PT ;  /* 0x0000000314147812 */ /* 0x000fca00078ec0ff */
[----:B0-----:R-:W-:-:S07]  /*24480*/  IMAD.MOV.U32 R13, RZ, RZ, R20 ;  /* 0x000000ffff0d7224 */ /* 0x001fce00078e0014 */
[----:B-1----:R-:W-:Y:S05]  /*24490*/  WARPSYNC.COLLECTIVE R15, `(.L_x_10300) ;  /* 0x000000000f087348 */ /* 0x002fea0003c00000 */
[----:B------:R0:W2:Y:S02]  /*244a0*/  SHFL.IDX P6, R14, R13, R12, R11 ;  /* 0x0000000c0d0e7389 */ /* 0x0000a400000c000b */
[----:B012---:R-:W-:Y:S01]  /*244b0*/  ENDCOLLECTIVE ;  /* 0x000000000000791b */ /* 0x007fe20003800000 */
.L_x_10300:
[----:B------:R-:W-:Y:S05]  /*244c0*/  BSYNC B0 ;  /* 0x0000000000007941 */ /* 0x000fea0003800000 */
.L_x_10299:
[----:B------:R-:W-:Y:S05]  /*244d0*/  BRA `(.L_x_10301) ;  /* 0xffffffb400507947 */ /* 0x000fea000383ffff */
.L_x_10196:
[----:B------:R-:W-:Y:S01]  /*244e0*/  BSSY B0, `(.L_x_10302) ;  /* 0x0000006000007945 */ /* 0x000fe20003800000 */
[----:B------:R-:W-:-:S07]  /*244f0*/  IMAD.MOV.U32 R15, RZ, RZ, -0x1 ;  /* 0xffffffffff0f7424 */ /* 0x000fce00078e00ff */
[----:B012---:R-:W-:Y:S05]  /*24500*/  WARPSYNC.COLLECTIVE R15, `(.L_x_10303) ;  /* 0x000000000f0c7348 */ /* 0x007fea0003c00000 */
[----:B------:R-:W-:Y:S02]  /*24510*/  ELECT P6, UR62, PT ;  /* 0x00000000003e782f */ /* 0x000fe400038c0000 */
[----:B------:R-:W-:Y:S01]  /*24520*/  MOV R14, UR62 ;  /* 0x0000003e000e7c02 */ /* 0x000fe20008000f00 */
[----:B012---:R-:W-:Y:S10]  /*24530*/  ENDCOLLECTIVE ;  /* 0x000000000000791b */ /* 0x007ff40003800000 */
.L_x_10303:
[----:B------:R-:W-:Y:S05]  /*24540*/  BSYNC B0 ;  /* 0x0000000000007941 */ /* 0x000fea0003800000 */
.L_x_10302:
[----:B------:R-:W-:Y:S05]  /*24550*/  BRA `(.L_x_10304) ;  /* 0xffffffb400507947 */ /* 0x000fea000383ffff */
.L_x_10198:
[----:B--2---:R2:W3:Y:S02]  /*24560*/  SYNCS.PHASECHK.TRANS64.TRYWAIT P0, [R4+URZ+0x19c80], R3 ;  /* 0x019c8003040075a7 */ /* 0x0044e4000800017f */
[----:B---3--:R-:W-:Y:S05]  /*24570*/  @!P0 NANOSLEEP.SYNCS 0x989680 ;  /* 0x009896800000895d */ /* 0x008fea0003900000 */
[----:B------:R-:W3:Y:S02]  /*24580*/  @!P0 SYNCS.PHASECHK.TRANS64 P0, [R4+URZ+0x19c80], R3 ;  /* 0x019c8003040085a7 */ /* 0x000ee4000800007f */
[----:B---3--:R-:W-:Y:S05]  /*24590*/  @!P0 BRA `(.L_x_10198) ;  /* 0xfffffffc00f08947 */ /* 0x008fea000383ffff */
[----:B------:R-:W-:Y:S05]  /*245a0*/  BRA `(.L_x_10305) ;  /* 0xffffffb400b87947 */ /* 0x000fea000383ffff */
.L_x_10200:
[----:B---3--:R3:W4:Y:S02]  /*245b0*/  SYNCS.PHASECHK.TRANS64.TRYWAIT P0, [R4+URZ+0x19c40], R3 ;  /* 0x019c4003040075a7 */ /* 0x008724000800017f */
[----:B----4-:R-:W-:Y:S05]  /*245c0*/  @!P0 NANOSLEEP.SYNCS 0x989680 ;  /* 0x009896800000895d */ /* 0x010fea0003900000 */
[----:B------:R-:W4:Y:S02]  /*245d0*/  @!P0 SYNCS.PHASECHK.TRANS64 P0, [R4+URZ+0x19c40], R3 ;  /* 0x019c4003040085a7 */ /* 0x000f24000800007f */
[----:B----4-:R-:W-:Y:S05]  /*245e0*/  @!P0 BRA `(.L_x_10200) ;  /* 0xfffffffc00f08947 */ /* 0x010fea000383ffff */
[----:B------:R-:W-:Y:S05]  /*245f0*/  BRA `(.L_x_10306) ;  /* 0xffffffb800347947 */ /* 0x000fea000383ffff */
.L_x_10204:
        /* <DEDUP_REMOVED lines=9> */
[----:B-----5:R-:W-:Y:S05]  /*24690*/  WARPSYNC.COLLECTIVE R15, `(.L_x_10307) ;  /* 0x000000000f087348 */ /* 0x020fea0003c00000 */
[----:B------:R0:W1:Y:S02]  /*246a0*/  SHFL.IDX P6, R14, R13, R12, R11 ;  /* 0x0000000c0d0e7389 */ /* 0x00006400000c000b */
[----:B01---5:R-:W-:Y:S01]  /*246b0*/  ENDCOLLECTIVE ;  /* 0x000000000000791b */ /* 0x023fe20003800000 */
.L_x_10307:
[----:B------:R-:W-:Y:S02]  /*246c0*/  IMAD.MOV.U32 R13, RZ, RZ, R6 ;  /* 0x000000ffff0d7224 */ /* 0x000fe400078e0006 */
[----:B------:R-:W-:-:S07]  /*246d0*/  IMAD.MOV.U32 R2, RZ, RZ, R14 ;  /* 0x000000ffff027224 */ /* 0x000fce00078e000e */
[----:B------:R-:W-:Y:S05]  /*246e0*/  WARPSYNC.COLLECTIVE R15, `(.L_x_10308) ;  /* 0x000000000f087348 */ /* 0x000fea0003c00000 */
[----:B------:R0:W1:Y:S02]  /*246f0*/  SHFL.IDX P6, R14, R13, R12, R11 ;  /* 0x0000000c0d0e7389 */ /* 0x00006400000c000b */
[----:B01----:R-:W-:Y:S01]  /*24700*/  ENDCOLLECTIVE ;  /* 0x000000000000791b */ /* 0x003fe20003800000 */
.L_x_10308:
[----:B------:R-:W-:Y:S02]  /*24710*/  IMAD.MOV.U32 R13, RZ, RZ, R5 ;  /* 0x000000ffff0d7224 */ /* 0x000fe400078e0005 */
[----:B------:R-:W-:Y:S02]  /*24720*/  IMAD.MOV.U32 R12, RZ, RZ, 0x1 ;  /* 0x00000001ff0c7424 */ /* 0x000fe400078e00ff */
[----:B------:R-:W-:-:S07]  /*24730*/  IMAD.MOV.U32 R3, RZ, RZ, R14 ;  /* 0x000000ffff037224 */ /* 0x000fce00078e000e */
[----:B------:R-:W-:Y:S05]  /*24740*/  WARPSYNC.COLLECTIVE R15, `(.L_x_10309) ;  /* 0x000000000f087348 */ /* 0x000fea0003c00000 */
[----:B------:R0:W1:Y:S02]  /*24750*/  SHFL.IDX P6, R14, R13, R12, R11 ;  /* 0x0000000c0d0e7389 */ /* 0x00006400000c000b */
[----:B01----:R-:W-:Y:S01]  /*24760*/  ENDCOLLECTIVE ;  /* 0x000000000000791b */ /* 0x003fe20003800000 */
.L_x_10309:
        /* <DEDUP_REMOVED lines=10> */
.L_x_10310:
[----:B------:R-:W-:Y:S01]  /*24810*/  @!PT LDS RZ, [RZ] ;  /* 0x00000000fffff984 */ /* 0x000fe20000000800 */
[----:B------:R-:W-:Y:S01]  /*24820*/  @!PT LDS RZ, [RZ] ;  /* 0x00000000fffff984 */ /* 0x000fe20000000800 */
[----:B------:R-:W-:Y:S01]  /*24830*/  @!PT LDS RZ, [RZ] ;  /* 0x00000000fffff984 */ /* 0x000fe20000000800 */
[----:B------:R-:W-:Y:S04]  /*24840*/  @!P4 LDGSTS.E.BYPASS.LTC128B.128 [R10+0xf000], desc[UR42][R2.64], !P2 ;  /* 0x0f000000020acfae */ /* 0x000fe8000d101d6a */
[----:B------:R-:W-:Y:S04]  /*24850*/  @!P4 LDGSTS.E.BYPASS.LTC128B.128 [R10+0x10800], desc[UR42][R2.64+0x20], !P1 ;  /* 0x10800020020acfae */ /* 0x000fe8000c901d6a */
[----:B------:R0:W-:Y:S01]  /*24860*/  @!P4 LDGSTS.E.BYPASS.LTC128B.128 [R10+0x12000], desc[UR42][R2.64+0x40], !P0 ;  /* 0x12000040020acfae */ /* 0x0001e2000c101d6a */
[----:B------:R-:W-:Y:S02]  /*24870*/  IMAD.MOV.U32 R13, RZ, RZ, R7 ;  /* 0x000000ffff0d7224 */ /* 0x000fe400078e0007 */
[----:B------:R-:W-:-:S02]  /*24880*/  IMAD.MOV.U32 R12, RZ, RZ, RZ ;  /* 0x000000ffff0c7224 */ /* 0x000fc400078e00ff */
[----:B0-----:R-:W-:Y:S02]  /*24890*/  VIADD R3, R0, 0x40 ;  /* 0x0000004000037836 */ /* 0x001fe40000000000 */
[----:B------:R-:W-:-:S07]  /*248a0*/  IMAD.MOV.U32 R6, RZ, RZ, R14 ;  /* 0x000000ffff067224 */ /* 0x000fce00078e000e */
[----:B------:R-:W-:Y:S05]  /*248b0*/  WARPSYNC.COLLECTIVE R15, `(.L_x_10311) ;  /* 0x000000000f087348 */ /* 0x000fea0003c00000 */
[----:B------:R0:W1:Y:S02]  /*248c0*/  SHFL.IDX P6, R14, R13, R12, R11 ;  /* 0x0000000c0d0e7389 */ /* 0x00006400000c000b */
[----:B01----:R-:W-:Y:S01]  /*248d0*/  ENDCOLLECTIVE ;  /* 0x000000000000791b */ /* 0x003fe20003800000 */
.L_x_10311:
[----:B------:R-:W-:-:S13]  /*248e0*/  ISETP.GE.AND P4, PT, R3, R4, PT ;  /* 0x000000040300720c */ /* 0x000fda0003f86270 */
[----:B------:R-:W-:Y:S01]  /*248f0*/  @!P4 IADD3 R2, P3, R20, R6, RZ ;  /* 0x000000061402c210 */ /* 0x000fe20007f7e0ff */
[----:B------:R-:W-:-:S04]  /*24900*/  IMAD.MOV.U32 R13, RZ, RZ, R8 ;  /* 0x000000ffff0d7224 */ /* 0x000fc800078e0008 */
[----:B------:R-:W-:-:S05]  /*24910*/  @!P4 IMAD.X R3, RZ, RZ, R5, P3 ;  /* 0x000000ffff03c224 */ /* 0x000fca00018e0605 */
        /* <DEDUP_REMOVED lines=10> */
.L_x_10312:
[----:B------:R-:W-:Y:S01]  /*249c0*/  IMAD.MOV.U32 R2, RZ, RZ, R14 ;  /* 0x000000ffff027224 */ /* 0x000fe200078e000e */
[----:B------:R-:W-:Y:S06]  /*249d0*/  BRA `(.L_x_10313) ;  /* 0xffffffc0000c7947 */ /* 0x000fec000383ffff */
.L_x_10209:
[----:B--2---:R2:W3:Y:S02]  /*249e0*/  SYNCS.PHASECHK.TRANS64.TRYWAIT P0, [R19+URZ+0x19c20], R0 ;  /* 0x019c2000130075a7 */ /* 0x0044e4000800017f */
[----:B---3--:R-:W-:Y:S05]  /*249f0*/  @!P0 NANOSLEEP.SYNCS 0x989680 ;  /* 0x009896800000895d */ /* 0x008fea0003900000 */
[----:B------:R-:W3:Y:S02]  /*24a00*/  @!P0 SYNCS.PHASECHK.TRANS64 P0, [R19+URZ+0x19c20], R0 ;  /* 0x019c2000130085a7 */ /* 0x000ee4000800007f */
[----:B---3--:R-:W-:Y:S05]  /*24a10*/  @!P0 BRA `(.L_x_10209) ;  /* 0xfffffffc00f08947 */ /* 0x008fea000383ffff */
[----:B------:R-:W-:Y:S05]  /*24a20*/  BRA `(.L_x_10314) ;  /* 0xffffffc0007c7947 */ /* 0x000fea000383ffff */
.L_x_10215:
[----:B--2---:R2:W3:Y:S02]  /*24a30*/  SYNCS.PHASECHK.TRANS64.TRYWAIT P0, [R6+URZ+0x19c80], R5 ;  /* 0x019c8005060075a7 */ /* 0x0044e4000800017f */
[----:B---3--:R-:W-:Y:S05]  /*24a40*/  @!P0 NANOSLEEP.SYNCS 0x989680 ;  /* 0x009896800000895d */ /* 0x008fea0003900000 */
[----:B------:R-:W3:Y:S02]  /*24a50*/  @!P0 SYNCS.PHASECHK.TRANS64 P0, [R6+URZ+0x19c80], R5 ;  /* 0x019c8005060085a7 */ /* 0x000ee4000800007f */
[----:B---3--:R-:W-:Y:S05]  /*24a60*/  @!P0 BRA `(.L_x_10215) ;  /* 0xfffffffc00f08947 */ /* 0x008fea000383ffff */
[----:B------:R-:W-:Y:S05]  /*24a70*/  BRA `(.L_x_10315) ;  /* 0xffffffc400287947 */ /* 0x000fea000383ffff */
.L_x_10222:
[----:B-1----:R1:W3:Y:S02]  /*24a80*/  SYNCS.PHASECHK.TRANS64.TRYWAIT P0, [R6+URZ+0x19c40], R5 ;  /* 0x019c4005060075a7 */ /* 0x0022e4000800017f */
[----:B---3--:R-:W-:Y:S05]  /*24a90*/  @!P0 NANOSLEEP.SYNCS 0x989680 ;  /* 0x009896800000895d */ /* 0x008fea0003900000 */
[----:B------:R-:W3:Y:S02]  /*24aa0*/  @!P0 SYNCS.PHASECHK.TRANS64 P0, [R6+URZ+0x19c40], R5 ;  /* 0x019c4005060085a7 */ /* 0x000ee4000800007f */
[----:B---3--:R-:W-:Y:S05]  /*24ab0*/  @!P0 BRA `(.L_x_10222) ;  /* 0xfffffffc00f08947 */ /* 0x008fea000383ffff */
[----:B------:R-:W-:Y:S05]  /*24ac0*/  BRA `(.L_x_10316) ;  /* 0xffffffc800247947 */ /* 0x000fea000383ffff */
.L_x_10230:
[----:B--2---:R2:W3:Y:S02]  /*24ad0*/  SYNCS.PHASECHK.TRANS64.TRYWAIT P0, [R3+URZ+0x19c70], R4 ;  /* 0x019c7004030075a7 */ /* 0x0044e4000800017f */
[----:B---3--:R-:W-:Y:S05]  /*24ae0*/  @!P0 NANOSLEEP.SYNCS 0x989680 ;  /* 0x009896800000895d */ /* 0x008fea0003900000 */
[----:B------:R-:W3:Y:S02]  /*24af0*/  @!P0 SYNCS.PHASECHK.TRANS64 P0, [R3+URZ+0x19c70], R4 ;  /* 0x019c7004030085a7 */ /* 0x000ee4000800007f */
[----:B---3--:R-:W-:Y:S05]  /*24b00*/  @!P0 BRA `(.L_x_10230) ;  /* 0xfffffffc00f08947 */ /* 0x008fea000383ffff */
[----:B------:R-:W-:Y:S05]  /*24b10*/  BRA `(.L_x_10317) ;  /* 0xffffffcc00387947 */ /* 0x000fea000383ffff */
.L_x_10232:
[----:B--2---:R2:W3:Y:S02]  /*24b20*/  SYNCS.PHASECHK.TRANS64.TRYWAIT P0, [R3+URZ+0x19c60], R4 ;  /* 0x019c6004030075a7 */ /* 0x0044e4000800017f */
[----:B---3--:R-:W-:Y:S05]  /*24b30*/  @!P0 NANOSLEEP.SYNCS 0x989680 ;  /* 0x009896800000895d */ /* 0x008fea0003900000 */
[----:B------:R-:W3:Y:S02]  /*24b40*/  @!P0 SYNCS.PHASECHK.TRANS64 P0, [R3+URZ+0x19c60], R4 ;  /* 0x019c6004030085a7 */ /* 0x000ee4000800007f */
[----:B---3--:R-:W-:Y:S05]  /*24b50*/  @!P0 BRA `(.L_x_10232) ;  /* 0xfffffffc00f08947 */ /* 0x008fea000383ffff */
[----:B------:R-:W-:Y:S05]  /*24b60*/  BRA `(.L_x_10318) ;  /* 0xffffffcc00407947 */ /* 0x000fea000383ffff */
.L_x_10239:
[----:B-1----:R1:W2:Y:S02]  /*24b70*/  SYNCS.PHASECHK.TRANS64.TRYWAIT P1, [R0+URZ+0x19c70], R3 ;  /* 0x019c7003000075a7 */ /* 0x0022a4000802017f */
[----:B--2---:R-:W-:Y:S05]  /*24b80*/  @!P1 NANOSLEEP.SYNCS 0x989680 ;  /* 0x009896800000995d */ /* 0x004fea0003900000 */
[----:B------:R-:W2:Y:S02]  /*24b90*/  @!P1 SYNCS.PHASECHK.TRANS64 P1, [R0+URZ+0x19c70], R3 ;  /* 0x019c7003000095a7 */ /* 0x000ea4000802007f */
[----:B--2---:R-:W-:Y:S05]  /*24ba0*/  @!P1 BRA `(.L_x_10239) ;  /* 0xfffffffc00f09947 */ /* 0x004fea000383ffff */
[----:B------:R-:W-:Y:S05]  /*24bb0*/  BRA `(.L_x_10319) ;  /* 0xffffffd000ec7947 */ /* 0x000fea000383ffff */
.L_x_10241:
[----:B-1----:R1:W2:Y:S02]  /*24bc0*/  SYNCS.PHASECHK.TRANS64.TRYWAIT P1, [R0+URZ+0x19c60], R3 ;  /* 0x019c6003000075a7 */ /* 0x0022a4000802017f */
[----:B--2---:R-:W-:Y:S05]  /*24bd0*/  @!P1 NANOSLEEP.SYNCS 0x989680 ;  /* 0x009896800000995d */ /* 0x004fea0003900000 */
[----:B------:R-:W2:Y:S02]  /*24be0*/  @!P1 SYNCS.PHASECHK.TRANS64 P1, [R0+URZ+0x19c60], R3 ;  /* 0x019c6003000095a7 */ /* 0x000ea4000802007f */
[----:B--2---:R-:W-:Y:S05]  /*24bf0*/  @!P1 BRA `(.L_x_10241) ;  /* 0xfffffffc00f09947 */ /* 0x004fea000383ffff */
[----:B------:R-:W-:Y:S05]  /*24c00*/  BRA `(.L_x_10320) ;  /* 0xffffffd000f47947 */ /* 0x000fea000383ffff */
.L_x_10245:
[----:B------:R-:W-:Y:S01]  /*24c10*/  BSSY B0, `(.L_x_10321) ;  /* 0x0000008000007945 */ /* 0x000fe20003800000 */
[----:B------:R-:W-:Y:S02]  /*24c20*/  IMAD.MOV.U32 R13, RZ, RZ, R24 ;  /* 0x000000ffff0d7224 */ /* 0x000fe400078e0018 */
[----:B------:R-:W-:Y:S02]  /*24c30*/  IMAD.MOV.U32 R12, RZ, RZ, RZ ;  /* 0x000000ffff0c7224 */ /* 0x000fe400078e00ff */
[----:B------:R-:W-:Y:S02]  /*24c40*/  IMAD.MOV.U32 R11, RZ, RZ, 0x1f ;  /* 0x0000001fff0b7424 */ /* 0x000fe400078e00ff */
[----:B------:R-:W-:-:S07]  /*24c50*/  IMAD.MOV.U32 R15, RZ, RZ, -0x1 ;  /* 0xffffffffff0f7424 */ /* 0x000fce00078e00ff */
[----:B--23--:R-:W-:Y:S05]  /*24c60*/  WARPSYNC.COLLECTIVE R15, `(.L_x_10322) ;  /* 0x000000000f087348 */ /* 0x00cfea0003c00000 */
[----:B------:R0:W1:Y:S02]  /*24c70*/  SHFL.IDX P6, R14, R13, R12, R11 ;  /* 0x0000000c0d0e7389 */ /* 0x00006400000c000b */
[----:B0123--:R-:W-:Y:S01]  /*24c80*/  ENDCOLLECTIVE ;  /* 0x000000000000791b */ /* 0x00ffe20003800000 */
.L_x_10322:
[----:B------:R-:W-:Y:S05]  /*24c90*/  BSYNC B0 ;  /* 0x0000000000007941 */ /* 0x000fea0003800000 */
.L_x_10321:
        /* <DEDUP_REMOVED lines=9> */
.L_x_10323:
[----:B------:R-:W-:Y:S02]  /*24d30*/  ULDC UR4, c[0x0][0xc3c] ;  /* 0x00030f0000047ab9 */ /* 0x000fe40000000800 */
[----:B------:R-:W-:-:S13]  /*24d40*/  ISETP.GE.OR P1, PT, R8, UR4, !P0 ;  /* 0x0000000408007c0c */ /* 0x000fda000c726670 */
[----:B------:R-:W0:Y:S08]  /*24d50*/  @!P1 LDC.64 R2, c[0x0][0xc80] ;  /* 0x00032000ff029b82 */ /* 0x000e300000000a00 */
[----:B------:R-:W1:Y:S01]  /*24d60*/  @!P1 LDC.64 R4, c[0x0][0xc78] ;  /* 0x00031e00ff049b82 */ /* 0x000e620000000a00 */
[----:B------:R-:W-:Y:S01]  /*24d70*/  CS2R R24, SRZ ;  /* 0x0000000000187805 */ /* 0x000fe2000001ff00 */
[----:B------:R-:W-:-:S02]  /*24d80*/  IMAD.MOV.U32 R11, RZ, RZ, RZ ;  /* 0x000000ffff0b7224 */ /* 0x000fc400078e00ff */
[----:B------:R-:W-:Y:S02]  /*24d90*/  IMAD.MOV.U32 R6, RZ, RZ, R14 ;  /* 0x000000ffff067224 */ /* 0x000fe400078e000e */
[----:B0-----:R-:W-:-:S05]  /*24da0*/  @!P1 IMAD.WIDE R2, R8, 0x4, R2 ;  /* 0x0000000408029825 */ /* 0x001fca00078e0202 */
[----:B------:R1:W2:Y:S02]  /*24db0*/  @!P1 LDG.E R7, desc[UR42][R2.64] ;  /* 0x0000002a02079981 */ /* 0x0002a4000c1e1900 */
[----:B-1----:R-:W-:-:S05]  /*24dc0*/  @!P1 IMAD.WIDE R2, R8, 0x4, R4 ;  /* 0x0000000408029825 */ /* 0x002fca00078e0204 */
[----:B------:R-:W3:Y:S01]  /*24dd0*/  @!P1 LDG.E R4, desc[UR42][R2.64] ;  /* 0x0000002a02049981 */ /* 0x000ee2000c1e1900 */
[C---:B------:R-:W-:Y:S02]  /*24de0*/  ISETP.GE.U32.AND P2, PT, R9.reuse, 0x2, PT ;  /* 0x000000020900780c */ /* 0x040fe40003f46070 */
        /* <DEDUP_REMOVED lines=12> */
.L_x_10324:
[----:B------:R-:W-:Y:S01]  /*24eb0*/  IMAD.MOV.U32 R12, RZ, RZ, 0x2 ;  /* 0x00000002ff0c7424 */ /* 0x000fe200078e00ff */
[----:B------:R-:W-:-:S05]  /*24ec0*/  SEL R3, R14, RZ, P1 ;  /* 0x000000ff0e037207 */ /* 0x000fca0000800000 */
[----:B------:R-:W-:-:S04]  /*24ed0*/  IMAD.IADD R2, R2, 0x1, R3 ;  /* 0x0000000102027824 */ /* 0x000fc800078e0203 */
[----:B------:R-:W-:-:S07]  /*24ee0*/  IMAD.MOV.U32 R13, RZ, RZ, R2 ;  /* 0x000000ffff0d7224 */ /* 0x000fce00078e0002 */
[----:B------:R-:W-:Y:S05]  /*24ef0*/  WARPSYNC.COLLECTIVE R15, `(.L_x_10325) ;  /* 0x000000000f087348 */ /* 0x000fea0003c00000 */
[----:B------:R0:W1:Y:S02]  /*24f00*/  SHFL.UP P6, R14, R13, R12, R11 ;  /* 0x0400000c0d0e7389 */ /* 0x00006400000c000b */
[----:B01----:R-:W-:Y:S01]  /*24f10*/  ENDCOLLECTIVE ;  /* 0x000000000000791b */ /* 0x003fe20003800000 */
.L_x_10325:
[----:B------:R-:W-:Y:S01]  /*24f20*/  IMAD.MOV.U32 R12, RZ, RZ, 0x4 ;  /* 0x00000004ff0c7424 */ /* 0x000fe200078e00ff */
[----:B------:R-:W-:-:S05]  /*24f30*/  SEL R3, R14, RZ, P2 ;  /* 0x000000ff0e037207 */ /* 0x000fca0001000000 */
[----:B------:R-:W-:-:S04]  /*24f40*/  IMAD.IADD R2, R2, 0x1, R3 ;  /* 0x0000000102027824 */ /* 0x000fc800078e0203 */
[----:B------:R-:W-:-:S07]  /*24f50*/  IMAD.MOV.U32 R13, RZ, RZ, R2 ;  /* 0x000000ffff0d7224 */ /* 0x000fce00078e0002 */
[----:B------:R-:W-:Y:S05]  /*24f60*/  WARPSYNC.COLLECTIVE R15, `(.L_x_10326) ;  /* 0x000000000f087348 */ /* 0x000fea0003c00000 */
[----:B------:R0:W1:Y:S02]  /*24f70*/  SHFL.UP P6, R14, R13, R12, R11 ;  /* 0x0400000c0d0e7389 */ /* 0x00006400000c000b */
[----:B01----:R-:W-:Y:S01]  /*24f80*/  ENDCOLLECTIVE ;  /* 0x000000000000791b */ /* 0x003fe20003800000 */
.L_x_10326:
[----:B------:R-:W-:Y:S01]  /*24f90*/  IMAD.MOV.U32 R12, RZ, RZ, 0x8 ;  /* 0x00000008ff0c7424 */ /* 0x000fe200078e00ff */
[----:B------:R-:W-:-:S05]  /*24fa0*/  SEL R3, R14, RZ, P3 ;  /* 0x000000ff0e037207 */ /* 0x000fca0001800000 */
[----:B------:R-:W-:-:S04]  /*24fb0*/  IMAD.IADD R2, R2, 0x1, R3 ;  /* 0x0000000102027824 */ /* 0x000fc800078e0203 */
[----:B------:R-:W-:-:S07]  /*24fc0*/  IMAD.MOV.U32 R13, RZ, RZ, R2 ;  /* 0x000000ffff0d7224 */ /* 0x000fce00078e0002 */
[----:B------:R-:W-:Y:S05]  /*24fd0*/  WARPSYNC.COLLECTIVE R15, `(.L_x_10327) ;  /* 0x000000000f087348 */ /* 0x000fea0003c00000 */
[----:B------:R0:W1:Y:S02]  /*24fe0*/  SHFL.UP P6, R14, R13, R12, R11 ;  /* 0x0400000c0d0e7389 */ /* 0x00006400000c000b */
[----:B01----:R-:W-:Y:S01]  /*24ff0*/  ENDCOLLECTIVE ;  /* 0x000000000000791b */ /* 0x003fe20003800000 */
.L_x_10327:
[----:B------:R-:W-:Y:S01]  /*25000*/  IMAD.MOV.U32 R12, RZ, RZ, 0x10 ;  /* 0x00000010ff0c7424 */ /* 0x000fe200078e00ff */
[----:B------:R-:W-:-:S05]  /*25010*/  SEL R3, R14, RZ, P4 ;  /* 0x000000ff0e037207 */ /* 0x000fca0002000000 */
[----:B------:R-:W-:-:S04]  /*25020*/  IMAD.IADD R2, R2, 0x1, R3 ;  /* 0x0000000102027824 */ /* 0x000fc800078e0203 */
[----:B------:R-:W-:-:S07]  /*25030*/  IMAD.MOV.U32 R13, RZ, RZ, R2 ;  /* 0x000000ffff0d7224 */ /* 0x000fce00078e0002 */
[----:B------:R-:W-:Y:S05]  /*25040*/  WARPSYNC.COLLECTIVE R15, `(.L_x_10328) ;  /* 0x000000000f087348 */ /* 0x000fea0003c00000 */
[----:B------:R0:W1:Y:S02]  /*25050*/  SHFL.UP P6, R14, R13, R12, R11 ;  /* 0x0400000c0d0e7389 */ /* 0x00006400000c000b */
[----:B01----:R-:W-:Y:S01]  /*25060*/  ENDCOLLECTIVE ;  /* 0x000000000000791b */ /* 0x003fe20003800000 */
.L_x_10328:
[----:B------:R-:W-:Y:S02]  /*25070*/  IMAD.MOV.U32 R12, RZ, RZ, 0x1f ;  /* 0x0000001fff0c7424 */ /* 0x000fe400078e00ff */
[----:B------:R-:W-:Y:S01]  /*25080*/  IMAD.MOV.U32 R11, RZ, RZ, 0x1f ;  /* 0x0000001fff0b7424 */ /* 0x000fe200078e00ff */
[----:B------:R-:W-:-:S05]  /*25090*/  SEL R3, R14, RZ, P5 ;  /* 0x000000ff0e037207 */ /* 0x000fca0002800000 */
[----:B------:R-:W-:-:S04]  /*250a0*/  IMAD.IADD R2, R2, 0x1, R3 ;  /* 0x0000000102027824 */ /* 0x000fc800078e0203 */
[----:B------:R-:W-:-:S07]  /*250b0*/  IMAD.MOV.U32 R13, RZ, RZ, R2 ;  /* 0x000000ffff0d7224 */ /* 0x000fce00078e0002 */
[----:B------:R-:W-:Y:S05]  /*250c0*/  WARPSYNC.COLLECTIVE R15, `(.L_x_10329) ;  /* 0x000000000f087348 */ /* 0x000fea0003c00000 */
[----:B------:R0:W1:Y:S02]  /*250d0*/  SHFL.IDX P6, R14, R13, R12, R11 ;  /* 0x0000000c0d0e7389 */ /* 0x00006400000c000b */
[----:B01----:R-:W-:Y:S01]  /*250e0*/  ENDCOLLECTIVE ;  /* 0x000000000000791b */ /* 0x003fe20003800000 */
.L_x_10329:
[----:B------:R-:W-:Y:S01]  /*250f0*/  IMAD.MOV.U32 R3, RZ, RZ, R14 ;  /* 0x000000ffff037224 */ /* 0x000fe200078e000e */
[----:B------:R-:W-:Y:S06]  /*25100*/  BRA `(.L_x_10330) ;  /* 0xffffffd400d07947 */ /* 0x000fec000383ffff */
.L_x_10248:
[----:B------:R-:W-:Y:S01]  /*25110*/  BSSY B0, `(.L_x_10331) ;  /* 0x0000008000007945 */ /* 0x000fe20003800000 */
[----:B------:R-:W-:Y:S02]  /*25120*/  IMAD.MOV.U32 R13, RZ, RZ, R2 ;  /* 0x000000ffff0d7224 */ /* 0x000fe400078e0002 */
[----:B------:R-:W-:Y:S02]  /*25130*/  IMAD.MOV.U32 R12, RZ, RZ, 0x1 ;  /* 0x00000001ff0c7424 */ /* 0x000fe400078e00ff */
[----:B------:R-:W-:Y:S02]  /*25140*/  IMAD.MOV.U32 R11, RZ, RZ, RZ ;  /* 0x000000ffff0b7224 */ /* 0x000fe400078e00ff */
[----:B------:R-:W-:-:S07]  /*25150*/  IMAD.MOV.U32 R15, RZ, RZ, -0x1 ;  /* 0xffffffffff0f7424 */ /* 0x000fce00078e00ff */
[----:B--2---:R-:W-:Y:S05]  /*25160*/  WARPSYNC.COLLECTIVE R15, `(.L_x_10332) ;  /* 0x000000000f087348 */ /* 0x004fea0003c00000 */
[----:B------:R0:W1:Y:S02]  /*25170*/  SHFL.UP P6, R14, R13, R12, R11 ;  /* 0x0400000c0d0e7389 */ /* 0x00006400000c000b */
[----:B012---:R-:W-:Y:S01]  /*25180*/  ENDCOLLECTIVE ;  /* 0x000000000000791b */ /* 0x007fe20003800000 */
.L_x_10332:
[----:B------:R-:W-:Y:S05]  /*25190*/  BSYNC B0 ;  /* 0x0000000000007941 */ /* 0x000fea0003800000 */
.L_x_10331:
[----:B------:R-:W-:Y:S01]  /*251a0*/  SEL R3, R14, RZ, P1 ;  /* 0x000000ff0e037207 */ /* 0x000fe20000800000 */
[----:B------:R-:W-:Y:S02]  /*251b0*/  IMAD.MOV.U32 R12, RZ, RZ, 0x2 ;  /* 0x00000002ff0c7424 */ /* 0x000fe400078e00ff */
[----:B------:R-:W-:Y:S02]  /*251c0*/  IMAD.MOV.U32 R11, RZ, RZ, RZ ;  /* 0x000000ffff0b7224 */ /* 0x000fe400078e00ff */
[----:B------:R-:W-:Y:S02]  /*251d0*/  IMAD.IADD R2, R2, 0x1, R3 ;  /* 0x0000000102027824 */ /* 0x000fe400078e0203 */
[----:B------:R-:W-:Y:S02]  /*251e0*/  IMAD.MOV.U32 R15, RZ, RZ, -0x1 ;  /* 0xffffffffff0f7424 */ /* 0x000fe400078e00ff */
[----:B------:R-:W-:-:S07]  /*251f0*/  IMAD.MOV.U32 R13, RZ, RZ, R2 ;  /* 0x000000ffff0d7224 */ /* 0x000fce00078e0002 */
[----:B------:R-:W-:Y:S05]  /*25200*/  WARPSYNC.COLLECTIVE R15, `(.L_x_10333) ;  /* 0x000000000f087348 */ /* 0x000fea0003c00000 */
[----:B------:R0:W1:Y:S02]  /*25210*/  SHFL.UP P6, R14, R13, R12, R11 ;  /* 0x0400000c0d0e7389 */ /* 0x00006400000c000b */
[----:B01----:R-:W-:Y:S01]  /*25220*/  ENDCOLLECTIVE ;  /* 0x000000000000791b */ /* 0x003fe20003800000 */
.L_x_10333:
[----:B------:R-:W-:Y:S01]  /*25230*/  IMAD.MOV.U32 R12, RZ, RZ, 0x4 ;  /* 0x00000004ff0c7424 */ /* 0x000fe200078e00ff */
[----:B------:R-:W-:-:S05]  /*25240*/  SEL R3, R14, RZ, P2 ;  /* 0x000000ff0e037207 */ /* 0x000fca0001000000 */
[----:B------:R-:W-:-:S04]  /*25250*/  IMAD.IADD R2, R2, 0x1, R3 ;  /* 0x0000000102027824 */ /* 0x000fc800078e0203 */
[----:B------:R-:W-:-:S07]  /*25260*/  IMAD.MOV.U32 R13, RZ, RZ, R2 ;  /* 0x000000ffff0d7224 */ /* 0x000fce00078e0002 */
[----:B------:R-:W-:Y:S05]  /*25270*/  WARPSYNC.COLLECTIVE R15, `(.L_x_10334) ;  /* 0x000000000f087348 */ /* 0x000fea0003c00000 */
[----:B------:R0:W1:Y:S02]  /*25280*/  SHFL.UP P6, R14, R13, R12, R11 ;  /* 0x0400000c0d0e7389 */ /* 0x00006400000c000b */
[----:B01----:R-:W-:Y:S01]  /*25290*/  ENDCOLLECTIVE ;  /* 0x000000000000791b */ /* 0x003fe20003800000 */
.L_x_10334:
[----:B------:R-:W-:Y:S01]  /*252a0*/  IMAD.MOV.U32 R12, RZ, RZ, 0x8 ;  /* 0x00000008ff0c7424 */ /* 0x000fe200078e00ff */
[----:B------:R-:W-:-:S05]  /*252b0*/  SEL R3, R14, RZ, P3 ;  /* 0x000000ff0e037207 */ /* 0x000fca0001800000 */
[----:B------:R-:W-:-:S04]  /*252c0*/  IMAD.IADD R2, R2, 0x1, R3 ;  /* 0x0000000102027824 */ /* 0x000fc800078e0203 */
[----:B------:R-:W-:-:S07]  /*252d0*/  IMAD.MOV.U32 R13, RZ, RZ, R2 ;  /* 0x000000ffff0d7224 */ /* 0x000fce00078e0002 */
[----:B------:R-:W-:Y:S05]  /*252e0*/  WARPSYNC.COLLECTIVE R15, `(.L_x_10335) ;  /* 0x000000000f087348 */ /* 0x000fea0003c00000 */
[----:B------:R0:W1:Y:S02]  /*252f0*/  SHFL.UP P6, R14, R13, R12, R11 ;  /* 0x0400000c0d0e7389 */ /* 0x00006400000c000b */
[----:B01----:R-:W-:Y:S01]  /*25300*/  ENDCOLLECTIVE ;  /* 0x000000000000791b */ /* 0x003fe20003800000 */
.L_x_10335:
[----:B------:R-:W-:Y:S01]  /*25310*/  IMAD.MOV.U32 R12, RZ, RZ, 0x10 ;  /* 0x00000010ff0c7424 */ /* 0x000fe200078e00ff */
[----:B------:R-:W-:-:S05]  /*25320*/  SEL R3, R14, RZ, P4 ;  /* 0x000000ff0e037207 */ /* 0x000fca0002000000 */
[----:B------:R-:W-:-:S04]  /*25330*/  IMAD.IADD R2, R2, 0x1, R3 ;  /* 0x0000000102027824 */ /* 0x000fc800078e0203 */
[----:B------:R-:W-:-:S07]  /*25340*/  IMAD.MOV.U32 R13, RZ, RZ, R2 ;  /* 0x000000ffff0d7224 */ /* 0x000fce00078e0002 */
[----:B------:R-:W-:Y:S05]  /*25350*/  WARPSYNC.COLLECTIVE R15, `(.L_x_10336) ;  /* 0x000000000f087348 */ /* 0x000fea0003c00000 */
[----:B------:R0:W1:Y:S02]  /*25360*/  SHFL.UP P6, R14, R13, R12, R11 ;  /* 0x0400000c0d0e7389 */ /* 0x00006400000c000b */
[----:B01----:R-:W-:Y:S01]  /*25370*/  ENDCOLLECTIVE ;  /* 0x000000000000791b */ /* 0x003fe20003800000 */
.L_x_10336:
        /* <DEDUP_REMOVED lines=8> */
.L_x_10337:
[----:B------:R-:W-:Y:S01]  /*25400*/  IMAD.MOV.U32 R3, RZ, RZ, R14 ;  /* 0x000000ffff037224 */ /* 0x000fe200078e000e */
[----:B------:R-:W-:Y:S06]  /*25410*/  BRA `(.L_x_10338) ;  /* 0xffffffd400b07947 */ /* 0x000fec000383ffff */
.L_x_10250:
[----:B------:R-:W-:Y:S01]  /*25420*/  BSSY B0, `(.L_x_10339) ;  /* 0x0000006000007945 */ /* 0x000fe20003800000 */
[----:B------:R-:W-:Y:S01]  /*25430*/  PLOP3.LUT P6, PT, P6, PT, PT, 0x8, 0x0 ;  /* 0x000000000000781c */ /* 0x000fe200037ce170 */
[----:B------:R-:W-:-:S12]  /*25440*/  IMAD.MOV.U32 R15, RZ, RZ, -0x1 ;  /* 0xffffffffff0f7424 */ /* 0x000fd800078e00ff */
[----:B0-2---:R-:W-:Y:S05]  /*25450*/  WARPSYNC.COLLECTIVE R15, `(.L_x_10340) ;  /* 0x000000000f087348 */ /* 0x005fea0003c00000 */
[----:B------:R-:W-:Y:S01]  /*25460*/  VOTE.ANY R14, PT, P6 ;  /* 0x00000000000e7806 */ /* 0x000fe200030e0100 */
[----:B0-2---:R-:W-:Y:S06]  /*25470*/  ENDCOLLECTIVE ;  /* 0x000000000000791b */ /* 0x005fec0003800000 */
.L_x_10340:
[----:B------:R-:W-:Y:S05]  /*25480*/  BSYNC B0 ;  /* 0x0000000000007941 */ /* 0x000fea0003800000 */
.L_x_10339:
[----:B------:R-:W-:Y:S02]  /*25490*/  IMAD.MOV.U32 R3, RZ, RZ, R14 ;  /* 0x000000ffff037224 */ /* 0x000fe400078e000e */
[----:B------:R-:W-:Y:S02]  /*254a0*/  IMAD.MOV.U32 R13, RZ, RZ, R25 ;  /* 0x000000ffff0d7224 */ /* 0x000fe400078e0019 */
[----:B------:R-:W0:Y:S01]  /*254b0*/  POPC R6, R3 ;  /* 0x0000000300067309 */ /* 0x000e220000000000 */
[----:B------:R-:W-:Y:S02]  /*254c0*/  IMAD.MOV.U32 R11, RZ, RZ, 0x1f ;  /* 0x0000001fff0b7424 */ /* 0x000fe400078e00ff */
[----:B------:R-:W-:Y:S02]  /*254d0*/  IMAD.MOV.U32 R15, RZ, RZ, -0x1 ;  /* 0xffffffffff0f7424 */ /* 0x000fe400078e00ff */
[----:B0-----:R-:W-:Y:S02]  /*254e0*/  IMAD.MOV.U32 R12, RZ, RZ, R6 ;  /* 0x000000ffff0c7224 */ /* 0x001fe400078e0006 */
[----:B------:R-:W-:-:S07]  /*254f0*/  IMAD.IADD R27, R6, 0x1, R27 ;  /* 0x00000001061b7824 */ /* 0x000fce00078e021b */
[----:B------:R-:W-:Y:S05]  /*25500*/  WARPSYNC.COLLECTIVE R15, `(.L_x_10341) ;  /* 0x000000000f087348 */ /* 0x000fea0003c00000 */
[----:B------:R0:W1:Y:S02]  /*25510*/  SHFL.IDX P6, R14, R13, R12, R11 ;  /* 0x0000000c0d0e7389 */ /* 0x00006400000c000b */
[----:B01----:R-:W-:Y:S01]  /*25520*/  ENDCOLLECTIVE ;  /* 0x000000000000791b */ /* 0x003fe20003800000 */
.L_x_10341:
[----:B------:R-:W-:Y:S02]  /*25530*/  IMAD.MOV.U32 R13, RZ, RZ, R7 ;  /* 0x000000ffff0d7224 */ /* 0x000fe400078e0007 */
[----:B------:R-:W-:-:S07]  /*25540*/  IMAD.MOV.U32 R25, RZ, RZ, R14 ;  /* 0x000000ffff197224 */ /* 0x000fce00078e000e */
[----:B------:R-:W-:Y:S05]  /*25550*/  WARPSYNC.COLLECTIVE R15, `(.L_x_10342) ;  /* 0x000000000f087348 */ /* 0x000fea0003c00000 */
[----:B------:R0:W1:Y:S02]  /*25560*/  SHFL.IDX P6, R14, R13, R12, R11 ;  /* 0x0000000c0d0e7389 */ /* 0x00006400000c000b */
[----:B01----:R-:W-:Y:S01]  /*25570*/  ENDCOLLECTIVE ;  /* 0x000000000000791b */ /* 0x003fe20003800000 */
.L_x_10342:
[----:B------:R-:W-:Y:S01]  /*25580*/  IMAD.MOV.U32 R7, RZ, RZ, R14 ;  /* 0x000000ffff077224 */ /* 0x000fe200078e000e */
[----:B------:R-:W-:Y:S06]  /*25590*/  BRA `(.L_x_10343) ;  /* 0xffffffd400907947 */ /* 0x000fec000383ffff */
.L_x_10252:
[----:B------:R-:W-:Y:S01]  /*255a0*/  BSSY B0, `(.L_x_10344) ;  /* 0x0000008000007945 */ /* 0x000fe20003800000 */
[----:B------:R-:W-:Y:S02]  /*255b0*/  IMAD.MOV.U32 R13, RZ, RZ, R2 ;  /* 0x000000ffff0d7224 */ /* 0x000fe400078e0002 */
[----:B------:R-:W-:Y:S02]  /*255c0*/  IMAD.MOV.U32 R12, RZ, RZ, R6 ;  /* 0x000000ffff0c7224 */ /* 0x000fe400078e0006 */
[----:B------:R-:W-:Y:S02]  /*255d0*/  IMAD.MOV.U32 R11, RZ, RZ, 0x1f ;  /* 0x0000001fff0b7424 */ /* 0x000fe400078e00ff */
[----:B------:R-:W-:-:S07]  /*255e0*/  IMAD.MOV.U32 R15, RZ, RZ, -0x1 ;  /* 0xffffffffff0f7424 */ /* 0x000fce00078e00ff */
[----:B0-234-:R-:W-:Y:S05]  /*255f0*/  WARPSYNC.COLLECTIVE R15, `(.L_x_10345) ;  /* 0x000000000f087348 */ /* 0x01dfea0003c00000 */
[----:B------:R1:W0:Y:S02]  /*25600*/  SHFL.IDX P6, R14, R13, R12, R11 ;  /* 0x0000000c0d0e7389 */ /* 0x00022400000c000b */
[----:B01234-:R-:W-:Y:S01]  /*25610*/  ENDCOLLECTIVE ;  /* 0x000000000000791b */ /* 0x01ffe20003800000 */
.L_x_10345:
[----:B------:R-:W-:Y:S05]  /*25620*/  BSYNC B0 ;  /* 0x0000000000007941 */ /* 0x000fea0003800000 */
.L_x_10344:
[----:B------:R-:W-:Y:S01]  /*25630*/  IMAD.MOV.U32 R24, RZ, RZ, R14 ;  /* 0x000000ffff187224 */ /* 0x000fe200078e000e */
[----:B------:R-:W-:Y:S06]  /*25640*/  BRA `(.L_x_10251) ;  /* 0xffffffd4007c7947 */ /* 0x000fec000383ffff */
.L_x_10258:
[----:B0-----:R0:W3:Y:S02]  /*25650*/  SYNCS.PHASECHK.TRANS64.TRYWAIT P0, [R6+URZ+0x19c20], R0 ;  /* 0x019c2000060075a7 */ /* 0x0010e4000800017f */
[----:B---3--:R-:W-:Y:S05]  /*25660*/  @!P0 NANOSLEEP.SYNCS 0x989680 ;  /* 0x009896800000895d */ /* 0x008fea0003900000 */
[----:B------:R-:W3:Y:S02]  /*25670*/  @!P0 SYNCS.PHASECHK.TRANS64 P0, [R6+URZ+0x19c20], R0 ;  /* 0x019c2000060085a7 */ /* 0x000ee4000800007f */
[----:B---3--:R-:W-:Y:S05]  /*25680*/  @!P0 BRA `(.L_x_10258) ;  /* 0xfffffffc00f08947 */ /* 0x008fea000383ffff */
[----:B------:R-:W-:Y:S05]  /*25690*/  BRA `(.L_x_10346) ;  /* 0xffffffdc00dc7947 */ /* 0x000fea000383ffff */
.L_x_10259:
[----:B------:R-:W3:Y:S01]  /*256a0*/  S2R R2, SR_TID.X ;  /* 0x0000000000027919 */ /* 0x000ee20000002100 */
[----:B------:R-:W-:Y:S01]  /*256b0*/  BSSY B0, `(.L_x_10347) ;  /* 0x000000a000007945 */ /* 0x000fe20003800000 */
[----:B------:R-:W-:Y:S02]  /*256c0*/  IMAD.MOV.U32 R12, RZ, RZ, RZ ;  /* 0x000000ffff0c7224 */ /* 0x000fe400078e00ff */
[----:B------:R-:W-:Y:S02]  /*256d0*/  IMAD.MOV.U32 R11, RZ, RZ, 0x1f ;  /* 0x0000001fff0b7424 */ /* 0x000fe400078e00ff */
[----:B------:R-:W-:Y:S01]  /*256e0*/  IMAD.MOV.U32 R15, RZ, RZ, -0x1 ;  /* 0xffffffffff0f7424 */ /* 0x000fe200078e00ff */
[----:B---3--:R-:W-:-:S04]  /*256f0*/  SHF.R.U32.HI R2, RZ, 0x5, R2 ;  /* 0x00000005ff027819 */ /* 0x008fc80000011602 */
[----:B------:R-:W-:-:S05]  /*25700*/  LOP3.LUT R2, R2, 0x3, RZ, 0xc0, !PT ;  /* 0x0000000302027812 */ /* 0x000fca00078ec0ff */
[----:B------:R-:W-:-:S07]  /*25710*/  IMAD.MOV.U32 R13, RZ, RZ, R2 ;  /* 0x000000ffff0d7224 */ /* 0x000fce00078e0002 */
[----:B012---:R-:W-:Y:S05]  /*25720*/  WARPSYNC.COLLECTIVE R15, `(.L_x_10348) ;  /* 0x000000000f087348 */ /* 0x007fea0003c00000 */
[----:B------:R3:W4:Y:S02]  /*25730*/  SHFL.IDX P6, R14, R13, R12, R11 ;  /* 0x0000000c0d0e7389 */ /* 0x00072400000c000b */
[----:B01234-:R-:W-:Y:S01]  /*25740*/  ENDCOLLECTIVE ;  /* 0x000000000000791b */ /* 0x01ffe20003800000 */
.L_x_10348:
[----:B------:R-:W-:Y:S05]  /*25750*/  BSYNC B0 ;  /* 0x0000000000007941 */ /* 0x000fea0003800000 */
.L_x_10347:
[----:B------:R-:W-:Y:S05]  /*25760*/  BRA `(.L_x_10349) ;  /* 0xffffffdc00c47947 */ /* 0x000fea000383ffff */
.L_x_10260:
[----:B------:R-:W-:Y:S01]  /*25770*/  BSSY B0, `(.L_x_10350) ;  /* 0x0000006000007945 */ /* 0x000fe20003800000 */
[----:B------:R-:W-:-:S07]  /*25780*/  IMAD.MOV.U32 R15, RZ, RZ, -0x1 ;  /* 0xffffffffff0f7424 */ /* 0x000fce00078e00ff */
[----:B012---:R-:W-:Y:S05]  /*25790*/  WARPSYNC.COLLECTIVE R15, `(.L_x_10351) ;  /* 0x000000000f0c7348 */ /* 0x007fea0003c00000 */
[----:B------:R-:W-:Y:S02]  /*257a0*/  ELECT P6, UR62, PT ;  /* 0x00000000003e782f */ /* 0x000fe400038c0000 */
[----:B------:R-:W-:Y:S01]  /*257b0*/  MOV R14, UR62 ;  /* 0x0000003e000e7c02 */ /* 0x000fe20008000f00 */
[----:B012---:R-:W-:Y:S10]  /*257c0*/  ENDCOLLECTIVE ;  /* 0x000000000000791b */ /* 0x007ff40003800000 */
.L_x_10351:
[----:B------:R-:W-:Y:S05]  /*257d0*/  BSYNC B0 ;  /* 0x0000000000007941 */ /* 0x000fea0003800000 */
.L_x_10350:
[----:B------:R-:W-:Y:S05]  /*257e0*/  BRA `(.L_x_10352) ;  /* 0xffffffdc00b87947 */ /* 0x000fea000383ffff */
.L_x_10262:
[----:B0-----:R0:W2:Y:S02]  /*257f0*/  SYNCS.PHASECHK.TRANS64.TRYWAIT P1, [R5+URZ], R4 ;  /* 0x00000004050075a7 */ /* 0x0010a4000802017f */
[----:B--2---:R-:W-:Y:S05]  /*25800*/  @!P1 NANOSLEEP.SYNCS 0x989680 ;  /* 0x009896800000995d */ /* 0x004fea0003900000 */
[----:B------:R-:W2:Y:S02]  /*25810*/  @!P1 SYNCS.PHASECHK.TRANS64 P1, [R5+URZ], R4 ;  /* 0x00000004050095a7 */ /* 0x000ea4000802007f */
[----:B--2---:R-:W-:Y:S05]  /*25820*/  @!P1 BRA `(.L_x_10262) ;  /* 0xfffffffc00f09947 */ /* 0x004fea000383ffff */
[----:B------:R-:W-:Y:S05]  /*25830*/  BRA `(.L_x_10353) ;  /* 0xffffffdc00f07947 */ /* 0x000fea000383ffff */
.L_x_10263:
[----:B--2---:R2:W3:Y:S02]  /*25840*/  SYNCS.PHASECHK.TRANS64.TRYWAIT P1, [R9+URZ], R0 ;  /* 0x00000000090075a7 */ /* 0x0044e4000802017f */
[----:B---3--:R-:W-:Y:S05]  /*25850*/  @!P1 NANOSLEEP.SYNCS 0x989680 ;  /* 0x009896800000995d */ /* 0x008fea0003900000 */
[----:B------:R-:W3:Y:S02]  /*25860*/  @!P1 SYNCS.PHASECHK.TRANS64 P1, [R9+URZ], R0 ;  /* 0x00000000090095a7 */ /* 0x000ee4000802007f */
[----:B---3--:R-:W-:Y:S05]  /*25870*/  @!P1 BRA `(.L_x_10263) ;  /* 0xfffffffc00f09947 */ /* 0x008fea000383ffff */
[----:B------:R-:W-:Y:S05]  /*25880*/  BRA `(.L_x_10354) ;  /* 0xffffffdc00e47947 */ /* 0x000fea000383ffff */
.L_x_10265:
[----:B---3--:R3:W4:Y:S02]  /*25890*/  SYNCS.PHASECHK.TRANS64.TRYWAIT P1, [R23+URZ+0x19c60], R4 ;  /* 0x019c6004170075a7 */ /* 0x008724000802017f */
[----:B----4-:R-:W-:Y:S05]  /*258a0*/  @!P1 NANOSLEEP.SYNCS 0x989680 ;  /* 0x009896800000995d */ /* 0x010fea0003900000 */
[----:B------:R-:W4:Y:S02]  /*258b0*/  @!P1 SYNCS.PHASECHK.TRANS64 P1, [R23+URZ+0x19c60], R4 ;  /* 0x019c6004170095a7 */ /* 0x000f24000802007f */
[----:B----4-:R-:W-:Y:S05]  /*258c0*/  @!P1 BRA `(.L_x_10265) ;  /* 0xfffffffc00f09947 */ /* 0x010fea000383ffff */
[----:B------:R-:W-:Y:S05]  /*258d0*/  BRA `(.L_x_10355) ;  /* 0xffffffdc00e47947 */ /* 0x000fea000383ffff */
.L_x_10267:
[----:B----4-:R4:W0:Y:S02]  /*258e0*/  SYNCS.PHASECHK.TRANS64.TRYWAIT P1, [R7+URZ+0x19c60], R0 ;  /* 0x019c6000070075a7 */ /* 0x010824000802017f */
[----:B0-----:R-:W-:Y:S05]  /*258f0*/  @!P1 NANOSLEEP.SYNCS 0x989680 ;  /* 0x009896800000995d */ /* 0x001fea0003900000 */
[----:B------:R-:W0:Y:S02]  /*25900*/  @!P1 SYNCS.PHASECHK.TRANS64 P1, [R7+URZ+0x19c60], R0 ;  /* 0x019c6000070095a7 */ /* 0x000e24000802007f */
[----:B0-----:R-:W-:Y:S05]  /*25910*/  @!P1 BRA `(.L_x_10267) ;  /* 0xfffffffc00f09947 */ /* 0x001fea000383ffff */
[----:B------:R-:W-:Y:S05]  /*25920*/  BRA `(.L_x_10356) ;  /* 0xffffffdc00e47947 */ /* 0x000fea000383ffff */
.L_x_10269:
[----:B------:R0:W0:Y:S02]  /*25930*/  SYNCS.PHASECHK.TRANS64.TRYWAIT P0, [R23+URZ+0x19c80], R4 ;  /* 0x019c8004170075a7 */ /* 0x000024000800017f */
[----:B0-----:R-:W-:Y:S05]  /*25940*/  @!P0 NANOSLEEP.SYNCS 0x989680 ;  /* 0x009896800000895d */ /* 0x001fea0003900000 */
[----:B------:R-:W0:Y:S02]  /*25950*/  @!P0 SYNCS.PHASECHK.TRANS64 P0, [R23+URZ+0x19c80], R4 ;  /* 0x019c8004170085a7 */ /* 0x000e24000800007f */
[----:B0-----:R-:W-:Y:S05]  /*25960*/  @!P0 BRA `(.L_x_10269) ;  /* 0xfffffffc00f08947 */ /* 0x001fea000383ffff */
[----:B------:R-:W-:Y:S05]  /*25970*/  BRA `(.L_x_10270) ;  /* 0xffffffdc00e07947 */ /* 0x000fea000383ffff */
.L_x_10357:
        /* <DEDUP_REMOVED lines=16> */
.L_x_13290:


//--------------------- .text._ZN7cutlass13device_kernelIN5flash11enable_sm90INS1_16FlashAttnFwdSm90INS1_25CollectiveMainloopFwdSm90ILi2EN4cute5tupleIJNS5_1CILi1EEES8_S8_EEENS6_IJNS7_ILi192EEENS7_ILi128EEENS7_ILi96EEEEEELi96ENS_12float_e4m3_tEfNS_4arch4Sm90ELb1ELb0ELb0ELb0ELb0ELb0ELb0ELb1ELb1ELb1ELb1ELb0EEENS1_21CollectiveEpilogueFwdINS6_IJSA_SC_SB_EEES9_NS_10bfloat16_tESG_Li384ELb0ELb1ELb1ELb1EEENS1_19SingleTileSchedulerILb0ELb1ELb1ELi192EEEEEEEEEvNT_6ParamsE --------------------------
	.section	.text._ZN7cutlass13device_kernelIN5flash11enable_sm90INS1_16FlashAttnFwdSm90INS1_25CollectiveMainloopFwdSm90ILi2EN4cute5tupleIJNS5_1CILi1EEES8_S8_EEENS6_IJNS7_ILi192EEENS7_ILi128EEENS7_ILi96EEEEEELi96ENS_12float_e4m3_tEfNS_4arch4Sm90ELb1ELb0ELb0ELb0ELb0ELb0ELb0ELb1ELb1ELb1ELb1ELb0EEENS1_21CollectiveEpilogueFwdINS6_IJSA_SC_SB_EEES9_NS_10bfloat16_tESG_Li384ELb0ELb1ELb1ELb1EEENS1_19SingleTileSchedulerILb0ELb1ELb1ELi192EEEEEEEEEvNT_6ParamsE,"ax",@progbits
	.align	128
.text._ZN7cutlass13device_kernelIN5flash11enable_sm90INS1_16FlashAttnFwdSm90INS1_25CollectiveMainloopFwdSm90ILi2EN4cute5tupleIJNS5_1CILi1EEES8_S8_EEENS6_IJNS7_ILi192EEENS7_ILi128EEENS7_ILi96EEEEEELi96ENS_12float_e4m3_tEfNS_4arch4Sm90ELb1ELb0ELb0ELb0ELb0ELb0ELb0ELb1ELb1ELb1ELb1ELb0EEENS1_21CollectiveEpilogueFwdINS6_IJSA_SC_SB_EEES9_NS_10bfloat16_tESG_Li384ELb0ELb1ELb1ELb1EEENS1_19SingleTileSchedulerILb0ELb1ELb1ELi192EEEEEEEEEvNT_6ParamsE:
        .type           _ZN7cutlass13device_kernelIN5flash11enable_sm90INS1_16FlashAttnFwdSm90INS1_25CollectiveMainloopFwdSm90ILi2EN4cute5tupleIJNS5_1CILi1EEES8_S8_EEENS6_IJNS7_ILi192EEENS7_ILi128EEENS7_ILi96EEEEEELi96ENS_12float_e4m3_tEfNS_4arch4Sm90ELb1ELb0ELb0ELb0ELb0ELb0ELb0ELb1ELb1ELb1ELb1ELb0EEENS1_21CollectiveEpilogueFwdINS6_IJSA_SC_SB_EEES9_NS_10bfloat16_tESG_Li384ELb0ELb1ELb1ELb1EEENS1_19SingleTileSchedulerILb0ELb1ELb1ELi192EEEEEEEEEvNT_6ParamsE,@function
        .size           _ZN7cutlass13device_kernelIN5flash11enable_sm90INS1_16FlashAttnFwdSm90INS1_25CollectiveMainloopFwdSm90ILi2EN4cute5tupleIJNS5_1CILi1EEES8_S8_EEENS6_IJNS7_ILi192EEENS7_ILi128EEENS7_ILi96EEEEEELi96ENS_12float_e4m3_tEfNS_4arch4Sm90ELb1ELb0ELb0ELb0ELb0ELb0ELb0ELb1ELb1ELb1ELb1ELb0EEENS1_21CollectiveEpilogueFwdINS6_IJSA_SC_SB_EEES9_NS_10bfloat16_tESG_Li384ELb0ELb1ELb1ELb1EEENS1_19SingleTileSchedulerILb0ELb1ELb1ELi192EEEEEEEEEvNT_6ParamsE,(.L_x_13291 - _ZN7cutlass13device_kernelIN5flash11enable_sm90INS1_16FlashAttnFwdSm90INS1_25CollectiveMainloopFwdSm90ILi2EN4cute5tupleIJNS5_1CILi1EEES8_S8_EEENS6_IJNS7_ILi192EEENS7_ILi128EEENS7_ILi96EEEEEELi96ENS_12float_e4m3_tEfNS_4arch4Sm90ELb1ELb0ELb0ELb0ELb0ELb0ELb0ELb1ELb1ELb1ELb1ELb0EEENS1_21CollectiveEpilogueFwdINS6_IJSA_SC_SB_EEES9_NS_10bfloat16_tESG_Li384ELb0ELb1ELb1ELb1EEENS1_19SingleTileSchedulerILb0ELb1ELb1ELi192EEEEEEEEEvNT_6ParamsE)
        .other          _ZN7cutlass13device_kernelIN5flash11enable_sm90INS1_16FlashAttnFwdSm90INS1_25CollectiveMainloopFwdSm90ILi2EN4cute5tupleIJNS5_1CILi1EEES8_S8_EEENS6_IJNS7_ILi192EEENS7_ILi128EEENS7_ILi96EEEEEELi96ENS_12float_e4m3_tEfNS_4arch4Sm90ELb1ELb0ELb0ELb0ELb0ELb0ELb0ELb1ELb1ELb1ELb1ELb0EEENS1_21CollectiveEpilogueFwdINS6_IJSA_SC_SB_EEES9_NS_10bfloat16_tESG_Li384ELb0ELb1ELb1ELb1EEENS1_19SingleTileSchedulerILb0ELb1ELb1ELi192EEEEEEEEEvNT_6ParamsE,@"STO_CUDA_ENTRY STV_DEFAULT"
_ZN7cutlass13device_kernelIN5flash11enable_sm90INS1_16FlashAttnFwdSm90INS1_25CollectiveMainloopFwdSm90ILi2EN4cute5tupleIJNS5_1CILi1EEES8_S8_EEENS6_IJNS7_ILi192EEENS7_ILi128EEENS7_ILi96EEEEEELi96ENS_12float_e4m3_tEfNS_4arch4Sm90ELb1ELb0ELb0ELb0ELb0ELb0ELb0ELb1ELb1ELb1ELb1ELb0EEENS1_21CollectiveEpilogueFwdINS6_IJSA_SC_SB_EEES9_NS_10bfloat16_tESG_Li384ELb0ELb1ELb1ELb1EEENS1_19SingleTileSchedulerILb0ELb1ELb1ELi192EEEEEEEEEvNT_6ParamsE:
        /* <DEDUP_REMOVED lines=17> */
.L_x_10359:
[----:B------:R-:W-:Y:S05]  /*0110*/  BSYNC B0 ;  /* 0x0000000000007941 */ /* 0x000fea0003800000 */
.L_x_10358:
        /* <DEDUP_REMOVED lines=41> */
.L_x_10360:
        /* <DEDUP_REMOVED lines=22> */
.L_x_10361:
        /* <DEDUP_REMOVED lines=18> */
.L_x_10362:
        /* <DEDUP_REMOVED lines=22> */
.L_x_10363:
        /* <DEDUP_REMOVED lines=22> */
.L_x_10364:
        /* <DEDUP_REMOVED lines=9> */
.L_x_10367:
        /* <DEDUP_REMOVED lines=30> */
[----:B------:R-:W-:Y:S02]  /*0b60*/  ULDC UR37, c[0x0][0x424] ;  /* 0x0001090000257ab9 */ /* 0x000fe40000000800 */
        /* <DEDUP_REMOVED lines=30> */
[----:B0-----:R-:W-:Y:S01]  /*0d50*/  UIMAD UR46, UR46, 0xc0, URZ ;  /* 0x000000c02e2e78a4 */ /* 0x001fe2000f8e023f */
[----:B------:R-:W-:Y:S01]  /*0d60*/  IMAD.U32 R7, RZ, RZ, UR9 ;  /* 0x00000009ff077e24 */ /* 0x000fe2000f8e00ff */
[----:B------:R-:W-:Y:S02]  /*0d70*/  UISETP.NE.AND UP1, UPT, UR5, 0x1, UPT ;  /* 0x000000010500788c */ /* 0x000fe4000bf25270 */
[----:B------:R-:W2:Y:S01]  /*0d80*/  @P0 LDG.E R5, desc[UR44][R2.64] ;  /* 0x0000002c02050981 */ /* 0x000ea2000c1e1900 */
[----:B------:R-:W-:Y:S01]  /*0d90*/  ULDC.64 UR6, c[0x0][0x418] ;  /* 0x0001060000067ab9 */ /* 0x000fe20000000a00 */
[----:B------:R-:W-:Y:S01]  /*0da0*/  ULDC UR8, c[0x0][0x288] ;  /* 0x0000a20000087ab9 */ /* 0x000fe20000000800 */
[----:B------:R-:W-:Y:S01]  /*0db0*/  ULDC UR9, c[0x0][0x2f0] ;  /* 0x0000bc0000097ab9 */ /* 0x000fe20000000800 */
[----:B------:R-:W2:Y:S01]  /*0dc0*/  @P1 LDG.E R0, desc[UR44][R6.64] ;  /* 0x0000002c06001981 */ /* 0x000ea2000c1e1900 */
[----:B------:R-:W-:-:S02]  /*0dd0*/  UISETP.NE.U32.AND UP0, UPT, UR6, URZ, UPT ;  /* 0x0000003f0600728c */ /* 0x000fc4000bf05070 */
[----:B------:R-:W-:Y:S02]  /*0de0*/  UIADD3 UR8, -UR8, 0x80, URZ ;  /* 0x0000008008087890 */ /* 0x000fe4000fffe13f */
[----:B------:R-:W-:Y:S02]  /*0df0*/  UISETP.NE.AND.EX UP0, UPT, UR7, URZ, UPT, UP0 ;  /* 0x0000003f0700728c */ /* 0x000fe4000bf05300 */
[----:B------:R-:W-:Y:S01]  /*0e00*/  @UP1 UIADD3 UR6, UR46, 0xbf, URZ ;  /* 0x000000bf2e061890 */ /* 0x000fe2000fffe03f */
[----:B------:R-:W-:Y:S01]  /*0e10*/  @UP1 ULDC UR7, c[0x0][0x44c] ;  /* 0x0001130000071ab9 */ /* 0x000fe20000000800 */
[----:B------:R-:W-:Y:S02]  /*0e20*/  USEL UR37, UR37, 0x1, UP0 ;  /* 0x0000000125257887 */ /* 0x000fe40008000000 */
[----:B------:R-:W-:Y:S01]  /*0e30*/  UIMAD.WIDE.U32 UR6, UR6, UR7, URZ ;  /* 0x00000007060672a5 */ /* 0x000fe2000f8e003f */
[----:B------:R-:W-:Y:S01]  /*0e40*/  @UP1 ULDC UR10, c[0x0][0x450] ;  /* 0x00011400000a1ab9 */ /* 0x000fe20000000800 */
[----:B------:R-:W-:-:S02]  /*0e50*/  UIADD3 UR5, UR46, 0xbf, URZ ;  /* 0x000000bf2e057890 */ /* 0x000fc4000fffe03f */
[----:B------:R-:W-:Y:S02]  /*0e60*/  UIMAD UR8, UR37, UR9, UR8 ;  /* 0x00000009250872a4 */ /* 0x000fe4000f8e0208 */
[----:B------:R-:W-:Y:S02]  /*0e70*/  @UP1 USHF.R.U32.HI UR5, URZ, UR10, UR7 ;  /* 0x0000000a3f051299 */ /* 0x000fe40008011607 */
[----:B------:R-:W-:Y:S02]  /*0e80*/  UIMAD UR6, UR37, UR9, 0x7f ;  /* 0x0000007f250674a4 */ /* 0x000fe4000f8e0209 */
[----:B------:R-:W-:Y:S02]  /*0e90*/  UIADD3 UR8, UR8, UR5, URZ ;  /* 0x0000000508087290 */ /* 0x000fe4000fffe03f */
[----:B------:R-:W-:Y:S02]  /*0ea0*/  USHF.R.S32.HI UR5, URZ, 0x1f, UR6 ;  /* 0x0000001f3f057899 */ /* 0x000fe40008011406 */
[----:B------:R-:W-:-:S02]  /*0eb0*/  USHF.R.S32.HI UR7, URZ, 0x1f, UR8 ;  /* 0x0000001f3f077899 */ /* 0x000fc40008011408 */
[----:B------:R-:W-:Y:S02]  /*0ec0*/  ULEA.HI UR5, UR5, UR6, URZ, 0x7 ;  /* 0x0000000605057291 */ /* 0x000fe4000f8f383f */
[----:B------:R-:W-:Y:S02]  /*0ed0*/  ULEA.HI UR7, UR7, UR8, URZ, 0x7 ;  /* 0x0000000807077291 */ /* 0x000fe4000f8f383f */
[----:B------:R-:W-:Y:S02]  /*0ee0*/  USHF.R.S32.HI UR5, URZ, 0x7, UR5 ;  /* 0x000000073f057899 */ /* 0x000fe40008011405 */
[----:B------:R-:W-:Y:S02]  /*0ef0*/  USHF.R.S32.HI UR7, URZ, 0x7, UR7 ;  /* 0x000000073f077899 */ /* 0x000fe40008011407 */
[----:B------:R-:W-:Y:S02]  /*0f00*/  USHF.R.U32.HI UR10, URZ, 0x10, UR4 ;  /* 0x000000103f0a7899 */ /* 0x000fe40008011604 */
[----:B------:R-:W-:-:S02]  /*0f10*/  UISETP.LT.AND UP0, UPT, UR5, UR7, UPT ;  /* 0x000000070500728c */ /* 0x000fc4000bf01270 */
[----:B------:R-:W-:Y:S02]  /*0f20*/  ULOP3.LUT UR38, UR4, 0xffff, URZ, 0xc0, !UPT ;  /* 0x0000ffff04267892 */ /* 0x000fe4000f8ec03f */
[----:B------:R-:W-:Y:S02]  /*0f30*/  USEL UR9, UR5, UR7, UP0 ;  /* 0x0000000705097287 */ /* 0x000fe40008000000 */
[----:B------:R-:W-:Y:S02]  /*0f40*/  UISETP.NE.AND UP0, UPT, UR10, URZ, UPT ;  /* 0x0000003f0a00728c */ /* 0x000fe4000bf05270 */
[----:B------:R-:W-:Y:S01]  /*0f50*/  UISETP.GE.AND UP1, UPT, UR9, 0x1, UPT ;  /* 0x000000010900788c */ /* 0x000fe2000bf26270 */
[----:B------:R-:W-:Y:S01]  /*0f60*/  ULDC UR11, c[0x0][0x988] ;  /* 0x00026200000b7ab9 */ /* 0x000fe20000000800 */
[----:B------:R-:W-:-:S04]  /*0f70*/  UMOV UR4, URZ ;  /* 0x0000003f00047c82 */ /* 0x000fc80008000000 */
[----:B------:R-:W-:-:S03]  /*0f80*/  PLOP3.LUT P0, PT, PT, PT, UP1, 0x80, 0x0 ;  /* 0x000000000000781c */ /* 0x000fc60003f0f018 */
[----:B------:R-:W-:Y:S01]  /*0f90*/  @!UP0 ULDC UR10, c[0x0][0x9f0] ;  /* 0x00027c00000a8ab9 */ /* 0x000fe20000000800 */
[----:B--2---:R-:W-:-:S09]  /*0fa0*/  FMUL.FTZ R0, R5, R0 ;  /* 0x0000000005007220 */ /* 0x004fd20000410000 */
[----:B------:R-:W-:Y:S05]  /*0fb0*/  @!P0 BRA `(.L_x_10369) ;  /* 0x0000000000848947 */ /* 0x000fea0003800000 */
[----:B------:R-:W-:Y:S01]  /*0fc0*/  IMAD.U32 R4, RZ, RZ, UR10 ;  /* 0x0000000aff047e24 */ /* 0x000fe2000f8e00ff */
[----:B------:R-:W-:Y:S01]  /*0fd0*/  UIADD3 UR6, UR10, -0x1, UR9 ;  /* 0xffffffff0a067890 */ /* 0x000fe2000fffe009 */
[----:B------:R-:W-:-:S03]  /*0fe0*/  UMOV UR4, URZ ;  /* 0x0000003f00047c82 */ /* 0x000fc60008000000 */
        /* <DEDUP_REMOVED lines=30> */
.L_x_10369:
[----:B------:R-:W-:Y:S01]  /*11d0*/  UIMAD UR38, UR38, UR4, URZ ;  /* 0x00000004262672a4 */ /* 0x000fe2000f8e023f */
[----:B------:R-:W-:Y:S01]  /*11e0*/  IMAD.U32 R2, RZ, RZ, UR9 ;  /* 0x00000009ff027e24 */ /* 0x000fe2000f8e00ff */
[----:B------:R-:W0:Y:S01]  /*11f0*/  S2R R4, SR_TID.X ;  /* 0x0000000000047919 */ /* 0x000e220000002100 */
[----:B------:R-:W-:Y:S02]  /*1200*/  IMAD.U32 R3, RZ, RZ, UR4 ;  /* 0x00000004ff037e24 */ /* 0x000fe4000f8e00ff */
[----:B------:R-:W-:Y:S01]  /*1210*/  FMUL.FTZ R0, R0, UR11 ;  /* 0x0000000b00007c20 */ /* 0x000fe20008410000 */
[----:B------:R-:W-:Y:S02]  /*1220*/  PLOP3.LUT P0, PT, PT, PT, PT, 0x80, 0x0 ;  /* 0x000000000000781c */ /* 0x000fe40003f0f070 */
[----:B------:R-:W-:Y:S02]  /*1230*/  CS2R R14, SRZ ;  /* 0x00000000000e7805 */ /* 0x000fe4000001ff00 */
[----:B------:R-:W-:-:S02]  /*1240*/  CS2R R94, SRZ ;  /* 0x00000000005e7805 */ /* 0x000fc4000001ff00 */
[----:B------:R-:W-:Y:S02]  /*1250*/  VIADDMNMX R2, R3, UR38, R2, PT ;  /* 0x0000002603027c46 */ /* 0x000fe4000b800102 */
[----:B------:R-:W-:Y:S02]  /*1260*/  CS2R R90, SRZ ;  /* 0x00000000005a7805 */ /* 0x000fe4000001ff00 */
[----:B------:R-:W-:Y:S01]  /*1270*/  R2UR UR43, R0 ;  /* 0x00000000002b72ca */ /* 0x000fe200000e0000 */
[----:B------:R-:W-:Y:S01]  /*1280*/  IMAD.MOV.U32 R93, RZ, RZ, RZ ;  /* 0x000000ffff5d7224 */ /* 0x000fe200078e00ff */
[----:B------:R-:W-:Y:S02]  /*1290*/  R2UR UR47, R2 ;  /* 0x00000000022f72ca */ /* 0x000fe400000e0000 */
        /* <DEDUP_REMOVED lines=21> */
[----:B0-----:R-:W-:Y:S01]  /*13f0*/  VIADD R16, R4, 0xffffff80 ;  /* 0xffffff8004107836 */ /* 0x001fe20000000000 */
[----:B------:R-:W-:Y:S01]  /*1400*/  CS2R R4, SRZ ;  /* 0x0000000000047805 */ /* 0x000fe2000001ff00 */
[----:B------:R-:W-:Y:S01]  /*1410*/  IMAD.MOV.U32 R47, RZ, RZ, RZ ;  /* 0x000000ffff2f7224 */ /* 0x000fe200078e00ff */
[----:B------:R-:W-:Y:S01]  /*1420*/  CS2R R122, SRZ ;  /* 0x00000000007a7805 */ /* 0x000fe2000001ff00 */
[----:B------:R-:W-:Y:S01]  /*1430*/  IMAD.MOV.U32 R20, RZ, RZ, RZ ;  /* 0x000000ffff147224 */ /* 0x000fe200078e00ff */
[----:B------:R-:W-:Y:S01]  /*1440*/  CS2R R132, SRZ ;  /* 0x0000000000847805 */ /* 0x000fe2000001ff00 */
[----:B------:R-:W-:Y:S01]  /*1450*/  IMAD.MOV.U32 R51, RZ, RZ, RZ ;  /* 0x000000ffff337224 */ /* 0x000fe200078e00ff */
[----:B------:R-:W-:-:S02]  /*1460*/  CS2R R134, SRZ ;  /* 0x0000000000867805 */ /* 0x000fc4000001ff00 */
        /* <DEDUP_REMOVED lines=37> */
.L_x_10371:
[----:B------:R-:W-:-:S04]  /*16c0*/  SHF.L.U32 R0, RZ, 0x1f, RZ ;  /* 0x0000001fff007819 */ /* 0x000fc800000006ff */
[----:B------:R-:W0:Y:S02]  /*16d0*/  SYNCS.PHASECHK.TRANS64.TRYWAIT P0, [UR42+0x17000], R0 ;  /* 0x01700000ff0075a7 */ /* 0x000e24000800016a */
[----:B0-----:R-:W-:Y:S05]  /*16e0*/  @!P0 BRA `(.L_x_10372) ;  /* 0x000000c400948947 */ /* 0x001fea0003800000 */
.L_x_10468:
[----:B------:R-:W-:-:S06]  /*16f0*/  ULOP3.LUT UR4, UR41, 0x1, URZ, 0xfc, !UPT ;  /* 0x0000000129047892 */ /* 0x000fcc000f8efc3f */
[----:B------:R-:W-:-:S05]  /*1700*/  IMAD.U32 R2, RZ, RZ, UR4 ;  /* 0x00000004ff027e24 */ /* 0x000fca000f8e00ff */
[----:B------:R-:W-:-:S13]  /*1710*/  ISETP.NE.AND P0, PT, R2, 0x3, PT ;  /* 0x000000030200780c */ /* 0x000fda0003f05270 */
[----:B------:R-:W-:Y:S05]  /*1720*/  @!P0 BRA `(.L_x_10373) ;  /* 0x0000000000048947 */ /* 0x000fea0003800000 */
[----:B------:R-:W-:Y:S01]  /*1730*/  BPT.TRAP 0x1 ;  /* 0x000000040000795c */ /* 0x000fe20000300000 */
.L_x_10373:
[----:B------:R1:W2:Y:S01]  /*1740*/  SYNCS.PHASECHK.TRANS64.TRYWAIT P2, [UR42+0x17030], R0 ;  /* 0x01703000ff0075a7 */ /* 0x0002a2000804016a */
[----:B------:R-:W-:Y:S05]  /*1750*/  @!P0 BRA `(.L_x_10374) ;  /* 0x0000000000048947 */ /* 0x000fea0003800000 */
[----:B------:R-:W-:Y:S01]  /*1760*/  BPT.TRAP 0x1 ;  /* 0x000000040000795c */ /* 0x000fe20000300000 */
.L_x_10374:
[----:B------:R-:W-:Y:S01]  /*1770*/  IMAD.U32 R4, RZ, RZ, UR48 ;  /* 0x00000030ff047e24 */ /* 0x000fe2000f8e00ff */
[----:B------:R-:W-:-:S04]  /*1780*/  ISETP.NE.AND P1, PT, R29, RZ, PT ;  /* 0x000000ff1d00720c */ /* 0x000fc80003f25270 */
[----:B------:R-:W-:Y:S01]  /*1790*/  LOP3.LUT R4, R4, 0x10000, RZ, 0xfc, !PT ;  /* 0x0001000004047812 */ /* 0x000fe200078efcff */
[----:B--2---:R-:W-:Y:S08]  /*17a0*/  @P2 BRA `(.L_x_10375) ;  /* 0x0000000000082947 */ /* 0x004ff00003800000 */
[----:B------:R-:W2:Y:S02]  /*17b0*/  SYNCS.PHASECHK.TRANS64.TRYWAIT P2, [UR42+0x17030], R0 ;  /* 0x01703000ff0075a7 */ /* 0x000ea4000804016a */
[----:B--2---:R-:W-:Y:S05]  /*17c0*/  @!P2 BRA `(.L_x_10376) ;  /* 0x000000c40074a947 */ /* 0x004fea0003800000 */
.L_x_10375:
        /* <DEDUP_REMOVED lines=38> */
[----:B------:R-:W-:Y:S01]  /*1a30*/  IMAD.U32 R23, RZ, RZ, UR43 ;  /* 0x0000002bff177e24 */ /* 0x000fe2000f8e00ff */
[----:B------:R-:W-:Y:S01]  /*1a40*/  SHF.R.S32.HI R6, RZ, 0x5, R6 ;  /* 0x00000005ff067819 */ /* 0x000fe20000011406 */
[----:B------:R-:W0:Y:S01]  /*1a50*/  S2UR UR21, SR_CgaCtaId ;  /* 0x00000000001579c3 */ /* 0x000e220000008800 */
[----:B------:R-:W-:-:S02]  /*1a60*/  LEA.HI R7, R7, R0, RZ, 0x3 ;  /* 0x0000000007077211 */ /* 0x000fc400078f18ff */
[----:B------:R-:W-:Y:S02]  /*1a70*/  CS2R R88, SRZ ;  /* 0x0000000000587805 */ /* 0x000fe4000001ff00 */
[----:B------:R-:W-:Y:S01]  /*1a80*/  LEA R9, R6, UR46, 0x4 ;  /* 0x0000002e06097c11 */ /* 0x000fe2000f8e20ff */
[----:B------:R-:W-:Y:S01]  /*1a90*/  @UP0 ULDC UR4, c[0x0][0x44c] ;  /* 0x0001130000040ab9 */ /* 0x000fe20000000800 */
[----:B------:R-:W-:Y:S01]  /*1aa0*/  LOP3.LUT R7, R7, 0xfffffff8, RZ, 0xc0, !PT ;  /* 0xfffffff807077812 */ /* 0x000fe200078ec0ff */
[----:B------:R-:W-:Y:S01]  /*1ab0*/  @UP0 ULDC UR5, c[0x0][0x450] ;  /* 0x0001140000050ab9 */ /* 0x000fe20000000800 */
[----:B------:R-:W-:Y:S02]  /*1ac0*/  LEA.HI R6, R17, R17, RZ, 0x1 ;  /* 0x0000001111067211 */ /* 0x000fe400078f08ff */
[----:B------:R-:W-:Y:S02]  /*1ad0*/  CS2R R90, SRZ ;  /* 0x00000000005a7805 */ /* 0x000fe4000001ff00 */
[----:B------:R-:W-:-:S02]  /*1ae0*/  IADD3 R7, R9, R0, -R7 ;  /* 0x0000000009077210 */ /* 0x000fc40007ffe807 */
[----:B------:R-:W-:Y:S02]  /*1af0*/  CS2R R92, SRZ ;  /* 0x00000000005c7805 */ /* 0x000fe4000001ff00 */
[----:B------:R-:W-:Y:S02]  /*1b00*/  LOP3.LUT R6, R6, 0x1ffffffe, RZ, 0xc0, !PT ;  /* 0x1ffffffe06067812 */ /* 0x000fe400078ec0ff */
[----:B------:R-:W-:Y:S02]  /*1b10*/  CS2R R94, SRZ ;  /* 0x00000000005e7805 */ /* 0x000fe4000001ff00 */
[----:B------:R-:W-:Y:S01]  /*1b20*/  PLOP3.LUT P2, PT, PT, PT, UP0, 0x80, 0x0 ;  /* 0x000000000000781c */ /* 0x000fe20003f4f008 */
[----:B------:R-:W-:Y:S01]  /*1b30*/  IMAD R7, R8, 0x40, R7 ;  /* 0x0000004008077824 */ /* 0x000fe200078e0207 */
[----:B------:R-:W-:Y:S01]  /*1b40*/  LOP3.LUT R2, R2, 0x7ffffffc, RZ, 0xc0, !PT ;  /* 0x7ffffffc02027812 */ /* 0x000fe200078ec0ff */
[----:B------:R-:W-:Y:S01]  /*1b50*/  IMAD.IADD R6, R17, 0x1, -R6 ;  /* 0x0000000111067824 */ /* 0x000fe200078e0a06 */
[----:B------:R-:W-:-:S02]  /*1b60*/  CS2R R96, SRZ ;  /* 0x0000000000607805 */ /* 0x000fc4000001ff00 */
[----:B------:R-:W-:Y:S02]  /*1b70*/  CS2R R98, SRZ ;  /* 0x0000000000627805 */ /* 0x000fe4000001ff00 */
[----:B------:R-:W-:Y:S01]  /*1b80*/  CS2R R100, SRZ ;  /* 0x0000000000647805 */ /* 0x000fe2000001ff00 */
[----:B------:R-:W-:Y:S01]  /*1b90*/  IMAD R6, R6, 0x8, R7 ;  /* 0x0000000806067824 */ /* 0x000fe200078e0207 */
[----:B------:R-:W-:Y:S01]  /*1ba0*/  CS2R R102, SRZ ;  /* 0x0000000000667805 */ /* 0x000fe2000001ff00 */
[----:B------:R-:W-:Y:S01]  /*1bb0*/  IMAD.IADD R7, R3, 0x1, -R2 ;  /* 0x0000000103077824 */ /* 0x000fe200078e0a02 */
[----:B------:R-:W-:Y:S01]  /*1bc0*/  CS2R R104, SRZ ;  /* 0x0000000000687805 */ /* 0x000fe2000001ff00 */
[----:B------:R-:W-:Y:S01]  /*1bd0*/  IMAD.MOV.U32 R8, RZ, RZ, R6 ;  /* 0x000000ffff087224 */ /* 0x000fe200078e0006 */
[----:B------:R-:W-:Y:S01]  /*1be0*/  CS2R R106, SRZ ;  /* 0x00000000006a7805 */ /* 0x000fe2000001ff00 */
[----:B------:R-:W-:Y:S01]  /*1bf0*/  @P2 IMAD.HI.U32 R0, R6, UR4, RZ ;  /* 0x0000000406002c27 */ /* 0x000fe2000f8e00ff */
[----:B------:R-:W-:Y:S01]  /*1c00*/  UMOV UR4, 0xffffff80 ;  /* 0xffffff8000047882 */ /* 0x000fe20000000000 */
[----:B------:R-:W-:Y:S01]  /*1c10*/  CS2R R108, SRZ ;  /* 0x00000000006c7805 */ /* 0x000fe2000001ff00 */
[----:B------:R-:W-:Y:S01]  /*1c20*/  UIMAD UR4, UR47, UR4, 0x80 ;  /* 0x000000802f0474a4 */ /* 0x000fe2000f8e0204 */
[----:B------:R-:W-:Y:S01]  /*1c30*/  IMAD.U32 R3, RZ, RZ, UR6 ;  /* 0x00000006ff037e24 */ /* 0x000fe2000f8e00ff */
[----:B------:R-:W-:Y:S01]  /*1c40*/  @P2 SHF.R.U32.HI R8, RZ, UR5, R0 ;  /* 0x00000005ff082c19 */ /* 0x000fe20008011600 */
[----:B------:R-:W-:Y:S01]  /*1c50*/  UIADD3 UR47, UR47, -0x2, URZ ;  /* 0xfffffffe2f2f7890 */ /* 0x000fe2000fffe03f */
[----:B------:R-:W-:Y:S01]  /*1c60*/  CS2R R110, SRZ ;  /* 0x00000000006e7805 */ /* 0x000fe2000001ff00 */
[----:B------:R-:W-:Y:S01]  /*1c70*/  UIADD3 UR5, UR4, 0x1, URZ ;  /* 0x0000000104057890 */ /* 0x000fe2000fffe03f */
[----:B------:R-:W-:Y:S01]  /*1c80*/  CS2R R112, SRZ ;  /* 0x0000000000707805 */ /* 0x000fe2000001ff00 */
[----:B------:R-:W1:Y:S01]  /*1c90*/  SHFL.IDX PT, R9, R8, RZ, 0x1c1f ;  /* 0x001c1fff08097589 */ /* 0x000e6200000e0000 */
[----:B------:R-:W-:Y:S01]  /*1ca0*/  UIMAD UR4, UR37, UR6, UR4 ;  /* 0x00000006250472a4 */ /* 0x000fe2000f8e0204 */
[----:B------:R-:W-:Y:S01]  /*1cb0*/  CS2R R114, SRZ ;  /* 0x0000000000727805 */ /* 0x000fe2000001ff00 */
[----:B------:R-:W-:Y:S01]  /*1cc0*/  UIMAD UR6, UR37, UR6, -UR7 ;  /* 0x00000006250672a4 */ /* 0x000fe2000f8e0a07 */
[----:B------:R-:W-:Y:S01]  /*1cd0*/  IMAD.U32 R0, RZ, RZ, UR5 ;  /* 0x00000005ff007e24 */ /* 0x000fe2000f8e00ff */
[----:B------:R-:W-:-:S02]  /*1ce0*/  CS2R R116, SRZ ;  /* 0x0000000000747805 */ /* 0x000fc4000001ff00 */
[----:B------:R-:W-:Y:S01]  /*1cf0*/  CS2R R118, SRZ ;  /* 0x0000000000767805 */ /* 0x000fe2000001ff00 */
[----:B------:R-:W-:Y:S01]  /*1d00*/  IMAD.U32 R18, RZ, RZ, UR4 ;  /* 0x00000004ff127e24 */ /* 0x000fe2000f8e00ff */
[----:B------:R-:W-:Y:S01]  /*1d10*/  @UP0 ULDC UR4, c[0x0][0x44c] ;  /* 0x0001130000040ab9 */ /* 0x000fe20000000800 */
[C---:B------:R-:W-:Y:S01]  /*1d20*/  IMAD R0, R7.reuse, -0x2, R0 ;  /* 0xfffffffe07007824 */ /* 0x040fe200078e0200 */
[----:B------:R-:W-:Y:S01]  /*1d30*/  UIMAD.WIDE.U32 UR4, UR46, UR4, URZ ;  /* 0x000000042e0472a5 */ /* 0x000fe2000f8e003f */
[----:B------:R-:W-:Y:S01]  /*1d40*/  IMAD R18, R7, -0x2, R18 ;  /* 0xfffffffe07127824 */ /* 0x000fe200078e0212 */
[----:B------:R-:W-:Y:S01]  /*1d50*/  CS2R R120, SRZ ;  /* 0x0000000000787805 */ /* 0x000fe2000001ff00 */
[----:B------:R-:W-:Y:S01]  /*1d60*/  IMAD R2, R3, UR37, R0 ;  /* 0x0000002503027c24 */ /* 0x000fe2000f8e0200 */
[----:B------:R-:W-:Y:S02]  /*1d70*/  CS2R R122, SRZ ;  /* 0x00000000007a7805 */ /* 0x000fe4000001ff00 */
[----:B------:R-:W-:-:S02]  /*1d80*/  CS2R R124, SRZ ;  /* 0x00000000007c7805 */ /* 0x000fc4000001ff00 */
[----:B------:R-:W-:Y:S01]  /*1d90*/  CS2R R126, SRZ ;  /* 0x00000000007e7805 */ /* 0x000fe2000001ff00 */
[----:B------:R-:W-:Y:S01]  /*1da0*/  VIADD R3, R2, -UR7 ;  /* 0x8000000702037c36 */ /* 0x000fe20008000000 */
[----:B------:R-:W-:Y:S02]  /*1db0*/  CS2R R128, SRZ ;  /* 0x0000000000807805 */ /* 0x000fe4000001ff00 */
[----:B------:R-:W-:Y:S02]  /*1dc0*/  CS2R R130, SRZ ;  /* 0x0000000000827805 */ /* 0x000fe4000001ff00 */
[----:B------:R-:W-:Y:S02]  /*1dd0*/  CS2R R132, SRZ ;  /* 0x0000000000847805 */ /* 0x000fe4000001ff00 */
[----:B------:R-:W-:Y:S02]  /*1de0*/  CS2R R134, SRZ ;  /* 0x0000000000867805 */ /* 0x000fe4000001ff00 */
[----:B-1----:R-:W-:-:S04]  /*1df0*/  VIADDMNMX R3, R9, R3, R18, PT ;  /* 0x0000000309037246 */ /* 0x002fc80003800112 */
[C---:B------:R-:W-:Y:S02]  /*1e00*/  ISETP.GT.AND P3, PT, R3.reuse, RZ, PT ;  /* 0x000000ff0300720c */ /* 0x040fe40003f64270 */
[C---:B------:R-:W-:Y:S02]  /*1e10*/  ISETP.GT.AND P4, PT, R3.reuse, 0x1, PT ;  /* 0x000000010300780c */ /* 0x040fe40003f84270 */
[----:B------:R-:W-:Y:S01]  /*1e20*/  ISETP.GT.AND P5, PT, R3, 0x8, PT ;  /* 0x000000080300780c */ /* 0x000fe20003fa4270 */
        /* <DEDUP_REMOVED lines=101> */
[----:B------:R-:W1:Y:S04]  /*2480*/  SHFL.IDX PT, R3, R8, 0x1, 0x1c1f ;  /* 0x003c1f0008037f89 */ /* 0x000e6800000e0000 */
[----:B------:R-:W2:Y:S01]  /*2490*/  SHFL.BFLY PT, R21, R14, 0x1, 0x1f ;  /* 0x0c201f000e157f89 */ /* 0x000ea200000e0000 */
[----:B-1----:R-:W-:Y:S01]  /*24a0*/  IADD3 R3, R3, -UR7, R2 ;  /* 0x8000000703037c10 */ /* 0x002fe2000fffe002 */
[----:B------:R-:W-:-:S02]  /*24b0*/  @UP0 ULDC UR7, c[0x0][0x450] ;  /* 0x0001140000070ab9 */ /* 0x000fc40000000800 */
[----:B------:R-:W-:Y:S01]  /*24c0*/  @UP0 USHF.R.U32.HI UR46, URZ, UR7, UR5 ;  /* 0x000000073f2e0299 */ /* 0x000fe20008011605 */
[----:B--2---:R-:W-:Y:S02]  /*24d0*/  FMNMX.FTZ R0, R14, R21, !PT ;  /* 0x000000150e007209 */ /* 0x004fe40007810000 */
[----:B------:R-:W-:Y:S01]  /*24e0*/  VIMNMX R18, R18, R3, PT ;  /* 0x0000000312127248 */ /* 0x000fe20003fe0100 */
[----:B------:R-:W-:Y:S01]  /*24f0*/  UIADD3 UR6, UR6, UR46, URZ ;  /* 0x0000002e06067290 */ /* 0x000fe2000fffe03f */
[C---:B------:R-:W-:Y:S01]  /*2500*/  FSETP.NEU.FTZ.AND P3, PT, R0.reuse, -INF , PT ;  /* 0xff8000000000780b */ /* 0x040fe20003f7d000 */
[----:B------:R-:W-:Y:S01]  /*2510*/  FFMA.FTZ R12, R0, R23, -8 ;  /* 0xc1000000000c7423 */ /* 0x000fe20000010017 */
[C---:B------:R-:W-:Y:S01]  /*2520*/  ISETP.GT.AND P4, PT, R18.reuse, 0x1, PT ;  /* 0x000000011200780c */ /* 0x040fe20003f84270 */
[----:B------:R-:W-:Y:S01]  /*2530*/  USHF.R.S32.HI UR4, URZ, 0x1f, UR6 ;  /* 0x0000001f3f047899 */ /* 0x000fe20008011406 */
[----:B------:R-:W-:Y:S01]  /*2540*/  ISETP.GT.AND P5, PT, R18, 0x8, PT ;  /* 0x000000081200780c */ /* 0x000fe20003fa4270 */
[----:B------:R-:W-:Y:S01]  /*2550*/  UMOV UR5, URZ ;  /* 0x0000003f00057c82 */ /* 0x000fe20008000000 */
[----:B------:R-:W-:Y:S01]  /*2560*/  FSEL R12, R12, RZ, P3 ;  /* 0x000000ff0c0c7208 */ /* 0x000fe20001800000 */
[----:B------:R-:W-:Y:S01]  /*2570*/  ULEA.HI UR4, UR4, UR6, URZ, 0x7 ;  /* 0x0000000604047291 */ /* 0x000fe2000f8f383f */
[----:B------:R-:W-:-:S02]  /*2580*/  ISETP.GT.AND P3, PT, R18, RZ, PT ;  /* 0x000000ff1200720c */ /* 0x000fc40003f64270 */
[----:B------:R-:W-:Y:S01]  /*2590*/  FSEL R27, R27, -INF , P4 ;  /* 0xff8000001b1b7808 */ /* 0x000fe20002000000 */
[--C-:B------:R-:W-:Y:S01]  /*25a0*/  FFMA.FTZ R11, R11, UR43, -R12.reuse ;  /* 0x0000002b0b0b7c23 */ /* 0x100fe2000801080c */
[----:B------:R-:W-:Y:S01]  /*25b0*/  FSEL R26, R26, -INF , P3 ;  /* 0xff8000001a1a7808 */ /* 0x000fe20001800000 */
[--C-:B------:R-:W-:Y:S01]  /*25c0*/  FFMA.FTZ R8, R13, UR43, -R12.reuse ;  /* 0x0000002b0d087c23 */ /* 0x100fe2000801080c */
[----:B------:R-:W-:Y:S01]  /*25d0*/  ISETP.GT.AND P3, PT, R18, 0x9, PT ;  /* 0x000000091200780c */ /* 0x000fe20003f64270 */
[----:B------:R1:W-:Y:S01]  /*25e0*/  MUFU.EX2 R2, R11 ;  /* 0x0000000b00027308 */ /* 0x0003e20000000800 */
[----:B------:R-:W-:Y:S01]  /*25f0*/  FSEL R30, R30, -INF , P5 ;  /* 0xff8000001e1e7808 */ /* 0x000fe20002800000 */
[--C-:B------:R-:W-:Y:S01]  /*2600*/  FFMA.FTZ R21, R9, UR43, -R12.reuse ;  /* 0x0000002b09157c23 */ /* 0x100fe2000801080c */
[----:B------:R-:W-:Y:S01]  /*2610*/  ISETP.GT.AND P4, PT, R18, 0x10, PT ;  /* 0x000000101200780c */ /* 0x000fe20003f84270 */
[--C-:B------:R-:W-:Y:S01]  /*2620*/  FFMA.FTZ R23, R52, UR43, -R12.reuse ;  /* 0x0000002b34177c23 */ /* 0x100fe2000801080c */
[----:B------:R-:W-:Y:S01]  /*2630*/  FSEL R31, R31, -INF , P3 ;  /* 0xff8000001f1f7808 */ /* 0x000fe20001800000 */
[--C-:B------:R-:W-:Y:S01]  /*2640*/  FFMA.FTZ R56, R56, UR43, -R12.reuse ;  /* 0x0000002b38387c23 */ /* 0x100fe2000801080c */
[----:B------:R-:W-:Y:S01]  /*2650*/  ISETP.GT.AND P3, PT, R18, 0x11, PT ;  /* 0x000000111200780c */ /* 0x000fe20003f64270 */
[--C-:B------:R-:W-:Y:S01]  /*2660*/  FFMA.FTZ R29, R29, UR43, -R12.reuse ;  /* 0x0000002b1d1d7c23 */ /* 0x100fe2000801080c */
[----:B-1----:R-:W-:Y:S01]  /*2670*/  FMNMX.FTZ R11, R26, R27, !PT ;  /* 0x0000001b1a0b7209 */ /* 0x002fe20007810000 */
        /* <DEDUP_REMOVED lines=15> */
[----:B------:R-:W-:Y:S01]  /*2770*/  FSEL R38, R38, -INF , P4 ;  /* 0xff80000026267808 */ /* 0x000fe20002000000 */
[--C-:B------:R-:W-:Y:S01]  /*2780*/  FFMA.FTZ R36, R68, UR43, -R12.reuse ;  /* 0x0000002b44247c23 */ /* 0x100fe2000801080c */
[----:B------:R-:W-:Y:S01]  /*2790*/  FMNMX.FTZ R13, R35, R14, !PT ;  /* 0x0000000e230d7209 */ /* 0x000fe20007810000 */
[--C-:B------:R-:W-:Y:S01]  /*27a0*/  FFMA.FTZ R44, R76, UR43, -R12.reuse ;  /* 0x0000002b4c2c7c23 */ /* 0x100fe2000801080c */
[----:B------:R-:W-:Y:S01]  /*27b0*/  ISETP.GT.AND P4, PT, R18, 0x20, PT ;  /* 0x000000201200780c */ /* 0x000fe20003f84270 */
[----:B------:R-:W-:Y:S01]  /*27c0*/  MUFU.EX2 R3, R3 ;  /* 0x0000000300037308 */ /* 0x000fe20000000800 */
[----:B------:R-:W-:Y:S01]  /*27d0*/  FSEL R39, R39, -INF , P3 ;  /* 0xff80000027277808 */ /* 0x000fe20001800000 */
[----:B-1----:R-:W-:Y:S01]  /*27e0*/  FFMA.FTZ R29, R61, UR43, -R12 ;  /* 0x0000002b3d1d7c23 */ /* 0x002fe2000801080c */
[----:B------:R-:W-:Y:S01]  /*27f0*/  FMNMX.FTZ R14, R38, R13, !PT ;  /* 0x0000000d260e7209 */ /* 0x000fe20007810000 */
[----:B------:R-:W-:Y:S01]  /*2800*/  USHF.R.S32.HI UR4, URZ, 0x7, UR4 ;  /* 0x000000073f047899 */ /* 0x000fe20008011404 */
[----:B------:R-:W-:-:S02]  /*2810*/  ISETP.GT.AND P3, PT, R18, 0x21, PT ;  /* 0x000000211200780c */ /* 0x000fc40003f64270 */
[----:B------:R-:W-:Y:S01]  /*2820*/  FSEL R42, R42, -INF , P4 ;  /* 0xff8000002a2a7808 */ /* 0x000fe20002000000 */
[----:B------:R1:W-:Y:S01]  /*2830*/  MUFU.EX2 R13, R33 ;  /* 0x00000021000d7308 */ /* 0x0003e20000000800 */
[----:B------:R-:W-:Y:S01]  /*2840*/  FMNMX.FTZ R19, R39, R14, !PT ;  /* 0x0000000e27137209 */ /* 0x000fe20007810000 */
[--C-:B------:R-:W-:Y:S01]  /*2850*/  FFMA.FTZ R14, R15, UR43, -R12.reuse ;  /* 0x0000002b0f0e7c23 */ /* 0x100fe2000801080c */
[----:B------:R-:W-:Y:S01]  /*2860*/  ISETP.GT.AND P4, PT, R18, 0x28, PT ;  /* 0x000000281200780c */ /* 0x000fe20003f84270 */
[----:B------:R-:W-:Y:S01]  /*2870*/  UISETP.LT.AND UP1, UPT, UR38, UR4, UPT ;  /* 0x000000042600728c */ /* 0x000fe2000bf21270 */
[----:B------:R-:W-:Y:S02]  /*2880*/  FSEL R43, R43, -INF , P3 ;  /* 0xff8000002b2b7808 */ /* 0x000fe40001800000 */
[----:B------:R-:W-:Y:S01]  /*2890*/  FMNMX.FTZ R16, R42, R19, !PT ;  /* 0x000000132a107209 */ /* 0x000fe20007810000 */
[----:B------:R-:W2:Y:S01]  /*28a0*/  MUFU.EX2 R8, R8 ;  /* 0x0000000800087308 */ /* 0x000ea20000000800 */
[----:B------:R-:W-:Y:S01]  /*28b0*/  ISETP.GT.AND P3, PT, R18, 0x29, PT ;  /* 0x000000291200780c */ /* 0x000fe20003f64270 */
[----:B-1----:R-:W-:Y:S01]  /*28c0*/  FFMA.FTZ R33, R65, UR43, -R12 ;  /* 0x0000002b41217c23 */ /* 0x002fe2000801080c */
[----:B------:R-:W-:Y:S01]  /*28d0*/  FSEL R46, R46, -INF , P4 ;  /* 0xff8000002e2e7808 */ /* 0x000fe20002000000 */
[----:B------:R-:W-:Y:S01]  /*28e0*/  USEL UR22, UR38, UR4, !UP1 ;  /* 0x0000000426167287 */ /* 0x000fe2000c800000 */
[----:B------:R-:W-:-:S02]  /*28f0*/  FMNMX.FTZ R15, R43, R16, !PT ;  /* 0x000000102b0f7209 */ /* 0x000fc40007810000 */
[----:B------:R-:W-:Y:S01]  /*2900*/  ISETP.GT.AND P4, PT, R18, 0x30, PT ;  /* 0x000000301200780c */ /* 0x000fe20003f84270 */
[----:B------:R-:W-:Y:S01]  /*2910*/  MUFU.EX2 R10, R10 ;  /* 0x0000000a000a7308 */ /* 0x000fe20000000800 */
[----:B------:R-:W-:Y:S01]  /*2920*/  FSEL R47, R47, -INF , P3 ;  /* 0xff8000002f2f7808 */ /* 0x000fe20001800000 */
[----:B------:R-:W-:Y:S01]  /*2930*/  UISETP.GE.AND UP1, UPT, UR47, UR22, UPT ;  /* 0x000000162f00728c */ /* 0x000fe2000bf26270 */
[----:B------:R-:W-:Y:S01]  /*2940*/  FMNMX.FTZ R16, R46, R15, !PT ;  /* 0x0000000f2e107209 */ /* 0x000fe20007810000 */
[----:B------:R-:W-:Y:S01]  /*2950*/  UMOV UR4, URZ ;  /* 0x0000003f00047c82 */ /* 0x000fe20008000000 */
[----:B------:R-:W-:Y:S02]  /*2960*/  ISETP.GT.AND P3, PT, R18, 0x31, PT ;  /* 0x000000311200780c */ /* 0x000fe40003f64270 */
[----:B------:R-:W-:Y:S01]  /*2970*/  FSEL R50, R50, -INF , P4 ;  /* 0xff80000032327808 */ /* 0x000fe20002000000 */
[----:B------:R1:W-:Y:S01]  /*2980*/  MUFU.EX2 R15, R37 ;  /* 0x00000025000f7308 */ /* 0x0003e20000000800 */
[----:B------:R-:W-:Y:S01]  /*2990*/  FMNMX.FTZ R19, R47, R16, !PT ;  /* 0x000000102f137209 */ /* 0x000fe20007810000 */
[----:B------:R-:W-:Y:S01]  /*29a0*/  FFMA.FTZ R16, R17, UR43, -R12 ;  /* 0x0000002b11107c23 */ /* 0x000fe2000801080c */
[----:B------:R-:W-:-:S02]  /*29b0*/  ISETP.GT.AND P4, PT, R18, 0x38, PT ;  /* 0x000000381200780c */ /* 0x000fc40003f84270 */
[----:B------:R-:W-:Y:S02]  /*29c0*/  FSEL R51, R51, -INF , P3 ;  /* 0xff80000033337808 */ /* 0x000fe40001800000 */
[----:B------:R-:W-:Y:S01]  /*29d0*/  FMNMX.FTZ R20, R50, R19, !PT ;  /* 0x0000001332147209 */ /* 0x000fe20007810000 */
[----:B------:R-:W3:Y:S01]  /*29e0*/  MUFU.EX2 R14, R14 ;  /* 0x0000000e000e7308 */ /* 0x000ee20000000800 */
[----:B------:R-:W-:Y:S01]  /*29f0*/  ISETP.GT.AND P3, PT, R18, 0x39, PT ;  /* 0x000000391200780c */ /* 0x000fe20003f64270 */
[----:B-1----:R-:W-:Y:S01]  /*2a00*/  FFMA.FTZ R37, R69, UR43, -R12 ;  /* 0x0000002b45257c23 */ /* 0x002fe2000801080c */
        /* <DEDUP_REMOVED lines=13> */
[----:B------:R-:W-:Y:S01]  /*2ae0*/  MUFU.EX2 R23, R23 ;  /* 0x0000001700177308 */ /* 0x000fe20000000800 */
[----:B------:R-:W-:Y:S01]  /*2af0*/  ISETP.GT.AND P3, PT, R18, 0x49, PT ;  /* 0x000000491200780c */ /* 0x000fe20003f64270 */
[--C-:B-1----:R-:W-:Y:S01]  /*2b00*/  FFMA.FTZ R41, R73, UR43, -R12.reuse ;  /* 0x0000002b49297c23 */ /* 0x102fe2000801080c */
[----:B------:R-:W-:Y:S02]  /*2b10*/  FSEL R62, R62, -INF , P4 ;  /* 0xff8000003e3e7808 */ /* 0x000fe40002000000 */
[----:B------:R-:W-:Y:S01]  /*2b20*/  FMNMX.FTZ R9, R59, R20, !PT ;  /* 0x000000143b097209 */ /* 0x000fe20007810000 */
[--C-:B------:R-:W-:Y:S01]  /*2b30*/  FFMA.FTZ R20, R45, UR43, -R12.reuse ;  /* 0x0000002b2d147c23 */ /* 0x100fe2000801080c */
[----:B------:R-:W-:Y:S01]  /*2b40*/  ISETP.GT.AND P4, PT, R18, 0x50, PT ;  /* 0x000000501200780c */ /* 0x000fe20003f84270 */
[----:B------:R1:W-:Y:S01]  /*2b50*/  MUFU.EX2 R19, R21 ;  /* 0x0000001500137308 */ /* 0x0003e20000000800 */
[----:B------:R-:W-:Y:S01]  /*2b60*/  FSEL R63, R63, -INF , P3 ;  /* 0xff8000003f3f7808 */ /* 0x000fe20001800000 */
[----:B------:R-:W-:Y:S01]  /*2b70*/  FFMA.FTZ R45, R77, UR43, -R12 ;  /* 0x0000002b4d2d7c23 */ /* 0x000fe2000801080c */
[----:B------:R-:W-:-:S02]  /*2b80*/  FMNMX.FTZ R22, R62, R9, !PT ;  /* 0x000000093e167209 */ /* 0x000fc40007810000 */
[----:B------:R-:W-:Y:S02]  /*2b90*/  ISETP.GT.AND P3, PT, R18, 0x51, PT ;  /* 0x000000511200780c */ /* 0x000fe40003f64270 */
[----:B------:R-:W-:Y:S01]  /*2ba0*/  FSEL R66, R66, -INF , P4 ;  /* 0xff80000042427808 */ /* 0x000fe20002000000 */
[----:B------:R-:W4:Y:S01]  /*2bb0*/  MUFU.EX2 R20, R20 ;  /* 0x0000001400147308 */ /* 0x000f220000000800 */
[----:B------:R-:W-:Y:S01]  /*2bc0*/  FMNMX.FTZ R9, R63, R22, !PT ;  /* 0x000000163f097209 */ /* 0x000fe20007810000 */
[--C-:B-1----:R-:W-:Y:S01]  /*2bd0*/  FFMA.FTZ R21, R48, UR43, -R12.reuse ;  /* 0x0000002b30157c23 */ /* 0x102fe2000801080c */
[----:B------:R-:W-:Y:S01]  /*2be0*/  ISETP.GT.AND P4, PT, R18, 0x58, PT ;  /* 0x000000581200780c */ /* 0x000fe20003f84270 */
[----:B------:R-:W-:Y:S01]  /*2bf0*/  FFMA.FTZ R48, R80, UR43, -R12 ;  /* 0x0000002b50307c23 */ /* 0x000fe2000801080c */
[----:B------:R-:W-:Y:S02]  /*2c00*/  FSEL R67, R67, -INF , P3 ;  /* 0xff80000043437808 */ /* 0x000fe40001800000 */
[----:B------:R-:W-:Y:S01]  /*2c10*/  FMNMX.FTZ R22, R66, R9, !PT ;  /* 0x0000000942167209 */ /* 0x000fe20007810000 */
[----:B------:R-:W-:Y:S01]  /*2c20*/  MUFU.EX2 R21, R21 ;  /* 0x0000001500157308 */ /* 0x000fe20000000800 */
[----:B------:R-:W-:-:S02]  /*2c30*/  ISETP.GT.AND P3, PT, R18, 0x59, PT ;  /* 0x000000591200780c */ /* 0x000fc40003f64270 */
[----:B------:R-:W-:Y:S02]  /*2c40*/  FSEL R70, R70, -INF , P4 ;  /* 0xff80000046467808 */ /* 0x000fe40002000000 */
[----:B------:R-:W-:Y:S01]  /*2c50*/  FMNMX.FTZ R9, R67, R22, !PT ;  /* 0x0000001643097209 */ /* 0x000fe20007810000 */
[----:B------:R-:W-:Y:S01]  /*2c60*/  FFMA.FTZ R22, R49, UR43, -R12 ;  /* 0x0000002b31167c23 */ /* 0x000fe2000801080c */
        /* <DEDUP_REMOVED lines=14> */
[----:B------:R-:W-:Y:S01]  /*2d50*/  FMNMX.FTZ R9, R75, R24, !PT ;  /* 0x000000184b097209 */ /* 0x000fe20007810000 */
[--C-:B------:R-:W-:Y:S01]  /*2d60*/  FFMA.FTZ R24, R53, UR43, -R12.reuse ;  /* 0x0000002b35187c23 */ /* 0x100fe2000801080c */
[----:B------:R-:W-:Y:S01]  /*2d70*/  ISETP.GT.AND P4, PT, R18, 0x70, PT ;  /* 0x000000701200780c */ /* 0x000fe20003f84270 */
[----:B------:R-:W-:Y:S01]  /*2d80*/  FFMA.FTZ R53, R85, UR43, -R12 ;  /* 0x0000002b55357c23 */ /* 0x000fe2000801080c */
[----:B------:R-:W-:Y:S01]  /*2d90*/  FSEL R79, R79, -INF , P3 ;  /* 0xff8000004f4f7808 */ /* 0x000fe20001800000 */
[----:B------:R-:W-:Y:S01]  /*2da0*/  MUFU.EX2 R36, R36 ;  /* 0x0000002400247308 */ /* 0x000fe20000000800 */
[----:B------:R-:W-:Y:S02]  /*2db0*/  FMNMX.FTZ R28, R78, R9, !PT ;  /* 0x000000094e1c7209 */ /* 0x000fe40007810000 */
[----:B------:R-:W-:-:S02]  /*2dc0*/  ISETP.GT.AND P3, PT, R18, 0x71, PT ;  /* 0x000000711200780c */ /* 0x000fc40003f64270 */
[----:B------:R-:W-:Y:S02]  /*2dd0*/  FSEL R82, R82, -INF , P4 ;  /* 0xff80000052527808 */ /* 0x000fe40002000000 */
[----:B------:R-:W-:Y:S01]  /*2de0*/  FMNMX.FTZ R9, R79, R28, !PT ;  /* 0x0000001c4f097209 */ /* 0x000fe20007810000 */
[----:B------:R-:W1:Y:S01]  /*2df0*/  MUFU.EX2 R24, R24 ;  /* 0x0000001800187308 */ /* 0x000e620000000800 */
[----:B------:R-:W-:Y:S02]  /*2e00*/  ISETP.GT.AND P4, PT, R18, 0x78, PT ;  /* 0x000000781200780c */ /* 0x000fe40003f84270 */
[----:B------:R-:W-:Y:S02]  /*2e10*/  FSEL R83, R83, -INF , P3 ;  /* 0xff80000053537808 */ /* 0x000fe40001800000 */
[----:B------:R-:W-:Y:S02]  /*2e20*/  FMNMX.FTZ R28, R82, R9, !PT ;  /* 0x00000009521c7209 */ /* 0x000fe40007810000 */
[----:B------:R-:W-:Y:S01]  /*2e30*/  ISETP.GT.AND P3, PT, R18, 0x79, PT ;  /* 0x000000791200780c */ /* 0x000fe20003f64270 */
[----:B------:R-:W-:Y:S01]  /*2e40*/  MUFU.EX2 R37, R37 ;  /* 0x0000002500257308 */ /* 0x000fe20000000800 */
[----:B------:R-:W-:-:S02]  /*2e50*/  FSEL R86, R86, -INF , P4 ;  /* 0xff80000056567808 */ /* 0x000fc40002000000 */
[----:B------:R-:W-:Y:S02]  /*2e60*/  FMNMX.FTZ R9, R83, R28, !PT ;  /* 0x0000001c53097209 */ /* 0x000fe40007810000 */
[----:B------:R-:W-:Y:S02]  /*2e70*/  FSEL R87, R87, -INF , P3 ;  /* 0xff80000057577808 */ /* 0x000fe40001800000 */
[----:B------:R-:W-:Y:S01]  /*2e80*/  FMNMX.FTZ R28, R86, R9, !PT ;  /* 0x00000009561c7209 */ /* 0x000fe20007810000 */
[----:B------:R5:W-:Y:S01]  /*2e90*/  MUFU.EX2 R18, R56 ;  /* 0x0000003800127308 */ /* 0x000be20000000800 */
[----:B--2---:R-:W-:Y:S02]  /*2ea0*/  F2FP.SATFINITE.E4M3.F32.PACK_AB_MERGE_C R148, R11, R8, RZ ;  /* 0x000000080b94723e */ /* 0x004fe400048070ff */
[----:B------:R-:W-:Y:S01]  /*2eb0*/  FMNMX.FTZ R9, R87, R28, !PT ;  /* 0x0000001c57097209 */ /* 0x000fe20007810000 */
[----:B------:R-:W-:Y:S01]  /*2ec0*/  FFMA.FTZ R28, R60, UR43, -R12 ;  /* 0x0000002b3c1c7c23 */ /* 0x000fe2000801080c */
[----:B---3--:R-:W-:-:S02]  /*2ed0*/  F2FP.SATFINITE.E4M3.F32.PACK_AB_MERGE_C R150, R15, R14, RZ ;  /* 0x0000000e0f96723e */ /* 0x008fc400048070ff */
[----:B------:R-:W-:Y:S01]  /*2ee0*/  F2FP.SATFINITE.E4M3.F32.PACK_AB_MERGE_C R148, R3, R2, R148 ;  /* 0x000000020394723e */ /* 0x000fe20004807094 */
[----:B------:R-:W2:Y:S01]  /*2ef0*/  SHFL.BFLY PT, R40, R9, 0x2, 0x1f ;  /* 0x0c401f0009287f89 */ /* 0x000ea200000e0000 */
[----:B-----5:R-:W-:Y:S01]  /*2f00*/  IMAD.U32 R56, RZ, RZ, UR43 ;  /* 0x0000002bff387e24 */ /* 0x020fe2000f8e00ff */
[----:B------:R-:W3:Y:S01]  /*2f10*/  MUFU.EX2 R28, R28 ;  /* 0x0000001c001c7308 */ /* 0x000ee20000000800 */
[----:B------:R-:W-:Y:S02]  /*2f20*/  F2FP.SATFINITE.E4M3.F32.PACK_AB_MERGE_C R150, R13, R10, R150 ;  /* 0x0000000a0d96723e */ /* 0x000fe40004807096 */
[----:B----4-:R-:W-:Y:S02]  /*2f30*/  F2FP.SATFINITE.E4M3.F32.PACK_AB_MERGE_C R144, R20, R19, RZ ;  /* 0x000000131490723e */ /* 0x010fe400048070ff */
[----:B-1----:R-:W-:Y:S02]  /*2f40*/  F2FP.SATFINITE.E4M3.F32.PACK_AB_MERGE_C R146, R24, R23, RZ ;  /* 0x000000171892723e */ /* 0x002fe400048070ff */
[----:B------:R-:W-:Y:S01]  /*2f50*/  F2FP.SATFINITE.E4M3.F32.PACK_AB_MERGE_C R144, R17, R16, R144 ;  /* 0x000000101190723e */ /* 0x000fe20004807090 */
[----:B------:R-:W-:Y:S01]  /*2f60*/  MUFU.EX2 R32, R32 ;  /* 0x0000002000207308 */ /* 0x000fe20000000800 */
[----:B------:R-:W-:-:S07]  /*2f70*/  F2FP.SATFINITE.E4M3.F32.PACK_AB_MERGE_C R146, R22, R21, R146 ;  /* 0x000000151692723e */ /* 0x000fce0004807092 */
[----:B------:R-:W-:Y:S01]  /*2f80*/  MUFU.EX2 R33, R33 ;  /* 0x0000002100217308 */ /* 0x000fe20000000800 */
[----:B---3--:R-:W-:-:S04]  /*2f90*/  F2FP.SATFINITE.E4M3.F32.PACK_AB_MERGE_C R140, R29, R28, RZ ;  /* 0x0000001c1d8c723e */ /* 0x008fc800048070ff */
[----:B------:R-:W-:Y:S02]  /*2fa0*/  F2FP.SATFINITE.E4M3.F32.PACK_AB_MERGE_C R140, R25, R18, R140 ;  /* 0x00000012198c723e */ /* 0x000fe4000480708c */
[----:B--2---:R-:W-:Y:S01]  /*2fb0*/  FMNMX.FTZ R49, R9, R40, !PT ;  /* 0x0000002809317209 */ /* 0x004fe20007810000 */
[--C-:B------:R-:W-:Y:S01]  /*2fc0*/  FFMA.FTZ R40, R72, UR43, -R12.reuse ;  /* 0x0000002b48287c23 */ /* 0x100fe2000801080c */
[----:B------:R-:W-:Y:S03]  /*2fd0*/  MUFU.EX2 R44, R44 ;  /* 0x0000002c002c7308 */ /* 0x000fe60000000800 */
[----:B------:R-:W1:Y:S05]  /*2fe0*/  SHFL.BFLY PT, R52, R49, 0x1, 0x1f ;  /* 0x0c201f0031347f89 */ /* 0x000e6a00000e0000 */
[----:B------:R-:W-:Y:S08]  /*2ff0*/  MUFU.EX2 R45, R45 ;  /* 0x0000002d002d7308 */ /* 0x000ff00000000800 */
[----:B------:R-:W-:Y:S08]  /*3000*/  MUFU.EX2 R40, R40 ;  /* 0x0000002800287308 */ /* 0x000ff00000000800 */
[----:B------:R-:W-:Y:S01]  /*3010*/  MUFU.EX2 R41, R41 ;  /* 0x0000002900297308 */ /* 0x000fe20000000800 */
[----:B-1----:R-:W-:Y:S01]  /*3020*/  FMNMX.FTZ R9, R49, R52, !PT ;  /* 0x0000003431097209 */ /* 0x002fe20007810000 */
[--C-:B------:R-:W-:Y:S01]  /*3030*/  FFMA.FTZ R49, R81, UR43, -R12.reuse ;  /* 0x0000002b51317c23 */ /* 0x100fe2000801080c */
[----:B------:R-:W-:-:S02]  /*3040*/  FFMA.FTZ R52, R84, UR43, -R12 ;  /* 0x0000002b54347c23 */ /* 0x000fc4000801080c */
[C---:B------:R-:W-:Y:S01]  /*3050*/  FSETP.NEU.FTZ.AND P3, PT, R9.reuse, -INF , PT ;  /* 0xff8000000900780b */ /* 0x040fe20003f7d000 */
[----:B------:R-:W-:Y:S02]  /*3060*/  FFMA.FTZ R56, R9, R56, -8 ;  /* 0xc100000009387423 */ /* 0x000fe40000010038 */
[----:B------:R-:W-:Y:S03]  /*3070*/  MUFU.EX2 R53, R53 ;  /* 0x0000003500357308 */ /* 0x000fe60000000800 */
        /* <DEDUP_REMOVED lines=12> */
[----:B------:R-:W-:Y:S01]  /*3140*/  FADD.FTZ R59, R2, R3 ;  /* 0x00000003023b7221 */ /* 0x000fe20000010000 */
[--C-:B------:R-:W-:Y:S01]  /*3150*/  FFMA.FTZ R34, R38, UR43, -R64.reuse ;  /* 0x0000002b26227c23 */ /* 0x100fe20008010840 */
[--C-:B------:R-:W-:Y:S01]  /*3160*/  FFMA.FTZ R39, R39, UR43, -R64.reuse ;  /* 0x0000002b27277c23 */ /* 0x100fe20008010840 */
[--C-:B------:R-:W-:Y:S01]  /*3170*/  FFMA.FTZ R38, R42, UR43, -R64.reuse ;  /* 0x0000002b2a267c23 */ /* 0x100fe20008010840 */
[----:B------:R-:W-:Y:S01]  /*3180*/  FADD.FTZ R60, R8, R59 ;  /* 0x0000003b083c7221 */ /* 0x000fe20000010000 */
[--C-:B------:R-:W-:Y:S01]  /*3190*/  FFMA.FTZ R61, R63, UR43, -R64.reuse ;  /* 0x0000002b3f3d7c23 */ /* 0x100fe20008010840 */
[----:B------:R-:W1:Y:S01]  /*31a0*/  MUFU.EX2 R27, R27 ;  /* 0x0000001b001b7308 */ /* 0x000e620000000800 */
[----:B------:R-:W-:Y:S01]  /*31b0*/  FFMA.FTZ R42, R46, UR43, -R64 ;  /* 0x0000002b2e2a7c23 */ /* 0x000fe20008010840 */
[----:B------:R-:W-:Y:S01]  /*31c0*/  FADD.FTZ R63, R11, R60 ;  /* 0x0000003c0b3f7221 */ /* 0x000fe20000010000 */
[--C-:B------:R-:W-:Y:S01]  /*31d0*/  FFMA.FTZ R46, R50, UR43, -R64.reuse ;  /* 0x0000002b322e7c23 */ /* 0x100fe20008010840 */
[--C-:B------:R-:W-:Y:S01]  /*31e0*/  FFMA.FTZ R50, R58, UR43, -R64.reuse ;  /* 0x0000002b3a327c23 */ /* 0x100fe20008010840 */
[--C-:B------:R-:W-:Y:S01]  /*31f0*/  FFMA.FTZ R58, R62, UR43, -R64.reuse ;  /* 0x0000002b3e3a7c23 */ /* 0x100fe20008010840 */
[----:B------:R-:W-:Y:S01]  /*3200*/  FADD.FTZ R62, R10, R63 ;  /* 0x0000003f0a3e7221 */ /* 0x000fe20000010000 */
[--C-:B------:R-:W-:Y:S01]  /*3210*/  FFMA.FTZ R43, R43, UR43, -R64.reuse ;  /* 0x0000002b2b2b7c23 */ /* 0x100fe20008010840 */
[----:B------:R-:W2:Y:S01]  /*3220*/  MUFU.EX2 R26, R26 ;  /* 0x0000001a001a7308 */ /* 0x000ea20000000800 */
[----:B------:R-:W-:Y:S01]  /*3230*/  FFMA.FTZ R56, R54, UR43, -R64 ;  /* 0x0000002b36387c23 */ /* 0x000fe20008010840 */
[----:B------:R-:W-:Y:S01]  /*3240*/  FADD.FTZ R65, R13, R62 ;  /* 0x0000003e0d417221 */ /* 0x000fe20000010000 */
[--C-:B------:R-:W-:Y:S01]  /*3250*/  FFMA.FTZ R54, R66, UR43, -R64.reuse ;  /* 0x0000002b42367c23 */ /* 0x100fe20008010840 */
[--C-:B------:R-:W-:Y:S01]  /*3260*/  FFMA.FTZ R47, R47, UR43, -R64.reuse ;  /* 0x0000002b2f2f7c23 */ /* 0x100fe20008010840 */
[--C-:B------:R-:W-:Y:S01]  /*3270*/  FFMA.FTZ R51, R51, UR43, -R64.reuse ;  /* 0x0000002b33337c23 */ /* 0x100fe20008010840 */
[----:B------:R-:W-:Y:S01]  /*3280*/  FADD.FTZ R66, R14, R65 ;  /* 0x000000410e427221 */ /* 0x000fe20000010000 */
[----:B------:R-:W-:Y:S01]  /*3290*/  FFMA.FTZ R67, R67, UR43, -R64 ;  /* 0x0000002b43437c23 */ /* 0x000fe20008010840 */
[----:B------:R-:W3:Y:S01]  /*32a0*/  MUFU.EX2 R31, R31 ;  /* 0x0000001f001f7308 */ /* 0x000ee20000000800 */
[----:B-1----:R-:W-:Y:S01]  /*32b0*/  FADD.FTZ R59, R12, R27 ;  /* 0x0000001b0c3b7221 */ /* 0x002fe20000010000 */
[----:B------:R-:W-:Y:S01]  /*32c0*/  FADD.FTZ R65, R15, R66 ;  /* 0x000000420f417221 */ /* 0x000fe20000010000 */
[--C-:B------:R-:W-:Y:S01]  /*32d0*/  FFMA.FTZ R70, R70, UR43, -R64.reuse ;  /* 0x0000002b46467c23 */ /* 0x100fe20008010840 */
[--C-:B------:R-:W-:Y:S01]  /*32e0*/  FFMA.FTZ R71, R71, UR43, -R64.reuse ;  /* 0x0000002b47477c23 */ /* 0x100fe20008010840 */
[--C-:B------:R-:W-:Y:S01]  /*32f0*/  FFMA.FTZ R74, R74, UR43, -R64.reuse ;  /* 0x0000002b4a4a7c23 */ /* 0x100fe20008010840 */
[----:B------:R-:W-:Y:S01]  /*3300*/  FFMA.FTZ R75, R75, UR43, -R64 ;  /* 0x0000002b4b4b7c23 */ /* 0x000fe20008010840 */
[----:B------:R-:W-:Y:S01]  /*3310*/  F2FP.SATFINITE.E4M3.F32.PACK_AB_MERGE_C R10, R37, R36, RZ ;  /* 0x00000024250a723e */ /* 0x000fe200048070ff */
[----:B------:R-:W1:Y:S01]  /*3320*/  MUFU.EX2 R30, R30 ;  /* 0x0000001e001e7308 */ /* 0x000e620000000800 */
[----:B--2---:R-:W-:Y:S01]  /*3330*/  FADD.FTZ R60, R26, R59 ;  /* 0x0000003b1a3c7221 */ /* 0x004fe20000010000 */
[----:B------:R-:W-:-:S02]  /*3340*/  IMAD.U32 R59, RZ, RZ, UR42 ;  /* 0x0000002aff3b7e24 */ /* 0x000fc4000f8e00ff */
[----:B------:R-:W-:Y:S01]  /*3350*/  FFMA.FTZ R78, R78, UR43, -R64 ;  /* 0x0000002b4e4e7c23 */ /* 0x000fe20008010840 */
[----:B------:R-:W-:Y:S01]  /*3360*/  F2FP.SATFINITE.E4M3.F32.PACK_AB_MERGE_C R142, R33, R32, R10 ;  /* 0x00000020218e723e */ /* 0x000fe2000480700a */
[--C-:B------:R-:W-:Y:S01]  /*3370*/  FFMA.FTZ R79, R79, UR43, -R64.reuse ;  /* 0x0000002b4f4f7c23 */ /* 0x100fe20008010840 */
[----:B------:R-:W-:Y:S02]  /*3380*/  @!P1 VIADD R59, R59, 0x17040 ;  /* 0x000170403b3b9836 */ /* 0x000fe40000000000 */
[----:B------:R-:W-:Y:S01]  /*3390*/  FFMA.FTZ R82, R82, UR43, -R64 ;  /* 0x0000002b52527c23 */ /* 0x000fe20008010840 */
[----:B------:R-:W2:Y:S01]  /*33a0*/  MUFU.EX2 R35, R35 ;  /* 0x0000002300237308 */ /* 0x000ea20000000800 */
[----:B---3--:R-:W-:Y:S01]  /*33b0*/  FADD.FTZ R63, R31, R60 ;  /* 0x0000003c1f3f7221 */ /* 0x008fe20000010000 */
[--C-:B------:R-:W-:Y:S01]  /*33c0*/  FFMA.FTZ R83, R83, UR43, -R64.reuse ;  /* 0x0000002b53537c23 */ /* 0x100fe20008010840 */
[----:B------:R-:W-:Y:S01]  /*33d0*/  @!P1 PRMT R60, RZ, 0x654, R59 ;  /* 0x00000654ff3c9816 */ /* 0x000fe2000000003b */
[--C-:B------:R-:W-:Y:S01]  /*33e0*/  FFMA.FTZ R86, R86, UR43, -R64.reuse ;  /* 0x0000002b56567c23 */ /* 0x100fe20008010840 */
[----:B------:R-:W-:Y:S01]  /*33f0*/  F2FP.SATFINITE.E4M3.F32.PACK_AB_MERGE_C R10, R45, R44, RZ ;  /* 0x0000002c2d0a723e */ /* 0x000fe200048070ff */
[----:B------:R-:W-:Y:S01]  /*3400*/  FFMA.FTZ R64, R87, UR43, -R64 ;  /* 0x0000002b57407c23 */ /* 0x000fe20008010840 */
[----:B------:R3:W-:Y:S01]  /*3410*/  @!P1 SYNCS.ARRIVE.TRANS64.RED.A1T0 RZ, [R60+URZ], RZ ;  /* 0x000000ff3cff99a7 */ /* 0x0007e2000810043f */
[----:B------:R-:W3:Y:S01]  /*3420*/  MUFU.EX2 R34, R34 ;  /* 0x0000002200227308 */ /* 0x000ee20000000800 */
[----:B-1----:R-:W-:Y:S01]  /*3430*/  FADD.FTZ R62, R30, R63 ;  /* 0x0000003f1e3e7221 */ /* 0x002fe20000010000 */
[----:B------:R-:W-:-:S02]  /*3440*/  F2FP.SATFINITE.E4M3.F32.PACK_AB_MERGE_C R136, R41, R40, R10 ;  /* 0x000000282988723e */ /* 0x000fc4000480700a */
[----:B------:R-:W-:-:S04]  /*3450*/  F2FP.SATFINITE.E4M3.F32.PACK_AB_MERGE_C R26, R31, R26, RZ ;  /* 0x0000001a1f1a723e */ /* 0x000fc800048070ff */
[----:B------:R-:W1:Y:S01]  /*3460*/  MUFU.EX2 R39, R39 ;  /* 0x0000002700277308 */ /* 0x000e620000000800 */
[----:B--2---:R-:W-:Y:S01]  /*3470*/  FADD.FTZ R63, R35, R62 ;  /* 0x0000003e233f7221 */ /* 0x004fe20000010000 */
[----:B------:R-:W-:Y:S01]  /*3480*/  FADD.FTZ R62, R16, R65 ;  /* 0x00000041103e7221 */ /* 0x000fe20000010000 */
[----:B------:R-:W-:-:S03]  /*3490*/  F2FP.SATFINITE.E4M3.F32.PACK_AB_MERGE_C R149, R27, R12, R26 ;  /* 0x0000000c1b95723e */ /* 0x000fc6000480701a */
[----:B------:R-:W-:Y:S02]  /*34a0*/  FADD.FTZ R62, R17, R62 ;  /* 0x0000003e113e7221 */ /* 0x000fe40000010000 */
[----:B------:R-:W2:Y:S01]  /*34b0*/  MUFU.EX2 R38, R38 ;  /* 0x0000002600267308 */ /* 0x000ea20000000800 */
[----:B---3--:R-:W-:Y:S01]  /*34c0*/  FADD.FTZ R60, R34, R63 ;  /* 0x0000003f223c7221 */ /* 0x008fe20000010000 */
[----:B------:R-:W-:-:S04]  /*34d0*/  FADD.FTZ R65, R19, R62 ;  /* 0x0000003e13417221 */ /* 0x000fc80000010000 */
[----:B------:R-:W-:Y:S02]  /*34e0*/  FADD.FTZ R62, R20, R65 ;  /* 0x00000041143e7221 */ /* 0x000fe40000010000 */
[----:B------:R-:W3:Y:S01]  /*34f0*/  MUFU.EX2 R43, R43 ;  /* 0x0000002b002b7308 */ /* 0x000ee20000000800 */
[----:B-1----:R-:W-:Y:S01]  /*3500*/  FADD.FTZ R63, R39, R60 ;  /* 0x0000003c273f7221 */ /* 0x002fe20000010000 */
[----:B------:R-:W-:Y:S01]  /*3510*/  FADD.FTZ R65, R21, R62 ;  /* 0x0000003e15417221 */ /* 0x000fe20000010000 */
[----:B------:R-:W-:-:S03]  /*3520*/  F2FP.SATFINITE.E4M3.F32.PACK_AB_MERGE_C R34, R39, R34, RZ ;  /* 0x000000222722723e */ /* 0x000fc600048070ff */
[----:B------:R-:W-:Y:S01]  /*3530*/  FADD.FTZ R62, R22, R65 ;  /* 0x00000041163e7221 */ /* 0x000fe20000010000 */
[----:B------:R-:W-:Y:S01]  /*3540*/  F2FP.SATFINITE.E4M3.F32.PACK_AB_MERGE_C R151, R35, R30, R34 ;  /* 0x0000001e2397723e */ /* 0x000fe20004807022 */
[----:B------:R-:W1:Y:S01]  /*3550*/  MUFU.EX2 R42, R42 ;  /* 0x0000002a002a7308 */ /* 0x000e620000000800 */
[----:B--2---:R-:W-:-:S07]  /*3560*/  FADD.FTZ R60, R38, R63 ;  /* 0x0000003f263c7221 */ /* 0x004fce0000010000 */
[----:B------:R-:W2:Y:S01]  /*3570*/  MUFU.EX2 R47, R47 ;  /* 0x0000002f002f7308 */ /* 0x000ea20000000800 */
[----:B---3--:R-:W-:-:S07]  /*3580*/  FADD.FTZ R63, R43, R60 ;  /* 0x0000003c2b3f7221 */ /* 0x008fce0000010000 */
[----:B------:R-:W3:Y:S01]  /*3590*/  MUFU.EX2 R46, R46 ;  /* 0x0000002e002e7308 */ /* 0x000ee20000000800 */
[----:B-1----:R-:W-:-:S07]  /*35a0*/  FADD.FTZ R60, R42, R63 ;  /* 0x0000003f2a3c7221 */ /* 0x002fce0000010000 */
[----:B------:R-:W1:Y:S01]  /*35b0*/  MUFU.EX2 R51, R51 ;  /* 0x0000003300337308 */ /* 0x000e620000000800 */
[C---:B--2---:R-:W-:Y:S01]  /*35c0*/  FADD.FTZ R63, R47.reuse, R60 ;  /* 0x0000003c2f3f7221 */ /* 0x044fe20000010000 */
[----:B------:R-:W-:-:S04]  /*35d0*/  F2FP.SATFINITE.E4M3.F32.PACK_AB_MERGE_C R42, R47, R42, RZ ;  /* 0x0000002a2f2a723e */ /* 0x000fc800048070ff */
[----:B------:R-:W-:Y:S02]  /*35e0*/  F2FP.SATFINITE.E4M3.F32.PACK_AB_MERGE_C R145, R43, R38, R42 ;  /* 0x000000262b91723e */ /* 0x000fe4000480702a */
[----:B------:R-:W2:Y:S01]  /*35f0*/  MUFU.EX2 R56, R56 ;  /* 0x0000003800387308 */ /* 0x000ea20000000800 */
[----:B---3--:R-:W-:Y:S01]  /*3600*/  FADD.FTZ R60, R46, R63 ;  /* 0x0000003f2e3c7221 */ /* 0x008fe20000010000 */
[----:B------:R-:W-:-:S04]  /*3610*/  FADD.FTZ R63, R23, R62 ;  /* 0x0000003e173f7221 */ /* 0x000fc80000010000 */
[----:B------:R-:W-:Y:S02]  /*3620*/  FADD.FTZ R63, R24, R63 ;  /* 0x0000003f183f7221 */ /* 0x000fe40000010000 */
[----:B------:R-:W3:Y:S01]  /*3630*/  MUFU.EX2 R57, R57 ;  /* 0x0000003900397308 */ /* 0x000ee20000000800 */
[----:B-1----:R-:W-:Y:S01]  /*3640*/  FADD.FTZ R11, R51, R60 ;  /* 0x0000003c330b7221 */ /* 0x002fe20000010000 */
[----:B------:R-:W-:-:S04]  /*3650*/  FADD.FTZ R14, R18, R63 ;  /* 0x0000003f120e7221 */ /* 0x000fc80000010000 */
[----:B------:R-:W-:Y:S02]  /*3660*/  FADD.FTZ R3, R25, R14 ;  /* 0x0000000e19037221 */ /* 0x000fe40000010000 */
[----:B------:R-:W1:Y:S01]  /*3670*/  MUFU.EX2 R50, R50 ;  /* 0x0000003200327308 */ /* 0x000e620000000800 */
[----:B--2---:R-:W-:-:S07]  /*3680*/  FADD.FTZ R8, R56, R11 ;  /* 0x0000000b38087221 */ /* 0x004fce0000010000 */
[----:B------:R-:W2:Y:S01]  /*3690*/  MUFU.EX2 R55, R55 ;  /* 0x0000003700377308 */ /* 0x000ea20000000800 */
[C---:B---3--:R-:W-:Y:S01]  /*36a0*/  FADD.FTZ R11, R57.reuse, R8 ;  /* 0x00000008390b7221 */ /* 0x048fe20000010000 */
[----:B------:R-:W-:Y:S01]  /*36b0*/  FADD.FTZ R8, R28, R3 ;  /* 0x000000031c087221 */ /* 0x000fe20000010000 */
[----:B------:R-:W-:-:S03]  /*36c0*/  F2FP.SATFINITE.E4M3.F32.PACK_AB_MERGE_C R56, R57, R56, RZ ;  /* 0x000000383938723e */ /* 0x000fc600048070ff */
[----:B------:R-:W-:Y:S01]  /*36d0*/  FADD.FTZ R29, R29, R8 ;  /* 0x000000081d1d7221 */ /* 0x000fe20000010000 */
[----:B------:R-:W-:Y:S01]  /*36e0*/  F2FP.SATFINITE.E4M3.F32.PACK_AB_MERGE_C R147, R51, R46, R56 ;  /* 0x0000002e3393723e */ /* 0x000fe20004807038 */
[----:B------:R-:W3:Y:S01]  /*36f0*/  MUFU.EX2 R58, R58 ;  /* 0x0000003a003a7308 */ /* 0x000ee20000000800 */
[----:B-1----:R-:W-:Y:S01]  /*3700*/  FADD.FTZ R2, R50, R11 ;  /* 0x0000000b32027221 */ /* 0x002fe20000010000 */
[----:B------:R-:W-:-:S04]  /*3710*/  FADD.FTZ R8, R32, R29 ;  /* 0x0000001d20087221 */ /* 0x000fc80000010000 */
[----:B------:R-:W-:Y:S02]  /*3720*/  FADD.FTZ R33, R33, R8 ;  /* 0x0000000821217221 */ /* 0x000fe40000010000 */
[----:B------:R-:W1:Y:S01]  /*3730*/  MUFU.EX2 R61, R61 ;  /* 0x0000003d003d7308 */ /* 0x000e620000000800 */
[----:B--2---:R-:W-:Y:S01]  /*3740*/  FADD.FTZ R3, R55, R2 ;  /* 0x0000000237037221 */ /* 0x004fe20000010000 */
[----:B------:R-:W-:-:S04]  /*3750*/  FADD.FTZ R36, R36, R33 ;  /* 0x0000002124247221 */ /* 0x000fc80000010000 */
[----:B------:R-:W-:Y:S02]  /*3760*/  FADD.FTZ R37, R37, R36 ;  /* 0x0000002425257221 */ /* 0x000fe40000010000 */
[----:B------:R-:W2:Y:S01]  /*3770*/  MUFU.EX2 R54, R54 ;  /* 0x0000003600367308 */ /* 0x000ea20000000800 */
[----:B---3--:R-:W-:Y:S01]  /*3780*/  FADD.FTZ R2, R58, R3 ;  /* 0x000000033a027221 */ /* 0x008fe20000010000 */
[----:B------:R-:W-:-:S04]  /*3790*/  FADD.FTZ R8, R40, R37 ;  /* 0x0000002528087221 */ /* 0x000fc80000010000 */
[----:B------:R-:W-:Y:S02]  /*37a0*/  FADD.FTZ R41, R41, R8 ;  /* 0x0000000829297221 */ /* 0x000fe40000010000 */
[----:B------:R-:W3:Y:S01]  /*37b0*/  MUFU.EX2 R59, R67 ;  /* 0x00000043003b7308 */ /* 0x000ee20000000800 */
[C---:B-1----:R-:W-:Y:S01]  /*37c0*/  FADD.FTZ R3, R61.reuse, R2 ;  /* 0x000000023d037221 */ /* 0x042fe20000010000 */
        /* <DEDUP_REMOVED lines=15> */
[----:B---3--:R-:W-:-:S07]  /*38c0*/  FADD.FTZ R2, R74, R3 ;  /* 0x000000034a027221 */ /* 0x008fce0000010000 */
[----:B------:R-:W3:Y:S01]  /*38d0*/  MUFU.EX2 R79, R79 ;  /* 0x0000004f004f7308 */ /* 0x000ee20000000800 */
[----:B-1----:R-:W-:-:S07]  /*38e0*/  FADD.FTZ R3, R75, R2 ;  /* 0x000000024b037221 */ /* 0x002fce0000010000 */
[----:B------:R-:W-:Y:S01]  /*38f0*/  MUFU.EX2 R48, R48 ;  /* 0x0000003000307308 */ /* 0x000fe20000000800 */
[----:B--2---:R-:W-:Y:S01]  /*3900*/  FADD.FTZ R2, R78, R3 ;  /* 0x000000034e027221 */ /* 0x004fe20000010000 */
[----:B------:R-:W-:-:S06]  /*3910*/  F2FP.SATFINITE.E4M3.F32.PACK_AB_MERGE_C R3, R53, R52, RZ ;  /* 0x000000343503723e */ /* 0x000fcc00048070ff */
[----:B------:R-:W1:Y:S01]  /*3920*/  MUFU.EX2 R49, R49 ;  /* 0x0000003100317308 */ /* 0x000e620000000800 */
[C---:B---3--:R-:W-:Y:S01]  /*3930*/  F2FP.SATFINITE.E4M3.F32.PACK_AB_MERGE_C R78, R79.reuse, R78, RZ ;  /* 0x0000004e4f4e723e */ /* 0x048fe200048070ff */
[----:B------:R-:W-:-:S03]  /*3940*/  FADD.FTZ R79, R79, R2 ;  /* 0x000000024f4f7221 */ /* 0x000fc60000010000 */
[----:B------:R-:W-:-:S03]  /*3950*/  F2FP.SATFINITE.E4M3.F32.PACK_AB_MERGE_C R137, R75, R74, R78 ;  /* 0x0000004a4b89723e */ /* 0x000fc6000480704e */
[----:B------:R-:W2:Y:S08]  /*3960*/  MUFU.EX2 R82, R82 ;  /* 0x0000005200527308 */ /* 0x000eb00000000800 */
[----:B------:R-:W3:Y:S01]  /*3970*/  MUFU.EX2 R83, R83 ;  /* 0x0000005300537308 */ /* 0x000ee20000000800 */
[----:B-1----:R-:W-:Y:S01]  /*3980*/  F2FP.SATFINITE.E4M3.F32.PACK_AB_MERGE_C R138, R49, R48, R3 ;  /* 0x00000030318a723e */ /* 0x002fe20004807003 */
[----:B------:R-:W-:-:S04]  /*3990*/  FADD.FTZ R48, R48, R45 ;  /* 0x0000002d30307221 */ /* 0x000fc80000010000 */
[----:B------:R-:W-:Y:S02]  /*39a0*/  FADD.FTZ R49, R49, R48 ;  /* 0x0000003031317221 */ /* 0x000fe40000010000 */
[----:B------:R-:W1:Y:S01]  /*39b0*/  MUFU.EX2 R86, R86 ;  /* 0x0000005600567308 */ /* 0x000e620000000800 */
[----:B--2---:R-:W-:Y:S01]  /*39c0*/  FADD.FTZ R2, R82, R79 ;  /* 0x0000004f52027221 */ /* 0x004fe20000010000 */
[----:B------:R-:W-:-:S06]  /*39d0*/  FADD.FTZ R52, R52, R49 ;  /* 0x0000003134347221 */ /* 0x000fcc0000010000 */
[----:B------:R-:W2:Y:S01]  /*39e0*/  MUFU.EX2 R11, R64 ;  /* 0x00000040000b7308 */ /* 0x000ea20000000800 */
[----:B---3--:R-:W-:-:S04]  /*39f0*/  FADD.FTZ R3, R83, R2 ;  /* 0x0000000253037221 */ /* 0x008fc80000010000 */
[----:B-1----:R-:W-:Y:S01]  /*3a00*/  FADD.FTZ R2, R86, R3 ;  /* 0x0000000356027221 */ /* 0x002fe20000010000 */
[----:B------:R-:W-:Y:S01]  /*3a10*/  FADD.FTZ R3, R53, R52 ;  /* 0x0000003435037221 */ /* 0x000fe20000010000 */
[C---:B--2---:R-:W-:Y:S02]  /*3a20*/  F2FP.SATFINITE.E4M3.F32.PACK_AB_MERGE_C R8, R11.reuse, R86, RZ ;  /* 0x000000560b08723e */ /* 0x044fe400048070ff */
[----:B------:R-:W-:Y:S02]  /*3a30*/  FADD.FTZ R2, R11, R2 ;  /* 0x000000020b027221 */ /* 0x000fe40000010000 */
[----:B------:R-:W-:Y:S01]  /*3a40*/  F2FP.SATFINITE.E4M3.F32.PACK_AB_MERGE_C R139, R83, R82, R8 ;  /* 0x00000052538b723e */ /* 0x000fe20004807008 */
[----:B0-----:R-:W-:Y:S06]  /*3a50*/  @!P3 BRA `(.L_x_10377) ;  /* 0x0000002400b0b947 */ /* 0x001fec0003800000 */
        /* <DEDUP_REMOVED lines=29> */
[----:B------:R-:W-:-:S05]  /*3c30*/  ULDC UR24, c[0x0][0x2f0] ;  /* 0x0000bc0000187ab9 */ /* 0x000fca0000000800 */
.L_x_10387:
[----:B------:R-:W-:-:S04]  /*3c40*/  UISETP.NE.AND UP1, UPT, UR7, 0x1, UPT ;  /* 0x000000010700788c */ /* 0x000fc8000bf25270 */
[----:B------:R-:W-:-:S04]  /*3c50*/  USEL UR5, URZ, 0x1, UP1 ;  /* 0x000000013f057887 */ /* 0x000fc80008800000 */
[----:B------:R-:W-:Y:S01]  /*3c60*/  ULOP3.LUT UR5, UR6, UR5, URZ, 0x3c, !UPT ;  /* 0x0000000506057292 */ /* 0x000fe2000f8e3c3f */
[----:B------:R-:W-:Y:S11]  /*3c70*/  @!P0 BRA `(.L_x_10378) ;  /* 0x0000000000048947 */ /* 0x000ff60003800000 */
[----:B------:R-:W-:Y:S01]  /*3c80*/  BPT.TRAP 0x1 ;  /* 0x000000040000795c */ /* 0x000fe20000300000 */
.L_x_10378:
        /* <DEDUP_REMOVED lines=9> */
.L_x_10379:
[----:B-1----:R-:W-:Y:S05]  /*3d20*/  @P3 BRA `(.L_x_10380) ;  /* 0x0000000000083947 */ /* 0x002fea0003800000 */
[----:B------:R-:W1:Y:S02]  /*3d30*/  SYNCS.PHASECHK.TRANS64.TRYWAIT P3, [UR25+0x17030], R0 ;  /* 0x01703000ff0075a7 */ /* 0x000e640008060159 */
[----:B-1----:R-:W-:Y:S05]  /*3d40*/  @!P3 BRA `(.L_x_10381) ;  /* 0x000000a0002cb947 */ /* 0x002fea0003800000 */
.L_x_10380:
        /* <DEDUP_REMOVED lines=19> */
.L_x_10382:
[----:B------:R-:W-:Y:S01]  /*3e80*/  ULEA UR11, UR7, UR42, 0x3 ;  /* 0x0000002a070b7291 */ /* 0x000fe2000f8e183f */
[----:B01----:R-:W-:-:S05]  /*3e90*/  IMAD.U32 R0, RZ, RZ, UR6 ;  /* 0x00000006ff007e24 */ /* 0x003fca000f8e00ff */
[----:B------:R-:W-:-:S04]  /*3ea0*/  SHF.L.U32 R0, R0, 0x1f, RZ ;  /* 0x0000001f00007819 */ /* 0x000fc800000006ff */
[----:B------:R0:W1:Y:S01]  /*3eb0*/  SYNCS.PHASECHK.TRANS64.TRYWAIT P3, [UR11+0x17050], R0 ;  /* 0x01705000ff0075a7 */ /* 0x000062000806014b */
[----:B------:R-:W-:Y:S05]  /*3ec0*/  @!P0 BRA `(.L_x_10383) ;  /* 0x0000000000048947 */ /* 0x000fea0003800000 */
[----:B------:R-:W-:Y:S01]  /*3ed0*/  BPT.TRAP 0x1 ;  /* 0x000000040000795c */ /* 0x000fe20000300000 */
.L_x_10383:
[----:B-1----:R-:W-:Y:S05]  /*3ee0*/  @P3 BRA `(.L_x_10384) ;  /* 0x0000000000083947 */ /* 0x002fea0003800000 */
[----:B------:R-:W1:Y:S02]  /*3ef0*/  SYNCS.PHASECHK.TRANS64.TRYWAIT P3, [UR11+0x17050], R0 ;  /* 0x01705000ff0075a7 */ /* 0x000e64000806014b */
[----:B-1----:R-:W-:Y:S05]  /*3f00*/  @!P3 BRA `(.L_x_10385) ;  /* 0x0000009c00d4b947 */ /* 0x002fea0003800000 */
.L_x_10384:
[----:B------:R-:W-:Y:S01]  /*3f10*/  @UP0 ULDC UR6, c[0x0][0x44c] ;  /* 0x0001130000060ab9 */ /* 0x000fe20000000800 */
[----:B------:R-:W-:Y:S01]  /*3f20*/  IMAD.MOV.U32 R11, RZ, RZ, R6 ;  /* 0x000000ffff0b7224 */ /* 0x000fe200078e0006 */
[----:B------:R-:W-:Y:S01]  /*3f30*/  WARPGROUP.ARRIVE ;  /* 0x00000000000079c5 */ /* 0x000fe20000000000 */
[----:B01----:R-:W-:Y:S01]  /*3f40*/  @P2 IMAD.HI.U32 R0, R6, UR6, RZ ;  /* 0x0000000606002c27 */ /* 0x003fe2000f8e00ff */
[----:B------:R-:W-:-:S03]  /*3f50*/  @UP0 ULDC UR6, c[0x0][0x450] ;  /* 0x0001140000060ab9 */ /* 0x000fc60000000800 */
[----:B------:R-:W-:Y:S01]  /*3f60*/  IMAD.MOV.U32 R14, RZ, RZ, -0x2 ;  /* 0xfffffffeff0e7424 */ /* 0x000fe200078e00ff */
[----:B------:R-:W-:Y:S01]  /*3f70*/  @P2 SHF.R.U32.HI R11, RZ, UR6, R0 ;  /* 0x00000006ff0b2c19 */ /* 0x000fe20008011600 */
[----:B------:R-:W-:Y:S01]  /*3f80*/  UMOV UR6, 0xffffff80 ;  /* 0xffffff8000067882 */ /* 0x000fe20000000000 */
[----:B------:R-:W-:Y:S01]  /*3f90*/  IMAD.U32 R12, RZ, RZ, UR24 ;  /* 0x00000018ff0c7e24 */ /* 0x000fe2000f8e00ff */
[----:B------:R-:W-:Y:S01]  /*3fa0*/  UIMAD UR6, UR47, UR6, 0x1 ;  /* 0x000000012f0674a4 */ /* 0x000fe2000f8e0206 */
[----:B------:R-:W-:Y:S01]  /*3fb0*/  IMAD.U32 R17, RZ, RZ, UR43 ;  /* 0x0000002bff117e24 */ /* 0x000fe2000f8e00ff */
[----:B------:R-:W0:Y:S04]  /*3fc0*/  SHFL.IDX PT, R0, R11, RZ, 0x1c1f ;  /* 0x001c1fff0b007589 */ /* 0x000e2800000e0000 */
[----:B------:R-:W-:Y:S01]  /*3fd0*/  IMAD R9, R7, R14, UR6 ;  /* 0x0000000607097e24 */ /* 0x000fe2000f8e020e */
[----:B------:R-:W1:Y:S01]  /*3fe0*/  SHFL.IDX PT, R16, R11, 0x1, 0x1c1f ;  /* 0x003c1f000b107f89 */ /* 0x000e6200000e0000 */
[----:B------:R-:W-:-:S02]  /*3ff0*/  UIADD3 UR6, UR42, 0x400, URZ ;  /* 0x000004002a067890 */ /* 0x000fc4000fffe03f */
[----:B------:R-:W-:Y:S02]  /*4000*/  IMAD R9, R12, UR37, R9 ;  /* 0x000000250c097c24 */ /* 0x000fe4000f8e0209 */
[----:B------:R-:W-:-:S04]  /*4010*/  USHF.R.U32.HI UR6, URZ, 0x4, UR6 ;  /* 0x000000043f067899 */ /* 0x000fc80008011606 */
[----:B------:R-:W-:-:S04]  /*4020*/  ULOP3.LUT UR6, UR6, 0x3fff, URZ, 0xc0, !UPT ;  /* 0x00003fff06067892 */ /* 0x000fc8000f8ec03f */
[----:B------:R-:W-:-:S04]  /*4030*/  ULOP3.LUT UR6, UR6, 0x10000, URZ, 0xfc, !UPT ;  /* 0x0001000006067892 */ /* 0x000fc8000f8efc3f */
[----:B------:R-:W-:Y:S01]  /*4040*/  UIMAD UR10, UR7, 0x300, UR6 ;  /* 0x00000300070a78a4 */ /* 0x000fe2000f8e0206 */
[----:B0-----:R-:W-:Y:S02]  /*4050*/  IADD3 R0, R0, -UR23, R9 ;  /* 0x8000001700007c10 */ /* 0x001fe4000fffe009 */
[----:B------:R-:W-:Y:S02]  /*4060*/  UMOV UR7, 0x40000040 ;  /* 0x4000004000077882 */ /* 0x000fe40000000000 */
[C---:B------:R-:W-:Y:S02]  /*4070*/  ISETP.GT.AND P3, PT, R0.reuse, RZ, PT ;  /* 0x000000ff0000720c */ /* 0x040fe40003f64270 */
[----:B------:R-:W-:Y:S01]  /*4080*/  UMOV UR6, UR10 ;  /* 0x0000000a00067c82 */ /* 0x000fe20008000000 */
[----:B------:R-:W-:Y:S01]  /*4090*/  ISETP.GT.AND P4, PT, R0, 0x1, PT ;  /* 0x000000010000780c */ /* 0x000fe20003f84270 */
[----:B------:R-:W-:Y:S01]  /*40a0*/  QGMMA.64x96x32.F32.E4M3.E4M3 R88, R148, gdesc[UR4], R88, gsb0 ;  /* 0x0160000494587df3 */ /* 0x000fe20008000858 */
[----:B------:R-:W-:Y:S01]  /*40b0*/  FSEL R13, R24, -INF , P3 ;  /* 0xff800000180d7808 */ /* 0x000fe20001800000 */
[----:B------:R-:W-:Y:S01]  /*40c0*/  UIADD3 UR6, UR10, 0x2, URZ ;  /* 0x000000020a067890 */ /* 0x000fe2000fffe03f */
[----:B------:R-:W-:Y:S01]  /*40d0*/  ISETP.GT.AND P3, PT, R0, 0x8, PT ;  /* 0x000000080000780c */ /* 0x000fe20003f64270 */
[----:B------:R-:W-:Y:S01]  /*40e0*/  UMOV UR7, 0x40000040 ;  /* 0x4000004000077882 */ /* 0x000fe20000000000 */
        /* <DEDUP_REMOVED lines=53> */
[----:B------:R-:W-:Y:S02]  /*4440*/  WARPGROUP.DEPBAR.LE gsb0, 0x0 ;  /* 0x00008000000079c5 */ /* 0x000fe40000010000 */
[----:B------:R-:W-:Y:S01]  /*4450*/  ISETP.GT.AND P3, PT, R0, 0x50, PT ;  /* 0x000000500000780c */ /* 0x000fe20003f64270 */
[----:B------:R-:W-:Y:S01]  /*4460*/  WARPGROUP.ARRIVE ;  /* 0x00000000000079c5 */ /* 0x000fe20000000000 */
[----:B------:R-:W-:-:S02]  /*4470*/  FSEL R61, R61, -INF , P4 ;  /* 0xff8000003d3d7808 */ /* 0x000fc40002000000 */
[----:B------:R-:W-:Y:S02]  /*4480*/  FMNMX.FTZ R12, R60, R15, !PT ;  /* 0x0000000f3c0c7209 */ /* 0x000fe40007810000 */
[----:B------:R-:W-:Y:S01]  /*4490*/  ISETP.GT.AND P4, PT, R0, 0x51, PT ;  /* 0x000000510000780c */ /* 0x000fe20003f84270 */
[----:B------:R-:W-:Y:S01]  /*44a0*/  QGMMA.64x96x32.F32.E4M3.E4M3 R88, R144, gdesc[UR4], R88, gsb0 ;  /* 0x0160000490587df3 */ /* 0x000fe20008000858 */
[----:B------:R-:W-:Y:S01]  /*44b0*/  FSEL R64, R64, -INF , P3 ;  /* 0xff80000040407808 */ /* 0x000fe20001800000 */
[----:B------:R-:W-:Y:S01]  /*44c0*/  UIADD3 UR6, UR10, 0x4, URZ ;  /* 0x000000040a067890 */ /* 0x000fe2000fffe03f */
[----:B------:R-:W-:Y:S01]  /*44d0*/  FMNMX.FTZ R15, R61, R12, !PT ;  /* 0x0000000c3d0f7209 */ /* 0x000fe20007810000 */
[----:B------:R-:W-:Y:S01]  /*44e0*/  UMOV UR7, 0x40000040 ;  /* 0x4000004000077882 */ /* 0x000fe20000000000 */
        /* <DEDUP_REMOVED lines=30> */
[----:B------:R-:W-:Y:S02]  /*46d0*/  FSEL R85, R85, -INF , P4 ;  /* 0xff80000055557808 */ /* 0x000fe40002000000 */
[----:B------:R-:W-:-:S02]  /*46e0*/  FMNMX.FTZ R0, R84, R15, !PT ;  /* 0x0000000f54007209 */ /* 0x000fc40007810000 */
[----:B-1----:R-:W-:Y:S02]  /*46f0*/  IADD3 R9, R16, -UR23, R9 ;  /* 0x8000001710097c10 */ /* 0x002fe4000fffe009 */
[----:B------:R-:W-:Y:S02]  /*4700*/  FMNMX.FTZ R14, R85, R0, !PT ;  /* 0x00000000550e7209 */ /* 0x000fe40007810000 */
[C---:B------:R-:W-:Y:S02]  /*4710*/  ISETP.GT.AND P4, PT, R9.reuse, RZ, PT ;  /* 0x000000ff0900720c */ /* 0x040fe40003f84270 */
        /* <DEDUP_REMOVED lines=14> */
[----:B------:R-:W-:Y:S01]  /*4800*/  FSEL R47, R47, -INF , P5 ;  /* 0xff8000002f2f7808 */ /* 0x000fe20002800000 */
[----:B------:R-:W-:-:S02]  /*4810*/  WARPGROUP.DEPBAR.LE gsb0, 0x0 ;  /* 0x00008000000079c5 */ /* 0x000fc40000010000 */
[----:B------:R-:W-:Y:S01]  /*4820*/  ISETP.GT.AND P5, PT, R9, 0x31, PT ;  /* 0x000000310900780c */ /* 0x000fe20003fa4270 */
[----:B------:R-:W-:-:S03]  /*4830*/  WARPGROUP.ARRIVE ;  /* 0x00000000000079c5 */ /* 0x000fc60000000000 */
[----:B------:R-:W-:Y:S02]  /*4840*/  FSEL R51, R51, -INF , P5 ;  /* 0xff80000033337808 */ /* 0x000fe40002800000 */
[----:B------:R-:W-:Y:S01]  /*4850*/  ISETP.GT.AND P5, PT, R9, 0x39, PT ;  /* 0x000000390900780c */ /* 0x000fe20003fa4270 */
[----:B------:R-:W-:Y:S01]  /*4860*/  QGMMA.64x96x32.F32.E4M3.E4M3 R88, R140, gdesc[UR4], R88, gsb0 ;  /* 0x016000048c587df3 */ /* 0x000fe20008000858 */
[----:B------:R-:W-:Y:S02]  /*4870*/  UIADD3 UR6, UR10, 0x6, URZ ;  /* 0x000000060a067890 */ /* 0x000fe4000fffe03f */
[----:B------:R-:W-:Y:S01]  /*4880*/  FSEL R55, R55, -INF , P5 ;  /* 0xff80000037377808 */ /* 0x000fe20002800000 */
[----:B------:R-:W-:Y:S01]  /*4890*/  UMOV UR7, 0x40000040 ;  /* 0x4000004000077882 */ /* 0x000fe20000000000 */
[----:B------:R-:W-:-:S04]  /*48a0*/  ISETP.GT.AND P5, PT, R9, 0x41, PT ;  /* 0x000000410900780c */ /* 0x000fc80003fa4270 */
[----:B------:R-:W-:Y:S02]  /*48b0*/  FSEL R59, R59, -INF , P5 ;  /* 0xff8000003b3b7808 */ /* 0x000fe40002800000 */
[----:B0-----:R-:W-:Y:S02]  /*48c0*/  FMNMX.FTZ R0, R15, R0, !PT ;  /* 0x000000000f007209 */ /* 0x001fe40007810000 */
[----:B------:R-:W-:Y:S02]  /*48d0*/  ISETP.GT.AND P5, PT, R9, 0x49, PT ;  /* 0x000000490900780c */ /* 0x000fe40003fa4270 */
[C---:B------:R-:W-:Y:S01]  /*48e0*/  FSETP.NEU.FTZ.AND P3, PT, R0.reuse, -INF , PT ;  /* 0xff8000000000780b */ /* 0x040fe20003f7d000 */
[----:B------:R-:W-:-:S01]  /*48f0*/  FFMA.FTZ R12, R0, R17, -8 ;  /* 0xc1000000000c7423 */ /* 0x000fc20000010011 */
[----:B------:R-:W-:Y:S02]  /*4900*/  FSEL R63, R63, -INF , P5 ;  /* 0xff8000003f3f7808 */ /* 0x000fe40002800000 */
[----:B------:R-:W-:-:S02]  /*4910*/  ISETP.GT.AND P5, PT, R9, 0x51, PT ;  /* 0x000000510900780c */ /* 0x000fc40003fa4270 */
        /* <DEDUP_REMOVED lines=15> */
[----:B------:R-:W-:Y:S01]  /*4a10*/  MUFU.EX2 R16, R29 ;  /* 0x0000001d00107308 */ /* 0x000fe20000000800 */
        /* <DEDUP_REMOVED lines=15> */
[----:B------:R-:W-:Y:S01]  /*4b10*/  MUFU.EX2 R18, R33 ;  /* 0x0000002100127308 */ /* 0x000fe20000000800 */
[----:B------:R-:W-:Y:S01]  /*4b20*/  FMNMX.FTZ R20, R38, R19, !PT ;  /* 0x0000001326147209 */ /* 0x000fe20007810000 */
[--C-:B------:R-:W-:Y:S01]  /*4b30*/  FFMA.FTZ R19, R36, UR43, -R12.reuse ;  /* 0x0000002b24137c23 */ /* 0x100fe2000801080c */
[----:B------:R-:W-:Y:S01]  /*4b40*/  FSEL R42, R42, -INF , P4 ;  /* 0xff8000002a2a7808 */ /* 0x000fe20002000000 */
[----:B------:R-:W-:Y:S01]  /*4b50*/  FFMA.FTZ R81, R81, UR43, -R12 ;  /* 0x0000002b51517c23 */ /* 0x000fe2000801080c */
[----:B------:R-:W-:-:S02]  /*4b60*/  FMNMX.FTZ R21, R39, R20, !PT ;  /* 0x0000001427157209 */ /* 0x000fc40007810000 */
[----:B------:R-:W-:Y:S01]  /*4b70*/  ISETP.GT.AND P4, PT, R9, 0x28, PT ;  /* 0x000000280900780c */ /* 0x000fe20003f84270 */
[----:B------:R-:W-:Y:S01]  /*4b80*/  MUFU.EX2 R14, R14 ;  /* 0x0000000e000e7308 */ /* 0x000fe20000000800 */
[----:B------:R-:W-:Y:S02]  /*4b90*/  FMNMX.FTZ R20, R42, R21, !PT ;  /* 0x000000152a147209 */ /* 0x000fe40007810000 */
[----:B------:R-:W-:Y:S02]  /*4ba0*/  FSEL R46, R46, -INF , P4 ;  /* 0xff8000002e2e7808 */ /* 0x000fe40002000000 */
[----:B------:R-:W-:Y:S02]  /*4bb0*/  FMNMX.FTZ R21, R43, R20, !PT ;  /* 0x000000142b157209 */ /* 0x000fe40007810000 */
[----:B------:R-:W-:Y:S01]  /*4bc0*/  ISETP.GT.AND P4, PT, R9, 0x30, PT ;  /* 0x000000300900780c */ /* 0x000fe20003f84270 */
[----:B------:R0:W-:Y:S01]  /*4bd0*/  MUFU.EX2 R20, R37 ;  /* 0x0000002500147308 */ /* 0x0001e20000000800 */
[----:B------:R-:W-:Y:S01]  /*4be0*/  FMNMX.FTZ R22, R46, R21, !PT ;  /* 0x000000152e167209 */ /* 0x000fe20007810000 */
[--C-:B------:R-:W-:Y:S01]  /*4bf0*/  FFMA.FTZ R21, R40, UR43, -R12.reuse ;  /* 0x0000002b28157c23 */ /* 0x100fe2000801080c */
[----:B------:R-:W-:Y:S01]  /*4c00*/  FSEL R50, R50, -INF , P4 ;  /* 0xff80000032327808 */ /* 0x000fe20002000000 */
[--C-:B------:R-:W-:Y:S01]  /*4c10*/  FFMA.FTZ R40, R64, UR43, -R12.reuse ;  /* 0x0000002b40287c23 */ /* 0x100fe2000801080c */
[----:B------:R-:W-:Y:S01]  /*4c20*/  FMNMX.FTZ R23, R47, R22, !PT ;  /* 0x000000162f177209 */ /* 0x000fe20007810000 */
[----:B------:R-:W-:Y:S01]  /*4c30*/  IMAD.U32 R64, RZ, RZ, UR43 ;  /* 0x0000002bff407e24 */ /* 0x000fe2000f8e00ff */
[----:B------:R-:W-:Y:S01]  /*4c40*/  ISETP.GT.AND P4, PT, R9, 0x38, PT ;  /* 0x000000380900780c */ /* 0x000fe20003f84270 */
[----:B------:R-:W-:Y:S01]  /*4c50*/  MUFU.EX2 R11, R11 ;  /* 0x0000000b000b7308 */ /* 0x000fe20000000800 */
[----:B------:R-:W-:Y:S01]  /*4c60*/  FMNMX.FTZ R22, R50, R23, !PT ;  /* 0x0000001732167209 */ /* 0x000fe20007810000 */
[--C-:B0-----:R-:W-:Y:S01]  /*4c70*/  FFMA.FTZ R37, R61, UR43, -R12.reuse ;  /* 0x0000002b3d257c23 */ /* 0x101fe2000801080c */
[----:B------:R-:W-:Y:S01]  /*4c80*/  FSEL R54, R54, -INF , P4 ;  /* 0xff80000036367808 */ /* 0x000fe20002000000 */
[----:B------:R-:W-:Y:S01]  /*4c90*/  FFMA.FTZ R61, R85, UR43, -R12 ;  /* 0x0000002b553d7c23 */ /* 0x000fe2000801080c */
[----:B------:R-:W-:-:S02]  /*4ca0*/  FMNMX.FTZ R23, R51, R22, !PT ;  /* 0x0000001633177209 */ /* 0x000fc40007810000 */
[----:B------:R-:W-:Y:S01]  /*4cb0*/  ISETP.GT.AND P4, PT, R9, 0x40, PT ;  /* 0x000000400900780c */ /* 0x000fe20003f84270 */
[----:B------:R0:W-:Y:S01]  /*4cc0*/  MUFU.EX2 R22, R41 ;  /* 0x0000002900167308 */ /* 0x0001e20000000800 */
[----:B------:R-:W-:Y:S01]  /*4cd0*/  FMNMX.FTZ R24, R54, R23, !PT ;  /* 0x0000001736187209 */ /* 0x000fe20007810000 */
[--C-:B------:R-:W-:Y:S01]  /*4ce0*/  FFMA.FTZ R23, R44, UR43, -R12.reuse ;  /* 0x0000002b2c177c23 */ /* 0x100fe2000801080c */
[----:B------:R-:W-:Y:S01]  /*4cf0*/  FSEL R58, R58, -INF , P4 ;  /* 0xff8000003a3a7808 */ /* 0x000fe20002000000 */
[--C-:B------:R-:W-:Y:S01]  /*4d00*/  FFMA.FTZ R44, R68, UR43, -R12.reuse ;  /* 0x0000002b442c7c23 */ /* 0x100fe2000801080c */
[----:B------:R-:W-:Y:S02]  /*4d10*/  FMNMX.FTZ R25, R55, R24, !PT ;  /* 0x0000001837197209 */ /* 0x000fe40007810000 */
[----:B------:R-:W-:Y:S01]  /*4d20*/  ISETP.GT.AND P4, PT, R9, 0x48, PT ;  /* 0x000000480900780c */ /* 0x000fe20003f84270 */
[----:B------:R-:W-:Y:S01]  /*4d30*/  MUFU.EX2 R15, R15 ;  /* 0x0000000f000f7308 */ /* 0x000fe20000000800 */
[----:B------:R-:W-:Y:S01]  /*4d40*/  FMNMX.FTZ R24, R58, R25, !PT ;  /* 0x000000193a187209 */ /* 0x000fe20007810000 */
[----:B0-----:R-:W-:Y:S01]  /*4d50*/  FFMA.FTZ R41, R65, UR43, -R12 ;  /* 0x0000002b41297c23 */ /* 0x001fe2000801080c */
[----:B------:R-:W-:-:S02]  /*4d60*/  FSEL R62, R62, -INF , P4 ;  /* 0xff8000003e3e7808 */ /* 0x000fc40002000000 */
[----:B------:R-:W-:Y:S02]  /*4d70*/  FMNMX.FTZ R25, R59, R24, !PT ;  /* 0x000000183b197209 */ /* 0x000fe40007810000 */
[----:B------:R-:W-:Y:S01]  /*4d80*/  ISETP.GT.AND P4, PT, R9, 0x50, PT ;  /* 0x000000500900780c */ /* 0x000fe20003f84270 */
[----:B------:R0:W-:Y:S01]  /*4d90*/  MUFU.EX2 R24, R45 ;  /* 0x0000002d00187308 */ /* 0x0001e20000000800 */
[----:B------:R-:W-:Y:S01]  /*4da0*/  FMNMX.FTZ R26, R62, R25, !PT ;  /* 0x000000193e1a7209 */ /* 0x000fe20007810000 */
[--C-:B------:R-:W-:Y:S01]  /*4db0*/  FFMA.FTZ R25, R48, UR43, -R12.reuse ;  /* 0x0000002b30197c23 */ /* 0x100fe2000801080c */
[----:B------:R-:W-:Y:S02]  /*4dc0*/  FSEL R66, R66, -INF , P4 ;  /* 0xff80000042427808 */ /* 0x000fe40002000000 */
[----:B------:R-:W-:Y:S02]  /*4dd0*/  FMNMX.FTZ R29, R63, R26, !PT ;  /* 0x0000001a3f1d7209 */ /* 0x000fe40007810000 */
[----:B------:R-:W-:Y:S01]  /*4de0*/  ISETP.GT.AND P4, PT, R9, 0x58, PT ;  /* 0x000000580900780c */ /* 0x000fe20003f84270 */
[----:B------:R-:W-:Y:S01]  /*4df0*/  MUFU.EX2 R17, R17 ;  /* 0x0000001100117308 */ /* 0x000fe20000000800 */
[----:B------:R-:W-:Y:S01]  /*4e00*/  FMNMX.FTZ R26, R66, R29, !PT ;  /* 0x0000001d421a7209 */ /* 0x000fe20007810000 */
[----:B0-----:R-:W-:Y:S01]  /*4e10*/  FFMA.FTZ R45, R69, UR43, -R12 ;  /* 0x0000002b452d7c23 */ /* 0x001fe2000801080c */
[----:B------:R-:W-:Y:S01]  /*4e20*/  FSEL R70, R70, -INF , P4 ;  /* 0xff80000046467808 */ /* 0x000fe20002000000 */
[----:B------:R-:W-:-:S02]  /*4e30*/  WARPGROUP.DEPBAR.LE gsb0, 0x0 ;  /* 0x00008000000079c5 */ /* 0x000fc40000010000 */
[----:B------:R-:W-:Y:S01]  /*4e40*/  FMNMX.FTZ R29, R67, R26, !PT ;  /* 0x0000001a431d7209 */ /* 0x000fe20007810000 */
[----:B------:R-:W-:Y:S01]  /*4e50*/  WARPGROUP.ARRIVE ;  /* 0x00000000000079c5 */ /* 0x000fe20000000000 */
[----:B------:R-:W-:Y:S01]  /*4e60*/  ISETP.GT.AND P4, PT, R9, 0x60, PT ;  /* 0x000000600900780c */ /* 0x000fe20003f84270 */
[----:B------:R0:W-:Y:S01]  /*4e70*/  MUFU.EX2 R26, R49 ;  /* 0x00000031001a7308 */ /* 0x0001e20000000800 */
[----:B------:R-:W-:Y:S02]  /*4e80*/  FSEL R71, R71, -INF , P5 ;  /* 0xff80000047477808 */ /* 0x000fe40002800000 */
[----:B------:R-:W-:Y:S01]  /*4e90*/  FMNMX.FTZ R28, R70, R29, !PT ;  /* 0x0000001d461c7209 */ /* 0x000fe20007810000 */
[----:B------:R-:W-:Y:S01]  /*4ea0*/  QGMMA.64x96x32.F32.E4M3.E4M3 R88, R136, gdesc[UR4], R88, gsb0 ;  /* 0x0160000488587df3 */ /* 0x000fe20008000858 */
[----:B------:R-:W-:Y:S02]  /*4eb0*/  ISETP.GT.AND P5, PT, R9, 0x61, PT ;  /* 0x000000610900780c */ /* 0x000fe40003fa4270 */
[----:B------:R-:W-:Y:S01]  /*4ec0*/  FSEL R74, R74, -INF , P4 ;  /* 0xff8000004a4a7808 */ /* 0x000fe20002000000 */
[----:B------:R-:W-:Y:S01]  /*4ed0*/  MUFU.EX2 R19, R19 ;  /* 0x0000001300137308 */ /* 0x000fe20000000800 */
[----:B------:R-:W-:Y:S01]  /*4ee0*/  FMNMX.FTZ R29, R71, R28, !PT ;  /* 0x0000001c471d7209 */ /* 0x000fe20007810000 */
[----:B0-----:R-:W-:Y:S01]  /*4ef0*/  FFMA.FTZ R49, R73, UR43, -R12 ;  /* 0x0000002b49317c23 */ /* 0x001fe2000801080c */
[----:B------:R-:W-:-:S02]  /*4f00*/  ISETP.GT.AND P4, PT, R9, 0x68, PT ;  /* 0x000000680900780c */ /* 0x000fc40003f84270 */
[----:B------:R-:W-:Y:S02]  /*4f10*/  FSEL R75, R75, -INF , P5 ;  /* 0xff8000004b4b7808 */ /* 0x000fe40002800000 */
[----:B------:R-:W-:Y:S01]  /*4f20*/  FMNMX.FTZ R32, R74, R29, !PT ;  /* 0x0000001d4a207209 */ /* 0x000fe20007810000 */
[----:B------:R0:W-:Y:S01]  /*4f30*/  MUFU.EX2 R28, R52 ;  /* 0x00000034001c7308 */ /* 0x0001e20000000800 */
[----:B------:R-:W-:Y:S01]  /*4f40*/  ISETP.GT.AND P5, PT, R9, 0x69, PT ;  /* 0x000000690900780c */ /* 0x000fe20003fa4270 */
[--C-:B------:R-:W-:Y:S01]  /*4f50*/  FFMA.FTZ R29, R53, UR43, -R12.reuse ;  /* 0x0000002b351d7c23 */ /* 0x100fe2000801080c */
[----:B------:R-:W-:Y:S01]  /*4f60*/  FSEL R78, R78, -INF , P4 ;  /* 0xff8000004e4e7808 */ /* 0x000fe20002000000 */
[--C-:B------:R-:W-:Y:S01]  /*4f70*/  FFMA.FTZ R53, R77, UR43, -R12.reuse ;  /* 0x0000002b4d357c23 */ /* 0x100fe2000801080c */
[----:B------:R-:W-:Y:S02]  /*4f80*/  FMNMX.FTZ R33, R75, R32, !PT ;  /* 0x000000204b217209 */ /* 0x000fe40007810000 */
[----:B------:R-:W-:Y:S01]  /*4f90*/  ISETP.GT.AND P4, PT, R9, 0x70, PT ;  /* 0x000000700900780c */ /* 0x000fe20003f84270 */
[----:B------:R-:W-:Y:S01]  /*4fa0*/  MUFU.EX2 R21, R21 ;  /* 0x0000001500157308 */ /* 0x000fe20000000800 */
[----:B------:R-:W-:Y:S01]  /*4fb0*/  FSEL R79, R79, -INF , P5 ;  /* 0xff8000004f4f7808 */ /* 0x000fe20002800000 */
[----:B0-----:R-:W-:Y:S01]  /*4fc0*/  FFMA.FTZ R52, R76, UR43, -R12 ;  /* 0x0000002b4c347c23 */ /* 0x001fe2000801080c */
[----:B------:R-:W-:-:S02]  /*4fd0*/  FMNMX.FTZ R32, R78, R33, !PT ;  /* 0x000000214e207209 */ /* 0x000fc40007810000 */
[----:B------:R-:W-:Y:S02]  /*4fe0*/  ISETP.GT.AND P5, PT, R9, 0x71, PT ;  /* 0x000000710900780c */ /* 0x000fe40003fa4270 */
[----:B------:R-:W-:Y:S01]  /*4ff0*/  FSEL R82, R82, -INF , P4 ;  /* 0xff80000052527808 */ /* 0x000fe20002000000 */
[----:B------:R-:W-:Y:S01]  /*5000*/  MUFU.EX2 R23, R23 ;  /* 0x0000001700177308 */ /* 0x000fe20000000800 */
[----:B------:R-:W-:Y:S02]  /*5010*/  FMNMX.FTZ R33, R79, R32, !PT ;  /* 0x000000204f217209 */ /* 0x000fe40007810000 */
[----:B------:R-:W-:Y:S02]  /*5020*/  ISETP.GT.AND P4, PT, R9, 0x78, PT ;  /* 0x000000780900780c */ /* 0x000fe40003f84270 */
[----:B------:R-:W-:Y:S02]  /*5030*/  FSEL R83, R83, -INF , P5 ;  /* 0xff80000053537808 */ /* 0x000fe40002800000 */
[----:B------:R-:W-:Y:S01]  /*5040*/  FMNMX.FTZ R36, R82, R33, !PT ;  /* 0x0000002152247209 */ /* 0x000fe20007810000 */
[----:B------:R-:W-:-:S01]  /*5050*/  FFMA.FTZ R33, R57, UR43, -R12 ;  /* 0x0000002b39217c23 */ /* 0x000fc2000801080c */
[----:B------:R-:W-:Y:S01]  /*5060*/  ISETP.GT.AND P5, PT, R9, 0x79, PT ;  /* 0x000000790900780c */ /* 0x000fe20003fa4270 */
[----:B------:R0:W-:Y:S01]  /*5070*/  MUFU.EX2 R32, R56 ;  /* 0x0000003800207308 */ /* 0x0001e20000000800 */
[----:B------:R-:W-:-:S02]  /*5080*/  FSEL R86, R86, -INF , P4 ;  /* 0xff80000056567808 */ /* 0x000fc40002000000 */
[----:B------:R-:W-:Y:S02]  /*5090*/  FMNMX.FTZ R9, R83, R36, !PT ;  /* 0x0000002453097209 */ /* 0x000fe40007810000 */
[----:B------:R-:W-:Y:S02]  /*50a0*/  FSEL R87, R87, -INF , P5 ;  /* 0xff80000057577808 */ /* 0x000fe40002800000 */
[----:B------:R-:W-:Y:S01]  /*50b0*/  FMNMX.FTZ R36, R86, R9, !PT ;  /* 0x0000000956247209 */ /* 0x000fe20007810000 */
[----:B------:R-:W-:Y:S01]  /*50c0*/  MUFU.EX2 R25, R25 ;  /* 0x0000001900197308 */ /* 0x000fe20000000800 */
[----:B0-----:R-:W-:-:S02]  /*50d0*/  FFMA.FTZ R56, R80, UR43, -R12 ;  /* 0x0000002b50387c23 */ /* 0x001fc4000801080c */
[----:B------:R-:W-:-:S05]  /*50e0*/  FMNMX.FTZ R9, R87, R36, !PT ;  /* 0x0000002457097209 */ /* 0x000fca0007810000 */
[----:B------:R-:W0:Y:S01]  /*50f0*/  SHFL.BFLY PT, R48, R9, 0x2, 0x1f ;  /* 0x0c401f0009307f89 */ /* 0x000e2200000e0000 */
[----:B------:R1:W-:Y:S08]  /*5100*/  MUFU.EX2 R36, R60 ;  /* 0x0000003c00247308 */ /* 0x0003f00000000800 */
[----:B------:R-:W-:Y:S08]  /*5110*/  MUFU.EX2 R29, R29 ;  /* 0x0000001d001d7308 */ /* 0x000ff00000000800 */
[----:B------:R-:W-:Y:S01]  /*5120*/  MUFU.EX2 R33, R33 ;  /* 0x0000002100217308 */ /* 0x000fe20000000800 */
[----:B0-----:R-:W-:Y:S01]  /*5130*/  FMNMX.FTZ R57, R9, R48, !PT ;  /* 0x0000003009397209 */ /* 0x001fe20007810000 */
[----:B------:R-:W-:-:S06]  /*5140*/  FFMA.FTZ R48, R72, UR43, -R12 ;  /* 0x0000002b48307c23 */ /* 0x000fcc000801080c */
[----:B------:R-:W-:Y:S01]  /*5150*/  MUFU.EX2 R37, R37 ;  /* 0x0000002500257308 */ /* 0x000fe20000000800 */
[----:B-1----:R-:W0:Y:S07]  /*5160*/  SHFL.BFLY PT, R60, R57, 0x1, 0x1f ;  /* 0x0c201f00393c7f89 */ /* 0x002e2e00000e0000 */
[----:B------:R-:W-:Y:S08]  /*5170*/  MUFU.EX2 R40, R40 ;  /* 0x0000002800287308 */ /* 0x000ff00000000800 */
[----:B------:R-:W-:Y:S08]  /*5180*/  MUFU.EX2 R41, R41 ;  /* 0x0000002900297308 */ /* 0x000ff00000000800 */
[----:B------:R-:W-:Y:S01]  /*5190*/  MUFU.EX2 R44, R44 ;  /* 0x0000002c002c7308 */ /* 0x000fe20000000800 */
[----:B0-----:R-:W-:Y:S01]  /*51a0*/  FMNMX.FTZ R9, R57, R60, !PT ;  /* 0x0000003c39097209 */ /* 0x001fe20007810000 */
[----:B------:R-:W-:Y:S01]  /*51b0*/  FFMA.FTZ R60, R84, UR43, -R12 ;  /* 0x0000002b543c7c23 */ /* 0x000fe2000801080c */
[----:B------:R-:W-:-:S03]  /*51c0*/  WARPGROUP.DEPBAR.LE gsb0, 0x0 ;  /* 0x00008000000079c5 */ /* 0x000fc60000010000 */
[C---:B------:R-:W-:Y:S01]  /*51d0*/  FFMA.FTZ R64, R9.reuse, R64, -8 ;  /* 0xc100000009407423 */ /* 0x040fe20000010040 */
[C---:B------:R-:W-:Y:S01]  /*51e0*/  FSETP.NEU.FTZ.AND P4, PT, R9.reuse, -INF , PT ;  /* 0xff8000000900780b */ /* 0x040fe20003f9d000 */
[----:B------:R-:W-:Y:S03]  /*51f0*/  MUFU.EX2 R45, R45 ;  /* 0x0000002d002d7308 */ /* 0x000fe60000000800 */
[----:B------:R-:W-:Y:S02]  /*5200*/  FSEL R12, R64, RZ, P4 ;  /* 0x000000ff400c7208 */ /* 0x000fe40002000000 */
[----:B------:R-:W-:-:S03]  /*5210*/  FSEL R65, R9, RZ, P4 ;  /* 0x000000ff09417208 */ /* 0x000fc60002000000 */
        /* <DEDUP_REMOVED lines=13> */
[----:B------:R-:W-:Y:S01]  /*52f0*/  FSEL R51, R0, RZ, P3 ;  /* 0x000000ff00337208 */ /* 0x000fe20001800000 */
[----:B------:R-:W-:Y:S01]  /*5300*/  FADD.FTZ R65, -R65, R8 ;  /* 0x0000000841417221 */ /* 0x000fe20000010100 */
[----:B------:R-:W-:-:S01]  /*5310*/  FFMA.FTZ R13, R13, UR43, -R12 ;  /* 0x0000002b0d0d7c23 */ /* 0x000fc2000801080c */
[----:B------:R-:W-:Y:S01]  /*5320*/  MUFU.EX2 R64, R64 ;  /* 0x0000004000407308 */ /* 0x000fe20000000800 */
[----:B------:R-:W-:-:S01]  /*5330*/  FFMA.FTZ R55, R55, UR43, -R12 ;  /* 0x0000002b37377c23 */ /* 0x000fc2000801080c */
[----:B------:R-:W-:Y:S01]  /*5340*/  FADD.FTZ R51, -R51, R10 ;  /* 0x0000000a33337221 */ /* 0x000fe20000010100 */
[----:B------:R-:W-:Y:S01]  /*5350*/  FMUL.FTZ R8, R65, UR43 ;  /* 0x0000002b41087c20 */ /* 0x000fe20008410000 */
[--C-:B------:R-:W-:Y:S01]  /*5360*/  FFMA.FTZ R10, R54, UR43, -R12.reuse ;  /* 0x0000002b360a7c23 */ /* 0x100fe2000801080c */
[----:B------:R-:W-:-:S01]  /*5370*/  FFMA.FTZ R54, R58, UR43, -R12 ;  /* 0x0000002b3a367c23 */ /* 0x000fc2000801080c */
[----:B------:R-:W-:Y:S01]  /*5380*/  FMUL.FTZ R51, R51, UR43 ;  /* 0x0000002b33337c20 */ /* 0x000fe20008410000 */
[----:B------:R-:W-:-:S01]  /*5390*/  FFMA.FTZ R58, R62, UR43, -R12 ;  /* 0x0000002b3e3a7c23 */ /* 0x000fc2000801080c */
[----:B------:R-:W-:Y:S01]  /*53a0*/  MUFU.EX2 R13, R13 ;  /* 0x0000000d000d7308 */ /* 0x000fe20000000800 */
[----:B------:R-:W-:-:S01]  /*53b0*/  FFMA.FTZ R59, R59, UR43, -R12 ;  /* 0x0000002b3b3b7c23 */ /* 0x000fc2000801080c */
[--C-:B------:R-:W-:Y:S01]  /*53c0*/  FFMA.FTZ R63, R63, UR43, -R12.reuse ;  /* 0x0000002b3f3f7c23 */ /* 0x100fe2000801080c */
[----:B------:R-:W-:-:S05]  /*53d0*/  FFMA.FTZ R86, R86, UR43, -R12 ;  /* 0x0000002b56567c23 */ /* 0x000fca000801080c */
[----:B------:R-:W0:Y:S08]  /*53e0*/  MUFU.EX2 R51, R51 ;  /* 0x0000003300337308 */ /* 0x000e300000000800 */
[----:B------:R-:W1:Y:S08]  /*53f0*/  MUFU.EX2 R8, R8 ;  /* 0x0000000800087308 */ /* 0x000e700000000800 */
[----:B------:R-:W2:Y:S01]  /*5400*/  MUFU.EX2 R27, R27 ;  /* 0x0000001b001b7308 */ /* 0x000ea20000000800 */
[----:B0-----:R-:W-:-:S04]  /*5410*/  FFMA.FTZ R62, R51, R3, R14 ;  /* 0x00000003333e7223 */ /* 0x001fc8000001000e */
[----:B------:R-:W-:-:S03]  /*5420*/  FADD.FTZ R62, R11, R62 ;  /* 0x0000003e0b3e7221 */ /* 0x000fc60000010000 */
[----:B------:R-:W0:Y:S01]  /*5430*/  MUFU.EX2 R30, R30 ;  /* 0x0000001e001e7308 */ /* 0x000e220000000800 */
[----:B-1----:R-:W-:-:S04]  /*5440*/  FFMA.FTZ R3, R8, R2, R13 ;  /* 0x0000000208037223 */ /* 0x002fc8000001000d */
[----:B------:R-:W-:Y:S01]  /*5450*/  FADD.FTZ R2, R64, R3 ;  /* 0x0000000340027221 */ /* 0x000fe20000010000 */
[----:B------:R-:W-:-:S01]  /*5460*/  FADD.FTZ R3, R15, R62 ;  /* 0x0000003e0f037221 */ /* 0x000fc20000010000 */
[----:B------:R-:W-:Y:S01]  /*5470*/  FFMA.FTZ R62, R66, UR43, -R12 ;  /* 0x0000002b423e7c23 */ /* 0x000fe2000801080c */
        /* <DEDUP_REMOVED lines=14> */
[----:B------:R-:W-:Y:S01]  /*5560*/  FFMA.FTZ R65, R67, UR43, -R12 ;  /* 0x0000002b43417c23 */ /* 0x000fe2000801080c */
[----:B------:R-:W-:-:S04]  /*5570*/  FADD.FTZ R2, R22, R3 ;  /* 0x0000000316027221 */ /* 0x000fc80000010000 */
[----:B------:R-:W-:Y:S01]  /*5580*/  FADD.FTZ R3, R23, R2 ;  /* 0x0000000217037221 */ /* 0x000fe20000010000 */
[----:B------:R-:W2:Y:S01]  /*5590*/  MUFU.EX2 R39, R39 ;  /* 0x0000002700277308 */ /* 0x000ea20000000800 */
[----:B0-----:R-:W-:-:S01]  /*55a0*/  FADD.FTZ R67, R35, R66 ;  /* 0x0000004223437221 */ /* 0x001fc20000010000 */
[----:B------:R-:W-:Y:S01]  /*55b0*/  FFMA.FTZ R66, R70, UR43, -R12 ;  /* 0x0000002b46427c23 */ /* 0x000fe2000801080c */
[----:B------:R-:W-:-:S04]  /*55c0*/  FADD.FTZ R2, R24, R3 ;  /* 0x0000000318027221 */ /* 0x000fc80000010000 */
[----:B------:R-:W-:Y:S01]  /*55d0*/  FADD.FTZ R3, R25, R2 ;  /* 0x0000000219037221 */ /* 0x000fe20000010000 */
[----:B------:R-:W0:Y:S01]  /*55e0*/  MUFU.EX2 R42, R42 ;  /* 0x0000002a002a7308 */ /* 0x000e220000000800 */
[----:B-1----:R-:W-:-:S02]  /*55f0*/  FADD.FTZ R68, R38, R67 ;  /* 0x0000004326447221 */ /* 0x002fc40000010000 */
[----:B------:R-:W-:-:S04]  /*5600*/  FADD.FTZ R3, R26, R3 ;  /* 0x000000031a037221 */ /* 0x000fc80000010000 */
[----:B------:R-:W-:Y:S01]  /*5610*/  FADD.FTZ R2, R28, R3 ;  /* 0x000000031c027221 */ /* 0x000fe20000010000 */
[----:B------:R-:W1:Y:S01]  /*5620*/  MUFU.EX2 R43, R43 ;  /* 0x0000002b002b7308 */ /* 0x000e620000000800 */
[----:B--2---:R-:W-:-:S02]  /*5630*/  FADD.FTZ R67, R39, R68 ;  /* 0x0000004427437221 */ /* 0x004fc40000010000 */
        /* <DEDUP_REMOVED lines=8> */
[----:B-1----:R-:W-:-:S01]  /*56c0*/  FADD.FTZ R69, R43, R68 ;  /* 0x000000442b457221 */ /* 0x002fc20000010000 */
[----:B------:R-:W-:Y:S01]  /*56d0*/  FFMA.FTZ R68, R74, UR43, -R12 ;  /* 0x0000002b4a447c23 */ /* 0x000fe2000801080c */
        /* <DEDUP_REMOVED lines=8> */
[----:B------:R-:W-:Y:S01]  /*5760*/  FADD.FTZ R3, R45, R2 ;  /* 0x000000022d037221 */ /* 0x000fe20000010000 */
[----:B------:R-:W-:-:S04]  /*5770*/  IMAD.U32 R2, RZ, RZ, UR25 ;  /* 0x00000019ff027e24 */ /* 0x000fc8000f8e00ff */
[----:B------:R-:W0:Y:S01]  /*5780*/  MUFU.EX2 R55, R55 ;  /* 0x0000003700377308 */ /* 0x000e220000000800 */
[----:B-1----:R-:W-:-:S01]  /*5790*/  FADD.FTZ R71, R50, R69 ;  /* 0x0000004532477221 */ /* 0x002fc20000010000 */
[----:B------:R-:W-:Y:S01]  /*57a0*/  FFMA.FTZ R69, R75, UR43, -R12 ;  /* 0x0000002b4b457c23 */ /* 0x000fe2000801080c */
[----:B------:R-:W-:-:S05]  /*57b0*/  @!P1 VIADD R2, R2, 0x17040 ;  /* 0x0001704002029836 */ /* 0x000fca0000000000 */
[----:B------:R-:W1:Y:S01]  /*57c0*/  MUFU.EX2 R54, R54 ;  /* 0x0000003600367308 */ /* 0x000e620000000800 */
[----:B--2---:R-:W-:-:S01]  /*57d0*/  FADD.FTZ R70, R10, R71 ;  /* 0x000000470a467221 */ /* 0x004fc20000010000 */
[----:B------:R-:W-:-:S04]  /*57e0*/  @!P1 PRMT R2, RZ, 0x654, R2 ;  /* 0x00000654ff029816 */ /* 0x000fc80000000002 */
[----:B------:R2:W-:Y:S02]  /*57f0*/  @!P1 SYNCS.ARRIVE.TRANS64.RED.A1T0 RZ, [R2+URZ], RZ ;  /* 0x000000ff02ff99a7 */ /* 0x0005e4000810043f */
[----:B------:R-:W3:Y:S01]  /*5800*/  MUFU.EX2 R59, R59 ;  /* 0x0000003b003b7308 */ /* 0x000ee20000000800 */
[----:B0-----:R-:W-:-:S01]  /*5810*/  FADD.FTZ R71, R55, R70 ;  /* 0x0000004637477221 */ /* 0x001fc20000010000 */
[----:B------:R-:W-:-:S06]  /*5820*/  FFMA.FTZ R70, R78, UR43, -R12 ;  /* 0x0000002b4e467c23 */ /* 0x000fcc000801080c */
[----:B------:R-:W0:Y:S01]  /*5830*/  MUFU.EX2 R58, R58 ;  /* 0x0000003a003a7308 */ /* 0x000e220000000800 */
[----:B-1----:R-:W-:-:S01]  /*5840*/  FADD.FTZ R72, R54, R71 ;  /* 0x0000004736487221 */ /* 0x002fc20000010000 */
[----:B------:R-:W-:-:S06]  /*5850*/  FFMA.FTZ R71, R79, UR43, -R12 ;  /* 0x0000002b4f477c23 */ /* 0x000fcc000801080c */
[----:B------:R-:W1:Y:S01]  /*5860*/  MUFU.EX2 R63, R63 ;  /* 0x0000003f003f7308 */ /* 0x000e620000000800 */
[----:B---3--:R-:W-:-:S07]  /*5870*/  FADD.FTZ R73, R59, R72 ;  /* 0x000000483b497221 */ /* 0x008fce0000010000 */
[----:B------:R-:W3:Y:S01]  /*5880*/  MUFU.EX2 R62, R62 ;  /* 0x0000003e003e7308 */ /* 0x000ee20000000800 */
[----:B0-----:R-:W-:-:S07]  /*5890*/  FADD.FTZ R72, R58, R73 ;  /* 0x000000493a487221 */ /* 0x001fce0000010000 */
[----:B------:R-:W0:Y:S01]  /*58a0*/  MUFU.EX2 R65, R65 ;  /* 0x0000004100417308 */ /* 0x000e220000000800 */
[----:B-1----:R-:W-:-:S01]  /*58b0*/  FADD.FTZ R73, R63, R72 ;  /* 0x000000483f497221 */ /* 0x002fc20000010000 */
[----:B------:R-:W-:-:S06]  /*58c0*/  FFMA.FTZ R72, R82, UR43, -R12 ;  /* 0x0000002b52487c23 */ /* 0x000fcc000801080c */
[----:B------:R-:W1:Y:S01]  /*58d0*/  MUFU.EX2 R66, R66 ;  /* 0x0000004200427308 */ /* 0x000e620000000800 */
[----:B---3--:R-:W-:-:S01]  /*58e0*/  FADD.FTZ R74, R62, R73 ;  /* 0x000000493e4a7221 */ /* 0x008fc20000010000 */
[--C-:B------:R-:W-:Y:S01]  /*58f0*/  FFMA.FTZ R73, R83, UR43, -R12.reuse ;  /* 0x0000002b53497c23 */ /* 0x100fe2000801080c */
[----:B------:R-:W-:-:S05]  /*5900*/  FFMA.FTZ R12, R87, UR43, -R12 ;  /* 0x0000002b570c7c23 */ /* 0x000fca000801080c */
[----:B------:R-:W3:Y:S01]  /*5910*/  MUFU.EX2 R67, R67 ;  /* 0x0000004300437308 */ /* 0x000ee20000000800 */
[----:B0-----:R-:W-:-:S07]  /*5920*/  FADD.FTZ R75, R65, R74 ;  /* 0x0000004a414b7221 */ /* 0x001fce0000010000 */
[----:B------:R-:W0:Y:S01]  /*5930*/  MUFU.EX2 R48, R48 ;  /* 0x0000003000307308 */ /* 0x000e220000000800 */
[----:B-1----:R-:W-:-:S07]  /*5940*/  FADD.FTZ R74, R66, R75 ;  /* 0x0000004b424a7221 */ /* 0x002fce0000010000 */
[----:B------:R-:W1:Y:S01]  /*5950*/  MUFU.EX2 R68, R68 ;  /* 0x0000004400447308 */ /* 0x000e620000000800 */
[----:B---3--:R-:W-:-:S07]  /*5960*/  FADD.FTZ R75, R67, R74 ;  /* 0x0000004a434b7221 */ /* 0x008fce0000010000 */
        /* <DEDUP_REMOVED lines=32> */
.L_x_10386:
        /* <DEDUP_REMOVED lines=8> */
[-C--:B------:R-:W-:Y:S01]  /*5bf0*/  FMUL.FTZ R90, R90, R8.reuse ;  /* 0x000000085a5a7220 */ /* 0x080fe20000410000 */
[----:B------:R-:W-:Y:S01]  /*5c00*/  F2FP.SATFINITE.E4M3.F32.PACK_AB_MERGE_C R19, R20, R19, RZ ;  /* 0x000000131413723e */ /* 0x000fe200048070ff */
[----:B------:R-:W-:Y:S01]  /*5c10*/  UMOV UR6, UR5 ;  /* 0x0000000500067c82 */ /* 0x000fe20008000000 */
        /* <DEDUP_REMOVED lines=80> */
.L_x_10377:
[----:B------:R-:W-:-:S06]  /*6120*/  UISETP.GE.AND UP0, UPT, UR47, UR38, UPT ;  /* 0x000000262f00728c */ /* 0x000fcc000bf06270 */
[----:B------:R-:W-:-:S13]  /*6130*/  PLOP3.LUT P2, PT, PT, PT, UP0, 0x80, 0x0 ;  /* 0x000000000000781c */ /* 0x000fda0003f4f008 */
[----:B------:R-:W-:Y:S05]  /*6140*/  @!P2 BRA `(.L_x_10388) ;  /* 0x0000001800f0a947 */ /* 0x000fea0003800000 */
[----:B------:R-:W-:Y:S01]  /*6150*/  IMAD.MOV.U32 R6, RZ, RZ, R9 ;  /* 0x000000ffff067224 */ /* 0x000fe200078e0009 */
[----:B------:R-:W-:Y:S01]  /*6160*/  UMOV UR6, UR5 ;  /* 0x0000000500067c82 */ /* 0x000fe20008000000 */
[----:B------:R-:W-:Y:S01]  /*6170*/  IMAD.MOV.U32 R7, RZ, RZ, R0 ;  /* 0x000000ffff077224 */ /* 0x000fe200078e0000 */
[----:B------:R-:W-:-:S06]  /*6180*/  UMOV UR7, UR4 ;  /* 0x0000000400077c82 */ /* 0x000fcc0008000000 */
.L_x_10398:
[----:B------:R-:W-:-:S04]  /*6190*/  UIADD3 UR4, UR7, 0x1, URZ ;  /* 0x0000000107047890 */ /* 0x000fc8000fffe03f */
[----:B------:R-:W-:-:S04]  /*61a0*/  UISETP.NE.AND UP0, UPT, UR4, 0x2, UPT ;  /* 0x000000020400788c */ /* 0x000fc8000bf05270 */
[----:B------:R-:W-:Y:S02]  /*61b0*/  USEL UR5, URZ, 0x1, UP0 ;  /* 0x000000013f057887 */ /* 0x000fe40008000000 */
[----:B------:R-:W-:Y:S02]  /*61c0*/  USEL UR4, UR4, URZ, UP0 ;  /* 0x0000003f04047287 */ /* 0x000fe40008000000 */
[----:B------:R-:W-:Y:S01]  /*61d0*/  ULOP3.LUT UR5, UR6, UR5, URZ, 0x3c, !UPT ;  /* 0x0000000506057292 */ /* 0x000fe2000f8e3c3f */
[----:B------:R-:W-:Y:S11]  /*61e0*/  @!P0 BRA `(.L_x_10389) ;  /* 0x0000000000048947 */ /* 0x000ff60003800000 */
[----:B------:R-:W-:Y:S01]  /*61f0*/  BPT.TRAP 0x1 ;  /* 0x000000040000795c */ /* 0x000fe20000300000 */
.L_x_10389:
[----:B------:R-:W-:Y:S01]  /*6200*/  ULEA UR22, UR4, UR42, 0x3 ;  /* 0x0000002a04167291 */ /* 0x000fe2000f8e183f */
[----:B------:R-:W-:-:S05]  /*6210*/  IMAD.U32 R0, RZ, RZ, UR5 ;  /* 0x00000005ff007e24 */ /* 0x000fca000f8e00ff */
[----:B------:R-:W-:-:S04]  /*6220*/  SHF.L.U32 R0, R0, 0x1f, RZ ;  /* 0x0000001f00007819 */ /* 0x000fc800000006ff */
[----:B------:R0:W1:Y:S01]  /*6230*/  SYNCS.PHASECHK.TRANS64.TRYWAIT P2, [UR22+0x17030], R0 ;  /* 0x01703000ff0075a7 */ /* 0x0000620008040156 */
[----:B------:R-:W-:Y:S05]  /*6240*/  @!P0 BRA `(.L_x_10390) ;  /* 0x0000000000048947 */ /* 0x000fea0003800000 */
[----:B------:R-:W-:Y:S01]  /*6250*/  BPT.TRAP 0x1 ;  /* 0x000000040000795c */ /* 0x000fe20000300000 */
.L_x_10390:
[----:B-1----:R-:W-:Y:S05]  /*6260*/  @P2 BRA `(.L_x_10391) ;  /* 0x0000000000082947 */ /* 0x002fea0003800000 */
[----:B------:R-:W1:Y:S02]  /*6270*/  SYNCS.PHASECHK.TRANS64.TRYWAIT P2, [UR22+0x17030], R0 ;  /* 0x01703000ff0075a7 */ /* 0x000e640008040156 */
[----:B-1----:R-:W-:Y:S05]  /*6280*/  @!P2 BRA `(.L_x_10392) ;  /* 0x0000007c000ca947 */ /* 0x002fea0003800000 */
.L_x_10391:
        /* <DEDUP_REMOVED lines=19> */
.L_x_10393:
[----:B------:R-:W-:Y:S01]  /*63c0*/  ULEA UR14, UR7, UR42, 0x3 ;  /* 0x0000002a070e7291 */ /* 0x000fe2000f8e183f */
[----:B01----:R-:W-:-:S05]  /*63d0*/  IMAD.U32 R0, RZ, RZ, UR6 ;  /* 0x00000006ff007e24 */ /* 0x003fca000f8e00ff */
[----:B------:R-:W-:-:S04]  /*63e0*/  SHF.L.U32 R0, R0, 0x1f, RZ ;  /* 0x0000001f00007819 */ /* 0x000fc800000006ff */
[----:B------:R0:W1:Y:S01]  /*63f0*/  SYNCS.PHASECHK.TRANS64.TRYWAIT P2, [UR14+0x17050], R0 ;  /* 0x01705000ff0075a7 */ /* 0x000062000804014e */
[----:B------:R-:W-:Y:S05]  /*6400*/  @!P0 BRA `(.L_x_10394) ;  /* 0x0000000000048947 */ /* 0x000fea0003800000 */
[----:B------:R-:W-:Y:S01]  /*6410*/  BPT.TRAP 0x1 ;  /* 0x000000040000795c */ /* 0x000fe20000300000 */
.L_x_10394:
        /* <DEDUP_REMOVED lines=66> */
.L_x_10395:
[----:B------:R-:W-:Y:S01]  /*6840*/  UIADD3 UR6, UR42, 0x400, URZ ;  /* 0x000004002a067890 */ /* 0x000fe2000fffe03f */
[----:B------:R-:W-:Y:S01]  /*6850*/  WARPGROUP.ARRIVE ;  /* 0x00000000000079c5 */ /* 0x000fe20000000000 */
[----:B-1----:R-:W1:Y:S01]  /*6860*/  SHFL.BFLY PT, R9, R8, 0x2, 0x1f ;  /* 0x0c401f0008097f89 */ /* 0x002e6200000e0000 */
[----:B------:R-:W-:Y:S01]  /*6870*/  FMNMX.FTZ R10, R87, R10, !PT ;  /* 0x0000000a570a7209 */ /* 0x000fe20007810000 */
[----:B------:R-:W-:Y:S01]  /*6880*/  USHF.R.U32.HI UR6, URZ, 0x4, UR6 ;  /* 0x000000043f067899 */ /* 0x000fe20008011606 */
[----:B------:R-:W-:Y:S01]  /*6890*/  IMAD.U32 R15, RZ, RZ, UR43 ;  /* 0x0000002bff0f7e24 */ /* 0x000fe2000f8e00ff */
[----:B------:R-:W-:Y:S02]  /*68a0*/  UMOV UR11, 0x40000040 ;  /* 0x40000040000b7882 */ /* 0x000fe40000000000 */
[----:B------:R-:W-:Y:S01]  /*68b0*/  ULOP3.LUT UR6, UR6, 0x3fff, URZ, 0xc0, !UPT ;  /* 0x00003fff06067892 */ /* 0x000fe2000f8ec03f */
[----:B------:R-:W2:Y:S03]  /*68c0*/  SHFL.BFLY PT, R13, R10, 0x2, 0x1f ;  /* 0x0c401f000a0d7f89 */ /* 0x000ea600000e0000 */
[----:B------:R-:W-:-:S04]  /*68d0*/  ULOP3.LUT UR6, UR6, 0x10000, URZ, 0xfc, !UPT ;  /* 0x0001000006067892 */ /* 0x000fc8000f8efc3f */
[----:B------:R-:W-:-:S03]  /*68e0*/  UIMAD UR10, UR7, 0x300, UR6 ;  /* 0x00000300070a78a4 */ /* 0x000fc6000f8e0206 */
[----:B------:R-:W-:-:S04]  /*68f0*/  UMOV UR7, 0x40000040 ;  /* 0x4000004000077882 */ /* 0x000fc80000000000 */
        /* <DEDUP_REMOVED lines=9> */
[C---:B------:R-:W-:Y:S01]  /*6990*/  FADD.FTZ R7, -R0.reuse, R7 ;  /* 0x0000000700077221 */ /* 0x040fe20000010100 */
[----:B-1----:R-:W-:Y:S01]  /*69a0*/  FMNMX.FTZ R9, R13, R12, !PT ;  /* 0x0000000c0d097209 */ /* 0x002fe20007810000 */
[----:B------:R-:W-:Y:S02]  /*69b0*/  FFMA.FTZ R8, R0, R15, -8 ;  /* 0xc100000000087423 */ /* 0x000fe4000001000f */
[----:B------:R-:W-:Y:S02]  /*69c0*/  FMUL.FTZ R14, R7, UR43 ;  /* 0x0000002b070e7c20 */ /* 0x000fe40008410000 */
[----:B------:R-:W-:Y:S01]  /*69d0*/  FADD.FTZ R7, -R9, R6 ;  /* 0x0000000609077221 */ /* 0x000fe20000010100 */
[----:B------:R-:W-:-:S01]  /*69e0*/  FFMA.FTZ R11, R24, UR43, -R8 ;  /* 0x0000002b180b7c23 */ /* 0x000fc20008010808 */
[----:B------:R0:W-:Y:S01]  /*69f0*/  MUFU.EX2 R6, R14 ;  /* 0x0000000e00067308 */ /* 0x0001e20000000800 */
        /* <DEDUP_REMOVED lines=8> */
[----:B0-----:R-:W-:-:S01]  /*6a80*/  FFMA.FTZ R14, R32, UR43, -R8 ;  /* 0x0000002b200e7c23 */ /* 0x001fc20008010808 */
[----:B------:R-:W-:Y:S01]  /*6a90*/  FFMA.FTZ R32, R60, UR43, -R8 ;  /* 0x0000002b3c207c23 */ /* 0x000fe20008010808 */
[----:B------:R-:W-:-:S02]  /*6aa0*/  IMAD.U32 R60, RZ, RZ, UR43 ;  /* 0x0000002bff3c7e24 */ /* 0x000fc4000f8e00ff */
        /* <DEDUP_REMOVED lines=49> */
[----:B------:R-:W-:-:S02]  /*6dc0*/  WARPGROUP.DEPBAR.LE gsb0, 0x0 ;  /* 0x00008000000079c5 */ /* 0x000fc40000010000 */
[----:B------:R-:W-:-:S03]  /*6dd0*/  WARPGROUP.ARRIVE ;  /* 0x00000000000079c5 */ /* 0x000fc60000000000 */
[----:B------:R-:W2:Y:S01]  /*6de0*/  MUFU.EX2 R27, R27 ;  /* 0x0000001b001b7308 */ /* 0x000ea20000000800 */
[----:B-1----:R-:W-:-:S02]  /*6df0*/  FFMA.FTZ R2, R7, R2, R26 ;  /* 0x0000000207027223 */ /* 0x002fc4000001001a */
[----:B------:R-:W-:Y:S01]  /*6e00*/  QGMMA.64x96x32.F32.E4M3.E4M3 R88, R144, gdesc[UR4], R88, gsb0 ;  /* 0x0160000490587df3 */ /* 0x000fe20008000858 */
[----:B------:R-:W-:Y:S01]  /*6e10*/  UIADD3 UR6, UR10, 0x4, URZ ;  /* 0x000000040a067890 */ /* 0x000fe2000fffe03f */
[----:B0-----:R-:W-:Y:S01]  /*6e20*/  FADD.FTZ R3, R10, R3 ;  /* 0x000000030a037221 */ /* 0x001fe20000010000 */
[----:B------:R-:W-:Y:S02]  /*6e30*/  UMOV UR7, 0x40000040 ;  /* 0x4000004000077882 */ /* 0x000fe40000000000 */
[----:B------:R-:W0:Y:S01]  /*6e40*/  MUFU.EX2 R12, R12 ;  /* 0x0000000c000c7308 */ /* 0x000e220000000800 */
[----:B------:R-:W-:-:S07]  /*6e50*/  UIADD3 UR10, UR10, 0x6, URZ ;  /* 0x000000060a0a7890 */ /* 0x000fce000fffe03f */
        /* <DEDUP_REMOVED lines=14> */
[----:B--2---:R-:W-:-:S01]  /*6f40*/  FADD.FTZ R64, R34, R63 ;  /* 0x0000003f22407221 */ /* 0x004fc20000010000 */
[----:B------:R-:W-:-:S06]  /*6f50*/  FFMA.FTZ R63, R67, UR43, -R8 ;  /* 0x0000002b433f7c23 */ /* 0x000fcc0008010808 */
        /* <DEDUP_REMOVED lines=13> */
[----:B------:R-:W-:Y:S01]  /*7030*/  WARPGROUP.ARRIVE ;  /* 0x00000000000079c5 */ /* 0x000fe20000000000 */
[----:B------:R-:W-:-:S03]  /*7040*/  FFMA.FTZ R64, R70, UR43, -R8 ;  /* 0x0000002b46407c23 */ /* 0x000fc60008010808 */
[----:B------:R-:W2:Y:S01]  /*7050*/  MUFU.EX2 R19, R19 ;  /* 0x0000001300137308 */ /* 0x000ea20000000800 */
[----:B0-----:R-:W-:-:S01]  /*7060*/  FADD.FTZ R2, R18, R3 ;  /* 0x0000000312027221 */ /* 0x001fc20000010000 */
[----:B------:R-:W-:Y:S06]  /*7070*/  QGMMA.64x96x32.F32.E4M3.E4M3 R88, R140, gdesc[UR4], R88, gsb0 ;  /* 0x016000048c587df3 */ /* 0x000fec0008000858 */
        /* <DEDUP_REMOVED lines=33> */
[----:B------:R-:W-:Y:S01]  /*7290*/  QGMMA.64x96x32.F32.E4M3.E4M3 R88, R136, gdesc[UR8], R88, gsb0 ;  /* 0x0160000888587df3 */ /* 0x000fe20008000858 */
[----:B0-----:R-:W-:-:S01]  /*72a0*/  FADD.FTZ R69, R55, R68 ;  /* 0x0000004437457221 */ /* 0x001fc20000010000 */
[----:B------:R-:W-:-:S04]  /*72b0*/  FFMA.FTZ R68, R78, UR43, -R8 ;  /* 0x0000002b4e447c23 */ /* 0x000fc80008010808 */
[----:B------:R-:W0:Y:S08]  /*72c0*/  MUFU.EX2 R58, R58 ;  /* 0x0000003a003a7308 */ /* 0x000e300000000800 */
        /* <DEDUP_REMOVED lines=27> */
[----:B--2---:R-:W-:-:S07]  /*7480*/  FADD.FTZ R73, R63, R72 ;  /* 0x000000483f497221 */ /* 0x004fce0000010000 */
[----:B------:R-:W2:Y:S01]  /*7490*/  MUFU.EX2 R41, R41 ;  /* 0x0000002900297308 */ /* 0x000ea20000000800 */
[----:B-1----:R-:W-:-:S01]  /*74a0*/  FADD.FTZ R2, R40, R3 ;  /* 0x0000000328027221 */ /* 0x002fc20000010000 */
[----:B------:R-:W-:-:S06]  /*74b0*/  WARPGROUP.DEPBAR.LE gsb0, 0x0 ;  /* 0x00008000000079c5 */ /* 0x000fcc0000010000 */
[----:B------:R-:W1:Y:S01]  /*74c0*/  MUFU.EX2 R65, R65 ;  /* 0x0000004100417308 */ /* 0x000e620000000800 */
[----:B0-----:R-:W-:-:S07]  /*74d0*/  FADD.FTZ R72, R64, R73 ;  /* 0x0000004940487221 */ /* 0x001fce0000010000 */
[----:B------:R-:W0:Y:S01]  /*74e0*/  MUFU.EX2 R44, R44 ;  /* 0x0000002c002c7308 */ /* 0x000e220000000800 */
[----:B--2---:R-:W-:-:S01]  /*74f0*/  FADD.FTZ R3, R41, R2 ;  /* 0x0000000229037221 */ /* 0x004fc20000010000 */
[----:B------:R-:W-:-:S04]  /*7500*/  IMAD.U32 R2, RZ, RZ, UR22 ;  /* 0x00000016ff027e24 */ /* 0x000fc8000f8e00ff */
[----:B------:R-:W-:Y:S02]  /*7510*/  @!P1 VIADD R2, R2, 0x17040 ;  /* 0x0001704002029836 */ /* 0x000fe40000000000 */
[----:B------:R-:W2:Y:S01]  /*7520*/  MUFU.EX2 R66, R66 ;  /* 0x0000004200427308 */ /* 0x000ea20000000800 */
[----:B-1----:R-:W-:-:S02]  /*7530*/  FADD.FTZ R73, R65, R72 ;  /* 0x0000004841497221 */ /* 0x002fc40000010000 */
[----:B------:R-:W-:-:S04]  /*7540*/  @!P1 PRMT R2, RZ, 0x654, R2 ;  /* 0x00000654ff029816 */ /* 0x000fc80000000002 */
[----:B------:R1:W-:Y:S01]  /*7550*/  @!P1 SYNCS.ARRIVE.TRANS64.RED.A1T0 RZ, [R2+URZ], RZ ;  /* 0x000000ff02ff99a7 */ /* 0x0003e2000810043f */
        /* <DEDUP_REMOVED lines=32> */
.L_x_10397:
        /* <DEDUP_REMOVED lines=91> */
.L_x_10388:
[----:B------:R-:W-:Y:S06]  /*7d10*/  BAR.ARV 0x8, 0x200 ;  /* 0x0208000000007b1d */ /* 0x000fec0000002000 */
[----:B------:R-:W-:Y:S05]  /*7d20*/  @!P0 BRA `(.L_x_10399) ;  /* 0x0000000000048947 */ /* 0x000fea0003800000 */
[----:B------:R-:W-:Y:S01]  /*7d30*/  BPT.TRAP 0x1 ;  /* 0x000000040000795c */ /* 0x000fe20000300000 */
.L_x_10399:
[----:B------:R-:W-:Y:S01]  /*7d40*/  ULEA UR16, UR4, UR42, 0x3 ;  /* 0x0000002a04107291 */ /* 0x000fe2000f8e183f */
[----:B------:R-:W-:-:S05]  /*7d50*/  IMAD.U32 R4, RZ, RZ, UR5 ;  /* 0x00000005ff047e24 */ /* 0x000fca000f8e00ff */
[----:B------:R-:W-:-:S04]  /*7d60*/  SHF.L.U32 R4, R4, 0x1f, RZ ;  /* 0x0000001f04047819 */ /* 0x000fc800000006ff */
[----:B------:R0:W1:Y:S01]  /*7d70*/  SYNCS.PHASECHK.TRANS64.TRYWAIT P1, [UR16+0x17050], R4 ;  /* 0x01705004ff0075a7 */ /* 0x0000620008020150 */
[----:B------:R-:W-:Y:S05]  /*7d80*/  @!P0 BRA `(.L_x_10400) ;  /* 0x0000000000048947 */ /* 0x000fea0003800000 */
[----:B------:R-:W-:Y:S01]  /*7d90*/  BPT.TRAP 0x1 ;  /* 0x000000040000795c */ /* 0x000fe20000300000 */
.L_x_10400:
[----:B-1----:R-:W-:Y:S05]  /*7da0*/  @P1 BRA `(.L_x_10401) ;  /* 0x0000000000081947 */ /* 0x002fea0003800000 */
[----:B------:R-:W1:Y:S02]  /*7db0*/  SYNCS.PHASECHK.TRANS64.TRYWAIT P1, [UR16+0x17050], R4 ;  /* 0x01705004ff0075a7 */ /* 0x000e640008020150 */
[----:B-1----:R-:W-:Y:S05]  /*7dc0*/  @!P1 BRA `(.L_x_10402) ;  /* 0x00000060006c9947 */ /* 0x002fea0003800000 */
.L_x_10401:
        /* <DEDUP_REMOVED lines=84> */
.L_x_10403:
        /* <DEDUP_REMOVED lines=52> */
.L_x_10370:
        /* <DEDUP_REMOVED lines=275> */
[C---:B------:R-:W-:Y:S01]  /*9780*/  VIADD R40, R55.reuse, 0x8 ;  /* 0x0000000837287836 */ /* 0x040fe20000000000 */
[----:B------:R-:W-:Y:S01]  /*9790*/  ULDC UR4, c[0x0][0xac8] ;  /* 0x0002b20000047ab9 */ /* 0x000fe20000000800 */
[C---:B------:R-:W-:Y:S01]  /*97a0*/  VIADD R54, R55.reuse, 0x10 ;  /* 0x0000001037367836 */ /* 0x040fe20000000000 */
[C---:B------:R-:W-:Y:S01]  /*97b0*/  ISETP.GE.AND P1, PT, R55.reuse, UR4, PT ;  /* 0x0000000437007c0c */ /* 0x040fe2000bf26270 */
[C---:B-1----:R-:W-:Y:S01]  /*97c0*/  VIADD R60, R55.reuse, 0x18 ;  /* 0x00000018373c7836 */ /* 0x042fe20000000000 */
[----:B------:R-:W-:Y:S01]  /*97d0*/  ISETP.GE.AND P2, PT, R40, UR4, PT ;  /* 0x0000000428007c0c */ /* 0x000fe2000bf46270 */
[C---:B------:R-:W-:Y:S01]  /*97e0*/  VIADD R62, R55.reuse, 0x20 ;  /* 0x00000020373e7836 */ /* 0x040fe20000000000 */
[----:B------:R-:W-:Y:S01]  /*97f0*/  ISETP.GE.AND P3, PT, R54, UR4, PT ;  /* 0x0000000436007c0c */ /* 0x000fe2000bf66270 */
[----:B------:R-:W-:Y:S01]  /*9800*/  VIADD R66, R55, 0x28 ;  /* 0x0000002837427836 */ /* 0x000fe20000000000 */
[----:B------:R-:W-:Y:S02]  /*9810*/  ISETP.GE.AND P4, PT, R60, UR4, PT ;  /* 0x000000043c007c0c */ /* 0x000fe4000bf86270 */
[----:B------:R-:W-:-:S02]  /*9820*/  ISETP.GE.AND P5, PT, R62, UR4, PT ;  /* 0x000000043e007c0c */ /* 0x000fc4000bfa6270 */
[----:B------:R-:W-:-:S03]  /*9830*/  ISETP.GE.AND P6, PT, R66, UR4, PT ;  /* 0x0000000442007c0c */ /* 0x000fc6000bfc6270 */
[C-C-:B0---4-:R-:W-:Y:S02]  /*9840*/  @!P1 IMAD.WIDE R56, R55.reuse, 0x4, R44.reuse ;  /* 0x0000000437389825 */ /* 0x151fe400078e022c */
        /* <DEDUP_REMOVED lines=8> */
[----:B------:R-:W-:-:S02]  /*98d0*/  @!P5 LEA.HI R62, R62, R62, RZ, 0x1 ;  /* 0x0000003e3e3ed211 */ /* 0x000fc400078f08ff */
[----:B------:R-:W-:Y:S01]  /*98e0*/  @!P6 LEA.HI R66, R66, R66, RZ, 0x1 ;  /* 0x000000424242e211 */ /* 0x000fe200078f08ff */
[----:B------:R-:W-:Y:S01]  /*98f0*/  VIADD R54, R55, 0x38 ;  /* 0x0000003837367836 */ /* 0x000fe20000000000 */
[----:B------:R-:W-:Y:S01]  /*9900*/  @!P4 LOP3.LUT R63, R60, 0xfffffffe, RZ, 0xc0, !PT ;  /* 0xfffffffe3c3fc812 */ /* 0x000fe200078ec0ff */
[--C-:B------:R-:W-:Y:S01]  /*9910*/  @!P3 IMAD.WIDE R60, R61, 0x4, R44.reuse ;  /* 0x000000043d3cb825 */ /* 0x100fe200078e022c */
[----:B------:R-:W-:Y:S01]  /*9920*/  @!P5 LOP3.LUT R67, R62, 0xfffffffe, RZ, 0xc0, !PT ;  /* 0xfffffffe3e43d812 */ /* 0x000fe200078ec0ff */
[----:B------:R1:W-:Y:S01]  /*9930*/  @!P2 ST.E.64 desc[UR44][R58.64], R20 ;  /* 0x000000143a00a985 */ /* 0x0003e2000c101b2c */
[----:B0-----:R-:W-:Y:S01]  /*9940*/  @!P6 LOP3.LUT R57, R66, 0xfffffffe, RZ, 0xc0, !PT ;  /* 0xfffffffe4239e812 */ /* 0x001fe200078ec0ff */
[--C-:B------:R-:W-:Y:S01]  /*9950*/  @!P4 IMAD.WIDE R62, R63, 0x4, R44.reuse ;  /* 0x000000043f3ec825 */ /* 0x100fe200078e022c */
[----:B------:R-:W-:Y:S01]  /*9960*/  ISETP.GE.AND P1, PT, R40, UR4, PT ;  /* 0x0000000428007c0c */ /* 0x000fe2000bf26270 */
[----:B------:R0:W-:Y:S01]  /*9970*/  @!P3 ST.E.64 desc[UR44][R60.64], R18 ;  /* 0x000000123c00b985 */ /* 0x0001e2000c101b2c */
[----:B------:R-:W-:Y:S01]  /*9980*/  ISETP.GE.AND P2, PT, R54, UR4, PT ;  /* 0x0000000436007c0c */ /* 0x000fe2000bf46270 */
[----:B------:R-:W-:-:S02]  /*9990*/  @!P5 IMAD.WIDE R12, R67, 0x4, R44 ;  /* 0x00000004430cd825 */ /* 0x000fc400078e022c */
[----:B------:R-:W-:Y:S02]  /*99a0*/  @!P4 ST.E.64 desc[UR44][R62.64], R14 ;  /* 0x0000000e3e00c985 */ /* 0x000fe4000c101b2c */
[----:B------:R-:W-:Y:S02]  /*99b0*/  VIADD R56, R55, 0x40 ;  /* 0x0000004037387836 */ /* 0x000fe40000000000 */
[----:B------:R2:W-:Y:S01]  /*99c0*/  @!P5 ST.E.64 desc[UR44][R12.64], R26 ;  /* 0x0000001a0c00d985 */ /* 0x0005e2000c101b2c */
[----:B-1----:R-:W-:Y:S02]  /*99d0*/  @!P6 IMAD.WIDE R20, R57, 0x4, R44 ;  /* 0x000000043914e825 */ /* 0x002fe400078e022c */
[----:B------:R-:W-:Y:S02]  /*99e0*/  ISETP.GE.AND P3, PT, R56, UR4, PT ;  /* 0x0000000438007c0c */ /* 0x000fe4000bf66270 */
[----:B------:R-:W-:Y:S01]  /*99f0*/  @!P1 LEA.HI R40, R40, R40, RZ, 0x1 ;  /* 0x0000002828289211 */ /* 0x000fe200078f08ff */
[C---:B------:R-:W-:Y:S01]  /*9a00*/  VIADD R57, R55.reuse, 0x48 ;  /* 0x0000004837397836 */ /* 0x040fe20000000000 */
[----:B------:R1:W-:Y:S01]  /*9a10*/  @!P6 ST.E.64 desc[UR44][R20.64], R30 ;  /* 0x0000001e1400e985 */ /* 0x0003e2000c101b2c */
[C---:B0-----:R-:W-:Y:S01]  /*9a20*/  VIADD R18, R55.reuse, 0x50 ;  /* 0x0000005037127836 */ /* 0x041fe20000000000 */
[----:B------:R-:W-:Y:S01]  /*9a30*/  @!P2 LEA.HI R54, R54, R54, RZ, 0x1 ;  /* 0x000000363636a211 */ /* 0x000fe200078f08ff */
[----:B------:R-:W-:Y:S01]  /*9a40*/  VIADD R19, R55, 0x58 ;  /* 0x0000005837137836 */ /* 0x000fe20000000000 */
[----:B------:R-:W-:-:S02]  /*9a50*/  ISETP.GE.AND P4, PT, R57, UR4, PT ;  /* 0x0000000439007c0c */ /* 0x000fc4000bf86270 */
[----:B------:R-:W-:Y:S02]  /*9a60*/  ISETP.GE.AND P5, PT, R18, UR4, PT ;  /* 0x0000000412007c0c */ /* 0x000fe4000bfa6270 */
[----:B------:R-:W-:Y:S02]  /*9a70*/  ISETP.GE.AND P6, PT, R19, UR4, PT ;  /* 0x0000000413007c0c */ /* 0x000fe4000bfc6270 */
[----:B------:R-:W-:Y:S02]  /*9a80*/  @!P3 LEA.HI R56, R56, R56, RZ, 0x1 ;  /* 0x000000383838b211 */ /* 0x000fe400078f08ff */
[----:B--2---:R-:W-:Y:S02]  /*9a90*/  @!P1 LOP3.LUT R13, R40, 0xfffffffe, RZ, 0xc0, !PT ;  /* 0xfffffffe280d9812 */ /* 0x004fe400078ec0ff */
[----:B------:R-:W-:-:S03]  /*9aa0*/  @!P2 LOP3.LUT R15, R54, 0xfffffffe, RZ, 0xc0, !PT ;  /* 0xfffffffe360fa812 */ /* 0x000fc600078ec0ff */
[----:B------:R-:W-:Y:S02]  /*9ab0*/  @!P4 LEA.HI R57, R57, R57, RZ, 0x1 ;  /* 0x000000393939c211 */ /* 0x000fe400078f08ff */
[----:B------:R-:W-:Y:S01]  /*9ac0*/  @!P5 LEA.HI R18, R18, R18, RZ, 0x1 ;  /* 0x000000121212d211 */ /* 0x000fe200078f08ff */
[--C-:B------:R-:W-:Y:S01]  /*9ad0*/  @!P2 IMAD.WIDE R14, R15, 0x4, R44.reuse ;  /* 0x000000040f0ea825 */ /* 0x100fe200078e022c */
[----:B------:R-:W-:Y:S02]  /*9ae0*/  @!P6 LEA.HI R12, R19, R19, RZ, 0x1 ;  /* 0x00000013130ce211 */ /* 0x000fe400078f08ff */
        /* <DEDUP_REMOVED lines=15> */
.L_x_10406:
[----:B------:R-:W-:Y:S05]  /*9be0*/  BSYNC B0 ;  /* 0x0000000000007941 */ /* 0x000fea0003800000 */
.L_x_10405:
        /* <DEDUP_REMOVED lines=98> */
.L_x_10404:
        /* <DEDUP_REMOVED lines=58> */
.L_x_10366:
        /* <DEDUP_REMOVED lines=18> */
.L_x_10407:
[----:B------:R-:W-:Y:S01]  /*a6d0*/  ULDC UR40, c[0x0][0xc50] ;  /* 0x0003140000287ab9 */ /* 0x000fe20000000800 */
[----:B------:R-:W-:Y:S01]  /*a6e0*/  UMOV UR36, UR6 ;  /* 0x0000000600247c82 */ /* 0x000fe20008000000 */
[----:B------:R-:W-:-:S11]  /*a6f0*/  UISETP.NE.AND UP0, UPT, UR40, 0x1, UPT ;  /* 0x000000012800788c */ /* 0x000fd6000bf05270 */
[----:B------:R-:W-:Y:S01]  /*a700*/  @UP0 ULDC UR4, c[0x0][0xc54] ;  /* 0x0003150000040ab9 */ /* 0x000fe20000000800 */
[----:B------:R-:W-:Y:S01]  /*a710*/  @UP0 ULDC UR7, c[0x0][0xc58] ;  /* 0x0003160000070ab9 */ /* 0x000fe20000000800 */
[----:B------:R-:W-:-:S04]  /*a720*/  UIMAD.WIDE.U32 UR4, UR6, UR4, URZ ;  /* 0x00000004060472a5 */ /* 0x000fc8000f8e003f */
[----:B------:R-:W-:-:S12]  /*a730*/  @UP0 USHF.R.U32.HI UR36, URZ, UR7, UR5 ;  /* 0x000000073f240299 */ /* 0x000fd80008011605 */
.L_x_10408:
        /* <DEDUP_REMOVED lines=10> */
[----:B------:R-:W-:Y:S02]  /*a7e0*/  UISETP.NE.AND UP1, UPT, UR7, 0x1, UPT ;  /* 0x000000010700788c */ /* 0x000fe4000bf25270 */
[----:B------:R-:W-:Y:S01]  /*a7f0*/  UISETP.NE.U32.AND UP0, UPT, UR4, URZ, UPT ;  /* 0x0000003f0400728c */ /* 0x000fe2000bf05070 */
[----:B------:R-:W-:Y:S02]  /*a800*/  ULDC UR7, c[0x0][0x424] ;  /* 0x0001090000077ab9 */ /* 0x000fe40000000800 */
[----:B------:R-:W-:Y:S01]  /*a810*/  ULDC UR4, c[0x0][0x288] ;  /* 0x0000a20000047ab9 */ /* 0x000fe20000000800 */
[----:B------:R-:W-:Y:S02]  /*a820*/  UISETP.NE.AND.EX UP0, UPT, UR5, URZ, UPT, UP0 ;  /* 0x0000003f0500728c */ /* 0x000fe4000bf05300 */
[----:B------:R-:W-:Y:S01]  /*a830*/  UIADD3 UR9, -UR4, 0x80, URZ ;  /* 0x0000008004097890 */ /* 0x000fe2000fffe13f */
[----:B------:R-:W-:-:S02]  /*a840*/  UMOV UR5, 0xc0 ;  /* 0x000000c000057882 */ /* 0x000fc40000000000 */
[----:B------:R-:W-:Y:S01]  /*a850*/  @UP1 ULDC UR4, c[0x0][0x44c] ;  /* 0x0001130000041ab9 */ /* 0x000fe20000000800 */
[----:B------:R-:W-:Y:S01]  /*a860*/  USEL UR7, UR7, 0x1, UP0 ;  /* 0x0000000107077887 */ /* 0x000fe20008000000 */
[----:B------:R-:W-:Y:S01]  /*a870*/  ULDC UR8, c[0x0][0x2f0] ;  /* 0x0000bc0000087ab9 */ /* 0x000fe20000000800 */
[----:B------:R-:W-:Y:S02]  /*a880*/  @UP1 ULDC UR10, c[0x0][0x450] ;  /* 0x00011400000a1ab9 */ /* 0x000fe40000000800 */
[----:B------:R-:W-:Y:S02]  /*a890*/  UIMAD UR9, UR7, UR8, UR9 ;  /* 0x00000008070972a4 */ /* 0x000fe4000f8e0209 */
[----:B------:R-:W-:Y:S02]  /*a8a0*/  UIMAD UR7, UR7, UR8, 0x7f ;  /* 0x0000007f070774a4 */ /* 0x000fe4000f8e0208 */
[----:B0-----:R-:W-:-:S04]  /*a8b0*/  UIMAD UR6, UR6, UR5, 0xbf ;  /* 0x000000bf060674a4 */ /* 0x001fc8000f8e0205 */
        /* <DEDUP_REMOVED lines=9> */
[----:B------:R-:W-:Y:S02]  /*a950*/  USHF.R.S32.HI UR4, URZ, 0x7, UR4 ;  /* 0x000000073f047899 */ /* 0x000fe40008011404 */
[----:B------:R-:W-:Y:S02]  /*a960*/  ULOP3.LUT UR40, UR40, 0xffff, URZ, 0xc0, !UPT ;  /* 0x0000ffff28287892 */ /* 0x000fe4000f8ec03f */
[----:B------:R-:W-:-:S04]  /*a970*/  UISETP.LT.AND UP0, UPT, UR5, UR4, UPT ;  /* 0x000000040500728c */ /* 0x000fc8000bf01270 */
[----:B------:R-:W-:Y:S02]  /*a980*/  USEL UR9, UR5, UR4, UP0 ;  /* 0x0000000405097287 */ /* 0x000fe40008000000 */
[----:B------:R-:W-:Y:S02]  /*a990*/  UISETP.NE.AND UP0, UPT, UR10, URZ, UPT ;  /* 0x0000003f0a00728c */ /* 0x000fe4000bf05270 */
[----:B------:R-:W-:Y:S01]  /*a9a0*/  UISETP.GE.AND UP1, UPT, UR9, 0x1, UPT ;  /* 0x000000010900788c */ /* 0x000fe2000bf26270 */
[----:B------:R-:W-:-:S05]  /*a9b0*/  UMOV UR4, URZ ;  /* 0x0000003f00047c82 */ /* 0x000fca0008000000 */
[----:B------:R-:W-:-:S03]  /*a9c0*/  PLOP3.LUT P0, PT, PT, PT, UP1, 0x80, 0x0 ;  /* 0x000000000000781c */ /* 0x000fc60003f0f018 */
[----:B------:R-:W-:-:S10]  /*a9d0*/  @!UP0 ULDC UR10, c[0x0][0x9f0] ;  /* 0x00027c00000a8ab9 */ /* 0x000fd40000000800 */
        /* <DEDUP_REMOVED lines=34> */
.L_x_10410:
        /* <DEDUP_REMOVED lines=33> */
.L_x_10411:
        /* <DEDUP_REMOVED lines=20> */
.L_x_10412:
        /* <DEDUP_REMOVED lines=20> */
.L_x_10413:
        /* <DEDUP_REMOVED lines=18> */
.L_x_10414:
        /* <DEDUP_REMOVED lines=9> */
[C---:B-1----:R-:W-:Y:S01]  /*b240*/  IMAD.SHL.U32 R0, R17.reuse, 0x20, RZ ;  /* 0x0000002011007824 */ /* 0x042fe200078e00ff */
[----:B------:R-:W-:Y:S01]  /*b250*/  SHF.R.U32.HI R7, RZ, 0x1, R17 ;  /* 0x00000001ff077819 */ /* 0x000fe20000011611 */
[----:B------:R-:W-:Y:S01]  /*b260*/  IMAD.SHL.U32 R19, R17, 0x4, RZ ;  /* 0x0000000411137824 */ /* 0x000fe200078e00ff */
[----:B--2---:R-:W-:Y:S01]  /*b270*/  ISETP.NE.U32.AND P0, PT, R4, RZ, PT ;  /* 0x000000ff0400720c */ /* 0x004fe20003f05070 */
[----:B------:R-:W-:Y:S01]  /*b280*/  IMAD.SHL.U32 R8, R29, 0x10, RZ ;  /* 0x000000101d087824 */ /* 0x000fe200078e00ff */
[C---:B------:R-:W-:Y:S01]  /*b290*/  LOP3.LUT R6, R0.reuse, 0x80, RZ, 0xc0, !PT ;  /* 0x0000008000067812 */ /* 0x040fe200078ec0ff */
[----:B------:R-:W-:Y:S01]  /*b2a0*/  IMAD.MOV.U32 R28, RZ, RZ, 0x40 ;  /* 0x00000040ff1c7424 */ /* 0x000fe200078e00ff */
[----:B------:R-:W-:Y:S01]  /*b2b0*/  LOP3.LUT R0, R0, 0x360, RZ, 0xc0, !PT ;  /* 0x0000036000007812 */ /* 0x000fe200078ec0ff */
[----:B------:R-:W-:Y:S01]  /*b2c0*/  UMOV UR4, 0xffffffff ;  /* 0xffffffff00047882 */ /* 0x000fe20000000000 */
[----:B------:R-:W-:Y:S01]  /*b2d0*/  LOP3.LUT R6, R6, 0x10, R7, 0xf8, !PT ;  /* 0x0000001006067812 */ /* 0x000fe200078ef807 */
[----:B0-----:R-:W-:Y:S01]  /*b2e0*/  IMAD.SHL.U32 R3, R16, 0x800, RZ ;  /* 0x0000080010037824 */ /* 0x001fe200078e00ff */
[----:B------:R-:W-:-:S02]  /*b2f0*/  LOP3.LUT R7, R7, 0x20, RZ, 0xc0, !PT ;  /* 0x0000002007077812 */ /* 0x000fc400078ec0ff */
[----:B------:R-:W-:Y:S01]  /*b300*/  LOP3.LUT R19, R6, 0x10, R19, 0x78, !PT ;  /* 0x0000001006137812 */ /* 0x000fe200078e7813 */
[----:B------:R-:W-:Y:S01]  /*b310*/  IMAD.SHL.U32 R6, R17, 0x80, RZ ;  /* 0x0000008011067824 */ /* 0x000fe200078e00ff */
[----:B------:R-:W-:Y:S02]  /*b320*/  LOP3.LUT R7, R7, 0x10, R17, 0xf8, !PT ;  /* 0x0000001007077812 */ /* 0x000fe400078ef811 */
[----:B------:R-:W-:Y:S01]  /*b330*/  LOP3.LUT R0, R0, 0x400, R8, 0xf8, !PT ;  /* 0x0000040000007812 */ /* 0x000fe200078ef808 */
[----:B------:R-:W-:Y:S01]  /*b340*/  IMAD.SHL.U32 R8, R17, 0x10, RZ ;  /* 0x0000001011087824 */ /* 0x000fe200078e00ff */
[----:B------:R-:W-:Y:S02]  /*b350*/  LOP3.LUT R2, R6, 0x400, RZ, 0xc0, !PT ;  /* 0x0000040006027812 */ /* 0x000fe400078ec0ff */
[----:B------:R-:W-:Y:S02]  /*b360*/  LOP3.LUT R7, R7, 0x380, R6, 0xf8, !PT ;  /* 0x0000038007077812 */ /* 0x000fe400078ef806 */
[----:B------:R-:W-:-:S02]  /*b370*/  LOP3.LUT P1, RZ, R17, 0x4, RZ, 0xc0, !PT ;  /* 0x0000000411ff7812 */ /* 0x000fc4000782c0ff */
[----:B------:R-:W-:Y:S02]  /*b380*/  LOP3.LUT R2, R2, 0x800, R3, 0xf8, !PT ;  /* 0x0000080002027812 */ /* 0x000fe400078ef803 */
[----:B------:R-:W-:Y:S02]  /*b390*/  SHF.R.U32.HI R17, RZ, 0x3, R17 ;  /* 0x00000003ff117819 */ /* 0x000fe40000011611 */
[----:B------:R-:W-:Y:S02]  /*b3a0*/  LOP3.LUT R7, R7, 0x70, R8, 0x78, !PT ;  /* 0x0000007007077812 */ /* 0x000fe400078e7808 */
[----:B------:R-:W-:Y:S02]  /*b3b0*/  ISETP.NE.AND.EX P2, PT, R5, RZ, PT, P0 ;  /* 0x000000ff0500720c */ /* 0x000fe40003f45300 */
[----:B------:R-:W-:Y:S02]  /*b3c0*/  LOP3.LUT R19, R0, R19, RZ, 0xfc, !PT ;  /* 0x0000001300137212 */ /* 0x000fe400078efcff */
[----:B------:R-:W-:-:S02]  /*b3d0*/  LOP3.LUT R18, R2, R7, RZ, 0xfc, !PT ;  /* 0x0000000702127212 */ /* 0x000fc400078efcff */
[----:B------:R-:W-:Y:S02]  /*b3e0*/  LOP3.LUT R17, R17, 0x1, RZ, 0xc0, !PT ;  /* 0x0000000111117812 */ /* 0x000fe400078ec0ff */
[----:B------:R-:W-:Y:S02]  /*b3f0*/  P2R R25, PR, RZ, 0x4 ;  /* 0x00000004ff197803 */ /* 0x000fe40000000000 */
[----:B------:R-:W-:Y:S02]  /*b400*/  SEL R28, R28, 0xffffffc0, !P1 ;  /* 0xffffffc01c1c7807 */ /* 0x000fe40004800000 */
[----:B---3--:R-:W-:Y:S02]  /*b410*/  SHF.R.S32.HI R23, RZ, 0x1f, R22 ;  /* 0x0000001fff177819 */ /* 0x008fe40000011416 */
[----:B------:R-:W-:Y:S01]  /*b420*/  SEL R16, R22, RZ, !P2 ;  /* 0x000000ff16107207 */ /* 0x000fe20005000000 */
[----:B------:R-:W-:Y:S06]  /*b430*/  BRA.DIV UR4, `(.L_x_10415) ;  /* 0x0000002a04e87947 */ /* 0x000fec000b800000 */
[----:B------:R0:W1:Y:S02]  /*b440*/  SHFL.IDX PT, R14, R24, RZ, 0x1f ;  /* 0x00001fff180e7589 */ /* 0x00006400000e0000 */
.L_x_10470:
[----:B-1----:R-:W-:Y:S02]  /*b450*/  ISETP.NE.AND P0, PT, R14, RZ, PT ;  /* 0x000000ff0e00720c */ /* 0x002fe40003f05270 */
[----:B------:R-:W-:-:S04]  /*b460*/  PLOP3.LUT P1, PT, PT, PT, PT, 0x8, 0x0 ;  /* 0x000000000000781c */ /* 0x000fc80003f2e170 */
[----:B0-----:R-:W-:-:S07]  /*b470*/  P2R R24, PR, RZ, 0x2 ;  /* 0x00000002ff187803 */ /* 0x001fce0000000000 */
[----:B------:R-:W-:Y:S05]  /*b480*/  @P0 BRA `(.L_x_10416) ;  /* 0x0000000400940947 */ /* 0x000fea0003800000 */
[----:B------:R-:W-:-:S06]  /*b490*/  UIADD3 UR4, UR39, -0x1, URZ ;  /* 0xffffffff27047890 */ /* 0x000fcc000fffe03f */
[----:B------:R-:W-:Y:S01]  /*b4a0*/  IMAD.U32 R0, RZ, RZ, UR4 ;  /* 0x00000004ff007e24 */ /* 0x000fe2000f8e00ff */
[----:B------:R-:W-:-:S03]  /*b4b0*/  UMOV UR4, 0xffffffff ;  /* 0xffffffff00047882 */ /* 0x000fc60000000000 */
[----:B------:R-:W-:Y:S05]  /*b4c0*/  BRA.DIV UR4, `(.L_x_10417) ;  /* 0x0000002a04e47947 */ /* 0x000fea000b800000 */
[----:B------:R-:W-:-:S13]  /*b4d0*/  ELECT P6, URZ, PT ;  /* 0x00000000003f782f */ /* 0x000fda00038c0000 */
.L_x_10473:
[----:B------:R-:W-:Y:S05]  /*b4e0*/  @!P6 BRA `(.L_x_10416) ;  /* 0x00000004007ce947 */ /* 0x000fea0003800000 */
[----:B------:R-:W-:Y:S01]  /*b4f0*/  IMAD.MOV.U32 R16, RZ, RZ, R22 ;  /* 0x000000ffff107224 */ /* 0x000fe200078e0016 */
[----:B------:R-:W-:Y:S06]  /*b500*/  @!P2 BRA `(.L_x_10418) ;  /* 0x000000000048a947 */ /* 0x000fec0003800000 */
[----:B------:R-:W0:Y:S01]  /*b510*/  LDC R7, c[0x0][0x43c] ;  /* 0x00010f00ff077b82 */ /* 0x000e220000000800 */
[----:B------:R-:W-:Y:S01]  /*b520*/  IMAD.MOV.U32 R9, RZ, RZ, R0 ;  /* 0x000000ffff097224 */ /* 0x000fe200078e0000 */
[----:B------:R-:W-:Y:S02]  /*b530*/  ULDC.64 UR4, c[0x0][0x428] ;  /* 0x00010a0000047ab9 */ /* 0x000fe40000000a00 */
[----:B------:R-:W-:-:S04]  /*b540*/  IMAD R11, R23, UR4, RZ ;  /* 0x00000004170b7c24 */ /* 0x000fc8000f8e02ff */
        /* <DEDUP_REMOVED lines=14> */
.L_x_10418:
[----:B------:R-:W-:Y:S01]  /*b630*/  IMAD.MOV.U32 R3, RZ, RZ, 0x1 ;  /* 0x00000001ff037424 */ /* 0x000fe200078e00ff */
[----:B------:R-:W-:-:S04]  /*b640*/  ISETP.NE.AND P1, PT, R29, RZ, PT ;  /* 0x000000ff1d00720c */ /* 0x000fc80003f25270 */
[----:B------:R-:W-:-:S04]  /*b650*/  SHF.L.U32 R3, R3, 0x1f, RZ ;  /* 0x0000001f03037819 */ /* 0x000fc800000006ff */
[----:B------:R-:W1:Y:S02]  /*b660*/  SYNCS.PHASECHK.TRANS64.TRYWAIT P0, [UR38+0x17080], R3 ;  /* 0x01708003ff0075a7 */ /* 0x000e640008000166 */
[----:B-1----:R-:W-:Y:S05]  /*b670*/  @!P0 BRA `(.L_x_10419) ;  /* 0x0000002800988947 */ /* 0x002fea0003800000 */
.L_x_10474:
[----:B------:R-:W-:Y:S05]  /*b680*/  @P1 BRA `(.L_x_10420) ;  /* 0x0000000000181947 */ /* 0x000fea0003800000 */
[----:B0-----:R-:W0:Y:S01]  /*b690*/  S2R R4, SR_TID.X ;  /* 0x0000000000047919 */ /* 0x001e220000002100 */
[----:B------:R-:W-:-:S04]  /*b6a0*/  IMAD.MOV.U32 R2, RZ, RZ, 0x3000 ;  /* 0x00003000ff027424 */ /* 0x000fc800078e00ff */
[----:B------:R2:W-:Y:S01]  /*b6b0*/  SYNCS.ARRIVE.TRANS64 RZ, [UR38+0x17070], R2 ;  /* 0x01707002ffff79a7 */ /* 0x0005e20008000026 */
[----:B0-----:R-:W-:-:S13]  /*b6c0*/  LOP3.LUT P0, RZ, R4, 0x1f, RZ, 0xc0, !PT ;  /* 0x0000001f04ff7812 */ /* 0x001fda000780c0ff */
[----:B--2---:R-:W-:Y:S05]  /*b6d0*/  @!P0 BRA `(.L_x_10420) ;  /* 0x0000000000048947 */ /* 0x004fea0003800000 */
[----:B------:R-:W-:Y:S01]  /*b6e0*/  BPT.TRAP 0x1 ;  /* 0x000000040000795c */ /* 0x000fe20000300000 */
.L_x_10420:
        /* <DEDUP_REMOVED lines=28> */
.L_x_10475:
[----:B------:R-:W-:Y:S05]  /*b8b0*/  @P1 BRA `(.L_x_10422) ;  /* 0x0000000000181947 */ /* 0x000fea0003800000 */
[----:B0-----:R-:W0:Y:S01]  /*b8c0*/  S2R R4, SR_TID.X ;  /* 0x0000000000047919 */ /* 0x001e220000002100 */
[----:B------:R-:W-:-:S04]  /*b8d0*/  IMAD.MOV.U32 R2, RZ, RZ, 0x3000 ;  /* 0x00003000ff027424 */ /* 0x000fc800078e00ff */
[----:B------:R3:W-:Y:S01]  /*b8e0*/  SYNCS.ARRIVE.TRANS64 RZ, [UR38+0x17030], R2 ;  /* 0x01703002ffff79a7 */ /* 0x0007e20008000026 */
[----:B0-----:R-:W-:-:S13]  /*b8f0*/  LOP3.LUT P0, RZ, R4, 0x1f, RZ, 0xc0, !PT ;  /* 0x0000001f04ff7812 */ /* 0x001fda000780c0ff */
[----:B---3--:R-:W-:Y:S05]  /*b900*/  @!P0 BRA `(.L_x_10422) ;  /* 0x0000000000048947 */ /* 0x008fea0003800000 */
[----:B------:R-:W-:Y:S01]  /*b910*/  BPT.TRAP 0x1 ;  /* 0x000000040000795c */ /* 0x000fe20000300000 */
.L_x_10422:
        /* <DEDUP_REMOVED lines=26> */
[----:B------:R3:W-:Y:S02]  /*bac0*/  UTMALDG.4D [UR32], [UR4], desc[UR6] ;  /* 0x00000620040075b4 */ /* 0x0007e40008019000 */
[----:B---3--:R-:W-:Y:S01]  /*bad0*/  NOP ;  /* 0x0000000000007918 */ /* 0x008fe20000000000 */
.L_x_10416:
        /* <DEDUP_REMOVED lines=16> */
[----:B0-----:R-:W-:Y:S02]  /*bbe0*/  IMAD.U32 R4, RZ, RZ, UR6 ;  /* 0x00000006ff047e24 */ /* 0x001fe4000f8e00ff */
[----:B-12---:R-:W0:Y:S01]  /*bbf0*/  LDC.64 R2, c[0x4][R2] ;  /* 0x0100000002027b82 */ /* 0x006e220000000a00 */
        /* <DEDUP_REMOVED lines=10> */
.L_x_10423:
[----:B------:R-:W3:Y:S01]  /*bca0*/  S2R R2, SR_TID.X ;  /* 0x0000000000027919 */ /* 0x000ee20000002100 */
[----:B------:R-:W4:Y:S01]  /*bcb0*/  LDC R20, c[0x0][0x448] ;  /* 0x00011200ff147b82 */ /* 0x000f220000000800 */
[----:B------:R-:W-:Y:S01]  /*bcc0*/  SHF.R.U32.HI R9, RZ, 0x1, R29 ;  /* 0x00000001ff097819 */ /* 0x000fe2000001161d */
[----:B------:R-:W-:Y:S01]  /*bcd0*/  UMOV UR42, UR46 ;  /* 0x0000002e002a7c82 */ /* 0x000fe20008000000 */
[----:B------:R-:W5:Y:S01]  /*bce0*/  S2R R12, SR_CTAID.X ;  /* 0x00000000000c7919 */ /* 0x000f620000002500 */
[----:B------:R-:W-:Y:S01]  /*bcf0*/  ULDC.64 UR4, c[0x0][0x2d0] ;  /* 0x0000b40000047ab9 */ /* 0x000fe20000000a00 */
[----:B------:R-:W-:Y:S01]  /*bd00*/  ULDC.64 UR6, c[0x0][0x2c8] ;  /* 0x0000b20000067ab9 */ /* 0x000fe20000000a00 */
[----:B------:R-:W-:Y:S01]  /*bd10*/  ULDC.64 UR8, c[0x0][0x280] ;  /* 0x0000a00000087ab9 */ /* 0x000fe20000000a00 */
[----:B------:R-:W1:Y:S01]  /*bd20*/  S2R R13, SR_CTAID.Z ;  /* 0x00000000000d7919 */ /* 0x000e620000002700 */
[----:B----4-:R-:W-:Y:S02]  /*bd30*/  ISETP.NE.AND P0, PT, R20, 0x1, PT ;  /* 0x000000011400780c */ /* 0x010fe40003f05270 */
[----:B---3--:R-:W-:Y:S01]  /*bd40*/  SHF.R.U32.HI R21, RZ, 0x1, R2 ;  /* 0x00000001ff157819 */ /* 0x008fe20000011602 */
[----:B------:R-:W-:-:S04]  /*bd50*/  IMAD.SHL.U32 R2, R2, 0x10, RZ ;  /* 0x0000001002027824 */ /* 0x000fc800078e00ff */
[----:B------:R-:W-:Y:S01]  /*bd60*/  IMAD.SHL.U32 R0, R21, 0x20, RZ ;  /* 0x0000002015007824 */ /* 0x000fe200078e00ff */
[----:B------:R-:W-:Y:S01]  /*bd70*/  LOP3.LUT R6, R2, 0x10, RZ, 0xc0, !PT ;  /* 0x0000001002067812 */ /* 0x000fe200078ec0ff */
[----:B------:R-:W-:-:S04]  /*bd80*/  IMAD.SHL.U32 R21, R29, 0x10, RZ ;  /* 0x000000101d157824 */ /* 0x000fc800078e00ff */
[----:B0-----:R-:W0:Y:S01]  /*bd90*/  @P0 LDC R5, c[0x0][0x44c] ;  /* 0x00011300ff050b82 */ /* 0x001e220000000800 */
[C---:B------:R-:W-:Y:S01]  /*bda0*/  IMAD.SHL.U32 R2, R17.reuse, 0x10, RZ ;  /* 0x0000001011027824 */ /* 0x040fe200078e00ff */
[----:B------:R-:W-:Y:S01]  /*bdb0*/  LOP3.LUT R0, R0, 0x60, RZ, 0xc0, !PT ;  /* 0x0000006000007812 */ /* 0x000fe200078ec0ff */
[----:B------:R-:W-:Y:S01]  /*bdc0*/  IMAD R17, R17, 0x80, R6 ;  /* 0x0000008011117824 */ /* 0x000fe200078e0206 */
[----:B-1----:R-:W-:Y:S02]  /*bdd0*/  SHF.R.S32.HI R13, RZ, 0x1f, R13 ;  /* 0x0000001fff0d7819 */ /* 0x002fe4000001140d */
[----:B------:R-:W-:Y:S02]  /*bde0*/  LOP3.LUT R0, R0, 0x700, R21, 0xf8, !PT ;  /* 0x0000070000007812 */ /* 0x000fe400078ef815 */
[----:B------:R-:W1:Y:S01]  /*bdf0*/  S2R R21, SR_TID.X ;  /* 0x0000000000157919 */ /* 0x000e620000002100 */
[----:B------:R-:W3:Y:S01]  /*be00*/  @P0 LDC R7, c[0x0][0x450] ;  /* 0x00011400ff070b82 */ /* 0x000ee20000000800 */
[----:B------:R-:W-:-:S07]  /*be10*/  LOP3.LUT R0, R0, R17, R2, 0xf6, !PT ;  /* 0x0000001100007212 */ /* 0x000fce00078ef602 */
[----:B------:R-:W4:Y:S08]  /*be20*/  @P0 LDC R11, c[0x0][0x44c] ;  /* 0x00011300ff0b0b82 */ /* 0x000f300000000800 */
[----:B------:R-:W4:Y:S01]  /*be30*/  @P0 LDC R10, c[0x0][0x450] ;  /* 0x00011400ff0a0b82 */ /* 0x000f220000000800 */
[----:B-1----:R-:W-:Y:S02]  /*be40*/  IMAD.SHL.U32 R2, R21, 0x40, RZ ;  /* 0x0000004015027824 */ /* 0x002fe400078e00ff */
[----:B------:R-:W1:Y:S03]  /*be50*/  S2R R21, SR_CTAID.Z ;  /* 0x0000000000157919 */ /* 0x000e660000002700 */
[----:B--2---:R-:W-:-:S05]  /*be60*/  LOP3.LUT R3, R9, 0x40, R2, 0xf8, !PT ;  /* 0x0000004009037812 */ /* 0x004fca00078ef802 */
[----:B-----5:R-:W-:Y:S02]  /*be70*/  IMAD R4, R12, 0xc0, R3 ;  /* 0x000000c00c047824 */ /* 0x020fe400078e0203 */
[----:B------:R-:W2:Y:S02]  /*be80*/  LDC.64 R2, c[0x0][0x2e0] ;  /* 0x0000b800ff027b82 */ /* 0x000ea40000000a00 */
[----:B0-----:R-:W-:-:S04]  /*be90*/  @P0 IMAD.HI.U32 R8, R4, R5, RZ ;  /* 0x0000000504080227 */ /* 0x001fc800078e00ff */
[----:B------:R-:W-:Y:S01]  /*bea0*/  IMAD.MOV.U32 R5, RZ, RZ, R4 ;  /* 0x000000ffff057224 */ /* 0x000fe200078e0004 */
[----:B---3--:R-:W-:Y:S01]  /*beb0*/  @P0 SHF.R.U32.HI R5, RZ, R7, R8 ;  /* 0x00000007ff050219 */ /* 0x008fe20000011608 */
[----:B------:R-:W-:-:S04]  /*bec0*/  VIADD R8, R4, 0x80 ;  /* 0x0000008004087836 */ /* 0x000fc80000000000 */
[----:B----4-:R-:W-:-:S04]  /*bed0*/  @P0 IMAD.HI.U32 R11, R8, R11, RZ ;  /* 0x0000000b080b0227 */ /* 0x010fc800078e00ff */
[----:B------:R-:W-:Y:S01]  /*bee0*/  IMAD.MOV.U32 R7, RZ, RZ, R8 ;  /* 0x000000ffff077224 */ /* 0x000fe200078e0008 */
[----:B------:R-:W-:Y:S01]  /*bef0*/  @P0 SHF.R.U32.HI R7, RZ, R10, R11 ;  /* 0x0000000aff070219 */ /* 0x000fe2000001160b */
[----:B--2---:R-:W-:-:S04]  /*bf00*/  IMAD R10, R13, R2, RZ ;  /* 0x000000020d0a7224 */ /* 0x004fc800078e02ff */
[C---:B-1----:R-:W-:Y:S01]  /*bf10*/  IMAD R11, R21.reuse, R3, R10 ;  /* 0x00000003150b7224 */ /* 0x042fe200078e020a */
[----:B------:R-:W-:Y:S01]  /*bf20*/  SHF.R.S32.HI R10, RZ, 0x1f, R5 ;  /* 0x0000001fff0a7819 */ /* 0x000fe20000011405 */
[----:B------:R-:W-:-:S04]  /*bf30*/  IMAD.WIDE.U32 R2, R21, R2, UR42 ;  /* 0x0000002a15027e25 */ /* 0x000fc8000f8e0002 */
[----:B------:R-:W-:Y:S02]  /*bf40*/  IMAD.IADD R3, R3, 0x1, R11 ;  /* 0x0000000103037824 */ /* 0x000fe400078e020b */
[----:B------:R-:W-:Y:S02]  /*bf50*/  IMAD.MOV R11, RZ, RZ, -R5 ;  /* 0x000000ffff0b7224 */ /* 0x000fe400078e0a05 */
[----:B------:R-:W-:Y:S02]  /*bf60*/  IMAD R14, R10, UR4, RZ ;  /* 0x000000040a0e7c24 */ /* 0x000fe4000f8e02ff */
[----:B------:R-:W-:Y:S02]  /*bf70*/  IMAD R10, R20, R11, R4 ;  /* 0x0000000b140a7224 */ /* 0x000fe400078e0204 */
[C---:B------:R-:W-:Y:S02]  /*bf80*/  IMAD R11, R5.reuse, UR5, R14 ;  /* 0x00000005050b7c24 */ /* 0x040fe4000f8e020e */
[----:B------:R-:W-:-:S04]  /*bf90*/  IMAD.WIDE.U32 R4, R5, UR4, R2 ;  /* 0x0000000405047c25 */ /* 0x000fc8000f8e0002 */
[----:B------:R-:W-:Y:S01]  /*bfa0*/  IMAD.IADD R5, R5, 0x1, R11 ;  /* 0x0000000105057824 */ /* 0x000fe200078e020b */
[----:B------:R-:W-:Y:S01]  /*bfb0*/  SHF.R.S32.HI R11, RZ, 0x1f, R10 ;  /* 0x0000001fff0b7819 */ /* 0x000fe2000001140a */
[----:B------:R-:W-:-:S04]  /*bfc0*/  IMAD.WIDE.U32 R2, R7, UR4, R2 ;  /* 0x0000000407027c25 */ /* 0x000fc8000f8e0002 */
[----:B------:R-:W-:Y:S02]  /*bfd0*/  IMAD R11, R11, UR6, RZ ;  /* 0x000000060b0b7c24 */ /* 0x000fe4000f8e02ff */
[----:B------:R-:W-:-:S04]  /*bfe0*/  IMAD.WIDE.U32 R4, R10, UR6, R4 ;  /* 0x000000060a047c25 */ /* 0x000fc8000f8e0004 */
[----:B------:R-:W-:Y:S01]  /*bff0*/  IMAD R11, R10, UR7, R11 ;  /* 0x000000070a0b7c24 */ /* 0x000fe2000f8e020b */
[----:B------:R-:W-:Y:S02]  /*c000*/  IADD3 R4, P0, R4, UR8, RZ ;  /* 0x0000000804047c10 */ /* 0x000fe4000ff1e0ff */
[----:B------:R-:W-:Y:S02]  /*c010*/  SHF.R.S32.HI R10, RZ, 0x1f, R7 ;  /* 0x0000001fff0a7819 */ /* 0x000fe40000011407 */
[----:B------:R-:W-:Y:S01]  /*c020*/  IADD3.X R5, R5, UR9, R11, P0, !PT ;  /* 0x0000000905057c10 */ /* 0x000fe200087fe40b */
[----:B------:R-:W-:Y:S02]  /*c030*/  IMAD.MOV R11, RZ, RZ, -R7 ;  /* 0x000000ffff0b7224 */ /* 0x000fe400078e0a07 */
[----:B------:R-:W-:Y:S01]  /*c040*/  IMAD R10, R10, UR4, RZ ;  /* 0x000000040a0a7c24 */ /* 0x000fe2000f8e02ff */
[----:B------:R-:W-:Y:S01]  /*c050*/  ULDC UR4, c[0x0][0x2b8] ;  /* 0x0000ae0000047ab9 */ /* 0x000fe20000000800 */
[----:B------:R-:W-:Y:S01]  /*c060*/  IMAD R11, R20, R11, R8 ;  /* 0x0000000b140b7224 */ /* 0x000fe200078e0208 */
[----:B------:R-:W-:Y:S01]  /*c070*/  ISETP.GE.AND P2, PT, R6, UR4, PT ;  /* 0x0000000406007c0c */ /* 0x000fe2000bf46270 */
[----:B------:R-:W-:-:S03]  /*c080*/  IMAD R13, R7, UR5, R10 ;  /* 0x00000005070d7c24 */ /* 0x000fc6000f8e020a */
[----:B------:R-:W-:Y:S01]  /*c090*/  SHF.R.S32.HI R7, RZ, 0x1f, R11 ;  /* 0x0000001fff077819 */ /* 0x000fe2000001140b */
[----:B------:R-:W-:-:S04]  /*c0a0*/  IMAD.IADD R3, R3, 0x1, R13 ;  /* 0x0000000103037824 */ /* 0x000fc800078e020d */
        /* <DEDUP_REMOVED lines=11> */
[----:B------:R-:W0:Y:S01]  /*c160*/  SHFL.IDX PT, R3, R4, RZ, 0x1e1f ;  /* 0x001e1fff04037589 */ /* 0x000e2200000e0000 */
[----:B------:R-:W-:Y:S01]  /*c170*/  ULDC UR4, c[0x0][0x288] ;  /* 0x0000a20000047ab9 */ /* 0x000fe20000000800 */
[----:B------:R-:W-:Y:S02]  /*c180*/  IMAD R10, R12, 0xc0, R9 ;  /* 0x000000c00c0a7824 */ /* 0x000fe400078e0209 */
[----:B------:R-:W1:Y:S01]  /*c190*/  SHFL.IDX PT, R2, R5, RZ, 0x1e1f ;  /* 0x001e1fff05027589 */ /* 0x000e6200000e0000 */
[----:B------:R-:W-:Y:S02]  /*c1a0*/  IMAD R9, R20, UR4, RZ ;  /* 0x0000000414097c24 */ /* 0x000fe4000f8e02ff */
[C---:B------:R-:W-:Y:S01]  /*c1b0*/  VIADD R12, R10.reuse, 0x40 ;  /* 0x000000400a0c7836 */ /* 0x040fe20000000000 */
[----:B------:R-:W2:Y:S02]  /*c1c0*/  SHFL.IDX PT, R14, R4, 0x1, 0x1e1f ;  /* 0x003e1f00040e7f89 */ /* 0x000ea400000e0000 */
[----:B------:R-:W-:-:S02]  /*c1d0*/  ISETP.GE.AND P3, PT, R10, R9, PT ;  /* 0x000000090a00720c */ /* 0x000fc40003f66270 */
[----:B------:R3:W4:Y:S04]  /*c1e0*/  SHFL.IDX PT, R17, R5, 0x1, 0x1e1f ;  /* 0x003e1f0005117f89 */ /* 0x00072800000e0000 */
[----:B------:R-:W2:Y:S07]  /*c1f0*/  SHFL.IDX PT, R8, R8, RZ, 0x1e1f ;  /* 0x001e1fff08087589 */ /* 0x000eae00000e0000 */
[----:B------:R-:W-:Y:S01]  /*c200*/  @!P3 VIADD R21, R0, UR38 ;  /* 0x000000260015bc36 */ /* 0x000fe20008000000 */
[----:B0-----:R-:W-:-:S05]  /*c210*/  @!P3 IADD3 R20, P4, R6, R3, RZ ;  /* 0x000000030614b210 */ /* 0x001fca0007f9e0ff */
[----:B-1----:R-:W-:Y:S01]  /*c220*/  @!P3 IMAD.X R3, RZ, RZ, R2, P4 ;  /* 0x000000ffff03b224 */ /* 0x002fe200020e0602 */
[----:B------:R-:W-:Y:S01]  /*c230*/  ISETP.GE.AND P4, PT, R12, R9, PT ;  /* 0x000000090c00720c */ /* 0x000fe20003f86270 */
[----:B------:R-:W-:-:S05]  /*c240*/  @!P3 IMAD.MOV.U32 R2, RZ, RZ, R20 ;  /* 0x000000ffff02b224 */ /* 0x000fca00078e0014 */
[----:B------:R-:W-:Y:S04]  /*c250*/  @!P3 LDGSTS.E.BYPASS.LTC128B.128 [R21+0xc400], desc[UR44][R2.64], !P2 ;  /* 0x0c4000000215bfae */ /* 0x000fe8000d101d6c */
[----:B------:R-:W-:Y:S03]  /*c260*/  @!P3 LDGSTS.E.BYPASS.LTC128B.128 [R21+0xdc00], desc[UR44][R2.64+0x20], !P0 ;  /* 0x0dc000200215bfae */ /* 0x000fe6000c101d6c */
[----:B---3--:R-:W-:Y:S01]  /*c270*/  @!P4 VIADD R5, R0, UR38 ;  /* 0x000000260005cc36 */ /* 0x008fe20008000000 */
[----:B------:R0:W-:Y:S01]  /*c280*/  @!P3 LDGSTS.E.BYPASS.LTC128B.128 [R21+0xf400], desc[UR44][R2.64+0x40], !P1 ;  /* 0x0f4000400215bfae */ /* 0x0001e2000c901d6c */
[----:B--2---:R-:W-:-:S05]  /*c290*/  @!P4 IADD3 R14, P3, R6, R14, RZ ;  /* 0x0000000e060ec210 */ /* 0x004fca0007f7e0ff */
[----:B----4-:R-:W-:Y:S02]  /*c2a0*/  @!P4 IMAD.X R17, RZ, RZ, R17, P3 ;  /* 0x000000ffff11c224 */ /* 0x010fe400018e0611 */
[----:B0-----:R-:W-:Y:S02]  /*c2b0*/  @!P4 IMAD.MOV.U32 R2, RZ, RZ, R14 ;  /* 0x000000ffff02c224 */ /* 0x001fe400078e000e */
[----:B------:R-:W-:Y:S01]  /*c2c0*/  @!P4 IMAD.MOV.U32 R3, RZ, RZ, R17 ;  /* 0x000000ffff03c224 */ /* 0x000fe200078e0011 */
[----:B------:R0:W1:Y:S04]  /*c2d0*/  SHFL.IDX PT, R14, R7, RZ, 0x1e1f ;  /* 0x001e1fff070e7589 */ /* 0x00006800000e0000 */
[----:B------:R0:W-:Y:S04]  /*c2e0*/  @!P4 LDGSTS.E.BYPASS.LTC128B.128 [R5+0xcc00], desc[UR44][R2.64], !P2 ;  /* 0x0cc000000205cfae */ /* 0x0001e8000d101d6c */
[----:B------:R0:W-:Y:S04]  /*c2f0*/  @!P4 LDGSTS.E.BYPASS.LTC128B.128 [R5+0xe400], desc[UR44][R2.64+0x20], !P0 ;  /* 0x0e4000200205cfae */ /* 0x0001e8000c101d6c */
[----:B------:R0:W-:Y:S02]  /*c300*/  @!P4 LDGSTS.E.BYPASS.LTC128B.128 [R5+0xfc00], desc[UR44][R2.64+0x40], !P1 ;  /* 0x0fc000400205cfae */ /* 0x0001e4000c901d6c */
.L_x_10482:
[----:B------:R-:W-:Y:S01]  /*c310*/  VIADD R10, R10, 0x80 ;  /* 0x000000800a0a7836 */ /* 0x000fe20000000000 */
[----:B------:R-:W-:Y:S01]  /*c320*/  BSSY B0, `(.L_x_10425) ;  /* 0x000000e000007945 */ /* 0x000fe20003800000 */
[----:B0-----:R-:W-:-:S03]  /*c330*/  IMAD.MOV.U32 R7, RZ, RZ, 0x1 ;  /* 0x00000001ff077424 */ /* 0x001fc600078e00ff */
[----:B------:R-:W-:Y:S02]  /*c340*/  ISETP.GE.AND P3, PT, R10, R9, PT ;  /* 0x000000090a00720c */ /* 0x000fe40003f66270 */
[----:B------:R-:W-:-:S11]  /*c350*/  SHF.L.U32 R7, R7, 0x1f, RZ ;  /* 0x0000001f07077819 */ /* 0x000fd600000006ff */
        /* <DEDUP_REMOVED lines=10> */
.L_x_10426:
[----:B------:R-:W-:Y:S05]  /*c400*/  BSYNC B0 ;  /* 0x0000000000007941 */ /* 0x000fea0003800000 */
.L_x_10425:
[----:B------:R-:W-:Y:S01]  /*c410*/  NOP ;  /* 0x0000000000007918 */ /* 0x000fe20000000000 */
[----:B------:R-:W-:Y:S01]  /*c420*/  SYNCS.ARRIVE.TRANS64.RED.A0T1 RZ, [UR38+0x17000], RZ ;  /* 0x017000ffffff79a7 */ /* 0x000fe20008200426 */
[----:B------:R-:W-:Y:S01]  /*c430*/  ARRIVES.LDGSTSBAR.64.TRANSCNT [UR38+0x17000] ;  /* 0x01700000ff0079b0 */ /* 0x000fe20008000aa6 */
[----:B------:R-:W-:Y:S01]  /*c440*/  NOP ;  /* 0x0000000000007918 */ /* 0x000fe20000000000 */
[----:B------:R-:W-:Y:S01]  /*c450*/  SYNCS.ARRIVE.TRANS64.A1T0 RZ, [UR38+0x17000], RZ ;  /* 0x017000ffffff79a7 */ /* 0x000fe20008100026 */
[----:B------:R-:W2:Y:S02]  /*c460*/  SYNCS.PHASECHK.TRANS64.TRYWAIT P0, [UR38+0x17020], R7 ;  /* 0x01702007ff0075a7 */ /* 0x000ea40008000166 */
[----:B--2---:R-:W-:Y:S05]  /*c470*/  @!P0 BRA `(.L_x_10427) ;  /* 0x0000002000348947 */ /* 0x004fea0003800000 */
.L_x_10483:
[----:B------:R-:W-:Y:S01]  /*c480*/  UIADD3 UR4, UR39, -0x2, URZ ;  /* 0xfffffffe27047890 */ /* 0x000fe2000fffe03f */
[----:B-1----:R-:W-:-:S03]  /*c490*/  IMAD.MOV.U32 R14, RZ, RZ, 0x1 ;  /* 0x00000001ff0e7424 */ /* 0x002fc600078e00ff */
[----:B------:R-:W-:-:S06]  /*c4a0*/  UISETP.GE.AND UP0, UPT, UR4, UR40, UPT ;  /* 0x000000280400728c */ /* 0x000fcc000bf06270 */
[----:B------:R-:W-:-:S13]  /*c4b0*/  PLOP3.LUT P0, PT, PT, PT, UP0, 0x80, 0x0 ;  /* 0x000000000000781c */ /* 0x000fda0003f0f008 */
[----:B------:R-:W-:Y:S05]  /*c4c0*/  @!P0 BRA `(.L_x_10428) ;  /* 0x0000000c00d88947 */ /* 0x000fea0003800000 */
[----:B------:R-:W1:Y:S01]  /*c4d0*/  S2R R0, SR_TID.X ;  /* 0x0000000000007919 */ /* 0x000e620000002100 */
[----:B------:R-:W-:Y:S02]  /*c4e0*/  IMAD.U32 R21, RZ, RZ, UR41 ;  /* 0x00000029ff157e24 */ /* 0x000fe4000f8e00ff */
[----:B------:R-:W-:Y:S02]  /*c4f0*/  IMAD.IADD R15, R28, 0x1, R18 ;  /* 0x000000011c0f7824 */ /* 0x000fe400078e0212 */
[----:B------:R-:W-:Y:S01]  /*c500*/  IMAD.MOV.U32 R4, RZ, RZ, 0x1 ;  /* 0x00000001ff047424 */ /* 0x000fe200078e00ff */
[----:B------:R-:W-:Y:S01]  /*c510*/  LOP3.LUT R21, R21, 0x1, RZ, 0xfc, !PT ;  /* 0x0000000115157812 */ /* 0x000fe200078efcff */
[----:B0-----:R-:W-:Y:S01]  /*c520*/  IMAD.MOV.U32 R5, RZ, RZ, RZ ;  /* 0x000000ffff057224 */ /* 0x001fe200078e00ff */
[----:B-1----:R-:W-:Y:S01]  /*c530*/  LOP3.LUT R20, R0, 0x1f, RZ, 0xc0, !PT ;  /* 0x0000001f00147812 */ /* 0x002fe200078ec0ff */
[----:B------:R-:W-:-:S07]  /*c540*/  IMAD.U32 R0, RZ, RZ, UR4 ;  /* 0x00000004ff007e24 */ /* 0x000fce000f8e00ff */
.L_x_10449:
[----:B------:R-:W-:Y:S01]  /*c550*/  ISETP.NE.AND P1, PT, R24, RZ, PT ;  /* 0x000000ff1800720c */ /* 0x000fe20003f25270 */
[----:B------:R-:W-:Y:S01]  /*c560*/  VIADD R13, R5, 0x1 ;  /* 0x00000001050d7836 */ /* 0x000fe20000000000 */
[----:B------:R-:W-:Y:S04]  /*c570*/  BSSY B0, `(.L_x_10429) ;  /* 0x0000095000007945 */ /* 0x000fe80003800000 */
[----:B------:R-:W-:-:S04]  /*c580*/  ISETP.NE.AND P0, PT, R13, 0x2, PT ;  /* 0x000000020d00780c */ /* 0x000fc80003f05270 */
[----:B------:R-:W-:Y:S02]  /*c590*/  SEL R3, RZ, 0x1, P0 ;  /* 0x00000001ff037807 */ /* 0x000fe40000000000 */
[----:B------:R-:W-:Y:S02]  /*c5a0*/  SEL R13, R13, RZ, P0 ;  /* 0x000000ff0d0d7207 */ /* 0x000fe40000000000 */
[----:B------:R-:W-:Y:S01]  /*c5b0*/  LOP3.LUT R14, R4, R3, RZ, 0x3c, !PT ;  /* 0x00000003040e7212 */ /* 0x000fe200078e3cff */
[----:B------:R-:W-:Y:S06]  /*c5c0*/  @!P1 BRA `(.L_x_10430) ;  /* 0x00000008003c9947 */ /* 0x000fec0003800000 */
[----:B------:R-:W-:Y:S01]  /*c5d0*/  ISETP.NE.AND P1, PT, R25, RZ, PT ;  /* 0x000000ff1900720c */ /* 0x000fe20003f25270 */
[----:B------:R-:W-:-:S12]  /*c5e0*/  IMAD.MOV.U32 R2, RZ, RZ, R0 ;  /* 0x000000ffff027224 */ /* 0x000fd800078e0000 */
[----:B------:R-:W-:Y:S05]  /*c5f0*/  @!P1 BRA `(.L_x_10431) ;  /* 0x00000000004c9947 */ /* 0x000fea0003800000 */
[----:B------:R-:W0:Y:S01]  /*c600*/  LDC R6, c[0x0][0x43c] ;  /* 0x00010f00ff067b82 */ /* 0x000e220000000800 */
[----:B--2---:R-:W-:Y:S01]  /*c610*/  IMAD.MOV.U32 R7, RZ, RZ, R0 ;  /* 0x000000ffff077224 */ /* 0x004fe200078e0000 */
        /* <DEDUP_REMOVED lines=17> */
.L_x_10431:
[----:B------:R-:W-:Y:S02]  /*c730*/  LEA R6, R13, UR38, 0x3 ;  /* 0x000000260d067c11 */ /* 0x000fe4000f8e18ff */
[----:B------:R-:W-:Y:S02]  /*c740*/  SHF.L.U32 R3, R14, 0x1f, RZ ;  /* 0x0000001f0e037819 */ /* 0x000fe400000006ff */
[----:B------:R-:W-:Y:S02]  /*c750*/  ISETP.NE.AND P1, PT, R29, RZ, PT ;  /* 0x000000ff1d00720c */ /* 0x000fe40003f25270 */
[----:B------:R-:W1:Y:S02]  /*c760*/  SYNCS.PHASECHK.TRANS64.TRYWAIT P0, [R6+URZ+0x17080], R3 ;  /* 0x01708003060075a7 */ /* 0x000e64000800017f */
[----:B-1----:R-:W-:Y:S09]  /*c770*/  @!P0 BRA `(.L_x_10432) ;  /* 0x0000001c00888947 */ /* 0x002ff20003800000 */
.L_x_10484:
[----:B------:R-:W-:Y:S04]  /*c780*/  BSSY B1, `(.L_x_10433) ;  /* 0x0000007000017945 */ /* 0x000fe80003800000 */
[----:B------:R-:W-:Y:S05]  /*c790*/  @P1 BRA `(.L_x_10434) ;  /* 0x0000000000141947 */ /* 0x000fea0003800000 */
[----:B------:R-:W-:Y:S01]  /*c7a0*/  ISETP.NE.AND P0, PT, R20, RZ, PT ;  /* 0x000000ff1400720c */ /* 0x000fe20003f05270 */
[----:B--2---:R-:W-:-:S04]  /*c7b0*/  IMAD.MOV.U32 R7, RZ, RZ, 0x3000 ;  /* 0x00003000ff077424 */ /* 0x004fc800078e00ff */
[----:B------:R3:W-:Y:S08]  /*c7c0*/  SYNCS.ARRIVE.TRANS64 RZ, [R6+URZ+0x17070], R7 ;  /* 0x0170700706ff79a7 */ /* 0x0007f0000800003f */
[----:B------:R-:W-:Y:S05]  /*c7d0*/  @!P0 BRA `(.L_x_10434) ;  /* 0x0000000000048947 */ /* 0x000fea0003800000 */
[----:B------:R-:W-:Y:S01]  /*c7e0*/  BPT.TRAP 0x1 ;  /* 0x000000040000795c */ /* 0x000fe20000300000 */
.L_x_10434:
[----:B------:R-:W-:Y:S05]  /*c7f0*/  BSYNC B1 ;  /* 0x0000000000017941 */ /* 0x000fea0003800000 */
.L_x_10433:
[----:B--23--:R-:W-:Y:S01]  /*c800*/  IMAD R7, R13, 0x3000, R26 ;  /* 0x000030000d077824 */ /* 0x00cfe200078e021a */
        /* <DEDUP_REMOVED lines=14> */
.L_x_10435:
        /* <DEDUP_REMOVED lines=13> */
.L_x_10436:
        /* <DEDUP_REMOVED lines=15> */
.L_x_10437:
        /* <DEDUP_REMOVED lines=10> */
.L_x_10485:
[----:B------:R-:W-:Y:S01]  /*cb50*/  BSSY B1, `(.L_x_10439) ;  /* 0x0000009000017945 */ /* 0x000fe20003800000 */
[----:B------:R-:W-:Y:S02]  /*cb60*/  IMAD.MOV.U32 R2, RZ, RZ, 0x0 ;  /* 0x00000000ff027424 */ /* 0x000fe400078e00ff */
[----:B-12---:R-:W-:Y:S01]  /*cb70*/  IMAD.MOV.U32 R3, RZ, RZ, 0x14f00000 ;  /* 0x14f00000ff037424 */ /* 0x006fe200078e00ff */
[----:B------:R-:W-:Y:S06]  /*cb80*/  @P1 BRA `(.L_x_10440) ;  /* 0x0000000000141947 */ /* 0x000fec0003800000 */
[----:B------:R-:W-:Y:S01]  /*cb90*/  ISETP.NE.AND P0, PT, R20, RZ, PT ;  /* 0x000000ff1400720c */ /* 0x000fe20003f05270 */
[----:B------:R-:W-:-:S04]  /*cba0*/  IMAD.MOV.U32 R12, RZ, RZ, 0x3000 ;  /* 0x00003000ff0c7424 */ /* 0x000fc800078e00ff */
[----:B------:R1:W-:Y:S08]  /*cbb0*/  SYNCS.ARRIVE.TRANS64 RZ, [R6+URZ+0x17030], R12 ;  /* 0x0170300c06ff79a7 */ /* 0x0003f0000800003f */
[----:B------:R-:W-:Y:S05]  /*cbc0*/  @!P0 BRA `(.L_x_10440) ;  /* 0x0000000000048947 */ /* 0x000fea0003800000 */
[----:B------:R-:W-:Y:S01]  /*cbd0*/  BPT.TRAP 0x1 ;  /* 0x000000040000795c */ /* 0x000fe20000300000 */
.L_x_10440:
[----:B------:R-:W-:Y:S05]  /*cbe0*/  BSYNC B1 ;  /* 0x0000000000017941 */ /* 0x000fea0003800000 */
.L_x_10439:
        /* <DEDUP_REMOVED lines=12> */
.L_x_10441:
        /* <DEDUP_REMOVED lines=13> */
.L_x_10442:
        /* <DEDUP_REMOVED lines=13> */
.L_x_10443:
[----:B------:R-:W-:-:S13]  /*ce50*/  @P0 ELECT P1, URZ, PT ;  /* 0x00000000003f082f */ /* 0x000fda0003820000 */
[----:B------:R-:W-:Y:S01]  /*ce60*/  @P1 R2UR UR13, R16 ;  /* 0x00000000100d12ca */ /* 0x000fe200000e0000 */
[----:B------:R-:W-:Y:S01]  /*ce70*/  UMOV UR12, UR36 ;  /* 0x00000024000c7c82 */ /* 0x000fe20008000000 */
[----:B------:R-:W-:-:S11]  /*ce80*/  @P1 PLOP3.LUT P0, PT, P1, PT, PT, 0x8, 0x0 ;  /* 0x000000000000181c */ /* 0x000fd60000f0e170 */
[----:B------:R3:W-:Y:S01]  /*ce90*/  UTMALDG.4D [UR8], [UR6], desc[UR14] ;  /* 0x00000e08060075b4 */ /* 0x0007e20008019000 */
[----:B------:R-:W-:Y:S01]  /*cea0*/  PLOP3.LUT P1, PT, PT, PT, PT, 0x8, 0x0 ;  /* 0x000000000000781c */ /* 0x000fe20003f2e170 */
[----:B---3--:R-:W-:-:S12]  /*ceb0*/  @P0 BRA.U.ANY `(.L_x_10443) ;  /* 0xfffffffd00e40947 */ /* 0x008fd8000393ffff */
.L_x_10430:
[----:B------:R-:W-:Y:S05]  /*cec0*/  BSYNC B0 ;  /* 0x0000000000007941 */ /* 0x000fea0003800000 */
.L_x_10429:
[----:B------:R-:W-:-:S13]  /*ced0*/  ISETP.NE.AND P0, PT, R21, 0x3, PT ;  /* 0x000000031500780c */ /* 0x000fda0003f05270 */
[----:B------:R-:W-:Y:S05]  /*cee0*/  @!P0 BRA `(.L_x_10444) ;  /* 0x0000000000048947 */ /* 0x000fea0003800000 */
[----:B------:R-:W-:Y:S01]  /*cef0*/  BPT.TRAP 0x1 ;  /* 0x000000040000795c */ /* 0x000fe20000300000 */
.L_x_10444:
[----:B------:R-:W-:Y:S01]  /*cf00*/  LOP3.LUT R2, R4, 0x1, RZ, 0x3c, !PT ;  /* 0x0000000104027812 */ /* 0x000fe200078e3cff */
[----:B-1----:R-:W-:Y:S01]  /*cf10*/  IMAD.U32 R6, RZ, RZ, UR41 ;  /* 0x00000029ff067e24 */ /* 0x002fe2000f8e00ff */
[----:B------:R-:W-:Y:S02]  /*cf20*/  LEA R3, R5, UR38, 0x3 ;  /* 0x0000002605037c11 */ /* 0x000fe4000f8e18ff */
[----:B------:R-:W-:Y:S02]  /*cf30*/  SHF.L.U32 R2, R2, 0x1f, RZ ;  /* 0x0000001f02027819 */ /* 0x000fe400000006ff */
[----:B------:R-:W-:Y:S02]  /*cf40*/  LOP3.LUT R6, R6, 0x2, RZ, 0xfc, !PT ;  /* 0x0000000206067812 */ /* 0x000fe400078efcff */
[----:B------:R-:W1:Y:S02]  /*cf50*/  SYNCS.PHASECHK.TRANS64.TRYWAIT P0, [R3+URZ+0x17070], R2 ;  /* 0x01707002030075a7 */ /* 0x000e64000800017f */
[----:B------:R-:W-:Y:S01]  /*cf60*/  ISETP.NE.AND P1, PT, R6, 0x3, PT ;  /* 0x000000030600780c */ /* 0x000fe20003f25270 */
[----:B-1----:R-:W-:-:S12]  /*cf70*/  @!P0 BRA `(.L_x_10445) ;  /* 0x0000001400b08947 */ /* 0x002fd80003800000 */
.L_x_10486:
[----:B------:R-:W-:Y:S05]  /*cf80*/  @!P1 BRA `(.L_x_10446) ;  /* 0x0000000000049947 */ /* 0x000fea0003800000 */
[----:B------:R-:W-:Y:S01]  /*cf90*/  BPT.TRAP 0x1 ;  /* 0x000000040000795c */ /* 0x000fe20000300000 */
.L_x_10446:
[----:B------:R-:W-:Y:S01]  /*cfa0*/  SHF.L.U32 R4, R4, 0x1f, RZ ;  /* 0x0000001f04047819 */ /* 0x000fe200000006ff */
[----:B-1----:R-:W-:-:S03]  /*cfb0*/  IMAD R2, R5, 0x3000, RZ ;  /* 0x0000300005027824 */ /* 0x002fc600078e02ff */
[----:B------:R-:W1:Y:S02]  /*cfc0*/  SYNCS.PHASECHK.TRANS64.TRYWAIT P0, [R3+URZ+0x17060], R4 ;  /* 0x01706004030075a7 */ /* 0x000e64000800017f */
[----:B-1----:R-:W-:Y:S05]  /*cfd0*/  @!P0 BRA `(.L_x_10447) ;  /* 0x0000001400ac8947 */ /* 0x002fea0003800000 */
.L_x_10487:
[C---:B------:R-:W-:Y:S01]  /*cfe0*/  LOP3.LUT R12, R2.reuse, R19, RZ, 0xfc, !PT ;  /* 0x00000013020c7212 */ /* 0x040fe200078efcff */
[----:B------:R-:W-:Y:S05]  /*cff0*/  WARPSYNC.ALL ;  /* 0x0000000000007948 */ /* 0x000fea0003800000 */
[----:B-12---:R-:W1:Y:S01]  /*d000*/  LDSM.16.MT88.4 R4, [R12+UR38+0x6400] ;  /* 0x006400260c04783b */ /* 0x006e620008004200 */
[----:B0-----:R-:W-:Y:S01]  /*d010*/  VIADD R17, R2, 0x1000 ;  /* 0x0000100002117836 */ /* 0x001fe20000000000 */
        /* <DEDUP_REMOVED lines=8> */
[----:B------:R-:W-:Y:S03]  /*d0a0*/  STSM.16.M88.4 [R4], R8 ;  /* 0x0000000804007844 */ /* 0x000fe60000000200 */
[----:B------:R-:W-:Y:S01]  /*d0b0*/  IMAD.IADD R17, R27, 0x1, R17 ;  /* 0x000000011b117824 */ /* 0x000fe200078e0211 */
[----:B------:R-:W0:Y:S02]  /*d0c0*/  LDSM.16.MT88.4 R4, [R5+UR38+0x6400] ;  /* 0x006400260504783b */ /* 0x000e240008004200 */
[----:B0-----:R-:W-:-:S02]  /*d0d0*/  PRMT R8, R4, 0x6420, R5 ;  /* 0x0000642004087816 */ /* 0x001fc40000000005 */
[----:B------:R-:W-:Y:S02]  /*d0e0*/  PRMT R9, R4, 0x7531, R5 ;  /* 0x0000753104097816 */ /* 0x000fe40000000005 */
[C-C-:B------:R-:W-:Y:S02]  /*d0f0*/  PRMT R10, R6.reuse, 0x6420, R7.reuse ;  /* 0x00006420060a7816 */ /* 0x140fe40000000007 */
[----:B------:R-:W-:-:S05]  /*d100*/  PRMT R11, R6, 0x7531, R7 ;  /* 0x00007531060b7816 */ /* 0x000fca0000000007 */
[----:B------:R0:W-:Y:S02]  /*d110*/  STSM.16.M88.4 [R17], R8 ;  /* 0x0000000811007844 */ /* 0x0001e40000000200 */
[----:B0-----:R-:W-:Y:S01]  /*d120*/  VIADD R17, R2, 0x2000 ;  /* 0x0000200002117836 */ /* 0x001fe20000000000 */
[----:B------:R-:W-:-:S04]  /*d130*/  IADD3 R2, R27, R15, R2 ;  /* 0x0000000f1b027210 */ /* 0x000fc80007ffe002 */
        /* <DEDUP_REMOVED lines=35> */
.L_x_10448:
        /* <DEDUP_REMOVED lines=12> */
.L_x_10428:
[----:B------:R-:W-:-:S07]  /*d430*/  IMAD.MOV.U32 R13, RZ, RZ, RZ ;  /* 0x000000ffff0d7224 */ /* 0x000fce00078e00ff */
.L_x_10450:
[----:B------:R-:W-:-:S04]  /*d440*/  ULOP3.LUT UR4, UR41, 0x1, URZ, 0xfc, !UPT ;  /* 0x0000000129047892 */ /* 0x000fc8000f8efc3f */
[----:B------:R-:W-:-:S06]  /*d450*/  UISETP.NE.AND UP0, UPT, UR4, 0x3, UPT ;  /* 0x000000030400788c */ /* 0x000fcc000bf05270 */
[----:B------:R-:W-:-:S13]  /*d460*/  PLOP3.LUT P0, PT, PT, PT, UP0, 0x80, 0x0 ;  /* 0x000000000000781c */ /* 0x000fda0003f0f008 */
[----:B------:R-:W-:Y:S05]  /*d470*/  @!P0 BRA `(.L_x_10451) ;  /* 0x0000000000048947 */ /* 0x000fea0003800000 */
[----:B------:R-:W-:Y:S01]  /*d480*/  BPT.TRAP 0x1 ;  /* 0x000000040000795c */ /* 0x000fe20000300000 */
.L_x_10451:
[----:B0-----:R-:W-:Y:S01]  /*d490*/  LOP3.LUT R3, R14, 0x1, RZ, 0x3c, !PT ;  /* 0x000000010e037812 */ /* 0x001fe200078e3cff */
[----:B------:R-:W-:Y:S01]  /*d4a0*/  BSSY B0, `(.L_x_10452) ;  /* 0x0000005000007945 */ /* 0x000fe20003800000 */
[----:B------:R-:W-:Y:S02]  /*d4b0*/  LEA R2, R13, UR38, 0x3 ;  /* 0x000000260d027c11 */ /* 0x000fe4000f8e18ff */
[----:B------:R-:W-:-:S04]  /*d4c0*/  SHF.L.U32 R3, R3, 0x1f, RZ ;  /* 0x0000001f03037819 */ /* 0x000fc800000006ff */
[----:B------:R-:W0:Y:S02]  /*d4d0*/  SYNCS.PHASECHK.TRANS64.TRYWAIT P0, [R2+URZ+0x17070], R3 ;  /* 0x01707003020075a7 */ /* 0x000e24000800017f */
[----:B0-----:R-:W-:Y:S05]  /*d4e0*/  @!P0 BRA `(.L_x_10453) ;  /* 0x00000010007c8947 */ /* 0x001fea0003800000 */
.L_x_10488:
[----:B------:R-:W-:Y:S05]  /*d4f0*/  BSYNC B0 ;  /* 0x0000000000007941 */ /* 0x000fea0003800000 */
.L_x_10452:
[----:B------:R-:W-:-:S06]  /*d500*/  ULOP3.LUT UR4, UR41, 0x2, URZ, 0xfc, !UPT ;  /* 0x0000000229047892 */ /* 0x000fcc000f8efc3f */
[----:B------:R-:W-:-:S05]  /*d510*/  IMAD.U32 R0, RZ, RZ, UR4 ;  /* 0x00000004ff007e24 */ /* 0x000fca000f8e00ff */
[----:B------:R-:W-:-:S13]  /*d520*/  ISETP.NE.AND P1, PT, R0, 0x3, PT ;  /* 0x000000030000780c */ /* 0x000fda0003f25270 */
[----:B------:R-:W-:Y:S05]  /*d530*/  @!P1 BRA `(.L_x_10454) ;  /* 0x0000000000049947 */ /* 0x000fea0003800000 */
[----:B------:R-:W-:Y:S01]  /*d540*/  BPT.TRAP 0x1 ;  /* 0x000000040000795c */ /* 0x000fe20000300000 */
.L_x_10454:
[----:B------:R-:W-:Y:S01]  /*d550*/  SHF.L.U32 R5, R14, 0x1f, RZ ;  /* 0x0000001f0e057819 */ /* 0x000fe200000006ff */
[----:B------:R-:W-:-:S03]  /*d560*/  IMAD R0, R13, 0x3000, RZ ;  /* 0x000030000d007824 */ /* 0x000fc600078e02ff */
[----:B------:R-:W1:Y:S02]  /*d570*/  SYNCS.PHASECHK.TRANS64.TRYWAIT P0, [R2+URZ+0x17060], R5 ;  /* 0x01706005020075a7 */ /* 0x000e64000800017f */
[----:B0-----:R-:W-:Y:S01]  /*d580*/  LOP3.LUT R3, R0, R19, RZ, 0xfc, !PT ;  /* 0x0000001300037212 */ /* 0x001fe200078efcff */
[----:B-1----:R-:W-:Y:S06]  /*d590*/  @!P0 BRA `(.L_x_10455) ;  /* 0x0000001000648947 */ /* 0x002fec0003800000 */
.L_x_10489:
[----:B------:R-:W-:Y:S05]  /*d5a0*/  WARPSYNC.ALL ;  /* 0x0000000000007948 */ /* 0x000fea0003800000 */
[----:B0-2---:R-:W0:Y:S01]  /*d5b0*/  LDSM.16.MT88.4 R4, [R3+UR38+0x6400] ;  /* 0x006400260304783b */ /* 0x005e220008004200 */
        /* <DEDUP_REMOVED lines=55> */
.L_x_10456:
        /* <DEDUP_REMOVED lines=12> */
.L_x_10409:
[----:B------:R-:W1:Y:S01]  /*d9f0*/  S2R R4, SR_CgaCtaId ;  /* 0x0000000000047919 */ /* 0x000e620000008800 */
[----:B------:R-:W-:Y:S02]  /*da00*/  MOV R3, 0x400 ;  /* 0x0000040000037802 */ /* 0x000fe40000000f00 */
[----:B------:R-:W-:Y:S02]  /*da10*/  SHF.L.U32 R2, R2, 0x1f, RZ ;  /* 0x0000001f02027819 */ /* 0x000fe400000006ff */
[----:B-1----:R-:W-:-:S04]  /*da20*/  LEA R7, R4, R3, 0x18 ;  /* 0x0000000304077211 */ /* 0x002fc800078ec0ff */
[----:B------:R-:W1:Y:S02]  /*da30*/  SYNCS.PHASECHK.TRANS64.TRYWAIT P0, [R7+URZ+0x17020], R2 ;  /* 0x01702002070075a7 */ /* 0x000e64000800017f */
[----:B-1----:R-:W-:Y:S05]  /*da40*/  @!P0 BRA `(.L_x_10457) ;  /* 0x0000000c004c8947 */ /* 0x002fea0003800000 */
.L_x_10490:
        /* <DEDUP_REMOVED lines=13> */
.L_x_10458:
        /* <DEDUP_REMOVED lines=12> */
.L_x_10491:
[----:B------:R-:W1:Y:S02]  /*dbe0*/  SYNCS.PHASECHK.TRANS64.TRYWAIT P1, [R3+URZ], R2 ;  /* 0x00000002030075a7 */ /* 0x000e64000802017f */
[----:B-1----:R-:W-:Y:S05]  /*dbf0*/  @!P1 BRA `(.L_x_10460) ;  /* 0x0000000c00089947 */ /* 0x002fea0003800000 */
.L_x_10492:
[----:B------:R-:W-:Y:S05]  /*dc00*/  @!P0 BRA `(.L_x_10461) ;  /* 0x0000000000048947 */ /* 0x000fea0003800000 */
[----:B------:R-:W-:Y:S01]  /*dc10*/  BPT.TRAP 0x1 ;  /* 0x000000040000795c */ /* 0x000fe20000300000 */
.L_x_10461:
[----:B-1----:R-:W-:-:S04]  /*dc20*/  IMAD R3, R0, 0x8, R7 ;  /* 0x0000000800037824 */ /* 0x002fc800078e0207 */
[----:B------:R-:W1:Y:S02]  /*dc30*/  SYNCS.PHASECHK.TRANS64.TRYWAIT P1, [R3+URZ+0x17060], R4 ;  /* 0x01706004030075a7 */ /* 0x000e64000802017f */
[----:B-1----:R-:W-:Y:S05]  /*dc40*/  @!P1 BRA `(.L_x_10462) ;  /* 0x0000000c00089947 */ /* 0x002fea0003800000 */
.L_x_10493:
[----:B------:R-:W-:Y:S05]  /*dc50*/  @!P0 BRA `(.L_x_10463) ;  /* 0x0000000000048947 */ /* 0x000fea0003800000 */
[----:B------:R-:W-:Y:S01]  /*dc60*/  BPT.TRAP 0x1 ;  /* 0x000000040000795c */ /* 0x000fe20000300000 */
.L_x_10463:
[----:B0-----:R-:W-:-:S04]  /*dc70*/  IMAD R5, R6, 0x8, R7 ;  /* 0x0000000806057824 */ /* 0x001fc800078e0207 */
[----:B------:R-:W0:Y:S02]  /*dc80*/  SYNCS.PHASECHK.TRANS64.TRYWAIT P1, [R5+URZ+0x17060], R2 ;  /* 0x01706002050075a7 */ /* 0x000e24000802017f */
[----:B0-----:R-:W-:Y:S05]  /*dc90*/  @!P1 BRA `(.L_x_10464) ;  /* 0x0000000c00089947 */ /* 0x001fea0003800000 */
.L_x_10494:
[----:B------:R-:W-:Y:S05]  /*dca0*/  @!P0 BRA `(.L_x_10465) ;  /* 0x0000000000048947 */ /* 0x000fea0003800000 */
[----:B------:R-:W-:Y:S01]  /*dcb0*/  BPT.TRAP 0x1 ;  /* 0x000000040000795c */ /* 0x000fe20000300000 */
.L_x_10465:
[----:B------:R-:W2:Y:S02]  /*dcc0*/  SYNCS.PHASECHK.TRANS64.TRYWAIT P0, [R3+URZ+0x17080], R4 ;  /* 0x01708004030075a7 */ /* 0x000ea4000800017f */
[----:B--2---:R-:W-:Y:S05]  /*dcd0*/  @!P0 BRA `(.L_x_10466) ;  /* 0x0000000c000c8947 */ /* 0x004fea0003800000 */
.L_x_10467:
[----:B---3--:R3:W4:Y:S02]  /*dce0*/  SYNCS.PHASECHK.TRANS64.TRYWAIT P0, [R5+URZ+0x17080], R2 ;  /* 0x01708002050075a7 */ /* 0x008724000800017f */
[----:B----4-:R-:W-:Y:S05]  /*dcf0*/  @!P0 NANOSLEEP.SYNCS 0x989680 ;  /* 0x009896800000895d */ /* 0x010fea0003900000 */
[----:B------:R-:W4:Y:S02]  /*dd00*/  @!P0 SYNCS.PHASECHK.TRANS64 P0, [R5+URZ+0x17080], R2 ;  /* 0x01708002050085a7 */ /* 0x000f24000800007f */
[----:B----4-:R-:W-:Y:S05]  /*dd10*/  @!P0 BRA `(.L_x_10467) ;  /* 0xfffffffc00f08947 */ /* 0x010fea000383ffff */
.L_x_10368:
[----:B------:R-:W-:Y:S05]  /*dd20*/  BSYNC B6 ;  /* 0x0000000000067941 */ /* 0x000fea0003800000 */
.L_x_10365:
[----:B------:R-:W-:Y:S05]  /*dd30*/  EXIT ;  /* 0x000000000000794d */ /* 0x000fea0003800000 */
.L_x_10372:
[----:B0-----:R-:W-:-:S04]  /*dd40*/  IMAD.U32 R3, RZ, RZ, UR42 ;  /* 0x0000002aff037e24 */ /* 0x001fc8000f8e00ff */
[----:B------:R0:W1:Y:S03]  /*dd50*/  SYNCS.PHASECHK.TRANS64.TRYWAIT P0, [R3+URZ+0x17000], R0 ;  /* 0x01700000030075a7 */ /* 0x000066000800017f */
[----:B-1----:R-:W-:Y:S05]  /*dd60*/  @!P0 NANOSLEEP.SYNCS 0x989680 ;  /* 0x009896800000895d */ /* 0x002fea0003900000 */
[----:B------:R-:W1:Y:S02]  /*dd70*/  @!P0 SYNCS.PHASECHK.TRANS64 P0, [R3+URZ+0x17000], R0 ;  /* 0x01700000030085a7 */ /* 0x000e64000800007f */
[----:B-1----:R-:W-:Y:S05]  /*dd80*/  @!P0 BRA `(.L_x_10372) ;  /* 0xfffffffc00ec8947 */ /* 0x002fea000383ffff */
[----:B------:R-:W-:Y:S05]  /*dd90*/  BRA `(.L_x_10468) ;  /* 0xffffff3800547947 */ /* 0x000fea000383ffff */
.L_x_10376:
[----:B0-----:R-:W-:-:S04]  /*dda0*/  IMAD.U32 R3, RZ, RZ, UR42 ;  /* 0x0000002aff037e24 */ /* 0x001fc8000f8e00ff */
[----:B------:R0:W2:Y:S03]  /*ddb0*/  SYNCS.PHASECHK.TRANS64.TRYWAIT P2, [R3+URZ+0x17030], R0 ;  /* 0x01703000030075a7 */ /* 0x0000a6000804017f */
[----:B--2---:R-:W-:Y:S05]  /*ddc0*/  @!P2 NANOSLEEP.SYNCS 0x989680 ;  /* 0x009896800000a95d */ /* 0x004fea0003900000 */
[----:B------:R-:W2:Y:S02]  /*ddd0*/  @!P2 SYNCS.PHASECHK.TRANS64 P2, [R3+URZ+0x17030], R0 ;  /* 0x017030000300a5a7 */ /* 0x000ea4000804007f */
[----:B--2---:R-:W-:Y:S05]  /*dde0*/  @!P2 BRA `(.L_x_10376) ;  /* 0xfffffffc00eca947 */ /* 0x004fea000383ffff */
[----:B------:R-:W-:Y:S05]  /*ddf0*/  BRA `(.L_x_10375) ;  /* 0xffffff3800747947 */ /* 0x000fea000383ffff */
.L_x_10381:
[----:B-1----:R-:W-:-:S04]  /*de00*/  IMAD.U32 R9, RZ, RZ, UR25 ;  /* 0x00000019ff097e24 */ /* 0x002fc8000f8e00ff */
[----:B------:R1:W2:Y:S03]  /*de10*/  SYNCS.PHASECHK.TRANS64.TRYWAIT P3, [R9+URZ+0x17030], R0 ;  /* 0x01703000090075a7 */ /* 0x0002a6000806017f */
[----:B--2---:R-:W-:Y:S05]  /*de20*/  @!P3 NANOSLEEP.SYNCS 0x989680 ;  /* 0x009896800000b95d */ /* 0x004fea0003900000 */
[----:B------:R-:W2:Y:S02]  /*de30*/  @!P3 SYNCS.PHASECHK.TRANS64 P3, [R9+URZ+0x17030], R0 ;  /* 0x017030000900b5a7 */ /* 0x000ea4000806007f */
[----:B--2---:R-:W-:Y:S05]  /*de40*/  @!P3 BRA `(.L_x_10381) ;  /* 0xfffffffc00ecb947 */ /* 0x004fea000383ffff */
[----:B------:R-:W-:Y:S05]  /*de50*/  BRA `(.L_x_10380) ;  /* 0xffffff5c00bc7947 */ /* 0x000fea000383ffff */
.L_x_10385:
[----:B-1----:R-:W-:-:S04]  /*de60*/  IMAD.U32 R9, RZ, RZ, UR11 ;  /* 0x0000000bff097e24 */ /* 0x002fc8000f8e00ff */
[----:B------:R1:W2:Y:S03]  /*de70*/  SYNCS.PHASECHK.TRANS64.TRYWAIT P3, [R9+URZ+0x17050], R0 ;  /* 0x01705000090075a7 */ /* 0x0002a6000806017f */
[----:B--2---:R-:W-:Y:S05]  /*de80*/  @!P3 NANOSLEEP.SYNCS 0x989680 ;  /* 0x009896800000b95d */ /* 0x004fea0003900000 */
[----:B------:R-:W2:Y:S02]  /*de90*/  @!P3 SYNCS.PHASECHK.TRANS64 P3, [R9+URZ+0x17050], R0 ;  /* 0x017050000900b5a7 */ /* 0x000ea4000806007f */
[----:B--2---:R-:W-:Y:S05]  /*dea0*/  @!P3 BRA `(.L_x_10385) ;  /* 0xfffffffc00ecb947 */ /* 0x004fea000383ffff */
[----:B------:R-:W-:Y:S05]  /*deb0*/  BRA `(.L_x_10384) ;  /* 0xffffff6000147947 */ /* 0x000fea000383ffff */
.L_x_10392:
[----:B-1----:R-:W-:-:S04]  /*dec0*/  IMAD.U32 R9, RZ, RZ, UR22 ;  /* 0x00000016ff097e24 */ /* 0x002fc8000f8e00ff */
[----:B------:R1:W2:Y:S03]  /*ded0*/  SYNCS.PHASECHK.TRANS64.TRYWAIT P2, [R9+URZ+0x17030], R0 ;  /* 0x01703000090075a7 */ /* 0x0002a6000804017f */
[----:B--2---:R-:W-:Y:S05]  /*dee0*/  @!P2 NANOSLEEP.SYNCS 0x989680 ;  /* 0x009896800000a95d */ /* 0x004fea0003900000 */
[----:B------:R-:W2:Y:S02]  /*def0*/  @!P2 SYNCS.PHASECHK.TRANS64 P2, [R9+URZ+0x17030], R0 ;  /* 0x017030000900a5a7 */ /* 0x000ea4000804007f */
[----:B--2---:R-:W-:Y:S05]  /*df00*/  @!P2 BRA `(.L_x_10392) ;  /* 0xfffffffc00eca947 */ /* 0x004fea000383ffff */
[----:B------:R-:W-:Y:S05]  /*df10*/  BRA `(.L_x_10391) ;  /* 0xffffff8000dc7947 */ /* 0x000fea000383ffff */
.L_x_10396:
[----:B-1----:R-:W-:-:S04]  /*df20*/  IMAD.U32 R9, RZ, RZ, UR14 ;  /* 0x0000000eff097e24 */ /* 0x002fc8000f8e00ff */
[----:B------:R1:W2:Y:S03]  /*df30*/  SYNCS.PHASECHK.TRANS64.TRYWAIT P2, [R9+URZ+0x17050], R0 ;  /* 0x01705000090075a7 */ /* 0x0002a6000804017f */
[----:B--2---:R-:W-:Y:S05]  /*df40*/  @!P2 NANOSLEEP.SYNCS 0x989680 ;  /* 0x009896800000a95d */ /* 0x004fea0003900000 */
[----:B------:R-:W2:Y:S02]  /*df50*/  @!P2 SYNCS.PHASECHK.TRANS64 P2, [R9+URZ+0x17050], R0 ;  /* 0x017050000900a5a7 */ /* 0x000ea4000804007f */
[----:B--2---:R-:W-:Y:S05]  /*df60*/  @!P2 BRA `(.L_x_10396) ;  /* 0xfffffffc00eca947 */ /* 0x004fea000383ffff */
[----:B------:R-:W-:Y:S05]  /*df70*/  BRA `(.L_x_10395) ;  /* 0xffffff8800307947 */ /* 0x000fea000383ffff */
.L_x_10402:
[----:B-1----:R-:W-:-:S04]  /*df80*/  IMAD.U32 R5, RZ, RZ, UR16 ;  /* 0x00000010ff057e24 */ /* 0x002fc8000f8e00ff */
[----:B------:R1:W2:Y:S03]  /*df90*/  SYNCS.PHASECHK.TRANS64.TRYWAIT P1, [R5+URZ+0x17050], R4 ;  /* 0x01705004050075a7 */ /* 0x0002a6000802017f */
[----:B--2---:R-:W-:Y:S05]  /*dfa0*/  @!P1 NANOSLEEP.SYNCS 0x989680 ;  /* 0x009896800000995d */ /* 0x004fea0003900000 */
[----:B------:R-:W2:Y:S02]  /*dfb0*/  @!P1 SYNCS.PHASECHK.TRANS64 P1, [R5+URZ+0x17050], R4 ;  /* 0x01705004050095a7 */ /* 0x000ea4000802007f */
[----:B--2---:R-:W-:Y:S05]  /*dfc0*/  @!P1 BRA `(.L_x_10402) ;  /* 0xfffffffc00ec9947 */ /* 0x004fea000383ffff */
[----:B------:R-:W-:Y:S05]  /*dfd0*/  BRA `(.L_x_10401) ;  /* 0xffffff9c007c7947 */ /* 0x000fea000383ffff */
.L_x_10415:
[----:B------:R-:W-:Y:S02]  /*dfe0*/  IMAD.MOV.U32 R13, RZ, RZ, R24 ;  /* 0x000000ffff0d7224 */ /* 0x000fe400078e0018 */
[----:B------:R-:W-:Y:S02]  /*dff0*/  IMAD.MOV.U32 R12, RZ, RZ, RZ ;  /* 0x000000ffff0c7224 */ /* 0x000fe400078e00ff */
[----:B------:R-:W-:Y:S02]  /*e000*/  IMAD.MOV.U32 R11, RZ, RZ, 0x1f ;  /* 0x0000001fff0b7424 */ /* 0x000fe400078e00ff */
[----:B------:R-:W-:-:S07]  /*e010*/  IMAD.MOV.U32 R15, RZ, RZ, -0x1 ;  /* 0xffffffffff0f7424 */ /* 0x000fce00078e00ff */
[----:B------:R-:W-:Y:S05]  /*e020*/  WARPSYNC.COLLECTIVE R15, `(.L_x_10469) ;  /* 0x000000000f087348 */ /* 0x000fea0003c00000 */
[----:B------:R0:W1:Y:S02]  /*e030*/  SHFL.IDX P6, R14, R13, R12, R11 ;  /* 0x0000000c0d0e7389 */ /* 0x00006400000c000b */
[----:B01----:R-:W-:Y:S01]  /*e040*/  ENDCOLLECTIVE ;  /* 0x000000000000791b */ /* 0x003fe20003800000 */
.L_x_10469:
[----:B------:R-:W-:Y:S05]  /*e050*/  BRA `(.L_x_10470) ;  /* 0xffffffd000fc7947 */ /* 0x000fea000383ffff */
.L_x_10417:
[----:B------:R-:W-:Y:S01]  /*e060*/  BSSY B0, `(.L_x_10471) ;  /* 0x0000006000007945 */ /* 0x000fe20003800000 */
[----:B------:R-:W-:-:S07]  /*e070*/  IMAD.MOV.U32 R15, RZ, RZ, -0x1 ;  /* 0xffffffffff0f7424 */ /* 0x000fce00078e00ff */
[----:B------:R-:W-:Y:S05]  /*e080*/  WARPSYNC.COLLECTIVE R15, `(.L_x_10472) ;  /* 0x000000000f0c7348 */ /* 0x000fea0003c00000 */
[----:B------:R-:W-:Y:S02]  /*e090*/  ELECT P6, UR62, PT ;  /* 0x00000000003e782f */ /* 0x000fe400038c0000 */
[----:B------:R-:W-:Y:S01]  /*e0a0*/  MOV R14, UR62 ;  /* 0x0000003e000e7c02 */ /* 0x000fe20008000f00 */
[----:B------:R-:W-:Y:S10]  /*e0b0*/  ENDCOLLECTIVE ;  /* 0x000000000000791b */ /* 0x000ff40003800000 */
.L_x_10472:
[----:B------:R-:W-:Y:S05]  /*e0c0*/  BSYNC B0 ;  /* 0x0000000000007941 */ /* 0x000fea0003800000 */
.L_x_10471:
[----:B------:R-:W-:Y:S05]  /*e0d0*/  BRA `(.L_x_10473) ;  /* 0xffffffd400007947 */ /* 0x000fea000383ffff */
.L_x_10419:
[----:B-1----:R1:W2:Y:S02]  /*e0e0*/  SYNCS.PHASECHK.TRANS64.TRYWAIT P0, [R26+URZ+0x17080], R3 ;  /* 0x017080031a0075a7 */ /* 0x0022a4000800017f */
[----:B--2---:R-:W-:Y:S05]  /*e0f0*/  @!P0 NANOSLEEP.SYNCS 0x989680 ;  /* 0x009896800000895d */ /* 0x004fea0003900000 */
[----:B------:R-:W2:Y:S02]  /*e100*/  @!P0 SYNCS.PHASECHK.TRANS64 P0, [R26+URZ+0x17080], R3 ;  /* 0x017080031a0085a7 */ /* 0x000ea4000800007f */
[----:B--2---:R-:W-:Y:S05]  /*e110*/  @!P0 BRA `(.L_x_10419) ;  /* 0xfffffffc00f08947 */ /* 0x004fea000383ffff */
[----:B------:R-:W-:Y:S05]  /*e120*/  BRA `(.L_x_10474) ;  /* 0xffffffd400547947 */ /* 0x000fea000383ffff */
.L_x_10421:
[----:B--2---:R2:W3:Y:S02]  /*e130*/  SYNCS.PHASECHK.TRANS64.TRYWAIT P0, [R26+URZ+0x17040], R3 ;  /* 0x017040031a0075a7 */ /* 0x0044e4000800017f */
[----:B---3--:R-:W-:Y:S05]  /*e140*/  @!P0 NANOSLEEP.SYNCS 0x989680 ;  /* 0x009896800000895d */ /* 0x008fea0003900000 */
[----:B------:R-:W3:Y:S02]  /*e150*/  @!P0 SYNCS.PHASECHK.TRANS64 P0, [R26+URZ+0x17040], R3 ;  /* 0x017040031a0085a7 */ /* 0x000ee4000800007f */
[----:B---3--:R-:W-:Y:S05]  /*e160*/  @!P0 BRA `(.L_x_10421) ;  /* 0xfffffffc00f08947 */ /* 0x008fea000383ffff */
[----:B------:R-:W-:Y:S05]  /*e170*/  BRA `(.L_x_10475) ;  /* 0xffffffd400cc7947 */ /* 0x000fea000383ffff */
.L_x_10424:
[----:B------:R-:W-:Y:S02]  /*e180*/  IMAD R10, R12, 0xc0, R9 ;  /* 0x000000c00c0a7824 */ /* 0x000fe400078e0209 */
[----:B------:R-:W-:Y:S02]  /*e190*/  IMAD.MOV.U32 R13, RZ, RZ, R5 ;  /* 0x000000ffff0d7224 */ /* 0x000fe400078e0005 */
[----:B------:R-:W-:Y:S02]  /*e1a0*/  IMAD.MOV.U32 R12, RZ, RZ, RZ ;  /* 0x000000ffff0c7224 */ /* 0x000fe400078e00ff */
[----:B------:R-:W-:Y:S02]  /*e1b0*/  IMAD.MOV.U32 R11, RZ, RZ, 0x1e1f ;  /* 0x00001e1fff0b7424 */ /* 0x000fe400078e00ff */
[----:B------:R-:W-:-:S07]  /*e1c0*/  IMAD.MOV.U32 R15, RZ, RZ, -0x1 ;  /* 0xffffffffff0f7424 */ /* 0x000fce00078e00ff */
[----:B------:R-:W-:Y:S05]  /*e1d0*/  WARPSYNC.COLLECTIVE R15, `(.L_x_10476) ;  /* 0x000000000f087348 */ /* 0x000fea0003c00000 */
[----:B------:R0:W1:Y:S02]  /*e1e0*/  SHFL.IDX P6, R14, R13, R12, R11 ;  /* 0x0000000c0d0e7389 */ /* 0x00006400000c000b */
[----:B01----:R-:W-:Y:S01]  /*e1f0*/  ENDCOLLECTIVE ;  /* 0x000000000000791b */ /* 0x003fe20003800000 */
.L_x_10476:
[----:B------:R-:W-:Y:S02]  /*e200*/  IMAD.MOV.U32 R13, RZ, RZ, R4 ;  /* 0x000000ffff0d7224 */ /* 0x000fe400078e0004 */
[----:B------:R-:W-:-:S07]  /*e210*/  IMAD.MOV.U32 R2, RZ, RZ, R14 ;  /* 0x000000ffff027224 */ /* 0x000fce00078e000e */
[----:B------:R-:W-:Y:S05]  /*e220*/  WARPSYNC.COLLECTIVE R15, `(.L_x_10477) ;  /* 0x000000000f087348 */ /* 0x000fea0003c00000 */
[----:B------:R0:W1:Y:S02]  /*e230*/  SHFL.IDX P6, R14, R13, R12, R11 ;  /* 0x0000000c0d0e7389 */ /* 0x00006400000c000b */
[----:B01----:R-:W-:Y:S01]  /*e240*/  ENDCOLLECTIVE ;  /* 0x000000000000791b */ /* 0x003fe20003800000 */
.L_x_10477:
        /* <DEDUP_REMOVED lines=10> */
.L_x_10478:
        /* <DEDUP_REMOVED lines=14> */
.L_x_10479:
        /* <DEDUP_REMOVED lines=10> */
.L_x_10480:
        /* <DEDUP_REMOVED lines=13> */
.L_x_10481:
[----:B------:R-:W-:Y:S05]  /*e540*/  BRA `(.L_x_10482) ;  /* 0xffffffdc00707947 */ /* 0x000fea000383ffff */
.L_x_10427:
[----:B--2---:R2:W3:Y:S02]  /*e550*/  SYNCS.PHASECHK.TRANS64.TRYWAIT P0, [R26+URZ+0x17020], R7 ;  /* 0x017020071a0075a7 */ /* 0x0044e4000800017f */
[----:B---3--:R-:W-:Y:S05]  /*e560*/  @!P0 NANOSLEEP.SYNCS 0x989680 ;  /* 0x009896800000895d */ /* 0x008fea0003900000 */
[----:B------:R-:W3:Y:S02]  /*e570*/  @!P0 SYNCS.PHASECHK.TRANS64 P0, [R26+URZ+0x17020], R7 ;  /* 0x017020071a0085a7 */ /* 0x000ee4000800007f */
[----:B---3--:R-:W-:Y:S05]  /*e580*/  @!P0 BRA `(.L_x_10427) ;  /* 0xfffffffc00f08947 */ /* 0x008fea000383ffff */
[----:B------:R-:W-:Y:S05]  /*e590*/  BRA `(.L_x_10483) ;  /* 0xffffffdc00b87947 */ /* 0x000fea000383ffff */
.L_x_10432:
[----:B-1----:R1:W3:Y:S02]  /*e5a0*/  SYNCS.PHASECHK.TRANS64.TRYWAIT P0, [R6+URZ+0x17080], R3 ;  /* 0x01708003060075a7 */ /* 0x0022e4000800017f */
[----:B---3--:R-:W-:Y:S05]  /*e5b0*/  @!P0 NANOSLEEP.SYNCS 0x989680 ;  /* 0x009896800000895d */ /* 0x008fea0003900000 */
[----:B------:R-:W3:Y:S02]  /*e5c0*/  @!P0 SYNCS.PHASECHK.TRANS64 P0, [R6+URZ+0x17080], R3 ;  /* 0x01708003060085a7 */ /* 0x000ee4000800007f */
[----:B---3--:R-:W-:Y:S05]  /*e5d0*/  @!P0 BRA `(.L_x_10432) ;  /* 0xfffffffc00f08947 */ /* 0x008fea000383ffff */
[----:B------:R-:W-:Y:S05]  /*e5e0*/  BRA `(.L_x_10484) ;  /* 0xffffffe000647947 */ /* 0x000fea000383ffff */
.L_x_10438:
[----:B--2---:R2:W3:Y:S02]  /*e5f0*/  SYNCS.PHASECHK.TRANS64.TRYWAIT P0, [R6+URZ+0x17040], R3 ;  /* 0x01704003060075a7 */ /* 0x0044e4000800017f */
[----:B---3--:R-:W-:Y:S05]  /*e600*/  @!P0 NANOSLEEP.SYNCS 0x989680 ;  /* 0x009896800000895d */ /* 0x008fea0003900000 */
[----:B------:R-:W3:Y:S02]  /*e610*/  @!P0 SYNCS.PHASECHK.TRANS64 P0, [R6+URZ+0x17040], R3 ;  /* 0x01704003060085a7 */ /* 0x000ee4000800007f */
[----:B---3--:R-:W-:Y:S05]  /*e620*/  @!P0 BRA `(.L_x_10438) ;  /* 0xfffffffc00f08947 */ /* 0x008fea000383ffff */
[----:B------:R-:W-:Y:S05]  /*e630*/  BRA `(.L_x_10485) ;  /* 0xffffffe400447947 */ /* 0x000fea000383ffff */
.L_x_10445:
[----:B-1----:R1:W3:Y:S02]  /*e640*/  SYNCS.PHASECHK.TRANS64.TRYWAIT P0, [R3+URZ+0x17070], R2 ;  /* 0x01707002030075a7 */ /* 0x0022e4000800017f */
[----:B---3--:R-:W-:Y:S05]  /*e650*/  @!P0 NANOSLEEP.SYNCS 0x989680 ;  /* 0x009896800000895d */ /* 0x008fea0003900000 */
[----:B------:R-:W3:Y:S02]  /*e660*/  @!P0 SYNCS.PHASECHK.TRANS64 P0, [R3+URZ+0x17070], R2 ;  /* 0x01707002030085a7 */ /* 0x000ee4000800007f */
[----:B---3--:R-:W-:Y:S05]  /*e670*/  @!P0 BRA `(.L_x_10445) ;  /* 0xfffffffc00f08947 */ /* 0x008fea000383ffff */
[----:B------:R-:W-:Y:S05]  /*e680*/  BRA `(.L_x_10486) ;  /* 0xffffffe8003c7947 */ /* 0x000fea000383ffff */
.L_x_10447:
[----:B-1----:R1:W3:Y:S02]  /*e690*/  SYNCS.PHASECHK.TRANS64.TRYWAIT P0, [R3+URZ+0x17060], R4 ;  /* 0x01706004030075a7 */ /* 0x0022e4000800017f */
[----:B---3--:R-:W-:Y:S05]  /*e6a0*/  @!P0 NANOSLEEP.SYNCS 0x989680 ;  /* 0x009896800000895d */ /* 0x008fea0003900000 */
[----:B------:R-:W3:Y:S02]  /*e6b0*/  @!P0 SYNCS.PHASECHK.TRANS64 P0, [R3+URZ+0x17060], R4 ;  /* 0x01706004030085a7 */ /* 0x000ee4000800007f */
[----:B---3--:R-:W-:Y:S05]  /*e6c0*/  @!P0 BRA `(.L_x_10447) ;  /* 0xfffffffc00f08947 */ /* 0x008fea000383ffff */
[----:B------:R-:W-:Y:S05]  /*e6d0*/  BRA `(.L_x_10487) ;  /* 0xffffffe800407947 */ /* 0x000fea000383ffff */
.L_x_10453:
[----:B0-----:R0:W1:Y:S02]  /*e6e0*/  SYNCS.PHASECHK.TRANS64.TRYWAIT P0, [R2+URZ+0x17070], R3 ;  /* 0x01707003020075a7 */ /* 0x001064000800017f */
[----:B-1----:R-:W-:Y:S05]  /*e6f0*/  @!P0 NANOSLEEP.SYNCS 0x989680 ;  /* 0x009896800000895d */ /* 0x002fea0003900000 */
[----:B------:R-:W1:Y:S02]  /*e700*/  @!P0 SYNCS.PHASECHK.TRANS64 P0, [R2+URZ+0x17070], R3 ;  /* 0x01707003020085a7 */ /* 0x000e64000800007f */
[----:B-1----:R-:W-:Y:S05]  /*e710*/  @!P0 BRA `(.L_x_10453) ;  /* 0xfffffffc00f08947 */ /* 0x002fea000383ffff */
[----:B------:R-:W-:Y:S05]  /*e720*/  BRA `(.L_x_10488) ;  /* 0xffffffec00707947 */ /* 0x000fea000383ffff */
.L_x_10455:
[----:B0-----:R0:W1:Y:S02]  /*e730*/  SYNCS.PHASECHK.TRANS64.TRYWAIT P0, [R2+URZ+0x17060], R5 ;  /* 0x01706005020075a7 */ /* 0x001064000800017f */
[----:B-1----:R-:W-:Y:S05]  /*e740*/  @!P0 NANOSLEEP.SYNCS 0x989680 ;  /* 0x009896800000895d */ /* 0x002fea0003900000 */
[----:B------:R-:W1:Y:S02]  /*e750*/  @!P0 SYNCS.PHASECHK.TRANS64 P0, [R2+URZ+0x17060], R5 ;  /* 0x01706005020085a7 */ /* 0x000e64000800007f */
[----:B-1----:R-:W-:Y:S05]  /*e760*/  @!P0 BRA `(.L_x_10455) ;  /* 0xfffffffc00f08947 */ /* 0x002fea000383ffff */
[----:B------:R-:W-:Y:S05]  /*e770*/  BRA `(.L_x_10489) ;  /* 0xffffffec00887947 */ /* 0x000fea000383ffff */
.L_x_10457:
[----:B-1----:R1:W2:Y:S02]  /*e780*/  SYNCS.PHASECHK.TRANS64.TRYWAIT P0, [R7+URZ+0x17020], R2 ;  /* 0x01702002070075a7 */ /* 0x0022a4000800017f */
[----:B--2---:R-:W-:Y:S05]  /*e790*/  @!P0 NANOSLEEP.SYNCS 0x989680 ;  /* 0x009896800000895d */ /* 0x004fea0003900000 */
[----:B------:R-:W2:Y:S02]  /*e7a0*/  @!P0 SYNCS.PHASECHK.TRANS64 P0, [R7+URZ+0x17020], R2 ;  /* 0x01702002070085a7 */ /* 0x000ea4000800007f */
[----:B--2---:R-:W-:Y:S05]  /*e7b0*/  @!P0 BRA `(.L_x_10457) ;  /* 0xfffffffc00f08947 */ /* 0x004fea000383ffff */
[----:B------:R-:W-:Y:S05]  /*e7c0*/  BRA `(.L_x_10490) ;  /* 0xfffffff000a07947 */ /* 0x000fea000383ffff */
.L_x_10459:
[----:B0-----:R0:W1:Y:S02]  /*e7d0*/  SYNCS.PHASECHK.TRANS64.TRYWAIT P1, [R5+URZ], R4 ;  /* 0x00000004050075a7 */ /* 0x001064000802017f */
[----:B-1----:R-:W-:Y:S05]  /*e7e0*/  @!P1 NANOSLEEP.SYNCS 0x989680 ;  /* 0x009896800000995d */ /* 0x002fea0003900000 */
[----:B------:R-:W1:Y:S02]  /*e7f0*/  @!P1 SYNCS.PHASECHK.TRANS64 P1, [R5+URZ], R4 ;  /* 0x00000004050095a7 */ /* 0x000e64000802007f */
[----:B-1----:R-:W-:Y:S05]  /*e800*/  @!P1 BRA `(.L_x_10459) ;  /* 0xfffffffc00f09947 */ /* 0x002fea000383ffff */
[----:B------:R-:W-:Y:S05]  /*e810*/  BRA `(.L_x_10491) ;  /* 0xfffffff000f07947 */ /* 0x000fea000383ffff */
.L_x_10460:
[----:B-1----:R1:W2:Y:S02]  /*e820*/  SYNCS.PHASECHK.TRANS64.TRYWAIT P1, [R3+URZ], R2 ;  /* 0x00000002030075a7 */ /* 0x0022a4000802017f */
[----:B--2---:R-:W-:Y:S05]  /*e830*/  @!P1 NANOSLEEP.SYNCS 0x989680 ;  /* 0x009896800000995d */ /* 0x004fea0003900000 */
[----:B------:R-:W2:Y:S02]  /*e840*/  @!P1 SYNCS.PHASECHK.TRANS64 P1, [R3+URZ], R2 ;  /* 0x00000002030095a7 */ /* 0x000ea4000802007f */
[----:B--2---:R-:W-:Y:S05]  /*e850*/  @!P1 BRA `(.L_x_10460) ;  /* 0xfffffffc00f09947 */ /* 0x004fea000383ffff */
[----:B------:R-:W-:Y:S05]  /*e860*/  BRA `(.L_x_10492) ;  /* 0xfffffff000e47947 */ /* 0x000fea000383ffff */
.L_x_10462:
[----:B-1----:R1:W2:Y:S02]  /*e870*/  SYNCS.PHASECHK.TRANS64.TRYWAIT P1, [R3+URZ+0x17060], R4 ;  /* 0x01706004030075a7 */ /* 0x0022a4000802017f */
[----:B--2---:R-:W-:Y:S05]  /*e880*/  @!P1 NANOSLEEP.SYNCS 0x989680 ;  /* 0x009896800000995d */ /* 0x004fea0003900000 */
[----:B------:R-:W2:Y:S02]  /*e890*/  @!P1 SYNCS.PHASECHK.TRANS64 P1, [R3+URZ+0x17060], R4 ;  /* 0x01706004030095a7 */ /* 0x000ea4000802007f */
[----:B--2---:R-:W-:Y:S05]  /*e8a0*/  @!P1 BRA `(.L_x_10462) ;  /* 0xfffffffc00f09947 */ /* 0x004fea000383ffff */
[----:B------:R-:W-:Y:S05]  /*e8b0*/  BRA `(.L_x_10493) ;  /* 0xfffffff000e47947 */ /* 0x000fea000383ffff */
.L_x_10464:
[----:B0-----:R0:W2:Y:S02]  /*e8c0*/  SYNCS.PHASECHK.TRANS64.TRYWAIT P1, [R5+URZ+0x17060], R2 ;  /* 0x01706002050075a7 */ /* 0x0010a4000802017f */
[----:B--2---:R-:W-:Y:S05]  /*e8d0*/  @!P1 NANOSLEEP.SYNCS 0x989680 ;  /* 0x009896800000995d */ /* 0x004fea0003900000 */
[----:B------:R-:W2:Y:S02]  /*e8e0*/  @!P1 SYNCS.PHASECHK.TRANS64 P1, [R5+URZ+0x17060], R2 ;  /* 0x01706002050095a7 */ /* 0x000ea4000802007f */
[----:B--2---:R-:W-:Y:S05]  /*e8f0*/  @!P1 BRA `(.L_x_10464) ;  /* 0xfffffffc00f09947 */ /* 0x004fea000383ffff */
[----:B------:R-:W-:Y:S05]  /*e900*/  BRA `(.L_x_10494) ;  /* 0xfffffff000e47947 */ /* 0x000fea000383ffff */
.L_x_10466:
[----:B--2---:R2:W3:Y:S02]  /*e910*/  SYNCS.PHASECHK.TRANS64.TRYWAIT P0, [R3+URZ+0x17080], R4 ;  /* 0x01708004030075a7 */ /* 0x0044e4000800017f */
[----:B---3--:R-:W-:Y:S05]  /*e920*/  @!P0 NANOSLEEP.SYNCS 0x989680 ;  /* 0x009896800000895d */ /* 0x008fea0003900000 */
[----:B------:R-:W3:Y:S02]  /*e930*/  @!P0 SYNCS.PHASECHK.TRANS64 P0, [R3+URZ+0x17080], R4 ;  /* 0x01708004030085a7 */ /* 0x000ee4000800007f */
[----:B---3--:R-:W-:Y:S05]  /*e940*/  @!P0 BRA `(.L_x_10466) ;  /* 0xfffffffc00f08947 */ /* 0x008fea000383ffff */
[----:B------:R-:W-:Y:S05]  /*e950*/  BRA `(.L_x_10467) ;  /* 0xfffffff000e07947 */ /* 0x000fea000383ffff */
.L_x_10495:
        /* <DEDUP_REMOVED lines=10> */
.L_x_13291:


//--------------------- .text._ZN7cutlass13device_kernelIN5flash11enable_sm90INS1_16FlashAttnFwdSm90INS1_25CollectiveMainloopFwdSm90ILi2EN4cute5tupleIJNS5_1CILi1EEES8_S8_EEENS6_IJNS7_ILi192EEENS7_ILi128EEENS7_ILi96EEEEEELi96ENS_12float_e4m3_tEfNS_4arch4Sm90ELb1ELb0ELb0ELb1ELb0ELb0ELb0ELb1ELb1ELb1ELb1ELb0EEENS1_21CollectiveEpilogueFwdINS6_IJSA_SC_SB_EEES9_NS_10bfloat16_tESG_Li384ELb1ELb1ELb1ELb1EEENS1_36VarlenDynamicPersistentTileSchedulerILi192ELi128ELi384ELi128ELb1ELb1ELb1ELb1ELb1ELb1EEEEEEEEEvNT_6ParamsE --------------------------
	.section	.text._ZN7cutlass13device_kernelIN5flash11enable_sm90INS1_16FlashAttnFwdSm90INS1_25CollectiveMainloopFwdSm90ILi2EN4cute5tupleIJNS5_1CILi1EEES8_S8_EEENS6_IJNS7_ILi192EEENS7_ILi128EEENS7_ILi96EEEEEELi96ENS_12float_e4m3_tEfNS_4arch4Sm90ELb1ELb0ELb0ELb1ELb0ELb0ELb0ELb1ELb1ELb1ELb1ELb0EEENS1_21CollectiveEpilogueFwdINS6_IJSA_SC_SB_EEES9_NS_10bfloat16_tESG_Li384ELb1ELb1ELb1ELb1EEENS1_36VarlenDynamicPersistentTileSchedulerILi192ELi128ELi384ELi128ELb1ELb1ELb1ELb1ELb1ELb1EEEEEEEEEvNT_6ParamsE,"ax",@progbits
	.align	128
.text._ZN7cutlass13device_kernelIN5flash11enable_sm90INS1_16FlashAttnFwdSm90INS1_25CollectiveMainloopFwdSm90ILi2EN4cute5tupleIJNS5_1CILi1EEES8_S8_EEENS6_IJNS7_ILi192EEENS7_ILi128EEENS7_ILi96EEEEEELi96ENS_12float_e4m3_tEfNS_4arch4Sm90ELb1ELb0ELb0ELb1ELb0ELb0ELb0ELb1ELb1ELb1ELb1ELb0EEENS1_21CollectiveEpilogueFwdINS6_IJSA_SC_SB_EEES9_NS_10bfloat16_tESG_Li384ELb1ELb1ELb1ELb1EEENS1_36VarlenDynamicPersistentTileSchedulerILi192ELi128ELi384ELi128ELb1ELb1ELb1ELb1ELb1ELb1EEEEEEEEEvNT_6ParamsE:
        .type           _ZN7cutlass13device_kernelIN5flash11enable_sm90INS1_16FlashAttnFwdSm90INS1_25CollectiveMainloopFwdSm90ILi2EN4cute5tupleIJNS5_1CILi1EEES8_S8_EEENS6_IJNS7_ILi192EEENS7_ILi128EEENS7_ILi96EEEEEELi96ENS_12float_e4m3_tEfNS_4arch4Sm90ELb1ELb0ELb0ELb1ELb0ELb0ELb0ELb1ELb1ELb1ELb1ELb0EEENS1_21CollectiveEpilogueFwdINS6_IJSA_SC_SB_EEES9_NS_10bfloat16_tESG_Li384ELb1ELb1ELb1ELb1EEENS1_36VarlenDynamicPersistentTileSchedulerILi192ELi128ELi384ELi128ELb1ELb1ELb1ELb1ELb1ELb1EEEEEEEEEvNT_6ParamsE,@function
        .size           _ZN7cutlass13device_kernelIN5flash11enable_sm90INS1_16FlashAttnFwdSm90INS1_25CollectiveMainloopFwdSm90ILi2EN4cute5tupleIJNS5_1CILi1EEES8_S8_EEENS6_IJNS7_ILi192EEENS7_ILi128EEENS7_ILi96EEEEEELi96ENS_12float_e4m3_tEfNS_4arch4Sm90ELb1ELb0ELb0ELb1ELb0ELb0ELb0ELb1ELb1ELb1ELb1ELb0EEENS1_21CollectiveEpilogueFwdINS6_IJSA_SC_SB_EEES9_NS_10bfloat16_tESG_Li384ELb1ELb1ELb1ELb1EEENS1_36VarlenDynamicPersistentTileSchedulerILi192ELi128ELi384ELi128ELb1ELb1ELb1ELb1ELb1ELb1EEEEEEEEEvNT_6ParamsE,(.L_x_13292 - _ZN7cutlass13device_kernelIN5flash11enable_sm90INS1_16FlashAttnFwdSm90INS1_25CollectiveMainloopFwdSm90ILi2EN4cute5tupleIJNS5_1CILi1EEES8_S8_EEENS6_IJNS7_ILi192EEENS7_ILi128EEENS7_ILi96EEEEEELi96ENS_12float_e4m3_tEfNS_4arch4Sm90ELb1ELb0ELb0ELb1ELb0ELb0ELb0ELb1ELb1ELb1ELb1ELb0EEENS1_21CollectiveEpilogueFwdINS6_IJSA_SC_SB_EEES9_NS_10bfloat16_tESG_Li384ELb1ELb1ELb1ELb1EEENS1_36VarlenDynamicPersistentTileSchedulerILi192ELi128ELi384ELi128ELb1ELb1ELb1ELb1ELb1ELb1EEEEEEEEEvNT_6ParamsE)
        .other          _ZN7cutlass13device_kernelIN5flash11enable_sm90INS1_16FlashAttnFwdSm90INS1_25CollectiveMainloopFwdSm90ILi2EN4cute5tupleIJNS5_1CILi1EEES8_S8_EEENS6_IJNS7_ILi192EEENS7_ILi128EEENS7_ILi96EEEEEELi96ENS_12float_e4m3_tEfNS_4arch4Sm90ELb1ELb0ELb0ELb1ELb0ELb0ELb0ELb1ELb1ELb1ELb1ELb0EEENS1_21CollectiveEpilogueFwdINS6_IJSA_SC_SB_EEES9_NS_10bfloat16_tESG_Li384ELb1ELb1ELb1ELb1EEENS1_36VarlenDynamicPersistentTileSchedulerILi192ELi128ELi384ELi128ELb1ELb1ELb1ELb1ELb1ELb1EEEEEEEEEvNT_6ParamsE,@"STO_CUDA_ENTRY STV_DEFAULT"
_ZN7cutlass13device_kernelIN5flash11enable_sm90INS1_16FlashAttnFwdSm90INS1_25CollectiveMainloopFwdSm90ILi2EN4cute5tupleIJNS5_1CILi1EEES8_S8_EEENS6_IJNS7_ILi192EEENS7_ILi128EEENS7_ILi96EEEEEELi96ENS_12float_e4m3_tEfNS_4arch4Sm90ELb1ELb0ELb0ELb1ELb0ELb0ELb0ELb1ELb1ELb1ELb1ELb0EEENS1_21CollectiveEpilogueFwdINS6_IJSA_SC_SB_EEES9_NS_10bfloat16_tESG_Li384ELb1ELb1ELb1ELb1EEENS1_36VarlenDynamicPersistentTileSchedulerILi192ELi128ELi384ELi128ELb1ELb1ELb1ELb1ELb1ELb1EEEEEEEEEvNT_6ParamsE:
        /* <DEDUP_REMOVED lines=18> */
.L_x_10497:
[----:B------:R-:W-:Y:S05]  /*0120*/  BSYNC B0 ;  /* 0x0000000000007941 */ /* 0x000fea0003800000 */
.L_x_10496:
        /* <DEDUP_REMOVED lines=41> */
.L_x_10498:
        /* <DEDUP_REMOVED lines=22> */
.L_x_10499:
        /* <DEDUP_REMOVED lines=18> */
.L_x_10500:
        /* <DEDUP_REMOVED lines=22> */
.L_x_10501:
        /* <DEDUP_REMOVED lines=22> */
.L_x_10502:
[----:B------:R-:W-:Y:S01]  /*0900*/  PLOP3.LUT P0, PT, PT, PT, UP0, 0x80, 0x0 ;  /* 0x000000000000781c */ /* 0x000fe20003f0f008 */
[----:B------:R-:W-:Y:S01]  /*0910*/  UMOV UR40, 0x1 ;  /* 0x0000000100287882 */ /* 0x000fe20000000000 */
[----:B------:R-:W-:Y:S01]  /*0920*/  NOP ;  /* 0x0000000000007918 */ /* 0x000fe20000000000 */
[----:B------:R-:W-:Y:S01]  /*0930*/  USEL UR40, UR40, 0x2, !UP0 ;  /* 0x0000000228287887 */ /* 0x000fe2000c000000 */
[----:B------:R-:W-:Y:S01]  /*0940*/  ULDC.64 UR44, c[0x0][0x208] ;  /* 0x00008200002c7ab9 */ /* 0x000fe20000000a00 */
[----:B012-4-:R-:W-:Y:S08]  /*0950*/  BAR.SYNC.DEFER_BLOCKING 0x0 ;  /* 0x0000000000007b1d */ /* 0x017ff00000010000 */
[----:B------:R-:W-:Y:S05]  /*0960*/  @!P0 BRA `(.L_x_10503) ;  /* 0x000000b400848947 */ /* 0x000fea0003800000 */
.L_x_10504:
        /* <DEDUP_REMOVED lines=92> */
.L_x_10557:
[----:B01--4-:R-:W0:Y:S01]  /*0f30*/  LDC.64 R2, c[0x0][0xc88] ;  /* 0x00032200ff027b82 */ /* 0x013e220000000a00 */
[----:B------:R-:W-:Y:S01]  /*0f40*/  ULDC.64 UR8, c[0x0][0xa28] ;  /* 0x00028a0000087ab9 */ /* 0x000fe20000000a00 */
[----:B------:R-:W-:Y:S01]  /*0f50*/  ULDC.64 UR10, c[0x0][0xa18] ;  /* 0x00028600000a7ab9 */ /* 0x000fe20000000a00 */
[----:B------:R-:W-:Y:S01]  /*0f60*/  ULOP3.LUT UR4, UR6, 0xff000000, URZ, 0xc0, !UPT ;  /* 0xff00000006047892 */ /* 0x000fe2000f8ec03f */
[----:B------:R-:W-:Y:S01]  /*0f70*/  ULDC UR7, c[0x0][0x424] ;  /* 0x0001090000077ab9 */ /* 0x000fe20000000800 */
[----:B0-----:R-:W-:-:S06]  /*0f80*/  IMAD.WIDE R2, R39, 0x4, R2 ;  /* 0x0000000427027825 */ /* 0x001fcc00078e0202 */
[----:B--2---:R-:W2:Y:S01]  /*0f90*/  LDG.E R2, desc[UR44][R2.64] ;  /* 0x0000002c02027981 */ /* 0x004ea2000c1e1900 */
        /* <DEDUP_REMOVED lines=16> */
[----:B---3--:R-:W-:Y:S01]  /*10a0*/  IMAD.U32 R5, RZ, RZ, UR11 ;  /* 0x0000000bff057e24 */ /* 0x008fe2000f8e00ff */
        /* <DEDUP_REMOVED lines=32> */
.L_x_10505:
        /* <DEDUP_REMOVED lines=8> */
.L_x_10506:
        /* <DEDUP_REMOVED lines=13> */
.L_x_10507:
[----:B------:R-:W-:Y:S01]  /*1400*/  ULDC.64 UR8, c[0x0][0x998] ;  /* 0x0002660000087ab9 */ /* 0x000fe20000000a00 */
[----:B------:R-:W-:Y:S01]  /*1410*/  ULDC.64 UR6, c[0x0][0x990] ;  /* 0x0002640000067ab9 */ /* 0x000fe20000000a00 */
[----:B------:R-:W-:Y:S01]  /*1420*/  ISETP.NE.U32.AND P1, PT, RZ, UR8, PT ;  /* 0x00000008ff007c0c */ /* 0x000fe2000bf25070 */
[----:B------:R-:W-:Y:S01]  /*1430*/  UIMAD UR41, UR5, 0xc0, URZ ;  /* 0x000000c0052978a4 */ /* 0x000fe2000f8e023f */
        /* <DEDUP_REMOVED lines=90> */
.L_x_10508:
        /* <DEDUP_REMOVED lines=10> */
[----:B------:R-:W-:Y:S01]  /*1a80*/  CS2R R44, SRZ ;  /* 0x00000000002c7805 */ /* 0x000fe2000001ff00 */
[----:B------:R-:W-:Y:S01]  /*1a90*/  IMAD.MOV.U32 R93, RZ, RZ, RZ ;  /* 0x000000ffff5d7224 */ /* 0x000fe200078e00ff */
[----:B------:R-:W-:Y:S02]  /*1aa0*/  CS2R R6, SRZ ;  /* 0x0000000000067805 */ /* 0x000fe4000001ff00 */
[----:B------:R-:W-:Y:S02]  /*1ab0*/  R2UR UR55, R2 ;  /* 0x00000000023772ca */ /* 0x000fe400000e0000 */
[----:B------:R-:W-:Y:S01]  /*1ac0*/  CS2R R2, SRZ ;  /* 0x0000000000027805 */ /* 0x000fe2000001ff00 */
[----:B------:R-:W-:Y:S01]  /*1ad0*/  IMAD.MOV.U32 R91, RZ, RZ, RZ ;  /* 0x000000ffff5b7224 */ /* 0x000fe200078e00ff */
[----:B------:R-:W-:Y:S02]  /*1ae0*/  CS2R R26, SRZ ;  /* 0x00000000001a7805 */ /* 0x000fe4000001ff00 */
[----:B------:R-:W-:-:S02]  /*1af0*/  CS2R R102, SRZ ;  /* 0x0000000000667805 */ /* 0x000fc4000001ff00 */
[----:B------:R-:W-:Y:S01]  /*1b00*/  CS2R R34, SRZ ;  /* 0x0000000000227805 */ /* 0x000fe2000001ff00 */
[----:B------:R-:W-:Y:S01]  /*1b10*/  IMAD.MOV.U32 R101, RZ, RZ, RZ ;  /* 0x000000ffff657224 */ /* 0x000fe200078e00ff */
[----:B------:R-:W-:Y:S01]  /*1b20*/  CS2R R8, SRZ ;  /* 0x0000000000087805 */ /* 0x000fe2000001ff00 */
[----:B------:R-:W-:Y:S01]  /*1b30*/  IMAD.MOV.U32 R10, RZ, RZ, RZ ;  /* 0x000000ffff0a7224 */ /* 0x000fe200078e00ff */
[----:B------:R-:W-:Y:S02]  /*1b40*/  CS2R R28, SRZ ;  /* 0x00000000001c7805 */ /* 0x000fe4000001ff00 */
[----:B------:R-:W-:Y:S02]  /*1b50*/  CS2R R40, SRZ ;  /* 0x0000000000287805 */ /* 0x000fe4000001ff00 */
[----:B------:R-:W-:Y:S01]  /*1b60*/  CS2R R106, SRZ ;  /* 0x00000000006a7805 */ /* 0x000fe2000001ff00 */
[----:B------:R-:W-:Y:S01]  /*1b70*/  IMAD.MOV.U32 R109, RZ, RZ, RZ ;  /* 0x000000ffff6d7224 */ /* 0x000fe200078e00ff */
        /* <DEDUP_REMOVED lines=9> */
[----:B------:R-:W-:Y:S01]  /*1c10*/  CS2R R32, SRZ ;  /* 0x0000000000207805 */ /* 0x000fe2000001ff00 */
[----:B------:R-:W-:Y:S01]  /*1c20*/  IMAD.MOV.U32 R50, RZ, RZ, RZ ;  /* 0x000000ffff327224 */ /* 0x000fe200078e00ff */
[----:B------:R-:W-:Y:S01]  /*1c30*/  CS2R R134, SRZ ;  /* 0x0000000000867805 */ /* 0x000fe2000001ff00 */
        /* <DEDUP_REMOVED lines=43> */
.L_x_10510:
        /* <DEDUP_REMOVED lines=9> */
.L_x_10658:
[----:B------:R-:W-:Y:S05]  /*1f80*/  @!P1 BRA `(.L_x_10512) ;  /* 0x0000000000049947 */ /* 0x000fea0003800000 */
[----:B------:R-:W-:Y:S01]  /*1f90*/  BPT.TRAP 0x1 ;  /* 0x000000040000795c */ /* 0x000fe20000300000 */
.L_x_10512:
[----:B0-----:R-:W-:Y:S02]  /*1fa0*/  IMAD.U32 R3, RZ, RZ, UR36 ;  /* 0x00000024ff037e24 */ /* 0x001fe4000f8e00ff */
[----:B------:R-:W-:-:S03]  /*1fb0*/  IMAD.U32 R0, RZ, RZ, UR48 ;  /* 0x00000030ff007e24 */ /* 0x000fc6000f8e00ff */
[----:B------:R-:W-:Y:S02]  /*1fc0*/  LEA R3, R3, UR51, 0x3 ;  /* 0x0000003303037c11 */ /* 0x000fe4000f8e18ff */
[----:B------:R-:W-:-:S04]  /*1fd0*/  SHF.L.U32 R0, R0, 0x1f, RZ ;  /* 0x0000001f00007819 */ /* 0x000fc800000006ff */
[----:B------:R0:W1:Y:S01]  /*1fe0*/  SYNCS.PHASECHK.TRANS64.TRYWAIT P2, [R3+URZ+0x19c30], R0 ;  /* 0x019c3000030075a7 */ /* 0x000062000804017f */
[----:B------:R-:W-:Y:S05]  /*1ff0*/  @!P1 BRA `(.L_x_10513) ;  /* 0x0000000000049947 */ /* 0x000fea0003800000 */
[----:B------:R-:W-:Y:S01]  /*2000*/  BPT.TRAP 0x1 ;  /* 0x000000040000795c */ /* 0x000fe20000300000 */
.L_x_10513:
[----:B------:R-:W2:Y:S02]  /*2010*/  S2R R2, SR_TID.X ;  /* 0x0000000000027919 */ /* 0x000ea40000002100 */
[----:B--2---:R-:W-:Y:S01]  /*2020*/  LOP3.LUT P0, RZ, R2, 0x7f, RZ, 0xc0, !PT ;  /* 0x0000007f02ff7812 */ /* 0x004fe2000780c0ff */
[----:B-1----:R-:W-:-:S12]  /*2030*/  @P2 BRA `(.L_x_10514) ;  /* 0x0000000000082947 */ /* 0x002fd80003800000 */
[----:B------:R-:W1:Y:S02]  /*2040*/  SYNCS.PHASECHK.TRANS64.TRYWAIT P2, [R3+URZ+0x19c30], R0 ;  /* 0x019c3000030075a7 */ /* 0x000e64000804017f */
[----:B-1----:R-:W-:Y:S05]  /*2050*/  @!P2 BRA `(.L_x_10515) ;  /* 0x0000010000d4a947 */ /* 0x002fea0003800000 */
.L_x_10514:
        /* <DEDUP_REMOVED lines=14> */
[----:B------:R-:W-:Y:S01]  /*2140*/  CS2R R92, SRZ ;  /* 0x00000000005c7805 */ /* 0x000fe2000001ff00 */
[----:B------:R-:W-:Y:S01]  /*2150*/  UIADD3 UR4, UR12, 0x180, URZ ;  /* 0x000001800c047890 */ /* 0x000fe2000fffe03f */
[----:B------:R-:W-:Y:S01]  /*2160*/  CS2R R94, SRZ ;  /* 0x00000000005e7805 */ /* 0x000fe2000001ff00 */
[----:B------:R-:W-:Y:S01]  /*2170*/  UIMAD UR14, UR36, 0x300, UR16 ;  /* 0x00000300240e78a4 */ /* 0x000fe2000f8e0210 */
[----:B------:R-:W-:Y:S01]  /*2180*/  CS2R R96, SRZ ;  /* 0x0000000000607805 */ /* 0x000fe2000001ff00 */
[----:B------:R-:W-:Y:S01]  /*2190*/  UIADD3 UR8, UR12, 0x300, URZ ;  /* 0x000003000c087890 */ /* 0x000fe2000fffe03f */
[----:B------:R-:W-:Y:S01]  /*21a0*/  CS2R R98, SRZ ;  /* 0x0000000000627805 */ /* 0x000fe2000001ff00 */
[----:B------:R-:W-:Y:S01]  /*21b0*/  UIADD3 UR6, UR14, 0x100, URZ ;  /* 0x000001000e067890 */ /* 0x000fe2000fffe03f */
[----:B------:R-:W-:Y:S01]  /*21c0*/  CS2R R100, SRZ ;  /* 0x0000000000647805 */ /* 0x000fe2000001ff00 */
[----:B------:R-:W-:Y:S01]  /*21d0*/  UIADD3 UR10, UR14, 0x200, URZ ;  /* 0x000002000e0a7890 */ /* 0x000fe2000fffe03f */
[----:B------:R-:W-:Y:S01]  /*21e0*/  CS2R R102, SRZ ;  /* 0x0000000000667805 */ /* 0x000fe2000001ff00 */
[----:B------:R-:W-:Y:S01]  /*21f0*/  UMOV UR9, 0xc0000010 ;  /* 0xc000001000097882 */ /* 0x000fe20000000000 */
[----:B------:R-:W-:Y:S01]  /*2200*/  QGMMA.64x128x32.F32.E4M3.E4M3 R24, gdesc[UR12], RZ, !UPT, gsb0 ;  /* 0x01e000000c1879f3 */ /* 0x000fe2000c0008ff */
        /* <DEDUP_REMOVED lines=25> */
[----:B01----:R-:W-:Y:S01]  /*23a0*/  @P2 IMAD.HI.U32 R0, R6, UR6, RZ ;  /* 0x0000000606002c27 */ /* 0x003fe2000f8e00ff */
[----:B------:R-:W-:-:S04]  /*23b0*/  @UP0 ULDC UR6, c[0x0][0x450] ;  /* 0x0001140000060ab9 */ /* 0x000fc80000000800 */
[----:B------:R-:W-:Y:S01]  /*23c0*/  @P2 SHF.R.U32.HI R6, RZ, UR6, R0 ;  /* 0x00000006ff062c19 */ /* 0x000fe20008011600 */
[----:B------:R-:W-:Y:S02]  /*23d0*/  UMOV UR6, 0xffffff80 ;  /* 0xffffff8000067882 */ /* 0x000fe40000000000 */
[----:B------:R-:W-:Y:S02]  /*23e0*/  UIMAD UR6, UR55, UR6, 0x80 ;  /* 0x00000080370674a4 */ /* 0x000fe4000f8e0206 */
[----:B------:R-:W0:Y:S04]  /*23f0*/  SHFL.IDX PT, R0, R6, 0x1, 0x1c1f ;  /* 0x003c1f0006007f89 */ /* 0x000e2800000e0000 */
[----:B------:R-:W-:Y:S01]  /*2400*/  IMAD.U32 R5, RZ, RZ, UR6 ;  /* 0x00000006ff057e24 */ /* 0x000fe2000f8e00ff */
[----:B------:R-:W1:Y:S01]  /*2410*/  SHFL.IDX PT, R6, R6, RZ, 0x1c1f ;  /* 0x001c1fff06067589 */ /* 0x000e6200000e0000 */
[----:B------:R-:W-:-:S02]  /*2420*/  @UP0 ULDC UR6, c[0x0][0x44c] ;  /* 0x0001130000060ab9 */ /* 0x000fc40000000800 */
[----:B------:R-:W-:Y:S01]  /*2430*/  UIMAD.WIDE.U32 UR6, UR41, UR6, URZ ;  /* 0x00000006290672a5 */ /* 0x000fe2000f8e003f */
[----:B------:R-:W-:-:S04]  /*2440*/  IADD3 R7, -R16, 0x1, R5 ;  /* 0x0000000110077810 */ /* 0x000fc80007ffe105 */
[----:B------:R-:W-:Y:S02]  /*2450*/  IADD3 R7, -R2, UR53, R7 ;  /* 0x0000003502077c10 */ /* 0x000fe4000fffe107 */
[----:B------:R-:W-:-:S04]  /*2460*/  IADD3 R2, -R16, UR53, R5 ;  /* 0x0000003510027c10 */ /* 0x000fc8000fffe105 */
[----:B0-----:R-:W-:-:S04]  /*2470*/  VIADDMNMX R0, R0, R7, R2, PT ;  /* 0x0000000700007246 */ /* 0x001fc80003800102 */
[C---:B------:R-:W-:Y:S02]  /*2480*/  ISETP.GT.AND P3, PT, R0.reuse, RZ, PT ;  /* 0x000000ff0000720c */ /* 0x040fe40003f64270 */
[C---:B------:R-:W-:Y:S02]  /*2490*/  ISETP.GT.AND P4, PT, R0.reuse, 0x1, PT ;  /* 0x000000010000780c */ /* 0x040fe40003f84270 */
[----:B------:R-:W-:Y:S02]  /*24a0*/  ISETP.GT.AND P5, PT, R0, 0x8, PT ;  /* 0x000000080000780c */ /* 0x000fe40003fa4270 */
[----:B-1----:R-:W-:Y:S01]  /*24b0*/  VIADDMNMX R2, R6, R7, R2, PT ;  /* 0x0000000706027246 */ /* 0x002fe20003800102 */
        /* <DEDUP_REMOVED lines=14> */
[----:B------:R-:W-:Y:S02]  /*25a0*/  FSEL R5, R26, -INF , P3 ;  /* 0xff8000001a057808 */ /* 0x000fe40001800000 */
[----:B------:R-:W-:Y:S02]  /*25b0*/  FSEL R27, R27, -INF , P4 ;  /* 0xff8000001b1b7808 */ /* 0x000fe40002000000 */
        /* <DEDUP_REMOVED lines=88> */
[----:B------:R-:W-:Y:S02]  /*2b40*/  FMNMX.FTZ R0, R86, R89, !PT ;  /* 0x0000005956007209 */ /* 0x000fe40007810000 */
[C---:B------:R-:W-:Y:S02]  /*2b50*/  ISETP.GT.AND P4, PT, R2.reuse, 0x1, PT ;  /* 0x000000010200780c */ /* 0x040fe40003f84270 */
[----:B------:R-:W-:Y:S02]  /*2b60*/  FMNMX.FTZ R8, R87, R0, !PT ;  /* 0x0000000057087209 */ /* 0x000fe40007810000 */
[----:B------:R-:W-:Y:S02]  /*2b70*/  ISETP.GT.AND P5, PT, R2, 0x8, PT ;  /* 0x000000080200780c */ /* 0x000fe40003fa4270 */
[----:B------:R-:W-:Y:S01]  /*2b80*/  FSEL R25, R25, -INF , P4 ;  /* 0xff80000019197808 */ /* 0x000fe20002000000 */
[----:B------:R-:W0:Y:S01]  /*2b90*/  SHFL.BFLY PT, R89, R8, 0x2, 0x1f ;  /* 0x0c401f0008597f89 */ /* 0x000e2200000e0000 */
        /* <DEDUP_REMOVED lines=21> */
[----:B------:R-:W-:Y:S02]  /*2cf0*/  CS2R R88, SRZ ;  /* 0x0000000000587805 */ /* 0x000fe4000001ff00 */
[----:B------:R-:W-:Y:S02]  /*2d00*/  FSEL R64, R64, -INF , P4 ;  /* 0xff80000040407808 */ /* 0x000fe40002000000 */
[C---:B------:R-:W-:Y:S01]  /*2d10*/  FSETP.NEU.FTZ.AND P3, PT, R0.reuse, -INF , PT ;  /* 0xff8000000000780b */ /* 0x040fe20003f7d000 */
[----:B------:R-:W-:-:S01]  /*2d20*/  FFMA.FTZ R4, R0, R91, -8 ;  /* 0xc100000000047423 */ /* 0x000fc2000001005b */
[----:B------:R-:W-:-:S02]  /*2d30*/  ISETP.GT.AND P4, PT, R2, 0x58, PT ;  /* 0x000000580200780c */ /* 0x000fc40003f84270 */
[----:B------:R-:W-:Y:S02]  /*2d40*/  CS2R R90, SRZ ;  /* 0x00000000005a7805 */ /* 0x000fe4000001ff00 */
        /* <DEDUP_REMOVED lines=9> */
[----:B------:R0:W-:Y:S01]  /*2de0*/  MUFU.EX2 R6, R27 ;  /* 0x0000001b00067308 */ /* 0x0001e20000000800 */
[----:B------:R-:W-:Y:S01]  /*2df0*/  FSEL R29, R29, -INF , P3 ;  /* 0xff8000001d1d7808 */ /* 0x000fe20001800000 */
[--C-:B------:R-:W-:Y:S01]  /*2e00*/  FFMA.FTZ R58, R58, UR46, -R4.reuse ;  /* 0x0000002e3a3a7c23 */ /* 0x100fe20008010804 */
[----:B------:R-:W-:Y:S01]  /*2e10*/  FMNMX.FTZ R10, R28, R21, !PT ;  /* 0x000000151c0a7209 */ /* 0x000fe20007810000 */
[--C-:B------:R-:W-:Y:S01]  /*2e20*/  FFMA.FTZ R46, R63, UR46, -R4.reuse ;  /* 0x0000002e3f2e7c23 */ /* 0x100fe20008010804 */
[----:B------:R-:W-:Y:S01]  /*2e30*/  ISETP.GT.AND P3, PT, R2, 0x11, PT ;  /* 0x000000110200780c */ /* 0x000fe20003f64270 */
[----:B------:R-:W-:Y:S01]  /*2e40*/  IMAD.U32 R63, RZ, RZ, UR46 ;  /* 0x0000002eff3f7e24 */ /* 0x000fe2000f8e00ff */
[----:B------:R-:W-:Y:S01]  /*2e50*/  FMNMX.FTZ R21, R29, R10, !PT ;  /* 0x0000000a1d157209 */ /* 0x000fe20007810000 */
[--C-:B------:R-:W-:Y:S01]  /*2e60*/  FFMA.FTZ R5, R5, UR46, -R4.reuse ;  /* 0x0000002e05057c23 */ /* 0x100fe20008010804 */
[----:B------:R-:W-:Y:S01]  /*2e70*/  FSEL R33, R33, -INF , P3 ;  /* 0xff80000021217808 */ /* 0x000fe20001800000 */
[----:B------:R-:W-:Y:S01]  /*2e80*/  MUFU.EX2 R7, R7 ;  /* 0x0000000700077308 */ /* 0x000fe20000000800 */
[----:B------:R-:W-:Y:S01]  /*2e90*/  FMNMX.FTZ R10, R32, R21, !PT ;  /* 0x00000015200a7209 */ /* 0x000fe20007810000 */
[--C-:B------:R-:W-:Y:S01]  /*2ea0*/  FFMA.FTZ R9, R9, UR46, -R4.reuse ;  /* 0x0000002e09097c23 */ /* 0x100fe20008010804 */
[----:B------:R-:W-:Y:S01]  /*2eb0*/  ISETP.GT.AND P3, PT, R2, 0x19, PT ;  /* 0x000000190200780c */ /* 0x000fe20003f64270 */
[--C-:B------:R-:W-:Y:S01]  /*2ec0*/  FFMA.FTZ R38, R67, UR46, -R4.reuse ;  /* 0x0000002e43267c23 */ /* 0x100fe20008010804 */
        /* <DEDUP_REMOVED lines=11> */
[----:B------:R-:W1:Y:S01]  /*2f80*/  MUFU.EX2 R8, R8 ;  /* 0x0000000800087308 */ /* 0x000e620000000800 */
        /* <DEDUP_REMOVED lines=9> */
[----:B------:R-:W-:Y:S01]  /*3020*/  MUFU.EX2 R9, R9 ;  /* 0x0000000900097308 */ /* 0x000fe20000000800 */
[----:B------:R-:W-:Y:S01]  /*3030*/  ISETP.GT.AND P3, PT, R2, 0x31, PT ;  /* 0x000000310200780c */ /* 0x000fe20003f64270 */
[----:B------:R-:W-:Y:S01]  /*3040*/  FFMA.FTZ R54, R54, UR46, -R4 ;  /* 0x0000002e36367c23 */ /* 0x000fe20008010804 */
[----:B------:R-:W-:-:S02]  /*3050*/  FMNMX.FTZ R21, R45, R14, !PT ;  /* 0x0000000e2d157209 */ /* 0x000fc40007810000 */
[----:B------:R-:W-:Y:S02]  /*3060*/  FSEL R49, R49, -INF , P3 ;  /* 0xff80000031317808 */ /* 0x000fe40001800000 */
[----:B------:R-:W-:Y:S01]  /*3070*/  FMNMX.FTZ R14, R48, R21, !PT ;  /* 0x00000015300e7209 */ /* 0x000fe20007810000 */
[----:B------:R-:W-:Y:S01]  /*3080*/  MUFU.EX2 R10, R10 ;  /* 0x0000000a000a7308 */ /* 0x000fe20000000800 */
[----:B------:R-:W-:Y:S02]  /*3090*/  ISETP.GT.AND P3, PT, R2, 0x39, PT ;  /* 0x000000390200780c */ /* 0x000fe40003f64270 */
[----:B------:R-:W-:Y:S01]  /*30a0*/  FMNMX.FTZ R21, R49, R14, !PT ;  /* 0x0000000e31157209 */ /* 0x000fe20007810000 */
[----:B------:R-:W-:-:S01]  /*30b0*/  FFMA.FTZ R14, R43, UR46, -R4 ;  /* 0x0000002e2b0e7c23 */ /* 0x000fc20008010804 */
[----:B------:R-:W-:Y:S02]  /*30c0*/  FSEL R53, R53, -INF , P3 ;  /* 0xff80000035357808 */ /* 0x000fe40001800000 */
[----:B------:R-:W-:Y:S01]  /*30d0*/  FMNMX.FTZ R20, R52, R21, !PT ;  /* 0x0000001534147209 */ /* 0x000fe20007810000 */
[----:B------:R-:W-:Y:S01]  /*30e0*/  MUFU.EX2 R11, R11 ;  /* 0x0000000b000b7308 */ /* 0x000fe20000000800 */
[----:B------:R-:W-:-:S02]  /*30f0*/  ISETP.GT.AND P3, PT, R2, 0x41, PT ;  /* 0x000000410200780c */ /* 0x000fc40003f64270 */
[----:B------:R-:W-:Y:S02]  /*3100*/  FMNMX.FTZ R21, R53, R20, !PT ;  /* 0x0000001435157209 */ /* 0x000fe40007810000 */
[----:B------:R-:W-:Y:S02]  /*3110*/  FSEL R57, R57, -INF , P3 ;  /* 0xff80000039397808 */ /* 0x000fe40001800000 */
[----:B------:R-:W-:Y:S01]  /*3120*/  FMNMX.FTZ R20, R56, R21, !PT ;  /* 0x0000001538147209 */ /* 0x000fe20007810000 */
[----:B------:R-:W2:Y:S01]  /*3130*/  MUFU.EX2 R12, R12 ;  /* 0x0000000c000c7308 */ /* 0x000ea20000000800 */
[----:B------:R-:W-:Y:S02]  /*3140*/  ISETP.GT.AND P3, PT, R2, 0x49, PT ;  /* 0x000000490200780c */ /* 0x000fe40003f64270 */
[----:B------:R-:W-:Y:S01]  /*3150*/  FMNMX.FTZ R21, R57, R20, !PT ;  /* 0x0000001439157209 */ /* 0x000fe20007810000 */
[----:B------:R-:W-:-:S01]  /*3160*/  FFMA.FTZ R20, R47, UR46, -R4 ;  /* 0x0000002e2f147c23 */ /* 0x000fc20008010804 */
[----:B------:R-:W-:Y:S01]  /*3170*/  FSEL R61, R61, -INF , P3 ;  /* 0xff8000003d3d7808 */ /* 0x000fe20001800000 */
[----:B------:R-:W-:-:S01]  /*3180*/  FFMA.FTZ R47, R75, UR46, -R4 ;  /* 0x0000002e4b2f7c23 */ /* 0x000fc20008010804 */
[----:B------:R-:W-:Y:S01]  /*3190*/  FMNMX.FTZ R26, R60, R21, !PT ;  /* 0x000000153c1a7209 */ /* 0x000fe20007810000 */
[----:B------:R-:W-:Y:S01]  /*31a0*/  MUFU.EX2 R13, R13 ;  /* 0x0000000d000d7308 */ /* 0x000fe20000000800 */
[----:B------:R-:W-:-:S02]  /*31b0*/  ISETP.GT.AND P3, PT, R2, 0x51, PT ;  /* 0x000000510200780c */ /* 0x000fc40003f64270 */
[----:B------:R-:W-:Y:S02]  /*31c0*/  FMNMX.FTZ R21, R61, R26, !PT ;  /* 0x0000001a3d157209 */ /* 0x000fe40007810000 */
[----:B------:R-:W-:Y:S02]  /*31d0*/  FSEL R65, R65, -INF , P3 ;  /* 0xff80000041417808 */ /* 0x000fe40001800000 */
[----:B------:R-:W-:Y:S01]  /*31e0*/  FMNMX.FTZ R26, R64, R21, !PT ;  /* 0x00000015401a7209 */ /* 0x000fe20007810000 */
[----:B------:R-:W-:Y:S01]  /*31f0*/  MUFU.EX2 R14, R14 ;  /* 0x0000000e000e7308 */ /* 0x000fe20000000800 */
[----:B------:R-:W-:Y:S02]  /*3200*/  ISETP.GT.AND P3, PT, R2, 0x59, PT ;  /* 0x000000590200780c */ /* 0x000fe40003f64270 */
[----:B0-----:R-:W-:Y:S01]  /*3210*/  FMNMX.FTZ R27, R65, R26, !PT ;  /* 0x0000001a411b7209 */ /* 0x001fe20007810000 */
[----:B------:R-:W-:-:S01]  /*3220*/  FFMA.FTZ R26, R51, UR46, -R4 ;  /* 0x0000002e331a7c23 */ /* 0x000fc20008010804 */
[----:B------:R-:W-:Y:S01]  /*3230*/  ISETP.GT.AND P4, PT, R2, 0x60, PT ;  /* 0x000000600200780c */ /* 0x000fe20003f84270 */
[----:B------:R-:W-:-:S01]  /*3240*/  FFMA.FTZ R51, R71, UR46, -R4 ;  /* 0x0000002e47337c23 */ /* 0x000fc20008010804 */
[----:B------:R-:W-:Y:S01]  /*3250*/  FSEL R69, R69, -INF , P3 ;  /* 0xff80000045457808 */ /* 0x000fe20001800000 */
[----:B------:R0:W-:Y:S01]  /*3260*/  MUFU.EX2 R21, R50 ;  /* 0x0000003200157308 */ /* 0x0001e20000000800 */
[----:B------:R-:W-:-:S02]  /*3270*/  FMNMX.FTZ R30, R68, R27, !PT ;  /* 0x0000001b441e7209 */ /* 0x000fc40007810000 */
[----:B------:R-:W-:Y:S02]  /*3280*/  ISETP.GT.AND P3, PT, R2, 0x61, PT ;  /* 0x000000610200780c */ /* 0x000fe40003f64270 */
[----:B------:R-:W-:Y:S02]  /*3290*/  FSEL R72, R72, -INF , P4 ;  /* 0xff80000048487808 */ /* 0x000fe40002000000 */
[----:B------:R-:W-:Y:S01]  /*32a0*/  FMNMX.FTZ R27, R69, R30, !PT ;  /* 0x0000001e451b7209 */ /* 0x000fe20007810000 */
[----:B------:R-:W-:Y:S01]  /*32b0*/  MUFU.EX2 R15, R15 ;  /* 0x0000000f000f7308 */ /* 0x000fe20000000800 */
[----:B------:R-:W-:Y:S01]  /*32c0*/  ISETP.GT.AND P4, PT, R2, 0x68, PT ;  /* 0x000000680200780c */ /* 0x000fe20003f84270 */
[----:B0-----:R-:W-:Y:S01]  /*32d0*/  FFMA.FTZ R50, R74, UR46, -R4 ;  /* 0x0000002e4a327c23 */ /* 0x001fe20008010804 */
[----:B------:R-:W-:Y:S02]  /*32e0*/  FSEL R73, R73, -INF , P3 ;  /* 0xff80000049497808 */ /* 0x000fe40001800000 */
[----:B------:R-:W-:-:S02]  /*32f0*/  FMNMX.FTZ R30, R72, R27, !PT ;  /* 0x0000001b481e7209 */ /* 0x000fc40007810000 */
[----:B------:R-:W-:Y:S01]  /*3300*/  ISETP.GT.AND P3, PT, R2, 0x69, PT ;  /* 0x000000690200780c */ /* 0x000fe20003f64270 */
[----:B------:R-:W0:Y:S01]  /*3310*/  MUFU.EX2 R20, R20 ;  /* 0x0000001400147308 */ /* 0x000e220000000800 */
[----:B------:R-:W-:Y:S02]  /*3320*/  FSEL R76, R76, -INF , P4 ;  /* 0xff8000004c4c7808 */ /* 0x000fe40002000000 */
[----:B------:R-:W-:Y:S01]  /*3330*/  FMNMX.FTZ R31, R73, R30, !PT ;  /* 0x0000001e491f7209 */ /* 0x000fe20007810000 */
[----:B------:R-:W-:-:S01]  /*3340*/  FFMA.FTZ R30, R55, UR46, -R4 ;  /* 0x0000002e371e7c23 */ /* 0x000fc20008010804 */
[----:B------:R-:W-:Y:S01]  /*3350*/  ISETP.GT.AND P4, PT, R2, 0x70, PT ;  /* 0x000000700200780c */ /* 0x000fe20003f84270 */
[----:B------:R-:W-:-:S01]  /*3360*/  FFMA.FTZ R55, R82, UR46, -R4 ;  /* 0x0000002e52377c23 */ /* 0x000fc20008010804 */
        /* <DEDUP_REMOVED lines=12> */
[----:B------:R-:W-:Y:S01]  /*3430*/  FSEL R84, R84, -INF , P4 ;  /* 0xff80000054547808 */ /* 0x000fe20002000000 */
[--C-:B---3--:R-:W-:Y:S01]  /*3440*/  FFMA.FTZ R54, R79, UR46, -R4.reuse ;  /* 0x0000002e4f367c23 */ /* 0x108fe20008010804 */
[----:B------:R-:W-:Y:S01]  /*3450*/  FMNMX.FTZ R35, R81, R34, !PT ;  /* 0x0000002251237209 */ /* 0x000fe20007810000 */
[--C-:B------:R-:W-:Y:S01]  /*3460*/  FFMA.FTZ R34, R59, UR46, -R4.reuse ;  /* 0x0000002e3b227c23 */ /* 0x100fe20008010804 */
[----:B------:R-:W-:Y:S02]  /*3470*/  FSEL R85, R85, -INF , P3 ;  /* 0xff80000055557808 */ /* 0x000fe40001800000 */
[----:B------:R-:W-:Y:S01]  /*3480*/  FMNMX.FTZ R2, R84, R35, !PT ;  /* 0x0000002354027209 */ /* 0x000fe20007810000 */
[----:B------:R-:W-:-:S01]  /*3490*/  FFMA.FTZ R35, R66, UR46, -R4 ;  /* 0x0000002e42237c23 */ /* 0x000fc20008010804 */
[----:B------:R-:W3:Y:S01]  /*34a0*/  MUFU.EX2 R30, R30 ;  /* 0x0000001e001e7308 */ /* 0x000ee20000000800 */
[----:B-1----:R-:W-:-:S02]  /*34b0*/  F2FP.SATFINITE.E4M3.F32.PACK_AB_MERGE_C R149, R8, R7, RZ ;  /* 0x000000070895723e */ /* 0x002fc400048070ff */
[----:B------:R-:W-:Y:S02]  /*34c0*/  FMNMX.FTZ R2, R85, R2, !PT ;  /* 0x0000000255027209 */ /* 0x000fe40007810000 */
[----:B--2---:R-:W-:Y:S02]  /*34d0*/  F2FP.SATFINITE.E4M3.F32.PACK_AB_MERGE_C R151, R12, R11, RZ ;  /* 0x0000000b0c97723e */ /* 0x004fe400048070ff */
[----:B0-----:R-:W-:Y:S01]  /*34e0*/  F2FP.SATFINITE.E4M3.F32.PACK_AB_MERGE_C R145, R20, R15, RZ ;  /* 0x0000000f1491723e */ /* 0x001fe200048070ff */
[----:B------:R-:W0:Y:S01]  /*34f0*/  SHFL.BFLY PT, R43, R2, 0x2, 0x1f ;  /* 0x0c401f00022b7f89 */ /* 0x000e2200000e0000 */
[----:B------:R-:W-:Y:S01]  /*3500*/  MUFU.EX2 R34, R34 ;  /* 0x0000002200227308 */ /* 0x000fe20000000800 */
[----:B------:R-:W-:Y:S02]  /*3510*/  F2FP.SATFINITE.E4M3.F32.PACK_AB_MERGE_C R149, R6, R5, R149 ;  /* 0x000000050695723e */ /* 0x000fe40004807095 */
[----:B------:R-:W-:Y:S02]  /*3520*/  F2FP.SATFINITE.E4M3.F32.PACK_AB_MERGE_C R151, R10, R9, R151 ;  /* 0x000000090a97723e */ /* 0x000fe40004807097 */
[----:B------:R-:W-:-:S03]  /*3530*/  F2FP.SATFINITE.E4M3.F32.PACK_AB_MERGE_C R145, R14, R13, R145 ;  /* 0x0000000d0e91723e */ /* 0x000fc60004807091 */
[----:B------:R-:W-:Y:S01]  /*3540*/  MUFU.EX2 R39, R39 ;  /* 0x0000002700277308 */ /* 0x000fe20000000800 */
[----:B---3--:R-:W-:-:S04]  /*3550*/  F2FP.SATFINITE.E4M3.F32.PACK_AB_MERGE_C R147, R30, R27, RZ ;  /* 0x0000001b1e93723e */ /* 0x008fc800048070ff */
[----:B------:R-:W-:-:S03]  /*3560*/  F2FP.SATFINITE.E4M3.F32.PACK_AB_MERGE_C R147, R26, R21, R147 ;  /* 0x000000151a93723e */ /* 0x000fc60004807093 */
[----:B------:R-:W1:Y:S01]  /*3570*/  MUFU.EX2 R46, R46 ;  /* 0x0000002e002e7308 */ /* 0x000e620000000800 */
[----:B0-----:R-:W-:Y:S01]  /*3580*/  FMNMX.FTZ R58, R2, R43, !PT ;  /* 0x0000002b023a7209 */ /* 0x001fe20007810000 */
[----:B------:R-:W-:-:S06]  /*3590*/  FFMA.FTZ R43, R78, UR46, -R4 ;  /* 0x0000002e4e2b7c23 */ /* 0x000fcc0008010804 */
[----:B------:R-:W-:Y:S01]  /*35a0*/  MUFU.EX2 R35, R35 ;  /* 0x0000002300237308 */ /* 0x000fe20000000800 */
[----:B------:R-:W0:Y:S07]  /*35b0*/  SHFL.BFLY PT, R59, R58, 0x1, 0x1f ;  /* 0x0c201f003a3b7f89 */ /* 0x000e2e00000e0000 */
[----:B------:R-:W-:Y:S01]  /*35c0*/  MUFU.EX2 R38, R38 ;  /* 0x0000002600267308 */ /* 0x000fe20000000800 */
[----:B-1----:R-:W-:-:S04]  /*35d0*/  F2FP.SATFINITE.E4M3.F32.PACK_AB_MERGE_C R141, R46, R39, RZ ;  /* 0x000000272e8d723e */ /* 0x002fc800048070ff */
[----:B------:R-:W-:-:S03]  /*35e0*/  F2FP.SATFINITE.E4M3.F32.PACK_AB_MERGE_C R141, R34, R31, R141 ;  /* 0x0000001f228d723e */ /* 0x000fc6000480708d */
[----:B------:R-:W-:Y:S08]  /*35f0*/  MUFU.EX2 R42, R42 ;  /* 0x0000002a002a7308 */ /* 0x000ff00000000800 */
[----:B------:R-:W-:Y:S01]  /*3600*/  MUFU.EX2 R51, R51 ;  /* 0x0000003300337308 */ /* 0x000fe20000000800 */
[----:B0-----:R-:W-:Y:S01]  /*3610*/  FMNMX.FTZ R2, R58, R59, !PT ;  /* 0x0000003b3a027209 */ /* 0x001fe20007810000 */
[--C-:B------:R-:W-:Y:S01]  /*3620*/  FFMA.FTZ R58, R83, UR46, -R4.reuse ;  /* 0x0000002e533a7c23 */ /* 0x100fe20008010804 */
[----:B------:R-:W-:-:S01]  /*3630*/  FFMA.FTZ R59, R86, UR46, -R4 ;  /* 0x0000002e563b7c23 */ /* 0x000fc20008010804 */
[----:B------:R-:W-:Y:S01]  /*3640*/  FFMA.FTZ R4, R87, UR46, -R4 ;  /* 0x0000002e57047c23 */ /* 0x000fe20008010804 */
        /* <DEDUP_REMOVED lines=19> */
[----:B------:R-:W-:Y:S01]  /*3780*/  FFMA.FTZ R40, R56, UR46, -R62 ;  /* 0x0000002e38287c23 */ /* 0x000fe2000801083e */
[----:B------:R-:W-:-:S01]  /*3790*/  FADD.FTZ R60, R5, R6 ;  /* 0x00000006053c7221 */ /* 0x000fc20000010000 */
        /* <DEDUP_REMOVED lines=20> */
[----:B------:R-:W-:Y:S01]  /*38e0*/  F2FP.SATFINITE.E4M3.F32.PACK_AB_MERGE_C R143, R51, R42, RZ ;  /* 0x0000002a338f723e */ /* 0x000fe200048070ff */
[----:B------:R-:W-:-:S01]  /*38f0*/  FFMA.FTZ R81, R81, UR46, -R62 ;  /* 0x0000002e51517c23 */ /* 0x000fc2000801083e */
[----:B------:R-:W-:Y:S01]  /*3900*/  FADD.FTZ R78, R10, R61 ;  /* 0x0000003d0a4e7221 */ /* 0x000fe20000010000 */
[----:B------:R-:W-:-:S01]  /*3910*/  FFMA.FTZ R61, R69, UR46, -R62 ;  /* 0x0000002e453d7c23 */ /* 0x000fc2000801083e */
[----:B------:R-:W0:Y:S01]  /*3920*/  MUFU.EX2 R28, R28 ;  /* 0x0000001c001c7308 */ /* 0x000e220000000800 */
[----:B-1----:R-:W-:-:S01]  /*3930*/  FADD.FTZ R57, R63, R56 ;  /* 0x000000383f397221 */ /* 0x002fc20000010000 */
[----:B------:R-:W-:-:S02]  /*3940*/  @!P0 VIADD R56, R3, 0x19c40 ;  /* 0x00019c4003388836 */ /* 0x000fc40000000000 */
[----:B------:R-:W-:-:S01]  /*3950*/  FFMA.FTZ R84, R84, UR46, -R62 ;  /* 0x0000002e54547c23 */ /* 0x000fc2000801083e */
[----:B------:R-:W-:Y:S02]  /*3960*/  F2FP.SATFINITE.E4M3.F32.PACK_AB_MERGE_C R143, R38, R35, R143 ;  /* 0x00000023268f723e */ /* 0x000fe4000480708f */
[----:B------:R-:W-:Y:S01]  /*3970*/  @!P0 PRMT R56, RZ, 0x654, R56 ;  /* 0x00000654ff388816 */ /* 0x000fe20000000038 */
[----:B------:R-:W1:Y:S01]  /*3980*/  MUFU.EX2 R29, R29 ;  /* 0x0000001d001d7308 */ /* 0x000e620000000800 */
[----:B--2---:R-:W-:-:S01]  /*3990*/  FADD.FTZ R57, R66, R57 ;  /* 0x0000003942397221 */ /* 0x004fc20000010000 */
[----:B------:R-:W-:Y:S01]  /*39a0*/  F2FP.SATFINITE.E4M3.F32.PACK_AB_MERGE_C R148, R66, R63, RZ ;  /* 0x0000003f4294723e */ /* 0x000fe200048070ff */
[----:B------:R2:W-:Y:S03]  /*39b0*/  @!P0 SYNCS.ARRIVE.TRANS64.RED.A1T0 RZ, [R56+URZ], RZ ;  /* 0x000000ff38ff89a7 */ /* 0x0005e6000810043f */
[----:B------:R-:W-:-:S02]  /*39c0*/  F2FP.SATFINITE.E4M3.F32.PACK_AB_MERGE_C R148, R25, R24, R148 ;  /* 0x000000181994723e */ /* 0x000fc40004807094 */
[----:B------:R-:W3:Y:S01]  /*39d0*/  MUFU.EX2 R67, R67 ;  /* 0x0000004300437308 */ /* 0x000ee20000000800 */
[----:B0-----:R-:W-:-:S01]  /*39e0*/  FADD.FTZ R60, R28, R57 ;  /* 0x000000391c3c7221 */ /* 0x001fc20000010000 */
[----:B------:R-:W-:-:S06]  /*39f0*/  FADD.FTZ R57, R11, R78 ;  /* 0x0000004e0b397221 */ /* 0x000fcc0000010000 */
[----:B------:R-:W0:Y:S01]  /*3a00*/  MUFU.EX2 R70, R70 ;  /* 0x0000004600467308 */ /* 0x000e220000000800 */
[----:B-1----:R-:W-:-:S01]  /*3a10*/  FADD.FTZ R74, R29, R60 ;  /* 0x0000003c1d4a7221 */ /* 0x002fc20000010000 */
[----:B------:R-:W-:-:S06]  /*3a20*/  FFMA.FTZ R60, R68, UR46, -R62 ;  /* 0x0000002e443c7c23 */ /* 0x000fcc000801083e */
        /* <DEDUP_REMOVED lines=9> */
[----:B----4-:R-:W-:-:S01]  /*3ac0*/  FADD.FTZ R64, R12, R57 ;  /* 0x000000390c407221 */ /* 0x010fc20000010000 */
[--C-:B------:R-:W-:Y:S01]  /*3ad0*/  FFMA.FTZ R57, R72, UR46, -R62.reuse ;  /* 0x0000002e48397c23 */ /* 0x100fe2000801083e */
[----:B------:R-:W-:-:S02]  /*3ae0*/  FFMA.FTZ R62, R85, UR46, -R62 ;  /* 0x0000002e553e7c23 */ /* 0x000fc4000801083e */
[----:B------:R-:W-:Y:S01]  /*3af0*/  FADD.FTZ R69, R13, R64 ;  /* 0x000000400d457221 */ /* 0x000fe20000010000 */
[----:B-1----:R-:W-:-:S02]  /*3b00*/  FADD.FTZ R64, R32, R71 ;  /* 0x0000004720407221 */ /* 0x002fc40000010000 */
[----:B------:R-:W1:Y:S01]  /*3b10*/  MUFU.EX2 R36, R36 ;  /* 0x0000002400247308 */ /* 0x000e620000000800 */
[----:B------:R-:W-:-:S01]  /*3b20*/  FADD.FTZ R68, R14, R69 ;  /* 0x000000450e447221 */ /* 0x000fc20000010000 */
[----:B---3--:R-:W-:-:S03]  /*3b30*/  FADD.FTZ R64, R33, R64 ;  /* 0x0000004021407221 */ /* 0x008fc60000010000 */
[----:B------:R-:W-:-:S03]  /*3b40*/  FADD.FTZ R69, R15, R68 ;  /* 0x000000440f457221 */ /* 0x000fc60000010000 */
[----:B------:R-:W3:Y:S08]  /*3b50*/  MUFU.EX2 R37, R37 ;  /* 0x0000002500257308 */ /* 0x000ef00000000800 */
[----:B------:R-:W4:Y:S08]  /*3b60*/  MUFU.EX2 R48, R48 ;  /* 0x0000003000307308 */ /* 0x000f300000000800 */
[----:B--2---:R0:W-:Y:S08]  /*3b70*/  MUFU.EX2 R56, R65 ;  /* 0x0000004100387308 */ /* 0x0041f00000000800 */
[----:B------:R-:W2:Y:S01]  /*3b80*/  MUFU.EX2 R49, R49 ;  /* 0x0000003100317308 */ /* 0x000ea20000000800 */
[----:B0-----:R-:W-:-:S01]  /*3b90*/  FADD.FTZ R65, R41, R64 ;  /* 0x0000004029417221 */ /* 0x001fc20000010000 */
[----:B------:R-:W-:Y:S01]  /*3ba0*/  FADD.FTZ R64, R20, R69 ;  /* 0x0000004514407221 */ /* 0x000fe20000010000 */
[----:B-----5:R-:W-:-:S02]  /*3bb0*/  F2FP.SATFINITE.E4M3.F32.PACK_AB_MERGE_C R41, R44, R41, RZ ;  /* 0x000000292c29723e */ /* 0x020fc400048070ff */
[----:B------:R-:W-:Y:S01]  /*3bc0*/  FADD.FTZ R65, R44, R65 ;  /* 0x000000412c417221 */ /* 0x000fe20000010000 */
[----:B------:R-:W-:-:S01]  /*3bd0*/  FADD.FTZ R69, R21, R64 ;  /* 0x0000004015457221 */ /* 0x000fc20000010000 */
[----:B------:R-:W-:Y:S01]  /*3be0*/  F2FP.SATFINITE.E4M3.F32.PACK_AB_MERGE_C R144, R33, R32, R41 ;  /* 0x000000202190723e */ /* 0x000fe20004807029 */
[----:B------:R-:W0:Y:S01]  /*3bf0*/  MUFU.EX2 R40, R40 ;  /* 0x0000002800287308 */ /* 0x000e220000000800 */
[----:B-1----:R-:W-:-:S01]  /*3c00*/  FADD.FTZ R64, R36, R65 ;  /* 0x0000004124407221 */ /* 0x002fc20000010000 */
[----:B------:R-:W-:-:S03]  /*3c10*/  FADD.FTZ R68, R26, R69 ;  /* 0x000000451a447221 */ /* 0x000fc60000010000 */
[----:B---3--:R-:W-:Y:S01]  /*3c20*/  FADD.FTZ R7, R37, R64 ;  /* 0x0000004025077221 */ /* 0x008fe20000010000 */
[----:B------:R-:W-:-:S02]  /*3c30*/  FADD.FTZ R11, R27, R68 ;  /* 0x000000441b0b7221 */ /* 0x000fc40000010000 */
[----:B------:R-:W1:Y:S01]  /*3c40*/  MUFU.EX2 R45, R45 ;  /* 0x0000002d002d7308 */ /* 0x000e620000000800 */
[----:B----4-:R-:W-:-:S01]  /*3c50*/  FADD.FTZ R12, R48, R7 ;  /* 0x00000007300c7221 */ /* 0x010fc20000010000 */
[----:B------:R-:W-:Y:S01]  /*3c60*/  FADD.FTZ R30, R30, R11 ;  /* 0x0000000b1e1e7221 */ /* 0x000fe20000010000 */
[C---:B--2---:R-:W-:Y:S02]  /*3c70*/  F2FP.SATFINITE.E4M3.F32.PACK_AB_MERGE_C R48, R49.reuse, R48, RZ ;  /* 0x000000303130723e */ /* 0x044fe400048070ff */
[----:B------:R-:W-:Y:S01]  /*3c80*/  FADD.FTZ R7, R49, R12 ;  /* 0x0000000c31077221 */ /* 0x000fe20000010000 */
[----:B------:R-:W-:-:S01]  /*3c90*/  FADD.FTZ R11, R31, R30 ;  /* 0x0000001e1f0b7221 */ /* 0x000fc20000010000 */
[----:B------:R-:W-:Y:S01]  /*3ca0*/  F2FP.SATFINITE.E4M3.F32.PACK_AB_MERGE_C R146, R37, R36, R48 ;  /* 0x000000242592723e */ /* 0x000fe20004807030 */
        /* <DEDUP_REMOVED lines=8> */
[----:B--2---:R-:W-:-:S01]  /*3d30*/  FADD.FTZ R6, R52, R7 ;  /* 0x0000000734067221 */ /* 0x004fc20000010000 */
[----:B------:R-:W-:-:S04]  /*3d40*/  FADD.FTZ R7, R35, R46 ;  /* 0x0000002e23077221 */ /* 0x000fc80000010000 */
[----:B------:R-:W-:Y:S02]  /*3d50*/  FADD.FTZ R7, R38, R7 ;  /* 0x0000000726077221 */ /* 0x000fe40000010000 */
[----:B------:R-:W2:Y:S01]  /*3d60*/  MUFU.EX2 R61, R61 ;  /* 0x0000003d003d7308 */ /* 0x000ea20000000800 */
[----:B0-----:R-:W-:-:S01]  /*3d70*/  FADD.FTZ R6, R53, R6 ;  /* 0x0000000635067221 */ /* 0x001fc20000010000 */
[----:B------:R-:W-:Y:S01]  /*3d80*/  FADD.FTZ R10, R42, R7 ;  /* 0x000000072a0a7221 */ /* 0x000fe20000010000 */
[----:B------:R-:W-:Y:S02]  /*3d90*/  F2FP.SATFINITE.E4M3.F32.PACK_AB_MERGE_C R52, R53, R52, RZ ;  /* 0x000000343534723e */ /* 0x000fe400048070ff */
[----:B------:R-:W-:Y:S01]  /*3da0*/  FADD.FTZ R5, R3, R6 ;  /* 0x0000000603057221 */ /* 0x000fe20000010000 */
[----:B------:R-:W-:-:S01]  /*3db0*/  FADD.FTZ R51, R51, R10 ;  /* 0x0000000a33337221 */ /* 0x000fc20000010000 */
[----:B------:R-:W-:Y:S01]  /*3dc0*/  F2FP.SATFINITE.E4M3.F32.PACK_AB_MERGE_C R140, R45, R40, R52 ;  /* 0x000000282d8c723e */ /* 0x000fe20004807034 */
[----:B------:R-:W0:Y:S01]  /*3dd0*/  MUFU.EX2 R57, R57 ;  /* 0x0000003900397308 */ /* 0x000e220000000800 */
[----:B------:R-:W-:-:S01]  /*3de0*/  FADD.FTZ R5, R56, R5 ;  /* 0x0000000538057221 */ /* 0x000fc20000010000 */
[----:B------:R-:W-:-:S03]  /*3df0*/  FADD.FTZ R10, R50, R51 ;  /* 0x00000033320a7221 */ /* 0x000fc60000010000 */
[----:B-1----:R-:W-:Y:S01]  /*3e00*/  FADD.FTZ R6, R60, R5 ;  /* 0x000000053c067221 */ /* 0x002fe20000010000 */
[----:B------:R-:W-:-:S02]  /*3e10*/  FADD.FTZ R10, R47, R10 ;  /* 0x0000000a2f0a7221 */ /* 0x000fc40000010000 */
        /* <DEDUP_REMOVED lines=13> */
[----:B------:R-:W-:-:S02]  /*3ef0*/  FADD.FTZ R54, R54, R43 ;  /* 0x0000002b36367221 */ /* 0x000fc40000010000 */
[----:B------:R-:W-:Y:S01]  /*3f00*/  MUFU.EX2 R59, R59 ;  /* 0x0000003b003b7308 */ /* 0x000fe20000000800 */
[----:B-1----:R-:W-:-:S07]  /*3f10*/  FADD.FTZ R6, R76, R7 ;  /* 0x000000074c067221 */ /* 0x002fce0000010000 */
        /* <DEDUP_REMOVED lines=11> */
[----:B------:R-:W-:Y:S01]  /*3fd0*/  MUFU.EX2 R84, R84 ;  /* 0x0000005400547308 */ /* 0x000fe20000000800 */
[C---:B0-----:R-:W-:Y:S01]  /*3fe0*/  F2FP.SATFINITE.E4M3.F32.PACK_AB_MERGE_C R139, R58.reuse, R55, R9 ;  /* 0x000000373a8b723e */ /* 0x041fe20004807009 */
[----:B------:R-:W-:-:S04]  /*3ff0*/  FADD.FTZ R58, R58, R7 ;  /* 0x000000073a3a7221 */ /* 0x000fc80000010000 */
[----:B------:R-:W-:Y:S02]  /*4000*/  FADD.FTZ R3, R59, R58 ;  /* 0x0000003a3b037221 */ /* 0x000fe40000010000 */
[----:B------:R-:W0:Y:S01]  /*4010*/  MUFU.EX2 R5, R62 ;  /* 0x0000003e00057308 */ /* 0x000e220000000800 */
[----:B-1----:R-:W-:-:S01]  /*4020*/  FADD.FTZ R7, R81, R6 ;  /* 0x0000000651077221 */ /* 0x002fc20000010000 */
[----:B------:R-:W-:Y:S01]  /*4030*/  FADD.FTZ R3, R4, R3 ;  /* 0x0000000304037221 */ /* 0x000fe20000010000 */
[----:B0-----:R-:W-:Y:S02]  /*4040*/  F2FP.SATFINITE.E4M3.F32.PACK_AB_MERGE_C R6, R5, R84, RZ ;  /* 0x000000540506723e */ /* 0x001fe400048070ff */
[----:B------:R-:W-:Y:S02]  /*4050*/  FADD.FTZ R84, R84, R7 ;  /* 0x0000000754547221 */ /* 0x000fe40000010000 */
[----:B------:R-:W-:Y:S02]  /*4060*/  F2FP.SATFINITE.E4M3.F32.PACK_AB_MERGE_C R138, R81, R80, R6 ;  /* 0x00000050518a723e */ /* 0x000fe40004807006 */
        /* <DEDUP_REMOVED lines=30> */
.L_x_10526:
[----:B------:R-:W-:-:S04]  /*4250*/  UISETP.NE.AND UP1, UPT, UR20, 0x1, UPT ;  /* 0x000000011400788c */ /* 0x000fc8000bf25270 */
[----:B------:R-:W-:-:S04]  /*4260*/  USEL UR48, URZ, 0x1, UP1 ;  /* 0x000000013f307887 */ /* 0x000fc80008800000 */
[----:B------:R-:W-:Y:S01]  /*4270*/  ULOP3.LUT UR48, UR19, UR48, URZ, 0x3c, !UPT ;  /* 0x0000003013307292 */ /* 0x000fe2000f8e3c3f */
[----:B------:R-:W-:Y:S11]  /*4280*/  @!P1 BRA `(.L_x_10517) ;  /* 0x0000000000049947 */ /* 0x000ff60003800000 */
[----:B------:R-:W-:Y:S01]  /*4290*/  BPT.TRAP 0x1 ;  /* 0x000000040000795c */ /* 0x000fe20000300000 */
.L_x_10517:
        /* <DEDUP_REMOVED lines=9> */
.L_x_10518:
[----:B-1----:R-:W-:Y:S05]  /*4330*/  @P3 BRA `(.L_x_10519) ;  /* 0x0000000000083947 */ /* 0x002fea0003800000 */
[----:B------:R-:W1:Y:S02]  /*4340*/  SYNCS.PHASECHK.TRANS64.TRYWAIT P3, [UR21+0x19c30], R0 ;  /* 0x019c3000ff0075a7 */ /* 0x000e640008060155 */
[----:B-1----:R-:W-:Y:S05]  /*4350*/  @!P3 BRA `(.L_x_10520) ;  /* 0x000000e00028b947 */ /* 0x002fea0003800000 */
.L_x_10519:
        /* <DEDUP_REMOVED lines=17> */
.L_x_10521:
[----:B------:R-:W-:Y:S01]  /*4470*/  ULEA UR11, UR20, UR51, 0x3 ;  /* 0x00000033140b7291 */ /* 0x000fe2000f8e183f */
[----:B01----:R-:W-:-:S05]  /*4480*/  IMAD.U32 R0, RZ, RZ, UR19 ;  /* 0x00000013ff007e24 */ /* 0x003fca000f8e00ff */
[----:B------:R-:W-:-:S04]  /*4490*/  SHF.L.U32 R0, R0, 0x1f, RZ ;  /* 0x0000001f00007819 */ /* 0x000fc800000006ff */
[----:B------:R0:W1:Y:S01]  /*44a0*/  SYNCS.PHASECHK.TRANS64.TRYWAIT P3, [UR11+0x19c50], R0 ;  /* 0x019c5000ff0075a7 */ /* 0x000062000806014b */
[----:B------:R-:W-:Y:S05]  /*44b0*/  @!P1 BRA `(.L_x_10522) ;  /* 0x0000000000049947 */ /* 0x000fea0003800000 */
[----:B------:R-:W-:Y:S01]  /*44c0*/  BPT.TRAP 0x1 ;  /* 0x000000040000795c */ /* 0x000fe20000300000 */
.L_x_10522:
[----:B-1----:R-:W-:Y:S05]  /*44d0*/  @P3 BRA `(.L_x_10523) ;  /* 0x0000000000083947 */ /* 0x002fea0003800000 */
[----:B------:R-:W1:Y:S02]  /*44e0*/  SYNCS.PHASECHK.TRANS64.TRYWAIT P3, [UR11+0x19c50], R0 ;  /* 0x019c5000ff0075a7 */ /* 0x000e64000806014b */
[----:B-1----:R-:W-:Y:S05]  /*44f0*/  @!P3 BRA `(.L_x_10524) ;  /* 0x000000dc00d8b947 */ /* 0x002fea0003800000 */
.L_x_10523:
[----:B------:R-:W-:Y:S01]  /*4500*/  UIADD3 UR6, UR51, 0x3000, URZ ;  /* 0x0000300033067890 */ /* 0x000fe2000fffe03f */
[----:B------:R-:W-:Y:S01]  /*4510*/  WARPGROUP.ARRIVE ;  /* 0x00000000000079c5 */ /* 0x000fe20000000000 */
[----:B------:R-:W-:Y:S01]  /*4520*/  UMOV UR7, 0x40000040 ;  /* 0x4000004000077882 */ /* 0x000fe20000000000 */
[----:B-1----:R-:W-:Y:S01]  /*4530*/  VIADD R2, R17, UR41 ;  /* 0x0000002911027c36 */ /* 0x002fe20008000000 */
[----:B------:R-:W-:Y:S01]  /*4540*/  USHF.R.U32.HI UR6, URZ, 0x4, UR6 ;  /* 0x000000043f067899 */ /* 0x000fe20008011606 */
[----:B------:R-:W-:-:S03]  /*4550*/  IMAD.U32 R11, RZ, RZ, UR46 ;  /* 0x0000002eff0b7e24 */ /* 0x000fc6000f8e00ff */
[----:B------:R-:W-:-:S04]  /*4560*/  ULOP3.LUT UR6, UR6, 0x3fff, URZ, 0xc0, !UPT ;  /* 0x00003fff06067892 */ /* 0x000fc8000f8ec03f */
        /* <DEDUP_REMOVED lines=28> */
[C---:B------:R-:W-:Y:S01]  /*4730*/  ISETP.GT.AND P4, PT, R7.reuse, 0x1, PT ;  /* 0x000000010700780c */ /* 0x040fe20003f84270 */
[----:B-1----:R-:W-:Y:S01]  /*4740*/  IMAD.IADD R9, R0, 0x1, R9 ;  /* 0x0000000100097824 */ /* 0x002fe200078e0209 */
[----:B------:R-:W-:Y:S02]  /*4750*/  ISETP.GT.AND P3, PT, R7, RZ, PT ;  /* 0x000000ff0700720c */ /* 0x000fe40003f64270 */
        /* <DEDUP_REMOVED lines=8> */
[----:B------:R-:W-:Y:S02]  /*47e0*/  FMNMX.FTZ R8, R24, R6, !PT ;  /* 0x0000000618087209 */ /* 0x000fe40007810000 */
[----:B------:R-:W-:-:S02]  /*47f0*/  FSEL R37, R37, -INF , P4 ;  /* 0xff80000025257808 */ /* 0x000fc40002000000 */
[----:B------:R-:W-:Y:S02]  /*4800*/  ISETP.GT.AND P4, PT, R7, 0x21, PT ;  /* 0x000000210700780c */ /* 0x000fe40003f84270 */
[----:B------:R-:W-:Y:S02]  /*4810*/  FSEL R28, R28, -INF , P3 ;  /* 0xff8000001c1c7808 */ /* 0x000fe40001800000 */
[----:B------:R-:W-:Y:S02]  /*4820*/  FSEL R41, R41, -INF , P4 ;  /* 0xff80000029297808 */ /* 0x000fe40002000000 */
[----:B------:R-:W-:Y:S02]  /*4830*/  ISETP.GT.AND P4, PT, R7, 0x29, PT ;  /* 0x000000290700780c */ /* 0x000fe40003f84270 */
[----:B------:R-:W-:Y:S02]  /*4840*/  FMNMX.FTZ R8, R25, R8, !PT ;  /* 0x0000000819087209 */ /* 0x000fe40007810000 */
        /* <DEDUP_REMOVED lines=16> */
[----:B------:R-:W-:Y:S02]  /*4950*/  FSEL R61, R61, -INF , P4 ;  /* 0xff8000003d3d7808 */ /* 0x000fe40002000000 */
[C---:B------:R-:W-:Y:S01]  /*4960*/  ISETP.GT.AND P4, PT, R7.reuse, 0x51, PT ;  /* 0x000000510700780c */ /* 0x040fe20003f84270 */
[----:B------:R-:W-:Y:S02]  /*4970*/  WARPGROUP.DEPBAR.LE gsb0, 0x0 ;  /* 0x00008000000079c5 */ /* 0x000fe40000010000 */
[----:B------:R-:W-:Y:S01]  /*4980*/  ISETP.GT.AND P3, PT, R7, 0x20, PT ;  /* 0x000000200700780c */ /* 0x000fe20003f64270 */
[----:B------:R-:W-:Y:S01]  /*4990*/  WARPGROUP.ARRIVE ;  /* 0x00000000000079c5 */ /* 0x000fe20000000000 */
[----:B------:R-:W-:-:S02]  /*49a0*/  FMNMX.FTZ R8, R36, R8, !PT ;  /* 0x0000000824087209 */ /* 0x000fc40007810000 */
[----:B------:R-:W-:Y:S02]  /*49b0*/  FSEL R65, R65, -INF , P4 ;  /* 0xff80000041417808 */ /* 0x000fe40002000000 */
[C---:B------:R-:W-:Y:S01]  /*49c0*/  ISETP.GT.AND P4, PT, R7.reuse, 0x59, PT ;  /* 0x000000590700780c */ /* 0x040fe20003f84270 */
[----:B------:R-:W-:Y:S01]  /*49d0*/  QGMMA.64x96x32.F32.E4M3.E4M3 R88, R136, gdesc[UR4], R88, gsb0 ;  /* 0x0160000488587df3 */ /* 0x000fe20008000858 */
[----:B------:R-:W-:Y:S02]  /*49e0*/  ISETP.GT.AND P5, PT, R7, 0x69, PT ;  /* 0x000000690700780c */ /* 0x000fe40003fa4270 */
[----:B------:R-:W-:Y:S02]  /*49f0*/  FSEL R40, R40, -INF , P3 ;  /* 0xff80000028287808 */ /* 0x000fe40001800000 */
[----:B------:R-:W-:Y:S02]  /*4a00*/  FMNMX.FTZ R8, R37, R8, !PT ;  /* 0x0000000825087209 */ /* 0x000fe40007810000 */
[----:B------:R-:W-:-:S02]  /*4a10*/  FSEL R69, R69, -INF , P4 ;  /* 0xff80000045457808 */ /* 0x000fc40002000000 */
[----:B------:R-:W-:Y:S02]  /*4a20*/  ISETP.GT.AND P4, PT, R7, 0x61, PT ;  /* 0x000000610700780c */ /* 0x000fe40003f84270 */
[----:B------:R-:W-:Y:S02]  /*4a30*/  FSEL R77, R77, -INF , P5 ;  /* 0xff8000004d4d7808 */ /* 0x000fe40002800000 */
[C---:B------:R-:W-:Y:S02]  /*4a40*/  ISETP.GT.AND P3, PT, R7.reuse, 0x28, PT ;  /* 0x000000280700780c */ /* 0x040fe40003f64270 */
[----:B------:R-:W-:Y:S02]  /*4a50*/  FMNMX.FTZ R8, R40, R8, !PT ;  /* 0x0000000828087209 */ /* 0x000fe40007810000 */
[C---:B------:R-:W-:Y:S02]  /*4a60*/  ISETP.GT.AND P5, PT, R7.reuse, 0x79, PT ;  /* 0x000000790700780c */ /* 0x040fe40003fa4270 */
[----:B------:R-:W-:-:S02]  /*4a70*/  ISETP.GT.AND P6, PT, R7, 0x68, PT ;  /* 0x000000680700780c */ /* 0x000fc40003fc4270 */
[----:B------:R-:W-:Y:S02]  /*4a80*/  FSEL R73, R73, -INF , P4 ;  /* 0xff80000049497808 */ /* 0x000fe40002000000 */
[----:B------:R-:W-:Y:S02]  /*4a90*/  FSEL R44, R44, -INF , P3 ;  /* 0xff8000002c2c7808 */ /* 0x000fe40001800000 */
[----:B------:R-:W-:Y:S02]  /*4aa0*/  FMNMX.FTZ R8, R41, R8, !PT ;  /* 0x0000000829087209 */ /* 0x000fe40007810000 */
[----:B------:R-:W-:Y:S02]  /*4ab0*/  ISETP.GT.AND P4, PT, R7, 0x71, PT ;  /* 0x000000710700780c */ /* 0x000fe40003f84270 */
[----:B------:R-:W-:Y:S02]  /*4ac0*/  FSEL R85, R85, -INF , P5 ;  /* 0xff80000055557808 */ /* 0x000fe40002800000 */
[----:B------:R-:W-:-:S02]  /*4ad0*/  ISETP.GT.AND P5, PT, R9, RZ, PT ;  /* 0x000000ff0900720c */ /* 0x000fc40003fa4270 */
[----:B------:R-:W-:Y:S02]  /*4ae0*/  FSEL R76, R76, -INF , P6 ;  /* 0xff8000004c4c7808 */ /* 0x000fe40003000000 */
[C---:B------:R-:W-:Y:S02]  /*4af0*/  ISETP.GT.AND P3, PT, R7.reuse, 0x30, PT ;  /* 0x000000300700780c */ /* 0x040fe40003f64270 */
[----:B------:R-:W-:Y:S02]  /*4b00*/  FMNMX.FTZ R8, R44, R8, !PT ;  /* 0x000000082c087209 */ /* 0x000fe40007810000 */
[----:B------:R-:W-:Y:S02]  /*4b10*/  ISETP.GT.AND P6, PT, R7, 0x78, PT ;  /* 0x000000780700780c */ /* 0x000fe40003fc4270 */
[----:B------:R-:W-:Y:S02]  /*4b20*/  FSEL R81, R81, -INF , P4 ;  /* 0xff80000051517808 */ /* 0x000fe40002000000 */
[----:B------:R-:W-:-:S02]  /*4b30*/  ISETP.GT.AND P4, PT, R9, 0x1, PT ;  /* 0x000000010900780c */ /* 0x000fc40003f84270 */
[----:B------:R-:W-:Y:S02]  /*4b40*/  FSEL R26, R26, -INF , P5 ;  /* 0xff8000001a1a7808 */ /* 0x000fe40002800000 */
[----:B------:R-:W-:Y:S02]  /*4b50*/  FSEL R48, R48, -INF , P3 ;  /* 0xff80000030307808 */ /* 0x000fe40001800000 */
[----:B------:R-:W-:Y:S02]  /*4b60*/  FMNMX.FTZ R8, R45, R8, !PT ;  /* 0x000000082d087209 */ /* 0x000fe40007810000 */
[----:B------:R-:W-:Y:S02]  /*4b70*/  FSEL R84, R84, -INF , P6 ;  /* 0xff80000054547808 */ /* 0x000fe40003000000 */
[----:B------:R-:W-:Y:S02]  /*4b80*/  ISETP.GT.AND P6, PT, R9, 0x8, PT ;  /* 0x000000080900780c */ /* 0x000fe40003fc4270 */
[----:B------:R-:W-:-:S02]  /*4b90*/  FSEL R27, R27, -INF , P4 ;  /* 0xff8000001b1b7808 */ /* 0x000fc40002000000 */
[----:B------:R-:W-:Y:S02]  /*4ba0*/  FMNMX.FTZ R0, R26, R5, !PT ;  /* 0x000000051a007209 */ /* 0x000fe40007810000 */
[----:B------:R-:W-:Y:S02]  /*4bb0*/  ISETP.GT.AND P3, PT, R7, 0x38, PT ;  /* 0x000000380700780c */ /* 0x000fe40003f64270 */
[----:B------:R-:W-:Y:S02]  /*4bc0*/  FMNMX.FTZ R8, R48, R8, !PT ;  /* 0x0000000830087209 */ /* 0x000fe40007810000 */
[----:B------:R-:W-:Y:S02]  /*4bd0*/  ISETP.GT.AND P5, PT, R9, 0x9, PT ;  /* 0x000000090900780c */ /* 0x000fe40003fa4270 */
[----:B------:R-:W-:Y:S02]  /*4be0*/  FSEL R30, R30, -INF , P6 ;  /* 0xff8000001e1e7808 */ /* 0x000fe40003000000 */
[----:B------:R-:W-:-:S02]  /*4bf0*/  FMNMX.FTZ R15, R27, R0, !PT ;  /* 0x000000001b0f7209 */ /* 0x000fc40007810000 */
[----:B------:R-:W-:Y:S02]  /*4c00*/  FSEL R52, R52, -INF , P3 ;  /* 0xff80000034347808 */ /* 0x000fe40001800000 */
[----:B------:R-:W-:Y:S02]  /*4c10*/  FMNMX.FTZ R8, R49, R8, !PT ;  /* 0x0000000831087209 */ /* 0x000fe40007810000 */
[----:B------:R-:W-:Y:S02]  /*4c20*/  ISETP.GT.AND P4, PT, R9, 0x10, PT ;  /* 0x000000100900780c */ /* 0x000fe40003f84270 */
[----:B------:R-:W-:Y:S02]  /*4c30*/  FSEL R31, R31, -INF , P5 ;  /* 0xff8000001f1f7808 */ /* 0x000fe40002800000 */
[----:B------:R-:W-:Y:S02]  /*4c40*/  FMNMX.FTZ R0, R30, R15, !PT ;  /* 0x0000000f1e007209 */ /* 0x000fe40007810000 */
[----:B------:R-:W-:-:S02]  /*4c50*/  ISETP.GT.AND P3, PT, R7, 0x40, PT ;  /* 0x000000400700780c */ /* 0x000fc40003f64270 */
[----:B------:R-:W-:Y:S02]  /*4c60*/  FMNMX.FTZ R8, R52, R8, !PT ;  /* 0x0000000834087209 */ /* 0x000fe40007810000 */
[----:B------:R-:W-:Y:S02]  /*4c70*/  ISETP.GT.AND P6, PT, R9, 0x11, PT ;  /* 0x000000110900780c */ /* 0x000fe40003fc4270 */
        /* <DEDUP_REMOVED lines=8> */
[----:B------:R-:W-:Y:S02]  /*4d00*/  FMNMX.FTZ R8, R56, R8, !PT ;  /* 0x0000000838087209 */ /* 0x000fe40007810000 */
[----:B------:R-:W-:-:S02]  /*4d10*/  ISETP.GT.AND P4, PT, R9, 0x19, PT ;  /* 0x000000190900780c */ /* 0x000fc40003f84270 */
[----:B------:R-:W-:Y:S02]  /*4d20*/  FSEL R38, R38, -INF , P5 ;  /* 0xff80000026267808 */ /* 0x000fe40002800000 */
[----:B------:R-:W-:Y:S02]  /*4d30*/  FMNMX.FTZ R15, R35, R0, !PT ;  /* 0x00000000230f7209 */ /* 0x000fe40007810000 */
[----:B------:R-:W-:Y:S01]  /*4d40*/  FSEL R60, R60, -INF , P3 ;  /* 0xff8000003c3c7808 */ /* 0x000fe20001800000 */
[----:B------:R-:W-:Y:S02]  /*4d50*/  WARPGROUP.DEPBAR.LE gsb0, 0x0 ;  /* 0x00008000000079c5 */ /* 0x000fe40000010000 */
[----:B------:R-:W-:Y:S02]  /*4d60*/  FMNMX.FTZ R8, R57, R8, !PT ;  /* 0x0000000839087209 */ /* 0x000fe40007810000 */
        /* <DEDUP_REMOVED lines=28> */
[----:B------:R-:W-:Y:S02]  /*4f30*/  FSEL R72, R72, -INF , P3 ;  /* 0xff80000048487808 */ /* 0x000fe40001800000 */
[----:B------:R-:W-:Y:S02]  /*4f40*/  FMNMX.FTZ R8, R69, R8, !PT ;  /* 0x0000000845087209 */ /* 0x000fe40007810000 */
[----:B------:R-:W-:Y:S02]  /*4f50*/  ISETP.GT.AND P6, PT, R9, 0x38, PT ;  /* 0x000000380900780c */ /* 0x000fe40003fc4270 */
[----:B------:R-:W-:-:S02]  /*4f60*/  FSEL R51, R51, -INF , P4 ;  /* 0xff80000033337808 */ /* 0x000fc40002000000 */
[----:B------:R-:W-:Y:S02]  /*4f70*/  FMNMX.FTZ R0, R50, R15, !PT ;  /* 0x0000000f32007209 */ /* 0x000fe40007810000 */
[----:B------:R-:W-:Y:S02]  /*4f80*/  FMNMX.FTZ R8, R72, R8, !PT ;  /* 0x0000000848087209 */ /* 0x000fe40007810000 */
[----:B------:R-:W-:Y:S02]  /*4f90*/  ISETP.GT.AND P5, PT, R9, 0x39, PT ;  /* 0x000000390900780c */ /* 0x000fe40003fa4270 */
[----:B------:R-:W-:Y:S02]  /*4fa0*/  FSEL R54, R54, -INF , P6 ;  /* 0xff80000036367808 */ /* 0x000fe40003000000 */
[----:B------:R-:W-:Y:S02]  /*4fb0*/  FMNMX.FTZ R15, R51, R0, !PT ;  /* 0x00000000330f7209 */ /* 0x000fe40007810000 */
        /* <DEDUP_REMOVED lines=27> */
[----:B------:R-:W-:Y:S02]  /*5170*/  ISETP.GT.AND P4, PT, R9, 0x58, PT ;  /* 0x000000580900780c */ /* 0x000fe40003f84270 */
[----:B------:R-:W-:Y:S01]  /*5180*/  FSEL R67, R67, -INF , P5 ;  /* 0xff80000043437808 */ /* 0x000fe20002800000 */
[----:B------:R-:W0:Y:S01]  /*5190*/  SHFL.BFLY PT, R8, R7, 0x2, 0x1f ;  /* 0x0c401f0007087f89 */ /* 0x000e2200000e0000 */
        /* <DEDUP_REMOVED lines=21> */
[C---:B------:R-:W-:Y:S02]  /*52f0*/  ISETP.GT.AND P5, PT, R9.reuse, 0x78, PT ;  /* 0x000000780900780c */ /* 0x040fe40003fa4270 */
[----:B------:R-:W-:Y:S02]  /*5300*/  ISETP.GT.AND P4, PT, R9, 0x79, PT ;  /* 0x000000790900780c */ /* 0x000fe40003f84270 */
[----:B0-----:R-:W-:Y:S02]  /*5310*/  FMNMX.FTZ R8, R7, R8, !PT ;  /* 0x0000000807087209 */ /* 0x001fe40007810000 */
[----:B------:R-:W-:Y:S02]  /*5320*/  FMNMX.FTZ R9, R79, R0, !PT ;  /* 0x000000004f097209 */ /* 0x000fe40007810000 */
[----:B------:R-:W-:Y:S01]  /*5330*/  FSEL R83, R83, -INF , P6 ;  /* 0xff80000053537808 */ /* 0x000fe20003000000 */
[----:B------:R-:W0:Y:S01]  /*5340*/  SHFL.BFLY PT, R7, R8, 0x1, 0x1f ;  /* 0x0c201f0008077f89 */ /* 0x000e2200000e0000 */
[----:B------:R-:W-:-:S02]  /*5350*/  FMNMX.FTZ R0, R82, R9, !PT ;  /* 0x0000000952007209 */ /* 0x000fc40007810000 */
[----:B------:R-:W-:Y:S02]  /*5360*/  FSEL R86, R86, -INF , P5 ;  /* 0xff80000056567808 */ /* 0x000fe40002800000 */
[----:B------:R-:W-:Y:S02]  /*5370*/  FMNMX.FTZ R15, R83, R0, !PT ;  /* 0x00000000530f7209 */ /* 0x000fe40007810000 */
[----:B------:R-:W-:Y:S02]  /*5380*/  FSEL R87, R87, -INF , P4 ;  /* 0xff80000057577808 */ /* 0x000fe40002000000 */
[----:B------:R-:W-:-:S04]  /*5390*/  FMNMX.FTZ R0, R86, R15, !PT ;  /* 0x0000000f56007209 */ /* 0x000fc80007810000 */
[----:B------:R-:W-:-:S05]  /*53a0*/  FMNMX.FTZ R0, R87, R0, !PT ;  /* 0x0000000057007209 */ /* 0x000fca0007810000 */
[----:B------:R-:W1:Y:S01]  /*53b0*/  SHFL.BFLY PT, R21, R0, 0x2, 0x1f ;  /* 0x0c401f0000157f89 */ /* 0x000e6200000e0000 */
[----:B0-----:R-:W-:-:S04]  /*53c0*/  FMNMX.FTZ R2, R8, R7, !PT ;  /* 0x0000000708027209 */ /* 0x001fc80007810000 */
[C---:B------:R-:W-:Y:S01]  /*53d0*/  FSETP.NEU.FTZ.AND P3, PT, R2.reuse, -INF , PT ;  /* 0xff8000000200780b */ /* 0x040fe20003f7d000 */
[----:B------:R-:W-:-:S05]  /*53e0*/  FFMA.FTZ R10, R2, R11, -8 ;  /* 0xc1000000020a7423 */ /* 0x000fca000001000b */
[----:B------:R-:W-:-:S05]  /*53f0*/  FSEL R7, R10, RZ, P3 ;  /* 0x000000ff0a077208 */ /* 0x000fca0001800000 */
[--C-:B------:R-:W-:Y:S01]  /*5400*/  FFMA.FTZ R11, R24, UR46, -R7.reuse ;  /* 0x0000002e180b7c23 */ /* 0x100fe20008010807 */
[----:B------:R-:W-:-:S01]  /*5410*/  FFMA.FTZ R57, R57, UR46, -R7 ;  /* 0x0000002e39397c23 */ /* 0x000fc20008010807 */
[--C-:B------:R-:W-:Y:S01]  /*5420*/  FFMA.FTZ R8, R25, UR46, -R7.reuse ;  /* 0x0000002e19087c23 */ /* 0x100fe20008010807 */
[----:B-1----:R-:W-:Y:S01]  /*5430*/  FMNMX.FTZ R24, R0, R21, !PT ;  /* 0x0000001500187209 */ /* 0x002fe20007810000 */
[--C-:B------:R-:W-:Y:S01]  /*5440*/  FFMA.FTZ R25, R65, UR46, -R7.reuse ;  /* 0x0000002e41197c23 */ /* 0x100fe20008010807 */
[----:B------:R0:W-:Y:S01]  /*5450*/  MUFU.EX2 R9, R57 ;  /* 0x0000003900097308 */ /* 0x0001e20000000800 */
[----:B------:R-:W-:Y:S02]  /*5460*/  IMAD.U32 R65, RZ, RZ, UR46 ;  /* 0x0000002eff417e24 */ /* 0x000fe4000f8e00ff */
[--C-:B------:R-:W-:Y:S01]  /*5470*/  FFMA.FTZ R13, R29, UR46, -R7.reuse ;  /* 0x0000002e1d0d7c23 */ /* 0x100fe20008010807 */
[----:B------:R-:W-:-:S01]  /*5480*/  FFMA.FTZ R29, R69, UR46, -R7 ;  /* 0x0000002e451d7c23 */ /* 0x000fc20008010807 */
[--C-:B------:R-:W-:Y:S01]  /*5490*/  FFMA.FTZ R20, R68, UR46, -R7.reuse ;  /* 0x0000002e44147c23 */ /* 0x100fe20008010807 */
[----:B------:R-:W-:Y:S01]  /*54a0*/  FSEL R69, R2, RZ, P3 ;  /* 0x000000ff02457208 */ /* 0x000fe20001800000 */
[--C-:B------:R-:W-:Y:S01]  /*54b0*/  FFMA.FTZ R21, R72, UR46, -R7.reuse ;  /* 0x0000002e48157c23 */ /* 0x100fe20008010807 */
[----:B------:R-:W-:-:S01]  /*54c0*/  FFMA.FTZ R10, R28, UR46, -R7 ;  /* 0x0000002e1c0a7c23 */ /* 0x000fc20008010807 */
[----:B------:R-:W-:Y:S01]  /*54d0*/  MUFU.EX2 R11, R11 ;  /* 0x0000000b000b7308 */ /* 0x000fe20000000800 */
[----:B0-----:R-:W0:Y:S01]  /*54e0*/  SHFL.BFLY PT, R57, R24, 0x1, 0x1f ;  /* 0x0c201f0018397f89 */ /* 0x001e2200000e0000 */
[----:B------:R-:W-:-:S01]  /*54f0*/  FADD.FTZ R69, -R69, R6 ;  /* 0x0000000645457221 */ /* 0x000fc20000010100 */
        /* <DEDUP_REMOVED lines=22> */
[----:B0-----:R-:W-:Y:S01]  /*5660*/  FMNMX.FTZ R0, R24, R57, !PT ;  /* 0x0000003918007209 */ /* 0x001fe20007810000 */
[--C-:B------:R-:W-:Y:S01]  /*5670*/  FFMA.FTZ R64, R80, UR46, -R7.reuse ;  /* 0x0000002e50407c23 */ /* 0x100fe20008010807 */
[----:B------:R-:W-:-:S01]  /*5680*/  FFMA.FTZ R81, R81, UR46, -R7 ;  /* 0x0000002e51517c23 */ /* 0x000fc20008010807 */
[--C-:B------:R-:W-:Y:S01]  /*5690*/  FFMA.FTZ R24, R84, UR46, -R7.reuse ;  /* 0x0000002e54187c23 */ /* 0x100fe20008010807 */
[C---:B------:R-:W-:Y:S01]  /*56a0*/  FSETP.NEU.FTZ.AND P4, PT, R0.reuse, -INF , PT ;  /* 0xff8000000000780b */ /* 0x040fe20003f9d000 */
[----:B------:R-:W-:Y:S01]  /*56b0*/  FFMA.FTZ R65, R0, R65, -8 ;  /* 0xc100000000417423 */ /* 0x000fe20000010041 */
[----:B------:R-:W-:-:S01]  /*56c0*/  FFMA.FTZ R7, R85, UR46, -R7 ;  /* 0x0000002e55077c23 */ /* 0x000fc20008010807 */
[----:B------:R-:W-:Y:S01]  /*56d0*/  MUFU.EX2 R32, R32 ;  /* 0x0000002000207308 */ /* 0x000fe20000000800 */
[----:B------:R-:W-:-:S02]  /*56e0*/  FSEL R68, R0, RZ, P4 ;  /* 0x000000ff00447208 */ /* 0x000fc40002000000 */
[----:B------:R-:W-:-:S03]  /*56f0*/  FSEL R65, R65, RZ, P4 ;  /* 0x000000ff41417208 */ /* 0x000fc60002000000 */
[----:B------:R-:W-:Y:S02]  /*5700*/  FADD.FTZ R68, -R68, R5 ;  /* 0x0000000544447221 */ /* 0x000fe40000010100 */
[----:B------:R-:W-:-:S01]  /*5710*/  FFMA.FTZ R72, R54, UR46, -R65 ;  /* 0x0000002e36487c23 */ /* 0x000fc20008010841 */
[----:B------:R-:W-:Y:S01]  /*5720*/  FMUL.FTZ R54, R69, UR46 ;  /* 0x0000002e45367c20 */ /* 0x000fe20008410000 */
[----:B------:R-:W-:-:S01]  /*5730*/  FFMA.FTZ R26, R26, UR46, -R65 ;  /* 0x0000002e1a1a7c23 */ /* 0x000fc20008010841 */
[----:B------:R-:W-:Y:S01]  /*5740*/  FMUL.FTZ R5, R68, UR46 ;  /* 0x0000002e44057c20 */ /* 0x000fe20008410000 */
        /* <DEDUP_REMOVED lines=25> */
[----:B------:R-:W-:-:S02]  /*58e0*/  FFMA.FTZ R83, R83, UR46, -R65 ;  /* 0x0000002e53537c23 */ /* 0x000fc40008010841 */
[----:B------:R-:W0:Y:S08]  /*58f0*/  MUFU.EX2 R27, R27 ;  /* 0x0000001b001b7308 */ /* 0x000e300000000800 */
[----:B------:R-:W2:Y:S01]  /*5900*/  MUFU.EX2 R30, R30 ;  /* 0x0000001e001e7308 */ /* 0x000ea20000000800 */
[----:B-1----:R-:W-:-:S07]  /*5910*/  FFMA.FTZ R4, R5, R3, R26 ;  /* 0x0000000305047223 */ /* 0x002fce000001001a */
        /* <DEDUP_REMOVED lines=39> */
[----:B------:R-:W-:Y:S01]  /*5b90*/  MUFU.EX2 R50, R50 ;  /* 0x0000003200327308 */ /* 0x000fe20000000800 */
[----:B-1----:R-:W-:-:S01]  /*5ba0*/  FADD.FTZ R71, R47, R70 ;  /* 0x000000462f477221 */ /* 0x002fc20000010000 */
[----:B------:R-:W-:-:S06]  /*5bb0*/  FFMA.FTZ R70, R74, UR46, -R65 ;  /* 0x0000002e4a467c23 */ /* 0x000fcc0008010841 */
[----:B------:R-:W1:Y:S01]  /*5bc0*/  MUFU.EX2 R49, R49 ;  /* 0x0000003100317308 */ /* 0x000e620000000800 */
[----:B0-----:R-:W-:-:S07]  /*5bd0*/  FADD.FTZ R4, R48, R3 ;  /* 0x0000000330047221 */ /* 0x001fce0000010000 */
[----:B------:R-:W-:Y:S08]  /*5be0*/  MUFU.EX2 R51, R51 ;  /* 0x0000003300337308 */ /* 0x000ff00000000800 */
[----:B------:R-:W0:Y:S01]  /*5bf0*/  MUFU.EX2 R52, R52 ;  /* 0x0000003400347308 */ /* 0x000e220000000800 */
[----:B-1----:R-:W-:-:S07]  /*5c00*/  FADD.FTZ R3, R49, R4 ;  /* 0x0000000431037221 */ /* 0x002fce0000010000 */
[----:B------:R1:W2:Y:S08]  /*5c10*/  MUFU.EX2 R6, R72 ;  /* 0x0000004800067308 */ /* 0x0002b00000000800 */
[----:B------:R-:W3:Y:S01]  /*5c20*/  MUFU.EX2 R53, R53 ;  /* 0x0000003500357308 */ /* 0x000ee20000000800 */
[----:B-1----:R-:W-:-:S01]  /*5c30*/  FADD.FTZ R72, R50, R71 ;  /* 0x0000004732487221 */ /* 0x002fc20000010000 */
[----:B0-----:R-:W-:Y:S01]  /*5c40*/  FADD.FTZ R4, R52, R3 ;  /* 0x0000000334047221 */ /* 0x001fe20000010000 */
[----:B------:R-:W-:-:S02]  /*5c50*/  FFMA.FTZ R71, R75, UR46, -R65 ;  /* 0x0000002e4b477c23 */ /* 0x000fc40008010841 */
[----:B------:R-:W-:-:S03]  /*5c60*/  FADD.FTZ R73, R51, R72 ;  /* 0x0000004833497221 */ /* 0x000fc60000010000 */
[----:B------:R-:W0:Y:S01]  /*5c70*/  MUFU.EX2 R55, R55 ;  /* 0x0000003700377308 */ /* 0x000e220000000800 */
[----:B--2---:R-:W-:-:S07]  /*5c80*/  FADD.FTZ R72, R6, R73 ;  /* 0x0000004906487221 */ /* 0x004fce0000010000 */
[----:B------:R-:W1:Y:S01]  /*5c90*/  MUFU.EX2 R56, R56 ;  /* 0x0000003800387308 */ /* 0x000e620000000800 */
[----:B---3--:R-:W-:-:S07]  /*5ca0*/  FADD.FTZ R3, R53, R4 ;  /* 0x0000000435037221 */ /* 0x008fce0000010000 */
[----:B------:R-:W2:Y:S01]  /*5cb0*/  MUFU.EX2 R58, R58 ;  /* 0x0000003a003a7308 */ /* 0x000ea20000000800 */
[----:B0-----:R-:W-:-:S01]  /*5cc0*/  FADD.FTZ R73, R55, R72 ;  /* 0x0000004837497221 */ /* 0x001fc20000010000 */
[----:B------:R-:W-:-:S06]  /*5cd0*/  FFMA.FTZ R72, R78, UR46, -R65 ;  /* 0x0000002e4e487c23 */ /* 0x000fcc0008010841 */
[----:B------:R-:W0:Y:S01]  /*5ce0*/  MUFU.EX2 R59, R59 ;  /* 0x0000003b003b7308 */ /* 0x000e220000000800 */
[----:B-1----:R-:W-:-:S04]  /*5cf0*/  FADD.FTZ R4, R56, R3 ;  /* 0x0000000338047221 */ /* 0x002fc80000010000 */
[----:B------:R-:W-:-:S03]  /*5d00*/  FADD.FTZ R3, R9, R4 ;  /* 0x0000000409037221 */ /* 0x000fc60000010000 */
        /* <DEDUP_REMOVED lines=36> */
[----:B--2---:R-:W-:-:S01]  /*5f50*/  FADD.FTZ R4, R70, R3 ;  /* 0x0000000346047221 */ /* 0x004fc20000010000 */
[----:B------:R-:W-:-:S05]  /*5f60*/  @!P0 VIADD R3, R78, 0x19c40 ;  /* 0x00019c404e038836 */ /* 0x000fca0000000000 */
[----:B------:R-:W-:Y:S01]  /*5f70*/  @!P0 PRMT R3, RZ, 0x654, R3 ;  /* 0x00000654ff038816 */ /* 0x000fe20000000003 */
[----:B------:R-:W2:Y:S01]  /*5f80*/  MUFU.EX2 R60, R60 ;  /* 0x0000003c003c7308 */ /* 0x000ea20000000800 */
[----:B0-----:R-:W-:-:S02]  /*5f90*/  FADD.FTZ R77, R28, R77 ;  /* 0x0000004d1c4d7221 */ /* 0x001fc40000010000 */
[----:B------:R0:W-:Y:S05]  /*5fa0*/  @!P0 SYNCS.ARRIVE.TRANS64.RED.A1T0 RZ, [R3+URZ], RZ ;  /* 0x000000ff03ff89a7 */ /* 0x0001ea000810043f */
[----:B------:R-:W3:Y:S01]  /*5fb0*/  MUFU.EX2 R72, R72 ;  /* 0x0000004800487308 */ /* 0x000ee20000000800 */
[----:B-1----:R-:W-:-:S07]  /*5fc0*/  FADD.FTZ R79, R71, R4 ;  /* 0x00000004474f7221 */ /* 0x002fce0000010000 */
        /* <DEDUP_REMOVED lines=24> */
.L_x_10525:
        /* <DEDUP_REMOVED lines=8> */
[----:B------:R-:W-:Y:S01]  /*61d0*/  UMOV UR19, UR48 ;  /* 0x0000003000137c82 */ /* 0x000fe20008000000 */
[----:B------:R-:W-:Y:S01]  /*61e0*/  F2FP.SATFINITE.E4M3.F32.PACK_AB_MERGE_C R36, R37, R36, RZ ;  /* 0x000000242524723e */ /* 0x000fe200048070ff */
[----:B------:R-:W-:Y:S01]  /*61f0*/  UMOV UR20, UR36 ;  /* 0x0000002400147c82 */ /* 0x000fe20008000000 */
        /* <DEDUP_REMOVED lines=80> */
.L_x_10516:
[----:B------:R-:W-:-:S06]  /*6700*/  UISETP.GE.AND UP0, UPT, UR18, UR52, UPT ;  /* 0x000000341200728c */ /* 0x000fcc000bf06270 */
[----:B------:R-:W-:-:S13]  /*6710*/  PLOP3.LUT P2, PT, PT, PT, UP0, 0x80, 0x0 ;  /* 0x000000000000781c */ /* 0x000fda0003f4f008 */
[----:B------:R-:W-:Y:S05]  /*6720*/  @!P2 BRA `(.L_x_10527) ;  /* 0x0000001800eca947 */ /* 0x000fea0003800000 */
[----:B------:R-:W-:Y:S01]  /*6730*/  IMAD.MOV.U32 R5, RZ, RZ, R0 ;  /* 0x000000ffff057224 */ /* 0x000fe200078e0000 */
[----:B------:R-:W-:Y:S01]  /*6740*/  UMOV UR17, UR48 ;  /* 0x0000003000117c82 */ /* 0x000fe20008000000 */
[----:B------:R-:W-:Y:S01]  /*6750*/  IMAD.MOV.U32 R6, RZ, RZ, R2 ;  /* 0x000000ffff067224 */ /* 0x000fe200078e0002 */
[----:B------:R-:W-:-:S06]  /*6760*/  UMOV UR19, UR36 ;  /* 0x0000002400137c82 */ /* 0x000fcc0008000000 */
.L_x_10537:
[----:B------:R-:W-:-:S04]  /*6770*/  UIADD3 UR36, UR19, 0x1, URZ ;  /* 0x0000000113247890 */ /* 0x000fc8000fffe03f */
[----:B------:R-:W-:-:S04]  /*6780*/  UISETP.NE.AND UP0, UPT, UR36, 0x2, UPT ;  /* 0x000000022400788c */ /* 0x000fc8000bf05270 */
[----:B------:R-:W-:Y:S02]  /*6790*/  USEL UR48, URZ, 0x1, UP0 ;  /* 0x000000013f307887 */ /* 0x000fe40008000000 */
[----:B------:R-:W-:Y:S02]  /*67a0*/  USEL UR36, UR36, URZ, UP0 ;  /* 0x0000003f24247287 */ /* 0x000fe40008000000 */
[----:B------:R-:W-:Y:S01]  /*67b0*/  ULOP3.LUT UR48, UR17, UR48, URZ, 0x3c, !UPT ;  /* 0x0000003011307292 */ /* 0x000fe2000f8e3c3f */
[----:B------:R-:W-:Y:S11]  /*67c0*/  @!P1 BRA `(.L_x_10528) ;  /* 0x0000000000049947 */ /* 0x000ff60003800000 */
[----:B------:R-:W-:Y:S01]  /*67d0*/  BPT.TRAP 0x1 ;  /* 0x000000040000795c */ /* 0x000fe20000300000 */
.L_x_10528:
[----:B------:R-:W-:Y:S01]  /*67e0*/  ULEA UR6, UR36, UR51, 0x3 ;  /* 0x0000003324067291 */ /* 0x000fe2000f8e183f */
[----:B------:R-:W-:-:S05]  /*67f0*/  IMAD.U32 R0, RZ, RZ, UR48 ;  /* 0x00000030ff007e24 */ /* 0x000fca000f8e00ff */
[----:B------:R-:W-:-:S04]  /*6800*/  SHF.L.U32 R0, R0, 0x1f, RZ ;  /* 0x0000001f00007819 */ /* 0x000fc800000006ff */
[----:B------:R0:W1:Y:S01]  /*6810*/  SYNCS.PHASECHK.TRANS64.TRYWAIT P2, [UR6+0x19c30], R0 ;  /* 0x019c3000ff0075a7 */ /* 0x0000620008040146 */
[----:B------:R-:W-:Y:S05]  /*6820*/  @!P1 BRA `(.L_x_10529) ;  /* 0x0000000000049947 */ /* 0x000fea0003800000 */
[----:B------:R-:W-:Y:S01]  /*6830*/  BPT.TRAP 0x1 ;  /* 0x000000040000795c */ /* 0x000fe20000300000 */
.L_x_10529:
[----:B-1----:R-:W-:Y:S05]  /*6840*/  @P2 BRA `(.L_x_10530) ;  /* 0x0000000000082947 */ /* 0x002fea0003800000 */
[----:B------:R-:W1:Y:S02]  /*6850*/  SYNCS.PHASECHK.TRANS64.TRYWAIT P2, [UR6+0x19c30], R0 ;  /* 0x019c3000ff0075a7 */ /* 0x000e640008040146 */
[----:B-1----:R-:W-:Y:S05]  /*6860*/  @!P2 BRA `(.L_x_10531) ;  /* 0x000000bc0014a947 */ /* 0x002fea0003800000 */
.L_x_10530:
        /* <DEDUP_REMOVED lines=17> */
.L_x_10532:
[----:B------:R-:W-:Y:S01]  /*6980*/  ULEA UR11, UR19, UR51, 0x3 ;  /* 0x00000033130b7291 */ /* 0x000fe2000f8e183f */
[----:B01----:R-:W-:-:S05]  /*6990*/  IMAD.U32 R0, RZ, RZ, UR17 ;  /* 0x00000011ff007e24 */ /* 0x003fca000f8e00ff */
[----:B------:R-:W-:-:S04]  /*69a0*/  SHF.L.U32 R0, R0, 0x1f, RZ ;  /* 0x0000001f00007819 */ /* 0x000fc800000006ff */
[----:B------:R0:W1:Y:S01]  /*69b0*/  SYNCS.PHASECHK.TRANS64.TRYWAIT P2, [UR11+0x19c50], R0 ;  /* 0x019c5000ff0075a7 */ /* 0x000062000804014b */
[----:B------:R-:W-:Y:S05]  /*69c0*/  @!P1 BRA `(.L_x_10533) ;  /* 0x0000000000049947 */ /* 0x000fea0003800000 */
[----:B------:R-:W-:Y:S01]  /*69d0*/  BPT.TRAP 0x1 ;  /* 0x000000040000795c */ /* 0x000fe20000300000 */
.L_x_10533:
[----:B-1----:R-:W-:Y:S05]  /*69e0*/  @P2 BRA `(.L_x_10534) ;  /* 0x0000000000082947 */ /* 0x002fea0003800000 */
[----:B------:R-:W1:Y:S02]  /*69f0*/  SYNCS.PHASECHK.TRANS64.TRYWAIT P2, [UR11+0x19c50], R0 ;  /* 0x019c5000ff0075a7 */ /* 0x000e64000804014b */
[----:B-1----:R-:W-:Y:S05]  /*6a00*/  @!P2 BRA `(.L_x_10535) ;  /* 0x000000b800c4a947 */ /* 0x002fea0003800000 */
.L_x_10534:
        /* <DEDUP_REMOVED lines=96> */
[----:B------:R-:W-:Y:S02]  /*7010*/  IMAD.U32 R65, RZ, RZ, UR46 ;  /* 0x0000002eff417e24 */ /* 0x000fe4000f8e00ff */
[----:B------:R-:W-:-:S01]  /*7020*/  FFMA.FTZ R29, R29, UR46, -R7 ;  /* 0x0000002e1d1d7c23 */ /* 0x000fc20008010807 */
[----:B------:R-:W-:Y:S01]  /*7030*/  MUFU.EX2 R5, R11 ;  /* 0x0000000b00057308 */ /* 0x000fe20000000800 */
[----:B------:R-:W-:-:S01]  /*7040*/  FFMA.FTZ R8, R24, UR46, -R7 ;  /* 0x0000002e18087c23 */ /* 0x000fc20008010807 */
[----:B------:R-:W-:Y:S01]  /*7050*/  FFMA.FTZ R65, R0, R65, -8 ;  /* 0xc100000000417423 */ /* 0x000fe20000010041 */
[----:B------:R-:W-:Y:S01]  /*7060*/  FMUL.FTZ R6, R6, UR46 ;  /* 0x0000002e06067c20 */ /* 0x000fe20008410000 */
[--C-:B------:R-:W-:Y:S01]  /*7070*/  FFMA.FTZ R10, R28, UR46, -R7.reuse ;  /* 0x0000002e1c0a7c23 */ /* 0x100fe20008010807 */
[----:B------:R-:W-:-:S01]  /*7080*/  FFMA.FTZ R12, R32, UR46, -R7 ;  /* 0x0000002e200c7c23 */ /* 0x000fc20008010807 */
[--C-:B------:R-:W-:Y:S01]  /*7090*/  FFMA.FTZ R13, R33, UR46, -R7.reuse ;  /* 0x0000002e210d7c23 */ /* 0x100fe20008010807 */
        /* <DEDUP_REMOVED lines=10> */
[----:B0-----:R-:W-:-:S01]  /*7140*/  FFMA.FTZ R29, R49, UR46, -R7 ;  /* 0x0000002e311d7c23 */ /* 0x001fc20008010807 */
[----:B------:R-:W-:Y:S01]  /*7150*/  FFMA.FTZ R49, R69, UR46, -R7 ;  /* 0x0000002e45317c23 */ /* 0x000fe20008010807 */
        /* <DEDUP_REMOVED lines=31> */
[----:B------:R-:W2:Y:S01]  /*7350*/  MUFU.EX2 R26, R26 ;  /* 0x0000001a001a7308 */ /* 0x000ea20000000800 */
[----:B0-----:R-:W-:-:S01]  /*7360*/  FFMA.FTZ R3, R6, R3, R69 ;  /* 0x0000000306037223 */ /* 0x001fc20000010045 */
[--C-:B------:R-:W-:Y:S01]  /*7370*/  FFMA.FTZ R52, R72, UR46, -R7.reuse ;  /* 0x0000002e48347c23 */ /* 0x100fe20008010807 */
[----:B------:R-:W-:-:S01]  /*7380*/  FFMA.FTZ R40, R60, UR46, -R7 ;  /* 0x0000002e3c287c23 */ /* 0x000fc20008010807 */
[----:B------:R-:W-:Y:S01]  /*7390*/  FFMA.FTZ R41, R61, UR46, -R7 ;  /* 0x0000002e3d297c23 */ /* 0x000fe20008010807 */
[----:B------:R-:W-:Y:S01]  /*73a0*/  QGMMA.64x96x32.F32.E4M3.E4M3 R88, R140, gdesc[UR4], R88, gsb0 ;  /* 0x016000048c587df3 */ /* 0x000fe20008000858 */
[----:B-1----:R-:W-:-:S01]  /*73b0*/  FADD.FTZ R73, R9, R4 ;  /* 0x0000000409497221 */ /* 0x002fc20000010000 */
[----:B------:R-:W-:Y:S01]  /*73c0*/  UIADD3 UR6, UR10, 0x6, URZ ;  /* 0x000000060a067890 */ /* 0x000fe2000fffe03f */
[----:B------:R-:W0:Y:S01]  /*73d0*/  MUFU.EX2 R10, R10 ;  /* 0x0000000a000a7308 */ /* 0x000e220000000800 */
[----:B------:R-:W-:Y:S01]  /*73e0*/  UMOV UR7, 0x40000040 ;  /* 0x4000004000077882 */ /* 0x000fe20000000000 */
[--C-:B------:R-:W-:Y:S01]  /*73f0*/  FFMA.FTZ R44, R64, UR46, -R7.reuse ;  /* 0x0000002e402c7c23 */ /* 0x100fe20008010807 */
[----:B------:R-:W-:-:S01]  /*7400*/  FFMA.FTZ R56, R76, UR46, -R7 ;  /* 0x0000002e4c387c23 */ /* 0x000fc20008010807 */
[--C-:B------:R-:W-:Y:S01]  /*7410*/  FFMA.FTZ R57, R77, UR46, -R7.reuse ;  /* 0x0000002e4d397c23 */ /* 0x100fe20008010807 */
        /* <DEDUP_REMOVED lines=8> */
[----:B------:R-:W-:-:S03]  /*74a0*/  FFMA.FTZ R7, R85, UR46, -R7 ;  /* 0x0000002e55077c23 */ /* 0x000fc60008010807 */
        /* <DEDUP_REMOVED lines=64> */
[----:B------:R-:W-:-:S06]  /*78b0*/  WARPGROUP.DEPBAR.LE gsb0, 0x0 ;  /* 0x00008000000079c5 */ /* 0x000fcc0000010000 */
        /* <DEDUP_REMOVED lines=26> */
[----:B------:R-:W-:-:S05]  /*7a60*/  IMAD.U32 R3, RZ, RZ, UR36 ;  /* 0x00000024ff037e24 */ /* 0x000fca000f8e00ff */
[----:B------:R-:W-:Y:S01]  /*7a70*/  @!P0 LEA R3, R3, UR51, 0x3 ;  /* 0x0000003303038c11 */ /* 0x000fe2000f8e18ff */
[----:B------:R-:W2:Y:S01]  /*7a80*/  MUFU.EX2 R49, R49 ;  /* 0x0000003100317308 */ /* 0x000ea20000000800 */
[----:B0-----:R-:W-:-:S03]  /*7a90*/  FADD.FTZ R76, R48, R75 ;  /* 0x0000004b304c7221 */ /* 0x001fc60000010000 */
[----:B------:R-:W-:-:S04]  /*7aa0*/  @!P0 VIADD R3, R3, 0x19c40 ;  /* 0x00019c4003038836 */ /* 0x000fc80000000000 */
[----:B------:R-:W0:Y:S01]  /*7ab0*/  MUFU.EX2 R68, R68 ;  /* 0x0000004400447308 */ /* 0x000e220000000800 */
[----:B-1----:R-:W-:-:S01]  /*7ac0*/  FADD.FTZ R75, R67, R4 ;  /* 0x00000004434b7221 */ /* 0x002fc20000010000 */
[----:B------:R-:W-:-:S04]  /*7ad0*/  @!P0 PRMT R3, RZ, 0x654, R3 ;  /* 0x00000654ff038816 */ /* 0x000fc80000000003 */
[----:B------:R1:W-:Y:S02]  /*7ae0*/  @!P0 SYNCS.ARRIVE.TRANS64.RED.A1T0 RZ, [R3+URZ], RZ ;  /* 0x000000ff03ff89a7 */ /* 0x0003e4000810043f */
        /* <DEDUP_REMOVED lines=36> */
.L_x_10536:
        /* <DEDUP_REMOVED lines=91> */
.L_x_10527:
[----:B------:R-:W-:Y:S06]  /*82e0*/  BAR.ARV 0x8, 0x200 ;  /* 0x0208000000007b1d */ /* 0x000fec0000002000 */
[----:B------:R-:W-:Y:S05]  /*82f0*/  @!P1 BRA `(.L_x_10538) ;  /* 0x0000000000049947 */ /* 0x000fea0003800000 */
[----:B------:R-:W-:Y:S01]  /*8300*/  BPT.TRAP 0x1 ;  /* 0x000000040000795c */ /* 0x000fe20000300000 */
.L_x_10538:
[----:B------:R-:W-:Y:S01]  /*8310*/  ULEA UR5, UR36, UR51, 0x3 ;  /* 0x0000003324057291 */ /* 0x000fe2000f8e183f */
[----:B------:R-:W-:-:S05]  /*8320*/  IMAD.U32 R5, RZ, RZ, UR48 ;  /* 0x00000030ff057e24 */ /* 0x000fca000f8e00ff */
[----:B------:R-:W-:-:S04]  /*8330*/  SHF.L.U32 R5, R5, 0x1f, RZ ;  /* 0x0000001f05057819 */ /* 0x000fc800000006ff */
[----:B------:R0:W1:Y:S01]  /*8340*/  SYNCS.PHASECHK.TRANS64.TRYWAIT P0, [UR5+0x19c50], R5 ;  /* 0x019c5005ff0075a7 */ /* 0x0000620008000145 */
[----:B------:R-:W-:Y:S05]  /*8350*/  @!P1 BRA `(.L_x_10539) ;  /* 0x0000000000049947 */ /* 0x000fea0003800000 */
[----:B------:R-:W-:Y:S01]  /*8360*/  BPT.TRAP 0x1 ;  /* 0x000000040000795c */ /* 0x000fe20000300000 */
.L_x_10539:
[----:B-1----:R-:W-:Y:S05]  /*8370*/  @P0 BRA `(.L_x_10540) ;  /* 0x0000000000080947 */ /* 0x002fea0003800000 */
[----:B------:R-:W1:Y:S02]  /*8380*/  SYNCS.PHASECHK.TRANS64.TRYWAIT P0, [UR5+0x19c50], R5 ;  /* 0x019c5005ff0075a7 */ /* 0x000e640008000145 */
[----:B-1----:R-:W-:Y:S05]  /*8390*/  @!P0 BRA `(.L_x_10541) ;  /* 0x000000a000788947 */ /* 0x002fea0003800000 */
.L_x_10540:
[----:B------:R-:W-:Y:S01]  /*83a0*/  UIADD3 UR51, UR51, 0x3000, URZ ;  /* 0x0000300033337890 */ /* 0x000fe2000fffe03f */
[----:B------:R-:W-:Y:S01]  /*83b0*/  WARPGROUP.ARRIVE ;  /* 0x00000000000079c5 */ /* 0x000fe20000000000 */
[----:B------:R-:W-:Y:S01]  /*83c0*/  ULDC.64 UR8, c[0x0][0x9a0] ;  /* 0x0002680000087ab9 */ /* 0x000fe20000000a00 */
[----:B------:R-:W-:Y:S01]  /*83d0*/  UMOV UR7, 0x40000040 ;  /* 0x4000004000077882 */ /* 0x000fe20000000000 */
[----:B------:R-:W-:Y:S01]  /*83e0*/  USHF.R.U32.HI UR51, URZ, 0x4, UR51 ;  /* 0x000000043f337899 */ /* 0x000fe20008011633 */
[----:B------:R-:W-:-:S03]  /*83f0*/  ISETP.NE.U32.AND P0, PT, RZ, UR8, PT ;  /* 0x00000008ff007c0c */ /* 0x000fc6000bf05070 */
[----:B------:R-:W-:Y:S01]  /*8400*/  ULOP3.LUT UR51, UR51, 0x3fff, URZ, 0xc0, !UPT ;  /* 0x00003fff33337892 */ /* 0x000fe2000f8ec03f */
[----:B------:R-:W-:-:S03]  /*8410*/  ISETP.NE.AND.EX P0, PT, RZ, UR9, PT, P0 ;  /* 0x00000009ff007c0c */ /* 0x000fc6000bf05300 */
[----:B------:R-:W-:-:S04]  /*8420*/  ULOP3.LUT UR4, UR51, 0x10000, URZ, 0xfc, !UPT ;  /* 0x0001000033047892 */ /* 0x000fc8000f8efc3f */
[----:B------:R-:W-:-:S06]  /*8430*/  UIMAD UR4, UR36, 0x300, UR4 ;  /* 0x00000300240478a4 */ /* 0x000fcc000f8e0204 */
[----:B------:R-:W2:Y:S01]  /*8440*/  @P0 LDC.64 R10, c[0x0][0x9c8] ;  /* 0x00027200ff0a0b82 */ /* 0x000ea20000000a00 */
[----:B------:R-:W-:Y:S02]  /*8450*/  UMOV UR6, UR4 ;  /* 0x0000000400067c82 */ /* 0x000fe40008000000 */
[----:B------:R-:W-:Y:S05]  /*8460*/  QGMMA.64x96x32.F32.E4M3.E4M3 R88, R148, gdesc[UR4], R88, gsb0 ;  /* 0x0160000494587df3 */ /* 0x000fea0008000858 */
        /* <DEDUP_REMOVED lines=18> */
[----:B------:R-:W1:Y:S04]  /*8590*/  SHFL.BFLY PT, R9, R4, 0x2, 0x1f ;  /* 0x0c401f0004097f89 */ /* 0x000e6800000e0000 */
[----:B------:R-:W3:Y:S01]  /*85a0*/  SHFL.BFLY PT, R8, R3, 0x2, 0x1f ;  /* 0x0c401f0003087f89 */ /* 0x000ee200000e0000 */
[----:B------:R-:W-:Y:S02]  /*85b0*/  WARPGROUP.DEPBAR.LE gsb0, 0x0 ;  /* 0x00008000000079c5 */ /* 0x000fe40000010000 */
[----:B------:R-:W-:-:S06]  /*85c0*/  WARPGROUP.ARRIVE ;  /* 0x00000000000079c5 */ /* 0x000fcc0000000000 */
[----:B------:R-:W-:Y:S01]  /*85d0*/  QGMMA.64x96x32.F32.E4M3.E4M3 R88, R140, gdesc[UR4], R88, gsb0 ;  /* 0x016000048c587df3 */ /* 0x000fe20008000858 */
        /* <DEDUP_REMOVED lines=38> */
.L_x_10542:
        /* <DEDUP_REMOVED lines=58> */
.L_x_10509:
        /* <DEDUP_REMOVED lines=93> */
[----:B------:R-:W-:Y:S01]  /*91b0*/  IMAD.X R9, RZ, RZ, R11, P4 ;  /* 0x000000ffff097224 */ /* 0x000fe200020e060b */
[----:B------:R-:W-:Y:S01]  /*91c0*/  LOP3.LUT R5, R10, 0x180, RZ, 0xc0, !PT ;  /* 0x000001800a057812 */ /* 0x000fe200078ec0ff */
[----:B------:R-:W-:Y:S01]  /*91d0*/  SHFL.IDX PT, R56, R75, R14, 0x1c1f ;  /* 0x001c1f0e4b387589 */ /* 0x000fe200000e0000 */
[----:B------:R-:W-:-:S02]  /*91e0*/  LOP3.LUT R12, R2, R21, RZ, 0x3c, !PT ;  /* 0x00000015020c7212 */ /* 0x000fc400078e3cff */
[----:B------:R-:W-:Y:S01]  /*91f0*/  LOP3.LUT R4, R103, 0x180, RZ, 0xc0, !PT ;  /* 0x0000018067047812 */ /* 0x000fe200078ec0ff */
[----:B------:R-:W-:Y:S01]  /*9200*/  SHFL.IDX PT, R86, R85, R14, 0x1c1f ;  /* 0x001c1f0e55567589 */ /* 0x000fe200000e0000 */
[----:B------:R-:W-:Y:S02]  /*9210*/  IADD3 R105, P1, R10, 0x6020, RZ ;  /* 0x000060200a697810 */ /* 0x000fe40007f3e0ff */
[----:B------:R-:W-:Y:S01]  /*9220*/  LOP3.LUT R2, R101, 0x180, RZ, 0xc0, !PT ;  /* 0x0000018065027812 */ /* 0x000fe200078ec0ff */
[----:B------:R-:W-:Y:S01]  /*9230*/  SHFL.IDX PT, R64, R135, R54, 0x1c1f ;  /* 0x001c1f3687407589 */ /* 0x000fe200000e0000 */
[----:B------:R-:W-:Y:S01]  /*9240*/  LOP3.LUT R21, R38, 0x180, RZ, 0xc0, !PT ;  /* 0x0000018026157812 */ /* 0x000fe200078ec0ff */
[----:B------:R-:W-:Y:S01]  /*9250*/  IMAD.X R81, RZ, RZ, R11, P1 ;  /* 0x000000ffff517224 */ /* 0x000fe200008e060b */
[----:B------:R-:W-:Y:S01]  /*9260*/  SHF.R.U64 R5, R5, 0x3, RZ ;  /* 0x0000000305057819 */ /* 0x000fe200000012ff */
[----:B------:R-:W2:Y:S01]  /*9270*/  SHFL.IDX PT, R24, R24, R54, 0x1c1f ;  /* 0x001c1f3618187589 */ /* 0x000ea200000e0000 */
[----:B------:R-:W-:-:S02]  /*9280*/  SHF.R.U64 R4, R4, 0x3, RZ ;  /* 0x0000000304047819 */ /* 0x000fc400000012ff */
[----:B------:R-:W-:Y:S01]  /*9290*/  LOP3.LUT R42, R105, 0x180, RZ, 0xc0, !PT ;  /* 0x00000180692a7812 */ /* 0x000fe200078ec0ff */
[----:B------:R-:W3:Y:S01]  /*92a0*/  SHFL.IDX PT, R45, R45, R54, 0x1c1f ;  /* 0x001c1f362d2d7589 */ /* 0x000ee200000e0000 */
[----:B------:R-:W-:Y:S02]  /*92b0*/  SHF.R.U64 R2, R2, 0x3, RZ ;  /* 0x0000000302027819 */ /* 0x000fe400000012ff */
[----:B------:R-:W-:Y:S01]  /*92c0*/  SHF.R.U64 R21, R21, 0x3, RZ ;  /* 0x0000000315157819 */ /* 0x000fe200000012ff */
[----:B------:R-:W-:Y:S01]  /*92d0*/  SHFL.IDX PT, R53, R53, R14, 0x1c1f ;  /* 0x001c1f0e35357589 */ /* 0x000fe200000e0000 */
[----:B------:R-:W-:Y:S01]  /*92e0*/  LOP3.LUT R10, R5, R10, RZ, 0x3c, !PT ;  /* 0x0000000a050a7212 */ /* 0x000fe200078e3cff */
[----:B------:R-:W-:Y:S01]  /*92f0*/  IMAD.X R5, RZ, RZ, R11, P2 ;  /* 0x000000ffff057224 */ /* 0x000fe200010e060b */
[----:B------:R-:W-:Y:S01]  /*9300*/  LOP3.LUT R6, R4, R103, RZ, 0x3c, !PT ;  /* 0x0000006704067212 */ /* 0x000fe200078e3cff */
[----:B------:R-:W-:Y:S01]  /*9310*/  SHFL.IDX PT, R52, R55, R14, 0x1c1f ;  /* 0x001c1f0e37347589 */ /* 0x000fe200000e0000 */
[----:B------:R-:W-:-:S02]  /*9320*/  SHF.R.U64 R42, R42, 0x3, RZ ;  /* 0x000000032a2a7819 */ /* 0x000fc400000012ff */
[----:B------:R-:W-:Y:S01]  /*9330*/  LOP3.LUT R8, R2, R101, RZ, 0x3c, !PT ;  /* 0x0000006502087212 */ /* 0x000fe200078e3cff */
[----:B------:R2:W-:Y:S01]  /*9340*/  SHFL.IDX PT, R62, R77, R14, 0x1c1f ;  /* 0x001c1f0e4d3e7589 */ /* 0x0005e200000e0000 */
[----:B------:R-:W-:Y:S02]  /*9350*/  LOP3.LUT R4, R21, R38, RZ, 0x3c, !PT ;  /* 0x0000002615047212 */ /* 0x000fe400078e3cff */
[----:B------:R-:W-:Y:S01]  /*9360*/  MOV R82, R12 ;  /* 0x0000000c00527202 */ /* 0x000fe20000000f00 */
[----:B------:R-:W4:Y:S01]  /*9370*/  SHFL.IDX PT, R66, R25, R54, 0x1c1f ;  /* 0x001c1f3619427589 */ /* 0x000f2200000e0000 */
[----:B------:R-:W-:Y:S02]  /*9380*/  LOP3.LUT R80, R42, R105, RZ, 0x3c, !PT ;  /* 0x000000692a507212 */ /* 0x000fe400078e3cff */
[----:B------:R-:W-:Y:S01]  /*9390*/  MOV R10, R10 ;  /* 0x0000000a000a7202 */ /* 0x000fe20000000f00 */
[----:B------:R-:W-:Y:S01]  /*93a0*/  SHFL.IDX PT, R12, R59, R14, 0x1c1f ;  /* 0x001c1f0e3b0c7589 */ /* 0x000fe200000e0000 */
[----:B------:R-:W-:-:S02]  /*93b0*/  MOV R2, R8 ;  /* 0x0000000800027202 */ /* 0x000fc40000000f00 */
[----:B------:R-:W-:Y:S01]  /*93c0*/  MOV R21, R6 ;  /* 0x0000000600157202 */ /* 0x000fe20000000f00 */
[----:B------:R-:W-:Y:S01]  /*93d0*/  SHFL.IDX PT, R59, R95, R14, 0x1c1f ;  /* 0x001c1f0e5f3b7589 */ /* 0x000fe200000e0000 */
[----:B------:R-:W-:Y:S02]  /*93e0*/  MOV R38, R4 ;  /* 0x0000000400267202 */ /* 0x000fe40000000f00 */
[----:B------:R-:W-:Y:S01]  /*93f0*/  MOV R80, R80 ;  /* 0x0000005000507202 */ /* 0x000fe20000000f00 */
[----:B------:R-:W4:Y:S01]  /*9400*/  SHFL.IDX PT, R57, R28, R54, 0x1c1f ;  /* 0x001c1f361c397589 */ /* 0x000f2200000e0000 */
[----:B0-----:R-:W-:Y:S02]  /*9410*/  SEL R76, R74, R15, P0 ;  /* 0x0000000f4a4c7207 */ /* 0x001fe40000000000 */
[----:B-1----:R-:W-:Y:S01]  /*9420*/  SEL R72, R73, R44, P0 ;  /* 0x0000002c49487207 */ /* 0x002fe20000000000 */
[----:B------:R-:W-:Y:S01]  /*9430*/  SHFL.IDX PT, R85, R32, R54, 0x1c1f ;  /* 0x001c1f3620557589 */ /* 0x000fe200000e0000 */
[----:B------:R-:W-:-:S02]  /*9440*/  SEL R70, R44, R73, P0 ;  /* 0x000000492c467207 */ /* 0x000fc40000000000 */
[----:B------:R-:W-:Y:S01]  /*9450*/  SEL R74, R15, R74, P0 ;  /* 0x0000004a0f4a7207 */ /* 0x000fe20000000000 */
[----:B------:R-:W-:Y:S01]  /*9460*/  SHFL.IDX PT, R35, R35, R54, 0x1c1f ;  /* 0x001c1f3623237589 */ /* 0x000fe200000e0000 */
[----:B--2---:R-:W-:Y:S02]  /*9470*/  SEL R77, R51, R24, P0 ;  /* 0x00000018334d7207 */ /* 0x004fe40000000000 */
[----:B------:R-:W-:Y:S01]  /*9480*/  SEL R75, R24, R51, P0 ;  /* 0x00000033184b7207 */ /* 0x000fe20000000000 */
[----:B------:R0:W-:Y:S01]  /*9490*/  SHFL.IDX PT, R50, R61, R14, 0x1c1f ;  /* 0x001c1f0e3d327589 */ /* 0x0001e200000e0000 */
[----:B---3--:R-:W-:Y:S02]  /*94a0*/  SEL R73, R56, R45, P0 ;  /* 0x0000002d38497207 */ /* 0x008fe40000000000 */
[----:B----4-:R-:W-:Y:S01]  /*94b0*/  SEL R68, R53, R66, P0 ;  /* 0x0000004235447207 */ /* 0x010fe20000000000 */
[----:B------:R-:W-:Y:S01]  /*94c0*/  SHFL.IDX PT, R8, R63, R14, 0x1c1f ;  /* 0x001c1f0e3f087589 */ /* 0x000fe200000e0000 */
[----:B------:R-:W-:-:S03]  /*94d0*/  SEL R66, R66, R53, P0 ;  /* 0x0000003542427207 */ /* 0x000fc60000000000 */
[----:B------:R-:W-:Y:S04]  /*94e0*/  SHFL.IDX PT, R42, R65, R14, 0x1c1f ;  /* 0x001c1f0e412a7589 */ /* 0x000fe800000e0000 */
[----:B------:R-:W1:Y:S01]  /*94f0*/  SHFL.IDX PT, R6, R67, R14, 0x1c1f ;  /* 0x001c1f0e43067589 */ /* 0x000e6200000e0000 */
[----:B0-----:R-:W-:-:S03]  /*9500*/  SEL R61, R12, R57, P0 ;  /* 0x000000390c3d7207 */ /* 0x001fc60000000000 */
[----:B------:R-:W-:Y:S04]  /*9510*/  SHFL.IDX PT, R5, R69, R14, 0x1c1f ;  /* 0x001c1f0e45057589 */ /* 0x000fe800000e0000 */
[----:B------:R0:W-:Y:S04]  /*9520*/  SHFL.IDX PT, R4, R71, R14, 0x1c1f ;  /* 0x001c1f0e47047589 */ /* 0x0001e800000e0000 */
[----:B------:R-:W-:Y:S04]  /*9530*/  SHFL.IDX PT, R60, R83, R14, 0x1c1f ;  /* 0x001c1f0e533c7589 */ /* 0x000fe800000e0000 */
[----:B------:R-:W-:Y:S01]  /*9540*/  SHFL.IDX PT, R84, R87, R14, 0x1c1f ;  /* 0x001c1f0e57547589 */ /* 0x000fe200000e0000 */
[----:B0-----:R-:W-:-:S03]  /*9550*/  SEL R71, R45, R56, P0 ;  /* 0x000000382d477207 */ /* 0x001fc60000000000 */
[----:B------:R-:W-:Y:S01]  /*9560*/  SHFL.IDX PT, R49, R89, R14, 0x1c1f ;  /* 0x001c1f0e59317589 */ /* 0x000fe200000e0000 */
[----:B------:R-:W-:-:S03]  /*9570*/  F2FP.BF16.F32.PACK_AB R15, R71, R70 ;  /* 0x00000046470f723e */ /* 0x000fc600000010ff */
[----:B------:R-:W-:Y:S01]  /*9580*/  SHFL.IDX PT, R13, R91, R14, 0x1c1f ;  /* 0x001c1f0e5b0d7589 */ /* 0x000fe200000e0000 */
[----:B-1----:R-:W-:-:S03]  /*9590*/  SEL R45, R6, R85, P0 ;  /* 0x00000055062d7207 */ /* 0x002fc60000000000 */
[----:B------:R-:W-:Y:S04]  /*95a0*/  SHFL.IDX PT, R11, R97, R14, 0x1c1f ;  /* 0x001c1f0e610b7589 */ /* 0x000fe800000e0000 */
[----:B------:R-:W-:Y:S04]  /*95b0*/  SHFL.IDX PT, R9, R99, R14, 0x1c1f ;  /* 0x001c1f0e63097589 */ /* 0x000fe800000e0000 */
[----:B------:R-:W-:Y:S04]  /*95c0*/  SHFL.IDX PT, R7, R93, R14, 0x1c1f ;  /* 0x001c1f0e5d077589 */ /* 0x000fe800000e0000 */
[----:B------:R-:W0:Y:S04]  /*95d0*/  SHFL.IDX PT, R55, R26, R54, 0x1c1f ;  /* 0x001c1f361a377589 */ /* 0x000e2800000e0000 */
[----:B------:R-:W1:Y:S04]  /*95e0*/  SHFL.IDX PT, R25, R36, R54, 0x1c1f ;  /* 0x001c1f3624197589 */ /* 0x000e6800000e0000 */
[----:B------:R-:W2:Y:S04]  /*95f0*/  SHFL.IDX PT, R28, R41, R54, 0x1c1f ;  /* 0x001c1f36291c7589 */ /* 0x000ea800000e0000 */
[----:B------:R3:W4:Y:S04]  /*9600*/  SHFL.IDX PT, R32, R43, R54, 0x1c1f ;  /* 0x001c1f362b207589 */ /* 0x00072800000e0000 */
[----:B------:R-:W4:Y:S04]  /*9610*/  SHFL.IDX PT, R14, R33, R54, 0x1c1f ;  /* 0x001c1f36210e7589 */ /* 0x000f2800000e0000 */
[----:B------:R2:W-:Y:S01]  /*9620*/  SHFL.IDX PT, R26, R46, R54, 0x1c1f ;  /* 0x001c1f362e1a7589 */ /* 0x0005e200000e0000 */
[----:B---3--:R-:W-:-:S03]  /*9630*/  SEL R43, R85, R6, P0 ;  /* 0x00000006552b7207 */ /* 0x008fc60000000000 */
[----:B------:R-:W3:Y:S01]  /*9640*/  SHFL.IDX PT, R27, R27, R54, 0x1c1f ;  /* 0x001c1f361b1b7589 */ /* 0x000ee200000e0000 */
[----:B0-----:R-:W-:Y:S02]  /*9650*/  SEL R69, R52, R55, P0 ;  /* 0x0000003734457207 */ /* 0x001fe40000000000 */
[----:B------:R-:W-:Y:S01]  /*9660*/  SEL R67, R55, R52, P0 ;  /* 0x0000003437437207 */ /* 0x000fe20000000000 */
[----:B------:R0:W3:Y:S01]  /*9670*/  SHFL.IDX PT, R83, R29, R54, 0x1c1f ;  /* 0x001c1f361d537589 */ /* 0x0000e200000e0000 */
[----:B-1----:R-:W-:Y:S02]  /*9680*/  SEL R65, R60, R25, P0 ;  /* 0x000000193c417207 */ /* 0x002fe40000000000 */
[----:B------:R-:W-:Y:S01]  /*9690*/  SEL R63, R25, R60, P0 ;  /* 0x0000003c193f7207 */ /* 0x000fe20000000000 */
[----:B------:R1:W-:Y:S01]  /*96a0*/  SHFL.IDX PT, R91, R40, R54, 0x1c1f ;  /* 0x001c1f36285b7589 */ /* 0x0003e200000e0000 */
[----:B--2---:R-:W-:Y:S02]  /*96b0*/  SEL R46, R28, R49, P0 ;  /* 0x000000311c2e7207 */ /* 0x004fe40000000000 */
[----:B------:R-:W-:Y:S01]  /*96c0*/  F2FP.BF16.F32.PACK_AB R24, R69, R68 ;  /* 0x000000444518723e */ /* 0x000fe200000010ff */
[----:B------:R-:W2:Y:S01]  /*96d0*/  SHFL.IDX PT, R37, R37, R54, 0x1c1f ;  /* 0x001c1f3625257589 */ /* 0x000ea200000e0000 */
[----:B----4-:R-:W-:-:S02]  /*96e0*/  SEL R36, R32, R11, P0 ;  /* 0x0000000b20247207 */ /* 0x010fc40000000000 */
[----:B0-----:R-:W-:Y:S01]  /*96f0*/  SEL R29, R64, R59, P0 ;  /* 0x0000003b401d7207 */ /* 0x001fe20000000000 */
[----:B------:R-:W0:Y:S01]  /*9700*/  SHFL.IDX PT, R81, R30, R54, 0x1c1f ;  /* 0x001c1f361e517589 */ /* 0x000e2200000e0000 */
[----:B-1----:R-:W-:-:S03]  /*9710*/  SEL R40, R11, R32, P0 ;  /* 0x000000200b287207 */ /* 0x002fc60000000000 */
[----:B------:R1:W4:Y:S01]  /*9720*/  SHFL.IDX PT, R87, R31, R54, 0x1c1f ;  /* 0x001c1f361f577589 */ /* 0x00032200000e0000 */
[----:B------:R-:W-:-:S03]  /*9730*/  SEL R32, R14, R5, P0 ;  /* 0x000000050e207207 */ /* 0x000fc60000000000 */
[----:B------:R2:W4:Y:S01]  /*9740*/  SHFL.IDX PT, R30, R47, R54, 0x1c1f ;  /* 0x001c1f362f1e7589 */ /* 0x00052200000e0000 */
[----:B---3--:R-:W-:Y:S02]  /*9750*/  SEL R60, R58, R27, P0 ;  /* 0x0000001b3a3c7207 */ /* 0x008fe40000000000 */
[----:B------:R-:W-:Y:S01]  /*9760*/  SEL R58, R27, R58, P0 ;  /* 0x0000003a1b3a7207 */ /* 0x000fe20000000000 */
[----:B------:R3:W4:Y:S01]  /*9770*/  SHFL.IDX PT, R89, R34, R54, 0x1c1f ;  /* 0x001c1f3622597589 */ /* 0x00072200000e0000 */
[----:B------:R-:W-:Y:S02]  /*9780*/  SEL R52, R50, R83, P0 ;  /* 0x0000005332347207 */ /* 0x000fe40000000000 */
[----:B-1----:R-:W-:Y:S01]  /*9790*/  SEL R31, R59, R64, P0 ;  /* 0x000000403b1f7207 */ /* 0x002fe20000000000 */
[----:B------:R1:W4:Y:S01]  /*97a0*/  SHFL.IDX PT, R88, R48, R54, 0x1c1f ;  /* 0x001c1f3630587589 */ /* 0x00032200000e0000 */
[----:B------:R-:W-:Y:S02]  /*97b0*/  SEL R64, R62, R35, P0 ;  /* 0x000000233e407207 */ /* 0x000fe40000000000 */
[----:B------:R-:W-:-:S02]  /*97c0*/  SEL R62, R35, R62, P0 ;  /* 0x0000003e233e7207 */ /* 0x000fc40000000000 */
[----:B------:R-:W-:Y:S02]  /*97d0*/  SEL R59, R57, R12, P0 ;  /* 0x0000000c393b7207 */ /* 0x000fe40000000000 */
[----:B--2---:R-:W-:Y:S02]  /*97e0*/  SEL R47, R26, R13, P0 ;  /* 0x0000000d1a2f7207 */ /* 0x004fe40000000000 */
[----:B---3--:R-:W-:Y:S02]  /*97f0*/  SEL R34, R5, R14, P0 ;  /* 0x0000000e05227207 */ /* 0x008fe40000000000 */
[----:B-1----:R-:W-:Y:S02]  /*9800*/  SEL R48, R49, R28, P0 ;  /* 0x0000001c31307207 */ /* 0x002fe40000000000 */
[----:B------:R-:W-:Y:S02]  /*9810*/  SEL R49, R13, R26, P0 ;  /* 0x0000001a0d317207 */ /* 0x000fe40000000000 */
[----:B------:R-:W-:-:S02]  /*9820*/  F2FP.BF16.F32.PACK_AB R12, R77, R76 ;  /* 0x0000004c4d0c723e */ /* 0x000fc400000010ff */
[----:B------:R-:W-:Y:S02]  /*9830*/  F2FP.BF16.F32.PACK_AB R13, R73, R72 ;  /* 0x00000048490d723e */ /* 0x000fe400000010ff */
[----:B------:R-:W-:Y:S02]  /*9840*/  F2FP.BF16.F32.PACK_AB R14, R75, R74 ;  /* 0x0000004a4b0e723e */ /* 0x000fe400000010ff */
[----:B------:R-:W-:Y:S02]  /*9850*/  SEL R56, R86, R37, P0 ;  /* 0x0000002556387207 */ /* 0x000fe40000000000 */
[----:B------:R-:W-:Y:S01]  /*9860*/  SEL R54, R37, R86, P0 ;  /* 0x0000005625367207 */ /* 0x000fe20000000000 */
[----:B------:R-:W-:Y:S01]  /*9870*/  STSM.16.M88.4 [R10], R12 ;  /* 0x0000000c0a007844 */ /* 0x000fe20000000200 */
[----:B------:R-:W-:Y:S02]  /*9880*/  SEL R57, R84, R91, P0 ;  /* 0x0000005b54397207 */ /* 0x000fe40000000000 */
[----:B------:R-:W-:-:S02]  /*9890*/  SEL R55, R91, R84, P0 ;  /* 0x000000545b377207 */ /* 0x000fc40000000000 */
[----:B------:R-:W-:Y:S01]  /*98a0*/  SEL R50, R83, R50, P0 ;  /* 0x0000003253327207 */ /* 0x000fe20000000000 */
[----:B------:R-:W-:Y:S01]  /*98b0*/  IMAD.U32 R83, RZ, RZ, UR9 ;  /* 0x00000009ff537e24 */ /* 0x000fe2000f8e00ff */
[----:B0-----:R-:W-:Y:S02]  /*98c0*/  SEL R53, R8, R81, P0 ;  /* 0x0000005108357207 */ /* 0x001fe40000000000 */
[----:B------:R-:W-:Y:S02]  /*98d0*/  SEL R51, R81, R8, P0 ;  /* 0x0000000851337207 */ /* 0x000fe40000000000 */
[----:B----4-:R-:W-:Y:S02]  /*98e0*/  SEL R44, R42, R87, P0 ;  /* 0x000000572a2c7207 */ /* 0x010fe40000000000 */
        /* <DEDUP_REMOVED lines=34> */
[----:B------:R-:W-:Y:S01]  /*9b10*/  BAR.SYNC.DEFER_BLOCKING 0x1, 0x180 ;  /* 0x0046000000007b1d */ /* 0x000fe20000010000 */
[----:B------:R-:W-:-:S07]  /*9b20*/  ISETP.NE.AND.EX P0, PT, RZ, UR11, PT, P0 ;  /* 0x0000000bff007c0c */ /* 0x000fce000bf05300 */
[----:B0-----:R-:W0:Y:S06]  /*9b30*/  LDC R21, c[0x0][0xbe8] ;  /* 0x0002fa00ff157b82 */ /* 0x001e2c0000000800 */
[----:B------:R-:W3:Y:S01]  /*9b40*/  @P0 LDG.E R81, desc[UR44][R82.64] ;  /* 0x0000002c52510981 */ /* 0x000ee2000c1e1900 */
[----:B------:R-:W-:Y:S01]  /*9b50*/  UISETP.NE.U32.AND UP0, UPT, UR8, URZ, UPT ;  /* 0x0000003f0800728c */ /* 0x000fe2000bf05070 */
[----:B------:R-:W-:-:S03]  /*9b60*/  ULDC UR4, c[0x0][0xa88] ;  /* 0x0002a20000047ab9 */ /* 0x000fc60000000800 */
[----:B------:R-:W-:Y:S01]  /*9b70*/  UISETP.NE.AND.EX UP0, UPT, UR9, URZ, UPT, UP0 ;  /* 0x0000003f0900728c */ /* 0x000fe2000bf05300 */
[----:B0-----:R-:W-:Y:S01]  /*9b80*/  ISETP.NE.AND P1, PT, R21, 0x1, PT ;  /* 0x000000011500780c */ /* 0x001fe20003f25270 */
[----:B------:R-:W-:Y:S01]  /*9b90*/  UMOV UR16, 0x9b8 ;  /* 0x000009b800107882 */ /* 0x000fe20000000000 */
[----:B------:R-:W-:-:S03]  /*9ba0*/  IMAD.U32 R2, RZ, RZ, UR4 ;  /* 0x00000004ff027e24 */ /* 0x000fc6000f8e00ff */
[----:B------:R-:W-:-:S05]  /*9bb0*/  PLOP3.LUT P4, PT, PT, PT, UP0, 0x80, 0x0 ;  /* 0x000000000000781c */ /* 0x000fca0003f8f008 */
[----:B------:R-:W-:-:S03]  /*9bc0*/  @UP0 ULEA UR8, UP1, UR37, UR8, 0x2 ;  /* 0x0000000825080291 */ /* 0x000fc6000f82103f */
[----:B------:R-:W0:Y:S01]  /*9bd0*/  @P1 LDC R6, c[0x0][0xbec] ;  /* 0x0002fb00ff061b82 */ /* 0x000e220000000800 */
[----:B------:R-:W-:Y:S02]  /*9be0*/  @UP0 ULEA.HI.X UR9, UR37, UR9, UR38, 0x2, UP1 ;  /* 0x0000000925090291 */ /* 0x000fe400088f1426 */
[----:B------:R-:W-:Y:S01]  /*9bf0*/  UISETP.GT.AND UP1, UPT, UR43, 0x1, UPT ;  /* 0x000000012b00788c */ /* 0x000fe2000bf24270 */
[----:B------:R-:W-:-:S04]  /*9c00*/  IMAD.U32 R4, RZ, RZ, UR8 ;  /* 0x00000008ff047e24 */ /* 0x000fc8000f8e00ff */
[----:B------:R-:W4:Y:S01]  /*9c10*/  @P1 LDC R9, c[0x0][0xbf0] ;  /* 0x0002fc00ff091b82 */ /* 0x000f220000000800 */
[----:B------:R-:W-:Y:S01]  /*9c20*/  USEL UR16, UR16, 0x978, UP1 ;  /* 0x0000097810107887 */ /* 0x000fe20008800000 */
[----:B------:R-:W-:Y:S01]  /*9c30*/  IMAD.U32 R5, RZ, RZ, UR9 ;  /* 0x00000009ff057e24 */ /* 0x000fe2000f8e00ff */
[----:B------:R-:W-:Y:S01]  /*9c40*/  UISETP.NE.U32.AND UP0, UPT, UR10, URZ, UPT ;  /* 0x0000003f0a00728c */ /* 0x000fe2000bf05070 */
[----:B-1----:R-:W-:Y:S01]  /*9c50*/  VIADD R13, R17, UR41 ;  /* 0x00000029110d7c36 */ /* 0x002fe20008000000 */
[----:B------:R-:W-:Y:S02]  /*9c60*/  UMOV UR4, URZ ;  /* 0x0000003f00047c82 */ /* 0x000fe40008000000 */
[----:B------:R-:W-:Y:S01]  /*9c70*/  UISETP.NE.AND.EX UP0, UPT, UR11, URZ, UPT, UP0 ;  /* 0x0000003f0b00728c */ /* 0x000fe2000bf05300 */
[----:B------:R0:W5:Y:S01]  /*9c80*/  @P4 LDG.E R2, desc[UR44][R4.64] ;  /* 0x0000002c04024981 */ /* 0x000162000c1e1900 */
[----:B------:R-:W-:Y:S01]  /*9c90*/  USEL UR7, UR42, URZ, UP1 ;  /* 0x0000003f2a077287 */ /* 0x000fe20008800000 */
[----:B------:R-:W-:Y:S01]  /*9ca0*/  IMAD.MOV.U32 R7, RZ, RZ, R13 ;  /* 0x000000ffff077224 */ /* 0x000fe200078e000d */
[----:B------:R-:W-:-:S02]  /*9cb0*/  USEL UR37, UR37, URZ, !UP0 ;  /* 0x0000003f25257287 */ /* 0x000fc4000c000000 */
[----:B------:R-:W-:Y:S01]  /*9cc0*/  ULDC.64 UR10, c[0x0][UR16+0x218] ;  /* 0x00008600100a7abb */ /* 0x000fe20008000a00 */
[----:B------:R-:W-:Y:S01]  /*9cd0*/  ULDC.64 UR14, c[0x0][UR16+0x228] ;  /* 0x00008a00100e7abb */ /* 0x000fe20008000a00 */
[----:B------:R-:W-:Y:S01]  /*9ce0*/  ULDC.64 UR12, c[0x0][UR16+0x220] ;  /* 0x00008800100c7abb */ /* 0x000fe20008000a00 */
[----:B------:R-:W-:Y:S02]  /*9cf0*/  UIMAD.WIDE.U32 UR8, UR10, UR39, URZ ;  /* 0x000000270a0872a5 */ /* 0x000fe4000f8e003f */
[----:B------:R-:W-:Y:S01]  /*9d00*/  UIMAD.WIDE.U32 UR18, UR14, UR7, URZ ;  /* 0x000000070e1272a5 */ /* 0x000fe2000f8e003f */
[----:B0-----:R-:W-:Y:S01]  /*9d10*/  @P1 IMAD.HI.U32 R4, R13, R6, RZ ;  /* 0x000000060d041227 */ /* 0x001fe200078e00ff */
[----:B------:R-:W-:Y:S02]  /*9d20*/  UIMAD UR10, UR11, UR39, URZ ;  /* 0x000000270b0a72a4 */ /* 0x000fe4000f8e023f */
[----:B------:R-:W-:Y:S02]  /*9d30*/  UIMAD UR14, UR15, UR7, URZ ;  /* 0x000000070f0e72a4 */ /* 0x000fe4000f8e023f */
[----:B------:R-:W-:Y:S01]  /*9d40*/  USEL UR38, UR38, URZ, !UP0 ;  /* 0x0000003f26267287 */ /* 0x000fe2000c000000 */
[----:B----4-:R-:W-:Y:S01]  /*9d50*/  @P1 SHF.R.U32.HI R7, RZ, R9, R4 ;  /* 0x00000009ff071219 */ /* 0x010fe20000011604 */
        /* <DEDUP_REMOVED lines=34> */
.L_x_10545:
        /* <DEDUP_REMOVED lines=37> */
[----:B------:R-:W-:Y:S01]  /*a1d0*/  UIMAD.WIDE.U32 UR8, UR4, UR10, URZ ;  /* 0x0000000a040872a5 */ /* 0x000fe2000f8e003f */
[----:B------:R-:W-:Y:S01]  /*a1e0*/  IADD3 R9, P0, R78, 0x1800, RZ ;  /* 0x000018004e097810 */ /* 0x000fe20007f1e0ff */
[----:B------:R-:W-:Y:S01]  /*a1f0*/  UIMAD UR7, UR4, UR11, UR7 ;  /* 0x0000000b040772a4 */ /* 0x000fe2000f8e0207 */
[----:B------:R-:W-:Y:S01]  /*a200*/  SHF.R.U64 R3, R3, 0x3, RZ ;  /* 0x0000000303037819 */ /* 0x000fe200000012ff */
[----:B------:R-:W-:Y:S01]  /*a210*/  IMAD.IADD R20, R38, 0x1, -R20 ;  /* 0x0000000126147824 */ /* 0x000fe200078e0a14 */
[----:B------:R-:W-:Y:S01]  /*a220*/  ULDC.64 UR10, c[0x0][0xae8] ;  /* 0x0002ba00000a7ab9 */ /* 0x000fe20000000a00 */
[----:B------:R-:W-:Y:S01]  /*a230*/  UIADD3 UR9, UR9, UR7, URZ ;  /* 0x0000000709097290 */ /* 0x000fe2000fffe03f */
[----:B------:R-:W-:Y:S01]  /*a240*/  LOP3.LUT R32, R3, R4, RZ, 0x3c, !PT ;  /* 0x0000000403207212 */ /* 0x000fe200078e3cff */
[----:B------:R-:W-:Y:S01]  /*a250*/  IMAD R3, R20, 0x60, R80 ;  /* 0x0000006014037824 */ /* 0x000fe200078e0250 */
[C---:B------:R-:W-:Y:S01]  /*a260*/  IADD3 R13, P2, R78.reuse, 0x3000, RZ ;  /* 0x000030004e0d7810 */ /* 0x040fe20007f5e0ff */
[----:B------:R-:W-:Y:S01]  /*a270*/  UIMAD.WIDE.U32 UR8, UR39, UR10, UR8 ;  /* 0x0000000a270872a5 */ /* 0x000fe2000f8e0008 */
[C---:B------:R-:W-:Y:S01]  /*a280*/  IADD3 R25, P3, R78.reuse, 0x4800, RZ ;  /* 0x000048004e197810 */ /* 0x040fe20007f7e0ff */
[----:B------:R-:W-:Y:S01]  /*a290*/  VIADD R40, R3, UR41 ;  /* 0x0000002903287c36 */ /* 0x000fe20008000000 */
[----:B------:R-:W-:Y:S01]  /*a2a0*/  USHF.R.S32.HI UR4, URZ, 0x1f, UR37 ;  /* 0x0000001f3f047899 */ /* 0x000fe20008011425 */
[----:B------:R-:W-:Y:S01]  /*a2b0*/  IADD3 R29, P4, R78, 0x6000, RZ ;  /* 0x000060004e1d7810 */ /* 0x000fe20007f9e0ff */
        /* <DEDUP_REMOVED lines=13> */
[----:B------:R-:W-:Y:S01]  /*a390*/  IMAD.X R33, RZ, RZ, R79, P5 ;  /* 0x000000ffff217224 */ /* 0x000fe200028e064f */
[----:B------:R-:W-:-:S02]  /*a3a0*/  SHF.R.U64 R8, R8, 0x3, RZ ;  /* 0x0000000308087819 */ /* 0x000fc400000012ff */
[----:B------:R-:W-:Y:S02]  /*a3b0*/  SHF.R.U64 R12, R12, 0x3, RZ ;  /* 0x000000030c0c7819 */ /* 0x000fe400000012ff */
[----:B------:R-:W-:Y:S02]  /*a3c0*/  SHF.R.U64 R24, R24, 0x3, RZ ;  /* 0x0000000318187819 */ /* 0x000fe400000012ff */
[----:B------:R-:W-:Y:S01]  /*a3d0*/  SHF.R.U64 R28, R28, 0x3, RZ ;  /* 0x000000031c1c7819 */ /* 0x000fe200000012ff */
[----:B------:R-:W-:Y:S01]  /*a3e0*/  UIADD3 UR4, UR9, UR4, URZ ;  /* 0x0000000409047290 */ /* 0x000fe2000fffe03f */
[----:B------:R-:W-:Y:S01]  /*a3f0*/  SHF.R.U64 R5, R5, 0x3, RZ ;  /* 0x0000000305057819 */ /* 0x000fe200000012ff */
[--C-:B------:R-:W-:Y:S01]  /*a400*/  IMAD.MOV R38, RZ, RZ, -R3.reuse ;  /* 0x000000ffff267224 */ /* 0x100fe200078e0a03 */
[----:B------:R-:W-:Y:S01]  /*a410*/  SHF.R.S32.HI R20, RZ, 0x1f, R3 ;  /* 0x0000001fff147819 */ /* 0x000fe20000011403 */
        /* <DEDUP_REMOVED lines=31> */
[----:B------:R-:W-:-:S02]  /*a610*/  IMAD.IADD R21, R21, 0x1, R43 ;  /* 0x0000000115157824 */ /* 0x000fc400078e022b */
[----:B------:R-:W-:Y:S02]  /*a620*/  IMAD R36, R3, UR8, RZ ;  /* 0x0000000803247c24 */ /* 0x000fe4000f8e02ff */
        /* <DEDUP_REMOVED lines=23> */
[----:B--2---:R-:W-:Y:S01]  /*a7a0*/  @!P0 IMAD.WIDE R20, R18, 0x2, R36 ;  /* 0x0000000212148825 */ /* 0x004fe200078e0224 */
[-C--:B------:R-:W-:Y:S02]  /*a7b0*/  @!P1 LEA.HI.X R41, R19, R37.reuse, R47, 0x1, P3 ;  /* 0x0000002513299211 */ /* 0x080fe400018f0c2f */
[----:B------:R-:W-:Y:S02]  /*a7c0*/  @!P2 LEA.HI.X R43, R23, R37, R46, 0x1, P4 ;  /* 0x00000025172ba211 */ /* 0x000fe400020f0c2e */
[----:B-----5:R3:W-:Y:S04]  /*a7d0*/  @!P0 ST.E.128 desc[UR44][R20.64], R4 ;  /* 0x0000000414008985 */ /* 0x0207e8000c101d2c */
[----:B------:R3:W-:Y:S04]  /*a7e0*/  @!P1 ST.E.128 desc[UR44][R40.64], R12 ;  /* 0x0000000c28009985 */ /* 0x0007e8000c101d2c */
[----:B------:R3:W-:Y:S02]  /*a7f0*/  @!P2 ST.E.128 desc[UR44][R42.64], R28 ;  /* 0x0000001c2a00a985 */ /* 0x0007e4000c101d2c */
.L_x_10548:
[----:B------:R-:W-:Y:S05]  /*a800*/  BSYNC B1 ;  /* 0x0000000000017941 */ /* 0x000fea0003800000 */
.L_x_10547:
        /* <DEDUP_REMOVED lines=19> */
.L_x_10546:
        /* <DEDUP_REMOVED lines=25> */
[----:B------:R-:W-:Y:S01]  /*aad0*/  UIMAD.WIDE.U32 UR8, UR37, UR10, UR8 ;  /* 0x0000000a250872a5 */ /* 0x000fe2000f8e0008 */
[----:B0-----:R-:W-:Y:S01]  /*aae0*/  @P1 IMAD.HI.U32 R4, R13, R4, RZ ;  /* 0x000000040d041227 */ /* 0x001fe200078e00ff */
[----:B------:R-:W-:Y:S01]  /*aaf0*/  UIMAD UR4, UR37, UR11, UR4 ;  /* 0x0000000b250472a4 */ /* 0x000fe2000f8e0204 */
[----:B------:R-:W-:-:S02]  /*ab00*/  SHF.R.S32.HI R78, RZ, 0x1f, R155 ;  /* 0x0000001fff4e7819 */ /* 0x000fc4000001149b */
[----:B------:R-:W-:Y:S01]  /*ab10*/  ULDC.64 UR10, c[0x0][0xb48] ;  /* 0x0002d200000a7ab9 */ /* 0x000fe20000000a00 */
[----:B------:R-:W-:Y:S01]  /*ab20*/  UIADD3 UR9, UR9, UR4, URZ ;  /* 0x0000000409097290 */ /* 0x000fe2000fffe03f */
[----:B------:R-:W-:Y:S01]  /*ab30*/  SHF.R.S32.HI R79, RZ, 0x1f, R156 ;  /* 0x0000001fff4f7819 */ /* 0x000fe2000001149c */
[C---:B------:R-:W-:Y:S01]  /*ab40*/  VIADD R83, R16.reuse, 0x20 ;  /* 0x0000002010537836 */ /* 0x040fe20000000000 */
[----:B-1----:R-:W-:Y:S01]  /*ab50*/  @P1 SHF.R.U32.HI R3, RZ, R5, R4 ;  /* 0x00000005ff031219 */ /* 0x002fe20000011604 */
[----:B------:R-:W-:Y:S01]  /*ab60*/  UIMAD.WIDE.U32 UR8, UR42, UR10, UR8 ;  /* 0x0000000a2a0872a5 */ /* 0x000fe2000f8e0008 */
[----:B------:R-:W-:Y:S01]  /*ab70*/  SHF.R.S32.HI R80, RZ, 0x1f, R157 ;  /* 0x0000001fff507819 */ /* 0x000fe2000001149d */
[----:B------:R-:W-:Y:S01]  /*ab80*/  VIADD R85, R16, 0x18 ;  /* 0x0000001810557836 */ /* 0x000fe20000000000 */
[--C-:B------:R-:W-:Y:S01]  /*ab90*/  SHF.R.S32.HI R4, RZ, 0x1f, R3.reuse ;  /* 0x0000001fff047819 */ /* 0x100fe20000011403 */
[----:B------:R-:W-:Y:S01]  /*aba0*/  IMAD.MOV R6, RZ, RZ, -R3 ;  /* 0x000000ffff067224 */ /* 0x000fe200078e0a03 */
[----:B------:R-:W-:-:S02]  /*abb0*/  UIMAD UR42, UR42, UR11, UR9 ;  /* 0x0000000b2a2a72a4 */ /* 0x000fc4000f8e0209 */
[----:B------:R-:W-:Y:S01]  /*abc0*/  IMAD.U32 R5, RZ, RZ, UR9 ;  /* 0x00000009ff057e24 */ /* 0x000fe2000f8e00ff */
[----:B------:R-:W-:Y:S01]  /*abd0*/  SHF.R.S32.HI R82, RZ, 0x1f, R82 ;  /* 0x0000001fff527819 */ /* 0x000fe20000011452 */
[----:B------:R-:W-:Y:S01]  /*abe0*/  ULDC.64 UR10, c[0x0][0xb30] ;  /* 0x0002cc00000a7ab9 */ /* 0x000fe20000000a00 */
[----:B------:R-:W-:Y:S01]  /*abf0*/  IMAD R21, R21, R6, R13 ;  /* 0x0000000615157224 */ /* 0x000fe200078e020d */
        /* <DEDUP_REMOVED lines=15> */
[----:B------:R-:W-:Y:S01]  /*acf0*/  VIADD R6, R0, 0x19c20 ;  /* 0x00019c2000067836 */ /* 0x000fe20000000000 */
[----:B------:R-:W-:Y:S01]  /*ad00*/  LEA R0, P1, R4, UR8, 0x2 ;  /* 0x0000000804007c11 */ /* 0x000fe2000f8210ff */
[----:B------:R-:W-:Y:S02]  /*ad10*/  IMAD.IADD R3, R5, 0x1, R3 ;  /* 0x0000000105037824 */ /* 0x000fe400078e0203 */
[----:B------:R-:W-:Y:S01]  /*ad20*/  VIADD R87, R16, 0x10 ;  /* 0x0000001010577836 */ /* 0x000fe20000000000 */
        /* <DEDUP_REMOVED lines=45> */
[CC--:B-----5:R-:W-:Y:S01]  /*b000*/  @!P4 LEA R14, P1, R153.reuse, R6.reuse, 0x2 ;  /* 0x00000006990ec211 */ /* 0x0e0fe200078210ff */
        /* <DEDUP_REMOVED lines=8> */
.L_x_10551:
[----:B------:R-:W-:Y:S05]  /*b090*/  BSYNC B1 ;  /* 0x0000000000017941 */ /* 0x000fea0003800000 */
.L_x_10550:
[----:B------:R-:W-:Y:S01]  /*b0a0*/  ISETP.GE.AND P0, PT, R25, R2, PT ;  /* 0x000000021900720c */ /* 0x000fe20003f06270 */
[----:B0-----:R0:W3:Y:S04]  /*b0b0*/  SHFL.IDX PT, R5, R3, 0x1, 0x1c1f ;  /* 0x003c1f0003057f89 */ /* 0x0010e800000e0000 */
[----:B------:R0:W4:Y:S08]  /*b0c0*/  SHFL.IDX PT, R4, R0, 0x1, 0x1c1f ;  /* 0x003c1f0000047f89 */ /* 0x00013000000e0000 */
[----:B0-----:R-:W-:Y:S05]  /*b0d0*/  @P0 BRA `(.L_x_10549) ;  /* 0x0000000c00940947 */ /* 0x001fea0003800000 */
[----:B------:R-:W-:Y:S02]  /*b0e0*/  ULDC UR4, c[0x0][0xac8] ;  /* 0x0002b20000047ab9 */ /* 0x000fe40000000800 */
[----:B------:R-:W-:Y:S02]  /*b0f0*/  ISETP.GE.AND P5, PT, R22, UR4, PT ;  /* 0x0000000416007c0c */ /* 0x000fe4000bfa6270 */
[----:B------:R-:W-:Y:S02]  /*b100*/  ISETP.GE.AND P1, PT, R16, UR4, PT ;  /* 0x0000000410007c0c */ /* 0x000fe4000bf26270 */
[----:B------:R-:W-:Y:S02]  /*b110*/  ISETP.GE.AND P2, PT, R87, UR4, PT ;  /* 0x0000000457007c0c */ /* 0x000fe4000bf46270 */
[----:B------:R-:W-:Y:S02]  /*b120*/  ISETP.GE.AND P4, PT, R85, UR4, PT ;  /* 0x0000000455007c0c */ /* 0x000fe4000bf86270 */
[----:B------:R-:W-:-:S05]  /*b130*/  ISETP.GE.AND P3, PT, R83, UR4, PT ;  /* 0x0000000453007c0c */ /* 0x000fca000bf66270 */
[-C--:B----4-:R-:W-:Y:S02]  /*b140*/  @!P5 LEA R6, P0, R22, R4.reuse, 0x2 ;  /* 0x000000041606d211 */ /* 0x090fe400078010ff */
[----:B-1-3--:R-:W-:Y:S02]  /*b150*/  @!P1 IMAD.WIDE R2, R16, 0x4, R4 ;  /* 0x0000000410029825 */ /* 0x00afe400078e0204 */
[----:B--2---:R-:W-:Y:S02]  /*b160*/  @!P5 LEA.HI.X R7, R22, R5, R27, 0x2, P0 ;  /* 0x000000051607d211 */ /* 0x004fe400000f141b */
        /* <DEDUP_REMOVED lines=20> */
[----:B-1----:R-:W-:-:S04]  /*b2b0*/  @!P1 LEA R6, P6, R157, R4, 0x2 ;  /* 0x000000049d069211 */ /* 0x002fc800078c10ff */
[-C--:B------:R-:W-:Y:S02]  /*b2c0*/  @!P1 LEA.HI.X R7, R157, R5.reuse, R80, 0x2, P6 ;  /* 0x000000059d079211 */ /* 0x080fe400030f1450 */
[CC--:B--2---:R-:W-:Y:S02]  /*b2d0*/  @!P2 LEA R8, P6, R156.reuse, R4.reuse, 0x2 ;  /* 0x000000049c08a211 */ /* 0x0c4fe400078c10ff */
[-C--:B---3--:R-:W-:Y:S01]  /*b2e0*/  @!P5 LEA R10, P0, R155, R4.reuse, 0x2 ;  /* 0x000000049b0ad211 */ /* 0x088fe200078010ff */
[----:B------:R4:W-:Y:S01]  /*b2f0*/  @!P1 ST.E.64 desc[UR44][R6.64], R48 ;  /* 0x0000003006009985 */ /* 0x0009e2000c101b2c */
[-C--:B------:R-:W-:Y:S02]  /*b300*/  @!P2 LEA.HI.X R9, R156, R5.reuse, R79, 0x2, P6 ;  /* 0x000000059c09a211 */ /* 0x080fe400030f144f */
[-C--:B0-----:R-:W-:Y:S02]  /*b310*/  @!P4 LEA R12, P1, R154, R4.reuse, 0x2 ;  /* 0x000000049a0cc211 */ /* 0x081fe400078210ff */
        /* <DEDUP_REMOVED lines=14> */
.L_x_10544:
        /* <DEDUP_REMOVED lines=31> */
.L_x_10552:
        /* <DEDUP_REMOVED lines=56> */
.L_x_10554:
[----:B------:R-:W-:Y:S05]  /*b970*/  BSYNC B1 ;  /* 0x0000000000017941 */ /* 0x000fea0003800000 */
.L_x_10553:
        /* <DEDUP_REMOVED lines=70> */
[----:B------:R3:W-:Y:S04]  /*bde0*/  @!P2 ST.E.128 desc[UR44][R6.64], RZ ;  /* 0x000000ff0600a985 */ /* 0x0007e8000c101d2c */
[----:B------:R3:W-:Y:S04]  /*bdf0*/  @!P3 ST.E.128 desc[UR44][R8.64], RZ ;  /* 0x000000ff0800b985 */ /* 0x0007e8000c101d2c */
[----:B------:R3:W-:Y:S02]  /*be00*/  @!P4 ST.E.128 desc[UR44][R12.64], RZ ;  /* 0x000000ff0c00c985 */ /* 0x0007e4000c101d2c */
.L_x_10556:
[----:B------:R-:W-:Y:S05]  /*be10*/  BSYNC B1 ;  /* 0x0000000000017941 */ /* 0x000fea0003800000 */
.L_x_10555:
        /* <DEDUP_REMOVED lines=9> */
[-C--:B-1-3--:R-:W-:Y:S02]  /*beb0*/  @!P3 LEA R6, P0, R19, R2.reuse, 0x1 ;  /* 0x000000021306b211 */ /* 0x08afe400078008ff */
[----:B------:R-:W-:Y:S02]  /*bec0*/  @!P4 LEA R8, P1, R23, R2, 0x1 ;  /* 0x000000021708c211 */ /* 0x000fe400078208ff */
[----:B0---4-:R-:W-:Y:S01]  /*bed0*/  @!P2 IMAD.WIDE R4, R18, 0x2, R2 ;  /* 0x000000021204a825 */ /* 0x011fe200078e0202 */
[-C--:B------:R-:W-:Y:S02]  /*bee0*/  @!P3 LEA.HI.X R7, R19, R3.reuse, R14, 0x1, P0 ;  /* 0x000000031307b211 */ /* 0x080fe400000f0c0e */
[----:B------:R-:W-:Y:S02]  /*bef0*/  @!P4 LEA.HI.X R9, R23, R3, R10, 0x1, P1 ;  /* 0x000000031709c211 */ /* 0x000fe400008f0c0a */
[----:B------:R2:W-:Y:S04]  /*bf00*/  @!P2 ST.E.128 desc[UR44][R4.64], RZ ;  /* 0x000000ff0400a985 */ /* 0x0005e8000c101d2c */
[----:B------:R2:W-:Y:S04]  /*bf10*/  @!P3 ST.E.128 desc[UR44][R6.64], RZ ;  /* 0x000000ff0600b985 */ /* 0x0005e8000c101d2c */
[----:B------:R2:W-:Y:S02]  /*bf20*/  @!P4 ST.E.128 desc[UR44][R8.64], RZ ;  /* 0x000000ff0800c985 */ /* 0x0005e4000c101d2c */
.L_x_10549:
[----:B------:R-:W-:Y:S05]  /*bf30*/  BSYNC B0 ;  /* 0x0000000000007941 */ /* 0x000fea0003800000 */
.L_x_10543:
[----:B------:R-:W-:Y:S02]  /*bf40*/  ULDC UR4, c[0x0][0xc3c] ;  /* 0x00030f0000047ab9 */ /* 0x000fe40000000800 */
[----:B------:R-:W-:-:S13]  /*bf50*/  ISETP.GE.AND P0, PT, R39, UR4, PT ;  /* 0x0000000427007c0c */ /* 0x000fda000bf06270 */
[----:B------:R-:W-:Y:S05]  /*bf60*/  @!P0 BRA `(.L_x_10557) ;  /* 0xffffff4c00f08947 */ /* 0x000fea000383ffff */
[----:B------:R-:W-:Y:S05]  /*bf70*/  EXIT ;  /* 0x000000000000794d */ /* 0x000fea0003800000 */
.L_x_10503:
        /* <DEDUP_REMOVED lines=14> */
[----:B-1----:R1:W-:Y:S01]  /*c060*/  STL.64 [R1], R8 ;  /* 0x0000000801007387 */ /* 0x0023e20000100a00 */
[----:B0-----:R-:W-:-:S03]  /*c070*/  IMAD.MOV.U32 R0, RZ, RZ, R11 ;  /* 0x000000ffff007224 */ /* 0x001fc600078e000b */
[----:B------:R1:W-:Y:S02]  /*c080*/  STL [R1+0x8], R10 ;  /* 0x0000080a01007387 */ /* 0x0003e40000100800 */
[----:B------:R-:W-:Y:S01]  /*c090*/  R2UR UR43, R0 ;  /* 0x00000000002b72ca */ /* 0x000fe200000e0000 */
[----:B------:R-:W-:Y:S06]  /*c0a0*/  BAR.ARV 0x4, 0x200 ;  /* 0x0108000000007b1d */ /* 0x000fec0000002000 */
[----:B------:R-:W-:Y:S08]  /*c0b0*/  BRA `(.L_x_10559) ;  /* 0x0000000c00d07947 */ /* 0x000ff00003800000 */
.L_x_10558:
[----:B0-----:R-:W0:Y:S01]  /*c0c0*/  S2R R0, SR_TID.X ;  /* 0x0000000000007919 */ /* 0x001e220000002100 */
        /* <DEDUP_REMOVED lines=43> */
.L_x_10562:
        /* <DEDUP_REMOVED lines=38> */
.L_x_10560:
        /* <DEDUP_REMOVED lines=17> */
.L_x_10563:
        /* <DEDUP_REMOVED lines=63> */
.L_x_10564:
        /* <DEDUP_REMOVED lines=64> */
.L_x_10565:
[----:B01----:R-:W-:-:S05]  /*cee0*/  LOP3.LUT R3, RZ, R2, RZ, 0x33, !PT ;  /* 0x00000002ff037212 */ /* 0x003fca00078e33ff */
[----:B------:R-:W-:-:S05]  /*cef0*/  IMAD.IADD R2, R4, 0x1, R3 ;  /* 0x0000000104027824 */ /* 0x000fca00078e0203 */
[----:B------:R1:W-:Y:S01]  /*cf00*/  STL [R1+0x4], R2 ;  /* 0x0000040201007387 */ /* 0x0003e20000100800 */
[----:B------:R-:W-:Y:S05]  /*cf10*/  BRA `(.L_x_10566) ;  /* 0x00000000000c7947 */ /* 0x000fea0003800000 */
.L_x_10561:
[----:B------:R0:W-:Y:S04]  /*cf20*/  STL [R1], R9 ;  /* 0x0000000901007387 */ /* 0x0001e80000100800 */
[----:B------:R0:W-:Y:S04]  /*cf30*/  STL [R1+0x4], RZ ;  /* 0x000004ff01007387 */ /* 0x0001e80000100800 */
[----:B------:R0:W-:Y:S02]  /*cf40*/  STL [R1+0x8], RZ ;  /* 0x000008ff01007387 */ /* 0x0001e40000100800 */
.L_x_10566:
        /* <DEDUP_REMOVED lines=11> */
.L_x_10559:
        /* <DEDUP_REMOVED lines=9> */
[----:B------:R-:W-:Y:S01]  /*d090*/  UMOV UR4, 0x400 ;  /* 0x0000040000047882 */ /* 0x000fe20000000000 */
[----:B------:R-:W-:Y:S01]  /*d0a0*/  IMAD.SHL.U32 R7, R6, 0x800, RZ ;  /* 0x0000080006077824 */ /* 0x000fe200078e00ff */
        /* <DEDUP_REMOVED lines=9> */
[C---:B01----:R-:W-:Y:S01]  /*d140*/  LOP3.LUT R10, R12.reuse, 0x7f, RZ, 0xc0, !PT ;  /* 0x0000007f0c0a7812 */ /* 0x043fe200078ec0ff */
[C---:B------:R-:W-:Y:S01]  /*d150*/  IMAD.SHL.U32 R2, R12.reuse, 0x20, RZ ;  /* 0x000000200c027824 */ /* 0x040fe200078e00ff */
[C---:B------:R-:W-:Y:S01]  /*d160*/  LOP3.LUT P0, RZ, R12.reuse, 0x4, RZ, 0xc0, !PT ;  /* 0x000000040cff7812 */ /* 0x040fe2000780c0ff */
[----:B------:R-:W-:Y:S02]  /*d170*/  IMAD.SHL.U32 R0, R12, 0x10, RZ ;  /* 0x000000100c007824 */ /* 0x000fe400078e00ff */
[----:B------:R-:W-:Y:S01]  /*d180*/  IMAD.SHL.U32 R3, R10, 0x10, RZ ;  /* 0x000000100a037824 */ /* 0x000fe200078e00ff */
[----:B------:R-:W-:Y:S01]  /*d190*/  LOP3.LUT R22, R2, 0x360, RZ, 0xc0, !PT ;  /* 0x0000036002167812 */ /* 0x000fe200078ec0ff */
[----:B------:R-:W-:Y:S01]  /*d1a0*/  IMAD.SHL.U32 R13, R12, 0x4, RZ ;  /* 0x000000040c0d7824 */ /* 0x000fe200078e00ff */
[----:B------:R-:W-:Y:S01]  /*d1b0*/  LOP3.LUT R4, R0, 0x60, RZ, 0xc0, !PT ;  /* 0x0000006000047812 */ /* 0x000fe200078ec0ff */
[----:B------:R-:W-:Y:S01]  /*d1c0*/  IMAD.SHL.U32 R9, R12, 0x2, RZ ;  /* 0x000000020c097824 */ /* 0x000fe200078e00ff */
[----:B------:R-:W-:-:S02]  /*d1d0*/  LOP3.LUT R22, R22, 0x400, R3, 0xf8, !PT ;  /* 0x0000040016167812 */ /* 0x000fc400078ef803 */
[----:B------:R-:W-:Y:S01]  /*d1e0*/  LOP3.LUT R11, R4, 0x700, R3, 0xf8, !PT ;  /* 0x00000700040b7812 */ /* 0x000fe200078ef803 */
[----:B------:R-:W-:Y:S01]  /*d1f0*/  IMAD.SHL.U32 R4, R12, 0x80, RZ ;  /* 0x000000800c047824 */ /* 0x000fe200078e00ff */
[----:B------:R-:W-:Y:S02]  /*d200*/  SHF.R.U32.HI R3, RZ, 0x1, R12 ;  /* 0x00000001ff037819 */ /* 0x000fe4000001160c */
[----:B------:R-:W-:Y:S02]  /*d210*/  LOP3.LUT R2, R2, 0x80, RZ, 0xc0, !PT ;  /* 0x0000008002027812 */ /* 0x000fe400078ec0ff */
[----:B------:R-:W-:Y:S02]  /*d220*/  LOP3.LUT R8, R0, 0x90, RZ, 0xc0, !PT ;  /* 0x0000009000087812 */ /* 0x000fe400078ec0ff */
[----:B------:R-:W-:Y:S02]  /*d230*/  LOP3.LUT R2, R2, 0x10, R3, 0xf8, !PT ;  /* 0x0000001002027812 */ /* 0x000fe400078ef803 */
[----:B------:R-:W-:-:S02]  /*d240*/  LOP3.LUT R3, R3, 0x20, RZ, 0xc0, !PT ;  /* 0x0000002003037812 */ /* 0x000fc400078ec0ff */
[----:B------:R-:W-:Y:S02]  /*d250*/  LOP3.LUT R8, R8, 0x10, R9, 0x78, !PT ;  /* 0x0000001008087812 */ /* 0x000fe400078e7809 */
[----:B------:R-:W-:Y:S02]  /*d260*/  LOP3.LUT R5, R3, 0x10, R12, 0xf8, !PT ;  /* 0x0000001003057812 */ /* 0x000fe400078ef80c */
[----:B------:R-:W-:Y:S01]  /*d270*/  LOP3.LUT R3, R2, 0x10, R13, 0x78, !PT ;  /* 0x0000001002037812 */ /* 0x000fe200078e780d */
[----:B------:R-:W-:Y:S01]  /*d280*/  IMAD.SHL.U32 R2, R12, 0x40, RZ ;  /* 0x000000400c027824 */ /* 0x000fe200078e00ff */
[----:B------:R-:W-:Y:S02]  /*d290*/  LOP3.LUT R6, R4, 0x400, RZ, 0xc0, !PT ;  /* 0x0000040004067812 */ /* 0x000fe400078ec0ff */
[----:B------:R-:W-:Y:S02]  /*d2a0*/  LOP3.LUT R5, R5, 0x380, R4, 0xf8, !PT ;  /* 0x0000038005057812 */ /* 0x000fe400078ef804 */
[----:B------:R-:W-:-:S02]  /*d2b0*/  LOP3.LUT R22, R22, R3, RZ, 0xfc, !PT ;  /* 0x0000000316167212 */ /* 0x000fc400078efcff */
[----:B------:R-:W-:Y:S02]  /*d2c0*/  LOP3.LUT R11, R11, R8, RZ, 0xfc, !PT ;  /* 0x000000080b0b7212 */ /* 0x000fe400078efcff */
[----:B------:R-:W-:Y:S02]  /*d2d0*/  SHF.R.U32.HI R3, RZ, 0x1, R10 ;  /* 0x00000001ff037819 */ /* 0x000fe4000001160a */
[----:B------:R-:W-:Y:S02]  /*d2e0*/  LOP3.LUT R6, R6, 0x800, R7, 0xf8, !PT ;  /* 0x0000080006067812 */ /* 0x000fe400078ef807 */
[----:B------:R-:W-:Y:S02]  /*d2f0*/  LOP3.LUT R5, R5, 0x70, R0, 0x78, !PT ;  /* 0x0000007005057812 */ /* 0x000fe400078e7800 */
[----:B------:R-:W-:Y:S01]  /*d300*/  LOP3.LUT R3, R3, 0x40, R2, 0xf8, !PT ;  /* 0x0000004003037812 */ /* 0x000fe200078ef802 */
[----:B------:R-:W-:Y:S01]  /*d310*/  IMAD.IADD R2, R16, 0x1, R11 ;  /* 0x0000000110027824 */ /* 0x000fe200078e020b */
[----:B------:R-:W-:-:S02]  /*d320*/  LOP3.LUT R24, R6, R5, RZ, 0xfc, !PT ;  /* 0x0000000506187212 */ /* 0x000fc400078efcff */
[----:B------:R-:W-:Y:S02]  /*d330*/  LOP3.LUT R0, R0, 0x10, RZ, 0xc0, !PT ;  /* 0x0000001000007812 */ /* 0x000fe400078ec0ff */
[----:B------:R0:W-:Y:S01]  /*d340*/  STL [R1+0x10], R2 ;  /* 0x0000100201007387 */ /* 0x0001e20000100800 */
[----:B------:R-:W-:Y:S01]  /*d350*/  VIADD R29, R24, 0x40 ;  /* 0x00000040181d7836 */ /* 0x000fe20000000000 */
[----:B------:R-:W-:Y:S01]  /*d360*/  LOP3.LUT R4, R0, 0x20, RZ, 0xfc, !PT ;  /* 0x0000002000047812 */ /* 0x000fe200078efcff */
[----:B------:R-:W-:Y:S01]  /*d370*/  @P0 VIADD R29, R24, 0xffffffc0 ;  /* 0xffffffc0181d0836 */ /* 0x000fe20000000000 */
[----:B------:R-:W-:Y:S02]  /*d380*/  LOP3.LUT R3, R0, 0x40, RZ, 0xfc, !PT ;  /* 0x0000004000037812 */ /* 0x000fe400078efcff */
[C---:B------:R-:W-:Y:S02]  /*d390*/  LOP3.LUT R0, R22.reuse, 0x2800, RZ, 0xfc, !PT ;  /* 0x0000280016007812 */ /* 0x040fe400078efcff */
[----:B0-----:R-:W-:-:S07]  /*d3a0*/  LOP3.LUT R2, R22, 0x1800, RZ, 0xfc, !PT ;  /* 0x0000180016027812 */ /* 0x001fce00078efcff */
.L_x_10641:
[----:B------:R-:W-:Y:S01]  /*d3b0*/  ULDC.64 UR4, c[0x0][0xc88] ;  /* 0x0003220000047ab9 */ /* 0x000fe20000000a00 */
[----:B------:R-:W-:Y:S01]  /*d3c0*/  ULDC.64 UR6, c[0x0][0xa18] ;  /* 0x0002860000067ab9 */ /* 0x000fe20000000a00 */
[----:B------:R-:W-:Y:S01]  /*d3d0*/  UIMAD.WIDE UR4, UR43, 0x4, UR4 ;  /* 0x000000042b0478a5 */ /* 0x000fe2000f8e0204 */
[----:B0-----:R-:W0:Y:S01]  /*d3e0*/  LDC R0, c[0x0][0x288] ;  /* 0x0000a200ff007b82 */ /* 0x001e220000000800 */
[----:B------:R-:W-:Y:S01]  /*d3f0*/  ULDC.64 UR8, c[0x0][0xa08] ;  /* 0x0002820000087ab9 */ /* 0x000fe20000000a00 */
[----:B--2---:R-:W2:Y:S03]  /*d400*/  LDL.LU R9, [R1+0x8] ;  /* 0x0000080001097983 */ /* 0x004ea60000300800 */
[----:B------:R-:W-:Y:S02]  /*d410*/  IMAD.U32 R2, RZ, RZ, UR4 ;  /* 0x00000004ff027e24 */ /* 0x000fe4000f8e00ff */
[----:B------:R-:W-:Y:S01]  /*d420*/  IMAD.U32 R3, RZ, RZ, UR5 ;  /* 0x00000005ff037e24 */ /* 0x000fe2000f8e00ff */
[----:B------:R-:W-:Y:S01]  /*d430*/  UISETP.NE.U32.AND UP1, UPT, UR6, URZ, UPT ;  /* 0x0000003f0600728c */ /* 0x000fe2000bf25070 */
[----:B-1----:R-:W1:Y:S01]  /*d440*/  LDC.64 R6, c[0x0][0x418] ;  /* 0x00010600ff067b82 */ /* 0x002e620000000a00 */
[----:B------:R-:W-:-:S02]  /*d450*/  ULDC.64 UR4, c[0x0][0xa28] ;  /* 0x00028a0000047ab9 */ /* 0x000fc40000000a00 */
[----:B------:R-:W3:Y:S01]  /*d460*/  LDG.E R2, desc[UR44][R2.64] ;  /* 0x0000002c02027981 */ /* 0x000ee2000c1e1900 */
[----:B------:R-:W-:Y:S02]  /*d470*/  UISETP.NE.AND.EX UP1, UPT, UR7, URZ, UPT, UP1 ;  /* 0x0000003f0700728c */ /* 0x000fe4000bf25310 */
[----:B------:R-:W-:-:S04]  /*d480*/  UISETP.NE.U32.AND UP0, UPT, UR4, URZ, UPT ;  /* 0x0000003f0400728c */ /* 0x000fc8000bf05070 */
[----:B------:R-:W-:Y:S01]  /*d490*/  PLOP3.LUT P3, PT, PT, PT, UP1, 0x80, 0x0 ;  /* 0x000000000000781c */ /* 0x000fe20003f6f018 */
[----:B------:R-:W-:-:S06]  /*d4a0*/  UISETP.NE.AND.EX UP0, UPT, UR5, URZ, UPT, UP0 ;  /* 0x0000003f0500728c */ /* 0x000fcc000bf05300 */
[----:B------:R-:W-:Y:S02]  /*d4b0*/  PLOP3.LUT P4, PT, PT, PT, UP0, 0x80, 0x0 ;  /* 0x000000000000781c */ /* 0x000fe40003f8f008 */
[----:B---3--:R-:W-:-:S13]  /*d4c0*/  R2UR UR49, R2 ;  /* 0x00000000023172ca */ /* 0x008fda00000e0000 */
[----:B------:R-:W-:Y:S02]  /*d4d0*/  USHF.R.S32.HI UR48, URZ, 0x1f, UR49 ;  /* 0x0000001f3f307899 */ /* 0x000fe40008011431 */
[----:B------:R-:W-:Y:S02]  /*d4e0*/  USHF.L.U32 UR46, UR49, 0x2, URZ ;  /* 0x00000002312e7899 */ /* 0x000fe4000800063f */
[----:B------:R-:W-:Y:S02]  /*d4f0*/  USHF.L.U64.HI UR47, UR49, 0x2, UR48 ;  /* 0x00000002312f7899 */ /* 0x000fe40008010230 */
[----:B------:R-:W-:-:S04]  /*d500*/  @UP1 UIADD3 UR6, UP2, UR46, UR6, URZ ;  /* 0x000000062e061290 */ /* 0x000fc8000ff5e03f */
[----:B------:R-:W-:Y:S02]  /*d510*/  @UP1 UIADD3.X UR7, UR47, UR7, URZ, UP2, !UPT ;  /* 0x000000072f071290 */ /* 0x000fe400097fe43f */
[----:B------:R-:W-:Y:S01]  /*d520*/  IMAD.U32 R2, RZ, RZ, UR6 ;  /* 0x00000006ff027e24 */ /* 0x000fe2000f8e00ff */
[----:B------:R-:W-:-:S03]  /*d530*/  @UP0 ULEA UR4, UP1, UR49, UR4, 0x2 ;  /* 0x0000000431040291 */ /* 0x000fc6000f82103f */
[----:B------:R-:W-:Y:S01]  /*d540*/  IMAD.U32 R3, RZ, RZ, UR7 ;  /* 0x00000007ff037e24 */ /* 0x000fe2000f8e00ff */
[----:B------:R-:W-:Y:S01]  /*d550*/  @UP0 ULEA.HI.X UR5, UR49, UR5, UR48, 0x2, UP1 ;  /* 0x0000000531050291 */ /* 0x000fe200088f1430 */
[----:B------:R-:W-:-:S03]  /*d560*/  ULDC.64 UR6, c[0x0][0xa00] ;  /* 0x0002800000067ab9 */ /* 0x000fc60000000a00 */
[----:B0-----:R0:W3:Y:S01]  /*d570*/  @P3 LDG.E R0, desc[UR44][R2.64] ;  /* 0x0000002c02003981 */ /* 0x0010e2000c1e1900 */
[----:B------:R-:W-:Y:S02]  /*d580*/  ISETP.NE.U32.AND P0, PT, RZ, UR6, PT ;  /* 0x00000006ff007c0c */ /* 0x000fe4000bf05070 */
[----:B------:R-:W-:Y:S02]  /*d590*/  ISETP.NE.U32.AND P2, PT, RZ, UR8, PT ;  /* 0x00000008ff007c0c */ /* 0x000fe4000bf45070 */
[----:B------:R-:W-:Y:S02]  /*d5a0*/  ISETP.NE.AND.EX P0, PT, RZ, UR7, PT, P0 ;  /* 0x00000007ff007c0c */ /* 0x000fe4000bf05300 */
[----:B-1----:R-:W-:Y:S01]  /*d5b0*/  ISETP.NE.U32.AND P1, PT, R6, RZ, PT ;  /* 0x000000ff0600720c */ /* 0x002fe20003f25070 */
[----:B0-----:R-:W-:Y:S02]  /*d5c0*/  IMAD.U32 R2, RZ, RZ, UR4 ;  /* 0x00000004ff027e24 */ /* 0x001fe4000f8e00ff */
[----:B------:R-:W-:Y:S01]  /*d5d0*/  IMAD.U32 R3, RZ, RZ, UR5 ;  /* 0x00000005ff037e24 */ /* 0x000fe2000f8e00ff */
[----:B------:R-:W-:-:S02]  /*d5e0*/  UIADD3 UR4, UP0, UR46, UR6, URZ ;  /* 0x000000062e047290 */ /* 0x000fc4000ff1e03f */
[----:B------:R-:W-:Y:S02]  /*d5f0*/  UIADD3 UR6, UP1, UR46, UR8, URZ ;  /* 0x000000082e067290 */ /* 0x000fe4000ff3e03f */
[----:B------:R0:W4:Y:S01]  /*d600*/  @P4 LDG.E R8, desc[UR44][R2.64] ;  /* 0x0000002c02084981 */ /* 0x000122000c1e1900 */
[----:B------:R-:W-:Y:S01]  /*d610*/  UIADD3.X UR5, UR47, UR7, URZ, UP0, !UPT ;  /* 0x000000072f057290 */ /* 0x000fe200087fe43f */
[----:B------:R-:W-:Y:S01]  /*d620*/  ISETP.NE.AND.EX P2, PT, RZ, UR9, PT, P2 ;  /* 0x00000009ff007c0c */ /* 0x000fe2000bf45320 */
[----:B------:R-:W-:Y:S01]  /*d630*/  UIADD3.X UR7, UR47, UR9, URZ, UP1, !UPT ;  /* 0x000000092f077290 */ /* 0x000fe20008ffe43f */
[----:B------:R-:W-:Y:S02]  /*d640*/  IMAD.U32 R4, RZ, RZ, UR6 ;  /* 0x00000006ff047e24 */ /* 0x000fe4000f8e00ff */
[----:B0-----:R-:W-:Y:S02]  /*d650*/  IMAD.U32 R2, RZ, RZ, UR4 ;  /* 0x00000004ff027e24 */ /* 0x001fe4000f8e00ff */
[----:B------:R-:W-:-:S02]  /*d660*/  IMAD.U32 R3, RZ, RZ, UR5 ;  /* 0x00000005ff037e24 */ /* 0x000fc4000f8e00ff */
[----:B------:R-:W-:-:S05]  /*d670*/  IMAD.U32 R5, RZ, RZ, UR7 ;  /* 0x00000007ff057e24 */ /* 0x000fca000f8e00ff */
[----:B------:R-:W5:Y:S04]  /*d680*/  @P2 LDG.E R6, desc[UR44][R4.64] ;  /* 0x0000002c04062981 */ /* 0x000f68000c1e1900 */
[----:B---3--:R0:W-:Y:S01]  /*d690*/  STL [R1+0xc], R0 ;  /* 0x00000c0001007387 */ /* 0x0081e20000100800 */
[----:B------:R-:W-:-:S03]  /*d6a0*/  IMAD.MOV.U32 R10, RZ, RZ, R0 ;  /* 0x000000ffff0a7224 */ /* 0x000fc600078e0000 */
[----:B0-----:R-:W3:Y:S01]  /*d6b0*/  @P0 LDG.E R0, desc[UR44][R2.64] ;  /* 0x0000002c02000981 */ /* 0x001ee2000c1e1900 */
[----:B------:R-:W-:Y:S01]  /*d6c0*/  UMOV UR4, URZ ;  /* 0x0000003f00047c82 */ /* 0x000fe20008000000 */
[----:B------:R-:W-:Y:S02]  /*d6d0*/  ISETP.NE.AND.EX P1, PT, R7, RZ, PT, P1 ;  /* 0x000000ff0700720c */ /* 0x000fe40003f25310 */
        /* <DEDUP_REMOVED lines=18> */
.L_x_10568:
[----:B------:R-:W-:Y:S01]  /*d800*/  ULDC.64 UR6, c[0x0][0xa20] ;  /* 0x0002880000067ab9 */ /* 0x000fe20000000a00 */
[----:B------:R-:W-:Y:S01]  /*d810*/  SEL R7, R7, 0x1, P1 ;  /* 0x0000000107077807 */ /* 0x000fe20000800000 */
[----:B------:R-:W-:Y:S01]  /*d820*/  ULOP3.LUT UR36, UR36, 0xffff, URZ, 0xc0, !UPT ;  /* 0x0000ffff24247892 */ /* 0x000fe2000f8ec03f */
[----:B------:R-:W-:Y:S01]  /*d830*/  ISETP.NE.U32.AND P0, PT, RZ, UR6, PT ;  /* 0x00000006ff007c0c */ /* 0x000fe2000bf05070 */
[----:B------:R-:W-:Y:S01]  /*d840*/  UIADD3 UR39, UR39, UR4, URZ ;  /* 0x0000000427277290 */ /* 0x000fe2000fffe03f */
[----:B------:R-:W-:Y:S02]  /*d850*/  IMAD.U32 R25, RZ, RZ, UR49 ;  /* 0x00000031ff197e24 */ /* 0x000fe4000f8e00ff */
[----:B------:R-:W-:Y:S01]  /*d860*/  ISETP.NE.AND.EX P0, PT, RZ, UR7, PT, P0 ;  /* 0x00000007ff007c0c */ /* 0x000fe2000bf05300 */
[----:B------:R-:W-:-:S12]  /*d870*/  IMAD R2, R7, R8, RZ ;  /* 0x0000000807027224 */ /* 0x000fd800078e02ff */
[----:B------:R-:W-:Y:S05]  /*d880*/  @!P0 BRA `(.L_x_10569) ;  /* 0x0000000000188947 */ /* 0x000fea0003800000 */
[----:B------:R-:W-:-:S04]  /*d890*/  UIADD3 UR5, UP0, UR46, UR6, URZ ;  /* 0x000000062e057290 */ /* 0x000fc8000ff1e03f */
[----:B------:R-:W-:Y:S02]  /*d8a0*/  UIADD3.X UR6, UR47, UR7, URZ, UP0, !UPT ;  /* 0x000000072f067290 */ /* 0x000fe400087fe43f */
[----:B------:R-:W-:-:S04]  /*d8b0*/  IMAD.U32 R2, RZ, RZ, UR5 ;  /* 0x00000005ff027e24 */ /* 0x000fc8000f8e00ff */
[----:B------:R-:W-:-:S05]  /*d8c0*/  IMAD.U32 R3, RZ, RZ, UR6 ;  /* 0x00000006ff037e24 */ /* 0x000fca000f8e00ff */
[----:B------:R1:W5:Y:S01]  /*d8d0*/  LDG.E R2, desc[UR44][R2.64] ;  /* 0x0000002c02027981 */ /* 0x000362000c1e1900 */
[----:B------:R-:W-:Y:S05]  /*d8e0*/  BRA `(.L_x_10570) ;  /* 0x0000000000107947 */ /* 0x000fea0003800000 */
.L_x_10569:
[----:B------:R-:W-:Y:S05]  /*d8f0*/  @!P2 BRA `(.L_x_10570) ;  /* 0x00000000000ca947 */ /* 0x000fea0003800000 */
[----:B------:R-:W2:Y:S04]  /*d900*/  LDG.E R3, desc[UR44][R4.64] ;  /* 0x0000002c04037981 */ /* 0x000ea8000c1e1900 */
[----:B------:R-:W2:Y:S02]  /*d910*/  LDG.E R2, desc[UR44][R4.64+0x4] ;  /* 0x0000042c04027981 */ /* 0x000ea4000c1e1900 */
[----:B--2---:R-:W-:-:S07]  /*d920*/  IMAD.IADD R2, R2, 0x1, -R3 ;  /* 0x0000000102027824 */ /* 0x004fce00078e0a03 */
.L_x_10570:
[----:B------:R-:W2:Y:S01]  /*d930*/  LDL R5, [R1+0x4] ;  /* 0x0000040001057983 */ /* 0x000ea20000100800 */
[----:B-1----:R-:W1:Y:S01]  /*d940*/  LDC R3, c[0x0][0x448] ;  /* 0x00011200ff037b82 */ /* 0x002e620000000800 */
[----:B-----5:R-:W-:Y:S01]  /*d950*/  VIADD R2, R2, -UR4 ;  /* 0x8000000402027c36 */ /* 0x020fe20008000000 */
[----:B------:R-:W-:Y:S02]  /*d960*/  LOP3.LUT R26, R0, 0xff, RZ, 0xc0, !PT ;  /* 0x000000ff001a7812 */ /* 0x000fe400078ec0ff */
[----:B-1----:R-:W-:-:S13]  /*d970*/  ISETP.NE.AND P0, PT, R3, 0x1, PT ;  /* 0x000000010300780c */ /* 0x002fda0003f05270 */
[----:B------:R-:W1:Y:S08]  /*d980*/  @P0 LDC R6, c[0x0][0x44c] ;  /* 0x00011300ff060b82 */ /* 0x000e700000000800 */
[----:B------:R-:W3:Y:S01]  /*d990*/  @P0 LDC R4, c[0x0][0x450] ;  /* 0x00011400ff040b82 */ /* 0x000ee20000000800 */
[----:B--2---:R-:W-:-:S04]  /*d9a0*/  IMAD R3, R5, 0xc0, RZ ;  /* 0x000000c005037824 */ /* 0x004fc800078e02ff */
[----:B------:R-:W-:-:S04]  /*d9b0*/  VIADD R3, R3, 0xbf ;  /* 0x000000bf03037836 */ /* 0x000fc80000000000 */
[----:B-1----:R-:W-:-:S05]  /*d9c0*/  @P0 IMAD.HI.U32 R5, R3, R6, RZ ;  /* 0x0000000603050227 */ /* 0x002fca00078e00ff */
[----:B---3--:R-:W-:Y:S02]  /*d9d0*/  @P0 SHF.R.U32.HI R3, RZ, R4, R5 ;  /* 0x00000004ff030219 */ /* 0x008fe40000011605 */
        /* <DEDUP_REMOVED lines=8> */
[----:B------:R-:W-:Y:S02]  /*da60*/  SHF.R.S32.HI R4, RZ, 0x7, R5 ;  /* 0x00000007ff047819 */ /* 0x000fe40000011405 */
[----:B------:R-:W-:-:S02]  /*da70*/  SHF.R.U32.HI R5, RZ, 0x10, R0 ;  /* 0x00000010ff057819 */ /* 0x000fc40000011600 */
[----:B------:R-:W-:Y:S01]  /*da80*/  VIMNMX R4, R3, R4, PT ;  /* 0x0000000403047248 */ /* 0x000fe20003fe0100 */
[----:B------:R-:W-:Y:S01]  /*da90*/  IMAD.MOV.U32 R3, RZ, RZ, RZ ;  /* 0x000000ffff037224 */ /* 0x000fe200078e00ff */
[----:B------:R-:W-:Y:S02]  /*daa0*/  ISETP.NE.AND P0, PT, R5, RZ, PT ;  /* 0x000000ff0500720c */ /* 0x000fe40003f05270 */
[----:B------:R-:W-:-:S11]  /*dab0*/  ISETP.GE.AND P1, PT, R4, 0x1, PT ;  /* 0x000000010400780c */ /* 0x000fd60003f26270 */
[----:B------:R-:W1:Y:S02]  /*dac0*/  @!P0 LDC R5, c[0x0][0x9f0] ;  /* 0x00027c00ff058b82 */ /* 0x000e640000000800 */
[----:B------:R-:W-:Y:S05]  /*dad0*/  @!P1 BRA `(.L_x_10571) ;  /* 0x0000000000689947 */ /* 0x000fea0003800000 */
[-C--:B-1----:R-:W-:Y:S02]  /*dae0*/  IABS R0, R5.reuse ;  /* 0x0000000500007213 */ /* 0x082fe40000000000 */
[----:B------:R-:W-:Y:S02]  /*daf0*/  IABS R7, R5 ;  /* 0x0000000500077213 */ /* 0x000fe40000000000 */
        /* <DEDUP_REMOVED lines=24> */
.L_x_10571:
[-C--:B------:R-:W-:Y:S01]  /*dc80*/  IMAD R26, R26, R3.reuse, RZ ;  /* 0x000000031a1a7224 */ /* 0x080fe200078e02ff */
[----:B------:R-:W-:Y:S04]  /*dc90*/  BSSY B7, `(.L_x_10572) ;  /* 0x000031f000077945 */ /* 0x000fe80003800000 */
        /* <DEDUP_REMOVED lines=8> */
[----:B-1----:R-:W1:Y:S01]  /*dd20*/  S2R R5, SR_LANEID ;  /* 0x0000000000057919 */ /* 0x002e620000000000 */
        /* <DEDUP_REMOVED lines=11> */
[----:B------:R2:W-:Y:S01]  /*dde0*/  STL [R1], R0 ;  /* 0x0000000001007387 */ /* 0x0005e20000100800 */
[----:B------:R-:W-:Y:S05]  /*ddf0*/  BRA `(.L_x_10574) ;  /* 0x0000003000207947 */ /* 0x000fea0003800000 */
.L_x_10573:
        /* <DEDUP_REMOVED lines=20> */
.L_x_10576:
[----:B------:R-:W-:Y:S05]  /*df40*/  BSYNC B6 ;  /* 0x0000000000067941 */ /* 0x000fea0003800000 */
.L_x_10575:
        /* <DEDUP_REMOVED lines=21> */
.L_x_10578:
[----:B------:R-:W-:Y:S05]  /*e0a0*/  BSYNC B6 ;  /* 0x0000000000067941 */ /* 0x000fea0003800000 */
.L_x_10577:
        /* <DEDUP_REMOVED lines=20> */
.L_x_10580:
[----:B------:R-:W-:Y:S05]  /*e1f0*/  BSYNC B6 ;  /* 0x0000000000067941 */ /* 0x000fea0003800000 */
.L_x_10579:
[----:B------:R-:W-:Y:S01]  /*e200*/  ISETP.NE.AND P6, PT, R17, RZ, PT ;  /* 0x000000ff1100720c */ /* 0x000fe20003fc5270 */
        /* <DEDUP_REMOVED lines=18> */
.L_x_10582:
[----:B------:R-:W-:Y:S05]  /*e330*/  BSYNC B6 ;  /* 0x0000000000067941 */ /* 0x000fea0003800000 */
.L_x_10581:
        /* <DEDUP_REMOVED lines=21> */
.L_x_10660:
[----:B---3--:R-:W-:Y:S02]  /*e490*/  ISETP.NE.AND P0, PT, R14, RZ, PT ;  /* 0x000000ff0e00720c */ /* 0x008fe40003f05270 */
[----:B------:R-:W-:-:S04]  /*e4a0*/  PLOP3.LUT P1, PT, PT, PT, PT, 0x8, 0x0 ;  /* 0x000000000000781c */ /* 0x000fc80003f2e170 */
[----:B------:R-:W-:-:S07]  /*e4b0*/  P2R R28, PR, RZ, 0x2 ;  /* 0x00000002ff1c7803 */ /* 0x000fce0000000000 */
[----:B------:R-:W-:Y:S05]  /*e4c0*/  @P0 BRA `(.L_x_10584) ;  /* 0x0000000400b40947 */ /* 0x000fea0003800000 */
[----:B------:R-:W3:Y:S01]  /*e4d0*/  LDL R0, [R1+0x8] ;  /* 0x0000080001007983 */ /* 0x000ee20000100800 */
[----:B------:R-:W-:Y:S01]  /*e4e0*/  UMOV UR4, 0xffffffff ;  /* 0xffffffff00047882 */ /* 0x000fe20000000000 */
[----:B---3--:R-:W-:Y:S02]  /*e4f0*/  VIADD R0, R0, 0xffffffff ;  /* 0xffffffff00007836 */ /* 0x008fe40000000000 */
[----:B------:R-:W-:Y:S05]  /*e500*/  BRA.DIV UR4, `(.L_x_10585) ;  /* 0x0000004204547947 */ /* 0x000fea000b800000 */
[----:B------:R-:W-:-:S13]  /*e510*/  ELECT P6, URZ, PT ;  /* 0x00000000003f782f */ /* 0x000fda00038c0000 */
.L_x_10663:
        /* <DEDUP_REMOVED lines=21> */
.L_x_10586:
[----:B------:R-:W-:Y:S01]  /*e670*/  IMAD R4, R18, 0x8, R16 ;  /* 0x0000000812047824 */ /* 0x000fe200078e0210 */
[----:B---3--:R-:W-:Y:S01]  /*e680*/  SHF.L.U32 R3, R23, 0x1f, RZ ;  /* 0x0000001f17037819 */ /* 0x008fe200000006ff */
[----:B------:R-:W3:Y:S03]  /*e690*/  S2R R2, SR_TID.X ;  /* 0x0000000000027919 */ /* 0x000ee60000002100 */
[----:B------:R-:W4:Y:S01]  /*e6a0*/  SYNCS.PHASECHK.TRANS64.TRYWAIT P0, [R4+URZ+0x19c80], R3 ;  /* 0x019c8003040075a7 */ /* 0x000f22000800017f */
[----:B---3--:R-:W-:-:S04]  /*e6b0*/  LOP3.LUT R2, R2, 0x7f, RZ, 0xc0, !PT ;  /* 0x0000007f02027812 */ /* 0x008fc800078ec0ff */
[----:B------:R-:W-:Y:S01]  /*e6c0*/  ISETP.NE.AND P1, PT, R2, RZ, PT ;  /* 0x000000ff0200720c */ /* 0x000fe20003f25270 */
[----:B----4-:R-:W-:-:S12]  /*e6d0*/  @!P0 BRA `(.L_x_10587) ;  /* 0x0000004000008947 */ /* 0x010fd80003800000 */
.L_x_10664:
[----:B------:R-:W-:Y:S05]  /*e6e0*/  @P1 BRA `(.L_x_10588) ;  /* 0x00000000001c1947 */ /* 0x000fea0003800000 */
[----:B------:R-:W1:Y:S02]  /*e6f0*/  S2R R2, SR_TID.X ;  /* 0x0000000000027919 */ /* 0x000e640000002100 */
[----:B-1----:R-:W-:Y:S01]  /*e700*/  LOP3.LUT R5, R2, 0x1f, RZ, 0xc0, !PT ;  /* 0x0000001f02057812 */ /* 0x002fe200078ec0ff */
[----:B------:R-:W-:-:S03]  /*e710*/  IMAD.MOV.U32 R2, RZ, RZ, 0x3000 ;  /* 0x00003000ff027424 */ /* 0x000fc600078e00ff */
[----:B------:R-:W-:Y:S01]  /*e720*/  ISETP.NE.AND P0, PT, R5, RZ, PT ;  /* 0x000000ff0500720c */ /* 0x000fe20003f05270 */
[----:B------:R4:W-:-:S12]  /*e730*/  SYNCS.ARRIVE.TRANS64 RZ, [R4+URZ+0x19c70], R2 ;  /* 0x019c700204ff79a7 */ /* 0x0009d8000800003f */
[----:B----4-:R-:W-:Y:S05]  /*e740*/  @!P0 BRA `(.L_x_10588) ;  /* 0x0000000000048947 */ /* 0x010fea0003800000 */
[----:B------:R-:W-:Y:S01]  /*e750*/  BPT.TRAP 0x1 ;  /* 0x000000040000795c */ /* 0x000fe20000300000 */
.L_x_10588:
        /* <DEDUP_REMOVED lines=28> */
[----:B------:R-:W0:Y:S02]  /*e920*/  SYNCS.PHASECHK.TRANS64.TRYWAIT P0, [R4+URZ+0x19c40], R3 ;  /* 0x019c4003040075a7 */ /* 0x000e24000800017f */
[----:B0---4-:R-:W-:Y:S05]  /*e930*/  @!P0 BRA `(.L_x_10589) ;  /* 0x0000003c007c8947 */ /* 0x011fea0003800000 */
.L_x_10665:
[----:B------:R-:W-:Y:S05]  /*e940*/  @P1 BRA `(.L_x_10590) ;  /* 0x00000000001c1947 */ /* 0x000fea0003800000 */
[----:B-1----:R-:W1:Y:S01]  /*e950*/  S2R R5, SR_TID.X ;  /* 0x0000000000057919 */ /* 0x002e620000002100 */
[----:B0--3--:R-:W-:-:S04]  /*e960*/  IMAD.MOV.U32 R3, RZ, RZ, 0x3000 ;  /* 0x00003000ff037424 */ /* 0x009fc800078e00ff */
[----:B------:R4:W-:Y:S01]  /*e970*/  SYNCS.ARRIVE.TRANS64 RZ, [R4+URZ+0x19c30], R3 ;  /* 0x019c300304ff79a7 */ /* 0x0009e2000800003f */
[----:B-1----:R-:W-:-:S04]  /*e980*/  LOP3.LUT R5, R5, 0x1f, RZ, 0xc0, !PT ;  /* 0x0000001f05057812 */ /* 0x002fc800078ec0ff */
[----:B------:R-:W-:-:S13]  /*e990*/  ISETP.NE.AND P0, PT, R5, RZ, PT ;  /* 0x000000ff0500720c */ /* 0x000fda0003f05270 */
[----:B----4-:R-:W-:Y:S05]  /*e9a0*/  @!P0 BRA `(.L_x_10590) ;  /* 0x0000000000048947 */ /* 0x010fea0003800000 */
[----:B------:R-:W-:Y:S01]  /*e9b0*/  BPT.TRAP 0x1 ;  /* 0x000000040000795c */ /* 0x000fe20000300000 */
.L_x_10590:
        /* <DEDUP_REMOVED lines=15> */
[----:B------:R-:W-:-:S02]  /*eab0*/  UIADD3 UR25, UR25, 0x19c30, URZ ;  /* 0x00019c3019197890 */ /* 0x000fc4000fffe03f */
[----:B------:R-:W-:Y:S01]  /*eac0*/  UIADD3 UR16, UR8, 0x14800, URZ ;  /* 0x0001480008107890 */ /* 0x000fe2000fffe03f */
[----:B------:R-:W-:Y:S01]  /*ead0*/  P2R R28, PR, RZ, 0x1 ;  /* 0x00000001ff1c7803 */ /* 0x000fe20000000000 */
        /* <DEDUP_REMOVED lines=12> */
.L_x_10584:
[----:B------:R-:W-:Y:S05]  /*eba0*/  WARPSYNC.ALL ;  /* 0x0000000000007948 */ /* 0x000fea0003800000 */
[----:B------:R-:W-:Y:S01]  /*ebb0*/  VIADD R0, R16, 0xf000 ;  /* 0x0000f00010007836 */ /* 0x000fe20000000000 */
        /* <DEDUP_REMOVED lines=19> */
[----:B0--3--:R-:W-:Y:S02]  /*ecf0*/  IMAD.U32 R4, RZ, RZ, UR6 ;  /* 0x00000006ff047e24 */ /* 0x009fe4000f8e00ff */
[----:B------:R-:W0:Y:S01]  /*ed00*/  LDC.64 R2, c[0x4][R2] ;  /* 0x0100000002027b82 */ /* 0x000e220000000a00 */
        /* <DEDUP_REMOVED lines=9> */
[----:B0-----:R-:W-:Y:S05]  /*eda0*/  CALL.ABS.NOINC R2 ;  /* 0x0000000002007343 */ /* 0x001fea0003c00000 */
.L_x_10592:
[----:B------:R-:W-:Y:S05]  /*edb0*/  BSYNC B6 ;  /* 0x0000000000067941 */ /* 0x000fea0003800000 */
.L_x_10591:
[----:B------:R-:W1:Y:S01]  /*edc0*/  LDL R21, [R1+0x4] ;  /* 0x0000040001157983 */ /* 0x000e620000100800 */
[----:B------:R-:W4:Y:S01]  /*edd0*/  LDC R9, c[0x0][0x448] ;  /* 0x00011200ff097b82 */ /* 0x000f220000000800 */
[----:B------:R-:W-:Y:S01]  /*ede0*/  ULDC.64 UR6, c[0x0][0x2d8] ;  /* 0x0000b60000067ab9 */ /* 0x000fe20000000a00 */
[----:B------:R-:W2:Y:S01]  /*edf0*/  S2R R2, SR_TID.X ;  /* 0x0000000000027919 */ /* 0x000ea20000002100 */
[----:B------:R-:W-:Y:S01]  /*ee00*/  UMOV UR4, UR46 ;  /* 0x0000002e00047c82 */ /* 0x000fe20008000000 */
[----:B------:R-:W-:Y:S01]  /*ee10*/  UMOV UR5, UR37 ;  /* 0x0000002500057c82 */ /* 0x000fe20008000000 */
[----:B------:R-:W-:Y:S01]  /*ee20*/  ULDC.64 UR8, c[0x0][0x2e0] ;  /* 0x0000b80000087ab9 */ /* 0x000fe20000000a00 */
[----:B------:R-:W-:Y:S01]  /*ee30*/  ULDC.64 UR10, c[0x0][0x280] ;  /* 0x0000a000000a7ab9 */ /* 0x000fe20000000a00 */
[----:B----4-:R-:W-:Y:S02]  /*ee40*/  ISETP.NE.AND P1, PT, R9, 0x1, PT ;  /* 0x000000010900780c */ /* 0x010fe40003f25270 */
[----:B--2---:R-:W-:-:S11]  /*ee50*/  LOP3.LUT R20, R2, 0x7f, RZ, 0xc0, !PT ;  /* 0x0000007f02147812 */ /* 0x004fd600078ec0ff */
[----:B0--3--:R-:W0:Y:S01]  /*ee60*/  @P1 LDC R3, c[0x0][0x44c] ;  /* 0x00011300ff031b82 */ /* 0x009e220000000800 */
[----:B------:R-:W-:Y:S01]  /*ee70*/  IMAD.SHL.U32 R2, R2, 0x40, RZ ;  /* 0x0000004002027824 */ /* 0x000fe200078e00ff */
[----:B------:R-:W-:-:S06]  /*ee80*/  SHF.R.U32.HI R20, RZ, 0x1, R20 ;  /* 0x00000001ff147819 */ /* 0x000fcc0000011614 */
[----:B------:R-:W2:Y:S01]  /*ee90*/  @P1 LDC R0, c[0x0][0x450] ;  /* 0x00011400ff001b82 */ /* 0x000ea20000000800 */
        /* <DEDUP_REMOVED lines=15> */
[----:B-1----:R-:W-:-:S04]  /*ef90*/  IMAD R5, R21, 0xc0, R2 ;  /* 0x000000c015057824 */ /* 0x002fc800078e0202 */
[----:B0-----:R-:W-:-:S04]  /*efa0*/  @P1 IMAD.HI.U32 R3, R5, R3, RZ ;  /* 0x0000000305031227 */ /* 0x001fc800078e00ff */
[----:B------:R-:W-:Y:S01]  /*efb0*/  IMAD.MOV.U32 R2, RZ, RZ, R5 ;  /* 0x000000ffff027224 */ /* 0x000fe200078e0005 */
[----:B--2---:R-:W-:-:S04]  /*efc0*/  @P1 SHF.R.U32.HI R2, RZ, R0, R3 ;  /* 0x00000000ff021219 */ /* 0x004fc80000011603 */
        /* <DEDUP_REMOVED lines=71> */
.L_x_10672:
        /* <DEDUP_REMOVED lines=12> */
.L_x_10595:
[----:B------:R-:W-:Y:S05]  /*f500*/  BSYNC B0 ;  /* 0x0000000000007941 */ /* 0x000fea0003800000 */
.L_x_10594:
[----:B------:R-:W-:Y:S01]  /*f510*/  NOP ;  /* 0x0000000000007918 */ /* 0x000fe20000000000 */
[----:B------:R-:W-:-:S13]  /*f520*/  PLOP3.LUT P0, PT, PT, PT, PT, 0x80, 0x0 ;  /* 0x000000000000781c */ /* 0x000fda0003f0f070 */
.L_x_10596:
        /* <DEDUP_REMOVED lines=21> */
.L_x_10673:
[----:B------:R-:W-:Y:S05]  /*f680*/  BSYNC B0 ;  /* 0x0000000000007941 */ /* 0x000fea0003800000 */
.L_x_10597:
[----:B------:R-:W-:Y:S05]  /*f690*/  @!P1 BRA `(.L_x_10599) ;  /* 0x0000001000309947 */ /* 0x000fea0003800000 */
[----:B0-----:R-:W-:Y:S02]  /*f6a0*/  IMAD.MOV.U32 R8, RZ, RZ, R23 ;  /* 0x000000ffff087224 */ /* 0x001fe400078e0017 */
[----:B------:R-:W-:-:S07]  /*f6b0*/  IMAD.MOV.U32 R0, RZ, RZ, R18 ;  /* 0x000000ffff007224 */ /* 0x000fce00078e0012 */
.L_x_10623:
[----:B------:R-:W-:Y:S01]  /*f6c0*/  ISETP.NE.AND P1, PT, R28, RZ, PT ;  /* 0x000000ff1c00720c */ /* 0x000fe20003f25270 */
[----:B------:R-:W-:Y:S01]  /*f6d0*/  VIADD R18, R0, 0x1 ;  /* 0x0000000100127836 */ /* 0x000fe20000000000 */
[----:B------:R-:W-:Y:S05]  /*f6e0*/  YIELD ;  /* 0x0000000000007946 */ /* 0x000fea0003800000 */
[----:B------:R-:W-:Y:S01]  /*f6f0*/  ISETP.NE.AND P0, PT, R18, 0x2, PT ;  /* 0x000000021200780c */ /* 0x000fe20003f05270 */
[----:B------:R-:W-:Y:S03]  /*f700*/  BSSY B0, `(.L_x_10600) ;  /* 0x00000a3000007945 */ /* 0x000fe60003800000 */
[----:B------:R-:W-:-:S02]  /*f710*/  SEL R23, RZ, 0x1, P0 ;  /* 0x00000001ff177807 */ /* 0x000fc40000000000 */
[----:B------:R-:W-:Y:S02]  /*f720*/  SEL R18, R18, RZ, P0 ;  /* 0x000000ff12127207 */ /* 0x000fe40000000000 */
[----:B------:R-:W-:Y:S01]  /*f730*/  LOP3.LUT R23, R8, R23, RZ, 0x3c, !PT ;  /* 0x0000001708177212 */ /* 0x000fe200078e3cff */
[----:B------:R-:W-:Y:S06]  /*f740*/  @!P1 BRA `(.L_x_10601) ;  /* 0x0000000800789947 */ /* 0x000fec0003800000 */
[----:B------:R-:W-:Y:S01]  /*f750*/  ULDC.64 UR4, c[0x0][0x418] ;  /* 0x0001060000047ab9 */ /* 0x000fe20000000a00 */
[----:B-1----:R-:W-:Y:S01]  /*f760*/  IMAD.MOV.U32 R3, RZ, RZ, R2 ;  /* 0x000000ffff037224 */ /* 0x002fe200078e0002 */
        /* <DEDUP_REMOVED lines=20> */
.L_x_10602:
        /* <DEDUP_REMOVED lines=8> */
.L_x_10674:
[----:B------:R-:W-:Y:S05]  /*f930*/  BSYNC B1 ;  /* 0x0000000000017941 */ /* 0x000fea0003800000 */
.L_x_10603:
        /* <DEDUP_REMOVED lines=9> */
.L_x_10606:
[----:B------:R-:W-:Y:S05]  /*f9d0*/  BSYNC B1 ;  /* 0x0000000000017941 */ /* 0x000fea0003800000 */
.L_x_10605:
        /* <DEDUP_REMOVED lines=11> */
.L_x_10607:
        /* <DEDUP_REMOVED lines=16> */
.L_x_10608:
        /* <DEDUP_REMOVED lines=16> */
.L_x_10609:
        /* <DEDUP_REMOVED lines=13> */
.L_x_10675:
[----:B------:R-:W-:Y:S05]  /*fd60*/  BSYNC B1 ;  /* 0x0000000000017941 */ /* 0x000fea0003800000 */
.L_x_10610:
        /* <DEDUP_REMOVED lines=11> */
.L_x_10613:
[----:B------:R-:W-:Y:S05]  /*fe20*/  BSYNC B1 ;  /* 0x0000000000017941 */ /* 0x000fea0003800000 */
.L_x_10612:
        /* <DEDUP_REMOVED lines=8> */
.L_x_10614:
        /* <DEDUP_REMOVED lines=15> */
.L_x_10615:
        /* <DEDUP_REMOVED lines=15> */
.L_x_10616:
        /* <DEDUP_REMOVED lines=10> */
.L_x_10601:
[----:B------:R-:W-:Y:S05]  /*10130*/  BSYNC B0 ;  /* 0x0000000000007941 */ /* 0x000fea0003800000 */
.L_x_10600:
[----:B------:R-:W-:-:S06]  /*10140*/  UISETP.NE.AND UP0, UPT, UR38, 0x3, UPT ;  /* 0x000000032600788c */ /* 0x000fcc000bf05270 */
[----:B------:R-:W-:-:S13]  /*10150*/  PLOP3.LUT P0, PT, PT, PT, UP0, 0x80, 0x0 ;  /* 0x000000000000781c */ /* 0x000fda0003f0f008 */
[----:B------:R-:W-:Y:S05]  /*10160*/  @!P0 BRA `(.L_x_10617) ;  /* 0x0000000000048947 */ /* 0x000fea0003800000 */
[----:B------:R-:W-:Y:S01]  /*10170*/  BPT.TRAP 0x1 ;  /* 0x000000040000795c */ /* 0x000fe20000300000 */
.L_x_10617:
[----:B-1----:R-:W-:Y:S01]  /*10180*/  IMAD.U32 R3, RZ, RZ, UR42 ;  /* 0x0000002aff037e24 */ /* 0x002fe2000f8e00ff */
[----:B------:R-:W-:Y:S01]  /*10190*/  LOP3.LUT R4, R8, 0x1, RZ, 0x3c, !PT ;  /* 0x0000000108047812 */ /* 0x000fe200078e3cff */
[----:B------:R-:W-:Y:S03]  /*101a0*/  BSSY B0, `(.L_x_10618) ;  /* 0x0000006000007945 */ /* 0x000fe60003800000 */
[----:B------:R-:W-:Y:S01]  /*101b0*/  ISETP.NE.AND P1, PT, R3, 0x3, PT ;  /* 0x000000030300780c */ /* 0x000fe20003f25270 */
[----:B------:R-:W-:Y:S01]  /*101c0*/  IMAD R3, R0, 0x8, R16 ;  /* 0x0000000800037824 */ /* 0x000fe200078e0210 */
[----:B------:R-:W-:-:S04]  /*101d0*/  SHF.L.U32 R4, R4, 0x1f, RZ ;  /* 0x0000001f04047819 */ /* 0x000fc800000006ff */
[----:B------:R-:W0:Y:S02]  /*101e0*/  SYNCS.PHASECHK.TRANS64.TRYWAIT P0, [R3+URZ+0x19c70], R4 ;  /* 0x019c7004030075a7 */ /* 0x000e24000800017f */
[----:B0-----:R-:W-:Y:S05]  /*101f0*/  @!P0 BRA `(.L_x_10619) ;  /* 0x00000028009c8947 */ /* 0x001fea0003800000 */
.L_x_10676:
[----:B------:R-:W-:Y:S05]  /*10200*/  BSYNC B0 ;  /* 0x0000000000007941 */ /* 0x000fea0003800000 */
.L_x_10618:
[----:B------:R-:W-:Y:S05]  /*10210*/  @!P1 BRA `(.L_x_10620) ;  /* 0x0000000000049947 */ /* 0x000fea0003800000 */
[----:B------:R-:W-:Y:S01]  /*10220*/  BPT.TRAP 0x1 ;  /* 0x000000040000795c */ /* 0x000fe20000300000 */
.L_x_10620:
[----:B0-----:R-:W-:Y:S01]  /*10230*/  SHF.L.U32 R4, R8, 0x1f, RZ ;  /* 0x0000001f08047819 */ /* 0x001fe200000006ff */
[----:B------:R-:W-:-:S03]  /*10240*/  IMAD R0, R0, 0x3000, RZ ;  /* 0x0000300000007824 */ /* 0x000fc600078e02ff */
[----:B------:R-:W0:Y:S02]  /*10250*/  SYNCS.PHASECHK.TRANS64.TRYWAIT P0, [R3+URZ+0x19c60], R4 ;  /* 0x019c6004030075a7 */ /* 0x000e24000800017f */
[----:B0-----:R-:W-:Y:S05]  /*10260*/  @!P0 BRA `(.L_x_10621) ;  /* 0x0000002800948947 */ /* 0x001fea0003800000 */
.L_x_10677:
[----:B0-----:R-:W-:Y:S01]  /*10270*/  LOP3.LUT R4, R0, R22, RZ, 0xfc, !PT ;  /* 0x0000001600047212 */ /* 0x001fe200078efcff */
[----:B------:R-:W-:Y:S05]  /*10280*/  WARPSYNC.ALL ;  /* 0x0000000000007948 */ /* 0x000fea0003800000 */
[----:B------:R-:W-:Y:S01]  /*10290*/  IMAD.IADD R4, R16, 0x1, R4 ;  /* 0x0000000110047824 */ /* 0x000fe200078e0204 */
[----:B------:R-:W-:Y:S02]  /*102a0*/  LOP3.LUT R13, R22, 0x1800, RZ, 0xfc, !PT ;  /* 0x00001800160d7812 */ /* 0x000fe400078efcff */
[----:B------:R-:W-:-:S03]  /*102b0*/  IADD3 R12, R19, R29, R0 ;  /* 0x0000001d130c7210 */ /* 0x000fc60007ffe000 */
        /* <DEDUP_REMOVED lines=61> */
.L_x_10622:
        /* <DEDUP_REMOVED lines=13> */
.L_x_10599:
        /* <DEDUP_REMOVED lines=18> */
.L_x_10625:
[----:B------:R-:W-:Y:S05]  /*10880*/  BSYNC B0 ;  /* 0x0000000000007941 */ /* 0x000fea0003800000 */
.L_x_10624:
[----:B------:R-:W-:-:S06]  /*10890*/  UISETP.NE.AND UP0, UPT, UR38, 0x3, UPT ;  /* 0x000000032600788c */ /* 0x000fcc000bf05270 */
[----:B------:R-:W-:-:S13]  /*108a0*/  PLOP3.LUT P1, PT, PT, PT, UP0, 0x80, 0x0 ;  /* 0x000000000000781c */ /* 0x000fda0003f2f008 */
[----:B------:R-:W-:Y:S05]  /*108b0*/  @!P1 BRA `(.L_x_10626) ;  /* 0x0000000000049947 */ /* 0x000fea0003800000 */
[----:B------:R-:W-:Y:S01]  /*108c0*/  BPT.TRAP 0x1 ;  /* 0x000000040000795c */ /* 0x000fe20000300000 */
.L_x_10626:
        /* <DEDUP_REMOVED lines=8> */
.L_x_10678:
[----:B------:R-:W-:Y:S05]  /*10950*/  BSYNC B0 ;  /* 0x0000000000007941 */ /* 0x000fea0003800000 */
.L_x_10627:
[----:B------:R-:W-:Y:S05]  /*10960*/  @!P2 BRA `(.L_x_10629) ;  /* 0x000000000004a947 */ /* 0x000fea0003800000 */
[----:B------:R-:W-:Y:S01]  /*10970*/  BPT.TRAP 0x1 ;  /* 0x000000040000795c */ /* 0x000fe20000300000 */
.L_x_10629:
[----:B-1----:R-:W-:-:S04]  /*10980*/  SHF.L.U32 R3, R23, 0x1f, RZ ;  /* 0x0000001f17037819 */ /* 0x002fc800000006ff */
[----:B------:R-:W1:Y:S02]  /*10990*/  SYNCS.PHASECHK.TRANS64.TRYWAIT P1, [R0+URZ+0x19c60], R3 ;  /* 0x019c6003000075a7 */ /* 0x000e64000802017f */
[----:B-1----:R-:W-:Y:S05]  /*109a0*/  @!P1 BRA `(.L_x_10630) ;  /* 0x0000002000ec9947 */ /* 0x002fea0003800000 */
.L_x_10679:
        /* <DEDUP_REMOVED lines=67> */
.L_x_10631:
        /* <DEDUP_REMOVED lines=10> */
.L_x_10574:
[----:B------:R-:W-:Y:S05]  /*10e80*/  BSYNC B7 ;  /* 0x0000000000077941 */ /* 0x000fea0003800000 */
.L_x_10572:
[----:B--2---:R-:W2:Y:S02]  /*10e90*/  LDL R0, [R1+0x18] ;  /* 0x0000180001007983 */ /* 0x004ea40000100800 */
[----:B--2---:R-:W-:-:S13]  /*10ea0*/  ISETP.NE.AND P0, PT, R0, RZ, PT ;  /* 0x000000ff0000720c */ /* 0x004fda0003f05270 */
[----:B------:R-:W-:Y:S05]  /*10eb0*/  @!P0 BRA `(.L_x_10632) ;  /* 0x0000000000308947 */ /* 0x000fea0003800000 */
[----:B------:R-:W2:Y:S08]  /*10ec0*/  S2UR UR5, SR_CgaCtaId ;  /* 0x00000000000579c3 */ /* 0x000eb00000008800 */
[----:B------:R-:W-:Y:S06]  /*10ed0*/  BAR.SYNC.DEFER_BLOCKING 0x5, 0x200 ;  /* 0x0148000000007b1d */ /* 0x000fec0000010000 */
[----:B------:R-:W-:-:S02]  /*10ee0*/  UMOV UR4, 0x400 ;  /* 0x0000040000047882 */ /* 0x000fc40000000000 */
[----:B--2---:R-:W-:-:S06]  /*10ef0*/  ULEA UR4, UR5, UR4, 0x18 ;  /* 0x0000000405047291 */ /* 0x004fcc000f8ec03f */
[----:B------:R-:W-:-:S05]  /*10f00*/  IMAD.U32 R16, RZ, RZ, UR4 ;  /* 0x00000004ff107e24 */ /* 0x000fca000f8e00ff */
[----:B-1----:R-:W1:Y:S04]  /*10f10*/  LDS.128 R4, [R16+0x19cd0] ;  /* 0x019cd00010047984 */ /* 0x002e680000000c00 */
[----:B-1----:R1:W-:Y:S01]  /*10f20*/  STL.64 [R1], R4 ;  /* 0x0000000401007387 */ /* 0x0023e20000100a00 */
[----:B------:R-:W-:-:S03]  /*10f30*/  IMAD.MOV.U32 R0, RZ, RZ, R7 ;  /* 0x000000ffff007224 */ /* 0x000fc600078e0007 */
[----:B------:R1:W-:Y:S02]  /*10f40*/  STL [R1+0x8], R6 ;  /* 0x0000080601007387 */ /* 0x0003e40000100800 */
[----:B------:R-:W-:Y:S01]  /*10f50*/  R2UR UR43, R0 ;  /* 0x00000000002b72ca */ /* 0x000fe200000e0000 */
[----:B------:R-:W-:Y:S06]  /*10f60*/  BAR.ARV 0x4, 0x200 ;  /* 0x0108000000007b1d */ /* 0x000fec0000002000 */
[----:B------:R-:W-:Y:S08]  /*10f70*/  BRA `(.L_x_10633) ;  /* 0x0000000c00e07947 */ /* 0x000ff00003800000 */
.L_x_10632:
[----:B------:R-:W2:Y:S01]  /*10f80*/  LDL.LU R0, [R1] ;  /* 0x0000000001007983 */ /* 0x000ea20000300800 */
        /* <DEDUP_REMOVED lines=12> */
[----:B-1----:R-:W1:Y:S01]  /*11050*/  @!P1 LDC.64 R4, c[0x0][0xc78] ;  /* 0x00031e00ff049b82 */ /* 0x002e620000000a00 */
        /* <DEDUP_REMOVED lines=33> */
.L_x_10636:
        /* <DEDUP_REMOVED lines=38> */
.L_x_10634:
        /* <DEDUP_REMOVED lines=14> */
.L_x_10637:
        /* <DEDUP_REMOVED lines=62> */
.L_x_10638:
        /* <DEDUP_REMOVED lines=63> */
.L_x_10639:
[----:B01----:R-:W-:-:S05]  /*11d80*/  LOP3.LUT R3, RZ, R2, RZ, 0x33, !PT ;  /* 0x00000002ff037212 */ /* 0x003fca00078e33ff */
[----:B------:R-:W-:-:S05]  /*11d90*/  IMAD.IADD R0, R0, 0x1, R3 ;  /* 0x0000000100007824 */ /* 0x000fca00078e0203 */
[----:B------:R1:W-:Y:S01]  /*11da0*/  STL [R1+0x4], R0 ;  /* 0x0000040001007387 */ /* 0x0003e20000100800 */
[----:B------:R-:W-:Y:S05]  /*11db0*/  BRA `(.L_x_10640) ;  /* 0x0000000000107947 */ /* 0x000fea0003800000 */
.L_x_10635:
[----:B------:R0:W-:Y:S01]  /*11dc0*/  STL [R1], R4 ;  /* 0x0000000401007387 */ /* 0x0001e20000100800 */
[----:B------:R-:W-:-:S03]  /*11dd0*/  ULDC UR43, c[0x0][0xc3c] ;  /* 0x00030f00002b7ab9 */ /* 0x000fc60000000800 */
[----:B------:R0:W-:Y:S04]  /*11de0*/  STL [R1+0x4], RZ ;  /* 0x000004ff01007387 */ /* 0x0001e80000100800 */
[----:B------:R0:W-:Y:S02]  /*11df0*/  STL [R1+0x8], RZ ;  /* 0x000008ff01007387 */ /* 0x0001e40000100800 */
.L_x_10640:
[----:B------:R-:W2:Y:S04]  /*11e00*/  LDL R3, [R1+0x4] ;  /* 0x0000040001037983 */ /* 0x000ea80000100800 */
[----:B------:R-:W3:Y:S04]  /*11e10*/  LDL R2, [R1+0x8] ;  /* 0x0000080001027983 */ /* 0x000ee80000100800 */
[----:B0-----:R-:W4:Y:S01]  /*11e20*/  LDL R4, [R1] ;  /* 0x0000000001047983 */ /* 0x001f220000100800 */
        /* <DEDUP_REMOVED lines=13> */
.L_x_10633:
[----:B------:R-:W-:Y:S02]  /*11f00*/  ULDC UR4, c[0x0][0xc3c] ;  /* 0x00030f0000047ab9 */ /* 0x000fe40000000800 */
[----:B------:R-:W-:-:S06]  /*11f10*/  UISETP.GE.AND UP0, UPT, UR43, UR4, UPT ;  /* 0x000000042b00728c */ /* 0x000fcc000bf06270 */
[----:B------:R-:W-:-:S13]  /*11f20*/  PLOP3.LUT P0, PT, PT, PT, UP0, 0x80, 0x0 ;  /* 0x000000000000781c */ /* 0x000fda0003f0f008 */
[----:B------:R-:W-:Y:S05]  /*11f30*/  @!P0 BRA `(.L_x_10641) ;  /* 0xffffffb4001c8947 */ /* 0x000fea000383ffff */
.L_x_10567:
        /* <DEDUP_REMOVED lines=12> */
.L_x_10680:
[----:B------:R-:W-:Y:S05]  /*12000*/  BSYNC B0 ;  /* 0x0000000000007941 */ /* 0x000fea0003800000 */
.L_x_10642:
[----:B------:R-:W-:-:S03]  /*12010*/  UMOV UR4, 0xffffffff ;  /* 0xffffffff00047882 */ /* 0x000fc60000000000 */
[----:B------:R-:W-:Y:S05]  /*12020*/  BRA.DIV UR4, `(.L_x_10644) ;  /* 0x0000000e04747947 */ /* 0x000fea000b800000 */
[----:B0-----:R-:W0:Y:S02]  /*12030*/  S2R R0, SR_TID.X ;  /* 0x0000000000007919 */ /* 0x001e240000002100 */
[----:B0-----:R-:W-:-:S04]  /*12040*/  SHF.R.U32.HI R0, RZ, 0x5, R0 ;  /* 0x00000005ff007819 */ /* 0x001fc80000011600 */
[----:B------:R-:W-:-:S05]  /*12050*/  LOP3.LUT R0, R0, 0x3, RZ, 0xc0, !PT ;  /* 0x0000000300007812 */ /* 0x000fca00078ec0ff */
[----:B------:R0:W1:Y:S02]  /*12060*/  SHFL.IDX PT, R14, R0, RZ, 0x1f ;  /* 0x00001fff000e7589 */ /* 0x00006400000e0000 */
.L_x_10683:
[----:B-1----:R-:W-:Y:S01]  /*12070*/  ISETP.NE.AND P0, PT, R14, RZ, PT ;  /* 0x000000ff0e00720c */ /* 0x002fe20003f05270 */
[----:B------:R-:W-:-:S12]  /*12080*/  BSSY B0, `(.L_x_10645) ;  /* 0x000002b000007945 */ /* 0x000fd80003800000 */
[----:B------:R-:W-:Y:S05]  /*12090*/  @P0 BRA `(.L_x_10646) ;  /* 0x0000000000a40947 */ /* 0x000fea0003800000 */
[----:B------:R-:W-:-:S03]  /*120a0*/  UMOV UR4, 0xffffffff ;  /* 0xffffffff00047882 */ /* 0x000fc60000000000 */
[----:B------:R-:W-:Y:S05]  /*120b0*/  BRA.DIV UR4, `(.L_x_10647) ;  /* 0x0000000e04847947 */ /* 0x000fea000b800000 */
[----:B------:R-:W-:-:S13]  /*120c0*/  ELECT P6, URZ, PT ;  /* 0x00000000003f782f */ /* 0x000fda00038c0000 */
.L_x_10686:
[----:B------:R-:W-:Y:S05]  /*120d0*/  @!P6 BRA `(.L_x_10646) ;  /* 0x000000000094e947 */ /* 0x000fea0003800000 */
[----:B------:R-:W-:-:S06]  /*120e0*/  ULOP3.LUT UR4, UR40, 0x2, URZ, 0xfc, !UPT ;  /* 0x0000000228047892 */ /* 0x000fcc000f8efc3f */
[----:B0-----:R-:W-:-:S05]  /*120f0*/  IMAD.U32 R0, RZ, RZ, UR4 ;  /* 0x00000004ff007e24 */ /* 0x001fca000f8e00ff */
[----:B------:R-:W-:-:S13]  /*12100*/  ISETP.NE.AND P0, PT, R0, 0x3, PT ;  /* 0x000000030000780c */ /* 0x000fda0003f05270 */
[----:B------:R-:W-:Y:S05]  /*12110*/  @!P0 BRA `(.L_x_10648) ;  /* 0x0000000000048947 */ /* 0x000fea0003800000 */
[----:B------:R-:W-:Y:S01]  /*12120*/  BPT.TRAP 0x1 ;  /* 0x000000040000795c */ /* 0x000fe20000300000 */
.L_x_10648:
        /* <DEDUP_REMOVED lines=12> */
.L_x_10687:
[----:B------:R-:W1:Y:S02]  /*121f0*/  SYNCS.PHASECHK.TRANS64.TRYWAIT P1, [R3+URZ], R0 ;  /* 0x00000000030075a7 */ /* 0x000e64000802017f */
[----:B-1----:R-:W-:Y:S05]  /*12200*/  @!P1 BRA `(.L_x_10650) ;  /* 0x0000000c00649947 */ /* 0x002fea0003800000 */
.L_x_10688:
[----:B------:R-:W-:Y:S05]  /*12210*/  @!P0 BRA `(.L_x_10651) ;  /* 0x0000000000048947 */ /* 0x000fea0003800000 */
[----:B------:R-:W-:Y:S01]  /*12220*/  BPT.TRAP 0x1 ;  /* 0x000000040000795c */ /* 0x000fe20000300000 */
.L_x_10651:
[----:B-1----:R-:W-:-:S04]  /*12230*/  IMAD R3, R18, 0x8, R7 ;  /* 0x0000000812037824 */ /* 0x002fc800078e0207 */
[----:B------:R-:W1:Y:S02]  /*12240*/  SYNCS.PHASECHK.TRANS64.TRYWAIT P1, [R3+URZ+0x19c60], R4 ;  /* 0x019c6004030075a7 */ /* 0x000e64000802017f */
[----:B-1----:R-:W-:Y:S05]  /*12250*/  @!P1 BRA `(.L_x_10652) ;  /* 0x0000000c00649947 */ /* 0x002fea0003800000 */
.L_x_10689:
[----:B------:R-:W-:Y:S05]  /*12260*/  @!P0 BRA `(.L_x_10653) ;  /* 0x0000000000048947 */ /* 0x000fea0003800000 */
[----:B------:R-:W-:Y:S01]  /*12270*/  BPT.TRAP 0x1 ;  /* 0x000000040000795c */ /* 0x000fe20000300000 */
.L_x_10653:
[----:B0-----:R-:W-:-:S04]  /*12280*/  IMAD R5, R6, 0x8, R7 ;  /* 0x0000000806057824 */ /* 0x001fc800078e0207 */
[----:B------:R-:W0:Y:S02]  /*12290*/  SYNCS.PHASECHK.TRANS64.TRYWAIT P1, [R5+URZ+0x19c60], R0 ;  /* 0x019c6000050075a7 */ /* 0x000e24000802017f */
[----:B0-----:R-:W-:Y:S05]  /*122a0*/  @!P1 BRA `(.L_x_10654) ;  /* 0x0000000c00649947 */ /* 0x001fea0003800000 */
.L_x_10690:
[----:B------:R-:W-:Y:S05]  /*122b0*/  @!P0 BRA `(.L_x_10655) ;  /* 0x0000000000048947 */ /* 0x000fea0003800000 */
[----:B------:R-:W-:Y:S01]  /*122c0*/  BPT.TRAP 0x1 ;  /* 0x000000040000795c */ /* 0x000fe20000300000 */
.L_x_10655:
[----:B------:R-:W2:Y:S02]  /*122d0*/  SYNCS.PHASECHK.TRANS64.TRYWAIT P0, [R3+URZ+0x19c80], R4 ;  /* 0x019c8004030075a7 */ /* 0x000ea4000800017f */
[----:B--2---:R-:W-:Y:S05]  /*122e0*/  @!P0 BRA `(.L_x_10656) ;  /* 0x0000000c00688947 */ /* 0x004fea0003800000 */
.L_x_10657:
[----:B---3--:R3:W4:Y:S02]  /*122f0*/  SYNCS.PHASECHK.TRANS64.TRYWAIT P0, [R5+URZ+0x19c80], R0 ;  /* 0x019c8000050075a7 */ /* 0x008724000800017f */
[----:B----4-:R-:W-:Y:S05]  /*12300*/  @!P0 NANOSLEEP.SYNCS 0x989680 ;  /* 0x009896800000895d */ /* 0x010fea0003900000 */
[----:B------:R-:W4:Y:S02]  /*12310*/  @!P0 SYNCS.PHASECHK.TRANS64 P0, [R5+URZ+0x19c80], R0 ;  /* 0x019c8000050085a7 */ /* 0x000f24000800007f */
[----:B----4-:R-:W-:Y:S05]  /*12320*/  @!P0 BRA `(.L_x_10657) ;  /* 0xfffffffc00f08947 */ /* 0x010fea000383ffff */
.L_x_10646:
[----:B------:R-:W-:Y:S05]  /*12330*/  BSYNC B0 ;  /* 0x0000000000007941 */ /* 0x000fea0003800000 */
.L_x_10645:
[----:B------:R-:W-:Y:S05]  /*12340*/  EXIT ;  /* 0x000000000000794d */ /* 0x000fea0003800000 */
.L_x_10511:
[----:B0-----:R-:W-:-:S04]  /*12350*/  IMAD.U32 R3, RZ, RZ, UR51 ;  /* 0x00000033ff037e24 */ /* 0x001fc8000f8e00ff */
[----:B------:R0:W1:Y:S03]  /*12360*/  SYNCS.PHASECHK.TRANS64.TRYWAIT P0, [R3+URZ+0x19c00], R0 ;  /* 0x019c0000030075a7 */ /* 0x000066000800017f */
[----:B-1----:R-:W-:Y:S05]  /*12370*/  @!P0 NANOSLEEP.SYNCS 0x989680 ;  /* 0x009896800000895d */ /* 0x002fea0003900000 */
[----:B------:R-:W1:Y:S02]  /*12380*/  @!P0 SYNCS.PHASECHK.TRANS64 P0, [R3+URZ+0x19c00], R0 ;  /* 0x019c0000030085a7 */ /* 0x000e64000800007f */
[----:B-1----:R-:W-:Y:S05]  /*12390*/  @!P0 BRA `(.L_x_10511) ;  /* 0xfffffffc00ec8947 */ /* 0x002fea000383ffff */
[----:B------:R-:W-:Y:S05]  /*123a0*/  BRA `(.L_x_10658) ;  /* 0xfffffef800f47947 */ /* 0x000fea000383ffff */
.L_x_10515:
[----:B-1----:R1:W2:Y:S02]  /*123b0*/  SYNCS.PHASECHK.TRANS64.TRYWAIT P2, [R3+URZ+0x19c30], R0 ;  /* 0x019c3000030075a7 */ /* 0x0022a4000804017f */
[----:B--2---:R-:W-:Y:S05]  /*123c0*/  @!P2 NANOSLEEP.SYNCS 0x989680 ;  /* 0x009896800000a95d */ /* 0x004fea0003900000 */
[----:B------:R-:W2:Y:S02]  /*123d0*/  @!P2 SYNCS.PHASECHK.TRANS64 P2, [R3+URZ+0x19c30], R0 ;  /* 0x019c30000300a5a7 */ /* 0x000ea4000804007f */
[----:B--2---:R-:W-:Y:S05]  /*123e0*/  @!P2 BRA `(.L_x_10515) ;  /* 0xfffffffc00f0a947 */ /* 0x004fea000383ffff */
[----:B------:R-:W-:Y:S05]  /*123f0*/  BRA `(.L_x_10514) ;  /* 0xfffffefc00187947 */ /* 0x000fea000383ffff */
.L_x_10520:
[----:B-1----:R-:W-:-:S04]  /*12400*/  IMAD.U32 R7, RZ, RZ, UR21 ;  /* 0x00000015ff077e24 */ /* 0x002fc8000f8e00ff */
[----:B------:R1:W2:Y:S03]  /*12410*/  SYNCS.PHASECHK.TRANS64.TRYWAIT P3, [R7+URZ+0x19c30], R0 ;  /* 0x019c3000070075a7 */ /* 0x0002a6000806017f */
[----:B--2---:R-:W-:Y:S05]  /*12420*/  @!P3 NANOSLEEP.SYNCS 0x989680 ;  /* 0x009896800000b95d */ /* 0x004fea0003900000 */
[----:B------:R-:W2:Y:S02]  /*12430*/  @!P3 SYNCS.PHASECHK.TRANS64 P3, [R7+URZ+0x19c30], R0 ;  /* 0x019c30000700b5a7 */ /* 0x000ea4000806007f */
[----:B--2---:R-:W-:Y:S05]  /*12440*/  @!P3 BRA `(.L_x_10520) ;  /* 0xfffffffc00ecb947 */ /* 0x004fea000383ffff */
[----:B------:R-:W-:Y:S05]  /*12450*/  BRA `(.L_x_10519) ;  /* 0xffffff1c00c07947 */ /* 0x000fea000383ffff */
.L_x_10524:
[----:B-1----:R-:W-:-:S04]  /*12460*/  IMAD.U32 R2, RZ, RZ, UR11 ;  /* 0x0000000bff027e24 */ /* 0x002fc8000f8e00ff */
[----:B------:R1:W2:Y:S03]  /*12470*/  SYNCS.PHASECHK.TRANS64.TRYWAIT P3, [R2+URZ+0x19c50], R0 ;  /* 0x019c5000020075a7 */ /* 0x0002a6000806017f */
[----:B--2---:R-:W-:Y:S05]  /*12480*/  @!P3 NANOSLEEP.SYNCS 0x989680 ;  /* 0x009896800000b95d */ /* 0x004fea0003900000 */
[----:B------:R-:W2:Y:S02]  /*12490*/  @!P3 SYNCS.PHASECHK.TRANS64 P3, [R2+URZ+0x19c50], R0 ;  /* 0x019c50000200b5a7 */ /* 0x000ea4000806007f */
[----:B--2---:R-:W-:Y:S05]  /*124a0*/  @!P3 BRA `(.L_x_10524) ;  /* 0xfffffffc00ecb947 */ /* 0x004fea000383ffff */
[----:B------:R-:W-:Y:S05]  /*124b0*/  BRA `(.L_x_10523) ;  /* 0xffffff2000107947 */ /* 0x000fea000383ffff */
.L_x_10531:
[----:B-1----:R-:W-:-:S04]  /*124c0*/  IMAD.U32 R7, RZ, RZ, UR6 ;  /* 0x00000006ff077e24 */ /* 0x002fc8000f8e00ff */
[----:B------:R1:W2:Y:S03]  /*124d0*/  SYNCS.PHASECHK.TRANS64.TRYWAIT P2, [R7+URZ+0x19c30], R0 ;  /* 0x019c3000070075a7 */ /* 0x0002a6000804017f */
[----:B--2---:R-:W-:Y:S05]  /*124e0*/  @!P2 NANOSLEEP.SYNCS 0x989680 ;  /* 0x009896800000a95d */ /* 0x004fea0003900000 */
[----:B------:R-:W2:Y:S02]  /*124f0*/  @!P2 SYNCS.PHASECHK.TRANS64 P2, [R7+URZ+0x19c30], R0 ;  /* 0x019c30000700a5a7 */ /* 0x000ea4000804007f */
[----:B--2---:R-:W-:Y:S05]  /*12500*/  @!P2 BRA `(.L_x_10531) ;  /* 0xfffffffc00eca947 */ /* 0x004fea000383ffff */
[----:B------:R-:W-:Y:S05]  /*12510*/  BRA `(.L_x_10530) ;  /* 0xffffff4000d47947 */ /* 0x000fea000383ffff */
.L_x_10535:
[----:B-1----:R-:W-:-:S04]  /*12520*/  IMAD.U32 R2, RZ, RZ, UR11 ;  /* 0x0000000bff027e24 */ /* 0x002fc8000f8e00ff */
[----:B------:R1:W2:Y:S03]  /*12530*/  SYNCS.PHASECHK.TRANS64.TRYWAIT P2, [R2+URZ+0x19c50], R0 ;  /* 0x019c5000020075a7 */ /* 0x0002a6000804017f */
[----:B--2---:R-:W-:Y:S05]  /*12540*/  @!P2 NANOSLEEP.SYNCS 0x989680 ;  /* 0x009896800000a95d */ /* 0x004fea0003900000 */
[----:B------:R-:W2:Y:S02]  /*12550*/  @!P2 SYNCS.PHASECHK.TRANS64 P2, [R2+URZ+0x19c50], R0 ;  /* 0x019c50000200a5a7 */ /* 0x000ea4000804007f */
[----:B--2---:R-:W-:Y:S05]  /*12560*/  @!P2 BRA `(.L_x_10535) ;  /* 0xfffffffc00eca947 */ /* 0x004fea000383ffff */
[----:B------:R-:W-:Y:S05]  /*12570*/  BRA `(.L_x_10534) ;  /* 0xffffff4400247947 */ /* 0x000fea000383ffff */
.L_x_10541:
[----:B-1----:R-:W-:-:S04]  /*12580*/  IMAD.U32 R6, RZ, RZ, UR5 ;  /* 0x00000005ff067e24 */ /* 0x002fc8000f8e00ff */
[----:B------:R1:W2:Y:S03]  /*12590*/  SYNCS.PHASECHK.TRANS64.TRYWAIT P0, [R6+URZ+0x19c50], R5 ;  /* 0x019c5005060075a7 */ /* 0x0002a6000800017f */
[----:B--2---:R-:W-:Y:S05]  /*125a0*/  @!P0 NANOSLEEP.SYNCS 0x989680 ;  /* 0x009896800000895d */ /* 0x004fea0003900000 */
[----:B------:R-:W2:Y:S02]  /*125b0*/  @!P0 SYNCS.PHASECHK.TRANS64 P0, [R6+URZ+0x19c50], R5 ;  /* 0x019c5005060085a7 */ /* 0x000ea4000800007f */
[----:B--2---:R-:W-:Y:S05]  /*125c0*/  @!P0 BRA `(.L_x_10541) ;  /* 0xfffffffc00ec8947 */ /* 0x004fea000383ffff */
[----:B------:R-:W-:Y:S05]  /*125d0*/  BRA `(.L_x_10540) ;  /* 0xffffff5c00707947 */ /* 0x000fea000383ffff */
.L_x_10583:
[----:B------:R-:W-:Y:S02]  /*125e0*/  IMAD.MOV.U32 R13, RZ, RZ, R20 ;  /* 0x000000ffff0d7224 */ /* 0x000fe400078e0014 */
[----:B------:R-:W-:Y:S02]  /*125f0*/  IMAD.MOV.U32 R12, RZ, RZ, RZ ;  /* 0x000000ffff0c7224 */ /* 0x000fe400078e00ff */
[----:B------:R-:W-:Y:S02]  /*12600*/  IMAD.MOV.U32 R11, RZ, RZ, 0x1f ;  /* 0x0000001fff0b7424 */ /* 0x000fe400078e00ff */
[----:B------:R-:W-:-:S07]  /*12610*/  IMAD.MOV.U32 R15, RZ, RZ, -0x1 ;  /* 0xffffffffff0f7424 */ /* 0x000fce00078e00ff */
[----:B01----:R-:W-:Y:S05]  /*12620*/  WARPSYNC.COLLECTIVE R15, `(.L_x_10659) ;  /* 0x000000000f087348 */ /* 0x003fea0003c00000 */
[----:B------:R2:W3:Y:S02]  /*12630*/  SHFL.IDX P6, R14, R13, R12, R11 ;  /* 0x0000000c0d0e7389 */ /* 0x0004e400000c000b */
[----:B0123--:R-:W-:Y:S01]  /*12640*/  ENDCOLLECTIVE ;  /* 0x000000000000791b */ /* 0x00ffe20003800000 */
.L_x_10659:
[----:B------:R-:W-:Y:S05]  /*12650*/  BRA `(.L_x_10660) ;  /* 0xffffffbc008c7947 */ /* 0x000fea000383ffff */
.L_x_10585:
[----:B------:R-:W-:Y:S01]  /*12660*/  BSSY B0, `(.L_x_10661) ;  /* 0x0000006000007945 */ /* 0x000fe20003800000 */
[----:B------:R-:W-:-:S07]  /*12670*/  IMAD.MOV.U32 R15, RZ, RZ, -0x1 ;  /* 0xffffffffff0f7424 */ /* 0x000fce00078e00ff */
[----:B012---:R-:W-:Y:S05]  /*12680*/  WARPSYNC.COLLECTIVE R15, `(.L_x_10662) ;  /* 0x000000000f0c7348 */ /* 0x007fea0003c00000 */
[----:B------:R-:W-:Y:S02]  /*12690*/  ELECT P6, UR62, PT ;  /* 0x00000000003e782f */ /* 0x000fe400038c0000 */
[----:B------:R-:W-:Y:S01]  /*126a0*/  MOV R14, UR62 ;  /* 0x0000003e000e7c02 */ /* 0x000fe20008000f00 */
[----:B012---:R-:W-:Y:S10]  /*126b0*/  ENDCOLLECTIVE ;  /* 0x000000000000791b */ /* 0x007ff40003800000 */
.L_x_10662:
[----:B------:R-:W-:Y:S05]  /*126c0*/  BSYNC B0 ;  /* 0x0000000000007941 */ /* 0x000fea0003800000 */
.L_x_10661:
[----:B------:R-:W-:Y:S05]  /*126d0*/  BRA `(.L_x_10663) ;  /* 0xffffffbc00907947 */ /* 0x000fea000383ffff */
.L_x_10587:
[----:B---3--:R3:W4:Y:S02]  /*126e0*/  SYNCS.PHASECHK.TRANS64.TRYWAIT P0, [R4+URZ+0x19c80], R3 ;  /* 0x019c8003040075a7 */ /* 0x008724000800017f */
[----:B----4-:R-:W-:Y:S05]  /*126f0*/  @!P0 NANOSLEEP.SYNCS 0x989680 ;  /* 0x009896800000895d */ /* 0x010fea0003900000 */
[----:B------:R-:W4:Y:S02]  /*12700*/  @!P0 SYNCS.PHASECHK.TRANS64 P0, [R4+URZ+0x19c80], R3 ;  /* 0x019c8003040085a7 */ /* 0x000f24000800007f */
[----:B----4-:R-:W-:Y:S05]  /*12710*/  @!P0 BRA `(.L_x_10587) ;  /* 0xfffffffc00f08947 */ /* 0x010fea000383ffff */
[----:B------:R-:W-:Y:S05]  /*12720*/  BRA `(.L_x_10664) ;  /* 0xffffffbc00ec7947 */ /* 0x000fea000383ffff */
.L_x_10589:
[----:B0-----:R0:W4:Y:S02]  /*12730*/  SYNCS.PHASECHK.TRANS64.TRYWAIT P0, [R4+URZ+0x19c40], R3 ;  /* 0x019c4003040075a7 */ /* 0x001124000800017f */
[----:B----4-:R-:W-:Y:S05]  /*12740*/  @!P0 NANOSLEEP.SYNCS 0x989680 ;  /* 0x009896800000895d */ /* 0x010fea0003900000 */
[----:B------:R-:W4:Y:S02]  /*12750*/  @!P0 SYNCS.PHASECHK.TRANS64 P0, [R4+URZ+0x19c40], R3 ;  /* 0x019c4003040085a7 */ /* 0x000f24000800007f */
[----:B----4-:R-:W-:Y:S05]  /*12760*/  @!P0 BRA `(.L_x_10589) ;  /* 0xfffffffc00f08947 */ /* 0x010fea000383ffff */
[----:B------:R-:W-:Y:S05]  /*12770*/  BRA `(.L_x_10665) ;  /* 0xffffffc000707947 */ /* 0x000fea000383ffff */
.L_x_10593:
        /* <DEDUP_REMOVED lines=13> */
.L_x_10666:
[----:B------:R-:W-:Y:S02]  /*12850*/  IMAD.MOV.U32 R13, RZ, RZ, R6 ;  /* 0x000000ffff0d7224 */ /* 0x000fe400078e0006 */
[----:B------:R-:W-:-:S07]  /*12860*/  IMAD.MOV.U32 R2, RZ, RZ, R14 ;  /* 0x000000ffff027224 */ /* 0x000fce00078e000e */
[----:B------:R-:W-:Y:S05]  /*12870*/  WARPSYNC.COLLECTIVE R15, `(.L_x_10667) ;  /* 0x000000000f087348 */ /* 0x000fea0003c00000 */
[----:B------:R0:W1:Y:S02]  /*12880*/  SHFL.IDX P6, R14, R13, R12, R11 ;  /* 0x0000000c0d0e7389 */ /* 0x00006400000c000b */
[----:B01----:R-:W-:Y:S01]  /*12890*/  ENDCOLLECTIVE ;  /* 0x000000000000791b */ /* 0x003fe20003800000 */
.L_x_10667:
[----:B------:R-:W-:Y:S02]  /*128a0*/  IMAD.MOV.U32 R13, RZ, RZ, R0 ;  /* 0x000000ffff0d7224 */ /* 0x000fe400078e0000 */
[----:B------:R-:W-:Y:S02]  /*128b0*/  IMAD.MOV.U32 R12, RZ, RZ, 0x1 ;  /* 0x00000001ff0c7424 */ /* 0x000fe400078e00ff */
[----:B------:R-:W-:-:S07]  /*128c0*/  IMAD.MOV.U32 R3, RZ, RZ, R14 ;  /* 0x000000ffff037224 */ /* 0x000fce00078e000e */
[----:B------:R-:W-:Y:S05]  /*128d0*/  WARPSYNC.COLLECTIVE R15, `(.L_x_10668) ;  /* 0x000000000f087348 */ /* 0x000fea0003c00000 */
[----:B------:R0:W1:Y:S02]  /*128e0*/  SHFL.IDX P6, R14, R13, R12, R11 ;  /* 0x0000000c0d0e7389 */ /* 0x00006400000c000b */
[----:B01----:R-:W-:Y:S01]  /*128f0*/  ENDCOLLECTIVE ;  /* 0x000000000000791b */ /* 0x003fe20003800000 */
.L_x_10668:
        /* <DEDUP_REMOVED lines=10> */
.L_x_10669:
        /* <DEDUP_REMOVED lines=12> */
.L_x_10670:
        /* <DEDUP_REMOVED lines=8> */
.L_x_10671:
        /* <DEDUP_REMOVED lines=10> */
.L_x_10598:
[----:B-1----:R1:W2:Y:S02]  /*12b80*/  SYNCS.PHASECHK.TRANS64.TRYWAIT P0, [R16+URZ+0x19c20], R3 ;  /* 0x019c2003100075a7 */ /* 0x0022a4000800017f */
[----:B--2---:R-:W-:Y:S05]  /*12b90*/  @!P0 NANOSLEEP.SYNCS 0x989680 ;  /* 0x009896800000895d */ /* 0x004fea0003900000 */
[----:B------:R-:W2:Y:S02]  /*12ba0*/  @!P0 SYNCS.PHASECHK.TRANS64 P0, [R16+URZ+0x19c20], R3 ;  /* 0x019c2003100085a7 */ /* 0x000ea4000800007f */
[----:B--2---:R-:W-:Y:S05]  /*12bb0*/  @!P0 BRA `(.L_x_10598) ;  /* 0xfffffffc00f08947 */ /* 0x004fea000383ffff */
[----:B------:R-:W-:Y:S05]  /*12bc0*/  BRA `(.L_x_10673) ;  /* 0xffffffc800ac7947 */ /* 0x000fea000383ffff */
.L_x_10604:
[----:B0-----:R0:W1:Y:S02]  /*12bd0*/  SYNCS.PHASECHK.TRANS64.TRYWAIT P0, [R6+URZ+0x19c80], R4 ;  /* 0x019c8004060075a7 */ /* 0x001064000800017f */
[----:B-1----:R-:W-:Y:S05]  /*12be0*/  @!P0 NANOSLEEP.SYNCS 0x989680 ;  /* 0x009896800000895d */ /* 0x002fea0003900000 */
[----:B------:R-:W1:Y:S02]  /*12bf0*/  @!P0 SYNCS.PHASECHK.TRANS64 P0, [R6+URZ+0x19c80], R4 ;  /* 0x019c8004060085a7 */ /* 0x000e64000800007f */
[----:B-1----:R-:W-:Y:S05]  /*12c00*/  @!P0 BRA `(.L_x_10604) ;  /* 0xfffffffc00f08947 */ /* 0x002fea000383ffff */
[----:B------:R-:W-:Y:S05]  /*12c10*/  BRA `(.L_x_10674) ;  /* 0xffffffcc00447947 */ /* 0x000fea000383ffff */
.L_x_10611:
[----:B-1----:R1:W2:Y:S02]  /*12c20*/  SYNCS.PHASECHK.TRANS64.TRYWAIT P0, [R6+URZ+0x19c40], R4 ;  /* 0x019c4004060075a7 */ /* 0x0022a4000800017f */
[----:B--2---:R-:W-:Y:S05]  /*12c30*/  @!P0 NANOSLEEP.SYNCS 0x989680 ;  /* 0x009896800000895d */ /* 0x004fea0003900000 */
[----:B------:R-:W2:Y:S02]  /*12c40*/  @!P0 SYNCS.PHASECHK.TRANS64 P0, [R6+URZ+0x19c40], R4 ;  /* 0x019c4004060085a7 */ /* 0x000ea4000800007f */
[----:B--2---:R-:W-:Y:S05]  /*12c50*/  @!P0 BRA `(.L_x_10611) ;  /* 0xfffffffc00f08947 */ /* 0x004fea000383ffff */
[----:B------:R-:W-:Y:S05]  /*12c60*/  BRA `(.L_x_10675) ;  /* 0xffffffd0003c7947 */ /* 0x000fea000383ffff */
.L_x_10619:
[----:B0-----:R0:W1:Y:S02]  /*12c70*/  SYNCS.PHASECHK.TRANS64.TRYWAIT P0, [R3+URZ+0x19c70], R4 ;  /* 0x019c7004030075a7 */ /* 0x001064000800017f */
[----:B-1----:R-:W-:Y:S05]  /*12c80*/  @!P0 NANOSLEEP.SYNCS 0x989680 ;  /* 0x009896800000895d */ /* 0x002fea0003900000 */
[----:B------:R-:W1:Y:S02]  /*12c90*/  @!P0 SYNCS.PHASECHK.TRANS64 P0, [R3+URZ+0x19c70], R4 ;  /* 0x019c7004030085a7 */ /* 0x000e64000800007f */
[----:B-1----:R-:W-:Y:S05]  /*12ca0*/  @!P0 BRA `(.L_x_10619) ;  /* 0xfffffffc00f08947 */ /* 0x002fea000383ffff */
[----:B------:R-:W-:Y:S05]  /*12cb0*/  BRA `(.L_x_10676) ;  /* 0xffffffd400507947 */ /* 0x000fea000383ffff */
.L_x_10621:
[----:B0-----:R0:W1:Y:S02]  /*12cc0*/  SYNCS.PHASECHK.TRANS64.TRYWAIT P0, [R3+URZ+0x19c60], R4 ;  /* 0x019c6004030075a7 */ /* 0x001064000800017f */
[----:B-1----:R-:W-:Y:S05]  /*12cd0*/  @!P0 NANOSLEEP.SYNCS 0x989680 ;  /* 0x009896800000895d */ /* 0x002fea0003900000 */
[----:B------:R-:W1:Y:S02]  /*12ce0*/  @!P0 SYNCS.PHASECHK.TRANS64 P0, [R3+URZ+0x19c60], R4 ;  /* 0x019c6004030085a7 */ /* 0x000e64000800007f */
[----:B-1----:R-:W-:Y:S05]  /*12cf0*/  @!P0 BRA `(.L_x_10621) ;  /* 0xfffffffc00f08947 */ /* 0x002fea000383ffff */
[----:B------:R-:W-:Y:S05]  /*12d00*/  BRA `(.L_x_10677) ;  /* 0xffffffd400587947 */ /* 0x000fea000383ffff */
.L_x_10628:
[----:B-1----:R1:W2:Y:S02]  /*12d10*/  SYNCS.PHASECHK.TRANS64.TRYWAIT P1, [R0+URZ+0x19c70], R3 ;  /* 0x019c7003000075a7 */ /* 0x0022a4000802017f */
[----:B--2---:R-:W-:Y:S05]  /*12d20*/  @!P1 NANOSLEEP.SYNCS 0x989680 ;  /* 0x009896800000995d */ /* 0x004fea0003900000 */
[----:B------:R-:W2:Y:S02]  /*12d30*/  @!P1 SYNCS.PHASECHK.TRANS64 P1, [R0+URZ+0x19c70], R3 ;  /* 0x019c7003000095a7 */ /* 0x000ea4000802007f */
[----:B--2---:R-:W-:Y:S05]  /*12d40*/  @!P1 BRA `(.L_x_10628) ;  /* 0xfffffffc00f09947 */ /* 0x004fea000383ffff */
[----:B------:R-:W-:Y:S05]  /*12d50*/  BRA `(.L_x_10678) ;  /* 0xffffffd800fc7947 */ /* 0x000fea000383ffff */
.L_x_10630:
[----:B-1----:R1:W2:Y:S02]  /*12d60*/  SYNCS.PHASECHK.TRANS64.TRYWAIT P1, [R0+URZ+0x19c60], R3 ;  /* 0x019c6003000075a7 */ /* 0x0022a4000802017f */
[----:B--2---:R-:W-:Y:S05]  /*12d70*/  @!P1 NANOSLEEP.SYNCS 0x989680 ;  /* 0x009896800000995d */ /* 0x004fea0003900000 */
[----:B------:R-:W2:Y:S02]  /*12d80*/  @!P1 SYNCS.PHASECHK.TRANS64 P1, [R0+URZ+0x19c60], R3 ;  /* 0x019c6003000095a7 */ /* 0x000ea4000802007f */
[----:B--2---:R-:W-:Y:S05]  /*12d90*/  @!P1 BRA `(.L_x_10630) ;  /* 0xfffffffc00f09947 */ /* 0x004fea000383ffff */
[----:B------:R-:W-:Y:S05]  /*12da0*/  BRA `(.L_x_10679) ;  /* 0xffffffdc00007947 */ /* 0x000fea000383ffff */
.L_x_10643:
[----:B0-----:R0:W1:Y:S02]  /*12db0*/  SYNCS.PHASECHK.TRANS64.TRYWAIT P0, [R7+URZ+0x19c20], R0 ;  /* 0x019c2000070075a7 */ /* 0x001064000800017f */
[----:B-1----:R-:W-:Y:S05]  /*12dc0*/  @!P0 NANOSLEEP.SYNCS 0x989680 ;  /* 0x009896800000895d */ /* 0x002fea0003900000 */
[----:B------:R-:W1:Y:S02]  /*12dd0*/  @!P0 SYNCS.PHASECHK.TRANS64 P0, [R7+URZ+0x19c20], R0 ;  /* 0x019c2000070085a7 */ /* 0x000e64000800007f */
[----:B-1----:R-:W-:Y:S05]  /*12de0*/  @!P0 BRA `(.L_x_10643) ;  /* 0xfffffffc00f08947 */ /* 0x002fea000383ffff */
[----:B------:R-:W-:Y:S05]  /*12df0*/  BRA `(.L_x_10680) ;  /* 0xfffffff000807947 */ /* 0x000fea000383ffff */
.L_x_10644:
        /* <DEDUP_REMOVED lines=11> */
.L_x_10682:
[----:B------:R-:W-:Y:S05]  /*12eb0*/  BSYNC B0 ;  /* 0x0000000000007941 */ /* 0x000fea0003800000 */
.L_x_10681:
[----:B------:R-:W-:Y:S05]  /*12ec0*/  BRA `(.L_x_10683) ;  /* 0xfffffff000687947 */ /* 0x000fea000383ffff */
.L_x_10647:
[----:B------:R-:W-:Y:S01]  /*12ed0*/  BSSY B1, `(.L_x_10684) ;  /* 0x0000006000017945 */ /* 0x000fe20003800000 */
[----:B------:R-:W-:-:S07]  /*12ee0*/  IMAD.MOV.U32 R15, RZ, RZ, -0x1 ;  /* 0xffffffffff0f7424 */ /* 0x000fce00078e00ff */
[----:B0-----:R-:W-:Y:S05]  /*12ef0*/  WARPSYNC.COLLECTIVE R15, `(.L_x_10685) ;  /* 0x000000000f0c7348 */ /* 0x001fea0003c00000 */
[----:B------:R-:W-:Y:S02]  /*12f00*/  ELECT P6, UR62, PT ;  /* 0x00000000003e782f */ /* 0x000fe400038c0000 */
[----:B------:R-:W-:Y:S01]  /*12f10*/  MOV R14, UR62 ;  /* 0x0000003e000e7c02 */ /* 0x000fe20008000f00 */
[----:B0-----:R-:W-:Y:S10]  /*12f20*/  ENDCOLLECTIVE ;  /* 0x000000000000791b */ /* 0x001ff40003800000 */
.L_x_10685:
[----:B------:R-:W-:Y:S05]  /*12f30*/  BSYNC B1 ;  /* 0x0000000000017941 */ /* 0x000fea0003800000 */
.L_x_10684:
[----:B------:R-:W-:Y:S05]  /*12f40*/  BRA `(.L_x_10686) ;  /* 0xfffffff000607947 */ /* 0x000fea000383ffff */
.L_x_10649:
[----:B0-----:R0:W1:Y:S02]  /*12f50*/  SYNCS.PHASECHK.TRANS64.TRYWAIT P1, [R5+URZ], R4 ;  /* 0x00000004050075a7 */ /* 0x001064000802017f */
[----:B-1----:R-:W-:Y:S05]  /*12f60*/  @!P1 NANOSLEEP.SYNCS 0x989680 ;  /* 0x009896800000995d */ /* 0x002fea0003900000 */
[----:B------:R-:W1:Y:S02]  /*12f70*/  @!P1 SYNCS.PHASECHK.TRANS64 P1, [R5+URZ], R4 ;  /* 0x00000004050095a7 */ /* 0x000e64000802007f */
[----:B-1----:R-:W-:Y:S05]  /*12f80*/  @!P1 BRA `(.L_x_10649) ;  /* 0xfffffffc00f09947 */ /* 0x002fea000383ffff */
[----:B------:R-:W-:Y:S05]  /*12f90*/  BRA `(.L_x_10687) ;  /* 0xfffffff000947947 */ /* 0x000fea000383ffff */
.L_x_10650:
[----:B-1----:R1:W2:Y:S02]  /*12fa0*/  SYNCS.PHASECHK.TRANS64.TRYWAIT P1, [R3+URZ], R0 ;  /* 0x00000000030075a7 */ /* 0x0022a4000802017f */
[----:B--2---:R-:W-:Y:S05]  /*12fb0*/  @!P1 NANOSLEEP.SYNCS 0x989680 ;  /* 0x009896800000995d */ /* 0x004fea0003900000 */
[----:B------:R-:W2:Y:S02]  /*12fc0*/  @!P1 SYNCS.PHASECHK.TRANS64 P1, [R3+URZ], R0 ;  /* 0x00000000030095a7 */ /* 0x000ea4000802007f */
[----:B--2---:R-:W-:Y:S05]  /*12fd0*/  @!P1 BRA `(.L_x_10650) ;  /* 0xfffffffc00f09947 */ /* 0x004fea000383ffff */
[----:B------:R-:W-:Y:S05]  /*12fe0*/  BRA `(.L_x_10688) ;  /* 0xfffffff000887947 */ /* 0x000fea000383ffff */
.L_x_10652:
[----:B-1----:R1:W2:Y:S02]  /*12ff0*/  SYNCS.PHASECHK.TRANS64.TRYWAIT P1, [R3+URZ+0x19c60], R4 ;  /* 0x019c6004030075a7 */ /* 0x0022a4000802017f */
[----:B--2---:R-:W-:Y:S05]  /*13000*/  @!P1 NANOSLEEP.SYNCS 0x989680 ;  /* 0x009896800000995d */ /* 0x004fea0003900000 */
[----:B------:R-:W2:Y:S02]  /*13010*/  @!P1 SYNCS.PHASECHK.TRANS64 P1, [R3+URZ+0x19c60], R4 ;  /* 0x019c6004030095a7 */ /* 0x000ea4000802007f */
[----:B--2---:R-:W-:Y:S05]  /*13020*/  @!P1 BRA `(.L_x_10652) ;  /* 0xfffffffc00f09947 */ /* 0x004fea000383ffff */
[----:B------:R-:W-:Y:S05]  /*13030*/  BRA `(.L_x_10689) ;  /* 0xfffffff000887947 */ /* 0x000fea000383ffff */
.L_x_10654:
[----:B0-----:R0:W2:Y:S02]  /*13040*/  SYNCS.PHASECHK.TRANS64.TRYWAIT P1, [R5+URZ+0x19c60], R0 ;  /* 0x019c6000050075a7 */ /* 0x0010a4000802017f */
[----:B--2---:R-:W-:Y:S05]  /*13050*/  @!P1 NANOSLEEP.SYNCS 0x989680 ;  /* 0x009896800000995d */ /* 0x004fea0003900000 */
[----:B------:R-:W2:Y:S02]  /*13060*/  @!P1 SYNCS.PHASECHK.TRANS64 P1, [R5+URZ+0x19c60], R0 ;  /* 0x019c6000050095a7 */ /* 0x000ea4000802007f */
[----:B--2---:R-:W-:Y:S05]  /*13070*/  @!P1 BRA `(.L_x_10654) ;  /* 0xfffffffc00f09947 */ /* 0x004fea000383ffff */
[----:B------:R-:W-:Y:S05]  /*13080*/  BRA `(.L_x_10690) ;  /* 0xfffffff000887947 */ /* 0x000fea000383ffff */
.L_x_10656:
[----:B--2---:R2:W3:Y:S02]  /*13090*/  SYNCS.PHASECHK.TRANS64.TRYWAIT P0, [R3+URZ+0x19c80], R4 ;  /* 0x019c8004030075a7 */ /* 0x0044e4000800017f */
[----:B---3--:R-:W-:Y:S05]  /*130a0*/  @!P0 NANOSLEEP.SYNCS 0x989680 ;  /* 0x009896800000895d */ /* 0x008fea0003900000 */
[----:B------:R-:W3:Y:S02]  /*130b0*/  @!P0 SYNCS.PHASECHK.TRANS64 P0, [R3+URZ+0x19c80], R4 ;  /* 0x019c8004030085a7 */ /* 0x000ee4000800007f */
[----:B---3--:R-:W-:Y:S05]  /*130c0*/  @!P0 BRA `(.L_x_10656) ;  /* 0xfffffffc00f08947 */ /* 0x008fea000383ffff */
[----:B------:R-:W-:Y:S05]  /*130d0*/  BRA `(.L_x_10657) ;  /* 0xfffffff000847947 */ /* 0x000fea000383ffff */
.L_x_10691:
        /* <DEDUP_REMOVED lines=10> */
.L_x_13292:


//--------------------- .text._ZN7cutlass13device_kernelIN5flash11enable_sm90INS1_16FlashAttnFwdSm90INS1_25CollectiveMainloopFwdSm90ILi2EN4cute5tupleIJNS5_1CILi1EEES8_S8_EEENS6_IJNS7_ILi192EEENS7_ILi128EEENS7_ILi96EEEEEELi96ENS_12float_e4m3_tEfNS_4arch4Sm90ELb1ELb0ELb0ELb1ELb0ELb1ELb0ELb1ELb1ELb1ELb1ELb0EEENS1_21CollectiveEpilogueFwdINS6_IJSA_SC_SB_EEES9_NS_10bfloat16_tESG_Li384ELb1ELb1ELb1ELb1EEENS1_36VarlenDynamicPersistentTileSchedulerILi192ELi128ELi384ELi128ELb1ELb1ELb1ELb1ELb1ELb1EEEEEEEEEvNT_6ParamsE --------------------------
	.section	.text._ZN7cutlass13device_kernelIN5flash11enable_sm90INS1_16FlashAttnFwdSm90INS1_25CollectiveMainloopFwdSm90ILi2EN4cute5tupleIJNS5_1CILi1EEES8_S8_EEENS6_IJNS7_ILi192EEENS7_ILi128EEENS7_ILi96EEEEEELi96ENS_12float_e4m3_tEfNS_4arch4Sm90ELb1ELb0ELb0ELb1ELb0ELb1ELb0ELb1ELb1ELb1ELb1ELb0EEENS1_21CollectiveEpilogueFwdINS6_IJSA_SC_SB_EEES9_NS_10bfloat16_tESG_Li384ELb1ELb1ELb1ELb1EEENS1_36VarlenDynamicPersistentTileSchedulerILi192ELi128ELi384ELi128ELb1ELb1ELb1ELb1ELb1ELb1EEEEEEEEEvNT_6ParamsE,"ax",@progbits
	.align	128
.text._ZN7cutlass13device_kernelIN5flash11enable_sm90INS1_16FlashAttnFwdSm90INS1_25CollectiveMainloopFwdSm90ILi2EN4cute5tupleIJNS5_1CILi1EEES8_S8_EEENS6_IJNS7_ILi192EEENS7_ILi128EEENS7_ILi96EEEEEELi96ENS_12float_e4m3_tEfNS_4arch4Sm90ELb1ELb0ELb0ELb1ELb0ELb1ELb0ELb1ELb1ELb1ELb1ELb0EEENS1_21CollectiveEpilogueFwdINS6_IJSA_SC_SB_EEES9_NS_10bfloat16_tESG_Li384ELb1ELb1ELb1ELb1EEENS1_36VarlenDynamicPersistentTileSchedulerILi192ELi128ELi384ELi128ELb1ELb1ELb1ELb1ELb1ELb1EEEEEEEEEvNT_6ParamsE:
        .type           _ZN7cutlass13device_kernelIN5flash11enable_sm90INS1_16FlashAttnFwdSm90INS1_25CollectiveMainloopFwdSm90ILi2EN4cute5tupleIJNS5_1CILi1EEES8_S8_EEENS6_IJNS7_ILi192EEENS7_ILi128EEENS7_ILi96EEEEEELi96ENS_12float_e4m3_tEfNS_4arch4Sm90ELb1ELb0ELb0ELb1ELb0ELb1ELb0ELb1ELb1ELb1ELb1ELb0EEENS1_21CollectiveEpilogueFwdINS6_IJSA_SC_SB_EEES9_NS_10bfloat16_tESG_Li384ELb1ELb1ELb1ELb1EEENS1_36VarlenDynamicPersistentTileSchedulerILi192ELi128ELi384ELi128ELb1ELb1ELb1ELb1ELb1ELb1EEEEEEEEEvNT_6ParamsE,@function
        .size           _ZN7cutlass13device_kernelIN5flash11enable_sm90INS1_16FlashAttnFwdSm90INS1_25CollectiveMainloopFwdSm90ILi2EN4cute5tupleIJNS5_1CILi1EEES8_S8_EEENS6_IJNS7_ILi192EEENS7_ILi128EEENS7_ILi96EEEEEELi96ENS_12float_e4m3_tEfNS_4arch4Sm90ELb1ELb0ELb0ELb1ELb0ELb1ELb0ELb1ELb1ELb1ELb1ELb0EEENS1_21CollectiveEpilogueFwdINS6_IJSA_SC_SB_EEES9_NS_10bfloat16_tESG_Li384ELb1ELb1ELb1ELb1EEENS1_36VarlenDynamicPersistentTileSchedulerILi192ELi128ELi384ELi128ELb1ELb1ELb1ELb1ELb1ELb1EEEEEEEEEvNT_6ParamsE,(.L_x_13293 - _ZN7cutlass13device_kernelIN5flash11enable_sm90INS1_16FlashAttnFwdSm90INS1_25CollectiveMainloopFwdSm90ILi2EN4cute5tupleIJNS5_1CILi1EEES8_S8_EEENS6_IJNS7_ILi192EEENS7_ILi128EEENS7_ILi96EEEEEELi96ENS_12float_e4m3_tEfNS_4arch4Sm90ELb1ELb0ELb0ELb1ELb0ELb1ELb0ELb1ELb1ELb1ELb1ELb0EEENS1_21CollectiveEpilogueFwdINS6_IJSA_SC_SB_EEES9_NS_10bfloat16_tESG_Li384ELb1ELb1ELb1ELb1EEENS1_36VarlenDynamicPersistentTileSchedulerILi192ELi128ELi384ELi128ELb1ELb1ELb1ELb1ELb1ELb1EEEEEEEEEvNT_6ParamsE)
        .other          _ZN7cutlass13device_kernelIN5flash11enable_sm90INS1_16FlashAttnFwdSm90INS1_25CollectiveMainloopFwdSm90ILi2EN4cute5tupleIJNS5_1CILi1EEES8_S8_EEENS6_IJNS7_ILi192EEENS7_ILi128EEENS7_ILi96EEEEEELi96ENS_12float_e4m3_tEfNS_4arch4Sm90ELb1ELb0ELb0ELb1ELb0ELb1ELb0ELb1ELb1ELb1ELb1ELb0EEENS1_21CollectiveEpilogueFwdINS6_IJSA_SC_SB_EEES9_NS_10bfloat16_tESG_Li384ELb1ELb1ELb1ELb1EEENS1_36VarlenDynamicPersistentTileSchedulerILi192ELi128ELi384ELi128ELb1ELb1ELb1ELb1ELb1ELb1EEEEEEEEEvNT_6ParamsE,@"STO_CUDA_ENTRY STV_DEFAULT"
_ZN7cutlass13device_kernelIN5flash11enable_sm90INS1_16FlashAttnFwdSm90INS1_25CollectiveMainloopFwdSm90ILi2EN4cute5tupleIJNS5_1CILi1EEES8_S8_EEENS6_IJNS7_ILi192EEENS7_ILi128EEENS7_ILi96EEEEEELi96ENS_12float_e4m3_tEfNS_4arch4Sm90ELb1ELb0ELb0ELb1ELb0ELb1ELb0ELb1ELb1ELb1ELb1ELb0EEENS1_21CollectiveEpilogueFwdINS6_IJSA_SC_SB_EEES9_NS_10bfloat16_tESG_Li384ELb1ELb1ELb1ELb1EEENS1_36VarlenDynamicPersistentTileSchedulerILi192ELi128ELi384ELi128ELb1ELb1ELb1ELb1ELb1ELb1EEEEEEEEEvNT_6ParamsE:
        /* <DEDUP_REMOVED lines=23> */
.L_x_10693:
[----:B------:R-:W-:Y:S05]  /*0170*/  BSYNC B0 ;  /* 0x0000000000007941 */ /* 0x000fea0003800000 */
.L_x_10692:
        /* <DEDUP_REMOVED lines=40> */
.L_x_10694:
        /* <DEDUP_REMOVED lines=22> */
.L_x_10695:
        /* <DEDUP_REMOVED lines=18> */
.L_x_10696:
        /* <DEDUP_REMOVED lines=22> */
.L_x_10697:
        /* <DEDUP_REMOVED lines=22> */
.L_x_10698:
        /* <DEDUP_REMOVED lines=9> */
.L_x_10701:
        /* <DEDUP_REMOVED lines=18> */
[-C--:B------:R-:W-:Y:S02]  /*0af0*/  LEA.HI R3, R21, R21.reuse, RZ, 0x1 ;  /* 0x0000001515037211 */ /* 0x080fe400078f08ff */
[----:B------:R-:W-:Y:S02]  /*0b00*/  SHF.R.S32.HI R0, RZ, 0x1f, R21 ;  /* 0x0000001fff007819 */ /* 0x000fe40000011415 */
[--C-:B------:R-:W-:Y:S02]  /*0b10*/  SHF.R.S32.HI R19, RZ, 0x1, R3.reuse ;  /* 0x00000001ff137819 */ /* 0x100fe40000011403 */
[----:B------:R-:W-:Y:S02]  /*0b20*/  SHF.R.S32.HI R6, RZ, 0x1f, R3 ;  /* 0x0000001fff067819 */ /* 0x000fe40000011403 */
[----:B------:R-:W-:Y:S02]  /*0b30*/  LOP3.LUT R3, R3, 0xfffffffe, RZ, 0xc0, !PT ;  /* 0xfffffffe03037812 */ /* 0x000fe400078ec0ff */
[----:B------:R-:W-:-:S02]  /*0b40*/  LEA.HI R2, R0, R21, RZ, 0x5 ;  /* 0x0000001500027211 */ /* 0x000fc400078f28ff */
[----:B------:R-:W-:Y:S01]  /*0b50*/  LEA.HI R5, R0, R21, RZ, 0x4 ;  /* 0x0000001500057211 */ /* 0x000fe200078f20ff */
[----:B------:R-:W-:Y:S01]  /*0b60*/  IMAD.IADD R20, R21, 0x1, -R3 ;  /* 0x0000000115147824 */ /* 0x000fe200078e0a03 */
[----:B------:R-:W-:Y:S01]  /*0b70*/  LEA.HI R6, R6, R19, RZ, 0x2 ;  /* 0x0000001306067211 */ /* 0x000fe200078f10ff */
[----:B------:R-:W-:Y:S01]  /*0b80*/  IMAD.SHL.U32 R4, R2, 0x10, RZ ;  /* 0x0000001002047824 */ /* 0x000fe200078e00ff */
[----:B------:R-:W-:Y:S01]  /*0b90*/  LOP3.LUT R2, R5, 0x7fffff0, RZ, 0xc0, !PT ;  /* 0x07fffff005027812 */ /* 0x000fe200078ec0ff */
[----:B------:R-:W-:Y:S01]  /*0ba0*/  IMAD.SHL.U32 R154, R20, 0x8, RZ ;  /* 0x00000008149a7824 */ /* 0x000fe200078e00ff */
[----:B------:R-:W-:Y:S02]  /*0bb0*/  LOP3.LUT R6, R6, 0x7fffffc, RZ, 0xc0, !PT ;  /* 0x07fffffc06067812 */ /* 0x000fe400078ec0ff */
[----:B------:R-:W-:Y:S01]  /*0bc0*/  LOP3.LUT R7, R4, 0xfffffe00, RZ, 0xc0, !PT ;  /* 0xfffffe0004077812 */ /* 0x000fe200078ec0ff */
[----:B------:R-:W-:Y:S02]  /*0bd0*/  VIADD R13, R154, 0x20 ;  /* 0x000000209a0d7836 */ /* 0x000fe40000000000 */
[----:B------:R-:W-:Y:S01]  /*0be0*/  IMAD.IADD R4, R21, 0x1, -R2 ;  /* 0x0000000115047824 */ /* 0x000fe200078e0a02 */
[----:B------:R-:W-:Y:S01]  /*0bf0*/  LEA.HI R2, R0, R21, RZ, 0x7 ;  /* 0x0000001500027211 */ /* 0x000fe200078f38ff */
[----:B------:R-:W-:Y:S01]  /*0c00*/  IMAD.IADD R6, R19, 0x1, -R6 ;  /* 0x0000000113067824 */ /* 0x000fe200078e0a06 */
[----:B------:R0:W-:Y:S01]  /*0c10*/  STL [R1+0x14], R13 ;  /* 0x0000140d01007387 */ /* 0x0001e20000100800 */
[----:B------:R-:W-:Y:S01]  /*0c20*/  IMAD R9, R4, 0x20, R7 ;  /* 0x0000002004097824 */ /* 0x000fe200078e0207 */
[----:B------:R-:W-:-:S02]  /*0c30*/  LOP3.LUT R7, R2, 0xffffff80, RZ, 0xc0, !PT ;  /* 0xffffff8002077812 */ /* 0x000fc400078ec0ff */
[----:B------:R-:W2:Y:S01]  /*0c40*/  LDL.LU R17, [R1+0x4c] ;  /* 0x00004c0001117983 */ /* 0x000ea20000300800 */
[----:B------:R-:W-:Y:S02]  /*0c50*/  LEA.HI R4, R0, R21, RZ, 0x3 ;  /* 0x0000001500047211 */ /* 0x000fe400078f18ff */
[----:B------:R-:W-:Y:S01]  /*0c60*/  IMAD.IADD R15, R21, 0x1, -R7 ;  /* 0x00000001150f7824 */ /* 0x000fe200078e0a07 */
[----:B------:R-:W-:Y:S02]  /*0c70*/  SHF.R.S32.HI R7, RZ, 0x4, R5 ;  /* 0x00000004ff077819 */ /* 0x000fe40000011405 */
[----:B------:R-:W-:Y:S02]  /*0c80*/  SHF.R.S32.HI R18, RZ, 0x7, R2 ;  /* 0x00000007ff127819 */ /* 0x000fe40000011402 */
[----:B------:R-:W-:Y:S01]  /*0c90*/  LEA.HI R5, R5, R7, RZ, 0x1 ;  /* 0x0000000705057211 */ /* 0x000fe200078f08ff */
[----:B------:R-:W-:Y:S01]  /*0ca0*/  IMAD R11, R7, 0x8, R6 ;  /* 0x00000008070b7824 */ /* 0x000fe200078e0206 */
[----:B------:R-:W-:Y:S01]  /*0cb0*/  SHF.R.S32.HI R8, RZ, 0x1f, R15 ;  /* 0x0000001fff087819 */ /* 0x000fe2000001140f */
[----:B------:R-:W-:Y:S01]  /*0cc0*/  IMAD.IADD R6, R154, 0x1, R13 ;  /* 0x000000019a067824 */ /* 0x000fe200078e020d */
[----:B------:R-:W-:-:S02]  /*0cd0*/  LOP3.LUT R2, R5, 0x1ffffffe, RZ, 0xc0, !PT ;  /* 0x1ffffffe05027812 */ /* 0x000fc400078ec0ff */
[----:B------:R-:W-:Y:S02]  /*0ce0*/  LEA.HI R10, R8, R15, RZ, 0x2 ;  /* 0x0000000f080a7211 */ /* 0x000fe400078f10ff */
[----:B------:R-:W-:Y:S01]  /*0cf0*/  SHF.R.S32.HI R4, RZ, 0x3, R4 ;  /* 0x00000003ff047819 */ /* 0x000fe20000011404 */
[----:B------:R-:W-:Y:S01]  /*0d00*/  IMAD.IADD R2, R7, 0x1, -R2 ;  /* 0x0000000107027824 */ /* 0x000fe200078e0a02 */
[--C-:B------:R-:W-:Y:S02]  /*0d10*/  SHF.R.S32.HI R5, RZ, 0x2, R10.reuse ;  /* 0x00000002ff057819 */ /* 0x100fe4000001140a */
[----:B------:R-:W-:Y:S02]  /*0d20*/  SHF.R.S32.HI R12, RZ, 0x1f, R10 ;  /* 0x0000001fff0c7819 */ /* 0x000fe4000001140a */
[----:B------:R-:W-:Y:S01]  /*0d30*/  SHF.R.S32.HI R7, RZ, 0x1f, R6 ;  /* 0x0000001fff077819 */ /* 0x000fe20000011406 */
[----:B------:R-:W-:Y:S01]  /*0d40*/  IMAD.SHL.U32 R4, R4, 0x80, RZ ;  /* 0x0000008004047824 */ /* 0x000fe200078e00ff */
[----:B------:R-:W-:-:S02]  /*0d50*/  LEA.HI R12, R12, R5, RZ, 0x3 ;  /* 0x000000050c0c7211 */ /* 0x000fc400078f18ff */
[CC--:B------:R-:W-:Y:S02]  /*0d60*/  LEA.HI R14, R7.reuse, R6.reuse, RZ, 0x4 ;  /* 0x00000006070e7211 */ /* 0x0c0fe400078f20ff */
[----:B------:R-:W-:Y:S02]  /*0d70*/  LEA.HI R6, R7, R6, RZ, 0x5 ;  /* 0x0000000607067211 */ /* 0x000fe400078f28ff */
[----:B------:R-:W-:Y:S02]  /*0d80*/  LOP3.LUT R157, R4, 0x80, RZ, 0xc0, !PT ;  /* 0x00000080049d7812 */ /* 0x000fe400078ec0ff */
[----:B------:R-:W-:Y:S02]  /*0d90*/  LOP3.LUT R12, R12, 0xfffffff8, RZ, 0xc0, !PT ;  /* 0xfffffff80c0c7812 */ /* 0x000fe400078ec0ff */
[----:B------:R-:W-:Y:S01]  /*0da0*/  LEA.HI R8, R8, R15, RZ, 0x5 ;  /* 0x0000000f08087211 */ /* 0x000fe200078f28ff */
[----:B------:R-:W-:Y:S01]  /*0db0*/  IMAD.SHL.U32 R11, R11, 0x20, RZ ;  /* 0x000000200b0b7824 */ /* 0x000fe200078e00ff */
[----:B------:R-:W-:-:S02]  /*0dc0*/  SHF.R.S32.HI R6, RZ, 0x5, R6 ;  /* 0x00000005ff067819 */ /* 0x000fc40000011406 */
[----:B0-----:R-:W-:Y:S02]  /*0dd0*/  SHF.R.U32.HI R13, RZ, 0x3, R157 ;  /* 0x00000003ff0d7819 */ /* 0x001fe4000001169d */
[----:B------:R-:W-:Y:S01]  /*0de0*/  LOP3.LUT R4, R157, 0x10, R14, 0xf8, !PT ;  /* 0x000000109d047812 */ /* 0x000fe200078ef80e */
[----:B------:R-:W-:Y:S01]  /*0df0*/  IMAD.IADD R5, R5, 0x1, -R12 ;  /* 0x0000000105057824 */ /* 0x000fe200078e0a0c */
[----:B------:R-:W-:Y:S01]  /*0e00*/  SHF.R.S32.HI R8, RZ, 0x5, R8 ;  /* 0x00000005ff087819 */ /* 0x000fe20000011408 */
[----:B------:R-:W-:Y:S01]  /*0e10*/  IMAD R7, R6, 0x1800, R11 ;  /* 0x0000180006077824 */ /* 0x000fe200078e020b */
[----:B------:R-:W-:Y:S01]  /*0e20*/  LOP3.LUT R4, R4, R13, RZ, 0x3c, !PT ;  /* 0x0000000d04047212 */ /* 0x000fe200078e3cff */
[----:B------:R-:W-:-:S04]  /*0e30*/  IMAD.HI R3, R18, 0x55555556, RZ ;  /* 0x5555555612037827 */ /* 0x000fc800078e02ff */
[----:B------:R-:W-:Y:S02]  /*0e40*/  IMAD R8, R8, 0x10, R5 ;  /* 0x0000001008087824 */ /* 0x000fe400078e0205 */
[----:B------:R-:W-:Y:S01]  /*0e50*/  IMAD R5, R2, 0x8, R9 ;  /* 0x0000000802057824 */ /* 0x000fe200078e0209 */
[----:B------:R-:W-:Y:S01]  /*0e60*/  IADD3 R2, R16, R7, R4 ;  /* 0x0000000710027210 */ /* 0x000fe20007ffe004 */
[----:B------:R-:W-:Y:S01]  /*0e70*/  STL [R1+0x18], R11 ;  /* 0x0000180b01007387 */ /* 0x000fe20000100800 */
[----:B------:R-:W-:Y:S02]  /*0e80*/  LEA.HI R0, R0, R21, RZ, 0x2 ;  /* 0x0000001500007211 */ /* 0x000fe400078f10ff */
[----:B------:R-:W-:Y:S01]  /*0e90*/  LEA.HI R3, R3, R3, RZ, 0x1 ;  /* 0x0000000303037211 */ /* 0x000fe200078f08ff */
[----:B------:R-:W-:Y:S04]  /*0ea0*/  STL [R1+0x90], R5 ;  /* 0x0000900501007387 */ /* 0x000fe80000100800 */
[----:B------:R0:W-:Y:S01]  /*0eb0*/  STL [R1+0x88], R2 ;  /* 0x0000880201007387 */ /* 0x0001e20000100800 */
[----:B------:R-:W-:Y:S01]  /*0ec0*/  IMAD R3, R3, -0x3, R18 ;  /* 0xfffffffd03037824 */ /* 0x000fe200078e0212 */
[----:B0-----:R-:W-:-:S03]  /*0ed0*/  LOP3.LUT R2, R0, 0xfffffffc, RZ, 0xc0, !PT ;  /* 0xfffffffc00027812 */ /* 0x001fc600078ec0ff */
[----:B------:R-:W-:Y:S02]  /*0ee0*/  IMAD R3, R3, 0x40, R8 ;  /* 0x0000004003037824 */ /* 0x000fe400078e0208 */
[----:B------:R-:W-:Y:S01]  /*0ef0*/  IMAD.IADD R6, R21, 0x1, -R2 ;  /* 0x0000000115067824 */ /* 0x000fe200078e0a02 */
[----:B------:R-:W-:Y:S01]  /*0f00*/  SHF.R.S32.HI R2, RZ, 0x2, R0 ;  /* 0x00000002ff027819 */ /* 0x000fe20000011400 */
[----:B------:R-:W-:Y:S01]  /*0f10*/  VIADD R5, R154, 0x10 ;  /* 0x000000109a057836 */ /* 0x000fe20000000000 */
[----:B------:R-:W-:Y:S01]  /*0f20*/  SHF.R.S32.HI R0, RZ, 0x1f, R19 ;  /* 0x0000001fff007819 */ /* 0x000fe20000011413 */
[----:B------:R-:W-:Y:S01]  /*0f30*/  IMAD.SHL.U32 R22, R20, 0x10, RZ ;  /* 0x0000001014167824 */ /* 0x000fe200078e00ff */
[C---:B------:R-:W-:Y:S01]  /*0f40*/  LEA.HI R0, R6.reuse, R6, RZ, 0x1 ;  /* 0x0000000606007211 */ /* 0x040fe200078f08ff */
[----:B------:R-:W-:Y:S01]  /*0f50*/  IMAD.SHL.U32 R4, R6, 0x8, RZ ;  /* 0x0000000806047824 */ /* 0x000fe200078e00ff */
[----:B------:R-:W-:Y:S01]  /*0f60*/  STL [R1+0x8c], R3 ;  /* 0x00008c0301007387 */ /* 0x000fe20000100800 */
[----:B------:R-:W-:-:S03]  /*0f70*/  LOP3.LUT R10, R10, 0x7ffffffc, RZ, 0xc0, !PT ;  /* 0x7ffffffc0a0a7812 */ /* 0x000fc600078ec0ff */
[----:B------:R-:W-:Y:S01]  /*0f80*/  STL [R1+0x58], RZ ;  /* 0x000058ff01007387 */ /* 0x000fe20000100800 */
[----:B------:R-:W-:-:S03]  /*0f90*/  LOP3.LUT R2, R0, 0x1ffffffe, RZ, 0xc0, !PT ;  /* 0x1ffffffe00027812 */ /* 0x000fc600078ec0ff */
[----:B------:R0:W-:Y:S01]  /*0fa0*/  STL [R1+0x10], R5 ;  /* 0x0000100501007387 */ /* 0x0001e20000100800 */
[----:B------:R-:W-:Y:S01]  /*0fb0*/  LOP3.LUT R0, R157, 0x10, R22, 0xf8, !PT ;  /* 0x000000109d007812 */ /* 0x000fe200078ef816 */
[----:B------:R-:W-:Y:S02]  /*0fc0*/  IMAD.IADD R10, R15, 0x1, -R10 ;  /* 0x000000010f0a7824 */ /* 0x000fe400078e0a0a */
[----:B------:R1:W-:Y:S01]  /*0fd0*/  STL [R1+0x48], R4 ;  /* 0x0000480401007387 */ /* 0x0003e20000100800 */
[----:B------:R-:W-:Y:S01]  /*0fe0*/  LOP3.LUT R0, R0, R13, RZ, 0x3c, !PT ;  /* 0x0000000d00007212 */ /* 0x000fe200078e3cff */
[C---:B0-----:R-:W-:Y:S02]  /*0ff0*/  VIADD R5, R4.reuse, 0x20 ;  /* 0x0000002004057836 */ /* 0x041fe40000000000 */
[----:B-1----:R-:W-:-:S03]  /*1000*/  VIADD R4, R4, 0x40 ;  /* 0x0000004004047836 */ /* 0x002fc60000000000 */
[----:B------:R0:W-:Y:S01]  /*1010*/  STL [R1+0x60], R5 ;  /* 0x0000600501007387 */ /* 0x0001e20000100800 */
[----:B------:R-:W-:Y:S02]  /*1020*/  IMAD.IADD R2, R6, 0x1, -R2 ;  /* 0x0000000106027824 */ /* 0x000fe400078e0a02 */
[----:B------:R-:W-:Y:S01]  /*1030*/  IMAD.SHL.U32 R6, R10, 0x2, RZ ;  /* 0x000000020a067824 */ /* 0x000fe200078e00ff */
[----:B------:R1:W-:Y:S01]  /*1040*/  STL [R1+0x68], R4 ;  /* 0x0000680401007387 */ /* 0x0003e20000100800 */
[----:B------:R-:W-:Y:S01]  /*1050*/  IMAD.IADD R0, R11, 0x1, R0 ;  /* 0x000000010b007824 */ /* 0x000fe200078e0200 */
[----:B0-----:R-:W-:Y:S02]  /*1060*/  SHF.R.S32.HI R5, RZ, 0x1f, R5 ;  /* 0x0000001fff057819 */ /* 0x001fe40000011405 */
[----:B-1----:R-:W-:-:S03]  /*1070*/  SHF.R.S32.HI R4, RZ, 0x1f, R4 ;  /* 0x0000001fff047819 */ /* 0x002fc60000011404 */
[----:B------:R0:W-:Y:S01]  /*1080*/  STL [R1+0x98], R5 ;  /* 0x0000980501007387 */ /* 0x0001e20000100800 */
[----:B------:R-:W-:-:S03]  /*1090*/  SHF.R.S32.HI R7, RZ, 0x4, R14 ;  /* 0x00000004ff077819 */ /* 0x000fc6000001140e */
[----:B------:R-:W-:Y:S04]  /*10a0*/  STL [R1+0x28], R6 ;  /* 0x0000280601007387 */ /* 0x000fe80000100800 */
[----:B------:R1:W-:Y:S01]  /*10b0*/  STL [R1+0x94], R4 ;  /* 0x0000940401007387 */ /* 0x0003e20000100800 */
[----:B0-----:R-:W-:-:S03]  /*10c0*/  VIADD R5, R6, 0x48 ;  /* 0x0000004806057836 */ /* 0x001fc60000000000 */
[----:B------:R0:W-:Y:S01]  /*10d0*/  STL [R1+0x3c], R0 ;  /* 0x00003c0001007387 */ /* 0x0001e20000100800 */
[----:B-1----:R-:W-:-:S03]  /*10e0*/  VIADD R4, R6, 0x50 ;  /* 0x0000005006047836 */ /* 0x002fc60000000000 */
[----:B------:R1:W-:Y:S01]  /*10f0*/  STL [R1+0x74], R5 ;  /* 0x0000740501007387 */ /* 0x0003e20000100800 */
[----:B0-----:R-:W-:Y:S01]  /*1100*/  VIADD R0, R6, 0x58 ;  /* 0x0000005806007836 */ /* 0x001fe20000000000 */
[----:B------:R-:W-:Y:S02]  /*1110*/  SHF.R.S32.HI R6, RZ, 0x1f, R5 ;  /* 0x0000001fff067819 */ /* 0x000fe40000011405 */
[----:B------:R-:W-:Y:S04]  /*1120*/  STL [R1+0x78], R7 ;  /* 0x0000780701007387 */ /* 0x000fe80000100800 */
[----:B------:R0:W-:Y:S01]  /*1130*/  STL [R1+0x70], R4 ;  /* 0x0000700401007387 */ /* 0x0001e20000100800 */
[----:B-1----:R-:W-:-:S03]  /*1140*/  SHF.R.S32.HI R5, RZ, 0x1f, R4 ;  /* 0x0000001fff057819 */ /* 0x002fc60000011404 */
[----:B------:R-:W-:Y:S04]  /*1150*/  STL [R1+0x84], R6 ;  /* 0x0000840601007387 */ /* 0x000fe80000100800 */
[----:B------:R1:W-:Y:S01]  /*1160*/  STL [R1+0x6c], R0 ;  /* 0x00006c0001007387 */ /* 0x0003e20000100800 */
[----:B0-----:R-:W-:-:S03]  /*1170*/  SHF.R.S32.HI R4, RZ, 0x1f, R0 ;  /* 0x0000001fff047819 */ /* 0x001fc60000011400 */
[----:B------:R0:W-:Y:S01]  /*1180*/  STL [R1+0x80], R5 ;  /* 0x0000800501007387 */ /* 0x0001e20000100800 */
[----:B-1----:R-:W-:-:S05]  /*1190*/  IMAD R0, R2, 0x8, R3 ;  /* 0x0000000802007824 */ /* 0x002fca00078e0203 */
[----:B------:R0:W-:Y:S04]  /*11a0*/  STL [R1+0x40], R0 ;  /* 0x0000400001007387 */ /* 0x0001e80000100800 */
[----:B------:R0:W-:Y:S01]  /*11b0*/  STL [R1+0x7c], R4 ;  /* 0x00007c0401007387 */ /* 0x0001e20000100800 */
[----:B------:R-:W-:Y:S02]  /*11c0*/  IMAD.MOV.U32 R156, RZ, RZ, RZ ;  /* 0x000000ffff9c7224 */ /* 0x000fe400078e00ff */
[----:B------:R-:W-:Y:S02]  /*11d0*/  IMAD.MOV.U32 R152, RZ, RZ, RZ ;  /* 0x000000ffff987224 */ /* 0x000fe400078e00ff */
[----:B------:R-:W-:Y:S01]  /*11e0*/  IMAD.MOV.U32 R18, RZ, RZ, RZ ;  /* 0x000000ffff127224 */ /* 0x000fe200078e00ff */
[----:B--2---:R-:W-:Y:S01]  /*11f0*/  LOP3.LUT R153, R17, 0x1, RZ, 0xfc, !PT ;  /* 0x0000000111997812 */ /* 0x004fe200078efcff */
[----:B0-----:R-:W-:-:S07]  /*1200*/  IMAD.MOV.U32 R17, RZ, RZ, RZ ;  /* 0x000000ffff117224 */ /* 0x001fce00078e00ff */
.L_x_10838:
[----:B012-4-:R-:W0:Y:S01]  /*1210*/  LDC.64 R2, c[0x0][0xc88] ;  /* 0x00032200ff027b82 */ /* 0x017e220000000a00 */
[----:B------:R-:W-:Y:S01]  /*1220*/  ULDC.64 UR4, c[0x0][0xa28] ;  /* 0x00028a0000047ab9 */ /* 0x000fe20000000a00 */
[----:B------:R-:W-:Y:S01]  /*1230*/  ULDC.64 UR8, c[0x0][0xa18] ;  /* 0x0002860000087ab9 */ /* 0x000fe20000000a00 */
[----:B------:R-:W-:Y:S01]  /*1240*/  ULDC.64 UR6, c[0x0][0xa08] ;  /* 0x0002820000067ab9 */ /* 0x000fe20000000a00 */
[----:B0-----:R-:W-:-:S05]  /*1250*/  IMAD.WIDE R2, R31, 0x4, R2 ;  /* 0x000000041f027825 */ /* 0x001fca00078e0202 */
[----:B---3--:R-:W2:Y:S01]  /*1260*/  LDG.E R32, desc[UR40][R2.64] ;  /* 0x0000002802207981 */ /* 0x008ea2000c1e1900 */
[----:B------:R-:W-:Y:S01]  /*1270*/  ISETP.NE.U32.AND P2, PT, RZ, UR4, PT ;  /* 0x00000004ff007c0c */ /* 0x000fe2000bf45070 */
[----:B------:R-:W-:Y:S01]  /*1280*/  IMAD.MOV.U32 R9, RZ, RZ, RZ ;  /* 0x000000ffff097224 */ /* 0x000fe200078e00ff */
[----:B------:R-:W-:Y:S01]  /*1290*/  ISETP.NE.U32.AND P1, PT, RZ, UR8, PT ;  /* 0x00000008ff007c0c */ /* 0x000fe2000bf25070 */
[----:B-----5:R-:W-:Y:S01]  /*12a0*/  IMAD.MOV.U32 R27, RZ, RZ, RZ ;  /* 0x000000ffff1b7224 */ /* 0x020fe200078e00ff */
[----:B------:R-:W-:Y:S02]  /*12b0*/  ISETP.NE.AND.EX P2, PT, RZ, UR5, PT, P2 ;  /* 0x00000005ff007c0c */ /* 0x000fe4000bf45320 */
[----:B------:R-:W-:Y:S02]  /*12c0*/  ISETP.NE.AND.EX P1, PT, RZ, UR9, PT, P1 ;  /* 0x00000009ff007c0c */ /* 0x000fe4000bf25310 */
[----:B------:R-:W-:-:S04]  /*12d0*/  ISETP.NE.U32.AND P0, PT, RZ, UR6, PT ;  /* 0x00000006ff007c0c */ /* 0x000fc8000bf05070 */
[----:B------:R-:W-:Y:S02]  /*12e0*/  ISETP.NE.AND.EX P0, PT, RZ, UR7, PT, P0 ;  /* 0x00000007ff007c0c */ /* 0x000fe4000bf05300 */
[----:B--2---:R-:W-:Y:S01]  /*12f0*/  SHF.R.S32.HI R0, RZ, 0x1f, R32 ;  /* 0x0000001fff007819 */ /* 0x004fe20000011420 */
[C---:B------:R-:W-:Y:S02]  /*1300*/  IMAD.SHL.U32 R34, R32.reuse, 0x4, RZ ;  /* 0x0000000420227824 */ /* 0x040fe400078e00ff */
[C---:B------:R-:W-:Y:S01]  /*1310*/  @P2 LEA R2, P3, R32.reuse, UR4, 0x2 ;  /* 0x0000000420022c11 */ /* 0x040fe2000f8610ff */
[----:B------:R-:W-:Y:S01]  /*1320*/  STL [R1+0x44], R32 ;  /* 0x0000442001007387 */ /* 0x000fe20000100800 */
[C-C-:B------:R-:W-:Y:S02]  /*1330*/  SHF.L.U64.HI R33, R32.reuse, 0x2, R0.reuse ;  /* 0x0000000220217819 */ /* 0x140fe40000010200 */
[----:B------:R-:W-:Y:S01]  /*1340*/  @P2 LEA.HI.X R3, R32, UR5, R0, 0x2, P3 ;  /* 0x0000000520032c11 */ /* 0x000fe200098f1400 */
[----:B------:R-:W-:Y:S01]  /*1350*/  ULDC UR4, c[0x0][0x288] ;  /* 0x0000a20000047ab9 */ /* 0x000fe20000000800 */
[----:B------:R0:W-:Y:S01]  /*1360*/  STL [R1+0x5c], R0 ;  /* 0x00005c0001007387 */ /* 0x0001e20000100800 */
[----:B------:R-:W-:-:S03]  /*1370*/  IADD3 R6, P4, R34, UR6, RZ ;  /* 0x0000000622067c10 */ /* 0x000fc6000ff9e0ff */
[----:B------:R1:W5:Y:S01]  /*1380*/  @P2 LDG.E R9, desc[UR40][R2.64] ;  /* 0x0000002802092981 */ /* 0x000362000c1e1900 */
[----:B------:R-:W-:Y:S02]  /*1390*/  @P1 IADD3 R4, P2, R34, UR8, RZ ;  /* 0x0000000822041c10 */ /* 0x000fe4000ff5e0ff */
[C---:B------:R-:W-:Y:S01]  /*13a0*/  IADD3.X R7, R33.reuse, UR7, RZ, P4, !PT ;  /* 0x0000000721077c10 */ /* 0x040fe2000a7fe4ff */
[----:B------:R-:W-:Y:S01]  /*13b0*/  STL [R1+0x50], R34 ;  /* 0x0000502201007387 */ /* 0x000fe20000100800 */
[----:B------:R-:W-:Y:S01]  /*13c0*/  @P1 IADD3.X R5, R33, UR9, RZ, P2, !PT ;  /* 0x0000000921051c10 */ /* 0x000fe200097fe4ff */
[----:B0-----:R-:W-:Y:S01]  /*13d0*/  IMAD.U32 R0, RZ, RZ, UR4 ;  /* 0x00000004ff007e24 */ /* 0x001fe2000f8e00ff */
[----:B------:R-:W-:Y:S01]  /*13e0*/  LOP3.LUT R31, R30, 0xffff, RZ, 0xc0, !PT ;  /* 0x0000ffff1e1f7812 */ /* 0x000fe200078ec0ff */
[----:B------:R0:W5:Y:S01]  /*13f0*/  @P0 LDG.E R27, desc[UR40][R6.64] ;  /* 0x00000028061b0981 */ /* 0x000162000c1e1900 */
[----:B------:R-:W-:Y:S01]  /*1400*/  ULDC.64 UR4, c[0x0][0x418] ;  /* 0x0001060000047ab9 */ /* 0x000fe20000000a00 */
[----:B------:R-:W-:-:S02]  /*1410*/  ULDC.64 UR8, c[0x0][0xa20] ;  /* 0x0002880000087ab9 */ /* 0x000fc40000000a00 */
[----:B------:R-:W2:Y:S04]  /*1420*/  @P1 LDG.E R0, desc[UR40][R4.64] ;  /* 0x0000002804001981 */ /* 0x000ea8000c1e1900 */
[----:B------:R-:W-:Y:S01]  /*1430*/  STL [R1+0x54], R33 ;  /* 0x0000542101007387 */ /* 0x000fe20000100800 */
[----:B------:R-:W-:Y:S01]  /*1440*/  UISETP.NE.U32.AND UP0, UPT, UR4, URZ, UPT ;  /* 0x0000003f0400728c */ /* 0x000fe2000bf05070 */
[----:B-1----:R-:W-:Y:S02]  /*1450*/  LOP3.LUT R2, R30, 0xff000000, RZ, 0xc0, !PT ;  /* 0xff0000001e027812 */ /* 0x002fe400078ec0ff */
[----:B------:R-:W-:Y:S01]  /*1460*/  ULDC UR4, c[0x0][0x424] ;  /* 0x0001090000047ab9 */ /* 0x000fe20000000800 */
[----:B------:R-:W-:Y:S01]  /*1470*/  UISETP.NE.AND.EX UP0, UPT, UR5, URZ, UPT, UP0 ;  /* 0x0000003f0500728c */ /* 0x000fe2000bf05300 */
[----:B------:R-:W-:-:S02]  /*1480*/  ISETP.NE.U32.AND P2, PT, RZ, UR8, PT ;  /* 0x00000008ff007c0c */ /* 0x000fc4000bf45070 */
[----:B------:R-:W-:Y:S01]  /*1490*/  ULDC UR5, c[0x0][0x2f0] ;  /* 0x0000bc0000057ab9 */ /* 0x000fe20000000800 */
[----:B------:R-:W-:Y:S01]  /*14a0*/  USEL UR4, UR4, 0x1, UP0 ;  /* 0x0000000104047887 */ /* 0x000fe20008000000 */
[----:B------:R-:W-:Y:S02]  /*14b0*/  SHF.R.U32.HI R3, RZ, 0x8, R2 ;  /* 0x00000008ff037819 */ /* 0x000fe40000011602 */
[----:B------:R-:W-:Y:S01]  /*14c0*/  ISETP.NE.AND.EX P2, PT, RZ, UR9, PT, P2 ;  /* 0x00000009ff007c0c */ /* 0x000fe2000bf45320 */
[----:B------:R-:W-:-:S03]  /*14d0*/  UIMAD UR4, UR4, UR5, URZ ;  /* 0x00000005040472a4 */ /* 0x000fc6000f8e023f */
[----:B------:R-:W-:Y:S01]  /*14e0*/  ULDC UR5, c[0x0][0x348] ;  /* 0x0000d20000057ab9 */ /* 0x000fe20000000800 */
[----:B--2---:R1:W-:Y:S04]  /*14f0*/  STL [R1+0x2c], R0 ;  /* 0x00002c0001007387 */ /* 0x0043e80000100800 */
[----:B------:R0:W-:Y:S01]  /*1500*/  STL [R1+0x38], R31 ;  /* 0x0000381f01007387 */ /* 0x0001e20000100800 */
[----:B------:R-:W-:Y:S01]  /*1510*/  IMAD.MOV.U32 R10, RZ, RZ, R0 ;  /* 0x000000ffff0a7224 */ /* 0x000fe200078e0000 */
[----:B-1----:R-:W-:-:S04]  /*1520*/  LOP3.LUT R0, R30, 0xff0000, RZ, 0xc0, !PT ;  /* 0x00ff00001e007812 */ /* 0x002fc800078ec0ff */
[----:B------:R-:W-:Y:S01]  /*1530*/  LEA.HI R8, R0, R3, RZ, 0x10 ;  /* 0x0000000300087211 */ /* 0x000fe200078f80ff */
[----:B------:R-:W-:Y:S06]  /*1540*/  @P1 BRA `(.L_x_10703) ;  /* 0x0000000000281947 */ /* 0x000fec0003800000 */
[----:B------:R-:W-:Y:S02]  /*1550*/  ULDC.64 UR6, c[0x0][0xa00] ;  /* 0x0002800000067ab9 */ /* 0x000fe40000000a00 */
[----:B------:R-:W-:-:S04]  /*1560*/  ISETP.NE.U32.AND P1, PT, RZ, UR6, PT ;  /* 0x00000006ff007c0c */ /* 0x000fc8000bf25070 */
[----:B------:R-:W-:-:S13]  /*1570*/  ISETP.NE.AND.EX P1, PT, RZ, UR7, PT, P1 ;  /* 0x00000007ff007c0c */ /* 0x000fda000bf25310 */
[----:B------:R-:W-:Y:S05]  /*1580*/  @!P1 BRA `(.L_x_10703) ;  /* 0x0000000000189947 */ /* 0x000fea0003800000 */
[----:B------:R-:W1:Y:S02]  /*1590*/  LDC.64 R2, c[0x0][0xa00] ;  /* 0x00028000ff027b82 */ /* 0x000e640000000a00 */
[----:B-1----:R-:W-:-:S05]  /*15a0*/  IMAD.WIDE R2, R32, 0x4, R2 ;  /* 0x0000000420027825 */ /* 0x002fca00078e0202 */
[----:B------:R-:W2:Y:S04]  /*15b0*/  LDG.E R0, desc[UR40][R2.64] ;  /* 0x0000002802007981 */ /* 0x000ea8000c1e1900 */
[----:B------:R-:W2:Y:S02]  /*15c0*/  LDG.E R5, desc[UR40][R2.64+0x4] ;  /* 0x0000042802057981 */ /* 0x000ea4000c1e1900 */
[----:B--2---:R-:W-:-:S05]  /*15d0*/  IMAD.IADD R10, R5, 0x1, -R0 ;  /* 0x00000001050a7824 */ /* 0x004fca00078e0a00 */
[----:B------:R1:W-:Y:S02]  /*15e0*/  STL [R1+0x2c], R10 ;  /* 0x00002c0a01007387 */ /* 0x0003e40000100800 */
.L_x_10703:
[----:B------:R-:W-:Y:S02]  /*15f0*/  IMAD.U32 R26, RZ, RZ, UR5 ;  /* 0x00000005ff1a7e24 */ /* 0x000fe4000f8e00ff */
[----:B------:R-:W-:Y:S01]  /*1600*/  IMAD.U32 R28, RZ, RZ, UR4 ;  /* 0x00000004ff1c7e24 */ /* 0x000fe2000f8e00ff */
[----:B------:R-:W-:Y:S06]  /*1610*/  @!P2 BRA `(.L_x_10704) ;  /* 0x000000000010a947 */ /* 0x000fec0003800000 */
[----:B------:R-:W-:-:S04]  /*1620*/  IADD3 R2, P0, R34, UR8, RZ ;  /* 0x0000000822027c10 */ /* 0x000fc8000ff1e0ff */
[----:B------:R-:W-:-:S05]  /*1630*/  IADD3.X R3, R33, UR9, RZ, P0, !PT ;  /* 0x0000000921037c10 */ /* 0x000fca00087fe4ff */
[----:B------:R2:W5:Y:S01]  /*1640*/  LDG.E R28, desc[UR40][R2.64] ;  /* 0x00000028021c7981 */ /* 0x000562000c1e1900 */
[----:B------:R-:W-:Y:S05]  /*1650*/  BRA `(.L_x_10705) ;  /* 0x0000000000107947 */ /* 0x000fea0003800000 */
.L_x_10704:
[----:B------:R-:W-:Y:S05]  /*1660*/  @!P0 BRA `(.L_x_10705) ;  /* 0x00000000000c8947 */ /* 0x000fea0003800000 */
[----:B------:R-:W2:Y:S04]  /*1670*/  LDG.E R3, desc[UR40][R6.64] ;  /* 0x0000002806037981 */ /* 0x000ea8000c1e1900 */
[----:B------:R-:W2:Y:S02]  /*1680*/  LDG.E R28, desc[UR40][R6.64+0x4] ;  /* 0x00000428061c7981 */ /* 0x000ea4000c1e1900 */
[----:B--2---:R-:W-:-:S07]  /*1690*/  IMAD.IADD R28, R28, 0x1, -R3 ;  /* 0x000000011c1c7824 */ /* 0x004fce00078e0a03 */
.L_x_10705:
[----:B------:R-:W-:Y:S01]  /*16a0*/  ULDC.64 UR4, c[0x0][0xa10] ;  /* 0x0002840000047ab9 */ /* 0x000fe20000000a00 */
[----:B0-----:R-:W0:Y:S01]  /*16b0*/  LDC R6, c[0x0][0x448] ;  /* 0x00011200ff067b82 */ /* 0x001e220000000800 */
[----:B------:R-:W-:-:S04]  /*16c0*/  ISETP.NE.U32.AND P0, PT, RZ, UR4, PT ;  /* 0x00000004ff007c0c */ /* 0x000fc8000bf05070 */
[----:B------:R-:W-:Y:S01]  /*16d0*/  ISETP.NE.AND.EX P0, PT, RZ, UR5, PT, P0 ;  /* 0x00000005ff007c0c */ /* 0x000fe2000bf05300 */
[----:B------:R-:W-:-:S12]  /*16e0*/  ULDC.64 UR4, c[0x0][0xa30] ;  /* 0x00028c0000047ab9 */ /* 0x000fd80000000a00 */
[----:B--2---:R-:W2:Y:S02]  /*16f0*/  @P0 LDC.64 R2, c[0x0][0xa10] ;  /* 0x00028400ff020b82 */ /* 0x004ea40000000a00 */
[----:B--2---:R-:W-:-:S05]  /*1700*/  @P0 IMAD.WIDE R2, R32, 0x4, R2 ;  /* 0x0000000420020825 */ /* 0x004fca00078e0202 */
[----:B------:R-:W2:Y:S04]  /*1710*/  @P0 LDG.E R0, desc[UR40][R2.64] ;  /* 0x0000002802000981 */ /* 0x000ea8000c1e1900 */
[----:B------:R3:W2:Y:S01]  /*1720*/  @P0 LDG.E R7, desc[UR40][R2.64+0x4] ;  /* 0x0000042802070981 */ /* 0x0006a2000c1e1900 */
[----:B------:R-:W-:Y:S01]  /*1730*/  ISETP.NE.U32.AND P1, PT, RZ, UR4, PT ;  /* 0x00000004ff007c0c */ /* 0x000fe2000bf25070 */
[----:B-----5:R-:W-:-:S03]  /*1740*/  IMAD.MOV.U32 R24, RZ, RZ, R28 ;  /* 0x000000ffff187224 */ /* 0x020fc600078e001c */
[----:B------:R-:W-:-:S13]  /*1750*/  ISETP.NE.AND.EX P1, PT, RZ, UR5, PT, P1 ;  /* 0x00000005ff007c0c */ /* 0x000fda000bf25310 */
[----:B------:R-:W-:-:S04]  /*1760*/  @P1 IADD3 R4, P2, R34, UR4, RZ ;  /* 0x0000000422041c10 */ /* 0x000fc8000ff5e0ff */
[----:B------:R-:W-:-:S05]  /*1770*/  @P1 IADD3.X R5, R33, UR5, RZ, P2, !PT ;  /* 0x0000000521051c10 */ /* 0x000fca00097fe4ff */
[----:B------:R4:W5:Y:S01]  /*1780*/  @P1 LDG.E R24, desc[UR40][R4.64] ;  /* 0x0000002804181981 */ /* 0x000962000c1e1900 */
[----:B0-----:R-:W-:Y:S01]  /*1790*/  ISETP.NE.AND P1, PT, R6, 0x1, PT ;  /* 0x000000010600780c */ /* 0x001fe20003f25270 */
[----:B------:R-:W-:Y:S01]  /*17a0*/  IMAD R12, R29, 0xc0, RZ ;  /* 0x000000c01d0c7824 */ /* 0x000fe200078e02ff */
[----:B------:R-:W-:Y:S01]  /*17b0*/  BSSY B0, `(.L_x_10706) ;  /* 0x000003a000007945 */ /* 0x000fe20003800000 */
[----:B------:R-:W-:Y:S02]  /*17c0*/  IMAD.IADD R9, R28, 0x1, -R9 ;  /* 0x000000011c097824 */ /* 0x000fe400078e0a09 */
[----:B---3--:R-:W-:Y:S01]  /*17d0*/  VIADD R2, R12, 0xbf ;  /* 0x000000bf0c027836 */ /* 0x008fe20000000000 */
[----:B------:R0:W-:Y:S07]  /*17e0*/  STL [R1+0x24], R12 ;  /* 0x0000240c01007387 */ /* 0x0001ee0000100800 */
[----:B------:R-:W3:Y:S01]  /*17f0*/  @P1 LDC R11, c[0x0][0x44c] ;  /* 0x00011300ff0b1b82 */ /* 0x000ee20000000800 */
[----:B0-----:R-:W-:-:S07]  /*1800*/  LOP3.LUT R12, R8, 0xff, RZ, 0xc0, !PT ;  /* 0x000000ff080c7812 */ /* 0x001fce00078ec0ff */
[----:B------:R-:W0:Y:S01]  /*1810*/  @P1 LDC R3, c[0x0][0x450] ;  /* 0x00011400ff031b82 */ /* 0x000e220000000800 */
[----:B--2---:R-:W-:Y:S02]  /*1820*/  @P0 IMAD.IADD R26, R7, 0x1, -R0 ;  /* 0x00000001071a0824 */ /* 0x004fe400078e0a00 */
[----:B---3--:R-:W-:-:S04]  /*1830*/  @P1 IMAD.HI.U32 R0, R2, R11, RZ ;  /* 0x0000000b02001227 */ /* 0x008fc800078e00ff */
[----:B----4-:R-:W-:Y:S01]  /*1840*/  IMAD.IADD R4, R9, 0x1, R26 ;  /* 0x0000000109047824 */ /* 0x010fe200078e021a */
[----:B0-----:R-:W-:-:S03]  /*1850*/  @P1 SHF.R.U32.HI R2, RZ, R3, R0 ;  /* 0x00000003ff021219 */ /* 0x001fc60000011600 */
[C---:B------:R-:W-:Y:S01]  /*1860*/  VIADD R0, R4.reuse, 0x7f ;  /* 0x0000007f04007836 */ /* 0x040fe20000000000 */
[----:B------:R-:W-:Y:S01]  /*1870*/  IADD3 R88, R4, 0x80, -R10 ;  /* 0x0000008004587810 */ /* 0x000fe20007ffe80a */
[----:B------:R0:W-:Y:S03]  /*1880*/  STL [R1+0x30], R4 ;  /* 0x0000300401007387 */ /* 0x0001e60000100800 */
[----:B------:R-:W-:Y:S01]  /*1890*/  SHF.R.S32.HI R3, RZ, 0x1f, R0 ;  /* 0x0000001fff037819 */ /* 0x000fe20000011400 */
[----:B------:R-:W-:Y:S01]  /*18a0*/  IMAD.IADD R2, R88, 0x1, R2 ;  /* 0x0000000158027824 */ /* 0x000fe200078e0202 */
[----:B------:R2:W-:Y:S02]  /*18b0*/  STL [R1+0x64], R12 ;  /* 0x0000640c01007387 */ /* 0x0005e40000100800 */
[----:B------:R-:W-:Y:S02]  /*18c0*/  LEA.HI R3, R3, R0, RZ, 0x7 ;  /* 0x0000000003037211 */ /* 0x000fe400078f38ff */
[----:B------:R-:W-:-:S02]  /*18d0*/  SHF.R.S32.HI R5, RZ, 0x1f, R2 ;  /* 0x0000001fff057819 */ /* 0x000fc40000011402 */
[----:B0-----:R-:W-:Y:S02]  /*18e0*/  SHF.R.U32.HI R4, RZ, 0x10, R8 ;  /* 0x00000010ff047819 */ /* 0x001fe40000011608 */
[----:B------:R-:W-:Y:S02]  /*18f0*/  LEA.HI R5, R5, R2, RZ, 0x7 ;  /* 0x0000000205057211 */ /* 0x000fe400078f38ff */
[----:B------:R-:W-:Y:S01]  /*1900*/  SHF.R.S32.HI R89, RZ, 0x7, R3 ;  /* 0x00000007ff597819 */ /* 0x000fe20000011403 */
[----:B------:R2:W-:Y:S01]  /*1910*/  STL [R1+0x4c], R4 ;  /* 0x00004c0401007387 */ /* 0x0005e20000100800 */
[----:B------:R-:W-:-:S04]  /*1920*/  SHF.R.S32.HI R0, RZ, 0x7, R5 ;  /* 0x00000007ff007819 */ /* 0x000fc80000011405 */
[----:B------:R-:W-:Y:S01]  /*1930*/  VIMNMX R6, R89, R0, PT ;  /* 0x0000000059067248 */ /* 0x000fe20003fe0100 */
[----:B------:R-:W-:-:S03]  /*1940*/  IMAD.MOV.U32 R0, RZ, RZ, RZ ;  /* 0x000000ffff007224 */ /* 0x000fc600078e00ff */
[----:B------:R-:W-:-:S13]  /*1950*/  ISETP.GE.AND P0, PT, R6, 0x1, PT ;  /* 0x000000010600780c */ /* 0x000fda0003f06270 */
[----:B--2---:R-:W-:Y:S05]  /*1960*/  @!P0 BRA `(.L_x_10707) ;  /* 0x0000000000788947 */ /* 0x004fea0003800000 */
[----:B------:R-:W-:Y:S01]  /*1970*/  ISETP.NE.AND P0, PT, R4, RZ, PT ;  /* 0x000000ff0400720c */ /* 0x000fe20003f05270 */
[----:B------:R-:W-:-:S03]  /*1980*/  ULDC UR4, c[0x0][0x9f0] ;  /* 0x00027c0000047ab9 */ /* 0x000fc60000000800 */
[----:B------:R-:W-:-:S04]  /*1990*/  SEL R11, R4, UR4, P0 ;  /* 0x00000004040b7c07 */ /* 0x000fc80008000000 */
[-C--:B------:R-:W-:Y:S02]  /*19a0*/  IABS R5, R11.reuse ;  /* 0x0000000b00057213 */ /* 0x080fe40000000000 */
[----:B------:R-:W-:Y:S02]  /*19b0*/  IADD3 R0, R11, -0x1, R6 ;  /* 0xffffffff0b007810 */ /* 0x000fe40007ffe006 */
[----:B------:R-:W0:Y:S01]  /*19c0*/  I2F.RP R4, R5 ;  /* 0x0000000500047306 */ /* 0x000e220000209400 */
[----:B-1----:R-:W-:-:S05]  /*19d0*/  IABS R10, R11 ;  /* 0x0000000b000a7213 */ /* 0x002fca0000000000 */
        /* <DEDUP_REMOVED lines=23> */
.L_x_10707:
[----:B------:R-:W-:Y:S05]  /*1b50*/  BSYNC B0 ;  /* 0x0000000000007941 */ /* 0x000fea0003800000 */
.L_x_10706:
        /* <DEDUP_REMOVED lines=27> */
[----:B-1----:R-:W-:Y:S02]  /*1d10*/  IMAD.U32 R10, RZ, RZ, UR6 ;  /* 0x00000006ff0a7e24 */ /* 0x002fe4000f8e00ff */
[----:B------:R-:W-:Y:S02]  /*1d20*/  IMAD.U32 R6, RZ, RZ, UR4 ;  /* 0x00000004ff067e24 */ /* 0x000fe4000f8e00ff */
[----:B------:R-:W-:-:S02]  /*1d30*/  IMAD.U32 R7, RZ, RZ, UR5 ;  /* 0x00000005ff077e24 */ /* 0x000fc4000f8e00ff */
[----:B------:R-:W-:Y:S02]  /*1d40*/  IMAD.U32 R11, RZ, RZ, UR7 ;  /* 0x00000007ff0b7e24 */ /* 0x000fe4000f8e00ff */
[----:B------:R-:W-:Y:S02]  /*1d50*/  IMAD.MOV.U32 R8, RZ, RZ, 0x70 ;  /* 0x00000070ff087424 */ /* 0x000fe400078e00ff */
[----:B------:R-:W-:Y:S02]  /*1d60*/  IMAD.MOV.U32 R12, RZ, RZ, 0x1 ;  /* 0x00000001ff0c7424 */ /* 0x000fe400078e00ff */
[----:B0-----:R-:W-:-:S07]  /*1d70*/  IMAD.MOV.U32 R13, RZ, RZ, RZ ;  /* 0x000000ffff0d7224 */ /* 0x001fce00078e00ff */
[----:B------:R-:W-:-:S07]  /*1d80*/  LEPC R20, `(.L_x_10710) ;  /* 0x000000001014794e */ /* 0x000fce0000000000 */
[----:B--2--5:R-:W-:Y:S05]  /*1d90*/  CALL.ABS.NOINC R14 ;  /* 0x000000000e007343 */ /* 0x024fea0003c00000 */
.L_x_10710:
[----:B------:R-:W-:Y:S05]  /*1da0*/  BSYNC B6 ;  /* 0x0000000000067941 */ /* 0x000fea0003800000 */
.L_x_10709:
        /* <DEDUP_REMOVED lines=20> */
.L_x_10712:
[----:B------:R-:W-:Y:S05]  /*1ef0*/  BSYNC B6 ;  /* 0x0000000000067941 */ /* 0x000fea0003800000 */
.L_x_10711:
[----:B------:R-:W-:Y:S01]  /*1f00*/  ULDC.64 UR4, c[0x0][0x9f8] ;  /* 0x00027e0000047ab9 */ /* 0x000fe20000000a00 */
[----:B------:R-:W-:Y:S01]  /*1f10*/  IMAD.MOV.U32 R0, RZ, RZ, R32 ;  /* 0x000000ffff007224 */ /* 0x000fe200078e0020 */
[----:B------:R-:W-:Y:S01]  /*1f20*/  ISETP.NE.U32.AND P0, PT, RZ, UR4, PT ;  /* 0x00000004ff007c0c */ /* 0x000fe2000bf05070 */
[----:B------:R-:W2:Y:S01]  /*1f30*/  LDL R20, [R1+0x18] ;  /* 0x0000180001147983 */ /* 0x000ea20000100800 */
[----:B------:R-:W0:Y:S01]  /*1f40*/  LDC.64 R68, c[0x0][0x300] ;  /* 0x0000c000ff447b82 */ /* 0x000e220000000a00 */
[----:B------:R-:W-:Y:S01]  /*1f50*/  IMAD.IADD R30, R27, 0x1, R28 ;  /* 0x000000011b1e7824 */ /* 0x000fe200078e021c */
[----:B------:R-:W-:Y:S01]  /*1f60*/  ISETP.NE.AND.EX P0, PT, RZ, UR5, PT, P0 ;  /* 0x00000005ff007c0c */ /* 0x000fe2000bf05300 */
[----:B------:R-:W-:Y:S01]  /*1f70*/  ULDC.64 UR8, c[0x0][0xa08] ;  /* 0x0002820000087ab9 */ /* 0x000fe20000000a00 */
[----:B------:R-:W-:Y:S01]  /*1f80*/  SHF.R.S32.HI R23, RZ, 0x1f, R22 ;  /* 0x0000001fff177819 */ /* 0x000fe20000011416 */
[----:B------:R-:W-:-:S03]  /*1f90*/  ULDC.64 UR6, c[0x0][0x330] ;  /* 0x0000cc0000067ab9 */ /* 0x000fc60000000a00 */
[----:B------:R-:W3:Y:S07]  /*1fa0*/  LDC.64 R66, c[0x0][0x3f8] ;  /* 0x0000fe00ff427b82 */ /* 0x000eee0000000a00 */
[----:B------:R-:W-:Y:S01]  /*1fb0*/  @P0 IADD3 R4, P1, R34, UR4, RZ ;  /* 0x0000000422040c10 */ /* 0x000fe2000ff3e0ff */
[----:B------:R-:W4:Y:S03]  /*1fc0*/  LDC R61, c[0x0][0x3f4] ;  /* 0x0000fd00ff3d7b82 */ /* 0x000f260000000800 */
[----:B------:R-:W-:Y:S01]  /*1fd0*/  @P0 IADD3.X R5, R33, UR5, RZ, P1, !PT ;  /* 0x0000000521050c10 */ /* 0x000fe20008ffe4ff */
[----:B------:R-:W-:-:S04]  /*1fe0*/  ULDC.64 UR4, c[0x0][0x308] ;  /* 0x0000c20000047ab9 */ /* 0x000fc80000000a00 */
[----:B------:R1:W2:Y:S01]  /*1ff0*/  @P0 LDG.E R0, desc[UR40][R4.64] ;  /* 0x0000002804000981 */ /* 0x0002a2000c1e1900 */
[----:B------:R-:W-:Y:S01]  /*2000*/  SHF.R.S32.HI R3, RZ, 0x1f, R30 ;  /* 0x0000001fff037819 */ /* 0x000fe2000001141e */
[----:B0-----:R-:W-:Y:S01]  /*2010*/  IMAD.WIDE.U32 R6, R30, R68, RZ ;  /* 0x000000441e067225 */ /* 0x001fe200078e00ff */
[----:B------:R-:W-:-:S03]  /*2020*/  ISETP.NE.U32.AND P0, PT, RZ, UR8, PT ;  /* 0x00000008ff007c0c */ /* 0x000fc6000bf05070 */
[----:B------:R-:W-:Y:S01]  /*2030*/  IMAD R8, R3, R68, RZ ;  /* 0x0000004403087224 */ /* 0x000fe200078e02ff */
[----:B------:R-:W-:Y:S01]  /*2040*/  ISETP.NE.AND.EX P0, PT, RZ, UR9, PT, P0 ;  /* 0x00000009ff007c0c */ /* 0x000fe2000bf05300 */
[----:B------:R-:W-:Y:S02]  /*2050*/  VIADD R81, R22, 0x20 ;  /* 0x0000002016517836 */ /* 0x000fe40000000000 */
[----:B------:R-:W-:Y:S01]  /*2060*/  IMAD R9, R30, R69, R8 ;  /* 0x000000451e097224 */ /* 0x000fe200078e0208 */
[----:B------:R-:W-:Y:S01]  /*2070*/  SHF.R.S32.HI R14, RZ, 0x1f, R19 ;  /* 0x0000001fff0e7819 */ /* 0x000fe20000011413 */
[----:B------:R-:W-:-:S04]  /*2080*/  IMAD.WIDE.U32 R56, R31, UR6, R22 ;  /* 0x000000061f387c25 */ /* 0x000fc8000f8e0016 */
[----:B------:R-:W-:Y:S02]  /*2090*/  IMAD.IADD R7, R7, 0x1, R9 ;  /* 0x0000000107077824 */ /* 0x000fe400078e0209 */
[----:B------:R-:W-:Y:S02]  /*20a0*/  IMAD R12, R14, R68, RZ ;  /* 0x000000440e0c7224 */ /* 0x000fe400078e02ff */
[----:B-1----:R-:W-:-:S04]  /*20b0*/  IMAD.WIDE.U32 R4, R31, UR4, R6 ;  /* 0x000000041f047c25 */ /* 0x002fc8000f8e0006 */
[----:B------:R-:W-:Y:S01]  /*20c0*/  IMAD R59, R31, UR5, R5 ;  /* 0x000000051f3b7c24 */ /* 0x000fe2000f8e0205 */
[----:B------:R-:W-:Y:S01]  /*20d0*/  ULDC.64 UR4, c[0x0][0x310] ;  /* 0x0000c40000047ab9 */ /* 0x000fe20000000a00 */
[----:B------:R-:W-:Y:S02]  /*20e0*/  IMAD.MOV.U32 R58, RZ, RZ, R4 ;  /* 0x000000ffff3a7224 */ /* 0x000fe400078e0004 */
[----:B------:R-:W-:-:S04]  /*20f0*/  IMAD.WIDE.U32 R6, R19, R68, R22 ;  /* 0x0000004413067225 */ /* 0x000fc800078e0016 */
[----:B------:R-:W-:Y:S01]  /*2100*/  IMAD R12, R19, R69, R12 ;  /* 0x00000045130c7224 */ /* 0x000fe200078e020c */
[----:B----4-:R-:W-:Y:S02]  /*2110*/  ISETP.GE.AND P2, PT, R81, R61, PT ;  /* 0x0000003d5100720c */ /* 0x010fe40003f46270 */
[----:B------:R-:W-:Y:S01]  /*2120*/  SHF.R.S32.HI R155, RZ, 0x1f, R154 ;  /* 0x0000001fff9b7819 */ /* 0x000fe2000001149a */
[----:B---3--:R-:W-:-:S04]  /*2130*/  IMAD.WIDE.U32 R52, R19, R66, R22 ;  /* 0x0000004213347225 */ /* 0x008fc800078e0016 */
[----:B------:R-:W-:-:S04]  /*2140*/  IMAD.WIDE.U32 R54, R19, R66, R154 ;  /* 0x0000004213367225 */ /* 0x000fc800078e009a */
[----:B------:R-:W-:Y:S01]  /*2150*/  IMAD R57, R31, UR7, R57 ;  /* 0x000000071f397c24 */ /* 0x000fe2000f8e0239 */
[----:B------:R-:W-:Y:S01]  /*2160*/  ULDC.64 UR6, c[0x0][0x338] ;  /* 0x0000ce0000067ab9 */ /* 0x000fe20000000a00 */
[----:B------:R-:W-:Y:S02]  /*2170*/  SHF.R.U32.HI R21, RZ, 0x3, R157 ;  /* 0x00000003ff157819 */ /* 0x000fe4000001169d */
[----:B-----5:R-:W-:Y:S02]  /*2180*/  SHF.R.S32.HI R13, RZ, 0x1f, R24 ;  /* 0x0000001fff0d7819 */ /* 0x020fe40000011418 */
[----:B------:R-:W-:Y:S01]  /*2190*/  P2R R82, PR, RZ, 0x4 ;  /* 0x00000004ff527803 */ /* 0x000fe20000000000 */
[----:B------:R-:W-:Y:S01]  /*21a0*/  VIADD R65, R22, 0x40 ;  /* 0x0000004016417836 */ /* 0x000fe20000000000 */
[C---:B------:R-:W-:Y:S01]  /*21b0*/  SHF.L.U64.HI R69, R68.reuse, 0x7, R69 ;  /* 0x0000000744457819 */ /* 0x040fe20000010245 */
[----:B------:R-:W-:Y:S01]  /*21c0*/  IMAD.SHL.U32 R68, R68, 0x80, RZ ;  /* 0x0000008044447824 */ /* 0x000fe200078e00ff */
[----:B--2---:R-:W-:-:S02]  /*21d0*/  SHF.R.S32.HI R5, RZ, 0x1f, R0 ;  /* 0x0000001fff057819 */ /* 0x004fc40000011400 */
[----:B------:R-:W-:Y:S02]  /*21e0*/  SEL R9, R0, RZ, !P0 ;  /* 0x000000ff00097207 */ /* 0x000fe40004000000 */
[----:B------:R-:W-:Y:S02]  /*21f0*/  SEL R10, R5, RZ, !P0 ;  /* 0x000000ff050a7207 */ /* 0x000fe40004000000 */
[----:B------:R-:W0:Y:S01]  /*2200*/  LDC.64 R4, c[0x0][0x408] ;  /* 0x00010200ff047b82 */ /* 0x000e220000000a00 */
[----:B------:R-:W-:-:S04]  /*2210*/  IMAD.WIDE.U32 R58, R9, UR4, R58 ;  /* 0x00000004093a7c25 */ /* 0x000fc8000f8e003a */
[----:B------:R-:W-:Y:S01]  /*2220*/  IMAD R0, R10, UR4, RZ ;  /* 0x000000040a007c24 */ /* 0x000fe2000f8e02ff */
[----:B------:R-:W-:Y:S02]  /*2230*/  ULDC UR4, c[0x0][0x2f4] ;  /* 0x0000bd0000047ab9 */ /* 0x000fe40000000800 */
[----:B------:R-:W-:Y:S01]  /*2240*/  ISETP.GE.AND P1, PT, R81, UR4, PT ;  /* 0x0000000451007c0c */ /* 0x000fe2000bf26270 */
[----:B------:R-:W-:Y:S01]  /*2250*/  IMAD R75, R9, UR5, R0 ;  /* 0x00000005094b7c24 */ /* 0x000fe2000f8e0200 */
[----:B------:R-:W-:Y:S02]  /*2260*/  ISETP.GE.AND P0, PT, R22, UR4, PT ;  /* 0x0000000416007c0c */ /* 0x000fe4000bf06270 */
[----:B------:R-:W-:Y:S01]  /*2270*/  SEL R8, RZ, 0xffffffff, P1 ;  /* 0xffffffffff087807 */ /* 0x000fe20000800000 */
[----:B------:R-:W-:Y:S01]  /*2280*/  IMAD.IADD R75, R59, 0x1, R75 ;  /* 0x000000013b4b7824 */ /* 0x000fe200078e024b */
[----:B------:R-:W-:Y:S02]  /*2290*/  SEL R0, RZ, 0x1, P0 ;  /* 0x00000001ff007807 */ /* 0x000fe40000000000 */
[----:B------:R-:W-:Y:S01]  /*22a0*/  IADD3 R80, P0, R58, R6, RZ ;  /* 0x000000063a507210 */ /* 0x000fe20007f1e0ff */
[----:B------:R-:W-:-:S02]  /*22b0*/  IMAD.SHL.U32 R11, R8, 0x2, RZ ;  /* 0x00000002080b7824 */ /* 0x000fc400078e00ff */
[----:B------:R-:W-:Y:S01]  /*22c0*/  IMAD R6, R14, R66, RZ ;  /* 0x000000420e067224 */ /* 0x000fe200078e02ff */
[----:B------:R-:W-:Y:S02]  /*22d0*/  IADD3.X R74, R75, R7, R12, P0, !PT ;  /* 0x000000074b4a7210 */ /* 0x000fe400007fe40c */
[----:B------:R-:W-:Y:S02]  /*22e0*/  ISETP.GE.AND P0, PT, R22, R61, PT ;  /* 0x0000003d1600720c */ /* 0x000fe40003f06270 */
[----:B------:R-:W-:Y:S01]  /*22f0*/  LOP3.LUT R0, R11, 0x2, R0, 0xe2, !PT ;  /* 0x000000020b007812 */ /* 0x000fe200078ee200 */
[----:B------:R-:W-:Y:S01]  /*2300*/  IMAD R11, R19, R67, R6 ;  /* 0x00000043130b7224 */ /* 0x000fe200078e0206 */
[C---:B------:R-:W-:Y:S01]  /*2310*/  SEL R7, R61.reuse, RZ, P0 ;  /* 0x000000ff3d077207 */ /* 0x040fe20000000000 */
[----:B0-----:R-:W-:Y:S01]  /*2320*/  IMAD R8, R14, R4, RZ ;  /* 0x000000040e087224 */ /* 0x001fe200078e02ff */
[----:B------:R-:W-:-:S03]  /*2330*/  SEL R6, R61, RZ, P2 ;  /* 0x000000ff3d067207 */ /* 0x000fc60001000000 */
[----:B------:R-:W-:Y:S02]  /*2340*/  IMAD R15, R19, R5, R8 ;  /* 0x00000005130f7224 */ /* 0x000fe400078e0208 */
[----:B------:R-:W-:Y:S02]  /*2350*/  IMAD.IADD R7, R22, 0x1, R7 ;  /* 0x0000000116077824 */ /* 0x000fe400078e0207 */
[----:B------:R-:W-:Y:S02]  /*2360*/  IMAD.IADD R8, R81, 0x1, R6 ;  /* 0x0000000151087824 */ /* 0x000fe400078e0206 */
[----:B------:R-:W-:Y:S01]  /*2370*/  IMAD.IADD R55, R55, 0x1, R11 ;  /* 0x0000000137377824 */ /* 0x000fe200078e020b */
[----:B------:R-:W-:Y:S01]  /*2380*/  SHF.R.S32.HI R6, RZ, 0x1f, R7 ;  /* 0x0000001fff067819 */ /* 0x000fe20000011407 */
[----:B------:R-:W-:Y:S01]  /*2390*/  IMAD.IADD R53, R11, 0x1, R53 ;  /* 0x000000010b357824 */ /* 0x000fe200078e0235 */
[----:B------:R-:W-:Y:S01]  /*23a0*/  SHF.R.S32.HI R11, RZ, 0x1f, R8 ;  /* 0x0000001fff0b7819 */ /* 0x000fe20000011408 */
[----:B------:R-:W-:Y:S01]  /*23b0*/  IMAD R10, R10, UR6, RZ ;  /* 0x000000060a0a7c24 */ /* 0x000fe2000f8e02ff */
[----:B------:R-:W-:-:S02]  /*23c0*/  LEA.HI R73, R6, R7, RZ, 0x4 ;  /* 0x0000000706497211 */ /* 0x000fc400078f20ff */
[CC--:B------:R-:W-:Y:S02]  /*23d0*/  LEA.HI R72, R11.reuse, R8.reuse, RZ, 0x4 ;  /* 0x000000080b487211 */ /* 0x0c0fe400078f20ff */
[----:B------:R-:W-:Y:S02]  /*23e0*/  LEA.HI R6, R6, R7, RZ, 0x5 ;  /* 0x0000000706067211 */ /* 0x000fe400078f28ff */
[----:B------:R-:W-:Y:S01]  /*23f0*/  LEA.HI R8, R11, R8, RZ, 0x5 ;  /* 0x000000080b087211 */ /* 0x000fe200078f28ff */
[----:B------:R-:W-:-:S04]  /*2400*/  IMAD.WIDE.U32 R56, R9, UR6, R56 ;  /* 0x0000000609387c25 */ /* 0x000fc8000f8e0038 */
[----:B------:R-:W-:Y:S02]  /*2410*/  IMAD R9, R9, UR7, R10 ;  /* 0x0000000709097c24 */ /* 0x000fe4000f8e020a */
[----:B------:R-:W-:Y:S01]  /*2420*/  IMAD.SHL.U32 R7, R6, 0x80, RZ ;  /* 0x0000008006077824 */ /* 0x000fe200078e00ff */
[C---:B------:R-:W-:Y:S01]  /*2430*/  LOP3.LUT R6, R157.reuse, 0x10, R73, 0xf8, !PT ;  /* 0x000000109d067812 */ /* 0x040fe200078ef849 */
[----:B------:R-:W-:Y:S01]  /*2440*/  IMAD.SHL.U32 R10, R8, 0x80, RZ ;  /* 0x00000080080a7824 */ /* 0x000fe200078e00ff */
[----:B------:R-:W-:Y:S02]  /*2450*/  LOP3.LUT R8, R157, 0x10, R72, 0xf8, !PT ;  /* 0x000000109d087812 */ /* 0x000fe400078ef848 */
[----:B------:R-:W-:Y:S02]  /*2460*/  LOP3.LUT R7, R7, 0xfffff000, RZ, 0xc0, !PT ;  /* 0xfffff00007077812 */ /* 0x000fe400078ec0ff */
[----:B------:R-:W-:Y:S02]  /*2470*/  LOP3.LUT R6, R6, R21, RZ, 0x3c, !PT ;  /* 0x0000001506067212 */ /* 0x000fe400078e3cff */
[----:B------:R-:W-:-:S02]  /*2480*/  LOP3.LUT R10, R10, 0xfffff000, RZ, 0xc0, !PT ;  /* 0xfffff0000a0a7812 */ /* 0x000fc400078ec0ff */
[----:B------:R-:W-:Y:S02]  /*2490*/  LOP3.LUT R11, R8, R21, RZ, 0x3c, !PT ;  /* 0x00000015080b7212 */ /* 0x000fe400078e3cff */
[--C-:B------:R-:W-:Y:S02]  /*24a0*/  IADD3 R71, R6, R7, R20.reuse ;  /* 0x0000000706477210 */ /* 0x100fe40007ffe014 */
[----:B------:R-:W-:Y:S02]  /*24b0*/  IADD3 R70, R11, R10, R20 ;  /* 0x0000000a0b467210 */ /* 0x000fe40007ffe014 */
[----:B------:R-:W0:Y:S01]  /*24c0*/  S2R R20, SR_TID.X ;  /* 0x0000000000147919 */ /* 0x000e220000002100 */
[----:B------:R-:W-:-:S04]  /*24d0*/  IMAD.WIDE.U32 R50, R19, R4, R154 ;  /* 0x0000000413327225 */ /* 0x000fc800078e009a */
[C---:B------:R-:W-:Y:S01]  /*24e0*/  IMAD.WIDE.U32 R48, R19.reuse, R4, R22 ;  /* 0x0000000413307225 */ /* 0x040fe200078e0016 */
[----:B------:R-:W-:-:S03]  /*24f0*/  IADD3 R30, P2, R19, R30, RZ ;  /* 0x0000001e131e7210 */ /* 0x000fc60007f5e0ff */
[----:B------:R-:W-:Y:S02]  /*2500*/  IMAD R6, R13, R66, RZ ;  /* 0x000000420d067224 */ /* 0x000fe400078e02ff */
[----:B------:R-:W-:Y:S02]  /*2510*/  IMAD.IADD R51, R51, 0x1, R15 ;  /* 0x0000000133337824 */ /* 0x000fe400078e020f */
[----:B------:R-:W-:Y:S02]  /*2520*/  IMAD.IADD R49, R15, 0x1, R49 ;  /* 0x000000010f317824 */ /* 0x000fe400078e0231 */
[----:B------:R-:W-:Y:S01]  /*2530*/  IMAD R13, R13, R4, RZ ;  /* 0x000000040d0d7224 */ /* 0x000fe200078e02ff */
[----:B------:R-:W-:Y:S01]  /*2540*/  LOP3.LUT R7, R72, 0xfffffff0, RZ, 0xc0, !PT ;  /* 0xfffffff048077812 */ /* 0x000fe200078ec0ff */
[C---:B------:R-:W-:Y:S02]  /*2550*/  IMAD R21, R24.reuse, R67, R6 ;  /* 0x0000004318157224 */ /* 0x040fe400078e0206 */
[----:B------:R-:W-:Y:S01]  /*2560*/  IMAD.WIDE.U32 R54, R24, R66, R54 ;  /* 0x0000004218367225 */ /* 0x000fe200078e0036 */
[----:B------:R-:W-:-:S03]  /*2570*/  SHF.L.U64.HI R67, R66, 0x7, R67 ;  /* 0x0000000742437819 */ /* 0x000fc60000010243 */
[----:B------:R-:W-:Y:S01]  /*2580*/  IMAD.WIDE.U32 R52, R24, R66, R52 ;  /* 0x0000004218347225 */ /* 0x000fe200078e0034 */
[----:B0-----:R-:W-:-:S03]  /*2590*/  SHF.R.U32.HI R20, RZ, 0x7, R20 ;  /* 0x00000007ff147819 */ /* 0x001fc60000011614 */
[C---:B------:R-:W-:Y:S02]  /*25a0*/  IMAD R13, R24.reuse, R5, R13 ;  /* 0x00000005180d7224 */ /* 0x040fe400078e020d */
[----:B------:R-:W-:-:S04]  /*25b0*/  IMAD.WIDE.U32 R50, R24, R4, R50 ;  /* 0x0000000418327225 */ /* 0x000fc800078e0032 */
[----:B------:R-:W-:Y:S01]  /*25c0*/  VIADD R62, R20, 0x8 ;  /* 0x00000008143e7836 */ /* 0x000fe20000000000 */
[----:B------:R-:W-:Y:S01]  /*25d0*/  LOP3.LUT R20, R73, 0xfffffff0, RZ, 0xc0, !PT ;  /* 0xfffffff049147812 */ /* 0x000fe200078ec0ff */
[----:B------:R-:W-:Y:S01]  /*25e0*/  IMAD.WIDE.U32 R48, R24, R4, R48 ;  /* 0x0000000418307225 */ /* 0x000fe200078e0030 */
[----:B------:R-:W-:Y:S02]  /*25f0*/  SHF.L.U64.HI R64, R4, 0x7, R5 ;  /* 0x0000000704407819 */ /* 0x000fe40000010205 */
[----:B------:R-:W-:Y:S01]  /*2600*/  LOP3.LUT R60, R0, 0x1, RZ, 0xc0, !PT ;  /* 0x00000001003c7812 */ /* 0x000fe200078ec0ff */
[----:B------:R-:W-:Y:S01]  /*2610*/  IMAD.SHL.U32 R63, R4, 0x80, RZ ;  /* 0x00000080043f7824 */ /* 0x000fe200078e00ff */
[----:B------:R-:W-:Y:S01]  /*2620*/  LOP3.LUT R28, R0, 0x2, RZ, 0xc0, !PT ;  /* 0x00000002001c7812 */ /* 0x000fe200078ec0ff */
[----:B------:R-:W-:Y:S01]  /*2630*/  IMAD.X R31, R14, 0x1, R3, P2 ;  /* 0x000000010e1f7824 */ /* 0x000fe200010e0603 */
[----:B------:R-:W-:Y:S01]  /*2640*/  ISETP.GE.AND P1, PT, R65, UR4, PT ;  /* 0x0000000441007c0c */ /* 0x000fe2000bf26270 */
[----:B------:R-:W-:Y:S01]  /*2650*/  IMAD.IADD R27, R55, 0x1, R21 ;  /* 0x00000001371b7824 */ /* 0x000fe200078e0215 */
[----:B------:R-:W-:Y:S01]  /*2660*/  SHF.R.S32.HI R4, RZ, 0x1f, R20 ;  /* 0x0000001fff047819 */ /* 0x000fe20000011414 */
[----:B------:R-:W-:Y:S01]  /*2670*/  IMAD.SHL.U32 R66, R66, 0x80, RZ ;  /* 0x0000008042427824 */ /* 0x000fe200078e00ff */
[----:B------:R-:W-:Y:S01]  /*2680*/  SHF.R.S32.HI R3, RZ, 0x1f, R7 ;  /* 0x0000001fff037819 */ /* 0x000fe20000011407 */
[----:B------:R-:W-:-:S02]  /*2690*/  IMAD.SHL.U32 R61, R61, 0x2, RZ ;  /* 0x000000023d3d7824 */ /* 0x000fc400078e00ff */
[----:B------:R-:W-:Y:S02]  /*26a0*/  IMAD.IADD R21, R21, 0x1, R53 ;  /* 0x0000000115157824 */ /* 0x000fe400078e0235 */
[----:B------:R-:W-:Y:S02]  /*26b0*/  IMAD.IADD R6, R51, 0x1, R13 ;  /* 0x0000000133067824 */ /* 0x000fe400078e020d */
[----:B------:R-:W-:Y:S02]  /*26c0*/  IMAD.IADD R5, R13, 0x1, R49 ;  /* 0x000000010d057824 */ /* 0x000fe400078e0231 */
[----:B------:R-:W-:-:S07]  /*26d0*/  IMAD.IADD R0, R57, 0x1, R9 ;  /* 0x0000000139007824 */ /* 0x000fce00078e0209 */
.L_x_10752:
[----:B-1----:R-:W2:Y:S01]  /*26e0*/  LDL R8, [R1+0x3c] ;  /* 0x00003c0001087983 */ /* 0x002ea20000100800 */
[----:B------:R-:W0:Y:S01]  /*26f0*/  LDC R87, c[0x0][0x3f4] ;  /* 0x0000fd00ff577b82 */ /* 0x000e220000000800 */
[----:B------:R-:W-:Y:S01]  /*2700*/  VIADD R2, R2, 0xffffffff ;  /* 0xffffffff02027836 */ /* 0x000fe20000000000 */
[----:B------:R-:W-:Y:S05]  /*2710*/  YIELD ;  /* 0x0000000000007946 */ /* 0x000fea0003800000 */
[----:B------:R-:W-:Y:S01]  /*2720*/  SHF.R.S32.HI R11, RZ, 0x1f, R2 ;  /* 0x0000001fff0b7819 */ /* 0x000fe20000011402 */
[----:B----4-:R-:W1:Y:S01]  /*2730*/  LDC.64 R76, c[0x0][0x2e8] ;  /* 0x0000ba00ff4c7b82 */ /* 0x010e620000000a00 */
[-C--:B------:R-:W-:Y:S01]  /*2740*/  IMAD R9, R69, R2.reuse, RZ ;  /* 0x0000000245097224 */ /* 0x080fe200078e02ff */
[----:B------:R-:W-:Y:S01]  /*2750*/  BSSY B0, `(.L_x_10713) ;  /* 0x00003f2000007945 */ /* 0x000fe20003800000 */
[----:B---3--:R-:W-:Y:S01]  /*2760*/  IMAD.WIDE.U32 R40, R68, R2, RZ ;  /* 0x0000000244287225 */ /* 0x008fe200078e00ff */
[----:B------:R-:W-:-:S03]  /*2770*/  ISETP.GT.AND P2, PT, R2, R25, PT ;  /* 0x000000190200720c */ /* 0x000fc60003f44270 */
[----:B------:R-:W-:-:S04]  /*2780*/  IMAD R79, R11, R68, R9 ;  /* 0x000000440b4f7224 */ /* 0x000fc800078e0209 */
        /* <DEDUP_REMOVED lines=11> */
[C---:B------:R-:W-:Y:S02]  /*2840*/  IMAD R9, R11.reuse, R66, R9 ;  /* 0x000000420b097224 */ /* 0x040fe400078e0209 */
        /* <DEDUP_REMOVED lines=18> */
[----:B------:R-:W-:Y:S01]  /*2970*/  ULDC.64 UR4, c[0x0][0x3e8] ;  /* 0x0000fa0000047ab9 */ /* 0x000fe20000000a00 */
[----:B------:R-:W-:Y:S02]  /*2980*/  ULDC.64 UR6, c[0x0][0x400] ;  /* 0x0001000000067ab9 */ /* 0x000fe40000000a00 */
[----:B------:R-:W3:Y:S01]  /*2990*/  LDL R10, [R1+0x14] ;  /* 0x00001400010a7983 */ /* 0x000ee20000100800 */
[----:B------:R-:W-:Y:S02]  /*29a0*/  IADD3 R44, P3, P5, R54, UR4, R44 ;  /* 0x00000004362c7c10 */ /* 0x000fe4000fd7e02c */
[----:B------:R-:W-:Y:S02]  /*29b0*/  CS2R R38, SRZ ;  /* 0x0000000000267805 */ /* 0x000fe4000001ff00 */
[----:B------:R-:W-:Y:S02]  /*29c0*/  CS2R R40, SRZ ;  /* 0x0000000000287805 */ /* 0x000fe4000001ff00 */
[----:B------:R-:W-:-:S02]  /*29d0*/  IADD3.X R45, R27, UR5, R78, P3, P5 ;  /* 0x000000051b2d7c10 */ /* 0x000fc40009fea44e */
[----:B------:R-:W-:-:S04]  /*29e0*/  IADD3 R42, P3, P5, R50, UR6, R42 ;  /* 0x00000006322a7c10 */ /* 0x000fc8000fd7e02a */
[----:B------:R-:W-:Y:S02]  /*29f0*/  IADD3.X R43, R6, UR7, R46, P3, P5 ;  /* 0x00000007062b7c10 */ /* 0x000fe40009fea42e */
[----:B------:R-:W-:Y:S02]  /*2a00*/  ISETP.GE.AND P5, PT, R154, R87, PT ;  /* 0x000000579a00720c */ /* 0x000fe40003fa6270 */
[----:B------:R-:W-:Y:S02]  /*2a10*/  CS2R R32, SRZ ;  /* 0x0000000000207805 */ /* 0x000fe4000001ff00 */
[----:B------:R-:W-:Y:S02]  /*2a20*/  CS2R R12, SRZ ;  /* 0x00000000000c7805 */ /* 0x000fe4000001ff00 */
[----:B------:R-:W-:Y:S02]  /*2a30*/  CS2R R34, SRZ ;  /* 0x0000000000227805 */ /* 0x000fe4000001ff00 */
[----:B------:R-:W-:-:S05]  /*2a40*/  CS2R R14, SRZ ;  /* 0x00000000000e7805 */ /* 0x000fca000001ff00 */
[----:B------:R0:W5:Y:S04]  /*2a50*/  @!P5 LDG.E.64 R38, desc[UR40][R44.64] ;  /* 0x000000282c26d981 */ /* 0x000168000c1e1b00 */
[----:B------:R0:W5:Y:S01]  /*2a60*/  @!P5 LDG.E.64 R40, desc[UR40][R42.64] ;  /* 0x000000282a28d981 */ /* 0x000162000c1e1b00 */
[-C--:B--2---:R-:W-:Y:S02]  /*2a70*/  ISETP.GE.AND P3, PT, R47, R87.reuse, PT ;  /* 0x000000572f00720c */ /* 0x084fe40003f66270 */
[----:B---3--:R-:W-:-:S11]  /*2a80*/  ISETP.GE.AND P5, PT, R10, R87, PT ;  /* 0x000000570a00720c */ /* 0x008fd60003fa6270 */
[----:B------:R0:W5:Y:S04]  /*2a90*/  @!P3 LDG.E.64 R32, desc[UR40][R44.64+0x10] ;  /* 0x000010282c20b981 */ /* 0x000168000c1e1b00 */
[----:B------:R0:W5:Y:S04]  /*2aa0*/  @!P5 LDG.E.64 R12, desc[UR40][R44.64+0x20] ;  /* 0x000020282c0cd981 */ /* 0x000168000c1e1b00 */
[----:B------:R0:W5:Y:S04]  /*2ab0*/  @!P3 LDG.E.64 R34, desc[UR40][R42.64+0x10] ;  /* 0x000010282a22b981 */ /* 0x000168000c1e1b00 */
[----:B------:R0:W5:Y:S02]  /*2ac0*/  @!P5 LDG.E.64 R14, desc[UR40][R42.64+0x20] ;  /* 0x000020282a0ed981 */ /* 0x000164000c1e1b00 */
.L_x_10717:
[----:B------:R-:W-:Y:S05]  /*2ad0*/  BSYNC B1 ;  /* 0x0000000000017941 */ /* 0x000fea0003800000 */
.L_x_10716:
        /* <DEDUP_REMOVED lines=9> */
.L_x_10718:
[----:B------:R-:W-:Y:S01]  /*2b70*/  IMAD R83, R17, 0x8, R16 ;  /* 0x0000000811537824 */ /* 0x000fe200078e0210 */
[----:B------:R-:W-:Y:S01]  /*2b80*/  SHF.L.U32 R86, R156, 0x1f, RZ ;  /* 0x0000001f9c567819 */ /* 0x000fe200000006ff */
[----:B------:R-:W-:Y:S03]  /*2b90*/  BSSY B1, `(.L_x_10719) ;  /* 0x0000003000017945 */ /* 0x000fe60003800000 */
[----:B------:R-:W0:Y:S02]  /*2ba0*/  SYNCS.PHASECHK.TRANS64.TRYWAIT P5, [R83+URZ+0x19c90], R86 ;  /* 0x019c9056530075a7 */ /* 0x000e2400080a017f */
[----:B0-----:R-:W-:Y:S05]  /*2bb0*/  @!P5 BRA `(.L_x_10720) ;  /* 0x000001b000d0d947 */ /* 0x001fea0003800000 */
.L_x_10983:
[----:B------:R-:W-:Y:S05]  /*2bc0*/  BSYNC B1 ;  /* 0x0000000000017941 */ /* 0x000fea0003800000 */
.L_x_10719:
        /* <DEDUP_REMOVED lines=115> */
.L_x_10725:
[----:B------:R-:W-:Y:S05]  /*3300*/  BSYNC B2 ;  /* 0x0000000000027941 */ /* 0x000fea0003800000 */
.L_x_10724:
[----:B--2---:R1:W-:Y:S02]  /*3310*/  STG.E.128 desc[UR40][R36.64], R8 ;  /* 0x0000000824007986 */ /* 0x0043e4000c101d28 */
.L_x_10723:
[----:B------:R-:W-:Y:S05]  /*3320*/  BSYNC B1 ;  /* 0x0000000000017941 */ /* 0x000fea0003800000 */
.L_x_10722:
        /* <DEDUP_REMOVED lines=115> */
.L_x_10729:
[----:B------:R-:W-:Y:S05]  /*3a60*/  BSYNC B2 ;  /* 0x0000000000027941 */ /* 0x000fea0003800000 */
.L_x_10728:
[----:B------:R2:W-:Y:S02]  /*3a70*/  STG.E.128 desc[UR40][R36.64+0x20], R8 ;  /* 0x0000200824007986 */ /* 0x0005e4000c101d28 */
.L_x_10727:
[----:B------:R-:W-:Y:S05]  /*3a80*/  BSYNC B1 ;  /* 0x0000000000017941 */ /* 0x000fea0003800000 */
.L_x_10726:
        /* <DEDUP_REMOVED lines=112> */
.L_x_10731:
[----:B------:R-:W-:Y:S05]  /*4190*/  BSYNC B1 ;  /* 0x0000000000017941 */ /* 0x000fea0003800000 */
.L_x_10730:
[----:B------:R1:W-:Y:S01]  /*41a0*/  STG.E.128 desc[UR40][R36.64+0x40], R8 ;  /* 0x0000400824007986 */ /* 0x0003e2000c101d28 */
[----:B------:R-:W-:Y:S05]  /*41b0*/  BRA `(.L_x_10721) ;  /* 0x00000024002c7947 */ /* 0x000fea0003800000 */
.L_x_10715:
        /* <DEDUP_REMOVED lines=27> */
.L_x_10733:
[----:B------:R-:W-:Y:S05]  /*4370*/  BSYNC B1 ;  /* 0x0000000000017941 */ /* 0x000fea0003800000 */
.L_x_10732:
        /* <DEDUP_REMOVED lines=11> */
.L_x_10734:
[----:B------:R-:W-:Y:S01]  /*4430*/  IMAD R83, R17, 0x8, R16 ;  /* 0x0000000811537824 */ /* 0x000fe200078e0210 */
[----:B------:R-:W-:Y:S01]  /*4440*/  SHF.L.U32 R86, R156, 0x1f, RZ ;  /* 0x0000001f9c567819 */ /* 0x000fe200000006ff */
[----:B------:R-:W-:Y:S03]  /*4450*/  BSSY B1, `(.L_x_10735) ;  /* 0x0000003000017945 */ /* 0x000fe60003800000 */
[----:B------:R-:W1:Y:S02]  /*4460*/  SYNCS.PHASECHK.TRANS64.TRYWAIT P5, [R83+URZ+0x19c90], R86 ;  /* 0x019c9056530075a7 */ /* 0x000e6400080a017f */
[----:B-1----:R-:W-:Y:S05]  /*4470*/  @!P5 BRA `(.L_x_10736) ;  /* 0x0000019800b4d947 */ /* 0x002fea0003800000 */
.L_x_10984:
[----:B------:R-:W-:Y:S05]  /*4480*/  BSYNC B1 ;  /* 0x0000000000017941 */ /* 0x000fea0003800000 */
.L_x_10735:
        /* <DEDUP_REMOVED lines=252> */
.L_x_10740:
[----:B------:R-:W-:Y:S05]  /*5450*/  BSYNC B2 ;  /* 0x0000000000027941 */ /* 0x000fea0003800000 */
.L_x_10739:
        /* <DEDUP_REMOVED lines=12> */
.L_x_10738:
[----:B------:R-:W-:Y:S05]  /*5520*/  BSYNC B1 ;  /* 0x0000000000017941 */ /* 0x000fea0003800000 */
.L_x_10737:
[----:B------:R-:W-:-:S13]  /*5530*/  ISETP.NE.AND P4, PT, R28, RZ, PT ;  /* 0x000000ff1c00720c */ /* 0x000fda0003f85270 */
[----:B------:R-:W-:Y:S05]  /*5540*/  @!P4 BRA `(.L_x_10721) ;  /* 0x000000100048c947 */ /* 0x000fea0003800000 */
[----:B0-----:R-:W2:Y:S01]  /*5550*/  LDL R14, [R1+0x18] ;  /* 0x00001800010e7983 */ /* 0x001ea20000100800 */
[----:B------:R-:W-:Y:S01]  /*5560*/  ISETP.NE.AND P5, PT, R82, RZ, PT ;  /* 0x000000ff5200720c */ /* 0x000fe20003fa5270 */
[----:B------:R-:W-:Y:S01]  /*5570*/  BSSY B1, `(.L_x_10741) ;  /* 0x00000f0000017945 */ /* 0x000fe20003800000 */
[----:B------:R-:W-:Y:S02]  /*5580*/  SHF.R.U32.HI R15, RZ, 0x3, R157 ;  /* 0x00000003ff0f7819 */ /* 0x000fe4000001169d */
[----:B------:R-:W-:Y:S02]  /*5590*/  SEL R96, R61, R96, !P5 ;  /* 0x000000603d607207 */ /* 0x000fe40006800000 */
[----:B------:R-:W-:Y:S02]  /*55a0*/  IADD3 R41, P4, P5, R58, R78, R7 ;  /* 0x0000004e3a297210 */ /* 0x000fe40007d9e007 */
[----:B------:R-:W-:Y:S02]  /*55b0*/  SHF.R.S32.HI R13, RZ, 0x1f, R96 ;  /* 0x0000001fff0d7819 */ /* 0x000fe40000011460 */
[----:B------:R-:W-:-:S02]  /*55c0*/  IADD3.X R44, R75, R95, R3, P4, P5 ;  /* 0x0000005f4b2c7210 */ /* 0x000fc400027ea403 */
[----:B------:R-:W-:Y:S02]  /*55d0*/  LEA.HI R13, R13, R96, RZ, 0x5 ;  /* 0x000000600d0d7211 */ /* 0x000fe400078f28ff */
[----:B------:R-:W-:Y:S02]  /*55e0*/  ISETP.GE.AND P5, PT, R81, R87, PT ;  /* 0x000000575100720c */ /* 0x000fe40003fa6270 */
[----:B------:R-:W-:Y:S02]  /*55f0*/  SHF.R.S32.HI R13, RZ, 0x5, R13 ;  /* 0x00000005ff0d7819 */ /* 0x000fe4000001140d */
[----:B------:R-:W-:Y:S02]  /*5600*/  IADD3 R40, P4, R41, R76, RZ ;  /* 0x0000004c29287210 */ /* 0x000fe40007f9e0ff */
[----:B------:R-:W-:-:S03]  /*5610*/  LEA.HI.SX32 R13, R72, R13, 0x1c ;  /* 0x0000000d480d7211 */ /* 0x000fc600078fe2ff */
[----:B------:R-:W-:Y:S01]  /*5620*/  IMAD.X R41, R44, 0x1, R77, P4 ;  /* 0x000000012c297824 */ /* 0x000fe200020e064d */
        /* <DEDUP_REMOVED lines=14> */
[----:B0-----:R-:W-:Y:S01]  /*5710*/  IMAD.MOV.U32 R32, RZ, RZ, R12 ;  /* 0x000000ffff207224 */ /* 0x001fe200078e000c */
[----:B------:R-:W-:Y:S02]  /*5720*/  F2FP.F16.E4M3.UNPACK_B R34, R93.H1 ;  /* 0x0000005dff22723e */ /* 0x000fe400030006ff */
[----:B--2---:R-:W-:Y:S02]  /*5730*/  F2FP.F16.E4M3.UNPACK_B R10, R36.H1 ;  /* 0x00000024ff0a723e */ /* 0x004fe400030006ff */
[----:B------:R-:W-:Y:S01]  /*5740*/  F2FP.F16.E4M3.UNPACK_B R12, R32.H1 ;  /* 0x00000020ff0c723e */ /* 0x000fe200030006ff */
[----:B------:R-:W-:Y:S01]  /*5750*/  HADD2.F32 R46, -RZ, R34.H0_H0 ;  /* 0x20000022ff2e7230 */ /* 0x000fe20000004100 */
[----:B------:R-:W-:Y:S01]  /*5760*/  F2FP.F16.E4M3.UNPACK_B R44, R90.H1 ;  /* 0x0000005aff2c723e */ /* 0x000fe200030006ff */
[----:B------:R-:W-:Y:S01]  /*5770*/  HADD2.F32 R43, -RZ, R10.H0_H0 ;  /* 0x2000000aff2b7230 */ /* 0x000fe20000004100 */
[----:B------:R-:W-:Y:S01]  /*5780*/  F2FP.F16.E4M3.UNPACK_B R36, R36 ;  /* 0x00000024ff24723e */ /* 0x000fe200020006ff */
[----:B------:R-:W-:Y:S01]  /*5790*/  HADD2.F32 R8, -RZ, R12.H0_H0 ;  /* 0x2000000cff087230 */ /* 0x000fe20000004100 */
[----:B------:R-:W-:Y:S01]  /*57a0*/  SHF.R.U32.HI R96, RZ, 0x10, R11 ;  /* 0x00000010ff607819 */ /* 0x000fe2000001160b */
[----:B------:R-:W-:-:S02]  /*57b0*/  HADD2.F32 R45, -RZ, R44.H0_H0 ;  /* 0x2000002cff2d7230 */ /* 0x000fc40000004100 */
[CC--:B------:R-:W-:Y:S01]  /*57c0*/  FMUL.FTZ R47, R43.reuse, R46.reuse ;  /* 0x0000002e2b2f7220 */ /* 0x0c0fe20000410000 */
[----:B------:R-:W-:Y:S02]  /*57d0*/  HADD2.F32 R12, -RZ, R12.H1_H1 ;  /* 0x3000000cff0c7230 */ /* 0x000fe40000004100 */
[C---:B------:R-:W-:Y:S01]  /*57e0*/  FMUL.FTZ R46, R8.reuse, R46 ;  /* 0x0000002e082e7220 */ /* 0x040fe20000410000 */
[----:B------:R-:W-:Y:S01]  /*57f0*/  F2FP.F16.E4M3.UNPACK_B R101, R92.H1 ;  /* 0x0000005cff65723e */ /* 0x000fe200030006ff */
[-C--:B------:R-:W-:Y:S01]  /*5800*/  FFMA.FTZ R8, R8, R45.reuse, -R47 ;  /* 0x0000002d08087223 */ /* 0x080fe2000001082f */
[----:B------:R-:W-:Y:S01]  /*5810*/  HADD2.F32 R47, -RZ, R34.H1_H1 ;  /* 0x30000022ff2f7230 */ /* 0x000fe20000004100 */
[----:B------:R-:W-:Y:S01]  /*5820*/  F2FP.F16.E4M3.UNPACK_B R102, R38.H1 ;  /* 0x00000026ff66723e */ /* 0x000fe200030006ff */
[----:B------:R-:W-:Y:S02]  /*5830*/  HADD2.F32 R34, -RZ, R10.H1_H1 ;  /* 0x3000000aff227230 */ /* 0x000fe40000004100 */
[----:B------:R-:W-:Y:S01]  /*5840*/  FFMA.FTZ R10, R43, R45, R46 ;  /* 0x0000002d2b0a7223 */ /* 0x000fe2000001002e */
[----:B------:R-:W-:Y:S01]  /*5850*/  HADD2.F32 R45, -RZ, R44.H1_H1 ;  /* 0x3000002cff2d7230 */ /* 0x000fe20000004100 */
[----:B------:R-:W-:Y:S01]  /*5860*/  F2FP.F16.E4M3.UNPACK_B R44, R32 ;  /* 0x00000020ff2c723e */ /* 0x000fe200020006ff */
[----:B------:R-:W-:-:S02]  /*5870*/  HADD2.F32 R109, -RZ, R101.H0_H0 ;  /* 0x20000065ff6d7230 */ /* 0x000fc40000004100 */
[-C--:B------:R-:W-:Y:S01]  /*5880*/  FMUL.FTZ R43, R34, R47.reuse ;  /* 0x0000002f222b7220 */ /* 0x080fe20000410000 */
[C---:B------:R-:W-:Y:S01]  /*5890*/  FMUL.FTZ R47, R12.reuse, R47 ;  /* 0x0000002f0c2f7220 */ /* 0x040fe20000410000 */
[----:B------:R-:W-:Y:S01]  /*58a0*/  F2FP.F16.E4M3.UNPACK_B R46, R90 ;  /* 0x0000005aff2e723e */ /* 0x000fe200020006ff */
[----:B------:R-:W-:Y:S02]  /*58b0*/  HADD2.F32 R105, -RZ, R102.H0_H0 ;  /* 0x20000066ff697230 */ /* 0x000fe40000004100 */
[----:B------:R-:W-:Y:S01]  /*58c0*/  FFMA.FTZ R12, R12, R45, -R43 ;  /* 0x0000002d0c0c7223 */ /* 0x000fe2000001082b */
[----:B------:R-:W-:Y:S01]  /*58d0*/  F2FP.F16.E4M3.UNPACK_B R43, R93 ;  /* 0x0000005dff2b723e */ /* 0x000fe200020006ff */
[----:B------:R-:W-:Y:S01]  /*58e0*/  FFMA.FTZ R32, R34, R45, R47 ;  /* 0x0000002d22207223 */ /* 0x000fe2000001002f */
[----:B------:R-:W-:Y:S01]  /*58f0*/  HADD2.F32 R45, -RZ, R36.H0_H0 ;  /* 0x20000024ff2d7230 */ /* 0x000fe20000004100 */
[----:B------:R-:W-:Y:S01]  /*5900*/  F2FP.F16.E4M3.UNPACK_B R103, R14.H1 ;  /* 0x0000000eff67723e */ /* 0x000fe200030006ff */
[----:B------:R-:W-:Y:S01]  /*5910*/  HADD2.F32 R34, -RZ, R44.H0_H0 ;  /* 0x2000002cff227230 */ /* 0x000fe20000004100 */
[----:B------:R-:W-:Y:S01]  /*5920*/  SHF.R.U32.HI R97, RZ, 0x18, R33 ;  /* 0x00000018ff617819 */ /* 0x000fe20000011621 */
[--C-:B------:R-:W-:Y:S01]  /*5930*/  HADD2.F32 R87, -RZ, R43.reuse.H0_H0 ;  /* 0x2000002bff577230 */ /* 0x100fe20000004100 */
[----:B------:R-:W-:Y:S01]  /*5940*/  LOP3.LUT R98, R33, 0xff, RZ, 0xc0, !PT ;  /* 0x000000ff21627812 */ /* 0x000fe200078ec0ff */
[----:B------:R-:W-:Y:S01]  /*5950*/  HADD2.F32 R47, -RZ, R46.H0_H0 ;  /* 0x2000002eff2f7230 */ /* 0x000fe20000004100 */
[----:B------:R-:W-:Y:S01]  /*5960*/  F2FP.F16.E4M3.UNPACK_B R104, R91.H1 ;  /* 0x0000005bff68723e */ /* 0x000fe200030006ff */
[----:B------:R-:W-:-:S02]  /*5970*/  HADD2.F32 R43, -RZ, R43.H1_H1 ;  /* 0x3000002bff2b7230 */ /* 0x000fc40000004100 */
[-C--:B------:R-:W-:Y:S01]  /*5980*/  FMUL.FTZ R93, R45, R87.reuse ;  /* 0x000000572d5d7220 */ /* 0x080fe20000410000 */
[C---:B------:R-:W-:Y:S01]  /*5990*/  FMUL.FTZ R90, R34.reuse, R87 ;  /* 0x00000057225a7220 */ /* 0x040fe20000410000 */
[----:B------:R-:W-:Y:S01]  /*59a0*/  HADD2.F32 R36, -RZ, R36.H1_H1 ;  /* 0x30000024ff247230 */ /* 0x000fe20000004100 */
[----:B------:R-:W-:Y:S01]  /*59b0*/  PRMT R97, R97, 0x654, R98 ;  /* 0x0000065461617816 */ /* 0x000fe20000000062 */
[----:B------:R-:W-:Y:S02]  /*59c0*/  HADD2.F32 R44, -RZ, R44.H1_H1 ;  /* 0x3000002cff2c7230 */ /* 0x000fe40000004100 */
[-C--:B------:R-:W-:Y:S01]  /*59d0*/  FFMA.FTZ R34, R34, R47.reuse, -R93 ;  /* 0x0000002f22227223 */ /* 0x080fe2000001085d */
[----:B------:R-:W-:Y:S01]  /*59e0*/  FFMA.FTZ R45, R45, R47, R90 ;  /* 0x0000002f2d2d7223 */ /* 0x000fe2000001005a */
[----:B------:R-:W-:Y:S02]  /*59f0*/  HADD2.F32 R47, -RZ, R46.H1_H1 ;  /* 0x3000002eff2f7230 */ /* 0x000fe40000004100 */
[-C--:B------:R-:W-:Y:S01]  /*5a00*/  FMUL.FTZ R87, R36, R43.reuse ;  /* 0x0000002b24577220 */ /* 0x080fe20000410000 */
[----:B------:R-:W-:Y:S01]  /*5a10*/  FMUL.FTZ R93, R44, R43 ;  /* 0x0000002b2c5d7220 */ /* 0x000fe20000410000 */
[----:B------:R-:W-:Y:S01]  /*5a20*/  SHF.R.U32.HI R46, RZ, 0x18, R9 ;  /* 0x00000018ff2e7819 */ /* 0x000fe20000011609 */
[----:B------:R-:W-:-:S02]  /*5a30*/  HADD2.F32 R107, -RZ, R103.H0_H0 ;  /* 0x20000067ff6b7230 */ /* 0x000fc40000004100 */
[-C--:B------:R-:W-:Y:S01]  /*5a40*/  FFMA.FTZ R43, R44, R47.reuse, -R87 ;  /* 0x0000002f2c2b7223 */ /* 0x080fe20000010857 */
[----:B------:R-:W-:Y:S01]  /*5a50*/  FFMA.FTZ R36, R36, R47, R93 ;  /* 0x0000002f24247223 */ /* 0x000fe2000001005d */
[--C-:B------:R-:W-:Y:S01]  /*5a60*/  SHF.R.U32.HI R47, RZ, 0x8, R9.reuse ;  /* 0x00000008ff2f7819 */ /* 0x100fe20000011609 */
[----:B------:R-:W-:Y:S01]  /*5a70*/  HADD2.F32 R106, -RZ, R104.H0_H0 ;  /* 0x20000068ff6a7230 */ /* 0x000fe20000004100 */
[----:B------:R-:W-:Y:S01]  /*5a80*/  LOP3.LUT R44, R9, 0xff, RZ, 0xc0, !PT ;  /* 0x000000ff092c7812 */ /* 0x000fe200078ec0ff */
[-C--:B------:R-:W-:Y:S01]  /*5a90*/  FMUL.FTZ R108, R105, R109.reuse ;  /* 0x0000006d696c7220 */ /* 0x080fe20000410000 */
[----:B------:R-:W-:Y:S01]  /*5aa0*/  SHF.R.U32.HI R90, RZ, 0x10, R9 ;  /* 0x00000010ff5a7819 */ /* 0x000fe20000011609 */
[----:B------:R-:W-:Y:S01]  /*5ab0*/  IMAD.SHL.U32 R47, R47, 0x100, RZ ;  /* 0x000001002f2f7824 */ /* 0x000fe200078e00ff */
[--C-:B------:R-:W-:Y:S01]  /*5ac0*/  SHF.R.U32.HI R9, RZ, 0x18, R11.reuse ;  /* 0x00000018ff097819 */ /* 0x100fe2000001160b */
[----:B------:R-:W-:Y:S01]  /*5ad0*/  FMUL.FTZ R109, R107, R109 ;  /* 0x0000006d6b6d7220 */ /* 0x000fe20000410000 */
[----:B------:R-:W-:Y:S01]  /*5ae0*/  LOP3.LUT R87, R11, 0xff, RZ, 0xc0, !PT ;  /* 0x000000ff0b577812 */ /* 0x000fe200078ec0ff */
[----:B------:R-:W-:Y:S01]  /*5af0*/  HADD2.F32 R101, -RZ, R101.H1_H1 ;  /* 0x30000065ff657230 */ /* 0x000fe20000004100 */
[----:B------:R-:W-:Y:S01]  /*5b00*/  SHF.R.U32.HI R93, RZ, 0x8, R11 ;  /* 0x00000008ff5d7819 */ /* 0x000fe2000001160b */
[----:B------:R-:W-:Y:S01]  /*5b10*/  HADD2.F32 R102, -RZ, R102.H1_H1 ;  /* 0x30000066ff667230 */ /* 0x000fe20000004100 */
[----:B------:R-:W-:Y:S01]  /*5b20*/  PRMT R44, R46, 0x654, R44 ;  /* 0x000006542e2c7816 */ /* 0x000fe2000000002c */
[-C--:B------:R-:W-:Y:S01]  /*5b30*/  FFMA.FTZ R108, R107, R106.reuse, -R108 ;  /* 0x0000006a6b6c7223 */ /* 0x080fe2000001086c */
[----:B------:R-:W-:Y:S01]  /*5b40*/  SHF.R.U32.HI R11, RZ, 0x8, R33 ;  /* 0x00000008ff0b7819 */ /* 0x000fe20000011621 */
[----:B------:R-:W-:Y:S01]  /*5b50*/  FFMA.FTZ R109, R105, R106, R109 ;  /* 0x0000006a696d7223 */ /* 0x000fe2000001006d */
[----:B------:R-:W-:Y:S01]  /*5b60*/  PRMT R87, R9, 0x654, R87 ;  /* 0x0000065409577816 */ /* 0x000fe20000000057 */
[----:B------:R-:W-:Y:S01]  /*5b70*/  HADD2.F32 R106, -RZ, R103.H1_H1 ;  /* 0x30000067ff6a7230 */ /* 0x000fe20000004100 */
[----:B------:R-:W-:Y:S01]  /*5b80*/  LOP3.LUT R9, R44, 0xff00, R47, 0xf8, !PT ;  /* 0x0000ff002c097812 */ /* 0x000fe200078ef82f */
[----:B------:R-:W-:Y:S01]  /*5b90*/  IMAD.SHL.U32 R44, R93, 0x100, RZ ;  /* 0x000001005d2c7824 */ /* 0x000fe200078e00ff */
[----:B------:R-:W-:Y:S01]  /*5ba0*/  F2FP.F16.E4M3.UNPACK_B R92, R92 ;  /* 0x0000005cff5c723e */ /* 0x000fe200020006ff */
[----:B------:R-:W-:Y:S01]  /*5bb0*/  IMAD.SHL.U32 R46, R11, 0x100, RZ ;  /* 0x000001000b2e7824 */ /* 0x000fe200078e00ff */
[----:B------:R-:W-:Y:S01]  /*5bc0*/  F2FP.F16.E4M3.UNPACK_B R47, R38 ;  /* 0x00000026ff2f723e */ /* 0x000fe200020006ff */
[----:B------:R-:W-:Y:S01]  /*5bd0*/  HADD2.F32 R103, -RZ, R104.H1_H1 ;  /* 0x30000068ff677230 */ /* 0x000fe20000004100 */
[----:B------:R-:W-:Y:S01]  /*5be0*/  LOP3.LUT R11, R87, 0xff00, R44, 0xf8, !PT ;  /* 0x0000ff00570b7812 */ /* 0x000fe200078ef82c */
[--C-:B------:R-:W-:Y:S01]  /*5bf0*/  HADD2.F32 R93, -RZ, R92.reuse.H0_H0 ;  /* 0x2000005cff5d7230 */ /* 0x100fe20000004100 */
[----:B------:R-:W-:Y:S01]  /*5c00*/  LOP3.LUT R44, R97, 0xff00, R46, 0xf8, !PT ;  /* 0x0000ff00612c7812 */ /* 0x000fe200078ef82e */
[----:B------:R-:W-:Y:S01]  /*5c10*/  HADD2.F32 R92, -RZ, R92.H1_H1 ;  /* 0x3000005cff5c7230 */ /* 0x000fe20000004100 */
[----:B------:R-:W-:Y:S01]  /*5c20*/  SHF.R.U32.HI R33, RZ, 0x10, R33 ;  /* 0x00000010ff217819 */ /* 0x000fe20000011621 */
[----:B------:R-:W-:Y:S01]  /*5c30*/  FMUL.FTZ R105, R102, R101 ;  /* 0x0000006566697220 */ /* 0x000fe20000410000 */
[----:B------:R-:W-:Y:S01]  /*5c40*/  F2FP.F16.E4M3.UNPACK_B R46, R14 ;  /* 0x0000000eff2e723e */ /* 0x000fe200020006ff */
[----:B------:R-:W-:Y:S01]  /*5c50*/  HADD2.F32 R14, -RZ, R47.H0_H0 ;  /* 0x2000002fff0e7230 */ /* 0x000fe20000004100 */
[----:B------:R-:W-:Y:S01]  /*5c60*/  F2FP.F16.E4M3.UNPACK_B R91, R91 ;  /* 0x0000005bff5b723e */ /* 0x000fe200020006ff */
[----:B------:R-:W-:Y:S01]  /*5c70*/  IMAD.U32 R33, R33, 0x10000, RZ ;  /* 0x0001000021217824 */ /* 0x000fe200078e00ff */
[----:B------:R-:W-:Y:S01]  /*5c80*/  F2FP.SATFINITE.E4M3.F32.PACK_AB_MERGE_C R12, R12, R8, RZ ;  /* 0x000000080c0c723e */ /* 0x000fe200048070ff */
[----:B------:R-:W-:-:S02]  /*5c90*/  HADD2.F32 R38, -RZ, R46.H0_H0 ;  /* 0x2000002eff267230 */ /* 0x000fc40000004100 */
[-C--:B------:R-:W-:Y:S01]  /*5ca0*/  FMUL.FTZ R97, R14, R93.reuse ;  /* 0x0000005d0e617220 */ /* 0x080fe20000410000 */
[----:B------:R-:W-:Y:S01]  /*5cb0*/  HADD2.F32 R47, -RZ, R47.H1_H1 ;  /* 0x3000002fff2f7230 */ /* 0x000fe20000004100 */
[----:B------:R-:W-:Y:S01]  /*5cc0*/  LOP3.LUT R44, R44, 0xff0000, R33, 0xf8, !PT ;  /* 0x00ff00002c2c7812 */ /* 0x000fe200078ef821 */
[----:B------:R-:W-:Y:S02]  /*5cd0*/  IMAD.U32 R90, R90, 0x10000, RZ ;  /* 0x000100005a5a7824 */ /* 0x000fe400078e00ff */
[----:B------:R-:W-:Y:S01]  /*5ce0*/  FMUL.FTZ R93, R38, R93 ;  /* 0x0000005d265d7220 */ /* 0x000fe20000410000 */
[--C-:B------:R-:W-:Y:S02]  /*5cf0*/  HADD2.F32 R87, -RZ, R91.reuse.H0_H0 ;  /* 0x2000005bff577230 */ /* 0x100fe40000004100 */
[----:B------:R-:W-:Y:S01]  /*5d00*/  FFMA.FTZ R105, R106, R103, -R105 ;  /* 0x000000676a697223 */ /* 0x000fe20000010869 */
[----:B------:R-:W-:Y:S02]  /*5d10*/  HADD2.F32 R46, -RZ, R46.H1_H1 ;  /* 0x3000002eff2e7230 */ /* 0x000fe40000004100 */
[----:B------:R-:W-:Y:S01]  /*5d20*/  FMUL.FTZ R33, R47, R92 ;  /* 0x0000005c2f217220 */ /* 0x000fe20000410000 */
[----:B------:R-:W-:Y:S01]  /*5d30*/  HADD2.F32 R91, -RZ, R91.H1_H1 ;  /* 0x3000005bff5b7230 */ /* 0x000fe20000004100 */
[----:B------:R-:W-:Y:S01]  /*5d40*/  F2FP.SATFINITE.E4M3.F32.PACK_AB_MERGE_C R10, R32, R10, RZ ;  /* 0x0000000a200a723e */ /* 0x000fe200048070ff */
[-C--:B------:R-:W-:Y:S01]  /*5d50*/  FFMA.FTZ R14, R14, R87.reuse, R93 ;  /* 0x000000570e0e7223 */ /* 0x080fe2000001005d */
[----:B------:R-:W-:Y:S01]  /*5d60*/  F2FP.SATFINITE.E4M3.F32.PACK_AB_MERGE_C R12, R43, R34, R12 ;  /* 0x000000222b0c723e */ /* 0x000fe2000480700c */
[----:B------:R-:W-:Y:S01]  /*5d70*/  FFMA.FTZ R38, R38, R87, -R97 ;  /* 0x0000005726267223 */ /* 0x000fe20000010861 */
[----:B------:R-:W-:Y:S01]  /*5d80*/  LOP3.LUT R9, R9, 0xff0000, R90, 0xf8, !PT ;  /* 0x00ff000009097812 */ /* 0x000fe200078ef85a */
[C---:B------:R-:W-:Y:S01]  /*5d90*/  FFMA.FTZ R93, R46.reuse, R91, -R33 ;  /* 0x0000005b2e5d7223 */ /* 0x040fe20000010821 */
[----:B------:R-:W-:Y:S01]  /*5da0*/  F2FP.F16.E4M3.UNPACK_B R32, R37 ;  /* 0x00000025ff20723e */ /* 0x000fe200020006ff */
[----:B------:R-:W-:Y:S01]  /*5db0*/  FMUL.FTZ R92, R46, R92 ;  /* 0x0000005c2e5c7220 */ /* 0x000fe20000410000 */
[----:B------:R-:W-:Y:S01]  /*5dc0*/  F2FP.F16.E4M3.UNPACK_B R43, R44 ;  /* 0x0000002cff2b723e */ /* 0x000fe200020006ff */
[----:B------:R-:W-:Y:S01]  /*5dd0*/  IMAD.U32 R96, R96, 0x10000, RZ ;  /* 0x0001000060607824 */ /* 0x000fe200078e00ff */
[----:B------:R-:W-:Y:S01]  /*5de0*/  F2FP.SATFINITE.E4M3.F32.PACK_AB_MERGE_C R8, R105, R108, RZ ;  /* 0x0000006c6908723e */ /* 0x000fe200048070ff */
[--C-:B------:R-:W-:Y:S01]  /*5df0*/  HADD2.F32 R34, -RZ, R32.reuse.H0_H0 ;  /* 0x20000020ff227230 */ /* 0x100fe20000004100 */
[----:B------:R-:W-:Y:S01]  /*5e00*/  F2FP.SATFINITE.E4M3.F32.PACK_AB_MERGE_C R36, R36, R45, R10 ;  /* 0x0000002d2424723e */ /* 0x000fe2000480700a */
[--C-:B------:R-:W-:Y:S01]  /*5e10*/  HADD2.F32 R87, -RZ, R43.reuse.H0_H0 ;  /* 0x2000002bff577230 */ /* 0x100fe20000004100 */
[----:B------:R-:W-:Y:S01]  /*5e20*/  F2FP.F16.E4M3.UNPACK_B R10, R13 ;  /* 0x0000000dff0a723e */ /* 0x000fe200020006ff */
[----:B------:R-:W-:Y:S01]  /*5e30*/  FFMA.FTZ R33, R47, R91, R92 ;  /* 0x0000005b2f217223 */ /* 0x000fe2000001005c */
[----:B------:R-:W-:Y:S01]  /*5e40*/  F2FP.F16.E4M3.UNPACK_B R45, R9 ;  /* 0x00000009ff2d723e */ /* 0x000fe200020006ff */
[----:B------:R-:W-:Y:S01]  /*5e50*/  HADD2.F32 R46, -RZ, R43.H1_H1 ;  /* 0x3000002bff2e7230 */ /* 0x000fe20000004100 */
[----:B------:R-:W-:Y:S01]  /*5e60*/  F2FP.SATFINITE.E4M3.F32.PACK_AB_MERGE_C R8, R93, R38, R8 ;  /* 0x000000265d08723e */ /* 0x000fe20004807008 */
[----:B------:R-:W-:-:S02]  /*5e70*/  HADD2.F32 R38, -RZ, R32.H1_H1 ;  /* 0x30000020ff267230 */ /* 0x000fc40000004100 */
[-C--:B------:R-:W-:Y:S01]  /*5e80*/  FMUL.FTZ R91, R34, R87.reuse ;  /* 0x00000057225b7220 */ /* 0x080fe20000410000 */
[--C-:B------:R-:W-:Y:S01]  /*5e90*/  HADD2.F32 R32, -RZ, R10.reuse.H0_H0 ;  /* 0x2000000aff207230 */ /* 0x100fe20000004100 */
[----:B------:R-:W-:Y:S01]  /*5ea0*/  SHF.R.U32.HI R99, RZ, 0x8, R35 ;  /* 0x00000008ff637819 */ /* 0x000fe20000011623 */
[--C-:B------:R-:W-:Y:S02]  /*5eb0*/  HADD2.F32 R47, -RZ, R45.reuse.H0_H0 ;  /* 0x2000002dff2f7230 */ /* 0x100fe40000004100 */
[----:B------:R-:W-:Y:S01]  /*5ec0*/  FMUL.FTZ R90, R38, R46 ;  /* 0x0000002e265a7220 */ /* 0x000fe20000410000 */
[----:B------:R-:W-:Y:S02]  /*5ed0*/  HADD2.F32 R43, -RZ, R10.H1_H1 ;  /* 0x3000000aff2b7230 */ /* 0x000fe40000004100 */
[C---:B------:R-:W-:Y:S01]  /*5ee0*/  FMUL.FTZ R87, R32.reuse, R87 ;  /* 0x0000005720577220 */ /* 0x040fe20000410000 */
[----:B------:R-:W-:Y:S02]  /*5ef0*/  HADD2.F32 R45, -RZ, R45.H1_H1 ;  /* 0x3000002dff2d7230 */ /* 0x000fe40000004100 */
[-C--:B------:R-:W-:Y:S01]  /*5f00*/  FFMA.FTZ R32, R32, R47.reuse, -R91 ;  /* 0x0000002f20207223 */ /* 0x080fe2000001085b */
[----:B------:R-:W-:Y:S01]  /*5f10*/  F2FP.F16.E4M3.UNPACK_B R44, R44.H1 ;  /* 0x0000002cff2c723e */ /* 0x000fe200030006ff */
[C---:B------:R-:W-:Y:S01]  /*5f20*/  FMUL.FTZ R91, R43.reuse, R46 ;  /* 0x0000002e2b5b7220 */ /* 0x040fe20000410000 */
[----:B------:R-:W-:Y:S01]  /*5f30*/  FFMA.FTZ R10, R34, R47, R87 ;  /* 0x0000002f220a7223 */ /* 0x000fe20000010057 */
[----:B------:R-:W-:Y:S01]  /*5f40*/  F2FP.F16.E4M3.UNPACK_B R34, R13.H1 ;  /* 0x0000000dff22723e */ /* 0x000fe200030006ff */
[-C--:B------:R-:W-:Y:S01]  /*5f50*/  FFMA.FTZ R43, R43, R45.reuse, -R90 ;  /* 0x0000002d2b2b7223 */ /* 0x080fe2000001085a */
[----:B------:R-:W-:Y:S01]  /*5f60*/  FFMA.FTZ R13, R38, R45, R91 ;  /* 0x0000002d260d7223 */ /* 0x000fe2000001005b */
[----:B------:R-:W-:Y:S01]  /*5f70*/  F2FP.F16.E4M3.UNPACK_B R45, R37.H1 ;  /* 0x00000025ff2d723e */ /* 0x000fe200030006ff */
[----:B------:R-:W-:Y:S01]  /*5f80*/  IMAD.SHL.U32 R99, R99, 0x100, RZ ;  /* 0x0000010063637824 */ /* 0x000fe200078e00ff */
[----:B------:R-:W-:Y:S01]  /*5f90*/  LOP3.LUT R100, R35, 0xff0000ff, RZ, 0xc0, !PT ;  /* 0xff0000ff23647812 */ /* 0x000fe200078ec0ff */
[--C-:B------:R-:W-:Y:S01]  /*5fa0*/  HADD2.F32 R37, -RZ, R34.reuse.H0_H0 ;  /* 0x20000022ff257230 */ /* 0x100fe20000004100 */
[----:B------:R-:W-:Y:S01]  /*5fb0*/  SHF.R.U32.HI R35, RZ, 0x10, R35 ;  /* 0x00000010ff237819 */ /* 0x000fe20000011623 */
[----:B------:R-:W-:Y:S01]  /*5fc0*/  HADD2.F32 R38, -RZ, R34.H1_H1 ;  /* 0x30000022ff267230 */ /* 0x000fe20000004100 */
[----:B------:R-:W-:Y:S01]  /*5fd0*/  F2FP.F16.E4M3.UNPACK_B R34, R9.H1 ;  /* 0x00000009ff22723e */ /* 0x000fe200030006ff */
[--C-:B------:R-:W-:Y:S01]  /*5fe0*/  HADD2.F32 R9, -RZ, R45.reuse.H0_H0 ;  /* 0x2000002dff097230 */ /* 0x100fe20000004100 */
[----:B------:R-:W-:Y:S01]  /*5ff0*/  LOP3.LUT R100, R100, 0xff00, R99, 0xf8, !PT ;  /* 0x0000ff0064647812 */ /* 0x000fe200078ef863 */
[----:B------:R-:W-:Y:S01]  /*6000*/  HADD2.F32 R90, -RZ, R44.H0_H0 ;  /* 0x2000002cff5a7230 */ /* 0x000fe20000004100 */
[----:B------:R-:W-:Y:S01]  /*6010*/  LOP3.LUT R11, R11, 0xff0000, R96, 0xf8, !PT ;  /* 0x00ff00000b0b7812 */ /* 0x000fe200078ef860 */
[----:B------:R-:W-:-:S02]  /*6020*/  HADD2.F32 R45, -RZ, R45.H1_H1 ;  /* 0x3000002dff2d7230 */ /* 0x000fc40000004100 */
[----:B------:R-:W-:Y:S01]  /*6030*/  FMUL.FTZ R101, R106, R101 ;  /* 0x000000656a657220 */ /* 0x000fe20000410000 */
[----:B------:R-:W-:Y:S02]  /*6040*/  HADD2.F32 R47, -RZ, R44.H1_H1 ;  /* 0x3000002cff2f7230 */ /* 0x000fe40000004100 */
[----:B------:R-:W-:Y:S02]  /*6050*/  IMAD.U32 R35, R35, 0x10000, RZ ;  /* 0x0001000023237824 */ /* 0x000fe400078e00ff */
[----:B------:R-:W-:Y:S01]  /*6060*/  FFMA.FTZ R102, R102, R103, R101 ;  /* 0x0000006766667223 */ /* 0x000fe20000010065 */
[--C-:B------:R-:W-:Y:S02]  /*6070*/  HADD2.F32 R44, -RZ, R34.reuse.H0_H0 ;  /* 0x20000022ff2c7230 */ /* 0x100fe40000004100 */
[-C--:B------:R-:W-:Y:S01]  /*6080*/  FMUL.FTZ R87, R45, R47.reuse ;  /* 0x0000002f2d577220 */ /* 0x080fe20000410000 */
[----:B------:R-:W-:Y:S02]  /*6090*/  HADD2.F32 R46, -RZ, R34.H1_H1 ;  /* 0x30000022ff2e7230 */ /* 0x000fe40000004100 */
[-C--:B------:R-:W-:Y:S01]  /*60a0*/  FMUL.FTZ R34, R9, R90.reuse ;  /* 0x0000005a09227220 */ /* 0x080fe20000410000 */
[----:B------:R-:W-:Y:S01]  /*60b0*/  FMUL.FTZ R92, R38, R47 ;  /* 0x0000002f265c7220 */ /* 0x000fe20000410000 */
[----:B------:R-:W-:Y:S01]  /*60c0*/  LOP3.LUT R35, R100, 0xff0000, R35, 0xf8, !PT ;  /* 0x00ff000064237812 */ /* 0x000fe200078ef823 */
[C---:B------:R-:W-:Y:S01]  /*60d0*/  FMUL.FTZ R90, R37.reuse, R90 ;  /* 0x0000005a255a7220 */ /* 0x040fe20000410000 */
[----:B------:R-:W-:Y:S01]  /*60e0*/  FFMA.FTZ R34, R37, R44, -R34 ;  /* 0x0000002c25227223 */ /* 0x000fe20000010822 */
[-C--:B------:R-:W-:Y:S01]  /*60f0*/  FFMA.FTZ R37, R38, R46.reuse, -R87 ;  /* 0x0000002e26257223 */ /* 0x080fe20000010857 */
[----:B------:R-:W-:Y:S01]  /*6100*/  FFMA.FTZ R38, R45, R46, R92 ;  /* 0x0000002e2d267223 */ /* 0x000fe2000001005c */
[----:B------:R-:W-:Y:S01]  /*6110*/  FFMA.FTZ R9, R9, R44, R90 ;  /* 0x0000002c09097223 */ /* 0x000fe2000001005a */
[----:B------:R-:W-:-:S02]  /*6120*/  F2FP.F16.E4M3.UNPACK_B R46, R39 ;  /* 0x00000027ff2e723e */ /* 0x000fc400020006ff */
[----:B------:R-:W-:Y:S02]  /*6130*/  F2FP.F16.E4M3.UNPACK_B R45, R35 ;  /* 0x00000023ff2d723e */ /* 0x000fe400020006ff */
[-C--:B------:R-:W-:Y:S01]  /*6140*/  F2FP.F16.E4M3.UNPACK_B R44, R15.reuse ;  /* 0x0000000fff2c723e */ /* 0x080fe200020006ff */
[--C-:B------:R-:W-:Y:S01]  /*6150*/  HADD2.F32 R93, -RZ, R46.reuse.H0_H0 ;  /* 0x2000002eff5d7230 */ /* 0x100fe20000004100 */
[----:B------:R-:W-:Y:S01]  /*6160*/  F2FP.F16.E4M3.UNPACK_B R47, R15.H1 ;  /* 0x0000000fff2f723e */ /* 0x000fe200030006ff */
[----:B------:R-:W-:Y:S01]  /*6170*/  HADD2.F32 R92, -RZ, R45.H0_H0 ;  /* 0x2000002dff5c7230 */ /* 0x000fe20000004100 */
[----:B------:R-:W-:Y:S01]  /*6180*/  F2FP.F16.E4M3.UNPACK_B R15, R11 ;  /* 0x0000000bff0f723e */ /* 0x000fe200020006ff */
        /* <DEDUP_REMOVED lines=8> */
[--C-:B------:R-:W-:Y:S02]  /*6210*/  HADD2.F32 R98, -RZ, R91.reuse.H0_H0 ;  /* 0x2000005bff627230 */ /* 0x100fe40000004100 */
[C---:B------:R-:W-:Y:S01]  /*6220*/  FMUL.FTZ R104, R39.reuse, R92 ;  /* 0x0000005c27687220 */ /* 0x040fe20000410000 */
[----:B------:R-:W-:Y:S02]  /*6230*/  HADD2.F32 R90, -RZ, R90.H1_H1 ;  /* 0x3000005aff5a7230 */ /* 0x000fe40000004100 */
[-C--:B------:R-:W-:Y:S01]  /*6240*/  FFMA.FTZ R11, R39, R96.reuse, -R100 ;  /* 0x00000060270b7223 */ /* 0x080fe20000010864 */
[----:B------:R-:W-:Y:S02]  /*6250*/  HADD2.F32 R91, -RZ, R91.H1_H1 ;  /* 0x3000005bff5b7230 */ /* 0x000fe40000004100 */
[----:B------:R-:W-:Y:S01]  /*6260*/  FFMA.FTZ R39, R93, R96, R104 ;  /* 0x000000605d277223 */ /* 0x000fe20000010068 */
[----:B------:R-:W-:-:S02]  /*6270*/  HADD2.F32 R92, -RZ, R47.H0_H0 ;  /* 0x2000002fff5c7230 */ /* 0x000fc40000004100 */
[-C--:B------:R-:W-:Y:S01]  /*6280*/  FMUL.FTZ R99, R87, R98.reuse ;  /* 0x0000006257637220 */ /* 0x080fe20000410000 */
[----:B------:R-:W-:Y:S02]  /*6290*/  HADD2.F32 R47, -RZ, R47.H1_H1 ;  /* 0x3000002fff2f7230 */ /* 0x000fe40000004100 */
[-C--:B------:R-:W-:Y:S01]  /*62a0*/  FMUL.FTZ R96, R90, R91.reuse ;  /* 0x0000005b5a607220 */ /* 0x080fe20000410000 */
[--C-:B------:R-:W-:Y:S02]  /*62b0*/  HADD2.F32 R97, -RZ, R35.reuse.H0_H0 ;  /* 0x20000023ff617230 */ /* 0x100fe40000004100 */
[----:B------:R-:W-:Y:S01]  /*62c0*/  FMUL.FTZ R98, R92, R98 ;  /* 0x000000625c627220 */ /* 0x000fe20000410000 */
[----:B------:R-:W-:Y:S02]  /*62d0*/  HADD2.F32 R35, -RZ, R35.H1_H1 ;  /* 0x30000023ff237230 */ /* 0x000fe40000004100 */
[----:B------:R-:W-:Y:S01]  /*62e0*/  FMUL.FTZ R93, R47, R91 ;  /* 0x0000005b2f5d7220 */ /* 0x000fe20000410000 */
[----:B------:R-:W-:Y:S01]  /*62f0*/  HADD2.F32 R45, -RZ, R45.H1_H1 ;  /* 0x3000002dff2d7230 */ /* 0x000fe20000004100 */
[----:B------:R-:W-:Y:S01]  /*6300*/  F2FP.SATFINITE.E4M3.F32.PACK_AB_MERGE_C R102, R102, R109, RZ ;  /* 0x0000006d6666723e */ /* 0x000fe200048070ff */
[----:B------:R-:W-:-:S02]  /*6310*/  HADD2.F32 R44, -RZ, R44.H1_H1 ;  /* 0x3000002cff2c7230 */ /* 0x000fc40000004100 */
[----:B------:R-:W-:Y:S01]  /*6320*/  FFMA.FTZ R91, R47, R35, -R96 ;  /* 0x000000232f5b7223 */ /* 0x000fe20000010860 */
[----:B------:R-:W-:Y:S02]  /*6330*/  HADD2.F32 R15, -RZ, R15.H1_H1 ;  /* 0x3000000fff0f7230 */ /* 0x000fe40000004100 */
[----:B------:R-:W-:Y:S01]  /*6340*/  FMUL.FTZ R47, R46, R45 ;  /* 0x0000002d2e2f7220 */ /* 0x000fe20000410000 */
[-C--:B------:R-:W-:Y:S01]  /*6350*/  FFMA.FTZ R92, R92, R97.reuse, -R99 ;  /* 0x000000615c5c7223 */ /* 0x080fe20000010863 */
[----:B------:R-:W-:Y:S01]  /*6360*/  FFMA.FTZ R87, R87, R97, R98 ;  /* 0x0000006157577223 */ /* 0x000fe20000010062 */
[----:B------:R-:W-:Y:S01]  /*6370*/  FMUL.FTZ R45, R44, R45 ;  /* 0x0000002d2c2d7220 */ /* 0x000fe20000410000 */
[----:B------:R-:W-:Y:S01]  /*6380*/  FFMA.FTZ R90, R90, R35, R93 ;  /* 0x000000235a5a7223 */ /* 0x000fe2000001005d */
[----:B------:R-:W-:Y:S01]  /*6390*/  F2FP.SATFINITE.E4M3.F32.PACK_AB_MERGE_C R34, R37, R34, RZ ;  /* 0x000000222522723e */ /* 0x000fe200048070ff */
[-C--:B------:R-:W-:Y:S01]  /*63a0*/  FFMA.FTZ R44, R44, R15.reuse, -R47 ;  /* 0x0000000f2c2c7223 */ /* 0x080fe2000001082f */
[----:B------:R-:W-:Y:S01]  /*63b0*/  F2FP.SATFINITE.E4M3.F32.PACK_AB_MERGE_C R33, R33, R14, R102 ;  /* 0x0000000e2121723e */ /* 0x000fe20004807066 */
[----:B------:R-:W-:Y:S01]  /*63c0*/  FFMA.FTZ R46, R46, R15, R45 ;  /* 0x0000000f2e2e7223 */ /* 0x000fe2000001002d */
[----:B------:R-:W-:Y:S01]  /*63d0*/  F2FP.SATFINITE.E4M3.F32.PACK_AB_MERGE_C R9, R38, R9, RZ ;  /* 0x000000092609723e */ /* 0x000fe200048070ff */
[----:B------:R-:W-:Y:S01]  /*63e0*/  IMAD.MOV.U32 R14, RZ, RZ, R8 ;  /* 0x000000ffff0e7224 */ /* 0x000fe200078e0008 */
[----:B------:R-:W-:Y:S01]  /*63f0*/  F2FP.SATFINITE.E4M3.F32.PACK_AB_MERGE_C R43, R43, R32, R34 ;  /* 0x000000202b2b723e */ /* 0x000fe20004807022 */
[----:B------:R-:W-:Y:S01]  /*6400*/  IMAD.MOV.U32 R38, RZ, RZ, R33 ;  /* 0x000000ffff267224 */ /* 0x000fe200078e0021 */
[----:B------:R-:W-:-:S02]  /*6410*/  F2FP.SATFINITE.E4M3.F32.PACK_AB_MERGE_C R91, R91, R92, RZ ;  /* 0x0000005c5b5b723e */ /* 0x000fc400048070ff */
[----:B------:R-:W-:Y:S02]  /*6420*/  F2FP.SATFINITE.E4M3.F32.PACK_AB_MERGE_C R87, R90, R87, RZ ;  /* 0x000000575a57723e */ /* 0x000fe400048070ff */
[----:B------:R-:W-:Y:S01]  /*6430*/  F2FP.SATFINITE.E4M3.F32.PACK_AB_MERGE_C R37, R13, R10, R9 ;  /* 0x0000000a0d25723e */ /* 0x000fe20004807009 */
[----:B------:R-:W-:Y:S01]  /*6440*/  IMAD.MOV.U32 R13, RZ, RZ, R43 ;  /* 0x000000ffff0d7224 */ /* 0x000fe200078e002b */
[----:B------:R-:W-:Y:S02]  /*6450*/  F2FP.SATFINITE.E4M3.F32.PACK_AB_MERGE_C R15, R44, R11, R91 ;  /* 0x0000000b2c0f723e */ /* 0x000fe4000480705b */
[----:B------:R-:W-:-:S07]  /*6460*/  F2FP.SATFINITE.E4M3.F32.PACK_AB_MERGE_C R39, R46, R39, R87 ;  /* 0x000000272e27723e */ /* 0x000fce0004807057 */
.L_x_10742:
[----:B------:R-:W-:Y:S05]  /*6470*/  BSYNC B1 ;  /* 0x0000000000017941 */ /* 0x000fea0003800000 */
.L_x_10741:
[----:B0-----:R3:W-:Y:S01]  /*6480*/  STG.E.128 desc[UR40][R40.64], R12 ;  /* 0x0000000c28007986 */ /* 0x0017e2000c101d28 */
        /* <DEDUP_REMOVED lines=9> */
.L_x_10714:
[----:B------:R-:W-:-:S13]  /*6520*/  ISETP.NE.AND P3, PT, R153, 0x3, PT ;  /* 0x000000039900780c */ /* 0x000fda0003f65270 */
[----:B------:R-:W-:Y:S05]  /*6530*/  @!P3 BRA `(.L_x_10743) ;  /* 0x000000000004b947 */ /* 0x000fea0003800000 */
[----:B------:R-:W-:Y:S01]  /*6540*/  BPT.TRAP 0x1 ;  /* 0x000000040000795c */ /* 0x000fe20000300000 */
.L_x_10743:
[----:B------:R-:W-:Y:S01]  /*6550*/  IMAD R83, R17, 0x8, R16 ;  /* 0x0000000811537824 */ /* 0x000fe200078e0210 */
[----:B------:R-:W-:Y:S01]  /*6560*/  SHF.L.U32 R86, R156, 0x1f, RZ ;  /* 0x0000001f9c567819 */ /* 0x000fe200000006ff */
[----:B------:R-:W-:Y:S01]  /*6570*/  IMAD R85, R2, -0x80, R26 ;  /* 0xffffff8002557824 */ /* 0x000fe200078e021a */
[----:B------:R-:W-:Y:S02]  /*6580*/  BSSY B1, `(.L_x_10744) ;  /* 0x0000005000017945 */ /* 0x000fe40003800000 */
[----:B------:R-:W0:Y:S02]  /*6590*/  SYNCS.PHASECHK.TRANS64.TRYWAIT P5, [R83+URZ+0x19c90], R86 ;  /* 0x019c9056530075a7 */ /* 0x000e2400080a017f */
[----:B------:R-:W-:-:S04]  /*65a0*/  VIMNMX R85, R85, 0x80, PT ;  /* 0x0000008055557848 */ /* 0x000fc80003fe0100 */
[----:B------:R-:W-:Y:S01]  /*65b0*/  ISETP.GE.AND P4, PT, R19, R85, PT ;  /* 0x000000551300720c */ /* 0x000fe20003f86270 */
[----:B0-----:R-:W-:-:S12]  /*65c0*/  @!P5 BRA `(.L_x_10745) ;  /* 0x000001780074d947 */ /* 0x001fd80003800000 */
.L_x_10985:
[----:B------:R-:W-:Y:S05]  /*65d0*/  BSYNC B1 ;  /* 0x0000000000017941 */ /* 0x000fea0003800000 */
.L_x_10744:
        /* <DEDUP_REMOVED lines=9> */
.L_x_10721:
[----:B------:R-:W-:Y:S05]  /*6670*/  BSYNC B0 ;  /* 0x0000000000007941 */ /* 0x000fea0003800000 */
.L_x_10713:
        /* <DEDUP_REMOVED lines=17> */
.L_x_10747:
[----:B------:R-:W-:Y:S05]  /*6790*/  BSYNC B0 ;  /* 0x0000000000007941 */ /* 0x000fea0003800000 */
.L_x_10746:
[----:B------:R-:W2:Y:S01]  /*67a0*/  SYNCS.PHASECHK.TRANS64.TRYWAIT P5, [R83+URZ+0x19cb0], R86 ;  /* 0x019cb056530075a7 */ /* 0x000ea200080a017f */
[----:B------:R-:W-:Y:S01]  /*67b0*/  BSSY B0, `(.L_x_10748) ;  /* 0x0000003000007945 */ /* 0x000fe20003800000 */
[----:B------:R-:W-:-:S03]  /*67c0*/  ISETP.GE.AND P3, PT, R19, R85, PT ;  /* 0x000000551300720c */ /* 0x000fc60003f66270 */
[----:B--2---:R-:W-:Y:S10]  /*67d0*/  @!P5 BRA `(.L_x_10749) ;  /* 0x000001780004d947 */ /* 0x004ff40003800000 */
.L_x_10986:
[----:B------:R-:W-:Y:S05]  /*67e0*/  BSYNC B0 ;  /* 0x0000000000007941 */ /* 0x000fea0003800000 */
.L_x_10748:
[----:B------:R-:W-:Y:S04]  /*67f0*/  BSSY B0, `(.L_x_10750) ;  /* 0x0000016000007945 */ /* 0x000fe80003800000 */
[----:B------:R-:W-:Y:S05]  /*6800*/  @P3 BRA `(.L_x_10751) ;  /* 0x0000000000503947 */ /* 0x000fea0003800000 */
[----:B------:R-:W-:Y:S01]  /*6810*/  ULDC UR8, c[0x0][0x2f4] ;  /* 0x0000bd0000087ab9 */ /* 0x000fe20000000800 */
[----:B0--3--:R-:W-:Y:S01]  /*6820*/  IMAD.WIDE R12, R2, 0x80, R30 ;  /* 0x00000080020c7825 */ /* 0x009fe200078e021e */
[----:B------:R-:W-:Y:S01]  /*6830*/  ISETP.GE.AND P5, PT, R22, UR8, PT ;  /* 0x0000000816007c0c */ /* 0x000fe2000bfa6270 */
[----:B------:R-:W-:Y:S01]  /*6840*/  ULDC.64 UR4, c[0x0][0x328] ;  /* 0x0000ca0000047ab9 */ /* 0x000fe20000000a00 */
[----:B------:R-:W-:Y:S01]  /*6850*/  ULDC.64 UR6, c[0x0][0x318] ;  /* 0x0000c60000067ab9 */ /* 0x000fe20000000a00 */
[----:B------:R-:W-:Y:S02]  /*6860*/  IMAD.MOV.U32 R14, RZ, RZ, R56 ;  /* 0x000000ffff0e7224 */ /* 0x000fe400078e0038 */
[----:B------:R-:W-:Y:S02]  /*6870*/  IMAD.MOV.U32 R15, RZ, RZ, R0 ;  /* 0x000000ffff0f7224 */ /* 0x000fe400078e0000 */
[----:B------:R-:W-:Y:S02]  /*6880*/  IMAD R13, R13, UR4, RZ ;  /* 0x000000040d0d7c24 */ /* 0x000fe4000f8e02ff */
[----:B------:R-:W-:-:S04]  /*6890*/  IMAD.WIDE.U32 R14, R12, UR4, R14 ;  /* 0x000000040c0e7c25 */ /* 0x000fc8000f8e000e */
[----:B-1----:R-:W0:Y:S01]  /*68a0*/  @!P5 LDS.128 R8, [R84+0x9000] ;  /* 0x009000005408d984 */ /* 0x002e220000000c00 */
[----:B------:R-:W-:Y:S01]  /*68b0*/  IMAD R13, R12, UR5, R13 ;  /* 0x000000050c0d7c24 */ /* 0x000fe2000f8e020d */
[----:B------:R-:W-:-:S04]  /*68c0*/  IADD3 R32, P3, R14, UR6, RZ ;  /* 0x000000060e207c10 */ /* 0x000fc8000ff7e0ff */
[----:B------:R-:W-:Y:S02]  /*68d0*/  IADD3.X R33, R15, UR7, R13, P3, !PT ;  /* 0x000000070f217c10 */ /* 0x000fe40009ffe40d */
[----:B------:R-:W-:-:S03]  /*68e0*/  ISETP.GE.AND P3, PT, R81, UR8, PT ;  /* 0x0000000851007c0c */ /* 0x000fc6000bf66270 */
[----:B0-----:R-:W-:Y:S01]  /*68f0*/  @!P5 STG.E.128 desc[UR40][R32.64], R8 ;  /* 0x000000082000d986 */ /* 0x001fe2000c101d28 */
[----:B------:R-:W-:-:S09]  /*6900*/  ISETP.GE.AND P5, PT, R65, UR8, PT ;  /* 0x0000000841007c0c */ /* 0x000fd2000bfa6270 */
[----:B------:R-:W0:Y:S04]  /*6910*/  @!P3 LDS.128 R8, [R84+0xa000] ;  /* 0x00a000005408b984 */ /* 0x000e280000000c00 */
[----:B------:R-:W1:Y:S04]  /*6920*/  @!P5 LDS.128 R12, [R84+0xb000] ;  /* 0x00b00000540cd984 */ /* 0x000e680000000c00 */
[----:B0-----:R0:W-:Y:S04]  /*6930*/  @!P3 STG.E.128 desc[UR40][R32.64+0x20], R8 ;  /* 0x000020082000b986 */ /* 0x0011e8000c101d28 */
[----:B-1----:R0:W-:Y:S02]  /*6940*/  @!P5 STG.E.128 desc[UR40][R32.64+0x40], R12 ;  /* 0x0000400c2000d986 */ /* 0x0021e4000c101d28 */
.L_x_10751:
[----:B------:R-:W-:Y:S05]  /*6950*/  BSYNC B0 ;  /* 0x0000000000007941 */ /* 0x000fea0003800000 */
.L_x_10750:
        /* <DEDUP_REMOVED lines=13> */
[----:B------:R-:W-:Y:S02]  /*6a30*/  SEL R9, RZ, 0x1, P4 ;  /* 0x00000001ff097807 */ /* 0x000fe40002000000 */
[----:B------:R-:W-:Y:S02]  /*6a40*/  SEL R17, R17, RZ, P4 ;  /* 0x000000ff11117207 */ /* 0x000fe40002000000 */
[----:B------:R-:W-:Y:S01]  /*6a50*/  LOP3.LUT R156, R156, R9, RZ, 0x3c, !PT ;  /* 0x000000099c9c7212 */ /* 0x000fe200078e3cff */
[----:B0-----:R-:W-:Y:S06]  /*6a60*/  @P2 BRA `(.L_x_10752) ;  /* 0xffffffbc001c2947 */ /* 0x001fec000383ffff */
.L_x_10708:
[----:B------:R-:W-:Y:S04]  /*6a70*/  BSSY B0, `(.L_x_10753) ;  /* 0x0000004000007945 */ /* 0x000fe80003800000 */
[----:B------:R-:W-:Y:S05]  /*6a80*/  @P3 BRA `(.L_x_10754) ;  /* 0x0000000000083947 */ /* 0x000fea0003800000 */
[----:B------:R-:W0:Y:S02]  /*6a90*/  FENCE.VIEW.ASYNC.G ;  /* 0x00000000000073c6 */ /* 0x000e240000000100 */
[----:B0-----:R-:W-:Y:S06]  /*6aa0*/  BAR.ARV 0xc, 0x200 ;  /* 0x0308000000007b1d */ /* 0x001fec0000002000 */
.L_x_10754:
[----:B------:R-:W-:Y:S05]  /*6ab0*/  BSYNC B0 ;  /* 0x0000000000007941 */ /* 0x000fea0003800000 */
.L_x_10753:
[----:B------:R-:W2:Y:S01]  /*6ac0*/  LDL R2, [R1+0x5c] ;  /* 0x00005c0001027983 */ /* 0x000ea20000100800 */
[----:B------:R-:W-:Y:S01]  /*6ad0*/  ULDC.64 UR4, c[0x0][0x990] ;  /* 0x0002640000047ab9 */ /* 0x000fe20000000a00 */
[----:B------:R-:W-:Y:S02]  /*6ae0*/  ULDC.64 UR6, c[0x0][0x998] ;  /* 0x0002660000067ab9 */ /* 0x000fe40000000a00 */
[----:B------:R-:W4:Y:S04]  /*6af0*/  LDL R4, [R1+0x44] ;  /* 0x0000440001047983 */ /* 0x000f280000100800 */
[----:B---3--:R-:W3:Y:S01]  /*6b00*/  LDL R15, [R1+0x38] ;  /* 0x00003800010f7983 */ /* 0x008ee20000100800 */
[----:B------:R-:W-:Y:S02]  /*6b10*/  ISETP.NE.U32.AND P0, PT, RZ, UR4, PT ;  /* 0x00000004ff007c0c */ /* 0x000fe4000bf05070 */
[----:B------:R-:W-:Y:S01]  /*6b20*/  ISETP.NE.U32.AND P1, PT, RZ, UR6, PT ;  /* 0x00000006ff007c0c */ /* 0x000fe2000bf25070 */
[----:B------:R-:W3:Y:S01]  /*6b30*/  LDL R14, [R1+0x24] ;  /* 0x00002400010e7983 */ /* 0x000ee20000100800 */
[----:B------:R-:W-:-:S02]  /*6b40*/  ISETP.NE.AND.EX P0, PT, RZ, UR5, PT, P0 ;  /* 0x00000005ff007c0c */ /* 0x000fc4000bf05300 */
[----:B------:R-:W-:-:S11]  /*6b50*/  ISETP.NE.AND.EX P1, PT, RZ, UR7, PT, P1 ;  /* 0x00000007ff007c0c */ /* 0x000fd6000bf25310 */
[----:B------:R-:W2:Y:S08]  /*6b60*/  @P0 LDC.64 R6, c[0x0][0x9a8] ;  /* 0x00026a00ff060b82 */ /* 0x000eb00000000a00 */
[----:B-1----:R-:W0:Y:S08]  /*6b70*/  @P1 LDC.64 R8, c[0x0][0x9b8] ;  /* 0x00026e00ff081b82 */ /* 0x002e300000000a00 */
[----:B------:R-:W3:Y:S08]  /*6b80*/  @P0 LDC.64 R10, c[0x0][0x9b0] ;  /* 0x00026c00ff0a0b82 */ /* 0x000ef00000000a00 */
[----:B------:R-:W1:Y:S01]  /*6b90*/  @P1 LDC.64 R12, c[0x0][0x9c0] ;  /* 0x00027000ff0c1b82 */ /* 0x000e620000000a00 */
[----:B--2---:R-:W-:-:S02]  /*6ba0*/  @P0 IMAD R0, R2, R6, RZ ;  /* 0x0000000602000224 */ /* 0x004fc400078e02ff */
[----:B0-----:R-:W-:Y:S02]  /*6bb0*/  @P1 IMAD R2, R2, R8, RZ ;  /* 0x0000000802021224 */ /* 0x001fe400078e02ff */
[C---:B----4-:R-:W-:Y:S02]  /*6bc0*/  @P0 IMAD R7, R4.reuse, R7, R0 ;  /* 0x0000000704070224 */ /* 0x050fe400078e0200 */
[C---:B------:R-:W-:Y:S02]  /*6bd0*/  @P1 IMAD R9, R4.reuse, R9, R2 ;  /* 0x0000000904091224 */ /* 0x040fe400078e0202 */
[----:B------:R-:W-:-:S04]  /*6be0*/  @P0 IMAD.WIDE.U32 R2, R4, R6, RZ ;  /* 0x0000000604020225 */ /* 0x000fc800078e00ff */
[----:B------:R-:W-:-:S04]  /*6bf0*/  @P1 IMAD.WIDE.U32 R4, R4, R8, RZ ;  /* 0x0000000804041225 */ /* 0x000fc800078e00ff */
[----:B------:R-:W-:Y:S02]  /*6c00*/  @P0 IMAD.IADD R3, R3, 0x1, R7 ;  /* 0x0000000103030824 */ /* 0x000fe400078e0207 */
[----:B------:R-:W-:Y:S02]  /*6c10*/  @P1 IMAD.IADD R5, R5, 0x1, R9 ;  /* 0x0000000105051824 */ /* 0x000fe400078e0209 */
[----:B---3--:R-:W-:-:S04]  /*6c20*/  @P0 IMAD.WIDE.U32 R2, R15, R10, R2 ;  /* 0x0000000a0f020225 */ /* 0x008fc800078e0002 */
[C---:B-1----:R-:W-:Y:S01]  /*6c30*/  @P1 IMAD.WIDE.U32 R6, R15.reuse, R12, R4 ;  /* 0x0000000c0f061225 */ /* 0x042fe200078e0004 */
[----:B------:R-:W-:Y:S01]  /*6c40*/  @P0 LEA R4, P2, R2, UR4, 0x2 ;  /* 0x0000000402040c11 */ /* 0x000fe2000f8410ff */
[----:B------:R-:W-:Y:S02]  /*6c50*/  ULDC UR4, c[0x0][0x988] ;  /* 0x0002620000047ab9 */ /* 0x000fe40000000800 */
[C---:B------:R-:W-:Y:S01]  /*6c60*/  @P0 IMAD R5, R15.reuse, R11, R3 ;  /* 0x0000000b0f050224 */ /* 0x040fe200078e0203 */
[----:B------:R-:W-:Y:S01]  /*6c70*/  @P1 LEA R8, P3, R6, UR6, 0x2 ;  /* 0x0000000606081c11 */ /* 0x000fe2000f8610ff */
[----:B------:R-:W-:Y:S02]  /*6c80*/  @P1 IMAD R3, R15, R13, R7 ;  /* 0x0000000d0f031224 */ /* 0x000fe400078e0207 */
[----:B------:R-:W-:Y:S01]  /*6c90*/  IMAD.MOV.U32 R0, RZ, RZ, 0x3f800000 ;  /* 0x3f800000ff007424 */ /* 0x000fe200078e00ff */
[----:B------:R-:W-:Y:S02]  /*6ca0*/  @P0 LEA.HI.X R5, R2, UR5, R5, 0x2, P2 ;  /* 0x0000000502050c11 */ /* 0x000fe400090f1405 */
[----:B------:R-:W-:Y:S01]  /*6cb0*/  @P1 LEA.HI.X R9, R6, UR7, R3, 0x2, P3 ;  /* 0x0000000706091c11 */ /* 0x000fe200098f1403 */
[----:B------:R-:W-:Y:S01]  /*6cc0*/  IMAD.MOV.U32 R3, RZ, RZ, 0x3f800000 ;  /* 0x3f800000ff037424 */ /* 0x000fe200078e00ff */
[----:B------:R-:W0:Y:S03]  /*6cd0*/  LDC R2, c[0x0][0x448] ;  /* 0x00011200ff027b82 */ /* 0x000e260000000800 */
[----:B------:R-:W2:Y:S04]  /*6ce0*/  @P1 LDG.E R0, desc[UR40][R8.64] ;  /* 0x0000002808001981 */ /* 0x000ea8000c1e1900 */
[----:B------:R-:W2:Y:S01]  /*6cf0*/  @P0 LDG.E R3, desc[UR40][R4.64] ;  /* 0x0000002804030981 */ /* 0x000ea2000c1e1900 */
[----:B0-----:R-:W-:-:S13]  /*6d00*/  ISETP.NE.AND P0, PT, R2, 0x1, PT ;  /* 0x000000010200780c */ /* 0x001fda0003f05270 */
[----:B------:R-:W0:Y:S08]  /*6d10*/  @P0 LDC R2, c[0x0][0x44c] ;  /* 0x00011300ff020b82 */ /* 0x000e300000000800 */
[----:B------:R-:W1:Y:S01]  /*6d20*/  @P0 LDC R11, c[0x0][0x450] ;  /* 0x00011400ff0b0b82 */ /* 0x000e620000000800 */
[----:B------:R-:W-:-:S04]  /*6d30*/  VIADD R7, R14, 0xbf ;  /* 0x000000bf0e077836 */ /* 0x000fc80000000000 */
[----:B0-----:R-:W-:-:S05]  /*6d40*/  @P0 IMAD.HI.U32 R2, R7, R2, RZ ;  /* 0x0000000207020227 */ /* 0x001fca00078e00ff */
[----:B-1----:R-:W-:-:S05]  /*6d50*/  @P0 SHF.R.U32.HI R7, RZ, R11, R2 ;  /* 0x0000000bff070219 */ /* 0x002fca0000011602 */
[----:B------:R-:W-:-:S05]  /*6d60*/  IMAD.IADD R7, R88, 0x1, R7 ;  /* 0x0000000158077824 */ /* 0x000fca00078e0207 */
[----:B------:R-:W-:-:S04]  /*6d70*/  SHF.R.S32.HI R2, RZ, 0x1f, R7 ;  /* 0x0000001fff027819 */ /* 0x000fc80000011407 */
[----:B------:R-:W-:-:S04]  /*6d80*/  LEA.HI R2, R2, R7, RZ, 0x7 ;  /* 0x0000000702027211 */ /* 0x000fc800078f38ff */
[----:B------:R-:W-:-:S04]  /*6d90*/  SHF.R.S32.HI R2, RZ, 0x7, R2 ;  /* 0x00000007ff027819 */ /* 0x000fc80000011402 */
[----:B------:R-:W-:-:S04]  /*6da0*/  VIMNMX R89, R89, R2, PT ;  /* 0x0000000259597248 */ /* 0x000fc80003fe0100 */
[----:B------:R-:W-:Y:S01]  /*6db0*/  ISETP.GE.AND P0, PT, R89, 0x1, PT ;  /* 0x000000015900780c */ /* 0x000fe20003f06270 */
[----:B------:R-:W-:Y:S01]  /*6dc0*/  BSSY B0, `(.L_x_10755) ;  /* 0x0000023000007945 */ /* 0x000fe20003800000 */
[----:B------:R-:W-:Y:S02]  /*6dd0*/  IMAD.MOV.U32 R88, RZ, RZ, RZ ;  /* 0x000000ffff587224 */ /* 0x000fe400078e00ff */
[----:B--2---:R-:W-:-:S04]  /*6de0*/  FMUL.FTZ R0, R3, R0 ;  /* 0x0000000003007220 */ /* 0x004fc80000410000 */
[----:B------:R-:W-:-:S05]  /*6df0*/  FMUL.FTZ R2, R0, UR4 ;  /* 0x0000000400027c20 */ /* 0x000fca0008410000 */
        /* <DEDUP_REMOVED lines=31> */
.L_x_10756:
[----:B------:R-:W-:Y:S05]  /*6ff0*/  BSYNC B0 ;  /* 0x0000000000007941 */ /* 0x000fea0003800000 */
.L_x_10755:
[----:B------:R-:W2:Y:S01]  /*7000*/  LDL R0, [R1+0x64] ;  /* 0x0000640001007983 */ /* 0x000ea20000100800 */
[----:B------:R-:W-:Y:S01]  /*7010*/  PLOP3.LUT P0, PT, PT, PT, PT, 0x80, 0x0 ;  /* 0x000000000000781c */ /* 0x000fe20003f0f070 */
        /* <DEDUP_REMOVED lines=30> */
[----:B--2---:R-:W-:Y:S02]  /*7200*/  IMAD R3, R0, R88, RZ ;  /* 0x0000005800037224 */ /* 0x004fe400078e02ff */
[----:B------:R-:W-:-:S03]  /*7210*/  IMAD.MOV.U32 R0, RZ, RZ, RZ ;  /* 0x000000ffff007224 */ /* 0x000fc600078e00ff */
[----:B------:R0:W-:Y:S01]  /*7220*/  STL [R1+0x34], R3 ;  /* 0x0000340301007387 */ /* 0x0001e20000100800 */
[----:B------:R-:W-:-:S04]  /*7230*/  VIADDMNMX R88, R3, R88, R89, PT ;  /* 0x0000005803587246 */ /* 0x000fc80003800159 */
        /* <DEDUP_REMOVED lines=34> */
.L_x_10759:
[----:B------:R-:W-:Y:S05]  /*7460*/  BSYNC B6 ;  /* 0x0000000000067941 */ /* 0x000fea0003800000 */
.L_x_10758:
        /* <DEDUP_REMOVED lines=13> */
.L_x_10763:
[----:B-1----:R1:W2:Y:S02]  /*7540*/  SYNCS.PHASECHK.TRANS64.TRYWAIT P0, [R16+URZ+0x19c00], R3 ;  /* 0x019c0003100075a7 */ /* 0x0022a4000800017f */
[----:B--2---:R-:W-:Y:S05]  /*7550*/  @!P0 NANOSLEEP.SYNCS 0x989680 ;  /* 0x009896800000895d */ /* 0x004fea0003900000 */
[----:B------:R-:W2:Y:S02]  /*7560*/  @!P0 SYNCS.PHASECHK.TRANS64 P0, [R16+URZ+0x19c00], R3 ;  /* 0x019c0003100085a7 */ /* 0x000ea4000800007f */
[----:B--2---:R-:W-:Y:S05]  /*7570*/  @!P0 BRA `(.L_x_10763) ;  /* 0xfffffffc00f08947 */ /* 0x004fea000383ffff */
.L_x_10762:
[----:B------:R-:W-:Y:S05]  /*7580*/  BSYNC B0 ;  /* 0x0000000000007941 */ /* 0x000fea0003800000 */
.L_x_10761:
[----:B------:R-:W-:Y:S05]  /*7590*/  BRA `(.L_x_10764) ;  /* 0x0000004400587947 */ /* 0x000fea0003800000 */
.L_x_10760:
        /* <DEDUP_REMOVED lines=30> */
.L_x_10766:
[----:B------:R-:W-:Y:S05]  /*7780*/  BSYNC B6 ;  /* 0x0000000000067941 */ /* 0x000fea0003800000 */
.L_x_10765:
        /* <DEDUP_REMOVED lines=40> */
.L_x_10992:
[----:B0-----:R-:W5:Y:S04]  /*7a10*/  LDL R5, [R1+0x2c] ;  /* 0x00002c0001057983 */ /* 0x001f680000100800 */
        /* <DEDUP_REMOVED lines=24> */
[----:B------:R-:W-:Y:S02]  /*7ba0*/  @!P1 IADD3 R32, P3, R154, R3, RZ ;  /* 0x000000039a209210 */ /* 0x000fe40007f7e0ff */
[----:B--2---:R-:W-:Y:S02]  /*7bb0*/  ISETP.GE.AND P2, PT, R30, UR4, PT ;  /* 0x000000041e007c0c */ /* 0x004fe4000bf46270 */
[----:B------:R-:W-:Y:S02]  /*7bc0*/  SHF.R.S32.HI R7, RZ, 0x1f, R30 ;  /* 0x0000001fff077819 */ /* 0x000fe4000001141e */
[----:B---3--:R-:W-:Y:S02]  /*7bd0*/  ISETP.GE.AND P0, PT, R15, UR4, PT ;  /* 0x000000040f007c0c */ /* 0x008fe4000bf06270 */
[----:B------:R-:W-:-:S07]  /*7be0*/  SHF.R.S32.HI R9, RZ, 0x1f, R15 ;  /* 0x0000001fff097819 */ /* 0x000fce000001140f */
[CC--:B------:R-:W-:Y:S02]  /*7bf0*/  @!P2 IADD3 R34, P6, R30.reuse, R3.reuse, RZ ;  /* 0x000000031e22a210 */ /* 0x0c0fe40007fde0ff */
[-C--:B----4-:R-:W-:Y:S02]  /*7c00*/  @!P2 IADD3 R38, P5, R30, R14.reuse, RZ ;  /* 0x0000000e1e26a210 */ /* 0x090fe40007fbe0ff */
[C---:B------:R-:W-:Y:S01]  /*7c10*/  @!P0 IADD3 R6, P4, R15.reuse, R3, RZ ;  /* 0x000000030f068210 */ /* 0x040fe20007f9e0ff */
[--C-:B-1----:R-:W-:Y:S01]  /*7c20*/  @!P2 IMAD.X R35, R0, 0x1, R7.reuse, P6 ;  /* 0x000000010023a824 */ /* 0x102fe200030e0607 */
[-C--:B------:R-:W-:Y:S01]  /*7c30*/  @!P1 IADD3 R30, P6, R154, R14.reuse, RZ ;  /* 0x0000000e9a1e9210 */ /* 0x080fe20007fde0ff */
[----:B------:R-:W-:Y:S01]  /*7c40*/  @!P2 IMAD.X R39, R4, 0x1, R7, P5 ;  /* 0x000000010427a824 */ /* 0x000fe200028e0607 */
[----:B------:R-:W-:Y:S01]  /*7c50*/  @!P0 IADD3 R14, P5, R15, R14, RZ ;  /* 0x0000000e0f0e8210 */ /* 0x000fe20007fbe0ff */
[--C-:B------:R-:W-:Y:S01]  /*7c60*/  @!P0 IMAD.X R7, R0, 0x1, R9.reuse, P4 ;  /* 0x0000000100078824 */ /* 0x100fe200020e0609 */
[----:B------:R-:W-:Y:S01]  /*7c70*/  @!P1 SHF.R.S32.HI R3, RZ, 0x1f, R154 ;  /* 0x0000001fff039819 */ /* 0x000fe2000001149a */
[----:B------:R0:W5:Y:S02]  /*7c80*/  @!P2 LD.E.64 R20, desc[UR40][R34.64] ;  /* 0x000000282214a980 */ /* 0x000164000c101b00 */
[----:B------:R-:W-:Y:S01]  /*7c90*/  @!P0 IMAD.X R15, R4, 0x1, R9, P5 ;  /* 0x00000001040f8824 */ /* 0x000fe200028e0609 */
[----:B------:R-:W-:Y:S01]  /*7ca0*/  CS2R R8, SRZ ;  /* 0x0000000000087805 */ /* 0x000fe2000001ff00 */
[--C-:B------:R-:W-:Y:S01]  /*7cb0*/  @!P1 IMAD.X R33, R0, 0x1, R3.reuse, P3 ;  /* 0x0000000100219824 */ /* 0x100fe200018e0603 */
[----:B------:R0:W5:Y:S01]  /*7cc0*/  @!P2 LD.E.64 R12, desc[UR40][R38.64] ;  /* 0x00000028260ca980 */ /* 0x000162000c101b00 */
[----:B------:R-:W-:-:S03]  /*7cd0*/  @!P1 IMAD.X R31, R4, 0x1, R3, P6 ;  /* 0x00000001041f9824 */ /* 0x000fc600030e0603 */
[----:B------:R0:W5:Y:S04]  /*7ce0*/  @!P1 LD.E.64 R24, desc[UR40][R32.64] ;  /* 0x0000002820189980 */ /* 0x000168000c101b00 */
[----:B------:R0:W5:Y:S04]  /*7cf0*/  @!P1 LD.E.64 R26, desc[UR40][R30.64] ;  /* 0x000000281e1a9980 */ /* 0x000168000c101b00 */
[----:B------:R0:W5:Y:S04]  /*7d00*/  @!P0 LD.E.64 R10, desc[UR40][R6.64] ;  /* 0x00000028060a8980 */ /* 0x000168000c101b00 */
[----:B------:R0:W5:Y:S02]  /*7d10*/  @!P0 LD.E.64 R8, desc[UR40][R14.64] ;  /* 0x000000280e088980 */ /* 0x000164000c101b00 */
.L_x_10771:
[----:B------:R-:W-:Y:S05]  /*7d20*/  BSYNC B1 ;  /* 0x0000000000017941 */ /* 0x000fea0003800000 */
.L_x_10770:
[----:B------:R-:W2:Y:S01]  /*7d30*/  SYNCS.PHASECHK.TRANS64.TRYWAIT P0, [R16+URZ+0x19c00], R5 ;  /* 0x019c0005100075a7 */ /* 0x000ea2000800017f */
[----:B------:R-:W-:Y:S01]  /*7d40*/  IMAD R29, R29, -0xc0, R28 ;  /* 0xffffff401d1d7824 */ /* 0x000fe200078e021c */
[----:B------:R-:W-:Y:S04]  /*7d50*/  BSSY B1, `(.L_x_10772) ;  /* 0x0000004000017945 */ /* 0x000fe80003800000 */
[----:B-1----:R-:W-:-:S04]  /*7d60*/  VIMNMX R0, R29, 0xc0, PT ;  /* 0x000000c01d007848 */ /* 0x002fc80003fe0100 */
[----:B------:R-:W-:Y:S01]  /*7d70*/  ISETP.GE.AND P1, PT, R19, R0, PT ;  /* 0x000000001300720c */ /* 0x000fe20003f26270 */
[----:B--2---:R-:W-:-:S12]  /*7d80*/  @!P0 BRA `(.L_x_10773) ;  /* 0x0000016400188947 */ /* 0x004fd80003800000 */
.L_x_10993:
[----:B------:R-:W-:Y:S05]  /*7d90*/  BSYNC B1 ;  /* 0x0000000000017941 */ /* 0x000fea0003800000 */
.L_x_10772:
[----:B------:R-:W-:Y:S05]  /*7da0*/  @P1 BRA `(.L_x_10774) ;  /* 0x0000003c00301947 */ /* 0x000fea0003800000 */
[----:B---3--:R-:W2:Y:S01]  /*7db0*/  LDL R4, [R1+0x10] ;  /* 0x0000100001047983 */ /* 0x008ea20000100800 */
[----:B------:R-:W3:Y:S03]  /*7dc0*/  LDC R3, c[0x0][0x3f4] ;  /* 0x0000fd00ff037b82 */ /* 0x000ee60000000800 */
[----:B------:R-:W4:Y:S01]  /*7dd0*/  LDL R0, [R1+0x14] ;  /* 0x0000140001007983 */ /* 0x000f220000100800 */
[----:B------:R-:W-:Y:S01]  /*7de0*/  BSSY B1, `(.L_x_10775) ;  /* 0x000007b000017945 */ /* 0x000fe20003800000 */
[-C--:B---3--:R-:W-:Y:S02]  /*7df0*/  ISETP.GE.AND P0, PT, R154, R3.reuse, PT ;  /* 0x000000039a00720c */ /* 0x088fe40003f06270 */
[-C--:B--2---:R-:W-:Y:S02]  /*7e00*/  ISETP.GE.AND P1, PT, R4, R3.reuse, PT ;  /* 0x000000030400720c */ /* 0x084fe40003f26270 */
[----:B----4-:R-:W-:-:S09]  /*7e10*/  ISETP.GE.AND P2, PT, R0, R3, PT ;  /* 0x000000030000720c */ /* 0x010fd20003f46270 */
[----:B------:R-:W-:Y:S05]  /*7e20*/  @P0 BRA `(.L_x_10776) ;  /* 0x0000000400d80947 */ /* 0x000fea0003800000 */
[----:B01----:R-:W0:Y:S01]  /*7e30*/  LDS.128 R4, [R37+0xf000] ;  /* 0x00f0000025047984 */ /* 0x003e220000000c00 */
        /* <DEDUP_REMOVED lines=117> */
.L_x_10776:
[----:B------:R-:W-:Y:S05]  /*8590*/  BSYNC B1 ;  /* 0x0000000000017941 */ /* 0x000fea0003800000 */
.L_x_10775:
        /* <DEDUP_REMOVED lines=124> */
.L_x_10778:
[----:B------:R-:W-:Y:S05]  /*8d60*/  BSYNC B1 ;  /* 0x0000000000017941 */ /* 0x000fea0003800000 */
.L_x_10777:
        /* <DEDUP_REMOVED lines=120> */
.L_x_10768:
        /* <DEDUP_REMOVED lines=32> */
.L_x_10999:
[----:B------:R-:W5:Y:S04]  /*96f0*/  LDL R4, [R1+0x2c] ;  /* 0x00002c0001047983 */ /* 0x000f680000100800 */
[----:B------:R-:W2:Y:S01]  /*9700*/  LDL R9, [R1+0x58] ;  /* 0x0000580001097983 */ /* 0x000ea20000100800 */
[----:B------:R-:W-:Y:S01]  /*9710*/  BSSY B1, `(.L_x_10780) ;  /* 0x000002c000017945 */ /* 0x000fe20003800000 */
[----:B------:R-:W-:Y:S02]  /*9720*/  CS2R R12, SRZ ;  /* 0x00000000000c7805 */ /* 0x000fe4000001ff00 */
[----:B------:R-:W-:Y:S02]  /*9730*/  CS2R R14, SRZ ;  /* 0x00000000000e7805 */ /* 0x000fe4000001ff00 */
[----:B------:R-:W-:-:S02]  /*9740*/  CS2R R6, SRZ ;  /* 0x0000000000067805 */ /* 0x000fc4000001ff00 */
[----:B------:R-:W-:Y:S01]  /*9750*/  CS2R R26, SRZ ;  /* 0x00000000001a7805 */ /* 0x000fe2000001ff00 */
[----:B-----5:R-:W-:Y:S01]  /*9760*/  IMAD R28, R4, R25, RZ ;  /* 0x00000019041c7224 */ /* 0x020fe200078e02ff */
[----:B------:R-:W-:Y:S02]  /*9770*/  CS2R R24, SRZ ;  /* 0x0000000000187805 */ /* 0x000fe4000001ff00 */
[----:B--2---:R-:W-:Y:S02]  /*9780*/  LEA.HI R4, R9, R9, RZ, 0x1 ;  /* 0x0000000909047211 */ /* 0x004fe400078f08ff */
[----:B------:R-:W-:Y:S02]  /*9790*/  ISETP.GE.AND P0, PT, R10, R28, PT ;  /* 0x0000001c0a00720c */ /* 0x000fe40003f06270 */
[----:B------:R-:W-:Y:S02]  /*97a0*/  CS2R R10, SRZ ;  /* 0x00000000000a7805 */ /* 0x000fe4000001ff00 */
[----:B------:R-:W-:-:S02]  /*97b0*/  LOP3.LUT R8, R4, 0xfffffffe, RZ, 0xc0, !PT ;  /* 0xfffffffe04087812 */ /* 0x000fc400078ec0ff */
        /* <DEDUP_REMOVED lines=27> */
[----:B------:R-:W-:Y:S01]  /*9970*/  CS2R R4, SRZ ;  /* 0x0000000000047805 */ /* 0x000fe2000001ff00 */
[----:B------:R0:W5:Y:S02]  /*9980*/  @!P4 LD.E.128 R12, desc[UR40][R30.64] ;  /* 0x000000281e0cc980 */ /* 0x000164000c101d00 */
[--C-:B------:R-:W-:Y:S02]  /*9990*/  @!P5 IMAD.X R33, R0, 0x1, R3.reuse, P2 ;  /* 0x000000010021d824 */ /* 0x100fe400010e0603 */
[----:B------:R-:W-:-:S03]  /*99a0*/  @!P5 IMAD.X R35, R20, 0x1, R3, P3 ;  /* 0x000000011423d824 */ /* 0x000fc600018e0603 */
[----:B------:R0:W5:Y:S04]  /*99b0*/  @!P5 LD.E.128 R8, desc[UR40][R32.64] ;  /* 0x000000282008d980 */ /* 0x000168000c101d00 */
[----:B------:R0:W5:Y:S02]  /*99c0*/  @!P5 LD.E.128 R4, desc[UR40][R34.64] ;  /* 0x000000282204d980 */ /* 0x000164000c101d00 */
.L_x_10781:
[----:B------:R-:W-:Y:S05]  /*99d0*/  BSYNC B1 ;  /* 0x0000000000017941 */ /* 0x000fea0003800000 */
.L_x_10780:
[----:B------:R-:W2:Y:S01]  /*99e0*/  SYNCS.PHASECHK.TRANS64.TRYWAIT P0, [R16+URZ+0x19c00], R41 ;  /* 0x019c0029100075a7 */ /* 0x000ea2000800017f */
[----:B------:R-:W-:Y:S01]  /*99f0*/  IMAD R29, R29, -0xc0, R28 ;  /* 0xffffff401d1d7824 */ /* 0x000fe200078e021c */
[----:B------:R-:W-:Y:S04]  /*9a00*/  BSSY B1, `(.L_x_10782) ;  /* 0x0000004000017945 */ /* 0x000fe80003800000 */
[----:B-1----:R-:W-:-:S04]  /*9a10*/  VIMNMX R0, R29, 0xc0, PT ;  /* 0x000000c01d007848 */ /* 0x002fc80003fe0100 */
[----:B------:R-:W-:Y:S01]  /*9a20*/  ISETP.GE.AND P1, PT, R19, R0, PT ;  /* 0x000000001300720c */ /* 0x000fe20003f26270 */
[----:B--2---:R-:W-:-:S12]  /*9a30*/  @!P0 BRA `(.L_x_10783) ;  /* 0x0000014800708947 */ /* 0x004fd80003800000 */
.L_x_11000:
[----:B------:R-:W-:Y:S05]  /*9a40*/  BSYNC B1 ;  /* 0x0000000000017941 */ /* 0x000fea0003800000 */
.L_x_10782:
[----:B------:R-:W-:Y:S05]  /*9a50*/  @P1 BRA `(.L_x_10774) ;  /* 0x0000002000041947 */ /* 0x000fea0003800000 */
[----:B------:R2:W5:Y:S01]  /*9a60*/  LDL R61, [R1+0x18] ;  /* 0x00001800013d7983 */ /* 0x0005620000100800 */
[----:B------:R-:W0:Y:S01]  /*9a70*/  LDC R3, c[0x0][0x3f4] ;  /* 0x0000fd00ff037b82 */ /* 0x000e220000000800 */
[C---:B------:R-:W-:Y:S01]  /*9a80*/  VIADD R0, R22.reuse, 0x20 ;  /* 0x0000002016007836 */ /* 0x040fe20000000000 */
[----:B------:R-:W-:Y:S01]  /*9a90*/  BSSY B1, `(.L_x_10784) ;  /* 0x00000fe000017945 */ /* 0x000fe20003800000 */
[----:B------:R-:W-:Y:S02]  /*9aa0*/  SHF.R.U32.HI R60, RZ, 0x3, R157 ;  /* 0x00000003ff3c7819 */ /* 0x000fe4000001169d */
[-C--:B0-----:R-:W-:Y:S02]  /*9ab0*/  ISETP.GE.AND P0, PT, R22, R3.reuse, PT ;  /* 0x000000031600720c */ /* 0x081fe40003f06270 */
[----:B------:R-:W-:-:S11]  /*9ac0*/  ISETP.GE.AND P1, PT, R0, R3, PT ;  /* 0x000000030000720c */ /* 0x000fd60003f26270 */
        /* <DEDUP_REMOVED lines=23> */
[----:B------:R-:W-:Y:S02]  /*9c40*/  PRMT R39, R21, 0x7604, R0 ;  /* 0x0000760415277816 */ /* 0x000fe40000000000 */
        /* <DEDUP_REMOVED lines=21> */
[----:B------:R-:W2:Y:S01]  /*9da0*/  LDS.128 R32, [R0+0xf000] ;  /* 0x00f0000000207984 */ /* 0x000ea20000000c00 */
[----:B------:R-:W-:-:S02]  /*9db0*/  PRMT R40, R40, 0x7604, R21 ;  /* 0x0000760428287816 */ /* 0x000fc40000000015 */
[----:B------:R-:W-:Y:S02]  /*9dc0*/  SHF.R.U32.HI R21, RZ, 0x10, R25 ;  /* 0x00000010ff157819 */ /* 0x000fe40000011619 */
[----:B------:R-:W-:Y:S02]  /*9dd0*/  SHF.R.U32.HI R45, RZ, 0x10, R27 ;  /* 0x00000010ff2d7819 */ /* 0x000fe4000001161b */
[----:B-1----:R-:W-:Y:S01]  /*9de0*/  LOP3.LUT R41, R14, 0xff, RZ, 0xc0, !PT ;  /* 0x000000ff0e297812 */ /* 0x002fe200078ec0ff */
        /* <DEDUP_REMOVED lines=16> */
[----:B0-----:R-:W-:-:S02]  /*9ef0*/  F2FP.F16.E4M3.UNPACK_B R26, R28 ;  /* 0x0000001cff1a723e */ /* 0x001fc400020006ff */
[----:B------:R-:W-:Y:S02]  /*9f00*/  F2FP.F16.E4M3.UNPACK_B R39, R28.H1 ;  /* 0x0000001cff27723e */ /* 0x000fe400030006ff */
[----:B--2---:R-:W-:Y:S02]  /*9f10*/  F2FP.F16.E4M3.UNPACK_B R27, R33 ;  /* 0x00000021ff1b723e */ /* 0x004fe400020006ff */
[----:B------:R-:W-:Y:S02]  /*9f20*/  F2FP.F16.E4M3.UNPACK_B R28, R45 ;  /* 0x0000002dff1c723e */ /* 0x000fe400020006ff */
[----:B------:R-:W-:Y:S02]  /*9f30*/  LOP3.LUT R21, R21, 0xff000000, R24, 0xf8, !PT ;  /* 0xff00000015157812 */ /* 0x000fe400078ef818 */
[----:B------:R-:W-:Y:S01]  /*9f40*/  LOP3.LUT R38, R49, 0xff000000, R12, 0xf8, !PT ;  /* 0xff00000031267812 */ /* 0x000fe200078ef80c */
[--C-:B------:R-:W-:Y:S01]  /*9f50*/  HADD2.F32 R49, -RZ, R48.reuse.H0_H0 ;  /* 0x20000030ff317230 */ /* 0x100fe20000004100 */
[----:B------:R-:W-:Y:S01]  /*9f60*/  LOP3.LUT R12, R53, 0xff000000, R14, 0xf8, !PT ;  /* 0xff000000350c7812 */ /* 0x000fe200078ef80e */
[--C-:B------:R-:W-:Y:S01]  /*9f70*/  HADD2.F32 R14, -RZ, R27.reuse.H0_H0 ;  /* 0x2000001bff0e7230 */ /* 0x100fe20000004100 */
[-C--:B------:R-:W-:Y:S01]  /*9f80*/  F2FP.F16.E4M3.UNPACK_B R24, R29.reuse ;  /* 0x0000001dff18723e */ /* 0x080fe200020006ff */
[----:B------:R-:W-:Y:S01]  /*9f90*/  HADD2.F32 R48, -RZ, R48.H1_H1 ;  /* 0x30000030ff307230 */ /* 0x000fe20000004100 */
[----:B------:R-:W-:Y:S01]  /*9fa0*/  F2FP.F16.E4M3.UNPACK_B R40, R29.H1 ;  /* 0x0000001dff28723e */ /* 0x000fe200030006ff */
[----:B------:R-:W-:Y:S01]  /*9fb0*/  HADD2.F32 R29, -RZ, R28.H0_H0 ;  /* 0x2000001cff1d7230 */ /* 0x000fe20000004100 */
[----:B------:R-:W-:Y:S01]  /*9fc0*/  SHF.R.U32.HI R55, RZ, 0x10, R15 ;  /* 0x00000010ff377819 */ /* 0x000fe2000001160f */
[--C-:B------:R-:W-:Y:S01]  /*9fd0*/  HADD2.F32 R25, -RZ, R24.reuse.H0_H0 ;  /* 0x20000018ff197230 */ /* 0x100fe20000004100 */
[-C--:B------:R-:W-:Y:S01]  /*9fe0*/  F2FP.F16.E4M3.UNPACK_B R43, R31.reuse ;  /* 0x0000001fff2b723e */ /* 0x080fe200020006ff */
[----:B------:R-:W-:Y:S01]  /*9ff0*/  HADD2.F32 R27, -RZ, R27.H1_H1 ;  /* 0x3000001bff1b7230 */ /* 0x000fe20000004100 */
[----:B------:R-:W-:Y:S01]  /*a000*/  F2FP.F16.E4M3.UNPACK_B R46, R31.H1 ;  /* 0x0000001fff2e723e */ /* 0x000fe200030006ff */
[C---:B------:R-:W-:Y:S01]  /*a010*/  FMUL.FTZ R50, R14.reuse, R29 ;  /* 0x0000001d0e327220 */ /* 0x040fe20000410000 */
[-C--:B------:R-:W-:Y:S01]  /*a020*/  F2FP.F16.E4M3.UNPACK_B R31, R32.reuse ;  /* 0x00000020ff1f723e */ /* 0x080fe200020006ff */
[----:B------:R-:W-:Y:S01]  /*a030*/  IMAD.U32 R55, R55, 0x10000, RZ ;  /* 0x0001000037377824 */ /* 0x000fe200078e00ff */
[----:B------:R-:W-:Y:S01]  /*a040*/  F2FP.F16.E4M3.UNPACK_B R41, R32.H1 ;  /* 0x00000020ff29723e */ /* 0x000fe200030006ff */
[----:B------:R-:W-:Y:S01]  /*a050*/  FMUL.FTZ R32, R14, R49 ;  /* 0x000000310e207220 */ /* 0x000fe20000410000 */
[----:B------:R-:W-:Y:S01]  /*a060*/  F2FP.F16.E4M3.UNPACK_B R33, R33.H1 ;  /* 0x00000021ff21723e */ /* 0x000fe200030006ff */
[----:B------:R-:W-:Y:S01]  /*a070*/  HADD2.F32 R24, -RZ, R24.H1_H1 ;  /* 0x30000018ff187230 */ /* 0x000fe20000004100 */
[----:B------:R-:W-:Y:S01]  /*a080*/  F2FP.F16.E4M3.UNPACK_B R51, R51.H1 ;  /* 0x00000033ff33723e */ /* 0x000fe200030006ff */
[C---:B------:R-:W-:Y:S01]  /*a090*/  FFMA.FTZ R14, R25.reuse, R29, -R32 ;  /* 0x0000001d190e7223 */ /* 0x040fe20000010820 */
[----:B------:R-:W-:Y:S01]  /*a0a0*/  F2FP.F16.E4M3.UNPACK_B R45, R45.H1 ;  /* 0x0000002dff2d723e */ /* 0x000fe200030006ff */
[----:B------:R-:W-:Y:S01]  /*a0b0*/  FFMA.FTZ R25, R25, R49, R50 ;  /* 0x0000003119197223 */ /* 0x000fe20000010032 */
[----:B------:R-:W-:Y:S01]  /*a0c0*/  HADD2.F32 R32, -RZ, R28.H1_H1 ;  /* 0x3000001cff207230 */ /* 0x000fe20000004100 */
[----:B------:R-:W-:Y:S01]  /*a0d0*/  LOP3.LUT R55, R44, 0xff0000, R55, 0xf8, !PT ;  /* 0x00ff00002c377812 */ /* 0x000fe200078ef837 */
[----:B------:R-:W-:Y:S01]  /*a0e0*/  HADD2.F32 R49, -RZ, R51.H0_H0 ;  /* 0x20000033ff317230 */ /* 0x000fe20000004100 */
[-C--:B------:R-:W-:Y:S01]  /*a0f0*/  F2FP.F16.E4M3.UNPACK_B R44, R35.reuse ;  /* 0x00000023ff2c723e */ /* 0x080fe200020006ff */
[----:B------:R-:W-:Y:S01]  /*a100*/  HADD2.F32 R28, -RZ, R33.H0_H0 ;  /* 0x20000021ff1c7230 */ /* 0x000fe20000004100 */
[----:B------:R-:W-:Y:S01]  /*a110*/  F2FP.F16.E4M3.UNPACK_B R47, R35.H1 ;  /* 0x00000023ff2f723e */ /* 0x000fe200030006ff */
[----:B------:R-:W-:Y:S01]  /*a120*/  HADD2.F32 R35, -RZ, R45.H0_H0 ;  /* 0x2000002dff237230 */ /* 0x000fe20000004100 */
[----:B------:R-:W-:Y:S01]  /*a130*/  LOP3.LUT R55, R55, 0xff000000, R15, 0xf8, !PT ;  /* 0xff00000037377812 */ /* 0x000fe200078ef80f */
[----:B------:R-:W-:-:S02]  /*a140*/  HADD2.F32 R29, -RZ, R40.H0_H0 ;  /* 0x20000028ff1d7230 */ /* 0x000fc40000004100 */
[C---:B------:R-:W-:Y:S01]  /*a150*/  FMUL.FTZ R50, R28.reuse, R49 ;  /* 0x000000311c327220 */ /* 0x040fe20000410000 */
[C---:B------:R-:W-:Y:S01]  /*a160*/  FMUL.FTZ R53, R27.reuse, R48 ;  /* 0x000000301b357220 */ /* 0x040fe20000410000 */
[-C--:B------:R-:W-:Y:S01]  /*a170*/  FMUL.FTZ R57, R27, R32.reuse ;  /* 0x000000201b397220 */ /* 0x080fe20000410000 */
[-C--:B------:R-:W-:Y:S01]  /*a180*/  FMUL.FTZ R52, R28, R35.reuse ;  /* 0x000000231c347220 */ /* 0x080fe20000410000 */
[C---:B------:R-:W-:Y:S01]  /*a190*/  FFMA.FTZ R28, R29.reuse, R35, -R50 ;  /* 0x000000231d1c7223 */ /* 0x040fe20000010832 */
[----:B------:R-:W-:Y:S01]  /*a1a0*/  F2FP.F16.E4M3.UNPACK_B R50, R55 ;  /* 0x00000037ff32723e */ /* 0x000fe200020006ff */
[C---:B------:R-:W-:Y:S01]  /*a1b0*/  FFMA.FTZ R27, R24.reuse, R32, -R53 ;  /* 0x00000020181b7223 */ /* 0x040fe20000010835 */
[----:B------:R-:W-:Y:S01]  /*a1c0*/  FFMA.FTZ R24, R24, R48, R57 ;  /* 0x0000003018187223 */ /* 0x000fe20000010039 */
[----:B------:R-:W-:Y:S01]  /*a1d0*/  F2FP.F16.E4M3.UNPACK_B R48, R42 ;  /* 0x0000002aff30723e */ /* 0x000fe200020006ff */
[----:B------:R-:W-:Y:S01]  /*a1e0*/  FFMA.FTZ R29, R29, R49, R52 ;  /* 0x000000311d1d7223 */ /* 0x000fe20000010034 */
[----:B------:R-:W-:Y:S01]  /*a1f0*/  HADD2.F32 R52, -RZ, R50.H0_H0 ;  /* 0x20000032ff347230 */ /* 0x000fe20000004100 */
[----:B------:R-:W-:Y:S01]  /*a200*/  F2FP.F16.E4M3.UNPACK_B R55, R55.H1 ;  /* 0x00000037ff37723e */ /* 0x000fe200030006ff */
[----:B------:R-:W-:Y:S01]  /*a210*/  HADD2.F32 R35, -RZ, R44.H0_H0 ;  /* 0x2000002cff237230 */ /* 0x000fe20000004100 */
[-C--:B------:R-:W-:Y:S01]  /*a220*/  F2FP.F16.E4M3.UNPACK_B R15, R34.reuse ;  /* 0x00000022ff0f723e */ /* 0x080fe200020006ff */
[----:B------:R-:W-:Y:S01]  /*a230*/  HADD2.F32 R51, -RZ, R51.H1_H1 ;  /* 0x30000033ff337230 */ /* 0x000fe20000004100 */
[----:B------:R-:W-:Y:S01]  /*a240*/  F2FP.F16.E4M3.UNPACK_B R34, R34.H1 ;  /* 0x00000022ff22723e */ /* 0x000fe200030006ff */
[----:B------:R-:W-:-:S02]  /*a250*/  HADD2.F32 R33, -RZ, R33.H1_H1 ;  /* 0x30000021ff217230 */ /* 0x000fc40000004100 */
[----:B------:R-:W-:Y:S01]  /*a260*/  FMUL.FTZ R57, R35, R52 ;  /* 0x0000003423397220 */ /* 0x000fe20000410000 */
[----:B------:R-:W-:Y:S01]  /*a270*/  HADD2.F32 R45, -RZ, R45.H1_H1 ;  /* 0x3000002dff2d7230 */ /* 0x000fe20000004100 */
[----:B------:R-:W-:Y:S01]  /*a280*/  F2FP.F16.E4M3.UNPACK_B R13, R30 ;  /* 0x0000001eff0d723e */ /* 0x000fe200020006ff */
[----:B------:R-:W-:Y:S02]  /*a290*/  HADD2.F32 R49, -RZ, R48.H0_H0 ;  /* 0x20000030ff317230 */ /* 0x000fe40000004100 */
[C---:B------:R-:W-:Y:S01]  /*a2a0*/  FMUL.FTZ R53, R33.reuse, R51 ;  /* 0x0000003321357220 */ /* 0x040fe20000410000 */
[----:B------:R-:W-:Y:S02]  /*a2b0*/  HADD2.F32 R32, -RZ, R43.H0_H0 ;  /* 0x2000002bff207230 */ /* 0x000fe40000004100 */
[----:B------:R-:W-:Y:S01]  /*a2c0*/  FMUL.FTZ R54, R33, R45 ;  /* 0x0000002d21367220 */ /* 0x000fe20000410000 */
[----:B------:R-:W-:Y:S02]  /*a2d0*/  HADD2.F32 R40, -RZ, R40.H1_H1 ;  /* 0x30000028ff287230 */ /* 0x000fe40000004100 */
[----:B------:R-:W-:Y:S01]  /*a2e0*/  FMUL.FTZ R59, R35, R49 ;  /* 0x00000031233b7220 */ /* 0x000fe20000410000 */
[----:B------:R-:W-:-:S02]  /*a2f0*/  HADD2.F32 R44, -RZ, R44.H1_H1 ;  /* 0x3000002cff2c7230 */ /* 0x000fc40000004100 */
[----:B------:R-:W-:Y:S01]  /*a300*/  FFMA.FTZ R35, R32, R49, -R57 ;  /* 0x0000003120237223 */ /* 0x000fe20000010839 */
[----:B------:R-:W-:Y:S02]  /*a310*/  HADD2.F32 R49, -RZ, R48.H1_H1 ;  /* 0x30000030ff317230 */ /* 0x000fe40000004100 */
[C---:B------:R-:W-:Y:S01]  /*a320*/  FFMA.FTZ R33, R40.reuse, R45, -R53 ;  /* 0x0000002d28217223 */ /* 0x040fe20000010835 */
        /* <DEDUP_REMOVED lines=24> */
[----:B------:R-:W-:Y:S02]  /*a4b0*/  HADD2.F32 R54, -RZ, R53.H0_H0 ;  /* 0x20000035ff367230 */ /* 0x000fe40000004100 */
        /* <DEDUP_REMOVED lines=13> */
[C---:B------:R-:W-:Y:S01]  /*a590*/  FFMA.FTZ R47, R46.reuse, R51, -R59 ;  /* 0x000000332e2f7223 */ /* 0x040fe2000001083b */
[----:B------:R-:W-:Y:S02]  /*a5a0*/  HADD2.F32 R39, -RZ, R39.H1_H1 ;  /* 0x30000027ff277230 */ /* 0x000fe40000004100 */
[----:B------:R-:W-:Y:S01]  /*a5b0*/  FFMA.FTZ R46, R46, R55, R56 ;  /* 0x000000372e2e7223 */ /* 0x000fe20000010038 */
[----:B------:R-:W-:Y:S01]  /*a5c0*/  FMUL.FTZ R38, R41, R52 ;  /* 0x0000003429267220 */ /* 0x000fe20000410000 */
[----:B------:R-:W-:Y:S01]  /*a5d0*/  FFMA.FTZ R49, R49, R54, R57 ;  /* 0x0000003631317223 */ /* 0x000fe20000010039 */
        /* <DEDUP_REMOVED lines=18> */
[----:B------:R-:W-:Y:S01]  /*a700*/  F2FP.F16.E4M3.UNPACK_B R41, R20.H1 ;  /* 0x00000014ff29723e */ /* 0x000fe200030006ff */
[-C--:B------:R-:W-:Y:S01]  /*a710*/  FMUL.FTZ R50, R50, R51.reuse ;  /* 0x0000003332327220 */ /* 0x080fe20000410000 */
[----:B------:R-:W-:Y:S01]  /*a720*/  FFMA.FTZ R58, R39, R54, R58 ;  /* 0x00000036273a7223 */ /* 0x000fe2000001003a */
[----:B------:R-:W-:Y:S01]  /*a730*/  FFMA.FTZ R54, R26, R51, -R55 ;  /* 0x000000331a367223 */ /* 0x000fe20000010837 */
[----:B------:R-:W-:-:S02]  /*a740*/  HADD2.F32 R51, -RZ, R52.H0_H0 ;  /* 0x20000034ff337230 */ /* 0x000fc40000004100 */
[----:B------:R-:W-:Y:S01]  /*a750*/  FFMA.FTZ R55, R26, R53, R50 ;  /* 0x000000351a377223 */ /* 0x000fe20000010032 */
[----:B------:R-:W-:Y:S01]  /*a760*/  HADD2.F32 R39, -RZ, R34.H0_H0 ;  /* 0x20000022ff277230 */ /* 0x000fe20000004100 */
[----:B------:R-:W-:Y:S01]  /*a770*/  F2FP.F16.E4M3.UNPACK_B R20, R20 ;  /* 0x00000014ff14723e */ /* 0x000fe200020006ff */
[--C-:B------:R-:W-:Y:S01]  /*a780*/  HADD2.F32 R50, -RZ, R41.reuse.H0_H0 ;  /* 0x20000029ff327230 */ /* 0x100fe20000004100 */
        /* <DEDUP_REMOVED lines=11> */
[----:B------:R-:W-:Y:S01]  /*a840*/  F2FP.SATFINITE.E4M3.F32.PACK_AB_MERGE_C R25, R24, R25, R29 ;  /* 0x000000191819723e */ /* 0x000fe2000480701d */
[C---:B------:R-:W-:Y:S01]  /*a850*/  FFMA.FTZ R57, R26.reuse, R50, -R57 ;  /* 0x000000321a397223 */ /* 0x040fe20000010839 */
[----:B------:R-:W-:Y:S01]  /*a860*/  FFMA.FTZ R50, R26, R51, R39 ;  /* 0x000000331a327223 */ /* 0x000fe20000010027 */
[--C-:B------:R-:W-:Y:S02]  /*a870*/  HADD2.F32 R39, -RZ, R20.reuse.H0_H0 ;  /* 0x20000014ff277230 */ /* 0x100fe40000004100 */
[----:B------:R-:W-:Y:S01]  /*a880*/  FFMA.FTZ R52, R30, R41, -R59 ;  /* 0x000000291e347223 */ /* 0x000fe2000001083b */
[----:B------:R-:W-:-:S02]  /*a890*/  HADD2.F32 R26, -RZ, R20.H1_H1 ;  /* 0x30000014ff1a7230 */ /* 0x000fc40000004100 */
[----:B------:R-:W-:Y:S01]  /*a8a0*/  FFMA.FTZ R53, R30, R53, R34 ;  /* 0x000000351e357223 */ /* 0x000fe20000010022 */
[--C-:B------:R-:W-:Y:S01]  /*a8b0*/  HADD2.F32 R20, -RZ, R15.reuse.H0_H0 ;  /* 0x2000000fff147230 */ /* 0x100fe20000004100 */
[----:B------:R-:W-:Y:S01]  /*a8c0*/  F2FP.SATFINITE.E4M3.F32.PACK_AB_MERGE_C R24, R55, R58, R38 ;  /* 0x0000003a3718723e */ /* 0x000fe20004807026 */
[--C-:B------:R-:W-:Y:S01]  /*a8d0*/  HADD2.F32 R41, -RZ, R12.reuse.H0_H0 ;  /* 0x2000000cff297230 */ /* 0x100fe20000004100 */
[----:B------:R-:W-:Y:S01]  /*a8e0*/  F2FP.SATFINITE.E4M3.F32.PACK_AB_MERGE_C R52, R52, R57, RZ ;  /* 0x000000393434723e */ /* 0x000fe200048070ff */
        /* <DEDUP_REMOVED lines=24> */
.L_x_10785:
[----:B------:R-:W-:Y:S05]  /*aa70*/  BSYNC B1 ;  /* 0x0000000000017941 */ /* 0x000fea0003800000 */
.L_x_10784:
[----:B------:R-:W-:Y:S05]  /*aa80*/  @P1 BRA `(.L_x_10774) ;  /* 0x0000000c00f81947 */ /* 0x000fea0003800000 */
[----:B0----5:R-:W2:Y:S04]  /*aa90*/  LDL R24, [R1+0x78] ;  /* 0x0000780001187983 */ /* 0x021ea80000100800 */
[----:B------:R-:W2:Y:S01]  /*aaa0*/  LDL R51, [R1+0x88] ;  /* 0x0000880001337983 */ /* 0x000ea20000100800 */
[----:B------:R-:W-:Y:S02]  /*aab0*/  SHF.R.U32.HI R0, RZ, 0x8, R8 ;  /* 0x00000008ff007819 */ /* 0x000fe40000011608 */
[----:B------:R-:W-:Y:S02]  /*aac0*/  LOP3.LUT R13, R8, 0xff, RZ, 0xc0, !PT ;  /* 0x000000ff080d7812 */ /* 0x000fe400078ec0ff */
[----:B------:R-:W-:Y:S02]  /*aad0*/  LOP3.LUT R0, R0, 0xff, RZ, 0xc0, !PT ;  /* 0x000000ff00007812 */ /* 0x000fe400078ec0ff */
[----:B----4-:R-:W-:-:S02]  /*aae0*/  SHF.R.U32.HI R21, RZ, 0x8, R9 ;  /* 0x00000008ff157819 */ /* 0x010fc40000011609 */
[----:B---3--:R-:W-:Y:S02]  /*aaf0*/  SHF.R.U32.HI R20, RZ, 0x8, R4 ;  /* 0x00000008ff147819 */ /* 0x008fe40000011604 */
        /* <DEDUP_REMOVED lines=22> */
[----:B--2---:R-:W-:-:S02]  /*ac60*/  LEA.HI R3, R3, R24, RZ, 0x1c ;  /* 0x0000001803037211 */ /* 0x004fc400078fe0ff */
[----:B------:R-:W-:Y:S02]  /*ac70*/  SHF.R.U32.HI R24, RZ, 0x8, R5 ;  /* 0x00000008ff187819 */ /* 0x000fe40000011605 */
[C---:B------:R-:W-:Y:S01]  /*ac80*/  LEA.HI R0, R3.reuse, R3, RZ, 0x1 ;  /* 0x0000000303007211 */ /* 0x040fe200078f08ff */
[----:B------:R-:W-:Y:S01]  /*ac90*/  IMAD.SHL.U32 R20, R3, 0x10, RZ ;  /* 0x0000001003147824 */ /* 0x000fe200078e00ff */
[----:B------:R-:W-:Y:S01]  /*aca0*/  LOP3.LUT R24, R24, 0xff, RZ, 0xc0, !PT ;  /* 0x000000ff18187812 */ /* 0x000fe200078ec0ff */
[----:B------:R-:W0:Y:S01]  /*acb0*/  LDS.128 R12, [R51+0xf000] ;  /* 0x00f00000330c7984 */ /* 0x000e220000000c00 */
        /* <DEDUP_REMOVED lines=8> */
[----:B-1----:R-:W-:Y:S01]  /*ad40*/  PRMT R41, R20, 0x7604, R29 ;  /* 0x0000760414297816 */ /* 0x002fe2000000001d */
[----:B------:R-:W1:Y:S01]  /*ad50*/  LDS.128 R24, [R0+0xf000] ;  /* 0x00f0000000187984 */ /* 0x000e620000000c00 */
[----:B------:R-:W-:Y:S02]  /*ad60*/  SHF.R.U32.HI R20, RZ, 0x10, R9 ;  /* 0x00000010ff147819 */ /* 0x000fe40000011609 */
[----:B------:R-:W-:-:S02]  /*ad70*/  SHF.R.U32.HI R29, RZ, 0x10, R10 ;  /* 0x00000010ff1d7819 */ /* 0x000fc4000001160a */
[----:B------:R-:W-:Y:S02]  /*ad80*/  LOP3.LUT R3, R3, 0xff, RZ, 0xc0, !PT ;  /* 0x000000ff03037812 */ /* 0x000fe400078ec0ff */
[----:B------:R-:W-:Y:S02]  /*ad90*/  LOP3.LUT R20, R20, 0xff, RZ, 0xc0, !PT ;  /* 0x000000ff14147812 */ /* 0x000fe400078ec0ff */
[----:B------:R-:W-:Y:S02]  /*ada0*/  LOP3.LUT R29, R29, 0xff, RZ, 0xc0, !PT ;  /* 0x000000ff1d1d7812 */ /* 0x000fe400078ec0ff */
[----:B------:R-:W-:Y:S02]  /*adb0*/  PRMT R3, R3, 0x7054, R28 ;  /* 0x0000705403037816 */ /* 0x000fe4000000001c */
[----:B------:R-:W-:Y:S02]  /*adc0*/  SHF.R.U32.HI R28, RZ, 0x10, R5 ;  /* 0x00000010ff1c7819 */ /* 0x000fe40000011605 */
[----:B------:R-:W-:-:S02]  /*add0*/  SHF.R.U32.HI R31, RZ, 0x10, R11 ;  /* 0x00000010ff1f7819 */ /* 0x000fc4000001160b */
        /* <DEDUP_REMOVED lines=10> */
[----:B------:R-:W-:Y:S02]  /*ae80*/  PRMT R35, R20, 0x7054, R33 ;  /* 0x0000705414237816 */ /* 0x000fe40000000021 */
        /* <DEDUP_REMOVED lines=8> */
[-C--:B0-----:R-:W-:Y:S02]  /*af10*/  F2FP.F16.E4M3.UNPACK_B R10, R12.reuse ;  /* 0x0000000cff0a723e */ /* 0x081fe400020006ff */
[----:B------:R-:W-:Y:S02]  /*af20*/  F2FP.F16.E4M3.UNPACK_B R28, R12.H1 ;  /* 0x0000000cff1c723e */ /* 0x000fe400030006ff */
[----:B------:R-:W-:Y:S02]  /*af30*/  F2FP.F16.E4M3.UNPACK_B R39, R38 ;  /* 0x00000026ff27723e */ /* 0x000fe400020006ff */
[----:B-1----:R-:W-:Y:S02]  /*af40*/  F2FP.F16.E4M3.UNPACK_B R12, R25 ;  /* 0x00000019ff0c723e */ /* 0x002fe400020006ff */
[-C--:B------:R-:W-:Y:S01]  /*af50*/  F2FP.F16.E4M3.UNPACK_B R20, R13.reuse ;  /* 0x0000000dff14723e */ /* 0x080fe200020006ff */
[--C-:B------:R-:W-:Y:S01]  /*af60*/  HADD2.F32 R40, -RZ, R39.reuse.H0_H0 ;  /* 0x20000027ff287230 */ /* 0x100fe20000004100 */
[----:B------:R-:W-:Y:S01]  /*af70*/  F2FP.F16.E4M3.UNPACK_B R29, R13.H1 ;  /* 0x0000000dff1d723e */ /* 0x000fe200030006ff */
[----:B------:R-:W-:Y:S01]  /*af80*/  HADD2.F32 R6, -RZ, R12.H0_H0 ;  /* 0x2000000cff067230 */ /* 0x000fe20000004100 */
[----:B------:R-:W-:Y:S01]  /*af90*/  SHF.R.U32.HI R32, RZ, 0x10, R7 ;  /* 0x00000010ff207819 */ /* 0x000fe20000011607 */
[----:B------:R-:W-:Y:S01]  /*afa0*/  HADD2.F32 R9, -RZ, R20.H0_H0 ;  /* 0x20000014ff097230 */ /* 0x000fe20000004100 */
[----:B------:R-:W-:Y:S01]  /*afb0*/  F2FP.F16.E4M3.UNPACK_B R13, R33 ;  /* 0x00000021ff0d723e */ /* 0x000fe200020006ff */
[----:B------:R-:W-:Y:S01]  /*afc0*/  HADD2.F32 R39, -RZ, R39.H1_H1 ;  /* 0x30000027ff277230 */ /* 0x000fe20000004100 */
[----:B------:R-:W-:Y:S01]  /*afd0*/  LOP3.LUT R32, R32, 0xff, RZ, 0xc0, !PT ;  /* 0x000000ff20207812 */ /* 0x000fe200078ec0ff */
[----:B------:R-:W-:Y:S01]  /*afe0*/  HADD2.F32 R12, -RZ, R12.H1_H1 ;  /* 0x3000000cff0c7230 */ /* 0x000fe20000004100 */
[-C--:B------:R-:W-:Y:S01]  /*aff0*/  F2FP.F16.E4M3.UNPACK_B R30, R15.reuse ;  /* 0x0000000fff1e723e */ /* 0x080fe200020006ff */
[----:B------:R-:W-:Y:S01]  /*b000*/  HADD2.F32 R20, -RZ, R20.H1_H1 ;  /* 0x30000014ff147230 */ /* 0x000fe20000004100 */
[----:B------:R-:W-:Y:S01]  /*b010*/  F2FP.F16.E4M3.UNPACK_B R35, R15.H1 ;  /* 0x0000000fff23723e */ /* 0x000fe200030006ff */
[----:B------:R-:W-:Y:S01]  /*b020*/  HADD2.F32 R15, -RZ, R13.H0_H0 ;  /* 0x2000000dff0f7230 */ /* 0x000fe20000004100 */
[-C--:B------:R-:W-:Y:S01]  /*b030*/  F2FP.F16.E4M3.UNPACK_B R21, R24.reuse ;  /* 0x00000018ff15723e */ /* 0x080fe200020006ff */
[----:B------:R-:W-:Y:S01]  /*b040*/  FMUL.FTZ R43, R12, R39 ;  /* 0x000000270c2b7220 */ /* 0x000fe20000410000 */
[----:B------:R-:W-:Y:S01]  /*b050*/  F2FP.F16.E4M3.UNPACK_B R31, R24.H1 ;  /* 0x00000018ff1f723e */ /* 0x000fe200030006ff */
[----:B------:R-:W-:Y:S01]  /*b060*/  FMUL.FTZ R24, R6, R40 ;  /* 0x0000002806187220 */ /* 0x000fe20000410000 */
[----:B------:R-:W-:-:S02]  /*b070*/  PRMT R41, R32, 0x7054, R41 ;  /* 0x0000705420297816 */ /* 0x000fc40000000029 */
[-C--:B------:R-:W-:Y:S02]  /*b080*/  F2FP.F16.E4M3.UNPACK_B R32, R27.reuse ;  /* 0x0000001bff20723e */ /* 0x080fe400020006ff */
[----:B------:R-:W-:Y:S01]  /*b090*/  F2FP.F16.E4M3.UNPACK_B R37, R27.H1 ;  /* 0x0000001bff25723e */ /* 0x000fe200030006ff */
[-C--:B------:R-:W-:Y:S01]  /*b0a0*/  FMUL.FTZ R27, R6, R15.reuse ;  /* 0x0000000f061b7220 */ /* 0x080fe20000410000 */
[C---:B------:R-:W-:Y:S01]  /*b0b0*/  FFMA.FTZ R6, R9.reuse, R15, -R24 ;  /* 0x0000000f09067223 */ /* 0x040fe20000010818 */
[----:B------:R-:W-:Y:S01]  /*b0c0*/  F2FP.F16.E4M3.UNPACK_B R25, R25.H1 ;  /* 0x00000019ff19723e */ /* 0x000fe200030006ff */
[----:B------:R-:W-:Y:S01]  /*b0d0*/  HADD2.F32 R15, -RZ, R13.H1_H1 ;  /* 0x3000000dff0f7230 */ /* 0x000fe20000004100 */
[----:B------:R-:W-:Y:S01]  /*b0e0*/  F2FP.F16.E4M3.UNPACK_B R38, R38.H1 ;  /* 0x00000026ff26723e */ /* 0x000fe200030006ff */
[----:B------:R-:W-:Y:S01]  /*b0f0*/  FFMA.FTZ R9, R9, R40, R27 ;  /* 0x0000002809097223 */ /* 0x000fe2000001001b */
[----:B------:R-:W-:Y:S01]  /*b100*/  F2FP.F16.E4M3.UNPACK_B R33, R33.H1 ;  /* 0x00000021ff21723e */ /* 0x000fe200030006ff */
[----:B------:R-:W-:-:S02]  /*b110*/  HADD2.F32 R13, -RZ, R25.H0_H0 ;  /* 0x20000019ff0d7230 */ /* 0x000fc40000004100 */
[----:B------:R-:W-:Y:S01]  /*b120*/  FMUL.FTZ R12, R12, R15 ;  /* 0x0000000f0c0c7220 */ /* 0x000fe20000410000 */
[--C-:B------:R-:W-:Y:S01]  /*b130*/  HADD2.F32 R40, -RZ, R38.reuse.H0_H0 ;  /* 0x20000026ff287230 */ /* 0x100fe20000004100 */
[----:B------:R-:W-:Y:S01]  /*b140*/  LOP3.LUT R41, R41, 0xff000000, R7, 0xf8, !PT ;  /* 0xff00000029297812 */ /* 0x000fe200078ef807 */
[----:B------:R-:W-:Y:S02]  /*b150*/  HADD2.F32 R27, -RZ, R33.H0_H0 ;  /* 0x20000021ff1b7230 */ /* 0x000fe40000004100 */
[----:B------:R-:W-:Y:S01]  /*b160*/  FFMA.FTZ R12, R20, R39, R12 ;  /* 0x00000027140c7223 */ /* 0x000fe2000001000c */
[----:B------:R-:W-:Y:S02]  /*b170*/  HADD2.F32 R24, -RZ, R29.H0_H0 ;  /* 0x2000001dff187230 */ /* 0x000fe40000004100 */
[----:B------:R-:W-:Y:S01]  /*b180*/  FMUL.FTZ R45, R13, R40 ;  /* 0x000000280d2d7220 */ /* 0x000fe20000410000 */
[----:B------:R-:W-:Y:S01]  /*b190*/  F2FP.F16.E4M3.UNPACK_B R42, R41 ;  /* 0x00000029ff2a723e */ /* 0x000fe200020006ff */
[----:B------:R-:W-:-:S02]  /*b1a0*/  HADD2.F32 R39, -RZ, R38.H1_H1 ;  /* 0x30000026ff277230 */ /* 0x000fc40000004100 */
[----:B------:R-:W-:Y:S01]  /*b1b0*/  FMUL.FTZ R47, R13, R27 ;  /* 0x0000001b0d2f7220 */ /* 0x000fe20000410000 */
[----:B------:R-:W-:Y:S01]  /*b1c0*/  F2FP.F16.E4M3.UNPACK_B R38, R34 ;  /* 0x00000022ff26723e */ /* 0x000fe200020006ff */
[----:B------:R-:W-:Y:S01]  /*b1d0*/  FFMA.FTZ R13, R20, R15, -R43 ;  /* 0x0000000f140d7223 */ /* 0x000fe2000001082b */
[C---:B------:R-:W-:Y:S01]  /*b1e0*/  FFMA.FTZ R15, R24.reuse, R27, -R45 ;  /* 0x0000001b180f7223 */ /* 0x040fe2000001082d */
[----:B------:R-:W-:Y:S01]  /*b1f0*/  FFMA.FTZ R20, R24, R40, R47 ;  /* 0x0000002818147223 */ /* 0x000fe2000001002f */
[----:B------:R-:W-:Y:S01]  /*b200*/  HADD2.F32 R44, -RZ, R42.H0_H0 ;  /* 0x2000002aff2c7230 */ /* 0x000fe20000004100 */
[-C--:B------:R-:W-:Y:S01]  /*b210*/  F2FP.F16.E4M3.UNPACK_B R7, R26.reuse ;  /* 0x0000001aff07723e */ /* 0x080fe200020006ff */
        /* <DEDUP_REMOVED lines=16> */
[----:B------:R-:W-:Y:S01]  /*b320*/  F2FP.F16.E4M3.UNPACK_B R44, R41.H1 ;  /* 0x00000029ff2c723e */ /* 0x000fe200030006ff */
[----:B------:R-:W-:Y:S01]  /*b330*/  FFMA.FTZ R29, R29, R39, R48 ;  /* 0x000000271d1d7223 */ /* 0x000fe20000010030 */
        /* <DEDUP_REMOVED lines=19> */
[----:B------:R-:W-:Y:S01]  /*b470*/  HADD2.F32 R45, -RZ, R44.H1_H1 ;  /* 0x3000002cff2d7230 */ /* 0x000fe20000004100 */
[----:B------:R-:W-:Y:S01]  /*b480*/  F2FP.F16.E4M3.UNPACK_B R40, R8.H1 ;  /* 0x00000008ff28723e */ /* 0x000fe200030006ff */
[----:B------:R-:W-:Y:S02]  /*b490*/  HADD2.F32 R38, -RZ, R37.H1_H1 ;  /* 0x30000025ff267230 */ /* 0x000fe40000004100 */
[----:B------:R-:W-:Y:S01]  /*b4a0*/  FFMA.FTZ R34, R34, R42, R47 ;  /* 0x0000002a22227223 */ /* 0x000fe2000001002f */
[----:B------:R-:W-:Y:S01]  /*b4b0*/  HADD2.F32 R35, -RZ, R35.H1_H1 ;  /* 0x30000023ff237230 */ /* 0x000fe20000004100 */
[----:B------:R-:W-:Y:S01]  /*b4c0*/  F2FP.SATFINITE.E4M3.F32.PACK_AB_MERGE_C R9, R12, R9, R20 ;  /* 0x000000090c09723e */ /* 0x000fe20004807014 */
[----:B------:R-:W-:Y:S02]  /*b4d0*/  HADD2.F32 R44, -RZ, R43.H0_H0 ;  /* 0x2000002bff2c7230 */ /* 0x000fe40000004100 */
[----:B------:R-:W-:Y:S01]  /*b4e0*/  FMUL.FTZ R48, R38, R45 ;  /* 0x0000002d26307220 */ /* 0x000fe20000410000 */
[----:B------:R-:W-:-:S02]  /*b4f0*/  HADD2.F32 R37, -RZ, R31.H0_H0 ;  /* 0x2000001fff257230 */ /* 0x000fc40000004100 */
[-C--:B------:R-:W-:Y:S01]  /*b500*/  FMUL.FTZ R50, R38, R41.reuse ;  /* 0x0000002926327220 */ /* 0x080fe20000410000 */
[----:B------:R-:W-:Y:S02]  /*b510*/  HADD2.F32 R42, -RZ, R40.H0_H0 ;  /* 0x20000028ff2a7230 */ /* 0x000fe40000004100 */
[----:B------:R-:W-:Y:S01]  /*b520*/  FFMA.FTZ R38, R35, R41, -R48 ;  /* 0x0000002923267223 */ /* 0x000fe20000010830 */
[----:B------:R-:W-:Y:S02]  /*b530*/  HADD2.F32 R39, -RZ, R28.H0_H0 ;  /* 0x2000001cff277230 */ /* 0x000fe40000004100 */
[C---:B------:R-:W-:Y:S01]  /*b540*/  FMUL.FTZ R46, R37.reuse, R44 ;  /* 0x0000002c252e7220 */ /* 0x040fe20000410000 */
[----:B------:R-:W-:Y:S02]  /*b550*/  HADD2.F32 R43, -RZ, R43.H1_H1 ;  /* 0x3000002bff2b7230 */ /* 0x000fe40000004100 */
[----:B------:R-:W-:Y:S01]  /*b560*/  FMUL.FTZ R47, R37, R42 ;  /* 0x0000002a252f7220 */ /* 0x000fe20000410000 */
[----:B------:R-:W-:-:S02]  /*b570*/  HADD2.F32 R31, -RZ, R31.H1_H1 ;  /* 0x3000001fff1f7230 */ /* 0x000fc40000004100 */
[----:B------:R-:W-:Y:S01]  /*b580*/  FFMA.FTZ R37, R39, R42, -R46 ;  /* 0x0000002a27257223 */ /* 0x000fe2000001082e */
[----:B------:R-:W-:Y:S02]  /*b590*/  HADD2.F32 R41, -RZ, R40.H1_H1 ;  /* 0x30000028ff297230 */ /* 0x000fe40000004100 */
[----:B------:R-:W-:Y:S01]  /*b5a0*/  FFMA.FTZ R35, R35, R45, R50 ;  /* 0x0000002d23237223 */ /* 0x000fe20000010032 */
        /* <DEDUP_REMOVED lines=36> */
[C---:B------:R-:W-:Y:S01]  /*b7f0*/  FFMA.FTZ R31, R8.reuse, R31, R11 ;  /* 0x0000001f081f7223 */ /* 0x040fe2000001000b */
[----:B------:R-:W-:Y:S01]  /*b800*/  HADD2.F32 R14, -RZ, R14.H1_H1 ;  /* 0x3000000eff0e7230 */ /* 0x000fe20000004100 */
[----:B------:R-:W-:Y:S01]  /*b810*/  F2FP.F16.E4M3.UNPACK_B R11, R4 ;  /* 0x00000004ff0b723e */ /* 0x000fe200020006ff */
[----:B------:R-:W-:Y:S01]  /*b820*/  FFMA.FTZ R47, R8, R10, -R47 ;  /* 0x0000000a082f7223 */ /* 0x000fe2000001082f */
        /* <DEDUP_REMOVED lines=36> */
.L_x_10774:
[----:B------:R-:W-:Y:S05]  /*ba70*/  BSYNC B0 ;  /* 0x0000000000007941 */ /* 0x000fea0003800000 */
.L_x_10767:
        /* <DEDUP_REMOVED lines=8> */
.L_x_10764:
[----:B------:R-:W-:-:S13]  /*bb00*/  ISETP.NE.AND P1, PT, R153, 0x3, PT ;  /* 0x000000039900780c */ /* 0x000fda0003f25270 */
[----:B------:R-:W-:Y:S05]  /*bb10*/  @!P1 BRA `(.L_x_10786) ;  /* 0x0000000000049947 */ /* 0x000fea0003800000 */
[----:B------:R-:W-:Y:S01]  /*bb20*/  BPT.TRAP 0x1 ;  /* 0x000000040000795c */ /* 0x000fe20000300000 */
.L_x_10786:
[----:B--2--5:R-:W-:Y:S01]  /*bb30*/  IMAD R10, R18, 0x8, R16 ;  /* 0x00000008120a7824 */ /* 0x024fe200078e0210 */
[----:B01----:R-:W-:-:S04]  /*bb40*/  SHF.L.U32 R3, R152, 0x1f, RZ ;  /* 0x0000001f98037819 */ /* 0x003fc800000006ff */
[----:B------:R0:W1:Y:S01]  /*bb50*/  SYNCS.PHASECHK.TRANS64.TRYWAIT P0, [R10+URZ+0x19c30], R3 ;  /* 0x019c30030a0075a7 */ /* 0x000062000800017f */
[----:B------:R-:W-:Y:S05]  /*bb60*/  @!P1 BRA `(.L_x_10787) ;  /* 0x0000000000049947 */ /* 0x000fea0003800000 */
[----:B------:R-:W-:Y:S01]  /*bb70*/  BPT.TRAP 0x1 ;  /* 0x000000040000795c */ /* 0x000fe20000300000 */
.L_x_10787:
[----:B------:R-:W2:Y:S02]  /*bb80*/  S2R R0, SR_TID.X ;  /* 0x0000000000007919 */ /* 0x000ea40000002100 */
[----:B--2---:R-:W-:-:S04]  /*bb90*/  LOP3.LUT R0, R0, 0x7f, RZ, 0xc0, !PT ;  /* 0x0000007f00007812 */ /* 0x004fc800078ec0ff */
[----:B------:R-:W-:Y:S01]  /*bba0*/  ISETP.NE.AND P2, PT, R0, RZ, PT ;  /* 0x000000ff0000720c */ /* 0x000fe20003f45270 */
[----:B-1----:R-:W-:-:S12]  /*bbb0*/  @P0 BRA `(.L_x_10788) ;  /* 0x0000000000080947 */ /* 0x002fd80003800000 */
[----:B------:R-:W1:Y:S02]  /*bbc0*/  SYNCS.PHASECHK.TRANS64.TRYWAIT P0, [R10+URZ+0x19c30], R3 ;  /* 0x019c30030a0075a7 */ /* 0x000e64000800017f */
[----:B-1----:R-:W-:Y:S05]  /*bbd0*/  @!P0 BRA `(.L_x_10789) ;  /* 0x00000128001c8947 */ /* 0x002fea0003800000 */
.L_x_10788:
[----:B------:R-:W-:Y:S05]  /*bbe0*/  WARPSYNC.ALL ;  /* 0x0000000000007948 */ /* 0x000fea0003800000 */
[----:B------:R-:W-:Y:S01]  /*bbf0*/  VIADD R0, R16, 0x13800 ;  /* 0x0001380010007836 */ /* 0x000fe20000000000 */
[----:B------:R-:W2:Y:S04]  /*bc00*/  LDL R12, [R1+0x40] ;  /* 0x00004000010c7983 */ /* 0x000ea80000100800 */
[----:B------:R-:W-:Y:S01]  /*bc10*/  SHF.R.U32.HI R0, RZ, 0x4, R0 ;  /* 0x00000004ff007819 */ /* 0x000fe20000011600 */
[----:B------:R-:W2:Y:S03]  /*bc20*/  LDL R94, [R1+0x24] ;  /* 0x00002400015e7983 */ /* 0x000ea60000100800 */
[----:B------:R-:W-:Y:S01]  /*bc30*/  LOP3.LUT R0, R0, 0x3fff, RZ, 0xc0, !PT ;  /* 0x00003fff00007812 */ /* 0x000fe200078ec0ff */
[----:B------:R-:W5:Y:S03]  /*bc40*/  LDL R11, [R1+0x28] ;  /* 0x00002800010b7983 */ /* 0x000f660000100800 */
[----:B----4-:R-:W-:Y:S01]  /*bc50*/  LOP3.LUT R21, R0, 0x10000, RZ, 0xfc, !PT ;  /* 0x0001000000157812 */ /* 0x010fe200078efcff */
[----:B---3--:R-:W-:Y:S01]  /*bc60*/  IMAD.MOV.U32 R7, RZ, RZ, -0x3ffffff0 ;  /* 0xc0000010ff077424 */ /* 0x008fe200078e00ff */
[----:B------:R-:W-:Y:S01]  /*bc70*/  LOP3.LUT R6, R36, 0x10000, RZ, 0xfc, !PT ;  /* 0x0001000024067812 */ /* 0x000fe200078efcff */
[----:B------:R-:W-:Y:S01]  /*bc80*/  IMAD.MOV.U32 R5, RZ, RZ, -0x3ffffff0 ;  /* 0xc0000010ff057424 */ /* 0x000fe200078e00ff */
[----:B------:R-:W3:Y:S01]  /*bc90*/  LDL R92, [R1+0x2c] ;  /* 0x00002c00015c7983 */ /* 0x000ee20000100800 */
[----:B------:R-:W-:Y:S01]  /*bca0*/  IMAD R4, R18, 0x300, R21 ;  /* 0x0000030012047824 */ /* 0x000fe200078e0215 */
[----:B------:R-:W-:-:S02]  /*bcb0*/  R2UR UR4, R6 ;  /* 0x00000000060472ca */ /* 0x000fc400000e0000 */
[----:B------:R-:W4:Y:S01]  /*bcc0*/  LDL R90, [R1+0x30] ;  /* 0x00003000015a7983 */ /* 0x000f220000100800 */
[----:B------:R-:W-:Y:S01]  /*bcd0*/  R2UR UR5, R7 ;  /* 0x00000000070572ca */ /* 0x000fe200000e0000 */
[----:B------:R-:W-:Y:S01]  /*bce0*/  IMAD.MOV.U32 R97, RZ, RZ, -0x3ffffff0 ;  /* 0xc0000010ff617424 */ /* 0x000fe200078e00ff */
[----:B------:R-:W-:Y:S01]  /*bcf0*/  R2UR UR6, R4 ;  /* 0x00000000040672ca */ /* 0x000fe200000e0000 */
[----:B------:R-:W-:Y:S01]  /*bd00*/  IMAD.MOV.U32 R9, RZ, RZ, -0x3ffffff0 ;  /* 0xc0000010ff097424 */ /* 0x000fe200078e00ff */
[----:B------:R-:W-:Y:S01]  /*bd10*/  R2UR UR7, R5 ;  /* 0x00000000050772ca */ /* 0x000fe200000e0000 */
[----:B------:R-:W-:Y:S01]  /*bd20*/  WARPGROUP.ARRIVE ;  /* 0x00000000000079c5 */ /* 0x000fe20000000000 */
[----:B------:R-:W-:Y:S01]  /*bd30*/  IMAD.MOV.U32 R15, RZ, RZ, -0x3ffffff0 ;  /* 0xc0000010ff0f7424 */ /* 0x000fe200078e00ff */
[----:B------:R-:W0:Y:S10]  /*bd40*/  LDC R0, c[0x0][0x448] ;  /* 0x00011200ff007b82 */ /* 0x000e340000000800 */
[----:B------:R-:W-:Y:S01]  /*bd50*/  QGMMA.64x128x32.F32.E4M3.E4M3 R24, gdesc[UR4], RZ, !UPT, gsb0 ;  /* 0x01e00000041879f3 */ /* 0x000fe2000c0008ff */
[----:B------:R-:W-:-:S02]  /*bd60*/  VIADD R96, R6, 0x180 ;  /* 0x0000018006607836 */ /* 0x000fc40000000000 */
[----:B------:R-:W-:Y:S01]  /*bd70*/  VIADD R8, R4, 0x100 ;  /* 0x0000010004087836 */ /* 0x000fe20000000000 */
[----:B------:R-:W-:Y:S02]  /*bd80*/  R2UR UR5, R97 ;  /* 0x00000000610572ca */ /* 0x000fe400000e0000 */
[----:B------:R-:W-:Y:S02]  /*bd90*/  R2UR UR4, R96 ;  /* 0x00000000600472ca */ /* 0x000fe400000e0000 */
[----:B------:R-:W-:Y:S02]  /*bda0*/  R2UR UR6, R8 ;  /* 0x00000000080672ca */ /* 0x000fe400000e0000 */
[----:B------:R-:W-:Y:S01]  /*bdb0*/  R2UR UR7, R9 ;  /* 0x00000000090772ca */ /* 0x000fe200000e0000 */
[----:B------:R-:W-:Y:S02]  /*bdc0*/  VIADD R14, R6, 0x300 ;  /* 0x00000300060e7836 */ /* 0x000fe40000000000 */
[----:B------:R-:W-:-:S02]  /*bdd0*/  VIADD R4, R4, 0x200 ;  /* 0x0000020004047836 */ /* 0x000fc40000000000 */
        /* <DEDUP_REMOVED lines=9> */
[----:B-1----:R-:W0:Y:S08]  /*be70*/  @P0 LDC R3, c[0x0][0x44c] ;  /* 0x00011300ff030b82 */ /* 0x002e300000000800 */
[----:B------:R-:W1:Y:S01]  /*be80*/  @P0 LDC R5, c[0x0][0x450] ;  /* 0x00011400ff050b82 */ /* 0x000e620000000800 */
[----:B------:R-:W-:Y:S02]  /*be90*/  WARPGROUP.DEPBAR.LE gsb0, 0x0 ;  /* 0x00008000000079c5 */ /* 0x000fe40000010000 */
[----:B------:R-:W-:-:S06]  /*bea0*/  WARPGROUP.ARRIVE ;  /* 0x00000000000079c5 */ /* 0x000fcc0000000000 */
[----:B------:R-:W-:Y:S01]  /*beb0*/  QGMMA.64x128x32.F32.E4M3.E4M3 R24, gdesc[UR4], R24, gsb0 ;  /* 0x01e00000041879f3 */ /* 0x000fe20008000818 */
[----:B--2---:R-:W-:-:S04]  /*bec0*/  IMAD.IADD R8, R12, 0x1, R94 ;  /* 0x000000010c087824 */ /* 0x004fc800078e025e */
[----:B0-----:R-:W-:-:S05]  /*bed0*/  @P0 IMAD.HI.U32 R0, R8, R3, RZ ;  /* 0x0000000308000227 */ /* 0x001fca00078e00ff */
[----:B-1----:R-:W-:-:S05]  /*bee0*/  @P0 SHF.R.U32.HI R8, RZ, R5, R0 ;  /* 0x00000005ff080219 */ /* 0x002fca0000011600 */
[----:B------:R-:W0:Y:S01]  /*bef0*/  SHFL.IDX PT, R0, R8, 0x1, 0x1c1f ;  /* 0x003c1f0008007f89 */ /* 0x000e2200000e0000 */
[----:B------:R-:W-:-:S04]  /*bf00*/  IMAD.MOV.U32 R3, RZ, RZ, -0x80 ;  /* 0xffffff80ff037424 */ /* 0x000fc800078e00ff */
[----:B------:R-:W-:-:S05]  /*bf10*/  IMAD R4, R88, R3, 0x80 ;  /* 0x0000008058047424 */ /* 0x000fca00078e0203 */
[C-C-:B-----5:R-:W-:Y:S02]  /*bf20*/  IADD3 R3, -R11.reuse, 0x1, R4.reuse ;  /* 0x000000010b037810 */ /* 0x160fe40007ffe104 */
[----:B----4-:R-:W-:Y:S02]  /*bf30*/  IADD3 R4, -R11, R90, R4 ;  /* 0x0000005a0b047210 */ /* 0x010fe40007ffe104 */
[----:B---3--:R-:W-:-:S04]  /*bf40*/  IADD3 R3, -R92, R3, R90 ;  /* 0x000000035c037210 */ /* 0x008fc80007ffe15a */
[----:B0-----:R-:W-:-:S04]  /*bf50*/  VIADDMNMX R0, R0, R3, R4, PT ;  /* 0x0000000300007246 */ /* 0x001fc80003800104 */
[C---:B------:R-:W-:Y:S02]  /*bf60*/  ISETP.GT.AND P3, PT, R0.reuse, RZ, PT ;  /* 0x000000ff0000720c */ /* 0x040fe40003f64270 */
[C---:B------:R-:W-:Y:S02]  /*bf70*/  ISETP.GT.AND P4, PT, R0.reuse, 0x1, PT ;  /* 0x000000010000780c */ /* 0x040fe40003f84270 */
[----:B------:R-:W-:Y:S01]  /*bf80*/  ISETP.GT.AND P5, PT, R0, 0x8, PT ;  /* 0x000000080000780c */ /* 0x000fe20003fa4270 */
[----:B------:R-:W-:Y:S04]  /*bf90*/  STL.64 [R1+0x8], R96 ;  /* 0x0000086001007387 */ /* 0x000fe80000100a00 */
[----:B------:R0:W-:Y:S01]  /*bfa0*/  STL.64 [R1], R14 ;  /* 0x0000000e01007387 */ /* 0x0001e20000100a00 */
[----:B------:R-:W-:-:S02]  /*bfb0*/  WARPGROUP.DEPBAR.LE gsb0, 0x0 ;  /* 0x00008000000079c5 */ /* 0x000fc40000010000 */
        /* <DEDUP_REMOVED lines=21> */
[----:B0-----:R-:W-:Y:S02]  /*c110*/  FSEL R15, R42, -INF , P4 ;  /* 0xff8000002a0f7808 */ /* 0x001fe40002000000 */
        /* <DEDUP_REMOVED lines=71> */
[----:B------:R-:W1:Y:S01]  /*c590*/  SHFL.IDX PT, R8, R8, RZ, 0x1c1f ;  /* 0x001c1fff08087589 */ /* 0x000e6200000e0000 */
[----:B0-----:R-:W-:-:S05]  /*c5a0*/  FMNMX.FTZ R14, R12, R111, !PT ;  /* 0x0000006f0c0e7209 */ /* 0x001fca0007810000 */
[----:B------:R-:W0:Y:S01]  /*c5b0*/  SHFL.BFLY PT, R111, R14, 0x1, 0x1f ;  /* 0x0c201f000e6f7f89 */ /* 0x000e2200000e0000 */
[----:B-1----:R-:W-:-:S04]  /*c5c0*/  VIADDMNMX R3, R8, R3, R4, PT ;  /* 0x0000000308037246 */ /* 0x002fc80003800104 */
[C---:B------:R-:W-:Y:S02]  /*c5d0*/  ISETP.GT.AND P4, PT, R3.reuse, 0x1, PT ;  /* 0x000000010300780c */ /* 0x040fe40003f84270 */
[----:B------:R-:W-:Y:S02]  /*c5e0*/  ISETP.GT.AND P5, PT, R3, 0x8, PT ;  /* 0x000000080300780c */ /* 0x000fe40003fa4270 */
[----:B0-----:R-:W-:-:S04]  /*c5f0*/  FMNMX.FTZ R0, R14, R111, !PT ;  /* 0x0000006f0e007209 */ /* 0x001fc80007810000 */
[----:B------:R-:W-:Y:S01]  /*c600*/  FSETP.NEU.FTZ.AND P3, PT, R0, -INF , PT ;  /* 0xff8000000000780b */ /* 0x000fe20003f7d000 */
[----:B------:R-:W-:-:S05]  /*c610*/  FFMA.FTZ R111, R2, R0, -8 ;  /* 0xc1000000026f7423 */ /* 0x000fca0000010000 */
[----:B------:R-:W-:Y:S02]  /*c620*/  FSEL R111, R111, RZ, P3 ;  /* 0x000000ff6f6f7208 */ /* 0x000fe40001800000 */
[----:B------:R-:W-:Y:S02]  /*c630*/  ISETP.GT.AND P3, PT, R3, RZ, PT ;  /* 0x000000ff0300720c */ /* 0x000fe40003f64270 */
        /* <DEDUP_REMOVED lines=30> */
[----:B------:R0:W-:Y:S01]  /*c820*/  MUFU.EX2 R12, R20 ;  /* 0x00000014000c7308 */ /* 0x0001e20000000800 */
[C---:B------:R-:W-:Y:S02]  /*c830*/  ISETP.GT.AND P3, PT, R3.reuse, 0x29, PT ;  /* 0x000000290300780c */ /* 0x040fe40003f64270 */
[----:B------:R-:W-:Y:S02]  /*c840*/  FSEL R117, R44, -INF , P4 ;  /* 0xff8000002c757808 */ /* 0x000fe40002000000 */
[----:B------:R-:W-:-:S02]  /*c850*/  ISETP.GT.AND P4, PT, R3, 0x30, PT ;  /* 0x000000300300780c */ /* 0x000fc40003f84270 */
[----:B0-----:R-:W-:Y:S02]  /*c860*/  FMNMX.FTZ R20, R41, R14, !PT ;  /* 0x0000000e29147209 */ /* 0x001fe40007810000 */
[----:B------:R-:W-:Y:S02]  /*c870*/  FSEL R45, R45, -INF , P3 ;  /* 0xff8000002d2d7808 */ /* 0x000fe40001800000 */
[----:B------:R-:W-:Y:S01]  /*c880*/  FMNMX.FTZ R20, R117, R20, !PT ;  /* 0x0000001475147209 */ /* 0x000fe20007810000 */
[----:B------:R-:W-:-:S01]  /*c890*/  FFMA.FTZ R24, R2, R39, -R111 ;  /* 0x0000002702187223 */ /* 0x000fc2000001086f */
[----:B------:R-:W-:Y:S02]  /*c8a0*/  ISETP.GT.AND P3, PT, R3, 0x31, PT ;  /* 0x000000310300780c */ /* 0x000fe40003f64270 */
[----:B------:R-:W-:Y:S02]  /*c8b0*/  FSEL R39, R48, -INF , P4 ;  /* 0xff80000030277808 */ /* 0x000fe40002000000 */
[----:B------:R-:W-:-:S02]  /*c8c0*/  FMNMX.FTZ R20, R45, R20, !PT ;  /* 0x000000142d147209 */ /* 0x000fc40007810000 */
        /* <DEDUP_REMOVED lines=64> */
[----:B------:R-:W-:Y:S02]  /*ccd0*/  FSEL R127, R85, -INF , P3 ;  /* 0xff800000557f7808 */ /* 0x000fe40001800000 */
[----:B------:R-:W-:-:S04]  /*cce0*/  FMNMX.FTZ R32, R95, R32, !PT ;  /* 0x000000205f207209 */ /* 0x000fc80007810000 */
[----:B------:R-:W-:-:S05]  /*ccf0*/  FMNMX.FTZ R3, R127, R32, !PT ;  /* 0x000000207f037209 */ /* 0x000fca0007810000 */
[----:B------:R-:W0:Y:S02]  /*cd00*/  SHFL.BFLY PT, R36, R3, 0x2, 0x1f ;  /* 0x0c401f0003247f89 */ /* 0x000e2400000e0000 */
[----:B0-----:R-:W-:-:S05]  /*cd10*/  FMNMX.FTZ R44, R3, R36, !PT ;  /* 0x00000024032c7209 */ /* 0x001fca0007810000 */
[----:B------:R-:W0:Y:S01]  /*cd20*/  SHFL.BFLY PT, R3, R44, 0x1, 0x1f ;  /* 0x0c201f002c037f89 */ /* 0x000e2200000e0000 */
[----:B------:R-:W-:-:S01]  /*cd30*/  FFMA.FTZ R5, R2, R5, -R111 ;  /* 0x0000000502057223 */ /* 0x000fc2000001086f */
[C-C-:B------:R-:W-:Y:S01]  /*cd40*/  FFMA.FTZ R31, R2.reuse, R31, -R111.reuse ;  /* 0x0000001f021f7223 */ /* 0x140fe2000001086f */
[----:B------:R-:W-:Y:S01]  /*cd50*/  MUFU.EX2 R8, R8 ;  /* 0x0000000800087308 */ /* 0x000fe20000000800 */
[----:B------:R-:W-:-:S07]  /*cd60*/  FFMA.FTZ R11, R2, R11, -R111 ;  /* 0x0000000b020b7223 */ /* 0x000fce000001086f */
        /* <DEDUP_REMOVED lines=9> */
[C---:B------:R-:W-:Y:S01]  /*ce00*/  FFMA.FTZ R29, R2.reuse, R29, -R46 ;  /* 0x0000001d021d7223 */ /* 0x040fe2000001082e */
[----:B------:R-:W-:Y:S01]  /*ce10*/  MUFU.EX2 R11, R11 ;  /* 0x0000000b000b7308 */ /* 0x000fe20000000800 */
[----:B------:R-:W-:-:S01]  /*ce20*/  FFMA.FTZ R13, R2, R13, -R111 ;  /* 0x0000000d020d7223 */ /* 0x000fc2000001086f */
[C-C-:B------:R-:W-:Y:S01]  /*ce30*/  FFMA.FTZ R144, R2.reuse, R35, -R46.reuse ;  /* 0x0000002302907223 */ /* 0x140fe2000001082e */
[----:B------:R-:W-:-:S05]  /*ce40*/  FFMA.FTZ R35, R2, R43, -R46 ;  /* 0x0000002b02237223 */ /* 0x000fca000001082e */
[----:B------:R-:W-:Y:S01]  /*ce50*/  MUFU.EX2 R148, R148 ;  /* 0x0000009400947308 */ /* 0x000fe20000000800 */
[----:B------:R-:W-:-:S01]  /*ce60*/  FFMA.FTZ R150, R2, R113, -R46 ;  /* 0x0000007102967223 */ /* 0x000fc2000001082e */
[----:B-1----:R-:W-:-:S06]  /*ce70*/  FADD.FTZ R43, R5, R4 ;  /* 0x00000004052b7221 */ /* 0x002fcc0000010000 */
[----:B------:R-:W1:Y:S01]  /*ce80*/  MUFU.EX2 R9, R9 ;  /* 0x0000000900097308 */ /* 0x000e620000000800 */
[----:B------:R-:W-:-:S01]  /*ce90*/  FFMA.FTZ R25, R2, R33, -R46 ;  /* 0x0000002102197223 */ /* 0x000fc2000001082e */
[----:B------:R-:W-:-:S06]  /*cea0*/  FADD.FTZ R60, R8, R43 ;  /* 0x0000002b083c7221 */ /* 0x000fcc0000010000 */
[----:B------:R-:W2:Y:S01]  /*ceb0*/  MUFU.EX2 R48, R48 ;  /* 0x0000003000307308 */ /* 0x000ea20000000800 */
[----:B------:R-:W-:-:S01]  /*cec0*/  FFMA.FTZ R15, R2, R15, -R111 ;  /* 0x0000000f020f7223 */ /* 0x000fc2000001086f */
[----:B------:R-:W-:-:S06]  /*ced0*/  FFMA.FTZ R50, R2, R115, -R46 ;  /* 0x0000007302327223 */ /* 0x000fcc000001082e */
[----:B------:R-:W3:Y:S01]  /*cee0*/  MUFU.EX2 R29, R29 ;  /* 0x0000001d001d7308 */ /* 0x000ee20000000800 */
[----:B0-----:R-:W-:-:S07]  /*cef0*/  FADD.FTZ R60, R31, R60 ;  /* 0x0000003c1f3c7221 */ /* 0x001fce0000010000 */
[----:B------:R-:W0:Y:S01]  /*cf00*/  MUFU.EX2 R13, R13 ;  /* 0x0000000d000d7308 */ /* 0x000e220000000800 */
[----:B------:R-:W-:-:S01]  /*cf10*/  FFMA.FTZ R56, R2, R53, -R46 ;  /* 0x0000003502387223 */ /* 0x000fc2000001082e */
[----:B------:R-:W-:Y:S01]  /*cf20*/  FFMA.FTZ R52, R2, R57, -R46 ;  /* 0x0000003902347223 */ /* 0x000fe2000001082e */
[----:B-1----:R-:W-:-:S05]  /*cf30*/  FADD.FTZ R53, R148, R9 ;  /* 0x0000000994357221 */ /* 0x002fca0000010000 */
[----:B------:R-:W1:Y:S01]  /*cf40*/  MUFU.EX2 R150, R150 ;  /* 0x0000009600967308 */ /* 0x000e620000000800 */
[----:B------:R-:W-:-:S01]  /*cf50*/  FFMA.FTZ R37, R2, R37, -R46 ;  /* 0x0000002502257223 */ /* 0x000fc2000001082e */
[----:B------:R-:W-:Y:S01]  /*cf60*/  FADD.FTZ R57, R11, R60 ;  /* 0x0000003c0b397221 */ /* 0x000fe20000010000 */
[----:B--2---:R-:W-:-:S05]  /*cf70*/  FADD.FTZ R62, R48, R53 ;  /* 0x00000035303e7221 */ /* 0x004fca0000010000 */
[----:B------:R-:W2:Y:S01]  /*cf80*/  MUFU.EX2 R25, R25 ;  /* 0x0000001900197308 */ /* 0x000ea20000000800 */
[----:B------:R-:W-:-:S01]  /*cf90*/  FADD.FTZ R64, R12, R57 ;  /* 0x000000390c407221 */ /* 0x000fc20000010000 */
[----:B------:R-:W-:-:S06]  /*cfa0*/  FFMA.FTZ R47, R2, R47, -R111 ;  /* 0x0000002f022f7223 */ /* 0x000fcc000001086f */
[----:B------:R-:W4:Y:S01]  /*cfb0*/  MUFU.EX2 R15, R15 ;  /* 0x0000000f000f7308 */ /* 0x000f220000000800 */
[----:B---3--:R-:W-:-:S01]  /*cfc0*/  FADD.FTZ R53, R29, R62 ;  /* 0x0000003e1d357221 */ /* 0x008fc20000010000 */
[----:B------:R-:W-:-:S06]  /*cfd0*/  FFMA.FTZ R27, R2, R41, -R46 ;  /* 0x00000029021b7223 */ /* 0x000fcc000001082e */
[----:B------:R-:W3:Y:S01]  /*cfe0*/  MUFU.EX2 R50, R50 ;  /* 0x0000003200327308 */ /* 0x000ee20000000800 */
[----:B0-----:R-:W-:-:S01]  /*cff0*/  FADD.FTZ R57, R13, R64 ;  /* 0x000000400d397221 */ /* 0x001fc20000010000 */
[----:B-1----:R-:W-:-:S06]  /*d000*/  FADD.FTZ R62, R150, R53 ;  /* 0x00000035963e7221 */ /* 0x002fcc0000010000 */
[----:B------:R-:W0:Y:S01]  /*d010*/  MUFU.EX2 R37, R37 ;  /* 0x0000002500257308 */ /* 0x000e220000000800 */
[----:B------:R-:W-:-:S01]  /*d020*/  FFMA.FTZ R54, R2, R117, -R46 ;  /* 0x0000007502367223 */ /* 0x000fc2000001082e */
[----:B------:R-:W-:Y:S01]  /*d030*/  FADD.FTZ R64, R14, R57 ;  /* 0x000000390e407221 */ /* 0x000fe20000010000 */
[----:B------:R-:W-:-:S05]  /*d040*/  FFMA.FTZ R51, R2, R51, -R111 ;  /* 0x0000003302337223 */ /* 0x000fca000001086f */
[----:B------:R-:W1:Y:S01]  /*d050*/  MUFU.EX2 R144, R144 ;  /* 0x0000009000907308 */ /* 0x000e620000000800 */
[----:B--2---:R-:W-:-:S01]  /*d060*/  FADD.FTZ R53, R25, R62 ;  /* 0x0000003e19357221 */ /* 0x004fc20000010000 */
[----:B----4-:R-:W-:-:S06]  /*d070*/  FADD.FTZ R57, R15, R64 ;  /* 0x000000400f397221 */ /* 0x010fcc0000010000 */
[----:B------:R-:W2:Y:S01]  /*d080*/  MUFU.EX2 R47, R47 ;  /* 0x0000002f002f7308 */ /* 0x000ea20000000800 */
[----:B------:R-:W-:-:S01]  /*d090*/  FFMA.FTZ R45, R2, R45, -R46 ;  /* 0x0000002d022d7223 */ /* 0x000fc2000001082e */
[----:B---3--:R-:W-:-:S06]  /*d0a0*/  FADD.FTZ R62, R50, R53 ;  /* 0x00000035323e7221 */ /* 0x008fcc0000010000 */
[----:B------:R-:W3:Y:S01]  /*d0b0*/  MUFU.EX2 R27, R27 ;  /* 0x0000001b001b7308 */ /* 0x000ee20000000800 */
[----:B------:R-:W-:-:S01]  /*d0c0*/  FFMA.FTZ R55, R2, R55, -R111 ;  /* 0x0000003702377223 */ /* 0x000fc2000001086f */
[----:B------:R-:W-:Y:S01]  /*d0d0*/  FADD.FTZ R57, R20, R57 ;  /* 0x0000003914397221 */ /* 0x000fe20000010000 */
[----:B------:R-:W-:-:S05]  /*d0e0*/  FFMA.FTZ R146, R2, R39, -R46 ;  /* 0x0000002702927223 */ /* 0x000fca000001082e */
[----:B------:R-:W4:Y:S01]  /*d0f0*/  MUFU.EX2 R54, R54 ;  /* 0x0000003600367308 */ /* 0x000f220000000800 */
[----:B0-----:R-:W-:-:S01]  /*d100*/  FADD.FTZ R53, R37, R62 ;  /* 0x0000003e25357221 */ /* 0x001fc20000010000 */
[----:B------:R-:W-:-:S06]  /*d110*/  FADD.FTZ R64, R24, R57 ;  /* 0x0000003918407221 */ /* 0x000fcc0000010000 */
[----:B------:R-:W0:Y:S01]  /*d120*/  MUFU.EX2 R51, R51 ;  /* 0x0000003300337308 */ /* 0x000e220000000800 */
[----:B------:R-:W-:-:S01]  /*d130*/  FFMA.FTZ R33, R2, R49, -R46 ;  /* 0x0000003102217223 */ /* 0x000fc2000001082e */
[----:B-1----:R-:W-:Y:S01]  /*d140*/  FADD.FTZ R62, R144, R53 ;  /* 0x00000035903e7221 */ /* 0x002fe20000010000 */
[----:B------:R-:W-:-:S05]  /*d150*/  F2FP.SATFINITE.E4M3.F32.PACK_AB_MERGE_C R151, R14, R13, RZ ;  /* 0x0000000d0e97723e */ /* 0x000fca00048070ff */
[----:B------:R-:W1:Y:S01]  /*d160*/  MUFU.EX2 R45, R45 ;  /* 0x0000002d002d7308 */ /* 0x000e620000000800 */
[----:B--2---:R-:W-:-:S01]  /*d170*/  FADD.FTZ R13, R47, R64 ;  /* 0x000000402f0d7221 */ /* 0x004fc20000010000 */
[C---:B------:R-:W-:Y:S01]  /*d180*/  FFMA.FTZ R59, R2.reuse, R59, -R111 ;  /* 0x0000003b023b7223 */ /* 0x040fe2000001086f */
[----:B------:R-:W-:-:S01]  /*d190*/  FFMA.FTZ R39, R2, R119, -R46 ;  /* 0x0000007702277223 */ /* 0x000fc2000001082e */
[----:B------:R-:W-:-:S04]  /*d1a0*/  F2FP.SATFINITE.E4M3.F32.PACK_AB_MERGE_C R149, R31, R8, RZ ;  /* 0x000000081f95723e */ /* 0x000fc800048070ff */
[----:B------:R-:W2:Y:S01]  /*d1b0*/  MUFU.EX2 R55, R55 ;  /* 0x0000003700377308 */ /* 0x000ea20000000800 */
[----:B---3--:R-:W-:-:S01]  /*d1c0*/  FADD.FTZ R31, R27, R62 ;  /* 0x0000003e1b1f7221 */ /* 0x008fc20000010000 */
[----:B------:R-:W-:-:S06]  /*d1d0*/  FADD.FTZ R14, R26, R13 ;  /* 0x0000000d1a0e7221 */ /* 0x000fcc0000010000 */
[----:B------:R-:W3:Y:S01]  /*d1e0*/  MUFU.EX2 R146, R146 ;  /* 0x0000009200927308 */ /* 0x000ee20000000800 */
[----:B----4-:R-:W-:-:S01]  /*d1f0*/  FADD.FTZ R8, R54, R31 ;  /* 0x0000001f36087221 */ /* 0x010fc20000010000 */
[----:B------:R-:W-:Y:S01]  /*d200*/  FFMA.FTZ R40, R2, R97, -R111 ;  /* 0x0000006102287223 */ /* 0x000fe2000001086f */
[----:B0-----:R-:W-:-:S05]  /*d210*/  FADD.FTZ R31, R51, R14 ;  /* 0x0000000e331f7221 */ /* 0x001fca0000010000 */
[----:B------:R-:W-:Y:S08]  /*d220*/  MUFU.EX2 R30, R34 ;  /* 0x00000022001e7308 */ /* 0x000ff00000000800 */
[----:B------:R-:W0:Y:S01]  /*d230*/  MUFU.EX2 R33, R33 ;  /* 0x0000002100217308 */ /* 0x000e220000000800 */
[----:B-1----:R-:W-:-:S01]  /*d240*/  FADD.FTZ R13, R45, R8 ;  /* 0x000000082d0d7221 */ /* 0x002fc20000010000 */
[----:B------:R-:W-:-:S06]  /*d250*/  FADD.FTZ R14, R28, R31 ;  /* 0x0000001f1c0e7221 */ /* 0x000fcc0000010000 */
[----:B------:R-:W-:Y:S08]  /*d260*/  MUFU.EX2 R59, R59 ;  /* 0x0000003b003b7308 */ /* 0x000ff00000000800 */
[----:B------:R-:W1:Y:S01]  /*d270*/  MUFU.EX2 R39, R39 ;  /* 0x0000002700277308 */ /* 0x000e620000000800 */
[----:B------:R-:W-:Y:S01]  /*d280*/  @!P2 VIADD R10, R10, 0x19c40 ;  /* 0x00019c400a0aa836 */ /* 0x000fe20000000000 */
[----:B--2---:R-:W-:-:S06]  /*d290*/  F2FP.SATFINITE.E4M3.F32.PACK_AB_MERGE_C R147, R55, R28, RZ ;  /* 0x0000001c3793723e */ /* 0x004fcc00048070ff */
[----:B------:R-:W2:Y:S01]  /*d2a0*/  MUFU.EX2 R56, R56 ;  /* 0x0000003800387308 */ /* 0x000ea20000000800 */
[----:B---3--:R-:W-:-:S01]  /*d2b0*/  FADD.FTZ R8, R146, R13 ;  /* 0x0000000d92087221 */ /* 0x008fc20000010000 */
[----:B------:R-:W-:Y:S01]  /*d2c0*/  FADD.FTZ R55, R55, R14 ;  /* 0x0000000e37377221 */ /* 0x000fe20000010000 */
[----:B------:R-:W-:-:S05]  /*d2d0*/  FFMA.FTZ R41, R2, R89, -R46 ;  /* 0x0000005902297223 */ /* 0x000fca000001082e */
[----:B------:R-:W3:Y:S01]  /*d2e0*/  MUFU.EX2 R34, R40 ;  /* 0x0000002800227308 */ /* 0x000ee20000000800 */
[----:B------:R-:W-:Y:S01]  /*d2f0*/  F2FP.SATFINITE.E4M3.F32.PACK_AB_MERGE_C R149, R4, R5, R149 ;  /* 0x000000050495723e */ /* 0x000fe20004807095 */
[----:B0-----:R-:W-:Y:S01]  /*d300*/  FADD.FTZ R8, R33, R8 ;  /* 0x0000000821087221 */ /* 0x001fe20000010000 */
[----:B------:R-:W-:-:S05]  /*d310*/  @!P2 PRMT R10, RZ, 0x654, R10 ;  /* 0x00000654ff0aa816 */ /* 0x000fca000000000a */
[----:B------:R-:W0:Y:S01]  /*d320*/  MUFU.EX2 R35, R35 ;  /* 0x0000002300237308 */ /* 0x000e220000000800 */
[----:B------:R-:W-:Y:S01]  /*d330*/  F2FP.SATFINITE.E4M3.F32.PACK_AB_MERGE_C R29, R29, R48, RZ ;  /* 0x000000301d1d723e */ /* 0x000fe200048070ff */
[----:B------:R-:W-:Y:S01]  /*d340*/  FADD.FTZ R4, R30, R55 ;  /* 0x000000371e047221 */ /* 0x000fe20000010000 */
[----:B------:R-:W-:-:S01]  /*d350*/  FFMA.FTZ R58, R2, R61, -R46 ;  /* 0x0000003d023a7223 */ /* 0x000fc2000001082e */
[C-C-:B------:R-:W-:Y:S01]  /*d360*/  FFMA.FTZ R49, R2.reuse, R91, -R46.reuse ;  /* 0x0000005b02317223 */ /* 0x140fe2000001082e */
[----:B------:R-:W-:-:S03]  /*d370*/  FFMA.FTZ R60, R2, R69, -R46 ;  /* 0x00000045023c7223 */ /* 0x000fc6000001082e */
[----:B------:R-:W4:Y:S01]  /*d380*/  MUFU.EX2 R52, R52 ;  /* 0x0000003400347308 */ /* 0x000f220000000800 */
[----:B------:R-:W-:Y:S01]  /*d390*/  F2FP.SATFINITE.E4M3.F32.PACK_AB_MERGE_C R151, R12, R11, R151 ;  /* 0x0000000b0c97723e */ /* 0x000fe20004807097 */
[----:B------:R5:W-:Y:S01]  /*d3a0*/  @!P2 SYNCS.ARRIVE.TRANS64.RED.A1T0 RZ, [R10+URZ], RZ ;  /* 0x000000ff0affa9a7 */ /* 0x000be2000810043f */
[----:B-1----:R-:W-:-:S01]  /*d3b0*/  FADD.FTZ R5, R39, R8 ;  /* 0x0000000827057221 */ /* 0x002fc20000010000 */
[----:B------:R-:W-:Y:S01]  /*d3c0*/  FADD.FTZ R11, R59, R4 ;  /* 0x000000043b0b7221 */ /* 0x000fe20000010000 */
[----:B------:R-:W-:Y:S01]  /*d3d0*/  F2FP.SATFINITE.E4M3.F32.PACK_AB_MERGE_C R148, R9, R148, R29 ;  /* 0x000000940994723e */ /* 0x000fe2000480701d */
[C-C-:B------:R-:W-:Y:S02]  /*d3e0*/  FFMA.FTZ R43, R2.reuse, R65, -R46.reuse ;  /* 0x00000041022b7223 */ /* 0x140fe4000001082e */
[----:B------:R-:W1:Y:S01]  /*d3f0*/  MUFU.EX2 R41, R41 ;  /* 0x0000002900297308 */ /* 0x000e620000000800 */
[----:B-----5:R-:W-:-:S01]  /*d400*/  FFMA.FTZ R10, R2, R121, -R46 ;  /* 0x00000079020a7223 */ /* 0x020fc2000001082e */
[----:B------:R-:W5:Y:S01]  /*d410*/  @P0 LDC R9, c[0x0][0x44c] ;  /* 0x00011300ff090b82 */ /* 0x000f620000000800 */
[C---:B--2---:R-:W-:Y:S01]  /*d420*/  F2FP.SATFINITE.E4M3.F32.PACK_AB_MERGE_C R39, R56.reuse, R39, RZ ;  /* 0x000000273827723e */ /* 0x044fe200048070ff */
[----:B------:R-:W-:Y:S01]  /*d430*/  FADD.FTZ R56, R56, R5 ;  /* 0x0000000538387221 */ /* 0x000fe20000010000 */
[----:B---3--:R-:W-:-:S03]  /*d440*/  FADD.FTZ R12, R34, R11 ;  /* 0x0000000b220c7221 */ /* 0x008fc60000010000 */
[----:B------:R-:W-:Y:S01]  /*d450*/  MUFU.EX2 R58, R58 ;  /* 0x0000003a003a7308 */ /* 0x000fe20000000800 */
[----:B0-----:R-:W-:-:S01]  /*d460*/  FADD.FTZ R5, R35, R56 ;  /* 0x0000003823057221 */ /* 0x001fc20000010000 */
[----:B------:R-:W0:Y:S06]  /*d470*/  @P0 LDC R11, c[0x0][0x450] ;  /* 0x00011400ff0b0b82 */ /* 0x000e2c0000000800 */
[----:B------:R-:W-:Y:S08]  /*d480*/  MUFU.EX2 R49, R49 ;  /* 0x0000003100317308 */ /* 0x000ff00000000800 */
[----:B------:R-:W2:Y:S01]  /*d490*/  MUFU.EX2 R60, R60 ;  /* 0x0000003c003c7308 */ /* 0x000ea20000000800 */
[----:B----4-:R-:W-:-:S07]  /*d4a0*/  FADD.FTZ R8, R52, R5 ;  /* 0x0000000534087221 */ /* 0x010fce0000010000 */
[----:B------:R-:W3:Y:S08]  /*d4b0*/  MUFU.EX2 R10, R10 ;  /* 0x0000000a000a7308 */ /* 0x000ef00000000800 */
[----:B------:R-:W4:Y:S01]  /*d4c0*/  MUFU.EX2 R43, R43 ;  /* 0x0000002b002b7308 */ /* 0x000f220000000800 */
[----:B-1----:R-:W-:-:S01]  /*d4d0*/  FADD.FTZ R5, R41, R8 ;  /* 0x0000000829057221 */ /* 0x002fc20000010000 */
[----:B--2---:R-:W-:-:S03]  /*d4e0*/  F2FP.SATFINITE.E4M3.F32.PACK_AB_MERGE_C R142, R60, R49, RZ ;  /* 0x000000313c8e723e */ /* 0x004fc600048070ff */
[----:B------:R-:W-:-:S04]  /*d4f0*/  FADD.FTZ R5, R58, R5 ;  /* 0x000000053a057221 */ /* 0x000fc80000010000 */
[----:B---3--:R-:W-:Y:S01]  /*d500*/  FADD.FTZ R8, R10, R5 ;  /* 0x000000050a087221 */ /* 0x008fe20000010000 */
[----:B----4-:R-:W-:Y:S01]  /*d510*/  F2FP.SATFINITE.E4M3.F32.PACK_AB_MERGE_C R142, R43, R10, R142 ;  /* 0x0000000a2b8e723e */ /* 0x010fe2000480708e */
[----:B-----5:R-:W-:-:S04]  /*d520*/  @P0 IMAD.HI.U32 R10, R94, R9, RZ ;  /* 0x000000095e0a0227 */ /* 0x020fc800078e00ff */
[----:B------:R-:W-:Y:S01]  /*d530*/  IMAD.MOV.U32 R9, RZ, RZ, R94 ;  /* 0x000000ffff097224 */ /* 0x000fe200078e005e */
[----:B0-----:R-:W-:Y:S02]  /*d540*/  @P0 SHF.R.U32.HI R9, RZ, R11, R10 ;  /* 0x0000000bff090219 */ /* 0x001fe4000001160a */
[----:B------:R-:W2:Y:S01]  /*d550*/  LDL R11, [R1+0x34] ;  /* 0x00003400010b7983 */ /* 0x000ea20000100800 */
[----:B------:R-:W-:-:S01]  /*d560*/  FFMA.FTZ R85, R2, R63, -R111 ;  /* 0x0000003f02557223 */ /* 0x000fc2000001086f */
[C-C-:B------:R-:W-:Y:S01]  /*d570*/  FFMA.FTZ R63, R2.reuse, R101, -R111.reuse ;  /* 0x00000065023f7223 */ /* 0x140fe2000001086f */
[----:B------:R-:W-:-:S01]  /*d580*/  FFMA.FTZ R32, R2, R71, -R111 ;  /* 0x0000004702207223 */ /* 0x000fc2000001086f */
[C-C-:B------:R-:W-:Y:S01]  /*d590*/  FFMA.FTZ R38, R2.reuse, R99, -R111.reuse ;  /* 0x0000006302267223 */ /* 0x140fe2000001086f */
[----:B------:R-:W-:-:S02]  /*d5a0*/  FFMA.FTZ R97, R2, R67, -R111 ;  /* 0x0000004302617223 */ /* 0x000fc4000001086f */
[----:B------:R-:W0:Y:S08]  /*d5b0*/  MUFU.EX2 R85, R85 ;  /* 0x0000005500557308 */ /* 0x000e300000000800 */
[----:B------:R-:W-:Y:S08]  /*d5c0*/  MUFU.EX2 R63, R63 ;  /* 0x0000003f003f7308 */ /* 0x000ff00000000800 */
[----:B------:R-:W1:Y:S08]  /*d5d0*/  MUFU.EX2 R32, R32 ;  /* 0x0000002000207308 */ /* 0x000e700000000800 */
[----:B------:R-:W-:Y:S08]  /*d5e0*/  MUFU.EX2 R38, R38 ;  /* 0x0000002600267308 */ /* 0x000ff00000000800 */
[----:B------:R-:W3:Y:S01]  /*d5f0*/  MUFU.EX2 R97, R97 ;  /* 0x0000006100617308 */ /* 0x000ee20000000800 */
[----:B------:R-:W-:-:S01]  /*d600*/  FFMA.FTZ R40, R2, R105, -R111 ;  /* 0x0000006902287223 */ /* 0x000fc2000001086f */
[C-C-:B------:R-:W-:Y:S01]  /*d610*/  FFMA.FTZ R71, R2.reuse, R79, -R111.reuse ;  /* 0x0000004f02477223 */ /* 0x140fe2000001086f */
[----:B------:R-:W-:-:S01]  /*d620*/  FFMA.FTZ R36, R2, R103, -R111 ;  /* 0x0000006702247223 */ /* 0x000fc2000001086f */
[C---:B------:R-:W-:Y:S01]  /*d630*/  FFMA.FTZ R123, R2.reuse, R123, -R46 ;  /* 0x0000007b027b7223 */ /* 0x040fe2000001082e */
[C---:B0-----:R-:W-:Y:S01]  /*d640*/  F2FP.SATFINITE.E4M3.F32.PACK_AB_MERGE_C R141, R85.reuse, R34, RZ ;  /* 0x00000022558d723e */ /* 0x041fe200048070ff */
[----:B------:R-:W-:Y:S01]  /*d650*/  FFMA.FTZ R67, R2, R75, -R111 ;  /* 0x0000004b02437223 */ /* 0x000fe2000001086f */
[----:B-1----:R-:W-:Y:S01]  /*d660*/  F2FP.SATFINITE.E4M3.F32.PACK_AB_MERGE_C R143, R32, R63, RZ ;  /* 0x0000003f208f723e */ /* 0x002fe200048070ff */
[----:B------:R-:W-:Y:S01]  /*d670*/  FADD.FTZ R85, R85, R12 ;  /* 0x0000000c55557221 */ /* 0x000fe20000010000 */
[----:B------:R-:W-:Y:S01]  /*d680*/  MUFU.EX2 R40, R40 ;  /* 0x0000002800287308 */ /* 0x000fe20000000800 */
[----:B------:R-:W-:-:S01]  /*d690*/  FFMA.FTZ R73, R2, R73, -R46 ;  /* 0x0000004902497223 */ /* 0x000fc2000001082e */
[C-C-:B------:R-:W-:Y:S01]  /*d6a0*/  FFMA.FTZ R93, R2.reuse, R93, -R46.reuse ;  /* 0x0000005d025d7223 */ /* 0x140fe2000001082e */
[----:B------:R-:W-:-:S05]  /*d6b0*/  FFMA.FTZ R77, R2, R77, -R46 ;  /* 0x0000004d024d7223 */ /* 0x000fca000001082e */
[----:B------:R-:W0:Y:S01]  /*d6c0*/  MUFU.EX2 R71, R71 ;  /* 0x0000004700477308 */ /* 0x000e220000000800 */
[----:B---3--:R-:W-:Y:S01]  /*d6d0*/  F2FP.SATFINITE.E4M3.F32.PACK_AB_MERGE_C R143, R97, R38, R143 ;  /* 0x00000026618f723e */ /* 0x008fe2000480708f */
[----:B------:R-:W-:Y:S01]  /*d6e0*/  FADD.FTZ R38, R38, R85 ;  /* 0x0000005526267221 */ /* 0x000fe20000010000 */
[----:B------:R-:W-:-:S05]  /*d6f0*/  IADD3 R9, R9, R90, -R92 ;  /* 0x0000005a09097210 */ /* 0x000fca0007ffe85c */
[----:B------:R-:W1:Y:S01]  /*d700*/  MUFU.EX2 R36, R36 ;  /* 0x0000002400247308 */ /* 0x000e620000000800 */
[----:B------:R-:W-:-:S01]  /*d710*/  FADD.FTZ R38, R97, R38 ;  /* 0x0000002661267221 */ /* 0x000fc20000010000 */
[----:B------:R-:W-:-:S06]  /*d720*/  FADD.FTZ R8, R43, R8 ;  /* 0x000000082b087221 */ /* 0x000fcc0000010000 */
[----:B------:R-:W3:Y:S01]  /*d730*/  MUFU.EX2 R123, R123 ;  /* 0x0000007b007b7308 */ /* 0x000ee20000000800 */
[----:B------:R-:W-:-:S01]  /*d740*/  FADD.FTZ R63, R63, R38 ;  /* 0x000000263f3f7221 */ /* 0x000fc20000010000 */
[----:B------:R-:W-:-:S06]  /*d750*/  SHF.R.S32.HI R10, RZ, 0x1f, R9 ;  /* 0x0000001fff0a7819 */ /* 0x000fcc0000011409 */
[----:B------:R-:W4:Y:S01]  /*d760*/  MUFU.EX2 R67, R67 ;  /* 0x0000004300437308 */ /* 0x000f220000000800 */
[----:B------:R-:W-:-:S01]  /*d770*/  FFMA.FTZ R44, R2, R109, -R111 ;  /* 0x0000006d022c7223 */ /* 0x000fc2000001086f */
[----:B------:R-:W-:Y:S01]  /*d780*/  FFMA.FTZ R79, R2, R87, -R111 ;  /* 0x00000057024f7223 */ /* 0x000fe2000001086f */
[----:B------:R-:W-:-:S05]  /*d790*/  FADD.FTZ R5, R49, R8 ;  /* 0x0000000831057221 */ /* 0x000fca0000010000 */
[----:B------:R-:W5:Y:S01]  /*d7a0*/  MUFU.EX2 R136, R73 ;  /* 0x0000004900887308 */ /* 0x000f620000000800 */
[----:B------:R-:W-:-:S01]  /*d7b0*/  FFMA.FTZ R42, R2, R107, -R111 ;  /* 0x0000006b022a7223 */ /* 0x000fc2000001086f */
[----:B------:R-:W-:Y:S01]  /*d7c0*/  FFMA.FTZ R125, R2, R125, -R46 ;  /* 0x0000007d027d7223 */ /* 0x000fe2000001082e */
[----:B------:R-:W-:-:S05]  /*d7d0*/  FADD.FTZ R63, R32, R63 ;  /* 0x0000003f203f7221 */ /* 0x000fca0000010000 */
[----:B------:R-:W-:Y:S01]  /*d7e0*/  MUFU.EX2 R93, R93 ;  /* 0x0000005d005d7308 */ /* 0x000fe20000000800 */
[----:B------:R-:W-:Y:S01]  /*d7f0*/  LEA.HI R10, R10, R9, RZ, 0x7 ;  /* 0x000000090a0a7211 */ /* 0x000fe200078f38ff */
[----:B------:R-:W-:-:S06]  /*d800*/  FFMA.FTZ R75, R2, R83, -R111 ;  /* 0x00000053024b7223 */ /* 0x000fcc000001086f */
[----:B------:R-:W5:Y:S01]  /*d810*/  MUFU.EX2 R4, R77 ;  /* 0x0000004d00047308 */ /* 0x000f620000000800 */
[----:B------:R-:W-:-:S01]  /*d820*/  FADD.FTZ R60, R60, R5 ;  /* 0x000000053c3c7221 */ /* 0x000fc20000010000 */
[----:B0-----:R-:W-:Y:S01]  /*d830*/  F2FP.SATFINITE.E4M3.F32.PACK_AB_MERGE_C R137, R71, R40, RZ ;  /* 0x000000284789723e */ /* 0x001fe200048070ff */
[----:B------:R-:W-:-:S01]  /*d840*/  FFMA.FTZ R81, R2, R81, -R46 ;  /* 0x0000005102517223 */ /* 0x000fc2000001082e */
[----:B------:R-:W-:Y:S01]  /*d850*/  FFMA.FTZ R95, R2, R95, -R46 ;  /* 0x0000005f025f7223 */ /* 0x000fe2000001082e */
[----:B-1----:R-:W-:-:S01]  /*d860*/  FADD.FTZ R8, R36, R63 ;  /* 0x0000003f24087221 */ /* 0x002fc20000010000 */
[----:B------:R-:W-:Y:S02]  /*d870*/  SHF.R.S32.HI R10, RZ, 0x7, R10 ;  /* 0x00000007ff0a7819 */ /* 0x000fe4000001140a */
[----:B------:R-:W-:Y:S01]  /*d880*/  MUFU.EX2 R44, R44 ;  /* 0x0000002c002c7308 */ /* 0x000fe20000000800 */
[----:B------:R-:W-:-:S01]  /*d890*/  FFMA.FTZ R46, R2, R127, -R46 ;  /* 0x0000007f022e7223 */ /* 0x000fc2000001082e */
[----:B---3--:R-:W-:Y:S01]  /*d8a0*/  FADD.FTZ R5, R123, R60 ;  /* 0x0000003c7b057221 */ /* 0x008fe20000010000 */
[----:B----4-:R-:W-:-:S05]  /*d8b0*/  F2FP.SATFINITE.E4M3.F32.PACK_AB_MERGE_C R137, R67, R36, R137 ;  /* 0x000000244389723e */ /* 0x010fca0004807089 */
[----:B------:R-:W-:Y:S01]  /*d8c0*/  MUFU.EX2 R79, R79 ;  /* 0x0000004f004f7308 */ /* 0x000fe20000000800 */
[----:B------:R-:W-:-:S01]  /*d8d0*/  FADD.FTZ R67, R67, R8 ;  /* 0x0000000843437221 */ /* 0x000fc20000010000 */
[----:B-----5:R-:W-:-:S06]  /*d8e0*/  FADD.FTZ R8, R136, R5 ;  /* 0x0000000588087221 */ /* 0x020fcc0000010000 */
[----:B------:R-:W0:Y:S08]  /*d8f0*/  MUFU.EX2 R42, R42 ;  /* 0x0000002a002a7308 */ /* 0x000e300000000800 */
[----:B------:R-:W1:Y:S01]  /*d900*/  MUFU.EX2 R125, R125 ;  /* 0x0000007d007d7308 */ /* 0x000e620000000800 */
[----:B------:R-:W-:Y:S01]  /*d910*/  F2FP.SATFINITE.E4M3.F32.PACK_AB_MERGE_C R5, R4, R93, RZ ;  /* 0x0000005d0405723e */ /* 0x000fe200048070ff */
[----:B------:R-:W-:-:S06]  /*d920*/  FADD.FTZ R40, R40, R67 ;  /* 0x0000004328287221 */ /* 0x000fcc0000010000 */
[----:B------:R-:W3:Y:S01]  /*d930*/  MUFU.EX2 R75, R75 ;  /* 0x0000004b004b7308 */ /* 0x000ee20000000800 */
[----:B------:R-:W-:-:S01]  /*d940*/  FADD.FTZ R93, R93, R8 ;  /* 0x000000085d5d7221 */ /* 0x000fc20000010000 */
[----:B------:R-:W-:-:S06]  /*d950*/  VIADD R14, R88, 0xfffffffe ;  /* 0xfffffffe580e7836 */ /* 0x000fcc0000000000 */
[----:B------:R-:W4:Y:S01]  /*d960*/  MUFU.EX2 R138, R81 ;  /* 0x00000051008a7308 */ /* 0x000f220000000800 */
[----:B------:R-:W-:-:S01]  /*d970*/  FADD.FTZ R71, R71, R40 ;  /* 0x0000002847477221 */ /* 0x000fc20000010000 */
[----:B------:R-:W-:-:S06]  /*d980*/  FADD.FTZ R4, R4, R93 ;  /* 0x0000005d04047221 */ /* 0x000fcc0000010000 */
[----:B------:R-:W5:Y:S08]  /*d990*/  MUFU.EX2 R95, R95 ;  /* 0x0000005f005f7308 */ /* 0x000f700000000800 */
[----:B------:R-:W5:Y:S01]  /*d9a0*/  MUFU.EX2 R46, R46 ;  /* 0x0000002e002e7308 */ /* 0x000f620000000800 */
[----:B------:R-:W-:Y:S01]  /*d9b0*/  F2FP.SATFINITE.E4M3.F32.PACK_AB_MERGE_C R136, R136, R123, R5 ;  /* 0x0000007b8888723e */ /* 0x000fe20004807005 */
[----:B0-----:R-:W-:Y:S01]  /*d9c0*/  FADD.FTZ R8, R42, R71 ;  /* 0x000000472a087221 */ /* 0x001fe20000010000 */
[----:B------:R-:W-:Y:S01]  /*d9d0*/  F2FP.SATFINITE.E4M3.F32.PACK_AB_MERGE_C R139, R79, R44, RZ ;  /* 0x0000002c4f8b723e */ /* 0x000fe200048070ff */
[----:B-1----:R-:W-:-:S03]  /*d9e0*/  FADD.FTZ R5, R125, R4 ;  /* 0x000000047d057221 */ /* 0x002fc60000010000 */
[C---:B---3--:R-:W-:Y:S01]  /*d9f0*/  F2FP.SATFINITE.E4M3.F32.PACK_AB_MERGE_C R139, R75.reuse, R42, R139 ;  /* 0x0000002a4b8b723e */ /* 0x048fe2000480708b */
[----:B------:R-:W-:-:S01]  /*da00*/  FADD.FTZ R75, R75, R8 ;  /* 0x000000084b4b7221 */ /* 0x000fc20000010000 */
[----:B----4-:R-:W-:Y:S01]  /*da10*/  FADD.FTZ R4, R138, R5 ;  /* 0x000000058a047221 */ /* 0x010fe20000010000 */
[----:B------:R-:W-:Y:S01]  /*da20*/  F2FP.SATFINITE.E4M3.F32.PACK_AB_MERGE_C R145, R47, R24, RZ ;  /* 0x000000182f91723e */ /* 0x000fe200048070ff */
[----:B------:R-:W-:Y:S01]  /*da30*/  BSSY B0, `(.L_x_10790) ;  /* 0x00002c2000007945 */ /* 0x000fe20003800000 */
[----:B------:R-:W-:Y:S01]  /*da40*/  F2FP.SATFINITE.E4M3.F32.PACK_AB_MERGE_C R37, R37, R50, RZ ;  /* 0x000000322525723e */ /* 0x000fe200048070ff */
[----:B------:R-:W-:Y:S01]  /*da50*/  FADD.FTZ R44, R44, R75 ;  /* 0x0000004b2c2c7221 */ /* 0x000fe20000010000 */
[----:B------:R-:W-:Y:S01]  /*da60*/  F2FP.SATFINITE.E4M3.F32.PACK_AB_MERGE_C R45, R45, R54, RZ ;  /* 0x000000362d2d723e */ /* 0x000fe200048070ff */
[----:B-----5:R-:W-:Y:S01]  /*da70*/  FADD.FTZ R5, R95, R4 ;  /* 0x000000045f057221 */ /* 0x020fe20000010000 */
        /* <DEDUP_REMOVED lines=36> */
[----:B--2---:R-:W-:-:S05]  /*dcc0*/  VIMNMX R11, R11, R10, !PT ;  /* 0x0000000a0b0b7248 */ /* 0x004fca0007fe0100 */
[----:B------:R0:W-:Y:S01]  /*dcd0*/  STL [R1+0x20], R11 ;  /* 0x0000200b01007387 */ /* 0x0001e20000100800 */
[----:B------:R-:W-:-:S13]  /*dce0*/  ISETP.GE.AND P2, PT, R14, R11, PT ;  /* 0x0000000b0e00720c */ /* 0x000fda0003f46270 */
[----:B0-----:R-:W-:Y:S05]  /*dcf0*/  @!P2 BRA `(.L_x_10791) ;  /* 0x000000280054a947 */ /* 0x001fea0003800000 */
[----:B------:R-:W-:Y:S01]  /*dd00*/  BSSY B1, `(.L_x_10791) ;  /* 0x0000294000017945 */ /* 0x000fe20003800000 */
        /* <DEDUP_REMOVED lines=28> */
.L_x_10803:
[----:B------:R-:W-:-:S04]  /*ded0*/  ISETP.NE.AND P2, PT, R8, 0x1, PT ;  /* 0x000000010800780c */ /* 0x000fc80003f45270 */
[----:B------:R-:W-:-:S04]  /*dee0*/  SEL R152, RZ, 0x1, P2 ;  /* 0x00000001ff987807 */ /* 0x000fc80001000000 */
[----:B------:R-:W-:Y:S01]  /*def0*/  LOP3.LUT R152, R9, R152, RZ, 0x3c, !PT ;  /* 0x0000009809987212 */ /* 0x000fe200078e3cff */
[----:B------:R-:W-:Y:S06]  /*df00*/  @!P1 BRA `(.L_x_10792) ;  /* 0x0000000000049947 */ /* 0x000fec0003800000 */
[----:B------:R-:W-:Y:S01]  /*df10*/  BPT.TRAP 0x1 ;  /* 0x000000040000795c */ /* 0x000fe20000300000 */
.L_x_10792:
        /* <DEDUP_REMOVED lines=8> */
.L_x_10793:
[----:B------:R-:W-:Y:S01]  /*dfa0*/  BSSY B2, `(.L_x_10794) ;  /* 0x0000006000027945 */ /* 0x000fe20003800000 */
[----:B------:R-:W-:Y:S02]  /*dfb0*/  IMAD R24, R18, 0x300, R21 ;  /* 0x0000030012187824 */ /* 0x000fe400078e0215 */
[----:B------:R-:W-:Y:S01]  /*dfc0*/  IMAD.MOV.U32 R25, RZ, RZ, -0x3ffffff0 ;  /* 0xc0000010ff197424 */ /* 0x000fe200078e00ff */
[----:B-1----:R-:W-:Y:S06]  /*dfd0*/  @P2 BRA `(.L_x_10795) ;  /* 0x0000000000082947 */ /* 0x002fec0003800000 */
[----:B------:R-:W1:Y:S02]  /*dfe0*/  SYNCS.PHASECHK.TRANS64.TRYWAIT P2, [R15+URZ+0x19c30], R0 ;  /* 0x019c30000f0075a7 */ /* 0x000e64000804017f */
[----:B-1----:R-:W-:Y:S05]  /*dff0*/  @!P2 BRA `(.L_x_10796) ;  /* 0x000001040028a947 */ /* 0x002fea0003800000 */
.L_x_10795:
[----:B------:R-:W-:Y:S05]  /*e000*/  BSYNC B2 ;  /* 0x0000000000027941 */ /* 0x000fea0003800000 */
.L_x_10794:
[----:B------:R2:W-:Y:S04]  /*e010*/  STL [R1+0x9c], R2 ;  /* 0x00009c0201007387 */ /* 0x0005e80000100800 */
[----:B--2---:R-:W2:Y:S01]  /*e020*/  LDL.64 R2, [R1+0x8] ;  /* 0x0000080001027983 */ /* 0x004ea20000100a00 */
[C---:B------:R-:W-:Y:S01]  /*e030*/  VIADD R12, R24.reuse, 0x100 ;  /* 0x00000100180c7836 */ /* 0x040fe20000000000 */
[C---:B------:R-:W-:Y:S01]  /*e040*/  R2UR UR6, R24.reuse ;  /* 0x00000000180672ca */ /* 0x040fe200000e0000 */
[----:B------:R-:W-:Y:S01]  /*e050*/  IMAD.MOV.U32 R13, RZ, RZ, -0x3ffffff0 ;  /* 0xc0000010ff0d7424 */ /* 0x000fe200078e00ff */
[----:B------:R-:W-:Y:S01]  /*e060*/  R2UR UR7, R25 ;  /* 0x00000000190772ca */ /* 0x000fe200000e0000 */
[----:B------:R-:W-:Y:S01]  /*e070*/  VIADD R24, R24, 0x200 ;  /* 0x0000020018187836 */ /* 0x000fe20000000000 */
[----:B------:R-:W-:-:S02]  /*e080*/  R2UR UR10, R12 ;  /* 0x000000000c0a72ca */ /* 0x000fc400000e0000 */
[----:B------:R-:W-:Y:S02]  /*e090*/  R2UR UR11, R13 ;  /* 0x000000000d0b72ca */ /* 0x000fe400000e0000 */
[----:B------:R-:W3:Y:S01]  /*e0a0*/  LDL.64 R12, [R1] ;  /* 0x00000000010c7983 */ /* 0x000ee20000100a00 */
[----:B------:R-:W-:Y:S01]  /*e0b0*/  R2UR UR4, R6 ;  /* 0x00000000060472ca */ /* 0x000fe200000e0000 */
[----:B------:R-:W-:Y:S01]  /*e0c0*/  IMAD.MOV.U32 R25, RZ, RZ, -0x3ffffff0 ;  /* 0xc0000010ff197424 */ /* 0x000fe200078e00ff */
[----:B------:R-:W-:Y:S02]  /*e0d0*/  R2UR UR5, R7 ;  /* 0x00000000070572ca */ /* 0x000fe400000e0000 */
[----:B------:R-:W-:Y:S02]  /*e0e0*/  R2UR UR14, R24 ;  /* 0x00000000180e72ca */ /* 0x000fe400000e0000 */
[----:B------:R-:W-:Y:S02]  /*e0f0*/  R2UR UR15, R25 ;  /* 0x00000000190f72ca */ /* 0x000fe400000e0000 */
[----:B------:R-:W-:-:S07]  /*e100*/  WARPGROUP.ARRIVE ;  /* 0x00000000000079c5 */ /* 0x000fce0000000000 */
[----:B------:R-:W-:Y:S03]  /*e110*/  QGMMA.64x128x32.F32.E4M3.E4M3 R24, gdesc[UR4], RZ, !UPT, gsb0 ;  /* 0x01e00000041879f3 */ /* 0x000fe6000c0008ff */
[----:B------:R-:W-:Y:S02]  /*e120*/  WARPGROUP.DEPBAR.LE gsb0, 0x0 ;  /* 0x00008000000079c5 */ /* 0x000fe40000010000 */
[----:B------:R-:W-:Y:S01]  /*e130*/  WARPGROUP.ARRIVE ;  /* 0x00000000000079c5 */ /* 0x000fe20000000000 */
[----:B--2---:R-:W-:Y:S02]  /*e140*/  R2UR UR8, R2 ;  /* 0x00000000020872ca */ /* 0x004fe400000e0000 */
[----:B------:R2:W5:Y:S01]  /*e150*/  LDL.LU R2, [R1+0x9c] ;  /* 0x00009c0001027983 */ /* 0x0005620000300800 */
[----:B------:R-:W-:-:S13]  /*e160*/  R2UR UR9, R3 ;  /* 0x00000000030972ca */ /* 0x000fda00000e0000 */
[----:B------:R-:W-:Y:S01]  /*e170*/  QGMMA.64x128x32.F32.E4M3.E4M3 R24, gdesc[UR8], R24, gsb0 ;  /* 0x01e00000081879f3 */ /* 0x000fe20008000818 */
[----:B---3--:R-:W-:Y:S02]  /*e180*/  R2UR UR12, R12 ;  /* 0x000000000c0c72ca */ /* 0x008fe400000e0000 */
[----:B------:R-:W-:Y:S01]  /*e190*/  R2UR UR13, R13 ;  /* 0x000000000d0d72ca */ /* 0x000fe200000e0000 */
[----:B------:R-:W-:Y:S02]  /*e1a0*/  WARPGROUP.DEPBAR.LE gsb0, 0x0 ;  /* 0x00008000000079c5 */ /* 0x000fe40000010000 */
[----:B------:R-:W-:-:S10]  /*e1b0*/  WARPGROUP.ARRIVE ;  /* 0x00000000000079c5 */ /* 0x000fd40000000000 */
[----:B------:R-:W-:Y:S03]  /*e1c0*/  QGMMA.64x128x32.F32.E4M3.E4M3 R24, gdesc[UR12], R24, gsb0 ;  /* 0x01e000000c1879f3 */ /* 0x000fe60008000818 */
[----:B------:R-:W-:Y:S02]  /*e1d0*/  WARPGROUP.DEPBAR.LE gsb0, 0x0 ;  /* 0x00008000000079c5 */ /* 0x000fe40000010000 */
[----:B--2---:R-:W-:Y:S05]  /*e1e0*/  @!P1 BRA `(.L_x_10797) ;  /* 0x0000000000049947 */ /* 0x004fea0003800000 */
[----:B------:R-:W-:Y:S01]  /*e1f0*/  BPT.TRAP 0x1 ;  /* 0x000000040000795c */ /* 0x000fe20000300000 */
.L_x_10797:
[----:B01----:R-:W-:Y:S01]  /*e200*/  SHF.L.U32 R0, R9, 0x1f, RZ ;  /* 0x0000001f09007819 */ /* 0x003fe200000006ff */
[----:B------:R-:W-:-:S04]  /*e210*/  IMAD R20, R8, 0x8, R16 ;  /* 0x0000000808147824 */ /* 0x000fc800078e0210 */
[----:B------:R0:W1:Y:S01]  /*e220*/  SYNCS.PHASECHK.TRANS64.TRYWAIT P2, [R20+URZ+0x19c50], R0 ;  /* 0x019c5000140075a7 */ /* 0x000062000804017f */
[----:B------:R-:W-:Y:S05]  /*e230*/  @!P1 BRA `(.L_x_10798) ;  /* 0x0000000000049947 */ /* 0x000fea0003800000 */
[----:B------:R-:W-:Y:S01]  /*e240*/  BPT.TRAP 0x1 ;  /* 0x000000040000795c */ /* 0x000fe20000300000 */
.L_x_10798:
[----:B------:R-:W-:Y:S04]  /*e250*/  BSSY B2, `(.L_x_10799) ;  /* 0x0000004000027945 */ /* 0x000fe80003800000 */
[----:B-1----:R-:W-:Y:S05]  /*e260*/  @P2 BRA `(.L_x_10800) ;  /* 0x0000000000082947 */ /* 0x002fea0003800000 */
[----:B------:R-:W1:Y:S02]  /*e270*/  SYNCS.PHASECHK.TRANS64.TRYWAIT P2, [R20+URZ+0x19c50], R0 ;  /* 0x019c5000140075a7 */ /* 0x000e64000804017f */
[----:B-1----:R-:W-:Y:S05]  /*e280*/  @!P2 BRA `(.L_x_10801) ;  /* 0x000001000098a947 */ /* 0x002fea0003800000 */
.L_x_10800:
[----:B------:R-:W-:Y:S05]  /*e290*/  BSYNC B2 ;  /* 0x0000000000027941 */ /* 0x000fea0003800000 */
.L_x_10799:
[----:B01----:R-:W-:Y:S01]  /*e2a0*/  VIADD R0, R16, 0x3000 ;  /* 0x0000300010007836 */ /* 0x003fe20000000000 */
[----:B------:R-:W-:Y:S01]  /*e2b0*/  WARPGROUP.ARRIVE ;  /* 0x00000000000079c5 */ /* 0x000fe20000000000 */
[----:B------:R-:W-:Y:S01]  /*e2c0*/  IMAD.MOV.U32 R9, RZ, RZ, 0x40000040 ;  /* 0x40000040ff097424 */ /* 0x000fe200078e00ff */
[----:B------:R-:W0:Y:S02]  /*e2d0*/  @P0 LDC R3, c[0x0][0x450] ;  /* 0x00011400ff030b82 */ /* 0x000e240000000800 */
[----:B------:R-:W-:Y:S02]  /*e2e0*/  SHF.R.U32.HI R0, RZ, 0x4, R0 ;  /* 0x00000004ff007819 */ /* 0x000fe40000011600 */
[----:B------:R-:W-:Y:S02]  /*e2f0*/  R2UR UR7, R9 ;  /* 0x00000000090772ca */ /* 0x000fe400000e0000 */
[----:B------:R-:W-:-:S04]  /*e300*/  LOP3.LUT R0, R0, 0x3fff, RZ, 0xc0, !PT ;  /* 0x00003fff00007812 */ /* 0x000fc800078ec0ff */
[----:B------:R-:W-:-:S05]  /*e310*/  LOP3.LUT R0, R0, 0x10000, RZ, 0xfc, !PT ;  /* 0x0001000000007812 */ /* 0x000fca00078efcff */
[----:B------:R-:W-:Y:S02]  /*e320*/  IMAD R8, R8, 0x300, R0 ;  /* 0x0000030008087824 */ /* 0x000fe400078e0200 */
[----:B------:R-:W-:Y:S01]  /*e330*/  IMAD.MOV.U32 R13, RZ, RZ, 0x40000040 ;  /* 0x40000040ff0d7424 */ /* 0x000fe200078e00ff */
[----:B------:R-:W1:Y:S02]  /*e340*/  @P0 LDC R0, c[0x0][0x44c] ;  /* 0x00011300ff000b82 */ /* 0x000e640000000800 */
[----:B------:R-:W-:-:S13]  /*e350*/  R2UR UR6, R8 ;  /* 0x00000000080672ca */ /* 0x000fda00000e0000 */
[----:B------:R-:W-:Y:S01]  /*e360*/  QGMMA.64x96x32.F32.E4M3.E4M3 R88, R148, gdesc[UR4], R88, gsb0 ;  /* 0x0160000494587df3 */ /* 0x000fe20008000858 */
[----:B------:R-:W-:Y:S01]  /*e370*/  VIADD R12, R8, 0x2 ;  /* 0x00000002080c7836 */ /* 0x000fe20000000000 */
[----:B------:R-:W-:-:S04]  /*e380*/  R2UR UR7, R13 ;  /* 0x000000000d0772ca */ /* 0x000fc800000e0000 */
[----:B------:R-:W-:Y:S01]  /*e390*/  R2UR UR6, R12 ;  /* 0x000000000c0672ca */ /* 0x000fe200000e0000 */
[----:B------:R-:W-:Y:S02]  /*e3a0*/  WARPGROUP.DEPBAR.LE gsb0, 0x0 ;  /* 0x00008000000079c5 */ /* 0x000fe40000010000 */
[----:B------:R-:W-:Y:S01]  /*e3b0*/  WARPGROUP.ARRIVE ;  /* 0x00000000000079c5 */ /* 0x000fe20000000000 */
[----:B------:R-:W2:Y:S04]  /*e3c0*/  LDL R148, [R1+0x40] ;  /* 0x0000400001947983 */ /* 0x000ea80000100800 */
[----:B------:R-:W3:Y:S05]  /*e3d0*/  LDL R149, [R1+0x28] ;  /* 0x0000280001957983 */ /* 0x000eea0000100800 */
[----:B------:R-:W-:Y:S01]  /*e3e0*/  QGMMA.64x96x32.F32.E4M3.E4M3 R88, R144, gdesc[UR4], R88, gsb0 ;  /* 0x0160000490587df3 */ /* 0x000fe20008000858 */
[----:B------:R-:W3:Y:S04]  /*e3f0*/  LDL R150, [R1+0x30] ;  /* 0x0000300001967983 */ /* 0x000ee80000100800 */
[----:B------:R-:W4:Y:S01]  /*e400*/  LDL R151, [R1+0x2c] ;  /* 0x00002c0001977983 */ /* 0x000f220000100800 */
[----:B------:R-:W-:-:S03]  /*e410*/  WARPGROUP.DEPBAR.LE gsb0, 0x0 ;  /* 0x00008000000079c5 */ /* 0x000fc60000010000 */
[----:B------:R-:W2:Y:S01]  /*e420*/  LDL R147, [R1+0x24] ;  /* 0x0000240001937983 */ /* 0x000ea20000100800 */
[----:B------:R-:W-:Y:S01]  /*e430*/  VIADD R12, R8, 0x4 ;  /* 0x00000004080c7836 */ /* 0x000fe20000000000 */
[----:B------:R-:W-:Y:S01]  /*e440*/  WARPGROUP.ARRIVE ;  /* 0x00000000000079c5 */ /* 0x000fe20000000000 */
[----:B------:R-:W-:-:S03]  /*e450*/  IMAD.MOV.U32 R13, RZ, RZ, 0x40000040 ;  /* 0x40000040ff0d7424 */ /* 0x000fc600078e00ff */
[----:B------:R-:W-:Y:S02]  /*e460*/  R2UR UR6, R12 ;  /* 0x000000000c0672ca */ /* 0x000fe400000e0000 */
[----:B------:R-:W-:-:S13]  /*e470*/  R2UR UR7, R13 ;  /* 0x000000000d0772ca */ /* 0x000fda00000e0000 */
[----:B------:R-:W-:Y:S03]  /*e480*/  QGMMA.64x96x32.F32.E4M3.E4M3 R88, R140, gdesc[UR4], R88, gsb0 ;  /* 0x016000048c587df3 */ /* 0x000fe60008000858 */
[----:B------:R-:W-:Y:S02]  /*e490*/  WARPGROUP.DEPBAR.LE gsb0, 0x0 ;  /* 0x00008000000079c5 */ /* 0x000fe40000010000 */
[----:B------:R-:W-:Y:S01]  /*e4a0*/  WARPGROUP.ARRIVE ;  /* 0x00000000000079c5 */ /* 0x000fe20000000000 */
[----:B--2---:R-:W-:-:S04]  /*e4b0*/  IMAD.IADD R9, R148, 0x1, R147 ;  /* 0x0000000194097824 */ /* 0x004fc800078e0293 */
[----:B-1----:R-:W-:-:S05]  /*e4c0*/  @P0 IMAD.HI.U32 R0, R9, R0, RZ ;  /* 0x0000000009000227 */ /* 0x002fca00078e00ff */
[----:B0-----:R-:W-:Y:S01]  /*e4d0*/  @P0 SHF.R.U32.HI R9, RZ, R3, R0 ;  /* 0x00000003ff090219 */ /* 0x001fe20000011600 */
[----:B------:R-:W-:-:S04]  /*e4e0*/  IMAD.MOV.U32 R0, RZ, RZ, -0x80 ;  /* 0xffffff80ff007424 */ /* 0x000fc800078e00ff */
[----:B------:R-:W0:Y:S01]  /*e4f0*/  SHFL.IDX PT, R3, R9, RZ, 0x1c1f ;  /* 0x001c1fff09037589 */ /* 0x000e2200000e0000 */
[----:B------:R-:W-:-:S03]  /*e500*/  IMAD R0, R14, R0, 0x1 ;  /* 0x000000010e007424 */ /* 0x000fc600078e0200 */
[----:B------:R-:W1:Y:S02]  /*e510*/  SHFL.IDX PT, R9, R9, 0x1, 0x1c1f ;  /* 0x003c1f0009097f89 */ /* 0x000e6400000e0000 */
[----:B---3--:R-:W-:-:S05]  /*e520*/  IADD3 R0, R150, R0, -R149 ;  /* 0x0000000096007210 */ /* 0x008fca0007ffe895 */
[----:B----4-:R-:W-:Y:S02]  /*e530*/  IMAD.IADD R0, R0, 0x1, -R151 ;  /* 0x0000000100007824 */ /* 0x010fe400078e0a97 */
[----:B------:R-:W2:Y:S02]  /*e540*/  S2R R151, SR_TID.X ;  /* 0x0000000000977919 */ /* 0x000ea40000002100 */
[C---:B0-----:R-:W-:Y:S02]  /*e550*/  IMAD.IADD R3, R0.reuse, 0x1, R3 ;  /* 0x0000000100037824 */ /* 0x041fe400078e0203 */
[----:B-1----:R-:W-:-:S03]  /*e560*/  IMAD.IADD R0, R0, 0x1, R9 ;  /* 0x0000000100007824 */ /* 0x002fc600078e0209 */
        /* <DEDUP_REMOVED lines=95> */
[----:B------:R-:W-:Y:S01]  /*eb60*/  VIADD R12, R8, 0x6 ;  /* 0x00000006080c7836 */ /* 0x000fe20000000000 */
[----:B------:R-:W-:-:S02]  /*eb70*/  ISETP.GT.AND P5, PT, R0, RZ, PT ;  /* 0x000000ff0000720c */ /* 0x000fc40003fa4270 */
[----:B------:R-:W-:Y:S02]  /*eb80*/  FMNMX.FTZ R3, R85, R3, !PT ;  /* 0x0000000355037209 */ /* 0x000fe40007810000 */
[----:B------:R-:W-:Y:S02]  /*eb90*/  ISETP.GT.AND P6, PT, R0, 0x1, PT ;  /* 0x000000010000780c */ /* 0x000fe40003fc4270 */
[----:B------:R-:W-:Y:S01]  /*eba0*/  FSEL R26, R26, -INF , P5 ;  /* 0xff8000001a1a7808 */ /* 0x000fe20002800000 */
[----:B------:R-:W0:Y:S01]  /*ebb0*/  SHFL.BFLY PT, R13, R3, 0x2, 0x1f ;  /* 0x0c401f00030d7f89 */ /* 0x000e2200000e0000 */
        /* <DEDUP_REMOVED lines=12> */
[----:B0-----:R-:W-:Y:S01]  /*ec80*/  FMNMX.FTZ R3, R3, R13, !PT ;  /* 0x0000000d03037209 */ /* 0x001fe20007810000 */
[----:B------:R-:W-:Y:S01]  /*ec90*/  IMAD.MOV.U32 R13, RZ, RZ, 0x40000040 ;  /* 0x40000040ff0d7424 */ /* 0x000fe200078e00ff */
[----:B------:R-:W-:Y:S02]  /*eca0*/  ISETP.GT.AND P5, PT, R0, 0x20, PT ;  /* 0x000000200000780c */ /* 0x000fe40003fa4270 */
[----:B------:R-:W-:Y:S01]  /*ecb0*/  FSEL R39, R39, -INF , P4 ;  /* 0xff80000027277808 */ /* 0x000fe20002000000 */
[----:B------:R-:W0:Y:S01]  /*ecc0*/  SHFL.BFLY PT, R8, R3, 0x1, 0x1f ;  /* 0x0c201f0003087f89 */ /* 0x000e2200000e0000 */
[----:B------:R-:W-:-:S02]  /*ecd0*/  R2UR UR7, R13 ;  /* 0x000000000d0772ca */ /* 0x000fc400000e0000 */
[----:B------:R-:W-:Y:S02]  /*ece0*/  ISETP.GT.AND P6, PT, R0, 0x21, PT ;  /* 0x000000210000780c */ /* 0x000fe40003fc4270 */
[----:B------:R-:W-:Y:S02]  /*ecf0*/  FSEL R42, R42, -INF , P5 ;  /* 0xff8000002a2a7808 */ /* 0x000fe40002800000 */
[C---:B------:R-:W-:Y:S02]  /*ed00*/  ISETP.GT.AND P3, PT, R0.reuse, 0x28, PT ;  /* 0x000000280000780c */ /* 0x040fe40003f64270 */
        /* <DEDUP_REMOVED lines=8> */
[----:B0-----:R-:W-:-:S02]  /*ed90*/  FMNMX.FTZ R3, R3, R8, !PT ;  /* 0x0000000803037209 */ /* 0x001fc40007810000 */
[----:B------:R-:W-:Y:S02]  /*eda0*/  FSEL R51, R51, -INF , P6 ;  /* 0xff80000033337808 */ /* 0x000fe40003000000 */
[----:B------:R-:W-:Y:S01]  /*edb0*/  FSETP.NEU.FTZ.AND P2, PT, R3, -INF , PT ;  /* 0xff8000000300780b */ /* 0x000fe20003f5d000 */
[----:B-----5:R-:W-:-:S01]  /*edc0*/  FFMA.FTZ R13, R2, R3, -8 ;  /* 0xc1000000020d7423 */ /* 0x020fc20000010003 */
[----:B------:R-:W-:Y:S02]  /*edd0*/  ISETP.GT.AND P4, PT, R0, 0x39, PT ;  /* 0x000000390000780c */ /* 0x000fe40003f84270 */
[----:B------:R-:W-:Y:S02]  /*ede0*/  FSEL R54, R54, -INF , P3 ;  /* 0xff80000036367808 */ /* 0x000fe40001800000 */
[----:B------:R-:W-:Y:S02]  /*edf0*/  FSEL R13, R13, RZ, P2 ;  /* 0x000000ff0d0d7208 */ /* 0x000fe40001000000 */
[----:B------:R-:W-:-:S02]  /*ee00*/  ISETP.GT.AND P5, PT, R0, 0x40, PT ;  /* 0x000000400000780c */ /* 0x000fc40003fa4270 */
        /* <DEDUP_REMOVED lines=11> */
[----:B------:R-:W-:Y:S01]  /*eec0*/  MUFU.EX2 R8, R8 ;  /* 0x0000000800087308 */ /* 0x000fe20000000800 */
[----:B------:R-:W-:Y:S01]  /*eed0*/  ISETP.GT.AND P3, PT, R0, 0x48, PT ;  /* 0x000000480000780c */ /* 0x000fe20003f64270 */
[C-C-:B------:R-:W-:Y:S01]  /*eee0*/  FFMA.FTZ R32, R2.reuse, R32, -R13.reuse ;  /* 0x0000002002207223 */ /* 0x140fe2000001080d */
[----:B------:R-:W-:Y:S01]  /*eef0*/  FMNMX.FTZ R25, R31, R25, !PT ;  /* 0x000000191f197209 */ /* 0x000fe20007810000 */
[C-C-:B------:R-:W-:Y:S01]  /*ef00*/  FFMA.FTZ R33, R2.reuse, R33, -R13.reuse ;  /* 0x0000002102217223 */ /* 0x140fe2000001080d */
[----:B------:R-:W-:Y:S01]  /*ef10*/  FSEL R59, R59, -INF , P6 ;  /* 0xff8000003b3b7808 */ /* 0x000fe20003000000 */
[--C-:B------:R-:W-:Y:S01]  /*ef20*/  FFMA.FTZ R36, R2, R36, -R13.reuse ;  /* 0x0000002402247223 */ /* 0x100fe2000001080d */
[----:B------:R-:W-:Y:S01]  /*ef30*/  FMNMX.FTZ R25, R34, R25, !PT ;  /* 0x0000001922197209 */ /* 0x000fe20007810000 */
[----:B------:R-:W-:Y:S01]  /*ef40*/  MUFU.EX2 R9, R9 ;  /* 0x0000000900097308 */ /* 0x000fe20000000800 */
[----:B------:R-:W-:Y:S01]  /*ef50*/  ISETP.GT.AND P4, PT, R0, 0x49, PT ;  /* 0x000000490000780c */ /* 0x000fe20003f84270 */
[C-C-:B------:R-:W-:Y:S01]  /*ef60*/  FFMA.FTZ R37, R2.reuse, R37, -R13.reuse ;  /* 0x0000002502257223 */ /* 0x140fe2000001080d */
[----:B------:R-:W-:Y:S01]  /*ef70*/  FMNMX.FTZ R25, R35, R25, !PT ;  /* 0x0000001923197209 */ /* 0x000fe20007810000 */
[--C-:B------:R-:W-:Y:S01]  /*ef80*/  FFMA.FTZ R40, R2, R40, -R13.reuse ;  /* 0x0000002802287223 */ /* 0x100fe2000001080d */
[----:B------:R-:W-:Y:S01]  /*ef90*/  FSEL R62, R62, -INF , P3 ;  /* 0xff8000003e3e7808 */ /* 0x000fe20001800000 */
[--C-:B------:R-:W-:Y:S01]  /*efa0*/  FFMA.FTZ R41, R2, R41, -R13.reuse ;  /* 0x0000002902297223 */ /* 0x100fe2000001080d */
        /* <DEDUP_REMOVED lines=19> */
[----:B------:R-:W-:Y:S01]  /*f0e0*/  FFMA.FTZ R81, R2, R81, -R13 ;  /* 0x0000005102517223 */ /* 0x000fe2000001080d */
[----:B------:R-:W-:-:S02]  /*f0f0*/  FMNMX.FTZ R25, R47, R25, !PT ;  /* 0x000000192f197209 */ /* 0x000fc40007810000 */
[----:B------:R-:W-:Y:S02]  /*f100*/  FSEL R67, R67, -INF , P6 ;  /* 0xff80000043437808 */ /* 0x000fe40003000000 */
[----:B------:R-:W-:Y:S01]  /*f110*/  FMNMX.FTZ R25, R50, R25, !PT ;  /* 0x0000001932197209 */ /* 0x000fe20007810000 */
[----:B------:R-:W-:Y:S01]  /*f120*/  MUFU.EX2 R36, R36 ;  /* 0x0000002400247308 */ /* 0x000fe20000000800 */
[----:B------:R-:W-:Y:S02]  /*f130*/  ISETP.GT.AND P4, PT, R0, 0x59, PT ;  /* 0x000000590000780c */ /* 0x000fe40003f84270 */
[----:B------:R-:W-:Y:S02]  /*f140*/  FMNMX.FTZ R25, R51, R25, !PT ;  /* 0x0000001933197209 */ /* 0x000fe40007810000 */
[----:B------:R-:W-:Y:S02]  /*f150*/  FSEL R70, R70, -INF , P3 ;  /* 0xff80000046467808 */ /* 0x000fe40001800000 */
        /* <DEDUP_REMOVED lines=8> */
[----:B------:R-:W-:Y:S02]  /*f1e0*/  FMNMX.FTZ R25, R59, R25, !PT ;  /* 0x000000193b197209 */ /* 0x000fe40007810000 */
[----:B------:R-:W-:-:S02]  /*f1f0*/  FSEL R74, R74, -INF , P5 ;  /* 0xff8000004a4a7808 */ /* 0x000fc40002800000 */
        /* <DEDUP_REMOVED lines=12> */
[----:B------:R-:W-:Y:S02]  /*f2c0*/  FSEL R79, R79, -INF , P4 ;  /* 0xff8000004f4f7808 */ /* 0x000fe40002000000 */
[----:B------:R-:W-:Y:S02]  /*f2d0*/  FMNMX.FTZ R25, R71, R25, !PT ;  /* 0x0000001947197209 */ /* 0x000fe40007810000 */
[----:B------:R-:W-:-:S02]  /*f2e0*/  ISETP.GT.AND P5, PT, R0, 0x70, PT ;  /* 0x000000700000780c */ /* 0x000fc40003fa4270 */
[----:B------:R-:W-:Y:S01]  /*f2f0*/  FMNMX.FTZ R25, R74, R25, !PT ;  /* 0x000000194a197209 */ /* 0x000fe20007810000 */
[----:B------:R-:W-:Y:S01]  /*f300*/  MUFU.EX2 R48, R48 ;  /* 0x0000003000307308 */ /* 0x000fe20000000800 */
[C---:B------:R-:W-:Y:S02]  /*f310*/  ISETP.GT.AND P6, PT, R0.reuse, 0x71, PT ;  /* 0x000000710000780c */ /* 0x040fe40003fc4270 */
[----:B------:R-:W-:Y:S02]  /*f320*/  FMNMX.FTZ R25, R75, R25, !PT ;  /* 0x000000194b197209 */ /* 0x000fe40007810000 */
[C---:B------:R-:W-:Y:S02]  /*f330*/  ISETP.GT.AND P3, PT, R0.reuse, 0x78, PT ;  /* 0x000000780000780c */ /* 0x040fe40003f64270 */
[----:B------:R-:W-:Y:S01]  /*f340*/  ISETP.GT.AND P4, PT, R0, 0x79, PT ;  /* 0x000000790000780c */ /* 0x000fe20003f84270 */
[----:B------:R-:W-:Y:S01]  /*f350*/  MUFU.EX2 R49, R49 ;  /* 0x0000003100317308 */ /* 0x000fe20000000800 */
[----:B------:R-:W-:-:S02]  /*f360*/  FMNMX.FTZ R0, R78, R25, !PT ;  /* 0x000000194e007209 */ /* 0x000fc40007810000 */
[----:B------:R-:W-:Y:S02]  /*f370*/  FSEL R82, R82, -INF , P5 ;  /* 0xff80000052527808 */ /* 0x000fe40002800000 */
[----:B------:R-:W-:Y:S02]  /*f380*/  FMNMX.FTZ R0, R79, R0, !PT ;  /* 0x000000004f007209 */ /* 0x000fe40007810000 */
[----:B------:R-:W-:Y:S01]  /*f390*/  FSEL R83, R83, -INF , P6 ;  /* 0xff80000053537808 */ /* 0x000fe20003000000 */
[----:B------:R0:W-:Y:S01]  /*f3a0*/  MUFU.EX2 R25, R56 ;  /* 0x0000003800197308 */ /* 0x0001e20000000800 */
[----:B------:R-:W-:Y:S02]  /*f3b0*/  FMNMX.FTZ R0, R82, R0, !PT ;  /* 0x0000000052007209 */ /* 0x000fe40007810000 */
[----:B------:R-:W-:Y:S02]  /*f3c0*/  FSEL R86, R86, -INF , P3 ;  /* 0xff80000056567808 */ /* 0x000fe40001800000 */
[----:B------:R-:W-:-:S02]  /*f3d0*/  FMNMX.FTZ R0, R83, R0, !PT ;  /* 0x0000000053007209 */ /* 0x000fc40007810000 */
[----:B------:R-:W-:Y:S01]  /*f3e0*/  FSEL R87, R87, -INF , P4 ;  /* 0xff80000057577808 */ /* 0x000fe20002000000 */
[----:B------:R-:W-:Y:S01]  /*f3f0*/  MUFU.EX2 R52, R52 ;  /* 0x0000003400347308 */ /* 0x000fe20000000800 */
[----:B------:R-:W-:Y:S01]  /*f400*/  FMNMX.FTZ R0, R86, R0, !PT ;  /* 0x0000000056007209 */ /* 0x000fe20007810000 */
[C-C-:B0-----:R-:W-:Y:S01]  /*f410*/  FFMA.FTZ R56, R2.reuse, R61, -R13.reuse ;  /* 0x0000003d02387223 */ /* 0x141fe2000001080d */
[----:B------:R-:W-:-:S01]  /*f420*/  FFMA.FTZ R61, R2, R65, -R13 ;  /* 0x00000041023d7223 */ /* 0x000fc2000001080d */
[--C-:B------:R-:W-:Y:S01]  /*f430*/  FFMA.FTZ R65, R2, R69, -R13.reuse ;  /* 0x0000004502417223 */ /* 0x100fe2000001080d */
[----:B------:R-:W-:Y:S02]  /*f440*/  FMNMX.FTZ R0, R87, R0, !PT ;  /* 0x0000000057007209 */ /* 0x000fe40007810000 */
[----:B------:R-:W-:Y:S01]  /*f450*/  R2UR UR6, R12 ;  /* 0x000000000c0672ca */ /* 0x000fe200000e0000 */
[----:B------:R-:W-:-:S01]  /*f460*/  FFMA.FTZ R12, R2, R28, -R13 ;  /* 0x0000001c020c7223 */ /* 0x000fc2000001080d */
[C-C-:B------:R-:W-:Y:S01]  /*f470*/  FFMA.FTZ R28, R2.reuse, R57, -R13.reuse ;  /* 0x00000039021c7223 */ /* 0x140fe2000001080d */
[----:B------:R-:W0:Y:S01]  /*f480*/  SHFL.BFLY PT, R60, R0, 0x2, 0x1f ;  /* 0x0c401f00003c7f89 */ /* 0x000e2200000e0000 */
[----:B------:R-:W-:-:S01]  /*f490*/  FFMA.FTZ R57, R2, R64, -R13 ;  /* 0x0000004002397223 */ /* 0x000fc2000001080d */
[C-C-:B------:R-:W-:Y:S01]  /*f4a0*/  FFMA.FTZ R64, R2.reuse, R68, -R13.reuse ;  /* 0x0000004402407223 */ /* 0x140fe2000001080d */
[----:B------:R-:W-:-:S01]  /*f4b0*/  FFMA.FTZ R68, R2, R73, -R13 ;  /* 0x0000004902447223 */ /* 0x000fc2000001080d */
[----:B------:R-:W-:Y:S01]  /*f4c0*/  FFMA.FTZ R73, R2, R77, -R13 ;  /* 0x0000004d02497223 */ /* 0x000fe2000001080d */
[----:B------:R-:W-:Y:S01]  /*f4d0*/  MUFU.EX2 R12, R12 ;  /* 0x0000000c000c7308 */ /* 0x000fe20000000800 */
[----:B--2---:R-:W-:-:S04]  /*f4e0*/  LOP3.LUT R140, R151, 0x7f, RZ, 0xc0, !PT ;  /* 0x0000007f978c7812 */ /* 0x004fc800078ec0ff */
[----:B------:R-:W-:Y:S03]  /*f4f0*/  QGMMA.64x96x32.F32.E4M3.E4M3 R88, R136, gdesc[UR4], R88, gsb0 ;  /* 0x0160000488587df3 */ /* 0x000fe60008000858 */
[----:B------:R-:W-:Y:S08]  /*f500*/  MUFU.EX2 R53, R53 ;  /* 0x0000003500357308 */ /* 0x000ff00000000800 */
[----:B------:R-:W-:Y:S01]  /*f510*/  MUFU.EX2 R28, R28 ;  /* 0x0000001c001c7308 */ /* 0x000fe20000000800 */
[----:B0-----:R-:W-:Y:S01]  /*f520*/  FMNMX.FTZ R0, R0, R60, !PT ;  /* 0x0000003c00007209 */ /* 0x001fe20007810000 */
[C-C-:B------:R-:W-:Y:S01]  /*f530*/  FFMA.FTZ R60, R2.reuse, R72, -R13.reuse ;  /* 0x00000048023c7223 */ /* 0x140fe2000001080d */
[----:B------:R-:W-:-:S01]  /*f540*/  FFMA.FTZ R72, R2, R76, -R13 ;  /* 0x0000004c02487223 */ /* 0x000fc2000001080d */
[----:B------:R-:W-:Y:S01]  /*f550*/  FFMA.FTZ R76, R2, R80, -R13 ;  /* 0x00000050024c7223 */ /* 0x000fe2000001080d */
[----:B------:R-:W-:Y:S01]  /*f560*/  FSEL R80, R3, RZ, P2 ;  /* 0x000000ff03507208 */ /* 0x000fe20001000000 */
[----:B------:R-:W0:Y:S02]  /*f570*/  SHFL.BFLY PT, R69, R0, 0x1, 0x1f ;  /* 0x0c201f0000457f89 */ /* 0x000e2400000e0000 */
[----:B------:R-:W-:Y:S01]  /*f580*/  MUFU.EX2 R29, R29 ;  /* 0x0000001d001d7308 */ /* 0x000fe20000000800 */
[----:B------:R-:W-:Y:S01]  /*f590*/  ISETP.NE.AND P2, PT, R140, RZ, PT ;  /* 0x000000ff8c00720c */ /* 0x000fe20003f45270 */
[----:B------:R-:W-:-:S04]  /*f5a0*/  FADD.FTZ R80, -R80, R11 ;  /* 0x0000000b50507221 */ /* 0x000fc80000010100 */
[----:B------:R-:W-:Y:S02]  /*f5b0*/  FMUL.FTZ R80, R2, R80 ;  /* 0x0000005002507220 */ /* 0x000fe40000410000 */
[----:B------:R-:W-:Y:S06]  /*f5c0*/  MUFU.EX2 R56, R56 ;  /* 0x0000003800387308 */ /* 0x000fec0000000800 */
[----:B------:R-:W-:Y:S02]  /*f5d0*/  @!P2 VIADD R15, R15, 0x19c40 ;  /* 0x00019c400f0fa836 */ /* 0x000fe40000000000 */
[----:B------:R-:W-:Y:S03]  /*f5e0*/  MUFU.EX2 R57, R57 ;  /* 0x0000003900397308 */ /* 0x000fe60000000800 */
[----:B------:R-:W-:-:S02]  /*f5f0*/  @!P2 PRMT R15, RZ, 0x654, R15 ;  /* 0x00000654ff0fa816 */ /* 0x000fc4000000000f */
[----:B0-----:R-:W-:-:S03]  /*f600*/  FMNMX.FTZ R0, R0, R69, !PT ;  /* 0x0000004500007209 */ /* 0x001fc60007810000 */
[----:B------:R-:W-:Y:S01]  /*f610*/  MUFU.EX2 R61, R61 ;  /* 0x0000003d003d7308 */ /* 0x000fe20000000800 */
[----:B------:R-:W-:-:S01]  /*f620*/  FFMA.FTZ R69, R2, R84, -R13 ;  /* 0x0000005402457223 */ /* 0x000fc2000001080d */
[----:B------:R-:W-:Y:S01]  /*f630*/  FFMA.FTZ R13, R2, R85, -R13 ;  /* 0x00000055020d7223 */ /* 0x000fe2000001080d */
[----:B------:R-:W-:Y:S01]  /*f640*/  FSETP.NEU.FTZ.AND P3, PT, R0, -INF , PT ;  /* 0xff8000000000780b */ /* 0x000fe20003f7d000 */
[----:B------:R-:W-:-:S04]  /*f650*/  FFMA.FTZ R77, R2, R0, -8 ;  /* 0xc1000000024d7423 */ /* 0x000fc80000010000 */
[----:B------:R-:W-:Y:S01]  /*f660*/  MUFU.EX2 R64, R64 ;  /* 0x0000004000407308 */ /* 0x000fe20000000800 */
[----:B------:R-:W-:-:S05]  /*f670*/  FSEL R77, R77, RZ, P3 ;  /* 0x000000ff4d4d7208 */ /* 0x000fca0001800000 */
        /* <DEDUP_REMOVED lines=13> */
[----:B0-----:R-:W-:Y:S01]  /*f750*/  FSEL R54, R0, RZ, P3 ;  /* 0x000000ff00367208 */ /* 0x001fe20001800000 */
[C-C-:B------:R-:W-:Y:S01]  /*f760*/  FFMA.FTZ R46, R2.reuse, R46, -R77.reuse ;  /* 0x0000002e022e7223 */ /* 0x140fe2000001084d */
[----:B------:R-:W-:-:S01]  /*f770*/  FFMA.FTZ R47, R2, R47, -R77 ;  /* 0x0000002f022f7223 */ /* 0x000fc2000001084d */
[C-C-:B------:R-:W-:Y:S01]  /*f780*/  FFMA.FTZ R50, R2.reuse, R50, -R77.reuse ;  /* 0x0000003202327223 */ /* 0x140fe2000001084d */
[----:B------:R-:W-:-:S01]  /*f790*/  FFMA.FTZ R51, R2, R51, -R77 ;  /* 0x0000003302337223 */ /* 0x000fc2000001084d */
[----:B------:R-:W-:Y:S01]  /*f7a0*/  FADD.FTZ R10, -R54, R10 ;  /* 0x0000000a360a7221 */ /* 0x000fe20000010100 */
[----:B------:R-:W-:-:S01]  /*f7b0*/  FFMA.FTZ R55, R2, R55, -R77 ;  /* 0x0000003702377223 */ /* 0x000fc2000001084d */
[----:B------:R0:W1:Y:S01]  /*f7c0*/  MUFU.EX2 R54, R80 ;  /* 0x0000005000367308 */ /* 0x0000620000000800 */
[----:B------:R-:W-:-:S01]  /*f7d0*/  FFMA.FTZ R58, R2, R58, -R77 ;  /* 0x0000003a023a7223 */ /* 0x000fc2000001084d */
[C---:B------:R-:W-:Y:S01]  /*f7e0*/  FMUL.FTZ R10, R2.reuse, R10 ;  /* 0x0000000a020a7220 */ /* 0x040fe20000410000 */
        /* <DEDUP_REMOVED lines=12> */
[----:B0-----:R-:W-:-:S01]  /*f8b0*/  FFMA.FTZ R80, R2, R82, -R77 ;  /* 0x0000005202507223 */ /* 0x001fc2000001084d */
[----:B------:R-:W0:Y:S01]  /*f8c0*/  MUFU.EX2 R27, R27 ;  /* 0x0000001b001b7308 */ /* 0x000e220000000800 */
[----:B-1----:R-:W-:-:S01]  /*f8d0*/  FFMA.FTZ R5, R54, R5, R8 ;  /* 0x0000000536057223 */ /* 0x002fc20000010008 */
[C-C-:B------:R-:W-:Y:S01]  /*f8e0*/  FFMA.FTZ R82, R2.reuse, R83, -R77.reuse ;  /* 0x0000005302527223 */ /* 0x140fe2000001084d */
[----:B------:R-:W-:-:S01]  /*f8f0*/  FFMA.FTZ R86, R2, R86, -R77 ;  /* 0x0000005602567223 */ /* 0x000fc2000001084d */
[----:B------:R-:W-:Y:S01]  /*f900*/  FFMA.FTZ R77, R2, R87, -R77 ;  /* 0x00000057024d7223 */ /* 0x000fe2000001084d */
[----:B------:R-:W-:-:S03]  /*f910*/  FADD.FTZ R5, R9, R5 ;  /* 0x0000000509057221 */ /* 0x000fc60000010000 */
[----:B------:R-:W1:Y:S01]  /*f920*/  MUFU.EX2 R30, R30 ;  /* 0x0000001e001e7308 */ /* 0x000e620000000800 */
[----:B--2---:R-:W-:-:S01]  /*f930*/  FFMA.FTZ R4, R10, R4, R26 ;  /* 0x000000040a047223 */ /* 0x004fc2000001001a */
[----:B------:R-:W-:-:S04]  /*f940*/  FADD.FTZ R5, R12, R5 ;  /* 0x000000050c057221 */ /* 0x000fc80000010000 */
[----:B------:R-:W-:Y:S02]  /*f950*/  FADD.FTZ R5, R24, R5 ;  /* 0x0000000518057221 */ /* 0x000fe40000010000 */
[----:B------:R-:W2:Y:S01]  /*f960*/  MUFU.EX2 R31, R31 ;  /* 0x0000001f001f7308 */ /* 0x000ea20000000800 */
[----:B0-----:R-:W-:-:S01]  /*f970*/  FADD.FTZ R4, R27, R4 ;  /* 0x000000041b047221 */ /* 0x001fc20000010000 */
[----:B------:R-:W-:Y:S01]  /*f980*/  FADD.FTZ R5, R32, R5 ;  /* 0x0000000520057221 */ /* 0x000fe20000010000 */
[----:B------:R-:W-:Y:S02]  /*f990*/  WARPGROUP.DEPBAR.LE gsb0, 0x0 ;  /* 0x00008000000079c5 */ /* 0x000fe40000010000 */
[----:B------:R0:W-:Y:S01]  /*f9a0*/  @!P2 SYNCS.ARRIVE.TRANS64.RED.A1T0 RZ, [R15+URZ], RZ ;  /* 0x000000ff0fffa9a7 */ /* 0x0001e2000810043f */
[----:B------:R-:W-:-:S02]  /*f9b0*/  FADD.FTZ R5, R33, R5 ;  /* 0x0000000521057221 */ /* 0x000fc40000010000 */
[----:B------:R-:W3:Y:S01]  /*f9c0*/  MUFU.EX2 R34, R34 ;  /* 0x0000002200227308 */ /* 0x000ee20000000800 */
        /* <DEDUP_REMOVED lines=33> */
[----:B------:R-:W-:-:S06]  /*fbe0*/  FADD.FTZ R5, R64, R5 ;  /* 0x0000000540057221 */ /* 0x000fcc0000010000 */
[----:B------:R-:W3:Y:S01]  /*fbf0*/  MUFU.EX2 R51, R51 ;  /* 0x0000003300337308 */ /* 0x000ee20000000800 */
[----:B-1----:R-:W-:-:S07]  /*fc00*/  FADD.FTZ R4, R47, R4 ;  /* 0x000000042f047221 */ /* 0x002fce0000010000 */
[----:B------:R-:W1:Y:S01]  /*fc10*/  MUFU.EX2 R55, R55 ;  /* 0x0000003700377308 */ /* 0x000e620000000800 */
[----:B--2---:R-:W-:-:S07]  /*fc20*/  FADD.FTZ R4, R50, R4 ;  /* 0x0000000432047221 */ /* 0x004fce0000010000 */
[----:B------:R-:W2:Y:S01]  /*fc30*/  MUFU.EX2 R58, R58 ;  /* 0x0000003a003a7308 */ /* 0x000ea20000000800 */
[----:B---3--:R-:W-:-:S04]  /*fc40*/  FADD.FTZ R4, R51, R4 ;  /* 0x0000000433047221 */ /* 0x008fc80000010000 */
[----:B------:R-:W-:-:S03]  /*fc50*/  FADD.FTZ R4, R11, R4 ;  /* 0x000000040b047221 */ /* 0x000fc60000010000 */
        /* <DEDUP_REMOVED lines=52> */
.L_x_10802:
        /* <DEDUP_REMOVED lines=106> */
[----:B------:R-:W-:Y:S05]  /*10640*/  BSYNC B1 ;  /* 0x0000000000017941 */ /* 0x000fea0003800000 */
.L_x_10791:
[----:B------:R-:W-:Y:S05]  /*10650*/  BSYNC B0 ;  /* 0x0000000000007941 */ /* 0x000fea0003800000 */
.L_x_10790:
        /* <DEDUP_REMOVED lines=8> */
.L_x_10817:
[----:B------:R-:W-:-:S05]  /*106e0*/  VIADD R18, R8, 0x1 ;  /* 0x0000000108127836 */ /* 0x000fca0000000000 */
[----:B------:R-:W-:-:S04]  /*106f0*/  ISETP.NE.AND P0, PT, R18, 0x2, PT ;  /* 0x000000021200780c */ /* 0x000fc80003f05270 */
[----:B------:R-:W-:Y:S02]  /*10700*/  SEL R152, RZ, 0x1, P0 ;  /* 0x00000001ff987807 */ /* 0x000fe40000000000 */
[----:B------:R-:W-:Y:S02]  /*10710*/  SEL R18, R18, RZ, P0 ;  /* 0x000000ff12127207 */ /* 0x000fe40000000000 */
[----:B------:R-:W-:Y:S01]  /*10720*/  LOP3.LUT R152, R9, R152, RZ, 0x3c, !PT ;  /* 0x0000009809987212 */ /* 0x000fe200078e3cff */
[----:B------:R-:W-:Y:S06]  /*10730*/  @!P1 BRA `(.L_x_10806) ;  /* 0x0000000000049947 */ /* 0x000fec0003800000 */
[----:B------:R-:W-:Y:S01]  /*10740*/  BPT.TRAP 0x1 ;  /* 0x000000040000795c */ /* 0x000fe20000300000 */
.L_x_10806:
[----:B------:R-:W-:Y:S01]  /*10750*/  IMAD R0, R18, 0x8, R16 ;  /* 0x0000000812007824 */ /* 0x000fe200078e0210 */
[----:B------:R-:W-:-:S04]  /*10760*/  SHF.L.U32 R3, R152, 0x1f, RZ ;  /* 0x0000001f98037819 */ /* 0x000fc800000006ff */
[----:B------:R0:W1:Y:S01]  /*10770*/  SYNCS.PHASECHK.TRANS64.TRYWAIT P0, [R0+URZ+0x19c30], R3 ;  /* 0x019c3003000075a7 */ /* 0x000062000800017f */
[----:B------:R-:W-:Y:S05]  /*10780*/  @!P1 BRA `(.L_x_10807) ;  /* 0x0000000000049947 */ /* 0x000fea0003800000 */
[----:B------:R-:W-:Y:S01]  /*10790*/  BPT.TRAP 0x1 ;  /* 0x000000040000795c */ /* 0x000fe20000300000 */
.L_x_10807:
[----:B------:R-:W-:Y:S01]  /*107a0*/  BSSY B1, `(.L_x_10808) ;  /* 0x0000006000017945 */ /* 0x000fe20003800000 */
[----:B------:R-:W-:Y:S02]  /*107b0*/  IMAD R24, R18, 0x300, R21 ;  /* 0x0000030012187824 */ /* 0x000fe400078e0215 */
[----:B------:R-:W-:Y:S01]  /*107c0*/  IMAD.MOV.U32 R25, RZ, RZ, -0x3ffffff0 ;  /* 0xc0000010ff197424 */ /* 0x000fe200078e00ff */
[----:B-1----:R-:W-:Y:S06]  /*107d0*/  @P0 BRA `(.L_x_10809) ;  /* 0x0000000000080947 */ /* 0x002fec0003800000 */
[----:B------:R-:W1:Y:S02]  /*107e0*/  SYNCS.PHASECHK.TRANS64.TRYWAIT P0, [R0+URZ+0x19c30], R3 ;  /* 0x019c3003000075a7 */ /* 0x000e64000800017f */
[----:B-1----:R-:W-:Y:S05]  /*107f0*/  @!P0 BRA `(.L_x_10810) ;  /* 0x000000dc00508947 */ /* 0x002fea0003800000 */
.L_x_10809:
[----:B------:R-:W-:Y:S05]  /*10800*/  BSYNC B1 ;  /* 0x0000000000017941 */ /* 0x000fea0003800000 */
.L_x_10808:
[----:B------:R0:W-:Y:S04]  /*10810*/  STL [R1+0x9c], R2 ;  /* 0x00009c0201007387 */ /* 0x0001e80000100800 */
[----:B01----:R-:W2:Y:S01]  /*10820*/  LDL.64 R2, [R1+0x8] ;  /* 0x0000080001027983 */ /* 0x003ea20000100a00 */
        /* <DEDUP_REMOVED lines=27> */
[----:B0-----:R-:W-:Y:S05]  /*109e0*/  @!P1 BRA `(.L_x_10811) ;  /* 0x0000000000049947 */ /* 0x001fea0003800000 */
[----:B------:R-:W-:Y:S01]  /*109f0*/  BPT.TRAP 0x1 ;  /* 0x000000040000795c */ /* 0x000fe20000300000 */
.L_x_10811:
[----:B------:R-:W-:Y:S01]  /*10a00*/  SHF.L.U32 R0, R9, 0x1f, RZ ;  /* 0x0000001f09007819 */ /* 0x000fe200000006ff */
[----:B------:R-:W-:-:S04]  /*10a10*/  IMAD R15, R8, 0x8, R16 ;  /* 0x00000008080f7824 */ /* 0x000fc800078e0210 */
[----:B------:R0:W1:Y:S01]  /*10a20*/  SYNCS.PHASECHK.TRANS64.TRYWAIT P0, [R15+URZ+0x19c50], R0 ;  /* 0x019c50000f0075a7 */ /* 0x000062000800017f */
[----:B------:R-:W-:Y:S05]  /*10a30*/  @!P1 BRA `(.L_x_10812) ;  /* 0x0000000000049947 */ /* 0x000fea0003800000 */
[----:B------:R-:W-:Y:S01]  /*10a40*/  BPT.TRAP 0x1 ;  /* 0x000000040000795c */ /* 0x000fe20000300000 */
.L_x_10812:
[----:B------:R-:W-:Y:S04]  /*10a50*/  BSSY B1, `(.L_x_10813) ;  /* 0x0000004000017945 */ /* 0x000fe80003800000 */
[----:B-1----:R-:W-:Y:S05]  /*10a60*/  @P0 BRA `(.L_x_10814) ;  /* 0x0000000000080947 */ /* 0x002fea0003800000 */
[----:B------:R-:W1:Y:S02]  /*10a70*/  SYNCS.PHASECHK.TRANS64.TRYWAIT P0, [R15+URZ+0x19c50], R0 ;  /* 0x019c50000f0075a7 */ /* 0x000e64000800017f */
[----:B-1----:R-:W-:Y:S05]  /*10a80*/  @!P0 BRA `(.L_x_10815) ;  /* 0x000000d800c08947 */ /* 0x002fea0003800000 */
.L_x_10814:
[----:B------:R-:W-:Y:S05]  /*10a90*/  BSYNC B1 ;  /* 0x0000000000017941 */ /* 0x000fea0003800000 */
.L_x_10813:
[----:B01----:R-:W-:Y:S01]  /*10aa0*/  VIADD R0, R16, 0x3000 ;  /* 0x0000300010007836 */ /* 0x003fe20000000000 */
[----:B------:R-:W-:Y:S01]  /*10ab0*/  WARPGROUP.ARRIVE ;  /* 0x00000000000079c5 */ /* 0x000fe20000000000 */
[----:B------:R-:W-:Y:S01]  /*10ac0*/  IMAD.MOV.U32 R9, RZ, RZ, 0x40000040 ;  /* 0x40000040ff097424 */ /* 0x000fe200078e00ff */
[----:B------:R-:W-:Y:S01]  /*10ad0*/  FMNMX.FTZ R3, R26, R12, !PT ;  /* 0x0000000c1a037209 */ /* 0x000fe20007810000 */
[----:B------:R-:W-:Y:S01]  /*10ae0*/  IMAD.MOV.U32 R11, RZ, RZ, 0x40000040 ;  /* 0x40000040ff0b7424 */ /* 0x000fe200078e00ff */
[----:B------:R-:W-:Y:S02]  /*10af0*/  SHF.R.U32.HI R0, RZ, 0x4, R0 ;  /* 0x00000004ff007819 */ /* 0x000fe40000011600 */
[----:B------:R-:W-:Y:S02]  /*10b00*/  R2UR UR7, R9 ;  /* 0x00000000090772ca */ /* 0x000fe400000e0000 */
[----:B------:R-:W-:Y:S02]  /*10b10*/  LOP3.LUT R0, R0, 0x3fff, RZ, 0xc0, !PT ;  /* 0x00003fff00007812 */ /* 0x000fe400078ec0ff */
[----:B------:R-:W-:-:S02]  /*10b20*/  FMNMX.FTZ R3, R27, R3, !PT ;  /* 0x000000031b037209 */ /* 0x000fc40007810000 */
        /* <DEDUP_REMOVED lines=13> */
[----:B------:R-:W-:Y:S01]  /*10c00*/  QGMMA.64x96x32.F32.E4M3.E4M3 R88, R148, gdesc[UR4], R88, gsb0 ;  /* 0x0160000494587df3 */ /* 0x000fe20008000858 */
        /* <DEDUP_REMOVED lines=59> */
[----:B------:R-:W-:-:S06]  /*10fc0*/  WARPGROUP.ARRIVE ;  /* 0x00000000000079c5 */ /* 0x000fcc0000000000 */
[----:B------:R-:W0:Y:S01]  /*10fd0*/  S2R R151, SR_TID.X ;  /* 0x0000000000977919 */ /* 0x000e220000002100 */
[----:B------:R-:W1:Y:S01]  /*10fe0*/  SHFL.BFLY PT, R9, R0, 0x2, 0x1f ;  /* 0x0c401f0000097f89 */ /* 0x000e6200000e0000 */
[----:B------:R-:W-:Y:S01]  /*10ff0*/  QGMMA.64x96x32.F32.E4M3.E4M3 R88, R144, gdesc[UR4], R88, gsb0 ;  /* 0x0160000490587df3 */ /* 0x000fe20008000858 */
[----:B------:R-:W-:Y:S02]  /*11000*/  R2UR UR6, R10 ;  /* 0x000000000a0672ca */ /* 0x000fe400000e0000 */
[----:B------:R-:W2:Y:S01]  /*11010*/  SHFL.BFLY PT, R10, R3, 0x2, 0x1f ;  /* 0x0c401f00030a7f89 */ /* 0x000ea200000e0000 */
[----:B------:R-:W-:Y:S02]  /*11020*/  R2UR UR7, R11 ;  /* 0x000000000b0772ca */ /* 0x000fe400000e0000 */
[----:B-1----:R-:W-:Y:S01]  /*11030*/  FMNMX.FTZ R0, R0, R9, !PT ;  /* 0x0000000900007209 */ /* 0x002fe20007810000 */
[----:B------:R-:W-:Y:S01]  /*11040*/  IMAD.MOV.U32 R9, RZ, RZ, 0x40000040 ;  /* 0x40000040ff097424 */ /* 0x000fe200078e00ff */
[----:B--2---:R-:W-:-:S03]  /*11050*/  FMNMX.FTZ R10, R3, R10, !PT ;  /* 0x0000000a030a7209 */ /* 0x004fc60007810000 */
[----:B------:R-:W1:Y:S01]  /*11060*/  SHFL.BFLY PT, R3, R0, 0x1, 0x1f ;  /* 0x0c201f0000037f89 */ /* 0x000e6200000e0000 */
[----:B0-----:R-:W-:-:S04]  /*11070*/  LOP3.LUT R151, R151, 0x7f, RZ, 0xc0, !PT ;  /* 0x0000007f97977812 */ /* 0x001fc800078ec0ff */
[----:B------:R-:W-:Y:S02]  /*11080*/  ISETP.NE.AND P0, PT, R151, RZ, PT ;  /* 0x000000ff9700720c */ /* 0x000fe40003f05270 */
[----:B-1----:R-:W-:-:S05]  /*11090*/  FMNMX.FTZ R3, R0, R3, !PT ;  /* 0x0000000300037209 */ /* 0x002fca0007810000 */
[----:B-----5:R-:W-:-:S04]  /*110a0*/  FFMA.FTZ R11, R2, R3, -8 ;  /* 0xc1000000020b7423 */ /* 0x020fc80000010003 */
        /* <DEDUP_REMOVED lines=12> */
[----:B------:R-:W-:Y:S01]  /*11170*/  MUFU.EX2 R61, R61 ;  /* 0x0000003d003d7308 */ /* 0x000fe20000000800 */
[----:B------:R-:W-:-:S02]  /*11180*/  WARPGROUP.DEPBAR.LE gsb0, 0x0 ;  /* 0x00008000000079c5 */ /* 0x000fc40000010000 */
[----:B------:R-:W-:-:S05]  /*11190*/  WARPGROUP.ARRIVE ;  /* 0x00000000000079c5 */ /* 0x000fca0000000000 */
[----:B------:R-:W-:Y:S01]  /*111a0*/  MUFU.EX2 R69, R69 ;  /* 0x0000004500457308 */ /* 0x000fe20000000800 */
[----:B------:R-:W-:Y:S01]  /*111b0*/  QGMMA.64x96x32.F32.E4M3.E4M3 R88, R140, gdesc[UR4], R88, gsb0 ;  /* 0x016000048c587df3 */ /* 0x000fe20008000858 */
[----:B------:R-:W-:Y:S02]  /*111c0*/  R2UR UR6, R8 ;  /* 0x00000000080672ca */ /* 0x000fe400000e0000 */
[----:B------:R-:W0:Y:S01]  /*111d0*/  SHFL.BFLY PT, R8, R10, 0x1, 0x1f ;  /* 0x0c201f000a087f89 */ /* 0x000e2200000e0000 */
[----:B------:R-:W-:Y:S01]  /*111e0*/  R2UR UR7, R9 ;  /* 0x00000000090772ca */ /* 0x000fe200000e0000 */
[----:B------:R-:W-:Y:S01]  /*111f0*/  FADD.FTZ R9, -R3, R13 ;  /* 0x0000000d03097221 */ /* 0x000fe20000010100 */
[----:B------:R-:W-:-:S01]  /*11200*/  FFMA.FTZ R13, R2, R28, -R11 ;  /* 0x0000001c020d7223 */ /* 0x000fc2000001080b */
[C-C-:B------:R-:W-:Y:S01]  /*11210*/  FFMA.FTZ R28, R2.reuse, R36, -R11.reuse ;  /* 0x00000024021c7223 */ /* 0x140fe2000001080b */
[----:B------:R-:W-:-:S01]  /*11220*/  FFMA.FTZ R36, R2, R44, -R11 ;  /* 0x0000002c02247223 */ /* 0x000fc2000001080b */
[C---:B------:R-:W-:Y:S01]  /*11230*/  FMUL.FTZ R9, R2.reuse, R9 ;  /* 0x0000000902097220 */ /* 0x040fe20000410000 */
[----:B------:R-:W-:-:S01]  /*11240*/  FFMA.FTZ R44, R2, R52, -R11 ;  /* 0x00000034022c7223 */ /* 0x000fc2000001080b */
[C-C-:B------:R-:W-:Y:S01]  /*11250*/  FFMA.FTZ R52, R2.reuse, R60, -R11.reuse ;  /* 0x0000003c02347223 */ /* 0x140fe2000001080b */
[----:B------:R-:W-:Y:S01]  /*11260*/  MUFU.EX2 R13, R13 ;  /* 0x0000000d000d7308 */ /* 0x000fe20000000800 */
[----:B------:R-:W-:-:S01]  /*11270*/  FFMA.FTZ R60, R2, R68, -R11 ;  /* 0x00000044023c7223 */ /* 0x000fc2000001080b */
[C-C-:B------:R-:W-:Y:S01]  /*11280*/  FFMA.FTZ R68, R2.reuse, R76, -R11.reuse ;  /* 0x0000004c02447223 */ /* 0x140fe2000001080b */
[----:B------:R-:W-:-:S05]  /*11290*/  FFMA.FTZ R76, R2, R84, -R11 ;  /* 0x00000054024c7223 */ /* 0x000fca000001080b */
[----:B------:R-:W-:Y:S01]  /*112a0*/  MUFU.EX2 R9, R9 ;  /* 0x0000000900097308 */ /* 0x000fe20000000800 */
[----:B0-----:R-:W-:Y:S01]  /*112b0*/  FMNMX.FTZ R0, R10, R8, !PT ;  /* 0x000000080a007209 */ /* 0x001fe20007810000 */
[C-C-:B------:R-:W-:Y:S01]  /*112c0*/  FFMA.FTZ R10, R2.reuse, R24, -R11.reuse ;  /* 0x00000018020a7223 */ /* 0x140fe2000001080b */
[----:B------:R-:W-:-:S05]  /*112d0*/  FFMA.FTZ R24, R2, R32, -R11 ;  /* 0x0000002002187223 */ /* 0x000fca000001080b */
[----:B------:R-:W-:Y:S01]  /*112e0*/  MUFU.EX2 R28, R28 ;  /* 0x0000001c001c7308 */ /* 0x000fe20000000800 */
[----:B------:R-:W-:-:S01]  /*112f0*/  FFMA.FTZ R32, R2, R40, -R11 ;  /* 0x0000002802207223 */ /* 0x000fc2000001080b */
[----:B------:R-:W-:Y:S01]  /*11300*/  FADD.FTZ R8, -R0, R12 ;  /* 0x0000000c00087221 */ /* 0x000fe20000010100 */
[----:B------:R-:W-:-:S01]  /*11310*/  FFMA.FTZ R77, R2, R0, -8 ;  /* 0xc1000000024d7423 */ /* 0x000fc20000010000 */
[C-C-:B------:R-:W-:Y:S01]  /*11320*/  FFMA.FTZ R12, R2.reuse, R25, -R11.reuse ;  /* 0x00000019020c7223 */ /* 0x140fe2000001080b */
[----:B------:R-:W-:-:S01]  /*11330*/  FFMA.FTZ R25, R2, R33, -R11 ;  /* 0x0000002102197223 */ /* 0x000fc2000001080b */
[C---:B------:R-:W-:Y:S01]  /*11340*/  FMUL.FTZ R8, R2.reuse, R8 ;  /* 0x0000000802087220 */ /* 0x040fe20000410000 */
        /* <DEDUP_REMOVED lines=43> */
[----:B0-----:R-:W-:-:S01]  /*11600*/  FADD.FTZ R5, R12, R5 ;  /* 0x000000050c057221 */ /* 0x001fc20000010000 */
[C-C-:B------:R-:W-:Y:S01]  /*11610*/  FFMA.FTZ R78, R2.reuse, R78, -R77.reuse ;  /* 0x0000004e024e7223 */ /* 0x140fe2000001084d */
[----:B------:R-:W-:-:S01]  /*11620*/  FFMA.FTZ R79, R2, R79, -R77 ;  /* 0x0000004f024f7223 */ /* 0x000fc2000001084d */
[----:B------:R-:W-:Y:S01]  /*11630*/  FFMA.FTZ R72, R2, R80, -R11 ;  /* 0x0000005002487223 */ /* 0x000fe2000001080b */
[----:B------:R-:W-:-:S01]  /*11640*/  FADD.FTZ R5, R13, R5 ;  /* 0x000000050d057221 */ /* 0x000fc20000010000 */
[C---:B------:R-:W-:Y:S01]  /*11650*/  FFMA.FTZ R80, R2.reuse, R82, -R77 ;  /* 0x0000005202507223 */ /* 0x040fe2000001084d */
[----:B------:R-:W-:-:S01]  /*11660*/  FFMA.FTZ R73, R2, R81, -R11 ;  /* 0x0000005102497223 */ /* 0x000fc2000001080b */
[----:B------:R-:W0:Y:S01]  /*11670*/  MUFU.EX2 R31, R31 ;  /* 0x0000001f001f7308 */ /* 0x000e220000000800 */
[----:B--2---:R-:W-:-:S01]  /*11680*/  FADD.FTZ R4, R27, R4 ;  /* 0x000000041b047221 */ /* 0x004fc20000010000 */
[----:B------:R-:W-:Y:S01]  /*11690*/  FADD.FTZ R5, R20, R5 ;  /* 0x0000000514057221 */ /* 0x000fe20000010000 */
[----:B------:R-:W-:-:S01]  /*116a0*/  FFMA.FTZ R81, R2, R83, -R77 ;  /* 0x0000005302517223 */ /* 0x000fc2000001084d */
[C---:B------:R-:W-:Y:S01]  /*116b0*/  FFMA.FTZ R86, R2.reuse, R86, -R77 ;  /* 0x0000005602567223 */ /* 0x040fe2000001084d */
[----:B------:R-:W-:-:S01]  /*116c0*/  FFMA.FTZ R11, R2, R85, -R11 ;  /* 0x00000055020b7223 */ /* 0x000fc2000001080b */
[----:B------:R-:W-:Y:S01]  /*116d0*/  FFMA.FTZ R77, R2, R87, -R77 ;  /* 0x00000057024d7223 */ /* 0x000fe2000001084d */
[----:B------:R-:W-:Y:S01]  /*116e0*/  @!P0 IMAD R82, R18, 0x8, R16 ;  /* 0x0000000812528824 */ /* 0x000fe200078e0210 */
[----:B------:R-:W2:Y:S01]  /*116f0*/  MUFU.EX2 R24, R24 ;  /* 0x0000001800187308 */ /* 0x000ea20000000800 */
[----:B-1----:R-:W-:-:S02]  /*11700*/  FADD.FTZ R4, R30, R4 ;  /* 0x000000041e047221 */ /* 0x002fc40000010000 */
[----:B------:R-:W-:-:S05]  /*11710*/  @!P0 VIADD R82, R82, 0x19c40 ;  /* 0x00019c4052528836 */ /* 0x000fca0000000000 */
[----:B------:R-:W1:Y:S01]  /*11720*/  MUFU.EX2 R34, R34 ;  /* 0x0000002200227308 */ /* 0x000e620000000800 */
[----:B0-----:R-:W-:-:S01]  /*11730*/  FADD.FTZ R4, R31, R4 ;  /* 0x000000041f047221 */ /* 0x001fc20000010000 */
[----:B------:R-:W-:Y:S01]  /*11740*/  @!P0 PRMT R82, RZ, 0x654, R82 ;  /* 0x00000654ff528816 */ /* 0x000fe20000000052 */
[----:B------:R-:W-:-:S05]  /*11750*/  WARPGROUP.DEPBAR.LE gsb0, 0x0 ;  /* 0x00008000000079c5 */ /* 0x000fca0000010000 */
[----:B------:R-:W0:Y:S01]  /*11760*/  MUFU.EX2 R25, R25 ;  /* 0x0000001900197308 */ /* 0x000e220000000800 */
[----:B--2---:R-:W-:-:S01]  /*11770*/  FADD.FTZ R5, R24, R5 ;  /* 0x0000000518057221 */ /* 0x004fc20000010000 */
[----:B------:R-:W-:-:S06]  /*11780*/  WARPGROUP.ARRIVE ;  /* 0x00000000000079c5 */ /* 0x000fcc0000000000 */
[----:B------:R-:W2:Y:S01]  /*11790*/  MUFU.EX2 R35, R35 ;  /* 0x0000002300237308 */ /* 0x000ea20000000800 */
[----:B-1----:R-:W-:-:S01]  /*117a0*/  FADD.FTZ R4, R34, R4 ;  /* 0x0000000422047221 */ /* 0x002fc20000010000 */
[----:B------:R-:W-:Y:S06]  /*117b0*/  QGMMA.64x96x32.F32.E4M3.E4M3 R88, R136, gdesc[UR4], R88, gsb0 ;  /* 0x0160000488587df3 */ /* 0x000fec0008000858 */
[----:B------:R-:W1:Y:S01]  /*117c0*/  MUFU.EX2 R38, R38 ;  /* 0x0000002600267308 */ /* 0x000e620000000800 */
[----:B0-----:R-:W-:-:S04]  /*117d0*/  FADD.FTZ R5, R25, R5 ;  /* 0x0000000519057221 */ /* 0x001fc80000010000 */
[----:B------:R-:W-:-:S03]  /*117e0*/  FADD.FTZ R5, R28, R5 ;  /* 0x000000051c057221 */ /* 0x000fc60000010000 */
        /* <DEDUP_REMOVED lines=33> */
[----:B0-----:R-:W-:-:S04]  /*11a00*/  FADD.FTZ R5, R44, R5 ;  /* 0x000000052c057221 */ /* 0x001fc80000010000 */
[----:B------:R-:W-:-:S03]  /*11a10*/  FADD.FTZ R5, R45, R5 ;  /* 0x000000052d057221 */ /* 0x000fc60000010000 */
        /* <DEDUP_REMOVED lines=13> */
[----:B---3--:R-:W-:-:S04]  /*11af0*/  FADD.FTZ R5, R52, R5 ;  /* 0x0000000534057221 */ /* 0x008fc80000010000 */
[----:B------:R-:W-:-:S03]  /*11b00*/  FADD.FTZ R5, R53, R5 ;  /* 0x0000000535057221 */ /* 0x000fc60000010000 */
        /* <DEDUP_REMOVED lines=13> */
[----:B-1----:R-:W-:-:S04]  /*11be0*/  FADD.FTZ R5, R60, R5 ;  /* 0x000000053c057221 */ /* 0x002fc80000010000 */
[----:B------:R-:W-:-:S03]  /*11bf0*/  FADD.FTZ R5, R61, R5 ;  /* 0x000000053d057221 */ /* 0x000fc60000010000 */
        /* <DEDUP_REMOVED lines=30> */
[----:B-1----:R-:W-:-:S01]  /*11de0*/  FADD.FTZ R4, R86, R4 ;  /* 0x0000000456047221 */ /* 0x002fc20000010000 */
[----:B0-----:R-:W-:-:S03]  /*11df0*/  FADD.FTZ R5, R11, R5 ;  /* 0x000000050b057221 */ /* 0x001fc60000010000 */
[----:B---3--:R-:W-:Y:S01]  /*11e00*/  FADD.FTZ R4, R77, R4 ;  /* 0x000000044d047221 */ /* 0x008fe20000010000 */
[----:B--2---:R-:W-:Y:S06]  /*11e10*/  @!P1 BRA `(.L_x_10816) ;  /* 0x0000000000049947 */ /* 0x004fec0003800000 */
[----:B------:R-:W-:Y:S01]  /*11e20*/  BPT.TRAP 0x1 ;  /* 0x000000040000795c */ /* 0x000fe20000300000 */
.L_x_10816:
        /* <DEDUP_REMOVED lines=99> */
[----:B------:R-:W-:Y:S01]  /*12460*/  IMAD.MOV.U32 R142, RZ, RZ, R60 ;  /* 0x000000ffff8e7224 */ /* 0x000fe200078e003c */
[C---:B--2---:R-:W-:Y:S01]  /*12470*/  ISETP.GT.AND P0, PT, R14.reuse, R82, PT ;  /* 0x000000520e00720c */ /* 0x044fe20003f04270 */
[----:B------:R-:W-:-:S12]  /*12480*/  VIADD R14, R14, 0xffffffff ;  /* 0xffffffff0e0e7836 */ /* 0x000fd80000000000 */
[----:B0-----:R-:W-:Y:S05]  /*12490*/  @P0 BRA `(.L_x_10817) ;  /* 0xffffffe000900947 */ /* 0x001fea000383ffff */
.L_x_10805:
[----:B------:R-:W-:Y:S05]  /*124a0*/  BSYNC B0 ;  /* 0x0000000000007941 */ /* 0x000fea0003800000 */
.L_x_10804:
[----:B------:R-:W-:Y:S06]  /*124b0*/  BAR.ARV 0x8, 0x200 ;  /* 0x0208000000007b1d */ /* 0x000fec0000002000 */
[----:B------:R-:W-:Y:S05]  /*124c0*/  @!P1 BRA `(.L_x_10818) ;  /* 0x0000000000049947 */ /* 0x000fea0003800000 */
[----:B------:R-:W-:Y:S01]  /*124d0*/  BPT.TRAP 0x1 ;  /* 0x000000040000795c */ /* 0x000fe20000300000 */
.L_x_10818:
[----:B------:R-:W-:Y:S01]  /*124e0*/  IMAD R12, R18, 0x8, R16 ;  /* 0x00000008120c7824 */ /* 0x000fe200078e0210 */
[----:B------:R-:W-:-:S04]  /*124f0*/  SHF.L.U32 R7, R152, 0x1f, RZ ;  /* 0x0000001f98077819 */ /* 0x000fc800000006ff */
[----:B------:R0:W1:Y:S01]  /*12500*/  SYNCS.PHASECHK.TRANS64.TRYWAIT P0, [R12+URZ+0x19c50], R7 ;  /* 0x019c50070c0075a7 */ /* 0x000062000800017f */
[----:B------:R-:W-:Y:S05]  /*12510*/  @!P1 BRA `(.L_x_10819) ;  /* 0x0000000000049947 */ /* 0x000fea0003800000 */
[----:B------:R-:W-:Y:S01]  /*12520*/  BPT.TRAP 0x1 ;  /* 0x000000040000795c */ /* 0x000fe20000300000 */
.L_x_10819:
[----:B------:R-:W-:Y:S04]  /*12530*/  BSSY B0, `(.L_x_10820) ;  /* 0x0000004000007945 */ /* 0x000fe80003800000 */
[----:B-1----:R-:W-:Y:S05]  /*12540*/  @P0 BRA `(.L_x_10821) ;  /* 0x0000000000080947 */ /* 0x002fea0003800000 */
[----:B------:R-:W1:Y:S02]  /*12550*/  SYNCS.PHASECHK.TRANS64.TRYWAIT P0, [R12+URZ+0x19c50], R7 ;  /* 0x019c50070c0075a7 */ /* 0x000e64000800017f */
[----:B-1----:R-:W-:Y:S05]  /*12560*/  @!P0 BRA `(.L_x_10822) ;  /* 0x000000c0001c8947 */ /* 0x002fea0003800000 */
.L_x_10821:
[----:B------:R-:W-:Y:S05]  /*12570*/  BSYNC B0 ;  /* 0x0000000000007941 */ /* 0x000fea0003800000 */
.L_x_10820:
        /* <DEDUP_REMOVED lines=10> */
[----:B01----:R-:W-:-:S05]  /*12620*/  LOP3.LUT R7, R16, 0x10000, RZ, 0xfc, !PT ;  /* 0x0001000010077812 */ /* 0x003fca00078efcff */
[----:B------:R-:W-:Y:S02]  /*12630*/  IMAD R6, R18, 0x300, R7 ;  /* 0x0000030012067824 */ /* 0x000fe400078e0207 */
        /* <DEDUP_REMOVED lines=17> */
[----:B------:R0:W2:Y:S01]  /*12750*/  @P0 LDG.E R10, desc[UR40][R8.64] ;  /* 0x00000028080a0981 */ /* 0x0000a2000c1e1900 */
[----:B------:R-:W-:Y:S02]  /*12760*/  IMAD.MOV.U32 R7, RZ, RZ, 0x40000040 ;  /* 0x40000040ff077424 */ /* 0x000fe400078e00ff */
[----:B------:R-:W-:Y:S01]  /*12770*/  IMAD.MOV.U32 R21, RZ, RZ, -0x800000 ;  /* 0xff800000ff157424 */ /* 0x000fe200078e00ff */
[----:B------:R-:W1:Y:S01]  /*12780*/  SHFL.BFLY PT, R14, R5, 0x2, 0x1f ;  /* 0x0c401f00050e7f89 */ /* 0x000e6200000e0000 */
[----:B------:R-:W-:-:S03]  /*12790*/  IMAD.MOV.U32 R20, RZ, RZ, -0x800000 ;  /* 0xff800000ff147424 */ /* 0x000fc600078e00ff */
        /* <DEDUP_REMOVED lines=8> */
[----:B-1----:R-:W-:-:S01]  /*12820*/  FADD.FTZ R14, R14, R5 ;  /* 0x000000050e0e7221 */ /* 0x002fc20000010000 */
[----:B------:R-:W-:-:S07]  /*12830*/  IMAD.MOV.U32 R5, RZ, RZ, RZ ;  /* 0x000000ffff057224 */ /* 0x000fce00078e00ff */
[----:B------:R-:W-:Y:S01]  /*12840*/  QGMMA.64x96x32.F32.E4M3.E4M3 R88, R144, gdesc[UR4], R88, gsb0 ;  /* 0x0160000490587df3 */ /* 0x000fe20008000858 */
[----:B------:R-:W-:Y:S01]  /*12850*/  R2UR UR6, R8 ;  /* 0x00000000080672ca */ /* 0x000fe200000e0000 */
[----:B---3--:R-:W-:Y:S01]  /*12860*/  FADD.FTZ R11, R11, R4 ;  /* 0x000000040b0b7221 */ /* 0x008fe20000010000 */
[----:B------:R-:W-:Y:S01]  /*12870*/  R2UR UR7, R9 ;  /* 0x00000000090772ca */ /* 0x000fe200000e0000 */
[----:B------:R-:W-:Y:S01]  /*12880*/  IMAD.MOV.U32 R9, RZ, RZ, RZ ;  /* 0x000000ffff097224 */ /* 0x000fe200078e00ff */
[----:B------:R-:W-:Y:S02]  /*12890*/  WARPGROUP.DEPBAR.LE gsb0, 0x0 ;  /* 0x00008000000079c5 */ /* 0x000fe40000010000 */
[----:B------:R-:W-:-:S09]  /*128a0*/  WARPGROUP.ARRIVE ;  /* 0x00000000000079c5 */ /* 0x000fd20000000000 */
[----:B------:R-:W-:Y:S01]  /*128b0*/  QGMMA.64x96x32.F32.E4M3.E4M3 R88, R140, gdesc[UR4], R88, gsb0 ;  /* 0x016000048c587df3 */ /* 0x000fe20008000858 */
[----:B------:R-:W-:Y:S02]  /*128c0*/  R2UR UR6, R6 ;  /* 0x00000000060672ca */ /* 0x000fe400000e0000 */
[----:B------:R-:W-:Y:S01]  /*128d0*/  R2UR UR7, R7 ;  /* 0x00000000070772ca */ /* 0x000fe200000e0000 */
[----:B------:R-:W0:Y:S04]  /*128e0*/  SHFL.BFLY PT, R6, R11, 0x1, 0x1f ;  /* 0x0c201f000b067f89 */ /* 0x000e2800000e0000 */
[----:B------:R-:W1:Y:S01]  /*128f0*/  SHFL.BFLY PT, R7, R14, 0x1, 0x1f ;  /* 0x0c201f000e077f89 */ /* 0x000e6200000e0000 */
[----:B0-----:R-:W-:-:S01]  /*12900*/  FADD.FTZ R13, R11, R6 ;  /* 0x000000060b0d7221 */ /* 0x001fc20000010000 */
[----:B-1----:R-:W-:-:S03]  /*12910*/  FADD.FTZ R7, R14, R7 ;  /* 0x000000070e077221 */ /* 0x002fc60000010000 */
[----:B------:R-:W-:Y:S01]  /*12920*/  FMUL.FTZ R8, R13, 0.00390625 ;  /* 0x3b8000000d087820 */ /* 0x000fe20000410000 */
[C---:B------:R-:W-:Y:S01]  /*12930*/  FMUL.FTZ R15, R7.reuse, 0.00390625 ;  /* 0x3b800000070f7820 */ /* 0x040fe20000410000 */
[----:B------:R-:W-:-:S03]  /*12940*/  FSETP.NE.FTZ.AND P0, PT, R7, RZ, PT ;  /* 0x000000ff0700720b */ /* 0x000fc60003f15000 */
[----:B------:R-:W-:Y:S02]  /*12950*/  FSETP.NE.FTZ.AND P3, PT, R8, RZ, PT ;  /* 0x000000ff0800720b */ /* 0x000fe40003f75000 */
[----:B------:R-:W-:-:S08]  /*12960*/  FSETP.NE.FTZ.AND P2, PT, R15, RZ, PT ;  /* 0x000000ff0f00720b */ /* 0x000fd00003f55000 */
[----:B------:R-:W-:Y:S01]  /*12970*/  @P0 MUFU.RCP R5, R7 ;  /* 0x0000000700050308 */ /* 0x000fe20000001000 */
[----:B------:R-:W-:-:S04]  /*12980*/  FSETP.NE.FTZ.AND P0, PT, R13, RZ, PT ;  /* 0x000000ff0d00720b */ /* 0x000fc80003f15000 */
[C---:B------:R-:W-:Y:S01]  /*12990*/  @P2 FMUL.FTZ R4, R2.reuse, 0.69314718246459960938 ;  /* 0x3f31721802042820 */ /* 0x040fe20000410000 */
[----:B------:R-:W-:Y:S02]  /*129a0*/  @P3 FMUL.FTZ R2, R2, 0.69314718246459960938 ;  /* 0x3f31721802023820 */ /* 0x000fe40000410000 */
[----:B------:R-:W0:Y:S08]  /*129b0*/  @P3 MUFU.LG2 R8, R8 ;  /* 0x0000000800083308 */ /* 0x000e300000000c00 */
[----:B------:R-:W1:Y:S08]  /*129c0*/  @P2 MUFU.LG2 R6, R15 ;  /* 0x0000000f00062308 */ /* 0x000e700000000c00 */
[----:B------:R-:W3:Y:S01]  /*129d0*/  @P0 MUFU.RCP R9, R13 ;  /* 0x0000000d00090308 */ /* 0x000ee20000001000 */
[----:B0-----:R-:W-:-:S04]  /*129e0*/  @P3 FMUL.FTZ R11, R8, 0.69314718246459960938 ;  /* 0x3f317218080b3820 */ /* 0x001fc80000410000 */
[----:B------:R-:W-:Y:S01]  /*129f0*/  @P3 FFMA.FTZ R21, R2, R0, R11 ;  /* 0x0000000002153223 */ /* 0x000fe2000001000b */
[----:B-1----:R-:W-:-:S04]  /*12a00*/  @P2 FMUL.FTZ R7, R6, 0.69314718246459960938 ;  /* 0x3f31721806072820 */ /* 0x002fc80000410000 */
[----:B------:R-:W-:Y:S01]  /*12a10*/  @P2 FFMA.FTZ R20, R4, R3, R7 ;  /* 0x0000000304142223 */ /* 0x000fe20000010007 */
[----:B------:R-:W-:Y:S02]  /*12a20*/  WARPGROUP.DEPBAR.LE gsb0, 0x0 ;  /* 0x00008000000079c5 */ /* 0x000fe40000010000 */
[----:B------:R-:W-:-:S06]  /*12a30*/  WARPGROUP.ARRIVE ;  /* 0x00000000000079c5 */ /* 0x000fcc0000000000 */
[----:B------:R-:W-:Y:S01]  /*12a40*/  QGMMA.64x96x32.F32.E4M3.E4M3 R88, R136, gdesc[UR4], R88, gsb0 ;  /* 0x0160000488587df3 */ /* 0x000fe20008000858 */
[-C--:B--2---:R-:W-:Y:S01]  /*12a50*/  FMUL.FTZ R2, R5, R10.reuse ;  /* 0x0000000a05027220 */ /* 0x084fe20000410000 */
[----:B---3--:R-:W-:Y:S01]  /*12a60*/  FMUL.FTZ R10, R9, R10 ;  /* 0x0000000a090a7220 */ /* 0x008fe20000410000 */
[----:B------:R-:W-:Y:S02]  /*12a70*/  WARPGROUP.DEPBAR.LE gsb0, 0x0 ;  /* 0x00008000000079c5 */ /* 0x000fe40000010000 */
[----:B------:R-:W-:Y:S05]  /*12a80*/  @!P1 BRA `(.L_x_10823) ;  /* 0x0000000000049947 */ /* 0x000fea0003800000 */
[----:B------:R-:W-:Y:S01]  /*12a90*/  BPT.TRAP 0x1 ;  /* 0x000000040000795c */ /* 0x000fe20000300000 */
.L_x_10823:
[----:B------:R-:W2:Y:S01]  /*12aa0*/  LDL.LU R0, [R1+0x1c] ;  /* 0x00001c0001007983 */ /* 0x000ea20000300800 */
[----:B------:R-:W-:Y:S02]  /*12ab0*/  VIADD R12, R12, 0x19c60 ;  /* 0x00019c600c0c7836 */ /* 0x000fe40000000000 */
[-C--:B------:R-:W-:Y:S01]  /*12ac0*/  FMUL.FTZ R25, R88, R2.reuse ;  /* 0x0000000258197220 */ /* 0x080fe20000410000 */
[----:B------:R-:W-:Y:S01]  /*12ad0*/  FMUL.FTZ R26, R93, R2 ;  /* 0x000000025d1a7220 */ /* 0x000fe20000410000 */
[----:B------:R-:W3:Y:S01]  /*12ae0*/  LDL.LU R8, [R1+0x58] ;  /* 0x0000580001087983 */ /* 0x000ee20000300800 */
[----:B------:R-:W-:-:S05]  /*12af0*/  VIADD R18, R18, 0x1 ;  /* 0x0000000112127836 */ /* 0x000fca0000000000 */
[----:B------:R-:W-:-:S04]  /*12b00*/  ISETP.NE.AND P1, PT, R18, 0x2, PT ;  /* 0x000000021200780c */ /* 0x000fc80003f25270 */
        /* <DEDUP_REMOVED lines=53> */
[----:B------:R-:W-:-:S07]  /*12e60*/  FMUL.FTZ R0, R105, R2 ;  /* 0x0000000269007220 */ /* 0x000fce0000410000 */
.L_x_10757:
[----:B------:R-:W2:Y:S01]  /*12e70*/  LDL R92, [R1+0x4c] ;  /* 0x00004c00015c7983 */ /* 0x000ea20000100800 */
[----:B------:R-:W1:Y:S01]  /*12e80*/  S2UR UR4, SR_CgaCtaId ;  /* 0x00000000000479c3 */ /* 0x000e620000008800 */
[----:B------:R-:W-:Y:S01]  /*12e90*/  MOV R16, 0x400 ;  /* 0x0000040000107802 */ /* 0x000fe20000000f00 */
[----:B------:R-:W-:Y:S01]  /*12ea0*/  BSSY B0, `(.L_x_10824) ;  /* 0x0000337000007945 */ /* 0x000fe20003800000 */
[----:B-1----:R-:W-:-:S05]  /*12eb0*/  IMAD.U32 R2, RZ, RZ, UR4 ;  /* 0x00000004ff027e24 */ /* 0x002fca000f8e00ff */
[----:B------:R1:W-:Y:S01]  /*12ec0*/  STL [R1+0x1c], R2 ;  /* 0x00001c0201007387 */ /* 0x0003e20000100800 */
[----:B------:R-:W-:Y:S01]  /*12ed0*/  LEA R16, R2, R16, 0x18 ;  /* 0x0000001002107211 */ /* 0x000fe200078ec0ff */
[----:B------:R-:W-:Y:S06]  /*12ee0*/  BAR.SYNC.DEFER_BLOCKING 0x5, 0x200 ;  /* 0x0148000000007b1d */ /* 0x000fec0000010000 */
[----:B------:R1:W3:Y:S02]  /*12ef0*/  LDS.128 R28, [R16+0x19cd0] ;  /* 0x019cd000101c7984 */ /* 0x0002e40000000c00 */
[----:B------:R-:W-:Y:S06]  /*12f00*/  BAR.ARV 0x4, 0x200 ;  /* 0x0108000000007b1d */ /* 0x000fec0000002000 */
[----:B--2---:R-:W-:-:S13]  /*12f10*/  ISETP.NE.AND P1, PT, R92, RZ, PT ;  /* 0x000000ff5c00720c */ /* 0x004fda0003f25270 */
[----:B------:R-:W2:Y:S02]  /*12f20*/  @!P1 LDC R92, c[0x0][0xad4] ;  /* 0x0002b500ff5c9b82 */ /* 0x000ea40000000800 */
[----:B--2---:R1:W-:Y:S01]  /*12f30*/  @!P1 STL [R1+0x4c], R92 ;  /* 0x00004c5c01009387 */ /* 0x0043e20000100800 */
[----:B---3--:R-:W-:Y:S05]  /*12f40*/  @P0 BRA `(.L_x_10825) ;  /* 0x0000002400f00947 */ /* 0x008fea0003800000 */
[----:B------:R-:W2:Y:S01]  /*12f50*/  LDL.LU R10, [R1+0x44] ;  /* 0x00004400010a7983 */ /* 0x000ea20000300800 */
[----:B------:R-:W-:Y:S01]  /*12f60*/  ULDC.64 UR4, c[0x4][0x70] ;  /* 0x01001c0000047ab9 */ /* 0x000fe20000000a00 */
[----:B------:R-:W-:Y:S02]  /*12f70*/  ULDC.64 UR6, c[0x0][0xc08] ;  /* 0x0003020000067ab9 */ /* 0x000fe40000000a00 */
[----:B------:R-:W3:Y:S04]  /*12f80*/  LDL.LU R3, [R1+0x5c] ;  /* 0x00005c0001037983 */ /* 0x000ee80000300800 */
[----:B-1----:R-:W4:Y:S01]  /*12f90*/  LDL R2, [R1+0x38] ;  /* 0x0000380001027983 */ /* 0x002f220000100800 */
[----:B0-----:R-:W0:Y:S01]  /*12fa0*/  S2R R8, SR_TID.X ;  /* 0x0000000000087919 */ /* 0x001e220000002100 */
[----:B------:R-:W-:Y:S01]  /*12fb0*/  BAR.SYNC.DEFER_BLOCKING 0x1, 0x180 ;  /* 0x0046000000007b1d */ /* 0x000fe20000010000 */
[----:B---3--:R-:W-:-:S02]  /*12fc0*/  IMAD.MOV.U32 R13, RZ, RZ, R3 ;  /* 0x000000ffff0d7224 */ /* 0x008fc400078e0003 */
[----:B----4-:R-:W-:Y:S02]  /*12fd0*/  IMAD.MOV.U32 R12, RZ, RZ, R2 ;  /* 0x000000ffff0c7224 */ /* 0x010fe400078e0002 */
[----:B0-----:R-:W-:Y:S02]  /*12fe0*/  IMAD.SHL.U32 R2, R8, 0x4, RZ ;  /* 0x0000000408027824 */ /* 0x001fe400078e00ff */
[----:B------:R-:W-:Y:S02]  /*12ff0*/  IMAD.MOV.U32 R15, RZ, RZ, R12 ;  /* 0x000000ffff0f7224 */ /* 0x000fe400078e000c */
[----:B------:R-:W3:Y:S01]  /*13000*/  LDL R12, [R1+0x90] ;  /* 0x00009000010c7983 */ /* 0x000ee20000100800 */
[----:B------:R-:W-:-:S03]  /*13010*/  LOP3.LUT R2, R2, 0xc, RZ, 0xc0, !PT ;  /* 0x0000000c02027812 */ /* 0x000fc600078ec0ff */
[----:B------:R-:W4:Y:S01]  /*13020*/  LDL.LU R98, [R1+0x50] ;  /* 0x0000500001627983 */ /* 0x000f220000300800 */
[----:B------:R-:W-:-:S03]  /*13030*/  IADD3 R2, P0, R2, UR4, RZ ;  /* 0x0000000402027c10 */ /* 0x000fc6000ff1e0ff */
[----:B------:R-:W4:Y:S02]  /*13040*/  LDL.LU R97, [R1+0x54] ;  /* 0x0000540001617983 */ /* 0x000f240000300800 */
[----:B------:R-:W-:Y:S01]  /*13050*/  IMAD.X R3, RZ, RZ, UR5, P0 ;  /* 0x00000005ff037e24 */ /* 0x000fe200080e06ff */
[----:B------:R-:W-:Y:S01]  /*13060*/  ULDC.64 UR4, c[0x0][0xc00] ;  /* 0x0003000000047ab9 */ /* 0x000fe20000000a00 */
[----:B------:R-:W-:Y:S01]  /*13070*/  IMAD.MOV.U32 R14, RZ, RZ, R13 ;  /* 0x000000ffff0e7224 */ /* 0x000fe200078e000d */
[----:B------:R-:W4:Y:S04]  /*13080*/  LDL R94, [R1+0x40] ;  /* 0x00004000015e7983 */ /* 0x000f280000100800 */
[----:B-----5:R0:W4:Y:S01]  /*13090*/  LDG.E.CONSTANT R24, desc[UR40][R2.64] ;  /* 0x0000002802187981 */ /* 0x020122000c1e9900 */
[----:B------:R-:W-:Y:S01]  /*130a0*/  LOP3.LUT P0, R8, R8, 0x3, RZ, 0xc0, !PT ;  /* 0x0000000308087812 */ /* 0x000fe2000780c0ff */
[----:B--2---:R-:W-:-:S02]  /*130b0*/  IMAD.MOV.U32 R96, RZ, RZ, R10 ;  /* 0x000000ffff607224 */ /* 0x004fc400078e000a */
[----:B------:R-:W-:Y:S01]  /*130c0*/  IMAD.MOV.U32 R90, RZ, RZ, R15 ;  /* 0x000000ffff5a7224 */ /* 0x000fe200078e000f */
[----:B------:R-:W-:Y:S01]  /*130d0*/  ISETP.EQ.OR P0, PT, R8, 0x3, !P0 ;  /* 0x000000030800780c */ /* 0x000fe20004702670 */
[----:B------:R-:W2:Y:S03]  /*130e0*/  LDL R93, [R1+0x24] ;  /* 0x00002400015d7983 */ /* 0x000ea60000100800 */
[----:B------:R-:W-:Y:S01]  /*130f0*/  SEL R43, R7, R32, P0 ;  /* 0x00000020072b7207 */ /* 0x000fe20000000000 */
[----:B------:R-:W2:Y:S01]  /*13100*/  LDL R88, [R1+0x64] ;  /* 0x0000640001587983 */ /* 0x000ea20000100800 */
[----:B------:R-:W-:Y:S02]  /*13110*/  SEL R32, R32, R7, P0 ;  /* 0x0000000720207207 */ /* 0x000fe40000000000 */
[----:B------:R-:W1:Y:S01]  /*13120*/  S2R R7, SR_SWINHI ;  /* 0x0000000000077919 */ /* 0x000e620000002f00 */
[----:B------:R-:W-:-:S02]  /*13130*/  SEL R45, R33, R0, P0 ;  /* 0x00000000212d7207 */ /* 0x000fc40000000000 */
[----:B------:R-:W-:Y:S02]  /*13140*/  SEL R33, R0, R33, P0 ;  /* 0x0000002100217207 */ /* 0x000fe40000000000 */
[----:B------:R-:W-:Y:S02]  /*13150*/  SEL R61, R38, R91, P0 ;  /* 0x0000005b263d7207 */ /* 0x000fe40000000000 */
[----:B------:R-:W-:Y:S01]  /*13160*/  SEL R38, R91, R38, P0 ;  /* 0x000000265b267207 */ /* 0x000fe20000000000 */
[----:B------:R-:W-:Y:S01]  /*13170*/  IMAD.MOV.U32 R95, RZ, RZ, R14 ;  /* 0x000000ffff5f7224 */ /* 0x000fe200078e000e */
[----:B------:R-:W-:Y:S02]  /*13180*/  SEL R41, R27, R4, P0 ;  /* 0x000000041b297207 */ /* 0x000fe40000000000 */
[----:B------:R-:W-:Y:S02]  /*13190*/  SEL R47, R5, R34, P0 ;  /* 0x00000022052f7207 */ /* 0x000fe40000000000 */
[----:B0-----:R-:W-:-:S02]  /*131a0*/  MOV R2, R16 ;  /* 0x0000001000027202 */ /* 0x001fc40000000f00 */
[----:B-1----:R-:W-:Y:S02]  /*131b0*/  MOV R3, R7 ;  /* 0x0000000700037202 */ /* 0x002fe40000000f00 */
        /* <DEDUP_REMOVED lines=41> */
[----:B------:R-:W-:-:S04]  /*13450*/  IADD3 R35, P5, R12, 0x20, RZ ;  /* 0x000000200c237810 */ /* 0x000fc80007fbe0ff */
[----:B------:R-:W-:Y:S02]  /*13460*/  LOP3.LUT R0, R35, 0x180, RZ, 0xc0, !PT ;  /* 0x0000018023007812 */ /* 0x000fe400078ec0ff */
[----:B------:R-:W-:Y:S02]  /*13470*/  IADD3 R87, P3, R12, 0x3020, RZ ;  /* 0x000030200c577810 */ /* 0x000fe40007f7e0ff */
[----:B------:R-:W-:Y:S02]  /*13480*/  SHF.R.U64 R0, R0, 0x3, RZ ;  /* 0x0000000300007819 */ /* 0x000fe400000012ff */
[C---:B------:R-:W-:Y:S02]  /*13490*/  IADD3 R85, P4, R12.reuse, 0x3000, RZ ;  /* 0x000030000c557810 */ /* 0x040fe40007f9e0ff */
[C---:B------:R-:W-:Y:S02]  /*134a0*/  IADD3 R89, P2, R12.reuse, 0x6000, RZ ;  /* 0x000060000c597810 */ /* 0x040fe40007f5e0ff */
[----:B------:R-:W-:-:S02]  /*134b0*/  IADD3 R91, P1, R12, 0x6020, RZ ;  /* 0x000060200c5b7810 */ /* 0x000fc40007f3e0ff */
[----:B------:R-:W-:Y:S02]  /*134c0*/  LOP3.LUT R5, R12, 0x180, RZ, 0xc0, !PT ;  /* 0x000001800c057812 */ /* 0x000fe400078ec0ff */
[----:B------:R-:W-:Y:S02]  /*134d0*/  LOP3.LUT R14, R0, R35, RZ, 0x3c, !PT ;  /* 0x00000023000e7212 */ /* 0x000fe400078e3cff */
        /* <DEDUP_REMOVED lines=17> */
[----:B----4-:R0:W-:Y:S01]  /*135f0*/  SHFL.IDX PT, R66, R49, R24, 0x1c1f ;  /* 0x001c1f1831427589 */ /* 0x0101e200000e0000 */
[----:B------:R-:W-:Y:S01]  /*13600*/  LOP3.LUT R4, R28, R91, RZ, 0x3c, !PT ;  /* 0x0000005b1c047212 */ /* 0x000fe200078e3cff */
[----:B------:R-:W-:Y:S01]  /*13610*/  IMAD.X R15, RZ, RZ, R13, P5 ;  /* 0x000000ffff0f7224 */ /* 0x000fe200028e060d */
[----:B------:R-:W-:Y:S01]  /*13620*/  MOV R0, R12 ;  /* 0x0000000c00007202 */ /* 0x000fe20000000f00 */
[----:B------:R-:W-:Y:S01]  /*13630*/  SHFL.IDX PT, R50, R41, R24, 0x1c1f ;  /* 0x001c1f1829327589 */ /* 0x000fe200000e0000 */
[----:B------:R-:W-:-:S02]  /*13640*/  MOV R86, R10 ;  /* 0x0000000a00567202 */ /* 0x000fc40000000f00 */
[----:B0-----:R-:W-:Y:S01]  /*13650*/  LOP3.LUT R49, R24, 0x2, RZ, 0x3c, !PT ;  /* 0x0000000218317812 */ /* 0x001fe200078e3cff */
[----:B------:R-:W-:Y:S01]  /*13660*/  SHFL.IDX PT, R12, R39, R24, 0x1c1f ;  /* 0x001c1f18270c7589 */ /* 0x000fe200000e0000 */
[----:B------:R-:W-:Y:S02]  /*13670*/  MOV R28, R8 ;  /* 0x00000008001c7202 */ /* 0x000fe40000000f00 */
[----:B------:R-:W-:Y:S01]  /*13680*/  MOV R84, R6 ;  /* 0x0000000600547202 */ /* 0x000fe20000000f00 */
        /* <DEDUP_REMOVED lines=22> */
[----:B------:R-:W0:Y:S01]  /*137f0*/  SHFL.IDX PT, R54, R40, R49, 0x1c1f ;  /* 0x001c1f3128367589 */ /* 0x000e2200000e0000 */
[----:B------:R-:W-:-:S03]  /*13800*/  MOV R35, R14 ;  /* 0x0000000e00237202 */ /* 0x000fc60000000f00 */
[----:B------:R-:W-:Y:S04]  /*13810*/  SHFL.IDX PT, R43, R26, R49, 0x1c1f ;  /* 0x001c1f311a2b7589 */ /* 0x000fe800000e0000 */
[----:B------:R-:W1:Y:S04]  /*13820*/  SHFL.IDX PT, R44, R25, R49, 0x1c1f ;  /* 0x001c1f31192c7589 */ /* 0x000e6800000e0000 */
[----:B------:R3:W4:Y:S04]  /*13830*/  SHFL.IDX PT, R48, R42, R49, 0x1c1f ;  /* 0x001c1f312a307589 */ /* 0x00072800000e0000 */
[----:B------:R-:W2:Y:S04]  /*13840*/  SHFL.IDX PT, R24, R103, R49, 0x1c1f ;  /* 0x001c1f3167187589 */ /* 0x000ea800000e0000 */
[----:B------:R-:W-:Y:S04]  /*13850*/  SHFL.IDX PT, R27, R27, R49, 0x1c1f ;  /* 0x001c1f311b1b7589 */ /* 0x000fe800000e0000 */
[----:B------:R-:W2:Y:S04]  /*13860*/  SHFL.IDX PT, R38, R38, R49, 0x1c1f ;  /* 0x001c1f3126267589 */ /* 0x000ea800000e0000 */
[----:B------:R-:W2:Y:S04]  /*13870*/  SHFL.IDX PT, R68, R117, R49, 0x1c1f ;  /* 0x001c1f3175447589 */ /* 0x000ea800000e0000 */
[----:B------:R-:W2:Y:S04]  /*13880*/  SHFL.IDX PT, R32, R32, R49, 0x1c1f ;  /* 0x001c1f3120207589 */ /* 0x000ea800000e0000 */
[----:B------:R-:W2:Y:S04]  /*13890*/  SHFL.IDX PT, R73, R36, R49, 0x1c1f ;  /* 0x001c1f3124497589 */ /* 0x000ea800000e0000 */
[----:B------:R-:W-:Y:S04]  /*138a0*/  SHFL.IDX PT, R75, R120, R49, 0x1c1f ;  /* 0x001c1f31784b7589 */ /* 0x000fe800000e0000 */
[----:B------:R-:W-:Y:S04]  /*138b0*/  SHFL.IDX PT, R83, R128, R49, 0x1c1f ;  /* 0x001c1f3180537589 */ /* 0x000fe800000e0000 */
[----:B------:R-:W2:Y:S04]  /*138c0*/  SHFL.IDX PT, R81, R114, R49, 0x1c1f ;  /* 0x001c1f3172517589 */ /* 0x000ea800000e0000 */
[----:B------:R-:W-:Y:S04]  /*138d0*/  SHFL.IDX PT, R26, R111, R49, 0x1c1f ;  /* 0x001c1f316f1a7589 */ /* 0x000fe800000e0000 */
[----:B------:R-:W2:Y:S04]  /*138e0*/  SHFL.IDX PT, R106, R106, R49, 0x1c1f ;  /* 0x001c1f316a6a7589 */ /* 0x000ea800000e0000 */
[----:B------:R-:W2:Y:S04]  /*138f0*/  SHFL.IDX PT, R79, R122, R49, 0x1c1f ;  /* 0x001c1f317a4f7589 */ /* 0x000ea800000e0000 */
[----:B------:R-:W-:Y:S04]  /*13900*/  SHFL.IDX PT, R14, R125, R49, 0x1c1f ;  /* 0x001c1f317d0e7589 */ /* 0x000fe800000e0000 */
[----:B------:R-:W-:Y:S04]  /*13910*/  SHFL.IDX PT, R133, R133, R49, 0x1c1f ;  /* 0x001c1f3185857589 */ /* 0x000fe800000e0000 */
[----:B------:R-:W2:Y:S04]  /*13920*/  SHFL.IDX PT, R77, R118, R49, 0x1c1f ;  /* 0x001c1f31764d7589 */ /* 0x000ea800000e0000 */
[----:B------:R-:W2:Y:S04]  /*13930*/  SHFL.IDX PT, R15, R130, R49, 0x1c1f ;  /* 0x001c1f31820f7589 */ /* 0x000ea800000e0000 */
[----:B------:R-:W-:Y:S04]  /*13940*/  SHFL.IDX PT, R34, R34, R49, 0x1c1f ;  /* 0x001c1f3122227589 */ /* 0x000fe800000e0000 */
[----:B------:R-:W2:Y:S04]  /*13950*/  SHFL.IDX PT, R33, R33, R49, 0x1c1f ;  /* 0x001c1f3121217589 */ /* 0x000ea800000e0000 */
[----:B------:R-:W2:Y:S04]  /*13960*/  SHFL.IDX PT, R25, R126, R49, 0x1c1f ;  /* 0x001c1f317e197589 */ /* 0x000ea800000e0000 */
[----:B------:R2:W2:Y:S01]  /*13970*/  SHFL.IDX PT, R134, R134, R49, 0x1c1f ;  /* 0x001c1f3186867589 */ /* 0x0004a200000e0000 */
[----:B0-----:R-:W-:-:S02]  /*13980*/  SEL R52, R65, R54, P0 ;  /* 0x0000003641347207 */ /* 0x001fc40000000000 */
[----:B-1----:R-:W-:Y:S02]  /*13990*/  SEL R40, R13, R44, P0 ;  /* 0x0000002c0d287207 */ /* 0x002fe40000000000 */
[----:B---3--:R-:W-:Y:S02]  /*139a0*/  SEL R42, R44, R13, P0 ;  /* 0x0000000d2c2a7207 */ /* 0x008fe40000000000 */
[----:B------:R-:W-:Y:S02]  /*139b0*/  SEL R41, R12, R43, P0 ;  /* 0x0000002b0c297207 */ /* 0x000fe40000000000 */
[----:B----4-:R-:W-:Y:S02]  /*139c0*/  SEL R45, R63, R48, P0 ;  /* 0x000000303f2d7207 */ /* 0x010fe40000000000 */
[----:B------:R-:W-:Y:S02]  /*139d0*/  SEL R47, R48, R63, P0 ;  /* 0x0000003f302f7207 */ /* 0x000fe40000000000 */
[----:B------:R-:W-:-:S02]  /*139e0*/  SEL R54, R54, R65, P0 ;  /* 0x0000004136367207 */ /* 0x000fc40000000000 */
[----:B--2---:R-:W-:Y:S02]  /*139f0*/  SEL R53, R67, R24, P0 ;  /* 0x0000001843357207 */ /* 0x004fe40000000000 */
        /* <DEDUP_REMOVED lines=46> */
[----:B------:R-:W-:Y:S01]  /*13ce0*/  SEL R37, R39, R134, P0 ;  /* 0x0000008627257207 */ /* 0x000fe20000000000 */
[----:B------:R-:W-:Y:S01]  /*13cf0*/  STSM.16.M88.4 [R0], R4 ;  /* 0x0000000400007844 */ /* 0x000fe20000000200 */
[----:B------:R-:W-:-:S02]  /*13d00*/  SEL R39, R134, R39, P0 ;  /* 0x0000002786277207 */ /* 0x000fc40000000000 */
[----:B------:R-:W-:Y:S01]  /*13d10*/  F2FP.BF16.F32.PACK_AB R12, R57, R56 ;  /* 0x00000038390c723e */ /* 0x000fe200000010ff */
[----:B------:R0:W-:Y:S01]  /*13d20*/  STSM.16.M88.4 [R35], R8 ;  /* 0x0000000823007844 */ /* 0x0001e20000000200 */
        /* <DEDUP_REMOVED lines=10> */
[----:B0-----:R-:W-:-:S02]  /*13dd0*/  F2FP.BF16.F32.PACK_AB R35, R79, R78 ;  /* 0x0000004e4f23723e */ /* 0x001fc400000010ff */
        /* <DEDUP_REMOVED lines=46> */
[----:B------:R-:W-:Y:S02]  /*140c0*/  IMAD.IADD R25, R94, 0x1, R93 ;  /* 0x000000015e197824 */ /* 0x000fe400078e025d */
        /* <DEDUP_REMOVED lines=28> */
.L_x_10826:
[----:B------:R-:W2:Y:S01]  /*14290*/  LDL R9, [R1+0x8c] ;  /* 0x00008c0001097983 */ /* 0x000ea20000100800 */
[----:B------:R-:W0:Y:S03]  /*142a0*/  S2R R4, SR_TID.X ;  /* 0x0000000000047919 */ /* 0x000e260000002100 */
[----:B------:R-:W-:Y:S04]  /*142b0*/  SHFL.IDX PT, R5, R15, RZ, 0x1c1f ;  /* 0x001c1fff0f057589 */ /* 0x000fe800000e0000 */
[----:B------:R-:W-:Y:S04]  /*142c0*/  SHFL.IDX PT, R6, R14, 0x1, 0x1c1f ;  /* 0x003c1f000e067f89 */ /* 0x000fe800000e0000 */
[----:B------:R-:W-:Y:S01]  /*142d0*/  SHFL.IDX PT, R7, R15, 0x1, 0x1c1f ;  /* 0x003c1f000f077f89 */ /* 0x000fe200000e0000 */
[----:B0-----:R-:W-:-:S05]  /*142e0*/  VIADD R10, R4, 0xffffff80 ;  /* 0xffffff80040a7836 */ /* 0x001fca0000000000 */
[----:B------:R-:W-:-:S04]  /*142f0*/  SHF.R.S32.HI R8, RZ, 0x1f, R10 ;  /* 0x0000001fff087819 */ /* 0x000fc8000001140a */
[----:B------:R-:W-:-:S04]  /*14300*/  LEA.HI R8, R8, R10, RZ, 0x7 ;  /* 0x0000000a08087211 */ /* 0x000fc800078f38ff */
[----:B------:R-:W-:Y:S01]  /*14310*/  LOP3.LUT R8, R8, 0xffffff80, RZ, 0xc0, !PT ;  /* 0xffffff8008087812 */ /* 0x000fe200078ec0ff */
[----:B------:R-:W0:Y:S04]  /*14320*/  SHFL.IDX PT, R4, R14, RZ, 0x1c1f ;  /* 0x001c1fff0e047589 */ /* 0x000e2800000e0000 */
[----:B------:R-:W-:Y:S02]  /*14330*/  IMAD.IADD R8, R10, 0x1, -R8 ;  /* 0x000000010a087824 */ /* 0x000fe400078e0a08 */
[----:B-----5:R-:W-:-:S03]  /*14340*/  IMAD R85, R27, R28, RZ ;  /* 0x0000001c1b557224 */ /* 0x020fc600078e02ff */
        /* <DEDUP_REMOVED lines=11> */
[----:B------:R-:W5:Y:S04]  /*14400*/  LDL R50, [R1+0x98] ;  /* 0x0000980001327983 */ /* 0x000f680000100800 */
[----:B------:R-:W5:Y:S01]  /*14410*/  LDL R49, [R1+0x60] ;  /* 0x0000600001317983 */ /* 0x000f620000100800 */
[----:B------:R-:W3:Y:S03]  /*14420*/  @P4 LDC R45, c[0x0][0xbf0] ;  /* 0x0002fc00ff2d4b82 */ /* 0x000ee60000000800 */
[----:B------:R-:W5:Y:S04]  /*14430*/  LDL R48, [R1+0x94] ;  /* 0x0000940001307983 */ /* 0x000f680000100800 */
[----:B------:R-:W5:Y:S01]  /*14440*/  LDL R47, [R1+0x68] ;  /* 0x00006800012f7983 */ /* 0x000f620000100800 */
[----:B------:R-:W4:Y:S02]  /*14450*/  S2R R9, SR_TID.X ;  /* 0x0000000000097919 */ /* 0x000f240000002100 */
[----:B----4-:R-:W-:-:S05]  /*14460*/  VIADD R91, R9, 0xffffff80 ;  /* 0xffffff80095b7836 */ /* 0x010fca0000000000 */
[----:B------:R-:W-:-:S04]  /*14470*/  SHF.R.S32.HI R89, RZ, 0x1f, R91 ;  /* 0x0000001fff597819 */ /* 0x000fc8000001145b */
[----:B------:R-:W-:-:S04]  /*14480*/  LEA.HI R89, R89, R91, RZ, 0x2 ;  /* 0x0000005b59597211 */ /* 0x000fc800078f10ff */
[----:B------:R-:W-:Y:S02]  /*14490*/  SHF.R.S32.HI R89, RZ, 0x2, R89 ;  /* 0x00000002ff597819 */ /* 0x000fe40000011459 */
[----:B0-----:R-:W-:-:S04]  /*144a0*/  SHF.R.S32.HI R20, RZ, 0x1f, R91 ;  /* 0x0000001fff147819 */ /* 0x001fc8000001145b */
[----:B------:R-:W-:Y:S01]  /*144b0*/  LEA.HI R20, R20, R91, RZ, 0x2 ;  /* 0x0000005b14147211 */ /* 0x000fe200078f10ff */
[----:B------:R-:W-:-:S03]  /*144c0*/  IMAD R21, R86, UR4, RZ ;  /* 0x0000000456157c24 */ /* 0x000fc6000f8e02ff */
[----:B------:R-:W-:Y:S01]  /*144d0*/  LOP3.LUT R20, R20, 0xfffffffc, RZ, 0xc0, !PT ;  /* 0xfffffffc14147812 */ /* 0x000fe200078ec0ff */
[----:B------:R-:W-:-:S04]  /*144e0*/  IMAD R21, R0, UR5, R21 ;  /* 0x0000000500157c24 */ /* 0x000fc8000f8e0215 */
[----:B------:R-:W-:Y:S01]  /*144f0*/  IMAD.IADD R20, R91, 0x1, -R20 ;  /* 0x000000015b147824 */ /* 0x000fe200078e0a14 */
[----:B------:R-:W-:Y:S01]  /*14500*/  SHF.R.S32.HI R41, RZ, 0x1f, R84 ;  /* 0x0000001fff297819 */ /* 0x000fe20000011454 */
        /* <DEDUP_REMOVED lines=36> */
[----:B0-----:R-:W-:Y:S01]  /*14750*/  IMAD.WIDE.U32 R2, R0, UR4, RZ ;  /* 0x0000000400027c25 */ /* 0x001fe2000f8e00ff */
[----:B------:R-:W-:-:S02]  /*14760*/  ULDC.64 UR4, c[0x0][0xae8] ;  /* 0x0002ba0000047ab9 */ /* 0x000fc40000000a00 */
[----:B------:R-:W5:Y:S01]  /*14770*/  LD.E.128 R32, desc[UR40][R32.64] ;  /* 0x0000002820207980 */ /* 0x000f62000c101d00 */
[----:B------:R-:W-:Y:S02]  /*14780*/  IMAD R0, R20, 0x60, R89 ;  /* 0x0000006014007824 */ /* 0x000fe400078e0259 */
[----:B------:R-:W-:Y:S01]  /*14790*/  IMAD.IADD R3, R3, 0x1, R21 ;  /* 0x0000000103037824 */ /* 0x000fe200078e0215 */
[----:B------:R-:W5:Y:S01]  /*147a0*/  LD.E.128 R36, desc[UR40][R36.64] ;  /* 0x0000002824247980 */ /* 0x000f62000c101d00 */
[----:B------:R-:W-:Y:S02]  /*147b0*/  IMAD.IADD R20, R93, 0x1, R0 ;  /* 0x000000015d147824 */ /* 0x000fe400078e0200 */
[----:B------:R-:W-:Y:S01]  /*147c0*/  IMAD.WIDE.U32 R2, R90, UR4, R2 ;  /* 0x000000045a027c25 */ /* 0x000fe2000f8e0002 */
[----:B------:R-:W-:Y:S01]  /*147d0*/  @!PT LDS RZ, [RZ] ;  /* 0x00000000fffff984 */ /* 0x000fe20000000800 */
[----:B------:R-:W-:Y:S01]  /*147e0*/  @!PT LDS RZ, [RZ] ;  /* 0x00000000fffff984 */ /* 0x000fe20000000800 */
[----:B------:R-:W-:Y:S01]  /*147f0*/  @!PT LDS RZ, [RZ] ;  /* 0x00000000fffff984 */ /* 0x000fe20000000800 */
[----:B------:R-:W-:Y:S01]  /*14800*/  @!PT LDS RZ, [RZ] ;  /* 0x00000000fffff984 */ /* 0x000fe20000000800 */
[----:B------:R0:W-:Y:S06]  /*14810*/  MEMBAR.ALL.CTA ;  /* 0x0000000000007992 */ /* 0x0001ec0000008000 */
[----:B0-----:R-:W0:Y:S01]  /*14820*/  FENCE.VIEW.ASYNC.S ;  /* 0x00000000000073c6 */ /* 0x001e220000000000 */
[----:B-1----:R-:W-:-:S04]  /*14830*/  @P4 IMAD.HI.U32 R0, R20, R43, RZ ;  /* 0x0000002b14004227 */ /* 0x002fc800078e00ff */
[----:B------:R-:W-:Y:S01]  /*14840*/  IMAD R3, R90, UR5, R3 ;  /* 0x000000055a037c24 */ /* 0x000fe2000f8e0203 */
[----:B------:R-:W-:Y:S01]  /*14850*/  ULDC.64 UR4, c[0x0][0xaf0] ;  /* 0x0002bc0000047ab9 */ /* 0x000fe20000000a00 */
[----:B------:R-:W-:Y:S01]  /*14860*/  IMAD.MOV.U32 R21, RZ, RZ, R20 ;  /* 0x000000ffff157224 */ /* 0x000fe200078e0014 */
[----:B---3--:R-:W-:Y:S01]  /*14870*/  @P4 SHF.R.U32.HI R21, RZ, R45, R0 ;  /* 0x0000002dff154219 */ /* 0x008fe20000011600 */
        /* <DEDUP_REMOVED lines=24> */
[----:B0-----:R0:W1:Y:S01]  /*14a00*/  SHFL.IDX PT, R20, R28, RZ, 0x1c1f ;  /* 0x001c1fff1c147589 */ /* 0x00106200000e0000 */
[----:B------:R0:W-:Y:S03]  /*14a10*/  SYNCS.ARRIVE.TRANS64.RED.A1T0 RZ, [R0+URZ], RZ ;  /* 0x000000ff00ff79a7 */ /* 0x0001e6000810043f */
[----:B------:R0:W2:Y:S01]  /*14a20*/  SHFL.IDX PT, R21, R44, RZ, 0x1c1f ;  /* 0x001c1fff2c157589 */ /* 0x0000a200000e0000 */
[----:B------:R-:W-:Y:S05]  /*14a30*/  @P0 BRA `(.L_x_10829) ;  /* 0x0000000000300947 */ /* 0x000fea0003800000 */
[----:B------:R-:W-:Y:S02]  /*14a40*/  ULDC UR4, c[0x0][0xac8] ;  /* 0x0002b20000047ab9 */ /* 0x000fe40000000800 */
[----:B-----5:R-:W-:Y:S02]  /*14a50*/  ISETP.GE.AND P1, PT, R49, UR4, PT ;  /* 0x0000000431007c0c */ /* 0x020fe4000bf26270 */
[----:B------:R-:W-:Y:S02]  /*14a60*/  ISETP.GE.AND P2, PT, R47, UR4, PT ;  /* 0x000000042f007c0c */ /* 0x000fe4000bf46270 */
[----:B------:R-:W-:-:S09]  /*14a70*/  ISETP.GE.AND P0, PT, R87, UR4, PT ;  /* 0x0000000457007c0c */ /* 0x000fd2000bf06270 */
[-C--:B-1----:R-:W-:Y:S02]  /*14a80*/  @!P1 LEA R40, P3, R49, R20.reuse, 0x1 ;  /* 0x0000001431289211 */ /* 0x082fe400078608ff */
[----:B------:R-:W-:Y:S02]  /*14a90*/  @!P2 LEA R42, P4, R47, R20, 0x1 ;  /* 0x000000142f2aa211 */ /* 0x000fe400078808ff */
[----:B--2---:R-:W-:Y:S01]  /*14aa0*/  @!P0 IMAD.WIDE R2, R87, 0x2, R20 ;  /* 0x0000000257028825 */ /* 0x004fe200078e0214 */
[-C--:B------:R-:W-:Y:S02]  /*14ab0*/  @!P1 LEA.HI.X R41, R49, R21.reuse, R50, 0x1, P3 ;  /* 0x0000001531299211 */ /* 0x080fe400018f0c32 */
[----:B------:R-:W-:Y:S02]  /*14ac0*/  @!P2 LEA.HI.X R43, R47, R21, R48, 0x1, P4 ;  /* 0x000000152f2ba211 */ /* 0x000fe400020f0c30 */
[----:B------:R3:W-:Y:S04]  /*14ad0*/  @!P0 ST.E.128 desc[UR40][R2.64], R4 ;  /* 0x0000000402008985 */ /* 0x0007e8000c101d28 */
[----:B------:R3:W-:Y:S04]  /*14ae0*/  @!P1 ST.E.128 desc[UR40][R40.64], R12 ;  /* 0x0000000c28009985 */ /* 0x0007e8000c101d28 */
[----:B------:R3:W-:Y:S02]  /*14af0*/  @!P2 ST.E.128 desc[UR40][R42.64], R32 ;  /* 0x000000202a00a985 */ /* 0x0007e4000c101d28 */
.L_x_10829:
[----:B------:R-:W-:Y:S05]  /*14b00*/  BSYNC B1 ;  /* 0x0000000000017941 */ /* 0x000fea0003800000 */
.L_x_10828:
[----:B0-----:R-:W-:Y:S01]  /*14b10*/  VIADD R0, R46, 0x60 ;  /* 0x000000602e007836 */ /* 0x001fe20000000000 */
[----:B---3-5:R0:W3:Y:S04]  /*14b20*/  SHFL.IDX PT, R5, R44, 0x1, 0x1c1f ;  /* 0x003c1f002c057f89 */ /* 0x0280e800000e0000 */
[----:B------:R-:W-:Y:S01]  /*14b30*/  ISETP.GE.AND P0, PT, R0, R85, PT ;  /* 0x000000550000720c */ /* 0x000fe20003f06270 */
[----:B------:R0:W4:-:S12]  /*14b40*/  SHFL.IDX PT, R4, R28, 0x1, 0x1c1f ;  /* 0x003c1f001c047f89 */ /* 0x00011800000e0000 */
[----:B0-----:R-:W-:Y:S05]  /*14b50*/  @P0 BRA `(.L_x_10830) ;  /* 0x0000001400ac0947 */ /* 0x001fea0003800000 */
[----:B------:R-:W-:Y:S02]  /*14b60*/  ULDC UR4, c[0x0][0xac8] ;  /* 0x0002b20000047ab9 */ /* 0x000fe40000000800 */
[----:B------:R-:W-:Y:S02]  /*14b70*/  ISETP.GE.AND P2, PT, R49, UR4, PT ;  /* 0x0000000431007c0c */ /* 0x000fe4000bf46270 */
[----:B------:R-:W-:-:S11]  /*14b80*/  ISETP.GE.AND P1, PT, R87, UR4, PT ;  /* 0x0000000457007c0c */ /* 0x000fd6000bf26270 */
[----:B----4-:R-:W-:Y:S02]  /*14b90*/  @!P2 LEA R6, P0, R49, R4, 0x1 ;  /* 0x000000043106a211 */ /* 0x010fe400078008ff */
[----:B---3--:R-:W-:Y:S02]  /*14ba0*/  @!P1 IMAD.WIDE R2, R87, 0x2, R4 ;  /* 0x0000000257029825 */ /* 0x008fe400078e0204 */
        /* <DEDUP_REMOVED lines=9> */
.L_x_10827:
[----:B------:R-:W2:Y:S01]  /*14c40*/  LDL R98, [R1+0x28] ;  /* 0x0000280001627983 */ /* 0x000ea20000100800 */
[----:B0-----:R-:W0:Y:S01]  /*14c50*/  @P4 LDC R4, c[0x0][0xbec] ;  /* 0x0002fb00ff044b82 */ /* 0x001e220000000800 */
[----:B------:R-:W-:Y:S01]  /*14c60*/  ULDC.64 UR4, c[0x0][0xb08] ;  /* 0x0002c20000047ab9 */ /* 0x000fe20000000a00 */
[----:B------:R-:W-:Y:S01]  /*14c70*/  ULDC.64 UR6, c[0x0][0xb30] ;  /* 0x0002cc0000067ab9 */ /* 0x000fe20000000a00 */
[----:B------:R1:W5:Y:S01]  /*14c80*/  LDL R97, [R1+0x84] ;  /* 0x0000840001617983 */ /* 0x0003620000100800 */
[----:B------:R-:W-:Y:S02]  /*14c90*/  IMAD R5, R86, UR4, RZ ;  /* 0x0000000456057c24 */ /* 0x000fe4000f8e02ff */
[C---:B------:R-:W-:Y:S01]  /*14ca0*/  IMAD.WIDE.U32 R2, R0.reuse, UR4, RZ ;  /* 0x0000000400027c25 */ /* 0x040fe2000f8e00ff */
[----:B------:R1:W5:Y:S01]  /*14cb0*/  LDL R96, [R1+0x74] ;  /* 0x0000740001607983 */ /* 0x0003620000100800 */
[----:B------:R-:W3:Y:S02]  /*14cc0*/  @P4 LDC R9, c[0x0][0xbf0] ;  /* 0x0002fc00ff094b82 */ /* 0x000ee40000000800 */
[----:B------:R-:W-:Y:S01]  /*14cd0*/  IMAD R5, R0, UR5, R5 ;  /* 0x0000000500057c24 */ /* 0x000fe2000f8e0205 */
[----:B------:R1:W5:Y:S01]  /*14ce0*/  LDL R95, [R1+0x80] ;  /* 0x00008000015f7983 */ /* 0x0003620000100800 */
[----:B------:R-:W-:-:S02]  /*14cf0*/  ULDC.64 UR4, c[0x0][0xb38] ;  /* 0x0002ce0000047ab9 */ /* 0x000fc40000000a00 */
[----:B------:R-:W-:Y:S01]  /*14d00*/  IMAD.IADD R3, R3, 0x1, R5 ;  /* 0x0000000103037824 */ /* 0x000fe200078e0205 */
[----:B------:R1:W5:Y:S01]  /*14d10*/  LDL R94, [R1+0x70] ;  /* 0x00007000015e7983 */ /* 0x0003620000100800 */
[----:B------:R-:W-:Y:S01]  /*14d20*/  SHF.R.S32.HI R5, RZ, 0x1f, R84 ;  /* 0x0000001fff057819 */ /* 0x000fe20000011454 */
[C---:B------:R-:W-:Y:S02]  /*14d30*/  IMAD.WIDE.U32 R2, R90.reuse, UR4, R2 ;  /* 0x000000045a027c25 */ /* 0x040fe4000f8e0002 */
[----:B------:R1:W5:Y:S02]  /*14d40*/  LDL R93, [R1+0x7c] ;  /* 0x00007c00015d7983 */ /* 0x0003640000100800 */
[----:B------:R-:W-:Y:S02]  /*14d50*/  IMAD R3, R90, UR5, R3 ;  /* 0x000000055a037c24 */ /* 0x000fe4000f8e0203 */
[----:B------:R1:W5:Y:S01]  /*14d60*/  LDL R92, [R1+0x6c] ;  /* 0x00006c00015c7983 */ /* 0x0003620000100800 */
[----:B------:R-:W-:Y:S01]  /*14d70*/  ULDC.64 UR4, c[0x0][0xb40] ;  /* 0x0002d00000047ab9 */ /* 0x000fe20000000a00 */
[----:B0-----:R-:W-:-:S04]  /*14d80*/  @P4 IMAD.HI.U32 R4, R25, R4, RZ ;  /* 0x0000000419044227 */ /* 0x001fc800078e00ff */
[----:B------:R-:W-:Y:S02]  /*14d90*/  IMAD R5, R5, UR4, RZ ;  /* 0x0000000405057c24 */ /* 0x000fe4000f8e02ff */
[----:B------:R-:W-:-:S04]  /*14da0*/  IMAD.WIDE.U32 R2, R84, UR4, R2 ;  /* 0x0000000454027c25 */ /* 0x000fc8000f8e0002 */
[----:B------:R-:W-:Y:S01]  /*14db0*/  IMAD R7, R84, UR5, R5 ;  /* 0x0000000554077c24 */ /* 0x000fe2000f8e0205 */
[----:B------:R-:W-:Y:S01]  /*14dc0*/  ULDC.64 UR4, c[0x0][0xb48] ;  /* 0x0002d20000047ab9 */ /* 0x000fe20000000a00 */
[----:B------:R-:W-:Y:S01]  /*14dd0*/  IMAD.MOV.U32 R5, RZ, RZ, R25 ;  /* 0x000000ffff057224 */ /* 0x000fe200078e0019 */
[----:B---3--:R-:W-:Y:S01]  /*14de0*/  @P4 SHF.R.U32.HI R5, RZ, R9, R4 ;  /* 0x00000009ff054219 */ /* 0x008fe20000011604 */
        /* <DEDUP_REMOVED lines=22> */
[----:B------:R1:W0:Y:S01]  /*14f50*/  SHFL.IDX PT, R2, R28, RZ, 0x1c1f ;  /* 0x001c1fff1c027589 */ /* 0x00022200000e0000 */
[----:B------:R-:W-:Y:S02]  /*14f60*/  BSSY B1, `(.L_x_10831) ;  /* 0x0000044000017945 */ /* 0x000fe40003800000 */
[----:B------:R1:W-:Y:S01]  /*14f70*/  SYNCS.ARRIVE.TRANS64.RED.A1T0 RZ, [R4+URZ], RZ ;  /* 0x000000ff04ff79a7 */ /* 0x0003e2000810043f */
[----:B------:R1:W3:Y:S01]  /*14f80*/  SHFL.IDX PT, R3, R32, RZ, 0x1c1f ;  /* 0x001c1fff20037589 */ /* 0x0002e200000e0000 */
[C---:B--2---:R-:W-:Y:S02]  /*14f90*/  VIADD R33, R98.reuse, 0x8 ;  /* 0x0000000862217836 */ /* 0x044fe40000000000 */
[----:B------:R-:W-:-:S02]  /*14fa0*/  VIADD R35, R98, 0x10 ;  /* 0x0000001062237836 */ /* 0x000fc40000000000 */
[C---:B------:R-:W-:Y:S02]  /*14fb0*/  VIADD R87, R98.reuse, 0x18 ;  /* 0x0000001862577836 */ /* 0x040fe40000000000 */
[C---:B------:R-:W-:Y:S02]  /*14fc0*/  VIADD R89, R98.reuse, 0x20 ;  /* 0x0000002062597836 */ /* 0x040fe40000000000 */
[C---:B------:R-:W-:Y:S02]  /*14fd0*/  VIADD R91, R98.reuse, 0x28 ;  /* 0x00000028625b7836 */ /* 0x040fe40000000000 */
[C---:B------:R-:W-:Y:S02]  /*14fe0*/  VIADD R27, R98.reuse, 0x30 ;  /* 0x00000030621b7836 */ /* 0x040fe40000000000 */
[C---:B------:R-:W-:Y:S02]  /*14ff0*/  VIADD R25, R98.reuse, 0x38 ;  /* 0x0000003862197836 */ /* 0x040fe40000000000 */
[----:B------:R-:W-:Y:S01]  /*15000*/  VIADD R9, R98, 0x40 ;  /* 0x0000004062097836 */ /* 0x000fe20000000000 */
[----:B------:R-:W-:-:S02]  /*15010*/  SHF.R.S32.HI R34, RZ, 0x1f, R33 ;  /* 0x0000001fff227819 */ /* 0x000fc40000011421 */
[----:B------:R-:W-:Y:S02]  /*15020*/  SHF.R.S32.HI R84, RZ, 0x1f, R35 ;  /* 0x0000001fff547819 */ /* 0x000fe40000011423 */
[----:B------:R-:W-:Y:S02]  /*15030*/  SHF.R.S32.HI R86, RZ, 0x1f, R87 ;  /* 0x0000001fff567819 */ /* 0x000fe40000011457 */
[----:B------:R-:W-:Y:S02]  /*15040*/  SHF.R.S32.HI R88, RZ, 0x1f, R89 ;  /* 0x0000001fff587819 */ /* 0x000fe40000011459 */
[----:B------:R-:W-:Y:S02]  /*15050*/  SHF.R.S32.HI R90, RZ, 0x1f, R91 ;  /* 0x0000001fff5a7819 */ /* 0x000fe4000001145b */
[----:B------:R-:W-:Y:S02]  /*15060*/  SHF.R.S32.HI R26, RZ, 0x1f, R27 ;  /* 0x0000001fff1a7819 */ /* 0x000fe4000001141b */
[----:B------:R-:W-:-:S02]  /*15070*/  SHF.R.S32.HI R24, RZ, 0x1f, R25 ;  /* 0x0000001fff187819 */ /* 0x000fc40000011419 */
        /* <DEDUP_REMOVED lines=15> */
[----:B------:R-:W-:Y:S01]  /*15170*/  @!P1 ST.E.64 desc[UR40][R6.64], R42 ;  /* 0x0000002a06009985 */ /* 0x000fe2000c101b28 */
        /* <DEDUP_REMOVED lines=10> */
[----:B------:R-:W-:Y:S01]  /*15220*/  @!P4 ST.E.64 desc[UR40][R20.64], R56 ;  /* 0x000000381400c985 */ /* 0x000fe2000c101b28 */
[-C--:B------:R-:W-:Y:S02]  /*15230*/  @!P2 LEA.HI.X R15, R91, R3.reuse, R90, 0x2, P6 ;  /* 0x000000035b0fa211 */ /* 0x080fe400030f145a */
[C---:B0-----:R-:W-:Y:S02]  /*15240*/  @!P1 LEA R4, P4, R27.reuse, R2, 0x2 ;  /* 0x000000021b049211 */ /* 0x041fe400078810ff */
[----:B-----5:R-:W-:Y:S01]  /*15250*/  ISETP.GE.AND P5, PT, R96, UR4, PT ;  /* 0x0000000460007c0c */ /* 0x020fe2000bfa6270 */
[----:B------:R0:W-:Y:S01]  /*15260*/  @!P2 ST.E.64 desc[UR40][R14.64], R58 ;  /* 0x0000003a0e00a985 */ /* 0x0001e2000c101b28 */
[----:B------:R-:W-:Y:S02]  /*15270*/  @!P1 LEA.HI.X R5, R27, R3, R26, 0x2, P4 ;  /* 0x000000031b059211 */ /* 0x000fe400020f141a */
[----:B------:R-:W-:-:S02]  /*15280*/  ISETP.GE.AND P4, PT, R94, UR4, PT ;  /* 0x000000045e007c0c */ /* 0x000fc4000bf86270 */
[----:B------:R-:W-:Y:S01]  /*15290*/  ISETP.GE.AND P2, PT, R92, UR4, PT ;  /* 0x000000045c007c0c */ /* 0x000fe2000bf46270 */
[----:B------:R2:W-:Y:S01]  /*152a0*/  @!P1 ST.E.64 desc[UR40][R4.64], R64 ;  /* 0x0000004004009985 */ /* 0x0005e2000c101b28 */
[-C--:B------:R-:W-:Y:S02]  /*152b0*/  @!P0 LEA R10, P6, R25, R2.reuse, 0x2 ;  /* 0x00000002190a8211 */ /* 0x080fe400078c10ff */
[----:B------:R-:W-:Y:S02]  /*152c0*/  @!P3 LEA R6, P1, R9, R2, 0x2 ;  /* 0x000000020906b211 */ /* 0x000fe400078210ff */
[-C--:B------:R-:W-:Y:S02]  /*152d0*/  @!P0 LEA.HI.X R11, R25, R3.reuse, R24, 0x2, P6 ;  /* 0x00000003190b8211 */ /* 0x080fe400030f1418 */
[----:B------:R-:W-:-:S03]  /*152e0*/  @!P3 LEA.HI.X R7, R9, R3, R0, 0x2, P1 ;  /* 0x000000030907b211 */ /* 0x000fc600008f1400 */
[----:B------:R2:W-:Y:S01]  /*152f0*/  @!P0 ST.E.64 desc[UR40][R10.64], R66 ;  /* 0x000000420a008985 */ /* 0x0005e2000c101b28 */
[-C--:B-1----:R-:W-:Y:S02]  /*15300*/  @!P5 LEA R12, P0, R96, R2.reuse, 0x2 ;  /* 0x00000002600cd211 */ /* 0x082fe400078010ff */
        /* <DEDUP_REMOVED lines=9> */
.L_x_10832:
[----:B------:R-:W-:Y:S05]  /*153a0*/  BSYNC B1 ;  /* 0x0000000000017941 */ /* 0x000fea0003800000 */
.L_x_10831:
[----:B------:R-:W-:Y:S01]  /*153b0*/  ISETP.GE.AND P0, PT, R8, R85, PT ;  /* 0x000000550800720c */ /* 0x000fe20003f06270 */
        /* <DEDUP_REMOVED lines=9> */
[----:B--2---:R-:W-:-:S04]  /*15450*/  @!P5 LEA R6, P0, R33, R2, 0x2 ;  /* 0x000000022106d211 */ /* 0x004fc800078010ff */
[-C--:B-1----:R-:W-:Y:S01]  /*15460*/  @!P5 LEA.HI.X R7, R33, R3.reuse, R34, 0x2, P0 ;  /* 0x000000032107d211 */ /* 0x082fe200000f1422 */
[----:B------:R-:W-:Y:S01]  /*15470*/  @!P1 IMAD.WIDE R12, R98, 0x4, R2 ;  /* 0x00000004620c9825 */ /* 0x000fe200078e0202 */
[-C--:B------:R-:W-:Y:S02]  /*15480*/  @!P4 LEA R10, P0, R35, R2.reuse, 0x2 ;  /* 0x00000002230ac211 */ /* 0x080fe400078010ff */
[----:B------:R-:W-:Y:S02]  /*15490*/  @!P3 LEA R4, P6, R87, R2, 0x2 ;  /* 0x000000025704b211 */ /* 0x000fe400078c10ff */
[-C--:B------:R-:W-:Y:S01]  /*154a0*/  @!P4 LEA.HI.X R11, R35, R3.reuse, R84, 0x2, P0 ;  /* 0x00000003230bc211 */ /* 0x080fe200000f1454 */
[----:B------:R0:W-:Y:S01]  /*154b0*/  @!P1 ST.E.64 desc[UR40][R12.64], R44 ;  /* 0x0000002c0c009985 */ /* 0x0001e2000c101b28 */
[----:B------:R-:W-:Y:S02]  /*154c0*/  ISETP.GE.AND P0, PT, R91, UR4, PT ;  /* 0x000000045b007c0c */ /* 0x000fe4000bf06270 */
[----:B------:R-:W-:Y:S01]  /*154d0*/  ISETP.GE.AND P1, PT, R27, UR4, PT ;  /* 0x000000041b007c0c */ /* 0x000fe2000bf26270 */
[----:B------:R1:W-:Y:S01]  /*154e0*/  @!P5 ST.E.64 desc[UR40][R6.64], R46 ;  /* 0x0000002e0600d985 */ /* 0x0003e2000c101b28 */
        /* <DEDUP_REMOVED lines=9> */
[----:B-----5:R-:W-:-:S02]  /*15580*/  ISETP.GE.AND P3, PT, R96, UR4, PT ;  /* 0x0000000460007c0c */ /* 0x020fc4000bf66270 */
[-C--:B------:R-:W-:Y:S02]  /*15590*/  @!P0 LEA.HI.X R21, R91, R3.reuse, R90, 0x2, P6 ;  /* 0x000000035b158211 */ /* 0x080fe400030f145a */
[----:B------:R-:W-:Y:S02]  /*155a0*/  ISETP.GE.AND P2, PT, R94, UR4, PT ;  /* 0x000000045e007c0c */ /* 0x000fe4000bf46270 */
[CC--:B------:R-:W-:Y:S01]  /*155b0*/  @!P1 LEA R32, P6, R27.reuse, R2.reuse, 0x2 ;  /* 0x000000021b209211 */ /* 0x0c0fe200078c10ff */
[----:B------:R3:W-:Y:S03]  /*155c0*/  @!P0 ST.E.64 desc[UR40][R20.64], R62 ;  /* 0x0000003e14008985 */ /* 0x0007e6000c101b28 */
[----:B------:R-:W-:Y:S02]  /*155d0*/  @!P1 LEA.HI.X R33, R27, R3, R26, 0x2, P6 ;  /* 0x000000031b219211 */ /* 0x000fe400030f141a */
[----:B0-----:R-:W-:-:S02]  /*155e0*/  @!P5 LEA R12, P6, R25, R2, 0x2 ;  /* 0x00000002190cd211 */ /* 0x001fc400078c10ff */
[-C--:B------:R-:W-:Y:S01]  /*155f0*/  @!P3 LEA R8, P0, R96, R2.reuse, 0x2 ;  /* 0x000000026008b211 */ /* 0x080fe200078010ff */
[----:B------:R3:W-:Y:S01]  /*15600*/  @!P1 ST.E.64 desc[UR40][R32.64], R68 ;  /* 0x0000004420009985 */ /* 0x0007e2000c101b28 */
[-C--:B------:R-:W-:Y:S02]  /*15610*/  @!P5 LEA.HI.X R13, R25, R3.reuse, R24, 0x2, P6 ;  /* 0x00000003190dd211 */ /* 0x080fe400030f1418 */
[CC--:B-1----:R-:W-:Y:S02]  /*15620*/  @!P4 LEA R6, P6, R9.reuse, R2.reuse, 0x2 ;  /* 0x000000020906c211 */ /* 0x0c2fe400078c10ff */
[----:B--2---:R-:W-:Y:S01]  /*15630*/  @!P2 LEA R10, P1, R94, R2, 0x2 ;  /* 0x000000025e0aa211 */ /* 0x004fe200078210ff */
[----:B------:R3:W-:Y:S01]  /*15640*/  @!P5 ST.E.64 desc[UR40][R12.64], R70 ;  /* 0x000000460c00d985 */ /* 0x0007e2000c101b28 */
[-C--:B------:R-:W-:Y:S02]  /*15650*/  @!P4 LEA.HI.X R7, R9, R3.reuse, R0, 0x2, P6 ;  /* 0x000000030907c211 */ /* 0x080fe400030f1400 */
[----:B------:R-:W-:-:S02]  /*15660*/  @!P3 LEA.HI.X R9, R96, R3, R97, 0x2, P0 ;  /* 0x000000036009b211 */ /* 0x000fc400000f1461 */
[----:B------:R-:W-:Y:S01]  /*15670*/  @!P2 LEA.HI.X R11, R94, R3, R95, 0x2, P1 ;  /* 0x000000035e0ba211 */ /* 0x000fe200008f145f */
[----:B------:R3:W-:Y:S01]  /*15680*/  @!P4 ST.E.64 desc[UR40][R6.64], R76 ;  /* 0x0000004c0600c985 */ /* 0x0007e2000c101b28 */
[----:B------:R-:W-:-:S03]  /*15690*/  ISETP.GE.AND P0, PT, R92, UR4, PT ;  /* 0x000000045c007c0c */ /* 0x000fc6000bf06270 */
[----:B------:R3:W-:Y:S04]  /*156a0*/  @!P3 ST.E.64 desc[UR40][R8.64], R78 ;  /* 0x0000004e0800b985 */ /* 0x0007e8000c101b28 */
[----:B------:R3:W-:Y:S06]  /*156b0*/  @!P2 ST.E.64 desc[UR40][R10.64], R36 ;  /* 0x000000240a00a985 */ /* 0x0007ec000c101b28 */
[----:B------:R-:W-:Y:S05]  /*156c0*/  @P0 BRA `(.L_x_10830) ;  /* 0x0000000800d00947 */ /* 0x000fea0003800000 */
[----:B------:R-:W-:-:S04]  /*156d0*/  LEA R2, P0, R92, R2, 0x2 ;  /* 0x000000025c027211 */ /* 0x000fc800078010ff */
[----:B------:R-:W-:-:S05]  /*156e0*/  LEA.HI.X R3, R92, R3, R93, 0x2, P0 ;  /* 0x000000035c037211 */ /* 0x000fca00000f145d */
[----:B------:R0:W-:Y:S01]  /*156f0*/  ST.E.64 desc[UR40][R2.64], R38 ;  /* 0x0000002602007985 */ /* 0x0001e2000c101b28 */
[----:B------:R-:W-:Y:S05]  /*15700*/  BRA `(.L_x_10830) ;  /* 0x0000000800c07947 */ /* 0x000fea0003800000 */
.L_x_10825:
[----:B------:R-:W1:Y:S01]  /*15710*/  LDL.LU R4, [R1+0x50] ;  /* 0x0000500001047983 */ /* 0x000e620000300800 */
[----:B------:R-:W-:Y:S01]  /*15720*/  ULDC.64 UR6, c[0x0][0xc08] ;  /* 0x0003020000067ab9 */ /* 0x000fe20000000a00 */
[----:B------:R-:W-:Y:S02]  /*15730*/  ULDC.64 UR4, c[0x0][0xc00] ;  /* 0x0003000000047ab9 */ /* 0x000fe40000000a00 */
[----:B------:R-:W2:Y:S01]  /*15740*/  LDL.LU R0, [R1+0x54] ;  /* 0x0000540001007983 */ /* 0x000ea20000300800 */
[----:B------:R-:W-:Y:S01]  /*15750*/  ISETP.NE.U32.AND P1, PT, RZ, UR6, PT ;  /* 0x00000006ff007c0c */ /* 0x000fe2000bf25070 */
[----:B------:R-:W-:Y:S01]  /*15760*/  IMAD.MOV.U32 R15, RZ, RZ, RZ ;  /* 0x000000ffff0f7224 */ /* 0x000fe200078e00ff */
[----:B------:R-:W-:Y:S01]  /*15770*/  ISETP.NE.U32.AND P0, PT, RZ, UR4, PT ;  /* 0x00000004ff007c0c */ /* 0x000fe2000bf05070 */
[----:B------:R-:W3:Y:S01]  /*15780*/  S2R R6, SR_TID.X ;  /* 0x0000000000067919 */ /* 0x000ee20000002100 */
[----:B------:R-:W-:Y:S02]  /*15790*/  ISETP.NE.AND.EX P1, PT, RZ, UR7, PT, P1 ;  /* 0x00000007ff007c0c */ /* 0x000fe4000bf25310 */
[----:B------:R-:W-:-:S02]  /*157a0*/  ISETP.NE.AND.EX P0, PT, RZ, UR5, PT, P0 ;  /* 0x00000005ff007c0c */ /* 0x000fc4000bf05300 */
[----:B-1----:R-:W-:-:S04]  /*157b0*/  IADD3 R2, P2, R4, UR4, RZ ;  /* 0x0000000404027c10 */ /* 0x002fc8000ff5e0ff */
[----:B--2---:R-:W-:-:S05]  /*157c0*/  IADD3.X R3, R0, UR5, RZ, P2, !PT ;  /* 0x0000000500037c10 */ /* 0x004fca00097fe4ff */
[----:B------:R-:W-:Y:S01]  /*157d0*/  @P1 IADD3 R4, P2, R4, UR6, RZ ;  /* 0x0000000604041c10 */ /* 0x000fe2000ff5e0ff */
[----:B------:R-:W-:Y:S01]  /*157e0*/  ULDC UR4, c[0x0][0xa88] ;  /* 0x0002a20000047ab9 */ /* 0x000fe20000000800 */
[----:B------:R1:W5:Y:S02]  /*157f0*/  @P0 LDG.E R15, desc[UR40][R2.64] ;  /* 0x00000028020f0981 */ /* 0x000364000c1e1900 */
[----:B------:R-:W-:Y:S01]  /*15800*/  @P1 IADD3.X R5, R0, UR7, RZ, P2, !PT ;  /* 0x0000000700051c10 */ /* 0x000fe200097fe4ff */
[----:B------:R-:W-:Y:S02]  /*15810*/  IMAD.U32 R0, RZ, RZ, UR4 ;  /* 0x00000004ff007e24 */ /* 0x000fe4000f8e00ff */
[----:B---3--:R-:W-:-:S04]  /*15820*/  VIADD R32, R6, 0xffffff80 ;  /* 0xffffff8006207836 */ /* 0x008fc80000000000 */
[----:B------:R1:W5:Y:S01]  /*15830*/  @P1 LDG.E R0, desc[UR40][R4.64] ;  /* 0x0000002804001981 */ /* 0x000362000c1e1900 */
[----:B------:R-:W-:Y:S02]  /*15840*/  ISETP.GT.AND P3, PT, R32, 0xbf, PT ;  /* 0x000000bf2000780c */ /* 0x000fe40003f64270 */
[----:B------:R-:W-:Y:S01]  /*15850*/  ISETP.GT.AND P2, PT, R92, 0x1, PT ;  /* 0x000000015c00780c */ /* 0x000fe20003f44270 */
[----:B------:R-:W-:-:S12]  /*15860*/  @P1 BRA `(.L_x_10833) ;  /* 0x0000000000101947 */ /* 0x000fd80003800000 */
[----:B------:R-:W-:Y:S05]  /*15870*/  @!P0 BRA `(.L_x_10833) ;  /* 0x00000000000c8947 */ /* 0x000fea0003800000 */
[----:B-1----:R-:W2:Y:S04]  /*15880*/  LDG.E R5, desc[UR40][R2.64] ;  /* 0x0000002802057981 */ /* 0x002ea8000c1e1900 */
[----:B-----5:R-:W2:Y:S02]  /*15890*/  LDG.E R0, desc[UR40][R2.64+0x4] ;  /* 0x0000042802007981 */ /* 0x020ea4000c1e1900 */
[----:B--2---:R-:W-:-:S07]  /*158a0*/  IMAD.IADD R0, R0, 0x1, -R5 ;  /* 0x0000000100007824 */ /* 0x004fce00078e0a05 */
.L_x_10833:
[----:B-1----:R-:W2:Y:S04]  /*158b0*/  LDL.LU R2, [R1+0x5c] ;  /* 0x00005c0001027983 */ /* 0x002ea80000300800 */
        /* <DEDUP_REMOVED lines=12> */
[----:B0-----:R-:W2:Y:S04]  /*15980*/  LDL R12, [R1+0x38] ;  /* 0x00003800010c7983 */ /* 0x001ea80000100800 */
[----:B------:R-:W3:Y:S01]  /*15990*/  LDL.LU R28, [R1+0x64] ;  /* 0x00006400011c7983 */ /* 0x000ee20000300800 */
[----:B------:R-:W-:Y:S01]  /*159a0*/  IMAD.MOV.U32 R2, RZ, RZ, 0x9b8 ;  /* 0x000009b8ff027424 */ /* 0x000fe200078e00ff */
[----:B------:R-:W-:Y:S01]  /*159b0*/  ISETP.GT.AND P3, PT, R92, 0x1, PT ;  /* 0x000000015c00780c */ /* 0x000fe20003f64270 */
[----:B------:R-:W-:Y:S01]  /*159c0*/  IMAD.MOV.U32 R21, RZ, RZ, R27 ;  /* 0x000000ffff157224 */ /* 0x000fe200078e001b */
[----:B------:R-:W-:Y:S02]  /*159d0*/  ISETP.NE.AND P0, PT, R33, 0x1, PT ;  /* 0x000000012100780c */ /* 0x000fe40003f05270 */
[----:B------:R-:W-:-:S02]  /*159e0*/  SEL R26, R2, 0x978, P3 ;  /* 0x00000978021a7807 */ /* 0x000fc40001800000 */
[----:B------:R-:W0:Y:S08]  /*159f0*/  LDC.64 R2, c[0x0][0xba8] ;  /* 0x0002ea00ff027b82 */ /* 0x000e300000000a00 */
        /* <DEDUP_REMOVED lines=11> */
[----:B-----5:R-:W-:Y:S01]  /*15ab0*/  @P0 SHF.R.U32.HI R21, RZ, R37, R14 ;  /* 0x00000025ff150219 */ /* 0x020fe2000001160e */
        /* <DEDUP_REMOVED lines=25> */
.L_x_10835:
[----:B------:R-:W-:Y:S05]  /*15c50*/  BSYNC B1 ;  /* 0x0000000000017941 */ /* 0x000fea0003800000 */
.L_x_10834:
[----:B------:R-:W-:Y:S05]  /*15c60*/  @P2 BRA `(.L_x_10830) ;  /* 0x0000000400682947 */ /* 0x000fea0003800000 */
[----:B------:R-:W2:Y:S01]  /*15c70*/  LDL.LU R28, [R1+0x38] ;  /* 0x00003800011c7983 */ /* 0x000ea20000300800 */
[----:B------:R-:W3:Y:S01]  /*15c80*/  LDC R11, c[0x0][0xbe8] ;  /* 0x0002fa00ff0b7b82 */ /* 0x000ee20000000800 */
[--C-:B------:R-:W-:Y:S01]  /*15c90*/  SHF.R.S32.HI R4, RZ, 0x1f, R32.reuse ;  /* 0x0000001fff047819 */ /* 0x100fe20000011420 */
[----:B------:R-:W-:Y:S01]  /*15ca0*/  ULDC.64 UR4, c[0x0][0xaa0] ;  /* 0x0002a80000047ab9 */ /* 0x000fe20000000a00 */
[----:B------:R4:W5:Y:S01]  /*15cb0*/  LDL R10, [R1+0x68] ;  /* 0x00006800010a7983 */ /* 0x0009620000100800 */
[----:B0-----:R-:W-:Y:S01]  /*15cc0*/  SHF.R.S32.HI R12, RZ, 0x1f, R32 ;  /* 0x0000001fff0c7819 */ /* 0x001fe20000011420 */
[----:B------:R-:W-:Y:S02]  /*15cd0*/  ULDC.64 UR6, c[0x0][0xaf0] ;  /* 0x0002bc0000067ab9 */ /* 0x000fe40000000a00 */
[----:B------:R4:W5:Y:S04]  /*15ce0*/  LDL R14, [R1+0x94] ;  /* 0x00009400010e7983 */ /* 0x0009680000100800 */
[----:B------:R4:W5:Y:S04]  /*15cf0*/  LDL R21, [R1+0x60] ;  /* 0x0000600001157983 */ /* 0x0009680000100800 */
[----:B------:R4:W5:Y:S04]  /*15d00*/  LDL R26, [R1+0x98] ;  /* 0x00009800011a7983 */ /* 0x0009680000100800 */
[----:B------:R4:W5:Y:S04]  /*15d10*/  LDL R27, [R1+0x48] ;  /* 0x00004800011b7983 */ /* 0x0009680000100800 */
[----:B------:R-:W4:Y:S01]  /*15d20*/  LDL.LU R13, [R1+0x24] ;  /* 0x00002400010d7983 */ /* 0x000f220000300800 */
[----:B---3--:R-:W-:Y:S01]  /*15d30*/  ISETP.NE.AND P0, PT, R11, 0x1, PT ;  /* 0x000000010b00780c */ /* 0x008fe20003f05270 */
        /* <DEDUP_REMOVED lines=19> */
[----:B----4-:R-:W-:-:S04]  /*15e70*/  IMAD.IADD R8, R13, 0x1, R4 ;  /* 0x000000010d087824 */ /* 0x010fc800078e0204 */
        /* <DEDUP_REMOVED lines=30> */
[----:B------:R-:W-:-:S09]  /*16060*/  ISETP.GE.AND P2, PT, R27, UR4, PT ;  /* 0x000000041b007c0c */ /* 0x000fd2000bf46270 */
[-C--:B-1----:R-:W-:Y:S02]  /*16070*/  @!P3 LEA R8, P0, R21, R2.reuse, 0x1 ;  /* 0x000000021508b211 */ /* 0x082fe400078008ff */
[C---:B------:R-:W-:Y:S02]  /*16080*/  @!P4 LEA R12, P1, R10.reuse, R2, 0x1 ;  /* 0x000000020a0cc211 */ /* 0x040fe400078208ff */
[----:B--2---:R-:W-:Y:S01]  /*16090*/  @!P2 IMAD.WIDE R6, R27, 0x2, R2 ;  /* 0x000000021b06a825 */ /* 0x004fe200078e0202 */
[-C--:B------:R-:W-:Y:S02]  /*160a0*/  @!P3 LEA.HI.X R9, R21, R3.reuse, R26, 0x1, P0 ;  /* 0x000000031509b211 */ /* 0x080fe400000f0c1a */
[----:B------:R-:W-:Y:S02]  /*160b0*/  @!P4 LEA.HI.X R13, R10, R3, R14, 0x1, P1 ;  /* 0x000000030a0dc211 */ /* 0x000fe400008f0c0e */
[----:B------:R3:W-:Y:S04]  /*160c0*/  @!P2 ST.E.128 desc[UR40][R6.64], RZ ;  /* 0x000000ff0600a985 */ /* 0x0007e8000c101d28 */
[----:B------:R3:W-:Y:S04]  /*160d0*/  @!P3 ST.E.128 desc[UR40][R8.64], RZ ;  /* 0x000000ff0800b985 */ /* 0x0007e8000c101d28 */
[----:B------:R3:W-:Y:S02]  /*160e0*/  @!P4 ST.E.128 desc[UR40][R12.64], RZ ;  /* 0x000000ff0c00c985 */ /* 0x0007e4000c101d28 */
.L_x_10837:
[----:B------:R-:W-:Y:S05]  /*160f0*/  BSYNC B1 ;  /* 0x0000000000017941 */ /* 0x000fea0003800000 */
.L_x_10836:
[----:B------:R-:W-:Y:S01]  /*16100*/  VIADD R0, R0, 0x60 ;  /* 0x0000006000007836 */ /* 0x000fe20000000000 */
[----:B--2---:R2:W4:Y:S04]  /*16110*/  SHFL.IDX PT, R3, R5, 0x1, 0x1c1f ;  /* 0x003c1f0005037f89 */ /* 0x00452800000e0000 */
[----:B------:R-:W-:Y:S01]  /*16120*/  ISETP.GE.AND P0, PT, R0, R11, PT ;  /* 0x0000000b0000720c */ /* 0x000fe20003f06270 */
[----:B-1----:R2:W1:-:S12]  /*16130*/  SHFL.IDX PT, R2, R4, 0x1, 0x1c1f ;  /* 0x003c1f0004027f89 */ /* 0x00245800000e0000 */
[----:B--2---:R-:W-:Y:S05]  /*16140*/  @P0 BRA `(.L_x_10830) ;  /* 0x0000000000300947 */ /* 0x004fea0003800000 */
[----:B------:R-:W-:Y:S02]  /*16150*/  ULDC UR4, c[0x0][0xac8] ;  /* 0x0002b20000047ab9 */ /* 0x000fe40000000800 */
[----:B-----5:R-:W-:Y:S02]  /*16160*/  ISETP.GE.AND P3, PT, R21, UR4, PT ;  /* 0x0000000415007c0c */ /* 0x020fe4000bf66270 */
[----:B------:R-:W-:Y:S02]  /*16170*/  ISETP.GE.AND P4, PT, R10, UR4, PT ;  /* 0x000000040a007c0c */ /* 0x000fe4000bf86270 */
[----:B------:R-:W-:-:S09]  /*16180*/  ISETP.GE.AND P2, PT, R27, UR4, PT ;  /* 0x000000041b007c0c */ /* 0x000fd2000bf46270 */
[-C--:B-1-3--:R-:W-:Y:S02]  /*16190*/  @!P3 LEA R6, P0, R21, R2.reuse, 0x1 ;  /* 0x000000021506b211 */ /* 0x08afe400078008ff */
[C---:B------:R-:W-:Y:S02]  /*161a0*/  @!P4 LEA R8, P1, R10.reuse, R2, 0x1 ;  /* 0x000000020a08c211 */ /* 0x040fe400078208ff */
[----:B0---4-:R-:W-:Y:S01]  /*161b0*/  @!P2 IMAD.WIDE R4, R27, 0x2, R2 ;  /* 0x000000021b04a825 */ /* 0x011fe200078e0202 */
[-C--:B------:R-:W-:Y:S02]  /*161c0*/  @!P3 LEA.HI.X R7, R21, R3.reuse, R26, 0x1, P0 ;  /* 0x000000031507b211 */ /* 0x080fe400000f0c1a */
[----:B------:R-:W-:Y:S02]  /*161d0*/  @!P4 LEA.HI.X R9, R10, R3, R14, 0x1, P1 ;  /* 0x000000030a09c211 */ /* 0x000fe400008f0c0e */
[----:B------:R2:W-:Y:S04]  /*161e0*/  @!P2 ST.E.128 desc[UR40][R4.64], RZ ;  /* 0x000000ff0400a985 */ /* 0x0005e8000c101d28 */
[----:B------:R2:W-:Y:S04]  /*161f0*/  @!P3 ST.E.128 desc[UR40][R6.64], RZ ;  /* 0x000000ff0600b985 */ /* 0x0005e8000c101d28 */
[----:B------:R2:W-:Y:S02]  /*16200*/  @!P4 ST.E.128 desc[UR40][R8.64], RZ ;  /* 0x000000ff0800c985 */ /* 0x0005e4000c101d28 */
.L_x_10830:
[----:B------:R-:W-:Y:S05]  /*16210*/  BSYNC B0 ;  /* 0x0000000000007941 */ /* 0x000fea0003800000 */
.L_x_10824:
[----:B------:R-:W-:Y:S02]  /*16220*/  ULDC UR4, c[0x0][0xc3c] ;  /* 0x00030f0000047ab9 */ /* 0x000fe40000000800 */
[----:B------:R-:W-:-:S13]  /*16230*/  ISETP.GE.AND P0, PT, R31, UR4, PT ;  /* 0x000000041f007c0c */ /* 0x000fda000bf06270 */
[----:B------:R-:W-:Y:S05]  /*16240*/  @!P0 BRA `(.L_x_10838) ;  /* 0xfffffeac00f08947 */ /* 0x000fea000383ffff */
[----:B------:R-:W-:Y:S05]  /*16250*/  BRA `(.L_x_10702) ;  /* 0x0000007c00207947 */ /* 0x000fea0003800000 */
.L_x_10700:
        /* <DEDUP_REMOVED lines=18> */
.L_x_10839:
        /* <DEDUP_REMOVED lines=44> */
.L_x_10843:
        /* <DEDUP_REMOVED lines=37> */
.L_x_10841:
        /* <DEDUP_REMOVED lines=13> */
.L_x_10844:
[----:B-1----:R-:W-:Y:S02]  /*16960*/  IMAD R24, R24, UR5, R5 ;  /* 0x0000000518187c24 */ /* 0x002fe4000f8e0205 */
[----:B------:R-:W-:-:S03]  /*16970*/  VIADD R27, R27, UR4 ;  /* 0x000000041b1b7c36 */ /* 0x000fc60008000000 */
[----:B------:R-:W-:Y:S01]  /*16980*/  IADD3 R4, -R24, UR6, RZ ;  /* 0x0000000618047c10 */ /* 0x000fe2000fffe1ff */
[----:B------:R-:W-:Y:S06]  /*16990*/  @!P1 BRA `(.L_x_10845) ;  /* 0x0000000000e49947 */ /* 0x000fec0003800000 */
[----:B--2---:R-:W-:Y:S02]  /*169a0*/  IABS R7, R25 ;  /* 0x0000001900077213 */ /* 0x004fe40000000000 */
[----:B------:R-:W-:Y:S02]  /*169b0*/  IABS R5, R8 ;  /* 0x0000000800057213 */ /* 0x000fe40000000000 */
[----:B------:R-:W1:Y:S08]  /*169c0*/  I2F.RP R9, R7 ;  /* 0x0000000700097306 */ /* 0x000e700000209400 */
[----:B-1----:R-:W0:Y:S02]  /*169d0*/  MUFU.RCP R9, R9 ;  /* 0x0000000900097308 */ /* 0x002e240000001000 */
[----:B0-----:R-:W-:-:S06]  /*169e0*/  VIADD R2, R9, 0xffffffe ;  /* 0x0ffffffe09027836 */ /* 0x001fcc0000000000 */
[----:B------:R-:W0:Y:S08]  /*169f0*/  I2F.RP R9, R5 ;  /* 0x0000000500097306 */ /* 0x000e300000209400 */
[----:B------:R1:W2:Y:S08]  /*16a00*/  F2I.FTZ.U32.TRUNC.NTZ R3, R2 ;  /* 0x0000000200037305 */ /* 0x0002b0000021f000 */
[----:B0-----:R-:W0:Y:S01]  /*16a10*/  MUFU.RCP R9, R9 ;  /* 0x0000000900097308 */ /* 0x001e220000001000 */
[----:B-1----:R-:W-:-:S02]  /*16a20*/  IMAD.MOV.U32 R2, RZ, RZ, RZ ;  /* 0x000000ffff027224 */ /* 0x002fc400078e00ff */
[----:B--2---:R-:W-:-:S04]  /*16a30*/  IMAD.MOV R10, RZ, RZ, -R3 ;  /* 0x000000ffff0a7224 */ /* 0x004fc800078e0a03 */
[----:B------:R-:W-:Y:S01]  /*16a40*/  IMAD R11, R10, R7, RZ ;  /* 0x000000070a0b7224 */ /* 0x000fe200078e02ff */
[----:B------:R-:W-:-:S03]  /*16a50*/  IABS R10, R4 ;  /* 0x00000004000a7213 */ /* 0x000fc60000000000 */
[----:B------:R-:W-:Y:S01]  /*16a60*/  IMAD.HI.U32 R3, R3, R11, R2 ;  /* 0x0000000b03037227 */ /* 0x000fe200078e0002 */
[----:B------:R-:W-:-:S05]  /*16a70*/  IABS R11, R25 ;  /* 0x00000019000b7213 */ /* 0x000fca0000000000 */
[----:B------:R-:W-:Y:S02]  /*16a80*/  IMAD.MOV R11, RZ, RZ, -R11 ;  /* 0x000000ffff0b7224 */ /* 0x000fe400078e0a0b */
[----:B------:R-:W-:-:S04]  /*16a90*/  IMAD.HI.U32 R2, R3, R10, RZ ;  /* 0x0000000a03027227 */ /* 0x000fc800078e00ff */
[----:B------:R-:W-:Y:S02]  /*16aa0*/  IMAD R10, R2, R11, R10 ;  /* 0x0000000b020a7224 */ /* 0x000fe400078e020a */
[----:B0-----:R-:W-:-:S03]  /*16ab0*/  VIADD R3, R9, 0xffffffe ;  /* 0x0ffffffe09037836 */ /* 0x001fc60000000000 */
[----:B------:R-:W-:-:S03]  /*16ac0*/  ISETP.GT.U32.AND P1, PT, R7, R10, PT ;  /* 0x0000000a0700720c */ /* 0x000fc60003f24070 */
[----:B------:R-:W0:Y:S10]  /*16ad0*/  F2I.FTZ.U32.TRUNC.NTZ R3, R3 ;  /* 0x0000000300037305 */ /* 0x000e34000021f000 */
[----:B------:R-:W-:-:S02]  /*16ae0*/  @!P1 IMAD.IADD R10, R10, 0x1, -R7 ;  /* 0x000000010a0a9824 */ /* 0x000fc400078e0a07 */
[----:B------:R-:W-:Y:S01]  /*16af0*/  @!P1 VIADD R2, R2, 0x1 ;  /* 0x0000000102029836 */ /* 0x000fe20000000000 */
[----:B------:R-:W-:Y:S02]  /*16b00*/  ISETP.NE.AND P1, PT, R25, RZ, PT ;  /* 0x000000ff1900720c */ /* 0x000fe40003f25270 */
[----:B------:R-:W-:Y:S01]  /*16b10*/  ISETP.GE.U32.AND P0, PT, R10, R7, PT ;  /* 0x000000070a00720c */ /* 0x000fe20003f06070 */
[----:B0-----:R-:W-:Y:S01]  /*16b20*/  IMAD.MOV R9, RZ, RZ, -R3 ;  /* 0x000000ffff097224 */ /* 0x001fe200078e0a03 */
[----:B------:R-:W-:-:S04]  /*16b30*/  LOP3.LUT R7, R4, R25, RZ, 0x3c, !PT ;  /* 0x0000001904077212 */ /* 0x000fc800078e3cff */
[----:B------:R-:W-:-:S07]  /*16b40*/  ISETP.GE.AND P2, PT, R7, RZ, PT ;  /* 0x000000ff0700720c */ /* 0x000fce0003f46270 */
[----:B------:R-:W-:-:S04]  /*16b50*/  @P0 VIADD R2, R2, 0x1 ;  /* 0x0000000102020836 */ /* 0x000fc80000000000 */
[----:B------:R-:W-:Y:S02]  /*16b60*/  IMAD.MOV.U32 R7, RZ, RZ, R2 ;  /* 0x000000ffff077224 */ /* 0x000fe400078e0002 */
[----:B------:R-:W-:Y:S02]  /*16b70*/  IMAD.MOV.U32 R2, RZ, RZ, R9 ;  /* 0x000000ffff027224 */ /* 0x000fe400078e0009 */
[----:B------:R-:W-:Y:S01]  /*16b80*/  @!P2 IMAD.MOV R7, RZ, RZ, -R7 ;  /* 0x000000ffff07a224 */ /* 0x000fe200078e0a07 */
[----:B------:R-:W-:Y:S01]  /*16b90*/  @!P1 LOP3.LUT R7, RZ, R25, RZ, 0x33, !PT ;  /* 0x00000019ff079212 */ /* 0x000fe200078e33ff */
        /* <DEDUP_REMOVED lines=25> */
.L_x_10845:
        /* <DEDUP_REMOVED lines=60> */
.L_x_10846:
[----:B------:R-:W-:-:S05]  /*170f0*/  LOP3.LUT R2, RZ, R2, RZ, 0x33, !PT ;  /* 0x00000002ff027212 */ /* 0x000fca00078e33ff */
[----:B------:R-:W-:Y:S01]  /*17100*/  IMAD.IADD R25, R25, 0x1, R2 ;  /* 0x0000000119197824 */ /* 0x000fe200078e0202 */
[----:B------:R-:W-:Y:S06]  /*17110*/  BRA `(.L_x_10847) ;  /* 0x00000000000c7947 */ /* 0x000fec0003800000 */
.L_x_10842:
[----:B------:R-:W-:Y:S02]  /*17120*/  IMAD.MOV.U32 R25, RZ, RZ, RZ ;  /* 0x000000ffff197224 */ /* 0x000fe400078e00ff */
[----:B------:R-:W-:Y:S02]  /*17130*/  IMAD.U32 R24, RZ, RZ, UR6 ;  /* 0x00000006ff187e24 */ /* 0x000fe4000f8e00ff */
[----:B------:R-:W-:-:S07]  /*17140*/  IMAD.MOV.U32 R26, RZ, RZ, RZ ;  /* 0x000000ffff1a7224 */ /* 0x000fce00078e00ff */
.L_x_10847:
[----:B------:R-:W-:-:S13]  /*17150*/  ISETP.NE.AND P0, PT, R0, RZ, PT ;  /* 0x000000ff0000720c */ /* 0x000fda0003f05270 */
[----:B------:R-:W0:Y:S01]  /*17160*/  @!P0 S2R R3, SR_CgaCtaId ;  /* 0x0000000000038919 */ /* 0x000e220000008800 */
[----:B------:R-:W-:-:S04]  /*17170*/  @!P0 MOV R0, 0x400 ;  /* 0x0000040000008802 */ /* 0x000fc80000000f00 */
[----:B0-----:R-:W-:-:S05]  /*17180*/  @!P0 LEA R0, R3, R0, 0x18 ;  /* 0x0000000003008211 */ /* 0x001fca00078ec0ff */
[----:B------:R0:W-:Y:S01]  /*17190*/  @!P0 STS.128 [R0+0x19cd0], R24 ;  /* 0x019cd01800008388 */ /* 0x0001e20000000c00 */
[----:B------:R-:W-:Y:S06]  /*171a0*/  BAR.ARV 0x5, 0x200 ;  /* 0x0148000000007b1d */ /* 0x000fec0000002000 */
.L_x_10840:
[----:B0-----:R-:W-:Y:S01]  /*171b0*/  IMAD.MOV.U32 R0, RZ, RZ, 0x1 ;  /* 0x00000001ff007424 */ /* 0x001fe200078e00ff */
[----:B------:R-:W-:Y:S01]  /*171c0*/  ULDC UR4, c[0x0][0xc3c] ;  /* 0x00030f0000047ab9 */ /* 0x000fe20000000800 */
[----:B------:R-:W-:Y:S01]  /*171d0*/  IMAD.MOV.U32 R22, RZ, RZ, RZ ;  /* 0x000000ffff167224 */ /* 0x000fe200078e00ff */
[----:B-1----:R-:W-:Y:S02]  /*171e0*/  ISETP.GE.AND P0, PT, R27, UR4, PT ;  /* 0x000000041b007c0c */ /* 0x002fe4000bf06270 */
[----:B------:R0:W-:Y:S04]  /*171f0*/  STL [R1], R0 ;  /* 0x0000000001007387 */ /* 0x0001e80000100800 */
[----:B------:R0:W-:Y:S07]  /*17200*/  STL [R1+0x50], RZ ;  /* 0x000050ff01007387 */ /* 0x0001ee0000100800 */
[----:B------:R-:W-:Y:S05]  /*17210*/  @P0 BRA `(.L_x_10848) ;  /* 0x0000006800340947 */ /* 0x000fea0003800000 */
[----:B------:R-:W2:Y:S01]  /*17220*/  LDL R11, [R1+0x4c] ;  /* 0x00004c00010b7983 */ /* 0x000ea20000100800 */
[----:B------:R-:W1:Y:S01]  /*17230*/  S2R R14, SR_TID.X ;  /* 0x00000000000e7919 */ /* 0x000e620000002100 */
[----:B------:R-:W-:Y:S01]  /*17240*/  IMAD.SHL.U32 R5, R6, 0x800, RZ ;  /* 0x0000080006057824 */ /* 0x000fe200078e00ff */
[----:B------:R-:W3:Y:S01]  /*17250*/  S2UR UR5, SR_CgaCtaId ;  /* 0x00000000000579c3 */ /* 0x000ee20000008800 */
[----:B------:R-:W-:Y:S01]  /*17260*/  UMOV UR4, 0x400 ;  /* 0x0000040000047882 */ /* 0x000fe20000000000 */
[C---:B-1----:R-:W-:Y:S02]  /*17270*/  IMAD.SHL.U32 R3, R14.reuse, 0x80, RZ ;  /* 0x000000800e037824 */ /* 0x042fe400078e00ff */
[----:B------:R-:W-:-:S03]  /*17280*/  IMAD.SHL.U32 R4, R14, 0x20, RZ ;  /* 0x000000200e047824 */ /* 0x000fc600078e00ff */
[----:B------:R-:W-:Y:S02]  /*17290*/  LOP3.LUT R2, R3, 0x400, RZ, 0xc0, !PT ;  /* 0x0000040003027812 */ /* 0x000fe400078ec0ff */
[----:B------:R-:W-:Y:S02]  /*172a0*/  SHF.R.U32.HI R6, RZ, 0x1, R14 ;  /* 0x00000001ff067819 */ /* 0x000fe4000001160e */
[----:B------:R-:W-:Y:S02]  /*172b0*/  LOP3.LUT R2, R2, 0x800, R5, 0xf8, !PT ;  /* 0x0000080002027812 */ /* 0x000fe400078ef805 */
[----:B------:R-:W-:Y:S02]  /*172c0*/  LOP3.LUT R5, R4, 0x80, RZ, 0xc0, !PT ;  /* 0x0000008004057812 */ /* 0x000fe400078ec0ff */
[C---:B------:R-:W-:Y:S01]  /*172d0*/  LOP3.LUT R13, R14.reuse, 0x7f, RZ, 0xc0, !PT ;  /* 0x0000007f0e0d7812 */ /* 0x040fe200078ec0ff */
[----:B0-----:R-:W-:Y:S01]  /*172e0*/  IMAD.SHL.U32 R0, R14, 0x10, RZ ;  /* 0x000000100e007824 */ /* 0x001fe200078e00ff */
        /* <DEDUP_REMOVED lines=13> */
[----:B---3--:R-:W-:Y:S01]  /*173c0*/  ULEA UR4, UR5, UR4, 0x18 ;  /* 0x0000000405047291 */ /* 0x008fe2000f8ec03f */
        /* <DEDUP_REMOVED lines=34> */
.L_x_10968:
        /* <DEDUP_REMOVED lines=20> */
[----:B------:R-:W-:Y:S01]  /*17730*/  IADD3 R6, P3, R18, UR6, RZ ;  /* 0x0000000612067c10 */ /* 0x000fe2000ff7e0ff */
        /* <DEDUP_REMOVED lines=31> */
[----:B------:R-:W-:-:S03]  /*17930*/  ULDC UR5, c[0x0][0x348] ;  /* 0x0000d20000057ab9 */ /* 0x000fc60000000800 */
[----:B0-----:R-:W-:Y:S01]  /*17940*/  IMAD.U32 R10, RZ, RZ, UR4 ;  /* 0x00000004ff0a7e24 */ /* 0x001fe2000f8e00ff */
[----:B--2---:R0:W-:Y:S01]  /*17950*/  STL [R1+0x38], R8 ;  /* 0x0000380801007387 */ /* 0x0041e20000100800 */
[----:B------:R-:W-:Y:S02]  /*17960*/  IMAD.MOV.U32 R13, RZ, RZ, R8 ;  /* 0x000000ffff0d7224 */ /* 0x000fe400078e0008 */
[----:B0-----:R-:W-:Y:S01]  /*17970*/  IMAD.U32 R8, RZ, RZ, UR5 ;  /* 0x00000005ff087e24 */ /* 0x001fe2000f8e00ff */
[----:B----4-:R-:W-:Y:S06]  /*17980*/  @P3 BRA `(.L_x_10849) ;  /* 0x0000000000143947 */ /* 0x010fec0003800000 */
[----:B------:R-:W-:Y:S05]  /*17990*/  @!P0 BRA `(.L_x_10849) ;  /* 0x0000000000108947 */ /* 0x000fea0003800000 */
[----:B------:R-:W2:Y:S04]  /*179a0*/  LDG.E R11, desc[UR40][R2.64] ;  /* 0x00000028020b7981 */ /* 0x000ea8000c1e1900 */
[----:B------:R-:W2:Y:S02]  /*179b0*/  LDG.E R2, desc[UR40][R2.64+0x4] ;  /* 0x0000042802027981 */ /* 0x000ea4000c1e1900 */
[----:B--2---:R-:W-:-:S05]  /*179c0*/  IMAD.IADD R13, R2, 0x1, -R11 ;  /* 0x00000001020d7824 */ /* 0x004fca00078e0a0b */
[----:B------:R0:W-:Y:S02]  /*179d0*/  STL [R1+0x38], R13 ;  /* 0x0000380d01007387 */ /* 0x0001e40000100800 */
.L_x_10849:
[C---:B------:R-:W-:Y:S01]  /*179e0*/  LOP3.LUT R2, R26.reuse, 0xff000000, RZ, 0xc0, !PT ;  /* 0xff0000001a027812 */ /* 0x040fe200078ec0ff */
[----:B------:R-:W-:Y:S01]  /*179f0*/  ULDC.64 UR4, c[0x0][0xa20] ;  /* 0x0002880000047ab9 */ /* 0x000fe20000000a00 */
[----:B------:R-:W-:Y:S02]  /*17a00*/  LOP3.LUT R3, R26, 0xff0000, RZ, 0xc0, !PT ;  /* 0x00ff00001a037812 */ /* 0x000fe400078ec0ff */
        /* <DEDUP_REMOVED lines=9> */
[----:B------:R-:W-:-:S04]  /*17aa0*/  IADD3 R10, P0, R18, UR4, RZ ;  /* 0x00000004120a7c10 */ /* 0x000fc8000ff1e0ff */
[----:B------:R-:W-:-:S05]  /*17ab0*/  IADD3.X R11, R14, UR5, RZ, P0, !PT ;  /* 0x000000050e0b7c10 */ /* 0x000fca00087fe4ff */
[----:B------:R2:W5:Y:S01]  /*17ac0*/  LDG.E R10, desc[UR40][R10.64] ;  /* 0x000000280a0a7981 */ /* 0x000562000c1e1900 */
[----:B------:R-:W-:Y:S05]  /*17ad0*/  BRA `(.L_x_10851) ;  /* 0x0000000000107947 */ /* 0x000fea0003800000 */
.L_x_10850:
[----:B------:R-:W-:Y:S05]  /*17ae0*/  @!P1 BRA `(.L_x_10851) ;  /* 0x00000000000c9947 */ /* 0x000fea0003800000 */
[----:B------:R-:W2:Y:S04]  /*17af0*/  LDG.E R10, desc[UR40][R6.64] ;  /* 0x00000028060a7981 */ /* 0x000ea8000c1e1900 */
[----:B------:R-:W2:Y:S02]  /*17b00*/  LDG.E R6, desc[UR40][R6.64+0x4] ;  /* 0x0000042806067981 */ /* 0x000ea4000c1e1900 */
[----:B--2---:R-:W-:-:S07]  /*17b10*/  IMAD.IADD R10, R6, 0x1, -R10 ;  /* 0x00000001060a7824 */ /* 0x004fce00078e0a0a */
.L_x_10851:
[----:B-1----:R-:W3:Y:S04]  /*17b20*/  @P2 LDG.E R3, desc[UR40][R4.64] ;  /* 0x0000002804032981 */ /* 0x002ee8000c1e1900 */
[----:B------:R1:W3:Y:S01]  /*17b30*/  @P2 LDG.E R4, desc[UR40][R4.64+0x4] ;  /* 0x0000042804042981 */ /* 0x0002e2000c1e1900 */
[----:B-----5:R-:W-:Y:S01]  /*17b40*/  IMAD.IADD R10, R10, 0x1, -R9 ;  /* 0x000000010a0a7824 */ /* 0x020fe200078e0a09 */
[----:B------:R-:W-:Y:S01]  /*17b50*/  BSSY B0, `(.L_x_10852) ;  /* 0x0000037000007945 */ /* 0x000fe20003800000 */
[----:B------:R-:W-:Y:S01]  /*17b60*/  LOP3.LUT R23, R2, 0xff, RZ, 0xc0, !PT ;  /* 0x000000ff02177812 */ /* 0x000fe200078ec0ff */
[----:B-1----:R-:W1:Y:S02]  /*17b70*/  LDC R5, c[0x0][0x448] ;  /* 0x00011200ff057b82 */ /* 0x002e640000000800 */
[----:B-1----:R-:W-:-:S13]  /*17b80*/  ISETP.NE.AND P0, PT, R5, 0x1, PT ;  /* 0x000000010500780c */ /* 0x002fda0003f05270 */
[----:B------:R-:W1:Y:S08]  /*17b90*/  @P0 LDC R5, c[0x0][0x44c] ;  /* 0x00011300ff050b82 */ /* 0x000e700000000800 */
[----:B------:R-:W4:Y:S01]  /*17ba0*/  @P0 LDC R6, c[0x0][0x450] ;  /* 0x00011400ff060b82 */ /* 0x000f220000000800 */
[----:B---3--:R-:W-:Y:S02]  /*17bb0*/  @P2 IMAD.IADD R8, R4, 0x1, -R3 ;  /* 0x0000000104082824 */ /* 0x008fe400078e0a03 */
[----:B------:R-:W-:-:S04]  /*17bc0*/  IMAD R3, R25, 0xc0, RZ ;  /* 0x000000c019037824 */ /* 0x000fc800078e02ff */
        /* <DEDUP_REMOVED lines=8> */
[----:B------:R-:W-:Y:S02]  /*17c50*/  LEA.HI R20, R5, R4, RZ, 0x7 ;  /* 0x0000000405147211 */ /* 0x000fe400078f38ff */
[----:B------:R-:W-:Y:S02]  /*17c60*/  SHF.R.S32.HI R5, RZ, 0x1f, R3 ;  /* 0x0000001fff057819 */ /* 0x000fe40000011403 */
[----:B------:R-:W-:Y:S02]  /*17c70*/  SHF.R.S32.HI R20, RZ, 0x7, R20 ;  /* 0x00000007ff147819 */ /* 0x000fe40000011414 */
[----:B------:R-:W-:Y:S02]  /*17c80*/  LEA.HI R5, R5, R3, RZ, 0x7 ;  /* 0x0000000305057211 */ /* 0x000fe400078f38ff */
[----:B------:R-:W-:Y:S01]  /*17c90*/  SHF.R.U32.HI R4, RZ, 0x10, R2 ;  /* 0x00000010ff047819 */ /* 0x000fe20000011602 */
[----:B------:R-:W-:Y:S01]  /*17ca0*/  IMAD.MOV.U32 R2, RZ, RZ, RZ ;  /* 0x000000ffff027224 */ /* 0x000fe200078e00ff */
[----:B------:R-:W-:-:S04]  /*17cb0*/  SHF.R.S32.HI R5, RZ, 0x7, R5 ;  /* 0x00000007ff057819 */ /* 0x000fc80000011405 */
        /* <DEDUP_REMOVED lines=11> */
[----:B------:R1:W3:Y:S02]  /*17d70*/  F2I.FTZ.U32.TRUNC.NTZ R3, R2 ;  /* 0x0000000200037305 */ /* 0x0002e4000021f000 */
[----:B-1----:R-:W-:-:S04]  /*17d80*/  LOP3.LUT R2, R9, R6, RZ, 0x3c, !PT ;  /* 0x0000000609027212 */ /* 0x002fc800078e3cff */
[----:B------:R-:W-:Y:S01]  /*17d90*/  ISETP.GE.AND P3, PT, R2, RZ, PT ;  /* 0x000000ff0200720c */ /* 0x000fe20003f66270 */
[----:B---3--:R-:W-:-:S04]  /*17da0*/  IMAD.MOV R2, RZ, RZ, -R3 ;  /* 0x000000ffff027224 */ /* 0x008fc800078e0a03 */
[----:B--2---:R-:W-:Y:S02]  /*17db0*/  IMAD R11, R2, R7, RZ ;  /* 0x00000007020b7224 */ /* 0x004fe400078e02ff */
        /* <DEDUP_REMOVED lines=16> */
.L_x_10853:
[----:B------:R-:W-:Y:S05]  /*17ec0*/  BSYNC B0 ;  /* 0x0000000000007941 */ /* 0x000fea0003800000 */
.L_x_10852:
        /* <DEDUP_REMOVED lines=23> */
[----:B------:R1:W3:Y:S02]  /*18040*/  SHFL.IDX PT, R14, R5, RZ, 0x1f ;  /* 0x00001fff050e7589 */ /* 0x0002e400000e0000 */
.L_x_11003:
[----:B---3--:R-:W-:Y:S02]  /*18050*/  ISETP.NE.AND P0, PT, R14, RZ, PT ;  /* 0x000000ff0e00720c */ /* 0x008fe40003f05270 */
[----:B------:R-:W-:-:S11]  /*18060*/  PLOP3.LUT P6, PT, PT, PT, PT, 0x8, 0x0 ;  /* 0x000000000000781c */ /* 0x000fd60003fce170 */
[----:B------:R-:W-:Y:S05]  /*18070*/  @P0 BRA `(.L_x_10857) ;  /* 0x00000000000c0947 */ /* 0x000fea0003800000 */
[----:B------:R-:W-:-:S03]  /*18080*/  UMOV UR4, 0xffffffff ;  /* 0xffffffff00047882 */ /* 0x000fc60000000000 */
[----:B------:R-:W-:Y:S05]  /*18090*/  BRA.DIV UR4, `(.L_x_10858) ;  /* 0x0000006604987947 */ /* 0x000fea000b800000 */
[----:B------:R-:W-:-:S13]  /*180a0*/  ELECT P6, URZ, PT ;  /* 0x00000000003f782f */ /* 0x000fda00038c0000 */
.L_x_10857:
[----:B-1----:R-:W3:Y:S01]  /*180b0*/  LDL R5, [R1+0x50] ;  /* 0x0000500001057983 */ /* 0x002ee20000100800 */
[----:B------:R-:W-:Y:S01]  /*180c0*/  BSSY B1, `(.L_x_10859) ;  /* 0x0000008000017945 */ /* 0x000fe20003800000 */
[----:B---3--:R-:W-:-:S05]  /*180d0*/  VIADD R5, R5, 0x1 ;  /* 0x0000000105057836 */ /* 0x008fca0000000000 */
[----:B------:R-:W-:-:S04]  /*180e0*/  LEA.HI R6, R5, R5, RZ, 0x1 ;  /* 0x0000000505067211 */ /* 0x000fc800078f08ff */
[----:B------:R-:W-:-:S05]  /*180f0*/  LOP3.LUT R6, R6, 0xfffffffe, RZ, 0xc0, !PT ;  /* 0xfffffffe06067812 */ /* 0x000fca00078ec0ff */
[----:B------:R-:W-:-:S05]  /*18100*/  IMAD.IADD R5, R5, 0x1, -R6 ;  /* 0x0000000105057824 */ /* 0x000fca00078e0a06 */
[----:B------:R-:W-:-:S04]  /*18110*/  SHF.L.U32 R5, R5, 0x1f, RZ ;  /* 0x0000001f05057819 */ /* 0x000fc800000006ff */
[----:B------:R-:W1:Y:S02]  /*18120*/  SYNCS.PHASECHK.TRANS64.TRYWAIT P0, [R17+URZ+0x19c20], R5 ;  /* 0x019c2005110075a7 */ /* 0x000e64000800017f */
[----:B-1----:R-:W-:Y:S05]  /*18130*/  @!P0 BRA `(.L_x_10860) ;  /* 0x0000006400908947 */ /* 0x002fea0003800000 */
.L_x_11006:
[----:B------:R-:W-:Y:S05]  /*18140*/  BSYNC B1 ;  /* 0x0000000000017941 */ /* 0x000fea0003800000 */
.L_x_10859:
        /* <DEDUP_REMOVED lines=11> */
.L_x_11007:
[----:B------:R-:W-:Y:S05]  /*18200*/  BSYNC B2 ;  /* 0x0000000000027941 */ /* 0x000fea0003800000 */
.L_x_10863:
        /* <DEDUP_REMOVED lines=9> */
.L_x_10866:
[----:B------:R-:W-:Y:S05]  /*182a0*/  BSYNC B2 ;  /* 0x0000000000027941 */ /* 0x000fea0003800000 */
.L_x_10865:
[----:B-1----:R-:W-:Y:S01]  /*182b0*/  IMAD.MOV.U32 R5, RZ, RZ, RZ ;  /* 0x000000ffff057224 */ /* 0x002fe200078e00ff */
        /* <DEDUP_REMOVED lines=9> */
[----:B------:R-:W-:Y:S01]  /*18350*/  VIADD R9, R7, 0x13800 ;  /* 0x0001380007097836 */ /* 0x000fe20000000000 */
[----:B------:R-:W-:-:S09]  /*18360*/  UMOV UR7, 0x12f00000 ;  /* 0x12f0000000077882 */ /* 0x000fd20000000000 */
.L_x_10867:
        /* <DEDUP_REMOVED lines=16> */
.L_x_10868:
        /* <DEDUP_REMOVED lines=16> */
.L_x_10869:
        /* <DEDUP_REMOVED lines=13> */
.L_x_11008:
[----:B------:R-:W-:Y:S05]  /*18640*/  BSYNC B2 ;  /* 0x0000000000027941 */ /* 0x000fea0003800000 */
.L_x_10870:
        /* <DEDUP_REMOVED lines=11> */
.L_x_10873:
[----:B------:R-:W-:Y:S05]  /*18700*/  BSYNC B2 ;  /* 0x0000000000027941 */ /* 0x000fea0003800000 */
.L_x_10872:
[----:B------:R-:W-:Y:S01]  /*18710*/  R2UR UR6, R12 ;  /* 0x000000000c0672ca */ /* 0x000fe200000e0000 */
[----:B------:R-:W-:Y:S01]  /*18720*/  IMAD.MOV.U32 R5, RZ, RZ, RZ ;  /* 0x000000ffff057224 */ /* 0x000fe200078e00ff */
[----:B------:R-:W-:Y:S01]  /*18730*/  R2UR UR7, R13 ;  /* 0x000000000d0772ca */ /* 0x000fe200000e0000 */
[----:B------:R-:W-:Y:S01]  /*18740*/  UIADD3 UR4, UP0, UR38, 0x670, URZ ;  /* 0x0000067026047890 */ /* 0x000fe2000ff1e03f */
[----:B------:R-:W-:Y:S01]  /*18750*/  PLOP3.LUT P0, PT, PT, PT, PT, 0x80, 0x0 ;  /* 0x000000000000781c */ /* 0x000fe20003f0f070 */
[----:B-12---:R-:W-:Y:S01]  /*18760*/  VIADD R8, R8, 0x19cb0 ;  /* 0x00019cb008087836 */ /* 0x006fe20000000000 */
[----:B------:R-:W-:Y:S01]  /*18770*/  R2UR UR10, R5 ;  /* 0x00000000050a72ca */ /* 0x000fe200000e0000 */
[----:B------:R-:W-:Y:S01]  /*18780*/  VIADD R5, R7, 0x9000 ;  /* 0x0000900007057836 */ /* 0x000fe20000000000 */
[----:B------:R-:W-:-:S13]  /*18790*/  UIADD3.X UR5, URZ, UR39, URZ, UP0, !UPT ;  /* 0x000000273f057290 */ /* 0x000fda00087fe43f */
.L_x_10874:
        /* <DEDUP_REMOVED lines=15> */
.L_x_10875:
        /* <DEDUP_REMOVED lines=15> */
.L_x_10876:
        /* <DEDUP_REMOVED lines=10> */
.L_x_10862:
[----:B------:R-:W-:Y:S05]  /*18a20*/  BSYNC B1 ;  /* 0x0000000000017941 */ /* 0x000fea0003800000 */
.L_x_10861:
[----:B------:R-:W3:Y:S01]  /*18a30*/  LDL.LU R9, [R1+0x8] ;  /* 0x0000080001097983 */ /* 0x000ee20000300800 */
[----:B------:R-:W-:Y:S01]  /*18a40*/  VIADD R29, R29, 0x1 ;  /* 0x000000011d1d7836 */ /* 0x000fe20000000000 */
[----:B------:R-:W-:Y:S01]  /*18a50*/  PLOP3.LUT P0, PT, PT, PT, PT, 0x8, 0x0 ;  /* 0x000000000000781c */ /* 0x000fe20003f0e170 */
[----:B------:R-:W-:-:S03]  /*18a60*/  VIADD R10, R10, 0xfffffffe ;  /* 0xfffffffe0a0a7836 */ /* 0x000fc60000000000 */
[C---:B------:R-:W-:Y:S02]  /*18a70*/  ISETP.NE.AND P1, PT, R29.reuse, 0x2, PT ;  /* 0x000000021d00780c */ /* 0x040fe40003f25270 */
[----:B------:R-:W-:Y:S02]  /*18a80*/  ISETP.GE.AND P2, PT, R10, R3, PT ;  /* 0x000000030a00720c */ /* 0x000fe40003f46270 */
[----:B-1----:R-:W-:Y:S02]  /*18a90*/  SEL R5, RZ, 0x1, P1 ;  /* 0x00000001ff057807 */ /* 0x002fe40000800000 */
[----:B------:R-:W-:Y:S02]  /*18aa0*/  SEL R29, R29, RZ, P1 ;  /* 0x000000ff1d1d7207 */ /* 0x000fe40000800000 */
[----:B---3--:R-:W-:-:S05]  /*18ab0*/  LOP3.LUT R9, R9, R5, RZ, 0x3c, !PT ;  /* 0x0000000509097212 */ /* 0x008fca00078e3cff */
[----:B------:R1:W-:Y:S02]  /*18ac0*/  STL [R1+0x8], R9 ;  /* 0x0000080901007387 */ /* 0x0003e40000100800 */
[----:B------:R-:W-:Y:S05]  /*18ad0*/  @!P2 BRA `(.L_x_10855) ;  /* 0x000000080060a947 */ /* 0x000fea0003800000 */
.L_x_10893:
[----:B------:R-:W-:Y:S05]  /*18ae0*/  YIELD ;  /* 0x0000000000007946 */ /* 0x000fea0003800000 */
[----:B------:R-:W-:Y:S04]  /*18af0*/  BSSY B1, `(.L_x_10877) ;  /* 0x000008c000017945 */ /* 0x000fe80003800000 */
[----:B---3--:R-:W-:Y:S05]  /*18b00*/  @!P6 BRA `(.L_x_10878) ;  /* 0x000000080028e947 */ /* 0x008fea0003800000 */
[----:B------:R-:W3:Y:S01]  /*18b10*/  LDL R6, [R1+0x8] ;  /* 0x0000080001067983 */ /* 0x000ee20000100800 */
[----:B-1----:R-:W-:Y:S01]  /*18b20*/  IMAD R9, R29, 0x8, R17 ;  /* 0x000000081d097824 */ /* 0x002fe200078e0211 */
[----:B------:R-:W1:Y:S01]  /*18b30*/  S2R R5, SR_TID.X ;  /* 0x0000000000057919 */ /* 0x000e620000002100 */
[----:B------:R-:W-:Y:S01]  /*18b40*/  BSSY B2, `(.L_x_10879) ;  /* 0x0000006000027945 */ /* 0x000fe20003800000 */
[----:B-1----:R-:W-:-:S04]  /*18b50*/  LOP3.LUT R5, R5, 0x7f, RZ, 0xc0, !PT ;  /* 0x0000007f05057812 */ /* 0x002fc800078ec0ff */
[----:B------:R-:W-:Y:S02]  /*18b60*/  ISETP.NE.AND P2, PT, R5, RZ, PT ;  /* 0x000000ff0500720c */ /* 0x000fe40003f45270 */
[----:B---3--:R-:W-:-:S04]  /*18b70*/  SHF.L.U32 R8, R6, 0x1f, RZ ;  /* 0x0000001f06087819 */ /* 0x008fc800000006ff */
[----:B------:R-:W1:Y:S02]  /*18b80*/  SYNCS.PHASECHK.TRANS64.TRYWAIT P1, [R9+URZ+0x19ca0], R8 ;  /* 0x019ca008090075a7 */ /* 0x000e64000802017f */
[----:B-1----:R-:W-:Y:S05]  /*18b90*/  @!P1 BRA `(.L_x_10880) ;  /* 0x0000005c00349947 */ /* 0x002fea0003800000 */
.L_x_11009:
[----:B------:R-:W-:Y:S05]  /*18ba0*/  BSYNC B2 ;  /* 0x0000000000027941 */ /* 0x000fea0003800000 */
.L_x_10879:
        /* <DEDUP_REMOVED lines=9> */
.L_x_10882:
[----:B------:R-:W-:Y:S05]  /*18c40*/  BSYNC B2 ;  /* 0x0000000000027941 */ /* 0x000fea0003800000 */
.L_x_10881:
        /* <DEDUP_REMOVED lines=8> */
[----:B--2---:R-:W-:Y:S01]  /*18cd0*/  VIADD R11, R7, 0x13800 ;  /* 0x00013800070b7836 */ /* 0x004fe20000000000 */
[----:B------:R-:W-:Y:S01]  /*18ce0*/  UMOV UR6, 0x0 ;  /* 0x0000000000067882 */ /* 0x000fe20000000000 */
[----:B------:R-:W-:-:S10]  /*18cf0*/  UMOV UR7, 0x12f00000 ;  /* 0x12f0000000077882 */ /* 0x000fd40000000000 */
.L_x_10883:
        /* <DEDUP_REMOVED lines=12> */
[----:B------:R-:W-:Y:S01]  /*18dc0*/  UMOV UR6, 0x0 ;  /* 0x0000000000067882 */ /* 0x000fe20000000000 */
[----:B------:R-:W-:Y:S02]  /*18dd0*/  UMOV UR7, 0x12f00000 ;  /* 0x12f0000000077882 */ /* 0x000fe40000000000 */
[----:B------:R-:W-:Y:S01]  /*18de0*/  R2UR UR10, R11 ;  /* 0x000000000b0a72ca */ /* 0x000fe200000e0000 */
[----:B------:R-:W-:-:S14]  /*18df0*/  VIADD R11, R7, 0x14800 ;  /* 0x00014800070b7836 */ /* 0x000fdc0000000000 */
.L_x_10884:
        /* <DEDUP_REMOVED lines=16> */
.L_x_10885:
        /* <DEDUP_REMOVED lines=13> */
.L_x_11010:
[----:B------:R-:W-:Y:S05]  /*18fd0*/  BSYNC B2 ;  /* 0x0000000000027941 */ /* 0x000fea0003800000 */
.L_x_10886:
        /* <DEDUP_REMOVED lines=11> */
.L_x_10889:
[----:B------:R-:W-:Y:S05]  /*19090*/  BSYNC B2 ;  /* 0x0000000000027941 */ /* 0x000fea0003800000 */
.L_x_10888:
        /* <DEDUP_REMOVED lines=8> */
.L_x_10890:
        /* <DEDUP_REMOVED lines=11> */
[----:B------:R-:W-:Y:S01]  /*191d0*/  R2UR UR6, R12 ;  /* 0x000000000c0672ca */ /* 0x000fe200000e0000 */
[----:B------:R-:W-:Y:S01]  /*191e0*/  VIADD R5, R7, 0xa000 ;  /* 0x0000a00007057836 */ /* 0x000fe20000000000 */
[----:B------:R-:W-:Y:S02]  /*191f0*/  R2UR UR7, R13 ;  /* 0x000000000d0772ca */ /* 0x000fe400000e0000 */
[----:B------:R-:W-:Y:S02]  /*19200*/  R2UR UR10, R8 ;  /* 0x00000000080a72ca */ /* 0x000fe400000e0000 */
[----:B------:R-:W-:-:S13]  /*19210*/  PLOP3.LUT P1, PT, PT, PT, PT, 0x80, 0x0 ;  /* 0x000000000000781c */ /* 0x000fda0003f2f070 */
.L_x_10891:
        /* <DEDUP_REMOVED lines=15> */
.L_x_10892:
        /* <DEDUP_REMOVED lines=10> */
.L_x_10878:
[----:B------:R-:W-:Y:S05]  /*193b0*/  BSYNC B1 ;  /* 0x0000000000017941 */ /* 0x000fea0003800000 */
.L_x_10877:
[----:B------:R-:W3:Y:S01]  /*193c0*/  LDL.LU R8, [R1+0x8] ;  /* 0x0000080001087983 */ /* 0x000ee20000300800 */
[----:B------:R-:W-:Y:S01]  /*193d0*/  VIADD R29, R29, 0x1 ;  /* 0x000000011d1d7836 */ /* 0x000fe20000000000 */
[C---:B------:R-:W-:Y:S01]  /*193e0*/  ISETP.GT.AND P2, PT, R10.reuse, R3, PT ;  /* 0x000000030a00720c */ /* 0x040fe20003f44270 */
[----:B------:R-:W-:-:S03]  /*193f0*/  VIADD R10, R10, 0xffffffff ;  /* 0xffffffff0a0a7836 */ /* 0x000fc60000000000 */
[----:B------:R-:W-:-:S04]  /*19400*/  ISETP.NE.AND P1, PT, R29, 0x2, PT ;  /* 0x000000021d00780c */ /* 0x000fc80003f25270 */
[----:B------:R-:W-:Y:S02]  /*19410*/  SEL R5, RZ, 0x1, P1 ;  /* 0x00000001ff057807 */ /* 0x000fe40000800000 */
[----:B------:R-:W-:Y:S02]  /*19420*/  SEL R29, R29, RZ, P1 ;  /* 0x000000ff1d1d7207 */ /* 0x000fe40000800000 */
[----:B---3--:R-:W-:-:S05]  /*19430*/  LOP3.LUT R8, R8, R5, RZ, 0x3c, !PT ;  /* 0x0000000508087212 */ /* 0x008fca00078e3cff */
[----:B------:R3:W-:Y:S01]  /*19440*/  STL [R1+0x8], R8 ;  /* 0x0000080801007387 */ /* 0x0007e20000100800 */
[----:B------:R-:W-:Y:S05]  /*19450*/  @P2 BRA `(.L_x_10893) ;  /* 0xfffffff400a02947 */ /* 0x000fea000383ffff */
.L_x_10855:
[----:B------:R-:W-:Y:S05]  /*19460*/  BSYNC B0 ;  /* 0x0000000000007941 */ /* 0x000fea0003800000 */
.L_x_10854:
[----:B------:R-:W4:Y:S01]  /*19470*/  LDC R0, c[0x0][0x448] ;  /* 0x00011200ff007b82 */ /* 0x000f220000000800 */
[----:B------:R-:W-:Y:S01]  /*19480*/  IMAD.MOV.U32 R2, RZ, RZ, 0xc0 ;  /* 0x000000c0ff027424 */ /* 0x000fe200078e00ff */
[----:B------:R-:W-:Y:S01]  /*19490*/  ISETP.NE.AND P2, PT, R4, RZ, PT ;  /* 0x000000ff0400720c */ /* 0x000fe20003f45270 */
[----:B------:R-:W-:Y:S05]  /*194a0*/  @!P0 WARPSYNC.ALL ;  /* 0x0000000000008948 */ /* 0x000fea0003800000 */
[----:B------:R-:W-:Y:S01]  /*194b0*/  IMAD R2, R25, R2, 0xbf ;  /* 0x000000bf19027424 */ /* 0x000fe200078e0202 */
[----:B------:R-:W-:Y:S06]  /*194c0*/  BSSY B0, `(.L_x_10894) ;  /* 0x000002a000007945 */ /* 0x000fec0003800000 */
[----:B------:R-:W0:Y:S08]  /*194d0*/  @!P2 LDC R4, c[0x0][0x9f0] ;  /* 0x00027c00ff04ab82 */ /* 0x000e300000000800 */
[----:B------:R-:W-:Y:S01]  /*194e0*/  @!P0 BAR.SYNC.DEFER_BLOCKING 0xc, 0x200 ;  /* 0x0308000000008b1d */ /* 0x000fe20000010000 */
[----:B----4-:R-:W-:-:S13]  /*194f0*/  ISETP.NE.AND P1, PT, R0, 0x1, PT ;  /* 0x000000010000780c */ /* 0x010fda0003f25270 */
[----:B------:R-:W4:Y:S08]  /*19500*/  @P1 LDC R0, c[0x0][0x44c] ;  /* 0x00011300ff001b82 */ /* 0x000f300000000800 */
[----:B------:R-:W5:Y:S01]  /*19510*/  @P1 LDC R3, c[0x0][0x450] ;  /* 0x00011400ff031b82 */ /* 0x000f620000000800 */
[----:B----4-:R-:W-:-:S05]  /*19520*/  @P1 IMAD.HI.U32 R0, R2, R0, RZ ;  /* 0x0000000002001227 */ /* 0x010fca00078e00ff */
[----:B-----5:R-:W-:-:S05]  /*19530*/  @P1 SHF.R.U32.HI R2, RZ, R3, R0 ;  /* 0x00000003ff021219 */ /* 0x020fca0000011600 */
[----:B------:R-:W-:-:S05]  /*19540*/  IMAD.IADD R2, R21, 0x1, R2 ;  /* 0x0000000115027824 */ /* 0x000fca00078e0202 */
[----:B------:R-:W-:-:S04]  /*19550*/  SHF.R.S32.HI R0, RZ, 0x1f, R2 ;  /* 0x0000001fff007819 */ /* 0x000fc80000011402 */
[----:B------:R-:W-:Y:S01]  /*19560*/  LEA.HI R0, R0, R2, RZ, 0x7 ;  /* 0x0000000200007211 */ /* 0x000fe200078f38ff */
[----:B------:R-:W-:-:S03]  /*19570*/  IMAD.MOV.U32 R2, RZ, RZ, RZ ;  /* 0x000000ffff027224 */ /* 0x000fc600078e00ff */
        /* <DEDUP_REMOVED lines=12> */
[----:B---3--:R-:W-:Y:S01]  /*19640*/  IMAD.HI.U32 R8, R3, R6, R2 ;  /* 0x0000000603087227 */ /* 0x008fe200078e0002 */
        /* <DEDUP_REMOVED lines=17> */
.L_x_10895:
[----:B------:R-:W-:Y:S05]  /*19760*/  BSYNC B0 ;  /* 0x0000000000007941 */ /* 0x000fea0003800000 */
.L_x_10894:
        /* <DEDUP_REMOVED lines=13> */
[----:B------:R-:W4:Y:S01]  /*19840*/  POPC R5, UR4 ;  /* 0x0000000400057d09 */ /* 0x000f220008000000 */
[----:B0-----:R-:W-:-:S02]  /*19850*/  ISETP.EQ.U32.AND P0, PT, R0, R3, PT ;  /* 0x000000030000720c */ /* 0x001fc40003f02070 */
[----:B------:R-:W4:Y:S11]  /*19860*/  LDC.64 R2, c[0x0][0xc60] ;  /* 0x00031800ff027b82 */ /* 0x000f360000000a00 */
[----:B----4-:R-:W4:Y:S01]  /*19870*/  @P0 ATOMG.E.ADD.STRONG.GPU PT, R3, desc[UR40][R2.64], R5 ;  /* 0x00000005020309a8 */ /* 0x010f2200081ee1e8 */
[----:B------:R-:W0:Y:S02]  /*19880*/  S2R R4, SR_LTMASK ;  /* 0x0000000000047919 */ /* 0x000e240000003900 */
[----:B0-----:R-:W-:-:S04]  /*19890*/  LOP3.LUT R4, R4, UR4, RZ, 0xc0, !PT ;  /* 0x0000000404047c12 */ /* 0x001fc8000f8ec0ff */
[----:B------:R-:W0:Y:S01]  /*198a0*/  POPC R7, R4 ;  /* 0x0000000400077309 */ /* 0x000e220000000000 */
[----:B----4-:R-:W0:Y:S02]  /*198b0*/  SHFL.IDX PT, R0, R3, R0, 0x1f ;  /* 0x00001f0003007589 */ /* 0x010e2400000e0000 */
[----:B0-----:R-:W-:Y:S01]  /*198c0*/  IADD3 R24, R0, UR36, R7 ;  /* 0x0000002400187c10 */ /* 0x001fe2000fffe007 */
[----:B------:R-:W-:Y:S06]  /*198d0*/  BRA `(.L_x_10897) ;  /* 0x0000003000647947 */ /* 0x000fec0003800000 */
.L_x_10896:
        /* <DEDUP_REMOVED lines=14> */
[----:B--2---:R-:W-:Y:S02]  /*199c0*/  IMAD.U32 R11, RZ, RZ, UR5 ;  /* 0x00000005ff0b7e24 */ /* 0x004fe4000f8e00ff */
[----:B---3--:R-:W-:Y:S02]  /*199d0*/  IMAD.MOV.U32 R8, RZ, RZ, 0x70 ;  /* 0x00000070ff087424 */ /* 0x008fe400078e00ff */
[----:B------:R-:W-:Y:S02]  /*199e0*/  IMAD.MOV.U32 R12, RZ, RZ, 0x1 ;  /* 0x00000001ff0c7424 */ /* 0x000fe400078e00ff */
[----:B------:R-:W-:-:S07]  /*199f0*/  IMAD.MOV.U32 R13, RZ, RZ, RZ ;  /* 0x000000ffff0d7224 */ /* 0x000fce00078e00ff */
[----:B------:R-:W-:-:S07]  /*19a00*/  LEPC R20, `(.L_x_10899) ;  /* 0x000000001014794e */ /* 0x000fce0000000000 */
[----:B01----:R-:W-:Y:S05]  /*19a10*/  CALL.ABS.NOINC R2 ;  /* 0x0000000002007343 */ /* 0x003fea0003c00000 */
.L_x_10899:
[----:B------:R-:W-:Y:S05]  /*19a20*/  BSYNC B6 ;  /* 0x0000000000067941 */ /* 0x000fea0003800000 */
.L_x_10898:
[----:B------:R-:W4:Y:S01]  /*19a30*/  LDL.LU R2, [R1+0xc] ;  /* 0x00000c0001027983 */ /* 0x000f220000300800 */
[----:B------:R-:W-:Y:S01]  /*19a40*/  VIADD R0, R17, 0x9000 ;  /* 0x0000900011007836 */ /* 0x000fe20000000000 */
[----:B------:R-:W-:Y:S04]  /*19a50*/  BSSY B6, `(.L_x_10900) ;  /* 0x0000016000067945 */ /* 0x000fe80003800000 */
[----:B------:R-:W-:Y:S02]  /*19a60*/  LOP3.LUT P0, RZ, R0, 0x9f, RZ, 0xc0, !PT ;  /* 0x0000009f00ff7812 */ /* 0x000fe4000780c0ff */
[----:B----4-:R-:W-:-:S11]  /*19a70*/  LOP3.LUT R2, R2, 0xfffffffe, RZ, 0xc0, !PT ;  /* 0xfffffffe02027812 */ /* 0x010fd600078ec0ff */
[----:B------:R-:W-:-:S05]  /*19a80*/  @P0 LOP3.LUT R2, R2, 0x1, RZ, 0xfc, !PT ;  /* 0x0000000102020812 */ /* 0x000fca00078efcff */
        /* <DEDUP_REMOVED lines=18> */
.L_x_10901:
[----:B------:R-:W-:Y:S05]  /*19bb0*/  BSYNC B6 ;  /* 0x0000000000067941 */ /* 0x000fea0003800000 */
.L_x_10900:
[----:B------:R-:W-:Y:S01]  /*19bc0*/  VIADD R23, R17, 0x3000 ;  /* 0x0000300011177836 */ /* 0x000fe20000000000 */
[----:B------:R-:W-:Y:S04]  /*19bd0*/  BSSY B6, `(.L_x_10902) ;  /* 0x0000013000067945 */ /* 0x000fe80003800000 */
[----:B------:R-:W-:-:S13]  /*19be0*/  LOP3.LUT P0, RZ, R23, 0x3ff, RZ, 0xc0, !PT ;  /* 0x000003ff17ff7812 */ /* 0x000fda000780c0ff */
        /* <DEDUP_REMOVED lines=17> */
.L_x_10903:
[----:B------:R-:W-:Y:S05]  /*19d00*/  BSYNC B6 ;  /* 0x0000000000067941 */ /* 0x000fea0003800000 */
.L_x_10902:
[----:B0-----:R-:W4:Y:S01]  /*19d10*/  LDL R2, [R1+0xc] ;  /* 0x00000c0001027983 */ /* 0x001f220000100800 */
[----:B------:R-:W-:Y:S01]  /*19d20*/  BSSY B6, `(.L_x_10904) ;  /* 0x0000013000067945 */ /* 0x000fe20003800000 */
[----:B----4-:R-:W-:-:S13]  /*19d30*/  LOP3.LUT P6, RZ, R2, 0x1, RZ, 0xc0, !PT ;  /* 0x0000000102ff7812 */ /* 0x010fda00078cc0ff */
        /* <DEDUP_REMOVED lines=17> */
.L_x_10905:
[----:B------:R-:W-:Y:S05]  /*19e50*/  BSYNC B6 ;  /* 0x0000000000067941 */ /* 0x000fea0003800000 */
.L_x_10904:
[----:B------:R-:W4:Y:S01]  /*19e60*/  LDL.LU R20, [R1+0x14] ;  /* 0x0000140001147983 */ /* 0x000f220000300800 */
[----:B------:R-:W-:Y:S02]  /*19e70*/  ULDC.64 UR4, c[0x0][0x9f8] ;  /* 0x00027e0000047ab9 */ /* 0x000fe40000000a00 */
[----:B------:R-:W-:-:S04]  /*19e80*/  ISETP.NE.U32.AND P0, PT, RZ, UR4, PT ;  /* 0x00000004ff007c0c */ /* 0x000fc8000bf05070 */
[----:B------:R-:W-:-:S13]  /*19e90*/  ISETP.NE.AND.EX P0, PT, RZ, UR5, PT, P0 ;  /* 0x00000005ff007c0c */ /* 0x000fda000bf05300 */
[----:B------:R-:W-:-:S04]  /*19ea0*/  @P0 IADD3 R2, P1, R18, UR4, RZ ;  /* 0x0000000412020c10 */ /* 0x000fc8000ff3e0ff */
[----:B----4-:R-:W-:Y:S01]  /*19eb0*/  @P0 IADD3.X R3, R20, UR5, RZ, P1, !PT ;  /* 0x0000000514030c10 */ /* 0x010fe20008ffe4ff */
[----:B------:R-:W-:-:S04]  /*19ec0*/  ULDC.64 UR4, c[0x0][0xa08] ;  /* 0x0002820000047ab9 */ /* 0x000fc80000000a00 */
[----:B------:R0:W3:Y:S02]  /*19ed0*/  @P0 LDG.E R26, desc[UR40][R2.64] ;  /* 0x00000028021a0981 */ /* 0x0000e4000c1e1900 */
[----:B0-----:R-:W0:Y:S02]  /*19ee0*/  LDC.64 R2, c[0x0][0x418] ;  /* 0x00010600ff027b82 */ /* 0x001e240000000a00 */
[----:B0-----:R-:W-:Y:S01]  /*19ef0*/  LOP3.LUT P0, RZ, R2, UR4, RZ, 0xfc, !PT ;  /* 0x0000000402ff7c12 */ /* 0x001fe2000f80fcff */
[----:B------:R-:W-:-:S03]  /*19f00*/  UMOV UR4, 0xffffffff ;  /* 0xffffffff00047882 */ /* 0x000fc60000000000 */
[----:B------:R-:W-:Y:S02]  /*19f10*/  LOP3.LUT P0, RZ, R3, UR5, RZ, 0xfc, P0 ;  /* 0x0000000503ff7c12 */ /* 0x000fe4000800fcff */
[----:B---3--:R-:W-:Y:S02]  /*19f20*/  SHF.R.S32.HI R8, RZ, 0x1f, R26 ;  /* 0x0000001fff087819 */ /* 0x008fe4000001141a */
[----:B------:R-:W-:-:S03]  /*19f30*/  SEL R18, R26, RZ, !P0 ;  /* 0x000000ff1a127207 */ /* 0x000fc60004000000 */
[----:B------:R0:W-:Y:S01]  /*19f40*/  STL [R1+0x14], R8 ;  /* 0x0000140801007387 */ /* 0x0001e20000100800 */
[----:B------:R-:W-:Y:S05]  /*19f50*/  BRA.DIV UR4, `(.L_x_10906) ;  /* 0x0000004a046c7947 */ /* 0x000fea000b800000 */
[----:B------:R-:W3:Y:S02]  /*19f60*/  S2R R0, SR_TID.X ;  /* 0x0000000000007919 */ /* 0x000ee40000002100 */
[----:B---3--:R-:W-:-:S04]  /*19f70*/  SHF.R.U32.HI R0, RZ, 0x5, R0 ;  /* 0x00000005ff007819 */ /* 0x008fc80000011600 */
[----:B------:R-:W-:-:S05]  /*19f80*/  LOP3.LUT R0, R0, 0x3, RZ, 0xc0, !PT ;  /* 0x0000000300007812 */ /* 0x000fca00078ec0ff */
[----:B------:R3:W4:Y:S02]  /*19f90*/  SHFL.IDX PT, R14, R0, RZ, 0x1f ;  /* 0x00001fff000e7589 */ /* 0x00072400000e0000 */
.L_x_11013:
[----:B---3--:R-:W3:Y:S01]  /*19fa0*/  LDL.LU R0, [R1+0xc] ;  /* 0x00000c0001007983 */ /* 0x008ee20000300800 */
[----:B------:R-:W-:Y:S02]  /*19fb0*/  PLOP3.LUT P1, PT, PT, PT, PT, 0x8, 0x0 ;  /* 0x000000000000781c */ /* 0x000fe40003f2e170 */
[----:B----4-:R-:W-:Y:S02]  /*19fc0*/  ISETP.NE.AND P0, PT, R14, RZ, PT ;  /* 0x000000ff0e00720c */ /* 0x010fe40003f05270 */
[----:B---3--:R-:W-:-:S09]  /*19fd0*/  LOP3.LUT R0, R0, 0xfffffffe, RZ, 0xc0, !PT ;  /* 0xfffffffe00007812 */ /* 0x008fd200078ec0ff */
[----:B------:R-:W-:-:S05]  /*19fe0*/  @P1 LOP3.LUT R0, R0, 0x1, RZ, 0xfc, !PT ;  /* 0x0000000100001812 */ /* 0x000fca00078efcff */
[----:B------:R3:W-:Y:S01]  /*19ff0*/  STL [R1+0xc], R0 ;  /* 0x00000c0001007387 */ /* 0x0007e20000100800 */
[----:B------:R-:W-:Y:S05]  /*1a000*/  @P0 BRA `(.L_x_10907) ;  /* 0x0000000400ac0947 */ /* 0x000fea0003800000 */
[----:B------:R-:W-:-:S03]  /*1a010*/  UMOV UR4, 0xffffffff ;  /* 0xffffffff00047882 */ /* 0x000fc60000000000 */
[----:B------:R-:W-:Y:S05]  /*1a020*/  BRA.DIV UR4, `(.L_x_10908) ;  /* 0x0000004a046c7947 */ /* 0x000fea000b800000 */
[----:B------:R-:W-:-:S13]  /*1a030*/  ELECT P6, URZ, PT ;  /* 0x00000000003f782f */ /* 0x000fda00038c0000 */
.L_x_11016:
[----:B------:R-:W-:Y:S05]  /*1a040*/  @!P6 BRA `(.L_x_10907) ;  /* 0x00000004009ce947 */ /* 0x000fea0003800000 */
[----:B---3--:R-:W3:Y:S01]  /*1a050*/  LDL R0, [R1+0x3c] ;  /* 0x00003c0001007983 */ /* 0x008ee20000100800 */
[----:B------:R-:W-:-:S04]  /*1a060*/  ISETP.NE.U32.AND P0, PT, R2, RZ, PT ;  /* 0x000000ff0200720c */ /* 0x000fc80003f05070 */
[----:B------:R-:W-:Y:S01]  /*1a070*/  ISETP.NE.AND.EX P0, PT, R3, RZ, PT, P0 ;  /* 0x000000ff0300720c */ /* 0x000fe20003f05300 */
[----:B---3--:R-:W-:-:S12]  /*1a080*/  VIADD R0, R0, 0xffffffff ;  /* 0xffffffff00007836 */ /* 0x008fd80000000000 */
[----:B------:R-:W-:Y:S05]  /*1a090*/  @!P0 BRA `(.L_x_10909) ;  /* 0x0000000000448947 */ /* 0x000fea0003800000 */
[----:B------:R-:W3:Y:S01]  /*1a0a0*/  LDC R7, c[0x0][0x43c] ;  /* 0x00010f00ff077b82 */ /* 0x000ee20000000800 */
[----:B------:R-:W-:Y:S01]  /*1a0b0*/  ULDC.64 UR4, c[0x0][0x428] ;  /* 0x00010a0000047ab9 */ /* 0x000fe20000000a00 */
[----:B---3--:R-:W-:-:S13]  /*1a0c0*/  ISETP.NE.AND P0, PT, R7, 0x1, PT ;  /* 0x000000010700780c */ /* 0x008fda0003f05270 */
[----:B------:R-:W3:Y:S02]  /*1a0d0*/  @P0 LDC.64 R4, c[0x0][0x440] ;  /* 0x00011000ff040b82 */ /* 0x000ee40000000a00 */
[----:B---3--:R-:W-:-:S04]  /*1a0e0*/  @P0 IMAD.HI.U32 R6, R0, R4, RZ ;  /* 0x0000000400060227 */ /* 0x008fc800078e00ff */
        /* <DEDUP_REMOVED lines=12> */
.L_x_10909:
[----:B---3--:R-:W3:Y:S01]  /*1a1b0*/  LDL R3, [R1] ;  /* 0x0000000001037983 */ /* 0x008ee20000100800 */
[----:B------:R-:W-:Y:S01]  /*1a1c0*/  IMAD R4, R22, 0x8, R17 ;  /* 0x0000000816047824 */ /* 0x000fe200078e0211 */
[----:B------:R-:W4:Y:S02]  /*1a1d0*/  S2R R2, SR_TID.X ;  /* 0x0000000000027919 */ /* 0x000f240000002100 */
[----:B----4-:R-:W-:-:S04]  /*1a1e0*/  LOP3.LUT R2, R2, 0x7f, RZ, 0xc0, !PT ;  /* 0x0000007f02027812 */ /* 0x010fc800078ec0ff */
[----:B------:R-:W-:Y:S02]  /*1a1f0*/  ISETP.NE.AND P1, PT, R2, RZ, PT ;  /* 0x000000ff0200720c */ /* 0x000fe40003f25270 */
[----:B---3--:R-:W-:-:S04]  /*1a200*/  SHF.L.U32 R3, R3, 0x1f, RZ ;  /* 0x0000001f03037819 */ /* 0x008fc800000006ff */
[----:B------:R-:W3:Y:S02]  /*1a210*/  SYNCS.PHASECHK.TRANS64.TRYWAIT P0, [R4+URZ+0x19c80], R3 ;  /* 0x019c8003040075a7 */ /* 0x000ee4000800017f */
[----:B---3--:R-:W-:Y:S05]  /*1a220*/  @!P0 BRA `(.L_x_10910) ;  /* 0x00000048000c8947 */ /* 0x008fea0003800000 */
.L_x_11017:
        /* <DEDUP_REMOVED lines=8> */
.L_x_10911:
[----:B------:R-:W4:Y:S01]  /*1a2b0*/  LDL R5, [R1+0x18] ;  /* 0x0000180001057983 */ /* 0x000f220000100800 */
        /* <DEDUP_REMOVED lines=15> */
[----:B----4-:R-:W-:-:S05]  /*1a3b0*/  IMAD R0, R0, 0x80, R5 ;  /* 0x0000008000007824 */ /* 0x010fca00078e0205 */
[----:B------:R-:W-:-:S13]  /*1a3c0*/  R2UR UR11, R0 ;  /* 0x00000000000b72ca */ /* 0x000fda00000e0000 */
[----:B------:R4:W-:Y:S02]  /*1a3d0*/  UTMALDG.4D [UR8], [UR4], desc[UR6] ;  /* 0x00000608040075b4 */ /* 0x0009e40008019000 */
[----:B----4-:R-:W-:Y:S01]  /*1a3e0*/  UMOV UR8, UR14 ;  /* 0x0000000e00087c82 */ /* 0x010fe20008000000 */
[----:B------:R-:W-:Y:S01]  /*1a3f0*/  UMOV UR10, UR16 ;  /* 0x00000010000a7c82 */ /* 0x000fe20008000000 */
[----:B------:R-:W-:Y:S01]  /*1a400*/  UMOV UR14, 0x40 ;  /* 0x00000040000e7882 */ /* 0x000fe20000000000 */
[----:B------:R4:W-:Y:S02]  /*1a410*/  UTMALDG.4D [UR8], [UR4], desc[UR6] ;  /* 0x00000608040075b4 */ /* 0x0009e40008019000 */
[----:B----4-:R-:W-:Y:S01]  /*1a420*/  UMOV UR8, UR15 ;  /* 0x0000000f00087c82 */ /* 0x010fe20008000000 */
[----:B------:R-:W-:Y:S02]  /*1a430*/  UMOV UR10, UR14 ;  /* 0x0000000e000a7c82 */ /* 0x000fe40008000000 */
[----:B------:R4:W-:Y:S01]  /*1a440*/  UTMALDG.4D [UR8], [UR4], desc[UR6] ;  /* 0x00000608040075b4 */ /* 0x0009e20008019000 */
[----:B------:R-:W0:Y:S02]  /*1a450*/  SYNCS.PHASECHK.TRANS64.TRYWAIT P0, [R4+URZ+0x19c40], R3 ;  /* 0x019c4003040075a7 */ /* 0x000e24000800017f */
[----:B0---4-:R-:W-:Y:S05]  /*1a460*/  @!P0 BRA `(.L_x_10912) ;  /* 0x0000004400908947 */ /* 0x011fea0003800000 */
.L_x_11018:
[----:B------:R-:W-:Y:S05]  /*1a470*/  @P1 BRA `(.L_x_10913) ;  /* 0x00000000001c1947 */ /* 0x000fea0003800000 */
[----:B------:R-:W4:Y:S01]  /*1a480*/  S2R R5, SR_TID.X ;  /* 0x0000000000057919 */ /* 0x000f220000002100 */
[----:B0--3--:R-:W-:-:S04]  /*1a490*/  IMAD.MOV.U32 R3, RZ, RZ, 0x3000 ;  /* 0x00003000ff037424 */ /* 0x009fc800078e00ff */
[----:B------:R0:W-:Y:S01]  /*1a4a0*/  SYNCS.ARRIVE.TRANS64 RZ, [R4+URZ+0x19c30], R3 ;  /* 0x019c300304ff79a7 */ /* 0x0001e2000800003f */
[----:B----4-:R-:W-:-:S04]  /*1a4b0*/  LOP3.LUT R5, R5, 0x1f, RZ, 0xc0, !PT ;  /* 0x0000001f05057812 */ /* 0x010fc800078ec0ff */
[----:B------:R-:W-:-:S13]  /*1a4c0*/  ISETP.NE.AND P0, PT, R5, RZ, PT ;  /* 0x000000ff0500720c */ /* 0x000fda0003f05270 */
[----:B0-----:R-:W-:Y:S05]  /*1a4d0*/  @!P0 BRA `(.L_x_10913) ;  /* 0x0000000000048947 */ /* 0x001fea0003800000 */
[----:B------:R-:W-:Y:S01]  /*1a4e0*/  BPT.TRAP 0x1 ;  /* 0x000000040000795c */ /* 0x000fe20000300000 */
.L_x_10913:
[----:B0--3--:R-:W3:Y:S01]  /*1a4f0*/  LDL.LU R3, [R1+0xc] ;  /* 0x00000c0001037983 */ /* 0x009ee20000300800 */
        /* <DEDUP_REMOVED lines=24> */
[----:B---3--:R-:W-:-:S04]  /*1a680*/  LOP3.LUT R3, R3, 0xfffffffe, RZ, 0xc0, !PT ;  /* 0xfffffffe03037812 */ /* 0x008fc800078ec0ff */
[----:B------:R-:W-:-:S05]  /*1a690*/  @P0 LOP3.LUT R3, R3, 0x1, RZ, 0xfc, !PT ;  /* 0x0000000103030812 */ /* 0x000fca00078efcff */
[----:B------:R4:W-:Y:S01]  /*1a6a0*/  STL [R1+0xc], R3 ;  /* 0x00000c0301007387 */ /* 0x0009e20000100800 */
[----:B------:R-:W-:Y:S01]  /*1a6b0*/  NOP ;  /* 0x0000000000007918 */ /* 0x000fe20000000000 */
.L_x_10907:
[----:B------:R-:W5:Y:S04]  /*1a6c0*/  LDL.LU R4, [R1+0x2c] ;  /* 0x00002c0001047983 */ /* 0x000f680000300800 */
[----:B----4-:R-:W4:Y:S01]  /*1a6d0*/  LDL.LU R3, [R1+0x44] ;  /* 0x0000440001037983 */ /* 0x010f220000300800 */
[----:B------:R-:W-:Y:S05]  /*1a6e0*/  WARPSYNC.ALL ;  /* 0x0000000000007948 */ /* 0x000fea0003800000 */
[----:B------:R-:W-:Y:S01]  /*1a6f0*/  ULDC.64 UR4, c[0x0][0x298] ;  /* 0x0000a60000047ab9 */ /* 0x000fe20000000a00 */
[----:B------:R-:W-:Y:S01]  /*1a700*/  ULDC.64 UR6, c[0x0][0xa00] ;  /* 0x0002800000067ab9 */ /* 0x000fe20000000a00 */
[----:B---3--:R-:W-:Y:S01]  /*1a710*/  VIADD R0, R17, 0xf000 ;  /* 0x0000f00011007836 */ /* 0x008fe20000000000 */
[----:B------:R-:W-:Y:S01]  /*1a720*/  BAR.SYNC.DEFER_BLOCKING 0x8, 0x200 ;  /* 0x0208000000007b1d */ /* 0x000fe20000010000 */
[----:B------:R-:W-:-:S03]  /*1a730*/  ISETP.NE.U32.AND P0, PT, RZ, UR6, PT ;  /* 0x00000006ff007c0c */ /* 0x000fc6000bf05070 */
[----:B------:R-:W-:Y:S02]  /*1a740*/  LOP3.LUT P1, RZ, R0, 0x9f, RZ, 0xc0, !PT ;  /* 0x0000009f00ff7812 */ /* 0x000fe4000782c0ff */
[----:B------:R-:W-:Y:S01]  /*1a750*/  ISETP.NE.AND.EX P0, PT, RZ, UR7, PT, P0 ;  /* 0x00000007ff007c0c */ /* 0x000fe2000bf05300 */
[----:B------:R-:W-:Y:S03]  /*1a760*/  BSSY B6, `(.L_x_10914) ;  /* 0x000001c000067945 */ /* 0x000fe60003800000 */
[----:B------:R-:W-:Y:S02]  /*1a770*/  SEL R19, R19, RZ, !P0 ;  /* 0x000000ff13137207 */ /* 0x000fe40004000000 */
[----:B-----5:R-:W-:-:S05]  /*1a780*/  SHF.R.S32.HI R2, RZ, 0x1f, R4 ;  /* 0x0000001fff027819 */ /* 0x020fca0000011404 */
[----:B------:R-:W-:-:S04]  /*1a790*/  IMAD R2, R2, UR4, RZ ;  /* 0x0000000402027c24 */ /* 0x000fc8000f8e02ff */
[C---:B------:R-:W-:Y:S01]  /*1a7a0*/  IMAD R0, R4.reuse, UR5, R2 ;  /* 0x0000000504007c24 */ /* 0x040fe2000f8e0202 */
[----:B----4-:R-:W-:Y:S01]  /*1a7b0*/  SEL R2, R3, RZ, !P0 ;  /* 0x000000ff03027207 */ /* 0x010fe20004000000 */
[----:B------:R-:W-:-:S04]  /*1a7c0*/  IMAD.WIDE.U32 R4, R4, UR4, RZ ;  /* 0x0000000404047c25 */ /* 0x000fc8000f8e00ff */
[----:B------:R-:W-:Y:S01]  /*1a7d0*/  IMAD.IADD R0, R5, 0x1, R0 ;  /* 0x0000000105007824 */ /* 0x000fe200078e0200 */
[----:B------:R3:W-:Y:S04]  /*1a7e0*/  STL.64 [R1+0x30], R4 ;  /* 0x0000300401007387 */ /* 0x0007e80000100a00 */
[----:B------:R3:W-:Y:S04]  /*1a7f0*/  STL [R1+0x44], R2 ;  /* 0x0000440201007387 */ /* 0x0007e80000100800 */
[----:B------:R3:W-:Y:S01]  /*1a800*/  STL [R1+0x2c], R0 ;  /* 0x00002c0001007387 */ /* 0x0007e20000100800 */
[----:B------:R-:W-:Y:S05]  /*1a810*/  @!P1 BRA `(.L_x_10915) ;  /* 0x0000000000409947 */ /* 0x000fea0003800000 */
[----:B---3--:R-:W-:Y:S01]  /*1a820*/  MOV R2, 0x0 ;  /* 0x0000000000027802 */ /* 0x008fe20000000f00 */
[----:B------:R-:W-:Y:S01]  /*1a830*/  ULDC.64 UR4, c[0x4][0x198] ;  /* 0x0100660000047ab9 */ /* 0x000fe20000000a00 */
[----:B------:R-:W-:Y:S01]  /*1a840*/  ULDC.64 UR6, c[0x4][0x1a0] ;  /* 0x0100680000067ab9 */ /* 0x000fe20000000a00 */
[----:B------:R-:W-:Y:S01]  /*1a850*/  ULDC.64 UR8, c[0x4][0x60] ;  /* 0x0100180000087ab9 */ /* 0x000fe20000000a00 */
[----:B------:R-:W-:Y:S02]  /*1a860*/  IMAD.U32 R4, RZ, RZ, UR4 ;  /* 0x00000004ff047e24 */ /* 0x000fe4000f8e00ff */
[----:B------:R-:W3:Y:S01]  /*1a870*/  LDC.64 R2, c[0x4][R2] ;  /* 0x0100000002027b82 */ /* 0x000ee20000000a00 */
[----:B------:R-:W-:Y:S02]  /*1a880*/  IMAD.U32 R5, RZ, RZ, UR5 ;  /* 0x00000005ff057e24 */ /* 0x000fe4000f8e00ff */
[----:B------:R-:W-:Y:S02]  /*1a890*/  IMAD.U32 R6, RZ, RZ, UR6 ;  /* 0x00000006ff067e24 */ /* 0x000fe4000f8e00ff */
[----:B------:R-:W-:-:S02]  /*1a8a0*/  IMAD.U32 R7, RZ, RZ, UR7 ;  /* 0x00000007ff077e24 */ /* 0x000fc4000f8e00ff */
[----:B------:R-:W-:Y:S02]  /*1a8b0*/  IMAD.U32 R10, RZ, RZ, UR8 ;  /* 0x00000008ff0a7e24 */ /* 0x000fe4000f8e00ff */
[----:B--2---:R-:W-:Y:S02]  /*1a8c0*/  IMAD.U32 R11, RZ, RZ, UR9 ;  /* 0x00000009ff0b7e24 */ /* 0x004fe4000f8e00ff */
[----:B0-----:R-:W-:Y:S02]  /*1a8d0*/  IMAD.MOV.U32 R8, RZ, RZ, 0x70 ;  /* 0x00000070ff087424 */ /* 0x001fe400078e00ff */
[----:B------:R-:W-:Y:S02]  /*1a8e0*/  IMAD.MOV.U32 R12, RZ, RZ, 0x1 ;  /* 0x00000001ff0c7424 */ /* 0x000fe400078e00ff */
[----:B------:R-:W-:-:S07]  /*1a8f0*/  IMAD.MOV.U32 R13, RZ, RZ, RZ ;  /* 0x000000ffff0d7224 */ /* 0x000fce00078e00ff */
[----:B------:R-:W-:-:S07]  /*1a900*/  LEPC R20, `(.L_x_10915) ;  /* 0x000000001014794e */ /* 0x000fce0000000000 */
[----:B-1-3--:R-:W-:Y:S05]  /*1a910*/  CALL.ABS.NOINC R2 ;  /* 0x0000000002007343 */ /* 0x00afea0003c00000 */
.L_x_10915:
[----:B------:R-:W-:Y:S05]  /*1a920*/  BSYNC B6 ;  /* 0x0000000000067941 */ /* 0x000fea0003800000 */
.L_x_10914:
[----:B------:R-:W4:Y:S01]  /*1a930*/  LDL.LU R20, [R1+0x2c] ;  /* 0x00002c0001147983 */ /* 0x000f220000300800 */
[----:B-1----:R-:W1:Y:S01]  /*1a940*/  LDC R9, c[0x0][0x448] ;  /* 0x00011200ff097b82 */ /* 0x002e620000000800 */
[----:B------:R-:W-:Y:S01]  /*1a950*/  ULDC.64 UR6, c[0x0][0x2e0] ;  /* 0x0000b80000067ab9 */ /* 0x000fe20000000a00 */
[----:B------:R-:W-:Y:S01]  /*1a960*/  ULDC.64 UR4, c[0x0][0x2d8] ;  /* 0x0000b60000047ab9 */ /* 0x000fe20000000a00 */
[----:B---3--:R-:W4:Y:S01]  /*1a970*/  LDL.LU.64 R2, [R1+0x30] ;  /* 0x0000300001027983 */ /* 0x008f220000300a00 */
[----:B------:R-:W-:-:S03]  /*1a980*/  ULDC.64 UR8, c[0x0][0x280] ;  /* 0x0000a00000087ab9 */ /* 0x000fc60000000a00 */
[----:B------:R-:W3:Y:S01]  /*1a990*/  LDL.LU R21, [R1+0x44] ;  /* 0x0000440001157983 */ /* 0x000ee20000300800 */
[----:B-1----:R-:W-:-:S13]  /*1a9a0*/  ISETP.NE.AND P1, PT, R9, 0x1, PT ;  /* 0x000000010900780c */ /* 0x002fda0003f25270 */
[----:B------:R-:W1:Y:S08]  /*1a9b0*/  @P1 LDC R5, c[0x0][0x44c] ;  /* 0x00011300ff051b82 */ /* 0x000e700000000800 */
[----:B------:R-:W2:Y:S08]  /*1a9c0*/  @P1 LDC R6, c[0x0][0x450] ;  /* 0x00011400ff061b82 */ /* 0x000eb00000000800 */
[----:B0-----:R-:W0:Y:S01]  /*1a9d0*/  @P1 LDC R8, c[0x0][0x450] ;  /* 0x00011400ff081b82 */ /* 0x001e220000000800 */
[----:B----4-:R-:W-:-:S02]  /*1a9e0*/  IMAD.MOV.U32 R3, RZ, RZ, R20 ;  /* 0x000000ffff037224 */ /* 0x010fc400078e0014 */
[----:B------:R-:W4:Y:S01]  /*1a9f0*/  S2R R20, SR_TID.X ;  /* 0x0000000000147919 */ /* 0x000f220000002100 */
[----:B---3--:R-:W-:Y:S02]  /*1aa00*/  IMAD R0, R21, UR6, RZ ;  /* 0x0000000615007c24 */ /* 0x008fe4000f8e02ff */
[----:B------:R-:W-:-:S04]  /*1aa10*/  IMAD.WIDE.U32 R2, R16, UR4, R2 ;  /* 0x0000000410027c25 */ /* 0x000fc8000f8e0002 */
[----:B------:R-:W-:Y:S01]  /*1aa20*/  IMAD R3, R16, UR5, R3 ;  /* 0x0000000510037c24 */ /* 0x000fe2000f8e0203 */
[----:B------:R-:W-:Y:S01]  /*1aa30*/  ULDC.64 UR4, c[0x0][0x2d0] ;  /* 0x0000b40000047ab9 */ /* 0x000fe20000000a00 */
[C---:B------:R-:W-:Y:S02]  /*1aa40*/  IMAD R0, R19.reuse, UR7, R0 ;  /* 0x0000000713007c24 */ /* 0x040fe4000f8e0200 */
[----:B------:R-:W-:Y:S01]  /*1aa50*/  IMAD.WIDE.U32 R2, R19, UR6, R2 ;  /* 0x0000000613027c25 */ /* 0x000fe2000f8e0002 */
[----:B------:R-:W-:-:S03]  /*1aa60*/  ULDC.64 UR6, c[0x0][0x2c8] ;  /* 0x0000b20000067ab9 */ /* 0x000fc60000000a00 */
[----:B------:R-:W-:Y:S01]  /*1aa70*/  IMAD.IADD R3, R3, 0x1, R0 ;  /* 0x0000000103037824 */ /* 0x000fe200078e0200 */
[C---:B----4-:R-:W-:Y:S01]  /*1aa80*/  LOP3.LUT R21, R20.reuse, 0x7f, RZ, 0xc0, !PT ;  /* 0x0000007f14157812 */ /* 0x050fe200078ec0ff */
[----:B------:R-:W-:-:S03]  /*1aa90*/  IMAD.SHL.U32 R20, R20, 0x40, RZ ;  /* 0x0000004014147824 */ /* 0x000fc600078e00ff */
[----:B------:R-:W-:-:S04]  /*1aaa0*/  SHF.R.U32.HI R21, RZ, 0x1, R21 ;  /* 0x00000001ff157819 */ /* 0x000fc80000011615 */
[----:B------:R-:W-:-:S05]  /*1aab0*/  LOP3.LUT R20, R21, 0x40, R20, 0xf8, !PT ;  /* 0x0000004015147812 */ /* 0x000fca00078ef814 */
[----:B------:R-:W-:Y:S02]  /*1aac0*/  IMAD R0, R25, 0xc0, R20 ;  /* 0x000000c019007824 */ /* 0x000fe400078e0214 */
[----:B------:R3:W5:Y:S02]  /*1aad0*/  LDL R20, [R1+0x38] ;  /* 0x0000380001147983 */ /* 0x0007640000100800 */
[----:B-1----:R-:W-:Y:S01]  /*1aae0*/  @P1 IMAD.HI.U32 R5, R0, R5, RZ ;  /* 0x0000000500051227 */ /* 0x002fe200078e00ff */
[----:B--2---:R-:W1:Y:S03]  /*1aaf0*/  S2R R11, SR_TID.X ;  /* 0x00000000000b7919 */ /* 0x004e660000002100 */
[----:B------:R-:W-:Y:S01]  /*1ab00*/  IMAD.MOV.U32 R4, RZ, RZ, R0 ;  /* 0x000000ffff047224 */ /* 0x000fe200078e0000 */
[----:B------:R-:W-:Y:S01]  /*1ab10*/  @P1 SHF.R.U32.HI R4, RZ, R6, R5 ;  /* 0x00000006ff041219 */ /* 0x000fe20000011605 */
[----:B------:R-:W2:Y:S03]  /*1ab20*/  S2R R21, SR_TID.X ;  /* 0x0000000000157919 */ /* 0x000ea60000002100 */
        /* <DEDUP_REMOVED lines=10> */
[----:B-1----:R-:W-:Y:S02]  /*1abd0*/  IMAD.SHL.U32 R11, R11, 0x10, RZ ;  /* 0x000000100b0b7824 */ /* 0x002fe400078e00ff */
[----:B------:R-:W-:Y:S02]  /*1abe0*/  IMAD R7, R7, UR6, RZ ;  /* 0x0000000607077c24 */ /* 0x000fe4000f8e02ff */
[----:B--2---:R-:W-:Y:S01]  /*1abf0*/  IMAD.SHL.U32 R10, R21, 0x10, RZ ;  /* 0x00000010150a7824 */ /* 0x004fe200078e00ff */
[----:B------:R-:W-:Y:S01]  /*1ac00*/  LOP3.LUT R11, R11, 0x10, RZ, 0xc0, !PT ;  /* 0x000000100b0b7812 */ /* 0x000fe200078ec0ff */
[----:B------:R-:W-:Y:S01]  /*1ac10*/  IMAD R7, R6, UR7, R7 ;  /* 0x0000000706077c24 */ /* 0x000fe2000f8e0207 */
[----:B------:R-:W-:Y:S01]  /*1ac20*/  IADD3 R6, P0, R4, UR8, RZ ;  /* 0x0000000804067c10 */ /* 0x000fe2000ff1e0ff */
[----:B------:R-:W-:Y:S01]  /*1ac30*/  IMAD.MOV.U32 R4, RZ, RZ, R0 ;  /* 0x000000ffff047224 */ /* 0x000fe200078e0000 */
[----:B------:R-:W-:Y:S02]  /*1ac40*/  LOP3.LUT R12, R11, 0x20, RZ, 0xfc, !PT ;  /* 0x000000200b0c7812 */ /* 0x000fe400078efcff */
[----:B------:R-:W-:-:S02]  /*1ac50*/  IADD3.X R5, R5, UR9, R7, P0, !PT ;  /* 0x0000000905057c10 */ /* 0x000fc400087fe407 */
[----:B------:R-:W1:Y:S01]  /*1ac60*/  @P1 LDC R7, c[0x0][0x44c] ;  /* 0x00011300ff071b82 */ /* 0x000e620000000800 */
[----:B------:R-:W-:Y:S02]  /*1ac70*/  LOP3.LUT R10, R10, 0x10, RZ, 0xc0, !PT ;  /* 0x000000100a0a7812 */ /* 0x000fe400078ec0ff */
[----:B------:R-:W-:Y:S01]  /*1ac80*/  LOP3.LUT R11, R11, 0x40, RZ, 0xfc, !PT ;  /* 0x000000400b0b7812 */ /* 0x000fe200078efcff */
[----:B-1----:R-:W-:-:S05]  /*1ac90*/  @P1 IMAD.HI.U32 R7, R0, R7, RZ ;  /* 0x0000000700071227 */ /* 0x002fca00078e00ff */
[----:B0-----:R-:W-:Y:S02]  /*1aca0*/  @P1 SHF.R.U32.HI R4, RZ, R8, R7 ;  /* 0x00000008ff041219 */ /* 0x001fe40000011607 */
        /* <DEDUP_REMOVED lines=21> */
[----:B---3--:R-:W-:Y:S06]  /*1ae00*/  BRA.DIV UR4, `(.L_x_10916) ;  /* 0x0000003e043c7947 */ /* 0x008fec000b800000 */
        /* <DEDUP_REMOVED lines=21> */
.L_x_11025:
        /* <DEDUP_REMOVED lines=12> */
.L_x_10918:
[----:B------:R-:W-:Y:S05]  /*1b020*/  BSYNC B0 ;  /* 0x0000000000007941 */ /* 0x000fea0003800000 */
.L_x_10917:
[----:B------:R-:W-:Y:S01]  /*1b030*/  NOP ;  /* 0x0000000000007918 */ /* 0x000fe20000000000 */
[----:B------:R-:W-:-:S13]  /*1b040*/  PLOP3.LUT P0, PT, PT, PT, PT, 0x80, 0x0 ;  /* 0x000000000000781c */ /* 0x000fda0003f0f070 */
.L_x_10919:
        /* <DEDUP_REMOVED lines=18> */
.L_x_11026:
[----:B------:R-:W-:Y:S05]  /*1b170*/  BSYNC B0 ;  /* 0x0000000000007941 */ /* 0x000fea0003800000 */
.L_x_10920:
[----:B------:R-:W3:Y:S04]  /*1b180*/  LDL.LU R2, [R1+0x3c] ;  /* 0x00003c0001027983 */ /* 0x000ee80000300800 */
[----:B-1----:R-:W4:Y:S01]  /*1b190*/  LDL R3, [R1+0x10] ;  /* 0x0000100001037983 */ /* 0x002f220000100800 */
[----:B---3--:R-:W-:-:S05]  /*1b1a0*/  VIADD R2, R2, 0xfffffffe ;  /* 0xfffffffe02027836 */ /* 0x008fca0000000000 */
[----:B----4-:R-:W-:-:S13]  /*1b1b0*/  ISETP.GE.AND P0, PT, R2, R3, PT ;  /* 0x000000030200720c */ /* 0x010fda0003f06270 */
[----:B------:R-:W-:Y:S05]  /*1b1c0*/  @!P0 BRA `(.L_x_10922) ;  /* 0x00000010004c8947 */ /* 0x000fea0003800000 */
[----:B------:R1:W5:Y:S01]  /*1b1d0*/  LDL.LU R6, [R1] ;  /* 0x0000000001067983 */ /* 0x0003620000300800 */
[----:B--2---:R-:W-:-:S07]  /*1b1e0*/  IMAD.MOV.U32 R0, RZ, RZ, R22 ;  /* 0x000000ffff007224 */ /* 0x004fce00078e0016 */
.L_x_10946:
        /* <DEDUP_REMOVED lines=34> */
.L_x_10925:
        /* <DEDUP_REMOVED lines=8> */
.L_x_11027:
[----:B------:R-:W-:Y:S05]  /*1b490*/  BSYNC B1 ;  /* 0x0000000000017941 */ /* 0x000fea0003800000 */
.L_x_10926:
        /* <DEDUP_REMOVED lines=9> */
.L_x_10929:
[----:B------:R-:W-:Y:S05]  /*1b530*/  BSYNC B1 ;  /* 0x0000000000017941 */ /* 0x000fea0003800000 */
.L_x_10928:
        /* <DEDUP_REMOVED lines=12> */
.L_x_10930:
        /* <DEDUP_REMOVED lines=16> */
.L_x_10931:
        /* <DEDUP_REMOVED lines=16> */
.L_x_10932:
        /* <DEDUP_REMOVED lines=13> */
.L_x_11028:
[----:B------:R-:W-:Y:S05]  /*1b8d0*/  BSYNC B1 ;  /* 0x0000000000017941 */ /* 0x000fea0003800000 */
.L_x_10933:
        /* <DEDUP_REMOVED lines=11> */
.L_x_10936:
[----:B------:R-:W-:Y:S05]  /*1b990*/  BSYNC B1 ;  /* 0x0000000000017941 */ /* 0x000fea0003800000 */
.L_x_10935:
        /* <DEDUP_REMOVED lines=8> */
.L_x_10937:
        /* <DEDUP_REMOVED lines=15> */
.L_x_10938:
        /* <DEDUP_REMOVED lines=15> */
.L_x_10939:
        /* <DEDUP_REMOVED lines=10> */
.L_x_10924:
[----:B------:R-:W-:Y:S05]  /*1bca0*/  BSYNC B0 ;  /* 0x0000000000007941 */ /* 0x000fea0003800000 */
.L_x_10923:
[----:B------:R-:W4:Y:S02]  /*1bcb0*/  LDL R3, [R1+0x54] ;  /* 0x0000540001037983 */ /* 0x000f240000100800 */
[----:B----4-:R-:W-:-:S13]  /*1bcc0*/  ISETP.NE.AND P0, PT, R3, 0x3, PT ;  /* 0x000000030300780c */ /* 0x010fda0003f05270 */
[----:B------:R-:W-:Y:S05]  /*1bcd0*/  @!P0 BRA `(.L_x_10940) ;  /* 0x0000000000048947 */ /* 0x000fea0003800000 */
[----:B------:R-:W-:Y:S01]  /*1bce0*/  BPT.TRAP 0x1 ;  /* 0x000000040000795c */ /* 0x000fe20000300000 */
.L_x_10940:
        /* <DEDUP_REMOVED lines=8> */
.L_x_11029:
[----:B------:R-:W-:Y:S05]  /*1bd70*/  BSYNC B0 ;  /* 0x0000000000007941 */ /* 0x000fea0003800000 */
.L_x_10941:
[----:B------:R-:W-:Y:S05]  /*1bd80*/  @!P1 BRA `(.L_x_10943) ;  /* 0x0000000000049947 */ /* 0x000fea0003800000 */
[----:B------:R-:W-:Y:S01]  /*1bd90*/  BPT.TRAP 0x1 ;  /* 0x000000040000795c */ /* 0x000fe20000300000 */
.L_x_10943:
[----:B0-----:R-:W-:Y:S01]  /*1bda0*/  SHF.L.U32 R4, R6, 0x1f, RZ ;  /* 0x0000001f06047819 */ /* 0x001fe200000006ff */
[----:B------:R-:W-:-:S03]  /*1bdb0*/  IMAD R0, R0, 0x3000, RZ ;  /* 0x0000300000007824 */ /* 0x000fc600078e02ff */
[----:B------:R-:W0:Y:S02]  /*1bdc0*/  SYNCS.PHASECHK.TRANS64.TRYWAIT P0, [R3+URZ+0x19c60], R4 ;  /* 0x019c6004030075a7 */ /* 0x000e24000800017f */
[----:B0-----:R-:W-:Y:S05]  /*1bdd0*/  @!P0 BRA `(.L_x_10944) ;  /* 0x00000030007c8947 */ /* 0x001fea0003800000 */
.L_x_11030:
        /* <DEDUP_REMOVED lines=68> */
.L_x_10945:
        /* <DEDUP_REMOVED lines=14> */
.L_x_10922:
        /* <DEDUP_REMOVED lines=19> */
.L_x_10948:
[----:B------:R-:W-:Y:S05]  /*1c430*/  BSYNC B0 ;  /* 0x0000000000007941 */ /* 0x000fea0003800000 */
.L_x_10947:
[----:B------:R-:W-:Y:S05]  /*1c440*/  @!P2 BRA `(.L_x_10949) ;  /* 0x000000000004a947 */ /* 0x000fea0003800000 */
[----:B------:R-:W-:Y:S01]  /*1c450*/  BPT.TRAP 0x1 ;  /* 0x000000040000795c */ /* 0x000fe20000300000 */
.L_x_10949:
        /* <DEDUP_REMOVED lines=9> */
.L_x_11031:
[----:B------:R-:W-:Y:S05]  /*1c4f0*/  BSYNC B0 ;  /* 0x0000000000007941 */ /* 0x000fea0003800000 */
.L_x_10950:
[----:B------:R-:W-:Y:S05]  /*1c500*/  @!P2 BRA `(.L_x_10952) ;  /* 0x000000000004a947 */ /* 0x000fea0003800000 */
[----:B------:R-:W-:Y:S01]  /*1c510*/  BPT.TRAP 0x1 ;  /* 0x000000040000795c */ /* 0x000fe20000300000 */
.L_x_10952:
[----:B------:R-:W0:Y:S02]  /*1c520*/  LDL R2, [R1] ;  /* 0x0000000001027983 */ /* 0x000e240000100800 */
[----:B0-----:R-:W-:-:S04]  /*1c530*/  SHF.L.U32 R3, R2, 0x1f, RZ ;  /* 0x0000001f02037819 */ /* 0x001fc800000006ff */
[----:B------:R-:W0:Y:S02]  /*1c540*/  SYNCS.PHASECHK.TRANS64.TRYWAIT P1, [R0+URZ+0x19c60], R3 ;  /* 0x019c6003000075a7 */ /* 0x000e24000802017f */
[----:B0-----:R-:W-:Y:S05]  /*1c550*/  @!P1 BRA `(.L_x_10953) ;  /* 0x0000002800c49947 */ /* 0x001fea0003800000 */
.L_x_11032:
        /* <DEDUP_REMOVED lines=69> */
.L_x_10954:
        /* <DEDUP_REMOVED lines=12> */
.L_x_10897:
        /* <DEDUP_REMOVED lines=12> */
.L_x_10955:
[----:B------:R-:W0:Y:S01]  /*1cb30*/  S2R R0, SR_TID.X ;  /* 0x0000000000007919 */ /* 0x000e220000002100 */
[----:B------:R-:W-:Y:S01]  /*1cb40*/  UMOV UR4, 0xffffffff ;  /* 0xffffffff00047882 */ /* 0x000fe20000000000 */
[----:B01----:R-:W-:-:S04]  /*1cb50*/  LOP3.LUT R9, R0, 0x1f, RZ, 0xc0, !PT ;  /* 0x0000001f00097812 */ /* 0x003fc800078ec0ff */
[----:B------:R-:W-:Y:S01]  /*1cb60*/  ISETP.NE.AND P0, PT, R9, 0x1f, PT ;  /* 0x0000001f0900780c */ /* 0x000fe20003f05270 */
[----:B------:R-:W-:-:S12]  /*1cb70*/  BRA.DIV UR4, `(.L_x_10957) ;  /* 0x0000002604507947 */ /* 0x000fd8000b800000 */
[----:B------:R-:W-:Y:S01]  /*1cb80*/  IMAD.IADD R0, R27, 0x1, R9 ;  /* 0x000000011b007824 */ /* 0x000fe200078e0209 */
[----:B------:R-:W-:-:S04]  /*1cb90*/  ULDC UR4, c[0x0][0xc3c] ;  /* 0x00030f0000047ab9 */ /* 0x000fc80000000800 */
[----:B------:R-:W-:-:S13]  /*1cba0*/  ISETP.GE.OR P1, PT, R0, UR4, !P0 ;  /* 0x0000000400007c0c */ /* 0x000fda000c726670 */
[----:B--2---:R-:W0:Y:S08]  /*1cbb0*/  @!P1 LDC.64 R2, c[0x0][0xc80] ;  /* 0x00032000ff029b82 */ /* 0x004e300000000a00 */
[----:B------:R-:W1:Y:S01]  /*1cbc0*/  @!P1 LDC.64 R4, c[0x0][0xc78] ;  /* 0x00031e00ff049b82 */ /* 0x000e620000000a00 */
[----:B0-----:R-:W-:-:S05]  /*1cbd0*/  @!P1 IMAD.WIDE R2, R0, 0x4, R2 ;  /* 0x0000000400029825 */ /* 0x001fca00078e0202 */
[----:B------:R1:W2:Y:S02]  /*1cbe0*/  @!P1 LDG.E R7, desc[UR40][R2.64] ;  /* 0x0000002802079981 */ /* 0x0002a4000c1e1900 */
[----:B-1----:R-:W-:-:S06]  /*1cbf0*/  @!P1 IMAD.WIDE R2, R0, 0x4, R4 ;  /* 0x0000000400029825 */ /* 0x002fcc00078e0204 */
[----:B------:R-:W4:Y:S01]  /*1cc00*/  @!P1 LDG.E R2, desc[UR40][R2.64] ;  /* 0x0000002802029981 */ /* 0x000f22000c1e1900 */
[----:B------:R-:W-:Y:S01]  /*1cc10*/  IMAD.MOV.U32 R25, RZ, RZ, RZ ;  /* 0x000000ffff197224 */ /* 0x000fe200078e00ff */
[C---:B------:R-:W-:Y:S01]  /*1cc20*/  ISETP.GE.U32.AND P2, PT, R9.reuse, 0x2, PT ;  /* 0x000000020900780c */ /* 0x040fe20003f46070 */
[----:B------:R-:W-:Y:S01]  /*1cc30*/  IMAD.MOV.U32 R5, RZ, RZ, RZ ;  /* 0x000000ffff057224 */ /* 0x000fe200078e00ff */
[C---:B------:R-:W-:Y:S01]  /*1cc40*/  ISETP.GE.U32.AND P3, PT, R9.reuse, 0x4, PT ;  /* 0x000000040900780c */ /* 0x040fe20003f66070 */
[----:B------:R-:W-:Y:S01]  /*1cc50*/  SHFL.IDX PT, R0, R24, RZ, 0x1f ;  /* 0x00001fff18007589 */ /* 0x000fe200000e0000 */
[C---:B------:R-:W-:Y:S02]  /*1cc60*/  ISETP.GE.U32.AND P4, PT, R9.reuse, 0x8, PT ;  /* 0x000000080900780c */ /* 0x040fe40003f86070 */
[----:B------:R-:W-:Y:S01]  /*1cc70*/  ISETP.GE.U32.AND P5, PT, R9, 0x10, PT ;  /* 0x000000100900780c */ /* 0x000fe20003fa6070 */
[----:B------:R0:W-:Y:S02]  /*1cc80*/  SHFL.IDX PT, R6, R24, 0x1, 0x1f ;  /* 0x00201f0018067f89 */ /* 0x0001e400000e0000 */
[----:B0-----:R-:W-:-:S02]  /*1cc90*/  IMAD.MOV.U32 R24, RZ, RZ, RZ ;  /* 0x000000ffff187224 */ /* 0x001fc400078e00ff */
[----:B--2---:R-:W-:Y:S02]  /*1cca0*/  @!P1 IMAD.MOV.U32 R25, RZ, RZ, R7 ;  /* 0x000000ffff199224 */ /* 0x004fe400078e0007 */
        /* <DEDUP_REMOVED lines=19> */
.L_x_11042:
[----:B------:R-:W-:Y:S02]  /*1cde0*/  ULDC UR4, c[0x0][0xc38] ;  /* 0x00030e0000047ab9 */ /* 0x000fe40000000800 */
[----:B------:R-:W-:-:S04]  /*1cdf0*/  IMAD.U32 R7, RZ, RZ, UR4 ;  /* 0x00000004ff077e24 */ /* 0x000fc8000f8e00ff */
[----:B-1----:R-:W-:-:S04]  /*1ce00*/  IMAD R3, R3, R7, RZ ;  /* 0x0000000703037224 */ /* 0x002fc800078e02ff */
[----:B------:R-:W-:-:S05]  /*1ce10*/  IMAD.IADD R4, R6, 0x1, R3 ;  /* 0x0000000106047824 */ /* 0x000fca00078e0203 */
[----:B------:R-:W-:-:S13]  /*1ce20*/  ISETP.GT.AND P6, PT, R4, R0, PT ;  /* 0x000000000400720c */ /* 0x000fda0003fc4270 */
[----:B------:R-:W-:Y:S05]  /*1ce30*/  @P6 BRA `(.L_x_10958) ;  /* 0x0000000000a46947 */ /* 0x000fea0003800000 */
.L_x_10961:
        /* <DEDUP_REMOVED lines=35> */
.L_x_11050:
[----:B------:R-:W-:Y:S02]  /*1d070*/  ULDC UR4, c[0x0][0xc38] ;  /* 0x00030e0000047ab9 */ /* 0x000fe40000000800 */
[----:B------:R-:W-:-:S04]  /*1d080*/  IMAD.U32 R7, RZ, RZ, UR4 ;  /* 0x00000004ff077e24 */ /* 0x000fc8000f8e00ff */
[----:B-1----:R-:W-:-:S04]  /*1d090*/  IMAD R3, R3, R7, RZ ;  /* 0x0000000703037224 */ /* 0x002fc800078e02ff */
[----:B------:R-:W-:-:S05]  /*1d0a0*/  IMAD.IADD R4, R3, 0x1, R4 ;  /* 0x0000000103047824 */ /* 0x000fca00078e0204 */
[----:B------:R-:W-:-:S13]  /*1d0b0*/  ISETP.GT.AND P6, PT, R4, R0, PT ;  /* 0x000000000400720c */ /* 0x000fda0003fc4270 */
[----:B------:R-:W-:Y:S05]  /*1d0c0*/  @!P6 BRA `(.L_x_10961) ;  /* 0xfffffffc005ce947 */ /* 0x000fea000383ffff */
.L_x_10958:
[----:B------:R-:W-:Y:S01]  /*1d0d0*/  IMAD.IADD R4, R4, 0x1, -R3 ;  /* 0x0000000104047824 */ /* 0x000fe200078e0a03 */
[----:B------:R-:W-:-:S03]  /*1d0e0*/  UMOV UR4, 0xffffffff ;  /* 0xffffffff00047882 */ /* 0x000fc60000000000 */
[----:B------:R-:W-:-:S05]  /*1d0f0*/  IMAD R3, R2, R7, R4 ;  /* 0x0000000702037224 */ /* 0x000fca00078e0204 */
[----:B------:R-:W-:Y:S01]  /*1d100*/  ISETP.GT.AND P6, PT, R3, R0, PT ;  /* 0x000000000300720c */ /* 0x000fe20003fc4270 */
[----:B------:R-:W-:-:S12]  /*1d110*/  BRA.DIV UR4, `(.L_x_10962) ;  /* 0x0000002a04147947 */ /* 0x000fd8000b800000 */
[----:B------:R-:W-:-:S04]  /*1d120*/  VOTE.ANY R3, PT, !P6 ;  /* 0x0000000000037806 */ /* 0x000fc800070e0100 */
[----:B------:R-:W1:Y:S02]  /*1d130*/  POPC R6, R3 ;  /* 0x0000000300067309 */ /* 0x000e640000000000 */
[----:B-1----:R1:W2:Y:S01]  /*1d140*/  SHFL.IDX PT, R25, R25, R6, 0x1f ;  /* 0x00001f0619197589 */ /* 0x0022a200000e0000 */
[----:B------:R-:W-:-:S03]  /*1d150*/  IMAD.IADD R27, R6, 0x1, R27 ;  /* 0x00000001061b7824 */ /* 0x000fc600078e021b */
[----:B------:R1:W4:Y:S04]  /*1d160*/  SHFL.IDX PT, R5, R5, R6, 0x1f ;  /* 0x00001f0605057589 */ /* 0x00032800000e0000 */
.L_x_11055:
[----:B------:R-:W-:-:S13]  /*1d170*/  ISETP.NE.AND P0, PT, R3, RZ, PT ;  /* 0x000000ff0300720c */ /* 0x000fda0003f05270 */
[----:B------:R-:W-:Y:S05]  /*1d180*/  @!P0 BRA `(.L_x_10963) ;  /* 0x0000000000148947 */ /* 0x000fea0003800000 */
[----:B------:R-:W-:Y:S01]  /*1d190*/  UMOV UR4, 0xffffffff ;  /* 0xffffffff00047882 */ /* 0x000fe20000000000 */
[----:B-1----:R-:W-:Y:S02]  /*1d1a0*/  VIADD R6, R6, 0xffffffff ;  /* 0xffffffff06067836 */ /* 0x002fe40000000000 */
[----:B------:R-:W-:Y:S05]  /*1d1b0*/  BRA.DIV UR4, `(.L_x_10964) ;  /* 0x0000002a044c7947 */ /* 0x000fea000b800000 */
[----:B0-----:R0:W1:Y:S02]  /*1d1c0*/  SHFL.IDX PT, R2, R2, R6, 0x1f ;  /* 0x00001f0602027589 */ /* 0x00106400000e0000 */
.L_x_11058:
[----:B-1----:R-:W-:-:S07]  /*1d1d0*/  IMAD.MOV.U32 R24, RZ, RZ, R2 ;  /* 0x000000ffff187224 */ /* 0x002fce00078e0002 */
.L_x_10963:
[----:B----4-:R-:W-:Y:S01]  /*1d1e0*/  ISETP.NE.AND P0, PT, R5, 0x1, PT ;  /* 0x000000010500780c */ /* 0x010fe20003f05270 */
[----:B------:R-:W-:-:S04]  /*1d1f0*/  IMAD R24, R24, R7, R4 ;  /* 0x0000000718187224 */ /* 0x000fc800078e0204 */
[----:B------:R-:W-:-:S08]  /*1d200*/  IMAD.IADD R0, R0, 0x1, -R24 ;  /* 0x0000000100007824 */ /* 0x000fd000078e0a18 */
        /* <DEDUP_REMOVED lines=27> */
[----:B-1----:R-:W-:Y:S02]  /*1d3c0*/  IMAD R6, R2, R4, RZ ;  /* 0x0000000402067224 */ /* 0x002fe400078e02ff */
        /* <DEDUP_REMOVED lines=27> */
[----:B------:R-:W-:Y:S01]  /*1d580*/  IMAD R26, R2, 0x10000, R5 ;  /* 0x00010000021a7824 */ /* 0x000fe200078e0205 */
[----:B------:R-:W-:Y:S06]  /*1d590*/  BRA `(.L_x_10966) ;  /* 0x0000000000f47947 */ /* 0x000fec0003800000 */
.L_x_10965:
[----:B0-----:R-:W0:Y:S02]  /*1d5a0*/  LDC.64 R2, c[0x0][0xc90] ;  /* 0x00032400ff027b82 */ /* 0x001e240000000a00 */
[----:B0-----:R-:W-:-:S05]  /*1d5b0*/  IMAD.WIDE R2, R27, 0x4, R2 ;  /* 0x000000041b027825 */ /* 0x001fca00078e0202 */
[----:B------:R-:W2:Y:S02]  /*1d5c0*/  LDG.E R5, desc[UR40][R2.64] ;  /* 0x0000002802057981 */ /* 0x000ea4000c1e1900 */
[----:B--2---:R-:W-:-:S05]  /*1d5d0*/  IMAD R4, R25, R5, RZ ;  /* 0x0000000519047224 */ /* 0x004fca00078e02ff */
[----:B-1----:R-:W-:-:S04]  /*1d5e0*/  IABS R6, R4 ;  /* 0x0000000400067213 */ /* 0x002fc80000000000 */
[----:B------:R-:W0:Y:S08]  /*1d5f0*/  I2F.RP R2, R6 ;  /* 0x0000000600027306 */ /* 0x000e300000209400 */
[----:B0-----:R-:W0:Y:S02]  /*1d600*/  MUFU.RCP R2, R2 ;  /* 0x0000000200027308 */ /* 0x001e240000001000 */
[----:B0-----:R-:W-:-:S06]  /*1d610*/  VIADD R2, R2, 0xffffffe ;  /* 0x0ffffffe02027836 */ /* 0x001fcc0000000000 */
[----:B------:R-:W0:Y:S02]  /*1d620*/  F2I.FTZ.U32.TRUNC.NTZ R3, R2 ;  /* 0x0000000200037305 */ /* 0x000e24000021f000 */
[----:B0-----:R-:W-:-:S04]  /*1d630*/  IMAD.MOV R2, RZ, RZ, -R3 ;  /* 0x000000ffff027224 */ /* 0x001fc800078e0a03 */
[----:B---3--:R-:W-:Y:S02]  /*1d640*/  IMAD R8, R2, R6, RZ ;  /* 0x0000000602087224 */ /* 0x008fe400078e02ff */
        /* <DEDUP_REMOVED lines=49> */
[----:B------:R-:W-:-:S07]  /*1d960*/  IMAD.MOV.U32 R0, RZ, RZ, R2 ;  /* 0x000000ffff007224 */ /* 0x000fce00078e0002 */
.L_x_10966:
[----:B------:R-:W-:-:S05]  /*1d970*/  LOP3.LUT R0, RZ, R0, RZ, 0x33, !PT ;  /* 0x00000000ff007212 */ /* 0x000fca00078e33ff */
[----:B------:R-:W-:Y:S01]  /*1d980*/  IMAD.IADD R25, R25, 0x1, R0 ;  /* 0x0000000119197824 */ /* 0x000fe200078e0200 */
[----:B------:R-:W-:Y:S06]  /*1d990*/  BRA `(.L_x_10967) ;  /* 0x00000000001c7947 */ /* 0x000fec0003800000 */
.L_x_10959:
[----:B------:R-:W-:Y:S01]  /*1d9a0*/  UMOV UR4, URZ ;  /* 0x0000003f00047c82 */ /* 0x000fe20008000000 */
[----:B------:R-:W-:Y:S01]  /*1d9b0*/  UMOV UR5, URZ ;  /* 0x0000003f00057c82 */ /* 0x000fe20008000000 */
[----:B------:R-:W-:Y:S01]  /*1d9c0*/  ULDC UR6, c[0x0][0xc3c] ;  /* 0x00030f0000067ab9 */ /* 0x000fe20000000800 */
[----:B------:R-:W-:Y:S02]  /*1d9d0*/  IMAD.MOV.U32 R24, RZ, RZ, R0 ;  /* 0x000000ffff187224 */ /* 0x000fe400078e0000 */
[----:B------:R-:W-:Y:S02]  /*1d9e0*/  IMAD.U32 R25, RZ, RZ, UR4 ;  /* 0x00000004ff197e24 */ /* 0x000fe4000f8e00ff */
[----:B------:R-:W-:Y:S02]  /*1d9f0*/  IMAD.U32 R26, RZ, RZ, UR5 ;  /* 0x00000005ff1a7e24 */ /* 0x000fe4000f8e00ff */
[----:B------:R-:W-:-:S07]  /*1da00*/  IMAD.U32 R27, RZ, RZ, UR6 ;  /* 0x00000006ff1b7e24 */ /* 0x000fce000f8e00ff */
.L_x_10967:
        /* <DEDUP_REMOVED lines=10> */
.L_x_10956:
[----:B------:R-:W-:Y:S02]  /*1dab0*/  ULDC UR4, c[0x0][0xc3c] ;  /* 0x00030f0000047ab9 */ /* 0x000fe40000000800 */
[----:B0-----:R-:W-:-:S13]  /*1dac0*/  ISETP.GE.AND P0, PT, R27, UR4, PT ;  /* 0x000000041b007c0c */ /* 0x001fda000bf06270 */
[----:B------:R-:W-:Y:S05]  /*1dad0*/  @!P0 BRA `(.L_x_10968) ;  /* 0xffffff9800c48947 */ /* 0x000fea000383ffff */
[----:B------:R-:W-:Y:S05]  /*1dae0*/  BSYNC B7 ;  /* 0x0000000000077941 */ /* 0x000fea0003800000 */
.L_x_10848:
[----:B0-----:R-:W5:Y:S01]  /*1daf0*/  LDL.LU R0, [R1+0x50] ;  /* 0x0000500001007983 */ /* 0x001f620000300800 */
[----:B------:R-:W-:Y:S01]  /*1db00*/  BSSY B0, `(.L_x_10969) ;  /* 0x000000b000007945 */ /* 0x000fe20003800000 */
[----:B------:R-:W0:Y:S01]  /*1db10*/  S2R R5, SR_CgaCtaId ;  /* 0x0000000000057919 */ /* 0x000e220000008800 */
[----:B-----5:R-:W-:-:S05]  /*1db20*/  VIADD R0, R0, 0x1 ;  /* 0x0000000100007836 */ /* 0x020fca0000000000 */
[----:B--2---:R-:W-:-:S04]  /*1db30*/  LEA.HI R2, R0, R0, RZ, 0x1 ;  /* 0x0000000000027211 */ /* 0x004fc800078f08ff */
[----:B------:R-:W-:Y:S02]  /*1db40*/  LOP3.LUT R3, R2, 0xfffffffe, RZ, 0xc0, !PT ;  /* 0xfffffffe02037812 */ /* 0x000fe400078ec0ff */
[----:B------:R-:W-:-:S03]  /*1db50*/  MOV R2, 0x400 ;  /* 0x0000040000027802 */ /* 0x000fc60000000f00 */
[----:B------:R-:W-:Y:S01]  /*1db60*/  IMAD.IADD R0, R0, 0x1, -R3 ;  /* 0x0000000100007824 */ /* 0x000fe200078e0a03 */
[----:B0-----:R-:W-:-:S04]  /*1db70*/  LEA R7, R5, R2, 0x18 ;  /* 0x0000000205077211 */ /* 0x001fc800078ec0ff */
[----:B------:R-:W-:-:S04]  /*1db80*/  SHF.L.U32 R0, R0, 0x1f, RZ ;  /* 0x0000001f00007819 */ /* 0x000fc800000006ff */
[----:B------:R-:W0:Y:S02]  /*1db90*/  SYNCS.PHASECHK.TRANS64.TRYWAIT P0, [R7+URZ+0x19c20], R0 ;  /* 0x019c2000070075a7 */ /* 0x000e24000800017f */
[----:B0-----:R-:W-:Y:S05]  /*1dba0*/  @!P0 BRA `(.L_x_10970) ;  /* 0x0000001c00fc8947 */ /* 0x001fea0003800000 */
.L_x_11059:
[----:B------:R-:W-:Y:S05]  /*1dbb0*/  BSYNC B0 ;  /* 0x0000000000007941 */ /* 0x000fea0003800000 */
.L_x_10969:
[----:B------:R-:W-:-:S03]  /*1dbc0*/  UMOV UR4, 0xffffffff ;  /* 0xffffffff00047882 */ /* 0x000fc60000000000 */
[----:B------:R-:W-:Y:S05]  /*1dbd0*/  BRA.DIV UR4, `(.L_x_10971) ;  /* 0x0000002204047947 */ /* 0x000fea000b800000 */
[----:B0-----:R-:W0:Y:S02]  /*1dbe0*/  S2R R0, SR_TID.X ;  /* 0x0000000000007919 */ /* 0x001e240000002100 */
[----:B0-----:R-:W-:-:S04]  /*1dbf0*/  SHF.R.U32.HI R0, RZ, 0x5, R0 ;  /* 0x00000005ff007819 */ /* 0x001fc80000011600 */
[----:B------:R-:W-:-:S05]  /*1dc00*/  LOP3.LUT R0, R0, 0x3, RZ, 0xc0, !PT ;  /* 0x0000000300007812 */ /* 0x000fca00078ec0ff */
[----:B------:R0:W2:Y:S02]  /*1dc10*/  SHFL.IDX PT, R14, R0, RZ, 0x1f ;  /* 0x00001fff000e7589 */ /* 0x0000a400000e0000 */
.L_x_11062:
[----:B--2---:R-:W-:-:S13]  /*1dc20*/  ISETP.NE.AND P0, PT, R14, RZ, PT ;  /* 0x000000ff0e00720c */ /* 0x004fda0003f05270 */
[----:B------:R-:W-:Y:S05]  /*1dc30*/  @P0 BRA `(.L_x_10702) ;  /* 0x0000000000a80947 */ /* 0x000fea0003800000 */
[----:B------:R-:W-:-:S03]  /*1dc40*/  UMOV UR4, 0xffffffff ;  /* 0xffffffff00047882 */ /* 0x000fc60000000000 */
[----:B------:R-:W-:Y:S05]  /*1dc50*/  BRA.DIV UR4, `(.L_x_10972) ;  /* 0x0000002204187947 */ /* 0x000fea000b800000 */
[----:B------:R-:W-:-:S13]  /*1dc60*/  ELECT P6, URZ, PT ;  /* 0x00000000003f782f */ /* 0x000fda00038c0000 */
.L_x_11065:
[----:B------:R-:W-:Y:S05]  /*1dc70*/  @!P6 BRA `(.L_x_10702) ;  /* 0x000000000098e947 */ /* 0x000fea0003800000 */
[----:B0-----:R-:W2:Y:S02]  /*1dc80*/  LDL.LU R0, [R1+0x4c] ;  /* 0x00004c0001007983 */ /* 0x001ea40000300800 */
[----:B--2---:R-:W-:-:S04]  /*1dc90*/  LOP3.LUT R0, R0, 0x2, RZ, 0xfc, !PT ;  /* 0x0000000200007812 */ /* 0x004fc800078efcff */
[----:B------:R-:W-:-:S13]  /*1dca0*/  ISETP.NE.AND P0, PT, R0, 0x3, PT ;  /* 0x000000030000780c */ /* 0x000fda0003f05270 */
[----:B------:R-:W-:Y:S05]  /*1dcb0*/  @!P0 BRA `(.L_x_10973) ;  /* 0x0000000000048947 */ /* 0x000fea0003800000 */
[----:B------:R-:W-:Y:S01]  /*1dcc0*/  BPT.TRAP 0x1 ;  /* 0x000000040000795c */ /* 0x000fe20000300000 */
.L_x_10973:
[----:B---3--:R-:W2:Y:S01]  /*1dcd0*/  LDL.LU R8, [R1] ;  /* 0x0000000001087983 */ /* 0x008ea20000300800 */
        /* <DEDUP_REMOVED lines=12> */
.L_x_11066:
[----:B------:R-:W2:Y:S02]  /*1dda0*/  SYNCS.PHASECHK.TRANS64.TRYWAIT P1, [R3+URZ], R0 ;  /* 0x00000000030075a7 */ /* 0x000ea4000802017f */
[----:B--2---:R-:W-:Y:S05]  /*1ddb0*/  @!P1 BRA `(.L_x_10975) ;  /* 0x0000001c00f49947 */ /* 0x004fea0003800000 */
.L_x_11067:
[----:B------:R-:W-:Y:S05]  /*1ddc0*/  @!P0 BRA `(.L_x_10976) ;  /* 0x0000000000048947 */ /* 0x000fea0003800000 */
[----:B------:R-:W-:Y:S01]  /*1ddd0*/  BPT.TRAP 0x1 ;  /* 0x000000040000795c */ /* 0x000fe20000300000 */
.L_x_10976:
[----:B--2---:R-:W-:-:S04]  /*1dde0*/  IMAD R3, R22, 0x8, R7 ;  /* 0x0000000816037824 */ /* 0x004fc800078e0207 */
[----:B------:R-:W2:Y:S02]  /*1ddf0*/  SYNCS.PHASECHK.TRANS64.TRYWAIT P1, [R3+URZ+0x19c60], R4 ;  /* 0x019c6004030075a7 */ /* 0x000ea4000802017f */
[----:B--2---:R-:W-:Y:S05]  /*1de00*/  @!P1 BRA `(.L_x_10977) ;  /* 0x0000001c00f49947 */ /* 0x004fea0003800000 */
.L_x_11068:
[----:B------:R-:W-:Y:S05]  /*1de10*/  @!P0 BRA `(.L_x_10978) ;  /* 0x0000000000048947 */ /* 0x000fea0003800000 */
[----:B------:R-:W-:Y:S01]  /*1de20*/  BPT.TRAP 0x1 ;  /* 0x000000040000795c */ /* 0x000fe20000300000 */
.L_x_10978:
[----:B0-----:R-:W-:-:S04]  /*1de30*/  IMAD R5, R6, 0x8, R7 ;  /* 0x0000000806057824 */ /* 0x001fc800078e0207 */
[----:B------:R-:W0:Y:S02]  /*1de40*/  SYNCS.PHASECHK.TRANS64.TRYWAIT P1, [R5+URZ+0x19c60], R0 ;  /* 0x019c6000050075a7 */ /* 0x000e24000802017f */
[----:B0-----:R-:W-:Y:S05]  /*1de50*/  @!P1 BRA `(.L_x_10979) ;  /* 0x0000001c00f49947 */ /* 0x001fea0003800000 */
.L_x_11069:
[----:B------:R-:W-:Y:S05]  /*1de60*/  @!P0 BRA `(.L_x_10980) ;  /* 0x0000000000048947 */ /* 0x000fea0003800000 */
[----:B------:R-:W-:Y:S01]  /*1de70*/  BPT.TRAP 0x1 ;  /* 0x000000040000795c */ /* 0x000fe20000300000 */
.L_x_10980:
[----:B------:R-:W3:Y:S02]  /*1de80*/  SYNCS.PHASECHK.TRANS64.TRYWAIT P0, [R3+URZ+0x19c80], R4 ;  /* 0x019c8004030075a7 */ /* 0x000ee4000800017f */
[----:B---3--:R-:W-:Y:S05]  /*1de90*/  @!P0 BRA `(.L_x_10981) ;  /* 0x0000001c00f88947 */ /* 0x008fea0003800000 */
.L_x_10982:
[----:B------:R0:W0:Y:S02]  /*1dea0*/  SYNCS.PHASECHK.TRANS64.TRYWAIT P0, [R5+URZ+0x19c80], R0 ;  /* 0x019c8000050075a7 */ /* 0x000024000800017f */
[----:B0-----:R-:W-:Y:S05]  /*1deb0*/  @!P0 NANOSLEEP.SYNCS 0x989680 ;  /* 0x009896800000895d */ /* 0x001fea0003900000 */
[----:B------:R-:W0:Y:S02]  /*1dec0*/  @!P0 SYNCS.PHASECHK.TRANS64 P0, [R5+URZ+0x19c80], R0 ;  /* 0x019c8000050085a7 */ /* 0x000e24000800007f */
[----:B0-----:R-:W-:Y:S05]  /*1ded0*/  @!P0 BRA `(.L_x_10982) ;  /* 0xfffffffc00f08947 */ /* 0x001fea000383ffff */
.L_x_10702:
[----:B------:R-:W-:Y:S05]  /*1dee0*/  BSYNC B8 ;  /* 0x0000000000087941 */ /* 0x000fea0003800000 */
.L_x_10699:
[----:B------:R-:W-:Y:S05]  /*1def0*/  EXIT ;  /* 0x000000000000794d */ /* 0x000fea0003800000 */
.L_x_10720:
[----:B0-----:R0:W1:Y:S02]  /*1df00*/  SYNCS.PHASECHK.TRANS64.TRYWAIT P5, [R83+URZ+0x19c90], R86 ;  /* 0x019c9056530075a7 */ /* 0x00106400080a017f */
[----:B-1----:R-:W-:Y:S05]  /*1df10*/  @!P5 NANOSLEEP.SYNCS 0x989680 ;  /* 0x009896800000d95d */ /* 0x002fea0003900000 */
[----:B------:R-:W1:Y:S02]  /*1df20*/  @!P5 SYNCS.PHASECHK.TRANS64 P5, [R83+URZ+0x19c90], R86 ;  /* 0x019c90565300d5a7 */ /* 0x000e6400080a007f */
[----:B-1----:R-:W-:Y:S05]  /*1df30*/  @!P5 BRA `(.L_x_10720) ;  /* 0xfffffffc00f0d947 */ /* 0x002fea000383ffff */
[----:B------:R-:W-:Y:S05]  /*1df40*/  BRA `(.L_x_10983) ;  /* 0xfffffe4c001c7947 */ /* 0x000fea000383ffff */
.L_x_10736:
[----:B-1----:R1:W2:Y:S02]  /*1df50*/  SYNCS.PHASECHK.TRANS64.TRYWAIT P5, [R83+URZ+0x19c90], R86 ;  /* 0x019c9056530075a7 */ /* 0x0022a400080a017f */
[----:B--2---:R-:W-:Y:S05]  /*1df60*/  @!P5 NANOSLEEP.SYNCS 0x989680 ;  /* 0x009896800000d95d */ /* 0x004fea0003900000 */
[----:B------:R-:W2:Y:S02]  /*1df70*/  @!P5 SYNCS.PHASECHK.TRANS64 P5, [R83+URZ+0x19c90], R86 ;  /* 0x019c90565300d5a7 */ /* 0x000ea400080a007f */
[----:B--2---:R-:W-:Y:S05]  /*1df80*/  @!P5 BRA `(.L_x_10736) ;  /* 0xfffffffc00f0d947 */ /* 0x004fea000383ffff */
[----:B------:R-:W-:Y:S05]  /*1df90*/  BRA `(.L_x_10984) ;  /* 0xfffffe6400387947 */ /* 0x000fea000383ffff */
.L_x_10745:
[----:B0-----:R0:W1:Y:S02]  /*1dfa0*/  SYNCS.PHASECHK.TRANS64.TRYWAIT P5, [R83+URZ+0x19c90], R86 ;  /* 0x019c9056530075a7 */ /* 0x00106400080a017f */
[----:B-1----:R-:W-:Y:S05]  /*1dfb0*/  @!P5 NANOSLEEP.SYNCS 0x989680 ;  /* 0x009896800000d95d */ /* 0x002fea0003900000 */
[----:B------:R-:W1:Y:S02]  /*1dfc0*/  @!P5 SYNCS.PHASECHK.TRANS64 P5, [R83+URZ+0x19c90], R86 ;  /* 0x019c90565300d5a7 */ /* 0x000e6400080a007f */
[----:B-1----:R-:W-:Y:S05]  /*1dfd0*/  @!P5 BRA `(.L_x_10745) ;  /* 0xfffffffc00f0d947 */ /* 0x002fea000383ffff */
[----:B------:R-:W-:Y:S05]  /*1dfe0*/  BRA `(.L_x_10985) ;  /* 0xfffffe8400787947 */ /* 0x000fea000383ffff */
.L_x_10749:
[----:B--2---:R2:W0:Y:S02]  /*1dff0*/  SYNCS.PHASECHK.TRANS64.TRYWAIT P5, [R83+URZ+0x19cb0], R86 ;  /* 0x019cb056530075a7 */ /* 0x00442400080a017f */
[----:B0-----:R-:W-:Y:S05]  /*1e000*/  @!P5 NANOSLEEP.SYNCS 0x989680 ;  /* 0x009896800000d95d */ /* 0x001fea0003900000 */
[----:B------:R-:W0:Y:S02]  /*1e010*/  @!P5 SYNCS.PHASECHK.TRANS64 P5, [R83+URZ+0x19cb0], R86 ;  /* 0x019cb0565300d5a7 */ /* 0x000e2400080a007f */
[----:B0-----:R-:W-:Y:S05]  /*1e020*/  @!P5 BRA `(.L_x_10749) ;  /* 0xfffffffc00f0d947 */ /* 0x001fea000383ffff */
[----:B------:R-:W-:Y:S05]  /*1e030*/  BRA `(.L_x_10986) ;  /* 0xfffffe8400e87947 */ /* 0x000fea000383ffff */
.L_x_10769:
[----:B------:R-:W-:Y:S01]  /*1e040*/  BSSY B1, `(.L_x_10987) ;  /* 0x0000007000017945 */ /* 0x000fe20003800000 */
[----:B------:R-:W-:Y:S02]  /*1e050*/  IMAD.MOV.U32 R12, RZ, RZ, RZ ;  /* 0x000000ffff0c7224 */ /* 0x000fe400078e00ff */
[----:B------:R-:W-:Y:S02]  /*1e060*/  IMAD.MOV.U32 R11, RZ, RZ, 0x1e1f ;  /* 0x00001e1fff0b7424 */ /* 0x000fe400078e00ff */
[----:B------:R-:W-:-:S07]  /*1e070*/  IMAD.MOV.U32 R15, RZ, RZ, -0x1 ;  /* 0xffffffffff0f7424 */ /* 0x000fce00078e00ff */
[----:B------:R-:W-:Y:S05]  /*1e080*/  WARPSYNC.COLLECTIVE R15, `(.L_x_10988) ;  /* 0x000000000f087348 */ /* 0x000fea0003c00000 */
[----:B------:R0:W1:Y:S02]  /*1e090*/  SHFL.IDX P6, R14, R13, R12, R11 ;  /* 0x0000000c0d0e7389 */ /* 0x00006400000c000b */
[----:B01----:R-:W-:Y:S01]  /*1e0a0*/  ENDCOLLECTIVE ;  /* 0x000000000000791b */ /* 0x003fe20003800000 */
.L_x_10988:
[----:B------:R-:W-:Y:S05]  /*1e0b0*/  BSYNC B1 ;  /* 0x0000000000017941 */ /* 0x000fea0003800000 */
.L_x_10987:
        /* <DEDUP_REMOVED lines=8> */
.L_x_10989:
[----:B------:R-:W-:Y:S02]  /*1e140*/  IMAD.MOV.U32 R13, RZ, RZ, R4 ;  /* 0x000000ffff0d7224 */ /* 0x000fe400078e0004 */
[----:B------:R-:W-:-:S07]  /*1e150*/  IMAD.MOV.U32 R3, RZ, RZ, R14 ;  /* 0x000000ffff037224 */ /* 0x000fce00078e000e */
[----:B------:R-:W-:Y:S05]  /*1e160*/  WARPSYNC.COLLECTIVE R15, `(.L_x_10990) ;  /* 0x000000000f087348 */ /* 0x000fea0003c00000 */
[----:B------:R0:W1:Y:S02]  /*1e170*/  SHFL.IDX P6, R14, R13, R12, R11 ;  /* 0x0000000c0d0e7389 */ /* 0x00006400000c000b */
[----:B01----:R-:W-:Y:S01]  /*1e180*/  ENDCOLLECTIVE ;  /* 0x000000000000791b */ /* 0x003fe20003800000 */
.L_x_10990:
[----:B------:R-:W-:Y:S02]  /*1e190*/  IMAD.MOV.U32 R13, RZ, RZ, R5 ;  /* 0x000000ffff0d7224 */ /* 0x000fe400078e0005 */
[----:B------:R-:W-:-:S07]  /*1e1a0*/  IMAD.MOV.U32 R4, RZ, RZ, R14 ;  /* 0x000000ffff047224 */ /* 0x000fce00078e000e */
[----:B------:R-:W-:Y:S05]  /*1e1b0*/  WARPSYNC.COLLECTIVE R15, `(.L_x_10991) ;  /* 0x000000000f087348 */ /* 0x000fea0003c00000 */
[----:B------:R0:W1:Y:S02]  /*1e1c0*/  SHFL.IDX P6, R14, R13, R12, R11 ;  /* 0x0000000c0d0e7389 */ /* 0x00006400000c000b */
[----:B01----:R-:W-:Y:S01]  /*1e1d0*/  ENDCOLLECTIVE ;  /* 0x000000000000791b */ /* 0x003fe20003800000 */
.L_x_10991:
[----:B------:R-:W-:Y:S05]  /*1e1e0*/  BRA `(.L_x_10992) ;  /* 0xfffffe9800087947 */ /* 0x000fea000383ffff */
.L_x_10773:
[----:B-1----:R1:W2:Y:S02]  /*1e1f0*/  SYNCS.PHASECHK.TRANS64.TRYWAIT P0, [R16+URZ+0x19c00], R5 ;  /* 0x019c0005100075a7 */ /* 0x0022a4000800017f */
[----:B--2---:R-:W-:Y:S05]  /*1e200*/  @!P0 NANOSLEEP.SYNCS 0x989680 ;  /* 0x009896800000895d */ /* 0x004fea0003900000 */
[----:B------:R-:W2:Y:S02]  /*1e210*/  @!P0 SYNCS.PHASECHK.TRANS64 P0, [R16+URZ+0x19c00], R5 ;  /* 0x019c0005100085a7 */ /* 0x000ea4000800007f */
[----:B--2---:R-:W-:Y:S05]  /*1e220*/  @!P0 BRA `(.L_x_10773) ;  /* 0xfffffffc00f08947 */ /* 0x004fea000383ffff */
[----:B------:R-:W-:Y:S05]  /*1e230*/  BRA `(.L_x_10993) ;  /* 0xfffffe9800d47947 */ /* 0x000fea000383ffff */
.L_x_10779:
[----:B------:R-:W-:Y:S01]  /*1e240*/  BSSY B1, `(.L_x_10994) ;  /* 0x0000007000017945 */ /* 0x000fe20003800000 */
[----:B------:R-:W-:Y:S02]  /*1e250*/  IMAD.MOV.U32 R12, RZ, RZ, RZ ;  /* 0x000000ffff0c7224 */ /* 0x000fe400078e00ff */
[----:B------:R-:W-:Y:S02]  /*1e260*/  IMAD.MOV.U32 R11, RZ, RZ, 0x1e1f ;  /* 0x00001e1fff0b7424 */ /* 0x000fe400078e00ff */
[----:B------:R-:W-:-:S07]  /*1e270*/  IMAD.MOV.U32 R15, RZ, RZ, -0x1 ;  /* 0xffffffffff0f7424 */ /* 0x000fce00078e00ff */
[----:B------:R-:W-:Y:S05]  /*1e280*/  WARPSYNC.COLLECTIVE R15, `(.L_x_10995) ;  /* 0x000000000f087348 */ /* 0x000fea0003c00000 */
[----:B------:R0:W1:Y:S02]  /*1e290*/  SHFL.IDX P6, R14, R13, R12, R11 ;  /* 0x0000000c0d0e7389 */ /* 0x00006400000c000b */
[----:B01----:R-:W-:Y:S01]  /*1e2a0*/  ENDCOLLECTIVE ;  /* 0x000000000000791b */ /* 0x003fe20003800000 */
.L_x_10995:
[----:B------:R-:W-:Y:S05]  /*1e2b0*/  BSYNC B1 ;  /* 0x0000000000017941 */ /* 0x000fea0003800000 */
.L_x_10994:
        /* <DEDUP_REMOVED lines=8> */
.L_x_10996:
[----:B------:R-:W-:Y:S02]  /*1e340*/  IMAD.MOV.U32 R13, RZ, RZ, R20 ;  /* 0x000000ffff0d7224 */ /* 0x000fe400078e0014 */
[----:B------:R-:W-:-:S07]  /*1e350*/  IMAD.MOV.U32 R3, RZ, RZ, R14 ;  /* 0x000000ffff037224 */ /* 0x000fce00078e000e */
[----:B------:R-:W-:Y:S05]  /*1e360*/  WARPSYNC.COLLECTIVE R15, `(.L_x_10997) ;  /* 0x000000000f087348 */ /* 0x000fea0003c00000 */
[----:B------:R0:W1:Y:S02]  /*1e370*/  SHFL.IDX P6, R14, R13, R12, R11 ;  /* 0x0000000c0d0e7389 */ /* 0x00006400000c000b */
[----:B01----:R-:W-:Y:S01]  /*1e380*/  ENDCOLLECTIVE ;  /* 0x000000000000791b */ /* 0x003fe20003800000 */
.L_x_10997:
[----:B------:R-:W-:Y:S02]  /*1e390*/  IMAD.MOV.U32 R13, RZ, RZ, R21 ;  /* 0x000000ffff0d7224 */ /* 0x000fe400078e0015 */
[----:B------:R-:W-:-:S07]  /*1e3a0*/  IMAD.MOV.U32 R20, RZ, RZ, R14 ;  /* 0x000000ffff147224 */ /* 0x000fce00078e000e */
[----:B------:R-:W-:Y:S05]  /*1e3b0*/  WARPSYNC.COLLECTIVE R15, `(.L_x_10998) ;  /* 0x000000000f087348 */ /* 0x000fea0003c00000 */
[----:B------:R0:W1:Y:S02]  /*1e3c0*/  SHFL.IDX P6, R14, R13, R12, R11 ;  /* 0x0000000c0d0e7389 */ /* 0x00006400000c000b */
[----:B01----:R-:W-:Y:S01]  /*1e3d0*/  ENDCOLLECTIVE ;  /* 0x000000000000791b */ /* 0x003fe20003800000 */
.L_x_10998:
[----:B------:R-:W-:Y:S01]  /*1e3e0*/  IMAD.MOV.U32 R21, RZ, RZ, R14 ;  /* 0x000000ffff157224 */ /* 0x000fe200078e000e */
[----:B------:R-:W-:Y:S06]  /*1e3f0*/  BRA `(.L_x_10999) ;  /* 0xfffffeb000bc7947 */ /* 0x000fec000383ffff */
.L_x_10783:
[----:B-1----:R1:W2:Y:S02]  /*1e400*/  SYNCS.PHASECHK.TRANS64.TRYWAIT P0, [R16+URZ+0x19c00], R41 ;  /* 0x019c0029100075a7 */ /* 0x0022a4000800017f */
[----:B--2---:R-:W-:Y:S05]  /*1e410*/  @!P0 NANOSLEEP.SYNCS 0x989680 ;  /* 0x009896800000895d */ /* 0x004fea0003900000 */
[----:B------:R-:W2:Y:S02]  /*1e420*/  @!P0 SYNCS.PHASECHK.TRANS64 P0, [R16+URZ+0x19c00], R41 ;  /* 0x019c0029100085a7 */ /* 0x000ea4000800007f */
[----:B--2---:R-:W-:Y:S05]  /*1e430*/  @!P0 BRA `(.L_x_10783) ;  /* 0xfffffffc00f08947 */ /* 0x004fea000383ffff */
[----:B------:R-:W-:Y:S05]  /*1e440*/  BRA `(.L_x_11000) ;  /* 0xfffffeb4007c7947 */ /* 0x000fea000383ffff */
.L_x_10789:
[----:B-1----:R1:W2:Y:S02]  /*1e450*/  SYNCS.PHASECHK.TRANS64.TRYWAIT P0, [R10+URZ+0x19c30], R3 ;  /* 0x019c30030a0075a7 */ /* 0x0022a4000800017f */
[----:B--2---:R-:W-:Y:S05]  /*1e460*/  @!P0 NANOSLEEP.SYNCS 0x989680 ;  /* 0x009896800000895d */ /* 0x004fea0003900000 */
[----:B------:R-:W2:Y:S02]  /*1e470*/  @!P0 SYNCS.PHASECHK.TRANS64 P0, [R10+URZ+0x19c30], R3 ;  /* 0x019c30030a0085a7 */ /* 0x000ea4000800007f */
[----:B--2---:R-:W-:Y:S05]  /*1e480*/  @!P0 BRA `(.L_x_10789) ;  /* 0xfffffffc00f08947 */ /* 0x004fea000383ffff */
[----:B------:R-:W-:Y:S05]  /*1e490*/  BRA `(.L_x_10788) ;  /* 0xfffffed400d07947 */ /* 0x000fea000383ffff */
.L_x_10796:
[----:B-1----:R1:W2:Y:S02]  /*1e4a0*/  SYNCS.PHASECHK.TRANS64.TRYWAIT P2, [R15+URZ+0x19c30], R0 ;  /* 0x019c30000f0075a7 */ /* 0x0022a4000804017f */
[----:B--2---:R-:W-:Y:S05]  /*1e4b0*/  @!P2 NANOSLEEP.SYNCS 0x989680 ;  /* 0x009896800000a95d */ /* 0x004fea0003900000 */
[----:B------:R-:W2:Y:S02]  /*1e4c0*/  @!P2 SYNCS.PHASECHK.TRANS64 P2, [R15+URZ+0x19c30], R0 ;  /* 0x019c30000f00a5a7 */ /* 0x000ea4000804007f */
[----:B--2---:R-:W-:Y:S05]  /*1e4d0*/  @!P2 BRA `(.L_x_10796) ;  /* 0xfffffffc00f0a947 */ /* 0x004fea000383ffff */
[----:B------:R-:W-:Y:S05]  /*1e4e0*/  BRA `(.L_x_10795) ;  /* 0xfffffef800c47947 */ /* 0x000fea000383ffff */
.L_x_10801:
[----:B-1----:R1:W2:Y:S02]  /*1e4f0*/  SYNCS.PHASECHK.TRANS64.TRYWAIT P2, [R20+URZ+0x19c50], R0 ;  /* 0x019c5000140075a7 */ /* 0x0022a4000804017f */
[----:B--2---:R-:W-:Y:S05]  /*1e500*/  @!P2 NANOSLEEP.SYNCS 0x989680 ;  /* 0x009896800000a95d */ /* 0x004fea0003900000 */
[----:B------:R-:W2:Y:S02]  /*1e510*/  @!P2 SYNCS.PHASECHK.TRANS64 P2, [R20+URZ+0x19c50], R0 ;  /* 0x019c50001400a5a7 */ /* 0x000ea4000804007f */
[----:B--2---:R-:W-:Y:S05]  /*1e520*/  @!P2 BRA `(.L_x_10801) ;  /* 0xfffffffc00f0a947 */ /* 0x004fea000383ffff */
[----:B------:R-:W-:Y:S05]  /*1e530*/  BRA `(.L_x_10800) ;  /* 0xfffffefc00547947 */ /* 0x000fea000383ffff */
.L_x_10810:
[----:B-1----:R1:W2:Y:S02]  /*1e540*/  SYNCS.PHASECHK.TRANS64.TRYWAIT P0, [R0+URZ+0x19c30], R3 ;  /* 0x019c3003000075a7 */ /* 0x0022a4000800017f */
[----:B--2---:R-:W-:Y:S05]  /*1e550*/  @!P0 NANOSLEEP.SYNCS 0x989680 ;  /* 0x009896800000895d */ /* 0x004fea0003900000 */
[----:B------:R-:W2:Y:S02]  /*1e560*/  @!P0 SYNCS.PHASECHK.TRANS64 P0, [R0+URZ+0x19c30], R3 ;  /* 0x019c3003000085a7 */ /* 0x000ea4000800007f */
[----:B--2---:R-:W-:Y:S05]  /*1e570*/  @!P0 BRA `(.L_x_10810) ;  /* 0xfffffffc00f08947 */ /* 0x004fea000383ffff */
[----:B------:R-:W-:Y:S05]  /*1e580*/  BRA `(.L_x_10809) ;  /* 0xffffff20009c7947 */ /* 0x000fea000383ffff */
.L_x_10815:
[----:B-1----:R1:W2:Y:S02]  /*1e590*/  SYNCS.PHASECHK.TRANS64.TRYWAIT P0, [R15+URZ+0x19c50], R0 ;  /* 0x019c50000f0075a7 */ /* 0x0022a4000800017f */
[----:B--2---:R-:W-:Y:S05]  /*1e5a0*/  @!P0 NANOSLEEP.SYNCS 0x989680 ;  /* 0x009896800000895d */ /* 0x004fea0003900000 */
[----:B------:R-:W2:Y:S02]  /*1e5b0*/  @!P0 SYNCS.PHASECHK.TRANS64 P0, [R15+URZ+0x19c50], R0 ;  /* 0x019c50000f0085a7 */ /* 0x000ea4000800007f */
[----:B--2---:R-:W-:Y:S05]  /*1e5c0*/  @!P0 BRA `(.L_x_10815) ;  /* 0xfffffffc00f08947 */ /* 0x004fea000383ffff */
[----:B------:R-:W-:Y:S05]  /*1e5d0*/  BRA `(.L_x_10814) ;  /* 0xffffff24002c7947 */ /* 0x000fea000383ffff */
.L_x_10822:
[----:B-1----:R1:W2:Y:S02]  /*1e5e0*/  SYNCS.PHASECHK.TRANS64.TRYWAIT P0, [R12+URZ+0x19c50], R7 ;  /* 0x019c50070c0075a7 */ /* 0x0022a4000800017f */
[----:B--2---:R-:W-:Y:S05]  /*1e5f0*/  @!P0 NANOSLEEP.SYNCS 0x989680 ;  /* 0x009896800000895d */ /* 0x004fea0003900000 */
[----:B------:R-:W2:Y:S02]  /*1e600*/  @!P0 SYNCS.PHASECHK.TRANS64 P0, [R12+URZ+0x19c50], R7 ;  /* 0x019c50070c0085a7 */ /* 0x000ea4000800007f */
[----:B--2---:R-:W-:Y:S05]  /*1e610*/  @!P0 BRA `(.L_x_10822) ;  /* 0xfffffffc00f08947 */ /* 0x004fea000383ffff */
[----:B------:R-:W-:Y:S05]  /*1e620*/  BRA `(.L_x_10821) ;  /* 0xffffff3c00d07947 */ /* 0x000fea000383ffff */
.L_x_10856:
[----:B------:R-:W1:Y:S01]  /*1e630*/  S2R R6, SR_TID.X ;  /* 0x0000000000067919 */ /* 0x000e620000002100 */
[----:B------:R-:W-:Y:S01]  /*1e640*/  BSSY B1, `(.L_x_11001) ;  /* 0x000000a000017945 */ /* 0x000fe20003800000 */
[----:B------:R-:W-:Y:S02]  /*1e650*/  IMAD.MOV.U32 R12, RZ, RZ, RZ ;  /* 0x000000ffff0c7224 */ /* 0x000fe400078e00ff */
[----:B--2---:R-:W-:Y:S02]  /*1e660*/  IMAD.MOV.U32 R11, RZ, RZ, 0x1f ;  /* 0x0000001fff0b7424 */ /* 0x004fe400078e00ff */
[----:B------:R-:W-:Y:S01]  /*1e670*/  IMAD.MOV.U32 R15, RZ, RZ, -0x1 ;  /* 0xffffffffff0f7424 */ /* 0x000fe200078e00ff */
[----:B-1----:R-:W-:-:S04]  /*1e680*/  SHF.R.U32.HI R6, RZ, 0x5, R6 ;  /* 0x00000005ff067819 */ /* 0x002fc80000011606 */
[----:B------:R-:W-:-:S05]  /*1e690*/  LOP3.LUT R6, R6, 0x3, RZ, 0xc0, !PT ;  /* 0x0000000306067812 */ /* 0x000fca00078ec0ff */
[----:B0-----:R-:W-:-:S07]  /*1e6a0*/  IMAD.MOV.U32 R13, RZ, RZ, R6 ;  /* 0x000000ffff0d7224 */ /* 0x001fce00078e0006 */
[----:B------:R-:W-:Y:S05]  /*1e6b0*/  WARPSYNC.COLLECTIVE R15, `(.L_x_11002) ;  /* 0x000000000f087348 */ /* 0x000fea0003c00000 */
[----:B------:R0:W1:Y:S02]  /*1e6c0*/  SHFL.IDX P6, R14, R13, R12, R11 ;  /* 0x0000000c0d0e7389 */ /* 0x00006400000c000b */
[----:B01----:R-:W-:Y:S01]  /*1e6d0*/  ENDCOLLECTIVE ;  /* 0x000000000000791b */ /* 0x003fe20003800000 */
.L_x_11002:
[----:B------:R-:W-:Y:S05]  /*1e6e0*/  BSYNC B1 ;  /* 0x0000000000017941 */ /* 0x000fea0003800000 */
.L_x_11001:
[----:B------:R-:W-:Y:S05]  /*1e6f0*/  BRA `(.L_x_11003) ;  /* 0xffffff9800547947 */ /* 0x000fea000383ffff */
.L_x_10858:
[----:B------:R-:W-:Y:S01]  /*1e700*/  BSSY B1, `(.L_x_11004) ;  /* 0x0000006000017945 */ /* 0x000fe20003800000 */
[----:B------:R-:W-:-:S07]  /*1e710*/  IMAD.MOV.U32 R15, RZ, RZ, -0x1 ;  /* 0xffffffffff0f7424 */ /* 0x000fce00078e00ff */
[----:B012---:R-:W-:Y:S05]  /*1e720*/  WARPSYNC.COLLECTIVE R15, `(.L_x_11005) ;  /* 0x000000000f0c7348 */ /* 0x007fea0003c00000 */
[----:B------:R-:W-:Y:S02]  /*1e730*/  ELECT P6, UR62, PT ;  /* 0x00000000003e782f */ /* 0x000fe400038c0000 */
[----:B------:R-:W-:Y:S01]  /*1e740*/  MOV R14, UR62 ;  /* 0x0000003e000e7c02 */ /* 0x000fe20008000f00 */
[----:B012---:R-:W-:Y:S10]  /*1e750*/  ENDCOLLECTIVE ;  /* 0x000000000000791b */ /* 0x007ff40003800000 */
.L_x_11005:
[----:B------:R-:W-:Y:S05]  /*1e760*/  BSYNC B1 ;  /* 0x0000000000017941 */ /* 0x000fea0003800000 */
.L_x_11004:
[----:B------:R-:W-:Y:S05]  /*1e770*/  BRA `(.L_x_10857) ;  /* 0xffffff98004c7947 */ /* 0x000fea000383ffff */
.L_x_10860:
[----:B-1----:R1:W3:Y:S02]  /*1e780*/  SYNCS.PHASECHK.TRANS64.TRYWAIT P0, [R17+URZ+0x19c20], R5 ;  /* 0x019c2005110075a7 */ /* 0x0022e4000800017f */
[----:B---3--:R-:W-:Y:S05]  /*1e790*/  @!P0 NANOSLEEP.SYNCS 0x989680 ;  /* 0x009896800000895d */ /* 0x008fea0003900000 */
[----:B------:R-:W3:Y:S02]  /*1e7a0*/  @!P0 SYNCS.PHASECHK.TRANS64 P0, [R17+URZ+0x19c20], R5 ;  /* 0x019c2005110085a7 */ /* 0x000ee4000800007f */
[----:B---3--:R-:W-:Y:S05]  /*1e7b0*/  @!P0 BRA `(.L_x_10860) ;  /* 0xfffffffc00f08947 */ /* 0x008fea000383ffff */
[----:B------:R-:W-:Y:S05]  /*1e7c0*/  BRA `(.L_x_11006) ;  /* 0xffffff98005c7947 */ /* 0x000fea000383ffff */
.L_x_10864:
[----:B--2---:R2:W3:Y:S02]  /*1e7d0*/  SYNCS.PHASECHK.TRANS64.TRYWAIT P0, [R8+URZ+0x19ca0], R11 ;  /* 0x019ca00b080075a7 */ /* 0x0044e4000800017f */
[----:B---3--:R-:W-:Y:S05]  /*1e7e0*/  @!P0 NANOSLEEP.SYNCS 0x989680 ;  /* 0x009896800000895d */ /* 0x008fea0003900000 */
[----:B------:R-:W3:Y:S02]  /*1e7f0*/  @!P0 SYNCS.PHASECHK.TRANS64 P0, [R8+URZ+0x19ca0], R11 ;  /* 0x019ca00b080085a7 */ /* 0x000ee4000800007f */
[----:B---3--:R-:W-:Y:S05]  /*1e800*/  @!P0 BRA `(.L_x_10864) ;  /* 0xfffffffc00f08947 */ /* 0x008fea000383ffff */
[----:B------:R-:W-:Y:S05]  /*1e810*/  BRA `(.L_x_11007) ;  /* 0xffffff9800787947 */ /* 0x000fea000383ffff */
.L_x_10871:
[----:B-1----:R1:W3:Y:S02]  /*1e820*/  SYNCS.PHASECHK.TRANS64.TRYWAIT P0, [R8+URZ+0x19cc0], R11 ;  /* 0x019cc00b080075a7 */ /* 0x0022e4000800017f */
[----:B---3--:R-:W-:Y:S05]  /*1e830*/  @!P0 NANOSLEEP.SYNCS 0x989680 ;  /* 0x009896800000895d */ /* 0x008fea0003900000 */
[----:B------:R-:W3:Y:S02]  /*1e840*/  @!P0 SYNCS.PHASECHK.TRANS64 P0, [R8+URZ+0x19cc0], R11 ;  /* 0x019cc00b080085a7 */ /* 0x000ee4000800007f */
[----:B---3--:R-:W-:Y:S05]  /*1e850*/  @!P0 BRA `(.L_x_10871) ;  /* 0xfffffffc00f08947 */ /* 0x008fea000383ffff */
[----:B------:R-:W-:Y:S05]  /*1e860*/  BRA `(.L_x_11008) ;  /* 0xffffff9c00747947 */ /* 0x000fea000383ffff */
.L_x_10880:
[----:B-1----:R1:W3:Y:S02]  /*1e870*/  SYNCS.PHASECHK.TRANS64.TRYWAIT P1, [R9+URZ+0x19ca0], R8 ;  /* 0x019ca008090075a7 */ /* 0x0022e4000802017f */
[----:B---3--:R-:W-:Y:S05]  /*1e880*/  @!P1 NANOSLEEP.SYNCS 0x989680 ;  /* 0x009896800000995d */ /* 0x008fea0003900000 */
[----:B------:R-:W3:Y:S02]  /*1e890*/  @!P1 SYNCS.PHASECHK.TRANS64 P1, [R9+URZ+0x19ca0], R8 ;  /* 0x019ca008090095a7 */ /* 0x000ee4000802007f */
[----:B---3--:R-:W-:Y:S05]  /*1e8a0*/  @!P1 BRA `(.L_x_10880) ;  /* 0xfffffffc00f09947 */ /* 0x008fea000383ffff */
[----:B------:R-:W-:Y:S05]  /*1e8b0*/  BRA `(.L_x_11009) ;  /* 0xffffffa000b87947 */ /* 0x000fea000383ffff */
.L_x_10887:
[----:B--2---:R2:W3:Y:S02]  /*1e8c0*/  SYNCS.PHASECHK.TRANS64.TRYWAIT P1, [R9+URZ+0x19cc0], R8 ;  /* 0x019cc008090075a7 */ /* 0x0044e4000802017f */
[----:B---3--:R-:W-:Y:S05]  /*1e8d0*/  @!P1 NANOSLEEP.SYNCS 0x989680 ;  /* 0x009896800000995d */ /* 0x008fea0003900000 */
[----:B------:R-:W3:Y:S02]  /*1e8e0*/  @!P1 SYNCS.PHASECHK.TRANS64 P1, [R9+URZ+0x19cc0], R8 ;  /* 0x019cc008090095a7 */ /* 0x000ee4000802007f */
[----:B---3--:R-:W-:Y:S05]  /*1e8f0*/  @!P1 BRA `(.L_x_10887) ;  /* 0xfffffffc00f09947 */ /* 0x008fea000383ffff */
[----:B------:R-:W-:Y:S05]  /*1e900*/  BRA `(.L_x_11010) ;  /* 0xffffffa400b07947 */ /* 0x000fea000383ffff */
.L_x_10906:
[----:B------:R-:W3:Y:S01]  /*1e910*/  S2R R20, SR_TID.X ;  /* 0x0000000000147919 */ /* 0x000ee20000002100 */
[----:B------:R-:W-:Y:S01]  /*1e920*/  BSSY B0, `(.L_x_11011) ;  /* 0x000000a000007945 */ /* 0x000fe20003800000 */
[----:B------:R-:W-:Y:S02]  /*1e930*/  IMAD.MOV.U32 R12, RZ, RZ, RZ ;  /* 0x000000ffff0c7224 */ /* 0x000fe400078e00ff */
[----:B--2---:R-:W-:Y:S02]  /*1e940*/  IMAD.MOV.U32 R11, RZ, RZ, 0x1f ;  /* 0x0000001fff0b7424 */ /* 0x004fe400078e00ff */
[----:B------:R-:W-:Y:S01]  /*1e950*/  IMAD.MOV.U32 R15, RZ, RZ, -0x1 ;  /* 0xffffffffff0f7424 */ /* 0x000fe200078e00ff */
[----:B---3--:R-:W-:-:S04]  /*1e960*/  SHF.R.U32.HI R20, RZ, 0x5, R20 ;  /* 0x00000005ff147819 */ /* 0x008fc80000011614 */
[----:B------:R-:W-:-:S05]  /*1e970*/  LOP3.LUT R20, R20, 0x3, RZ, 0xc0, !PT ;  /* 0x0000000314147812 */ /* 0x000fca00078ec0ff */
[----:B------:R-:W-:-:S07]  /*1e980*/  IMAD.MOV.U32 R13, RZ, RZ, R20 ;  /* 0x000000ffff0d7224 */ /* 0x000fce00078e0014 */
[----:B01----:R-:W-:Y:S05]  /*1e990*/  WARPSYNC.COLLECTIVE R15, `(.L_x_11012) ;  /* 0x000000000f087348 */ /* 0x003fea0003c00000 */
[----:B------:R2:W3:Y:S02]  /*1e9a0*/  SHFL.IDX P6, R14, R13, R12, R11 ;  /* 0x0000000c0d0e7389 */ /* 0x0004e400000c000b */
[----:B0123--:R-:W-:Y:S01]  /*1e9b0*/  ENDCOLLECTIVE ;  /* 0x000000000000791b */ /* 0x00ffe20003800000 */
.L_x_11012:
[----:B------:R-:W-:Y:S05]  /*1e9c0*/  BSYNC B0 ;  /* 0x0000000000007941 */ /* 0x000fea0003800000 */
.L_x_11011:
[----:B------:R-:W-:Y:S05]  /*1e9d0*/  BRA `(.L_x_11013) ;  /* 0xffffffb400707947 */ /* 0x000fea000383ffff */
.L_x_10908:
[----:B------:R-:W-:Y:S01]  /*1e9e0*/  BSSY B0, `(.L_x_11014) ;  /* 0x0000006000007945 */ /* 0x000fe20003800000 */
[----:B------:R-:W-:-:S07]  /*1e9f0*/  IMAD.MOV.U32 R15, RZ, RZ, -0x1 ;  /* 0xffffffffff0f7424 */ /* 0x000fce00078e00ff */
[----:B0123--:R-:W-:Y:S05]  /*1ea00*/  WARPSYNC.COLLECTIVE R15, `(.L_x_11015) ;  /* 0x000000000f0c7348 */ /* 0x00ffea0003c00000 */
[----:B------:R-:W-:Y:S02]  /*1ea10*/  ELECT P6, UR62, PT ;  /* 0x00000000003e782f */ /* 0x000fe400038c0000 */
[----:B------:R-:W-:Y:S01]  /*1ea20*/  MOV R14, UR62 ;  /* 0x0000003e000e7c02 */ /* 0x000fe20008000f00 */
[----:B0123--:R-:W-:Y:S10]  /*1ea30*/  ENDCOLLECTIVE ;  /* 0x000000000000791b */ /* 0x00fff40003800000 */
.L_x_11015:
[----:B------:R-:W-:Y:S05]  /*1ea40*/  BSYNC B0 ;  /* 0x0000000000007941 */ /* 0x000fea0003800000 */
.L_x_11014:
[----:B------:R-:W-:Y:S05]  /*1ea50*/  BRA `(.L_x_11016) ;  /* 0xffffffb400787947 */ /* 0x000fea000383ffff */
.L_x_10910:
[----:B---3--:R3:W4:Y:S02]  /*1ea60*/  SYNCS.PHASECHK.TRANS64.TRYWAIT P0, [R4+URZ+0x19c80], R3 ;  /* 0x019c8003040075a7 */ /* 0x008724000800017f */
[----:B----4-:R-:W-:Y:S05]  /*1ea70*/  @!P0 NANOSLEEP.SYNCS 0x989680 ;  /* 0x009896800000895d */ /* 0x010fea0003900000 */
[----:B------:R-:W4:Y:S02]  /*1ea80*/  @!P0 SYNCS.PHASECHK.TRANS64 P0, [R4+URZ+0x19c80], R3 ;  /* 0x019c8003040085a7 */ /* 0x000f24000800007f */
[----:B----4-:R-:W-:Y:S05]  /*1ea90*/  @!P0 BRA `(.L_x_10910) ;  /* 0xfffffffc00f08947 */ /* 0x010fea000383ffff */
[----:B------:R-:W-:Y:S05]  /*1eaa0*/  BRA `(.L_x_11017) ;  /* 0xffffffb400e07947 */ /* 0x000fea000383ffff */
.L_x_10912:
[----:B0-----:R0:W4:Y:S02]  /*1eab0*/  SYNCS.PHASECHK.TRANS64.TRYWAIT P0, [R4+URZ+0x19c40], R3 ;  /* 0x019c4003040075a7 */ /* 0x001124000800017f */
[----:B----4-:R-:W-:Y:S05]  /*1eac0*/  @!P0 NANOSLEEP.SYNCS 0x989680 ;  /* 0x009896800000895d */ /* 0x010fea0003900000 */
[----:B------:R-:W4:Y:S02]  /*1ead0*/  @!P0 SYNCS.PHASECHK.TRANS64 P0, [R4+URZ+0x19c40], R3 ;  /* 0x019c4003040085a7 */ /* 0x000f24000800007f */
[----:B----4-:R-:W-:Y:S05]  /*1eae0*/  @!P0 BRA `(.L_x_10912) ;  /* 0xfffffffc00f08947 */ /* 0x010fea000383ffff */
[----:B------:R-:W-:Y:S05]  /*1eaf0*/  BRA `(.L_x_11018) ;  /* 0xffffffb8005c7947 */ /* 0x000fea000383ffff */
.L_x_10916:
        /* <DEDUP_REMOVED lines=9> */
.L_x_11019:
[----:B------:R-:W-:Y:S01]  /*1eb90*/  ISETP.GE.AND P4, PT, R25, R0, PT ;  /* 0x000000001900720c */ /* 0x000fe20003f86270 */
[----:B------:R-:W-:Y:S02]  /*1eba0*/  IMAD.MOV.U32 R13, RZ, RZ, R6 ;  /* 0x000000ffff0d7224 */ /* 0x000fe400078e0006 */
[----:B------:R-:W-:-:S10]  /*1ebb0*/  IMAD.MOV.U32 R3, RZ, RZ, R14 ;  /* 0x000000ffff037224 */ /* 0x000fd400078e000e */
[----:B------:R-:W-:Y:S05]  /*1ebc0*/  WARPSYNC.COLLECTIVE R15, `(.L_x_11020) ;  /* 0x000000000f087348 */ /* 0x000fea0003c00000 */
[----:B------:R0:W1:Y:S02]  /*1ebd0*/  SHFL.IDX P6, R14, R13, R12, R11 ;  /* 0x0000000c0d0e7389 */ /* 0x00006400000c000b */
[----:B01----:R-:W-:Y:S01]  /*1ebe0*/  ENDCOLLECTIVE ;  /* 0x000000000000791b */ /* 0x003fe20003800000 */
.L_x_11020:
[----:B------:R-:W-:Y:S02]  /*1ebf0*/  IMAD.MOV.U32 R13, RZ, RZ, R5 ;  /* 0x000000ffff0d7224 */ /* 0x000fe400078e0005 */
[----:B------:R-:W-:Y:S02]  /*1ec00*/  IMAD.MOV.U32 R12, RZ, RZ, 0x1 ;  /* 0x00000001ff0c7424 */ /* 0x000fe400078e00ff */
[----:B------:R-:W-:-:S07]  /*1ec10*/  IMAD.MOV.U32 R2, RZ, RZ, R14 ;  /* 0x000000ffff027224 */ /* 0x000fce00078e000e */
[----:B------:R-:W-:Y:S05]  /*1ec20*/  WARPSYNC.COLLECTIVE R15, `(.L_x_11021) ;  /* 0x000000000f087348 */ /* 0x000fea0003c00000 */
[----:B------:R0:W1:Y:S02]  /*1ec30*/  SHFL.IDX P6, R14, R13, R12, R11 ;  /* 0x0000000c0d0e7389 */ /* 0x00006400000c000b */
[----:B01----:R-:W-:Y:S01]  /*1ec40*/  ENDCOLLECTIVE ;  /* 0x000000000000791b */ /* 0x003fe20003800000 */
.L_x_11021:
        /* <DEDUP_REMOVED lines=13> */
.L_x_11022:
        /* <DEDUP_REMOVED lines=8> */
.L_x_11023:
        /* <DEDUP_REMOVED lines=13> */
.L_x_11024:
[----:B------:R-:W-:Y:S01]  /*1ee70*/  IMAD.MOV.U32 R2, RZ, RZ, R14 ;  /* 0x000000ffff027224 */ /* 0x000fe200078e000e */
[----:B------:R-:W-:Y:S06]  /*1ee80*/  BRA `(.L_x_11025) ;  /* 0xffffffc000347947 */ /* 0x000fec000383ffff */
.L_x_10921:
[----:B--2---:R2:W3:Y:S02]  /*1ee90*/  SYNCS.PHASECHK.TRANS64.TRYWAIT P0, [R17+URZ+0x19c20], R0 ;  /* 0x019c2000110075a7 */ /* 0x0044e4000800017f */
[----:B---3--:R-:W-:Y:S05]  /*1eea0*/  @!P0 NANOSLEEP.SYNCS 0x989680 ;  /* 0x009896800000895d */ /* 0x008fea0003900000 */
[----:B------:R-:W3:Y:S02]  /*1eeb0*/  @!P0 SYNCS.PHASECHK.TRANS64 P0, [R17+URZ+0x19c20], R0 ;  /* 0x019c2000110085a7 */ /* 0x000ee4000800007f */
[----:B---3--:R-:W-:Y:S05]  /*1eec0*/  @!P0 BRA `(.L_x_10921) ;  /* 0xfffffffc00f08947 */ /* 0x008fea000383ffff */
[----:B------:R-:W-:Y:S05]  /*1eed0*/  BRA `(.L_x_11026) ;  /* 0xffffffc000a47947 */ /* 0x000fea000383ffff */
.L_x_10927:
[----:B0-----:R0:W4:Y:S02]  /*1eee0*/  SYNCS.PHASECHK.TRANS64.TRYWAIT P0, [R7+URZ+0x19c80], R5 ;  /* 0x019c8005070075a7 */ /* 0x001124000800017f */
[----:B----4-:R-:W-:Y:S05]  /*1eef0*/  @!P0 NANOSLEEP.SYNCS 0x989680 ;  /* 0x009896800000895d */ /* 0x010fea0003900000 */
[----:B------:R-:W4:Y:S02]  /*1ef00*/  @!P0 SYNCS.PHASECHK.TRANS64 P0, [R7+URZ+0x19c80], R5 ;  /* 0x019c8005070085a7 */ /* 0x000f24000800007f */
[----:B----4-:R-:W-:Y:S05]  /*1ef10*/  @!P0 BRA `(.L_x_10927) ;  /* 0xfffffffc00f08947 */ /* 0x010fea000383ffff */
[----:B------:R-:W-:Y:S05]  /*1ef20*/  BRA `(.L_x_11027) ;  /* 0xffffffc400587947 */ /* 0x000fea000383ffff */
.L_x_10934:
[----:B--2---:R2:W4:Y:S02]  /*1ef30*/  SYNCS.PHASECHK.TRANS64.TRYWAIT P0, [R7+URZ+0x19c40], R5 ;  /* 0x019c4005070075a7 */ /* 0x004524000800017f */
[----:B----4-:R-:W-:Y:S05]  /*1ef40*/  @!P0 NANOSLEEP.SYNCS 0x989680 ;  /* 0x009896800000895d */ /* 0x010fea0003900000 */
[----:B------:R-:W4:Y:S02]  /*1ef50*/  @!P0 SYNCS.PHASECHK.TRANS64 P0, [R7+URZ+0x19c40], R5 ;  /* 0x019c4005070085a7 */ /* 0x000f24000800007f */
[----:B----4-:R-:W-:Y:S05]  /*1ef60*/  @!P0 BRA `(.L_x_10934) ;  /* 0xfffffffc00f08947 */ /* 0x010fea000383ffff */
[----:B------:R-:W-:Y:S05]  /*1ef70*/  BRA `(.L_x_11028) ;  /* 0xffffffc800547947 */ /* 0x000fea000383ffff */
.L_x_10942:
[----:B0-----:R0:W4:Y:S02]  /*1ef80*/  SYNCS.PHASECHK.TRANS64.TRYWAIT P0, [R3+URZ+0x19c70], R4 ;  /* 0x019c7004030075a7 */ /* 0x001124000800017f */
[----:B----4-:R-:W-:Y:S05]  /*1ef90*/  @!P0 NANOSLEEP.SYNCS 0x989680 ;  /* 0x009896800000895d */ /* 0x010fea0003900000 */
[----:B------:R-:W4:Y:S02]  /*1efa0*/  @!P0 SYNCS.PHASECHK.TRANS64 P0, [R3+URZ+0x19c70], R4 ;  /* 0x019c7004030085a7 */ /* 0x000f24000800007f */
[----:B----4-:R-:W-:Y:S05]  /*1efb0*/  @!P0 BRA `(.L_x_10942) ;  /* 0xfffffffc00f08947 */ /* 0x010fea000383ffff */
[----:B------:R-:W-:Y:S05]  /*1efc0*/  BRA `(.L_x_11029) ;  /* 0xffffffcc00687947 */ /* 0x000fea000383ffff */
.L_x_10944:
[----:B0-----:R0:W4:Y:S02]  /*1efd0*/  SYNCS.PHASECHK.TRANS64.TRYWAIT P0, [R3+URZ+0x19c60], R4 ;  /* 0x019c6004030075a7 */ /* 0x001124000800017f */
[----:B----4-:R-:W-:Y:S05]  /*1efe0*/  @!P0 NANOSLEEP.SYNCS 0x989680 ;  /* 0x009896800000895d */ /* 0x010fea0003900000 */
[----:B------:R-:W4:Y:S02]  /*1eff0*/  @!P0 SYNCS.PHASECHK.TRANS64 P0, [R3+URZ+0x19c60], R4 ;  /* 0x019c6004030085a7 */ /* 0x000f24000800007f */
[----:B----4-:R-:W-:Y:S05]  /*1f000*/  @!P0 BRA `(.L_x_10944) ;  /* 0xfffffffc00f08947 */ /* 0x010fea000383ffff */
[----:B------:R-:W-:Y:S05]  /*1f010*/  BRA `(.L_x_11030) ;  /* 0xffffffcc00707947 */ /* 0x000fea000383ffff */
.L_x_10951:
[----:B0-----:R0:W2:Y:S02]  /*1f020*/  SYNCS.PHASECHK.TRANS64.TRYWAIT P1, [R0+URZ+0x19c70], R3 ;  /* 0x019c7003000075a7 */ /* 0x0010a4000802017f */
[----:B--2---:R-:W-:Y:S05]  /*1f030*/  @!P1 NANOSLEEP.SYNCS 0x989680 ;  /* 0x009896800000995d */ /* 0x004fea0003900000 */
[----:B------:R-:W2:Y:S02]  /*1f040*/  @!P1 SYNCS.PHASECHK.TRANS64 P1, [R0+URZ+0x19c70], R3 ;  /* 0x019c7003000095a7 */ /* 0x000ea4000802007f */
[----:B--2---:R-:W-:Y:S05]  /*1f050*/  @!P1 BRA `(.L_x_10951) ;  /* 0xfffffffc00f09947 */ /* 0x004fea000383ffff */
[----:B------:R-:W-:Y:S05]  /*1f060*/  BRA `(.L_x_11031) ;  /* 0xffffffd400207947 */ /* 0x000fea000383ffff */
.L_x_10953:
[----:B0-----:R0:W2:Y:S02]  /*1f070*/  SYNCS.PHASECHK.TRANS64.TRYWAIT P1, [R0+URZ+0x19c60], R3 ;  /* 0x019c6003000075a7 */ /* 0x0010a4000802017f */
[----:B--2---:R-:W-:Y:S05]  /*1f080*/  @!P1 NANOSLEEP.SYNCS 0x989680 ;  /* 0x009896800000995d */ /* 0x004fea0003900000 */
[----:B------:R-:W2:Y:S02]  /*1f090*/  @!P1 SYNCS.PHASECHK.TRANS64 P1, [R0+URZ+0x19c60], R3 ;  /* 0x019c6003000095a7 */ /* 0x000ea4000802007f */
[----:B--2---:R-:W-:Y:S05]  /*1f0a0*/  @!P1 BRA `(.L_x_10953) ;  /* 0xfffffffc00f09947 */ /* 0x004fea000383ffff */
[----:B------:R-:W-:Y:S05]  /*1f0b0*/  BRA `(.L_x_11032) ;  /* 0xffffffd400287947 */ /* 0x000fea000383ffff */
.L_x_10957:
[----:B------:R-:W-:Y:S01]  /*1f0c0*/  BSSY B0, `(.L_x_11033) ;  /* 0x0000008000007945 */ /* 0x000fe20003800000 */
[----:B------:R-:W-:Y:S02]  /*1f0d0*/  IMAD.MOV.U32 R13, RZ, RZ, R24 ;  /* 0x000000ffff0d7224 */ /* 0x000fe400078e0018 */
[----:B------:R-:W-:Y:S02]  /*1f0e0*/  IMAD.MOV.U32 R12, RZ, RZ, RZ ;  /* 0x000000ffff0c7224 */ /* 0x000fe400078e00ff */
[----:B--2---:R-:W-:Y:S02]  /*1f0f0*/  IMAD.MOV.U32 R11, RZ, RZ, 0x1f ;  /* 0x0000001fff0b7424 */ /* 0x004fe400078e00ff */
[----:B------:R-:W-:-:S07]  /*1f100*/  IMAD.MOV.U32 R15, RZ, RZ, -0x1 ;  /* 0xffffffffff0f7424 */ /* 0x000fce00078e00ff */
[----:B---3--:R-:W-:Y:S05]  /*1f110*/  WARPSYNC.COLLECTIVE R15, `(.L_x_11034) ;  /* 0x000000000f087348 */ /* 0x008fea0003c00000 */
[----:B------:R0:W1:Y:S02]  /*1f120*/  SHFL.IDX P6, R14, R13, R12, R11 ;  /* 0x0000000c0d0e7389 */ /* 0x00006400000c000b */
[----:B01-3--:R-:W-:Y:S01]  /*1f130*/  ENDCOLLECTIVE ;  /* 0x000000000000791b */ /* 0x00bfe20003800000 */
.L_x_11034:
[----:B------:R-:W-:Y:S05]  /*1f140*/  BSYNC B0 ;  /* 0x0000000000007941 */ /* 0x000fea0003800000 */
.L_x_11033:
        /* <DEDUP_REMOVED lines=9> */
.L_x_11035:
        /* <DEDUP_REMOVED lines=9> */
[----:B-1----:R-:W-:-:S06]  /*1f270*/  @!P1 IMAD.WIDE R2, R8, 0x4, R4 ;  /* 0x0000000408029825 */ /* 0x002fcc00078e0204 */
[----:B------:R-:W3:Y:S01]  /*1f280*/  @!P1 LDG.E R2, desc[UR40][R2.64] ;  /* 0x0000002802029981 */ /* 0x000ee2000c1e1900 */
[----:B------:R-:W-:Y:S01]  /*1f290*/  IMAD.MOV.U32 R5, RZ, RZ, RZ ;  /* 0x000000ffff057224 */ /* 0x000fe200078e00ff */
[C---:B------:R-:W-:Y:S02]  /*1f2a0*/  ISETP.GE.U32.AND P2, PT, R9.reuse, 0x2, PT ;  /* 0x000000020900780c */ /* 0x040fe40003f46070 */
[C---:B------:R-:W-:Y:S02]  /*1f2b0*/  ISETP.GE.U32.AND P3, PT, R9.reuse, 0x4, PT ;  /* 0x000000040900780c */ /* 0x040fe40003f66070 */
        /* <DEDUP_REMOVED lines=10> */
.L_x_11036:
        /* <DEDUP_REMOVED lines=8> */
.L_x_11037:
        /* <DEDUP_REMOVED lines=8> */
.L_x_11038:
        /* <DEDUP_REMOVED lines=8> */
.L_x_11039:
        /* <DEDUP_REMOVED lines=8> */
.L_x_11040:
        /* <DEDUP_REMOVED lines=9> */
.L_x_11041:
[----:B------:R-:W-:Y:S01]  /*1f5f0*/  IMAD.MOV.U32 R3, RZ, RZ, R14 ;  /* 0x000000ffff037224 */ /* 0x000fe200078e000e */
[----:B------:R-:W-:Y:S06]  /*1f600*/  BRA `(.L_x_11042) ;  /* 0xffffffd400f47947 */ /* 0x000fec000383ffff */
.L_x_10960:
        /* <DEDUP_REMOVED lines=8> */
.L_x_11044:
[----:B------:R-:W-:Y:S05]  /*1f690*/  BSYNC B0 ;  /* 0x0000000000007941 */ /* 0x000fea0003800000 */
.L_x_11043:
        /* <DEDUP_REMOVED lines=10> */
.L_x_11045:
        /* <DEDUP_REMOVED lines=8> */
.L_x_11046:
        /* <DEDUP_REMOVED lines=8> */
.L_x_11047:
        /* <DEDUP_REMOVED lines=8> */
.L_x_11048:
        /* <DEDUP_REMOVED lines=9> */
.L_x_11049:
[----:B------:R-:W-:Y:S01]  /*1f950*/  IMAD.MOV.U32 R3, RZ, RZ, R14 ;  /* 0x000000ffff037224 */ /* 0x000fe200078e000e */
[----:B------:R-:W-:Y:S06]  /*1f960*/  BRA `(.L_x_11050) ;  /* 0xffffffd400c07947 */ /* 0x000fec000383ffff */
.L_x_10962:
[----:B------:R-:W-:Y:S01]  /*1f970*/  BSSY B0, `(.L_x_11051) ;  /* 0x0000006000007945 */ /* 0x000fe20003800000 */
[----:B------:R-:W-:Y:S01]  /*1f980*/  PLOP3.LUT P6, PT, P6, PT, PT, 0x8, 0x0 ;  /* 0x000000000000781c */ /* 0x000fe200037ce170 */
[----:B------:R-:W-:-:S12]  /*1f990*/  IMAD.MOV.U32 R15, RZ, RZ, -0x1 ;  /* 0xffffffffff0f7424 */ /* 0x000fd800078e00ff */
[----:B0--3--:R-:W-:Y:S05]  /*1f9a0*/  WARPSYNC.COLLECTIVE R15, `(.L_x_11052) ;  /* 0x000000000f087348 */ /* 0x009fea0003c00000 */
[----:B------:R-:W-:Y:S01]  /*1f9b0*/  VOTE.ANY R14, PT, P6 ;  /* 0x00000000000e7806 */ /* 0x000fe200030e0100 */
[----:B0--3--:R-:W-:Y:S06]  /*1f9c0*/  ENDCOLLECTIVE ;  /* 0x000000000000791b */ /* 0x009fec0003800000 */
.L_x_11052:
[----:B------:R-:W-:Y:S05]  /*1f9d0*/  BSYNC B0 ;  /* 0x0000000000007941 */ /* 0x000fea0003800000 */
.L_x_11051:
        /* <DEDUP_REMOVED lines=10> */
.L_x_11053:
[----:B------:R-:W-:Y:S02]  /*1fa80*/  IMAD.MOV.U32 R13, RZ, RZ, R5 ;  /* 0x000000ffff0d7224 */ /* 0x000fe400078e0005 */
[----:B------:R-:W-:-:S07]  /*1fa90*/  IMAD.MOV.U32 R25, RZ, RZ, R14 ;  /* 0x000000ffff197224 */ /* 0x000fce00078e000e */
[----:B------:R-:W-:Y:S05]  /*1faa0*/  WARPSYNC.COLLECTIVE R15, `(.L_x_11054) ;  /* 0x000000000f087348 */ /* 0x000fea0003c00000 */
[----:B------:R0:W1:Y:S02]  /*1fab0*/  SHFL.IDX P6, R14, R13, R12, R11 ;  /* 0x0000000c0d0e7389 */ /* 0x00006400000c000b */
[----:B01----:R-:W-:Y:S01]  /*1fac0*/  ENDCOLLECTIVE ;  /* 0x000000000000791b */ /* 0x003fe20003800000 */
.L_x_11054:
[----:B------:R-:W-:Y:S01]  /*1fad0*/  IMAD.MOV.U32 R5, RZ, RZ, R14 ;  /* 0x000000ffff057224 */ /* 0x000fe200078e000e */
[----:B------:R-:W-:Y:S06]  /*1fae0*/  BRA `(.L_x_11055) ;  /* 0xffffffd400a07947 */ /* 0x000fec000383ffff */
.L_x_10964:
        /* <DEDUP_REMOVED lines=8> */
.L_x_11057:
[----:B------:R-:W-:Y:S05]  /*1fb70*/  BSYNC B0 ;  /* 0x0000000000007941 */ /* 0x000fea0003800000 */
.L_x_11056:
[----:B------:R-:W-:Y:S01]  /*1fb80*/  IMAD.MOV.U32 R2, RZ, RZ, R14 ;  /* 0x000000ffff027224 */ /* 0x000fe200078e000e */
[----:B------:R-:W-:Y:S06]  /*1fb90*/  BRA `(.L_x_11058) ;  /* 0xffffffd4008c7947 */ /* 0x000fec000383ffff */
.L_x_10970:
[----:B0-----:R0:W2:Y:S02]  /*1fba0*/  SYNCS.PHASECHK.TRANS64.TRYWAIT P0, [R7+URZ+0x19c20], R0 ;  /* 0x019c2000070075a7 */ /* 0x0010a4000800017f */
[----:B--2---:R-:W-:Y:S05]  /*1fbb0*/  @!P0 NANOSLEEP.SYNCS 0x989680 ;  /* 0x009896800000895d */ /* 0x004fea0003900000 */
[----:B------:R-:W2:Y:S02]  /*1fbc0*/  @!P0 SYNCS.PHASECHK.TRANS64 P0, [R7+URZ+0x19c20], R0 ;  /* 0x019c2000070085a7 */ /* 0x000ea4000800007f */
[----:B--2---:R-:W-:Y:S05]  /*1fbd0*/  @!P0 BRA `(.L_x_10970) ;  /* 0xfffffffc00f08947 */ /* 0x004fea000383ffff */
[----:B------:R-:W-:Y:S05]  /*1fbe0*/  BRA `(.L_x_11059) ;  /* 0xffffffdc00f07947 */ /* 0x000fea000383ffff */
.L_x_10971:
        /* <DEDUP_REMOVED lines=8> */
[----:B01-34-:R-:W-:Y:S05]  /*1fc70*/  WARPSYNC.COLLECTIVE R15, `(.L_x_11061) ;  /* 0x000000000f087348 */ /* 0x01bfea0003c00000 */
[----:B------:R2:W0:Y:S02]  /*1fc80*/  SHFL.IDX P6, R14, R13, R12, R11 ;  /* 0x0000000c0d0e7389 */ /* 0x00042400000c000b */
[----:B01234-:R-:W-:Y:S01]  /*1fc90*/  ENDCOLLECTIVE ;  /* 0x000000000000791b */ /* 0x01ffe20003800000 */
.L_x_11061:
[----:B------:R-:W-:Y:S05]  /*1fca0*/  BSYNC B0 ;  /* 0x0000000000007941 */ /* 0x000fea0003800000 */
.L_x_11060:
[----:B------:R-:W-:Y:S05]  /*1fcb0*/  BRA `(.L_x_11062) ;  /* 0xffffffdc00d87947 */ /* 0x000fea000383ffff */
.L_x_10972:
[----:B------:R-:W-:Y:S01]  /*1fcc0*/  BSSY B0, `(.L_x_11063) ;  /* 0x0000006000007945 */ /* 0x000fe20003800000 */
[----:B------:R-:W-:-:S07]  /*1fcd0*/  IMAD.MOV.U32 R15, RZ, RZ, -0x1 ;  /* 0xffffffffff0f7424 */ /* 0x000fce00078e00ff */
[----:B01-34-:R-:W-:Y:S05]  /*1fce0*/  WARPSYNC.COLLECTIVE R15, `(.L_x_11064) ;  /* 0x000000000f0c7348 */ /* 0x01bfea0003c00000 */
[----:B------:R-:W-:Y:S02]  /*1fcf0*/  ELECT P6, UR62, PT ;  /* 0x00000000003e782f */ /* 0x000fe400038c0000 */
[----:B------:R-:W-:Y:S01]  /*1fd00*/  MOV R14, UR62 ;  /* 0x0000003e000e7c02 */ /* 0x000fe20008000f00 */
[----:B01-34-:R-:W-:Y:S10]  /*1fd10*/  ENDCOLLECTIVE ;  /* 0x000000000000791b */ /* 0x01bff40003800000 */
.L_x_11064:
[----:B------:R-:W-:Y:S05]  /*1fd20*/  BSYNC B0 ;  /* 0x0000000000007941 */ /* 0x000fea0003800000 */
.L_x_11063:
[----:B------:R-:W-:Y:S05]  /*1fd30*/  BRA `(.L_x_11065) ;  /* 0xffffffdc00cc7947 */ /* 0x000fea000383ffff */
.L_x_10974:
[----:B0-----:R0:W2:Y:S02]  /*1fd40*/  SYNCS.PHASECHK.TRANS64.TRYWAIT P1, [R5+URZ], R4 ;  /* 0x00000004050075a7 */ /* 0x0010a4000802017f */
[----:B--2---:R-:W-:Y:S05]  /*1fd50*/  @!P1 NANOSLEEP.SYNCS 0x989680 ;  /* 0x009896800000995d */ /* 0x004fea0003900000 */
[----:B------:R-:W2:Y:S02]  /*1fd60*/  @!P1 SYNCS.PHASECHK.TRANS64 P1, [R5+URZ], R4 ;  /* 0x00000004050095a7 */ /* 0x000ea4000802007f */
[----:B--2---:R-:W-:Y:S05]  /*1fd70*/  @!P1 BRA `(.L_x_10974) ;  /* 0xfffffffc00f09947 */ /* 0x004fea000383ffff */
[----:B------:R-:W-:Y:S05]  /*1fd80*/  BRA `(.L_x_11066) ;  /* 0xffffffe000047947 */ /* 0x000fea000383ffff */
.L_x_10975:
[----:B--2---:R2:W3:Y:S02]  /*1fd90*/  SYNCS.PHASECHK.TRANS64.TRYWAIT P1, [R3+URZ], R0 ;  /* 0x00000000030075a7 */ /* 0x0044e4000802017f */
[----:B---3--:R-:W-:Y:S05]  /*1fda0*/  @!P1 NANOSLEEP.SYNCS 0x989680 ;  /* 0x009896800000995d */ /* 0x008fea0003900000 */
[----:B------:R-:W3:Y:S02]  /*1fdb0*/  @!P1 SYNCS.PHASECHK.TRANS64 P1, [R3+URZ], R0 ;  /* 0x00000000030095a7 */ /* 0x000ee4000802007f */
[----:B---3--:R-:W-:Y:S05]  /*1fdc0*/  @!P1 BRA `(.L_x_10975) ;  /* 0xfffffffc00f09947 */ /* 0x008fea000383ffff */
[----:B------:R-:W-:Y:S05]  /*1fdd0*/  BRA `(.L_x_11067) ;  /* 0xffffffdc00f87947 */ /* 0x000fea000383ffff */
.L_x_10977:
[----:B--2---:R2:W3:Y:S02]  /*1fde0*/  SYNCS.PHASECHK.TRANS64.TRYWAIT P1, [R3+URZ+0x19c60], R4 ;  /* 0x019c6004030075a7 */ /* 0x0044e4000802017f */
[----:B---3--:R-:W-:Y:S05]  /*1fdf0*/  @!P1 NANOSLEEP.SYNCS 0x989680 ;  /* 0x009896800000995d */ /* 0x008fea0003900000 */
[----:B------:R-:W3:Y:S02]  /*1fe00*/  @!P1 SYNCS.PHASECHK.TRANS64 P1, [R3+URZ+0x19c60], R4 ;  /* 0x019c6004030095a7 */ /* 0x000ee4000802007f */
[----:B---3--:R-:W-:Y:S05]  /*1fe10*/  @!P1 BRA `(.L_x_10977) ;  /* 0xfffffffc00f09947 */ /* 0x008fea000383ffff */
[----:B------:R-:W-:Y:S05]  /*1fe20*/  BRA `(.L_x_11068) ;  /* 0xffffffdc00f87947 */ /* 0x000fea000383ffff */
.L_x_10979:
[----:B0-----:R0:W3:Y:S02]  /*1fe30*/  SYNCS.PHASECHK.TRANS64.TRYWAIT P1, [R5+URZ+0x19c60], R0 ;  /* 0x019c6000050075a7 */ /* 0x0010e4000802017f */
[----:B---3--:R-:W-:Y:S05]  /*1fe40*/  @!P1 NANOSLEEP.SYNCS 0x989680 ;  /* 0x009896800000995d */ /* 0x008fea0003900000 */
[----:B------:R-:W3:Y:S02]  /*1fe50*/  @!P1 SYNCS.PHASECHK.TRANS64 P1, [R5+URZ+0x19c60], R0 ;  /* 0x019c6000050095a7 */ /* 0x000ee4000802007f */
[----:B---3--:R-:W-:Y:S05]  /*1fe60*/  @!P1 BRA `(.L_x_10979) ;  /* 0xfffffffc00f09947 */ /* 0x008fea000383ffff */
[----:B------:R-:W-:Y:S05]  /*1fe70*/  BRA `(.L_x_11069) ;  /* 0xffffffdc00f87947 */ /* 0x000fea000383ffff */
.L_x_10981:
[----:B---3--:R3:W0:Y:S02]  /*1fe80*/  SYNCS.PHASECHK.TRANS64.TRYWAIT P0, [R3+URZ+0x19c80], R4 ;  /* 0x019c8004030075a7 */ /* 0x008624000800017f */
[----:B0-----:R-:W-:Y:S05]  /*1fe90*/  @!P0 NANOSLEEP.SYNCS 0x989680 ;  /* 0x009896800000895d */ /* 0x001fea0003900000 */
[----:B------:R-:W0:Y:S02]  /*1fea0*/  @!P0 SYNCS.PHASECHK.TRANS64 P0, [R3+URZ+0x19c80], R4 ;  /* 0x019c8004030085a7 */ /* 0x000e24000800007f */
[----:B0-----:R-:W-:Y:S05]  /*1feb0*/  @!P0 BRA `(.L_x_10981) ;  /* 0xfffffffc00f08947 */ /* 0x001fea000383ffff */
[----:B------:R-:W-:Y:S05]  /*1fec0*/  BRA `(.L_x_10982) ;  /* 0xffffffdc00f47947 */ /* 0x000fea000383ffff */
.L_x_11070:
        /* <DEDUP_REMOVED lines=11> */
.L_x_13293:


//--------------------- .text._ZN7cutlass13device_kernelIN5flash11enable_sm90INS1_16FlashAttnFwdSm90INS1_25CollectiveMainloopFwdSm90ILi2EN4cute5tupleIJNS5_1CILi1EEES8_S8_EEENS6_IJNS7_ILi192EEENS7_ILi160EEENS7_ILi64EEEEEELi64ENS_12float_e4m3_tEfNS_4arch4Sm90ELb0ELb0ELb0ELb0ELb0ELb0ELb0ELb1ELb1ELb1ELb1ELb0EEENS1_21CollectiveEpilogueFwdINS6_IJSA_SC_SB_EEES9_NS_10bfloat16_tESG_Li384ELb0ELb1ELb1ELb1EEENS1_19SingleTileSchedulerILb0ELb1ELb1ELi192EEEEEEEEEvNT_6ParamsE --------------------------
	.section	.text._ZN7cutlass13device_kernelIN5flash11enable_sm90INS1_16FlashAttnFwdSm90INS1_25CollectiveMainloopFwdSm90ILi2EN4cute5tupleIJNS5_1CILi1EEES8_S8_EEENS6_IJNS7_ILi192EEENS7_ILi160EEENS7_ILi64EEEEEELi64ENS_12float_e4m3_tEfNS_4arch4Sm90ELb0ELb0ELb0ELb0ELb0ELb0ELb0ELb1ELb1ELb1ELb1ELb0EEENS1_21CollectiveEpilogueFwdINS6_IJSA_SC_SB_EEES9_NS_10bfloat16_tESG_Li384ELb0ELb1ELb1ELb1EEENS1_19SingleTileSchedulerILb0ELb1ELb1ELi192EEEEEEEEEvNT_6ParamsE,"ax",@progbits
	.align	128
.text._ZN7cutlass13device_kernelIN5flash11enable_sm90INS1_16FlashAttnFwdSm90INS1_25CollectiveMainloopFwdSm90ILi2EN4cute5tupleIJNS5_1CILi1EEES8_S8_EEENS6_IJNS7_ILi192EEENS7_ILi160EEENS7_ILi64EEEEEELi64ENS_12float_e4m3_tEfNS_4arch4Sm90ELb0ELb0ELb0ELb0ELb0ELb0ELb0ELb1ELb1ELb1ELb1ELb0EEENS1_21CollectiveEpilogueFwdINS6_IJSA_SC_SB_EEES9_NS_10bfloat16_tESG_Li384ELb0ELb1ELb1ELb1EEENS1_19SingleTileSchedulerILb0ELb1ELb1ELi192EEEEEEEEEvNT_6ParamsE:
        .type           _ZN7cutlass13device_kernelIN5flash11enable_sm90INS1_16FlashAttnFwdSm90INS1_25CollectiveMainloopFwdSm90ILi2EN4cute5tupleIJNS5_1CILi1EEES8_S8_EEENS6_IJNS7_ILi192EEENS7_ILi160EEENS7_ILi64EEEEEELi64ENS_12float_e4m3_tEfNS_4arch4Sm90ELb0ELb0ELb0ELb0ELb0ELb0ELb0ELb1ELb1ELb1ELb1ELb0EEENS1_21CollectiveEpilogueFwdINS6_IJSA_SC_SB_EEES9_NS_10bfloat16_tESG_Li384ELb0ELb1ELb1ELb1EEENS1_19SingleTileSchedulerILb0ELb1ELb1ELi192EEEEEEEEEvNT_6ParamsE,@function
        .size           _ZN7cutlass13device_kernelIN5flash11enable_sm90INS1_16FlashAttnFwdSm90INS1_25CollectiveMainloopFwdSm90ILi2EN4cute5tupleIJNS5_1CILi1EEES8_S8_EEENS6_IJNS7_ILi192EEENS7_ILi160EEENS7_ILi64EEEEEELi64ENS_12float_e4m3_tEfNS_4arch4Sm90ELb0ELb0ELb0ELb0ELb0ELb0ELb0ELb1ELb1ELb1ELb1ELb0EEENS1_21CollectiveEpilogueFwdINS6_IJSA_SC_SB_EEES9_NS_10bfloat16_tESG_Li384ELb0ELb1ELb1ELb1EEENS1_19SingleTileSchedulerILb0ELb1ELb1ELi192EEEEEEEEEvNT_6ParamsE,(.L_x_13294 - _ZN7cutlass13device_kernelIN5flash11enable_sm90INS1_16FlashAttnFwdSm90INS1_25CollectiveMainloopFwdSm90ILi2EN4cute5tupleIJNS5_1CILi1EEES8_S8_EEENS6_IJNS7_ILi192EEENS7_ILi160EEENS7_ILi64EEEEEELi64ENS_12float_e4m3_tEfNS_4arch4Sm90ELb0ELb0ELb0ELb0ELb0ELb0ELb0ELb1ELb1ELb1ELb1ELb0EEENS1_21CollectiveEpilogueFwdINS6_IJSA_SC_SB_EEES9_NS_10bfloat16_tESG_Li384ELb0ELb1ELb1ELb1EEENS1_19SingleTileSchedulerILb0ELb1ELb1ELi192EEEEEEEEEvNT_6ParamsE)
        .other          _ZN7cutlass13device_kernelIN5flash11enable_sm90INS1_16FlashAttnFwdSm90INS1_25CollectiveMainloopFwdSm90ILi2EN4cute5tupleIJNS5_1CILi1EEES8_S8_EEENS6_IJNS7_ILi192EEENS7_ILi160EEENS7_ILi64EEEEEELi64ENS_12float_e4m3_tEfNS_4arch4Sm90ELb0ELb0ELb0ELb0ELb0ELb0ELb0ELb1ELb1ELb1ELb1ELb0EEENS1_21CollectiveEpilogueFwdINS6_IJSA_SC_SB_EEES9_NS_10bfloat16_tESG_Li384ELb0ELb1ELb1ELb1EEENS1_19SingleTileSchedulerILb0ELb1ELb1ELi192EEEEEEEEEvNT_6ParamsE,@"STO_CUDA_ENTRY STV_DEFAULT"
_ZN7cutlass13device_kernelIN5flash11enable_sm90INS1_16FlashAttnFwdSm90INS1_25CollectiveMainloopFwdSm90ILi2EN4cute5tupleIJNS5_1CILi1EEES8_S8_EEENS6_IJNS7_ILi192EEENS7_ILi160EEENS7_ILi64EEEEEELi64ENS_12float_e4m3_tEfNS_4arch4Sm90ELb0ELb0ELb0ELb0ELb0ELb0ELb0ELb1ELb1ELb1ELb1ELb0EEENS1_21CollectiveEpilogueFwdINS6_IJSA_SC_SB_EEES9_NS_10bfloat16_tESG_Li384ELb0ELb1ELb1ELb1EEENS1_19SingleTileSchedulerILb0ELb1ELb1ELi192EEEEEEEEEvNT_6ParamsE:
        /* <DEDUP_REMOVED lines=17> */
.L_x_11072:
[----:B------:R-:W-:Y:S05]  /*0110*/  BSYNC B0 ;  /* 0x0000000000007941 */ /* 0x000fea0003800000 */
.L_x_11071:
        /* <DEDUP_REMOVED lines=41> */
.L_x_11073:
        /* <DEDUP_REMOVED lines=22> */
.L_x_11074:
        /* <DEDUP_REMOVED lines=18> */
.L_x_11075:
        /* <DEDUP_REMOVED lines=22> */
.L_x_11076:
        /* <DEDUP_REMOVED lines=22> */
.L_x_11077:
        /* <DEDUP_REMOVED lines=9> */
.L_x_11080:
        /* <DEDUP_REMOVED lines=71> */
[----:B------:R-:W-:-:S04]  /*0df0*/  UIMAD.WIDE UR4, UR4, 0x66666667, URZ ;  /* 0x66666667040478a5 */ /* 0x000fc8000f8e023f */
[----:B------:R-:W-:Y:S02]  /*0e00*/  USHF.R.U32.HI UR6, URZ, 0x1f, UR5 ;  /* 0x0000001f3f067899 */ /* 0x000fe40008011605 */
[----:B------:R-:W-:Y:S01]  /*0e10*/  ULOP3.LUT UR44, UR8, 0xffff, URZ, 0xc0, !UPT ;  /* 0x0000ffff082c7892 */ /* 0x000fe2000f8ec03f */
[----:B------:R-:W-:Y:S01]  /*0e20*/  UMOV UR4, URZ ;  /* 0x0000003f00047c82 */ /* 0x000fe20008000000 */
[----:B------:R-:W-:-:S04]  /*0e30*/  ULEA.HI.SX32 UR6, UR5, UR6, 0x1a ;  /* 0x0000000605067291 */ /* 0x000fc8000f8fd23f */
        /* <DEDUP_REMOVED lines=37> */
.L_x_11082:
[----:B------:R-:W-:Y:S01]  /*1090*/  UIMAD UR44, UR44, UR4, URZ ;  /* 0x000000042c2c72a4 */ /* 0x000fe2000f8e023f */
[----:B------:R-:W-:Y:S02]  /*10a0*/  IMAD.U32 R2, RZ, RZ, UR6 ;  /* 0x00000006ff027e24 */ /* 0x000fe4000f8e00ff */
[----:B-----5:R-:W-:Y:S01]  /*10b0*/  FMUL.FTZ R0, R5, R0 ;  /* 0x0000000005007220 */ /* 0x020fe20000410000 */
[----:B------:R-:W-:Y:S01]  /*10c0*/  IMAD.U32 R3, RZ, RZ, UR4 ;  /* 0x00000004ff037e24 */ /* 0x000fe2000f8e00ff */
[----:B------:R-:W-:Y:S01]  /*10d0*/  ULDC UR4, c[0x0][0x988] ;  /* 0x0002620000047ab9 */ /* 0x000fe20000000800 */
[----:B------:R-:W-:Y:S02]  /*10e0*/  VIADD R27, R27, 0xffffff80 ;  /* 0xffffff801b1b7836 */ /* 0x000fe40000000000 */
[----:B------:R-:W-:Y:S01]  /*10f0*/  FMUL.FTZ R0, R0, UR4 ;  /* 0x0000000400007c20 */ /* 0x000fe20008410000 */
[----:B------:R-:W-:Y:S02]  /*1100*/  PLOP3.LUT P0, PT, PT, PT, PT, 0x80, 0x0 ;  /* 0x000000000000781c */ /* 0x000fe40003f0f070 */
        /* <DEDUP_REMOVED lines=25> */
[----:B------:R-:W-:-:S02]  /*12a0*/  IMAD.MOV.U32 R17, RZ, RZ, RZ ;  /* 0x000000ffff117224 */ /* 0x000fc400078e00ff */
[----:B------:R-:W-:-:S10]  /*12b0*/  IMAD.MOV.U32 R49, RZ, RZ, RZ ;  /* 0x000000ffff317224 */ /* 0x000fd400078e00ff */
[----:B------:R-:W-:Y:S05]  /*12c0*/  @!P1 BRA `(.L_x_11083) ;  /* 0x0000005400c49947 */ /* 0x000fea0003800000 */
[----:B------:R-:W-:Y:S01]  /*12d0*/  SHF.R.S32.HI R0, RZ, 0x1f, R27 ;  /* 0x0000001fff007819 */ /* 0x000fe2000001141b */
[----:B------:R-:W0:Y:S01]  /*12e0*/  S2UR UR7, SR_CgaCtaId ;  /* 0x00000000000779c3 */ /* 0x000e220000008800 */
[----:B------:R-:W-:Y:S01]  /*12f0*/  UMOV UR45, 0x400 ;  /* 0x00000400002d7882 */ /* 0x000fe20000000000 */
[----:B------:R-:W-:Y:S01]  /*1300*/  UMOV UR37, 0x80000020 ;  /* 0x8000002000257882 */ /* 0x000fe20000000000 */
        /* <DEDUP_REMOVED lines=10> */
[----:B------:R-:W-:Y:S01]  /*13b0*/  ULEA UR5, UR5, UR4, 0xc ;  /* 0x0000000405057291 */ /* 0x000fe2000f8e603f */
[----:B------:R-:W-:-:S03]  /*13c0*/  PLOP3.LUT P0, PT, PT, PT, UP0, 0x80, 0x0 ;  /* 0x000000000000781c */ /* 0x000fc60003f0f008 */
[----:B------:R-:W-:-:S04]  /*13d0*/  USHF.R.U32.HI UR5, URZ, 0x4, UR5 ;  /* 0x000000043f057899 */ /* 0x000fc80008011605 */
[----:B------:R-:W-:-:S04]  /*13e0*/  ULOP3.LUT UR5, UR5, 0x3fff, URZ, 0xc0, !UPT ;  /* 0x00003fff05057892 */ /* 0x000fc8000f8ec03f */
[----:B------:R-:W-:Y:S02]  /*13f0*/  ULOP3.LUT UR36, UR5, 0x10000, URZ, 0xfc, !UPT ;  /* 0x0001000005247892 */ /* 0x000fe4000f8efc3f */
[----:B------:R-:W-:Y:S10]  /*1400*/  @!P0 BRA `(.L_x_11084) ;  /* 0x0000000000408947 */ /* 0x000ff40003800000 */
        /* <DEDUP_REMOVED lines=16> */
.L_x_11084:
[----:B------:R-:W-:-:S04]  /*1510*/  SHF.L.U32 R2, RZ, 0x1f, RZ ;  /* 0x0000001fff027819 */ /* 0x000fc800000006ff */
[----:B------:R-:W0:Y:S02]  /*1520*/  SYNCS.PHASECHK.TRANS64.TRYWAIT P0, [UR45+0x12400], R2 ;  /* 0x01240002ff0075a7 */ /* 0x000e24000800016d */
[----:B0-----:R-:W-:Y:S05]  /*1530*/  @!P0 BRA `(.L_x_11085) ;  /* 0x0000009c00488947 */ /* 0x001fea0003800000 */
.L_x_11164:
[----:B------:R-:W-:-:S06]  /*1540*/  ULOP3.LUT UR4, UR40, 0x1, URZ, 0xfc, !UPT ;  /* 0x0000000128047892 */ /* 0x000fcc000f8efc3f */
[----:B------:R-:W-:-:S05]  /*1550*/  IMAD.U32 R0, RZ, RZ, UR4 ;  /* 0x00000004ff007e24 */ /* 0x000fca000f8e00ff */
[----:B------:R-:W-:-:S13]  /*1560*/  ISETP.NE.AND P0, PT, R0, 0x3, PT ;  /* 0x000000030000780c */ /* 0x000fda0003f05270 */
[----:B------:R-:W-:Y:S05]  /*1570*/  @!P0 BRA `(.L_x_11086) ;  /* 0x0000000000048947 */ /* 0x000fea0003800000 */
[----:B------:R-:W-:Y:S01]  /*1580*/  BPT.TRAP 0x1 ;  /* 0x000000040000795c */ /* 0x000fe20000300000 */
.L_x_11086:
[----:B------:R1:W2:Y:S01]  /*1590*/  SYNCS.PHASECHK.TRANS64.TRYWAIT P2, [UR45+0x12430], R2 ;  /* 0x01243002ff0075a7 */ /* 0x0002a2000804016d */
[----:B------:R-:W-:Y:S05]  /*15a0*/  @!P0 BRA `(.L_x_11087) ;  /* 0x0000000000048947 */ /* 0x000fea0003800000 */
[----:B------:R-:W-:Y:S01]  /*15b0*/  BPT.TRAP 0x1 ;  /* 0x000000040000795c */ /* 0x000fe20000300000 */
.L_x_11087:
[----:B------:R-:W-:Y:S01]  /*15c0*/  ISETP.NE.AND P1, PT, R16, RZ, PT ;  /* 0x000000ff1000720c */ /* 0x000fe20003f25270 */
[----:B------:R-:W-:Y:S01]  /*15d0*/  IMAD.MOV.U32 R0, RZ, RZ, RZ ;  /* 0x000000ffff007224 */ /* 0x000fe200078e00ff */
[----:B--2---:R-:W-:Y:S11]  /*15e0*/  @P2 BRA `(.L_x_11088) ;  /* 0x0000000000082947 */ /* 0x004ff60003800000 */
[----:B------:R-:W2:Y:S02]  /*15f0*/  SYNCS.PHASECHK.TRANS64.TRYWAIT P2, [UR45+0x12430], R2 ;  /* 0x01243002ff0075a7 */ /* 0x000ea4000804016d */
[----:B--2---:R-:W-:Y:S05]  /*1600*/  @!P2 BRA `(.L_x_11089) ;  /* 0x0000009c002ca947 */ /* 0x004fea0003800000 */
.L_x_11088:
[----:B------:R-:W-:Y:S05]  /*1610*/  WARPSYNC.ALL ;  /* 0x0000000000007948 */ /* 0x000fea0003800000 */
[----:B------:R-:W-:Y:S01]  /*1620*/  IMAD.MOV.U32 R25, RZ, RZ, RZ ;  /* 0x000000ffff197224 */ /* 0x000fe200078e00ff */
[----:B------:R-:W-:Y:S01]  /*1630*/  UIADD3 UR4, UR45, 0xd200, URZ ;  /* 0x0000d2002d047890 */ /* 0x000fe2000fffe03f */
[----:B------:R-:W-:Y:S01]  /*1640*/  WARPGROUP.ARRIVE ;  /* 0x00000000000079c5 */ /* 0x000fe20000000000 */
[----:B------:R-:W-:Y:S01]  /*1650*/  UMOV UR5, UR37 ;  /* 0x0000002500057c82 */ /* 0x000fe20008000000 */
[----:B------:R-:W-:Y:S01]  /*1660*/  UMOV UR7, 0x80000020 ;  /* 0x8000002000077882 */ /* 0x000fe20000000000 */
[----:B------:R-:W-:Y:S01]  /*1670*/  USHF.R.U32.HI UR4, URZ, 0x4, UR4 ;  /* 0x000000043f047899 */ /* 0x000fe20008011604 */
[----:B01----:R-:W-:Y:S01]  /*1680*/  LOP3.LUT R2, R17, 0xffffff80, RZ, 0xc0, !PT ;  /* 0xffffff8011027812 */ /* 0x003fe200078ec0ff */
[----:B------:R-:W-:Y:S01]  /*1690*/  UIADD3 UR10, UR36, 0x2, URZ ;  /* 0x00000002240a7890 */ /* 0x000fe2000fffe03f */
[----:B------:R-:W-:Y:S01]  /*16a0*/  IMAD.MOV.U32 R6, RZ, RZ, -0x2 ;  /* 0xfffffffeff067424 */ /* 0x000fe200078e00ff */
[----:B------:R-:W-:Y:S01]  /*16b0*/  ULOP3.LUT UR4, UR4, 0x3fff, URZ, 0xc0, !UPT ;  /* 0x00003fff04047892 */ /* 0x000fe2000f8ec03f */
[----:B------:R-:W-:Y:S01]  /*16c0*/  P2R R5, PR, RZ, 0x2 ;  /* 0x00000002ff057803 */ /* 0x000fe20000000000 */
[----:B------:R-:W-:Y:S01]  /*16d0*/  UMOV UR11, 0x80000020 ;  /* 0x80000020000b7882 */ /* 0x000fe20000000000 */
[----:B------:R-:W-:Y:S01]  /*16e0*/  IMAD.IADD R2, R27, 0x1, -R2 ;  /* 0x000000011b027824 */ /* 0x000fe200078e0a02 */
[----:B------:R-:W-:Y:S01]  /*16f0*/  ULOP3.LUT UR16, UR4, 0x10000, URZ, 0xfc, !UPT ;  /* 0x0001000004107892 */ /* 0x000fe2000f8efc3f */
[----:B------:R-:W-:Y:S01]  /*1700*/  P2R R4, PR, RZ, 0x1 ;  /* 0x00000001ff047803 */ /* 0x000fe20000000000 */
[----:B------:R-:W-:Y:S01]  /*1710*/  UMOV UR15, 0x80000020 ;  /* 0x80000020000f7882 */ /* 0x000fe20000000000 */
[----:B------:R-:W-:Y:S01]  /*1720*/  UMOV UR4, UR36 ;  /* 0x0000002400047c82 */ /* 0x000fe20008000000 */
[----:B------:R-:W-:Y:S01]  /*1730*/  UIADD3 UR8, UR16, 0x180, URZ ;  /* 0x0000018010087890 */ /* 0x000fe2000fffe03f */
[----:B------:R-:W-:Y:S01]  /*1740*/  SHF.R.S32.HI R3, RZ, 0x1f, R2 ;  /* 0x0000001fff037819 */ /* 0x000fe20000011402 */
[----:B------:R-:W-:Y:S01]  /*1750*/  UIADD3 UR9, UR16, 0x200, URZ ;  /* 0x0000020010097890 */ /* 0x000fe2000fffe03f */
[----:B------:R-:W-:Y:S01]  /*1760*/  IMAD.U32 R11, RZ, RZ, UR48 ;  /* 0x00000030ff0b7e24 */ /* 0x000fe2000f8e00ff */
[----:B------:R-:W-:Y:S01]  /*1770*/  UMOV UR6, UR16 ;  /* 0x0000001000067c82 */ /* 0x000fe20008000000 */
[----:B------:R-:W-:Y:S01]  /*1780*/  UIADD3 UR12, UR16, 0x2, URZ ;  /* 0x00000002100c7890 */ /* 0x000fe2000fffe03f */
[----:B------:R-:W-:Y:S01]  /*1790*/  QGMMA.64x32x32.F32.E4M3.E4M3 R92, gdesc[UR4], RZ, !UPT, gsb0 ;  /* 0x00600000045c79f3 */ /* 0x000fe2000c0008ff */
[----:B------:R-:W-:Y:S01]  /*17a0*/  UIADD3 UR6, UR16, 0x80, URZ ;  /* 0x0000008010067890 */ /* 0x000fe2000fffe03f */
[----:B------:R-:W-:Y:S01]  /*17b0*/  LEA.HI R3, R3, R2, RZ, 0x2 ;  /* 0x0000000203037211 */ /* 0x000fe200078f10ff */
[----:B------:R-:W-:Y:S01]  /*17c0*/  UMOV UR4, UR36 ;  /* 0x0000002400047c82 */ /* 0x000fe20008000000 */
[----:B------:R-:W-:Y:S01]  /*17d0*/  UMOV UR5, UR37 ;  /* 0x0000002500057c82 */ /* 0x000fe20008000000 */
[----:B------:R-:W-:Y:S01]  /*17e0*/  UMOV UR7, 0x80000020 ;  /* 0x8000002000077882 */ /* 0x000fe20000000000 */
[----:B------:R-:W-:Y:S01]  /*17f0*/  LOP3.LUT R3, R3, 0x7ffffffc, RZ, 0xc0, !PT ;  /* 0x7ffffffc03037812 */ /* 0x000fe200078ec0ff */
[----:B------:R-:W-:-:S02]  /*1800*/  UIADD3 UR14, UR16, 0x202, URZ ;  /* 0x00000202100e7890 */ /* 0x000fc4000fffe03f */
[----:B------:R-:W-:Y:S02]  /*1810*/  UIADD3 UR17, UR39, -0x2, URZ ;  /* 0xfffffffe27117890 */ /* 0x000fe4000fffe03f */
[----:B------:R-:W-:Y:S02]  /*1820*/  IMAD.IADD R3, R2, 0x1, -R3 ;  /* 0x0000000102037824 */ /* 0x000fe400078e0a03 */
[----:B------:R-:W-:Y:S01]  /*1830*/  IMAD.U32 R2, RZ, RZ, UR39 ;  /* 0x00000027ff027e24 */ /* 0x000fe2000f8e00ff */
[----:B------:R-:W-:Y:S01]  /*1840*/  UISETP.GE.AND UP0, UPT, UR17, UR44, UPT ;  /* 0x0000002c1100728c */ /* 0x000fe2000bf06270 */
[----:B------:R-:W-:-:S04]  /*1850*/  IMAD R3, R3, R6, 0xa0 ;  /* 0x000000a003037424 */ /* 0x000fc800078e0206 */
[----:B------:R-:W-:-:S04]  /*1860*/  VIADD R3, R3, UR38 ;  /* 0x0000002603037c36 */ /* 0x000fc80008000000 */
        /* <DEDUP_REMOVED lines=19> */
[----:B------:R-:W-:Y:S01]  /*19a0*/  UMOV UR5, UR37 ;  /* 0x0000002500057c82 */ /* 0x000fe20008000000 */
[----:B------:R-:W-:Y:S01]  /*19b0*/  UMOV UR6, UR8 ;  /* 0x0000000800067c82 */ /* 0x000fe20008000000 */
[----:B------:R-:W-:Y:S01]  /*19c0*/  UMOV UR7, 0x80000020 ;  /* 0x8000002000077882 */ /* 0x000fe20000000000 */
[----:B------:R-:W-:Y:S01]  /*19d0*/  UMOV UR8, UR10 ;  /* 0x0000000a00087c82 */ /* 0x000fe20008000000 */
[----:B------:R-:W-:Y:S01]  /*19e0*/  UMOV UR10, UR12 ;  /* 0x0000000c000a7c82 */ /* 0x000fe20008000000 */
[----:B------:R-:W-:Y:S01]  /*19f0*/  UMOV UR12, UR8 ;  /* 0x00000008000c7c82 */ /* 0x000fe20008000000 */
[----:B------:R-:W-:Y:S02]  /*1a00*/  WARPGROUP.DEPBAR.LE gsb0, 0x0 ;  /* 0x00008000000079c5 */ /* 0x000fe40000010000 */
[----:B------:R-:W-:-:S06]  /*1a10*/  WARPGROUP.ARRIVE ;  /* 0x00000000000079c5 */ /* 0x000fcc0000000000 */
[----:B------:R-:W-:Y:S01]  /*1a20*/  QGMMA.64x32x32.F32.E4M3.E4M3 R44, gdesc[UR4], RZ, !UPT, gsb0 ;  /* 0x00600000042c79f3 */ /* 0x000fe2000c0008ff */
[----:B------:R-:W-:Y:S01]  /*1a30*/  UMOV UR4, UR36 ;  /* 0x0000002400047c82 */ /* 0x000fe20008000000 */
[----:B------:R-:W-:Y:S01]  /*1a40*/  UMOV UR5, UR37 ;  /* 0x0000002500057c82 */ /* 0x000fe20008000000 */
[----:B------:R-:W-:Y:S01]  /*1a50*/  UMOV UR6, UR9 ;  /* 0x0000000900067c82 */ /* 0x000fe20008000000 */
[----:B------:R-:W-:Y:S01]  /*1a60*/  UMOV UR7, 0x80000020 ;  /* 0x8000002000077882 */ /* 0x000fe20000000000 */
[----:B------:R-:W-:Y:S02]  /*1a70*/  UMOV UR9, 0x80000020 ;  /* 0x8000002000097882 */ /* 0x000fe40000000000 */
        /* <DEDUP_REMOVED lines=77> */
[----:B------:R-:W-:Y:S02]  /*1f50*/  FMNMX.FTZ R7, R89, R2, !PT ;  /* 0x0000000259077209 */ /* 0x000fe40007810000 */
[----:B------:R-:W-:Y:S02]  /*1f60*/  FSEL R87, R87, -INF , P4 ;  /* 0xff80000057577808 */ /* 0x000fe40002000000 */
[----:B------:R-:W-:-:S02]  /*1f70*/  ISETP.GT.AND P4, PT, R3, 0x48, PT ;  /* 0x000000480300780c */ /* 0x000fc40003f84270 */
[----:B------:R-:W-:Y:S02]  /*1f80*/  FSEL R90, R90, -INF , P3 ;  /* 0xff8000005a5a7808 */ /* 0x000fe40001800000 */
[----:B------:R-:W-:Y:S02]  /*1f90*/  ISETP.GT.AND P3, PT, R3, 0x49, PT ;  /* 0x000000490300780c */ /* 0x000fe40003f64270 */
        /* <DEDUP_REMOVED lines=9> */
[----:B------:R-:W0:Y:S01]  /*2030*/  S2UR UR7, SR_CgaCtaId ;  /* 0x00000000000779c3 */ /* 0x000e220000008800 */
[----:B------:R-:W-:Y:S01]  /*2040*/  FMNMX.FTZ R7, R61, R2, !PT ;  /* 0x000000023d077209 */ /* 0x000fe20007810000 */
[----:B------:R-:W-:Y:S01]  /*2050*/  UMOV UR4, URZ ;  /* 0x0000003f00047c82 */ /* 0x000fe20008000000 */
        /* <DEDUP_REMOVED lines=50> */
[----:B------:R-:W-:Y:S02]  /*2380*/  FMNMX.FTZ R7, R57, R2, !PT ;  /* 0x0000000239077209 */ /* 0x000fe40007810000 */
[----:B------:R-:W-:-:S02]  /*2390*/  FSEL R58, R58, -INF , P2 ;  /* 0xff8000003a3a7808 */ /* 0x000fc40001000000 */
        /* <DEDUP_REMOVED lines=9> */
[----:B------:R-:W-:Y:S02]  /*2430*/  P2R R12, PR, RZ, 0x2 ;  /* 0x00000002ff0c7803 */ /* 0x000fe40000000000 */
[----:B------:R-:W-:Y:S01]  /*2440*/  P2R R8, PR, RZ, 0x4 ;  /* 0x00000004ff087803 */ /* 0x000fe20000000000 */
[----:B------:R-:W-:Y:S02]  /*2450*/  WARPGROUP.DEPBAR.LE gsb0, 0x0 ;  /* 0x00008000000079c5 */ /* 0x000fe40000010000 */
        /* <DEDUP_REMOVED lines=19> */
[----:B------:R-:W-:Y:S01]  /*2590*/  ISETP.NE.AND P1, PT, R12, RZ, PT ;  /* 0x000000ff0c00720c */ /* 0x000fe20003f25270 */
[----:B------:R-:W1:Y:S01]  /*25a0*/  SHFL.BFLY PT, R9, R6, 0x2, 0x1f ;  /* 0x0c401f0006097f89 */ /* 0x000e6200000e0000 */
[----:B------:R-:W-:Y:S02]  /*25b0*/  P2R R10, PR, RZ, 0x1 ;  /* 0x00000001ff0a7803 */ /* 0x000fe40000000000 */
[----:B------:R-:W-:Y:S02]  /*25c0*/  ISETP.GT.AND P0, PT, R3, 0x79, PT ;  /* 0x000000790300780c */ /* 0x000fe40003f04270 */
[----:B------:R-:W-:Y:S02]  /*25d0*/  FSEL R31, R31, -INF , P1 ;  /* 0xff8000001f1f7808 */ /* 0x000fe40000800000 */
[----:B------:R-:W-:Y:S02]  /*25e0*/  FSEL R59, R59, -INF , P0 ;  /* 0xff8000003b3b7808 */ /* 0x000fe40000000000 */
[----:B------:R-:W-:-:S02]  /*25f0*/  ISETP.NE.AND P0, PT, R10, RZ, PT ;  /* 0x000000ff0a00720c */ /* 0x000fc40003f05270 */
[----:B------:R-:W-:Y:S02]  /*2600*/  FSEL R38, R38, -INF , P3 ;  /* 0xff80000026267808 */ /* 0x000fe40001800000 */
[----:B------:R-:W-:Y:S02]  /*2610*/  FSEL R34, R34, -INF , P0 ;  /* 0xff80000022227808 */ /* 0x000fe40000000000 */
[----:B------:R-:W-:Y:S02]  /*2620*/  FSEL R39, R39, -INF , P4 ;  /* 0xff80000027277808 */ /* 0x000fe40002000000 */
[----:B------:R-:W-:Y:S02]  /*2630*/  FSEL R42, R42, -INF , P5 ;  /* 0xff8000002a2a7808 */ /* 0x000fe40002800000 */
[----:B------:R-:W-:Y:S02]  /*2640*/  ISETP.NE.AND P1, PT, R5, RZ, PT ;  /* 0x000000ff0500720c */ /* 0x000fe40003f25270 */
[----:B------:R-:W-:-:S02]  /*2650*/  ISETP.NE.AND P0, PT, R4, RZ, PT ;  /* 0x000000ff0400720c */ /* 0x000fc40003f05270 */
[----:B-1----:R-:W-:-:S05]  /*2660*/  FMNMX.FTZ R9, R6, R9, !PT ;  /* 0x0000000906097209 */ /* 0x002fca0007810000 */
[----:B------:R-:W1:Y:S02]  /*2670*/  SHFL.BFLY PT, R2, R9, 0x1, 0x1f ;  /* 0x0c201f0009027f89 */ /* 0x000e6400000e0000 */
[----:B-1----:R-:W-:-:S04]  /*2680*/  FMNMX.FTZ R2, R9, R2, !PT ;  /* 0x0000000209027209 */ /* 0x002fc80007810000 */
[C---:B------:R-:W-:Y:S01]  /*2690*/  FSETP.NEU.FTZ.AND P2, PT, R2.reuse, -INF , PT ;  /* 0xff8000000200780b */ /* 0x040fe20003f5d000 */
[----:B------:R-:W-:Y:S01]  /*26a0*/  FFMA.FTZ R18, R2, R11, -8 ;  /* 0xc100000002127423 */ /* 0x000fe2000001000b */
[----:B------:R-:W-:-:S04]  /*26b0*/  FMNMX.FTZ R11, R94, R95, !PT ;  /* 0x0000005f5e0b7209 */ /* 0x000fc80007810000 */
[----:B------:R-:W-:Y:S02]  /*26c0*/  FMNMX.FTZ R12, R98, R11, !PT ;  /* 0x0000000b620c7209 */ /* 0x000fe40007810000 */
[----:B------:R-:W-:Y:S02]  /*26d0*/  FSEL R18, R18, RZ, P2 ;  /* 0x000000ff12127208 */ /* 0x000fe40001000000 */
[----:B------:R-:W-:Y:S02]  /*26e0*/  FMNMX.FTZ R13, R99, R12, !PT ;  /* 0x0000000c630d7209 */ /* 0x000fe40007810000 */
[----:B------:R-:W-:Y:S01]  /*26f0*/  ISETP.NE.AND P2, PT, R8, RZ, PT ;  /* 0x000000ff0800720c */ /* 0x000fe20003f45270 */
[--C-:B------:R-:W-:Y:S01]  /*2700*/  FFMA.FTZ R36, R65, UR48, -R18.reuse ;  /* 0x0000003041247c23 */ /* 0x100fe20008010812 */
[----:B------:R-:W-:Y:S01]  /*2710*/  FMNMX.FTZ R14, R102, R13, !PT ;  /* 0x0000000d660e7209 */ /* 0x000fe20007810000 */
[--C-:B------:R-:W-:Y:S01]  /*2720*/  FFMA.FTZ R69, R69, UR48, -R18.reuse ;  /* 0x0000003045457c23 */ /* 0x100fe20008010812 */
[----:B------:R-:W-:Y:S01]  /*2730*/  FSEL R35, R35, -INF , P2 ;  /* 0xff80000023237808 */ /* 0x000fe20001000000 */
        /* <DEDUP_REMOVED lines=24> */
[----:B------:R-:W-:Y:S01]  /*28c0*/  FFMA.FTZ R19, R19, UR48, -R18 ;  /* 0x0000003013137c23 */ /* 0x000fe20008010812 */
[----:B------:R-:W-:Y:S01]  /*28d0*/  FMNMX.FTZ R15, R83, R16, !PT ;  /* 0x00000010530f7209 */ /* 0x000fe20007810000 */
[----:B------:R-:W-:Y:S03]  /*28e0*/  MUFU.EX2 R3, R3 ;  /* 0x0000000300037308 */ /* 0x000fe60000000800 */
[----:B------:R-:W-:-:S04]  /*28f0*/  FMNMX.FTZ R16, R86, R15, !PT ;  /* 0x0000000f56107209 */ /* 0x000fc80007810000 */
[----:B------:R-:W-:Y:S01]  /*2900*/  FMNMX.FTZ R21, R87, R16, !PT ;  /* 0x0000001057157209 */ /* 0x000fe20007810000 */
[----:B------:R-:W-:Y:S01]  /*2910*/  FFMA.FTZ R16, R85, UR48, -R18 ;  /* 0x0000003055107c23 */ /* 0x000fe20008010812 */
[----:B------:R-:W-:Y:S02]  /*2920*/  MUFU.EX2 R4, R4 ;  /* 0x0000000400047308 */ /* 0x000fe40000000800 */
[----:B------:R-:W-:-:S04]  /*2930*/  FMNMX.FTZ R20, R90, R21, !PT ;  /* 0x000000155a147209 */ /* 0x000fc80007810000 */
        /* <DEDUP_REMOVED lines=8> */
[----:B------:R-:W1:Y:S02]  /*29c0*/  MUFU.EX2 R8, R8 ;  /* 0x0000000800087308 */ /* 0x000e640000000800 */
[----:B------:R-:W-:-:S04]  /*29d0*/  FMNMX.FTZ R22, R70, R21, !PT ;  /* 0x0000001546167209 */ /* 0x000fc80007810000 */
[----:B------:R-:W-:Y:S01]  /*29e0*/  FMNMX.FTZ R27, R71, R22, !PT ;  /* 0x00000016471b7209 */ /* 0x000fe20007810000 */
[----:B------:R-:W-:Y:S01]  /*29f0*/  FFMA.FTZ R22, R61, UR48, -R18 ;  /* 0x000000303d167c23 */ /* 0x000fe20008010812 */
[----:B------:R-:W-:Y:S02]  /*2a00*/  MUFU.EX2 R21, R60 ;  /* 0x0000003c00157308 */ /* 0x000fe40000000800 */
[----:B------:R-:W-:-:S04]  /*2a10*/  FMNMX.FTZ R24, R74, R27, !PT ;  /* 0x0000001b4a187209 */ /* 0x000fc80007810000 */
[----:B------:R-:W-:Y:S01]  /*2a20*/  FMNMX.FTZ R27, R75, R24, !PT ;  /* 0x000000184b1b7209 */ /* 0x000fe20007810000 */
[----:B------:R-:W-:Y:S01]  /*2a30*/  FFMA.FTZ R24, R64, UR48, -R18 ;  /* 0x0000003040187c23 */ /* 0x000fe20008010812 */
[----:B------:R-:W-:Y:S01]  /*2a40*/  MUFU.EX2 R6, R6 ;  /* 0x0000000600067308 */ /* 0x000fe20000000800 */
[----:B-1----:R-:W-:Y:S02]  /*2a50*/  F2FP.SATFINITE.E4M3.F32.PACK_AB_MERGE_C R152, R8, R5, RZ ;  /* 0x000000050898723e */ /* 0x002fe400048070ff */
[----:B------:R-:W-:Y:S02]  /*2a60*/  FMNMX.FTZ R26, R46, R27, !PT ;  /* 0x0000001b2e1a7209 */ /* 0x000fe40007810000 */
[----:B------:R-:W-:Y:S02]  /*2a70*/  F2FP.SATFINITE.E4M3.F32.PACK_AB_MERGE_C R152, R4, R3, R152 ;  /* 0x000000030498723e */ /* 0x000fe40004807098 */
[----:B------:R-:W-:Y:S01]  /*2a80*/  FMNMX.FTZ R27, R47, R26, !PT ;  /* 0x0000001a2f1b7209 */ /* 0x000fe20007810000 */
[----:B------:R-:W-:Y:S03]  /*2a90*/  MUFU.EX2 R9, R9 ;  /* 0x0000000900097308 */ /* 0x000fe60000000800 */
[----:B------:R-:W-:-:S04]  /*2aa0*/  FMNMX.FTZ R26, R50, R27, !PT ;  /* 0x0000001b321a7209 */ /* 0x000fc80007810000 */
[----:B------:R-:W-:Y:S01]  /*2ab0*/  FMNMX.FTZ R61, R51, R26, !PT ;  /* 0x0000001a333d7209 */ /* 0x000fe20007810000 */
[----:B------:R1:W-:Y:S01]  /*2ac0*/  MUFU.EX2 R27, R36 ;  /* 0x00000024001b7308 */ /* 0x0003e20000000800 */
[----:B------:R-:W-:Y:S01]  /*2ad0*/  FFMA.FTZ R26, R68, UR48, -R18 ;  /* 0x00000030441a7c23 */ /* 0x000fe20008010812 */
[----:B------:R-:W-:Y:S01]  /*2ae0*/  IMAD.U32 R68, RZ, RZ, UR48 ;  /* 0x00000030ff447e24 */ /* 0x000fe2000f8e00ff */
[----:B------:R-:W-:-:S04]  /*2af0*/  FMNMX.FTZ R32, R54, R61, !PT ;  /* 0x0000003d36207209 */ /* 0x000fc80007810000 */
[----:B------:R-:W-:Y:S01]  /*2b00*/  FMNMX.FTZ R61, R55, R32, !PT ;  /* 0x00000020373d7209 */ /* 0x000fe20007810000 */
[----:B------:R-:W-:Y:S03]  /*2b10*/  MUFU.EX2 R10, R10 ;  /* 0x0000000a000a7308 */ /* 0x000fe60000000800 */
[----:B------:R-:W-:-:S04]  /*2b20*/  FMNMX.FTZ R32, R58, R61, !PT ;  /* 0x0000003d3a207209 */ /* 0x000fc80007810000 */
[----:B------:R-:W-:Y:S01]  /*2b30*/  FMNMX.FTZ R65, R59, R32, !PT ;  /* 0x000000203b417209 */ /* 0x000fe20007810000 */
[----:B------:R2:W-:Y:S01]  /*2b40*/  MUFU.EX2 R61, R69 ;  /* 0x00000045003d7308 */ /* 0x0005e20000000800 */
[----:B------:R-:W-:Y:S02]  /*2b50*/  FFMA.FTZ R32, R72, UR48, -R18 ;  /* 0x0000003048207c23 */ /* 0x000fe40008010812 */
[----:B-1----:R-:W-:-:S04]  /*2b60*/  FMNMX.FTZ R36, R30, R65, !PT ;  /* 0x000000411e247209 */ /* 0x002fc80007810000 */
[----:B------:R-:W-:Y:S01]  /*2b70*/  FMNMX.FTZ R65, R31, R36, !PT ;  /* 0x000000241f417209 */ /* 0x000fe20007810000 */
[----:B------:R-:W1:Y:S03]  /*2b80*/  MUFU.EX2 R11, R105 ;  /* 0x00000069000b7308 */ /* 0x000e660000000800 */
[----:B------:R-:W-:-:S04]  /*2b90*/  FMNMX.FTZ R36, R34, R65, !PT ;  /* 0x0000004122247209 */ /* 0x000fc80007810000 */
[----:B--2---:R-:W-:Y:S01]  /*2ba0*/  FMNMX.FTZ R69, R35, R36, !PT ;  /* 0x0000002423457209 */ /* 0x004fe20007810000 */
[----:B------:R-:W-:Y:S01]  /*2bb0*/  FFMA.FTZ R36, R44, UR48, -R18 ;  /* 0x000000302c247c23 */ /* 0x000fe20008010812 */
[----:B------:R-:W-:Y:S02]  /*2bc0*/  MUFU.EX2 R65, R73 ;  /* 0x0000004900417308 */ /* 0x000fe40000000800 */
[----:B------:R-:W-:-:S04]  /*2bd0*/  FMNMX.FTZ R44, R38, R69, !PT ;  /* 0x00000045262c7209 */ /* 0x000fc80007810000 */
[----:B------:R-:W-:Y:S02]  /*2be0*/  FMNMX.FTZ R69, R39, R44, !PT ;  /* 0x0000002c27457209 */ /* 0x000fe40007810000 */
        /* <DEDUP_REMOVED lines=10> */
[----:B------:R-:W-:Y:S01]  /*2c90*/  MUFU.EX2 R15, R84 ;  /* 0x00000054000f7308 */ /* 0x000fe20000000800 */
[----:B------:R-:W2:Y:S01]  /*2ca0*/  SHFL.BFLY PT, R60, R69, 0x2, 0x1f ;  /* 0x0c401f00453c7f89 */ /* 0x000ea200000e0000 */
[----:B-1----:R-:W-:-:S04]  /*2cb0*/  F2FP.SATFINITE.E4M3.F32.PACK_AB_MERGE_C R154, R11, R10, RZ ;  /* 0x0000000a0b9a723e */ /* 0x002fc800048070ff */
[----:B------:R-:W-:Y:S02]  /*2cc0*/  F2FP.SATFINITE.E4M3.F32.PACK_AB_MERGE_C R154, R9, R6, R154 ;  /* 0x00000006099a723e */ /* 0x000fe4000480709a */
[----:B------:R-:W-:Y:S08]  /*2cd0*/  MUFU.EX2 R12, R12 ;  /* 0x0000000c000c7308 */ /* 0x000ff00000000800 */
[----:B------:R-:W-:Y:S08]  /*2ce0*/  MUFU.EX2 R14, R14 ;  /* 0x0000000e000e7308 */ /* 0x000ff00000000800 */
[----:B------:R-:W1:Y:S01]  /*2cf0*/  MUFU.EX2 R17, R17 ;  /* 0x0000001100117308 */ /* 0x000e620000000800 */
[----:B--2---:R-:W-:Y:S01]  /*2d00*/  FMNMX.FTZ R57, R69, R60, !PT ;  /* 0x0000003c45397209 */ /* 0x004fe20007810000 */
[--C-:B------:R-:W-:Y:S01]  /*2d10*/  FFMA.FTZ R60, R33, UR48, -R18.reuse ;  /* 0x00000030213c7c23 */ /* 0x100fe20008010812 */
[----:B------:R-:W-:-:S03]  /*2d20*/  FFMA.FTZ R33, R7, UR48, -R18 ;  /* 0x0000003007217c23 */ /* 0x000fc60008010812 */
[----:B------:R-:W2:Y:S02]  /*2d30*/  SHFL.BFLY PT, R64, R57, 0x1, 0x1f ;  /* 0x0c201f0039407f89 */ /* 0x000ea400000e0000 */
[----:B------:R-:W-:Y:S08]  /*2d40*/  MUFU.EX2 R16, R16 ;  /* 0x0000001000107308 */ /* 0x000ff00000000800 */
[----:B------:R-:W-:Y:S01]  /*2d50*/  MUFU.EX2 R20, R20 ;  /* 0x0000001400147308 */ /* 0x000fe20000000800 */
[----:B-1----:R-:W-:-:S04]  /*2d60*/  F2FP.SATFINITE.E4M3.F32.PACK_AB_MERGE_C R136, R17, R14, RZ ;  /* 0x0000000e1188723e */ /* 0x002fc800048070ff */
[----:B------:R-:W-:-:S03]  /*2d70*/  F2FP.SATFINITE.E4M3.F32.PACK_AB_MERGE_C R136, R13, R12, R136 ;  /* 0x0000000c0d88723e */ /* 0x000fc60004807088 */
[----:B------:R-:W-:Y:S01]  /*2d80*/  MUFU.EX2 R23, R23 ;  /* 0x0000001700177308 */ /* 0x000fe20000000800 */
[----:B--2---:R-:W-:Y:S01]  /*2d90*/  FMNMX.FTZ R7, R57, R64, !PT ;  /* 0x0000004039077209 */ /* 0x004fe20007810000 */
[--C-:B------:R-:W-:Y:S01]  /*2da0*/  FFMA.FTZ R64, R37, UR48, -R18.reuse ;  /* 0x0000003025407c23 */ /* 0x100fe20008010812 */
[--C-:B------:R-:W-:Y:S01]  /*2db0*/  FFMA.FTZ R37, R40, UR48, -R18.reuse ;  /* 0x0000003028257c23 */ /* 0x100fe20008010812 */
[----:B------:R-:W-:Y:S01]  /*2dc0*/  FFMA.FTZ R18, R41, UR48, -R18 ;  /* 0x0000003029127c23 */ /* 0x000fe20008010812 */
[C---:B------:R-:W-:Y:S01]  /*2dd0*/  FSETP.NEU.FTZ.AND P2, PT, R7.reuse, -INF , PT ;  /* 0xff8000000700780b */ /* 0x040fe20003f5d000 */
[----:B------:R-:W-:Y:S02]  /*2de0*/  FFMA.FTZ R69, R7, R68, -8 ;  /* 0xc100000007457423 */ /* 0x000fe40000010044 */
[----:B------:R-:W-:Y:S03]  /*2df0*/  MUFU.EX2 R22, R22 ;  /* 0x0000001600167308 */ /* 0x000fe60000000800 */
[----:B------:R-:W-:-:S02]  /*2e00*/  FSEL R69, R69, RZ, P2 ;  /* 0x000000ff45457208 */ /* 0x000fc40001000000 */
        /* <DEDUP_REMOVED lines=21> */
[----:B------:R-:W-:Y:S01]  /*2f60*/  FADD.FTZ R74, R3, R4 ;  /* 0x00000004034a7221 */ /* 0x000fe20000010000 */
[--C-:B------:R-:W-:Y:S01]  /*2f70*/  FFMA.FTZ R81, R107, UR48, -R69.reuse ;  /* 0x000000306b517c23 */ /* 0x100fe20008010845 */
[--C-:B------:R-:W-:Y:S01]  /*2f80*/  FFMA.FTZ R84, R90, UR48, -R69.reuse ;  /* 0x000000305a547c23 */ /* 0x100fe20008010845 */
[----:B------:R-:W-:Y:S01]  /*2f90*/  FFMA.FTZ R82, R82, UR48, -R69 ;  /* 0x0000003052527c23 */ /* 0x000fe20008010845 */
[----:B------:R-:W2:Y:S01]  /*2fa0*/  MUFU.EX2 R72, R72 ;  /* 0x0000004800487308 */ /* 0x000ea20000000800 */
[----:B------:R-:W-:Y:S01]  /*2fb0*/  FADD.FTZ R89, R5, R74 ;  /* 0x0000004a05597221 */ /* 0x000fe20000010000 */
[----:B------:R-:W-:-:S02]  /*2fc0*/  IMAD.U32 R74, RZ, RZ, UR45 ;  /* 0x0000002dff4a7e24 */ /* 0x000fc4000f8e00ff */
[--C-:B------:R-:W-:Y:S01]  /*2fd0*/  FFMA.FTZ R83, R83, UR48, -R69.reuse ;  /* 0x0000003053537c23 */ /* 0x100fe20008010845 */
[----:B------:R-:W-:Y:S01]  /*2fe0*/  FFMA.FTZ R85, R91, UR48, -R69 ;  /* 0x000000305b557c23 */ /* 0x000fe20008010845 */
[----:B------:R-:W-:Y:S01]  /*2ff0*/  FADD.FTZ R89, R8, R89 ;  /* 0x0000005908597221 */ /* 0x000fe20000010000 */
[----:B------:R-:W-:Y:S02]  /*3000*/  @!P1 VIADD R74, R74, 0x12440 ;  /* 0x000124404a4a9836 */ /* 0x000fe40000000000 */
[----:B------:R-:W-:Y:S01]  /*3010*/  FFMA.FTZ R62, R62, UR48, -R69 ;  /* 0x000000303e3e7c23 */ /* 0x000fe20008010845 */
[----:B------:R-:W3:Y:S01]  /*3020*/  MUFU.EX2 R77, R77 ;  /* 0x0000004d004d7308 */ /* 0x000ee20000000800 */
[----:B-1----:R-:W-:Y:S01]  /*3030*/  FADD.FTZ R75, R40, R41 ;  /* 0x00000029284b7221 */ /* 0x002fe20000010000 */
[----:B------:R-:W-:Y:S01]  /*3040*/  FADD.FTZ R90, R6, R89 ;  /* 0x00000059065a7221 */ /* 0x000fe20000010000 */
[----:B------:R-:W-:Y:S01]  /*3050*/  @!P1 PRMT R74, RZ, 0x654, R74 ;  /* 0x00000654ff4a9816 */ /* 0x000fe2000000004a */
[--C-:B------:R-:W-:Y:S01]  /*3060*/  FFMA.FTZ R63, R63, UR48, -R69.reuse ;  /* 0x000000303f3f7c23 */ /* 0x100fe20008010845 */
[----:B------:R-:W-:Y:S01]  /*3070*/  FFMA.FTZ R54, R54, UR48, -R69 ;  /* 0x0000003036367c23 */ /* 0x000fe20008010845 */
[----:B------:R-:W-:Y:S01]  /*3080*/  FADD.FTZ R89, R9, R90 ;  /* 0x0000005a09597221 */ /* 0x000fe20000010000 */
[----:B------:R1:W-:Y:S01]  /*3090*/  @!P1 SYNCS.ARRIVE.TRANS64.RED.A1T0 RZ, [R74+URZ], RZ ;  /* 0x000000ff4aff99a7 */ /* 0x0003e2000810043f */
[----:B------:R-:W4:Y:S01]  /*30a0*/  MUFU.EX2 R57, R57 ;  /* 0x0000003900397308 */ /* 0x000f220000000800 */
[----:B--2---:R-:W-:Y:S01]  /*30b0*/  FADD.FTZ R88, R72, R75 ;  /* 0x0000004b48587221 */ /* 0x004fe20000010000 */
[--C-:B------:R-:W-:Y:S01]  /*30c0*/  FFMA.FTZ R46, R46, UR48, -R69.reuse ;  /* 0x000000302e2e7c23 */ /* 0x100fe20008010845 */
[--C-:B------:R-:W-:Y:S01]  /*30d0*/  FFMA.FTZ R47, R47, UR48, -R69.reuse ;  /* 0x000000302f2f7c23 */ /* 0x100fe20008010845 */
[--C-:B------:R-:W-:Y:S01]  /*30e0*/  FFMA.FTZ R50, R50, UR48, -R69.reuse ;  /* 0x0000003032327c23 */ /* 0x100fe20008010845 */
[--C-:B------:R-:W-:Y:S01]  /*30f0*/  FFMA.FTZ R51, R51, UR48, -R69.reuse ;  /* 0x0000003033337c23 */ /* 0x100fe20008010845 */
[----:B------:R-:W-:Y:S01]  /*3100*/  FFMA.FTZ R55, R55, UR48, -R69 ;  /* 0x0000003037377c23 */ /* 0x000fe20008010845 */
[----:B-1----:R-:W-:Y:S01]  /*3110*/  FADD.FTZ R74, R10, R89 ;  /* 0x000000590a4a7221 */ /* 0x002fe20000010000 */
[----:B------:R-:W1:Y:S01]  /*3120*/  MUFU.EX2 R68, R68 ;  /* 0x0000004400447308 */ /* 0x000e620000000800 */
[----:B---3--:R-:W-:Y:S01]  /*3130*/  FADD.FTZ R88, R77, R88 ;  /* 0x000000584d587221 */ /* 0x008fe20000010000 */
[--C-:B------:R-:W-:Y:S01]  /*3140*/  FFMA.FTZ R58, R58, UR48, -R69.reuse ;  /* 0x000000303a3a7c23 */ /* 0x100fe20008010845 */
[--C-:B------:R-:W-:Y:S01]  /*3150*/  FFMA.FTZ R59, R59, UR48, -R69.reuse ;  /* 0x000000303b3b7c23 */ /* 0x100fe20008010845 */
[--C-:B------:R-:W-:Y:S01]  /*3160*/  FFMA.FTZ R34, R34, UR48, -R69.reuse ;  /* 0x0000003022227c23 */ /* 0x100fe20008010845 */
[--C-:B------:R-:W-:Y:S01]  /*3170*/  FFMA.FTZ R35, R35, UR48, -R69.reuse ;  /* 0x0000003023237c23 */ /* 0x100fe20008010845 */
[--C-:B------:R-:W-:Y:S01]  /*3180*/  FFMA.FTZ R38, R38, UR48, -R69.reuse ;  /* 0x0000003026267c23 */ /* 0x100fe20008010845 */
[--C-:B------:R-:W-:Y:S01]  /*3190*/  FFMA.FTZ R39, R39, UR48, -R69.reuse ;  /* 0x0000003027277c23 */ /* 0x100fe20008010845 */
[----:B------:R-:W2:Y:S01]  /*31a0*/  MUFU.EX2 R80, R80 ;  /* 0x0000005000507308 */ /* 0x000ea20000000800 */
[----:B----4-:R-:W-:Y:S01]  /*31b0*/  FADD.FTZ R75, R57, R88 ;  /* 0x00000058394b7221 */ /* 0x010fe20000010000 */
[--C-:B------:R-:W-:Y:S01]  /*31c0*/  FFMA.FTZ R42, R42, UR48, -R69.reuse ;  /* 0x000000302a2a7c23 */ /* 0x100fe20008010845 */
[----:B------:R-:W-:Y:S01]  /*31d0*/  FFMA.FTZ R44, R44, UR48, -R69 ;  /* 0x000000302c2c7c23 */ /* 0x000fe20008010845 */
[----:B------:R-:W-:-:S02]  /*31e0*/  F2FP.SATFINITE.E4M3.F32.PACK_AB_MERGE_C R72, R77, R72, RZ ;  /* 0x000000484d48723e */ /* 0x000fc400048070ff */
[----:B------:R-:W-:Y:S02]  /*31f0*/  F2FP.SATFINITE.E4M3.F32.PACK_AB_MERGE_C R138, R23, R20, RZ ;  /* 0x00000014178a723e */ /* 0x000fe400048070ff */
[----:B------:R-:W3:Y:S01]  /*3200*/  MUFU.EX2 R81, R81 ;  /* 0x0000005100517308 */ /* 0x000ee20000000800 */
[----:B-1----:R-:W-:Y:S01]  /*3210*/  FADD.FTZ R75, R68, R75 ;  /* 0x0000004b444b7221 */ /* 0x002fe20000010000 */
[----:B------:R-:W-:Y:S01]  /*3220*/  F2FP.SATFINITE.E4M3.F32.PACK_AB_MERGE_C R153, R41, R40, R72 ;  /* 0x000000282999723e */ /* 0x000fe20004807048 */
[--C-:B------:R-:W-:Y:S01]  /*3230*/  IMAD.MOV.U32 R41, RZ, RZ, R25.reuse ;  /* 0x000000ffff297224 */ /* 0x100fe200078e0019 */
[----:B------:R-:W-:Y:S01]  /*3240*/  F2FP.SATFINITE.E4M3.F32.PACK_AB_MERGE_C R138, R16, R15, R138 ;  /* 0x0000000f108a723e */ /* 0x000fe2000480708a */
[----:B------:R-:W-:-:S03]  /*3250*/  IMAD.MOV.U32 R40, RZ, RZ, R25 ;  /* 0x000000ffff287224 */ /* 0x000fc600078e0019 */
[----:B------:R-:W1:Y:S01]  /*3260*/  MUFU.EX2 R73, R73 ;  /* 0x0000004900497308 */ /* 0x000e620000000800 */
[----:B--2---:R-:W-:Y:S01]  /*3270*/  FADD.FTZ R88, R80, R75 ;  /* 0x0000004b50587221 */ /* 0x004fe20000010000 */
[----:B------:R-:W-:-:S04]  /*3280*/  FADD.FTZ R75, R11, R74 ;  /* 0x0000004a0b4b7221 */ /* 0x000fc80000010000 */
[----:B------:R-:W-:Y:S02]  /*3290*/  FADD.FTZ R74, R12, R75 ;  /* 0x0000004b0c4a7221 */ /* 0x000fe40000010000 */
[----:B------:R-:W2:Y:S01]  /*32a0*/  MUFU.EX2 R76, R76 ;  /* 0x0000004c004c7308 */ /* 0x000ea20000000800 */
[----:B---3--:R-:W-:Y:S01]  /*32b0*/  FADD.FTZ R88, R81, R88 ;  /* 0x0000005851587221 */ /* 0x008fe20000010000 */
[----:B------:R-:W-:Y:S01]  /*32c0*/  FADD.FTZ R89, R13, R74 ;  /* 0x0000004a0d597221 */ /* 0x000fe20000010000 */
[----:B------:R-:W-:Y:S01]  /*32d0*/  FFMA.FTZ R74, R30, UR48, -R69 ;  /* 0x000000301e4a7c23 */ /* 0x000fe20008010845 */
[----:B------:R-:W-:-:S04]  /*32e0*/  F2FP.SATFINITE.E4M3.F32.PACK_AB_MERGE_C R80, R81, R80, RZ ;  /* 0x000000505150723e */ /* 0x000fc800048070ff */
[----:B------:R-:W3:Y:S01]  /*32f0*/  MUFU.EX2 R82, R82 ;  /* 0x0000005200527308 */ /* 0x000ee20000000800 */
[----:B-1----:R-:W-:Y:S01]  /*3300*/  FADD.FTZ R75, R73, R88 ;  /* 0x00000058494b7221 */ /* 0x002fe20000010000 */
[----:B------:R-:W-:Y:S01]  /*3310*/  FADD.FTZ R88, R14, R89 ;  /* 0x000000590e587221 */ /* 0x000fe20000010000 */
[----:B------:R-:W-:-:S03]  /*3320*/  F2FP.SATFINITE.E4M3.F32.PACK_AB_MERGE_C R155, R68, R57, R80 ;  /* 0x00000039449b723e */ /* 0x000fc60004807050 */
[----:B------:R-:W-:Y:S02]  /*3330*/  FADD.FTZ R88, R17, R88 ;  /* 0x0000005811587221 */ /* 0x000fe40000010000 */
[----:B------:R-:W1:Y:S01]  /*3340*/  MUFU.EX2 R83, R83 ;  /* 0x0000005300537308 */ /* 0x000e620000000800 */
[----:B--2---:R-:W-:Y:S01]  /*3350*/  FADD.FTZ R75, R76, R75 ;  /* 0x0000004b4c4b7221 */ /* 0x004fe20000010000 */
[----:B------:R-:W-:-:S04]  /*3360*/  FADD.FTZ R89, R15, R88 ;  /* 0x000000580f597221 */ /* 0x000fc80000010000 */
[----:B------:R-:W-:Y:S02]  /*3370*/  FADD.FTZ R89, R16, R89 ;  /* 0x0000005910597221 */ /* 0x000fe40000010000 */
[----:B------:R-:W2:Y:S01]  /*3380*/  MUFU.EX2 R78, R78 ;  /* 0x0000004e004e7308 */ /* 0x000ea20000000800 */
[----:B---3--:R-:W-:Y:S01]  /*3390*/  FADD.FTZ R30, R82, R75 ;  /* 0x0000004b521e7221 */ /* 0x008fe20000010000 */
[----:B------:R-:W-:-:S06]  /*33a0*/  FFMA.FTZ R75, R31, UR48, -R69 ;  /* 0x000000301f4b7c23 */ /* 0x000fcc0008010845 */
[----:B------:R-:W3:Y:S01]  /*33b0*/  MUFU.EX2 R79, R79 ;  /* 0x0000004f004f7308 */ /* 0x000ee20000000800 */
[C---:B-1----:R-:W-:Y:S01]  /*33c0*/  FADD.FTZ R31, R83.reuse, R30 ;  /* 0x0000001e531f7221 */ /* 0x042fe20000010000 */
[----:B------:R-:W-:-:S04]  /*33d0*/  F2FP.SATFINITE.E4M3.F32.PACK_AB_MERGE_C R82, R83, R82, RZ ;  /* 0x000000525352723e */ /* 0x000fc800048070ff */
[----:B------:R-:W-:Y:S02]  /*33e0*/  F2FP.SATFINITE.E4M3.F32.PACK_AB_MERGE_C R137, R76, R73, R82 ;  /* 0x000000494c89723e */ /* 0x000fe40004807052 */
[----:B------:R-:W1:Y:S01]  /*33f0*/  MUFU.EX2 R84, R84 ;  /* 0x0000005400547308 */ /* 0x000e620000000800 */
[----:B--2---:R-:W-:-:S07]  /*3400*/  FADD.FTZ R88, R78, R31 ;  /* 0x0000001f4e587221 */ /* 0x004fce0000010000 */
[----:B------:R-:W2:Y:S01]  /*3410*/  MUFU.EX2 R85, R85 ;  /* 0x0000005500557308 */ /* 0x000ea20000000800 */
[----:B---3--:R-:W-:Y:S01]  /*3420*/  FADD.FTZ R91, R79, R88 ;  /* 0x000000584f5b7221 */ /* 0x008fe20000010000 */
[----:B------:R-:W-:-:S04]  /*3430*/  FADD.FTZ R88, R20, R89 ;  /* 0x0000005914587221 */ /* 0x000fc80000010000 */
[----:B------:R-:W-:Y:S02]  /*3440*/  FADD.FTZ R88, R23, R88 ;  /* 0x0000005817587221 */ /* 0x000fe40000010000 */
[----:B------:R-:W3:Y:S02]  /*3450*/  MUFU.EX2 R62, R62 ;  /* 0x0000003e003e7308 */ /* 0x000ee40000000800 */
[----:B------:R-:W-:-:S04]  /*3460*/  FADD.FTZ R69, R21, R88 ;  /* 0x0000005815457221 */ /* 0x000fc80000010000 */
[----:B------:R-:W-:Y:S02]  /*3470*/  FADD.FTZ R69, R22, R69 ;  /* 0x0000004516457221 */ /* 0x000fe40000010000 */
[----:B------:R-:W4:Y:S08]  /*3480*/  MUFU.EX2 R63, R63 ;  /* 0x0000003f003f7308 */ /* 0x000f300000000800 */
[----:B------:R-:W5:Y:S08]  /*3490*/  MUFU.EX2 R86, R86 ;  /* 0x0000005600567308 */ /* 0x000f700000000800 */
[----:B------:R1:W-:Y:S08]  /*34a0*/  MUFU.EX2 R30, R54 ;  /* 0x00000036001e7308 */ /* 0x0003f00000000800 */
[----:B------:R-:W0:Y:S01]  /*34b0*/  MUFU.EX2 R87, R87 ;  /* 0x0000005700577308 */ /* 0x000e220000000800 */
[----:B-1----:R-:W-:Y:S01]  /*34c0*/  FADD.FTZ R54, R84, R91 ;  /* 0x0000005b54367221 */ /* 0x002fe20000010000 */
[----:B--2---:R-:W-:-:S03]  /*34d0*/  F2FP.SATFINITE.E4M3.F32.PACK_AB_MERGE_C R84, R85, R84, RZ ;  /* 0x000000545554723e */ /* 0x004fc600048070ff */
[----:B------:R-:W-:Y:S01]  /*34e0*/  FADD.FTZ R5, R85, R54 ;  /* 0x0000003655057221 */ /* 0x000fe20000010000 */
[----:B------:R-:W-:Y:S01]  /*34f0*/  F2FP.SATFINITE.E4M3.F32.PACK_AB_MERGE_C R139, R79, R78, R84 ;  /* 0x0000004e4f8b723e */ /* 0x000fe20004807054 */
[----:B------:R-:W-:Y:S01]  /*3500*/  IMAD.MOV.U32 R54, RZ, RZ, R25 ;  /* 0x000000ffff367224 */ /* 0x000fe200078e0019 */
[----:B------:R-:W1:Y:S01]  /*3510*/  MUFU.EX2 R26, R26 ;  /* 0x0000001a001a7308 */ /* 0x000e620000000800 */
[----:B---3--:R-:W-:-:S04]  /*3520*/  FADD.FTZ R8, R62, R5 ;  /* 0x000000053e087221 */ /* 0x008fc80000010000 */
[----:B----4-:R-:W-:Y:S01]  /*3530*/  FADD.FTZ R5, R63, R8 ;  /* 0x000000083f057221 */ /* 0x010fe20000010000 */
[----:B------:R-:W-:Y:S01]  /*3540*/  FADD.FTZ R8, R24, R69 ;  /* 0x0000004518087221 */ /* 0x000fe20000010000 */
[C---:B------:R-:W-:Y:S01]  /*3550*/  F2FP.SATFINITE.E4M3.F32.PACK_AB_MERGE_C R24, R27.reuse, R24, RZ ;  /* 0x000000181b18723e */ /* 0x040fe200048070ff */
[----:B------:R-:W2:Y:S01]  /*3560*/  MUFU.EX2 R66, R66 ;  /* 0x0000004200427308 */ /* 0x000ea20000000800 */
[----:B-----5:R-:W-:Y:S01]  /*3570*/  FADD.FTZ R10, R86, R5 ;  /* 0x00000005560a7221 */ /* 0x020fe20000010000 */
[----:B------:R-:W-:Y:S01]  /*3580*/  FADD.FTZ R27, R27, R8 ;  /* 0x000000081b1b7221 */ /* 0x000fe20000010000 */
[C---:B0-----:R-:W-:Y:S02]  /*3590*/  F2FP.SATFINITE.E4M3.F32.PACK_AB_MERGE_C R86, R87.reuse, R86, RZ ;  /* 0x000000565756723e */ /* 0x041fe400048070ff */
[----:B------:R-:W-:Y:S01]  /*35a0*/  FADD.FTZ R5, R87, R10 ;  /* 0x0000000a57057221 */ /* 0x000fe20000010000 */
[----:B------:R-:W-:Y:S01]  /*35b0*/  F2FP.SATFINITE.E4M3.F32.PACK_AB_MERGE_C R140, R22, R21, R24 ;  /* 0x00000015168c723e */ /* 0x000fe20004807018 */
[----:B------:R-:W-:Y:S01]  /*35c0*/  IMAD.MOV.U32 R24, RZ, RZ, R25 ;  /* 0x000000ffff187224 */ /* 0x000fe200078e0019 */
[----:B------:R-:W0:Y:S01]  /*35d0*/  MUFU.EX2 R67, R67 ;  /* 0x0000004300437308 */ /* 0x000e220000000800 */
[----:B-1----:R-:W-:Y:S01]  /*35e0*/  FADD.FTZ R8, R26, R27 ;  /* 0x0000001b1a087221 */ /* 0x002fe20000010000 */
[----:B------:R-:W-:Y:S01]  /*35f0*/  F2FP.SATFINITE.E4M3.F32.PACK_AB_MERGE_C R141, R63, R62, R86 ;  /* 0x0000003e3f8d723e */ /* 0x000fe20004807056 */
[----:B------:R-:W-:-:S05]  /*3600*/  IMAD.MOV.U32 R27, RZ, RZ, R25 ;  /* 0x000000ffff1b7224 */ /* 0x000fca00078e0019 */
[----:B------:R-:W1:Y:S01]  /*3610*/  MUFU.EX2 R32, R32 ;  /* 0x0000002000207308 */ /* 0x000e620000000800 */
[----:B--2---:R-:W-:Y:S01]  /*3620*/  FADD.FTZ R10, R66, R5 ;  /* 0x00000005420a7221 */ /* 0x004fe20000010000 */
[----:B------:R-:W-:-:S06]  /*3630*/  FADD.FTZ R5, R61, R8 ;  /* 0x000000083d057221 */ /* 0x000fcc0000010000 */
[----:B------:R-:W2:Y:S01]  /*3640*/  MUFU.EX2 R70, R70 ;  /* 0x0000004600467308 */ /* 0x000ea20000000800 */
[----:B0-----:R-:W-:-:S07]  /*3650*/  FADD.FTZ R11, R67, R10 ;  /* 0x0000000a430b7221 */ /* 0x001fce0000010000 */
[----:B------:R-:W0:Y:S01]  /*3660*/  MUFU.EX2 R71, R71 ;  /* 0x0000004700477308 */ /* 0x000e220000000800 */
[----:B-1----:R-:W-:Y:S01]  /*3670*/  FADD.FTZ R8, R32, R5 ;  /* 0x0000000520087221 */ /* 0x002fe20000010000 */
[----:B------:R-:W-:-:S03]  /*3680*/  F2FP.SATFINITE.E4M3.F32.PACK_AB_MERGE_C R32, R65, R32, RZ ;  /* 0x000000204120723e */ /* 0x000fc600048070ff */
[----:B------:R-:W-:Y:S01]  /*3690*/  FADD.FTZ R65, R65, R8 ;  /* 0x0000000841417221 */ /* 0x000fe20000010000 */
[----:B------:R-:W-:Y:S01]  /*36a0*/  F2FP.SATFINITE.E4M3.F32.PACK_AB_MERGE_C R142, R61, R26, R32 ;  /* 0x0000001a3d8e723e */ /* 0x000fe20004807020 */
[----:B------:R-:W-:Y:S01]  /*36b0*/  IMAD.MOV.U32 R26, RZ, RZ, R25 ;  /* 0x000000ffff1a7224 */ /* 0x000fe200078e0019 */
[----:B------:R-:W1:Y:S01]  /*36c0*/  MUFU.EX2 R36, R36 ;  /* 0x0000002400247308 */ /* 0x000e620000000800 */
[----:B--2---:R-:W-:Y:S01]  /*36d0*/  FADD.FTZ R4, R70, R11 ;  /* 0x0000000b46047221 */ /* 0x004fe20000010000 */
[----:B------:R-:W-:-:S06]  /*36e0*/  IMAD.MOV.U32 R32, RZ, RZ, R25 ;  /* 0x000000ffff207224 */ /* 0x000fcc00078e0019 */
[----:B------:R-:W2:Y:S01]  /*36f0*/  MUFU.EX2 R46, R46 ;  /* 0x0000002e002e7308 */ /* 0x000ea20000000800 */
[C---:B0-----:R-:W-:Y:S01]  /*3700*/  F2FP.SATFINITE.E4M3.F32.PACK_AB_MERGE_C R70, R71.reuse, R70, RZ ;  /* 0x000000464746723e */ /* 0x041fe200048070ff */
[----:B------:R-:W-:-:S03]  /*3710*/  FADD.FTZ R71, R71, R4 ;  /* 0x0000000447477221 */ /* 0x000fc60000010000 */
[----:B------:R-:W-:-:S03]  /*3720*/  F2FP.SATFINITE.E4M3.F32.PACK_AB_MERGE_C R143, R67, R66, R70 ;  /* 0x00000042438f723e */ /* 0x000fc60004807046 */
        /* <DEDUP_REMOVED lines=14> */
[----:B------:R-:W-:-:S03]  /*3810*/  FADD.FTZ R48, R48, R5 ;  /* 0x0000000530307221 */ /* 0x000fc60000010000 */
[----:B------:R-:W-:Y:S01]  /*3820*/  F2FP.SATFINITE.E4M3.F32.PACK_AB_MERGE_C R144, R43, R36, R45 ;  /* 0x000000242b90723e */ /* 0x000fe2000480702d */
[--C-:B------:R-:W-:Y:S02]  /*3830*/  IMAD.MOV.U32 R36, RZ, RZ, R25.reuse ;  /* 0x000000ffff247224 */ /* 0x100fe400078e0019 */
[----:B------:R-:W1:Y:S01]  /*3840*/  MUFU.EX2 R52, R52 ;  /* 0x0000003400347308 */ /* 0x000e620000000800 */
[C---:B--2---:R-:W-:Y:S01]  /*3850*/  F2FP.SATFINITE.E4M3.F32.PACK_AB_MERGE_C R50, R51.reuse, R50, RZ ;  /* 0x000000323332723e */ /* 0x044fe200048070ff */
[----:B------:R-:W-:Y:S01]  /*3860*/  FADD.FTZ R51, R51, R4 ;  /* 0x0000000433337221 */ /* 0x000fe20000010000 */
[----:B------:R-:W-:Y:S02]  /*3870*/  IMAD.MOV.U32 R43, RZ, RZ, R25 ;  /* 0x000000ffff2b7224 */ /* 0x000fe400078e0019 */
[----:B------:R-:W-:Y:S01]  /*3880*/  F2FP.SATFINITE.E4M3.F32.PACK_AB_MERGE_C R145, R47, R46, R50 ;  /* 0x0000002e2f91723e */ /* 0x000fe20004807032 */
[----:B------:R-:W-:Y:S01]  /*3890*/  FADD.FTZ R4, R30, R51 ;  /* 0x000000331e047221 */ /* 0x000fe20000010000 */
[--C-:B------:R-:W-:Y:S01]  /*38a0*/  IMAD.MOV.U32 R45, RZ, RZ, R25.reuse ;  /* 0x000000ffff2d7224 */ /* 0x100fe200078e0019 */
[----:B------:R2:W3:Y:S01]  /*38b0*/  MUFU.EX2 R31, R55 ;  /* 0x00000037001f7308 */ /* 0x0004e20000000800 */
[----:B0-----:R-:W-:Y:S01]  /*38c0*/  FADD.FTZ R3, R49, R48 ;  /* 0x0000003031037221 */ /* 0x001fe20000010000 */
[----:B------:R-:W-:-:S02]  /*38d0*/  IMAD.MOV.U32 R47, RZ, RZ, R25 ;  /* 0x000000ffff2f7224 */ /* 0x000fc400078e0019 */
[--C-:B------:R-:W-:Y:S02]  /*38e0*/  IMAD.MOV.U32 R46, RZ, RZ, R25.reuse ;  /* 0x000000ffff2e7224 */ /* 0x100fe400078e0019 */
[----:B------:R-:W-:Y:S02]  /*38f0*/  IMAD.MOV.U32 R48, RZ, RZ, R25 ;  /* 0x000000ffff307224 */ /* 0x000fe400078e0019 */
[----:B------:R-:W-:Y:S01]  /*3900*/  MUFU.EX2 R53, R53 ;  /* 0x0000003500357308 */ /* 0x000fe20000000800 */
[----:B-1----:R-:W-:Y:S01]  /*3910*/  FADD.FTZ R6, R52, R3 ;  /* 0x0000000334067221 */ /* 0x002fe20000010000 */
[--C-:B------:R-:W-:Y:S02]  /*3920*/  IMAD.MOV.U32 R51, RZ, RZ, R25.reuse ;  /* 0x000000ffff337224 */ /* 0x100fe400078e0019 */
[--C-:B------:R-:W-:Y:S02]  /*3930*/  IMAD.MOV.U32 R50, RZ, RZ, R25.reuse ;  /* 0x000000ffff327224 */ /* 0x100fe400078e0019 */
[----:B--2---:R-:W-:-:S02]  /*3940*/  IMAD.MOV.U32 R55, RZ, RZ, R25 ;  /* 0x000000ffff377224 */ /* 0x004fc400078e0019 */
[----:B------:R-:W0:Y:S01]  /*3950*/  MUFU.EX2 R56, R56 ;  /* 0x0000003800387308 */ /* 0x000e220000000800 */
[----:B---3--:R-:W-:-:S07]  /*3960*/  FADD.FTZ R3, R31, R4 ;  /* 0x000000041f037221 */ /* 0x008fce0000010000 */
[----:B------:R-:W1:Y:S08]  /*3970*/  MUFU.EX2 R58, R58 ;  /* 0x0000003a003a7308 */ /* 0x000e700000000800 */
[----:B------:R-:W2:Y:S01]  /*3980*/  MUFU.EX2 R59, R59 ;  /* 0x0000003b003b7308 */ /* 0x000ea20000000800 */
[----:B0-----:R-:W-:Y:S01]  /*3990*/  F2FP.SATFINITE.E4M3.F32.PACK_AB_MERGE_C R5, R56, R53, RZ ;  /* 0x000000353805723e */ /* 0x001fe200048070ff */
[----:B------:R-:W-:-:S03]  /*39a0*/  FADD.FTZ R53, R53, R6 ;  /* 0x0000000635357221 */ /* 0x000fc60000010000 */
[----:B------:R-:W-:Y:S01]  /*39b0*/  F2FP.SATFINITE.E4M3.F32.PACK_AB_MERGE_C R146, R52, R49, R5 ;  /* 0x000000313492723e */ /* 0x000fe20004807005 */
[----:B------:R-:W-:Y:S01]  /*39c0*/  FADD.FTZ R53, R56, R53 ;  /* 0x0000003538357221 */ /* 0x000fe20000010000 */
[----:B------:R-:W-:Y:S01]  /*39d0*/  IMAD.MOV.U32 R49, RZ, RZ, R25 ;  /* 0x000000ffff317224 */ /* 0x000fe200078e0019 */
[----:B------:R-:W0:Y:S01]  /*39e0*/  MUFU.EX2 R28, R28 ;  /* 0x0000001c001c7308 */ /* 0x000e220000000800 */
[----:B-1----:R-:W-:Y:S01]  /*39f0*/  FADD.FTZ R4, R58, R3 ;  /* 0x000000033a047221 */ /* 0x002fe20000010000 */
[----:B------:R-:W-:-:S06]  /*3a00*/  IMAD.MOV.U32 R52, RZ, RZ, R25 ;  /* 0x000000ffff347224 */ /* 0x000fcc00078e0019 */
[----:B------:R-:W-:Y:S01]  /*3a10*/  MUFU.EX2 R19, R19 ;  /* 0x0000001300137308 */ /* 0x000fe20000000800 */
[C---:B--2---:R-:W-:Y:S01]  /*3a20*/  F2FP.SATFINITE.E4M3.F32.PACK_AB_MERGE_C R58, R59.reuse, R58, RZ ;  /* 0x0000003a3b3a723e */ /* 0x044fe200048070ff */
[----:B------:R-:W-:-:S03]  /*3a30*/  FADD.FTZ R59, R59, R4 ;  /* 0x000000043b3b7221 */ /* 0x000fc60000010000 */
[----:B------:R-:W-:Y:S01]  /*3a40*/  F2FP.SATFINITE.E4M3.F32.PACK_AB_MERGE_C R147, R31, R30, R58 ;  /* 0x0000001e1f93723e */ /* 0x000fe2000480703a */
[----:B------:R-:W-:Y:S02]  /*3a50*/  IMAD.MOV.U32 R31, RZ, RZ, R25 ;  /* 0x000000ffff1f7224 */ /* 0x000fe400078e0019 */
[----:B------:R-:W1:Y:S01]  /*3a60*/  MUFU.EX2 R60, R60 ;  /* 0x0000003c003c7308 */ /* 0x000e620000000800 */
[----:B0-----:R-:W-:Y:S01]  /*3a70*/  FADD.FTZ R4, R28, R53 ;  /* 0x000000351c047221 */ /* 0x001fe20000010000 */
[--C-:B------:R-:W-:Y:S02]  /*3a80*/  IMAD.MOV.U32 R30, RZ, RZ, R25.reuse ;  /* 0x000000ffff1e7224 */ /* 0x100fe400078e0019 */
[----:B------:R-:W-:-:S04]  /*3a90*/  IMAD.MOV.U32 R53, RZ, RZ, R25 ;  /* 0x000000ffff357224 */ /* 0x000fc800078e0019 */
[----:B------:R-:W0:Y:S08]  /*3aa0*/  MUFU.EX2 R74, R74 ;  /* 0x0000004a004a7308 */ /* 0x000e300000000800 */
[----:B------:R-:W2:Y:S01]  /*3ab0*/  MUFU.EX2 R29, R29 ;  /* 0x0000001d001d7308 */ /* 0x000ea20000000800 */
[----:B-1----:R-:W-:-:S07]  /*3ac0*/  F2FP.SATFINITE.E4M3.F32.PACK_AB_MERGE_C R3, R60, R19, RZ ;  /* 0x000000133c03723e */ /* 0x002fce00048070ff */
[----:B------:R-:W1:Y:S01]  /*3ad0*/  MUFU.EX2 R75, R75 ;  /* 0x0000004b004b7308 */ /* 0x000e620000000800 */
[----:B0-----:R-:W-:-:S07]  /*3ae0*/  FADD.FTZ R6, R74, R59 ;  /* 0x0000003b4a067221 */ /* 0x001fce0000010000 */
[----:B------:R-:W0:Y:S01]  /*3af0*/  MUFU.EX2 R34, R34 ;  /* 0x0000002200227308 */ /* 0x000e220000000800 */
[C---:B--2---:R-:W-:Y:S01]  /*3b00*/  FADD.FTZ R4, R29.reuse, R4 ;  /* 0x000000041d047221 */ /* 0x044fe20000010000 */
[----:B------:R-:W-:Y:S01]  /*3b10*/  F2FP.SATFINITE.E4M3.F32.PACK_AB_MERGE_C R148, R29, R28, R3 ;  /* 0x0000001c1d94723e */ /* 0x000fe20004807003 */
[--C-:B------:R-:W-:Y:S02]  /*3b20*/  IMAD.MOV.U32 R29, RZ, RZ, R25.reuse ;  /* 0x000000ffff1d7224 */ /* 0x100fe400078e0019 */
[----:B------:R-:W-:Y:S01]  /*3b30*/  FADD.FTZ R19, R19, R4 ;  /* 0x0000000413137221 */ /* 0x000fe20000010000 */
[----:B------:R-:W-:Y:S02]  /*3b40*/  IMAD.MOV.U32 R28, RZ, RZ, R25 ;  /* 0x000000ffff1c7224 */ /* 0x000fe400078e0019 */
[----:B------:R-:W2:Y:S01]  /*3b50*/  MUFU.EX2 R35, R35 ;  /* 0x0000002300237308 */ /* 0x000ea20000000800 */
[----:B-1----:R-:W-:Y:S01]  /*3b60*/  FADD.FTZ R5, R75, R6 ;  /* 0x000000064b057221 */ /* 0x002fe20000010000 */
[----:B------:R-:W-:-:S06]  /*3b70*/  FADD.FTZ R60, R60, R19 ;  /* 0x000000133c3c7221 */ /* 0x000fcc0000010000 */
[----:B------:R-:W-:Y:S01]  /*3b80*/  MUFU.EX2 R37, R37 ;  /* 0x0000002500257308 */ /* 0x000fe20000000800 */
[----:B0-----:R-:W-:-:S07]  /*3b90*/  FADD.FTZ R4, R34, R5 ;  /* 0x0000000522047221 */ /* 0x001fce0000010000 */
        /* <DEDUP_REMOVED lines=9> */
[----:B-1----:R-:W-:-:S07]  /*3c30*/  FADD.FTZ R5, R33, R60 ;  /* 0x0000003c21057221 */ /* 0x002fce0000010000 */
[----:B------:R-:W1:Y:S01]  /*3c40*/  MUFU.EX2 R39, R39 ;  /* 0x0000002700277308 */ /* 0x000e620000000800 */
[----:B--2---:R-:W-:Y:S01]  /*3c50*/  FADD.FTZ R4, R38, R35 ;  /* 0x0000002326047221 */ /* 0x004fe20000010000 */
[----:B------:R-:W-:-:S06]  /*3c60*/  IMAD.MOV.U32 R35, RZ, RZ, R25 ;  /* 0x000000ffff237224 */ /* 0x000fcc00078e0019 */
[----:B------:R-:W2:Y:S01]  /*3c70*/  MUFU.EX2 R42, R42 ;  /* 0x0000002a002a7308 */ /* 0x000ea20000000800 */
[C---:B0-----:R-:W-:Y:S01]  /*3c80*/  F2FP.SATFINITE.E4M3.F32.PACK_AB_MERGE_C R150, R64.reuse, R33, R6 ;  /* 0x000000214096723e */ /* 0x041fe20004807006 */
[----:B------:R-:W-:Y:S01]  /*3c90*/  FADD.FTZ R64, R64, R5 ;  /* 0x0000000540407221 */ /* 0x000fe20000010000 */
[----:B------:R-:W-:-:S03]  /*3ca0*/  IMAD.MOV.U32 R33, RZ, RZ, R25 ;  /* 0x000000ffff217224 */ /* 0x000fc600078e0019 */
[----:B------:R-:W-:Y:S02]  /*3cb0*/  FADD.FTZ R37, R37, R64 ;  /* 0x0000004025257221 */ /* 0x000fe40000010000 */
[----:B------:R0:W3:Y:S01]  /*3cc0*/  MUFU.EX2 R3, R44 ;  /* 0x0000002c00037308 */ /* 0x0000e20000000800 */
[----:B-1----:R-:W-:-:S04]  /*3cd0*/  FADD.FTZ R5, R39, R4 ;  /* 0x0000000427057221 */ /* 0x002fc80000010000 */
[----:B--2---:R-:W-:Y:S01]  /*3ce0*/  FADD.FTZ R6, R42, R5 ;  /* 0x000000052a067221 */ /* 0x004fe20000010000 */
[----:B------:R-:W-:Y:S01]  /*3cf0*/  FADD.FTZ R5, R18, R37 ;  /* 0x0000002512057221 */ /* 0x000fe20000010000 */
[--C-:B------:R-:W-:Y:S02]  /*3d00*/  IMAD.MOV.U32 R37, RZ, RZ, R25.reuse ;  /* 0x000000ffff257224 */ /* 0x100fe400078e0019 */
[--C-:B0-----:R-:W-:Y:S01]  /*3d10*/  IMAD.MOV.U32 R44, RZ, RZ, R25.reuse ;  /* 0x000000ffff2c7224 */ /* 0x101fe200078e0019 */
[C---:B---3--:R-:W-:Y:S01]  /*3d20*/  F2FP.SATFINITE.E4M3.F32.PACK_AB_MERGE_C R4, R3.reuse, R42, RZ ;  /* 0x0000002a0304723e */ /* 0x048fe200048070ff */
[----:B------:R-:W-:Y:S01]  /*3d30*/  FADD.FTZ R6, R3, R6 ;  /* 0x0000000603067221 */ /* 0x000fe20000010000 */
[--C-:B------:R-:W-:Y:S02]  /*3d40*/  IMAD.MOV.U32 R42, RZ, RZ, R25.reuse ;  /* 0x000000ffff2a7224 */ /* 0x100fe400078e0019 */
[----:B------:R-:W-:Y:S01]  /*3d50*/  F2FP.SATFINITE.E4M3.F32.PACK_AB_MERGE_C R151, R39, R38, R4 ;  /* 0x000000262797723e */ /* 0x000fe20004807004 */
[----:B------:R-:W-:-:S02]  /*3d60*/  IMAD.MOV.U32 R39, RZ, RZ, R25 ;  /* 0x000000ffff277224 */ /* 0x000fc400078e0019 */
        /* <DEDUP_REMOVED lines=21> */
[----:B------:R-:W-:-:S05]  /*3ec0*/  UMOV UR6, URZ ;  /* 0x0000003f00067c82 */ /* 0x000fca0008000000 */
.L_x_11100:
[----:B------:R-:W-:-:S04]  /*3ed0*/  UISETP.NE.AND UP0, UPT, UR6, 0x1, UPT ;  /* 0x000000010600788c */ /* 0x000fc8000bf05270 */
[----:B------:R-:W-:-:S04]  /*3ee0*/  USEL UR4, URZ, 0x1, UP0 ;  /* 0x000000013f047887 */ /* 0x000fc80008000000 */
[----:B------:R-:W-:Y:S01]  /*3ef0*/  ULOP3.LUT UR4, UR5, UR4, URZ, 0x3c, !UPT ;  /* 0x0000000405047292 */ /* 0x000fe2000f8e3c3f */
[----:B------:R-:W-:Y:S11]  /*3f00*/  @!P0 BRA `(.L_x_11091) ;  /* 0x0000000000048947 */ /* 0x000ff60003800000 */
[----:B------:R-:W-:Y:S01]  /*3f10*/  BPT.TRAP 0x1 ;  /* 0x000000040000795c */ /* 0x000fe20000300000 */
.L_x_11091:
        /* <DEDUP_REMOVED lines=10> */
.L_x_11092:
[----:B-1----:R-:W-:Y:S05]  /*3fc0*/  @P2 BRA `(.L_x_11093) ;  /* 0x0000000000082947 */ /* 0x002fea0003800000 */
[----:B------:R-:W1:Y:S02]  /*3fd0*/  SYNCS.PHASECHK.TRANS64.TRYWAIT P2, [UR19+0x12430], R2 ;  /* 0x01243002ff0075a7 */ /* 0x000e640008040153 */
[----:B-1----:R-:W-:Y:S05]  /*3fe0*/  @!P2 BRA `(.L_x_11094) ;  /* 0x0000007000cca947 */ /* 0x002fea0003800000 */
.L_x_11093:
[----:B------:R-:W-:Y:S01]  /*3ff0*/  R2UR UR18, R0 ;  /* 0x00000000001272ca */ /* 0x000fe200000e0000 */
[----:B------:R-:W-:Y:S01]  /*4000*/  WARPGROUP.ARRIVE ;  /* 0x00000000000079c5 */ /* 0x000fe20000000000 */
[----:B------:R-:W-:Y:S01]  /*4010*/  UMOV UR39, 0x80000020 ;  /* 0x8000002000277882 */ /* 0x000fe20000000000 */
[----:B------:R-:W-:Y:S01]  /*4020*/  UMOV UR12, UR36 ;  /* 0x00000024000c7c82 */ /* 0x000fe20008000000 */
[----:B------:R-:W-:Y:S01]  /*4030*/  UMOV UR13, UR37 ;  /* 0x00000025000d7c82 */ /* 0x000fe20008000000 */
[----:B------:R-:W-:-:S08]  /*4040*/  UMOV UR15, 0x80000020 ;  /* 0x80000020000f7882 */ /* 0x000fd00000000000 */
        /* <DEDUP_REMOVED lines=29> */
[----:B------:R-:W-:Y:S02]  /*4220*/  UIADD3 UR10, UR18, 0x2, URZ ;  /* 0x00000002120a7890 */ /* 0x000fe4000fffe03f */
[----:B------:R-:W-:Y:S01]  /*4230*/  UIADD3 UR18, UR18, 0x202, URZ ;  /* 0x0000020212127890 */ /* 0x000fe2000fffe03f */
        /* <DEDUP_REMOVED lines=26> */
[----:B------:R-:W-:Y:S05]  /*43e0*/  @!P0 BRA `(.L_x_11095) ;  /* 0x0000000000048947 */ /* 0x000fea0003800000 */
[----:B------:R-:W-:Y:S01]  /*43f0*/  BPT.TRAP 0x1 ;  /* 0x000000040000795c */ /* 0x000fe20000300000 */
.L_x_11095:
[----:B------:R-:W-:Y:S01]  /*4400*/  ULEA UR12, UR6, UR45, 0x3 ;  /* 0x0000002d060c7291 */ /* 0x000fe2000f8e183f */
[----:B01----:R-:W-:-:S05]  /*4410*/  IMAD.U32 R2, RZ, RZ, UR5 ;  /* 0x00000005ff027e24 */ /* 0x003fca000f8e00ff */
[----:B------:R-:W-:-:S04]  /*4420*/  SHF.L.U32 R2, R2, 0x1f, RZ ;  /* 0x0000001f02027819 */ /* 0x000fc800000006ff */
[----:B------:R0:W1:Y:S01]  /*4430*/  SYNCS.PHASECHK.TRANS64.TRYWAIT P2, [UR12+0x12450], R2 ;  /* 0x01245002ff0075a7 */ /* 0x000062000804014c */
[----:B------:R-:W-:Y:S05]  /*4440*/  @!P0 BRA `(.L_x_11096) ;  /* 0x0000000000048947 */ /* 0x000fea0003800000 */
[----:B------:R-:W-:Y:S01]  /*4450*/  BPT.TRAP 0x1 ;  /* 0x000000040000795c */ /* 0x000fe20000300000 */
.L_x_11096:
        /* <DEDUP_REMOVED lines=79> */
[----:B-1----:R-:W-:Y:S06]  /*4950*/  @P2 BRA `(.L_x_11097) ;  /* 0x0000000000082947 */ /* 0x002fec0003800000 */
[----:B------:R-:W1:Y:S02]  /*4960*/  SYNCS.PHASECHK.TRANS64.TRYWAIT P2, [UR12+0x12450], R2 ;  /* 0x01245002ff0075a7 */ /* 0x000e64000804014c */
[----:B-1----:R-:W-:Y:S05]  /*4970*/  @!P2 BRA `(.L_x_11098) ;  /* 0x000000680080a947 */ /* 0x002fea0003800000 */
.L_x_11097:
        /* <DEDUP_REMOVED lines=12> */
[----:B------:R-:W-:Y:S01]  /*4a40*/  QGMMA.64x64x32.F32.E4M3.E4M3 R24, R152, gdesc[UR8], R24, gsb0 ;  /* 0x00e0000898187df3 */ /* 0x000fe20008000818 */
[----:B------:R-:W-:Y:S01]  /*4a50*/  UIADD3 UR10, UR6, 0x80, URZ ;  /* 0x00000080060a7890 */ /* 0x000fe2000fffe03f */
[----:B-1----:R-:W-:Y:S01]  /*4a60*/  FMNMX.FTZ R10, R4, R7, !PT ;  /* 0x00000007040a7209 */ /* 0x002fe20007810000 */
[----:B------:R-:W-:-:S04]  /*4a70*/  UMOV UR11, 0xc0000010 ;  /* 0xc0000010000b7882 */ /* 0x000fc80000000000 */
[----:B------:R-:W0:Y:S01]  /*4a80*/  SHFL.BFLY PT, R7, R10, 0x1, 0x1f ;  /* 0x0c201f000a077f89 */ /* 0x000e2200000e0000 */
[----:B--2---:R-:W-:-:S05]  /*4a90*/  FMNMX.FTZ R11, R8, R11, !PT ;  /* 0x0000000b080b7209 */ /* 0x004fca0007810000 */
[----:B------:R-:W1:Y:S01]  /*4aa0*/  SHFL.BFLY PT, R12, R11, 0x1, 0x1f ;  /* 0x0c201f000b0c7f89 */ /* 0x000e6200000e0000 */
[----:B0-----:R-:W-:-:S05]  /*4ab0*/  FMNMX.FTZ R2, R10, R7, !PT ;  /* 0x000000070a027209 */ /* 0x001fca0007810000 */
[C---:B------:R-:W-:Y:S01]  /*4ac0*/  FFMA.FTZ R8, R2.reuse, R13, -8 ;  /* 0xc100000002087423 */ /* 0x040fe2000001000d */
[----:B------:R-:W-:-:S01]  /*4ad0*/  FADD.FTZ R9, -R2, R9 ;  /* 0x0000000902097221 */ /* 0x000fc20000010100 */
[----:B-1----:R-:W-:Y:S02]  /*4ae0*/  FMNMX.FTZ R7, R11, R12, !PT ;  /* 0x0000000c0b077209 */ /* 0x002fe40007810000 */
[----:B------:R-:W-:-:S01]  /*4af0*/  FFMA.FTZ R19, R108, UR48, -R8 ;  /* 0x000000306c137c23 */ /* 0x000fc20008010808 */
[----:B------:R-:W-:Y:S02]  /*4b00*/  IMAD.U32 R108, RZ, RZ, UR48 ;  /* 0x00000030ff6c7e24 */ /* 0x000fe4000f8e00ff */
        /* <DEDUP_REMOVED lines=36> */
[----:B------:R-:W-:-:S02]  /*4d50*/  WARPGROUP.DEPBAR.LE gsb0, 0x0 ;  /* 0x00008000000079c5 */ /* 0x000fc40000010000 */
[----:B------:R-:W-:Y:S01]  /*4d60*/  WARPGROUP.ARRIVE ;  /* 0x00000000000079c5 */ /* 0x000fe20000000000 */
[----:B------:R-:W-:-:S01]  /*4d70*/  FFMA.FTZ R64, R64, UR48, -R8 ;  /* 0x0000003040407c23 */ /* 0x000fc20008010808 */
[--C-:B------:R-:W-:Y:S01]  /*4d80*/  FFMA.FTZ R65, R65, UR48, -R8.reuse ;  /* 0x0000003041417c23 */ /* 0x100fe20008010808 */
[----:B------:R-:W-:-:S01]  /*4d90*/  FFMA.FTZ R68, R68, UR48, -R8 ;  /* 0x0000003044447c23 */ /* 0x000fc20008010808 */
[----:B------:R-:W-:Y:S01]  /*4da0*/  FFMA.FTZ R69, R69, UR48, -R8 ;  /* 0x0000003045457c23 */ /* 0x000fe20008010808 */
[----:B------:R-:W-:-:S01]  /*4db0*/  FADD.FTZ R3, -R7, R3 ;  /* 0x0000000307037221 */ /* 0x000fc20000010100 */
[----:B------:R-:W-:Y:S01]  /*4dc0*/  QGMMA.64x64x32.F32.E4M3.E4M3 R24, R136, gdesc[UR8], R24, gsb0 ;  /* 0x00e0000888187df3 */ /* 0x000fe20008000818 */
[----:B------:R-:W-:Y:S01]  /*4dd0*/  UIADD3 UR10, UR6, 0x100, URZ ;  /* 0x00000100060a7890 */ /* 0x000fe2000fffe03f */
[----:B------:R-:W-:Y:S01]  /*4de0*/  FFMA.FTZ R8, R7, R108, -8 ;  /* 0xc100000007087423 */ /* 0x000fe2000001006c */
[----:B------:R-:W-:Y:S01]  /*4df0*/  UMOV UR11, 0xc0000010 ;  /* 0xc0000010000b7882 */ /* 0x000fe20000000000 */
[----:B------:R-:W-:Y:S01]  /*4e00*/  FMUL.FTZ R3, R3, UR48 ;  /* 0x0000003003037c20 */ /* 0x000fe20008410000 */
        /* <DEDUP_REMOVED lines=46> */
[----:B------:R-:W-:-:S02]  /*50f0*/  IMAD.U32 R123, RZ, RZ, UR19 ;  /* 0x00000013ff7b7e24 */ /* 0x000fc4000f8e00ff */
[----:B------:R-:W-:-:S01]  /*5100*/  FFMA.FTZ R70, R70, UR48, -R8 ;  /* 0x0000003046467c23 */ /* 0x000fc20008010808 */
        /* <DEDUP_REMOVED lines=8> */
[----:B------:R-:W-:Y:S02]  /*5190*/  WARPGROUP.DEPBAR.LE gsb0, 0x0 ;  /* 0x00008000000079c5 */ /* 0x000fe40000010000 */
[----:B------:R-:W-:Y:S01]  /*51a0*/  WARPGROUP.ARRIVE ;  /* 0x00000000000079c5 */ /* 0x000fe20000000000 */
[----:B0-----:R-:W-:-:S04]  /*51b0*/  FADD.FTZ R121, R109, R6 ;  /* 0x000000066d797221 */ /* 0x001fc80000010000 */
[----:B------:R-:W0:Y:S01]  /*51c0*/  MUFU.EX2 R13, R13 ;  /* 0x0000000d000d7308 */ /* 0x000e220000000800 */
[----:B------:R-:W-:Y:S01]  /*51d0*/  QGMMA.64x64x32.F32.E4M3.E4M3 R24, R140, gdesc[UR8], R24, gsb0 ;  /* 0x00e000088c187df3 */ /* 0x000fe20008000818 */
[----:B------:R-:W-:Y:S01]  /*51e0*/  UIADD3 UR10, UR6, 0x180, URZ ;  /* 0x00000180060a7890 */ /* 0x000fe2000fffe03f */
[----:B--2---:R-:W-:Y:S01]  /*51f0*/  FADD.FTZ R6, R12, R5 ;  /* 0x000000050c067221 */ /* 0x004fe20000010000 */
[----:B------:R-:W-:Y:S01]  /*5200*/  UMOV UR11, 0xc0000010 ;  /* 0xc0000010000b7882 */ /* 0x000fe20000000000 */
[----:B------:R-:W-:-:S03]  /*5210*/  UIADD3 UR6, UR6, 0x200, URZ ;  /* 0x0000020006067890 */ /* 0x000fc6000fffe03f */
        /* <DEDUP_REMOVED lines=22> */
[----:B------:R-:W-:Y:S01]  /*5380*/  QGMMA.64x64x32.F32.E4M3.E4M3 R24, R144, gdesc[UR8], R24, gsb0 ;  /* 0x00e0000890187df3 */ /* 0x000fe20008000818 */
[----:B------:R-:W-:Y:S01]  /*5390*/  UMOV UR10, UR6 ;  /* 0x00000006000a7c82 */ /* 0x000fe20008000000 */
[----:B0-----:R-:W-:-:S04]  /*53a0*/  FADD.FTZ R6, R106, R121 ;  /* 0x000000796a067221 */ /* 0x001fc80000010000 */
        /* <DEDUP_REMOVED lines=24> */
[----:B------:R-:W-:Y:S06]  /*5530*/  QGMMA.64x64x32.F32.E4M3.E4M3 R24, R148, gdesc[UR8], R24, gsb0 ;  /* 0x00e0000894187df3 */ /* 0x000fec0008000818 */
        /* <DEDUP_REMOVED lines=78> */
[----:B-1----:R-:W-:-:S02]  /*5a20*/  FADD.FTZ R122, R58, R121 ;  /* 0x000000793a7a7221 */ /* 0x002fc40000010000 */
[----:B------:R1:W-:Y:S05]  /*5a30*/  @!P1 SYNCS.ARRIVE.TRANS64.RED.A1T0 RZ, [R5+URZ], RZ ;  /* 0x000000ff05ff99a7 */ /* 0x0003ea000810043f */
        /* <DEDUP_REMOVED lines=16> */
[----:B0-----:R-:W-:-:S07]  /*5b40*/  FADD.FTZ R5, R65, R6 ;  /* 0x0000000641057221 */ /* 0x001fce0000010000 */
[----:B------:R0:W2:Y:S08]  /*5b50*/  MUFU.EX2 R125, R70 ;  /* 0x00000046007d7308 */ /* 0x0000b00000000800 */
[----:B------:R-:W3:Y:S01]  /*5b60*/  MUFU.EX2 R69, R69 ;  /* 0x0000004500457308 */ /* 0x000ee20000000800 */
[----:B0-----:R-:W-:-:S01]  /*5b70*/  FADD.FTZ R70, R66, R71 ;  /* 0x0000004742467221 */ /* 0x001fc20000010000 */
[----:B-1----:R-:W-:-:S03]  /*5b80*/  FADD.FTZ R6, R68, R5 ;  /* 0x0000000544067221 */ /* 0x002fc60000010000 */
[----:B------:R-:W-:-:S03]  /*5b90*/  FADD.FTZ R70, R67, R70 ;  /* 0x0000004643467221 */ /* 0x000fc60000010000 */
[----:B------:R-:W0:Y:S01]  /*5ba0*/  MUFU.EX2 R8, R8 ;  /* 0x0000000800087308 */ /* 0x000e220000000800 */
[----:B--2---:R-:W-:-:S01]  /*5bb0*/  FADD.FTZ R70, R125, R70 ;  /* 0x000000467d467221 */ /* 0x004fc20000010000 */
[----:B---3--:R-:W-:-:S03]  /*5bc0*/  FADD.FTZ R5, R69, R6 ;  /* 0x0000000645057221 */ /* 0x008fc60000010000 */
[----:B0-----:R-:W-:Y:S01]  /*5bd0*/  FADD.FTZ R6, R8, R70 ;  /* 0x0000004608067221 */ /* 0x001fe20000010000 */
[----:B------:R-:W-:Y:S06]  /*5be0*/  @!P0 BRA `(.L_x_11099) ;  /* 0x0000000000048947 */ /* 0x000fec0003800000 */
[----:B------:R-:W-:Y:S01]  /*5bf0*/  BPT.TRAP 0x1 ;  /* 0x000000040000795c */ /* 0x000fe20000300000 */
.L_x_11099:
        /* <DEDUP_REMOVED lines=43> */
[----:B------:R-:W-:Y:S01]  /*5eb0*/  R2UR UR6, R0 ;  /* 0x00000000000672ca */ /* 0x000fe200000e0000 */
        /* <DEDUP_REMOVED lines=35> */
[----:B------:R-:W-:-:S02]  /*60f0*/  F2FP.SATFINITE.E4M3.F32.PACK_AB_MERGE_C R149, R59, R58, R62 ;  /* 0x0000003a3b95723e */ /* 0x000fc4000480703e */
[----:B------:R-:W-:Y:S02]  /*6100*/  F2FP.SATFINITE.E4M3.F32.PACK_AB_MERGE_C R150, R65, R64, R68 ;  /* 0x000000404196723e */ /* 0x000fe40004807044 */
[----:B------:R-:W-:Y:S01]  /*6110*/  F2FP.SATFINITE.E4M3.F32.PACK_AB_MERGE_C R151, R67, R66, R8 ;  /* 0x000000424397723e */ /* 0x000fe20004807008 */
[----:B------:R-:W-:Y:S06]  /*6120*/  @P2 BRA `(.L_x_11100) ;  /* 0xffffffdc00682947 */ /* 0x000fec000383ffff */
.L_x_11090:
[----:B------:R-:W-:Y:S06]  /*6130*/  BAR.ARV 0x8, 0x200 ;  /* 0x0208000000007b1d */ /* 0x000fec0000002000 */
[----:B------:R-:W-:Y:S05]  /*6140*/  @!P0 BRA `(.L_x_11101) ;  /* 0x0000000000048947 */ /* 0x000fea0003800000 */
[----:B------:R-:W-:Y:S01]  /*6150*/  BPT.TRAP 0x1 ;  /* 0x000000040000795c */ /* 0x000fe20000300000 */
.L_x_11101:
[----:B------:R-:W-:Y:S01]  /*6160*/  R2UR UR16, R0 ;  /* 0x00000000001072ca */ /* 0x000fe200000e0000 */
[----:B------:R-:W-:-:S05]  /*6170*/  IMAD.U32 R3, RZ, RZ, UR4 ;  /* 0x00000004ff037e24 */ /* 0x000fca000f8e00ff */
[----:B------:R-:W-:-:S07]  /*6180*/  SHF.L.U32 R3, R3, 0x1f, RZ ;  /* 0x0000001f03037819 */ /* 0x000fce00000006ff */
[----:B------:R-:W-:-:S09]  /*6190*/  ULEA UR16, UR16, UR45, 0x3 ;  /* 0x0000002d10107291 */ /* 0x000fd2000f8e183f */
[----:B------:R0:W1:Y:S01]  /*61a0*/  SYNCS.PHASECHK.TRANS64.TRYWAIT P1, [UR16+0x12450], R3 ;  /* 0x01245003ff0075a7 */ /* 0x0000620008020150 */
[----:B------:R-:W-:Y:S05]  /*61b0*/  @!P0 BRA `(.L_x_11102) ;  /* 0x0000000000048947 */ /* 0x000fea0003800000 */
[----:B------:R-:W-:Y:S01]  /*61c0*/  BPT.TRAP 0x1 ;  /* 0x000000040000795c */ /* 0x000fe20000300000 */
.L_x_11102:
[----:B-1----:R-:W-:Y:S05]  /*61d0*/  @P1 BRA `(.L_x_11103) ;  /* 0x0000000000081947 */ /* 0x002fea0003800000 */
[----:B------:R-:W1:Y:S02]  /*61e0*/  SYNCS.PHASECHK.TRANS64.TRYWAIT P1, [UR16+0x12450], R3 ;  /* 0x01245003ff0075a7 */ /* 0x000e640008020150 */
[----:B-1----:R-:W-:Y:S05]  /*61f0*/  @!P1 BRA `(.L_x_11104) ;  /* 0x0000005000789947 */ /* 0x002fea0003800000 */
.L_x_11103:
[----:B------:R-:W-:Y:S01]  /*6200*/  ULDC.64 UR10, c[0x0][0x9a0] ;  /* 0x00026800000a7ab9 */ /* 0x000fe20000000a00 */
[----:B------:R-:W-:Y:S01]  /*6210*/  UIADD3 UR45, UR45, 0x200, URZ ;  /* 0x000002002d2d7890 */ /* 0x000fe2000fffe03f */
[----:B------:R-:W-:Y:S01]  /*6220*/  R2UR UR15, R0 ;  /* 0x00000000000f72ca */ /* 0x000fe200000e0000 */
[----:B------:R-:W-:Y:S01]  /*6230*/  UISETP.NE.U32.AND UP0, UPT, UR10, URZ, UPT ;  /* 0x0000003f0a00728c */ /* 0x000fe2000bf05070 */
[----:B------:R-:W-:Y:S01]  /*6240*/  WARPGROUP.ARRIVE ;  /* 0x00000000000079c5 */ /* 0x000fe20000000000 */
[----:B------:R-:W-:Y:S01]  /*6250*/  USHF.R.U32.HI UR45, URZ, 0x4, UR45 ;  /* 0x000000043f2d7899 */ /* 0x000fe2000801162d */
[----:B-1----:R-:W-:Y:S01]  /*6260*/  IMAD.MOV.U32 R4, RZ, RZ, 0x3f800000 ;  /* 0x3f800000ff047424 */ /* 0x002fe200078e00ff */
        /* <DEDUP_REMOVED lines=16> */
[----:B------:R-:W-:Y:S01]  /*6370*/  QGMMA.64x64x32.F32.E4M3.E4M3 R24, R152, gdesc[UR12], R24, gsb0 ;  /* 0x00e0000c98187df3 */ /* 0x000fe20008000818 */
[----:B------:R-:W-:-:S04]  /*6380*/  @UP0 UIMAD.WIDE.U32 UR4, UR41, UR12, UR4 ;  /* 0x0000000c290402a5 */ /* 0x000fc8000f8e0004 */
[----:B------:R-:W-:Y:S02]  /*6390*/  @UP0 UIADD3 UR5, UR5, UR9, URZ ;  /* 0x0000000905050290 */ /* 0x000fe4000fffe03f */
[----:B------:R-:W-:-:S04]  /*63a0*/  @UP0 ULEA UR8, UP1, UR4, UR10, 0x2 ;  /* 0x0000000a04080291 */ /* 0x000fc8000f82103f */
[----:B------:R-:W-:Y:S02]  /*63b0*/  @UP0 ULEA.HI.X UR9, UR4, UR11, UR5, 0x2, UP1 ;  /* 0x0000000b04090291 */ /* 0x000fe400088f1405 */
[----:B------:R-:W-:-:S04]  /*63c0*/  IMAD.U32 R8, RZ, RZ, UR8 ;  /* 0x00000008ff087e24 */ /* 0x000fc8000f8e00ff */
[----:B------:R-:W-:Y:S01]  /*63d0*/  IMAD.U32 R9, RZ, RZ, UR9 ;  /* 0x00000009ff097e24 */ /* 0x000fe2000f8e00ff */
[----:B------:R-:W-:-:S04]  /*63e0*/  UIADD3 UR4, UR6, 0x80, URZ ;  /* 0x0000008006047890 */ /* 0x000fc8000fffe03f */
[----:B------:R1:W2:Y:S01]  /*63f0*/  @P1 LDG.E R4, desc[UR42][R8.64] ;  /* 0x0000002a08041981 */ /* 0x0002a2000c1e1900 */
[----:B------:R-:W-:Y:S02]  /*6400*/  UMOV UR11, 0xc0000010 ;  /* 0xc0000010000b7882 */ /* 0x000fe40000000000 */
[----:B------:R-:W-:Y:S01]  /*6410*/  UMOV UR10, UR4 ;  /* 0x00000004000a7c82 */ /* 0x000fe20008000000 */
[----:B------:R-:W-:Y:S02]  /*6420*/  WARPGROUP.DEPBAR.LE gsb0, 0x0 ;  /* 0x00008000000079c5 */ /* 0x000fe40000010000 */
[----:B------:R-:W-:-:S06]  /*6430*/  WARPGROUP.ARRIVE ;  /* 0x00000000000079c5 */ /* 0x000fcc0000000000 */
[----:B------:R-:W-:Y:S01]  /*6440*/  QGMMA.64x64x32.F32.E4M3.E4M3 R24, R136, gdesc[UR8], R24, gsb0 ;  /* 0x00e0000888187df3 */ /* 0x000fe20008000818 */
[----:B------:R-:W-:Y:S01]  /*6450*/  UIADD3 UR4, UR6, 0x100, URZ ;  /* 0x0000010006047890 */ /* 0x000fe2000fffe03f */
[----:B------:R-:W-:-:S06]  /*6460*/  UMOV UR11, 0xc0000010 ;  /* 0xc0000010000b7882 */ /* 0x000fcc0000000000 */
[----:B------:R-:W-:Y:S01]  /*6470*/  UMOV UR10, UR4 ;  /* 0x00000004000a7c82 */ /* 0x000fe20008000000 */
[----:B------:R-:W-:Y:S02]  /*6480*/  WARPGROUP.DEPBAR.LE gsb0, 0x0 ;  /* 0x00008000000079c5 */ /* 0x000fe40000010000 */
[----:B------:R-:W-:-:S06]  /*6490*/  WARPGROUP.ARRIVE ;  /* 0x00000000000079c5 */ /* 0x000fcc0000000000 */
[----:B------:R-:W-:Y:S01]  /*64a0*/  QGMMA.64x64x32.F32.E4M3.E4M3 R24, R140, gdesc[UR8], R24, gsb0 ;  /* 0x00e000088c187df3 */ /* 0x000fe20008000818 */
[----:B------:R-:W-:Y:S01]  /*64b0*/  UIADD3 UR4, UR6, 0x180, URZ ;  /* 0x0000018006047890 */ /* 0x000fe2000fffe03f */
[----:B------:R-:W-:-:S06]  /*64c0*/  UMOV UR11, 0xc0000010 ;  /* 0xc0000010000b7882 */ /* 0x000fcc0000000000 */
[----:B------:R-:W-:Y:S01]  /*64d0*/  UMOV UR10, UR4 ;  /* 0x00000004000a7c82 */ /* 0x000fe20008000000 */
[----:B------:R-:W3:Y:S04]  /*64e0*/  SHFL.BFLY PT, R0, R5, 0x2, 0x1f ;  /* 0x0c401f0005007f89 */ /* 0x000ee800000e0000 */
[----:B-1----:R-:W1:Y:S01]  /*64f0*/  SHFL.BFLY PT, R9, R6, 0x2, 0x1f ;  /* 0x0c401f0006097f89 */ /* 0x002e6200000e0000 */
[----:B------:R-:W-:Y:S02]  /*6500*/  WARPGROUP.DEPBAR.LE gsb0, 0x0 ;  /* 0x00008000000079c5 */ /* 0x000fe40000010000 */
[----:B------:R-:W-:-:S06]  /*6510*/  WARPGROUP.ARRIVE ;  /* 0x00000000000079c5 */ /* 0x000fcc0000000000 */
[----:B------:R-:W-:Y:S01]  /*6520*/  QGMMA.64x64x32.F32.E4M3.E4M3 R24, R144, gdesc[UR8], R24, gsb0 ;  /* 0x00e0000890187df3 */ /* 0x000fe20008000818 */
[----:B---3--:R-:W-:Y:S01]  /*6530*/  FADD.FTZ R0, R0, R5 ;  /* 0x0000000500007221 */ /* 0x008fe20000010000 */
[----:B------:R-:W-:Y:S01]  /*6540*/  UIADD3 UR6, UR6, 0x200, URZ ;  /* 0x0000020006067890 */ /* 0x000fe2000fffe03f */
[----:B-1----:R-:W-:Y:S01]  /*6550*/  FADD.FTZ R9, R9, R6 ;  /* 0x0000000609097221 */ /* 0x002fe20000010000 */
[----:B------:R-:W-:Y:S02]  /*6560*/  UMOV UR11, 0xc0000010 ;  /* 0xc0000010000b7882 */ /* 0x000fe40000000000 */
[----:B0-----:R-:W0:Y:S03]  /*6570*/  SHFL.BFLY PT, R3, R0, 0x1, 0x1f ;  /* 0x0c201f0000037f89 */ /* 0x001e2600000e0000 */
[----:B------:R-:W-:Y:S01]  /*6580*/  UMOV UR10, UR6 ;  /* 0x00000006000a7c82 */ /* 0x000fe20008000000 */
[----:B------:R-:W1:Y:S01]  /*6590*/  SHFL.BFLY PT, R8, R9, 0x1, 0x1f ;  /* 0x0c201f0009087f89 */ /* 0x000e6200000e0000 */
[----:B------:R-:W-:-:S02]  /*65a0*/  IMAD.MOV.U32 R5, RZ, RZ, RZ ;  /* 0x000000ffff057224 */ /* 0x000fc400078e00ff */
[----:B0-----:R-:W-:Y:S01]  /*65b0*/  FADD.FTZ R10, R0, R3 ;  /* 0x00000003000a7221 */ /* 0x001fe20000010000 */
[----:B-1----:R-:W-:-:S04]  /*65c0*/  FADD.FTZ R12, R9, R8 ;  /* 0x00000008090c7221 */ /* 0x002fc80000010000 */
[C---:B------:R-:W-:Y:S01]  /*65d0*/  FSETP.NE.FTZ.AND P1, PT, R10.reuse, RZ, PT ;  /* 0x000000ff0a00720b */ /* 0x040fe20003f35000 */
[----:B------:R-:W-:Y:S01]  /*65e0*/  FMUL.FTZ R13, R10, 0.00390625 ;  /* 0x3b8000000a0d7820 */ /* 0x000fe20000410000 */
[----:B------:R-:W-:Y:S01]  /*65f0*/  FMUL.FTZ R14, R12, 0.00390625 ;  /* 0x3b8000000c0e7820 */ /* 0x000fe20000410000 */
[----:B------:R-:W-:Y:S02]  /*6600*/  WARPGROUP.DEPBAR.LE gsb0, 0x0 ;  /* 0x00008000000079c5 */ /* 0x000fe40000010000 */
[----:B------:R-:W-:-:S06]  /*6610*/  WARPGROUP.ARRIVE ;  /* 0x00000000000079c5 */ /* 0x000fcc0000000000 */
[----:B------:R-:W-:Y:S01]  /*6620*/  QGMMA.64x64x32.F32.E4M3.E4M3 R24, R148, gdesc[UR8], R24, gsb0 ;  /* 0x00e0000894187df3 */ /* 0x000fe20008000818 */
[----:B------:R-:W-:Y:S02]  /*6630*/  FSETP.NE.FTZ.AND P2, PT, R13, RZ, PT ;  /* 0x000000ff0d00720b */ /* 0x000fe40003f55000 */
[----:B------:R-:W-:Y:S01]  /*6640*/  FSETP.NE.FTZ.AND P3, PT, R14, RZ, PT ;  /* 0x000000ff0e00720b */ /* 0x000fe20003f75000 */
[----:B------:R-:W-:Y:S01]  /*6650*/  @P1 MUFU.RCP R5, R10 ;  /* 0x0000000a00051308 */ /* 0x000fe20000001000 */
[----:B------:R-:W-:Y:S01]  /*6660*/  FSETP.NE.FTZ.AND P1, PT, R12, RZ, PT ;  /* 0x000000ff0c00720b */ /* 0x000fe20003f35000 */
[----:B------:R-:W-:-:S08]  /*6670*/  IMAD.MOV.U32 R11, RZ, RZ, RZ ;  /* 0x000000ffff0b7224 */ /* 0x000fd000078e00ff */
        /* <DEDUP_REMOVED lines=18> */
.L_x_11105:
        /* <DEDUP_REMOVED lines=36> */
.L_x_11083:
[----:B------:R-:W-:Y:S05]  /*69e0*/  @P0 BRA `(.L_x_11106) ;  /* 0x00000014006c0947 */ /* 0x000fea0003800000 */
[----:B------:R-:W0:Y:S01]  /*69f0*/  S2R R16, SR_TID.X ;  /* 0x0000000000107919 */ /* 0x000e220000002100 */
[----:B------:R-:W-:Y:S01]  /*6a00*/  ULDC.64 UR4, c[0x4][0x38] ;  /* 0x01000e0000047ab9 */ /* 0x000fe20000000a00 */
[----:B------:R-:W-:Y:S01]  /*6a10*/  ULDC.64 UR8, c[0x0][0xbd0] ;  /* 0x0002f40000087ab9 */ /* 0x000fe20000000a00 */
[----:B------:R-:W-:Y:S01]  /*6a20*/  USHF.R.S32.HI UR7, URZ, 0x1f, UR41 ;  /* 0x0000001f3f077899 */ /* 0x000fe20008011429 */
[----:B------:R-:W1:Y:S01]  /*6a30*/  S2R R37, SR_CTAID.X ;  /* 0x0000000000257919 */ /* 0x000e620000002500 */
[----:B------:R-:W2:Y:S01]  /*6a40*/  LDC R74, c[0x0][0xc50] ;  /* 0x00031400ff4a7b82 */ /* 0x000ea20000000800 */
[----:B------:R-:W-:-:S07]  /*6a50*/  ULDC.64 UR10, c[0x0][0xb38] ;  /* 0x0002ce00000a7ab9 */ /* 0x000fce0000000a00 */
[----:B------:R-:W3:Y:S01]  /*6a60*/  LDC.64 R72, c[0x0][0xb40] ;  /* 0x0002d000ff487b82 */ /* 0x000ee20000000a00 */
[----:B0-----:R-:W-:-:S05]  /*6a70*/  IMAD.SHL.U32 R4, R16, 0x4, RZ ;  /* 0x0000000410047824 */ /* 0x001fca00078e00ff */
[----:B------:R-:W-:Y:S02]  /*6a80*/  LOP3.LUT R4, R4, 0xc, RZ, 0xc0, !PT ;  /* 0x0000000c04047812 */ /* 0x000fe400078ec0ff */
[----:B------:R-:W-:Y:S02]  /*6a90*/  BAR.SYNC.DEFER_BLOCKING 0x1, 0x180 ;  /* 0x0046000000007b1d */ /* 0x000fe40000010000 */
[----:B------:R-:W-:-:S05]  /*6aa0*/  IADD3 R4, P0, R4, UR4, RZ ;  /* 0x0000000404047c10 */ /* 0x000fca000ff1e0ff */
[----:B------:R-:W-:-:S05]  /*6ab0*/  IMAD.X R5, RZ, RZ, UR5, P0 ;  /* 0x00000005ff057e24 */ /* 0x000fca00080e06ff */
[----:B------:R0:W4:Y:S01]  /*6ac0*/  LDG.E.CONSTANT R18, desc[UR42][R4.64] ;  /* 0x0000002a04127981 */ /* 0x000122000c1e9900 */
[----:B------:R-:W-:Y:S01]  /*6ad0*/  LOP3.LUT P0, R14, R16, 0x3, RZ, 0xc0, !PT ;  /* 0x00000003100e7812 */ /* 0x000fe2000780c0ff */
[----:B------:R-:W-:Y:S01]  /*6ae0*/  UIMAD.WIDE.U32 UR4, UR41, UR8, URZ ;  /* 0x00000008290472a5 */ /* 0x000fe2000f8e003f */
[----:B------:R-:W-:Y:S01]  /*6af0*/  BSSY B0, `(.L_x_11107) ;  /* 0x0000106000007945 */ /* 0x000fe20003800000 */
[----:B------:R-:W-:Y:S01]  /*6b00*/  UIMAD UR6, UR7, UR8, URZ ;  /* 0x00000008070672a4 */ /* 0x000fe2000f8e023f */
[----:B------:R-:W-:Y:S01]  /*6b10*/  ISETP.EQ.OR P0, PT, R14, 0x3, !P0 ;  /* 0x000000030e00780c */ /* 0x000fe20004702670 */
[----:B------:R-:W-:Y:S02]  /*6b20*/  UIMAD UR8, UR7, UR10, URZ ;  /* 0x0000000a070872a4 */ /* 0x000fe4000f8e023f */
        /* <DEDUP_REMOVED lines=10> */
[----:B------:R-:W-:Y:S01]  /*6bd0*/  IMAD.U32 R21, RZ, RZ, UR5 ;  /* 0x00000005ff157e24 */ /* 0x000fe2000f8e00ff */
[----:B------:R-:W-:Y:S01]  /*6be0*/  SEL R45, R12, R49, P0 ;  /* 0x000000310c2d7207 */ /* 0x000fe20000000000 */
[----:B------:R-:W-:Y:S01]  /*6bf0*/  UIMAD.WIDE.U32 UR6, UR41, UR10, URZ ;  /* 0x0000000a290672a5 */ /* 0x000fe2000f8e003f */
[----:B------:R-:W-:Y:S01]  /*6c00*/  LEA.HI R6, R2, R9, RZ, 0x7 ;  /* 0x0000000902067211 */ /* 0x000fe200078f38ff */
[----:B------:R-:W-:Y:S01]  /*6c10*/  IMAD.U32 R21, RZ, RZ, UR9 ;  /* 0x00000009ff157e24 */ /* 0x000fe2000f8e00ff */
[----:B------:R-:W-:Y:S01]  /*6c20*/  SEL R48, R49, R12, P0 ;  /* 0x0000000c31307207 */ /* 0x000fe20000000000 */
[----:B------:R-:W-:Y:S01]  /*6c30*/  UIMAD UR8, UR41, UR11, UR8 ;  /* 0x0000000b290872a4 */ /* 0x000fe2000f8e0208 */
[----:B0-----:R-:W-:-:S02]  /*6c40*/  LOP3.LUT R4, R6, 0xffffff80, RZ, 0xc0, !PT ;  /* 0xffffff8006047812 */ /* 0x001fc400078ec0ff */
[----:B------:R-:W-:Y:S01]  /*6c50*/  SEL R53, R10, R41, P0 ;  /* 0x000000290a357207 */ /* 0x000fe20000000000 */
[----:B------:R-:W-:Y:S01]  /*6c60*/  UIADD3 UR8, UR7, UR8, URZ ;  /* 0x0000000807087290 */ /* 0x000fe2000fffe03f */
[----:B------:R-:W-:Y:S01]  /*6c70*/  SEL R58, R41, R10, P0 ;  /* 0x0000000a293a7207 */ /* 0x000fe20000000000 */
[----:B------:R-:W-:Y:S01]  /*6c80*/  IMAD.IADD R28, R9, 0x1, -R4 ;  /* 0x00000001091c7824 */ /* 0x000fe200078e0a04 */
[----:B------:R-:W-:Y:S02]  /*6c90*/  SEL R49, R52, R17, P0 ;  /* 0x0000001134317207 */ /* 0x000fe40000000000 */
[----:B------:R-:W-:Y:S02]  /*6ca0*/  SEL R56, R17, R52, P0 ;  /* 0x0000003411387207 */ /* 0x000fe40000000000 */
[----:B------:R-:W-:Y:S02]  /*6cb0*/  SEL R41, R26, R11, P0 ;  /* 0x0000000b1a297207 */ /* 0x000fe40000000000 */
[----:B------:R-:W-:-:S02]  /*6cc0*/  SEL R52, R11, R26, P0 ;  /* 0x0000001a0b347207 */ /* 0x000fc40000000000 */
[----:B------:R-:W-:Y:S01]  /*6cd0*/  SHF.R.S32.HI R11, RZ, 0x1f, R28 ;  /* 0x0000001fff0b7819 */ /* 0x000fe2000001141c */
[----:B------:R-:W0:Y:S01]  /*6ce0*/  LDC R26, c[0x0][0xbe8] ;  /* 0x0002fa00ff1a7b82 */ /* 0x000e220000000800 */
[----:B------:R-:W-:Y:S02]  /*6cf0*/  LEA.HI R2, R2, R9, RZ, 0x2 ;  /* 0x0000000902027211 */ /* 0x000fe400078f10ff */
[----:B------:R-:W-:Y:S02]  /*6d00*/  LEA.HI R10, R11, R28, RZ, 0x2 ;  /* 0x0000001c0b0a7211 */ /* 0x000fe400078f10ff */
[----:B------:R-:W-:Y:S02]  /*6d10*/  SHF.R.S32.HI R7, RZ, 0x7, R6 ;  /* 0x00000007ff077819 */ /* 0x000fe40000011406 */
[--C-:B------:R-:W-:Y:S02]  /*6d20*/  SHF.R.S32.HI R4, RZ, 0x2, R10.reuse ;  /* 0x00000002ff047819 */ /* 0x100fe4000001140a */
[----:B------:R-:W-:-:S02]  /*6d30*/  SHF.R.S32.HI R5, RZ, 0x1f, R10 ;  /* 0x0000001fff057819 */ /* 0x000fc4000001140a */
[----:B------:R-:W-:Y:S01]  /*6d40*/  LOP3.LUT R6, R2, 0xfffffffc, RZ, 0xc0, !PT ;  /* 0xfffffffc02067812 */ /* 0x000fe200078ec0ff */
[----:B------:R-:W-:Y:S01]  /*6d50*/  IMAD.HI R2, R7, 0x55555556, RZ ;  /* 0x5555555607027827 */ /* 0x000fe200078e02ff */
[----:B------:R-:W-:Y:S02]  /*6d60*/  LEA.HI R5, R5, R4, RZ, 0x3 ;  /* 0x0000000405057211 */ /* 0x000fe400078f18ff */
[----:B------:R-:W-:Y:S01]  /*6d70*/  SEL R59, R8, R33, P0 ;  /* 0x00000021083b7207 */ /* 0x000fe20000000000 */
[----:B------:R-:W-:Y:S01]  /*6d80*/  IMAD.IADD R6, R9, 0x1, -R6 ;  /* 0x0000000109067824 */ /* 0x000fe200078e0a06 */
[----:B------:R-:W-:Y:S02]  /*6d90*/  LOP3.LUT R5, R5, 0xfffffff8, RZ, 0xc0, !PT ;  /* 0xfffffff805057812 */ /* 0x000fe400078ec0ff */
[----:B------:R-:W-:Y:S02]  /*6da0*/  LEA.HI R2, R2, R2, RZ, 0x1 ;  /* 0x0000000202027211 */ /* 0x000fe400078f08ff */
[----:B------:R-:W-:Y:S01]  /*6db0*/  SEL R40, R33, R8, P0 ;  /* 0x0000000821287207 */ /* 0x000fe20000000000 */
[----:B------:R-:W-:Y:S01]  /*6dc0*/  IMAD.IADD R5, R4, 0x1, -R5 ;  /* 0x0000000104057824 */ /* 0x000fe200078e0a05 */
[----:B------:R-:W-:Y:S01]  /*6dd0*/  LEA.HI R4, R11, R28, RZ, 0x5 ;  /* 0x0000001c0b047211 */ /* 0x000fe200078f28ff */
[----:B------:R-:W-:Y:S01]  /*6de0*/  IMAD R2, R2, -0x3, R7 ;  /* 0xfffffffd02027824 */ /* 0x000fe200078e0207 */
[----:B0-----:R-:W-:-:S02]  /*6df0*/  ISETP.NE.AND P2, PT, R26, 0x1, PT ;  /* 0x000000011a00780c */ /* 0x001fc40003f45270 */
[----:B------:R-:W-:Y:S02]  /*6e00*/  SHF.R.S32.HI R4, RZ, 0x5, R4 ;  /* 0x00000005ff047819 */ /* 0x000fe40000011404 */
[----:B------:R-:W-:Y:S02]  /*6e10*/  LEA.HI R8, R6, R6, RZ, 0x1 ;  /* 0x0000000606087211 */ /* 0x000fe400078f08ff */
[----:B------:R-:W-:Y:S01]  /*6e20*/  SEL R57, R44, R15, P0 ;  /* 0x0000000f2c397207 */ /* 0x000fe20000000000 */
[----:B------:R-:W-:Y:S01]  /*6e30*/  IMAD R7, R4, 0x10, R5 ;  /* 0x0000001004077824 */ /* 0x000fe200078e0205 */
[----:B------:R-:W-:Y:S01]  /*6e40*/  SEL R60, R15, R44, P0 ;  /* 0x0000002c0f3c7207 */ /* 0x000fe20000000000 */
[----:B------:R-:W0:Y:S01]  /*6e50*/  LDC.64 R4, c[0x0][0xbd8] ;  /* 0x0002f600ff047b82 */ /* 0x000e220000000a00 */
[----:B------:R-:W-:Y:S01]  /*6e60*/  SEL R27, R34, R35, P0 ;  /* 0x00000023221b7207 */ /* 0x000fe20000000000 */
[----:B------:R-:W-:Y:S01]  /*6e70*/  IMAD R2, R2, 0x40, R7 ;  /* 0x0000004002027824 */ /* 0x000fe200078e0207 */
[----:B------:R-:W-:-:S02]  /*6e80*/  SEL R44, R35, R34, P0 ;  /* 0x00000022232c7207 */ /* 0x000fc40000000000 */
[----:B------:R-:W-:Y:S01]  /*6e90*/  LOP3.LUT R9, R8, 0x1ffffffe, RZ, 0xc0, !PT ;  /* 0x1ffffffe08097812 */ /* 0x000fe200078ec0ff */
[--C-:B-1----:R-:W-:Y:S01]  /*6ea0*/  IMAD R29, R37, 0xc0, R2.reuse ;  /* 0x000000c0251d7824 */ /* 0x102fe200078e0202 */
[----:B------:R-:W-:Y:S01]  /*6eb0*/  LOP3.LUT R7, R10, 0x7ffffffc, RZ, 0xc0, !PT ;  /* 0x7ffffffc0a077812 */ /* 0x000fe200078ec0ff */
[----:B------:R-:W1:Y:S01]  /*6ec0*/  @P2 LDC R68, c[0x0][0xbec] ;  /* 0x0002fb00ff442b82 */ /* 0x000e620000000800 */
[----:B------:R-:W-:Y:S01]  /*6ed0*/  LOP3.LUT P1, RZ, R28, 0x3, RZ, 0xc0, !PT ;  /* 0x000000031cff7812 */ /* 0x000fe2000782c0ff */
[----:B------:R-:W-:Y:S01]  /*6ee0*/  IMAD.IADD R11, R6, 0x1, -R9 ;  /* 0x00000001060b7824 */ /* 0x000fe200078e0a09 */
[----:B------:R-:W-:Y:S01]  /*6ef0*/  SEL R61, R36, R13, P0 ;  /* 0x0000000d243d7207 */ /* 0x000fe20000000000 */
[----:B------:R-:W-:Y:S01]  /*6f00*/  IMAD.IADD R28, R28, 0x1, -R7 ;  /* 0x000000011c1c7824 */ /* 0x000fe200078e0a07 */
[----:B------:R-:W-:Y:S01]  /*6f10*/  SEL R62, R13, R36, P0 ;  /* 0x000000240d3e7207 */ /* 0x000fe20000000000 */
[----:B------:R-:W-:Y:S01]  /*6f20*/  IMAD R11, R11, 0x8, R2 ;  /* 0x000000080b0b7824 */ /* 0x000fe200078e0202 */
[----:B------:R-:W-:Y:S01]  /*6f30*/  SEL R23, R42, R43, P0 ;  /* 0x0000002b2a177207 */ /* 0x000fe20000000000 */
[----:B------:R-:W5:Y:S01]  /*6f40*/  @P2 LDC R70, c[0x0][0xbf0] ;  /* 0x0002fc00ff462b82 */ /* 0x000f620000000800 */
[----:B------:R-:W-:Y:S01]  /*6f50*/  SEL R36, R43, R42, P0 ;  /* 0x0000002a2b247207 */ /* 0x000fe20000000000 */
[----:B------:R-:W-:Y:S01]  /*6f60*/  IMAD R37, R37, 0xc0, R11 ;  /* 0x000000c025257824 */ /* 0x000fe200078e020b */
[----:B------:R-:W-:Y:S01]  /*6f70*/  SEL R25, R46, R47, P0 ;  /* 0x0000002f2e197207 */ /* 0x000fe20000000000 */
[----:B------:R-:W-:Y:S01]  /*6f80*/  IMAD.U32 R9, RZ, RZ, UR7 ;  /* 0x00000007ff097e24 */ /* 0x000fe2000f8e00ff */
[----:B------:R-:W-:Y:S01]  /*6f90*/  SEL R46, R47, R46, P0 ;  /* 0x0000002e2f2e7207 */ /* 0x000fe20000000000 */
[----:B------:R-:W-:Y:S01]  /*6fa0*/  IMAD R47, RZ, RZ, -UR41 ;  /* 0x80000029ff2f7e24 */ /* 0x000fe2000f8e02ff */
[----:B------:R-:W-:Y:S01]  /*6fb0*/  SEL R15, R30, R31, P0 ;  /* 0x0000001f1e0f7207 */ /* 0x000fe20000000000 */
[C---:B0-----:R-:W-:Y:S01]  /*6fc0*/  IMAD R34, R4.reuse, UR46, RZ ;  /* 0x0000002e04227c24 */ /* 0x041fe2000f8e02ff */
[----:B------:R-:W0:Y:S01]  /*6fd0*/  @P2 LDC R76, c[0x0][0xbec] ;  /* 0x0002fb00ff4c2b82 */ /* 0x000e220000000800 */
[----:B------:R-:W-:Y:S01]  /*6fe0*/  IMAD.WIDE.U32 R20, R4, UR47, R20 ;  /* 0x0000002f04147c25 */ /* 0x000fe2000f8e0014 */
[----:B------:R-:W-:-:S02]  /*6ff0*/  SEL R13, R38, R39, P0 ;  /* 0x00000027260d7207 */ /* 0x000fc40000000000 */
[----:B------:R-:W-:Y:S01]  /*7000*/  SEL R24, R31, R30, P0 ;  /* 0x0000001e1f187207 */ /* 0x000fe20000000000 */
[----:B------:R-:W-:Y:S01]  /*7010*/  IMAD R35, R5, UR47, R34 ;  /* 0x0000002f05237c24 */ /* 0x000fe2000f8e0222 */
[----:B------:R-:W-:Y:S01]  /*7020*/  SEL R22, R39, R38, P0 ;  /* 0x0000002627167207 */ /* 0x000fe20000000000 */
[----:B--2---:R-:W-:Y:S01]  /*7030*/  IMAD R74, R74, R47, UR4 ;  /* 0x000000044a4a7e24 */ /* 0x004fe2000f8e022f */
[----:B------:R-:W-:Y:S01]  /*7040*/  SEL R17, R50, R51, P0 ;  /* 0x0000003332117207 */ /* 0x000fe20000000000 */
[----:B------:R-:W-:Y:S01]  /*7050*/  IMAD.IADD R21, R21, 0x1, R35 ;  /* 0x0000000115157824 */ /* 0x000fe200078e0223 */
[----:B------:R-:W-:Y:S01]  /*7060*/  SEL R19, R54, R55, P0 ;  /* 0x0000003736137207 */ /* 0x000fe20000000000 */
[----:B-1----:R-:W-:Y:S01]  /*7070*/  @P2 IMAD.HI.U32 R35, R37, R68, RZ ;  /* 0x0000004425232227 */ /* 0x002fe200078e00ff */
[----:B------:R-:W-:Y:S01]  /*7080*/  SEL R50, R51, R50, P0 ;  /* 0x0000003233327207 */ /* 0x000fe20000000000 */
[----:B------:R-:W-:Y:S01]  /*7090*/  ULDC.64 UR4, c[0x0][0xbe0] ;  /* 0x0002f80000047ab9 */ /* 0x000fe20000000a00 */
[----:B------:R-:W-:Y:S01]  /*70a0*/  SEL R54, R55, R54, P0 ;  /* 0x0000003637367207 */ /* 0x000fe20000000000 */
[----:B------:R-:W-:Y:S01]  /*70b0*/  IMAD.U32 R8, RZ, RZ, UR6 ;  /* 0x00000006ff087e24 */ /* 0x000fe2000f8e00ff */
[----:B------:R-:W-:Y:S01]  /*70c0*/  ULDC.64 UR6, c[0x0][0xb48] ;  /* 0x0002d20000067ab9 */ /* 0x000fe20000000a00 */
[----:B------:R-:W-:Y:S01]  /*70d0*/  IMAD.U32 R9, RZ, RZ, UR8 ;  /* 0x00000008ff097e24 */ /* 0x000fe2000f8e00ff */
[----:B------:R-:W-:Y:S01]  /*70e0*/  ULDC.64 UR8, c[0x0][0xb28] ;  /* 0x0002ca0000087ab9 */ /* 0x000fe20000000a00 */
[----:B------:R-:W-:-:S02]  /*70f0*/  IMAD.MOV.U32 R47, RZ, RZ, R37 ;  /* 0x000000ffff2f7224 */ /* 0x000fc400078e0025 */
[----:B---3--:R-:W-:-:S04]  /*7100*/  IMAD.WIDE.U32 R8, R72, UR47, R8 ;  /* 0x0000002f48087c25 */ /* 0x008fc8000f8e0008 */
[----:B0-----:R-:W-:Y:S01]  /*7110*/  @P2 IMAD.HI.U32 R76, R37, R76, RZ ;  /* 0x0000004c254c2227 */ /* 0x001fe200078e00ff */
[----:B----4-:R-:W-:Y:S01]  /*7120*/  LOP3.LUT R33, R18, 0x2, RZ, 0x3c, !PT ;  /* 0x0000000212217812 */ /* 0x010fe200078e3cff */
[----:B------:R-:W-:Y:S04]  /*7130*/  SHFL.IDX PT, R6, R63, R18, 0x1c1f ;  /* 0x001c1f123f067589 */ /* 0x000fe800000e0000 */
[----:B------:R-:W0:Y:S04]  /*7140*/  SHFL.IDX PT, R5, R64, R33, 0x1c1f ;  /* 0x001c1f2140057589 */ /* 0x000e2800000e0000 */
[----:B------:R-:W-:Y:S04]  /*7150*/  SHFL.IDX PT, R7, R65, R18, 0x1c1f ;  /* 0x001c1f1241077589 */ /* 0x000fe800000e0000 */
[----:B------:R-:W1:Y:S04]  /*7160*/  SHFL.IDX PT, R34, R66, R33, 0x1c1f ;  /* 0x001c1f2142227589 */ /* 0x000e6800000e0000 */
[----:B------:R2:W-:Y:S04]  /*7170*/  SHFL.IDX PT, R42, R53, R18, 0x1c1f ;  /* 0x001c1f12352a7589 */ /* 0x0005e800000e0000 */
[----:B------:R3:W-:Y:S04]  /*7180*/  SHFL.IDX PT, R31, R45, R18, 0x1c1f ;  /* 0x001c1f122d1f7589 */ /* 0x0007e800000e0000 */
[----:B------:R-:W-:Y:S01]  /*7190*/  SHFL.IDX PT, R39, R59, R18, 0x1c1f ;  /* 0x001c1f123b277589 */ /* 0x000fe200000e0000 */
[----:B--2---:R-:W2:Y:S01]  /*71a0*/  @P2 LDC R53, c[0x0][0xbf0] ;  /* 0x0002fc00ff352b82 */ /* 0x004ea20000000800 */
[----:B0-----:R-:W-:-:S02]  /*71b0*/  SEL R4, R6, R5, P0 ;  /* 0x0000000506047207 */ /* 0x001fc40000000000 */
[----:B------:R-:W-:Y:S01]  /*71c0*/  SHFL.IDX PT, R38, R61, R18, 0x1c1f ;  /* 0x001c1f123d267589 */ /* 0x000fe200000e0000 */
[----:B------:R-:W-:Y:S01]  /*71d0*/  SEL R6, R5, R6, P0 ;  /* 0x0000000605067207 */ /* 0x000fe20000000000 */
[----:B---3--:R-:W-:Y:S01]  /*71e0*/  IMAD.MOV.U32 R45, RZ, RZ, R37 ;  /* 0x000000ffff2d7224 */ /* 0x008fe200078e0025 */
[----:B-----5:R-:W-:Y:S01]  /*71f0*/  @P2 SHF.R.U32.HI R45, RZ, R70, R35 ;  /* 0x00000046ff2d2219 */ /* 0x020fe20000011623 */
[----:B------:R-:W-:Y:S01]  /*7200*/  SHFL.IDX PT, R32, R57, R18, 0x1c1f ;  /* 0x001c1f1239207589 */ /* 0x000fe200000e0000 */
[----:B-1----:R-:W-:-:S03]  /*7210*/  SEL R5, R7, R34, P0 ;  /* 0x0000002207057207 */ /* 0x002fc60000000000 */
[----:B------:R-:W-:Y:S01]  /*7220*/  SHFL.IDX PT, R30, R49, R18, 0x1c1f ;  /* 0x001c1f12311e7589 */ /* 0x000fe200000e0000 */
[----:B------:R-:W-:Y:S01]  /*7230*/  SEL R7, R34, R7, P0 ;  /* 0x0000000722077207 */ /* 0x000fe20000000000 */
[----:B------:R-:W-:Y:S02]  /*7240*/  IMAD R34, R72, UR46, RZ ;  /* 0x0000002e48227c24 */ /* 0x000fe4000f8e02ff */
[----:B------:R-:W-:Y:S02]  /*7250*/  SHFL.IDX PT, R16, R41, R18, 0x1c1f ;  /* 0x001c1f1229107589 */ /* 0x000fe400000e0000 */
[----:B------:R-:W-:Y:S02]  /*7260*/  IMAD R35, R73, UR47, R34 ;  /* 0x0000002f49237c24 */ /* 0x000fe4000f8e0222 */
[----:B------:R-:W-:Y:S01]  /*7270*/  SHFL.IDX PT, R15, R15, R18, 0x1c1f ;  /* 0x001c1f120f0f7589 */ /* 0x000fe200000e0000 */
[----:B------:R-:W-:Y:S02]  /*7280*/  IMAD.MOV.U32 R34, RZ, RZ, R8 ;  /* 0x000000ffff227224 */ /* 0x000fe400078e0008 */
[----:B------:R-:W-:Y:S01]  /*7290*/  IMAD.IADD R35, R9, 0x1, R35 ;  /* 0x0000000109237824 */ /* 0x000fe200078e0223 */
[----:B------:R-:W-:Y:S01]  /*72a0*/  SHFL.IDX PT, R14, R27, R18, 0x1c1f ;  /* 0x001c1f121b0e7589 */ /* 0x000fe200000e0000 */
[----:B--2---:R-:W-:-:S03]  /*72b0*/  @P2 SHF.R.U32.HI R47, RZ, R53, R76 ;  /* 0x00000035ff2f2219 */ /* 0x004fc6000001164c */
        /* <DEDUP_REMOVED lines=8> */
[----:B------:R-:W1:Y:S04]  /*7340*/  SHFL.IDX PT, R49, R58, R33, 0x1c1f ;  /* 0x001c1f213a317589 */ /* 0x000e6800000e0000 */
[----:B------:R-:W-:Y:S04]  /*7350*/  SHFL.IDX PT, R51, R56, R33, 0x1c1f ;  /* 0x001c1f2138337589 */ /* 0x000fe800000e0000 */
[----:B------:R-:W2:Y:S04]  /*7360*/  SHFL.IDX PT, R48, R48, R33, 0x1c1f ;  /* 0x001c1f2130307589 */ /* 0x000ea800000e0000 */
[----:B------:R-:W-:Y:S04]  /*7370*/  SHFL.IDX PT, R24, R24, R33, 0x1c1f ;  /* 0x001c1f2118187589 */ /* 0x000fe800000e0000 */
[----:B------:R-:W-:Y:S04]  /*7380*/  SHFL.IDX PT, R27, R52, R33, 0x1c1f ;  /* 0x001c1f21341b7589 */ /* 0x000fe800000e0000 */
[----:B------:R-:W-:Y:S04]  /*7390*/  SHFL.IDX PT, R22, R22, R33, 0x1c1f ;  /* 0x001c1f2116167589 */ /* 0x000fe800000e0000 */
[----:B------:R3:W-:Y:S04]  /*73a0*/  SHFL.IDX PT, R25, R44, R33, 0x1c1f ;  /* 0x001c1f212c197589 */ /* 0x0007e800000e0000 */
[----:B------:R-:W-:Y:S04]  /*73b0*/  SHFL.IDX PT, R18, R46, R33, 0x1c1f ;  /* 0x001c1f212e127589 */ /* 0x000fe800000e0000 */
[----:B------:R-:W-:Y:S01]  /*73c0*/  SHFL.IDX PT, R23, R36, R33, 0x1c1f ;  /* 0x001c1f2124177589 */ /* 0x000fe200000e0000 */
[----:B---3--:R-:W-:-:S03]  /*73d0*/  IMAD.MOV R44, RZ, RZ, -R45 ;  /* 0x000000ffff2c7224 */ /* 0x008fc600078e0a2d */
[----:B------:R-:W-:Y:S04]  /*73e0*/  SHFL.IDX PT, R17, R54, R33, 0x1c1f ;  /* 0x001c1f2136117589 */ /* 0x000fe800000e0000 */
[----:B------:R3:W-:Y:S02]  /*73f0*/  SHFL.IDX PT, R19, R50, R33, 0x1c1f ;  /* 0x001c1f2132137589 */ /* 0x0007e400000e0000 */
[----:B---3--:R-:W-:-:S05]  /*7400*/  SHF.R.S32.HI R33, RZ, 0x1f, R74 ;  /* 0x0000001fff217819 */ /* 0x008fca000001144a */
[C---:B------:R-:W-:Y:S02]  /*7410*/  IMAD R9, R33.reuse, UR4, RZ ;  /* 0x0000000421097c24 */ /* 0x040fe4000f8e02ff */
[----:B------:R-:W-:Y:S02]  /*7420*/  IMAD R33, R33, UR6, RZ ;  /* 0x0000000621217c24 */ /* 0x000fe4000f8e02ff */
[C---:B------:R-:W-:Y:S02]  /*7430*/  IMAD R36, R74.reuse, UR5, R9 ;  /* 0x000000054a247c24 */ /* 0x040fe4000f8e0209 */
[----:B------:R-:W-:Y:S01]  /*7440*/  IMAD.WIDE.U32 R8, R74, UR4, R20 ;  /* 0x000000044a087c25 */ /* 0x000fe2000f8e0014 */
[----:B------:R-:W-:-:S03]  /*7450*/  ULDC.64 UR4, c[0x0][0xb30] ;  /* 0x0002cc0000047ab9 */ /* 0x000fc60000000a00 */
[C---:B------:R-:W-:Y:S01]  /*7460*/  IMAD.WIDE.U32 R20, R74.reuse, UR6, R34 ;  /* 0x000000064a147c25 */ /* 0x040fe2000f8e0022 */
[----:B------:R-:W-:Y:S02]  /*7470*/  IADD3 R34, P2, R45, R8, RZ ;  /* 0x000000082d227210 */ /* 0x000fe40007f5e0ff */
[----:B------:R-:W-:Y:S01]  /*7480*/  SHF.R.S32.HI R8, RZ, 0x1f, R47 ;  /* 0x0000001fff087819 */ /* 0x000fe2000001142f */
[----:B------:R-:W-:Y:S01]  /*7490*/  IMAD R53, R74, UR7, R33 ;  /* 0x000000074a357c24 */ /* 0x000fe2000f8e0221 */
[----:B------:R-:W-:Y:S01]  /*74a0*/  SHF.R.S32.HI R33, RZ, 0x1f, R45 ;  /* 0x0000001fff217819 */ /* 0x000fe2000001142d */
[----:B------:R-:W-:Y:S01]  /*74b0*/  IMAD.MOV R45, RZ, RZ, -R47 ;  /* 0x000000ffff2d7224 */ /* 0x000fe200078e0a2f */
[----:B------:R-:W-:Y:S01]  /*74c0*/  ULDC.64 UR6, c[0x0][0xbc8] ;  /* 0x0002f20000067ab9 */ /* 0x000fe20000000a00 */
[----:B------:R-:W-:Y:S01]  /*74d0*/  IMAD R8, R8, UR4, RZ ;  /* 0x0000000408087c24 */ /* 0x000fe2000f8e02ff */
[----:B------:R-:W-:Y:S01]  /*74e0*/  IADD3.X R35, R33, R9, R36, P2, !PT ;  /* 0x0000000921237210 */ /* 0x000fe200017fe424 */
[----:B------:R-:W-:-:S02]  /*74f0*/  IMAD.IADD R21, R21, 0x1, R53 ;  /* 0x0000000115157824 */ /* 0x000fc400078e0235 */
[C-C-:B------:R-:W-:Y:S02]  /*7500*/  IMAD R33, R26.reuse, R44, R37.reuse ;  /* 0x0000002c1a217224 */ /* 0x140fe400078e0225 */
[----:B------:R-:W-:Y:S02]  /*7510*/  IMAD R37, R26, R45, R37 ;  /* 0x0000002d1a257224 */ /* 0x000fe400078e0225 */
[C---:B------:R-:W-:Y:S01]  /*7520*/  IMAD R45, R47.reuse, UR5, R8 ;  /* 0x000000052f2d7c24 */ /* 0x040fe2000f8e0208 */
[----:B------:R-:W3:Y:S01]  /*7530*/  S2UR UR5, SR_CgaCtaId ;  /* 0x00000000000579c3 */ /* 0x000ee20000008800 */
[----:B------:R-:W-:Y:S01]  /*7540*/  IMAD.WIDE.U32 R8, R47, UR4, R20 ;  /* 0x000000042f087c25 */ /* 0x000fe2000f8e0014 */
[----:B------:R-:W-:Y:S01]  /*7550*/  SHF.R.S32.HI R20, RZ, 0x1f, R33 ;  /* 0x0000001fff147819 */ /* 0x000fe20000011421 */
[----:B------:R-:W-:Y:S01]  /*7560*/  UMOV UR4, 0x400 ;  /* 0x0000040000047882 */ /* 0x000fe20000000000 */
[----:B------:R-:W-:Y:S01]  /*7570*/  SHF.R.S32.HI R21, RZ, 0x1f, R37 ;  /* 0x0000001fff157819 */ /* 0x000fe20000011425 */
[----:B------:R-:W-:-:S02]  /*7580*/  IMAD.IADD R9, R9, 0x1, R45 ;  /* 0x0000000109097824 */ /* 0x000fc400078e022d */
[----:B------:R-:W-:Y:S02]  /*7590*/  IMAD R20, R20, UR6, RZ ;  /* 0x0000000614147c24 */ /* 0x000fe4000f8e02ff */
[----:B------:R-:W-:Y:S02]  /*75a0*/  IMAD R36, R21, UR8, RZ ;  /* 0x0000000815247c24 */ /* 0x000fe4000f8e02ff */
[C---:B------:R-:W-:Y:S01]  /*75b0*/  IMAD R21, R33.reuse, UR7, R20 ;  /* 0x0000000721157c24 */ /* 0x040fe2000f8e0214 */
[----:B0-----:R-:W-:Y:S01]  /*75c0*/  SEL R20, R40, R39, P0 ;  /* 0x0000002728147207 */ /* 0x001fe20000000000 */
[----:B------:R-:W-:Y:S01]  /*75d0*/  IMAD.WIDE.U32 R34, R33, UR6, R34 ;  /* 0x0000000621227c25 */ /* 0x000fe2000f8e0022 */
[----:B------:R-:W-:-:S03]  /*75e0*/  ULDC.64 UR6, c[0x0][0xba8] ;  /* 0x0002ea0000067ab9 */ /* 0x000fc60000000a00 */
[C---:B------:R-:W-:Y:S02]  /*75f0*/  IMAD R33, R37.reuse, UR9, R36 ;  /* 0x0000000925217c24 */ /* 0x040fe4000f8e0224 */
[----:B------:R-:W-:Y:S01]  /*7600*/  IMAD.WIDE.U32 R36, R37, UR8, R8 ;  /* 0x0000000825247c25 */ /* 0x000fe2000f8e0008 */
[----:B------:R-:W-:Y:S01]  /*7610*/  SEL R8, R39, R40, P0 ;  /* 0x0000002827087207 */ /* 0x000fe20000000000 */
[----:B------:R-:W-:Y:S01]  /*7620*/  ULDC.64 UR8, c[0x0][0xb00] ;  /* 0x0002c00000087ab9 */ /* 0x000fe20000000a00 */
[C---:B------:R-:W-:Y:S01]  /*7630*/  LEA R40, P2, R34.reuse, UR6, 0x2 ;  /* 0x0000000622287c11 */ /* 0x040fe2000f8410ff */
[----:B------:R-:W-:Y:S01]  /*7640*/  IMAD.IADD R21, R35, 0x1, R21 ;  /* 0x0000000123157824 */ /* 0x000fe200078e0215 */
[----:B------:R-:W-:Y:S01]  /*7650*/  ULDC UR6, c[0x0][0xa88] ;  /* 0x0002a20000067ab9 */ /* 0x000fe20000000800 */
[----:B------:R-:W-:Y:S01]  /*7660*/  IMAD.IADD R9, R37, 0x1, R33 ;  /* 0x0000000125097824 */ /* 0x000fe200078e0221 */
[----:B---3--:R-:W-:Y:S01]  /*7670*/  ULEA UR4, UR5, UR4, 0x18 ;  /* 0x0000000405047291 */ /* 0x008fe2000f8ec03f */
[----:B------:R-:W-:Y:S01]  /*7680*/  SHFL.IDX PT, R44, R40, 0x1, 0x1c1f ;  /* 0x003c1f00282c7f89 */ /* 0x000fe200000e0000 */
[----:B------:R-:W-:Y:S01]  /*7690*/  LEA.HI.X R33, R34, UR7, R21, 0x2, P2 ;  /* 0x0000000722217c11 */ /* 0x000fe200090f1415 */
[----:B------:R-:W-:Y:S01]  /*76a0*/  IMAD R50, R26, UR6, RZ ;  /* 0x000000061a327c24 */ /* 0x000fe2000f8e02ff */
[----:B------:R-:W-:Y:S01]  /*76b0*/  UIADD3 UR4, UR4, 0x12420, URZ ;  /* 0x0001242004047890 */ /* 0x000fe2000fffe03f */
[----:B------:R2:W-:Y:S01]  /*76c0*/  SHFL.IDX PT, R34, R40, RZ, 0x1c1f ;  /* 0x001c1fff28227589 */ /* 0x0005e200000e0000 */
[C---:B------:R-:W-:Y:S01]  /*76d0*/  VIADD R53, R29.reuse, 0x8 ;  /* 0x000000081d357836 */ /* 0x040fe20000000000 */
[----:B------:R-:W-:Y:S01]  /*76e0*/  LEA R52, P3, R36, UR8, 0x2 ;  /* 0x0000000824347c11 */ /* 0x000fe2000f8610ff */
[----:B------:R-:W-:Y:S01]  /*76f0*/  UPRMT UR4, URZ, 0x654, UR4 ;  /* 0x000006543f047896 */ /* 0x000fe20008000004 */
[----:B------:R-:W0:Y:S01]  /*7700*/  SHFL.IDX PT, R35, R33, RZ, 0x1c1f ;  /* 0x001c1fff21237589 */ /* 0x000e2200000e0000 */
[----:B------:R-:W-:-:S02]  /*7710*/  ISETP.GE.OR P2, PT, R29, R50, P1 ;  /* 0x000000321d00720c */ /* 0x000fc40000f46670 */
[-C--:B------:R-:W-:Y:S01]  /*7720*/  ISETP.GE.OR P1, PT, R53, R50.reuse, P1 ;  /* 0x000000323500720c */ /* 0x080fe20000f26670 */
[----:B------:R-:W3:Y:S01]  /*7730*/  SHFL.IDX PT, R45, R33, 0x1, 0x1c1f ;  /* 0x003c1f00212d7f89 */ /* 0x000ee200000e0000 */
[----:B------:R-:W-:Y:S02]  /*7740*/  LEA.HI.X R54, R36, UR9, R9, 0x2, P3 ;  /* 0x0000000924367c11 */ /* 0x000fe400098f1409 */
[----:B------:R-:W-:Y:S01]  /*7750*/  ISETP.GE.AND P3, PT, R29, R50, PT ;  /* 0x000000321d00720c */ /* 0x000fe20003f66270 */
[----:B------:R-:W-:Y:S01]  /*7760*/  SYNCS.ARRIVE.TRANS64.RED.A1T0 RZ, [UR4], RZ ;  /* 0x000000ffffff79a7 */ /* 0x000fe20008100404 */
[----:B------:R4:W4:Y:S01]  /*7770*/  SHFL.IDX PT, R46, R52, RZ, 0x1c1f ;  /* 0x001c1fff342e7589 */ /* 0x00092200000e0000 */
[----:B------:R-:W-:Y:S02]  /*7780*/  SEL R9, R38, R41, P0 ;  /* 0x0000002926097207 */ /* 0x000fe40000000000 */
[----:B------:R-:W-:Y:S01]  /*7790*/  SEL R21, R41, R38, P0 ;  /* 0x0000002629157207 */ /* 0x000fe20000000000 */
[----:B------:R0:W4:Y:S01]  /*77a0*/  SHFL.IDX PT, R47, R54, RZ, 0x1c1f ;  /* 0x001c1fff362f7589 */ /* 0x00012200000e0000 */
[----:B-1----:R-:W-:-:S02]  /*77b0*/  SEL R36, R42, R49, P0 ;  /* 0x000000312a247207 */ /* 0x002fc40000000000 */
[----:B------:R-:W-:Y:S01]  /*77c0*/  SEL R38, R49, R42, P0 ;  /* 0x0000002a31267207 */ /* 0x000fe20000000000 */
[----:B------:R-:W-:Y:S01]  /*77d0*/  IMAD.SHL.U32 R49, R28, 0x2, RZ ;  /* 0x000000021c317824 */ /* 0x000fe200078e00ff */
[----:B------:R-:W-:Y:S02]  /*77e0*/  SEL R37, R32, R43, P0 ;  /* 0x0000002b20257207 */ /* 0x000fe40000000000 */
[----:B------:R-:W-:Y:S02]  /*77f0*/  SEL R39, R43, R32, P0 ;  /* 0x000000202b277207 */ /* 0x000fe40000000000 */
[----:B--2---:R-:W-:Y:S01]  /*7800*/  SEL R40, R31, R48, P0 ;  /* 0x000000301f287207 */ /* 0x004fe20000000000 */
[----:B0-----:R0:W-:Y:S01]  /*7810*/  @!P2 ST.E desc[UR42][R34.64], R0 ;  /* 0x000000002200a985 */ /* 0x0011e2000c10192a */
[----:B------:R-:W-:Y:S02]  /*7820*/  SEL R42, R48, R31, P0 ;  /* 0x0000001f302a7207 */ /* 0x000fe40000000000 */
[----:B------:R-:W-:Y:S01]  /*7830*/  SEL R41, R30, R51, P0 ;  /* 0x000000331e297207 */ /* 0x000fe20000000000 */
[----:B---3--:R0:W-:Y:S01]  /*7840*/  @!P1 ST.E desc[UR42][R44.64], R3 ;  /* 0x000000032c009985 */ /* 0x0081e2000c10192a */
        /* <DEDUP_REMOVED lines=8> */
[C---:B------:R-:W-:Y:S02]  /*78d0*/  VIADD R32, R49.reuse, 0x28 ;  /* 0x0000002831207836 */ /* 0x040fe40000000000 */
[C---:B------:R-:W-:Y:S01]  /*78e0*/  VIADD R33, R49.reuse, 0x30 ;  /* 0x0000003031217836 */ /* 0x040fe20000000000 */
[----:B------:R-:W-:Y:S01]  /*78f0*/  ISETP.GE.AND P3, PT, R26, UR4, PT ;  /* 0x000000041a007c0c */ /* 0x000fe2000bf66270 */
[----:B------:R-:W-:Y:S01]  /*7900*/  VIADD R34, R49, 0x38 ;  /* 0x0000003831227836 */ /* 0x000fe20000000000 */
[----:B------:R-:W-:-:S02]  /*7910*/  ISETP.GE.AND P4, PT, R32, UR4, PT ;  /* 0x0000000420007c0c */ /* 0x000fc4000bf86270 */
[----:B------:R-:W-:Y:S02]  /*7920*/  ISETP.GE.AND P5, PT, R33, UR4, PT ;  /* 0x0000000421007c0c */ /* 0x000fe4000bfa6270 */
[----:B------:R-:W-:Y:S01]  /*7930*/  ISETP.GE.AND P6, PT, R34, UR4, PT ;  /* 0x0000000422007c0c */ /* 0x000fe2000bfc6270 */
[----:B----4-:R-:W-:Y:S02]  /*7940*/  @!P1 IMAD.WIDE R28, R49, 0x4, R46 ;  /* 0x00000004311c9825 */ /* 0x010fe400078e022e */
[----:B------:R-:W-:-:S03]  /*7950*/  @!P2 LEA.HI R0, R0, R0, RZ, 0x1 ;  /* 0x000000000000a211 */ /* 0x000fc600078f08ff */
[----:B------:R0:W-:Y:S01]  /*7960*/  @!P1 ST.E.64 desc[UR42][R28.64], R4 ;  /* 0x000000041c009985 */ /* 0x0001e2000c101b2a */
[----:B------:R-:W-:Y:S01]  /*7970*/  @!P2 LOP3.LUT R31, R0, 0xfffffffe, RZ, 0xc0, !PT ;  /* 0xfffffffe001fa812 */ /* 0x000fe200078ec0ff */
[----:B------:R-:W-:Y:S01]  /*7980*/  VIADD R0, R49, 0x10 ;  /* 0x0000001031007836 */ /* 0x000fe20000000000 */
[----:B------:R-:W-:Y:S02]  /*7990*/  @!P3 LEA.HI R26, R26, R26, RZ, 0x1 ;  /* 0x0000001a1a1ab211 */ /* 0x000fe400078f08ff */
[----:B------:R-:W-:Y:S01]  /*79a0*/  @!P4 LEA.HI R32, R32, R32, RZ, 0x1 ;  /* 0x000000202020c211 */ /* 0x000fe200078f08ff */
[----:B------:R-:W-:Y:S01]  /*79b0*/  @!P2 IMAD.WIDE R30, R31, 0x4, R46 ;  /* 0x000000041f1ea825 */ /* 0x000fe200078e022e */
[----:B------:R-:W-:Y:S02]  /*79c0*/  ISETP.GE.AND P1, PT, R0, UR4, PT ;  /* 0x0000000400007c0c */ /* 0x000fe4000bf26270 */
[----:B------:R-:W-:Y:S02]  /*79d0*/  @!P5 LEA.HI R33, R33, R33, RZ, 0x1 ;  /* 0x000000212121d211 */ /* 0x000fe400078f08ff */
[----:B------:R1:W-:Y:S01]  /*79e0*/  @!P2 ST.E.64 desc[UR42][R30.64], R6 ;  /* 0x000000061e00a985 */ /* 0x0003e2000c101b2a */
[----:B------:R-:W-:-:S02]  /*79f0*/  ISETP.GE.AND P2, PT, R3, UR4, PT ;  /* 0x0000000403007c0c */ /* 0x000fc4000bf46270 */
[----:B------:R-:W-:Y:S02]  /*7a00*/  @!P6 LEA.HI R34, R34, R34, RZ, 0x1 ;  /* 0x000000222222e211 */ /* 0x000fe400078f08ff */
[----:B0-----:R-:W-:Y:S02]  /*7a10*/  @!P3 LOP3.LUT R29, R26, 0xfffffffe, RZ, 0xc0, !PT ;  /* 0xfffffffe1a1db812 */ /* 0x001fe400078ec0ff */
[----:B------:R-:W-:Y:S02]  /*7a20*/  @!P5 LOP3.LUT R33, R33, 0xfffffffe, RZ, 0xc0, !PT ;  /* 0xfffffffe2121d812 */ /* 0x000fe400078ec0ff */
[----:B------:R-:W-:Y:S01]  /*7a30*/  @!P1 LEA.HI R0, R0, R0, RZ, 0x1 ;  /* 0x0000000000009211 */ /* 0x000fe200078f08ff */
[----:B------:R-:W-:Y:S01]  /*7a40*/  @!P3 IMAD.WIDE R28, R29, 0x4, R46 ;  /* 0x000000041d1cb825 */ /* 0x000fe200078e022e */
[----:B------:R-:W-:Y:S02]  /*7a50*/  @!P6 LOP3.LUT R35, R34, 0xfffffffe, RZ, 0xc0, !PT ;  /* 0xfffffffe2223e812 */ /* 0x000fe400078ec0ff */
[----:B------:R-:W-:-:S02]  /*7a60*/  @!P1 LOP3.LUT R5, R0, 0xfffffffe, RZ, 0xc0, !PT ;  /* 0xfffffffe00059812 */ /* 0x000fc400078ec0ff */
[----:B------:R-:W-:Y:S01]  /*7a70*/  @!P2 LEA.HI R3, R3, R3, RZ, 0x1 ;  /* 0x000000030303a211 */ /* 0x000fe200078f08ff */
[--C-:B------:R-:W-:Y:S01]  /*7a80*/  @!P6 IMAD.WIDE R34, R35, 0x4, R46.reuse ;  /* 0x000000042322e825 */ /* 0x100fe200078e022e */
[----:B-1----:R-:W-:Y:S02]  /*7a90*/  @!P4 LOP3.LUT R31, R32, 0xfffffffe, RZ, 0xc0, !PT ;  /* 0xfffffffe201fc812 */ /* 0x002fe400078ec0ff */
[----:B------:R-:W-:Y:S01]  /*7aa0*/  @!P2 LOP3.LUT R3, R3, 0xfffffffe, RZ, 0xc0, !PT ;  /* 0xfffffffe0303a812 */ /* 0x000fe200078ec0ff */
        /* <DEDUP_REMOVED lines=10> */
.L_x_11108:
[----:B------:R-:W-:Y:S05]  /*7b50*/  BSYNC B0 ;  /* 0x0000000000007941 */ /* 0x000fea0003800000 */
.L_x_11107:
[----:B------:R-:W-:Y:S01]  /*7b60*/  ISETP.GE.AND P1, PT, R53, R50, PT ;  /* 0x000000323500720c */ /* 0x000fe20003f26270 */
[----:B-1----:R1:W2:Y:S01]  /*7b70*/  SHFL.IDX PT, R29, R54, 0x1, 0x1c1f ;  /* 0x003c1f00361d7f89 */ /* 0x0022a200000e0000 */
        /* <DEDUP_REMOVED lines=31> */
[----:B------:R-:W-:-:S03]  /*7d70*/  ISETP.GE.AND P6, PT, R11, UR4, PT ;  /* 0x000000040b007c0c */ /* 0x000fc6000bfc6270 */
[----:B------:R-:W-:-:S04]  /*7d80*/  @!P1 LEA.HI R0, R0, R0, RZ, 0x1 ;  /* 0x0000000000009211 */ /* 0x000fc800078f08ff */
[----:B------:R-:W-:Y:S02]  /*7d90*/  @!P1 LOP3.LUT R5, R0, 0xfffffffe, RZ, 0xc0, !PT ;  /* 0xfffffffe00059812 */ /* 0x000fe400078ec0ff */
[----:B------:R-:W-:Y:S02]  /*7da0*/  @!P3 LEA.HI R0, R6, R6, RZ, 0x1 ;  /* 0x000000060600b211 */ /* 0x000fe400078f08ff */
[----:B------:R-:W-:Y:S01]  /*7db0*/  @!P2 LEA.HI R4, R2, R2, RZ, 0x1 ;  /* 0x000000020204a211 */ /* 0x000fe200078f08ff */
[C-C-:B------:R-:W-:Y:S01]  /*7dc0*/  @!P0 IMAD.WIDE R2, R49.reuse, 0x4, R28.reuse ;  /* 0x0000000431028825 */ /* 0x140fe200078e021c */
[----:B------:R-:W-:Y:S02]  /*7dd0*/  @!P4 LEA.HI R8, R8, R8, RZ, 0x1 ;  /* 0x000000080808c211 */ /* 0x000fe400078f08ff */
[----:B------:R-:W-:Y:S01]  /*7de0*/  @!P3 LOP3.LUT R9, R0, 0xfffffffe, RZ, 0xc0, !PT ;  /* 0xfffffffe0009b812 */ /* 0x000fe200078ec0ff */
[----:B------:R-:W-:Y:S01]  /*7df0*/  VIADD R49, R49, 0x38 ;  /* 0x0000003831317836 */ /* 0x000fe20000000000 */
[----:B------:R-:W-:Y:S01]  /*7e00*/  @!P5 LEA.HI R10, R10, R10, RZ, 0x1 ;  /* 0x0000000a0a0ad211 */ /* 0x000fe200078f08ff */
[----:B------:R0:W-:Y:S01]  /*7e10*/  @!P0 ST.E.64 desc[UR42][R2.64], R20 ;  /* 0x0000001402008985 */ /* 0x0001e2000c101b2a */
        /* <DEDUP_REMOVED lines=9> */
[----:B------:R2:W-:Y:S01]  /*7eb0*/  @!P2 ST.E.64 desc[UR42][R6.64], R24 ;  /* 0x000000180600a985 */ /* 0x0005e2000c101b2a */
[----:B0-----:R-:W-:Y:S01]  /*7ec0*/  @!P5 LOP3.LUT R21, R10, 0xfffffffe, RZ, 0xc0, !PT ;  /* 0xfffffffe0a15d812 */ /* 0x001fe200078ec0ff */
[--C-:B------:R-:W-:Y:S02]  /*7ed0*/  @!P4 IMAD.WIDE R2, R11, 0x4, R28.reuse ;  /* 0x000000040b02c825 */ /* 0x100fe400078e021c */
[----:B------:R2:W-:Y:S02]  /*7ee0*/  @!P3 ST.E.64 desc[UR42][R8.64], R14 ;  /* 0x0000000e0800b985 */ /* 0x0005e4000c101b2a */
[----:B------:R-:W-:-:S02]  /*7ef0*/  @!P6 IMAD.WIDE R10, R31, 0x4, R28 ;  /* 0x000000041f0ae825 */ /* 0x000fc400078e021c */
[----:B------:R2:W-:Y:S02]  /*7f00*/  @!P4 ST.E.64 desc[UR42][R2.64], R22 ;  /* 0x000000160200c985 */ /* 0x0005e4000c101b2a */
[----:B-1----:R-:W-:-:S05]  /*7f10*/  @!P5 IMAD.WIDE R4, R21, 0x4, R28 ;  /* 0x000000041504d825 */ /* 0x002fca00078e021c */
[----:B------:R2:W-:Y:S04]  /*7f20*/  @!P5 ST.E.64 desc[UR42][R4.64], R12 ;  /* 0x0000000c0400d985 */ /* 0x0005e8000c101b2a */
[----:B------:R2:W-:Y:S01]  /*7f30*/  @!P6 ST.E.64 desc[UR42][R10.64], R18 ;  /* 0x000000120a00e985 */ /* 0x0005e2000c101b2a */
[----:B------:R-:W-:Y:S05]  /*7f40*/  @P0 BRA `(.L_x_11081) ;  /* 0x0000003000bc0947 */ /* 0x000fea0003800000 */
[----:B------:R-:W-:-:S04]  /*7f50*/  LEA.HI R49, R49, R49, RZ, 0x1 ;  /* 0x0000003131317211 */ /* 0x000fc800078f08ff */
[----:B--2---:R-:W-:-:S05]  /*7f60*/  LOP3.LUT R3, R49, 0xfffffffe, RZ, 0xc0, !PT ;  /* 0xfffffffe31037812 */ /* 0x004fca00078ec0ff */
[----:B------:R-:W-:-:S05]  /*7f70*/  IMAD.WIDE R2, R3, 0x4, R28 ;  /* 0x0000000403027825 */ /* 0x000fca00078e021c */
[----:B------:R0:W-:Y:S01]  /*7f80*/  ST.E.64 desc[UR42][R2.64], R16 ;  /* 0x0000001002007985 */ /* 0x0001e2000c101b2a */
[----:B------:R-:W-:Y:S05]  /*7f90*/  BRA `(.L_x_11081) ;  /* 0x0000003000a87947 */ /* 0x000fea0003800000 */
.L_x_11106:
        /* <DEDUP_REMOVED lines=58> */
.L_x_11079:
        /* <DEDUP_REMOVED lines=18> */
.L_x_11109:
[----:B------:R-:W-:Y:S01]  /*8460*/  ULDC UR7, c[0x0][0xc50] ;  /* 0x0003140000077ab9 */ /* 0x000fe20000000800 */
[----:B------:R-:W-:Y:S01]  /*8470*/  UMOV UR36, UR6 ;  /* 0x0000000600247c82 */ /* 0x000fe20008000000 */
[----:B------:R-:W-:-:S11]  /*8480*/  UISETP.NE.AND UP0, UPT, UR7, 0x1, UPT ;  /* 0x000000010700788c */ /* 0x000fd6000bf05270 */
[----:B------:R-:W-:Y:S01]  /*8490*/  @UP0 ULDC UR4, c[0x0][0xc54] ;  /* 0x0003150000040ab9 */ /* 0x000fe20000000800 */
[----:B------:R-:W-:Y:S01]  /*84a0*/  @UP0 ULDC UR8, c[0x0][0xc58] ;  /* 0x0003160000080ab9 */ /* 0x000fe20000000800 */
[----:B------:R-:W-:-:S04]  /*84b0*/  UIMAD.WIDE.U32 UR4, UR6, UR4, URZ ;  /* 0x00000004060472a5 */ /* 0x000fc8000f8e003f */
[----:B------:R-:W-:-:S12]  /*84c0*/  @UP0 USHF.R.U32.HI UR36, URZ, UR8, UR5 ;  /* 0x000000083f240299 */ /* 0x000fd80008011605 */
.L_x_11110:
        /* <DEDUP_REMOVED lines=8> */
[----:B------:R-:W0:Y:S01]  /*8550*/  S2R R25, SR_CTAID.X ;  /* 0x0000000000197919 */ /* 0x000e220000002500 */
[----:B------:R-:W-:Y:S02]  /*8560*/  UISETP.NE.U32.AND UP0, UPT, UR4, URZ, UPT ;  /* 0x0000003f0400728c */ /* 0x000fe4000bf05070 */
[----:B------:R-:W-:Y:S02]  /*8570*/  ULOP3.LUT UR41, UR6, 0xffff, URZ, 0xc0, !UPT ;  /* 0x0000ffff06297892 */ /* 0x000fe4000f8ec03f */
[----:B------:R-:W-:Y:S01]  /*8580*/  UISETP.NE.AND.EX UP0, UPT, UR5, URZ, UPT, UP0 ;  /* 0x0000003f0500728c */ /* 0x000fe2000bf05300 */
[----:B------:R-:W-:Y:S02]  /*8590*/  ULDC UR4, c[0x0][0x424] ;  /* 0x0001090000047ab9 */ /* 0x000fe40000000800 */
[----:B------:R-:W-:Y:S01]  /*85a0*/  ULDC UR5, c[0x0][0x2f0] ;  /* 0x0000bc0000057ab9 */ /* 0x000fe20000000800 */
[----:B------:R-:W-:-:S04]  /*85b0*/  USEL UR4, UR4, 0x1, UP0 ;  /* 0x0000000104047887 */ /* 0x000fc80008000000 */
[----:B------:R-:W-:-:S04]  /*85c0*/  UIMAD UR4, UR4, UR5, URZ ;  /* 0x00000005040472a4 */ /* 0x000fc8000f8e023f */
[----:B------:R-:W-:Y:S02]  /*85d0*/  UISETP.GE.AND UP0, UPT, UR4, 0x1, UPT ;  /* 0x000000010400788c */ /* 0x000fe4000bf06270 */
[----:B------:R-:W-:-:S04]  /*85e0*/  UIADD3 UR5, UR4, 0x9f, URZ ;  /* 0x0000009f04057890 */ /* 0x000fc8000fffe03f */
[----:B------:R-:W-:Y:S01]  /*85f0*/  PLOP3.LUT P0, PT, PT, PT, UP0, 0x80, 0x0 ;  /* 0x000000000000781c */ /* 0x000fe20003f0f008 */
[----:B------:R-:W-:-:S04]  /*8600*/  UIMAD.WIDE UR4, UR5, 0x66666667, URZ ;  /* 0x66666667050478a5 */ /* 0x000fc8000f8e023f */
[----:B------:R-:W-:-:S03]  /*8610*/  USHF.R.U32.HI UR7, URZ, 0x1f, UR5 ;  /* 0x0000001f3f077899 */ /* 0x000fc60008011605 */
        /* <DEDUP_REMOVED lines=39> */
.L_x_11112:
[----:B------:R-:W-:Y:S01]  /*8890*/  UIMAD UR41, UR41, UR4, URZ ;  /* 0x00000004292972a4 */ /* 0x000fe2000f8e023f */
[----:B------:R-:W-:-:S05]  /*88a0*/  IMAD.U32 R3, RZ, RZ, UR10 ;  /* 0x0000000aff037e24 */ /* 0x000fca000f8e00ff */
[----:B------:R-:W-:-:S05]  /*88b0*/  IMAD.U32 R4, RZ, RZ, UR41 ;  /* 0x00000029ff047e24 */ /* 0x000fca000f8e00ff */
[----:B------:R-:W-:Y:S01]  /*88c0*/  VIADDMNMX R3, R4, UR4, R3, PT ;  /* 0x0000000404037c46 */ /* 0x000fe2000b800103 */
[----:B------:R-:W-:-:S03]  /*88d0*/  IMAD.MOV.U32 R4, RZ, RZ, 0x1 ;  /* 0x00000001ff047424 */ /* 0x000fc600078e00ff */
        /* <DEDUP_REMOVED lines=28> */
.L_x_11113:
        /* <DEDUP_REMOVED lines=20> */
.L_x_11114:
        /* <DEDUP_REMOVED lines=20> */
.L_x_11115:
        /* <DEDUP_REMOVED lines=18> */
.L_x_11116:
[----:B------:R-:W0:Y:S01]  /*8e40*/  LDC.64 R4, c[0x0][0x9f8] ;  /* 0x00027e00ff047b82 */ /* 0x000e220000000a00 */
[----:B------:R-:W-:Y:S01]  /*8e50*/  IMAD.MOV.U32 R23, RZ, RZ, R26 ;  /* 0x000000ffff177224 */ /* 0x000fe200078e001a */
[----:B0-----:R-:W-:-:S04]  /*8e60*/  ISETP.NE.U32.AND P0, PT, R4, RZ, PT ;  /* 0x000000ff0400720c */ /* 0x001fc80003f05070 */
[----:B------:R-:W-:-:S13]  /*8e70*/  ISETP.NE.AND.EX P0, PT, R5, RZ, PT, P0 ;  /* 0x000000ff0500720c */ /* 0x000fda0003f05300 */
[----:B------:R-:W0:Y:S02]  /*8e80*/  @P0 LDC.64 R4, c[0x0][0x9f8] ;  /* 0x00027e00ff040b82 */ /* 0x000e240000000a00 */
[----:B0-----:R-:W-:-:S06]  /*8e90*/  @P0 IMAD.WIDE R6, R26, 0x4, R4 ;  /* 0x000000041a060825 */ /* 0x001fcc00078e0204 */
[----:B------:R-:W0:Y:S01]  /*8ea0*/  LDC.64 R4, c[0x0][0x418] ;  /* 0x00010600ff047b82 */ /* 0x000e220000000a00 */
[----:B------:R1:W2:Y:S01]  /*8eb0*/  @P0 LDG.E R23, desc[UR42][R6.64] ;  /* 0x0000002a06170981 */ /* 0x0002a2000c1e1900 */
[C---:B------:R-:W-:Y:S01]  /*8ec0*/  IMAD.SHL.U32 R22, R27.reuse, 0x40, RZ ;  /* 0x000000401b167824 */ /* 0x040fe200078e00ff */
[--C-:B------:R-:W-:Y:S01]  /*8ed0*/  SHF.R.U32.HI R0, RZ, 0x1, R27.reuse ;  /* 0x00000001ff007819 */ /* 0x100fe2000001161b */
[----:B------:R-:W-:Y:S01]  /*8ee0*/  IMAD.SHL.U32 R9, R27, 0x20, RZ ;  /* 0x000000201b097824 */ /* 0x000fe200078e00ff */
[----:B------:R-:W-:Y:S01]  /*8ef0*/  UMOV UR4, 0xffffffff ;  /* 0xffffffff00047882 */ /* 0x000fe20000000000 */
[----:B------:R-:W-:Y:S01]  /*8f00*/  IMAD.SHL.U32 R28, R16, 0x10, RZ ;  /* 0x00000010101c7824 */ /* 0x000fe200078e00ff */
[----:B------:R-:W-:Y:S02]  /*8f10*/  LOP3.LUT R3, R22, 0x180, RZ, 0xc0, !PT ;  /* 0x0000018016037812 */ /* 0x000fe400078ec0ff */
[----:B------:R-:W-:Y:S02]  /*8f20*/  LOP3.LUT R8, R9, 0x80, RZ, 0xc0, !PT ;  /* 0x0000008009087812 */ /* 0x000fe400078ec0ff */
[----:B------:R-:W-:Y:S01]  /*8f30*/  LOP3.LUT R28, R28, 0x600, RZ, 0xc0, !PT ;  /* 0x000006001c1c7812 */ /* 0x000fe200078ec0ff */
[----:B-1----:R-:W-:Y:S01]  /*8f40*/  IMAD.SHL.U32 R7, R27, 0x4, RZ ;  /* 0x000000041b077824 */ /* 0x002fe200078e00ff */
[----:B------:R-:W-:Y:S01]  /*8f50*/  LOP3.LUT R0, R3, 0x30, R0, 0xf8, !PT ;  /* 0x0000003003007812 */ /* 0x000fe200078ef800 */
[----:B------:R-:W-:Y:S01]  /*8f60*/  IMAD.SHL.U32 R3, R27, 0x8, RZ ;  /* 0x000000081b037824 */ /* 0x000fe200078e00ff */
[----:B------:R-:W-:-:S02]  /*8f70*/  LOP3.LUT R8, R8, 0x10, R27, 0xf8, !PT ;  /* 0x0000001008087812 */ /* 0x000fc400078ef81b */
[----:B------:R-:W-:Y:S02]  /*8f80*/  LOP3.LUT R6, R28, 0x60, R9, 0xf8, !PT ;  /* 0x000000601c067812 */ /* 0x000fe400078ef809 */
[----:B------:R-:W-:Y:S02]  /*8f90*/  LOP3.LUT R3, R0, 0x30, R3, 0x78, !PT ;  /* 0x0000003000037812 */ /* 0x000fe400078e7803 */
[----:B------:R-:W-:Y:S02]  /*8fa0*/  LOP3.LUT R8, R8, 0x10, R7, 0x78, !PT ;  /* 0x0000001008087812 */ /* 0x000fe400078e7807 */
[----:B0-----:R-:W-:Y:S02]  /*8fb0*/  ISETP.NE.U32.AND P0, PT, R4, RZ, PT ;  /* 0x000000ff0400720c */ /* 0x001fe40003f05070 */
[----:B------:R-:W-:Y:S02]  /*8fc0*/  LOP3.LUT R17, R6, 0x100, R9, 0xf8, !PT ;  /* 0x0000010006117812 */ /* 0x000fe400078ef809 */
[----:B------:R-:W-:-:S02]  /*8fd0*/  ISETP.NE.AND.EX P1, PT, R5, RZ, PT, P0 ;  /* 0x000000ff0500720c */ /* 0x000fc40003f25300 */
[----:B------:R-:W-:Y:S02]  /*8fe0*/  LOP3.LUT R24, R24, 0xfffffffe, RZ, 0xc0, !PT ;  /* 0xfffffffe18187812 */ /* 0x000fe400078ec0ff */
[----:B------:R-:W-:Y:S02]  /*8ff0*/  LOP3.LUT R22, R3, 0x640, R22, 0xf8, !PT ;  /* 0x0000064003167812 */ /* 0x000fe400078ef816 */
[----:B------:R-:W-:Y:S02]  /*9000*/  LOP3.LUT R17, R17, R8, RZ, 0xfc, !PT ;  /* 0x0000000811117212 */ /* 0x000fe400078efcff */
[----:B------:R-:W-:-:S05]  /*9010*/  SHF.R.U32.HI R29, RZ, 0x3, R27 ;  /* 0x00000003ff1d7819 */ /* 0x000fca000001161b */
[----:B------:R-:W-:Y:S02]  /*9020*/  @P1 LOP3.LUT R24, R24, 0x1, RZ, 0xfc, !PT ;  /* 0x0000000118181812 */ /* 0x000fe400078efcff */
[----:B--2---:R-:W-:Y:S02]  /*9030*/  SHF.R.S32.HI R18, RZ, 0x1f, R23 ;  /* 0x0000001fff127819 */ /* 0x004fe40000011417 */
[----:B------:R-:W-:Y:S01]  /*9040*/  SEL R19, R23, RZ, !P1 ;  /* 0x000000ff17137207 */ /* 0x000fe20004800000 */
[----:B------:R-:W-:Y:S06]  /*9050*/  BRA.DIV UR4, `(.L_x_11117) ;  /* 0x0000002204f87947 */ /* 0x000fec000b800000 */
[----:B------:R0:W1:Y:S02]  /*9060*/  SHFL.IDX PT, R14, R2, RZ, 0x1f ;  /* 0x00001fff020e7589 */ /* 0x00006400000e0000 */
.L_x_11166:
        /* <DEDUP_REMOVED lines=10> */
.L_x_11169:
[----:B------:R-:W-:Y:S05]  /*9110*/  @!P6 BRA `(.L_x_11118) ;  /* 0x00000004000ce947 */ /* 0x000fea0003800000 */
[----:B------:R-:W-:Y:S02]  /*9120*/  IMAD.MOV.U32 R0, RZ, RZ, 0x1 ;  /* 0x00000001ff007424 */ /* 0x000fe400078e00ff */
[----:B------:R-:W-:-:S03]  /*9130*/  IMAD.MOV.U32 R19, RZ, RZ, R23 ;  /* 0x000000ffff137224 */ /* 0x000fc600078e0017 */
[----:B------:R-:W-:Y:S01]  /*9140*/  SHF.L.U32 R0, R0, 0x1f, RZ ;  /* 0x0000001f00007819 */ /* 0x000fe200000006ff */
        /* <DEDUP_REMOVED lines=19> */
.L_x_11120:
[----:B------:R-:W2:Y:S01]  /*9280*/  SYNCS.PHASECHK.TRANS64.TRYWAIT P0, [UR38+0x12480], R0 ;  /* 0x01248000ff0075a7 */ /* 0x000ea20008000166 */
[----:B------:R-:W-:Y:S01]  /*9290*/  ISETP.NE.AND P1, PT, R16, RZ, PT ;  /* 0x000000ff1000720c */ /* 0x000fe20003f25270 */
[----:B--2---:R-:W-:-:S12]  /*92a0*/  @!P0 BRA `(.L_x_11121) ;  /* 0x0000002000a48947 */ /* 0x004fd80003800000 */
.L_x_11170:
[----:B------:R-:W-:Y:S05]  /*92b0*/  @P1 BRA `(.L_x_11122) ;  /* 0x0000000000141947 */ /* 0x000fea0003800000 */
[----:B------:R-:W-:Y:S01]  /*92c0*/  LOP3.LUT P0, RZ, R27, 0x1f, RZ, 0xc0, !PT ;  /* 0x0000001f1bff7812 */ /* 0x000fe2000780c0ff */
[----:B-1----:R-:W-:-:S04]  /*92d0*/  IMAD.MOV.U32 R4, RZ, RZ, 0x2800 ;  /* 0x00002800ff047424 */ /* 0x002fc800078e00ff */
[----:B------:R2:W-:Y:S08]  /*92e0*/  SYNCS.ARRIVE.TRANS64 RZ, [UR38+0x12470], R4 ;  /* 0x01247004ffff79a7 */ /* 0x0005f00008000026 */
[----:B--2---:R-:W-:Y:S05]  /*92f0*/  @!P0 BRA `(.L_x_11122) ;  /* 0x0000000000048947 */ /* 0x004fea0003800000 */
[----:B------:R-:W-:Y:S01]  /*9300*/  BPT.TRAP 0x1 ;  /* 0x000000040000795c */ /* 0x000fe20000300000 */
.L_x_11122:
        /* <DEDUP_REMOVED lines=15> */
.L_x_11171:
[----:B------:R-:W-:Y:S05]  /*9400*/  @P1 BRA `(.L_x_11124) ;  /* 0x0000000000141947 */ /* 0x000fea0003800000 */
[----:B------:R-:W-:Y:S01]  /*9410*/  LOP3.LUT P0, RZ, R27, 0x1f, RZ, 0xc0, !PT ;  /* 0x0000001f1bff7812 */ /* 0x000fe2000780c0ff */
[----:B-1----:R-:W-:-:S04]  /*9420*/  IMAD.MOV.U32 R0, RZ, RZ, 0x2800 ;  /* 0x00002800ff007424 */ /* 0x002fc800078e00ff */
[----:B------:R2:W-:Y:S08]  /*9430*/  SYNCS.ARRIVE.TRANS64 RZ, [UR38+0x12430], R0 ;  /* 0x01243000ffff79a7 */ /* 0x0005f00008000026 */
[----:B--2---:R-:W-:Y:S05]  /*9440*/  @!P0 BRA `(.L_x_11124) ;  /* 0x0000000000048947 */ /* 0x004fea0003800000 */
[----:B------:R-:W-:Y:S01]  /*9450*/  BPT.TRAP 0x1 ;  /* 0x000000040000795c */ /* 0x000fe20000300000 */
.L_x_11124:
        /* <DEDUP_REMOVED lines=14> */
[----:B--2---:R-:W-:-:S07]  /*9540*/  @P0 LOP3.LUT R24, R24, 0x2, RZ, 0xfc, !PT ;  /* 0x0000000218180812 */ /* 0x004fce00078efcff */
.L_x_11118:
        /* <DEDUP_REMOVED lines=28> */
.L_x_11125:
[----:B-1----:R-:W1:Y:S01]  /*9710*/  LDC R0, c[0x0][0x448] ;  /* 0x00011200ff007b82 */ /* 0x002e620000000800 */
[----:B------:R-:W-:Y:S01]  /*9720*/  IMAD.SHL.U32 R3, R27, 0x10, RZ ;  /* 0x000000101b037824 */ /* 0x000fe200078e00ff */
[----:B------:R-:W-:Y:S01]  /*9730*/  UMOV UR46, UR44 ;  /* 0x0000002c002e7c82 */ /* 0x000fe20008000000 */
[C---:B------:R-:W-:Y:S01]  /*9740*/  IMAD.SHL.U32 R4, R29.reuse, 0x80, RZ ;  /* 0x000000801d047824 */ /* 0x040fe200078e00ff */
[----:B------:R-:W-:Y:S01]  /*9750*/  ULDC.64 UR4, c[0x0][0x2d0] ;  /* 0x0000b40000047ab9 */ /* 0x000fe20000000a00 */
[----:B------:R-:W-:Y:S01]  /*9760*/  IMAD.SHL.U32 R29, R29, 0x10, RZ ;  /* 0x000000101d1d7824 */ /* 0x000fe200078e00ff */
[----:B------:R-:W-:Y:S01]  /*9770*/  LOP3.LUT R3, R3, 0x30, RZ, 0xe2, !PT ;  /* 0x0000003003037812 */ /* 0x000fe200078ee2ff */
[----:B------:R-:W-:Y:S01]  /*9780*/  IMAD.SHL.U32 R20, R27, 0x20, RZ ;  /* 0x000000201b147824 */ /* 0x000fe200078e00ff */
[----:B------:R-:W-:Y:S01]  /*9790*/  ULDC.64 UR6, c[0x0][0x2c8] ;  /* 0x0000b20000067ab9 */ /* 0x000fe20000000a00 */
[----:B------:R-:W-:Y:S01]  /*97a0*/  ULDC.64 UR8, c[0x0][0x280] ;  /* 0x0000a00000087ab9 */ /* 0x000fe20000000a00 */
[----:B------:R-:W-:-:S02]  /*97b0*/  LOP3.LUT R4, R3, 0x180, R4, 0xf8, !PT ;  /* 0x0000018003047812 */ /* 0x000fc400078ef804 */
[----:B------:R-:W-:Y:S02]  /*97c0*/  LOP3.LUT R20, R20, 0x60, RZ, 0xc0, !PT ;  /* 0x0000006014147812 */ /* 0x000fe400078ec0ff */
[----:B------:R-:W-:Y:S01]  /*97d0*/  LOP3.LUT R29, R4, 0x30, R29, 0x78, !PT ;  /* 0x00000030041d7812 */ /* 0x000fe200078e781d */
[----:B------:R-:W-:-:S05]  /*97e0*/  IMAD.SHL.U32 R4, R27, 0x10, RZ ;  /* 0x000000101b047824 */ /* 0x000fca00078e00ff */
[----:B------:R-:W-:Y:S02]  /*97f0*/  LOP3.LUT R5, R4, 0x40, RZ, 0xc0, !PT ;  /* 0x0000004004057812 */ /* 0x000fe400078ec0ff */
[----:B------:R-:W-:Y:S02]  /*9800*/  LEA.HI R4, R16, R20, RZ, 0x1e ;  /* 0x0000001410047211 */ /* 0x000fe400078ff0ff */
[----:B-1----:R-:W-:Y:S02]  /*9810*/  ISETP.NE.AND P0, PT, R0, 0x1, PT ;  /* 0x000000010000780c */ /* 0x002fe40003f05270 */
[----:B------:R-:W-:Y:S01]  /*9820*/  IADD3 R28, R29, R5, R28 ;  /* 0x000000051d1c7210 */ /* 0x000fe20007ffe01c */
[----:B------:R-:W-:Y:S01]  /*9830*/  IMAD R13, R25, 0xc0, R4 ;  /* 0x000000c0190d7824 */ /* 0x000fe200078e0204 */
[----:B------:R-:W-:Y:S01]  /*9840*/  SHF.R.S32.HI R20, RZ, 0x1f, R26 ;  /* 0x0000001fff147819 */ /* 0x000fe2000001141a */
[----:B------:R-:W1:Y:S02]  /*9850*/  LDC.64 R4, c[0x0][0x2e0] ;  /* 0x0000b800ff047b82 */ /* 0x000e640000000a00 */
[----:B------:R-:W-:-:S02]  /*9860*/  VIADD R9, R13, 0x80 ;  /* 0x000000800d097836 */ /* 0x000fc40000000000 */
[----:B------:R-:W-:-:S04]  /*9870*/  IMAD.MOV.U32 R11, RZ, RZ, R13 ;  /* 0x000000ffff0b7224 */ /* 0x000fc800078e000d */
[----:B------:R-:W2:Y:S08]  /*9880*/  @P0 LDC R6, c[0x0][0x44c] ;  /* 0x00011300ff060b82 */ /* 0x000eb00000000800 */
[----:B------:R-:W3:Y:S08]  /*9890*/  @P0 LDC R7, c[0x0][0x450] ;  /* 0x00011400ff070b82 */ /* 0x000ef00000000800 */
[----:B------:R-:W4:Y:S08]  /*98a0*/  @P0 LDC R8, c[0x0][0x44c] ;  /* 0x00011300ff080b82 */ /* 0x000f300000000800 */
[----:B------:R-:W5:Y:S01]  /*98b0*/  @P0 LDC R15, c[0x0][0x450] ;  /* 0x00011400ff0f0b82 */ /* 0x000f620000000800 */
[----:B--2---:R-:W-:-:S05]  /*98c0*/  @P0 IMAD.HI.U32 R6, R13, R6, RZ ;  /* 0x000000060d060227 */ /* 0x004fca00078e00ff */
[----:B---3--:R-:W-:Y:S01]  /*98d0*/  @P0 SHF.R.U32.HI R11, RZ, R7, R6 ;  /* 0x00000007ff0b0219 */ /* 0x008fe20000011606 */
[----:B----4-:R-:W-:-:S04]  /*98e0*/  @P0 IMAD.HI.U32 R6, R9, R8, RZ ;  /* 0x0000000809060227 */ /* 0x010fc800078e00ff */
[----:B------:R-:W-:Y:S01]  /*98f0*/  IMAD.MOV.U32 R8, RZ, RZ, R9 ;  /* 0x000000ffff087224 */ /* 0x000fe200078e0009 */
[----:B-----5:R-:W-:Y:S01]  /*9900*/  @P0 SHF.R.U32.HI R8, RZ, R15, R6 ;  /* 0x0000000fff080219 */ /* 0x020fe20000011606 */
[----:B-1----:R-:W-:-:S04]  /*9910*/  IMAD R6, R20, R4, RZ ;  /* 0x0000000414067224 */ /* 0x002fc800078e02ff */
[C---:B------:R-:W-:Y:S02]  /*9920*/  IMAD R7, R26.reuse, R5, R6 ;  /* 0x000000051a077224 */ /* 0x040fe400078e0206 */
[----:B------:R-:W-:-:S04]  /*9930*/  IMAD.WIDE.U32 R4, R26, R4, UR46 ;  /* 0x0000002e1a047e25 */ /* 0x000fc8000f8e0004 */
[----:B------:R-:W-:Y:S01]  /*9940*/  IMAD.MOV.U32 R6, RZ, RZ, R4 ;  /* 0x000000ffff067224 */ /* 0x000fe200078e0004 */
[----:B------:R-:W-:Y:S01]  /*9950*/  SHF.R.S32.HI R4, RZ, 0x1f, R11 ;  /* 0x0000001fff047819 */ /* 0x000fe2000001140b */
[----:B------:R-:W-:Y:S02]  /*9960*/  IMAD.IADD R7, R5, 0x1, R7 ;  /* 0x0000000105077824 */ /* 0x000fe400078e0207 */
[----:B------:R-:W-:Y:S02]  /*9970*/  IMAD.MOV R5, RZ, RZ, -R11 ;  /* 0x000000ffff057224 */ /* 0x000fe400078e0a0b */
[----:B------:R-:W-:Y:S02]  /*9980*/  IMAD R4, R4, UR4, RZ ;  /* 0x0000000404047c24 */ /* 0x000fe4000f8e02ff */
[----:B------:R-:W-:Y:S02]  /*9990*/  IMAD R13, R0, R5, R13 ;  /* 0x00000005000d7224 */ /* 0x000fe400078e020d */
[----:B------:R-:W-:-:S02]  /*99a0*/  IMAD R15, R11, UR5, R4 ;  /* 0x000000050b0f7c24 */ /* 0x000fc4000f8e0204 */
[----:B------:R-:W-:Y:S01]  /*99b0*/  IMAD.WIDE.U32 R4, R11, UR4, R6 ;  /* 0x000000040b047c25 */ /* 0x000fe2000f8e0006 */
[----:B------:R-:W-:-:S03]  /*99c0*/  SHF.R.S32.HI R10, RZ, 0x1f, R13 ;  /* 0x0000001fff0a7819 */ /* 0x000fc6000001140d */
[----:B------:R-:W-:Y:S02]  /*99d0*/  IMAD.IADD R5, R5, 0x1, R15 ;  /* 0x0000000105057824 */ /* 0x000fe400078e020f */
[----:B------:R-:W-:Y:S02]  /*99e0*/  IMAD R10, R10, UR6, RZ ;  /* 0x000000060a0a7c24 */ /* 0x000fe4000f8e02ff */
[----:B------:R-:W-:-:S04]  /*99f0*/  IMAD.WIDE.U32 R4, R13, UR6, R4 ;  /* 0x000000060d047c25 */ /* 0x000fc8000f8e0004 */
[----:B------:R-:W-:Y:S01]  /*9a00*/  IMAD R13, R13, UR7, R10 ;  /* 0x000000070d0d7c24 */ /* 0x000fe2000f8e020a */
[----:B------:R-:W-:Y:S01]  /*9a10*/  IADD3 R10, P0, R4, UR8, RZ ;  /* 0x00000008040a7c10 */ /* 0x000fe2000ff1e0ff */
[----:B------:R-:W-:Y:S01]  /*9a20*/  IMAD.WIDE.U32 R6, R8, UR4, R6 ;  /* 0x0000000408067c25 */ /* 0x000fe2000f8e0006 */
[----:B------:R-:W-:Y:S02]  /*9a30*/  SHF.R.S32.HI R4, RZ, 0x1f, R8 ;  /* 0x0000001fff047819 */ /* 0x000fe40000011408 */
[----:B------:R-:W-:-:S03]  /*9a40*/  IADD3.X R20, R5, UR9, R13, P0, !PT ;  /* 0x0000000905147c10 */ /* 0x000fc600087fe40d */
[----:B------:R-:W-:Y:S01]  /*9a50*/  IMAD R5, R4, UR4, RZ ;  /* 0x0000000404057c24 */ /* 0x000fe2000f8e02ff */
[----:B------:R-:W-:Y:S01]  /*9a60*/  ULDC UR4, c[0x0][0x2b8] ;  /* 0x0000ae0000047ab9 */ /* 0x000fe20000000800 */
[----:B------:R-:W-:Y:S01]  /*9a70*/  IMAD.MOV R4, RZ, RZ, -R8 ;  /* 0x000000ffff047224 */ /* 0x000fe200078e0a08 */
[----:B------:R-:W-:Y:S01]  /*9a80*/  ISETP.GE.AND P0, PT, R3, UR4, PT ;  /* 0x0000000403007c0c */ /* 0x000fe2000bf06270 */
[----:B------:R-:W-:Y:S01]  /*9a90*/  IMAD R5, R8, UR5, R5 ;  /* 0x0000000508057c24 */ /* 0x000fe2000f8e0205 */
[----:B------:R-:W-:Y:S01]  /*9aa0*/  UMOV UR4, 0xffffffff ;  /* 0xffffffff00047882 */ /* 0x000fe20000000000 */
[----:B------:R-:W-:Y:S02]  /*9ab0*/  IMAD R9, R0, R4, R9 ;  /* 0x0000000400097224 */ /* 0x000fe400078e0209 */
[----:B------:R-:W-:Y:S02]  /*9ac0*/  IMAD.MOV.U32 R4, RZ, RZ, R6 ;  /* 0x000000ffff047224 */ /* 0x000fe400078e0006 */
[----:B------:R-:W-:Y:S01]  /*9ad0*/  IMAD.IADD R5, R7, 0x1, R5 ;  /* 0x0000000107057824 */ /* 0x000fe200078e0205 */
[----:B------:R-:W-:Y:S01]  /*9ae0*/  SHF.R.S32.HI R6, RZ, 0x1f, R9 ;  /* 0x0000001fff067819 */ /* 0x000fe20000011409 */
[----:B------:R-:W-:-:S04]  /*9af0*/  IMAD.WIDE.U32 R4, R9, UR6, R4 ;  /* 0x0000000609047c25 */ /* 0x000fc8000f8e0004 */
[----:B------:R-:W-:-:S04]  /*9b00*/  IMAD R6, R6, UR6, RZ ;  /* 0x0000000606067c24 */ /* 0x000fc8000f8e02ff */
[----:B------:R-:W-:Y:S01]  /*9b10*/  IMAD R7, R9, UR7, R6 ;  /* 0x0000000709077c24 */ /* 0x000fe2000f8e0206 */
[----:B------:R-:W-:Y:S02]  /*9b20*/  IADD3 R6, P1, R4, UR8, RZ ;  /* 0x0000000804067c10 */ /* 0x000fe4000ff3e0ff */
[----:B------:R-:W-:Y:S02]  /*9b30*/  SHF.R.U32.HI R4, RZ, 0x2, R16 ;  /* 0x00000002ff047819 */ /* 0x000fe40000011610 */
[----:B------:R-:W-:Y:S01]  /*9b40*/  IADD3.X R7, R5, UR9, R7, P1, !PT ;  /* 0x0000000905077c10 */ /* 0x000fe20008ffe407 */
[----:B------:R-:W-:Y:S08]  /*9b50*/  BRA.DIV UR4, `(.L_x_11126) ;  /* 0x0000001a04a87947 */ /* 0x000ff0000b800000 */
[----:B------:R-:W1:Y:S01]  /*9b60*/  SHFL.IDX PT, R14, R10, RZ, 0x1c1f ;  /* 0x001c1fff0a0e7589 */ /* 0x000e6200000e0000 */
[----:B------:R-:W-:Y:S01]  /*9b70*/  IMAD R25, R25, 0xc0, R4 ;  /* 0x000000c019197824 */ /* 0x000fe200078e0204 */
[----:B------:R-:W-:Y:S02]  /*9b80*/  ULDC UR4, c[0x0][0x288] ;  /* 0x0000a20000047ab9 */ /* 0x000fe40000000800 */
[----:B------:R-:W2:Y:S01]  /*9b90*/  SHFL.IDX PT, R4, R20, RZ, 0x1c1f ;  /* 0x001c1fff14047589 */ /* 0x000ea200000e0000 */
[----:B------:R-:W-:Y:S02]  /*9ba0*/  IMAD R0, R0, UR4, RZ ;  /* 0x0000000400007c24 */ /* 0x000fe4000f8e02ff */
[C---:B------:R-:W-:Y:S01]  /*9bb0*/  VIADD R11, R25.reuse, 0x20 ;  /* 0x00000020190b7836 */ /* 0x040fe20000000000 */
[----:B------:R-:W-:Y:S02]  /*9bc0*/  SHFL.IDX PT, R21, R20, 0x1, 0x1c1f ;  /* 0x003c1f0014157f89 */ /* 0x000fe400000e0000 */
[----:B------:R-:W-:-:S02]  /*9bd0*/  ISETP.GE.AND P1, PT, R25, R0, PT ;  /* 0x000000001900720c */ /* 0x000fc40003f26270 */
[----:B------:R-:W-:Y:S04]  /*9be0*/  SHFL.IDX PT, R26, R10, 0x2, 0x1c1f ;  /* 0x005c1f000a1a7f89 */ /* 0x000fe800000e0000 */
[----:B------:R-:W-:Y:S04]  /*9bf0*/  SHFL.IDX PT, R8, R20, 0x2, 0x1c1f ;  /* 0x005c1f0014087f89 */ /* 0x000fe800000e0000 */
[----:B------:R-:W-:Y:S03]  /*9c00*/  SHFL.IDX PT, R20, R20, 0x3, 0x1c1f ;  /* 0x007c1f0014147f89 */ /* 0x000fe600000e0000 */
[----:B------:R-:W-:Y:S01]  /*9c10*/  @!P1 VIADD R9, R28, UR38 ;  /* 0x000000261c099c36 */ /* 0x000fe20008000000 */
[----:B-1----:R-:W-:-:S05]  /*9c20*/  @!P1 IADD3 R14, P2, R3, R14, RZ ;  /* 0x0000000e030e9210 */ /* 0x002fca0007f5e0ff */
[----:B--2---:R-:W-:Y:S02]  /*9c30*/  @!P1 IMAD.X R5, RZ, RZ, R4, P2 ;  /* 0x000000ffff059224 */ /* 0x004fe400010e0604 */
[----:B------:R-:W-:Y:S02]  /*9c40*/  @!P1 IMAD.MOV.U32 R4, RZ, RZ, R14 ;  /* 0x000000ffff049224 */ /* 0x000fe400078e000e */
[----:B------:R-:W1:Y:S04]  /*9c50*/  SHFL.IDX PT, R14, R10, 0x1, 0x1c1f ;  /* 0x003c1f000a0e7f89 */ /* 0x000e6800000e0000 */
[----:B------:R2:W-:Y:S01]  /*9c60*/  @!P1 LDGSTS.E.BYPASS.LTC128B.128 [R9+0xa200], desc[UR42][R4.64], !P0 ;  /* 0x0a20000004099fae */ /* 0x0005e2000c101d6a */
[----:B------:R-:W-:Y:S01]  /*9c70*/  ISETP.GE.AND P1, PT, R11, R0, PT ;  /* 0x000000000b00720c */ /* 0x000fe20003f26270 */
[----:B------:R-:W-:-:S05]  /*9c80*/  VIADD R11, R25, 0x40 ;  /* 0x00000040190b7836 */ /* 0x000fca0000000000 */
[----:B------:R-:W-:Y:S01]  /*9c90*/  ISETP.GE.AND P2, PT, R11, R0, PT ;  /* 0x000000000b00720c */ /* 0x000fe20003f46270 */
[----:B------:R-:W-:-:S06]  /*9ca0*/  VIADD R11, R25, 0x60 ;  /* 0x00000060190b7836 */ /* 0x000fcc0000000000 */
[C---:B--2---:R-:W-:Y:S01]  /*9cb0*/  @!P1 VIADD R9, R28.reuse, UR38 ;  /* 0x000000261c099c36 */ /* 0x044fe20008000000 */
[----:B-1----:R-:W-:Y:S02]  /*9cc0*/  @!P1 IADD3 R4, P3, R3, R14, RZ ;  /* 0x0000000e03049210 */ /* 0x002fe40007f7e0ff */
[----:B------:R-:W1:Y:S03]  /*9cd0*/  SHFL.IDX PT, R14, R10, 0x3, 0x1c1f ;  /* 0x007c1f000a0e7f89 */ /* 0x000e6600000e0000 */
[----:B------:R-:W-:Y:S02]  /*9ce0*/  @!P1 IMAD.X R5, RZ, RZ, R21, P3 ;  /* 0x000000ffff059224 */ /* 0x000fe400018e0615 */
[----:B------:R-:W-:-:S03]  /*9cf0*/  @!P2 VIADD R21, R28, UR38 ;  /* 0x000000261c15ac36 */ /* 0x000fc60008000000 */
[----:B------:R2:W-:Y:S02]  /*9d00*/  @!P1 LDGSTS.E.BYPASS.LTC128B.128 [R9+0xaa00], desc[UR42][R4.64], !P0 ;  /* 0x0aa0000004099fae */ /* 0x0005e4000c101d6a */
[----:B--2---:R-:W-:Y:S01]  /*9d10*/  @!P2 IADD3 R4, P1, R3, R26, RZ ;  /* 0x0000001a0304a210 */ /* 0x004fe20007f3e0ff */
[----:B------:R-:W-:Y:S01]  /*9d20*/  VIADD R9, R25, 0x80 ;  /* 0x0000008019097836 */ /* 0x000fe20000000000 */
[----:B------:R-:W2:Y:S03]  /*9d30*/  SHFL.IDX PT, R26, R6, RZ, 0x1c1f ;  /* 0x001c1fff061a7589 */ /* 0x000ea600000e0000 */
[----:B------:R-:W-:Y:S01]  /*9d40*/  @!P2 IMAD.X R5, RZ, RZ, R8, P1 ;  /* 0x000000ffff05a224 */ /* 0x000fe200008e0608 */
[-C--:B------:R-:W-:Y:S01]  /*9d50*/  ISETP.GE.AND P1, PT, R11, R0.reuse, PT ;  /* 0x000000000b00720c */ /* 0x080fe20003f26270 */
[----:B------:R-:W3:Y:S04]  /*9d60*/  SHFL.IDX PT, R8, R7, RZ, 0x1c1f ;  /* 0x001c1fff07087589 */ /* 0x000ee800000e0000 */
[----:B------:R1:W-:Y:S01]  /*9d70*/  @!P2 LDGSTS.E.BYPASS.LTC128B.128 [R21+0xb200], desc[UR42][R4.64], !P0 ;  /* 0x0b2000000415afae */ /* 0x0003e2000c101d6a */
[----:B------:R-:W-:-:S03]  /*9d80*/  ISETP.GE.AND P2, PT, R9, R0, PT ;  /* 0x000000000900720c */ /* 0x000fc60003f46270 */
[----:B------:R-:W4:Y:S04]  /*9d90*/  SHFL.IDX PT, R7, R7, 0x1, 0x1c1f ;  /* 0x003c1f0007077f89 */ /* 0x000f2800000e0000 */
[----:B------:R-:W-:Y:S01]  /*9da0*/  @!P1 VIADD R9, R28, UR38 ;  /* 0x000000261c099c36 */ /* 0x000fe20008000000 */
[----:B-1----:R-:W-:-:S05]  /*9db0*/  @!P1 IADD3 R4, P3, R3, R14, RZ ;  /* 0x0000000e03049210 */ /* 0x002fca0007f7e0ff */
[----:B------:R-:W-:Y:S01]  /*9dc0*/  @!P2 VIADD R21, R28, UR38 ;  /* 0x000000261c15ac36 */ /* 0x000fe20008000000 */
[----:B------:R1:W0:Y:S01]  /*9dd0*/  SHFL.IDX PT, R14, R6, 0x1, 0x1c1f ;  /* 0x003c1f00060e7f89 */ /* 0x00022200000e0000 */
[----:B------:R-:W-:-:S05]  /*9de0*/  @!P1 IMAD.X R5, RZ, RZ, R20, P3 ;  /* 0x000000ffff059224 */ /* 0x000fca00018e0614 */
[----:B------:R2:W-:Y:S02]  /*9df0*/  @!P1 LDGSTS.E.BYPASS.LTC128B.128 [R9+0xba00], desc[UR42][R4.64], !P0 ;  /* 0x0ba0000004099fae */ /* 0x0005e4000c101d6a */
[----:B--2---:R-:W-:-:S05]  /*9e00*/  @!P2 IADD3 R4, P1, R3, R26, RZ ;  /* 0x0000001a0304a210 */ /* 0x004fca0007f3e0ff */
[----:B---3--:R-:W-:-:S05]  /*9e10*/  @!P2 IMAD.X R5, RZ, RZ, R8, P1 ;  /* 0x000000ffff05a224 */ /* 0x008fca00008e0608 */
[----:B0---4-:R1:W-:Y:S03]  /*9e20*/  @!P2 LDGSTS.E.BYPASS.LTC128B.128 [R21+0xc200], desc[UR42][R4.64], !P0 ;  /* 0x0c2000000415afae */ /* 0x0113e6000c101d6a */
.L_x_11184:
[----:B------:R-:W-:-:S05]  /*9e30*/  VIADD R25, R25, 0xa0 ;  /* 0x000000a019197836 */ /* 0x000fca0000000000 */
[----:B------:R-:W-:Y:S01]  /*9e40*/  ISETP.GE.AND P1, PT, R25, R0, PT ;  /* 0x000000001900720c */ /* 0x000fe20003f26270 */
[----:B------:R-:W-:-:S05]  /*9e50*/  IMAD.MOV.U32 R0, RZ, RZ, 0x1 ;  /* 0x00000001ff007424 */ /* 0x000fca00078e00ff */
[----:B------:R-:W-:-:S07]  /*9e60*/  SHF.L.U32 R0, R0, 0x1f, RZ ;  /* 0x0000001f00007819 */ /* 0x000fce00000006ff */
[----:B-1----:R-:W-:Y:S01]  /*9e70*/  @!P1 IADD3 R4, P2, R3, R14, RZ ;  /* 0x0000000e03049210 */ /* 0x002fe20007f5e0ff */
        /* <DEDUP_REMOVED lines=11> */
[----:B------:R-:W1:Y:S02]  /*9f30*/  SYNCS.PHASECHK.TRANS64.TRYWAIT P0, [UR38+0x12420], R0 ;  /* 0x01242000ff0075a7 */ /* 0x000e640008000166 */
[----:B01----:R-:W-:Y:S05]  /*9f40*/  @!P0 BRA `(.L_x_11127) ;  /* 0x0000001c00708947 */ /* 0x003fea0003800000 */
.L_x_11185:
[----:B------:R-:W-:-:S04]  /*9f50*/  UIADD3 UR4, UR39, -0x2, URZ ;  /* 0xfffffffe27047890 */ /* 0x000fc8000fffe03f */
[----:B------:R-:W-:-:S06]  /*9f60*/  UISETP.GE.AND UP0, UPT, UR4, UR41, UPT ;  /* 0x000000290400728c */ /* 0x000fcc000bf06270 */
[----:B------:R-:W-:-:S13]  /*9f70*/  PLOP3.LUT P0, PT, PT, PT, UP0, 0x80, 0x0 ;  /* 0x000000000000781c */ /* 0x000fda0003f0f008 */
[----:B------:R-:W-:Y:S05]  /*9f80*/  @!P0 BRA `(.L_x_11128) ;  /* 0x0000000800b88947 */ /* 0x000fea0003800000 */
[----:B------:R-:W-:Y:S01]  /*9f90*/  IMAD.U32 R12, RZ, RZ, UR40 ;  /* 0x00000028ff0c7e24 */ /* 0x000fe2000f8e00ff */
[----:B------:R-:W-:Y:S01]  /*9fa0*/  LOP3.LUT R13, R27, 0x1f, RZ, 0xc0, !PT ;  /* 0x0000001f1b0d7812 */ /* 0x000fe200078ec0ff */
[----:B------:R-:W-:Y:S02]  /*9fb0*/  IMAD.U32 R14, RZ, RZ, UR40 ;  /* 0x00000028ff0e7e24 */ /* 0x000fe4000f8e00ff */
[----:B------:R-:W-:Y:S01]  /*9fc0*/  IMAD.U32 R15, RZ, RZ, UR4 ;  /* 0x00000004ff0f7e24 */ /* 0x000fe2000f8e00ff */
[----:B------:R-:W-:Y:S01]  /*9fd0*/  LOP3.LUT R12, R12, 0x1, RZ, 0xfc, !PT ;  /* 0x000000010c0c7812 */ /* 0x000fe200078efcff */
[----:B------:R-:W-:Y:S01]  /*9fe0*/  IMAD.MOV.U32 R8, RZ, RZ, 0x1 ;  /* 0x00000001ff087424 */ /* 0x000fe200078e00ff */
[----:B------:R-:W-:Y:S01]  /*9ff0*/  LOP3.LUT R14, R14, 0x2, RZ, 0xfc, !PT ;  /* 0x000000020e0e7812 */ /* 0x000fe200078efcff */
[----:B------:R-:W-:-:S07]  /*a000*/  IMAD.MOV.U32 R9, RZ, RZ, RZ ;  /* 0x000000ffff097224 */ /* 0x000fce00078e00ff */
.L_x_11145:
[----:B------:R-:W-:Y:S01]  /*a010*/  LOP3.LUT P1, RZ, R24, 0x2, RZ, 0xc0, !PT ;  /* 0x0000000218ff7812 */ /* 0x000fe2000782c0ff */
[----:B0-----:R-:W-:Y:S01]  /*a020*/  VIADD R3, R9, 0x1 ;  /* 0x0000000109037836 */ /* 0x001fe20000000000 */
        /* <DEDUP_REMOVED lines=28> */
.L_x_11131:
[----:B0-----:R-:W-:Y:S02]  /*a1f0*/  LEA R7, R3, UR38, 0x3 ;  /* 0x0000002603077c11 */ /* 0x001fe4000f8e18ff */
[----:B------:R-:W-:Y:S02]  /*a200*/  SHF.L.U32 R4, R0, 0x1f, RZ ;  /* 0x0000001f00047819 */ /* 0x000fe400000006ff */
[----:B------:R-:W-:Y:S02]  /*a210*/  ISETP.NE.AND P1, PT, R16, RZ, PT ;  /* 0x000000ff1000720c */ /* 0x000fe40003f25270 */
[----:B------:R-:W0:Y:S02]  /*a220*/  SYNCS.PHASECHK.TRANS64.TRYWAIT P0, [R7+URZ+0x12480], R4 ;  /* 0x01248004070075a7 */ /* 0x000e24000800017f */
[----:B0-----:R-:W-:Y:S09]  /*a230*/  @!P0 BRA `(.L_x_11132) ;  /* 0x0000001800cc8947 */ /* 0x001ff20003800000 */
.L_x_11186:
[----:B------:R-:W-:Y:S04]  /*a240*/  BSSY B1, `(.L_x_11133) ;  /* 0x0000007000017945 */ /* 0x000fe80003800000 */
[----:B------:R-:W-:Y:S05]  /*a250*/  @P1 BRA `(.L_x_11134) ;  /* 0x0000000000141947 */ /* 0x000fea0003800000 */
[----:B------:R-:W-:Y:S01]  /*a260*/  ISETP.NE.AND P0, PT, R13, RZ, PT ;  /* 0x000000ff0d00720c */ /* 0x000fe20003f05270 */
[----:B------:R-:W-:-:S04]  /*a270*/  IMAD.MOV.U32 R6, RZ, RZ, 0x2800 ;  /* 0x00002800ff067424 */ /* 0x000fc800078e00ff */
[----:B------:R1:W-:Y:S08]  /*a280*/  SYNCS.ARRIVE.TRANS64 RZ, [R7+URZ+0x12470], R6 ;  /* 0x0124700607ff79a7 */ /* 0x0003f0000800003f */
[----:B------:R-:W-:Y:S05]  /*a290*/  @!P0 BRA `(.L_x_11134) ;  /* 0x0000000000048947 */ /* 0x000fea0003800000 */
[----:B------:R-:W-:Y:S01]  /*a2a0*/  BPT.TRAP 0x1 ;  /* 0x000000040000795c */ /* 0x000fe20000300000 */
.L_x_11134:
[----:B------:R-:W-:Y:S05]  /*a2b0*/  BSYNC B1 ;  /* 0x0000000000017941 */ /* 0x000fea0003800000 */
.L_x_11133:
[----:B-1----:R-:W-:Y:S01]  /*a2c0*/  IMAD.U32 R6, RZ, RZ, UR38 ;  /* 0x00000026ff067e24 */ /* 0x002fe2000f8e00ff */
        /* <DEDUP_REMOVED lines=15> */
.L_x_11135:
        /* <DEDUP_REMOVED lines=8> */
.L_x_11187:
[----:B------:R-:W-:Y:S01]  /*a440*/  BSSY B1, `(.L_x_11137) ;  /* 0x0000009000017945 */ /* 0x000fe20003800000 */
[----:B01----:R-:W-:Y:S02]  /*a450*/  IMAD.MOV.U32 R4, RZ, RZ, 0x0 ;  /* 0x00000000ff047424 */ /* 0x003fe400078e00ff */
[----:B------:R-:W-:Y:S01]  /*a460*/  IMAD.MOV.U32 R5, RZ, RZ, 0x14f00000 ;  /* 0x14f00000ff057424 */ /* 0x000fe200078e00ff */
[----:B------:R-:W-:Y:S06]  /*a470*/  @P1 BRA `(.L_x_11138) ;  /* 0x0000000000141947 */ /* 0x000fec0003800000 */
[----:B------:R-:W-:Y:S01]  /*a480*/  ISETP.NE.AND P0, PT, R13, RZ, PT ;  /* 0x000000ff0d00720c */ /* 0x000fe20003f05270 */
[----:B------:R-:W-:-:S04]  /*a490*/  IMAD.MOV.U32 R10, RZ, RZ, 0x2800 ;  /* 0x00002800ff0a7424 */ /* 0x000fc800078e00ff */
[----:B------:R0:W-:Y:S08]  /*a4a0*/  SYNCS.ARRIVE.TRANS64 RZ, [R7+URZ+0x12430], R10 ;  /* 0x0124300a07ff79a7 */ /* 0x0001f0000800003f */
[----:B------:R-:W-:Y:S05]  /*a4b0*/  @!P0 BRA `(.L_x_11138) ;  /* 0x0000000000048947 */ /* 0x000fea0003800000 */
[----:B------:R-:W-:Y:S01]  /*a4c0*/  BPT.TRAP 0x1 ;  /* 0x000000040000795c */ /* 0x000fe20000300000 */
.L_x_11138:
[----:B------:R-:W-:Y:S05]  /*a4d0*/  BSYNC B1 ;  /* 0x0000000000017941 */ /* 0x000fea0003800000 */
.L_x_11137:
        /* <DEDUP_REMOVED lines=12> */
.L_x_11139:
[----:B------:R-:W-:-:S13]  /*a5a0*/  @P0 ELECT P1, URZ, PT ;  /* 0x00000000003f082f */ /* 0x000fda0003820000 */
[----:B------:R-:W-:Y:S01]  /*a5b0*/  @P1 R2UR UR13, R19 ;  /* 0x00000000130d12ca */ /* 0x000fe200000e0000 */
[----:B------:R-:W-:Y:S01]  /*a5c0*/  UMOV UR12, UR36 ;  /* 0x00000024000c7c82 */ /* 0x000fe20008000000 */
[----:B------:R-:W-:-:S11]  /*a5d0*/  @P1 PLOP3.LUT P0, PT, P1, PT, PT, 0x8, 0x0 ;  /* 0x000000000000181c */ /* 0x000fd60000f0e170 */
[----:B------:R1:W-:Y:S01]  /*a5e0*/  UTMALDG.4D [UR8], [UR4], desc[UR6] ;  /* 0x00000608040075b4 */ /* 0x0003e20008019000 */
[----:B------:R-:W-:Y:S01]  /*a5f0*/  PLOP3.LUT P1, PT, PT, PT, PT, 0x8, 0x0 ;  /* 0x000000000000781c */ /* 0x000fe20003f2e170 */
[----:B-1----:R-:W-:-:S12]  /*a600*/  @P0 BRA.U.ANY `(.L_x_11139) ;  /* 0xfffffffd00e40947 */ /* 0x002fd8000393ffff */
.L_x_11130:
[----:B------:R-:W-:Y:S05]  /*a610*/  BSYNC B0 ;  /* 0x0000000000007941 */ /* 0x000fea0003800000 */
.L_x_11129:
[----:B------:R-:W-:-:S13]  /*a620*/  ISETP.NE.AND P0, PT, R12, 0x3, PT ;  /* 0x000000030c00780c */ /* 0x000fda0003f05270 */
[----:B------:R-:W-:Y:S05]  /*a630*/  @!P0 BRA `(.L_x_11140) ;  /* 0x0000000000048947 */ /* 0x000fea0003800000 */
[----:B------:R-:W-:Y:S01]  /*a640*/  BPT.TRAP 0x1 ;  /* 0x000000040000795c */ /* 0x000fe20000300000 */
.L_x_11140:
[----:B------:R-:W-:Y:S02]  /*a650*/  LOP3.LUT R5, R8, 0x1, RZ, 0x3c, !PT ;  /* 0x0000000108057812 */ /* 0x000fe400078e3cff */
[----:B------:R-:W-:Y:S02]  /*a660*/  LEA R20, R9, UR38, 0x3 ;  /* 0x0000002609147c11 */ /* 0x000fe4000f8e18ff */
[----:B------:R-:W-:Y:S02]  /*a670*/  SHF.L.U32 R5, R5, 0x1f, RZ ;  /* 0x0000001f05057819 */ /* 0x000fe400000006ff */
[----:B------:R-:W-:Y:S02]  /*a680*/  ISETP.NE.AND P1, PT, R14, 0x3, PT ;  /* 0x000000030e00780c */ /* 0x000fe40003f25270 */
[----:B------:R-:W1:Y:S02]  /*a690*/  SYNCS.PHASECHK.TRANS64.TRYWAIT P0, [R20+URZ+0x12470], R5 ;  /* 0x01247005140075a7 */ /* 0x000e64000800017f */
[----:B-1----:R-:W-:Y:S09]  /*a6a0*/  @!P0 BRA `(.L_x_11141) ;  /* 0x0000001400d88947 */ /* 0x002ff20003800000 */
.L_x_11188:
[----:B------:R-:W-:Y:S05]  /*a6b0*/  @!P1 BRA `(.L_x_11142) ;  /* 0x0000000000049947 */ /* 0x000fea0003800000 */
[----:B------:R-:W-:Y:S01]  /*a6c0*/  BPT.TRAP 0x1 ;  /* 0x000000040000795c */ /* 0x000fe20000300000 */
.L_x_11142:
[----:B-1----:R-:W-:Y:S01]  /*a6d0*/  SHF.L.U32 R5, R8, 0x1f, RZ ;  /* 0x0000001f08057819 */ /* 0x002fe200000006ff */
[----:B0-----:R-:W-:-:S03]  /*a6e0*/  IMAD R10, R9, 0x2800, RZ ;  /* 0x00002800090a7824 */ /* 0x001fc600078e02ff */
[----:B------:R-:W0:Y:S02]  /*a6f0*/  SYNCS.PHASECHK.TRANS64.TRYWAIT P0, [R20+URZ+0x12460], R5 ;  /* 0x01246005140075a7 */ /* 0x000e24000800017f */
[----:B0-----:R-:W-:Y:S05]  /*a700*/  @!P0 BRA `(.L_x_11143) ;  /* 0x0000001400d48947 */ /* 0x001fea0003800000 */
.L_x_11189:
[C---:B------:R-:W-:Y:S01]  /*a710*/  LOP3.LUT R25, R10.reuse, R22, RZ, 0xfc, !PT ;  /* 0x000000160a197212 */ /* 0x040fe200078efcff */
[----:B------:R-:W-:Y:S05]  /*a720*/  WARPSYNC.ALL ;  /* 0x0000000000007948 */ /* 0x000fea0003800000 */
[----:B0-----:R-:W0:Y:S01]  /*a730*/  LDSM.16.MT88.4 R4, [R25+UR38+0x5200] ;  /* 0x005200261904783b */ /* 0x001e220008004200 */
[----:B------:R-:W-:-:S05]  /*a740*/  LOP3.LUT R21, R10, R17, RZ, 0xfc, !PT ;  /* 0x000000110a157212 */ /* 0x000fca00078efcff */
[----:B------:R-:W-:Y:S01]  /*a750*/  VIADD R21, R21, UR38 ;  /* 0x0000002615157c36 */ /* 0x000fe20008000000 */
[C-C-:B0-----:R-:W-:Y:S02]  /*a760*/  PRMT R8, R4.reuse, 0x6420, R5.reuse ;  /* 0x0000642004087816 */ /* 0x141fe40000000005 */
[----:B------:R-:W-:Y:S02]  /*a770*/  PRMT R9, R4, 0x7531, R5 ;  /* 0x0000753104097816 */ /* 0x000fe40000000005 */
[C-C-:B------:R-:W-:Y:S02]  /*a780*/  PRMT R10, R6.reuse, 0x6420, R7.reuse ;  /* 0x00006420060a7816 */ /* 0x140fe40000000007 */
[----:B------:R-:W-:-:S05]  /*a790*/  PRMT R11, R6, 0x7531, R7 ;  /* 0x00007531060b7816 */ /* 0x000fca0000000007 */
[----:B------:R-:W-:Y:S04]  /*a7a0*/  STSM.16.M88.4 [R21+0x200], R8 ;  /* 0x0002000815007844 */ /* 0x000fe80000000200 */
        /* <DEDUP_REMOVED lines=32> */
.L_x_11144:
[----:B-1----:R1:W-:Y:S01]  /*a9b0*/  SYNCS.ARRIVE.TRANS64.A1T0 RZ, [R20+URZ+0x12450], RZ ;  /* 0x012450ff14ff79a7 */ /* 0x0023e2000810003f */
[----:B------:R-:W-:Y:S01]  /*a9c0*/  BAR.SYNC.DEFER_BLOCKING 0x2, 0x80 ;  /* 0x0082000000007b1d */ /* 0x000fe20000010000 */
[----:B------:R-:W-:Y:S01]  /*a9d0*/  ISETP.NE.AND P0, PT, R16, RZ, PT ;  /* 0x000000ff1000720c */ /* 0x000fe20003f05270 */
[----:B0-----:R-:W-:Y:S02]  /*a9e0*/  IMAD.MOV.U32 R9, RZ, RZ, R3 ;  /* 0x000000ffff097224 */ /* 0x001fe400078e0003 */
[----:B------:R-:W-:-:S10]  /*a9f0*/  IMAD.MOV.U32 R8, RZ, RZ, R0 ;  /* 0x000000ffff087224 */ /* 0x000fd400078e0000 */
[----:B------:R-:W-:-:S05]  /*aa00*/  @!P0 VIADD R4, R20, 0x12480 ;  /* 0x0001248014048836 */ /* 0x000fca0000000000 */
[----:B------:R-:W-:-:S04]  /*aa10*/  @!P0 PRMT R4, RZ, 0x654, R4 ;  /* 0x00000654ff048816 */ /* 0x000fc80000000004 */
[----:B------:R1:W-:Y:S01]  /*aa20*/  @!P0 SYNCS.ARRIVE.TRANS64.RED.A1T0 RZ, [R4+URZ], RZ ;  /* 0x000000ff04ff89a7 */ /* 0x0003e2000810043f */
[C---:B------:R-:W-:Y:S01]  /*aa30*/  ISETP.GT.AND P0, PT, R15.reuse, UR41, PT ;  /* 0x000000290f007c0c */ /* 0x040fe2000bf04270 */
[----:B------:R-:W-:-:S12]  /*aa40*/  VIADD R15, R15, 0xffffffff ;  /* 0xffffffff0f0f7836 */ /* 0x000fd80000000000 */
[----:B-1----:R-:W-:Y:S05]  /*aa50*/  @P0 BRA `(.L_x_11145) ;  /* 0xfffffff4006c0947 */ /* 0x002fea000383ffff */
[----:B------:R-:W-:Y:S05]  /*aa60*/  BRA `(.L_x_11146) ;  /* 0x0000000000087947 */ /* 0x000fea0003800000 */
.L_x_11128:
[----:B0-----:R-:W-:Y:S02]  /*aa70*/  IMAD.MOV.U32 R3, RZ, RZ, RZ ;  /* 0x000000ffff037224 */ /* 0x001fe400078e00ff */
[----:B------:R-:W-:-:S07]  /*aa80*/  IMAD.MOV.U32 R0, RZ, RZ, 0x1 ;  /* 0x00000001ff007424 */ /* 0x000fce00078e00ff */
.L_x_11146:
[----:B------:R-:W-:-:S04]  /*aa90*/  ULOP3.LUT UR4, UR40, 0x1, URZ, 0xfc, !UPT ;  /* 0x0000000128047892 */ /* 0x000fc8000f8efc3f */
[----:B------:R-:W-:-:S06]  /*aaa0*/  UISETP.NE.AND UP0, UPT, UR4, 0x3, UPT ;  /* 0x000000030400788c */ /* 0x000fcc000bf05270 */
[----:B------:R-:W-:-:S13]  /*aab0*/  PLOP3.LUT P0, PT, PT, PT, UP0, 0x80, 0x0 ;  /* 0x000000000000781c */ /* 0x000fda0003f0f008 */
[----:B------:R-:W-:Y:S05]  /*aac0*/  @!P0 BRA `(.L_x_11147) ;  /* 0x0000000000048947 */ /* 0x000fea0003800000 */
[----:B------:R-:W-:Y:S01]  /*aad0*/  BPT.TRAP 0x1 ;  /* 0x000000040000795c */ /* 0x000fe20000300000 */
.L_x_11147:
[----:B------:R-:W-:Y:S01]  /*aae0*/  LOP3.LUT R5, R0, 0x1, RZ, 0x3c, !PT ;  /* 0x0000000100057812 */ /* 0x000fe200078e3cff */
[----:B------:R-:W-:Y:S01]  /*aaf0*/  BSSY B0, `(.L_x_11148) ;  /* 0x0000005000007945 */ /* 0x000fe20003800000 */
[----:B------:R-:W-:Y:S02]  /*ab00*/  LEA R12, R3, UR38, 0x3 ;  /* 0x00000026030c7c11 */ /* 0x000fe4000f8e18ff */
[----:B------:R-:W-:-:S04]  /*ab10*/  SHF.L.U32 R5, R5, 0x1f, RZ ;  /* 0x0000001f05057819 */ /* 0x000fc800000006ff */
[----:B------:R-:W0:Y:S02]  /*ab20*/  SYNCS.PHASECHK.TRANS64.TRYWAIT P0, [R12+URZ+0x12470], R5 ;  /* 0x012470050c0075a7 */ /* 0x000e24000800017f */
[----:B0-----:R-:W-:Y:S05]  /*ab30*/  @!P0 BRA `(.L_x_11149) ;  /* 0x0000001000dc8947 */ /* 0x001fea0003800000 */
.L_x_11190:
[----:B------:R-:W-:Y:S05]  /*ab40*/  BSYNC B0 ;  /* 0x0000000000007941 */ /* 0x000fea0003800000 */
.L_x_11148:
[----:B------:R-:W-:-:S06]  /*ab50*/  ULOP3.LUT UR4, UR40, 0x2, URZ, 0xfc, !UPT ;  /* 0x0000000228047892 */ /* 0x000fcc000f8efc3f */
[----:B------:R-:W-:-:S05]  /*ab60*/  IMAD.U32 R4, RZ, RZ, UR4 ;  /* 0x00000004ff047e24 */ /* 0x000fca000f8e00ff */
[----:B------:R-:W-:-:S13]  /*ab70*/  ISETP.NE.AND P1, PT, R4, 0x3, PT ;  /* 0x000000030400780c */ /* 0x000fda0003f25270 */
[----:B------:R-:W-:Y:S05]  /*ab80*/  @!P1 BRA `(.L_x_11150) ;  /* 0x0000000000049947 */ /* 0x000fea0003800000 */
[----:B------:R-:W-:Y:S01]  /*ab90*/  BPT.TRAP 0x1 ;  /* 0x000000040000795c */ /* 0x000fe20000300000 */
.L_x_11150:
[----:B0-----:R-:W-:Y:S01]  /*aba0*/  SHF.L.U32 R5, R0, 0x1f, RZ ;  /* 0x0000001f00057819 */ /* 0x001fe200000006ff */
[----:B------:R-:W-:-:S03]  /*abb0*/  IMAD R8, R3, 0x2800, RZ ;  /* 0x0000280003087824 */ /* 0x000fc600078e02ff */
[----:B------:R-:W0:Y:S02]  /*abc0*/  SYNCS.PHASECHK.TRANS64.TRYWAIT P0, [R12+URZ+0x12460], R5 ;  /* 0x012460050c0075a7 */ /* 0x000e24000800017f */
[----:B------:R-:W-:Y:S01]  /*abd0*/  LOP3.LUT R22, R8, R22, RZ, 0xfc, !PT ;  /* 0x0000001608167212 */ /* 0x000fe200078efcff */
[----:B0-----:R-:W-:Y:S06]  /*abe0*/  @!P0 BRA `(.L_x_11151) ;  /* 0x0000001000c48947 */ /* 0x001fec0003800000 */
.L_x_11191:
        /* <DEDUP_REMOVED lines=41> */
.L_x_11152:
[----:B-1----:R-:W-:Y:S01]  /*ae80*/  SYNCS.ARRIVE.TRANS64.A1T0 RZ, [R12+URZ+0x12450], RZ ;  /* 0x012450ff0cff79a7 */ /* 0x002fe2000810003f */
[----:B------:R-:W-:Y:S01]  /*ae90*/  BAR.SYNC.DEFER_BLOCKING 0x2, 0x80 ;  /* 0x0082000000007b1d */ /* 0x000fe20000010000 */
[----:B------:R-:W-:Y:S01]  /*aea0*/  ISETP.NE.AND P0, PT, R16, RZ, PT ;  /* 0x000000ff1000720c */ /* 0x000fe20003f05270 */
[----:B------:R-:W-:-:S12]  /*aeb0*/  VIADD R3, R3, 0x1 ;  /* 0x0000000103037836 */ /* 0x000fd80000000000 */
[----:B------:R-:W-:-:S05]  /*aec0*/  @!P0 VIADD R4, R12, 0x12480 ;  /* 0x000124800c048836 */ /* 0x000fca0000000000 */
[----:B------:R-:W-:-:S04]  /*aed0*/  @!P0 PRMT R4, RZ, 0x654, R4 ;  /* 0x00000654ff048816 */ /* 0x000fc80000000004 */
[----:B------:R1:W-:Y:S01]  /*aee0*/  @!P0 SYNCS.ARRIVE.TRANS64.RED.A1T0 RZ, [R4+URZ], RZ ;  /* 0x000000ff04ff89a7 */ /* 0x0003e2000810043f */
[----:B------:R-:W-:-:S04]  /*aef0*/  ISETP.NE.AND P0, PT, R3, 0x2, PT ;  /* 0x000000020300780c */ /* 0x000fc80003f05270 */
[----:B------:R-:W-:Y:S02]  /*af00*/  SEL R5, RZ, 0x1, P0 ;  /* 0x00000001ff057807 */ /* 0x000fe40000000000 */
[----:B------:R-:W-:Y:S01]  /*af10*/  SEL R3, R3, RZ, P0 ;  /* 0x000000ff03037207 */ /* 0x000fe20000000000 */
[----:B-1----:R-:W-:Y:S01]  /*af20*/  IMAD.MOV.U32 R4, RZ, RZ, RZ ;  /* 0x000000ffff047224 */ /* 0x002fe200078e00ff */
[----:B------:R-:W-:-:S07]  /*af30*/  LOP3.LUT R0, R0, R5, RZ, 0x3c, !PT ;  /* 0x0000000500007212 */ /* 0x000fce00078e3cff */
.L_x_11111:
[----:B------:R-:W0:Y:S01]  /*af40*/  S2R R6, SR_CgaCtaId ;  /* 0x0000000000067919 */ /* 0x000e220000008800 */
[----:B------:R-:W-:Y:S02]  /*af50*/  MOV R5, 0x400 ;  /* 0x0000040000057802 */ /* 0x000fe40000000f00 */
[----:B------:R-:W-:Y:S02]  /*af60*/  SHF.L.U32 R4, R4, 0x1f, RZ ;  /* 0x0000001f04047819 */ /* 0x000fe400000006ff */
[----:B0-----:R-:W-:-:S04]  /*af70*/  LEA R9, R6, R5, 0x18 ;  /* 0x0000000506097211 */ /* 0x001fc800078ec0ff */
[----:B------:R-:W0:Y:S02]  /*af80*/  SYNCS.PHASECHK.TRANS64.TRYWAIT P0, [R9+URZ+0x12420], R4 ;  /* 0x01242004090075a7 */ /* 0x000e24000800017f */
[----:B0-----:R-:W-:Y:S05]  /*af90*/  @!P0 BRA `(.L_x_11153) ;  /* 0x0000000c00ec8947 */ /* 0x001fea0003800000 */
.L_x_11192:
[----:B------:R-:W1:Y:S02]  /*afa0*/  SHFL.IDX PT, R2, R2, RZ, 0x1f ;  /* 0x00001fff02027589 */ /* 0x000e6400000e0000 */
        /* <DEDUP_REMOVED lines=9> */
.L_x_11154:
[----:B------:R-:W-:Y:S01]  /*b040*/  VIADD R6, R9, 0x12440 ;  /* 0x0001244009067836 */ /* 0x000fe20000000000 */
[----:B0-----:R-:W-:Y:S01]  /*b050*/  SHF.L.U32 R4, R0, 0x1f, RZ ;  /* 0x0000001f00047819 */ /* 0x001fe200000006ff */
        /* <DEDUP_REMOVED lines=10> */
.L_x_11193:
[----:B------:R-:W1:Y:S02]  /*b100*/  SYNCS.PHASECHK.TRANS64.TRYWAIT P1, [R5+URZ], R0 ;  /* 0x00000000050075a7 */ /* 0x000e64000802017f */
[----:B-1----:R-:W-:Y:S05]  /*b110*/  @!P1 BRA `(.L_x_11156) ;  /* 0x0000000c00b49947 */ /* 0x002fea0003800000 */
.L_x_11194:
[----:B------:R-:W-:Y:S05]  /*b120*/  @!P0 BRA `(.L_x_11157) ;  /* 0x0000000000048947 */ /* 0x000fea0003800000 */
[----:B------:R-:W-:Y:S01]  /*b130*/  BPT.TRAP 0x1 ;  /* 0x000000040000795c */ /* 0x000fe20000300000 */
.L_x_11157:
[----:B------:R-:W-:-:S04]  /*b140*/  IMAD R3, R3, 0x8, R9 ;  /* 0x0000000803037824 */ /* 0x000fc800078e0209 */
[----:B------:R-:W2:Y:S02]  /*b150*/  SYNCS.PHASECHK.TRANS64.TRYWAIT P1, [R3+URZ+0x12460], R4 ;  /* 0x01246004030075a7 */ /* 0x000ea4000802017f */
[----:B--2---:R-:W-:Y:S05]  /*b160*/  @!P1 BRA `(.L_x_11158) ;  /* 0x0000000c00b49947 */ /* 0x004fea0003800000 */
.L_x_11195:
[----:B------:R-:W-:Y:S05]  /*b170*/  @!P0 BRA `(.L_x_11159) ;  /* 0x0000000000048947 */ /* 0x000fea0003800000 */
[----:B------:R-:W-:Y:S01]  /*b180*/  BPT.TRAP 0x1 ;  /* 0x000000040000795c */ /* 0x000fe20000300000 */
.L_x_11159:
[----:B-1----:R-:W-:-:S04]  /*b190*/  IMAD R5, R2, 0x8, R9 ;  /* 0x0000000802057824 */ /* 0x002fc800078e0209 */
[----:B------:R-:W1:Y:S02]  /*b1a0*/  SYNCS.PHASECHK.TRANS64.TRYWAIT P1, [R5+URZ+0x12460], R0 ;  /* 0x01246000050075a7 */ /* 0x000e64000802017f */
[----:B-1----:R-:W-:Y:S05]  /*b1b0*/  @!P1 BRA `(.L_x_11160) ;  /* 0x0000000c00b49947 */ /* 0x002fea0003800000 */
.L_x_11196:
[----:B------:R-:W-:Y:S05]  /*b1c0*/  @!P0 BRA `(.L_x_11161) ;  /* 0x0000000000048947 */ /* 0x000fea0003800000 */
[----:B------:R-:W-:Y:S01]  /*b1d0*/  BPT.TRAP 0x1 ;  /* 0x000000040000795c */ /* 0x000fe20000300000 */
.L_x_11161:
[----:B------:R-:W3:Y:S02]  /*b1e0*/  SYNCS.PHASECHK.TRANS64.TRYWAIT P0, [R3+URZ+0x12480], R4 ;  /* 0x01248004030075a7 */ /* 0x000ee4000800017f */
[----:B---3--:R-:W-:Y:S05]  /*b1f0*/  @!P0 BRA `(.L_x_11162) ;  /* 0x0000000c00b88947 */ /* 0x008fea0003800000 */
.L_x_11163:
[----:B----4-:R4:W0:Y:S02]  /*b200*/  SYNCS.PHASECHK.TRANS64.TRYWAIT P0, [R5+URZ+0x12480], R0 ;  /* 0x01248000050075a7 */ /* 0x010824000800017f */
[----:B0-----:R-:W-:Y:S05]  /*b210*/  @!P0 NANOSLEEP.SYNCS 0x989680 ;  /* 0x009896800000895d */ /* 0x001fea0003900000 */
[----:B------:R-:W0:Y:S02]  /*b220*/  @!P0 SYNCS.PHASECHK.TRANS64 P0, [R5+URZ+0x12480], R0 ;  /* 0x01248000050085a7 */ /* 0x000e24000800007f */
[----:B0-----:R-:W-:Y:S05]  /*b230*/  @!P0 BRA `(.L_x_11163) ;  /* 0xfffffffc00f08947 */ /* 0x001fea000383ffff */
.L_x_11081:
[----:B------:R-:W-:Y:S05]  /*b240*/  BSYNC B6 ;  /* 0x0000000000067941 */ /* 0x000fea0003800000 */
.L_x_11078:
[----:B------:R-:W-:Y:S05]  /*b250*/  EXIT ;  /* 0x000000000000794d */ /* 0x000fea0003800000 */
.L_x_11085:
[----:B0-----:R-:W-:-:S04]  /*b260*/  IMAD.U32 R3, RZ, RZ, UR45 ;  /* 0x0000002dff037e24 */ /* 0x001fc8000f8e00ff */
[----:B------:R0:W1:Y:S03]  /*b270*/  SYNCS.PHASECHK.TRANS64.TRYWAIT P0, [R3+URZ+0x12400], R2 ;  /* 0x01240002030075a7 */ /* 0x000066000800017f */
[----:B-1----:R-:W-:Y:S05]  /*b280*/  @!P0 NANOSLEEP.SYNCS 0x989680 ;  /* 0x009896800000895d */ /* 0x002fea0003900000 */
[----:B------:R-:W1:Y:S02]  /*b290*/  @!P0 SYNCS.PHASECHK.TRANS64 P0, [R3+URZ+0x12400], R2 ;  /* 0x01240002030085a7 */ /* 0x000e64000800007f */
[----:B-1----:R-:W-:Y:S05]  /*b2a0*/  @!P0 BRA `(.L_x_11085) ;  /* 0xfffffffc00ec8947 */ /* 0x002fea000383ffff */
[----:B------:R-:W-:Y:S05]  /*b2b0*/  BRA `(.L_x_11164) ;  /* 0xffffff6000a07947 */ /* 0x000fea000383ffff */
.L_x_11089:
[----:B0-----:R-:W-:-:S04]  /*b2c0*/  IMAD.U32 R3, RZ, RZ, UR45 ;  /* 0x0000002dff037e24 */ /* 0x001fc8000f8e00ff */
[----:B------:R0:W2:Y:S03]  /*b2d0*/  SYNCS.PHASECHK.TRANS64.TRYWAIT P2, [R3+URZ+0x12430], R2 ;  /* 0x01243002030075a7 */ /* 0x0000a6000804017f */
[----:B--2---:R-:W-:Y:S05]  /*b2e0*/  @!P2 NANOSLEEP.SYNCS 0x989680 ;  /* 0x009896800000a95d */ /* 0x004fea0003900000 */
[----:B------:R-:W2:Y:S02]  /*b2f0*/  @!P2 SYNCS.PHASECHK.TRANS64 P2, [R3+URZ+0x12430], R2 ;  /* 0x012430020300a5a7 */ /* 0x000ea4000804007f */
[----:B--2---:R-:W-:Y:S05]  /*b300*/  @!P2 BRA `(.L_x_11089) ;  /* 0xfffffffc00eca947 */ /* 0x004fea000383ffff */
[----:B------:R-:W-:Y:S05]  /*b310*/  BRA `(.L_x_11088) ;  /* 0xffffff6000bc7947 */ /* 0x000fea000383ffff */
.L_x_11094:
[----:B-1----:R-:W-:-:S04]  /*b320*/  IMAD.U32 R7, RZ, RZ, UR19 ;  /* 0x00000013ff077e24 */ /* 0x002fc8000f8e00ff */
[----:B------:R1:W2:Y:S03]  /*b330*/  SYNCS.PHASECHK.TRANS64.TRYWAIT P2, [R7+URZ+0x12430], R2 ;  /* 0x01243002070075a7 */ /* 0x0002a6000804017f */
[----:B--2---:R-:W-:Y:S05]  /*b340*/  @!P2 NANOSLEEP.SYNCS 0x989680 ;  /* 0x009896800000a95d */ /* 0x004fea0003900000 */
[----:B------:R-:W2:Y:S02]  /*b350*/  @!P2 SYNCS.PHASECHK.TRANS64 P2, [R7+URZ+0x12430], R2 ;  /* 0x012430020700a5a7 */ /* 0x000ea4000804007f */
[----:B--2---:R-:W-:Y:S05]  /*b360*/  @!P2 BRA `(.L_x_11094) ;  /* 0xfffffffc00eca947 */ /* 0x004fea000383ffff */
[----:B------:R-:W-:Y:S05]  /*b370*/  BRA `(.L_x_11093) ;  /* 0xffffff8c001c7947 */ /* 0x000fea000383ffff */
.L_x_11098:
[----:B-1----:R-:W-:-:S04]  /*b380*/  IMAD.U32 R7, RZ, RZ, UR12 ;  /* 0x0000000cff077e24 */ /* 0x002fc8000f8e00ff */
[----:B------:R1:W2:Y:S03]  /*b390*/  SYNCS.PHASECHK.TRANS64.TRYWAIT P2, [R7+URZ+0x12450], R2 ;  /* 0x01245002070075a7 */ /* 0x0002a6000804017f */
[----:B--2---:R-:W-:Y:S05]  /*b3a0*/  @!P2 NANOSLEEP.SYNCS 0x989680 ;  /* 0x009896800000a95d */ /* 0x004fea0003900000 */
[----:B------:R-:W2:Y:S02]  /*b3b0*/  @!P2 SYNCS.PHASECHK.TRANS64 P2, [R7+URZ+0x12450], R2 ;  /* 0x012450020700a5a7 */ /* 0x000ea4000804007f */
[----:B--2---:R-:W-:Y:S05]  /*b3c0*/  @!P2 BRA `(.L_x_11098) ;  /* 0xfffffffc00eca947 */ /* 0x004fea000383ffff */
[----:B------:R-:W-:Y:S05]  /*b3d0*/  BRA `(.L_x_11097) ;  /* 0xffffff9400687947 */ /* 0x000fea000383ffff */
.L_x_11104:
[----:B-1----:R-:W-:-:S04]  /*b3e0*/  IMAD.U32 R4, RZ, RZ, UR16 ;  /* 0x00000010ff047e24 */ /* 0x002fc8000f8e00ff */
[----:B------:R1:W2:Y:S03]  /*b3f0*/  SYNCS.PHASECHK.TRANS64.TRYWAIT P1, [R4+URZ+0x12450], R3 ;  /* 0x01245003040075a7 */ /* 0x0002a6000802017f */
[----:B--2---:R-:W-:Y:S05]  /*b400*/  @!P1 NANOSLEEP.SYNCS 0x989680 ;  /* 0x009896800000995d */ /* 0x004fea0003900000 */
[----:B------:R-:W2:Y:S02]  /*b410*/  @!P1 SYNCS.PHASECHK.TRANS64 P1, [R4+URZ+0x12450], R3 ;  /* 0x01245003040095a7 */ /* 0x000ea4000802007f */
[----:B--2---:R-:W-:Y:S05]  /*b420*/  @!P1 BRA `(.L_x_11104) ;  /* 0xfffffffc00ec9947 */ /* 0x004fea000383ffff */
[----:B------:R-:W-:Y:S05]  /*b430*/  BRA `(.L_x_11103) ;  /* 0xffffffac00707947 */ /* 0x000fea000383ffff */
.L_x_11117:
[----:B------:R-:W-:Y:S02]  /*b440*/  IMAD.MOV.U32 R13, RZ, RZ, R2 ;  /* 0x000000ffff0d7224 */ /* 0x000fe400078e0002 */
[----:B------:R-:W-:Y:S02]  /*b450*/  IMAD.MOV.U32 R12, RZ, RZ, RZ ;  /* 0x000000ffff0c7224 */ /* 0x000fe400078e00ff */
[----:B------:R-:W-:Y:S02]  /*b460*/  IMAD.MOV.U32 R11, RZ, RZ, 0x1f ;  /* 0x0000001fff0b7424 */ /* 0x000fe400078e00ff */
[----:B------:R-:W-:-:S07]  /*b470*/  IMAD.MOV.U32 R15, RZ, RZ, -0x1 ;  /* 0xffffffffff0f7424 */ /* 0x000fce00078e00ff */
[----:B------:R-:W-:Y:S05]  /*b480*/  WARPSYNC.COLLECTIVE R15, `(.L_x_11165) ;  /* 0x000000000f087348 */ /* 0x000fea0003c00000 */
[----:B------:R0:W1:Y:S02]  /*b490*/  SHFL.IDX P6, R14, R13, R12, R11 ;  /* 0x0000000c0d0e7389 */ /* 0x00006400000c000b */
[----:B01----:R-:W-:Y:S01]  /*b4a0*/  ENDCOLLECTIVE ;  /* 0x000000000000791b */ /* 0x003fe20003800000 */
.L_x_11165:
[----:B------:R-:W-:Y:S05]  /*b4b0*/  BRA `(.L_x_11166) ;  /* 0xffffffd800ec7947 */ /* 0x000fea000383ffff */
.L_x_11119:
[----:B------:R-:W-:Y:S01]  /*b4c0*/  BSSY B0, `(.L_x_11167) ;  /* 0x0000006000007945 */ /* 0x000fe20003800000 */
[----:B------:R-:W-:-:S07]  /*b4d0*/  IMAD.MOV.U32 R15, RZ, RZ, -0x1 ;  /* 0xffffffffff0f7424 */ /* 0x000fce00078e00ff */
[----:B0-----:R-:W-:Y:S05]  /*b4e0*/  WARPSYNC.COLLECTIVE R15, `(.L_x_11168) ;  /* 0x000000000f0c7348 */ /* 0x001fea0003c00000 */
[----:B------:R-:W-:Y:S02]  /*b4f0*/  ELECT P6, UR62, PT ;  /* 0x00000000003e782f */ /* 0x000fe400038c0000 */
[----:B------:R-:W-:Y:S01]  /*b500*/  MOV R14, UR62 ;  /* 0x0000003e000e7c02 */ /* 0x000fe20008000f00 */
[----:B0-----:R-:W-:Y:S10]  /*b510*/  ENDCOLLECTIVE ;  /* 0x000000000000791b */ /* 0x001ff40003800000 */
.L_x_11168:
[----:B------:R-:W-:Y:S05]  /*b520*/  BSYNC B0 ;  /* 0x0000000000007941 */ /* 0x000fea0003800000 */
.L_x_11167:
[----:B------:R-:W-:Y:S05]  /*b530*/  BRA `(.L_x_11169) ;  /* 0xffffffd800f47947 */ /* 0x000fea000383ffff */
.L_x_11121:
[----:B-1----:R-:W-:-:S04]  /*b540*/  IMAD.U32 R5, RZ, RZ, UR38 ;  /* 0x00000026ff057e24 */ /* 0x002fc8000f8e00ff */
[----:B------:R1:W2:Y:S03]  /*b550*/  SYNCS.PHASECHK.TRANS64.TRYWAIT P0, [R5+URZ+0x12480], R0 ;  /* 0x01248000050075a7 */ /* 0x0002a6000800017f */
[----:B--2---:R-:W-:Y:S05]  /*b560*/  @!P0 NANOSLEEP.SYNCS 0x989680 ;  /* 0x009896800000895d */ /* 0x004fea0003900000 */
[----:B------:R-:W2:Y:S02]  /*b570*/  @!P0 SYNCS.PHASECHK.TRANS64 P0, [R5+URZ+0x12480], R0 ;  /* 0x01248000050085a7 */ /* 0x000ea4000800007f */
[----:B--2---:R-:W-:Y:S05]  /*b580*/  @!P0 BRA `(.L_x_11121) ;  /* 0xfffffffc00ec8947 */ /* 0x004fea000383ffff */
[----:B------:R-:W-:Y:S05]  /*b590*/  BRA `(.L_x_11170) ;  /* 0xffffffdc00447947 */ /* 0x000fea000383ffff */
.L_x_11123:
[----:B-1----:R-:W-:-:S04]  /*b5a0*/  IMAD.U32 R5, RZ, RZ, UR38 ;  /* 0x00000026ff057e24 */ /* 0x002fc8000f8e00ff */
[----:B------:R1:W2:Y:S03]  /*b5b0*/  SYNCS.PHASECHK.TRANS64.TRYWAIT P0, [R5+URZ+0x12440], R0 ;  /* 0x01244000050075a7 */ /* 0x0002a6000800017f */
[----:B--2---:R-:W-:Y:S05]  /*b5c0*/  @!P0 NANOSLEEP.SYNCS 0x989680 ;  /* 0x009896800000895d */ /* 0x004fea0003900000 */
[----:B------:R-:W2:Y:S02]  /*b5d0*/  @!P0 SYNCS.PHASECHK.TRANS64 P0, [R5+URZ+0x12440], R0 ;  /* 0x01244000050085a7 */ /* 0x000ea4000800007f */
[----:B--2---:R-:W-:Y:S05]  /*b5e0*/  @!P0 BRA `(.L_x_11123) ;  /* 0xfffffffc00ec8947 */ /* 0x004fea000383ffff */
[----:B------:R-:W-:Y:S05]  /*b5f0*/  BRA `(.L_x_11171) ;  /* 0xffffffdc00807947 */ /* 0x000fea000383ffff */
.L_x_11126:
[----:B------:R-:W-:Y:S02]  /*b600*/  IMAD.MOV.U32 R13, RZ, RZ, R20 ;  /* 0x000000ffff0d7224 */ /* 0x000fe400078e0014 */
[----:B------:R-:W-:Y:S02]  /*b610*/  IMAD.MOV.U32 R12, RZ, RZ, RZ ;  /* 0x000000ffff0c7224 */ /* 0x000fe400078e00ff */
[----:B------:R-:W-:Y:S02]  /*b620*/  IMAD.MOV.U32 R11, RZ, RZ, 0x1c1f ;  /* 0x00001c1fff0b7424 */ /* 0x000fe400078e00ff */
[----:B------:R-:W-:Y:S02]  /*b630*/  IMAD.MOV.U32 R15, RZ, RZ, -0x1 ;  /* 0xffffffffff0f7424 */ /* 0x000fe400078e00ff */
[----:B------:R-:W-:-:S07]  /*b640*/  IMAD R25, R25, 0xc0, R4 ;  /* 0x000000c019197824 */ /* 0x000fce00078e0204 */
[----:B0-----:R-:W-:Y:S05]  /*b650*/  WARPSYNC.COLLECTIVE R15, `(.L_x_11172) ;  /* 0x000000000f087348 */ /* 0x001fea0003c00000 */
[----:B------:R1:W2:Y:S02]  /*b660*/  SHFL.IDX P6, R14, R13, R12, R11 ;  /* 0x0000000c0d0e7389 */ /* 0x0002a400000c000b */
[----:B012---:R-:W-:Y:S01]  /*b670*/  ENDCOLLECTIVE ;  /* 0x000000000000791b */ /* 0x007fe20003800000 */
.L_x_11172:
[----:B------:R-:W-:Y:S02]  /*b680*/  VIADD R21, R25, 0x20 ;  /* 0x0000002019157836 */ /* 0x000fe40000000000 */
[----:B------:R-:W-:Y:S02]  /*b690*/  IMAD.MOV.U32 R13, RZ, RZ, R10 ;  /* 0x000000ffff0d7224 */ /* 0x000fe400078e000a */
[----:B------:R-:W-:-:S07]  /*b6a0*/  IMAD.MOV.U32 R4, RZ, RZ, R14 ;  /* 0x000000ffff047224 */ /* 0x000fce00078e000e */
[----:B------:R-:W-:Y:S05]  /*b6b0*/  WARPSYNC.COLLECTIVE R15, `(.L_x_11173) ;  /* 0x000000000f087348 */ /* 0x000fea0003c00000 */
[----:B------:R0:W1:Y:S02]  /*b6c0*/  SHFL.IDX P6, R14, R13, R12, R11 ;  /* 0x0000000c0d0e7389 */ /* 0x00006400000c000b */
[----:B01----:R-:W-:Y:S01]  /*b6d0*/  ENDCOLLECTIVE ;  /* 0x000000000000791b */ /* 0x003fe20003800000 */
.L_x_11173:
[----:B------:R-:W-:Y:S02]  /*b6e0*/  ULDC UR4, c[0x0][0x288] ;  /* 0x0000a20000047ab9 */ /* 0x000fe40000000800 */
[----:B------:R-:W-:-:S05]  /*b6f0*/  IMAD R0, R0, UR4, RZ ;  /* 0x0000000400007c24 */ /* 0x000fca000f8e02ff */
[----:B------:R-:W-:Y:S01]  /*b700*/  ISETP.GE.AND P1, PT, R25, R0, PT ;  /* 0x000000001900720c */ /* 0x000fe20003f26270 */
[----:B------:R-:W-:Y:S02]  /*b710*/  IMAD.MOV.U32 R13, RZ, RZ, R20 ;  /* 0x000000ffff0d7224 */ /* 0x000fe400078e0014 */
[----:B------:R-:W-:-:S10]  /*b720*/  IMAD.MOV.U32 R12, RZ, RZ, 0x1 ;  /* 0x00000001ff0c7424 */ /* 0x000fd400078e00ff */
[----:B------:R-:W-:Y:S01]  /*b730*/  @!P1 VIADD R9, R28, UR38 ;  /* 0x000000261c099c36 */ /* 0x000fe20008000000 */
[----:B------:R-:W-:-:S05]  /*b740*/  @!P1 IADD3 R14, P2, R3, R14, RZ ;  /* 0x0000000e030e9210 */ /* 0x000fca0007f5e0ff */
[----:B------:R-:W-:Y:S02]  /*b750*/  @!P1 IMAD.X R5, RZ, RZ, R4, P2 ;  /* 0x000000ffff059224 */ /* 0x000fe400010e0604 */
[----:B------:R-:W-:-:S07]  /*b760*/  @!P1 IMAD.MOV.U32 R4, RZ, RZ, R14 ;  /* 0x000000ffff049224 */ /* 0x000fce00078e000e */
[----:B------:R-:W-:Y:S05]  /*b770*/  WARPSYNC.COLLECTIVE R15, `(.L_x_11174) ;  /* 0x000000000f087348 */ /* 0x000fea0003c00000 */
[----:B------:R0:W1:Y:S02]  /*b780*/  SHFL.IDX P6, R14, R13, R12, R11 ;  /* 0x0000000c0d0e7389 */ /* 0x00006400000c000b */
[----:B01----:R-:W-:Y:S01]  /*b790*/  ENDCOLLECTIVE ;  /* 0x000000000000791b */ /* 0x003fe20003800000 */
.L_x_11174:
[----:B------:R-:W-:Y:S01]  /*b7a0*/  @!PT LDS RZ, [RZ] ;  /* 0x00000000fffff984 */ /* 0x000fe20000000800 */
[----:B------:R-:W-:Y:S01]  /*b7b0*/  @!PT LDS RZ, [RZ] ;  /* 0x00000000fffff984 */ /* 0x000fe20000000800 */
[----:B------:R-:W-:Y:S01]  /*b7c0*/  @!PT LDS RZ, [RZ] ;  /* 0x00000000fffff984 */ /* 0x000fe20000000800 */
[----:B------:R0:W-:Y:S01]  /*b7d0*/  @!P1 LDGSTS.E.BYPASS.LTC128B.128 [R9+0xa200], desc[UR42][R4.64], !P0 ;  /* 0x0a20000004099fae */ /* 0x0001e2000c101d6a */
[----:B------:R-:W-:Y:S01]  /*b7e0*/  ISETP.GE.AND P1, PT, R21, R0, PT ;  /* 0x000000001500720c */ /* 0x000fe20003f26270 */
[----:B------:R-:W-:-:S12]  /*b7f0*/  IMAD.MOV.U32 R13, RZ, RZ, R10 ;  /* 0x000000ffff0d7224 */ /* 0x000fd800078e000a */
[----:B0-----:R-:W-:Y:S02]  /*b800*/  @!P1 VIADD R9, R28, UR38 ;  /* 0x000000261c099c36 */ /* 0x001fe40008000000 */
[----:B------:R-:W-:-:S07]  /*b810*/  IMAD.MOV.U32 R21, RZ, RZ, R14 ;  /* 0x000000ffff157224 */ /* 0x000fce00078e000e */
[----:B------:R-:W-:Y:S05]  /*b820*/  WARPSYNC.COLLECTIVE R15, `(.L_x_11175) ;  /* 0x000000000f087348 */ /* 0x000fea0003c00000 */
[----:B------:R0:W1:Y:S02]  /*b830*/  SHFL.IDX P6, R14, R13, R12, R11 ;  /* 0x0000000c0d0e7389 */ /* 0x00006400000c000b */
[----:B01----:R-:W-:Y:S01]  /*b840*/  ENDCOLLECTIVE ;  /* 0x000000000000791b */ /* 0x003fe20003800000 */
.L_x_11175:
[----:B------:R-:W-:Y:S02]  /*b850*/  IMAD.MOV.U32 R13, RZ, RZ, R20 ;  /* 0x000000ffff0d7224 */ /* 0x000fe400078e0014 */
[----:B------:R-:W-:Y:S01]  /*b860*/  IMAD.MOV.U32 R12, RZ, RZ, 0x2 ;  /* 0x00000002ff0c7424 */ /* 0x000fe200078e00ff */
[----:B------:R-:W-:-:S13]  /*b870*/  @!P1 IADD3 R4, P3, R3, R14, RZ ;  /* 0x0000000e03049210 */ /* 0x000fda0007f7e0ff */
[----:B------:R-:W-:Y:S05]  /*b880*/  WARPSYNC.COLLECTIVE R15, `(.L_x_11176) ;  /* 0x000000000f087348 */ /* 0x000fea0003c00000 */
[----:B------:R0:W1:Y:S02]  /*b890*/  SHFL.IDX P6, R14, R13, R12, R11 ;  /* 0x0000000c0d0e7389 */ /* 0x00006400000c000b */
[----:B01----:R-:W-:Y:S01]  /*b8a0*/  ENDCOLLECTIVE ;  /* 0x000000000000791b */ /* 0x003fe20003800000 */
.L_x_11176:
[----:B------:R-:W-:-:S05]  /*b8b0*/  @!P1 IMAD.X R5, RZ, RZ, R21, P3 ;  /* 0x000000ffff059224 */ /* 0x000fca00018e0615 */
[----:B------:R-:W-:Y:S01]  /*b8c0*/  @!PT LDS RZ, [RZ] ;  /* 0x00000000fffff984 */ /* 0x000fe20000000800 */
[----:B------:R-:W-:Y:S01]  /*b8d0*/  @!PT LDS RZ, [RZ] ;  /* 0x00000000fffff984 */ /* 0x000fe20000000800 */
[----:B------:R-:W-:Y:S01]  /*b8e0*/  @!PT LDS RZ, [RZ] ;  /* 0x00000000fffff984 */ /* 0x000fe20000000800 */
[----:B------:R0:W-:Y:S01]  /*b8f0*/  @!P1 LDGSTS.E.BYPASS.LTC128B.128 [R9+0xaa00], desc[UR42][R4.64], !P0 ;  /* 0x0aa0000004099fae */ /* 0x0001e2000c101d6a */
[----:B------:R-:W-:Y:S02]  /*b900*/  IMAD.MOV.U32 R13, RZ, RZ, R10 ;  /* 0x000000ffff0d7224 */ /* 0x000fe400078e000a */
[----:B0-----:R-:W-:Y:S02]  /*b910*/  VIADD R5, R25, 0x40 ;  /* 0x0000004019057836 */ /* 0x001fe40000000000 */
[----:B------:R-:W-:-:S03]  /*b920*/  IMAD.MOV.U32 R8, RZ, RZ, R14 ;  /* 0x000000ffff087224 */ /* 0x000fc600078e000e */
[----:B------:R-:W-:-:S13]  /*b930*/  ISETP.GE.AND P2, PT, R5, R0, PT ;  /* 0x000000000500720c */ /* 0x000fda0003f46270 */
[----:B------:R-:W-:Y:S05]  /*b940*/  WARPSYNC.COLLECTIVE R15, `(.L_x_11177) ;  /* 0x000000000f087348 */ /* 0x000fea0003c00000 */
[----:B------:R0:W1:Y:S02]  /*b950*/  SHFL.IDX P6, R14, R13, R12, R11 ;  /* 0x0000000c0d0e7389 */ /* 0x00006400000c000b */
[----:B01----:R-:W-:Y:S01]  /*b960*/  ENDCOLLECTIVE ;  /* 0x000000000000791b */ /* 0x003fe20003800000 */
.L_x_11177:
[----:B------:R-:W-:Y:S02]  /*b970*/  @!P2 VIADD R21, R28, UR38 ;  /* 0x000000261c15ac36 */ /* 0x000fe40008000000 */
[----:B------:R-:W-:Y:S02]  /*b980*/  IMAD.MOV.U32 R13, RZ, RZ, R20 ;  /* 0x000000ffff0d7224 */ /* 0x000fe400078e0014 */
[----:B------:R-:W-:Y:S02]  /*b990*/  IMAD.MOV.U32 R12, RZ, RZ, 0x3 ;  /* 0x00000003ff0c7424 */ /* 0x000fe400078e00ff */
[----:B------:R-:W-:-:S07]  /*b9a0*/  IMAD.MOV.U32 R26, RZ, RZ, R14 ;  /* 0x000000ffff1a7224 */ /* 0x000fce00078e000e */
[----:B------:R-:W-:Y:S05]  /*b9b0*/  WARPSYNC.COLLECTIVE R15, `(.L_x_11178) ;  /* 0x000000000f087348 */ /* 0x000fea0003c00000 */
[----:B------:R0:W1:Y:S02]  /*b9c0*/  SHFL.IDX P6, R14, R13, R12, R11 ;  /* 0x0000000c0d0e7389 */ /* 0x00006400000c000b */
[----:B01----:R-:W-:Y:S01]  /*b9d0*/  ENDCOLLECTIVE ;  /* 0x000000000000791b */ /* 0x003fe20003800000 */
.L_x_11178:
[----:B------:R-:W-:-:S05]  /*b9e0*/  @!P2 IADD3 R4, P1, R3, R26, RZ ;  /* 0x0000001a0304a210 */ /* 0x000fca0007f3e0ff */
[----:B------:R-:W-:-:S05]  /*b9f0*/  @!P2 IMAD.X R5, RZ, RZ, R8, P1 ;  /* 0x000000ffff05a224 */ /* 0x000fca00008e0608 */
[----:B------:R-:W-:Y:S01]  /*ba00*/  @!PT LDS RZ, [RZ] ;  /* 0x00000000fffff984 */ /* 0x000fe20000000800 */
[----:B------:R-:W-:Y:S01]  /*ba10*/  @!PT LDS RZ, [RZ] ;  /* 0x00000000fffff984 */ /* 0x000fe20000000800 */
[----:B------:R-:W-:Y:S01]  /*ba20*/  @!PT LDS RZ, [RZ] ;  /* 0x00000000fffff984 */ /* 0x000fe20000000800 */
[----:B------:R0:W-:Y:S01]  /*ba30*/  @!P2 LDGSTS.E.BYPASS.LTC128B.128 [R21+0xb200], desc[UR42][R4.64], !P0 ;  /* 0x0b2000000415afae */ /* 0x0001e2000c101d6a */
[----:B------:R-:W-:Y:S02]  /*ba40*/  IMAD.MOV.U32 R13, RZ, RZ, R10 ;  /* 0x000000ffff0d7224 */ /* 0x000fe400078e000a */
[----:B------:R-:W-:-:S07]  /*ba50*/  IMAD.MOV.U32 R20, RZ, RZ, R14 ;  /* 0x000000ffff147224 */ /* 0x000fce00078e000e */
[----:B0-----:R-:W-:Y:S05]  /*ba60*/  WARPSYNC.COLLECTIVE R15, `(.L_x_11179) ;  /* 0x000000000f087348 */ /* 0x001fea0003c00000 */
[----:B------:R1:W2:Y:S02]  /*ba70*/  SHFL.IDX P6, R14, R13, R12, R11 ;  /* 0x0000000c0d0e7389 */ /* 0x0002a400000c000b */
[----:B012---:R-:W-:Y:S01]  /*ba80*/  ENDCOLLECTIVE ;  /* 0x000000000000791b */ /* 0x007fe20003800000 */
.L_x_11179:
[----:B------:R-:W-:-:S05]  /*ba90*/  VIADD R5, R25, 0x60 ;  /* 0x0000006019057836 */ /* 0x000fca0000000000 */
[----:B------:R-:W-:Y:S01]  /*baa0*/  ISETP.GE.AND P1, PT, R5, R0, PT ;  /* 0x000000000500720c */ /* 0x000fe20003f26270 */
[----:B------:R-:W-:Y:S02]  /*bab0*/  IMAD.MOV.U32 R13, RZ, RZ, R7 ;  /* 0x000000ffff0d7224 */ /* 0x000fe400078e0007 */
[----:B------:R-:W-:-:S10]  /*bac0*/  IMAD.MOV.U32 R12, RZ, RZ, RZ ;  /* 0x000000ffff0c7224 */ /* 0x000fd400078e00ff */
[----:B------:R-:W-:Y:S01]  /*bad0*/  @!P1 VIADD R9, R28, UR38 ;  /* 0x000000261c099c36 */ /* 0x000fe20008000000 */
[----:B------:R-:W-:-:S13]  /*bae0*/  @!P1 IADD3 R4, P3, R3, R14, RZ ;  /* 0x0000000e03049210 */ /* 0x000fda0007f7e0ff */
[----:B------:R-:W-:Y:S05]  /*baf0*/  WARPSYNC.COLLECTIVE R15, `(.L_x_11180) ;  /* 0x000000000f087348 */ /* 0x000fea0003c00000 */
[----:B------:R0:W1:Y:S02]  /*bb00*/  SHFL.IDX P6, R14, R13, R12, R11 ;  /* 0x0000000c0d0e7389 */ /* 0x00006400000c000b */
[----:B01----:R-:W-:Y:S01]  /*bb10*/  ENDCOLLECTIVE ;  /* 0x000000000000791b */ /* 0x003fe20003800000 */
.L_x_11180:
        /* <DEDUP_REMOVED lines=12> */
.L_x_11181:
[----:B------:R-:W-:Y:S02]  /*bbe0*/  @!P2 VIADD R21, R28, UR38 ;  /* 0x000000261c15ac36 */ /* 0x000fe40008000000 */
[----:B------:R-:W-:Y:S02]  /*bbf0*/  IMAD.MOV.U32 R13, RZ, RZ, R7 ;  /* 0x000000ffff0d7224 */ /* 0x000fe400078e0007 */
[----:B------:R-:W-:Y:S02]  /*bc00*/  IMAD.MOV.U32 R12, RZ, RZ, 0x1 ;  /* 0x00000001ff0c7424 */ /* 0x000fe400078e00ff */
[----:B------:R-:W-:-:S07]  /*bc10*/  IMAD.MOV.U32 R26, RZ, RZ, R14 ;  /* 0x000000ffff1a7224 */ /* 0x000fce00078e000e */
[----:B------:R-:W-:Y:S05]  /*bc20*/  WARPSYNC.COLLECTIVE R15, `(.L_x_11182) ;  /* 0x000000000f087348 */ /* 0x000fea0003c00000 */
[----:B------:R0:W1:Y:S02]  /*bc30*/  SHFL.IDX P6, R14, R13, R12, R11 ;  /* 0x0000000c0d0e7389 */ /* 0x00006400000c000b */
[----:B01----:R-:W-:Y:S01]  /*bc40*/  ENDCOLLECTIVE ;  /* 0x000000000000791b */ /* 0x003fe20003800000 */
.L_x_11182:
        /* <DEDUP_REMOVED lines=11> */
.L_x_11183:
[----:B------:R-:W-:Y:S05]  /*bd00*/  BRA `(.L_x_11184) ;  /* 0xffffffe000487947 */ /* 0x000fea000383ffff */
.L_x_11127:
[----:B0-----:R-:W-:-:S04]  /*bd10*/  IMAD.U32 R3, RZ, RZ, UR38 ;  /* 0x00000026ff037e24 */ /* 0x001fc8000f8e00ff */
[----:B------:R0:W1:Y:S03]  /*bd20*/  SYNCS.PHASECHK.TRANS64.TRYWAIT P0, [R3+URZ+0x12420], R0 ;  /* 0x01242000030075a7 */ /* 0x000066000800017f */
[----:B-1----:R-:W-:Y:S05]  /*bd30*/  @!P0 NANOSLEEP.SYNCS 0x989680 ;  /* 0x009896800000895d */ /* 0x002fea0003900000 */
[----:B------:R-:W1:Y:S02]  /*bd40*/  @!P0 SYNCS.PHASECHK.TRANS64 P0, [R3+URZ+0x12420], R0 ;  /* 0x01242000030085a7 */ /* 0x000e64000800007f */
[----:B-1----:R-:W-:Y:S05]  /*bd50*/  @!P0 BRA `(.L_x_11127) ;  /* 0xfffffffc00ec8947 */ /* 0x002fea000383ffff */
[----:B------:R-:W-:Y:S05]  /*bd60*/  BRA `(.L_x_11185) ;  /* 0xffffffe000787947 */ /* 0x000fea000383ffff */
.L_x_11132:
[----:B0-----:R0:W1:Y:S02]  /*bd70*/  SYNCS.PHASECHK.TRANS64.TRYWAIT P0, [R7+URZ+0x12480], R4 ;  /* 0x01248004070075a7 */ /* 0x001064000800017f */
[----:B-1----:R-:W-:Y:S05]  /*bd80*/  @!P0 NANOSLEEP.SYNCS 0x989680 ;  /* 0x009896800000895d */ /* 0x002fea0003900000 */
[----:B------:R-:W1:Y:S02]  /*bd90*/  @!P0 SYNCS.PHASECHK.TRANS64 P0, [R7+URZ+0x12480], R4 ;  /* 0x01248004070085a7 */ /* 0x000e64000800007f */
[----:B-1----:R-:W-:Y:S05]  /*bda0*/  @!P0 BRA `(.L_x_11132) ;  /* 0xfffffffc00f08947 */ /* 0x002fea000383ffff */
[----:B------:R-:W-:Y:S05]  /*bdb0*/  BRA `(.L_x_11186) ;  /* 0xffffffe400207947 */ /* 0x000fea000383ffff */
.L_x_11136:
[----:B-1----:R1:W2:Y:S02]  /*bdc0*/  SYNCS.PHASECHK.TRANS64.TRYWAIT P0, [R7+URZ+0x12440], R4 ;  /* 0x01244004070075a7 */ /* 0x0022a4000800017f */
[----:B--2---:R-:W-:Y:S05]  /*bdd0*/  @!P0 NANOSLEEP.SYNCS 0x989680 ;  /* 0x009896800000895d */ /* 0x004fea0003900000 */
[----:B------:R-:W2:Y:S02]  /*bde0*/  @!P0 SYNCS.PHASECHK.TRANS64 P0, [R7+URZ+0x12440], R4 ;  /* 0x01244004070085a7 */ /* 0x000ea4000800007f */
[----:B--2---:R-:W-:Y:S05]  /*bdf0*/  @!P0 BRA `(.L_x_11136) ;  /* 0xfffffffc00f08947 */ /* 0x004fea000383ffff */
[----:B------:R-:W-:Y:S05]  /*be00*/  BRA `(.L_x_11187) ;  /* 0xffffffe4008c7947 */ /* 0x000fea000383ffff */
.L_x_11141:
[----:B-1----:R1:W2:Y:S02]  /*be10*/  SYNCS.PHASECHK.TRANS64.TRYWAIT P0, [R20+URZ+0x12470], R5 ;  /* 0x01247005140075a7 */ /* 0x0022a4000800017f */
[----:B--2---:R-:W-:Y:S05]  /*be20*/  @!P0 NANOSLEEP.SYNCS 0x989680 ;  /* 0x009896800000895d */ /* 0x004fea0003900000 */
[----:B------:R-:W2:Y:S02]  /*be30*/  @!P0 SYNCS.PHASECHK.TRANS64 P0, [R20+URZ+0x12470], R5 ;  /* 0x01247005140085a7 */ /* 0x000ea4000800007f */
[----:B--2---:R-:W-:Y:S05]  /*be40*/  @!P0 BRA `(.L_x_11141) ;  /* 0xfffffffc00f08947 */ /* 0x004fea000383ffff */
[----:B------:R-:W-:Y:S05]  /*be50*/  BRA `(.L_x_11188) ;  /* 0xffffffe800147947 */ /* 0x000fea000383ffff */
.L_x_11143:
[----:B0-----:R0:W1:Y:S02]  /*be60*/  SYNCS.PHASECHK.TRANS64.TRYWAIT P0, [R20+URZ+0x12460], R5 ;  /* 0x01246005140075a7 */ /* 0x001064000800017f */
[----:B-1----:R-:W-:Y:S05]  /*be70*/  @!P0 NANOSLEEP.SYNCS 0x989680 ;  /* 0x009896800000895d */ /* 0x002fea0003900000 */
[----:B------:R-:W1:Y:S02]  /*be80*/  @!P0 SYNCS.PHASECHK.TRANS64 P0, [R20+URZ+0x12460], R5 ;  /* 0x01246005140085a7 */ /* 0x000e64000800007f */
[----:B-1----:R-:W-:Y:S05]  /*be90*/  @!P0 BRA `(.L_x_11143) ;  /* 0xfffffffc00f08947 */ /* 0x002fea000383ffff */
[----:B------:R-:W-:Y:S05]  /*bea0*/  BRA `(.L_x_11189) ;  /* 0xffffffe800187947 */ /* 0x000fea000383ffff */
.L_x_11149:
[----:B0-----:R0:W1:Y:S02]  /*beb0*/  SYNCS.PHASECHK.TRANS64.TRYWAIT P0, [R12+URZ+0x12470], R5 ;  /* 0x012470050c0075a7 */ /* 0x001064000800017f */
[----:B-1----:R-:W-:Y:S05]  /*bec0*/  @!P0 NANOSLEEP.SYNCS 0x989680 ;  /* 0x009896800000895d */ /* 0x002fea0003900000 */
[----:B------:R-:W1:Y:S02]  /*bed0*/  @!P0 SYNCS.PHASECHK.TRANS64 P0, [R12+URZ+0x12470], R5 ;  /* 0x012470050c0085a7 */ /* 0x000e64000800007f */
[----:B-1----:R-:W-:Y:S05]  /*bee0*/  @!P0 BRA `(.L_x_11149) ;  /* 0xfffffffc00f08947 */ /* 0x002fea000383ffff */
[----:B------:R-:W-:Y:S05]  /*bef0*/  BRA `(.L_x_11190) ;  /* 0xffffffec00107947 */ /* 0x000fea000383ffff */
.L_x_11151:
[----:B0-----:R0:W1:Y:S02]  /*bf00*/  SYNCS.PHASECHK.TRANS64.TRYWAIT P0, [R12+URZ+0x12460], R5 ;  /* 0x012460050c0075a7 */ /* 0x001064000800017f */
[----:B-1----:R-:W-:Y:S05]  /*bf10*/  @!P0 NANOSLEEP.SYNCS 0x989680 ;  /* 0x009896800000895d */ /* 0x002fea0003900000 */
[----:B------:R-:W1:Y:S02]  /*bf20*/  @!P0 SYNCS.PHASECHK.TRANS64 P0, [R12+URZ+0x12460], R5 ;  /* 0x012460050c0085a7 */ /* 0x000e64000800007f */
[----:B-1----:R-:W-:Y:S05]  /*bf30*/  @!P0 BRA `(.L_x_11151) ;  /* 0xfffffffc00f08947 */ /* 0x002fea000383ffff */
[----:B------:R-:W-:Y:S05]  /*bf40*/  BRA `(.L_x_11191) ;  /* 0xffffffec00287947 */ /* 0x000fea000383ffff */
.L_x_11153:
[----:B0-----:R0:W1:Y:S02]  /*bf50*/  SYNCS.PHASECHK.TRANS64.TRYWAIT P0, [R9+URZ+0x12420], R4 ;  /* 0x01242004090075a7 */ /* 0x001064000800017f */
[----:B-1----:R-:W-:Y:S05]  /*bf60*/  @!P0 NANOSLEEP.SYNCS 0x989680 ;  /* 0x009896800000895d */ /* 0x002fea0003900000 */
[----:B------:R-:W1:Y:S02]  /*bf70*/  @!P0 SYNCS.PHASECHK.TRANS64 P0, [R9+URZ+0x12420], R4 ;  /* 0x01242004090085a7 */ /* 0x000e64000800007f */
[----:B-1----:R-:W-:Y:S05]  /*bf80*/  @!P0 BRA `(.L_x_11153) ;  /* 0xfffffffc00f08947 */ /* 0x002fea000383ffff */
[----:B------:R-:W-:Y:S05]  /*bf90*/  BRA `(.L_x_11192) ;  /* 0xfffffff000007947 */ /* 0x000fea000383ffff */
.L_x_11155:
[----:B0-----:R0:W1:Y:S02]  /*bfa0*/  SYNCS.PHASECHK.TRANS64.TRYWAIT P1, [R7+URZ], R4 ;  /* 0x00000004070075a7 */ /* 0x001064000802017f */
[----:B-1----:R-:W-:Y:S05]  /*bfb0*/  @!P1 NANOSLEEP.SYNCS 0x989680 ;  /* 0x009896800000995d */ /* 0x002fea0003900000 */
[----:B------:R-:W1:Y:S02]  /*bfc0*/  @!P1 SYNCS.PHASECHK.TRANS64 P1, [R7+URZ], R4 ;  /* 0x00000004070095a7 */ /* 0x000e64000802007f */
[----:B-1----:R-:W-:Y:S05]  /*bfd0*/  @!P1 BRA `(.L_x_11155) ;  /* 0xfffffffc00f09947 */ /* 0x002fea000383ffff */
[----:B------:R-:W-:Y:S05]  /*bfe0*/  BRA `(.L_x_11193) ;  /* 0xfffffff000447947 */ /* 0x000fea000383ffff */
.L_x_11156:
[----:B-1----:R1:W2:Y:S02]  /*bff0*/  SYNCS.PHASECHK.TRANS64.TRYWAIT P1, [R5+URZ], R0 ;  /* 0x00000000050075a7 */ /* 0x0022a4000802017f */
[----:B--2---:R-:W-:Y:S05]  /*c000*/  @!P1 NANOSLEEP.SYNCS 0x989680 ;  /* 0x009896800000995d */ /* 0x004fea0003900000 */
[----:B------:R-:W2:Y:S02]  /*c010*/  @!P1 SYNCS.PHASECHK.TRANS64 P1, [R5+URZ], R0 ;  /* 0x00000000050095a7 */ /* 0x000ea4000802007f */
[----:B--2---:R-:W-:Y:S05]  /*c020*/  @!P1 BRA `(.L_x_11156) ;  /* 0xfffffffc00f09947 */ /* 0x004fea000383ffff */
[----:B------:R-:W-:Y:S05]  /*c030*/  BRA `(.L_x_11194) ;  /* 0xfffffff000387947 */ /* 0x000fea000383ffff */
.L_x_11158:
[----:B--2---:R2:W3:Y:S02]  /*c040*/  SYNCS.PHASECHK.TRANS64.TRYWAIT P1, [R3+URZ+0x12460], R4 ;  /* 0x01246004030075a7 */ /* 0x0044e4000802017f */
[----:B---3--:R-:W-:Y:S05]  /*c050*/  @!P1 NANOSLEEP.SYNCS 0x989680 ;  /* 0x009896800000995d */ /* 0x008fea0003900000 */
[----:B------:R-:W3:Y:S02]  /*c060*/  @!P1 SYNCS.PHASECHK.TRANS64 P1, [R3+URZ+0x12460], R4 ;  /* 0x01246004030095a7 */ /* 0x000ee4000802007f */
[----:B---3--:R-:W-:Y:S05]  /*c070*/  @!P1 BRA `(.L_x_11158) ;  /* 0xfffffffc00f09947 */ /* 0x008fea000383ffff */
[----:B------:R-:W-:Y:S05]  /*c080*/  BRA `(.L_x_11195) ;  /* 0xfffffff000387947 */ /* 0x000fea000383ffff */
.L_x_11160:
[----:B-1----:R1:W3:Y:S02]  /*c090*/  SYNCS.PHASECHK.TRANS64.TRYWAIT P1, [R5+URZ+0x12460], R0 ;  /* 0x01246000050075a7 */ /* 0x0022e4000802017f */
[----:B---3--:R-:W-:Y:S05]  /*c0a0*/  @!P1 NANOSLEEP.SYNCS 0x989680 ;  /* 0x009896800000995d */ /* 0x008fea0003900000 */
[----:B------:R-:W3:Y:S02]  /*c0b0*/  @!P1 SYNCS.PHASECHK.TRANS64 P1, [R5+URZ+0x12460], R0 ;  /* 0x01246000050095a7 */ /* 0x000ee4000802007f */
[----:B---3--:R-:W-:Y:S05]  /*c0c0*/  @!P1 BRA `(.L_x_11160) ;  /* 0xfffffffc00f09947 */ /* 0x008fea000383ffff */
[----:B------:R-:W-:Y:S05]  /*c0d0*/  BRA `(.L_x_11196) ;  /* 0xfffffff000387947 */ /* 0x000fea000383ffff */
.L_x_11162:
[----:B---3--:R3:W4:Y:S02]  /*c0e0*/  SYNCS.PHASECHK.TRANS64.TRYWAIT P0, [R3+URZ+0x12480], R4 ;  /* 0x01248004030075a7 */ /* 0x008724000800017f */
[----:B----4-:R-:W-:Y:S05]  /*c0f0*/  @!P0 NANOSLEEP.SYNCS 0x989680 ;  /* 0x009896800000895d */ /* 0x010fea0003900000 */
[----:B------:R-:W4:Y:S02]  /*c100*/  @!P0 SYNCS.PHASECHK.TRANS64 P0, [R3+URZ+0x12480], R4 ;  /* 0x01248004030085a7 */ /* 0x000f24000800007f */
[----:B----4-:R-:W-:Y:S05]  /*c110*/  @!P0 BRA `(.L_x_11162) ;  /* 0xfffffffc00f08947 */ /* 0x010fea000383ffff */
[----:B------:R-:W-:Y:S05]  /*c120*/  BRA `(.L_x_11163) ;  /* 0xfffffff000347947 */ /* 0x000fea000383ffff */
.L_x_11197:
        /* <DEDUP_REMOVED lines=13> */
.L_x_13294:


//--------------------- .text._ZN7cutlass13device_kernelIN5flash11enable_sm90INS1_16FlashAttnFwdSm90INS1_25CollectiveMainloopFwdSm90ILi2EN4cute5tupleIJNS5_1CILi1EEES8_S8_EEENS6_IJNS7_ILi192EEENS7_ILi160EEENS7_ILi64EEEEEELi64ENS_12float_e4m3_tEfNS_4arch4Sm90ELb0ELb0ELb0ELb1ELb0ELb0ELb0ELb1ELb1ELb1ELb1ELb0EEENS1_21CollectiveEpilogueFwdINS6_IJSA_SC_SB_EEES9_NS_10bfloat16_tESG_Li384ELb1ELb1ELb1ELb1EEENS1_36VarlenDynamicPersistentTileSchedulerILi192ELi160ELi384ELi128ELb1ELb1ELb1ELb0ELb1ELb1EEEEEEEEEvNT_6ParamsE --------------------------
	.section	.text._ZN7cutlass13device_kernelIN5flash11enable_sm90INS1_16FlashAttnFwdSm90INS1_25CollectiveMainloopFwdSm90ILi2EN4cute5tupleIJNS5_1CILi1EEES8_S8_EEENS6_IJNS7_ILi192EEENS7_ILi160EEENS7_ILi64EEEEEELi64ENS_12float_e4m3_tEfNS_4arch4Sm90ELb0ELb0ELb0ELb1ELb0ELb0ELb0ELb1ELb1ELb1ELb1ELb0EEENS1_21CollectiveEpilogueFwdINS6_IJSA_SC_SB_EEES9_NS_10bfloat16_tESG_Li384ELb1ELb1ELb1ELb1EEENS1_36VarlenDynamicPersistentTileSchedulerILi192ELi160ELi384ELi128ELb1ELb1ELb1ELb0ELb1ELb1EEEEEEEEEvNT_6ParamsE,"ax",@progbits
	.align	128
.text._ZN7cutlass13device_kernelIN5flash11enable_sm90INS1_16FlashAttnFwdSm90INS1_25CollectiveMainloopFwdSm90ILi2EN4cute5tupleIJNS5_1CILi1EEES8_S8_EEENS6_IJNS7_ILi192EEENS7_ILi160EEENS7_ILi64EEEEEELi64ENS_12float_e4m3_tEfNS_4arch4Sm90ELb0ELb0ELb0ELb1ELb0ELb0ELb0ELb1ELb1ELb1ELb1ELb0EEENS1_21CollectiveEpilogueFwdINS6_IJSA_SC_SB_EEES9_NS_10bfloat16_tESG_Li384ELb1ELb1ELb1ELb1EEENS1_36VarlenDynamicPersistentTileSchedulerILi192ELi160ELi384ELi128ELb1ELb1ELb1ELb0ELb1ELb1EEEEEEEEEvNT_6ParamsE:
        .type           _ZN7cutlass13device_kernelIN5flash11enable_sm90INS1_16FlashAttnFwdSm90INS1_25CollectiveMainloopFwdSm90ILi2EN4cute5tupleIJNS5_1CILi1EEES8_S8_EEENS6_IJNS7_ILi192EEENS7_ILi160EEENS7_ILi64EEEEEELi64ENS_12float_e4m3_tEfNS_4arch4Sm90ELb0ELb0ELb0ELb1ELb0ELb0ELb0ELb1ELb1ELb1ELb1ELb0EEENS1_21CollectiveEpilogueFwdINS6_IJSA_SC_SB_EEES9_NS_10bfloat16_tESG_Li384ELb1ELb1ELb1ELb1EEENS1_36VarlenDynamicPersistentTileSchedulerILi192ELi160ELi384ELi128ELb1ELb1ELb1ELb0ELb1ELb1EEEEEEEEEvNT_6ParamsE,@function
        .size           _ZN7cutlass13device_kernelIN5flash11enable_sm90INS1_16FlashAttnFwdSm90INS1_25CollectiveMainloopFwdSm90ILi2EN4cute5tupleIJNS5_1CILi1EEES8_S8_EEENS6_IJNS7_ILi192EEENS7_ILi160EEENS7_ILi64EEEEEELi64ENS_12float_e4m3_tEfNS_4arch4Sm90ELb0ELb0ELb0ELb1ELb0ELb0ELb0ELb1ELb1ELb1ELb1ELb0EEENS1_21CollectiveEpilogueFwdINS6_IJSA_SC_SB_EEES9_NS_10bfloat16_tESG_Li384ELb1ELb1ELb1ELb1EEENS1_36VarlenDynamicPersistentTileSchedulerILi192ELi160ELi384ELi128ELb1ELb1ELb1ELb0ELb1ELb1EEEEEEEEEvNT_6ParamsE,(.L_x_13295 - _ZN7cutlass13device_kernelIN5flash11enable_sm90INS1_16FlashAttnFwdSm90INS1_25CollectiveMainloopFwdSm90ILi2EN4cute5tupleIJNS5_1CILi1EEES8_S8_EEENS6_IJNS7_ILi192EEENS7_ILi160EEENS7_ILi64EEEEEELi64ENS_12float_e4m3_tEfNS_4arch4Sm90ELb0ELb0ELb0ELb1ELb0ELb0ELb0ELb1ELb1ELb1ELb1ELb0EEENS1_21CollectiveEpilogueFwdINS6_IJSA_SC_SB_EEES9_NS_10bfloat16_tESG_Li384ELb1ELb1ELb1ELb1EEENS1_36VarlenDynamicPersistentTileSchedulerILi192ELi160ELi384ELi128ELb1ELb1ELb1ELb0ELb1ELb1EEEEEEEEEvNT_6ParamsE)
        .other          _ZN7cutlass13device_kernelIN5flash11enable_sm90INS1_16FlashAttnFwdSm90INS1_25CollectiveMainloopFwdSm90ILi2EN4cute5tupleIJNS5_1CILi1EEES8_S8_EEENS6_IJNS7_ILi192EEENS7_ILi160EEENS7_ILi64EEEEEELi64ENS_12float_e4m3_tEfNS_4arch4Sm90ELb0ELb0ELb0ELb1ELb0ELb0ELb0ELb1ELb1ELb1ELb1ELb0EEENS1_21CollectiveEpilogueFwdINS6_IJSA_SC_SB_EEES9_NS_10bfloat16_tESG_Li384ELb1ELb1ELb1ELb1EEENS1_36VarlenDynamicPersistentTileSchedulerILi192ELi160ELi384ELi128ELb1ELb1ELb1ELb0ELb1ELb1EEEEEEEEEvNT_6ParamsE,@"STO_CUDA_ENTRY STV_DEFAULT"
_ZN7cutlass13device_kernelIN5flash11enable_sm90INS1_16FlashAttnFwdSm90INS1_25CollectiveMainloopFwdSm90ILi2EN4cute5tupleIJNS5_1CILi1EEES8_S8_EEENS6_IJNS7_ILi192EEENS7_ILi160EEENS7_ILi64EEEEEELi64ENS_12float_e4m3_tEfNS_4arch4Sm90ELb0ELb0ELb0ELb1ELb0ELb0ELb0ELb1ELb1ELb1ELb1ELb0EEENS1_21CollectiveEpilogueFwdINS6_IJSA_SC_SB_EEES9_NS_10bfloat16_tESG_Li384ELb1ELb1ELb1ELb1EEENS1_36VarlenDynamicPersistentTileSchedulerILi192ELi160ELi384ELi128ELb1ELb1ELb1ELb0ELb1ELb1EEEEEEEEEvNT_6ParamsE:
        /* <DEDUP_REMOVED lines=18> */
.L_x_11199:
[----:B------:R-:W-:Y:S05]  /*0120*/  BSYNC B0 ;  /* 0x0000000000007941 */ /* 0x000fea0003800000 */
.L_x_11198:
        /* <DEDUP_REMOVED lines=41> */
.L_x_11200:
        /* <DEDUP_REMOVED lines=22> */
.L_x_11201:
        /* <DEDUP_REMOVED lines=18> */
.L_x_11202:
        /* <DEDUP_REMOVED lines=22> */
.L_x_11203:
        /* <DEDUP_REMOVED lines=22> */
.L_x_11204:
[----:B------:R-:W-:Y:S01]  /*0900*/  PLOP3.LUT P0, PT, PT, PT, UP0, 0x80, 0x0 ;  /* 0x000000000000781c */ /* 0x000fe20003f0f008 */
[----:B------:R-:W-:Y:S01]  /*0910*/  UMOV UR40, 0x1 ;  /* 0x0000000100287882 */ /* 0x000fe20000000000 */
[----:B------:R-:W-:Y:S01]  /*0920*/  NOP ;  /* 0x0000000000007918 */ /* 0x000fe20000000000 */
[----:B------:R-:W-:Y:S01]  /*0930*/  USEL UR40, UR40, 0x2, !UP0 ;  /* 0x0000000228287887 */ /* 0x000fe2000c000000 */
[----:B------:R-:W-:Y:S01]  /*0940*/  ULDC.64 UR54, c[0x0][0x208] ;  /* 0x0000820000367ab9 */ /* 0x000fe20000000a00 */
[----:B012-4-:R-:W-:Y:S08]  /*0950*/  BAR.SYNC.DEFER_BLOCKING 0x0 ;  /* 0x0000000000007b1d */ /* 0x017ff00000010000 */
[----:B------:R-:W-:Y:S05]  /*0960*/  @!P0 BRA `(.L_x_11205) ;  /* 0x0000009000a08947 */ /* 0x000fea0003800000 */
.L_x_11206:
        /* <DEDUP_REMOVED lines=26> */
[----:B------:R-:W-:Y:S02]  /*0b10*/  SHF.R.S32.HI R6, RZ, 0x4, R3 ;  /* 0x00000004ff067819 */ /* 0x000fe40000011403 */
[----:B------:R-:W-:Y:S01]  /*0b20*/  SHF.R.S32.HI R14, RZ, 0x7, R2 ;  /* 0x00000007ff0e7819 */ /* 0x000fe20000011402 */
[----:B------:R-:W-:Y:S01]  /*0b30*/  IMAD.IADD R12, R13, 0x1, -R4 ;  /* 0x000000010d0c7824 */ /* 0x000fe200078e0a04 */
[----:B------:R-:W-:-:S02]  /*0b40*/  LEA.HI R4, R0, R13, RZ, 0x5 ;  /* 0x0000000d00047211 */ /* 0x000fc400078f28ff */
[----:B------:R-:W-:Y:S01]  /*0b50*/  LEA.HI R11, R0, R13, RZ, 0x2 ;  /* 0x0000000d000b7211 */ /* 0x000fe200078f10ff */
[----:B------:R-:W-:Y:S01]  /*0b60*/  IMAD.HI R2, R14, 0x55555556, RZ ;  /* 0x555555560e027827 */ /* 0x000fe200078e02ff */
[----:B------:R-:W-:Y:S02]  /*0b70*/  SHF.R.S32.HI R7, RZ, 0x1f, R12 ;  /* 0x0000001fff077819 */ /* 0x000fe4000001140c */
[----:B------:R-:W-:Y:S01]  /*0b80*/  LOP3.LUT R11, R11, 0xfffffffc, RZ, 0xc0, !PT ;  /* 0xfffffffc0b0b7812 */ /* 0x000fe200078ec0ff */
[----:B------:R-:W-:Y:S01]  /*0b90*/  IMAD.SHL.U32 R5, R4, 0x20, RZ ;  /* 0x0000002004057824 */ /* 0x000fe200078e00ff */
[----:B------:R-:W-:Y:S02]  /*0ba0*/  LEA.HI R8, R7, R12, RZ, 0x2 ;  /* 0x0000000c07087211 */ /* 0x000fe400078f10ff */
[----:B------:R-:W-:Y:S01]  /*0bb0*/  LOP3.LUT R4, R3, 0x3fffff0, RZ, 0xc0, !PT ;  /* 0x03fffff003047812 */ /* 0x000fe200078ec0ff */
[----:B------:R-:W-:Y:S01]  /*0bc0*/  IMAD.IADD R11, R13, 0x1, -R11 ;  /* 0x000000010d0b7824 */ /* 0x000fe200078e0a0b */
[----:B------:R-:W-:-:S02]  /*0bd0*/  SHF.R.S32.HI R9, RZ, 0x2, R8 ;  /* 0x00000002ff097819 */ /* 0x000fc40000011408 */
[----:B------:R-:W-:Y:S01]  /*0be0*/  SHF.R.S32.HI R10, RZ, 0x1f, R8 ;  /* 0x0000001fff0a7819 */ /* 0x000fe20000011408 */
[----:B------:R-:W-:Y:S01]  /*0bf0*/  IMAD.IADD R4, R13, 0x1, -R4 ;  /* 0x000000010d047824 */ /* 0x000fe200078e0a04 */
        /* <DEDUP_REMOVED lines=10> */
[----:B------:R-:W-:Y:S01]  /*0ca0*/  SHF.R.S32.HI R7, RZ, 0x5, R7 ;  /* 0x00000005ff077819 */ /* 0x000fe20000011407 */
[----:B------:R-:W-:Y:S01]  /*0cb0*/  IMAD R3, R3, 0x8, R4 ;  /* 0x0000000803037824 */ /* 0x000fe200078e0204 */
[----:B------:R-:W-:Y:S01]  /*0cc0*/  LOP3.LUT R8, R8, 0x7ffffffc, RZ, 0xc0, !PT ;  /* 0x7ffffffc08087812 */ /* 0x000fe200078ec0ff */
[----:B------:R-:W-:Y:S01]  /*0cd0*/  IMAD R2, R2, -0x3, R14 ;  /* 0xfffffffd02027824 */ /* 0x000fe200078e020e */
[----:B------:R-:W-:Y:S01]  /*0ce0*/  LEA.HI R0, R0, R13, RZ, 0x3 ;  /* 0x0000000d00007211 */ /* 0x000fe200078f18ff */
[----:B------:R-:W-:Y:S01]  /*0cf0*/  IMAD R7, R7, 0x10, R10 ;  /* 0x0000001007077824 */ /* 0x000fe200078e020a */
[----:B------:R0:W-:Y:S01]  /*0d00*/  STL [R1+0x1c], R3 ;  /* 0x00001c0301007387 */ /* 0x0001e20000100800 */
[----:B------:R-:W-:Y:S01]  /*0d10*/  IMAD.IADD R8, R12, 0x1, -R8 ;  /* 0x000000010c087824 */ /* 0x000fe200078e0a08 */
[----:B------:R-:W-:Y:S01]  /*0d20*/  LOP3.LUT R16, R0, 0xfffffff8, RZ, 0xc0, !PT ;  /* 0xfffffff800107812 */ /* 0x000fe200078ec0ff */
[----:B------:R-:W-:Y:S01]  /*0d30*/  IMAD R5, R2, 0x40, R7 ;  /* 0x0000004002057824 */ /* 0x000fe200078e0207 */
[----:B------:R-:W-:Y:S01]  /*0d40*/  SHF.R.S32.HI R0, RZ, 0x3, R0 ;  /* 0x00000003ff007819 */ /* 0x000fe20000011400 */
[----:B------:R-:W-:-:S02]  /*0d50*/  IMAD.SHL.U32 R2, R8, 0x2, RZ ;  /* 0x0000000208027824 */ /* 0x000fc400078e00ff */
[----:B------:R-:W-:Y:S01]  /*0d60*/  IMAD.IADD R16, R13, 0x1, -R16 ;  /* 0x000000010d107824 */ /* 0x000fe200078e0a10 */
[----:B------:R-:W-:Y:S01]  /*0d70*/  STL [R1+0x14], R5 ;  /* 0x0000140501007387 */ /* 0x000fe20000100800 */
[C---:B------:R-:W-:Y:S01]  /*0d80*/  VIADD R0, R2.reuse, 0x8 ;  /* 0x0000000802007836 */ /* 0x040fe20000000000 */
[----:B0-----:R-:W-:Y:S01]  /*0d90*/  LEA.HI R3, R11, R11, RZ, 0x1 ;  /* 0x0000000b0b037211 */ /* 0x001fe200078f08ff */
[C---:B------:R-:W-:Y:S01]  /*0da0*/  VIADD R157, R2.reuse, 0x10 ;  /* 0x00000010029d7836 */ /* 0x040fe20000000000 */
[----:B------:R0:W-:Y:S01]  /*0db0*/  STL [R1+0x4], R2 ;  /* 0x0000040201007387 */ /* 0x0001e20000100800 */
[C---:B------:R-:W-:Y:S01]  /*0dc0*/  VIADD R22, R2.reuse, 0x28 ;  /* 0x0000002802167836 */ /* 0x040fe20000000000 */
[----:B------:R-:W-:Y:S01]  /*0dd0*/  LOP3.LUT R4, R3, 0x1ffffffe, RZ, 0xc0, !PT ;  /* 0x1ffffffe03047812 */ /* 0x000fe200078ec0ff */
[C---:B------:R-:W-:Y:S01]  /*0de0*/  VIADD R156, R2.reuse, 0x18 ;  /* 0x00000018029c7836 */ /* 0x040fe20000000000 */
[----:B------:R1:W-:Y:S01]  /*0df0*/  STL [R1], R0 ;  /* 0x0000000001007387 */ /* 0x0003e20000100800 */
[----:B------:R-:W-:-:S02]  /*0e00*/  VIADD R23, R2, 0x20 ;  /* 0x0000002002177836 */ /* 0x000fc40000000000 */
[----:B------:R-:W-:Y:S02]  /*0e10*/  IMAD.IADD R4, R11, 0x1, -R4 ;  /* 0x000000010b047824 */ /* 0x000fe400078e0a04 */
[C---:B------:R-:W-:Y:S02]  /*0e20*/  VIADD R19, R2.reuse, 0x30 ;  /* 0x0000003002137836 */ /* 0x040fe40000000000 */
[----:B------:R-:W-:Y:S01]  /*0e30*/  VIADD R18, R2, 0x38 ;  /* 0x0000003802127836 */ /* 0x000fe20000000000 */
[----:B0-----:R-:W-:Y:S01]  /*0e40*/  SHF.R.S32.HI R2, RZ, 0x1f, R0 ;  /* 0x0000001fff027819 */ /* 0x001fe20000011400 */
[----:B------:R-:W-:Y:S01]  /*0e50*/  IMAD.SHL.U32 R17, R16, 0x8, RZ ;  /* 0x0000000810117824 */ /* 0x000fe200078e00ff */
[----:B-1----:R-:W-:Y:S02]  /*0e60*/  SHF.R.S32.HI R0, RZ, 0x1f, R157 ;  /* 0x0000001fff007819 */ /* 0x002fe4000001149d */
[----:B------:R-:W-:Y:S01]  /*0e70*/  SHF.R.S32.HI R0, RZ, 0x1f, R22 ;  /* 0x0000001fff007819 */ /* 0x000fe20000011416 */
[----:B------:R-:W-:Y:S01]  /*0e80*/  IMAD R0, R4, 0x8, R5 ;  /* 0x0000000804007824 */ /* 0x000fe200078e0205 */
[----:B------:R0:W-:Y:S01]  /*0e90*/  STL [R1+0x10], R2 ;  /* 0x0000100201007387 */ /* 0x0001e20000100800 */
[----:B------:R-:W-:-:S02]  /*0ea0*/  SHF.R.S32.HI R3, RZ, 0x1f, R17 ;  /* 0x0000001fff037819 */ /* 0x000fc40000011411 */
[----:B------:R-:W-:Y:S01]  /*0eb0*/  SHF.R.S32.HI R3, RZ, 0x1f, R156 ;  /* 0x0000001fff037819 */ /* 0x000fe2000001149c */
[----:B------:R1:W-:Y:S01]  /*0ec0*/  STL [R1+0x18], R0 ;  /* 0x0000180001007387 */ /* 0x0003e20000100800 */
[----:B------:R-:W-:Y:S02]  /*0ed0*/  SHF.R.S32.HI R3, RZ, 0x1f, R19 ;  /* 0x0000001fff037819 */ /* 0x000fe40000011413 */
[----:B0-----:R-:W-:Y:S02]  /*0ee0*/  SHF.R.S32.HI R2, RZ, 0x1f, R23 ;  /* 0x0000001fff027819 */ /* 0x001fe40000011417 */
[----:B------:R-:W-:-:S07]  /*0ef0*/  SHF.R.S32.HI R2, RZ, 0x1f, R18 ;  /* 0x0000001fff027819 */ /* 0x000fce0000011412 */
.L_x_11242:
[----:B012---:R-:W0:Y:S01]  /*0f00*/  LDC.64 R2, c[0x0][0xc88] ;  /* 0x00032200ff027b82 */ /* 0x007e220000000a00 */
        /* <DEDUP_REMOVED lines=19> */
[----:B---34-:R-:W1:Y:S08]  /*1040*/  @P0 LDC.64 R6, c[0x0][0x9a8] ;  /* 0x00026a00ff060b82 */ /* 0x018e700000000a00 */
        /* <DEDUP_REMOVED lines=60> */
.L_x_11207:
        /* <DEDUP_REMOVED lines=51> */
.L_x_11208:
        /* <DEDUP_REMOVED lines=11> */
[----:B------:R-:W-:Y:S01]  /*17f0*/  CS2R R8, SRZ ;  /* 0x0000000000087805 */ /* 0x000fe2000001ff00 */
[----:B------:R-:W-:Y:S01]  /*1800*/  IMAD.MOV.U32 R36, RZ, RZ, RZ ;  /* 0x000000ffff247224 */ /* 0x000fe200078e00ff */
[----:B------:R-:W-:Y:S02]  /*1810*/  R2UR UR53, R2 ;  /* 0x00000000023572ca */ /* 0x000fe400000e0000 */
        /* <DEDUP_REMOVED lines=12> */
[----:B------:R-:W-:Y:S01]  /*18e0*/  UISETP.GT.AND UP0, UPT, UR53, UR48, UPT ;  /* 0x000000303500728c */ /* 0x000fe2000bf04270 */
[----:B------:R-:W-:Y:S01]  /*18f0*/  CS2R R50, SRZ ;  /* 0x0000000000327805 */ /* 0x000fe2000001ff00 */
[----:B------:R-:W-:-:S04]  /*1900*/  IMAD.MOV.U32 R49, RZ, RZ, RZ ;  /* 0x000000ffff317224 */ /* 0x000fc800078e00ff */
[----:B------:R-:W-:-:S13]  /*1910*/  PLOP3.LUT P1, PT, PT, PT, UP0, 0x80, 0x0 ;  /* 0x000000000000781c */ /* 0x000fda0003f2f008 */
[----:B------:R-:W-:Y:S05]  /*1920*/  @!P1 BRA `(.L_x_11209) ;  /* 0x0000005400e89947 */ /* 0x000fea0003800000 */
[----:B------:R-:W0:Y:S01]  /*1930*/  S2R R24, SR_TID.X ;  /* 0x0000000000187919 */ /* 0x000e220000002100 */
[----:B------:R-:W1:Y:S01]  /*1940*/  S2UR UR8, SR_CgaCtaId ;  /* 0x00000000000879c3 */ /* 0x000e620000008800 */
[----:B------:R-:W-:Y:S01]  /*1950*/  UMOV UR7, 0x400 ;  /* 0x0000040000077882 */ /* 0x000fe20000000000 */
[----:B------:R-:W-:Y:S01]  /*1960*/  UMOV UR37, 0x80000020 ;  /* 0x8000002000257882 */ /* 0x000fe20000000000 */
        /* <DEDUP_REMOVED lines=16> */
[----:B------:R-:W-:-:S07]  /*1a70*/  ULOP3.LUT UR57, UR5, 0x10000, URZ, 0xfc, !UPT ;  /* 0x0001000005397892 */ /* 0x000fce000f8efc3f */
[----:B------:R-:W-:Y:S01]  /*1a80*/  UMOV UR36, UR57 ;  /* 0x0000003900247c82 */ /* 0x000fe20008000000 */
        /* <DEDUP_REMOVED lines=17> */
.L_x_11210:
        /* <DEDUP_REMOVED lines=13> */
.L_x_11333:
[----:B------:R-:W-:Y:S05]  /*1c70*/  @!P0 BRA `(.L_x_11212) ;  /* 0x0000000000048947 */ /* 0x000fea0003800000 */
[----:B------:R-:W-:Y:S01]  /*1c80*/  BPT.TRAP 0x1 ;  /* 0x000000040000795c */ /* 0x000fe20000300000 */
.L_x_11212:
[----:B------:R-:W-:Y:S02]  /*1c90*/  IMAD.U32 R6, RZ, RZ, UR50 ;  /* 0x00000032ff067e24 */ /* 0x000fe4000f8e00ff */
[----:B------:R-:W-:-:S03]  /*1ca0*/  IMAD.U32 R7, RZ, RZ, UR41 ;  /* 0x00000029ff077e24 */ /* 0x000fc6000f8e00ff */
[----:B------:R-:W-:Y:S01]  /*1cb0*/  SHF.L.U32 R6, R6, 0x1f, RZ ;  /* 0x0000001f06067819 */ /* 0x000fe200000006ff */
[----:B------:R-:W-:-:S04]  /*1cc0*/  IMAD R7, R7, 0x8, R0 ;  /* 0x0000000807077824 */ /* 0x000fc800078e0200 */
[----:B------:R1:W2:Y:S01]  /*1cd0*/  SYNCS.PHASECHK.TRANS64.TRYWAIT P2, [R7+URZ+0x13230], R6 ;  /* 0x01323006070075a7 */ /* 0x0002a2000804017f */
[----:B------:R-:W-:Y:S05]  /*1ce0*/  @!P0 BRA `(.L_x_11213) ;  /* 0x0000000000048947 */ /* 0x000fea0003800000 */
[----:B------:R-:W-:Y:S01]  /*1cf0*/  BPT.TRAP 0x1 ;  /* 0x000000040000795c */ /* 0x000fe20000300000 */
.L_x_11213:
        /* <DEDUP_REMOVED lines=8> */
.L_x_11214:
[----:B------:R-:W-:Y:S05]  /*1d80*/  WARPSYNC.ALL ;  /* 0x0000000000007948 */ /* 0x000fea0003800000 */
[----:B------:R-:W-:Y:S01]  /*1d90*/  IMAD.MOV.U32 R25, RZ, RZ, RZ ;  /* 0x000000ffff197224 */ /* 0x000fe200078e00ff */
[----:B------:R-:W-:-:S04]  /*1da0*/  LOP3.LUT R4, R4, 0x10000, RZ, 0xfc, !PT ;  /* 0x0001000004047812 */ /* 0x000fc800078efcff */
[----:B------:R-:W-:Y:S01]  /*1db0*/  R2UR UR8, R4 ;  /* 0x00000000040872ca */ /* 0x000fe200000e0000 */
[----:B------:R-:W-:Y:S01]  /*1dc0*/  WARPGROUP.ARRIVE ;  /* 0x00000000000079c5 */ /* 0x000fe20000000000 */
[----:B------:R-:W-:Y:S01]  /*1dd0*/  UMOV UR39, 0x80000020 ;  /* 0x8000002000277882 */ /* 0x000fe20000000000 */
[----:B------:R-:W2:Y:S01]  /*1de0*/  LDL R10, [R1+0x4] ;  /* 0x00000400010a7983 */ /* 0x000ea20000100800 */
[----:B------:R-:W-:Y:S01]  /*1df0*/  UMOV UR4, UR36 ;  /* 0x0000002400047c82 */ /* 0x000fe20008000000 */
[----:B------:R-:W-:Y:S01]  /*1e00*/  UMOV UR5, UR37 ;  /* 0x0000002500057c82 */ /* 0x000fe20008000000 */
[----:B------:R-:W-:Y:S01]  /*1e10*/  UMOV UR7, 0x80000020 ;  /* 0x8000002000077882 */ /* 0x000fe20000000000 */
[----:B------:R-:W-:Y:S01]  /*1e20*/  UIADD3 UR10, UR57, 0x2, URZ ;  /* 0x00000002390a7890 */ /* 0x000fe2000fffe03f */
[----:B01----:R-:W-:Y:S01]  /*1e30*/  IMAD.U32 R6, RZ, RZ, UR56 ;  /* 0x00000038ff067e24 */ /* 0x003fe2000f8e00ff */
[----:B------:R-:W-:Y:S01]  /*1e40*/  P2R R8, PR, RZ, 0x2 ;  /* 0x00000002ff087803 */ /* 0x000fe20000000000 */
[----:B------:R-:W-:Y:S01]  /*1e50*/  IMAD.U32 R5, RZ, RZ, UR53 ;  /* 0x00000035ff057e24 */ /* 0x000fe2000f8e00ff */
[----:B------:R-:W-:Y:S01]  /*1e60*/  P2R R9, PR, RZ, 0x1 ;  /* 0x00000001ff097803 */ /* 0x000fe20000000000 */
[----:B------:R-:W-:-:S02]  /*1e70*/  UIADD3 UR16, UR53, -0x2, URZ ;  /* 0xfffffffe35107890 */ /* 0x000fc4000fffe03f */
[----:B------:R-:W-:Y:S02]  /*1e80*/  UIMAD UR8, UR41, 0x280, UR8 ;  /* 0x00000280290878a4 */ /* 0x000fe4000f8e0208 */
[----:B------:R-:W-:Y:S02]  /*1e90*/  UISETP.GE.AND UP0, UPT, UR16, UR48, UPT ;  /* 0x000000301000728c */ /* 0x000fe4000bf06270 */
[----:B------:R-:W-:Y:S02]  /*1ea0*/  UIADD3 UR6, UR8, 0x180, URZ ;  /* 0x0000018008067890 */ /* 0x000fe4000fffe03f */
[----:B------:R-:W-:Y:S02]  /*1eb0*/  UIADD3 UR9, UR8, 0x200, URZ ;  /* 0x0000020008097890 */ /* 0x000fe4000fffe03f */
[----:B------:R-:W-:Y:S01]  /*1ec0*/  UMOV UR38, UR8 ;  /* 0x0000000800267c82 */ /* 0x000fe20008000000 */
[----:B------:R-:W-:Y:S01]  /*1ed0*/  UIADD3 UR11, UR8, 0x2, URZ ;  /* 0x00000002080b7890 */ /* 0x000fe2000fffe03f */
[----:B------:R-:W-:Y:S01]  /*1ee0*/  QGMMA.64x32x32.F32.E4M3.E4M3 R92, gdesc[UR36], RZ, !UPT, gsb0 ;  /* 0x00600000245c79f3 */ /* 0x000fe2000c0008ff */
[----:B------:R-:W-:Y:S01]  /*1ef0*/  UIADD3 UR38, UR8, 0x80, URZ ;  /* 0x0000008008267890 */ /* 0x000fe2000fffe03f */
[----:B------:R-:W-:Y:S01]  /*1f00*/  UMOV UR39, 0x80000020 ;  /* 0x8000002000277882 */ /* 0x000fe20000000000 */
        /* <DEDUP_REMOVED lines=20> */
[----:B------:R-:W-:Y:S01]  /*2050*/  UMOV UR11, 0x80000020 ;  /* 0x80000020000b7882 */ /* 0x000fe20000000000 */
[----:B------:R-:W-:Y:S02]  /*2060*/  WARPGROUP.DEPBAR.LE gsb0, 0x0 ;  /* 0x00008000000079c5 */ /* 0x000fe40000010000 */
[----:B------:R-:W-:-:S06]  /*2070*/  WARPGROUP.ARRIVE ;  /* 0x00000000000079c5 */ /* 0x000fcc0000000000 */
[----:B------:R-:W-:Y:S01]  /*2080*/  QGMMA.64x32x32.F32.E4M3.E4M3 R28, gdesc[UR36], RZ, !UPT, gsb0 ;  /* 0x00600000241c79f3 */ /* 0x000fe2000c0008ff */
        /* <DEDUP_REMOVED lines=23> */
[----:B------:R-:W-:Y:S01]  /*2200*/  FSEL R97, R97, -INF , P2 ;  /* 0xff80000061617808 */ /* 0x000fe20001000000 */
[----:B------:R-:W-:Y:S01]  /*2210*/  UMOV UR8, UR4 ;  /* 0x0000000400087c82 */ /* 0x000fe20008000000 */
        /* <DEDUP_REMOVED lines=26> */
[----:B------:R-:W-:Y:S01]  /*23c0*/  FMNMX.FTZ R21, R94, R95, !PT ;  /* 0x0000005f5e157209 */ /* 0x000fe20007810000 */
        /* <DEDUP_REMOVED lines=8> */
[----:B------:R-:W-:Y:S01]  /*2450*/  FSEL R80, R80, -INF , P2 ;  /* 0xff80000050507808 */ /* 0x000fe20001000000 */
[----:B------:R-:W-:Y:S01]  /*2460*/  UMOV UR10, UR12 ;  /* 0x0000000c000a7c82 */ /* 0x000fe20008000000 */
        /* <DEDUP_REMOVED lines=21> */
[----:B------:R-:W-:Y:S02]  /*25c0*/  FMNMX.FTZ R5, R89, R10, !PT ;  /* 0x0000000a59057209 */ /* 0x000fe40007810000 */
[----:B------:R-:W-:Y:S02]  /*25d0*/  FSEL R87, R87, -INF , P4 ;  /* 0xff80000057577808 */ /* 0x000fe40002000000 */
[----:B------:R-:W-:Y:S02]  /*25e0*/  ISETP.GT.AND P4, PT, R6, 0x48, PT ;  /* 0x000000480600780c */ /* 0x000fe40003f84270 */
[----:B------:R-:W-:-:S02]  /*25f0*/  FSEL R90, R90, -INF , P3 ;  /* 0xff8000005a5a7808 */ /* 0x000fc40001800000 */
[C---:B------:R-:W-:Y:S02]  /*2600*/  ISETP.GT.AND P3, PT, R6.reuse, 0x49, PT ;  /* 0x000000490600780c */ /* 0x040fe40003f64270 */
        /* <DEDUP_REMOVED lines=32> */
[----:B------:R-:W-:Y:S02]  /*2810*/  ISETP.GT.AND P6, PT, R6, 0x68, PT ;  /* 0x000000680600780c */ /* 0x000fe40003fc4270 */
[----:B------:R-:W-:Y:S02]  /*2820*/  FSEL R74, R74, -INF , P5 ;  /* 0xff8000004a4a7808 */ /* 0x000fe40002800000 */
[C---:B------:R-:W-:Y:S02]  /*2830*/  ISETP.GT.AND P5, PT, R6.reuse, 0x69, PT ;  /* 0x000000690600780c */ /* 0x040fe40003fa4270 */
        /* <DEDUP_REMOVED lines=29> */
[----:B------:R-:W-:Y:S02]  /*2a10*/  ISETP.GT.AND P3, PT, R6, 0x90, PT ;  /* 0x000000900600780c */ /* 0x000fe40003f64270 */
[----:B------:R-:W-:Y:S02]  /*2a20*/  FSEL R54, R54, -INF , P4 ;  /* 0xff80000036367808 */ /* 0x000fe40002000000 */
[C---:B------:R-:W-:Y:S02]  /*2a30*/  ISETP.GT.AND P4, PT, R6.reuse, 0x91, PT ;  /* 0x000000910600780c */ /* 0x040fe40003f84270 */
[----:B------:R-:W-:Y:S02]  /*2a40*/  FSEL R51, R51, -INF , P5 ;  /* 0xff80000033337808 */ /* 0x000fe40002800000 */
[----:B------:R-:W-:Y:S02]  /*2a50*/  ISETP.GT.AND P5, PT, R6, 0x98, PT ;  /* 0x000000980600780c */ /* 0x000fe40003fa4270 */
[----:B------:R-:W-:-:S02]  /*2a60*/  FSEL R50, R50, -INF , P6 ;  /* 0xff80000032327808 */ /* 0x000fc40003000000 */
[----:B------:R-:W-:Y:S02]  /*2a70*/  ISETP.GT.AND P6, PT, R6, 0x99, PT ;  /* 0x000000990600780c */ /* 0x000fe40003fc4270 */
        /* <DEDUP_REMOVED lines=36> */
[----:B0-----:R-:W-:Y:S01]  /*2cc0*/  FMNMX.FTZ R12, R11, R10, !PT ;  /* 0x0000000a0b0c7209 */ /* 0x001fe20007810000 */
[----:B------:R-:W-:Y:S01]  /*2cd0*/  IMAD.U32 R10, RZ, RZ, UR49 ;  /* 0x00000031ff0a7e24 */ /* 0x000fe2000f8e00ff */
[----:B------:R-:W-:-:S02]  /*2ce0*/  FMNMX.FTZ R6, R78, R27, !PT ;  /* 0x0000001b4e067209 */ /* 0x000fc40007810000 */
[----:B------:R-:W-:Y:S01]  /*2cf0*/  FSEL R38, R38, -INF , P3 ;  /* 0xff80000026267808 */ /* 0x000fe20001800000 */
[----:B------:R-:W0:Y:S01]  /*2d00*/  SHFL.BFLY PT, R5, R12, 0x1, 0x1f ;  /* 0x0c201f000c057f89 */ /* 0x000e2200000e0000 */
[----:B------:R-:W-:Y:S02]  /*2d10*/  FMNMX.FTZ R27, R79, R6, !PT ;  /* 0x000000064f1b7209 */ /* 0x000fe40007810000 */
[----:B------:R-:W-:Y:S02]  /*2d20*/  FSEL R39, R39, -INF , P4 ;  /* 0xff80000027277808 */ /* 0x000fe40002000000 */
[----:B------:R-:W-:Y:S02]  /*2d30*/  FMNMX.FTZ R6, R82, R27, !PT ;  /* 0x0000001b52067209 */ /* 0x000fe40007810000 */
[----:B------:R-:W-:Y:S02]  /*2d40*/  FSEL R42, R42, -INF , P5 ;  /* 0xff8000002a2a7808 */ /* 0x000fe40002800000 */
[----:B------:R-:W-:-:S02]  /*2d50*/  FSEL R43, R43, -INF , P6 ;  /* 0xff8000002b2b7808 */ /* 0x000fc40003000000 */
[----:B------:R-:W-:Y:S02]  /*2d60*/  ISETP.NE.AND P1, PT, R8, RZ, PT ;  /* 0x000000ff0800720c */ /* 0x000fe40003f25270 */
[----:B------:R-:W-:Y:S02]  /*2d70*/  ISETP.NE.AND P0, PT, R9, RZ, PT ;  /* 0x000000ff0900720c */ /* 0x000fe40003f05270 */
[----:B0-----:R-:W-:-:S04]  /*2d80*/  FMNMX.FTZ R5, R12, R5, !PT ;  /* 0x000000050c057209 */ /* 0x001fc80007810000 */
        /* <DEDUP_REMOVED lines=22> */
[--C-:B0-----:R-:W-:Y:S01]  /*2ef0*/  FFMA.FTZ R76, R84, UR49, -R10.reuse ;  /* 0x00000031544c7c23 */ /* 0x101fe2000801080a */
        /* <DEDUP_REMOVED lines=55> */
[----:B------:R-:W1:Y:S02]  /*3270*/  MUFU.EX2 R81, R89 ;  /* 0x0000005900517308 */ /* 0x000e640000000800 */
[----:B------:R-:W-:-:S04]  /*3280*/  FMNMX.FTZ R6, R38, R85, !PT ;  /* 0x0000005526067209 */ /* 0x000fc80007810000 */
[----:B------:R-:W-:Y:S02]  /*3290*/  FMNMX.FTZ R85, R39, R6, !PT ;  /* 0x0000000627557209 */ /* 0x000fe40007810000 */
[----:B------:R-:W-:Y:S01]  /*32a0*/  MUFU.EX2 R13, R13 ;  /* 0x0000000d000d7308 */ /* 0x000fe20000000800 */
[----:B0-----:R-:W-:Y:S02]  /*32b0*/  F2FP.SATFINITE.E4M3.F32.PACK_AB_MERGE_C R152, R12, R11, RZ ;  /* 0x0000000b0c98723e */ /* 0x001fe400048070ff */
[----:B------:R-:W-:Y:S02]  /*32c0*/  FMNMX.FTZ R6, R42, R85, !PT ;  /* 0x000000552a067209 */ /* 0x000fe40007810000 */
[----:B------:R-:W-:Y:S02]  /*32d0*/  F2FP.SATFINITE.E4M3.F32.PACK_AB_MERGE_C R152, R9, R8, R152 ;  /* 0x000000080998723e */ /* 0x000fe40004807098 */
[----:B------:R-:W-:Y:S01]  /*32e0*/  FMNMX.FTZ R6, R43, R6, !PT ;  /* 0x000000062b067209 */ /* 0x000fe20007810000 */
[----:B------:R-:W-:Y:S01]  /*32f0*/  MUFU.EX2 R14, R14 ;  /* 0x0000000e000e7308 */ /* 0x000fe20000000800 */
[----:B-1----:R-:W-:-:S03]  /*3300*/  F2FP.SATFINITE.E4M3.F32.PACK_AB_MERGE_C R138, R81, R80, RZ ;  /* 0x00000050518a723e */ /* 0x002fc600048070ff */
[----:B------:R-:W0:Y:S04]  /*3310*/  SHFL.BFLY PT, R85, R6, 0x2, 0x1f ;  /* 0x0c401f0006557f89 */ /* 0x000e2800000e0000 */
[----:B------:R-:W-:Y:S08]  /*3320*/  MUFU.EX2 R15, R15 ;  /* 0x0000000f000f7308 */ /* 0x000ff00000000800 */
[----:B------:R-:W1:Y:S08]  /*3330*/  MUFU.EX2 R20, R20 ;  /* 0x0000001400147308 */ /* 0x000e700000000800 */
[----:B------:R-:W-:Y:S01]  /*3340*/  MUFU.EX2 R24, R24 ;  /* 0x0000001800187308 */ /* 0x000fe20000000800 */
[----:B0-----:R-:W-:-:S07]  /*3350*/  FMNMX.FTZ R85, R6, R85, !PT ;  /* 0x0000005506557209 */ /* 0x001fce0007810000 */
[----:B------:R-:W0:Y:S01]  /*3360*/  MUFU.EX2 R26, R26 ;  /* 0x0000001a001a7308 */ /* 0x000e220000000800 */
[----:B------:R-:W2:Y:S01]  /*3370*/  SHFL.BFLY PT, R6, R85, 0x1, 0x1f ;  /* 0x0c201f0055067f89 */ /* 0x000ea200000e0000 */
[----:B-1----:R-:W-:-:S04]  /*3380*/  F2FP.SATFINITE.E4M3.F32.PACK_AB_MERGE_C R154, R20, R15, RZ ;  /* 0x0000000f149a723e */ /* 0x002fc800048070ff */
[----:B------:R-:W-:Y:S02]  /*3390*/  F2FP.SATFINITE.E4M3.F32.PACK_AB_MERGE_C R154, R14, R13, R154 ;  /* 0x0000000d0e9a723e */ /* 0x000fe4000480709a */
[----:B------:R-:W1:Y:S08]  /*33a0*/  MUFU.EX2 R76, R76 ;  /* 0x0000004c004c7308 */ /* 0x000e700000000800 */
[----:B------:R-:W-:Y:S01]  /*33b0*/  MUFU.EX2 R60, R60 ;  /* 0x0000003c003c7308 */ /* 0x000fe20000000800 */
[----:B0-----:R-:W-:-:S04]  /*33c0*/  F2FP.SATFINITE.E4M3.F32.PACK_AB_MERGE_C R136, R27, R26, RZ ;  /* 0x0000001a1b88723e */ /* 0x001fc800048070ff */
[----:B------:R-:W-:-:S03]  /*33d0*/  F2FP.SATFINITE.E4M3.F32.PACK_AB_MERGE_C R136, R24, R21, R136 ;  /* 0x000000151888723e */ /* 0x000fc60004807088 */
[----:B------:R-:W-:Y:S01]  /*33e0*/  MUFU.EX2 R61, R61 ;  /* 0x0000003d003d7308 */ /* 0x000fe20000000800 */
[----:B--2---:R-:W-:Y:S01]  /*33f0*/  FMNMX.FTZ R6, R85, R6, !PT ;  /* 0x0000000655067209 */ /* 0x004fe20007810000 */
[----:B------:R-:W-:Y:S01]  /*3400*/  IMAD.U32 R85, RZ, RZ, UR49 ;  /* 0x00000031ff557e24 */ /* 0x000fe2000f8e00ff */
[----:B-1----:R-:W-:Y:S02]  /*3410*/  F2FP.SATFINITE.E4M3.F32.PACK_AB_MERGE_C R138, R77, R76, R138 ;  /* 0x0000004c4d8a723e */ /* 0x002fe4000480708a */
        /* <DEDUP_REMOVED lines=32> */
[----:B------:R-:W-:-:S02]  /*3620*/  @!P1 VIADD R46, R7, 0x13240 ;  /* 0x00013240072e9836 */ /* 0x000fc40000000000 */
[----:B------:R-:W-:-:S01]  /*3630*/  FADD.FTZ R100, R12, R99 ;  /* 0x000000630c647221 */ /* 0x000fc20000010000 */
[----:B------:R-:W2:Y:S01]  /*3640*/  MUFU.EX2 R93, R93 ;  /* 0x0000005d005d7308 */ /* 0x000ea20000000800 */
[----:B0-----:R-:W-:-:S01]  /*3650*/  FADD.FTZ R75, R10, R85 ;  /* 0x000000550a4b7221 */ /* 0x001fc20000010000 */
[----:B------:R-:W-:Y:S01]  /*3660*/  FFMA.FTZ R62, R62, UR49, -R88 ;  /* 0x000000313e3e7c23 */ /* 0x000fe20008010858 */
[----:B------:R-:W-:-:S01]  /*3670*/  FADD.FTZ R99, R13, R100 ;  /* 0x000000640d637221 */ /* 0x000fc20000010000 */
[----:B------:R-:W-:Y:S01]  /*3680*/  @!P1 PRMT R46, RZ, 0x654, R46 ;  /* 0x00000654ff2e9816 */ /* 0x000fe2000000002e */
[----:B------:R-:W-:-:S01]  /*3690*/  FFMA.FTZ R63, R63, UR49, -R88 ;  /* 0x000000313f3f7c23 */ /* 0x000fc20008010858 */
[----:B------:R-:W-:Y:S01]  /*36a0*/  FFMA.FTZ R54, R54, UR49, -R88 ;  /* 0x0000003136367c23 */ /* 0x000fe20008010858 */
        /* <DEDUP_REMOVED lines=11> */
[--C-:B------:R-:W-:Y:S01]  /*3760*/  FFMA.FTZ R35, R35, UR49, -R88.reuse ;  /* 0x0000003123237c23 */ /* 0x100fe20008010858 */
[----:B------:R-:W-:-:S01]  /*3770*/  FFMA.FTZ R38, R38, UR49, -R88 ;  /* 0x0000003126267c23 */ /* 0x000fc20008010858 */
[----:B------:R-:W-:Y:S01]  /*3780*/  F2FP.SATFINITE.E4M3.F32.PACK_AB_MERGE_C R92, R93, R92, RZ ;  /* 0x0000005c5d5c723e */ /* 0x000fe200048070ff */
[----:B------:R-:W-:-:S01]  /*3790*/  FFMA.FTZ R39, R39, UR49, -R88 ;  /* 0x0000003127277c23 */ /* 0x000fc20008010858 */
[--C-:B------:R-:W-:Y:S01]  /*37a0*/  FFMA.FTZ R42, R42, UR49, -R88.reuse ;  /* 0x000000312a2a7c23 */ /* 0x100fe20008010858 */
[----:B------:R-:W-:-:S01]  /*37b0*/  FFMA.FTZ R43, R43, UR49, -R88 ;  /* 0x000000312b2b7c23 */ /* 0x000fc20008010858 */
[----:B------:R-:W2:Y:S01]  /*37c0*/  MUFU.EX2 R94, R94 ;  /* 0x0000005e005e7308 */ /* 0x000ea20000000800 */
[----:B0-----:R-:W-:-:S01]  /*37d0*/  FADD.FTZ R98, R84, R75 ;  /* 0x0000004b54627221 */ /* 0x001fc20000010000 */
[--C-:B------:R-:W-:Y:S01]  /*37e0*/  FFMA.FTZ R75, R47, UR49, -R88.reuse ;  /* 0x000000312f4b7c23 */ /* 0x100fe20008010858 */
[----:B------:R-:W-:-:S01]  /*37f0*/  FFMA.FTZ R47, R50, UR49, -R88 ;  /* 0x00000031322f7c23 */ /* 0x000fc20008010858 */
[----:B------:R-:W-:Y:S01]  /*3800*/  FFMA.FTZ R50, R51, UR49, -R88 ;  /* 0x0000003133327c23 */ /* 0x000fe20008010858 */
[----:B------:R-:W-:-:S02]  /*3810*/  F2FP.SATFINITE.E4M3.F32.PACK_AB_MERGE_C R153, R85, R10, R92 ;  /* 0x0000000a5599723e */ /* 0x000fc4000480705c */
[----:B------:R-:W-:Y:S01]  /*3820*/  PLOP3.LUT P1, PT, PT, PT, UP0, 0x80, 0x0 ;  /* 0x000000000000781c */ /* 0x000fe20003f2f008 */
[----:B------:R-:W0:Y:S01]  /*3830*/  MUFU.EX2 R95, R95 ;  /* 0x0000005f005f7308 */ /* 0x000e220000000800 */
[----:B---3--:R-:W-:-:S01]  /*3840*/  FADD.FTZ R99, R89, R98 ;  /* 0x0000006259637221 */ /* 0x008fc20000010000 */
[----:B------:R-:W-:-:S06]  /*3850*/  FADD.FTZ R98, R20, R101 ;  /* 0x0000006514627221 */ /* 0x000fcc0000010000 */
[----:B------:R-:W3:Y:S08]  /*3860*/  MUFU.EX2 R78, R78 ;  /* 0x0000004e004e7308 */ /* 0x000ef00000000800 */
[----:B------:R-:W4:Y:S08]  /*3870*/  MUFU.EX2 R79, R79 ;  /* 0x0000004f004f7308 */ /* 0x000f300000000800 */
[----:B------:R-:W5:Y:S08]  /*3880*/  MUFU.EX2 R96, R96 ;  /* 0x0000006000607308 */ /* 0x000f700000000800 */
[----:B------:R2:W-:Y:S08]  /*3890*/  MUFU.EX2 R7, R74 ;  /* 0x0000004a00077308 */ /* 0x0005f00000000800 */
[----:B------:R-:W1:Y:S01]  /*38a0*/  MUFU.EX2 R97, R97 ;  /* 0x0000006100617308 */ /* 0x000e620000000800 */
[----:B--2---:R-:W-:-:S01]  /*38b0*/  FADD.FTZ R74, R94, R99 ;  /* 0x000000635e4a7221 */ /* 0x004fc20000010000 */
[----:B------:R-:W-:Y:S01]  /*38c0*/  FADD.FTZ R99, R21, R98 ;  /* 0x0000006215637221 */ /* 0x000fe20000010000 */
[----:B0-----:R-:W-:-:S02]  /*38d0*/  F2FP.SATFINITE.E4M3.F32.PACK_AB_MERGE_C R94, R95, R94, RZ ;  /* 0x0000005e5f5e723e */ /* 0x001fc400048070ff */
[----:B------:R-:W-:Y:S01]  /*38e0*/  FADD.FTZ R51, R95, R74 ;  /* 0x0000004a5f337221 */ /* 0x000fe20000010000 */
[----:B------:R-:W-:-:S01]  /*38f0*/  FADD.FTZ R99, R24, R99 ;  /* 0x0000006318637221 */ /* 0x000fc20000010000 */
[----:B------:R-:W-:Y:S01]  /*3900*/  F2FP.SATFINITE.E4M3.F32.PACK_AB_MERGE_C R155, R89, R84, R94 ;  /* 0x00000054599b723e */ /* 0x000fe2000480705e */
[----:B------:R-:W0:Y:S01]  /*3910*/  MUFU.EX2 R82, R82 ;  /* 0x0000005200527308 */ /* 0x000e220000000800 */
[----:B---3--:R-:W-:-:S01]  /*3920*/  FADD.FTZ R74, R78, R51 ;  /* 0x000000334e4a7221 */ /* 0x008fc20000010000 */
[----:B------:R-:W-:Y:S01]  /*3930*/  FADD.FTZ R98, R26, R99 ;  /* 0x000000631a627221 */ /* 0x000fe20000010000 */
[----:B------:R-:W-:Y:S02]  /*3940*/  IMAD.MOV.U32 R24, RZ, RZ, R25 ;  /* 0x000000ffff187224 */ /* 0x000fe400078e0019 */
[----:B----4-:R-:W-:Y:S01]  /*3950*/  FADD.FTZ R51, R79, R74 ;  /* 0x0000004a4f337221 */ /* 0x010fe20000010000 */
[----:B------:R-:W-:-:S02]  /*3960*/  FFMA.FTZ R74, R30, UR49, -R88 ;  /* 0x000000311e4a7c23 */ /* 0x000fc40008010858 */
[----:B------:R-:W2:Y:S01]  /*3970*/  MUFU.EX2 R83, R83 ;  /* 0x0000005300537308 */ /* 0x000ea20000000800 */
[----:B-----5:R-:W-:-:S01]  /*3980*/  FADD.FTZ R30, R96, R51 ;  /* 0x00000033601e7221 */ /* 0x020fc20000010000 */
[----:B------:R-:W-:Y:S01]  /*3990*/  FFMA.FTZ R51, R31, UR49, -R88 ;  /* 0x000000311f337c23 */ /* 0x000fe20008010858 */
[----:B------:R-:W-:-:S01]  /*39a0*/  FADD.FTZ R31, R27, R98 ;  /* 0x000000621b1f7221 */ /* 0x000fc20000010000 */
[----:B-1----:R-:W-:-:S03]  /*39b0*/  F2FP.SATFINITE.E4M3.F32.PACK_AB_MERGE_C R96, R97, R96, RZ ;  /* 0x000000606160723e */ /* 0x002fc600048070ff */
[----:B------:R-:W-:Y:S01]  /*39c0*/  FADD.FTZ R98, R76, R31 ;  /* 0x0000001f4c627221 */ /* 0x000fe20000010000 */
[----:B------:R-:W1:Y:S01]  /*39d0*/  MUFU.EX2 R86, R86 ;  /* 0x0000005600567308 */ /* 0x000e620000000800 */
[----:B------:R-:W-:-:S07]  /*39e0*/  F2FP.SATFINITE.E4M3.F32.PACK_AB_MERGE_C R137, R79, R78, R96 ;  /* 0x0000004e4f89723e */ /* 0x000fce0004807060 */
[----:B------:R-:W3:Y:S08]  /*39f0*/  MUFU.EX2 R87, R87 ;  /* 0x0000005700577308 */ /* 0x000ef00000000800 */
[----:B------:R4:W-:Y:S08]  /*3a00*/  MUFU.EX2 R46, R75 ;  /* 0x0000004b002e7308 */ /* 0x0009f00000000800 */
[----:B------:R-:W5:Y:S01]  /*3a10*/  MUFU.EX2 R62, R62 ;  /* 0x0000003e003e7308 */ /* 0x000f620000000800 */
[----:B----4-:R-:W-:-:S04]  /*3a20*/  FADD.FTZ R75, R97, R30 ;  /* 0x0000001e614b7221 */ /* 0x010fc80000010000 */
[----:B0-----:R-:W-:Y:S01]  /*3a30*/  FADD.FTZ R100, R82, R75 ;  /* 0x0000004b52647221 */ /* 0x001fe20000010000 */
[----:B------:R-:W-:-:S02]  /*3a40*/  FADD.FTZ R75, R77, R98 ;  /* 0x000000624d4b7221 */ /* 0x000fc40000010000 */
[----:B------:R-:W0:Y:S01]  /*3a50*/  MUFU.EX2 R63, R63 ;  /* 0x0000003f003f7308 */ /* 0x000e220000000800 */
[----:B--2---:R-:W-:-:S01]  /*3a60*/  FADD.FTZ R99, R83, R100 ;  /* 0x0000006453637221 */ /* 0x004fc20000010000 */
[----:B------:R-:W-:-:S04]  /*3a70*/  FADD.FTZ R98, R80, R75 ;  /* 0x0000004b50627221 */ /* 0x000fc80000010000 */
[----:B------:R-:W-:Y:S02]  /*3a80*/  FADD.FTZ R75, R81, R98 ;  /* 0x00000062514b7221 */ /* 0x000fe40000010000 */
[----:B------:R-:W2:Y:S02]  /*3a90*/  MUFU.EX2 R90, R90 ;  /* 0x0000005a005a7308 */ /* 0x000ea40000000800 */
[----:B------:R-:W-:-:S04]  /*3aa0*/  FADD.FTZ R12, R60, R75 ;  /* 0x0000004b3c0c7221 */ /* 0x000fc80000010000 */
[----:B------:R-:W-:Y:S02]  /*3ab0*/  FADD.FTZ R15, R61, R12 ;  /* 0x0000000c3d0f7221 */ /* 0x000fe40000010000 */
[----:B------:R1:W-:Y:S02]  /*3ac0*/  MUFU.EX2 R30, R54 ;  /* 0x00000036001e7308 */ /* 0x0003e40000000800 */
[----:B------:R-:W-:-:S06]  /*3ad0*/  FADD.FTZ R12, R64, R15 ;  /* 0x0000000f400c7221 */ /* 0x000fcc0000010000 */
[----:B------:R-:W4:Y:S01]  /*3ae0*/  MUFU.EX2 R65, R65 ;  /* 0x0000004100417308 */ /* 0x000f220000000800 */
[----:B-1----:R-:W-:-:S01]  /*3af0*/  FADD.FTZ R54, R86, R99 ;  /* 0x0000006356367221 */ /* 0x002fc20000010000 */
[----:B---3--:R-:W-:-:S03]  /*3b00*/  F2FP.SATFINITE.E4M3.F32.PACK_AB_MERGE_C R86, R87, R86, RZ ;  /* 0x000000565756723e */ /* 0x008fc600048070ff */
[----:B------:R-:W-:Y:S01]  /*3b10*/  FADD.FTZ R99, R87, R54 ;  /* 0x0000003657637221 */ /* 0x000fe20000010000 */
[----:B------:R-:W-:Y:S02]  /*3b20*/  F2FP.SATFINITE.E4M3.F32.PACK_AB_MERGE_C R139, R83, R82, R86 ;  /* 0x00000052538b723e */ /* 0x000fe40004807056 */
[----:B------:R-:W1:Y:S01]  /*3b30*/  MUFU.EX2 R91, R91 ;  /* 0x0000005b005b7308 */ /* 0x000e620000000800 */
[----:B-----5:R-:W-:-:S04]  /*3b40*/  FADD.FTZ R20, R62, R99 ;  /* 0x000000633e147221 */ /* 0x020fc80000010000 */
[----:B0-----:R-:W-:-:S03]  /*3b50*/  FADD.FTZ R27, R63, R20 ;  /* 0x000000143f1b7221 */ /* 0x001fc60000010000 */
[----:B------:R-:W0:Y:S01]  /*3b60*/  MUFU.EX2 R68, R68 ;  /* 0x0000004400447308 */ /* 0x000e220000000800 */
[----:B--2---:R-:W-:-:S01]  /*3b70*/  FADD.FTZ R26, R90, R27 ;  /* 0x0000001b5a1a7221 */ /* 0x004fc20000010000 */
[C---:B----4-:R-:W-:Y:S01]  /*3b80*/  F2FP.SATFINITE.E4M3.F32.PACK_AB_MERGE_C R140, R65.reuse, R64, RZ ;  /* 0x00000040418c723e */ /* 0x050fe200048070ff */
[----:B------:R-:W-:-:S03]  /*3b90*/  FADD.FTZ R65, R65, R12 ;  /* 0x0000000c41417221 */ /* 0x000fc60000010000 */
[----:B------:R-:W-:Y:S02]  /*3ba0*/  F2FP.SATFINITE.E4M3.F32.PACK_AB_MERGE_C R140, R61, R60, R140 ;  /* 0x0000003c3d8c723e */ /* 0x000fe4000480708c */
[----:B------:R-:W2:Y:S01]  /*3bb0*/  MUFU.EX2 R66, R66 ;  /* 0x0000004200427308 */ /* 0x000ea20000000800 */
[----:B-1----:R-:W-:-:S01]  /*3bc0*/  FADD.FTZ R15, R91, R26 ;  /* 0x0000001a5b0f7221 */ /* 0x002fc20000010000 */
[----:B------:R-:W-:-:S04]  /*3bd0*/  F2FP.SATFINITE.E4M3.F32.PACK_AB_MERGE_C R90, R91, R90, RZ ;  /* 0x0000005a5b5a723e */ /* 0x000fc800048070ff */
[----:B------:R-:W-:Y:S02]  /*3be0*/  F2FP.SATFINITE.E4M3.F32.PACK_AB_MERGE_C R141, R63, R62, R90 ;  /* 0x0000003e3f8d723e */ /* 0x000fe4000480705a */
        /* <DEDUP_REMOVED lines=8> */
[----:B------:R-:W-:-:S06]  /*3c70*/  IMAD.MOV.U32 R54, RZ, RZ, R25 ;  /* 0x000000ffff367224 */ /* 0x000fcc00078e0019 */
[----:B------:R-:W0:Y:S01]  /*3c80*/  MUFU.EX2 R73, R73 ;  /* 0x0000004900497308 */ /* 0x000e220000000800 */
[----:B--2---:R-:W-:-:S07]  /*3c90*/  FADD.FTZ R26, R72, R15 ;  /* 0x0000000f481a7221 */ /* 0x004fce0000010000 */
[----:B------:R-:W2:Y:S01]  /*3ca0*/  MUFU.EX2 R71, R71 ;  /* 0x0000004700477308 */ /* 0x000ea20000000800 */
[----:B-1----:R-:W-:-:S01]  /*3cb0*/  FADD.FTZ R8, R70, R27 ;  /* 0x0000001b46087221 */ /* 0x002fc20000010000 */
[----:B------:R-:W-:-:S06]  /*3cc0*/  IMAD.MOV.U32 R27, RZ, RZ, R25 ;  /* 0x000000ffff1b7224 */ /* 0x000fcc00078e0019 */
[----:B------:R-:W1:Y:S01]  /*3cd0*/  MUFU.EX2 R44, R44 ;  /* 0x0000002c002c7308 */ /* 0x000e620000000800 */
[C---:B0-----:R-:W-:Y:S01]  /*3ce0*/  F2FP.SATFINITE.E4M3.F32.PACK_AB_MERGE_C R142, R73.reuse, R72, RZ ;  /* 0x00000048498e723e */ /* 0x041fe200048070ff */
[----:B------:R-:W-:-:S03]  /*3cf0*/  FADD.FTZ R73, R73, R26 ;  /* 0x0000001a49497221 */ /* 0x000fc60000010000 */
[----:B------:R-:W-:-:S03]  /*3d00*/  F2FP.SATFINITE.E4M3.F32.PACK_AB_MERGE_C R142, R69, R68, R142 ;  /* 0x00000044458e723e */ /* 0x000fc6000480708e */
[----:B------:R-:W0:Y:S01]  /*3d10*/  MUFU.EX2 R45, R45 ;  /* 0x0000002d002d7308 */ /* 0x000e220000000800 */
[----:B--2---:R-:W-:-:S01]  /*3d20*/  FADD.FTZ R8, R71, R8 ;  /* 0x0000000847087221 */ /* 0x004fc20000010000 */
[----:B------:R-:W-:-:S03]  /*3d30*/  F2FP.SATFINITE.E4M3.F32.PACK_AB_MERGE_C R70, R71, R70, RZ ;  /* 0x000000464746723e */ /* 0x000fc600048070ff */
[----:B------:R-:W-:Y:S01]  /*3d40*/  FADD.FTZ R9, R7, R8 ;  /* 0x0000000807097221 */ /* 0x000fe20000010000 */
[----:B------:R-:W-:Y:S02]  /*3d50*/  F2FP.SATFINITE.E4M3.F32.PACK_AB_MERGE_C R143, R67, R66, R70 ;  /* 0x00000042438f723e */ /* 0x000fe40004807046 */
[----:B------:R-:W2:Y:S01]  /*3d60*/  MUFU.EX2 R48, R48 ;  /* 0x0000003000307308 */ /* 0x000ea20000000800 */
[----:B-1----:R-:W-:-:S01]  /*3d70*/  FADD.FTZ R26, R44, R73 ;  /* 0x000000492c1a7221 */ /* 0x002fc20000010000 */
[----:B------:R-:W-:-:S06]  /*3d80*/  FADD.FTZ R8, R46, R9 ;  /* 0x000000092e087221 */ /* 0x000fcc0000010000 */
[----:B------:R-:W1:Y:S01]  /*3d90*/  MUFU.EX2 R47, R47 ;  /* 0x0000002f002f7308 */ /* 0x000e620000000800 */
[----:B0-----:R-:W-:-:S01]  /*3da0*/  FADD.FTZ R13, R45, R26 ;  /* 0x0000001a2d0d7221 */ /* 0x001fc20000010000 */
[----:B------:R-:W-:-:S06]  /*3db0*/  IMAD.MOV.U32 R26, RZ, RZ, R25 ;  /* 0x000000ffff1a7224 */ /* 0x000fcc00078e0019 */
[----:B------:R-:W0:Y:S01]  /*3dc0*/  MUFU.EX2 R49, R49 ;  /* 0x0000003100317308 */ /* 0x000e220000000800 */
[----:B--2---:R-:W-:-:S07]  /*3dd0*/  FADD.FTZ R14, R48, R13 ;  /* 0x0000000d300e7221 */ /* 0x004fce0000010000 */
[----:B------:R-:W2:Y:S01]  /*3de0*/  MUFU.EX2 R50, R50 ;  /* 0x0000003200327308 */ /* 0x000ea20000000800 */
[----:B-1----:R-:W-:-:S07]  /*3df0*/  FADD.FTZ R9, R47, R8 ;  /* 0x000000082f097221 */ /* 0x002fce0000010000 */
[----:B------:R-:W1:Y:S01]  /*3e00*/  MUFU.EX2 R52, R52 ;  /* 0x0000003400347308 */ /* 0x000e620000000800 */
[C---:B0-----:R-:W-:Y:S01]  /*3e10*/  F2FP.SATFINITE.E4M3.F32.PACK_AB_MERGE_C R144, R49.reuse, R48, RZ ;  /* 0x000000303190723e */ /* 0x041fe200048070ff */
[----:B------:R-:W-:Y:S01]  /*3e20*/  FADD.FTZ R49, R49, R14 ;  /* 0x0000000e31317221 */ /* 0x000fe20000010000 */
[--C-:B------:R-:W-:Y:S02]  /*3e30*/  IMAD.MOV.U32 R48, RZ, RZ, R25.reuse ;  /* 0x000000ffff307224 */ /* 0x100fe400078e0019 */
[----:B------:R-:W-:Y:S01]  /*3e40*/  F2FP.SATFINITE.E4M3.F32.PACK_AB_MERGE_C R144, R45, R44, R144 ;  /* 0x0000002c2d90723e */ /* 0x000fe20004807090 */
[----:B------:R-:W-:Y:S02]  /*3e50*/  IMAD.MOV.U32 R45, RZ, RZ, R25 ;  /* 0x000000ffff2d7224 */ /* 0x000fe400078e0019 */
[----:B------:R-:W0:Y:S01]  /*3e60*/  MUFU.EX2 R53, R53 ;  /* 0x0000003500357308 */ /* 0x000e220000000800 */
[----:B--2---:R-:W-:-:S01]  /*3e70*/  FADD.FTZ R9, R50, R9 ;  /* 0x0000000932097221 */ /* 0x004fc20000010000 */
[----:B------:R-:W-:Y:S01]  /*3e80*/  F2FP.SATFINITE.E4M3.F32.PACK_AB_MERGE_C R47, R50, R47, RZ ;  /* 0x0000002f322f723e */ /* 0x000fe200048070ff */
[----:B------:R-:W-:-:S02]  /*3e90*/  IMAD.MOV.U32 R44, RZ, RZ, R25 ;  /* 0x000000ffff2c7224 */ /* 0x000fc400078e0019 */
[----:B------:R-:W-:Y:S01]  /*3ea0*/  FADD.FTZ R14, R30, R9 ;  /* 0x000000091e0e7221 */ /* 0x000fe20000010000 */
[----:B------:R-:W-:Y:S01]  /*3eb0*/  F2FP.SATFINITE.E4M3.F32.PACK_AB_MERGE_C R145, R46, R7, R47 ;  /* 0x000000072e91723e */ /* 0x000fe2000480702f */
[----:B------:R-:W-:Y:S01]  /*3ec0*/  IMAD.MOV.U32 R47, RZ, RZ, R25 ;  /* 0x000000ffff2f7224 */ /* 0x000fe200078e0019 */
[----:B------:R2:W3:Y:S01]  /*3ed0*/  MUFU.EX2 R31, R55 ;  /* 0x00000037001f7308 */ /* 0x0004e20000000800 */
[----:B-1----:R-:W-:-:S01]  /*3ee0*/  FADD.FTZ R8, R52, R49 ;  /* 0x0000003134087221 */ /* 0x002fc20000010000 */
[--C-:B------:R-:W-:Y:S02]  /*3ef0*/  IMAD.MOV.U32 R46, RZ, RZ, R25.reuse ;  /* 0x000000ffff2e7224 */ /* 0x100fe400078e0019 */
[--C-:B------:R-:W-:Y:S02]  /*3f00*/  IMAD.MOV.U32 R49, RZ, RZ, R25.reuse ;  /* 0x000000ffff317224 */ /* 0x100fe400078e0019 */
[----:B------:R-:W-:Y:S02]  /*3f10*/  IMAD.MOV.U32 R50, RZ, RZ, R25 ;  /* 0x000000ffff327224 */ /* 0x000fe400078e0019 */
[----:B------:R-:W-:Y:S01]  /*3f20*/  MUFU.EX2 R56, R56 ;  /* 0x0000003800387308 */ /* 0x000fe20000000800 */
[----:B0-----:R-:W-:-:S01]  /*3f30*/  FADD.FTZ R9, R53, R8 ;  /* 0x0000000835097221 */ /* 0x001fc20000010000 */
[----:B--2---:R-:W-:-:S06]  /*3f40*/  IMAD.MOV.U32 R55, RZ, RZ, R25 ;  /* 0x000000ffff377224 */ /* 0x004fcc00078e0019 */
[----:B------:R-:W0:Y:S01]  /*3f50*/  MUFU.EX2 R57, R57 ;  /* 0x0000003900397308 */ /* 0x000e220000000800 */
[----:B---3--:R-:W-:-:S07]  /*3f60*/  FADD.FTZ R14, R31, R14 ;  /* 0x0000000e1f0e7221 */ /* 0x008fce0000010000 */
        /* <DEDUP_REMOVED lines=9> */
[----:B------:R-:W-:-:S06]  /*4000*/  IMAD.MOV.U32 R52, RZ, RZ, R25 ;  /* 0x000000ffff347224 */ /* 0x000fcc00078e0019 */
[----:B------:R-:W0:Y:S01]  /*4010*/  MUFU.EX2 R33, R33 ;  /* 0x0000002100217308 */ /* 0x000e220000000800 */
[----:B--2---:R-:W-:-:S01]  /*4020*/  FADD.FTZ R9, R20, R9 ;  /* 0x0000000914097221 */ /* 0x004fc20000010000 */
[----:B------:R-:W-:-:S04]  /*4030*/  F2FP.SATFINITE.E4M3.F32.PACK_AB_MERGE_C R11, R20, R11, RZ ;  /* 0x0000000b140b723e */ /* 0x000fc800048070ff */
[----:B------:R-:W-:Y:S01]  /*4040*/  F2FP.SATFINITE.E4M3.F32.PACK_AB_MERGE_C R147, R31, R30, R11 ;  /* 0x0000001e1f93723e */ /* 0x000fe2000480700b */
[--C-:B------:R-:W-:Y:S01]  /*4050*/  IMAD.MOV.U32 R31, RZ, RZ, R25.reuse ;  /* 0x000000ffff1f7224 */ /* 0x100fe200078e0019 */
[----:B------:R-:W1:Y:S01]  /*4060*/  MUFU.EX2 R28, R28 ;  /* 0x0000001c001c7308 */ /* 0x000e620000000800 */
[----:B------:R-:W-:-:S07]  /*4070*/  IMAD.MOV.U32 R30, RZ, RZ, R25 ;  /* 0x000000ffff1e7224 */ /* 0x000fce00078e0019 */
        /* <DEDUP_REMOVED lines=40> */
[----:B0-----:R-:W-:-:S04]  /*4300*/  FADD.FTZ R7, R39, R10 ;  /* 0x0000000a27077221 */ /* 0x001fc80000010000 */
[----:B--2---:R-:W-:Y:S01]  /*4310*/  FADD.FTZ R8, R42, R7 ;  /* 0x000000072a087221 */ /* 0x004fe20000010000 */
[----:B------:R-:W-:-:S01]  /*4320*/  FADD.FTZ R7, R41, R40 ;  /* 0x0000002829077221 */ /* 0x000fc20000010000 */
[--C-:B------:R-:W-:Y:S02]  /*4330*/  IMAD.MOV.U32 R41, RZ, RZ, R25.reuse ;  /* 0x000000ffff297224 */ /* 0x100fe400078e0019 */
[----:B------:R-:W-:Y:S01]  /*4340*/  IMAD.MOV.U32 R40, RZ, RZ, R25 ;  /* 0x000000ffff287224 */ /* 0x000fe200078e0019 */
[C---:B-1----:R-:W-:Y:S01]  /*4350*/  F2FP.SATFINITE.E4M3.F32.PACK_AB_MERGE_C R9, R43.reuse, R42, RZ ;  /* 0x0000002a2b09723e */ /* 0x042fe200048070ff */
[----:B------:R-:W-:-:S01]  /*4360*/  FADD.FTZ R8, R43, R8 ;  /* 0x000000082b087221 */ /* 0x000fc20000010000 */
[----:B------:R-:W-:Y:S02]  /*4370*/  IMAD.MOV.U32 R43, RZ, RZ, R25 ;  /* 0x000000ffff2b7224 */ /* 0x000fe400078e0019 */
[----:B------:R-:W-:Y:S01]  /*4380*/  F2FP.SATFINITE.E4M3.F32.PACK_AB_MERGE_C R151, R39, R38, R9 ;  /* 0x000000262797723e */ /* 0x000fe20004807009 */
        /* <DEDUP_REMOVED lines=24> */
.L_x_11226:
[----:B------:R-:W-:-:S04]  /*4510*/  UISETP.NE.AND UP0, UPT, UR17, 0x1, UPT ;  /* 0x000000011100788c */ /* 0x000fc8000bf05270 */
[----:B------:R-:W-:-:S04]  /*4520*/  USEL UR50, URZ, 0x1, UP0 ;  /* 0x000000013f327887 */ /* 0x000fc80008000000 */
[----:B------:R-:W-:Y:S01]  /*4530*/  ULOP3.LUT UR50, UR18, UR50, URZ, 0x3c, !UPT ;  /* 0x0000003212327292 */ /* 0x000fe2000f8e3c3f */
[----:B------:R-:W-:Y:S11]  /*4540*/  @!P0 BRA `(.L_x_11217) ;  /* 0x0000000000048947 */ /* 0x000ff60003800000 */
[----:B------:R-:W-:Y:S01]  /*4550*/  BPT.TRAP 0x1 ;  /* 0x000000040000795c */ /* 0x000fe20000300000 */
.L_x_11217:
        /* <DEDUP_REMOVED lines=14> */
.L_x_11218:
[----:B-1----:R-:W-:Y:S05]  /*4640*/  @P1 BRA `(.L_x_11219) ;  /* 0x0000000000081947 */ /* 0x002fea0003800000 */
[----:B------:R-:W1:Y:S02]  /*4650*/  SYNCS.PHASECHK.TRANS64.TRYWAIT P1, [R11+URZ+0x13230], R6 ;  /* 0x013230060b0075a7 */ /* 0x000e64000802017f */
[----:B-1----:R-:W-:Y:S05]  /*4660*/  @!P1 BRA `(.L_x_11220) ;  /* 0x000000a400909947 */ /* 0x002fea0003800000 */
.L_x_11219:
[----:B------:R-:W-:Y:S01]  /*4670*/  R2UR UR19, R4 ;  /* 0x00000000041372ca */ /* 0x000fe200000e0000 */
[----:B------:R-:W-:Y:S01]  /*4680*/  WARPGROUP.ARRIVE ;  /* 0x00000000000079c5 */ /* 0x000fe20000000000 */
[----:B------:R-:W-:Y:S01]  /*4690*/  UMOV UR39, 0x80000020 ;  /* 0x8000002000277882 */ /* 0x000fe20000000000 */
[----:B------:R-:W-:Y:S01]  /*46a0*/  UMOV UR8, UR36 ;  /* 0x0000002400087c82 */ /* 0x000fe20008000000 */
[----:B------:R-:W-:Y:S01]  /*46b0*/  UMOV UR9, UR37 ;  /* 0x0000002500097c82 */ /* 0x000fe20008000000 */
[----:B------:R-:W-:Y:S01]  /*46c0*/  UMOV UR11, 0x80000020 ;  /* 0x80000020000b7882 */ /* 0x000fe20000000000 */
[----:B------:R-:W-:Y:S01]  /*46d0*/  UMOV UR12, UR36 ;  /* 0x00000024000c7c82 */ /* 0x000fe20008000000 */
[----:B------:R-:W-:Y:S01]  /*46e0*/  UMOV UR13, UR37 ;  /* 0x00000025000d7c82 */ /* 0x000fe20008000000 */
[----:B------:R-:W-:Y:S01]  /*46f0*/  UMOV UR15, 0x80000020 ;  /* 0x80000020000f7882 */ /* 0x000fe20000000000 */
[----:B------:R-:W-:-:S04]  /*4700*/  UMOV UR7, 0x80000020 ;  /* 0x8000002000077882 */ /* 0x000fc80000000000 */
[----:B------:R-:W-:-:S04]  /*4710*/  UIMAD UR19, UR41, 0x280, UR19 ;  /* 0x00000280291378a4 */ /* 0x000fc8000f8e0213 */
[----:B------:R-:W-:Y:S02]  /*4720*/  UIADD3 UR10, UR19, 0x80, URZ ;  /* 0x00000080130a7890 */ /* 0x000fe4000fffe03f */
[----:B------:R-:W-:Y:S02]  /*4730*/  UIADD3 UR14, UR19, 0x100, URZ ;  /* 0x00000100130e7890 */ /* 0x000fe4000fffe03f */
[----:B------:R-:W-:Y:S01]  /*4740*/  UMOV UR38, UR19 ;  /* 0x0000001300267c82 */ /* 0x000fe20008000000 */
[----:B------:R-:W-:Y:S01]  /*4750*/  UIADD3 UR6, UR19, 0x200, URZ ;  /* 0x0000020013067890 */ /* 0x000fe2000fffe03f */
        /* <DEDUP_REMOVED lines=49> */
.L_x_11221:
[----:B------:R-:W-:Y:S01]  /*4a70*/  R2UR UR9, R0 ;  /* 0x00000000000972ca */ /* 0x000fe200000e0000 */
[----:B------:R-:W-:-:S05]  /*4a80*/  IMAD.U32 R5, RZ, RZ, UR18 ;  /* 0x00000012ff057e24 */ /* 0x000fca000f8e00ff */
[----:B------:R-:W-:-:S07]  /*4a90*/  SHF.L.U32 R5, R5, 0x1f, RZ ;  /* 0x0000001f05057819 */ /* 0x000fce00000006ff */
[----:B------:R-:W-:-:S09]  /*4aa0*/  ULEA UR9, UR17, UR9, 0x3 ;  /* 0x0000000911097291 */ /* 0x000fd2000f8e183f */
[----:B------:R2:W3:Y:S01]  /*4ab0*/  SYNCS.PHASECHK.TRANS64.TRYWAIT P1, [UR9+0x13250], R5 ;  /* 0x01325005ff0075a7 */ /* 0x0004e20008020149 */
[----:B------:R-:W-:Y:S05]  /*4ac0*/  @!P0 BRA `(.L_x_11222) ;  /* 0x0000000000048947 */ /* 0x000fea0003800000 */
[----:B------:R-:W-:Y:S01]  /*4ad0*/  BPT.TRAP 0x1 ;  /* 0x000000040000795c */ /* 0x000fe20000300000 */
.L_x_11222:
[----:B---3--:R-:W-:Y:S05]  /*4ae0*/  @P1 BRA `(.L_x_11223) ;  /* 0x0000000000081947 */ /* 0x008fea0003800000 */
[----:B------:R-:W3:Y:S02]  /*4af0*/  SYNCS.PHASECHK.TRANS64.TRYWAIT P1, [UR9+0x13250], R5 ;  /* 0x01325005ff0075a7 */ /* 0x000ee40008020149 */
[----:B---3--:R-:W-:Y:S05]  /*4b00*/  @!P1 BRA `(.L_x_11224) ;  /* 0x000000a0007c9947 */ /* 0x008fea0003800000 */
.L_x_11223:
[----:B01----:R-:W-:Y:S01]  /*4b10*/  FMNMX.FTZ R6, R120, R10, !PT ;  /* 0x0000000a78067209 */ /* 0x003fe20007810000 */
[----:B------:R-:W-:Y:S01]  /*4b20*/  WARPGROUP.ARRIVE ;  /* 0x00000000000079c5 */ /* 0x000fe20000000000 */
[----:B------:R-:W-:Y:S01]  /*4b30*/  R2UR UR6, R0 ;  /* 0x00000000000672ca */ /* 0x000fe200000e0000 */
[----:B------:R-:W-:Y:S01]  /*4b40*/  UMOV UR7, 0xc0000010 ;  /* 0xc000001000077882 */ /* 0x000fe20000000000 */
[----:B------:R-:W-:Y:S02]  /*4b50*/  FMNMX.FTZ R13, R121, R6, !PT ;  /* 0x00000006790d7209 */ /* 0x000fe40007810000 */
[----:B------:R-:W-:Y:S02]  /*4b60*/  FMNMX.FTZ R6, R122, R9, !PT ;  /* 0x000000097a067209 */ /* 0x000fe40007810000 */
[----:B------:R-:W-:Y:S02]  /*4b70*/  FMNMX.FTZ R12, R124, R13, !PT ;  /* 0x0000000d7c0c7209 */ /* 0x000fe40007810000 */
[----:B--2---:R-:W-:-:S02]  /*4b80*/  FMNMX.FTZ R5, R123, R6, !PT ;  /* 0x000000067b057209 */ /* 0x004fc40007810000 */
[----:B------:R-:W-:Y:S02]  /*4b90*/  FMNMX.FTZ R13, R125, R12, !PT ;  /* 0x0000000c7d0d7209 */ /* 0x000fe40007810000 */
[----:B------:R-:W-:Y:S01]  /*4ba0*/  FMNMX.FTZ R6, R126, R5, !PT ;  /* 0x000000057e067209 */ /* 0x000fe20007810000 */
[----:B------:R-:W-:Y:S01]  /*4bb0*/  UIADD3 UR6, UR6, 0x1000, URZ ;  /* 0x0000100006067890 */ /* 0x000fe2000fffe03f */
[----:B------:R-:W-:Y:S02]  /*4bc0*/  FMNMX.FTZ R12, R128, R13, !PT ;  /* 0x0000000d800c7209 */ /* 0x000fe40007810000 */
[----:B------:R-:W-:Y:S01]  /*4bd0*/  FMNMX.FTZ R5, R127, R6, !PT ;  /* 0x000000067f057209 */ /* 0x000fe20007810000 */
[----:B------:R-:W-:Y:S01]  /*4be0*/  USHF.R.U32.HI UR6, URZ, 0x4, UR6 ;  /* 0x000000043f067899 */ /* 0x000fe20008011606 */
[----:B------:R-:W-:Y:S02]  /*4bf0*/  FMNMX.FTZ R13, R129, R12, !PT ;  /* 0x0000000c810d7209 */ /* 0x000fe40007810000 */
        /* <DEDUP_REMOVED lines=13> */
[----:B------:R-:W-:Y:S01]  /*4cd0*/  QGMMA.64x64x32.F32.E4M3.E4M3 R24, R152, gdesc[UR4], R24, gsb0 ;  /* 0x00e0000498187df3 */ /* 0x000fe20008000818 */
[----:B------:R-:W-:Y:S01]  /*4ce0*/  FMNMX.FTZ R12, R108, R13, !PT ;  /* 0x0000000d6c0c7209 */ /* 0x000fe20007810000 */
        /* <DEDUP_REMOVED lines=39> */
[----:B------:R-:W-:Y:S01]  /*4f60*/  FMNMX.FTZ R13, R81, R12, !PT ;  /* 0x0000000c510d7209 */ /* 0x000fe20007810000 */
[----:B------:R-:W-:Y:S02]  /*4f70*/  WARPGROUP.DEPBAR.LE gsb0, 0x0 ;  /* 0x00008000000079c5 */ /* 0x000fe40000010000 */
[----:B------:R-:W-:Y:S01]  /*4f80*/  WARPGROUP.ARRIVE ;  /* 0x00000000000079c5 */ /* 0x000fe20000000000 */
[----:B------:R-:W-:-:S02]  /*4f90*/  FMNMX.FTZ R6, R82, R5, !PT ;  /* 0x0000000552067209 */ /* 0x000fc40007810000 */
[----:B------:R-:W-:Y:S02]  /*4fa0*/  FMNMX.FTZ R12, R84, R13, !PT ;  /* 0x0000000d540c7209 */ /* 0x000fe40007810000 */
[----:B------:R-:W-:Y:S01]  /*4fb0*/  FMNMX.FTZ R5, R83, R6, !PT ;  /* 0x0000000653057209 */ /* 0x000fe20007810000 */
[----:B------:R-:W-:Y:S01]  /*4fc0*/  QGMMA.64x64x32.F32.E4M3.E4M3 R24, R136, gdesc[UR4], R24, gsb0 ;  /* 0x00e0000488187df3 */ /* 0x000fe20008000818 */
[----:B------:R-:W-:Y:S01]  /*4fd0*/  FMNMX.FTZ R13, R85, R12, !PT ;  /* 0x0000000c550d7209 */ /* 0x000fe20007810000 */
        /* <DEDUP_REMOVED lines=17> */
[----:B------:R-:W-:Y:S02]  /*50f0*/  ISETP.NE.AND P1, PT, R3, RZ, PT ;  /* 0x000000ff0300720c */ /* 0x000fe40003f25270 */
        /* <DEDUP_REMOVED lines=9> */
[----:B------:R-:W-:Y:S02]  /*5190*/  WARPGROUP.DEPBAR.LE gsb0, 0x0 ;  /* 0x00008000000079c5 */ /* 0x000fe40000010000 */
[----:B------:R-:W-:-:S06]  /*51a0*/  WARPGROUP.ARRIVE ;  /* 0x00000000000079c5 */ /* 0x000fcc0000000000 */
[----:B------:R-:W-:Y:S01]  /*51b0*/  QGMMA.64x64x32.F32.E4M3.E4M3 R24, R140, gdesc[UR4], R24, gsb0 ;  /* 0x00e000048c187df3 */ /* 0x000fe20008000818 */
[----:B------:R-:W-:Y:S01]  /*51c0*/  UIADD3 UR6, UR8, 0x180, URZ ;  /* 0x0000018008067890 */ /* 0x000fe2000fffe03f */
[----:B------:R-:W-:Y:S01]  /*51d0*/  UMOV UR7, 0xc0000010 ;  /* 0xc000001000077882 */ /* 0x000fe20000000000 */
[----:B0-----:R-:W-:Y:S02]  /*51e0*/  FMNMX.FTZ R5, R5, R13, !PT ;  /* 0x0000000d05057209 */ /* 0x001fe40007810000 */
[----:B-1----:R-:W-:Y:S01]  /*51f0*/  FMNMX.FTZ R6, R6, R12, !PT ;  /* 0x0000000c06067209 */ /* 0x002fe20007810000 */
[----:B------:R-:W-:Y:S02]  /*5200*/  IMAD.U32 R12, RZ, RZ, UR49 ;  /* 0x00000031ff0c7e24 */ /* 0x000fe4000f8e00ff */
[----:B------:R-:W-:-:S02]  /*5210*/  FADD.FTZ R10, -R5, R10 ;  /* 0x0000000a050a7221 */ /* 0x000fc40000010100 */
[----:B------:R-:W-:Y:S01]  /*5220*/  FFMA.FTZ R12, R5, R12, -8 ;  /* 0xc1000000050c7423 */ /* 0x000fe2000001000c */
[----:B------:R-:W-:-:S01]  /*5230*/  FADD.FTZ R9, -R6, R9 ;  /* 0x0000000906097221 */ /* 0x000fc20000010100 */
[----:B------:R-:W-:-:S02]  /*5240*/  FMUL.FTZ R10, R10, UR49 ;  /* 0x000000310a0a7c20 */ /* 0x000fc40008410000 */
        /* <DEDUP_REMOVED lines=54> */
[----:B------:R-:W-:Y:S01]  /*55b0*/  FFMA.FTZ R107, R107, UR49, -R12 ;  /* 0x000000316b6b7c23 */ /* 0x000fe2000801080c */
[----:B------:R-:W-:-:S02]  /*55c0*/  WARPGROUP.DEPBAR.LE gsb0, 0x0 ;  /* 0x00008000000079c5 */ /* 0x000fc40000010000 */
[----:B------:R-:W-:Y:S01]  /*55d0*/  WARPGROUP.ARRIVE ;  /* 0x00000000000079c5 */ /* 0x000fe20000000000 */
[----:B------:R-:W-:Y:S01]  /*55e0*/  MUFU.EX2 R9, R9 ;  /* 0x0000000900097308 */ /* 0x000fe20000000800 */
[----:B------:R-:W-:-:S01]  /*55f0*/  FFMA.FTZ R110, R110, UR49, -R12 ;  /* 0x000000316e6e7c23 */ /* 0x000fc2000801080c */
[--C-:B------:R-:W-:Y:S01]  /*5600*/  FFMA.FTZ R111, R111, UR49, -R12.reuse ;  /* 0x000000316f6f7c23 */ /* 0x100fe2000801080c */
[----:B------:R-:W-:-:S01]  /*5610*/  FFMA.FTZ R114, R114, UR49, -R12 ;  /* 0x0000003172727c23 */ /* 0x000fc2000801080c */
[--C-:B------:R-:W-:Y:S01]  /*5620*/  FFMA.FTZ R115, R115, UR49, -R12.reuse ;  /* 0x0000003173737c23 */ /* 0x100fe2000801080c */
[----:B------:R-:W-:Y:S01]  /*5630*/  QGMMA.64x64x32.F32.E4M3.E4M3 R24, R144, gdesc[UR4], R24, gsb0 ;  /* 0x00e0000490187df3 */ /* 0x000fe20008000818 */
[----:B------:R-:W-:-:S01]  /*5640*/  FFMA.FTZ R118, R118, UR49, -R12 ;  /* 0x0000003176767c23 */ /* 0x000fc2000801080c */
[----:B------:R-:W-:Y:S01]  /*5650*/  FFMA.FTZ R119, R119, UR49, -R12 ;  /* 0x0000003177777c23 */ /* 0x000fe2000801080c */
        /* <DEDUP_REMOVED lines=9> */
[----:B------:R-:W-:Y:S01]  /*56f0*/  UIADD3 UR6, UR8, 0x200, URZ ;  /* 0x0000020008067890 */ /* 0x000fe2000fffe03f */
[--C-:B------:R-:W-:Y:S01]  /*5700*/  FFMA.FTZ R102, R102, UR49, -R12.reuse ;  /* 0x0000003166667c23 */ /* 0x100fe2000801080c */
[----:B------:R-:W-:-:S01]  /*5710*/  FFMA.FTZ R103, R103, UR49, -R12 ;  /* 0x0000003167677c23 */ /* 0x000fc2000801080c */
[----:B------:R-:W-:Y:S01]  /*5720*/  UMOV UR7, 0xc0000010 ;  /* 0xc000001000077882 */ /* 0x000fe20000000000 */
        /* <DEDUP_REMOVED lines=36> */
[----:B------:R-:W-:Y:S06]  /*5970*/  QGMMA.64x64x32.F32.E4M3.E4M3 R24, R148, gdesc[UR4], R24, gsb0 ;  /* 0x00e0000494187df3 */ /* 0x000fec0008000818 */
        /* <DEDUP_REMOVED lines=114> */
[----:B0-----:R-:W-:-:S02]  /*60a0*/  FADD.FTZ R132, R58, R131 ;  /* 0x000000833a847221 */ /* 0x001fc40000010000 */
[----:B------:R0:W-:Y:S05]  /*60b0*/  @!P1 SYNCS.ARRIVE.TRANS64.RED.A1T0 RZ, [R7+URZ], RZ ;  /* 0x000000ff07ff99a7 */ /* 0x0001ea000810043f */
[----:B------:R-:W3:Y:S01]  /*60c0*/  MUFU.EX2 R60, R60 ;  /* 0x0000003c003c7308 */ /* 0x000ee20000000800 */
[----:B--2---:R-:W-:-:S07]  /*60d0*/  FADD.FTZ R131, R57, R8 ;  /* 0x0000000839837221 */ /* 0x004fce0000010000 */
[----:B------:R-:W2:Y:S01]  /*60e0*/  MUFU.EX2 R62, R62 ;  /* 0x0000003e003e7308 */ /* 0x000ea20000000800 */
[----:B-1----:R-:W-:-:S07]  /*60f0*/  FADD.FTZ R133, R59, R132 ;  /* 0x000000843b857221 */ /* 0x002fce0000010000 */
[----:B------:R-:W0:Y:S01]  /*6100*/  MUFU.EX2 R61, R61 ;  /* 0x0000003d003d7308 */ /* 0x000e220000000800 */
[----:B---3--:R-:W-:-:S07]  /*6110*/  FADD.FTZ R8, R60, R131 ;  /* 0x000000833c087221 */ /* 0x008fce0000010000 */
[----:B------:R-:W1:Y:S01]  /*6120*/  MUFU.EX2 R63, R63 ;  /* 0x0000003f003f7308 */ /* 0x000e620000000800 */
[----:B--2---:R-:W-:-:S07]  /*6130*/  FADD.FTZ R132, R62, R133 ;  /* 0x000000853e847221 */ /* 0x004fce0000010000 */
[----:B------:R-:W2:Y:S01]  /*6140*/  MUFU.EX2 R64, R64 ;  /* 0x0000004000407308 */ /* 0x000ea20000000800 */
[----:B0-----:R-:W-:-:S07]  /*6150*/  FADD.FTZ R7, R61, R8 ;  /* 0x000000083d077221 */ /* 0x001fce0000010000 */
[----:B------:R-:W-:Y:S01]  /*6160*/  MUFU.EX2 R66, R66 ;  /* 0x0000004200427308 */ /* 0x000fe20000000800 */
[----:B-1----:R-:W-:-:S07]  /*6170*/  FADD.FTZ R71, R63, R132 ;  /* 0x000000843f477221 */ /* 0x002fce0000010000 */
        /* <DEDUP_REMOVED lines=16> */
.L_x_11225:
[----:B------:R-:W-:Y:S01]  /*6280*/  R2UR UR7, R2 ;  /* 0x00000000020772ca */ /* 0x000fe200000e0000 */
[----:B------:R-:W-:Y:S01]  /*6290*/  UISETP.GT.AND UP0, UPT, UR16, UR48, UPT ;  /* 0x000000301000728c */ /* 0x000fe2000bf04270 */
[----:B------:R-:W-:Y:S01]  /*62a0*/  F2FP.SATFINITE.E4M3.F32.PACK_AB_MERGE_C R15, R20, R15, RZ ;  /* 0x0000000f140f723e */ /* 0x000fe200048070ff */
[----:B------:R-:W-:Y:S01]  /*62b0*/  UIADD3 UR6, UR9, 0x13260, URZ ;  /* 0x0001326009067890 */ /* 0x000fe2000fffe03f */
[----:B------:R-:W-:Y:S01]  /*62c0*/  F2FP.SATFINITE.E4M3.F32.PACK_AB_MERGE_C R125, R126, R125, RZ ;  /* 0x0000007d7e7d723e */ /* 0x000fe200048070ff */
[----:B------:R-:W-:Y:S01]  /*62d0*/  UIADD3 UR16, UR16, -0x1, URZ ;  /* 0xffffffff10107890 */ /* 0x000fe2000fffe03f */
[----:B------:R-:W-:Y:S01]  /*62e0*/  F2FP.SATFINITE.E4M3.F32.PACK_AB_MERGE_C R121, R124, R121, RZ ;  /* 0x000000797c79723e */ /* 0x000fe200048070ff */
[----:B------:R-:W-:Y:S01]  /*62f0*/  UMOV UR18, UR50 ;  /* 0x0000003200127c82 */ /* 0x000fe20008000000 */
[----:B------:R-:W-:Y:S01]  /*6300*/  PLOP3.LUT P1, PT, PT, PT, UP0, 0x80, 0x0 ;  /* 0x000000000000781c */ /* 0x000fe20003f2f008 */
[----:B------:R-:W-:Y:S01]  /*6310*/  UMOV UR17, UR41 ;  /* 0x0000002900117c82 */ /* 0x000fe20008000000 */
        /* <DEDUP_REMOVED lines=74> */
.L_x_11216:
[----:B------:R-:W-:Y:S06]  /*67c0*/  BAR.ARV 0x8, 0x200 ;  /* 0x0208000000007b1d */ /* 0x000fec0000002000 */
[----:B------:R-:W-:Y:S05]  /*67d0*/  @!P0 BRA `(.L_x_11227) ;  /* 0x0000000000048947 */ /* 0x000fea0003800000 */
[----:B------:R-:W-:Y:S01]  /*67e0*/  BPT.TRAP 0x1 ;  /* 0x000000040000795c */ /* 0x000fe20000300000 */
.L_x_11227:
[----:B------:R-:W-:Y:S02]  /*67f0*/  IMAD.U32 R3, RZ, RZ, UR41 ;  /* 0x00000029ff037e24 */ /* 0x000fe4000f8e00ff */
[----:B------:R-:W-:Y:S02]  /*6800*/  IMAD.U32 R4, RZ, RZ, UR50 ;  /* 0x00000032ff047e24 */ /* 0x000fe4000f8e00ff */
[----:B------:R-:W-:-:S03]  /*6810*/  IMAD R20, R3, 0x8, R0 ;  /* 0x0000000803147824 */ /* 0x000fc600078e0200 */
[----:B------:R-:W-:-:S04]  /*6820*/  SHF.L.U32 R3, R4, 0x1f, RZ ;  /* 0x0000001f04037819 */ /* 0x000fc800000006ff */
[----:B------:R0:W1:Y:S01]  /*6830*/  SYNCS.PHASECHK.TRANS64.TRYWAIT P1, [R20+URZ+0x13250], R3 ;  /* 0x01325003140075a7 */ /* 0x000062000802017f */
[----:B------:R-:W-:Y:S05]  /*6840*/  @!P0 BRA `(.L_x_11228) ;  /* 0x0000000000048947 */ /* 0x000fea0003800000 */
[----:B------:R-:W-:Y:S01]  /*6850*/  BPT.TRAP 0x1 ;  /* 0x000000040000795c */ /* 0x000fe20000300000 */
.L_x_11228:
[----:B-1----:R-:W-:Y:S05]  /*6860*/  @P1 BRA `(.L_x_11229) ;  /* 0x0000000000081947 */ /* 0x002fea0003800000 */
[----:B------:R-:W1:Y:S02]  /*6870*/  SYNCS.PHASECHK.TRANS64.TRYWAIT P1, [R20+URZ+0x13250], R3 ;  /* 0x01325003140075a7 */ /* 0x000e64000802017f */
[----:B-1----:R-:W-:Y:S05]  /*6880*/  @!P1 BRA `(.L_x_11230) ;  /* 0x0000008400349947 */ /* 0x002fea0003800000 */
.L_x_11229:
[----:B------:R-:W-:Y:S01]  /*6890*/  VIADD R0, R0, 0x1000 ;  /* 0x0000100000007836 */ /* 0x000fe20000000000 */
[----:B------:R-:W-:Y:S05]  /*68a0*/  WARPSYNC.ALL ;  /* 0x0000000000007948 */ /* 0x000fea0003800000 */
[----:B------:R-:W-:Y:S01]  /*68b0*/  SHF.R.U32.HI R0, RZ, 0x4, R0 ;  /* 0x00000004ff007819 */ /* 0x000fe20000011600 */
[----:B------:R-:W-:Y:S01]  /*68c0*/  IMAD.U32 R11, RZ, RZ, UR41 ;  /* 0x00000029ff0b7e24 */ /* 0x000fe2000f8e00ff */
[----:B------:R-:W-:Y:S01]  /*68d0*/  ULDC.64 UR4, c[0x0][0x9a0] ;  /* 0x0002680000047ab9 */ /* 0x000fe20000000a00 */
[----:B------:R-:W-:Y:S01]  /*68e0*/  WARPGROUP.ARRIVE ;  /* 0x00000000000079c5 */ /* 0x000fe20000000000 */
[----:B------:R-:W-:-:S02]  /*68f0*/  LOP3.LUT R0, R0, 0x3fff, RZ, 0xc0, !PT ;  /* 0x00003fff00007812 */ /* 0x000fc400078ec0ff */
[----:B------:R-:W-:Y:S02]  /*6900*/  ISETP.NE.U32.AND P1, PT, RZ, UR4, PT ;  /* 0x00000004ff007c0c */ /* 0x000fe4000bf25070 */
[----:B------:R-:W-:Y:S02]  /*6910*/  LOP3.LUT R0, R0, 0x10000, RZ, 0xfc, !PT ;  /* 0x0001000000007812 */ /* 0x000fe400078efcff */
[----:B------:R-:W-:-:S03]  /*6920*/  ISETP.NE.AND.EX P1, PT, RZ, UR5, PT, P1 ;  /* 0x00000005ff007c0c */ /* 0x000fc6000bf25310 */
[----:B------:R-:W-:Y:S02]  /*6930*/  IMAD R10, R11, 0x280, R0 ;  /* 0x000002800b0a7824 */ /* 0x000fe400078e0200 */
[----:B------:R-:W-:-:S03]  /*6940*/  IMAD.MOV.U32 R11, RZ, RZ, -0x3ffffff0 ;  /* 0xc0000010ff0b7424 */ /* 0x000fc600078e00ff */
[----:B------:R-:W-:Y:S02]  /*6950*/  R2UR UR6, R10 ;  /* 0x000000000a0672ca */ /* 0x000fe400000e0000 */
[----:B------:R-:W-:-:S03]  /*6960*/  R2UR UR7, R11 ;  /* 0x000000000b0772ca */ /* 0x000fc600000e0000 */
[----:B------:R-:W2:Y:S08]  /*6970*/  @P1 LDC.64 R12, c[0x0][0x9c8] ;  /* 0x00027200ff0c1b82 */ /* 0x000eb00000000a00 */
[----:B------:R-:W3:Y:S02]  /*6980*/  @P1 LDC.64 R14, c[0x0][0x9d0] ;  /* 0x00027400ff0e1b82 */ /* 0x000ee40000000a00 */
[----:B------:R-:W-:Y:S01]  /*6990*/  QGMMA.64x64x32.F32.E4M3.E4M3 R24, R152, gdesc[UR4], R24, gsb0 ;  /* 0x00e0000498187df3 */ /* 0x000fe20008000818 */
[----:B--2---:R-:W-:-:S04]  /*69a0*/  @P1 IMAD R0, R12, UR43, RZ ;  /* 0x0000002b0c001c24 */ /* 0x004fc8000f8e02ff */
[----:B01----:R-:W-:Y:S02]  /*69b0*/  @P1 IMAD R3, R13, UR42, R0 ;  /* 0x0000002a0d031c24 */ /* 0x003fe4000f8e0200 */
[----:B------:R-:W-:-:S04]  /*69c0*/  @P1 IMAD.WIDE.U32 R12, R12, UR42, RZ ;  /* 0x0000002a0c0c1c25 */ /* 0x000fc8000f8e00ff */
[----:B------:R-:W-:Y:S02]  /*69d0*/  @P1 IMAD.IADD R13, R13, 0x1, R3 ;  /* 0x000000010d0d1824 */ /* 0x000fe400078e0203 */
[----:B------:R-:W-:Y:S02]  /*69e0*/  IMAD.MOV.U32 R0, RZ, RZ, 0x3f800000 ;  /* 0x3f800000ff007424 */ /* 0x000fe400078e00ff */
[----:B---3--:R-:W-:-:S04]  /*69f0*/  @P1 IMAD.WIDE.U32 R12, R14, UR44, R12 ;  /* 0x0000002c0e0c1c25 */ /* 0x008fc8000f8e000c */
[----:B------:R-:W-:Y:S01]  /*6a00*/  @P1 IMAD R3, R15, UR44, R13 ;  /* 0x0000002c0f031c24 */ /* 0x000fe2000f8e020d */
[----:B------:R-:W-:Y:S01]  /*6a10*/  @P1 LEA R14, P2, R12, UR4, 0x2 ;  /* 0x000000040c0e1c11 */ /* 0x000fe2000f8410ff */
[----:B------:R-:W-:-:S03]  /*6a20*/  IMAD.MOV.U32 R13, RZ, RZ, -0x3ffffff0 ;  /* 0xc0000010ff0d7424 */ /* 0x000fc600078e00ff */
[----:B------:R-:W-:Y:S01]  /*6a30*/  @P1 LEA.HI.X R15, R12, UR5, R3, 0x2, P2 ;  /* 0x000000050c0f1c11 */ /* 0x000fe200090f1403 */
[----:B------:R-:W-:Y:S01]  /*6a40*/  VIADD R12, R10, 0x80 ;  /* 0x000000800a0c7836 */ /* 0x000fe20000000000 */
[----:B------:R-:W-:-:S03]  /*6a50*/  R2UR UR7, R13 ;  /* 0x000000000d0772ca */ /* 0x000fc600000e0000 */
[----:B------:R-:W2:Y:S01]  /*6a60*/  @P1 LDG.E R0, desc[UR54][R14.64] ;  /* 0x000000360e001981 */ /* 0x000ea2000c1e1900 */
[----:B------:R-:W-:Y:S01]  /*6a70*/  R2UR UR6, R12 ;  /* 0x000000000c0672ca */ /* 0x000fe200000e0000 */
[----:B------:R-:W-:Y:S02]  /*6a80*/  WARPGROUP.DEPBAR.LE gsb0, 0x0 ;  /* 0x00008000000079c5 */ /* 0x000fe40000010000 */
[----:B------:R-:W-:-:S10]  /*6a90*/  WARPGROUP.ARRIVE ;  /* 0x00000000000079c5 */ /* 0x000fd40000000000 */
[----:B------:R-:W-:Y:S01]  /*6aa0*/  QGMMA.64x64x32.F32.E4M3.E4M3 R24, R136, gdesc[UR4], R24, gsb0 ;  /* 0x00e0000488187df3 */ /* 0x000fe20008000818 */
[----:B------:R-:W-:Y:S02]  /*6ab0*/  VIADD R12, R10, 0x100 ;  /* 0x000001000a0c7836 */ /* 0x000fe40000000000 */
[----:B------:R-:W-:-:S03]  /*6ac0*/  IMAD.MOV.U32 R13, RZ, RZ, -0x3ffffff0 ;  /* 0xc0000010ff0d7424 */ /* 0x000fc600078e00ff */
[----:B------:R-:W-:Y:S02]  /*6ad0*/  R2UR UR6, R12 ;  /* 0x000000000c0672ca */ /* 0x000fe400000e0000 */
[----:B------:R-:W-:Y:S01]  /*6ae0*/  R2UR UR7, R13 ;  /* 0x000000000d0772ca */ /* 0x000fe200000e0000 */
[----:B------:R-:W-:Y:S02]  /*6af0*/  VIADD R12, R10, 0x180 ;  /* 0x000001800a0c7836 */ /* 0x000fe40000000000 */
[----:B------:R-:W-:Y:S01]  /*6b00*/  IMAD.MOV.U32 R13, RZ, RZ, -0x3ffffff0 ;  /* 0xc0000010ff0d7424 */ /* 0x000fe200078e00ff */
[----:B------:R-:W-:Y:S02]  /*6b10*/  WARPGROUP.DEPBAR.LE gsb0, 0x0 ;  /* 0x00008000000079c5 */ /* 0x000fe40000010000 */
[----:B------:R-:W-:-:S07]  /*6b20*/  WARPGROUP.ARRIVE ;  /* 0x00000000000079c5 */ /* 0x000fce0000000000 */
[----:B------:R-:W-:Y:S01]  /*6b30*/  QGMMA.64x64x32.F32.E4M3.E4M3 R24, R140, gdesc[UR4], R24, gsb0 ;  /* 0x00e000048c187df3 */ /* 0x000fe20008000818 */
[----:B------:R-:W-:Y:S02]  /*6b40*/  R2UR UR6, R12 ;  /* 0x000000000c0672ca */ /* 0x000fe400000e0000 */
[----:B------:R-:W-:Y:S01]  /*6b50*/  R2UR UR7, R13 ;  /* 0x000000000d0772ca */ /* 0x000fe200000e0000 */
[----:B------:R-:W0:Y:S04]  /*6b60*/  SHFL.BFLY PT, R4, R7, 0x2, 0x1f ;  /* 0x0c401f0007047f89 */ /* 0x000e2800000e0000 */
[----:B------:R-:W1:Y:S01]  /*6b70*/  SHFL.BFLY PT, R9, R8, 0x2, 0x1f ;  /* 0x0c401f0008097f89 */ /* 0x000e6200000e0000 */
[----:B------:R-:W-:Y:S02]  /*6b80*/  VIADD R10, R10, 0x200 ;  /* 0x000002000a0a7836 */ /* 0x000fe40000000000 */
[----:B------:R-:W-:Y:S01]  /*6b90*/  IMAD.MOV.U32 R11, RZ, RZ, -0x3ffffff0 ;  /* 0xc0000010ff0b7424 */ /* 0x000fe200078e00ff */
[----:B------:R-:W-:-:S02]  /*6ba0*/  WARPGROUP.DEPBAR.LE gsb0, 0x0 ;  /* 0x00008000000079c5 */ /* 0x000fc40000010000 */
[----:B------:R-:W-:-:S06]  /*6bb0*/  WARPGROUP.ARRIVE ;  /* 0x00000000000079c5 */ /* 0x000fcc0000000000 */
[----:B------:R-:W-:Y:S01]  /*6bc0*/  QGMMA.64x64x32.F32.E4M3.E4M3 R24, R144, gdesc[UR4], R24, gsb0 ;  /* 0x00e0000490187df3 */ /* 0x000fe20008000818 */
[----:B------:R-:W-:Y:S02]  /*6bd0*/  R2UR UR6, R10 ;  /* 0x000000000a0672ca */ /* 0x000fe400000e0000 */
[----:B------:R-:W-:Y:S01]  /*6be0*/  R2UR UR7, R11 ;  /* 0x000000000b0772ca */ /* 0x000fe200000e0000 */
[----:B0-----:R-:W-:-:S01]  /*6bf0*/  FADD.FTZ R4, R4, R7 ;  /* 0x0000000704047221 */ /* 0x001fc20000010000 */
[----:B-1----:R-:W-:-:S04]  /*6c00*/  FADD.FTZ R9, R9, R8 ;  /* 0x0000000809097221 */ /* 0x002fc80000010000 */
[----:B------:R-:W0:Y:S04]  /*6c10*/  SHFL.BFLY PT, R3, R4, 0x1, 0x1f ;  /* 0x0c201f0004037f89 */ /* 0x000e2800000e0000 */
[----:B------:R-:W1:Y:S01]  /*6c20*/  SHFL.BFLY PT, R10, R9, 0x1, 0x1f ;  /* 0x0c201f00090a7f89 */ /* 0x000e6200000e0000 */
[----:B0-----:R-:W-:-:S01]  /*6c30*/  FADD.FTZ R11, R4, R3 ;  /* 0x00000003040b7221 */ /* 0x001fc20000010000 */
[----:B-1----:R-:W-:-:S04]  /*6c40*/  FADD.FTZ R10, R9, R10 ;  /* 0x0000000a090a7221 */ /* 0x002fc80000010000 */
[C---:B------:R-:W-:Y:S01]  /*6c50*/  FSETP.NE.FTZ.AND P1, PT, R11.reuse, RZ, PT ;  /* 0x000000ff0b00720b */ /* 0x040fe20003f35000 */
[----:B------:R-:W-:Y:S01]  /*6c60*/  FMUL.FTZ R7, R11, 0.00390625 ;  /* 0x3b8000000b077820 */ /* 0x000fe20000410000 */
[----:B------:R-:W-:Y:S01]  /*6c70*/  FMUL.FTZ R8, R10, 0.00390625 ;  /* 0x3b8000000a087820 */ /* 0x000fe20000410000 */
[----:B------:R-:W-:Y:S02]  /*6c80*/  WARPGROUP.DEPBAR.LE gsb0, 0x0 ;  /* 0x00008000000079c5 */ /* 0x000fe40000010000 */
[----:B------:R-:W-:-:S06]  /*6c90*/  WARPGROUP.ARRIVE ;  /* 0x00000000000079c5 */ /* 0x000fcc0000000000 */
[----:B------:R-:W-:Y:S01]  /*6ca0*/  QGMMA.64x64x32.F32.E4M3.E4M3 R24, R148, gdesc[UR4], R24, gsb0 ;  /* 0x00e0000494187df3 */ /* 0x000fe20008000818 */
[----:B------:R-:W-:Y:S01]  /*6cb0*/  IMAD.MOV.U32 R3, RZ, RZ, RZ ;  /* 0x000000ffff037224 */ /* 0x000fe200078e00ff */
[----:B------:R-:W-:Y:S02]  /*6cc0*/  FSETP.NE.FTZ.AND P3, PT, R8, RZ, PT ;  /* 0x000000ff0800720b */ /* 0x000fe40003f75000 */
[----:B------:R-:W-:-:S03]  /*6cd0*/  FSETP.NE.FTZ.AND P2, PT, R7, RZ, PT ;  /* 0x000000ff0700720b */ /* 0x000fc60003f55000 */
[----:B------:R-:W-:Y:S01]  /*6ce0*/  @P1 MUFU.RCP R3, R11 ;  /* 0x0000000b00031308 */ /* 0x000fe20000001000 */
[----:B------:R-:W-:Y:S01]  /*6cf0*/  FSETP.NE.FTZ.AND P1, PT, R10, RZ, PT ;  /* 0x000000ff0a00720b */ /* 0x000fe20003f35000 */
[----:B------:R-:W-:-:S06]  /*6d00*/  IMAD.MOV.U32 R9, RZ, RZ, RZ ;  /* 0x000000ffff097224 */ /* 0x000fcc00078e00ff */
[----:B------:R-:W0:Y:S08]  /*6d10*/  @P3 MUFU.LG2 R8, R8 ;  /* 0x0000000800083308 */ /* 0x000e300000000c00 */
[----:B------:R-:W1:Y:S01]  /*6d20*/  @P2 MUFU.LG2 R7, R7 ;  /* 0x0000000700072308 */ /* 0x000e620000000c00 */
[----:B------:R-:W-:-:S07]  /*6d30*/  IMAD.U32 R12, RZ, RZ, UR49 ;  /* 0x00000031ff0c7e24 */ /* 0x000fce000f8e00ff */
[----:B------:R-:W3:Y:S01]  /*6d40*/  @P1 MUFU.RCP R9, R10 ;  /* 0x0000000a00091308 */ /* 0x000ee20000001000 */
[----:B------:R-:W-:Y:S02]  /*6d50*/  IMAD.U32 R4, RZ, RZ, UR49 ;  /* 0x00000031ff047e24 */ /* 0x000fe4000f8e00ff */
[----:B------:R-:W-:Y:S01]  /*6d60*/  @P3 FMUL.FTZ R12, R12, 0.69314718246459960938 ;  /* 0x3f3172180c0c3820 */ /* 0x000fe20000410000 */
[----:B0-----:R-:W-:Y:S01]  /*6d70*/  @P3 FMUL.FTZ R11, R8, 0.69314718246459960938 ;  /* 0x3f317218080b3820 */ /* 0x001fe20000410000 */
[----:B------:R-:W-:Y:S02]  /*6d80*/  IMAD.MOV.U32 R57, RZ, RZ, -0x800000 ;  /* 0xff800000ff397424 */ /* 0x000fe400078e00ff */
[----:B------:R-:W-:Y:S01]  /*6d90*/  @P2 FMUL.FTZ R4, R4, 0.69314718246459960938 ;  /* 0x3f31721804042820 */ /* 0x000fe20000410000 */
[----:B------:R-:W-:Y:S02]  /*6da0*/  IMAD.MOV.U32 R56, RZ, RZ, -0x800000 ;  /* 0xff800000ff387424 */ /* 0x000fe400078e00ff */
[----:B------:R-:W-:-:S01]  /*6db0*/  @P3 FFMA.FTZ R57, R12, R6, R11 ;  /* 0x000000060c393223 */ /* 0x000fc2000001000b */
[----:B-1----:R-:W-:Y:S01]  /*6dc0*/  @P2 FMUL.FTZ R7, R7, 0.69314718246459960938 ;  /* 0x3f31721807072820 */ /* 0x002fe20000410000 */
[----:B--2---:R-:W-:-:S03]  /*6dd0*/  FMUL.FTZ R6, R3, R0 ;  /* 0x0000000003067220 */ /* 0x004fc60000410000 */
[----:B------:R-:W-:Y:S01]  /*6de0*/  @P2 FFMA.FTZ R56, R4, R5, R7 ;  /* 0x0000000504382223 */ /* 0x000fe20000010007 */
[----:B---3--:R-:W-:Y:S01]  /*6df0*/  FMUL.FTZ R0, R9, R0 ;  /* 0x0000000009007220 */ /* 0x008fe20000410000 */
[----:B------:R-:W-:Y:S02]  /*6e00*/  WARPGROUP.DEPBAR.LE gsb0, 0x0 ;  /* 0x00008000000079c5 */ /* 0x000fe40000010000 */
[----:B------:R-:W-:Y:S05]  /*6e10*/  @!P0 BRA `(.L_x_11231) ;  /* 0x0000000000048947 */ /* 0x000fea0003800000 */
[----:B------:R-:W-:Y:S01]  /*6e20*/  BPT.TRAP 0x1 ;  /* 0x000000040000795c */ /* 0x000fe20000300000 */
.L_x_11231:
        /* <DEDUP_REMOVED lines=42> */
.L_x_11209:
        /* <DEDUP_REMOVED lines=16> */
[----:B------:R-:W1:Y:S03]  /*71d0*/  S2R R29, SR_SWINHI ;  /* 0x00000000001d7919 */ /* 0x000e660000002f00 */
[----:B------:R-:W3:Y:S01]  /*71e0*/  LDL R69, [R1+0x18] ;  /* 0x0000180001457983 */ /* 0x000ee20000100800 */
[----:B0-----:R-:W-:-:S05]  /*71f0*/  IMAD.SHL.U32 R2, R24, 0x4, RZ ;  /* 0x0000000418027824 */ /* 0x001fca00078e00ff */
[----:B------:R-:W-:Y:S01]  /*7200*/  LOP3.LUT R2, R2, 0xc, RZ, 0xc0, !PT ;  /* 0x0000000c02027812 */ /* 0x000fe200078ec0ff */
[----:B------:R-:W-:Y:S03]  /*7210*/  BAR.SYNC.DEFER_BLOCKING 0x1, 0x180 ;  /* 0x0046000000007b1d */ /* 0x000fe60000010000 */
[----:B------:R-:W-:-:S05]  /*7220*/  IADD3 R2, P0, R2, UR8, RZ ;  /* 0x0000000802027c10 */ /* 0x000fca000ff1e0ff */
[----:B------:R-:W-:Y:S01]  /*7230*/  IMAD.X R3, RZ, RZ, UR9, P0 ;  /* 0x00000009ff037e24 */ /* 0x000fe200080e06ff */
[----:B------:R-:W-:Y:S02]  /*7240*/  MOV R42, R0 ;  /* 0x00000000002a7202 */ /* 0x000fe40000000f00 */
[----:B-1----:R-:W-:Y:S01]  /*7250*/  MOV R43, R29 ;  /* 0x0000001d002b7202 */ /* 0x002fe20000000f00 */
[----:B------:R-:W-:Y:S01]  /*7260*/  ULDC.64 UR8, c[0x0][0xc00] ;  /* 0x0003000000087ab9 */ /* 0x000fe20000000a00 */
[----:B------:R2:W4:Y:S01]  /*7270*/  LDG.E.CONSTANT R25, desc[UR54][R2.64] ;  /* 0x0000003602197981 */ /* 0x000522000c1e9900 */
        /* <DEDUP_REMOVED lines=35> */
[C---:B------:R-:W-:Y:S02]  /*74b0*/  LOP3.LUT R7, R2.reuse, 0x380, RZ, 0xc0, !PT ;  /* 0x0000038002077812 */ /* 0x040fe400078ec0ff */
[C---:B------:R-:W-:Y:S02]  /*74c0*/  IADD3 R11, P2, R2.reuse, 0x40, RZ ;  /* 0x00000040020b7810 */ /* 0x040fe40007f5e0ff */
[----:B------:R-:W-:Y:S02]  /*74d0*/  LOP3.LUT R8, R9, 0x380, RZ, 0xc0, !PT ;  /* 0x0000038009087812 */ /* 0x000fe400078ec0ff */
[----:B------:R-:W-:Y:S02]  /*74e0*/  IADD3 R34, P1, R2, 0x60, RZ ;  /* 0x0000006002227810 */ /* 0x000fe40007f3e0ff */
[----:B------:R-:W-:-:S02]  /*74f0*/  SHF.R.U64 R7, R7, 0x3, RZ ;  /* 0x0000000307077819 */ /* 0x000fc400000012ff */
[----:B------:R-:W-:Y:S02]  /*7500*/  SEL R32, R14, R13, P0 ;  /* 0x0000000d0e207207 */ /* 0x000fe40000000000 */
[----:B------:R-:W-:Y:S02]  /*7510*/  LOP3.LUT R4, R11, 0x380, RZ, 0xc0, !PT ;  /* 0x000003800b047812 */ /* 0x000fe400078ec0ff */
[----:B------:R-:W-:Y:S02]  /*7520*/  SHF.R.U64 R8, R8, 0x3, RZ ;  /* 0x0000000308087819 */ /* 0x000fe400000012ff */
[----:B------:R-:W-:Y:S02]  /*7530*/  LOP3.LUT R13, R34, 0x380, RZ, 0xc0, !PT ;  /* 0x00000380220d7812 */ /* 0x000fe400078ec0ff */
[----:B------:R-:W-:Y:S02]  /*7540*/  LOP3.LUT R2, R7, R2, RZ, 0x3c, !PT ;  /* 0x0000000207027212 */ /* 0x000fe400078e3cff */
[----:B------:R-:W-:Y:S01]  /*7550*/  SHF.R.U64 R4, R4, 0x3, RZ ;  /* 0x0000000304047819 */ /* 0x000fe200000012ff */
[--C-:B------:R-:W-:Y:S01]  /*7560*/  IMAD.X R5, RZ, RZ, R3.reuse, P1 ;  /* 0x000000ffff057224 */ /* 0x100fe200008e0603 */
[----:B------:R-:W-:Y:S01]  /*7570*/  LOP3.LUT R8, R8, R9, RZ, 0x3c, !PT ;  /* 0x0000000908087212 */ /* 0x000fe200078e3cff */
[--C-:B------:R-:W-:Y:S01]  /*7580*/  IMAD.X R7, RZ, RZ, R3.reuse, P2 ;  /* 0x000000ffff077224 */ /* 0x100fe200010e0603 */
[----:B------:R-:W-:Y:S01]  /*7590*/  SHF.R.U64 R13, R13, 0x3, RZ ;  /* 0x000000030d0d7819 */ /* 0x000fe200000012ff */
[----:B------:R-:W-:Y:S01]  /*75a0*/  IMAD.X R9, RZ, RZ, R3, P3 ;  /* 0x000000ffff097224 */ /* 0x000fe200018e0603 */
[----:B------:R-:W-:-:S02]  /*75b0*/  MOV R67, R2 ;  /* 0x0000000200437202 */ /* 0x000fc40000000f00 */
[----:B------:R-:W-:Y:S02]  /*75c0*/  LOP3.LUT R6, R4, R11, RZ, 0x3c, !PT ;  /* 0x0000000b04067212 */ /* 0x000fe400078e3cff */
[----:B------:R-:W-:Y:S02]  /*75d0*/  LOP3.LUT R4, R13, R34, RZ, 0x3c, !PT ;  /* 0x000000220d047212 */ /* 0x000fe400078e3cff */
[----:B------:R-:W-:Y:S02]  /*75e0*/  SEL R14, R46, R47, P0 ;  /* 0x0000002f2e0e7207 */ /* 0x000fe40000000000 */
[----:B------:R-:W-:Y:S02]  /*75f0*/  MOV R64, R4 ;  /* 0x0000000400407202 */ /* 0x000fe40000000f00 */
[----:B----4-:R-:W-:Y:S01]  /*7600*/  LOP3.LUT R3, R25, 0x2, RZ, 0x3c, !PT ;  /* 0x0000000219037812 */ /* 0x010fe200078e3cff */
[----:B------:R-:W-:Y:S01]  /*7610*/  SHFL.IDX PT, R46, R94, R25, 0x1c1f ;  /* 0x001c1f195e2e7589 */ /* 0x000fe200000e0000 */
[----:B------:R-:W-:-:S03]  /*7620*/  MOV R65, R6 ;  /* 0x0000000600417202 */ /* 0x000fc60000000f00 */
[----:B------:R-:W0:Y:S01]  /*7630*/  SHFL.IDX PT, R47, R90, R3, 0x1c1f ;  /* 0x001c1f035a2f7589 */ /* 0x000e2200000e0000 */
[----:B------:R-:W-:-:S03]  /*7640*/  MOV R66, R8 ;  /* 0x0000000800427202 */ /* 0x000fc60000000f00 */
[----:B------:R-:W-:Y:S04]  /*7650*/  SHFL.IDX PT, R38, R62, R25, 0x1c1f ;  /* 0x001c1f193e267589 */ /* 0x000fe800000e0000 */
[----:B------:R-:W1:Y:S04]  /*7660*/  SHFL.IDX PT, R39, R52, R3, 0x1c1f ;  /* 0x001c1f0334277589 */ /* 0x000e6800000e0000 */
[----:B------:R-:W-:Y:S04]  /*7670*/  SHFL.IDX PT, R54, R86, R25, 0x1c1f ;  /* 0x001c1f1956367589 */ /* 0x000fe800000e0000 */
[----:B------:R-:W2:Y:S04]  /*7680*/  SHFL.IDX PT, R55, R82, R3, 0x1c1f ;  /* 0x001c1f0352377589 */ /* 0x000ea800000e0000 */
[----:B------:R0:W-:Y:S04]  /*7690*/  SHFL.IDX PT, R34, R44, R25, 0x1c1f ;  /* 0x001c1f192c227589 */ /* 0x0001e800000e0000 */
[----:B------:R1:W4:Y:S04]  /*76a0*/  SHFL.IDX PT, R35, R40, R3, 0x1c1f ;  /* 0x001c1f0328237589 */ /* 0x00032800000e0000 */
[----:B------:R-:W-:Y:S04]  /*76b0*/  SHFL.IDX PT, R2, R96, R25, 0x1c1f ;  /* 0x001c1f1960027589 */ /* 0x000fe800000e0000 */
[----:B------:R-:W-:Y:S04]  /*76c0*/  SHFL.IDX PT, R50, R78, R25, 0x1c1f ;  /* 0x001c1f194e327589 */ /* 0x000fe800000e0000 */
[----:B------:R-:W3:Y:S04]  /*76d0*/  SHFL.IDX PT, R5, R92, R3, 0x1c1f ;  /* 0x001c1f035c057589 */ /* 0x000ee800000e0000 */
[----:B------:R-:W-:Y:S04]  /*76e0*/  SHFL.IDX PT, R10, R10, R25, 0x1c1f ;  /* 0x001c1f190a0a7589 */ /* 0x000fe800000e0000 */
[----:B------:R-:W3:Y:S04]  /*76f0*/  SHFL.IDX PT, R51, R74, R3, 0x1c1f ;  /* 0x001c1f034a337589 */ /* 0x000ee800000e0000 */
[----:B------:R-:W-:Y:S04]  /*7700*/  SHFL.IDX PT, R28, R28, R25, 0x1c1f ;  /* 0x001c1f191c1c7589 */ /* 0x000fe800000e0000 */
[----:B------:R-:W3:Y:S04]  /*7710*/  SHFL.IDX PT, R13, R58, R3, 0x1c1f ;  /* 0x001c1f033a0d7589 */ /* 0x000ee800000e0000 */
[----:B------:R-:W3:Y:S04]  /*7720*/  SHFL.IDX PT, R29, R32, R3, 0x1c1f ;  /* 0x001c1f03201d7589 */ /* 0x000ee800000e0000 */
[----:B------:R-:W-:Y:S04]  /*7730*/  SHFL.IDX PT, R4, R88, R25, 0x1c1f ;  /* 0x001c1f1958047589 */ /* 0x000fe800000e0000 */
[----:B------:R-:W-:Y:S04]  /*7740*/  SHFL.IDX PT, R60, R60, R25, 0x1c1f ;  /* 0x001c1f193c3c7589 */ /* 0x000fe800000e0000 */
[----:B------:R-:W3:Y:S04]  /*7750*/  SHFL.IDX PT, R7, R84, R3, 0x1c1f ;  /* 0x001c1f0354077589 */ /* 0x000ee800000e0000 */
[----:B------:R-:W-:Y:S04]  /*7760*/  SHFL.IDX PT, R12, R12, R25, 0x1c1f ;  /* 0x001c1f190c0c7589 */ /* 0x000fe800000e0000 */
[----:B------:R-:W3:Y:S04]  /*7770*/  SHFL.IDX PT, R61, R68, R3, 0x1c1f ;  /* 0x001c1f03443d7589 */ /* 0x000ee800000e0000 */
[----:B------:R-:W3:Y:S04]  /*7780*/  SHFL.IDX PT, R15, R48, R3, 0x1c1f ;  /* 0x001c1f03300f7589 */ /* 0x000ee800000e0000 */
[----:B------:R-:W-:Y:S04]  /*7790*/  SHFL.IDX PT, R6, R80, R25, 0x1c1f ;  /* 0x001c1f1950067589 */ /* 0x000fe800000e0000 */
[----:B------:R-:W3:Y:S04]  /*77a0*/  SHFL.IDX PT, R9, R76, R3, 0x1c1f ;  /* 0x001c1f034c097589 */ /* 0x000ee800000e0000 */
[----:B------:R-:W-:Y:S04]  /*77b0*/  SHFL.IDX PT, R14, R14, R25, 0x1c1f ;  /* 0x001c1f190e0e7589 */ /* 0x000fe800000e0000 */
[----:B------:R4:W3:Y:S04]  /*77c0*/  SHFL.IDX PT, R21, R36, R3, 0x1c1f ;  /* 0x001c1f0324157589 */ /* 0x0008e800000e0000 */
[----:B------:R-:W-:Y:S04]  /*77d0*/  SHFL.IDX PT, R8, R72, R25, 0x1c1f ;  /* 0x001c1f1948087589 */ /* 0x000fe800000e0000 */
[----:B------:R-:W-:Y:S04]  /*77e0*/  SHFL.IDX PT, R24, R24, R25, 0x1c1f ;  /* 0x001c1f1918187589 */ /* 0x000fe800000e0000 */
[----:B------:R-:W3:Y:S04]  /*77f0*/  SHFL.IDX PT, R11, R70, R3, 0x1c1f ;  /* 0x001c1f03460b7589 */ /* 0x000ee800000e0000 */
[----:B------:R-:W-:Y:S04]  /*7800*/  SHFL.IDX PT, R26, R26, R25, 0x1c1f ;  /* 0x001c1f191a1a7589 */ /* 0x000fe800000e0000 */
[----:B------:R-:W-:Y:S04]  /*7810*/  SHFL.IDX PT, R27, R30, R3, 0x1c1f ;  /* 0x001c1f031e1b7589 */ /* 0x000fe800000e0000 */
[----:B------:R-:W3:Y:S01]  /*7820*/  SHFL.IDX PT, R63, R20, R3, 0x1c1f ;  /* 0x001c1f03143f7589 */ /* 0x000ee200000e0000 */
        /* <DEDUP_REMOVED lines=48> */
[----:B------:R-:W-:Y:S04]  /*7b30*/  STSM.16.M88.4 [R67], R4 ;  /* 0x0000000443007844 */ /* 0x000fe80000000200 */
[----:B------:R-:W-:Y:S04]  /*7b40*/  STSM.16.M88.4 [R66], R8 ;  /* 0x0000000842007844 */ /* 0x000fe80000000200 */
[----:B------:R-:W-:Y:S04]  /*7b50*/  STSM.16.M88.4 [R65], R12 ;  /* 0x0000000c41007844 */ /* 0x000fe80000000200 */
[----:B------:R0:W-:Y:S01]  /*7b60*/  STSM.16.M88.4 [R64], R24 ;  /* 0x0000001840007844 */ /* 0x0001e20000000200 */
[----:B------:R-:W-:-:S04]  /*7b70*/  ISETP.NE.U32.AND P0, PT, RZ, UR10, PT ;  /* 0x0000000aff007c0c */ /* 0x000fc8000bf05070 */
[----:B------:R-:W-:Y:S01]  /*7b80*/  ISETP.NE.AND.EX P0, PT, RZ, UR11, PT, P0 ;  /* 0x0000000bff007c0c */ /* 0x000fe2000bf05300 */
[----:B------:R-:W-:Y:S02]  /*7b90*/  IMAD.U32 R62, RZ, RZ, UR8 ;  /* 0x00000008ff3e7e24 */ /* 0x000fe4000f8e00ff */
[----:B------:R-:W-:Y:S01]  /*7ba0*/  IMAD.U32 R63, RZ, RZ, UR9 ;  /* 0x00000009ff3f7e24 */ /* 0x000fe2000f8e00ff */
[----:B------:R-:W-:Y:S06]  /*7bb0*/  BAR.SYNC.DEFER_BLOCKING 0x1, 0x180 ;  /* 0x0046000000007b1d */ /* 0x000fec0000010000 */
[----:B------:R-:W-:-:S02]  /*7bc0*/  ULDC.64 UR8, c[0x0][0xc08] ;  /* 0x0003020000087ab9 */ /* 0x000fc40000000a00 */
[----:B0-----:R-:W0:Y:S01]  /*7bd0*/  LDC R64, c[0x0][0xbe8] ;  /* 0x0002fa00ff407b82 */ /* 0x001e220000000800 */
[----:B------:R-:W2:Y:S01]  /*7be0*/  @P0 LDG.E R30, desc[UR54][R62.64] ;  /* 0x000000363e1e0981 */ /* 0x000ea2000c1e1900 */
        /* <DEDUP_REMOVED lines=8> */
[----:B------:R-:W1:Y:S01]  /*7c70*/  @P1 LDC R11, c[0x0][0xbf0] ;  /* 0x0002fc00ff0b1b82 */ /* 0x000e620000000800 */
[----:B------:R-:W-:Y:S01]  /*7c80*/  USEL UR16, UR16, 0x978, UP1 ;  /* 0x0000097810107887 */ /* 0x000fe20008800000 */
[----:B------:R-:W-:Y:S01]  /*7c90*/  PLOP3.LUT P4, PT, PT, PT, UP0, 0x80, 0x0 ;  /* 0x000000000000781c */ /* 0x000fe20003f8f008 */
[----:B------:R-:W-:Y:S01]  /*7ca0*/  UISETP.NE.U32.AND UP0, UPT, UR10, URZ, UPT ;  /* 0x0000003f0a00728c */ /* 0x000fe2000bf05070 */
[----:B------:R-:W-:Y:S01]  /*7cb0*/  IMAD.U32 R13, RZ, RZ, UR45 ;  /* 0x0000002dff0d7e24 */ /* 0x000fe2000f8e00ff */
        /* <DEDUP_REMOVED lines=33> */
[----:B------:R-:W-:Y:S01]  /*7ed0*/  SHF.R.S32.HI R6, RZ, 0x1f, R11 ;  /* 0x0000001fff067819 */ /* 0x000fe2000001140b */
[----:B------:R-:W-:Y:S01]  /*7ee0*/  IMAD.U32 R15, RZ, RZ, UR45 ;  /* 0x0000002dff0f7e24 */ /* 0x000fe2000f8e00ff */
        /* <DEDUP_REMOVED lines=21> */
.L_x_11234:
        /* <DEDUP_REMOVED lines=33> */
[----:B------:R-:W-:Y:S02]  /*8250*/  LOP3.LUT R8, R9, 0x380, RZ, 0xc0, !PT ;  /* 0x0000038009087812 */ /* 0x000fe400078ec0ff */
[----:B------:R-:W-:Y:S02]  /*8260*/  LOP3.LUT R12, R13, 0x380, RZ, 0xc0, !PT ;  /* 0x000003800d0c7812 */ /* 0x000fe400078ec0ff */
[----:B------:R-:W-:-:S02]  /*8270*/  SHF.R.U64 R5, R5, 0x3, RZ ;  /* 0x0000000305057819 */ /* 0x000fc400000012ff */
[----:B------:R-:W-:Y:S02]  /*8280*/  SHF.R.U64 R8, R8, 0x3, RZ ;  /* 0x0000000308087819 */ /* 0x000fe400000012ff */
[----:B------:R-:W-:Y:S02]  /*8290*/  SHF.R.U64 R12, R12, 0x3, RZ ;  /* 0x000000030c0c7819 */ /* 0x000fe400000012ff */
[----:B------:R-:W-:Y:S01]  /*82a0*/  LOP3.LUT R4, R5, R42, RZ, 0x3c, !PT ;  /* 0x0000002a05047212 */ /* 0x000fe200078e3cff */
[--C-:B------:R-:W-:Y:S01]  /*82b0*/  IMAD.MOV.U32 R5, RZ, RZ, R43.reuse ;  /* 0x000000ffff057224 */ /* 0x100fe200078e002b */
[----:B------:R-:W-:Y:S01]  /*82c0*/  LOP3.LUT R8, R8, R9, RZ, 0x3c, !PT ;  /* 0x0000000908087212 */ /* 0x000fe200078e3cff */
[--C-:B------:R-:W-:Y:S01]  /*82d0*/  IMAD.X R9, RZ, RZ, R43.reuse, P0 ;  /* 0x000000ffff097224 */ /* 0x100fe200000e062b */
[----:B------:R-:W-:Y:S01]  /*82e0*/  LOP3.LUT R12, R12, R13, RZ, 0x3c, !PT ;  /* 0x0000000d0c0c7212 */ /* 0x000fe200078e3cff */
[----:B------:R-:W-:Y:S02]  /*82f0*/  IMAD.X R13, RZ, RZ, R43, P2 ;  /* 0x000000ffff0d7224 */ /* 0x000fe400010e062b */
[----:B------:R-:W2:Y:S04]  /*8300*/  LD.E.128 R4, desc[UR54][R4.64] ;  /* 0x0000003604047980 */ /* 0x000ea8000c101d00 */
[----:B------:R-:W3:Y:S04]  /*8310*/  LD.E.128 R8, desc[UR54][R8.64] ;  /* 0x0000003608087980 */ /* 0x000ee8000c101d00 */
[----:B------:R-:W4:Y:S01]  /*8320*/  LD.E.128 R12, desc[UR54][R12.64] ;  /* 0x000000360c0c7980 */ /* 0x000f22000c101d00 */
[----:B------:R-:W-:-:S04]  /*8330*/  IADD3 R3, P0, R42, 0x4800, RZ ;  /* 0x000048002a037810 */ /* 0x000fc80007f1e0ff */
[----:B------:R-:W-:Y:S01]  /*8340*/  LOP3.LUT R2, R3, 0x380, RZ, 0xc0, !PT ;  /* 0x0000038003027812 */ /* 0x000fe200078ec0ff */
[----:B------:R-:W-:Y:S01]  /*8350*/  UIMAD UR7, UR12, UR10, URZ ;  /* 0x0000000a0c0772a4 */ /* 0x000fe2000f8e023f */
[----:B------:R-:W-:Y:S02]  /*8360*/  IMAD.U32 R21, RZ, RZ, UR45 ;  /* 0x0000002dff157e24 */ /* 0x000fe4000f8e00ff */
[----:B------:R-:W-:Y:S01]  /*8370*/  SHF.R.U64 R2, R2, 0x3, RZ ;  /* 0x0000000302027819 */ /* 0x000fe200000012ff */
[----:B------:R-:W-:Y:S01]  /*8380*/  UIMAD.WIDE.U32 UR8, UR4, UR10, URZ ;  /* 0x0000000a040872a5 */ /* 0x000fe2000f8e003f */
[----:B------:R-:W-:Y:S01]  /*8390*/  IMAD.X R25, RZ, RZ, R43, P0 ;  /* 0x000000ffff197224 */ /* 0x000fe200000e062b */
[----:B------:R-:W-:Y:S01]  /*83a0*/  ULDC.64 UR12, c[0x0][0xaf0] ;  /* 0x0002bc00000c7ab9 */ /* 0x000fe20000000a00 */
[----:B------:R-:W-:Y:S02]  /*83b0*/  LOP3.LUT R24, R2, R3, RZ, 0x3c, !PT ;  /* 0x0000000302187212 */ /* 0x000fe400078e3cff */
[----:B------:R-:W0:Y:S01]  /*83c0*/  @P1 LDC R3, c[0x0][0xbec] ;  /* 0x0002fb00ff031b82 */ /* 0x000e220000000800 */
[----:B------:R-:W-:Y:S01]  /*83d0*/  UIMAD UR7, UR4, UR11, UR7 ;  /* 0x0000000b040772a4 */ /* 0x000fe2000f8e0207 */
[----:B------:R-:W-:Y:S01]  /*83e0*/  IMAD R2, R16, 0x30, R62 ;  /* 0x0000003010027824 */ /* 0x000fe200078e023e */
[----:B------:R-:W-:Y:S01]  /*83f0*/  USHF.R.S32.HI UR4, URZ, 0x1f, UR42 ;  /* 0x0000001f3f047899 */ /* 0x000fe2000801142a */
[----:B------:R-:W5:Y:S01]  /*8400*/  LD.E.128 R24, desc[UR54][R24.64] ;  /* 0x0000003618187980 */ /* 0x000f62000c101d00 */
[----:B------:R-:W-:Y:S01]  /*8410*/  UIADD3 UR9, UR9, UR7, URZ ;  /* 0x0000000709097290 */ /* 0x000fe2000fffe03f */
[----:B------:R-:W-:Y:S01]  /*8420*/  IMAD R28, R21, 0xc0, R2 ;  /* 0x000000c0151c7824 */ /* 0x000fe200078e0202 */
[----:B------:R-:W-:Y:S01]  /*8430*/  ULDC.64 UR10, c[0x0][0xae8] ;  /* 0x0002ba00000a7ab9 */ /* 0x000fe20000000a00 */
[----:B------:R-:W-:Y:S01]  /*8440*/  UIMAD UR4, UR4, UR12, URZ ;  /* 0x0000000c040472a4 */ /* 0x000fe2000f8e023f */
[----:B------:R-:W-:Y:S01]  /*8450*/  @!PT LDS RZ, [RZ] ;  /* 0x00000000fffff984 */ /* 0x000fe20000000800 */
[----:B------:R-:W-:Y:S01]  /*8460*/  @!PT LDS RZ, [RZ] ;  /* 0x00000000fffff984 */ /* 0x000fe20000000800 */
[----:B------:R-:W-:Y:S01]  /*8470*/  @!PT LDS RZ, [RZ] ;  /* 0x00000000fffff984 */ /* 0x000fe20000000800 */
[----:B------:R-:W-:Y:S01]  /*8480*/  @!PT LDS RZ, [RZ] ;  /* 0x00000000fffff984 */ /* 0x000fe20000000800 */
[----:B------:R1:W-:Y:S06]  /*8490*/  MEMBAR.ALL.CTA ;  /* 0x0000000000007992 */ /* 0x0003ec0000008000 */
[----:B-1----:R-:W1:Y:S01]  /*84a0*/  FENCE.VIEW.ASYNC.S ;  /* 0x00000000000073c6 */ /* 0x002e620000000000 */
[----:B------:R-:W-:Y:S01]  /*84b0*/  UIMAD.WIDE.U32 UR8, UR44, UR10, UR8 ;  /* 0x0000000a2c0872a5 */ /* 0x000fe2000f8e0008 */
[----:B------:R-:W-:Y:S01]  /*84c0*/  IMAD.MOV.U32 R21, RZ, RZ, R28 ;  /* 0x000000ffff157224 */ /* 0x000fe200078e001c */
[----:B------:R-:W-:Y:S01]  /*84d0*/  UIMAD UR4, UR42, UR13, UR4 ;  /* 0x0000000d2a0472a4 */ /* 0x000fe2000f8e0204 */
[----:B------:R-:W-:Y:S01]  /*84e0*/  VIADD R0, R0, 0x13220 ;  /* 0x0001322000007836 */ /* 0x000fe20000000000 */
[----:B------:R-:W-:-:S04]  /*84f0*/  UIMAD UR9, UR44, UR11, UR9 ;  /* 0x0000000b2c0972a4 */ /* 0x000fc8000f8e0209 */
[----:B------:R-:W-:Y:S01]  /*8500*/  UIMAD.WIDE.U32 UR42, UR42, UR12, UR8 ;  /* 0x0000000c2a2a72a5 */ /* 0x000fe2000f8e0008 */
[----:B------:R-:W-:Y:S02]  /*8510*/  PRMT R0, RZ, 0x654, R0 ;  /* 0x00000654ff007816 */ /* 0x000fe40000000000 */
[----:B------:R-:W-:Y:S01]  /*8520*/  ULDC.64 UR8, c[0x0][0xae0] ;  /* 0x0002b80000087ab9 */ /* 0x000fe20000000a00 */
[----:B------:R-:W-:Y:S01]  /*8530*/  UIADD3 UR4, UR43, UR4, URZ ;  /* 0x000000042b047290 */ /* 0x000fe2000fffe03f */
[----:B0-----:R-:W-:-:S04]  /*8540*/  @P1 IMAD.HI.U32 R2, R28, R3, RZ ;  /* 0x000000031c021227 */ /* 0x001fc800078e00ff */
[----:B------:R-:W-:Y:S01]  /*8550*/  IMAD.U32 R3, RZ, RZ, UR43 ;  /* 0x0000002bff037e24 */ /* 0x000fe2000f8e00ff */
[----:B------:R-:W-:Y:S01]  /*8560*/  @P1 SHF.R.U32.HI R21, RZ, R29, R2 ;  /* 0x0000001dff151219 */ /* 0x000fe20000011602 */
[----:B------:R-:W-:Y:S02]  /*8570*/  IMAD.U32 R2, RZ, RZ, UR42 ;  /* 0x0000002aff027e24 */ /* 0x000fe4000f8e00ff */
[----:B------:R-:W-:Y:S01]  /*8580*/  IMAD.U32 R3, RZ, RZ, UR4 ;  /* 0x00000004ff037e24 */ /* 0x000fe2000f8e00ff */
[--C-:B------:R-:W-:Y:S01]  /*8590*/  SHF.R.S32.HI R20, RZ, 0x1f, R21.reuse ;  /* 0x0000001fff147819 */ /* 0x100fe20000011415 */
[----:B------:R-:W-:Y:S01]  /*85a0*/  IMAD.MOV R29, RZ, RZ, -R21 ;  /* 0x000000ffff1d7224 */ /* 0x000fe200078e0a15 */
[----:B------:R-:W-:Y:S01]  /*85b0*/  ULDC UR4, c[0x0][0xac8] ;  /* 0x0002b20000047ab9 */ /* 0x000fe20000000800 */
[----:B------:R-:W-:Y:S01]  /*85c0*/  IMAD.WIDE.U32 R2, R21, UR8, R2 ;  /* 0x0000000815027c25 */ /* 0x000fe2000f8e0002 */
[----:B-1----:R0:W-:Y:S03]  /*85d0*/  SYNCS.ARRIVE.TRANS64.RED.A1T0 RZ, [R0+URZ], RZ ;  /* 0x000000ff00ff79a7 */ /* 0x0021e6000810043f */
[----:B------:R-:W-:-:S02]  /*85e0*/  IMAD R20, R20, UR8, RZ ;  /* 0x0000000814147c24 */ /* 0x000fc4000f8e02ff */
[----:B------:R-:W-:Y:S02]  /*85f0*/  IMAD R29, R64, R29, R28 ;  /* 0x0000001d401d7224 */ /* 0x000fe400078e021c */
[----:B------:R-:W-:Y:S01]  /*8600*/  IMAD R33, R21, UR9, R20 ;  /* 0x0000000915217c24 */ /* 0x000fe2000f8e0214 */
[----:B------:R-:W-:Y:S02]  /*8610*/  ULDC.64 UR8, c[0x0][0xad8] ;  /* 0x0002b60000087ab9 */ /* 0x000fe40000000a00 */
[----:B------:R-:W-:Y:S01]  /*8620*/  SHF.R.S32.HI R20, RZ, 0x1f, R29 ;  /* 0x0000001fff147819 */ /* 0x000fe2000001141d */
[----:B------:R-:W-:Y:S02]  /*8630*/  IMAD.IADD R3, R3, 0x1, R33 ;  /* 0x0000000103037824 */ /* 0x000fe400078e0221 */
[----:B------:R-:W-:Y:S02]  /*8640*/  IMAD.U32 R33, RZ, RZ, UR45 ;  /* 0x0000002dff217e24 */ /* 0x000fe4000f8e00ff */
[----:B------:R-:W-:-:S02]  /*8650*/  IMAD R20, R20, UR8, RZ ;  /* 0x0000000814147c24 */ /* 0x000fc4000f8e02ff */
[----:B------:R-:W-:-:S04]  /*8660*/  IMAD.WIDE.U32 R2, R29, UR8, R2 ;  /* 0x000000081d027c25 */ /* 0x000fc8000f8e0002 */
[----:B------:R-:W-:Y:S01]  /*8670*/  IMAD R21, R29, UR9, R20 ;  /* 0x000000091d157c24 */ /* 0x000fe2000f8e0214 */
[----:B------:R-:W-:Y:S01]  /*8680*/  ULDC.64 UR8, c[0x0][0xa80] ;  /* 0x0002a00000087ab9 */ /* 0x000fe20000000a00 */
[----:B------:R-:W-:Y:S01]  /*8690*/  IMAD R33, R33, 0xc0, R62 ;  /* 0x000000c021217824 */ /* 0x000fe200078e023e */
[C---:B------:R-:W-:Y:S01]  /*86a0*/  LEA R32, P0, R2.reuse, UR8, 0x1 ;  /* 0x0000000802207c11 */ /* 0x040fe2000f8008ff */
[----:B------:R-:W-:Y:S01]  /*86b0*/  IMAD.IADD R3, R3, 0x1, R21 ;  /* 0x0000000103037824 */ /* 0x000fe200078e0215 */
[----:B------:R-:W-:Y:S01]  /*86c0*/  SHF.R.S32.HI R62, RZ, 0x1f, R17 ;  /* 0x0000001fff3e7819 */ /* 0x000fe20000011411 */
[C---:B------:R-:W-:Y:S02]  /*86d0*/  VIADD R21, R33.reuse, 0x60 ;  /* 0x0000006021157836 */ /* 0x040fe40000000000 */
[----:B------:R-:W1:Y:S01]  /*86e0*/  SHFL.IDX PT, R20, R32, 0x1, 0x181f ;  /* 0x00381f0020147f89 */ /* 0x000e6200000e0000 */
[----:B------:R-:W-:Y:S01]  /*86f0*/  LEA.HI.X R34, R2, UR9, R3, 0x1, P0 ;  /* 0x0000000902227c11 */ /* 0x000fe200080f0c03 */
[----:B------:R-:W-:Y:S01]  /*8700*/  VIADD R3, R33, 0x30 ;  /* 0x0000003021037836 */ /* 0x000fe20000000000 */
[----:B------:R-:W-:Y:S01]  /*8710*/  ISETP.GE.AND P0, PT, R17, UR4, PT ;  /* 0x0000000411007c0c */ /* 0x000fe2000bf06270 */
[----:B------:R-:W0:Y:S03]  /*8720*/  SHFL.IDX PT, R2, R32, RZ, 0x181f ;  /* 0x00181fff20027589 */ /* 0x000e2600000e0000 */
[-C--:B------:R-:W-:Y:S01]  /*8730*/  ISETP.GE.OR P1, PT, R33, R30.reuse, P0 ;  /* 0x0000001e2100720c */ /* 0x080fe20000726670 */
[----:B------:R-:W0:Y:S01]  /*8740*/  SHFL.IDX PT, R28, R32, 0x2, 0x181f ;  /* 0x00581f00201c7f89 */ /* 0x000e2200000e0000 */
[-C--:B------:R-:W-:Y:S01]  /*8750*/  ISETP.GE.OR P2, PT, R3, R30.reuse, P0 ;  /* 0x0000001e0300720c */ /* 0x080fe20000746670 */
[----:B------:R-:W-:Y:S01]  /*8760*/  VIADD R33, R33, 0x90 ;  /* 0x0000009021217836 */ /* 0x000fe20000000000 */
[-C--:B------:R-:W-:Y:S01]  /*8770*/  ISETP.GE.OR P3, PT, R21, R30.reuse, P0 ;  /* 0x0000001e1500720c */ /* 0x080fe20000766670 */
[----:B------:R-:W0:Y:S03]  /*8780*/  SHFL.IDX PT, R36, R34, RZ, 0x181f ;  /* 0x00181fff22247589 */ /* 0x000e2600000e0000 */
[----:B------:R-:W-:Y:S01]  /*8790*/  ISETP.GE.OR P0, PT, R33, R30, P0 ;  /* 0x0000001e2100720c */ /* 0x000fe20000706670 */
[----:B------:R-:W0:Y:S04]  /*87a0*/  SHFL.IDX PT, R38, R34, 0x1, 0x181f ;  /* 0x00381f0022267f89 */ /* 0x000e2800000e0000 */
[----:B------:R-:W0:Y:S02]  /*87b0*/  SHFL.IDX PT, R40, R34, 0x2, 0x181f ;  /* 0x00581f0022287f89 */ /* 0x000e2400000e0000 */
[----:B-1----:R-:W-:-:S02]  /*87c0*/  @!P2 LEA R20, P5, R17, R20, 0x1 ;  /* 0x000000141114a211 */ /* 0x002fc400078a08ff */
[----:B------:R-:W1:Y:S01]  /*87d0*/  SHFL.IDX PT, R32, R32, 0x3, 0x181f ;  /* 0x00781f0020207f89 */ /* 0x000e6200000e0000 */
[----:B0-----:R-:W-:-:S03]  /*87e0*/  @!P1 LEA R2, P4, R17, R2, 0x1 ;  /* 0x0000000211029211 */ /* 0x001fc600078808ff */
[----:B------:R-:W0:Y:S01]  /*87f0*/  SHFL.IDX PT, R34, R34, 0x3, 0x181f ;  /* 0x00781f0022227f89 */ /* 0x000e2200000e0000 */
[C---:B------:R-:W-:Y:S02]  /*8800*/  @!P3 LEA R28, P6, R17.reuse, R28, 0x1 ;  /* 0x0000001c111cb211 */ /* 0x040fe400078c08ff */
[C-C-:B------:R-:W-:Y:S02]  /*8810*/  @!P1 LEA.HI.X R3, R17.reuse, R36, R62.reuse, 0x1, P4 ;  /* 0x0000002411039211 */ /* 0x140fe400020f0c3e */
[C-C-:B------:R-:W-:Y:S02]  /*8820*/  @!P2 LEA.HI.X R21, R17.reuse, R38, R62.reuse, 0x1, P5 ;  /* 0x000000261115a211 */ /* 0x140fe400028f0c3e */
[----:B------:R-:W-:Y:S01]  /*8830*/  @!P3 LEA.HI.X R29, R17, R40, R62, 0x1, P6 ;  /* 0x00000028111db211 */ /* 0x000fe200030f0c3e */
[----:B--2---:R2:W-:Y:S04]  /*8840*/  @!P1 ST.E.128 desc[UR54][R2.64], R4 ;  /* 0x0000000402009985 */ /* 0x0045e8000c101d36 */
[----:B---3--:R2:W-:Y:S04]  /*8850*/  @!P2 ST.E.128 desc[UR54][R20.64], R8 ;  /* 0x000000081400a985 */ /* 0x0085e8000c101d36 */
[----:B----4-:R2:W-:Y:S01]  /*8860*/  @!P3 ST.E.128 desc[UR54][R28.64], R12 ;  /* 0x0000000c1c00b985 */ /* 0x0105e2000c101d36 */
[----:B01----:R-:W-:Y:S05]  /*8870*/  @P0 BRA `(.L_x_11236) ;  /* 0x0000001000c80947 */ /* 0x003fea0003800000 */
[----:B--2---:R-:W-:-:S04]  /*8880*/  LEA R2, P0, R17, R32, 0x1 ;  /* 0x0000002011027211 */ /* 0x004fc800078008ff */
[----:B------:R-:W-:-:S05]  /*8890*/  LEA.HI.X R3, R17, R34, R62, 0x1, P0 ;  /* 0x0000002211037211 */ /* 0x000fca00000f0c3e */
[----:B-----5:R0:W-:Y:S01]  /*88a0*/  ST.E.128 desc[UR54][R2.64], R24 ;  /* 0x0000001802007985 */ /* 0x0201e2000c101d36 */
[----:B------:R-:W-:Y:S05]  /*88b0*/  BRA `(.L_x_11236) ;  /* 0x0000001000b87947 */ /* 0x000fea0003800000 */
.L_x_11235:
[----:B------:R0:W5:Y:S01]  /*88c0*/  LDL R65, [R1+0x4] ;  /* 0x0000040001417983 */ /* 0x0001620000100800 */
[----:B------:R-:W-:Y:S01]  /*88d0*/  ULDC.64 UR10, c[0x0][0xb08] ;  /* 0x0002c200000a7ab9 */ /* 0x000fe20000000a00 */
[----:B------:R-:W1:Y:S02]  /*88e0*/  @P1 LDC R4, c[0x0][0xbec] ;  /* 0x0002fb00ff041b82 */ /* 0x000e640000000800 */
        /* <DEDUP_REMOVED lines=9> */
[----:B------:R-:W-:Y:S01]  /*8980*/  BSSY B1, `(.L_x_11237) ;  /* 0x0000050000017945 */ /* 0x000fe20003800000 */
[----:B------:R-:W-:Y:S01]  /*8990*/  UIADD3 UR9, UR9, UR7, URZ ;  /* 0x0000000709097290 */ /* 0x000fe2000fffe03f */
[----:B------:R-:W-:Y:S01]  /*89a0*/  SHF.R.S32.HI R26, RZ, 0x1f, R18 ;  /* 0x0000001fff1a7819 */ /* 0x000fe20000011412 */
[----:B------:R-:W-:Y:S01]  /*89b0*/  ULDC.64 UR10, c[0x0][0xb38] ;  /* 0x0002ce00000a7ab9 */ /* 0x000fe20000000a00 */
[----:B------:R-:W-:Y:S01]  /*89c0*/  SHF.R.S32.HI R27, RZ, 0x1f, R19 ;  /* 0x0000001fff1b7819 */ /* 0x000fe20000011413 */
[----:B------:R-:W-:Y:S01]  /*89d0*/  UIMAD.WIDE.U32 UR8, UR44, UR10, UR8 ;  /* 0x0000000a2c0872a5 */ /* 0x000fe2000f8e0008 */
[----:B------:R-:W-:-:S02]  /*89e0*/  SHF.R.S32.HI R42, RZ, 0x1f, R22 ;  /* 0x0000001fff2a7819 */ /* 0x000fc40000011416 */
[----:B------:R-:W-:Y:S01]  /*89f0*/  SHF.R.S32.HI R43, RZ, 0x1f, R23 ;  /* 0x0000001fff2b7819 */ /* 0x000fe20000011417 */
[----:B------:R-:W-:Y:S01]  /*8a00*/  UIMAD UR9, UR44, UR11, UR9 ;  /* 0x0000000b2c0972a4 */ /* 0x000fe2000f8e0209 */
[----:B-1----:R-:W-:Y:S01]  /*8a10*/  @P1 IMAD.HI.U32 R4, R13, R4, RZ ;  /* 0x000000040d041227 */ /* 0x002fe200078e00ff */
[----:B------:R-:W-:Y:S01]  /*8a20*/  SHF.R.S32.HI R56, RZ, 0x1f, R156 ;  /* 0x0000001fff387819 */ /* 0x000fe2000001149c */
[----:B------:R-:W-:Y:S01]  /*8a30*/  ULDC.64 UR10, c[0x0][0xb40] ;  /* 0x0002d000000a7ab9 */ /* 0x000fe20000000a00 */
[----:B------:R-:W-:Y:S01]  /*8a40*/  SHF.R.S32.HI R57, RZ, 0x1f, R157 ;  /* 0x0000001fff397819 */ /* 0x000fe2000001149d */
[----:B------:R-:W-:-:S04]  /*8a50*/  UIMAD UR4, UR4, UR10, URZ ;  /* 0x0000000a040472a4 */ /* 0x000fc8000f8e023f */
[----:B------:R-:W-:Y:S01]  /*8a60*/  UIMAD UR4, UR42, UR11, UR4 ;  /* 0x0000000b2a0472a4 */ /* 0x000fe2000f8e0204 */
[----:B--2---:R-:W-:Y:S01]  /*8a70*/  @P1 SHF.R.U32.HI R7, RZ, R5, R4 ;  /* 0x00000005ff071219 */ /* 0x004fe20000011604 */
[----:B------:R-:W-:-:S03]  /*8a80*/  UIMAD.WIDE.U32 UR42, UR42, UR10, UR8 ;  /* 0x0000000a2a2a72a5 */ /* 0x000fc6000f8e0008 */
[----:B------:R-:W-:Y:S01]  /*8a90*/  ULDC.64 UR10, c[0x0][0xb48] ;  /* 0x0002d200000a7ab9 */ /* 0x000fe20000000a00 */
[----:B------:R-:W-:Y:S01]  /*8aa0*/  UIADD3 UR9, UR43, UR4, URZ ;  /* 0x000000042b097290 */ /* 0x000fe2000fffe03f */
[--C-:B------:R-:W-:Y:S01]  /*8ab0*/  SHF.R.S32.HI R4, RZ, 0x1f, R7.reuse ;  /* 0x0000001fff047819 */ /* 0x100fe20000011407 */
[----:B------:R-:W-:Y:S01]  /*8ac0*/  IMAD.MOV R9, RZ, RZ, -R7 ;  /* 0x000000ffff097224 */ /* 0x000fe200078e0a07 */
[----:B------:R-:W-:Y:S02]  /*8ad0*/  UMOV UR8, UR42 ;  /* 0x0000002a00087c82 */ /* 0x000fe40008000000 */
[----:B------:R-:W-:Y:S01]  /*8ae0*/  UIMAD.WIDE.U32 UR8, UR46, UR10, UR8 ;  /* 0x0000000a2e0872a5 */ /* 0x000fe2000f8e0008 */
[----:B------:R-:W-:-:S03]  /*8af0*/  IMAD R9, R64, R9, R13 ;  /* 0x0000000940097224 */ /* 0x000fc600078e020d */
[----:B------:R-:W-:Y:S02]  /*8b00*/  UIMAD UR46, UR46, UR11, UR9 ;  /* 0x0000000b2e2e72a4 */ /* 0x000fe4000f8e0209 */
[----:B------:R-:W-:Y:S01]  /*8b10*/  IMAD.U32 R5, RZ, RZ, UR9 ;  /* 0x00000009ff057e24 */ /* 0x000fe2000f8e00ff */
[----:B------:R-:W-:Y:S02]  /*8b20*/  ULDC.64 UR10, c[0x0][0xb30] ;  /* 0x0002cc00000a7ab9 */ /* 0x000fe40000000a00 */
[----:B------:R-:W-:Y:S02]  /*8b30*/  IMAD R6, R4, UR10, RZ ;  /* 0x0000000a04067c24 */ /* 0x000fe4000f8e02ff */
        /* <DEDUP_REMOVED lines=18> */
[----:B-1----:R0:W1:Y:S01]  /*8c60*/  SHFL.IDX PT, R6, R0, RZ, 0x1c1f ;  /* 0x001c1fff00067589 */ /* 0x00206200000e0000 */
[----:B------:R-:W-:Y:S05]  /*8c70*/  @P0 BRA `(.L_x_11238) ;  /* 0x0000000000800947 */ /* 0x000fea0003800000 */
[----:B------:R-:W-:Y:S02]  /*8c80*/  ULDC UR4, c[0x0][0xac8] ;  /* 0x0002b20000047ab9 */ /* 0x000fe40000000800 */
[----:B-----5:R-:W-:Y:S02]  /*8c90*/  ISETP.GE.AND P1, PT, R62, UR4, PT ;  /* 0x000000043e007c0c */ /* 0x020fe4000bf26270 */
[----:B------:R-:W-:Y:S02]  /*8ca0*/  ISETP.GE.AND P0, PT, R65, UR4, PT ;  /* 0x0000000441007c0c */ /* 0x000fe4000bf06270 */
[----:B------:R-:W-:Y:S02]  /*8cb0*/  ISETP.GE.AND P4, PT, R157, UR4, PT ;  /* 0x000000049d007c0c */ /* 0x000fe4000bf86270 */
[----:B------:R-:W-:Y:S02]  /*8cc0*/  ISETP.GE.AND P5, PT, R156, UR4, PT ;  /* 0x000000049c007c0c */ /* 0x000fe4000bfa6270 */
[----:B------:R-:W-:-:S05]  /*8cd0*/  ISETP.GE.AND P3, PT, R23, UR4, PT ;  /* 0x0000000417007c0c */ /* 0x000fca000bf66270 */
[CC--:B-1----:R-:W-:Y:S02]  /*8ce0*/  @!P1 LEA R8, P2, R62.reuse, R6.reuse, 0x2 ;  /* 0x000000063e089211 */ /* 0x0c2fe400078410ff */
[----:B--2---:R-:W-:Y:S02]  /*8cf0*/  @!P0 IMAD.WIDE R4, R65, 0x4, R6 ;  /* 0x0000000441048825 */ /* 0x004fe400078e0206 */
[-C--:B------:R-:W-:Y:S02]  /*8d00*/  @!P1 LEA.HI.X R9, R62, R7.reuse, R63, 0x2, P2 ;  /* 0x000000073e099211 */ /* 0x080fe400010f143f */
[----:B------:R-:W-:Y:S01]  /*8d10*/  ISETP.GE.AND P2, PT, R22, UR4, PT ;  /* 0x0000000416007c0c */ /* 0x000fe2000bf46270 */
[----:B------:R1:W-:Y:S01]  /*8d20*/  @!P0 ST.E.64 desc[UR54][R4.64], R44 ;  /* 0x0000002c04008985 */ /* 0x0003e2000c101b36 */
[CC--:B------:R-:W-:Y:S02]  /*8d30*/  @!P4 LEA R10, P0, R157.reuse, R6.reuse, 0x2 ;  /* 0x000000069d0ac211 */ /* 0x0c0fe400078010ff */
[----:B------:R-:W-:Y:S01]  /*8d40*/  @!P5 LEA R12, P6, R156, R6, 0x2 ;  /* 0x000000069c0cd211 */ /* 0x000fe200078c10ff */
[----:B------:R2:W-:Y:S01]  /*8d50*/  @!P1 ST.E.64 desc[UR54][R8.64], R46 ;  /* 0x0000002e08009985 */ /* 0x0005e2000c101b36 */
[----:B------:R-:W-:-:S02]  /*8d60*/  @!P4 LEA.HI.X R11, R157, R7, R57, 0x2, P0 ;  /* 0x000000079d0bc211 */ /* 0x000fc400000f1439 */
[----:B------:R-:W-:Y:S02]  /*8d70*/  ISETP.GE.AND P1, PT, R19, UR4, PT ;  /* 0x0000000413007c0c */ /* 0x000fe4000bf26270 */
[----:B------:R-:W-:Y:S01]  /*8d80*/  ISETP.GE.AND P0, PT, R18, UR4, PT ;  /* 0x0000000412007c0c */ /* 0x000fe2000bf06270 */
[----:B------:R3:W-:Y:S01]  /*8d90*/  @!P4 ST.E.64 desc[UR54][R10.64], R52 ;  /* 0x000000340a00c985 */ /* 0x0007e2000c101b36 */
[-C--:B------:R-:W-:Y:S02]  /*8da0*/  @!P5 LEA.HI.X R13, R156, R7.reuse, R56, 0x2, P6 ;  /* 0x000000079c0dd211 */ /* 0x080fe400030f1438 */
[CC--:B------:R-:W-:Y:S02]  /*8db0*/  @!P2 LEA R14, P4, R22.reuse, R6.reuse, 0x2 ;  /* 0x00000006160ea211 */ /* 0x0c0fe400078810ff */
[----:B-1----:R-:W-:Y:S01]  /*8dc0*/  @!P3 LEA R4, P6, R23, R6, 0x2 ;  /* 0x000000061704b211 */ /* 0x002fe200078c10ff */
[----:B------:R3:W-:Y:S01]  /*8dd0*/  @!P5 ST.E.64 desc[UR54][R12.64], R54 ;  /* 0x000000360c00d985 */ /* 0x0007e2000c101b36 */
[----:B------:R-:W-:-:S02]  /*8de0*/  @!P2 LEA.HI.X R15, R22, R7, R42, 0x2, P4 ;  /* 0x00000007160fa211 */ /* 0x000fc400020f142a */
[-C--:B------:R-:W-:Y:S02]  /*8df0*/  @!P3 LEA.HI.X R5, R23, R7.reuse, R43, 0x2, P6 ;  /* 0x000000071705b211 */ /* 0x080fe400030f142b */
[CC--:B--2---:R-:W-:Y:S02]  /*8e00*/  @!P1 LEA R8, P5, R19.reuse, R6.reuse, 0x2 ;  /* 0x0000000613089211 */ /* 0x0c4fe400078a10ff */
[C---:B------:R-:W-:Y:S01]  /*8e10*/  @!P0 LEA R6, P6, R18.reuse, R6, 0x2 ;  /* 0x0000000612068211 */ /* 0x040fe200078c10ff */
[----:B------:R3:W-:Y:S01]  /*8e20*/  @!P3 ST.E.64 desc[UR54][R4.64], R48 ;  /* 0x000000300400b985 */ /* 0x0007e2000c101b36 */
[-C--:B------:R-:W-:Y:S02]  /*8e30*/  @!P1 LEA.HI.X R9, R19, R7.reuse, R27, 0x2, P5 ;  /* 0x0000000713099211 */ /* 0x080fe400028f141b */
[----:B------:R-:W-:Y:S01]  /*8e40*/  @!P0 LEA.HI.X R7, R18, R7, R26, 0x2, P6 ;  /* 0x0000000712078211 */ /* 0x000fe200030f141a */
[----:B------:R3:W-:Y:S04]  /*8e50*/  @!P2 ST.E.64 desc[UR54][R14.64], R50 ;  /* 0x000000320e00a985 */ /* 0x0007e8000c101b36 */
[----:B------:R3:W-:Y:S04]  /*8e60*/  @!P1 ST.E.64 desc[UR54][R8.64], R58 ;  /* 0x0000003a08009985 */ /* 0x0007e8000c101b36 */
[----:B------:R3:W-:Y:S02]  /*8e70*/  @!P0 ST.E.64 desc[UR54][R6.64], R60 ;  /* 0x0000003c06008985 */ /* 0x0007e4000c101b36 */
.L_x_11238:
[----:B------:R-:W-:Y:S05]  /*8e80*/  BSYNC B1 ;  /* 0x0000000000017941 */ /* 0x000fea0003800000 */
.L_x_11237:
[----:B------:R-:W-:Y:S01]  /*8e90*/  ISETP.GE.AND P0, PT, R25, R30, PT ;  /* 0x0000001e1900720c */ /* 0x000fe20003f06270 */
[----:B--23--:R2:W3:Y:S04]  /*8ea0*/  SHFL.IDX PT, R7, R24, 0x1, 0x1c1f ;  /* 0x003c1f0018077f89 */ /* 0x00c4e800000e0000 */
[----:B-1----:R2:W4:Y:S08]  /*8eb0*/  SHFL.IDX PT, R6, R0, 0x1, 0x1c1f ;  /* 0x003c1f0000067f89 */ /* 0x00253000000e0000 */
[----:B--2---:R-:W-:Y:S05]  /*8ec0*/  @P0 BRA `(.L_x_11236) ;  /* 0x0000000c00340947 */ /* 0x004fea0003800000 */
[----:B------:R-:W-:Y:S02]  /*8ed0*/  ULDC UR4, c[0x0][0xac8] ;  /* 0x0002b20000047ab9 */ /* 0x000fe40000000800 */
[----:B-----5:R-:W-:Y:S02]  /*8ee0*/  ISETP.GE.AND P1, PT, R65, UR4, PT ;  /* 0x0000000441007c0c */ /* 0x020fe4000bf26270 */
[----:B------:R-:W-:Y:S02]  /*8ef0*/  ISETP.GE.AND P4, PT, R62, UR4, PT ;  /* 0x000000043e007c0c */ /* 0x000fe4000bf86270 */
[----:B------:R-:W-:Y:S02]  /*8f00*/  ISETP.GE.AND P5, PT, R157, UR4, PT ;  /* 0x000000049d007c0c */ /* 0x000fe4000bfa6270 */
[----:B------:R-:W-:Y:S02]  /*8f10*/  ISETP.GE.AND P3, PT, R156, UR4, PT ;  /* 0x000000049c007c0c */ /* 0x000fe4000bf66270 */
[----:B------:R-:W-:-:S05]  /*8f20*/  ISETP.GE.AND P2, PT, R23, UR4, PT ;  /* 0x0000000417007c0c */ /* 0x000fca000bf46270 */
[----:B---34-:R-:W-:Y:S02]  /*8f30*/  @!P1 IMAD.WIDE R4, R65, 0x4, R6 ;  /* 0x0000000441049825 */ /* 0x018fe400078e0206 */
[CC--:B------:R-:W-:Y:S02]  /*8f40*/  @!P4 LEA R8, P0, R62.reuse, R6.reuse, 0x2 ;  /* 0x000000063e08c211 */ /* 0x0c0fe400078010ff */
[----:B------:R-:W-:Y:S01]  /*8f50*/  @!P5 LEA R10, P6, R157, R6, 0x2 ;  /* 0x000000069d0ad211 */ /* 0x000fe200078c10ff */
[----:B------:R1:W-:Y:S01]  /*8f60*/  @!P1 ST.E.64 desc[UR54][R4.64], R40 ;  /* 0x0000002804009985 */ /* 0x0003e2000c101b36 */
[-C--:B------:R-:W-:Y:S02]  /*8f70*/  @!P4 LEA.HI.X R9, R62, R7.reuse, R63, 0x2, P0 ;  /* 0x000000073e09c211 */ /* 0x080fe400000f143f */
[----:B------:R-:W-:Y:S02]  /*8f80*/  ISETP.GE.AND P1, PT, R22, UR4, PT ;  /* 0x0000000416007c0c */ /* 0x000fe4000bf26270 */
[----:B------:R-:W-:Y:S01]  /*8f90*/  ISETP.GE.AND P0, PT, R19, UR4, PT ;  /* 0x0000000413007c0c */ /* 0x000fe2000bf06270 */
[----:B------:R2:W-:Y:S01]  /*8fa0*/  @!P4 ST.E.64 desc[UR54][R8.64], R38 ;  /* 0x000000260800c985 */ /* 0x0005e2000c101b36 */
[----:B------:R-:W-:-:S02]  /*8fb0*/  @!P5 LEA.HI.X R11, R157, R7, R57, 0x2, P6 ;  /* 0x000000079d0bd211 */ /* 0x000fc400030f1439 */
[CC--:B------:R-:W-:Y:S02]  /*8fc0*/  @!P3 LEA R12, P6, R156.reuse, R6.reuse, 0x2 ;  /* 0x000000069c0cb211 */ /* 0x0c0fe400078c10ff */
[CC--:B------:R-:W-:Y:S01]  /*8fd0*/  @!P2 LEA R14, P4, R23.reuse, R6.reuse, 0x2 ;  /* 0x00000006170ea211 */ /* 0x0c0fe200078810ff */
[----:B------:R2:W-:Y:S01]  /*8fe0*/  @!P5 ST.E.64 desc[UR54][R10.64], R36 ;  /* 0x000000240a00d985 */ /* 0x0005e2000c101b36 */
[-C--:B------:R-:W-:Y:S02]  /*8ff0*/  @!P3 LEA.HI.X R13, R156, R7.reuse, R56, 0x2, P6 ;  /* 0x000000079c0db211 */ /* 0x080fe400030f1438 */
[----:B------:R-:W-:Y:S02]  /*9000*/  @!P2 LEA.HI.X R15, R23, R7, R43, 0x2, P4 ;  /* 0x00000007170fa211 */ /* 0x000fe400020f142b */
[-C--:B-1----:R-:W-:Y:S01]  /*9010*/  @!P1 LEA R4, P5, R22, R6.reuse, 0x2 ;  /* 0x0000000616049211 */ /* 0x082fe200078a10ff */
[----:B------:R2:W-:Y:S01]  /*9020*/  @!P3 ST.E.64 desc[UR54][R12.64], R34 ;  /* 0x000000220c00b985 */ /* 0x0005e2000c101b36 */
[----:B0-----:R-:W-:-:S02]  /*9030*/  @!P0 LEA R24, P6, R19, R6, 0x2 ;  /* 0x0000000613188211 */ /* 0x001fc400078c10ff */
[-C--:B------:R-:W-:Y:S01]  /*9040*/  @!P1 LEA.HI.X R5, R22, R7.reuse, R42, 0x2, P5 ;  /* 0x0000000716059211 */ /* 0x080fe200028f142a */
[----:B------:R2:W-:Y:S01]  /*9050*/  @!P2 ST.E.64 desc[UR54][R14.64], R32 ;  /* 0x000000200e00a985 */ /* 0x0005e2000c101b36 */
[----:B------:R-:W-:-:S03]  /*9060*/  @!P0 LEA.HI.X R25, R19, R7, R27, 0x2, P6 ;  /* 0x0000000713198211 */ /* 0x000fc600030f141b */
        /* <DEDUP_REMOVED lines=8> */
.L_x_11233:
        /* <DEDUP_REMOVED lines=31> */
.L_x_11239:
        /* <DEDUP_REMOVED lines=57> */
.L_x_11241:
[----:B------:R-:W-:Y:S05]  /*9670*/  BSYNC B1 ;  /* 0x0000000000017941 */ /* 0x000fea0003800000 */
.L_x_11240:
        /* <DEDUP_REMOVED lines=10> */
[----:B------:R-:W-:Y:S01]  /*9720*/  IMAD.U32 R30, RZ, RZ, UR45 ;  /* 0x0000002dff1e7e24 */ /* 0x000fe2000f8e00ff */
[----:B------:R-:W-:Y:S01]  /*9730*/  UIMAD UR7, UR4, UR11, UR7 ;  /* 0x0000000b040772a4 */ /* 0x000fe2000f8e0207 */
[----:B------:R-:W-:Y:S02]  /*9740*/  SHF.R.S32.HI R6, RZ, 0x3, R6 ;  /* 0x00000003ff067819 */ /* 0x000fe40000011406 */
[----:B------:R-:W-:Y:S01]  /*9750*/  ULDC.64 UR10, c[0x0][0xae8] ;  /* 0x0002ba00000a7ab9 */ /* 0x000fe20000000a00 */
[----:B------:R-:W-:Y:S01]  /*9760*/  UIADD3 UR9, UR9, UR7, URZ ;  /* 0x0000000709097290 */ /* 0x000fe2000fffe03f */
[----:B------:R-:W-:Y:S01]  /*9770*/  SHF.R.S32.HI R13, RZ, 0x1f, R17 ;  /* 0x0000001fff0d7819 */ /* 0x000fe20000011411 */
[----:B------:R-:W-:-:S02]  /*9780*/  IMAD R2, R16, 0x30, R6 ;  /* 0x0000003010027824 */ /* 0x000fc400078e0206 */
[----:B------:R-:W-:Y:S01]  /*9790*/  UIMAD.WIDE.U32 UR8, UR44, UR10, UR8 ;  /* 0x0000000a2c0872a5 */ /* 0x000fe2000f8e0008 */
[----:B------:R-:W-:Y:S02]  /*97a0*/  IMAD R30, R30, 0xc0, R6 ;  /* 0x000000c01e1e7824 */ /* 0x000fe400078e0206 */
[----:B------:R-:W-:Y:S01]  /*97b0*/  IMAD R4, R5, 0xc0, R2 ;  /* 0x000000c005047824 */ /* 0x000fe200078e0202 */
[----:B------:R-:W-:-:S03]  /*97c0*/  UIMAD UR9, UR44, UR11, UR9 ;  /* 0x0000000b2c0972a4 */ /* 0x000fc6000f8e0209 */
[----:B------:R-:W-:Y:S01]  /*97d0*/  ULDC.64 UR10, c[0x0][0xaf0] ;  /* 0x0002bc00000a7ab9 */ /* 0x000fe20000000a00 */
[----:B-1----:R-:W-:Y:S01]  /*97e0*/  ISETP.NE.AND P0, PT, R11, 0x1, PT ;  /* 0x000000010b00780c */ /* 0x002fe20003f05270 */
[----:B------:R-:W-:Y:S01]  /*97f0*/  UIMAD UR43, UR43, UR10, URZ ;  /* 0x0000000a2b2b72a4 */ /* 0x000fe2000f8e023f */
[----:B------:R-:W-:-:S03]  /*9800*/  IMAD.MOV.U32 R5, RZ, RZ, R4 ;  /* 0x000000ffff057224 */ /* 0x000fc600078e0004 */
        /* <DEDUP_REMOVED lines=9> */
[----:B------:R-:W-:Y:S01]  /*98a0*/  ULDC UR4, c[0x0][0xac8] ;  /* 0x0002b20000047ab9 */ /* 0x000fe20000000800 */
[----:B-1----:R-:W-:-:S04]  /*98b0*/  @P0 SHF.R.U32.HI R5, RZ, R7, R2 ;  /* 0x00000007ff050219 */ /* 0x002fc80000011602 */
[--C-:B------:R-:W-:Y:S01]  /*98c0*/  SHF.R.S32.HI R2, RZ, 0x1f, R5.reuse ;  /* 0x0000001fff027819 */ /* 0x100fe20000011405 */
[----:B------:R-:W-:-:S04]  /*98d0*/  IMAD.MOV R7, RZ, RZ, -R5 ;  /* 0x000000ffff077224 */ /* 0x000fc800078e0a05 */
[----:B------:R-:W-:Y:S02]  /*98e0*/  IMAD R7, R11, R7, R4 ;  /* 0x000000070b077224 */ /* 0x000fe400078e0204 */
[----:B------:R-:W-:Y:S02]  /*98f0*/  IMAD R4, R2, UR8, RZ ;  /* 0x0000000802047c24 */ /* 0x000fe4000f8e02ff */
[----:B------:R-:W-:Y:S02]  /*9900*/  IMAD.U32 R2, RZ, RZ, UR42 ;  /* 0x0000002aff027e24 */ /* 0x000fe4000f8e00ff */
[C---:B------:R-:W-:Y:S01]  /*9910*/  IMAD R9, R5.reuse, UR9, R4 ;  /* 0x0000000905097c24 */ /* 0x040fe2000f8e0204 */
[----:B------:R-:W-:Y:S01]  /*9920*/  SHF.R.S32.HI R4, RZ, 0x1f, R7 ;  /* 0x0000001fff047819 */ /* 0x000fe20000011407 */
[----:B------:R-:W-:Y:S01]  /*9930*/  IMAD.WIDE.U32 R2, R5, UR8, R2 ;  /* 0x0000000805027c25 */ /* 0x000fe2000f8e0002 */
[----:B------:R-:W-:-:S03]  /*9940*/  ULDC.64 UR8, c[0x0][0xad8] ;  /* 0x0002b60000087ab9 */ /* 0x000fc60000000a00 */
[----:B------:R-:W-:Y:S02]  /*9950*/  IMAD R4, R4, UR8, RZ ;  /* 0x0000000804047c24 */ /* 0x000fe4000f8e02ff */
[----:B------:R-:W-:Y:S02]  /*9960*/  IMAD.IADD R3, R3, 0x1, R9 ;  /* 0x0000000103037824 */ /* 0x000fe400078e0209 */
[C---:B------:R-:W-:Y:S02]  /*9970*/  IMAD R5, R7.reuse, UR9, R4 ;  /* 0x0000000907057c24 */ /* 0x040fe4000f8e0204 */
[----:B------:R-:W-:Y:S01]  /*9980*/  IMAD.WIDE.U32 R2, R7, UR8, R2 ;  /* 0x0000000807027c25 */ /* 0x000fe2000f8e0002 */
[----:B------:R-:W-:-:S03]  /*9990*/  ULDC.64 UR8, c[0x0][0xa80] ;  /* 0x0002a00000087ab9 */ /* 0x000fc60000000a00 */
[----:B------:R-:W-:Y:S01]  /*99a0*/  IMAD.IADD R3, R3, 0x1, R5 ;  /* 0x0000000103037824 */ /* 0x000fe200078e0205 */
[----:B------:R-:W-:Y:S01]  /*99b0*/  LEA R4, P0, R2, UR8, 0x1 ;  /* 0x0000000802047c11 */ /* 0x000fe2000f8008ff */
[----:B-----5:R-:W-:Y:S02]  /*99c0*/  IMAD R11, R0, R11, RZ ;  /* 0x0000000b000b7224 */ /* 0x020fe400078e02ff */
[----:B------:R-:W-:Y:S01]  /*99d0*/  VIADD R0, R30, 0x30 ;  /* 0x000000301e007836 */ /* 0x000fe20000000000 */
[----:B------:R-:W-:Y:S01]  /*99e0*/  LEA.HI.X R8, R2, UR9, R3, 0x1, P0 ;  /* 0x0000000902087c11 */ /* 0x000fe200080f0c03 */
[----:B------:R-:W0:Y:S01]  /*99f0*/  SHFL.IDX PT, R6, R4, RZ, 0x181f ;  /* 0x00181fff04067589 */ /* 0x000e2200000e0000 */
[----:B------:R-:W-:Y:S01]  /*9a00*/  ISETP.GE.AND P0, PT, R17, UR4, PT ;  /* 0x0000000411007c0c */ /* 0x000fe2000bf06270 */
[C---:B------:R-:W-:Y:S02]  /*9a10*/  VIADD R2, R30.reuse, 0x60 ;  /* 0x000000601e027836 */ /* 0x040fe40000000000 */
[----:B------:R-:W1:Y:S01]  /*9a20*/  SHFL.IDX PT, R14, R4, 0x1, 0x181f ;  /* 0x00381f00040e7f89 */ /* 0x000e6200000e0000 */
[CC--:B------:R-:W-:Y:S01]  /*9a30*/  ISETP.GE.OR P3, PT, R30.reuse, R11.reuse, P0 ;  /* 0x0000000b1e00720c */ /* 0x0c0fe20000766670 */
[----:B------:R-:W-:Y:S01]  /*9a40*/  VIADD R3, R30, 0x90 ;  /* 0x000000901e037836 */ /* 0x000fe20000000000 */
[-C--:B------:R-:W-:Y:S01]  /*9a50*/  ISETP.GE.OR P2, PT, R0, R11.reuse, P0 ;  /* 0x0000000b0000720c */ /* 0x080fe20000746670 */
[----:B------:R-:W2:Y:S01]  /*9a60*/  SHFL.IDX PT, R24, R4, 0x2, 0x181f ;  /* 0x00581f0004187f89 */ /* 0x000ea200000e0000 */
[----:B------:R-:W-:-:S02]  /*9a70*/  ISETP.GE.OR P1, PT, R2, R11, P0 ;  /* 0x0000000b0200720c */ /* 0x000fc40000726670 */
[----:B------:R-:W-:Y:S01]  /*9a80*/  ISETP.GE.OR P0, PT, R3, R11, P0 ;  /* 0x0000000b0300720c */ /* 0x000fe20000706670 */
[----:B------:R-:W3:Y:S04]  /*9a90*/  SHFL.IDX PT, R10, R8, RZ, 0x181f ;  /* 0x00181fff080a7589 */ /* 0x000ee800000e0000 */
[----:B------:R1:W4:Y:S04]  /*9aa0*/  SHFL.IDX PT, R28, R4, 0x3, 0x181f ;  /* 0x00781f00041c7f89 */ /* 0x00032800000e0000 */
[----:B------:R-:W4:Y:S04]  /*9ab0*/  SHFL.IDX PT, R12, R8, 0x1, 0x181f ;  /* 0x00381f00080c7f89 */ /* 0x000f2800000e0000 */
[----:B------:R-:W4:Y:S01]  /*9ac0*/  SHFL.IDX PT, R20, R8, 0x2, 0x181f ;  /* 0x00581f0008147f89 */ /* 0x000f2200000e0000 */
[----:B0-----:R-:W-:-:S03]  /*9ad0*/  @!P3 LEA R2, P6, R17, R6, 0x1 ;  /* 0x000000061102b211 */ /* 0x001fc600078c08ff */
[----:B------:R4:W0:Y:S01]  /*9ae0*/  SHFL.IDX PT, R26, R8, 0x3, 0x181f ;  /* 0x00781f00081a7f89 */ /* 0x00082200000e0000 */
[C---:B-1----:R-:W-:Y:S02]  /*9af0*/  @!P2 LEA R4, P5, R17.reuse, R14, 0x1 ;  /* 0x0000000e1104a211 */ /* 0x042fe400078a08ff */
[C---:B--2---:R-:W-:Y:S02]  /*9b00*/  @!P1 LEA R6, P4, R17.reuse, R24, 0x1 ;  /* 0x0000001811069211 */ /* 0x044fe400078808ff */
[C---:B---3--:R-:W-:Y:S02]  /*9b10*/  @!P3 LEA.HI.X R3, R17.reuse, R10, R13, 0x1, P6 ;  /* 0x0000000a1103b211 */ /* 0x048fe400030f0c0d */
[----:B----4-:R-:W-:-:S03]  /*9b20*/  @!P0 LEA R8, P6, R17, R28, 0x1 ;  /* 0x0000001c11088211 */ /* 0x010fc600078c08ff */
[----:B------:R1:W-:Y:S01]  /*9b30*/  @!P3 ST.E.128 desc[UR54][R2.64], RZ ;  /* 0x000000ff0200b985 */ /* 0x0003e2000c101d36 */
[C-C-:B------:R-:W-:Y:S02]  /*9b40*/  @!P2 LEA.HI.X R5, R17.reuse, R12, R13.reuse, 0x1, P5 ;  /* 0x0000000c1105a211 */ /* 0x140fe400028f0c0d */
[----:B------:R-:W-:-:S03]  /*9b50*/  @!P1 LEA.HI.X R7, R17, R20, R13, 0x1, P4 ;  /* 0x0000001411079211 */ /* 0x000fc600020f0c0d */
[----:B------:R1:W-:Y:S01]  /*9b60*/  @!P2 ST.E.128 desc[UR54][R4.64], RZ ;  /* 0x000000ff0400a985 */ /* 0x0003e2000c101d36 */
[----:B0-----:R-:W-:-:S03]  /*9b70*/  @!P0 LEA.HI.X R9, R17, R26, R13, 0x1, P6 ;  /* 0x0000001a11098211 */ /* 0x001fc600030f0c0d */
[----:B------:R1:W-:Y:S04]  /*9b80*/  @!P1 ST.E.128 desc[UR54][R6.64], RZ ;  /* 0x000000ff06009985 */ /* 0x0003e8000c101d36 */
[----:B------:R1:W-:Y:S02]  /*9b90*/  @!P0 ST.E.128 desc[UR54][R8.64], RZ ;  /* 0x000000ff08008985 */ /* 0x0003e4000c101d36 */
.L_x_11236:
[----:B------:R-:W-:Y:S05]  /*9ba0*/  BSYNC B0 ;  /* 0x0000000000007941 */ /* 0x000fea0003800000 */
.L_x_11232:
[----:B------:R-:W-:Y:S02]  /*9bb0*/  ULDC UR4, c[0x0][0xc3c] ;  /* 0x00030f0000047ab9 */ /* 0x000fe40000000800 */
[----:B------:R-:W-:-:S13]  /*9bc0*/  ISETP.GE.AND P0, PT, R31, UR4, PT ;  /* 0x000000041f007c0c */ /* 0x000fda000bf06270 */
[----:B------:R-:W-:Y:S05]  /*9bd0*/  @!P0 BRA `(.L_x_11242) ;  /* 0xffffff7000c88947 */ /* 0x000fea000383ffff */
[----:B------:R-:W-:Y:S05]  /*9be0*/  EXIT ;  /* 0x000000000000794d */ /* 0x000fea0003800000 */
.L_x_11205:
[----:B------:R-:W-:-:S08]  /*9bf0*/  NOP ;  /* 0x0000000000007918 */ /* 0x000fd00000000000 */
[----:B------:R-:W0:-:S00]  /*9c00*/  USETMAXREG.DEALLOC.CTAPOOL 0x20 ;  /* 0x00000020000079c8 */ /* 0x000e0000080e0500 */
[----:B0-----:R-:W-:Y:S02]  /*9c10*/  LOP3.LUT R0, R0, 0x3, RZ, 0xc0, !PT ;  /* 0x0000000300007812 */ /* 0x001fe400078ec0ff */
[----:B------:R-:W-:-:S04]  /*9c20*/  LOP3.LUT R23, R23, 0xfffffffd, RZ, 0xc0, !PT ;  /* 0xfffffffd17177812 */ /* 0x000fc800078ec0ff */
[----:B------:R-:W0:Y:S02]  /*9c30*/  SHFL.IDX PT, R0, R0, RZ, 0x1f ;  /* 0x00001fff00007589 */ /* 0x000e2400000e0000 */
[----:B0-----:R-:W-:Y:S01]  /*9c40*/  ISETP.NE.AND P0, PT, R0, RZ, PT ;  /* 0x000000ff0000720c */ /* 0x001fe20003f05270 */
[----:B------:R-:W-:-:S12]  /*9c50*/  IMAD.MOV.U32 R0, RZ, RZ, RZ ;  /* 0x000000ffff007224 */ /* 0x000fd800078e00ff */
[----:B------:R-:W-:Y:S01]  /*9c60*/  @P0 LOP3.LUT R23, R23, 0x2, RZ, 0xfc, !PT ;  /* 0x0000000217170812 */ /* 0x000fe200078efcff */
[----:B------:R-:W-:Y:S06]  /*9c70*/  @!P0 BRA `(.L_x_11243) ;  /* 0x0000000000208947 */ /* 0x000fec0003800000 */
[----:B------:R-:W0:Y:S08]  /*9c80*/  S2UR UR5, SR_CgaCtaId ;  /* 0x00000000000579c3 */ /* 0x000e300000008800 */
[----:B------:R-:W-:Y:S06]  /*9c90*/  BAR.SYNC.DEFER_BLOCKING 0x5, 0x200 ;  /* 0x0148000000007b1d */ /* 0x000fec0000010000 */
[----:B------:R-:W-:-:S02]  /*9ca0*/  UMOV UR4, 0x400 ;  /* 0x0000040000047882 */ /* 0x000fc40000000000 */
[----:B0-----:R-:W-:-:S09]  /*9cb0*/  ULEA UR4, UR5, UR4, 0x18 ;  /* 0x0000000405047291 */ /* 0x001fd2000f8ec03f */
[----:B------:R-:W0:Y:S02]  /*9cc0*/  LDS.128 R24, [UR4+0x132d0] ;  /* 0x0132d004ff187984 */ /* 0x000e240008000c00 */
[----:B0-----:R-:W-:Y:S01]  /*9cd0*/  R2UR UR43, R27 ;  /* 0x000000001b2b72ca */ /* 0x001fe200000e0000 */
[----:B------:R-:W-:Y:S06]  /*9ce0*/  BAR.ARV 0x4, 0x200 ;  /* 0x0108000000007b1d */ /* 0x000fec0000002000 */
[----:B------:R-:W-:Y:S08]  /*9cf0*/  BRA `(.L_x_11244) ;  /* 0x0000000800b47947 */ /* 0x000ff00003800000 */
.L_x_11243:
[----:B------:R-:W0:Y:S01]  /*9d00*/  S2R R2, SR_TID.X ;  /* 0x0000000000027919 */ /* 0x000e220000002100 */
[----:B------:R-:W-:Y:S01]  /*9d10*/  ULDC UR4, c[0x0][0xc3c] ;  /* 0x00030f0000047ab9 */ /* 0x000fe20000000800 */
[----:B------:R-:W-:Y:S01]  /*9d20*/  IMAD.MOV.U32 R9, RZ, RZ, RZ ;  /* 0x000000ffff097224 */ /* 0x000fe200078e00ff */
[----:B------:R-:W1:Y:S01]  /*9d30*/  LDC R24, c[0x0][0xc38] ;  /* 0x00030e00ff187b82 */ /* 0x000e620000000800 */
        /* <DEDUP_REMOVED lines=29> */
[----:B------:R-:W2:Y:S01]  /*9f10*/  S2R R11, SR_CTAID.X ;  /* 0x00000000000b7919 */ /* 0x000ea20000002500 */
[----:B0-----:R-:W-:-:S05]  /*9f20*/  SEL R5, R4, RZ, P5 ;  /* 0x000000ff04057207 */ /* 0x001fca0002800000 */
[----:B------:R-:W-:-:S05]  /*9f30*/  IMAD.IADD R5, R2, 0x1, R5 ;  /* 0x0000000102057824 */ /* 0x000fca00078e0205 */
[----:B------:R-:W1:Y:S02]  /*9f40*/  SHFL.IDX PT, R13, R5, 0x1f, 0x1f ;  /* 0x03e01f00050d7f89 */ /* 0x000e6400000e0000 */
[----:B-1----:R-:W-:-:S05]  /*9f50*/  IMAD R6, R13, R24, RZ ;  /* 0x000000180d067224 */ /* 0x002fca00078e02ff */
[----:B--2---:R-:W-:Y:S01]  /*9f60*/  ISETP.GT.AND P6, PT, R6, R11, PT ;  /* 0x0000000b0600720c */ /* 0x004fe20003fc4270 */
[----:B------:R-:W-:-:S12]  /*9f70*/  IMAD.MOV.U32 R3, RZ, RZ, R6 ;  /* 0x000000ffff037224 */ /* 0x000fd800078e0006 */
[----:B------:R-:W-:Y:S05]  /*9f80*/  @P6 BRA `(.L_x_11245) ;  /* 0x0000000000a86947 */ /* 0x000fea0003800000 */
[----:B------:R-:W-:Y:S01]  /*9f90*/  IMAD.MOV.U32 R6, RZ, RZ, R3 ;  /* 0x000000ffff067224 */ /* 0x000fe200078e0003 */
[----:B------:R-:W-:Y:S01]  /*9fa0*/  UMOV UR43, URZ ;  /* 0x0000003f002b7c82 */ /* 0x000fe20008000000 */
[----:B------:R-:W-:-:S05]  /*9fb0*/  ULDC UR5, c[0x0][0xc3c] ;  /* 0x00030f0000057ab9 */ /* 0x000fca0000000800 */
.L_x_11247:
[----:B------:R-:W-:-:S03]  /*9fc0*/  UIADD3 UR4, UR43, 0x1f, URZ ;  /* 0x0000001f2b047890 */ /* 0x000fc6000fffe03f */
[----:B------:R-:W-:Y:S01]  /*9fd0*/  ULDC UR43, c[0x0][0xc3c] ;  /* 0x00030f00002b7ab9 */ /* 0x000fe20000000800 */
[----:B------:R-:W-:-:S06]  /*9fe0*/  UISETP.GE.AND UP0, UPT, UR4, UR5, UPT ;  /* 0x000000050400728c */ /* 0x000fcc000bf06270 */
[----:B------:R-:W-:-:S13]  /*9ff0*/  PLOP3.LUT P6, PT, PT, PT, UP0, 0x40, 0x0 ;  /* 0x000000000000781c */ /* 0x000fda0003fce808 */
[----:B------:R-:W-:Y:S05]  /*a000*/  @!P6 BRA `(.L_x_11246) ;  /* 0x0000000400c8e947 */ /* 0x000fea0003800000 */
[----:B------:R-:W-:Y:S01]  /*a010*/  UMOV UR43, UR4 ;  /* 0x00000004002b7c82 */ /* 0x000fe20008000000 */
[----:B------:R-:W-:Y:S01]  /*a020*/  IMAD.MOV.U32 R0, RZ, RZ, RZ ;  /* 0x000000ffff007224 */ /* 0x000fe200078e00ff */
[----:B------:R-:W0:Y:S01]  /*a030*/  LDC R24, c[0x0][0xc38] ;  /* 0x00030e00ff187b82 */ /* 0x000e220000000800 */
[----:B------:R-:W-:-:S05]  /*a040*/  VIADD R9, R7, UR43 ;  /* 0x0000002b07097c36 */ /* 0x000fca0008000000 */
[----:B------:R-:W-:-:S13]  /*a050*/  ISETP.GE.OR P6, PT, R9, UR5, !P0 ;  /* 0x0000000509007c0c */ /* 0x000fda000c7c6670 */
[----:B------:R-:W1:Y:S08]  /*a060*/  @!P6 LDC.64 R4, c[0x0][0xc80] ;  /* 0x00032000ff04eb82 */ /* 0x000e700000000a00 */
[----:B------:R-:W2:Y:S01]  /*a070*/  @!P6 LDC.64 R2, c[0x0][0xc78] ;  /* 0x00031e00ff02eb82 */ /* 0x000ea20000000a00 */
[----:B-1----:R-:W-:-:S05]  /*a080*/  @!P6 IMAD.WIDE R4, R9, 0x4, R4 ;  /* 0x000000040904e825 */ /* 0x002fca00078e0204 */
[----:B------:R-:W3:Y:S01]  /*a090*/  @!P6 LDG.E R0, desc[UR54][R4.64] ;  /* 0x000000360400e981 */ /* 0x000ee2000c1e1900 */
[----:B--2---:R-:W-:-:S04]  /*a0a0*/  @!P6 IMAD.WIDE R2, R9, 0x4, R2 ;  /* 0x000000040902e825 */ /* 0x004fc800078e0202 */
[----:B------:R-:W-:-:S06]  /*a0b0*/  IMAD.MOV.U32 R9, RZ, RZ, RZ ;  /* 0x000000ffff097224 */ /* 0x000fcc00078e00ff */
[----:B------:R-:W3:Y:S02]  /*a0c0*/  @!P6 LDG.E R9, desc[UR54][R2.64] ;  /* 0x000000360209e981 */ /* 0x000ee4000c1e1900 */
[----:B---3--:R-:W-:-:S05]  /*a0d0*/  IMAD R15, R0, R9, RZ ;  /* 0x00000009000f7224 */ /* 0x008fca00078e02ff */
        /* <DEDUP_REMOVED lines=21> */
.L_x_11245:
        /* <DEDUP_REMOVED lines=9> */
[----:B------:R2:W3:Y:S01]  /*a2c0*/  SHFL.IDX PT, R9, R9, R10, 0x1f ;  /* 0x00001f0a09097589 */ /* 0x0004e200000e0000 */
[----:B0-----:R-:W-:Y:S01]  /*a2d0*/  IMAD.MOV.U32 R13, RZ, RZ, RZ ;  /* 0x000000ffff0d7224 */ /* 0x001fe200078e00ff */
[----:B-1----:R-:W-:-:S04]  /*a2e0*/  IABS R4, R0 ;  /* 0x0000000000047213 */ /* 0x002fc80000000000 */
[----:B------:R-:W0:Y:S08]  /*a2f0*/  I2F.RP R6, R4 ;  /* 0x0000000400067306 */ /* 0x000e300000209400 */
[----:B0-----:R-:W0:Y:S02]  /*a300*/  MUFU.RCP R6, R6 ;  /* 0x0000000600067308 */ /* 0x001e240000001000 */
[----:B0-----:R-:W-:-:S06]  /*a310*/  VIADD R2, R6, 0xffffffe ;  /* 0x0ffffffe06027836 */ /* 0x001fcc0000000000 */
[----:B------:R-:W0:Y:S02]  /*a320*/  F2I.FTZ.U32.TRUNC.NTZ R3, R2 ;  /* 0x0000000200037305 */ /* 0x000e24000021f000 */
[----:B0-----:R-:W-:Y:S01]  /*a330*/  IMAD.MOV R12, RZ, RZ, -R3 ;  /* 0x000000ffff0c7224 */ /* 0x001fe200078e0a03 */
[----:B--23--:R-:W-:Y:S06]  /*a340*/  @!P0 BRA `(.L_x_11248) ;  /* 0x00000000000c8947 */ /* 0x00cfec0003800000 */
[----:B------:R-:W-:-:S06]  /*a350*/  UIADD3 UR5, UR4, -0x1, URZ ;  /* 0xffffffff04057890 */ /* 0x000fcc000fffe03f */
[----:B------:R-:W-:-:S05]  /*a360*/  IMAD.U32 R6, RZ, RZ, UR5 ;  /* 0x00000005ff067e24 */ /* 0x000fca000f8e00ff */
[----:B------:R0:W1:Y:S02]  /*a370*/  SHFL.IDX PT, R13, R5, R6, 0x1f ;  /* 0x00001f06050d7589 */ /* 0x00006400000e0000 */
.L_x_11248:
[----:B-1----:R-:W-:Y:S01]  /*a380*/  IMAD R24, R13, R24, R8 ;  /* 0x000000180d187224 */ /* 0x002fe200078e0208 */
[----:B------:R-:W-:Y:S01]  /*a390*/  IABS R2, R9 ;  /* 0x0000000900027213 */ /* 0x000fe20000000000 */
[----:B0-----:R-:W-:Y:S01]  /*a3a0*/  IMAD.MOV.U32 R5, RZ, RZ, R12 ;  /* 0x000000ffff057224 */ /* 0x001fe200078e000c */
[----:B------:R-:W-:Y:S01]  /*a3b0*/  IABS R10, R0 ;  /* 0x00000000000a7213 */ /* 0x000fe20000000000 */
[----:B------:R-:W-:Y:S01]  /*a3c0*/  IMAD.IADD R25, R11, 0x1, -R24 ;  /* 0x000000010b197824 */ /* 0x000fe200078e0a18 */
[----:B------:R-:W-:Y:S01]  /*a3d0*/  UIADD3 UR43, UR4, UR43, URZ ;  /* 0x0000002b042b7290 */ /* 0x000fe2000fffe03f */
[----:B------:R-:W-:Y:S02]  /*a3e0*/  IMAD R11, R5, R4, RZ ;  /* 0x00000004050b7224 */ /* 0x000fe400078e02ff */
[----:B------:R-:W-:Y:S01]  /*a3f0*/  IMAD.MOV.U32 R5, RZ, RZ, R2 ;  /* 0x000000ffff057224 */ /* 0x000fe200078e0002 */
[----:B------:R-:W-:Y:S01]  /*a400*/  IABS R8, R25 ;  /* 0x0000001900087213 */ /* 0x000fe20000000000 */
[----:B------:R-:W-:-:S02]  /*a410*/  IMAD.MOV.U32 R2, RZ, RZ, RZ ;  /* 0x000000ffff027224 */ /* 0x000fc400078e00ff */
[----:B------:R-:W0:Y:S01]  /*a420*/  I2F.RP R6, R5 ;  /* 0x0000000500067306 */ /* 0x000e220000209400 */
[----:B------:R-:W-:Y:S02]  /*a430*/  IMAD.MOV R10, RZ, RZ, -R10 ;  /* 0x000000ffff0a7224 */ /* 0x000fe400078e0a0a */
[----:B------:R-:W-:-:S04]  /*a440*/  IMAD.HI.U32 R2, R3, R11, R2 ;  /* 0x0000000b03027227 */ /* 0x000fc800078e0002 */
[----:B------:R-:W-:Y:S02]  /*a450*/  IMAD.MOV.U32 R3, RZ, RZ, R8 ;  /* 0x000000ffff037224 */ /* 0x000fe400078e0008 */
[----:B------:R-:W-:Y:S02]  /*a460*/  IMAD.MOV.U32 R8, RZ, RZ, R10 ;  /* 0x000000ffff087224 */ /* 0x000fe400078e000a */
        /* <DEDUP_REMOVED lines=9> */
[----:B------:R0:W1:Y:S01]  /*a500*/  F2I.FTZ.U32.TRUNC.NTZ R3, R8 ;  /* 0x0000000800037305 */ /* 0x000062000021f000 */
[----:B------:R-:W-:Y:S02]  /*a510*/  ISETP.NE.AND P1, PT, R0, RZ, PT ;  /* 0x000000ff0000720c */ /* 0x000fe40003f25270 */
[----:B------:R-:W-:-:S02]  /*a520*/  ISETP.GE.AND P2, PT, R4, RZ, PT ;  /* 0x000000ff0400720c */ /* 0x000fc40003f46270 */
[----:B0-----:R-:W-:-:S05]  /*a530*/  IABS R8, R9 ;  /* 0x0000000900087213 */ /* 0x001fca0000000000 */
[----:B------:R-:W-:-:S04]  /*a540*/  @P0 VIADD R2, R2, 0x1 ;  /* 0x0000000102020836 */ /* 0x000fc80000000000 */
[----:B------:R-:W-:Y:S02]  /*a550*/  IMAD.MOV.U32 R6, RZ, RZ, R2 ;  /* 0x000000ffff067224 */ /* 0x000fe400078e0002 */
[----:B-1----:R-:W-:Y:S02]  /*a560*/  IMAD.MOV R2, RZ, RZ, -R3 ;  /* 0x000000ffff027224 */ /* 0x002fe400078e0a03 */
[----:B------:R-:W-:Y:S01]  /*a570*/  @!P2 IMAD.MOV R6, RZ, RZ, -R6 ;  /* 0x000000ffff06a224 */ /* 0x000fe200078e0a06 */
[----:B------:R-:W-:Y:S01]  /*a580*/  @!P1 LOP3.LUT R6, RZ, R0, RZ, 0x33, !PT ;  /* 0x00000000ff069212 */ /* 0x000fe200078e33ff */
[----:B------:R-:W-:Y:S02]  /*a590*/  IMAD R11, R2, R5, RZ ;  /* 0x00000005020b7224 */ /* 0x000fe400078e02ff */
[----:B------:R-:W-:Y:S01]  /*a5a0*/  IMAD.MOV.U32 R2, RZ, RZ, RZ ;  /* 0x000000ffff027224 */ /* 0x000fe200078e00ff */
[----:B------:R-:W-:Y:S01]  /*a5b0*/  IABS R4, R6 ;  /* 0x0000000600047213 */ /* 0x000fe20000000000 */
[----:B------:R-:W-:-:S02]  /*a5c0*/  IMAD.MOV R8, RZ, RZ, -R8 ;  /* 0x000000ffff087224 */ /* 0x000fc400078e0a08 */
[----:B------:R-:W-:-:S04]  /*a5d0*/  IMAD.HI.U32 R2, R3, R11, R2 ;  /* 0x0000000b03027227 */ /* 0x000fc800078e0002 */
[----:B------:R-:W-:Y:S02]  /*a5e0*/  IMAD.MOV.U32 R3, RZ, RZ, R4 ;  /* 0x000000ffff037224 */ /* 0x000fe400078e0004 */
[----:B------:R-:W-:Y:S02]  /*a5f0*/  IMAD.MOV.U32 R4, RZ, RZ, R8 ;  /* 0x000000ffff047224 */ /* 0x000fe400078e0008 */
[----:B------:R-:W-:-:S04]  /*a600*/  IMAD.HI.U32 R2, R2, R3, RZ ;  /* 0x0000000302027227 */ /* 0x000fc800078e00ff */
[----:B------:R-:W-:Y:S01]  /*a610*/  IMAD R4, R2, R4, R3 ;  /* 0x0000000402047224 */ /* 0x000fe200078e0203 */
[----:B------:R-:W-:Y:S01]  /*a620*/  LOP3.LUT R3, R6, R9, RZ, 0x3c, !PT ;  /* 0x0000000906037212 */ /* 0x000fe200078e3cff */
[----:B------:R-:W-:-:S03]  /*a630*/  IMAD R0, R0, R6, RZ ;  /* 0x0000000600007224 */ /* 0x000fc600078e02ff */
[----:B------:R-:W-:Y:S01]  /*a640*/  ISETP.GT.U32.AND P1, PT, R5, R4, PT ;  /* 0x000000040500720c */ /* 0x000fe20003f24070 */
[----:B------:R-:W-:Y:S01]  /*a650*/  IMAD.IADD R25, R25, 0x1, -R0 ;  /* 0x0000000119197824 */ /* 0x000fe200078e0a00 */
        /* <DEDUP_REMOVED lines=10> */
[----:B------:R-:W-:-:S04]  /*a700*/  IMAD R9, R9, 0x1000000, R2 ;  /* 0x0100000009097824 */ /* 0x000fc800078e0202 */
[----:B------:R-:W-:Y:S01]  /*a710*/  IMAD R26, R26, 0x10000, R9 ;  /* 0x000100001a1a7824 */ /* 0x000fe200078e0209 */
[----:B------:R-:W-:Y:S06]  /*a720*/  BRA `(.L_x_11249) ;  /* 0x00000000000c7947 */ /* 0x000fec0003800000 */
.L_x_11246:
[----:B------:R-:W-:Y:S02]  /*a730*/  IMAD.MOV.U32 R24, RZ, RZ, R11 ;  /* 0x000000ffff187224 */ /* 0x000fe400078e000b */
[----:B------:R-:W-:Y:S02]  /*a740*/  IMAD.MOV.U32 R25, RZ, RZ, RZ ;  /* 0x000000ffff197224 */ /* 0x000fe400078e00ff */
[----:B------:R-:W-:-:S07]  /*a750*/  IMAD.MOV.U32 R26, RZ, RZ, RZ ;  /* 0x000000ffff1a7224 */ /* 0x000fce00078e00ff */
.L_x_11249:
[----:B------:R-:W-:Y:S01]  /*a760*/  ISETP.NE.AND P0, PT, R7, RZ, PT ;  /* 0x000000ff0700720c */ /* 0x000fe20003f05270 */
[----:B------:R-:W-:-:S12]  /*a770*/  IMAD.U32 R27, RZ, RZ, UR43 ;  /* 0x0000002bff1b7e24 */ /* 0x000fd8000f8e00ff */
[----:B------:R-:W0:Y:S01]  /*a780*/  @!P0 S2R R3, SR_CgaCtaId ;  /* 0x0000000000038919 */ /* 0x000e220000008800 */
[----:B------:R-:W-:-:S04]  /*a790*/  @!P0 MOV R0, 0x400 ;  /* 0x0000040000008802 */ /* 0x000fc80000000f00 */
[----:B0-----:R-:W-:-:S05]  /*a7a0*/  @!P0 LEA R0, R3, R0, 0x18 ;  /* 0x0000000003008211 */ /* 0x001fca00078ec0ff */
[----:B------:R0:W-:Y:S01]  /*a7b0*/  @!P0 STS.128 [R0+0x132d0], R24 ;  /* 0x0132d01800008388 */ /* 0x0001e20000000c00 */
[----:B------:R-:W-:Y:S06]  /*a7c0*/  BAR.ARV 0x5, 0x200 ;  /* 0x0148000000007b1d */ /* 0x000fec0000002000 */
.L_x_11244:
[----:B------:R-:W-:Y:S01]  /*a7d0*/  ULDC UR4, c[0x0][0xc3c] ;  /* 0x00030f0000047ab9 */ /* 0x000fe20000000800 */
[----:B------:R1:W-:Y:S01]  /*a7e0*/  STL [R1+0xc], RZ ;  /* 0x00000cff01007387 */ /* 0x0003e20000100800 */
[----:B------:R-:W-:Y:S01]  /*a7f0*/  UISETP.GE.AND UP0, UPT, UR43, UR4, UPT ;  /* 0x000000042b00728c */ /* 0x000fe2000bf06270 */
[----:B------:R-:W-:Y:S02]  /*a800*/  IMAD.MOV.U32 R19, RZ, RZ, 0x1 ;  /* 0x00000001ff137424 */ /* 0x000fe400078e00ff */
[----:B------:R-:W-:-:S03]  /*a810*/  IMAD.MOV.U32 R18, RZ, RZ, RZ ;  /* 0x000000ffff127224 */ /* 0x000fc600078e00ff */
[----:B------:R-:W-:-:S13]  /*a820*/  PLOP3.LUT P0, PT, PT, PT, UP0, 0x80, 0x0 ;  /* 0x000000000000781c */ /* 0x000fda0003f0f008 */
[----:B-1----:R-:W-:Y:S05]  /*a830*/  @P0 BRA `(.L_x_11250) ;  /* 0x0000003c00f00947 */ /* 0x002fea0003800000 */
[----:B------:R-:W1:Y:S01]  /*a840*/  S2R R11, SR_TID.X ;  /* 0x00000000000b7919 */ /* 0x000e620000002100 */
[----:B------:R-:W2:Y:S01]  /*a850*/  S2UR UR5, SR_CgaCtaId ;  /* 0x00000000000579c3 */ /* 0x000ea20000008800 */
[----:B------:R-:W-:Y:S01]  /*a860*/  UMOV UR4, 0x400 ;  /* 0x0000040000047882 */ /* 0x000fe20000000000 */
[----:B------:R-:W-:Y:S01]  /*a870*/  IMAD.MOV.U32 R19, RZ, RZ, 0x1 ;  /* 0x00000001ff137424 */ /* 0x000fe200078e00ff */
[----:B------:R3:W-:Y:S01]  /*a880*/  STL [R1+0xc], RZ ;  /* 0x00000cff01007387 */ /* 0x0007e20000100800 */
[----:B------:R-:W-:Y:S01]  /*a890*/  IMAD.MOV.U32 R18, RZ, RZ, RZ ;  /* 0x000000ffff127224 */ /* 0x000fe200078e00ff */
[----:B------:R-:W-:Y:S02]  /*a8a0*/  ULOP3.LUT UR38, UR40, 0x1, URZ, 0xfc, !UPT ;  /* 0x0000000128267892 */ /* 0x000fe4000f8efc3f */
[----:B------:R-:W-:Y:S01]  /*a8b0*/  ULOP3.LUT UR42, UR40, 0x2, URZ, 0xfc, !UPT ;  /* 0x00000002282a7892 */ /* 0x000fe2000f8efc3f */
[----:B------:R-:W-:Y:S01]  /*a8c0*/  ULDC UR41, c[0x0][0xc] ;  /* 0x0000030000297ab9 */ /* 0x000fe20000000800 */
[----:B------:R-:W-:Y:S01]  /*a8d0*/  ULDC.64 UR50, c[0x0][0x198] ;  /* 0x0000660000327ab9 */ /* 0x000fe20000000a00 */
[----:B--2---:R-:W-:-:S06]  /*a8e0*/  ULEA UR4, UR5, UR4, 0x18 ;  /* 0x0000000405047291 */ /* 0x004fcc000f8ec03f */
[----:B------:R-:W-:Y:S01]  /*a8f0*/  IMAD.U32 R16, RZ, RZ, UR4 ;  /* 0x00000004ff107e24 */ /* 0x000fe2000f8e00ff */
[C---:B-1----:R-:W-:Y:S01]  /*a900*/  LOP3.LUT R10, R11.reuse, 0x7f, RZ, 0xc0, !PT ;  /* 0x0000007f0b0a7812 */ /* 0x042fe200078ec0ff */
[C---:B------:R-:W-:Y:S01]  /*a910*/  IMAD.SHL.U32 R29, R11.reuse, 0x40, RZ ;  /* 0x000000400b1d7824 */ /* 0x040fe200078e00ff */
[----:B------:R-:W-:Y:S01]  /*a920*/  SHF.R.U32.HI R3, RZ, 0x1, R11 ;  /* 0x00000001ff037819 */ /* 0x000fe2000001160b */
[----:B------:R-:W-:Y:S02]  /*a930*/  IMAD.SHL.U32 R2, R11, 0x10, RZ ;  /* 0x000000100b027824 */ /* 0x000fe400078e00ff */
[----:B------:R-:W-:Y:S01]  /*a940*/  IMAD.SHL.U32 R6, R10, 0x10, RZ ;  /* 0x000000100a067824 */ /* 0x000fe200078e00ff */
[----:B------:R-:W-:Y:S01]  /*a950*/  LOP3.LUT R4, R29, 0x180, RZ, 0xc0, !PT ;  /* 0x000001801d047812 */ /* 0x000fe200078ec0ff */
[C---:B------:R-:W-:Y:S01]  /*a960*/  IMAD.SHL.U32 R8, R11.reuse, 0x2, RZ ;  /* 0x000000020b087824 */ /* 0x040fe200078e00ff */
[----:B------:R-:W-:Y:S01]  /*a970*/  LOP3.LUT R5, R2, 0x1b0, RZ, 0xc0, !PT ;  /* 0x000001b002057812 */ /* 0x000fe200078ec0ff */
[----:B0-----:R-:W-:Y:S01]  /*a980*/  IMAD.SHL.U32 R0, R11, 0x20, RZ ;  /* 0x000000200b007824 */ /* 0x001fe200078e00ff */
[----:B------:R-:W-:-:S02]  /*a990*/  LOP3.LUT R7, R6, 0x600, RZ, 0xc0, !PT ;  /* 0x0000060006077812 */ /* 0x000fc400078ec0ff */
[----:B------:R-:W-:Y:S01]  /*a9a0*/  LOP3.LUT R3, R4, 0x30, R3, 0xf8, !PT ;  /* 0x0000003004037812 */ /* 0x000fe200078ef803 */
[----:B------:R-:W-:Y:S01]  /*a9b0*/  IMAD.SHL.U32 R4, R11, 0x8, RZ ;  /* 0x000000080b047824 */ /* 0x000fe200078e00ff */
[----:B------:R-:W-:Y:S01]  /*a9c0*/  LOP3.LUT R9, R5, 0x30, R8, 0x78, !PT ;  /* 0x0000003005097812 */ /* 0x000fe200078e7808 */
[----:B------:R-:W-:Y:S01]  /*a9d0*/  IMAD.SHL.U32 R8, R11, 0x4, RZ ;  /* 0x000000040b087824 */ /* 0x000fe200078e00ff */
[----:B------:R-:W-:Y:S02]  /*a9e0*/  LOP3.LUT R6, R7, 0x40, R2, 0xf8, !PT ;  /* 0x0000004007067812 */ /* 0x000fe400078ef802 */
[----:B------:R-:W-:Y:S02]  /*a9f0*/  LOP3.LUT R4, R3, 0x30, R4, 0x78, !PT ;  /* 0x0000003003047812 */ /* 0x000fe400078e7804 */
[----:B------:R-:W-:Y:S02]  /*aa00*/  LOP3.LUT R7, R7, 0x60, R0, 0xf8, !PT ;  /* 0x0000006007077812 */ /* 0x000fe400078ef800 */
[----:B------:R-:W-:-:S02]  /*aa10*/  LOP3.LUT R9, R6, R9, RZ, 0xfc, !PT ;  /* 0x0000000906097212 */ /* 0x000fc400078efcff */
[----:B------:R-:W-:Y:S02]  /*aa20*/  SHF.R.U32.HI R3, RZ, 0x2, R10 ;  /* 0x00000002ff037819 */ /* 0x000fe4000001160a */
[----:B------:R-:W-:Y:S02]  /*aa30*/  LOP3.LUT R5, R0, 0x80, RZ, 0xc0, !PT ;  /* 0x0000008000057812 */ /* 0x000fe400078ec0ff */
[--C-:B------:R-:W-:Y:S02]  /*aa40*/  LOP3.LUT R28, R7, 0x100, R0.reuse, 0xf8, !PT ;  /* 0x00000100071c7812 */ /* 0x100fe400078ef800 */
[----:B------:R-:W-:Y:S01]  /*aa50*/  LOP3.LUT R2, R3, 0x60, R0, 0xf8, !PT ;  /* 0x0000006003027812 */ /* 0x000fe200078ef800 */
[----:B------:R-:W-:Y:S01]  /*aa60*/  IMAD.IADD R0, R16, 0x1, R9 ;  /* 0x0000000110007824 */ /* 0x000fe200078e0209 */
[----:B------:R-:W-:Y:S02]  /*aa70*/  LOP3.LUT R5, R5, 0x10, R11, 0xf8, !PT ;  /* 0x0000001005057812 */ /* 0x000fe400078ef80b */
[----:B------:R-:W-:-:S02]  /*aa80*/  LOP3.LUT R29, R4, 0x640, R29, 0xf8, !PT ;  /* 0x00000640041d7812 */ /* 0x000fc400078ef81d */
[----:B------:R3:W-:Y:S01]  /*aa90*/  STL [R1+0x8], R0 ;  /* 0x0000080001007387 */ /* 0x0007e20000100800 */
[----:B------:R-:W-:-:S04]  /*aaa0*/  LOP3.LUT R5, R5, 0x10, R8, 0x78, !PT ;  /* 0x0000001005057812 */ /* 0x000fc800078e7808 */
[----:B------:R-:W-:-:S07]  /*aab0*/  LOP3.LUT R28, R28, R5, RZ, 0xfc, !PT ;  /* 0x000000051c1c7212 */ /* 0x000fce00078efcff */
.L_x_11316:
[----:B------:R-:W-:Y:S01]  /*aac0*/  ULDC.64 UR4, c[0x0][0xc88] ;  /* 0x0003220000047ab9 */ /* 0x000fe20000000a00 */
[----:B------:R-:W-:Y:S01]  /*aad0*/  ULDC.64 UR6, c[0x0][0xa08] ;  /* 0x0002820000067ab9 */ /* 0x000fe20000000a00 */
[----:B------:R-:W-:-:S06]  /*aae0*/  UIMAD.WIDE UR4, UR43, 0x4, UR4 ;  /* 0x000000042b0478a5 */ /* 0x000fcc000f8e0204 */
[----:B------:R-:W-:Y:S02]  /*aaf0*/  IMAD.U32 R2, RZ, RZ, UR4 ;  /* 0x00000004ff027e24 */ /* 0x000fe4000f8e00ff */
[----:B0-----:R-:W-:Y:S01]  /*ab00*/  IMAD.U32 R3, RZ, RZ, UR5 ;  /* 0x00000005ff037e24 */ /* 0x001fe2000f8e00ff */
[----:B------:R-:W-:-:S04]  /*ab10*/  ULDC.64 UR4, c[0x0][0xa28] ;  /* 0x00028a0000047ab9 */ /* 0x000fc80000000a00 */
[----:B------:R-:W2:Y:S01]  /*ab20*/  LDG.E R2, desc[UR54][R2.64] ;  /* 0x0000003602027981 */ /* 0x000ea2000c1e1900 */
[----:B------:R-:W-:-:S04]  /*ab30*/  UISETP.NE.U32.AND UP0, UPT, UR4, URZ, UPT ;  /* 0x0000003f0400728c */ /* 0x000fc8000bf05070 */
[----:B------:R-:W-:-:S06]  /*ab40*/  UISETP.NE.AND.EX UP0, UPT, UR5, URZ, UPT, UP0 ;  /* 0x0000003f0500728c */ /* 0x000fcc000bf05300 */
[----:B------:R-:W-:Y:S02]  /*ab50*/  PLOP3.LUT P2, PT, PT, PT, UP0, 0x80, 0x0 ;  /* 0x000000000000781c */ /* 0x000fe40003f4f008 */
[----:B------:R-:W-:-:S04]  /*ab60*/  ISETP.NE.U32.AND P0, PT, RZ, UR6, PT ;  /* 0x00000006ff007c0c */ /* 0x000fc8000bf05070 */
[----:B------:R-:W-:Y:S02]  /*ab70*/  ISETP.NE.AND.EX P0, PT, RZ, UR7, PT, P0 ;  /* 0x00000007ff007c0c */ /* 0x000fe4000bf05300 */
[----:B--2---:R-:W-:-:S13]  /*ab80*/  R2UR UR45, R2 ;  /* 0x00000000022d72ca */ /* 0x004fda00000e0000 */
[----:B------:R-:W-:Y:S02]  /*ab90*/  USHF.R.S32.HI UR46, URZ, 0x1f, UR45 ;  /* 0x0000001f3f2e7899 */ /* 0x000fe4000801142d */
[----:B------:R-:W-:-:S04]  /*aba0*/  @UP0 ULEA UR4, UP1, UR45, UR4, 0x2 ;  /* 0x000000042d040291 */ /* 0x000fc8000f82103f */
[----:B------:R-:W-:Y:S02]  /*abb0*/  @UP0 ULEA.HI.X UR5, UR45, UR5, UR46, 0x2, UP1 ;  /* 0x000000052d050291 */ /* 0x000fe400088f142e */
[----:B------:R-:W-:Y:S01]  /*abc0*/  IMAD.U32 R2, RZ, RZ, UR4 ;  /* 0x00000004ff027e24 */ /* 0x000fe2000f8e00ff */
[----:B------:R-:W-:-:S03]  /*abd0*/  USHF.L.U32 UR47, UR45, 0x2, URZ ;  /* 0x000000022d2f7899 */ /* 0x000fc6000800063f */
[----:B------:R-:W-:Y:S01]  /*abe0*/  IMAD.U32 R3, RZ, RZ, UR5 ;  /* 0x00000005ff037e24 */ /* 0x000fe2000f8e00ff */
[----:B------:R-:W-:Y:S01]  /*abf0*/  ULDC.64 UR4, c[0x0][0xa00] ;  /* 0x0002800000047ab9 */ /* 0x000fe20000000a00 */
[----:B------:R-:W-:Y:S01]  /*ac00*/  USHF.L.U64.HI UR48, UR45, 0x2, UR46 ;  /* 0x000000022d307899 */ /* 0x000fe2000801022e */
[----:B------:R-:W-:Y:S01]  /*ac10*/  ISETP.NE.U32.AND P1, PT, RZ, UR4, PT ;  /* 0x00000004ff007c0c */ /* 0x000fe2000bf25070 */
[----:B------:R-:W-:Y:S01]  /*ac20*/  UIADD3 UR4, UP0, UR47, UR4, URZ ;  /* 0x000000042f047290 */ /* 0x000fe2000ff1e03f */
[----:B------:R0:W2:Y:S01]  /*ac30*/  @P2 LDG.E R8, desc[UR54][R2.64] ;  /* 0x0000003602082981 */ /* 0x0000a2000c1e1900 */
[----:B------:R-:W-:Y:S01]  /*ac40*/  UIADD3 UR6, UP1, UR47, UR6, URZ ;  /* 0x000000062f067290 */ /* 0x000fe2000ff3e03f */
[----:B------:R-:W-:Y:S01]  /*ac50*/  ISETP.NE.AND.EX P1, PT, RZ, UR5, PT, P1 ;  /* 0x00000005ff007c0c */ /* 0x000fe2000bf25310 */
[----:B------:R-:W-:Y:S02]  /*ac60*/  UIADD3.X UR5, UR48, UR5, URZ, UP0, !UPT ;  /* 0x0000000530057290 */ /* 0x000fe400087fe43f */
[----:B------:R-:W-:-:S02]  /*ac70*/  UIADD3.X UR7, UR48, UR7, URZ, UP1, !UPT ;  /* 0x0000000730077290 */ /* 0x000fc40008ffe43f */
[----:B------:R-:W-:Y:S02]  /*ac80*/  IMAD.U32 R4, RZ, RZ, UR6 ;  /* 0x00000006ff047e24 */ /* 0x000fe4000f8e00ff */
[----:B0-----:R-:W-:Y:S02]  /*ac90*/  IMAD.U32 R2, RZ, RZ, UR4 ;  /* 0x00000004ff027e24 */ /* 0x001fe4000f8e00ff */
[----:B------:R-:W-:Y:S01]  /*aca0*/  IMAD.U32 R3, RZ, RZ, UR5 ;  /* 0x00000005ff037e24 */ /* 0x000fe2000f8e00ff */
[----:B------:R-:W-:Y:S01]  /*acb0*/  ULDC.64 UR4, c[0x0][0xa18] ;  /* 0x0002860000047ab9 */ /* 0x000fe20000000a00 */
[----:B------:R-:W-:Y:S01]  /*acc0*/  IMAD.U32 R5, RZ, RZ, UR7 ;  /* 0x00000007ff057e24 */ /* 0x000fe2000f8e00ff */
[----:B------:R-:W-:Y:S01]  /*acd0*/  UISETP.NE.U32.AND UP0, UPT, UR4, URZ, UPT ;  /* 0x0000003f0400728c */ /* 0x000fe2000bf05070 */
[----:B------:R-:W-:Y:S01]  /*ace0*/  ULDC UR6, c[0x0][0x288] ;  /* 0x0000a20000067ab9 */ /* 0x000fe20000000800 */
[----:B------:R-:W5:Y:S02]  /*acf0*/  @P1 LDG.E R9, desc[UR54][R2.64] ;  /* 0x0000003602091981 */ /* 0x000f64000c1e1900 */
[----:B------:R-:W-:-:S02]  /*ad00*/  UISETP.NE.AND.EX UP0, UPT, UR5, URZ, UPT, UP0 ;  /* 0x0000003f0500728c */ /* 0x000fc4000bf05300 */
[----:B---3--:R-:W5:Y:S01]  /*ad10*/  @P0 LDG.E R0, desc[UR54][R4.64] ;  /* 0x0000003604000981 */ /* 0x008f62000c1e1900 */
[----:B------:R-:W-:-:S03]  /*ad20*/  IMAD.U32 R10, RZ, RZ, UR6 ;  /* 0x00000006ff0a7e24 */ /* 0x000fc6000f8e00ff */
[----:B------:R-:W-:-:S05]  /*ad30*/  PLOP3.LUT P3, PT, PT, PT, UP0, 0x80, 0x0 ;  /* 0x000000000000781c */ /* 0x000fca0003f6f008 */
[----:B------:R-:W-:-:S04]  /*ad40*/  @UP0 UIADD3 UR4, UP1, UR47, UR4, URZ ;  /* 0x000000042f040290 */ /* 0x000fc8000ff3e03f */
[----:B------:R-:W-:Y:S02]  /*ad50*/  @UP0 UIADD3.X UR5, UR48, UR5, URZ, UP1, !UPT ;  /* 0x0000000530050290 */ /* 0x000fe40008ffe43f */
[----:B------:R-:W-:-:S04]  /*ad60*/  IMAD.U32 R6, RZ, RZ, UR4 ;  /* 0x00000004ff067e24 */ /* 0x000fc8000f8e00ff */
[----:B------:R-:W-:-:S05]  /*ad70*/  IMAD.U32 R7, RZ, RZ, UR5 ;  /* 0x00000005ff077e24 */ /* 0x000fca000f8e00ff */
[----:B------:R0:W3:Y:S01]  /*ad80*/  @P3 LDG.E R10, desc[UR54][R6.64] ;  /* 0x00000036060a3981 */ /* 0x0000e2000c1e1900 */
[----:B------:R-:W-:Y:S01]  /*ad90*/  UMOV UR4, URZ ;  /* 0x0000003f00047c82 */ /* 0x000fe20008000000 */
[----:B0-----:R-:W0:Y:S01]  /*ada0*/  LDC.64 R6, c[0x0][0x418] ;  /* 0x00010600ff067b82 */ /* 0x001e220000000a00 */
[----:B--2---:R-:W-:Y:S02]  /*adb0*/  @P2 R2UR UR4, R8 ;  /* 0x00000000080422ca */ /* 0x004fe400000e0000 */
[----:B0-----:R-:W-:Y:S01]  /*adc0*/  ISETP.NE.U32.AND P2, PT, R6, RZ, PT ;  /* 0x000000ff0600720c */ /* 0x001fe20003f45070 */
[----:B---3--:R0:W-:Y:S01]  /*add0*/  STL [R1+0x4], R10 ;  /* 0x0000040a01007387 */ /* 0x0081e20000100800 */
[----:B-1----:R-:W-:Y:S11]  /*ade0*/  @P3 BRA `(.L_x_11251) ;  /* 0x0000000000143947 */ /* 0x002ff60003800000 */
[----:B------:R-:W-:Y:S05]  /*adf0*/  @!P1 BRA `(.L_x_11251) ;  /* 0x0000000000109947 */ /* 0x000fea0003800000 */
[----:B------:R-:W2:Y:S04]  /*ae00*/  LDG.E R11, desc[UR54][R2.64] ;  /* 0x00000036020b7981 */ /* 0x000ea8000c1e1900 */
[----:B------:R-:W2:Y:S02]  /*ae10*/  LDG.E R6, desc[UR54][R2.64+0x4] ;  /* 0x0000043602067981 */ /* 0x000ea4000c1e1900 */
[----:B--2---:R-:W-:-:S05]  /*ae20*/  IMAD.IADD R2, R6, 0x1, -R11 ;  /* 0x0000000106027824 */ /* 0x004fca00078e0a0b */
[----:B------:R1:W-:Y:S02]  /*ae30*/  STL [R1+0x4], R2 ;  /* 0x0000040201007387 */ /* 0x0003e40000100800 */
.L_x_11251:
[----:B------:R-:W2:Y:S01]  /*ae40*/  LDC R6, c[0x0][0x424] ;  /* 0x00010900ff067b82 */ /* 0x000ea20000000800 */
[----:B------:R-:W-:Y:S01]  /*ae50*/  ISETP.NE.AND.EX P2, PT, R7, RZ, PT, P2 ;  /* 0x000000ff0700720c */ /* 0x000fe20003f45320 */
[----:B------:R-:W-:Y:S01]  /*ae60*/  UMOV UR44, URZ ;  /* 0x0000003f002c7c82 */ /* 0x000fe20008000000 */
[----:B------:R-:W-:Y:S01]  /*ae70*/  ULDC.64 UR6, c[0x0][0xa20] ;  /* 0x0002880000067ab9 */ /* 0x000fe20000000a00 */
[----:B-----5:R-:W-:Y:S01]  /*ae80*/  @P1 R2UR UR44, R9 ;  /* 0x00000000092c12ca */ /* 0x020fe200000e0000 */
[----:B------:R-:W-:Y:S01]  /*ae90*/  UMOV UR39, URZ ;  /* 0x0000003f00277c82 */ /* 0x000fe20008000000 */
[----:B------:R-:W-:Y:S01]  /*aea0*/  ISETP.NE.U32.AND P1, PT, RZ, UR6, PT ;  /* 0x00000006ff007c0c */ /* 0x000fe2000bf25070 */
[----:B------:R-:W-:Y:S01]  /*aeb0*/  IMAD.U32 R22, RZ, RZ, UR45 ;  /* 0x0000002dff167e24 */ /* 0x000fe2000f8e00ff */
[----:B------:R-:W3:Y:S01]  /*aec0*/  LDC R7, c[0x0][0x2f0] ;  /* 0x0000bc00ff077b82 */ /* 0x000ee20000000800 */
[----:B------:R-:W-:Y:S02]  /*aed0*/  R2UR UR36, R26 ;  /* 0x000000001a2472ca */ /* 0x000fe400000e0000 */
[----:B------:R-:W-:-:S02]  /*aee0*/  @P0 R2UR UR39, R0 ;  /* 0x00000000002702ca */ /* 0x000fc400000e0000 */
[----:B------:R-:W-:Y:S02]  /*aef0*/  ISETP.NE.AND.EX P1, PT, RZ, UR7, PT, P1 ;  /* 0x00000007ff007c0c */ /* 0x000fe4000bf25310 */
[C---:B-1----:R-:W-:Y:S02]  /*af00*/  LOP3.LUT R2, R26.reuse, 0xff000000, RZ, 0xc0, !PT ;  /* 0xff0000001a027812 */ /* 0x042fe400078ec0ff */
[----:B------:R-:W-:Y:S02]  /*af10*/  LOP3.LUT R0, R26, 0xff0000, RZ, 0xc0, !PT ;  /* 0x00ff00001a007812 */ /* 0x000fe400078ec0ff */
[----:B------:R-:W-:-:S03]  /*af20*/  SHF.R.U32.HI R3, RZ, 0x8, R2 ;  /* 0x00000008ff037819 */ /* 0x000fc60000011602 */
[----:B------:R-:W-:Y:S01]  /*af30*/  ULOP3.LUT UR36, UR36, 0xffff, URZ, 0xc0, !UPT ;  /* 0x0000ffff24247892 */ /* 0x000fe2000f8ec03f */
[----:B------:R-:W-:Y:S01]  /*af40*/  LEA.HI R0, R0, R3, RZ, 0x10 ;  /* 0x0000000300007211 */ /* 0x000fe200078f80ff */
[----:B------:R-:W-:Y:S01]  /*af50*/  UIADD3 UR39, UR39, UR4, URZ ;  /* 0x0000000427277290 */ /* 0x000fe2000fffe03f */
[----:B--2---:R-:W-:-:S05]  /*af60*/  SEL R6, R6, 0x1, P2 ;  /* 0x0000000106067807 */ /* 0x004fca0001000000 */
[----:B---3--:R-:W-:Y:S01]  /*af70*/  IMAD R2, R6, R7, RZ ;  /* 0x0000000706027224 */ /* 0x008fe200078e02ff */
[----:B------:R-:W-:Y:S06]  /*af80*/  @!P1 BRA `(.L_x_11252) ;  /* 0x0000000000189947 */ /* 0x000fec0003800000 */
[----:B------:R-:W-:-:S04]  /*af90*/  UIADD3 UR5, UP0, UR47, UR6, URZ ;  /* 0x000000062f057290 */ /* 0x000fc8000ff1e03f */
[----:B------:R-:W-:Y:S02]  /*afa0*/  UIADD3.X UR6, UR48, UR7, URZ, UP0, !UPT ;  /* 0x0000000730067290 */ /* 0x000fe400087fe43f */
[----:B------:R-:W-:-:S04]  /*afb0*/  IMAD.U32 R2, RZ, RZ, UR5 ;  /* 0x00000005ff027e24 */ /* 0x000fc8000f8e00ff */
[----:B------:R-:W-:-:S05]  /*afc0*/  IMAD.U32 R3, RZ, RZ, UR6 ;  /* 0x00000006ff037e24 */ /* 0x000fca000f8e00ff */
[----:B------:R1:W5:Y:S01]  /*afd0*/  LDG.E R2, desc[UR54][R2.64] ;  /* 0x0000003602027981 */ /* 0x000362000c1e1900 */
[----:B------:R-:W-:Y:S05]  /*afe0*/  BRA `(.L_x_11253) ;  /* 0x0000000000107947 */ /* 0x000fea0003800000 */
.L_x_11252:
[----:B------:R-:W-:Y:S05]  /*aff0*/  @!P0 BRA `(.L_x_11253) ;  /* 0x00000000000c8947 */ /* 0x000fea0003800000 */
[----:B------:R-:W2:Y:S04]  /*b000*/  LDG.E R3, desc[UR54][R4.64] ;  /* 0x0000003604037981 */ /* 0x000ea8000c1e1900 */
[----:B------:R-:W2:Y:S02]  /*b010*/  LDG.E R2, desc[UR54][R4.64+0x4] ;  /* 0x0000043604027981 */ /* 0x000ea4000c1e1900 */
[----:B--2---:R-:W-:-:S07]  /*b020*/  IMAD.IADD R2, R2, 0x1, -R3 ;  /* 0x0000000102027824 */ /* 0x004fce00078e0a03 */
.L_x_11253:
[----:B-----5:R-:W-:Y:S01]  /*b030*/  VIADD R2, R2, -UR4 ;  /* 0x8000000402027c36 */ /* 0x020fe20008000000 */
[----:B------:R-:W-:-:S03]  /*b040*/  LOP3.LUT R26, R0, 0xff, RZ, 0xc0, !PT ;  /* 0x000000ff001a7812 */ /* 0x000fc600078ec0ff */
[C---:B-1----:R-:W-:Y:S01]  /*b050*/  VIADD R3, R2.reuse, 0x9f ;  /* 0x0000009f02037836 */ /* 0x042fe20000000000 */
[----:B------:R-:W-:-:S03]  /*b060*/  ISETP.GE.AND P0, PT, R2, 0x1, PT ;  /* 0x000000010200780c */ /* 0x000fc60003f06270 */
[----:B------:R-:W-:-:S05]  /*b070*/  IMAD.HI R3, R3, 0x66666667, RZ ;  /* 0x6666666703037827 */ /* 0x000fca00078e02ff */
[----:B------:R-:W-:-:S04]  /*b080*/  SHF.R.U32.HI R2, RZ, 0x1f, R3 ;  /* 0x0000001fff027819 */ /* 0x000fc80000011603 */
[----:B------:R-:W-:Y:S01]  /*b090*/  LEA.HI.SX32 R5, R3, R2, 0x1a ;  /* 0x0000000203057211 */ /* 0x000fe200078fd2ff */
[----:B------:R-:W-:Y:S01]  /*b0a0*/  IMAD.MOV.U32 R3, RZ, RZ, RZ ;  /* 0x000000ffff037224 */ /* 0x000fe200078e00ff */
[----:B------:R-:W-:Y:S06]  /*b0b0*/  @!P0 BRA `(.L_x_11254) ;  /* 0x0000000000708947 */ /* 0x000fec0003800000 */
[----:B------:R-:W-:-:S04]  /*b0c0*/  SHF.R.U32.HI R0, RZ, 0x10, R0 ;  /* 0x00000010ff007819 */ /* 0x000fc80000011600 */
[----:B------:R-:W-:-:S13]  /*b0d0*/  ISETP.NE.AND P0, PT, R0, RZ, PT ;  /* 0x000000ff0000720c */ /* 0x000fda0003f05270 */
[----:B------:R-:W1:Y:S02]  /*b0e0*/  @!P0 LDC R0, c[0x0][0x9f0] ;  /* 0x00027c00ff008b82 */ /* 0x000e640000000800 */
[-C--:B-1----:R-:W-:Y:S02]  /*b0f0*/  IABS R4, R0.reuse ;  /* 0x0000000000047213 */ /* 0x082fe40000000000 */
[----:B------:R-:W-:Y:S02]  /*b100*/  IADD3 R7, R0, -0x1, R5 ;  /* 0xffffffff00077810 */ /* 0x000fe40007ffe005 */
[----:B------:R-:W1:Y:S02]  /*b110*/  I2F.RP R6, R4 ;  /* 0x0000000400067306 */ /* 0x000e640000209400 */
[----:B------:R-:W-:-:S04]  /*b120*/  LOP3.LUT R8, R7, R0, RZ, 0x3c, !PT ;  /* 0x0000000007087212 */ /* 0x000fc800078e3cff */
[----:B------:R-:W-:Y:S02]  /*b130*/  ISETP.GE.AND P2, PT, R8, RZ, PT ;  /* 0x000000ff0800720c */ /* 0x000fe40003f46270 */
[----:B-1----:R-:W1:Y:S02]  /*b140*/  MUFU.RCP R6, R6 ;  /* 0x0000000600067308 */ /* 0x002e640000001000 */
[----:B-1----:R-:W-:Y:S01]  /*b150*/  VIADD R2, R6, 0xffffffe ;  /* 0x0ffffffe06027836 */ /* 0x002fe20000000000 */
[----:B------:R-:W-:-:S05]  /*b160*/  IABS R6, R0 ;  /* 0x0000000000067213 */ /* 0x000fca0000000000 */
[----:B------:R1:W2:Y:S02]  /*b170*/  F2I.FTZ.U32.TRUNC.NTZ R3, R2 ;  /* 0x0000000200037305 */ /* 0x0002a4000021f000 */
[----:B-1----:R-:W-:Y:S02]  /*b180*/  IMAD.MOV.U32 R2, RZ, RZ, RZ ;  /* 0x000000ffff027224 */ /* 0x002fe400078e00ff */
[----:B--2---:R-:W-:-:S04]  /*b190*/  IMAD.MOV R9, RZ, RZ, -R3 ;  /* 0x000000ffff097224 */ /* 0x004fc800078e0a03 */
[----:B------:R-:W-:-:S04]  /*b1a0*/  IMAD R9, R9, R4, RZ ;  /* 0x0000000409097224 */ /* 0x000fc800078e02ff */
[----:B------:R-:W-:Y:S01]  /*b1b0*/  IMAD.HI.U32 R3, R3, R9, R2 ;  /* 0x0000000903037227 */ /* 0x000fe200078e0002 */
[----:B------:R-:W-:-:S03]  /*b1c0*/  IABS R2, R7 ;  /* 0x0000000700027213 */ /* 0x000fc60000000000 */
[----:B------:R-:W-:Y:S02]  /*b1d0*/  IMAD.MOV R7, RZ, RZ, -R6 ;  /* 0x000000ffff077224 */ /* 0x000fe400078e0a06 */
        /* <DEDUP_REMOVED lines=10> */
.L_x_11254:
[-C--:B------:R-:W-:Y:S01]  /*b280*/  IMAD R26, R26, R3.reuse, RZ ;  /* 0x000000031a1a7224 */ /* 0x080fe200078e02ff */
[----:B------:R-:W-:Y:S04]  /*b290*/  BSSY B7, `(.L_x_11255) ;  /* 0x000029d000077945 */ /* 0x000fe80003800000 */
[----:B------:R-:W-:-:S04]  /*b2a0*/  VIADDMNMX R0, R26, R3, R5, PT ;  /* 0x000000031a007246 */ /* 0x000fc80003800105 */
[----:B------:R-:W-:Y:S01]  /*b2b0*/  ISETP.GT.AND P0, PT, R0, R26, PT ;  /* 0x0000001a0000720c */ /* 0x000fe20003f04270 */
[----:B------:R1:W-:-:S12]  /*b2c0*/  STL [R1], R0 ;  /* 0x0000000001007387 */ /* 0x0003d80000100800 */
        /* <DEDUP_REMOVED lines=16> */
[----:B-1----:R-:W-:Y:S01]  /*b3d0*/  IADD3 R24, R0, UR41, R7 ;  /* 0x0000002900187c10 */ /* 0x002fe2000fffe007 */
[----:B------:R-:W-:Y:S06]  /*b3e0*/  BRA `(.L_x_11257) ;  /* 0x00000028001c7947 */ /* 0x000fec0003800000 */
.L_x_11256:
        /* <DEDUP_REMOVED lines=20> */
.L_x_11259:
[----:B------:R-:W-:Y:S05]  /*b530*/  BSYNC B6 ;  /* 0x0000000000067941 */ /* 0x000fea0003800000 */
.L_x_11258:
        /* <DEDUP_REMOVED lines=22> */
.L_x_11261:
[----:B------:R-:W-:Y:S05]  /*b6a0*/  BSYNC B6 ;  /* 0x0000000000067941 */ /* 0x000fea0003800000 */
.L_x_11260:
        /* <DEDUP_REMOVED lines=20> */
.L_x_11263:
[----:B------:R-:W-:Y:S05]  /*b7f0*/  BSYNC B6 ;  /* 0x0000000000067941 */ /* 0x000fea0003800000 */
.L_x_11262:
        /* <DEDUP_REMOVED lines=19> */
.L_x_11265:
[----:B------:R-:W-:Y:S05]  /*b930*/  BSYNC B6 ;  /* 0x0000000000067941 */ /* 0x000fea0003800000 */
.L_x_11264:
        /* <DEDUP_REMOVED lines=17> */
[----:B---3--:R-:W-:Y:S02]  /*ba50*/  SHF.R.S32.HI R27, RZ, 0x1f, R22 ;  /* 0x0000001fff1b7819 */ /* 0x008fe40000011416 */
[----:B------:R-:W-:Y:S01]  /*ba60*/  SEL R17, R22, RZ, !P0 ;  /* 0x000000ff16117207 */ /* 0x000fe20004000000 */
[----:B------:R-:W-:Y:S08]  /*ba70*/  BRA.DIV UR4, `(.L_x_11266) ;  /* 0x0000003204cc7947 */ /* 0x000ff0000b800000 */
[----:B------:R1:W2:Y:S02]  /*ba80*/  SHFL.IDX PT, R14, R20, RZ, 0x1f ;  /* 0x00001fff140e7589 */ /* 0x0002a400000e0000 */
.L_x_11335:
[----:B--2---:R-:W-:Y:S02]  /*ba90*/  ISETP.NE.AND P0, PT, R14, RZ, PT ;  /* 0x000000ff0e00720c */ /* 0x004fe40003f05270 */
[----:B------:R-:W-:Y:S02]  /*baa0*/  PLOP3.LUT P1, PT, PT, PT, PT, 0x8, 0x0 ;  /* 0x000000000000781c */ /* 0x000fe40003f2e170 */
[----:B------:R-:W-:-:S11]  /*bab0*/  LOP3.LUT R23, R23, 0xfffffffe, RZ, 0xc0, !PT ;  /* 0xfffffffe17177812 */ /* 0x000fd600078ec0ff */
[----:B------:R-:W-:Y:S01]  /*bac0*/  @P1 LOP3.LUT R23, R23, 0x1, RZ, 0xfc, !PT ;  /* 0x0000000117171812 */ /* 0x000fe200078efcff */
[----:B------:R-:W-:Y:S06]  /*bad0*/  @P0 BRA `(.L_x_11267) ;  /* 0x00000004004c0947 */ /* 0x000fec0003800000 */
[----:B------:R-:W2:Y:S01]  /*bae0*/  LDL R0, [R1] ;  /* 0x0000000001007983 */ /* 0x000ea20000100800 */
[----:B------:R-:W-:Y:S01]  /*baf0*/  UMOV UR4, 0xffffffff ;  /* 0xffffffff00047882 */ /* 0x000fe20000000000 */
[----:B--2---:R-:W-:Y:S02]  /*bb00*/  VIADD R0, R0, 0xffffffff ;  /* 0xffffffff00007836 */ /* 0x004fe40000000000 */
[----:B------:R-:W-:Y:S05]  /*bb10*/  BRA.DIV UR4, `(.L_x_11268) ;  /* 0x0000003204c47947 */ /* 0x000fea000b800000 */
[----:B------:R-:W-:-:S13]  /*bb20*/  ELECT P6, URZ, PT ;  /* 0x00000000003f782f */ /* 0x000fda00038c0000 */
.L_x_11338:
[----:B------:R-:W-:Y:S05]  /*bb30*/  @!P6 BRA `(.L_x_11267) ;  /* 0x000000040034e947 */ /* 0x000fea0003800000 */
[----:B------:R-:W-:-:S04]  /*bb40*/  ISETP.NE.U32.AND P0, PT, R2, RZ, PT ;  /* 0x000000ff0200720c */ /* 0x000fc80003f05070 */
[----:B------:R-:W-:-:S13]  /*bb50*/  ISETP.NE.AND.EX P0, PT, R3, RZ, PT, P0 ;  /* 0x000000ff0300720c */ /* 0x000fda0003f05300 */
[----:B------:R-:W-:Y:S05]  /*bb60*/  @!P0 BRA `(.L_x_11269) ;  /* 0x0000000000448947 */ /* 0x000fea0003800000 */
[----:B------:R-:W2:Y:S01]  /*bb70*/  LDC R7, c[0x0][0x43c] ;  /* 0x00010f00ff077b82 */ /* 0x000ea20000000800 */
[----:B------:R-:W-:Y:S01]  /*bb80*/  ULDC.64 UR4, c[0x0][0x428] ;  /* 0x00010a0000047ab9 */ /* 0x000fe20000000a00 */
[----:B--2---:R-:W-:-:S13]  /*bb90*/  ISETP.NE.AND P0, PT, R7, 0x1, PT ;  /* 0x000000010700780c */ /* 0x004fda0003f05270 */
[----:B------:R-:W2:Y:S02]  /*bba0*/  @P0 LDC.64 R4, c[0x0][0x440] ;  /* 0x00011000ff040b82 */ /* 0x000ea40000000a00 */
[----:B--2---:R-:W-:-:S04]  /*bbb0*/  @P0 IMAD.HI.U32 R6, R0, R4, RZ ;  /* 0x0000000400060227 */ /* 0x004fc800078e00ff */
[----:B------:R-:W-:Y:S01]  /*bbc0*/  IMAD.MOV.U32 R4, RZ, RZ, R0 ;  /* 0x000000ffff047224 */ /* 0x000fe200078e0000 */
[----:B------:R-:W-:-:S05]  /*bbd0*/  @P0 SHF.R.U32.HI R4, RZ, R5, R6 ;  /* 0x00000005ff040219 */ /* 0x000fca0000011606 */
[----:B------:R-:W-:-:S04]  /*bbe0*/  IMAD.MOV R5, RZ, RZ, -R4 ;  /* 0x000000ffff057224 */ /* 0x000fc800078e0a04 */
[----:B------:R-:W-:Y:S01]  /*bbf0*/  IMAD R0, R7, R5, R0 ;  /* 0x0000000507007224 */ /* 0x000fe200078e0200 */
[--C-:B------:R-:W-:Y:S01]  /*bc00*/  SHF.R.S32.HI R5, RZ, 0x1f, R4.reuse ;  /* 0x0000001fff057819 */ /* 0x100fe20000011404 */
[----:B------:R-:W-:Y:S02]  /*bc10*/  IMAD R7, R27, UR4, RZ ;  /* 0x000000041b077c24 */ /* 0x000fe4000f8e02ff */
[----:B------:R-:W-:-:S04]  /*bc20*/  IMAD.WIDE.U32 R4, R22, UR4, R4 ;  /* 0x0000000416047c25 */ /* 0x000fc8000f8e0004 */
[----:B------:R-:W-:Y:S01]  /*bc30*/  IMAD R7, R22, UR5, R7 ;  /* 0x0000000516077c24 */ /* 0x000fe2000f8e0207 */
[----:B------:R-:W-:-:S03]  /*bc40*/  LEA R2, P0, R4, R2, 0x2 ;  /* 0x0000000204027211 */ /* 0x000fc600078010ff */
[----:B------:R-:W-:-:S05]  /*bc50*/  IMAD.IADD R5, R5, 0x1, R7 ;  /* 0x0000000105057824 */ /* 0x000fca00078e0207 */
[----:B------:R-:W-:-:S05]  /*bc60*/  LEA.HI.X R3, R4, R3, R5, 0x2, P0 ;  /* 0x0000000304037211 */ /* 0x000fca00000f1405 */
[----:B------:R2:W5:Y:S02]  /*bc70*/  LDG.E R17, desc[UR54][R2.64] ;  /* 0x0000003602117981 */ /* 0x000564000c1e1900 */
.L_x_11269:
[----:B--2---:R-:W2:Y:S01]  /*bc80*/  S2R R2, SR_TID.X ;  /* 0x0000000000027919 */ /* 0x004ea20000002100 */
[----:B------:R-:W-:Y:S02]  /*bc90*/  SHF.L.U32 R3, R19, 0x1f, RZ ;  /* 0x0000001f13037819 */ /* 0x000fe400000006ff */
[----:B--2---:R-:W-:Y:S01]  /*bca0*/  LOP3.LUT R4, R2, 0x7f, RZ, 0xc0, !PT ;  /* 0x0000007f02047812 */ /* 0x004fe200078ec0ff */
[----:B------:R-:W-:-:S03]  /*bcb0*/  IMAD R2, R18, 0x8, R16 ;  /* 0x0000000812027824 */ /* 0x000fc600078e0210 */
[----:B------:R-:W-:Y:S01]  /*bcc0*/  ISETP.NE.AND P1, PT, R4, RZ, PT ;  /* 0x000000ff0400720c */ /* 0x000fe20003f25270 */
[----:B------:R-:W2:Y:S02]  /*bcd0*/  SYNCS.PHASECHK.TRANS64.TRYWAIT P0, [R2+URZ+0x13280], R3 ;  /* 0x01328003020075a7 */ /* 0x000ea4000800017f */
[----:B--2---:R-:W-:Y:S10]  /*bce0*/  @!P0 BRA `(.L_x_11270) ;  /* 0x0000003000708947 */ /* 0x004ff40003800000 */
.L_x_11339:
[----:B------:R-:W-:Y:S05]  /*bcf0*/  @P1 BRA `(.L_x_11271) ;  /* 0x00000000001c1947 */ /* 0x000fea0003800000 */
[----:B------:R-:W3:Y:S01]  /*bd00*/  S2R R4, SR_TID.X ;  /* 0x0000000000047919 */ /* 0x000ee20000002100 */
[----:B------:R-:W-:-:S04]  /*bd10*/  IMAD.MOV.U32 R5, RZ, RZ, 0x2800 ;  /* 0x00002800ff057424 */ /* 0x000fc800078e00ff */
[----:B------:R4:W-:Y:S01]  /*bd20*/  SYNCS.ARRIVE.TRANS64 RZ, [R2+URZ+0x13270], R5 ;  /* 0x0132700502ff79a7 */ /* 0x0009e2000800003f */
[----:B---3--:R-:W-:-:S04]  /*bd30*/  LOP3.LUT R4, R4, 0x1f, RZ, 0xc0, !PT ;  /* 0x0000001f04047812 */ /* 0x008fc800078ec0ff */
[----:B------:R-:W-:-:S13]  /*bd40*/  ISETP.NE.AND P0, PT, R4, RZ, PT ;  /* 0x000000ff0400720c */ /* 0x000fda0003f05270 */
[----:B----4-:R-:W-:Y:S05]  /*bd50*/  @!P0 BRA `(.L_x_11271) ;  /* 0x0000000000048947 */ /* 0x010fea0003800000 */
[----:B------:R-:W-:Y:S01]  /*bd60*/  BPT.TRAP 0x1 ;  /* 0x000000040000795c */ /* 0x000fe20000300000 */
.L_x_11271:
[----:B------:R-:W-:Y:S01]  /*bd70*/  IMAD R4, R18, 0x2800, R16 ;  /* 0x0000280012047824 */ /* 0x000fe200078e0210 */
[----:B------:R-:W-:Y:S01]  /*bd80*/  R2UR UR33, R2 ;  /* 0x00000000022172ca */ /* 0x000fe200000e0000 */
[----:B------:R-:W-:Y:S01]  /*bd90*/  IMAD.MOV.U32 R5, RZ, RZ, 0xa0 ;  /* 0x000000a0ff057424 */ /* 0x000fe200078e00ff */
[----:B-----5:R-:W-:Y:S01]  /*bda0*/  R2UR UR37, R17 ;  /* 0x00000000112572ca */ /* 0x020fe200000e0000 */
[----:B------:R-:W-:Y:S01]  /*bdb0*/  UIADD3 UR4, UP0, UR50, 0x470, URZ ;  /* 0x0000047032047890 */ /* 0x000fe2000ff1e03f */
[----:B------:R-:W-:Y:S01]  /*bdc0*/  R2UR UR32, R4 ;  /* 0x00000000042072ca */ /* 0x000fe200000e0000 */
[----:B------:R-:W-:Y:S01]  /*bdd0*/  IMAD R0, R0, R5, UR39 ;  /* 0x0000002700007e24 */ /* 0x000fe2000f8e0205 */
[----:B------:R-:W-:Y:S01]  /*bde0*/  UMOV UR6, 0x0 ;  /* 0x0000000000067882 */ /* 0x000fe20000000000 */
[----:B------:R-:W-:Y:S01]  /*bdf0*/  UIADD3.X UR5, URZ, UR51, URZ, UP0, !UPT ;  /* 0x000000333f057290 */ /* 0x000fe200087fe43f */
[----:B------:R-:W-:Y:S02]  /*be00*/  UMOV UR7, 0x14f00000 ;  /* 0x14f0000000077882 */ /* 0x000fe40000000000 */
[----:B------:R-:W-:Y:S01]  /*be10*/  R2UR UR35, R0 ;  /* 0x00000000002372ca */ /* 0x000fe200000e0000 */
[----:B------:R-:W-:-:S02]  /*be20*/  UMOV UR34, URZ ;  /* 0x0000003f00227c82 */ /* 0x000fc40008000000 */
[----:B------:R-:W-:-:S04]  /*be30*/  UIADD3 UR33, UR33, 0x13270, URZ ;  /* 0x0001327021217890 */ /* 0x000fc8000fffe03f */
[----:B------:R-:W-:-:S09]  /*be40*/  UIADD3 UR32, UR32, 0x6000, URZ ;  /* 0x0000600020207890 */ /* 0x000fd2000fffe03f */
[----:B------:R3:W-:Y:S01]  /*be50*/  UTMALDG.4D [UR32], [UR4], desc[UR6] ;  /* 0x00000620040075b4 */ /* 0x0007e20008019000 */
[----:B------:R-:W4:Y:S02]  /*be60*/  SYNCS.PHASECHK.TRANS64.TRYWAIT P0, [R2+URZ+0x13240], R3 ;  /* 0x01324003020075a7 */ /* 0x000f24000800017f */
[----:B---34-:R-:W-:Y:S05]  /*be70*/  @!P0 BRA `(.L_x_11272) ;  /* 0x0000003000208947 */ /* 0x018fea0003800000 */
.L_x_11340:
        /* <DEDUP_REMOVED lines=8> */
.L_x_11273:
        /* <DEDUP_REMOVED lines=16> */
[----:B----4-:R-:W-:-:S04]  /*c000*/  NOP ;  /* 0x0000000000007918 */ /* 0x010fc80000000000 */
.L_x_11267:
        /* <DEDUP_REMOVED lines=17> */
[----:B--23--:R-:W-:Y:S01]  /*c120*/  MOV R2, 0x0 ;  /* 0x0000000000027802 */ /* 0x00cfe20000000f00 */
        /* <DEDUP_REMOVED lines=13> */
[----:B-1----:R-:W-:-:S07]  /*c200*/  LEPC R20, `(.L_x_11275) ;  /* 0x000000001014794e */ /* 0x002fce0000000000 */
[----:B--2---:R-:W-:Y:S05]  /*c210*/  CALL.ABS.NOINC R2 ;  /* 0x0000000002007343 */ /* 0x004fea0003c00000 */
.L_x_11275:
[----:B------:R-:W-:Y:S05]  /*c220*/  BSYNC B6 ;  /* 0x0000000000067941 */ /* 0x000fea0003800000 */
.L_x_11274:
[----:B------:R-:W4:Y:S01]  /*c230*/  LDC R7, c[0x0][0x448] ;  /* 0x00011200ff077b82 */ /* 0x000f220000000800 */
[----:B--23--:R-:W1:Y:S01]  /*c240*/  S2R R2, SR_TID.X ;  /* 0x0000000000027919 */ /* 0x00ce620000002100 */
[----:B------:R-:W-:Y:S01]  /*c250*/  ULDC.64 UR6, c[0x0][0x2d8] ;  /* 0x0000b60000067ab9 */ /* 0x000fe20000000a00 */
[----:B------:R-:W-:Y:S01]  /*c260*/  UMOV UR4, UR48 ;  /* 0x0000003000047c82 */ /* 0x000fe20008000000 */
[----:B------:R-:W-:Y:S01]  /*c270*/  UMOV UR5, UR37 ;  /* 0x0000002500057c82 */ /* 0x000fe20008000000 */
[----:B------:R-:W-:Y:S01]  /*c280*/  ULDC.64 UR8, c[0x0][0x2e0] ;  /* 0x0000b80000087ab9 */ /* 0x000fe20000000a00 */
[----:B------:R-:W-:Y:S01]  /*c290*/  ULDC.64 UR10, c[0x0][0x280] ;  /* 0x0000a000000a7ab9 */ /* 0x000fe20000000a00 */
[----:B----4-:R-:W-:Y:S02]  /*c2a0*/  ISETP.NE.AND P0, PT, R7, 0x1, PT ;  /* 0x000000010700780c */ /* 0x010fe40003f05270 */
[C---:B-1----:R-:W-:Y:S01]  /*c2b0*/  LOP3.LUT R20, R2.reuse, 0x7f, RZ, 0xc0, !PT ;  /* 0x0000007f02147812 */ /* 0x042fe200078ec0ff */
[----:B------:R-:W-:-:S10]  /*c2c0*/  IMAD.SHL.U32 R2, R2, 0x20, RZ ;  /* 0x0000002002027824 */ /* 0x000fd400078e00ff */
[----:B------:R-:W1:Y:S01]  /*c2d0*/  @P0 LDC R3, c[0x0][0x44c] ;  /* 0x00011300ff030b82 */ /* 0x000e620000000800 */
[----:B------:R-:W-:-:S04]  /*c2e0*/  SHF.R.U32.HI R20, RZ, 0x2, R20 ;  /* 0x00000002ff147819 */ /* 0x000fc80000011614 */
[----:B------:R-:W-:Y:S01]  /*c2f0*/  LOP3.LUT R2, R20, 0x60, R2, 0xf8, !PT ;  /* 0x0000006014027812 */ /* 0x000fe200078ef802 */
[----:B------:R-:W-:Y:S01]  /*c300*/  UIMAD.WIDE.U32 UR4, UR36, UR6, UR4 ;  /* 0x00000006240472a5 */ /* 0x000fe2000f8e0004 */
[----:B------:R2:W5:Y:S01]  /*c310*/  LDL R20, [R1+0x8] ;  /* 0x0000080001147983 */ /* 0x0005620000100800 */
[----:B------:R-:W3:Y:S02]  /*c320*/  @P0 LDC R5, c[0x0][0x450] ;  /* 0x00011400ff050b82 */ /* 0x000ee40000000800 */
[----:B------:R-:W-:Y:S01]  /*c330*/  IMAD R6, R25, 0xc0, R2 ;  /* 0x000000c019067824 */ /* 0x000fe200078e0202 */
[----:B------:R-:W-:Y:S02]  /*c340*/  UIMAD UR6, UR46, UR8, URZ ;  /* 0x000000082e0672a4 */ /* 0x000fe4000f8e023f */
[----:B------:R-:W-:Y:S02]  /*c350*/  UIMAD UR5, UR36, UR7, UR5 ;  /* 0x00000007240572a4 */ /* 0x000fe4000f8e0205 */
[----:B------:R-:W-:-:S02]  /*c360*/  UIMAD UR6, UR45, UR9, UR6 ;  /* 0x000000092d0672a4 */ /* 0x000fc4000f8e0206 */
[----:B------:R-:W-:-:S03]  /*c370*/  UIMAD.WIDE.U32 UR4, UR45, UR8, UR4 ;  /* 0x000000082d0472a5 */ /* 0x000fc6000f8e0004 */
[----:B------:R-:W-:Y:S01]  /*c380*/  ULDC.64 UR8, c[0x0][0x2c8] ;  /* 0x0000b20000087ab9 */ /* 0x000fe20000000a00 */
[----:B-1----:R-:W-:-:S04]  /*c390*/  @P0 IMAD.HI.U32 R0, R6, R3, RZ ;  /* 0x0000000306000227 */ /* 0x002fc800078e00ff */
[----:B------:R-:W-:Y:S01]  /*c3a0*/  IMAD.MOV.U32 R3, RZ, RZ, R6 ;  /* 0x000000ffff037224 */ /* 0x000fe200078e0006 */
[----:B---3--:R-:W-:Y:S01]  /*c3b0*/  @P0 SHF.R.U32.HI R3, RZ, R5, R0 ;  /* 0x00000005ff030219 */ /* 0x008fe20000011600 */
[----:B------:R-:W-:-:S03]  /*c3c0*/  UIADD3 UR5, UR5, UR6, URZ ;  /* 0x0000000605057290 */ /* 0x000fc6000fffe03f */
[----:B------:R-:W-:Y:S01]  /*c3d0*/  SHF.R.S32.HI R0, RZ, 0x1f, R3 ;  /* 0x0000001fff007819 */ /* 0x000fe20000011403 */
[----:B------:R-:W-:-:S04]  /*c3e0*/  ULDC.64 UR6, c[0x0][0x2d0] ;  /* 0x0000b40000067ab9 */ /* 0x000fc80000000a00 */
[----:B------:R-:W-:Y:S02]  /*c3f0*/  IMAD R0, R0, UR6, RZ ;  /* 0x0000000600007c24 */ /* 0x000fe4000f8e02ff */
[----:B------:R-:W-:Y:S02]  /*c400*/  IMAD.U32 R4, RZ, RZ, UR6 ;  /* 0x00000006ff047e24 */ /* 0x000fe4000f8e00ff */
[C---:B------:R-:W-:Y:S02]  /*c410*/  IMAD R5, R3.reuse, UR7, R0 ;  /* 0x0000000703057c24 */ /* 0x040fe4000f8e0200 */
[----:B------:R-:W-:Y:S02]  /*c420*/  IMAD.MOV R0, RZ, RZ, -R3 ;  /* 0x000000ffff007224 */ /* 0x000fe400078e0a03 */
[----:B------:R-:W-:-:S04]  /*c430*/  IMAD.WIDE.U32 R2, R3, R4, UR4 ;  /* 0x0000000403027e25 */ /* 0x000fc8000f8e0004 */
[----:B------:R-:W-:Y:S02]  /*c440*/  IMAD R0, R7, R0, R6 ;  /* 0x0000000007007224 */ /* 0x000fe400078e0206 */
[----:B------:R-:W-:-:S03]  /*c450*/  IMAD.IADD R3, R3, 0x1, R5 ;  /* 0x0000000103037824 */ /* 0x000fc600078e0205 */
[----:B------:R-:W-:Y:S01]  /*c460*/  SHF.R.S32.HI R5, RZ, 0x1f, R0 ;  /* 0x0000001fff057819 */ /* 0x000fe20000011400 */
[----:B------:R-:W-:-:S04]  /*c470*/  IMAD.WIDE.U32 R2, R0, UR8, R2 ;  /* 0x0000000800027c25 */ /* 0x000fc8000f8e0002 */
[----:B------:R-:W-:-:S04]  /*c480*/  IMAD R5, R5, UR8, RZ ;  /* 0x0000000805057c24 */ /* 0x000fc8000f8e02ff */
[----:B------:R-:W-:Y:S01]  /*c490*/  IMAD R5, R0, UR9, R5 ;  /* 0x0000000900057c24 */ /* 0x000fe2000f8e0205 */
[----:B------:R-:W-:Y:S02]  /*c4a0*/  IADD3 R0, P1, R2, UR10, RZ ;  /* 0x0000000a02007c10 */ /* 0x000fe4000ff3e0ff */
[----:B------:R-:W1:Y:S02]  /*c4b0*/  @P0 LDC R2, c[0x0][0x44c] ;  /* 0x00011300ff020b82 */ /* 0x000e640000000800 */
[----:B------:R-:W-:-:S06]  /*c4c0*/  IADD3.X R5, R3, UR11, R5, P1, !PT ;  /* 0x0000000b03057c10 */ /* 0x000fcc0008ffe405 */
[----:B------:R-:W3:Y:S01]  /*c4d0*/  @P0 LDC R3, c[0x0][0x450] ;  /* 0x00011400ff030b82 */ /* 0x000ee20000000800 */
[----:B------:R-:W-:-:S04]  /*c4e0*/  VIADD R6, R6, 0x80 ;  /* 0x0000008006067836 */ /* 0x000fc80000000000 */
[----:B-1----:R-:W-:-:S04]  /*c4f0*/  @P0 IMAD.HI.U32 R8, R6, R2, RZ ;  /* 0x0000000206080227 */ /* 0x002fc800078e00ff */
[----:B------:R-:W-:Y:S01]  /*c500*/  IMAD.MOV.U32 R2, RZ, RZ, R6 ;  /* 0x000000ffff027224 */ /* 0x000fe200078e0006 */
[----:B---3--:R-:W-:-:S05]  /*c510*/  @P0 SHF.R.U32.HI R2, RZ, R3, R8 ;  /* 0x00000003ff020219 */ /* 0x008fca0000011608 */
[----:B------:R-:W-:-:S04]  /*c520*/  IMAD.MOV R3, RZ, RZ, -R2 ;  /* 0x000000ffff037224 */ /* 0x000fc800078e0a02 */
[----:B------:R-:W-:Y:S01]  /*c530*/  IMAD R6, R7, R3, R6 ;  /* 0x0000000307067224 */ /* 0x000fe200078e0206 */
[----:B------:R-:W-:-:S05]  /*c540*/  SHF.R.S32.HI R3, RZ, 0x1f, R2 ;  /* 0x0000001fff037819 */ /* 0x000fca0000011402 */
[----:B------:R-:W-:-:S04]  /*c550*/  IMAD R3, R3, UR6, RZ ;  /* 0x0000000603037c24 */ /* 0x000fc8000f8e02ff */
[C---:B------:R-:W-:Y:S02]  /*c560*/  IMAD R8, R2.reuse, UR7, R3 ;  /* 0x0000000702087c24 */ /* 0x040fe4000f8e0203 */
[----:B------:R-:W-:Y:S01]  /*c570*/  IMAD.WIDE.U32 R2, R2, R4, UR4 ;  /* 0x0000000402027e25 */ /* 0x000fe2000f8e0004 */
[----:B------:R-:W-:Y:S01]  /*c580*/  SHF.R.S32.HI R4, RZ, 0x1f, R6 ;  /* 0x0000001fff047819 */ /* 0x000fe20000011406 */
[----:B0-----:R-:W0:Y:S01]  /*c590*/  S2R R10, SR_TID.X ;  /* 0x00000000000a7919 */ /* 0x001e220000002100 */
[----:B------:R-:W-:Y:S01]  /*c5a0*/  ULDC UR4, c[0x0][0x2b8] ;  /* 0x0000ae0000047ab9 */ /* 0x000fe20000000800 */
[----:B------:R-:W-:Y:S02]  /*c5b0*/  IMAD.IADD R3, R3, 0x1, R8 ;  /* 0x0000000103037824 */ /* 0x000fe400078e0208 */
[----:B------:R-:W-:Y:S02]  /*c5c0*/  IMAD R4, R4, UR8, RZ ;  /* 0x0000000804047c24 */ /* 0x000fe4000f8e02ff */
[----:B------:R-:W-:-:S04]  /*c5d0*/  IMAD.WIDE.U32 R2, R6, UR8, R2 ;  /* 0x0000000806027c25 */ /* 0x000fc8000f8e0002 */
[----:B------:R-:W-:Y:S01]  /*c5e0*/  IMAD R9, R6, UR9, R4 ;  /* 0x0000000906097c24 */ /* 0x000fe2000f8e0204 */
[----:B------:R-:W-:-:S04]  /*c5f0*/  IADD3 R4, P0, R2, UR10, RZ ;  /* 0x0000000a02047c10 */ /* 0x000fc8000ff1e0ff */
[----:B------:R-:W-:Y:S02]  /*c600*/  IADD3.X R6, R3, UR11, R9, P0, !PT ;  /* 0x0000000b03067c10 */ /* 0x000fe400087fe409 */
[----:B------:R2:W5:Y:S01]  /*c610*/  LDL R9, [R1+0x4] ;  /* 0x0000040001097983 */ /* 0x0005620000100800 */
[----:B0-----:R-:W-:-:S05]  /*c620*/  IMAD.SHL.U32 R21, R10, 0x10, RZ ;  /* 0x000000100a157824 */ /* 0x001fca00078e00ff */
[----:B------:R-:W-:Y:S02]  /*c630*/  LOP3.LUT R21, R21, 0x30, RZ, 0xc0, !PT ;  /* 0x0000003015157812 */ /* 0x000fe400078ec0ff */
[----:B------:R-:W-:Y:S02]  /*c640*/  LOP3.LUT R10, R10, 0x7f, RZ, 0xc0, !PT ;  /* 0x0000007f0a0a7812 */ /* 0x000fe400078ec0ff */
[----:B------:R-:W-:Y:S01]  /*c650*/  ISETP.GE.AND P0, PT, R21, UR4, PT ;  /* 0x0000000415007c0c */ /* 0x000fe2000bf06270 */
[----:B------:R-:W-:Y:S01]  /*c660*/  UMOV UR4, 0xffffffff ;  /* 0xffffffff00047882 */ /* 0x000fe20000000000 */
[----:B------:R-:W-:Y:S02]  /*c670*/  SHF.R.U32.HI R10, RZ, 0x2, R10 ;  /* 0x00000002ff0a7819 */ /* 0x000fe4000001160a */
[----:B--2---:R-:W-:Y:S09]  /*c680*/  BRA.DIV UR4, `(.L_x_11276) ;  /* 0x0000002a04307947 */ /* 0x004ff2000b800000 */
[----:B------:R-:W0:Y:S01]  /*c690*/  SHFL.IDX PT, R14, R0, RZ, 0x1c1f ;  /* 0x001c1fff000e7589 */ /* 0x000e2200000e0000 */
[----:B-----5:R-:W-:Y:S02]  /*c6a0*/  IMAD R7, R9, R7, RZ ;  /* 0x0000000709077224 */ /* 0x020fe400078e02ff */
[----:B------:R-:W-:Y:S01]  /*c6b0*/  IMAD R25, R25, 0xc0, R10 ;  /* 0x000000c019197824 */ /* 0x000fe200078e020a */
[----:B------:R-:W1:Y:S03]  /*c6c0*/  SHFL.IDX PT, R2, R5, RZ, 0x1c1f ;  /* 0x001c1fff05027589 */ /* 0x000e6600000e0000 */
[C---:B------:R-:W-:Y:S01]  /*c6d0*/  VIADD R8, R25.reuse, 0x20 ;  /* 0x0000002019087836 */ /* 0x040fe20000000000 */
[C---:B------:R-:W-:Y:S01]  /*c6e0*/  ISETP.GE.AND P1, PT, R25.reuse, R7, PT ;  /* 0x000000071900720c */ /* 0x040fe20003f26270 */
[----:B------:R-:W-:-:S12]  /*c6f0*/  VIADD R10, R25, 0x80 ;  /* 0x00000080190a7836 */ /* 0x000fd80000000000 */
[----:B0-----:R-:W-:-:S05]  /*c700*/  @!P1 IADD3 R14, P2, R21, R14, RZ ;  /* 0x0000000e150e9210 */ /* 0x001fca0007f5e0ff */
[----:B-1----:R-:W-:Y:S02]  /*c710*/  @!P1 IMAD.X R3, RZ, RZ, R2, P2 ;  /* 0x000000ffff039224 */ /* 0x002fe400010e0602 */
[----:B------:R-:W-:Y:S02]  /*c720*/  @!P1 IMAD.MOV.U32 R2, RZ, RZ, R14 ;  /* 0x000000ffff029224 */ /* 0x000fe400078e000e */
[----:B------:R-:W0:Y:S04]  /*c730*/  SHFL.IDX PT, R14, R0, 0x1, 0x1c1f ;  /* 0x003c1f00000e7f89 */ /* 0x000e2800000e0000 */
[----:B------:R1:W-:Y:S01]  /*c740*/  @!P1 LDGSTS.E.BYPASS.LTC128B.128 [R20+0xb000], desc[UR54][R2.64], !P0 ;  /* 0x0b00000002149fae */ /* 0x0003e2000c101d76 */
[----:B------:R-:W-:Y:S01]  /*c750*/  ISETP.GE.AND P1, PT, R8, R7, PT ;  /* 0x000000070800720c */ /* 0x000fe20003f26270 */
[----:B------:R-:W-:-:S02]  /*c760*/  VIADD R8, R25, 0x40 ;  /* 0x0000004019087836 */ /* 0x000fc40000000000 */
[----:B-1----:R-:W1:Y:S10]  /*c770*/  SHFL.IDX PT, R2, R5, 0x1, 0x1c1f ;  /* 0x003c1f0005027f89 */ /* 0x002e7400000e0000 */
[----:B0-----:R-:W-:-:S05]  /*c780*/  @!P1 IADD3 R14, P2, R21, R14, RZ ;  /* 0x0000000e150e9210 */ /* 0x001fca0007f5e0ff */
[----:B-1----:R-:W-:Y:S02]  /*c790*/  @!P1 IMAD.X R3, RZ, RZ, R2, P2 ;  /* 0x000000ffff039224 */ /* 0x002fe400010e0602 */
[----:B------:R-:W-:Y:S02]  /*c7a0*/  @!P1 IMAD.MOV.U32 R2, RZ, RZ, R14 ;  /* 0x000000ffff029224 */ /* 0x000fe400078e000e */
[----:B------:R-:W0:Y:S04]  /*c7b0*/  SHFL.IDX PT, R14, R0, 0x2, 0x1c1f ;  /* 0x005c1f00000e7f89 */ /* 0x000e2800000e0000 */
[----:B------:R1:W-:Y:S01]  /*c7c0*/  @!P1 LDGSTS.E.BYPASS.LTC128B.128 [R20+0xb800], desc[UR54][R2.64], !P0 ;  /* 0x0b80000002149fae */ /* 0x0003e2000c101d76 */
[----:B------:R-:W-:-:S03]  /*c7d0*/  ISETP.GE.AND P1, PT, R8, R7, PT ;  /* 0x000000070800720c */ /* 0x000fc60003f26270 */
[----:B------:R-:W-:Y:S04]  /*c7e0*/  SHFL.IDX PT, R8, R0, 0x3, 0x1c1f ;  /* 0x007c1f0000087f89 */ /* 0x000fe800000e0000 */
[----:B------:R-:W-:Y:S04]  /*c7f0*/  SHFL.IDX PT, R0, R6, RZ, 0x1c1f ;  /* 0x001c1fff06007589 */ /* 0x000fe800000e0000 */
[----:B-1----:R-:W1:Y:S04]  /*c800*/  SHFL.IDX PT, R2, R5, 0x2, 0x1c1f ;  /* 0x005c1f0005027f89 */ /* 0x002e6800000e0000 */
[----:B------:R-:W2:Y:S01]  /*c810*/  SHFL.IDX PT, R5, R5, 0x3, 0x1c1f ;  /* 0x007c1f0005057f89 */ /* 0x000ea200000e0000 */
[----:B0-----:R-:W-:-:S03]  /*c820*/  @!P1 IADD3 R14, P2, R21, R14, RZ ;  /* 0x0000000e150e9210 */ /* 0x001fc60007f5e0ff */
[----:B------:R-:W-:Y:S02]  /*c830*/  SHFL.IDX PT, R6, R6, 0x1, 0x1c1f ;  /* 0x003c1f0006067f89 */ /* 0x000fe400000e0000 */
[----:B-1----:R-:W-:Y:S01]  /*c840*/  @!P1 IMAD.X R3, RZ, RZ, R2, P2 ;  /* 0x000000ffff039224 */ /* 0x002fe200010e0602 */
[-C--:B------:R-:W-:Y:S01]  /*c850*/  ISETP.GE.AND P2, PT, R10, R7.reuse, PT ;  /* 0x000000070a00720c */ /* 0x080fe20003f46270 */
[----:B------:R-:W-:Y:S02]  /*c860*/  @!P1 IMAD.MOV.U32 R2, RZ, RZ, R14 ;  /* 0x000000ffff029224 */ /* 0x000fe400078e000e */
[----:B------:R-:W-:Y:S01]  /*c870*/  VIADD R10, R25, 0x60 ;  /* 0x00000060190a7836 */ /* 0x000fe20000000000 */
[----:B------:R-:W0:Y:S04]  /*c880*/  SHFL.IDX PT, R14, R4, RZ, 0x1c1f ;  /* 0x001c1fff040e7589 */ /* 0x000e2800000e0000 */
[----:B------:R1:W-:Y:S01]  /*c890*/  @!P1 LDGSTS.E.BYPASS.LTC128B.128 [R20+0xc000], desc[UR54][R2.64], !P0 ;  /* 0x0c00000002149fae */ /* 0x0003e2000c101d76 */
[----:B------:R-:W-:-:S13]  /*c8a0*/  ISETP.GE.AND P1, PT, R10, R7, PT ;  /* 0x000000070a00720c */ /* 0x000fda0003f26270 */
[----:B-1----:R-:W-:-:S05]  /*c8b0*/  @!P1 IADD3 R2, P3, R21, R8, RZ ;  /* 0x0000000815029210 */ /* 0x002fca0007f7e0ff */
[----:B--2---:R-:W-:-:S05]  /*c8c0*/  @!P1 IMAD.X R3, RZ, RZ, R5, P3 ;  /* 0x000000ffff039224 */ /* 0x004fca00018e0605 */
[----:B------:R0:W-:Y:S02]  /*c8d0*/  @!P1 LDGSTS.E.BYPASS.LTC128B.128 [R20+0xc800], desc[UR54][R2.64], !P0 ;  /* 0x0c80000002149fae */ /* 0x0001e4000c101d76 */
[----:B0-----:R-:W-:Y:S02]  /*c8e0*/  @!P2 IADD3 R2, P1, R21, R14, RZ ;  /* 0x0000000e1502a210 */ /* 0x001fe40007f3e0ff */
[----:B------:R0:W1:Y:S03]  /*c8f0*/  SHFL.IDX PT, R14, R4, 0x1, 0x1c1f ;  /* 0x003c1f00040e7f89 */ /* 0x00006600000e0000 */
[----:B------:R-:W-:-:S05]  /*c900*/  @!P2 IMAD.X R3, RZ, RZ, R0, P1 ;  /* 0x000000ffff03a224 */ /* 0x000fca00008e0600 */
[----:B------:R0:W-:Y:S03]  /*c910*/  @!P2 LDGSTS.E.BYPASS.LTC128B.128 [R20+0xd000], desc[UR54][R2.64], !P0 ;  /* 0x0d0000000214afae */ /* 0x0001e6000c101d76 */
.L_x_11353:
[----:B------:R-:W-:-:S05]  /*c920*/  VIADD R0, R25, 0xa0 ;  /* 0x000000a019007836 */ /* 0x000fca0000000000 */
[----:B------:R-:W-:-:S13]  /*c930*/  ISETP.GE.AND P1, PT, R0, R7, PT ;  /* 0x000000070000720c */ /* 0x000fda0003f26270 */
[----:B01----:R-:W-:-:S05]  /*c940*/  @!P1 IADD3 R2, P2, R21, R14, RZ ;  /* 0x0000000e15029210 */ /* 0x003fca0007f5e0ff */
[----:B------:R-:W-:-:S05]  /*c950*/  @!P1 IMAD.X R3, RZ, RZ, R6, P2 ;  /* 0x000000ffff039224 */ /* 0x000fca00010e0606 */
[----:B------:R-:W-:Y:S01]  /*c960*/  @!PT LDS RZ, [RZ] ;  /* 0x00000000fffff984 */ /* 0x000fe20000000800 */
[----:B------:R-:W-:Y:S01]  /*c970*/  @!PT LDS RZ, [RZ] ;  /* 0x00000000fffff984 */ /* 0x000fe20000000800 */
[----:B------:R-:W-:Y:S01]  /*c980*/  @!PT LDS RZ, [RZ] ;  /* 0x00000000fffff984 */ /* 0x000fe20000000800 */
[----:B------:R0:W-:Y:S01]  /*c990*/  @!P1 LDGSTS.E.BYPASS.LTC128B.128 [R20+0xd800], desc[UR54][R2.64], !P0 ;  /* 0x0d80000002149fae */ /* 0x0001e2000c101d76 */
[----:B------:R-:W-:Y:S01]  /*c9a0*/  PLOP3.LUT P0, PT, PT, PT, PT, 0x80, 0x0 ;  /* 0x000000000000781c */ /* 0x000fe20003f0f070 */
[----:B------:R-:W-:-:S12]  /*c9b0*/  NOP ;  /* 0x0000000000007918 */ /* 0x000fd80000000000 */
.L_x_11277:
        /* <DEDUP_REMOVED lines=14> */
[----:B0-----:R-:W2:Y:S01]  /*caa0*/  LDL.LU R2, [R1] ;  /* 0x0000000001027983 */ /* 0x001ea20000300800 */
[----:B------:R0:W-:Y:S01]  /*cab0*/  SYNCS.ARRIVE.TRANS64.A1T0 RZ, [R16+URZ+0x13200], RZ ;  /* 0x013200ff10ff79a7 */ /* 0x0001e2000810003f */
[----:B------:R-:W-:Y:S01]  /*cac0*/  BSSY B0, `(.L_x_11278) ;  /* 0x0000005000007945 */ /* 0x000fe20003800000 */
[----:B------:R-:W1:Y:S01]  /*cad0*/  SYNCS.PHASECHK.TRANS64.TRYWAIT P0, [R16+URZ+0x13220], R3 ;  /* 0x01322003100075a7 */ /* 0x000e62000800017f */
[----:B--2---:R-:W-:-:S05]  /*cae0*/  VIADD R0, R2, 0xfffffffe ;  /* 0xfffffffe02007836 */ /* 0x004fca0000000000 */
[----:B------:R-:W-:Y:S01]  /*caf0*/  ISETP.GE.AND P1, PT, R0, R26, PT ;  /* 0x0000001a0000720c */ /* 0x000fe20003f26270 */
[----:B01----:R-:W-:-:S12]  /*cb00*/  @!P0 BRA `(.L_x_11279) ;  /* 0x0000002800c08947 */ /* 0x003fd80003800000 */
.L_x_11354:
[----:B------:R-:W-:Y:S05]  /*cb10*/  BSYNC B0 ;  /* 0x0000000000007941 */ /* 0x000fea0003800000 */
.L_x_11278:
[----:B------:R-:W-:Y:S05]  /*cb20*/  @!P1 BRA `(.L_x_11280) ;  /* 0x0000000800e49947 */ /* 0x000fea0003800000 */
[----:B------:R-:W-:Y:S02]  /*cb30*/  IMAD.MOV.U32 R7, RZ, RZ, R19 ;  /* 0x000000ffff077224 */ /* 0x000fe400078e0013 */
[----:B------:R-:W-:-:S07]  /*cb40*/  IMAD.MOV.U32 R6, RZ, RZ, R18 ;  /* 0x000000ffff067224 */ /* 0x000fce00078e0012 */
.L_x_11300:
[----:B------:R-:W-:Y:S01]  /*cb50*/  LOP3.LUT P1, RZ, R23, 0x1, RZ, 0xc0, !PT ;  /* 0x0000000117ff7812 */ /* 0x000fe2000782c0ff */
[----:B------:R-:W-:Y:S01]  /*cb60*/  VIADD R18, R6, 0x1 ;  /* 0x0000000106127836 */ /* 0x000fe20000000000 */
[----:B------:R-:W-:Y:S05]  /*cb70*/  YIELD ;  /* 0x0000000000007946 */ /* 0x000fea0003800000 */
[----:B------:R-:W-:Y:S01]  /*cb80*/  ISETP.NE.AND P0, PT, R18, 0x2, PT ;  /* 0x000000021200780c */ /* 0x000fe20003f05270 */
[----:B------:R-:W-:Y:S03]  /*cb90*/  BSSY B0, `(.L_x_11281) ;  /* 0x0000067000007945 */ /* 0x000fe60003800000 */
[----:B------:R-:W-:-:S02]  /*cba0*/  SEL R2, RZ, 0x1, P0 ;  /* 0x00000001ff027807 */ /* 0x000fc40000000000 */
[----:B------:R-:W-:Y:S02]  /*cbb0*/  SEL R18, R18, RZ, P0 ;  /* 0x000000ff12127207 */ /* 0x000fe40000000000 */
[----:B------:R-:W-:Y:S01]  /*cbc0*/  LOP3.LUT R19, R7, R2, RZ, 0x3c, !PT ;  /* 0x0000000207137212 */ /* 0x000fe200078e3cff */
[----:B0-----:R-:W-:Y:S06]  /*cbd0*/  @!P1 BRA `(.L_x_11282) ;  /* 0x0000000400889947 */ /* 0x001fec0003800000 */
[----:B------:R-:W-:Y:S01]  /*cbe0*/  ULDC.64 UR4, c[0x0][0x418] ;  /* 0x0001060000047ab9 */ /* 0x000fe20000000a00 */
[----:B------:R-:W-:Y:S01]  /*cbf0*/  IMAD.MOV.U32 R8, RZ, RZ, R0 ;  /* 0x000000ffff087224 */ /* 0x000fe200078e0000 */
[----:B------:R-:W-:-:S04]  /*cc00*/  ISETP.NE.U32.AND P0, PT, RZ, UR4, PT ;  /* 0x00000004ff007c0c */ /* 0x000fc8000bf05070 */
[----:B------:R-:W-:-:S13]  /*cc10*/  ISETP.NE.AND.EX P0, PT, RZ, UR5, PT, P0 ;  /* 0x00000005ff007c0c */ /* 0x000fda000bf05300 */
[----:B------:R-:W-:Y:S05]  /*cc20*/  @!P0 BRA `(.L_x_11283) ;  /* 0x0000000000488947 */ /* 0x000fea0003800000 */
[----:B------:R-:W1:Y:S01]  /*cc30*/  LDC R8, c[0x0][0x43c] ;  /* 0x00010f00ff087b82 */ /* 0x000e620000000800 */
[----:B------:R-:W-:Y:S01]  /*cc40*/  IMAD.MOV.U32 R9, RZ, RZ, R0 ;  /* 0x000000ffff097224 */ /* 0x000fe200078e0000 */
[----:B------:R-:W-:Y:S02]  /*cc50*/  ULDC.64 UR6, c[0x0][0x428] ;  /* 0x00010a0000067ab9 */ /* 0x000fe40000000a00 */
[----:B------:R-:W-:-:S04]  /*cc60*/  IMAD R5, R27, UR6, RZ ;  /* 0x000000061b057c24 */ /* 0x000fc8000f8e02ff */
[----:B------:R-:W-:Y:S01]  /*cc70*/  IMAD R5, R22, UR7, R5 ;  /* 0x0000000716057c24 */ /* 0x000fe2000f8e0205 */
[----:B-1----:R-:W-:-:S13]  /*cc80*/  ISETP.NE.AND P0, PT, R8, 0x1, PT ;  /* 0x000000010800780c */ /* 0x002fda0003f05270 */
[----:B0-----:R-:W0:Y:S02]  /*cc90*/  @P0 LDC.64 R2, c[0x0][0x440] ;  /* 0x00011000ff020b82 */ /* 0x001e240000000a00 */
[----:B0-----:R-:W-:-:S05]  /*cca0*/  @P0 IMAD.HI.U32 R2, R0, R2, RZ ;  /* 0x0000000200020227 */ /* 0x001fca00078e00ff */
[----:B------:R-:W-:-:S04]  /*ccb0*/  @P0 SHF.R.U32.HI R9, RZ, R3, R2 ;  /* 0x00000003ff090219 */ /* 0x000fc80000011602 */
[--C-:B------:R-:W-:Y:S01]  /*ccc0*/  SHF.R.S32.HI R3, RZ, 0x1f, R9.reuse ;  /* 0x0000001fff037819 */ /* 0x100fe20000011409 */
[----:B------:R-:W-:-:S04]  /*ccd0*/  IMAD.MOV.U32 R2, RZ, RZ, R9 ;  /* 0x000000ffff027224 */ /* 0x000fc800078e0009 */
[----:B------:R-:W-:-:S04]  /*cce0*/  IMAD.WIDE.U32 R2, R22, UR6, R2 ;  /* 0x0000000616027c25 */ /* 0x000fc8000f8e0002 */
[----:B------:R-:W-:Y:S01]  /*ccf0*/  IMAD.IADD R3, R5, 0x1, R3 ;  /* 0x0000000105037824 */ /* 0x000fe200078e0203 */
[----:B------:R-:W-:-:S04]  /*cd00*/  LEA R4, P0, R2, UR4, 0x2 ;  /* 0x0000000402047c11 */ /* 0x000fc8000f8010ff */
[----:B------:R-:W-:-:S05]  /*cd10*/  LEA.HI.X R5, R2, UR5, R3, 0x2, P0 ;  /* 0x0000000502057c11 */ /* 0x000fca00080f1403 */
[----:B------:R1:W5:Y:S01]  /*cd20*/  LDG.E R17, desc[UR54][R4.64] ;  /* 0x0000003604117981 */ /* 0x000362000c1e1900 */
[----:B------:R-:W-:-:S04]  /*cd30*/  IMAD.MOV R3, RZ, RZ, -R9 ;  /* 0x000000ffff037224 */ /* 0x000fc800078e0a09 */
[----:B------:R-:W-:-:S07]  /*cd40*/  IMAD R8, R8, R3, R0 ;  /* 0x0000000308087224 */ /* 0x000fce00078e0200 */
.L_x_11283:
[----:B-1----:R-:W-:Y:S01]  /*cd50*/  IMAD R4, R18, 0x8, R16 ;  /* 0x0000000812047824 */ /* 0x002fe200078e0210 */
[----:B0-----:R-:W-:Y:S01]  /*cd60*/  SHF.L.U32 R3, R19, 0x1f, RZ ;  /* 0x0000001f13037819 */ /* 0x001fe200000006ff */
[----:B------:R-:W0:Y:S01]  /*cd70*/  S2R R2, SR_TID.X ;  /* 0x0000000000027919 */ /* 0x000e220000002100 */
[----:B------:R-:W-:Y:S02]  /*cd80*/  BSSY B1, `(.L_x_11284) ;  /* 0x0000005000017945 */ /* 0x000fe40003800000 */
[----:B------:R-:W1:Y:S01]  /*cd90*/  SYNCS.PHASECHK.TRANS64.TRYWAIT P0, [R4+URZ+0x13280], R3 ;  /* 0x01328003040075a7 */ /* 0x000e62000800017f */
[----:B0-----:R-:W-:-:S04]  /*cda0*/  LOP3.LUT R2, R2, 0x7f, RZ, 0xc0, !PT ;  /* 0x0000007f02027812 */ /* 0x001fc800078ec0ff */
[----:B------:R-:W-:Y:S01]  /*cdb0*/  ISETP.NE.AND P1, PT, R2, RZ, PT ;  /* 0x000000ff0200720c */ /* 0x000fe20003f25270 */
[----:B-1----:R-:W-:-:S12]  /*cdc0*/  @!P0 BRA `(.L_x_11285) ;  /* 0x0000002800248947 */ /* 0x002fd80003800000 */
.L_x_11355:
[----:B------:R-:W-:Y:S05]  /*cdd0*/  BSYNC B1 ;  /* 0x0000000000017941 */ /* 0x000fea0003800000 */
.L_x_11284:
[----:B------:R-:W-:Y:S04]  /*cde0*/  BSSY B1, `(.L_x_11286) ;  /* 0x0000009000017945 */ /* 0x000fe80003800000 */
[----:B------:R-:W-:Y:S05]  /*cdf0*/  @P1 BRA `(.L_x_11287) ;  /* 0x00000000001c1947 */ /* 0x000fea0003800000 */
[----:B------:R-:W1:Y:S01]  /*ce00*/  S2R R2, SR_TID.X ;  /* 0x0000000000027919 */ /* 0x000e620000002100 */
[----:B------:R-:W-:-:S04]  /*ce10*/  IMAD.MOV.U32 R5, RZ, RZ, 0x2800 ;  /* 0x00002800ff057424 */ /* 0x000fc800078e00ff */
[----:B------:R2:W-:Y:S01]  /*ce20*/  SYNCS.ARRIVE.TRANS64 RZ, [R4+URZ+0x13270], R5 ;  /* 0x0132700504ff79a7 */ /* 0x0005e2000800003f */
[----:B-1----:R-:W-:-:S04]  /*ce30*/  LOP3.LUT R2, R2, 0x1f, RZ, 0xc0, !PT ;  /* 0x0000001f02027812 */ /* 0x002fc800078ec0ff */
[----:B------:R-:W-:-:S13]  /*ce40*/  ISETP.NE.AND P0, PT, R2, RZ, PT ;  /* 0x000000ff0200720c */ /* 0x000fda0003f05270 */
[----:B--2---:R-:W-:Y:S05]  /*ce50*/  @!P0 BRA `(.L_x_11287) ;  /* 0x0000000000048947 */ /* 0x004fea0003800000 */
[----:B------:R-:W-:Y:S01]  /*ce60*/  BPT.TRAP 0x1 ;  /* 0x000000040000795c */ /* 0x000fe20000300000 */
.L_x_11287:
[----:B------:R-:W-:Y:S05]  /*ce70*/  BSYNC B1 ;  /* 0x0000000000017941 */ /* 0x000fea0003800000 */
.L_x_11286:
[----:B------:R-:W-:Y:S01]  /*ce80*/  IMAD.MOV.U32 R9, RZ, RZ, RZ ;  /* 0x000000ffff097224 */ /* 0x000fe200078e00ff */
[----:B------:R-:W-:Y:S01]  /*ce90*/  UIADD3 UR4, UP0, UR50, 0x470, URZ ;  /* 0x0000047032047890 */ /* 0x000fe2000ff1e03f */
[----:B------:R-:W-:Y:S01]  /*cea0*/  IMAD.MOV.U32 R5, RZ, RZ, 0xa0 ;  /* 0x000000a0ff057424 */ /* 0x000fe200078e00ff */
[----:B------:R-:W-:Y:S01]  /*ceb0*/  PLOP3.LUT P0, PT, PT, PT, PT, 0x80, 0x0 ;  /* 0x000000000000781c */ /* 0x000fe20003f0f070 */
[----:B------:R-:W-:Y:S01]  /*cec0*/  VIADD R10, R4, 0x13270 ;  /* 0x00013270040a7836 */ /* 0x000fe20000000000 */
[----:B------:R-:W-:Y:S01]  /*ced0*/  R2UR UR10, R9 ;  /* 0x00000000090a72ca */ /* 0x000fe200000e0000 */
[----:B------:R-:W-:Y:S01]  /*cee0*/  IMAD R5, R8, R5, UR39 ;  /* 0x0000002708057e24 */ /* 0x000fe2000f8e0205 */
[----:B------:R-:W-:Y:S01]  /*cef0*/  UIADD3.X UR5, URZ, UR51, URZ, UP0, !UPT ;  /* 0x000000333f057290 */ /* 0x000fe200087fe43f */
[----:B------:R-:W-:Y:S01]  /*cf00*/  IMAD R8, R18, 0x2800, R16 ;  /* 0x0000280012087824 */ /* 0x000fe200078e0210 */
[----:B------:R-:W-:Y:S01]  /*cf10*/  UMOV UR6, 0x0 ;  /* 0x0000000000067882 */ /* 0x000fe20000000000 */
[----:B------:R-:W-:-:S02]  /*cf20*/  UMOV UR7, 0x14f00000 ;  /* 0x14f0000000077882 */ /* 0x000fc40000000000 */
[----:B------:R-:W-:-:S08]  /*cf30*/  VIADD R2, R8, 0x6000 ;  /* 0x0000600008027836 */ /* 0x000fd00000000000 */
.L_x_11288:
        /* <DEDUP_REMOVED lines=13> */
.L_x_11356:
[----:B------:R-:W-:Y:S05]  /*d010*/  BSYNC B1 ;  /* 0x0000000000017941 */ /* 0x000fea0003800000 */
.L_x_11289:
[----:B------:R-:W-:Y:S01]  /*d020*/  BSSY B1, `(.L_x_11291) ;  /* 0x000000b000017945 */ /* 0x000fe20003800000 */
[----:B------:R-:W-:Y:S02]  /*d030*/  IMAD.MOV.U32 R2, RZ, RZ, 0x0 ;  /* 0x00000000ff027424 */ /* 0x000fe400078e00ff */
[----:B01----:R-:W-:Y:S01]  /*d040*/  IMAD.MOV.U32 R3, RZ, RZ, 0x14f00000 ;  /* 0x14f00000ff037424 */ /* 0x003fe200078e00ff */
[----:B------:R-:W-:Y:S06]  /*d050*/  @P1 BRA `(.L_x_11292) ;  /* 0x00000000001c1947 */ /* 0x000fec0003800000 */
[----:B------:R-:W0:Y:S01]  /*d060*/  S2R R10, SR_TID.X ;  /* 0x00000000000a7919 */ /* 0x000e220000002100 */
[----:B------:R-:W-:-:S04]  /*d070*/  IMAD.MOV.U32 R11, RZ, RZ, 0x2800 ;  /* 0x00002800ff0b7424 */ /* 0x000fc800078e00ff */
[----:B------:R1:W-:Y:S01]  /*d080*/  SYNCS.ARRIVE.TRANS64 RZ, [R4+URZ+0x13230], R11 ;  /* 0x0132300b04ff79a7 */ /* 0x0003e2000800003f */
[----:B0-----:R-:W-:-:S04]  /*d090*/  LOP3.LUT R10, R10, 0x1f, RZ, 0xc0, !PT ;  /* 0x0000001f0a0a7812 */ /* 0x001fc800078ec0ff */
[----:B------:R-:W-:-:S13]  /*d0a0*/  ISETP.NE.AND P0, PT, R10, RZ, PT ;  /* 0x000000ff0a00720c */ /* 0x000fda0003f05270 */
[----:B-1----:R-:W-:Y:S05]  /*d0b0*/  @!P0 BRA `(.L_x_11292) ;  /* 0x0000000000048947 */ /* 0x002fea0003800000 */
[----:B------:R-:W-:Y:S01]  /*d0c0*/  BPT.TRAP 0x1 ;  /* 0x000000040000795c */ /* 0x000fe20000300000 */
.L_x_11292:
[----:B------:R-:W-:Y:S05]  /*d0d0*/  BSYNC B1 ;  /* 0x0000000000017941 */ /* 0x000fea0003800000 */
.L_x_11291:
        /* <DEDUP_REMOVED lines=8> */
.L_x_11293:
        /* <DEDUP_REMOVED lines=10> */
.L_x_11282:
[----:B------:R-:W-:Y:S05]  /*d200*/  BSYNC B0 ;  /* 0x0000000000007941 */ /* 0x000fea0003800000 */
.L_x_11281:
[----:B------:R-:W-:-:S06]  /*d210*/  UISETP.NE.AND UP0, UPT, UR38, 0x3, UPT ;  /* 0x000000032600788c */ /* 0x000fcc000bf05270 */
[----:B------:R-:W-:-:S13]  /*d220*/  PLOP3.LUT P0, PT, PT, PT, UP0, 0x80, 0x0 ;  /* 0x000000000000781c */ /* 0x000fda0003f0f008 */
[----:B------:R-:W-:Y:S05]  /*d230*/  @!P0 BRA `(.L_x_11294) ;  /* 0x0000000000048947 */ /* 0x000fea0003800000 */
[----:B------:R-:W-:Y:S01]  /*d240*/  BPT.TRAP 0x1 ;  /* 0x000000040000795c */ /* 0x000fe20000300000 */
.L_x_11294:
[----:B------:R-:W-:Y:S01]  /*d250*/  LOP3.LUT R2, R7, 0x1, RZ, 0x3c, !PT ;  /* 0x0000000107027812 */ /* 0x000fe200078e3cff */
[----:B0-----:R-:W-:Y:S01]  /*d260*/  IMAD R3, R6, 0x8, R16 ;  /* 0x0000000806037824 */ /* 0x001fe200078e0210 */
[----:B------:R-:W-:Y:S01]  /*d270*/  BSSY B0, `(.L_x_11295) ;  /* 0x0000006000007945 */ /* 0x000fe20003800000 */
[----:B------:R-:W-:Y:S01]  /*d280*/  IMAD.U32 R4, RZ, RZ, UR42 ;  /* 0x0000002aff047e24 */ /* 0x000fe2000f8e00ff */
[----:B------:R-:W-:-:S04]  /*d290*/  SHF.L.U32 R2, R2, 0x1f, RZ ;  /* 0x0000001f02027819 */ /* 0x000fc800000006ff */
[----:B------:R-:W0:Y:S01]  /*d2a0*/  SYNCS.PHASECHK.TRANS64.TRYWAIT P0, [R3+URZ+0x13270], R2 ;  /* 0x01327002030075a7 */ /* 0x000e22000800017f */
[----:B------:R-:W-:Y:S01]  /*d2b0*/  ISETP.NE.AND P1, PT, R4, 0x3, PT ;  /* 0x000000030400780c */ /* 0x000fe20003f25270 */
[----:B0-----:R-:W-:-:S12]  /*d2c0*/  @!P0 BRA `(.L_x_11296) ;  /* 0x00000024000c8947 */ /* 0x001fd80003800000 */
.L_x_11357:
[----:B------:R-:W-:Y:S05]  /*d2d0*/  BSYNC B0 ;  /* 0x0000000000007941 */ /* 0x000fea0003800000 */
.L_x_11295:
[----:B------:R-:W-:Y:S05]  /*d2e0*/  @!P1 BRA `(.L_x_11297) ;  /* 0x0000000000049947 */ /* 0x000fea0003800000 */
[----:B------:R-:W-:Y:S01]  /*d2f0*/  BPT.TRAP 0x1 ;  /* 0x000000040000795c */ /* 0x000fe20000300000 */
.L_x_11297:
[----:B0-----:R-:W-:Y:S01]  /*d300*/  SHF.L.U32 R2, R7, 0x1f, RZ ;  /* 0x0000001f07027819 */ /* 0x001fe200000006ff */
[----:B------:R-:W-:-:S03]  /*d310*/  IMAD R10, R6, 0x2800, RZ ;  /* 0x00002800060a7824 */ /* 0x000fc600078e02ff */
[----:B------:R-:W0:Y:S02]  /*d320*/  SYNCS.PHASECHK.TRANS64.TRYWAIT P0, [R3+URZ+0x13260], R2 ;  /* 0x01326002030075a7 */ /* 0x000e24000800017f */
[----:B0-----:R-:W-:Y:S05]  /*d330*/  @!P0 BRA `(.L_x_11298) ;  /* 0x0000002400048947 */ /* 0x001fea0003800000 */
.L_x_11358:
[----:B------:R-:W-:Y:S01]  /*d340*/  LOP3.LUT R5, R10, R29, RZ, 0xfc, !PT ;  /* 0x0000001d0a057212 */ /* 0x000fe200078efcff */
[----:B------:R-:W-:Y:S05]  /*d350*/  WARPSYNC.ALL ;  /* 0x0000000000007948 */ /* 0x000fea0003800000 */
[----:B0-----:R-:W-:-:S05]  /*d360*/  IMAD.IADD R2, R16, 0x1, R5 ;  /* 0x0000000110027824 */ /* 0x001fca00078e0205 */
[----:B------:R-:W0:Y:S02]  /*d370*/  LDSM.16.MT88.4 R4, [R2+0x6000] ;  /* 0x006000000204783b */ /* 0x000e240000004200 */
[C-C-:B0-----:R-:W-:Y:S02]  /*d380*/  PRMT R8, R4.reuse, 0x6420, R5.reuse ;  /* 0x0000642004087816 */ /* 0x141fe40000000005 */
[----:B------:R-:W-:Y:S02]  /*d390*/  PRMT R9, R4, 0x7531, R5 ;  /* 0x0000753104097816 */ /* 0x000fe40000000005 */
[----:B------:R-:W-:Y:S02]  /*d3a0*/  LOP3.LUT R5, R10, R28, RZ, 0xfc, !PT ;  /* 0x0000001c0a057212 */ /* 0x000fe400078efcff */
[C-C-:B------:R-:W-:Y:S02]  /*d3b0*/  PRMT R10, R6.reuse, 0x6420, R7.reuse ;  /* 0x00006420060a7816 */ /* 0x140fe40000000007 */
[----:B------:R-:W-:Y:S01]  /*d3c0*/  PRMT R11, R6, 0x7531, R7 ;  /* 0x00007531060b7816 */ /* 0x000fe20000000007 */
[----:B------:R-:W-:-:S05]  /*d3d0*/  IMAD.IADD R12, R16, 0x1, R5 ;  /* 0x00000001100c7824 */ /* 0x000fca00078e0205 */
[----:B------:R-:W-:Y:S04]  /*d3e0*/  STSM.16.M88.4 [R12+0x1000], R8 ;  /* 0x001000080c007844 */ /* 0x000fe80000000200 */
[----:B------:R-:W0:Y:S02]  /*d3f0*/  LDSM.16.MT88.4 R4, [R2+0x6800] ;  /* 0x006800000204783b */ /* 0x000e240000004200 */
        /* <DEDUP_REMOVED lines=31> */
.L_x_11299:
[----:B------:R-:W2:Y:S01]  /*d5f0*/  S2R R2, SR_TID.X ;  /* 0x0000000000027919 */ /* 0x000ea20000002100 */
[----:B-1----:R1:W-:Y:S01]  /*d600*/  SYNCS.ARRIVE.TRANS64.A1T0 RZ, [R3+URZ+0x13250], RZ ;  /* 0x013250ff03ff79a7 */ /* 0x0023e2000810003f */
[----:B------:R-:W-:Y:S02]  /*d610*/  IMAD.MOV.U32 R7, RZ, RZ, R19 ;  /* 0x000000ffff077224 */ /* 0x000fe400078e0013 */
[----:B------:R-:W-:Y:S01]  /*d620*/  IMAD.MOV.U32 R6, RZ, RZ, R18 ;  /* 0x000000ffff067224 */ /* 0x000fe200078e0012 */
[----:B--2---:R-:W-:Y:S01]  /*d630*/  LOP3.LUT R2, R2, 0x7f, RZ, 0xc0, !PT ;  /* 0x0000007f02027812 */ /* 0x004fe200078ec0ff */
[----:B------:R-:W-:Y:S03]  /*d640*/  BAR.SYNC.DEFER_BLOCKING 0x2, 0x80 ;  /* 0x0082000000007b1d */ /* 0x000fe60000010000 */
[----:B------:R-:W-:-:S13]  /*d650*/  ISETP.NE.AND P0, PT, R2, RZ, PT ;  /* 0x000000ff0200720c */ /* 0x000fda0003f05270 */
[----:B------:R-:W-:-:S05]  /*d660*/  @!P0 VIADD R2, R3, 0x13280 ;  /* 0x0001328003028836 */ /* 0x000fca0000000000 */
[----:B------:R-:W-:-:S04]  /*d670*/  @!P0 PRMT R2, RZ, 0x654, R2 ;  /* 0x00000654ff028816 */ /* 0x000fc80000000002 */
[----:B------:R1:W-:Y:S01]  /*d680*/  @!P0 SYNCS.ARRIVE.TRANS64.RED.A1T0 RZ, [R2+URZ], RZ ;  /* 0x000000ff02ff89a7 */ /* 0x0003e2000810043f */
[C---:B------:R-:W-:Y:S01]  /*d690*/  ISETP.GT.AND P0, PT, R0.reuse, R26, PT ;  /* 0x0000001a0000720c */ /* 0x040fe20003f04270 */
[----:B------:R-:W-:-:S12]  /*d6a0*/  VIADD R0, R0, 0xffffffff ;  /* 0xffffffff00007836 */ /* 0x000fd80000000000 */
[----:B-1----:R-:W-:Y:S05]  /*d6b0*/  @P0 BRA `(.L_x_11300) ;  /* 0xfffffff400240947 */ /* 0x002fea000383ffff */
.L_x_11280:
[----:B------:R-:W1:Y:S01]  /*d6c0*/  S2R R2, SR_TID.X ;  /* 0x0000000000027919 */ /* 0x000e620000002100 */
[----:B------:R-:W-:Y:S01]  /*d6d0*/  BSSY B0, `(.L_x_11301) ;  /* 0x0000010000007945 */ /* 0x000fe20003800000 */
[----:B-1----:R-:W-:-:S04]  /*d6e0*/  LOP3.LUT R2, R2, 0x7f, RZ, 0xc0, !PT ;  /* 0x0000007f02027812 */ /* 0x002fc800078ec0ff */
[----:B------:R-:W-:-:S13]  /*d6f0*/  ISETP.NE.AND P0, PT, R2, RZ, PT ;  /* 0x000000ff0200720c */ /* 0x000fda0003f05270 */
[----:B------:R-:W-:Y:S05]  /*d700*/  @P0 BRA `(.L_x_11302) ;  /* 0x0000000000300947 */ /* 0x000fea0003800000 */
[----:B------:R-:W1:Y:S01]  /*d710*/  S2R R5, SR_LANEID ;  /* 0x0000000000057919 */ /* 0x000e620000000000 */
[----:B------:R-:W-:Y:S01]  /*d720*/  VOTEU.ANY UR4, UPT, PT ;  /* 0x0000000000047886 */ /* 0x000fe200038e0100 */
[----:B0-----:R-:W0:Y:S01]  /*d730*/  LDC.64 R2, c[0x0][0xc60] ;  /* 0x00031800ff027b82 */ /* 0x001e220000000a00 */
[----:B------:R-:W1:Y:S02]  /*d740*/  FLO.U32 R0, UR4 ;  /* 0x0000000400007d00 */ /* 0x000e6400080e0000 */
[----:B-1----:R-:W-:-:S06]  /*d750*/  ISETP.EQ.U32.AND P1, PT, R0, R5, PT ;  /* 0x000000050000720c */ /* 0x002fcc0003f22070 */
[----:B------:R-:W0:Y:S07]  /*d760*/  POPC R5, UR4 ;  /* 0x0000000400057d09 */ /* 0x000e2e0008000000 */
[----:B0-----:R-:W2:Y:S01]  /*d770*/  @P1 ATOMG.E.ADD.STRONG.GPU PT, R3, desc[UR54][R2.64], R5 ;  /* 0x00000005020319a8 */ /* 0x001ea200081ee1f6 */
[----:B------:R-:W0:Y:S02]  /*d780*/  S2R R4, SR_LTMASK ;  /* 0x0000000000047919 */ /* 0x000e240000003900 */
[----:B0-----:R-:W-:-:S04]  /*d790*/  LOP3.LUT R4, R4, UR4, RZ, 0xc0, !PT ;  /* 0x0000000404047c12 */ /* 0x001fc8000f8ec0ff */
[----:B------:R-:W0:Y:S01]  /*d7a0*/  POPC R7, R4 ;  /* 0x0000000400077309 */ /* 0x000e220000000000 */
[----:B--2---:R-:W0:Y:S02]  /*d7b0*/  SHFL.IDX PT, R0, R3, R0, 0x1f ;  /* 0x00001f0003007589 */ /* 0x004e2400000e0000 */
[----:B0-----:R-:W-:-:S07]  /*d7c0*/  IADD3 R24, R0, UR41, R7 ;  /* 0x0000002900187c10 */ /* 0x001fce000fffe007 */
.L_x_11302:
[----:B------:R-:W-:Y:S05]  /*d7d0*/  BSYNC B0 ;  /* 0x0000000000007941 */ /* 0x000fea0003800000 */
.L_x_11301:
[----:B------:R-:W-:-:S06]  /*d7e0*/  UISETP.NE.AND UP0, UPT, UR38, 0x3, UPT ;  /* 0x000000032600788c */ /* 0x000fcc000bf05270 */
[----:B------:R-:W-:-:S13]  /*d7f0*/  PLOP3.LUT P1, PT, PT, PT, UP0, 0x80, 0x0 ;  /* 0x000000000000781c */ /* 0x000fda0003f2f008 */
[----:B------:R-:W-:Y:S05]  /*d800*/  @!P1 BRA `(.L_x_11303) ;  /* 0x0000000000049947 */ /* 0x000fea0003800000 */
[----:B------:R-:W-:Y:S01]  /*d810*/  BPT.TRAP 0x1 ;  /* 0x000000040000795c */ /* 0x000fe20000300000 */
.L_x_11303:
[----:B0-----:R-:W-:Y:S01]  /*d820*/  LOP3.LUT R3, R19, 0x1, RZ, 0x3c, !PT ;  /* 0x0000000113037812 */ /* 0x001fe200078e3cff */
[----:B------:R-:W-:Y:S01]  /*d830*/  IMAD R2, R18, 0x8, R16 ;  /* 0x0000000812027824 */ /* 0x000fe200078e0210 */
[----:B------:R-:W-:Y:S01]  /*d840*/  BSSY B0, `(.L_x_11304) ;  /* 0x0000006000007945 */ /* 0x000fe20003800000 */
[----:B------:R-:W-:Y:S01]  /*d850*/  IMAD.U32 R0, RZ, RZ, UR42 ;  /* 0x0000002aff007e24 */ /* 0x000fe2000f8e00ff */
[----:B------:R-:W-:-:S04]  /*d860*/  SHF.L.U32 R3, R3, 0x1f, RZ ;  /* 0x0000001f03037819 */ /* 0x000fc800000006ff */
[----:B------:R-:W0:Y:S01]  /*d870*/  SYNCS.PHASECHK.TRANS64.TRYWAIT P1, [R2+URZ+0x13270], R3 ;  /* 0x01327003020075a7 */ /* 0x000e22000802017f */
[----:B------:R-:W-:Y:S01]  /*d880*/  ISETP.NE.AND P2, PT, R0, 0x3, PT ;  /* 0x000000030000780c */ /* 0x000fe20003f45270 */
[----:B0-----:R-:W-:-:S12]  /*d890*/  @!P1 BRA `(.L_x_11305) ;  /* 0x0000001c00c09947 */ /* 0x001fd80003800000 */
.L_x_11359:
[----:B------:R-:W-:Y:S05]  /*d8a0*/  BSYNC B0 ;  /* 0x0000000000007941 */ /* 0x000fea0003800000 */
.L_x_11304:
[----:B------:R-:W-:Y:S05]  /*d8b0*/  @!P2 BRA `(.L_x_11306) ;  /* 0x000000000004a947 */ /* 0x000fea0003800000 */
[----:B------:R-:W-:Y:S01]  /*d8c0*/  BPT.TRAP 0x1 ;  /* 0x000000040000795c */ /* 0x000fe20000300000 */
.L_x_11306:
[----:B------:R-:W-:Y:S01]  /*d8d0*/  SHF.L.U32 R5, R19, 0x1f, RZ ;  /* 0x0000001f13057819 */ /* 0x000fe200000006ff */
[----:B0-----:R-:W-:-:S03]  /*d8e0*/  IMAD R3, R18, 0x2800, RZ ;  /* 0x0000280012037824 */ /* 0x001fc600078e02ff */
[----:B------:R-:W0:Y:S02]  /*d8f0*/  SYNCS.PHASECHK.TRANS64.TRYWAIT P1, [R2+URZ+0x13260], R5 ;  /* 0x01326005020075a7 */ /* 0x000e24000802017f */
[----:B0-----:R-:W-:Y:S05]  /*d900*/  @!P1 BRA `(.L_x_11307) ;  /* 0x0000001c00b89947 */ /* 0x001fea0003800000 */
.L_x_11360:
[C---:B0-----:R-:W-:Y:S01]  /*d910*/  LOP3.LUT R5, R3.reuse, R29, RZ, 0xfc, !PT ;  /* 0x0000001d03057212 */ /* 0x041fe200078efcff */
[----:B------:R-:W-:Y:S05]  /*d920*/  WARPSYNC.ALL ;  /* 0x0000000000007948 */ /* 0x000fea0003800000 */
[----:B------:R-:W-:Y:S01]  /*d930*/  IMAD.IADD R0, R16, 0x1, R5 ;  /* 0x0000000110007824 */ /* 0x000fe200078e0205 */
[----:B------:R-:W-:-:S04]  /*d940*/  LOP3.LUT R3, R3, R28, RZ, 0xfc, !PT ;  /* 0x0000001c03037212 */ /* 0x000fc800078efcff */
[----:B------:R-:W0:Y:S01]  /*d950*/  LDSM.16.MT88.4 R4, [R0+0x6000] ;  /* 0x006000000004783b */ /* 0x000e220000004200 */
        /* <DEDUP_REMOVED lines=38> */
.L_x_11308:
[----:B-1----:R-:W-:Y:S01]  /*dbc0*/  SYNCS.ARRIVE.TRANS64.A1T0 RZ, [R2+URZ+0x13250], RZ ;  /* 0x013250ff02ff79a7 */ /* 0x002fe2000810003f */
[----:B------:R-:W-:Y:S02]  /*dbd0*/  @!P0 VIADD R0, R2, 0x13280 ;  /* 0x0001328002008836 */ /* 0x000fe40000000000 */
[----:B------:R-:W-:-:S03]  /*dbe0*/  VIADD R18, R18, 0x1 ;  /* 0x0000000112127836 */ /* 0x000fc60000000000 */
[----:B------:R-:W-:Y:S01]  /*dbf0*/  @!P0 PRMT R0, RZ, 0x654, R0 ;  /* 0x00000654ff008816 */ /* 0x000fe20000000000 */
[----:B------:R-:W-:Y:S06]  /*dc00*/  BAR.SYNC.DEFER_BLOCKING 0x2, 0x80 ;  /* 0x0082000000007b1d */ /* 0x000fec0000010000 */
[----:B------:R1:W-:Y:S01]  /*dc10*/  @!P0 SYNCS.ARRIVE.TRANS64.RED.A1T0 RZ, [R0+URZ], RZ ;  /* 0x000000ff00ff89a7 */ /* 0x0003e2000810043f */
[----:B------:R-:W-:-:S04]  /*dc20*/  ISETP.NE.AND P0, PT, R18, 0x2, PT ;  /* 0x000000021200780c */ /* 0x000fc80003f05270 */
[----:B------:R-:W-:Y:S02]  /*dc30*/  SEL R18, R18, RZ, P0 ;  /* 0x000000ff12127207 */ /* 0x000fe40000000000 */
[----:B-1----:R-:W-:-:S04]  /*dc40*/  SEL R0, RZ, 0x1, P0 ;  /* 0x00000001ff007807 */ /* 0x002fc80000000000 */
[----:B------:R-:W-:-:S07]  /*dc50*/  LOP3.LUT R19, R19, R0, RZ, 0x3c, !PT ;  /* 0x0000000013137212 */ /* 0x000fce00078e3cff */
.L_x_11257:
[----:B------:R-:W-:Y:S05]  /*dc60*/  BSYNC B7 ;  /* 0x0000000000077941 */ /* 0x000fea0003800000 */
.L_x_11255:
[----:B------:R-:W-:-:S13]  /*dc70*/  LOP3.LUT P0, RZ, R23, 0x2, RZ, 0xc0, !PT ;  /* 0x0000000217ff7812 */ /* 0x000fda000780c0ff */
[----:B------:R-:W-:Y:S05]  /*dc80*/  @!P0 BRA `(.L_x_11309) ;  /* 0x0000000000248947 */ /* 0x000fea0003800000 */
[----:B------:R-:W1:Y:S08]  /*dc90*/  S2UR UR5, SR_CgaCtaId ;  /* 0x00000000000579c3 */ /* 0x000e700000008800 */
[----:B------:R-:W-:Y:S06]  /*dca0*/  BAR.SYNC.DEFER_BLOCKING 0x5, 0x200 ;  /* 0x0148000000007b1d */ /* 0x000fec0000010000 */
[----:B------:R-:W-:-:S02]  /*dcb0*/  UMOV UR4, 0x400 ;  /* 0x0000040000047882 */ /* 0x000fc40000000000 */
[----:B-1----:R-:W-:-:S06]  /*dcc0*/  ULEA UR4, UR5, UR4, 0x18 ;  /* 0x0000000405047291 */ /* 0x002fcc000f8ec03f */
[----:B------:R-:W-:-:S05]  /*dcd0*/  IMAD.U32 R16, RZ, RZ, UR4 ;  /* 0x00000004ff107e24 */ /* 0x000fca000f8e00ff */
[----:B------:R-:W1:Y:S02]  /*dce0*/  LDS.128 R24, [R16+0x132d0] ;  /* 0x0132d00010187984 */ /* 0x000e640000000c00 */
[----:B-1----:R-:W-:Y:S01]  /*dcf0*/  R2UR UR43, R27 ;  /* 0x000000001b2b72ca */ /* 0x002fe200000e0000 */
[----:B------:R-:W-:Y:S06]  /*dd00*/  BAR.ARV 0x4, 0x200 ;  /* 0x0108000000007b1d */ /* 0x000fec0000002000 */
[----:B------:R-:W-:Y:S08]  /*dd10*/  BRA `(.L_x_11310) ;  /* 0x0000000800a87947 */ /* 0x000ff00003800000 */
.L_x_11309:
[----:B------:R-:W0:Y:S01]  /*dd20*/  S2R R0, SR_TID.X ;  /* 0x0000000000007919 */ /* 0x000e220000002100 */
[----:B------:R-:W-:Y:S01]  /*dd30*/  ULDC UR4, c[0x0][0xc3c] ;  /* 0x00030f0000047ab9 */ /* 0x000fe20000000800 */
[----:B0-----:R-:W-:Y:S01]  /*dd40*/  LOP3.LUT R10, R0, 0x1f, RZ, 0xc0, !PT ;  /* 0x0000001f000a7812 */ /* 0x001fe200078ec0ff */
[----:B------:R-:W-:-:S03]  /*dd50*/  IMAD.MOV.U32 R0, RZ, RZ, RZ ;  /* 0x000000ffff007224 */ /* 0x000fc600078e00ff */
[C---:B------:R-:W-:Y:S01]  /*dd60*/  ISETP.NE.AND P0, PT, R10.reuse, 0x1f, PT ;  /* 0x0000001f0a00780c */ /* 0x040fe20003f05270 */
[----:B------:R-:W-:-:S05]  /*dd70*/  VIADD R7, R10, UR43 ;  /* 0x0000002b0a077c36 */ /* 0x000fca0008000000 */
[----:B------:R-:W-:Y:S01]  /*dd80*/  ISETP.GE.OR P1, PT, R7, UR4, !P0 ;  /* 0x0000000407007c0c */ /* 0x000fe2000c726670 */
[----:B------:R-:W-:-:S12]  /*dd90*/  ULDC UR4, c[0x0][0xc3c] ;  /* 0x00030f0000047ab9 */ /* 0x000fd80000000800 */
[----:B------:R-:W0:Y:S08]  /*dda0*/  @!P1 LDC.64 R2, c[0x0][0xc80] ;  /* 0x00032000ff029b82 */ /* 0x000e300000000a00 */
[----:B------:R-:W1:Y:S01]  /*ddb0*/  @!P1 LDC.64 R4, c[0x0][0xc78] ;  /* 0x00031e00ff049b82 */ /* 0x000e620000000a00 */
[----:B0-----:R-:W-:-:S05]  /*ddc0*/  @!P1 IMAD.WIDE R2, R7, 0x4, R2 ;  /* 0x0000000407029825 */ /* 0x001fca00078e0202 */
        /* <DEDUP_REMOVED lines=16> */
[----:B------:R-:W-:Y:S04]  /*ded0*/  SHFL.IDX PT, R7, R24, RZ, 0x1f ;  /* 0x00001fff18077589 */ /* 0x000fe800000e0000 */
[----:B------:R-:W0:Y:S02]  /*dee0*/  SHFL.UP PT, R8, R6, 0x4, RZ ;  /* 0x0480000006087989 */ /* 0x000e2400000e00ff */
[----:B0-----:R-:W-:Y:S02]  /*def0*/  SEL R3, R8, RZ, P3 ;  /* 0x000000ff08037207 */ /* 0x001fe40001800000 */
[----:B------:R-:W-:Y:S03]  /*df00*/  SHFL.IDX PT, R8, R24, 0x1, 0x1f ;  /* 0x00201f0018087f89 */ /* 0x000fe600000e0000 */
        /* <DEDUP_REMOVED lines=8> */
[----:B------:R-:W0:Y:S02]  /*df90*/  SHFL.IDX PT, R6, R2, 0x1f, 0x1f ;  /* 0x03e01f0002067f89 */ /* 0x000e2400000e0000 */
[----:B0-----:R-:W-:Y:S02]  /*dfa0*/  IMAD R11, R6, R3, RZ ;  /* 0x00000003060b7224 */ /* 0x001fe400078e02ff */
[----:B------:R-:W-:Y:S02]  /*dfb0*/  IMAD.MOV.U32 R6, RZ, RZ, RZ ;  /* 0x000000ffff067224 */ /* 0x000fe400078e00ff */
[----:B------:R-:W-:-:S05]  /*dfc0*/  IMAD.IADD R8, R8, 0x1, R11 ;  /* 0x0000000108087824 */ /* 0x000fca00078e020b */
[----:B------:R-:W-:-:S13]  /*dfd0*/  ISETP.GT.AND P6, PT, R8, R7, PT ;  /* 0x000000070800720c */ /* 0x000fda0003fc4270 */
[----:B------:R-:W-:Y:S05]  /*dfe0*/  @P6 BRA `(.L_x_11311) ;  /* 0x0000000000986947 */ /* 0x000fea0003800000 */
.L_x_11313:
        /* <DEDUP_REMOVED lines=38> */
.L_x_11311:
        /* <DEDUP_REMOVED lines=17> */
[----:B------:R-:W-:-:S05]  /*e360*/  IMAD.U32 R11, RZ, RZ, UR5 ;  /* 0x00000005ff0b7e24 */ /* 0x000fca000f8e00ff */
[----:B------:R1:W2:Y:S02]  /*e370*/  SHFL.IDX PT, R6, R2, R11, 0x1f ;  /* 0x00001f0b02067589 */ /* 0x0002a400000e0000 */
.L_x_11314:
[----:B--2---:R-:W-:Y:S01]  /*e380*/  IMAD R24, R6, R3, R8 ;  /* 0x0000000306187224 */ /* 0x004fe200078e0208 */
[----:B------:R-:W-:Y:S01]  /*e390*/  IABS R6, R5 ;  /* 0x0000000500067213 */ /* 0x000fe20000000000 */
[--C-:B0-----:R-:W-:Y:S01]  /*e3a0*/  IMAD.MOV R3, RZ, RZ, -R9.reuse ;  /* 0x000000ffff037224 */ /* 0x101fe200078e0a09 */
[----:B------:R-:W-:Y:S01]  /*e3b0*/  UIADD3 UR43, UR4, UR43, URZ ;  /* 0x0000002b042b7290 */ /* 0x000fe2000fffe03f */
[----:B-1----:R-:W-:Y:S01]  /*e3c0*/  IMAD.MOV.U32 R2, RZ, RZ, RZ ;  /* 0x000000ffff027224 */ /* 0x002fe200078e00ff */
[----:B------:R-:W0:Y:S01]  /*e3d0*/  I2F.RP R8, R6 ;  /* 0x0000000600087306 */ /* 0x000e220000209400 */
[----:B------:R-:W-:Y:S02]  /*e3e0*/  IMAD R10, R3, R4, RZ ;  /* 0x00000004030a7224 */ /* 0x000fe400078e02ff */
[----:B------:R-:W-:Y:S02]  /*e3f0*/  IMAD.MOV.U32 R3, RZ, RZ, R9 ;  /* 0x000000ffff037224 */ /* 0x000fe400078e0009 */
[----:B------:R-:W-:-:S02]  /*e400*/  IMAD.IADD R25, R7, 0x1, -R24 ;  /* 0x0000000107197824 */ /* 0x000fc400078e0a18 */
[----:B------:R-:W-:Y:S01]  /*e410*/  IMAD.HI.U32 R9, R9, R10, R2 ;  /* 0x0000000a09097227 */ /* 0x000fe200078e0002 */
[----:B------:R-:W-:Y:S02]  /*e420*/  IABS R3, R0 ;  /* 0x0000000000037213 */ /* 0x000fe40000000000 */
[----:B------:R-:W-:-:S03]  /*e430*/  IABS R2, R25 ;  /* 0x0000001900027213 */ /* 0x000fc60000000000 */
[----:B------:R-:W-:Y:S01]  /*e440*/  IMAD.MOV R3, RZ, RZ, -R3 ;  /* 0x000000ffff037224 */ /* 0x000fe200078e0a03 */
[----:B0-----:R-:W0:Y:S01]  /*e450*/  MUFU.RCP R8, R8 ;  /* 0x0000000800087308 */ /* 0x001e220000001000 */
        /* <DEDUP_REMOVED lines=40> */
.L_x_11312:
[----:B------:R-:W-:Y:S01]  /*e6e0*/  IMAD.MOV.U32 R24, RZ, RZ, R7 ;  /* 0x000000ffff187224 */ /* 0x000fe200078e0007 */
[----:B------:R-:W-:Y:S01]  /*e6f0*/  ULDC UR43, c[0x0][0xc3c] ;  /* 0x00030f00002b7ab9 */ /* 0x000fe20000000800 */
[----:B------:R-:W-:Y:S02]  /*e700*/  IMAD.MOV.U32 R25, RZ, RZ, RZ ;  /* 0x000000ffff197224 */ /* 0x000fe400078e00ff */
[----:B------:R-:W-:-:S07]  /*e710*/  IMAD.MOV.U32 R26, RZ, RZ, RZ ;  /* 0x000000ffff1a7224 */ /* 0x000fce00078e00ff */
.L_x_11315:
[----:B------:R-:W0:Y:S01]  /*e720*/  S2R R0, SR_TID.X ;  /* 0x0000000000007919 */ /* 0x000e220000002100 */
[----:B------:R-:W-:Y:S01]  /*e730*/  IMAD.U32 R27, RZ, RZ, UR43 ;  /* 0x0000002bff1b7e24 */ /* 0x000fe2000f8e00ff */
        /* <DEDUP_REMOVED lines=8> */
.L_x_11310:
[----:B------:R-:W-:Y:S02]  /*e7c0*/  ULDC UR4, c[0x0][0xc3c] ;  /* 0x00030f0000047ab9 */ /* 0x000fe40000000800 */
[----:B------:R-:W-:-:S06]  /*e7d0*/  UISETP.GE.AND UP0, UPT, UR43, UR4, UPT ;  /* 0x000000042b00728c */ /* 0x000fcc000bf06270 */
[----:B------:R-:W-:-:S13]  /*e7e0*/  PLOP3.LUT P0, PT, PT, PT, UP0, 0x80, 0x0 ;  /* 0x000000000000781c */ /* 0x000fda0003f0f008 */
[----:B------:R-:W-:Y:S05]  /*e7f0*/  @!P0 BRA `(.L_x_11316) ;  /* 0xffffffc000b08947 */ /* 0x000fea000383ffff */
.L_x_11250:
[----:B0-----:R-:W2:Y:S01]  /*e800*/  LDL.LU R0, [R1+0xc] ;  /* 0x00000c0001007983 */ /* 0x001ea20000300800 */
[----:B------:R-:W-:Y:S01]  /*e810*/  BSSY B0, `(.L_x_11317) ;  /* 0x000000b000007945 */ /* 0x000fe20003800000 */
[----:B------:R-:W0:Y:S01]  /*e820*/  S2R R5, SR_CgaCtaId ;  /* 0x0000000000057919 */ /* 0x000e220000008800 */
[----:B--2---:R-:W-:-:S05]  /*e830*/  VIADD R0, R0, 0x1 ;  /* 0x0000000100007836 */ /* 0x004fca0000000000 */
        /* <DEDUP_REMOVED lines=8> */
.L_x_11361:
[----:B------:R-:W-:Y:S05]  /*e8c0*/  BSYNC B0 ;  /* 0x0000000000007941 */ /* 0x000fea0003800000 */
.L_x_11317:
[----:B------:R-:W-:-:S03]  /*e8d0*/  UMOV UR4, 0xffffffff ;  /* 0xffffffff00047882 */ /* 0x000fc60000000000 */
[----:B------:R-:W-:Y:S05]  /*e8e0*/  BRA.DIV UR4, `(.L_x_11319) ;  /* 0x0000000e04e87947 */ /* 0x000fea000b800000 */
[----:B0-----:R-:W0:Y:S02]  /*e8f0*/  S2R R0, SR_TID.X ;  /* 0x0000000000007919 */ /* 0x001e240000002100 */
[----:B0-----:R-:W-:-:S04]  /*e900*/  SHF.R.U32.HI R0, RZ, 0x5, R0 ;  /* 0x00000005ff007819 */ /* 0x001fc80000011600 */
[----:B------:R-:W-:-:S05]  /*e910*/  LOP3.LUT R0, R0, 0x3, RZ, 0xc0, !PT ;  /* 0x0000000300007812 */ /* 0x000fca00078ec0ff */
[----:B------:R0:W2:Y:S02]  /*e920*/  SHFL.IDX PT, R14, R0, RZ, 0x1f ;  /* 0x00001fff000e7589 */ /* 0x0000a400000e0000 */
.L_x_11364:
[----:B--2---:R-:W-:Y:S01]  /*e930*/  ISETP.NE.AND P0, PT, R14, RZ, PT ;  /* 0x000000ff0e00720c */ /* 0x004fe20003f05270 */
[----:B------:R-:W-:-:S12]  /*e940*/  BSSY B0, `(.L_x_11320) ;  /* 0x000002b000007945 */ /* 0x000fd80003800000 */
[----:B------:R-:W-:Y:S05]  /*e950*/  @P0 BRA `(.L_x_11321) ;  /* 0x0000000000a40947 */ /* 0x000fea0003800000 */
[----:B------:R-:W-:-:S03]  /*e960*/  UMOV UR4, 0xffffffff ;  /* 0xffffffff00047882 */ /* 0x000fc60000000000 */
[----:B------:R-:W-:Y:S05]  /*e970*/  BRA.DIV UR4, `(.L_x_11322) ;  /* 0x0000000e04f87947 */ /* 0x000fea000b800000 */
[----:B------:R-:W-:-:S13]  /*e980*/  ELECT P6, URZ, PT ;  /* 0x00000000003f782f */ /* 0x000fda00038c0000 */
.L_x_11367:
[----:B------:R-:W-:Y:S05]  /*e990*/  @!P6 BRA `(.L_x_11321) ;  /* 0x000000000094e947 */ /* 0x000fea0003800000 */
[----:B------:R-:W-:-:S06]  /*e9a0*/  ULOP3.LUT UR4, UR40, 0x2, URZ, 0xfc, !UPT ;  /* 0x0000000228047892 */ /* 0x000fcc000f8efc3f */
[----:B0-----:R-:W-:-:S05]  /*e9b0*/  IMAD.U32 R0, RZ, RZ, UR4 ;  /* 0x00000004ff007e24 */ /* 0x001fca000f8e00ff */
[----:B------:R-:W-:-:S13]  /*e9c0*/  ISETP.NE.AND P0, PT, R0, 0x3, PT ;  /* 0x000000030000780c */ /* 0x000fda0003f05270 */
[----:B------:R-:W-:Y:S05]  /*e9d0*/  @!P0 BRA `(.L_x_11323) ;  /* 0x0000000000048947 */ /* 0x000fea0003800000 */
[----:B------:R-:W-:Y:S01]  /*e9e0*/  BPT.TRAP 0x1 ;  /* 0x000000040000795c */ /* 0x000fe20000300000 */
.L_x_11323:
        /* <DEDUP_REMOVED lines=12> */
.L_x_11368:
[----:B------:R-:W2:Y:S02]  /*eab0*/  SYNCS.PHASECHK.TRANS64.TRYWAIT P1, [R3+URZ], R0 ;  /* 0x00000000030075a7 */ /* 0x000ea4000802017f */
[----:B--2---:R-:W-:Y:S05]  /*eac0*/  @!P1 BRA `(.L_x_11325) ;  /* 0x0000000c00d89947 */ /* 0x004fea0003800000 */
.L_x_11369:
[----:B------:R-:W-:Y:S05]  /*ead0*/  @!P0 BRA `(.L_x_11326) ;  /* 0x0000000000048947 */ /* 0x000fea0003800000 */
[----:B------:R-:W-:Y:S01]  /*eae0*/  BPT.TRAP 0x1 ;  /* 0x000000040000795c */ /* 0x000fe20000300000 */
.L_x_11326:
[----:B--2---:R-:W-:-:S04]  /*eaf0*/  IMAD R3, R18, 0x8, R7 ;  /* 0x0000000812037824 */ /* 0x004fc800078e0207 */
[----:B------:R-:W2:Y:S02]  /*eb00*/  SYNCS.PHASECHK.TRANS64.TRYWAIT P1, [R3+URZ+0x13260], R4 ;  /* 0x01326004030075a7 */ /* 0x000ea4000802017f */
[----:B--2---:R-:W-:Y:S05]  /*eb10*/  @!P1 BRA `(.L_x_11327) ;  /* 0x0000000c00d89947 */ /* 0x004fea0003800000 */
.L_x_11370:
[----:B------:R-:W-:Y:S05]  /*eb20*/  @!P0 BRA `(.L_x_11328) ;  /* 0x0000000000048947 */ /* 0x000fea0003800000 */
[----:B------:R-:W-:Y:S01]  /*eb30*/  BPT.TRAP 0x1 ;  /* 0x000000040000795c */ /* 0x000fe20000300000 */
.L_x_11328:
[----:B0-----:R-:W-:-:S04]  /*eb40*/  IMAD R5, R6, 0x8, R7 ;  /* 0x0000000806057824 */ /* 0x001fc800078e0207 */
[----:B------:R-:W0:Y:S02]  /*eb50*/  SYNCS.PHASECHK.TRANS64.TRYWAIT P1, [R5+URZ+0x13260], R0 ;  /* 0x01326000050075a7 */ /* 0x000e24000802017f */
[----:B0-----:R-:W-:Y:S05]  /*eb60*/  @!P1 BRA `(.L_x_11329) ;  /* 0x0000000c00d89947 */ /* 0x001fea0003800000 */
.L_x_11371:
[----:B------:R-:W-:Y:S05]  /*eb70*/  @!P0 BRA `(.L_x_11330) ;  /* 0x0000000000048947 */ /* 0x000fea0003800000 */
[----:B------:R-:W-:Y:S01]  /*eb80*/  BPT.TRAP 0x1 ;  /* 0x000000040000795c */ /* 0x000fe20000300000 */
.L_x_11330:
[----:B------:R-:W3:Y:S02]  /*eb90*/  SYNCS.PHASECHK.TRANS64.TRYWAIT P0, [R3+URZ+0x13280], R4 ;  /* 0x01328004030075a7 */ /* 0x000ee4000800017f */
[----:B---3--:R-:W-:Y:S05]  /*eba0*/  @!P0 BRA `(.L_x_11331) ;  /* 0x0000000c00dc8947 */ /* 0x008fea0003800000 */
.L_x_11332:
[----:B----4-:R4:W0:Y:S02]  /*ebb0*/  SYNCS.PHASECHK.TRANS64.TRYWAIT P0, [R5+URZ+0x13280], R0 ;  /* 0x01328000050075a7 */ /* 0x010824000800017f */
[----:B0-----:R-:W-:Y:S05]  /*ebc0*/  @!P0 NANOSLEEP.SYNCS 0x989680 ;  /* 0x009896800000895d */ /* 0x001fea0003900000 */
[----:B------:R-:W0:Y:S02]  /*ebd0*/  @!P0 SYNCS.PHASECHK.TRANS64 P0, [R5+URZ+0x13280], R0 ;  /* 0x01328000050085a7 */ /* 0x000e24000800007f */
[----:B0-----:R-:W-:Y:S05]  /*ebe0*/  @!P0 BRA `(.L_x_11332) ;  /* 0xfffffffc00f08947 */ /* 0x001fea000383ffff */
.L_x_11321:
[----:B------:R-:W-:Y:S05]  /*ebf0*/  BSYNC B0 ;  /* 0x0000000000007941 */ /* 0x000fea0003800000 */
.L_x_11320:
[----:B------:R-:W-:Y:S05]  /*ec00*/  EXIT ;  /* 0x000000000000794d */ /* 0x000fea0003800000 */
.L_x_11211:
[----:B0-----:R0:W1:Y:S02]  /*ec10*/  SYNCS.PHASECHK.TRANS64.TRYWAIT P1, [R0+URZ+0x13200], R3 ;  /* 0x01320003000075a7 */ /* 0x001064000802017f */
[----:B-1----:R-:W-:Y:S05]  /*ec20*/  @!P1 NANOSLEEP.SYNCS 0x989680 ;  /* 0x009896800000995d */ /* 0x002fea0003900000 */
[----:B------:R-:W1:Y:S02]  /*ec30*/  @!P1 SYNCS.PHASECHK.TRANS64 P1, [R0+URZ+0x13200], R3 ;  /* 0x01320003000095a7 */ /* 0x000e64000802007f */
[----:B-1----:R-:W-:Y:S05]  /*ec40*/  @!P1 BRA `(.L_x_11211) ;  /* 0xfffffffc00f09947 */ /* 0x002fea000383ffff */
[----:B------:R-:W-:Y:S05]  /*ec50*/  BRA `(.L_x_11333) ;  /* 0xffffff3000047947 */ /* 0x000fea000383ffff */
.L_x_11215:
[----:B0-----:R0:W2:Y:S02]  /*ec60*/  SYNCS.PHASECHK.TRANS64.TRYWAIT P2, [R7+URZ+0x13230], R6 ;  /* 0x01323006070075a7 */ /* 0x0010a4000804017f */
[----:B--2---:R-:W-:Y:S05]  /*ec70*/  @!P2 NANOSLEEP.SYNCS 0x989680 ;  /* 0x009896800000a95d */ /* 0x004fea0003900000 */
[----:B------:R-:W2:Y:S02]  /*ec80*/  @!P2 SYNCS.PHASECHK.TRANS64 P2, [R7+URZ+0x13230], R6 ;  /* 0x013230060700a5a7 */ /* 0x000ea4000804007f */
[----:B--2---:R-:W-:Y:S05]  /*ec90*/  @!P2 BRA `(.L_x_11215) ;  /* 0xfffffffc00f0a947 */ /* 0x004fea000383ffff */
[----:B------:R-:W-:Y:S05]  /*eca0*/  BRA `(.L_x_11214) ;  /* 0xffffff3000347947 */ /* 0x000fea000383ffff */
.L_x_11220:
[----:B-1----:R1:W2:Y:S02]  /*ecb0*/  SYNCS.PHASECHK.TRANS64.TRYWAIT P1, [R11+URZ+0x13230], R6 ;  /* 0x013230060b0075a7 */ /* 0x0022a4000802017f */
[----:B--2---:R-:W-:Y:S05]  /*ecc0*/  @!P1 NANOSLEEP.SYNCS 0x989680 ;  /* 0x009896800000995d */ /* 0x004fea0003900000 */
[----:B------:R-:W2:Y:S02]  /*ecd0*/  @!P1 SYNCS.PHASECHK.TRANS64 P1, [R11+URZ+0x13230], R6 ;  /* 0x013230060b0095a7 */ /* 0x000ea4000802007f */
[----:B--2---:R-:W-:Y:S05]  /*ece0*/  @!P1 BRA `(.L_x_11220) ;  /* 0xfffffffc00f09947 */ /* 0x004fea000383ffff */
[----:B------:R-:W-:Y:S05]  /*ecf0*/  BRA `(.L_x_11219) ;  /* 0xffffff58005c7947 */ /* 0x000fea000383ffff */
.L_x_11224:
[----:B01----:R-:W-:-:S04]  /*ed00*/  IMAD.U32 R6, RZ, RZ, UR9 ;  /* 0x00000009ff067e24 */ /* 0x003fc8000f8e00ff */
[----:B------:R0:W1:Y:S03]  /*ed10*/  SYNCS.PHASECHK.TRANS64.TRYWAIT P1, [R6+URZ+0x13250], R5 ;  /* 0x01325005060075a7 */ /* 0x000066000802017f */
[----:B-1----:R-:W-:Y:S05]  /*ed20*/  @!P1 NANOSLEEP.SYNCS 0x989680 ;  /* 0x009896800000995d */ /* 0x002fea0003900000 */
[----:B------:R-:W1:Y:S02]  /*ed30*/  @!P1 SYNCS.PHASECHK.TRANS64 P1, [R6+URZ+0x13250], R5 ;  /* 0x01325005060095a7 */ /* 0x000e64000802007f */
[----:B-1----:R-:W-:Y:S05]  /*ed40*/  @!P1 BRA `(.L_x_11224) ;  /* 0xfffffffc00ec9947 */ /* 0x002fea000383ffff */
[----:B------:R-:W-:Y:S05]  /*ed50*/  BRA `(.L_x_11223) ;  /* 0xffffff5c006c7947 */ /* 0x000fea000383ffff */
.L_x_11230:
[----:B-1----:R1:W2:Y:S02]  /*ed60*/  SYNCS.PHASECHK.TRANS64.TRYWAIT P1, [R20+URZ+0x13250], R3 ;  /* 0x01325003140075a7 */ /* 0x0022a4000802017f */
[----:B--2---:R-:W-:Y:S05]  /*ed70*/  @!P1 NANOSLEEP.SYNCS 0x989680 ;  /* 0x009896800000995d */ /* 0x004fea0003900000 */
[----:B------:R-:W2:Y:S02]  /*ed80*/  @!P1 SYNCS.PHASECHK.TRANS64 P1, [R20+URZ+0x13250], R3 ;  /* 0x01325003140095a7 */ /* 0x000ea4000802007f */
[----:B--2---:R-:W-:Y:S05]  /*ed90*/  @!P1 BRA `(.L_x_11230) ;  /* 0xfffffffc00f09947 */ /* 0x004fea000383ffff */
[----:B------:R-:W-:Y:S05]  /*eda0*/  BRA `(.L_x_11229) ;  /* 0xffffff7800b87947 */ /* 0x000fea000383ffff */
.L_x_11266:
[----:B------:R-:W-:Y:S02]  /*edb0*/  IMAD.MOV.U32 R13, RZ, RZ, R20 ;  /* 0x000000ffff0d7224 */ /* 0x000fe400078e0014 */
[----:B------:R-:W-:Y:S02]  /*edc0*/  IMAD.MOV.U32 R12, RZ, RZ, RZ ;  /* 0x000000ffff0c7224 */ /* 0x000fe400078e00ff */
[----:B------:R-:W-:Y:S02]  /*edd0*/  IMAD.MOV.U32 R11, RZ, RZ, 0x1f ;  /* 0x0000001fff0b7424 */ /* 0x000fe400078e00ff */
[----:B------:R-:W-:-:S07]  /*ede0*/  IMAD.MOV.U32 R15, RZ, RZ, -0x1 ;  /* 0xffffffffff0f7424 */ /* 0x000fce00078e00ff */
[----:B0-----:R-:W-:Y:S05]  /*edf0*/  WARPSYNC.COLLECTIVE R15, `(.L_x_11334) ;  /* 0x000000000f087348 */ /* 0x001fea0003c00000 */
[----:B------:R1:W2:Y:S02]  /*ee00*/  SHFL.IDX P6, R14, R13, R12, R11 ;  /* 0x0000000c0d0e7389 */ /* 0x0002a400000c000b */
[----:B012---:R-:W-:Y:S01]  /*ee10*/  ENDCOLLECTIVE ;  /* 0x000000000000791b */ /* 0x007fe20003800000 */
.L_x_11334:
[----:B------:R-:W-:Y:S05]  /*ee20*/  BRA `(.L_x_11335) ;  /* 0xffffffcc00187947 */ /* 0x000fea000383ffff */
.L_x_11268:
[----:B------:R-:W-:Y:S01]  /*ee30*/  BSSY B0, `(.L_x_11336) ;  /* 0x0000006000007945 */ /* 0x000fe20003800000 */
[----:B------:R-:W-:-:S07]  /*ee40*/  IMAD.MOV.U32 R15, RZ, RZ, -0x1 ;  /* 0xffffffffff0f7424 */ /* 0x000fce00078e00ff */
[----:B01----:R-:W-:Y:S05]  /*ee50*/  WARPSYNC.COLLECTIVE R15, `(.L_x_11337) ;  /* 0x000000000f0c7348 */ /* 0x003fea0003c00000 */
[----:B------:R-:W-:Y:S02]  /*ee60*/  ELECT P6, UR62, PT ;  /* 0x00000000003e782f */ /* 0x000fe400038c0000 */
[----:B------:R-:W-:Y:S01]  /*ee70*/  MOV R14, UR62 ;  /* 0x0000003e000e7c02 */ /* 0x000fe20008000f00 */
[----:B01----:R-:W-:Y:S10]  /*ee80*/  ENDCOLLECTIVE ;  /* 0x000000000000791b */ /* 0x003ff40003800000 */
.L_x_11337:
[----:B------:R-:W-:Y:S05]  /*ee90*/  BSYNC B0 ;  /* 0x0000000000007941 */ /* 0x000fea0003800000 */
.L_x_11336:
[----:B------:R-:W-:Y:S05]  /*eea0*/  BRA `(.L_x_11338) ;  /* 0xffffffcc00207947 */ /* 0x000fea000383ffff */
.L_x_11270:
[----:B--2---:R2:W3:Y:S02]  /*eeb0*/  SYNCS.PHASECHK.TRANS64.TRYWAIT P0, [R2+URZ+0x13280], R3 ;  /* 0x01328003020075a7 */ /* 0x0044e4000800017f */
[----:B---3--:R-:W-:Y:S05]  /*eec0*/  @!P0 NANOSLEEP.SYNCS 0x989680 ;  /* 0x009896800000895d */ /* 0x008fea0003900000 */
[----:B------:R-:W3:Y:S02]  /*eed0*/  @!P0 SYNCS.PHASECHK.TRANS64 P0, [R2+URZ+0x13280], R3 ;  /* 0x01328003020085a7 */ /* 0x000ee4000800007f */
[----:B---3--:R-:W-:Y:S05]  /*eee0*/  @!P0 BRA `(.L_x_11270) ;  /* 0xfffffffc00f08947 */ /* 0x008fea000383ffff */
[----:B------:R-:W-:Y:S05]  /*eef0*/  BRA `(.L_x_11339) ;  /* 0xffffffcc007c7947 */ /* 0x000fea000383ffff */
.L_x_11272:
[----:B---3--:R3:W4:Y:S02]  /*ef00*/  SYNCS.PHASECHK.TRANS64.TRYWAIT P0, [R2+URZ+0x13240], R3 ;  /* 0x01324003020075a7 */ /* 0x008724000800017f */
[----:B----4-:R-:W-:Y:S05]  /*ef10*/  @!P0 NANOSLEEP.SYNCS 0x989680 ;  /* 0x009896800000895d */ /* 0x010fea0003900000 */
[----:B------:R-:W4:Y:S02]  /*ef20*/  @!P0 SYNCS.PHASECHK.TRANS64 P0, [R2+URZ+0x13240], R3 ;  /* 0x01324003020085a7 */ /* 0x000f24000800007f */
[----:B----4-:R-:W-:Y:S05]  /*ef30*/  @!P0 BRA `(.L_x_11272) ;  /* 0xfffffffc00f08947 */ /* 0x010fea000383ffff */
[----:B------:R-:W-:Y:S05]  /*ef40*/  BRA `(.L_x_11340) ;  /* 0xffffffcc00cc7947 */ /* 0x000fea000383ffff */
.L_x_11276:
        /* <DEDUP_REMOVED lines=9> */
.L_x_11341:
[C---:B------:R-:W-:Y:S01]  /*efe0*/  VIADD R8, R25.reuse, 0x20 ;  /* 0x0000002019087836 */ /* 0x040fe20000000000 */
[----:B------:R-:W-:Y:S01]  /*eff0*/  ISETP.GE.AND P1, PT, R25, R7, PT ;  /* 0x000000071900720c */ /* 0x000fe20003f26270 */
[----:B------:R-:W-:Y:S02]  /*f000*/  IMAD.MOV.U32 R13, RZ, RZ, R0 ;  /* 0x000000ffff0d7224 */ /* 0x000fe400078e0000 */
[----:B------:R-:W-:-:S10]  /*f010*/  IMAD.MOV.U32 R2, RZ, RZ, R14 ;  /* 0x000000ffff027224 */ /* 0x000fd400078e000e */
[----:B------:R-:W-:Y:S05]  /*f020*/  WARPSYNC.COLLECTIVE R15, `(.L_x_11342) ;  /* 0x000000000f087348 */ /* 0x000fea0003c00000 */
[----:B------:R0:W1:Y:S02]  /*f030*/  SHFL.IDX P6, R14, R13, R12, R11 ;  /* 0x0000000c0d0e7389 */ /* 0x00006400000c000b */
[----:B01----:R-:W-:Y:S01]  /*f040*/  ENDCOLLECTIVE ;  /* 0x000000000000791b */ /* 0x003fe20003800000 */
.L_x_11342:
[----:B------:R-:W-:Y:S02]  /*f050*/  IMAD.MOV.U32 R13, RZ, RZ, R5 ;  /* 0x000000ffff0d7224 */ /* 0x000fe400078e0005 */
[----:B------:R-:W-:Y:S01]  /*f060*/  IMAD.MOV.U32 R12, RZ, RZ, 0x1 ;  /* 0x00000001ff0c7424 */ /* 0x000fe200078e00ff */
[----:B------:R-:W-:-:S05]  /*f070*/  @!P1 IADD3 R14, P2, R21, R14, RZ ;  /* 0x0000000e150e9210 */ /* 0x000fca0007f5e0ff */
[----:B------:R-:W-:Y:S02]  /*f080*/  @!P1 IMAD.X R3, RZ, RZ, R2, P2 ;  /* 0x000000ffff039224 */ /* 0x000fe400010e0602 */
[----:B------:R-:W-:-:S07]  /*f090*/  @!P1 IMAD.MOV.U32 R2, RZ, RZ, R14 ;  /* 0x000000ffff029224 */ /* 0x000fce00078e000e */
[----:B------:R-:W-:Y:S05]  /*f0a0*/  WARPSYNC.COLLECTIVE R15, `(.L_x_11343) ;  /* 0x000000000f087348 */ /* 0x000fea0003c00000 */
[----:B------:R0:W1:Y:S02]  /*f0b0*/  SHFL.IDX P6, R14, R13, R12, R11 ;  /* 0x0000000c0d0e7389 */ /* 0x00006400000c000b */
[----:B01----:R-:W-:Y:S01]  /*f0c0*/  ENDCOLLECTIVE ;  /* 0x000000000000791b */ /* 0x003fe20003800000 */
.L_x_11343:
[----:B------:R-:W-:Y:S01]  /*f0d0*/  @!PT LDS RZ, [RZ] ;  /* 0x00000000fffff984 */ /* 0x000fe20000000800 */
[----:B------:R-:W-:Y:S01]  /*f0e0*/  @!PT LDS RZ, [RZ] ;  /* 0x00000000fffff984 */ /* 0x000fe20000000800 */
[----:B------:R-:W-:Y:S01]  /*f0f0*/  @!PT LDS RZ, [RZ] ;  /* 0x00000000fffff984 */ /* 0x000fe20000000800 */
[----:B------:R0:W-:Y:S01]  /*f100*/  @!P1 LDGSTS.E.BYPASS.LTC128B.128 [R20+0xb000], desc[UR54][R2.64], !P0 ;  /* 0x0b00000002149fae */ /* 0x0001e2000c101d76 */
[----:B------:R-:W-:Y:S01]  /*f110*/  ISETP.GE.AND P1, PT, R8, R7, PT ;  /* 0x000000070800720c */ /* 0x000fe20003f26270 */
[----:B------:R-:W-:Y:S02]  /*f120*/  VIADD R8, R25, 0x40 ;  /* 0x0000004019087836 */ /* 0x000fe40000000000 */
[----:B------:R-:W-:Y:S02]  /*f130*/  IMAD.MOV.U32 R13, RZ, RZ, R0 ;  /* 0x000000ffff0d7224 */ /* 0x000fe400078e0000 */
[----:B0-----:R-:W-:-:S08]  /*f140*/  IMAD.MOV.U32 R2, RZ, RZ, R14 ;  /* 0x000000ffff027224 */ /* 0x001fd000078e000e */
[----:B------:R-:W-:Y:S05]  /*f150*/  WARPSYNC.COLLECTIVE R15, `(.L_x_11344) ;  /* 0x000000000f087348 */ /* 0x000fea0003c00000 */
[----:B------:R0:W1:Y:S02]  /*f160*/  SHFL.IDX P6, R14, R13, R12, R11 ;  /* 0x0000000c0d0e7389 */ /* 0x00006400000c000b */
[----:B01----:R-:W-:Y:S01]  /*f170*/  ENDCOLLECTIVE ;  /* 0x000000000000791b */ /* 0x003fe20003800000 */
.L_x_11344:
        /* <DEDUP_REMOVED lines=8> */
.L_x_11345:
[----:B------:R-:W-:Y:S01]  /*f200*/  @!PT LDS RZ, [RZ] ;  /* 0x00000000fffff984 */ /* 0x000fe20000000800 */
[----:B------:R-:W-:Y:S01]  /*f210*/  @!PT LDS RZ, [RZ] ;  /* 0x00000000fffff984 */ /* 0x000fe20000000800 */
[----:B------:R-:W-:Y:S01]  /*f220*/  @!PT LDS RZ, [RZ] ;  /* 0x00000000fffff984 */ /* 0x000fe20000000800 */
[----:B------:R0:W-:Y:S01]  /*f230*/  @!P1 LDGSTS.E.BYPASS.LTC128B.128 [R20+0xb800], desc[UR54][R2.64], !P0 ;  /* 0x0b80000002149fae */ /* 0x0001e2000c101d76 */
[----:B------:R-:W-:Y:S01]  /*f240*/  ISETP.GE.AND P1, PT, R8, R7, PT ;  /* 0x000000070800720c */ /* 0x000fe20003f26270 */
[----:B------:R-:W-:Y:S02]  /*f250*/  IMAD.MOV.U32 R13, RZ, RZ, R0 ;  /* 0x000000ffff0d7224 */ /* 0x000fe400078e0000 */
[----:B0-----:R-:W-:-:S10]  /*f260*/  IMAD.MOV.U32 R2, RZ, RZ, R14 ;  /* 0x000000ffff027224 */ /* 0x001fd400078e000e */
[----:B------:R-:W-:Y:S05]  /*f270*/  WARPSYNC.COLLECTIVE R15, `(.L_x_11346) ;  /* 0x000000000f087348 */ /* 0x000fea0003c00000 */
[----:B------:R0:W1:Y:S02]  /*f280*/  SHFL.IDX P6, R14, R13, R12, R11 ;  /* 0x0000000c0d0e7389 */ /* 0x00006400000c000b */
[----:B01----:R-:W-:Y:S01]  /*f290*/  ENDCOLLECTIVE ;  /* 0x000000000000791b */ /* 0x003fe20003800000 */
.L_x_11346:
        /* <DEDUP_REMOVED lines=8> */
.L_x_11347:
[----:B------:R-:W-:Y:S01]  /*f320*/  @!PT LDS RZ, [RZ] ;  /* 0x00000000fffff984 */ /* 0x000fe20000000800 */
[----:B------:R-:W-:Y:S01]  /*f330*/  @!PT LDS RZ, [RZ] ;  /* 0x00000000fffff984 */ /* 0x000fe20000000800 */
[----:B------:R-:W-:Y:S01]  /*f340*/  @!PT LDS RZ, [RZ] ;  /* 0x00000000fffff984 */ /* 0x000fe20000000800 */
[----:B------:R0:W-:Y:S01]  /*f350*/  @!P1 LDGSTS.E.BYPASS.LTC128B.128 [R20+0xc000], desc[UR54][R2.64], !P0 ;  /* 0x0c00000002149fae */ /* 0x0001e2000c101d76 */
[----:B------:R-:W-:Y:S02]  /*f360*/  IMAD.MOV.U32 R13, RZ, RZ, R0 ;  /* 0x000000ffff0d7224 */ /* 0x000fe400078e0000 */
[----:B------:R-:W-:-:S05]  /*f370*/  VIADD R0, R25, 0x60 ;  /* 0x0000006019007836 */ /* 0x000fca0000000000 */
[----:B------:R-:W-:Y:S01]  /*f380*/  ISETP.GE.AND P1, PT, R0, R7, PT ;  /* 0x000000070000720c */ /* 0x000fe20003f26270 */
[----:B------:R-:W-:-:S12]  /*f390*/  IMAD.MOV.U32 R5, RZ, RZ, R14 ;  /* 0x000000ffff057224 */ /* 0x000fd800078e000e */
[----:B0-----:R-:W-:Y:S05]  /*f3a0*/  WARPSYNC.COLLECTIVE R15, `(.L_x_11348) ;  /* 0x000000000f087348 */ /* 0x001fea0003c00000 */
[----:B------:R1:W2:Y:S02]  /*f3b0*/  SHFL.IDX P6, R14, R13, R12, R11 ;  /* 0x0000000c0d0e7389 */ /* 0x0002a400000c000b */
[----:B012---:R-:W-:Y:S01]  /*f3c0*/  ENDCOLLECTIVE ;  /* 0x000000000000791b */ /* 0x007fe20003800000 */
.L_x_11348:
[----:B------:R-:W-:Y:S02]  /*f3d0*/  IMAD.MOV.U32 R13, RZ, RZ, R6 ;  /* 0x000000ffff0d7224 */ /* 0x000fe400078e0006 */
[----:B------:R-:W-:Y:S02]  /*f3e0*/  IMAD.MOV.U32 R12, RZ, RZ, RZ ;  /* 0x000000ffff0c7224 */ /* 0x000fe400078e00ff */
[----:B------:R-:W-:-:S07]  /*f3f0*/  IMAD.MOV.U32 R8, RZ, RZ, R14 ;  /* 0x000000ffff087224 */ /* 0x000fce00078e000e */
[----:B------:R-:W-:Y:S05]  /*f400*/  WARPSYNC.COLLECTIVE R15, `(.L_x_11349) ;  /* 0x000000000f087348 */ /* 0x000fea0003c00000 */
[----:B------:R0:W1:Y:S02]  /*f410*/  SHFL.IDX P6, R14, R13, R12, R11 ;  /* 0x0000000c0d0e7389 */ /* 0x00006400000c000b */
[----:B01----:R-:W-:Y:S01]  /*f420*/  ENDCOLLECTIVE ;  /* 0x000000000000791b */ /* 0x003fe20003800000 */
.L_x_11349:
        /* <DEDUP_REMOVED lines=11> */
.L_x_11350:
[----:B------:R-:W-:-:S05]  /*f4e0*/  VIADD R2, R25, 0x80 ;  /* 0x0000008019027836 */ /* 0x000fca0000000000 */
[----:B------:R-:W-:Y:S01]  /*f4f0*/  ISETP.GE.AND P2, PT, R2, R7, PT ;  /* 0x000000070200720c */ /* 0x000fe20003f46270 */
[----:B------:R-:W-:Y:S02]  /*f500*/  IMAD.MOV.U32 R13, RZ, RZ, R6 ;  /* 0x000000ffff0d7224 */ /* 0x000fe400078e0006 */
[----:B------:R-:W-:-:S10]  /*f510*/  IMAD.MOV.U32 R12, RZ, RZ, 0x1 ;  /* 0x00000001ff0c7424 */ /* 0x000fd400078e00ff */
[----:B------:R-:W-:-:S13]  /*f520*/  @!P2 IADD3 R2, P1, R21, R14, RZ ;  /* 0x0000000e1502a210 */ /* 0x000fda0007f3e0ff */
[----:B------:R-:W-:Y:S05]  /*f530*/  WARPSYNC.COLLECTIVE R15, `(.L_x_11351) ;  /* 0x000000000f087348 */ /* 0x000fea0003c00000 */
[----:B------:R0:W1:Y:S02]  /*f540*/  SHFL.IDX P6, R14, R13, R12, R11 ;  /* 0x0000000c0d0e7389 */ /* 0x00006400000c000b */
[----:B01----:R-:W-:Y:S01]  /*f550*/  ENDCOLLECTIVE ;  /* 0x000000000000791b */ /* 0x003fe20003800000 */
.L_x_11351:
        /* <DEDUP_REMOVED lines=10> */
.L_x_11352:
[----:B------:R-:W-:Y:S05]  /*f600*/  BRA `(.L_x_11353) ;  /* 0xffffffd000c47947 */ /* 0x000fea000383ffff */
.L_x_11279:
[----:B0-----:R0:W1:Y:S02]  /*f610*/  SYNCS.PHASECHK.TRANS64.TRYWAIT P0, [R16+URZ+0x13220], R3 ;  /* 0x01322003100075a7 */ /* 0x001064000800017f */
[----:B-1----:R-:W-:Y:S05]  /*f620*/  @!P0 NANOSLEEP.SYNCS 0x989680 ;  /* 0x009896800000895d */ /* 0x002fea0003900000 */
[----:B------:R-:W1:Y:S02]  /*f630*/  @!P0 SYNCS.PHASECHK.TRANS64 P0, [R16+URZ+0x13220], R3 ;  /* 0x01322003100085a7 */ /* 0x000e64000800007f */
[----:B-1----:R-:W-:Y:S05]  /*f640*/  @!P0 BRA `(.L_x_11279) ;  /* 0xfffffffc00f08947 */ /* 0x002fea000383ffff */
[----:B------:R-:W-:Y:S05]  /*f650*/  BRA `(.L_x_11354) ;  /* 0xffffffd4002c7947 */ /* 0x000fea000383ffff */
.L_x_11285:
[----:B0-----:R0:W1:Y:S02]  /*f660*/  SYNCS.PHASECHK.TRANS64.TRYWAIT P0, [R4+URZ+0x13280], R3 ;  /* 0x01328003040075a7 */ /* 0x001064000800017f */
[----:B-1----:R-:W-:Y:S05]  /*f670*/  @!P0 NANOSLEEP.SYNCS 0x989680 ;  /* 0x009896800000895d */ /* 0x002fea0003900000 */
[----:B------:R-:W1:Y:S02]  /*f680*/  @!P0 SYNCS.PHASECHK.TRANS64 P0, [R4+URZ+0x13280], R3 ;  /* 0x01328003040085a7 */ /* 0x000e64000800007f */
[----:B-1----:R-:W-:Y:S05]  /*f690*/  @!P0 BRA `(.L_x_11285) ;  /* 0xfffffffc00f08947 */ /* 0x002fea000383ffff */
[----:B------:R-:W-:Y:S05]  /*f6a0*/  BRA `(.L_x_11355) ;  /* 0xffffffd400c87947 */ /* 0x000fea000383ffff */
.L_x_11290:
[----:B-1----:R1:W2:Y:S02]  /*f6b0*/  SYNCS.PHASECHK.TRANS64.TRYWAIT P0, [R4+URZ+0x13240], R3 ;  /* 0x01324003040075a7 */ /* 0x0022a4000800017f */
[----:B--2---:R-:W-:Y:S05]  /*f6c0*/  @!P0 NANOSLEEP.SYNCS 0x989680 ;  /* 0x009896800000895d */ /* 0x004fea0003900000 */
[----:B------:R-:W2:Y:S02]  /*f6d0*/  @!P0 SYNCS.PHASECHK.TRANS64 P0, [R4+URZ+0x13240], R3 ;  /* 0x01324003040085a7 */ /* 0x000ea4000800007f */
[----:B--2---:R-:W-:Y:S05]  /*f6e0*/  @!P0 BRA `(.L_x_11290) ;  /* 0xfffffffc00f08947 */ /* 0x004fea000383ffff */
[----:B------:R-:W-:Y:S05]  /*f6f0*/  BRA `(.L_x_11356) ;  /* 0xffffffd800447947 */ /* 0x000fea000383ffff */
.L_x_11296:
[----:B0-----:R0:W1:Y:S02]  /*f700*/  SYNCS.PHASECHK.TRANS64.TRYWAIT P0, [R3+URZ+0x13270], R2 ;  /* 0x01327002030075a7 */ /* 0x001064000800017f */
[----:B-1----:R-:W-:Y:S05]  /*f710*/  @!P0 NANOSLEEP.SYNCS 0x989680 ;  /* 0x009896800000895d */ /* 0x002fea0003900000 */
[----:B------:R-:W1:Y:S02]  /*f720*/  @!P0 SYNCS.PHASECHK.TRANS64 P0, [R3+URZ+0x13270], R2 ;  /* 0x01327002030085a7 */ /* 0x000e64000800007f */
[----:B-1----:R-:W-:Y:S05]  /*f730*/  @!P0 BRA `(.L_x_11296) ;  /* 0xfffffffc00f08947 */ /* 0x002fea000383ffff */
[----:B------:R-:W-:Y:S05]  /*f740*/  BRA `(.L_x_11357) ;  /* 0xffffffd800e07947 */ /* 0x000fea000383ffff */
.L_x_11298:
[----:B0-----:R0:W1:Y:S02]  /*f750*/  SYNCS.PHASECHK.TRANS64.TRYWAIT P0, [R3+URZ+0x13260], R2 ;  /* 0x01326002030075a7 */ /* 0x001064000800017f */
[----:B-1----:R-:W-:Y:S05]  /*f760*/  @!P0 NANOSLEEP.SYNCS 0x989680 ;  /* 0x009896800000895d */ /* 0x002fea0003900000 */
[----:B------:R-:W1:Y:S02]  /*f770*/  @!P0 SYNCS.PHASECHK.TRANS64 P0, [R3+URZ+0x13260], R2 ;  /* 0x01326002030085a7 */ /* 0x000e64000800007f */
[----:B-1----:R-:W-:Y:S05]  /*f780*/  @!P0 BRA `(.L_x_11298) ;  /* 0xfffffffc00f08947 */ /* 0x002fea000383ffff */
[----:B------:R-:W-:Y:S05]  /*f790*/  BRA `(.L_x_11358) ;  /* 0xffffffd800e87947 */ /* 0x000fea000383ffff */
.L_x_11305:
[----:B0-----:R0:W1:Y:S02]  /*f7a0*/  SYNCS.PHASECHK.TRANS64.TRYWAIT P1, [R2+URZ+0x13270], R3 ;  /* 0x01327003020075a7 */ /* 0x001064000802017f */
[----:B-1----:R-:W-:Y:S05]  /*f7b0*/  @!P1 NANOSLEEP.SYNCS 0x989680 ;  /* 0x009896800000995d */ /* 0x002fea0003900000 */
[----:B------:R-:W1:Y:S02]  /*f7c0*/  @!P1 SYNCS.PHASECHK.TRANS64 P1, [R2+URZ+0x13270], R3 ;  /* 0x01327003020095a7 */ /* 0x000e64000802007f */
[----:B-1----:R-:W-:Y:S05]  /*f7d0*/  @!P1 BRA `(.L_x_11305) ;  /* 0xfffffffc00f09947 */ /* 0x002fea000383ffff */
[----:B------:R-:W-:Y:S05]  /*f7e0*/  BRA `(.L_x_11359) ;  /* 0xffffffe0002c7947 */ /* 0x000fea000383ffff */
.L_x_11307:
[----:B0-----:R0:W1:Y:S02]  /*f7f0*/  SYNCS.PHASECHK.TRANS64.TRYWAIT P1, [R2+URZ+0x13260], R5 ;  /* 0x01326005020075a7 */ /* 0x001064000802017f */
[----:B-1----:R-:W-:Y:S05]  /*f800*/  @!P1 NANOSLEEP.SYNCS 0x989680 ;  /* 0x009896800000995d */ /* 0x002fea0003900000 */
[----:B------:R-:W1:Y:S02]  /*f810*/  @!P1 SYNCS.PHASECHK.TRANS64 P1, [R2+URZ+0x13260], R5 ;  /* 0x01326005020095a7 */ /* 0x000e64000802007f */
[----:B-1----:R-:W-:Y:S05]  /*f820*/  @!P1 BRA `(.L_x_11307) ;  /* 0xfffffffc00f09947 */ /* 0x002fea000383ffff */
[----:B------:R-:W-:Y:S05]  /*f830*/  BRA `(.L_x_11360) ;  /* 0xffffffe000347947 */ /* 0x000fea000383ffff */
.L_x_11318:
[----:B0-----:R0:W2:Y:S02]  /*f840*/  SYNCS.PHASECHK.TRANS64.TRYWAIT P0, [R7+URZ+0x13220], R0 ;  /* 0x01322000070075a7 */ /* 0x0010a4000800017f */
[----:B--2---:R-:W-:Y:S05]  /*f850*/  @!P0 NANOSLEEP.SYNCS 0x989680 ;  /* 0x009896800000895d */ /* 0x004fea0003900000 */
[----:B------:R-:W2:Y:S02]  /*f860*/  @!P0 SYNCS.PHASECHK.TRANS64 P0, [R7+URZ+0x13220], R0 ;  /* 0x01322000070085a7 */ /* 0x000ea4000800007f */
[----:B--2---:R-:W-:Y:S05]  /*f870*/  @!P0 BRA `(.L_x_11318) ;  /* 0xfffffffc00f08947 */ /* 0x004fea000383ffff */
[----:B------:R-:W-:Y:S05]  /*f880*/  BRA `(.L_x_11361) ;  /* 0xfffffff0000c7947 */ /* 0x000fea000383ffff */
.L_x_11319:
        /* <DEDUP_REMOVED lines=11> */
.L_x_11363:
[----:B------:R-:W-:Y:S05]  /*f940*/  BSYNC B0 ;  /* 0x0000000000007941 */ /* 0x000fea0003800000 */
.L_x_11362:
[----:B------:R-:W-:Y:S05]  /*f950*/  BRA `(.L_x_11364) ;  /* 0xffffffec00f47947 */ /* 0x000fea000383ffff */
.L_x_11322:
[----:B------:R-:W-:Y:S01]  /*f960*/  BSSY B1, `(.L_x_11365) ;  /* 0x0000006000017945 */ /* 0x000fe20003800000 */
[----:B------:R-:W-:-:S07]  /*f970*/  IMAD.MOV.U32 R15, RZ, RZ, -0x1 ;  /* 0xffffffffff0f7424 */ /* 0x000fce00078e00ff */
[----:B01----:R-:W-:Y:S05]  /*f980*/  WARPSYNC.COLLECTIVE R15, `(.L_x_11366) ;  /* 0x000000000f0c7348 */ /* 0x003fea0003c00000 */
[----:B------:R-:W-:Y:S02]  /*f990*/  ELECT P6, UR62, PT ;  /* 0x00000000003e782f */ /* 0x000fe400038c0000 */
[----:B------:R-:W-:Y:S01]  /*f9a0*/  MOV R14, UR62 ;  /* 0x0000003e000e7c02 */ /* 0x000fe20008000f00 */
[----:B01----:R-:W-:Y:S10]  /*f9b0*/  ENDCOLLECTIVE ;  /* 0x000000000000791b */ /* 0x003ff40003800000 */
.L_x_11366:
[----:B------:R-:W-:Y:S05]  /*f9c0*/  BSYNC B1 ;  /* 0x0000000000017941 */ /* 0x000fea0003800000 */
.L_x_11365:
[----:B------:R-:W-:Y:S05]  /*f9d0*/  BRA `(.L_x_11367) ;  /* 0xffffffec00ec7947 */ /* 0x000fea000383ffff */
.L_x_11324:
[----:B0-----:R0:W2:Y:S02]  /*f9e0*/  SYNCS.PHASECHK.TRANS64.TRYWAIT P1, [R5+URZ], R4 ;  /* 0x00000004050075a7 */ /* 0x0010a4000802017f */
[----:B--2---:R-:W-:Y:S05]  /*f9f0*/  @!P1 NANOSLEEP.SYNCS 0x989680 ;  /* 0x009896800000995d */ /* 0x004fea0003900000 */
[----:B------:R-:W2:Y:S02]  /*fa00*/  @!P1 SYNCS.PHASECHK.TRANS64 P1, [R5+URZ], R4 ;  /* 0x00000004050095a7 */ /* 0x000ea4000802007f */
[----:B--2---:R-:W-:Y:S05]  /*fa10*/  @!P1 BRA `(.L_x_11324) ;  /* 0xfffffffc00f09947 */ /* 0x004fea000383ffff */
[----:B------:R-:W-:Y:S05]  /*fa20*/  BRA `(.L_x_11368) ;  /* 0xfffffff000207947 */ /* 0x000fea000383ffff */
.L_x_11325:
[----:B--2---:R2:W3:Y:S02]  /*fa30*/  SYNCS.PHASECHK.TRANS64.TRYWAIT P1, [R3+URZ], R0 ;  /* 0x00000000030075a7 */ /* 0x0044e4000802017f */
[----:B---3--:R-:W-:Y:S05]  /*fa40*/  @!P1 NANOSLEEP.SYNCS 0x989680 ;  /* 0x009896800000995d */ /* 0x008fea0003900000 */
[----:B------:R-:W3:Y:S02]  /*fa50*/  @!P1 SYNCS.PHASECHK.TRANS64 P1, [R3+URZ], R0 ;  /* 0x00000000030095a7 */ /* 0x000ee4000802007f */
[----:B---3--:R-:W-:Y:S05]  /*fa60*/  @!P1 BRA `(.L_x_11325) ;  /* 0xfffffffc00f09947 */ /* 0x008fea000383ffff */
[----:B------:R-:W-:Y:S05]  /*fa70*/  BRA `(.L_x_11369) ;  /* 0xfffffff000147947 */ /* 0x000fea000383ffff */
.L_x_11327:
[----:B--2---:R2:W3:Y:S02]  /*fa80*/  SYNCS.PHASECHK.TRANS64.TRYWAIT P1, [R3+URZ+0x13260], R4 ;  /* 0x01326004030075a7 */ /* 0x0044e4000802017f */
[----:B---3--:R-:W-:Y:S05]  /*fa90*/  @!P1 NANOSLEEP.SYNCS 0x989680 ;  /* 0x009896800000995d */ /* 0x008fea0003900000 */
[----:B------:R-:W3:Y:S02]  /*faa0*/  @!P1 SYNCS.PHASECHK.TRANS64 P1, [R3+URZ+0x13260], R4 ;  /* 0x01326004030095a7 */ /* 0x000ee4000802007f */
[----:B---3--:R-:W-:Y:S05]  /*fab0*/  @!P1 BRA `(.L_x_11327) ;  /* 0xfffffffc00f09947 */ /* 0x008fea000383ffff */
[----:B------:R-:W-:Y:S05]  /*fac0*/  BRA `(.L_x_11370) ;  /* 0xfffffff000147947 */ /* 0x000fea000383ffff */
.L_x_11329:
[----:B0-----:R0:W3:Y:S02]  /*fad0*/  SYNCS.PHASECHK.TRANS64.TRYWAIT P1, [R5+URZ+0x13260], R0 ;  /* 0x01326000050075a7 */ /* 0x0010e4000802017f */
[----:B---3--:R-:W-:Y:S05]  /*fae0*/  @!P1 NANOSLEEP.SYNCS 0x989680 ;  /* 0x009896800000995d */ /* 0x008fea0003900000 */
[----:B------:R-:W3:Y:S02]  /*faf0*/  @!P1 SYNCS.PHASECHK.TRANS64 P1, [R5+URZ+0x13260], R0 ;  /* 0x01326000050095a7 */ /* 0x000ee4000802007f */
[----:B---3--:R-:W-:Y:S05]  /*fb00*/  @!P1 BRA `(.L_x_11329) ;  /* 0xfffffffc00f09947 */ /* 0x008fea000383ffff */
[----:B------:R-:W-:Y:S05]  /*fb10*/  BRA `(.L_x_11371) ;  /* 0xfffffff000147947 */ /* 0x000fea000383ffff */
.L_x_11331:
[----:B---3--:R3:W4:Y:S02]  /*fb20*/  SYNCS.PHASECHK.TRANS64.TRYWAIT P0, [R3+URZ+0x13280], R4 ;  /* 0x01328004030075a7 */ /* 0x008724000800017f */
[----:B----4-:R-:W-:Y:S05]  /*fb30*/  @!P0 NANOSLEEP.SYNCS 0x989680 ;  /* 0x009896800000895d */ /* 0x010fea0003900000 */
[----:B------:R-:W4:Y:S02]  /*fb40*/  @!P0 SYNCS.PHASECHK.TRANS64 P0, [R3+URZ+0x13280], R4 ;  /* 0x01328004030085a7 */ /* 0x000f24000800007f */
[----:B----4-:R-:W-:Y:S05]  /*fb50*/  @!P0 BRA `(.L_x_11331) ;  /* 0xfffffffc00f08947 */ /* 0x010fea000383ffff */
[----:B------:R-:W-:Y:S05]  /*fb60*/  BRA `(.L_x_11332) ;  /* 0xfffffff000107947 */ /* 0x000fea000383ffff */
.L_x_11372:
        /* <DEDUP_REMOVED lines=9> */
.L_x_13295:


//--------------------- .text._ZN7cutlass13device_kernelIN5flash11enable_sm90INS1_16FlashAttnFwdSm90INS1_25CollectiveMainloopFwdSm90ILi2EN4cute5tupleIJNS5_1CILi1EEES8_S8_EEENS6_IJNS7_ILi192EEENS7_ILi160EEENS7_ILi64EEEEEELi64ENS_12float_e4m3_tEfNS_4arch4Sm90ELb0ELb0ELb0ELb1ELb0ELb1ELb0ELb1ELb1ELb1ELb1ELb0EEENS1_21CollectiveEpilogueFwdINS6_IJSA_SC_SB_EEES9_NS_10bfloat16_tESG_Li384ELb1ELb1ELb1ELb1EEENS1_36VarlenDynamicPersistentTileSchedulerILi192ELi160ELi384ELi128ELb1ELb1ELb1ELb0ELb1ELb1EEEEEEEEEvNT_6ParamsE --------------------------
	.section	.text._ZN7cutlass13device_kernelIN5flash11enable_sm90INS1_16FlashAttnFwdSm90INS1_25CollectiveMainloopFwdSm90ILi2EN4cute5tupleIJNS5_1CILi1EEES8_S8_EEENS6_IJNS7_ILi192EEENS7_ILi160EEENS7_ILi64EEEEEELi64ENS_12float_e4m3_tEfNS_4arch4Sm90ELb0ELb0ELb0ELb1ELb0ELb1ELb0ELb1ELb1ELb1ELb1ELb0EEENS1_21CollectiveEpilogueFwdINS6_IJSA_SC_SB_EEES9_NS_10bfloat16_tESG_Li384ELb1ELb1ELb1ELb1EEENS1_36VarlenDynamicPersistentTileSchedulerILi192ELi160ELi384ELi128ELb1ELb1ELb1ELb0ELb1ELb1EEEEEEEEEvNT_6ParamsE,"ax",@progbits
	.align	128
.text._ZN7cutlass13device_kernelIN5flash11enable_sm90INS1_16FlashAttnFwdSm90INS1_25CollectiveMainloopFwdSm90ILi2EN4cute5tupleIJNS5_1CILi1EEES8_S8_EEENS6_IJNS7_ILi192EEENS7_ILi160EEENS7_ILi64EEEEEELi64ENS_12float_e4m3_tEfNS_4arch4Sm90ELb0ELb0ELb0ELb1ELb0ELb1ELb0ELb1ELb1ELb1ELb1ELb0EEENS1_21CollectiveEpilogueFwdINS6_IJSA_SC_SB_EEES9_NS_10bfloat16_tESG_Li384ELb1ELb1ELb1ELb1EEENS1_36VarlenDynamicPersistentTileSchedulerILi192ELi160ELi384ELi128ELb1ELb1ELb1ELb0ELb1ELb1EEEEEEEEEvNT_6ParamsE:
        .type           _ZN7cutlass13device_kernelIN5flash11enable_sm90INS1_16FlashAttnFwdSm90INS1_25CollectiveMainloopFwdSm90ILi2EN4cute5tupleIJNS5_1CILi1EEES8_S8_EEENS6_IJNS7_ILi192EEENS7_ILi160EEENS7_ILi64EEEEEELi64ENS_12float_e4m3_tEfNS_4arch4Sm90ELb0ELb0ELb0ELb1ELb0ELb1ELb0ELb1ELb1ELb1ELb1ELb0EEENS1_21CollectiveEpilogueFwdINS6_IJSA_SC_SB_EEES9_NS_10bfloat16_tESG_Li384ELb1ELb1ELb1ELb1EEENS1_36VarlenDynamicPersistentTileSchedulerILi192ELi160ELi384ELi128ELb1ELb1ELb1ELb0ELb1ELb1EEEEEEEEEvNT_6ParamsE,@function
        .size           _ZN7cutlass13device_kernelIN5flash11enable_sm90INS1_16FlashAttnFwdSm90INS1_25CollectiveMainloopFwdSm90ILi2EN4cute5tupleIJNS5_1CILi1EEES8_S8_EEENS6_IJNS7_ILi192EEENS7_ILi160EEENS7_ILi64EEEEEELi64ENS_12float_e4m3_tEfNS_4arch4Sm90ELb0ELb0ELb0ELb1ELb0ELb1ELb0ELb1ELb1ELb1ELb1ELb0EEENS1_21CollectiveEpilogueFwdINS6_IJSA_SC_SB_EEES9_NS_10bfloat16_tESG_Li384ELb1ELb1ELb1ELb1EEENS1_36VarlenDynamicPersistentTileSchedulerILi192ELi160ELi384ELi128ELb1ELb1ELb1ELb0ELb1ELb1EEEEEEEEEvNT_6ParamsE,(.L_x_13296 - _ZN7cutlass13device_kernelIN5flash11enable_sm90INS1_16FlashAttnFwdSm90INS1_25CollectiveMainloopFwdSm90ILi2EN4cute5tupleIJNS5_1CILi1EEES8_S8_EEENS6_IJNS7_ILi192EEENS7_ILi160EEENS7_ILi64EEEEEELi64ENS_12float_e4m3_tEfNS_4arch4Sm90ELb0ELb0ELb0ELb1ELb0ELb1ELb0ELb1ELb1ELb1ELb1ELb0EEENS1_21CollectiveEpilogueFwdINS6_IJSA_SC_SB_EEES9_NS_10bfloat16_tESG_Li384ELb1ELb1ELb1ELb1EEENS1_36VarlenDynamicPersistentTileSchedulerILi192ELi160ELi384ELi128ELb1ELb1ELb1ELb0ELb1ELb1EEEEEEEEEvNT_6ParamsE)
        .other          _ZN7cutlass13device_kernelIN5flash11enable_sm90INS1_16FlashAttnFwdSm90INS1_25CollectiveMainloopFwdSm90ILi2EN4cute5tupleIJNS5_1CILi1EEES8_S8_EEENS6_IJNS7_ILi192EEENS7_ILi160EEENS7_ILi64EEEEEELi64ENS_12float_e4m3_tEfNS_4arch4Sm90ELb0ELb0ELb0ELb1ELb0ELb1ELb0ELb1ELb1ELb1ELb1ELb0EEENS1_21CollectiveEpilogueFwdINS6_IJSA_SC_SB_EEES9_NS_10bfloat16_tESG_Li384ELb1ELb1ELb1ELb1EEENS1_36VarlenDynamicPersistentTileSchedulerILi192ELi160ELi384ELi128ELb1ELb1ELb1ELb0ELb1ELb1EEEEEEEEEvNT_6ParamsE,@"STO_CUDA_ENTRY STV_DEFAULT"
_ZN7cutlass13device_kernelIN5flash11enable_sm90INS1_16FlashAttnFwdSm90INS1_25CollectiveMainloopFwdSm90ILi2EN4cute5tupleIJNS5_1CILi1EEES8_S8_EEENS6_IJNS7_ILi192EEENS7_ILi160EEENS7_ILi64EEEEEELi64ENS_12float_e4m3_tEfNS_4arch4Sm90ELb0ELb0ELb0ELb1ELb0ELb1ELb0ELb1ELb1ELb1ELb1ELb0EEENS1_21CollectiveEpilogueFwdINS6_IJSA_SC_SB_EEES9_NS_10bfloat16_tESG_Li384ELb1ELb1ELb1ELb1EEENS1_36VarlenDynamicPersistentTileSchedulerILi192ELi160ELi384ELi128ELb1ELb1ELb1ELb0ELb1ELb1EEEEEEEEEvNT_6ParamsE:
        /* <DEDUP_REMOVED lines=23> */
.L_x_11374:
[----:B------:R-:W-:Y:S05]  /*0170*/  BSYNC B0 ;  /* 0x0000000000007941 */ /* 0x000fea0003800000 */
.L_x_11373:
        /* <DEDUP_REMOVED lines=40> */
.L_x_11375:
        /* <DEDUP_REMOVED lines=22> */
.L_x_11376:
        /* <DEDUP_REMOVED lines=18> */
.L_x_11377:
        /* <DEDUP_REMOVED lines=22> */
.L_x_11378:
        /* <DEDUP_REMOVED lines=22> */
.L_x_11379:
        /* <DEDUP_REMOVED lines=9> */
.L_x_11382:
        /* <DEDUP_REMOVED lines=16> */
[----:B------:R-:W3:Y:S01]  /*0ad0*/  LDL.LU R17, [R1+0x3c] ;  /* 0x00003c0001117983 */ /* 0x000ee20000300800 */
[----:B------:R-:W0:Y:S02]  /*0ae0*/  S2R R0, SR_TID.X ;  /* 0x0000000000007919 */ /* 0x000e240000002100 */
[----:B0-----:R-:W-:-:S05]  /*0af0*/  VIADD R15, R0, 0xffffff80 ;  /* 0xffffff80000f7836 */ /* 0x001fca0000000000 */
[----:B------:R-:W-:Y:S02]  /*0b00*/  SHF.R.S32.HI R0, RZ, 0x1f, R15 ;  /* 0x0000001fff007819 */ /* 0x000fe4000001140f */
[-C--:B------:R-:W-:Y:S02]  /*0b10*/  LEA.HI R4, R15, R15.reuse, RZ, 0x1 ;  /* 0x0000000f0f047211 */ /* 0x080fe400078f08ff */
[CC--:B--2---:R-:W-:Y:S02]  /*0b20*/  LEA.HI R2, R0.reuse, R15.reuse, RZ, 0x7 ;  /* 0x0000000f00027211 */ /* 0x0c4fe400078f38ff */
[CC--:B------:R-:W-:Y:S02]  /*0b30*/  LEA.HI R3, R0.reuse, R15.reuse, RZ, 0x5 ;  /* 0x0000000f00037211 */ /* 0x0c0fe400078f28ff */
[----:B------:R-:W-:Y:S02]  /*0b40*/  LEA.HI R5, R0, R15, RZ, 0x4 ;  /* 0x0000000f00057211 */ /* 0x000fe400078f20ff */
[----:B------:R-:W-:-:S02]  /*0b50*/  SHF.R.S32.HI R23, RZ, 0x1, R4 ;  /* 0x00000001ff177819 */ /* 0x000fc40000011404 */
[----:B------:R-:W-:Y:S01]  /*0b60*/  LOP3.LUT R10, R2, 0xffffff80, RZ, 0xc0, !PT ;  /* 0xffffff80020a7812 */ /* 0x000fe200078ec0ff */
[----:B------:R-:W-:Y:S01]  /*0b70*/  IMAD.SHL.U32 R6, R3, 0x20, RZ ;  /* 0x0000002003067824 */ /* 0x000fe200078e00ff */
[----:B------:R-:W-:Y:S02]  /*0b80*/  LOP3.LUT R8, R5, 0x3fffff0, RZ, 0xc0, !PT ;  /* 0x03fffff005087812 */ /* 0x000fe400078ec0ff */
[----:B------:R-:W-:Y:S01]  /*0b90*/  LEA.HI R3, R4, R23, RZ, 0x1 ;  /* 0x0000001704037211 */ /* 0x000fe200078f08ff */
[C---:B------:R-:W-:Y:S01]  /*0ba0*/  IMAD.IADD R14, R15.reuse, 0x1, -R10 ;  /* 0x000000010f0e7824 */ /* 0x040fe200078e0a0a */
[----:B------:R-:W-:Y:S02]  /*0bb0*/  SHF.R.S32.HI R7, RZ, 0x4, R5 ;  /* 0x00000004ff077819 */ /* 0x000fe40000011405 */
[----:B------:R-:W-:Y:S01]  /*0bc0*/  LOP3.LUT R9, R6, 0xfffffc00, RZ, 0xc0, !PT ;  /* 0xfffffc0006097812 */ /* 0x000fe200078ec0ff */
[----:B------:R-:W-:Y:S01]  /*0bd0*/  IMAD.IADD R8, R15, 0x1, -R8 ;  /* 0x000000010f087824 */ /* 0x000fe200078e0a08 */
[----:B------:R-:W-:-:S02]  /*0be0*/  LOP3.LUT R6, R3, 0x3fffffe, RZ, 0xc0, !PT ;  /* 0x03fffffe03067812 */ /* 0x000fc400078ec0ff */
[----:B------:R-:W-:Y:S02]  /*0bf0*/  LEA.HI R5, R5, R7, RZ, 0x1 ;  /* 0x0000000705057211 */ /* 0x000fe400078f08ff */
[----:B------:R-:W-:Y:S01]  /*0c00*/  SHF.R.S32.HI R11, RZ, 0x1f, R14 ;  /* 0x0000001fff0b7819 */ /* 0x000fe2000001140e */
[----:B------:R-:W-:Y:S01]  /*0c10*/  IMAD.IADD R6, R23, 0x1, -R6 ;  /* 0x0000000117067824 */ /* 0x000fe200078e0a06 */
[----:B------:R-:W-:Y:S01]  /*0c20*/  LOP3.LUT R10, R5, 0x1ffffffe, RZ, 0xc0, !PT ;  /* 0x1ffffffe050a7812 */ /* 0x000fe200078ec0ff */
[----:B------:R-:W-:Y:S01]  /*0c30*/  IMAD R9, R8, 0x40, R9 ;  /* 0x0000004008097824 */ /* 0x000fe200078e0209 */
[----:B------:R-:W-:Y:S01]  /*0c40*/  LEA.HI R8, R11, R14, RZ, 0x2 ;  /* 0x0000000e0b087211 */ /* 0x000fe200078f10ff */
[C---:B------:R-:W-:Y:S01]  /*0c50*/  IMAD R13, R7.reuse, 0x8, R6 ;  /* 0x00000008070d7824 */ /* 0x040fe200078e0206 */
[----:B------:R-:W-:Y:S01]  /*0c60*/  LEA.HI R3, R0, R15, RZ, 0x2 ;  /* 0x0000000f00037211 */ /* 0x000fe200078f10ff */
[----:B------:R-:W-:Y:S01]  /*0c70*/  IMAD.IADD R10, R7, 0x1, -R10 ;  /* 0x00000001070a7824 */ /* 0x000fe200078e0a0a */
[----:B------:R-:W-:-:S02]  /*0c80*/  SHF.R.S32.HI R6, RZ, 0x2, R8 ;  /* 0x00000002ff067819 */ /* 0x000fc40000011408 */
[----:B------:R-:W-:Y:S02]  /*0c90*/  SHF.R.S32.HI R7, RZ, 0x1f, R8 ;  /* 0x0000001fff077819 */ /* 0x000fe40000011408 */
[----:B------:R-:W-:Y:S02]  /*0ca0*/  SHF.R.S32.HI R18, RZ, 0x7, R2 ;  /* 0x00000007ff127819 */ /* 0x000fe40000011402 */
[--C-:B------:R-:W-:Y:S02]  /*0cb0*/  SHF.R.S32.HI R2, RZ, 0x2, R3.reuse ;  /* 0x00000002ff027819 */ /* 0x100fe40000011403 */
[----:B------:R-:W-:Y:S02]  /*0cc0*/  SHF.R.S32.HI R5, RZ, 0x1f, R3 ;  /* 0x0000001fff057819 */ /* 0x000fe40000011403 */
[----:B------:R-:W-:Y:S02]  /*0cd0*/  LEA.HI R7, R7, R6, RZ, 0x3 ;  /* 0x0000000607077211 */ /* 0x000fe400078f18ff */
[----:B------:R-:W-:Y:S01]  /*0ce0*/  LOP3.LUT R12, R3, 0xfffffffc, RZ, 0xc0, !PT ;  /* 0xfffffffc030c7812 */ /* 0x000fe200078ec0ff */
[----:B------:R-:W-:Y:S01]  /*0cf0*/  IMAD.HI R3, R18, 0x55555556, RZ ;  /* 0x5555555612037827 */ /* 0x000fe200078e02ff */
[----:B------:R-:W-:-:S02]  /*0d00*/  LEA.HI R5, R5, R2, RZ, 0x2 ;  /* 0x0000000205057211 */ /* 0x000fc400078f10ff */
[----:B------:R-:W-:Y:S02]  /*0d10*/  LOP3.LUT R7, R7, 0xfffffff8, RZ, 0xc0, !PT ;  /* 0xfffffff807077812 */ /* 0x000fe400078ec0ff */
[----:B------:R-:W-:Y:S02]  /*0d20*/  LEA.HI R11, R11, R14, RZ, 0x5 ;  /* 0x0000000e0b0b7211 */ /* 0x000fe400078f28ff */
[----:B------:R-:W-:Y:S02]  /*0d30*/  LEA.HI R3, R3, R3, RZ, 0x1 ;  /* 0x0000000303037211 */ /* 0x000fe400078f08ff */
[----:B------:R-:W-:Y:S01]  /*0d40*/  LOP3.LUT R5, R5, 0xfffffffc, RZ, 0xc0, !PT ;  /* 0xfffffffc05057812 */ /* 0x000fe200078ec0ff */
[----:B------:R-:W-:Y:S01]  /*0d50*/  IMAD.IADD R6, R6, 0x1, -R7 ;  /* 0x0000000106067824 */ /* 0x000fe200078e0a07 */
[----:B------:R-:W-:Y:S01]  /*0d60*/  SHF.R.S32.HI R11, RZ, 0x5, R11 ;  /* 0x00000005ff0b7819 */ /* 0x000fe2000001140b */
[----:B------:R-:W-:Y:S02]  /*0d70*/  IMAD R3, R3, -0x3, R18 ;  /* 0xfffffffd03037824 */ /* 0x000fe400078e0212 */
[----:B------:R-:W-:-:S02]  /*0d80*/  IMAD.IADD R18, R2, 0x1, -R5 ;  /* 0x0000000102127824 */ /* 0x000fc400078e0a05 */
[----:B------:R-:W-:Y:S02]  /*0d90*/  IMAD R6, R11, 0x10, R6 ;  /* 0x000000100b067824 */ /* 0x000fe400078e0206 */
[----:B------:R-:W-:Y:S02]  /*0da0*/  IMAD R2, R10, 0x8, R9 ;  /* 0x000000080a027824 */ /* 0x000fe400078e0209 */
[----:B------:R-:W-:Y:S01]  /*0db0*/  IMAD R5, R3, 0x40, R6 ;  /* 0x0000004003057824 */ /* 0x000fe200078e0206 */
[----:B------:R-:W-:Y:S02]  /*0dc0*/  LOP3.LUT R4, R4, 0xfffffffe, RZ, 0xc0, !PT ;  /* 0xfffffffe04047812 */ /* 0x000fe400078ec0ff */
[----:B------:R3:W-:Y:S01]  /*0dd0*/  STL [R1+0x94], R2 ;  /* 0x0000940201007387 */ /* 0x0007e20000100800 */
[----:B------:R-:W-:-:S03]  /*0de0*/  LEA.HI R0, R0, R15, RZ, 0x3 ;  /* 0x0000000f00007211 */ /* 0x000fc600078f18ff */
[----:B------:R-:W-:Y:S01]  /*0df0*/  STL [R1+0x70], R18 ;  /* 0x0000701201007387 */ /* 0x000fe20000100800 */
[----:B------:R-:W-:-:S03]  /*0e00*/  IMAD.IADD R4, R15, 0x1, -R4 ;  /* 0x000000010f047824 */ /* 0x000fc600078e0a04 */
[----:B------:R-:W-:Y:S01]  /*0e10*/  STL [R1+0x8c], R5 ;  /* 0x00008c0501007387 */ /* 0x000fe20000100800 */
[----:B------:R-:W-:-:S03]  /*0e20*/  SHF.R.S32.HI R6, RZ, 0x3, R0 ;  /* 0x00000003ff067819 */ /* 0x000fc60000011400 */
[----:B------:R-:W-:Y:S01]  /*0e30*/  STL [R1+0x48], RZ ;  /* 0x000048ff01007387 */ /* 0x000fe20000100800 */
[----:B------:R-:W-:Y:S01]  /*0e40*/  IMAD.SHL.U32 R156, R4, 0x8, RZ ;  /* 0x00000008049c7824 */ /* 0x000fe200078e00ff */
[----:B------:R-:W-:Y:S02]  /*0e50*/  LOP3.LUT R8, R8, 0x7ffffffc, RZ, 0xc0, !PT ;  /* 0x7ffffffc08087812 */ /* 0x000fe400078ec0ff */
[----:B------:R-:W-:-:S03]  /*0e60*/  SHF.R.S32.HI R3, RZ, 0x1f, R23 ;  /* 0x0000001fff037819 */ /* 0x000fc60000011417 */
[----:B------:R-:W-:-:S04]  /*0e70*/  IMAD.IADD R8, R14, 0x1, -R8 ;  /* 0x000000010e087824 */ /* 0x000fc800078e0a08 */
[----:B------:R-:W-:Y:S02]  /*0e80*/  IMAD.SHL.U32 R11, R8, 0x2, RZ ;  /* 0x00000002080b7824 */ /* 0x000fe400078e00ff */
[----:B------:R-:W-:Y:S02]  /*0e90*/  IMAD.SHL.U32 R10, R13, 0x40, RZ ;  /* 0x000000400d0a7824 */ /* 0x000fe400078e00ff */
[C---:B------:R-:W-:Y:S02]  /*0ea0*/  VIADD R9, R11.reuse, 0x18 ;  /* 0x000000180b097836 */ /* 0x040fe40000000000 */
[----:B------:R-:W-:Y:S02]  /*0eb0*/  VIADD R8, R11, 0x20 ;  /* 0x000000200b087836 */ /* 0x000fe40000000000 */
[----:B------:R-:W-:-:S05]  /*0ec0*/  IMAD.IADD R12, R15, 0x1, -R12 ;  /* 0x000000010f0c7824 */ /* 0x000fca00078e0a0c */
[----:B------:R-:W-:-:S04]  /*0ed0*/  LEA.HI R7, R12, R12, RZ, 0x1 ;  /* 0x0000000c0c077211 */ /* 0x000fc800078f08ff */
[----:B------:R-:W-:-:S05]  /*0ee0*/  LOP3.LUT R7, R7, 0x1ffffffe, RZ, 0xc0, !PT ;  /* 0x1ffffffe07077812 */ /* 0x000fca00078ec0ff */
[----:B------:R-:W-:Y:S01]  /*0ef0*/  IMAD.IADD R7, R12, 0x1, -R7 ;  /* 0x000000010c077824 */ /* 0x000fe200078e0a07 */
[----:B---3--:R-:W-:-:S05]  /*0f00*/  LOP3.LUT R2, R17, 0x1, RZ, 0xfc, !PT ;  /* 0x0000000111027812 */ /* 0x008fca00078efcff */
[----:B------:R0:W-:Y:S02]  /*0f10*/  STL [R1+0x8], R2 ;  /* 0x0000080201007387 */ /* 0x0001e40000100800 */
[----:B0-----:R-:W-:Y:S01]  /*0f20*/  LOP3.LUT R2, R0, 0xfffffff8, RZ, 0xc0, !PT ;  /* 0xfffffff800027812 */ /* 0x001fe200078ec0ff */
[----:B------:R-:W-:Y:S01]  /*0f30*/  IMAD.SHL.U32 R0, R18, 0x80, RZ ;  /* 0x0000008012007824 */ /* 0x000fe200078e00ff */
[----:B------:R-:W-:Y:S01]  /*0f40*/  STL [R1], RZ ;  /* 0x000000ff01007387 */ /* 0x000fe20000100800 */
[----:B------:R-:W-:-:S03]  /*0f50*/  IMAD.SHL.U32 R18, R4, 0x10, RZ ;  /* 0x0000001004127824 */ /* 0x000fc600078e00ff */
[----:B------:R-:W-:Y:S01]  /*0f60*/  LOP3.LUT R6, R0, 0x180, RZ, 0xc0, !PT ;  /* 0x0000018000067812 */ /* 0x000fe200078ec0ff */
[----:B------:R-:W-:Y:S01]  /*0f70*/  VIADD R0, R156, 0x10 ;  /* 0x000000109c007836 */ /* 0x000fe20000000000 */
[----:B------:R-:W-:Y:S04]  /*0f80*/  STL [R1+0xc], RZ ;  /* 0x00000cff01007387 */ /* 0x000fe80000100800 */
[----:B------:R-:W-:Y:S01]  /*0f90*/  STL [R1+0x4], RZ ;  /* 0x000004ff01007387 */ /* 0x000fe20000100800 */
[----:B------:R-:W-:-:S03]  /*0fa0*/  SHF.R.U32.HI R3, RZ, 0x3, R6 ;  /* 0x00000003ff037819 */ /* 0x000fc60000011606 */
[----:B------:R-:W-:Y:S04]  /*0fb0*/  STL [R1+0x28], R6 ;  /* 0x0000280601007387 */ /* 0x000fe80000100800 */
[----:B------:R0:W-:Y:S01]  /*0fc0*/  STL [R1+0x10], R0 ;  /* 0x0000100001007387 */ /* 0x0001e20000100800 */
[----:B------:R-:W-:Y:S01]  /*0fd0*/  IMAD.IADD R2, R15, 0x1, -R2 ;  /* 0x000000010f027824 */ /* 0x000fe200078e0a02 */
[C-C-:B------:R-:W-:Y:S02]  /*0fe0*/  LOP3.LUT R2, R6.reuse, 0x30, R18.reuse, 0xf8, !PT ;  /* 0x0000003006027812 */ /* 0x140fe400078ef812 */
[----:B0-----:R-:W-:-:S04]  /*0ff0*/  LOP3.LUT R0, R6, 0x10, R18, 0xf8, !PT ;  /* 0x0000001006007812 */ /* 0x001fc800078ef812 */
[----:B------:R-:W-:Y:S01]  /*1000*/  LOP3.LUT R0, R0, R3, RZ, 0x3c, !PT ;  /* 0x0000000300007212 */ /* 0x000fe200078e3cff */
[----:B------:R0:W-:Y:S01]  /*1010*/  STL [R1+0x2c], R3 ;  /* 0x00002c0301007387 */ /* 0x0001e20000100800 */
[----:B------:R-:W-:-:S03]  /*1020*/  VIADD R6, R11, 0x28 ;  /* 0x000000280b067836 */ /* 0x000fc60000000000 */
[----:B------:R-:W-:Y:S01]  /*1030*/  STL [R1+0x54], R11 ;  /* 0x0000540b01007387 */ /* 0x000fe20000100800 */
[----:B------:R-:W-:-:S03]  /*1040*/  IMAD.IADD R0, R10, 0x1, R0 ;  /* 0x000000010a007824 */ /* 0x000fc600078e0200 */
[----:B------:R-:W-:Y:S01]  /*1050*/  STL [R1+0x30], R10 ;  /* 0x0000300a01007387 */ /* 0x000fe20000100800 */
[----:B0-----:R-:W-:Y:S01]  /*1060*/  LOP3.LUT R3, R2, R3, RZ, 0x3c, !PT ;  /* 0x0000000302037212 */ /* 0x001fe200078e3cff */
[C---:B------:R-:W-:Y:S02]  /*1070*/  VIADD R4, R11.reuse, 0x30 ;  /* 0x000000300b047836 */ /* 0x040fe40000000000 */
[----:B------:R-:W-:Y:S01]  /*1080*/  STL [R1+0x6c], R9 ;  /* 0x00006c0901007387 */ /* 0x000fe20000100800 */
[----:B------:R-:W-:Y:S01]  /*1090*/  VIADD R2, R11, 0x38 ;  /* 0x000000380b027836 */ /* 0x000fe20000000000 */
[----:B------:R-:W-:Y:S02]  /*10a0*/  IADD3 R3, R16, R10, R3 ;  /* 0x0000000a10037210 */ /* 0x000fe40007ffe003 */
[----:B------:R0:W-:Y:S04]  /*10b0*/  STL [R1+0x68], R8 ;  /* 0x0000680801007387 */ /* 0x0001e80000100800 */
[----:B------:R-:W-:Y:S04]  /*10c0*/  STL [R1+0x64], R6 ;  /* 0x0000640601007387 */ /* 0x000fe80000100800 */
[----:B------:R1:W-:Y:S04]  /*10d0*/  STL [R1+0x14], R0 ;  /* 0x0000140001007387 */ /* 0x0003e80000100800 */
[----:B------:R-:W-:Y:S01]  /*10e0*/  STL [R1+0x60], R4 ;  /* 0x0000600401007387 */ /* 0x000fe20000100800 */
[----:B0-----:R-:W-:-:S02]  /*10f0*/  SHF.R.S32.HI R8, RZ, 0x1f, R8 ;  /* 0x0000001fff087819 */ /* 0x001fc40000011408 */
[----:B-1----:R-:W-:Y:S01]  /*1100*/  SHF.R.S32.HI R0, RZ, 0x1f, R9 ;  /* 0x0000001fff007819 */ /* 0x002fe20000011409 */
[----:B------:R0:W-:Y:S04]  /*1110*/  STL [R1+0x88], R3 ;  /* 0x0000880301007387 */ /* 0x0001e80000100800 */
[----:B------:R-:W-:Y:S04]  /*1120*/  STL [R1+0x5c], R2 ;  /* 0x00005c0201007387 */ /* 0x000fe80000100800 */
[----:B------:R1:W-:Y:S01]  /*1130*/  STL [R1+0x84], R0 ;  /* 0x0000840001007387 */ /* 0x0003e20000100800 */
[----:B0-----:R-:W-:-:S03]  /*1140*/  SHF.R.S32.HI R3, RZ, 0x1f, R4 ;  /* 0x0000001fff037819 */ /* 0x001fc60000011404 */
[----:B------:R-:W-:Y:S01]  /*1150*/  STL [R1+0x80], R8 ;  /* 0x0000800801007387 */ /* 0x000fe20000100800 */
[----:B-1----:R-:W-:Y:S02]  /*1160*/  SHF.R.S32.HI R0, RZ, 0x1f, R6 ;  /* 0x0000001fff007819 */ /* 0x002fe40000011406 */
[----:B------:R-:W-:-:S03]  /*1170*/  SHF.R.S32.HI R2, RZ, 0x1f, R2 ;  /* 0x0000001fff027819 */ /* 0x000fc60000011402 */
[----:B------:R0:W-:Y:S04]  /*1180*/  STL [R1+0x7c], R0 ;  /* 0x00007c0001007387 */ /* 0x0001e80000100800 */
[----:B------:R1:W-:Y:S01]  /*1190*/  STL [R1+0x78], R3 ;  /* 0x0000780301007387 */ /* 0x0003e20000100800 */
[----:B0-----:R-:W-:-:S05]  /*11a0*/  IMAD R0, R7, 0x8, R5 ;  /* 0x0000000807007824 */ /* 0x001fca00078e0205 */
[----:B------:R1:W-:Y:S04]  /*11b0*/  STL [R1+0x90], R0 ;  /* 0x0000900001007387 */ /* 0x0003e80000100800 */
[----:B------:R1:W-:Y:S01]  /*11c0*/  STL [R1+0x74], R2 ;  /* 0x0000740201007387 */ /* 0x0003e20000100800 */
[----:B------:R-:W-:-:S07]  /*11d0*/  IMAD.MOV.U32 R17, RZ, RZ, RZ ;  /* 0x000000ffff117224 */ /* 0x000fce00078e00ff */
.L_x_11487:
[----:B0123--:R-:W0:Y:S01]  /*11e0*/  LDC.64 R2, c[0x0][0xc88] ;  /* 0x00032200ff027b82 */ /* 0x00fe220000000a00 */
        /* <DEDUP_REMOVED lines=20> */
[C---:B-----5:R-:W-:Y:S01]  /*1330*/  IADD3 R6, P4, R34.reuse, UR6, RZ ;  /* 0x0000000622067c10 */ /* 0x060fe2000ff9e0ff */
[----:B------:R0:W-:Y:S04]  /*1340*/  STL [R1+0x4c], R0 ;  /* 0x00004c0001007387 */ /* 0x0001e80000100800 */
[----:B------:R1:W5:Y:S01]  /*1350*/  @P2 LDG.E R8, desc[UR40][R2.64] ;  /* 0x0000002802082981 */ /* 0x000362000c1e1900 */
[----:B------:R-:W-:Y:S01]  /*1360*/  @P1 IADD3 R4, P2, R34, UR8, RZ ;  /* 0x0000000822041c10 */ /* 0x000fe2000ff5e0ff */
[----:B------:R-:W-:Y:S01]  /*1370*/  IMAD.U32 R24, RZ, RZ, UR4 ;  /* 0x00000004ff187e24 */ /* 0x000fe2000f8e00ff */
[C---:B------:R-:W-:Y:S01]  /*1380*/  IADD3.X R7, R33.reuse, UR7, RZ, P4, !PT ;  /* 0x0000000721077c10 */ /* 0x040fe2000a7fe4ff */
[----:B------:R2:W-:Y:S01]  /*1390*/  STL [R1+0x40], R34 ;  /* 0x0000402201007387 */ /* 0x0005e20000100800 */
[----:B----4-:R-:W-:Y:S01]  /*13a0*/  @P1 IADD3.X R5, R33, UR9, RZ, P2, !PT ;  /* 0x0000000921051c10 */ /* 0x010fe200097fe4ff */
        /* <DEDUP_REMOVED lines=31> */
.L_x_11384:
[----:B------:R-:W-:Y:S02]  /*15a0*/  IMAD.U32 R32, RZ, RZ, UR5 ;  /* 0x00000005ff207e24 */ /* 0x000fe4000f8e00ff */
[----:B------:R-:W-:Y:S01]  /*15b0*/  IMAD.U32 R29, RZ, RZ, UR4 ;  /* 0x00000004ff1d7e24 */ /* 0x000fe2000f8e00ff */
[----:B------:R-:W-:Y:S06]  /*15c0*/  @!P2 BRA `(.L_x_11385) ;  /* 0x000000000010a947 */ /* 0x000fec0003800000 */
[----:B------:R-:W-:-:S04]  /*15d0*/  IADD3 R2, P0, R34, UR8, RZ ;  /* 0x0000000822027c10 */ /* 0x000fc8000ff1e0ff */
[----:B------:R-:W-:-:S05]  /*15e0*/  IADD3.X R3, R33, UR9, RZ, P0, !PT ;  /* 0x0000000921037c10 */ /* 0x000fca00087fe4ff */
[----:B------:R0:W5:Y:S01]  /*15f0*/  LDG.E R29, desc[UR40][R2.64] ;  /* 0x00000028021d7981 */ /* 0x000162000c1e1900 */
[----:B------:R-:W-:Y:S05]  /*1600*/  BRA `(.L_x_11386) ;  /* 0x0000000000107947 */ /* 0x000fea0003800000 */
.L_x_11385:
[----:B------:R-:W-:Y:S05]  /*1610*/  @!P0 BRA `(.L_x_11386) ;  /* 0x00000000000c8947 */ /* 0x000fea0003800000 */
[----:B------:R-:W2:Y:S04]  /*1620*/  LDG.E R0, desc[UR40][R6.64] ;  /* 0x0000002806007981 */ /* 0x000ea8000c1e1900 */
[----:B------:R-:W2:Y:S02]  /*1630*/  LDG.E R29, desc[UR40][R6.64+0x4] ;  /* 0x00000428061d7981 */ /* 0x000ea4000c1e1900 */
[----:B--2---:R-:W-:-:S07]  /*1640*/  IMAD.IADD R29, R29, 0x1, -R0 ;  /* 0x000000011d1d7824 */ /* 0x004fce00078e0a00 */
.L_x_11386:
[----:B------:R-:W-:Y:S02]  /*1650*/  ULDC.64 UR4, c[0x0][0xa10] ;  /* 0x0002840000047ab9 */ /* 0x000fe40000000a00 */
[----:B------:R-:W-:-:S04]  /*1660*/  ISETP.NE.U32.AND P0, PT, RZ, UR4, PT ;  /* 0x00000004ff007c0c */ /* 0x000fc8000bf05070 */
[----:B------:R-:W-:Y:S01]  /*1670*/  ISETP.NE.AND.EX P0, PT, RZ, UR5, PT, P0 ;  /* 0x00000005ff007c0c */ /* 0x000fe2000bf05300 */
[----:B------:R-:W-:-:S12]  /*1680*/  ULDC.64 UR4, c[0x0][0xa30] ;  /* 0x00028c0000047ab9 */ /* 0x000fd80000000a00 */
[----:B0-----:R-:W0:Y:S01]  /*1690*/  @P0 LDC.64 R2, c[0x0][0xa10] ;  /* 0x00028400ff020b82 */ /* 0x001e220000000a00 */
[----:B------:R-:W-:-:S04]  /*16a0*/  ISETP.NE.U32.AND P1, PT, RZ, UR4, PT ;  /* 0x00000004ff007c0c */ /* 0x000fc8000bf25070 */
[----:B------:R-:W-:Y:S01]  /*16b0*/  ISETP.NE.AND.EX P1, PT, RZ, UR5, PT, P1 ;  /* 0x00000005ff007c0c */ /* 0x000fe2000bf25310 */
[----:B0-----:R-:W-:-:S05]  /*16c0*/  @P0 IMAD.WIDE R2, R31, 0x4, R2 ;  /* 0x000000041f020825 */ /* 0x001fca00078e0202 */
[----:B------:R-:W2:Y:S04]  /*16d0*/  @P0 LDG.E R0, desc[UR40][R2.64] ;  /* 0x0000002802000981 */ /* 0x000ea8000c1e1900 */
[----:B------:R-:W2:Y:S03]  /*16e0*/  @P0 LDG.E R7, desc[UR40][R2.64+0x4] ;  /* 0x0000042802070981 */ /* 0x000ea6000c1e1900 */
[----:B------:R-:W-:Y:S01]  /*16f0*/  @P1 IADD3 R4, P2, R34, UR4, RZ ;  /* 0x0000000422041c10 */ /* 0x000fe2000ff5e0ff */
[----:B-----5:R-:W-:-:S03]  /*1700*/  IMAD.MOV.U32 R26, RZ, RZ, R29 ;  /* 0x000000ffff1a7224 */ /* 0x020fc600078e001d */
[----:B------:R-:W-:-:S05]  /*1710*/  @P1 IADD3.X R5, R33, UR5, RZ, P2, !PT ;  /* 0x0000000521051c10 */ /* 0x000fca00097fe4ff */
[----:B------:R0:W5:Y:S01]  /*1720*/  @P1 LDG.E R26, desc[UR40][R4.64] ;  /* 0x00000028041a1981 */ /* 0x000162000c1e1900 */
[----:B------:R-:W-:Y:S01]  /*1730*/  LOP3.LUT R10, R9, 0xff, RZ, 0xc0, !PT ;  /* 0x000000ff090a7812 */ /* 0x000fe200078ec0ff */
[----:B------:R-:W-:Y:S01]  /*1740*/  IMAD.IADD R11, R29, 0x1, -R8 ;  /* 0x000000011d0b7824 */ /* 0x000fe200078e0a08 */
[----:B------:R-:W-:Y:S01]  /*1750*/  SHF.R.U32.HI R6, RZ, 0x10, R9 ;  /* 0x00000010ff067819 */ /* 0x000fe20000011609 */
[----:B------:R-:W-:Y:S01]  /*1760*/  BSSY B0, `(.L_x_11387) ;  /* 0x000002b000007945 */ /* 0x000fe20003800000 */
[----:B------:R-:W-:Y:S01]  /*1770*/  LOP3.LUT R22, R22, 0xfffffff7, RZ, 0xc0, !PT ;  /* 0xfffffff716167812 */ /* 0x000fe200078ec0ff */
[----:B------:R0:W-:Y:S04]  /*1780*/  STL [R1+0x58], R10 ;  /* 0x0000580a01007387 */ /* 0x0001e80000100800 */
[----:B------:R0:W-:Y:S01]  /*1790*/  STL [R1+0x3c], R6 ;  /* 0x00003c0601007387 */ /* 0x0001e20000100800 */
        /* <DEDUP_REMOVED lines=8> */
[----:B------:R-:W-:Y:S01]  /*1820*/  @P3 LOP3.LUT R22, R22, 0x8, RZ, 0xfc, !PT ;  /* 0x0000000816163812 */ /* 0x000fe200078efcff */
[----:B0-----:R-:W-:Y:S06]  /*1830*/  @!P3 BRA `(.L_x_11388) ;  /* 0x000000000074b947 */ /* 0x001fec0003800000 */
[----:B------:R-:W-:Y:S01]  /*1840*/  ISETP.NE.AND P0, PT, R6, RZ, PT ;  /* 0x000000ff0600720c */ /* 0x000fe20003f05270 */
[----:B------:R-:W-:-:S03]  /*1850*/  ULDC UR4, c[0x0][0x9f0] ;  /* 0x00027c0000047ab9 */ /* 0x000fc60000000800 */
[----:B------:R-:W-:-:S04]  /*1860*/  SEL R9, R6, UR4, P0 ;  /* 0x0000000406097c07 */ /* 0x000fc80008000000 */
        /* <DEDUP_REMOVED lines=26> */
.L_x_11388:
[----:B------:R-:W-:Y:S05]  /*1a10*/  BSYNC B0 ;  /* 0x0000000000007941 */ /* 0x000fea0003800000 */
.L_x_11387:
        /* <DEDUP_REMOVED lines=37> */
.L_x_11391:
[----:B------:R-:W-:Y:S05]  /*1c70*/  BSYNC B6 ;  /* 0x0000000000067941 */ /* 0x000fea0003800000 */
.L_x_11390:
        /* <DEDUP_REMOVED lines=20> */
.L_x_11393:
[----:B------:R-:W-:Y:S05]  /*1dc0*/  BSYNC B6 ;  /* 0x0000000000067941 */ /* 0x000fea0003800000 */
.L_x_11392:
[----:B------:R-:W-:Y:S01]  /*1dd0*/  ULDC.64 UR4, c[0x0][0x9f8] ;  /* 0x00027e0000047ab9 */ /* 0x000fe20000000a00 */
[----:B------:R-:W-:Y:S01]  /*1de0*/  IMAD.MOV.U32 R0, RZ, RZ, R31 ;  /* 0x000000ffff007224 */ /* 0x000fe200078e001f */
[----:B------:R-:W-:Y:S01]  /*1df0*/  ISETP.NE.U32.AND P0, PT, RZ, UR4, PT ;  /* 0x00000004ff007c0c */ /* 0x000fe2000bf05070 */
[----:B------:R-:W0:Y:S01]  /*1e00*/  LDC.64 R46, c[0x0][0x300] ;  /* 0x0000c000ff2e7b82 */ /* 0x000e220000000a00 */
[----:B------:R-:W-:Y:S01]  /*1e10*/  IMAD.IADD R28, R28, 0x1, R29 ;  /* 0x000000011c1c7824 */ /* 0x000fe200078e021d */
[----:B------:R-:W-:Y:S01]  /*1e20*/  SHF.R.S32.HI R19, RZ, 0x1f, R18 ;  /* 0x0000001fff137819 */ /* 0x000fe20000011412 */
[----:B------:R-:W2:Y:S01]  /*1e30*/  LDL R14, [R1+0x28] ;  /* 0x00002800010e7983 */ /* 0x000ea20000100800 */
[----:B------:R-:W-:Y:S01]  /*1e40*/  ISETP.NE.AND.EX P0, PT, RZ, UR5, PT, P0 ;  /* 0x00000005ff007c0c */ /* 0x000fe2000bf05300 */
[----:B------:R-:W-:Y:S02]  /*1e50*/  ULDC.64 UR6, c[0x0][0x330] ;  /* 0x0000cc0000067ab9 */ /* 0x000fe40000000a00 */
[----:B------:R-:W3:Y:S01]  /*1e60*/  LDL R12, [R1+0x2c] ;  /* 0x00002c00010c7983 */ /* 0x000ee20000100800 */
[----:B------:R-:W1:Y:S03]  /*1e70*/  LDC R55, c[0x0][0x3f4] ;  /* 0x0000fd00ff377b82 */ /* 0x000e660000000800 */
[----:B------:R-:W4:Y:S05]  /*1e80*/  LDL R10, [R1+0x30] ;  /* 0x00003000010a7983 */ /* 0x000f2a0000100800 */
[----:B------:R-:W1:Y:S01]  /*1e90*/  LDC.64 R40, c[0x0][0x3f8] ;  /* 0x0000fe00ff287b82 */ /* 0x000e620000000a00 */
[----:B------:R-:W-:-:S04]  /*1ea0*/  @P0 IADD3 R4, P1, R34, UR4, RZ ;  /* 0x0000000422040c10 */ /* 0x000fc8000ff3e0ff */
[----:B------:R-:W-:Y:S01]  /*1eb0*/  @P0 IADD3.X R5, R33, UR5, RZ, P1, !PT ;  /* 0x0000000521050c10 */ /* 0x000fe20008ffe4ff */
[----:B------:R-:W-:Y:S01]  /*1ec0*/  ULDC.64 UR4, c[0x0][0xa08] ;  /* 0x0002820000047ab9 */ /* 0x000fe20000000a00 */
[----:B------:R-:W-:Y:S01]  /*1ed0*/  SHF.R.S32.HI R11, RZ, 0x1f, R28 ;  /* 0x0000001fff0b7819 */ /* 0x000fe2000001141c */
[-C--:B0-----:R-:W-:Y:S01]  /*1ee0*/  IMAD.WIDE.U32 R6, R28, R46.reuse, RZ ;  /* 0x0000002e1c067225 */ /* 0x081fe200078e00ff */
[----:B------:R-:W0:Y:S01]  /*1ef0*/  LDC.64 R34, c[0x0][0x408] ;  /* 0x00010200ff227b82 */ /* 0x000e220000000a00 */
[----:B------:R1:W2:Y:S01]  /*1f00*/  @P0 LDG.E R0, desc[UR40][R4.64] ;  /* 0x0000002804000981 */ /* 0x0002a2000c1e1900 */
[----:B------:R-:W-:Y:S01]  /*1f10*/  ISETP.NE.U32.AND P0, PT, RZ, UR4, PT ;  /* 0x00000004ff007c0c */ /* 0x000fe2000bf05070 */
[----:B------:R-:W-:Y:S02]  /*1f20*/  IMAD R3, R11, R46, RZ ;  /* 0x0000002e0b037224 */ /* 0x000fe400078e02ff */
[----:B------:R-:W-:Y:S01]  /*1f30*/  IMAD.WIDE.U32 R8, R30, UR6, R18 ;  /* 0x000000061e087c25 */ /* 0x000fe2000f8e0012 */
[----:B------:R-:W-:Y:S01]  /*1f40*/  ISETP.NE.AND.EX P0, PT, RZ, UR5, PT, P0 ;  /* 0x00000005ff007c0c */ /* 0x000fe2000bf05300 */
[----:B------:R-:W-:-:S02]  /*1f50*/  ULDC.64 UR4, c[0x0][0x308] ;  /* 0x0000c20000047ab9 */ /* 0x000fc40000000a00 */
[----:B------:R-:W-:Y:S02]  /*1f60*/  IMAD R3, R28, R47, R3 ;  /* 0x0000002f1c037224 */ /* 0x000fe400078e0203 */
[C---:B------:R-:W-:Y:S01]  /*1f70*/  IMAD R9, R30.reuse, UR7, R9 ;  /* 0x000000071e097c24 */ /* 0x040fe2000f8e0209 */
[----:B------:R-:W-:Y:S01]  /*1f80*/  SHF.R.S32.HI R15, RZ, 0x1f, R23 ;  /* 0x0000001fff0f7819 */ /* 0x000fe20000011417 */
[----:B------:R-:W-:Y:S01]  /*1f90*/  IMAD.IADD R7, R7, 0x1, R3 ;  /* 0x0000000107077824 */ /* 0x000fe200078e0203 */
[----:B------:R-:W-:Y:S01]  /*1fa0*/  ULDC.64 UR6, c[0x0][0x338] ;  /* 0x0000ce0000067ab9 */ /* 0x000fe20000000a00 */
[----:B-1----:R-:W-:-:S04]  /*1fb0*/  IMAD.WIDE.U32 R4, R30, UR4, R6 ;  /* 0x000000041e047c25 */ /* 0x002fc8000f8e0006 */
[----:B------:R-:W-:Y:S01]  /*1fc0*/  IMAD R5, R30, UR5, R5 ;  /* 0x000000051e057c24 */ /* 0x000fe2000f8e0205 */
[----:B------:R-:W-:Y:S01]  /*1fd0*/  ULDC.64 UR4, c[0x0][0x310] ;  /* 0x0000c40000047ab9 */ /* 0x000fe20000000a00 */
[----:B------:R-:W4:Y:S01]  /*1fe0*/  LDL R30, [R1+0x70] ;  /* 0x00007000011e7983 */ /* 0x000f220000100800 */
[C---:B------:R-:W-:Y:S01]  /*1ff0*/  IMAD.WIDE.U32 R20, R23.reuse, R46, R18 ;  /* 0x0000002e17147225 */ /* 0x040fe200078e0012 */
[----:B------:R-:W1:Y:S01]  /*2000*/  S2R R31, SR_TID.X ;  /* 0x00000000001f7919 */ /* 0x000e620000002100 */
[----:B------:R-:W-:Y:S02]  /*2010*/  ISETP.GE.AND P2, PT, R18, R55, PT ;  /* 0x000000371200720c */ /* 0x000fe40003f46270 */
[----:B------:R-:W-:Y:S01]  /*2020*/  SHF.R.S32.HI R157, RZ, 0x1f, R156 ;  /* 0x0000001fff9d7819 */ /* 0x000fe2000001149c */
[----:B------:R-:W-:-:S04]  /*2030*/  IMAD.WIDE.U32 R42, R23, R40, R18 ;  /* 0x00000028172a7225 */ /* 0x000fc800078e0012 */
[----:B------:R-:W-:-:S04]  /*2040*/  IMAD.WIDE.U32 R44, R23, R40, R156 ;  /* 0x00000028172c7225 */ /* 0x000fc800078e009c */
[----:B0-----:R-:W-:-:S04]  /*2050*/  IMAD.WIDE.U32 R38, R23, R34, R156 ;  /* 0x0000002217267225 */ /* 0x001fc800078e009c */
[----:B------:R-:W-:Y:S01]  /*2060*/  IMAD.WIDE.U32 R36, R23, R34, R18 ;  /* 0x0000002217247225 */ /* 0x000fe200078e0012 */
[----:B------:R-:W-:-:S03]  /*2070*/  LOP3.LUT R22, R22, 0xfffffffb, RZ, 0xc0, !PT ;  /* 0xfffffffb16167812 */ /* 0x000fc600078ec0ff */
[----:B------:R-:W-:Y:S02]  /*2080*/  IMAD R57, R41, 0xa0, RZ ;  /* 0x000000a029397824 */ /* 0x000fe400078e02ff */
[----:B------:R-:W-:Y:S01]  /*2090*/  VIADD R33, R18, 0x20 ;  /* 0x0000002012217836 */ /* 0x000fe20000000000 */
[----:B------:R-:W-:Y:S02]  /*20a0*/  @P2 LOP3.LUT R22, R22, 0x4, RZ, 0xfc, !PT ;  /* 0x0000000416162812 */ /* 0x000fe400078efcff */
[----:B-1----:R-:W-:-:S05]  /*20b0*/  SHF.R.U32.HI R29, RZ, 0x7, R31 ;  /* 0x00000007ff1d7819 */ /* 0x002fca000001161f */
[----:B------:R-:W-:Y:S01]  /*20c0*/  VIADD R54, R29, 0x8 ;  /* 0x000000081d367836 */ /* 0x000fe20000000000 */
[----:B--2---:R-:W-:-:S04]  /*20d0*/  SHF.R.S32.HI R3, RZ, 0x1f, R0 ;  /* 0x0000001fff037819 */ /* 0x004fc80000011400 */
[----:B------:R-:W-:Y:S02]  /*20e0*/  SEL R6, R3, RZ, !P0 ;  /* 0x000000ff03067207 */ /* 0x000fe40004000000 */
[----:B------:R-:W-:-:S03]  /*20f0*/  SEL R3, R0, RZ, !P0 ;  /* 0x000000ff00037207 */ /* 0x000fc60004000000 */
[C---:B------:R-:W-:Y:S02]  /*2100*/  IMAD R0, R6.reuse, UR4, RZ ;  /* 0x0000000406007c24 */ /* 0x040fe4000f8e02ff */
[----:B------:R-:W-:Y:S02]  /*2110*/  IMAD R6, R6, UR6, RZ ;  /* 0x0000000606067c24 */ /* 0x000fe4000f8e02ff */
[C---:B------:R-:W-:Y:S02]  /*2120*/  IMAD R7, R3.reuse, UR5, R0 ;  /* 0x0000000503077c24 */ /* 0x040fe4000f8e0200 */
[----:B------:R-:W-:Y:S01]  /*2130*/  IMAD.WIDE.U32 R50, R3, UR4, R4 ;  /* 0x0000000403327c25 */ /* 0x000fe2000f8e0004 */
[----:B------:R-:W-:-:S03]  /*2140*/  ULDC UR4, c[0x0][0x2f4] ;  /* 0x0000bd0000047ab9 */ /* 0x000fc60000000800 */
[----:B------:R-:W-:Y:S02]  /*2150*/  IMAD R0, R15, R46, RZ ;  /* 0x0000002e0f007224 */ /* 0x000fe400078e02ff */
[----:B------:R-:W-:-:S04]  /*2160*/  IMAD.WIDE.U32 R48, R3, UR6, R8 ;  /* 0x0000000603307c25 */ /* 0x000fc8000f8e0008 */
[----:B------:R-:W-:Y:S02]  /*2170*/  IMAD R13, R3, UR7, R6 ;  /* 0x00000007030d7c24 */ /* 0x000fe4000f8e0206 */
[----:B------:R-:W-:Y:S01]  /*2180*/  IMAD R5, R23, R47, R0 ;  /* 0x0000002f17057224 */ /* 0x000fe200078e0200 */
[----:B------:R-:W-:Y:S01]  /*2190*/  IADD3 R0, P0, R50, R20, RZ ;  /* 0x0000001432007210 */ /* 0x000fe20007f1e0ff */
[----:B------:R-:W-:Y:S02]  /*21a0*/  IMAD.IADD R3, R51, 0x1, R7 ;  /* 0x0000000133037824 */ /* 0x000fe400078e0207 */
[----:B------:R-:W-:-:S03]  /*21b0*/  IMAD R4, R15, R40, RZ ;  /* 0x000000280f047224 */ /* 0x000fc600078e02ff */
[----:B------:R-:W-:Y:S02]  /*21c0*/  IADD3.X R20, R3, R21, R5, P0, !PT ;  /* 0x0000001503147210 */ /* 0x000fe400007fe405 */
[----:B------:R-:W-:Y:S01]  /*21d0*/  SEL R5, R55, RZ, P2 ;  /* 0x000000ff37057207 */ /* 0x000fe20001000000 */
[----:B------:R-:W-:Y:S02]  /*21e0*/  IMAD R7, R23, R41, R4 ;  /* 0x0000002917077224 */ /* 0x000fe400078e0204 */
[----:B------:R-:W-:Y:S02]  /*21f0*/  IMAD R4, R15, R34, RZ ;  /* 0x000000220f047224 */ /* 0x000fe400078e02ff */
[----:B------:R-:W-:Y:S02]  /*2200*/  IMAD.IADD R5, R18, 0x1, R5 ;  /* 0x0000000112057824 */ /* 0x000fe400078e0205 */
[----:B------:R-:W-:Y:S02]  /*2210*/  IMAD R9, R23, R35, R4 ;  /* 0x0000002317097224 */ /* 0x000fe400078e0204 */
[----:B------:R-:W-:Y:S01]  /*2220*/  IMAD.IADD R45, R45, 0x1, R7 ;  /* 0x000000012d2d7824 */ /* 0x000fe200078e0207 */
[----:B------:R-:W-:Y:S01]  /*2230*/  SHF.R.S32.HI R4, RZ, 0x1f, R5 ;  /* 0x0000001fff047819 */ /* 0x000fe20000011405 */
[----:B------:R-:W-:Y:S01]  /*2240*/  IMAD.IADD R43, R7, 0x1, R43 ;  /* 0x00000001072b7824 */ /* 0x000fe200078e022b */
[----:B-----5:R-:W-:-:S02]  /*2250*/  SHF.R.S32.HI R7, RZ, 0x1f, R26 ;  /* 0x0000001fff077819 */ /* 0x020fc4000001141a */
[----:B------:R-:W-:Y:S01]  /*2260*/  LEA.HI R21, R4, R5, RZ, 0x4 ;  /* 0x0000000504157211 */ /* 0x000fe200078f20ff */
[----:B------:R-:W-:Y:S02]  /*2270*/  IMAD.IADD R39, R39, 0x1, R9 ;  /* 0x0000000127277824 */ /* 0x000fe400078e0209 */
[C---:B------:R-:W-:Y:S01]  /*2280*/  IMAD R6, R7.reuse, R40, RZ ;  /* 0x0000002807067224 */ /* 0x040fe200078e02ff */
[----:B------:R-:W-:Y:S01]  /*2290*/  LOP3.LUT R4, R14, 0x30, R21, 0xf8, !PT ;  /* 0x000000300e047812 */ /* 0x000fe200078ef815 */
[----:B------:R-:W-:Y:S02]  /*22a0*/  IMAD R7, R7, R34, RZ ;  /* 0x0000002207077224 */ /* 0x000fe400078e02ff */
[----:B------:R-:W-:Y:S01]  /*22b0*/  IMAD.IADD R37, R9, 0x1, R37 ;  /* 0x0000000109257824 */ /* 0x000fe200078e0225 */
[----:B------:R-:W-:Y:S01]  /*22c0*/  IADD3 R52, P0, R23, R28, RZ ;  /* 0x0000001c17347210 */ /* 0x000fe20007f1e0ff */
[----:B------:R-:W-:Y:S01]  /*22d0*/  IMAD R63, R26, R35, R7 ;  /* 0x000000231a3f7224 */ /* 0x000fe200078e0207 */
[----:B---3--:R-:W-:Y:S01]  /*22e0*/  LOP3.LUT R4, R4, R12, RZ, 0x3c, !PT ;  /* 0x0000000c04047212 */ /* 0x008fe200078e3cff */
[----:B------:R-:W-:Y:S01]  /*22f0*/  IMAD R5, R47, 0xa0, RZ ;  /* 0x000000a02f057824 */ /* 0x000fe200078e02ff */
[----:B------:R-:W-:Y:S01]  /*2300*/  LOP3.LUT R61, R21, 0xfffffff0, RZ, 0xc0, !PT ;  /* 0xfffffff0153d7812 */ /* 0x000fe200078ec0ff */
[----:B------:R-:W-:-:S02]  /*2310*/  IMAD R9, R26, R41, R6 ;  /* 0x000000291a097224 */ /* 0x000fc400078e0206 */
[----:B------:R-:W-:-:S04]  /*2320*/  IMAD.WIDE.U32 R44, R26, R40, R44 ;  /* 0x000000281a2c7225 */ /* 0x000fc800078e002c */
[----:B------:R-:W-:-:S04]  /*2330*/  IMAD.WIDE.U32 R42, R26, R40, R42 ;  /* 0x000000281a2a7225 */ /* 0x000fc800078e002a */
[----:B------:R-:W-:Y:S02]  /*2340*/  IMAD R7, R35, 0xa0, RZ ;  /* 0x000000a023077824 */ /* 0x000fe400078e02ff */
[----:B------:R-:W-:-:S04]  /*2350*/  IMAD.WIDE.U32 R38, R26, R34, R38 ;  /* 0x000000221a267225 */ /* 0x000fc800078e0026 */
[----:B------:R-:W-:-:S04]  /*2360*/  IMAD.WIDE.U32 R36, R26, R34, R36 ;  /* 0x000000221a247225 */ /* 0x000fc800078e0024 */
[----:B------:R-:W-:-:S04]  /*2370*/  IMAD.WIDE.U32 R46, R46, 0xa0, RZ ;  /* 0x000000a02e2e7825 */ /* 0x000fc800078e00ff */
[----:B------:R-:W-:-:S04]  /*2380*/  IMAD.WIDE.U32 R40, R40, 0xa0, RZ ;  /* 0x000000a028287825 */ /* 0x000fc800078e00ff */
[----:B------:R-:W-:Y:S01]  /*2390*/  IMAD.WIDE.U32 R34, R34, 0xa0, RZ ;  /* 0x000000a022227825 */ /* 0x000fe200078e00ff */
[----:B----4-:R-:W-:Y:S02]  /*23a0*/  LOP3.LUT P4, RZ, R30, 0x2, RZ, 0xc0, !PT ;  /* 0x000000021eff7812 */ /* 0x010fe4000788c0ff */
[----:B------:R-:W-:Y:S01]  /*23b0*/  ISETP.GE.AND P3, PT, R18, UR4, PT ;  /* 0x0000000412007c0c */ /* 0x000fe2000bf66270 */
[----:B------:R-:W-:Y:S01]  /*23c0*/  IMAD.IADD R62, R39, 0x1, R63 ;  /* 0x00000001273e7824 */ /* 0x000fe200078e023f */
[----:B------:R-:W-:Y:S01]  /*23d0*/  ISETP.GE.AND P2, PT, R33, UR4, PT ;  /* 0x0000000421007c0c */ /* 0x000fe2000bf46270 */
[----:B------:R-:W-:Y:S01]  /*23e0*/  IMAD.SHL.U32 R55, R55, 0x2, RZ ;  /* 0x0000000237377824 */ /* 0x000fe200078e00ff */
[----:B------:R-:W-:Y:S01]  /*23f0*/  SHF.R.S32.HI R70, RZ, 0x1f, R61 ;  /* 0x0000001fff467819 */ /* 0x000fe2000001143d */
[----:B------:R-:W-:Y:S02]  /*2400*/  IMAD.X R53, R15, 0x1, R11, P0 ;  /* 0x000000010f357824 */ /* 0x000fe400000e060b */
[----:B------:R-:W-:-:S02]  /*2410*/  IMAD.IADD R56, R47, 0x1, R5 ;  /* 0x000000012f387824 */ /* 0x000fc400078e0205 */
[----:B------:R-:W-:Y:S02]  /*2420*/  IMAD.IADD R57, R41, 0x1, R57 ;  /* 0x0000000129397824 */ /* 0x000fe400078e0239 */
[----:B------:R-:W-:Y:S02]  /*2430*/  IMAD.IADD R58, R35, 0x1, R7 ;  /* 0x00000001233a7824 */ /* 0x000fe400078e0207 */
[----:B------:R-:W-:Y:S02]  /*2440*/  IMAD.IADD R59, R45, 0x1, R9 ;  /* 0x000000012d3b7824 */ /* 0x000fe400078e0209 */
[----:B------:R-:W-:Y:S02]  /*2450*/  IMAD.IADD R60, R9, 0x1, R43 ;  /* 0x00000001093c7824 */ /* 0x000fe400078e022b */
[----:B------:R-:W-:Y:S02]  /*2460*/  IMAD.IADD R63, R63, 0x1, R37 ;  /* 0x000000013f3f7824 */ /* 0x000fe400078e0225 */
[----:B------:R-:W-:-:S02]  /*2470*/  IMAD.IADD R71, R10, 0x1, R4 ;  /* 0x000000010a477824 */ /* 0x000fc400078e0204 */
[----:B------:R-:W-:-:S07]  /*2480*/  IMAD.IADD R72, R49, 0x1, R13 ;  /* 0x0000000131487824 */ /* 0x000fce00078e020d */
.L_x_11423:
[----:B------:R-:W2:Y:S01]  /*2490*/  LDL R4, [R1+0x14] ;  /* 0x0000140001047983 */ /* 0x000ea20000100800 */
[----:B0---4-:R-:W0:Y:S01]  /*24a0*/  LDC.64 R64, c[0x0][0x2e8] ;  /* 0x0000ba00ff407b82 */ /* 0x011e220000000a00 */
[----:B------:R-:W-:Y:S01]  /*24b0*/  VIADD R67, R2, 0xffffffff ;  /* 0xffffffff02437836 */ /* 0x000fe20000000000 */
[----:B------:R-:W-:Y:S01]  /*24c0*/  LOP3.LUT R22, R22, 0xfffffffd, RZ, 0xc0, !PT ;  /* 0xfffffffd16167812 */ /* 0x000fe200078ec0ff */
[----:B------:R-:W-:Y:S05]  /*24d0*/  YIELD ;  /* 0x0000000000007946 */ /* 0x000fea0003800000 */
[----:B---3--:R-:W-:Y:S01]  /*24e0*/  SHF.R.S32.HI R69, RZ, 0x1f, R67 ;  /* 0x0000001fff457819 */ /* 0x008fe20000011443 */
[-C--:B------:R-:W-:Y:S01]  /*24f0*/  IMAD R5, R56, R67.reuse, RZ ;  /* 0x0000004338057224 */ /* 0x080fe200078e02ff */
[----:B------:R-:W1:Y:S01]  /*2500*/  LDC R31, c[0x0][0x3f4] ;  /* 0x0000fd00ff1f7b82 */ /* 0x000e620000000800 */
[----:B------:R-:W-:Y:S01]  /*2510*/  IMAD.WIDE.U32 R14, R46, R67, RZ ;  /* 0x000000432e0e7225 */ /* 0x000fe200078e00ff */
[----:B------:R-:W-:Y:S03]  /*2520*/  BSSY B0, `(.L_x_11394) ;  /* 0x000026e000007945 */ /* 0x000fe60003800000 */
[----:B------:R-:W-:-:S02]  /*2530*/  IMAD R7, R69, R46, R5 ;  /* 0x0000002e45077224 */ /* 0x000fc400078e0205 */
[----:B------:R-:W-:Y:S02]  /*2540*/  IMAD.MOV.U32 R2, RZ, RZ, R67 ;  /* 0x000000ffff027224 */ /* 0x000fe400078e0043 */
[----:B------:R-:W-:Y:S01]  /*2550*/  IMAD.IADD R79, R15, 0x1, R7 ;  /* 0x000000010f4f7824 */ /* 0x000fe200078e0207 */
[----:B0-----:R-:W-:-:S04]  /*2560*/  IADD3 R12, P0, P1, R14, R64, R0 ;  /* 0x000000400e0c7210 */ /* 0x001fc8000791e000 */
[----:B------:R-:W-:Y:S02]  /*2570*/  IADD3.X R13, R79, R65, R20, P0, P1 ;  /* 0x000000414f0d7210 */ /* 0x000fe400007e2414 */
[----:B------:R-:W-:-:S13]  /*2580*/  ISETP.GT.AND P0, PT, R67, R27, PT ;  /* 0x0000001b4300720c */ /* 0x000fda0003f04270 */
[----:B------:R-:W-:Y:S02]  /*2590*/  @P0 LOP3.LUT R22, R22, 0x2, RZ, 0xfc, !PT ;  /* 0x0000000216160812 */ /* 0x000fe400078efcff */
[----:B-1----:R-:W-:Y:S01]  /*25a0*/  ISETP.GE.AND P0, PT, R31, 0x1, PT ;  /* 0x000000011f00780c */ /* 0x002fe20003f06270 */
[----:B--2---:R-:W-:-:S04]  /*25b0*/  IMAD R5, R17, 0x2800, R4 ;  /* 0x0000280011057824 */ /* 0x004fc800078e0204 */
[C---:B------:R-:W-:Y:S02]  /*25c0*/  VIADD R73, R5.reuse, 0x20 ;  /* 0x0000002005497836 */ /* 0x040fe40000000000 */
[----:B------:R-:W-:Y:S02]  /*25d0*/  @P4 VIADD R73, R5, 0xffffffe0 ;  /* 0xffffffe005494836 */ /* 0x000fe40000000000 */
[C---:B------:R-:W-:Y:S02]  /*25e0*/  IMAD.IADD R74, R16.reuse, 0x1, R5 ;  /* 0x00000001104a7824 */ /* 0x040fe400078e0205 */
[----:B------:R-:W-:Y:S02]  /*25f0*/  IMAD.IADD R73, R16, 0x1, R73 ;  /* 0x0000000110497824 */ /* 0x000fe400078e0249 */
[----:B------:R-:W-:Y:S05]  /*2600*/  @!P0 BRA `(.L_x_11395) ;  /* 0x0000002400308947 */ /* 0x000fea0003800000 */
[----:B------:R-:W-:Y:S01]  /*2610*/  ULDC.U8 UR4, c[0x0][0x410] ;  /* 0x0001040000047ab9 */ /* 0x000fe20000000000 */
[-C--:B------:R-:W-:Y:S01]  /*2620*/  IMAD R7, R57, R67.reuse, RZ ;  /* 0x0000004339077224 */ /* 0x080fe200078e02ff */
[----:B------:R-:W-:Y:S01]  /*2630*/  ISETP.NE.AND P0, PT, RZ, UR4, PT ;  /* 0x00000004ff007c0c */ /* 0x000fe2000bf05270 */
[----:B------:R-:W-:-:S04]  /*2640*/  IMAD.WIDE.U32 R4, R40, R67, RZ ;  /* 0x0000004328047225 */ /* 0x000fc800078e00ff */
[----:B------:R-:W-:-:S04]  /*2650*/  IMAD R7, R69, R40, R7 ;  /* 0x0000002845077224 */ /* 0x000fc800078e0207 */
[----:B------:R-:W-:-:S04]  /*2660*/  IMAD.IADD R30, R5, 0x1, R7 ;  /* 0x00000001051e7824 */ /* 0x000fc800078e0207 */
[----:B------:R-:W-:Y:S05]  /*2670*/  @!P0 BRA `(.L_x_11396) ;  /* 0x00000010006c8947 */ /* 0x000fea0003800000 */
[----:B------:R-:W-:Y:S01]  /*2680*/  IMAD R6, R2, -0xa0, R32 ;  /* 0xffffff6002067824 */ /* 0x000fe200078e0220 */
[----:B------:R-:W-:Y:S01]  /*2690*/  BSSY B1, `(.L_x_11397) ;  /* 0x000001c000017945 */ /* 0x000fe20003800000 */
[----:B------:R-:W-:Y:S02]  /*26a0*/  CS2R R8, SRZ ;  /* 0x0000000000087805 */ /* 0x000fe4000001ff00 */
[----:B------:R-:W-:Y:S02]  /*26b0*/  CS2R R14, SRZ ;  /* 0x00000000000e7805 */ /* 0x000fe4000001ff00 */
[----:B------:R-:W-:Y:S02]  /*26c0*/  CS2R R10, SRZ ;  /* 0x00000000000a7805 */ /* 0x000fe4000001ff00 */
[----:B------:R-:W-:Y:S02]  /*26d0*/  VIMNMX R6, R6, 0xa0, PT ;  /* 0x000000a006067848 */ /* 0x000fe40003fe0100 */
[----:B------:R-:W-:-:S02]  /*26e0*/  CS2R R28, SRZ ;  /* 0x00000000001c7805 */ /* 0x000fc4000001ff00 */
[----:B------:R-:W-:-:S13]  /*26f0*/  ISETP.GE.AND P1, PT, R23, R6, PT ;  /* 0x000000061700720c */ /* 0x000fda0003f26270 */
[----:B------:R-:W-:Y:S05]  /*2700*/  @P1 BRA `(.L_x_11398) ;  /* 0x0000000000501947 */ /* 0x000fea0003800000 */
[----:B------:R-:W2:Y:S01]  /*2710*/  LDL R66, [R1+0x10] ;  /* 0x0000100001427983 */ /* 0x000ea20000100800 */
[----:B------:R-:W-:Y:S01]  /*2720*/  ULDC.64 UR4, c[0x0][0x3e8] ;  /* 0x0000fa0000047ab9 */ /* 0x000fe20000000a00 */
[----:B------:R-:W-:Y:S01]  /*2730*/  IMAD.MOV.U32 R6, RZ, RZ, R38 ;  /* 0x000000ffff067224 */ /* 0x000fe200078e0026 */
[----:B------:R-:W-:Y:S01]  /*2740*/  IADD3 R4, P0, P5, R44, UR4, R4 ;  /* 0x000000042c047c10 */ /* 0x000fe2000fd1e004 */
[----:B------:R-:W-:Y:S02]  /*2750*/  IMAD.MOV.U32 R7, RZ, RZ, R62 ;  /* 0x000000ffff077224 */ /* 0x000fe400078e003e */
[----:B------:R-:W-:Y:S01]  /*2760*/  IMAD R9, R58, R67, RZ ;  /* 0x000000433a097224 */ /* 0x000fe200078e02ff */
[----:B------:R-:W-:Y:S01]  /*2770*/  IADD3.X R5, R59, UR5, R30, P0, P5 ;  /* 0x000000053b057c10 */ /* 0x000fe200087ea41e */
[----:B------:R-:W-:Y:S01]  /*2780*/  IMAD.WIDE.U32 R6, R67, R34, R6 ;  /* 0x0000002243067225 */ /* 0x000fe200078e0006 */
[----:B------:R-:W-:-:S03]  /*2790*/  ULDC.64 UR4, c[0x0][0x400] ;  /* 0x0001000000047ab9 */ /* 0x000fc60000000a00 */
[----:B------:R-:W-:Y:S01]  /*27a0*/  IMAD R9, R69, R34, R9 ;  /* 0x0000002245097224 */ /* 0x000fe200078e0209 */
[----:B------:R-:W-:-:S04]  /*27b0*/  IADD3 R6, P0, R6, UR4, RZ ;  /* 0x0000000406067c10 */ /* 0x000fc8000ff1e0ff */
[----:B------:R-:W-:Y:S02]  /*27c0*/  IADD3.X R7, R7, UR5, R9, P0, !PT ;  /* 0x0000000507077c10 */ /* 0x000fe400087fe409 */
[----:B------:R-:W-:Y:S02]  /*27d0*/  ISETP.GE.AND P0, PT, R156, R31, PT ;  /* 0x0000001f9c00720c */ /* 0x000fe40003f06270 */
[----:B------:R-:W-:Y:S02]  /*27e0*/  CS2R R8, SRZ ;  /* 0x0000000000087805 */ /* 0x000fe4000001ff00 */
[----:B------:R-:W-:-:S09]  /*27f0*/  CS2R R10, SRZ ;  /* 0x00000000000a7805 */ /* 0x000fd2000001ff00 */
[----:B------:R0:W5:Y:S04]  /*2800*/  @!P0 LDG.E.64 R14, desc[UR40][R4.64] ;  /* 0x00000028040e8981 */ /* 0x000168000c1e1b00 */
[----:B------:R0:W5:Y:S01]  /*2810*/  @!P0 LDG.E.64 R28, desc[UR40][R6.64] ;  /* 0x00000028061c8981 */ /* 0x000162000c1e1b00 */
[----:B--2---:R-:W-:-:S13]  /*2820*/  ISETP.GE.AND P0, PT, R66, R31, PT ;  /* 0x0000001f4200720c */ /* 0x004fda0003f06270 */
[----:B------:R0:W5:Y:S04]  /*2830*/  @!P0 LDG.E.64 R8, desc[UR40][R4.64+0x10] ;  /* 0x0000102804088981 */ /* 0x000168000c1e1b00 */
[----:B------:R0:W5:Y:S02]  /*2840*/  @!P0 LDG.E.64 R10, desc[UR40][R6.64+0x10] ;  /* 0x00001028060a8981 */ /* 0x000164000c1e1b00 */
.L_x_11398:
[----:B------:R-:W-:Y:S05]  /*2850*/  BSYNC B1 ;  /* 0x0000000000017941 */ /* 0x000fea0003800000 */
.L_x_11397:
[----:B0-----:R-:W2:Y:S01]  /*2860*/  LDL R4, [R1+0x8] ;  /* 0x0000080001047983 */ /* 0x001ea20000100800 */
[----:B-----5:R-:W-:Y:S02]  /*2870*/  IMAD.MOV.U32 R30, RZ, RZ, R8 ;  /* 0x000000ffff1e7224 */ /* 0x020fe400078e0008 */
[----:B------:R-:W-:Y:S02]  /*2880*/  IMAD.MOV.U32 R65, RZ, RZ, R14 ;  /* 0x000000ffff417224 */ /* 0x000fe400078e000e */
[----:B------:R-:W-:Y:S02]  /*2890*/  IMAD.MOV.U32 R64, RZ, RZ, R10 ;  /* 0x000000ffff407224 */ /* 0x000fe400078e000a */
[----:B------:R-:W-:Y:S01]  /*28a0*/  IMAD.MOV.U32 R66, RZ, RZ, R28 ;  /* 0x000000ffff427224 */ /* 0x000fe200078e001c */
[----:B--2---:R-:W-:-:S13]  /*28b0*/  ISETP.NE.AND P0, PT, R4, 0x3, PT ;  /* 0x000000030400780c */ /* 0x004fda0003f05270 */
[----:B------:R-:W-:Y:S05]  /*28c0*/  @!P0 BRA `(.L_x_11399) ;  /* 0x0000000000048947 */ /* 0x000fea0003800000 */
[----:B------:R-:W-:Y:S01]  /*28d0*/  BPT.TRAP 0x1 ;  /* 0x000000040000795c */ /* 0x000fe20000300000 */
.L_x_11399:
[----:B------:R-:W2:Y:S01]  /*28e0*/  LDL R4, [R1] ;  /* 0x0000000001047983 */ /* 0x000ea20000100800 */
[----:B------:R-:W-:Y:S01]  /*28f0*/  IMAD R75, R17, 0x8, R16 ;  /* 0x00000008114b7824 */ /* 0x000fe200078e0210 */
[----:B------:R-:W-:Y:S01]  /*2900*/  BSSY B1, `(.L_x_11400) ;  /* 0x0000004000017945 */ /* 0x000fe20003800000 */
[----:B--2---:R-:W-:-:S04]  /*2910*/  SHF.L.U32 R76, R4, 0x1f, RZ ;  /* 0x0000001f044c7819 */ /* 0x004fc800000006ff */
[----:B------:R-:W0:Y:S02]  /*2920*/  SYNCS.PHASECHK.TRANS64.TRYWAIT P5, [R75+URZ+0x13290], R76 ;  /* 0x0132904c4b0075a7 */ /* 0x000e2400080a017f */
[----:B0-----:R-:W-:Y:S05]  /*2930*/  @!P5 BRA `(.L_x_11401) ;  /* 0x000001400074d947 */ /* 0x001fea0003800000 */
.L_x_11614:
[----:B------:R-:W-:Y:S05]  /*2940*/  BSYNC B1 ;  /* 0x0000000000017941 */ /* 0x000fea0003800000 */
.L_x_11400:
[----:B------:R-:W-:Y:S05]  /*2950*/  @P1 BRA `(.L_x_11402) ;  /* 0x0000002000a81947 */ /* 0x000fea0003800000 */
[----:B------:R-:W-:Y:S04]  /*2960*/  BSSY B1, `(.L_x_11403) ;  /* 0x0000074000017945 */ /* 0x000fe80003800000 */
[----:B------:R-:W-:Y:S05]  /*2970*/  @P3 BRA `(.L_x_11404) ;  /* 0x0000000400c83947 */ /* 0x000fea0003800000 */
        /* <DEDUP_REMOVED lines=25> */
[--C-:B------:R-:W-:Y:S01]  /*2b10*/  HADD2.F32 R78, -RZ, R67.reuse.H0_H0 ;  /* 0x20000043ff4e7230 */ /* 0x100fe20000004100 */
        /* <DEDUP_REMOVED lines=14> */
[C---:B------:R-:W-:Y:S01]  /*2c00*/  FMUL.FTZ R80, R68.reuse, R79 ;  /* 0x0000004f44507220 */ /* 0x040fe20000410000 */
[----:B------:R-:W-:Y:S01]  /*2c10*/  FFMA.FTZ R15, R29, R77, R78 ;  /* 0x0000004d1d0f7223 */ /* 0x000fe2000001004e */
[C---:B------:R-:W-:Y:S01]  /*2c20*/  FMUL.FTZ R81, R67.reuse, R79 ;  /* 0x0000004f43517220 */ /* 0x040fe20000410000 */
[-C--:B------:R-:W-:Y:S01]  /*2c30*/  F2FP.F16.E4M3.UNPACK_B R29, R28.reuse.H1 ;  /* 0x0000001cff1d723e */ /* 0x080fe200030006ff */
[-C--:B------:R-:W-:Y:S01]  /*2c40*/  FFMA.FTZ R79, R67, R69.reuse, -R80 ;  /* 0x00000045434f7223 */ /* 0x080fe20000010850 */
[----:B------:R-:W-:Y:S01]  /*2c50*/  F2FP.F16.E4M3.UNPACK_B R28, R28 ;  /* 0x0000001cff1c723e */ /* 0x000fe200020006ff */
        /* <DEDUP_REMOVED lines=23> */
[----:B------:R-:W-:Y:S01]  /*2dd0*/  F2FP.F16.E4M3.UNPACK_B R67, R6.H1 ;  /* 0x00000006ff43723e */ /* 0x000fe200030006ff */
[--C-:B------:R-:W-:Y:S01]  /*2de0*/  HADD2.F32 R69, -RZ, R68.reuse.H0_H0 ;  /* 0x20000044ff457230 */ /* 0x100fe20000004100 */
[----:B------:R-:W-:Y:S01]  /*2df0*/  F2FP.F16.E4M3.UNPACK_B R78, R5.H1 ;  /* 0x00000005ff4e723e */ /* 0x000fe200030006ff */
[----:B------:R-:W-:Y:S01]  /*2e00*/  HADD2.F32 R68, -RZ, R68.H1_H1 ;  /* 0x30000044ff447230 */ /* 0x000fe20000004100 */
[----:B------:R-:W-:Y:S01]  /*2e10*/  F2FP.F16.E4M3.UNPACK_B R80, R14 ;  /* 0x0000000eff50723e */ /* 0x000fe200020006ff */
[----:B------:R-:W-:Y:S01]  /*2e20*/  HADD2.F32 R14, -RZ, R67.H1_H1 ;  /* 0x30000043ff0e7230 */ /* 0x000fe20000004100 */
[----:B------:R-:W-:Y:S01]  /*2e30*/  F2FP.SATFINITE.E4M3.F32.PACK_AB_MERGE_C R65, R84, R79, RZ ;  /* 0x0000004f5441723e */ /* 0x000fe200048070ff */
[----:B------:R-:W-:Y:S01]  /*2e40*/  HADD2.F32 R79, -RZ, R78.H1_H1 ;  /* 0x3000004eff4f7230 */ /* 0x000fe20000004100 */
[----:B------:R-:W-:Y:S01]  /*2e50*/  F2FP.F16.E4M3.UNPACK_B R77, R5 ;  /* 0x00000005ff4d723e */ /* 0x000fe200020006ff */
        /* <DEDUP_REMOVED lines=21> */
[----:B------:R-:W-:Y:S01]  /*2fb0*/  FMUL.FTZ R79, R7, R81 ;  /* 0x00000051074f7220 */ /* 0x000fe20000410000 */
        /* <DEDUP_REMOVED lines=12> */
.L_x_11406:
[----:B------:R-:W-:Y:S05]  /*3080*/  BSYNC B2 ;  /* 0x0000000000027941 */ /* 0x000fea0003800000 */
.L_x_11405:
[----:B--2---:R1:W-:Y:S02]  /*3090*/  STG.E.128 desc[UR40][R12.64], R4 ;  /* 0x000000040c007986 */ /* 0x0043e4000c101d28 */
.L_x_11404:
[----:B------:R-:W-:Y:S05]  /*30a0*/  BSYNC B1 ;  /* 0x0000000000017941 */ /* 0x000fea0003800000 */
.L_x_11403:
[----:B------:R-:W-:Y:S05]  /*30b0*/  @P2 BRA `(.L_x_11402) ;  /* 0x0000001800d02947 */ /* 0x000fea0003800000 */
[----:B-1----:R-:W2:Y:S04]  /*30c0*/  LDL R6, [R1+0x14] ;  /* 0x0000140001067983 */ /* 0x002ea80000100800 */
[----:B------:R-:W3:Y:S01]  /*30d0*/  LDL R14, [R1+0x10] ;  /* 0x00001000010e7983 */ /* 0x000ee20000100800 */
[----:B------:R-:W-:Y:S01]  /*30e0*/  IMAD.MOV.U32 R5, RZ, RZ, 0x20 ;  /* 0x00000020ff057424 */ /* 0x000fe200078e00ff */
[----:B------:R-:W-:Y:S01]  /*30f0*/  BSSY B1, `(.L_x_11407) ;  /* 0x0000071000017945 */ /* 0x000fe20003800000 */
[----:B------:R-:W-:-:S03]  /*3100*/  IMAD R4, R17, 0x2800, RZ ;  /* 0x0000280011047824 */ /* 0x000fc600078e02ff */
[----:B------:R-:W-:-:S04]  /*3110*/  SEL R5, R5, 0xffffffe0, !P4 ;  /* 0xffffffe005057807 */ /* 0x000fc80006000000 */
[----:B--2---:R-:W-:Y:S02]  /*3120*/  IADD3 R5, R5, R6, R4 ;  /* 0x0000000605057210 */ /* 0x004fe40007ffe004 */
[----:B---3--:R-:W-:-:S03]  /*3130*/  ISETP.GE.AND P5, PT, R14, R31, PT ;  /* 0x0000001f0e00720c */ /* 0x008fc60003fa6270 */
[----:B------:R-:W-:-:S06]  /*3140*/  IMAD.IADD R4, R16, 0x1, R5 ;  /* 0x0000000110047824 */ /* 0x000fcc00078e0205 */
[----:B------:R-:W1:Y:S04]  /*3150*/  LDS.128 R4, [R4+0xe000] ;  /* 0x00e0000004047984 */ /* 0x000e680000000c00 */
[----:B------:R-:W-:Y:S05]  /*3160*/  @P5 BRA `(.L_x_11408) ;  /* 0x0000000400a45947 */ /* 0x000fea0003800000 */
[--C-:B------:R-:W-:Y:S02]  /*3170*/  SHF.R.U32.HI R29, RZ, 0x8, R9.reuse ;  /* 0x00000008ff1d7819 */ /* 0x100fe40000011609 */
[----:B------:R-:W-:Y:S02]  /*3180*/  SHF.R.U32.HI R31, RZ, 0x18, R9 ;  /* 0x00000018ff1f7819 */ /* 0x000fe40000011609 */
[----:B------:R-:W-:Y:S02]  /*3190*/  LOP3.LUT R8, R9, 0xff, RZ, 0xc0, !PT ;  /* 0x000000ff09087812 */ /* 0x000fe400078ec0ff */
[----:B------:R-:W-:Y:S02]  /*31a0*/  SHF.R.U32.HI R10, RZ, 0x8, R11 ;  /* 0x00000008ff0a7819 */ /* 0x000fe4000001160b */
[----:B------:R-:W-:Y:S01]  /*31b0*/  SHF.R.U32.HI R15, RZ, 0x10, R9 ;  /* 0x00000010ff0f7819 */ /* 0x000fe20000011609 */
[----:B------:R-:W-:Y:S01]  /*31c0*/  IMAD.SHL.U32 R9, R29, 0x100, RZ ;  /* 0x000001001d097824 */ /* 0x000fe200078e00ff */
[----:B------:R-:W-:-:S02]  /*31d0*/  PRMT R8, R31, 0x654, R8 ;  /* 0x000006541f087816 */ /* 0x000fc40000000008 */
[----:B------:R-:W-:Y:S02]  /*31e0*/  LOP3.LUT R14, R11, 0xff0000ff, RZ, 0xc0, !PT ;  /* 0xff0000ff0b0e7812 */ /* 0x000fe400078ec0ff */
[----:B------:R-:W-:Y:S01]  /*31f0*/  SHF.R.U32.HI R28, RZ, 0x10, R11 ;  /* 0x00000010ff1c7819 */ /* 0x000fe2000001160b */
[----:B------:R-:W-:Y:S01]  /*3200*/  IMAD.SHL.U32 R11, R10, 0x100, RZ ;  /* 0x000001000a0b7824 */ /* 0x000fe200078e00ff */
[----:B------:R-:W-:Y:S01]  /*3210*/  LOP3.LUT R8, R8, 0xff00, R9, 0xf8, !PT ;  /* 0x0000ff0008087812 */ /* 0x000fe200078ef809 */
[----:B------:R-:W-:Y:S02]  /*3220*/  IMAD.U32 R9, R15, 0x10000, RZ ;  /* 0x000100000f097824 */ /* 0x000fe400078e00ff */
[----:B-1----:R-:W-:Y:S01]  /*3230*/  IMAD.MOV.U32 R10, RZ, RZ, R4 ;  /* 0x000000ffff0a7224 */ /* 0x002fe200078e0004 */
[----:B------:R-:W-:Y:S01]  /*3240*/  LOP3.LUT R11, R14, 0xff00, R11, 0xf8, !PT ;  /* 0x0000ff000e0b7812 */ /* 0x000fe200078ef80b */
[----:B------:R-:W-:Y:S01]  /*3250*/  IMAD.U32 R28, R28, 0x10000, RZ ;  /* 0x000100001c1c7824 */ /* 0x000fe200078e00ff */
[----:B------:R-:W-:-:S02]  /*3260*/  F2FP.F16.E4M3.UNPACK_B R4, R5 ;  /* 0x00000005ff04723e */ /* 0x000fc400020006ff */
[----:B------:R-:W-:Y:S02]  /*3270*/  F2FP.F16.E4M3.UNPACK_B R14, R64.H1 ;  /* 0x00000040ff0e723e */ /* 0x000fe400030006ff */
[----:B------:R-:W-:Y:S02]  /*3280*/  LOP3.LUT R8, R8, 0xff0000, R9, 0xf8, !PT ;  /* 0x00ff000008087812 */ /* 0x000fe400078ef809 */
[----:B------:R-:W-:Y:S01]  /*3290*/  LOP3.LUT R9, R11, 0xff0000, R28, 0xf8, !PT ;  /* 0x00ff00000b097812 */ /* 0x000fe200078ef81c */
[----:B------:R-:W-:Y:S01]  /*32a0*/  HADD2.F32 R11, -RZ, R4.H1_H1 ;  /* 0x30000004ff0b7230 */ /* 0x000fe20000004100 */
[----:B------:R-:W-:Y:S01]  /*32b0*/  F2FP.F16.E4M3.UNPACK_B R28, R30.H1 ;  /* 0x0000001eff1c723e */ /* 0x000fe200030006ff */
[----:B------:R-:W-:Y:S01]  /*32c0*/  HADD2.F32 R31, -RZ, R14.H0_H0 ;  /* 0x2000000eff1f7230 */ /* 0x000fe20000004100 */
[----:B------:R-:W-:Y:S01]  /*32d0*/  F2FP.F16.E4M3.UNPACK_B R5, R5.H1 ;  /* 0x00000005ff05723e */ /* 0x000fe200030006ff */
[----:B------:R-:W-:Y:S01]  /*32e0*/  HADD2.F32 R4, -RZ, R4.H0_H0 ;  /* 0x20000004ff047230 */ /* 0x000fe20000004100 */
[----:B------:R-:W-:Y:S01]  /*32f0*/  F2FP.F16.E4M3.UNPACK_B R64, R64 ;  /* 0x00000040ff40723e */ /* 0x000fe200020006ff */
        /* <DEDUP_REMOVED lines=16> */
[----:B------:R-:W-:-:S02]  /*3400*/  HADD2.F32 R29, -RZ, R64.H1_H1 ;  /* 0x30000040ff1d7230 */ /* 0x000fc40000004100 */
[--C-:B------:R-:W-:Y:S02]  /*3410*/  HADD2.F32 R15, -RZ, R11.reuse.H0_H0 ;  /* 0x2000000bff0f7230 */ /* 0x100fe40000004100 */
[----:B------:R-:W-:Y:S02]  /*3420*/  HADD2.F32 R28, -RZ, R11.H1_H1 ;  /* 0x3000000bff1c7230 */ /* 0x000fe40000004100 */
[----:B------:R-:W-:Y:S02]  /*3430*/  HADD2.F32 R64, -RZ, R64.H0_H0 ;  /* 0x20000040ff407230 */ /* 0x000fe40000004100 */
[-C--:B------:R-:W-:Y:S01]  /*3440*/  FMUL.FTZ R31, R15, R29.reuse ;  /* 0x0000001d0f1f7220 */ /* 0x080fe20000410000 */
[--C-:B------:R-:W-:Y:S02]  /*3450*/  HADD2.F32 R14, -RZ, R10.reuse.H1_H1 ;  /* 0x3000000aff0e7230 */ /* 0x100fe40000004100 */
[----:B------:R-:W-:Y:S01]  /*3460*/  FMUL.FTZ R68, R28, R29 ;  /* 0x0000001d1c447220 */ /* 0x000fe20000410000 */
[----:B------:R-:W-:-:S02]  /*3470*/  HADD2.F32 R11, -RZ, R10.H0_H0 ;  /* 0x2000000aff0b7230 */ /* 0x000fc40000004100 */
[--C-:B------:R-:W-:Y:S02]  /*3480*/  HADD2.F32 R10, -RZ, R30.reuse.H1_H1 ;  /* 0x3000001eff0a7230 */ /* 0x100fe40000004100 */
        /* <DEDUP_REMOVED lines=10> */
[--C-:B------:R-:W-:Y:S01]  /*3530*/  HADD2.F32 R29, -RZ, R28.reuse.H0_H0 ;  /* 0x2000001cff1d7230 */ /* 0x100fe20000004100 */
[----:B------:R-:W-:Y:S01]  /*3540*/  F2FP.F16.E4M3.UNPACK_B R31, R8.H1 ;  /* 0x00000008ff1f723e */ /* 0x000fe200030006ff */
[----:B------:R-:W-:Y:S01]  /*3550*/  HADD2.F32 R28, -RZ, R28.H1_H1 ;  /* 0x3000001cff1c7230 */ /* 0x000fe20000004100 */
[----:B------:R-:W-:Y:S01]  /*3560*/  F2FP.SATFINITE.E4M3.F32.PACK_AB_MERGE_C R14, R78, R65, RZ ;  /* 0x000000414e0e723e */ /* 0x000fe200048070ff */
[--C-:B------:R-:W-:Y:S01]  /*3570*/  HADD2.F32 R67, -RZ, R66.reuse.H1_H1 ;  /* 0x30000042ff437230 */ /* 0x100fe20000004100 */
        /* <DEDUP_REMOVED lines=37> */
[----:B------:R-:W-:Y:S02]  /*37d0*/  F2FP.SATFINITE.E4M3.F32.PACK_AB_MERGE_C R4, R11, R10, R77 ;  /* 0x0000000a0b04723e */ /* 0x000fe4000480704d */
[----:B------:R-:W-:-:S02]  /*37e0*/  F2FP.SATFINITE.E4M3.F32.PACK_AB_MERGE_C R7, R66, R29, R64 ;  /* 0x0000001d4207723e */ /* 0x000fc40004807040 */
[----:B------:R-:W-:-:S07]  /*37f0*/  F2FP.SATFINITE.E4M3.F32.PACK_AB_MERGE_C R6, R65, R28, R15 ;  /* 0x0000001c4106723e */ /* 0x000fce000480700f */
.L_x_11408:
[----:B------:R-:W-:Y:S05]  /*3800*/  BSYNC B1 ;  /* 0x0000000000017941 */ /* 0x000fea0003800000 */
.L_x_11407:
[----:B-1----:R2:W-:Y:S01]  /*3810*/  STG.E.128 desc[UR40][R12.64+0x20], R4 ;  /* 0x000020040c007986 */ /* 0x0025e2000c101d28 */
[----:B------:R-:W-:Y:S05]  /*3820*/  BRA `(.L_x_11402) ;  /* 0x0000001000f47947 */ /* 0x000fea0003800000 */
.L_x_11396:
[----:B------:R-:W-:Y:S01]  /*3830*/  IMAD R5, R2, -0xa0, R32 ;  /* 0xffffff6002057824 */ /* 0x000fe200078e0220 */
[----:B------:R-:W2:Y:S01]  /*3840*/  LDL R66, [R1+0x8] ;  /* 0x0000080001427983 */ /* 0x000ea20000100800 */
[----:B------:R-:W-:Y:S02]  /*3850*/  CS2R R8, SRZ ;  /* 0x0000000000087805 */ /* 0x000fe4000001ff00 */
[----:B------:R-:W-:Y:S02]  /*3860*/  CS2R R10, SRZ ;  /* 0x00000000000a7805 */ /* 0x000fe4000001ff00 */
[----:B------:R-:W-:-:S04]  /*3870*/  VIMNMX R6, R5, 0xa0, PT ;  /* 0x000000a005067848 */ /* 0x000fc80003fe0100 */
[----:B------:R-:W-:-:S04]  /*3880*/  ISETP.GE.AND P1, PT, R23, R6, PT ;  /* 0x000000061700720c */ /* 0x000fc80003f26270 */
[----:B------:R-:W-:-:S13]  /*3890*/  ISETP.GE.OR P0, PT, R18, R31, P1 ;  /* 0x0000001f1200720c */ /* 0x000fda0000f06670 */
[----:B------:R-:W0:Y:S01]  /*38a0*/  @!P0 LDC.64 R12, c[0x0][0x3e8] ;  /* 0x0000fa00ff0c8b82 */ /* 0x000e220000000a00 */
[----:B------:R-:W-:Y:S02]  /*38b0*/  @!P0 IMAD.MOV.U32 R5, RZ, RZ, R63 ;  /* 0x000000ffff058224 */ /* 0x000fe400078e003f */
[----:B------:R-:W-:-:S04]  /*38c0*/  @!P0 IMAD R6, R58, R67, RZ ;  /* 0x000000433a068224 */ /* 0x000fc800078e02ff */
[----:B------:R-:W-:Y:S01]  /*38d0*/  @!P0 IMAD R6, R69, R34, R6 ;  /* 0x0000002245068224 */ /* 0x000fe200078e0206 */
[----:B------:R-:W1:Y:S01]  /*38e0*/  @!P0 LDC.64 R28, c[0x0][0x400] ;  /* 0x00010000ff1c8b82 */ /* 0x000e620000000a00 */
[----:B0-----:R-:W-:Y:S01]  /*38f0*/  @!P0 IADD3 R12, P5, P6, R42, R12, R4 ;  /* 0x0000000c2a0c8210 */ /* 0x001fe20007ebe004 */
[----:B------:R-:W-:-:S03]  /*3900*/  @!P0 IMAD.MOV.U32 R4, RZ, RZ, R36 ;  /* 0x000000ffff048224 */ /* 0x000fc600078e0024 */
[----:B------:R-:W-:Y:S01]  /*3910*/  @!P0 IADD3.X R13, R60, R13, R30, P5, P6 ;  /* 0x0000000d3c0d8210 */ /* 0x000fe20002fec41e */
[----:B------:R-:W-:-:S03]  /*3920*/  @!P0 IMAD.WIDE.U32 R4, R67, R34, R4 ;  /* 0x0000002243048225 */ /* 0x000fc600078e0004 */
[----:B-1----:R-:W-:-:S04]  /*3930*/  @!P0 IADD3 R28, P5, R4, R28, RZ ;  /* 0x0000001c041c8210 */ /* 0x002fc80007fbe0ff */
[----:B------:R-:W-:Y:S02]  /*3940*/  @!P0 IADD3.X R29, R29, R6, R5, P5, !PT ;  /* 0x000000061d1d8210 */ /* 0x000fe40002ffe405 */
[----:B------:R-:W-:Y:S02]  /*3950*/  CS2R R4, SRZ ;  /* 0x0000000000047805 */ /* 0x000fe4000001ff00 */
[----:B------:R-:W-:Y:S01]  /*3960*/  CS2R R6, SRZ ;  /* 0x0000000000067805 */ /* 0x000fe2000001ff00 */
[----:B------:R-:W3:Y:S05]  /*3970*/  @!P0 LDG.E.128 R8, desc[UR40][R28.64] ;  /* 0x000000281c088981 */ /* 0x000eea000c1e1d00 */
[----:B------:R-:W4:Y:S01]  /*3980*/  @!P0 LDG.E.128 R4, desc[UR40][R12.64] ;  /* 0x000000280c048981 */ /* 0x000f22000c1e1d00 */
[----:B------:R-:W-:-:S02]  /*3990*/  ISETP.GE.AND P5, PT, R18, R31, PT ;  /* 0x0000001f1200720c */ /* 0x000fc40003fa6270 */
[----:B------:R-:W-:-:S11]  /*39a0*/  LOP3.LUT R22, R22, 0xfffffffe, RZ, 0xc0, !PT ;  /* 0xfffffffe16167812 */ /* 0x000fd600078ec0ff */
[----:B------:R-:W-:Y:S02]  /*39b0*/  @P5 LOP3.LUT R22, R22, 0x1, RZ, 0xfc, !PT ;  /* 0x0000000116165812 */ /* 0x000fe400078efcff */
[----:B--2---:R-:W-:Y:S01]  /*39c0*/  ISETP.NE.AND P0, PT, R66, 0x3, PT ;  /* 0x000000034200780c */ /* 0x004fe20003f05270 */
[----:B---3--:R-:W-:Y:S02]  /*39d0*/  IMAD.MOV.U32 R83, RZ, RZ, R8 ;  /* 0x000000ffff537224 */ /* 0x008fe400078e0008 */
[----:B------:R-:W-:Y:S02]  /*39e0*/  IMAD.MOV.U32 R80, RZ, RZ, R10 ;  /* 0x000000ffff507224 */ /* 0x000fe400078e000a */
[----:B----4-:R-:W-:Y:S02]  /*39f0*/  IMAD.MOV.U32 R82, RZ, RZ, R4 ;  /* 0x000000ffff527224 */ /* 0x010fe400078e0004 */
[----:B------:R-:W-:-:S06]  /*3a00*/  IMAD.MOV.U32 R81, RZ, RZ, R6 ;  /* 0x000000ffff517224 */ /* 0x000fcc00078e0006 */
[----:B------:R-:W-:Y:S05]  /*3a10*/  @!P0 BRA `(.L_x_11409) ;  /* 0x0000000000048947 */ /* 0x000fea0003800000 */
[----:B------:R-:W-:Y:S01]  /*3a20*/  BPT.TRAP 0x1 ;  /* 0x000000040000795c */ /* 0x000fe20000300000 */
.L_x_11409:
[----:B------:R-:W2:Y:S01]  /*3a30*/  LDL R12, [R1] ;  /* 0x00000000010c7983 */ /* 0x000ea20000100800 */
[----:B------:R-:W-:Y:S01]  /*3a40*/  IMAD R75, R17, 0x8, R16 ;  /* 0x00000008114b7824 */ /* 0x000fe200078e0210 */
[----:B------:R-:W0:Y:S01]  /*3a50*/  LDC R77, c[0x0][0x2f4] ;  /* 0x0000bd00ff4d7b82 */ /* 0x000e220000000800 */
[----:B------:R-:W-:Y:S01]  /*3a60*/  BSSY B1, `(.L_x_11410) ;  /* 0x0000004000017945 */ /* 0x000fe20003800000 */
[----:B--2---:R-:W-:-:S04]  /*3a70*/  SHF.L.U32 R76, R12, 0x1f, RZ ;  /* 0x0000001f0c4c7819 */ /* 0x004fc800000006ff */
[----:B------:R-:W1:Y:S02]  /*3a80*/  SYNCS.PHASECHK.TRANS64.TRYWAIT P5, [R75+URZ+0x13290], R76 ;  /* 0x0132904c4b0075a7 */ /* 0x000e6400080a017f */
[----:B01----:R-:W-:Y:S05]  /*3a90*/  @!P5 BRA `(.L_x_11411) ;  /* 0x000001300030d947 */ /* 0x003fea0003800000 */
.L_x_11615:
[----:B------:R-:W-:Y:S05]  /*3aa0*/  BSYNC B1 ;  /* 0x0000000000017941 */ /* 0x000fea0003800000 */
.L_x_11410:
[----:B------:R-:W-:Y:S01]  /*3ab0*/  ISETP.GE.OR P5, PT, R18, R77, P1 ;  /* 0x0000004d1200720c */ /* 0x000fe20000fa6670 */
[----:B------:R-:W-:Y:S01]  /*3ac0*/  ULDC.64 UR4, c[0x0][0x300] ;  /* 0x0000c00000047ab9 */ /* 0x000fe20000000a00 */
[----:B------:R-:W-:Y:S01]  /*3ad0*/  SHF.R.S32.HI R12, RZ, 0x1f, R23 ;  /* 0x0000001fff0c7819 */ /* 0x000fe20000011417 */
[----:B------:R-:W-:Y:S02]  /*3ae0*/  IMAD.MOV.U32 R66, RZ, RZ, R14 ;  /* 0x000000ffff427224 */ /* 0x000fe400078e000e */
[----:B------:R-:W-:Y:S02]  /*3af0*/  IMAD.MOV.U32 R67, RZ, RZ, R79 ;  /* 0x000000ffff437224 */ /* 0x000fe400078e004f */
[----:B------:R-:W-:Y:S02]  /*3b00*/  IMAD R12, R12, UR4, RZ ;  /* 0x000000040c0c7c24 */ /* 0x000fe4000f8e02ff */
[----:B------:R-:W-:-:S04]  /*3b10*/  IMAD.WIDE.U32 R66, R23, UR4, R66 ;  /* 0x0000000417427c25 */ /* 0x000fc8000f8e0042 */
[----:B------:R-:W-:Y:S01]  /*3b20*/  IMAD R13, R23, UR5, R12 ;  /* 0x00000005170d7c24 */ /* 0x000fe2000f8e020c */
[----:B------:R-:W-:Y:S06]  /*3b30*/  @P5 BRA `(.L_x_11402) ;  /* 0x0000001000305947 */ /* 0x000fec0003800000 */
[----:B------:R-:W2:Y:S04]  /*3b40*/  LDL R30, [R1+0x28] ;  /* 0x00002800011e7983 */ /* 0x000ea80000100800 */
[----:B------:R-:W3:Y:S04]  /*3b50*/  LDL R29, [R1+0x2c] ;  /* 0x00002c00011d7983 */ /* 0x000ee80000100800 */
[----:B------:R-:W4:Y:S01]  /*3b60*/  LDL R28, [R1+0x30] ;  /* 0x00003000011c7983 */ /* 0x000f220000100800 */
[----:B------:R-:W-:Y:S01]  /*3b70*/  IMAD.IADD R78, R13, 0x1, R67 ;  /* 0x000000010d4e7824 */ /* 0x000fe200078e0243 */
[----:B------:R-:W-:Y:S01]  /*3b80*/  IADD3 R69, P5, P6, R50, R66, R61 ;  /* 0x0000004232457210 */ /* 0x000fe20007ebe03d */
[----:B------:R-:W-:Y:S03]  /*3b90*/  BSSY B1, `(.L_x_11412) ;  /* 0x00000e9000017945 */ /* 0x000fe60003800000 */
[----:B------:R-:W-:-:S02]  /*3ba0*/  IADD3.X R12, R3, R78, R70, P5, P6 ;  /* 0x0000004e030c7210 */ /* 0x000fc40002fec446 */
[----:B------:R-:W-:Y:S02]  /*3bb0*/  IADD3 R68, P5, R69, R64, RZ ;  /* 0x0000004045447210 */ /* 0x000fe40007fbe0ff */
[----:B------:R-:W-:-:S03]  /*3bc0*/  LOP3.LUT P6, RZ, R22, 0x1, RZ, 0xc0, !PT ;  /* 0x0000000116ff7812 */ /* 0x000fc600078cc0ff */
[----:B------:R-:W-:Y:S01]  /*3bd0*/  IMAD.X R69, R12, 0x1, R65, P5 ;  /* 0x000000010c457824 */ /* 0x000fe200028e0641 */
[----:B------:R-:W-:Y:S01]  /*3be0*/  LOP3.LUT P5, RZ, R22, 0x4, RZ, 0xc0, !PT ;  /* 0x0000000416ff7812 */ /* 0x000fe200078ac0ff */
[----:B------:R-:W-:-:S05]  /*3bf0*/  IMAD.IADD R12, R77, 0x1, -R55 ;  /* 0x000000014d0c7824 */ /* 0x000fca00078e0a37 */
[----:B------:R-:W-:-:S04]  /*3c00*/  SEL R12, R55, R12, !P5 ;  /* 0x0000000c370c7207 */ /* 0x000fc80006800000 */
[----:B------:R-:W-:-:S04]  /*3c10*/  SHF.R.S32.HI R13, RZ, 0x1f, R12 ;  /* 0x0000001fff0d7819 */ /* 0x000fc8000001140c */
[----:B------:R-:W-:-:S04]  /*3c20*/  LEA.HI R13, R13, R12, RZ, 0x5 ;  /* 0x0000000c0d0d7211 */ /* 0x000fc800078f28ff */
[----:B------:R-:W-:Y:S01]  /*3c30*/  SHF.R.S32.HI R12, RZ, 0x5, R13 ;  /* 0x00000005ff0c7819 */ /* 0x000fe2000001140d */
[----:B------:R-:W-:-:S03]  /*3c40*/  IMAD R13, R17, 0x2800, R71 ;  /* 0x00002800110d7824 */ /* 0x000fc600078e0247 */
[----:B------:R-:W-:Y:S01]  /*3c50*/  LEA.HI.SX32 R12, R21, R12, 0x1c ;  /* 0x0000000c150c7211 */ /* 0x000fe200078fe2ff */
[----:B------:R-:W-:-:S04]  /*3c60*/  IMAD.IADD R13, R16, 0x1, R13 ;  /* 0x00000001100d7824 */ /* 0x000fc800078e020d */
[----:B------:R-:W-:-:S05]  /*3c70*/  IMAD.SHL.U32 R79, R12, 0x10, RZ ;  /* 0x000000100c4f7824 */ /* 0x000fca00078e00ff */
[----:B--2---:R-:W-:-:S04]  /*3c80*/  LOP3.LUT R12, R30, 0x30, R79, 0xf8, !PT ;  /* 0x000000301e0c7812 */ /* 0x004fc800078ef84f */
[----:B---3--:R-:W-:-:S05]  /*3c90*/  LOP3.LUT R12, R12, R29, RZ, 0x3c, !PT ;  /* 0x0000001d0c0c7212 */ /* 0x008fca00078e3cff */
[----:B----4-:R-:W-:-:S04]  /*3ca0*/  IMAD.IADD R12, R28, 0x1, R12 ;  /* 0x000000011c0c7824 */ /* 0x010fc800078e020c */
        /* <DEDUP_REMOVED lines=15> */
[--C-:B------:R-:W-:Y:S02]  /*3da0*/  SHF.R.U32.HI R89, RZ, 0x8, R7.reuse ;  /* 0x00000008ff597819 */ /* 0x100fe40000011607 */
[----:B------:R-:W-:Y:S01]  /*3db0*/  PRMT R10, R93, 0x654, R10 ;  /* 0x000006545d0a7816 */ /* 0x000fe2000000000a */
[----:B------:R-:W-:Y:S01]  /*3dc0*/  IMAD.U32 R5, R5, 0x10000, RZ ;  /* 0x0001000005057824 */ /* 0x000fe200078e00ff */
[--C-:B------:R-:W-:Y:S02]  /*3dd0*/  SHF.R.U32.HI R91, RZ, 0x18, R7.reuse ;  /* 0x00000018ff5b7819 */ /* 0x100fe40000011607 */
[----:B------:R-:W-:Y:S02]  /*3de0*/  LOP3.LUT R84, R7, 0xff, RZ, 0xc0, !PT ;  /* 0x000000ff07547812 */ /* 0x000fe400078ec0ff */
[----:B------:R-:W-:-:S02]  /*3df0*/  SHF.R.U32.HI R4, RZ, 0x10, R7 ;  /* 0x00000010ff047819 */ /* 0x000fc40000011607 */
[--C-:B------:R-:W-:Y:S02]  /*3e00*/  SHF.R.U32.HI R87, RZ, 0x8, R11.reuse ;  /* 0x00000008ff577819 */ /* 0x100fe4000001160b */
[----:B------:R-:W-:Y:S02]  /*3e10*/  LOP3.LUT R8, R11, 0xff0000ff, RZ, 0xc0, !PT ;  /* 0xff0000ff0b087812 */ /* 0x000fe400078ec0ff */
[----:B------:R-:W-:Y:S01]  /*3e20*/  SHF.R.U32.HI R7, RZ, 0x10, R11 ;  /* 0x00000010ff077819 */ /* 0x000fe2000001160b */
[----:B------:R-:W-:Y:S01]  /*3e30*/  IMAD.SHL.U32 R11, R89, 0x100, RZ ;  /* 0x00000100590b7824 */ /* 0x000fe200078e00ff */
[----:B------:R-:W-:Y:S01]  /*3e40*/  LOP3.LUT R9, R10, 0xff00, R9, 0xf8, !PT ;  /* 0x0000ff000a097812 */ /* 0x000fe200078ef809 */
[----:B------:R-:W-:Y:S01]  /*3e50*/  IMAD.SHL.U32 R10, R86, 0x100, RZ ;  /* 0x00000100560a7824 */ /* 0x000fe200078e00ff */
[----:B------:R-:W-:Y:S01]  /*3e60*/  PRMT R84, R91, 0x654, R84 ;  /* 0x000006545b547816 */ /* 0x000fe20000000054 */
[----:B------:R-:W-:Y:S01]  /*3e70*/  IMAD.SHL.U32 R87, R87, 0x100, RZ ;  /* 0x0000010057577824 */ /* 0x000fe200078e00ff */
[----:B------:R-:W-:Y:S01]  /*3e80*/  PRMT R85, R88, 0x654, R85 ;  /* 0x0000065458557816 */ /* 0x000fe20000000055 */
[----:B------:R-:W-:Y:S01]  /*3e90*/  IMAD.U32 R90, R7, 0x10000, RZ ;  /* 0x00010000075a7824 */ /* 0x000fe200078e00ff */
[----:B------:R-:W-:Y:S01]  /*3ea0*/  LOP3.LUT R6, R9, 0xff0000, R6, 0xf8, !PT ;  /* 0x00ff000009067812 */ /* 0x000fe200078ef806 */
[----:B------:R-:W-:Y:S01]  /*3eb0*/  IMAD.U32 R9, R4, 0x10000, RZ ;  /* 0x0001000004097824 */ /* 0x000fe200078e00ff */
[----:B------:R-:W-:-:S02]  /*3ec0*/  LOP3.LUT R84, R84, 0xff00, R11, 0xf8, !PT ;  /* 0x0000ff0054547812 */ /* 0x000fc400078ef80b */
[----:B------:R-:W-:Y:S02]  /*3ed0*/  LOP3.LUT R88, R85, 0xff00, R10, 0xf8, !PT ;  /* 0x0000ff0055587812 */ /* 0x000fe400078ef80a */
[----:B------:R-:W-:Y:S02]  /*3ee0*/  F2FP.F16.E4M3.UNPACK_B R86, R83.H1 ;  /* 0x00000053ff56723e */ /* 0x000fe400030006ff */
[----:B--2---:R-:W-:Y:S02]  /*3ef0*/  F2FP.F16.E4M3.UNPACK_B R11, R28.H1 ;  /* 0x0000001cff0b723e */ /* 0x004fe400030006ff */
[----:B-1----:R-:W-:Y:S02]  /*3f00*/  F2FP.F16.E4M3.UNPACK_B R10, R12.H1 ;  /* 0x0000000cff0a723e */ /* 0x002fe400030006ff */
[----:B------:R-:W-:Y:S01]  /*3f10*/  LOP3.LUT R4, R84, 0xff0000, R9, 0xf8, !PT ;  /* 0x00ff000054047812 */ /* 0x000fe200078ef809 */
[----:B------:R-:W-:Y:S01]  /*3f20*/  HADD2.F32 R9, -RZ, R11.H0_H0 ;  /* 0x2000000bff097230 */ /* 0x000fe20000004100 */
[----:B------:R-:W-:Y:S01]  /*3f30*/  LOP3.LUT R89, R8, 0xff00, R87, 0xf8, !PT ;  /* 0x0000ff0008597812 */ /* 0x000fe200078ef857 */
[----:B------:R-:W-:Y:S01]  /*3f40*/  HADD2.F32 R87, -RZ, R86.H0_H0 ;  /* 0x20000056ff577230 */ /* 0x000fe20000004100 */
[----:B------:R-:W-:Y:S01]  /*3f50*/  F2FP.F16.E4M3.UNPACK_B R84, R82.H1 ;  /* 0x00000052ff54723e */ /* 0x000fe200030006ff */
[--C-:B------:R-:W-:Y:S01]  /*3f60*/  HADD2.F32 R8, -RZ, R10.reuse.H0_H0 ;  /* 0x2000000aff087230 */ /* 0x100fe20000004100 */
[----:B------:R-:W-:Y:S01]  /*3f70*/  LOP3.LUT R7, R88, 0xff0000, R5, 0xf8, !PT ;  /* 0x00ff000058077812 */ /* 0x000fe200078ef805 */
[----:B------:R-:W-:-:S02]  /*3f80*/  HADD2.F32 R10, -RZ, R10.H1_H1 ;  /* 0x3000000aff0a7230 */ /* 0x000fc40000004100 */
[CC--:B------:R-:W-:Y:S01]  /*3f90*/  FMUL.FTZ R91, R9.reuse, R87.reuse ;  /* 0x00000057095b7220 */ /* 0x0c0fe20000410000 */
[--C-:B------:R-:W-:Y:S02]  /*3fa0*/  HADD2.F32 R85, -RZ, R84.reuse.H0_H0 ;  /* 0x20000054ff557230 */ /* 0x100fe40000004100 */
[C---:B------:R-:W-:Y:S01]  /*3fb0*/  FMUL.FTZ R92, R8.reuse, R87 ;  /* 0x00000057085c7220 */ /* 0x040fe20000410000 */
[----:B------:R-:W-:Y:S01]  /*3fc0*/  HADD2.F32 R87, -RZ, R84.H1_H1 ;  /* 0x30000054ff577230 */ /* 0x000fe20000004100 */
[----:B------:R-:W-:Y:S01]  /*3fd0*/  F2FP.F16.E4M3.UNPACK_B R88, R83 ;  /* 0x00000053ff58723e */ /* 0x000fe200020006ff */
[----:B------:R-:W-:Y:S02]  /*3fe0*/  HADD2.F32 R84, -RZ, R11.H1_H1 ;  /* 0x3000000bff547230 */ /* 0x000fe40000004100 */
[-C--:B------:R-:W-:Y:S01]  /*3ff0*/  FFMA.FTZ R8, R8, R85.reuse, -R91 ;  /* 0x0000005508087223 */ /* 0x080fe2000001085b */
[----:B------:R-:W-:Y:S01]  /*4000*/  FFMA.FTZ R9, R9, R85, R92 ;  /* 0x0000005509097223 */ /* 0x000fe2000001005c */
[----:B------:R-:W-:Y:S01]  /*4010*/  F2FP.F16.E4M3.UNPACK_B R85, R82 ;  /* 0x00000052ff55723e */ /* 0x000fe200020006ff */
[----:B------:R-:W-:Y:S01]  /*4020*/  HADD2.F32 R91, -RZ, R86.H1_H1 ;  /* 0x30000056ff5b7230 */ /* 0x000fe20000004100 */
[----:B------:R-:W-:-:S02]  /*4030*/  F2FP.F16.E4M3.UNPACK_B R82, R12 ;  /* 0x0000000cff52723e */ /* 0x000fc400020006ff */
[----:B------:R-:W-:Y:S01]  /*4040*/  LOP3.LUT R5, R89, 0xff0000, R90, 0xf8, !PT ;  /* 0x00ff000059057812 */ /* 0x000fe200078ef85a */
[----:B------:R-:W-:Y:S01]  /*4050*/  HADD2.F32 R89, -RZ, R88.H0_H0 ;  /* 0x20000058ff597230 */ /* 0x000fe20000004100 */
[----:B------:R-:W-:Y:S01]  /*4060*/  F2FP.F16.E4M3.UNPACK_B R28, R28 ;  /* 0x0000001cff1c723e */ /* 0x000fe200020006ff */
[-C--:B------:R-:W-:Y:S01]  /*4070*/  FMUL.FTZ R11, R84, R91.reuse ;  /* 0x0000005b540b7220 */ /* 0x080fe20000410000 */
[----:B------:R-:W-:Y:S02]  /*4080*/  HADD2.F32 R12, -RZ, R82.H0_H0 ;  /* 0x20000052ff0c7230 */ /* 0x000fe40000004100 */
[C---:B------:R-:W-:Y:S01]  /*4090*/  FMUL.FTZ R91, R10.reuse, R91 ;  /* 0x0000005b0a5b7220 */ /* 0x040fe20000410000 */
[----:B------:R-:W-:Y:S02]  /*40a0*/  HADD2.F32 R86, -RZ, R85.H0_H0 ;  /* 0x20000055ff567230 */ /* 0x000fe40000004100 */
[----:B------:R-:W-:Y:S01]  /*40b0*/  FFMA.FTZ R11, R10, R87, -R11 ;  /* 0x000000570a0b7223 */ /* 0x000fe2000001080b */
[----:B------:R-:W-:-:S02]  /*40c0*/  HADD2.F32 R83, -RZ, R28.H0_H0 ;  /* 0x2000001cff537230 */ /* 0x000fc40000004100 */
[----:B------:R-:W-:Y:S01]  /*40d0*/  FFMA.FTZ R10, R84, R87, R91 ;  /* 0x00000057540a7223 */ /* 0x000fe2000001005b */
[-C--:B------:R-:W-:Y:S01]  /*40e0*/  FMUL.FTZ R90, R12, R89.reuse ;  /* 0x000000590c5a7220 */ /* 0x080fe20000410000 */
[----:B------:R-:W-:Y:S01]  /*40f0*/  HADD2.F32 R87, -RZ, R88.H1_H1 ;  /* 0x30000058ff577230 */ /* 0x000fe20000004100 */
[----:B------:R-:W-:Y:S01]  /*4100*/  F2FP.SATFINITE.E4M3.F32.PACK_AB_MERGE_C R8, R11, R8, RZ ;  /* 0x000000080b08723e */ /* 0x000fe200048070ff */
[----:B------:R-:W-:Y:S02]  /*4110*/  HADD2.F32 R84, -RZ, R28.H1_H1 ;  /* 0x3000001cff547230 */ /* 0x000fe40000004100 */
[C---:B------:R-:W-:Y:S01]  /*4120*/  FMUL.FTZ R91, R83.reuse, R89 ;  /* 0x00000059535b7220 */ /* 0x040fe20000410000 */
[----:B------:R-:W-:Y:S01]  /*4130*/  FFMA.FTZ R28, R83, R86, R90 ;  /* 0x00000056531c7223 */ /* 0x000fe2000001005a */
[----:B------:R-:W-:Y:S01]  /*4140*/  HADD2.F32 R82, -RZ, R82.H1_H1 ;  /* 0x30000052ff527230 */ /* 0x000fe20000004100 */
[----:B------:R-:W-:Y:S01]  /*4150*/  F2FP.F16.E4M3.UNPACK_B R90, R80.H1 ;  /* 0x00000050ff5a723e */ /* 0x000fe200030006ff */
[----:B------:R-:W-:-:S02]  /*4160*/  HADD2.F32 R83, -RZ, R85.H1_H1 ;  /* 0x30000055ff537230 */ /* 0x000fc40000004100 */
[-C--:B------:R-:W-:Y:S01]  /*4170*/  FMUL.FTZ R85, R84, R87.reuse ;  /* 0x0000005754557220 */ /* 0x080fe20000410000 */
[----:B------:R-:W-:Y:S01]  /*4180*/  FFMA.FTZ R12, R12, R86, -R91 ;  /* 0x000000560c0c7223 */ /* 0x000fe2000001085b */
[----:B------:R-:W-:Y:S01]  /*4190*/  F2FP.F16.E4M3.UNPACK_B R86, R30.H1 ;  /* 0x0000001eff56723e */ /* 0x000fe200030006ff */
[C---:B------:R-:W-:Y:S01]  /*41a0*/  FMUL.FTZ R87, R82.reuse, R87 ;  /* 0x0000005752577220 */ /* 0x040fe20000410000 */
[----:B------:R-:W-:Y:S01]  /*41b0*/  FFMA.FTZ R85, R82, R83, -R85 ;  /* 0x0000005352557223 */ /* 0x000fe20000010855 */
[-C--:B------:R-:W-:Y:S01]  /*41c0*/  F2FP.F16.E4M3.UNPACK_B R82, R14.reuse.H1 ;  /* 0x0000000eff52723e */ /* 0x080fe200030006ff */
        /* <DEDUP_REMOVED lines=16> */
[----:B------:R-:W-:Y:S01]  /*42d0*/  F2FP.F16.E4M3.UNPACK_B R88, R80 ;  /* 0x00000050ff58723e */ /* 0x000fe200020006ff */
[C---:B------:R-:W-:Y:S01]  /*42e0*/  FMUL.FTZ R92, R86.reuse, R90 ;  /* 0x0000005a565c7220 */ /* 0x040fe20000410000 */
[----:B------:R-:W-:Y:S01]  /*42f0*/  F2FP.F16.E4M3.UNPACK_B R80, R30 ;  /* 0x0000001eff50723e */ /* 0x000fe200020006ff */
[----:B------:R-:W-:Y:S01]  /*4300*/  FFMA.FTZ R97, R86, R89, R95 ;  /* 0x0000005956617223 */ /* 0x000fe2000001005f */
[----:B------:R-:W-:Y:S01]  /*4310*/  F2FP.F16.E4M3.UNPACK_B R86, R81 ;  /* 0x00000051ff56723e */ /* 0x000fe200020006ff */
[----:B------:R-:W-:Y:S01]  /*4320*/  HADD2.F32 R90, -RZ, R88.H0_H0 ;  /* 0x20000058ff5a7230 */ /* 0x000fe20000004100 */
[----:B------:R-:W-:Y:S01]  /*4330*/  F2FP.SATFINITE.E4M3.F32.PACK_AB_MERGE_C R9, R10, R9, RZ ;  /* 0x000000090a09723e */ /* 0x000fe200048070ff */
[----:B------:R-:W-:Y:S02]  /*4340*/  HADD2.F32 R81, -RZ, R80.H0_H0 ;  /* 0x20000050ff517230 */ /* 0x000fe40000004100 */
[----:B------:R-:W-:Y:S01]  /*4350*/  FFMA.FTZ R87, R87, R89, -R92 ;  /* 0x0000005957577223 */ /* 0x000fe2000001085c */
[----:B------:R-:W-:Y:S01]  /*4360*/  HADD2.F32 R91, -RZ, R88.H1_H1 ;  /* 0x30000058ff5b7230 */ /* 0x000fe20000004100 */
[----:B------:R-:W-:Y:S01]  /*4370*/  F2FP.F16.E4M3.UNPACK_B R10, R29 ;  /* 0x0000001dff0a723e */ /* 0x000fe200020006ff */
[----:B------:R-:W-:-:S02]  /*4380*/  HADD2.F32 R30, -RZ, R14.H0_H0 ;  /* 0x2000000eff1e7230 */ /* 0x000fc40000004100 */
[-C--:B------:R-:W-:Y:S01]  /*4390*/  FMUL.FTZ R93, R81, R90.reuse ;  /* 0x0000005a515d7220 */ /* 0x080fe20000410000 */
[----:B------:R-:W-:Y:S01]  /*43a0*/  HADD2.F32 R80, -RZ, R80.H1_H1 ;  /* 0x30000050ff507230 */ /* 0x000fe20000004100 */
[----:B------:R-:W-:Y:S01]  /*43b0*/  F2FP.F16.E4M3.UNPACK_B R11, R7 ;  /* 0x00000007ff0b723e */ /* 0x000fe200020006ff */
[----:B------:R-:W-:Y:S02]  /*43c0*/  HADD2.F32 R14, -RZ, R14.H1_H1 ;  /* 0x3000000eff0e7230 */ /* 0x000fe40000004100 */
[----:B------:R-:W-:Y:S01]  /*43d0*/  FMUL.FTZ R90, R30, R90 ;  /* 0x0000005a1e5a7220 */ /* 0x000fe20000410000 */
[--C-:B------:R-:W-:Y:S02]  /*43e0*/  HADD2.F32 R88, -RZ, R86.reuse.H0_H0 ;  /* 0x20000056ff587230 */ /* 0x100fe40000004100 */
[-C--:B------:R-:W-:Y:S01]  /*43f0*/  FMUL.FTZ R95, R80, R91.reuse ;  /* 0x0000005b505f7220 */ /* 0x080fe20000410000 */
[----:B------:R-:W-:Y:S02]  /*4400*/  HADD2.F32 R89, -RZ, R86.H1_H1 ;  /* 0x30000056ff597230 */ /* 0x000fe40000004100 */
[----:B------:R-:W-:Y:S01]  /*4410*/  FMUL.FTZ R91, R14, R91 ;  /* 0x0000005b0e5b7220 */ /* 0x000fe20000410000 */
[----:B------:R-:W-:Y:S01]  /*4420*/  F2FP.SATFINITE.E4M3.F32.PACK_AB_MERGE_C R28, R83, R28, R9 ;  /* 0x0000001c531c723e */ /* 0x000fe20004807009 */
[-C--:B------:R-:W-:Y:S01]  /*4430*/  FFMA.FTZ R93, R30, R88.reuse, -R93 ;  /* 0x000000581e5d7223 */ /* 0x080fe2000001085d */
[----:B------:R-:W-:Y:S01]  /*4440*/  F2FP.F16.E4M3.UNPACK_B R9, R13 ;  /* 0x0000000dff09723e */ /* 0x000fe200020006ff */
[----:B------:R-:W-:Y:S01]  /*4450*/  FFMA.FTZ R30, R81, R88, R90 ;  /* 0x00000058511e7223 */ /* 0x000fe2000001005a */
[-C--:B------:R-:W-:Y:S01]  /*4460*/  FFMA.FTZ R14, R14, R89.reuse, -R95 ;  /* 0x000000590e0e7223 */ /* 0x080fe2000001085f */
        /* <DEDUP_REMOVED lines=18> */
[CC--:B------:R-:W-:Y:S01]  /*4590*/  FMUL.FTZ R80, R10.reuse, R82.reuse ;  /* 0x000000520a507220 */ /* 0x0c0fe20000410000 */
[C---:B------:R-:W-:Y:S01]  /*45a0*/  FMUL.FTZ R83, R11.reuse, R82 ;  /* 0x000000520b537220 */ /* 0x040fe20000410000 */
[----:B------:R-:W-:Y:S02]  /*45b0*/  F2FP.F16.E4M3.UNPACK_B R82, R7.H1 ;  /* 0x00000007ff52723e */ /* 0x000fe400030006ff */
        /* <DEDUP_REMOVED lines=11> */
[CC--:B------:R-:W-:Y:S01]  /*4670*/  FMUL.FTZ R86, R80.reuse, R83.reuse ;  /* 0x0000005350567220 */ /* 0x0c0fe20000410000 */
[----:B------:R-:W-:Y:S02]  /*4680*/  HADD2.F32 R29, -RZ, R6.H0_H0 ;  /* 0x20000006ff1d7230 */ /* 0x000fe40000004100 */
[C---:B------:R-:W-:Y:S01]  /*4690*/  FMUL.FTZ R83, R7.reuse, R83 ;  /* 0x0000005307537220 */ /* 0x040fe20000410000 */
[----:B------:R-:W-:Y:S01]  /*46a0*/  HADD2.F32 R13, -RZ, R13.H1_H1 ;  /* 0x3000000dff0d7230 */ /* 0x000fe20000004100 */
[----:B------:R-:W-:Y:S01]  /*46b0*/  F2FP.F16.E4M3.UNPACK_B R87, R4.H1 ;  /* 0x00000004ff57723e */ /* 0x000fe200030006ff */
[----:B------:R-:W-:Y:S01]  /*46c0*/  HADD2.F32 R82, -RZ, R82.H1_H1 ;  /* 0x30000052ff527230 */ /* 0x000fe20000004100 */
[----:B------:R-:W-:Y:S01]  /*46d0*/  F2FP.F16.E4M3.UNPACK_B R90, R5.H1 ;  /* 0x00000005ff5a723e */ /* 0x000fe200030006ff */
[----:B------:R-:W-:Y:S02]  /*46e0*/  HADD2.F32 R84, -RZ, R6.H1_H1 ;  /* 0x30000006ff547230 */ /* 0x000fe40000004100 */
[-C--:B------:R-:W-:Y:S01]  /*46f0*/  FFMA.FTZ R6, R7, R29.reuse, -R86 ;  /* 0x0000001d07067223 */ /* 0x080fe20000010856 */
[----:B------:R-:W-:Y:S01]  /*4700*/  FFMA.FTZ R7, R80, R29, R83 ;  /* 0x0000001d50077223 */ /* 0x000fe20000010053 */
[-C--:B------:R-:W-:Y:S01]  /*4710*/  FMUL.FTZ R88, R81, R82.reuse ;  /* 0x0000005251587220 */ /* 0x080fe20000410000 */
[C---:B------:R-:W-:Y:S01]  /*4720*/  FMUL.FTZ R80, R13.reuse, R82 ;  /* 0x000000520d507220 */ /* 0x040fe20000410000 */
[----:B------:R-:W-:Y:S01]  /*4730*/  F2FP.F16.E4M3.UNPACK_B R82, R31 ;  /* 0x0000001fff52723e */ /* 0x000fe200020006ff */
[----:B------:R-:W-:Y:S01]  /*4740*/  HADD2.F32 R92, -RZ, R90.H0_H0 ;  /* 0x2000005aff5c7230 */ /* 0x000fe20000004100 */
[----:B------:R-:W-:Y:S01]  /*4750*/  F2FP.F16.E4M3.UNPACK_B R29, R15 ;  /* 0x0000000fff1d723e */ /* 0x000fe200020006ff */
[-C--:B------:R-:W-:Y:S01]  /*4760*/  FFMA.FTZ R13, R13, R84.reuse, -R88 ;  /* 0x000000540d0d7223 */ /* 0x080fe20000010858 */
        /* <DEDUP_REMOVED lines=9> */
[-C--:B------:R-:W-:Y:S01]  /*4800*/  FMUL.FTZ R94, R84, R4.reuse ;  /* 0x00000004545e7220 */ /* 0x080fe20000410000 */
[----:B------:R-:W-:Y:S02]  /*4810*/  HADD2.F32 R85, -RZ, R83.H0_H0 ;  /* 0x20000053ff557230 */ /* 0x000fe40000004100 */
[C---:B------:R-:W-:Y:S01]  /*4820*/  FMUL.FTZ R91, R31.reuse, R4 ;  /* 0x000000041f5b7220 */ /* 0x040fe20000410000 */
[----:B------:R-:W-:Y:S02]  /*4830*/  HADD2.F32 R81, -RZ, R15.H0_H0 ;  /* 0x2000000fff517230 */ /* 0x000fe40000004100 */
[----:B------:R-:W-:Y:S01]  /*4840*/  FFMA.FTZ R4, R31, R5, -R94 ;  /* 0x000000051f047223 */ /* 0x000fe2000001085e */
[----:B------:R-:W-:Y:S02]  /*4850*/  HADD2.F32 R83, -RZ, R83.H1_H1 ;  /* 0x30000053ff537230 */ /* 0x000fe40000004100 */
[----:B------:R-:W-:Y:S01]  /*4860*/  FMUL.FTZ R96, R85, R92 ;  /* 0x0000005c55607220 */ /* 0x000fe20000410000 */
[----:B------:R-:W-:-:S02]  /*4870*/  HADD2.F32 R90, -RZ, R90.H1_H1 ;  /* 0x3000005aff5a7230 */ /* 0x000fc40000004100 */
[----:B------:R-:W-:Y:S01]  /*4880*/  FFMA.FTZ R5, R84, R5, R91 ;  /* 0x0000000554057223 */ /* 0x000fe2000001005b */
[----:B------:R-:W-:Y:S02]  /*4890*/  HADD2.F32 R15, -RZ, R15.H1_H1 ;  /* 0x3000000fff0f7230 */ /* 0x000fe40000004100 */
        /* <DEDUP_REMOVED lines=20> */
[----:B------:R-:W-:Y:S02]  /*49e0*/  F2FP.SATFINITE.E4M3.F32.PACK_AB_MERGE_C R15, R29, R4, R15 ;  /* 0x000000041d0f723e */ /* 0x000fe4000480700f */
[----:B------:R-:W-:Y:S02]  /*49f0*/  F2FP.SATFINITE.E4M3.F32.PACK_AB_MERGE_C R13, R11, R8, R6 ;  /* 0x000000080b0d723e */ /* 0x000fe40004807006 */
[----:B------:R-:W-:Y:S02]  /*4a00*/  F2FP.SATFINITE.E4M3.F32.PACK_AB_MERGE_C R29, R10, R9, R7 ;  /* 0x000000090a1d723e */ /* 0x000fe40004807007 */
[----:B------:R-:W-:-:S07]  /*4a10*/  F2FP.SATFINITE.E4M3.F32.PACK_AB_MERGE_C R31, R82, R5, R83 ;  /* 0x00000005521f723e */ /* 0x000fce0004807053 */
.L_x_11413:
[----:B------:R-:W-:Y:S05]  /*4a20*/  BSYNC B1 ;  /* 0x0000000000017941 */ /* 0x000fea0003800000 */
.L_x_11412:
[----:B-1----:R3:W-:Y:S01]  /*4a30*/  STG.E.128 desc[UR40][R68.64], R12 ;  /* 0x0000000c44007986 */ /* 0x0027e2000c101d28 */
        /* <DEDUP_REMOVED lines=9> */
.L_x_11395:
[----:B------:R-:W2:Y:S02]  /*4ad0*/  LDL R4, [R1+0x8] ;  /* 0x0000080001047983 */ /* 0x000ea40000100800 */
[----:B--2---:R-:W-:-:S13]  /*4ae0*/  ISETP.NE.AND P0, PT, R4, 0x3, PT ;  /* 0x000000030400780c */ /* 0x004fda0003f05270 */
[----:B------:R-:W-:Y:S05]  /*4af0*/  @!P0 BRA `(.L_x_11414) ;  /* 0x0000000000048947 */ /* 0x000fea0003800000 */
[----:B------:R-:W-:Y:S01]  /*4b00*/  BPT.TRAP 0x1 ;  /* 0x000000040000795c */ /* 0x000fe20000300000 */
.L_x_11414:
[----:B------:R-:W2:Y:S01]  /*4b10*/  LDL R5, [R1] ;  /* 0x0000000001057983 */ /* 0x000ea20000100800 */
[----:B------:R-:W-:Y:S01]  /*4b20*/  IMAD R75, R17, 0x8, R16 ;  /* 0x00000008114b7824 */ /* 0x000fe200078e0210 */
[----:B------:R-:W-:Y:S01]  /*4b30*/  BSSY B1, `(.L_x_11415) ;  /* 0x0000006000017945 */ /* 0x000fe20003800000 */
[----:B------:R-:W-:-:S05]  /*4b40*/  IMAD R4, R2, -0xa0, R32 ;  /* 0xffffff6002047824 */ /* 0x000fca00078e0220 */
[----:B------:R-:W-:Y:S02]  /*4b50*/  VIMNMX R4, R4, 0xa0, PT ;  /* 0x000000a004047848 */ /* 0x000fe40003fe0100 */
[----:B--2---:R-:W-:-:S04]  /*4b60*/  SHF.L.U32 R76, R5, 0x1f, RZ ;  /* 0x0000001f054c7819 */ /* 0x004fc800000006ff */
[----:B------:R-:W0:Y:S02]  /*4b70*/  SYNCS.PHASECHK.TRANS64.TRYWAIT P1, [R75+URZ+0x13290], R76 ;  /* 0x0132904c4b0075a7 */ /* 0x000e24000802017f */
[----:B0-----:R-:W-:Y:S05]  /*4b80*/  @!P1 BRA `(.L_x_11416) ;  /* 0x0000012000089947 */ /* 0x001fea0003800000 */
.L_x_11616:
[----:B------:R-:W-:Y:S05]  /*4b90*/  BSYNC B1 ;  /* 0x0000000000017941 */ /* 0x000fea0003800000 */
.L_x_11415:
[----:B------:R-:W-:-:S13]  /*4ba0*/  ISETP.GE.AND P1, PT, R23, R4, PT ;  /* 0x000000041700720c */ /* 0x000fda0003f26270 */
[----:B------:R-:W-:Y:S05]  /*4bb0*/  @P1 BRA `(.L_x_11402) ;  /* 0x0000000000101947 */ /* 0x000fea0003800000 */
[----:B------:R-:W1:Y:S04]  /*4bc0*/  @!P3 LDS.128 R4, [R74+0xe000] ;  /* 0x00e000004a04b984 */ /* 0x000e680000000c00 */
[----:B------:R-:W2:Y:S04]  /*4bd0*/  @!P2 LDS.128 R8, [R73+0xe000] ;  /* 0x00e000004908a984 */ /* 0x000ea80000000c00 */
[----:B-1----:R1:W-:Y:S04]  /*4be0*/  @!P3 STG.E.128 desc[UR40][R12.64], R4 ;  /* 0x000000040c00b986 */ /* 0x0023e8000c101d28 */
[----:B--2---:R1:W-:Y:S02]  /*4bf0*/  @!P2 STG.E.128 desc[UR40][R12.64+0x20], R8 ;  /* 0x000020080c00a986 */ /* 0x0043e4000c101d28 */
.L_x_11402:
[----:B------:R-:W-:Y:S05]  /*4c00*/  BSYNC B0 ;  /* 0x0000000000007941 */ /* 0x000fea0003800000 */
.L_x_11394:
        /* <DEDUP_REMOVED lines=17> */
.L_x_11418:
[----:B------:R-:W-:Y:S05]  /*4d20*/  BSYNC B0 ;  /* 0x0000000000007941 */ /* 0x000fea0003800000 */
.L_x_11417:
[----:B------:R-:W2:Y:S01]  /*4d30*/  SYNCS.PHASECHK.TRANS64.TRYWAIT P0, [R75+URZ+0x132b0], R76 ;  /* 0x0132b04c4b0075a7 */ /* 0x000ea2000800017f */
[----:B------:R-:W-:Y:S04]  /*4d40*/  BSSY B0, `(.L_x_11419) ;  /* 0x0000002000007945 */ /* 0x000fe80003800000 */
[----:B--2---:R-:W-:Y:S05]  /*4d50*/  @!P0 BRA `(.L_x_11420) ;  /* 0x0000011c00a88947 */ /* 0x004fea0003800000 */
.L_x_11617:
[----:B------:R-:W-:Y:S05]  /*4d60*/  BSYNC B0 ;  /* 0x0000000000007941 */ /* 0x000fea0003800000 */
.L_x_11419:
[----:B------:R-:W-:Y:S04]  /*4d70*/  BSSY B0, `(.L_x_11421) ;  /* 0x0000013000007945 */ /* 0x000fe80003800000 */
        /* <DEDUP_REMOVED lines=10> */
[----:B------:R-:W-:-:S04]  /*4e20*/  IADD3 R8, P0, R6, UR6, RZ ;  /* 0x0000000606087c10 */ /* 0x000fc8000ff1e0ff */
[----:B------:R-:W-:Y:S02]  /*4e30*/  IADD3.X R9, R7, UR7, R5, P0, !PT ;  /* 0x0000000707097c10 */ /* 0x000fe400087fe405 */
[----:B------:R-:W-:-:S13]  /*4e40*/  ISETP.GE.AND P0, PT, R18, UR4, PT ;  /* 0x0000000412007c0c */ /* 0x000fda000bf06270 */
[----:B------:R-:W1:Y:S04]  /*4e50*/  @!P0 LDS.128 R4, [R74+0x6000] ;  /* 0x006000004a048984 */ /* 0x000e680000000c00 */
[----:B-1----:R-:W-:Y:S01]  /*4e60*/  @!P0 STG.E.128 desc[UR40][R8.64], R4 ;  /* 0x0000000408008986 */ /* 0x002fe2000c101d28 */
[----:B------:R-:W-:-:S13]  /*4e70*/  ISETP.GE.AND P0, PT, R33, UR4, PT ;  /* 0x0000000421007c0c */ /* 0x000fda000bf06270 */
[----:B------:R-:W1:Y:S04]  /*4e80*/  @!P0 LDS.128 R4, [R73+0x6000] ;  /* 0x0060000049048984 */ /* 0x000e680000000c00 */
[----:B-1----:R1:W-:Y:S02]  /*4e90*/  @!P0 STG.E.128 desc[UR40][R8.64+0x20], R4 ;  /* 0x0000200408008986 */ /* 0x0023e4000c101d28 */
.L_x_11422:
[----:B------:R-:W-:Y:S05]  /*4ea0*/  BSYNC B0 ;  /* 0x0000000000007941 */ /* 0x000fea0003800000 */
.L_x_11421:
[----:B-1----:R-:W5:Y:S01]  /*4eb0*/  LDL.LU R5, [R1] ;  /* 0x0000000001057983 */ /* 0x002f620000300800 */
[----:B------:R-:W-:Y:S01]  /*4ec0*/  VIADD R17, R17, 0x1 ;  /* 0x0000000111117836 */ /* 0x000fe20000000000 */
[----:B------:R-:W-:Y:S01]  /*4ed0*/  LOP3.LUT P1, RZ, R22, 0x2, RZ, 0xc0, !PT ;  /* 0x0000000216ff7812 */ /* 0x000fe2000782c0ff */
[----:B0-2---:R-:W-:Y:S01]  /*4ee0*/  @!P5 VIADD R75, R75, 0x132c0 ;  /* 0x000132c04b4bd836 */ /* 0x005fe20000000000 */
[----:B------:R-:W-:Y:S01]  /*4ef0*/  @!PT LDS RZ, [RZ] ;  /* 0x00000000fffff984 */ /* 0x000fe20000000800 */
[----:B------:R-:W-:Y:S01]  /*4f00*/  @!PT LDS RZ, [RZ] ;  /* 0x00000000fffff984 */ /* 0x000fe20000000800 */
[----:B------:R-:W-:Y:S01]  /*4f10*/  @!PT LDS RZ, [RZ] ;  /* 0x00000000fffff984 */ /* 0x000fe20000000800 */
[----:B------:R-:W-:Y:S01]  /*4f20*/  @!PT LDS RZ, [RZ] ;  /* 0x00000000fffff984 */ /* 0x000fe20000000800 */
[----:B------:R0:W-:Y:S06]  /*4f30*/  MEMBAR.ALL.CTA ;  /* 0x0000000000007992 */ /* 0x0001ec0000008000 */
[----:B0-----:R-:W0:Y:S02]  /*4f40*/  FENCE.VIEW.ASYNC.S ;  /* 0x00000000000073c6 */ /* 0x001e240000000000 */
[----:B0-----:R0:W-:Y:S01]  /*4f50*/  BAR.SYNC.DEFER_BLOCKING R54, 0x80 ;  /* 0x000200360000751d */ /* 0x0011e20000010000 */
[----:B------:R-:W-:-:S02]  /*4f60*/  ISETP.NE.AND P0, PT, R17, 0x2, PT ;  /* 0x000000021100780c */ /* 0x000fc40003f05270 */
[----:B------:R-:W-:Y:S02]  /*4f70*/  @!P5 PRMT R75, RZ, 0x654, R75 ;  /* 0x00000654ff4bd816 */ /* 0x000fe4000000004b */
[----:B------:R-:W-:Y:S02]  /*4f80*/  SEL R4, RZ, 0x1, P0 ;  /* 0x00000001ff047807 */ /* 0x000fe40000000000 */
[----:B------:R-:W-:Y:S02]  /*4f90*/  SEL R17, R17, RZ, P0 ;  /* 0x000000ff11117207 */ /* 0x000fe40000000000 */
[----:B------:R-:W-:Y:S01]  /*4fa0*/  PLOP3.LUT P0, PT, PT, PT, PT, 0x8, 0x0 ;  /* 0x000000000000781c */ /* 0x000fe20003f0e170 */
[----:B------:R0:W-:Y:S01]  /*4fb0*/  @!P5 SYNCS.ARRIVE.TRANS64.RED.A1T0 RZ, [R75+URZ], RZ ;  /* 0x000000ff4bffd9a7 */ /* 0x0001e2000810043f */
[----:B-----5:R-:W-:-:S05]  /*4fc0*/  LOP3.LUT R5, R5, R4, RZ, 0x3c, !PT ;  /* 0x0000000405057212 */ /* 0x020fca00078e3cff */
[----:B------:R0:W-:Y:S01]  /*4fd0*/  STL [R1], R5 ;  /* 0x0000000501007387 */ /* 0x0001e20000100800 */
[----:B------:R-:W-:Y:S05]  /*4fe0*/  @P1 BRA `(.L_x_11423) ;  /* 0xffffffd400281947 */ /* 0x000fea000383ffff */
.L_x_11389:
[----:B------:R-:W-:Y:S04]  /*4ff0*/  BSSY B0, `(.L_x_11424) ;  /* 0x0000004000007945 */ /* 0x000fe80003800000 */
[----:B------:R-:W-:Y:S05]  /*5000*/  @P0 BRA `(.L_x_11425) ;  /* 0x0000000000080947 */ /* 0x000fea0003800000 */
[----:B------:R-:W1:Y:S02]  /*5010*/  FENCE.VIEW.ASYNC.G ;  /* 0x00000000000073c6 */ /* 0x000e640000000100 */
[----:B-1----:R-:W-:Y:S06]  /*5020*/  BAR.ARV 0xc, 0x200 ;  /* 0x0308000000007b1d */ /* 0x002fec0000002000 */
.L_x_11425:
[----:B------:R-:W-:Y:S05]  /*5030*/  BSYNC B0 ;  /* 0x0000000000007941 */ /* 0x000fea0003800000 */
.L_x_11424:
[----:B------:R-:W2:Y:S01]  /*5040*/  LDL R2, [R1+0x4c] ;  /* 0x00004c0001027983 */ /* 0x000ea20000100800 */
[----:B------:R-:W-:Y:S01]  /*5050*/  ULDC.64 UR4, c[0x0][0x990] ;  /* 0x0002640000047ab9 */ /* 0x000fe20000000a00 */
[----:B------:R-:W-:Y:S02]  /*5060*/  ULDC.64 UR6, c[0x0][0x998] ;  /* 0x0002660000067ab9 */ /* 0x000fe40000000a00 */
[----:B------:R-:W4:Y:S04]  /*5070*/  LDL R4, [R1+0x34] ;  /* 0x0000340001047983 */ /* 0x000f280000100800 */
[----:B---3--:R-:W3:Y:S01]  /*5080*/  LDL R14, [R1+0x18] ;  /* 0x00001800010e7983 */ /* 0x008ee20000100800 */
[----:B------:R-:W-:Y:S02]  /*5090*/  ISETP.NE.U32.AND P0, PT, RZ, UR4, PT ;  /* 0x00000004ff007c0c */ /* 0x000fe4000bf05070 */
[----:B------:R-:W-:-:S02]  /*50a0*/  ISETP.NE.U32.AND P1, PT, RZ, UR6, PT ;  /* 0x00000006ff007c0c */ /* 0x000fc4000bf25070 */
[----:B------:R-:W-:Y:S02]  /*50b0*/  ISETP.NE.AND.EX P0, PT, RZ, UR5, PT, P0 ;  /* 0x00000005ff007c0c */ /* 0x000fe4000bf05300 */
[----:B------:R-:W-:Y:S02]  /*50c0*/  ISETP.NE.AND.EX P1, PT, RZ, UR7, PT, P1 ;  /* 0x00000007ff007c0c */ /* 0x000fe4000bf25310 */
[----:B------:R-:W-:-:S09]  /*50d0*/  LOP3.LUT P4, RZ, R22, 0x8, RZ, 0xc0, !PT ;  /* 0x0000000816ff7812 */ /* 0x000fd2000788c0ff */
[----:B------:R-:W2:Y:S08]  /*50e0*/  @P0 LDC.64 R6, c[0x0][0x9a8] ;  /* 0x00026a00ff060b82 */ /* 0x000eb00000000a00 */
[----:B------:R-:W1:Y:S08]  /*50f0*/  @P1 LDC.64 R8, c[0x0][0x9b8] ;  /* 0x00026e00ff081b82 */ /* 0x000e700000000a00 */
[----:B------:R-:W3:Y:S08]  /*5100*/  @P0 LDC.64 R10, c[0x0][0x9b0] ;  /* 0x00026c00ff0a0b82 */ /* 0x000ef00000000a00 */
[----:B------:R-:W3:Y:S01]  /*5110*/  @P1 LDC.64 R12, c[0x0][0x9c0] ;  /* 0x00027000ff0c1b82 */ /* 0x000ee20000000a00 */
[----:B--2---:R-:W-:-:S02]  /*5120*/  @P0 IMAD R0, R2, R6, RZ ;  /* 0x0000000602000224 */ /* 0x004fc400078e02ff */
[----:B-1----:R-:W-:Y:S02]  /*5130*/  @P1 IMAD R2, R2, R8, RZ ;  /* 0x0000000802021224 */ /* 0x002fe400078e02ff */
[C---:B----4-:R-:W-:Y:S02]  /*5140*/  @P0 IMAD R7, R4.reuse, R7, R0 ;  /* 0x0000000704070224 */ /* 0x050fe400078e0200 */
[C---:B------:R-:W-:Y:S02]  /*5150*/  @P1 IMAD R9, R4.reuse, R9, R2 ;  /* 0x0000000904091224 */ /* 0x040fe400078e0202 */
[----:B------:R-:W-:-:S04]  /*5160*/  @P0 IMAD.WIDE.U32 R2, R4, R6, RZ ;  /* 0x0000000604020225 */ /* 0x000fc800078e00ff */
[----:B0-----:R-:W-:-:S04]  /*5170*/  @P1 IMAD.WIDE.U32 R4, R4, R8, RZ ;  /* 0x0000000804041225 */ /* 0x001fc800078e00ff */
[----:B------:R-:W-:Y:S02]  /*5180*/  @P0 IMAD.IADD R3, R3, 0x1, R7 ;  /* 0x0000000103030824 */ /* 0x000fe400078e0207 */
[----:B------:R-:W-:Y:S02]  /*5190*/  @P1 IMAD.IADD R5, R5, 0x1, R9 ;  /* 0x0000000105051824 */ /* 0x000fe400078e0209 */
[----:B---3--:R-:W-:-:S04]  /*51a0*/  @P0 IMAD.WIDE.U32 R2, R14, R10, R2 ;  /* 0x0000000a0e020225 */ /* 0x008fc800078e0002 */
        /* <DEDUP_REMOVED lines=47> */
.L_x_11427:
[----:B------:R-:W-:Y:S05]  /*54a0*/  BSYNC B0 ;  /* 0x0000000000007941 */ /* 0x000fea0003800000 */
.L_x_11426:
        /* <DEDUP_REMOVED lines=18> */
[----:B------:R-:W-:Y:S01]  /*55d0*/  CS2R R50, SRZ ;  /* 0x0000000000327805 */ /* 0x000fe2000001ff00 */
[----:B------:R-:W-:Y:S02]  /*55e0*/  IMAD.MOV.U32 R37, RZ, RZ, RZ ;  /* 0x000000ffff257224 */ /* 0x000fe400078e00ff */
[----:B------:R-:W-:Y:S02]  /*55f0*/  IMAD.MOV.U32 R32, RZ, RZ, RZ ;  /* 0x000000ffff207224 */ /* 0x000fe400078e00ff */
[----:B--2---:R-:W-:-:S05]  /*5600*/  IMAD R0, R0, R3, RZ ;  /* 0x0000000300007224 */ /* 0x004fca00078e02ff */
        /* <DEDUP_REMOVED lines=11> */
[----:B------:R-:W-:-:S06]  /*56c0*/  SHF.R.S32.HI R0, RZ, 0x7, R0 ;  /* 0x00000007ff007819 */ /* 0x000fcc0000011400 */
        /* <DEDUP_REMOVED lines=24> */
.L_x_11430:
[----:B------:R-:W-:Y:S05]  /*5850*/  BSYNC B6 ;  /* 0x0000000000067941 */ /* 0x000fea0003800000 */
.L_x_11429:
        /* <DEDUP_REMOVED lines=13> */
.L_x_11434:
[----:B-1----:R1:W2:Y:S02]  /*5930*/  SYNCS.PHASECHK.TRANS64.TRYWAIT P0, [R16+URZ+0x13200], R3 ;  /* 0x01320003100075a7 */ /* 0x0022a4000800017f */
[----:B--2---:R-:W-:Y:S05]  /*5940*/  @!P0 NANOSLEEP.SYNCS 0x989680 ;  /* 0x009896800000895d */ /* 0x004fea0003900000 */
[----:B------:R-:W2:Y:S02]  /*5950*/  @!P0 SYNCS.PHASECHK.TRANS64 P0, [R16+URZ+0x13200], R3 ;  /* 0x01320003100085a7 */ /* 0x000ea4000800007f */
[----:B--2---:R-:W-:Y:S05]  /*5960*/  @!P0 BRA `(.L_x_11434) ;  /* 0xfffffffc00f08947 */ /* 0x004fea000383ffff */
.L_x_11433:
[----:B------:R-:W-:Y:S05]  /*5970*/  BSYNC B0 ;  /* 0x0000000000007941 */ /* 0x000fea0003800000 */
.L_x_11432:
[----:B------:R-:W-:Y:S05]  /*5980*/  BRA `(.L_x_11435) ;  /* 0x0000002800207947 */ /* 0x000fea0003800000 */
.L_x_11431:
        /* <DEDUP_REMOVED lines=32> */
.L_x_11437:
[----:B------:R-:W-:Y:S05]  /*5b90*/  BSYNC B6 ;  /* 0x0000000000067941 */ /* 0x000fea0003800000 */
.L_x_11436:
[----:B------:R-:W-:Y:S01]  /*5ba0*/  ULDC.U8 UR4, c[0x0][0x410] ;  /* 0x0001040000047ab9 */ /* 0x000fe20000000000 */
[----:B------:R-:W-:Y:S01]  /*5bb0*/  BSSY B0, `(.L_x_11438) ;  /* 0x000025d000007945 */ /* 0x000fe20003800000 */
[----:B------:R-:W-:Y:S01]  /*5bc0*/  ISETP.NE.AND P0, PT, RZ, UR4, PT ;  /* 0x00000004ff007c0c */ /* 0x000fe2000bf05270 */
[----:B------:R-:W-:-:S12]  /*5bd0*/  IMAD R4, R25, 0xc0, R23 ;  /* 0x000000c019047824 */ /* 0x000fd800078e0217 */
[----:B------:R-:W-:Y:S05]  /*5be0*/  @!P0 BRA `(.L_x_11439) ;  /* 0x0000001000cc8947 */ /* 0x000fea0003800000 */
[----:B------:R-:W-:-:S03]  /*5bf0*/  UMOV UR4, 0xffffffff ;  /* 0xffffffff00047882 */ /* 0x000fc60000000000 */
[----:B------:R-:W-:Y:S05]  /*5c00*/  BRA.DIV UR4, `(.L_x_11440) ;  /* 0x0000011204107947 */ /* 0x000fea000b800000 */
[----:B------:R0:W1:Y:S04]  /*5c10*/  SHFL.IDX PT, R29, R28, RZ, 0x1e1f ;  /* 0x001e1fff1c1d7589 */ /* 0x00006800000e0000 */
[----:B------:R0:W2:Y:S04]  /*5c20*/  SHFL.IDX PT, R14, R26, RZ, 0x1e1f ;  /* 0x001e1fff1a0e7589 */ /* 0x0000a800000e0000 */
[----:B------:R0:W3:Y:S04]  /*5c30*/  SHFL.IDX PT, R0, R30, RZ, 0x1e1f ;  /* 0x001e1fff1e007589 */ /* 0x0000e800000e0000 */
[----:B------:R0:W4:Y:S02]  /*5c40*/  SHFL.IDX PT, R3, R31, RZ, 0x1e1f ;  /* 0x001e1fff1f037589 */ /* 0x00012400000e0000 */
.L_x_11623:
[----:B------:R-:W5:Y:S01]  /*5c50*/  LDL R6, [R1+0x48] ;  /* 0x0000480001067983 */ /* 0x000f620000100800 */
[----:B------:R-:W-:Y:S01]  /*5c60*/  ULDC UR4, c[0x0][0x448] ;  /* 0x0001120000047ab9 */ /* 0x000fe20000000800 */
[----:B------:R-:W-:Y:S01]  /*5c70*/  BSSY B1, `(.L_x_11441) ;  /* 0x0000022000017945 */ /* 0x000fe20003800000 */
[----:B------:R-:W-:Y:S01]  /*5c80*/  IMAD R24, R24, UR4, RZ ;  /* 0x0000000418187c24 */ /* 0x000fe2000f8e02ff */
[----:B------:R-:W-:Y:S02]  /*5c90*/  CS2R R12, SRZ ;  /* 0x00000000000c7805 */ /* 0x000fe4000001ff00 */
[----:B------:R-:W-:Y:S02]  /*5ca0*/  CS2R R8, SRZ ;  /* 0x0000000000087805 */ /* 0x000fe4000001ff00 */
[----:B------:R-:W-:Y:S02]  /*5cb0*/  CS2R R20, SRZ ;  /* 0x0000000000147805 */ /* 0x000fe4000001ff00 */
[----:B------:R-:W-:-:S02]  /*5cc0*/  CS2R R10, SRZ ;  /* 0x00000000000a7805 */ /* 0x000fc4000001ff00 */
[----:B------:R-:W-:Y:S02]  /*5cd0*/  ISETP.GE.AND P0, PT, R4, R24, PT ;  /* 0x000000180400720c */ /* 0x000fe40003f06270 */
[----:B-----5:R-:W-:-:S04]  /*5ce0*/  LEA.HI R5, R6, R6, RZ, 0x1 ;  /* 0x0000000606057211 */ /* 0x020fc800078f08ff */
[----:B------:R-:W-:-:S05]  /*5cf0*/  LOP3.LUT R5, R5, 0xfffffffe, RZ, 0xc0, !PT ;  /* 0xfffffffe05057812 */ /* 0x000fca00078ec0ff */
[----:B------:R-:W-:-:S05]  /*5d00*/  IMAD.IADD R5, R6, 0x1, -R5 ;  /* 0x0000000106057824 */ /* 0x000fca00078e0a05 */
[----:B------:R-:W-:Y:S01]  /*5d10*/  SHF.L.U32 R27, R5, 0x1f, RZ ;  /* 0x0000001f051b7819 */ /* 0x000fe200000006ff */
[----:B------:R-:W-:Y:S06]  /*5d20*/  @P0 BRA `(.L_x_11442) ;  /* 0x0000000000580947 */ /* 0x000fec0003800000 */
[----:B------:R-:W4:Y:S01]  /*5d30*/  LDL R15, [R1+0x10] ;  /* 0x00001000010f7983 */ /* 0x000f220000100800 */
[----:B------:R-:W-:Y:S01]  /*5d40*/  ULDC UR4, c[0x0][0x3f4] ;  /* 0x0000fd0000047ab9 */ /* 0x000fe20000000800 */
[----:B------:R-:W-:Y:S02]  /*5d50*/  CS2R R10, SRZ ;  /* 0x00000000000a7805 */ /* 0x000fe4000001ff00 */
[----:B------:R-:W-:Y:S02]  /*5d60*/  ISETP.GE.AND P4, PT, R156, UR4, PT ;  /* 0x000000049c007c0c */ /* 0x000fe4000bf86270 */
[----:B------:R-:W-:Y:S02]  /*5d70*/  CS2R R20, SRZ ;  /* 0x0000000000147805 */ /* 0x000fe4000001ff00 */
[----:B------:R-:W-:-:S09]  /*5d80*/  CS2R R12, SRZ ;  /* 0x00000000000c7805 */ /* 0x000fd2000001ff00 */
[C---:B0-2---:R-:W-:Y:S02]  /*5d90*/  @!P4 IADD3 R28, P1, R156.reuse, R14, RZ ;  /* 0x0000000e9c1cc210 */ /* 0x045fe40007f3e0ff */
[----:B-1----:R-:W-:Y:S02]  /*5da0*/  @!P4 IADD3 R4, P0, R156, R29, RZ ;  /* 0x0000001d9c04c210 */ /* 0x002fe40007f1e0ff */
[----:B------:R-:W-:-:S05]  /*5db0*/  @!P4 SHF.R.S32.HI R8, RZ, 0x1f, R156 ;  /* 0x0000001fff08c819 */ /* 0x000fca000001149c */
[----:B---3--:R-:W-:-:S05]  /*5dc0*/  @!P4 IMAD.X R5, R0, 0x1, R8, P0 ;  /* 0x000000010005c824 */ /* 0x008fca00000e0608 */
[----:B------:R0:W5:Y:S01]  /*5dd0*/  @!P4 LD.E.64 R20, desc[UR40][R4.64] ;  /* 0x000000280414c980 */ /* 0x000162000c101b00 */
[----:B----4-:R-:W-:Y:S02]  /*5de0*/  ISETP.GE.AND P5, PT, R15, UR4, PT ;  /* 0x000000040f007c0c */ /* 0x010fe4000bfa6270 */
[----:B------:R-:W-:-:S11]  /*5df0*/  SHF.R.S32.HI R9, RZ, 0x1f, R15 ;  /* 0x0000001fff097819 */ /* 0x000fd6000001140f */
[----:B------:R-:W-:Y:S01]  /*5e00*/  @!P5 IADD3 R6, P2, R15, R29, RZ ;  /* 0x0000001d0f06d210 */ /* 0x000fe20007f5e0ff */
[----:B------:R-:W-:Y:S01]  /*5e10*/  @!P4 IMAD.X R29, R3, 0x1, R8, P1 ;  /* 0x00000001031dc824 */ /* 0x000fe200008e0608 */
[----:B------:R-:W-:-:S03]  /*5e20*/  @!P5 IADD3 R14, P3, R15, R14, RZ ;  /* 0x0000000e0f0ed210 */ /* 0x000fc60007f7e0ff */
[--C-:B------:R-:W-:Y:S01]  /*5e30*/  @!P5 IMAD.X R7, R0, 0x1, R9.reuse, P2 ;  /* 0x000000010007d824 */ /* 0x100fe200010e0609 */
[----:B------:R0:W5:Y:S01]  /*5e40*/  @!P4 LD.E.64 R12, desc[UR40][R28.64] ;  /* 0x000000281c0cc980 */ /* 0x000162000c101b00 */
[----:B------:R-:W-:Y:S01]  /*5e50*/  @!P5 IMAD.X R15, R3, 0x1, R9, P3 ;  /* 0x00000001030fd824 */ /* 0x000fe200018e0609 */
[----:B------:R-:W-:Y:S02]  /*5e60*/  CS2R R8, SRZ ;  /* 0x0000000000087805 */ /* 0x000fe4000001ff00 */
[----:B------:R0:W5:Y:S04]  /*5e70*/  @!P5 LD.E.64 R10, desc[UR40][R6.64] ;  /* 0x00000028060ad980 */ /* 0x000168000c101b00 */
[----:B------:R0:W5:Y:S02]  /*5e80*/  @!P5 LD.E.64 R8, desc[UR40][R14.64] ;  /* 0x000000280e08d980 */ /* 0x000164000c101b00 */
.L_x_11442:
[----:B------:R-:W-:Y:S05]  /*5e90*/  BSYNC B1 ;  /* 0x0000000000017941 */ /* 0x000fea0003800000 */
.L_x_11441:
[----:B------:R-:W1:Y:S01]  /*5ea0*/  SYNCS.PHASECHK.TRANS64.TRYWAIT P0, [R16+URZ+0x13200], R27 ;  /* 0x0132001b100075a7 */ /* 0x000e62000800017f */
[----:B---3--:R-:W-:Y:S01]  /*5eb0*/  IMAD R0, R25, -0xc0, R24 ;  /* 0xffffff4019007824 */ /* 0x008fe200078e0218 */
[----:B------:R-:W-:Y:S04]  /*5ec0*/  BSSY B1, `(.L_x_11443) ;  /* 0x0000004000017945 */ /* 0x000fe80003800000 */
[----:B------:R-:W-:-:S04]  /*5ed0*/  VIMNMX R0, R0, 0xc0, PT ;  /* 0x000000c000007848 */ /* 0x000fc80003fe0100 */
[----:B------:R-:W-:Y:S01]  /*5ee0*/  ISETP.GE.AND P1, PT, R23, R0, PT ;  /* 0x000000001700720c */ /* 0x000fe20003f26270 */
[----:B-1----:R-:W-:-:S12]  /*5ef0*/  @!P0 BRA `(.L_x_11444) ;  /* 0x0000010c00c48947 */ /* 0x002fd80003800000 */
.L_x_11624:
[----:B------:R-:W-:Y:S05]  /*5f00*/  BSYNC B1 ;  /* 0x0000000000017941 */ /* 0x000fea0003800000 */
.L_x_11443:
[----:B------:R-:W-:Y:S05]  /*5f10*/  @P1 BRA `(.L_x_11445) ;  /* 0x0000002000981947 */ /* 0x000fea0003800000 */
[----:B------:R-:W3:Y:S01]  /*5f20*/  LDL R0, [R1+0x10] ;  /* 0x0000100001007983 */ /* 0x000ee20000100800 */
[----:B----4-:R-:W4:Y:S03]  /*5f30*/  LDC R3, c[0x0][0x3f4] ;  /* 0x0000fd00ff037b82 */ /* 0x010f260000000800 */
[----:B------:R0:W5:Y:S01]  /*5f40*/  LDL R37, [R1+0x14] ;  /* 0x0000140001257983 */ /* 0x0001620000100800 */
[----:B------:R-:W-:Y:S01]  /*5f50*/  BSSY B1, `(.L_x_11446) ;  /* 0x000007b000017945 */ /* 0x000fe20003800000 */
[-C--:B----4-:R-:W-:Y:S02]  /*5f60*/  ISETP.GE.AND P0, PT, R156, R3.reuse, PT ;  /* 0x000000039c00720c */ /* 0x090fe40003f06270 */
[----:B---3--:R-:W-:-:S11]  /*5f70*/  ISETP.GE.AND P1, PT, R0, R3, PT ;  /* 0x000000030000720c */ /* 0x008fd60003f26270 */
[----:B0-----:R-:W-:Y:S05]  /*5f80*/  @P0 BRA `(.L_x_11447) ;  /* 0x0000000400dc0947 */ /* 0x001fea0003800000 */
[----:B-----5:R-:W-:Y:S01]  /*5f90*/  IMAD.IADD R0, R16, 0x1, R37 ;  /* 0x0000000110007824 */ /* 0x020fe200078e0225 */
[----:B--2---:R-:W-:Y:S02]  /*5fa0*/  SHF.R.U32.HI R14, RZ, 0x8, R20 ;  /* 0x00000008ff0e7819 */ /* 0x004fe40000011614 */
[----:B------:R-:W-:Y:S02]  /*5fb0*/  LOP3.LUT R3, R20, 0xff, RZ, 0xc0, !PT ;  /* 0x000000ff14037812 */ /* 0x000fe400078ec0ff */
[----:B------:R-:W0:Y:S01]  /*5fc0*/  LDS.128 R4, [R0+0xb000] ;  /* 0x00b0000000047984 */ /* 0x000e220000000c00 */
[----:B------:R-:W-:Y:S02]  /*5fd0*/  LOP3.LUT R14, R14, 0xff, RZ, 0xc0, !PT ;  /* 0x000000ff0e0e7812 */ /* 0x000fe400078ec0ff */
[----:B------:R-:W-:Y:S02]  /*5fe0*/  SHF.R.U32.HI R24, RZ, 0x8, R21 ;  /* 0x00000008ff187819 */ /* 0x000fe40000011615 */
[----:B-1----:R-:W-:-:S02]  /*5ff0*/  SHF.R.U32.HI R27, RZ, 0x8, R13 ;  /* 0x00000008ff1b7819 */ /* 0x002fc4000001160d */
[----:B------:R-:W-:Y:S02]  /*6000*/  PRMT R3, R14, 0x7604, R3 ;  /* 0x000076040e037816 */ /* 0x000fe40000000003 */
[----:B------:R-:W-:Y:S02]  /*6010*/  LOP3.LUT R15, R21, 0xff, RZ, 0xc0, !PT ;  /* 0x000000ff150f7812 */ /* 0x000fe400078ec0ff */
[----:B------:R-:W-:Y:S02]  /*6020*/  LOP3.LUT R24, R24, 0xff, RZ, 0xc0, !PT ;  /* 0x000000ff18187812 */ /* 0x000fe400078ec0ff */
[----:B------:R-:W-:Y:S02]  /*6030*/  SHF.R.U32.HI R28, RZ, 0x10, R21 ;  /* 0x00000010ff1c7819 */ /* 0x000fe40000011615 */
[----:B------:R-:W-:Y:S02]  /*6040*/  SHF.R.U32.HI R14, RZ, 0x8, R12 ;  /* 0x00000008ff0e7819 */ /* 0x000fe4000001160c */
[----:B------:R-:W-:-:S02]  /*6050*/  SHF.R.U32.HI R29, RZ, 0x10, R13 ;  /* 0x00000010ff1d7819 */ /* 0x000fc4000001160d */
[----:B------:R-:W-:Y:S02]  /*6060*/  LOP3.LUT R26, R13, 0xff, RZ, 0xc0, !PT ;  /* 0x000000ff0d1a7812 */ /* 0x000fe400078ec0ff */
[----:B------:R-:W-:Y:S01]  /*6070*/  LOP3.LUT R27, R27, 0xff, RZ, 0xc0, !PT ;  /* 0x000000ff1b1b7812 */ /* 0x000fe200078ec0ff */
[----:B------:R-:W-:Y:S01]  /*6080*/  IMAD.U32 R29, R29, 0x10000, RZ ;  /* 0x000100001d1d7824 */ /* 0x000fe200078e00ff */
[----:B------:R-:W-:Y:S02]  /*6090*/  PRMT R15, R24, 0x7604, R15 ;  /* 0x00007604180f7816 */ /* 0x000fe4000000000f */
[----:B------:R-:W-:Y:S01]  /*60a0*/  LOP3.LUT R25, R14, 0xff, RZ, 0xc0, !PT ;  /* 0x000000ff0e197812 */ /* 0x000fe200078ec0ff */
[----:B------:R-:W-:Y:S01]  /*60b0*/  IMAD.U32 R14, R28, 0x10000, RZ ;  /* 0x000100001c0e7824 */ /* 0x000fe200078e00ff */
[----:B------:R-:W-:Y:S02]  /*60c0*/  LOP3.LUT R24, R12, 0xff, RZ, 0xc0, !PT ;  /* 0x000000ff0c187812 */ /* 0x000fe400078ec0ff */
[----:B------:R-:W-:-:S02]  /*60d0*/  PRMT R26, R27, 0x7604, R26 ;  /* 0x000076041b1a7816 */ /* 0x000fc4000000001a */
[----:B------:R-:W-:Y:S02]  /*60e0*/  PRMT R27, R25, 0x7604, R24 ;  /* 0x00007604191b7816 */ /* 0x000fe40000000018 */
[----:B------:R-:W-:Y:S02]  /*60f0*/  LOP3.LUT R25, R15, 0xff0000, R14, 0xf8, !PT ;  /* 0x00ff00000f197812 */ /* 0x000fe400078ef80e */
[----:B------:R-:W-:Y:S02]  /*6100*/  LOP3.LUT R29, R26, 0xff0000, R29, 0xf8, !PT ;  /* 0x00ff00001a1d7812 */ /* 0x000fe400078ef81d */
        /* <DEDUP_REMOVED lines=74> */
[--C-:B------:R-:W-:Y:S02]  /*65b0*/  HADD2.F32 R3, -RZ, R7.reuse.H1_H1 ;  /* 0x30000007ff037230 */ /* 0x100fe40000004100 */
[C---:B------:R-:W-:Y:S01]  /*65c0*/  FMUL.FTZ R25, R4.reuse, R13 ;  /* 0x0000000d04197220 */ /* 0x040fe20000410000 */
        /* <DEDUP_REMOVED lines=19> */
.L_x_11447:
[----:B------:R-:W-:Y:S05]  /*6700*/  BSYNC B1 ;  /* 0x0000000000017941 */ /* 0x000fea0003800000 */
.L_x_11446:
[----:B------:R-:W-:Y:S05]  /*6710*/  @P1 BRA `(.L_x_11445) ;  /* 0x0000001800981947 */ /* 0x000fea0003800000 */
[----:B0-----:R-:W3:Y:S01]  /*6720*/  LDL R0, [R1+0x70] ;  /* 0x0000700001007983 */ /* 0x001ee20000100800 */
[----:B-----5:R-:W-:Y:S01]  /*6730*/  IMAD.IADD R3, R16, 0x1, R37 ;  /* 0x0000000110037824 */ /* 0x020fe200078e0225 */
[----:B------:R-:W-:Y:S02]  /*6740*/  SHF.R.U32.HI R13, RZ, 0x8, R11 ;  /* 0x00000008ff0d7819 */ /* 0x000fe4000001160b */
[----:B------:R-:W-:Y:S02]  /*6750*/  SHF.R.U32.HI R24, RZ, 0x8, R9 ;  /* 0x00000008ff187819 */ /* 0x000fe40000011609 */
[----:B------:R-:W-:Y:S02]  /*6760*/  SHF.R.U32.HI R15, RZ, 0x8, R8 ;  /* 0x00000008ff0f7819 */ /* 0x000fe40000011608 */
[----:B--2---:R-:W-:Y:S02]  /*6770*/  LOP3.LUT R14, R11, 0xff, RZ, 0xc0, !PT ;  /* 0x000000ff0b0e7812 */ /* 0x004fe400078ec0ff */
        /* <DEDUP_REMOVED lines=12> */
[----:B------:R-:W-:-:S02]  /*6840*/  SHF.R.U32.HI R13, RZ, 0x10, R8 ;  /* 0x00000010ff0d7819 */ /* 0x000fc40000011608 */
[----:B------:R-:W-:Y:S02]  /*6850*/  PRMT R15, R14, 0x7054, R15 ;  /* 0x000070540e0f7816 */ /* 0x000fe4000000000f */
[----:B------:R-:W-:Y:S02]  /*6860*/  PRMT R25, R24, 0x7054, R25 ;  /* 0x0000705418197816 */ /* 0x000fe40000000019 */
[----:B------:R-:W-:Y:S02]  /*6870*/  PRMT R21, R20, 0x7604, R21 ;  /* 0x0000760414157816 */ /* 0x000fe40000000015 */
[----:B------:R-:W-:Y:S02]  /*6880*/  LOP3.LUT R20, R13, 0xff, RZ, 0xc0, !PT ;  /* 0x000000ff0d147812 */ /* 0x000fe400078ec0ff */
[----:B------:R-:W-:Y:S02]  /*6890*/  LOP3.LUT R25, R25, 0xff000000, R9, 0xf8, !PT ;  /* 0xff00000019197812 */ /* 0x000fe400078ef809 */
[----:B------:R-:W-:-:S02]  /*68a0*/  LOP3.LUT R15, R15, 0xff000000, R11, 0xf8, !PT ;  /* 0xff0000000f0f7812 */ /* 0x000fc400078ef80b */
[----:B------:R-:W-:Y:S02]  /*68b0*/  PRMT R21, R20, 0x7054, R21 ;  /* 0x0000705414157816 */ /* 0x000fe40000000015 */
[-C--:B------:R-:W-:Y:S02]  /*68c0*/  F2FP.F16.E4M3.UNPACK_B R20, R25.reuse ;  /* 0x00000019ff14723e */ /* 0x080fe400020006ff */
[----:B------:R-:W-:Y:S02]  /*68d0*/  LOP3.LUT R21, R21, 0xff000000, R8, 0xf8, !PT ;  /* 0xff00000015157812 */ /* 0x000fe400078ef808 */
[----:B------:R-:W-:Y:S01]  /*68e0*/  F2FP.F16.E4M3.UNPACK_B R25, R25.H1 ;  /* 0x00000019ff19723e */ /* 0x000fe200030006ff */
[--C-:B------:R-:W-:Y:S02]  /*68f0*/  HADD2.F32 R24, -RZ, R20.reuse.H1_H1 ;  /* 0x30000014ff187230 */ /* 0x100fe40000004100 */
[----:B------:R-:W-:Y:S01]  /*6900*/  HADD2.F32 R20, -RZ, R20.H0_H0 ;  /* 0x20000014ff147230 */ /* 0x000fe20000004100 */
[----:B---3--:R-:W-:Y:S01]  /*6910*/  LOP3.LUT P0, RZ, R0, 0x2, RZ, 0xc0, !PT ;  /* 0x0000000200ff7812 */ /* 0x008fe2000780c0ff */
[----:B------:R-:W-:-:S12]  /*6920*/  VIADD R0, R3, 0x20 ;  /* 0x0000002003007836 */ /* 0x000fd80000000000 */
[----:B------:R-:W-:Y:S01]  /*6930*/  @P0 VIADD R0, R3, 0xffffffe0 ;  /* 0xffffffe003000836 */ /* 0x000fe20000000000 */
[----:B------:R-:W-:-:S04]  /*6940*/  SHF.R.U32.HI R3, RZ, 0x8, R10 ;  /* 0x00000008ff037819 */ /* 0x000fc8000001160a */
[----:B------:R-:W0:Y:S01]  /*6950*/  LDS.128 R4, [R0+0xb000] ;  /* 0x00b0000000047984 */ /* 0x000e220000000c00 */
[----:B------:R-:W-:-:S04]  /*6960*/  LOP3.LUT R3, R3, 0xff, RZ, 0xc0, !PT ;  /* 0x000000ff03037812 */ /* 0x000fc800078ec0ff */
[----:B------:R-:W-:Y:S02]  /*6970*/  PRMT R12, R3, 0x7604, R12 ;  /* 0x00007604030c7816 */ /* 0x000fe4000000000c */
[----:B------:R-:W-:-:S04]  /*6980*/  SHF.R.U32.HI R3, RZ, 0x10, R10 ;  /* 0x00000010ff037819 */ /* 0x000fc8000001160a */
[----:B------:R-:W-:-:S04]  /*6990*/  LOP3.LUT R3, R3, 0xff, RZ, 0xc0, !PT ;  /* 0x000000ff03037812 */ /* 0x000fc800078ec0ff */
[----:B------:R-:W-:Y:S02]  /*69a0*/  PRMT R13, R3, 0x7054, R12 ;  /* 0x00007054030d7816 */ /* 0x000fe4000000000c */
[-C--:B------:R-:W-:Y:S02]  /*69b0*/  F2FP.F16.E4M3.UNPACK_B R12, R15.reuse ;  /* 0x0000000fff0c723e */ /* 0x080fe400020006ff */
[----:B------:R-:W-:Y:S02]  /*69c0*/  LOP3.LUT R13, R13, 0xff000000, R10, 0xf8, !PT ;  /* 0xff0000000d0d7812 */ /* 0x000fe400078ef80a */
[----:B------:R-:W-:Y:S01]  /*69d0*/  F2FP.F16.E4M3.UNPACK_B R15, R15.H1 ;  /* 0x0000000fff0f723e */ /* 0x000fe200030006ff */
[--C-:B------:R-:W-:Y:S02]  /*69e0*/  HADD2.F32 R14, -RZ, R12.reuse.H1_H1 ;  /* 0x3000000cff0e7230 */ /* 0x100fe40000004100 */
[----:B------:R-:W-:Y:S01]  /*69f0*/  HADD2.F32 R12, -RZ, R12.H0_H0 ;  /* 0x2000000cff0c7230 */ /* 0x000fe20000004100 */
[----:B0-----:R-:W-:-:S02]  /*6a00*/  F2FP.F16.E4M3.UNPACK_B R3, R6.H1 ;  /* 0x00000006ff03723e */ /* 0x001fc400030006ff */
[----:B------:R-:W-:Y:S02]  /*6a10*/  F2FP.F16.E4M3.UNPACK_B R6, R6 ;  /* 0x00000006ff06723e */ /* 0x000fe400020006ff */
[-C--:B------:R-:W-:Y:S01]  /*6a20*/  F2FP.F16.E4M3.UNPACK_B R10, R7.reuse ;  /* 0x00000007ff0a723e */ /* 0x080fe200020006ff */
[--C-:B------:R-:W-:Y:S01]  /*6a30*/  HADD2.F32 R8, -RZ, R3.reuse.H1_H1 ;  /* 0x30000003ff087230 */ /* 0x100fe20000004100 */
[----:B------:R-:W-:Y:S01]  /*6a40*/  F2FP.F16.E4M3.UNPACK_B R11, R7.H1 ;  /* 0x00000007ff0b723e */ /* 0x000fe200030006ff */
[----:B------:R-:W-:Y:S01]  /*6a50*/  HADD2.F32 R9, -RZ, R3.H0_H0 ;  /* 0x20000003ff097230 */ /* 0x000fe20000004100 */
[-C--:B------:R-:W-:Y:S02]  /*6a60*/  F2FP.F16.E4M3.UNPACK_B R7, R5.reuse ;  /* 0x00000005ff07723e */ /* 0x080fe400020006ff */
[C---:B------:R-:W-:Y:S01]  /*6a70*/  FMUL.FTZ R26, R8.reuse, R24 ;  /* 0x00000018081a7220 */ /* 0x040fe20000410000 */
[----:B-1----:R-:W-:Y:S01]  /*6a80*/  FMUL.FTZ R27, R8, R14 ;  /* 0x0000000e081b7220 */ /* 0x002fe20000410000 */
[----:B------:R-:W-:Y:S01]  /*6a90*/  F2FP.F16.E4M3.UNPACK_B R8, R5.H1 ;  /* 0x00000005ff08723e */ /* 0x000fe200030006ff */
[----:B------:R-:W-:-:S02]  /*6aa0*/  HADD2.F32 R5, -RZ, R6.H1_H1 ;  /* 0x30000006ff057230 */ /* 0x000fc40000004100 */
[C---:B------:R-:W-:Y:S01]  /*6ab0*/  FFMA.FTZ R26, R9.reuse, R14, -R26 ;  /* 0x0000000e091a7223 */ /* 0x040fe2000001081a */
[----:B------:R-:W-:Y:S01]  /*6ac0*/  FFMA.FTZ R29, R9, R24, R27 ;  /* 0x00000018091d7223 */ /* 0x000fe2000001001b */
[----:B------:R-:W-:Y:S01]  /*6ad0*/  HADD2.F32 R6, -RZ, R6.H0_H0 ;  /* 0x20000006ff067230 */ /* 0x000fe20000004100 */
[----:B------:R-:W-:Y:S01]  /*6ae0*/  F2FP.F16.E4M3.UNPACK_B R3, R4 ;  /* 0x00000004ff03723e */ /* 0x000fe200020006ff */
[C---:B------:R-:W-:Y:S01]  /*6af0*/  FMUL.FTZ R9, R5.reuse, R20 ;  /* 0x0000001405097220 */ /* 0x040fe20000410000 */
[----:B------:R-:W-:Y:S01]  /*6b00*/  FMUL.FTZ R27, R5, R12 ;  /* 0x0000000c051b7220 */ /* 0x000fe20000410000 */
[----:B------:R-:W-:Y:S01]  /*6b10*/  HADD2.F32 R5, -RZ, R10.H1_H1 ;  /* 0x3000000aff057230 */ /* 0x000fe20000004100 */
[----:B------:R-:W-:Y:S01]  /*6b20*/  F2FP.F16.E4M3.UNPACK_B R4, R4.H1 ;  /* 0x00000004ff04723e */ /* 0x000fe200030006ff */
        /* <DEDUP_REMOVED lines=15> */
[----:B------:R-:W-:Y:S01]  /*6c20*/  FMUL.FTZ R10, R6, R15 ;  /* 0x0000000f060a7220 */ /* 0x000fe20000410000 */
[----:B------:R-:W-:Y:S01]  /*6c30*/  F2FP.F16.E4M3.UNPACK_B R9, R13 ;  /* 0x0000000dff09723e */ /* 0x000fe200020006ff */
[C---:B------:R-:W-:Y:S01]  /*6c40*/  FFMA.FTZ R30, R11.reuse, R15, -R12 ;  /* 0x0000000f0b1e7223 */ /* 0x040fe2000001080c */
[----:B------:R-:W-:Y:S02]  /*6c50*/  HADD2.F32 R6, -RZ, R4.H1_H1 ;  /* 0x30000004ff067230 */ /* 0x000fe40000004100 */
[----:B------:R-:W-:Y:S01]  /*6c60*/  FFMA.FTZ R25, R11, R25, R10 ;  /* 0x000000190b197223 */ /* 0x000fe2000001000a */
[--C-:B------:R-:W-:Y:S01]  /*6c70*/  HADD2.F32 R12, -RZ, R5.reuse.H1_H1 ;  /* 0x30000005ff0c7230 */ /* 0x100fe20000004100 */
[----:B------:R-:W-:Y:S01]  /*6c80*/  F2FP.F16.E4M3.UNPACK_B R13, R13.H1 ;  /* 0x0000000dff0d723e */ /* 0x000fe200030006ff */
[----:B------:R-:W-:Y:S01]  /*6c90*/  HADD2.F32 R11, -RZ, R5.H0_H0 ;  /* 0x20000005ff0b7230 */ /* 0x000fe20000004100 */
[----:B------:R-:W-:Y:S01]  /*6ca0*/  F2FP.F16.E4M3.UNPACK_B R21, R21.H1 ;  /* 0x00000015ff15723e */ /* 0x000fe200030006ff */
[----:B------:R-:W-:-:S02]  /*6cb0*/  HADD2.F32 R10, -RZ, R9.H1_H1 ;  /* 0x30000009ff0a7230 */ /* 0x000fc40000004100 */
[C---:B------:R-:W-:Y:S01]  /*6cc0*/  FMUL.FTZ R14, R6.reuse, R12 ;  /* 0x0000000c060e7220 */ /* 0x040fe20000410000 */
[----:B------:R-:W-:Y:S02]  /*6cd0*/  HADD2.F32 R5, -RZ, R4.H0_H0 ;  /* 0x20000004ff057230 */ /* 0x000fe40000004100 */
        /* <DEDUP_REMOVED lines=10> */
[--C-:B------:R-:W-:Y:S02]  /*6d80*/  HADD2.F32 R9, -RZ, R21.reuse.H1_H1 ;  /* 0x30000015ff097230 */ /* 0x100fe40000004100 */
[----:B------:R-:W-:Y:S01]  /*6d90*/  FFMA.FTZ R11, R3, R11, R4 ;  /* 0x0000000b030b7223 */ /* 0x000fe20000010004 */
[----:B------:R-:W-:Y:S02]  /*6da0*/  HADD2.F32 R4, -RZ, R8.H1_H1 ;  /* 0x30000008ff047230 */ /* 0x000fe40000004100 */
[----:B------:R-:W-:Y:S02]  /*6db0*/  HADD2.F32 R10, -RZ, R21.H0_H0 ;  /* 0x20000015ff0a7230 */ /* 0x000fe40000004100 */
[----:B------:R-:W-:Y:S02]  /*6dc0*/  HADD2.F32 R3, -RZ, R7.H1_H1 ;  /* 0x30000007ff037230 */ /* 0x000fe40000004100 */
[----:B------:R-:W-:Y:S01]  /*6dd0*/  FMUL.FTZ R20, R4, R5 ;  /* 0x0000000504147220 */ /* 0x000fe20000410000 */
        /* <DEDUP_REMOVED lines=20> */
.L_x_11439:
[----:B------:R-:W-:-:S03]  /*6f20*/  UMOV UR4, 0xffffffff ;  /* 0xffffffff00047882 */ /* 0x000fc60000000000 */
[----:B------:R-:W-:Y:S05]  /*6f30*/  BRA.DIV UR4, `(.L_x_11448) ;  /* 0x000000fe04c87947 */ /* 0x000fea000b800000 */
[----:B------:R0:W1:Y:S04]  /*6f40*/  SHFL.IDX PT, R29, R28, RZ, 0x1e1f ;  /* 0x001e1fff1c1d7589 */ /* 0x00006800000e0000 */
[----:B------:R0:W2:Y:S04]  /*6f50*/  SHFL.IDX PT, R14, R26, RZ, 0x1e1f ;  /* 0x001e1fff1a0e7589 */ /* 0x0000a800000e0000 */
[----:B------:R0:W3:Y:S04]  /*6f60*/  SHFL.IDX PT, R0, R30, RZ, 0x1e1f ;  /* 0x001e1fff1e007589 */ /* 0x0000e800000e0000 */
[----:B------:R0:W4:Y:S02]  /*6f70*/  SHFL.IDX PT, R3, R31, RZ, 0x1e1f ;  /* 0x001e1fff1f037589 */ /* 0x00012400000e0000 */
.L_x_11630:
[----:B------:R-:W5:Y:S01]  /*6f80*/  LDL R6, [R1+0x48] ;  /* 0x0000480001067983 */ /* 0x000f620000100800 */
[----:B------:R-:W-:Y:S01]  /*6f90*/  ULDC UR4, c[0x0][0x448] ;  /* 0x0001120000047ab9 */ /* 0x000fe20000000800 */
[----:B------:R-:W0:Y:S01]  /*6fa0*/  LDC R27, c[0x0][0x3f4] ;  /* 0x0000fd00ff1b7b82 */ /* 0x000e220000000800 */
[----:B------:R-:W-:Y:S01]  /*6fb0*/  IMAD R24, R24, UR4, RZ ;  /* 0x0000000418187c24 */ /* 0x000fe2000f8e02ff */
[----:B------:R-:W-:Y:S01]  /*6fc0*/  BSSY B1, `(.L_x_11449) ;  /* 0x0000016000017945 */ /* 0x000fe20003800000 */
[----:B------:R-:W-:Y:S02]  /*6fd0*/  CS2R R8, SRZ ;  /* 0x0000000000087805 */ /* 0x000fe4000001ff00 */
[----:B------:R-:W-:Y:S02]  /*6fe0*/  CS2R R10, SRZ ;  /* 0x00000000000a7805 */ /* 0x000fe4000001ff00 */
[----:B------:R-:W-:Y:S02]  /*6ff0*/  ISETP.GE.AND P0, PT, R4, R24, PT ;  /* 0x000000180400720c */ /* 0x000fe40003f06270 */
[----:B-----5:R-:W-:-:S04]  /*7000*/  LEA.HI R5, R6, R6, RZ, 0x1 ;  /* 0x0000000606057211 */ /* 0x020fc800078f08ff */
[----:B------:R-:W-:-:S05]  /*7010*/  LOP3.LUT R5, R5, 0xfffffffe, RZ, 0xc0, !PT ;  /* 0xfffffffe05057812 */ /* 0x000fca00078ec0ff */
[----:B------:R-:W-:Y:S01]  /*7020*/  IMAD.IADD R21, R6, 0x1, -R5 ;  /* 0x0000000106157824 */ /* 0x000fe200078e0a05 */
[----:B------:R-:W-:Y:S02]  /*7030*/  CS2R R4, SRZ ;  /* 0x0000000000047805 */ /* 0x000fe4000001ff00 */
[----:B------:R-:W-:Y:S02]  /*7040*/  CS2R R6, SRZ ;  /* 0x0000000000067805 */ /* 0x000fe4000001ff00 */
[----:B------:R-:W-:Y:S01]  /*7050*/  SHF.L.U32 R21, R21, 0x1f, RZ ;  /* 0x0000001f15157819 */ /* 0x000fe200000006ff */
[----:B0-----:R-:W-:Y:S06]  /*7060*/  @P0 BRA `(.L_x_11450) ;  /* 0x00000000002c0947 */ /* 0x001fec0003800000 */
[----:B------:R-:W-:Y:S01]  /*7070*/  ULDC UR4, c[0x0][0x3f4] ;  /* 0x0000fd0000047ab9 */ /* 0x000fe20000000800 */
[C---:B-1----:R-:W-:Y:S02]  /*7080*/  IADD3 R12, P0, R18.reuse, R29, RZ ;  /* 0x0000001d120c7210 */ /* 0x042fe40007f1e0ff */
[C---:B------:R-:W-:Y:S02]  /*7090*/  ISETP.GE.AND P2, PT, R18.reuse, UR4, PT ;  /* 0x0000000412007c0c */ /* 0x040fe4000bf46270 */
[----:B------:R-:W-:Y:S02]  /*70a0*/  SHF.R.S32.HI R8, RZ, 0x1f, R18 ;  /* 0x0000001fff087819 */ /* 0x000fe40000011412 */
[----:B--2---:R-:W-:-:S03]  /*70b0*/  IADD3 R14, P1, R18, R14, RZ ;  /* 0x0000000e120e7210 */ /* 0x004fc60007f3e0ff */
[--C-:B---3--:R-:W-:Y:S02]  /*70c0*/  IMAD.X R13, R0, 0x1, R8.reuse, P0 ;  /* 0x00000001000d7824 */ /* 0x108fe400000e0608 */
[----:B----4-:R-:W-:Y:S01]  /*70d0*/  IMAD.X R15, R3, 0x1, R8, P1 ;  /* 0x00000001030f7824 */ /* 0x010fe200008e0608 */
[----:B------:R-:W-:-:S03]  /*70e0*/  CS2R R8, SRZ ;  /* 0x0000000000087805 */ /* 0x000fc6000001ff00 */
[----:B------:R-:W-:Y:S05]  /*70f0*/  @P2 BRA `(.L_x_11450) ;  /* 0x0000000000082947 */ /* 0x000fea0003800000 */
[----:B------:R0:W5:Y:S04]  /*7100*/  LD.E.128 R8, desc[UR40][R12.64] ;  /* 0x000000280c087980 */ /* 0x000168000c101d00 */
[----:B------:R0:W5:Y:S02]  /*7110*/  LD.E.128 R4, desc[UR40][R14.64] ;  /* 0x000000280e047980 */ /* 0x000164000c101d00 */
.L_x_11450:
[----:B------:R-:W-:Y:S05]  /*7120*/  BSYNC B1 ;  /* 0x0000000000017941 */ /* 0x000fea0003800000 */
.L_x_11449:
[----:B------:R-:W1:Y:S01]  /*7130*/  SYNCS.PHASECHK.TRANS64.TRYWAIT P1, [R16+URZ+0x13200], R21 ;  /* 0x01320015100075a7 */ /* 0x000e62000802017f */
[----:B---3--:R-:W-:Y:S01]  /*7140*/  IMAD R0, R25, -0xc0, R24 ;  /* 0xffffff4019007824 */ /* 0x008fe200078e0218 */
[----:B------:R-:W-:Y:S01]  /*7150*/  ISETP.GE.AND P0, PT, R18, R27, PT ;  /* 0x0000001b1200720c */ /* 0x000fe20003f06270 */
[----:B------:R-:W-:Y:S03]  /*7160*/  BSSY B1, `(.L_x_11451) ;  /* 0x0000004000017945 */ /* 0x000fe60003800000 */
[----:B------:R-:W-:-:S04]  /*7170*/  VIMNMX R0, R0, 0xc0, PT ;  /* 0x000000c000007848 */ /* 0x000fc80003fe0100 */
[----:B------:R-:W-:Y:S01]  /*7180*/  ISETP.GE.OR P0, PT, R23, R0, P0 ;  /* 0x000000001700720c */ /* 0x000fe20000706670 */
[----:B-1----:R-:W-:-:S12]  /*7190*/  @!P1 BRA `(.L_x_11452) ;  /* 0x000000fc00a09947 */ /* 0x002fd80003800000 */
.L_x_11631:
[----:B------:R-:W-:Y:S05]  /*71a0*/  BSYNC B1 ;  /* 0x0000000000017941 */ /* 0x000fea0003800000 */
.L_x_11451:
[----:B------:R-:W-:Y:S05]  /*71b0*/  @P0 BRA `(.L_x_11445) ;  /* 0x0000000c00f00947 */ /* 0x000fea0003800000 */
[----:B------:R-:W3:Y:S04]  /*71c0*/  LDL R35, [R1+0x28] ;  /* 0x0000280001237983 */ /* 0x000ee80000100800 */
[----:B------:R-:W3:Y:S04]  /*71d0*/  LDL R31, [R1+0x2c] ;  /* 0x00002c00011f7983 */ /* 0x000ee80000100800 */
[----:B------:R-:W3:Y:S04]  /*71e0*/  LDL R29, [R1+0x30] ;  /* 0x00003000011d7983 */ /* 0x000ee80000100800 */
[----:B------:R-:W3:Y:S01]  /*71f0*/  LDL R52, [R1+0x88] ;  /* 0x0000880001347983 */ /* 0x000ee20000100800 */
[----:B-----5:R-:W-:-:S02]  /*7200*/  SHF.R.U32.HI R0, RZ, 0x8, R8 ;  /* 0x00000008ff007819 */ /* 0x020fc40000011608 */
[----:B----4-:R-:W-:Y:S02]  /*7210*/  LOP3.LUT R3, R8, 0xff, RZ, 0xc0, !PT ;  /* 0x000000ff08037812 */ /* 0x010fe400078ec0ff */
[----:B------:R-:W-:Y:S02]  /*7220*/  LOP3.LUT R0, R0, 0xff, RZ, 0xc0, !PT ;  /* 0x000000ff00007812 */ /* 0x000fe400078ec0ff */
[----:B------:R-:W-:Y:S02]  /*7230*/  SHF.R.U32.HI R25, RZ, 0x8, R9 ;  /* 0x00000008ff197819 */ /* 0x000fe40000011609 */
[----:B------:R-:W-:Y:S02]  /*7240*/  PRMT R20, R0, 0x7604, R3 ;  /* 0x0000760400147816 */ /* 0x000fe40000000003 */
[----:B0-----:R-:W-:Y:S02]  /*7250*/  LOP3.LUT R13, R9, 0xff, RZ, 0xc0, !PT ;  /* 0x000000ff090d7812 */ /* 0x001fe400078ec0ff */
[----:B------:R-:W-:-:S02]  /*7260*/  SHF.R.U32.HI R3, RZ, 0x8, R10 ;  /* 0x00000008ff037819 */ /* 0x000fc4000001160a */
[----:B------:R-:W-:Y:S02]  /*7270*/  LOP3.LUT R0, R25, 0xff, RZ, 0xc0, !PT ;  /* 0x000000ff19007812 */ /* 0x000fe400078ec0ff */
[----:B------:R-:W-:Y:S02]  /*7280*/  LOP3.LUT R12, R10, 0xff, RZ, 0xc0, !PT ;  /* 0x000000ff0a0c7812 */ /* 0x000fe400078ec0ff */
[----:B------:R-:W-:Y:S02]  /*7290*/  LOP3.LUT R3, R3, 0xff, RZ, 0xc0, !PT ;  /* 0x000000ff03037812 */ /* 0x000fe400078ec0ff */
[----:B------:R-:W-:Y:S01]  /*72a0*/  PRMT R28, R0, 0x7604, R13 ;  /* 0x00007604001c7816 */ /* 0x000fe2000000000d */
[----:B------:R-:W-:Y:S01]  /*72b0*/  IMAD.IADD R0, R18, 0x1, R27 ;  /* 0x0000000112007824 */ /* 0x000fe200078e021b */
[----:B-1----:R-:W-:Y:S02]  /*72c0*/  SHF.R.U32.HI R21, RZ, 0x8, R4 ;  /* 0x00000008ff157819 */ /* 0x002fe40000011604 */
[----:B------:R-:W-:-:S02]  /*72d0*/  PRMT R30, R3, 0x7604, R12 ;  /* 0x00007604031e7816 */ /* 0x000fc4000000000c */
[----:B------:R-:W-:Y:S02]  /*72e0*/  LOP3.LUT R24, R4, 0xff, RZ, 0xc0, !PT ;  /* 0x000000ff04187812 */ /* 0x000fe400078ec0ff */
[----:B------:R-:W-:Y:S02]  /*72f0*/  LOP3.LUT R21, R21, 0xff, RZ, 0xc0, !PT ;  /* 0x000000ff15157812 */ /* 0x000fe400078ec0ff */
[----:B------:R-:W-:Y:S02]  /*7300*/  SHF.R.U32.HI R3, RZ, 0x8, R6 ;  /* 0x00000008ff037819 */ /* 0x000fe40000011606 */
[----:B--2---:R-:W-:Y:S02]  /*7310*/  SHF.R.U32.HI R14, RZ, 0x8, R11 ;  /* 0x00000008ff0e7819 */ /* 0x004fe4000001160b */
[----:B------:R-:W-:Y:S02]  /*7320*/  PRMT R33, R21, 0x7604, R24 ;  /* 0x0000760415217816 */ /* 0x000fe40000000018 */
[----:B------:R-:W-:-:S02]  /*7330*/  SHF.R.U32.HI R27, RZ, 0x8, R7 ;  /* 0x00000008ff1b7819 */ /* 0x000fc40000011607 */
[----:B------:R-:W-:Y:S02]  /*7340*/  LOP3.LUT R25, R3, 0xff, RZ, 0xc0, !PT ;  /* 0x000000ff03197812 */ /* 0x000fe400078ec0ff */
[----:B------:R-:W-:Y:S02]  /*7350*/  SHF.R.U32.HI R21, RZ, 0x8, R5 ;  /* 0x00000008ff157819 */ /* 0x000fe40000011605 */
[----:B------:R-:W-:Y:S02]  /*7360*/  LOP3.LUT R15, R11, 0xff, RZ, 0xc0, !PT ;  /* 0x000000ff0b0f7812 */ /* 0x000fe400078ec0ff */
        /* <DEDUP_REMOVED lines=9> */
[----:B---3--:R-:W-:Y:S02]  /*7400*/  LOP3.LUT R0, R35, 0x30, R0, 0xf8, !PT ;  /* 0x0000003023007812 */ /* 0x008fe400078ef800 */
[----:B------:R-:W-:Y:S02]  /*7410*/  PRMT R35, R21, 0x7604, R24 ;  /* 0x0000760415237816 */ /* 0x000fe40000000018 */
[----:B------:R-:W-:Y:S02]  /*7420*/  LOP3.LUT R3, R0, R31, RZ, 0x3c, !PT ;  /* 0x0000001f00037212 */ /* 0x000fe400078e3cff */
[----:B------:R-:W-:Y:S02]  /*7430*/  SHF.R.U32.HI R21, RZ, 0x10, R9 ;  /* 0x00000010ff157819 */ /* 0x000fe40000011609 */
[----:B------:R-:W-:Y:S02]  /*7440*/  IADD3 R0, R16, R29, R3 ;  /* 0x0000001d10007210 */ /* 0x000fe40007ffe003 */
[----:B------:R-:W-:Y:S01]  /*7450*/  SHF.R.U32.HI R3, RZ, 0x10, R8 ;  /* 0x00000010ff037819 */ /* 0x000fe20000011608 */
[----:B------:R-:W0:Y:S01]  /*7460*/  LDS.128 R12, [R52+0xb000] ;  /* 0x00b00000340c7984 */ /* 0x000e220000000c00 */
[----:B------:R-:W-:-:S02]  /*7470*/  SHF.R.U32.HI R29, RZ, 0x10, R10 ;  /* 0x00000010ff1d7819 */ /* 0x000fc4000001160a */
[----:B------:R-:W-:Y:S01]  /*7480*/  SHF.R.U32.HI R31, RZ, 0x10, R11 ;  /* 0x00000010ff1f7819 */ /* 0x000fe2000001160b */
[----:B------:R-:W1:Y:S01]  /*7490*/  LDS.128 R24, [R0+0xb000] ;  /* 0x00b0000000187984 */ /* 0x000e620000000c00 */
[----:B------:R-:W-:Y:S02]  /*74a0*/  LOP3.LUT R21, R21, 0xff, RZ, 0xc0, !PT ;  /* 0x000000ff15157812 */ /* 0x000fe400078ec0ff */
[----:B------:R-:W-:Y:S02]  /*74b0*/  LOP3.LUT R3, R3, 0xff, RZ, 0xc0, !PT ;  /* 0x000000ff03037812 */ /* 0x000fe400078ec0ff */
[----:B------:R-:W-:Y:S02]  /*74c0*/  LOP3.LUT R29, R29, 0xff, RZ, 0xc0, !PT ;  /* 0x000000ff1d1d7812 */ /* 0x000fe400078ec0ff */
[----:B------:R-:W-:Y:S02]  /*74d0*/  LOP3.LUT R31, R31, 0xff, RZ, 0xc0, !PT ;  /* 0x000000ff1f1f7812 */ /* 0x000fe400078ec0ff */
[----:B------:R-:W-:-:S02]  /*74e0*/  PRMT R21, R21, 0x7054, R28 ;  /* 0x0000705415157816 */ /* 0x000fc4000000001c */
[----:B------:R-:W-:Y:S02]  /*74f0*/  SHF.R.U32.HI R28, RZ, 0x10, R5 ;  /* 0x00000010ff1c7819 */ /* 0x000fe40000011605 */
[----:B------:R-:W-:Y:S02]  /*7500*/  PRMT R3, R3, 0x7054, R20 ;  /* 0x0000705403037816 */ /* 0x000fe40000000014 */
[----:B------:R-:W-:Y:S02]  /*7510*/  PRMT R29, R29, 0x7054, R30 ;  /* 0x000070541d1d7816 */ /* 0x000fe4000000001e */
        /* <DEDUP_REMOVED lines=10> */
[----:B------:R-:W-:Y:S02]  /*75c0*/  PRMT R39, R30, 0x7054, R39 ;  /* 0x000070541e277816 */ /* 0x000fe40000000027 */
[----:B------:R-:W-:Y:S02]  /*75d0*/  PRMT R41, R34, 0x7054, R41 ;  /* 0x0000705422297816 */ /* 0x000fe40000000029 */
[----:B------:R-:W-:Y:S02]  /*75e0*/  LOP3.LUT R38, R37, 0xff000000, R5, 0xf8, !PT ;  /* 0xff00000025267812 */ /* 0x000fe400078ef805 */
[----:B------:R-:W-:Y:S02]  /*75f0*/  LOP3.LUT R8, R3, 0xff000000, R8, 0xf8, !PT ;  /* 0xff00000003087812 */ /* 0x000fe400078ef808 */
[----:B------:R-:W-:-:S02]  /*7600*/  LOP3.LUT R34, R21, 0xff000000, R9, 0xf8, !PT ;  /* 0xff00000015227812 */ /* 0x000fc400078ef809 */
[----:B------:R-:W-:Y:S02]  /*7610*/  LOP3.LUT R3, R29, 0xff000000, R10, 0xf8, !PT ;  /* 0xff0000001d037812 */ /* 0x000fe400078ef80a */
[----:B------:R-:W-:Y:S02]  /*7620*/  LOP3.LUT R20, R33, 0xff000000, R4, 0xf8, !PT ;  /* 0xff00000021147812 */ /* 0x000fe400078ef804 */
[----:B------:R-:W-:Y:S02]  /*7630*/  LOP3.LUT R35, R31, 0xff000000, R11, 0xf8, !PT ;  /* 0xff0000001f237812 */ /* 0x000fe400078ef80b */
[----:B------:R-:W-:Y:S02]  /*7640*/  LOP3.LUT R4, R39, 0xff000000, R6, 0xf8, !PT ;  /* 0xff00000027047812 */ /* 0x000fe400078ef806 */
[-C--:B0-----:R-:W-:Y:S02]  /*7650*/  F2FP.F16.E4M3.UNPACK_B R10, R13.reuse ;  /* 0x0000000dff0a723e */ /* 0x081fe400020006ff */
[----:B------:R-:W-:-:S02]  /*7660*/  F2FP.F16.E4M3.UNPACK_B R28, R13.H1 ;  /* 0x0000000dff1c723e */ /* 0x000fc400030006ff */
[-C--:B------:R-:W-:Y:S01]  /*7670*/  F2FP.F16.E4M3.UNPACK_B R13, R12.reuse ;  /* 0x0000000cff0d723e */ /* 0x080fe200020006ff */
[--C-:B------:R-:W-:Y:S01]  /*7680*/  HADD2.F32 R9, -RZ, R10.reuse.H0_H0 ;  /* 0x2000000aff097230 */ /* 0x100fe20000004100 */
[----:B------:R-:W-:Y:S01]  /*7690*/  F2FP.F16.E4M3.UNPACK_B R29, R12.H1 ;  /* 0x0000000cff1d723e */ /* 0x000fe200030006ff */
[----:B------:R-:W-:Y:S01]  /*76a0*/  HADD2.F32 R10, -RZ, R10.H1_H1 ;  /* 0x3000000aff0a7230 */ /* 0x000fe20000004100 */
[----:B------:R-:W-:Y:S02]  /*76b0*/  F2FP.F16.E4M3.UNPACK_B R39, R38 ;  /* 0x00000026ff27723e */ /* 0x000fe400020006ff */
[----:B-1----:R-:W-:Y:S02]  /*76c0*/  F2FP.F16.E4M3.UNPACK_B R11, R25 ;  /* 0x00000019ff0b723e */ /* 0x002fe400020006ff */
[----:B------:R-:W-:Y:S01]  /*76d0*/  F2FP.F16.E4M3.UNPACK_B R12, R34 ;  /* 0x00000022ff0c723e */ /* 0x000fe200020006ff */
[----:B------:R-:W-:Y:S01]  /*76e0*/  HADD2.F32 R40, -RZ, R39.H0_H0 ;  /* 0x20000027ff287230 */ /* 0x000fe20000004100 */
[-C--:B------:R-:W-:Y:S01]  /*76f0*/  F2FP.F16.E4M3.UNPACK_B R31, R15.reuse ;  /* 0x0000000fff1f723e */ /* 0x080fe200020006ff */
[----:B------:R-:W-:Y:S01]  /*7700*/  HADD2.F32 R6, -RZ, R11.H0_H0 ;  /* 0x2000000bff067230 */ /* 0x000fe20000004100 */
[----:B------:R-:W-:Y:S01]  /*7710*/  F2FP.F16.E4M3.UNPACK_B R36, R15.H1 ;  /* 0x0000000fff24723e */ /* 0x000fe200030006ff */
[--C-:B------:R-:W-:Y:S01]  /*7720*/  HADD2.F32 R15, -RZ, R12.reuse.H0_H0 ;  /* 0x2000000cff0f7230 */ /* 0x100fe20000004100 */
[-C--:B------:R-:W-:Y:S01]  /*7730*/  F2FP.F16.E4M3.UNPACK_B R21, R24.reuse ;  /* 0x00000018ff15723e */ /* 0x080fe200020006ff */
[----:B------:R-:W-:Y:S01]  /*7740*/  HADD2.F32 R39, -RZ, R39.H1_H1 ;  /* 0x30000027ff277230 */ /* 0x000fe20000004100 */
[----:B------:R-:W-:Y:S01]  /*7750*/  F2FP.F16.E4M3.UNPACK_B R30, R24.H1 ;  /* 0x00000018ff1e723e */ /* 0x000fe200030006ff */
[C---:B------:R-:W-:Y:S01]  /*7760*/  FMUL.FTZ R24, R6.reuse, R40 ;  /* 0x0000002806187220 */ /* 0x040fe20000410000 */
[-C--:B------:R-:W-:Y:S01]  /*7770*/  F2FP.F16.E4M3.UNPACK_B R33, R27.reuse ;  /* 0x0000001bff21723e */ /* 0x080fe200020006ff */
[----:B------:R-:W-:Y:S01]  /*7780*/  HADD2.F32 R11, -RZ, R11.H1_H1 ;  /* 0x3000000bff0b7230 */ /* 0x000fe20000004100 */
[----:B------:R-:W-:Y:S01]  /*7790*/  F2FP.F16.E4M3.UNPACK_B R37, R27.H1 ;  /* 0x0000001bff25723e */ /* 0x000fe200030006ff */
[----:B------:R-:W-:Y:S01]  /*77a0*/  FMUL.FTZ R27, R6, R15 ;  /* 0x0000000f061b7220 */ /* 0x000fe20000410000 */
[----:B------:R-:W-:Y:S01]  /*77b0*/  F2FP.F16.E4M3.UNPACK_B R25, R25.H1 ;  /* 0x00000019ff19723e */ /* 0x000fe200030006ff */
[C---:B------:R-:W-:Y:S01]  /*77c0*/  FFMA.FTZ R6, R9.reuse, R15, -R24 ;  /* 0x0000000f09067223 */ /* 0x040fe20000010818 */
[----:B------:R-:W-:Y:S01]  /*77d0*/  F2FP.F16.E4M3.UNPACK_B R38, R38.H1 ;  /* 0x00000026ff26723e */ /* 0x000fe200030006ff */
[----:B------:R-:W-:Y:S01]  /*77e0*/  FFMA.FTZ R9, R9, R40, R27 ;  /* 0x0000002809097223 */ /* 0x000fe2000001001b */
[----:B------:R-:W-:Y:S01]  /*77f0*/  F2FP.F16.E4M3.UNPACK_B R34, R34.H1 ;  /* 0x00000022ff22723e */ /* 0x000fe200030006ff */
[----:B------:R-:W-:-:S02]  /*7800*/  HADD2.F32 R24, -RZ, R12.H1_H1 ;  /* 0x3000000cff187230 */ /* 0x000fc40000004100 */
[-C--:B------:R-:W-:Y:S01]  /*7810*/  FMUL.FTZ R43, R11, R39.reuse ;  /* 0x000000270b2b7220 */ /* 0x080fe20000410000 */
[----:B------:R-:W-:Y:S01]  /*7820*/  HADD2.F32 R40, -RZ, R38.H0_H0 ;  /* 0x20000026ff287230 */ /* 0x000fe20000004100 */
[----:B------:R-:W-:Y:S01]  /*7830*/  LOP3.LUT R41, R41, 0xff000000, R7, 0xf8, !PT ;  /* 0xff00000029297812 */ /* 0x000fe200078ef807 */
[--C-:B------:R-:W-:Y:S02]  /*7840*/  HADD2.F32 R12, -RZ, R25.reuse.H0_H0 ;  /* 0x20000019ff0c7230 */ /* 0x100fe40000004100 */
        /* <DEDUP_REMOVED lines=15> */
[----:B------:R-:W-:Y:S02]  /*7940*/  HADD2.F32 R28, -RZ, R28.H1_H1 ;  /* 0x3000001cff1c7230 */ /* 0x000fe40000004100 */
[C---:B------:R-:W-:Y:S01]  /*7950*/  FMUL.FTZ R45, R25.reuse, R40 ;  /* 0x00000028192d7220 */ /* 0x040fe20000410000 */
[----:B------:R-:W-:Y:S02]  /*7960*/  HADD2.F32 R43, -RZ, R42.H0_H0 ;  /* 0x2000002aff2b7230 */ /* 0x000fe40000004100 */
[----:B------:R-:W-:Y:S01]  /*7970*/  FMUL.FTZ R47, R25, R34 ;  /* 0x00000022192f7220 */ /* 0x000fe20000410000 */
[----:B------:R-:W-:-:S02]  /*7980*/  HADD2.F32 R27, -RZ, R33.H0_H0 ;  /* 0x20000021ff1b7230 */ /* 0x000fc40000004100 */
[C---:B------:R-:W-:Y:S01]  /*7990*/  FFMA.FTZ R25, R28.reuse, R34, -R45 ;  /* 0x000000221c197223 */ /* 0x040fe2000001082d */
[--C-:B------:R-:W-:Y:S02]  /*79a0*/  HADD2.F32 R39, -RZ, R38.reuse.H0_H0 ;  /* 0x20000026ff277230 */ /* 0x100fe40000004100 */
[----:B------:R-:W-:Y:S01]  /*79b0*/  FFMA.FTZ R28, R28, R40, R47 ;  /* 0x000000281c1c7223 */ /* 0x000fe2000001002f */
[----:B------:R-:W-:Y:S02]  /*79c0*/  HADD2.F32 R24, -RZ, R31.H0_H0 ;  /* 0x2000001fff187230 */ /* 0x000fe40000004100 */
[C---:B------:R-:W-:Y:S01]  /*79d0*/  FMUL.FTZ R49, R27.reuse, R43 ;  /* 0x0000002b1b317220 */ /* 0x040fe20000410000 */
[----:B------:R-:W-:Y:S02]  /*79e0*/  HADD2.F32 R40, -RZ, R38.H1_H1 ;  /* 0x30000026ff287230 */ /* 0x000fe40000004100 */
[----:B------:R-:W-:Y:S01]  /*79f0*/  FMUL.FTZ R44, R27, R39 ;  /* 0x000000271b2c7220 */ /* 0x000fe20000410000 */
[----:B------:R-:W-:Y:S01]  /*7a00*/  F2FP.F16.E4M3.UNPACK_B R38, R35.H1 ;  /* 0x00000023ff26723e */ /* 0x000fe200030006ff */
[----:B------:R-:W-:Y:S01]  /*7a10*/  FFMA.FTZ R27, R24, R39, -R49 ;  /* 0x00000027181b7223 */ /* 0x000fe20000010831 */
[----:B------:R-:W-:-:S02]  /*7a20*/  HADD2.F32 R42, -RZ, R42.H1_H1 ;  /* 0x3000002aff2a7230 */ /* 0x000fc40000004100 */
[----:B------:R-:W-:Y:S01]  /*7a30*/  FFMA.FTZ R24, R24, R43, R44 ;  /* 0x0000002b18187223 */ /* 0x000fe2000001002c */
[----:B------:R-:W-:Y:S01]  /*7a40*/  HADD2.F32 R33, -RZ, R33.H1_H1 ;  /* 0x30000021ff217230 */ /* 0x000fe20000004100 */
[-C--:B------:R-:W-:Y:S01]  /*7a50*/  F2FP.F16.E4M3.UNPACK_B R7, R26.reuse ;  /* 0x0000001aff07723e */ /* 0x080fe200020006ff */
[----:B------:R-:W-:Y:S01]  /*7a60*/  HADD2.F32 R43, -RZ, R41.H0_H0 ;  /* 0x20000029ff2b7230 */ /* 0x000fe20000004100 */
[----:B------:R-:W-:Y:S01]  /*7a70*/  F2FP.F16.E4M3.UNPACK_B R26, R26.H1 ;  /* 0x0000001aff1a723e */ /* 0x000fe200030006ff */
        /* <DEDUP_REMOVED lines=17> */
[----:B------:R-:W-:Y:S01]  /*7b90*/  F2FP.F16.E4M3.UNPACK_B R5, R14 ;  /* 0x0000000eff05723e */ /* 0x000fe200020006ff */
[----:B------:R-:W-:-:S02]  /*7ba0*/  HADD2.F32 R38, -RZ, R36.H1_H1 ;  /* 0x30000024ff267230 */ /* 0x000fc40000004100 */
[C---:B------:R-:W-:Y:S01]  /*7bb0*/  FMUL.FTZ R49, R37.reuse, R45 ;  /* 0x0000002d25317220 */ /* 0x040fe20000410000 */
[----:B------:R-:W-:Y:S02]  /*7bc0*/  HADD2.F32 R44, -RZ, R43.H0_H0 ;  /* 0x2000002bff2c7230 */ /* 0x000fe40000004100 */
[----:B------:R-:W-:Y:S01]  /*7bd0*/  FMUL.FTZ R48, R37, R42 ;  /* 0x0000002a25307220 */ /* 0x000fe20000410000 */
[----:B------:R-:W-:Y:S01]  /*7be0*/  HADD2.F32 R36, -RZ, R30.H0_H0 ;  /* 0x2000001eff247230 */ /* 0x000fe20000004100 */
[----:B------:R-:W-:Y:S01]  /*7bf0*/  F2FP.F16.E4M3.UNPACK_B R14, R14.H1 ;  /* 0x0000000eff0e723e */ /* 0x000fe200030006ff */
[----:B------:R-:W-:Y:S01]  /*7c00*/  HADD2.F32 R41, -RZ, R40.H0_H0 ;  /* 0x20000028ff297230 */ /* 0x000fe20000004100 */
[----:B------:R-:W-:Y:S01]  /*7c10*/  F2FP.SATFINITE.E4M3.F32.PACK_AB_MERGE_C R15, R28, R15, RZ ;  /* 0x0000000f1c0f723e */ /* 0x000fe200048070ff */
[----:B------:R-:W-:Y:S02]  /*7c20*/  HADD2.F32 R39, -RZ, R29.H0_H0 ;  /* 0x2000001dff277230 */ /* 0x000fe40000004100 */
[----:B------:R-:W-:Y:S01]  /*7c30*/  FMUL.FTZ R46, R36, R44 ;  /* 0x0000002c242e7220 */ /* 0x000fe20000410000 */
[----:B------:R-:W-:-:S02]  /*7c40*/  HADD2.F32 R30, -RZ, R30.H1_H1 ;  /* 0x3000001eff1e7230 */ /* 0x000fc40000004100 */
[-C--:B------:R-:W-:Y:S01]  /*7c50*/  FMUL.FTZ R47, R36, R41.reuse ;  /* 0x00000029242f7220 */ /* 0x080fe20000410000 */
[C---:B------:R-:W-:Y:S01]  /*7c60*/  FFMA.FTZ R36, R38.reuse, R42, -R49 ;  /* 0x0000002a26247223 */ /* 0x040fe20000010831 */
[----:B------:R-:W-:Y:S02]  /*7c70*/  HADD2.F32 R42, -RZ, R43.H1_H1 ;  /* 0x3000002bff2a7230 */ /* 0x000fe40000004100 */
[C---:B------:R-:W-:Y:S01]  /*7c80*/  FFMA.FTZ R37, R39.reuse, R41, -R46 ;  /* 0x0000002927257223 */ /* 0x040fe2000001082e */
[----:B------:R-:W-:Y:S02]  /*7c90*/  HADD2.F32 R40, -RZ, R40.H1_H1 ;  /* 0x30000028ff287230 */ /* 0x000fe40000004100 */
[----:B------:R-:W-:Y:S01]  /*7ca0*/  FFMA.FTZ R47, R39, R44, R47 ;  /* 0x0000002c272f7223 */ /* 0x000fe2000001002f */
[----:B------:R-:W-:Y:S01]  /*7cb0*/  F2FP.F16.E4M3.UNPACK_B R41, R20 ;  /* 0x00000014ff29723e */ /* 0x000fe200020006ff */
[----:B------:R-:W-:Y:S01]  /*7cc0*/  FFMA.FTZ R38, R38, R45, R48 ;  /* 0x0000002d26267223 */ /* 0x000fe20000010030 */
        /* <DEDUP_REMOVED lines=41> */
[----:B------:R-:W-:Y:S01]  /*7f60*/  FMUL.FTZ R26, R26, R21 ;  /* 0x000000151a1a7220 */ /* 0x000fe20000410000 */
[----:B------:R-:W-:Y:S02]  /*7f70*/  HADD2.F32 R8, -RZ, R3.H0_H0 ;  /* 0x20000003ff087230 */ /* 0x000fe40000004100 */
[----:B------:R-:W-:Y:S02]  /*7f80*/  HADD2.F32 R20, -RZ, R13.H0_H0 ;  /* 0x2000000dff147230 */ /* 0x000fe40000004100 */
[----:B------:R-:W-:Y:S01]  /*7f90*/  FFMA.FTZ R50, R14, R29, R26 ;  /* 0x0000001d0e327223 */ /* 0x000fe2000001001a */
[----:B------:R-:W-:-:S02]  /*7fa0*/  HADD2.F32 R4, -RZ, R7.H0_H0 ;  /* 0x20000007ff047230 */ /* 0x000fc40000004100 */
[----:B------:R-:W-:Y:S01]  /*7fb0*/  FFMA.FTZ R48, R14, R21, -R51 ;  /* 0x000000150e307223 */ /* 0x000fe20000010833 */
[----:B------:R-:W-:Y:S02]  /*7fc0*/  HADD2.F32 R26, -RZ, R13.H1_H1 ;  /* 0x3000000dff1a7230 */ /* 0x000fe40000004100 */
        /* <DEDUP_REMOVED lines=27> */
.L_x_11445:
[----:B------:R-:W-:Y:S05]  /*8180*/  BSYNC B0 ;  /* 0x0000000000007941 */ /* 0x000fea0003800000 */
.L_x_11438:
        /* <DEDUP_REMOVED lines=8> */
.L_x_11435:
[----:B0--3--:R-:W3:Y:S02]  /*8210*/  LDL R0, [R1+0x8] ;  /* 0x0000080001007983 */ /* 0x009ee40000100800 */
[----:B---3--:R-:W-:-:S13]  /*8220*/  ISETP.NE.AND P0, PT, R0, 0x3, PT ;  /* 0x000000030000780c */ /* 0x008fda0003f05270 */
[----:B------:R-:W-:Y:S05]  /*8230*/  @!P0 BRA `(.L_x_11453) ;  /* 0x0000000000048947 */ /* 0x000fea0003800000 */
[----:B------:R-:W-:Y:S01]  /*8240*/  BPT.TRAP 0x1 ;  /* 0x000000040000795c */ /* 0x000fe20000300000 */
.L_x_11453:
[----:B-1--4-:R-:W3:Y:S04]  /*8250*/  LDL R3, [R1+0x4] ;  /* 0x0000040001037983 */ /* 0x012ee80000100800 */
[----:B------:R-:W4:Y:S01]  /*8260*/  LDL R0, [R1+0xc] ;  /* 0x00000c0001007983 */ /* 0x000f220000100800 */
[----:B---3--:R-:W-:Y:S01]  /*8270*/  IMAD R3, R3, 0x8, R16 ;  /* 0x0000000803037824 */ /* 0x008fe200078e0210 */
[----:B----45:R-:W-:-:S04]  /*8280*/  SHF.L.U32 R6, R0, 0x1f, RZ ;  /* 0x0000001f00067819 */ /* 0x030fc800000006ff */
[----:B------:R0:W1:Y:S01]  /*8290*/  SYNCS.PHASECHK.TRANS64.TRYWAIT P1, [R3+URZ+0x13230], R6 ;  /* 0x01323006030075a7 */ /* 0x000062000802017f */
[----:B------:R-:W-:Y:S05]  /*82a0*/  @!P0 BRA `(.L_x_11454) ;  /* 0x0000000000048947 */ /* 0x000fea0003800000 */
[----:B------:R-:W-:Y:S01]  /*82b0*/  BPT.TRAP 0x1 ;  /* 0x000000040000795c */ /* 0x000fe20000300000 */
.L_x_11454:
        /* <DEDUP_REMOVED lines=10> */
.L_x_11455:
[----:B---3--:R-:W3:Y:S04]  /*8360*/  LDL R0, [R1+0x20] ;  /* 0x0000200001007983 */ /* 0x008ee80000100800 */
[----:B------:R-:W3:Y:S01]  /*8370*/  LDL R106, [R1+0x4] ;  /* 0x00000400016a7983 */ /* 0x000ee20000100800 */
[----:B------:R-:W-:Y:S01]  /*8380*/  IMAD.MOV.U32 R9, RZ, RZ, -0x7fffffe0 ;  /* 0x80000020ff097424 */ /* 0x000fe200078e00ff */
[----:B------:R-:W-:Y:S05]  /*8390*/  WARPSYNC.ALL ;  /* 0x0000000000007948 */ /* 0x000fea0003800000 */
[----:B------:R-:W-:-:S02]  /*83a0*/  R2UR UR4, R4 ;  /* 0x00000000040472ca */ /* 0x000fc400000e0000 */
[----:B------:R-:W-:Y:S02]  /*83b0*/  R2UR UR5, R5 ;  /* 0x00000000050572ca */ /* 0x000fe400000e0000 */
[----:B------:R-:W-:Y:S01]  /*83c0*/  R2UR UR7, R9 ;  /* 0x00000000090772ca */ /* 0x000fe200000e0000 */
[----:B------:R-:W-:Y:S01]  /*83d0*/  WARPGROUP.ARRIVE ;  /* 0x00000000000079c5 */ /* 0x000fe20000000000 */
[----:B------:R-:W-:Y:S01]  /*83e0*/  IMAD.MOV.U32 R7, RZ, RZ, -0x7fffffe0 ;  /* 0x80000020ff077424 */ /* 0x000fe200078e00ff */
[----:B--2---:R-:W-:Y:S01]  /*83f0*/  P2R R14, PR, RZ, 0x1 ;  /* 0x00000001ff0e7803 */ /* 0x004fe20000000000 */
[----:B------:R-:W-:Y:S01]  /*8400*/  IMAD.MOV.U32 R11, RZ, RZ, -0x7fffffe0 ;  /* 0x80000020ff0b7424 */ /* 0x000fe200078e00ff */
[C---:B------:R-:W-:Y:S02]  /*8410*/  R2UR UR8, R4.reuse ;  /* 0x00000000040872ca */ /* 0x040fe400000e0000 */
[----:B------:R-:W-:Y:S02]  /*8420*/  R2UR UR9, R5 ;  /* 0x00000000050972ca */ /* 0x000fe400000e0000 */
[----:B------:R-:W-:-:S02]  /*8430*/  R2UR UR12, R4 ;  /* 0x00000000040c72ca */ /* 0x000fc400000e0000 */
[----:B------:R-:W-:Y:S01]  /*8440*/  R2UR UR13, R5 ;  /* 0x00000000050d72ca */ /* 0x000fe200000e0000 */
[----:B---3--:R-:W-:Y:S02]  /*8450*/  IMAD R8, R106, 0x280, R0 ;  /* 0x000002806a087824 */ /* 0x008fe400078e0200 */
[----:B------:R-:W2:Y:S01]  /*8460*/  LDL R0, [R1+0x54] ;  /* 0x0000540001007983 */ /* 0x000ea20000100800 */
[----:B------:R-:W-:Y:S02]  /*8470*/  IMAD.MOV.U32 R13, RZ, RZ, -0x7fffffe0 ;  /* 0x80000020ff0d7424 */ /* 0x000fe400078e00ff */
[C---:B------:R-:W-:Y:S01]  /*8480*/  R2UR UR6, R8.reuse ;  /* 0x00000000080672ca */ /* 0x040fe200000e0000 */
[C---:B01----:R-:W-:Y:S01]  /*8490*/  VIADD R6, R8.reuse, 0x80 ;  /* 0x0000008008067836 */ /* 0x043fe20000000000 */
[----:B------:R-:W0:Y:S01]  /*84a0*/  S2R R108, SR_TID.X ;  /* 0x00000000006c7919 */ /* 0x000e220000002100 */
[C---:B------:R-:W-:Y:S01]  /*84b0*/  VIADD R10, R8.reuse, 0x100 ;  /* 0x00000100080a7836 */ /* 0x040fe20000000000 */
[----:B------:R-:W-:Y:S01]  /*84c0*/  R2UR UR19, R13 ;  /* 0x000000000d1372ca */ /* 0x000fe200000e0000 */
[----:B------:R-:W-:-:S02]  /*84d0*/  VIADD R12, R8, 0x2 ;  /* 0x00000002080c7836 */ /* 0x000fc40000000000 */
[----:B------:R-:W-:-:S03]  /*84e0*/  IMAD.MOV.U32 R9, RZ, RZ, -0x7fffffe0 ;  /* 0x80000020ff097424 */ /* 0x000fc600078e00ff */
[----:B------:R-:W-:-:S03]  /*84f0*/  R2UR UR18, R12 ;  /* 0x000000000c1272ca */ /* 0x000fc600000e0000 */
[----:B------:R-:W-:Y:S01]  /*8500*/  QGMMA.64x32x32.F32.E4M3.E4M3 R88, gdesc[UR4], RZ, !UPT, gsb0 ;  /* 0x00600000045879f3 */ /* 0x000fe2000c0008ff */
[----:B------:R-:W-:Y:S02]  /*8510*/  R2UR UR4, R4 ;  /* 0x00000000040472ca */ /* 0x000fe400000e0000 */
[----:B------:R-:W-:Y:S02]  /*8520*/  R2UR UR5, R5 ;  /* 0x00000000050572ca */ /* 0x000fe400000e0000 */
        /* <DEDUP_REMOVED lines=8> */
[----:B------:R-:W-:Y:S02]  /*85b0*/  R2UR UR16, R6 ;  /* 0x00000000061072ca */ /* 0x000fe400000e0000 */
[----:B------:R-:W-:Y:S02]  /*85c0*/  R2UR UR17, R7 ;  /* 0x00000000071172ca */ /* 0x000fe400000e0000 */
[----:B0-----:R-:W-:Y:S01]  /*85d0*/  LOP3.LUT R108, R108, 0x7f, RZ, 0xc0, !PT ;  /* 0x0000007f6c6c7812 */ /* 0x001fe200078ec0ff */
[----:B------:R-:W-:Y:S02]  /*85e0*/  WARPGROUP.DEPBAR.LE gsb0, 0x0 ;  /* 0x00008000000079c5 */ /* 0x000fe40000010000 */
[----:B------:R-:W-:-:S06]  /*85f0*/  WARPGROUP.ARRIVE ;  /* 0x00000000000079c5 */ /* 0x000fcc0000000000 */
[----:B------:R-:W-:Y:S01]  /*8600*/  QGMMA.64x32x32.F32.E4M3.E4M3 R72, gdesc[UR4], RZ, !UPT, gsb0 ;  /* 0x00600000044879f3 */ /* 0x000fe2000c0008ff */
[----:B------:R-:W-:Y:S01]  /*8610*/  R2UR UR6, R10 ;  /* 0x000000000a0672ca */ /* 0x000fe200000e0000 */
[----:B------:R-:W-:Y:S01]  /*8620*/  VIADD R10, R8, 0x200 ;  /* 0x00000200080a7836 */ /* 0x000fe20000000000 */
[----:B------:R-:W-:Y:S01]  /*8630*/  R2UR UR7, R11 ;  /* 0x000000000b0772ca */ /* 0x000fe200000e0000 */
[----:B------:R-:W-:Y:S01]  /*8640*/  IMAD.MOV.U32 R11, RZ, RZ, -0x7fffffe0 ;  /* 0x80000020ff0b7424 */ /* 0x000fe200078e00ff */
[----:B------:R-:W-:Y:S02]  /*8650*/  R2UR UR4, R4 ;  /* 0x00000000040472ca */ /* 0x000fe400000e0000 */
[----:B------:R-:W-:Y:S02]  /*8660*/  R2UR UR5, R5 ;  /* 0x00000000050572ca */ /* 0x000fe400000e0000 */
[----:B------:R-:W-:Y:S01]  /*8670*/  R2UR UR14, R10 ;  /* 0x000000000a0e72ca */ /* 0x000fe200000e0000 */
[----:B------:R-:W-:Y:S01]  /*8680*/  VIADD R10, R8, 0x82 ;  /* 0x00000082080a7836 */ /* 0x000fe20000000000 */
[----:B------:R-:W-:Y:S01]  /*8690*/  R2UR UR15, R11 ;  /* 0x000000000b0f72ca */ /* 0x000fe200000e0000 */
[----:B------:R-:W-:Y:S01]  /*86a0*/  IMAD.MOV.U32 R11, RZ, RZ, -0x7fffffe0 ;  /* 0x80000020ff0b7424 */ /* 0x000fe200078e00ff */
[----:B------:R-:W-:-:S02]  /*86b0*/  WARPGROUP.DEPBAR.LE gsb0, 0x0 ;  /* 0x00008000000079c5 */ /* 0x000fc40000010000 */
[----:B------:R-:W-:-:S06]  /*86c0*/  WARPGROUP.ARRIVE ;  /* 0x00000000000079c5 */ /* 0x000fcc0000000000 */
[----:B------:R-:W-:Y:S01]  /*86d0*/  QGMMA.64x32x32.F32.E4M3.E4M3 R56, gdesc[UR4], RZ, !UPT, gsb0 ;  /* 0x00600000043879f3 */ /* 0x000fe2000c0008ff */
[----:B------:R-:W-:Y:S02]  /*86e0*/  R2UR UR4, R6 ;  /* 0x00000000060472ca */ /* 0x000fe400000e0000 */
[----:B------:R-:W-:Y:S02]  /*86f0*/  R2UR UR5, R7 ;  /* 0x00000000070572ca */ /* 0x000fe400000e0000 */
[----:B------:R-:W-:Y:S01]  /*8700*/  R2UR UR6, R10 ;  /* 0x000000000a0672ca */ /* 0x000fe200000e0000 */
[----:B------:R-:W-:Y:S01]  /*8710*/  VIADD R10, R8, 0x102 ;  /* 0x00000102080a7836 */ /* 0x000fe20000000000 */
[----:B------:R-:W-:Y:S01]  /*8720*/  R2UR UR7, R11 ;  /* 0x000000000b0772ca */ /* 0x000fe200000e0000 */
[----:B------:R-:W-:Y:S01]  /*8730*/  IMAD.MOV.U32 R11, RZ, RZ, -0x7fffffe0 ;  /* 0x80000020ff0b7424 */ /* 0x000fe200078e00ff */
        /* <DEDUP_REMOVED lines=29> */
[----:B------:R-:W-:Y:S01]  /*8910*/  IMAD.MOV.U32 R11, RZ, RZ, -0x7fffffe0 ;  /* 0x80000020ff0b7424 */ /* 0x000fe200078e00ff */
[----:B------:R-:W-:Y:S01]  /*8920*/  R2UR UR4, R6 ;  /* 0x00000000060472ca */ /* 0x000fe200000e0000 */
[----:B------:R-:W-:Y:S01]  /*8930*/  VIADD R8, R8, 0x202 ;  /* 0x0000020208087836 */ /* 0x000fe20000000000 */
[----:B------:R-:W-:Y:S01]  /*8940*/  R2UR UR5, R7 ;  /* 0x00000000070572ca */ /* 0x000fe200000e0000 */
[----:B------:R-:W2:Y:S01]  /*8950*/  LDL R92, [R1+0x1c] ;  /* 0x00001c00015c7983 */ /* 0x000ea20000100800 */
[----:B------:R-:W-:-:S02]  /*8960*/  R2UR UR10, R10 ;  /* 0x000000000a0a72ca */ /* 0x000fc400000e0000 */
[----:B------:R-:W-:Y:S02]  /*8970*/  R2UR UR11, R11 ;  /* 0x000000000b0b72ca */ /* 0x000fe400000e0000 */
[----:B------:R-:W-:Y:S02]  /*8980*/  FMNMX.FTZ R0, R13, R89, !PT ;  /* 0x000000590d007209 */ /* 0x000fe40007810000 */
[----:B------:R-:W-:Y:S02]  /*8990*/  FSEL R93, R93, -INF , P4 ;  /* 0xff8000005d5d7808 */ /* 0x000fe40002000000 */
[----:B------:R-:W-:Y:S02]  /*89a0*/  FMNMX.FTZ R0, R15, R0, !PT ;  /* 0x000000000f007209 */ /* 0x000fe40007810000 */
        /* <DEDUP_REMOVED lines=11> */
[----:B------:R-:W-:Y:S02]  /*8a60*/  FSEL R101, R101, -INF , P6 ;  /* 0xff80000065657808 */ /* 0x000fe40003000000 */
[----:B------:R-:W-:Y:S02]  /*8a70*/  ISETP.GT.AND P4, PT, R12, 0x20, PT ;  /* 0x000000200c00780c */ /* 0x000fe40003f84270 */
[----:B------:R-:W-:-:S02]  /*8a80*/  FMNMX.FTZ R0, R111, R0, !PT ;  /* 0x000000006f007209 */ /* 0x000fc40007810000 */
[----:B------:R-:W-:Y:S02]  /*8a90*/  FSEL R105, R98, -INF , P3 ;  /* 0xff80000062697808 */ /* 0x000fe40001800000 */
[----:B------:R-:W-:Y:S02]  /*8aa0*/  ISETP.GT.AND P3, PT, R12, 0x21, PT ;  /* 0x000000210c00780c */ /* 0x000fe40003f64270 */
[----:B------:R-:W-:Y:S02]  /*8ab0*/  FMNMX.FTZ R0, R101, R0, !PT ;  /* 0x0000000065007209 */ /* 0x000fe40007810000 */
        /* <DEDUP_REMOVED lines=10> */
[----:B------:R-:W-:-:S02]  /*8b60*/  R2UR UR7, R9 ;  /* 0x00000000090772ca */ /* 0x000fc400000e0000 */
        /* <DEDUP_REMOVED lines=14> */
[----:B------:R-:W-:Y:S02]  /*8c50*/  R2UR UR6, R8 ;  /* 0x00000000080672ca */ /* 0x000fe400000e0000 */
[----:B------:R-:W-:Y:S02]  /*8c60*/  R2UR UR4, R6 ;  /* 0x00000000060472ca */ /* 0x000fe400000e0000 */
[----:B------:R-:W-:Y:S02]  /*8c70*/  R2UR UR5, R7 ;  /* 0x00000000070572ca */ /* 0x000fe400000e0000 */
        /* <DEDUP_REMOVED lines=11> */
[----:B------:R-:W-:Y:S01]  /*8d30*/  FSEL R85, R82, -INF , P6 ;  /* 0xff80000052557808 */ /* 0x000fe20003000000 */
[----:B------:R-:W-:Y:S02]  /*8d40*/  WARPGROUP.DEPBAR.LE gsb0, 0x0 ;  /* 0x00008000000079c5 */ /* 0x000fe40000010000 */
[----:B------:R-:W-:Y:S01]  /*8d50*/  WARPGROUP.ARRIVE ;  /* 0x00000000000079c5 */ /* 0x000fe20000000000 */
[----:B------:R-:W-:-:S02]  /*8d60*/  FSEL R125, R56, -INF , P1 ;  /* 0xff800000387d7808 */ /* 0x000fc40000800000 */
[C---:B------:R-:W-:Y:S02]  /*8d70*/  ISETP.GT.AND P6, PT, R12.reuse, 0x48, PT ;  /* 0x000000480c00780c */ /* 0x040fe40003fc4270 */
[----:B------:R-:W-:Y:S01]  /*8d80*/  FSEL R57, R57, -INF , P2 ;  /* 0xff80000039397808 */ /* 0x000fe20001000000 */
[----:B------:R-:W-:Y:S01]  /*8d90*/  QGMMA.64x32x32.F32.E4M3.E4M3 R40, gdesc[UR8], R40, gsb0 ;  /* 0x00600000082879f3 */ /* 0x000fe20008000828 */
        /* <DEDUP_REMOVED lines=23> */
[----:B------:R-:W-:Y:S02]  /*8f10*/  FSEL R69, R69, -INF , P2 ;  /* 0xff80000045457808 */ /* 0x000fe40001000000 */
[----:B------:R-:W-:Y:S02]  /*8f20*/  FMNMX.FTZ R0, R135, R0, !PT ;  /* 0x0000000087007209 */ /* 0x000fe40007810000 */
[----:B------:R-:W-:Y:S02]  /*8f30*/  FSEL R63, R63, -INF , P5 ;  /* 0xff8000003f3f7808 */ /* 0x000fe40002800000 */
[----:B------:R-:W-:Y:S02]  /*8f40*/  ISETP.GT.AND P5, PT, R12, 0x61, PT ;  /* 0x000000610c00780c */ /* 0x000fe40003fa4270 */
[----:B------:R-:W-:-:S02]  /*8f50*/  FMNMX.FTZ R0, R69, R0, !PT ;  /* 0x0000000045007209 */ /* 0x000fc40007810000 */
        /* <DEDUP_REMOVED lines=27> */
[C---:B------:R-:W-:Y:S02]  /*9110*/  ISETP.GT.AND P5, PT, R12.reuse, 0x80, PT ;  /* 0x000000800c00780c */ /* 0x040fe40003fa4270 */
[----:B------:R-:W-:Y:S02]  /*9120*/  FSEL R53, R53, -INF , P0 ;  /* 0xff80000035357808 */ /* 0x000fe40000000000 */
[----:B------:R-:W-:Y:S02]  /*9130*/  FMNMX.FTZ R0, R153, R0, !PT ;  /* 0x0000000099007209 */ /* 0x000fe40007810000 */
[----:B------:R-:W-:Y:S02]  /*9140*/  ISETP.GT.AND P0, PT, R12, 0x81, PT ;  /* 0x000000810c00780c */ /* 0x000fe40003f04270 */
[----:B------:R-:W-:Y:S02]  /*9150*/  FMNMX.FTZ R0, R53, R0, !PT ;  /* 0x0000000035007209 */ /* 0x000fe40007810000 */
[----:B------:R-:W-:-:S02]  /*9160*/  FSEL R155, R50, -INF , P1 ;  /* 0xff800000329b7808 */ /* 0x000fc40000800000 */
[C---:B------:R-:W-:Y:S02]  /*9170*/  ISETP.GT.AND P1, PT, R12.reuse, 0x88, PT ;  /* 0x000000880c00780c */ /* 0x040fe40003f24270 */
[----:B------:R-:W-:Y:S02]  /*9180*/  FSEL R51, R51, -INF , P2 ;  /* 0xff80000033337808 */ /* 0x000fe40001000000 */
[C---:B------:R-:W-:Y:S02]  /*9190*/  ISETP.GT.AND P2, PT, R12.reuse, 0x89, PT ;  /* 0x000000890c00780c */ /* 0x040fe40003f44270 */
[----:B------:R-:W-:Y:S02]  /*91a0*/  FSEL R47, R47, -INF , P3 ;  /* 0xff8000002f2f7808 */ /* 0x000fe40001800000 */
[----:B------:R-:W-:Y:S01]  /*91b0*/  ISETP.GT.AND P3, PT, R12, 0x90, PT ;  /* 0x000000900c00780c */ /* 0x000fe20003f64270 */
[----:B------:R-:W-:Y:S02]  /*91c0*/  WARPGROUP.DEPBAR.LE gsb0, 0x0 ;  /* 0x00008000000079c5 */ /* 0x000fe40000010000 */
[----:B------:R-:W-:-:S02]  /*91d0*/  FSEL R24, R24, -INF , P5 ;  /* 0xff80000018187808 */ /* 0x000fc40002800000 */
[----:B------:R-:W-:Y:S02]  /*91e0*/  FSEL R25, R25, -INF , P0 ;  /* 0xff80000019197808 */ /* 0x000fe40000000000 */
[----:B------:R-:W-:Y:S02]  /*91f0*/  FMNMX.FTZ R0, R24, R0, !PT ;  /* 0x0000000018007209 */ /* 0x000fe40007810000 */
[----:B------:R-:W-:Y:S02]  /*9200*/  FSEL R28, R28, -INF , P1 ;  /* 0xff8000001c1c7808 */ /* 0x000fe40000800000 */
[----:B------:R-:W-:Y:S02]  /*9210*/  FMNMX.FTZ R0, R25, R0, !PT ;  /* 0x0000000019007209 */ /* 0x000fe40007810000 */
        /* <DEDUP_REMOVED lines=11> */
[----:B------:R-:W-:Y:S02]  /*92d0*/  ISETP.GT.AND P6, PT, R12, 0x99, PT ;  /* 0x000000990c00780c */ /* 0x000fe40003fc4270 */
[----:B------:R-:W-:Y:S02]  /*92e0*/  FMNMX.FTZ R0, R36, R0, !PT ;  /* 0x0000000024007209 */ /* 0x000fe40007810000 */
[----:B------:R-:W-:-:S02]  /*92f0*/  FSEL R37, R37, -INF , P6 ;  /* 0xff80000025257808 */ /* 0x000fc40003000000 */
[----:B------:R-:W-:Y:S02]  /*9300*/  P2R R40, PR, RZ, 0x4 ;  /* 0x00000004ff287803 */ /* 0x000fe40000000000 */
[----:B------:R-:W-:Y:S02]  /*9310*/  FMNMX.FTZ R44, R37, R0, !PT ;  /* 0x00000000252c7209 */ /* 0x000fe40007810000 */
[----:B------:R-:W-:Y:S02]  /*9320*/  ISETP.GT.AND P2, PT, R12, 0x78, PT ;  /* 0x000000780c00780c */ /* 0x000fe40003f44270 */
[----:B------:R-:W-:Y:S01]  /*9330*/  P2R R42, PR, RZ, 0x8 ;  /* 0x00000008ff2a7803 */ /* 0x000fe20000000000 */
[----:B------:R-:W0:Y:S01]  /*9340*/  SHFL.BFLY PT, R0, R44, 0x2, 0x1f ;  /* 0x0c401f002c007f89 */ /* 0x000e2200000e0000 */
[----:B------:R-:W-:Y:S02]  /*9350*/  FSEL R54, R54, -INF , P2 ;  /* 0xff80000036367808 */ /* 0x000fe40001000000 */
[----:B------:R-:W-:-:S02]  /*9360*/  ISETP.NE.AND P2, PT, R40, RZ, PT ;  /* 0x000000ff2800720c */ /* 0x000fc40003f45270 */
[----:B------:R-:W-:Y:S02]  /*9370*/  FMNMX.FTZ R40, R11, R91, !PT ;  /* 0x0000005b0b287209 */ /* 0x000fe40007810000 */
[----:B------:R-:W-:Y:S02]  /*9380*/  P2R R20, PR, RZ, 0x2 ;  /* 0x00000002ff147803 */ /* 0x000fe40000000000 */
[----:B------:R-:W-:Y:S02]  /*9390*/  FMNMX.FTZ R40, R21, R40, !PT ;  /* 0x0000002815287209 */ /* 0x000fe40007810000 */
[C---:B------:R-:W-:Y:S02]  /*93a0*/  ISETP.GT.AND P1, PT, R12.reuse, 0x79, PT ;  /* 0x000000790c00780c */ /* 0x040fe40003f24270 */
[----:B------:R-:W-:Y:S02]  /*93b0*/  P2R R10, PR, RZ, 0x1 ;  /* 0x00000001ff0a7803 */ /* 0x000fe40000000000 */
[----:B------:R-:W-:-:S02]  /*93c0*/  ISETP.GT.AND P0, PT, R12, 0x80, PT ;  /* 0x000000800c00780c */ /* 0x000fc40003f04270 */
[----:B------:R-:W-:Y:S02]  /*93d0*/  FSEL R55, R55, -INF , P1 ;  /* 0xff80000037377808 */ /* 0x000fe40000800000 */
[----:B------:R-:W-:Y:S02]  /*93e0*/  FSEL R26, R26, -INF , P0 ;  /* 0xff8000001a1a7808 */ /* 0x000fe40000000000 */
[----:B------:R-:W-:Y:S02]  /*93f0*/  ISETP.NE.AND P0, PT, R10, RZ, PT ;  /* 0x000000ff0a00720c */ /* 0x000fe40003f05270 */
[----:B------:R-:W-:Y:S02]  /*9400*/  ISETP.NE.AND P1, PT, R20, RZ, PT ;  /* 0x000000ff1400720c */ /* 0x000fe40003f25270 */
[----:B0-----:R-:W-:Y:S02]  /*9410*/  FMNMX.FTZ R46, R44, R0, !PT ;  /* 0x000000002c2e7209 */ /* 0x001fe40007810000 */
[----:B------:R-:W-:-:S02]  /*9420*/  FSEL R27, R27, -INF , P0 ;  /* 0xff8000001b1b7808 */ /* 0x000fc40000000000 */
[----:B------:R-:W-:Y:S01]  /*9430*/  FSEL R31, R31, -INF , P2 ;  /* 0xff8000001f1f7808 */ /* 0x000fe20001000000 */
[----:B------:R-:W0:Y:S01]  /*9440*/  SHFL.BFLY PT, R0, R46, 0x1, 0x1f ;  /* 0x0c201f002e007f89 */ /* 0x000e2200000e0000 */
[----:B------:R-:W-:Y:S02]  /*9450*/  FSEL R35, R35, -INF , P4 ;  /* 0xff80000023237808 */ /* 0x000fe40002000000 */
[----:B------:R-:W-:Y:S02]  /*9460*/  ISETP.NE.AND P0, PT, R14, RZ, PT ;  /* 0x000000ff0e00720c */ /* 0x000fe40003f05270 */
[----:B0-----:R-:W-:-:S04]  /*9470*/  FMNMX.FTZ R0, R46, R0, !PT ;  /* 0x000000002e007209 */ /* 0x001fc80007810000 */
[----:B------:R-:W-:Y:S01]  /*9480*/  FSETP.NEU.FTZ.AND P3, PT, R0, -INF , PT ;  /* 0xff8000000000780b */ /* 0x000fe20003f7d000 */
[----:B------:R-:W-:-:S05]  /*9490*/  FFMA.FTZ R8, R2, R0, -8 ;  /* 0xc100000002087423 */ /* 0x000fca0000010000 */
[----:B------:R-:W-:Y:S02]  /*94a0*/  FSEL R8, R8, RZ, P3 ;  /* 0x000000ff08087208 */ /* 0x000fe40001800000 */
[----:B------:R-:W-:Y:S02]  /*94b0*/  ISETP.NE.AND P3, PT, R42, RZ, PT ;  /* 0x000000ff2a00720c */ /* 0x000fe40003f65270 */
[----:B------:R-:W-:Y:S01]  /*94c0*/  FMNMX.FTZ R42, R95, R40, !PT ;  /* 0x000000285f2a7209 */ /* 0x000fe20007810000 */
[----:B------:R-:W-:-:S01]  /*94d0*/  FFMA.FTZ R9, R2, R9, -R8 ;  /* 0x0000000902097223 */ /* 0x000fc20000010808 */
[--C-:B------:R-:W-:Y:S01]  /*94e0*/  FFMA.FTZ R20, R2, R111, -R8.reuse ;  /* 0x0000006f02147223 */ /* 0x100fe20000010808 */
[----:B------:R-:W-:Y:S01]  /*94f0*/  FSEL R111, R30, -INF , P1 ;  /* 0xff8000001e6f7808 */ /* 0x000fe20000800000 */
[C-C-:B------:R-:W-:Y:S01]  /*9500*/  FFMA.FTZ R113, R2.reuse, R113, -R8.reuse ;  /* 0x0000007102717223 */ /* 0x140fe20000010808 */
[----:B------:R-:W-:Y:S01]  /*9510*/  FMNMX.FTZ R42, R105, R42, !PT ;  /* 0x0000002a692a7209 */ /* 0x000fe20007810000 */
[C-C-:B------:R-:W-:Y:S01]  /*9520*/  FFMA.FTZ R10, R2.reuse, R13, -R8.reuse ;  /* 0x0000000d020a7223 */ /* 0x140fe20000010808 */
[----:B------:R-:W-:-:S01]  /*9530*/  FFMA.FTZ R13, R2, R89, -R8 ;  /* 0x00000059020d7223 */ /* 0x000fc20000010808 */
[----:B------:R0:W-:Y:S01]  /*9540*/  MUFU.EX2 R40, R113 ;  /* 0x0000007100287308 */ /* 0x0001e20000000800 */
[----:B------:R-:W-:Y:S01]  /*9550*/  FMNMX.FTZ R42, R99, R42, !PT ;  /* 0x0000002a632a7209 */ /* 0x000fe20007810000 */
[C-C-:B------:R-:W-:Y:S01]  /*9560*/  FFMA.FTZ R89, R2.reuse, R97, -R8.reuse ;  /* 0x0000006102597223 */ /* 0x140fe20000010808 */
[----:B------:R-:W-:-:S01]  /*9570*/  FFMA.FTZ R97, R2, R115, -R8 ;  /* 0x0000007302617223 */ /* 0x000fc20000010808 */
[----:B------:R-:W-:Y:S01]  /*9580*/  FSEL R115, R38, -INF , P5 ;  /* 0xff80000026737808 */ /* 0x000fe20002800000 */
[----:B------:R-:W-:-:S01]  /*9590*/  FFMA.FTZ R62, R2, R41, -R8 ;  /* 0x00000029023e7223 */ /* 0x000fc20000010808 */
[----:B------:R-:W-:Y:S01]  /*95a0*/  FMNMX.FTZ R42, R109, R42, !PT ;  /* 0x0000002a6d2a7209 */ /* 0x000fe20007810000 */
[----:B------:R-:W-:-:S01]  /*95b0*/  FFMA.FTZ R12, R2, R15, -R8 ;  /* 0x0000000f020c7223 */ /* 0x000fc20000010808 */
[----:B------:R-:W-:Y:S01]  /*95c0*/  FSEL R41, R39, -INF , P6 ;  /* 0xff80000027297808 */ /* 0x000fe20003000000 */
[----:B------:R-:W-:-:S01]  /*95d0*/  FFMA.FTZ R15, R2, R93, -R8 ;  /* 0x0000005d020f7223 */ /* 0x000fc20000010808 */
[----:B------:R-:W-:Y:S01]  /*95e0*/  FMNMX.FTZ R44, R103, R42, !PT ;  /* 0x0000002a672c7209 */ /* 0x000fe20007810000 */
[----:B------:R-:W-:-:S01]  /*95f0*/  FFMA.FTZ R14, R2, R107, -R8 ;  /* 0x0000006b020e7223 */ /* 0x000fc20000010808 */
[----:B------:R1:W-:Y:S01]  /*9600*/  MUFU.EX2 R42, R9 ;  /* 0x00000009002a7308 */ /* 0x0003e20000000800 */
[----:B0-----:R-:W-:Y:S01]  /*9610*/  FSEL R113, R34, -INF , P3 ;  /* 0xff80000022717808 */ /* 0x001fe20001800000 */
        /* <DEDUP_REMOVED lines=36> */
[----:B------:R-:W-:Y:S01]  /*9860*/  FFMA.FTZ R37, R2, R37, -R8 ;  /* 0x0000002502257223 */ /* 0x000fe20000010808 */
        /* <DEDUP_REMOVED lines=18> */
[----:B-1----:R-:W-:Y:S01]  /*9990*/  FMNMX.FTZ R9, R51, R56, !PT ;  /* 0x0000003833097209 */ /* 0x002fe20007810000 */
[----:B------:R-:W-:Y:S03]  /*99a0*/  MUFU.EX2 R89, R89 ;  /* 0x0000005900597308 */ /* 0x000fe60000000800 */
[----:B------:R-:W-:-:S04]  /*99b0*/  FMNMX.FTZ R56, R54, R9, !PT ;  /* 0x0000000936387209 */ /* 0x000fc80007810000 */
[----:B------:R-:W-:Y:S01]  /*99c0*/  FMNMX.FTZ R9, R55, R56, !PT ;  /* 0x0000003837097209 */ /* 0x000fe20007810000 */
[----:B------:R-:W-:Y:S03]  /*99d0*/  MUFU.EX2 R20, R20 ;  /* 0x0000001400147308 */ /* 0x000fe60000000800 */
[----:B------:R-:W-:-:S04]  /*99e0*/  FMNMX.FTZ R58, R26, R9, !PT ;  /* 0x000000091a3a7209 */ /* 0x000fc80007810000 */
[----:B------:R-:W-:Y:S01]  /*99f0*/  FMNMX.FTZ R58, R27, R58, !PT ;  /* 0x0000003a1b3a7209 */ /* 0x000fe20007810000 */
[----:B------:R-:W1:Y:S03]  /*9a00*/  MUFU.EX2 R93, R93 ;  /* 0x0000005d005d7308 */ /* 0x000e660000000800 */
        /* <DEDUP_REMOVED lines=8> */
[----:B------:R-:W-:-:S01]  /*9a90*/  FFMA.FTZ R58, R2, R153, -R8 ;  /* 0x00000099023a7223 */ /* 0x000fc20000010808 */
[----:B------:R-:W-:Y:S03]  /*9aa0*/  MUFU.EX2 R44, R117 ;  /* 0x00000075002c7308 */ /* 0x000fe60000000800 */
[----:B------:R-:W3:Y:S05]  /*9ab0*/  SHFL.BFLY PT, R60, R9, 0x2, 0x1f ;  /* 0x0c401f00093c7f89 */ /* 0x000eea00000e0000 */
[----:B------:R-:W-:Y:S08]  /*9ac0*/  MUFU.EX2 R101, R101 ;  /* 0x0000006500657308 */ /* 0x000ff00000000800 */
[----:B------:R-:W-:Y:S08]  /*9ad0*/  MUFU.EX2 R46, R121 ;  /* 0x00000079002e7308 */ /* 0x000ff00000000800 */
[----:B------:R-:W-:Y:S01]  /*9ae0*/  MUFU.EX2 R107, R107 ;  /* 0x0000006b006b7308 */ /* 0x000fe20000000800 */
[----:B---3--:R-:W-:-:S05]  /*9af0*/  FMNMX.FTZ R60, R9, R60, !PT ;  /* 0x0000003c093c7209 */ /* 0x008fca0007810000 */
[----:B------:R-:W3:Y:S02]  /*9b00*/  SHFL.BFLY PT, R9, R60, 0x1, 0x1f ;  /* 0x0c201f003c097f89 */ /* 0x000ee400000e0000 */
[----:B------:R-:W-:Y:S08]  /*9b10*/  MUFU.EX2 R48, R125 ;  /* 0x0000007d00307308 */ /* 0x000ff00000000800 */
[----:B------:R-:W-:Y:S01]  /*9b20*/  MUFU.EX2 R57, R57 ;  /* 0x0000003900397308 */ /* 0x000fe20000000800 */
[----:B0-----:R-:W-:-:S02]  /*9b30*/  F2FP.SATFINITE.E4M3.F32.PACK_AB_MERGE_C R152, R15, R12, RZ ;  /* 0x0000000c0f98723e */ /* 0x001fc400048070ff */
[----:B-1----:R-:W-:-:S05]  /*9b40*/  F2FP.SATFINITE.E4M3.F32.PACK_AB_MERGE_C R154, R93, R20, RZ ;  /* 0x000000145d9a723e */ /* 0x002fca00048070ff */
[----:B------:R-:W-:Y:S01]  /*9b50*/  MUFU.EX2 R50, R127 ;  /* 0x0000007f00327308 */ /* 0x000fe20000000800 */
[----:B---3--:R-:W-:-:S07]  /*9b60*/  FMNMX.FTZ R9, R60, R9, !PT ;  /* 0x000000093c097209 */ /* 0x008fce0007810000 */
[----:B------:R-:W-:Y:S01]  /*9b70*/  MUFU.EX2 R61, R61 ;  /* 0x0000003d003d7308 */ /* 0x000fe20000000800 */
[----:B------:R-:W-:Y:S01]  /*9b80*/  FSETP.NEU.FTZ.AND P1, PT, R9, -INF , PT ;  /* 0xff8000000900780b */ /* 0x000fe20003f3d000 */
[----:B------:R-:W-:-:S06]  /*9b90*/  FFMA.FTZ R60, R2, R9, -8 ;  /* 0xc1000000023c7423 */ /* 0x000fcc0000010009 */
[----:B------:R-:W-:Y:S01]  /*9ba0*/  MUFU.EX2 R52, R131 ;  /* 0x0000008300347308 */ /* 0x000fe20000000800 */
[----:B------:R-:W-:Y:S02]  /*9bb0*/  FSEL R8, R60, RZ, P1 ;  /* 0x000000ff3c087208 */ /* 0x000fe40000800000 */
        /* <DEDUP_REMOVED lines=20> */
[----:B------:R-:W-:-:S03]  /*9d00*/  FFMA.FTZ R80, R2, R67, -R8 ;  /* 0x0000004302507223 */ /* 0x000fc60000010808 */
[----:B------:R-:W1:Y:S01]  /*9d10*/  MUFU.EX2 R21, R21 ;  /* 0x0000001500157308 */ /* 0x000e620000000800 */
[----:B------:R-:W-:-:S01]  /*9d20*/  FADD.FTZ R71, R10, R13 ;  /* 0x0000000d0a477221 */ /* 0x000fc20000010000 */
[C-C-:B------:R-:W-:Y:S01]  /*9d30*/  FFMA.FTZ R81, R2.reuse, R87, -R8.reuse ;  /* 0x0000005702517223 */ /* 0x140fe20000010808 */
[----:B------:R-:W-:-:S01]  /*9d40*/  FFMA.FTZ R77, R2, R79, -R8 ;  /* 0x0000004f024d7223 */ /* 0x000fc20000010808 */
[----:B------:R-:W-:-:S04]  /*9d50*/  FFMA.FTZ R79, R2, R83, -R8 ;  /* 0x00000053024f7223 */ /* 0x000fc80000010808 */
[----:B------:R-:W3:Y:S01]  /*9d60*/  MUFU.EX2 R62, R62 ;  /* 0x0000003e003e7308 */ /* 0x000ee20000000800 */
[----:B------:R-:W-:-:S01]  /*9d70*/  FADD.FTZ R86, R12, R71 ;  /* 0x000000470c567221 */ /* 0x000fc20000010000 */
[----:B0-----:R-:W-:-:S06]  /*9d80*/  FADD.FTZ R84, R11, R60 ;  /* 0x0000003c0b547221 */ /* 0x001fcc0000010000 */
[----:B------:R-:W0:Y:S01]  /*9d90*/  MUFU.EX2 R64, R64 ;  /* 0x0000004000407308 */ /* 0x000e220000000800 */
[----:B------:R-:W-:Y:S02]  /*9da0*/  @!P1 VIADD R71, R3, 0x13240 ;  /* 0x0001324003479836 */ /* 0x000fe40000000000 */
[----:B------:R-:W-:Y:S01]  /*9db0*/  FADD.FTZ R87, R15, R86 ;  /* 0x000000560f577221 */ /* 0x000fe20000010000 */
[----:B-1----:R-:W-:-:S01]  /*9dc0*/  FADD.FTZ R85, R21, R84 ;  /* 0x0000005415557221 */ /* 0x002fc20000010000 */
[C-C-:B------:R-:W-:Y:S01]  /*9dd0*/  FFMA.FTZ R83, R2.reuse, R63, -R8.reuse ;  /* 0x0000003f02537223 */ /* 0x140fe20000010808 */
[----:B------:R-:W-:-:S02]  /*9de0*/  FFMA.FTZ R63, R2, R141, -R8 ;  /* 0x0000008d023f7223 */ /* 0x000fc40000010808 */
[----:B------:R-:W1:Y:S01]  /*9df0*/  MUFU.EX2 R91, R91 ;  /* 0x0000005b005b7308 */ /* 0x000e620000000800 */
[----:B------:R-:W-:Y:S01]  /*9e00*/  @!P1 PRMT R71, RZ, 0x654, R71 ;  /* 0x00000654ff479816 */ /* 0x000fe20000000047 */
[----:B------:R-:W-:Y:S01]  /*9e10*/  FADD.FTZ R86, R14, R87 ;  /* 0x000000570e567221 */ /* 0x000fe20000010000 */
[----:B---3--:R-:W-:-:S02]  /*9e20*/  FADD.FTZ R85, R62, R85 ;  /* 0x000000553e557221 */ /* 0x008fc40000010000 */
[----:B------:R3:W-:Y:S03]  /*9e30*/  @!P1 SYNCS.ARRIVE.TRANS64.RED.A1T0 RZ, [R71+URZ], RZ ;  /* 0x000000ff47ff99a7 */ /* 0x0007e6000810043f */
[----:B------:R-:W4:Y:S08]  /*9e40*/  MUFU.EX2 R66, R66 ;  /* 0x0000004200427308 */ /* 0x000f300000000800 */
[----:B------:R-:W5:Y:S01]  /*9e50*/  MUFU.EX2 R95, R95 ;  /* 0x0000005f005f7308 */ /* 0x000f620000000800 */
[----:B---3--:R-:W-:-:S01]  /*9e60*/  FADD.FTZ R71, R89, R86 ;  /* 0x0000005659477221 */ /* 0x008fc20000010000 */
[----:B0-----:R-:W-:-:S06]  /*9e70*/  FADD.FTZ R86, R64, R85 ;  /* 0x0000005540567221 */ /* 0x001fcc0000010000 */
[----:B------:R-:W0:Y:S01]  /*9e80*/  MUFU.EX2 R68, R68 ;  /* 0x0000004400447308 */ /* 0x000e220000000800 */
[----:B------:R-:W-:-:S01]  /*9e90*/  FADD.FTZ R88, R20, R71 ;  /* 0x0000004714587221 */ /* 0x000fc20000010000 */
[----:B-1----:R-:W-:Y:S01]  /*9ea0*/  FADD.FTZ R71, R91, R86 ;  /* 0x000000565b477221 */ /* 0x002fe20000010000 */
[----:B------:R-:W-:-:S05]  /*9eb0*/  FFMA.FTZ R86, R2, R47, -R8 ;  /* 0x0000002f02567223 */ /* 0x000fca0000010808 */
[----:B------:R-:W1:Y:S01]  /*9ec0*/  MUFU.EX2 R75, R75 ;  /* 0x0000004b004b7308 */ /* 0x000e620000000800 */
[----:B------:R-:W-:-:S01]  /*9ed0*/  FADD.FTZ R47, R93, R88 ;  /* 0x000000585d2f7221 */ /* 0x000fc20000010000 */
[----:B----4-:R-:W-:-:S06]  /*9ee0*/  FADD.FTZ R88, R66, R71 ;  /* 0x0000004742587221 */ /* 0x010fcc0000010000 */
[----:B------:R-:W3:Y:S01]  /*9ef0*/  MUFU.EX2 R70, R70 ;  /* 0x0000004600467308 */ /* 0x000ee20000000800 */
[----:B------:R-:W-:-:S01]  /*9f00*/  FADD.FTZ R90, R40, R47 ;  /* 0x0000002f285a7221 */ /* 0x000fc20000010000 */
[----:B-----5:R-:W-:-:S06]  /*9f10*/  FADD.FTZ R47, R95, R88 ;  /* 0x000000585f2f7221 */ /* 0x020fcc0000010000 */
[----:B------:R-:W4:Y:S01]  /*9f20*/  MUFU.EX2 R77, R77 ;  /* 0x0000004d004d7308 */ /* 0x000f220000000800 */
[----:B------:R-:W-:-:S01]  /*9f30*/  FADD.FTZ R87, R73, R90 ;  /* 0x0000005a49577221 */ /* 0x000fc20000010000 */
[----:B0-----:R-:W-:Y:S01]  /*9f40*/  FADD.FTZ R88, R68, R47 ;  /* 0x0000002f44587221 */ /* 0x001fe20000010000 */
[----:B------:R-:W-:-:S01]  /*9f50*/  FFMA.FTZ R85, R2, R51, -R8 ;  /* 0x0000003302557223 */ /* 0x000fc20000010808 */
[----:B------:R-:W-:-:S04]  /*9f60*/  FFMA.FTZ R51, R2, R26, -R8 ;  /* 0x0000001a02337223 */ /* 0x000fc80000010808 */
[----:B------:R-:W0:Y:S01]  /*9f70*/  MUFU.EX2 R72, R72 ;  /* 0x0000004800487308 */ /* 0x000e220000000800 */
[----:B------:R-:W-:-:S01]  /*9f80*/  FADD.FTZ R26, R42, R87 ;  /* 0x000000572a1a7221 */ /* 0x000fc20000010000 */
[----:B-1----:R-:W-:Y:S01]  /*9f90*/  FADD.FTZ R87, R75, R88 ;  /* 0x000000584b577221 */ /* 0x002fe20000010000 */
[----:B------:R-:W-:-:S05]  /*9fa0*/  FFMA.FTZ R47, R2, R27, -R8 ;  /* 0x0000001b022f7223 */ /* 0x000fca0000010808 */
[----:B------:R-:W1:Y:S01]  /*9fb0*/  MUFU.EX2 R79, R79 ;  /* 0x0000004f004f7308 */ /* 0x000e620000000800 */
[----:B------:R-:W-:-:S01]  /*9fc0*/  FADD.FTZ R27, R97, R26 ;  /* 0x0000001a611b7221 */ /* 0x000fc20000010000 */
[----:B---3--:R-:W-:-:S06]  /*9fd0*/  FADD.FTZ R88, R70, R87 ;  /* 0x0000005746587221 */ /* 0x008fcc0000010000 */
[----:B------:R-:W3:Y:S01]  /*9fe0*/  MUFU.EX2 R74, R74 ;  /* 0x0000004a004a7308 */ /* 0x000ee20000000800 */
[----:B------:R-:W-:-:S01]  /*9ff0*/  FADD.FTZ R90, R44, R27 ;  /* 0x0000001b2c5a7221 */ /* 0x000fc20000010000 */
[----:B----4-:R-:W-:Y:S01]  /*a000*/  FADD.FTZ R27, R77, R88 ;  /* 0x000000584d1b7221 */ /* 0x010fe20000010000 */
[----:B------:R-:W-:-:S05]  /*a010*/  FFMA.FTZ R71, R2, R54, -R8 ;  /* 0x0000003602477223 */ /* 0x000fca0000010808 */
[----:B------:R-:W4:Y:S01]  /*a020*/  MUFU.EX2 R81, R81 ;  /* 0x0000005100517308 */ /* 0x000f220000000800 */
[----:B------:R-:W-:-:S07]  /*a030*/  FADD.FTZ R87, R101, R90 ;  /* 0x0000005a65577221 */ /* 0x000fce0000010000 */
[----:B------:R-:W5:Y:S01]  /*a040*/  MUFU.EX2 R76, R76 ;  /* 0x0000004c004c7308 */ /* 0x000f620000000800 */
[----:B------:R-:W-:-:S07]  /*a050*/  FADD.FTZ R88, R46, R87 ;  /* 0x000000572e587221 */ /* 0x000fce0000010000 */
[----:B------:R0:W-:Y:S01]  /*a060*/  MUFU.EX2 R54, R86 ;  /* 0x0000005600367308 */ /* 0x0001e20000000800 */
[----:B------:R-:W-:-:S07]  /*a070*/  FADD.FTZ R15, R107, R88 ;  /* 0x000000586b0f7221 */ /* 0x000fce0000010000 */
[----:B------:R-:W2:Y:S01]  /*a080*/  MUFU.EX2 R59, R59 ;  /* 0x0000003b003b7308 */ /* 0x000ea20000000800 */
[----:B0-----:R-:W-:-:S04]  /*a090*/  FADD.FTZ R86, R72, R27 ;  /* 0x0000001b48567221 */ /* 0x001fc80000010000 */
[----:B-1----:R-:W-:-:S03]  /*a0a0*/  FADD.FTZ R87, R79, R86 ;  /* 0x000000564f577221 */ /* 0x002fc60000010000 */
[----:B------:R-:W0:Y:S01]  /*a0b0*/  MUFU.EX2 R78, R78 ;  /* 0x0000004e004e7308 */ /* 0x000e220000000800 */
[----:B---3--:R-:W-:-:S01]  /*a0c0*/  FADD.FTZ R86, R74, R87 ;  /* 0x000000574a567221 */ /* 0x008fc20000010000 */
[----:B------:R-:W-:Y:S01]  /*a0d0*/  FADD.FTZ R20, R48, R15 ;  /* 0x0000000f30147221 */ /* 0x000fe20000010000 */
[----:B------:R-:W-:-:S01]  /*a0e0*/  FFMA.FTZ R84, R2, R43, -R8 ;  /* 0x0000002b02547223 */ /* 0x000fc20000010808 */
[----:B------:R-:W-:Y:S01]  /*a0f0*/  FFMA.FTZ R67, R2, R143, -R8 ;  /* 0x0000008f02437223 */ /* 0x000fe20000010808 */
[----:B----4-:R-:W-:-:S01]  /*a100*/  FADD.FTZ R15, R81, R86 ;  /* 0x00000056510f7221 */ /* 0x010fc20000010000 */
[C-C-:B------:R-:W-:Y:S02]  /*a110*/  FFMA.FTZ R147, R2.reuse, R147, -R8.reuse ;  /* 0x0000009302937223 */ /* 0x140fe40000010808 */
        /* <DEDUP_REMOVED lines=11> */
[----:B------:R-:W-:-:S01]  /*a1d0*/  FADD.FTZ R41, R57, R20 ;  /* 0x0000001439297221 */ /* 0x000fc20000010000 */
[----:B-----5:R-:W-:-:S04]  /*a1e0*/  FADD.FTZ R20, R76, R15 ;  /* 0x0000000f4c147221 */ /* 0x020fc80000010000 */
[----:B--2---:R-:W-:Y:S02]  /*a1f0*/  FADD.FTZ R15, R59, R20 ;  /* 0x000000143b0f7221 */ /* 0x004fe40000010000 */
[----:B------:R-:W2:Y:S01]  /*a200*/  MUFU.EX2 R80, R80 ;  /* 0x0000005000507308 */ /* 0x000ea20000000800 */
[----:B------:R-:W-:Y:S01]  /*a210*/  F2FP.SATFINITE.E4M3.F32.PACK_AB_MERGE_C R148, R97, R42, RZ ;  /* 0x0000002a6194723e */ /* 0x000fe200048070ff */
[----:B0-----:R-:W-:Y:S01]  /*a220*/  FADD.FTZ R20, R78, R15 ;  /* 0x0000000f4e147221 */ /* 0x001fe20000010000 */
[----:B------:R-:W-:-:S05]  /*a230*/  FADD.FTZ R42, R50, R41 ;  /* 0x00000029322a7221 */ /* 0x000fca0000010000 */
[----:B------:R-:W0:Y:S01]  /*a240*/  MUFU.EX2 R65, R65 ;  /* 0x0000004100417308 */ /* 0x000e220000000800 */
[----:B-1----:R-:W-:-:S01]  /*a250*/  FADD.FTZ R20, R83, R20 ;  /* 0x0000001453147221 */ /* 0x002fc20000010000 */
[----:B------:R-:W-:-:S06]  /*a260*/  F2FP.SATFINITE.E4M3.F32.PACK_AB_MERGE_C R136, R61, R50, RZ ;  /* 0x000000323d88723e */ /* 0x000fcc00048070ff */
[----:B------:R-:W1:Y:S01]  /*a270*/  MUFU.EX2 R67, R67 ;  /* 0x0000004300437308 */ /* 0x000e620000000800 */
[----:B------:R-:W-:-:S07]  /*a280*/  FADD.FTZ R61, R61, R42 ;  /* 0x0000002a3d3d7221 */ /* 0x000fce0000010000 */
[----:B------:R-:W4:Y:S01]  /*a290*/  MUFU.EX2 R56, R135 ;  /* 0x0000008700387308 */ /* 0x000f220000000800 */
[----:B---3--:R-:W-:-:S07]  /*a2a0*/  FADD.FTZ R15, R63, R20 ;  /* 0x000000143f0f7221 */ /* 0x008fce0000010000 */
[----:B------:R-:W3:Y:S01]  /*a2b0*/  MUFU.EX2 R82, R82 ;  /* 0x0000005200527308 */ /* 0x000ee20000000800 */
[----:B------:R-:W-:-:S07]  /*a2c0*/  FADD.FTZ R42, R52, R61 ;  /* 0x0000003d342a7221 */ /* 0x000fce0000010000 */
[----:B------:R-:W5:Y:S01]  /*a2d0*/  MUFU.EX2 R69, R69 ;  /* 0x0000004500457308 */ /* 0x000f620000000800 */
[----:B------:R-:W-:Y:S01]  /*a2e0*/  F2FP.SATFINITE.E4M3.F32.PACK_AB_MERGE_C R152, R13, R10, R152 ;  /* 0x0000000a0d98723e */ /* 0x000fe20004807098 */
[----:B--2---:R-:W-:-:S06]  /*a2f0*/  FADD.FTZ R10, R80, R15 ;  /* 0x0000000f500a7221 */ /* 0x004fcc0000010000 */
[----:B------:R-:W2:Y:S01]  /*a300*/  MUFU.EX2 R3, R147 ;  /* 0x0000009300037308 */ /* 0x000ea20000000800 */
[----:B0-----:R-:W-:-:S07]  /*a310*/  FADD.FTZ R41, R65, R42 ;  /* 0x0000002a41297221 */ /* 0x001fce0000010000 */
[----:B------:R-:W0:Y:S01]  /*a320*/  MUFU.EX2 R30, R30 ;  /* 0x0000001e001e7308 */ /* 0x000e220000000800 */
[----:B-1----:R-:W-:-:S07]  /*a330*/  FADD.FTZ R13, R67, R10 ;  /* 0x0000000a430d7221 */ /* 0x002fce0000010000 */
[----:B------:R-:W1:Y:S01]  /*a340*/  MUFU.EX2 R84, R84 ;  /* 0x0000005400547308 */ /* 0x000e620000000800 */
[----:B----4-:R-:W-:-:S01]  /*a350*/  FADD.FTZ R42, R56, R41 ;  /* 0x00000029382a7221 */ /* 0x010fc20000010000 */
[C---:B---3--:R-:W-:Y:S01]  /*a360*/  F2FP.SATFINITE.E4M3.F32.PACK_AB_MERGE_C R67, R82.reuse, R67, RZ ;  /* 0x000000435243723e */ /* 0x048fe200048070ff */
[----:B------:R-:W-:-:S05]  /*a370*/  FADD.FTZ R82, R82, R13 ;  /* 0x0000000d52527221 */ /* 0x000fca0000010000 */
[----:B------:R-:W3:Y:S01]  /*a380*/  MUFU.EX2 R43, R43 ;  /* 0x0000002b002b7308 */ /* 0x000ee20000000800 */
[C---:B-----5:R-:W-:Y:S01]  /*a390*/  F2FP.SATFINITE.E4M3.F32.PACK_AB_MERGE_C R138, R69.reuse, R56, RZ ;  /* 0x00000038458a723e */ /* 0x060fe200048070ff */
[----:B------:R-:W-:-:S06]  /*a3a0*/  FADD.FTZ R69, R69, R42 ;  /* 0x0000002a45457221 */ /* 0x000fcc0000010000 */
[----:B------:R-:W4:Y:S01]  /*a3b0*/  MUFU.EX2 R34, R34 ;  /* 0x0000002200227308 */ /* 0x000f220000000800 */
[----:B--2---:R-:W-:-:S07]  /*a3c0*/  FADD.FTZ R13, R3, R82 ;  /* 0x00000052030d7221 */ /* 0x004fce0000010000 */
[----:B------:R-:W2:Y:S01]  /*a3d0*/  MUFU.EX2 R45, R45 ;  /* 0x0000002d002d7308 */ /* 0x000ea20000000800 */
[----:B0-----:R-:W-:-:S01]  /*a3e0*/  FADD.FTZ R10, R30, R69 ;  /* 0x000000451e0a7221 */ /* 0x001fc20000010000 */
[----:B------:R-:W-:Y:S01]  /*a3f0*/  F2FP.SATFINITE.E4M3.F32.PACK_AB_MERGE_C R154, R89, R14, R154 ;  /* 0x0000000e599a723e */ /* 0x000fe2000480709a */
[----:B-1----:R-:W-:-:S05]  /*a400*/  FADD.FTZ R14, R84, R13 ;  /* 0x0000000d540e7221 */ /* 0x002fca0000010000 */
[----:B------:R-:W0:Y:S01]  /*a410*/  MUFU.EX2 R26, R155 ;  /* 0x0000009b001a7308 */ /* 0x000e220000000800 */
[----:B------:R-:W-:-:S07]  /*a420*/  FADD.FTZ R15, R39, R10 ;  /* 0x0000000a270f7221 */ /* 0x000fce0000010000 */
[----:B------:R-:W-:Y:S08]  /*a430*/  MUFU.EX2 R58, R58 ;  /* 0x0000003a003a7308 */ /* 0x000ff00000000800 */
[----:B------:R-:W1:Y:S01]  /*a440*/  MUFU.EX2 R53, R53 ;  /* 0x0000003500357308 */ /* 0x000e620000000800 */
[----:B---3--:R-:W-:-:S07]  /*a450*/  FADD.FTZ R13, R43, R14 ;  /* 0x0000000e2b0d7221 */ /* 0x008fce0000010000 */
[----:B------:R-:W3:Y:S01]  /*a460*/  MUFU.EX2 R38, R38 ;  /* 0x0000002600267308 */ /* 0x000ee20000000800 */
[----:B------:R-:W-:-:S07]  /*a470*/  F2FP.SATFINITE.E4M3.F32.PACK_AB_MERGE_C R148, R73, R40, R148 ;  /* 0x000000284994723e */ /* 0x000fce0004807094 */
[----:B------:R-:W5:Y:S01]  /*a480*/  MUFU.EX2 R27, R85 ;  /* 0x00000055001b7308 */ /* 0x000f620000000800 */
[----:B----4-:R-:W-:-:S07]  /*a490*/  FADD.FTZ R40, R34, R15 ;  /* 0x0000000f22287221 */ /* 0x010fce0000010000 */
[----:B------:R-:W4:Y:S01]  /*a4a0*/  MUFU.EX2 R49, R49 ;  /* 0x0000003100317308 */ /* 0x000f220000000800 */
[----:B--2---:R-:W-:Y:S01]  /*a4b0*/  F2FP.SATFINITE.E4M3.F32.PACK_AB_MERGE_C R140, R45, R34, RZ ;  /* 0x000000222d8c723e */ /* 0x004fe200048070ff */
[----:B------:R-:W-:-:S06]  /*a4c0*/  FADD.FTZ R13, R54, R13 ;  /* 0x0000000d360d7221 */ /* 0x000fcc0000010000 */
[----:B------:R-:W2:Y:S01]  /*a4d0*/  MUFU.EX2 R12, R71 ;  /* 0x00000047000c7308 */ /* 0x000ea20000000800 */
[----:B------:R-:W-:-:S07]  /*a4e0*/  FADD.FTZ R45, R45, R40 ;  /* 0x000000282d2d7221 */ /* 0x000fce0000010000 */
[----:B------:R-:W2:Y:S01]  /*a4f0*/  MUFU.EX2 R55, R55 ;  /* 0x0000003700377308 */ /* 0x000ea20000000800 */
[----:B------:R-:W-:Y:S02]  /*a500*/  F2FP.SATFINITE.E4M3.F32.PACK_AB_MERGE_C R21, R62, R21, RZ ;  /* 0x000000153e15723e */ /* 0x000fe400048070ff */
[----:B------:R-:W-:Y:S01]  /*a510*/  F2FP.SATFINITE.E4M3.F32.PACK_AB_MERGE_C R140, R39, R30, R140 ;  /* 0x0000001e278c723e */ /* 0x000fe2000480708c */
[----:B0-----:R-:W-:-:S01]  /*a520*/  FADD.FTZ R30, R26, R13 ;  /* 0x0000000d1a1e7221 */ /* 0x001fc20000010000 */
[----:B-1----:R-:W-:Y:S01]  /*a530*/  F2FP.SATFINITE.E4M3.F32.PACK_AB_MERGE_C R142, R53, R58, RZ ;  /* 0x0000003a358e723e */ /* 0x002fe200048070ff */
[----:B---3--:R-:W-:-:S02]  /*a540*/  FADD.FTZ R14, R38, R45 ;  /* 0x0000002d260e7221 */ /* 0x008fc40000010000 */
[----:B------:R-:W0:Y:S01]  /*a550*/  MUFU.EX2 R24, R24 ;  /* 0x0000001800187308 */ /* 0x000e220000000800 */
[----:B------:R-:W-:Y:S01]  /*a560*/  F2FP.SATFINITE.E4M3.F32.PACK_AB_MERGE_C R153, R60, R11, R21 ;  /* 0x0000000b3c99723e */ /* 0x000fe20004807015 */
[----:B-----5:R-:W-:Y:S01]  /*a570*/  FADD.FTZ R11, R27, R30 ;  /* 0x0000001e1b0b7221 */ /* 0x020fe20000010000 */
[C---:B----4-:R-:W-:Y:S01]  /*a580*/  F2FP.SATFINITE.E4M3.F32.PACK_AB_MERGE_C R142, R49.reuse, R38, R142 ;  /* 0x00000026318e723e */ /* 0x050fe2000480708e */
[----:B------:R-:W-:-:S04]  /*a590*/  FADD.FTZ R49, R49, R14 ;  /* 0x0000000e31317221 */ /* 0x000fc80000010000 */
[----:B------:R-:W1:Y:S01]  /*a5a0*/  MUFU.EX2 R51, R51 ;  /* 0x0000003300337308 */ /* 0x000e620000000800 */
[----:B--2---:R-:W-:-:S01]  /*a5b0*/  FADD.FTZ R14, R12, R11 ;  /* 0x0000000b0c0e7221 */ /* 0x004fc20000010000 */
[----:B------:R-:W-:Y:S01]  /*a5c0*/  F2FP.SATFINITE.E4M3.F32.PACK_AB_MERGE_C R143, R55, R12, RZ ;  /* 0x0000000c378f723e */ /* 0x000fe200048070ff */
[----:B------:R-:W-:-:S05]  /*a5d0*/  FADD.FTZ R58, R58, R49 ;  /* 0x000000313a3a7221 */ /* 0x000fca0000010000 */
[----:B------:R-:W2:Y:S08]  /*a5e0*/  MUFU.EX2 R25, R25 ;  /* 0x0000001900197308 */ /* 0x000eb00000000800 */
[----:B------:R-:W-:Y:S08]  /*a5f0*/  MUFU.EX2 R115, R115 ;  /* 0x0000007300737308 */ /* 0x000ff00000000800 */
[----:B------:R-:W3:Y:S08]  /*a600*/  MUFU.EX2 R8, R8 ;  /* 0x0000000800087308 */ /* 0x000ef00000000800 */
[----:B------:R-:W4:Y:S01]  /*a610*/  MUFU.EX2 R20, R47 ;  /* 0x0000002f00147308 */ /* 0x000f220000000800 */
[----:B------:R-:W-:-:S01]  /*a620*/  FADD.FTZ R53, R53, R58 ;  /* 0x0000003a35357221 */ /* 0x000fc20000010000 */
[----:B------:R-:W-:-:S06]  /*a630*/  FADD.FTZ R14, R55, R14 ;  /* 0x0000000e370e7221 */ /* 0x000fcc0000010000 */
[----:B------:R-:W5:Y:S08]  /*a640*/  MUFU.EX2 R28, R28 ;  /* 0x0000001c001c7308 */ /* 0x000f700000000800 */
[----:B------:R-:W-:Y:S08]  /*a650*/  MUFU.EX2 R113, R113 ;  /* 0x0000007100717308 */ /* 0x000ff00000000800 */
[----:B------:R-:W-:Y:S08]  /*a660*/  MUFU.EX2 R12, R35 ;  /* 0x00000023000c7308 */ /* 0x000ff00000000800 */
[----:B------:R-:W5:Y:S01]  /*a670*/  MUFU.EX2 R111, R111 ;  /* 0x0000006f006f7308 */ /* 0x000f620000000800 */
[----:B0-----:R-:W-:-:S07]  /*a680*/  FADD.FTZ R30, R24, R53 ;  /* 0x00000035181e7221 */ /* 0x001fce0000010000 */
[----:B------:R-:W0:Y:S01]  /*a690*/  MUFU.EX2 R29, R29 ;  /* 0x0000001d001d7308 */ /* 0x000e220000000800 */
[----:B-1----:R-:W-:-:S07]  /*a6a0*/  FADD.FTZ R11, R51, R14 ;  /* 0x0000000e330b7221 */ /* 0x002fce0000010000 */
[----:B------:R-:W1:Y:S01]  /*a6b0*/  MUFU.EX2 R10, R31 ;  /* 0x0000001f000a7308 */ /* 0x000e620000000800 */
[----:B------:R-:W-:Y:S01]  /*a6c0*/  F2FP.SATFINITE.E4M3.F32.PACK_AB_MERGE_C R141, R54, R43, RZ ;  /* 0x0000002b368d723e */ /* 0x000fe200048070ff */
[----:B--2---:R-:W-:Y:S01]  /*a6d0*/  FADD.FTZ R13, R25, R30 ;  /* 0x0000001e190d7221 */ /* 0x004fe20000010000 */
[----:B---3--:R-:W-:-:S05]  /*a6e0*/  F2FP.SATFINITE.E4M3.F32.PACK_AB_MERGE_C R15, R8, R115, RZ ;  /* 0x00000073080f723e */ /* 0x008fca00048070ff */
[----:B------:R-:W2:Y:S01]  /*a6f0*/  MUFU.EX2 R32, R32 ;  /* 0x0000002000207308 */ /* 0x000ea20000000800 */
[----:B----4-:R-:W-:-:S01]  /*a700*/  FADD.FTZ R14, R20, R11 ;  /* 0x0000000b140e7221 */ /* 0x010fc20000010000 */
[----:B------:R-:W-:Y:S01]  /*a710*/  F2FP.SATFINITE.E4M3.F32.PACK_AB_MERGE_C R143, R27, R26, R143 ;  /* 0x0000001a1b8f723e */ /* 0x000fe2000480708f */
[----:B-----5:R-:W-:-:S05]  /*a720*/  FADD.FTZ R26, R28, R13 ;  /* 0x0000000d1c1a7221 */ /* 0x020fca0000010000 */
[----:B------:R-:W3:Y:S01]  /*a730*/  MUFU.EX2 R33, R33 ;  /* 0x0000002100217308 */ /* 0x000ee20000000800 */
[----:B------:R-:W-:Y:S01]  /*a740*/  F2FP.SATFINITE.E4M3.F32.PACK_AB_MERGE_C R141, R84, R3, R141 ;  /* 0x00000003548d723e */ /* 0x000fe2000480708d */
[----:B------:R-:W-:Y:S01]  /*a750*/  FADD.FTZ R3, R111, R14 ;  /* 0x0000000e6f037221 */ /* 0x000fe20000010000 */
[----:B------:R-:W-:Y:S01]  /*a760*/  F2FP.SATFINITE.E4M3.F32.PACK_AB_MERGE_C R147, R12, R113, R15 ;  /* 0x000000710c93723e */ /* 0x000fe2000480700f */
[----:B------:R-:W-:-:S04]  /*a770*/  VIADD R15, R104, 0xfffffffe ;  /* 0xfffffffe680f7836 */ /* 0x000fc80000000000 */
[----:B------:R-:W-:Y:S01]  /*a780*/  MUFU.EX2 R36, R36 ;  /* 0x0000002400247308 */ /* 0x000fe20000000800 */
[C---:B0-----:R-:W-:Y:S01]  /*a790*/  F2FP.SATFINITE.E4M3.F32.PACK_AB_MERGE_C R28, R29.reuse, R28, RZ ;  /* 0x0000001c1d1c723e */ /* 0x041fe200048070ff */
[----:B------:R-:W-:-:S06]  /*a7a0*/  FADD.FTZ R29, R29, R26 ;  /* 0x0000001a1d1d7221 */ /* 0x000fcc0000010000 */
[----:B------:R-:W0:Y:S01]  /*a7b0*/  MUFU.EX2 R37, R37 ;  /* 0x0000002500257308 */ /* 0x000e220000000800 */
[C---:B-1----:R-:W-:Y:S01]  /*a7c0*/  F2FP.SATFINITE.E4M3.F32.PACK_AB_MERGE_C R111, R10.reuse, R111, RZ ;  /* 0x0000006f0a6f723e */ /* 0x042fe200048070ff */
[----:B------:R-:W-:Y:S01]  /*a7d0*/  FADD.FTZ R10, R10, R3 ;  /* 0x000000030a0a7221 */ /* 0x000fe20000010000 */
[----:B------:R-:W-:Y:S01]  /*a7e0*/  ISETP.GE.AND P1, PT, R15, R92, PT ;  /* 0x0000005c0f00720c */ /* 0x000fe20003f26270 */
[----:B--2---:R-:W-:Y:S02]  /*a7f0*/  FADD.FTZ R14, R32, R29 ;  /* 0x0000001d200e7221 */ /* 0x004fe40000010000 */
[----:B------:R-:W-:-:S02]  /*a800*/  FADD.FTZ R3, R113, R10 ;  /* 0x0000000a71037221 */ /* 0x000fc40000010000 */
[----:B---3--:R-:W-:Y:S02]  /*a810*/  FADD.FTZ R11, R33, R14 ;  /* 0x0000000e210b7221 */ /* 0x008fe40000010000 */
[----:B------:R-:W-:-:S01]  /*a820*/  FADD.FTZ R10, R12, R3 ;  /* 0x000000030c0a7221 */ /* 0x000fc20000010000 */
[----:B------:R-:W-:-:S02]  /*a830*/  F2FP.SATFINITE.E4M3.F32.PACK_AB_MERGE_C R150, R107, R46, RZ ;  /* 0x0000002e6b96723e */ /* 0x000fc400048070ff */
[----:B------:R-:W-:Y:S01]  /*a840*/  F2FP.SATFINITE.E4M3.F32.PACK_AB_MERGE_C R144, R25, R24, R28 ;  /* 0x000000181990723e */ /* 0x000fe2000480701c */
[----:B------:R-:W-:Y:S01]  /*a850*/  FADD.FTZ R115, R115, R10 ;  /* 0x0000000a73737221 */ /* 0x000fe20000010000 */
[----:B------:R-:W-:Y:S02]  /*a860*/  F2FP.SATFINITE.E4M3.F32.PACK_AB_MERGE_C R66, R95, R66, RZ ;  /* 0x000000425f42723e */ /* 0x000fe400048070ff */
[----:B0-----:R-:W-:Y:S01]  /*a870*/  F2FP.SATFINITE.E4M3.F32.PACK_AB_MERGE_C R13, R37, R36, RZ ;  /* 0x00000024250d723e */ /* 0x001fe200048070ff */
[----:B------:R-:W-:-:S01]  /*a880*/  FADD.FTZ R36, R36, R11 ;  /* 0x0000000b24247221 */ /* 0x000fc20000010000 */
[----:B------:R-:W-:Y:S01]  /*a890*/  F2FP.SATFINITE.E4M3.F32.PACK_AB_MERGE_C R70, R77, R70, RZ ;  /* 0x000000464d46723e */ /* 0x000fe200048070ff */
[----:B------:R-:W-:Y:S01]  /*a8a0*/  IMAD.MOV.U32 R25, RZ, RZ, RZ ;  /* 0x000000ffff197224 */ /* 0x000fe200078e00ff */
[----:B------:R-:W-:Y:S01]  /*a8b0*/  F2FP.SATFINITE.E4M3.F32.PACK_AB_MERGE_C R74, R81, R74, RZ ;  /* 0x0000004a514a723e */ /* 0x000fe200048070ff */
[----:B------:R-:W-:Y:S01]  /*a8c0*/  BSSY B0, `(.L_x_11457) ;  /* 0x0000291000007945 */ /* 0x000fe20003800000 */
[----:B------:R-:W-:Y:S01]  /*a8d0*/  F2FP.SATFINITE.E4M3.F32.PACK_AB_MERGE_C R78, R83, R78, RZ ;  /* 0x0000004e534e723e */ /* 0x000fe200048070ff */
        /* <DEDUP_REMOVED lines=42> */
[----:B------:R-:W-:Y:S01]  /*ab80*/  IMAD.MOV.U32 R54, RZ, RZ, R25 ;  /* 0x000000ffff367224 */ /* 0x000fe200078e0019 */
[----:B------:R-:W-:Y:S06]  /*ab90*/  @!P1 BRA `(.L_x_11458) ;  /* 0x00000024008c9947 */ /* 0x000fec0003800000 */
[----:B------:R0:W5:Y:S01]  /*aba0*/  LDL.LU R12, [R1+0xc] ;  /* 0x00000c00010c7983 */ /* 0x0001620000300800 */
        /* <DEDUP_REMOVED lines=18> */
[----:B0-----:R-:W-:-:S07]  /*acd0*/  CS2R R24, SRZ ;  /* 0x0000000000187805 */ /* 0x001fce000001ff00 */
.L_x_11470:
[----:B-----5:R-:W-:-:S04]  /*ace0*/  ISETP.NE.AND P1, PT, R8, 0x1, PT ;  /* 0x000000010800780c */ /* 0x020fc80003f25270 */
[----:B------:R-:W-:-:S04]  /*acf0*/  SEL R9, RZ, 0x1, P1 ;  /* 0x00000001ff097807 */ /* 0x000fc80000800000 */
[----:B-----5:R-:W-:-:S05]  /*ad00*/  LOP3.LUT R11, R12, R9, RZ, 0x3c, !PT ;  /* 0x000000090c0b7212 */ /* 0x020fca00078e3cff */
[----:B------:R0:W-:Y:S01]  /*ad10*/  STL [R1+0xc], R11 ;  /* 0x00000c0b01007387 */ /* 0x0001e20000100800 */
[----:B------:R-:W-:Y:S05]  /*ad20*/  @!P0 BRA `(.L_x_11459) ;  /* 0x0000000000048947 */ /* 0x000fea0003800000 */
[----:B------:R-:W-:Y:S01]  /*ad30*/  BPT.TRAP 0x1 ;  /* 0x000000040000795c */ /* 0x000fe20000300000 */
.L_x_11459:
[----:B------:R-:W-:-:S05]  /*ad40*/  VIADD R0, R8, 0x1 ;  /* 0x0000000108007836 */ /* 0x000fca0000000000 */
[----:B------:R-:W-:-:S04]  /*ad50*/  ISETP.NE.AND P1, PT, R0, 0x2, PT ;  /* 0x000000020000780c */ /* 0x000fc80003f25270 */
[----:B------:R-:W-:Y:S02]  /*ad60*/  SEL R9, R0, RZ, P1 ;  /* 0x000000ff00097207 */ /* 0x000fe40000800000 */
[----:B------:R-:W-:-:S03]  /*ad70*/  SHF.L.U32 R0, R11, 0x1f, RZ ;  /* 0x0000001f0b007819 */ /* 0x000fc600000006ff */
[----:B------:R1:W-:Y:S01]  /*ad80*/  STL [R1+0x4], R9 ;  /* 0x0000040901007387 */ /* 0x0003e20000100800 */
[----:B0-----:R-:W-:-:S04]  /*ad90*/  IMAD R11, R9, 0x8, R16 ;  /* 0x00000008090b7824 */ /* 0x001fc800078e0210 */
[----:B------:R1:W0:Y:S01]  /*ada0*/  SYNCS.PHASECHK.TRANS64.TRYWAIT P1, [R11+URZ+0x13230], R0 ;  /* 0x013230000b0075a7 */ /* 0x000222000802017f */
[----:B------:R-:W-:Y:S05]  /*adb0*/  @!P0 BRA `(.L_x_11460) ;  /* 0x0000000000048947 */ /* 0x000fea0003800000 */
[----:B------:R-:W-:Y:S01]  /*adc0*/  BPT.TRAP 0x1 ;  /* 0x000000040000795c */ /* 0x000fe20000300000 */
.L_x_11460:
[----:B------:R-:W1:Y:S01]  /*add0*/  LDL R13, [R1+0x20] ;  /* 0x00002000010d7983 */ /* 0x000e620000100800 */
[----:B------:R-:W-:Y:S01]  /*ade0*/  BSSY B1, `(.L_x_11461) ;  /* 0x0000007000017945 */ /* 0x000fe20003800000 */
[----:B-1----:R-:W-:-:S04]  /*adf0*/  IMAD R9, R9, 0x280, R13 ;  /* 0x0000028009097824 */ /* 0x002fc800078e020d */
[C---:B------:R-:W-:Y:S02]  /*ae00*/  VIADD R13, R9.reuse, 0x80 ;  /* 0x00000080090d7836 */ /* 0x040fe40000000000 */
[----:B------:R-:W-:Y:S01]  /*ae10*/  VIADD R14, R9, 0x100 ;  /* 0x00000100090e7836 */ /* 0x000fe20000000000 */
[----:B0-----:R-:W-:Y:S06]  /*ae20*/  @P1 BRA `(.L_x_11462) ;  /* 0x0000000000081947 */ /* 0x001fec0003800000 */
[----:B------:R-:W0:Y:S02]  /*ae30*/  SYNCS.PHASECHK.TRANS64.TRYWAIT P1, [R11+URZ+0x13230], R0 ;  /* 0x013230000b0075a7 */ /* 0x000e24000802017f */
[----:B0-----:R-:W-:Y:S05]  /*ae40*/  @!P1 BRA `(.L_x_11463) ;  /* 0x000000c0009c9947 */ /* 0x001fea0003800000 */
.L_x_11462:
[----:B------:R-:W-:Y:S05]  /*ae50*/  BSYNC B1 ;  /* 0x0000000000017941 */ /* 0x000fea0003800000 */
.L_x_11461:
[----:B------:R-:W-:Y:S01]  /*ae60*/  IMAD.MOV.U32 R56, RZ, RZ, R9 ;  /* 0x000000ffff387224 */ /* 0x000fe200078e0009 */
[----:B------:R-:W-:Y:S01]  /*ae70*/  R2UR UR4, R4 ;  /* 0x00000000040472ca */ /* 0x000fe200000e0000 */
[----:B------:R-:W-:Y:S01]  /*ae80*/  IMAD.MOV.U32 R57, RZ, RZ, -0x7fffffe0 ;  /* 0x80000020ff397424 */ /* 0x000fe200078e00ff */
[----:B------:R-:W-:Y:S01]  /*ae90*/  R2UR UR5, R5 ;  /* 0x00000000050572ca */ /* 0x000fe200000e0000 */
[----:B------:R-:W-:Y:S01]  /*aea0*/  WARPGROUP.ARRIVE ;  /* 0x00000000000079c5 */ /* 0x000fe20000000000 */
[----:B------:R-:W-:Y:S01]  /*aeb0*/  R2UR UR6, R56 ;  /* 0x00000000380672ca */ /* 0x000fe200000e0000 */
[----:B------:R-:W-:Y:S01]  /*aec0*/  IMAD.MOV.U32 R56, RZ, RZ, R13 ;  /* 0x000000ffff387224 */ /* 0x000fe200078e000d */
[----:B------:R-:W-:Y:S01]  /*aed0*/  R2UR UR7, R57 ;  /* 0x00000000390772ca */ /* 0x000fe200000e0000 */
[----:B------:R-:W-:Y:S01]  /*aee0*/  VIADD R58, R9, 0x180 ;  /* 0x00000180093a7836 */ /* 0x000fe20000000000 */
[----:B------:R-:W-:Y:S01]  /*aef0*/  R2UR UR11, R57 ;  /* 0x00000000390b72ca */ /* 0x000fe200000e0000 */
[----:B------:R-:W-:Y:S01]  /*af00*/  IMAD.MOV.U32 R59, RZ, RZ, -0x7fffffe0 ;  /* 0x80000020ff3b7424 */ /* 0x000fe200078e00ff */
[----:B------:R-:W-:Y:S01]  /*af10*/  R2UR UR10, R56 ;  /* 0x00000000380a72ca */ /* 0x000fe200000e0000 */
[----:B------:R-:W-:Y:S01]  /*af20*/  IMAD.MOV.U32 R56, RZ, RZ, R14 ;  /* 0x000000ffff387224 */ /* 0x000fe200078e000e */
[----:B------:R-:W-:Y:S01]  /*af30*/  R2UR UR8, R4 ;  /* 0x00000000040872ca */ /* 0x000fe200000e0000 */
[----:B------:R-:W-:Y:S01]  /*af40*/  VIADD R60, R9, 0x102 ;  /* 0x00000102093c7836 */ /* 0x000fe20000000000 */
[----:B------:R-:W-:Y:S01]  /*af50*/  R2UR UR9, R5 ;  /* 0x00000000050972ca */ /* 0x000fe200000e0000 */
[----:B------:R-:W-:Y:S01]  /*af60*/  IMAD.MOV.U32 R61, RZ, RZ, -0x7fffffe0 ;  /* 0x80000020ff3d7424 */ /* 0x000fe200078e00ff */
[----:B------:R-:W-:Y:S01]  /*af70*/  R2UR UR14, R56 ;  /* 0x00000000380e72ca */ /* 0x000fe200000e0000 */
[----:B------:R-:W-:Y:S01]  /*af80*/  VIADD R56, R9, 0x200 ;  /* 0x0000020009387836 */ /* 0x000fe20000000000 */
[----:B------:R-:W-:Y:S01]  /*af90*/  R2UR UR15, R57 ;  /* 0x00000000390f72ca */ /* 0x000fe200000e0000 */
[----:B------:R-:W-:Y:S01]  /*afa0*/  QGMMA.64x32x32.F32.E4M3.E4M3 R120, gdesc[UR4], RZ, !UPT, gsb0 ;  /* 0x00600000047879f3 */ /* 0x000fe2000c0008ff */
[----:B------:R-:W-:-:S02]  /*afb0*/  R2UR UR12, R4 ;  /* 0x00000000040c72ca */ /* 0x000fc400000e0000 */
[----:B------:R-:W-:Y:S02]  /*afc0*/  R2UR UR13, R5 ;  /* 0x00000000050d72ca */ /* 0x000fe400000e0000 */
[----:B------:R-:W-:Y:S01]  /*afd0*/  R2UR UR18, R58 ;  /* 0x000000003a1272ca */ /* 0x000fe200000e0000 */
[----:B------:R-:W-:Y:S01]  /*afe0*/  VIADD R58, R9, 0x2 ;  /* 0x00000002093a7836 */ /* 0x000fe20000000000 */
[----:B------:R-:W-:Y:S02]  /*aff0*/  R2UR UR19, R59 ;  /* 0x000000003b1372ca */ /* 0x000fe400000e0000 */
[----:B------:R-:W-:Y:S02]  /*b000*/  R2UR UR16, R4 ;  /* 0x00000000041072ca */ /* 0x000fe400000e0000 */
[----:B------:R-:W-:Y:S02]  /*b010*/  R2UR UR17, R5 ;  /* 0x00000000051172ca */ /* 0x000fe400000e0000 */
[----:B------:R-:W-:Y:S01]  /*b020*/  R2UR UR22, R56 ;  /* 0x00000000381672ca */ /* 0x000fe200000e0000 */
[----:B------:R-:W-:Y:S01]  /*b030*/  VIADD R56, R9, 0x82 ;  /* 0x0000008209387836 */ /* 0x000fe20000000000 */
[----:B------:R-:W-:-:S02]  /*b040*/  R2UR UR23, R57 ;  /* 0x00000000391772ca */ /* 0x000fc400000e0000 */
        /* <DEDUP_REMOVED lines=10> */
[----:B------:R-:W-:-:S02]  /*b0f0*/  R2UR UR30, R58 ;  /* 0x000000003a1e72ca */ /* 0x000fc400000e0000 */
[----:B------:R-:W-:Y:S02]  /*b100*/  R2UR UR31, R59 ;  /* 0x000000003b1f72ca */ /* 0x000fe400000e0000 */
[C---:B------:R-:W-:Y:S02]  /*b110*/  R2UR UR24, R6.reuse ;  /* 0x00000000061872ca */ /* 0x040fe400000e0000 */
[C---:B------:R-:W-:Y:S02]  /*b120*/  R2UR UR25, R7.reuse ;  /* 0x00000000071972ca */ /* 0x040fe400000e0000 */
[C---:B------:R-:W-:Y:S02]  /*b130*/  R2UR UR4, R6.reuse ;  /* 0x00000000060472ca */ /* 0x040fe400000e0000 */
[----:B------:R-:W-:Y:S02]  /*b140*/  R2UR UR5, R7 ;  /* 0x00000000070572ca */ /* 0x000fe400000e0000 */
[----:B------:R-:W-:-:S02]  /*b150*/  R2UR UR28, R6 ;  /* 0x00000000061c72ca */ /* 0x000fc400000e0000 */
[----:B------:R-:W-:Y:S01]  /*b160*/  R2UR UR29, R7 ;  /* 0x00000000071d72ca */ /* 0x000fe200000e0000 */
[----:B------:R-:W-:Y:S02]  /*b170*/  WARPGROUP.DEPBAR.LE gsb0, 0x0 ;  /* 0x00008000000079c5 */ /* 0x000fe40000010000 */
[----:B------:R-:W-:-:S06]  /*b180*/  WARPGROUP.ARRIVE ;  /* 0x00000000000079c5 */ /* 0x000fcc0000000000 */
[----:B------:R-:W-:Y:S01]  /*b190*/  QGMMA.64x32x32.F32.E4M3.E4M3 R104, gdesc[UR8], RZ, !UPT, gsb0 ;  /* 0x00600000086879f3 */ /* 0x000fe2000c0008ff */
[----:B------:R-:W-:Y:S02]  /*b1a0*/  R2UR UR10, R60 ;  /* 0x000000003c0a72ca */ /* 0x000fe400000e0000 */
[----:B------:R-:W-:Y:S02]  /*b1b0*/  R2UR UR11, R61 ;  /* 0x000000003d0b72ca */ /* 0x000fe400000e0000 */
[----:B------:R-:W-:Y:S02]  /*b1c0*/  R2UR UR8, R6 ;  /* 0x00000000060872ca */ /* 0x000fe400000e0000 */
        /* <DEDUP_REMOVED lines=30> */
[----:B------:R-:W-:Y:S05]  /*b3b0*/  @!P0 BRA `(.L_x_11464) ;  /* 0x0000000000048947 */ /* 0x000fea0003800000 */
[----:B------:R-:W-:Y:S01]  /*b3c0*/  BPT.TRAP 0x1 ;  /* 0x000000040000795c */ /* 0x000fe20000300000 */
.L_x_11464:
[----:B0-----:R-:W-:Y:S01]  /*b3d0*/  SHF.L.U32 R0, R12, 0x1f, RZ ;  /* 0x0000001f0c007819 */ /* 0x001fe200000006ff */
[----:B------:R-:W-:-:S04]  /*b3e0*/  IMAD R14, R8, 0x8, R16 ;  /* 0x00000008080e7824 */ /* 0x000fc800078e0210 */
[----:B------:R0:W1:Y:S01]  /*b3f0*/  SYNCS.PHASECHK.TRANS64.TRYWAIT P1, [R14+URZ+0x13250], R0 ;  /* 0x013250000e0075a7 */ /* 0x000062000802017f */
[----:B------:R-:W-:Y:S05]  /*b400*/  @!P0 BRA `(.L_x_11465) ;  /* 0x0000000000048947 */ /* 0x000fea0003800000 */
[----:B------:R-:W-:Y:S01]  /*b410*/  BPT.TRAP 0x1 ;  /* 0x000000040000795c */ /* 0x000fe20000300000 */
.L_x_11465:
[----:B------:R-:W-:Y:S04]  /*b420*/  BSSY B1, `(.L_x_11466) ;  /* 0x0000004000017945 */ /* 0x000fe80003800000 */
[----:B-1----:R-:W-:Y:S05]  /*b430*/  @P1 BRA `(.L_x_11467) ;  /* 0x0000000000081947 */ /* 0x002fea0003800000 */
[----:B------:R-:W1:Y:S02]  /*b440*/  SYNCS.PHASECHK.TRANS64.TRYWAIT P1, [R14+URZ+0x13250], R0 ;  /* 0x013250000e0075a7 */ /* 0x000e64000802017f */
[----:B-1----:R-:W-:Y:S05]  /*b450*/  @!P1 BRA `(.L_x_11468) ;  /* 0x000000bc002c9947 */ /* 0x002fea0003800000 */
.L_x_11467:
[----:B------:R-:W-:Y:S05]  /*b460*/  BSYNC B1 ;  /* 0x0000000000017941 */ /* 0x000fea0003800000 */
.L_x_11466:
[----:B01----:R-:W-:Y:S01]  /*b470*/  VIADD R0, R16, 0x1000 ;  /* 0x0000100010007836 */ /* 0x003fe20000000000 */
[----:B------:R-:W-:Y:S01]  /*b480*/  WARPGROUP.ARRIVE ;  /* 0x00000000000079c5 */ /* 0x000fe20000000000 */
[----:B------:R-:W-:Y:S02]  /*b490*/  IMAD.MOV.U32 R9, RZ, RZ, -0x3ffffff0 ;  /* 0xc0000010ff097424 */ /* 0x000fe400078e00ff */
[----:B------:R-:W-:Y:S01]  /*b4a0*/  IMAD.MOV.U32 R13, RZ, RZ, -0x3ffffff0 ;  /* 0xc0000010ff0d7424 */ /* 0x000fe200078e00ff */
[----:B------:R-:W-:Y:S02]  /*b4b0*/  SHF.R.U32.HI R0, RZ, 0x4, R0 ;  /* 0x00000004ff007819 */ /* 0x000fe40000011600 */
[----:B------:R-:W-:Y:S02]  /*b4c0*/  R2UR UR7, R9 ;  /* 0x00000000090772ca */ /* 0x000fe400000e0000 */
[----:B------:R-:W-:-:S04]  /*b4d0*/  LOP3.LUT R0, R0, 0x3fff, RZ, 0xc0, !PT ;  /* 0x00003fff00007812 */ /* 0x000fc800078ec0ff */
[----:B------:R-:W-:-:S05]  /*b4e0*/  LOP3.LUT R0, R0, 0x10000, RZ, 0xfc, !PT ;  /* 0x0001000000007812 */ /* 0x000fca00078efcff */
[----:B------:R-:W-:Y:S01]  /*b4f0*/  IMAD R8, R8, 0x280, R0 ;  /* 0x0000028008087824 */ /* 0x000fe200078e0200 */
[----:B------:R-:W-:-:S03]  /*b500*/  FMNMX.FTZ R0, R120, R10, !PT ;  /* 0x0000000a78007209 */ /* 0x000fc60007810000 */
[C---:B------:R-:W-:Y:S01]  /*b510*/  VIADD R12, R8.reuse, 0x80 ;  /* 0x00000080080c7836 */ /* 0x040fe20000000000 */
[----:B------:R-:W-:Y:S02]  /*b520*/  R2UR UR6, R8 ;  /* 0x00000000080672ca */ /* 0x000fe400000e0000 */
[----:B------:R-:W-:-:S11]  /*b530*/  FMNMX.FTZ R0, R121, R0, !PT ;  /* 0x0000000079007209 */ /* 0x000fd60007810000 */
[----:B------:R-:W-:Y:S01]  /*b540*/  QGMMA.64x64x32.F32.E4M3.E4M3 R24, R152, gdesc[UR4], R24, gsb0 ;  /* 0x00e0000498187df3 */ /* 0x000fe20008000818 */
[----:B------:R-:W-:Y:S01]  /*b550*/  R2UR UR6, R12 ;  /* 0x000000000c0672ca */ /* 0x000fe200000e0000 */
[----:B------:R-:W-:Y:S01]  /*b560*/  VIADD R12, R8, 0x100 ;  /* 0x00000100080c7836 */ /* 0x000fe20000000000 */
[----:B------:R-:W-:Y:S01]  /*b570*/  R2UR UR7, R13 ;  /* 0x000000000d0772ca */ /* 0x000fe200000e0000 */
[----:B------:R-:W-:Y:S01]  /*b580*/  IMAD.MOV.U32 R13, RZ, RZ, -0x3ffffff0 ;  /* 0xc0000010ff0d7424 */ /* 0x000fe200078e00ff */
[----:B------:R-:W-:Y:S02]  /*b590*/  WARPGROUP.DEPBAR.LE gsb0, 0x0 ;  /* 0x00008000000079c5 */ /* 0x000fe40000010000 */
[----:B------:R-:W-:-:S06]  /*b5a0*/  WARPGROUP.ARRIVE ;  /* 0x00000000000079c5 */ /* 0x000fcc0000000000 */
[----:B------:R-:W0:Y:S03]  /*b5b0*/  S2R R155, SR_TID.X ;  /* 0x00000000009b7919 */ /* 0x000e260000002100 */
[----:B------:R-:W-:Y:S01]  /*b5c0*/  QGMMA.64x64x32.F32.E4M3.E4M3 R24, R148, gdesc[UR4], R24, gsb0 ;  /* 0x00e0000494187df3 */ /* 0x000fe20008000818 */
[----:B------:R-:W-:Y:S02]  /*b5d0*/  R2UR UR6, R12 ;  /* 0x000000000c0672ca */ /* 0x000fe400000e0000 */
[----:B------:R-:W-:Y:S01]  /*b5e0*/  R2UR UR7, R13 ;  /* 0x000000000d0772ca */ /* 0x000fe200000e0000 */
[----:B------:R-:W-:Y:S01]  /*b5f0*/  IMAD.MOV.U32 R13, RZ, RZ, -0x3ffffff0 ;  /* 0xc0000010ff0d7424 */ /* 0x000fe200078e00ff */
[----:B0-----:R-:W-:-:S04]  /*b600*/  LOP3.LUT R155, R155, 0x7f, RZ, 0xc0, !PT ;  /* 0x0000007f9b9b7812 */ /* 0x001fc800078ec0ff */
[----:B------:R-:W-:-:S13]  /*b610*/  ISETP.NE.AND P1, PT, R155, RZ, PT ;  /* 0x000000ff9b00720c */ /* 0x000fda0003f25270 */
[----:B------:R-:W-:-:S05]  /*b620*/  @!P1 VIADD R11, R11, 0x13240 ;  /* 0x000132400b0b9836 */ /* 0x000fca0000000000 */
[----:B------:R-:W-:Y:S01]  /*b630*/  @!P1 PRMT R11, RZ, 0x654, R11 ;  /* 0x00000654ff0b9816 */ /* 0x000fe2000000000b */
[----:B------:R-:W-:Y:S02]  /*b640*/  WARPGROUP.DEPBAR.LE gsb0, 0x0 ;  /* 0x00008000000079c5 */ /* 0x000fe40000010000 */
[----:B------:R-:W-:-:S06]  /*b650*/  WARPGROUP.ARRIVE ;  /* 0x00000000000079c5 */ /* 0x000fcc0000000000 */
[----:B------:R-:W-:Y:S01]  /*b660*/  QGMMA.64x64x32.F32.E4M3.E4M3 R24, R136, gdesc[UR4], R24, gsb0 ;  /* 0x00e0000488187df3 */ /* 0x000fe20008000818 */
[----:B------:R-:W-:Y:S01]  /*b670*/  R2UR UR7, R13 ;  /* 0x000000000d0772ca */ /* 0x000fe200000e0000 */
[----:B------:R-:W-:Y:S01]  /*b680*/  IMAD.MOV.U32 R13, RZ, RZ, -0x3ffffff0 ;  /* 0xc0000010ff0d7424 */ /* 0x000fe200078e00ff */
[----:B------:R-:W-:Y:S02]  /*b690*/  WARPGROUP.DEPBAR.LE gsb0, 0x0 ;  /* 0x00008000000079c5 */ /* 0x000fe40000010000 */
[----:B------:R-:W-:Y:S01]  /*b6a0*/  FMNMX.FTZ R136, R124, R0, !PT ;  /* 0x000000007c887209 */ /* 0x000fe20007810000 */
[----:B------:R-:W-:Y:S01]  /*b6b0*/  WARPGROUP.ARRIVE ;  /* 0x00000000000079c5 */ /* 0x000fe20000000000 */
        /* <DEDUP_REMOVED lines=75> */
[----:B------:R-:W0:Y:S01]  /*bb70*/  SHFL.BFLY PT, R12, R136, 0x2, 0x1f ;  /* 0x0c401f00880c7f89 */ /* 0x000e2200000e0000 */
[----:B------:R-:W-:-:S04]  /*bb80*/  FMNMX.FTZ R0, R70, R0, !PT ;  /* 0x0000000046007209 */ /* 0x000fc80007810000 */
[----:B------:R-:W-:-:S05]  /*bb90*/  FMNMX.FTZ R0, R71, R0, !PT ;  /* 0x0000000047007209 */ /* 0x000fca0007810000 */
[----:B------:R-:W1:Y:S01]  /*bba0*/  SHFL.BFLY PT, R9, R0, 0x2, 0x1f ;  /* 0x0c401f0000097f89 */ /* 0x000e6200000e0000 */
[----:B0-----:R-:W-:Y:S01]  /*bbb0*/  FMNMX.FTZ R136, R136, R12, !PT ;  /* 0x0000000c88887209 */ /* 0x001fe20007810000 */
[----:B------:R-:W-:-:S05]  /*bbc0*/  VIADD R12, R8, 0x180 ;  /* 0x00000180080c7836 */ /* 0x000fca0000000000 */
[----:B------:R-:W-:Y:S02]  /*bbd0*/  R2UR UR6, R12 ;  /* 0x000000000c0672ca */ /* 0x000fe400000e0000 */
[----:B-1----:R-:W-:Y:S02]  /*bbe0*/  FMNMX.FTZ R9, R0, R9, !PT ;  /* 0x0000000900097209 */ /* 0x002fe40007810000 */
[----:B------:R-:W0:Y:S04]  /*bbf0*/  SHFL.BFLY PT, R0, R136, 0x1, 0x1f ;  /* 0x0c201f0088007f89 */ /* 0x000e2800000e0000 */
[----:B------:R-:W1:Y:S05]  /*bc00*/  SHFL.BFLY PT, R12, R9, 0x1, 0x1f ;  /* 0x0c201f00090c7f89 */ /* 0x000e6a00000e0000 */
[----:B------:R-:W-:Y:S01]  /*bc10*/  QGMMA.64x64x32.F32.E4M3.E4M3 R24, R140, gdesc[UR4], R24, gsb0 ;  /* 0x00e000048c187df3 */ /* 0x000fe20008000818 */
[----:B------:R-:W-:-:S02]  /*bc20*/  R2UR UR7, R13 ;  /* 0x000000000d0772ca */ /* 0x000fc400000e0000 */
[----:B0-----:R-:W-:Y:S02]  /*bc30*/  FMNMX.FTZ R0, R136, R0, !PT ;  /* 0x0000000088007209 */ /* 0x001fe40007810000 */
[----:B-1----:R-:W-:Y:S01]  /*bc40*/  FMNMX.FTZ R9, R9, R12, !PT ;  /* 0x0000000c09097209 */ /* 0x002fe20007810000 */
[----:B------:R-:W-:Y:S02]  /*bc50*/  VIADD R12, R8, 0x200 ;  /* 0x00000200080c7836 */ /* 0x000fe40000000000 */
[----:B------:R-:W-:-:S01]  /*bc60*/  FFMA.FTZ R13, R2, R0, -8 ;  /* 0xc1000000020d7423 */ /* 0x000fc20000010000 */
[----:B------:R-:W-:Y:S01]  /*bc70*/  FADD.FTZ R10, -R0, R10 ;  /* 0x0000000a000a7221 */ /* 0x000fe20000010100 */
[----:B------:R-:W-:-:S01]  /*bc80*/  FADD.FTZ R3, -R9, R3 ;  /* 0x0000000309037221 */ /* 0x000fc20000010100 */
[----:B------:R-:W-:Y:S01]  /*bc90*/  R2UR UR6, R12 ;  /* 0x000000000c0672ca */ /* 0x000fe200000e0000 */
        /* <DEDUP_REMOVED lines=73> */
[----:B------:R-:W-:Y:S01]  /*c130*/  FFMA.FTZ R75, R2, R75, -R69 ;  /* 0x0000004b024b7223 */ /* 0x000fe20000010845 */
[----:B------:R-:W-:-:S02]  /*c140*/  WARPGROUP.DEPBAR.LE gsb0, 0x0 ;  /* 0x00008000000079c5 */ /* 0x000fc40000010000 */
[----:B------:R-:W0:Y:S01]  /*c150*/  MUFU.EX2 R12, R12 ;  /* 0x0000000c000c7308 */ /* 0x000e220000000800 */
[----:B------:R-:W-:Y:S01]  /*c160*/  WARPGROUP.ARRIVE ;  /* 0x00000000000079c5 */ /* 0x000fe20000000000 */
[C-C-:B------:R-:W-:Y:S01]  /*c170*/  FFMA.FTZ R78, R2.reuse, R78, -R69.reuse ;  /* 0x0000004e024e7223 */ /* 0x140fe20000010845 */
[----:B------:R-:W-:-:S01]  /*c180*/  FFMA.FTZ R79, R2, R79, -R69 ;  /* 0x0000004f024f7223 */ /* 0x000fc20000010845 */
[C-C-:B------:R-:W-:Y:S01]  /*c190*/  FFMA.FTZ R82, R2.reuse, R82, -R69.reuse ;  /* 0x0000005202527223 */ /* 0x140fe20000010845 */
[----:B------:R-:W-:-:S01]  /*c1a0*/  FFMA.FTZ R83, R2, R83, -R69 ;  /* 0x0000005302537223 */ /* 0x000fc20000010845 */
[----:B------:R-:W-:Y:S01]  /*c1b0*/  FFMA.FTZ R86, R2, R86, -R69 ;  /* 0x0000005602567223 */ /* 0x000fe20000010845 */
[----:B------:R-:W-:Y:S01]  /*c1c0*/  QGMMA.64x64x32.F32.E4M3.E4M3 R24, R144, gdesc[UR4], R24, gsb0 ;  /* 0x00e0000490187df3 */ /* 0x000fe20008000818 */
        /* <DEDUP_REMOVED lines=12> */
[----:B------:R-:W-:-:S04]  /*c290*/  FFMA.FTZ R69, R2, R71, -R69 ;  /* 0x0000004702457223 */ /* 0x000fc80000010845 */
        /* <DEDUP_REMOVED lines=156> */
.L_x_11469:
[----:B------:R-:W2:Y:S01]  /*cc60*/  LDL R11, [R1+0x24] ;  /* 0x00002400010b7983 */ /* 0x000ea20000100800 */
[----:B------:R-:W-:Y:S01]  /*cc70*/  VIADD R14, R14, 0x13260 ;  /* 0x000132600e0e7836 */ /* 0x000fe20000000000 */
[----:B------:R-:W-:-:S04]  /*cc80*/  F2FP.SATFINITE.E4M3.F32.PACK_AB_MERGE_C R120, R121, R120, RZ ;  /* 0x000000787978723e */ /* 0x000fc800048070ff */
[----:B------:R-:W-:Y:S02]  /*cc90*/  F2FP.SATFINITE.E4M3.F32.PACK_AB_MERGE_C R120, R12, R8, R120 ;  /* 0x000000080c78723e */ /* 0x000fe40004807078 */
[----:B------:R0:W5:Y:S04]  /*cca0*/  LDL R12, [R1+0xc] ;  /* 0x00000c00010c7983 */ /* 0x0001680000100800 */
[----:B------:R0:W5:Y:S01]  /*ccb0*/  LDL R8, [R1+0x4] ;  /* 0x0000040001087983 */ /* 0x0001620000100800 */
[----:B--2---:R-:W-:-:S03]  /*ccc0*/  PRMT R14, R11, 0x654, R14 ;  /* 0x000006540b0e7816 */ /* 0x004fc6000000000e */
[----:B------:R-:W2:Y:S01]  /*ccd0*/  LDL R11, [R1+0x1c] ;  /* 0x00001c00010b7983 */ /* 0x000ea20000100800 */
[----:B------:R-:W-:Y:S01]  /*cce0*/  F2FP.SATFINITE.E4M3.F32.PACK_AB_MERGE_C R126, R127, R126, RZ ;  /* 0x0000007e7f7e723e */ /* 0x000fe200048070ff */
[----:B------:R0:W-:Y:S01]  /*ccf0*/  SYNCS.ARRIVE.TRANS64.RED.A1T0 RZ, [R14+URZ], RZ ;  /* 0x000000ff0eff79a7 */ /* 0x0001e2000810043f */
[----:B------:R-:W-:Y:S01]  /*cd00*/  F2FP.SATFINITE.E4M3.F32.PACK_AB_MERGE_C R128, R129, R128, RZ ;  /* 0x000000808180723e */ /* 0x000fe200048070ff */
        /* <DEDUP_REMOVED lines=73> */
[C---:B--2---:R-:W-:Y:S01]  /*d1a0*/  ISETP.GT.AND P1, PT, R15.reuse, R11, PT ;  /* 0x0000000b0f00720c */ /* 0x044fe20003f24270 */
[----:B------:R-:W-:-:S12]  /*d1b0*/  VIADD R15, R15, 0xffffffff ;  /* 0xffffffff0f0f7836 */ /* 0x000fd80000000000 */
[----:B0-----:R-:W-:Y:S05]  /*d1c0*/  @P1 BRA `(.L_x_11470) ;  /* 0xffffffd800c41947 */ /* 0x001fea000383ffff */
.L_x_11458:
[----:B------:R-:W-:Y:S05]  /*d1d0*/  BSYNC B0 ;  /* 0x0000000000007941 */ /* 0x000fea0003800000 */
.L_x_11457:
[----:B------:R-:W-:Y:S06]  /*d1e0*/  BAR.ARV 0x8, 0x200 ;  /* 0x0208000000007b1d */ /* 0x000fec0000002000 */
[----:B------:R-:W-:Y:S05]  /*d1f0*/  @!P0 BRA `(.L_x_11471) ;  /* 0x0000000000048947 */ /* 0x000fea0003800000 */
[----:B------:R-:W-:Y:S01]  /*d200*/  BPT.TRAP 0x1 ;  /* 0x000000040000795c */ /* 0x000fe20000300000 */
.L_x_11471:
[----:B------:R-:W2:Y:S04]  /*d210*/  LDL R4, [R1+0xc] ;  /* 0x00000c0001047983 */ /* 0x000ea80000100800 */
[----:B------:R-:W3:Y:S01]  /*d220*/  LDL R3, [R1+0x4] ;  /* 0x0000040001037983 */ /* 0x000ee20000100800 */
[----:B--2---:R-:W-:Y:S01]  /*d230*/  SHF.L.U32 R4, R4, 0x1f, RZ ;  /* 0x0000001f04047819 */ /* 0x004fe200000006ff */
[----:B---3--:R-:W-:-:S04]  /*d240*/  IMAD R3, R3, 0x8, R16 ;  /* 0x0000000803037824 */ /* 0x008fc800078e0210 */
[----:B------:R0:W1:Y:S01]  /*d250*/  SYNCS.PHASECHK.TRANS64.TRYWAIT P1, [R3+URZ+0x13250], R4 ;  /* 0x01325004030075a7 */ /* 0x000062000802017f */
[----:B------:R-:W-:Y:S05]  /*d260*/  @!P0 BRA `(.L_x_11472) ;  /* 0x0000000000048947 */ /* 0x000fea0003800000 */
[----:B------:R-:W-:Y:S01]  /*d270*/  BPT.TRAP 0x1 ;  /* 0x000000040000795c */ /* 0x000fe20000300000 */
.L_x_11472:
[----:B------:R-:W-:Y:S04]  /*d280*/  BSSY B0, `(.L_x_11473) ;  /* 0x0000004000007945 */ /* 0x000fe80003800000 */
[----:B-1----:R-:W-:Y:S05]  /*d290*/  @P1 BRA `(.L_x_11474) ;  /* 0x0000000000081947 */ /* 0x002fea0003800000 */
[----:B------:R-:W1:Y:S02]  /*d2a0*/  SYNCS.PHASECHK.TRANS64.TRYWAIT P1, [R3+URZ+0x13250], R4 ;  /* 0x01325004030075a7 */ /* 0x000e64000802017f */
[----:B-1----:R-:W-:Y:S05]  /*d2b0*/  @!P1 BRA `(.L_x_11475) ;  /* 0x0000009c00a89947 */ /* 0x002fea0003800000 */
.L_x_11474:
[----:B------:R-:W-:Y:S05]  /*d2c0*/  BSYNC B0 ;  /* 0x0000000000007941 */ /* 0x000fea0003800000 */
.L_x_11473:
[----:B------:R-:W0:Y:S04]  /*d2d0*/  LDL R56, [R1+0x4] ;  /* 0x0000040001387983 */ /* 0x000e280000100800 */
[----:B-----5:R-:W2:Y:S04]  /*d2e0*/  LDL R8, [R1+0x4c] ;  /* 0x00004c0001087983 */ /* 0x020ea80000100800 */
[----:B------:R-:W3:Y:S04]  /*d2f0*/  LDL R13, [R1+0x34] ;  /* 0x00003400010d7983 */ /* 0x000ee80000100800 */
[----:B------:R-:W4:Y:S01]  /*d300*/  LDL R12, [R1+0x18] ;  /* 0x00001800010c7983 */ /* 0x000f220000100800 */
[----:B------:R-:W-:Y:S01]  /*d310*/  VIADD R16, R16, 0x1000 ;  /* 0x0000100010107836 */ /* 0x000fe20000000000 */
[----:B------:R-:W-:-:S04]  /*d320*/  ULDC.64 UR4, c[0x0][0x9a0] ;  /* 0x0002680000047ab9 */ /* 0x000fc80000000a00 */
[----:B------:R-:W-:-:S04]  /*d330*/  SHF.R.U32.HI R16, RZ, 0x4, R16 ;  /* 0x00000004ff107819 */ /* 0x000fc80000011610 */
[----:B------:R-:W-:-:S04]  /*d340*/  LOP3.LUT R16, R16, 0x3fff, RZ, 0xc0, !PT ;  /* 0x00003fff10107812 */ /* 0x000fc800078ec0ff */
[----:B------:R-:W-:Y:S01]  /*d350*/  LOP3.LUT R16, R16, 0x10000, RZ, 0xfc, !PT ;  /* 0x0001000010107812 */ /* 0x000fe200078efcff */
[----:B------:R-:W-:Y:S01]  /*d360*/  IMAD.MOV.U32 R5, RZ, RZ, -0x3ffffff0 ;  /* 0xc0000010ff057424 */ /* 0x000fe200078e00ff */
[----:B------:R-:W-:-:S04]  /*d370*/  ISETP.NE.U32.AND P1, PT, RZ, UR4, PT ;  /* 0x00000004ff007c0c */ /* 0x000fc8000bf25070 */
[----:B------:R-:W-:Y:S02]  /*d380*/  R2UR UR7, R5 ;  /* 0x00000000050772ca */ /* 0x000fe400000e0000 */
[----:B------:R-:W-:Y:S01]  /*d390*/  ISETP.NE.AND.EX P1, PT, RZ, UR5, PT, P1 ;  /* 0x00000005ff007c0c */ /* 0x000fe2000bf25310 */
[----:B------:R-:W-:-:S12]  /*d3a0*/  WARPGROUP.ARRIVE ;  /* 0x00000000000079c5 */ /* 0x000fd80000000000 */
[----:B------:R-:W2:Y:S08]  /*d3b0*/  @P1 LDC.64 R10, c[0x0][0x9c8] ;  /* 0x00027200ff0a1b82 */ /* 0x000eb00000000a00 */
[----:B------:R-:W4:Y:S01]  /*d3c0*/  @P1 LDC.64 R6, c[0x0][0x9d0] ;  /* 0x00027400ff061b82 */ /* 0x000f220000000a00 */
[----:B01----:R-:W-:-:S05]  /*d3d0*/  IMAD R4, R56, 0x280, R16 ;  /* 0x0000028038047824 */ /* 0x003fca00078e0210 */
[----:B------:R-:W-:-:S13]  /*d3e0*/  R2UR UR6, R4 ;  /* 0x00000000040672ca */ /* 0x000fda00000e0000 */
[----:B------:R-:W-:Y:S01]  /*d3f0*/  QGMMA.64x64x32.F32.E4M3.E4M3 R24, R152, gdesc[UR4], R24, gsb0 ;  /* 0x00e0000498187df3 */ /* 0x000fe20008000818 */
        /* <DEDUP_REMOVED lines=9> */
[----:B------:R0:W2:Y:S02]  /*d490*/  @P1 LDG.E R8, desc[UR40][R6.64] ;  /* 0x0000002806081981 */ /* 0x0000a4000c1e1900 */
[----:B0-----:R-:W-:Y:S02]  /*d4a0*/  VIADD R6, R4, 0x80 ;  /* 0x0000008004067836 */ /* 0x001fe40000000000 */
[----:B------:R-:W-:-:S03]  /*d4b0*/  IMAD.MOV.U32 R7, RZ, RZ, -0x3ffffff0 ;  /* 0xc0000010ff077424 */ /* 0x000fc600078e00ff */
[----:B------:R-:W-:Y:S02]  /*d4c0*/  R2UR UR6, R6 ;  /* 0x00000000060672ca */ /* 0x000fe400000e0000 */
        /* <DEDUP_REMOVED lines=17> */
[----:B------:R-:W-:Y:S01]  /*d5e0*/  VIADD R4, R4, 0x200 ;  /* 0x0000020004047836 */ /* 0x000fe20000000000 */
[----:B------:R-:W-:-:S02]  /*d5f0*/  WARPGROUP.DEPBAR.LE gsb0, 0x0 ;  /* 0x00008000000079c5 */ /* 0x000fc40000010000 */
[----:B------:R-:W-:-:S06]  /*d600*/  WARPGROUP.ARRIVE ;  /* 0x00000000000079c5 */ /* 0x000fcc0000000000 */
[----:B------:R-:W-:Y:S01]  /*d610*/  QGMMA.64x64x32.F32.E4M3.E4M3 R24, R140, gdesc[UR4], R24, gsb0 ;  /* 0x00e000048c187df3 */ /* 0x000fe20008000818 */
[----:B0-----:R-:W-:-:S01]  /*d620*/  FADD.FTZ R10, R5, R20 ;  /* 0x00000014050a7221 */ /* 0x001fc20000010000 */
[----:B------:R-:W-:Y:S01]  /*d630*/  IMAD.MOV.U32 R5, RZ, RZ, -0x3ffffff0 ;  /* 0xc0000010ff057424 */ /* 0x000fe200078e00ff */
[----:B------:R-:W-:-:S04]  /*d640*/  R2UR UR6, R4 ;  /* 0x00000000040672ca */ /* 0x000fc800000e0000 */
[----:B------:R-:W-:Y:S01]  /*d650*/  R2UR UR7, R5 ;  /* 0x00000000050772ca */ /* 0x000fe200000e0000 */
[----:B-1----:R-:W-:-:S05]  /*d660*/  FADD.FTZ R6, R6, R21 ;  /* 0x0000001506067221 */ /* 0x002fca0000010000 */
[----:B------:R-:W0:Y:S04]  /*d670*/  SHFL.BFLY PT, R7, R6, 0x1, 0x1f ;  /* 0x0c201f0006077f89 */ /* 0x000e2800000e0000 */
[----:B------:R-:W1:Y:S01]  /*d680*/  SHFL.BFLY PT, R5, R10, 0x1, 0x1f ;  /* 0x0c201f000a057f89 */ /* 0x000e6200000e0000 */
[----:B0-----:R-:W-:-:S01]  /*d690*/  FADD.FTZ R12, R6, R7 ;  /* 0x00000007060c7221 */ /* 0x001fc20000010000 */
[----:B-1----:R-:W-:-:S04]  /*d6a0*/  FADD.FTZ R13, R10, R5 ;  /* 0x000000050a0d7221 */ /* 0x002fc80000010000 */
[----:B------:R-:W-:Y:S01]  /*d6b0*/  FSETP.NE.FTZ.AND P1, PT, R12, RZ, PT ;  /* 0x000000ff0c00720b */ /* 0x000fe20003f35000 */
[----:B------:R-:W-:Y:S02]  /*d6c0*/  WARPGROUP.DEPBAR.LE gsb0, 0x0 ;  /* 0x00008000000079c5 */ /* 0x000fe40000010000 */
[----:B------:R-:W-:-:S06]  /*d6d0*/  WARPGROUP.ARRIVE ;  /* 0x00000000000079c5 */ /* 0x000fcc0000000000 */
[----:B------:R-:W-:Y:S01]  /*d6e0*/  QGMMA.64x64x32.F32.E4M3.E4M3 R24, R144, gdesc[UR4], R24, gsb0 ;  /* 0x00e0000490187df3 */ /* 0x000fe20008000818 */
[----:B------:R-:W-:Y:S01]  /*d6f0*/  FMUL.FTZ R14, R12, 0.00390625 ;  /* 0x3b8000000c0e7820 */ /* 0x000fe20000410000 */
[----:B------:R-:W-:Y:S01]  /*d700*/  FMUL.FTZ R15, R13, 0.00390625 ;  /* 0x3b8000000d0f7820 */ /* 0x000fe20000410000 */
[----:B------:R-:W-:-:S03]  /*d710*/  IMAD.MOV.U32 R5, RZ, RZ, RZ ;  /* 0x000000ffff057224 */ /* 0x000fc600078e00ff */
        /* <DEDUP_REMOVED lines=21> */
.L_x_11476:
[----:B------:R-:W2:Y:S01]  /*d870*/  LDL.LU R0, [R1+0x24] ;  /* 0x0000240001007983 */ /* 0x000ea20000300800 */
[-C--:B------:R-:W-:Y:S01]  /*d880*/  FMUL.FTZ R11, R24, R5.reuse ;  /* 0x00000005180b7220 */ /* 0x080fe20000410000 */
[----:B------:R-:W-:Y:S02]  /*d890*/  VIADD R3, R3, 0x13260 ;  /* 0x0001326003037836 */ /* 0x000fe40000000000 */
[-C--:B------:R-:W-:Y:S01]  /*d8a0*/  FMUL.FTZ R7, R29, R5.reuse ;  /* 0x000000051d077220 */ /* 0x080fe20000410000 */
[----:B------:R-:W3:Y:S04]  /*d8b0*/  LDL.LU R24, [R1+0xc] ;  /* 0x00000c0001187983 */ /* 0x000ee80000300800 */
[----:B------:R-:W4:Y:S01]  /*d8c0*/  LDL.LU R16, [R1+0x48] ;  /* 0x0000480001107983 */ /* 0x000f220000300800 */
        /* <DEDUP_REMOVED lines=31> */
[----:B--2---:R-:W-:Y:S01]  /*dac0*/  PRMT R3, R0, 0x654, R3 ;  /* 0x0000065400037816 */ /* 0x004fe20000000003 */
[----:B------:R-:W-:-:S03]  /*dad0*/  VIADD R0, R56, 0x1 ;  /* 0x0000000138007836 */ /* 0x000fc60000000000 */
[----:B------:R0:W-:Y:S02]  /*dae0*/  SYNCS.ARRIVE.TRANS64.RED.A1T0 RZ, [R3+URZ], RZ ;  /* 0x000000ff03ff79a7 */ /* 0x0001e4000810043f */
[----:B------:R-:W-:-:S04]  /*daf0*/  ISETP.NE.AND P1, PT, R0, 0x2, PT ;  /* 0x000000020000780c */ /* 0x000fc80003f25270 */
[----:B------:R-:W-:Y:S02]  /*db00*/  SEL R2, RZ, 0x1, P1 ;  /* 0x00000001ff027807 */ /* 0x000fe40000800000 */
[----:B------:R-:W-:Y:S01]  /*db10*/  SEL R0, R0, RZ, P1 ;  /* 0x000000ff00007207 */ /* 0x000fe20000800000 */
[----:B----4-:R-:W-:Y:S01]  /*db20*/  VIADD R16, R16, 0x1 ;  /* 0x0000000110107836 */ /* 0x010fe20000000000 */
[----:B---3--:R-:W-:-:S03]  /*db30*/  LOP3.LUT R24, R24, R2, RZ, 0x3c, !PT ;  /* 0x0000000218187212 */ /* 0x008fc600078e3cff */
[----:B------:R0:W-:Y:S04]  /*db40*/  STL [R1+0x4], R0 ;  /* 0x0000040001007387 */ /* 0x0001e80000100800 */
[----:B------:R0:W-:Y:S04]  /*db50*/  STL [R1+0xc], R24 ;  /* 0x00000c1801007387 */ /* 0x0001e80000100800 */
[----:B------:R0:W-:Y:S02]  /*db60*/  STL [R1+0x48], R16 ;  /* 0x0000481001007387 */ /* 0x0001e40000100800 */
.L_x_11428:
[----:B------:R-:W2:Y:S01]  /*db70*/  LDL R76, [R1+0x3c] ;  /* 0x00003c00014c7983 */ /* 0x000ea20000100800 */
[----:B------:R-:W1:Y:S01]  /*db80*/  S2UR UR4, SR_CgaCtaId ;  /* 0x00000000000479c3 */ /* 0x000e620000008800 */
[----:B0-----:R-:W-:Y:S01]  /*db90*/  MOV R16, 0x400 ;  /* 0x0000040000107802 */ /* 0x001fe20000000f00 */
[----:B------:R-:W-:Y:S01]  /*dba0*/  BSSY B0, `(.L_x_11477) ;  /* 0x00002a2000007945 */ /* 0x000fe20003800000 */
[----:B------:R-:W0:Y:S01]  /*dbb0*/  S2R R41, SR_TID.X ;  /* 0x0000000000297919 */ /* 0x000e220000002100 */
[----:B-1----:R-:W-:-:S05]  /*dbc0*/  IMAD.U32 R0, RZ, RZ, UR4 ;  /* 0x00000004ff007e24 */ /* 0x002fca000f8e00ff */
[----:B------:R1:W-:Y:S01]  /*dbd0*/  STL [R1+0x24], R0 ;  /* 0x0000240001007387 */ /* 0x0003e20000100800 */
[----:B------:R-:W-:Y:S01]  /*dbe0*/  LEA R16, R0, R16, 0x18 ;  /* 0x0000001000107211 */ /* 0x000fe200078ec0ff */
[----:B------:R-:W-:Y:S01]  /*dbf0*/  BAR.SYNC.DEFER_BLOCKING 0x5, 0x200 ;  /* 0x0148000000007b1d */ /* 0x000fe20000010000 */
[----:B0-----:R-:W-:-:S05]  /*dc00*/  VIADD R83, R41, 0xffffff80 ;  /* 0xffffff8029537836 */ /* 0x001fca0000000000 */
[----:B------:R-:W-:-:S04]  /*dc10*/  SHF.R.S32.HI R74, RZ, 0x1f, R83 ;  /* 0x0000001fff4a7819 */ /* 0x000fc80000011453 */
[----:B------:R-:W-:-:S04]  /*dc20*/  LEA.HI R74, R74, R83, RZ, 0x3 ;  /* 0x000000534a4a7211 */ /* 0x000fc800078f18ff */
[----:B------:R-:W-:-:S05]  /*dc30*/  LOP3.LUT R74, R74, 0xfffffff8, RZ, 0xc0, !PT ;  /* 0xfffffff84a4a7812 */ /* 0x000fca00078ec0ff */
[----:B------:R-:W-:-:S04]  /*dc40*/  IMAD.IADD R74, R83, 0x1, -R74 ;  /* 0x00000001534a7824 */ /* 0x000fc800078e0a4a */
[----:B-1----:R-:W-:Y:S01]  /*dc50*/  IMAD.SHL.U32 R0, R74, 0x8, RZ ;  /* 0x000000084a007824 */ /* 0x002fe200078e00ff */
[----:B-----5:R0:W1:Y:S04]  /*dc60*/  LDS.128 R24, [R16+0x132d0] ;  /* 0x0132d00010187984 */ /* 0x0200680000000c00 */
[----:B------:R-:W-:Y:S01]  /*dc70*/  SHF.R.S32.HI R63, RZ, 0x1f, R0 ;  /* 0x0000001fff3f7819 */ /* 0x000fe20000011400 */
[----:B------:R-:W-:Y:S06]  /*dc80*/  BAR.ARV 0x4, 0x200 ;  /* 0x0108000000007b1d */ /* 0x000fec0000002000 */
[----:B--2---:R-:W-:-:S13]  /*dc90*/  ISETP.NE.AND P1, PT, R76, RZ, PT ;  /* 0x000000ff4c00720c */ /* 0x004fda0003f25270 */
[----:B------:R-:W2:Y:S02]  /*dca0*/  @!P1 LDC R76, c[0x0][0xad4] ;  /* 0x0002b500ff4c9b82 */ /* 0x000ea40000000800 */
[----:B--2---:R0:W-:Y:S01]  /*dcb0*/  @!P1 STL [R1+0x3c], R76 ;  /* 0x00003c4c01009387 */ /* 0x0041e20000100800 */
[----:B-1----:R-:W-:Y:S05]  /*dcc0*/  @P0 BRA `(.L_x_11478) ;  /* 0x0000001c00b40947 */ /* 0x002fea0003800000 */
[----:B------:R-:W2:Y:S01]  /*dcd0*/  LDL.LU R36, [R1+0x34] ;  /* 0x0000340001247983 */ /* 0x000ea20000300800 */
[----:B------:R-:W-:Y:S01]  /*dce0*/  IMAD.SHL.U32 R2, R41, 0x4, RZ ;  /* 0x0000000429027824 */ /* 0x000fe200078e00ff */
[----:B------:R-:W-:Y:S01]  /*dcf0*/  ULDC.64 UR4, c[0x4][0x38] ;  /* 0x01000e0000047ab9 */ /* 0x000fe20000000a00 */
[----:B------:R-:W-:Y:S01]  /*dd00*/  ULDC.64 UR6, c[0x0][0xc08] ;  /* 0x0003020000067ab9 */ /* 0x000fe20000000a00 */
[----:B------:R-:W3:Y:S04]  /*dd10*/  LDL.LU R40, [R1+0x4c] ;  /* 0x00004c0001287983 */ /* 0x000ee80000300800 */
[----:B------:R-:W4:Y:S01]  /*dd20*/  LDL R48, [R1+0x94] ;  /* 0x0000940001307983 */ /* 0x000f220000100800 */
[----:B------:R-:W-:-:S03]  /*dd30*/  LOP3.LUT R2, R2, 0xc, RZ, 0xc0, !PT ;  /* 0x0000000c02027812 */ /* 0x000fc600078ec0ff */
[----:B------:R-:W2:Y:S01]  /*dd40*/  LDL R44, [R1+0x18] ;  /* 0x00001800012c7983 */ /* 0x000ea20000100800 */
[----:B------:R-:W-:Y:S01]  /*dd50*/  BAR.SYNC.DEFER_BLOCKING 0x1, 0x180 ;  /* 0x0046000000007b1d */ /* 0x000fe20000010000 */
[----:B------:R-:W-:-:S05]  /*dd60*/  IADD3 R2, P0, R2, UR4, RZ ;  /* 0x0000000402027c10 */ /* 0x000fca000ff1e0ff */
[----:B------:R-:W-:Y:S01]  /*dd70*/  IMAD.X R3, RZ, RZ, UR5, P0 ;  /* 0x00000005ff037e24 */ /* 0x000fe200080e06ff */
[----:B------:R-:W-:Y:S01]  /*dd80*/  ULDC.64 UR4, c[0x0][0xc00] ;  /* 0x0003000000047ab9 */ /* 0x000fe20000000a00 */
[----:B------:R-:W3:Y:S04]  /*dd90*/  LDL.LU R88, [R1+0x40] ;  /* 0x0000400001587983 */ /* 0x000ee80000300800 */
[----:B------:R1:W2:Y:S04]  /*dda0*/  LDG.E.CONSTANT R10, desc[UR40][R2.64] ;  /* 0x00000028020a7981 */ /* 0x0002a8000c1e9900 */
[----:B------:R-:W3:Y:S01]  /*ddb0*/  LDL.LU R87, [R1+0x44] ;  /* 0x0000440001577983 */ /* 0x000ee20000300800 */
[----:B------:R-:W0:Y:S01]  /*ddc0*/  S2R R33, SR_SWINHI ;  /* 0x0000000000217919 */ /* 0x000e220000002f00 */
[----:B------:R-:W-:-:S02]  /*ddd0*/  LOP3.LUT P0, R24, R41, 0x3, RZ, 0xc0, !PT ;  /* 0x0000000329187812 */ /* 0x000fc4000780c0ff */
[----:B------:R-:W3:Y:S02]  /*dde0*/  LDL R84, [R1+0x90] ;  /* 0x0000900001547983 */ /* 0x000ee40000100800 */
[----:B------:R-:W-:Y:S02]  /*ddf0*/  ISETP.EQ.OR P0, PT, R24, 0x3, !P0 ;  /* 0x000000031800780c */ /* 0x000fe40004702670 */
[----:B------:R-:W3:Y:S02]  /*de00*/  LDL R82, [R1+0x50] ;  /* 0x0000500001527983 */ /* 0x000ee40000100800 */
[----:B------:R-:W-:Y:S02]  /*de10*/  SEL R67, R5, R30, P0 ;  /* 0x0000001e05437207 */ /* 0x000fe40000000000 */
[----:B------:R-:W-:Y:S01]  /*de20*/  SEL R30, R30, R5, P0 ;  /* 0x000000051e1e7207 */ /* 0x000fe20000000000 */
[----:B------:R-:W3:Y:S01]  /*de30*/  LDL R78, [R1+0x58] ;  /* 0x00005800014e7983 */ /* 0x000ee20000100800 */
[----:B------:R-:W-:-:S02]  /*de40*/  SEL R45, R4, R31, P0 ;  /* 0x0000001f042d7207 */ /* 0x000fc40000000000 */
[----:B------:R-:W-:Y:S02]  /*de50*/  SEL R72, R31, R4, P0 ;  /* 0x000000041f487207 */ /* 0x000fe40000000000 */
[----:B------:R-:W-:Y:S02]  /*de60*/  SEL R77, R14, R9, P0 ;  /* 0x000000090e4d7207 */ /* 0x000fe40000000000 */
[----:B------:R-:W-:Y:S02]  /*de70*/  SEL R81, R12, R7, P0 ;  /* 0x000000070c517207 */ /* 0x000fe40000000000 */
[----:B------:R-:W-:Y:S02]  /*de80*/  SEL R14, R9, R14, P0 ;  /* 0x0000000e090e7207 */ /* 0x000fe40000000000 */
[----:B-1----:R-:W-:Y:S02]  /*de90*/  MOV R2, R16 ;  /* 0x0000001000027202 */ /* 0x002fe40000000f00 */
[----:B0-----:R-:W-:-:S02]  /*dea0*/  MOV R3, R33 ;  /* 0x0000002100037202 */ /* 0x001fc40000000f00 */
        /* <DEDUP_REMOVED lines=25> */
[----:B----4-:R-:W-:-:S03]  /*e040*/  IMAD.WIDE R4, R48, 0x2, R2 ;  /* 0x0000000230047825 */ /* 0x010fc600078e0202 */
[C---:B------:R-:W-:Y:S02]  /*e050*/  IADD3 R9, P3, R4.reuse, 0x20, RZ ;  /* 0x0000002004097810 */ /* 0x040fe40007f7e0ff */
[C---:B------:R-:W-:Y:S02]  /*e060*/  LOP3.LUT R7, R4.reuse, 0x380, RZ, 0xc0, !PT ;  /* 0x0000038004077812 */ /* 0x040fe400078ec0ff */
[----:B------:R-:W-:Y:S02]  /*e070*/  LOP3.LUT R8, R9, 0x380, RZ, 0xc0, !PT ;  /* 0x0000038009087812 */ /* 0x000fe400078ec0ff */
[----:B------:R-:W-:Y:S02]  /*e080*/  IADD3 R29, P2, R4, 0x40, RZ ;  /* 0x00000040041d7810 */ /* 0x000fe40007f5e0ff */
[----:B------:R-:W-:Y:S02]  /*e090*/  SHF.R.U64 R7, R7, 0x3, RZ ;  /* 0x0000000307077819 */ /* 0x000fe400000012ff */
[----:B------:R-:W-:-:S02]  /*e0a0*/  SHF.R.U64 R8, R8, 0x3, RZ ;  /* 0x0000000308087819 */ /* 0x000fc400000012ff */
[----:B------:R-:W-:Y:S02]  /*e0b0*/  IADD3 R35, P1, R4, 0x60, RZ ;  /* 0x0000006004237810 */ /* 0x000fe40007f3e0ff */
[----:B------:R-:W-:Y:S02]  /*e0c0*/  LOP3.LUT R6, R29, 0x380, RZ, 0xc0, !PT ;  /* 0x000003801d067812 */ /* 0x000fe400078ec0ff */
[----:B------:R-:W-:Y:S01]  /*e0d0*/  LOP3.LUT R4, R7, R4, RZ, 0x3c, !PT ;  /* 0x0000000407047212 */ /* 0x000fe200078e3cff */
[--C-:B------:R-:W-:Y:S01]  /*e0e0*/  IMAD.X R65, RZ, RZ, R5.reuse, P1 ;  /* 0x000000ffff417224 */ /* 0x100fe200008e0605 */
[----:B------:R-:W-:Y:S01]  /*e0f0*/  LOP3.LUT R8, R8, R9, RZ, 0x3c, !PT ;  /* 0x0000000908087212 */ /* 0x000fe200078e3cff */
[--C-:B------:R-:W-:Y:S01]  /*e100*/  IMAD.X R7, RZ, RZ, R5.reuse, P2 ;  /* 0x000000ffff077224 */ /* 0x100fe200010e0605 */
[----:B------:R-:W-:Y:S01]  /*e110*/  LOP3.LUT R24, R35, 0x380, RZ, 0xc0, !PT ;  /* 0x0000038023187812 */ /* 0x000fe200078ec0ff */
[----:B------:R-:W-:Y:S01]  /*e120*/  IMAD.X R9, RZ, RZ, R5, P3 ;  /* 0x000000ffff097224 */ /* 0x000fe200018e0605 */
[----:B------:R-:W-:-:S02]  /*e130*/  SHF.R.U64 R6, R6, 0x3, RZ ;  /* 0x0000000306067819 */ /* 0x000fc400000012ff */
[----:B------:R-:W-:Y:S02]  /*e140*/  MOV R66, R4 ;  /* 0x0000000400427202 */ /* 0x000fe40000000f00 */
[----:B--2---:R-:W-:Y:S02]  /*e150*/  LOP3.LUT R5, R10, 0x2, RZ, 0x3c, !PT ;  /* 0x000000020a057812 */ /* 0x004fe400078e3cff */
[----:B------:R-:W-:Y:S02]  /*e160*/  SHF.R.U64 R24, R24, 0x3, RZ ;  /* 0x0000000318187819 */ /* 0x000fe400000012ff */
[----:B------:R-:W-:Y:S01]  /*e170*/  LOP3.LUT R6, R6, R29, RZ, 0x3c, !PT ;  /* 0x0000001d06067212 */ /* 0x000fe200078e3cff */
[----:B------:R-:W-:Y:S01]  /*e180*/  SHFL.IDX PT, R48, R59, R10, 0x1c1f ;  /* 0x001c1f0a3b307589 */ /* 0x000fe200000e0000 */
[----:B------:R-:W-:Y:S01]  /*e190*/  IMAD.MOV.U32 R80, RZ, RZ, R44 ;  /* 0x000000ffff507224 */ /* 0x000fe200078e002c */
[----:B------:R-:W-:Y:S02]  /*e1a0*/  LOP3.LUT R64, R24, R35, RZ, 0x3c, !PT ;  /* 0x0000002318407212 */ /* 0x000fe400078e3cff */
[----:B------:R-:W0:Y:S01]  /*e1b0*/  SHFL.IDX PT, R47, R68, R5, 0x1c1f ;  /* 0x001c1f05442f7589 */ /* 0x000e2200000e0000 */
[----:B------:R-:W-:-:S02]  /*e1c0*/  MOV R24, R8 ;  /* 0x0000000800187202 */ /* 0x000fc40000000f00 */
[----:B------:R-:W-:Y:S01]  /*e1d0*/  MOV R62, R6 ;  /* 0x00000006003e7202 */ /* 0x000fe20000000f00 */
[----:B------:R-:W-:Y:S04]  /*e1e0*/  SHFL.IDX PT, R44, R67, R10, 0x1c1f ;  /* 0x001c1f0a432c7589 */ /* 0x000fe800000e0000 */
[----:B------:R-:W-:Y:S04]  /*e1f0*/  SHFL.IDX PT, R49, R49, R10, 0x1c1f ;  /* 0x001c1f0a31317589 */ /* 0x000fe800000e0000 */
[----:B------:R-:W1:Y:S04]  /*e200*/  SHFL.IDX PT, R43, R30, R5, 0x1c1f ;  /* 0x001c1f051e2b7589 */ /* 0x000e6800000e0000 */
[----:B------:R-:W2:Y:S01]  /*e210*/  SHFL.IDX PT, R50, R70, R5, 0x1c1f ;  /* 0x001c1f0546327589 */ /* 0x000ea200000e0000 */
[----:B------:R-:W-:-:S03]  /*e220*/  IMAD.MOV.U32 R86, RZ, RZ, R36 ;  /* 0x000000ffff567224 */ /* 0x000fc600078e0024 */
[----:B------:R-:W-:Y:S04]  /*e230*/  SHFL.IDX PT, R9, R14, R5, 0x1c1f ;  /* 0x001c1f050e097589 */ /* 0x000fe800000e0000 */
[----:B------:R-:W-:Y:S04]  /*e240*/  SHFL.IDX PT, R29, R79, R10, 0x1c1f ;  /* 0x001c1f0a4f1d7589 */ /* 0x000fe800000e0000 */
[----:B------:R-:W4:Y:S04]  /*e250*/  SHFL.IDX PT, R6, R11, R5, 0x1c1f ;  /* 0x001c1f050b067589 */ /* 0x000f2800000e0000 */
[----:B------:R-:W-:Y:S04]  /*e260*/  SHFL.IDX PT, R45, R45, R10, 0x1c1f ;  /* 0x001c1f0a2d2d7589 */ /* 0x000fe800000e0000 */
[----:B------:R-:W-:Y:S04]  /*e270*/  SHFL.IDX PT, R52, R33, R10, 0x1c1f ;  /* 0x001c1f0a21347589 */ /* 0x000fe800000e0000 */
[----:B------:R-:W4:Y:S04]  /*e280*/  SHFL.IDX PT, R14, R72, R5, 0x1c1f ;  /* 0x001c1f05480e7589 */ /* 0x000f2800000e0000 */
[----:B------:R-:W4:Y:S04]  /*e290*/  SHFL.IDX PT, R51, R34, R5, 0x1c1f ;  /* 0x001c1f0522337589 */ /* 0x000f2800000e0000 */
[----:B------:R-:W-:Y:S04]  /*e2a0*/  SHFL.IDX PT, R4, R81, R10, 0x1c1f ;  /* 0x001c1f0a51047589 */ /* 0x000fe800000e0000 */
[----:B------:R-:W4:Y:S01]  /*e2b0*/  SHFL.IDX PT, R7, R12, R5, 0x1c1f ;  /* 0x001c1f050c077589 */ /* 0x000f2200000e0000 */
[----:B---3--:R-:W-:-:S03]  /*e2c0*/  IMAD.MOV.U32 R85, RZ, RZ, R40 ;  /* 0x000000ffff557224 */ /* 0x008fc600078e0028 */
[----:B------:R-:W-:Y:S04]  /*e2d0*/  SHFL.IDX PT, R53, R53, R10, 0x1c1f ;  /* 0x001c1f0a35357589 */ /* 0x000fe800000e0000 */
[----:B------:R0:W3:Y:S04]  /*e2e0*/  SHFL.IDX PT, R54, R46, R5, 0x1c1f ;  /* 0x001c1f052e367589 */ /* 0x0000e800000e0000 */
        /* <DEDUP_REMOVED lines=8> */
[----:B------:R-:W-:Y:S04]  /*e370*/  SHFL.IDX PT, R56, R31, R10, 0x1c1f ;  /* 0x001c1f0a1f387589 */ /* 0x000fe800000e0000 */
[----:B------:R1:W3:Y:S04]  /*e380*/  SHFL.IDX PT, R55, R42, R5, 0x1c1f ;  /* 0x001c1f052a377589 */ /* 0x0002e800000e0000 */
[----:B------:R-:W3:Y:S04]  /*e390*/  SHFL.IDX PT, R8, R77, R10, 0x1c1f ;  /* 0x001c1f0a4d087589 */ /* 0x000ee800000e0000 */
[----:B------:R-:W-:Y:S04]  /*e3a0*/  SHFL.IDX PT, R40, R69, R10, 0x1c1f ;  /* 0x001c1f0a45287589 */ /* 0x000fe800000e0000 */
[----:B------:R3:W3:Y:S04]  /*e3b0*/  SHFL.IDX PT, R11, R21, R5, 0x1c1f ;  /* 0x001c1f05150b7589 */ /* 0x0006e800000e0000 */
[----:B------:R-:W-:Y:S04]  /*e3c0*/  SHFL.IDX PT, R57, R57, R10, 0x1c1f ;  /* 0x001c1f0a39397589 */ /* 0x000fe800000e0000 */
[----:B------:R-:W3:Y:S01]  /*e3d0*/  SHFL.IDX PT, R58, R58, R5, 0x1c1f ;  /* 0x001c1f053a3a7589 */ /* 0x000ee200000e0000 */
[----:B0-----:R-:W-:-:S02]  /*e3e0*/  SEL R46, R48, R47, P0 ;  /* 0x0000002f302e7207 */ /* 0x001fc40000000000 */
[----:B------:R-:W-:Y:S02]  /*e3f0*/  SEL R48, R47, R48, P0 ;  /* 0x000000302f307207 */ /* 0x000fe40000000000 */
[----:B-1----:R-:W-:Y:S02]  /*e400*/  SEL R42, R44, R43, P0 ;  /* 0x0000002b2c2a7207 */ /* 0x002fe40000000000 */
[----:B--2---:R-:W-:Y:S02]  /*e410*/  SEL R47, R49, R50, P0 ;  /* 0x00000032312f7207 */ /* 0x004fe40000000000 */
[----:B------:R-:W-:Y:S02]  /*e420*/  SEL R44, R43, R44, P0 ;  /* 0x0000002c2b2c7207 */ /* 0x000fe40000000000 */
[----:B------:R-:W-:Y:S02]  /*e430*/  SEL R49, R50, R49, P0 ;  /* 0x0000003132317207 */ /* 0x000fe40000000000 */
[----:B----4-:R-:W-:-:S02]  /*e440*/  SEL R20, R29, R6, P0 ;  /* 0x000000061d147207 */ /* 0x010fc40000000000 */
[----:B------:R-:W-:Y:S02]  /*e450*/  SEL R28, R6, R29, P0 ;  /* 0x0000001d061c7207 */ /* 0x000fe40000000000 */
[----:B------:R-:W-:Y:S02]  /*e460*/  SEL R43, R45, R14, P0 ;  /* 0x0000000e2d2b7207 */ /* 0x000fe40000000000 */
        /* <DEDUP_REMOVED lines=36> */
[----:B------:R-:W-:Y:S02]  /*e6b0*/  MOV R64, R64 ;  /* 0x0000004000407202 */ /* 0x000fe40000000f00 */
[----:B0-----:R-:W-:Y:S02]  /*e6c0*/  F2FP.BF16.F32.PACK_AB R12, R39, R38 ;  /* 0x00000026270c723e */ /* 0x001fe400000010ff */
[----:B------:R-:W-:Y:S02]  /*e6d0*/  F2FP.BF16.F32.PACK_AB R13, R55, R54 ;  /* 0x00000036370d723e */ /* 0x000fe400000010ff */
[----:B------:R-:W-:Y:S02]  /*e6e0*/  F2FP.BF16.F32.PACK_AB R14, R41, R40 ;  /* 0x00000028290e723e */ /* 0x000fe400000010ff */
[----:B------:R-:W-:Y:S01]  /*e6f0*/  F2FP.BF16.F32.PACK_AB R15, R57, R56 ;  /* 0x00000038390f723e */ /* 0x000fe200000010ff */
        /* <DEDUP_REMOVED lines=9> */
[----:B0-----:R-:W0:Y:S01]  /*e790*/  LDC R24, c[0x0][0xbe8] ;  /* 0x0002fa00ff187b82 */ /* 0x001e220000000800 */
[----:B------:R-:W-:-:S07]  /*e7a0*/  IADD3.X R59, R87, UR5, RZ, P1, !PT ;  /* 0x00000005573b7c10 */ /* 0x000fce0008ffe4ff */
[----:B-1----:R-:W1:Y:S01]  /*e7b0*/  LDC.64 R12, c[0x0][0xba8] ;  /* 0x0002ea00ff0c7b82 */ /* 0x002e620000000a00 */
[----:B------:R-:W2:Y:S01]  /*e7c0*/  @P0 LDG.E R65, desc[UR40][R58.64] ;  /* 0x000000283a410981 */ /* 0x000ea2000c1e1900 */
[----:B------:R-:W-:-:S05]  /*e7d0*/  IMAD.MOV.U32 R14, RZ, RZ, 0x9b8 ;  /* 0x000009b8ff0e7424 */ /* 0x000fca00078e00ff */
[----:B------:R-:W-:-:S04]  /*e7e0*/  SEL R14, R14, 0x978, P3 ;  /* 0x000009780e0e7807 */ /* 0x000fc80001800000 */
[----:B------:R-:W3:Y:S08]  /*e7f0*/  LDC.64 R4, c[0x0][R14+0x220] ;  /* 0x000088000e047b82 */ /* 0x000ef00000000a00 */
[----:B------:R-:W4:Y:S01]  /*e800*/  LDC.64 R10, c[0x0][R14+0x218] ;  /* 0x000086000e0a7b82 */ /* 0x000f220000000a00 */
[----:B------:R-:W-:-:S04]  /*e810*/  ISETP.NE.U32.AND P1, PT, RZ, UR6, PT ;  /* 0x00000006ff007c0c */ /* 0x000fc8000bf25070 */
[----:B------:R-:W-:-:S03]  /*e820*/  ISETP.NE.AND.EX P1, PT, RZ, UR7, PT, P1 ;  /* 0x00000007ff007c0c */ /* 0x000fc6000bf25310 */
[----:B------:R-:W4:Y:S01]  /*e830*/  LDC.64 R6, c[0x0][R14+0x228] ;  /* 0x00008a000e067b82 */ /* 0x000f220000000a00 */
[----:B0-----:R-:W-:-:S07]  /*e840*/  ISETP.NE.AND P4, PT, R24, 0x1, PT ;  /* 0x000000011800780c */ /* 0x001fce0003f85270 */
[----:B------:R0:W0:Y:S02]  /*e850*/  LDC.64 R8, c[0x0][R14+0x210] ;  /* 0x000084000e087b82 */ /* 0x0000240000000a00 */
[----:B------:R-:W-:Y:S01]  /*e860*/  @P1 IADD3 R66, P2, R88, UR6, RZ ;  /* 0x0000000658421c10 */ /* 0x000fe2000ff5e0ff */
[----:B------:R-:W-:-:S03]  /*e870*/  ULDC UR6, c[0x0][0xa88] ;  /* 0x0002a20000067ab9 */ /* 0x000fc60000000800 */
[----:B------:R-:W-:Y:S01]  /*e880*/  @P1 IADD3.X R67, R87, UR7, RZ, P2, !PT ;  /* 0x0000000757431c10 */ /* 0x000fe200097fe4ff */
[----:B------:R-:W-:Y:S01]  /*e890*/  IMAD.U32 R69, RZ, RZ, UR6 ;  /* 0x00000006ff457e24 */ /* 0x000fe2000f8e00ff */
[----:B------:R-:W-:Y:S01]  /*e8a0*/  ISETP.NE.U32.AND P2, PT, RZ, UR4, PT ;  /* 0x00000004ff007c0c */ /* 0x000fe2000bf45070 */
[----:B------:R-:W0:Y:S03]  /*e8b0*/  @P4 LDC R62, c[0x0][0xbec] ;  /* 0x0002fb00ff3e4b82 */ /* 0x000e260000000800 */
[----:B------:R-:W-:Y:S01]  /*e8c0*/  ISETP.NE.AND.EX P2, PT, RZ, UR5, PT, P2 ;  /* 0x00000005ff007c0c */ /* 0x000fe2000bf45320 */
[----:B------:R1:W5:Y:S04]  /*e8d0*/  @P1 LDG.E R69, desc[UR40][R66.64] ;  /* 0x0000002842451981 */ /* 0x000368000c1e1900 */
[----:B------:R-:W0:Y:S01]  /*e8e0*/  @P4 LDC R77, c[0x0][0xbf0] ;  /* 0x0002fc00ff4d4b82 */ /* 0x000e220000000800 */
[----:B------:R-:W-:-:S02]  /*e8f0*/  SEL R15, R85, RZ, !P2 ;  /* 0x000000ff550f7207 */ /* 0x000fc40005000000 */
[----:B-1----:R-:W-:Y:S02]  /*e900*/  SEL R67, R86, RZ, !P2 ;  /* 0x000000ff56437207 */ /* 0x002fe40005000000 */
[----:B------:R-:W-:-:S03]  /*e910*/  SEL R71, R78, RZ, P3 ;  /* 0x000000ff4e477207 */ /* 0x000fc60001800000 */
[----:B------:R-:W1:Y:S01]  /*e920*/  @!P3 LDC R12, c[0x0][0xb50] ;  /* 0x0002d400ff0cbb82 */ /* 0x000e620000000800 */
[----:B---3--:R-:W-:-:S04]  /*e930*/  IMAD R5, R5, R67, RZ ;  /* 0x0000004305057224 */ /* 0x008fc800078e02ff */
[----:B------:R-:W-:Y:S02]  /*e940*/  IMAD R75, R4, R15, R5 ;  /* 0x0000000f044b7224 */ /* 0x000fe400078e0205 */
[-C--:B----4-:R-:W-:Y:S01]  /*e950*/  IMAD R73, R11, R80.reuse, RZ ;  /* 0x000000500b497224 */ /* 0x090fe200078e02ff */
[----:B------:R-:W3:Y:S01]  /*e960*/  @!P3 LDC R13, c[0x0][0xb54] ;  /* 0x0002d500ff0dbb82 */ /* 0x000ee20000000800 */
[----:B------:R-:W-:-:S04]  /*e970*/  IMAD.WIDE.U32 R10, R10, R80, RZ ;  /* 0x000000500a0a7225 */ /* 0x000fc800078e00ff */
[----:B------:R-:W-:-:S04]  /*e980*/  IMAD.WIDE.U32 R4, R4, R67, RZ ;  /* 0x0000004304047225 */ /* 0x000fc800078e00ff */
[----:B------:R-:W-:Y:S02]  /*e990*/  IMAD R15, R82, 0xc0, R84 ;  /* 0x000000c0520f7824 */ /* 0x000fe400078e0254 */
[----:B------:R-:W-:Y:S02]  /*e9a0*/  IMAD.IADD R75, R5, 0x1, R75 ;  /* 0x00000001054b7824 */ /* 0x000fe400078e024b */
[----:B------:R-:W-:Y:S02]  /*e9b0*/  IMAD.MOV.U32 R5, RZ, RZ, R15 ;  /* 0x000000ffff057224 */ /* 0x000fe400078e000f */
[----:B------:R-:W-:Y:S02]  /*e9c0*/  IMAD.IADD R11, R11, 0x1, R73 ;  /* 0x000000010b0b7824 */ /* 0x000fe400078e0249 */
[-C--:B------:R-:W-:Y:S02]  /*e9d0*/  IMAD R73, R7, R71.reuse, RZ ;  /* 0x0000004707497224 */ /* 0x080fe400078e02ff */
[----:B------:R-:W-:-:S04]  /*e9e0*/  IMAD.WIDE.U32 R6, R6, R71, RZ ;  /* 0x0000004706067225 */ /* 0x000fc800078e00ff */
[----:B------:R-:W-:Y:S01]  /*e9f0*/  IMAD.IADD R73, R7, 0x1, R73 ;  /* 0x0000000107497824 */ /* 0x000fe200078e0249 */
[--C-:B--2---:R-:W-:Y:S01]  /*ea00*/  IADD3 R10, P2, P5, R4, R10, R65.reuse ;  /* 0x0000000a040a7210 */ /* 0x104fe20007d5e041 */
[----:B0-----:R-:W-:Y:S01]  /*ea10*/  @P4 IMAD.HI.U32 R4, R15, R62, RZ ;  /* 0x0000003e0f044227 */ /* 0x001fe200078e00ff */
[----:B------:R-:W-:-:S04]  /*ea20*/  SHF.R.S32.HI R62, RZ, 0x1f, R65 ;  /* 0x0000001fff3e7819 */ /* 0x000fc80000011441 */
[----:B------:R-:W-:Y:S02]  /*ea30*/  @P4 SHF.R.U32.HI R5, RZ, R77, R4 ;  /* 0x0000004dff054219 */ /* 0x000fe40000011604 */
[----:B------:R-:W-:-:S03]  /*ea40*/  IADD3.X R11, R75, R11, R62, P2, P5 ;  /* 0x0000000b4b0b7210 */ /* 0x000fc600017ea43e */
[--C-:B------:R-:W-:Y:S01]  /*ea50*/  IMAD.MOV R14, RZ, RZ, -R5.reuse ;  /* 0x000000ffff0e7224 */ /* 0x100fe200078e0a05 */
        /* <DEDUP_REMOVED lines=10> */
[----:B---3--:R-:W-:Y:S01]  /*eb00*/  LEA.HI.X R13, R6, R13, R4, 0x2, P2 ;  /* 0x0000000d060d7211 */ /* 0x008fe200010f1404 */
[----:B------:R-:W-:Y:S06]  /*eb10*/  @P1 BRA `(.L_x_11479) ;  /* 0x0000000000101947 */ /* 0x000fec0003800000 */
[----:B------:R-:W-:Y:S05]  /*eb20*/  @!P0 BRA `(.L_x_11479) ;  /* 0x00000000000c8947 */ /* 0x000fea0003800000 */
[----:B------:R-:W2:Y:S04]  /*eb30*/  LDG.E R4, desc[UR40][R58.64] ;  /* 0x000000283a047981 */ /* 0x000ea8000c1e1900 */
[----:B-----5:R-:W2:Y:S02]  /*eb40*/  LDG.E R69, desc[UR40][R58.64+0x4] ;  /* 0x000004283a457981 */ /* 0x020ea4000c1e1900 */
[----:B--2---:R-:W-:-:S07]  /*eb50*/  IMAD.IADD R69, R69, 0x1, -R4 ;  /* 0x0000000145457824 */ /* 0x004fce00078e0a04 */
.L_x_11479:
        /* <DEDUP_REMOVED lines=20> */
[----:B------:R-:W-:Y:S01]  /*eca0*/  SHF.R.S32.HI R64, RZ, 0x1f, R83 ;  /* 0x0000001fff407819 */ /* 0x000fe20000011453 */
[----:B------:R-:W1:Y:S01]  /*ecb0*/  @P4 LDC R33, c[0x0][0xbec] ;  /* 0x0002fb00ff214b82 */ /* 0x000e620000000800 */
[----:B------:R-:W-:Y:S02]  /*ecc0*/  ULDC.64 UR4, c[0x0][0xaa0] ;  /* 0x0002a80000047ab9 */ /* 0x000fe40000000a00 */
[----:B------:R-:W-:-:S04]  /*ecd0*/  LEA.HI R64, R64, R83, RZ, 0x3 ;  /* 0x0000005340407211 */ /* 0x000fc800078f18ff */
[----:B------:R-:W-:Y:S01]  /*ece0*/  SHF.R.S32.HI R64, RZ, 0x3, R64 ;  /* 0x00000003ff407819 */ /* 0x000fe20000011440 */
[----:B------:R-:W2:Y:S04]  /*ecf0*/  @P4 LDC R35, c[0x0][0xbf0] ;  /* 0x0002fc00ff234b82 */ /* 0x000ea80000000800 */
[----:B0-----:R-:W-:-:S04]  /*ed00*/  IMAD R5, R64, 0x40, R0 ;  /* 0x0000004040057824 */ /* 0x001fc800078e0200 */
        /* <DEDUP_REMOVED lines=15> */
[----:B------:R-:W3:Y:S04]  /*ee00*/  LD.E.128 R8, desc[UR40][R8.64] ;  /* 0x0000002808087980 */ /* 0x000ee8000c101d00 */
[----:B------:R-:W4:Y:S04]  /*ee10*/  LD.E.128 R12, desc[UR40][R12.64] ;  /* 0x000000280c0c7980 */ /* 0x000f28000c101d00 */
[----:B------:R-:W4:Y:S01]  /*ee20*/  LD.E.128 R28, desc[UR40][R28.64] ;  /* 0x000000281c1c7980 */ /* 0x000f22000c101d00 */
[----:B------:R-:W-:-:S04]  /*ee30*/  IADD3 R7, P0, R2, 0x4800, RZ ;  /* 0x0000480002077810 */ /* 0x000fc80007f1e0ff */
[----:B------:R-:W-:Y:S01]  /*ee40*/  LOP3.LUT R2, R7, 0x380, RZ, 0xc0, !PT ;  /* 0x0000038007027812 */ /* 0x000fe200078ec0ff */
[----:B------:R-:W-:Y:S02]  /*ee50*/  IMAD R62, R62, UR4, RZ ;  /* 0x000000043e3e7c24 */ /* 0x000fe4000f8e02ff */
[----:B------:R-:W-:Y:S01]  /*ee60*/  IMAD.X R5, RZ, RZ, R3, P0 ;  /* 0x000000ffff057224 */ /* 0x000fe200000e0603 */
[----:B------:R-:W-:Y:S01]  /*ee70*/  SHF.R.U64 R2, R2, 0x3, RZ ;  /* 0x0000000302027819 */ /* 0x000fe200000012ff */
[----:B------:R-:W-:-:S03]  /*ee80*/  IMAD R21, R65, UR5, R62 ;  /* 0x0000000541157c24 */ /* 0x000fc6000f8e023e */
[----:B------:R-:W-:Y:S01]  /*ee90*/  LOP3.LUT R4, R2, R7, RZ, 0x3c, !PT ;  /* 0x0000000702047212 */ /* 0x000fe200078e3cff */
[----:B------:R-:W-:Y:S01]  /*eea0*/  IMAD.WIDE.U32 R2, R65, UR4, RZ ;  /* 0x0000000441027c25 */ /* 0x000fe2000f8e00ff */
[----:B------:R-:W-:-:S03]  /*eeb0*/  ULDC.64 UR4, c[0x0][0xae8] ;  /* 0x0002ba0000047ab9 */ /* 0x000fc60000000a00 */
[----:B------:R-:W-:Y:S01]  /*eec0*/  IMAD R20, R74, 0x30, R64 ;  /* 0x000000304a147824 */ /* 0x000fe200078e0240 */
[----:B------:R-:W-:Y:S01]  /*eed0*/  SHF.R.S32.HI R32, RZ, 0x1f, R67 ;  /* 0x0000001fff207819 */ /* 0x000fe20000011443 */
[----:B------:R-:W-:Y:S01]  /*eee0*/  IMAD.IADD R3, R3, 0x1, R21 ;  /* 0x0000000103037824 */ /* 0x000fe200078e0215 */
[----:B------:R-:W5:Y:S01]  /*eef0*/  LD.E.128 R4, desc[UR40][R4.64] ;  /* 0x0000002804047980 */ /* 0x000f62000c101d00 */
[----:B------:R-:W-:Y:S02]  /*ef00*/  IMAD R34, R82, 0xc0, R20 ;  /* 0x000000c052227824 */ /* 0x000fe400078e0214 */
        /* <DEDUP_REMOVED lines=11> */
[----:B--2---:R-:W-:Y:S01]  /*efc0*/  @P4 SHF.R.U32.HI R21, RZ, R35, R20 ;  /* 0x00000023ff154219 */ /* 0x004fe20000011614 */
        /* <DEDUP_REMOVED lines=18> */
[----:B------:R-:W-:Y:S01]  /*f0f0*/  IMAD R37, R82, 0xc0, R64 ;  /* 0x000000c052257824 */ /* 0x000fe200078e0240 */
[C---:B------:R-:W-:Y:S01]  /*f100*/  LEA R24, P0, R2.reuse, UR4, 0x1 ;  /* 0x0000000402187c11 */ /* 0x040fe2000f8008ff */
[----:B------:R-:W-:Y:S01]  /*f110*/  IMAD.IADD R3, R3, 0x1, R21 ;  /* 0x0000000103037824 */ /* 0x000fe200078e0215 */
[----:B------:R-:W-:Y:S01]  /*f120*/  ULDC UR4, c[0x0][0xac8] ;  /* 0x0002b20000047ab9 */ /* 0x000fe20000000800 */
[C---:B------:R-:W-:Y:S02]  /*f130*/  VIADD R21, R37.reuse, 0x60 ;  /* 0x0000006025157836 */ /* 0x040fe40000000000 */
[----:B0-----:R-:W0:Y:S01]  /*f140*/  SHFL.IDX PT, R35, R24, RZ, 0x181f ;  /* 0x00181fff18237589 */ /* 0x001e2200000e0000 */
[----:B------:R-:W-:Y:S01]  /*f150*/  LEA.HI.X R34, R2, UR5, R3, 0x1, P0 ;  /* 0x0000000502227c11 */ /* 0x000fe200080f0c03 */
[C---:B------:R-:W-:Y:S01]  /*f160*/  VIADD R3, R37.reuse, 0x30 ;  /* 0x0000003025037836 */ /* 0x040fe20000000000 */
[----:B------:R-:W-:Y:S01]  /*f170*/  ISETP.GE.AND P0, PT, R0, UR4, PT ;  /* 0x0000000400007c0c */ /* 0x000fe2000bf06270 */
[----:B------:R-:W1:Y:S03]  /*f180*/  SHFL.IDX PT, R39, R24, 0x1, 0x181f ;  /* 0x00381f0018277f89 */ /* 0x000e6600000e0000 */
[-C--:B------:R-:W-:Y:S01]  /*f190*/  ISETP.GE.OR P1, PT, R37, R58.reuse, P0 ;  /* 0x0000003a2500720c */ /* 0x080fe20000726670 */
[----:B------:R-:W2:Y:S01]  /*f1a0*/  SHFL.IDX PT, R41, R24, 0x2, 0x181f ;  /* 0x00581f0018297f89 */ /* 0x000ea200000e0000 */
[-C--:B------:R-:W-:Y:S01]  /*f1b0*/  ISETP.GE.OR P2, PT, R3, R58.reuse, P0 ;  /* 0x0000003a0300720c */ /* 0x080fe20000746670 */
[----:B------:R-:W-:Y:S01]  /*f1c0*/  VIADD R3, R16, 0x13220 ;  /* 0x0001322010037836 */ /* 0x000fe20000000000 */
[----:B------:R-:W-:Y:S01]  /*f1d0*/  ISETP.GE.OR P3, PT, R21, R58, P0 ;  /* 0x0000003a1500720c */ /* 0x000fe20000766670 */
[----:B------:R-:W2:Y:S03]  /*f1e0*/  SHFL.IDX PT, R33, R34, RZ, 0x181f ;  /* 0x00181fff22217589 */ /* 0x000ea600000e0000 */
[----:B------:R-:W-:Y:S01]  /*f1f0*/  PRMT R21, RZ, 0x654, R3 ;  /* 0x00000654ff157816 */ /* 0x000fe20000000003 */
[----:B------:R-:W2:Y:S03]  /*f200*/  SHFL.IDX PT, R36, R34, 0x1, 0x181f ;  /* 0x00381f0022247f89 */ /* 0x000ea600000e0000 */
[----:B------:R2:W-:Y:S01]  /*f210*/  SYNCS.ARRIVE.TRANS64.RED.A1T0 RZ, [R21+URZ], RZ ;  /* 0x000000ff15ff79a7 */ /* 0x0005e2000810043f */
[----:B------:R-:W2:Y:S01]  /*f220*/  SHFL.IDX PT, R38, R34, 0x2, 0x181f ;  /* 0x00581f0022267f89 */ /* 0x000ea200000e0000 */
[----:B0-----:R-:W-:Y:S01]  /*f230*/  @!P1 LEA R2, P4, R0, R35, 0x1 ;  /* 0x0000002300029211 */ /* 0x001fe200078808ff */
[----:B------:R-:W-:-:S02]  /*f240*/  VIADD R35, R37, 0x90 ;  /* 0x0000009025237836 */ /* 0x000fc40000000000 */
[----:B------:R-:W0:Y:S01]  /*f250*/  SHFL.IDX PT, R34, R34, 0x3, 0x181f ;  /* 0x00781f0022227f89 */ /* 0x000e2200000e0000 */
[C---:B-1----:R-:W-:Y:S02]  /*f260*/  @!P2 LEA R20, P5, R0.reuse, R39, 0x1 ;  /* 0x000000270014a211 */ /* 0x042fe400078a08ff */
[----:B------:R-:W-:Y:S01]  /*f270*/  ISETP.GE.OR P0, PT, R35, R58, P0 ;  /* 0x0000003a2300720c */ /* 0x000fe20000706670 */
[----:B------:R1:W0:Y:S01]  /*f280*/  SHFL.IDX PT, R39, R24, 0x3, 0x181f ;  /* 0x00781f0018277f89 */ /* 0x00022200000e0000 */
[C---:B--2---:R-:W-:Y:S02]  /*f290*/  @!P3 LEA R32, P6, R0.reuse, R41, 0x1 ;  /* 0x000000290020b211 */ /* 0x044fe400078c08ff */
[C-C-:B------:R-:W-:Y:S02]  /*f2a0*/  @!P1 LEA.HI.X R3, R0.reuse, R33, R63.reuse, 0x1, P4 ;  /* 0x0000002100039211 */ /* 0x140fe400020f0c3f */
[C-C-:B------:R-:W-:Y:S02]  /*f2b0*/  @!P2 LEA.HI.X R21, R0.reuse, R36, R63.reuse, 0x1, P5 ;  /* 0x000000240015a211 */ /* 0x140fe400028f0c3f */
[----:B------:R-:W-:Y:S01]  /*f2c0*/  @!P3 LEA.HI.X R33, R0, R38, R63, 0x1, P6 ;  /* 0x000000260021b211 */ /* 0x000fe200030f0c3f */
[----:B---3--:R1:W-:Y:S04]  /*f2d0*/  @!P1 ST.E.128 desc[UR40][R2.64], R8 ;  /* 0x0000000802009985 */ /* 0x0083e8000c101d28 */
[----:B----4-:R1:W-:Y:S04]  /*f2e0*/  @!P2 ST.E.128 desc[UR40][R20.64], R12 ;  /* 0x0000000c1400a985 */ /* 0x0103e8000c101d28 */
[----:B------:R1:W-:Y:S01]  /*f2f0*/  @!P3 ST.E.128 desc[UR40][R32.64], R28 ;  /* 0x0000001c2000b985 */ /* 0x0003e2000c101d28 */
[----:B0-----:R-:W-:Y:S05]  /*f300*/  @P0 BRA `(.L_x_11481) ;  /* 0x0000001000ac0947 */ /* 0x001fea0003800000 */
[----:B-1----:R-:W-:-:S04]  /*f310*/  LEA R2, P0, R0, R39, 0x1 ;  /* 0x0000002700027211 */ /* 0x002fc800078008ff */
[----:B------:R-:W-:-:S05]  /*f320*/  LEA.HI.X R3, R0, R34, R63, 0x1, P0 ;  /* 0x0000002200037211 */ /* 0x000fca00000f0c3f */
[----:B-----5:R0:W-:Y:S01]  /*f330*/  ST.E.128 desc[UR40][R2.64], R4 ;  /* 0x0000000402007985 */ /* 0x0201e2000c101d28 */
[----:B------:R-:W-:Y:S05]  /*f340*/  BRA `(.L_x_11481) ;  /* 0x00000010009c7947 */ /* 0x000fea0003800000 */
.L_x_11480:
[----:B------:R-:W-:Y:S01]  /*f350*/  ULDC.64 UR4, c[0x0][0xb08] ;  /* 0x0002c20000047ab9 */ /* 0x000fe20000000a00 */
[----:B------:R-:W-:Y:S01]  /*f360*/  SHF.R.S32.HI R0, RZ, 0x1f, R67 ;  /* 0x0000001fff007819 */ /* 0x000fe20000011443 */
[----:B------:R-:W-:Y:S01]  /*f370*/  IMAD R62, R62, UR4, RZ ;  /* 0x000000043e3e7c24 */ /* 0x000fe2000f8e02ff */
[----:B------:R-:W2:Y:S01]  /*f380*/  LDL R72, [R1+0x54] ;  /* 0x0000540001487983 */ /* 0x000ea20000100800 */
[C---:B------:R-:W-:Y:S01]  /*f390*/  IMAD.WIDE.U32 R2, R65.reuse, UR4, RZ ;  /* 0x0000000441027c25 */ /* 0x040fe2000f8e00ff */
[----:B0-----:R-:W0:Y:S01]  /*f3a0*/  @P4 LDC R4, c[0x0][0xbec] ;  /* 0x0002fb00ff044b82 */ /* 0x001e220000000800 */
[----:B------:R-:W-:Y:S01]  /*f3b0*/  ULDC.64 UR6, c[0x0][0xb30] ;  /* 0x0002cc0000067ab9 */ /* 0x000fe20000000a00 */
[----:B------:R1:W5:Y:S01]  /*f3c0*/  LDL R71, [R1+0x84] ;  /* 0x0000840001477983 */ /* 0x0003620000100800 */
[----:B------:R-:W-:Y:S01]  /*f3d0*/  IMAD R65, R65, UR5, R62 ;  /* 0x0000000541417c24 */ /* 0x000fe2000f8e023e */
[----:B------:R-:W-:Y:S02]  /*f3e0*/  ULDC.64 UR4, c[0x0][0xb38] ;  /* 0x0002ce0000047ab9 */ /* 0x000fe40000000a00 */
        /* <DEDUP_REMOVED lines=14> */
[----:B------:R1:W5:Y:S04]  /*f4d0*/  LDL R67, [R1+0x7c] ;  /* 0x00007c0001437983 */ /* 0x0003680000100800 */
[----:B------:R1:W5:Y:S04]  /*f4e0*/  LDL R64, [R1+0x60] ;  /* 0x0000600001407983 */ /* 0x0003680000100800 */
[----:B------:R1:W5:Y:S04]  /*f4f0*/  LDL R63, [R1+0x74] ;  /* 0x00007400013f7983 */ /* 0x0003680000100800 */
[----:B------:R1:W5:Y:S01]  /*f500*/  LDL R62, [R1+0x5c] ;  /* 0x00005c00013e7983 */ /* 0x0003620000100800 */
[----:B0-----:R-:W-:-:S04]  /*f510*/  @P4 IMAD.HI.U32 R4, R15, R4, RZ ;  /* 0x000000040f044227 */ /* 0x001fc800078e00ff */
        /* <DEDUP_REMOVED lines=29> */
[----:B------:R-:W-:-:S03]  /*f6f0*/  VIADD R61, R72, 0x10 ;  /* 0x00000010483d7836 */ /* 0x000fc60000000000 */
[----:B------:R-:W-:Y:S02]  /*f700*/  SHF.R.S32.HI R24, RZ, 0x1f, R59 ;  /* 0x0000001fff187819 */ /* 0x000fe4000001143b */
[----:B------:R-:W-:Y:S01]  /*f710*/  SHF.R.S32.HI R60, RZ, 0x1f, R61 ;  /* 0x0000001fff3c7819 */ /* 0x000fe2000001143d */
[----:B01-3--:R-:W-:Y:S06]  /*f720*/  @P0 BRA `(.L_x_11483) ;  /* 0x0000000000800947 */ /* 0x00bfec0003800000 */
[----:B------:R-:W-:Y:S02]  /*f730*/  ULDC UR4, c[0x0][0xac8] ;  /* 0x0002b20000047ab9 */ /* 0x000fe40000000800 */
[----:B------:R-:W-:Y:S02]  /*f740*/  ISETP.GE.AND P1, PT, R59, UR4, PT ;  /* 0x000000043b007c0c */ /* 0x000fe4000bf26270 */
[----:B------:R-:W-:Y:S02]  /*f750*/  ISETP.GE.AND P0, PT, R72, UR4, PT ;  /* 0x0000000448007c0c */ /* 0x000fe4000bf06270 */
[----:B------:R-:W-:Y:S02]  /*f760*/  ISETP.GE.AND P4, PT, R61, UR4, PT ;  /* 0x000000043d007c0c */ /* 0x000fe4000bf86270 */
[----:B-----5:R-:W-:Y:S02]  /*f770*/  ISETP.GE.AND P5, PT, R70, UR4, PT ;  /* 0x0000000446007c0c */ /* 0x020fe4000bfa6270 */
[----:B------:R-:W-:-:S05]  /*f780*/  ISETP.GE.AND P3, PT, R68, UR4, PT ;  /* 0x0000000444007c0c */ /* 0x000fca000bf66270 */
[CC--:B------:R-:W-:Y:S02]  /*f790*/  @!P1 LEA R6, P2, R59.reuse, R4.reuse, 0x2 ;  /* 0x000000043b069211 */ /* 0x0c0fe400078410ff */
[----:B------:R-:W-:Y:S02]  /*f7a0*/  @!P0 IMAD.WIDE R2, R72, 0x4, R4 ;  /* 0x0000000448028825 */ /* 0x000fe400078e0204 */
        /* <DEDUP_REMOVED lines=11> */
[-C--:B------:R-:W-:Y:S02]  /*f860*/  @!P2 LEA R14, P4, R66, R4.reuse, 0x2 ;  /* 0x00000004420ea211 */ /* 0x080fe400078810ff */
[----:B0-----:R-:W-:Y:S01]  /*f870*/  @!P3 LEA R2, P6, R68, R4, 0x2 ;  /* 0x000000044402b211 */ /* 0x001fe200078c10ff */
[----:B------:R2:W-:Y:S01]  /*f880*/  @!P5 ST.E.64 desc[UR40][R12.64], R32 ;  /* 0x000000200c00d985 */ /* 0x0005e2000c101b28 */
[----:B------:R-:W-:-:S02]  /*f890*/  @!P2 LEA.HI.X R15, R66, R5, R67, 0x2, P4 ;  /* 0x00000005420fa211 */ /* 0x000fc400020f1443 */
[-C--:B------:R-:W-:Y:S02]  /*f8a0*/  @!P3 LEA.HI.X R3, R68, R5.reuse, R69, 0x2, P6 ;  /* 0x000000054403b211 */ /* 0x080fe400030f1445 */
[-C--:B-1----:R-:W-:Y:S02]  /*f8b0*/  @!P1 LEA R6, P5, R64, R4.reuse, 0x2 ;  /* 0x0000000440069211 */ /* 0x082fe400078a10ff */
[----:B------:R-:W-:Y:S01]  /*f8c0*/  @!P0 LEA R4, P6, R62, R4, 0x2 ;  /* 0x000000043e048211 */ /* 0x000fe200078c10ff */
[----:B------:R2:W-:Y:S01]  /*f8d0*/  @!P3 ST.E.64 desc[UR40][R2.64], R34 ;  /* 0x000000220200b985 */ /* 0x0005e2000c101b28 */
[-C--:B------:R-:W-:Y:S02]  /*f8e0*/  @!P1 LEA.HI.X R7, R64, R5.reuse, R65, 0x2, P5 ;  /* 0x0000000540079211 */ /* 0x080fe400028f1441 */
[----:B------:R-:W-:Y:S01]  /*f8f0*/  @!P0 LEA.HI.X R5, R62, R5, R63, 0x2, P6 ;  /* 0x000000053e058211 */ /* 0x000fe200030f143f */
[----:B------:R2:W-:Y:S04]  /*f900*/  @!P2 ST.E.64 desc[UR40][R14.64], R36 ;  /* 0x000000240e00a985 */ /* 0x0005e8000c101b28 */
[----:B------:R2:W-:Y:S04]  /*f910*/  @!P1 ST.E.64 desc[UR40][R6.64], R38 ;  /* 0x0000002606009985 */ /* 0x0005e8000c101b28 */
[----:B------:R2:W-:Y:S02]  /*f920*/  @!P0 ST.E.64 desc[UR40][R4.64], R40 ;  /* 0x0000002804008985 */ /* 0x0005e4000c101b28 */
.L_x_11483:
[----:B------:R-:W-:Y:S05]  /*f930*/  BSYNC B1 ;  /* 0x0000000000017941 */ /* 0x000fea0003800000 */
.L_x_11482:
[----:B------:R-:W-:Y:S01]  /*f940*/  ISETP.GE.AND P0, PT, R9, R58, PT ;  /* 0x0000003a0900720c */ /* 0x000fe20003f06270 */
[----:B--2---:R3:W4:Y:S04]  /*f950*/  SHFL.IDX PT, R5, R8, 0x1, 0x1c1f ;  /* 0x003c1f0008057f89 */ /* 0x00472800000e0000 */
[----:B------:R3:W0:Y:S08]  /*f960*/  SHFL.IDX PT, R4, R0, 0x1, 0x1c1f ;  /* 0x003c1f0000047f89 */ /* 0x00063000000e0000 */
[----:B---3--:R-:W-:Y:S05]  /*f970*/  @P0 BRA `(.L_x_11481) ;  /* 0x0000000c00100947 */ /* 0x008fea0003800000 */
[----:B------:R-:W-:Y:S02]  /*f980*/  ULDC UR4, c[0x0][0xac8] ;  /* 0x0002b20000047ab9 */ /* 0x000fe40000000800 */
[----:B------:R-:W-:Y:S02]  /*f990*/  ISETP.GE.AND P4, PT, R59, UR4, PT ;  /* 0x000000043b007c0c */ /* 0x000fe4000bf86270 */
[----:B------:R-:W-:Y:S02]  /*f9a0*/  ISETP.GE.AND P2, PT, R72, UR4, PT ;  /* 0x0000000448007c0c */ /* 0x000fe4000bf46270 */
[----:B------:R-:W-:Y:S02]  /*f9b0*/  ISETP.GE.AND P5, PT, R61, UR4, PT ;  /* 0x000000043d007c0c */ /* 0x000fe4000bfa6270 */
[----:B-----5:R-:W-:Y:S02]  /*f9c0*/  ISETP.GE.AND P1, PT, R70, UR4, PT ;  /* 0x0000000446007c0c */ /* 0x020fe4000bf26270 */
[----:B------:R-:W-:-:S05]  /*f9d0*/  ISETP.GE.AND P3, PT, R64, UR4, PT ;  /* 0x0000000440007c0c */ /* 0x000fca000bf66270 */
[CC--:B0-----:R-:W-:Y:S02]  /*f9e0*/  @!P4 LEA R6, P0, R59.reuse, R4.reuse, 0x2 ;  /* 0x000000043b06c211 */ /* 0x0c1fe400078010ff */
[----:B----4-:R-:W-:Y:S02]  /*f9f0*/  @!P2 IMAD.WIDE R2, R72, 0x4, R4 ;  /* 0x000000044802a825 */ /* 0x010fe400078e0204 */
[-C--:B------:R-:W-:Y:S02]  /*fa00*/  @!P4 LEA.HI.X R7, R59, R5.reuse, R24, 0x2, P0 ;  /* 0x000000053b07c211 */ /* 0x080fe400000f1418 */
[----:B------:R-:W-:Y:S01]  /*fa10*/  ISETP.GE.AND P0, PT, R68, UR4, PT ;  /* 0x0000000444007c0c */ /* 0x000fe2000bf06270 */
[----:B------:R3:W-:Y:S01]  /*fa20*/  @!P2 ST.E.64 desc[UR40][R2.64], R42 ;  /* 0x0000002a0200a985 */ /* 0x0007e2000c101b28 */
[----:B------:R-:W-:Y:S02]  /*fa30*/  ISETP.GE.AND P2, PT, R66, UR4, PT ;  /* 0x0000000442007c0c */ /* 0x000fe4000bf46270 */
[C---:B------:R-:W-:Y:S01]  /*fa40*/  @!P5 LEA R8, P6, R61.reuse, R4, 0x2 ;  /* 0x000000043d08d211 */ /* 0x040fe200078c10ff */
[----:B------:R3:W-:Y:S03]  /*fa50*/  @!P4 ST.E.64 desc[UR40][R6.64], R44 ;  /* 0x0000002c0600c985 */ /* 0x0007e6000c101b28 */
[----:B------:R-:W-:-:S02]  /*fa60*/  @!P5 LEA.HI.X R9, R61, R5, R60, 0x2, P6 ;  /* 0x000000053d09d211 */ /* 0x000fc400030f143c */
[----:B------:R-:W-:-:S03]  /*fa70*/  @!P1 LEA R10, P6, R70, R4, 0x2 ;  /* 0x00000004460a9211 */ /* 0x000fc600078c10ff */
[----:B------:R3:W-:Y:S01]  /*fa80*/  @!P5 ST.E.64 desc[UR40][R8.64], R46 ;  /* 0x0000002e0800d985 */ /* 0x0007e2000c101b28 */
[-C--:B------:R-:W-:Y:S02]  /*fa90*/  @!P0 LEA R12, P4, R68, R4.reuse, 0x2 ;  /* 0x00000004440c8211 */ /* 0x080fe400078810ff */
[-C--:B------:R-:W-:Y:S02]  /*faa0*/  @!P1 LEA.HI.X R11, R70, R5.reuse, R71, 0x2, P6 ;  /* 0x00000005460b9211 */ /* 0x080fe400030f1447 */
[-C--:B------:R-:W-:Y:S02]  /*fab0*/  @!P2 LEA R14, P5, R66, R4.reuse, 0x2 ;  /* 0x00000004420ea211 */ /* 0x080fe400078a10ff */
[----:B------:R-:W-:Y:S01]  /*fac0*/  @!P3 LEA R20, P6, R64, R4, 0x2 ;  /* 0x000000044014b211 */ /* 0x000fe200078c10ff */
        /* <DEDUP_REMOVED lines=13> */
.L_x_11478:
[----:B------:R-:W2:Y:S01]  /*fba0*/  LDL.LU R4, [R1+0x40] ;  /* 0x0000400001047983 */ /* 0x000ea20000300800 */
[----:B------:R-:W-:Y:S01]  /*fbb0*/  ULDC.64 UR6, c[0x0][0xc08] ;  /* 0x0003020000067ab9 */ /* 0x000fe20000000a00 */
[----:B------:R-:W-:Y:S02]  /*fbc0*/  ULDC.64 UR4, c[0x0][0xc00] ;  /* 0x0003000000047ab9 */ /* 0x000fe40000000a00 */
[----:B------:R-:W3:Y:S01]  /*fbd0*/  LDL.LU R7, [R1+0x44] ;  /* 0x0000440001077983 */ /* 0x000ee20000300800 */
[----:B------:R-:W-:Y:S01]  /*fbe0*/  ISETP.NE.U32.AND P1, PT, RZ, UR6, PT ;  /* 0x00000006ff007c0c */ /* 0x000fe2000bf25070 */
[----:B------:R-:W-:Y:S01]  /*fbf0*/  IMAD.MOV.U32 R15, RZ, RZ, RZ ;  /* 0x000000ffff0f7224 */ /* 0x000fe200078e00ff */
[----:B------:R-:W-:Y:S01]  /*fc00*/  ISETP.NE.U32.AND P0, PT, RZ, UR4, PT ;  /* 0x00000004ff007c0c */ /* 0x000fe2000bf05070 */
[----:B------:R-:W1:Y:S01]  /*fc10*/  S2R R6, SR_TID.X ;  /* 0x0000000000067919 */ /* 0x000e620000002100 */
[----:B------:R-:W-:Y:S02]  /*fc20*/  ISETP.NE.AND.EX P1, PT, RZ, UR7, PT, P1 ;  /* 0x00000007ff007c0c */ /* 0x000fe4000bf25310 */
[----:B------:R-:W-:-:S02]  /*fc30*/  ISETP.NE.AND.EX P0, PT, RZ, UR5, PT, P0 ;  /* 0x00000005ff007c0c */ /* 0x000fc4000bf05300 */
[----:B--2---:R-:W-:Y:S01]  /*fc40*/  IADD3 R2, P2, R4, UR4, RZ ;  /* 0x0000000404027c10 */ /* 0x004fe2000ff5e0ff */
[----:B------:R-:W-:-:S03]  /*fc50*/  ULDC UR4, c[0x0][0xa88] ;  /* 0x0002a20000047ab9 */ /* 0x000fc60000000800 */
[----:B---3--:R-:W-:-:S05]  /*fc60*/  IADD3.X R3, R7, UR5, RZ, P2, !PT ;  /* 0x0000000507037c10 */ /* 0x008fca00097fe4ff */
[----:B------:R-:W-:Y:S01]  /*fc70*/  @P1 IADD3 R4, P2, R4, UR6, RZ ;  /* 0x0000000604041c10 */ /* 0x000fe2000ff5e0ff */
[----:B------:R-:W-:Y:S01]  /*fc80*/  IMAD.U32 R14, RZ, RZ, UR4 ;  /* 0x00000004ff0e7e24 */ /* 0x000fe2000f8e00ff */
[----:B------:R2:W5:Y:S02]  /*fc90*/  @P0 LDG.E R15, desc[UR40][R2.64] ;  /* 0x00000028020f0981 */ /* 0x000564000c1e1900 */
[----:B------:R-:W-:Y:S01]  /*fca0*/  @P1 IADD3.X R5, R7, UR7, RZ, P2, !PT ;  /* 0x0000000707051c10 */ /* 0x000fe200097fe4ff */
[----:B-1----:R-:W-:-:S04]  /*fcb0*/  VIADD R34, R6, 0xffffff80 ;  /* 0xffffff8006227836 */ /* 0x002fc80000000000 */
[----:B------:R2:W5:Y:S01]  /*fcc0*/  @P1 LDG.E R14, desc[UR40][R4.64] ;  /* 0x00000028040e1981 */ /* 0x000562000c1e1900 */
[----:B------:R-:W-:Y:S02]  /*fcd0*/  ISETP.GT.AND P3, PT, R34, 0xbf, PT ;  /* 0x000000bf2200780c */ /* 0x000fe40003f64270 */
[----:B------:R-:W-:Y:S01]  /*fce0*/  ISETP.GT.AND P2, PT, R76, 0x1, PT ;  /* 0x000000014c00780c */ /* 0x000fe20003f44270 */
[----:B------:R-:W-:-:S12]  /*fcf0*/  @P1 BRA `(.L_x_11484) ;  /* 0x0000000000101947 */ /* 0x000fd80003800000 */
[----:B------:R-:W-:Y:S05]  /*fd00*/  @!P0 BRA `(.L_x_11484) ;  /* 0x00000000000c8947 */ /* 0x000fea0003800000 */
[----:B--2---:R-:W2:Y:S04]  /*fd10*/  LDG.E R5, desc[UR40][R2.64] ;  /* 0x0000002802057981 */ /* 0x004ea8000c1e1900 */
[----:B-----5:R-:W2:Y:S02]  /*fd20*/  LDG.E R14, desc[UR40][R2.64+0x4] ;  /* 0x00000428020e7981 */ /* 0x020ea4000c1e1900 */
[----:B--2---:R-:W-:-:S07]  /*fd30*/  IMAD.IADD R14, R14, 0x1, -R5 ;  /* 0x000000010e0e7824 */ /* 0x004fce00078e0a05 */
.L_x_11484:
        /* <DEDUP_REMOVED lines=59> */
.L_x_11486:
[----:B------:R-:W-:Y:S05]  /*100f0*/  BSYNC B1 ;  /* 0x0000000000017941 */ /* 0x000fea0003800000 */
.L_x_11485:
[----:B------:R-:W-:Y:S05]  /*10100*/  @P2 BRA `(.L_x_11481) ;  /* 0x00000004002c2947 */ /* 0x000fea0003800000 */
[----:B------:R-:W2:Y:S01]  /*10110*/  LDL.LU R13, [R1+0x18] ;  /* 0x00001800010d7983 */ /* 0x000ea20000300800 */
[----:B------:R-:W3:Y:S01]  /*10120*/  LDC R11, c[0x0][0xbe8] ;  /* 0x0002fa00ff0b7b82 */ /* 0x000ee20000000800 */
[----:B------:R-:W-:Y:S01]  /*10130*/  SHF.R.S32.HI R12, RZ, 0x1f, R34 ;  /* 0x0000001fff0c7819 */ /* 0x000fe20000011422 */
[----:B------:R-:W-:Y:S01]  /*10140*/  ULDC.64 UR4, c[0x0][0xaa0] ;  /* 0x0002a80000047ab9 */ /* 0x000fe20000000a00 */
[----:B------:R-:W4:Y:S01]  /*10150*/  LDL.LU R10, [R1+0x50] ;  /* 0x00005000010a7983 */ /* 0x000f220000300800 */
[----:B-1----:R-:W-:Y:S01]  /*10160*/  IMAD R2, R24, UR4, RZ ;  /* 0x0000000418027c24 */ /* 0x002fe2000f8e02ff */
[----:B------:R-:W-:Y:S01]  /*10170*/  LEA.HI R12, R12, R34, RZ, 0x3 ;  /* 0x000000220c0c7211 */ /* 0x000fe200078f18ff */
[----:B------:R-:W-:Y:S02]  /*10180*/  ULDC.64 UR6, c[0x0][0xaf0] ;  /* 0x0002bc0000067ab9 */ /* 0x000fe40000000a00 */
[C---:B------:R-:W-:Y:S01]  /*10190*/  IMAD R5, R15.reuse, UR5, R2 ;  /* 0x000000050f057c24 */ /* 0x040fe2000f8e0202 */
[----:B------:R-:W-:Y:S01]  /*101a0*/  SHF.R.S32.HI R12, RZ, 0x3, R12 ;  /* 0x00000003ff0c7819 */ /* 0x000fe2000001140c */
[----:B------:R-:W-:Y:S01]  /*101b0*/  IMAD.WIDE.U32 R2, R15, UR4, RZ ;  /* 0x000000040f027c25 */ /* 0x000fe2000f8e00ff */
[----:B------:R-:W-:-:S03]  /*101c0*/  ULDC.64 UR4, c[0x0][0xae8] ;  /* 0x0002ba0000047ab9 */ /* 0x000fc60000000a00 */
[----:B------:R-:W-:Y:S02]  /*101d0*/  IMAD R4, R74, 0x30, R12 ;  /* 0x000000304a047824 */ /* 0x000fe400078e020c */
[----:B------:R-:W-:Y:S02]  /*101e0*/  IMAD.IADD R3, R3, 0x1, R5 ;  /* 0x0000000103037824 */ /* 0x000fe400078e0205 */
[----:B------:R-:W-:Y:S01]  /*101f0*/  IMAD R6, R28, UR6, RZ ;  /* 0x000000061c067c24 */ /* 0x000fe2000f8e02ff */
[----:B---3--:R-:W-:Y:S01]  /*10200*/  ISETP.NE.AND P0, PT, R11, 0x1, PT ;  /* 0x000000010b00780c */ /* 0x008fe20003f05270 */
[----:B------:R-:W-:-:S12]  /*10210*/  IMAD R21, R14, R11, RZ ;  /* 0x0000000b0e157224 */ /* 0x000fd800078e02ff */
[----:B------:R-:W1:Y:S08]  /*10220*/  @P0 LDC R7, c[0x0][0xbec] ;  /* 0x0002fb00ff070b82 */ /* 0x000e700000000800 */
[----:B------:R-:W3:Y:S01]  /*10230*/  @P0 LDC R9, c[0x0][0xbf0] ;  /* 0x0002fc00ff090b82 */ /* 0x000ee20000000800 */
[----:B--2---:R-:W-:-:S04]  /*10240*/  IMAD.WIDE.U32 R2, R13, UR4, R2 ;  /* 0x000000040d027c25 */ /* 0x004fc8000f8e0002 */
[----:B----4-:R-:W-:Y:S02]  /*10250*/  IMAD R8, R10, 0xc0, R4 ;  /* 0x000000c00a087824 */ /* 0x010fe400078e0204 */
[----:B------:R-:W-:Y:S01]  /*10260*/  IMAD R3, R13, UR5, R3 ;  /* 0x000000050d037c24 */ /* 0x000fe2000f8e0203 */
[----:B------:R-:W-:Y:S01]  /*10270*/  ULDC.64 UR4, c[0x0][0xae0] ;  /* 0x0002b80000047ab9 */ /* 0x000fe20000000a00 */
[----:B-1----:R-:W-:-:S04]  /*10280*/  @P0 IMAD.HI.U32 R4, R8, R7, RZ ;  /* 0x0000000708040227 */ /* 0x002fc800078e00ff */
[----:B------:R-:W-:Y:S01]  /*10290*/  IMAD.MOV.U32 R5, RZ, RZ, R8 ;  /* 0x000000ffff057224 */ /* 0x000fe200078e0008 */
[----:B---3--:R-:W-:Y:S01]  /*102a0*/  @P0 SHF.R.U32.HI R5, RZ, R9, R4 ;  /* 0x00000009ff050219 */ /* 0x008fe20000011604 */
[C---:B------:R-:W-:Y:S02]  /*102b0*/  IMAD R9, R29.reuse, UR7, R6 ;  /* 0x000000071d097c24 */ /* 0x040fe4000f8e0206 */
[----:B------:R-:W-:Y:S01]  /*102c0*/  IMAD.WIDE.U32 R2, R29, UR6, R2 ;  /* 0x000000061d027c25 */ /* 0x000fe2000f8e0002 */
[----:B------:R-:W-:-:S03]  /*102d0*/  SHF.R.S32.HI R4, RZ, 0x1f, R5 ;  /* 0x0000001fff047819 */ /* 0x000fc60000011405 */
[----:B------:R-:W-:Y:S02]  /*102e0*/  IMAD.MOV R7, RZ, RZ, -R5 ;  /* 0x000000ffff077224 */ /* 0x000fe400078e0a05 */
[----:B------:R-:W-:Y:S02]  /*102f0*/  IMAD R4, R4, UR4, RZ ;  /* 0x0000000404047c24 */ /* 0x000fe4000f8e02ff */
[----:B------:R-:W-:Y:S02]  /*10300*/  IMAD R7, R11, R7, R8 ;  /* 0x000000070b077224 */ /* 0x000fe400078e0208 */
[----:B------:R-:W-:Y:S02]  /*10310*/  IMAD.IADD R3, R3, 0x1, R9 ;  /* 0x0000000103037824 */ /* 0x000fe400078e0209 */
        /* <DEDUP_REMOVED lines=11> */
[----:B------:R-:W-:Y:S01]  /*103d0*/  ULDC UR4, c[0x0][0xac8] ;  /* 0x0002b20000047ab9 */ /* 0x000fe20000000800 */
[----:B------:R-:W-:Y:S02]  /*103e0*/  IMAD R4, R10, 0xc0, R12 ;  /* 0x000000c00a047824 */ /* 0x000fe400078e020c */
[----:B------:R-:W-:Y:S01]  /*103f0*/  LEA.HI.X R8, R2, UR5, R3, 0x1, P0 ;  /* 0x0000000502087c11 */ /* 0x000fe200080f0c03 */
[----:B------:R-:W1:Y:S01]  /*10400*/  SHFL.IDX PT, R9, R5, RZ, 0x181f ;  /* 0x00181fff05097589 */ /* 0x000e6200000e0000 */
[----:B------:R-:W-:Y:S01]  /*10410*/  ISETP.GE.AND P0, PT, R0, UR4, PT ;  /* 0x0000000400007c0c */ /* 0x000fe2000bf06270 */
[C---:B------:R-:W-:Y:S02]  /*10420*/  VIADD R2, R4.reuse, 0x30 ;  /* 0x0000003004027836 */ /* 0x040fe40000000000 */
[----:B------:R-:W2:Y:S01]  /*10430*/  SHFL.IDX PT, R11, R5, 0x1, 0x181f ;  /* 0x00381f00050b7f89 */ /* 0x000ea200000e0000 */
[C---:B------:R-:W-:Y:S01]  /*10440*/  VIADD R3, R4.reuse, 0x60 ;  /* 0x0000006004037836 */ /* 0x040fe20000000000 */
[CC--:B------:R-:W-:Y:S01]  /*10450*/  ISETP.GE.OR P3, PT, R4.reuse, R21.reuse, P0 ;  /* 0x000000150400720c */ /* 0x0c0fe20000766670 */
[----:B------:R-:W-:Y:S01]  /*10460*/  VIADD R4, R4, 0x90 ;  /* 0x0000009004047836 */ /* 0x000fe20000000000 */
[----:B------:R-:W3:Y:S01]  /*10470*/  SHFL.IDX PT, R13, R5, 0x2, 0x181f ;  /* 0x00581f00050d7f89 */ /* 0x000ee200000e0000 */
[----:B------:R-:W-:-:S02]  /*10480*/  ISETP.GE.OR P2, PT, R2, R21, P0 ;  /* 0x000000150200720c */ /* 0x000fc40000746670 */
[-C--:B------:R-:W-:Y:S01]  /*10490*/  ISETP.GE.OR P1, PT, R3, R21.reuse, P0 ;  /* 0x000000150300720c */ /* 0x080fe20000726670 */
[----:B------:R-:W4:Y:S01]  /*104a0*/  SHFL.IDX PT, R7, R8, RZ, 0x181f ;  /* 0x00181fff08077589 */ /* 0x000f2200000e0000 */
[----:B------:R-:W-:-:S03]  /*104b0*/  ISETP.GE.OR P0, PT, R4, R21, P0 ;  /* 0x000000150400720c */ /* 0x000fc60000706670 */
[----:B------:R-:W5:Y:S04]  /*104c0*/  SHFL.IDX PT, R15, R5, 0x3, 0x181f ;  /* 0x00781f00050f7f89 */ /* 0x000f6800000e0000 */
[----:B------:R-:W0:Y:S04]  /*104d0*/  SHFL.IDX PT, R10, R8, 0x1, 0x181f ;  /* 0x00381f00080a7f89 */ /* 0x000e2800000e0000 */
[----:B------:R-:W0:Y:S01]  /*104e0*/  SHFL.IDX PT, R12, R8, 0x2, 0x181f ;  /* 0x00581f00080c7f89 */ /* 0x000e2200000e0000 */
[----:B-1----:R-:W-:-:S03]  /*104f0*/  @!P3 LEA R2, P6, R0, R9, 0x1 ;  /* 0x000000090002b211 */ /* 0x002fc600078c08ff */
[----:B------:R5:W1:Y:S01]  /*10500*/  SHFL.IDX PT, R14, R8, 0x3, 0x181f ;  /* 0x00781f00080e7f89 */ /* 0x000a6200000e0000 */
[C---:B--2---:R-:W-:Y:S02]  /*10510*/  @!P2 LEA R4, P5, R0.reuse, R11, 0x1 ;  /* 0x0000000b0004a211 */ /* 0x044fe400078a08ff */
[C---:B---3--:R-:W-:Y:S02]  /*10520*/  @!P1 LEA R6, P4, R0.reuse, R13, 0x1 ;  /* 0x0000000d00069211 */ /* 0x048fe400078808ff */
[C---:B----4-:R-:W-:Y:S02]  /*10530*/  @!P3 LEA.HI.X R3, R0.reuse, R7, R63, 0x1, P6 ;  /* 0x000000070003b211 */ /* 0x050fe400030f0c3f */
[----:B-----5:R-:W-:-:S03]  /*10540*/  @!P0 LEA R8, P6, R0, R15, 0x1 ;  /* 0x0000000f00088211 */ /* 0x020fc600078c08ff */
[----:B------:R2:W-:Y:S01]  /*10550*/  @!P3 ST.E.128 desc[UR40][R2.64], RZ ;  /* 0x000000ff0200b985 */ /* 0x0005e2000c101d28 */
[C-C-:B0-----:R-:W-:Y:S02]  /*10560*/  @!P2 LEA.HI.X R5, R0.reuse, R10, R63.reuse, 0x1, P5 ;  /* 0x0000000a0005a211 */ /* 0x141fe400028f0c3f */
[----:B------:R-:W-:-:S03]  /*10570*/  @!P1 LEA.HI.X R7, R0, R12, R63, 0x1, P4 ;  /* 0x0000000c00079211 */ /* 0x000fc600020f0c3f */
[----:B------:R2:W-:Y:S01]  /*10580*/  @!P2 ST.E.128 desc[UR40][R4.64], RZ ;  /* 0x000000ff0400a985 */ /* 0x0005e2000c101d28 */
[----:B-1----:R-:W-:-:S03]  /*10590*/  @!P0 LEA.HI.X R9, R0, R14, R63, 0x1, P6 ;  /* 0x0000000e00098211 */ /* 0x002fc600030f0c3f */
[----:B------:R2:W-:Y:S04]  /*105a0*/  @!P1 ST.E.128 desc[UR40][R6.64], RZ ;  /* 0x000000ff06009985 */ /* 0x0005e8000c101d28 */
[----:B------:R2:W-:Y:S02]  /*105b0*/  @!P0 ST.E.128 desc[UR40][R8.64], RZ ;  /* 0x000000ff08008985 */ /* 0x0005e4000c101d28 */
.L_x_11481:
[----:B------:R-:W-:Y:S05]  /*105c0*/  BSYNC B0 ;  /* 0x0000000000007941 */ /* 0x000fea0003800000 */
.L_x_11477:
[----:B------:R-:W-:Y:S02]  /*105d0*/  ULDC UR4, c[0x0][0xc3c] ;  /* 0x00030f0000047ab9 */ /* 0x000fe40000000800 */
[----:B------:R-:W-:-:S13]  /*105e0*/  ISETP.GE.AND P0, PT, R27, UR4, PT ;  /* 0x000000041b007c0c */ /* 0x000fda000bf06270 */
[----:B------:R-:W-:Y:S05]  /*105f0*/  @!P0 BRA `(.L_x_11487) ;  /* 0xffffff0800f88947 */ /* 0x000fea000383ffff */
[----:B------:R-:W-:Y:S05]  /*10600*/  BRA `(.L_x_11383) ;  /* 0x0000006400387947 */ /* 0x000fea0003800000 */
.L_x_11381:
[----:B------:R-:W-:-:S08]  /*10610*/  NOP ;  /* 0x0000000000007918 */ /* 0x000fd00000000000 */
[----:B--2---:R-:W0:-:S00]  /*10620*/  USETMAXREG.DEALLOC.CTAPOOL 0x20 ;  /* 0x00000020000079c8 */ /* 0x004e0000080e0500 */
        /* <DEDUP_REMOVED lines=14> */
.L_x_11488:
        /* <DEDUP_REMOVED lines=44> */
.L_x_11492:
[----:B------:R-:W0:Y:S01]  /*109d0*/  LDC R2, c[0x0][0xc3c] ;  /* 0x00030f00ff027b82 */ /* 0x000e220000000800 */
[----:B------:R-:W-:Y:S01]  /*109e0*/  UIADD3 UR4, UR4, 0x1f, URZ ;  /* 0x0000001f04047890 */ /* 0x000fe2000fffe03f */
[----:B------:R-:W-:Y:S02]  /*109f0*/  ULDC UR7, c[0x0][0xc3c] ;  /* 0x00030f0000077ab9 */ /* 0x000fe40000000800 */
[----:B------:R-:W-:-:S03]  /*10a00*/  IMAD.U32 R27, RZ, RZ, UR7 ;  /* 0x00000007ff1b7e24 */ /* 0x000fc6000f8e00ff */
[----:B0-----:R-:W-:-:S13]  /*10a10*/  ISETP.LE.AND P6, PT, R2, UR4, PT ;  /* 0x0000000402007c0c */ /* 0x001fda000bfc3270 */
[----:B------:R-:W-:Y:S05]  /*10a20*/  @P6 BRA `(.L_x_11491) ;  /* 0x00000004009c6947 */ /* 0x000fea0003800000 */
[----:B------:R-:W-:-:S05]  /*10a30*/  VIADD R7, R0, UR4 ;  /* 0x0000000400077c36 */ /* 0x000fca0008000000 */
[----:B------:R-:W-:-:S13]  /*10a40*/  ISETP.GE.OR P6, PT, R7, R2, !P0 ;  /* 0x000000020700720c */ /* 0x000fda00047c6670 */
[----:B------:R-:W0:Y:S08]  /*10a50*/  @!P6 LDC.64 R4, c[0x0][0xc80] ;  /* 0x00032000ff04eb82 */ /* 0x000e300000000a00 */
[----:B------:R-:W1:Y:S01]  /*10a60*/  @!P6 LDC.64 R2, c[0x0][0xc78] ;  /* 0x00031e00ff02eb82 */ /* 0x000e620000000a00 */
[----:B0-----:R-:W-:-:S04]  /*10a70*/  @!P6 IMAD.WIDE R4, R7, 0x4, R4 ;  /* 0x000000040704e825 */ /* 0x001fc800078e0204 */
[----:B-1----:R-:W-:Y:S01]  /*10a80*/  @!P6 IMAD.WIDE R2, R7, 0x4, R2 ;  /* 0x000000040702e825 */ /* 0x002fe200078e0202 */
[----:B------:R-:W-:-:S06]  /*10a90*/  CS2R R6, SRZ ;  /* 0x0000000000067805 */ /* 0x000fcc000001ff00 */
[----:B------:R-:W2:Y:S04]  /*10aa0*/  @!P6 LDG.E R6, desc[UR40][R4.64] ;  /* 0x000000280406e981 */ /* 0x000ea8000c1e1900 */
        /* <DEDUP_REMOVED lines=22> */
.L_x_11490:
        /* <DEDUP_REMOVED lines=19> */
.L_x_11493:
        /* <DEDUP_REMOVED lines=12> */
[----:B0-----:R-:W0:Y:S03]  /*10e00*/  MUFU.RCP R8, R8 ;  /* 0x0000000800087308 */ /* 0x001e260000001000 */
[----:B------:R-:W-:-:S05]  /*10e10*/  IMAD R9, R2, R3, R9 ;  /* 0x0000000302097224 */ /* 0x000fca00078e0209 */
[----:B------:R-:W-:Y:S01]  /*10e20*/  ISETP.GT.U32.AND P1, PT, R4, R9, PT ;  /* 0x000000090400720c */ /* 0x000fe20003f24070 */
[----:B0-----:R-:W-:-:S12]  /*10e30*/  VIADD R3, R8, 0xffffffe ;  /* 0x0ffffffe08037836 */ /* 0x001fd80000000000 */
[----:B------:R-:W-:Y:S01]  /*10e40*/  @!P1 IMAD.IADD R9, R9, 0x1, -R4 ;  /* 0x0000000109099824 */ /* 0x000fe200078e0a04 */
[----:B------:R-:W0:Y:S01]  /*10e50*/  F2I.FTZ.U32.TRUNC.NTZ R3, R3 ;  /* 0x0000000300037305 */ /* 0x000e22000021f000 */
[----:B------:R-:W-:Y:S01]  /*10e60*/  @!P1 VIADD R2, R2, 0x1 ;  /* 0x0000000102029836 */ /* 0x000fe20000000000 */
[----:B------:R-:W-:Y:S02]  /*10e70*/  ISETP.NE.AND P1, PT, R6, RZ, PT ;  /* 0x000000ff0600720c */ /* 0x000fe40003f25270 */
[----:B------:R-:W-:Y:S02]  /*10e80*/  ISETP.GE.U32.AND P0, PT, R9, R4, PT ;  /* 0x000000040900720c */ /* 0x000fe40003f06070 */
[----:B------:R-:W-:-:S04]  /*10e90*/  LOP3.LUT R4, R25, R6, RZ, 0x3c, !PT ;  /* 0x0000000619047212 */ /* 0x000fc800078e3cff */
[----:B------:R-:W-:Y:S01]  /*10ea0*/  ISETP.GE.AND P2, PT, R4, RZ, PT ;  /* 0x000000ff0400720c */ /* 0x000fe20003f46270 */
[----:B0-----:R-:W-:-:S06]  /*10eb0*/  IMAD.MOV R8, RZ, RZ, -R3 ;  /* 0x000000ffff087224 */ /* 0x001fcc00078e0a03 */
[----:B------:R-:W-:-:S04]  /*10ec0*/  @P0 VIADD R2, R2, 0x1 ;  /* 0x0000000102020836 */ /* 0x000fc80000000000 */
[----:B------:R-:W-:Y:S02]  /*10ed0*/  IMAD.MOV.U32 R4, RZ, RZ, R2 ;  /* 0x000000ffff047224 */ /* 0x000fe400078e0002 */
[----:B------:R-:W-:Y:S01]  /*10ee0*/  IMAD.MOV.U32 R2, RZ, RZ, R8 ;  /* 0x000000ffff027224 */ /* 0x000fe200078e0008 */
[----:B------:R-:W-:Y:S01]  /*10ef0*/  IABS R8, R7 ;  /* 0x0000000700087213 */ /* 0x000fe20000000000 */
[----:B------:R-:W-:Y:S01]  /*10f00*/  @!P2 IMAD.MOV R4, RZ, RZ, -R4 ;  /* 0x000000ffff04a224 */ /* 0x000fe200078e0a04 */
[----:B------:R-:W-:Y:S01]  /*10f10*/  @!P1 LOP3.LUT R4, RZ, R6, RZ, 0x33, !PT ;  /* 0x00000006ff049212 */ /* 0x000fe200078e33ff */
[----:B------:R-:W-:Y:S02]  /*10f20*/  IMAD R9, R2, R5, RZ ;  /* 0x0000000502097224 */ /* 0x000fe400078e02ff */
[----:B------:R-:W-:Y:S02]  /*10f30*/  IMAD.MOV.U32 R2, RZ, RZ, RZ ;  /* 0x000000ffff027224 */ /* 0x000fe400078e00ff */
[----:B------:R-:W-:-:S02]  /*10f40*/  IMAD.MOV R8, RZ, RZ, -R8 ;  /* 0x000000ffff087224 */ /* 0x000fc400078e0a08 */
        /* <DEDUP_REMOVED lines=21> */
.L_x_11491:
[----:B------:R-:W-:Y:S02]  /*110a0*/  IMAD.MOV.U32 R25, RZ, RZ, RZ ;  /* 0x000000ffff197224 */ /* 0x000fe400078e00ff */
[----:B------:R-:W-:Y:S02]  /*110b0*/  IMAD.U32 R24, RZ, RZ, UR6 ;  /* 0x00000006ff187e24 */ /* 0x000fe4000f8e00ff */
[----:B------:R-:W-:-:S07]  /*110c0*/  IMAD.MOV.U32 R26, RZ, RZ, RZ ;  /* 0x000000ffff1a7224 */ /* 0x000fce00078e00ff */
.L_x_11494:
[----:B------:R-:W-:-:S13]  /*110d0*/  ISETP.NE.AND P0, PT, R0, RZ, PT ;  /* 0x000000ff0000720c */ /* 0x000fda0003f05270 */
[----:B------:R-:W0:Y:S01]  /*110e0*/  @!P0 S2R R3, SR_CgaCtaId ;  /* 0x0000000000038919 */ /* 0x000e220000008800 */
[----:B------:R-:W-:-:S04]  /*110f0*/  @!P0 MOV R0, 0x400 ;  /* 0x0000040000008802 */ /* 0x000fc80000000f00 */
[----:B0-----:R-:W-:-:S05]  /*11100*/  @!P0 LEA R0, R3, R0, 0x18 ;  /* 0x0000000003008211 */ /* 0x001fca00078ec0ff */
[----:B------:R1:W-:Y:S01]  /*11110*/  @!P0 STS.128 [R0+0x132d0], R24 ;  /* 0x0132d01800008388 */ /* 0x0003e20000000c00 */
[----:B------:R-:W-:Y:S06]  /*11120*/  BAR.ARV 0x5, 0x200 ;  /* 0x0148000000007b1d */ /* 0x000fec0000002000 */
.L_x_11489:
[----:B-1----:R-:W-:Y:S01]  /*11130*/  IMAD.MOV.U32 R0, RZ, RZ, 0x1 ;  /* 0x00000001ff007424 */ /* 0x002fe200078e00ff */
[----:B------:R-:W-:Y:S01]  /*11140*/  ULDC UR4, c[0x0][0xc3c] ;  /* 0x00030f0000047ab9 */ /* 0x000fe20000000800 */
[----:B------:R-:W-:Y:S01]  /*11150*/  IMAD.MOV.U32 R29, RZ, RZ, RZ ;  /* 0x000000ffff1d7224 */ /* 0x000fe200078e00ff */
[----:B0-----:R-:W-:Y:S02]  /*11160*/  ISETP.GE.AND P0, PT, R27, UR4, PT ;  /* 0x000000041b007c0c */ /* 0x001fe4000bf06270 */
[----:B------:R0:W-:Y:S04]  /*11170*/  STL [R1+0x4], R0 ;  /* 0x0000040001007387 */ /* 0x0001e80000100800 */
[----:B------:R0:W-:Y:S07]  /*11180*/  STL [R1+0x44], RZ ;  /* 0x000044ff01007387 */ /* 0x0001ee0000100800 */
[----:B------:R-:W-:Y:S05]  /*11190*/  @P0 BRA `(.L_x_11495) ;  /* 0x0000005400580947 */ /* 0x000fea0003800000 */
[----:B------:R-:W2:Y:S01]  /*111a0*/  LDL R10, [R1+0x3c] ;  /* 0x00003c00010a7983 */ /* 0x000ea20000100800 */
[----:B------:R-:W1:Y:S01]  /*111b0*/  S2R R9, SR_TID.X ;  /* 0x0000000000097919 */ /* 0x000e620000002100 */
[----:B------:R-:W3:Y:S01]  /*111c0*/  S2UR UR5, SR_CgaCtaId ;  /* 0x00000000000579c3 */ /* 0x000ee20000008800 */
[----:B------:R-:W-:Y:S01]  /*111d0*/  UMOV UR4, 0x400 ;  /* 0x0000040000047882 */ /* 0x000fe20000000000 */
[C---:B-1----:R-:W-:Y:S01]  /*111e0*/  IMAD.SHL.U32 R28, R9.reuse, 0x40, RZ ;  /* 0x00000040091c7824 */ /* 0x042fe200078e00ff */
[C---:B------:R-:W-:Y:S01]  /*111f0*/  LOP3.LUT R11, R9.reuse, 0x7f, RZ, 0xc0, !PT ;  /* 0x0000007f090b7812 */ /* 0x040fe200078ec0ff */
[C---:B------:R-:W-:Y:S01]  /*11200*/  IMAD.SHL.U32 R2, R9.reuse, 0x10, RZ ;  /* 0x0000001009027824 */ /* 0x040fe200078e00ff */
[----:B------:R-:W-:Y:S01]  /*11210*/  SHF.R.U32.HI R3, RZ, 0x1, R9 ;  /* 0x00000001ff037819 */ /* 0x000fe20000011609 */
[C---:B0-----:R-:W-:Y:S01]  /*11220*/  IMAD.SHL.U32 R0, R9.reuse, 0x20, RZ ;  /* 0x0000002009007824 */ /* 0x041fe200078e00ff */
[----:B------:R-:W-:Y:S01]  /*11230*/  LOP3.LUT R4, R28, 0x180, RZ, 0xc0, !PT ;  /* 0x000001801c047812 */ /* 0x000fe200078ec0ff */
[----:B------:R-:W-:Y:S01]  /*11240*/  IMAD.SHL.U32 R8, R9, 0x2, RZ ;  /* 0x0000000209087824 */ /* 0x000fe200078e00ff */
[----:B------:R-:W-:Y:S01]  /*11250*/  LOP3.LUT R7, R2, 0x1b0, RZ, 0xc0, !PT ;  /* 0x000001b002077812 */ /* 0x000fe200078ec0ff */
[----:B------:R-:W-:Y:S01]  /*11260*/  IMAD.SHL.U32 R6, R11, 0x10, RZ ;  /* 0x000000100b067824 */ /* 0x000fe200078e00ff */
[----:B------:R-:W-:Y:S01]  /*11270*/  LOP3.LUT R3, R4, 0x30, R3, 0xf8, !PT ;  /* 0x0000003004037812 */ /* 0x000fe200078ef803 */
[----:B------:R-:W-:Y:S01]  /*11280*/  IMAD.SHL.U32 R4, R9, 0x8, RZ ;  /* 0x0000000809047824 */ /* 0x000fe200078e00ff */
[----:B------:R-:W-:-:S02]  /*11290*/  LOP3.LUT R5, R0, 0x80, RZ, 0xc0, !PT ;  /* 0x0000008000057812 */ /* 0x000fc400078ec0ff */
[----:B------:R-:W-:Y:S02]  /*112a0*/  LOP3.LUT R8, R7, 0x30, R8, 0x78, !PT ;  /* 0x0000003007087812 */ /* 0x000fe400078e7808 */
[----:B------:R-:W-:Y:S01]  /*112b0*/  LOP3.LUT R7, R6, 0x600, RZ, 0xc0, !PT ;  /* 0x0000060006077812 */ /* 0x000fe200078ec0ff */
[----:B------:R-:W-:Y:S01]  /*112c0*/  IMAD.SHL.U32 R6, R9, 0x4, RZ ;  /* 0x0000000409067824 */ /* 0x000fe200078e00ff */
[----:B------:R-:W-:Y:S01]  /*112d0*/  LOP3.LUT R5, R5, 0x10, R9, 0xf8, !PT ;  /* 0x0000001005057812 */ /* 0x000fe200078ef809 */
[----:B---3--:R-:W-:Y:S01]  /*112e0*/  ULEA UR4, UR5, UR4, 0x18 ;  /* 0x0000000405047291 */ /* 0x008fe2000f8ec03f */
[----:B------:R-:W-:Y:S02]  /*112f0*/  LOP3.LUT R3, R3, 0x30, R4, 0x78, !PT ;  /* 0x0000003003037812 */ /* 0x000fe400078e7804 */
[C---:B------:R-:W-:Y:S02]  /*11300*/  LOP3.LUT R9, R7.reuse, 0x60, R0, 0xf8, !PT ;  /* 0x0000006007097812 */ /* 0x040fe400078ef800 */
[----:B------:R-:W-:-:S02]  /*11310*/  LOP3.LUT R7, R7, 0x40, R2, 0xf8, !PT ;  /* 0x0000004007077812 */ /* 0x000fc400078ef802 */
[----:B------:R-:W-:Y:S01]  /*11320*/  LOP3.LUT R28, R3, 0x640, R28, 0xf8, !PT ;  /* 0x00000640031c7812 */ /* 0x000fe200078ef81c */
[----:B------:R-:W-:Y:S01]  /*11330*/  IMAD.U32 R17, RZ, RZ, UR4 ;  /* 0x00000004ff117e24 */ /* 0x000fe2000f8e00ff */
[----:B------:R-:W-:Y:S02]  /*11340*/  LOP3.LUT R8, R7, R8, RZ, 0xfc, !PT ;  /* 0x0000000807087212 */ /* 0x000fe400078efcff */
[----:B------:R-:W-:Y:S02]  /*11350*/  SHF.R.U32.HI R3, RZ, 0x2, R11 ;  /* 0x00000002ff037819 */ /* 0x000fe4000001160b */
[--C-:B------:R-:W-:Y:S02]  /*11360*/  LOP3.LUT R4, R9, 0x100, R0.reuse, 0xf8, !PT ;  /* 0x0000010009047812 */ /* 0x100fe400078ef800 */
[----:B------:R-:W-:Y:S01]  /*11370*/  LOP3.LUT R0, R3, 0x60, R0, 0xf8, !PT ;  /* 0x0000006003007812 */ /* 0x000fe200078ef800 */
[----:B------:R-:W-:Y:S02]  /*11380*/  IMAD.IADD R3, R17, 0x1, R8 ;  /* 0x0000000111037824 */ /* 0x000fe400078e0208 */
[----:B------:R-:W-:Y:S01]  /*11390*/  IMAD.MOV.U32 R0, RZ, RZ, 0x1 ;  /* 0x00000001ff007424 */ /* 0x000fe200078e00ff */
[----:B------:R-:W-:Y:S01]  /*113a0*/  LOP3.LUT R5, R5, 0x10, R6, 0x78, !PT ;  /* 0x0000001005057812 */ /* 0x000fe200078e7806 */
[----:B------:R-:W-:Y:S01]  /*113b0*/  BSSY B7, `(.L_x_11495) ;  /* 0x0000534000077945 */ /* 0x000fe20003800000 */
[----:B------:R-:W-:-:S02]  /*113c0*/  IMAD.MOV.U32 R29, RZ, RZ, RZ ;  /* 0x000000ffff1d7224 */ /* 0x000fc400078e00ff */
[----:B------:R-:W-:Y:S01]  /*113d0*/  LOP3.LUT R23, R4, R5, RZ, 0xfc, !PT ;  /* 0x0000000504177212 */ /* 0x000fe200078efcff */
[----:B------:R-:W-:Y:S01]  /*113e0*/  ULDC.64 UR38, c[0x0][0x198] ;  /* 0x0000660000267ab9 */ /* 0x000fe20000000a00 */
[----:B------:R-:W-:Y:S01]  /*113f0*/  ULDC UR36, c[0x0][0xc] ;  /* 0x0000030000247ab9 */ /* 0x000fe20000000800 */
[----:B--2---:R-:W-:-:S05]  /*11400*/  LOP3.LUT R2, R10, 0x1, RZ, 0xfc, !PT ;  /* 0x000000010a027812 */ /* 0x004fca00078efcff */
[----:B------:R0:W-:Y:S04]  /*11410*/  STL [R1+0x48], R2 ;  /* 0x0000480201007387 */ /* 0x0001e80000100800 */
[----:B------:R1:W-:Y:S01]  /*11420*/  STL [R1+0x38], R3 ;  /* 0x0000380301007387 */ /* 0x0003e20000100800 */
[----:B0-----:R-:W-:-:S05]  /*11430*/  LOP3.LUT R2, R10, 0x2, RZ, 0xfc, !PT ;  /* 0x000000020a027812 */ /* 0x001fca00078efcff */
[----:B------:R1:W-:Y:S04]  /*11440*/  STL [R1+0x20], R2 ;  /* 0x0000200201007387 */ /* 0x0003e80000100800 */
[----:B------:R1:W-:Y:S04]  /*11450*/  STL [R1+0x44], RZ ;  /* 0x000044ff01007387 */ /* 0x0003e80000100800 */
[----:B------:R1:W-:Y:S04]  /*11460*/  STL [R1+0x8], R0 ;  /* 0x0000080001007387 */ /* 0x0003e80000100800 */
[----:B------:R1:W-:Y:S04]  /*11470*/  STL [R1], RZ ;  /* 0x000000ff01007387 */ /* 0x0003e80000100800 */
[----:B------:R1:W-:Y:S02]  /*11480*/  STL [R1+0x4], R0 ;  /* 0x0000040001007387 */ /* 0x0003e40000100800 */
.L_x_11599:
[----:B-1--4-:R-:W0:Y:S02]  /*11490*/  LDC.64 R2, c[0x0][0xc88] ;  /* 0x00032200ff027b82 */ /* 0x012e240000000a00 */
[----:B0-----:R-:W-:-:S05]  /*114a0*/  IMAD.WIDE R2, R27, 0x4, R2 ;  /* 0x000000041b027825 */ /* 0x001fca00078e0202 */
[----:B--2---:R-:W2:Y:S01]  /*114b0*/  LDG.E R14, desc[UR40][R2.64] ;  /* 0x00000028020e7981 */ /* 0x004ea2000c1e1900 */
[----:B------:R-:W-:Y:S05]  /*114c0*/  YIELD ;  /* 0x0000000000007946 */ /* 0x000fea0003800000 */
[----:B------:R-:W-:Y:S01]  /*114d0*/  ULDC.64 UR4, c[0x0][0xa28] ;  /* 0x00028a0000047ab9 */ /* 0x000fe20000000a00 */
[----:B------:R-:W-:Y:S02]  /*114e0*/  CS2R R8, SRZ ;  /* 0x0000000000087805 */ /* 0x000fe4000001ff00 */
[----:B------:R-:W-:Y:S01]  /*114f0*/  ISETP.NE.U32.AND P0, PT, RZ, UR4, PT ;  /* 0x00000004ff007c0c */ /* 0x000fe2000bf05070 */
[----:B------:R-:W-:-:S03]  /*11500*/  ULDC.64 UR6, c[0x0][0xa00] ;  /* 0x0002800000067ab9 */ /* 0x000fc60000000a00 */
[----:B------:R-:W-:Y:S02]  /*11510*/  ISETP.NE.AND.EX P0, PT, RZ, UR5, PT, P0 ;  /* 0x00000005ff007c0c */ /* 0x000fe4000bf05300 */
[----:B--2---:R-:W-:Y:S01]  /*11520*/  SHF.R.S32.HI R0, RZ, 0x1f, R14 ;  /* 0x0000001fff007819 */ /* 0x004fe2000001140e */
[----:B------:R-:W-:-:S10]  /*11530*/  IMAD.SHL.U32 R18, R14, 0x4, RZ ;  /* 0x000000040e127824 */ /* 0x000fd400078e00ff */
[C---:B------:R-:W-:Y:S01]  /*11540*/  @P0 LEA R4, P1, R14.reuse, UR4, 0x2 ;  /* 0x000000040e040c11 */ /* 0x040fe2000f8210ff */
[----:B------:R-:W-:Y:S01]  /*11550*/  STL [R1+0x18], R14 ;  /* 0x0000180e01007387 */ /* 0x000fe20000100800 */
[C-C-:B------:R-:W-:Y:S02]  /*11560*/  SHF.L.U64.HI R13, R14.reuse, 0x2, R0.reuse ;  /* 0x000000020e0d7819 */ /* 0x140fe40000010200 */
[----:B------:R-:W-:Y:S01]  /*11570*/  @P0 LEA.HI.X R5, R14, UR5, R0, 0x2, P1 ;  /* 0x000000050e050c11 */ /* 0x000fe200088f1400 */
[----:B------:R-:W-:Y:S01]  /*11580*/  ULDC.64 UR4, c[0x0][0xa08] ;  /* 0x0002820000047ab9 */ /* 0x000fe20000000a00 */
[----:B------:R-:W-:Y:S01]  /*11590*/  ISETP.NE.U32.AND P1, PT, RZ, UR6, PT ;  /* 0x00000006ff007c0c */ /* 0x000fe2000bf25070 */
[----:B------:R0:W-:Y:S01]  /*115a0*/  STL [R1+0x34], R0 ;  /* 0x0000340001007387 */ /* 0x0001e20000100800 */
[----:B------:R-:W-:-:S03]  /*115b0*/  IADD3 R2, P2, R18, UR6, RZ ;  /* 0x0000000612027c10 */ /* 0x000fc6000ff5e0ff */
[----:B------:R1:W5:Y:S01]  /*115c0*/  @P0 LDG.E R9, desc[UR40][R4.64] ;  /* 0x0000002804090981 */ /* 0x000362000c1e1900 */
[----:B------:R-:W-:Y:S01]  /*115d0*/  ISETP.NE.AND.EX P0, PT, RZ, UR7, PT, P1 ;  /* 0x00000007ff007c0c */ /* 0x000fe2000bf05310 */
[----:B------:R-:W-:Y:S01]  /*115e0*/  IMAD.MOV.U32 R12, RZ, RZ, RZ ;  /* 0x000000ffff0c7224 */ /* 0x000fe200078e00ff */
[C---:B------:R-:W-:Y:S01]  /*115f0*/  IADD3.X R3, R13.reuse, UR7, RZ, P2, !PT ;  /* 0x000000070d037c10 */ /* 0x040fe200097fe4ff */
[----:B------:R-:W-:Y:S01]  /*11600*/  ULDC.64 UR6, c[0x0][0xa10] ;  /* 0x0002840000067ab9 */ /* 0x000fe20000000a00 */
[----:B------:R-:W-:Y:S01]  /*11610*/  ISETP.NE.U32.AND P1, PT, RZ, UR4, PT ;  /* 0x00000004ff007c0c */ /* 0x000fe2000bf25070 */
[----:B------:R-:W-:Y:S01]  /*11620*/  STL [R1+0x10], R13 ;  /* 0x0000100d01007387 */ /* 0x000fe20000100800 */
[C---:B------:R-:W-:Y:S01]  /*11630*/  IADD3 R6, P3, R18.reuse, UR4, RZ ;  /* 0x0000000412067c10 */ /* 0x040fe2000ff7e0ff */
[----:B0-----:R-:W-:Y:S01]  /*11640*/  IMAD.MOV.U32 R0, RZ, RZ, RZ ;  /* 0x000000ffff007224 */ /* 0x001fe200078e00ff */
[----:B------:R-:W-:Y:S02]  /*11650*/  ISETP.NE.AND.EX P1, PT, RZ, UR5, PT, P1 ;  /* 0x00000005ff007c0c */ /* 0x000fe4000bf25310 */
[----:B------:R-:W-:Y:S01]  /*11660*/  IADD3.X R7, R13, UR5, RZ, P3, !PT ;  /* 0x000000050d077c10 */ /* 0x000fe20009ffe4ff */
[----:B------:R-:W-:Y:S01]  /*11670*/  ULDC.64 UR4, c[0x0][0xa18] ;  /* 0x0002860000047ab9 */ /* 0x000fe20000000a00 */
[----:B-1----:R-:W-:Y:S01]  /*11680*/  IADD3 R4, P4, R18, UR6, RZ ;  /* 0x0000000612047c10 */ /* 0x002fe2000ff9e0ff */
[----:B------:R-:W2:Y:S01]  /*11690*/  @P0 LDG.E R8, desc[UR40][R2.64] ;  /* 0x0000002802080981 */ /* 0x000ea2000c1e1900 */
[----:B------:R-:W-:-:S02]  /*116a0*/  ISETP.NE.U32.AND P3, PT, RZ, UR4, PT ;  /* 0x00000004ff007c0c */ /* 0x000fc4000bf65070 */
[----:B------:R-:W-:Y:S02]  /*116b0*/  IADD3.X R5, R13, UR7, RZ, P4, !PT ;  /* 0x000000070d057c10 */ /* 0x000fe4000a7fe4ff */
[----:B------:R-:W-:Y:S02]  /*116c0*/  ISETP.NE.AND.EX P3, PT, RZ, UR5, PT, P3 ;  /* 0x00000005ff007c0c */ /* 0x000fe4000bf65330 */
[----:B------:R-:W-:Y:S01]  /*116d0*/  ISETP.NE.U32.AND P2, PT, RZ, UR6, PT ;  /* 0x00000006ff007c0c */ /* 0x000fe2000bf45070 */
[----:B------:R-:W5:Y:S03]  /*116e0*/  @P1 LDG.E R12, desc[UR40][R6.64] ;  /* 0x00000028060c1981 */ /* 0x000f66000c1e1900 */
[----:B------:R-:W-:-:S07]  /*116f0*/  ISETP.NE.AND.EX P2, PT, RZ, UR7, PT, P2 ;  /* 0x00000007ff007c0c */ /* 0x000fce000bf45320 */
[----:B------:R-:W-:Y:S01]  /*11700*/  @P3 IADD3 R10, P4, R18, UR4, RZ ;  /* 0x00000004120a3c10 */ /* 0x000fe2000ff9e0ff */
[----:B------:R-:W-:-:S03]  /*11710*/  ULDC UR4, c[0x0][0x288] ;  /* 0x0000a20000047ab9 */ /* 0x000fc60000000800 */
        /* <DEDUP_REMOVED lines=14> */
[----:B--2---:R0:W-:Y:S02]  /*11800*/  STL [R1+0x40], R8 ;  /* 0x0000400801007387 */ /* 0x0041e40000100800 */
[----:B0-----:R-:W-:Y:S01]  /*11810*/  IMAD.U32 R8, RZ, RZ, UR5 ;  /* 0x00000005ff087e24 */ /* 0x001fe2000f8e00ff */
[----:B---3--:R-:W-:Y:S06]  /*11820*/  @P3 BRA `(.L_x_11496) ;  /* 0x0000000000143947 */ /* 0x008fec0003800000 */
[----:B------:R-:W-:Y:S05]  /*11830*/  @!P0 BRA `(.L_x_11496) ;  /* 0x0000000000108947 */ /* 0x000fea0003800000 */
[----:B------:R-:W2:Y:S04]  /*11840*/  LDG.E R11, desc[UR40][R2.64] ;  /* 0x00000028020b7981 */ /* 0x000ea8000c1e1900 */
[----:B------:R-:W2:Y:S02]  /*11850*/  LDG.E R2, desc[UR40][R2.64+0x4] ;  /* 0x0000042802027981 */ /* 0x000ea4000c1e1900 */
[----:B--2---:R-:W-:-:S05]  /*11860*/  IMAD.IADD R2, R2, 0x1, -R11 ;  /* 0x0000000102027824 */ /* 0x004fca00078e0a0b */
[----:B------:R0:W-:Y:S02]  /*11870*/  STL [R1+0x40], R2 ;  /* 0x0000400201007387 */ /* 0x0001e40000100800 */
.L_x_11496:
[C---:B0-----:R-:W-:Y:S01]  /*11880*/  LOP3.LUT R2, R26.reuse, 0xff000000, RZ, 0xc0, !PT ;  /* 0xff0000001a027812 */ /* 0x041fe200078ec0ff */
        /* <DEDUP_REMOVED lines=15> */
.L_x_11497:
[----:B------:R-:W-:Y:S05]  /*11980*/  @!P1 BRA `(.L_x_11498) ;  /* 0x00000000000c9947 */ /* 0x000fea0003800000 */
[----:B------:R-:W2:Y:S04]  /*11990*/  LDG.E R10, desc[UR40][R6.64] ;  /* 0x00000028060a7981 */ /* 0x000ea8000c1e1900 */
[----:B------:R-:W2:Y:S02]  /*119a0*/  LDG.E R6, desc[UR40][R6.64+0x4] ;  /* 0x0000042806067981 */ /* 0x000ea4000c1e1900 */
[----:B--2---:R-:W-:-:S07]  /*119b0*/  IMAD.IADD R10, R6, 0x1, -R10 ;  /* 0x00000001060a7824 */ /* 0x004fce00078e0a0a */
.L_x_11498:
[----:B0-----:R-:W2:Y:S01]  /*119c0*/  @P2 LDG.E R3, desc[UR40][R4.64] ;  /* 0x0000002804032981 */ /* 0x001ea2000c1e1900 */
[----:B-----5:R-:W-:-:S03]  /*119d0*/  IMAD.IADD R10, R10, 0x1, -R9 ;  /* 0x000000010a0a7824 */ /* 0x020fc600078e0a09 */
[----:B------:R0:W2:Y:S01]  /*119e0*/  @P2 LDG.E R4, desc[UR40][R4.64+0x4] ;  /* 0x0000042804042981 */ /* 0x0000a2000c1e1900 */
[----:B------:R-:W-:Y:S01]  /*119f0*/  BSSY B0, `(.L_x_11499) ;  /* 0x0000029000007945 */ /* 0x000fe20003800000 */
[----:B------:R-:W-:Y:S02]  /*11a00*/  LOP3.LUT R19, R2, 0xff, RZ, 0xc0, !PT ;  /* 0x000000ff02137812 */ /* 0x000fe400078ec0ff */
[----:B0-----:R-:W-:Y:S01]  /*11a10*/  SHF.R.U32.HI R5, RZ, 0x10, R2 ;  /* 0x00000010ff057819 */ /* 0x001fe20000011602 */
[----:B------:R-:W-:Y:S02]  /*11a20*/  IMAD.MOV.U32 R2, RZ, RZ, RZ ;  /* 0x000000ffff027224 */ /* 0x000fe400078e00ff */
[----:B--2---:R-:W-:-:S04]  /*11a30*/  @P2 IMAD.IADD R8, R4, 0x1, -R3 ;  /* 0x0000000104082824 */ /* 0x004fc800078e0a03 */
[----:B------:R-:W-:-:S05]  /*11a40*/  IMAD.IADD R3, R10, 0x1, R8 ;  /* 0x000000010a037824 */ /* 0x000fca00078e0208 */
[C---:B------:R-:W-:Y:S01]  /*11a50*/  ISETP.GE.AND P1, PT, R3.reuse, 0x1, PT ;  /* 0x000000010300780c */ /* 0x040fe20003f26270 */
[----:B------:R-:W-:-:S04]  /*11a60*/  VIADD R4, R3, 0x9f ;  /* 0x0000009f03047836 */ /* 0x000fc80000000000 */
[----:B------:R-:W-:-:S05]  /*11a70*/  IMAD.HI R4, R4, 0x66666667, RZ ;  /* 0x6666666704047827 */ /* 0x000fca00078e02ff */
        /* <DEDUP_REMOVED lines=11> */
[----:B------:R0:W2:Y:S02]  /*11b30*/  F2I.FTZ.U32.TRUNC.NTZ R3, R2 ;  /* 0x0000000200037305 */ /* 0x0000a4000021f000 */
[----:B0-----:R-:W-:-:S04]  /*11b40*/  LOP3.LUT R2, R9, R6, RZ, 0x3c, !PT ;  /* 0x0000000609027212 */ /* 0x001fc800078e3cff */
[----:B------:R-:W-:Y:S01]  /*11b50*/  ISETP.GE.AND P4, PT, R2, RZ, PT ;  /* 0x000000ff0200720c */ /* 0x000fe20003f86270 */
[----:B--2---:R-:W-:-:S04]  /*11b60*/  IMAD.MOV R2, RZ, RZ, -R3 ;  /* 0x000000ffff027224 */ /* 0x004fc800078e0a03 */
[----:B-1----:R-:W-:Y:S02]  /*11b70*/  IMAD R11, R2, R7, RZ ;  /* 0x00000007020b7224 */ /* 0x002fe400078e02ff */
        /* <DEDUP_REMOVED lines=16> */
.L_x_11500:
[----:B------:R-:W-:Y:S05]  /*11c80*/  BSYNC B0 ;  /* 0x0000000000007941 */ /* 0x000fea0003800000 */
.L_x_11499:
[-C--:B------:R-:W-:Y:S01]  /*11c90*/  IMAD R3, R19, R2.reuse, RZ ;  /* 0x0000000213037224 */ /* 0x080fe200078e02ff */
[----:B------:R-:W-:Y:S04]  /*11ca0*/  BSSY B0, `(.L_x_11501) ;  /* 0x00000e3000007945 */ /* 0x000fe80003800000 */
[C---:B------:R-:W-:Y:S01]  /*11cb0*/  VIADDMNMX R2, R3.reuse, R2, R4, PT ;  /* 0x0000000203027246 */ /* 0x040fe20003800104 */
[----:B------:R-:W-:-:S04]  /*11cc0*/  IMAD R3, R3, 0xa0, -R10 ;  /* 0x000000a003037824 */ /* 0x000fc800078e0a0a */
[----:B------:R-:W-:Y:S01]  /*11cd0*/  IMAD R2, R2, 0xa0, -R10 ;  /* 0x000000a002027824 */ /* 0x000fe200078e0a0a */
[----:B------:R-:W-:-:S04]  /*11ce0*/  VIMNMX R3, RZ, R3, !PT ;  /* 0x00000003ff037248 */ /* 0x000fc80007fe0100 */
[----:B------:R-:W-:-:S04]  /*11cf0*/  VIMNMX R2, R2, R8, PT ;  /* 0x0000000802027248 */ /* 0x000fc80003fe0100 */
[----:B------:R-:W-:-:S13]  /*11d00*/  ISETP.GT.AND P0, PT, R2, R3, PT ;  /* 0x000000030200720c */ /* 0x000fda0003f04270 */
[----:B------:R-:W-:Y:S02]  /*11d10*/  @P0 VIADD R6, R2, 0x9f ;  /* 0x0000009f02060836 */ /* 0x000fe40000000000 */
[----:B------:R-:W-:-:S04]  /*11d20*/  IMAD.WIDE.U32 R2, R3, -0x33333333, RZ ;  /* 0xcccccccd03027825 */ /* 0x000fc800078e00ff */
[----:B------:R-:W-:Y:S01]  /*11d30*/  @P0 IMAD.HI R2, R6, 0x66666667, RZ ;  /* 0x6666666706020827 */ /* 0x000fe200078e02ff */
[----:B------:R-:W-:-:S04]  /*11d40*/  SHF.R.U32.HI R3, RZ, 0x7, R3 ;  /* 0x00000007ff037819 */ /* 0x000fc80000011603 */
[----:B------:R-:W-:Y:S01]  /*11d50*/  @P0 SHF.R.U32.HI R7, RZ, 0x1f, R2 ;  /* 0x0000001fff070819 */ /* 0x000fe20000011602 */
[----:B------:R-:W-:-:S03]  /*11d60*/  IMAD.MOV.U32 R6, RZ, RZ, R3 ;  /* 0x000000ffff067224 */ /* 0x000fc600078e0003 */
        /* <DEDUP_REMOVED lines=10> */
[----:B------:R0:W2:Y:S02]  /*11e10*/  SHFL.IDX PT, R14, R7, RZ, 0x1f ;  /* 0x00001fff070e7589 */ /* 0x0000a400000e0000 */
.L_x_11634:
[----:B--2---:R-:W-:Y:S02]  /*11e20*/  ISETP.NE.AND P0, PT, R14, RZ, PT ;  /* 0x000000ff0e00720c */ /* 0x004fe40003f05270 */
[----:B------:R-:W-:-:S11]  /*11e30*/  PLOP3.LUT P6, PT, PT, PT, PT, 0x8, 0x0 ;  /* 0x000000000000781c */ /* 0x000fd60003fce170 */
[----:B------:R-:W-:Y:S05]  /*11e40*/  @P0 BRA `(.L_x_11504) ;  /* 0x00000000000c0947 */ /* 0x000fea0003800000 */
[----:B------:R-:W-:-:S03]  /*11e50*/  UMOV UR4, 0xffffffff ;  /* 0xffffffff00047882 */ /* 0x000fc60000000000 */
[----:B------:R-:W-:Y:S05]  /*11e60*/  BRA.DIV UR4, `(.L_x_11505) ;  /* 0x0000005604047947 */ /* 0x000fea000b800000 */
[----:B------:R-:W-:-:S13]  /*11e70*/  ELECT P6, URZ, PT ;  /* 0x00000000003f782f */ /* 0x000fda00038c0000 */
.L_x_11504:
        /* <DEDUP_REMOVED lines=9> */
.L_x_11637:
[----:B------:R-:W-:Y:S05]  /*11f10*/  BSYNC B1 ;  /* 0x0000000000017941 */ /* 0x000fea0003800000 */
.L_x_11506:
[----:B------:R-:W-:Y:S04]  /*11f20*/  BSSY B1, `(.L_x_11508) ;  /* 0x0000050000017945 */ /* 0x000fe80003800000 */
[----:B------:R-:W-:Y:S05]  /*11f30*/  @!P6 BRA `(.L_x_11509) ;  /* 0x000000040038e947 */ /* 0x000fea0003800000 */
[----:B------:R-:W0:Y:S04]  /*11f40*/  LDL R10, [R1] ;  /* 0x00000000010a7983 */ /* 0x000e280000100800 */
[----:B------:R-:W1:Y:S01]  /*11f50*/  LDL R9, [R1+0x8] ;  /* 0x0000080001097983 */ /* 0x000e620000100800 */
[----:B------:R-:W2:Y:S01]  /*11f60*/  S2R R8, SR_TID.X ;  /* 0x0000000000087919 */ /* 0x000ea20000002100 */
[----:B------:R-:W-:Y:S01]  /*11f70*/  BSSY B2, `(.L_x_11510) ;  /* 0x0000007000027945 */ /* 0x000fe20003800000 */
[----:B--2---:R-:W-:-:S04]  /*11f80*/  LOP3.LUT R8, R8, 0x7f, RZ, 0xc0, !PT ;  /* 0x0000007f08087812 */ /* 0x004fc800078ec0ff */
[----:B------:R-:W-:Y:S01]  /*11f90*/  ISETP.NE.AND P2, PT, R8, RZ, PT ;  /* 0x000000ff0800720c */ /* 0x000fe20003f45270 */
[----:B0-----:R-:W-:Y:S01]  /*11fa0*/  IMAD R7, R10, 0x8, R17 ;  /* 0x000000080a077824 */ /* 0x001fe200078e0211 */
[----:B-1----:R-:W-:-:S04]  /*11fb0*/  SHF.L.U32 R11, R9, 0x1f, RZ ;  /* 0x0000001f090b7819 */ /* 0x002fc800000006ff */
[----:B------:R-:W0:Y:S02]  /*11fc0*/  SYNCS.PHASECHK.TRANS64.TRYWAIT P0, [R7+URZ+0x132a0], R11 ;  /* 0x0132a00b070075a7 */ /* 0x000e24000800017f */
[----:B0-----:R-:W-:Y:S05]  /*11fd0*/  @!P0 BRA `(.L_x_11511) ;  /* 0x0000005000dc8947 */ /* 0x001fea0003800000 */
.L_x_11638:
[----:B------:R-:W-:Y:S05]  /*11fe0*/  BSYNC B2 ;  /* 0x0000000000027941 */ /* 0x000fea0003800000 */
.L_x_11510:
        /* <DEDUP_REMOVED lines=9> */
.L_x_11513:
[----:B------:R-:W-:Y:S05]  /*12080*/  BSYNC B2 ;  /* 0x0000000000027941 */ /* 0x000fea0003800000 */
.L_x_11512:
[----:B------:R-:W2:Y:S01]  /*12090*/  LDL R9, [R1] ;  /* 0x0000000001097983 */ /* 0x000ea20000100800 */
        /* <DEDUP_REMOVED lines=12> */
.L_x_11514:
        /* <DEDUP_REMOVED lines=13> */
.L_x_11639:
[----:B------:R-:W-:Y:S05]  /*12230*/  BSYNC B2 ;  /* 0x0000000000027941 */ /* 0x000fea0003800000 */
.L_x_11515:
[----:B------:R-:W-:Y:S01]  /*12240*/  BSSY B2, `(.L_x_11517) ;  /* 0x000000b000027945 */ /* 0x000fe20003800000 */
[----:B------:R-:W-:Y:S02]  /*12250*/  IMAD.MOV.U32 R10, RZ, RZ, 0x0 ;  /* 0x00000000ff0a7424 */ /* 0x000fe400078e00ff */
[----:B01----:R-:W-:Y:S01]  /*12260*/  IMAD.MOV.U32 R11, RZ, RZ, 0x12f00000 ;  /* 0x12f00000ff0b7424 */ /* 0x003fe200078e00ff */
        /* <DEDUP_REMOVED lines=8> */
.L_x_11518:
[----:B------:R-:W-:Y:S05]  /*122f0*/  BSYNC B2 ;  /* 0x0000000000027941 */ /* 0x000fea0003800000 */
.L_x_11517:
        /* <DEDUP_REMOVED lines=8> */
.L_x_11519:
        /* <DEDUP_REMOVED lines=10> */
.L_x_11509:
[----:B------:R-:W-:Y:S05]  /*12420*/  BSYNC B1 ;  /* 0x0000000000017941 */ /* 0x000fea0003800000 */
.L_x_11508:
[----:B------:R-:W0:Y:S04]  /*12430*/  LDL.LU R10, [R1] ;  /* 0x00000000010a7983 */ /* 0x000e280000300800 */
[----:B------:R-:W2:Y:S01]  /*12440*/  LDL.LU R9, [R1+0x8] ;  /* 0x0000080001097983 */ /* 0x000ea20000300800 */
[----:B------:R-:W-:Y:S01]  /*12450*/  VIADD R6, R6, 0xfffffffe ;  /* 0xfffffffe06067836 */ /* 0x000fe20000000000 */
[----:B------:R-:W-:-:S04]  /*12460*/  PLOP3.LUT P0, PT, PT, PT, PT, 0x8, 0x0 ;  /* 0x000000000000781c */ /* 0x000fc80003f0e170 */
[----:B------:R-:W-:Y:S01]  /*12470*/  ISETP.GE.AND P3, PT, R6, R3, PT ;  /* 0x000000030600720c */ /* 0x000fe20003f66270 */
[----:B0-----:R-:W-:-:S05]  /*12480*/  VIADD R7, R10, 0x1 ;  /* 0x000000010a077836 */ /* 0x001fca0000000000 */
[----:B------:R-:W-:-:S04]  /*12490*/  ISETP.NE.AND P2, PT, R7, 0x2, PT ;  /* 0x000000020700780c */ /* 0x000fc80003f45270 */
[----:B------:R-:W-:Y:S02]  /*124a0*/  SEL R8, RZ, 0x1, P2 ;  /* 0x00000001ff087807 */ /* 0x000fe40001000000 */
[----:B------:R-:W-:Y:S02]  /*124b0*/  SEL R7, R7, RZ, P2 ;  /* 0x000000ff07077207 */ /* 0x000fe40001000000 */
[----:B--2---:R-:W-:-:S03]  /*124c0*/  LOP3.LUT R9, R9, R8, RZ, 0x3c, !PT ;  /* 0x0000000809097212 */ /* 0x004fc600078e3cff */
[----:B------:R0:W-:Y:S04]  /*124d0*/  STL [R1], R7 ;  /* 0x0000000701007387 */ /* 0x0001e80000100800 */
[----:B------:R0:W-:Y:S01]  /*124e0*/  STL [R1+0x8], R9 ;  /* 0x0000080901007387 */ /* 0x0001e20000100800 */
[----:B------:R-:W-:Y:S05]  /*124f0*/  @!P3 BRA `(.L_x_11502) ;  /* 0x000000040074b947 */ /* 0x000fea0003800000 */
.L_x_11532:
[----:B------:R-:W-:Y:S05]  /*12500*/  YIELD ;  /* 0x0000000000007946 */ /* 0x000fea0003800000 */
[----:B------:R-:W-:Y:S04]  /*12510*/  BSSY B1, `(.L_x_11520) ;  /* 0x000004f000017945 */ /* 0x000fe80003800000 */
[----:B--2---:R-:W-:Y:S05]  /*12520*/  @!P6 BRA `(.L_x_11521) ;  /* 0x000000040034e947 */ /* 0x004fea0003800000 */
[----:B0-----:R-:W2:Y:S04]  /*12530*/  LDL R7, [R1] ;  /* 0x0000000001077983 */ /* 0x001ea80000100800 */
        /* <DEDUP_REMOVED lines=9> */
.L_x_11640:
[----:B------:R-:W-:Y:S05]  /*125d0*/  BSYNC B2 ;  /* 0x0000000000027941 */ /* 0x000fea0003800000 */
.L_x_11522:
        /* <DEDUP_REMOVED lines=9> */
.L_x_11525:
[----:B------:R-:W-:Y:S05]  /*12670*/  BSYNC B2 ;  /* 0x0000000000027941 */ /* 0x000fea0003800000 */
.L_x_11524:
[----:B------:R-:W2:Y:S01]  /*12680*/  LDL R9, [R1] ;  /* 0x0000000001097983 */ /* 0x000ea20000100800 */
[----:B------:R-:W-:Y:S01]  /*12690*/  IMAD.MOV.U32 R13, RZ, RZ, RZ ;  /* 0x000000ffff0d7224 */ /* 0x000fe200078e00ff */
[----:B------:R-:W-:Y:S01]  /*126a0*/  UIADD3 UR4, UP0, UR38, 0x570, URZ ;  /* 0x0000057026047890 */ /* 0x000fe2000ff1e03f */
[----:B------:R-:W-:Y:S01]  /*126b0*/  PLOP3.LUT P2, PT, PT, PT, PT, 0x80, 0x0 ;  /* 0x000000000000781c */ /* 0x000fe20003f4f070 */
[----:B------:R-:W-:Y:S01]  /*126c0*/  IMAD R10, R6, 0xa0, R0 ;  /* 0x000000a0060a7824 */ /* 0x000fe200078e0200 */
[----:B------:R-:W-:Y:S01]  /*126d0*/  UMOV UR6, 0x0 ;  /* 0x0000000000067882 */ /* 0x000fe20000000000 */
[----:B------:R-:W-:Y:S01]  /*126e0*/  R2UR UR10, R13 ;  /* 0x000000000d0a72ca */ /* 0x000fe200000e0000 */
[----:B-1----:R-:W-:Y:S01]  /*126f0*/  VIADD R11, R7, 0x13290 ;  /* 0x00013290070b7836 */ /* 0x002fe20000000000 */
[----:B------:R-:W-:Y:S01]  /*12700*/  UIADD3.X UR5, URZ, UR39, URZ, UP0, !UPT ;  /* 0x000000273f057290 */ /* 0x000fe200087fe43f */
[----:B------:R-:W-:Y:S01]  /*12710*/  UMOV UR7, 0x12f00000 ;  /* 0x12f0000000077882 */ /* 0x000fe20000000000 */
[----:B--2---:R-:W-:-:S04]  /*12720*/  IMAD R9, R9, 0x2800, R17 ;  /* 0x0000280009097824 */ /* 0x004fc800078e0211 */
[----:B------:R-:W-:-:S07]  /*12730*/  VIADD R12, R9, 0xe000 ;  /* 0x0000e000090c7836 */ /* 0x000fce0000000000 */
.L_x_11526:
        /* <DEDUP_REMOVED lines=13> */
.L_x_11641:
[----:B------:R-:W-:Y:S05]  /*12810*/  BSYNC B2 ;  /* 0x0000000000027941 */ /* 0x000fea0003800000 */
.L_x_11527:
        /* <DEDUP_REMOVED lines=11> */
.L_x_11530:
[----:B------:R-:W-:Y:S05]  /*128d0*/  BSYNC B2 ;  /* 0x0000000000027941 */ /* 0x000fea0003800000 */
.L_x_11529:
        /* <DEDUP_REMOVED lines=8> */
.L_x_11531:
        /* <DEDUP_REMOVED lines=10> */
.L_x_11521:
[----:B------:R-:W-:Y:S05]  /*12a00*/  BSYNC B1 ;  /* 0x0000000000017941 */ /* 0x000fea0003800000 */
.L_x_11520:
[----:B------:R-:W0:Y:S04]  /*12a10*/  LDL.LU R8, [R1] ;  /* 0x0000000001087983 */ /* 0x000e280000300800 */
[----:B-1----:R-:W2:Y:S01]  /*12a20*/  LDL.LU R11, [R1+0x8] ;  /* 0x00000800010b7983 */ /* 0x002ea20000300800 */
[C---:B------:R-:W-:Y:S01]  /*12a30*/  ISETP.GT.AND P3, PT, R6.reuse, R3, PT ;  /* 0x000000030600720c */ /* 0x040fe20003f64270 */
[----:B------:R-:W-:Y:S02]  /*12a40*/  VIADD R6, R6, 0xffffffff ;  /* 0xffffffff06067836 */ /* 0x000fe40000000000 */
[----:B0-----:R-:W-:-:S05]  /*12a50*/  VIADD R7, R8, 0x1 ;  /* 0x0000000108077836 */ /* 0x001fca0000000000 */
[----:B------:R-:W-:-:S04]  /*12a60*/  ISETP.NE.AND P2, PT, R7, 0x2, PT ;  /* 0x000000020700780c */ /* 0x000fc80003f45270 */
[----:B------:R-:W-:Y:S02]  /*12a70*/  SEL R8, RZ, 0x1, P2 ;  /* 0x00000001ff087807 */ /* 0x000fe40001000000 */
[----:B------:R-:W-:Y:S02]  /*12a80*/  SEL R7, R7, RZ, P2 ;  /* 0x000000ff07077207 */ /* 0x000fe40001000000 */
[----:B--2---:R-:W-:-:S05]  /*12a90*/  LOP3.LUT R11, R11, R8, RZ, 0x3c, !PT ;  /* 0x000000080b0b7212 */ /* 0x004fca00078e3cff */
[----:B------:R2:W-:Y:S04]  /*12aa0*/  STL [R1+0x8], R11 ;  /* 0x0000080b01007387 */ /* 0x0005e80000100800 */
[----:B------:R2:W-:Y:S01]  /*12ab0*/  STL [R1], R7 ;  /* 0x0000000701007387 */ /* 0x0005e20000100800 */
[----:B------:R-:W-:Y:S05]  /*12ac0*/  @P3 BRA `(.L_x_11532) ;  /* 0xfffffff8008c3947 */ /* 0x000fea000383ffff */
.L_x_11502:
[----:B------:R-:W-:Y:S05]  /*12ad0*/  BSYNC B0 ;  /* 0x0000000000007941 */ /* 0x000fea0003800000 */
.L_x_11501:
[----:B------:R-:W-:Y:S05]  /*12ae0*/  @!P0 WARPSYNC.ALL ;  /* 0x0000000000008948 */ /* 0x000fea0003800000 */
[----:B------:R-:W-:Y:S01]  /*12af0*/  @!P0 BAR.SYNC.DEFER_BLOCKING 0xc, 0x200 ;  /* 0x0308000000008b1d */ /* 0x000fe20000010000 */
[----:B------:R-:W-:-:S05]  /*12b00*/  IMAD.MOV.U32 R0, RZ, RZ, RZ ;  /* 0x000000ffff007224 */ /* 0x000fca00078e00ff */
[----:B------:R-:W-:Y:S04]  /*12b10*/  BSSY B0, `(.L_x_11533) ;  /* 0x000001e000007945 */ /* 0x000fe80003800000 */
[----:B------:R-:W-:Y:S05]  /*12b20*/  @!P1 BRA `(.L_x_11534) ;  /* 0x0000000000709947 */ /* 0x000fea0003800000 */
[----:B------:R-:W-:-:S13]  /*12b30*/  ISETP.NE.AND P0, PT, R5, RZ, PT ;  /* 0x000000ff0500720c */ /* 0x000fda0003f05270 */
[----:B------:R-:W3:Y:S02]  /*12b40*/  @!P0 LDC R5, c[0x0][0x9f0] ;  /* 0x00027c00ff058b82 */ /* 0x000ee40000000800 */
[-C--:B---3--:R-:W-:Y:S02]  /*12b50*/  IABS R0, R5.reuse ;  /* 0x0000000500007213 */ /* 0x088fe40000000000 */
[----:B0-2---:R-:W-:Y:S02]  /*12b60*/  IABS R7, R5 ;  /* 0x0000000500077213 */ /* 0x005fe40000000000 */
        /* <DEDUP_REMOVED lines=24> */
.L_x_11534:
[----:B------:R-:W-:Y:S05]  /*12cf0*/  BSYNC B0 ;  /* 0x0000000000007941 */ /* 0x000fea0003800000 */
.L_x_11533:
[----:B------:R-:W-:-:S05]  /*12d00*/  IMAD R3, R19, R0, RZ ;  /* 0x0000000013037224 */ /* 0x000fca00078e02ff */
[----:B------:R-:W-:Y:S01]  /*12d10*/  VIADDMNMX R2, R3, R0, R4, PT ;  /* 0x0000000003027246 */ /* 0x000fe20003800104 */
[----:B------:R3:W-:Y:S03]  /*12d20*/  STL [R1+0xc], R3 ;  /* 0x00000c0301007387 */ /* 0x0007e60000100800 */
[----:B------:R-:W-:Y:S01]  /*12d30*/  ISETP.GT.AND P0, PT, R2, R3, PT ;  /* 0x000000030200720c */ /* 0x000fe20003f04270 */
[----:B------:R3:W-:-:S12]  /*12d40*/  STL [R1+0x24], R2 ;  /* 0x0000240201007387 */ /* 0x0007d80000100800 */
[----:B---3--:R-:W-:Y:S05]  /*12d50*/  @P0 BRA `(.L_x_11535) ;  /* 0x0000000000440947 */ /* 0x008fea0003800000 */
[----:B------:R-:W3:Y:S02]  /*12d60*/  S2R R2, SR_TID.X ;  /* 0x0000000000027919 */ /* 0x000ee40000002100 */
[----:B---3--:R-:W-:-:S04]  /*12d70*/  LOP3.LUT R2, R2, 0x7f, RZ, 0xc0, !PT ;  /* 0x0000007f02027812 */ /* 0x008fc800078ec0ff */
[----:B------:R-:W-:-:S13]  /*12d80*/  ISETP.NE.AND P0, PT, R2, RZ, PT ;  /* 0x000000ff0200720c */ /* 0x000fda0003f05270 */
[----:B------:R-:W-:Y:S05]  /*12d90*/  @P0 BRA `(.L_x_11536) ;  /* 0x0000002c004c0947 */ /* 0x000fea0003800000 */
[----:B------:R-:W3:Y:S01]  /*12da0*/  S2R R5, SR_LANEID ;  /* 0x0000000000057919 */ /* 0x000ee20000000000 */
[----:B------:R-:W-:Y:S01]  /*12db0*/  VOTEU.ANY UR4, UPT, PT ;  /* 0x0000000000047886 */ /* 0x000fe200038e0100 */
[----:B------:R-:W4:Y:S01]  /*12dc0*/  LDC.64 R2, c[0x0][0xc60] ;  /* 0x00031800ff027b82 */ /* 0x000f220000000a00 */
[----:B------:R-:W3:Y:S02]  /*12dd0*/  FLO.U32 R0, UR4 ;  /* 0x0000000400007d00 */ /* 0x000ee400080e0000 */
[----:B---3--:R-:W-:-:S06]  /*12de0*/  ISETP.EQ.U32.AND P0, PT, R0, R5, PT ;  /* 0x000000050000720c */ /* 0x008fcc0003f02070 */
[----:B------:R-:W4:Y:S07]  /*12df0*/  POPC R5, UR4 ;  /* 0x0000000400057d09 */ /* 0x000f2e0008000000 */
[----:B----4-:R-:W3:Y:S01]  /*12e00*/  @P0 ATOMG.E.ADD.STRONG.GPU PT, R3, desc[UR40][R2.64], R5 ;  /* 0x00000005020309a8 */ /* 0x010ee200081ee1e8 */
[----:B------:R-:W4:Y:S02]  /*12e10*/  S2R R4, SR_LTMASK ;  /* 0x0000000000047919 */ /* 0x000f240000003900 */
[----:B----4-:R-:W-:-:S04]  /*12e20*/  LOP3.LUT R4, R4, UR4, RZ, 0xc0, !PT ;  /* 0x0000000404047c12 */ /* 0x010fc8000f8ec0ff */
[----:B0-2---:R-:W0:Y:S01]  /*12e30*/  POPC R7, R4 ;  /* 0x0000000400077309 */ /* 0x005e220000000000 */
[----:B---3--:R-:W0:Y:S02]  /*12e40*/  SHFL.IDX PT, R0, R3, R0, 0x1f ;  /* 0x00001f0003007589 */ /* 0x008e2400000e0000 */
[----:B0-----:R-:W-:Y:S01]  /*12e50*/  IADD3 R24, R0, UR36, R7 ;  /* 0x0000002400187c10 */ /* 0x001fe2000fffe007 */
[----:B------:R-:W-:Y:S06]  /*12e60*/  BRA `(.L_x_11536) ;  /* 0x0000002c00187947 */ /* 0x000fec0003800000 */
.L_x_11535:
        /* <DEDUP_REMOVED lines=11> */
[----:B------:R-:W-:Y:S02]  /*12f20*/  IMAD.U32 R6, RZ, RZ, UR8 ;  /* 0x00000008ff067e24 */ /* 0x000fe4000f8e00ff */
[----:B0-2---:R-:W-:-:S02]  /*12f30*/  IMAD.U32 R7, RZ, RZ, UR9 ;  /* 0x00000009ff077e24 */ /* 0x005fc4000f8e00ff */
[----:B------:R-:W-:Y:S02]  /*12f40*/  IMAD.U32 R10, RZ, RZ, UR4 ;  /* 0x00000004ff0a7e24 */ /* 0x000fe4000f8e00ff */
[----:B-1----:R-:W-:Y:S02]  /*12f50*/  IMAD.U32 R11, RZ, RZ, UR5 ;  /* 0x00000005ff0b7e24 */ /* 0x002fe4000f8e00ff */
[----:B------:R-:W-:Y:S02]  /*12f60*/  IMAD.MOV.U32 R8, RZ, RZ, 0x70 ;  /* 0x00000070ff087424 */ /* 0x000fe400078e00ff */
[----:B------:R-:W-:Y:S02]  /*12f70*/  IMAD.MOV.U32 R12, RZ, RZ, 0x1 ;  /* 0x00000001ff0c7424 */ /* 0x000fe400078e00ff */
[----:B------:R-:W-:-:S07]  /*12f80*/  IMAD.MOV.U32 R13, RZ, RZ, RZ ;  /* 0x000000ffff0d7224 */ /* 0x000fce00078e00ff */
[----:B------:R-:W-:-:S07]  /*12f90*/  LEPC R20, `(.L_x_11538) ;  /* 0x000000001014794e */ /* 0x000fce0000000000 */
[----:B---3--:R-:W-:Y:S05]  /*12fa0*/  CALL.ABS.NOINC R2 ;  /* 0x0000000002007343 */ /* 0x008fea0003c00000 */
.L_x_11538:
[----:B------:R-:W-:Y:S05]  /*12fb0*/  BSYNC B6 ;  /* 0x0000000000067941 */ /* 0x000fea0003800000 */
.L_x_11537:
        /* <DEDUP_REMOVED lines=22> */
.L_x_11540:
[----:B------:R-:W-:Y:S05]  /*13120*/  BSYNC B6 ;  /* 0x0000000000067941 */ /* 0x000fea0003800000 */
.L_x_11539:
        /* <DEDUP_REMOVED lines=20> */
.L_x_11542:
[----:B------:R-:W-:Y:S05]  /*13270*/  BSYNC B6 ;  /* 0x0000000000067941 */ /* 0x000fea0003800000 */
.L_x_11541:
        /* <DEDUP_REMOVED lines=19> */
.L_x_11544:
[----:B------:R-:W-:Y:S05]  /*133b0*/  BSYNC B6 ;  /* 0x0000000000067941 */ /* 0x000fea0003800000 */
.L_x_11543:
[----:B------:R-:W3:Y:S01]  /*133c0*/  LDL.LU R20, [R1+0x10] ;  /* 0x0000100001147983 */ /* 0x000ee20000300800 */
[----:B------:R-:W-:Y:S02]  /*133d0*/  ULDC.64 UR4, c[0x0][0x9f8] ;  /* 0x00027e0000047ab9 */ /* 0x000fe40000000a00 */
[----:B------:R-:W-:-:S04]  /*133e0*/  ISETP.NE.U32.AND P0, PT, RZ, UR4, PT ;  /* 0x00000004ff007c0c */ /* 0x000fc8000bf05070 */
[----:B------:R-:W-:-:S13]  /*133f0*/  ISETP.NE.AND.EX P0, PT, RZ, UR5, PT, P0 ;  /* 0x00000005ff007c0c */ /* 0x000fda000bf05300 */
[----:B------:R-:W-:-:S04]  /*13400*/  @P0 IADD3 R2, P1, R18, UR4, RZ ;  /* 0x0000000412020c10 */ /* 0x000fc8000ff3e0ff */
[----:B---3--:R-:W-:Y:S01]  /*13410*/  @P0 IADD3.X R3, R20, UR5, RZ, P1, !PT ;  /* 0x0000000514030c10 */ /* 0x008fe20008ffe4ff */
[----:B------:R-:W-:-:S04]  /*13420*/  ULDC.64 UR4, c[0x0][0xa08] ;  /* 0x0002820000047ab9 */ /* 0x000fc80000000a00 */
[----:B------:R3:W4:Y:S02]  /*13430*/  @P0 LDG.E R26, desc[UR40][R2.64] ;  /* 0x00000028021a0981 */ /* 0x000724000c1e1900 */
[----:B---3--:R-:W3:Y:S02]  /*13440*/  LDC.64 R2, c[0x0][0x418] ;  /* 0x00010600ff027b82 */ /* 0x008ee40000000a00 */
[----:B---3--:R-:W-:Y:S01]  /*13450*/  LOP3.LUT P0, RZ, R2, UR4, RZ, 0xfc, !PT ;  /* 0x0000000402ff7c12 */ /* 0x008fe2000f80fcff */
[----:B------:R-:W-:-:S03]  /*13460*/  UMOV UR4, 0xffffffff ;  /* 0xffffffff00047882 */ /* 0x000fc60000000000 */
[----:B------:R-:W-:Y:S02]  /*13470*/  LOP3.LUT P0, RZ, R3, UR5, RZ, 0xfc, P0 ;  /* 0x0000000503ff7c12 */ /* 0x000fe4000800fcff */
[----:B----4-:R-:W-:Y:S02]  /*13480*/  SHF.R.S32.HI R8, RZ, 0x1f, R26 ;  /* 0x0000001fff087819 */ /* 0x010fe4000001141a */
[----:B------:R-:W-:-:S03]  /*13490*/  SEL R18, R26, RZ, !P0 ;  /* 0x000000ff1a127207 */ /* 0x000fc60004000000 */
[----:B------:R3:W-:Y:S01]  /*134a0*/  STL [R1+0x10], R8 ;  /* 0x0000100801007387 */ /* 0x0007e20000100800 */
[----:B------:R-:W-:Y:S05]  /*134b0*/  BRA.DIV UR4, `(.L_x_11545) ;  /* 0x0000003e04f47947 */ /* 0x000fea000b800000 */
[----:B------:R-:W4:Y:S02]  /*134c0*/  S2R R0, SR_TID.X ;  /* 0x0000000000007919 */ /* 0x000f240000002100 */
[----:B----4-:R-:W-:-:S04]  /*134d0*/  SHF.R.U32.HI R0, RZ, 0x5, R0 ;  /* 0x00000005ff007819 */ /* 0x010fc80000011600 */
[----:B------:R-:W-:-:S05]  /*134e0*/  LOP3.LUT R0, R0, 0x3, RZ, 0xc0, !PT ;  /* 0x0000000300007812 */ /* 0x000fca00078ec0ff */
[----:B------:R4:W0:Y:S02]  /*134f0*/  SHFL.IDX PT, R14, R0, RZ, 0x1f ;  /* 0x00001fff000e7589 */ /* 0x00082400000e0000 */
.L_x_11644:
[----:B0-----:R-:W-:Y:S02]  /*13500*/  ISETP.NE.AND P0, PT, R14, RZ, PT ;  /* 0x000000ff0e00720c */ /* 0x001fe40003f05270 */
[----:B------:R-:W-:Y:S02]  /*13510*/  PLOP3.LUT P1, PT, PT, PT, PT, 0x8, 0x0 ;  /* 0x000000000000781c */ /* 0x000fe40003f2e170 */
[----:B------:R-:W-:-:S11]  /*13520*/  LOP3.LUT R22, R22, 0xfffffffe, RZ, 0xc0, !PT ;  /* 0xfffffffe16167812 */ /* 0x000fd600078ec0ff */
[----:B------:R-:W-:Y:S01]  /*13530*/  @P1 LOP3.LUT R22, R22, 0x1, RZ, 0xfc, !PT ;  /* 0x0000000116161812 */ /* 0x000fe200078efcff */
[----:B------:R-:W-:Y:S06]  /*13540*/  @P0 BRA `(.L_x_11546) ;  /* 0x0000000400540947 */ /* 0x000fec0003800000 */
[----:B------:R-:W-:-:S03]  /*13550*/  UMOV UR4, 0xffffffff ;  /* 0xffffffff00047882 */ /* 0x000fc60000000000 */
[----:B------:R-:W-:Y:S05]  /*13560*/  BRA.DIV UR4, `(.L_x_11547) ;  /* 0x0000003e04fc7947 */ /* 0x000fea000b800000 */
[----:B------:R-:W-:-:S13]  /*13570*/  ELECT P6, URZ, PT ;  /* 0x00000000003f782f */ /* 0x000fda00038c0000 */
.L_x_11647:
[----:B------:R-:W-:Y:S05]  /*13580*/  @!P6 BRA `(.L_x_11546) ;  /* 0x000000040044e947 */ /* 0x000fea0003800000 */
[----:B----4-:R-:W4:Y:S01]  /*13590*/  LDL R0, [R1+0x24] ;  /* 0x0000240001007983 */ /* 0x010f220000100800 */
[----:B------:R-:W-:-:S04]  /*135a0*/  ISETP.NE.U32.AND P0, PT, R2, RZ, PT ;  /* 0x000000ff0200720c */ /* 0x000fc80003f05070 */
[----:B------:R-:W-:Y:S01]  /*135b0*/  ISETP.NE.AND.EX P0, PT, R3, RZ, PT, P0 ;  /* 0x000000ff0300720c */ /* 0x000fe20003f05300 */
[----:B----4-:R-:W-:-:S12]  /*135c0*/  VIADD R0, R0, 0xffffffff ;  /* 0xffffffff00007836 */ /* 0x010fd80000000000 */
[----:B------:R-:W-:Y:S05]  /*135d0*/  @!P0 BRA `(.L_x_11548) ;  /* 0x0000000000448947 */ /* 0x000fea0003800000 */
[----:B--2---:R-:W0:Y:S01]  /*135e0*/  LDC R7, c[0x0][0x43c] ;  /* 0x00010f00ff077b82 */ /* 0x004e220000000800 */
        /* <DEDUP_REMOVED lines=16> */
.L_x_11548:
[----:B0-----:R-:W4:Y:S01]  /*136f0*/  LDL R3, [R1+0x4] ;  /* 0x0000040001037983 */ /* 0x001f220000100800 */
[----:B------:R-:W-:Y:S01]  /*13700*/  IMAD R4, R29, 0x8, R17 ;  /* 0x000000081d047824 */ /* 0x000fe200078e0211 */
[----:B------:R-:W0:Y:S02]  /*13710*/  S2R R2, SR_TID.X ;  /* 0x0000000000027919 */ /* 0x000e240000002100 */
[----:B0-----:R-:W-:-:S04]  /*13720*/  LOP3.LUT R2, R2, 0x7f, RZ, 0xc0, !PT ;  /* 0x0000007f02027812 */ /* 0x001fc800078ec0ff */
[----:B------:R-:W-:Y:S02]  /*13730*/  ISETP.NE.AND P1, PT, R2, RZ, PT ;  /* 0x000000ff0200720c */ /* 0x000fe40003f25270 */
[----:B----4-:R-:W-:-:S04]  /*13740*/  SHF.L.U32 R3, R3, 0x1f, RZ ;  /* 0x0000001f03037819 */ /* 0x010fc800000006ff */
[----:B------:R-:W0:Y:S02]  /*13750*/  SYNCS.PHASECHK.TRANS64.TRYWAIT P0, [R4+URZ+0x13280], R3 ;  /* 0x01328003040075a7 */ /* 0x000e24000800017f */
[----:B0-----:R-:W-:Y:S05]  /*13760*/  @!P0 BRA `(.L_x_11549) ;  /* 0x0000003c009c8947 */ /* 0x001fea0003800000 */
.L_x_11648:
        /* <DEDUP_REMOVED lines=8> */
.L_x_11550:
[----:B------:R-:W4:Y:S01]  /*137f0*/  LDL R5, [R1+0x14] ;  /* 0x0000140001057983 */ /* 0x000f220000100800 */
[----:B------:R-:W-:Y:S01]  /*13800*/  IMAD R2, R29, 0x2800, R17 ;  /* 0x000028001d027824 */ /* 0x000fe200078e0211 */
[----:B------:R-:W-:Y:S01]  /*13810*/  R2UR UR9, R4 ;  /* 0x00000000040972ca */ /* 0x000fe200000e0000 */
[----:B------:R-:W-:Y:S01]  /*13820*/  UIADD3 UR4, UP0, UR38, 0x470, URZ ;  /* 0x0000047026047890 */ /* 0x000fe2000ff1e03f */
[----:B------:R-:W-:Y:S01]  /*13830*/  R2UR UR12, R16 ;  /* 0x00000000100c72ca */ /* 0x000fe200000e0000 */
[----:B------:R-:W-:Y:S01]  /*13840*/  UMOV UR6, 0x0 ;  /* 0x0000000000067882 */ /* 0x000fe20000000000 */
[----:B------:R-:W-:Y:S01]  /*13850*/  R2UR UR8, R2 ;  /* 0x00000000020872ca */ /* 0x000fe200000e0000 */
[----:B------:R-:W-:Y:S01]  /*13860*/  UIADD3.X UR5, URZ, UR39, URZ, UP0, !UPT ;  /* 0x000000273f057290 */ /* 0x000fe200087fe43f */
[----:B-----5:R-:W-:Y:S01]  /*13870*/  R2UR UR13, R18 ;  /* 0x00000000120d72ca */ /* 0x020fe200000e0000 */
[----:B------:R-:W-:Y:S01]  /*13880*/  UMOV UR7, 0x14f00000 ;  /* 0x14f0000000077882 */ /* 0x000fe20000000000 */
[----:B------:R-:W-:-:S05]  /*13890*/  UMOV UR10, URZ ;  /* 0x0000003f000a7c82 */ /* 0x000fca0008000000 */
[----:B------:R-:W-:-:S04]  /*138a0*/  UIADD3 UR9, UR9, 0x13270, URZ ;  /* 0x0001327009097890 */ /* 0x000fc8000fffe03f */
[----:B------:R-:W-:Y:S01]  /*138b0*/  UIADD3 UR8, UR8, 0x6000, URZ ;  /* 0x0000600008087890 */ /* 0x000fe2000fffe03f */
[----:B----4-:R-:W-:-:S05]  /*138c0*/  IMAD R0, R0, 0xa0, R5 ;  /* 0x000000a000007824 */ /* 0x010fca00078e0205 */
[----:B------:R-:W-:-:S13]  /*138d0*/  R2UR UR11, R0 ;  /* 0x00000000000b72ca */ /* 0x000fda00000e0000 */
[----:B------:R4:W-:Y:S01]  /*138e0*/  UTMALDG.4D [UR8], [UR4], desc[UR6] ;  /* 0x00000608040075b4 */ /* 0x0009e20008019000 */
[----:B------:R-:W0:Y:S02]  /*138f0*/  SYNCS.PHASECHK.TRANS64.TRYWAIT P0, [R4+URZ+0x13240], R3 ;  /* 0x01324003040075a7 */ /* 0x000e24000800017f */
[----:B0---4-:R-:W-:Y:S05]  /*13900*/  @!P0 BRA `(.L_x_11551) ;  /* 0x0000003c00488947 */ /* 0x011fea0003800000 */
.L_x_11649:
[----:B------:R-:W-:Y:S05]  /*13910*/  @P1 BRA `(.L_x_11552) ;  /* 0x00000000001c1947 */ /* 0x000fea0003800000 */
[----:B------:R-:W4:Y:S01]  /*13920*/  S2R R5, SR_TID.X ;  /* 0x0000000000057919 */ /* 0x000f220000002100 */
[----:B0-----:R-:W-:-:S04]  /*13930*/  IMAD.MOV.U32 R3, RZ, RZ, 0x2800 ;  /* 0x00002800ff037424 */ /* 0x001fc800078e00ff */
[----:B------:R0:W-:Y:S01]  /*13940*/  SYNCS.ARRIVE.TRANS64 RZ, [R4+URZ+0x13230], R3 ;  /* 0x0132300304ff79a7 */ /* 0x0001e2000800003f */
[----:B----4-:R-:W-:-:S04]  /*13950*/  LOP3.LUT R5, R5, 0x1f, RZ, 0xc0, !PT ;  /* 0x0000001f05057812 */ /* 0x010fc800078ec0ff */
[----:B------:R-:W-:-:S13]  /*13960*/  ISETP.NE.AND P0, PT, R5, RZ, PT ;  /* 0x000000ff0500720c */ /* 0x000fda0003f05270 */
[----:B0-----:R-:W-:Y:S05]  /*13970*/  @!P0 BRA `(.L_x_11552) ;  /* 0x0000000000048947 */ /* 0x001fea0003800000 */
[----:B------:R-:W-:Y:S01]  /*13980*/  BPT.TRAP 0x1 ;  /* 0x000000040000795c */ /* 0x000fe20000300000 */
.L_x_11552:
        /* <DEDUP_REMOVED lines=16> */
[----:B----4-:R-:W-:-:S04]  /*13a90*/  NOP ;  /* 0x0000000000007918 */ /* 0x010fc80000000000 */
.L_x_11546:
[----:B0-----:R-:W5:Y:S04]  /*13aa0*/  LDL.LU R4, [R1+0x1c] ;  /* 0x00001c0001047983 */ /* 0x001f680000300800 */
[----:B------:R-:W2:Y:S04]  /*13ab0*/  LDL.LU R6, [R1+0x18] ;  /* 0x0000180001067983 */ /* 0x000ea80000300800 */
[----:B------:R-:W3:Y:S01]  /*13ac0*/  LDL.LU R3, [R1+0x34] ;  /* 0x0000340001037983 */ /* 0x000ee20000300800 */
[----:B------:R-:W-:Y:S05]  /*13ad0*/  WARPSYNC.ALL ;  /* 0x0000000000007948 */ /* 0x000fea0003800000 */
[----:B------:R-:W-:Y:S01]  /*13ae0*/  ULDC.64 UR6, c[0x0][0xa00] ;  /* 0x0002800000067ab9 */ /* 0x000fe20000000a00 */
[----:B------:R-:W-:Y:S01]  /*13af0*/  ULDC.64 UR4, c[0x0][0x298] ;  /* 0x0000a60000047ab9 */ /* 0x000fe20000000a00 */
[----:B----4-:R-:W-:Y:S01]  /*13b00*/  VIADD R0, R17, 0xb000 ;  /* 0x0000b00011007836 */ /* 0x010fe20000000000 */
[----:B------:R-:W-:Y:S01]  /*13b10*/  BAR.SYNC.DEFER_BLOCKING 0x8, 0x200 ;  /* 0x0208000000007b1d */ /* 0x000fe20000010000 */
[----:B------:R-:W-:-:S03]  /*13b20*/  ISETP.NE.U32.AND P0, PT, RZ, UR6, PT ;  /* 0x00000006ff007c0c */ /* 0x000fc6000bf05070 */
[----:B------:R-:W-:Y:S02]  /*13b30*/  LOP3.LUT P1, RZ, R0, 0x1bf, RZ, 0xc0, !PT ;  /* 0x000001bf00ff7812 */ /* 0x000fe4000782c0ff */
[----:B------:R-:W-:Y:S01]  /*13b40*/  ISETP.NE.AND.EX P0, PT, RZ, UR7, PT, P0 ;  /* 0x00000007ff007c0c */ /* 0x000fe2000bf05300 */
[----:B------:R-:W-:Y:S01]  /*13b50*/  BSSY B6, `(.L_x_11553) ;  /* 0x000001d000067945 */ /* 0x000fe20003800000 */
[----:B-----5:R-:W-:Y:S02]  /*13b60*/  SHF.R.S32.HI R2, RZ, 0x1f, R4 ;  /* 0x0000001fff027819 */ /* 0x020fe40000011404 */
[----:B--2---:R-:W-:-:S03]  /*13b70*/  SEL R6, R6, RZ, !P0 ;  /* 0x000000ff06067207 */ /* 0x004fc60004000000 */
[----:B------:R-:W-:-:S04]  /*13b80*/  IMAD R2, R2, UR4, RZ ;  /* 0x0000000402027c24 */ /* 0x000fc8000f8e02ff */
[C---:B------:R-:W-:Y:S01]  /*13b90*/  IMAD R0, R4.reuse, UR5, R2 ;  /* 0x0000000504007c24 */ /* 0x040fe2000f8e0202 */
[----:B---3--:R-:W-:Y:S01]  /*13ba0*/  SEL R2, R3, RZ, !P0 ;  /* 0x000000ff03027207 */ /* 0x008fe20004000000 */
        /* <DEDUP_REMOVED lines=17> */
[----:B-1----:R-:W-:Y:S02]  /*13cc0*/  IMAD.U32 R11, RZ, RZ, UR9 ;  /* 0x00000009ff0b7e24 */ /* 0x002fe4000f8e00ff */
[----:B------:R-:W-:Y:S02]  /*13cd0*/  IMAD.MOV.U32 R8, RZ, RZ, 0x70 ;  /* 0x00000070ff087424 */ /* 0x000fe400078e00ff */
[----:B------:R-:W-:Y:S02]  /*13ce0*/  IMAD.MOV.U32 R12, RZ, RZ, 0x1 ;  /* 0x00000001ff0c7424 */ /* 0x000fe400078e00ff */
[----:B------:R-:W-:-:S07]  /*13cf0*/  IMAD.MOV.U32 R13, RZ, RZ, RZ ;  /* 0x000000ffff0d7224 */ /* 0x000fce00078e00ff */
[----:B------:R-:W-:-:S07]  /*13d00*/  LEPC R20, `(.L_x_11554) ;  /* 0x000000001014794e */ /* 0x000fce0000000000 */
[----:B0-----:R-:W-:Y:S05]  /*13d10*/  CALL.ABS.NOINC R2 ;  /* 0x0000000002007343 */ /* 0x001fea0003c00000 */
.L_x_11554:
[----:B------:R-:W-:Y:S05]  /*13d20*/  BSYNC B6 ;  /* 0x0000000000067941 */ /* 0x000fea0003800000 */
.L_x_11553:
[----:B------:R-:W2:Y:S01]  /*13d30*/  LDL.LU R20, [R1+0x1c] ;  /* 0x00001c0001147983 */ /* 0x000ea20000300800 */
[----:B------:R-:W3:Y:S01]  /*13d40*/  LDC R9, c[0x0][0x448] ;  /* 0x00011200ff097b82 */ /* 0x000ee20000000800 */
[----:B------:R-:W-:Y:S01]  /*13d50*/  ULDC.64 UR4, c[0x0][0x2d8] ;  /* 0x0000b60000047ab9 */ /* 0x000fe20000000a00 */
[----:B------:R-:W-:Y:S01]  /*13d60*/  ULDC.64 UR6, c[0x0][0x2e0] ;  /* 0x0000b80000067ab9 */ /* 0x000fe20000000a00 */
[----:B0-----:R-:W2:Y:S01]  /*13d70*/  LDL.LU.64 R2, [R1+0x28] ;  /* 0x0000280001027983 */ /* 0x001ea20000300a00 */
[----:B------:R-:W-:-:S03]  /*13d80*/  ULDC.64 UR8, c[0x0][0x280] ;  /* 0x0000a00000087ab9 */ /* 0x000fc60000000a00 */
[----:B------:R-:W4:Y:S04]  /*13d90*/  LDL.LU R21, [R1+0x34] ;  /* 0x0000340001157983 */ /* 0x000f280000300800 */
[----:B------:R-:W4:Y:S04]  /*13da0*/  LDL.LU R4, [R1+0x18] ;  /* 0x0000180001047983 */ /* 0x000f280000300800 */
[----:B------:R0:W5:Y:S01]  /*13db0*/  LDL R10, [R1+0x38] ;  /* 0x00003800010a7983 */ /* 0x0001620000100800 */
[----:B---3--:R-:W-:-:S13]  /*13dc0*/  ISETP.NE.AND P0, PT, R9, 0x1, PT ;  /* 0x000000010900780c */ /* 0x008fda0003f05270 */
[----:B------:R-:W3:Y:S08]  /*13dd0*/  @P0 LDC R5, c[0x0][0x450] ;  /* 0x00011400ff050b82 */ /* 0x000ef00000000800 */
[----:B------:R-:W1:Y:S01]  /*13de0*/  @P0 LDC R8, c[0x0][0x450] ;  /* 0x00011400ff080b82 */ /* 0x000e620000000800 */
[----:B--2---:R-:W-:Y:S02]  /*13df0*/  IMAD.MOV.U32 R3, RZ, RZ, R20 ;  /* 0x000000ffff037224 */ /* 0x004fe400078e0014 */
[----:B------:R-:W2:Y:S01]  /*13e00*/  S2R R20, SR_TID.X ;  /* 0x0000000000147919 */ /* 0x000ea20000002100 */
[----:B------:R-:W-:-:S04]  /*13e10*/  IMAD.WIDE.U32 R2, R16, UR4, R2 ;  /* 0x0000000410027c25 */ /* 0x000fc8000f8e0002 */
[----:B------:R-:W-:Y:S01]  /*13e20*/  IMAD R3, R16, UR5, R3 ;  /* 0x0000000510037c24 */ /* 0x000fe2000f8e0203 */
[----:B------:R-:W-:Y:S01]  /*13e30*/  ULDC.64 UR4, c[0x0][0x2d0] ;  /* 0x0000b40000047ab9 */ /* 0x000fe20000000a00 */
[----:B----4-:R-:W-:Y:S02]  /*13e40*/  IMAD R0, R21, UR6, RZ ;  /* 0x0000000615007c24 */ /* 0x010fe4000f8e02ff */
[----:B------:R-:W-:-:S04]  /*13e50*/  IMAD.WIDE.U32 R2, R4, UR6, R2 ;  /* 0x0000000604027c25 */ /* 0x000fc8000f8e0002 */
[----:B------:R-:W-:Y:S01]  /*13e60*/  IMAD R0, R4, UR7, R0 ;  /* 0x0000000704007c24 */ /* 0x000fe2000f8e0200 */
[----:B------:R-:W-:Y:S01]  /*13e70*/  ULDC.64 UR6, c[0x0][0x2c8] ;  /* 0x0000b20000067ab9 */ /* 0x000fe20000000a00 */
[----:B------:R-:W4:Y:S02]  /*13e80*/  @P0 LDC R4, c[0x0][0x44c] ;  /* 0x00011300ff040b82 */ /* 0x000f240000000800 */
[----:B------:R-:W-:Y:S01]  /*13e90*/  IMAD.IADD R3, R3, 0x1, R0 ;  /* 0x0000000103037824 */ /* 0x000fe200078e0200 */
[C---:B--2---:R-:W-:Y:S01]  /*13ea0*/  LOP3.LUT R21, R20.reuse, 0x7f, RZ, 0xc0, !PT ;  /* 0x0000007f14157812 */ /* 0x044fe200078ec0ff */
[----:B------:R-:W-:-:S03]  /*13eb0*/  IMAD.SHL.U32 R20, R20, 0x20, RZ ;  /* 0x0000002014147824 */ /* 0x000fc600078e00ff */
[----:B------:R-:W-:-:S04]  /*13ec0*/  SHF.R.U32.HI R21, RZ, 0x2, R21 ;  /* 0x00000002ff157819 */ /* 0x000fc80000011615 */
[----:B------:R-:W-:-:S05]  /*13ed0*/  LOP3.LUT R20, R21, 0x60, R20, 0xf8, !PT ;  /* 0x0000006015147812 */ /* 0x000fca00078ef814 */
[----:B------:R-:W-:-:S04]  /*13ee0*/  IMAD R6, R25, 0xc0, R20 ;  /* 0x000000c019067824 */ /* 0x000fc800078e0214 */
[----:B----4-:R-:W-:-:S04]  /*13ef0*/  @P0 IMAD.HI.U32 R0, R6, R4, RZ ;  /* 0x0000000406000227 */ /* 0x010fc800078e00ff */
[----:B------:R-:W-:Y:S01]  /*13f00*/  IMAD.MOV.U32 R4, RZ, RZ, R6 ;  /* 0x000000ffff047224 */ /* 0x000fe200078e0006 */
[----:B---3--:R-:W-:-:S04]  /*13f10*/  @P0 SHF.R.U32.HI R4, RZ, R5, R0 ;  /* 0x00000005ff040219 */ /* 0x008fc80000011600 */
[----:B------:R-:W-:-:S05]  /*13f20*/  SHF.R.S32.HI R0, RZ, 0x1f, R4 ;  /* 0x0000001fff007819 */ /* 0x000fca0000011404 */
[----:B------:R-:W-:-:S04]  /*13f30*/  IMAD R0, R0, UR4, RZ ;  /* 0x0000000400007c24 */ /* 0x000fc8000f8e02ff */
[C---:B------:R-:W-:Y:S02]  /*13f40*/  IMAD R7, R4.reuse, UR5, R0 ;  /* 0x0000000504077c24 */ /* 0x040fe4000f8e0200 */
[----:B------:R-:W-:Y:S02]  /*13f50*/  IMAD.MOV R0, RZ, RZ, -R4 ;  /* 0x000000ffff007224 */ /* 0x000fe400078e0a04 */
[----:B------:R-:W-:-:S04]  /*13f60*/  IMAD.WIDE.U32 R4, R4, UR4, R2 ;  /* 0x0000000404047c25 */ /* 0x000fc8000f8e0002 */
[----:B------:R-:W-:Y:S02]  /*13f70*/  IMAD R0, R9, R0, R6 ;  /* 0x0000000009007224 */ /* 0x000fe400078e0206 */
[----:B------:R-:W-:-:S03]  /*13f80*/  IMAD.IADD R5, R5, 0x1, R7 ;  /* 0x0000000105057824 */ /* 0x000fc600078e0207 */
[----:B------:R-:W-:Y:S01]  /*13f90*/  SHF.R.S32.HI R7, RZ, 0x1f, R0 ;  /* 0x0000001fff077819 */ /* 0x000fe20000011400 */
[----:B------:R-:W-:-:S04]  /*13fa0*/  IMAD.WIDE.U32 R4, R0, UR6, R4 ;  /* 0x0000000600047c25 */ /* 0x000fc8000f8e0004 */
[----:B------:R-:W-:-:S04]  /*13fb0*/  IMAD R7, R7, UR6, RZ ;  /* 0x0000000607077c24 */ /* 0x000fc8000f8e02ff */
[----:B------:R-:W-:Y:S01]  /*13fc0*/  IMAD R7, R0, UR7, R7 ;  /* 0x0000000700077c24 */ /* 0x000fe2000f8e0207 */
[----:B------:R-:W-:-:S04]  /*13fd0*/  IADD3 R0, P1, R4, UR8, RZ ;  /* 0x0000000804007c10 */ /* 0x000fc8000ff3e0ff */
[----:B------:R-:W-:Y:S02]  /*13fe0*/  IADD3.X R4, R5, UR9, R7, P1, !PT ;  /* 0x0000000905047c10 */ /* 0x000fe40008ffe407 */
[----:B------:R-:W2:Y:S01]  /*13ff0*/  @P0 LDC R7, c[0x0][0x44c] ;  /* 0x00011300ff070b82 */ /* 0x000ea20000000800 */
[----:B------:R-:W-:Y:S01]  /*14000*/  VIADD R5, R6, 0x80 ;  /* 0x0000008006057836 */ /* 0x000fe20000000000 */
[----:B------:R-:W3:Y:S03]  /*14010*/  S2R R21, SR_TID.X ;  /* 0x0000000000157919 */ /* 0x000ee60000002100 */
[----:B------:R-:W-:Y:S02]  /*14020*/  IMAD.MOV.U32 R6, RZ, RZ, R5 ;  /* 0x000000ffff067224 */ /* 0x000fe400078e0005 */
[----:B--2---:R-:W-:-:S05]  /*14030*/  @P0 IMAD.HI.U32 R7, R5, R7, RZ ;  /* 0x0000000705070227 */ /* 0x004fca00078e00ff */
[----:B-1----:R-:W-:-:S05]  /*14040*/  @P0 SHF.R.U32.HI R6, RZ, R8, R7 ;  /* 0x00000008ff060219 */ /* 0x002fca0000011607 */
[----:B------:R-:W-:-:S04]  /*14050*/  IMAD.MOV R7, RZ, RZ, -R6 ;  /* 0x000000ffff077224 */ /* 0x000fc800078e0a06 */
[----:B------:R-:W-:Y:S01]  /*14060*/  IMAD R5, R9, R7, R5 ;  /* 0x0000000709057224 */ /* 0x000fe200078e0205 */
[----:B------:R-:W-:Y:S01]  /*14070*/  SHF.R.S32.HI R7, RZ, 0x1f, R6 ;  /* 0x0000001fff077819 */ /* 0x000fe20000011406 */
[----:B------:R-:W-:-:S04]  /*14080*/  IMAD.WIDE.U32 R2, R6, UR4, R2 ;  /* 0x0000000406027c25 */ /* 0x000fc8000f8e0002 */
[----:B------:R-:W-:Y:S01]  /*14090*/  IMAD R7, R7, UR4, RZ ;  /* 0x0000000407077c24 */ /* 0x000fe2000f8e02ff */
[----:B------:R-:W-:-:S03]  /*140a0*/  ULDC UR4, c[0x0][0x2b8] ;  /* 0x0000ae0000047ab9 */ /* 0x000fc60000000800 */
[----:B------:R-:W-:Y:S01]  /*140b0*/  IMAD R7, R6, UR5, R7 ;  /* 0x0000000506077c24 */ /* 0x000fe2000f8e0207 */
[----:B------:R-:W-:Y:S01]  /*140c0*/  SHF.R.S32.HI R6, RZ, 0x1f, R5 ;  /* 0x0000001fff067819 */ /* 0x000fe20000011405 */
[----:B---3--:R-:W-:Y:S02]  /*140d0*/  IMAD.SHL.U32 R20, R21, 0x10, RZ ;  /* 0x0000001015147824 */ /* 0x008fe400078e00ff */
[----:B------:R-:W-:Y:S02]  /*140e0*/  IMAD.IADD R3, R3, 0x1, R7 ;  /* 0x0000000103037824 */ /* 0x000fe400078e0207 */
[----:B------:R-:W-:Y:S02]  /*140f0*/  IMAD R6, R6, UR6, RZ ;  /* 0x0000000606067c24 */ /* 0x000fe4000f8e02ff */
[----:B------:R-:W-:Y:S01]  /*14100*/  IMAD.WIDE.U32 R2, R5, UR6, R2 ;  /* 0x0000000605027c25 */ /* 0x000fe2000f8e0002 */
[----:B------:R-:W-:-:S03]  /*14110*/  LOP3.LUT R20, R20, 0x30, RZ, 0xc0, !PT ;  /* 0x0000003014147812 */ /* 0x000fc600078ec0ff */
[----:B------:R-:W-:Y:S01]  /*14120*/  IMAD R6, R5, UR7, R6 ;  /* 0x0000000705067c24 */ /* 0x000fe2000f8e0206 */
[----:B------:R-:W-:Y:S02]  /*14130*/  IADD3 R2, P1, R2, UR8, RZ ;  /* 0x0000000802027c10 */ /* 0x000fe4000ff3e0ff */
[----:B------:R-:W-:Y:S01]  /*14140*/  ISETP.GE.AND P0, PT, R20, UR4, PT ;  /* 0x0000000414007c0c */ /* 0x000fe2000bf06270 */
[----:B------:R-:W-:Y:S01]  /*14150*/  UMOV UR4, 0xffffffff ;  /* 0xffffffff00047882 */ /* 0x000fe20000000000 */
[----:B------:R-:W-:Y:S02]  /*14160*/  LOP3.LUT R21, R21, 0x7f, RZ, 0xc0, !PT ;  /* 0x0000007f15157812 */ /* 0x000fe400078ec0ff */
[----:B------:R-:W-:Y:S02]  /*14170*/  IADD3.X R3, R3, UR9, R6, P1, !PT ;  /* 0x0000000903037c10 */ /* 0x000fe40008ffe406 */
[----:B------:R-:W-:Y:S01]  /*14180*/  SHF.R.U32.HI R21, RZ, 0x2, R21 ;  /* 0x00000002ff157819 */ /* 0x000fe20000011615 */
[----:B0-----:R-:W-:Y:S06]  /*14190*/  BRA.DIV UR4, `(.L_x_11555) ;  /* 0x0000003604387947 */ /* 0x001fec000b800000 */
[----:B------:R-:W2:Y:S01]  /*141a0*/  LDL.LU R6, [R1+0x40] ;  /* 0x0000400001067983 */ /* 0x000ea20000300800 */
[----:B------:R-:W-:-:S03]  /*141b0*/  IMAD R25, R25, 0xc0, R21 ;  /* 0x000000c019197824 */ /* 0x000fc600078e0215 */
[----:B------:R-:W-:Y:S04]  /*141c0*/  SHFL.IDX PT, R7, R4, RZ, 0x1c1f ;  /* 0x001c1fff04077589 */ /* 0x000fe800000e0000 */
[----:B------:R-:W-:Y:S04]  /*141d0*/  SHFL.IDX PT, R8, R3, RZ, 0x1c1f ;  /* 0x001c1fff03087589 */ /* 0x000fe800000e0000 */
[----:B------:R-:W-:Y:S01]  /*141e0*/  SHFL.IDX PT, R3, R3, 0x1, 0x1c1f ;  /* 0x003c1f0003037f89 */ /* 0x000fe200000e0000 */
[----:B--2---:R-:W-:-:S03]  /*141f0*/  IMAD R5, R6, R9, RZ ;  /* 0x0000000906057224 */ /* 0x004fc600078e02ff */
[----:B------:R-:W0:Y:S02]  /*14200*/  SHFL.IDX PT, R6, R0, RZ, 0x1c1f ;  /* 0x001c1fff00067589 */ /* 0x000e2400000e0000 */
[----:B------:R-:W-:-:S13]  /*14210*/  ISETP.GE.AND P1, PT, R25, R5, PT ;  /* 0x000000051900720c */ /* 0x000fda0003f26270 */
[----:B0-----:R-:W-:-:S05]  /*14220*/  @!P1 IADD3 R6, P2, R20, R6, RZ ;  /* 0x0000000614069210 */ /* 0x001fca0007f5e0ff */
[----:B------:R-:W-:-:S05]  /*14230*/  @!P1 IMAD.X R7, RZ, RZ, R7, P2 ;  /* 0x000000ffff079224 */ /* 0x000fca00010e0607 */
[----:B-----5:R0:W-:Y:S02]  /*14240*/  @!P1 LDGSTS.E.BYPASS.LTC128B.128 [R10+0xb000], desc[UR40][R6.64], !P0 ;  /* 0x0b000000060a9fae */ /* 0x0201e4000c101d68 */
[----:B0-----:R-:W-:Y:S02]  /*14250*/  VIADD R6, R25, 0x20 ;  /* 0x0000002019067836 */ /* 0x001fe40000000000 */
[----:B------:R-:W0:Y:S03]  /*14260*/  SHFL.IDX PT, R7, R0, 0x1, 0x1c1f ;  /* 0x003c1f0000077f89 */ /* 0x000e2600000e0000 */
[----:B------:R-:W-:Y:S02]  /*14270*/  ISETP.GE.AND P1, PT, R6, R5, PT ;  /* 0x000000050600720c */ /* 0x000fe40003f26270 */
[----:B------:R-:W1:Y:S11]  /*14280*/  SHFL.IDX PT, R6, R4, 0x1, 0x1c1f ;  /* 0x003c1f0004067f89 */ /* 0x000e7600000e0000 */
        /* <DEDUP_REMOVED lines=10> */
[----:B------:R-:W-:Y:S07]  /*14330*/  SHFL.IDX PT, R4, R4, 0x3, 0x1c1f ;  /* 0x007c1f0004047f89 */ /* 0x000fee00000e0000 */
[----:B0-----:R-:W-:-:S05]  /*14340*/  @!P1 IADD3 R7, P2, R20, R7, RZ ;  /* 0x0000000714079210 */ /* 0x001fca0007f5e0ff */
[----:B-1----:R-:W-:-:S05]  /*14350*/  @!P1 IMAD.X R6, RZ, RZ, R6, P2 ;  /* 0x000000ffff069224 */ /* 0x002fca00010e0606 */
[----:B------:R-:W-:-:S04]  /*14360*/  @!P1 LOP3.LUT R7, R7, R6, RZ, 0x3c, !PT ;  /* 0x0000000607079212 */ /* 0x000fc800078e3cff */
[----:B------:R-:W-:-:S04]  /*14370*/  @!P1 LOP3.LUT R6, R7, R6, RZ, 0x3c, !PT ;  /* 0x0000000607069212 */ /* 0x000fc800078e3cff */
[----:B------:R-:W-:-:S05]  /*14380*/  @!P1 LOP3.LUT R7, R7, R6, RZ, 0x3c, !PT ;  /* 0x0000000607079212 */ /* 0x000fca00078e3cff */
[----:B------:R0:W-:Y:S04]  /*14390*/  @!P1 LDGSTS.E.BYPASS.LTC128B.128 [R10+0xc000], desc[UR40][R6.64], !P0 ;  /* 0x0c000000060a9fae */ /* 0x0001e8000c101d68 */
[----:B0-----:R0:W1:Y:S02]  /*143a0*/  SHFL.IDX PT, R6, R0, 0x3, 0x1c1f ;  /* 0x007c1f0000067f89 */ /* 0x00106400000e0000 */
[----:B0-----:R-:W-:-:S05]  /*143b0*/  VIADD R0, R25, 0x80 ;  /* 0x0000008019007836 */ /* 0x001fca0000000000 */
[----:B------:R-:W-:Y:S01]  /*143c0*/  ISETP.GE.AND P2, PT, R0, R5, PT ;  /* 0x000000050000720c */ /* 0x000fe20003f46270 */
[----:B------:R-:W-:-:S05]  /*143d0*/  VIADD R0, R25, 0x60 ;  /* 0x0000006019007836 */ /* 0x000fca0000000000 */
[----:B------:R-:W-:Y:S02]  /*143e0*/  ISETP.GE.AND P1, PT, R0, R5, PT ;  /* 0x000000050000720c */ /* 0x000fe40003f26270 */
[----:B------:R-:W0:Y:S04]  /*143f0*/  SHFL.IDX PT, R0, R2, RZ, 0x1c1f ;  /* 0x001c1fff02007589 */ /* 0x000e2800000e0000 */
[----:B------:R-:W2:Y:S07]  /*14400*/  SHFL.IDX PT, R2, R2, 0x1, 0x1c1f ;  /* 0x003c1f0002027f89 */ /* 0x000eae00000e0000 */
[----:B-1----:R-:W-:-:S05]  /*14410*/  @!P1 IADD3 R6, P3, R20, R6, RZ ;  /* 0x0000000614069210 */ /* 0x002fca0007f7e0ff */
[----:B------:R-:W-:-:S04]  /*14420*/  @!P1 IMAD.X R4, RZ, RZ, R4, P3 ;  /* 0x000000ffff049224 */ /* 0x000fc800018e0604 */
[----:B------:R-:W-:-:S05]  /*14430*/  @!P1 IMAD.MOV.U32 R7, RZ, RZ, R4 ;  /* 0x000000ffff079224 */ /* 0x000fca00078e0004 */
[----:B------:R1:W-:Y:S01]  /*14440*/  @!P1 LDGSTS.E.BYPASS.LTC128B.128 [R10+0xc800], desc[UR40][R6.64], !P0 ;  /* 0x0c800000060a9fae */ /* 0x0003e2000c101d68 */
[----:B0-----:R-:W-:-:S05]  /*14450*/  @!P2 IADD3 R0, P1, R20, R0, RZ ;  /* 0x000000001400a210 */ /* 0x001fca0007f3e0ff */
[----:B-1----:R-:W-:-:S04]  /*14460*/  @!P2 IMAD.X R6, RZ, RZ, R8, P1 ;  /* 0x000000ffff06a224 */ /* 0x002fc800008e0608 */
[----:B------:R-:W-:Y:S02]  /*14470*/  @!P2 IMAD.MOV.U32 R7, RZ, RZ, R6 ;  /* 0x000000ffff07a224 */ /* 0x000fe400078e0006 */
[----:B------:R-:W-:-:S05]  /*14480*/  @!P2 IMAD.MOV.U32 R6, RZ, RZ, R0 ;  /* 0x000000ffff06a224 */ /* 0x000fca00078e0000 */
[----:B--2---:R0:W-:Y:S02]  /*14490*/  @!P2 LDGSTS.E.BYPASS.LTC128B.128 [R10+0xd000], desc[UR40][R6.64], !P0 ;  /* 0x0d000000060aafae */ /* 0x0041e4000c101d68 */
.L_x_11662:
        /* <DEDUP_REMOVED lines=10> */
.L_x_11556:
        /* <DEDUP_REMOVED lines=18> */
.L_x_11663:
[----:B------:R-:W-:Y:S05]  /*14660*/  BSYNC B0 ;  /* 0x0000000000007941 */ /* 0x000fea0003800000 */
.L_x_11557:
[----:B------:R-:W2:Y:S04]  /*14670*/  LDL.LU R2, [R1+0x24] ;  /* 0x0000240001027983 */ /* 0x000ea80000300800 */
[----:B------:R-:W3:Y:S01]  /*14680*/  LDL R3, [R1+0xc] ;  /* 0x00000c0001037983 */ /* 0x000ee20000100800 */
[----:B--2---:R-:W-:-:S05]  /*14690*/  VIADD R2, R2, 0xfffffffe ;  /* 0xfffffffe02027836 */ /* 0x004fca0000000000 */
[----:B---3--:R-:W-:-:S13]  /*146a0*/  ISETP.GE.AND P0, PT, R2, R3, PT ;  /* 0x000000030200720c */ /* 0x008fda0003f06270 */
[----:B------:R-:W-:Y:S05]  /*146b0*/  @!P0 BRA `(.L_x_11559) ;  /* 0x0000000c003c8947 */ /* 0x000fea0003800000 */
[----:B------:R2:W5:Y:S01]  /*146c0*/  LDL.LU R8, [R1+0x4] ;  /* 0x0000040001087983 */ /* 0x0005620000300800 */
[----:B-1----:R-:W-:-:S07]  /*146d0*/  IMAD.MOV.U32 R0, RZ, RZ, R29 ;  /* 0x000000ffff007224 */ /* 0x002fce00078e001d */
.L_x_11579:
[----:B------:R-:W-:Y:S01]  /*146e0*/  VIADD R29, R0, 0x1 ;  /* 0x00000001001d7836 */ /* 0x000fe20000000000 */
[----:B------:R-:W-:Y:S01]  /*146f0*/  LOP3.LUT P1, RZ, R22, 0x1, RZ, 0xc0, !PT ;  /* 0x0000000116ff7812 */ /* 0x000fe2000782c0ff */
[----:B------:R-:W-:Y:S05]  /*14700*/  YIELD ;  /* 0x0000000000007946 */ /* 0x000fea0003800000 */
[----:B------:R-:W-:Y:S01]  /*14710*/  ISETP.NE.AND P0, PT, R29, 0x2, PT ;  /* 0x000000021d00780c */ /* 0x000fe20003f05270 */
[----:B------:R-:W-:Y:S03]  /*14720*/  BSSY B0, `(.L_x_11560) ;  /* 0x0000068000007945 */ /* 0x000fe60003800000 */
[----:B------:R-:W-:-:S02]  /*14730*/  SEL R3, RZ, 0x1, P0 ;  /* 0x00000001ff037807 */ /* 0x000fc40000000000 */
[----:B------:R-:W-:Y:S02]  /*14740*/  SEL R29, R29, RZ, P0 ;  /* 0x000000ff1d1d7207 */ /* 0x000fe40000000000 */
[----:B-----5:R-:W-:-:S05]  /*14750*/  LOP3.LUT R9, R8, R3, RZ, 0x3c, !PT ;  /* 0x0000000308097212 */ /* 0x020fca00078e3cff */
[----:B------:R1:W-:Y:S01]  /*14760*/  STL [R1+0x4], R9 ;  /* 0x0000040901007387 */ /* 0x0003e20000100800 */
[----:B------:R-:W-:Y:S05]  /*14770*/  @!P1 BRA `(.L_x_11561) ;  /* 0x0000000400889947 */ /* 0x000fea0003800000 */
[----:B------:R-:W-:Y:S01]  /*14780*/  ULDC.64 UR4, c[0x0][0x418] ;  /* 0x0001060000047ab9 */ /* 0x000fe20000000a00 */
[----:B------:R-:W-:Y:S01]  /*14790*/  IMAD.MOV.U32 R3, RZ, RZ, R2 ;  /* 0x000000ffff037224 */ /* 0x000fe200078e0002 */
[----:B------:R-:W-:-:S04]  /*147a0*/  ISETP.NE.U32.AND P0, PT, RZ, UR4, PT ;  /* 0x00000004ff007c0c */ /* 0x000fc8000bf05070 */
[----:B------:R-:W-:-:S13]  /*147b0*/  ISETP.NE.AND.EX P0, PT, RZ, UR5, PT, P0 ;  /* 0x00000005ff007c0c */ /* 0x000fda000bf05300 */
[----:B------:R-:W-:Y:S05]  /*147c0*/  @!P0 BRA `(.L_x_11562) ;  /* 0x0000000000488947 */ /* 0x000fea0003800000 */
[----:B0-----:R-:W3:Y:S01]  /*147d0*/  LDL R7, [R1+0x10] ;  /* 0x0000100001077983 */ /* 0x001ee20000100800 */
[----:B------:R-:W0:Y:S01]  /*147e0*/  LDC R3, c[0x0][0x43c] ;  /* 0x00010f00ff037b82 */ /* 0x000e220000000800 */
[----:B------:R-:W-:Y:S01]  /*147f0*/  ULDC.64 UR6, c[0x0][0x428] ;  /* 0x00010a0000067ab9 */ /* 0x000fe20000000a00 */
[----:B0-----:R-:W-:-:S13]  /*14800*/  ISETP.NE.AND P0, PT, R3, 0x1, PT ;  /* 0x000000010300780c */ /* 0x001fda0003f05270 */
[----:B------:R-:W0:Y:S02]  /*14810*/  @P0 LDC.64 R4, c[0x0][0x440] ;  /* 0x00011000ff040b82 */ /* 0x000e240000000a00 */
[----:B0-----:R-:W-:-:S04]  /*14820*/  @P0 IMAD.HI.U32 R6, R2, R4, RZ ;  /* 0x0000000402060227 */ /* 0x001fc800078e00ff */
[----:B------:R-:W-:Y:S01]  /*14830*/  IMAD.MOV.U32 R4, RZ, RZ, R2 ;  /* 0x000000ffff047224 */ /* 0x000fe200078e0002 */
[----:B------:R-:W-:-:S05]  /*14840*/  @P0 SHF.R.U32.HI R4, RZ, R5, R6 ;  /* 0x00000005ff040219 */ /* 0x000fca0000011606 */
[----:B------:R-:W-:-:S04]  /*14850*/  IMAD.MOV R5, RZ, RZ, -R4 ;  /* 0x000000ffff057224 */ /* 0x000fc800078e0a04 */
[----:B------:R-:W-:Y:S01]  /*14860*/  IMAD R3, R3, R5, R2 ;  /* 0x0000000503037224 */ /* 0x000fe200078e0202 */
[----:B------:R-:W-:-:S03]  /*14870*/  SHF.R.S32.HI R5, RZ, 0x1f, R4 ;  /* 0x0000001fff057819 */ /* 0x000fc60000011404 */
[----:B------:R-:W-:-:S04]  /*14880*/  IMAD.WIDE.U32 R4, R26, UR6, R4 ;  /* 0x000000061a047c25 */ /* 0x000fc8000f8e0004 */
[----:B---3--:R-:W-:-:S04]  /*14890*/  IMAD R6, R7, UR6, RZ ;  /* 0x0000000607067c24 */ /* 0x008fc8000f8e02ff */
[----:B------:R-:W-:-:S04]  /*148a0*/  IMAD R6, R26, UR7, R6 ;  /* 0x000000071a067c24 */ /* 0x000fc8000f8e0206 */
[----:B------:R-:W-:Y:S01]  /*148b0*/  IMAD.IADD R5, R6, 0x1, R5 ;  /* 0x0000000106057824 */ /* 0x000fe200078e0205 */
[----:B------:R-:W-:-:S04]  /*148c0*/  LEA R6, P0, R4, UR4, 0x2 ;  /* 0x0000000404067c11 */ /* 0x000fc8000f8010ff */
[----:B------:R-:W-:-:S05]  /*148d0*/  LEA.HI.X R7, R4, UR5, R5, 0x2, P0 ;  /* 0x0000000504077c11 */ /* 0x000fca00080f1405 */
[----:B------:R3:W5:Y:S04]  /*148e0*/  LDG.E R18, desc[UR40][R6.64] ;  /* 0x0000002806127981 */ /* 0x000768000c1e1900 */
.L_x_11562:
[----:B0--3--:R-:W-:Y:S01]  /*148f0*/  IMAD R6, R29, 0x8, R17 ;  /* 0x000000081d067824 */ /* 0x009fe200078e0211 */
[----:B------:R-:W-:Y:S01]  /*14900*/  SHF.L.U32 R5, R9, 0x1f, RZ ;  /* 0x0000001f09057819 */ /* 0x000fe200000006ff */
[----:B------:R-:W0:Y:S01]  /*14910*/  S2R R4, SR_TID.X ;  /* 0x0000000000047919 */ /* 0x000e220000002100 */
[----:B------:R-:W-:Y:S02]  /*14920*/  BSSY B1, `(.L_x_11563) ;  /* 0x0000005000017945 */ /* 0x000fe40003800000 */
[----:B------:R-:W3:Y:S01]  /*14930*/  SYNCS.PHASECHK.TRANS64.TRYWAIT P0, [R6+URZ+0x13280], R5 ;  /* 0x01328005060075a7 */ /* 0x000ee2000800017f */
[----:B0-----:R-:W-:-:S04]  /*14940*/  LOP3.LUT R4, R4, 0x7f, RZ, 0xc0, !PT ;  /* 0x0000007f04047812 */ /* 0x001fc800078ec0ff */
[----:B------:R-:W-:Y:S01]  /*14950*/  ISETP.NE.AND P1, PT, R4, RZ, PT ;  /* 0x000000ff0400720c */ /* 0x000fe20003f25270 */
[----:B---3--:R-:W-:-:S12]  /*14960*/  @!P0 BRA `(.L_x_11564) ;  /* 0x0000003400388947 */ /* 0x008fd80003800000 */
.L_x_11664:
[----:B------:R-:W-:Y:S05]  /*14970*/  BSYNC B1 ;  /* 0x0000000000017941 */ /* 0x000fea0003800000 */
.L_x_11563:
        /* <DEDUP_REMOVED lines=9> */
.L_x_11566:
[----:B------:R-:W-:Y:S05]  /*14a10*/  BSYNC B1 ;  /* 0x0000000000017941 */ /* 0x000fea0003800000 */
.L_x_11565:
        /* <DEDUP_REMOVED lines=12> */
.L_x_11567:
        /* <DEDUP_REMOVED lines=13> */
.L_x_11665:
[----:B------:R-:W-:Y:S05]  /*14bb0*/  BSYNC B1 ;  /* 0x0000000000017941 */ /* 0x000fea0003800000 */
.L_x_11568:
        /* <DEDUP_REMOVED lines=11> */
.L_x_11571:
[----:B------:R-:W-:Y:S05]  /*14c70*/  BSYNC B1 ;  /* 0x0000000000017941 */ /* 0x000fea0003800000 */
.L_x_11570:
        /* <DEDUP_REMOVED lines=8> */
.L_x_11572:
        /* <DEDUP_REMOVED lines=10> */
.L_x_11561:
[----:B------:R-:W-:Y:S05]  /*14da0*/  BSYNC B0 ;  /* 0x0000000000007941 */ /* 0x000fea0003800000 */
.L_x_11560:
[----:B------:R-:W3:Y:S02]  /*14db0*/  LDL R5, [R1+0x48] ;  /* 0x0000480001057983 */ /* 0x000ee40000100800 */
[----:B---3--:R-:W-:-:S13]  /*14dc0*/  ISETP.NE.AND P0, PT, R5, 0x3, PT ;  /* 0x000000030500780c */ /* 0x008fda0003f05270 */
[----:B------:R-:W-:Y:S05]  /*14dd0*/  @!P0 BRA `(.L_x_11573) ;  /* 0x0000000000048947 */ /* 0x000fea0003800000 */
[----:B------:R-:W-:Y:S01]  /*14de0*/  BPT.TRAP 0x1 ;  /* 0x000000040000795c */ /* 0x000fe20000300000 */
.L_x_11573:
[----:B------:R-:W3:Y:S01]  /*14df0*/  LDL R5, [R1+0x20] ;  /* 0x0000200001057983 */ /* 0x000ee20000100800 */
[----:B------:R-:W-:Y:S01]  /*14e00*/  LOP3.LUT R4, R8, 0x1, RZ, 0x3c, !PT ;  /* 0x0000000108047812 */ /* 0x000fe200078e3cff */
[----:B------:R-:W-:Y:S01]  /*14e10*/  IMAD R3, R0, 0x8, R17 ;  /* 0x0000000800037824 */ /* 0x000fe200078e0211 */
[----:B------:R-:W-:Y:S02]  /*14e20*/  BSSY B0, `(.L_x_11574) ;  /* 0x0000005000007945 */ /* 0x000fe40003800000 */
[----:B------:R-:W-:-:S04]  /*14e30*/  SHF.L.U32 R4, R4, 0x1f, RZ ;  /* 0x0000001f04047819 */ /* 0x000fc800000006ff */
[----:B------:R-:W4:Y:S01]  /*14e40*/  SYNCS.PHASECHK.TRANS64.TRYWAIT P0, [R3+URZ+0x13270], R4 ;  /* 0x01327004030075a7 */ /* 0x000f22000800017f */
[----:B---3--:R-:W-:Y:S01]  /*14e50*/  ISETP.NE.AND P1, PT, R5, 0x3, PT ;  /* 0x000000030500780c */ /* 0x008fe20003f25270 */
[----:B----4-:R-:W-:-:S12]  /*14e60*/  @!P0 BRA `(.L_x_11575) ;  /* 0x0000003000208947 */ /* 0x010fd80003800000 */
.L_x_11666:
[----:B------:R-:W-:Y:S05]  /*14e70*/  BSYNC B0 ;  /* 0x0000000000007941 */ /* 0x000fea0003800000 */
.L_x_11574:
[----:B------:R-:W-:Y:S05]  /*14e80*/  @!P1 BRA `(.L_x_11576) ;  /* 0x0000000000049947 */ /* 0x000fea0003800000 */
[----:B------:R-:W-:Y:S01]  /*14e90*/  BPT.TRAP 0x1 ;  /* 0x000000040000795c */ /* 0x000fe20000300000 */
.L_x_11576:
[----:B---3--:R-:W-:Y:S01]  /*14ea0*/  SHF.L.U32 R4, R8, 0x1f, RZ ;  /* 0x0000001f08047819 */ /* 0x008fe200000006ff */
[----:B------:R-:W-:-:S03]  /*14eb0*/  IMAD R0, R0, 0x2800, RZ ;  /* 0x0000280000007824 */ /* 0x000fc600078e02ff */
[----:B------:R-:W3:Y:S02]  /*14ec0*/  SYNCS.PHASECHK.TRANS64.TRYWAIT P0, [R3+URZ+0x13260], R4 ;  /* 0x01326004030075a7 */ /* 0x000ee4000800017f */
[----:B---3--:R-:W-:Y:S05]  /*14ed0*/  @!P0 BRA `(.L_x_11577) ;  /* 0x0000003000188947 */ /* 0x008fea0003800000 */
.L_x_11667:
[----:B---3--:R-:W-:Y:S01]  /*14ee0*/  LOP3.LUT R4, R0, R28, RZ, 0xfc, !PT ;  /* 0x0000001c00047212 */ /* 0x008fe200078efcff */
[----:B------:R-:W-:Y:S05]  /*14ef0*/  WARPSYNC.ALL ;  /* 0x0000000000007948 */ /* 0x000fea0003800000 */
[----:B------:R-:W-:-:S06]  /*14f00*/  IMAD.IADD R4, R17, 0x1, R4 ;  /* 0x0000000111047824 */ /* 0x000fcc00078e0204 */
[----:B0-----:R-:W0:Y:S02]  /*14f10*/  LDSM.16.MT88.4 R4, [R4+0x6000] ;  /* 0x006000000404783b */ /* 0x001e240000004200 */
[C-C-:B0-----:R-:W-:Y:S02]  /*14f20*/  PRMT R8, R4.reuse, 0x6420, R5.reuse ;  /* 0x0000642004087816 */ /* 0x141fe40000000005 */
[----:B-1----:R-:W-:Y:S02]  /*14f30*/  PRMT R9, R4, 0x7531, R5 ;  /* 0x0000753104097816 */ /* 0x002fe40000000005 */
        /* <DEDUP_REMOVED lines=27> */
[C---:B0-----:R-:W-:Y:S02]  /*150f0*/  VIADD R10, R0.reuse, 0x1800 ;  /* 0x00001800000a7836 */ /* 0x041fe40000000000 */
[----:B------:R-:W-:-:S03]  /*15100*/  VIADD R0, R0, 0x2000 ;  /* 0x0000200000007836 */ /* 0x000fc60000000000 */
        /* <DEDUP_REMOVED lines=28> */
.L_x_11578:
[----:B0-----:R-:W0:Y:S01]  /*152d0*/  S2R R0, SR_TID.X ;  /* 0x0000000000007919 */ /* 0x001e220000002100 */
[----:B-1----:R1:W-:Y:S01]  /*152e0*/  SYNCS.ARRIVE.TRANS64.A1T0 RZ, [R3+URZ+0x13250], RZ ;  /* 0x013250ff03ff79a7 */ /* 0x0023e2000810003f */
[----:B------:R3:W5:Y:S01]  /*152f0*/  LDL R8, [R1+0x4] ;  /* 0x0000040001087983 */ /* 0x0007620000100800 */
[----:B0-----:R-:W-:-:S03]  /*15300*/  LOP3.LUT R4, R0, 0x7f, RZ, 0xc0, !PT ;  /* 0x0000007f00047812 */ /* 0x001fc600078ec0ff */
[----:B------:R-:W4:Y:S01]  /*15310*/  LDL R0, [R1+0xc] ;  /* 0x00000c0001007983 */ /* 0x000f220000100800 */
[----:B------:R-:W-:Y:S01]  /*15320*/  BAR.SYNC.DEFER_BLOCKING 0x2, 0x80 ;  /* 0x0082000000007b1d */ /* 0x000fe20000010000 */
[----:B------:R-:W-:-:S13]  /*15330*/  ISETP.NE.AND P0, PT, R4, RZ, PT ;  /* 0x000000ff0400720c */ /* 0x000fda0003f05270 */
[----:B-1----:R-:W-:-:S05]  /*15340*/  @!P0 VIADD R3, R3, 0x13280 ;  /* 0x0001328003038836 */ /* 0x002fca0000000000 */
[----:B------:R-:W-:-:S04]  /*15350*/  @!P0 PRMT R3, RZ, 0x654, R3 ;  /* 0x00000654ff038816 */ /* 0x000fc80000000003 */
[----:B------:R3:W-:Y:S01]  /*15360*/  @!P0 SYNCS.ARRIVE.TRANS64.RED.A1T0 RZ, [R3+URZ], RZ ;  /* 0x000000ff03ff89a7 */ /* 0x0007e2000810043f */
[C---:B----4-:R-:W-:Y:S01]  /*15370*/  ISETP.GT.AND P0, PT, R2.reuse, R0, PT ;  /* 0x000000000200720c */ /* 0x050fe20003f04270 */
[----:B------:R-:W-:Y:S02]  /*15380*/  VIADD R2, R2, 0xffffffff ;  /* 0xffffffff02027836 */ /* 0x000fe40000000000 */
[----:B------:R-:W-:-:S10]  /*15390*/  IMAD.MOV.U32 R0, RZ, RZ, R29 ;  /* 0x000000ffff007224 */ /* 0x000fd400078e001d */
[----:B---3--:R-:W-:Y:S05]  /*153a0*/  @P0 BRA `(.L_x_11579) ;  /* 0xfffffff000cc0947 */ /* 0x008fea000383ffff */
.L_x_11559:
[----:B------:R-:W3:Y:S02]  /*153b0*/  S2R R3, SR_TID.X ;  /* 0x0000000000037919 */ /* 0x000ee40000002100 */
[----:B---3--:R-:W-:Y:S02]  /*153c0*/  LOP3.LUT R4, R3, 0x7f, RZ, 0xc0, !PT ;  /* 0x0000007f03047812 */ /* 0x008fe400078ec0ff */
[----:B------:R-:W3:Y:S01]  /*153d0*/  LDL R3, [R1+0x48] ;  /* 0x0000480001037983 */ /* 0x000ee20000100800 */
[----:B------:R-:W-:Y:S01]  /*153e0*/  BSSY B0, `(.L_x_11580) ;  /* 0x0000010000007945 */ /* 0x000fe20003800000 */
[----:B------:R-:W-:Y:S02]  /*153f0*/  ISETP.NE.AND P0, PT, R4, RZ, PT ;  /* 0x000000ff0400720c */ /* 0x000fe40003f05270 */
[----:B---3--:R-:W-:-:S11]  /*15400*/  ISETP.NE.AND P2, PT, R3, 0x3, PT ;  /* 0x000000030300780c */ /* 0x008fd60003f45270 */
[----:B------:R-:W-:Y:S05]  /*15410*/  @P0 BRA `(.L_x_11581) ;  /* 0x0000000000300947 */ /* 0x000fea0003800000 */
[----:B------:R-:W3:Y:S01]  /*15420*/  S2R R5, SR_LANEID ;  /* 0x0000000000057919 */ /* 0x000ee20000000000 */
[----:B------:R-:W-:Y:S01]  /*15430*/  VOTEU.ANY UR4, UPT, PT ;  /* 0x0000000000047886 */ /* 0x000fe200038e0100 */
[----:B------:R-:W4:Y:S01]  /*15440*/  LDC.64 R2, c[0x0][0xc60] ;  /* 0x00031800ff027b82 */ /* 0x000f220000000a00 */
[----:B-1----:R-:W3:Y:S02]  /*15450*/  FLO.U32 R0, UR4 ;  /* 0x0000000400007d00 */ /* 0x002ee400080e0000 */
[----:B---3--:R-:W-:-:S06]  /*15460*/  ISETP.EQ.U32.AND P1, PT, R0, R5, PT ;  /* 0x000000050000720c */ /* 0x008fcc0003f22070 */
[----:B------:R-:W4:Y:S07]  /*15470*/  POPC R5, UR4 ;  /* 0x0000000400057d09 */ /* 0x000f2e0008000000 */
[----:B----4-:R-:W3:Y:S01]  /*15480*/  @P1 ATOMG.E.ADD.STRONG.GPU PT, R3, desc[UR40][R2.64], R5 ;  /* 0x00000005020319a8 */ /* 0x010ee200081ee1e8 */
[----:B------:R-:W1:Y:S02]  /*15490*/  S2R R4, SR_LTMASK ;  /* 0x0000000000047919 */ /* 0x000e640000003900 */
[----:B-1----:R-:W-:-:S04]  /*154a0*/  LOP3.LUT R4, R4, UR4, RZ, 0xc0, !PT ;  /* 0x0000000404047c12 */ /* 0x002fc8000f8ec0ff */
[----:B0-----:R-:W0:Y:S01]  /*154b0*/  POPC R7, R4 ;  /* 0x0000000400077309 */ /* 0x001e220000000000 */
[----:B---3--:R-:W0:Y:S02]  /*154c0*/  SHFL.IDX PT, R0, R3, R0, 0x1f ;  /* 0x00001f0003007589 */ /* 0x008e2400000e0000 */
[----:B0-----:R-:W-:-:S07]  /*154d0*/  IADD3 R24, R0, UR36, R7 ;  /* 0x0000002400187c10 */ /* 0x001fce000fffe007 */
.L_x_11581:
[----:B------:R-:W-:Y:S05]  /*154e0*/  BSYNC B0 ;  /* 0x0000000000007941 */ /* 0x000fea0003800000 */
.L_x_11580:
[----:B------:R-:W-:Y:S05]  /*154f0*/  @!P2 BRA `(.L_x_11582) ;  /* 0x000000000004a947 */ /* 0x000fea0003800000 */
[----:B------:R-:W-:Y:S01]  /*15500*/  BPT.TRAP 0x1 ;  /* 0x000000040000795c */ /* 0x000fe20000300000 */
.L_x_11582:
[----:B-1----:R-:W3:Y:S04]  /*15510*/  LDL R0, [R1+0x4] ;  /* 0x0000040001007983 */ /* 0x002ee80000100800 */
[----:B------:R-:W4:Y:S01]  /*15520*/  LDL R2, [R1+0x20] ;  /* 0x0000200001027983 */ /* 0x000f220000100800 */
[----:B------:R-:W-:Y:S01]  /*15530*/  BSSY B0, `(.L_x_11583) ;  /* 0x0000007000007945 */ /* 0x000fe20003800000 */
[----:B---3--:R-:W-:Y:S01]  /*15540*/  LOP3.LUT R3, R0, 0x1, RZ, 0x3c, !PT ;  /* 0x0000000100037812 */ /* 0x008fe200078e3cff */
[----:B------:R-:W-:-:S03]  /*15550*/  IMAD R0, R29, 0x8, R17 ;  /* 0x000000081d007824 */ /* 0x000fc600078e0211 */
[----:B------:R-:W-:Y:S02]  /*15560*/  SHF.L.U32 R3, R3, 0x1f, RZ ;  /* 0x0000001f03037819 */ /* 0x000fe400000006ff */
[----:B----4-:R-:W-:Y:S02]  /*15570*/  ISETP.NE.AND P2, PT, R2, 0x3, PT ;  /* 0x000000030200780c */ /* 0x010fe40003f45270 */
[----:B------:R-:W1:Y:S02]  /*15580*/  SYNCS.PHASECHK.TRANS64.TRYWAIT P1, [R0+URZ+0x13270], R3 ;  /* 0x01327003000075a7 */ /* 0x000e64000802017f */
[----:B-1----:R-:W-:Y:S09]  /*15590*/  @!P1 BRA `(.L_x_11584) ;  /* 0x00000028007c9947 */ /* 0x002ff20003800000 */
.L_x_11668:
[----:B------:R-:W-:Y:S05]  /*155a0*/  BSYNC B0 ;  /* 0x0000000000007941 */ /* 0x000fea0003800000 */
.L_x_11583:
[----:B------:R-:W-:Y:S05]  /*155b0*/  @!P2 BRA `(.L_x_11585) ;  /* 0x000000000004a947 */ /* 0x000fea0003800000 */
[----:B------:R-:W-:Y:S01]  /*155c0*/  BPT.TRAP 0x1 ;  /* 0x000000040000795c */ /* 0x000fe20000300000 */
.L_x_11585:
[----:B------:R-:W1:Y:S02]  /*155d0*/  LDL R2, [R1+0x4] ;  /* 0x0000040001027983 */ /* 0x000e640000100800 */
[----:B-1----:R-:W-:-:S04]  /*155e0*/  SHF.L.U32 R3, R2, 0x1f, RZ ;  /* 0x0000001f02037819 */ /* 0x002fc800000006ff */
[----:B------:R-:W1:Y:S02]  /*155f0*/  SYNCS.PHASECHK.TRANS64.TRYWAIT P1, [R0+URZ+0x13260], R3 ;  /* 0x01326003000075a7 */ /* 0x000e64000802017f */
[----:B-1----:R-:W-:Y:S05]  /*15600*/  @!P1 BRA `(.L_x_11586) ;  /* 0x0000002800749947 */ /* 0x002fea0003800000 */
.L_x_11669:
[----:B------:R-:W-:Y:S01]  /*15610*/  IMAD R2, R29, 0x2800, RZ ;  /* 0x000028001d027824 */ /* 0x000fe200078e02ff */
[----:B------:R-:W-:Y:S05]  /*15620*/  WARPSYNC.ALL ;  /* 0x0000000000007948 */ /* 0x000fea0003800000 */
[C---:B------:R-:W-:Y:S01]  /*15630*/  LOP3.LUT R4, R2.reuse, R28, RZ, 0xfc, !PT ;  /* 0x0000001c02047212 */ /* 0x040fe200078efcff */
[----:B-1----:R-:W-:-:S04]  /*15640*/  VIADD R3, R2, 0x800 ;  /* 0x0000080002037836 */ /* 0x002fc80000000000 */
[----:B------:R-:W-:-:S06]  /*15650*/  IMAD.IADD R5, R17, 0x1, R4 ;  /* 0x0000000111057824 */ /* 0x000fcc00078e0204 */
[----:B0-----:R-:W0:Y:S02]  /*15660*/  LDSM.16.MT88.4 R4, [R5+0x6000] ;  /* 0x006000000504783b */ /* 0x001e240000004200 */
[C-C-:B0----5:R-:W-:Y:S02]  /*15670*/  PRMT R8, R4.reuse, 0x6420, R5.reuse ;  /* 0x0000642004087816 */ /* 0x161fe40000000005 */
[----:B------:R-:W-:Y:S02]  /*15680*/  PRMT R9, R4, 0x7531, R5 ;  /* 0x0000753104097816 */ /* 0x000fe40000000005 */
[----:B------:R-:W-:Y:S02]  /*15690*/  LOP3.LUT R4, R2, R23, RZ, 0xfc, !PT ;  /* 0x0000001702047212 */ /* 0x000fe400078efcff */
[C-C-:B------:R-:W-:Y:S02]  /*156a0*/  PRMT R10, R6.reuse, 0x6420, R7.reuse ;  /* 0x00006420060a7816 */ /* 0x140fe40000000007 */
[----:B------:R-:W-:Y:S01]  /*156b0*/  PRMT R11, R6, 0x7531, R7 ;  /* 0x00007531060b7816 */ /* 0x000fe20000000007 */
[----:B------:R-:W-:Y:S01]  /*156c0*/  IMAD.IADD R12, R19, 0x1, R4 ;  /* 0x00000001130c7824 */ /* 0x000fe200078e0204 */
[----:B------:R-:W-:-:S02]  /*156d0*/  LOP3.LUT R4, R3, R28, RZ, 0xfc, !PT ;  /* 0x0000001c03047212 */ /* 0x000fc400078efcff */
[----:B------:R-:W-:Y:S02]  /*156e0*/  LOP3.LUT R3, R3, R23, RZ, 0xfc, !PT ;  /* 0x0000001703037212 */ /* 0x000fe400078efcff */
[----:B------:R-:W-:Y:S01]  /*156f0*/  STSM.16.M88.4 [R12], R8 ;  /* 0x000000080c007844 */ /* 0x000fe20000000200 */
[----:B------:R-:W-:Y:S02]  /*15700*/  IMAD.IADD R6, R17, 0x1, R4 ;  /* 0x0000000111067824 */ /* 0x000fe400078e0204 */
[----:B------:R-:W-:Y:S02]  /*15710*/  IMAD.IADD R13, R19, 0x1, R3 ;  /* 0x00000001130d7824 */ /* 0x000fe400078e0203 */
[----:B------:R-:W-:Y:S02]  /*15720*/  VIADD R3, R2, 0x1000 ;  /* 0x0000100002037836 */ /* 0x000fe40000000000 */
[----:B------:R-:W0:Y:S02]  /*15730*/  LDSM.16.MT88.4 R4, [R6+0x6000] ;  /* 0x006000000604783b */ /* 0x000e240000004200 */
[----:B0-----:R-:W-:-:S02]  /*15740*/  PRMT R8, R4, 0x6420, R5 ;  /* 0x0000642004087816 */ /* 0x001fc40000000005 */
        /* <DEDUP_REMOVED lines=8> */
[----:B------:R-:W0:Y:S01]  /*157d0*/  LDSM.16.MT88.4 R4, [R5+0x6000] ;  /* 0x006000000504783b */ /* 0x000e220000004200 */
[C---:B------:R-:W-:Y:S02]  /*157e0*/  VIADD R3, R2.reuse, 0x1800 ;  /* 0x0000180002037836 */ /* 0x040fe40000000000 */
[----:B------:R-:W-:Y:S01]  /*157f0*/  VIADD R2, R2, 0x2000 ;  /* 0x0000200002027836 */ /* 0x000fe20000000000 */
[C-C-:B0-----:R-:W-:Y:S02]  /*15800*/  PRMT R8, R4.reuse, 0x6420, R5.reuse ;  /* 0x0000642004087816 */ /* 0x141fe40000000005 */
[----:B------:R-:W-:-:S02]  /*15810*/  PRMT R9, R4, 0x7531, R5 ;  /* 0x0000753104097816 */ /* 0x000fc40000000005 */
        /* <DEDUP_REMOVED lines=31> */
.L_x_11587:
[----:B------:R-:W3:Y:S01]  /*15a10*/  LDL.LU R3, [R1+0x4] ;  /* 0x0000040001037983 */ /* 0x000ee20000300800 */
        /* <DEDUP_REMOVED lines=9> */
[----:B---3--:R-:W-:-:S05]  /*15ab0*/  LOP3.LUT R3, R3, R0, RZ, 0x3c, !PT ;  /* 0x0000000003037212 */ /* 0x008fca00078e3cff */
[----:B------:R4:W-:Y:S02]  /*15ac0*/  STL [R1+0x4], R3 ;  /* 0x0000040301007387 */ /* 0x0009e40000100800 */
.L_x_11536:
        /* <DEDUP_REMOVED lines=8> */
[----:B------:R3:W0:Y:S01]  /*15b50*/  LDS.128 R24, [R17+0x132d0] ;  /* 0x0132d00011187984 */ /* 0x0006220000000c00 */
[----:B------:R-:W-:Y:S06]  /*15b60*/  BAR.ARV 0x4, 0x200 ;  /* 0x0108000000007b1d */ /* 0x000fec0000002000 */
[----:B------:R-:W-:Y:S05]  /*15b70*/  BRA `(.L_x_11589) ;  /* 0x0000000800d07947 */ /* 0x000fea0003800000 */
.L_x_11588:
        /* <DEDUP_REMOVED lines=8> */
[----:B----4-:R-:W0:Y:S08]  /*15c00*/  @!P1 LDC.64 R2, c[0x0][0xc80] ;  /* 0x00032000ff029b82 */ /* 0x010e300000000a00 */
[----:B------:R-:W3:Y:S01]  /*15c10*/  @!P1 LDC.64 R4, c[0x0][0xc78] ;  /* 0x00031e00ff049b82 */ /* 0x000ee20000000a00 */
[----:B0-----:R-:W-:-:S05]  /*15c20*/  @!P1 IMAD.WIDE R2, R9, 0x4, R2 ;  /* 0x0000000409029825 */ /* 0x001fca00078e0202 */
[----:B--2---:R3:W2:Y:S02]  /*15c30*/  @!P1 LDG.E R7, desc[UR40][R2.64] ;  /* 0x0000002802079981 */ /* 0x0046a4000c1e1900 */
[----:B---3--:R-:W-:-:S05]  /*15c40*/  @!P1 IMAD.WIDE R2, R9, 0x4, R4 ;  /* 0x0000000409029825 */ /* 0x008fca00078e0204 */
[----:B------:R-:W3:Y:S01]  /*15c50*/  @!P1 LDG.E R5, desc[UR40][R2.64] ;  /* 0x0000002802059981 */ /* 0x000ee2000c1e1900 */
        /* <DEDUP_REMOVED lines=8> */
[----:B--2---:R-:W-:Y:S02]  /*15ce0*/  @!P1 IMAD.MOV.U32 R4, RZ, RZ, R7 ;  /* 0x000000ffff049224 */ /* 0x004fe400078e0007 */
[----:B------:R-:W-:Y:S02]  /*15cf0*/  IMAD.MOV.U32 R7, RZ, RZ, RZ ;  /* 0x000000ffff077224 */ /* 0x000fe400078e00ff */
        /* <DEDUP_REMOVED lines=19> */
.L_x_11679:
[----:B------:R-:W-:Y:S02]  /*15e30*/  ULDC UR4, c[0x0][0xc38] ;  /* 0x00030e0000047ab9 */ /* 0x000fe40000000800 */
[----:B------:R-:W-:-:S04]  /*15e40*/  IMAD.U32 R3, RZ, RZ, UR4 ;  /* 0x00000004ff037e24 */ /* 0x000fc8000f8e00ff */
[----:B--2---:R-:W-:-:S04]  /*15e50*/  IMAD R8, R14, R3, RZ ;  /* 0x000000030e087224 */ /* 0x004fc800078e02ff */
[----:B------:R-:W-:-:S05]  /*15e60*/  IMAD.IADD R6, R6, 0x1, R8 ;  /* 0x0000000106067824 */ /* 0x000fca00078e0208 */
[----:B------:R-:W-:-:S13]  /*15e70*/  ISETP.GT.AND P6, PT, R6, R0, PT ;  /* 0x000000000600720c */ /* 0x000fda0003fc4270 */
[----:B------:R-:W-:Y:S05]  /*15e80*/  @P6 BRA `(.L_x_11591) ;  /* 0x0000000000a46947 */ /* 0x000fea0003800000 */
.L_x_11594:
        /* <DEDUP_REMOVED lines=35> */
.L_x_11687:
[----:B------:R-:W-:Y:S02]  /*160c0*/  ULDC UR4, c[0x0][0xc38] ;  /* 0x00030e0000047ab9 */ /* 0x000fe40000000800 */
[----:B------:R-:W-:-:S04]  /*160d0*/  IMAD.U32 R3, RZ, RZ, UR4 ;  /* 0x00000004ff037e24 */ /* 0x000fc8000f8e00ff */
[----:B--2---:R-:W-:-:S04]  /*160e0*/  IMAD R8, R14, R3, RZ ;  /* 0x000000030e087224 */ /* 0x004fc800078e02ff */
[----:B------:R-:W-:-:S05]  /*160f0*/  IMAD.IADD R6, R8, 0x1, R6 ;  /* 0x0000000108067824 */ /* 0x000fca00078e0206 */
[----:B------:R-:W-:-:S13]  /*16100*/  ISETP.GT.AND P6, PT, R6, R0, PT ;  /* 0x000000000600720c */ /* 0x000fda0003fc4270 */
[----:B------:R-:W-:Y:S05]  /*16110*/  @!P6 BRA `(.L_x_11594) ;  /* 0xfffffffc005ce947 */ /* 0x000fea000383ffff */
.L_x_11591:
        /* <DEDUP_REMOVED lines=9> */
.L_x_11692:
[----:B------:R-:W-:-:S13]  /*161b0*/  ISETP.NE.AND P0, PT, R6, RZ, PT ;  /* 0x000000ff0600720c */ /* 0x000fda0003f05270 */
[----:B------:R-:W-:Y:S05]  /*161c0*/  @!P0 BRA `(.L_x_11596) ;  /* 0x0000000000108947 */ /* 0x000fea0003800000 */
[----:B------:R-:W-:Y:S01]  /*161d0*/  UMOV UR4, 0xffffffff ;  /* 0xffffffff00047882 */ /* 0x000fe20000000000 */
[----:B------:R-:W-:Y:S02]  /*161e0*/  VIADD R12, R5, 0xffffffff ;  /* 0xffffffff050c7836 */ /* 0x000fe40000000000 */
[----:B------:R-:W-:Y:S05]  /*161f0*/  BRA.DIV UR4, `(.L_x_11597) ;  /* 0x0000002604e87947 */ /* 0x000fea000b800000 */
[----:B------:R0:W0:Y:S02]  /*16200*/  SHFL.IDX PT, R24, R2, R12, 0x1f ;  /* 0x00001f0c02187589 */ /* 0x00002400000e0000 */
.L_x_11596:
[----:B0-----:R-:W-:Y:S01]  /*16210*/  IMAD R24, R24, R3, R8 ;  /* 0x0000000318187224 */ /* 0x001fe200078e0208 */
[----:B---3--:R-:W-:Y:S01]  /*16220*/  IABS R8, R4 ;  /* 0x0000000400087213 */ /* 0x008fe20000000000 */
[----:B------:R-:W-:Y:S02]  /*16230*/  IMAD.MOV.U32 R2, RZ, RZ, RZ ;  /* 0x000000ffff027224 */ /* 0x000fe400078e00ff */
[----:B------:R-:W-:Y:S01]  /*16240*/  IMAD.IADD R25, R0, 0x1, -R24 ;  /* 0x0000000100197824 */ /* 0x000fe200078e0a18 */
[----:B------:R-:W0:Y:S01]  /*16250*/  I2F.RP R6, R8 ;  /* 0x0000000800067306 */ /* 0x000e220000209400 */
[----:B------:R-:W-:-:S03]  /*16260*/  IMAD.IADD R27, R5, 0x1, R27 ;  /* 0x00000001051b7824 */ /* 0x000fc600078e021b */
[----:B------:R-:W-:-:S04]  /*16270*/  IABS R0, R25 ;  /* 0x0000001900007213 */ /* 0x000fc80000000000 */
[----:B0-----:R-:W0:Y:S02]  /*16280*/  MUFU.RCP R6, R6 ;  /* 0x0000000600067308 */ /* 0x001e240000001000 */
[----:B0-----:R-:W-:-:S06]  /*16290*/  VIADD R9, R6, 0xffffffe ;  /* 0x0ffffffe06097836 */ /* 0x001fcc0000000000 */
[----:B------:R-:W1:Y:S02]  /*162a0*/  F2I.FTZ.U32.TRUNC.NTZ R3, R9 ;  /* 0x0000000900037305 */ /* 0x000e64000021f000 */
[----:B-1----:R-:W-:-:S04]  /*162b0*/  IMAD.MOV R11, RZ, RZ, -R3 ;  /* 0x000000ffff0b7224 */ /* 0x002fc800078e0a03 */
[----:B------:R-:W-:-:S04]  /*162c0*/  IMAD R11, R11, R8, RZ ;  /* 0x000000080b0b7224 */ /* 0x000fc800078e02ff */
[----:B------:R-:W-:Y:S01]  /*162d0*/  IMAD.HI.U32 R2, R3, R11, R2 ;  /* 0x0000000b03027227 */ /* 0x000fe200078e0002 */
[----:B------:R-:W-:-:S05]  /*162e0*/  IABS R3, R4 ;  /* 0x0000000400037213 */ /* 0x000fca0000000000 */
[----:B------:R-:W-:Y:S02]  /*162f0*/  IMAD.MOV R3, RZ, RZ, -R3 ;  /* 0x000000ffff037224 */ /* 0x000fe400078e0a03 */
[----:B------:R-:W-:-:S04]  /*16300*/  IMAD.HI.U32 R6, R2, R0, RZ ;  /* 0x0000000002067227 */ /* 0x000fc800078e00ff */
[----:B------:R-:W-:Y:S01]  /*16310*/  IMAD R3, R6, R3, R0 ;  /* 0x0000000306037224 */ /* 0x000fe200078e0200 */
[----:B----4-:R-:W-:-:S04]  /*16320*/  IABS R0, R7 ;  /* 0x0000000700007213 */ /* 0x010fc80000000000 */
[----:B------:R-:W0:Y:S01]  /*16330*/  I2F.RP R9, R0 ;  /* 0x0000000000097306 */ /* 0x000e220000209400 */
[----:B------:R-:W-:-:S13]  /*16340*/  ISETP.GT.U32.AND P1, PT, R8, R3, PT ;  /* 0x000000030800720c */ /* 0x000fda0003f24070 */
[----:B------:R-:W-:Y:S01]  /*16350*/  @!P1 IMAD.IADD R3, R3, 0x1, -R8 ;  /* 0x0000000103039824 */ /* 0x000fe200078e0a08 */
[----:B0-----:R-:W0:Y:S01]  /*16360*/  MUFU.RCP R9, R9 ;  /* 0x0000000900097308 */ /* 0x001e220000001000 */
[----:B------:R-:W-:Y:S01]  /*16370*/  @!P1 VIADD R6, R6, 0x1 ;  /* 0x0000000106069836 */ /* 0x000fe20000000000 */
[----:B------:R-:W-:Y:S02]  /*16380*/  ISETP.NE.AND P1, PT, R4, RZ, PT ;  /* 0x000000ff0400720c */ /* 0x000fe40003f25270 */
[----:B------:R-:W-:Y:S01]  /*16390*/  ISETP.GE.U32.AND P0, PT, R3, R8, PT ;  /* 0x000000080300720c */ /* 0x000fe20003f06070 */
[----:B0-----:R-:W-:-:S12]  /*163a0*/  VIADD R10, R9, 0xffffffe ;  /* 0x0ffffffe090a7836 */ /* 0x001fd80000000000 */
[----:B------:R-:W-:Y:S01]  /*163b0*/  @P0 VIADD R6, R6, 0x1 ;  /* 0x0000000106060836 */ /* 0x000fe20000000000 */
        /* <DEDUP_REMOVED lines=28> */
[----:B------:R-:W-:-:S04]  /*16580*/  IMAD R7, R7, 0x1000000, R2 ;  /* 0x0100000007077824 */ /* 0x000fc800078e0202 */
[----:B------:R-:W-:Y:S01]  /*16590*/  IMAD R26, R6, 0x10000, R7 ;  /* 0x00010000061a7824 */ /* 0x000fe200078e0207 */
[----:B------:R-:W-:Y:S06]  /*165a0*/  BRA `(.L_x_11598) ;  /* 0x00000000001c7947 */ /* 0x000fec0003800000 */
.L_x_11592:
[----:B------:R-:W-:Y:S01]  /*165b0*/  UMOV UR4, URZ ;  /* 0x0000003f00047c82 */ /* 0x000fe20008000000 */
[----:B------:R-:W-:Y:S01]  /*165c0*/  UMOV UR5, URZ ;  /* 0x0000003f00057c82 */ /* 0x000fe20008000000 */
[----:B------:R-:W-:Y:S01]  /*165d0*/  ULDC UR6, c[0x0][0xc3c] ;  /* 0x00030f0000067ab9 */ /* 0x000fe20000000800 */
[----:B------:R-:W-:Y:S02]  /*165e0*/  IMAD.MOV.U32 R24, RZ, RZ, R0 ;  /* 0x000000ffff187224 */ /* 0x000fe400078e0000 */
[----:B------:R-:W-:Y:S02]  /*165f0*/  IMAD.U32 R25, RZ, RZ, UR4 ;  /* 0x00000004ff197e24 */ /* 0x000fe4000f8e00ff */
[----:B------:R-:W-:Y:S02]  /*16600*/  IMAD.U32 R26, RZ, RZ, UR5 ;  /* 0x00000005ff1a7e24 */ /* 0x000fe4000f8e00ff */
[----:B------:R-:W-:-:S07]  /*16610*/  IMAD.U32 R27, RZ, RZ, UR6 ;  /* 0x00000006ff1b7e24 */ /* 0x000fce000f8e00ff */
.L_x_11598:
        /* <DEDUP_REMOVED lines=10> */
.L_x_11589:
[----:B------:R-:W-:Y:S02]  /*166c0*/  ULDC UR4, c[0x0][0xc3c] ;  /* 0x00030f0000047ab9 */ /* 0x000fe40000000800 */
[----:B0-----:R-:W-:-:S13]  /*166d0*/  ISETP.GE.AND P0, PT, R27, UR4, PT ;  /* 0x000000041b007c0c */ /* 0x001fda000bf06270 */
[----:B------:R-:W-:Y:S05]  /*166e0*/  @!P0 BRA `(.L_x_11599) ;  /* 0xffffffac00688947 */ /* 0x000fea000383ffff */
[----:B------:R-:W-:Y:S05]  /*166f0*/  BSYNC B7 ;  /* 0x0000000000077941 */ /* 0x000fea0003800000 */
.L_x_11495:
[----:B0-----:R-:W5:Y:S01]  /*16700*/  LDL.LU R0, [R1+0x44] ;  /* 0x0000440001007983 */ /* 0x001f620000300800 */
[----:B------:R-:W-:Y:S01]  /*16710*/  BSSY B0, `(.L_x_11600) ;  /* 0x000000b000007945 */ /* 0x000fe20003800000 */
[----:B--2---:R-:W0:Y:S01]  /*16720*/  S2R R5, SR_CgaCtaId ;  /* 0x0000000000057919 */ /* 0x004e220000008800 */
[----:B-----5:R-:W-:-:S05]  /*16730*/  VIADD R0, R0, 0x1 ;  /* 0x0000000100007836 */ /* 0x020fca0000000000 */
[----:B----4-:R-:W-:-:S04]  /*16740*/  LEA.HI R2, R0, R0, RZ, 0x1 ;  /* 0x0000000000027211 */ /* 0x010fc800078f08ff */
[----:B------:R-:W-:Y:S02]  /*16750*/  LOP3.LUT R3, R2, 0xfffffffe, RZ, 0xc0, !PT ;  /* 0xfffffffe02037812 */ /* 0x000fe400078ec0ff */
[----:B------:R-:W-:-:S03]  /*16760*/  MOV R2, 0x400 ;  /* 0x0000040000027802 */ /* 0x000fc60000000f00 */
[----:B------:R-:W-:Y:S01]  /*16770*/  IMAD.IADD R0, R0, 0x1, -R3 ;  /* 0x0000000100007824 */ /* 0x000fe200078e0a03 */
[----:B0-----:R-:W-:-:S04]  /*16780*/  LEA R6, R5, R2, 0x18 ;  /* 0x0000000205067211 */ /* 0x001fc800078ec0ff */
[----:B------:R-:W-:-:S04]  /*16790*/  SHF.L.U32 R0, R0, 0x1f, RZ ;  /* 0x0000001f00007819 */ /* 0x000fc800000006ff */
[----:B------:R-:W0:Y:S02]  /*167a0*/  SYNCS.PHASECHK.TRANS64.TRYWAIT P0, [R6+URZ+0x13220], R0 ;  /* 0x01322000060075a7 */ /* 0x000e24000800017f */
[----:B0-----:R-:W-:Y:S05]  /*167b0*/  @!P0 BRA `(.L_x_11601) ;  /* 0x0000002000a08947 */ /* 0x001fea0003800000 */
.L_x_11695:
[----:B------:R-:W-:Y:S05]  /*167c0*/  BSYNC B0 ;  /* 0x0000000000007941 */ /* 0x000fea0003800000 */
.L_x_11600:
[----:B------:R-:W-:-:S03]  /*167d0*/  UMOV UR4, 0xffffffff ;  /* 0xffffffff00047882 */ /* 0x000fc60000000000 */
[----:B------:R-:W-:Y:S05]  /*167e0*/  BRA.DIV UR4, `(.L_x_11602) ;  /* 0x0000002204a87947 */ /* 0x000fea000b800000 */
[----:B0-----:R-:W0:Y:S02]  /*167f0*/  S2R R0, SR_TID.X ;  /* 0x0000000000007919 */ /* 0x001e240000002100 */
[----:B0-----:R-:W-:-:S04]  /*16800*/  SHF.R.U32.HI R0, RZ, 0x5, R0 ;  /* 0x00000005ff007819 */ /* 0x001fc80000011600 */
[----:B------:R-:W-:-:S05]  /*16810*/  LOP3.LUT R0, R0, 0x3, RZ, 0xc0, !PT ;  /* 0x0000000300007812 */ /* 0x000fca00078ec0ff */
[----:B------:R0:W2:Y:S02]  /*16820*/  SHFL.IDX PT, R14, R0, RZ, 0x1f ;  /* 0x00001fff000e7589 */ /* 0x0000a400000e0000 */
.L_x_11698:
[----:B--2---:R-:W-:-:S13]  /*16830*/  ISETP.NE.AND P0, PT, R14, RZ, PT ;  /* 0x000000ff0e00720c */ /* 0x004fda0003f05270 */
[----:B------:R-:W-:Y:S05]  /*16840*/  @P0 BRA `(.L_x_11383) ;  /* 0x0000000000a80947 */ /* 0x000fea0003800000 */
[----:B------:R-:W-:-:S03]  /*16850*/  UMOV UR4, 0xffffffff ;  /* 0xffffffff00047882 */ /* 0x000fc60000000000 */
[----:B------:R-:W-:Y:S05]  /*16860*/  BRA.DIV UR4, `(.L_x_11603) ;  /* 0x0000002204bc7947 */ /* 0x000fea000b800000 */
[----:B------:R-:W-:-:S13]  /*16870*/  ELECT P6, URZ, PT ;  /* 0x00000000003f782f */ /* 0x000fda00038c0000 */
.L_x_11701:
[----:B------:R-:W-:Y:S05]  /*16880*/  @!P6 BRA `(.L_x_11383) ;  /* 0x000000000098e947 */ /* 0x000fea0003800000 */
[----:B0-----:R-:W2:Y:S02]  /*16890*/  LDL.LU R0, [R1+0x3c] ;  /* 0x00003c0001007983 */ /* 0x001ea40000300800 */
[----:B--2---:R-:W-:-:S04]  /*168a0*/  LOP3.LUT R0, R0, 0x2, RZ, 0xfc, !PT ;  /* 0x0000000200007812 */ /* 0x004fc800078efcff */
[----:B------:R-:W-:-:S13]  /*168b0*/  ISETP.NE.AND P0, PT, R0, 0x3, PT ;  /* 0x000000030000780c */ /* 0x000fda0003f05270 */
[----:B------:R-:W-:Y:S05]  /*168c0*/  @!P0 BRA `(.L_x_11604) ;  /* 0x0000000000048947 */ /* 0x000fea0003800000 */
[----:B------:R-:W-:Y:S01]  /*168d0*/  BPT.TRAP 0x1 ;  /* 0x000000040000795c */ /* 0x000fe20000300000 */
.L_x_11604:
[----:B------:R-:W2:Y:S01]  /*168e0*/  LDL.LU R8, [R1+0x4] ;  /* 0x0000040001087983 */ /* 0x000ea20000300800 */
        /* <DEDUP_REMOVED lines=12> */
.L_x_11702:
[----:B------:R-:W2:Y:S02]  /*169b0*/  SYNCS.PHASECHK.TRANS64.TRYWAIT P1, [R9+URZ], R0 ;  /* 0x00000000090075a7 */ /* 0x000ea4000802017f */
[----:B--2---:R-:W-:Y:S05]  /*169c0*/  @!P1 BRA `(.L_x_11606) ;  /* 0x0000002000989947 */ /* 0x004fea0003800000 */
.L_x_11703:
[----:B------:R-:W-:Y:S05]  /*169d0*/  @!P0 BRA `(.L_x_11607) ;  /* 0x0000000000048947 */ /* 0x000fea0003800000 */
[----:B------:R-:W-:Y:S01]  /*169e0*/  BPT.TRAP 0x1 ;  /* 0x000000040000795c */ /* 0x000fe20000300000 */
.L_x_11607:
[----:B------:R-:W-:-:S04]  /*169f0*/  IMAD R29, R29, 0x8, R6 ;  /* 0x000000081d1d7824 */ /* 0x000fc800078e0206 */
[----:B------:R-:W4:Y:S02]  /*16a00*/  SYNCS.PHASECHK.TRANS64.TRYWAIT P1, [R29+URZ+0x13260], R4 ;  /* 0x013260041d0075a7 */ /* 0x000f24000802017f */
[----:B----4-:R-:W-:Y:S05]  /*16a10*/  @!P1 BRA `(.L_x_11608) ;  /* 0x0000002000989947 */ /* 0x010fea0003800000 */
.L_x_11704:
[----:B------:R-:W-:Y:S05]  /*16a20*/  @!P0 BRA `(.L_x_11609) ;  /* 0x0000000000048947 */ /* 0x000fea0003800000 */
[----:B------:R-:W-:Y:S01]  /*16a30*/  BPT.TRAP 0x1 ;  /* 0x000000040000795c */ /* 0x000fe20000300000 */
.L_x_11609:
[----:B------:R-:W-:-:S04]  /*16a40*/  IMAD R7, R7, 0x8, R6 ;  /* 0x0000000807077824 */ /* 0x000fc800078e0206 */
[----:B------:R-:W5:Y:S02]  /*16a50*/  SYNCS.PHASECHK.TRANS64.TRYWAIT P1, [R7+URZ+0x13260], R0 ;  /* 0x01326000070075a7 */ /* 0x000f64000802017f */
[----:B-----5:R-:W-:Y:S05]  /*16a60*/  @!P1 BRA `(.L_x_11610) ;  /* 0x0000002000989947 */ /* 0x020fea0003800000 */
.L_x_11705:
[----:B------:R-:W-:Y:S05]  /*16a70*/  @!P0 BRA `(.L_x_11611) ;  /* 0x0000000000048947 */ /* 0x000fea0003800000 */
[----:B------:R-:W-:Y:S01]  /*16a80*/  BPT.TRAP 0x1 ;  /* 0x000000040000795c */ /* 0x000fe20000300000 */
.L_x_11611:
[----:B------:R-:W5:Y:S02]  /*16a90*/  SYNCS.PHASECHK.TRANS64.TRYWAIT P0, [R29+URZ+0x13280], R4 ;  /* 0x013280041d0075a7 */ /* 0x000f64000800017f */
[----:B-----5:R-:W-:Y:S05]  /*16aa0*/  @!P0 BRA `(.L_x_11612) ;  /* 0x00000020009c8947 */ /* 0x020fea0003800000 */
.L_x_11613:
[----:B------:R0:W0:Y:S02]  /*16ab0*/  SYNCS.PHASECHK.TRANS64.TRYWAIT P0, [R7+URZ+0x13280], R0 ;  /* 0x01328000070075a7 */ /* 0x000024000800017f */
[----:B0-----:R-:W-:Y:S05]  /*16ac0*/  @!P0 NANOSLEEP.SYNCS 0x989680 ;  /* 0x009896800000895d */ /* 0x001fea0003900000 */
[----:B------:R-:W0:Y:S02]  /*16ad0*/  @!P0 SYNCS.PHASECHK.TRANS64 P0, [R7+URZ+0x13280], R0 ;  /* 0x01328000070085a7 */ /* 0x000e24000800007f */
[----:B0-----:R-:W-:Y:S05]  /*16ae0*/  @!P0 BRA `(.L_x_11613) ;  /* 0xfffffffc00f08947 */ /* 0x001fea000383ffff */
.L_x_11383:
[----:B------:R-:W-:Y:S05]  /*16af0*/  BSYNC B8 ;  /* 0x0000000000087941 */ /* 0x000fea0003800000 */
.L_x_11380:
[----:B------:R-:W-:Y:S05]  /*16b00*/  EXIT ;  /* 0x000000000000794d */ /* 0x000fea0003800000 */
.L_x_11401:
[----:B0-----:R0:W1:Y:S02]  /*16b10*/  SYNCS.PHASECHK.TRANS64.TRYWAIT P5, [R75+URZ+0x13290], R76 ;  /* 0x0132904c4b0075a7 */ /* 0x00106400080a017f */
[----:B-1----:R-:W-:Y:S05]  /*16b20*/  @!P5 NANOSLEEP.SYNCS 0x989680 ;  /* 0x009896800000d95d */ /* 0x002fea0003900000 */
[----:B------:R-:W1:Y:S02]  /*16b30*/  @!P5 SYNCS.PHASECHK.TRANS64 P5, [R75+URZ+0x13290], R76 ;  /* 0x0132904c4b00d5a7 */ /* 0x000e6400080a007f */
[----:B-1----:R-:W-:Y:S05]  /*16b40*/  @!P5 BRA `(.L_x_11401) ;  /* 0xfffffffc00f0d947 */ /* 0x002fea000383ffff */
[----:B------:R-:W-:Y:S05]  /*16b50*/  BRA `(.L_x_11614) ;  /* 0xfffffebc00787947 */ /* 0x000fea000383ffff */
.L_x_11411:
[----:B0-----:R0:W1:Y:S02]  /*16b60*/  SYNCS.PHASECHK.TRANS64.TRYWAIT P5, [R75+URZ+0x13290], R76 ;  /* 0x0132904c4b0075a7 */ /* 0x00106400080a017f */
[----:B-1----:R-:W-:Y:S05]  /*16b70*/  @!P5 NANOSLEEP.SYNCS 0x989680 ;  /* 0x009896800000d95d */ /* 0x002fea0003900000 */
[----:B------:R-:W1:Y:S02]  /*16b80*/  @!P5 SYNCS.PHASECHK.TRANS64 P5, [R75+URZ+0x13290], R76 ;  /* 0x0132904c4b00d5a7 */ /* 0x000e6400080a007f */
[----:B-1----:R-:W-:Y:S05]  /*16b90*/  @!P5 BRA `(.L_x_11411) ;  /* 0xfffffffc00f0d947 */ /* 0x002fea000383ffff */
[----:B------:R-:W-:Y:S05]  /*16ba0*/  BRA `(.L_x_11615) ;  /* 0xfffffecc00bc7947 */ /* 0x000fea000383ffff */
.L_x_11416:
[----:B0-----:R0:W1:Y:S02]  /*16bb0*/  SYNCS.PHASECHK.TRANS64.TRYWAIT P1, [R75+URZ+0x13290], R76 ;  /* 0x0132904c4b0075a7 */ /* 0x001064000802017f */
[----:B-1----:R-:W-:Y:S05]  /*16bc0*/  @!P1 NANOSLEEP.SYNCS 0x989680 ;  /* 0x009896800000995d */ /* 0x002fea0003900000 */
[----:B------:R-:W1:Y:S02]  /*16bd0*/  @!P1 SYNCS.PHASECHK.TRANS64 P1, [R75+URZ+0x13290], R76 ;  /* 0x0132904c4b0095a7 */ /* 0x000e64000802007f */
[----:B-1----:R-:W-:Y:S05]  /*16be0*/  @!P1 BRA `(.L_x_11416) ;  /* 0xfffffffc00f09947 */ /* 0x002fea000383ffff */
[----:B------:R-:W-:Y:S05]  /*16bf0*/  BRA `(.L_x_11616) ;  /* 0xfffffedc00e47947 */ /* 0x000fea000383ffff */
.L_x_11420:
[----:B--2---:R2:W0:Y:S02]  /*16c00*/  SYNCS.PHASECHK.TRANS64.TRYWAIT P0, [R75+URZ+0x132b0], R76 ;  /* 0x0132b04c4b0075a7 */ /* 0x004424000800017f */
[----:B0-----:R-:W-:Y:S05]  /*16c10*/  @!P0 NANOSLEEP.SYNCS 0x989680 ;  /* 0x009896800000895d */ /* 0x001fea0003900000 */
[----:B------:R-:W0:Y:S02]  /*16c20*/  @!P0 SYNCS.PHASECHK.TRANS64 P0, [R75+URZ+0x132b0], R76 ;  /* 0x0132b04c4b0085a7 */ /* 0x000e24000800007f */
[----:B0-----:R-:W-:Y:S05]  /*16c30*/  @!P0 BRA `(.L_x_11420) ;  /* 0xfffffffc00f08947 */ /* 0x001fea000383ffff */
[----:B------:R-:W-:Y:S05]  /*16c40*/  BRA `(.L_x_11617) ;  /* 0xfffffee000447947 */ /* 0x000fea000383ffff */
.L_x_11440:
        /* <DEDUP_REMOVED lines=8> */
.L_x_11619:
[----:B------:R-:W-:Y:S05]  /*16cd0*/  BSYNC B1 ;  /* 0x0000000000017941 */ /* 0x000fea0003800000 */
.L_x_11618:
        /* <DEDUP_REMOVED lines=8> */
.L_x_11620:
[----:B------:R-:W-:Y:S02]  /*16d60*/  IMAD.MOV.U32 R13, RZ, RZ, R31 ;  /* 0x000000ffff0d7224 */ /* 0x000fe400078e001f */
[----:B------:R-:W-:-:S07]  /*16d70*/  IMAD.MOV.U32 R29, RZ, RZ, R14 ;  /* 0x000000ffff1d7224 */ /* 0x000fce00078e000e */
[----:B------:R-:W-:Y:S05]  /*16d80*/  WARPSYNC.COLLECTIVE R15, `(.L_x_11621) ;  /* 0x000000000f087348 */ /* 0x000fea0003c00000 */
[----:B------:R0:W1:Y:S02]  /*16d90*/  SHFL.IDX P6, R14, R13, R12, R11 ;  /* 0x0000000c0d0e7389 */ /* 0x00006400000c000b */
[----:B01----:R-:W-:Y:S01]  /*16da0*/  ENDCOLLECTIVE ;  /* 0x000000000000791b */ /* 0x003fe20003800000 */
.L_x_11621:
[----:B------:R-:W-:Y:S02]  /*16db0*/  IMAD.MOV.U32 R13, RZ, RZ, R26 ;  /* 0x000000ffff0d7224 */ /* 0x000fe400078e001a */
[----:B------:R-:W-:-:S07]  /*16dc0*/  IMAD.MOV.U32 R3, RZ, RZ, R14 ;  /* 0x000000ffff037224 */ /* 0x000fce00078e000e */
[----:B------:R-:W-:Y:S05]  /*16dd0*/  WARPSYNC.COLLECTIVE R15, `(.L_x_11622) ;  /* 0x000000000f087348 */ /* 0x000fea0003c00000 */
[----:B------:R0:W1:Y:S02]  /*16de0*/  SHFL.IDX P6, R14, R13, R12, R11 ;  /* 0x0000000c0d0e7389 */ /* 0x00006400000c000b */
[----:B01----:R-:W-:Y:S01]  /*16df0*/  ENDCOLLECTIVE ;  /* 0x000000000000791b */ /* 0x003fe20003800000 */
.L_x_11622:
[----:B------:R-:W-:Y:S05]  /*16e00*/  BRA `(.L_x_11623) ;  /* 0xfffffeec00907947 */ /* 0x000fea000383ffff */
.L_x_11444:
[----:B-1----:R1:W3:Y:S02]  /*16e10*/  SYNCS.PHASECHK.TRANS64.TRYWAIT P0, [R16+URZ+0x13200], R27 ;  /* 0x0132001b100075a7 */ /* 0x0022e4000800017f */
[----:B---3--:R-:W-:Y:S05]  /*16e20*/  @!P0 NANOSLEEP.SYNCS 0x989680 ;  /* 0x009896800000895d */ /* 0x008fea0003900000 */
[----:B------:R-:W3:Y:S02]  /*16e30*/  @!P0 SYNCS.PHASECHK.TRANS64 P0, [R16+URZ+0x13200], R27 ;  /* 0x0132001b100085a7 */ /* 0x000ee4000800007f */
[----:B---3--:R-:W-:Y:S05]  /*16e40*/  @!P0 BRA `(.L_x_11444) ;  /* 0xfffffffc00f08947 */ /* 0x008fea000383ffff */
[----:B------:R-:W-:Y:S05]  /*16e50*/  BRA `(.L_x_11624) ;  /* 0xfffffef000287947 */ /* 0x000fea000383ffff */
.L_x_11448:
        /* <DEDUP_REMOVED lines=8> */
.L_x_11626:
[----:B------:R-:W-:Y:S05]  /*16ee0*/  BSYNC B1 ;  /* 0x0000000000017941 */ /* 0x000fea0003800000 */
.L_x_11625:
        /* <DEDUP_REMOVED lines=8> */
.L_x_11627:
[----:B------:R-:W-:Y:S02]  /*16f70*/  IMAD.MOV.U32 R13, RZ, RZ, R31 ;  /* 0x000000ffff0d7224 */ /* 0x000fe400078e001f */
[----:B------:R-:W-:-:S07]  /*16f80*/  IMAD.MOV.U32 R29, RZ, RZ, R14 ;  /* 0x000000ffff1d7224 */ /* 0x000fce00078e000e */
[----:B------:R-:W-:Y:S05]  /*16f90*/  WARPSYNC.COLLECTIVE R15, `(.L_x_11628) ;  /* 0x000000000f087348 */ /* 0x000fea0003c00000 */
[----:B------:R0:W1:Y:S02]  /*16fa0*/  SHFL.IDX P6, R14, R13, R12, R11 ;  /* 0x0000000c0d0e7389 */ /* 0x00006400000c000b */
[----:B01----:R-:W-:Y:S01]  /*16fb0*/  ENDCOLLECTIVE ;  /* 0x000000000000791b */ /* 0x003fe20003800000 */
.L_x_11628:
[----:B------:R-:W-:Y:S02]  /*16fc0*/  IMAD.MOV.U32 R13, RZ, RZ, R26 ;  /* 0x000000ffff0d7224 */ /* 0x000fe400078e001a */
[----:B------:R-:W-:-:S07]  /*16fd0*/  IMAD.MOV.U32 R3, RZ, RZ, R14 ;  /* 0x000000ffff037224 */ /* 0x000fce00078e000e */
[----:B------:R-:W-:Y:S05]  /*16fe0*/  WARPSYNC.COLLECTIVE R15, `(.L_x_11629) ;  /* 0x000000000f087348 */ /* 0x000fea0003c00000 */
[----:B------:R0:W1:Y:S02]  /*16ff0*/  SHFL.IDX P6, R14, R13, R12, R11 ;  /* 0x0000000c0d0e7389 */ /* 0x00006400000c000b */
[----:B01----:R-:W-:Y:S01]  /*17000*/  ENDCOLLECTIVE ;  /* 0x000000000000791b */ /* 0x003fe20003800000 */
.L_x_11629:
[----:B------:R-:W-:Y:S05]  /*17010*/  BRA `(.L_x_11630) ;  /* 0xfffffefc00d87947 */ /* 0x000fea000383ffff */
.L_x_11452:
[----:B-1----:R1:W3:Y:S02]  /*17020*/  SYNCS.PHASECHK.TRANS64.TRYWAIT P1, [R16+URZ+0x13200], R21 ;  /* 0x01320015100075a7 */ /* 0x0022e4000802017f */
[----:B---3--:R-:W-:Y:S05]  /*17030*/  @!P1 NANOSLEEP.SYNCS 0x989680 ;  /* 0x009896800000995d */ /* 0x008fea0003900000 */
[----:B------:R-:W3:Y:S02]  /*17040*/  @!P1 SYNCS.PHASECHK.TRANS64 P1, [R16+URZ+0x13200], R21 ;  /* 0x01320015100095a7 */ /* 0x000ee4000802007f */
[----:B---3--:R-:W-:Y:S05]  /*17050*/  @!P1 BRA `(.L_x_11452) ;  /* 0xfffffffc00f09947 */ /* 0x008fea000383ffff */
[----:B------:R-:W-:Y:S05]  /*17060*/  BRA `(.L_x_11631) ;  /* 0xffffff00004c7947 */ /* 0x000fea000383ffff */
.L_x_11456:
[----:B-1----:R1:W4:Y:S02]  /*17070*/  SYNCS.PHASECHK.TRANS64.TRYWAIT P1, [R3+URZ+0x13230], R6 ;  /* 0x01323006030075a7 */ /* 0x002324000802017f */
[----:B----4-:R-:W-:Y:S05]  /*17080*/  @!P1 NANOSLEEP.SYNCS 0x989680 ;  /* 0x009896800000995d */ /* 0x010fea0003900000 */
[----:B------:R-:W4:Y:S02]  /*17090*/  @!P1 SYNCS.PHASECHK.TRANS64 P1, [R3+URZ+0x13230], R6 ;  /* 0x01323006030095a7 */ /* 0x000f24000802007f */
[----:B----4-:R-:W-:Y:S05]  /*170a0*/  @!P1 BRA `(.L_x_11456) ;  /* 0xfffffffc00f09947 */ /* 0x010fea000383ffff */
[----:B------:R-:W-:Y:S05]  /*170b0*/  BRA `(.L_x_11455) ;  /* 0xffffff1000a87947 */ /* 0x000fea000383ffff */
.L_x_11463:
[----:B0-----:R0:W1:Y:S02]  /*170c0*/  SYNCS.PHASECHK.TRANS64.TRYWAIT P1, [R11+URZ+0x13230], R0 ;  /* 0x013230000b0075a7 */ /* 0x001064000802017f */
[----:B-1----:R-:W-:Y:S05]  /*170d0*/  @!P1 NANOSLEEP.SYNCS 0x989680 ;  /* 0x009896800000995d */ /* 0x002fea0003900000 */
[----:B------:R-:W1:Y:S02]  /*170e0*/  @!P1 SYNCS.PHASECHK.TRANS64 P1, [R11+URZ+0x13230], R0 ;  /* 0x013230000b0095a7 */ /* 0x000e64000802007f */
[----:B-1----:R-:W-:Y:S05]  /*170f0*/  @!P1 BRA `(.L_x_11463) ;  /* 0xfffffffc00f09947 */ /* 0x002fea000383ffff */
[----:B------:R-:W-:Y:S05]  /*17100*/  BRA `(.L_x_11462) ;  /* 0xffffff3c00507947 */ /* 0x000fea000383ffff */
.L_x_11468:
[----:B-1----:R1:W2:Y:S02]  /*17110*/  SYNCS.PHASECHK.TRANS64.TRYWAIT P1, [R14+URZ+0x13250], R0 ;  /* 0x013250000e0075a7 */ /* 0x0022a4000802017f */
[----:B--2---:R-:W-:Y:S05]  /*17120*/  @!P1 NANOSLEEP.SYNCS 0x989680 ;  /* 0x009896800000995d */ /* 0x004fea0003900000 */
[----:B------:R-:W2:Y:S02]  /*17130*/  @!P1 SYNCS.PHASECHK.TRANS64 P1, [R14+URZ+0x13250], R0 ;  /* 0x013250000e0095a7 */ /* 0x000ea4000802007f */
[----:B--2---:R-:W-:Y:S05]  /*17140*/  @!P1 BRA `(.L_x_11468) ;  /* 0xfffffffc00f09947 */ /* 0x004fea000383ffff */
[----:B------:R-:W-:Y:S05]  /*17150*/  BRA `(.L_x_11467) ;  /* 0xffffff4000c07947 */ /* 0x000fea000383ffff */
.L_x_11475:
[----:B-1----:R1:W2:Y:S02]  /*17160*/  SYNCS.PHASECHK.TRANS64.TRYWAIT P1, [R3+URZ+0x13250], R4 ;  /* 0x01325004030075a7 */ /* 0x0022a4000802017f */
[----:B--2---:R-:W-:Y:S05]  /*17170*/  @!P1 NANOSLEEP.SYNCS 0x989680 ;  /* 0x009896800000995d */ /* 0x004fea0003900000 */
[----:B------:R-:W2:Y:S02]  /*17180*/  @!P1 SYNCS.PHASECHK.TRANS64 P1, [R3+URZ+0x13250], R4 ;  /* 0x01325004030095a7 */ /* 0x000ea4000802007f */
[----:B--2---:R-:W-:Y:S05]  /*17190*/  @!P1 BRA `(.L_x_11475) ;  /* 0xfffffffc00f09947 */ /* 0x004fea000383ffff */
[----:B------:R-:W-:Y:S05]  /*171a0*/  BRA `(.L_x_11474) ;  /* 0xffffff6000447947 */ /* 0x000fea000383ffff */
.L_x_11503:
[----:B------:R-:W0:Y:S01]  /*171b0*/  S2R R9, SR_TID.X ;  /* 0x0000000000097919 */ /* 0x000e220000002100 */
[----:B------:R-:W-:Y:S01]  /*171c0*/  BSSY B1, `(.L_x_11632) ;  /* 0x000000a000017945 */ /* 0x000fe20003800000 */
[----:B------:R-:W-:Y:S02]  /*171d0*/  IMAD.MOV.U32 R12, RZ, RZ, RZ ;  /* 0x000000ffff0c7224 */ /* 0x000fe400078e00ff */
[----:B-1----:R-:W-:Y:S02]  /*171e0*/  IMAD.MOV.U32 R11, RZ, RZ, 0x1f ;  /* 0x0000001fff0b7424 */ /* 0x002fe400078e00ff */
[----:B------:R-:W-:Y:S01]  /*171f0*/  IMAD.MOV.U32 R15, RZ, RZ, -0x1 ;  /* 0xffffffffff0f7424 */ /* 0x000fe200078e00ff */
[----:B0-----:R-:W-:-:S04]  /*17200*/  SHF.R.U32.HI R9, RZ, 0x5, R9 ;  /* 0x00000005ff097819 */ /* 0x001fc80000011609 */
[----:B------:R-:W-:-:S05]  /*17210*/  LOP3.LUT R9, R9, 0x3, RZ, 0xc0, !PT ;  /* 0x0000000309097812 */ /* 0x000fca00078ec0ff */
[----:B------:R-:W-:-:S07]  /*17220*/  IMAD.MOV.U32 R13, RZ, RZ, R9 ;  /* 0x000000ffff0d7224 */ /* 0x000fce00078e0009 */
[----:B------:R-:W-:Y:S05]  /*17230*/  WARPSYNC.COLLECTIVE R15, `(.L_x_11633) ;  /* 0x000000000f087348 */ /* 0x000fea0003c00000 */
[----:B------:R0:W1:Y:S02]  /*17240*/  SHFL.IDX P6, R14, R13, R12, R11 ;  /* 0x0000000c0d0e7389 */ /* 0x00006400000c000b */
[----:B01----:R-:W-:Y:S01]  /*17250*/  ENDCOLLECTIVE ;  /* 0x000000000000791b */ /* 0x003fe20003800000 */
.L_x_11633:
[----:B------:R-:W-:Y:S05]  /*17260*/  BSYNC B1 ;  /* 0x0000000000017941 */ /* 0x000fea0003800000 */
.L_x_11632:
[----:B------:R-:W-:Y:S05]  /*17270*/  BRA `(.L_x_11634) ;  /* 0xffffffa800e87947 */ /* 0x000fea000383ffff */
.L_x_11505:
[----:B------:R-:W-:Y:S01]  /*17280*/  BSSY B1, `(.L_x_11635) ;  /* 0x0000006000017945 */ /* 0x000fe20003800000 */
[----:B------:R-:W-:-:S07]  /*17290*/  IMAD.MOV.U32 R15, RZ, RZ, -0x1 ;  /* 0xffffffffff0f7424 */ /* 0x000fce00078e00ff */
[----:B01----:R-:W-:Y:S05]  /*172a0*/  WARPSYNC.COLLECTIVE R15, `(.L_x_11636) ;  /* 0x000000000f0c7348 */ /* 0x003fea0003c00000 */
[----:B------:R-:W-:Y:S02]  /*172b0*/  ELECT P6, UR62, PT ;  /* 0x00000000003e782f */ /* 0x000fe400038c0000 */
[----:B------:R-:W-:Y:S01]  /*172c0*/  MOV R14, UR62 ;  /* 0x0000003e000e7c02 */ /* 0x000fe20008000f00 */
[----:B01----:R-:W-:Y:S10]  /*172d0*/  ENDCOLLECTIVE ;  /* 0x000000000000791b */ /* 0x003ff40003800000 */
.L_x_11636:
[----:B------:R-:W-:Y:S05]  /*172e0*/  BSYNC B1 ;  /* 0x0000000000017941 */ /* 0x000fea0003800000 */
.L_x_11635:
[----:B------:R-:W-:Y:S05]  /*172f0*/  BRA `(.L_x_11504) ;  /* 0xffffffa800e07947 */ /* 0x000fea000383ffff */
.L_x_11507:
[----:B0-----:R0:W2:Y:S02]  /*17300*/  SYNCS.PHASECHK.TRANS64.TRYWAIT P0, [R17+URZ+0x13220], R7 ;  /* 0x01322007110075a7 */ /* 0x0010a4000800017f */
[----:B--2---:R-:W-:Y:S05]  /*17310*/  @!P0 NANOSLEEP.SYNCS 0x989680 ;  /* 0x009896800000895d */ /* 0x004fea0003900000 */
[----:B------:R-:W2:Y:S02]  /*17320*/  @!P0 SYNCS.PHASECHK.TRANS64 P0, [R17+URZ+0x13220], R7 ;  /* 0x01322007110085a7 */ /* 0x000ea4000800007f */
[----:B--2---:R-:W-:Y:S05]  /*17330*/  @!P0 BRA `(.L_x_11507) ;  /* 0xfffffffc00f08947 */ /* 0x004fea000383ffff */
[----:B------:R-:W-:Y:S05]  /*17340*/  BRA `(.L_x_11637) ;  /* 0xffffffa800f07947 */ /* 0x000fea000383ffff */
.L_x_11511:
[----:B0-----:R0:W1:Y:S02]  /*17350*/  SYNCS.PHASECHK.TRANS64.TRYWAIT P0, [R7+URZ+0x132a0], R11 ;  /* 0x0132a00b070075a7 */ /* 0x001064000800017f */
[----:B-1----:R-:W-:Y:S05]  /*17360*/  @!P0 NANOSLEEP.SYNCS 0x989680 ;  /* 0x009896800000895d */ /* 0x002fea0003900000 */
[----:B------:R-:W1:Y:S02]  /*17370*/  @!P0 SYNCS.PHASECHK.TRANS64 P0, [R7+URZ+0x132a0], R11 ;  /* 0x0132a00b070085a7 */ /* 0x000e64000800007f */
[----:B-1----:R-:W-:Y:S05]  /*17380*/  @!P0 BRA `(.L_x_11511) ;  /* 0xfffffffc00f08947 */ /* 0x002fea000383ffff */
[----:B------:R-:W-:Y:S05]  /*17390*/  BRA `(.L_x_11638) ;  /* 0xffffffac00107947 */ /* 0x000fea000383ffff */
.L_x_11516:
[----:B-1----:R1:W2:Y:S02]  /*173a0*/  SYNCS.PHASECHK.TRANS64.TRYWAIT P0, [R7+URZ+0x132c0], R11 ;  /* 0x0132c00b070075a7 */ /* 0x0022a4000800017f */
[----:B--2---:R-:W-:Y:S05]  /*173b0*/  @!P0 NANOSLEEP.SYNCS 0x989680 ;  /* 0x009896800000895d */ /* 0x004fea0003900000 */
[----:B------:R-:W2:Y:S02]  /*173c0*/  @!P0 SYNCS.PHASECHK.TRANS64 P0, [R7+URZ+0x132c0], R11 ;  /* 0x0132c00b070085a7 */ /* 0x000ea4000800007f */
[----:B--2---:R-:W-:Y:S05]  /*173d0*/  @!P0 BRA `(.L_x_11516) ;  /* 0xfffffffc00f08947 */ /* 0x004fea000383ffff */
[----:B------:R-:W-:Y:S05]  /*173e0*/  BRA `(.L_x_11639) ;  /* 0xffffffac00907947 */ /* 0x000fea000383ffff */
.L_x_11523:
[----:B0-----:R0:W2:Y:S02]  /*173f0*/  SYNCS.PHASECHK.TRANS64.TRYWAIT P2, [R7+URZ+0x132a0], R8 ;  /* 0x0132a008070075a7 */ /* 0x0010a4000804017f */
[----:B--2---:R-:W-:Y:S05]  /*17400*/  @!P2 NANOSLEEP.SYNCS 0x989680 ;  /* 0x009896800000a95d */ /* 0x004fea0003900000 */
[----:B------:R-:W2:Y:S02]  /*17410*/  @!P2 SYNCS.PHASECHK.TRANS64 P2, [R7+URZ+0x132a0], R8 ;  /* 0x0132a0080700a5a7 */ /* 0x000ea4000804007f */
[----:B--2---:R-:W-:Y:S05]  /*17420*/  @!P2 BRA `(.L_x_11523) ;  /* 0xfffffffc00f0a947 */ /* 0x004fea000383ffff */
[----:B------:R-:W-:Y:S05]  /*17430*/  BRA `(.L_x_11640) ;  /* 0xffffffb000647947 */ /* 0x000fea000383ffff */
.L_x_11528:
[----:B-1----:R1:W2:Y:S02]  /*17440*/  SYNCS.PHASECHK.TRANS64.TRYWAIT P2, [R7+URZ+0x132c0], R8 ;  /* 0x0132c008070075a7 */ /* 0x0022a4000804017f */
[----:B--2---:R-:W-:Y:S05]  /*17450*/  @!P2 NANOSLEEP.SYNCS 0x989680 ;  /* 0x009896800000a95d */ /* 0x004fea0003900000 */
[----:B------:R-:W2:Y:S02]  /*17460*/  @!P2 SYNCS.PHASECHK.TRANS64 P2, [R7+URZ+0x132c0], R8 ;  /* 0x0132c0080700a5a7 */ /* 0x000ea4000804007f */
[----:B--2---:R-:W-:Y:S05]  /*17470*/  @!P2 BRA `(.L_x_11528) ;  /* 0xfffffffc00f0a947 */ /* 0x004fea000383ffff */
[----:B------:R-:W-:Y:S05]  /*17480*/  BRA `(.L_x_11641) ;  /* 0xffffffb000e07947 */ /* 0x000fea000383ffff */
.L_x_11545:
[----:B------:R-:W4:Y:S01]  /*17490*/  S2R R20, SR_TID.X ;  /* 0x0000000000147919 */ /* 0x000f220000002100 */
[----:B------:R-:W-:Y:S01]  /*174a0*/  BSSY B0, `(.L_x_11642) ;  /* 0x000000a000007945 */ /* 0x000fe20003800000 */
[----:B------:R-:W-:Y:S02]  /*174b0*/  IMAD.MOV.U32 R12, RZ, RZ, RZ ;  /* 0x000000ffff0c7224 */ /* 0x000fe400078e00ff */
[----:B-12---:R-:W-:Y:S02]  /*174c0*/  IMAD.MOV.U32 R11, RZ, RZ, 0x1f ;  /* 0x0000001fff0b7424 */ /* 0x006fe400078e00ff */
[----:B------:R-:W-:Y:S01]  /*174d0*/  IMAD.MOV.U32 R15, RZ, RZ, -0x1 ;  /* 0xffffffffff0f7424 */ /* 0x000fe200078e00ff */
[----:B----4-:R-:W-:-:S04]  /*174e0*/  SHF.R.U32.HI R20, RZ, 0x5, R20 ;  /* 0x00000005ff147819 */ /* 0x010fc80000011614 */
[----:B------:R-:W-:-:S05]  /*174f0*/  LOP3.LUT R20, R20, 0x3, RZ, 0xc0, !PT ;  /* 0x0000000314147812 */ /* 0x000fca00078ec0ff */
[----:B------:R-:W-:-:S07]  /*17500*/  IMAD.MOV.U32 R13, RZ, RZ, R20 ;  /* 0x000000ffff0d7224 */ /* 0x000fce00078e0014 */
[----:B0--3--:R-:W-:Y:S05]  /*17510*/  WARPSYNC.COLLECTIVE R15, `(.L_x_11643) ;  /* 0x000000000f087348 */ /* 0x009fea0003c00000 */
[----:B------:R1:W2:Y:S02]  /*17520*/  SHFL.IDX P6, R14, R13, R12, R11 ;  /* 0x0000000c0d0e7389 */ /* 0x0002a400000c000b */
[----:B0123--:R-:W-:Y:S01]  /*17530*/  ENDCOLLECTIVE ;  /* 0x000000000000791b */ /* 0x00ffe20003800000 */
.L_x_11643:
[----:B------:R-:W-:Y:S05]  /*17540*/  BSYNC B0 ;  /* 0x0000000000007941 */ /* 0x000fea0003800000 */
.L_x_11642:
[----:B------:R-:W-:Y:S05]  /*17550*/  BRA `(.L_x_11644) ;  /* 0xffffffbc00e87947 */ /* 0x000fea000383ffff */
.L_x_11547:
[----:B------:R-:W-:Y:S01]  /*17560*/  BSSY B0, `(.L_x_11645) ;  /* 0x0000006000007945 */ /* 0x000fe20003800000 */
[----:B------:R-:W-:-:S07]  /*17570*/  IMAD.MOV.U32 R15, RZ, RZ, -0x1 ;  /* 0xffffffffff0f7424 */ /* 0x000fce00078e00ff */
[----:B-1234-:R-:W-:Y:S05]  /*17580*/  WARPSYNC.COLLECTIVE R15, `(.L_x_11646) ;  /* 0x000000000f0c7348 */ /* 0x01efea0003c00000 */
[----:B------:R-:W-:Y:S02]  /*17590*/  ELECT P6, UR62, PT ;  /* 0x00000000003e782f */ /* 0x000fe400038c0000 */
[----:B------:R-:W-:Y:S01]  /*175a0*/  MOV R14, UR62 ;  /* 0x0000003e000e7c02 */ /* 0x000fe20008000f00 */
[----:B-1234-:R-:W-:Y:S10]  /*175b0*/  ENDCOLLECTIVE ;  /* 0x000000000000791b */ /* 0x01eff40003800000 */
.L_x_11646:
[----:B------:R-:W-:Y:S05]  /*175c0*/  BSYNC B0 ;  /* 0x0000000000007941 */ /* 0x000fea0003800000 */
.L_x_11645:
[----:B------:R-:W-:Y:S05]  /*175d0*/  BRA `(.L_x_11647) ;  /* 0xffffffbc00e87947 */ /* 0x000fea000383ffff */
.L_x_11549:
[----:B0-----:R0:W4:Y:S02]  /*175e0*/  SYNCS.PHASECHK.TRANS64.TRYWAIT P0, [R4+URZ+0x13280], R3 ;  /* 0x01328003040075a7 */ /* 0x001124000800017f */
[----:B----4-:R-:W-:Y:S05]  /*175f0*/  @!P0 NANOSLEEP.SYNCS 0x989680 ;  /* 0x009896800000895d */ /* 0x010fea0003900000 */
[----:B------:R-:W4:Y:S02]  /*17600*/  @!P0 SYNCS.PHASECHK.TRANS64 P0, [R4+URZ+0x13280], R3 ;  /* 0x01328003040085a7 */ /* 0x000f24000800007f */
[----:B----4-:R-:W-:Y:S05]  /*17610*/  @!P0 BRA `(.L_x_11549) ;  /* 0xfffffffc00f08947 */ /* 0x010fea000383ffff */
[----:B------:R-:W-:Y:S05]  /*17620*/  BRA `(.L_x_11648) ;  /* 0xffffffc000507947 */ /* 0x000fea000383ffff */
.L_x_11551:
[----:B0-----:R0:W4:Y:S02]  /*17630*/  SYNCS.PHASECHK.TRANS64.TRYWAIT P0, [R4+URZ+0x13240], R3 ;  /* 0x01324003040075a7 */ /* 0x001124000800017f */
[----:B----4-:R-:W-:Y:S05]  /*17640*/  @!P0 NANOSLEEP.SYNCS 0x989680 ;  /* 0x009896800000895d */ /* 0x010fea0003900000 */
[----:B------:R-:W4:Y:S02]  /*17650*/  @!P0 SYNCS.PHASECHK.TRANS64 P0, [R4+URZ+0x13240], R3 ;  /* 0x01324003040085a7 */ /* 0x000f24000800007f */
[----:B----4-:R-:W-:Y:S05]  /*17660*/  @!P0 BRA `(.L_x_11551) ;  /* 0xfffffffc00f08947 */ /* 0x010fea000383ffff */
[----:B------:R-:W-:Y:S05]  /*17670*/  BRA `(.L_x_11649) ;  /* 0xffffffc000a47947 */ /* 0x000fea000383ffff */
.L_x_11555:
[----:B------:R-:W2:Y:S01]  /*17680*/  LDL.LU R11, [R1+0x40] ;  /* 0x00004000010b7983 */ /* 0x000ea20000300800 */
[----:B------:R-:W-:Y:S02]  /*17690*/  IMAD.MOV.U32 R13, RZ, RZ, R4 ;  /* 0x000000ffff0d7224 */ /* 0x000fe400078e0004 */
[----:B------:R-:W-:Y:S02]  /*176a0*/  IMAD.MOV.U32 R12, RZ, RZ, RZ ;  /* 0x000000ffff0c7224 */ /* 0x000fe400078e00ff */
[----:B------:R-:W-:Y:S02]  /*176b0*/  IMAD.MOV.U32 R15, RZ, RZ, -0x1 ;  /* 0xffffffffff0f7424 */ /* 0x000fe400078e00ff */
        /* <DEDUP_REMOVED lines=8> */
.L_x_11650:
[----:B------:R-:W-:Y:S02]  /*17740*/  IMAD.MOV.U32 R13, RZ, RZ, R0 ;  /* 0x000000ffff0d7224 */ /* 0x000fe400078e0000 */
[----:B------:R-:W-:-:S07]  /*17750*/  IMAD.MOV.U32 R7, RZ, RZ, R14 ;  /* 0x000000ffff077224 */ /* 0x000fce00078e000e */
[----:B------:R-:W-:Y:S05]  /*17760*/  WARPSYNC.COLLECTIVE R15, `(.L_x_11651) ;  /* 0x000000000f087348 */ /* 0x000fea0003c00000 */
[----:B------:R0:W1:Y:S02]  /*17770*/  SHFL.IDX P6, R14, R13, R12, R11 ;  /* 0x0000000c0d0e7389 */ /* 0x00006400000c000b */
[----:B01----:R-:W-:Y:S01]  /*17780*/  ENDCOLLECTIVE ;  /* 0x000000000000791b */ /* 0x003fe20003800000 */
.L_x_11651:
[----:B------:R-:W-:Y:S02]  /*17790*/  IMAD.MOV.U32 R13, RZ, RZ, R4 ;  /* 0x000000ffff0d7224 */ /* 0x000fe400078e0004 */
[----:B------:R-:W-:Y:S02]  /*177a0*/  IMAD.MOV.U32 R12, RZ, RZ, 0x1 ;  /* 0x00000001ff0c7424 */ /* 0x000fe400078e00ff */
[----:B------:R-:W-:-:S07]  /*177b0*/  IMAD.MOV.U32 R6, RZ, RZ, R14 ;  /* 0x000000ffff067224 */ /* 0x000fce00078e000e */
[----:B------:R-:W-:Y:S05]  /*177c0*/  WARPSYNC.COLLECTIVE R15, `(.L_x_11652) ;  /* 0x000000000f087348 */ /* 0x000fea0003c00000 */
[----:B------:R0:W1:Y:S02]  /*177d0*/  SHFL.IDX P6, R14, R13, R12, R11 ;  /* 0x0000000c0d0e7389 */ /* 0x00006400000c000b */
[----:B01----:R-:W-:Y:S01]  /*177e0*/  ENDCOLLECTIVE ;  /* 0x000000000000791b */ /* 0x003fe20003800000 */
.L_x_11652:
        /* <DEDUP_REMOVED lines=8> */
[----:B0-----:R-:W-:-:S12]  /*17870*/  IMAD.MOV.U32 R6, RZ, RZ, R14 ;  /* 0x000000ffff067224 */ /* 0x001fd800078e000e */
[----:B------:R-:W-:Y:S05]  /*17880*/  WARPSYNC.COLLECTIVE R15, `(.L_x_11653) ;  /* 0x000000000f087348 */ /* 0x000fea0003c00000 */
[----:B------:R0:W1:Y:S02]  /*17890*/  SHFL.IDX P6, R14, R13, R12, R11 ;  /* 0x0000000c0d0e7389 */ /* 0x00006400000c000b */
[----:B01----:R-:W-:Y:S01]  /*178a0*/  ENDCOLLECTIVE ;  /* 0x000000000000791b */ /* 0x003fe20003800000 */
.L_x_11653:
[----:B------:R-:W-:Y:S02]  /*178b0*/  IMAD.MOV.U32 R13, RZ, RZ, R4 ;  /* 0x000000ffff0d7224 */ /* 0x000fe400078e0004 */
[----:B------:R-:W-:Y:S02]  /*178c0*/  IMAD.MOV.U32 R12, RZ, RZ, 0x2 ;  /* 0x00000002ff0c7424 */ /* 0x000fe400078e00ff */
[----:B------:R-:W-:-:S07]  /*178d0*/  IMAD.MOV.U32 R7, RZ, RZ, R14 ;  /* 0x000000ffff077224 */ /* 0x000fce00078e000e */
[----:B------:R-:W-:Y:S05]  /*178e0*/  WARPSYNC.COLLECTIVE R15, `(.L_x_11654) ;  /* 0x000000000f087348 */ /* 0x000fea0003c00000 */
[----:B------:R0:W1:Y:S02]  /*178f0*/  SHFL.IDX P6, R14, R13, R12, R11 ;  /* 0x0000000c0d0e7389 */ /* 0x00006400000c000b */
[----:B01----:R-:W-:Y:S01]  /*17900*/  ENDCOLLECTIVE ;  /* 0x000000000000791b */ /* 0x003fe20003800000 */
.L_x_11654:
        /* <DEDUP_REMOVED lines=16> */
.L_x_11655:
[----:B------:R-:W-:Y:S02]  /*17a10*/  IMAD.MOV.U32 R13, RZ, RZ, R4 ;  /* 0x000000ffff0d7224 */ /* 0x000fe400078e0004 */
[----:B------:R-:W-:Y:S02]  /*17a20*/  IMAD.MOV.U32 R12, RZ, RZ, 0x3 ;  /* 0x00000003ff0c7424 */ /* 0x000fe400078e00ff */
[----:B------:R-:W-:-:S07]  /*17a30*/  IMAD.MOV.U32 R7, RZ, RZ, R14 ;  /* 0x000000ffff077224 */ /* 0x000fce00078e000e */
[----:B------:R-:W-:Y:S05]  /*17a40*/  WARPSYNC.COLLECTIVE R15, `(.L_x_11656) ;  /* 0x000000000f087348 */ /* 0x000fea0003c00000 */
[----:B------:R0:W1:Y:S02]  /*17a50*/  SHFL.IDX P6, R14, R13, R12, R11 ;  /* 0x0000000c0d0e7389 */ /* 0x00006400000c000b */
[----:B01----:R-:W-:Y:S01]  /*17a60*/  ENDCOLLECTIVE ;  /* 0x000000000000791b */ /* 0x003fe20003800000 */
.L_x_11656:
[----:B------:R-:W-:-:S05]  /*17a70*/  @!P1 IADD3 R7, P2, R20, R7, RZ ;  /* 0x0000000714079210 */ /* 0x000fca0007f5e0ff */
[----:B------:R-:W-:-:S05]  /*17a80*/  @!P1 IMAD.X R6, RZ, RZ, R6, P2 ;  /* 0x000000ffff069224 */ /* 0x000fca00010e0606 */
[-C--:B------:R-:W-:Y:S01]  /*17a90*/  @!P1 LOP3.LUT R7, R7, R6.reuse, RZ, 0x3c, !PT ;  /* 0x0000000607079212 */ /* 0x080fe200078e3cff */
[----:B------:R-:W-:Y:S02]  /*17aa0*/  IMAD.MOV.U32 R13, RZ, RZ, R0 ;  /* 0x000000ffff0d7224 */ /* 0x000fe400078e0000 */
[----:B------:R-:W-:Y:S01]  /*17ab0*/  VIADD R0, R25, 0x60 ;  /* 0x0000006019007836 */ /* 0x000fe20000000000 */
[----:B------:R-:W-:-:S04]  /*17ac0*/  @!P1 LOP3.LUT R6, R7, R6, RZ, 0x3c, !PT ;  /* 0x0000000607069212 */ /* 0x000fc800078e3cff */
[----:B------:R-:W-:Y:S01]  /*17ad0*/  @!P1 LOP3.LUT R7, R7, R6, RZ, 0x3c, !PT ;  /* 0x0000000607079212 */ /* 0x000fe200078e3cff */
[----:B------:R-:W-:-:S07]  /*17ae0*/  IMAD.MOV.U32 R4, RZ, RZ, R14 ;  /* 0x000000ffff047224 */ /* 0x000fce00078e000e */
[----:B------:R-:W-:Y:S05]  /*17af0*/  WARPSYNC.COLLECTIVE R15, `(.L_x_11657) ;  /* 0x000000000f087348 */ /* 0x000fea0003c00000 */
[----:B------:R0:W1:Y:S02]  /*17b00*/  SHFL.IDX P6, R14, R13, R12, R11 ;  /* 0x0000000c0d0e7389 */ /* 0x00006400000c000b */
[----:B01----:R-:W-:Y:S01]  /*17b10*/  ENDCOLLECTIVE ;  /* 0x000000000000791b */ /* 0x003fe20003800000 */
.L_x_11657:
[----:B------:R-:W-:Y:S01]  /*17b20*/  @!PT LDS RZ, [RZ] ;  /* 0x00000000fffff984 */ /* 0x000fe20000000800 */
[----:B------:R-:W-:Y:S01]  /*17b30*/  @!PT LDS RZ, [RZ] ;  /* 0x00000000fffff984 */ /* 0x000fe20000000800 */
[----:B------:R-:W-:Y:S01]  /*17b40*/  @!PT LDS RZ, [RZ] ;  /* 0x00000000fffff984 */ /* 0x000fe20000000800 */
[----:B------:R0:W-:Y:S01]  /*17b50*/  @!P1 LDGSTS.E.BYPASS.LTC128B.128 [R10+0xc000], desc[UR40][R6.64], !P0 ;  /* 0x0c000000060a9fae */ /* 0x0001e2000c101d68 */
[----:B------:R-:W-:Y:S01]  /*17b60*/  ISETP.GE.AND P1, PT, R0, R5, PT ;  /* 0x000000050000720c */ /* 0x000fe20003f26270 */
[----:B------:R-:W-:Y:S02]  /*17b70*/  IMAD.MOV.U32 R13, RZ, RZ, R3 ;  /* 0x000000ffff0d7224 */ /* 0x000fe400078e0003 */
[----:B------:R-:W-:Y:S02]  /*17b80*/  IMAD.MOV.U32 R12, RZ, RZ, RZ ;  /* 0x000000ffff0c7224 */ /* 0x000fe400078e00ff */
[----:B0-----:R-:W-:-:S08]  /*17b90*/  IMAD.MOV.U32 R6, RZ, RZ, R14 ;  /* 0x000000ffff067224 */ /* 0x001fd000078e000e */
[----:B------:R-:W-:Y:S05]  /*17ba0*/  WARPSYNC.COLLECTIVE R15, `(.L_x_11658) ;  /* 0x000000000f087348 */ /* 0x000fea0003c00000 */
[----:B------:R0:W1:Y:S02]  /*17bb0*/  SHFL.IDX P6, R14, R13, R12, R11 ;  /* 0x0000000c0d0e7389 */ /* 0x00006400000c000b */
[----:B01----:R-:W-:Y:S01]  /*17bc0*/  ENDCOLLECTIVE ;  /* 0x000000000000791b */ /* 0x003fe20003800000 */
.L_x_11658:
[----:B------:R-:W-:-:S05]  /*17bd0*/  @!P1 IADD3 R6, P3, R20, R6, RZ ;  /* 0x0000000614069210 */ /* 0x000fca0007f7e0ff */
[----:B------:R-:W-:-:S04]  /*17be0*/  @!P1 IMAD.X R4, RZ, RZ, R4, P3 ;  /* 0x000000ffff049224 */ /* 0x000fc800018e0604 */
        /* <DEDUP_REMOVED lines=8> */
[----:B------:R-:W-:-:S12]  /*17c70*/  IMAD.MOV.U32 R8, RZ, RZ, R14 ;  /* 0x000000ffff087224 */ /* 0x000fd800078e000e */
[----:B0-----:R-:W-:Y:S05]  /*17c80*/  WARPSYNC.COLLECTIVE R15, `(.L_x_11659) ;  /* 0x000000000f087348 */ /* 0x001fea0003c00000 */
[----:B------:R1:W2:Y:S02]  /*17c90*/  SHFL.IDX P6, R14, R13, R12, R11 ;  /* 0x0000000c0d0e7389 */ /* 0x0002a400000c000b */
[----:B012---:R-:W-:Y:S01]  /*17ca0*/  ENDCOLLECTIVE ;  /* 0x000000000000791b */ /* 0x007fe20003800000 */
.L_x_11659:
[----:B------:R-:W-:Y:S02]  /*17cb0*/  IMAD.MOV.U32 R13, RZ, RZ, R3 ;  /* 0x000000ffff0d7224 */ /* 0x000fe400078e0003 */
[----:B------:R-:W-:Y:S02]  /*17cc0*/  IMAD.MOV.U32 R12, RZ, RZ, 0x1 ;  /* 0x00000001ff0c7424 */ /* 0x000fe400078e00ff */
[----:B------:R-:W-:-:S07]  /*17cd0*/  IMAD.MOV.U32 R0, RZ, RZ, R14 ;  /* 0x000000ffff007224 */ /* 0x000fce00078e000e */
[----:B------:R-:W-:Y:S05]  /*17ce0*/  WARPSYNC.COLLECTIVE R15, `(.L_x_11660) ;  /* 0x000000000f087348 */ /* 0x000fea0003c00000 */
[----:B------:R0:W1:Y:S02]  /*17cf0*/  SHFL.IDX P6, R14, R13, R12, R11 ;  /* 0x0000000c0d0e7389 */ /* 0x00006400000c000b */
[----:B01----:R-:W-:Y:S01]  /*17d00*/  ENDCOLLECTIVE ;  /* 0x000000000000791b */ /* 0x003fe20003800000 */
.L_x_11660:
        /* <DEDUP_REMOVED lines=13> */
.L_x_11661:
[----:B------:R-:W-:Y:S01]  /*17de0*/  IMAD.MOV.U32 R2, RZ, RZ, R14 ;  /* 0x000000ffff027224 */ /* 0x000fe200078e000e */
[----:B------:R-:W-:Y:S06]  /*17df0*/  BRA `(.L_x_11662) ;  /* 0xffffffc400a87947 */ /* 0x000fec000383ffff */
.L_x_11558:
[----:B-1----:R1:W2:Y:S02]  /*17e00*/  SYNCS.PHASECHK.TRANS64.TRYWAIT P0, [R17+URZ+0x13220], R0 ;  /* 0x01322000110075a7 */ /* 0x0022a4000800017f */
[----:B--2---:R-:W-:Y:S05]  /*17e10*/  @!P0 NANOSLEEP.SYNCS 0x989680 ;  /* 0x009896800000895d */ /* 0x004fea0003900000 */
[----:B------:R-:W2:Y:S02]  /*17e20*/  @!P0 SYNCS.PHASECHK.TRANS64 P0, [R17+URZ+0x13220], R0 ;  /* 0x01322000110085a7 */ /* 0x000ea4000800007f */
[----:B--2---:R-:W-:Y:S05]  /*17e30*/  @!P0 BRA `(.L_x_11558) ;  /* 0xfffffffc00f08947 */ /* 0x004fea000383ffff */
[----:B------:R-:W-:Y:S05]  /*17e40*/  BRA `(.L_x_11663) ;  /* 0xffffffc800047947 */ /* 0x000fea000383ffff */
.L_x_11564:
[----:B0-----:R0:W3:Y:S02]  /*17e50*/  SYNCS.PHASECHK.TRANS64.TRYWAIT P0, [R6+URZ+0x13280], R5 ;  /* 0x01328005060075a7 */ /* 0x0010e4000800017f */
[----:B---3--:R-:W-:Y:S05]  /*17e60*/  @!P0 NANOSLEEP.SYNCS 0x989680 ;  /* 0x009896800000895d */ /* 0x008fea0003900000 */
[----:B------:R-:W3:Y:S02]  /*17e70*/  @!P0 SYNCS.PHASECHK.TRANS64 P0, [R6+URZ+0x13280], R5 ;  /* 0x01328005060085a7 */ /* 0x000ee4000800007f */
[----:B---3--:R-:W-:Y:S05]  /*17e80*/  @!P0 BRA `(.L_x_11564) ;  /* 0xfffffffc00f08947 */ /* 0x008fea000383ffff */
[----:B------:R-:W-:Y:S05]  /*17e90*/  BRA `(.L_x_11664) ;  /* 0xffffffc800b47947 */ /* 0x000fea000383ffff */
.L_x_11569:
[----:B-1----:R1:W3:Y:S02]  /*17ea0*/  SYNCS.PHASECHK.TRANS64.TRYWAIT P0, [R6+URZ+0x13240], R5 ;  /* 0x01324005060075a7 */ /* 0x0022e4000800017f */
[----:B---3--:R-:W-:Y:S05]  /*17eb0*/  @!P0 NANOSLEEP.SYNCS 0x989680 ;  /* 0x009896800000895d */ /* 0x008fea0003900000 */
[----:B------:R-:W3:Y:S02]  /*17ec0*/  @!P0 SYNCS.PHASECHK.TRANS64 P0, [R6+URZ+0x13240], R5 ;  /* 0x01324005060085a7 */ /* 0x000ee4000800007f */
[----:B---3--:R-:W-:Y:S05]  /*17ed0*/  @!P0 BRA `(.L_x_11569) ;  /* 0xfffffffc00f08947 */ /* 0x008fea000383ffff */
[----:B------:R-:W-:Y:S05]  /*17ee0*/  BRA `(.L_x_11665) ;  /* 0xffffffcc00307947 */ /* 0x000fea000383ffff */
.L_x_11575:
[----:B---3--:R3:W4:Y:S02]  /*17ef0*/  SYNCS.PHASECHK.TRANS64.TRYWAIT P0, [R3+URZ+0x13270], R4 ;  /* 0x01327004030075a7 */ /* 0x008724000800017f */
[----:B----4-:R-:W-:Y:S05]  /*17f00*/  @!P0 NANOSLEEP.SYNCS 0x989680 ;  /* 0x009896800000895d */ /* 0x010fea0003900000 */
[----:B------:R-:W4:Y:S02]  /*17f10*/  @!P0 SYNCS.PHASECHK.TRANS64 P0, [R3+URZ+0x13270], R4 ;  /* 0x01327004030085a7 */ /* 0x000f24000800007f */
[----:B----4-:R-:W-:Y:S05]  /*17f20*/  @!P0 BRA `(.L_x_11575) ;  /* 0xfffffffc00f08947 */ /* 0x010fea000383ffff */
[----:B------:R-:W-:Y:S05]  /*17f30*/  BRA `(.L_x_11666) ;  /* 0xffffffcc00cc7947 */ /* 0x000fea000383ffff */
.L_x_11577:
[----:B---3--:R3:W4:Y:S02]  /*17f40*/  SYNCS.PHASECHK.TRANS64.TRYWAIT P0, [R3+URZ+0x13260], R4 ;  /* 0x01326004030075a7 */ /* 0x008724000800017f */
[----:B----4-:R-:W-:Y:S05]  /*17f50*/  @!P0 NANOSLEEP.SYNCS 0x989680 ;  /* 0x009896800000895d */ /* 0x010fea0003900000 */
[----:B------:R-:W4:Y:S02]  /*17f60*/  @!P0 SYNCS.PHASECHK.TRANS64 P0, [R3+URZ+0x13260], R4 ;  /* 0x01326004030085a7 */ /* 0x000f24000800007f */
[----:B----4-:R-:W-:Y:S05]  /*17f70*/  @!P0 BRA `(.L_x_11577) ;  /* 0xfffffffc00f08947 */ /* 0x010fea000383ffff */
[----:B------:R-:W-:Y:S05]  /*17f80*/  BRA `(.L_x_11667) ;  /* 0xffffffcc00d47947 */ /* 0x000fea000383ffff */
.L_x_11584:
[----:B-1----:R1:W3:Y:S02]  /*17f90*/  SYNCS.PHASECHK.TRANS64.TRYWAIT P1, [R0+URZ+0x13270], R3 ;  /* 0x01327003000075a7 */ /* 0x0022e4000802017f */
[----:B---3--:R-:W-:Y:S05]  /*17fa0*/  @!P1 NANOSLEEP.SYNCS 0x989680 ;  /* 0x009896800000995d */ /* 0x008fea0003900000 */
[----:B------:R-:W3:Y:S02]  /*17fb0*/  @!P1 SYNCS.PHASECHK.TRANS64 P1, [R0+URZ+0x13270], R3 ;  /* 0x01327003000095a7 */ /* 0x000ee4000802007f */
[----:B---3--:R-:W-:Y:S05]  /*17fc0*/  @!P1 BRA `(.L_x_11584) ;  /* 0xfffffffc00f09947 */ /* 0x008fea000383ffff */
[----:B------:R-:W-:Y:S05]  /*17fd0*/  BRA `(.L_x_11668) ;  /* 0xffffffd400707947 */ /* 0x000fea000383ffff */
.L_x_11586:
[----:B-1----:R1:W3:Y:S02]  /*17fe0*/  SYNCS.PHASECHK.TRANS64.TRYWAIT P1, [R0+URZ+0x13260], R3 ;  /* 0x01326003000075a7 */ /* 0x0022e4000802017f */
[----:B---3--:R-:W-:Y:S05]  /*17ff0*/  @!P1 NANOSLEEP.SYNCS 0x989680 ;  /* 0x009896800000995d */ /* 0x008fea0003900000 */
[----:B------:R-:W3:Y:S02]  /*18000*/  @!P1 SYNCS.PHASECHK.TRANS64 P1, [R0+URZ+0x13260], R3 ;  /* 0x01326003000095a7 */ /* 0x000ee4000802007f */
[----:B---3--:R-:W-:Y:S05]  /*18010*/  @!P1 BRA `(.L_x_11586) ;  /* 0xfffffffc00f09947 */ /* 0x008fea000383ffff */
[----:B------:R-:W-:Y:S05]  /*18020*/  BRA `(.L_x_11669) ;  /* 0xffffffd400787947 */ /* 0x000fea000383ffff */
.L_x_11590:
[----:B------:R-:W-:Y:S01]  /*18030*/  BSSY B0, `(.L_x_11670) ;  /* 0x0000008000007945 */ /* 0x000fe20003800000 */
[----:B------:R-:W-:Y:S02]  /*18040*/  IMAD.MOV.U32 R13, RZ, RZ, R24 ;  /* 0x000000ffff0d7224 */ /* 0x000fe400078e0018 */
[----:B------:R-:W-:Y:S02]  /*18050*/  IMAD.MOV.U32 R12, RZ, RZ, RZ ;  /* 0x000000ffff0c7224 */ /* 0x000fe400078e00ff */
[----:B-12---:R-:W-:Y:S02]  /*18060*/  IMAD.MOV.U32 R11, RZ, RZ, 0x1f ;  /* 0x0000001fff0b7424 */ /* 0x006fe400078e00ff */
[----:B------:R-:W-:-:S07]  /*18070*/  IMAD.MOV.U32 R15, RZ, RZ, -0x1 ;  /* 0xffffffffff0f7424 */ /* 0x000fce00078e00ff */
[----:B----4-:R-:W-:Y:S05]  /*18080*/  WARPSYNC.COLLECTIVE R15, `(.L_x_11671) ;  /* 0x000000000f087348 */ /* 0x010fea0003c00000 */
[----:B------:R0:W1:Y:S02]  /*18090*/  SHFL.IDX P6, R14, R13, R12, R11 ;  /* 0x0000000c0d0e7389 */ /* 0x00006400000c000b */
[----:B01--4-:R-:W-:Y:S01]  /*180a0*/  ENDCOLLECTIVE ;  /* 0x000000000000791b */ /* 0x013fe20003800000 */
.L_x_11671:
[----:B------:R-:W-:Y:S05]  /*180b0*/  BSYNC B0 ;  /* 0x0000000000007941 */ /* 0x000fea0003800000 */
.L_x_11670:
        /* <DEDUP_REMOVED lines=9> */
.L_x_11672:
        /* <DEDUP_REMOVED lines=8> */
[----:B-1----:R-:W-:-:S05]  /*181d0*/  @!P1 IMAD.WIDE R2, R8, 0x4, R4 ;  /* 0x0000000408029825 */ /* 0x002fca00078e0204 */
        /* <DEDUP_REMOVED lines=16> */
.L_x_11673:
[----:B------:R-:W-:Y:S01]  /*182e0*/  IMAD.MOV.U32 R12, RZ, RZ, 0x2 ;  /* 0x00000002ff0c7424 */ /* 0x000fe200078e00ff */
[----:B------:R-:W-:-:S05]  /*182f0*/  SEL R3, R14, RZ, P1 ;  /* 0x000000ff0e037207 */ /* 0x000fca0000800000 */
[----:B------:R-:W-:-:S04]  /*18300*/  IMAD.IADD R2, R2, 0x1, R3 ;  /* 0x0000000102027824 */ /* 0x000fc800078e0203 */
[----:B------:R-:W-:-:S07]  /*18310*/  IMAD.MOV.U32 R13, RZ, RZ, R2 ;  /* 0x000000ffff0d7224 */ /* 0x000fce00078e0002 */
[----:B------:R-:W-:Y:S05]  /*18320*/  WARPSYNC.COLLECTIVE R15, `(.L_x_11674) ;  /* 0x000000000f087348 */ /* 0x000fea0003c00000 */
[----:B------:R0:W1:Y:S02]  /*18330*/  SHFL.UP P6, R14, R13, R12, R11 ;  /* 0x0400000c0d0e7389 */ /* 0x00006400000c000b */
[----:B01----:R-:W-:Y:S01]  /*18340*/  ENDCOLLECTIVE ;  /* 0x000000000000791b */ /* 0x003fe20003800000 */
.L_x_11674:
[----:B------:R-:W-:Y:S01]  /*18350*/  IMAD.MOV.U32 R12, RZ, RZ, 0x4 ;  /* 0x00000004ff0c7424 */ /* 0x000fe200078e00ff */
[----:B------:R-:W-:-:S05]  /*18360*/  SEL R3, R14, RZ, P2 ;  /* 0x000000ff0e037207 */ /* 0x000fca0001000000 */
[----:B------:R-:W-:-:S04]  /*18370*/  IMAD.IADD R2, R2, 0x1, R3 ;  /* 0x0000000102027824 */ /* 0x000fc800078e0203 */
[----:B------:R-:W-:-:S07]  /*18380*/  IMAD.MOV.U32 R13, RZ, RZ, R2 ;  /* 0x000000ffff0d7224 */ /* 0x000fce00078e0002 */
[----:B------:R-:W-:Y:S05]  /*18390*/  WARPSYNC.COLLECTIVE R15, `(.L_x_11675) ;  /* 0x000000000f087348 */ /* 0x000fea0003c00000 */
[----:B------:R0:W1:Y:S02]  /*183a0*/  SHFL.UP P6, R14, R13, R12, R11 ;  /* 0x0400000c0d0e7389 */ /* 0x00006400000c000b */
[----:B01----:R-:W-:Y:S01]  /*183b0*/  ENDCOLLECTIVE ;  /* 0x000000000000791b */ /* 0x003fe20003800000 */
.L_x_11675:
[----:B------:R-:W-:Y:S01]  /*183c0*/  IMAD.MOV.U32 R12, RZ, RZ, 0x8 ;  /* 0x00000008ff0c7424 */ /* 0x000fe200078e00ff */
[----:B------:R-:W-:-:S05]  /*183d0*/  SEL R3, R14, RZ, P3 ;  /* 0x000000ff0e037207 */ /* 0x000fca0001800000 */
[----:B------:R-:W-:-:S04]  /*183e0*/  IMAD.IADD R2, R2, 0x1, R3 ;  /* 0x0000000102027824 */ /* 0x000fc800078e0203 */
[----:B------:R-:W-:-:S07]  /*183f0*/  IMAD.MOV.U32 R13, RZ, RZ, R2 ;  /* 0x000000ffff0d7224 */ /* 0x000fce00078e0002 */
[----:B------:R-:W-:Y:S05]  /*18400*/  WARPSYNC.COLLECTIVE R15, `(.L_x_11676) ;  /* 0x000000000f087348 */ /* 0x000fea0003c00000 */
[----:B------:R0:W1:Y:S02]  /*18410*/  SHFL.UP P6, R14, R13, R12, R11 ;  /* 0x0400000c0d0e7389 */ /* 0x00006400000c000b */
[----:B01----:R-:W-:Y:S01]  /*18420*/  ENDCOLLECTIVE ;  /* 0x000000000000791b */ /* 0x003fe20003800000 */
.L_x_11676:
[----:B------:R-:W-:Y:S01]  /*18430*/  IMAD.MOV.U32 R12, RZ, RZ, 0x10 ;  /* 0x00000010ff0c7424 */ /* 0x000fe200078e00ff */
[----:B------:R-:W-:-:S05]  /*18440*/  SEL R3, R14, RZ, P4 ;  /* 0x000000ff0e037207 */ /* 0x000fca0002000000 */
[----:B------:R-:W-:-:S04]  /*18450*/  IMAD.IADD R2, R2, 0x1, R3 ;  /* 0x0000000102027824 */ /* 0x000fc800078e0203 */
[----:B------:R-:W-:-:S07]  /*18460*/  IMAD.MOV.U32 R13, RZ, RZ, R2 ;  /* 0x000000ffff0d7224 */ /* 0x000fce00078e0002 */
[----:B------:R-:W-:Y:S05]  /*18470*/  WARPSYNC.COLLECTIVE R15, `(.L_x_11677) ;  /* 0x000000000f087348 */ /* 0x000fea0003c00000 */
[----:B------:R0:W1:Y:S02]  /*18480*/  SHFL.UP P6, R14, R13, R12, R11 ;  /* 0x0400000c0d0e7389 */ /* 0x00006400000c000b */
[----:B01----:R-:W-:Y:S01]  /*18490*/  ENDCOLLECTIVE ;  /* 0x000000000000791b */ /* 0x003fe20003800000 */
.L_x_11677:
        /* <DEDUP_REMOVED lines=8> */
.L_x_11678:
[----:B------:R-:W-:Y:S05]  /*18520*/  BRA `(.L_x_11679) ;  /* 0xffffffd800407947 */ /* 0x000fea000383ffff */
.L_x_11593:
[----:B------:R-:W-:Y:S01]  /*18530*/  BSSY B0, `(.L_x_11680) ;  /* 0x0000008000007945 */ /* 0x000fe20003800000 */
[----:B------:R-:W-:Y:S02]  /*18540*/  IMAD.MOV.U32 R13, RZ, RZ, R2 ;  /* 0x000000ffff0d7224 */ /* 0x000fe400078e0002 */
[----:B------:R-:W-:Y:S02]  /*18550*/  IMAD.MOV.U32 R12, RZ, RZ, 0x1 ;  /* 0x00000001ff0c7424 */ /* 0x000fe400078e00ff */
[----:B-1----:R-:W-:Y:S02]  /*18560*/  IMAD.MOV.U32 R11, RZ, RZ, RZ ;  /* 0x000000ffff0b7224 */ /* 0x002fe400078e00ff */
[----:B------:R-:W-:-:S07]  /*18570*/  IMAD.MOV.U32 R15, RZ, RZ, -0x1 ;  /* 0xffffffffff0f7424 */ /* 0x000fce00078e00ff */
[----:B------:R-:W-:Y:S05]  /*18580*/  WARPSYNC.COLLECTIVE R15, `(.L_x_11681) ;  /* 0x000000000f087348 */ /* 0x000fea0003c00000 */
[----:B------:R0:W1:Y:S02]  /*18590*/  SHFL.UP P6, R14, R13, R12, R11 ;  /* 0x0400000c0d0e7389 */ /* 0x00006400000c000b */
[----:B01----:R-:W-:Y:S01]  /*185a0*/  ENDCOLLECTIVE ;  /* 0x000000000000791b */ /* 0x003fe20003800000 */
.L_x_11681:
[----:B------:R-:W-:Y:S05]  /*185b0*/  BSYNC B0 ;  /* 0x0000000000007941 */ /* 0x000fea0003800000 */
.L_x_11680:
        /* <DEDUP_REMOVED lines=9> */
.L_x_11682:
[----:B------:R-:W-:Y:S01]  /*18650*/  IMAD.MOV.U32 R12, RZ, RZ, 0x4 ;  /* 0x00000004ff0c7424 */ /* 0x000fe200078e00ff */
[----:B------:R-:W-:-:S05]  /*18660*/  SEL R3, R14, RZ, P2 ;  /* 0x000000ff0e037207 */ /* 0x000fca0001000000 */
[----:B------:R-:W-:-:S04]  /*18670*/  IMAD.IADD R2, R2, 0x1, R3 ;  /* 0x0000000102027824 */ /* 0x000fc800078e0203 */
[----:B------:R-:W-:-:S07]  /*18680*/  IMAD.MOV.U32 R13, RZ, RZ, R2 ;  /* 0x000000ffff0d7224 */ /* 0x000fce00078e0002 */
[----:B------:R-:W-:Y:S05]  /*18690*/  WARPSYNC.COLLECTIVE R15, `(.L_x_11683) ;  /* 0x000000000f087348 */ /* 0x000fea0003c00000 */
[----:B------:R0:W1:Y:S02]  /*186a0*/  SHFL.UP P6, R14, R13, R12, R11 ;  /* 0x0400000c0d0e7389 */ /* 0x00006400000c000b */
[----:B01----:R-:W-:Y:S01]  /*186b0*/  ENDCOLLECTIVE ;  /* 0x000000000000791b */ /* 0x003fe20003800000 */
.L_x_11683:
[----:B------:R-:W-:Y:S01]  /*186c0*/  IMAD.MOV.U32 R12, RZ, RZ, 0x8 ;  /* 0x00000008ff0c7424 */ /* 0x000fe200078e00ff */
[----:B------:R-:W-:-:S05]  /*186d0*/  SEL R3, R14, RZ, P3 ;  /* 0x000000ff0e037207 */ /* 0x000fca0001800000 */
[----:B------:R-:W-:-:S04]  /*186e0*/  IMAD.IADD R2, R2, 0x1, R3 ;  /* 0x0000000102027824 */ /* 0x000fc800078e0203 */
[----:B------:R-:W-:-:S07]  /*186f0*/  IMAD.MOV.U32 R13, RZ, RZ, R2 ;  /* 0x000000ffff0d7224 */ /* 0x000fce00078e0002 */
[----:B------:R-:W-:Y:S05]  /*18700*/  WARPSYNC.COLLECTIVE R15, `(.L_x_11684) ;  /* 0x000000000f087348 */ /* 0x000fea0003c00000 */
[----:B------:R0:W1:Y:S02]  /*18710*/  SHFL.UP P6, R14, R13, R12, R11 ;  /* 0x0400000c0d0e7389 */ /* 0x00006400000c000b */
[----:B01----:R-:W-:Y:S01]  /*18720*/  ENDCOLLECTIVE ;  /* 0x000000000000791b */ /* 0x003fe20003800000 */
.L_x_11684:
[----:B------:R-:W-:Y:S01]  /*18730*/  IMAD.MOV.U32 R12, RZ, RZ, 0x10 ;  /* 0x00000010ff0c7424 */ /* 0x000fe200078e00ff */
[----:B------:R-:W-:-:S05]  /*18740*/  SEL R3, R14, RZ, P4 ;  /* 0x000000ff0e037207 */ /* 0x000fca0002000000 */
[----:B------:R-:W-:-:S04]  /*18750*/  IMAD.IADD R2, R2, 0x1, R3 ;  /* 0x0000000102027824 */ /* 0x000fc800078e0203 */
[----:B------:R-:W-:-:S07]  /*18760*/  IMAD.MOV.U32 R13, RZ, RZ, R2 ;  /* 0x000000ffff0d7224 */ /* 0x000fce00078e0002 */
[----:B------:R-:W-:Y:S05]  /*18770*/  WARPSYNC.COLLECTIVE R15, `(.L_x_11685) ;  /* 0x000000000f087348 */ /* 0x000fea0003c00000 */
[----:B------:R0:W1:Y:S02]  /*18780*/  SHFL.UP P6, R14, R13, R12, R11 ;  /* 0x0400000c0d0e7389 */ /* 0x00006400000c000b */
[----:B01----:R-:W-:Y:S01]  /*18790*/  ENDCOLLECTIVE ;  /* 0x000000000000791b */ /* 0x003fe20003800000 */
.L_x_11685:
        /* <DEDUP_REMOVED lines=8> */
.L_x_11686:
[----:B------:R-:W-:Y:S05]  /*18820*/  BRA `(.L_x_11687) ;  /* 0xffffffd800247947 */ /* 0x000fea000383ffff */
.L_x_11595:
[----:B------:R-:W-:Y:S01]  /*18830*/  BSSY B0, `(.L_x_11688) ;  /* 0x0000006000007945 */ /* 0x000fe20003800000 */
[----:B------:R-:W-:Y:S01]  /*18840*/  PLOP3.LUT P6, PT, P6, PT, PT, 0x8, 0x0 ;  /* 0x000000000000781c */ /* 0x000fe200037ce170 */
[----:B------:R-:W-:-:S12]  /*18850*/  IMAD.MOV.U32 R15, RZ, RZ, -0x1 ;  /* 0xffffffffff0f7424 */ /* 0x000fd800078e00ff */
[----:B01----:R-:W-:Y:S05]  /*18860*/  WARPSYNC.COLLECTIVE R15, `(.L_x_11689) ;  /* 0x000000000f087348 */ /* 0x003fea0003c00000 */
[----:B------:R-:W-:Y:S01]  /*18870*/  VOTE.ANY R14, PT, P6 ;  /* 0x00000000000e7806 */ /* 0x000fe200030e0100 */
[----:B01----:R-:W-:Y:S06]  /*18880*/  ENDCOLLECTIVE ;  /* 0x000000000000791b */ /* 0x003fec0003800000 */
.L_x_11689:
[----:B------:R-:W-:Y:S05]  /*18890*/  BSYNC B0 ;  /* 0x0000000000007941 */ /* 0x000fea0003800000 */
.L_x_11688:
        /* <DEDUP_REMOVED lines=9> */
.L_x_11690:
[----:B------:R-:W-:Y:S02]  /*18930*/  IMAD.MOV.U32 R13, RZ, RZ, R7 ;  /* 0x000000ffff0d7224 */ /* 0x000fe400078e0007 */
[----:B------:R-:W-:-:S07]  /*18940*/  IMAD.MOV.U32 R4, RZ, RZ, R14 ;  /* 0x000000ffff047224 */ /* 0x000fce00078e000e */
[----:B------:R-:W-:Y:S05]  /*18950*/  WARPSYNC.COLLECTIVE R15, `(.L_x_11691) ;  /* 0x000000000f087348 */ /* 0x000fea0003c00000 */
[----:B------:R0:W1:Y:S02]  /*18960*/  SHFL.IDX P6, R14, R13, R12, R11 ;  /* 0x0000000c0d0e7389 */ /* 0x00006400000c000b */
[----:B01----:R-:W-:Y:S01]  /*18970*/  ENDCOLLECTIVE ;  /* 0x000000000000791b */ /* 0x003fe20003800000 */
.L_x_11691:
[----:B------:R-:W-:Y:S01]  /*18980*/  IMAD.MOV.U32 R7, RZ, RZ, R14 ;  /* 0x000000ffff077224 */ /* 0x000fe200078e000e */
[----:B------:R-:W-:Y:S06]  /*18990*/  BRA `(.L_x_11692) ;  /* 0xffffffd800047947 */ /* 0x000fec000383ffff */
.L_x_11597:
[----:B------:R-:W-:Y:S01]  /*189a0*/  BSSY B0, `(.L_x_11693) ;  /* 0x0000007000007945 */ /* 0x000fe20003800000 */
[----:B------:R-:W-:Y:S02]  /*189b0*/  IMAD.MOV.U32 R13, RZ, RZ, R2 ;  /* 0x000000ffff0d7224 */ /* 0x000fe400078e0002 */
[----:B-1----:R-:W-:Y:S02]  /*189c0*/  IMAD.MOV.U32 R11, RZ, RZ, 0x1f ;  /* 0x0000001fff0b7424 */ /* 0x002fe400078e00ff */
[----:B------:R-:W-:-:S07]  /*189d0*/  IMAD.MOV.U32 R15, RZ, RZ, -0x1 ;  /* 0xffffffffff0f7424 */ /* 0x000fce00078e00ff */
[----:B0-234-:R-:W-:Y:S05]  /*189e0*/  WARPSYNC.COLLECTIVE R15, `(.L_x_11694) ;  /* 0x000000000f087348 */ /* 0x01dfea0003c00000 */
[----:B------:R1:W0:Y:S02]  /*189f0*/  SHFL.IDX P6, R14, R13, R12, R11 ;  /* 0x0000000c0d0e7389 */ /* 0x00022400000c000b */
[----:B01234-:R-:W-:Y:S01]  /*18a00*/  ENDCOLLECTIVE ;  /* 0x000000000000791b */ /* 0x01ffe20003800000 */
.L_x_11694:
[----:B------:R-:W-:Y:S05]  /*18a10*/  BSYNC B0 ;  /* 0x0000000000007941 */ /* 0x000fea0003800000 */
.L_x_11693:
[----:B------:R-:W-:Y:S01]  /*18a20*/  IMAD.MOV.U32 R24, RZ, RZ, R14 ;  /* 0x000000ffff187224 */ /* 0x000fe200078e000e */
[----:B------:R-:W-:Y:S06]  /*18a30*/  BRA `(.L_x_11596) ;  /* 0xffffffd400f47947 */ /* 0x000fec000383ffff */
.L_x_11601:
[----:B0-----:R0:W2:Y:S02]  /*18a40*/  SYNCS.PHASECHK.TRANS64.TRYWAIT P0, [R6+URZ+0x13220], R0 ;  /* 0x01322000060075a7 */ /* 0x0010a4000800017f */
[----:B--2---:R-:W-:Y:S05]  /*18a50*/  @!P0 NANOSLEEP.SYNCS 0x989680 ;  /* 0x009896800000895d */ /* 0x004fea0003900000 */
[----:B------:R-:W2:Y:S02]  /*18a60*/  @!P0 SYNCS.PHASECHK.TRANS64 P0, [R6+URZ+0x13220], R0 ;  /* 0x01322000060085a7 */ /* 0x000ea4000800007f */
[----:B--2---:R-:W-:Y:S05]  /*18a70*/  @!P0 BRA `(.L_x_11601) ;  /* 0xfffffffc00f08947 */ /* 0x004fea000383ffff */
[----:B------:R-:W-:Y:S05]  /*18a80*/  BRA `(.L_x_11695) ;  /* 0xffffffdc004c7947 */ /* 0x000fea000383ffff */
.L_x_11602:
[----:B------:R-:W2:Y:S01]  /*18a90*/  S2R R2, SR_TID.X ;  /* 0x0000000000027919 */ /* 0x000ea20000002100 */
[----:B------:R-:W-:Y:S01]  /*18aa0*/  BSSY B0, `(.L_x_11696) ;  /* 0x000000a000007945 */ /* 0x000fe20003800000 */
[----:B------:R-:W-:Y:S02]  /*18ab0*/  IMAD.MOV.U32 R12, RZ, RZ, RZ ;  /* 0x000000ffff0c7224 */ /* 0x000fe400078e00ff */
[----:B-1----:R-:W-:Y:S02]  /*18ac0*/  IMAD.MOV.U32 R11, RZ, RZ, 0x1f ;  /* 0x0000001fff0b7424 */ /* 0x002fe400078e00ff */
[----:B------:R-:W-:Y:S01]  /*18ad0*/  IMAD.MOV.U32 R15, RZ, RZ, -0x1 ;  /* 0xffffffffff0f7424 */ /* 0x000fe200078e00ff */
[----:B--2---:R-:W-:-:S04]  /*18ae0*/  SHF.R.U32.HI R2, RZ, 0x5, R2 ;  /* 0x00000005ff027819 */ /* 0x004fc80000011602 */
[----:B------:R-:W-:-:S05]  /*18af0*/  LOP3.LUT R2, R2, 0x3, RZ, 0xc0, !PT ;  /* 0x0000000302027812 */ /* 0x000fca00078ec0ff */
[----:B------:R-:W-:-:S07]  /*18b00*/  IMAD.MOV.U32 R13, RZ, RZ, R2 ;  /* 0x000000ffff0d7224 */ /* 0x000fce00078e0002 */
[----:B0--3--:R-:W-:Y:S05]  /*18b10*/  WARPSYNC.COLLECTIVE R15, `(.L_x_11697) ;  /* 0x000000000f087348 */ /* 0x009fea0003c00000 */
[----:B------:R1:W2:Y:S02]  /*18b20*/  SHFL.IDX P6, R14, R13, R12, R11 ;  /* 0x0000000c0d0e7389 */ /* 0x0002a400000c000b */
[----:B0123--:R-:W-:Y:S01]  /*18b30*/  ENDCOLLECTIVE ;  /* 0x000000000000791b */ /* 0x00ffe20003800000 */
.L_x_11697:
[----:B------:R-:W-:Y:S05]  /*18b40*/  BSYNC B0 ;  /* 0x0000000000007941 */ /* 0x000fea0003800000 */
.L_x_11696:
[----:B------:R-:W-:Y:S05]  /*18b50*/  BRA `(.L_x_11698) ;  /* 0xffffffdc00347947 */ /* 0x000fea000383ffff */
.L_x_11603:
[----:B------:R-:W-:Y:S01]  /*18b60*/  BSSY B0, `(.L_x_11699) ;  /* 0x0000006000007945 */ /* 0x000fe20003800000 */
[----:B------:R-:W-:-:S07]  /*18b70*/  IMAD.MOV.U32 R15, RZ, RZ, -0x1 ;  /* 0xffffffffff0f7424 */ /* 0x000fce00078e00ff */
[----:B01-3--:R-:W-:Y:S05]  /*18b80*/  WARPSYNC.COLLECTIVE R15, `(.L_x_11700) ;  /* 0x000000000f0c7348 */ /* 0x00bfea0003c00000 */
[----:B------:R-:W-:Y:S02]  /*18b90*/  ELECT P6, UR62, PT ;  /* 0x00000000003e782f */ /* 0x000fe400038c0000 */
[----:B------:R-:W-:Y:S01]  /*18ba0*/  MOV R14, UR62 ;  /* 0x0000003e000e7c02 */ /* 0x000fe20008000f00 */
[----:B01-3--:R-:W-:Y:S10]  /*18bb0*/  ENDCOLLECTIVE ;  /* 0x000000000000791b */ /* 0x00bff40003800000 */
.L_x_11700:
[----:B------:R-:W-:Y:S05]  /*18bc0*/  BSYNC B0 ;  /* 0x0000000000007941 */ /* 0x000fea0003800000 */
.L_x_11699:
[----:B------:R-:W-:Y:S05]  /*18bd0*/  BRA `(.L_x_11701) ;  /* 0xffffffdc00287947 */ /* 0x000fea000383ffff */
.L_x_11605:
[----:B0-----:R0:W2:Y:S02]  /*18be0*/  SYNCS.PHASECHK.TRANS64.TRYWAIT P1, [R5+URZ], R4 ;  /* 0x00000004050075a7 */ /* 0x0010a4000802017f */
[----:B--2---:R-:W-:Y:S05]  /*18bf0*/  @!P1 NANOSLEEP.SYNCS 0x989680 ;  /* 0x009896800000995d */ /* 0x004fea0003900000 */
[----:B------:R-:W2:Y:S02]  /*18c00*/  @!P1 SYNCS.PHASECHK.TRANS64 P1, [R5+URZ], R4 ;  /* 0x00000004050095a7 */ /* 0x000ea4000802007f */
[----:B--2---:R-:W-:Y:S05]  /*18c10*/  @!P1 BRA `(.L_x_11605) ;  /* 0xfffffffc00f09947 */ /* 0x004fea000383ffff */
[----:B------:R-:W-:Y:S05]  /*18c20*/  BRA `(.L_x_11702) ;  /* 0xffffffdc00607947 */ /* 0x000fea000383ffff */
.L_x_11606:
[----:B--2---:R2:W4:Y:S02]  /*18c30*/  SYNCS.PHASECHK.TRANS64.TRYWAIT P1, [R9+URZ], R0 ;  /* 0x00000000090075a7 */ /* 0x004524000802017f */
[----:B----4-:R-:W-:Y:S05]  /*18c40*/  @!P1 NANOSLEEP.SYNCS 0x989680 ;  /* 0x009896800000995d */ /* 0x010fea0003900000 */
[----:B------:R-:W4:Y:S02]  /*18c50*/  @!P1 SYNCS.PHASECHK.TRANS64 P1, [R9+URZ], R0 ;  /* 0x00000000090095a7 */ /* 0x000f24000802007f */
[----:B----4-:R-:W-:Y:S05]  /*18c60*/  @!P1 BRA `(.L_x_11606) ;  /* 0xfffffffc00f09947 */ /* 0x010fea000383ffff */
[----:B------:R-:W-:Y:S05]  /*18c70*/  BRA `(.L_x_11703) ;  /* 0xffffffdc00547947 */ /* 0x000fea000383ffff */
.L_x_11608:
[----:B----4-:R4:W0:Y:S02]  /*18c80*/  SYNCS.PHASECHK.TRANS64.TRYWAIT P1, [R29+URZ+0x13260], R4 ;  /* 0x013260041d0075a7 */ /* 0x010824000802017f */
[----:B0-----:R-:W-:Y:S05]  /*18c90*/  @!P1 NANOSLEEP.SYNCS 0x989680 ;  /* 0x009896800000995d */ /* 0x001fea0003900000 */
[----:B------:R-:W0:Y:S02]  /*18ca0*/  @!P1 SYNCS.PHASECHK.TRANS64 P1, [R29+URZ+0x13260], R4 ;  /* 0x013260041d0095a7 */ /* 0x000e24000802007f */
[----:B0-----:R-:W-:Y:S05]  /*18cb0*/  @!P1 BRA `(.L_x_11608) ;  /* 0xfffffffc00f09947 */ /* 0x001fea000383ffff */
[----:B------:R-:W-:Y:S05]  /*18cc0*/  BRA `(.L_x_11704) ;  /* 0xffffffdc00547947 */ /* 0x000fea000383ffff */
.L_x_11610:
[----:B------:R0:W0:Y:S02]  /*18cd0*/  SYNCS.PHASECHK.TRANS64.TRYWAIT P1, [R7+URZ+0x13260], R0 ;  /* 0x01326000070075a7 */ /* 0x000024000802017f */
[----:B0-----:R-:W-:Y:S05]  /*18ce0*/  @!P1 NANOSLEEP.SYNCS 0x989680 ;  /* 0x009896800000995d */ /* 0x001fea0003900000 */
[----:B------:R-:W0:Y:S02]  /*18cf0*/  @!P1 SYNCS.PHASECHK.TRANS64 P1, [R7+URZ+0x13260], R0 ;  /* 0x01326000070095a7 */ /* 0x000e24000802007f */
[----:B0-----:R-:W-:Y:S05]  /*18d00*/  @!P1 BRA `(.L_x_11610) ;  /* 0xfffffffc00f09947 */ /* 0x001fea000383ffff */
[----:B------:R-:W-:Y:S05]  /*18d10*/  BRA `(.L_x_11705) ;  /* 0xffffffdc00547947 */ /* 0x000fea000383ffff */
.L_x_11612:
[----:B------:R0:W0:Y:S02]  /*18d20*/  SYNCS.PHASECHK.TRANS64.TRYWAIT P0, [R29+URZ+0x13280], R4 ;  /* 0x013280041d0075a7 */ /* 0x000024000800017f */
[----:B0-----:R-:W-:Y:S05]  /*18d30*/  @!P0 NANOSLEEP.SYNCS 0x989680 ;  /* 0x009896800000895d */ /* 0x001fea0003900000 */
[----:B------:R-:W0:Y:S02]  /*18d40*/  @!P0 SYNCS.PHASECHK.TRANS64 P0, [R29+URZ+0x13280], R4 ;  /* 0x013280041d0085a7 */ /* 0x000e24000800007f */
[----:B0-----:R-:W-:Y:S05]  /*18d50*/  @!P0 BRA `(.L_x_11612) ;  /* 0xfffffffc00f08947 */ /* 0x001fea000383ffff */
[----:B------:R-:W-:Y:S05]  /*18d60*/  BRA `(.L_x_11613) ;  /* 0xffffffdc00507947 */ /* 0x000fea000383ffff */
.L_x_11706:
        /* <DEDUP_REMOVED lines=9> */
.L_x_13296:


//--------------------- .text._ZN7cutlass13device_kernelIN5flash11enable_sm90INS1_16FlashAttnFwdSm90INS1_25CollectiveMainloopFwdSm90ILi2EN4cute5tupleIJNS5_1CILi1EEES8_S8_EEENS6_IJNS7_ILi192EEENS7_ILi160EEENS7_ILi64EEEEEELi64ENS_12float_e4m3_tEfNS_4arch4Sm90ELb0ELb1ELb0ELb0ELb0ELb0ELb0ELb1ELb1ELb1ELb1ELb0EEENS1_21CollectiveEpilogueFwdINS6_IJSA_SC_SB_EEES9_NS_10bfloat16_tESG_Li384ELb0ELb1ELb1ELb1EEENS1_19SingleTileSchedulerILb0ELb1ELb1ELi192EEEEEEEEEvNT_6ParamsE --------------------------
	.section	.text._ZN7cutlass13device_kernelIN5flash11enable_sm90INS1_16FlashAttnFwdSm90INS1_25CollectiveMainloopFwdSm90ILi2EN4cute5tupleIJNS5_1CILi1EEES8_S8_EEENS6_IJNS7_ILi192EEENS7_ILi160EEENS7_ILi64EEEEEELi64ENS_12float_e4m3_tEfNS_4arch4Sm90ELb0ELb1ELb0ELb0ELb0ELb0ELb0ELb1ELb1ELb1ELb1ELb0EEENS1_21CollectiveEpilogueFwdINS6_IJSA_SC_SB_EEES9_NS_10bfloat16_tESG_Li384ELb0ELb1ELb1ELb1EEENS1_19SingleTileSchedulerILb0ELb1ELb1ELi192EEEEEEEEEvNT_6ParamsE,"ax",@progbits
	.align	128
.text._ZN7cutlass13device_kernelIN5flash11enable_sm90INS1_16FlashAttnFwdSm90INS1_25CollectiveMainloopFwdSm90ILi2EN4cute5tupleIJNS5_1CILi1EEES8_S8_EEENS6_IJNS7_ILi192EEENS7_ILi160EEENS7_ILi64EEEEEELi64ENS_12float_e4m3_tEfNS_4arch4Sm90ELb0ELb1ELb0ELb0ELb0ELb0ELb0ELb1ELb1ELb1ELb1ELb0EEENS1_21CollectiveEpilogueFwdINS6_IJSA_SC_SB_EEES9_NS_10bfloat16_tESG_Li384ELb0ELb1ELb1ELb1EEENS1_19SingleTileSchedulerILb0ELb1ELb1ELi192EEEEEEEEEvNT_6ParamsE:
        .type           _ZN7cutlass13device_kernelIN5flash11enable_sm90INS1_16FlashAttnFwdSm90INS1_25CollectiveMainloopFwdSm90ILi2EN4cute5tupleIJNS5_1CILi1EEES8_S8_EEENS6_IJNS7_ILi192EEENS7_ILi160EEENS7_ILi64EEEEEELi64ENS_12float_e4m3_tEfNS_4arch4Sm90ELb0ELb1ELb0ELb0ELb0ELb0ELb0ELb1ELb1ELb1ELb1ELb0EEENS1_21CollectiveEpilogueFwdINS6_IJSA_SC_SB_EEES9_NS_10bfloat16_tESG_Li384ELb0ELb1ELb1ELb1EEENS1_19SingleTileSchedulerILb0ELb1ELb1ELi192EEEEEEEEEvNT_6ParamsE,@function
        .size           _ZN7cutlass13device_kernelIN5flash11enable_sm90INS1_16FlashAttnFwdSm90INS1_25CollectiveMainloopFwdSm90ILi2EN4cute5tupleIJNS5_1CILi1EEES8_S8_EEENS6_IJNS7_ILi192EEENS7_ILi160EEENS7_ILi64EEEEEELi64ENS_12float_e4m3_tEfNS_4arch4Sm90ELb0ELb1ELb0ELb0ELb0ELb0ELb0ELb1ELb1ELb1ELb1ELb0EEENS1_21CollectiveEpilogueFwdINS6_IJSA_SC_SB_EEES9_NS_10bfloat16_tESG_Li384ELb0ELb1ELb1ELb1EEENS1_19SingleTileSchedulerILb0ELb1ELb1ELi192EEEEEEEEEvNT_6ParamsE,(.L_x_13297 - _ZN7cutlass13device_kernelIN5flash11enable_sm90INS1_16FlashAttnFwdSm90INS1_25CollectiveMainloopFwdSm90ILi2EN4cute5tupleIJNS5_1CILi1EEES8_S8_EEENS6_IJNS7_ILi192EEENS7_ILi160EEENS7_ILi64EEEEEELi64ENS_12float_e4m3_tEfNS_4arch4Sm90ELb0ELb1ELb0ELb0ELb0ELb0ELb0ELb1ELb1ELb1ELb1ELb0EEENS1_21CollectiveEpilogueFwdINS6_IJSA_SC_SB_EEES9_NS_10bfloat16_tESG_Li384ELb0ELb1ELb1ELb1EEENS1_19SingleTileSchedulerILb0ELb1ELb1ELi192EEEEEEEEEvNT_6ParamsE)
        .other          _ZN7cutlass13device_kernelIN5flash11enable_sm90INS1_16FlashAttnFwdSm90INS1_25CollectiveMainloopFwdSm90ILi2EN4cute5tupleIJNS5_1CILi1EEES8_S8_EEENS6_IJNS7_ILi192EEENS7_ILi160EEENS7_ILi64EEEEEELi64ENS_12float_e4m3_tEfNS_4arch4Sm90ELb0ELb1ELb0ELb0ELb0ELb0ELb0ELb1ELb1ELb1ELb1ELb0EEENS1_21CollectiveEpilogueFwdINS6_IJSA_SC_SB_EEES9_NS_10bfloat16_tESG_Li384ELb0ELb1ELb1ELb1EEENS1_19SingleTileSchedulerILb0ELb1ELb1ELi192EEEEEEEEEvNT_6ParamsE,@"STO_CUDA_ENTRY STV_DEFAULT"
_ZN7cutlass13device_kernelIN5flash11enable_sm90INS1_16FlashAttnFwdSm90INS1_25CollectiveMainloopFwdSm90ILi2EN4cute5tupleIJNS5_1CILi1EEES8_S8_EEENS6_IJNS7_ILi192EEENS7_ILi160EEENS7_ILi64EEEEEELi64ENS_12float_e4m3_tEfNS_4arch4Sm90ELb0ELb1ELb0ELb0ELb0ELb0ELb0ELb1ELb1ELb1ELb1ELb0EEENS1_21CollectiveEpilogueFwdINS6_IJSA_SC_SB_EEES9_NS_10bfloat16_tESG_Li384ELb0ELb1ELb1ELb1EEENS1_19SingleTileSchedulerILb0ELb1ELb1ELi192EEEEEEEEEvNT_6ParamsE:
        /* <DEDUP_REMOVED lines=17> */
.L_x_11708:
[----:B------:R-:W-:Y:S05]  /*0110*/  BSYNC B0 ;  /* 0x0000000000007941 */ /* 0x000fea0003800000 */
.L_x_11707:
        /* <DEDUP_REMOVED lines=41> */
.L_x_11709:
        /* <DEDUP_REMOVED lines=22> */
.L_x_11710:
        /* <DEDUP_REMOVED lines=18> */
.L_x_11711:
        /* <DEDUP_REMOVED lines=22> */
.L_x_11712:
        /* <DEDUP_REMOVED lines=22> */
.L_x_11713:
        /* <DEDUP_REMOVED lines=9> */
.L_x_11716:
        /* <DEDUP_REMOVED lines=65> */
[----:B------:R-:W-:Y:S01]  /*0d90*/  ULDC.64 UR6, c[0x0][0x9e0] ;  /* 0x0002780000067ab9 */ /* 0x000fe20000000a00 */
[----:B------:R-:W-:Y:S01]  /*0da0*/  ULDC UR11, c[0x0][0x988] ;  /* 0x00026200000b7ab9 */ /* 0x000fe20000000800 */
[----:B------:R1:W5:Y:S04]  /*0db0*/  @P0 LDG.E R3, desc[UR42][R4.64] ;  /* 0x0000002a04030981 */ /* 0x000368000c1e1900 */
[----:B------:R-:W5:Y:S01]  /*0dc0*/  @P1 LDG.E R0, desc[UR42][R6.64] ;  /* 0x0000002a06001981 */ /* 0x000f62000c1e1900 */
[----:B0-----:R-:W-:Y:S01]  /*0dd0*/  ISETP.NE.U32.AND P0, PT, R8, RZ, PT ;  /* 0x000000ff0800720c */ /* 0x001fe20003f05070 */
[----:B------:R-:W-:Y:S01]  /*0de0*/  UISETP.NE.AND UP1, UPT, UR5, 0x1, UPT ;  /* 0x000000010500788c */ /* 0x000fe2000bf25270 */
[----:B------:R-:W-:Y:S01]  /*0df0*/  VIADD R23, R25, 0xffffff80 ;  /* 0xffffff8019177836 */ /* 0x000fe20000000000 */
[----:B------:R-:W-:Y:S01]  /*0e00*/  UISETP.GE.AND UP0, UPT, UR7, 0x1, UPT ;  /* 0x000000010700788c */ /* 0x000fe2000bf06270 */
[----:B------:R-:W-:-:S02]  /*0e10*/  ISETP.NE.AND.EX P0, PT, R9, RZ, PT, P0 ;  /* 0x000000ff0900720c */ /* 0x000fc40003f05300 */
[----:B-1----:R-:W-:Y:S02]  /*0e20*/  IADD3 R5, -R19, 0x1, RZ ;  /* 0x0000000113057810 */ /* 0x002fe40007ffe1ff */
[----:B--2---:R-:W-:Y:S02]  /*0e30*/  SEL R18, R18, 0x1, P0 ;  /* 0x0000000112127807 */ /* 0x004fe40000000000 */
[----:B------:R-:W-:Y:S02]  /*0e40*/  PLOP3.LUT P1, PT, PT, PT, UP0, 0x80, 0x0 ;  /* 0x000000000000781c */ /* 0x000fe40003f2f008 */
[----:B------:R-:W-:Y:S01]  /*0e50*/  @UP1 ULDC UR9, c[0x0][0x44c] ;  /* 0x0001130000091ab9 */ /* 0x000fe20000000800 */
[CC--:B---3--:R-:W-:Y:S01]  /*0e60*/  IMAD R5, R18.reuse, R11.reuse, R5 ;  /* 0x0000000b12057224 */ /* 0x0c8fe200078e0205 */
[----:B----4-:R-:W-:Y:S01]  /*0e70*/  UIMAD UR38, UR38, 0xc0, URZ ;  /* 0x000000c0262678a4 */ /* 0x010fe2000f8e023f */
        /* <DEDUP_REMOVED lines=24> */
.L_x_11719:
[----:B------:R-:W-:-:S11]  /*1000*/  UISETP.NE.AND UP0, UPT, UR7, 0x1, UPT ;  /* 0x000000010700788c */ /* 0x000fd6000bf05270 */
[----:B------:R-:W-:Y:S02]  /*1010*/  @UP0 ULDC.64 UR10, c[0x0][0x9e8] ;  /* 0x00027a00000a0ab9 */ /* 0x000fe40000000a00 */
[----:B------:R-:W-:-:S04]  /*1020*/  UIMAD.WIDE.U32 UR8, UR5, UR10, URZ ;  /* 0x0000000a050872a5 */ /* 0x000fc8000f8e003f */
[----:B------:R-:W-:-:S12]  /*1030*/  @UP0 USHF.R.U32.HI UR5, URZ, UR11, UR9 ;  /* 0x0000000b3f050299 */ /* 0x000fd80008011609 */
.L_x_11720:
[----:B------:R-:W-:-:S06]  /*1040*/  UIMAD UR5, UR5, UR7, UR7 ;  /* 0x00000007050572a4 */ /* 0x000fcc000f8e0207 */
[----:B------:R-:W-:-:S07]  /*1050*/  VIMNMX R0, R0, UR5, PT ;  /* 0x0000000500007c48 */ /* 0x000fce000bfe0100 */
.L_x_11718:
[-C--:B------:R-:W-:Y:S01]  /*1060*/  IMAD R19, R18, R11.reuse, -R19 ;  /* 0x0000000b12137224 */ /* 0x080fe200078e0a13 */
        /* <DEDUP_REMOVED lines=29> */
.L_x_11722:
[----:B------:R-:W-:-:S11]  /*1240*/  UISETP.NE.AND UP0, UPT, UR7, 0x1, UPT ;  /* 0x000000010700788c */ /* 0x000fd6000bf05270 */
[----:B------:R-:W-:Y:S02]  /*1250*/  @UP0 ULDC.64 UR10, c[0x0][0x9e8] ;  /* 0x00027a00000a0ab9 */ /* 0x000fe40000000a00 */
[----:B------:R-:W-:-:S04]  /*1260*/  UIMAD.WIDE.U32 UR8, UR5, UR10, URZ ;  /* 0x0000000a050872a5 */ /* 0x000fc8000f8e003f */
[----:B------:R-:W-:-:S12]  /*1270*/  @UP0 USHF.R.U32.HI UR5, URZ, UR11, UR9 ;  /* 0x0000000b3f050299 */ /* 0x000fd80008011609 */
.L_x_11723:
[----:B------:R-:W-:-:S04]  /*1280*/  UIMAD UR5, UR5, UR7, URZ ;  /* 0x00000007050572a4 */ /* 0x000fc8000f8e023f */
[----:B------:R-:W-:-:S04]  /*1290*/  UISETP.LT.AND UP0, UPT, UR6, UR5, UPT ;  /* 0x000000050600728c */ /* 0x000fc8000bf01270 */
[----:B------:R-:W-:-:S12]  /*12a0*/  USEL UR6, UR6, UR5, !UP0 ;  /* 0x0000000506067287 */ /* 0x000fd8000c000000 */
.L_x_11721:
        /* <DEDUP_REMOVED lines=47> */
.L_x_11724:
        /* <DEDUP_REMOVED lines=24> */
[----:B------:R-:W-:Y:S01]  /*1720*/  SHF.R.S32.HI R104, RZ, 0x1f, R23 ;  /* 0x0000001fff687819 */ /* 0x000fe20000011417 */
[----:B------:R-:W0:Y:S01]  /*1730*/  S2UR UR7, SR_CgaCtaId ;  /* 0x00000000000779c3 */ /* 0x000e220000008800 */
[----:B------:R-:W-:Y:S01]  /*1740*/  UMOV UR47, 0x400 ;  /* 0x00000400002f7882 */ /* 0x000fe20000000000 */
[----:B------:R-:W-:Y:S01]  /*1750*/  UMOV UR37, 0x80000020 ;  /* 0x8000002000257882 */ /* 0x000fe20000000000 */
        /* <DEDUP_REMOVED lines=32> */
.L_x_11726:
[----:B------:R-:W-:-:S04]  /*1960*/  SHF.L.U32 R0, RZ, 0x1f, RZ ;  /* 0x0000001fff007819 */ /* 0x000fc800000006ff */
[----:B------:R-:W0:Y:S02]  /*1970*/  SYNCS.PHASECHK.TRANS64.TRYWAIT P0, [UR47+0x12400], R0 ;  /* 0x01240000ff0075a7 */ /* 0x000e24000800016f */
[----:B0-----:R-:W-:Y:S05]  /*1980*/  @!P0 BRA `(.L_x_11727) ;  /* 0x0000013800548947 */ /* 0x001fea0003800000 */
.L_x_11864:
[----:B------:R-:W-:-:S06]  /*1990*/  ULOP3.LUT UR4, UR40, 0x1, URZ, 0xfc, !UPT ;  /* 0x0000000128047892 */ /* 0x000fcc000f8efc3f */
[----:B0-----:R-:W-:-:S05]  /*19a0*/  IMAD.U32 R3, RZ, RZ, UR4 ;  /* 0x00000004ff037e24 */ /* 0x001fca000f8e00ff */
[----:B------:R-:W-:-:S13]  /*19b0*/  ISETP.NE.AND P0, PT, R3, 0x3, PT ;  /* 0x000000030300780c */ /* 0x000fda0003f05270 */
[----:B------:R-:W-:Y:S05]  /*19c0*/  @!P0 BRA `(.L_x_11728) ;  /* 0x0000000000048947 */ /* 0x000fea0003800000 */
[----:B------:R-:W-:Y:S01]  /*19d0*/  BPT.TRAP 0x1 ;  /* 0x000000040000795c */ /* 0x000fe20000300000 */
.L_x_11728:
[----:B------:R0:W1:Y:S01]  /*19e0*/  SYNCS.PHASECHK.TRANS64.TRYWAIT P1, [UR47+0x12430], R0 ;  /* 0x01243000ff0075a7 */ /* 0x000062000802016f */
[----:B------:R-:W-:Y:S05]  /*19f0*/  @!P0 BRA `(.L_x_11729) ;  /* 0x0000000000048947 */ /* 0x000fea0003800000 */
[----:B------:R-:W-:Y:S01]  /*1a00*/  BPT.TRAP 0x1 ;  /* 0x000000040000795c */ /* 0x000fe20000300000 */
.L_x_11729:
[----:B------:R-:W-:Y:S02]  /*1a10*/  ISETP.NE.AND P2, PT, R2, RZ, PT ;  /* 0x000000ff0200720c */ /* 0x000fe40003f45270 */
[----:B------:R-:W-:-:S11]  /*1a20*/  LOP3.LUT R16, R16, 0xfdffffff, RZ, 0xc0, !PT ;  /* 0xfdffffff10107812 */ /* 0x000fd600078ec0ff */
[----:B------:R-:W-:Y:S01]  /*1a30*/  @P2 LOP3.LUT R16, R16, 0x2000000, RZ, 0xfc, !PT ;  /* 0x0200000010102812 */ /* 0x000fe200078efcff */
[----:B-1----:R-:W-:Y:S06]  /*1a40*/  @P1 BRA `(.L_x_11730) ;  /* 0x0000000000081947 */ /* 0x002fec0003800000 */
[----:B------:R-:W1:Y:S02]  /*1a50*/  SYNCS.PHASECHK.TRANS64.TRYWAIT P1, [UR47+0x12430], R0 ;  /* 0x01243000ff0075a7 */ /* 0x000e64000802016f */
[----:B-1----:R-:W-:Y:S05]  /*1a60*/  @!P1 BRA `(.L_x_11731) ;  /* 0x0000013800349947 */ /* 0x002fea0003800000 */
.L_x_11730:
[----:B------:R-:W-:Y:S05]  /*1a70*/  WARPSYNC.ALL ;  /* 0x0000000000007948 */ /* 0x000fea0003800000 */
[----:B------:R-:W-:Y:S01]  /*1a80*/  UIADD3 UR4, UR47, 0xd200, URZ ;  /* 0x0000d2002f047890 */ /* 0x000fe2000fffe03f */
[----:B------:R-:W-:Y:S01]  /*1a90*/  WARPGROUP.ARRIVE ;  /* 0x00000000000079c5 */ /* 0x000fe20000000000 */
[----:B------:R-:W-:Y:S01]  /*1aa0*/  UMOV UR5, UR37 ;  /* 0x0000002500057c82 */ /* 0x000fe20008000000 */
[----:B------:R-:W-:Y:S01]  /*1ab0*/  UMOV UR7, 0x80000020 ;  /* 0x8000002000077882 */ /* 0x000fe20000000000 */
[----:B------:R-:W-:Y:S01]  /*1ac0*/  USHF.R.U32.HI UR4, URZ, 0x4, UR4 ;  /* 0x000000043f047899 */ /* 0x000fe20008011604 */
[----:B01----:R-:W-:Y:S01]  /*1ad0*/  LOP3.LUT R0, R105, 0xffffff80, RZ, 0xc0, !PT ;  /* 0xffffff8069007812 */ /* 0x003fe200078ec0ff */
[----:B------:R-:W-:Y:S01]  /*1ae0*/  UMOV UR8, UR36 ;  /* 0x0000002400087c82 */ /* 0x000fe20008000000 */
[----:B------:R-:W-:Y:S01]  /*1af0*/  UMOV UR9, UR37 ;  /* 0x0000002500097c82 */ /* 0x000fe20008000000 */
[----:B------:R-:W-:Y:S01]  /*1b00*/  ULOP3.LUT UR4, UR4, 0x3fff, URZ, 0xc0, !UPT ;  /* 0x00003fff04047892 */ /* 0x000fe2000f8ec03f */
[----:B------:R-:W-:Y:S01]  /*1b10*/  IMAD.HI R3, R106, 0x55555556, RZ ;  /* 0x555555566a037827 */ /* 0x000fe200078e02ff */
[----:B------:R-:W-:Y:S01]  /*1b20*/  UMOV UR11, 0x80000020 ;  /* 0x80000020000b7882 */ /* 0x000fe20000000000 */
[----:B------:R-:W-:Y:S01]  /*1b30*/  UMOV UR15, 0x80000020 ;  /* 0x80000020000f7882 */ /* 0x000fe20000000000 */
[----:B------:R-:W-:Y:S01]  /*1b40*/  ULOP3.LUT UR6, UR4, 0x10000, URZ, 0xfc, !UPT ;  /* 0x0001000004067892 */ /* 0x000fe2000f8efc3f */
[----:B------:R-:W-:Y:S01]  /*1b50*/  IMAD.IADD R5, R23, 0x1, -R0 ;  /* 0x0000000117057824 */ /* 0x000fe200078e0a00 */
[----:B------:R-:W-:Y:S01]  /*1b60*/  UMOV UR19, 0x80000020 ;  /* 0x8000002000137882 */ /* 0x000fe20000000000 */
[----:B------:R-:W-:Y:S01]  /*1b70*/  UMOV UR4, UR36 ;  /* 0x0000002400047c82 */ /* 0x000fe20008000000 */
[----:B------:R-:W-:Y:S01]  /*1b80*/  UIADD3 UR10, UR6, 0x80, URZ ;  /* 0x00000080060a7890 */ /* 0x000fe2000fffe03f */
[----:B------:R-:W-:Y:S01]  /*1b90*/  LEA.HI R104, R104, R23, RZ, 0x2 ;  /* 0x0000001768687211 */ /* 0x000fe200078f10ff */
[----:B------:R-:W-:Y:S01]  /*1ba0*/  UIADD3 UR14, UR6, 0x82, URZ ;  /* 0x00000082060e7890 */ /* 0x000fe2000fffe03f */
[----:B------:R-:W-:Y:S01]  /*1bb0*/  SHF.R.S32.HI R0, RZ, 0x1f, R5 ;  /* 0x0000001fff007819 */ /* 0x000fe20000011405 */
[----:B------:R-:W-:-:S02]  /*1bc0*/  UIADD3 UR18, UR6, 0x102, URZ ;  /* 0x0000010206127890 */ /* 0x000fc4000fffe03f */
[----:B------:R-:W-:Y:S01]  /*1bd0*/  QGMMA.64x32x32.F32.E4M3.E4M3 R88, gdesc[UR4], RZ, !UPT, gsb0 ;  /* 0x00600000045879f3 */ /* 0x000fe2000c0008ff */
[----:B------:R-:W-:Y:S01]  /*1be0*/  UIADD3 UR4, UR6, 0x100, URZ ;  /* 0x0000010006047890 */ /* 0x000fe2000fffe03f */
[----:B------:R-:W-:Y:S01]  /*1bf0*/  LEA.HI R4, R0, R5, RZ, 0x2 ;  /* 0x0000000500047211 */ /* 0x000fe200078f10ff */
[----:B------:R-:W-:Y:S01]  /*1c00*/  UIADD3 UR5, UR6, 0x180, URZ ;  /* 0x0000018006057890 */ /* 0x000fe2000fffe03f */
[----:B------:R-:W-:Y:S01]  /*1c10*/  LEA.HI R9, R3, R3, RZ, 0x1 ;  /* 0x0000000303097211 */ /* 0x000fe200078f08ff */
[----:B------:R-:W-:Y:S01]  /*1c20*/  UIADD3 UR22, UR6, 0x182, URZ ;  /* 0x0000018206167890 */ /* 0x000fe2000fffe03f */
[----:B------:R-:W-:Y:S01]  /*1c30*/  LOP3.LUT R104, R104, 0xfffffffc, RZ, 0xc0, !PT ;  /* 0xfffffffc68687812 */ /* 0x000fe200078ec0ff */
[----:B------:R-:W-:Y:S01]  /*1c40*/  UMOV UR23, 0x80000020 ;  /* 0x8000002000177882 */ /* 0x000fe20000000000 */
[----:B------:R-:W-:Y:S01]  /*1c50*/  UIADD3 UR26, UR6, 0x202, URZ ;  /* 0x00000202061a7890 */ /* 0x000fe2000fffe03f */
[----:B------:R-:W-:Y:S01]  /*1c60*/  LEA.HI R3, R0, R5, RZ, 0x5 ;  /* 0x0000000500037211 */ /* 0x000fe200078f28ff */
[----:B------:R-:W-:Y:S01]  /*1c70*/  UMOV UR27, 0x80000020 ;  /* 0x80000020001b7882 */ /* 0x000fe20000000000 */
[----:B------:R-:W-:Y:S01]  /*1c80*/  SHF.R.S32.HI R0, RZ, 0x2, R4 ;  /* 0x00000002ff007819 */ /* 0x000fe20000011404 */
[----:B------:R-:W-:Y:S01]  /*1c90*/  IMAD.IADD R104, R23, 0x1, -R104 ;  /* 0x0000000117687824 */ /* 0x000fe200078e0a68 */
[----:B------:R-:W-:Y:S01]  /*1ca0*/  SHF.R.S32.HI R7, RZ, 0x1f, R4 ;  /* 0x0000001fff077819 */ /* 0x000fe20000011404 */
[----:B------:R-:W-:Y:S01]  /*1cb0*/  IMAD R9, R9, -0x3, R106 ;  /* 0xfffffffd09097824 */ /* 0x000fe200078e026a */
[----:B------:R-:W-:-:S02]  /*1cc0*/  SHF.R.S32.HI R3, RZ, 0x5, R3 ;  /* 0x00000005ff037819 */ /* 0x000fc40000011403 */
[----:B------:R-:W-:Y:S02]  /*1cd0*/  LEA.HI R7, R7, R0, RZ, 0x3 ;  /* 0x0000000007077211 */ /* 0x000fe400078f18ff */
[----:B------:R-:W-:Y:S02]  /*1ce0*/  LEA R3, R3, UR38, 0x4 ;  /* 0x0000002603037c11 */ /* 0x000fe4000f8e20ff */
[----:B------:R-:W-:Y:S02]  /*1cf0*/  LOP3.LUT R7, R7, 0xfffffff8, RZ, 0xc0, !PT ;  /* 0xfffffff807077812 */ /* 0x000fe400078ec0ff */
[----:B------:R-:W-:Y:S02]  /*1d00*/  LEA.HI R6, R104, R104, RZ, 0x1 ;  /* 0x0000006868067211 */ /* 0x000fe400078f08ff */
[----:B------:R-:W-:Y:S02]  /*1d10*/  IADD3 R8, R3, R0, -R7 ;  /* 0x0000000003087210 */ /* 0x000fe40007ffe807 */
[----:B------:R-:W-:-:S02]  /*1d20*/  LOP3.LUT R3, R6, 0x1ffffffe, RZ, 0xc0, !PT ;  /* 0x1ffffffe06037812 */ /* 0x000fc400078ec0ff */
[----:B------:R-:W-:Y:S01]  /*1d30*/  ISETP.NE.AND P3, PT, R2, RZ, PT ;  /* 0x000000ff0200720c */ /* 0x000fe20003f65270 */
[----:B------:R-:W-:Y:S02]  /*1d40*/  IMAD R9, R9, 0x40, R8 ;  /* 0x0000004009097824 */ /* 0x000fe400078e0208 */
[----:B------:R-:W-:Y:S02]  /*1d50*/  IMAD.IADD R0, R104, 0x1, -R3 ;  /* 0x0000000168007824 */ /* 0x000fe400078e0a03 */
[----:B------:R-:W-:Y:S02]  /*1d60*/  IMAD.U32 R3, RZ, RZ, UR47 ;  /* 0x0000002fff037e24 */ /* 0x000fe4000f8e00ff */
[----:B------:R-:W-:Y:S02]  /*1d70*/  IMAD R0, R0, 0x8, R9 ;  /* 0x0000000800007824 */ /* 0x000fe400078e0209 */
[----:B------:R-:W-:Y:S02]  /*1d80*/  IMAD.MOV.U32 R9, RZ, RZ, -0xa0 ;  /* 0xffffff60ff097424 */ /* 0x000fe400078e00ff */
[----:B------:R-:W-:-:S02]  /*1d90*/  IMAD.MOV.U32 R7, RZ, RZ, R0 ;  /* 0x000000ffff077224 */ /* 0x000fc400078e0000 */
[----:B------:R-:W-:Y:S01]  /*1da0*/  @!P3 VIADD R3, R3, 0x12440 ;  /* 0x000124400303b836 */ /* 0x000fe20000000000 */
[----:B------:R-:W-:Y:S02]  /*1db0*/  WARPGROUP.DEPBAR.LE gsb0, 0x0 ;  /* 0x00008000000079c5 */ /* 0x000fe40000010000 */
[----:B------:R-:W-:-:S06]  /*1dc0*/  WARPGROUP.ARRIVE ;  /* 0x00000000000079c5 */ /* 0x000fcc0000000000 */
[----:B------:R-:W-:Y:S01]  /*1dd0*/  QGMMA.64x32x32.F32.E4M3.E4M3 R72, gdesc[UR8], RZ, !UPT, gsb0 ;  /* 0x00600000084879f3 */ /* 0x000fe2000c0008ff */
[----:B------:R-:W-:Y:S01]  /*1de0*/  UMOV UR8, UR36 ;  /* 0x0000002400087c82 */ /* 0x000fe20008000000 */
[----:B------:R-:W-:Y:S01]  /*1df0*/  UMOV UR9, UR37 ;  /* 0x0000002500097c82 */ /* 0x000fe20008000000 */
[----:B------:R-:W-:Y:S01]  /*1e00*/  UMOV UR10, UR4 ;  /* 0x00000004000a7c82 */ /* 0x000fe20008000000 */
[----:B------:R-:W-:Y:S01]  /*1e10*/  UMOV UR11, 0x80000020 ;  /* 0x80000020000b7882 */ /* 0x000fe20000000000 */
[----:B------:R-:W-:Y:S01]  /*1e20*/  UIADD3 UR4, UR6, 0x200, URZ ;  /* 0x0000020006047890 */ /* 0x000fe2000fffe03f */
[----:B------:R-:W-:Y:S02]  /*1e30*/  WARPGROUP.DEPBAR.LE gsb0, 0x0 ;  /* 0x00008000000079c5 */ /* 0x000fe40000010000 */
[----:B------:R-:W-:-:S06]  /*1e40*/  WARPGROUP.ARRIVE ;  /* 0x00000000000079c5 */ /* 0x000fcc0000000000 */
[----:B------:R-:W-:Y:S01]  /*1e50*/  QGMMA.64x32x32.F32.E4M3.E4M3 R56, gdesc[UR8], RZ, !UPT, gsb0 ;  /* 0x00600000083879f3 */ /* 0x000fe2000c0008ff */
[----:B------:R-:W-:Y:S01]  /*1e60*/  UMOV UR8, UR36 ;  /* 0x0000002400087c82 */ /* 0x000fe20008000000 */
        /* <DEDUP_REMOVED lines=10> */
[----:B------:R-:W-:Y:S02]  /*1f10*/  ULDC UR4, c[0x0][0x448] ;  /* 0x0001120000047ab9 */ /* 0x000fe40000000800 */
[----:B------:R-:W-:-:S06]  /*1f20*/  UISETP.NE.AND UP0, UPT, UR4, 0x1, UPT ;  /* 0x000000010400788c */ /* 0x000fcc000bf05270 */
[----:B------:R-:W-:Y:S02]  /*1f30*/  PLOP3.LUT P1, PT, PT, PT, UP0, 0x80, 0x0 ;  /* 0x000000000000781c */ /* 0x000fe40003f2f008 */
[----:B------:R-:W-:-:S03]  /*1f40*/  PLOP3.LUT P2, PT, PT, PT, UP0, 0x80, 0x0 ;  /* 0x000000000000781c */ /* 0x000fc60003f4f008 */
[----:B------:R-:W-:-:S08]  /*1f50*/  @UP0 ULDC UR4, c[0x0][0x44c] ;  /* 0x0001130000040ab9 */ /* 0x000fd00000000800 */
[----:B------:R-:W-:Y:S01]  /*1f60*/  @P1 IMAD.HI.U32 R6, R0, UR4, RZ ;  /* 0x0000000400061c27 */ /* 0x000fe2000f8e00ff */
[----:B------:R-:W-:-:S04]  /*1f70*/  @UP0 ULDC UR4, c[0x0][0x450] ;  /* 0x0001140000040ab9 */ /* 0x000fc80000000800 */
[----:B------:R-:W-:Y:S01]  /*1f80*/  @P2 SHF.R.U32.HI R7, RZ, UR4, R6 ;  /* 0x00000004ff072c19 */ /* 0x000fe20008011606 */
[----:B------:R-:W-:Y:S01]  /*1f90*/  ULDC.64 UR4, c[0x0][0x9e0] ;  /* 0x0002780000047ab9 */ /* 0x000fe20000000a00 */
[----:B------:R-:W-:Y:S01]  /*1fa0*/  LOP3.LUT R6, R4, 0x7ffffffc, RZ, 0xc0, !PT ;  /* 0x7ffffffc04067812 */ /* 0x000fe200078ec0ff */
[----:B------:R-:W-:Y:S01]  /*1fb0*/  UISETP.GE.AND UP1, UPT, UR5, 0x1, UPT ;  /* 0x000000010500788c */ /* 0x000fe2000bf26270 */
[----:B------:R-:W-:Y:S01]  /*1fc0*/  @!P3 PRMT R4, RZ, 0x654, R3 ;  /* 0x00000654ff04b816 */ /* 0x000fe20000000003 */
[----:B------:R-:W0:Y:S02]  /*1fd0*/  SHFL.IDX PT, R14, R7, RZ, 0x1c1f ;  /* 0x001c1fff070e7589 */ /* 0x000e2400000e0000 */
[----:B------:R-:W-:Y:S02]  /*1fe0*/  IMAD.IADD R3, R5, 0x1, -R6 ;  /* 0x0000000105037824 */ /* 0x000fe400078e0a06 */
[----:B------:R-:W-:Y:S01]  /*1ff0*/  IMAD R6, R22, R9, 0xa1 ;  /* 0x000000a116067424 */ /* 0x000fe200078e0209 */
[----:B------:R-:W-:-:S03]  /*2000*/  PLOP3.LUT P1, PT, PT, PT, UP1, 0x40, 0x0 ;  /* 0x000000000000781c */ /* 0x000fc60003f2e818 */
[----:B------:R-:W-:Y:S02]  /*2010*/  IMAD R8, R3, -0x2, R6 ;  /* 0xfffffffe03087824 */ /* 0x000fe400078e0206 */
[----:B------:R-:W-:Y:S02]  /*2020*/  VIADD R12, R6, 0xffffffff ;  /* 0xffffffff060c7836 */ /* 0x000fe40000000000 */
[----:B------:R-:W-:Y:S01]  /*2030*/  VIADD R13, R8, 0xffffffff ;  /* 0xffffffff080d7836 */ /* 0x000fe20000000000 */
        /* <DEDUP_REMOVED lines=11> */
[----:B------:R-:W-:Y:S01]  /*20f0*/  UMOV UR20, UR8 ;  /* 0x0000000800147c82 */ /* 0x000fe20008000000 */
[----:B------:R-:W-:Y:S01]  /*2100*/  UMOV UR21, UR9 ;  /* 0x0000000900157c82 */ /* 0x000fe20008000000 */
[----:B------:R-:W-:Y:S01]  /*2110*/  UMOV UR24, UR8 ;  /* 0x0000000800187c82 */ /* 0x000fe20008000000 */
[----:B------:R-:W-:Y:S01]  /*2120*/  UMOV UR25, UR9 ;  /* 0x0000000900197c82 */ /* 0x000fe20008000000 */
        /* <DEDUP_REMOVED lines=10> */
[----:B------:R-:W-:-:S05]  /*21d0*/  IADD3 R5, R8, -UR17, R17 ;  /* 0x8000001108057c10 */ /* 0x000fca000fffe011 */
[----:B------:R-:W-:Y:S01]  /*21e0*/  VIADD R10, R5, UR4 ;  /* 0x00000004050a7c36 */ /* 0x000fe20008000000 */
[----:B------:R-:W-:Y:S02]  /*21f0*/  WARPGROUP.DEPBAR.LE gsb0, 0x0 ;  /* 0x00008000000079c5 */ /* 0x000fe40000010000 */
[----:B------:R-:W-:-:S06]  /*2200*/  WARPGROUP.ARRIVE ;  /* 0x00000000000079c5 */ /* 0x000fcc0000000000 */
[----:B------:R-:W-:Y:S01]  /*2210*/  QGMMA.64x32x32.F32.E4M3.E4M3 R40, gdesc[UR20], R40, gsb0 ;  /* 0x00600000142879f3 */ /* 0x000fe20008000828 */
[----:B------:R-:W-:Y:S02]  /*2220*/  ULDC UR20, c[0x0][0x9dc] ;  /* 0x0002770000147ab9 */ /* 0x000fe40000000800 */
[----:B------:R-:W-:-:S06]  /*2230*/  ULOP3.LUT UR20, URZ, UR20, URZ, 0x33, !UPT ;  /* 0x000000143f147292 */ /* 0x000fcc000f8e333f */
[----:B------:R-:W-:-:S04]  /*2240*/  VIADD R11, R5, UR20 ;  /* 0x00000014050b7c36 */ /* 0x000fc80008000000 */
[----:B0-----:R-:W-:Y:S01]  /*2250*/  IMAD.IADD R8, R11, 0x1, R14 ;  /* 0x000000010b087824 */ /* 0x001fe200078e020e */
[----:B------:R-:W-:Y:S02]  /*2260*/  WARPGROUP.DEPBAR.LE gsb0, 0x0 ;  /* 0x00008000000079c5 */ /* 0x000fe40000010000 */
[----:B------:R-:W-:-:S06]  /*2270*/  WARPGROUP.ARRIVE ;  /* 0x00000000000079c5 */ /* 0x000fcc0000000000 */
[----:B------:R-:W-:Y:S03]  /*2280*/  QGMMA.64x32x32.F32.E4M3.E4M3 R24, gdesc[UR24], R24, gsb0 ;  /* 0x00600000181879f3 */ /* 0x000fe60008000818 */
[----:B------:R-:W-:Y:S02]  /*2290*/  WARPGROUP.DEPBAR.LE gsb0, 0x0 ;  /* 0x00008000000079c5 */ /* 0x000fe40000010000 */
[----:B------:R0:W-:Y:S02]  /*22a0*/  @!P3 SYNCS.ARRIVE.TRANS64.RED.A1T0 RZ, [R4+URZ], RZ ;  /* 0x000000ff04ffb9a7 */ /* 0x0001e4000810043f */
[----:B0-----:R-:W-:-:S04]  /*22b0*/  IMAD R4, R22, -0xa0, R17 ;  /* 0xffffff6016047824 */ /* 0x001fc800078e0211 */
[----:B------:R-:W-:-:S04]  /*22c0*/  VIADD R4, R4, 0xa0 ;  /* 0x000000a004047836 */ /* 0x000fc80000000000 */
[----:B------:R-:W-:-:S05]  /*22d0*/  IMAD R9, R3, -0x2, R4 ;  /* 0xfffffffe03097824 */ /* 0x000fca00078e0204 */
[----:B------:R-:W-:Y:S01]  /*22e0*/  VIADDMNMX R6, R14, R10, R9, PT ;  /* 0x0000000a0e067246 */ /* 0x000fe20003800109 */
        /* <DEDUP_REMOVED lines=13> */
.L_x_11734:
[----:B------:R-:W-:-:S06]  /*23c0*/  UISETP.NE.AND UP2, UPT, UR5, 0x1, UPT ;  /* 0x000000010500788c */ /* 0x000fcc000bf45270 */
[----:B------:R-:W-:-:S05]  /*23d0*/  PLOP3.LUT P1, PT, PT, PT, UP2, 0x80, 0x0 ;  /* 0x000000000000781c */ /* 0x000fca0003f2f028 */
[----:B------:R-:W-:-:S08]  /*23e0*/  @UP2 ULDC.64 UR10, c[0x0][0x9e8] ;  /* 0x00027a00000a2ab9 */ /* 0x000fd00000000a00 */
[----:B------:R-:W-:-:S05]  /*23f0*/  @P1 IMAD.HI.U32 R5, R4, UR10, RZ ;  /* 0x0000000a04051c27 */ /* 0x000fca000f8e00ff */
[----:B------:R-:W-:-:S07]  /*2400*/  @P1 SHF.R.U32.HI R4, RZ, UR11, R5 ;  /* 0x0000000bff041c19 */ /* 0x000fce0008011605 */
.L_x_11735:
[----:B------:R-:W-:Y:S05]  /*2410*/  BSYNC B0 ;  /* 0x0000000000007941 */ /* 0x000fea0003800000 */
.L_x_11733:
[----:B------:R-:W-:-:S05]  /*2420*/  IMAD R5, R4, UR5, R13 ;  /* 0x0000000504057c24 */ /* 0x000fca000f8e020d */
[----:B------:R-:W-:Y:S02]  /*2430*/  VIMNMX R8, R8, R5, !PT ;  /* 0x0000000508087248 */ /* 0x000fe40007fe0100 */
[----:B------:R-:W-:-:S07]  /*2440*/  VIADDMNMX R6, R5, UR5, R6, PT ;  /* 0x0000000505067c46 */ /* 0x000fce000b800106 */
.L_x_11732:
[C---:B------:R-:W-:Y:S02]  /*2450*/  ISETP.GE.AND P1, PT, R12.reuse, 0x2, PT ;  /* 0x000000020c00780c */ /* 0x040fe40003f26270 */
[----:B------:R-:W-:Y:S02]  /*2460*/  ISETP.GE.AND P2, PT, R12, 0x9, PT ;  /* 0x000000090c00780c */ /* 0x000fe40003f46270 */
[----:B------:R-:W-:Y:S02]  /*2470*/  LOP3.LUT R16, R16, 0xdfffffff, RZ, 0xc0, !PT ;  /* 0xdfffffff10107812 */ /* 0x000fe400078ec0ff */
[----:B------:R-:W-:Y:S02]  /*2480*/  ISETP.GE.AND P3, PT, R12, 0xa, PT ;  /* 0x0000000a0c00780c */ /* 0x000fe40003f66270 */
[----:B------:R-:W-:Y:S02]  /*2490*/  LOP3.LUT R4, R4, 0xfffffffe, RZ, 0xc0, !PT ;  /* 0xfffffffe04047812 */ /* 0x000fe400078ec0ff */
[----:B------:R-:W-:-:S03]  /*24a0*/  ISETP.GE.AND P6, PT, R12, 0x1, PT ;  /* 0x000000010c00780c */ /* 0x000fc60003fc6270 */
        /* <DEDUP_REMOVED lines=225> */
[----:B------:R-:W-:Y:S02]  /*32c0*/  PLOP3.LUT P5, PT, PT, PT, UP1, 0x40, 0x0 ;  /* 0x000000000000781c */ /* 0x000fe40003fae818 */
[----:B0-----:R-:W-:Y:S01]  /*32d0*/  VIADDMNMX R9, R6, R10, R9, PT ;  /* 0x0000000a06097246 */ /* 0x001fe20003800109 */
[----:B------:R-:W-:-:S10]  /*32e0*/  IMAD.IADD R88, R11, 0x1, R6 ;  /* 0x000000010b587824 */ /* 0x000fd400078e0206 */
        /* <DEDUP_REMOVED lines=14> */
.L_x_11738:
[----:B------:R-:W-:-:S06]  /*33d0*/  UISETP.NE.AND UP2, UPT, UR5, 0x1, UPT ;  /* 0x000000010500788c */ /* 0x000fcc000bf45270 */
[----:B------:R-:W-:-:S05]  /*33e0*/  PLOP3.LUT P5, PT, PT, PT, UP2, 0x80, 0x0 ;  /* 0x000000000000781c */ /* 0x000fca0003faf028 */
[----:B------:R-:W-:-:S08]  /*33f0*/  @UP2 ULDC.64 UR10, c[0x0][0x9e8] ;  /* 0x00027a00000a2ab9 */ /* 0x000fd00000000a00 */
[----:B------:R-:W-:Y:S01]  /*3400*/  @P5 IMAD.HI.U32 R7, R6, UR10, RZ ;  /* 0x0000000a06075c27 */ /* 0x000fe2000f8e00ff */
[----:B------:R-:W-:-:S13]  /*3410*/  PLOP3.LUT P5, PT, PT, PT, UP2, 0x80, 0x0 ;  /* 0x000000000000781c */ /* 0x000fda0003faf028 */
[----:B------:R-:W-:-:S07]  /*3420*/  @P5 SHF.R.U32.HI R6, RZ, UR11, R7 ;  /* 0x0000000bff065c19 */ /* 0x000fce0008011607 */
.L_x_11739:
[----:B------:R-:W-:Y:S05]  /*3430*/  BSYNC B0 ;  /* 0x0000000000007941 */ /* 0x000fea0003800000 */
.L_x_11737:
[----:B------:R-:W-:-:S05]  /*3440*/  IMAD R6, R6, UR5, R13 ;  /* 0x0000000506067c24 */ /* 0x000fca000f8e020d */
[----:B------:R-:W-:Y:S02]  /*3450*/  VIMNMX R88, R88, R6, !PT ;  /* 0x0000000658587248 */ /* 0x000fe40007fe0100 */
[----:B------:R-:W-:-:S07]  /*3460*/  VIADDMNMX R9, R6, UR5, R9, PT ;  /* 0x0000000506097c46 */ /* 0x000fce000b800109 */
.L_x_11736:
        /* <DEDUP_REMOVED lines=102> */
[----:B------:R-:W-:Y:S01]  /*3ad0*/  ISETP.GT.AND P6, PT, R88, RZ, !P6 ;  /* 0x000000ff5800720c */ /* 0x000fe200077c4270 */
[----:B------:R-:W0:Y:S01]  /*3ae0*/  SHFL.BFLY PT, R7, R6, 0x2, 0x1f ;  /* 0x0c401f0006077f89 */ /* 0x000e2200000e0000 */
[C---:B------:R-:W-:Y:S02]  /*3af0*/  ISETP.LT.OR P1, PT, R9.reuse, 0x59, P1 ;  /* 0x000000590900780c */ /* 0x040fe40000f21670 */
[----:B------:R-:W-:Y:S02]  /*3b00*/  ISETP.LT.OR P6, PT, R9, 0x1, P6 ;  /* 0x000000010900780c */ /* 0x000fe400037c1670 */
[----:B------:R-:W-:Y:S02]  /*3b10*/  FSEL R70, R70, -INF , !P1 ;  /* 0xff80000046467808 */ /* 0x000fe40004800000 */
[----:B------:R-:W-:-:S02]  /*3b20*/  LOP3.LUT P1, RZ, R16, 0x800, RZ, 0xc0, !PT ;  /* 0x0000080010ff7812 */ /* 0x000fc4000782c0ff */
[----:B------:R-:W-:Y:S02]  /*3b30*/  FSEL R90, R90, -INF , !P6 ;  /* 0xff8000005a5a7808 */ /* 0x000fe40007000000 */
[----:B------:R-:W-:Y:S02]  /*3b40*/  ISETP.GT.AND P1, PT, R88, 0x59, !P1 ;  /* 0x000000595800780c */ /* 0x000fe40004f24270 */
[----:B------:R-:W-:Y:S02]  /*3b50*/  LOP3.LUT P6, RZ, R16, 0x800000, RZ, 0xc0, !PT ;  /* 0x0080000010ff7812 */ /* 0x000fe400078cc0ff */
[----:B------:R-:W-:Y:S02]  /*3b60*/  ISETP.LT.OR P1, PT, R9, 0x5a, P1 ;  /* 0x0000005a0900780c */ /* 0x000fe40000f21670 */
[----:B------:R-:W-:Y:S02]  /*3b70*/  ISETP.GT.AND P2, PT, R88, 0x90, !P2 ;  /* 0x000000905800780c */ /* 0x000fe40005744270 */
[----:B------:R-:W-:-:S02]  /*3b80*/  FSEL R71, R71, -INF , !P1 ;  /* 0xff80000047477808 */ /* 0x000fc40004800000 */
[----:B------:R-:W-:Y:S02]  /*3b90*/  LOP3.LUT P1, RZ, R16, 0x400, RZ, 0xc0, !PT ;  /* 0x0000040010ff7812 */ /* 0x000fe4000782c0ff */
[C---:B------:R-:W-:Y:S02]  /*3ba0*/  ISETP.GT.AND P3, PT, R88.reuse, 0x91, !P3 ;  /* 0x000000915800780c */ /* 0x040fe40005f64270 */
[----:B------:R-:W-:Y:S02]  /*3bb0*/  ISETP.GT.AND P1, PT, R88, 0x60, !P1 ;  /* 0x000000605800780c */ /* 0x000fe40004f24270 */
[----:B0-----:R-:W-:Y:S02]  /*3bc0*/  FMNMX.FTZ R8, R6, R7, !PT ;  /* 0x0000000706087209 */ /* 0x001fe40007810000 */
[C---:B------:R-:W-:Y:S02]  /*3bd0*/  ISETP.LT.OR P1, PT, R9.reuse, 0x61, P1 ;  /* 0x000000610900780c */ /* 0x040fe40000f21670 */
[----:B------:R-:W-:Y:S01]  /*3be0*/  ISETP.LT.OR P2, PT, R9, 0x91, P2 ;  /* 0x000000910900780c */ /* 0x000fe20001741670 */
[----:B------:R-:W0:Y:S01]  /*3bf0*/  SHFL.BFLY PT, R7, R8, 0x1, 0x1f ;  /* 0x0c201f0008077f89 */ /* 0x000e2200000e0000 */
[----:B------:R-:W-:-:S02]  /*3c00*/  FSEL R42, R42, -INF , !P1 ;  /* 0xff8000002a2a7808 */ /* 0x000fc40004800000 */
[----:B------:R-:W-:Y:S02]  /*3c10*/  LOP3.LUT P1, RZ, R16, 0x200, RZ, 0xc0, !PT ;  /* 0x0000020010ff7812 */ /* 0x000fe4000782c0ff */
[C---:B------:R-:W-:Y:S02]  /*3c20*/  ISETP.GT.AND P4, PT, R88.reuse, 0x98, !P4 ;  /* 0x000000985800780c */ /* 0x040fe40006784270 */
[----:B------:R-:W-:Y:S02]  /*3c30*/  ISETP.GT.AND P1, PT, R88, 0x61, !P1 ;  /* 0x000000615800780c */ /* 0x000fe40004f24270 */
[C---:B------:R-:W-:Y:S02]  /*3c40*/  ISETP.LT.OR P3, PT, R9.reuse, 0x92, P3 ;  /* 0x000000920900780c */ /* 0x040fe40001f61670 */
[----:B------:R-:W-:Y:S02]  /*3c50*/  ISETP.LT.OR P1, PT, R9, 0x62, P1 ;  /* 0x000000620900780c */ /* 0x000fe40000f21670 */
[----:B------:R-:W-:-:S02]  /*3c60*/  FSEL R34, R34, -INF , !P2 ;  /* 0xff80000022227808 */ /* 0x000fc40005000000 */
        /* <DEDUP_REMOVED lines=8> */
[----:B------:R-:W-:Y:S01]  /*3cf0*/  LOP3.LUT P1, RZ, R16, 0x80, RZ, 0xc0, !PT ;  /* 0x0000008010ff7812 */ /* 0x000fe2000782c0ff */
[----:B------:R-:W-:Y:S01]  /*3d00*/  FFMA.FTZ R104, R7, R104, -8 ;  /* 0xc100000007687423 */ /* 0x000fe20000010068 */
[----:B------:R-:W-:Y:S02]  /*3d10*/  FSEL R38, R38, -INF , !P4 ;  /* 0xff80000026267808 */ /* 0x000fe40006000000 */
[----:B------:R-:W-:Y:S02]  /*3d20*/  ISETP.GT.AND P1, PT, R88, 0x69, !P1 ;  /* 0x000000695800780c */ /* 0x000fe40004f24270 */
[----:B------:R-:W-:-:S02]  /*3d30*/  R2UR UR7, R19 ;  /* 0x00000000130772ca */ /* 0x000fc400000e0000 */
[----:B------:R-:W-:-:S04]  /*3d40*/  ISETP.LT.OR P1, PT, R9, 0x6a, P1 ;  /* 0x0000006a0900780c */ /* 0x000fc80000f21670 */
[----:B------:R-:W-:Y:S02]  /*3d50*/  FSEL R47, R47, -INF , !P1 ;  /* 0xff8000002f2f7808 */ /* 0x000fe40004800000 */
[----:B------:R-:W-:-:S04]  /*3d60*/  LOP3.LUT P1, RZ, R16, 0x40, RZ, 0xc0, !PT ;  /* 0x0000004010ff7812 */ /* 0x000fc8000782c0ff */
[----:B------:R-:W-:Y:S01]  /*3d70*/  ISETP.GT.AND P1, PT, R88, 0x70, !P1 ;  /* 0x000000705800780c */ /* 0x000fe20004f24270 */
[----:B------:R-:W-:-:S03]  /*3d80*/  UIADD3 UR38, UR7, UR38, URZ ;  /* 0x0000002607267290 */ /* 0x000fc6000fffe03f */
[----:B------:R-:W-:Y:S01]  /*3d90*/  ISETP.LT.OR P1, PT, R9, 0x71, P1 ;  /* 0x000000710900780c */ /* 0x000fe20000f21670 */
[----:B------:R-:W-:-:S03]  /*3da0*/  UIADD3 UR4, UR38, UR4, URZ ;  /* 0x0000000426047290 */ /* 0x000fc6000fffe03f */
        /* <DEDUP_REMOVED lines=17> */
[----:B------:R-:W-:Y:S02]  /*3ec0*/  LOP3.LUT P1, RZ, R16, 0x40000000, RZ, 0xc0, !PT ;  /* 0x4000000010ff7812 */ /* 0x000fe4000782c0ff */
[----:B------:R-:W-:Y:S02]  /*3ed0*/  FMNMX.FTZ R21, R90, R91, !PT ;  /* 0x0000005b5a157209 */ /* 0x000fe40007810000 */
        /* <DEDUP_REMOVED lines=37> */
[----:B------:R-:W-:-:S04]  /*4130*/  ISETP.LT.OR P1, PT, R9, 0x82, P1 ;  /* 0x000000820900780c */ /* 0x000fc80000f21670 */
[----:B------:R-:W-:Y:S02]  /*4140*/  FSEL R27, R27, -INF , !P1 ;  /* 0xff8000001b1b7808 */ /* 0x000fe40004800000 */
[----:B------:R-:W-:-:S04]  /*4150*/  FSETP.NEU.FTZ.AND P1, PT, R7, -INF , PT ;  /* 0xff8000000700780b */ /* 0x000fc80003f3d000 */
[----:B------:R-:W-:Y:S02]  /*4160*/  FSEL R104, R104, RZ, P1 ;  /* 0x000000ff68687208 */ /* 0x000fe40000800000 */
[----:B------:R-:W-:Y:S02]  /*4170*/  ISETP.GT.AND P1, PT, R88, 0x88, !P5 ;  /* 0x000000885800780c */ /* 0x000fe40006f24270 */
[----:B------:R-:W-:Y:S01]  /*4180*/  LOP3.LUT P5, RZ, R16, 0x10000000, RZ, 0xc0, !PT ;  /* 0x1000000010ff7812 */ /* 0x000fe200078ac0ff */
        /* <DEDUP_REMOVED lines=18> */
[----:B------:R-:W-:Y:S01]  /*42b0*/  ISETP.GT.AND P1, PT, R88, 0x89, !P6 ;  /* 0x000000895800780c */ /* 0x000fe20007724270 */
        /* <DEDUP_REMOVED lines=23> */
[--C-:B------:R-:W-:Y:S01]  /*4430*/  FFMA.FTZ R61, R61, UR45, -R104.reuse ;  /* 0x0000002d3d3d7c23 */ /* 0x100fe20008010868 */
[--C-:B------:R-:W-:Y:S01]  /*4440*/  FFMA.FTZ R68, R68, UR45, -R104.reuse ;  /* 0x0000002d44447c23 */ /* 0x100fe20008010868 */
[----:B------:R-:W-:Y:S01]  /*4450*/  FMNMX.FTZ R80, R66, R81, !PT ;  /* 0x0000005142507209 */ /* 0x000fe20007810000 */
[--C-:B------:R-:W-:Y:S01]  /*4460*/  FFMA.FTZ R69, R69, UR45, -R104.reuse ;  /* 0x0000002d45457c23 */ /* 0x100fe20008010868 */
[--C-:B------:R-:W-:Y:S01]  /*4470*/  FFMA.FTZ R64, R64, UR45, -R104.reuse ;  /* 0x0000002d40407c23 */ /* 0x100fe20008010868 */
[--C-:B------:R-:W-:Y:S01]  /*4480*/  FFMA.FTZ R65, R65, UR45, -R104.reuse ;  /* 0x0000002d41417c23 */ /* 0x100fe20008010868 */
[----:B------:R-:W-:Y:S01]  /*4490*/  FMNMX.FTZ R81, R67, R80, !PT ;  /* 0x0000005043517209 */ /* 0x000fe20007810000 */
[----:B------:R-:W0:Y:S01]  /*44a0*/  MUFU.EX2 R11, R11 ;  /* 0x0000000b000b7308 */ /* 0x000e220000000800 */
[--C-:B------:R-:W-:Y:S01]  /*44b0*/  FFMA.FTZ R44, R44, UR45, -R104.reuse ;  /* 0x0000002d2c2c7c23 */ /* 0x100fe20008010868 */
[--C-:B------:R-:W-:Y:S01]  /*44c0*/  FFMA.FTZ R45, R45, UR45, -R104.reuse ;  /* 0x0000002d2d2d7c23 */ /* 0x100fe20008010868 */
[----:B------:R-:W-:Y:S01]  /*44d0*/  FMNMX.FTZ R80, R70, R81, !PT ;  /* 0x0000005146507209 */ /* 0x000fe20007810000 */
[--C-:B------:R-:W-:Y:S01]  /*44e0*/  FFMA.FTZ R40, R40, UR45, -R104.reuse ;  /* 0x0000002d28287c23 */ /* 0x100fe20008010868 */
[--C-:B------:R-:W-:Y:S01]  /*44f0*/  FFMA.FTZ R41, R41, UR45, -R104.reuse ;  /* 0x0000002d29297c23 */ /* 0x100fe20008010868 */
        /* <DEDUP_REMOVED lines=16> */
[--C-:B------:R-:W-:Y:S01]  /*4600*/  FFMA.FTZ R36, R36, UR45, -R104.reuse ;  /* 0x0000002d24247c23 */ /* 0x100fe20008010868 */
[----:B------:R-:W-:Y:S01]  /*4610*/  FMNMX.FTZ R81, R47, R80, !PT ;  /* 0x000000502f517209 */ /* 0x000fe20007810000 */
[----:B------:R-:W-:Y:S01]  /*4620*/  MUFU.EX2 R13, R13 ;  /* 0x0000000d000d7308 */ /* 0x000fe20000000800 */
[--C-:B------:R-:W-:Y:S01]  /*4630*/  FFMA.FTZ R32, R32, UR45, -R104.reuse ;  /* 0x0000002d20207c23 */ /* 0x100fe20008010868 */
[----:B------:R-:W-:Y:S01]  /*4640*/  FFMA.FTZ R33, R33, UR45, -R104 ;  /* 0x0000002d21217c23 */ /* 0x000fe20008010868 */
        /* <DEDUP_REMOVED lines=19> */
[----:B------:R-:W-:Y:S04]  /*4780*/  MUFU.EX2 R20, R20 ;  /* 0x0000001400147308 */ /* 0x000fe80000000800 */
[----:B------:R-:W1:Y:S04]  /*4790*/  SHFL.BFLY PT, R9, R80, 0x2, 0x1f ;  /* 0x0c401f0050097f89 */ /* 0x000e6800000e0000 */
[----:B------:R-:W2:Y:S01]  /*47a0*/  MUFU.EX2 R76, R76 ;  /* 0x0000004c004c7308 */ /* 0x000ea20000000800 */
[----:B0-----:R-:W-:-:S04]  /*47b0*/  F2FP.SATFINITE.E4M3.F32.PACK_AB_MERGE_C R148, R73, R72, RZ ;  /* 0x000000484994723e */ /* 0x001fc800048070ff */
[----:B------:R-:W-:-:S03]  /*47c0*/  F2FP.SATFINITE.E4M3.F32.PACK_AB_MERGE_C R148, R21, R14, R148 ;  /* 0x0000000e1594723e */ /* 0x000fc60004807094 */
[----:B------:R-:W-:Y:S08]  /*47d0*/  MUFU.EX2 R56, R56 ;  /* 0x0000003800387308 */ /* 0x000ff00000000800 */
[----:B------:R-:W-:Y:S01]  /*47e0*/  MUFU.EX2 R57, R57 ;  /* 0x0000003900397308 */ /* 0x000fe20000000800 */
[----:B--2---:R-:W-:Y:S02]  /*47f0*/  F2FP.SATFINITE.E4M3.F32.PACK_AB_MERGE_C R150, R77, R76, RZ ;  /* 0x0000004c4d96723e */ /* 0x004fe400048070ff */
[----:B-1----:R-:W-:-:S02]  /*4800*/  FMNMX.FTZ R81, R80, R9, !PT ;  /* 0x0000000950517209 */ /* 0x002fc40007810000 */
[----:B------:R-:W-:-:S03]  /*4810*/  F2FP.SATFINITE.E4M3.F32.PACK_AB_MERGE_C R150, R23, R20, R150 ;  /* 0x000000141796723e */ /* 0x000fc60004807096 */
[----:B------:R-:W-:Y:S01]  /*4820*/  MUFU.EX2 R60, R60 ;  /* 0x0000003c003c7308 */ /* 0x000fe20000000800 */
[----:B------:R-:W0:Y:S07]  /*4830*/  SHFL.BFLY PT, R80, R81, 0x1, 0x1f ;  /* 0x0c201f0051507f89 */ /* 0x000e2e00000e0000 */
[----:B------:R-:W1:Y:S08]  /*4840*/  MUFU.EX2 R61, R61 ;  /* 0x0000003d003d7308 */ /* 0x000e700000000800 */
[----:B------:R-:W-:Y:S08]  /*4850*/  MUFU.EX2 R68, R68 ;  /* 0x0000004400447308 */ /* 0x000ff00000000800 */
[----:B------:R-:W2:Y:S01]  /*4860*/  MUFU.EX2 R69, R69 ;  /* 0x0000004500457308 */ /* 0x000ea20000000800 */
[----:B0-----:R-:W-:Y:S01]  /*4870*/  FMNMX.FTZ R9, R81, R80, !PT ;  /* 0x0000005051097209 */ /* 0x001fe20007810000 */
[----:B------:R-:W-:-:S02]  /*4880*/  IMAD.U32 R80, RZ, RZ, UR45 ;  /* 0x0000002dff507e24 */ /* 0x000fc4000f8e00ff */
[----:B------:R-:W-:Y:S01]  /*4890*/  FFMA.FTZ R81, R37, UR45, -R104 ;  /* 0x0000002d25517c23 */ /* 0x000fe20008010868 */
[----:B-1----:R-:W-:Y:S01]  /*48a0*/  F2FP.SATFINITE.E4M3.F32.PACK_AB_MERGE_C R144, R61, R60, RZ ;  /* 0x0000003c3d90723e */ /* 0x002fe200048070ff */
[C---:B------:R-:W-:Y:S01]  /*48b0*/  FFMA.FTZ R80, R9.reuse, R80, -8 ;  /* 0xc100000009507423 */ /* 0x040fe20000010050 */
[----:B------:R-:W-:Y:S01]  /*48c0*/  FSETP.NEU.FTZ.AND P1, PT, R9, -INF , PT ;  /* 0xff8000000900780b */ /* 0x000fe20003f3d000 */
[----:B------:R-:W-:Y:S01]  /*48d0*/  MUFU.EX2 R64, R64 ;  /* 0x0000004000407308 */ /* 0x000fe20000000800 */
[----:B------:R-:W-:Y:S02]  /*48e0*/  F2FP.SATFINITE.E4M3.F32.PACK_AB_MERGE_C R144, R57, R56, R144 ;  /* 0x000000383990723e */ /* 0x000fe40004807090 */
        /* <DEDUP_REMOVED lines=23> */
[----:B------:R-:W-:Y:S01]  /*4a60*/  FADD.FTZ R97, R11, R92 ;  /* 0x0000005c0b617221 */ /* 0x000fe20000010000 */
[--C-:B------:R-:W-:Y:S01]  /*4a70*/  FFMA.FTZ R93, R103, UR45, -R37.reuse ;  /* 0x0000002d675d7c23 */ /* 0x100fe20008010825 */
[--C-:B------:R-:W-:Y:S01]  /*4a80*/  FFMA.FTZ R74, R74, UR45, -R37.reuse ;  /* 0x0000002d4a4a7c23 */ /* 0x100fe20008010825 */
[----:B------:R-:W-:Y:S01]  /*4a90*/  FFMA.FTZ R75, R75, UR45, -R37 ;  /* 0x0000002d4b4b7c23 */ /* 0x000fe20008010825 */
[----:B------:R-:W-:Y:S01]  /*4aa0*/  FADD.FTZ R92, R10, R97 ;  /* 0x000000610a5c7221 */ /* 0x000fe20000010000 */
[--C-:B------:R-:W-:Y:S01]  /*4ab0*/  FFMA.FTZ R78, R78, UR45, -R37.reuse ;  /* 0x0000002d4e4e7c23 */ /* 0x100fe20008010825 */
[--C-:B------:R-:W-:Y:S01]  /*4ac0*/  FFMA.FTZ R58, R58, UR45, -R37.reuse ;  /* 0x0000002d3a3a7c23 */ /* 0x100fe20008010825 */
[----:B------:R-:W1:Y:S01]  /*4ad0*/  MUFU.EX2 R84, R84 ;  /* 0x0000005400547308 */ /* 0x000e620000000800 */
[----:B------:R-:W-:Y:S01]  /*4ae0*/  FADD.FTZ R97, R13, R92 ;  /* 0x0000005c0d617221 */ /* 0x000fe20000010000 */
[--C-:B------:R-:W-:Y:S01]  /*4af0*/  FFMA.FTZ R59, R59, UR45, -R37.reuse ;  /* 0x0000002d3b3b7c23 */ /* 0x100fe20008010825 */
[--C-:B------:R-:W-:Y:S01]  /*4b00*/  FFMA.FTZ R62, R62, UR45, -R37.reuse ;  /* 0x0000002d3e3e7c23 */ /* 0x100fe20008010825 */
[----:B------:R-:W-:Y:S01]  /*4b10*/  FFMA.FTZ R42, R42, UR45, -R37 ;  /* 0x0000002d2a2a7c23 */ /* 0x000fe20008010825 */
[----:B------:R-:W-:Y:S01]  /*4b20*/  FADD.FTZ R94, R12, R97 ;  /* 0x000000610c5e7221 */ /* 0x000fe20000010000 */
[----:B--2---:R-:W-:Y:S01]  /*4b30*/  F2FP.SATFINITE.E4M3.F32.PACK_AB_MERGE_C R146, R69, R68, RZ ;  /* 0x000000444592723e */ /* 0x004fe200048070ff */
        /* <DEDUP_REMOVED lines=14> */
[--C-:B------:R-:W-:Y:S01]  /*4c20*/  FFMA.FTZ R35, R35, UR45, -R37.reuse ;  /* 0x0000002d23237c23 */ /* 0x100fe20008010825 */
[----:B------:R-:W-:-:S02]  /*4c30*/  FFMA.FTZ R38, R38, UR45, -R37 ;  /* 0x0000002d26267c23 */ /* 0x000fc40008010825 */
[----:B------:R-:W1:Y:S01]  /*4c40*/  MUFU.EX2 R91, R91 ;  /* 0x0000005b005b7308 */ /* 0x000e620000000800 */
[C---:B--2---:R-:W-:Y:S01]  /*4c50*/  FADD.FTZ R19, R89.reuse, R92 ;  /* 0x0000005c59137221 */ /* 0x044fe20000010000 */
[----:B------:R-:W-:Y:S01]  /*4c60*/  FADD.FTZ R92, R14, R71 ;  /* 0x000000470e5c7221 */ /* 0x000fe20000010000 */
[----:B------:R-:W-:-:S04]  /*4c70*/  F2FP.SATFINITE.E4M3.F32.PACK_AB_MERGE_C R84, R89, R84, RZ ;  /* 0x000000545954723e */ /* 0x000fc800048070ff */
[----:B------:R-:W-:Y:S01]  /*4c80*/  F2FP.SATFINITE.E4M3.F32.PACK_AB_MERGE_C R153, R85, R80, R84 ;  /* 0x000000505599723e */ /* 0x000fe20004807054 */
[----:B------:R-:W2:Y:S01]  /*4c90*/  MUFU.EX2 R90, R90 ;  /* 0x0000005a005a7308 */ /* 0x000ea20000000800 */
[----:B0-----:R-:W-:Y:S01]  /*4ca0*/  FADD.FTZ R8, R88, R19 ;  /* 0x0000001358087221 */ /* 0x001fe20000010000 */
[----:B------:R-:W-:-:S04]  /*4cb0*/  FADD.FTZ R19, R21, R92 ;  /* 0x0000005c15137221 */ /* 0x000fc80000010000 */
[----:B------:R-:W-:Y:S02]  /*4cc0*/  FADD.FTZ R92, R72, R19 ;  /* 0x00000013485c7221 */ /* 0x000fe40000010000 */
[----:B------:R-:W0:Y:S01]  /*4cd0*/  MUFU.EX2 R93, R93 ;  /* 0x0000005d005d7308 */ /* 0x000e220000000800 */
[----:B-1----:R-:W-:Y:S01]  /*4ce0*/  FADD.FTZ R15, R91, R8 ;  /* 0x000000085b0f7221 */ /* 0x002fe20000010000 */
[----:B------:R-:W-:Y:S01]  /*4cf0*/  FADD.FTZ R73, R73, R92 ;  /* 0x0000005c49497221 */ /* 0x000fe20000010000 */
[----:B------:R-:W-:-:S05]  /*4d00*/  FFMA.FTZ R8, R46, UR45, -R37 ;  /* 0x0000002d2e087c23 */ /* 0x000fca0008010825 */
[----:B------:R-:W1:Y:S01]  /*4d10*/  MUFU.EX2 R74, R74 ;  /* 0x0000004a004a7308 */ /* 0x000e620000000800 */
[----:B--2---:R-:W-:-:S07]  /*4d20*/  FADD.FTZ R12, R90, R15 ;  /* 0x0000000f5a0c7221 */ /* 0x004fce0000010000 */
[----:B------:R-:W2:Y:S01]  /*4d30*/  MUFU.EX2 R75, R75 ;  /* 0x0000004b004b7308 */ /* 0x000ea20000000800 */
[C---:B0-----:R-:W-:Y:S01]  /*4d40*/  FADD.FTZ R5, R93.reuse, R12 ;  /* 0x0000000c5d057221 */ /* 0x041fe20000010000 */
[----:B------:R-:W-:Y:S01]  /*4d50*/  FADD.FTZ R12, R20, R73 ;  /* 0x00000049140c7221 */ /* 0x000fe20000010000 */
[----:B------:R-:W-:-:S04]  /*4d60*/  F2FP.SATFINITE.E4M3.F32.PACK_AB_MERGE_C R90, R93, R90, RZ ;  /* 0x0000005a5d5a723e */ /* 0x000fc800048070ff */
[----:B------:R-:W-:Y:S01]  /*4d70*/  F2FP.SATFINITE.E4M3.F32.PACK_AB_MERGE_C R155, R91, R88, R90 ;  /* 0x000000585b9b723e */ /* 0x000fe2000480705a */
[----:B------:R-:W0:Y:S01]  /*4d80*/  MUFU.EX2 R78, R78 ;  /* 0x0000004e004e7308 */ /* 0x000e220000000800 */
[----:B-1----:R-:W-:Y:S01]  /*4d90*/  FADD.FTZ R6, R74, R5 ;  /* 0x000000054a067221 */ /* 0x002fe20000010000 */
[----:B------:R-:W-:-:S04]  /*4da0*/  FADD.FTZ R5, R23, R12 ;  /* 0x0000000c17057221 */ /* 0x000fc80000010000 */
[----:B------:R-:W-:Y:S01]  /*4db0*/  FADD.FTZ R10, R76, R5 ;  /* 0x000000054c0a7221 */ /* 0x000fe20000010000 */
[----:B------:R-:W-:Y:S01]  /*4dc0*/  FFMA.FTZ R5, R50, UR45, -R37 ;  /* 0x0000002d32057c23 */ /* 0x000fe20008010825 */
[----:B------:R-:W1:Y:S01]  /*4dd0*/  MUFU.EX2 R95, R95 ;  /* 0x0000005f005f7308 */ /* 0x000e620000000800 */
[----:B--2---:R-:W-:Y:S01]  /*4de0*/  FADD.FTZ R15, R75, R6 ;  /* 0x000000064b0f7221 */ /* 0x004fe20000010000 */
[----:B------:R-:W-:-:S04]  /*4df0*/  FADD.FTZ R77, R77, R10 ;  /* 0x0000000a4d4d7221 */ /* 0x000fc80000010000 */
        /* <DEDUP_REMOVED lines=8> */
[--C-:B------:R-:W-:Y:S01]  /*4e80*/  FFMA.FTZ R6, R51, UR45, -R37.reuse ;  /* 0x0000002d33067c23 */ /* 0x100fe20008010825 */
[----:B------:R-:W-:Y:S01]  /*4e90*/  FFMA.FTZ R37, R39, UR45, -R37 ;  /* 0x0000002d27257c23 */ /* 0x000fe20008010825 */
[----:B------:R-:W-:-:S03]  /*4ea0*/  F2FP.SATFINITE.E4M3.F32.PACK_AB_MERGE_C R78, R95, R78, RZ ;  /* 0x0000004e5f4e723e */ /* 0x000fc600048070ff */
[----:B------:R-:W1:Y:S01]  /*4eb0*/  MUFU.EX2 R83, R83 ;  /* 0x0000005300537308 */ /* 0x000e620000000800 */
[----:B--2---:R-:W-:Y:S01]  /*4ec0*/  FADD.FTZ R15, R79, R10 ;  /* 0x0000000a4f0f7221 */ /* 0x004fe20000010000 */
[----:B------:R-:W-:-:S06]  /*4ed0*/  F2FP.SATFINITE.E4M3.F32.PACK_AB_MERGE_C R149, R75, R74, R78 ;  /* 0x0000004a4b95723e */ /* 0x000fcc000480704e */
        /* <DEDUP_REMOVED lines=19> */
[----:B-1----:R-:W-:Y:S01]  /*5010*/  F2FP.SATFINITE.E4M3.F32.PACK_AB_MERGE_C R146, R65, R64, R146 ;  /* 0x000000404192723e */ /* 0x002fe20004807092 */
[----:B------:R-:W-:-:S04]  /*5020*/  FADD.FTZ R64, R64, R61 ;  /* 0x0000003d40407221 */ /* 0x000fc80000010000 */
[----:B------:R-:W-:Y:S02]  /*5030*/  FADD.FTZ R65, R65, R64 ;  /* 0x0000004041417221 */ /* 0x000fe40000010000 */
[----:B------:R-:W1:Y:S01]  /*5040*/  MUFU.EX2 R67, R67 ;  /* 0x0000004300437308 */ /* 0x000e620000000800 */
[----:B--2---:R-:W-:Y:S01]  /*5050*/  FADD.FTZ R15, R63, R10 ;  /* 0x0000000a3f0f7221 */ /* 0x004fe20000010000 */
        /* <DEDUP_REMOVED lines=10> */
[C---:B-1----:R-:W-:Y:S01]  /*5100*/  FADD.FTZ R15, R70.reuse, R15 ;  /* 0x0000000f460f7221 */ /* 0x042fe20000010000 */
        /* <DEDUP_REMOVED lines=21> */
[----:B------:R-:W-:Y:S01]  /*5260*/  MUFU.EX2 R28, R28 ;  /* 0x0000001c001c7308 */ /* 0x000fe20000000800 */
[----:B-1----:R-:W-:Y:S01]  /*5270*/  F2FP.SATFINITE.E4M3.F32.PACK_AB_MERGE_C R142, R49, R48, R12 ;  /* 0x00000030318e723e */ /* 0x002fe2000480700c */
[----:B------:R-:W-:Y:S01]  /*5280*/  FADD.FTZ R48, R48, R45 ;  /* 0x0000002d30307221 */ /* 0x000fe20000010000 */
[----:B------:R-:W-:-:S03]  /*5290*/  F2FP.SATFINITE.E4M3.F32.PACK_AB_MERGE_C R12, R13, R8, RZ ;  /* 0x000000080d0c723e */ /* 0x000fc600048070ff */
[----:B------:R-:W-:Y:S01]  /*52a0*/  FADD.FTZ R49, R49, R48 ;  /* 0x0000003031317221 */ /* 0x000fe20000010000 */
[----:B------:R-:W-:Y:S01]  /*52b0*/  F2FP.SATFINITE.E4M3.F32.PACK_AB_MERGE_C R141, R11, R42, R12 ;  /* 0x0000002a0b8d723e */ /* 0x000fe2000480700c */
[----:B------:R-:W1:Y:S01]  /*52c0*/  MUFU.EX2 R29, R29 ;  /* 0x0000001d001d7308 */ /* 0x000e620000000800 */
[----:B0-----:R-:W-:Y:S01]  /*52d0*/  FADD.FTZ R13, R5, R10 ;  /* 0x0000000a050d7221 */ /* 0x001fe20000010000 */
[----:B------:R-:W-:-:S04]  /*52e0*/  FADD.FTZ R52, R52, R49 ;  /* 0x0000003134347221 */ /* 0x000fc80000010000 */
[----:B------:R-:W-:Y:S02]  /*52f0*/  FADD.FTZ R53, R53, R52 ;  /* 0x0000003435357221 */ /* 0x000fe40000010000 */
        /* <DEDUP_REMOVED lines=14> */
[----:B------:R-:W0:Y:S01]  /*53e0*/  MUFU.EX2 R27, R27 ;  /* 0x0000001b001b7308 */ /* 0x000e220000000800 */
[C---:B--2---:R-:W-:Y:S01]  /*53f0*/  F2FP.SATFINITE.E4M3.F32.PACK_AB_MERGE_C R54, R55.reuse, R54, RZ ;  /* 0x000000363736723e */ /* 0x044fe200048070ff */
[----:B------:R-:W-:-:S03]  /*5400*/  FADD.FTZ R55, R55, R8 ;  /* 0x0000000837377221 */ /* 0x000fc60000010000 */
[----:B------:R-:W-:-:S03]  /*5410*/  F2FP.SATFINITE.E4M3.F32.PACK_AB_MERGE_C R143, R6, R5, R54 ;  /* 0x00000005068f723e */ /* 0x000fc60004807036 */
[----:B------:R-:W2:Y:S01]  /*5420*/  MUFU.EX2 R30, R30 ;  /* 0x0000001e001e7308 */ /* 0x000ea20000000800 */
[----:B-1----:R-:W-:-:S07]  /*5430*/  FADD.FTZ R8, R26, R55 ;  /* 0x000000371a087221 */ /* 0x002fce0000010000 */
[----:B------:R-:W-:Y:S01]  /*5440*/  MUFU.EX2 R36, R36 ;  /* 0x0000002400247308 */ /* 0x000fe20000000800 */
[----:B0-----:R-:W-:-:S07]  /*5450*/  FADD.FTZ R11, R27, R8 ;  /* 0x000000081b0b7221 */ /* 0x001fce0000010000 */
        /* <DEDUP_REMOVED lines=17> */
[----:B------:R-:W-:-:S06]  /*5570*/  FADD.FTZ R36, R36, R33 ;  /* 0x0000002124247221 */ /* 0x000fcc0000010000 */
[----:B------:R-:W0:Y:S01]  /*5580*/  MUFU.EX2 R37, R37 ;  /* 0x0000002500257308 */ /* 0x000e220000000800 */
[----:B--2---:R-:W-:Y:S01]  /*5590*/  FADD.FTZ R5, R35, R6 ;  /* 0x0000000623057221 */ /* 0x004fe20000010000 */
[----:B0-----:R-:W-:-:S03]  /*55a0*/  F2FP.SATFINITE.E4M3.F32.PACK_AB_MERGE_C R6, R37, R38, RZ ;  /* 0x000000262506723e */ /* 0x001fc600048070ff */
[----:B------:R-:W-:Y:S01]  /*55b0*/  FADD.FTZ R38, R38, R5 ;  /* 0x0000000526267221 */ /* 0x000fe20000010000 */
[----:B------:R-:W-:Y:S01]  /*55c0*/  F2FP.SATFINITE.E4M3.F32.PACK_AB_MERGE_C R139, R35, R34, R6 ;  /* 0x00000022238b723e */ /* 0x000fe20004807006 */
[----:B------:R-:W-:Y:S02]  /*55d0*/  FADD.FTZ R6, R81, R36 ;  /* 0x0000002451067221 */ /* 0x000fe40000010000 */
        /* <DEDUP_REMOVED lines=12> */
.L_x_11741:
[----:B------:R-:W-:-:S11]  /*56a0*/  UISETP.NE.AND UP2, UPT, UR5, 0x1, UPT ;  /* 0x000000010500788c */ /* 0x000fd6000bf45270 */
[----:B------:R-:W-:Y:S02]  /*56b0*/  @UP2 ULDC.64 UR12, c[0x0][0x9e8] ;  /* 0x00027a00000c2ab9 */ /* 0x000fe40000000a00 */
[----:B------:R-:W-:-:S04]  /*56c0*/  UIMAD.WIDE.U32 UR10, UR7, UR12, URZ ;  /* 0x0000000c070a72a5 */ /* 0x000fc8000f8e003f */
[----:B------:R-:W-:-:S12]  /*56d0*/  @UP2 USHF.R.U32.HI UR7, URZ, UR13, UR11 ;  /* 0x0000000d3f072299 */ /* 0x000fd8000801160b */
.L_x_11742:
[----:B------:R-:W-:-:S04]  /*56e0*/  UIMAD UR5, UR7, UR5, UR5 ;  /* 0x00000005070572a4 */ /* 0x000fc8000f8e0205 */
[----:B------:R-:W-:-:S04]  /*56f0*/  UISETP.LT.AND UP2, UPT, UR4, UR5, UPT ;  /* 0x000000050400728c */ /* 0x000fc8000bf41270 */
[----:B------:R-:W-:-:S12]  /*5700*/  USEL UR4, UR4, UR5, UP2 ;  /* 0x0000000504047287 */ /* 0x000fd80009000000 */
.L_x_11740:
[----:B------:R-:W-:Y:S01]  /*5710*/  UIMAD.WIDE UR10, UR4, 0x66666667, URZ ;  /* 0x66666667040a78a5 */ /* 0x000fe2000f8e023f */
[----:B------:R-:W0:Y:S01]  /*5720*/  S2UR UR5, SR_CgaCtaId ;  /* 0x00000000000579c3 */ /* 0x000e220000008800 */
[----:B------:R-:W-:Y:S01]  /*5730*/  UMOV UR7, URZ ;  /* 0x0000003f00077c82 */ /* 0x000fe20008000000 */
        /* <DEDUP_REMOVED lines=21> */
[----:B------:R-:W-:-:S09]  /*5890*/  CS2R R54, SRZ ;  /* 0x0000000000367805 */ /* 0x000fd2000001ff00 */
        /* <DEDUP_REMOVED lines=23> */
.L_x_11761:
[----:B------:R-:W-:-:S04]  /*5a10*/  UIADD3 UR4, UR23, 0x1, URZ ;  /* 0x0000000117047890 */ /* 0x000fc8000fffe03f */
[----:B------:R-:W-:-:S04]  /*5a20*/  UISETP.NE.AND UP2, UPT, UR4, 0x2, UPT ;  /* 0x000000020400788c */ /* 0x000fc8000bf45270 */
[----:B------:R-:W-:Y:S02]  /*5a30*/  USEL UR10, URZ, 0x1, UP2 ;  /* 0x000000013f0a7887 */ /* 0x000fe40009000000 */
[----:B------:R-:W-:Y:S02]  /*5a40*/  USEL UR7, UR4, URZ, UP2 ;  /* 0x0000003f04077287 */ /* 0x000fe40009000000 */
[----:B------:R-:W-:Y:S01]  /*5a50*/  ULOP3.LUT UR4, UR24, UR10, URZ, 0x3c, !UPT ;  /* 0x0000000a18047292 */ /* 0x000fe2000f8e3c3f */
[----:B------:R-:W-:Y:S11]  /*5a60*/  @!P0 BRA `(.L_x_11744) ;  /* 0x0000000000048947 */ /* 0x000ff60003800000 */
[----:B------:R-:W-:Y:S01]  /*5a70*/  BPT.TRAP 0x1 ;  /* 0x000000040000795c */ /* 0x000fe20000300000 */
.L_x_11744:
[----:B------:R-:W-:Y:S01]  /*5a80*/  ULEA UR21, UR7, UR47, 0x3 ;  /* 0x0000002f07157291 */ /* 0x000fe2000f8e183f */
[----:B------:R-:W-:-:S05]  /*5a90*/  IMAD.U32 R10, RZ, RZ, UR4 ;  /* 0x00000004ff0a7e24 */ /* 0x000fca000f8e00ff */
[----:B------:R-:W-:-:S04]  /*5aa0*/  SHF.L.U32 R10, R10, 0x1f, RZ ;  /* 0x0000001f0a0a7819 */ /* 0x000fc800000006ff */
[----:B------:R0:W1:Y:S01]  /*5ab0*/  SYNCS.PHASECHK.TRANS64.TRYWAIT P1, [UR21+0x12430], R10 ;  /* 0x0124300aff0075a7 */ /* 0x0000620008020155 */
[----:B------:R-:W-:Y:S05]  /*5ac0*/  @!P0 BRA `(.L_x_11745) ;  /* 0x0000000000048947 */ /* 0x000fea0003800000 */
[----:B------:R-:W-:Y:S01]  /*5ad0*/  BPT.TRAP 0x1 ;  /* 0x000000040000795c */ /* 0x000fe20000300000 */
.L_x_11745:
[----:B-1----:R-:W-:Y:S05]  /*5ae0*/  @P1 BRA `(.L_x_11746) ;  /* 0x0000000000081947 */ /* 0x002fea0003800000 */
[----:B------:R-:W1:Y:S02]  /*5af0*/  SYNCS.PHASECHK.TRANS64.TRYWAIT P1, [UR21+0x12430], R10 ;  /* 0x0124300aff0075a7 */ /* 0x000e640008020155 */
[----:B-1----:R-:W-:Y:S05]  /*5b00*/  @!P1 BRA `(.L_x_11747) ;  /* 0x000000f800249947 */ /* 0x002fea0003800000 */
.L_x_11746:
[----:B------:R-:W-:Y:S01]  /*5b10*/  UIMAD UR25, UR7, 0x280, UR6 ;  /* 0x00000280071978a4 */ /* 0x000fe2000f8e0206 */
[----:B------:R-:W-:Y:S01]  /*5b20*/  WARPGROUP.ARRIVE ;  /* 0x00000000000079c5 */ /* 0x000fe20000000000 */
[----:B------:R-:W-:Y:S01]  /*5b30*/  UMOV UR39, 0x80000020 ;  /* 0x8000002000277882 */ /* 0x000fe20000000000 */
[----:B------:R-:W-:Y:S01]  /*5b40*/  UMOV UR12, UR36 ;  /* 0x00000024000c7c82 */ /* 0x000fe20008000000 */
[----:B------:R-:W-:Y:S02]  /*5b50*/  UIADD3 UR10, UR25, 0x80, URZ ;  /* 0x00000080190a7890 */ /* 0x000fe4000fffe03f */
[----:B------:R-:W-:Y:S02]  /*5b60*/  UIADD3 UR14, UR25, 0x100, URZ ;  /* 0x00000100190e7890 */ /* 0x000fe4000fffe03f */
[----:B------:R-:W-:Y:S01]  /*5b70*/  UMOV UR38, UR25 ;  /* 0x0000001900267c82 */ /* 0x000fe20008000000 */
[----:B------:R-:W-:Y:S01]  /*5b80*/  UMOV UR13, UR37 ;  /* 0x00000025000d7c82 */ /* 0x000fe20008000000 */
[----:B------:R-:W-:Y:S01]  /*5b90*/  QGMMA.64x32x32.F32.E4M3.E4M3 R120, gdesc[UR36], RZ, !UPT, gsb0 ;  /* 0x00600000247879f3 */ /* 0x000fe2000c0008ff */
[----:B------:R-:W-:Y:S01]  /*5ba0*/  UMOV UR38, UR10 ;  /* 0x0000000a00267c82 */ /* 0x000fe20008000000 */
[----:B------:R-:W-:Y:S01]  /*5bb0*/  UMOV UR39, 0x80000020 ;  /* 0x8000002000277882 */ /* 0x000fe20000000000 */
[----:B------:R-:W-:Y:S01]  /*5bc0*/  UMOV UR15, 0x80000020 ;  /* 0x80000020000f7882 */ /* 0x000fe20000000000 */
        /* <DEDUP_REMOVED lines=52> */
.L_x_11748:
[----:B------:R-:W-:Y:S01]  /*5f10*/  ULEA UR13, UR23, UR47, 0x3 ;  /* 0x0000002f170d7291 */ /* 0x000fe2000f8e183f */
[----:B01----:R-:W-:-:S05]  /*5f20*/  IMAD.U32 R10, RZ, RZ, UR24 ;  /* 0x00000018ff0a7e24 */ /* 0x003fca000f8e00ff */
[----:B------:R-:W-:-:S04]  /*5f30*/  SHF.L.U32 R10, R10, 0x1f, RZ ;  /* 0x0000001f0a0a7819 */ /* 0x000fc800000006ff */
[----:B------:R0:W1:Y:S01]  /*5f40*/  SYNCS.PHASECHK.TRANS64.TRYWAIT P1, [UR13+0x12450], R10 ;  /* 0x0124500aff0075a7 */ /* 0x000062000802014d */
[----:B------:R-:W-:Y:S05]  /*5f50*/  @!P0 BRA `(.L_x_11749) ;  /* 0x0000000000048947 */ /* 0x000fea0003800000 */
[----:B------:R-:W-:Y:S01]  /*5f60*/  BPT.TRAP 0x1 ;  /* 0x000000040000795c */ /* 0x000fe20000300000 */
.L_x_11749:
[----:B-1----:R-:W-:Y:S05]  /*5f70*/  @P1 BRA `(.L_x_11750) ;  /* 0x0000000000081947 */ /* 0x002fea0003800000 */
[----:B------:R-:W1:Y:S02]  /*5f80*/  SYNCS.PHASECHK.TRANS64.TRYWAIT P1, [UR13+0x12450], R10 ;  /* 0x0124500aff0075a7 */ /* 0x000e64000802014d */
[----:B-1----:R-:W-:Y:S05]  /*5f90*/  @!P1 BRA `(.L_x_11751) ;  /* 0x000000f400189947 */ /* 0x002fea0003800000 */
.L_x_11750:
[----:B------:R-:W-:Y:S01]  /*5fa0*/  UIADD3 UR10, UR47, 0x200, URZ ;  /* 0x000002002f0a7890 */ /* 0x000fe2000fffe03f */
[----:B------:R-:W-:Y:S01]  /*5fb0*/  WARPGROUP.ARRIVE ;  /* 0x00000000000079c5 */ /* 0x000fe20000000000 */
[----:B------:R-:W-:Y:S01]  /*5fc0*/  UMOV UR11, 0xc0000010 ;  /* 0xc0000010000b7882 */ /* 0x000fe20000000000 */
[----:B------:R-:W-:Y:S01]  /*5fd0*/  PLOP3.LUT P1, PT, PT, PT, UP0, 0x80, 0x0 ;  /* 0x000000000000781c */ /* 0x000fe20003f2f008 */
[----:B------:R-:W-:Y:S01]  /*5fe0*/  USHF.R.U32.HI UR10, URZ, 0x4, UR10 ;  /* 0x000000043f0a7899 */ /* 0x000fe2000801160a */
[----:B------:R-:W-:Y:S01]  /*5ff0*/  PLOP3.LUT P2, PT, PT, PT, UP0, 0x80, 0x0 ;  /* 0x000000000000781c */ /* 0x000fe20003f4f008 */
[----:B------:R-:W-:Y:S01]  /*6000*/  IMAD.MOV.U32 R15, RZ, RZ, R0 ;  /* 0x000000ffff0f7224 */ /* 0x000fe200078e0000 */
[----:B------:R-:W-:Y:S01]  /*6010*/  ISETP.NE.AND P3, PT, R2, RZ, PT ;  /* 0x000000ff0200720c */ /* 0x000fe20003f65270 */
[----:B------:R-:W-:Y:S01]  /*6020*/  ULOP3.LUT UR10, UR10, 0x3fff, URZ, 0xc0, !UPT ;  /* 0x00003fff0a0a7892 */ /* 0x000fe2000f8ec03f */
[----:B01----:R-:W-:Y:S02]  /*6030*/  IMAD.U32 R10, RZ, RZ, UR21 ;  /* 0x00000015ff0a7e24 */ /* 0x003fe4000f8e00ff */
[----:B------:R-:W-:Y:S01]  /*6040*/  IMAD R19, R8, -0xa0, RZ ;  /* 0xffffff6008137824 */ /* 0x000fe200078e02ff */
[----:B------:R-:W-:-:S03]  /*6050*/  ULOP3.LUT UR10, UR10, 0x10000, URZ, 0xfc, !UPT ;  /* 0x000100000a0a7892 */ /* 0x000fc6000f8efc3f */
[----:B------:R-:W-:Y:S01]  /*6060*/  VIADD R12, R19, 0x1 ;  /* 0x00000001130c7836 */ /* 0x000fe20000000000 */
[----:B------:R-:W-:-:S04]  /*6070*/  UIMAD UR12, UR23, 0x280, UR10 ;  /* 0x00000280170c78a4 */ /* 0x000fc8000f8e020a */
[----:B------:R-:W-:-:S03]  /*6080*/  @!P3 VIADD R10, R10, 0x12440 ;  /* 0x000124400a0ab836 */ /* 0x000fc60000000000 */
[----:B------:R-:W-:Y:S02]  /*6090*/  UMOV UR10, UR12 ;  /* 0x0000000c000a7c82 */ /* 0x000fe40008000000 */
[----:B------:R-:W-:Y:S01]  /*60a0*/  QGMMA.64x64x32.F32.E4M3.E4M3 R24, R152, gdesc[UR8], R24, gsb0 ;  /* 0x00e0000898187df3 */ /* 0x000fe20008000818 */
[----:B------:R-:W-:Y:S01]  /*60b0*/  UIADD3 UR10, UR12, 0x80, URZ ;  /* 0x000000800c0a7890 */ /* 0x000fe2000fffe03f */
[----:B------:R-:W-:Y:S01]  /*60c0*/  @!P3 PRMT R10, RZ, 0x654, R10 ;  /* 0x00000654ff0ab816 */ /* 0x000fe2000000000a */
[----:B------:R-:W-:Y:S01]  /*60d0*/  UMOV UR11, 0xc0000010 ;  /* 0xc0000010000b7882 */ /* 0x000fe20000000000 */
[----:B------:R-:W-:Y:S02]  /*60e0*/  WARPGROUP.DEPBAR.LE gsb0, 0x0 ;  /* 0x00008000000079c5 */ /* 0x000fe40000010000 */
[----:B------:R-:W-:-:S06]  /*60f0*/  WARPGROUP.ARRIVE ;  /* 0x00000000000079c5 */ /* 0x000fcc0000000000 */
[----:B------:R-:W-:Y:S01]  /*6100*/  QGMMA.64x64x32.F32.E4M3.E4M3 R24, R148, gdesc[UR8], R24, gsb0 ;  /* 0x00e0000894187df3 */ /* 0x000fe20008000818 */
[----:B------:R-:W-:Y:S01]  /*6110*/  UIADD3 UR10, UR12, 0x100, URZ ;  /* 0x000001000c0a7890 */ /* 0x000fe2000fffe03f */
        /* <DEDUP_REMOVED lines=14> */
[----:B------:R-:W-:Y:S02]  /*6200*/  @UP0 ULDC UR10, c[0x0][0x44c] ;  /* 0x00011300000a0ab9 */ /* 0x000fe40000000800 */
[----:B------:R-:W-:Y:S01]  /*6210*/  @P1 IMAD.HI.U32 R11, R0, UR10, RZ ;  /* 0x0000000a000b1c27 */ /* 0x000fe2000f8e00ff */
[----:B------:R-:W-:Y:S01]  /*6220*/  @UP0 ULDC UR10, c[0x0][0x450] ;  /* 0x00011400000a0ab9 */ /* 0x000fe20000000800 */
[----:B------:R-:W-:-:S03]  /*6230*/  PLOP3.LUT P1, PT, PT, PT, UP1, 0x40, 0x0 ;  /* 0x000000000000781c */ /* 0x000fc60003f2e818 */
[----:B------:R-:W-:Y:S01]  /*6240*/  @P2 SHF.R.U32.HI R15, RZ, UR10, R11 ;  /* 0x0000000aff0f2c19 */ /* 0x000fe2000801160b */
[----:B------:R-:W-:-:S04]  /*6250*/  IMAD R11, R3, -0x2, R12 ;  /* 0xfffffffe030b7824 */ /* 0x000fc800078e020c */
[----:B------:R-:W0:Y:S01]  /*6260*/  SHFL.IDX PT, R21, R15, RZ, 0x1c1f ;  /* 0x001c1fff0f157589 */ /* 0x000e2200000e0000 */
[----:B------:R-:W-:Y:S02]  /*6270*/  WARPGROUP.DEPBAR.LE gsb0, 0x0 ;  /* 0x00008000000079c5 */ /* 0x000fe40000010000 */
[----:B------:R1:W-:Y:S02]  /*6280*/  @!P3 SYNCS.ARRIVE.TRANS64.RED.A1T0 RZ, [R10+URZ], RZ ;  /* 0x000000ff0affb9a7 */ /* 0x0003e4000810043f */
[----:B-1----:R-:W-:-:S04]  /*6290*/  IMAD R10, R18, UR19, R11 ;  /* 0x00000013120a7c24 */ /* 0x002fc8000f8e020b */
[----:B------:R-:W-:-:S04]  /*62a0*/  VIADD R10, R10, -UR17 ;  /* 0x800000110a0a7c36 */ /* 0x000fc80008000000 */
[C---:B------:R-:W-:Y:S02]  /*62b0*/  VIADD R14, R10.reuse, UR18 ;  /* 0x000000120a0e7c36 */ /* 0x040fe40008000000 */
[----:B------:R-:W-:Y:S02]  /*62c0*/  VIADD R13, R10, UR20 ;  /* 0x000000140a0d7c36 */ /* 0x000fe40008000000 */
[----:B------:R-:W-:Y:S02]  /*62d0*/  VIADD R10, R11, 0xffffffff ;  /* 0xffffffff0b0a7836 */ /* 0x000fe40000000000 */
[--C-:B0-----:R-:W-:Y:S02]  /*62e0*/  IMAD.IADD R12, R14, 0x1, R21.reuse ;  /* 0x000000010e0c7824 */ /* 0x101fe400078e0215 */
[----:B------:R-:W-:Y:S01]  /*62f0*/  IMAD.IADD R11, R13, 0x1, R21 ;  /* 0x000000010d0b7824 */ /* 0x000fe200078e0215 */
        /* <DEDUP_REMOVED lines=14> */
.L_x_11754:
[----:B------:R-:W-:-:S05]  /*63e0*/  IMAD.U32 R22, RZ, RZ, UR16 ;  /* 0x00000010ff167e24 */ /* 0x000fca000f8e00ff */
[----:B------:R-:W-:-:S13]  /*63f0*/  ISETP.NE.AND P1, PT, R22, 0x1, PT ;  /* 0x000000011600780c */ /* 0x000fda0003f25270 */
[----:B------:R-:W0:Y:S02]  /*6400*/  @P1 LDC.64 R20, c[0x0][0x9e8] ;  /* 0x00027a00ff141b82 */ /* 0x000e240000000a00 */
[----:B0-----:R-:W-:-:S05]  /*6410*/  @P1 IMAD.HI.U32 R20, R23, R20, RZ ;  /* 0x0000001417141227 */ /* 0x001fca00078e00ff */
[----:B------:R-:W-:-:S07]  /*6420*/  @P1 SHF.R.U32.HI R23, RZ, R21, R20 ;  /* 0x00000015ff171219 */ /* 0x000fce0000011614 */
.L_x_11755:
[----:B------:R-:W-:Y:S05]  /*6430*/  BSYNC B0 ;  /* 0x0000000000007941 */ /* 0x000fea0003800000 */
.L_x_11753:
[----:B------:R-:W-:-:S05]  /*6440*/  IMAD R23, R23, R22, R10 ;  /* 0x0000001617177224 */ /* 0x000fca00078e020a */
[----:B------:R-:W-:Y:S02]  /*6450*/  VIADDMNMX R12, R23, R22, R12, PT ;  /* 0x00000016170c7246 */ /* 0x000fe4000380010c */
[----:B------:R-:W-:-:S07]  /*6460*/  VIMNMX R11, R11, R23, !PT ;  /* 0x000000170b0b7248 */ /* 0x000fce0007fe0100 */
.L_x_11752:
[C---:B------:R-:W-:Y:S01]  /*6470*/  ISETP.GE.AND P1, PT, R19.reuse, 0x2, PT ;  /* 0x000000021300780c */ /* 0x040fe20003f26270 */
[----:B------:R-:W0:Y:S01]  /*6480*/  SHFL.IDX PT, R15, R15, 0x1, 0x1c1f ;  /* 0x003c1f000f0f7f89 */ /* 0x000e2200000e0000 */
        /* <DEDUP_REMOVED lines=246> */
.L_x_11758:
[----:B------:R-:W-:-:S05]  /*73f0*/  IMAD.U32 R19, RZ, RZ, UR16 ;  /* 0x00000010ff137e24 */ /* 0x000fca000f8e00ff */
[----:B------:R-:W-:-:S13]  /*7400*/  ISETP.NE.AND P6, PT, R19, 0x1, PT ;  /* 0x000000011300780c */ /* 0x000fda0003fc5270 */
[----:B------:R-:W0:Y:S02]  /*7410*/  @P6 LDC.64 R12, c[0x0][0x9e8] ;  /* 0x00027a00ff0c6b82 */ /* 0x000e240000000a00 */
[----:B0-----:R-:W-:-:S05]  /*7420*/  @P6 IMAD.HI.U32 R12, R15, R12, RZ ;  /* 0x0000000c0f0c6227 */ /* 0x001fca00078e00ff */
[----:B------:R-:W-:-:S07]  /*7430*/  @P6 SHF.R.U32.HI R15, RZ, R13, R12 ;  /* 0x0000000dff0f6219 */ /* 0x000fce000001160c */
.L_x_11759:
[----:B------:R-:W-:Y:S05]  /*7440*/  BSYNC B0 ;  /* 0x0000000000007941 */ /* 0x000fea0003800000 */
.L_x_11757:
[----:B------:R-:W-:-:S05]  /*7450*/  IMAD R10, R15, R19, R10 ;  /* 0x000000130f0a7224 */ /* 0x000fca00078e020a */
[----:B------:R-:W-:Y:S02]  /*7460*/  VIADDMNMX R14, R10, R19, R14, PT ;  /* 0x000000130a0e7246 */ /* 0x000fe4000380010e */
[----:B------:R-:W-:-:S07]  /*7470*/  VIMNMX R11, R11, R10, !PT ;  /* 0x0000000a0b0b7248 */ /* 0x000fce0007fe0100 */
.L_x_11756:
        /* <DEDUP_REMOVED lines=112> */
[----:B------:R-:W-:Y:S02]  /*7b80*/  ISETP.GT.AND P1, PT, R11, 0x60, !P1 ;  /* 0x000000600b00780c */ /* 0x000fe40004f24270 */
[C---:B------:R-:W-:Y:S02]  /*7b90*/  ISETP.LT.OR P3, PT, R14.reuse, 0x91, P3 ;  /* 0x000000910e00780c */ /* 0x040fe40001f61670 */
[----:B------:R-:W-:Y:S02]  /*7ba0*/  ISETP.LT.OR P1, PT, R14, 0x61, P1 ;  /* 0x000000610e00780c */ /* 0x000fe40000f21670 */
[----:B0-----:R-:W-:-:S02]  /*7bb0*/  FMNMX.FTZ R15, R13, R10, !PT ;  /* 0x0000000a0d0f7209 */ /* 0x001fc40007810000 */
[----:B------:R-:W-:Y:S02]  /*7bc0*/  FSEL R74, R74, -INF , !P1 ;  /* 0xff8000004a4a7808 */ /* 0x000fe40004800000 */
[----:B------:R-:W-:Y:S01]  /*7bd0*/  LOP3.LUT P1, RZ, R16, 0x800, RZ, 0xc0, !PT ;  /* 0x0000080010ff7812 */ /* 0x000fe2000782c0ff */
[----:B------:R-:W0:Y:S01]  /*7be0*/  SHFL.BFLY PT, R10, R15, 0x1, 0x1f ;  /* 0x0c201f000f0a7f89 */ /* 0x000e2200000e0000 */
[C---:B------:R-:W-:Y:S02]  /*7bf0*/  ISETP.GT.AND P5, PT, R11.reuse, 0x98, !P5 ;  /* 0x000000980b00780c */ /* 0x040fe40006fa4270 */
        /* <DEDUP_REMOVED lines=104> */
[--C-:B0-----:R-:W-:Y:S01]  /*8280*/  FFMA.FTZ R125, R113, UR45, -R12.reuse ;  /* 0x0000002d717d7c23 */ /* 0x101fe2000801080c */
        /* <DEDUP_REMOVED lines=61> */
[----:B------:R-:W-:Y:S01]  /*8660*/  FMNMX.FTZ R128, R62, R117, !PT ;  /* 0x000000753e807209 */ /* 0x000fe20007810000 */
[----:B------:R-:W-:-:S01]  /*8670*/  FFMA.FTZ R117, R76, UR45, -R12 ;  /* 0x0000002d4c757c23 */ /* 0x000fc2000801080c */
[----:B------:R-:W-:Y:S01]  /*8680*/  FSEL R76, R67, -INF , !P4 ;  /* 0xff800000434c7808 */ /* 0x000fe20006000000 */
        /* <DEDUP_REMOVED lines=8> */
[----:B0-----:R-:W-:Y:S01]  /*8710*/  FFMA.FTZ R117, R69, UR45, -R12 ;  /* 0x0000002d45757c23 */ /* 0x001fe2000801080c */
[----:B------:R-:W-:-:S03]  /*8720*/  FSEL R12, R10, RZ, P1 ;  /* 0x000000ff0a0c7208 */ /* 0x000fc60000800000 */
[----:B------:R-:W0:Y:S02]  /*8730*/  SHFL.BFLY PT, R11, R128, 0x2, 0x1f ;  /* 0x0c401f00800b7f89 */ /* 0x000e2400000e0000 */
[----:B------:R-:W-:-:S01]  /*8740*/  FADD.FTZ R12, -R12, R7 ;  /* 0x000000070c0c7221 */ /* 0x000fc20000010100 */
[----:B------:R-:W-:Y:S03]  /*8750*/  MUFU.EX2 R109, R109 ;  /* 0x0000006d006d7308 */ /* 0x000fe60000000800 */
[----:B------:R-:W-:-:S05]  /*8760*/  FMUL.FTZ R12, R12, UR45 ;  /* 0x0000002d0c0c7c20 */ /* 0x000fca0008410000 */
[----:B------:R-:W-:Y:S08]  /*8770*/  MUFU.EX2 R7, R117 ;  /* 0x0000007500077308 */ /* 0x000ff00000000800 */
[----:B------:R-:W1:Y:S01]  /*8780*/  MUFU.EX2 R12, R12 ;  /* 0x0000000c000c7308 */ /* 0x000e620000000800 */
[----:B0-----:R-:W-:-:S07]  /*8790*/  FMNMX.FTZ R11, R128, R11, !PT ;  /* 0x0000000b800b7209 */ /* 0x001fce0007810000 */
[----:B------:R-:W-:Y:S01]  /*87a0*/  MUFU.EX2 R113, R113 ;  /* 0x0000007100717308 */ /* 0x000fe20000000800 */
[----:B------:R-:W0:Y:S07]  /*87b0*/  SHFL.BFLY PT, R128, R11, 0x1, 0x1f ;  /* 0x0c201f000b807f89 */ /* 0x000e2e00000e0000 */
[----:B------:R-:W-:Y:S01]  /*87c0*/  MUFU.EX2 R88, R88 ;  /* 0x0000005800587308 */ /* 0x000fe20000000800 */
[----:B-1----:R-:W-:-:S07]  /*87d0*/  FFMA.FTZ R129, R12, R6, R13 ;  /* 0x000000060c817223 */ /* 0x002fce000001000d */
        /* <DEDUP_REMOVED lines=27> */
[----:B0-----:R-:W-:Y:S01]  /*8990*/  FMUL.FTZ R125, R132, UR45 ;  /* 0x0000002d847d7c20 */ /* 0x001fe20008410000 */
[----:B------:R-:W-:Y:S01]  /*89a0*/  FADD.FTZ R132, R20, R129 ;  /* 0x0000008114847221 */ /* 0x000fe20000010000 */
        /* <DEDUP_REMOVED lines=30> */
[----:B-1----:R-:W-:-:S04]  /*8b90*/  FADD.FTZ R6, R85, R6 ;  /* 0x0000000655067221 */ /* 0x002fc80000010000 */
[----:B------:R-:W-:Y:S01]  /*8ba0*/  FADD.FTZ R103, R117, R6 ;  /* 0x0000000675677221 */ /* 0x000fe20000010000 */
        /* <DEDUP_REMOVED lines=14> */
[----:B------:R-:W-:-:S06]  /*8c90*/  FADD.FTZ R132, R104, R5 ;  /* 0x0000000568847221 */ /* 0x000fcc0000010000 */
        /* <DEDUP_REMOVED lines=115> */
.L_x_11760:
        /* <DEDUP_REMOVED lines=42> */
[----:B------:R-:W-:Y:S01]  /*9670*/  VIADD R8, R8, 0xffffffff ;  /* 0xffffffff08087836 */ /* 0x000fe20000000000 */
        /* <DEDUP_REMOVED lines=37> */
[----:B------:R-:W-:Y:S01]  /*98d0*/  F2FP.SATFINITE.E4M3.F32.PACK_AB_MERGE_C R139, R103, R66, R70 ;  /* 0x00000042678b723e */ /* 0x000fe20004807046 */
[----:B------:R-:W-:Y:S06]  /*98e0*/  @P1 BRA `(.L_x_11761) ;  /* 0xffffffc000481947 */ /* 0x000fec000383ffff */
[----:B------:R-:W-:Y:S02]  /*98f0*/  IMAD.MOV.U32 R9, RZ, RZ, R11 ;  /* 0x000000ffff097224 */ /* 0x000fe400078e000b */
[----:B------:R-:W-:-:S07]  /*9900*/  IMAD.MOV.U32 R7, RZ, RZ, R10 ;  /* 0x000000ffff077224 */ /* 0x000fce00078e000a */
.L_x_11743:
[----:B------:R-:W0:Y:S01]  /*9910*/  LDC R11, c[0x0][0x2f0] ;  /* 0x0000bc00ff0b7b82 */ /* 0x000e220000000800 */
[----:B------:R-:W-:Y:S01]  /*9920*/  UIADD3 UR17, -UR17, 0x1, URZ ;  /* 0x0000000111117890 */ /* 0x000fe2000fffe13f */
[----:B------:R-:W-:Y:S01]  /*9930*/  ULDC UR11, c[0x0][0x448] ;  /* 0x00011200000b7ab9 */ /* 0x000fe20000000800 */
[----:B------:R-:W-:Y:S01]  /*9940*/  ULDC UR14, c[0x0][0x9e4] ;  /* 0x00027900000e7ab9 */ /* 0x000fe20000000800 */
[----:B------:R-:W-:Y:S01]  /*9950*/  UISETP.NE.AND UP0, UPT, UR11, 0x1, UPT ;  /* 0x000000010b00788c */ /* 0x000fe2000bf05270 */
[----:B------:R-:W-:-:S03]  /*9960*/  UMOV UR12, 0xc0 ;  /* 0x000000c0000c7882 */ /* 0x000fc60000000000 */
[----:B------:R-:W1:Y:S01]  /*9970*/  S2UR UR10, SR_CTAID.X ;  /* 0x00000000000a79c3 */ /* 0x000e620000002500 */
[----:B------:R-:W-:-:S06]  /*9980*/  UISETP.GE.AND UP1, UPT, UR14, 0x1, UPT ;  /* 0x000000010e00788c */ /* 0x000fcc000bf26270 */
[----:B------:R-:W-:Y:S01]  /*9990*/  PLOP3.LUT P1, PT, PT, PT, UP1, 0x40, 0x0 ;  /* 0x000000000000781c */ /* 0x000fe20003f2e818 */
[----:B------:R-:W-:Y:S01]  /*99a0*/  @UP0 ULDC UR15, c[0x0][0x450] ;  /* 0x00011400000f0ab9 */ /* 0x000fe20000000800 */
[----:B0-----:R-:W-:-:S05]  /*99b0*/  IMAD R11, R18, R11, UR17 ;  /* 0x00000011120b7e24 */ /* 0x001fca000f8e020b */
[----:B------:R-:W-:Y:S01]  /*99c0*/  R2UR UR13, R11 ;  /* 0x000000000b0d72ca */ /* 0x000fe200000e0000 */
[----:B-1----:R-:W-:-:S03]  /*99d0*/  UIMAD UR12, UR10, UR12, 0xbf ;  /* 0x000000bf0a0c74a4 */ /* 0x002fc6000f8e020c */
        /* <DEDUP_REMOVED lines=17> */
.L_x_11763:
[----:B------:R-:W-:-:S11]  /*9af0*/  UISETP.NE.AND UP2, UPT, UR14, 0x1, UPT ;  /* 0x000000010e00788c */ /* 0x000fd6000bf45270 */
[----:B------:R-:W-:Y:S02]  /*9b00*/  @UP2 ULDC.64 UR16, c[0x0][0x9e8] ;  /* 0x00027a0000102ab9 */ /* 0x000fe40000000a00 */
[----:B------:R-:W-:-:S04]  /*9b10*/  UIMAD.WIDE.U32 UR10, UR12, UR16, URZ ;  /* 0x000000100c0a72a5 */ /* 0x000fc8000f8e003f */
[----:B------:R-:W-:-:S12]  /*9b20*/  @UP2 USHF.R.U32.HI UR12, URZ, UR17, UR11 ;  /* 0x000000113f0c2299 */ /* 0x000fd8000801160b */
.L_x_11764:
[----:B------:R-:W-:-:S04]  /*9b30*/  UIMAD UR12, UR12, UR14, URZ ;  /* 0x0000000e0c0c72a4 */ /* 0x000fc8000f8e023f */
[----:B------:R-:W-:-:S04]  /*9b40*/  UISETP.LT.AND UP2, UPT, UR13, UR12, UPT ;  /* 0x0000000c0d00728c */ /* 0x000fc8000bf41270 */
[----:B------:R-:W-:-:S12]  /*9b50*/  USEL UR13, UR13, UR12, !UP2 ;  /* 0x0000000c0d0d7287 */ /* 0x000fd8000d000000 */
.L_x_11762:
        /* <DEDUP_REMOVED lines=13> */
.L_x_11775:
[----:B------:R-:W-:-:S04]  /*9c30*/  UISETP.NE.AND UP2, UPT, UR23, 0x1, UPT ;  /* 0x000000011700788c */ /* 0x000fc8000bf45270 */
[----:B------:R-:W-:-:S04]  /*9c40*/  USEL UR4, URZ, 0x1, UP2 ;  /* 0x000000013f047887 */ /* 0x000fc80009000000 */
[----:B------:R-:W-:Y:S01]  /*9c50*/  ULOP3.LUT UR4, UR24, UR4, URZ, 0x3c, !UPT ;  /* 0x0000000418047292 */ /* 0x000fe2000f8e3c3f */
[----:B------:R-:W-:Y:S11]  /*9c60*/  @!P0 BRA `(.L_x_11766) ;  /* 0x0000000000048947 */ /* 0x000ff60003800000 */
[----:B------:R-:W-:Y:S01]  /*9c70*/  BPT.TRAP 0x1 ;  /* 0x000000040000795c */ /* 0x000fe20000300000 */
.L_x_11766:
        /* <DEDUP_REMOVED lines=9> */
.L_x_11767:
[----:B-1----:R-:W-:Y:S05]  /*9d10*/  @P1 BRA `(.L_x_11768) ;  /* 0x0000000000081947 */ /* 0x002fea0003800000 */
[----:B------:R-:W1:Y:S02]  /*9d20*/  SYNCS.PHASECHK.TRANS64.TRYWAIT P1, [UR21+0x12430], R7 ;  /* 0x01243007ff0075a7 */ /* 0x000e640008020155 */
[----:B-1----:R-:W-:Y:S05]  /*9d30*/  @!P1 BRA `(.L_x_11769) ;  /* 0x000000b400c89947 */ /* 0x002fea0003800000 */
.L_x_11768:
[----:B------:R-:W-:Y:S01]  /*9d40*/  UIMAD UR25, UR7, 0x280, UR6 ;  /* 0x00000280071978a4 */ /* 0x000fe2000f8e0206 */
[----:B------:R-:W-:Y:S01]  /*9d50*/  WARPGROUP.ARRIVE ;  /* 0x00000000000079c5 */ /* 0x000fe20000000000 */
[----:B------:R-:W-:Y:S01]  /*9d60*/  UMOV UR39, 0x80000020 ;  /* 0x8000002000277882 */ /* 0x000fe20000000000 */
[----:B------:R-:W-:Y:S01]  /*9d70*/  UMOV UR12, UR36 ;  /* 0x00000024000c7c82 */ /* 0x000fe20008000000 */
[----:B------:R-:W-:Y:S01]  /*9d80*/  UIADD3 UR14, UR25, 0x80, URZ ;  /* 0x00000080190e7890 */ /* 0x000fe2000fffe03f */
[----:B------:R-:W-:Y:S02]  /*9d90*/  UMOV UR13, UR37 ;  /* 0x00000025000d7c82 */ /* 0x000fe40008000000 */
[----:B------:R-:W-:Y:S01]  /*9da0*/  UMOV UR38, UR25 ;  /* 0x0000001900267c82 */ /* 0x000fe20008000000 */
[----:B------:R-:W-:Y:S01]  /*9db0*/  UMOV UR15, 0x80000020 ;  /* 0x80000020000f7882 */ /* 0x000fe20000000000 */
[----:B------:R-:W-:Y:S01]  /*9dc0*/  QGMMA.64x32x32.F32.E4M3.E4M3 R120, gdesc[UR36], RZ, !UPT, gsb0 ;  /* 0x00600000247879f3 */ /* 0x000fe2000c0008ff */
        /* <DEDUP_REMOVED lines=54> */
.L_x_11770:
[----:B------:R-:W-:Y:S01]  /*a130*/  ULEA UR13, UR23, UR47, 0x3 ;  /* 0x0000002f170d7291 */ /* 0x000fe2000f8e183f */
[----:B01----:R-:W-:-:S05]  /*a140*/  IMAD.U32 R7, RZ, RZ, UR24 ;  /* 0x00000018ff077e24 */ /* 0x003fca000f8e00ff */
[----:B------:R-:W-:-:S04]  /*a150*/  SHF.L.U32 R7, R7, 0x1f, RZ ;  /* 0x0000001f07077819 */ /* 0x000fc800000006ff */
[----:B------:R0:W1:Y:S01]  /*a160*/  SYNCS.PHASECHK.TRANS64.TRYWAIT P1, [UR13+0x12450], R7 ;  /* 0x01245007ff0075a7 */ /* 0x000062000802014d */
[----:B------:R-:W-:Y:S05]  /*a170*/  @!P0 BRA `(.L_x_11771) ;  /* 0x0000000000048947 */ /* 0x000fea0003800000 */
[----:B------:R-:W-:Y:S01]  /*a180*/  BPT.TRAP 0x1 ;  /* 0x000000040000795c */ /* 0x000fe20000300000 */
.L_x_11771:
        /* <DEDUP_REMOVED lines=82> */
.L_x_11772:
[----:B------:R-:W-:Y:S01]  /*a6b0*/  UIADD3 UR10, UR47, 0x200, URZ ;  /* 0x000002002f0a7890 */ /* 0x000fe2000fffe03f */
[----:B------:R-:W-:Y:S01]  /*a6c0*/  WARPGROUP.ARRIVE ;  /* 0x00000000000079c5 */ /* 0x000fe20000000000 */
[----:B------:R-:W-:Y:S01]  /*a6d0*/  UMOV UR11, 0xc0000010 ;  /* 0xc0000010000b7882 */ /* 0x000fe20000000000 */
[----:B01----:R-:W0:Y:S01]  /*a6e0*/  SHFL.BFLY PT, R7, R8, 0x2, 0x1f ;  /* 0x0c401f0008077f89 */ /* 0x003e2200000e0000 */
[----:B------:R-:W-:Y:S01]  /*a6f0*/  USHF.R.U32.HI UR10, URZ, 0x4, UR10 ;  /* 0x000000043f0a7899 */ /* 0x000fe2000801160a */
[----:B------:R-:W-:Y:S02]  /*a700*/  FMNMX.FTZ R14, R71, R14, !PT ;  /* 0x0000000e470e7209 */ /* 0x000fe40007810000 */
[----:B------:R-:W-:Y:S01]  /*a710*/  ISETP.NE.AND P1, PT, R2, RZ, PT ;  /* 0x000000ff0200720c */ /* 0x000fe20003f25270 */
[----:B------:R-:W-:Y:S02]  /*a720*/  ULOP3.LUT UR10, UR10, 0x3fff, URZ, 0xc0, !UPT ;  /* 0x00003fff0a0a7892 */ /* 0x000fe4000f8ec03f */
[----:B------:R-:W1:Y:S02]  /*a730*/  SHFL.BFLY PT, R9, R14, 0x2, 0x1f ;  /* 0x0c401f000e097f89 */ /* 0x000e6400000e0000 */
[----:B------:R-:W-:-:S04]  /*a740*/  ULOP3.LUT UR10, UR10, 0x10000, URZ, 0xfc, !UPT ;  /* 0x000100000a0a7892 */ /* 0x000fc8000f8efc3f */
[----:B------:R-:W-:-:S07]  /*a750*/  UIMAD UR12, UR23, 0x280, UR10 ;  /* 0x00000280170c78a4 */ /* 0x000fce000f8e020a */
[----:B------:R-:W-:Y:S02]  /*a760*/  UMOV UR10, UR12 ;  /* 0x0000000c000a7c82 */ /* 0x000fe40008000000 */
[----:B------:R-:W-:Y:S01]  /*a770*/  QGMMA.64x64x32.F32.E4M3.E4M3 R24, R152, gdesc[UR8], R24, gsb0 ;  /* 0x00e0000898187df3 */ /* 0x000fe20008000818 */
[----:B------:R-:W-:Y:S01]  /*a780*/  UIADD3 UR10, UR12, 0x80, URZ ;  /* 0x000000800c0a7890 */ /* 0x000fe2000fffe03f */
[----:B0-----:R-:W-:Y:S01]  /*a790*/  FMNMX.FTZ R13, R8, R7, !PT ;  /* 0x00000007080d7209 */ /* 0x001fe20007810000 */
[----:B------:R-:W-:-:S04]  /*a7a0*/  UMOV UR11, 0xc0000010 ;  /* 0xc0000010000b7882 */ /* 0x000fc80000000000 */
[----:B------:R-:W0:Y:S01]  /*a7b0*/  SHFL.BFLY PT, R20, R13, 0x1, 0x1f ;  /* 0x0c201f000d147f89 */ /* 0x000e2200000e0000 */
[----:B-1----:R-:W-:-:S05]  /*a7c0*/  FMNMX.FTZ R15, R14, R9, !PT ;  /* 0x000000090e0f7209 */ /* 0x002fca0007810000 */
[----:B------:R-:W1:Y:S01]  /*a7d0*/  SHFL.BFLY PT, R22, R15, 0x1, 0x1f ;  /* 0x0c201f000f167f89 */ /* 0x000e6200000e0000 */
[----:B0-----:R-:W-:Y:S01]  /*a7e0*/  FMNMX.FTZ R7, R13, R20, !PT ;  /* 0x000000140d077209 */ /* 0x001fe20007810000 */
[----:B------:R-:W-:-:S04]  /*a7f0*/  IMAD.U32 R20, RZ, RZ, UR45 ;  /* 0x0000002dff147e24 */ /* 0x000fc8000f8e00ff */
[----:B------:R-:W-:Y:S01]  /*a800*/  FADD.FTZ R12, -R7, R12 ;  /* 0x0000000c070c7221 */ /* 0x000fe20000010100 */
[----:B-1----:R-:W-:-:S03]  /*a810*/  FMNMX.FTZ R9, R15, R22, !PT ;  /* 0x000000160f097209 */ /* 0x002fc60007810000 */
[----:B------:R-:W-:Y:S01]  /*a820*/  FMUL.FTZ R19, R12, UR45 ;  /* 0x0000002d0c137c20 */ /* 0x000fe20008410000 */
[----:B------:R-:W-:-:S01]  /*a830*/  FFMA.FTZ R12, R7, R20, -8 ;  /* 0xc1000000070c7423 */ /* 0x000fc20000010014 */
        /* <DEDUP_REMOVED lines=39> */
[--C-:B------:R-:W-:Y:S01]  /*aab0*/  FFMA.FTZ R60, R60, UR45, -R12.reuse ;  /* 0x0000002d3c3c7c23 */ /* 0x100fe2000801080c */
[----:B------:R-:W-:-:S01]  /*aac0*/  FFMA.FTZ R61, R61, UR45, -R12 ;  /* 0x0000002d3d3d7c23 */ /* 0x000fc2000801080c */
[----:B------:R-:W-:Y:S01]  /*aad0*/  QGMMA.64x64x32.F32.E4M3.E4M3 R24, R148, gdesc[UR8], R24, gsb0 ;  /* 0x00e0000894187df3 */ /* 0x000fe20008000818 */
[----:B------:R-:W-:Y:S01]  /*aae0*/  UIADD3 UR10, UR12, 0x100, URZ ;  /* 0x000001000c0a7890 */ /* 0x000fe2000fffe03f */
[--C-:B------:R-:W-:Y:S01]  /*aaf0*/  FFMA.FTZ R64, R64, UR45, -R12.reuse ;  /* 0x0000002d40407c23 */ /* 0x100fe2000801080c */
[----:B------:R-:W-:Y:S01]  /*ab00*/  UMOV UR11, 0xc0000010 ;  /* 0xc0000010000b7882 */ /* 0x000fe20000000000 */
[--C-:B------:R-:W-:Y:S01]  /*ab10*/  FFMA.FTZ R65, R65, UR45, -R12.reuse ;  /* 0x0000002d41417c23 */ /* 0x100fe2000801080c */
[----:B------:R-:W-:-:S01]  /*ab20*/  FFMA.FTZ R68, R68, UR45, -R12 ;  /* 0x0000002d44447c23 */ /* 0x000fc2000801080c */
[----:B------:R-:W-:Y:S01]  /*ab30*/  FFMA.FTZ R69, R69, UR45, -R12 ;  /* 0x0000002d45457c23 */ /* 0x000fe2000801080c */
[----:B------:R-:W-:-:S01]  /*ab40*/  FFMA.FTZ R12, R9, R124, -8 ;  /* 0xc1000000090c7423 */ /* 0x000fc2000001007c */
[----:B------:R-:W-:Y:S01]  /*ab50*/  FMUL.FTZ R8, R8, UR45 ;  /* 0x0000002d08087c20 */ /* 0x000fe20008410000 */
[----:B------:R-:W0:Y:S01]  /*ab60*/  MUFU.EX2 R14, R14 ;  /* 0x0000000e000e7308 */ /* 0x000e220000000800 */
[----:B------:R-:W-:-:S02]  /*ab70*/  IMAD.U32 R129, RZ, RZ, UR21 ;  /* 0x00000015ff817e24 */ /* 0x000fc4000f8e00ff */
        /* <DEDUP_REMOVED lines=49> */
[----:B------:R-:W-:-:S05]  /*ae90*/  FFMA.FTZ R12, R71, UR45, -R12 ;  /* 0x0000002d470c7c23 */ /* 0x000fca000801080c */
        /* <DEDUP_REMOVED lines=8> */
[----:B------:R-:W-:Y:S01]  /*af20*/  QGMMA.64x64x32.F32.E4M3.E4M3 R24, R144, gdesc[UR8], R24, gsb0 ;  /* 0x00e0000890187df3 */ /* 0x000fe20008000818 */
        /* <DEDUP_REMOVED lines=26> */
[----:B------:R-:W-:Y:S01]  /*b0d0*/  QGMMA.64x64x32.F32.E4M3.E4M3 R24, R140, gdesc[UR8], R24, gsb0 ;  /* 0x00e000088c187df3 */ /* 0x000fe20008000818 */
        /* <DEDUP_REMOVED lines=26> */
[----:B------:R-:W-:Y:S06]  /*b280*/  QGMMA.64x64x32.F32.E4M3.E4M3 R24, R136, gdesc[UR8], R24, gsb0 ;  /* 0x00e0000888187df3 */ /* 0x000fec0008000818 */
        /* <DEDUP_REMOVED lines=106> */
.L_x_11774:
        /* <DEDUP_REMOVED lines=42> */
[----:B------:R-:W-:Y:S01]  /*bbd0*/  VIADD R10, R10, 0xffffffff ;  /* 0xffffffff0a0a7836 */ /* 0x000fe20000000000 */
        /* <DEDUP_REMOVED lines=39> */
[----:B------:R-:W-:-:S07]  /*be50*/  IMAD.MOV.U32 R8, RZ, RZ, R10 ;  /* 0x000000ffff087224 */ /* 0x000fce00078e000a */
.L_x_11765:
        /* <DEDUP_REMOVED lines=10> */
.L_x_11794:
[----:B------:R-:W-:-:S04]  /*bf00*/  UIADD3 UR7, UR26, 0x1, URZ ;  /* 0x000000011a077890 */ /* 0x000fc8000fffe03f */
[----:B------:R-:W-:-:S04]  /*bf10*/  UISETP.NE.AND UP2, UPT, UR7, 0x2, UPT ;  /* 0x000000020700788c */ /* 0x000fc8000bf45270 */
[----:B------:R-:W-:Y:S02]  /*bf20*/  USEL UR4, URZ, 0x1, UP2 ;  /* 0x000000013f047887 */ /* 0x000fe40009000000 */
[----:B------:R-:W-:Y:S02]  /*bf30*/  USEL UR7, UR7, URZ, UP2 ;  /* 0x0000003f07077287 */ /* 0x000fe40009000000 */
[----:B------:R-:W-:Y:S01]  /*bf40*/  ULOP3.LUT UR4, UR27, UR4, URZ, 0x3c, !UPT ;  /* 0x000000041b047292 */ /* 0x000fe2000f8e3c3f */
[----:B------:R-:W-:Y:S11]  /*bf50*/  @!P0 BRA `(.L_x_11777) ;  /* 0x0000000000048947 */ /* 0x000ff60003800000 */
[----:B------:R-:W-:Y:S01]  /*bf60*/  BPT.TRAP 0x1 ;  /* 0x000000040000795c */ /* 0x000fe20000300000 */
.L_x_11777:
[----:B------:R-:W-:Y:S01]  /*bf70*/  ULEA UR25, UR7, UR47, 0x3 ;  /* 0x0000002f07197291 */ /* 0x000fe2000f8e183f */
[----:B------:R-:W-:-:S05]  /*bf80*/  IMAD.U32 R7, RZ, RZ, UR4 ;  /* 0x00000004ff077e24 */ /* 0x000fca000f8e00ff */
[----:B------:R-:W-:-:S04]  /*bf90*/  SHF.L.U32 R7, R7, 0x1f, RZ ;  /* 0x0000001f07077819 */ /* 0x000fc800000006ff */
[----:B------:R0:W1:Y:S01]  /*bfa0*/  SYNCS.PHASECHK.TRANS64.TRYWAIT P1, [UR25+0x12430], R7 ;  /* 0x01243007ff0075a7 */ /* 0x0000620008020159 */
[----:B------:R-:W-:Y:S05]  /*bfb0*/  @!P0 BRA `(.L_x_11778) ;  /* 0x0000000000048947 */ /* 0x000fea0003800000 */
[----:B------:R-:W-:Y:S01]  /*bfc0*/  BPT.TRAP 0x1 ;  /* 0x000000040000795c */ /* 0x000fe20000300000 */
.L_x_11778:
[----:B-1----:R-:W-:Y:S05]  /*bfd0*/  @P1 BRA `(.L_x_11779) ;  /* 0x0000000000081947 */ /* 0x002fea0003800000 */
[----:B------:R-:W1:Y:S02]  /*bfe0*/  SYNCS.PHASECHK.TRANS64.TRYWAIT P1, [UR25+0x12430], R7 ;  /* 0x01243007ff0075a7 */ /* 0x000e640008020159 */
[----:B-1----:R-:W-:Y:S05]  /*bff0*/  @!P1 BRA `(.L_x_11780) ;  /* 0x0000009400489947 */ /* 0x002fea0003800000 */
.L_x_11779:
        /* <DEDUP_REMOVED lines=63> */
.L_x_11781:
[----:B------:R-:W-:Y:S01]  /*c3f0*/  ULEA UR13, UR26, UR47, 0x3 ;  /* 0x0000002f1a0d7291 */ /* 0x000fe2000f8e183f */
[----:B01----:R-:W-:-:S05]  /*c400*/  IMAD.U32 R7, RZ, RZ, UR27 ;  /* 0x0000001bff077e24 */ /* 0x003fca000f8e00ff */
[----:B------:R-:W-:-:S04]  /*c410*/  SHF.L.U32 R7, R7, 0x1f, RZ ;  /* 0x0000001f07077819 */ /* 0x000fc800000006ff */
[----:B------:R0:W1:Y:S01]  /*c420*/  SYNCS.PHASECHK.TRANS64.TRYWAIT P1, [UR13+0x12450], R7 ;  /* 0x01245007ff0075a7 */ /* 0x000062000802014d */
[----:B------:R-:W-:Y:S05]  /*c430*/  @!P0 BRA `(.L_x_11782) ;  /* 0x0000000000048947 */ /* 0x000fea0003800000 */
[----:B------:R-:W-:Y:S01]  /*c440*/  BPT.TRAP 0x1 ;  /* 0x000000040000795c */ /* 0x000fe20000300000 */
.L_x_11782:
[----:B-1----:R-:W-:Y:S05]  /*c450*/  @P1 BRA `(.L_x_11783) ;  /* 0x0000000000081947 */ /* 0x002fea0003800000 */
[----:B------:R-:W1:Y:S02]  /*c460*/  SYNCS.PHASECHK.TRANS64.TRYWAIT P1, [UR13+0x12450], R7 ;  /* 0x01245007ff0075a7 */ /* 0x000e64000802014d */
[----:B-1----:R-:W-:Y:S05]  /*c470*/  @!P1 BRA `(.L_x_11784) ;  /* 0x0000009000409947 */ /* 0x002fea0003800000 */
.L_x_11783:
        /* <DEDUP_REMOVED lines=9> */
[----:B------:R-:W-:Y:S02]  /*c510*/  IMAD R15, R8, -0xa0, RZ ;  /* 0xffffff60080f7824 */ /* 0x000fe400078e02ff */
[----:B01----:R-:W-:Y:S01]  /*c520*/  IMAD.U32 R7, RZ, RZ, UR25 ;  /* 0x00000019ff077e24 */ /* 0x003fe2000f8e00ff */
[----:B------:R-:W-:Y:S01]  /*c530*/  ULOP3.LUT UR10, UR10, 0x10000, URZ, 0xfc, !UPT ;  /* 0x000100000a0a7892 */ /* 0x000fe2000f8efc3f */
[----:B------:R-:W-:-:S03]  /*c540*/  VIADD R12, R15, 0x1 ;  /* 0x000000010f0c7836 */ /* 0x000fc60000000000 */
[----:B------:R-:W-:Y:S01]  /*c550*/  UIMAD UR12, UR26, 0x280, UR10 ;  /* 0x000002801a0c78a4 */ /* 0x000fe2000f8e020a */
[----:B------:R-:W-:-:S03]  /*c560*/  IMAD R12, R3, -0x2, R12 ;  /* 0xfffffffe030c7824 */ /* 0x000fc600078e020c */
[----:B------:R-:W-:Y:S02]  /*c570*/  @!P3 VIADD R7, R7, 0x12440 ;  /* 0x000124400707b836 */ /* 0x000fe40000000000 */
[----:B------:R-:W-:Y:S01]  /*c580*/  IADD3 R13, R12, -UR24, R17 ;  /* 0x800000180c0d7c10 */ /* 0x000fe2000fffe011 */
[----:B------:R-:W-:Y:S02]  /*c590*/  UMOV UR10, UR12 ;  /* 0x0000000c000a7c82 */ /* 0x000fe40008000000 */
[----:B------:R-:W-:Y:S01]  /*c5a0*/  QGMMA.64x64x32.F32.E4M3.E4M3 R24, R152, gdesc[UR8], R24, gsb0 ;  /* 0x00e0000898187df3 */ /* 0x000fe20008000818 */
[----:B------:R-:W-:Y:S01]  /*c5b0*/  UIADD3 UR10, UR12, 0x80, URZ ;  /* 0x000000800c0a7890 */ /* 0x000fe2000fffe03f */
[----:B------:R-:W-:Y:S01]  /*c5c0*/  @!P3 PRMT R7, RZ, 0x654, R7 ;  /* 0x00000654ff07b816 */ /* 0x000fe20000000007 */
[----:B------:R-:W-:Y:S01]  /*c5d0*/  UMOV UR11, 0xc0000010 ;  /* 0xc0000010000b7882 */ /* 0x000fe20000000000 */
[C---:B------:R-:W-:Y:S02]  /*c5e0*/  VIADD R14, R13.reuse, UR23 ;  /* 0x000000170d0e7c36 */ /* 0x040fe40008000000 */
[----:B------:R-:W-:Y:S01]  /*c5f0*/  VIADD R13, R13, UR20 ;  /* 0x000000140d0d7c36 */ /* 0x000fe20008000000 */
[----:B------:R-:W-:-:S02]  /*c600*/  WARPGROUP.DEPBAR.LE gsb0, 0x0 ;  /* 0x00008000000079c5 */ /* 0x000fc40000010000 */
        /* <DEDUP_REMOVED lines=21> */
[----:B------:R-:W-:-:S05]  /*c760*/  @P2 SHF.R.U32.HI R19, RZ, UR10, R9 ;  /* 0x0000000aff132c19 */ /* 0x000fca0008011609 */
[----:B------:R-:W0:Y:S02]  /*c770*/  SHFL.IDX PT, R21, R19, RZ, 0x1c1f ;  /* 0x001c1fff13157589 */ /* 0x000e2400000e0000 */
[--C-:B0-----:R-:W-:Y:S01]  /*c780*/  IMAD.IADD R9, R13, 0x1, R21.reuse ;  /* 0x000000010d097824 */ /* 0x101fe200078e0215 */
[----:B------:R-:W-:Y:S02]  /*c790*/  WARPGROUP.DEPBAR.LE gsb0, 0x0 ;  /* 0x00008000000079c5 */ /* 0x000fe40000010000 */
[----:B------:R0:W-:Y:S02]  /*c7a0*/  @!P3 SYNCS.ARRIVE.TRANS64.RED.A1T0 RZ, [R7+URZ], RZ ;  /* 0x000000ff07ffb9a7 */ /* 0x0001e4000810043f */
[----:B0-----:R-:W-:Y:S02]  /*c7b0*/  VIADD R7, R12, 0xffffffff ;  /* 0xffffffff0c077836 */ /* 0x001fe40000000000 */
        /* <DEDUP_REMOVED lines=15> */
.L_x_11787:
[----:B------:R-:W-:-:S05]  /*c8b0*/  IMAD.U32 R137, RZ, RZ, UR21 ;  /* 0x00000015ff897e24 */ /* 0x000fca000f8e00ff */
[----:B------:R-:W-:-:S13]  /*c8c0*/  ISETP.NE.AND P1, PT, R137, 0x1, PT ;  /* 0x000000018900780c */ /* 0x000fda0003f25270 */
[----:B------:R-:W0:Y:S02]  /*c8d0*/  @P1 LDC.64 R20, c[0x0][0x9e8] ;  /* 0x00027a00ff141b82 */ /* 0x000e240000000a00 */
[----:B0-----:R-:W-:-:S05]  /*c8e0*/  @P1 IMAD.HI.U32 R20, R22, R20, RZ ;  /* 0x0000001416141227 */ /* 0x001fca00078e00ff */
[----:B------:R-:W-:-:S07]  /*c8f0*/  @P1 SHF.R.U32.HI R22, RZ, R21, R20 ;  /* 0x00000015ff161219 */ /* 0x000fce0000011614 */
.L_x_11788:
[----:B------:R-:W-:Y:S05]  /*c900*/  BSYNC B0 ;  /* 0x0000000000007941 */ /* 0x000fea0003800000 */
.L_x_11786:
[----:B------:R-:W-:-:S05]  /*c910*/  IMAD R22, R22, R137, R7 ;  /* 0x0000008916167224 */ /* 0x000fca00078e0207 */
[----:B------:R-:W-:Y:S02]  /*c920*/  VIADDMNMX R12, R22, R137, R12, PT ;  /* 0x00000089160c7246 */ /* 0x000fe4000380010c */
[----:B------:R-:W-:-:S07]  /*c930*/  VIMNMX R9, R9, R22, !PT ;  /* 0x0000001609097248 */ /* 0x000fce0007fe0100 */
.L_x_11785:
        /* <DEDUP_REMOVED lines=225> */
[----:B------:R-:W-:Y:S02]  /*d750*/  ISETP.GE.AND P6, PT, R15, 0x9a, PT ;  /* 0x0000009a0f00780c */ /* 0x000fe40003fc6270 */
[----:B------:R-:W0:Y:S11]  /*d760*/  SHFL.IDX PT, R15, R19, 0x1, 0x1c1f ;  /* 0x003c1f00130f7f89 */ /* 0x000e3600000e0000 */
[----:B------:R-:W-:-:S02]  /*d770*/  @P6 LOP3.LUT R16, R16, 0x10000000, RZ, 0xfc, !PT ;  /* 0x1000000010106812 */ /* 0x000fc400078efcff */
[----:B------:R-:W-:-:S04]  /*d780*/  ISETP.GT.AND P6, PT, R9, 0x99, !P6 ;  /* 0x000000990900780c */ /* 0x000fc800077c4270 */
        /* <DEDUP_REMOVED lines=19> */
.L_x_11791:
[----:B------:R-:W-:-:S05]  /*d8c0*/  IMAD.U32 R20, RZ, RZ, UR21 ;  /* 0x00000015ff147e24 */ /* 0x000fca000f8e00ff */
[----:B------:R-:W-:-:S13]  /*d8d0*/  ISETP.NE.AND P6, PT, R20, 0x1, PT ;  /* 0x000000011400780c */ /* 0x000fda0003fc5270 */
[----:B------:R-:W0:Y:S02]  /*d8e0*/  @P6 LDC.64 R12, c[0x0][0x9e8] ;  /* 0x00027a00ff0c6b82 */ /* 0x000e240000000a00 */
[----:B0-----:R-:W-:-:S05]  /*d8f0*/  @P6 IMAD.HI.U32 R12, R15, R12, RZ ;  /* 0x0000000c0f0c6227 */ /* 0x001fca00078e00ff */
[----:B------:R-:W-:-:S07]  /*d900*/  @P6 SHF.R.U32.HI R15, RZ, R13, R12 ;  /* 0x0000000dff0f6219 */ /* 0x000fce000001160c */
.L_x_11792:
[----:B------:R-:W-:Y:S05]  /*d910*/  BSYNC B0 ;  /* 0x0000000000007941 */ /* 0x000fea0003800000 */
.L_x_11790:
[----:B------:R-:W-:-:S05]  /*d920*/  IMAD R7, R15, R20, R7 ;  /* 0x000000140f077224 */ /* 0x000fca00078e0207 */
[----:B------:R-:W-:Y:S02]  /*d930*/  VIADDMNMX R14, R7, R20, R14, PT ;  /* 0x00000014070e7246 */ /* 0x000fe4000380010e */
[----:B------:R-:W-:-:S07]  /*d940*/  VIMNMX R9, R9, R7, !PT ;  /* 0x0000000709097248 */ /* 0x000fce0007fe0100 */
.L_x_11789:
        /* <DEDUP_REMOVED lines=253> */
[----:B------:R-:W-:Y:S01]  /*e920*/  FFMA.FTZ R68, R68, UR45, -R12 ;  /* 0x0000002d44447c23 */ /* 0x000fe2000801080c */
        /* <DEDUP_REMOVED lines=36> */
[----:B------:R-:W-:Y:S01]  /*eb70*/  FMNMX.FTZ R128, R62, R117, !PT ;  /* 0x000000753e807209 */ /* 0x000fe20007810000 */
[----:B------:R-:W-:Y:S01]  /*eb80*/  FFMA.FTZ R117, R76, UR45, -R12 ;  /* 0x0000002d4c757c23 */ /* 0x000fe2000801080c */
[----:B------:R-:W-:Y:S01]  /*eb90*/  FSEL R76, R67, -INF , !P4 ;  /* 0xff800000434c7808 */ /* 0x000fe20006000000 */
[----:B------:R-:W-:Y:S01]  /*eba0*/  IMAD.U32 R12, RZ, RZ, UR45 ;  /* 0x0000002dff0c7e24 */ /* 0x000fe2000f8e00ff */
[----:B------:R-:W-:Y:S01]  /*ebb0*/  FMNMX.FTZ R9, R63, R128, !PT ;  /* 0x000000803f097209 */ /* 0x000fe20007810000 */
[----:B------:R1:W-:Y:S03]  /*ebc0*/  MUFU.EX2 R67, R117 ;  /* 0x0000007500437308 */ /* 0x0003e60000000800 */
[----:B------:R-:W-:-:S04]  /*ebd0*/  FMNMX.FTZ R9, R66, R9, !PT ;  /* 0x0000000942097209 */ /* 0x000fc80007810000 */
[----:B------:R-:W-:Y:S01]  /*ebe0*/  FMNMX.FTZ R9, R76, R9, !PT ;  /* 0x000000094c097209 */ /* 0x000fe20007810000 */
[----:B------:R-:W-:Y:S03]  /*ebf0*/  MUFU.EX2 R21, R21 ;  /* 0x0000001500157308 */ /* 0x000fe60000000800 */
[----:B------:R-:W-:-:S04]  /*ec00*/  FMNMX.FTZ R128, R70, R9, !PT ;  /* 0x0000000946807209 */ /* 0x000fc80007810000 */
[----:B------:R-:W-:Y:S01]  /*ec10*/  FMNMX.FTZ R128, R71, R128, !PT ;  /* 0x0000008047807209 */ /* 0x000fe20007810000 */
[----:B------:R-:W-:Y:S04]  /*ec20*/  MUFU.EX2 R124, R124 ;  /* 0x0000007c007c7308 */ /* 0x000fe80000000800 */
[----:B------:R-:W2:Y:S04]  /*ec30*/  SHFL.BFLY PT, R9, R128, 0x2, 0x1f ;  /* 0x0c401f0080097f89 */ /* 0x000ea800000e0000 */
        /* <DEDUP_REMOVED lines=12> */
[----:B------:R-:W-:Y:S03]  /*ed00*/  MUFU.EX2 R93, R93 ;  /* 0x0000005d005d7308 */ /* 0x000fe60000000800 */
[----:B------:R-:W-:-:S05]  /*ed10*/  FSEL R85, R85, RZ, P1 ;  /* 0x000000ff55557208 */ /* 0x000fca0000800000 */
[--C-:B-1----:R-:W-:Y:S01]  /*ed20*/  FFMA.FTZ R117, R123, UR45, -R85.reuse ;  /* 0x0000002d7b757c23 */ /* 0x102fe20008010855 */
[----:B------:R-:W-:-:S01]  /*ed30*/  FFMA.FTZ R123, R130, UR45, -R85 ;  /* 0x0000002d827b7c23 */ /* 0x000fc20008010855 */
[----:B------:R-:W-:Y:S01]  /*ed40*/  FSEL R130, R9, RZ, P1 ;  /* 0x000000ff09827208 */ /* 0x000fe20000800000 */
[----:B------:R-:W-:-:S01]  /*ed50*/  FFMA.FTZ R12, R122, UR45, -R85 ;  /* 0x0000002d7a0c7c23 */ /* 0x000fc20008010855 */
[--C-:B------:R-:W-:Y:S01]  /*ed60*/  FFMA.FTZ R122, R127, UR45, -R85.reuse ;  /* 0x0000002d7f7a7c23 */ /* 0x100fe20008010855 */
[----:B------:R-:W-:-:S01]  /*ed70*/  FFMA.FTZ R129, R126, UR45, -R85 ;  /* 0x0000002d7e817c23 */ /* 0x000fc20008010855 */
[----:B------:R-:W-:Y:S01]  /*ed80*/  MUFU.EX2 R117, R117 ;  /* 0x0000007500757308 */ /* 0x000fe20000000800 */
[----:B------:R-:W-:-:S01]  /*ed90*/  FADD.FTZ R130, -R130, R11 ;  /* 0x0000000b82827221 */ /* 0x000fc20000010100 */
[----:B------:R-:W-:Y:S01]  /*eda0*/  FFMA.FTZ R126, R131, UR45, -R85 ;  /* 0x0000002d837e7c23 */ /* 0x000fe20008010855 */
[----:B0-----:R-:W-:-:S01]  /*edb0*/  FFMA.FTZ R131, R10, R6, R13 ;  /* 0x000000060a837223 */ /* 0x001fc2000001000d */
[--C-:B------:R-:W-:Y:S01]  /*edc0*/  FFMA.FTZ R125, R134, UR45, -R85.reuse ;  /* 0x0000002d867d7c23 */ /* 0x100fe20008010855 */
[----:B------:R-:W-:Y:S01]  /*edd0*/  FMUL.FTZ R127, R130, UR45 ;  /* 0x0000002d827f7c20 */ /* 0x000fe20008410000 */
[----:B------:R-:W-:Y:S01]  /*ede0*/  FFMA.FTZ R128, R135, UR45, -R85 ;  /* 0x0000002d87807c23 */ /* 0x000fe20008010855 */
[----:B------:R-:W-:-:S01]  /*edf0*/  FADD.FTZ R130, R20, R131 ;  /* 0x0000008314827221 */ /* 0x000fc20000010000 */
        /* <DEDUP_REMOVED lines=26> */
[--C-:B-1----:R-:W-:Y:S01]  /*efa0*/  FFMA.FTZ R129, R94, UR45, -R85.reuse ;  /* 0x0000002d5e817c23 */ /* 0x102fe20008010855 */
[----:B------:R-:W-:-:S01]  /*efb0*/  FFMA.FTZ R94, R95, UR45, -R85 ;  /* 0x0000002d5f5e7c23 */ /* 0x000fc20008010855 */
[----:B------:R-:W-:Y:S01]  /*efc0*/  FFMA.FTZ R95, R98, UR45, -R85 ;  /* 0x0000002d625f7c23 */ /* 0x000fe20008010855 */
[----:B------:R-:W-:-:S01]  /*efd0*/  FADD.FTZ R6, R117, R6 ;  /* 0x0000000675067221 */ /* 0x000fc20000010000 */
[--C-:B------:R-:W-:Y:S01]  /*efe0*/  FFMA.FTZ R98, R99, UR45, -R85.reuse ;  /* 0x0000002d63627c23 */ /* 0x100fe20008010855 */
[----:B------:R-:W-:-:S01]  /*eff0*/  FFMA.FTZ R99, R102, UR45, -R85 ;  /* 0x0000002d66637c23 */ /* 0x000fc20008010855 */
[----:B------:R-:W0:Y:S01]  /*f000*/  MUFU.EX2 R123, R123 ;  /* 0x0000007b007b7308 */ /* 0x000e220000000800 */
[----:B------:R-:W-:-:S01]  /*f010*/  FFMA.FTZ R102, R103, UR45, -R85 ;  /* 0x0000002d67667c23 */ /* 0x000fc20008010855 */
[----:B------:R-:W-:Y:S01]  /*f020*/  FADD.FTZ R5, R15, R130 ;  /* 0x000000820f057221 */ /* 0x000fe20000010000 */
[----:B--2---:R-:W-:-:S01]  /*f030*/  FADD.FTZ R103, R121, R6 ;  /* 0x0000000679677221 */ /* 0x004fc20000010000 */
[--C-:B------:R-:W-:Y:S01]  /*f040*/  FFMA.FTZ R63, R63, UR45, -R85.reuse ;  /* 0x0000002d3f3f7c23 */ /* 0x100fe20008010855 */
[----:B------:R-:W-:-:S01]  /*f050*/  FFMA.FTZ R66, R66, UR45, -R85 ;  /* 0x0000002d42427c23 */ /* 0x000fc20008010855 */
[----:B------:R-:W-:Y:S01]  /*f060*/  FADD.FTZ R6, R22, R5 ;  /* 0x0000000516067221 */ /* 0x000fe20000010000 */
[----:B------:R-:W-:-:S01]  /*f070*/  FFMA.FTZ R70, R70, UR45, -R85 ;  /* 0x0000002d46467c23 */ /* 0x000fc20008010855 */
[----:B------:R-:W1:Y:S01]  /*f080*/  MUFU.EX2 R126, R126 ;  /* 0x0000007e007e7308 */ /* 0x000e620000000800 */
[----:B---3--:R-:W-:-:S01]  /*f090*/  FADD.FTZ R130, R122, R103 ;  /* 0x000000677a827221 */ /* 0x008fc20000010000 */
[----:B------:R-:W-:Y:S01]  /*f0a0*/  FADD.FTZ R5, R19, R6 ;  /* 0x0000000613057221 */ /* 0x000fe20000010000 */
[----:B------:R-:W-:-:S03]  /*f0b0*/  FFMA.FTZ R71, R71, UR45, -R85 ;  /* 0x0000002d47477c23 */ /* 0x000fc60008010855 */
        /* <DEDUP_REMOVED lines=121> */
[----:B------:R-:W-:Y:S01]  /*f850*/  FADD.FTZ R6, R69, R6 ;  /* 0x0000000645067221 */ /* 0x000fe20000010000 */
[----:B-1----:R-:W-:-:S04]  /*f860*/  FADD.FTZ R85, R70, R85 ;  /* 0x0000005546557221 */ /* 0x002fc80000010000 */
[----:B--2---:R-:W-:Y:S01]  /*f870*/  FADD.FTZ R5, R71, R85 ;  /* 0x0000005547057221 */ /* 0x004fe20000010000 */
[----:B------:R-:W-:Y:S06]  /*f880*/  @!P0 BRA `(.L_x_11793) ;  /* 0x0000000000048947 */ /* 0x000fec0003800000 */
[----:B------:R-:W-:Y:S01]  /*f890*/  BPT.TRAP 0x1 ;  /* 0x000000040000795c */ /* 0x000fe20000300000 */
.L_x_11793:
        /* <DEDUP_REMOVED lines=82> */
.L_x_11776:
[----:B------:R-:W-:Y:S06]  /*fdc0*/  BAR.ARV 0x8, 0x200 ;  /* 0x0208000000007b1d */ /* 0x000fec0000002000 */
[----:B------:R-:W-:Y:S05]  /*fdd0*/  @!P0 BRA `(.L_x_11795) ;  /* 0x0000000000048947 */ /* 0x000fea0003800000 */
[----:B------:R-:W-:Y:S01]  /*fde0*/  BPT.TRAP 0x1 ;  /* 0x000000040000795c */ /* 0x000fe20000300000 */
.L_x_11795:
[----:B------:R-:W-:Y:S01]  /*fdf0*/  ULEA UR16, UR7, UR47, 0x3 ;  /* 0x0000002f07107291 */ /* 0x000fe2000f8e183f */
[----:B------:R-:W-:-:S05]  /*fe00*/  IMAD.U32 R0, RZ, RZ, UR4 ;  /* 0x00000004ff007e24 */ /* 0x000fca000f8e00ff */
[----:B------:R-:W-:-:S04]  /*fe10*/  SHF.L.U32 R0, R0, 0x1f, RZ ;  /* 0x0000001f00007819 */ /* 0x000fc800000006ff */
[----:B------:R0:W1:Y:S01]  /*fe20*/  SYNCS.PHASECHK.TRANS64.TRYWAIT P1, [UR16+0x12450], R0 ;  /* 0x01245000ff0075a7 */ /* 0x0000620008020150 */
[----:B------:R-:W-:Y:S05]  /*fe30*/  @!P0 BRA `(.L_x_11796) ;  /* 0x0000000000048947 */ /* 0x000fea0003800000 */
[----:B------:R-:W-:Y:S01]  /*fe40*/  BPT.TRAP 0x1 ;  /* 0x000000040000795c */ /* 0x000fe20000300000 */
.L_x_11796:
[----:B-1----:R-:W-:Y:S05]  /*fe50*/  @P1 BRA `(.L_x_11797) ;  /* 0x0000000000081947 */ /* 0x002fea0003800000 */
[----:B------:R-:W1:Y:S02]  /*fe60*/  SYNCS.PHASECHK.TRANS64.TRYWAIT P1, [UR16+0x12450], R0 ;  /* 0x01245000ff0075a7 */ /* 0x000e640008020150 */
[----:B-1----:R-:W-:Y:S05]  /*fe70*/  @!P1 BRA `(.L_x_11798) ;  /* 0x0000005400d89947 */ /* 0x002fea0003800000 */
.L_x_11797:
[----:B------:R-:W-:Y:S01]  /*fe80*/  ULDC.64 UR12, c[0x0][0x9a0] ;  /* 0x00026800000c7ab9 */ /* 0x000fe20000000a00 */
[----:B------:R-:W-:Y:S01]  /*fe90*/  UIADD3 UR47, UR47, 0x200, URZ ;  /* 0x000002002f2f7890 */ /* 0x000fe2000fffe03f */
[----:B------:R-:W-:Y:S01]  /*fea0*/  WARPGROUP.ARRIVE ;  /* 0x00000000000079c5 */ /* 0x000fe20000000000 */
[----:B------:R-:W-:Y:S01]  /*feb0*/  UISETP.NE.U32.AND UP0, UPT, UR12, URZ, UPT ;  /* 0x0000003f0c00728c */ /* 0x000fe2000bf05070 */
[----:B------:R-:W-:Y:S01]  /*fec0*/  IMAD.MOV.U32 R4, RZ, RZ, 0x3f800000 ;  /* 0x3f800000ff047424 */ /* 0x000fe200078e00ff */
[----:B------:R-:W-:Y:S02]  /*fed0*/  USHF.R.U32.HI UR47, URZ, 0x4, UR47 ;  /* 0x000000043f2f7899 */ /* 0x000fe4000801162f */
[----:B------:R-:W-:Y:S02]  /*fee0*/  UISETP.NE.AND.EX UP0, UPT, UR13, URZ, UPT, UP0 ;  /* 0x0000003f0d00728c */ /* 0x000fe4000bf05300 */
[----:B------:R-:W-:Y:S02]  /*fef0*/  USHF.R.S32.HI UR4, URZ, 0x1f, UR41 ;  /* 0x0000001f3f047899 */ /* 0x000fe40008011429 */
[----:B------:R-:W-:Y:S01]  /*ff00*/  ULOP3.LUT UR47, UR47, 0x3fff, URZ, 0xc0, !UPT ;  /* 0x00003fff2f2f7892 */ /* 0x000fe2000f8ec03f */
[----:B------:R-:W-:Y:S01]  /*ff10*/  UMOV UR19, 0xc0000010 ;  /* 0xc000001000137882 */ /* 0x000fe20000000000 */
[----:B------:R-:W-:-:S02]  /*ff20*/  PLOP3.LUT P1, PT, PT, PT, UP0, 0x80, 0x0 ;  /* 0x000000000000781c */ /* 0x000fc40003f2f008 */
[----:B------:R-:W-:-:S03]  /*ff30*/  ULOP3.LUT UR47, UR47, 0x10000, URZ, 0xfc, !UPT ;  /* 0x000100002f2f7892 */ /* 0x000fc6000f8efc3f */
[----:B------:R-:W-:Y:S01]  /*ff40*/  @UP0 ULDC.64 UR10, c[0x0][0x9c8] ;  /* 0x00027200000a0ab9 */ /* 0x000fe20000000a00 */
[----:B------:R-:W-:Y:S02]  /*ff50*/  @UP0 USHF.R.S32.HI UR17, URZ, 0x1f, UR44 ;  /* 0x0000001f3f110899 */ /* 0x000fe4000801142c */
[----:B------:R-:W-:Y:S02]  /*ff60*/  @UP0 UIMAD UR4, UR4, UR10, URZ ;  /* 0x0000000a040402a4 */ /* 0x000fe4000f8e023f */
[----:B------:R-:W-:Y:S02]  /*ff70*/  @UP0 UIMAD.WIDE.U32 UR8, UR41, UR10, URZ ;  /* 0x0000000a290802a5 */ /* 0x000fe4000f8e003f */
[----:B------:R-:W-:Y:S02]  /*ff80*/  @UP0 UIMAD UR6, UR41, UR11, UR4 ;  /* 0x0000000b290602a4 */ /* 0x000fe4000f8e0204 */
[----:B------:R-:W-:Y:S01]  /*ff90*/  UIMAD UR4, UR7, 0x280, UR47 ;  /* 0x00000280070478a4 */ /* 0x000fe2000f8e022f */
[----:B------:R-:W-:Y:S01]  /*ffa0*/  @UP0 ULDC.64 UR14, c[0x0][0x9d0] ;  /* 0x00027400000e0ab9 */ /* 0x000fe20000000a00 */
[----:B------:R-:W-:-:S02]  /*ffb0*/  @UP0 UIADD3 UR7, UR9, UR6, URZ ;  /* 0x0000000609070290 */ /* 0x000fc4000fffe03f */
[----:B------:R-:W-:-:S03]  /*ffc0*/  @UP0 UIMAD UR10, UR17, UR14, URZ ;  /* 0x0000000e110a02a4 */ /* 0x000fc6000f8e023f */
[----:B------:R-:W-:Y:S01]  /*ffd0*/  UMOV UR18, UR4 ;  /* 0x0000000400127c82 */ /* 0x000fe20008000000 */
[----:B------:R-:W-:Y:S01]  /*ffe0*/  @UP0 UMOV UR6, UR8 ;  /* 0x0000000800060c82 */ /* 0x000fe20008000000 */
[----:B------:R-:W-:Y:S01]  /*fff0*/  QGMMA.64x64x32.F32.E4M3.E4M3 R24, R152, gdesc[UR16], R24, gsb0 ;  /* 0x00e0001098187df3 */ /* 0x000fe20008000818 */
[----:B------:R-:W-:Y:S02]  /*10000*/  @UP0 UIMAD UR10, UR44, UR15, UR10 ;  /* 0x0000000f2c0a02a4 */ /* 0x000fe4000f8e020a */
[----:B------:R-:W-:-:S04]  /*10010*/  @UP0 UIMAD.WIDE.U32 UR6, UR44, UR14, UR6 ;  /* 0x0000000e2c0602a5 */ /* 0x000fc8000f8e0006 */
[----:B------:R-:W-:Y:S02]  /*10020*/  @UP0 UIADD3 UR7, UR7, UR10, URZ ;  /* 0x0000000a07070290 */ /* 0x000fe4000fffe03f */
[----:B------:R-:W-:-:S04]  /*10030*/  @UP0 ULEA UR8, UP1, UR6, UR12, 0x2 ;  /* 0x0000000c06080291 */ /* 0x000fc8000f82103f */
[----:B------:R-:W-:Y:S02]  /*10040*/  @UP0 ULEA.HI.X UR9, UR6, UR13, UR7, 0x2, UP1 ;  /* 0x0000000d06090291 */ /* 0x000fe400088f1407 */
[----:B------:R-:W-:-:S04]  /*10050*/  IMAD.U32 R2, RZ, RZ, UR8 ;  /* 0x00000008ff027e24 */ /* 0x000fc8000f8e00ff */
[----:B-1----:R-:W-:Y:S01]  /*10060*/  IMAD.U32 R3, RZ, RZ, UR9 ;  /* 0x00000009ff037e24 */ /* 0x002fe2000f8e00ff */
[----:B------:R-:W-:-:S04]  /*10070*/  UIADD3 UR6, UR4, 0x80, URZ ;  /* 0x0000008004067890 */ /* 0x000fc8000fffe03f */
[----:B------:R1:W2:Y:S01]  /*10080*/  @P1 LDG.E R4, desc[UR42][R2.64] ;  /* 0x0000002a02041981 */ /* 0x0002a2000c1e1900 */
        /* <DEDUP_REMOVED lines=55> */
.L_x_11799:
        /* <DEDUP_REMOVED lines=36> */
.L_x_11725:
        /* <DEDUP_REMOVED lines=17> */
[----:B------:R-:W-:Y:S01]  /*10750*/  UIMAD UR6, UR7, UR8, URZ ;  /* 0x00000008070672a4 */ /* 0x000fe2000f8e023f */
[----:B------:R-:W-:Y:S01]  /*10760*/  SHF.R.S32.HI R2, RZ, 0x1f, R7 ;  /* 0x0000001fff027819 */ /* 0x000fe20000011407 */
[----:B------:R-:W-:Y:S01]  /*10770*/  UIMAD UR8, UR7, UR10, URZ ;  /* 0x0000000a070872a4 */ /* 0x000fe2000f8e023f */
[----:B------:R-:W-:Y:S01]  /*10780*/  SEL R65, R48, R49, P0 ;  /* 0x0000003130417207 */ /* 0x000fe20000000000 */
[----:B------:R-:W-:Y:S01]  /*10790*/  IMAD.U32 R20, RZ, RZ, UR4 ;  /* 0x00000004ff147e24 */ /* 0x000fe2000f8e00ff */
[----:B0-----:R-:W-:Y:S01]  /*107a0*/  LEA.HI R4, R2, R7, RZ, 0x7 ;  /* 0x0000000702047211 */ /* 0x001fe200078f38ff */
[----:B------:R-:W-:Y:S01]  /*107b0*/  UIMAD UR9, UR44, UR9, UR6 ;  /* 0x000000092c0972a4 */ /* 0x000fe2000f8e0206 */
[----:B------:R-:W-:Y:S01]  /*107c0*/  SEL R61, R49, R48, P0 ;  /* 0x00000030313d7207 */ /* 0x000fe20000000000 */
[----:B------:R-:W0:Y:S01]  /*107d0*/  S2UR UR4, SR_CTAID.Y ;  /* 0x00000000000479c3 */ /* 0x000e220000002600 */
[----:B------:R-:W-:Y:S01]  /*107e0*/  LOP3.LUT R8, R4, 0xffffff80, RZ, 0xc0, !PT ;  /* 0xffffff8004087812 */ /* 0x000fe200078ec0ff */
[----:B------:R-:W-:Y:S01]  /*107f0*/  UIADD3 UR9, UR5, UR9, URZ ;  /* 0x0000000905097290 */ /* 0x000fe2000fffe03f */
[----:B------:R-:W-:Y:S01]  /*10800*/  SEL R49, R26, R27, P0 ;  /* 0x0000001b1a317207 */ /* 0x000fe20000000000 */
[----:B------:R-:W-:Y:S01]  /*10810*/  IMAD.U32 R21, RZ, RZ, UR5 ;  /* 0x00000005ff157e24 */ /* 0x000fe2000f8e00ff */
[----:B------:R-:W-:Y:S01]  /*10820*/  SEL R57, R27, R26, P0 ;  /* 0x0000001a1b397207 */ /* 0x000fe20000000000 */
[----:B------:R-:W-:Y:S01]  /*10830*/  IMAD.IADD R26, R7, 0x1, -R8 ;  /* 0x00000001071a7824 */ /* 0x000fe200078e0a08 */
[----:B------:R-:W-:Y:S01]  /*10840*/  LEA.HI R2, R2, R7, RZ, 0x2 ;  /* 0x0000000702027211 */ /* 0x000fe200078f10ff */
[----:B------:R-:W-:Y:S01]  /*10850*/  USHF.R.S32.HI UR5, URZ, 0x1f, UR41 ;  /* 0x0000001f3f057899 */ /* 0x000fe20008011429 */
[----:B------:R-:W-:Y:S01]  /*10860*/  SHF.R.S32.HI R4, RZ, 0x7, R4 ;  /* 0x00000007ff047819 */ /* 0x000fe20000011404 */
[----:B------:R-:W-:Y:S01]  /*10870*/  IMAD.U32 R21, RZ, RZ, UR9 ;  /* 0x00000009ff157e24 */ /* 0x000fe2000f8e00ff */
[----:B------:R-:W-:Y:S01]  /*10880*/  SHF.R.S32.HI R9, RZ, 0x1f, R26 ;  /* 0x0000001fff097819 */ /* 0x000fe2000001141a */
[----:B------:R-:W-:Y:S01]  /*10890*/  UIMAD.WIDE.U32 UR6, UR44, UR10, URZ ;  /* 0x0000000a2c0672a5 */ /* 0x000fe2000f8e003f */
[----:B------:R-:W-:Y:S01]  /*108a0*/  SEL R91, R28, R29, P0 ;  /* 0x0000001d1c5b7207 */ /* 0x000fe20000000000 */
[----:B------:R-:W-:Y:S01]  /*108b0*/  UIMAD UR8, UR44, UR11, UR8 ;  /* 0x0000000b2c0872a4 */ /* 0x000fe2000f8e0208 */
[----:B------:R-:W-:-:S02]  /*108c0*/  SEL R87, R29, R28, P0 ;  /* 0x0000001c1d577207 */ /* 0x000fc40000000000 */
[----:B------:R-:W-:Y:S01]  /*108d0*/  LOP3.LUT R8, R2, 0xfffffffc, RZ, 0xc0, !PT ;  /* 0xfffffffc02087812 */ /* 0x000fe200078ec0ff */
[----:B------:R-:W-:Y:S01]  /*108e0*/  IMAD.HI R2, R4, 0x55555556, RZ ;  /* 0x5555555604027827 */ /* 0x000fe200078e02ff */
[----:B------:R-:W1:Y:S01]  /*108f0*/  LDC R29, c[0x0][0xbe8] ;  /* 0x0002fa00ff1d7b82 */ /* 0x000e620000000800 */
[----:B------:R-:W-:Y:S01]  /*10900*/  SEL R75, R44, R45, P0 ;  /* 0x0000002d2c4b7207 */ /* 0x000fe20000000000 */
[----:B------:R-:W-:Y:S01]  /*10910*/  UIADD3 UR8, UR7, UR8, URZ ;  /* 0x0000000807087290 */ /* 0x000fe2000fffe03f */
[----:B------:R-:W-:Y:S01]  /*10920*/  SEL R71, R45, R44, P0 ;  /* 0x0000002c2d477207 */ /* 0x000fe20000000000 */
[----:B------:R-:W-:Y:S01]  /*10930*/  IMAD.IADD R12, R7, 0x1, -R8 ;  /* 0x00000001070c7824 */ /* 0x000fe200078e0a08 */
[----:B------:R-:W-:Y:S01]  /*10940*/  LEA.HI R10, R9, R26, RZ, 0x2 ;  /* 0x0000001a090a7211 */ /* 0x000fe200078f10ff */
[----:B------:R-:W3:Y:S01]  /*10950*/  S2R R44, SR_CTAID.X ;  /* 0x00000000002c7919 */ /* 0x000ee20000002500 */
[----:B------:R-:W-:Y:S01]  /*10960*/  LEA.HI R5, R2, R2, RZ, 0x1 ;  /* 0x0000000202057211 */ /* 0x000fe200078f08ff */
[----:B------:R-:W-:Y:S01]  /*10970*/  IMAD.U32 R8, RZ, RZ, UR6 ;  /* 0x00000006ff087e24 */ /* 0x000fe2000f8e00ff */
[----:B------:R-:W-:-:S02]  /*10980*/  SHF.R.S32.HI R2, RZ, 0x2, R10 ;  /* 0x00000002ff027819 */ /* 0x000fc4000001140a */
[----:B------:R-:W-:Y:S01]  /*10990*/  SHF.R.S32.HI R17, RZ, 0x1f, R10 ;  /* 0x0000001fff117819 */ /* 0x000fe2000001140a */
[----:B------:R-:W-:Y:S01]  /*109a0*/  IMAD R7, R5, -0x3, R4 ;  /* 0xfffffffd05077824 */ /* 0x000fe200078e0204 */
[----:B------:R-:W-:Y:S01]  /*109b0*/  LEA.HI R9, R9, R26, RZ, 0x5 ;  /* 0x0000001a09097211 */ /* 0x000fe200078f28ff */
[----:B------:R-:W4:Y:S01]  /*109c0*/  LDC.64 R4, c[0x0][0xbd8] ;  /* 0x0002f600ff047b82 */ /* 0x000f220000000a00 */
[----:B------:R-:W-:Y:S02]  /*109d0*/  LEA.HI R17, R17, R2, RZ, 0x3 ;  /* 0x0000000211117211 */ /* 0x000fe400078f18ff */
[----:B------:R-:W-:Y:S02]  /*109e0*/  SHF.R.S32.HI R9, RZ, 0x5, R9 ;  /* 0x00000005ff097819 */ /* 0x000fe40000011409 */
[----:B------:R-:W-:Y:S02]  /*109f0*/  LOP3.LUT R17, R17, 0xfffffff8, RZ, 0xc0, !PT ;  /* 0xfffffff811117812 */ /* 0x000fe400078ec0ff */
[----:B------:R-:W-:-:S02]  /*10a00*/  LEA.HI R14, R12, R12, RZ, 0x1 ;  /* 0x0000000c0c0e7211 */ /* 0x000fc400078f08ff */
[----:B------:R-:W-:Y:S01]  /*10a10*/  SEL R15, R30, R31, P0 ;  /* 0x0000001f1e0f7207 */ /* 0x000fe20000000000 */
[----:B------:R-:W-:Y:S01]  /*10a20*/  IMAD.IADD R2, R2, 0x1, -R17 ;  /* 0x0000000102027824 */ /* 0x000fe200078e0a11 */
[----:B------:R-:W-:Y:S02]  /*10a30*/  SEL R59, R31, R30, P0 ;  /* 0x0000001e1f3b7207 */ /* 0x000fe40000000000 */
[----:B------:R-:W-:Y:S01]  /*10a40*/  LOP3.LUT R31, R14, 0x1ffffffe, RZ, 0xc0, !PT ;  /* 0x1ffffffe0e1f7812 */ /* 0x000fe200078ec0ff */
[----:B------:R-:W-:Y:S01]  /*10a50*/  IMAD R2, R9, 0x10, R2 ;  /* 0x0000001009027824 */ /* 0x000fe200078e0202 */
[----:B-1----:R-:W-:Y:S01]  /*10a60*/  ISETP.NE.AND P2, PT, R29, 0x1, PT ;  /* 0x000000011d00780c */ /* 0x002fe20003f45270 */
[----:B------:R-:W-:Y:S01]  /*10a70*/  IMAD.U32 R9, RZ, RZ, UR7 ;  /* 0x00000007ff097e24 */ /* 0x000fe2000f8e00ff */
[----:B------:R-:W-:Y:S01]  /*10a80*/  SEL R81, R32, R33, P0 ;  /* 0x0000002120517207 */ /* 0x000fe20000000000 */
[----:B------:R-:W-:Y:S01]  /*10a90*/  IMAD.IADD R31, R12, 0x1, -R31 ;  /* 0x000000010c1f7824 */ /* 0x000fe200078e0a1f */
[----:B------:R-:W-:Y:S01]  /*10aa0*/  SEL R77, R33, R32, P0 ;  /* 0x00000020214d7207 */ /* 0x000fe20000000000 */
[----:B------:R-:W-:Y:S01]  /*10ab0*/  IMAD R2, R7, 0x40, R2 ;  /* 0x0000004007027824 */ /* 0x000fe200078e0202 */
[----:B------:R-:W-:Y:S01]  /*10ac0*/  SEL R73, R40, R41, P0 ;  /* 0x0000002928497207 */ /* 0x000fe20000000000 */
[----:B------:R-:W-:Y:S01]  /*10ad0*/  IMAD.U32 R9, RZ, RZ, UR8 ;  /* 0x00000008ff097e24 */ /* 0x000fe2000f8e00ff */
[----:B------:R-:W-:Y:S01]  /*10ae0*/  SEL R69, R41, R40, P0 ;  /* 0x0000002829457207 */ /* 0x000fe20000000000 */
[--C-:B------:R-:W-:Y:S01]  /*10af0*/  IMAD R7, R31, 0x8, R2.reuse ;  /* 0x000000081f077824 */ /* 0x100fe200078e0202 */
[----:B------:R-:W-:Y:S01]  /*10b00*/  SEL R41, R34, R35, P0 ;  /* 0x0000002322297207 */ /* 0x000fe20000000000 */
[C---:B---3--:R-:W-:Y:S01]  /*10b10*/  IMAD R28, R44.reuse, 0xc0, R2 ;  /* 0x000000c02c1c7824 */ /* 0x048fe200078e0202 */
[----:B------:R-:W-:Y:S01]  /*10b20*/  SEL R45, R35, R34, P0 ;  /* 0x00000022232d7207 */ /* 0x000fe20000000000 */
[----:B------:R-:W-:Y:S01]  /*10b30*/  IMAD R44, R44, 0xc0, R7 ;  /* 0x000000c02c2c7824 */ /* 0x000fe200078e0207 */
[----:B------:R-:W-:Y:S01]  /*10b40*/  LOP3.LUT R33, R10, 0x7ffffffc, RZ, 0xc0, !PT ;  /* 0x7ffffffc0a217812 */ /* 0x000fe200078ec0ff */
[----:B------:R-:W1:Y:S01]  /*10b50*/  @P2 LDC R35, c[0x0][0xbec] ;  /* 0x0002fb00ff232b82 */ /* 0x000e620000000800 */
[----:B------:R-:W-:Y:S01]  /*10b60*/  SEL R89, R24, R25, P0 ;  /* 0x0000001918597207 */ /* 0x000fe20000000000 */
[C---:B----4-:R-:W-:Y:S01]  /*10b70*/  IMAD R18, R4.reuse, UR5, RZ ;  /* 0x0000000504127c24 */ /* 0x050fe2000f8e02ff */
[----:B------:R-:W-:Y:S01]  /*10b80*/  SEL R85, R25, R24, P0 ;  /* 0x0000001819557207 */ /* 0x000fe20000000000 */
[----:B------:R-:W-:Y:S01]  /*10b90*/  IMAD.WIDE.U32 R20, R4, UR41, R20 ;  /* 0x0000002904147c25 */ /* 0x000fe2000f8e0014 */
[----:B------:R-:W-:Y:S01]  /*10ba0*/  SEL R67, R52, R53, P0 ;  /* 0x0000003534437207 */ /* 0x000fe20000000000 */
[----:B------:R-:W-:Y:S01]  /*10bb0*/  ULDC.64 UR6, c[0x0][0xb48] ;  /* 0x0002d20000067ab9 */ /* 0x000fe20000000a00 */
[----:B------:R-:W-:Y:S01]  /*10bc0*/  SEL R63, R53, R52, P0 ;  /* 0x00000034353f7207 */ /* 0x000fe20000000000 */
[----:B------:R-:W-:Y:S01]  /*10bd0*/  IMAD R5, R5, UR41, R18 ;  /* 0x0000002905057c24 */ /* 0x000fe2000f8e0212 */
[C---:B------:R-:W-:Y:S01]  /*10be0*/  LOP3.LUT P1, RZ, R26.reuse, 0x3, RZ, 0xc0, !PT ;  /* 0x000000031aff7812 */ /* 0x040fe2000782c0ff */
[----:B------:R-:W-:Y:S01]  /*10bf0*/  IMAD.IADD R26, R26, 0x1, -R33 ;  /* 0x000000011a1a7824 */ /* 0x000fe200078e0a21 */
[----:B------:R-:W-:Y:S01]  /*10c00*/  SEL R13, R38, R39, P0 ;  /* 0x00000027260d7207 */ /* 0x000fe20000000000 */
[----:B------:R-:W3:Y:S01]  /*10c10*/  @P2 LDC R52, c[0x0][0xbf0] ;  /* 0x0002fc00ff342b82 */ /* 0x000ee20000000800 */
[----:B------:R-:W-:Y:S01]  /*10c20*/  SEL R53, R39, R38, P0 ;  /* 0x0000002627357207 */ /* 0x000fe20000000000 */
[----:B------:R-:W-:Y:S01]  /*10c30*/  IMAD.IADD R21, R21, 0x1, R5 ;  /* 0x0000000115157824 */ /* 0x000fe200078e0205 */
[----:B------:R-:W-:Y:S01]  /*10c40*/  SEL R83, R36, R37, P0 ;  /* 0x0000002524537207 */ /* 0x000fe20000000000 */
[----:B------:R-:W-:Y:S01]  /*10c50*/  ULDC.64 UR8, c[0x0][0xb28] ;  /* 0x0002ca0000087ab9 */ /* 0x000fe20000000a00 */
[----:B------:R-:W-:-:S02]  /*10c60*/  SEL R79, R37, R36, P0 ;  /* 0x00000024254f7207 */ /* 0x000fc40000000000 */
[----:B------:R-:W-:Y:S02]  /*10c70*/  SEL R25, R54, R55, P0 ;  /* 0x0000003736197207 */ /* 0x000fe40000000000 */
[----:B------:R-:W-:Y:S02]  /*10c80*/  SEL R17, R55, R54, P0 ;  /* 0x0000003637117207 */ /* 0x000fe40000000000 */
[----:B------:R-:W4:Y:S01]  /*10c90*/  LDC.64 R54, c[0x0][0xb40] ;  /* 0x0002d000ff367b82 */ /* 0x000f220000000a00 */
[----:B------:R-:W-:Y:S01]  /*10ca0*/  SEL R11, R46, R47, P0 ;  /* 0x0000002f2e0b7207 */ /* 0x000fe20000000000 */
[----:B-1----:R-:W-:Y:S01]  /*10cb0*/  @P2 IMAD.HI.U32 R35, R44, R35, RZ ;  /* 0x000000232c232227 */ /* 0x002fe200078e00ff */
[----:B------:R-:W-:Y:S02]  /*10cc0*/  SEL R47, R47, R46, P0 ;  /* 0x0000002e2f2f7207 */ /* 0x000fe40000000000 */
[----:B------:R-:W-:Y:S02]  /*10cd0*/  SEL R27, R42, R43, P0 ;  /* 0x0000002b2a1b7207 */ /* 0x000fe40000000000 */
[----:B------:R-:W-:Y:S01]  /*10ce0*/  SEL R23, R50, R51, P0 ;  /* 0x0000003332177207 */ /* 0x000fe20000000000 */
[----:B------:R-:W1:Y:S01]  /*10cf0*/  @P2 LDC R46, c[0x0][0xbf0] ;  /* 0x0002fc00ff2e2b82 */ /* 0x000e620000000800 */
[----:B------:R-:W-:-:S02]  /*10d00*/  SEL R37, R43, R42, P0 ;  /* 0x0000002a2b257207 */ /* 0x000fc40000000000 */
[----:B------:R-:W-:Y:S01]  /*10d10*/  SEL R19, R51, R50, P0 ;  /* 0x0000003233137207 */ /* 0x000fe20000000000 */
[----:B----4-:R-:W-:Y:S01]  /*10d20*/  IMAD.WIDE.U32 R8, R54, UR41, R8 ;  /* 0x0000002936087c25 */ /* 0x010fe2000f8e0008 */
[----:B--2---:R-:W-:Y:S01]  /*10d30*/  LOP3.LUT R34, R6, 0x2, RZ, 0x3c, !PT ;  /* 0x0000000206227812 */ /* 0x004fe200078e3cff */
[----:B------:R-:W-:Y:S04]  /*10d40*/  SHFL.IDX PT, R33, R89, R6, 0x1c1f ;  /* 0x001c1f0659217589 */ /* 0x000fe800000e0000 */
[----:B------:R-:W2:Y:S04]  /*10d50*/  SHFL.IDX PT, R38, R85, R34, 0x1c1f ;  /* 0x001c1f2255267589 */ /* 0x000ea800000e0000 */
[----:B------:R-:W-:Y:S04]  /*10d60*/  SHFL.IDX PT, R7, R91, R6, 0x1c1f ;  /* 0x001c1f065b077589 */ /* 0x000fe800000e0000 */
[----:B------:R4:W-:Y:S04]  /*10d70*/  SHFL.IDX PT, R31, R65, R6, 0x1c1f ;  /* 0x001c1f06411f7589 */ /* 0x0009e800000e0000 */
[----:B------:R-:W5:Y:S04]  /*10d80*/  SHFL.IDX PT, R36, R87, R34, 0x1c1f ;  /* 0x001c1f2257247589 */ /* 0x000f6800000e0000 */
[----:B------:R0:W-:Y:S01]  /*10d90*/  SHFL.IDX PT, R30, R67, R6, 0x1c1f ;  /* 0x001c1f06431e7589 */ /* 0x0001e200000e0000 */
[----:B----4-:R-:W4:Y:S03]  /*10da0*/  LDC R65, c[0x0][0xc50] ;  /* 0x00031400ff417b82 */ /* 0x010f260000000800 */
[----:B------:R-:W-:Y:S04]  /*10db0*/  SHFL.IDX PT, R40, R81, R6, 0x1c1f ;  /* 0x001c1f0651287589 */ /* 0x000fe800000e0000 */
[----:B------:R-:W-:Y:S01]  /*10dc0*/  SHFL.IDX PT, R39, R83, R6, 0x1c1f ;  /* 0x001c1f0653277589 */ /* 0x000fe200000e0000 */
[----:B--2---:R-:W-:Y:S01]  /*10dd0*/  SEL R4, R33, R38, P0 ;  /* 0x0000002621047207 */ /* 0x004fe20000000000 */
[----:B0-----:R-:W0:Y:S02]  /*10de0*/  @P2 LDC R67, c[0x0][0xbec] ;  /* 0x0002fb00ff432b82 */ /* 0x001e240000000800 */
[----:B------:R-:W-:Y:S04]  /*10df0*/  SHFL.IDX PT, R43, R73, R6, 0x1c1f ;  /* 0x001c1f06492b7589 */ /* 0x000fe800000e0000 */
[----:B------:R-:W-:Y:S04]  /*10e00*/  SHFL.IDX PT, R32, R75, R6, 0x1c1f ;  /* 0x001c1f064b207589 */ /* 0x000fe800000e0000 */
[----:B------:R-:W-:Y:S01]  /*10e10*/  SHFL.IDX PT, R16, R49, R6, 0x1c1f ;  /* 0x001c1f0631107589 */ /* 0x000fe200000e0000 */
[----:B-----5:R-:W-:-:S02]  /*10e20*/  SEL R5, R7, R36, P0 ;  /* 0x0000002407057207 */ /* 0x020fc40000000000 */
[----:B------:R-:W-:Y:S01]  /*10e30*/  SEL R7, R36, R7, P0 ;  /* 0x0000000724077207 */ /* 0x000fe20000000000 */
[----:B------:R-:W-:Y:S01]  /*10e40*/  SHFL.IDX PT, R15, R15, R6, 0x1c1f ;  /* 0x001c1f060f0f7589 */ /* 0x000fe200000e0000 */
[----:B------:R-:W-:-:S03]  /*10e50*/  IMAD R36, R54, UR5, RZ ;  /* 0x0000000536247c24 */ /* 0x000fc6000f8e02ff */
[----:B------:R-:W-:Y:S04]  /*10e60*/  SHFL.IDX PT, R14, R41, R6, 0x1c1f ;  /* 0x001c1f06290e7589 */ /* 0x000fe800000e0000 */
[----:B------:R-:W-:Y:S01]  /*10e70*/  SHFL.IDX PT, R13, R13, R6, 0x1c1f ;  /* 0x001c1f060d0d7589 */ /* 0x000fe200000e0000 */
[----:B0-----:R-:W-:-:S03]  /*10e80*/  @P2 IMAD.HI.U32 R67, R44, R67, RZ ;  /* 0x000000432c432227 */ /* 0x001fc600078e00ff */
[----:B------:R-:W-:Y:S04]  /*10e90*/  SHFL.IDX PT, R12, R27, R6, 0x1c1f ;  /* 0x001c1f061b0c7589 */ /* 0x000fe800000e0000 */
[----:B------:R-:W-:Y:S04]  /*10ea0*/  SHFL.IDX PT, R11, R11, R6, 0x1c1f ;  /* 0x001c1f060b0b7589 */ /* 0x000fe800000e0000 */
[----:B------:R-:W-:Y:S04]  /*10eb0*/  SHFL.IDX PT, R2, R25, R6, 0x1c1f ;  /* 0x001c1f0619027589 */ /* 0x000fe800000e0000 */
[----:B------:R0:W-:Y:S04]  /*10ec0*/  SHFL.IDX PT, R10, R23, R6, 0x1c1f ;  /* 0x001c1f06170a7589 */ /* 0x0001e800000e0000 */
[----:B------:R-:W-:Y:S04]  /*10ed0*/  SHFL.IDX PT, R42, R79, R34, 0x1c1f ;  /* 0x001c1f224f2a7589 */ /* 0x000fe800000e0000 */
[----:B------:R-:W-:Y:S01]  /*10ee0*/  SHFL.IDX PT, R41, R77, R34, 0x1c1f ;  /* 0x001c1f224d297589 */ /* 0x000fe200000e0000 */
[----:B0-----:R-:W-:Y:S01]  /*10ef0*/  SEL R6, R38, R33, P0 ;  /* 0x0000002126067207 */ /* 0x001fe20000000000 */
[----:B------:R-:W-:-:S02]  /*10f00*/  IMAD R38, RZ, RZ, -UR44 ;  /* 0x8000002cff267e24 */ /* 0x000fc4000f8e02ff */
[----:B------:R-:W-:Y:S01]  /*10f10*/  SHFL.IDX PT, R49, R71, R34, 0x1c1f ;  /* 0x001c1f2247317589 */ /* 0x000fe200000e0000 */
[----:B------:R-:W-:Y:S01]  /*10f20*/  IMAD.MOV.U32 R33, RZ, RZ, R44 ;  /* 0x000000ffff217224 */ /* 0x000fe200078e002c */
[----:B-1----:R-:W-:Y:S01]  /*10f30*/  @P2 SHF.R.U32.HI R33, RZ, R46, R35 ;  /* 0x0000002eff212219 */ /* 0x002fe20000011623 */
[----:B----4-:R-:W-:Y:S01]  /*10f40*/  IMAD R65, R65, R38, UR4 ;  /* 0x0000000441417e24 */ /* 0x010fe2000f8e0226 */
[----:B------:R-:W-:Y:S01]  /*10f50*/  ULDC.64 UR4, c[0x0][0xbe0] ;  /* 0x0002f80000047ab9 */ /* 0x000fe20000000a00 */
[----:B------:R-:W-:Y:S01]  /*10f60*/  IMAD R35, R55, UR41, R36 ;  /* 0x0000002937237c24 */ /* 0x000fe2000f8e0224 */
[----:B------:R-:W0:Y:S02]  /*10f70*/  SHFL.IDX PT, R48, R69, R34, 0x1c1f ;  /* 0x001c1f2245307589 */ /* 0x000e2400000e0000 */
[----:B------:R-:W-:Y:S01]  /*10f80*/  SHF.R.S32.HI R38, RZ, 0x1f, R65 ;  /* 0x0000001fff267819 */ /* 0x000fe20000011441 */
[----:B------:R-:W-:Y:S01]  /*10f90*/  IMAD.IADD R35, R9, 0x1, R35 ;  /* 0x0000000109237824 */ /* 0x000fe200078e0223 */
[----:B------:R-:W-:Y:S03]  /*10fa0*/  SHFL.IDX PT, R51, R63, R34, 0x1c1f ;  /* 0x001c1f223f337589 */ /* 0x000fe600000e0000 */
[C---:B------:R-:W-:Y:S01]  /*10fb0*/  IMAD R9, R38.reuse, UR4, RZ ;  /* 0x0000000426097c24 */ /* 0x040fe2000f8e02ff */
[----:B------:R-:W1:Y:S01]  /*10fc0*/  SHFL.IDX PT, R50, R61, R34, 0x1c1f ;  /* 0x001c1f223d327589 */ /* 0x000e6200000e0000 */
[----:B------:R-:W-:-:S02]  /*10fd0*/  IMAD R38, R38, UR6, RZ ;  /* 0x0000000626267c24 */ /* 0x000fc4000f8e02ff */
[C---:B------:R-:W-:Y:S01]  /*10fe0*/  IMAD R36, R65.reuse, UR5, R9 ;  /* 0x0000000541247c24 */ /* 0x040fe2000f8e0209 */
[----:B------:R-:W-:Y:S04]  /*10ff0*/  SHFL.IDX PT, R24, R59, R34, 0x1c1f ;  /* 0x001c1f223b187589 */ /* 0x000fe800000e0000 */
[----:B------:R-:W-:Y:S04]  /*11000*/  SHFL.IDX PT, R27, R57, R34, 0x1c1f ;  /* 0x001c1f22391b7589 */ /* 0x000fe800000e0000 */
[----:B------:R-:W-:Y:S04]  /*11010*/  SHFL.IDX PT, R22, R53, R34, 0x1c1f ;  /* 0x001c1f2235167589 */ /* 0x000fe800000e0000 */
[----:B------:R2:W-:Y:S04]  /*11020*/  SHFL.IDX PT, R25, R45, R34, 0x1c1f ;  /* 0x001c1f222d197589 */ /* 0x0005e800000e0000 */
[----:B------:R-:W-:Y:S04]  /*11030*/  SHFL.IDX PT, R18, R47, R34, 0x1c1f ;  /* 0x001c1f222f127589 */ /* 0x000fe800000e0000 */
[----:B------:R4:W-:Y:S01]  /*11040*/  SHFL.IDX PT, R23, R37, R34, 0x1c1f ;  /* 0x001c1f2225177589 */ /* 0x0009e200000e0000 */
[----:B--2---:R-:W-:-:S03]  /*11050*/  IMAD R45, R65, UR7, R38 ;  /* 0x00000007412d7c24 */ /* 0x004fc6000f8e0226 */
[----:B------:R-:W-:Y:S04]  /*11060*/  SHFL.IDX PT, R17, R17, R34, 0x1c1f ;  /* 0x001c1f2211117589 */ /* 0x000fe800000e0000 */
[----:B------:R2:W-:Y:S01]  /*11070*/  SHFL.IDX PT, R19, R19, R34, 0x1c1f ;  /* 0x001c1f2213137589 */ /* 0x0005e200000e0000 */
[----:B----4-:R-:W-:Y:S01]  /*11080*/  IMAD.MOV.U32 R37, RZ, RZ, R44 ;  /* 0x000000ffff257224 */ /* 0x010fe200078e002c */
[----:B---3--:R-:W-:Y:S01]  /*11090*/  @P2 SHF.R.U32.HI R37, RZ, R52, R67 ;  /* 0x00000034ff252219 */ /* 0x008fe20000011643 */
[----:B------:R-:W-:-:S04]  /*110a0*/  VIADD R52, R28, 0x8 ;  /* 0x000000081c347836 */ /* 0x000fc80000000000 */
[----:B------:R-:W-:Y:S02]  /*110b0*/  IMAD.MOV R38, RZ, RZ, -R37 ;  /* 0x000000ffff267224 */ /* 0x000fe400078e0a25 */
[----:B--2---:R-:W-:Y:S02]  /*110c0*/  IMAD.MOV.U32 R34, RZ, RZ, R8 ;  /* 0x000000ffff227224 */ /* 0x004fe400078e0008 */
[----:B------:R-:W-:Y:S01]  /*110d0*/  IMAD.WIDE.U32 R8, R65, UR4, R20 ;  /* 0x0000000441087c25 */ /* 0x000fe2000f8e0014 */
[----:B------:R-:W-:-:S03]  /*110e0*/  ULDC.64 UR4, c[0x0][0xb30] ;  /* 0x0002cc0000047ab9 */ /* 0x000fc60000000a00 */
[----:B------:R-:W-:Y:S01]  /*110f0*/  IMAD.WIDE.U32 R20, R65, UR6, R34 ;  /* 0x0000000641147c25 */ /* 0x000fe2000f8e0022 */
[----:B------:R-:W-:Y:S01]  /*11100*/  IADD3 R34, P2, R33, R8, RZ ;  /* 0x0000000821227210 */ /* 0x000fe20007f5e0ff */
[----:B------:R-:W-:Y:S01]  /*11110*/  ULDC.64 UR6, c[0x0][0xbc8] ;  /* 0x0002f20000067ab9 */ /* 0x000fe20000000a00 */
[----:B------:R-:W-:Y:S01]  /*11120*/  SHF.R.S32.HI R8, RZ, 0x1f, R37 ;  /* 0x0000001fff087819 */ /* 0x000fe20000011425 */
[----:B------:R-:W-:Y:S01]  /*11130*/  IMAD.IADD R21, R21, 0x1, R45 ;  /* 0x0000000115157824 */ /* 0x000fe200078e022d */
[--C-:B------:R-:W-:Y:S01]  /*11140*/  SHF.R.S32.HI R35, RZ, 0x1f, R33.reuse ;  /* 0x0000001fff237819 */ /* 0x100fe20000011421 */
[----:B------:R-:W-:Y:S02]  /*11150*/  IMAD.MOV R33, RZ, RZ, -R33 ;  /* 0x000000ffff217224 */ /* 0x000fe400078e0a21 */
[----:B------:R-:W-:Y:S01]  /*11160*/  IMAD R8, R8, UR4, RZ ;  /* 0x0000000408087c24 */ /* 0x000fe2000f8e02ff */
[----:B------:R-:W-:Y:S01]  /*11170*/  IADD3.X R35, R35, R9, R36, P2, !PT ;  /* 0x0000000923237210 */ /* 0x000fe200017fe424 */
[----:B------:R-:W-:-:S02]  /*11180*/  IMAD R33, R29, R33, R44 ;  /* 0x000000211d217224 */ /* 0x000fc400078e022c */
[----:B------:R-:W-:Y:S01]  /*11190*/  IMAD R45, R29, R38, R44 ;  /* 0x000000261d2d7224 */ /* 0x000fe200078e022c */
[----:B0-----:R-:W-:Y:S01]  /*111a0*/  SEL R38, R48, R43, P0 ;  /* 0x0000002b30267207 */ /* 0x001fe20000000000 */
[C---:B------:R-:W-:Y:S01]  /*111b0*/  IMAD R47, R37.reuse, UR5, R8 ;  /* 0x00000005252f7c24 */ /* 0x040fe2000f8e0208 */
[----:B------:R-:W0:Y:S01]  /*111c0*/  S2UR UR5, SR_CgaCtaId ;  /* 0x00000000000579c3 */ /* 0x000e220000008800 */
[----:B------:R-:W-:Y:S01]  /*111d0*/  IMAD.WIDE.U32 R8, R37, UR4, R20 ;  /* 0x0000000425087c25 */ /* 0x000fe2000f8e0014 */
[----:B------:R-:W-:Y:S01]  /*111e0*/  SHF.R.S32.HI R20, RZ, 0x1f, R33 ;  /* 0x0000001fff147819 */ /* 0x000fe20000011421 */
[----:B------:R-:W-:Y:S01]  /*111f0*/  UMOV UR4, 0x400 ;  /* 0x0000040000047882 */ /* 0x000fe20000000000 */
[----:B------:R-:W-:Y:S01]  /*11200*/  SHF.R.S32.HI R21, RZ, 0x1f, R45 ;  /* 0x0000001fff157819 */ /* 0x000fe2000001142d */
[----:B------:R-:W-:Y:S02]  /*11210*/  IMAD.IADD R9, R9, 0x1, R47 ;  /* 0x0000000109097824 */ /* 0x000fe400078e022f */
[----:B------:R-:W-:-:S02]  /*11220*/  IMAD R20, R20, UR6, RZ ;  /* 0x0000000614147c24 */ /* 0x000fc4000f8e02ff */
[----:B------:R-:W-:Y:S02]  /*11230*/  IMAD R36, R21, UR8, RZ ;  /* 0x0000000815247c24 */ /* 0x000fe4000f8e02ff */
[----:B------:R-:W-:Y:S01]  /*11240*/  IMAD R21, R33, UR7, R20 ;  /* 0x0000000721157c24 */ /* 0x000fe2000f8e0214 */
[----:B------:R-:W-:Y:S01]  /*11250*/  SEL R20, R41, R40, P0 ;  /* 0x0000002829147207 */ /* 0x000fe20000000000 */
        /* <DEDUP_REMOVED lines=10> */
[----:B0-----:R-:W-:Y:S01]  /*11300*/  ULEA UR4, UR5, UR4, 0x18 ;  /* 0x0000000405047291 */ /* 0x001fe2000f8ec03f */
[----:B------:R-:W-:Y:S01]  /*11310*/  SHFL.IDX PT, R44, R40, 0x1, 0x1c1f ;  /* 0x003c1f00282c7f89 */ /* 0x000fe200000e0000 */
[----:B------:R-:W-:Y:S01]  /*11320*/  LEA.HI.X R33, R34, UR7, R21, 0x2, P2 ;  /* 0x0000000722217c11 */ /* 0x000fe200090f1415 */
[----:B------:R-:W-:Y:S01]  /*11330*/  IMAD R53, R29, UR6, RZ ;  /* 0x000000061d357c24 */ /* 0x000fe2000f8e02ff */
[----:B------:R-:W-:Y:S01]  /*11340*/  UIADD3 UR4, UR4, 0x12420, URZ ;  /* 0x0001242004047890 */ /* 0x000fe2000fffe03f */
[----:B------:R1:W-:Y:S01]  /*11350*/  SHFL.IDX PT, R34, R40, RZ, 0x1c1f ;  /* 0x001c1fff28227589 */ /* 0x0003e200000e0000 */
[----:B------:R-:W-:-:S02]  /*11360*/  LEA R54, P3, R36, UR8, 0x2 ;  /* 0x0000000824367c11 */ /* 0x000fc4000f8610ff */
[-C--:B------:R-:W-:Y:S01]  /*11370*/  ISETP.GE.OR P2, PT, R28, R53.reuse, P1 ;  /* 0x000000351c00720c */ /* 0x080fe20000f46670 */
[----:B------:R-:W0:Y:S01]  /*11380*/  SHFL.IDX PT, R35, R33, RZ, 0x1c1f ;  /* 0x001c1fff21237589 */ /* 0x000e2200000e0000 */
[-C--:B------:R-:W-:Y:S01]  /*11390*/  ISETP.GE.OR P1, PT, R52, R53.reuse, P1 ;  /* 0x000000353400720c */ /* 0x080fe20000f26670 */
[----:B------:R-:W-:Y:S01]  /*113a0*/  UPRMT UR4, URZ, 0x654, UR4 ;  /* 0x000006543f047896 */ /* 0x000fe20008000004 */
[----:B------:R-:W-:Y:S01]  /*113b0*/  LEA.HI.X R55, R36, UR9, R9, 0x2, P3 ;  /* 0x0000000924377c11 */ /* 0x000fe200098f1409 */
[----:B------:R-:W2:Y:S01]  /*113c0*/  SHFL.IDX PT, R45, R33, 0x1, 0x1c1f ;  /* 0x003c1f00212d7f89 */ /* 0x000ea200000e0000 */
[----:B------:R-:W-:Y:S02]  /*113d0*/  ISETP.GE.AND P3, PT, R28, R53, PT ;  /* 0x000000351c00720c */ /* 0x000fe40003f66270 */
[----:B------:R-:W-:Y:S01]  /*113e0*/  SEL R9, R39, R42, P0 ;  /* 0x0000002a27097207 */ /* 0x000fe20000000000 */
[----:B------:R3:W4:Y:S01]  /*113f0*/  SHFL.IDX PT, R46, R54, RZ, 0x1c1f ;  /* 0x001c1fff362e7589 */ /* 0x00072200000e0000 */
[----:B------:R-:W-:-:S02]  /*11400*/  SEL R21, R42, R39, P0 ;  /* 0x000000272a157207 */ /* 0x000fc40000000000 */
[----:B------:R-:W-:Y:S01]  /*11410*/  SYNCS.ARRIVE.TRANS64.RED.A1T0 RZ, [UR4], RZ ;  /* 0x000000ffffff79a7 */ /* 0x000fe20008100404 */
[----:B------:R3:W3:Y:S01]  /*11420*/  SHFL.IDX PT, R47, R55, RZ, 0x1c1f ;  /* 0x001c1fff372f7589 */ /* 0x0006e200000e0000 */
[----:B------:R-:W-:Y:S02]  /*11430*/  SEL R36, R43, R48, P0 ;  /* 0x000000302b247207 */ /* 0x000fe40000000000 */
[----:B------:R-:W-:Y:S02]  /*11440*/  SEL R37, R32, R49, P0 ;  /* 0x0000003120257207 */ /* 0x000fe40000000000 */
[----:B------:R-:W-:Y:S01]  /*11450*/  SEL R39, R49, R32, P0 ;  /* 0x0000002031277207 */ /* 0x000fe20000000000 */
[----:B------:R-:W-:Y:S01]  /*11460*/  IMAD.SHL.U32 R49, R26, 0x2, RZ ;  /* 0x000000021a317824 */ /* 0x000fe200078e00ff */
[----:B-1----:R-:W-:Y:S02]  /*11470*/  SEL R40, R31, R50, P0 ;  /* 0x000000321f287207 */ /* 0x002fe40000000000 */
[----:B------:R-:W-:-:S02]  /*11480*/  SEL R42, R50, R31, P0 ;  /* 0x0000001f322a7207 */ /* 0x000fc40000000000 */
[----:B------:R-:W-:Y:S01]  /*11490*/  SEL R41, R30, R51, P0 ;  /* 0x000000331e297207 */ /* 0x000fe20000000000 */
[----:B0-----:R0:W-:Y:S01]  /*114a0*/  @!P2 ST.E desc[UR42][R34.64], R3 ;  /* 0x000000032200a985 */ /* 0x0011e2000c10192a */
[----:B------:R-:W-:-:S03]  /*114b0*/  SEL R43, R51, R30, P0 ;  /* 0x0000001e332b7207 */ /* 0x000fc60000000000 */
[----:B--2---:R0:W-:Y:S01]  /*114c0*/  @!P1 ST.E desc[UR42][R44.64], R0 ;  /* 0x000000002c009985 */ /* 0x0041e2000c10192a */
[----:B------:R-:W-:Y:S05]  /*114d0*/  @P3 BRA `(.L_x_11802) ;  /* 0x0000000000b83947 */ /* 0x000fea0003800000 */
        /* <DEDUP_REMOVED lines=13> */
[----:B---34-:R-:W-:Y:S02]  /*115b0*/  @!P1 IMAD.WIDE R28, R49, 0x4, R46 ;  /* 0x00000004311c9825 */ /* 0x018fe400078e022e */
        /* <DEDUP_REMOVED lines=32> */
.L_x_11802:
[----:B------:R-:W-:Y:S05]  /*117c0*/  BSYNC B0 ;  /* 0x0000000000007941 */ /* 0x000fea0003800000 */
.L_x_11801:
[----:B------:R-:W-:Y:S01]  /*117d0*/  ISETP.GE.AND P1, PT, R52, R53, PT ;  /* 0x000000353400720c */ /* 0x000fe20003f26270 */
[----:B-1----:R1:W2:Y:S01]  /*117e0*/  SHFL.IDX PT, R29, R55, 0x1, 0x1c1f ;  /* 0x003c1f00371d7f89 */ /* 0x0022a200000e0000 */
        /* <DEDUP_REMOVED lines=17> */
[----:B012---:R-:W-:Y:S06]  /*11900*/  @P1 BRA `(.L_x_11717) ;  /* 0x00000038006c1947 */ /* 0x007fec0003800000 */
        /* <DEDUP_REMOVED lines=48> */
.L_x_11800:
        /* <DEDUP_REMOVED lines=59> */
.L_x_11715:
        /* <DEDUP_REMOVED lines=18> */
.L_x_11803:
[----:B------:R-:W-:Y:S01]  /*120e0*/  ULDC UR8, c[0x0][0xc50] ;  /* 0x0003140000087ab9 */ /* 0x000fe20000000800 */
[----:B------:R-:W-:Y:S01]  /*120f0*/  UMOV UR36, UR7 ;  /* 0x0000000700247c82 */ /* 0x000fe20008000000 */
[----:B------:R-:W-:-:S11]  /*12100*/  UISETP.NE.AND UP0, UPT, UR8, 0x1, UPT ;  /* 0x000000010800788c */ /* 0x000fd6000bf05270 */
[----:B------:R-:W-:Y:S01]  /*12110*/  @UP0 ULDC UR4, c[0x0][0xc54] ;  /* 0x0003150000040ab9 */ /* 0x000fe20000000800 */
[----:B------:R-:W-:Y:S01]  /*12120*/  @UP0 ULDC UR6, c[0x0][0xc58] ;  /* 0x0003160000060ab9 */ /* 0x000fe20000000800 */
[----:B------:R-:W-:-:S04]  /*12130*/  UIMAD.WIDE.U32 UR4, UR7, UR4, URZ ;  /* 0x00000004070472a5 */ /* 0x000fc8000f8e003f */
[----:B------:R-:W-:-:S12]  /*12140*/  @UP0 USHF.R.U32.HI UR36, URZ, UR6, UR5 ;  /* 0x000000063f240299 */ /* 0x000fd80008011605 */
.L_x_11804:
        /* <DEDUP_REMOVED lines=41> */
.L_x_11807:
[----:B------:R-:W-:-:S11]  /*123e0*/  UISETP.NE.AND UP0, UPT, UR5, 0x1, UPT ;  /* 0x000000010500788c */ /* 0x000fd6000bf05270 */
[----:B------:R-:W-:Y:S02]  /*123f0*/  @UP0 ULDC.64 UR10, c[0x0][0x9e8] ;  /* 0x00027a00000a0ab9 */ /* 0x000fe40000000a00 */
[----:B------:R-:W-:-:S04]  /*12400*/  UIMAD.WIDE.U32 UR8, UR7, UR10, URZ ;  /* 0x0000000a070872a5 */ /* 0x000fc8000f8e003f */
[----:B------:R-:W-:-:S12]  /*12410*/  @UP0 USHF.R.U32.HI UR7, URZ, UR11, UR9 ;  /* 0x0000000b3f070299 */ /* 0x000fd80008011609 */
.L_x_11808:
[----:B------:R-:W-:-:S04]  /*12420*/  UIMAD UR7, UR7, UR5, UR5 ;  /* 0x00000005070772a4 */ /* 0x000fc8000f8e0205 */
[----:B------:R-:W-:-:S04]  /*12430*/  UISETP.LT.AND UP0, UPT, UR4, UR7, UPT ;  /* 0x000000070400728c */ /* 0x000fc8000bf01270 */
[----:B------:R-:W-:-:S12]  /*12440*/  USEL UR4, UR4, UR7, UP0 ;  /* 0x0000000704047287 */ /* 0x000fd80008000000 */
.L_x_11806:
        /* <DEDUP_REMOVED lines=30> */
.L_x_11810:
[----:B------:R-:W-:-:S11]  /*12630*/  UISETP.NE.AND UP0, UPT, UR5, 0x1, UPT ;  /* 0x000000010500788c */ /* 0x000fd6000bf05270 */
[----:B------:R-:W-:Y:S02]  /*12640*/  @UP0 ULDC.64 UR12, c[0x0][0x9e8] ;  /* 0x00027a00000c0ab9 */ /* 0x000fe40000000a00 */
[----:B------:R-:W-:-:S04]  /*12650*/  UIMAD.WIDE.U32 UR8, UR7, UR12, URZ ;  /* 0x0000000c070872a5 */ /* 0x000fc8000f8e003f */
[----:B------:R-:W-:-:S12]  /*12660*/  @UP0 USHF.R.U32.HI UR7, URZ, UR13, UR9 ;  /* 0x0000000d3f070299 */ /* 0x000fd80008011609 */
.L_x_11811:
[----:B------:R-:W-:-:S04]  /*12670*/  UIMAD UR5, UR7, UR5, URZ ;  /* 0x00000005070572a4 */ /* 0x000fc8000f8e023f */
[----:B------:R-:W-:-:S04]  /*12680*/  UISETP.LT.AND UP0, UPT, UR10, UR5, UPT ;  /* 0x000000050a00728c */ /* 0x000fc8000bf01270 */
[----:B------:R-:W-:-:S12]  /*12690*/  USEL UR10, UR10, UR5, !UP0 ;  /* 0x000000050a0a7287 */ /* 0x000fd8000c000000 */
.L_x_11809:
        /* <DEDUP_REMOVED lines=46> */
.L_x_11812:
        /* <DEDUP_REMOVED lines=32> */
.L_x_11813:
        /* <DEDUP_REMOVED lines=20> */
.L_x_11814:
        /* <DEDUP_REMOVED lines=20> */
.L_x_11815:
        /* <DEDUP_REMOVED lines=18> */
.L_x_11816:
        /* <DEDUP_REMOVED lines=35> */
.L_x_11866:
        /* <DEDUP_REMOVED lines=9> */
.L_x_11869:
        /* <DEDUP_REMOVED lines=23> */
.L_x_11820:
[----:B------:R-:W2:Y:S01]  /*13350*/  SYNCS.PHASECHK.TRANS64.TRYWAIT P0, [UR38+0x12480], R0 ;  /* 0x01248000ff0075a7 */ /* 0x000ea20008000166 */
[----:B------:R-:W-:Y:S01]  /*13360*/  ISETP.NE.AND P1, PT, R2, RZ, PT ;  /* 0x000000ff0200720c */ /* 0x000fe20003f25270 */
[----:B--2---:R-:W-:-:S12]  /*13370*/  @!P0 BRA `(.L_x_11821) ;  /* 0x0000002000f08947 */ /* 0x004fd80003800000 */
.L_x_11870:
[----:B------:R-:W-:Y:S05]  /*13380*/  @P1 BRA `(.L_x_11822) ;  /* 0x0000000000141947 */ /* 0x000fea0003800000 */
[----:B------:R-:W-:Y:S01]  /*13390*/  LOP3.LUT P0, RZ, R25, 0x1f, RZ, 0xc0, !PT ;  /* 0x0000001f19ff7812 */ /* 0x000fe2000780c0ff */
[----:B-1----:R-:W-:-:S04]  /*133a0*/  IMAD.MOV.U32 R4, RZ, RZ, 0x2800 ;  /* 0x00002800ff047424 */ /* 0x002fc800078e00ff */
[----:B------:R2:W-:Y:S08]  /*133b0*/  SYNCS.ARRIVE.TRANS64 RZ, [UR38+0x12470], R4 ;  /* 0x01247004ffff79a7 */ /* 0x0005f00008000026 */
[----:B--2---:R-:W-:Y:S05]  /*133c0*/  @!P0 BRA `(.L_x_11822) ;  /* 0x0000000000048947 */ /* 0x004fea0003800000 */
[----:B------:R-:W-:Y:S01]  /*133d0*/  BPT.TRAP 0x1 ;  /* 0x000000040000795c */ /* 0x000fe20000300000 */
.L_x_11822:
        /* <DEDUP_REMOVED lines=15> */
.L_x_11871:
[----:B------:R-:W-:Y:S05]  /*134d0*/  @P1 BRA `(.L_x_11824) ;  /* 0x0000000000141947 */ /* 0x000fea0003800000 */
[----:B------:R-:W-:Y:S01]  /*134e0*/  LOP3.LUT P0, RZ, R25, 0x1f, RZ, 0xc0, !PT ;  /* 0x0000001f19ff7812 */ /* 0x000fe2000780c0ff */
[----:B-1----:R-:W-:-:S04]  /*134f0*/  IMAD.MOV.U32 R0, RZ, RZ, 0x2800 ;  /* 0x00002800ff007424 */ /* 0x002fc800078e00ff */
[----:B------:R2:W-:Y:S08]  /*13500*/  SYNCS.ARRIVE.TRANS64 RZ, [UR38+0x12430], R0 ;  /* 0x01243000ffff79a7 */ /* 0x0005f00008000026 */
[----:B--2---:R-:W-:Y:S05]  /*13510*/  @!P0 BRA `(.L_x_11824) ;  /* 0x0000000000048947 */ /* 0x004fea0003800000 */
[----:B------:R-:W-:Y:S01]  /*13520*/  BPT.TRAP 0x1 ;  /* 0x000000040000795c */ /* 0x000fe20000300000 */
.L_x_11824:
        /* <DEDUP_REMOVED lines=15> */
.L_x_11818:
        /* <DEDUP_REMOVED lines=28> */
.L_x_11825:
[----:B------:R-:W2:Y:S01]  /*137e0*/  LDC R6, c[0x0][0x448] ;  /* 0x00011200ff067b82 */ /* 0x000ea20000000800 */
[----:B-1----:R-:W-:Y:S01]  /*137f0*/  IMAD.SHL.U32 R0, R25, 0x10, RZ ;  /* 0x0000001019007824 */ /* 0x002fe200078e00ff */
        /* <DEDUP_REMOVED lines=11> */
[----:B------:R-:W-:Y:S01]  /*138b0*/  IMAD.SHL.U32 R3, R25, 0x10, RZ ;  /* 0x0000001019037824 */ /* 0x000fe200078e00ff */
[----:B------:R-:W-:Y:S02]  /*138c0*/  LEA.HI R9, R2, R20, RZ, 0x1e ;  /* 0x0000001402097211 */ /* 0x000fe400078ff0ff */
[----:B------:R-:W-:Y:S02]  /*138d0*/  SHF.R.S32.HI R20, RZ, 0x1f, R26 ;  /* 0x0000001fff147819 */ /* 0x000fe4000001141a */
[----:B------:R-:W-:Y:S01]  /*138e0*/  LOP3.LUT R3, R3, 0x40, RZ, 0xc0, !PT ;  /* 0x0000004003037812 */ /* 0x000fe200078ec0ff */
[----:B------:R-:W-:Y:S01]  /*138f0*/  VIADD R9, R9, UR39 ;  /* 0x0000002709097c36 */ /* 0x000fe20008000000 */
[----:B--2---:R-:W-:-:S03]  /*13900*/  ISETP.NE.AND P0, PT, R6, 0x1, PT ;  /* 0x000000010600780c */ /* 0x004fc60003f05270 */
[----:B------:R-:W-:Y:S01]  /*13910*/  IMAD.MOV.U32 R11, RZ, RZ, R9 ;  /* 0x000000ffff0b7224 */ /* 0x000fe200078e0009 */
[----:B------:R-:W-:Y:S02]  /*13920*/  IADD3 R28, R4, R3, R28 ;  /* 0x00000003041c7210 */ /* 0x000fe40007ffe01c */
[----:B------:R-:W1:Y:S08]  /*13930*/  LDC.64 R4, c[0x0][0x2e0] ;  /* 0x0000b800ff047b82 */ /* 0x000e700000000a00 */
[----:B------:R-:W2:Y:S08]  /*13940*/  @P0 LDC R8, c[0x0][0x44c] ;  /* 0x00011300ff080b82 */ /* 0x000eb00000000800 */
[----:B------:R-:W3:Y:S08]  /*13950*/  @P0 LDC R10, c[0x0][0x450] ;  /* 0x00011400ff0a0b82 */ /* 0x000ef00000000800 */
[----:B------:R-:W4:Y:S08]  /*13960*/  @P0 LDC R12, c[0x0][0x44c] ;  /* 0x00011300ff0c0b82 */ /* 0x000f300000000800 */
[----:B------:R-:W5:Y:S01]  /*13970*/  @P0 LDC R13, c[0x0][0x450] ;  /* 0x00011400ff0d0b82 */ /* 0x000f620000000800 */
[----:B--2---:R-:W-:-:S05]  /*13980*/  @P0 IMAD.HI.U32 R3, R9, R8, RZ ;  /* 0x0000000809030227 */ /* 0x004fca00078e00ff */
[----:B---3--:R-:W-:Y:S01]  /*13990*/  @P0 SHF.R.U32.HI R11, RZ, R10, R3 ;  /* 0x0000000aff0b0219 */ /* 0x008fe20000011603 */
[----:B------:R-:W-:-:S04]  /*139a0*/  VIADD R3, R9, 0x80 ;  /* 0x0000008009037836 */ /* 0x000fc80000000000 */
[----:B------:R-:W-:Y:S02]  /*139b0*/  IMAD.MOV.U32 R7, RZ, RZ, R3 ;  /* 0x000000ffff077224 */ /* 0x000fe400078e0003 */
[----:B------:R-:W-:Y:S02]  /*139c0*/  IMAD.MOV R10, RZ, RZ, -R11 ;  /* 0x000000ffff0a7224 */ /* 0x000fe400078e0a0b */
[----:B----4-:R-:W-:-:S04]  /*139d0*/  @P0 IMAD.HI.U32 R8, R3, R12, RZ ;  /* 0x0000000c03080227 */ /* 0x010fc800078e00ff */
[----:B------:R-:W-:Y:S01]  /*139e0*/  IMAD R9, R6, R10, R9 ;  /* 0x0000000a06097224 */ /* 0x000fe200078e0209 */
[----:B-----5:R-:W-:Y:S01]  /*139f0*/  @P0 SHF.R.U32.HI R7, RZ, R13, R8 ;  /* 0x0000000dff070219 */ /* 0x020fe20000011608 */
[----:B-1----:R-:W-:-:S04]  /*13a00*/  IMAD R8, R20, R4, RZ ;  /* 0x0000000414087224 */ /* 0x002fc800078e02ff */
[C---:B------:R-:W-:Y:S01]  /*13a10*/  IMAD R13, R26.reuse, R5, R8 ;  /* 0x000000051a0d7224 */ /* 0x040fe200078e0208 */
[----:B------:R-:W-:Y:S01]  /*13a20*/  SHF.R.S32.HI R8, RZ, 0x1f, R11 ;  /* 0x0000001fff087819 */ /* 0x000fe2000001140b */
[----:B------:R-:W-:-:S04]  /*13a30*/  IMAD.WIDE.U32 R4, R26, R4, UR46 ;  /* 0x0000002e1a047e25 */ /* 0x000fc8000f8e0004 */
[----:B------:R-:W-:Y:S02]  /*13a40*/  IMAD R8, R8, UR4, RZ ;  /* 0x0000000408087c24 */ /* 0x000fe4000f8e02ff */
[----:B------:R-:W-:Y:S02]  /*13a50*/  IMAD.IADD R5, R5, 0x1, R13 ;  /* 0x0000000105057824 */ /* 0x000fe400078e020d */
[C---:B------:R-:W-:Y:S01]  /*13a60*/  IMAD R13, R11.reuse, UR5, R8 ;  /* 0x000000050b0d7c24 */ /* 0x040fe2000f8e0208 */
[----:B------:R-:W-:Y:S01]  /*13a70*/  SHF.R.S32.HI R8, RZ, 0x1f, R9 ;  /* 0x0000001fff087819 */ /* 0x000fe20000011409 */
[----:B------:R-:W-:-:S04]  /*13a80*/  IMAD.WIDE.U32 R10, R11, UR4, R4 ;  /* 0x000000040b0a7c25 */ /* 0x000fc8000f8e0004 */
        /* <DEDUP_REMOVED lines=12> */
[----:B------:R-:W-:Y:S01]  /*13b50*/  IMAD.MOV R7, RZ, RZ, -R7 ;  /* 0x000000ffff077224 */ /* 0x000fe200078e0a07 */
[----:B------:R-:W-:Y:S01]  /*13b60*/  UMOV UR4, 0xffffffff ;  /* 0xffffffff00047882 */ /* 0x000fe20000000000 */
[----:B------:R-:W-:Y:S02]  /*13b70*/  IMAD.IADD R5, R5, 0x1, R11 ;  /* 0x0000000105057824 */ /* 0x000fe400078e020b */
[----:B------:R-:W-:-:S04]  /*13b80*/  IMAD R3, R6, R7, R3 ;  /* 0x0000000706037224 */ /* 0x000fc800078e0203 */
[----:B------:R-:W-:Y:S01]  /*13b90*/  IMAD.WIDE.U32 R4, R3, UR6, R4 ;  /* 0x0000000603047c25 */ /* 0x000fe2000f8e0004 */
[----:B------:R-:W-:-:S05]  /*13ba0*/  SHF.R.S32.HI R7, RZ, 0x1f, R3 ;  /* 0x0000001fff077819 */ /* 0x000fca0000011403 */
[----:B------:R-:W-:-:S04]  /*13bb0*/  IMAD R8, R7, UR6, RZ ;  /* 0x0000000607087c24 */ /* 0x000fc8000f8e02ff */
[----:B------:R-:W-:Y:S01]  /*13bc0*/  IMAD R7, R3, UR7, R8 ;  /* 0x0000000703077c24 */ /* 0x000fe2000f8e0208 */
[----:B------:R-:W-:-:S04]  /*13bd0*/  IADD3 R8, P1, R4, UR8, RZ ;  /* 0x0000000804087c10 */ /* 0x000fc8000ff3e0ff */
[----:B------:R-:W-:Y:S01]  /*13be0*/  IADD3.X R7, R5, UR9, R7, P1, !PT ;  /* 0x0000000905077c10 */ /* 0x000fe20008ffe407 */
[----:B------:R-:W-:Y:S08]  /*13bf0*/  BRA.DIV UR4, `(.L_x_11826) ;  /* 0x0000001e04007947 */ /* 0x000ff0000b800000 */
[----:B------:R-:W1:Y:S01]  /*13c00*/  SHFL.IDX PT, R14, R9, RZ, 0x1c1f ;  /* 0x001c1fff090e7589 */ /* 0x000e6200000e0000 */
[----:B------:R-:W-:Y:S01]  /*13c10*/  ULDC UR4, c[0x0][0x288] ;  /* 0x0000a20000047ab9 */ /* 0x000fe20000000800 */
[----:B------:R-:W-:Y:S01]  /*13c20*/  LEA.HI R3, R2, UR39, RZ, 0x1e ;  /* 0x0000002702037c11 */ /* 0x000fe2000f8ff0ff */
[----:B------:R-:W-:Y:S01]  /*13c30*/  IMAD R6, R6, UR4, RZ ;  /* 0x0000000406067c24 */ /* 0x000fe2000f8e02ff */
[----:B------:R-:W2:Y:S03]  /*13c40*/  SHFL.IDX PT, R4, R10, RZ, 0x1c1f ;  /* 0x001c1fff0a047589 */ /* 0x000ea600000e0000 */
[C---:B------:R-:W-:Y:S01]  /*13c50*/  VIADD R11, R3.reuse, 0x20 ;  /* 0x00000020030b7836 */ /* 0x040fe20000000000 */
[----:B------:R-:W-:Y:S01]  /*13c60*/  ISETP.GE.AND P1, PT, R3, R6, PT ;  /* 0x000000060300720c */ /* 0x000fe20003f26270 */
[----:B------:R-:W-:Y:S04]  /*13c70*/  SHFL.IDX PT, R21, R10, 0x1, 0x1c1f ;  /* 0x003c1f000a157f89 */ /* 0x000fe800000e0000 */
[----:B------:R-:W-:Y:S04]  /*13c80*/  SHFL.IDX PT, R26, R9, 0x2, 0x1c1f ;  /* 0x005c1f00091a7f89 */ /* 0x000fe800000e0000 */
[----:B------:R-:W-:Y:S04]  /*13c90*/  SHFL.IDX PT, R20, R10, 0x2, 0x1c1f ;  /* 0x005c1f000a147f89 */ /* 0x000fe800000e0000 */
[----:B------:R-:W-:Y:S01]  /*13ca0*/  @!P1 VIADD R29, R28, UR38 ;  /* 0x000000261c1d9c36 */ /* 0x000fe20008000000 */
[----:B------:R-:W-:Y:S01]  /*13cb0*/  SHFL.IDX PT, R10, R10, 0x3, 0x1c1f ;  /* 0x007c1f000a0a7f89 */ /* 0x000fe200000e0000 */
        /* <DEDUP_REMOVED lines=9> */
[----:B--2---:R-:W-:Y:S01]  /*13d50*/  @!P1 VIADD R29, R28, UR38 ;  /* 0x000000261c1d9c36 */ /* 0x004fe20008000000 */
[C---:B-1----:R-:W-:Y:S02]  /*13d60*/  @!P1 IADD3 R4, P3, R0.reuse, R14, RZ ;  /* 0x0000000e00049210 */ /* 0x042fe40007f7e0ff */
[----:B------:R-:W1:Y:S03]  /*13d70*/  SHFL.IDX PT, R14, R9, 0x3, 0x1c1f ;  /* 0x007c1f00090e7f89 */ /* 0x000e6600000e0000 */
[----:B------:R-:W-:Y:S02]  /*13d80*/  @!P1 IMAD.X R5, RZ, RZ, R21, P3 ;  /* 0x000000ffff059224 */ /* 0x000fe400018e0615 */
[----:B------:R-:W2:Y:S04]  /*13d90*/  SHFL.IDX PT, R21, R8, RZ, 0x1c1f ;  /* 0x001c1fff08157589 */ /* 0x000ea800000e0000 */
[----:B------:R3:W-:Y:S02]  /*13da0*/  @!P1 LDGSTS.E.BYPASS.LTC128B.128 [R29+0xaa00], desc[UR42][R4.64], !P0 ;  /* 0x0aa00000041d9fae */ /* 0x0007e4000c101d6a */
[----:B---3--:R-:W-:Y:S01]  /*13db0*/  @!P2 IADD3 R4, P1, R0, R26, RZ ;  /* 0x0000001a0004a210 */ /* 0x008fe20007f3e0ff */
[----:B------:R-:W-:-:S04]  /*13dc0*/  @!P2 VIADD R26, R28, UR38 ;  /* 0x000000261c1aac36 */ /* 0x000fc80008000000 */
[----:B------:R-:W-:Y:S01]  /*13dd0*/  @!P2 IMAD.X R5, RZ, RZ, R20, P1 ;  /* 0x000000ffff05a224 */ /* 0x000fe200008e0614 */
[----:B------:R-:W-:Y:S01]  /*13de0*/  ISETP.GE.AND P1, PT, R11, R6, PT ;  /* 0x000000060b00720c */ /* 0x000fe20003f26270 */
[----:B------:R-:W3:Y:S01]  /*13df0*/  SHFL.IDX PT, R20, R7, RZ, 0x1c1f ;  /* 0x001c1fff07147589 */ /* 0x000ee200000e0000 */
[----:B------:R-:W-:-:S03]  /*13e00*/  VIADD R11, R3, 0x80 ;  /* 0x00000080030b7836 */ /* 0x000fc60000000000 */
[----:B------:R1:W-:Y:S02]  /*13e10*/  @!P2 LDGSTS.E.BYPASS.LTC128B.128 [R26+0xb200], desc[UR42][R4.64], !P0 ;  /* 0x0b200000041aafae */ /* 0x0003e4000c101d6a */
[----:B------:R-:W-:Y:S02]  /*13e20*/  ISETP.GE.AND P2, PT, R11, R6, PT ;  /* 0x000000060b00720c */ /* 0x000fe40003f46270 */
[----:B------:R-:W4:Y:S04]  /*13e30*/  SHFL.IDX PT, R7, R7, 0x1, 0x1c1f ;  /* 0x003c1f0007077f89 */ /* 0x000f2800000e0000 */
[----:B------:R-:W-:Y:S01]  /*13e40*/  @!P1 VIADD R29, R28, UR38 ;  /* 0x000000261c1d9c36 */ /* 0x000fe20008000000 */
[----:B-1----:R-:W-:Y:S02]  /*13e50*/  @!P1 IADD3 R4, P3, R0, R14, RZ ;  /* 0x0000000e00049210 */ /* 0x002fe40007f7e0ff */
[----:B------:R1:W0:Y:S04]  /*13e60*/  SHFL.IDX PT, R14, R8, 0x1, 0x1c1f ;  /* 0x003c1f00080e7f89 */ /* 0x00022800000e0000 */
[----:B------:R-:W-:-:S02]  /*13e70*/  @!P2 VIADD R9, R28, UR38 ;  /* 0x000000261c09ac36 */ /* 0x000fc40008000000 */
[----:B------:R-:W-:-:S05]  /*13e80*/  @!P1 IMAD.X R5, RZ, RZ, R10, P3 ;  /* 0x000000ffff059224 */ /* 0x000fca00018e060a */
[----:B------:R2:W-:Y:S02]  /*13e90*/  @!P1 LDGSTS.E.BYPASS.LTC128B.128 [R29+0xba00], desc[UR42][R4.64], !P0 ;  /* 0x0ba00000041d9fae */ /* 0x0005e4000c101d6a */
[----:B--2---:R-:W-:-:S05]  /*13ea0*/  @!P2 IADD3 R4, P1, R0, R21, RZ ;  /* 0x000000150004a210 */ /* 0x004fca0007f3e0ff */
[----:B---3--:R-:W-:-:S05]  /*13eb0*/  @!P2 IMAD.X R5, RZ, RZ, R20, P1 ;  /* 0x000000ffff05a224 */ /* 0x008fca00008e0614 */
[----:B0---4-:R1:W-:Y:S03]  /*13ec0*/  @!P2 LDGSTS.E.BYPASS.LTC128B.128 [R9+0xc200], desc[UR42][R4.64], !P0 ;  /* 0x0c2000000409afae */ /* 0x0113e6000c101d6a */
.L_x_11884:
[----:B------:R-:W-:-:S05]  /*13ed0*/  VIADD R3, R3, 0xa0 ;  /* 0x000000a003037836 */ /* 0x000fca0000000000 */
[----:B------:R-:W-:-:S13]  /*13ee0*/  ISETP.GE.AND P1, PT, R3, R6, PT ;  /* 0x000000060300720c */ /* 0x000fda0003f26270 */
[----:B-1----:R-:W-:Y:S01]  /*13ef0*/  @!P1 IADD3 R4, P2, R0, R14, RZ ;  /* 0x0000000e00049210 */ /* 0x002fe20007f5e0ff */
[----:B------:R-:W-:Y:S02]  /*13f00*/  @!P1 VIADD R3, R28, UR38 ;  /* 0x000000261c039c36 */ /* 0x000fe40008000000 */
[----:B------:R-:W-:Y:S02]  /*13f10*/  IMAD.MOV.U32 R0, RZ, RZ, 0x1 ;  /* 0x00000001ff007424 */ /* 0x000fe400078e00ff */
[----:B------:R-:W-:-:S03]  /*13f20*/  @!P1 IMAD.X R5, RZ, RZ, R7, P2 ;  /* 0x000000ffff059224 */ /* 0x000fc600010e0607 */
        /* <DEDUP_REMOVED lines=14> */
.L_x_11885:
[----:B------:R-:W-:Y:S05]  /*14010*/  @!P1 BRA `(.L_x_11828) ;  /* 0x0000000800b49947 */ /* 0x000fea0003800000 */
[----:B------:R-:W-:Y:S01]  /*14020*/  IMAD.U32 R12, RZ, RZ, UR40 ;  /* 0x00000028ff0c7e24 */ /* 0x000fe2000f8e00ff */
[----:B------:R-:W-:Y:S01]  /*14030*/  LOP3.LUT R13, R25, 0x1f, RZ, 0xc0, !PT ;  /* 0x0000001f190d7812 */ /* 0x000fe200078ec0ff */
[----:B------:R-:W-:Y:S02]  /*14040*/  IMAD.U32 R14, RZ, RZ, UR40 ;  /* 0x00000028ff0e7e24 */ /* 0x000fe4000f8e00ff */
[----:B------:R-:W-:Y:S01]  /*14050*/  IMAD.MOV.U32 R8, RZ, RZ, 0x1 ;  /* 0x00000001ff087424 */ /* 0x000fe200078e00ff */
[----:B------:R-:W-:Y:S01]  /*14060*/  LOP3.LUT R12, R12, 0x1, RZ, 0xfc, !PT ;  /* 0x000000010c0c7812 */ /* 0x000fe200078efcff */
[----:B------:R-:W-:Y:S01]  /*14070*/  IMAD.MOV.U32 R9, RZ, RZ, RZ ;  /* 0x000000ffff097224 */ /* 0x000fe200078e00ff */
[----:B------:R-:W-:-:S07]  /*14080*/  LOP3.LUT R14, R14, 0x2, RZ, 0xfc, !PT ;  /* 0x000000020e0e7812 */ /* 0x000fce00078efcff */
.L_x_11845:
        /* <DEDUP_REMOVED lines=30> */
.L_x_11831:
[----:B0-----:R-:W-:Y:S02]  /*14270*/  LEA R7, R3, UR38, 0x3 ;  /* 0x0000002603077c11 */ /* 0x001fe4000f8e18ff */
[----:B------:R-:W-:Y:S02]  /*14280*/  SHF.L.U32 R4, R0, 0x1f, RZ ;  /* 0x0000001f00047819 */ /* 0x000fe400000006ff */
[----:B------:R-:W-:Y:S02]  /*14290*/  ISETP.NE.AND P1, PT, R2, RZ, PT ;  /* 0x000000ff0200720c */ /* 0x000fe40003f25270 */
[----:B------:R-:W0:Y:S02]  /*142a0*/  SYNCS.PHASECHK.TRANS64.TRYWAIT P0, [R7+URZ+0x12480], R4 ;  /* 0x01248004070075a7 */ /* 0x000e24000800017f */
[----:B0-----:R-:W-:Y:S09]  /*142b0*/  @!P0 BRA `(.L_x_11832) ;  /* 0x0000001c00308947 */ /* 0x001ff20003800000 */
.L_x_11886:
[----:B------:R-:W-:Y:S04]  /*142c0*/  BSSY B1, `(.L_x_11833) ;  /* 0x0000007000017945 */ /* 0x000fe80003800000 */
[----:B------:R-:W-:Y:S05]  /*142d0*/  @P1 BRA `(.L_x_11834) ;  /* 0x0000000000141947 */ /* 0x000fea0003800000 */
[----:B------:R-:W-:Y:S01]  /*142e0*/  ISETP.NE.AND P0, PT, R13, RZ, PT ;  /* 0x000000ff0d00720c */ /* 0x000fe20003f05270 */
[----:B------:R-:W-:-:S04]  /*142f0*/  IMAD.MOV.U32 R6, RZ, RZ, 0x2800 ;  /* 0x00002800ff067424 */ /* 0x000fc800078e00ff */
[----:B------:R1:W-:Y:S08]  /*14300*/  SYNCS.ARRIVE.TRANS64 RZ, [R7+URZ+0x12470], R6 ;  /* 0x0124700607ff79a7 */ /* 0x0003f0000800003f */
[----:B------:R-:W-:Y:S05]  /*14310*/  @!P0 BRA `(.L_x_11834) ;  /* 0x0000000000048947 */ /* 0x000fea0003800000 */
[----:B------:R-:W-:Y:S01]  /*14320*/  BPT.TRAP 0x1 ;  /* 0x000000040000795c */ /* 0x000fe20000300000 */
.L_x_11834:
[----:B------:R-:W-:Y:S05]  /*14330*/  BSYNC B1 ;  /* 0x0000000000017941 */ /* 0x000fea0003800000 */
.L_x_11833:
        /* <DEDUP_REMOVED lines=16> */
.L_x_11835:
        /* <DEDUP_REMOVED lines=8> */
.L_x_11887:
        /* <DEDUP_REMOVED lines=9> */
.L_x_11838:
[----:B------:R-:W-:Y:S05]  /*14550*/  BSYNC B1 ;  /* 0x0000000000017941 */ /* 0x000fea0003800000 */
.L_x_11837:
        /* <DEDUP_REMOVED lines=12> */
.L_x_11839:
[----:B------:R-:W-:-:S13]  /*14620*/  @P0 ELECT P1, URZ, PT ;  /* 0x00000000003f082f */ /* 0x000fda0003820000 */
[----:B------:R-:W-:Y:S01]  /*14630*/  @P1 R2UR UR13, R22 ;  /* 0x00000000160d12ca */ /* 0x000fe200000e0000 */
[----:B------:R-:W-:Y:S01]  /*14640*/  UMOV UR12, UR36 ;  /* 0x00000024000c7c82 */ /* 0x000fe20008000000 */
[----:B------:R-:W-:-:S11]  /*14650*/  @P1 PLOP3.LUT P0, PT, P1, PT, PT, 0x8, 0x0 ;  /* 0x000000000000181c */ /* 0x000fd60000f0e170 */
[----:B------:R1:W-:Y:S01]  /*14660*/  UTMALDG.4D [UR8], [UR4], desc[UR6] ;  /* 0x00000608040075b4 */ /* 0x0003e20008019000 */
[----:B------:R-:W-:Y:S01]  /*14670*/  PLOP3.LUT P1, PT, PT, PT, PT, 0x8, 0x0 ;  /* 0x000000000000781c */ /* 0x000fe20003f2e170 */
[----:B-1----:R-:W-:-:S12]  /*14680*/  @P0 BRA.U.ANY `(.L_x_11839) ;  /* 0xfffffffd00e40947 */ /* 0x002fd8000393ffff */
.L_x_11830:
[----:B------:R-:W-:Y:S05]  /*14690*/  BSYNC B0 ;  /* 0x0000000000007941 */ /* 0x000fea0003800000 */
.L_x_11829:
[----:B------:R-:W-:-:S13]  /*146a0*/  ISETP.NE.AND P0, PT, R12, 0x3, PT ;  /* 0x000000030c00780c */ /* 0x000fda0003f05270 */
[----:B------:R-:W-:Y:S05]  /*146b0*/  @!P0 BRA `(.L_x_11840) ;  /* 0x0000000000048947 */ /* 0x000fea0003800000 */
[----:B------:R-:W-:Y:S01]  /*146c0*/  BPT.TRAP 0x1 ;  /* 0x000000040000795c */ /* 0x000fe20000300000 */
.L_x_11840:
[----:B------:R-:W-:Y:S02]  /*146d0*/  LOP3.LUT R5, R8, 0x1, RZ, 0x3c, !PT ;  /* 0x0000000108057812 */ /* 0x000fe400078e3cff */
[----:B------:R-:W-:Y:S02]  /*146e0*/  LEA R20, R9, UR38, 0x3 ;  /* 0x0000002609147c11 */ /* 0x000fe4000f8e18ff */
[----:B------:R-:W-:Y:S02]  /*146f0*/  SHF.L.U32 R5, R5, 0x1f, RZ ;  /* 0x0000001f05057819 */ /* 0x000fe400000006ff */
[----:B------:R-:W-:Y:S02]  /*14700*/  ISETP.NE.AND P1, PT, R14, 0x3, PT ;  /* 0x000000030e00780c */ /* 0x000fe40003f25270 */
[----:B------:R-:W1:Y:S02]  /*14710*/  SYNCS.PHASECHK.TRANS64.TRYWAIT P0, [R20+URZ+0x12470], R5 ;  /* 0x01247005140075a7 */ /* 0x000e64000800017f */
[----:B-1----:R-:W-:Y:S09]  /*14720*/  @!P0 BRA `(.L_x_11841) ;  /* 0x00000018003c8947 */ /* 0x002ff20003800000 */
.L_x_11888:
[----:B------:R-:W-:Y:S05]  /*14730*/  @!P1 BRA `(.L_x_11842) ;  /* 0x0000000000049947 */ /* 0x000fea0003800000 */
[----:B------:R-:W-:Y:S01]  /*14740*/  BPT.TRAP 0x1 ;  /* 0x000000040000795c */ /* 0x000fe20000300000 */
.L_x_11842:
[----:B-1----:R-:W-:Y:S01]  /*14750*/  SHF.L.U32 R5, R8, 0x1f, RZ ;  /* 0x0000001f08057819 */ /* 0x002fe200000006ff */
[----:B0-----:R-:W-:-:S03]  /*14760*/  IMAD R10, R9, 0x2800, RZ ;  /* 0x00002800090a7824 */ /* 0x001fc600078e02ff */
[----:B------:R-:W0:Y:S02]  /*14770*/  SYNCS.PHASECHK.TRANS64.TRYWAIT P0, [R20+URZ+0x12460], R5 ;  /* 0x01246005140075a7 */ /* 0x000e24000800017f */
[----:B0-----:R-:W-:Y:S05]  /*14780*/  @!P0 BRA `(.L_x_11843) ;  /* 0x0000001800388947 */ /* 0x001fea0003800000 */
.L_x_11889:
        /* <DEDUP_REMOVED lines=42> */
.L_x_11844:
        /* <DEDUP_REMOVED lines=12> */
.L_x_11828:
[----:B0-----:R-:W-:Y:S02]  /*14af0*/  IMAD.MOV.U32 R3, RZ, RZ, RZ ;  /* 0x000000ffff037224 */ /* 0x001fe400078e00ff */
[----:B------:R-:W-:-:S07]  /*14b00*/  IMAD.MOV.U32 R0, RZ, RZ, 0x1 ;  /* 0x00000001ff007424 */ /* 0x000fce00078e00ff */
.L_x_11846:
[----:B------:R-:W-:-:S04]  /*14b10*/  ULOP3.LUT UR4, UR40, 0x1, URZ, 0xfc, !UPT ;  /* 0x0000000128047892 */ /* 0x000fc8000f8efc3f */
[----:B------:R-:W-:-:S06]  /*14b20*/  UISETP.NE.AND UP0, UPT, UR4, 0x3, UPT ;  /* 0x000000030400788c */ /* 0x000fcc000bf05270 */
[----:B------:R-:W-:-:S13]  /*14b30*/  PLOP3.LUT P0, PT, PT, PT, UP0, 0x80, 0x0 ;  /* 0x000000000000781c */ /* 0x000fda0003f0f008 */
[----:B------:R-:W-:Y:S05]  /*14b40*/  @!P0 BRA `(.L_x_11847) ;  /* 0x0000000000048947 */ /* 0x000fea0003800000 */
[----:B------:R-:W-:Y:S01]  /*14b50*/  BPT.TRAP 0x1 ;  /* 0x000000040000795c */ /* 0x000fe20000300000 */
.L_x_11847:
[----:B------:R-:W-:Y:S01]  /*14b60*/  LOP3.LUT R5, R0, 0x1, RZ, 0x3c, !PT ;  /* 0x0000000100057812 */ /* 0x000fe200078e3cff */
[----:B------:R-:W-:Y:S01]  /*14b70*/  BSSY B0, `(.L_x_11848) ;  /* 0x0000005000007945 */ /* 0x000fe20003800000 */
[----:B------:R-:W-:Y:S02]  /*14b80*/  LEA R12, R3, UR38, 0x3 ;  /* 0x00000026030c7c11 */ /* 0x000fe4000f8e18ff */
[----:B------:R-:W-:-:S04]  /*14b90*/  SHF.L.U32 R5, R5, 0x1f, RZ ;  /* 0x0000001f05057819 */ /* 0x000fc800000006ff */
[----:B------:R-:W0:Y:S02]  /*14ba0*/  SYNCS.PHASECHK.TRANS64.TRYWAIT P0, [R12+URZ+0x12470], R5 ;  /* 0x012470050c0075a7 */ /* 0x000e24000800017f */
[----:B0-----:R-:W-:Y:S05]  /*14bb0*/  @!P0 BRA `(.L_x_11849) ;  /* 0x0000001400408947 */ /* 0x001fea0003800000 */
.L_x_11890:
[----:B------:R-:W-:Y:S05]  /*14bc0*/  BSYNC B0 ;  /* 0x0000000000007941 */ /* 0x000fea0003800000 */
.L_x_11848:
[----:B------:R-:W-:-:S06]  /*14bd0*/  ULOP3.LUT UR4, UR40, 0x2, URZ, 0xfc, !UPT ;  /* 0x0000000228047892 */ /* 0x000fcc000f8efc3f */
[----:B------:R-:W-:-:S05]  /*14be0*/  IMAD.U32 R4, RZ, RZ, UR4 ;  /* 0x00000004ff047e24 */ /* 0x000fca000f8e00ff */
[----:B------:R-:W-:-:S13]  /*14bf0*/  ISETP.NE.AND P1, PT, R4, 0x3, PT ;  /* 0x000000030400780c */ /* 0x000fda0003f25270 */
[----:B------:R-:W-:Y:S05]  /*14c00*/  @!P1 BRA `(.L_x_11850) ;  /* 0x0000000000049947 */ /* 0x000fea0003800000 */
[----:B------:R-:W-:Y:S01]  /*14c10*/  BPT.TRAP 0x1 ;  /* 0x000000040000795c */ /* 0x000fe20000300000 */
.L_x_11850:
[----:B0-----:R-:W-:Y:S01]  /*14c20*/  SHF.L.U32 R5, R0, 0x1f, RZ ;  /* 0x0000001f00057819 */ /* 0x001fe200000006ff */
[----:B------:R-:W-:-:S03]  /*14c30*/  IMAD R8, R3, 0x2800, RZ ;  /* 0x0000280003087824 */ /* 0x000fc600078e02ff */
[----:B------:R-:W0:Y:S02]  /*14c40*/  SYNCS.PHASECHK.TRANS64.TRYWAIT P0, [R12+URZ+0x12460], R5 ;  /* 0x012460050c0075a7 */ /* 0x000e24000800017f */
[----:B------:R-:W-:Y:S01]  /*14c50*/  LOP3.LUT R23, R8, R23, RZ, 0xfc, !PT ;  /* 0x0000001708177212 */ /* 0x000fe200078efcff */
[----:B0-----:R-:W-:Y:S06]  /*14c60*/  @!P0 BRA `(.L_x_11851) ;  /* 0x0000001400288947 */ /* 0x001fec0003800000 */
.L_x_11891:
        /* <DEDUP_REMOVED lines=41> */
.L_x_11852:
[----:B-1----:R1:W-:Y:S01]  /*14f00*/  SYNCS.ARRIVE.TRANS64.A1T0 RZ, [R12+URZ+0x12450], RZ ;  /* 0x012450ff0cff79a7 */ /* 0x0023e2000810003f */
[----:B------:R-:W-:Y:S01]  /*14f10*/  BAR.SYNC.DEFER_BLOCKING 0x2, 0x80 ;  /* 0x0082000000007b1d */ /* 0x000fe20000010000 */
[----:B------:R-:W-:Y:S01]  /*14f20*/  ISETP.NE.AND P0, PT, R2, RZ, PT ;  /* 0x000000ff0200720c */ /* 0x000fe20003f05270 */
[----:B------:R-:W-:Y:S02]  /*14f30*/  VIADD R3, R3, 0x1 ;  /* 0x0000000103037836 */ /* 0x000fe40000000000 */
[----:B------:R-:W-:-:S10]  /*14f40*/  IMAD.MOV.U32 R4, RZ, RZ, RZ ;  /* 0x000000ffff047224 */ /* 0x000fd400078e00ff */
[----:B------:R-:W-:-:S05]  /*14f50*/  @!P0 VIADD R2, R12, 0x12480 ;  /* 0x000124800c028836 */ /* 0x000fca0000000000 */
[----:B------:R-:W-:-:S04]  /*14f60*/  @!P0 PRMT R2, RZ, 0x654, R2 ;  /* 0x00000654ff028816 */ /* 0x000fc80000000002 */
[----:B------:R1:W-:Y:S01]  /*14f70*/  @!P0 SYNCS.ARRIVE.TRANS64.RED.A1T0 RZ, [R2+URZ], RZ ;  /* 0x000000ff02ff89a7 */ /* 0x0003e2000810043f */
[----:B------:R-:W-:-:S04]  /*14f80*/  ISETP.NE.AND P0, PT, R3, 0x2, PT ;  /* 0x000000020300780c */ /* 0x000fc80003f05270 */
[----:B------:R-:W-:Y:S02]  /*14f90*/  SEL R5, RZ, 0x1, P0 ;  /* 0x00000001ff057807 */ /* 0x000fe40000000000 */
[----:B------:R-:W-:Y:S02]  /*14fa0*/  SEL R3, R3, RZ, P0 ;  /* 0x000000ff03037207 */ /* 0x000fe40000000000 */
[----:B-1----:R-:W-:-:S07]  /*14fb0*/  LOP3.LUT R0, R0, R5, RZ, 0x3c, !PT ;  /* 0x0000000500007212 */ /* 0x002fce00078e3cff */
.L_x_11805:
[----:B------:R-:W0:Y:S01]  /*14fc0*/  S2R R5, SR_CgaCtaId ;  /* 0x0000000000057919 */ /* 0x000e220000008800 */
[----:B------:R-:W-:Y:S02]  /*14fd0*/  MOV R2, 0x400 ;  /* 0x0000040000027802 */ /* 0x000fe40000000f00 */
[----:B------:R-:W-:Y:S02]  /*14fe0*/  SHF.L.U32 R4, R4, 0x1f, RZ ;  /* 0x0000001f04047819 */ /* 0x000fe400000006ff */
[----:B0-----:R-:W-:-:S04]  /*14ff0*/  LEA R9, R5, R2, 0x18 ;  /* 0x0000000205097211 */ /* 0x001fc800078ec0ff */
[----:B------:R-:W0:Y:S02]  /*15000*/  SYNCS.PHASECHK.TRANS64.TRYWAIT P0, [R9+URZ+0x12420], R4 ;  /* 0x01242004090075a7 */ /* 0x000e24000800017f */
[----:B0-----:R-:W-:Y:S05]  /*15010*/  @!P0 BRA `(.L_x_11853) ;  /* 0x0000001000508947 */ /* 0x001fea0003800000 */
.L_x_11892:
        /* <DEDUP_REMOVED lines=10> */
.L_x_11854:
        /* <DEDUP_REMOVED lines=12> */
.L_x_11893:
[----:B------:R-:W1:Y:S02]  /*15180*/  SYNCS.PHASECHK.TRANS64.TRYWAIT P1, [R5+URZ], R0 ;  /* 0x00000000050075a7 */ /* 0x000e64000802017f */
[----:B-1----:R-:W-:Y:S05]  /*15190*/  @!P1 BRA `(.L_x_11856) ;  /* 0x0000001000189947 */ /* 0x002fea0003800000 */
.L_x_11894:
[----:B------:R-:W-:Y:S05]  /*151a0*/  @!P0 BRA `(.L_x_11857) ;  /* 0x0000000000048947 */ /* 0x000fea0003800000 */
[----:B------:R-:W-:Y:S01]  /*151b0*/  BPT.TRAP 0x1 ;  /* 0x000000040000795c */ /* 0x000fe20000300000 */
.L_x_11857:
[----:B------:R-:W-:-:S04]  /*151c0*/  IMAD R3, R3, 0x8, R9 ;  /* 0x0000000803037824 */ /* 0x000fc800078e0209 */
[----:B------:R-:W2:Y:S02]  /*151d0*/  SYNCS.PHASECHK.TRANS64.TRYWAIT P1, [R3+URZ+0x12460], R4 ;  /* 0x01246004030075a7 */ /* 0x000ea4000802017f */
[----:B--2---:R-:W-:Y:S05]  /*151e0*/  @!P1 BRA `(.L_x_11858) ;  /* 0x0000001000189947 */ /* 0x004fea0003800000 */
.L_x_11895:
[----:B------:R-:W-:Y:S05]  /*151f0*/  @!P0 BRA `(.L_x_11859) ;  /* 0x0000000000048947 */ /* 0x000fea0003800000 */
[----:B------:R-:W-:Y:S01]  /*15200*/  BPT.TRAP 0x1 ;  /* 0x000000040000795c */ /* 0x000fe20000300000 */
.L_x_11859:
[----:B-1----:R-:W-:-:S04]  /*15210*/  IMAD R5, R2, 0x8, R9 ;  /* 0x0000000802057824 */ /* 0x002fc800078e0209 */
[----:B------:R-:W1:Y:S02]  /*15220*/  SYNCS.PHASECHK.TRANS64.TRYWAIT P1, [R5+URZ+0x12460], R0 ;  /* 0x01246000050075a7 */ /* 0x000e64000802017f */
[----:B-1----:R-:W-:Y:S05]  /*15230*/  @!P1 BRA `(.L_x_11860) ;  /* 0x0000001000189947 */ /* 0x002fea0003800000 */
.L_x_11896:
[----:B------:R-:W-:Y:S05]  /*15240*/  @!P0 BRA `(.L_x_11861) ;  /* 0x0000000000048947 */ /* 0x000fea0003800000 */
[----:B------:R-:W-:Y:S01]  /*15250*/  BPT.TRAP 0x1 ;  /* 0x000000040000795c */ /* 0x000fe20000300000 */
.L_x_11861:
[----:B------:R-:W3:Y:S02]  /*15260*/  SYNCS.PHASECHK.TRANS64.TRYWAIT P0, [R3+URZ+0x12480], R4 ;  /* 0x01248004030075a7 */ /* 0x000ee4000800017f */
[----:B---3--:R-:W-:Y:S05]  /*15270*/  @!P0 BRA `(.L_x_11862) ;  /* 0x00000010001c8947 */ /* 0x008fea0003800000 */
.L_x_11863:
[----:B----4-:R4:W0:Y:S02]  /*15280*/  SYNCS.PHASECHK.TRANS64.TRYWAIT P0, [R5+URZ+0x12480], R0 ;  /* 0x01248000050075a7 */ /* 0x010824000800017f */
[----:B0-----:R-:W-:Y:S05]  /*15290*/  @!P0 NANOSLEEP.SYNCS 0x989680 ;  /* 0x009896800000895d */ /* 0x001fea0003900000 */
[----:B------:R-:W0:Y:S02]  /*152a0*/  @!P0 SYNCS.PHASECHK.TRANS64 P0, [R5+URZ+0x12480], R0 ;  /* 0x01248000050085a7 */ /* 0x000e24000800007f */
[----:B0-----:R-:W-:Y:S05]  /*152b0*/  @!P0 BRA `(.L_x_11863) ;  /* 0xfffffffc00f08947 */ /* 0x001fea000383ffff */
.L_x_11717:
[----:B------:R-:W-:Y:S05]  /*152c0*/  BSYNC B6 ;  /* 0x0000000000067941 */ /* 0x000fea0003800000 */
.L_x_11714:
[----:B------:R-:W-:Y:S05]  /*152d0*/  EXIT ;  /* 0x000000000000794d */ /* 0x000fea0003800000 */
.L_x_11727:
[----:B0-----:R-:W-:-:S04]  /*152e0*/  IMAD.U32 R3, RZ, RZ, UR47 ;  /* 0x0000002fff037e24 */ /* 0x001fc8000f8e00ff */
[----:B------:R0:W1:Y:S03]  /*152f0*/  SYNCS.PHASECHK.TRANS64.TRYWAIT P0, [R3+URZ+0x12400], R0 ;  /* 0x01240000030075a7 */ /* 0x000066000800017f */
[----:B-1----:R-:W-:Y:S05]  /*15300*/  @!P0 NANOSLEEP.SYNCS 0x989680 ;  /* 0x009896800000895d */ /* 0x002fea0003900000 */
[----:B------:R-:W1:Y:S02]  /*15310*/  @!P0 SYNCS.PHASECHK.TRANS64 P0, [R3+URZ+0x12400], R0 ;  /* 0x01240000030085a7 */ /* 0x000e64000800007f */
[----:B-1----:R-:W-:Y:S05]  /*15320*/  @!P0 BRA `(.L_x_11727) ;  /* 0xfffffffc00ec8947 */ /* 0x002fea000383ffff */
[----:B------:R-:W-:Y:S05]  /*15330*/  BRA `(.L_x_11864) ;  /* 0xfffffec400947947 */ /* 0x000fea000383ffff */
.L_x_11731:
[----:B-1----:R-:W-:-:S04]  /*15340*/  IMAD.U32 R3, RZ, RZ, UR47 ;  /* 0x0000002fff037e24 */ /* 0x002fc8000f8e00ff */
[----:B------:R1:W2:Y:S03]  /*15350*/  SYNCS.PHASECHK.TRANS64.TRYWAIT P1, [R3+URZ+0x12430], R0 ;  /* 0x01243000030075a7 */ /* 0x0002a6000802017f */
[----:B--2---:R-:W-:Y:S05]  /*15360*/  @!P1 NANOSLEEP.SYNCS 0x989680 ;  /* 0x009896800000995d */ /* 0x004fea0003900000 */
[----:B------:R-:W2:Y:S02]  /*15370*/  @!P1 SYNCS.PHASECHK.TRANS64 P1, [R3+URZ+0x12430], R0 ;  /* 0x01243000030095a7 */ /* 0x000ea4000802007f */
[----:B--2---:R-:W-:Y:S05]  /*15380*/  @!P1 BRA `(.L_x_11731) ;  /* 0xfffffffc00ec9947 */ /* 0x004fea000383ffff */
[----:B------:R-:W-:Y:S05]  /*15390*/  BRA `(.L_x_11730) ;  /* 0xfffffec400b47947 */ /* 0x000fea000383ffff */
.L_x_11747:
[----:B-1----:R-:W-:-:S04]  /*153a0*/  IMAD.U32 R11, RZ, RZ, UR21 ;  /* 0x00000015ff0b7e24 */ /* 0x002fc8000f8e00ff */
[----:B------:R1:W2:Y:S03]  /*153b0*/  SYNCS.PHASECHK.TRANS64.TRYWAIT P1, [R11+URZ+0x12430], R10 ;  /* 0x0124300a0b0075a7 */ /* 0x0002a6000802017f */
[----:B--2---:R-:W-:Y:S05]  /*153c0*/  @!P1 NANOSLEEP.SYNCS 0x989680 ;  /* 0x009896800000995d */ /* 0x004fea0003900000 */
[----:B------:R-:W2:Y:S02]  /*153d0*/  @!P1 SYNCS.PHASECHK.TRANS64 P1, [R11+URZ+0x12430], R10 ;  /* 0x0124300a0b0095a7 */ /* 0x000ea4000802007f */
[----:B--2---:R-:W-:Y:S05]  /*153e0*/  @!P1 BRA `(.L_x_11747) ;  /* 0xfffffffc00ec9947 */ /* 0x004fea000383ffff */
[----:B------:R-:W-:Y:S05]  /*153f0*/  BRA `(.L_x_11746) ;  /* 0xffffff0400c47947 */ /* 0x000fea000383ffff */
.L_x_11751:
[----:B-1----:R-:W-:-:S04]  /*15400*/  IMAD.U32 R11, RZ, RZ, UR13 ;  /* 0x0000000dff0b7e24 */ /* 0x002fc8000f8e00ff */
[----:B------:R1:W2:Y:S03]  /*15410*/  SYNCS.PHASECHK.TRANS64.TRYWAIT P1, [R11+URZ+0x12450], R10 ;  /* 0x0124500a0b0075a7 */ /* 0x0002a6000802017f */
[----:B--2---:R-:W-:Y:S05]  /*15420*/  @!P1 NANOSLEEP.SYNCS 0x989680 ;  /* 0x009896800000995d */ /* 0x004fea0003900000 */
[----:B------:R-:W2:Y:S02]  /*15430*/  @!P1 SYNCS.PHASECHK.TRANS64 P1, [R11+URZ+0x12450], R10 ;  /* 0x0124500a0b0095a7 */ /* 0x000ea4000802007f */
[----:B--2---:R-:W-:Y:S05]  /*15440*/  @!P1 BRA `(.L_x_11751) ;  /* 0xfffffffc00ec9947 */ /* 0x004fea000383ffff */
[----:B------:R-:W-:Y:S05]  /*15450*/  BRA `(.L_x_11750) ;  /* 0xffffff0800d07947 */ /* 0x000fea000383ffff */
.L_x_11769:
[----:B-1----:R-:W-:-:S04]  /*15460*/  IMAD.U32 R8, RZ, RZ, UR21 ;  /* 0x00000015ff087e24 */ /* 0x002fc8000f8e00ff */
[----:B------:R1:W2:Y:S03]  /*15470*/  SYNCS.PHASECHK.TRANS64.TRYWAIT P1, [R8+URZ+0x12430], R7 ;  /* 0x01243007080075a7 */ /* 0x0002a6000802017f */
[----:B--2---:R-:W-:Y:S05]  /*15480*/  @!P1 NANOSLEEP.SYNCS 0x989680 ;  /* 0x009896800000995d */ /* 0x004fea0003900000 */
[----:B------:R-:W2:Y:S02]  /*15490*/  @!P1 SYNCS.PHASECHK.TRANS64 P1, [R8+URZ+0x12430], R7 ;  /* 0x01243007080095a7 */ /* 0x000ea4000802007f */
[----:B--2---:R-:W-:Y:S05]  /*154a0*/  @!P1 BRA `(.L_x_11769) ;  /* 0xfffffffc00ec9947 */ /* 0x004fea000383ffff */
[----:B------:R-:W-:Y:S05]  /*154b0*/  BRA `(.L_x_11768) ;  /* 0xffffff4800207947 */ /* 0x000fea000383ffff */
.L_x_11773:
[----:B-1----:R-:W-:-:S04]  /*154c0*/  IMAD.U32 R20, RZ, RZ, UR13 ;  /* 0x0000000dff147e24 */ /* 0x002fc8000f8e00ff */
[----:B------:R1:W2:Y:S03]  /*154d0*/  SYNCS.PHASECHK.TRANS64.TRYWAIT P1, [R20+URZ+0x12450], R7 ;  /* 0x01245007140075a7 */ /* 0x0002a6000802017f */
[----:B--2---:R-:W-:Y:S05]  /*154e0*/  @!P1 NANOSLEEP.SYNCS 0x989680 ;  /* 0x009896800000995d */ /* 0x004fea0003900000 */
[----:B------:R-:W2:Y:S02]  /*154f0*/  @!P1 SYNCS.PHASECHK.TRANS64 P1, [R20+URZ+0x12450], R7 ;  /* 0x01245007140095a7 */ /* 0x000ea4000802007f */
[----:B--2---:R-:W-:Y:S05]  /*15500*/  @!P1 BRA `(.L_x_11773) ;  /* 0xfffffffc00ec9947 */ /* 0x004fea000383ffff */
[----:B------:R-:W-:Y:S05]  /*15510*/  BRA `(.L_x_11772) ;  /* 0xffffff5000647947 */ /* 0x000fea000383ffff */
.L_x_11780:
[----:B-1----:R-:W-:-:S04]  /*15520*/  IMAD.U32 R12, RZ, RZ, UR25 ;  /* 0x00000019ff0c7e24 */ /* 0x002fc8000f8e00ff */
[----:B------:R1:W2:Y:S03]  /*15530*/  SYNCS.PHASECHK.TRANS64.TRYWAIT P1, [R12+URZ+0x12430], R7 ;  /* 0x012430070c0075a7 */ /* 0x0002a6000802017f */
[----:B--2---:R-:W-:Y:S05]  /*15540*/  @!P1 NANOSLEEP.SYNCS 0x989680 ;  /* 0x009896800000995d */ /* 0x004fea0003900000 */
[----:B------:R-:W2:Y:S02]  /*15550*/  @!P1 SYNCS.PHASECHK.TRANS64 P1, [R12+URZ+0x12430], R7 ;  /* 0x012430070c0095a7 */ /* 0x000ea4000802007f */
[----:B--2---:R-:W-:Y:S05]  /*15560*/  @!P1 BRA `(.L_x_11780) ;  /* 0xfffffffc00ec9947 */ /* 0x004fea000383ffff */
[----:B------:R-:W-:Y:S05]  /*15570*/  BRA `(.L_x_11779) ;  /* 0xffffff6800a07947 */ /* 0x000fea000383ffff */
.L_x_11784:
[----:B-1----:R-:W-:-:S04]  /*15580*/  IMAD.U32 R12, RZ, RZ, UR13 ;  /* 0x0000000dff0c7e24 */ /* 0x002fc8000f8e00ff */
[----:B------:R1:W2:Y:S03]  /*15590*/  SYNCS.PHASECHK.TRANS64.TRYWAIT P1, [R12+URZ+0x12450], R7 ;  /* 0x012450070c0075a7 */ /* 0x0002a6000802017f */
[----:B--2---:R-:W-:Y:S05]  /*155a0*/  @!P1 NANOSLEEP.SYNCS 0x989680 ;  /* 0x009896800000995d */ /* 0x004fea0003900000 */
[----:B------:R-:W2:Y:S02]  /*155b0*/  @!P1 SYNCS.PHASECHK.TRANS64 P1, [R12+URZ+0x12450], R7 ;  /* 0x012450070c0095a7 */ /* 0x000ea4000802007f */
[----:B--2---:R-:W-:Y:S05]  /*155c0*/  @!P1 BRA `(.L_x_11784) ;  /* 0xfffffffc00ec9947 */ /* 0x004fea000383ffff */
[----:B------:R-:W-:Y:S05]  /*155d0*/  BRA `(.L_x_11783) ;  /* 0xffffff6c00a87947 */ /* 0x000fea000383ffff */
.L_x_11798:
[----:B-1----:R-:W-:-:S04]  /*155e0*/  IMAD.U32 R3, RZ, RZ, UR16 ;  /* 0x00000010ff037e24 */ /* 0x002fc8000f8e00ff */
[----:B------:R1:W2:Y:S03]  /*155f0*/  SYNCS.PHASECHK.TRANS64.TRYWAIT P1, [R3+URZ+0x12450], R0 ;  /* 0x01245000030075a7 */ /* 0x0002a6000802017f */
[----:B--2---:R-:W-:Y:S05]  /*15600*/  @!P1 NANOSLEEP.SYNCS 0x989680 ;  /* 0x009896800000995d */ /* 0x004fea0003900000 */
[----:B------:R-:W2:Y:S02]  /*15610*/  @!P1 SYNCS.PHASECHK.TRANS64 P1, [R3+URZ+0x12450], R0 ;  /* 0x01245000030095a7 */ /* 0x000ea4000802007f */
[----:B--2---:R-:W-:Y:S05]  /*15620*/  @!P1 BRA `(.L_x_11798) ;  /* 0xfffffffc00ec9947 */ /* 0x004fea000383ffff */
[----:B------:R-:W-:Y:S05]  /*15630*/  BRA `(.L_x_11797) ;  /* 0xffffffa800107947 */ /* 0x000fea000383ffff */
.L_x_11817:
[----:B------:R-:W-:Y:S02]  /*15640*/  IMAD.MOV.U32 R13, RZ, RZ, R17 ;  /* 0x000000ffff0d7224 */ /* 0x000fe400078e0011 */
[----:B------:R-:W-:Y:S02]  /*15650*/  IMAD.MOV.U32 R12, RZ, RZ, RZ ;  /* 0x000000ffff0c7224 */ /* 0x000fe400078e00ff */
[----:B------:R-:W-:Y:S02]  /*15660*/  IMAD.MOV.U32 R11, RZ, RZ, 0x1f ;  /* 0x0000001fff0b7424 */ /* 0x000fe400078e00ff */
[----:B------:R-:W-:-:S07]  /*15670*/  IMAD.MOV.U32 R15, RZ, RZ, -0x1 ;  /* 0xffffffffff0f7424 */ /* 0x000fce00078e00ff */
[----:B------:R-:W-:Y:S05]  /*15680*/  WARPSYNC.COLLECTIVE R15, `(.L_x_11865) ;  /* 0x000000000f087348 */ /* 0x000fea0003c00000 */
[----:B------:R0:W1:Y:S02]  /*15690*/  SHFL.IDX P6, R14, R13, R12, R11 ;  /* 0x0000000c0d0e7389 */ /* 0x00006400000c000b */
[----:B01----:R-:W-:Y:S01]  /*156a0*/  ENDCOLLECTIVE ;  /* 0x000000000000791b */ /* 0x003fe20003800000 */
.L_x_11865:
[----:B------:R-:W-:Y:S05]  /*156b0*/  BRA `(.L_x_11866) ;  /* 0xffffffd800a47947 */ /* 0x000fea000383ffff */
.L_x_11819:
[----:B------:R-:W-:Y:S01]  /*156c0*/  BSSY B0, `(.L_x_11867) ;  /* 0x0000006000007945 */ /* 0x000fe20003800000 */
[----:B------:R-:W-:-:S07]  /*156d0*/  IMAD.MOV.U32 R15, RZ, RZ, -0x1 ;  /* 0xffffffffff0f7424 */ /* 0x000fce00078e00ff */
[----:B0-----:R-:W-:Y:S05]  /*156e0*/  WARPSYNC.COLLECTIVE R15, `(.L_x_11868) ;  /* 0x000000000f0c7348 */ /* 0x001fea0003c00000 */
[----:B------:R-:W-:Y:S02]  /*156f0*/  ELECT P6, UR62, PT ;  /* 0x00000000003e782f */ /* 0x000fe400038c0000 */
[----:B------:R-:W-:Y:S01]  /*15700*/  MOV R14, UR62 ;  /* 0x0000003e000e7c02 */ /* 0x000fe20008000f00 */
[----:B0-----:R-:W-:Y:S10]  /*15710*/  ENDCOLLECTIVE ;  /* 0x000000000000791b */ /* 0x001ff40003800000 */
.L_x_11868:
[----:B------:R-:W-:Y:S05]  /*15720*/  BSYNC B0 ;  /* 0x0000000000007941 */ /* 0x000fea0003800000 */
.L_x_11867:
[----:B------:R-:W-:Y:S05]  /*15730*/  BRA `(.L_x_11869) ;  /* 0xffffffd800a87947 */ /* 0x000fea000383ffff */
.L_x_11821:
[----:B-1----:R-:W-:-:S04]  /*15740*/  IMAD.U32 R5, RZ, RZ, UR38 ;  /* 0x00000026ff057e24 */ /* 0x002fc8000f8e00ff */
[----:B------:R1:W2:Y:S03]  /*15750*/  SYNCS.PHASECHK.TRANS64.TRYWAIT P0, [R5+URZ+0x12480], R0 ;  /* 0x01248000050075a7 */ /* 0x0002a6000800017f */
[----:B--2---:R-:W-:Y:S05]  /*15760*/  @!P0 NANOSLEEP.SYNCS 0x989680 ;  /* 0x009896800000895d */ /* 0x004fea0003900000 */
[----:B------:R-:W2:Y:S02]  /*15770*/  @!P0 SYNCS.PHASECHK.TRANS64 P0, [R5+URZ+0x12480], R0 ;  /* 0x01248000050085a7 */ /* 0x000ea4000800007f */
[----:B--2---:R-:W-:Y:S05]  /*15780*/  @!P0 BRA `(.L_x_11821) ;  /* 0xfffffffc00ec8947 */ /* 0x004fea000383ffff */
[----:B------:R-:W-:Y:S05]  /*15790*/  BRA `(.L_x_11870) ;  /* 0xffffffd800f87947 */ /* 0x000fea000383ffff */
.L_x_11823:
[----:B-1----:R-:W-:-:S04]  /*157a0*/  IMAD.U32 R5, RZ, RZ, UR38 ;  /* 0x00000026ff057e24 */ /* 0x002fc8000f8e00ff */
[----:B------:R1:W2:Y:S03]  /*157b0*/  SYNCS.PHASECHK.TRANS64.TRYWAIT P0, [R5+URZ+0x12440], R0 ;  /* 0x01244000050075a7 */ /* 0x0002a6000800017f */
[----:B--2---:R-:W-:Y:S05]  /*157c0*/  @!P0 NANOSLEEP.SYNCS 0x989680 ;  /* 0x009896800000895d */ /* 0x004fea0003900000 */
[----:B------:R-:W2:Y:S02]  /*157d0*/  @!P0 SYNCS.PHASECHK.TRANS64 P0, [R5+URZ+0x12440], R0 ;  /* 0x01244000050085a7 */ /* 0x000ea4000800007f */
[----:B--2---:R-:W-:Y:S05]  /*157e0*/  @!P0 BRA `(.L_x_11823) ;  /* 0xfffffffc00ec8947 */ /* 0x004fea000383ffff */
[----:B------:R-:W-:Y:S05]  /*157f0*/  BRA `(.L_x_11871) ;  /* 0xffffffdc00347947 */ /* 0x000fea000383ffff */
.L_x_11826:
[----:B------:R-:W-:Y:S01]  /*15800*/  IMAD.MOV.U32 R13, RZ, RZ, R10 ;  /* 0x000000ffff0d7224 */ /* 0x000fe200078e000a */
[----:B------:R-:W-:Y:S01]  /*15810*/  LEA.HI R3, R2, UR39, RZ, 0x1e ;  /* 0x0000002702037c11 */ /* 0x000fe2000f8ff0ff */
[----:B------:R-:W-:Y:S02]  /*15820*/  IMAD.MOV.U32 R12, RZ, RZ, RZ ;  /* 0x000000ffff0c7224 */ /* 0x000fe400078e00ff */
[----:B------:R-:W-:Y:S02]  /*15830*/  IMAD.MOV.U32 R11, RZ, RZ, 0x1c1f ;  /* 0x00001c1fff0b7424 */ /* 0x000fe400078e00ff */
[----:B------:R-:W-:-:S07]  /*15840*/  IMAD.MOV.U32 R15, RZ, RZ, -0x1 ;  /* 0xffffffffff0f7424 */ /* 0x000fce00078e00ff */
[----:B0-----:R-:W-:Y:S05]  /*15850*/  WARPSYNC.COLLECTIVE R15, `(.L_x_11872) ;  /* 0x000000000f087348 */ /* 0x001fea0003c00000 */
[----:B------:R1:W2:Y:S02]  /*15860*/  SHFL.IDX P6, R14, R13, R12, R11 ;  /* 0x0000000c0d0e7389 */ /* 0x0002a400000c000b */
[----:B012---:R-:W-:Y:S01]  /*15870*/  ENDCOLLECTIVE ;  /* 0x000000000000791b */ /* 0x007fe20003800000 */
.L_x_11872:
[----:B------:R-:W-:Y:S02]  /*15880*/  IMAD.MOV.U32 R13, RZ, RZ, R9 ;  /* 0x000000ffff0d7224 */ /* 0x000fe400078e0009 */
[----:B------:R-:W-:-:S07]  /*15890*/  IMAD.MOV.U32 R4, RZ, RZ, R14 ;  /* 0x000000ffff047224 */ /* 0x000fce00078e000e */
[----:B------:R-:W-:Y:S05]  /*158a0*/  WARPSYNC.COLLECTIVE R15, `(.L_x_11873) ;  /* 0x000000000f087348 */ /* 0x000fea0003c00000 */
[----:B------:R0:W1:Y:S02]  /*158b0*/  SHFL.IDX P6, R14, R13, R12, R11 ;  /* 0x0000000c0d0e7389 */ /* 0x00006400000c000b */
[----:B01----:R-:W-:Y:S01]  /*158c0*/  ENDCOLLECTIVE ;  /* 0x000000000000791b */ /* 0x003fe20003800000 */
.L_x_11873:
[----:B------:R-:W-:Y:S02]  /*158d0*/  ULDC UR4, c[0x0][0x288] ;  /* 0x0000a20000047ab9 */ /* 0x000fe40000000800 */
[----:B------:R-:W-:-:S05]  /*158e0*/  IMAD R6, R6, UR4, RZ ;  /* 0x0000000406067c24 */ /* 0x000fca000f8e02ff */
[C---:B------:R-:W-:Y:S01]  /*158f0*/  ISETP.GE.AND P1, PT, R3.reuse, R6, PT ;  /* 0x000000060300720c */ /* 0x040fe20003f26270 */
[----:B------:R-:W-:Y:S02]  /*15900*/  VIADD R11, R3, 0x20 ;  /* 0x00000020030b7836 */ /* 0x000fe40000000000 */
[----:B------:R-:W-:Y:S02]  /*15910*/  IMAD.MOV.U32 R13, RZ, RZ, R10 ;  /* 0x000000ffff0d7224 */ /* 0x000fe400078e000a */
[----:B------:R-:W-:-:S08]  /*15920*/  IMAD.MOV.U32 R12, RZ, RZ, 0x1 ;  /* 0x00000001ff0c7424 */ /* 0x000fd000078e00ff */
[----:B------:R-:W-:Y:S01]  /*15930*/  @!P1 VIADD R29, R28, UR38 ;  /* 0x000000261c1d9c36 */ /* 0x000fe20008000000 */
[----:B------:R-:W-:-:S05]  /*15940*/  @!P1 IADD3 R14, P2, R0, R14, RZ ;  /* 0x0000000e000e9210 */ /* 0x000fca0007f5e0ff */
[----:B------:R-:W-:Y:S02]  /*15950*/  @!P1 IMAD.X R5, RZ, RZ, R4, P2 ;  /* 0x000000ffff059224 */ /* 0x000fe400010e0604 */
[----:B------:R-:W-:-:S05]  /*15960*/  @!P1 IMAD.MOV.U32 R4, RZ, RZ, R14 ;  /* 0x000000ffff049224 */ /* 0x000fca00078e000e */
[----:B------:R-:W-:Y:S01]  /*15970*/  @!PT LDS RZ, [RZ] ;  /* 0x00000000fffff984 */ /* 0x000fe20000000800 */
[----:B------:R-:W-:Y:S01]  /*15980*/  @!PT LDS RZ, [RZ] ;  /* 0x00000000fffff984 */ /* 0x000fe20000000800 */
[----:B------:R-:W-:Y:S01]  /*15990*/  @!PT LDS RZ, [RZ] ;  /* 0x00000000fffff984 */ /* 0x000fe20000000800 */
[----:B------:R0:W-:Y:S01]  /*159a0*/  @!P1 LDGSTS.E.BYPASS.LTC128B.128 [R29+0xa200], desc[UR42][R4.64], !P0 ;  /* 0x0a200000041d9fae */ /* 0x0001e2000c101d6a */
[----:B------:R-:W-:Y:S01]  /*159b0*/  ISETP.GE.AND P1, PT, R11, R6, PT ;  /* 0x000000060b00720c */ /* 0x000fe20003f26270 */
[----:B------:R-:W-:-:S12]  /*159c0*/  IMAD.MOV.U32 R11, RZ, RZ, 0x1c1f ;  /* 0x00001c1fff0b7424 */ /* 0x000fd800078e00ff */
[----:B0-----:R-:W-:Y:S05]  /*159d0*/  WARPSYNC.COLLECTIVE R15, `(.L_x_11874) ;  /* 0x000000000f087348 */ /* 0x001fea0003c00000 */
[----:B------:R1:W2:Y:S02]  /*159e0*/  SHFL.IDX P6, R14, R13, R12, R11 ;  /* 0x0000000c0d0e7389 */ /* 0x0002a400000c000b */
[----:B012---:R-:W-:Y:S01]  /*159f0*/  ENDCOLLECTIVE ;  /* 0x000000000000791b */ /* 0x007fe20003800000 */
.L_x_11874:
[----:B------:R-:W-:Y:S02]  /*15a00*/  @!P1 VIADD R29, R28, UR38 ;  /* 0x000000261c1d9c36 */ /* 0x000fe40008000000 */
[----:B------:R-:W-:Y:S02]  /*15a10*/  IMAD.MOV.U32 R13, RZ, RZ, R9 ;  /* 0x000000ffff0d7224 */ /* 0x000fe400078e0009 */
[----:B------:R-:W-:-:S07]  /*15a20*/  IMAD.MOV.U32 R21, RZ, RZ, R14 ;  /* 0x000000ffff157224 */ /* 0x000fce00078e000e */
[----:B------:R-:W-:Y:S05]  /*15a30*/  WARPSYNC.COLLECTIVE R15, `(.L_x_11875) ;  /* 0x000000000f087348 */ /* 0x000fea0003c00000 */
[----:B------:R0:W1:Y:S02]  /*15a40*/  SHFL.IDX P6, R14, R13, R12, R11 ;  /* 0x0000000c0d0e7389 */ /* 0x00006400000c000b */
[----:B01----:R-:W-:Y:S01]  /*15a50*/  ENDCOLLECTIVE ;  /* 0x000000000000791b */ /* 0x003fe20003800000 */
.L_x_11875:
[----:B------:R-:W-:Y:S02]  /*15a60*/  IMAD.MOV.U32 R13, RZ, RZ, R10 ;  /* 0x000000ffff0d7224 */ /* 0x000fe400078e000a */
[----:B------:R-:W-:Y:S01]  /*15a70*/  IMAD.MOV.U32 R12, RZ, RZ, 0x2 ;  /* 0x00000002ff0c7424 */ /* 0x000fe200078e00ff */
[----:B------:R-:W-:-:S13]  /*15a80*/  @!P1 IADD3 R4, P3, R0, R14, RZ ;  /* 0x0000000e00049210 */ /* 0x000fda0007f7e0ff */
[----:B------:R-:W-:Y:S05]  /*15a90*/  WARPSYNC.COLLECTIVE R15, `(.L_x_11876) ;  /* 0x000000000f087348 */ /* 0x000fea0003c00000 */
[----:B------:R0:W1:Y:S02]  /*15aa0*/  SHFL.IDX P6, R14, R13, R12, R11 ;  /* 0x0000000c0d0e7389 */ /* 0x00006400000c000b */
[----:B01----:R-:W-:Y:S01]  /*15ab0*/  ENDCOLLECTIVE ;  /* 0x000000000000791b */ /* 0x003fe20003800000 */
.L_x_11876:
        /* <DEDUP_REMOVED lines=12> */
.L_x_11877:
[----:B------:R-:W-:Y:S02]  /*15b80*/  IMAD.MOV.U32 R13, RZ, RZ, R10 ;  /* 0x000000ffff0d7224 */ /* 0x000fe400078e000a */
[----:B------:R-:W-:Y:S02]  /*15b90*/  IMAD.MOV.U32 R12, RZ, RZ, 0x3 ;  /* 0x00000003ff0c7424 */ /* 0x000fe400078e00ff */
[----:B------:R-:W-:-:S07]  /*15ba0*/  IMAD.MOV.U32 R26, RZ, RZ, R14 ;  /* 0x000000ffff1a7224 */ /* 0x000fce00078e000e */
[----:B------:R-:W-:Y:S05]  /*15bb0*/  WARPSYNC.COLLECTIVE R15, `(.L_x_11878) ;  /* 0x000000000f087348 */ /* 0x000fea0003c00000 */
[----:B------:R0:W1:Y:S02]  /*15bc0*/  SHFL.IDX P6, R14, R13, R12, R11 ;  /* 0x0000000c0d0e7389 */ /* 0x00006400000c000b */
[----:B01----:R-:W-:Y:S01]  /*15bd0*/  ENDCOLLECTIVE ;  /* 0x000000000000791b */ /* 0x003fe20003800000 */
.L_x_11878:
[----:B------:R-:W-:Y:S01]  /*15be0*/  @!P2 IADD3 R4, P1, R0, R26, RZ ;  /* 0x0000001a0004a210 */ /* 0x000fe20007f3e0ff */
[----:B------:R-:W-:-:S04]  /*15bf0*/  @!P2 VIADD R26, R28, UR38 ;  /* 0x000000261c1aac36 */ /* 0x000fc80008000000 */
        /* <DEDUP_REMOVED lines=10> */
.L_x_11879:
        /* <DEDUP_REMOVED lines=9> */
.L_x_11880:
        /* <DEDUP_REMOVED lines=12> */
.L_x_11881:
[----:B------:R-:W-:Y:S02]  /*15df0*/  @!P2 VIADD R9, R28, UR38 ;  /* 0x000000261c09ac36 */ /* 0x000fe40008000000 */
[----:B------:R-:W-:Y:S02]  /*15e00*/  IMAD.MOV.U32 R13, RZ, RZ, R7 ;  /* 0x000000ffff0d7224 */ /* 0x000fe400078e0007 */
[----:B------:R-:W-:Y:S02]  /*15e10*/  IMAD.MOV.U32 R12, RZ, RZ, 0x1 ;  /* 0x00000001ff0c7424 */ /* 0x000fe400078e00ff */
[----:B------:R-:W-:-:S07]  /*15e20*/  IMAD.MOV.U32 R21, RZ, RZ, R14 ;  /* 0x000000ffff157224 */ /* 0x000fce00078e000e */
[----:B------:R-:W-:Y:S05]  /*15e30*/  WARPSYNC.COLLECTIVE R15, `(.L_x_11882) ;  /* 0x000000000f087348 */ /* 0x000fea0003c00000 */
[----:B------:R0:W1:Y:S02]  /*15e40*/  SHFL.IDX P6, R14, R13, R12, R11 ;  /* 0x0000000c0d0e7389 */ /* 0x00006400000c000b */
[----:B01----:R-:W-:Y:S01]  /*15e50*/  ENDCOLLECTIVE ;  /* 0x000000000000791b */ /* 0x003fe20003800000 */
.L_x_11882:
        /* <DEDUP_REMOVED lines=11> */
.L_x_11883:
[----:B------:R-:W-:Y:S05]  /*15f10*/  BRA `(.L_x_11884) ;  /* 0xffffffdc00ec7947 */ /* 0x000fea000383ffff */
.L_x_11827:
[----:B0-----:R-:W-:-:S04]  /*15f20*/  IMAD.U32 R3, RZ, RZ, UR38 ;  /* 0x00000026ff037e24 */ /* 0x001fc8000f8e00ff */
[----:B------:R0:W1:Y:S03]  /*15f30*/  SYNCS.PHASECHK.TRANS64.TRYWAIT P0, [R3+URZ+0x12420], R0 ;  /* 0x01242000030075a7 */ /* 0x000066000800017f */
[----:B-1----:R-:W-:Y:S05]  /*15f40*/  @!P0 NANOSLEEP.SYNCS 0x989680 ;  /* 0x009896800000895d */ /* 0x002fea0003900000 */
[----:B------:R-:W1:Y:S02]  /*15f50*/  @!P0 SYNCS.PHASECHK.TRANS64 P0, [R3+URZ+0x12420], R0 ;  /* 0x01242000030085a7 */ /* 0x000e64000800007f */
[----:B-1----:R-:W-:Y:S05]  /*15f60*/  @!P0 BRA `(.L_x_11827) ;  /* 0xfffffffc00ec8947 */ /* 0x002fea000383ffff */
[----:B------:R-:W-:Y:S05]  /*15f70*/  BRA `(.L_x_11885) ;  /* 0xffffffe000247947 */ /* 0x000fea000383ffff */
.L_x_11832:
[----:B0-----:R0:W1:Y:S02]  /*15f80*/  SYNCS.PHASECHK.TRANS64.TRYWAIT P0, [R7+URZ+0x12480], R4 ;  /* 0x01248004070075a7 */ /* 0x001064000800017f */
[----:B-1----:R-:W-:Y:S05]  /*15f90*/  @!P0 NANOSLEEP.SYNCS 0x989680 ;  /* 0x009896800000895d */ /* 0x002fea0003900000 */
[----:B------:R-:W1:Y:S02]  /*15fa0*/  @!P0 SYNCS.PHASECHK.TRANS64 P0, [R7+URZ+0x12480], R4 ;  /* 0x01248004070085a7 */ /* 0x000e64000800007f */
[----:B-1----:R-:W-:Y:S05]  /*15fb0*/  @!P0 BRA `(.L_x_11832) ;  /* 0xfffffffc00f08947 */ /* 0x002fea000383ffff */
[----:B------:R-:W-:Y:S05]  /*15fc0*/  BRA `(.L_x_11886) ;  /* 0xffffffe000bc7947 */ /* 0x000fea000383ffff */
.L_x_11836:
[----:B-1----:R1:W2:Y:S02]  /*15fd0*/  SYNCS.PHASECHK.TRANS64.TRYWAIT P0, [R7+URZ+0x12440], R4 ;  /* 0x01244004070075a7 */ /* 0x0022a4000800017f */
[----:B--2---:R-:W-:Y:S05]  /*15fe0*/  @!P0 NANOSLEEP.SYNCS 0x989680 ;  /* 0x009896800000895d */ /* 0x004fea0003900000 */
[----:B------:R-:W2:Y:S02]  /*15ff0*/  @!P0 SYNCS.PHASECHK.TRANS64 P0, [R7+URZ+0x12440], R4 ;  /* 0x01244004070085a7 */ /* 0x000ea4000800007f */
[----:B--2---:R-:W-:Y:S05]  /*16000*/  @!P0 BRA `(.L_x_11836) ;  /* 0xfffffffc00f08947 */ /* 0x004fea000383ffff */
[----:B------:R-:W-:Y:S05]  /*16010*/  BRA `(.L_x_11887) ;  /* 0xffffffe400287947 */ /* 0x000fea000383ffff */
.L_x_11841:
[----:B-1----:R1:W2:Y:S02]  /*16020*/  SYNCS.PHASECHK.TRANS64.TRYWAIT P0, [R20+URZ+0x12470], R5 ;  /* 0x01247005140075a7 */ /* 0x0022a4000800017f */
[----:B--2---:R-:W-:Y:S05]  /*16030*/  @!P0 NANOSLEEP.SYNCS 0x989680 ;  /* 0x009896800000895d */ /* 0x004fea0003900000 */
[----:B------:R-:W2:Y:S02]  /*16040*/  @!P0 SYNCS.PHASECHK.TRANS64 P0, [R20+URZ+0x12470], R5 ;  /* 0x01247005140085a7 */ /* 0x000ea4000800007f */
[----:B--2---:R-:W-:Y:S05]  /*16050*/  @!P0 BRA `(.L_x_11841) ;  /* 0xfffffffc00f08947 */ /* 0x004fea000383ffff */
[----:B------:R-:W-:Y:S05]  /*16060*/  BRA `(.L_x_11888) ;  /* 0xffffffe400b07947 */ /* 0x000fea000383ffff */
.L_x_11843:
[----:B0-----:R0:W1:Y:S02]  /*16070*/  SYNCS.PHASECHK.TRANS64.TRYWAIT P0, [R20+URZ+0x12460], R5 ;  /* 0x01246005140075a7 */ /* 0x001064000800017f */
[----:B-1----:R-:W-:Y:S05]  /*16080*/  @!P0 NANOSLEEP.SYNCS 0x989680 ;  /* 0x009896800000895d */ /* 0x002fea0003900000 */
[----:B------:R-:W1:Y:S02]  /*16090*/  @!P0 SYNCS.PHASECHK.TRANS64 P0, [R20+URZ+0x12460], R5 ;  /* 0x01246005140085a7 */ /* 0x000e64000800007f */
[----:B-1----:R-:W-:Y:S05]  /*160a0*/  @!P0 BRA `(.L_x_11843) ;  /* 0xfffffffc00f08947 */ /* 0x002fea000383ffff */
[----:B------:R-:W-:Y:S05]  /*160b0*/  BRA `(.L_x_11889) ;  /* 0xffffffe400b47947 */ /* 0x000fea000383ffff */
.L_x_11849:
[----:B0-----:R0:W1:Y:S02]  /*160c0*/  SYNCS.PHASECHK.TRANS64.TRYWAIT P0, [R12+URZ+0x12470], R5 ;  /* 0x012470050c0075a7 */ /* 0x001064000800017f */
[----:B-1----:R-:W-:Y:S05]  /*160d0*/  @!P0 NANOSLEEP.SYNCS 0x989680 ;  /* 0x009896800000895d */ /* 0x002fea0003900000 */
[----:B------:R-:W1:Y:S02]  /*160e0*/  @!P0 SYNCS.PHASECHK.TRANS64 P0, [R12+URZ+0x12470], R5 ;  /* 0x012470050c0085a7 */ /* 0x000e64000800007f */
[----:B-1----:R-:W-:Y:S05]  /*160f0*/  @!P0 BRA `(.L_x_11849) ;  /* 0xfffffffc00f08947 */ /* 0x002fea000383ffff */
[----:B------:R-:W-:Y:S05]  /*16100*/  BRA `(.L_x_11890) ;  /* 0xffffffe800ac7947 */ /* 0x000fea000383ffff */
.L_x_11851:
[----:B0-----:R0:W1:Y:S02]  /*16110*/  SYNCS.PHASECHK.TRANS64.TRYWAIT P0, [R12+URZ+0x12460], R5 ;  /* 0x012460050c0075a7 */ /* 0x001064000800017f */
[----:B-1----:R-:W-:Y:S05]  /*16120*/  @!P0 NANOSLEEP.SYNCS 0x989680 ;  /* 0x009896800000895d */ /* 0x002fea0003900000 */
[----:B------:R-:W1:Y:S02]  /*16130*/  @!P0 SYNCS.PHASECHK.TRANS64 P0, [R12+URZ+0x12460], R5 ;  /* 0x012460050c0085a7 */ /* 0x000e64000800007f */
[----:B-1----:R-:W-:Y:S05]  /*16140*/  @!P0 BRA `(.L_x_11851) ;  /* 0xfffffffc00f08947 */ /* 0x002fea000383ffff */
[----:B------:R-:W-:Y:S05]  /*16150*/  BRA `(.L_x_11891) ;  /* 0xffffffe800c47947 */ /* 0x000fea000383ffff */
.L_x_11853:
[----:B0-----:R0:W1:Y:S02]  /*16160*/  SYNCS.PHASECHK.TRANS64.TRYWAIT P0, [R9+URZ+0x12420], R4 ;  /* 0x01242004090075a7 */ /* 0x001064000800017f */
[----:B-1----:R-:W-:Y:S05]  /*16170*/  @!P0 NANOSLEEP.SYNCS 0x989680 ;  /* 0x009896800000895d */ /* 0x002fea0003900000 */
[----:B------:R-:W1:Y:S02]  /*16180*/  @!P0 SYNCS.PHASECHK.TRANS64 P0, [R9+URZ+0x12420], R4 ;  /* 0x01242004090085a7 */ /* 0x000e64000800007f */
[----:B-1----:R-:W-:Y:S05]  /*16190*/  @!P0 BRA `(.L_x_11853) ;  /* 0xfffffffc00f08947 */ /* 0x002fea000383ffff */
[----:B------:R-:W-:Y:S05]  /*161a0*/  BRA `(.L_x_11892) ;  /* 0xffffffec009c7947 */ /* 0x000fea000383ffff */
.L_x_11855:
[----:B0-----:R0:W1:Y:S02]  /*161b0*/  SYNCS.PHASECHK.TRANS64.TRYWAIT P1, [R7+URZ], R4 ;  /* 0x00000004070075a7 */ /* 0x001064000802017f */
[----:B-1----:R-:W-:Y:S05]  /*161c0*/  @!P1 NANOSLEEP.SYNCS 0x989680 ;  /* 0x009896800000995d */ /* 0x002fea0003900000 */
[----:B------:R-:W1:Y:S02]  /*161d0*/  @!P1 SYNCS.PHASECHK.TRANS64 P1, [R7+URZ], R4 ;  /* 0x00000004070095a7 */ /* 0x000e64000802007f */
[----:B-1----:R-:W-:Y:S05]  /*161e0*/  @!P1 BRA `(.L_x_11855) ;  /* 0xfffffffc00f09947 */ /* 0x002fea000383ffff */
[----:B------:R-:W-:Y:S05]  /*161f0*/  BRA `(.L_x_11893) ;  /* 0xffffffec00e07947 */ /* 0x000fea000383ffff */
.L_x_11856:
[----:B-1----:R1:W2:Y:S02]  /*16200*/  SYNCS.PHASECHK.TRANS64.TRYWAIT P1, [R5+URZ], R0 ;  /* 0x00000000050075a7 */ /* 0x0022a4000802017f */
[----:B--2---:R-:W-:Y:S05]  /*16210*/  @!P1 NANOSLEEP.SYNCS 0x989680 ;  /* 0x009896800000995d */ /* 0x004fea0003900000 */
[----:B------:R-:W2:Y:S02]  /*16220*/  @!P1 SYNCS.PHASECHK.TRANS64 P1, [R5+URZ], R0 ;  /* 0x00000000050095a7 */ /* 0x000ea4000802007f */
[----:B--2---:R-:W-:Y:S05]  /*16230*/  @!P1 BRA `(.L_x_11856) ;  /* 0xfffffffc00f09947 */ /* 0x004fea000383ffff */
[----:B------:R-:W-:Y:S05]  /*16240*/  BRA `(.L_x_11894) ;  /* 0xffffffec00d47947 */ /* 0x000fea000383ffff */
.L_x_11858:
[----:B--2---:R2:W3:Y:S02]  /*16250*/  SYNCS.PHASECHK.TRANS64.TRYWAIT P1, [R3+URZ+0x12460], R4 ;  /* 0x01246004030075a7 */ /* 0x0044e4000802017f */
[----:B---3--:R-:W-:Y:S05]  /*16260*/  @!P1 NANOSLEEP.SYNCS 0x989680 ;  /* 0x009896800000995d */ /* 0x008fea0003900000 */
[----:B------:R-:W3:Y:S02]  /*16270*/  @!P1 SYNCS.PHASECHK.TRANS64 P1, [R3+URZ+0x12460], R4 ;  /* 0x01246004030095a7 */ /* 0x000ee4000802007f */
[----:B---3--:R-:W-:Y:S05]  /*16280*/  @!P1 BRA `(.L_x_11858) ;  /* 0xfffffffc00f09947 */ /* 0x008fea000383ffff */
[----:B------:R-:W-:Y:S05]  /*16290*/  BRA `(.L_x_11895) ;  /* 0xffffffec00d47947 */ /* 0x000fea000383ffff */
.L_x_11860:
[----:B-1----:R1:W3:Y:S02]  /*162a0*/  SYNCS.PHASECHK.TRANS64.TRYWAIT P1, [R5+URZ+0x12460], R0 ;  /* 0x01246000050075a7 */ /* 0x0022e4000802017f */
[----:B---3--:R-:W-:Y:S05]  /*162b0*/  @!P1 NANOSLEEP.SYNCS 0x989680 ;  /* 0x009896800000995d */ /* 0x008fea0003900000 */
[----:B------:R-:W3:Y:S02]  /*162c0*/  @!P1 SYNCS.PHASECHK.TRANS64 P1, [R5+URZ+0x12460], R0 ;  /* 0x01246000050095a7 */ /* 0x000ee4000802007f */
[----:B---3--:R-:W-:Y:S05]  /*162d0*/  @!P1 BRA `(.L_x_11860) ;  /* 0xfffffffc00f09947 */ /* 0x008fea000383ffff */
[----:B------:R-:W-:Y:S05]  /*162e0*/  BRA `(.L_x_11896) ;  /* 0xffffffec00d47947 */ /* 0x000fea000383ffff */
.L_x_11862:
[----:B---3--:R3:W4:Y:S02]  /*162f0*/  SYNCS.PHASECHK.TRANS64.TRYWAIT P0, [R3+URZ+0x12480], R4 ;  /* 0x01248004030075a7 */ /* 0x008724000800017f */
[----:B----4-:R-:W-:Y:S05]  /*16300*/  @!P0 NANOSLEEP.SYNCS 0x989680 ;  /* 0x009896800000895d */ /* 0x010fea0003900000 */
[----:B------:R-:W4:Y:S02]  /*16310*/  @!P0 SYNCS.PHASECHK.TRANS64 P0, [R3+URZ+0x12480], R4 ;  /* 0x01248004030085a7 */ /* 0x000f24000800007f */
[----:B----4-:R-:W-:Y:S05]  /*16320*/  @!P0 BRA `(.L_x_11862) ;  /* 0xfffffffc00f08947 */ /* 0x010fea000383ffff */
[----:B------:R-:W-:Y:S05]  /*16330*/  BRA `(.L_x_11863) ;  /* 0xffffffec00d07947 */ /* 0x000fea000383ffff */
.L_x_11897:
        /* <DEDUP_REMOVED lines=12> */
.L_x_13297:


//--------------------- .text._ZN7cutlass13device_kernelIN5flash11enable_sm90INS1_16FlashAttnFwdSm90INS1_25CollectiveMainloopFwdSm90ILi2EN4cute5tupleIJNS5_1CILi1EEES8_S8_EEENS6_IJNS7_ILi192EEENS7_ILi160EEENS7_ILi64EEEEEELi64ENS_12float_e4m3_tEfNS_4arch4Sm90ELb0ELb1ELb0ELb1ELb0ELb0ELb0ELb1ELb1ELb1ELb1ELb0EEENS1_21CollectiveEpilogueFwdINS6_IJSA_SC_SB_EEES9_NS_10bfloat16_tESG_Li384ELb1ELb1ELb1ELb1EEENS1_36VarlenDynamicPersistentTileSchedulerILi192ELi160ELi384ELi128ELb1ELb1ELb1ELb1ELb0ELb1EEEEEEEEEvNT_6ParamsE --------------------------
	.section	.text._ZN7cutlass13device_kernelIN5flash11enable_sm90INS1_16FlashAttnFwdSm90INS1_25CollectiveMainloopFwdSm90ILi2EN4cute5tupleIJNS5_1CILi1EEES8_S8_EEENS6_IJNS7_ILi192EEENS7_ILi160EEENS7_ILi64EEEEEELi64ENS_12float_e4m3_tEfNS_4arch4Sm90ELb0ELb1ELb0ELb1ELb0ELb0ELb0ELb1ELb1ELb1ELb1ELb0EEENS1_21CollectiveEpilogueFwdINS6_IJSA_SC_SB_EEES9_NS_10bfloat16_tESG_Li384ELb1ELb1ELb1ELb1EEENS1_36VarlenDynamicPersistentTileSchedulerILi192ELi160ELi384ELi128ELb1ELb1ELb1ELb1ELb0ELb1EEEEEEEEEvNT_6ParamsE,"ax",@progbits
	.align	128
.text._ZN7cutlass13device_kernelIN5flash11enable_sm90INS1_16FlashAttnFwdSm90INS1_25CollectiveMainloopFwdSm90ILi2EN4cute5tupleIJNS5_1CILi1EEES8_S8_EEENS6_IJNS7_ILi192EEENS7_ILi160EEENS7_ILi64EEEEEELi64ENS_12float_e4m3_tEfNS_4arch4Sm90ELb0ELb1ELb0ELb1ELb0ELb0ELb0ELb1ELb1ELb1ELb1ELb0EEENS1_21CollectiveEpilogueFwdINS6_IJSA_SC_SB_EEES9_NS_10bfloat16_tESG_Li384ELb1ELb1ELb1ELb1EEENS1_36VarlenDynamicPersistentTileSchedulerILi192ELi160ELi384ELi128ELb1ELb1ELb1ELb1ELb0ELb1EEEEEEEEEvNT_6ParamsE:
        .type           _ZN7cutlass13device_kernelIN5flash11enable_sm90INS1_16FlashAttnFwdSm90INS1_25CollectiveMainloopFwdSm90ILi2EN4cute5tupleIJNS5_1CILi1EEES8_S8_EEENS6_IJNS7_ILi192EEENS7_ILi160EEENS7_ILi64EEEEEELi64ENS_12float_e4m3_tEfNS_4arch4Sm90ELb0ELb1ELb0ELb1ELb0ELb0ELb0ELb1ELb1ELb1ELb1ELb0EEENS1_21CollectiveEpilogueFwdINS6_IJSA_SC_SB_EEES9_NS_10bfloat16_tESG_Li384ELb1ELb1ELb1ELb1EEENS1_36VarlenDynamicPersistentTileSchedulerILi192ELi160ELi384ELi128ELb1ELb1ELb1ELb1ELb0ELb1EEEEEEEEEvNT_6ParamsE,@function
        .size           _ZN7cutlass13device_kernelIN5flash11enable_sm90INS1_16FlashAttnFwdSm90INS1_25CollectiveMainloopFwdSm90ILi2EN4cute5tupleIJNS5_1CILi1EEES8_S8_EEENS6_IJNS7_ILi192EEENS7_ILi160EEENS7_ILi64EEEEEELi64ENS_12float_e4m3_tEfNS_4arch4Sm90ELb0ELb1ELb0ELb1ELb0ELb0ELb0ELb1ELb1ELb1ELb1ELb0EEENS1_21CollectiveEpilogueFwdINS6_IJSA_SC_SB_EEES9_NS_10bfloat16_tESG_Li384ELb1ELb1ELb1ELb1EEENS1_36VarlenDynamicPersistentTileSchedulerILi192ELi160ELi384ELi128ELb1ELb1ELb1ELb1ELb0ELb1EEEEEEEEEvNT_6ParamsE,(.L_x_13298 - _ZN7cutlass13device_kernelIN5flash11enable_sm90INS1_16FlashAttnFwdSm90INS1_25CollectiveMainloopFwdSm90ILi2EN4cute5tupleIJNS5_1CILi1EEES8_S8_EEENS6_IJNS7_ILi192EEENS7_ILi160EEENS7_ILi64EEEEEELi64ENS_12float_e4m3_tEfNS_4arch4Sm90ELb0ELb1ELb0ELb1ELb0ELb0ELb0ELb1ELb1ELb1ELb1ELb0EEENS1_21CollectiveEpilogueFwdINS6_IJSA_SC_SB_EEES9_NS_10bfloat16_tESG_Li384ELb1ELb1ELb1ELb1EEENS1_36VarlenDynamicPersistentTileSchedulerILi192ELi160ELi384ELi128ELb1ELb1ELb1ELb1ELb0ELb1EEEEEEEEEvNT_6ParamsE)
        .other          _ZN7cutlass13device_kernelIN5flash11enable_sm90INS1_16FlashAttnFwdSm90INS1_25CollectiveMainloopFwdSm90ILi2EN4cute5tupleIJNS5_1CILi1EEES8_S8_EEENS6_IJNS7_ILi192EEENS7_ILi160EEENS7_ILi64EEEEEELi64ENS_12float_e4m3_tEfNS_4arch4Sm90ELb0ELb1ELb0ELb1ELb0ELb0ELb0ELb1ELb1ELb1ELb1ELb0EEENS1_21CollectiveEpilogueFwdINS6_IJSA_SC_SB_EEES9_NS_10bfloat16_tESG_Li384ELb1ELb1ELb1ELb1EEENS1_36VarlenDynamicPersistentTileSchedulerILi192ELi160ELi384ELi128ELb1ELb1ELb1ELb1ELb0ELb1EEEEEEEEEvNT_6ParamsE,@"STO_CUDA_ENTRY STV_DEFAULT"
_ZN7cutlass13device_kernelIN5flash11enable_sm90INS1_16FlashAttnFwdSm90INS1_25CollectiveMainloopFwdSm90ILi2EN4cute5tupleIJNS5_1CILi1EEES8_S8_EEENS6_IJNS7_ILi192EEENS7_ILi160EEENS7_ILi64EEEEEELi64ENS_12float_e4m3_tEfNS_4arch4Sm90ELb0ELb1ELb0ELb1ELb0ELb0ELb0ELb1ELb1ELb1ELb1ELb0EEENS1_21CollectiveEpilogueFwdINS6_IJSA_SC_SB_EEES9_NS_10bfloat16_tESG_Li384ELb1ELb1ELb1ELb1EEENS1_36VarlenDynamicPersistentTileSchedulerILi192ELi160ELi384ELi128ELb1ELb1ELb1ELb1ELb0ELb1EEEEEEEEEvNT_6ParamsE:
        /* <DEDUP_REMOVED lines=18> */
.L_x_11899:
[----:B------:R-:W-:Y:S05]  /*0120*/  BSYNC B0 ;  /* 0x0000000000007941 */ /* 0x000fea0003800000 */
.L_x_11898:
        /* <DEDUP_REMOVED lines=41> */
.L_x_11900:
        /* <DEDUP_REMOVED lines=22> */
.L_x_11901:
        /* <DEDUP_REMOVED lines=18> */
.L_x_11902:
        /* <DEDUP_REMOVED lines=22> */
.L_x_11903:
        /* <DEDUP_REMOVED lines=22> */
.L_x_11904:
[----:B------:R-:W-:Y:S01]  /*0900*/  PLOP3.LUT P0, PT, PT, PT, UP0, 0x80, 0x0 ;  /* 0x000000000000781c */ /* 0x000fe20003f0f008 */
[----:B------:R-:W-:Y:S01]  /*0910*/  UMOV UR38, 0x1 ;  /* 0x0000000100267882 */ /* 0x000fe20000000000 */
[----:B------:R-:W-:Y:S01]  /*0920*/  NOP ;  /* 0x0000000000007918 */ /* 0x000fe20000000000 */
[----:B------:R-:W-:Y:S01]  /*0930*/  USEL UR38, UR38, 0x2, !UP0 ;  /* 0x0000000226267887 */ /* 0x000fe2000c000000 */
[----:B------:R-:W-:Y:S01]  /*0940*/  ULDC.64 UR52, c[0x0][0x208] ;  /* 0x0000820000347ab9 */ /* 0x000fe20000000a00 */
[----:B012-4-:R-:W-:Y:S08]  /*0950*/  BAR.SYNC.DEFER_BLOCKING 0x0 ;  /* 0x0000000000007b1d */ /* 0x017ff00000010000 */
[----:B------:R-:W-:Y:S05]  /*0960*/  @!P0 BRA `(.L_x_11905) ;  /* 0x0000012800f08947 */ /* 0x000fea0003800000 */
.L_x_11906:
        /* <DEDUP_REMOVED lines=26> */
[----:B------:R-:W-:Y:S02]  /*0b10*/  SHF.R.S32.HI R2, RZ, 0x7, R2 ;  /* 0x00000007ff027819 */ /* 0x000fe40000011402 */
[----:B------:R-:W-:Y:S01]  /*0b20*/  LOP3.LUT R9, R3, 0xfffffffc, RZ, 0xc0, !PT ;  /* 0xfffffffc03097812 */ /* 0x000fe200078ec0ff */
[----:B------:R-:W-:Y:S02]  /*0b30*/  IMAD.IADD R5, R0, 0x1, -R5 ;  /* 0x0000000100057824 */ /* 0x000fe400078e0a05 */
[----:B------:R-:W-:-:S03]  /*0b40*/  IMAD.HI R3, R2, 0x55555556, RZ ;  /* 0x5555555602037827 */ /* 0x000fc600078e02ff */
[----:B------:R-:W-:Y:S01]  /*0b50*/  SHF.R.S32.HI R4, RZ, 0x1f, R5 ;  /* 0x0000001fff047819 */ /* 0x000fe20000011405 */
[----:B------:R-:W-:Y:S01]  /*0b60*/  IMAD.IADD R9, R0, 0x1, -R9 ;  /* 0x0000000100097824 */ /* 0x000fe200078e0a09 */
[----:B------:R-:W-:Y:S02]  /*0b70*/  LEA.HI R3, R3, R3, RZ, 0x1 ;  /* 0x0000000303037211 */ /* 0x000fe400078f08ff */
[CC--:B------:R-:W-:Y:S02]  /*0b80*/  LEA.HI R6, R4.reuse, R5.reuse, RZ, 0x2 ;  /* 0x0000000504067211 */ /* 0x0c0fe400078f10ff */
[----:B------:R-:W-:Y:S01]  /*0b90*/  LEA.HI R4, R4, R5, RZ, 0x5 ;  /* 0x0000000504047211 */ /* 0x000fe200078f28ff */
[----:B------:R-:W-:Y:S01]  /*0ba0*/  IMAD R3, R3, -0x3, R2 ;  /* 0xfffffffd03037824 */ /* 0x000fe200078e0202 */
[--C-:B------:R-:W-:Y:S02]  /*0bb0*/  SHF.R.S32.HI R7, RZ, 0x2, R6.reuse ;  /* 0x00000002ff077819 */ /* 0x100fe40000011406 */
[----:B------:R-:W-:-:S02]  /*0bc0*/  SHF.R.S32.HI R8, RZ, 0x1f, R6 ;  /* 0x0000001fff087819 */ /* 0x000fc40000011406 */
[----:B------:R-:W-:Y:S02]  /*0bd0*/  LEA.HI R0, R9, R9, RZ, 0x1 ;  /* 0x0000000909007211 */ /* 0x000fe400078f08ff */
[----:B------:R-:W-:Y:S02]  /*0be0*/  LEA.HI R8, R8, R7, RZ, 0x3 ;  /* 0x0000000708087211 */ /* 0x000fe400078f18ff */
[----:B------:R-:W-:Y:S02]  /*0bf0*/  SHF.R.S32.HI R4, RZ, 0x5, R4 ;  /* 0x00000005ff047819 */ /* 0x000fe40000011404 */
[----:B------:R-:W-:Y:S02]  /*0c00*/  LOP3.LUT R8, R8, 0xfffffff8, RZ, 0xc0, !PT ;  /* 0xfffffff808087812 */ /* 0x000fe400078ec0ff */
[----:B------:R-:W-:Y:S02]  /*0c10*/  LOP3.LUT R0, R0, 0x1ffffffe, RZ, 0xc0, !PT ;  /* 0x1ffffffe00007812 */ /* 0x000fe400078ec0ff */
[----:B------:R-:W-:Y:S01]  /*0c20*/  LOP3.LUT R6, R6, 0x7ffffffc, RZ, 0xc0, !PT ;  /* 0x7ffffffc06067812 */ /* 0x000fe200078ec0ff */
[----:B------:R-:W-:-:S02]  /*0c30*/  IMAD.IADD R7, R7, 0x1, -R8 ;  /* 0x0000000107077824 */ /* 0x000fc400078e0a08 */
[----:B------:R-:W-:Y:S02]  /*0c40*/  IMAD.IADD R0, R9, 0x1, -R0 ;  /* 0x0000000109007824 */ /* 0x000fe400078e0a00 */
[----:B------:R-:W-:Y:S02]  /*0c50*/  IMAD R4, R4, 0x10, R7 ;  /* 0x0000001004047824 */ /* 0x000fe400078e0207 */
[----:B------:R-:W-:Y:S02]  /*0c60*/  IMAD.IADD R6, R5, 0x1, -R6 ;  /* 0x0000000105067824 */ /* 0x000fe400078e0a06 */
[----:B------:R-:W-:Y:S02]  /*0c70*/  IMAD R3, R3, 0x40, R4 ;  /* 0x0000004003037824 */ /* 0x000fe400078e0204 */
[----:B------:R-:W-:Y:S02]  /*0c80*/  IMAD.SHL.U32 R19, R6, 0x2, RZ ;  /* 0x0000000206137824 */ /* 0x000fe400078e00ff */
[----:B------:R-:W-:-:S07]  /*0c90*/  IMAD R22, R0, 0x8, R3 ;  /* 0x0000000800167824 */ /* 0x000fce00078e0203 */
.L_x_12002:
[----:B012-4-:R-:W0:Y:S01]  /*0ca0*/  LDC.64 R6, c[0x0][0xa18] ;  /* 0x00028600ff067b82 */ /* 0x017e220000000a00 */
[----:B------:R-:W-:Y:S02]  /*0cb0*/  IMAD.U32 R3, RZ, RZ, UR50 ;  /* 0x00000032ff037e24 */ /* 0x000fe4000f8e00ff */
[----:B---3--:R-:W-:-:S05]  /*0cc0*/  IMAD.MOV.U32 R8, RZ, RZ, RZ ;  /* 0x000000ffff087224 */ /* 0x008fca00078e00ff */
        /* <DEDUP_REMOVED lines=14> */
[----:B-1---5:R1:W5:Y:S01]  /*0db0*/  @P1 LDG.E R18, desc[UR52][R6.64] ;  /* 0x0000003406121981 */ /* 0x022362000c1e1900 */
        /* <DEDUP_REMOVED lines=22> */
.L_x_11907:
        /* <DEDUP_REMOVED lines=9> */
.L_x_11908:
        /* <DEDUP_REMOVED lines=10> */
.L_x_11909:
        /* <DEDUP_REMOVED lines=36> */
[----:B------:R-:W-:Y:S01]  /*1290*/  UIMAD UR39, UR5, 0xc0, URZ ;  /* 0x000000c0052778a4 */ /* 0x000fe2000f8e023f */
        /* <DEDUP_REMOVED lines=33> */
.L_x_11911:
[----:B------:R-:W-:-:S11]  /*14b0*/  UISETP.NE.AND UP0, UPT, UR5, 0x1, UPT ;  /* 0x000000010500788c */ /* 0x000fd6000bf05270 */
[----:B------:R-:W-:Y:S02]  /*14c0*/  @UP0 ULDC.64 UR8, c[0x0][0x9e8] ;  /* 0x00027a0000080ab9 */ /* 0x000fe40000000a00 */
[----:B------:R-:W-:-:S04]  /*14d0*/  UIMAD.WIDE.U32 UR6, UR4, UR8, URZ ;  /* 0x00000008040672a5 */ /* 0x000fc8000f8e003f */
[----:B------:R-:W-:-:S12]  /*14e0*/  @UP0 USHF.R.U32.HI UR4, URZ, UR9, UR7 ;  /* 0x000000093f040299 */ /* 0x000fd80008011607 */
.L_x_11912:
[----:B------:R-:W-:-:S06]  /*14f0*/  UIMAD UR4, UR4, UR5, UR5 ;  /* 0x00000005040472a4 */ /* 0x000fcc000f8e0205 */
[----:B------:R-:W-:-:S07]  /*1500*/  VIMNMX R0, R0, UR4, PT ;  /* 0x0000000400007c48 */ /* 0x000fce000bfe0100 */
.L_x_11910:
[C---:B------:R-:W-:Y:S01]  /*1510*/  IMAD.IADD R105, R17.reuse, 0x1, -R18 ;  /* 0x0000000111697824 */ /* 0x040fe200078e0a12 */
        /* <DEDUP_REMOVED lines=29> */
.L_x_11914:
[----:B------:R-:W-:-:S11]  /*16f0*/  UISETP.NE.AND UP0, UPT, UR5, 0x1, UPT ;  /* 0x000000010500788c */ /* 0x000fd6000bf05270 */
[----:B------:R-:W-:Y:S02]  /*1700*/  @UP0 ULDC.64 UR10, c[0x0][0x9e8] ;  /* 0x00027a00000a0ab9 */ /* 0x000fe40000000a00 */
[----:B------:R-:W-:-:S04]  /*1710*/  UIMAD.WIDE.U32 UR6, UR4, UR10, URZ ;  /* 0x0000000a040672a5 */ /* 0x000fc8000f8e003f */
[----:B------:R-:W-:-:S12]  /*1720*/  @UP0 USHF.R.U32.HI UR4, URZ, UR11, UR7 ;  /* 0x0000000b3f040299 */ /* 0x000fd80008011607 */
.L_x_11915:
[----:B------:R-:W-:-:S04]  /*1730*/  UIMAD UR4, UR4, UR5, URZ ;  /* 0x00000005040472a4 */ /* 0x000fc8000f8e023f */
[----:B------:R-:W-:-:S04]  /*1740*/  UISETP.LT.AND UP0, UPT, UR8, UR4, UPT ;  /* 0x000000040800728c */ /* 0x000fc8000bf01270 */
[----:B------:R-:W-:-:S12]  /*1750*/  USEL UR8, UR8, UR4, !UP0 ;  /* 0x0000000408087287 */ /* 0x000fd8000c000000 */
.L_x_11913:
        /* <DEDUP_REMOVED lines=48> */
.L_x_11916:
        /* <DEDUP_REMOVED lines=23> */
[----:B------:R-:W-:Y:S01]  /*1bd0*/  VIADD R0, R23, 0xffffff80 ;  /* 0xffffff8017007836 */ /* 0x000fe20000000000 */
[----:B------:R-:W0:Y:S01]  /*1be0*/  S2UR UR44, SR_CgaCtaId ;  /* 0x00000000002c79c3 */ /* 0x000e220000008800 */
[----:B------:R-:W-:-:S03]  /*1bf0*/  UMOV UR45, 0x400 ;  /* 0x00000400002d7882 */ /* 0x000fc60000000000 */
[----:B------:R-:W-:-:S04]  /*1c00*/  SHF.R.S32.HI R3, RZ, 0x1f, R0 ;  /* 0x0000001fff037819 */ /* 0x000fc80000011400 */
        /* <DEDUP_REMOVED lines=31> */
.L_x_11918:
        /* <DEDUP_REMOVED lines=9> */
.L_x_12103:
[----:B------:R-:W-:Y:S05]  /*1e90*/  @!P0 BRA `(.L_x_11920) ;  /* 0x0000000000048947 */ /* 0x000fea0003800000 */
[----:B------:R-:W-:Y:S01]  /*1ea0*/  BPT.TRAP 0x1 ;  /* 0x000000040000795c */ /* 0x000fe20000300000 */
.L_x_11920:
[----:B------:R-:W-:Y:S02]  /*1eb0*/  IMAD.U32 R5, RZ, RZ, UR46 ;  /* 0x0000002eff057e24 */ /* 0x000fe4000f8e00ff */
[----:B0-----:R-:W-:-:S03]  /*1ec0*/  IMAD.U32 R0, RZ, RZ, UR47 ;  /* 0x0000002fff007e24 */ /* 0x001fc6000f8e00ff */
[----:B------:R-:W-:Y:S02]  /*1ed0*/  LEA R5, R5, UR45, 0x3 ;  /* 0x0000002d05057c11 */ /* 0x000fe4000f8e18ff */
[----:B------:R-:W-:-:S04]  /*1ee0*/  SHF.L.U32 R0, R0, 0x1f, RZ ;  /* 0x0000001f00007819 */ /* 0x000fc800000006ff */
[----:B------:R0:W1:Y:S01]  /*1ef0*/  SYNCS.PHASECHK.TRANS64.TRYWAIT P1, [R5+URZ+0x13230], R0 ;  /* 0x01323000050075a7 */ /* 0x000062000802017f */
[----:B------:R-:W-:Y:S05]  /*1f00*/  @!P0 BRA `(.L_x_11921) ;  /* 0x0000000000048947 */ /* 0x000fea0003800000 */
[----:B------:R-:W-:Y:S01]  /*1f10*/  BPT.TRAP 0x1 ;  /* 0x000000040000795c */ /* 0x000fe20000300000 */
.L_x_11921:
[----:B-1----:R-:W-:Y:S05]  /*1f20*/  @P1 BRA `(.L_x_11922) ;  /* 0x0000000000081947 */ /* 0x002fea0003800000 */
[----:B------:R-:W1:Y:S02]  /*1f30*/  SYNCS.PHASECHK.TRANS64.TRYWAIT P1, [R5+URZ+0x13230], R0 ;  /* 0x01323000050075a7 */ /* 0x000e64000802017f */
[----:B-1----:R-:W-:Y:S05]  /*1f40*/  @!P1 BRA `(.L_x_11923) ;  /* 0x0000017000a09947 */ /* 0x002fea0003800000 */
.L_x_11922:
[----:B------:R-:W-:Y:S01]  /*1f50*/  UIADD3 UR4, UR45, 0xe000, URZ ;  /* 0x0000e0002d047890 */ /* 0x000fe2000fffe03f */
[----:B------:R-:W-:Y:S02]  /*1f60*/  LOP3.LUT P3, RZ, R23, 0x7f, RZ, 0xc0, !PT ;  /* 0x0000007f17ff7812 */ /* 0x000fe4000786c0ff */
[----:B------:R-:W-:Y:S01]  /*1f70*/  LOP3.LUT R2, R2, 0xfffffff7, RZ, 0xc0, !PT ;  /* 0xfffffff702027812 */ /* 0x000fe200078ec0ff */
[----:B------:R-:W-:-:S04]  /*1f80*/  USHF.R.U32.HI UR4, URZ, 0x4, UR4 ;  /* 0x000000043f047899 */ /* 0x000fc80008011604 */
[----:B------:R-:W-:-:S06]  /*1f90*/  ULOP3.LUT UR4, UR4, 0x3fff, URZ, 0xc0, !UPT ;  /* 0x00003fff04047892 */ /* 0x000fcc000f8ec03f */
[----:B------:R-:W-:Y:S01]  /*1fa0*/  IMAD.U32 R7, RZ, RZ, UR4 ;  /* 0x00000004ff077e24 */ /* 0x000fe2000f8e00ff */
[----:B------:R-:W-:Y:S05]  /*1fb0*/  WARPSYNC.ALL ;  /* 0x0000000000007948 */ /* 0x000fea0003800000 */
[----:B------:R-:W-:Y:S02]  /*1fc0*/  LOP3.LUT R7, R7, 0x10000, RZ, 0xfc, !PT ;  /* 0x0001000007077812 */ /* 0x000fe400078efcff */
[----:B------:R-:W-:Y:S02]  /*1fd0*/  @P3 LOP3.LUT R2, R2, 0x8, RZ, 0xfc, !PT ;  /* 0x0000000802023812 */ /* 0x000fe400078efcff */
[----:B------:R-:W-:Y:S01]  /*1fe0*/  R2UR UR12, R7 ;  /* 0x00000000070c72ca */ /* 0x000fe200000e0000 */
[----:B------:R-:W-:Y:S01]  /*1ff0*/  ULOP3.LUT UR51, UR51, 0x10000, URZ, 0xfc, !UPT ;  /* 0x0001000033337892 */ /* 0x000fe2000f8efc3f */
[----:B------:R-:W-:Y:S01]  /*2000*/  WARPGROUP.ARRIVE ;  /* 0x00000000000079c5 */ /* 0x000fe20000000000 */
[----:B------:R-:W-:Y:S01]  /*2010*/  UMOV UR9, 0x80000020 ;  /* 0x8000002000097882 */ /* 0x000fe20000000000 */
[----:B------:R-:W-:Y:S01]  /*2020*/  UMOV UR11, 0x80000020 ;  /* 0x80000020000b7882 */ /* 0x000fe20000000000 */
[----:B------:R-:W-:Y:S01]  /*2030*/  UMOV UR7, 0x80000020 ;  /* 0x8000002000077882 */ /* 0x000fe20000000000 */
[----:B------:R-:W-:Y:S01]  /*2040*/  ULDC UR13, c[0x0][0x448] ;  /* 0x00011200000d7ab9 */ /* 0x000fe20000000800 */
[----:B01----:R-:W-:Y:S01]  /*2050*/  VIADD R0, R22, UR39 ;  /* 0x0000002716007c36 */ /* 0x003fe20008000000 */
[----:B------:R-:W-:Y:S01]  /*2060*/  UMOV UR8, UR51 ;  /* 0x0000003300087c82 */ /* 0x000fe20008000000 */
[----:B------:R-:W-:-:S02]  /*2070*/  UISETP.NE.AND UP0, UPT, UR13, 0x1, UPT ;  /* 0x000000010d00788c */ /* 0x000fc4000bf05270 */
[----:B------:R-:W-:Y:S01]  /*2080*/  IMAD.MOV.U32 R3, RZ, RZ, R0 ;  /* 0x000000ffff037224 */ /* 0x000fe200078e0000 */
[----:B------:R-:W-:Y:S01]  /*2090*/  ULDC UR21, c[0x0][0x9dc] ;  /* 0x0002770000157ab9 */ /* 0x000fe20000000800 */
[----:B------:R-:W-:Y:S02]  /*20a0*/  UIMAD UR12, UR46, 0x280, UR12 ;  /* 0x000002802e0c78a4 */ /* 0x000fe4000f8e020c */
[----:B------:R-:W-:Y:S02]  /*20b0*/  PLOP3.LUT P1, PT, PT, PT, UP0, 0x80, 0x0 ;  /* 0x000000000000781c */ /* 0x000fe40003f2f008 */
[----:B------:R-:W-:Y:S01]  /*20c0*/  UIADD3 UR4, UR12, 0x80, URZ ;  /* 0x000000800c047890 */ /* 0x000fe2000fffe03f */
[----:B------:R-:W-:Y:S01]  /*20d0*/  PLOP3.LUT P2, PT, PT, PT, UP0, 0x80, 0x0 ;  /* 0x000000000000781c */ /* 0x000fe20003f4f008 */
[----:B------:R-:W-:Y:S02]  /*20e0*/  UIADD3 UR5, UR12, 0x100, URZ ;  /* 0x000001000c057890 */ /* 0x000fe4000fffe03f */
[----:B------:R-:W-:Y:S01]  /*20f0*/  UMOV UR10, UR12 ;  /* 0x0000000c000a7c82 */ /* 0x000fe20008000000 */
[----:B------:R-:W-:Y:S01]  /*2100*/  UIADD3 UR6, UR12, 0x2, URZ ;  /* 0x000000020c067890 */ /* 0x000fe2000fffe03f */
[----:B------:R-:W-:Y:S01]  /*2110*/  QGMMA.64x32x32.F32.E4M3.E4M3 R88, gdesc[UR8], RZ, !UPT, gsb0 ;  /* 0x00600000085879f3 */ /* 0x000fe2000c0008ff */
[----:B------:R-:W-:Y:S01]  /*2120*/  UMOV UR10, UR4 ;  /* 0x00000004000a7c82 */ /* 0x000fe20008000000 */
[----:B------:R-:W-:Y:S01]  /*2130*/  UMOV UR11, 0x80000020 ;  /* 0x80000020000b7882 */ /* 0x000fe20000000000 */
[----:B------:R-:W-:Y:S01]  /*2140*/  UIADD3 UR4, UR12, 0x180, URZ ;  /* 0x000001800c047890 */ /* 0x000fe2000fffe03f */
        /* <DEDUP_REMOVED lines=21> */
[----:B------:R-:W-:Y:S02]  /*22a0*/  UIADD3 UR10, UR12, 0x82, URZ ;  /* 0x000000820c0a7890 */ /* 0x000fe4000fffe03f */
        /* <DEDUP_REMOVED lines=18> */
[----:B------:R-:W-:Y:S01]  /*23d0*/  ULOP3.LUT UR10, URZ, UR21, URZ, 0x33, !UPT ;  /* 0x000000153f0a7292 */ /* 0x000fe2000f8e333f */
        /* <DEDUP_REMOVED lines=45> */
.L_x_11926:
[----:B------:R-:W-:-:S06]  /*26b0*/  UISETP.NE.AND UP2, UPT, UR7, 0x1, UPT ;  /* 0x000000010700788c */ /* 0x000fcc000bf45270 */
[----:B------:R-:W-:-:S05]  /*26c0*/  PLOP3.LUT P1, PT, PT, PT, UP2, 0x80, 0x0 ;  /* 0x000000000000781c */ /* 0x000fca0003f2f028 */
[----:B------:R-:W-:-:S08]  /*26d0*/  @UP2 ULDC.64 UR10, c[0x0][0x9e8] ;  /* 0x00027a00000a2ab9 */ /* 0x000fd00000000a00 */
[----:B------:R-:W-:-:S05]  /*26e0*/  @P1 IMAD.HI.U32 R11, R5, UR10, RZ ;  /* 0x0000000a050b1c27 */ /* 0x000fca000f8e00ff */
[----:B------:R-:W-:-:S07]  /*26f0*/  @P1 SHF.R.U32.HI R5, RZ, UR11, R11 ;  /* 0x0000000bff051c19 */ /* 0x000fce000801160b */
.L_x_11927:
[----:B------:R-:W-:Y:S05]  /*2700*/  BSYNC B0 ;  /* 0x0000000000007941 */ /* 0x000fea0003800000 */
.L_x_11925:
[----:B------:R-:W-:-:S05]  /*2710*/  IMAD R5, R5, UR7, R12 ;  /* 0x0000000705057c24 */ /* 0x000fca000f8e020c */
[----:B------:R-:W-:Y:S02]  /*2720*/  VIMNMX R4, R4, R5, !PT ;  /* 0x0000000504047248 */ /* 0x000fe40007fe0100 */
[----:B------:R-:W-:-:S07]  /*2730*/  VIADDMNMX R0, R5, UR7, R0, PT ;  /* 0x0000000705007c46 */ /* 0x000fce000b800100 */
.L_x_11924:
[C---:B------:R-:W-:Y:S01]  /*2740*/  ISETP.GE.AND P1, PT, R10.reuse, 0x2, PT ;  /* 0x000000020a00780c */ /* 0x040fe20003f26270 */
[----:B------:R-:W0:Y:S01]  /*2750*/  SHFL.IDX PT, R3, R3, 0x1, 0x1c1f ;  /* 0x003c1f0003037f89 */ /* 0x000e2200000e0000 */
        /* <DEDUP_REMOVED lines=14> */
[----:B------:R-:W-:Y:S02]  /*2840*/  ISETP.LT.OR P2, PT, R0, 0x9, P2 ;  /* 0x000000090000780c */ /* 0x000fe40001741670 */
        /* <DEDUP_REMOVED lines=42> */
[----:B------:R-:W-:Y:S02]  /*2af0*/  FSEL R76, R76, -INF , !P2 ;  /* 0xff8000004c4c7808 */ /* 0x000fe40005000000 */
[----:B------:R-:W-:Y:S02]  /*2b00*/  ISETP.GE.AND P2, PT, R10, 0x2a, PT ;  /* 0x0000002a0a00780c */ /* 0x000fe40003f46270 */
[----:B------:R-:W-:Y:S02]  /*2b10*/  LOP3.LUT R16, R16, 0xffbfffff, RZ, 0xc0, !PT ;  /* 0xffbfffff10107812 */ /* 0x000fe400078ec0ff */
[----:B------:R-:W-:-:S02]  /*2b20*/  ISETP.GT.AND P3, PT, R4, 0x29, !P2 ;  /* 0x000000290400780c */ /* 0x000fc40005764270 */
[----:B------:R-:W-:Y:S02]  /*2b30*/  @P4 LOP3.LUT R16, R16, 0x400000, RZ, 0xfc, !PT ;  /* 0x0040000010104812 */ /* 0x000fe400078efcff */
        /* <DEDUP_REMOVED lines=161> */
[----:B------:R-:W-:Y:S01]  /*3550*/  FSEL R5, R88, -INF , !P6 ;  /* 0xff80000058057808 */ /* 0x000fe20007000000 */
[----:B0-----:R-:W-:Y:S01]  /*3560*/  IMAD.IADD R88, R8, 0x1, R3 ;  /* 0x0000000108587824 */ /* 0x001fe200078e0203 */
[----:B------:R-:W-:-:S13]  /*3570*/  ISETP.GE.AND P6, PT, R10, 0x9a, PT ;  /* 0x0000009a0a00780c */ /* 0x000fda0003fc6270 */
[----:B------:R-:W-:Y:S02]  /*3580*/  @P6 LOP3.LUT R16, R16, 0x8000000, RZ, 0xfc, !PT ;  /* 0x0800000010106812 */ /* 0x000fe400078efcff */
[----:B------:R-:W-:-:S04]  /*3590*/  ISETP.GT.AND P6, PT, R4, 0x99, !P6 ;  /* 0x000000990400780c */ /* 0x000fc800077c4270 */
        /* <DEDUP_REMOVED lines=18> */
.L_x_11930:
[----:B------:R-:W-:-:S06]  /*36c0*/  UISETP.NE.AND UP2, UPT, UR7, 0x1, UPT ;  /* 0x000000010700788c */ /* 0x000fcc000bf45270 */
[----:B------:R-:W-:-:S05]  /*36d0*/  PLOP3.LUT P6, PT, PT, PT, UP2, 0x80, 0x0 ;  /* 0x000000000000781c */ /* 0x000fca0003fcf028 */
[----:B------:R-:W-:-:S08]  /*36e0*/  @UP2 ULDC.64 UR10, c[0x0][0x9e8] ;  /* 0x00027a00000a2ab9 */ /* 0x000fd00000000a00 */
[----:B------:R-:W-:Y:S01]  /*36f0*/  @P6 IMAD.HI.U32 R4, R3, UR10, RZ ;  /* 0x0000000a03046c27 */ /* 0x000fe2000f8e00ff */
[----:B------:R-:W-:-:S13]  /*3700*/  PLOP3.LUT P6, PT, PT, PT, UP2, 0x80, 0x0 ;  /* 0x000000000000781c */ /* 0x000fda0003fcf028 */
[----:B------:R-:W-:-:S07]  /*3710*/  @P6 SHF.R.U32.HI R3, RZ, UR11, R4 ;  /* 0x0000000bff036c19 */ /* 0x000fce0008011604 */
.L_x_11931:
[----:B------:R-:W-:Y:S05]  /*3720*/  BSYNC B0 ;  /* 0x0000000000007941 */ /* 0x000fea0003800000 */
.L_x_11929:
[----:B------:R-:W-:-:S05]  /*3730*/  IMAD R3, R3, UR7, R12 ;  /* 0x0000000703037c24 */ /* 0x000fca000f8e020c */
[----:B------:R-:W-:Y:S02]  /*3740*/  VIMNMX R88, R88, R3, !PT ;  /* 0x0000000358587248 */ /* 0x000fe40007fe0100 */
[----:B------:R-:W-:-:S07]  /*3750*/  VIADDMNMX R0, R3, UR7, R0, PT ;  /* 0x0000000703007c46 */ /* 0x000fce000b800100 */
.L_x_11928:
        /* <DEDUP_REMOVED lines=10> */
[----:B------:R-:W-:Y:S01]  /*3800*/  LOP3.LUT P1, RZ, R16, 0x2, RZ, 0xc0, !PT ;  /* 0x0000000210ff7812 */ /* 0x000fe2000782c0ff */
[----:B------:R-:W-:Y:S01]  /*3810*/  @UP0 USHF.R.U32.HI UR12, URZ, UR14, UR11 ;  /* 0x0000000e3f0c0299 */ /* 0x000fe2000801160b */
[----:B------:R-:W-:-:S02]  /*3820*/  FSEL R79, R79, -INF , !P2 ;  /* 0xff8000004f4f7808 */ /* 0x000fc40005000000 */
[----:B------:R-:W-:Y:S02]  /*3830*/  ISETP.GT.AND P1, PT, R88, 0x21, !P1 ;  /* 0x000000215800780c */ /* 0x000fe40004f24270 */
[----:B------:R-:W-:Y:S02]  /*3840*/  LOP3.LUT P2, RZ, R16, 0x10000, RZ, 0xc0, !PT ;  /* 0x0001000010ff7812 */ /* 0x000fe4000784c0ff */
        /* <DEDUP_REMOVED lines=100> */
[----:B------:R-:W-:Y:S01]  /*3e90*/  ISETP.GT.AND P3, PT, R88, 0x90, !P3 ;  /* 0x000000905800780c */ /* 0x000fe20005f64270 */
        /* <DEDUP_REMOVED lines=23> */
[----:B------:R-:W-:Y:S02]  /*4010*/  ISETP.LT.OR P1, PT, R0, 0x71, P1 ;  /* 0x000000710000780c */ /* 0x000fe40000f21670 */
[----:B------:R-:W-:-:S02]  /*4020*/  R2UR UR13, R105 ;  /* 0x00000000690d72ca */ /* 0x000fc400000e0000 */
[----:B------:R-:W-:Y:S02]  /*4030*/  FSEL R50, R50, -INF , !P1 ;  /* 0xff80000032327808 */ /* 0x000fe40004800000 */
[----:B------:R-:W-:Y:S02]  /*4040*/  ISETP.GT.AND P1, PT, R88, 0x71, !P2 ;  /* 0x000000715800780c */ /* 0x000fe40005724270 */
[----:B------:R-:W-:Y:S02]  /*4050*/  LOP3.LUT P2, RZ, R16, 0x2000000, RZ, 0xc0, !PT ;  /* 0x0200000010ff7812 */ /* 0x000fe4000784c0ff */
[----:B------:R-:W-:Y:S02]  /*4060*/  ISETP.LT.OR P1, PT, R0, 0x72, P1 ;  /* 0x000000720000780c */ /* 0x000fe40000f21670 */
[----:B0-----:R-:W-:Y:S02]  /*4070*/  FMNMX.FTZ R3, R6, R3, !PT ;  /* 0x0000000306037209 */ /* 0x001fe40007810000 */
[----:B------:R-:W-:Y:S01]  /*4080*/  FSEL R51, R51, -INF , !P1 ;  /* 0xff80000033337808 */ /* 0x000fe20004800000 */
[----:B------:R-:W-:Y:S01]  /*4090*/  UIADD3 UR10, UR13, UR12, URZ ;  /* 0x0000000c0d0a7290 */ /* 0x000fe2000fffe03f */
[----:B------:R-:W-:Y:S01]  /*40a0*/  ISETP.GT.AND P1, PT, R88, 0x78, !P6 ;  /* 0x000000785800780c */ /* 0x000fe20007724270 */
[----:B------:R-:W-:-:S01]  /*40b0*/  FFMA.FTZ R106, R3, R106, -8 ;  /* 0xc1000000036a7423 */ /* 0x000fc2000001006a */
[----:B------:R-:W-:Y:S01]  /*40c0*/  LOP3.LUT P6, RZ, R16, 0x1000000, RZ, 0xc0, !PT ;  /* 0x0100000010ff7812 */ /* 0x000fe200078cc0ff */
[----:B------:R-:W-:Y:S01]  /*40d0*/  UIADD3 UR6, UR10, UR6, URZ ;  /* 0x000000060a067290 */ /* 0x000fe2000fffe03f */
        /* <DEDUP_REMOVED lines=43> */
[----:B------:R-:W-:Y:S02]  /*4390*/  FMNMX.FTZ R15, R95, R14, !PT ;  /* 0x0000000e5f0f7209 */ /* 0x000fe40007810000 */
[----:B------:R-:W-:Y:S02]  /*43a0*/  ISETP.GT.AND P1, PT, R88, 0x81, !P6 ;  /* 0x000000815800780c */ /* 0x000fe40007724270 */
[----:B------:R-:W-:Y:S02]  /*43b0*/  FMNMX.FTZ R14, R98, R15, !PT ;  /* 0x0000000f620e7209 */ /* 0x000fe40007810000 */
[----:B------:R-:W-:Y:S02]  /*43c0*/  ISETP.LT.OR P1, PT, R0, 0x82, P1 ;  /* 0x000000820000780c */ /* 0x000fe40000f21670 */
[----:B------:R-:W-:Y:S02]  /*43d0*/  FMNMX.FTZ R21, R99, R14, !PT ;  /* 0x0000000e63157209 */ /* 0x000fe40007810000 */
[----:B------:R-:W-:-:S02]  /*43e0*/  FSEL R27, R27, -INF , !P1 ;  /* 0xff8000001b1b7808 */ /* 0x000fc40004800000 */
[----:B------:R-:W-:Y:S02]  /*43f0*/  FMNMX.FTZ R14, R102, R21, !PT ;  /* 0x00000015660e7209 */ /* 0x000fe40007810000 */
[----:B------:R-:W-:Y:S02]  /*4400*/  FSETP.NEU.FTZ.AND P1, PT, R3, -INF , PT ;  /* 0xff8000000300780b */ /* 0x000fe40003f3d000 */
[----:B------:R-:W-:Y:S02]  /*4410*/  FMNMX.FTZ R21, R103, R14, !PT ;  /* 0x0000000e67157209 */ /* 0x000fe40007810000 */
[----:B------:R-:W-:Y:S02]  /*4420*/  FSEL R106, R106, RZ, P1 ;  /* 0x000000ff6a6a7208 */ /* 0x000fe40000800000 */
[----:B------:R-:W-:Y:S02]  /*4430*/  FMNMX.FTZ R14, R74, R21, !PT ;  /* 0x000000154a0e7209 */ /* 0x000fe40007810000 */
[----:B------:R-:W-:Y:S01]  /*4440*/  LOP3.LUT P6, RZ, R16, 0x4000000, RZ, 0xc0, !PT ;  /* 0x0400000010ff7812 */ /* 0x000fe200078cc0ff */
[--C-:B------:R-:W-:Y:S01]  /*4450*/  FFMA.FTZ R20, R73, UR40, -R106.reuse ;  /* 0x0000002849147c23 */ /* 0x100fe2000801086a */
[----:B------:R-:W-:Y:S01]  /*4460*/  FMNMX.FTZ R21, R75, R14, !PT ;  /* 0x0000000e4b157209 */ /* 0x000fe20007810000 */
[--C-:B------:R-:W-:Y:S01]  /*4470*/  FFMA.FTZ R73, R77, UR40, -R106.reuse ;  /* 0x000000284d497c23 */ /* 0x100fe2000801086a */
[----:B------:R-:W-:-:S01]  /*4480*/  FFMA.FTZ R14, R80, UR40, -R106 ;  /* 0x00000028500e7c23 */ /* 0x000fc2000801086a */
[----:B------:R0:W-:Y:S01]  /*4490*/  MUFU.EX2 R15, R20 ;  /* 0x00000014000f7308 */ /* 0x0001e20000000800 */
[----:B------:R-:W-:-:S01]  /*44a0*/  FFMA.FTZ R80, R81, UR40, -R106 ;  /* 0x0000002851507c23 */ /* 0x000fc2000801086a */
[----:B------:R-:W-:Y:S01]  /*44b0*/  ISETP.GT.AND P1, PT, R88, 0x88, !P6 ;  /* 0x000000885800780c */ /* 0x000fe20007724270 */
[----:B------:R-:W-:-:S01]  /*44c0*/  FFMA.FTZ R4, R5, UR40, -R106 ;  /* 0x0000002805047c23 */ /* 0x000fc2000801086a */
[----:B------:R-:W-:Y:S01]  /*44d0*/  LOP3.LUT P2, RZ, R16, 0x800000, RZ, 0xc0, !PT ;  /* 0x0080000010ff7812 */ /* 0x000fe2000784c0ff */
[----:B------:R-:W-:-:S01]  /*44e0*/  FFMA.FTZ R5, R89, UR40, -R106 ;  /* 0x0000002859057c23 */ /* 0x000fc2000801086a */
[----:B------:R-:W-:Y:S01]  /*44f0*/  ISETP.LT.OR P1, PT, R0, 0x89, P1 ;  /* 0x000000890000780c */ /* 0x000fe20000f21670 */
[----:B------:R-:W-:-:S01]  /*4500*/  FFMA.FTZ R6, R92, UR40, -R106 ;  /* 0x000000285c067c23 */ /* 0x000fc2000801086a */
[----:B------:R-:W-:Y:S01]  /*4510*/  LOP3.LUT P6, RZ, R16, 0x8000000, RZ, 0xc0, !PT ;  /* 0x0800000010ff7812 */ /* 0x000fe200078cc0ff */
        /* <DEDUP_REMOVED lines=24> */
[----:B------:R-:W1:Y:S01]  /*46a0*/  MUFU.EX2 R9, R9 ;  /* 0x0000000900097308 */ /* 0x000e620000000800 */
[----:B------:R-:W-:Y:S01]  /*46b0*/  FMNMX.FTZ R20, R58, R77, !PT ;  /* 0x0000004d3a147209 */ /* 0x000fe20007810000 */
[----:B0-----:R-:W-:Y:S01]  /*46c0*/  FADD.FTZ R97, R4, R5 ;  /* 0x0000000504617221 */ /* 0x001fe20000010000 */
        /* <DEDUP_REMOVED lines=16> */
[----:B-1----:R-:W-:Y:S01]  /*47d0*/  F2FP.SATFINITE.E4M3.F32.PACK_AB_MERGE_C R152, R9, R6, RZ ;  /* 0x000000060998723e */ /* 0x002fe200048070ff */
[--C-:B------:R-:W-:Y:S01]  /*47e0*/  FFMA.FTZ R52, R52, UR40, -R106.reuse ;  /* 0x0000002834347c23 */ /* 0x100fe2000801086a */
[----:B------:R-:W-:Y:S01]  /*47f0*/  FMNMX.FTZ R81, R67, R56, !PT ;  /* 0x0000003843517209 */ /* 0x000fe20007810000 */
[----:B------:R-:W-:Y:S01]  /*4800*/  FFMA.FTZ R56, R60, UR40, -R106 ;  /* 0x000000283c387c23 */ /* 0x000fe2000801086a */
[----:B------:R-:W-:Y:S01]  /*4810*/  F2FP.SATFINITE.E4M3.F32.PACK_AB_MERGE_C R152, R5, R4, R152 ;  /* 0x000000040598723e */ /* 0x000fe20004807098 */
        /* <DEDUP_REMOVED lines=18> */
[----:B------:R-:W-:-:S03]  /*4940*/  FFMA.FTZ R33, R33, UR40, -R106 ;  /* 0x0000002821217c23 */ /* 0x000fc6000801086a */
[----:B------:R-:W-:-:S03]  /*4950*/  FMNMX.FTZ R81, R47, R64, !PT ;  /* 0x000000402f517209 */ /* 0x000fc60007810000 */
[----:B------:R-:W0:Y:S01]  /*4960*/  MUFU.EX2 R13, R13 ;  /* 0x0000000d000d7308 */ /* 0x000e220000000800 */
[----:B------:R-:W-:-:S04]  /*4970*/  FMNMX.FTZ R64, R50, R81, !PT ;  /* 0x0000005132407209 */ /* 0x000fc80007810000 */
[----:B------:R-:W-:Y:S01]  /*4980*/  FMNMX.FTZ R81, R51, R64, !PT ;  /* 0x0000004033517209 */ /* 0x000fe20007810000 */
[----:B------:R-:W-:-:S02]  /*4990*/  FFMA.FTZ R64, R68, UR40, -R106 ;  /* 0x0000002844407c23 */ /* 0x000fc4000801086a */
        /* <DEDUP_REMOVED lines=19> */
[----:B------:R-:W-:Y:S02]  /*4ad0*/  MUFU.EX2 R20, R20 ;  /* 0x0000001400147308 */ /* 0x000fe40000000800 */
[----:B------:R-:W0:Y:S06]  /*4ae0*/  SHFL.BFLY PT, R81, R0, 0x2, 0x1f ;  /* 0x0c401f0000517f89 */ /* 0x000e2c00000e0000 */
[----:B------:R-:W-:Y:S01]  /*4af0*/  MUFU.EX2 R57, R57 ;  /* 0x0000003900397308 */ /* 0x000fe20000000800 */
[----:B-1----:R-:W-:-:S04]  /*4b00*/  F2FP.SATFINITE.E4M3.F32.PACK_AB_MERGE_C R150, R77, R76, RZ ;  /* 0x0000004c4d96723e */ /* 0x002fc800048070ff */
[----:B------:R-:W-:-:S03]  /*4b10*/  F2FP.SATFINITE.E4M3.F32.PACK_AB_MERGE_C R150, R21, R14, R150 ;  /* 0x0000000e1596723e */ /* 0x000fc60004807096 */
[----:B------:R-:W-:Y:S08]  /*4b20*/  MUFU.EX2 R56, R56 ;  /* 0x0000003800387308 */ /* 0x000ff00000000800 */
[----:B------:R-:W1:Y:S01]  /*4b30*/  MUFU.EX2 R61, R61 ;  /* 0x0000003d003d7308 */ /* 0x000e620000000800 */
[----:B0-----:R-:W-:-:S05]  /*4b40*/  FMNMX.FTZ R81, R0, R81, !PT ;  /* 0x0000005100517209 */ /* 0x001fca0007810000 */
[----:B------:R-:W0:Y:S02]  /*4b50*/  SHFL.BFLY PT, R0, R81, 0x1, 0x1f ;  /* 0x0c201f0051007f89 */ /* 0x000e2400000e0000 */
[----:B------:R-:W-:Y:S08]  /*4b60*/  MUFU.EX2 R64, R64 ;  /* 0x0000004000407308 */ /* 0x000ff00000000800 */
[----:B------:R-:W2:Y:S01]  /*4b70*/  MUFU.EX2 R69, R69 ;  /* 0x0000004500457308 */ /* 0x000ea20000000800 */
[----:B-1----:R-:W-:-:S04]  /*4b80*/  F2FP.SATFINITE.E4M3.F32.PACK_AB_MERGE_C R144, R61, R56, RZ ;  /* 0x000000383d90723e */ /* 0x002fc800048070ff */
[----:B------:R-:W-:-:S03]  /*4b90*/  F2FP.SATFINITE.E4M3.F32.PACK_AB_MERGE_C R144, R57, R20, R144 ;  /* 0x000000143990723e */ /* 0x000fc60004807090 */
[----:B------:R-:W-:Y:S01]  /*4ba0*/  MUFU.EX2 R60, R60 ;  /* 0x0000003c003c7308 */ /* 0x000fe20000000800 */
[----:B0-----:R-:W-:Y:S01]  /*4bb0*/  FMNMX.FTZ R0, R81, R0, !PT ;  /* 0x0000000051007209 */ /* 0x001fe20007810000 */
[----:B------:R-:W-:-:S06]  /*4bc0*/  IMAD.U32 R81, RZ, RZ, UR40 ;  /* 0x00000028ff517e24 */ /* 0x000fcc000f8e00ff */
[----:B------:R-:W-:Y:S01]  /*4bd0*/  MUFU.EX2 R65, R65 ;  /* 0x0000004100417308 */ /* 0x000fe20000000800 */
[----:B--2---:R-:W-:Y:S01]  /*4be0*/  F2FP.SATFINITE.E4M3.F32.PACK_AB_MERGE_C R146, R69, R64, RZ ;  /* 0x000000404592723e */ /* 0x004fe200048070ff */
[C---:B------:R-:W-:Y:S01]  /*4bf0*/  FFMA.FTZ R68, R0.reuse, R81, -8 ;  /* 0xc100000000447423 */ /* 0x040fe20000010051 */
[----:B------:R-:W-:Y:S01]  /*4c00*/  FSETP.NEU.FTZ.AND P1, PT, R0, -INF , PT ;  /* 0xff8000000000780b */ /* 0x000fe20003f3d000 */
[----:B------:R-:W-:-:S03]  /*4c10*/  FFMA.FTZ R81, R37, UR40, -R106 ;  /* 0x0000002825517c23 */ /* 0x000fc6000801086a */
        /* <DEDUP_REMOVED lines=10> */
[----:B------:R-:W-:-:S01]  /*4cc0*/  FADD.FTZ R90, R6, R97 ;  /* 0x00000061065a7221 */ /* 0x000fc20000010000 */
        /* <DEDUP_REMOVED lines=26> */
[----:B------:R-:W-:Y:S01]  /*4e70*/  FFMA.FTZ R62, R62, UR40, -R37 ;  /* 0x000000283e3e7c23 */ /* 0x000fe20008010825 */
[----:B------:R-:W-:Y:S01]  /*4e80*/  F2FP.SATFINITE.E4M3.F32.PACK_AB_MERGE_C R146, R65, R60, R146 ;  /* 0x0000003c4192723e */ /* 0x000fe20004807092 */
        /* <DEDUP_REMOVED lines=20> */
[----:B------:R-:W-:Y:S01]  /*4fd0*/  FADD.FTZ R71, R73, R90 ;  /* 0x0000005a49477221 */ /* 0x000fe20000010000 */
[----:B------:R-:W-:-:S01]  /*4fe0*/  FFMA.FTZ R38, R38, UR40, -R37 ;  /* 0x0000002826267c23 */ /* 0x000fc20008010825 */
[----:B------:R-:W-:-:S04]  /*4ff0*/  F2FP.SATFINITE.E4M3.F32.PACK_AB_MERGE_C R80, R89, R80, RZ ;  /* 0x000000505950723e */ /* 0x000fc800048070ff */
[----:B------:R-:W0:Y:S01]  /*5000*/  MUFU.EX2 R93, R93 ;  /* 0x0000005d005d7308 */ /* 0x000e220000000800 */
[----:B-1----:R-:W-:-:S01]  /*5010*/  FADD.FTZ R13, R91, R6 ;  /* 0x000000065b0d7221 */ /* 0x002fc20000010000 */
[----:B------:R-:W-:Y:S01]  /*5020*/  FFMA.FTZ R6, R46, UR40, -R37 ;  /* 0x000000282e067c23 */ /* 0x000fe20008010825 */
[----:B------:R-:W-:-:S01]  /*5030*/  FADD.FTZ R46, R14, R71 ;  /* 0x000000470e2e7221 */ /* 0x000fc20000010000 */
[----:B------:R-:W-:-:S04]  /*5040*/  F2FP.SATFINITE.E4M3.F32.PACK_AB_MERGE_C R153, R85, R68, R80 ;  /* 0x000000445599723e */ /* 0x000fc80004807050 */
[----:B------:R-:W1:Y:S01]  /*5050*/  MUFU.EX2 R74, R74 ;  /* 0x0000004a004a7308 */ /* 0x000e620000000800 */
[----:B--2---:R-:W-:-:S01]  /*5060*/  FADD.FTZ R10, R88, R13 ;  /* 0x0000000d580a7221 */ /* 0x004fc20000010000 */
[----:B------:R-:W-:-:S04]  /*5070*/  FADD.FTZ R13, R21, R46 ;  /* 0x0000002e150d7221 */ /* 0x000fc80000010000 */
        /* <DEDUP_REMOVED lines=9> */
[----:B------:R-:W-:-:S04]  /*5110*/  FADD.FTZ R15, R57, R10 ;  /* 0x0000000a390f7221 */ /* 0x000fc80000010000 */
[----:B------:R-:W-:Y:S02]  /*5120*/  FADD.FTZ R56, R56, R15 ;  /* 0x0000000f38387221 */ /* 0x000fe40000010000 */
[----:B------:R-:W1:Y:S01]  /*5130*/  MUFU.EX2 R95, R95 ;  /* 0x0000005f005f7308 */ /* 0x000e620000000800 */
[----:B--2---:R-:W-:-:S01]  /*5140*/  FADD.FTZ R5, R75, R4 ;  /* 0x000000044b057221 */ /* 0x004fc20000010000 */
[----:B------:R-:W-:Y:S01]  /*5150*/  FADD.FTZ R61, R61, R56 ;  /* 0x000000383d3d7221 */ /* 0x000fe20000010000 */
[----:B------:R-:W-:-:S05]  /*5160*/  FFMA.FTZ R4, R50, UR40, -R37 ;  /* 0x0000002832047c23 */ /* 0x000fca0008010825 */
[----:B------:R-:W2:Y:S01]  /*5170*/  MUFU.EX2 R79, R79 ;  /* 0x0000004f004f7308 */ /* 0x000ea20000000800 */
[----:B0-----:R-:W-:-:S01]  /*5180*/  FADD.FTZ R8, R78, R5 ;  /* 0x000000054e087221 */ /* 0x001fc20000010000 */
[--C-:B------:R-:W-:Y:S01]  /*5190*/  FFMA.FTZ R5, R51, UR40, -R37.reuse ;  /* 0x0000002833057c23 */ /* 0x100fe20008010825 */
[----:B------:R-:W-:-:S05]  /*51a0*/  FFMA.FTZ R37, R39, UR40, -R37 ;  /* 0x0000002827257c23 */ /* 0x000fca0008010825 */
        /* <DEDUP_REMOVED lines=34> */
[----:B------:R-:W-:Y:S01]  /*53d0*/  MUFU.EX2 R40, R40 ;  /* 0x0000002800287308 */ /* 0x000fe20000000800 */
[----:B-1----:R-:W-:-:S07]  /*53e0*/  F2FP.SATFINITE.E4M3.F32.PACK_AB_MERGE_C R10, R45, R44, RZ ;  /* 0x0000002c2d0a723e */ /* 0x002fce00048070ff */
[----:B------:R-:W0:Y:S01]  /*53f0*/  MUFU.EX2 R41, R41 ;  /* 0x0000002900297308 */ /* 0x000e220000000800 */
[----:B--2---:R-:W-:-:S01]  /*5400*/  FADD.FTZ R13, R70, R13 ;  /* 0x0000000d460d7221 */ /* 0x004fc20000010000 */
[----:B------:R-:W-:-:S04]  /*5410*/  F2FP.SATFINITE.E4M3.F32.PACK_AB_MERGE_C R67, R70, R67, RZ ;  /* 0x000000434643723e */ /* 0x000fc800048070ff */
[----:B------:R-:W-:Y:S02]  /*5420*/  F2FP.SATFINITE.E4M3.F32.PACK_AB_MERGE_C R147, R66, R63, R67 ;  /* 0x0000003f4293723e */ /* 0x000fe40004807043 */
        /* <DEDUP_REMOVED lines=24> */
[----:B------:R-:W-:-:S02]  /*55b0*/  FADD.FTZ R52, R52, R49 ;  /* 0x0000003134347221 */ /* 0x000fc40000010000 */
[----:B------:R-:W-:Y:S02]  /*55c0*/  F2FP.SATFINITE.E4M3.F32.PACK_AB_MERGE_C R141, R9, R42, R10 ;  /* 0x0000002a098d723e */ /* 0x000fe4000480700a */
[----:B------:R-:W-:-:S01]  /*55d0*/  FADD.FTZ R53, R53, R52 ;  /* 0x0000003435357221 */ /* 0x000fc20000010000 */
        /* <DEDUP_REMOVED lines=60> */
.L_x_11933:
[----:B------:R-:W-:-:S11]  /*59a0*/  UISETP.NE.AND UP2, UPT, UR7, 0x1, UPT ;  /* 0x000000010700788c */ /* 0x000fd6000bf45270 */
[----:B------:R-:W-:Y:S02]  /*59b0*/  @UP2 ULDC.64 UR14, c[0x0][0x9e8] ;  /* 0x00027a00000e2ab9 */ /* 0x000fe40000000a00 */
[----:B------:R-:W-:-:S04]  /*59c0*/  UIMAD.WIDE.U32 UR10, UR12, UR14, URZ ;  /* 0x0000000e0c0a72a5 */ /* 0x000fc8000f8e003f */
[----:B------:R-:W-:-:S12]  /*59d0*/  @UP2 USHF.R.U32.HI UR12, URZ, UR15, UR11 ;  /* 0x0000000f3f0c2299 */ /* 0x000fd8000801160b */
.L_x_11934:
[----:B------:R-:W-:-:S04]  /*59e0*/  UIMAD UR7, UR12, UR7, UR7 ;  /* 0x000000070c0772a4 */ /* 0x000fc8000f8e0207 */
[----:B------:R-:W-:-:S04]  /*59f0*/  UISETP.LT.AND UP2, UPT, UR6, UR7, UPT ;  /* 0x000000070600728c */ /* 0x000fc8000bf41270 */
[----:B------:R-:W-:-:S12]  /*5a00*/  USEL UR6, UR6, UR7, UP2 ;  /* 0x0000000706067287 */ /* 0x000fd80009000000 */
.L_x_11932:
        /* <DEDUP_REMOVED lines=21> */
[----:B------:R-:W-:-:S13]  /*5b60*/  ISETP.GE.AND P1, PT, R4, UR26, PT ;  /* 0x0000001a04007c0c */ /* 0x000fda000bf26270 */
[----:B------:R-:W-:Y:S05]  /*5b70*/  @!P1 BRA `(.L_x_11935) ;  /* 0x0000004000089947 */ /* 0x000fea0003800000 */
        /* <DEDUP_REMOVED lines=19> */
.L_x_11953:
[----:B------:R-:W-:-:S04]  /*5cb0*/  UIADD3 UR25, UR46, 0x1, URZ ;  /* 0x000000012e197890 */ /* 0x000fc8000fffe03f */
[----:B------:R-:W-:-:S04]  /*5cc0*/  UISETP.NE.AND UP2, UPT, UR25, 0x2, UPT ;  /* 0x000000021900788c */ /* 0x000fc8000bf45270 */
[----:B------:R-:W-:Y:S02]  /*5cd0*/  USEL UR24, URZ, 0x1, UP2 ;  /* 0x000000013f187887 */ /* 0x000fe40009000000 */
[----:B------:R-:W-:Y:S02]  /*5ce0*/  USEL UR25, UR25, URZ, UP2 ;  /* 0x0000003f19197287 */ /* 0x000fe40009000000 */
[----:B------:R-:W-:Y:S01]  /*5cf0*/  ULOP3.LUT UR24, UR47, UR24, URZ, 0x3c, !UPT ;  /* 0x000000182f187292 */ /* 0x000fe2000f8e3c3f */
[----:B------:R-:W-:Y:S11]  /*5d00*/  @!P0 BRA `(.L_x_11936) ;  /* 0x0000000000048947 */ /* 0x000ff60003800000 */
[----:B------:R-:W-:Y:S01]  /*5d10*/  BPT.TRAP 0x1 ;  /* 0x000000040000795c */ /* 0x000fe20000300000 */
.L_x_11936:
[----:B------:R-:W-:Y:S01]  /*5d20*/  ULEA UR23, UR25, UR45, 0x3 ;  /* 0x0000002d19177291 */ /* 0x000fe2000f8e183f */
[----:B------:R-:W-:-:S05]  /*5d30*/  IMAD.U32 R8, RZ, RZ, UR24 ;  /* 0x00000018ff087e24 */ /* 0x000fca000f8e00ff */
[----:B------:R-:W-:-:S04]  /*5d40*/  SHF.L.U32 R8, R8, 0x1f, RZ ;  /* 0x0000001f08087819 */ /* 0x000fc800000006ff */
[----:B------:R0:W1:Y:S01]  /*5d50*/  SYNCS.PHASECHK.TRANS64.TRYWAIT P1, [UR23+0x13230], R8 ;  /* 0x01323008ff0075a7 */ /* 0x0000620008020157 */
[----:B------:R-:W-:Y:S05]  /*5d60*/  @!P0 BRA `(.L_x_11937) ;  /* 0x0000000000048947 */ /* 0x000fea0003800000 */
[----:B------:R-:W-:Y:S01]  /*5d70*/  BPT.TRAP 0x1 ;  /* 0x000000040000795c */ /* 0x000fe20000300000 */
.L_x_11937:
[----:B-1----:R-:W-:Y:S05]  /*5d80*/  @P1 BRA `(.L_x_11938) ;  /* 0x0000000000081947 */ /* 0x002fea0003800000 */
[----:B------:R-:W1:Y:S02]  /*5d90*/  SYNCS.PHASECHK.TRANS64.TRYWAIT P1, [UR23+0x13230], R8 ;  /* 0x01323008ff0075a7 */ /* 0x000e640008020157 */
[----:B-1----:R-:W-:Y:S05]  /*5da0*/  @!P1 BRA `(.L_x_11939) ;  /* 0x00000134001c9947 */ /* 0x002fea0003800000 */
.L_x_11938:
        /* <DEDUP_REMOVED lines=64> */
.L_x_11940:
[----:B------:R-:W-:Y:S01]  /*61b0*/  ULEA UR11, UR46, UR45, 0x3 ;  /* 0x0000002d2e0b7291 */ /* 0x000fe2000f8e183f */
[----:B01----:R-:W-:-:S05]  /*61c0*/  IMAD.U32 R8, RZ, RZ, UR47 ;  /* 0x0000002fff087e24 */ /* 0x003fca000f8e00ff */
[----:B------:R-:W-:-:S04]  /*61d0*/  SHF.L.U32 R8, R8, 0x1f, RZ ;  /* 0x0000001f08087819 */ /* 0x000fc800000006ff */
[----:B------:R0:W1:Y:S01]  /*61e0*/  SYNCS.PHASECHK.TRANS64.TRYWAIT P1, [UR11+0x13250], R8 ;  /* 0x01325008ff0075a7 */ /* 0x000062000802014b */
[----:B------:R-:W-:Y:S05]  /*61f0*/  @!P0 BRA `(.L_x_11941) ;  /* 0x0000000000048947 */ /* 0x000fea0003800000 */
[----:B------:R-:W-:Y:S01]  /*6200*/  BPT.TRAP 0x1 ;  /* 0x000000040000795c */ /* 0x000fe20000300000 */
.L_x_11941:
[----:B-1----:R-:W-:Y:S05]  /*6210*/  @P1 BRA `(.L_x_11942) ;  /* 0x0000000000081947 */ /* 0x002fea0003800000 */
[----:B------:R-:W1:Y:S02]  /*6220*/  SYNCS.PHASECHK.TRANS64.TRYWAIT P1, [UR11+0x13250], R8 ;  /* 0x01325008ff0075a7 */ /* 0x000e64000802014b */
[----:B-1----:R-:W-:Y:S05]  /*6230*/  @!P1 BRA `(.L_x_11943) ;  /* 0x0000013000109947 */ /* 0x002fea0003800000 */
.L_x_11942:
[----:B------:R-:W-:Y:S01]  /*6240*/  UIADD3 UR6, UR45, 0x1000, URZ ;  /* 0x000010002d067890 */ /* 0x000fe2000fffe03f */
[----:B------:R-:W-:Y:S01]  /*6250*/  WARPGROUP.ARRIVE ;  /* 0x00000000000079c5 */ /* 0x000fe20000000000 */
[----:B------:R-:W-:Y:S01]  /*6260*/  UMOV UR7, 0xc0000010 ;  /* 0xc000001000077882 */ /* 0x000fe20000000000 */
[----:B------:R-:W-:Y:S01]  /*6270*/  PLOP3.LUT P1, PT, PT, PT, UP0, 0x80, 0x0 ;  /* 0x000000000000781c */ /* 0x000fe20003f2f008 */
[----:B------:R-:W-:Y:S01]  /*6280*/  USHF.R.U32.HI UR6, URZ, 0x4, UR6 ;  /* 0x000000043f067899 */ /* 0x000fe20008011606 */
[----:B------:R-:W-:Y:S01]  /*6290*/  PLOP3.LUT P2, PT, PT, PT, UP0, 0x80, 0x0 ;  /* 0x000000000000781c */ /* 0x000fe20003f4f008 */
[----:B------:R-:W-:Y:S01]  /*62a0*/  VIADD R13, R22, UR39 ;  /* 0x00000027160d7c36 */ /* 0x000fe20008000000 */
[----:B------:R-:W-:Y:S01]  /*62b0*/  LOP3.LUT P3, RZ, R23, 0x7f, RZ, 0xc0, !PT ;  /* 0x0000007f17ff7812 */ /* 0x000fe2000786c0ff */
[----:B------:R-:W-:Y:S01]  /*62c0*/  ULOP3.LUT UR6, UR6, 0x3fff, URZ, 0xc0, !UPT ;  /* 0x00003fff06067892 */ /* 0x000fe2000f8ec03f */
[----:B01----:R-:W-:Y:S02]  /*62d0*/  IMAD.U32 R8, RZ, RZ, UR23 ;  /* 0x00000017ff087e24 */ /* 0x003fe4000f8e00ff */
[----:B------:R-:W-:Y:S01]  /*62e0*/  IMAD R14, R4, -0xa0, RZ ;  /* 0xffffff60040e7824 */ /* 0x000fe200078e02ff */
[----:B------:R-:W-:-:S04]  /*62f0*/  ULOP3.LUT UR6, UR6, 0x10000, URZ, 0xfc, !UPT ;  /* 0x0001000006067892 */ /* 0x000fc8000f8efc3f */
        /* <DEDUP_REMOVED lines=30> */
[----:B------:R-:W-:-:S04]  /*64e0*/  ULOP3.LUT UR6, URZ, UR21, URZ, 0x33, !UPT ;  /* 0x000000153f067292 */ /* 0x000fc8000f8e333f */
[----:B------:R-:W0:Y:S01]  /*64f0*/  SHFL.IDX PT, R15, R13, RZ, 0x1c1f ;  /* 0x001c1fff0d0f7589 */ /* 0x000e2200000e0000 */
[----:B------:R-:W-:Y:S02]  /*6500*/  WARPGROUP.DEPBAR.LE gsb0, 0x0 ;  /* 0x00008000000079c5 */ /* 0x000fe40000010000 */
[----:B------:R1:W-:Y:S02]  /*6510*/  @!P3 SYNCS.ARRIVE.TRANS64.RED.A1T0 RZ, [R8+URZ], RZ ;  /* 0x000000ff08ffb9a7 */ /* 0x0003e4000810043f */
[----:B-1----:R-:W-:-:S04]  /*6520*/  IADD3 R8, -R19, 0x1, R14 ;  /* 0x0000000113087810 */ /* 0x002fc80007ffe10e */
[----:B------:R-:W-:-:S05]  /*6530*/  IADD3 R8, -R18, R8, R17 ;  /* 0x0000000812087210 */ /* 0x000fca0007ffe111 */
[C---:B------:R-:W-:Y:S02]  /*6540*/  VIADD R12, R8.reuse, UR22 ;  /* 0x00000016080c7c36 */ /* 0x040fe40008000000 */
[----:B------:R-:W-:Y:S02]  /*6550*/  VIADD R11, R8, UR6 ;  /* 0x00000006080b7c36 */ /* 0x000fe40008000000 */
[----:B------:R-:W-:Y:S02]  /*6560*/  IMAD.IADD R8, R14, 0x1, -R19 ;  /* 0x000000010e087824 */ /* 0x000fe400078e0a13 */
[--C-:B0-----:R-:W-:Y:S02]  /*6570*/  IMAD.IADD R10, R12, 0x1, R15.reuse ;  /* 0x000000010c0a7824 */ /* 0x101fe400078e020f */
[----:B------:R-:W-:Y:S01]  /*6580*/  IMAD.IADD R9, R11, 0x1, R15 ;  /* 0x000000010b097824 */ /* 0x000fe200078e020f */
        /* <DEDUP_REMOVED lines=13> */
.L_x_11946:
[----:B------:R-:W-:-:S05]  /*6660*/  IMAD.U32 R136, RZ, RZ, UR20 ;  /* 0x00000014ff887e24 */ /* 0x000fca000f8e00ff */
[----:B------:R-:W-:-:S13]  /*6670*/  ISETP.NE.AND P1, PT, R136, 0x1, PT ;  /* 0x000000018800780c */ /* 0x000fda0003f25270 */
[----:B------:R-:W0:Y:S02]  /*6680*/  @P1 LDC.64 R20, c[0x0][0x9e8] ;  /* 0x00027a00ff141b82 */ /* 0x000e240000000a00 */
[----:B0-----:R-:W-:-:S05]  /*6690*/  @P1 IMAD.HI.U32 R20, R15, R20, RZ ;  /* 0x000000140f141227 */ /* 0x001fca00078e00ff */
[----:B------:R-:W-:-:S07]  /*66a0*/  @P1 SHF.R.U32.HI R15, RZ, R21, R20 ;  /* 0x00000015ff0f1219 */ /* 0x000fce0000011614 */
.L_x_11947:
[----:B------:R-:W-:Y:S05]  /*66b0*/  BSYNC B0 ;  /* 0x0000000000007941 */ /* 0x000fea0003800000 */
.L_x_11945:
[----:B------:R-:W-:-:S05]  /*66c0*/  IMAD R15, R15, R136, R8 ;  /* 0x000000880f0f7224 */ /* 0x000fca00078e0208 */
[----:B------:R-:W-:Y:S02]  /*66d0*/  VIADDMNMX R10, R15, R136, R10, PT ;  /* 0x000000880f0a7246 */ /* 0x000fe4000380010a */
[----:B------:R-:W-:-:S07]  /*66e0*/  VIMNMX R9, R9, R15, !PT ;  /* 0x0000000f09097248 */ /* 0x000fce0007fe0100 */
.L_x_11944:
[C---:B------:R-:W-:Y:S01]  /*66f0*/  ISETP.GE.AND P1, PT, R14.reuse, 0x2, PT ;  /* 0x000000020e00780c */ /* 0x040fe20003f26270 */
[----:B------:R-:W0:Y:S01]  /*6700*/  SHFL.IDX PT, R13, R13, 0x1, 0x1c1f ;  /* 0x003c1f000d0d7f89 */ /* 0x000e2200000e0000 */
[----:B------:R-:W-:Y:S02]  /*6710*/  ISETP.GE.AND P2, PT, R14, 0x9, PT ;  /* 0x000000090e00780c */ /* 0x000fe40003f46270 */
[----:B------:R-:W-:Y:S02]  /*6720*/  LOP3.LUT R16, R16, 0xefffffff, RZ, 0xc0, !PT ;  /* 0xefffffff10107812 */ /* 0x000fe400078ec0ff */
[----:B------:R-:W-:Y:S02]  /*6730*/  ISETP.GE.AND P3, PT, R14, 0xa, PT ;  /* 0x0000000a0e00780c */ /* 0x000fe40003f66270 */
[----:B------:R-:W-:-:S05]  /*6740*/  LOP3.LUT R2, R2, 0xfffffffe, RZ, 0xc0, !PT ;  /* 0xfffffffe02027812 */ /* 0x000fca00078ec0ff */
[----:B------:R-:W-:Y:S02]  /*6750*/  @P1 LOP3.LUT R16, R16, 0x10000000, RZ, 0xfc, !PT ;  /* 0x1000000010101812 */ /* 0x000fe400078efcff */
[C---:B------:R-:W-:Y:S02]  /*6760*/  ISETP.GT.AND P1, PT, R9.reuse, 0x1, !P1 ;  /* 0x000000010900780c */ /* 0x040fe40004f24270 */
[----:B------:R-:W-:Y:S02]  /*6770*/  LOP3.LUT R16, R16, 0xdfffffff, RZ, 0xc0, !PT ;  /* 0xdfffffff10107812 */ /* 0x000fe400078ec0ff */
[----:B------:R-:W-:Y:S02]  /*6780*/  ISETP.LT.OR P1, PT, R10, 0x2, P1 ;  /* 0x000000020a00780c */ /* 0x000fe40000f21670 */
[----:B------:R-:W-:Y:S02]  /*6790*/  @P2 LOP3.LUT R16, R16, 0x20000000, RZ, 0xfc, !PT ;  /* 0x2000000010102812 */ /* 0x000fe400078efcff */
[----:B------:R-:W-:-:S02]  /*67a0*/  ISETP.GT.AND P2, PT, R9, 0x8, !P2 ;  /* 0x000000080900780c */ /* 0x000fc40005744270 */
[----:B------:R-:W-:Y:S01]  /*67b0*/  FSEL R121, R121, -INF , !P1 ;  /* 0xff80000079797808 */ /* 0x000fe20004800000 */
[----:B0-----:R-:W-:Y:S01]  /*67c0*/  IMAD.IADD R12, R12, 0x1, R13 ;  /* 0x000000010c0c7824 */ /* 0x001fe200078e020d */
        /* <DEDUP_REMOVED lines=233> */
.L_x_11950:
[----:B------:R-:W-:-:S05]  /*7660*/  IMAD.U32 R15, RZ, RZ, UR20 ;  /* 0x00000014ff0f7e24 */ /* 0x000fca000f8e00ff */
[----:B------:R-:W-:-:S13]  /*7670*/  ISETP.NE.AND P6, PT, R15, 0x1, PT ;  /* 0x000000010f00780c */ /* 0x000fda0003fc5270 */
[----:B------:R-:W0:Y:S02]  /*7680*/  @P6 LDC.64 R10, c[0x0][0x9e8] ;  /* 0x00027a00ff0a6b82 */ /* 0x000e240000000a00 */
[----:B0-----:R-:W-:-:S05]  /*7690*/  @P6 IMAD.HI.U32 R10, R13, R10, RZ ;  /* 0x0000000a0d0a6227 */ /* 0x001fca00078e00ff */
[----:B------:R-:W-:-:S07]  /*76a0*/  @P6 SHF.R.U32.HI R13, RZ, R11, R10 ;  /* 0x0000000bff0d6219 */ /* 0x000fce000001160a */
.L_x_11951:
[----:B------:R-:W-:Y:S05]  /*76b0*/  BSYNC B0 ;  /* 0x0000000000007941 */ /* 0x000fea0003800000 */
.L_x_11949:
[----:B------:R-:W-:-:S05]  /*76c0*/  IMAD R8, R13, R15, R8 ;  /* 0x0000000f0d087224 */ /* 0x000fca00078e0208 */
[----:B------:R-:W-:Y:S02]  /*76d0*/  VIADDMNMX R12, R8, R15, R12, PT ;  /* 0x0000000f080c7246 */ /* 0x000fe4000380010c */
[----:B------:R-:W-:-:S07]  /*76e0*/  VIMNMX R9, R9, R8, !PT ;  /* 0x0000000809097248 */ /* 0x000fce0007fe0100 */
.L_x_11948:
        /* <DEDUP_REMOVED lines=367> */
[----:B------:R-:W-:-:S02]  /*8de0*/  FFMA.FTZ R70, R70, UR40, -R69 ;  /* 0x0000002846467c23 */ /* 0x000fc40008010845 */
[----:B------:R-:W1:Y:S08]  /*8df0*/  MUFU.EX2 R128, R128 ;  /* 0x0000008000807308 */ /* 0x000e700000000800 */
[----:B------:R-:W3:Y:S08]  /*8e00*/  MUFU.EX2 R125, R125 ;  /* 0x0000007d007d7308 */ /* 0x000ef00000000800 */
        /* <DEDUP_REMOVED lines=131> */
.L_x_11952:
        /* <DEDUP_REMOVED lines=82> */
[----:B------:R-:W-:Y:S01]  /*9b60*/  IMAD.MOV.U32 R0, RZ, RZ, R9 ;  /* 0x000000ffff007224 */ /* 0x000fe200078e0009 */
[----:B------:R-:W-:Y:S01]  /*9b70*/  UMOV UR46, UR25 ;  /* 0x00000019002e7c82 */ /* 0x000fe20008000000 */
[----:B------:R-:W-:Y:S01]  /*9b80*/  IMAD.MOV.U32 R3, RZ, RZ, R8 ;  /* 0x000000ffff037224 */ /* 0x000fe200078e0008 */
[----:B------:R-:W-:-:S06]  /*9b90*/  UMOV UR47, UR24 ;  /* 0x00000018002f7c82 */ /* 0x000fcc0008000000 */
.L_x_11935:
        /* <DEDUP_REMOVED lines=25> */
.L_x_11955:
[----:B------:R-:W-:-:S11]  /*9d30*/  UISETP.NE.AND UP2, UPT, UR11, 0x1, UPT ;  /* 0x000000010b00788c */ /* 0x000fd6000bf45270 */
[----:B------:R-:W-:Y:S02]  /*9d40*/  @UP2 ULDC.64 UR12, c[0x0][0x9e8] ;  /* 0x00027a00000c2ab9 */ /* 0x000fe40000000a00 */
[----:B------:R-:W-:-:S04]  /*9d50*/  UIMAD.WIDE.U32 UR6, UR10, UR12, URZ ;  /* 0x0000000c0a0672a5 */ /* 0x000fc8000f8e003f */
[----:B------:R-:W-:-:S12]  /*9d60*/  @UP2 USHF.R.U32.HI UR10, URZ, UR13, UR7 ;  /* 0x0000000d3f0a2299 */ /* 0x000fd80008011607 */
.L_x_11956:
[----:B------:R-:W-:-:S04]  /*9d70*/  UIMAD UR10, UR10, UR11, URZ ;  /* 0x0000000b0a0a72a4 */ /* 0x000fc8000f8e023f */
[----:B------:R-:W-:-:S04]  /*9d80*/  UISETP.LT.AND UP2, UPT, UR21, UR10, UPT ;  /* 0x0000000a1500728c */ /* 0x000fc8000bf41270 */
[----:B------:R-:W-:-:S12]  /*9d90*/  USEL UR21, UR21, UR10, !UP2 ;  /* 0x0000000a15157287 */ /* 0x000fd8000d000000 */
.L_x_11954:
        /* <DEDUP_REMOVED lines=12> */
.L_x_11967:
[----:B------:R-:W-:-:S04]  /*9e60*/  UISETP.NE.AND UP2, UPT, UR22, 0x1, UPT ;  /* 0x000000011600788c */ /* 0x000fc8000bf45270 */
[----:B------:R-:W-:-:S04]  /*9e70*/  USEL UR47, URZ, 0x1, UP2 ;  /* 0x000000013f2f7887 */ /* 0x000fc80009000000 */
[----:B------:R-:W-:Y:S01]  /*9e80*/  ULOP3.LUT UR47, UR23, UR47, URZ, 0x3c, !UPT ;  /* 0x0000002f172f7292 */ /* 0x000fe2000f8e3c3f */
[----:B------:R-:W-:Y:S11]  /*9e90*/  @!P0 BRA `(.L_x_11958) ;  /* 0x0000000000048947 */ /* 0x000ff60003800000 */
[----:B------:R-:W-:Y:S01]  /*9ea0*/  BPT.TRAP 0x1 ;  /* 0x000000040000795c */ /* 0x000fe20000300000 */
.L_x_11958:
        /* <DEDUP_REMOVED lines=9> */
.L_x_11959:
[----:B-1----:R-:W-:Y:S05]  /*9f40*/  @P1 BRA `(.L_x_11960) ;  /* 0x0000000000081947 */ /* 0x002fea0003800000 */
[----:B------:R-:W1:Y:S02]  /*9f50*/  SYNCS.PHASECHK.TRANS64.TRYWAIT P1, [UR20+0x13230], R0 ;  /* 0x01323000ff0075a7 */ /* 0x000e640008020154 */
[----:B-1----:R-:W-:Y:S05]  /*9f60*/  @!P1 BRA `(.L_x_11961) ;  /* 0x000000f000dc9947 */ /* 0x002fea0003800000 */
.L_x_11960:
        /* <DEDUP_REMOVED lines=64> */
.L_x_11962:
[----:B------:R-:W-:Y:S01]  /*a370*/  ULEA UR11, UR22, UR45, 0x3 ;  /* 0x0000002d160b7291 */ /* 0x000fe2000f8e183f */
[----:B01----:R-:W-:-:S05]  /*a380*/  IMAD.U32 R0, RZ, RZ, UR23 ;  /* 0x00000017ff007e24 */ /* 0x003fca000f8e00ff */
[----:B------:R-:W-:-:S04]  /*a390*/  SHF.L.U32 R0, R0, 0x1f, RZ ;  /* 0x0000001f00007819 */ /* 0x000fc800000006ff */
[----:B------:R0:W1:Y:S01]  /*a3a0*/  SYNCS.PHASECHK.TRANS64.TRYWAIT P1, [UR11+0x13250], R0 ;  /* 0x01325000ff0075a7 */ /* 0x000062000802014b */
[----:B------:R-:W-:Y:S05]  /*a3b0*/  @!P0 BRA `(.L_x_11963) ;  /* 0x0000000000048947 */ /* 0x000fea0003800000 */
[----:B------:R-:W-:Y:S01]  /*a3c0*/  BPT.TRAP 0x1 ;  /* 0x000000040000795c */ /* 0x000fe20000300000 */
.L_x_11963:
[----:B------:R-:W-:-:S04]  /*a3d0*/  FMNMX.FTZ R10, R120, R8, !PT ;  /* 0x00000008780a7209 */ /* 0x000fc80007810000 */
[----:B------:R-:W-:Y:S02]  /*a3e0*/  FMNMX.FTZ R3, R121, R10, !PT ;  /* 0x0000000a79037209 */ /* 0x000fe40007810000 */
[----:B------:R-:W-:-:S04]  /*a3f0*/  FMNMX.FTZ R10, R122, R9, !PT ;  /* 0x000000097a0a7209 */ /* 0x000fc80007810000 */
        /* <DEDUP_REMOVED lines=76> */
[----:B-1----:R-:W-:Y:S06]  /*a8c0*/  @P1 BRA `(.L_x_11964) ;  /* 0x0000000000081947 */ /* 0x002fec0003800000 */
[----:B------:R-:W1:Y:S02]  /*a8d0*/  SYNCS.PHASECHK.TRANS64.TRYWAIT P1, [UR11+0x13250], R0 ;  /* 0x01325000ff0075a7 */ /* 0x000e64000802014b */
[----:B-1----:R-:W-:Y:S05]  /*a8e0*/  @!P1 BRA `(.L_x_11965) ;  /* 0x000000e800949947 */ /* 0x002fea0003800000 */
.L_x_11964:
[----:B------:R-:W-:Y:S01]  /*a8f0*/  UIADD3 UR6, UR45, 0x1000, URZ ;  /* 0x000010002d067890 */ /* 0x000fe2000fffe03f */
[----:B------:R-:W-:Y:S01]  /*a900*/  WARPGROUP.ARRIVE ;  /* 0x00000000000079c5 */ /* 0x000fe20000000000 */
[----:B------:R-:W-:Y:S01]  /*a910*/  UMOV UR7, 0xc0000010 ;  /* 0xc000001000077882 */ /* 0x000fe20000000000 */
[----:B-1----:R-:W1:Y:S01]  /*a920*/  SHFL.BFLY PT, R3, R10, 0x2, 0x1f ;  /* 0x0c401f000a037f89 */ /* 0x002e6200000e0000 */
[----:B------:R-:W-:Y:S01]  /*a930*/  USHF.R.U32.HI UR6, URZ, 0x4, UR6 ;  /* 0x000000043f067899 */ /* 0x000fe20008011606 */
[----:B------:R-:W-:Y:S02]  /*a940*/  FMNMX.FTZ R12, R71, R12, !PT ;  /* 0x0000000c470c7209 */ /* 0x000fe40007810000 */
[----:B------:R-:W-:Y:S01]  /*a950*/  LOP3.LUT P1, RZ, R23, 0x7f, RZ, 0xc0, !PT ;  /* 0x0000007f17ff7812 */ /* 0x000fe2000782c0ff */
        /* <DEDUP_REMOVED lines=8> */
[----:B------:R-:W-:Y:S01]  /*a9e0*/  UMOV UR7, 0xc0000010 ;  /* 0xc000001000077882 */ /* 0x000fe20000000000 */
[----:B------:R-:W-:-:S03]  /*a9f0*/  IMAD.U32 R10, RZ, RZ, UR40 ;  /* 0x00000028ff0a7e24 */ /* 0x000fc6000f8e00ff */
        /* <DEDUP_REMOVED lines=101> */
[----:B------:R-:W-:Y:S01]  /*b050*/  FFMA.FTZ R67, R67, UR40, -R10 ;  /* 0x0000002843437c23 */ /* 0x000fe2000801080a */
[----:B------:R-:W-:-:S02]  /*b060*/  IMAD.U32 R131, RZ, RZ, UR20 ;  /* 0x00000014ff837e24 */ /* 0x000fc4000f8e00ff */
[----:B------:R-:W-:Y:S01]  /*b070*/  FFMA.FTZ R70, R70, UR40, -R10 ;  /* 0x0000002846467c23 */ /* 0x000fe2000801080a */
[----:B------:R-:W1:Y:S01]  /*b080*/  MUFU.EX2 R13, R13 ;  /* 0x0000000d000d7308 */ /* 0x000e620000000800 */
[----:B--2---:R-:W-:-:S07]  /*b090*/  FADD.FTZ R6, R11, R6 ;  /* 0x000000060b067221 */ /* 0x004fce0000010000 */
[----:B------:R-:W2:Y:S08]  /*b0a0*/  MUFU.EX2 R123, R123 ;  /* 0x0000007b007b7308 */ /* 0x000eb00000000800 */
[----:B------:R3:W4:Y:S08]  /*b0b0*/  MUFU.EX2 R14, R125 ;  /* 0x0000007d000e7308 */ /* 0x0007300000000800 */
[----:B------:R-:W5:Y:S01]  /*b0c0*/  MUFU.EX2 R124, R124 ;  /* 0x0000007c007c7308 */ /* 0x000f620000000800 */
[----:B------:R-:W-:-:S02]  /*b0d0*/  WARPGROUP.DEPBAR.LE gsb0, 0x0 ;  /* 0x00008000000079c5 */ /* 0x000fc40000010000 */
[----:B------:R-:W-:Y:S01]  /*b0e0*/  WARPGROUP.ARRIVE ;  /* 0x00000000000079c5 */ /* 0x000fe20000000000 */
[----:B---3--:R-:W-:-:S01]  /*b0f0*/  FFMA.FTZ R125, R130, UR40, -R10 ;  /* 0x00000028827d7c23 */ /* 0x008fc2000801080a */
[----:B0-----:R-:W-:Y:S01]  /*b100*/  FADD.FTZ R130, R122, R5 ;  /* 0x000000057a827221 */ /* 0x001fe20000010000 */
[----:B-1----:R-:W-:-:S01]  /*b110*/  FADD.FTZ R5, R13, R6 ;  /* 0x000000060d057221 */ /* 0x002fc20000010000 */
[----:B------:R-:W-:Y:S01]  /*b120*/  FFMA.FTZ R10, R71, UR40, -R10 ;  /* 0x00000028470a7c23 */ /* 0x000fe2000801080a */
[----:B------:R-:W0:Y:S01]  /*b130*/  MUFU.EX2 R15, R15 ;  /* 0x0000000f000f7308 */ /* 0x000e220000000800 */
[----:B------:R-:W-:Y:S01]  /*b140*/  QGMMA.64x64x32.F32.E4M3.E4M3 R24, R144, gdesc[UR4], R24, gsb0 ;  /* 0x00e0000490187df3 */ /* 0x000fe20008000818 */
[----:B------:R-:W-:Y:S01]  /*b150*/  UIADD3 UR6, UR10, 0x180, URZ ;  /* 0x000001800a067890 */ /* 0x000fe2000fffe03f */
[----:B--2---:R-:W-:Y:S01]  /*b160*/  FADD.FTZ R129, R123, R130 ;  /* 0x000000827b817221 */ /* 0x004fe20000010000 */
[----:B------:R-:W-:Y:S01]  /*b170*/  UMOV UR7, 0xc0000010 ;  /* 0xc000001000077882 */ /* 0x000fe20000000000 */
[----:B----4-:R-:W-:-:S03]  /*b180*/  FADD.FTZ R6, R14, R5 ;  /* 0x000000050e067221 */ /* 0x010fc60000010000 */
[----:B------:R-:W1:Y:S01]  /*b190*/  MUFU.EX2 R125, R125 ;  /* 0x0000007d007d7308 */ /* 0x000e620000000800 */
[----:B-----5:R-:W-:-:S07]  /*b1a0*/  FADD.FTZ R130, R124, R129 ;  /* 0x000000817c827221 */ /* 0x020fce0000010000 */
        /* <DEDUP_REMOVED lines=20> */
[----:B------:R-:W-:Y:S01]  /*b2f0*/  QGMMA.64x64x32.F32.E4M3.E4M3 R24, R140, gdesc[UR4], R24, gsb0 ;  /* 0x00e000048c187df3 */ /* 0x000fe20008000818 */
        /* <DEDUP_REMOVED lines=102> */
[----:B------:R-:W-:-:S05]  /*b960*/  @!P1 VIADD R5, R131, 0x13240 ;  /* 0x0001324083059836 */ /* 0x000fca0000000000 */
[----:B------:R-:W-:Y:S01]  /*b970*/  @!P1 PRMT R5, RZ, 0x654, R5 ;  /* 0x00000654ff059816 */ /* 0x000fe20000000005 */
[----:B------:R-:W0:Y:S01]  /*b980*/  MUFU.EX2 R59, R59 ;  /* 0x0000003b003b7308 */ /* 0x000e220000000800 */
[----:B--2---:R-:W-:-:S02]  /*b990*/  FADD.FTZ R130, R58, R129 ;  /* 0x000000813a827221 */ /* 0x004fc40000010000 */
[----:B------:R2:W-:Y:S05]  /*b9a0*/  @!P1 SYNCS.ARRIVE.TRANS64.RED.A1T0 RZ, [R5+URZ], RZ ;  /* 0x000000ff05ff99a7 */ /* 0x0005ea000810043f */
[----:B------:R-:W3:Y:S01]  /*b9b0*/  MUFU.EX2 R60, R60 ;  /* 0x0000003c003c7308 */ /* 0x000ee20000000800 */
[----:B-1----:R-:W-:-:S07]  /*b9c0*/  FADD.FTZ R129, R57, R6 ;  /* 0x0000000639817221 */ /* 0x002fce0000010000 */
[----:B------:R-:W1:Y:S01]  /*b9d0*/  MUFU.EX2 R62, R62 ;  /* 0x0000003e003e7308 */ /* 0x000e620000000800 */
[----:B0-----:R-:W-:-:S07]  /*b9e0*/  FADD.FTZ R131, R59, R130 ;  /* 0x000000823b837221 */ /* 0x001fce0000010000 */
[----:B------:R-:W2:Y:S01]  /*b9f0*/  MUFU.EX2 R61, R61 ;  /* 0x0000003d003d7308 */ /* 0x000ea20000000800 */
[----:B---3--:R-:W-:-:S07]  /*ba00*/  FADD.FTZ R6, R60, R129 ;  /* 0x000000813c067221 */ /* 0x008fce0000010000 */
        /* <DEDUP_REMOVED lines=22> */
.L_x_11966:
        /* <DEDUP_REMOVED lines=82> */
.L_x_11957:
        /* <DEDUP_REMOVED lines=9> */
.L_x_11986:
[----:B------:R-:W-:-:S04]  /*c120*/  UISETP.NE.AND UP2, UPT, UR24, 0x1, UPT ;  /* 0x000000011800788c */ /* 0x000fc8000bf45270 */
[----:B------:R-:W-:-:S04]  /*c130*/  USEL UR47, URZ, 0x1, UP2 ;  /* 0x000000013f2f7887 */ /* 0x000fc80009000000 */
[----:B------:R-:W-:Y:S01]  /*c140*/  ULOP3.LUT UR47, UR25, UR47, URZ, 0x3c, !UPT ;  /* 0x0000002f192f7292 */ /* 0x000fe2000f8e3c3f */
[----:B------:R-:W-:Y:S11]  /*c150*/  @!P0 BRA `(.L_x_11969) ;  /* 0x0000000000048947 */ /* 0x000ff60003800000 */
[----:B------:R-:W-:Y:S01]  /*c160*/  BPT.TRAP 0x1 ;  /* 0x000000040000795c */ /* 0x000fe20000300000 */
.L_x_11969:
        /* <DEDUP_REMOVED lines=9> */
.L_x_11970:
[----:B-1----:R-:W-:Y:S05]  /*c200*/  @P1 BRA `(.L_x_11971) ;  /* 0x0000000000081947 */ /* 0x002fea0003800000 */
[----:B------:R-:W1:Y:S02]  /*c210*/  SYNCS.PHASECHK.TRANS64.TRYWAIT P1, [UR23+0x13230], R0 ;  /* 0x01323000ff0075a7 */ /* 0x000e640008020157 */
[----:B-1----:R-:W-:Y:S05]  /*c220*/  @!P1 BRA `(.L_x_11972) ;  /* 0x000000d0005c9947 */ /* 0x002fea0003800000 */
.L_x_11971:
        /* <DEDUP_REMOVED lines=64> */
.L_x_11973:
[----:B------:R-:W-:Y:S01]  /*c630*/  ULEA UR11, UR24, UR45, 0x3 ;  /* 0x0000002d180b7291 */ /* 0x000fe2000f8e183f */
[----:B01----:R-:W-:-:S05]  /*c640*/  IMAD.U32 R0, RZ, RZ, UR25 ;  /* 0x00000019ff007e24 */ /* 0x003fca000f8e00ff */
[----:B------:R-:W-:-:S04]  /*c650*/  SHF.L.U32 R0, R0, 0x1f, RZ ;  /* 0x0000001f00007819 */ /* 0x000fc800000006ff */
[----:B------:R0:W1:Y:S01]  /*c660*/  SYNCS.PHASECHK.TRANS64.TRYWAIT P1, [UR11+0x13250], R0 ;  /* 0x01325000ff0075a7 */ /* 0x000062000802014b */
[----:B------:R-:W-:Y:S05]  /*c670*/  @!P0 BRA `(.L_x_11974) ;  /* 0x0000000000048947 */ /* 0x000fea0003800000 */
[----:B------:R-:W-:Y:S01]  /*c680*/  BPT.TRAP 0x1 ;  /* 0x000000040000795c */ /* 0x000fe20000300000 */
.L_x_11974:
[----:B-1----:R-:W-:Y:S05]  /*c690*/  @P1 BRA `(.L_x_11975) ;  /* 0x0000000000081947 */ /* 0x002fea0003800000 */
[----:B------:R-:W1:Y:S02]  /*c6a0*/  SYNCS.PHASECHK.TRANS64.TRYWAIT P1, [UR11+0x13250], R0 ;  /* 0x01325000ff0075a7 */ /* 0x000e64000802014b */
[----:B-1----:R-:W-:Y:S05]  /*c6b0*/  @!P1 BRA `(.L_x_11976) ;  /* 0x000000cc00509947 */ /* 0x002fea0003800000 */
.L_x_11975:
        /* <DEDUP_REMOVED lines=66> */
.L_x_11979:
[----:B------:R-:W-:-:S05]  /*cae0*/  IMAD.U32 R136, RZ, RZ, UR20 ;  /* 0x00000014ff887e24 */ /* 0x000fca000f8e00ff */
[----:B------:R-:W-:-:S13]  /*caf0*/  ISETP.NE.AND P1, PT, R136, 0x1, PT ;  /* 0x000000018800780c */ /* 0x000fda0003f25270 */
[----:B------:R-:W0:Y:S02]  /*cb00*/  @P1 LDC.64 R20, c[0x0][0x9e8] ;  /* 0x00027a00ff141b82 */ /* 0x000e240000000a00 */
[----:B0-----:R-:W-:-:S05]  /*cb10*/  @P1 IMAD.HI.U32 R20, R15, R20, RZ ;  /* 0x000000140f141227 */ /* 0x001fca00078e00ff */
[----:B------:R-:W-:-:S07]  /*cb20*/  @P1 SHF.R.U32.HI R15, RZ, R21, R20 ;  /* 0x00000015ff0f1219 */ /* 0x000fce0000011614 */
.L_x_11980:
[----:B------:R-:W-:Y:S05]  /*cb30*/  BSYNC B0 ;  /* 0x0000000000007941 */ /* 0x000fea0003800000 */
.L_x_11978:
[----:B------:R-:W-:-:S05]  /*cb40*/  IMAD R15, R15, R136, R0 ;  /* 0x000000880f0f7224 */ /* 0x000fca00078e0200 */
[----:B------:R-:W-:Y:S02]  /*cb50*/  VIADDMNMX R10, R15, R136, R10, PT ;  /* 0x000000880f0a7246 */ /* 0x000fe4000380010a */
[----:B------:R-:W-:-:S07]  /*cb60*/  VIMNMX R3, R3, R15, !PT ;  /* 0x0000000f03037248 */ /* 0x000fce0007fe0100 */
.L_x_11977:
[C---:B------:R-:W-:Y:S02]  /*cb70*/  ISETP.GE.AND P1, PT, R14.reuse, 0x2, PT ;  /* 0x000000020e00780c */ /* 0x040fe40003f26270 */
        /* <DEDUP_REMOVED lines=246> */
.L_x_11983:
[----:B------:R-:W-:-:S05]  /*dae0*/  IMAD.U32 R13, RZ, RZ, UR20 ;  /* 0x00000014ff0d7e24 */ /* 0x000fca000f8e00ff */
[----:B------:R-:W-:-:S13]  /*daf0*/  ISETP.NE.AND P6, PT, R13, 0x1, PT ;  /* 0x000000010d00780c */ /* 0x000fda0003fc5270 */
[----:B------:R-:W0:Y:S02]  /*db00*/  @P6 LDC.64 R10, c[0x0][0x9e8] ;  /* 0x00027a00ff0a6b82 */ /* 0x000e240000000a00 */
[----:B0-----:R-:W-:-:S05]  /*db10*/  @P6 IMAD.HI.U32 R10, R3, R10, RZ ;  /* 0x0000000a030a6227 */ /* 0x001fca00078e00ff */
[----:B------:R-:W-:-:S07]  /*db20*/  @P6 SHF.R.U32.HI R3, RZ, R11, R10 ;  /* 0x0000000bff036219 */ /* 0x000fce000001160a */
.L_x_11984:
[----:B------:R-:W-:Y:S05]  /*db30*/  BSYNC B0 ;  /* 0x0000000000007941 */ /* 0x000fea0003800000 */
.L_x_11982:
[----:B------:R-:W-:-:S05]  /*db40*/  IMAD R3, R3, R13, R0 ;  /* 0x0000000d03037224 */ /* 0x000fca00078e0200 */
[----:B------:R-:W-:Y:S02]  /*db50*/  VIADDMNMX R12, R3, R13, R12, PT ;  /* 0x0000000d030c7246 */ /* 0x000fe4000380010c */
[----:B------:R-:W-:-:S07]  /*db60*/  VIMNMX R14, R14, R3, !PT ;  /* 0x000000030e0e7248 */ /* 0x000fce0007fe0100 */
.L_x_11981:
        /* <DEDUP_REMOVED lines=103> */
[----:B------:R-:W-:Y:S02]  /*e1e0*/  ISETP.LT.OR P2, PT, R12, 0x8a, P2 ;  /* 0x0000008a0c00780c */ /* 0x000fe40001741670 */
        /* <DEDUP_REMOVED lines=14> */
[----:B------:R-:W-:Y:S02]  /*e2d0*/  ISETP.LT.OR P3, PT, R12, 0x91, P3 ;  /* 0x000000910c00780c */ /* 0x000fe40001f61670 */
        /* <DEDUP_REMOVED lines=170> */
[----:B------:R0:W-:Y:S01]  /*ed80*/  MUFU.EX2 R14, R125 ;  /* 0x0000007d000e7308 */ /* 0x0001e20000000800 */
[----:B------:R-:W-:-:S01]  /*ed90*/  FFMA.FTZ R76, R80, UR40, -R0 ;  /* 0x00000028504c7c23 */ /* 0x000fc20008010800 */
[----:B------:R-:W-:Y:S01]  /*eda0*/  FFMA.FTZ R80, R84, UR40, -R0 ;  /* 0x0000002854507c23 */ /* 0x000fe20008010800 */
[----:B------:R-:W-:-:S04]  /*edb0*/  FMNMX.FTZ R77, R70, R77, !PT ;  /* 0x0000004d464d7209 */ /* 0x000fc80007810000 */
[----:B------:R-:W-:Y:S01]  /*edc0*/  FMNMX.FTZ R121, R12, R77, !PT ;  /* 0x0000004d0c797209 */ /* 0x000fe20007810000 */
[----:B------:R-:W-:-:S01]  /*edd0*/  FFMA.FTZ R77, R81, UR40, -R0 ;  /* 0x00000028514d7c23 */ /* 0x000fc20008010800 */
[--C-:B------:R-:W-:Y:S01]  /*ede0*/  FFMA.FTZ R81, R85, UR40, -R0.reuse ;  /* 0x0000002855517c23 */ /* 0x100fe20008010800 */
[----:B0-----:R-:W-:-:S01]  /*edf0*/  FFMA.FTZ R125, R69, UR40, -R0 ;  /* 0x00000028457d7c23 */ /* 0x001fc20008010800 */
[----:B------:R-:W-:Y:S01]  /*ee00*/  FSEL R69, R3, RZ, P1 ;  /* 0x000000ff03457208 */ /* 0x000fe20000800000 */
[----:B------:R-:W0:Y:S01]  /*ee10*/  SHFL.BFLY PT, R128, R121, 0x2, 0x1f ;  /* 0x0c401f0079807f89 */ /* 0x000e2200000e0000 */
[----:B------:R-:W-:Y:S03]  /*ee20*/  MUFU.EX2 R112, R112 ;  /* 0x0000007000707308 */ /* 0x000fe60000000800 */
[----:B------:R-:W-:-:S04]  /*ee30*/  FADD.FTZ R8, -R69, R8 ;  /* 0x0000000845087221 */ /* 0x000fc80000010100 */
[----:B------:R-:W-:Y:S01]  /*ee40*/  FMUL.FTZ R8, R8, UR40 ;  /* 0x0000002808087c20 */ /* 0x000fe20008410000 */
        /* <DEDUP_REMOVED lines=13> */
[----:B------:R-:W-:Y:S03]  /*ef20*/  MUFU.EX2 R89, R89 ;  /* 0x0000005900597308 */ /* 0x000fe60000000800 */
[----:B------:R-:W-:-:S05]  /*ef30*/  FSEL R85, R85, RZ, P1 ;  /* 0x000000ff55557208 */ /* 0x000fca0000800000 */
[----:B------:R-:W-:Y:S01]  /*ef40*/  MUFU.EX2 R92, R92 ;  /* 0x0000005c005c7308 */ /* 0x000fe20000000800 */
[----:B------:R-:W-:-:S01]  /*ef50*/  FFMA.FTZ R125, R130, UR40, -R85 ;  /* 0x00000028827d7c23 */ /* 0x000fc20008010855 */
[----:B------:R-:W-:Y:S01]  /*ef60*/  FSEL R130, R0, RZ, P1 ;  /* 0x000000ff00827208 */ /* 0x000fe20000800000 */
[----:B------:R-:W-:-:S01]  /*ef70*/  FFMA.FTZ R84, R122, UR40, -R85 ;  /* 0x000000287a547c23 */ /* 0x000fc20008010855 */
[--C-:B------:R-:W-:Y:S01]  /*ef80*/  FFMA.FTZ R121, R123, UR40, -R85.reuse ;  /* 0x000000287b797c23 */ /* 0x100fe20008010855 */
[----:B------:R-:W-:-:S01]  /*ef90*/  FFMA.FTZ R122, R126, UR40, -R85 ;  /* 0x000000287e7a7c23 */ /* 0x000fc20008010855 */
[----:B------:R-:W-:Y:S01]  /*efa0*/  FFMA.FTZ R123, R127, UR40, -R85 ;  /* 0x000000287f7b7c23 */ /* 0x000fe20008010855 */
[----:B------:R-:W-:-:S01]  /*efb0*/  FADD.FTZ R130, -R130, R9 ;  /* 0x0000000982827221 */ /* 0x000fc20000010100 */
[--C-:B------:R-:W-:Y:S01]  /*efc0*/  FFMA.FTZ R126, R131, UR40, -R85.reuse ;  /* 0x00000028837e7c23 */ /* 0x100fe20008010855 */
[----:B------:R-:W-:Y:S01]  /*efd0*/  MUFU.EX2 R84, R84 ;  /* 0x0000005400547308 */ /* 0x000fe20000000800 */
[----:B------:R-:W-:-:S01]  /*efe0*/  FFMA.FTZ R127, R134, UR40, -R85 ;  /* 0x00000028867f7c23 */ /* 0x000fc20008010855 */
[----:B------:R-:W-:Y:S01]  /*eff0*/  FMUL.FTZ R129, R130, UR40 ;  /* 0x0000002882817c20 */ /* 0x000fe20008410000 */
        /* <DEDUP_REMOVED lines=172> */
.L_x_11985:
        /* <DEDUP_REMOVED lines=82> */
.L_x_11968:
[----:B------:R-:W-:Y:S06]  /*ffe0*/  BAR.ARV 0x8, 0x200 ;  /* 0x0208000000007b1d */ /* 0x000fec0000002000 */
[----:B------:R-:W-:Y:S05]  /*fff0*/  @!P0 BRA `(.L_x_11987) ;  /* 0x0000000000048947 */ /* 0x000fea0003800000 */
[----:B------:R-:W-:Y:S01]  /*10000*/  BPT.TRAP 0x1 ;  /* 0x000000040000795c */ /* 0x000fe20000300000 */
.L_x_11987:
[----:B------:R-:W-:Y:S01]  /*10010*/  ULEA UR14, UR46, UR45, 0x3 ;  /* 0x0000002d2e0e7291 */ /* 0x000fe2000f8e183f */
[----:B------:R-:W-:-:S05]  /*10020*/  IMAD.U32 R4, RZ, RZ, UR47 ;  /* 0x0000002fff047e24 */ /* 0x000fca000f8e00ff */
[----:B------:R-:W-:-:S04]  /*10030*/  SHF.L.U32 R4, R4, 0x1f, RZ ;  /* 0x0000001f04047819 */ /* 0x000fc800000006ff */
[----:B------:R0:W1:Y:S01]  /*10040*/  SYNCS.PHASECHK.TRANS64.TRYWAIT P1, [UR14+0x13250], R4 ;  /* 0x01325004ff0075a7 */ /* 0x000062000802014e */
[----:B------:R-:W-:Y:S05]  /*10050*/  @!P0 BRA `(.L_x_11988) ;  /* 0x0000000000048947 */ /* 0x000fea0003800000 */
[----:B------:R-:W-:Y:S01]  /*10060*/  BPT.TRAP 0x1 ;  /* 0x000000040000795c */ /* 0x000fe20000300000 */
.L_x_11988:
[----:B-1----:R-:W-:Y:S05]  /*10070*/  @P1 BRA `(.L_x_11989) ;  /* 0x0000000000081947 */ /* 0x002fea0003800000 */
[----:B------:R-:W1:Y:S02]  /*10080*/  SYNCS.PHASECHK.TRANS64.TRYWAIT P1, [UR14+0x13250], R4 ;  /* 0x01325004ff0075a7 */ /* 0x000e64000802014e */
[----:B-1----:R-:W-:Y:S05]  /*10090*/  @!P1 BRA `(.L_x_11990) ;  /* 0x0000009000f09947 */ /* 0x002fea0003800000 */
.L_x_11989:
        /* <DEDUP_REMOVED lines=18> */
[----:B------:R-:W-:-:S05]  /*101c0*/  @UP0 UIADD3 UR9, UR9, UR6, URZ ;  /* 0x0000000609090290 */ /* 0x000fca000fffe03f */
[----:B------:R-:W-:Y:S02]  /*101d0*/  UMOV UR6, UR10 ;  /* 0x0000000a00067c82 */ /* 0x000fe40008000000 */
[----:B------:R-:W-:Y:S01]  /*101e0*/  QGMMA.64x64x32.F32.E4M3.E4M3 R24, R152, gdesc[UR4], R24, gsb0 ;  /* 0x00e0000498187df3 */ /* 0x000fe20008000818 */
[----:B------:R-:W-:-:S04]  /*101f0*/  @UP0 UIMAD.WIDE.U32 UR6, UR36, UR12, UR8 ;  /* 0x0000000c240602a5 */ /* 0x000fc8000f8e0008 */
[----:B------:R-:W-:Y:S02]  /*10200*/  @UP0 UIMAD UR7, UR36, UR13, UR7 ;  /* 0x0000000d240702a4 */ /* 0x000fe4000f8e0207 */
[----:B------:R-:W-:-:S04]  /*10210*/  @UP0 ULEA UR4, UP1, UR6, UR4, 0x2 ;  /* 0x0000000406040291 */ /* 0x000fc8000f82103f */
[----:B------:R-:W-:Y:S02]  /*10220*/  @UP0 ULEA.HI.X UR5, UR6, UR5, UR7, 0x2, UP1 ;  /* 0x0000000506050291 */ /* 0x000fe400088f1407 */
[----:B------:R-:W-:-:S04]  /*10230*/  IMAD.U32 R8, RZ, RZ, UR4 ;  /* 0x00000004ff087e24 */ /* 0x000fc8000f8e00ff */
[----:B------:R-:W-:Y:S01]  /*10240*/  IMAD.U32 R9, RZ, RZ, UR5 ;  /* 0x00000005ff097e24 */ /* 0x000fe2000f8e00ff */
        /* <DEDUP_REMOVED lines=13> */
[----:B------:R-:W1:Y:S04]  /*10320*/  SHFL.BFLY PT, R7, R6, 0x2, 0x1f ;  /* 0x0c401f0006077f89 */ /* 0x000e6800000e0000 */
[----:B------:R-:W3:Y:S01]  /*10330*/  SHFL.BFLY PT, R10, R5, 0x2, 0x1f ;  /* 0x0c401f00050a7f89 */ /* 0x000ee200000e0000 */
[----:B------:R-:W-:Y:S02]  /*10340*/  WARPGROUP.DEPBAR.LE gsb0, 0x0 ;  /* 0x00008000000079c5 */ /* 0x000fe40000010000 */
[----:B------:R-:W-:-:S06]  /*10350*/  WARPGROUP.ARRIVE ;  /* 0x00000000000079c5 */ /* 0x000fcc0000000000 */
[----:B------:R-:W-:Y:S01]  /*10360*/  QGMMA.64x64x32.F32.E4M3.E4M3 R24, R140, gdesc[UR4], R24, gsb0 ;  /* 0x00e000048c187df3 */ /* 0x000fe20008000818 */
[----:B-1----:R-:W-:-:S01]  /*10370*/  FADD.FTZ R7, R7, R6 ;  /* 0x0000000607077221 */ /* 0x002fc20000010000 */
[----:B------:R-:W-:Y:S01]  /*10380*/  UIADD3 UR10, UR10, 0x200, URZ ;  /* 0x000002000a0a7890 */ /* 0x000fe2000fffe03f */
[----:B---3--:R-:W-:-:S01]  /*10390*/  FADD.FTZ R10, R10, R5 ;  /* 0x000000050a0a7221 */ /* 0x008fc20000010000 */
[----:B------:R-:W-:Y:S02]  /*103a0*/  UMOV UR11, 0xc0000010 ;  /* 0xc0000010000b7882 */ /* 0x000fe40000000000 */
[----:B0-----:R-:W0:Y:S04]  /*103b0*/  SHFL.BFLY PT, R8, R7, 0x1, 0x1f ;  /* 0x0c201f0007087f89 */ /* 0x001e2800000e0000 */
        /* <DEDUP_REMOVED lines=33> */
.L_x_11991:
        /* <DEDUP_REMOVED lines=42> */
.L_x_11917:
[----:B------:R-:W0:Y:S01]  /*10870*/  S2R R3, SR_CgaCtaId ;  /* 0x0000000000037919 */ /* 0x000e220000008800 */
[----:B------:R-:W-:Y:S01]  /*10880*/  MOV R4, 0x400 ;  /* 0x0000040000047802 */ /* 0x000fe20000000f00 */
[----:B------:R-:W-:Y:S01]  /*10890*/  VIADD R17, R23, 0xffffff80 ;  /* 0xffffff8017117836 */ /* 0x000fe20000000000 */
[----:B------:R-:W-:Y:S01]  /*108a0*/  UISETP.NE.AND UP0, UPT, UR42, URZ, UPT ;  /* 0x0000003f2a00728c */ /* 0x000fe2000bf05270 */
[----:B------:R-:W-:Y:S03]  /*108b0*/  BAR.SYNC.DEFER_BLOCKING 0x5, 0x200 ;  /* 0x0148000000007b1d */ /* 0x000fe60000010000 */
[----:B------:R-:W-:-:S03]  /*108c0*/  SHF.R.S32.HI R18, RZ, 0x1f, R17 ;  /* 0x0000001fff127819 */ /* 0x000fc60000011411 */
[----:B------:R-:W-:Y:S01]  /*108d0*/  BSSY B0, `(.L_x_11992) ;  /* 0x00002c0000007945 */ /* 0x000fe20003800000 */
[----:B------:R-:W-:-:S03]  /*108e0*/  LEA.HI R5, R18, R17, RZ, 0x3 ;  /* 0x0000001112057211 */ /* 0x000fc600078f18ff */
[----:B------:R-:W-:Y:S01]  /*108f0*/  @!UP0 ULDC UR42, c[0x0][0xad4] ;  /* 0x0002b500002a8ab9 */ /* 0x000fe20000000800 */
[----:B0-----:R-:W-:-:S05]  /*10900*/  LEA R4, R3, R4, 0x18 ;  /* 0x0000000403047211 */ /* 0x001fca00078ec0ff */
[----:B------:R-:W0:Y:S02]  /*10910*/  LDS.128 R8, [R4+0x132d0] ;  /* 0x0132d00004087984 */ /* 0x000e240000000c00 */
[----:B0-----:R-:W-:Y:S02]  /*10920*/  LOP3.LUT R8, R5, 0xfffffff8, RZ, 0xc0, !PT ;  /* 0xfffffff805087812 */ /* 0x001fe400078ec0ff */
[----:B------:R-:W-:Y:S02]  /*10930*/  R2UR UR5, R9 ;  /* 0x00000000090572ca */ /* 0x000fe400000e0000 */
[----:B------:R-:W-:Y:S01]  /*10940*/  R2UR UR6, R10 ;  /* 0x000000000a0672ca */ /* 0x000fe200000e0000 */
[----:B------:R-:W-:Y:S01]  /*10950*/  IMAD.IADD R8, R17, 0x1, -R8 ;  /* 0x0000000111087824 */ /* 0x000fe200078e0a08 */
[----:B------:R-:W-:Y:S02]  /*10960*/  R2UR UR50, R11 ;  /* 0x000000000b3272ca */ /* 0x000fe400000e0000 */
[----:B------:R-:W-:Y:S01]  /*10970*/  SHF.R.S32.HI R5, RZ, 0x3, R5 ;  /* 0x00000003ff057819 */ /* 0x000fe20000011405 */
[----:B------:R-:W-:-:S05]  /*10980*/  IMAD.SHL.U32 R0, R8, 0x8, RZ ;  /* 0x0000000808007824 */ /* 0x000fca00078e00ff */
[----:B------:R-:W-:Y:S01]  /*10990*/  SHF.R.S32.HI R3, RZ, 0x1f, R0 ;  /* 0x0000001fff037819 */ /* 0x000fe20000011400 */
[----:B------:R-:W-:Y:S06]  /*109a0*/  BAR.ARV 0x4, 0x200 ;  /* 0x0108000000007b1d */ /* 0x000fec0000002000 */
[----:B------:R-:W-:Y:S05]  /*109b0*/  @P0 BRA `(.L_x_11993) ;  /* 0x00000020001c0947 */ /* 0x000fea0003800000 */
[----:B------:R-:W-:Y:S01]  /*109c0*/  IMAD.SHL.U32 R9, R23, 0x4, RZ ;  /* 0x0000000417097824 */ /* 0x000fe200078e00ff */
[----:B------:R-:W-:Y:S01]  /*109d0*/  ULDC.64 UR8, c[0x4][0x38] ;  /* 0x01000e0000087ab9 */ /* 0x000fe20000000a00 */
[----:B------:R-:W-:Y:S01]  /*109e0*/  LEA.HI R12, R18, R17, RZ, 0x4 ;  /* 0x00000011120c7211 */ /* 0x000fe200078f20ff */
[----:B------:R-:W-:Y:S02]  /*109f0*/  ULDC.64 UR10, c[0x0][0xc00] ;  /* 0x00030000000a7ab9 */ /* 0x000fe40000000a00 */
        /* <DEDUP_REMOVED lines=8> */
[----:B------:R-:W-:Y:S02]  /*10a80*/  ISETP.EQ.OR P0, PT, R9, 0x3, !P0 ;  /* 0x000000030900780c */ /* 0x000fe40004702670 */
[----:B------:R-:W1:Y:S02]  /*10a90*/  S2R R9, SR_SWINHI ;  /* 0x0000000000097919 */ /* 0x000e640000002f00 */
[----:B------:R-:W-:Y:S02]  /*10aa0*/  SEL R101, R24, R25, P0 ;  /* 0x0000001918657207 */ /* 0x000fe40000000000 */
[----:B0-----:R-:W-:Y:S02]  /*10ab0*/  LEA.HI R10, R18, R17, RZ, 0x5 ;  /* 0x00000011120a7211 */ /* 0x001fe400078f28ff */
[----:B------:R-:W-:Y:S02]  /*10ac0*/  SHF.R.S32.HI R11, RZ, 0x4, R12 ;  /* 0x00000004ff0b7819 */ /* 0x000fe4000001140c */
[----:B------:R-:W-:Y:S01]  /*10ad0*/  SEL R97, R25, R24, P0 ;  /* 0x0000001819617207 */ /* 0x000fe20000000000 */
[----:B------:R-:W-:Y:S01]  /*10ae0*/  IMAD.SHL.U32 R13, R10, 0x20, RZ ;  /* 0x000000200a0d7824 */ /* 0x000fe200078e00ff */
[----:B------:R-:W-:-:S02]  /*10af0*/  LOP3.LUT R10, R12, 0x3fffff0, RZ, 0xc0, !PT ;  /* 0x03fffff00c0a7812 */ /* 0x000fc400078ec0ff */
[----:B------:R-:W-:Y:S02]  /*10b00*/  LEA.HI R12, R12, R11, RZ, 0x1 ;  /* 0x0000000b0c0c7211 */ /* 0x000fe400078f08ff */
[----:B------:R-:W-:Y:S01]  /*10b10*/  LOP3.LUT R13, R13, 0xfffffc00, RZ, 0xc0, !PT ;  /* 0xfffffc000d0d7812 */ /* 0x000fe200078ec0ff */
[----:B------:R-:W-:Y:S01]  /*10b20*/  IMAD.IADD R10, R17, 0x1, -R10 ;  /* 0x00000001110a7824 */ /* 0x000fe200078e0a0a */
[----:B------:R-:W-:Y:S02]  /*10b30*/  LOP3.LUT R12, R12, 0x1ffffffe, RZ, 0xc0, !PT ;  /* 0x1ffffffe0c0c7812 */ /* 0x000fe400078ec0ff */
[----:B------:R-:W-:Y:S01]  /*10b40*/  SEL R87, R40, R41, P0 ;  /* 0x0000002928577207 */ /* 0x000fe20000000000 */
[----:B------:R-:W-:Y:S01]  /*10b50*/  IMAD R13, R10, 0x40, R13 ;  /* 0x000000400a0d7824 */ /* 0x000fe200078e020d */
[----:B------:R-:W-:Y:S01]  /*10b60*/  SEL R83, R41, R40, P0 ;  /* 0x0000002829537207 */ /* 0x000fe20000000000 */
[----:B------:R-:W-:Y:S01]  /*10b70*/  IMAD.IADD R12, R11, 0x1, -R12 ;  /* 0x000000010b0c7824 */ /* 0x000fe200078e0a0c */
[----:B------:R-:W-:-:S02]  /*10b80*/  SEL R41, R26, R27, P0 ;  /* 0x0000001b1a297207 */ /* 0x000fc40000000000 */
[----:B------:R-:W-:Y:S01]  /*10b90*/  SEL R73, R27, R26, P0 ;  /* 0x0000001a1b497207 */ /* 0x000fe20000000000 */
[----:B------:R-:W-:Y:S01]  /*10ba0*/  IMAD R13, R12, 0x8, R13 ;  /* 0x000000080c0d7824 */ /* 0x000fe200078e020d */
[----:B------:R-:W-:Y:S02]  /*10bb0*/  SEL R103, R28, R29, P0 ;  /* 0x0000001d1c677207 */ /* 0x000fe40000000000 */
[----:B------:R-:W-:Y:S02]  /*10bc0*/  SEL R99, R29, R28, P0 ;  /* 0x0000001c1d637207 */ /* 0x000fe40000000000 */
[----:B------:R-:W-:Y:S02]  /*10bd0*/  SEL R93, R32, R33, P0 ;  /* 0x00000021205d7207 */ /* 0x000fe40000000000 */
[----:B------:R-:W-:Y:S02]  /*10be0*/  MOV R10, R4 ;  /* 0x00000004000a7202 */ /* 0x000fe40000000f00 */
[----:B-1----:R-:W-:-:S02]  /*10bf0*/  MOV R11, R9 ;  /* 0x00000009000b7202 */ /* 0x002fc40000000f00 */
[----:B------:R-:W-:Y:S02]  /*10c00*/  SEL R89, R33, R32, P0 ;  /* 0x0000002021597207 */ /* 0x000fe40000000000 */
[----:B------:R-:W-:Y:S01]  /*10c10*/  SEL R95, R36, R37, P0 ;  /* 0x00000025245f7207 */ /* 0x000fe20000000000 */
[----:B------:R-:W-:Y:S01]  /*10c20*/  IMAD.WIDE R12, R13, 0x2, R10 ;  /* 0x000000020d0c7825 */ /* 0x000fe200078e020a */
[----:B------:R-:W-:Y:S02]  /*10c30*/  SEL R91, R37, R36, P0 ;  /* 0x00000024255b7207 */ /* 0x000fe40000000000 */
[----:B------:R-:W-:Y:S02]  /*10c40*/  SEL R29, R44, R45, P0 ;  /* 0x0000002d2c1d7207 */ /* 0x000fe40000000000 */
[C---:B------:R-:W-:Y:S02]  /*10c50*/  IADD3 R25, P3, R12.reuse, 0x20, RZ ;  /* 0x000000200c197810 */ /* 0x040fe40007f7e0ff */
[----:B------:R-:W-:-:S02]  /*10c60*/  LOP3.LUT R9, R12, 0x380, RZ, 0xc0, !PT ;  /* 0x000003800c097812 */ /* 0x000fc400078ec0ff */
[----:B------:R-:W-:Y:S02]  /*10c70*/  LOP3.LUT R24, R25, 0x380, RZ, 0xc0, !PT ;  /* 0x0000038019187812 */ /* 0x000fe400078ec0ff */
[----:B------:R-:W-:Y:S02]  /*10c80*/  IADD3 R20, P2, R12, 0x40, RZ ;  /* 0x000000400c147810 */ /* 0x000fe40007f5e0ff */
[----:B------:R-:W-:Y:S02]  /*10c90*/  SHF.R.U64 R24, R24, 0x3, RZ ;  /* 0x0000000318187819 */ /* 0x000fe400000012ff */
[----:B------:R-:W-:Y:S01]  /*10ca0*/  IADD3 R27, P1, R12, 0x60, RZ ;  /* 0x000000600c1b7810 */ /* 0x000fe20007f3e0ff */
[--C-:B------:R-:W-:Y:S01]  /*10cb0*/  IMAD.X R21, RZ, RZ, R13.reuse, P2 ;  /* 0x000000ffff157224 */ /* 0x100fe200010e060d */
[----:B------:R-:W-:Y:S02]  /*10cc0*/  SHF.R.U64 R9, R9, 0x3, RZ ;  /* 0x0000000309097819 */ /* 0x000fe400000012ff */
[----:B------:R-:W-:Y:S01]  /*10cd0*/  LOP3.LUT R24, R24, R25, RZ, 0x3c, !PT ;  /* 0x0000001918187212 */ /* 0x000fe200078e3cff */
[----:B------:R-:W-:Y:S01]  /*10ce0*/  IMAD.X R15, RZ, RZ, R13, P1 ;  /* 0x000000ffff0f7224 */ /* 0x000fe200008e060d */
[----:B------:R-:W-:-:S02]  /*10cf0*/  LOP3.LUT R14, R20, 0x380, RZ, 0xc0, !PT ;  /* 0x00000380140e7812 */ /* 0x000fc400078ec0ff */
[----:B------:R-:W-:Y:S02]  /*10d00*/  LOP3.LUT R25, R27, 0x380, RZ, 0xc0, !PT ;  /* 0x000003801b197812 */ /* 0x000fe400078ec0ff */
[----:B------:R-:W-:Y:S02]  /*10d10*/  LOP3.LUT R12, R9, R12, RZ, 0x3c, !PT ;  /* 0x0000000c090c7212 */ /* 0x000fe400078e3cff */
[----:B------:R-:W-:Y:S02]  /*10d20*/  SHF.R.U64 R9, R14, 0x3, RZ ;  /* 0x000000030e097819 */ /* 0x000fe400000012ff */
[----:B------:R-:W-:Y:S01]  /*10d30*/  SHF.R.U64 R14, R25, 0x3, RZ ;  /* 0x00000003190e7819 */ /* 0x000fe200000012ff */
[----:B------:R-:W-:Y:S01]  /*10d40*/  IMAD.X R25, RZ, RZ, R13, P3 ;  /* 0x000000ffff197224 */ /* 0x000fe200018e060d */
[----:B------:R-:W-:Y:S02]  /*10d50*/  LOP3.LUT R20, R9, R20, RZ, 0x3c, !PT ;  /* 0x0000001409147212 */ /* 0x000fe400078e3cff */
[----:B------:R-:W-:-:S02]  /*10d60*/  LOP3.LUT R14, R14, R27, RZ, 0x3c, !PT ;  /* 0x0000001b0e0e7212 */ /* 0x000fc400078e3cff */
[----:B------:R-:W-:Y:S02]  /*10d70*/  SEL R81, R48, R49, P0 ;  /* 0x0000003130517207 */ /* 0x000fe40000000000 */
[----:B------:R-:W-:Y:S02]  /*10d80*/  SEL R77, R49, R48, P0 ;  /* 0x00000030314d7207 */ /* 0x000fe40000000000 */
[----:B------:R-:W-:Y:S02]  /*10d90*/  MOV R69, R14 ;  /* 0x0000000e00457202 */ /* 0x000fe40000000f00 */
[----:B------:R-:W-:Y:S02]  /*10da0*/  SEL R85, R45, R44, P0 ;  /* 0x0000002c2d557207 */ /* 0x000fe40000000000 */
[----:B------:R-:W-:Y:S02]  /*10db0*/  SEL R33, R52, R53, P0 ;  /* 0x0000003534217207 */ /* 0x000fe40000000000 */
        /* <DEDUP_REMOVED lines=16> */
[----:B------:R-:W-:Y:S02]  /*10ec0*/  MOV R72, R12 ;  /* 0x0000000c00487202 */ /* 0x000fe40000000f00 */
[----:B------:R-:W-:Y:S02]  /*10ed0*/  MOV R71, R24 ;  /* 0x0000001800477202 */ /* 0x000fe40000000f00 */
[----:B--2---:R-:W-:Y:S01]  /*10ee0*/  LOP3.LUT R28, R56, 0x2, RZ, 0x3c, !PT ;  /* 0x00000002381c7812 */ /* 0x004fe200078e3cff */
[----:B------:R-:W-:Y:S04]  /*10ef0*/  SHFL.IDX PT, R14, R101, R56, 0x1c1f ;  /* 0x001c1f38650e7589 */ /* 0x000fe800000e0000 */
[----:B------:R-:W-:Y:S04]  /*10f00*/  SHFL.IDX PT, R26, R93, R56, 0x1c1f ;  /* 0x001c1f385d1a7589 */ /* 0x000fe800000e0000 */
[----:B------:R-:W0:Y:S04]  /*10f10*/  SHFL.IDX PT, R15, R97, R28, 0x1c1f ;  /* 0x001c1f1c610f7589 */ /* 0x000e2800000e0000 */
[----:B------:R-:W1:Y:S04]  /*10f20*/  SHFL.IDX PT, R27, R89, R28, 0x1c1f ;  /* 0x001c1f1c591b7589 */ /* 0x000e6800000e0000 */
[----:B------:R-:W-:Y:S04]  /*10f30*/  SHFL.IDX PT, R9, R103, R56, 0x1c1f ;  /* 0x001c1f3867097589 */ /* 0x000fe800000e0000 */
[----:B------:R-:W-:Y:S04]  /*10f40*/  SHFL.IDX PT, R21, R95, R56, 0x1c1f ;  /* 0x001c1f385f157589 */ /* 0x000fe800000e0000 */
[----:B------:R-:W2:Y:S04]  /*10f50*/  SHFL.IDX PT, R20, R99, R28, 0x1c1f ;  /* 0x001c1f1c63147589 */ /* 0x000ea800000e0000 */
[----:B------:R-:W3:Y:S04]  /*10f60*/  SHFL.IDX PT, R30, R91, R28, 0x1c1f ;  /* 0x001c1f1c5b1e7589 */ /* 0x000ee800000e0000 */
[----:B------:R-:W-:Y:S01]  /*10f70*/  SHFL.IDX PT, R31, R87, R56, 0x1c1f ;  /* 0x001c1f38571f7589 */ /* 0x000fe200000e0000 */
[----:B0-----:R-:W-:-:S02]  /*10f80*/  SEL R12, R14, R15, P0 ;  /* 0x0000000f0e0c7207 */ /* 0x001fc40000000000 */
[----:B------:R-:W-:Y:S01]  /*10f90*/  SEL R14, R15, R14, P0 ;  /* 0x0000000e0f0e7207 */ /* 0x000fe20000000000 */
[----:B------:R-:W-:Y:S01]  /*10fa0*/  SHFL.IDX PT, R39, R41, R56, 0x1c1f ;  /* 0x001c1f3829277589 */ /* 0x000fe200000e0000 */
[----:B-1----:R-:W-:Y:S02]  /*10fb0*/  SEL R24, R26, R27, P0 ;  /* 0x0000001b1a187207 */ /* 0x002fe40000000000 */
[----:B------:R-:W-:Y:S01]  /*10fc0*/  SEL R26, R27, R26, P0 ;  /* 0x0000001a1b1a7207 */ /* 0x000fe20000000000 */
[----:B------:R-:W0:Y:S04]  /*10fd0*/  SHFL.IDX PT, R34, R83, R28, 0x1c1f ;  /* 0x001c1f1c53227589 */ /* 0x000e2800000e0000 */
[----:B------:R-:W-:Y:S04]  /*10fe0*/  SHFL.IDX PT, R40, R81, R56, 0x1c1f ;  /* 0x001c1f3851287589 */ /* 0x000fe800000e0000 */
[----:B------:R-:W1:Y:S01]  /*10ff0*/  SHFL.IDX PT, R41, R77, R28, 0x1c1f ;  /* 0x001c1f1c4d297589 */ /* 0x000e6200000e0000 */
[----:B--2---:R-:W-:-:S02]  /*11000*/  SEL R13, R9, R20, P0 ;  /* 0x00000014090d7207 */ /* 0x004fc40000000000 */
[----:B------:R-:W-:Y:S01]  /*11010*/  SEL R15, R20, R9, P0 ;  /* 0x00000009140f7207 */ /* 0x000fe20000000000 */
[----:B------:R-:W-:Y:S01]  /*11020*/  SHFL.IDX PT, R29, R29, R56, 0x1c1f ;  /* 0x001c1f381d1d7589 */ /* 0x000fe200000e0000 */
[----:B---3--:R-:W-:Y:S02]  /*11030*/  SEL R25, R21, R30, P0 ;  /* 0x0000001e15197207 */ /* 0x008fe40000000000 */
[----:B------:R-:W-:Y:S01]  /*11040*/  SEL R27, R30, R21, P0 ;  /* 0x000000151e1b7207 */ /* 0x000fe20000000000 */
[----:B------:R-:W2:Y:S01]  /*11050*/  SHFL.IDX PT, R32, R85, R28, 0x1c1f ;  /* 0x001c1f1c55207589 */ /* 0x000ea200000e0000 */
[----:B------:R-:W-:Y:S02]  /*11060*/  F2FP.BF16.F32.PACK_AB R64, R13, R12 ;  /* 0x0000000c0d40723e */ /* 0x000fe400000010ff */
[----:B------:R-:W-:Y:S01]  /*11070*/  F2FP.BF16.F32.PACK_AB R66, R15, R14 ;  /* 0x0000000e0f42723e */ /* 0x000fe200000010ff */
[----:B------:R-:W3:Y:S04]  /*11080*/  SHFL.IDX PT, R44, R73, R28, 0x1c1f ;  /* 0x001c1f1c492c7589 */ /* 0x000ee800000e0000 */
[----:B------:R-:W-:Y:S01]  /*11090*/  SHFL.IDX PT, R33, R33, R56, 0x1c1f ;  /* 0x001c1f3821217589 */ /* 0x000fe200000e0000 */
[----:B0-----:R-:W-:-:S02]  /*110a0*/  SEL R20, R31, R34, P0 ;  /* 0x000000221f147207 */ /* 0x001fc40000000000 */
[----:B------:R-:W-:Y:S01]  /*110b0*/  SEL R30, R34, R31, P0 ;  /* 0x0000001f221e7207 */ /* 0x000fe20000000000 */
[----:B------:R-:W-:Y:S04]  /*110c0*/  SHFL.IDX PT, R37, R37, R56, 0x1c1f ;  /* 0x001c1f3825257589 */ /* 0x000fe800000e0000 */
[----:B------:R-:W0:Y:S01]  /*110d0*/  SHFL.IDX PT, R36, R79, R28, 0x1c1f ;  /* 0x001c1f1c4f247589 */ /* 0x000e2200000e0000 */
[----:B-1----:R-:W-:Y:S02]  /*110e0*/  SEL R34, R40, R41, P0 ;  /* 0x0000002928227207 */ /* 0x002fe40000000000 */
[----:B------:R-:W-:Y:S01]  /*110f0*/  SEL R40, R41, R40, P0 ;  /* 0x0000002829287207 */ /* 0x000fe20000000000 */
[----:B------:R1:W4:Y:S04]  /*11100*/  SHFL.IDX PT, R42, R75, R28, 0x1c1f ;  /* 0x001c1f1c4b2a7589 */ /* 0x00032800000e0000 */
[----:B------:R-:W-:Y:S01]  /*11110*/  SHFL.IDX PT, R45, R45, R56, 0x1c1f ;  /* 0x001c1f382d2d7589 */ /* 0x000fe200000e0000 */
[----:B--2---:R-:W-:-:S02]  /*11120*/  SEL R21, R29, R32, P0 ;  /* 0x000000201d157207 */ /* 0x004fc40000000000 */
[----:B------:R-:W-:Y:S01]  /*11130*/  SEL R31, R32, R29, P0 ;  /* 0x0000001d201f7207 */ /* 0x000fe20000000000 */
[----:B------:R-:W-:Y:S01]  /*11140*/  SHFL.IDX PT, R43, R67, R56, 0x1c1f ;  /* 0x001c1f38432b7589 */ /* 0x000fe200000e0000 */
[----:B---3--:R-:W-:Y:S01]  /*11150*/  SEL R38, R39, R44, P0 ;  /* 0x0000002c27267207 */ /* 0x008fe20000000000 */
[----:B-1----:R-:W1:Y:S02]  /*11160*/  LDC.64 R74, c[0x0][0xc08] ;  /* 0x00030200ff4a7b82 */ /* 0x002e640000000a00 */
[----:B------:R-:W-:Y:S04]  /*11170*/  SHFL.IDX PT, R46, R65, R28, 0x1c1f ;  /* 0x001c1f1c412e7589 */ /* 0x000fe800000e0000 */
[----:B------:R-:W2:Y:S04]  /*11180*/  SHFL.IDX PT, R48, R63, R28, 0x1c1f ;  /* 0x001c1f1c3f307589 */ /* 0x000ea800000e0000 */
[----:B------:R-:W-:Y:S01]  /*11190*/  SHFL.IDX PT, R49, R49, R56, 0x1c1f ;  /* 0x001c1f3831317589 */ /* 0x000fe200000e0000 */
[----:B0-----:R-:W-:-:S03]  /*111a0*/  SEL R41, R36, R33, P0 ;  /* 0x0000002124297207 */ /* 0x001fc60000000000 */
[----:B------:R-:W-:Y:S01]  /*111b0*/  SHFL.IDX PT, R47, R61, R56, 0x1c1f ;  /* 0x001c1f383d2f7589 */ /* 0x000fe200000e0000 */
[----:B----4-:R-:W-:Y:S02]  /*111c0*/  SEL R29, R42, R37, P0 ;  /* 0x000000252a1d7207 */ /* 0x010fe40000000000 */
[----:B------:R-:W-:Y:S01]  /*111d0*/  F2FP.BF16.F32.PACK_AB R62, R41, R40 ;  /* 0x00000028293e723e */ /* 0x000fe200000010ff */
[----:B------:R-:W-:Y:S04]  /*111e0*/  SHFL.IDX PT, R50, R59, R28, 0x1c1f ;  /* 0x001c1f1c3b327589 */ /* 0x000fe800000e0000 */
[----:B------:R-:W0:Y:S04]  /*111f0*/  SHFL.IDX PT, R52, R57, R28, 0x1c1f ;  /* 0x001c1f1c39347589 */ /* 0x000e2800000e0000 */
[----:B------:R-:W-:Y:S04]  /*11200*/  SHFL.IDX PT, R51, R51, R56, 0x1c1f ;  /* 0x001c1f3833337589 */ /* 0x000fe800000e0000 */
[----:B------:R3:W-:Y:S01]  /*11210*/  SHFL.IDX PT, R53, R53, R56, 0x1c1f ;  /* 0x001c1f3835357589 */ /* 0x0007e200000e0000 */
[----:B--2---:R-:W-:-:S03]  /*11220*/  SEL R32, R45, R48, P0 ;  /* 0x000000302d207207 */ /* 0x004fc60000000000 */
[----:B------:R-:W-:Y:S04]  /*11230*/  SHFL.IDX PT, R54, R55, R28, 0x1c1f ;  /* 0x001c1f1c37367589 */ /* 0x000fe800000e0000 */
[----:B------:R2:W4:Y:S01]  /*11240*/  SHFL.IDX PT, R58, R35, R28, 0x1c1f ;  /* 0x001c1f1c233a7589 */ /* 0x00052200000e0000 */
[----:B---3--:R-:W-:Y:S02]  /*11250*/  F2FP.BF16.F32.PACK_AB R56, R21, R20 ;  /* 0x000000141538723e */ /* 0x008fe400000010ff */
[----:B--2---:R-:W-:Y:S02]  /*11260*/  SEL R28, R44, R39, P0 ;  /* 0x000000272c1c7207 */ /* 0x004fe40000000000 */
[----:B------:R-:W-:Y:S02]  /*11270*/  SEL R35, R33, R36, P0 ;  /* 0x0000002421237207 */ /* 0x000fe40000000000 */
[----:B------:R-:W-:-:S02]  /*11280*/  SEL R39, R37, R42, P0 ;  /* 0x0000002a25277207 */ /* 0x000fc40000000000 */
[----:B------:R-:W-:Y:S02]  /*11290*/  SEL R36, R48, R45, P0 ;  /* 0x0000002d30247207 */ /* 0x000fe40000000000 */
[----:B------:R-:W-:Y:S02]  /*112a0*/  SEL R33, R43, R46, P0 ;  /* 0x0000002e2b217207 */ /* 0x000fe40000000000 */
[----:B------:R-:W-:Y:S02]  /*112b0*/  SEL R37, R46, R43, P0 ;  /* 0x0000002b2e257207 */ /* 0x000fe40000000000 */
[----:B0-----:R-:W-:Y:S02]  /*112c0*/  SEL R42, R49, R52, P0 ;  /* 0x00000034312a7207 */ /* 0x001fe40000000000 */
[----:B------:R-:W-:Y:S02]  /*112d0*/  SEL R44, R52, R49, P0 ;  /* 0x00000031342c7207 */ /* 0x000fe40000000000 */
[----:B------:R-:W-:-:S02]  /*112e0*/  SEL R43, R47, R50, P0 ;  /* 0x000000322f2b7207 */ /* 0x000fc40000000000 */
[----:B------:R-:W-:Y:S01]  /*112f0*/  SEL R45, R50, R47, P0 ;  /* 0x0000002f322d7207 */ /* 0x000fe20000000000 */
[----:B------:R-:W-:Y:S01]  /*11300*/  IMAD.U32 R50, RZ, RZ, UR8 ;  /* 0x00000008ff327e24 */ /* 0x000fe2000f8e00ff */
[----:B----4-:R-:W-:Y:S02]  /*11310*/  SEL R46, R53, R58, P0 ;  /* 0x0000003a352e7207 */ /* 0x010fe40000000000 */
[----:B------:R-:W-:Y:S02]  /*11320*/  SEL R48, R58, R53, P0 ;  /* 0x000000353a307207 */ /* 0x000fe40000000000 */
[----:B------:R-:W-:Y:S02]  /*11330*/  SEL R47, R51, R54, P0 ;  /* 0x00000036332f7207 */ /* 0x000fe40000000000 */
[----:B------:R-:W-:Y:S01]  /*11340*/  SEL R49, R54, R51, P0 ;  /* 0x0000003336317207 */ /* 0x000fe20000000000 */
[----:B------:R-:W-:Y:S01]  /*11350*/  IMAD.U32 R51, RZ, RZ, UR9 ;  /* 0x00000009ff337e24 */ /* 0x000fe2000f8e00ff */
[----:B------:R-:W-:-:S02]  /*11360*/  F2FP.BF16.F32.PACK_AB R65, R39, R38 ;  /* 0x000000262741723e */ /* 0x000fc400000010ff */
        /* <DEDUP_REMOVED lines=11> */
[----:B------:R-:W-:Y:S01]  /*11420*/  F2FP.BF16.F32.PACK_AB R61, R47, R46 ;  /* 0x0000002e2f3d723e */ /* 0x000fe200000010ff */
[----:B------:R2:W-:Y:S01]  /*11430*/  STSM.16.M88.4 [R70], R56 ;  /* 0x0000003846007844 */ /* 0x0005e20000000200 */
[----:B------:R-:W-:Y:S02]  /*11440*/  F2FP.BF16.F32.PACK_AB R63, R49, R48 ;  /* 0x00000030313f723e */ /* 0x000fe400000010ff */
[----:B------:R-:W-:-:S03]  /*11450*/  ISETP.NE.U32.AND P0, PT, RZ, UR10, PT ;  /* 0x0000000aff007c0c */ /* 0x000fc6000bf05070 */
[----:B------:R3:W-:Y:S01]  /*11460*/  STSM.16.M88.4 [R69], R60 ;  /* 0x0000003c45007844 */ /* 0x0007e20000000200 */
[----:B------:R-:W-:Y:S01]  /*11470*/  ISETP.NE.AND.EX P0, PT, RZ, UR11, PT, P0 ;  /* 0x0000000bff007c0c */ /* 0x000fe2000bf05300 */
[----:B------:R-:W-:Y:S01]  /*11480*/  BAR.SYNC.DEFER_BLOCKING 0x1, 0x180 ;  /* 0x0046000000007b1d */ /* 0x000fe20000010000 */
[----:B-1----:R-:W-:-:S07]  /*11490*/  ISETP.NE.U32.AND P1, PT, R74, RZ, PT ;  /* 0x000000ff4a00720c */ /* 0x002fce0003f25070 */
[----:B0-----:R-:W0:Y:S04]  /*114a0*/  LDC R52, c[0x0][0xbe8] ;  /* 0x0002fa00ff347b82 */ /* 0x001e280000000800 */
[----:B------:R-:W4:Y:S01]  /*114b0*/  @P0 LDG.E R68, desc[UR52][R50.64] ;  /* 0x0000003432440981 */ /* 0x000f22000c1e1900 */
[----:B------:R-:W-:Y:S01]  /*114c0*/  R2UR UR4, R75 ;  /* 0x000000004b0472ca */ /* 0x000fe200000e0000 */
[----:B------:R-:W-:Y:S01]  /*114d0*/  VOTEU.ANY UP0, P1 ;  /* 0x00000000003f7886 */ /* 0x000fe20000800100 */
[----:B0-----:R-:W-:-:S11]  /*114e0*/  ISETP.NE.AND P1, PT, R52, 0x1, PT ;  /* 0x000000013400780c */ /* 0x001fd60003f25270 */
[----:B------:R-:W-:-:S03]  /*114f0*/  UISETP.NE.AND.EX UP0, UPT, UR4, URZ, UPT, UP0 ;  /* 0x0000003f0400728c */ /* 0x000fc6000bf05300 */
[----:B------:R-:W-:Y:S01]  /*11500*/  ULDC UR4, c[0x0][0xa88] ;  /* 0x0002a20000047ab9 */ /* 0x000fe20000000800 */
[----:B------:R-:W-:Y:S01]  /*11510*/  UISETP.GT.AND UP1, UPT, UR42, 0x1, UPT ;  /* 0x000000012a00788c */ /* 0x000fe2000bf24270 */
[----:B------:R-:W-:Y:S01]  /*11520*/  IMAD.U32 R9, RZ, RZ, UR4 ;  /* 0x00000004ff097e24 */ /* 0x000fe2000f8e00ff */
[----:B------:R-:W-:Y:S01]  /*11530*/  PLOP3.LUT P4, PT, PT, PT, UP0, 0x80, 0x0 ;  /* 0x000000000000781c */ /* 0x000fe20003f8f008 */
[----:B------:R-:W0:Y:S04]  /*11540*/  @P1 LDC R53, c[0x0][0xbec] ;  /* 0x0002fb00ff351b82 */ /* 0x000e280000000800 */
[----:B------:R-:W-:Y:S02]  /*11550*/  @UP0 ULDC.64 UR8, c[0x0][0xc08] ;  /* 0x0003020000080ab9 */ /* 0x000fe40000000a00 */
[----:B------:R-:W-:Y:S01]  /*11560*/  @UP0 UIMAD.WIDE UR8, UR37, 0x4, UR8 ;  /* 0x00000004250808a5 */ /* 0x000fe2000f8e0208 */
[----:B------:R-:W-:-:S05]  /*11570*/  UMOV UR14, 0x9b8 ;  /* 0x000009b8000e7882 */ /* 0x000fca0000000000 */
[----:B------:R-:W-:Y:S02]  /*11580*/  IMAD.U32 R54, RZ, RZ, UR8 ;  /* 0x00000008ff367e24 */ /* 0x000fe4000f8e00ff */
[----:B------:R-:W-:Y:S01]  /*11590*/  IMAD.U32 R55, RZ, RZ, UR9 ;  /* 0x00000009ff377e24 */ /* 0x000fe2000f8e00ff */
[----:B------:R-:W-:-:S04]  /*115a0*/  USEL UR14, UR14, 0x978, UP1 ;  /* 0x000009780e0e7887 */ /* 0x000fc80008800000 */
[----:B------:R1:W5:Y:S01]  /*115b0*/  @P4 LDG.E R9, desc[UR52][R54.64] ;  /* 0x0000003436094981 */ /* 0x000362000c1e1900 */
[----:B------:R-:W-:Y:S01]  /*115c0*/  UISETP.NE.U32.AND UP0, UPT, UR10, URZ, UPT ;  /* 0x0000003f0a00728c */ /* 0x000fe2000bf05070 */
[----:B--2---:R-:W-:Y:S01]  /*115d0*/  LEA.HI R57, R18, R17, RZ, 0x7 ;  /* 0x0000001112397211 */ /* 0x004fe200078f38ff */
[----:B------:R-:W-:Y:S01]  /*115e0*/  UMOV UR4, URZ ;  /* 0x0000003f00047c82 */ /* 0x000fe20008000000 */
[----:B------:R-:W-:Y:S01]  /*115f0*/  USEL UR16, UR41, URZ, UP1 ;  /* 0x0000003f29107287 */ /* 0x000fe20008800000 */
[----:B---3--:R-:W-:Y:S01]  /*11600*/  VIADD R60, R22, UR39 ;  /* 0x00000027163c7c36 */ /* 0x008fe20008000000 */
[----:B------:R-:W-:Y:S01]  /*11610*/  UISETP.NE.AND.EX UP0, UPT, UR11, URZ, UPT, UP0 ;  /* 0x0000003f0b00728c */ /* 0x000fe2000bf05300 */
[----:B------:R-:W-:Y:S01]  /*11620*/  LOP3.LUT R18, R57, 0xffffff80, RZ, 0xc0, !PT ;  /* 0xffffff8039127812 */ /* 0x000fe200078ec0ff */
[----:B------:R-:W-:Y:S01]  /*11630*/  ULDC.64 UR12, c[0x0][UR14+0x218] ;  /* 0x000086000e0c7abb */ /* 0x000fe20008000a00 */
[----:B------:R-:W-:Y:S01]  /*11640*/  ULDC.64 UR18, c[0x0][UR14+0x210] ;  /* 0x000084000e127abb */ /* 0x000fe20008000a00 */
[----:B-1----:R-:W1:Y:S01]  /*11650*/  @P1 LDC R55, c[0x0][0xbf0] ;  /* 0x0002fc00ff371b82 */ /* 0x002e620000000800 */
[----:B------:R-:W-:Y:S01]  /*11660*/  UIMAD.WIDE.U32 UR10, UR12, UR36, URZ ;  /* 0x000000240c0a72a5 */ /* 0x000fe2000f8e003f */
[----:B------:R-:W-:Y:S01]  /*11670*/  IMAD.IADD R58, R17, 0x1, -R18 ;  /* 0x00000001113a7824 */ /* 0x000fe200078e0a12 */
[----:B------:R-:W-:Y:S01]  /*11680*/  UIMAD UR12, UR13, UR36, URZ ;  /* 0x000000240d0c72a4 */ /* 0x000fe2000f8e023f */
[----:B0-----:R-:W-:Y:S01]  /*11690*/  @P1 IMAD.HI.U32 R18, R60, R53, RZ ;  /* 0x000000353c121227 */ /* 0x001fe200078e00ff */
[----:B------:R-:W-:Y:S01]  /*116a0*/  ULDC.64 UR8, c[0x0][UR14+0x220] ;  /* 0x000088000e087abb */ /* 0x000fe20008000a00 */
[----:B------:R-:W-:Y:S01]  /*116b0*/  USEL UR7, UR37, URZ, !UP0 ;  /* 0x0000003f25077287 */ /* 0x000fe2000c000000 */
[----:B------:R-:W-:Y:S01]  /*116c0*/  SHF.R.S32.HI R59, RZ, 0x1f, R58 ;  /* 0x0000001fff3b7819 */ /* 0x000fe2000001143a */
[----:B------:R-:W-:Y:S01]  /*116d0*/  ULDC.64 UR14, c[0x0][UR14+0x228] ;  /* 0x00008a000e0e7abb */ /* 0x000fe20008000a00 */
[----:B------:R-:W-:Y:S01]  /*116e0*/  USHF.R.S32.HI UR17, URZ, 0x1f, UR37 ;  /* 0x0000001f3f117899 */ /* 0x000fe20008011425 */
[----:B------:R-:W-:Y:S01]  /*116f0*/  IMAD.MOV.U32 R17, RZ, RZ, R60 ;  /* 0x000000ffff117224 */ /* 0x000fe200078e003c */
[----:B------:R-:W-:Y:S01]  /*11700*/  UIMAD.WIDE.U32 UR20, UR14, UR16, URZ ;  /* 0x000000100e1472a5 */ /* 0x000fe2000f8e003f */
[----:B------:R-:W-:Y:S01]  /*11710*/  SHF.R.S32.HI R57, RZ, 0x7, R57 ;  /* 0x00000007ff397819 */ /* 0x000fe20000011439 */
[----:B------:R-:W-:-:S02]  /*11720*/  UIADD3 UR11, UR11, UR12, URZ ;  /* 0x0000000c0b0b7290 */ /* 0x000fc4000fffe03f */
[----:B------:R-:W-:Y:S02]  /*11730*/  UIMAD.WIDE.U32 UR12, UR8, UR7, URZ ;  /* 0x00000007080c72a5 */ /* 0x000fe4000f8e003f */
[----:B------:R-:W-:Y:S01]  /*11740*/  USEL UR17, UR17, URZ, !UP0 ;  /* 0x0000003f11117287 */ /* 0x000fe2000c000000 */
[----:B------:R-:W-:Y:S01]  /*11750*/  IMAD.U32 R54, RZ, RZ, UR20 ;  /* 0x00000014ff367e24 */ /* 0x000fe2000f8e00ff */
[----:B------:R-:W-:Y:S02]  /*11760*/  UIMAD UR9, UR9, UR7, URZ ;  /* 0x00000007090972a4 */ /* 0x000fe4000f8e023f */
[----:B------:R-:W-:Y:S02]  /*11770*/  UIMAD UR14, UR15, UR16, URZ ;  /* 0x000000100f0e72a4 */ /* 0x000fe4000f8e023f */
[----:B------:R-:W-:Y:S01]  /*11780*/  UIMAD UR9, UR8, UR17, UR9 ;  /* 0x00000011080972a4 */ /* 0x000fe2000f8e0209 */
[----:B-1----:R-:W-:Y:S01]  /*11790*/  @P1 SHF.R.U32.HI R17, RZ, R55, R18 ;  /* 0x00000037ff111219 */ /* 0x002fe20000011612 */
[----:B------:R-:W-:Y:S01]  /*117a0*/  UIADD3 UR14, UR21, UR14, URZ ;  /* 0x0000000e150e7290 */ /* 0x000fe2000fffe03f */
[CC--:B------:R-:W-:Y:S01]  /*117b0*/  LEA.HI R18, R59.reuse, R58.reuse, RZ, 0x2 ;  /* 0x0000003a3b127211 */ /* 0x0c0fe200078f10ff */
[----:B------:R-:W-:Y:S01]  /*117c0*/  UIADD3 UR8, UR13, UR9, URZ ;  /* 0x000000090d087290 */ /* 0x000fe2000fffe03f */
[----:B------:R-:W-:Y:S01]  /*117d0*/  IMAD.U32 R55, RZ, RZ, UR21 ;  /* 0x00000015ff377e24 */ /* 0x000fe2000f8e00ff */
[----:B------:R-:W-:Y:S01]  /*117e0*/  LEA.HI R59, R59, R58, RZ, 0x5 ;  /* 0x0000003a3b3b7211 */ /* 0x000fe200078f28ff */
[--C-:B------:R-:W-:Y:S01]  /*117f0*/  IMAD.MOV R53, RZ, RZ, -R17.reuse ;  /* 0x000000ffff357224 */ /* 0x100fe200078e0a11 */
[--C-:B------:R-:W-:Y:S01]  /*11800*/  SHF.R.S32.HI R61, RZ, 0x2, R18.reuse ;  /* 0x00000002ff3d7819 */ /* 0x100fe20000011412 */
[----:B------:R-:W-:Y:S01]  /*11810*/  IMAD.U32 R55, RZ, RZ, UR14 ;  /* 0x0000000eff377e24 */ /* 0x000fe2000f8e00ff */
[----:B------:R-:W-:Y:S01]  /*11820*/  SHF.R.S32.HI R62, RZ, 0x1f, R18 ;  /* 0x0000001fff3e7819 */ /* 0x000fe20000011412 */
[----:B------:R-:W-:Y:S01]  /*11830*/  IMAD R53, R52, R53, R60 ;  /* 0x0000003534357224 */ /* 0x000fe200078e023c */
[----:B------:R-:W-:-:S02]  /*11840*/  SHF.R.S32.HI R18, RZ, 0x1f, R17 ;  /* 0x0000001fff127819 */ /* 0x000fc40000011411 */
[----:B------:R-:W-:Y:S01]  /*11850*/  LEA.HI R62, R62, R61, RZ, 0x3 ;  /* 0x0000003d3e3e7211 */ /* 0x000fe200078f18ff */
[----:B------:R-:W-:Y:S01]  /*11860*/  IMAD R56, R53, UR19, RZ ;  /* 0x0000001335387c24 */ /* 0x000fe2000f8e02ff */
[----:B------:R-:W-:Y:S02]  /*11870*/  SHF.R.S32.HI R59, RZ, 0x5, R59 ;  /* 0x00000005ff3b7819 */ /* 0x000fe4000001143b */
[----:B------:R-:W-:-:S05]  /*11880*/  LOP3.LUT R62, R62, 0xfffffff8, RZ, 0xc0, !PT ;  /* 0xfffffff83e3e7812 */ /* 0x000fca00078ec0ff */
[----:B------:R-:W-:-:S04]  /*11890*/  IMAD.IADD R62, R61, 0x1, -R62 ;  /* 0x000000013d3e7824 */ /* 0x000fc800078e0a3e */
[----:B------:R-:W-:Y:S01]  /*118a0*/  IMAD R59, R59, 0x10, R62 ;  /* 0x000000103b3b7824 */ /* 0x000fe200078e023e */
[----:B----4-:R-:W-:-:S13]  /*118b0*/  @P0 R2UR UR4, R68 ;  /* 0x00000000440402ca */ /* 0x010fda00000e0000 */
[----:B------:R-:W-:-:S06]  /*118c0*/  UIADD3 UR10, UP0, UP2, UR12, UR10, UR4 ;  /* 0x0000000a0c0a7290 */ /* 0x000fcc000fa1e004 */
[----:B------:R-:W-:Y:S01]  /*118d0*/  IADD3 R54, P2, P3, R17, UR10, R54 ;  /* 0x0000000a11367c10 */ /* 0x000fe2000fb5e036 */
[----:B------:R-:W-:Y:S01]  /*118e0*/  USHF.R.S32.HI UR10, URZ, 0x1f, UR4 ;  /* 0x0000001f3f0a7899 */ /* 0x000fe20008011404 */
[----:B------:R-:W-:-:S03]  /*118f0*/  SHF.R.S32.HI R17, RZ, 0x1f, R53 ;  /* 0x0000001fff117819 */ /* 0x000fc60000011435 */
[----:B------:R-:W-:Y:S02]  /*11900*/  UIADD3.X UR8, UR8, UR11, UR10, UP0, UP2 ;  /* 0x0000000b08087290 */ /* 0x000fe400087e440a */
[----:B------:R-:W-:-:S04]  /*11910*/  IMAD R17, R17, UR18, R56 ;  /* 0x0000001211117c24 */ /* 0x000fc8000f8e0238 */
[----:B------:R-:W-:Y:S01]  /*11920*/  IADD3.X R55, R18, UR8, R55, P2, P3 ;  /* 0x0000000812377c10 */ /* 0x000fe200097e6437 */
[----:B------:R-:W-:Y:S01]  /*11930*/  IMAD.HI R18, R57, 0x55555556, RZ ;  /* 0x5555555639127827 */ /* 0x000fe200078e02ff */
[----:B------:R-:W-:Y:S01]  /*11940*/  ULDC.64 UR8, c[0x0][0xba8] ;  /* 0x0002ea0000087ab9 */ /* 0x000fe20000000a00 */
[----:B------:R-:W-:Y:S01]  /*11950*/  @!UP1 ULDC UR8, c[0x0][0xb50] ;  /* 0x0002d40000089ab9 */ /* 0x000fe20000000800 */
[----:B------:R-:W-:Y:S01]  /*11960*/  @!UP1 ULDC UR9, c[0x0][0xb54] ;  /* 0x0002d50000099ab9 */ /* 0x000fe20000000800 */
[----:B------:R-:W-:Y:S01]  /*11970*/  IMAD.WIDE.U32 R54, R53, UR18, R54 ;  /* 0x0000001235367c25 */ /* 0x000fe2000f8e0036 */
[----:B------:R-:W-:-:S03]  /*11980*/  LEA.HI R56, R18, R18, RZ, 0x1 ;  /* 0x0000001212387211 */ /* 0x000fc600078f08ff */
[----:B------:R-:W-:Y:S01]  /*11990*/  IMAD.IADD R17, R55, 0x1, R17 ;  /* 0x0000000137117824 */ /* 0x000fe200078e0211 */
[----:B------:R-:W-:Y:S01]  /*119a0*/  LEA R18, P2, R54, UR8, 0x2 ;  /* 0x0000000836127c11 */ /* 0x000fe2000f8410ff */
[----:B------:R-:W-:-:S03]  /*119b0*/  IMAD R56, R56, -0x3, R57 ;  /* 0xfffffffd38387824 */ /* 0x000fc600078e0239 */
[----:B------:R-:W-:Y:S01]  /*119c0*/  LEA.HI.X R17, R54, UR9, R17, 0x2, P2 ;  /* 0x0000000936117c11 */ /* 0x000fe200090f1411 */
[----:B------:R-:W-:Y:S08]  /*119d0*/  @P4 BRA `(.L_x_11994) ;  /* 0x0000000000104947 */ /* 0x000ff00003800000 */
[----:B------:R-:W-:Y:S05]  /*119e0*/  @!P0 BRA `(.L_x_11994) ;  /* 0x00000000000c8947 */ /* 0x000fea0003800000 */
[----:B------:R-:W2:Y:S04]  /*119f0*/  LDG.E R54, desc[UR52][R50.64] ;  /* 0x0000003432367981 */ /* 0x000ea8000c1e1900 */
[----:B-----5:R-:W2:Y:S02]  /*11a00*/  LDG.E R9, desc[UR52][R50.64+0x4] ;  /* 0x0000043432097981 */ /* 0x020ea4000c1e1900 */
[----:B--2---:R-:W-:-:S07]  /*11a10*/  IMAD.IADD R9, R9, 0x1, -R54 ;  /* 0x0000000109097824 */ /* 0x004fce00078e0a36 */
.L_x_11994:
[----:B------:R-:W-:Y:S01]  /*11a20*/  IMAD R56, R56, 0x40, R59 ;  /* 0x0000004038387824 */ /* 0x000fe200078e023b */
[----:B------:R-:W-:Y:S01]  /*11a30*/  SHFL.IDX PT, R50, R18, RZ, 0x1c1f ;  /* 0x001c1fff12327589 */ /* 0x000fe200000e0000 */
[----:B-----5:R-:W-:Y:S01]  /*11a40*/  IMAD R9, R9, R52, RZ ;  /* 0x0000003409097224 */ /* 0x020fe200078e02ff */
[----:B------:R-:W-:Y:S01]  /*11a50*/  LOP3.LUT P0, RZ, R58, 0x3, RZ, 0xc0, !PT ;  /* 0x000000033aff7812 */ /* 0x000fe2000780c0ff */
[----:B------:R-:W-:Y:S01]  /*11a60*/  VIADD R56, R56, UR39 ;  /* 0x0000002738387c36 */ /* 0x000fe20008000000 */
[----:B------:R-:W0:Y:S03]  /*11a70*/  SHFL.IDX PT, R51, R17, RZ, 0x1c1f ;  /* 0x001c1fff11337589 */ /* 0x000e2600000e0000 */
[C---:B------:R-:W-:Y:S01]  /*11a80*/  VIADD R58, R56.reuse, 0x8 ;  /* 0x00000008383a7836 */ /* 0x040fe20000000000 */
[----:B------:R-:W-:Y:S01]  /*11a90*/  SHFL.IDX PT, R54, R18, 0x1, 0x1c1f ;  /* 0x003c1f0012367f89 */ /* 0x000fe200000e0000 */
[----:B------:R-:W-:-:S03]  /*11aa0*/  ISETP.GE.OR P2, PT, R56, R9, P0 ;  /* 0x000000093800720c */ /* 0x000fc60000746670 */
[----:B------:R-:W1:Y:S01]  /*11ab0*/  SHFL.IDX PT, R55, R17, 0x1, 0x1c1f ;  /* 0x003c1f0011377f89 */ /* 0x000e6200000e0000 */
[----:B------:R-:W-:-:S09]  /*11ac0*/  ISETP.GE.OR P0, PT, R58, R9, P0 ;  /* 0x000000093a00720c */ /* 0x000fd20000706670 */
[----:B0-----:R0:W-:Y:S04]  /*11ad0*/  @!P2 ST.E desc[UR52][R50.64], R6 ;  /* 0x000000063200a985 */ /* 0x0011e8000c101934 */
[----:B-1----:R0:W-:Y:S01]  /*11ae0*/  @!P0 ST.E desc[UR52][R54.64], R7 ;  /* 0x0000000736008985 */ /* 0x0021e2000c101934 */
[----:B------:R-:W-:-:S13]  /*11af0*/  PLOP3.LUT P0, PT, PT, PT, UP1, 0x80, 0x0 ;  /* 0x000000000000781c */ /* 0x000fda0003f0f018 */
[----:B0-----:R-:W-:Y:S05]  /*11b00*/  @P0 BRA `(.L_x_11995) ;  /* 0x0000000400ac0947 */ /* 0x001fea0003800000 */
[----:B------:R-:W-:Y:S01]  /*11b10*/  IMAD R7, R5, 0x40, R0 ;  /* 0x0000004005077824 */ /* 0x000fe200078e0200 */
[----:B------:R-:W-:Y:S01]  /*11b20*/  ULDC.64 UR12, c[0x0][0xaa0] ;  /* 0x0002a800000c7ab9 */ /* 0x000fe20000000a00 */
[----:B------:R-:W0:Y:S02]  /*11b30*/  @P1 LDC R17, c[0x0][0xbf0] ;  /* 0x0002fc00ff111b82 */ /* 0x000e240000000800 */
        /* <DEDUP_REMOVED lines=21> */
[----:B------:R-:W-:Y:S02]  /*11c90*/  IMAD R8, R8, 0x30, R5 ;  /* 0x0000003008087824 */ /* 0x000fe400078e0205 */
[----:B------:R-:W-:Y:S01]  /*11ca0*/  SHF.R.U64 R6, R6, 0x3, RZ ;  /* 0x0000000306067819 */ /* 0x000fe200000012ff */
[----:B------:R-:W-:Y:S01]  /*11cb0*/  UIMAD.WIDE.U32 UR8, UR4, UR12, URZ ;  /* 0x0000000c040872a5 */ /* 0x000fe2000f8e003f */
[----:B------:R-:W-:Y:S02]  /*11cc0*/  IMAD.X R33, RZ, RZ, R11, P0 ;  /* 0x000000ffff217224 */ /* 0x000fe400000e060b */
[----:B------:R-:W-:Y:S02]  /*11cd0*/  LOP3.LUT R32, R6, R7, RZ, 0x3c, !PT ;  /* 0x0000000706207212 */ /* 0x000fe400078e3cff */
[----:B------:R-:W1:Y:S01]  /*11ce0*/  @P1 LDC R7, c[0x0][0xbec] ;  /* 0x0002fb00ff071b82 */ /* 0x000e620000000800 */
[----:B------:R-:W-:Y:S01]  /*11cf0*/  UIMAD UR10, UR4, UR13, UR10 ;  /* 0x0000000d040a72a4 */ /* 0x000fe2000f8e020a */
[----:B------:R-:W-:-:S02]  /*11d00*/  VIADD R10, R8, UR39 ;  /* 0x00000027080a7c36 */ /* 0x000fc40008000000 */
[----:B------:R-:W5:Y:S01]  /*11d10*/  LD.E.128 R32, desc[UR52][R32.64] ;  /* 0x0000003420207980 */ /* 0x000f62000c101d00 */
[----:B------:R-:W-:Y:S01]  /*11d20*/  UIADD3 UR9, UR9, UR10, URZ ;  /* 0x0000000a09097290 */ /* 0x000fe2000fffe03f */
[----:B------:R-:W-:Y:S01]  /*11d30*/  IMAD.MOV.U32 R11, RZ, RZ, R10 ;  /* 0x000000ffff0b7224 */ /* 0x000fe200078e000a */
[----:B------:R-:W-:Y:S01]  /*11d40*/  USHF.R.S32.HI UR4, URZ, 0x1f, UR7 ;  /* 0x0000001f3f047899 */ /* 0x000fe20008011407 */
[----:B------:R-:W-:Y:S01]  /*11d50*/  VIADD R20, R5, UR39 ;  /* 0x0000002705147c36 */ /* 0x000fe20008000000 */
[----:B------:R-:W-:Y:S01]  /*11d60*/  ULDC.64 UR10, c[0x0][0xae8] ;  /* 0x0002ba00000a7ab9 */ /* 0x000fe20000000a00 */
[----:B------:R-:W-:Y:S01]  /*11d70*/  @!PT LDS RZ, [RZ] ;  /* 0x00000000fffff984 */ /* 0x000fe20000000800 */
[----:B------:R-:W-:Y:S01]  /*11d80*/  @!PT LDS RZ, [RZ] ;  /* 0x00000000fffff984 */ /* 0x000fe20000000800 */
[----:B------:R-:W-:Y:S01]  /*11d90*/  @!PT LDS RZ, [RZ] ;  /* 0x00000000fffff984 */ /* 0x000fe20000000800 */
[----:B------:R-:W-:Y:S01]  /*11da0*/  @!PT LDS RZ, [RZ] ;  /* 0x00000000fffff984 */ /* 0x000fe20000000800 */
[----:B------:R0:W-:Y:S06]  /*11db0*/  MEMBAR.ALL.CTA ;  /* 0x0000000000007992 */ /* 0x0001ec0000008000 */
[----:B0-----:R-:W0:Y:S01]  /*11dc0*/  FENCE.VIEW.ASYNC.S ;  /* 0x00000000000073c6 */ /* 0x001e220000000000 */
[----:B------:R-:W-:Y:S01]  /*11dd0*/  UIMAD.WIDE.U32 UR8, UR36, UR10, UR8 ;  /* 0x0000000a240872a5 */ /* 0x000fe2000f8e0008 */
[----:B------:R-:W-:-:S03]  /*11de0*/  VIADD R5, R4, 0x13220 ;  /* 0x0001322004057836 */ /* 0x000fc60000000000 */
[----:B------:R-:W-:-:S03]  /*11df0*/  UIMAD UR9, UR36, UR11, UR9 ;  /* 0x0000000b240972a4 */ /* 0x000fc6000f8e0209 */
[----:B------:R-:W-:Y:S02]  /*11e00*/  ULDC.64 UR10, c[0x0][0xaf0] ;  /* 0x0002bc00000a7ab9 */ /* 0x000fe40000000a00 */
[----:B------:R-:W-:Y:S02]  /*11e10*/  UIMAD UR4, UR4, UR10, URZ ;  /* 0x0000000a040472a4 */ /* 0x000fe4000f8e023f */
[----:B------:R-:W-:Y:S01]  /*11e20*/  UIMAD.WIDE.U32 UR8, UR7, UR10, UR8 ;  /* 0x0000000a070872a5 */ /* 0x000fe2000f8e0008 */
[----:B-1----:R-:W-:Y:S01]  /*11e30*/  @P1 IMAD.HI.U32 R6, R10, R7, RZ ;  /* 0x000000070a061227 */ /* 0x002fe200078e00ff */
[----:B------:R-:W-:-:S03]  /*11e40*/  UIMAD UR4, UR7, UR11, UR4 ;  /* 0x0000000b070472a4 */ /* 0x000fc6000f8e0204 */
[----:B------:R-:W-:Y:S01]  /*11e50*/  ULDC.64 UR10, c[0x0][0xae0] ;  /* 0x0002b800000a7ab9 */ /* 0x000fe20000000a00 */
[----:B------:R-:W-:Y:S01]  /*11e60*/  @P1 SHF.R.U32.HI R11, RZ, R17, R6 ;  /* 0x00000011ff0b1219 */ /* 0x000fe20000011606 */
[----:B------:R-:W-:Y:S02]  /*11e70*/  UIADD3 UR4, UR9, UR4, URZ ;  /* 0x0000000409047290 */ /* 0x000fe4000fffe03f */
[----:B------:R-:W-:Y:S01]  /*11e80*/  IMAD.U32 R7, RZ, RZ, UR9 ;  /* 0x00000009ff077e24 */ /* 0x000fe2000f8e00ff */
[--C-:B------:R-:W-:Y:S01]  /*11e90*/  SHF.R.S32.HI R8, RZ, 0x1f, R11.reuse ;  /* 0x0000001fff087819 */ /* 0x100fe2000001140b */
[----:B------:R-:W-:Y:S02]  /*11ea0*/  IMAD.MOV R17, RZ, RZ, -R11 ;  /* 0x000000ffff117224 */ /* 0x000fe400078e0a0b */
[----:B------:R-:W-:Y:S01]  /*11eb0*/  IMAD.U32 R6, RZ, RZ, UR8 ;  /* 0x00000008ff067e24 */ /* 0x000fe2000f8e00ff */
[----:B------:R-:W-:Y:S01]  /*11ec0*/  ULDC.64 UR8, c[0x0][0xad8] ;  /* 0x0002b60000087ab9 */ /* 0x000fe20000000a00 */
[----:B------:R-:W-:-:S02]  /*11ed0*/  IMAD R8, R8, UR10, RZ ;  /* 0x0000000a08087c24 */ /* 0x000fc4000f8e02ff */
[----:B------:R-:W-:Y:S02]  /*11ee0*/  IMAD R17, R52, R17, R10 ;  /* 0x0000001134117224 */ /* 0x000fe400078e020a */
[----:B------:R-:W-:Y:S01]  /*11ef0*/  IMAD.U32 R7, RZ, RZ, UR4 ;  /* 0x00000004ff077e24 */ /* 0x000fe2000f8e00ff */
[----:B------:R-:W-:Y:S01]  /*11f00*/  ULDC UR4, c[0x0][0xac8] ;  /* 0x0002b20000047ab9 */ /* 0x000fe20000000800 */
[C---:B------:R-:W-:Y:S01]  /*11f10*/  IMAD R21, R11.reuse, UR11, R8 ;  /* 0x0000000b0b157c24 */ /* 0x040fe2000f8e0208 */
[----:B------:R-:W-:Y:S01]  /*11f20*/  SHF.R.S32.HI R8, RZ, 0x1f, R17 ;  /* 0x0000001fff087819 */ /* 0x000fe20000011411 */
[----:B------:R-:W-:-:S04]  /*11f30*/  IMAD.WIDE.U32 R6, R11, UR10, R6 ;  /* 0x0000000a0b067c25 */ /* 0x000fc8000f8e0006 */
[----:B------:R-:W-:Y:S02]  /*11f40*/  IMAD.IADD R7, R7, 0x1, R21 ;  /* 0x0000000107077824 */ /* 0x000fe400078e0215 */
[----:B------:R-:W-:Y:S02]  /*11f50*/  IMAD R8, R8, UR8, RZ ;  /* 0x0000000808087c24 */ /* 0x000fe4000f8e02ff */
[----:B------:R-:W-:-:S04]  /*11f60*/  IMAD.WIDE.U32 R6, R17, UR8, R6 ;  /* 0x0000000811067c25 */ /* 0x000fc8000f8e0006 */
[----:B------:R-:W-:Y:S01]  /*11f70*/  IMAD R11, R17, UR9, R8 ;  /* 0x00000009110b7c24 */ /* 0x000fe2000f8e0208 */
[----:B------:R-:W-:Y:S01]  /*11f80*/  ULDC.64 UR8, c[0x0][0xa80] ;  /* 0x0002a00000087ab9 */ /* 0x000fe20000000a00 */
[----:B------:R-:W-:Y:S01]  /*11f90*/  VIADD R8, R20, 0x60 ;  /* 0x0000006014087836 */ /* 0x000fe20000000000 */
[----:B------:R-:W-:Y:S01]  /*11fa0*/  LEA R17, P0, R6, UR8, 0x1 ;  /* 0x0000000806117c11 */ /* 0x000fe2000f8008ff */
[----:B------:R-:W-:-:S04]  /*11fb0*/  IMAD.IADD R7, R7, 0x1, R11 ;  /* 0x0000000107077824 */ /* 0x000fc800078e020b */
[----:B0-----:R-:W0:Y:S01]  /*11fc0*/  SHFL.IDX PT, R37, R17, 0x1, 0x181f ;  /* 0x00381f0011257f89 */ /* 0x001e2200000e0000 */
[----:B------:R-:W-:Y:S01]  /*11fd0*/  LEA.HI.X R18, R6, UR9, R7, 0x1, P0 ;  /* 0x0000000906127c11 */ /* 0x000fe200080f0c07 */
[----:B------:R-:W-:Y:S01]  /*11fe0*/  VIADD R6, R20, 0x30 ;  /* 0x0000003014067836 */ /* 0x000fe20000000000 */
[----:B------:R-:W-:Y:S01]  /*11ff0*/  ISETP.GE.AND P0, PT, R0, UR4, PT ;  /* 0x0000000400007c0c */ /* 0x000fe2000bf06270 */
[----:B------:R-:W1:Y:S03]  /*12000*/  SHFL.IDX PT, R7, R17, RZ, 0x181f ;  /* 0x00181fff11077589 */ /* 0x000e6600000e0000 */
[-C--:B------:R-:W-:Y:S01]  /*12010*/  ISETP.GE.OR P1, PT, R20, R9.reuse, P0 ;  /* 0x000000091400720c */ /* 0x080fe20000726670 */
[----:B------:R-:W1:Y:S01]  /*12020*/  SHFL.IDX PT, R39, R17, 0x2, 0x181f ;  /* 0x00581f0011277f89 */ /* 0x000e6200000e0000 */
[-C--:B------:R-:W-:Y:S02]  /*12030*/  ISETP.GE.OR P2, PT, R6, R9.reuse, P0 ;  /* 0x000000090600720c */ /* 0x080fe40000746670 */
[----:B------:R-:W-:Y:S01]  /*12040*/  ISETP.GE.OR P3, PT, R8, R9, P0 ;  /* 0x000000090800720c */ /* 0x000fe20000766670 */
[----:B------:R-:W1:Y:S01]  /*12050*/  SHFL.IDX PT, R11, R18, RZ, 0x181f ;  /* 0x00181fff120b7589 */ /* 0x000e6200000e0000 */
[----:B------:R-:W-:-:S03]  /*12060*/  VIADD R8, R20, 0x90 ;  /* 0x0000009014087836 */ /* 0x000fc60000000000 */
[----:B------:R-:W1:Y:S02]  /*12070*/  SHFL.IDX PT, R21, R18, 0x1, 0x181f ;  /* 0x00381f0012157f89 */ /* 0x000e6400000e0000 */
[----:B------:R-:W-:Y:S02]  /*12080*/  ISETP.GE.OR P0, PT, R8, R9, P0 ;  /* 0x000000090800720c */ /* 0x000fe40000706670 */
[----:B------:R-:W1:Y:S02]  /*12090*/  SHFL.IDX PT, R36, R18, 0x2, 0x181f ;  /* 0x00581f0012247f89 */ /* 0x000e6400000e0000 */
[C---:B0-----:R-:W-:Y:S02]  /*120a0*/  @!P2 LEA R6, P5, R0.reuse, R37, 0x1 ;  /* 0x000000250006a211 */ /* 0x041fe400078a08ff */
[----:B------:R-:W0:Y:S01]  /*120b0*/  SHFL.IDX PT, R17, R17, 0x3, 0x181f ;  /* 0x00781f0011117f89 */ /* 0x000e2200000e0000 */
[----:B-1----:R-:W-:-:S03]  /*120c0*/  @!P1 LEA R4, P4, R0, R7, 0x1 ;  /* 0x0000000700049211 */ /* 0x002fc600078808ff */
[----:B------:R-:W1:Y:S01]  /*120d0*/  SHFL.IDX PT, R18, R18, 0x3, 0x181f ;  /* 0x00781f0012127f89 */ /* 0x000e6200000e0000 */
[----:B------:R-:W-:Y:S02]  /*120e0*/  PRMT R7, RZ, 0x654, R5 ;  /* 0x00000654ff077816 */ /* 0x000fe40000000005 */
[C---:B------:R-:W-:Y:S02]  /*120f0*/  @!P3 LEA R10, P6, R0.reuse, R39, 0x1 ;  /* 0x00000027000ab211 */ /* 0x040fe400078c08ff */
[----:B------:R0:W-:Y:S01]  /*12100*/  SYNCS.ARRIVE.TRANS64.RED.A1T0 RZ, [R7+URZ], RZ ;  /* 0x000000ff07ff79a7 */ /* 0x0001e2000810043f */
[C-C-:B------:R-:W-:Y:S02]  /*12110*/  @!P1 LEA.HI.X R5, R0.reuse, R11, R3.reuse, 0x1, P4 ;  /* 0x0000000b00059211 */ /* 0x140fe400020f0c03 */
[C-C-:B0-----:R-:W-:Y:S02]  /*12120*/  @!P2 LEA.HI.X R7, R0.reuse, R21, R3.reuse, 0x1, P5 ;  /* 0x000000150007a211 */ /* 0x141fe400028f0c03 */
[----:B------:R-:W-:Y:S01]  /*12130*/  @!P3 LEA.HI.X R11, R0, R36, R3, 0x1, P6 ;  /* 0x00000024000bb211 */ /* 0x000fe200030f0c03 */
[----:B--2---:R0:W-:Y:S04]  /*12140*/  @!P1 ST.E.128 desc[UR52][R4.64], R12 ;  /* 0x0000000c04009985 */ /* 0x0041e8000c101d34 */
[----:B---3--:R0:W-:Y:S04]  /*12150*/  @!P2 ST.E.128 desc[UR52][R6.64], R24 ;  /* 0x000000180600a985 */ /* 0x0081e8000c101d34 */
[----:B----4-:R0:W-:Y:S01]  /*12160*/  @!P3 ST.E.128 desc[UR52][R10.64], R28 ;  /* 0x0000001c0a00b985 */ /* 0x0101e2000c101d34 */
[----:B-1----:R-:W-:Y:S05]  /*12170*/  @P0 BRA `(.L_x_11996) ;  /* 0x0000001000d40947 */ /* 0x002fea0003800000 */
[----:B0-----:R-:W-:-:S04]  /*12180*/  LEA R4, P0, R0, R17, 0x1 ;  /* 0x0000001100047211 */ /* 0x001fc800078008ff */
[----:B------:R-:W-:-:S05]  /*12190*/  LEA.HI.X R5, R0, R18, R3, 0x1, P0 ;  /* 0x0000001200057211 */ /* 0x000fca00000f0c03 */
[----:B-----5:R0:W-:Y:S01]  /*121a0*/  ST.E.128 desc[UR52][R4.64], R32 ;  /* 0x0000002004007985 */ /* 0x0201e2000c101d34 */
[----:B------:R-:W-:Y:S05]  /*121b0*/  BRA `(.L_x_11996) ;  /* 0x0000001000c47947 */ /* 0x000fea0003800000 */
.L_x_11995:
[----:B------:R-:W-:Y:S01]  /*121c0*/  ULDC.64 UR12, c[0x0][0xb08] ;  /* 0x0002c200000c7ab9 */ /* 0x000fe20000000a00 */
[----:B------:R-:W0:Y:S01]  /*121d0*/  @P1 LDC R3, c[0x0][0xbec] ;  /* 0x0002fb00ff031b82 */ /* 0x000e220000000800 */
[----:B------:R-:W-:Y:S01]  /*121e0*/  UIMAD UR10, UR10, UR12, URZ ;  /* 0x0000000c0a0a72a4 */ /* 0x000fe2000f8e023f */
[----:B------:R-:W-:Y:S01]  /*121f0*/  VIADD R8, R4, 0x13220 ;  /* 0x0001322004087836 */ /* 0x000fe20000000000 */
[----:B------:R-:W-:Y:S01]  /*12200*/  UIMAD.WIDE.U32 UR8, UR4, UR12, URZ ;  /* 0x0000000c040872a5 */ /* 0x000fe2000f8e003f */
[----:B------:R-:W-:Y:S01]  /*12210*/  ISETP.GE.AND P0, PT, R56, R9, PT ;  /* 0x000000093800720c */ /* 0x000fe20003f06270 */
[----:B------:R-:W-:Y:S01]  /*12220*/  UIMAD UR10, UR4, UR13, UR10 ;  /* 0x0000000d040a72a4 */ /* 0x000fe2000f8e020a */
[C---:B------:R-:W-:Y:S01]  /*12230*/  VIADD R17, R19.reuse, 0x28 ;  /* 0x0000002813117836 */ /* 0x040fe20000000000 */
[----:B------:R-:W-:Y:S01]  /*12240*/  USHF.R.S32.HI UR4, URZ, 0x1f, UR7 ;  /* 0x0000001f3f047899 */ /* 0x000fe20008011407 */
[----:B------:R-:W1:Y:S01]  /*12250*/  @P1 LDC R5, c[0x0][0xbf0] ;  /* 0x0002fc00ff051b82 */ /* 0x000e620000000800 */
[----:B------:R-:W-:Y:S01]  /*12260*/  UIADD3 UR9, UR9, UR10, URZ ;  /* 0x0000000a09097290 */ /* 0x000fe2000fffe03f */
[----:B------:R-:W-:Y:S01]  /*12270*/  PRMT R8, RZ, 0x654, R8 ;  /* 0x00000654ff087816 */ /* 0x000fe20000000008 */
[C---:B------:R-:W-:Y:S01]  /*12280*/  VIADD R55, R19.reuse, 0x30 ;  /* 0x0000003013377836 */ /* 0x040fe20000000000 */
        /* <DEDUP_REMOVED lines=16> */
[----:B------:R-:W-:Y:S01]  /*12390*/  IMAD.MOV.U32 R3, RZ, RZ, R60 ;  /* 0x000000ffff037224 */ /* 0x000fe200078e003c */
[----:B------:R-:W-:Y:S01]  /*123a0*/  SHF.R.S32.HI R54, RZ, 0x1f, R57 ;  /* 0x0000001fff367819 */ /* 0x000fe20000011439 */
[----:B------:R-:W-:Y:S01]  /*123b0*/  ULDC.64 UR10, c[0x0][0xb48] ;  /* 0x0002d200000a7ab9 */ /* 0x000fe20000000a00 */
[----:B------:R-:W-:Y:S01]  /*123c0*/  UIADD3 UR9, UR9, UR4, URZ ;  /* 0x0000000409097290 */ /* 0x000fe2000fffe03f */
[----:B-1----:R-:W-:-:S02]  /*123d0*/  @P1 SHF.R.U32.HI R3, RZ, R5, R0 ;  /* 0x00000005ff031219 */ /* 0x002fc40000011600 */
        /* <DEDUP_REMOVED lines=15> */
[----:B------:R-:W-:-:S02]  /*124d0*/  IMAD.U32 R7, RZ, RZ, UR41 ;  /* 0x00000029ff077e24 */ /* 0x000fc4000f8e00ff */
        /* <DEDUP_REMOVED lines=10> */
[----:B------:R-:W-:Y:S01]  /*12580*/  LEA.HI.X R3, R4, UR9, R3, 0x2, P1 ;  /* 0x0000000904037c11 */ /* 0x000fe200088f1403 */
[----:B------:R2:W0:Y:S04]  /*12590*/  SHFL.IDX PT, R6, R0, RZ, 0x1c1f ;  /* 0x001c1fff00067589 */ /* 0x00042800000e0000 */
[----:B------:R2:W1:Y:S01]  /*125a0*/  SHFL.IDX PT, R7, R3, RZ, 0x1c1f ;  /* 0x001c1fff03077589 */ /* 0x00046200000e0000 */
        /* <DEDUP_REMOVED lines=9> */
[-C--:B------:R-:W-:Y:S02]  /*12640*/  @!P1 LEA.HI.X R11, R59, R7.reuse, R56, 0x2, P2 ;  /* 0x000000073b0b9211 */ /* 0x080fe400010f1438 */
[----:B------:R-:W-:Y:S01]  /*12650*/  ISETP.GE.AND P2, PT, R17, UR4, PT ;  /* 0x0000000411007c0c */ /* 0x000fe2000bf46270 */
[----:B------:R0:W-:Y:S01]  /*12660*/  @!P0 ST.E.64 desc[UR52][R4.64], R12 ;  /* 0x0000000c04008985 */ /* 0x0001e2000c101b34 */
[-C--:B------:R-:W-:Y:S02]  /*12670*/  @!P4 LEA R50, P0, R65, R6.reuse, 0x2 ;  /* 0x000000064132c211 */ /* 0x080fe400078010ff */
[----:B------:R-:W-:Y:S01]  /*12680*/  @!P5 LEA R52, P6, R63, R6, 0x2 ;  /* 0x000000063f34d211 */ /* 0x000fe200078c10ff */
[----:B------:R1:W-:Y:S01]  /*12690*/  @!P1 ST.E.64 desc[UR52][R10.64], R14 ;  /* 0x0000000e0a009985 */ /* 0x0003e2000c101b34 */
[----:B------:R-:W-:-:S02]  /*126a0*/  @!P4 LEA.HI.X R51, R65, R7, R64, 0x2, P0 ;  /* 0x000000074133c211 */ /* 0x000fc400000f1440 */
[----:B------:R-:W-:Y:S02]  /*126b0*/  ISETP.GE.AND P1, PT, R55, UR4, PT ;  /* 0x0000000437007c0c */ /* 0x000fe4000bf26270 */
[----:B------:R-:W-:Y:S01]  /*126c0*/  ISETP.GE.AND P0, PT, R57, UR4, PT ;  /* 0x0000000439007c0c */ /* 0x000fe2000bf06270 */
[----:B------:R3:W-:Y:S01]  /*126d0*/  @!P4 ST.E.64 desc[UR52][R50.64], R24 ;  /* 0x000000183200c985 */ /* 0x0007e2000c101b34 */
[----:B------:R-:W-:Y:S02]  /*126e0*/  @!P5 LEA.HI.X R53, R63, R7, R66, 0x2, P6 ;  /* 0x000000073f35d211 */ /* 0x000fe400030f1442 */
[----:B0-----:R-:W-:-:S03]  /*126f0*/  @!P3 LEA R4, P6, R61, R6, 0x2 ;  /* 0x000000063d04b211 */ /* 0x001fc600078c10ff */
[----:B------:R3:W-:Y:S01]  /*12700*/  @!P5 ST.E.64 desc[UR52][R52.64], R26 ;  /* 0x0000001a3400d985 */ /* 0x0007e2000c101b34 */
[-C--:B------:R-:W-:Y:S02]  /*12710*/  @!P2 LEA R12, P4, R17, R6.reuse, 0x2 ;  /* 0x00000006110ca211 */ /* 0x080fe400078810ff */
[-C--:B------:R-:W-:Y:S02]  /*12720*/  @!P3 LEA.HI.X R5, R61, R7.reuse, R60, 0x2, P6 ;  /* 0x000000073d05b211 */ /* 0x080fe400030f143c */
[-C--:B-1----:R-:W-:Y:S02]  /*12730*/  @!P1 LEA R10, P5, R55, R6.reuse, 0x2 ;  /* 0x00000006370a9211 */ /* 0x082fe400078a10ff */
[----:B------:R-:W-:Y:S01]  /*12740*/  @!P0 LEA R6, P6, R57, R6, 0x2 ;  /* 0x0000000639068211 */ /* 0x000fe200078c10ff */
[----:B------:R3:W-:Y:S01]  /*12750*/  @!P3 ST.E.64 desc[UR52][R4.64], R20 ;  /* 0x000000140400b985 */ /* 0x0007e2000c101b34 */
[-C--:B------:R-:W-:Y:S02]  /*12760*/  @!P2 LEA.HI.X R13, R17, R7.reuse, R62, 0x2, P4 ;  /* 0x00000007110da211 */ /* 0x080fe400020f143e */
[----:B------:R-:W-:-:S02]  /*12770*/  @!P1 LEA.HI.X R11, R55, R7, R18, 0x2, P5 ;  /* 0x00000007370b9211 */ /* 0x000fc400028f1412 */
[----:B------:R-:W-:Y:S01]  /*12780*/  @!P0 LEA.HI.X R7, R57, R7, R54, 0x2, P6 ;  /* 0x0000000739078211 */ /* 0x000fe200030f1436 */
[----:B------:R3:W-:Y:S04]  /*12790*/  @!P2 ST.E.64 desc[UR52][R12.64], R30 ;  /* 0x0000001e0c00a985 */ /* 0x0007e8000c101b34 */
[----:B------:R3:W-:Y:S04]  /*127a0*/  @!P1 ST.E.64 desc[UR52][R10.64], R34 ;  /* 0x000000220a009985 */ /* 0x0007e8000c101b34 */
[----:B------:R3:W-:Y:S02]  /*127b0*/  @!P0 ST.E.64 desc[UR52][R6.64], R40 ;  /* 0x0000002806008985 */ /* 0x0007e4000c101b34 */
.L_x_11998:
[----:B------:R-:W-:Y:S05]  /*127c0*/  BSYNC B1 ;  /* 0x0000000000017941 */ /* 0x000fea0003800000 */
.L_x_11997:
[----:B------:R-:W-:Y:S01]  /*127d0*/  ISETP.GE.AND P0, PT, R58, R9, PT ;  /* 0x000000093a00720c */ /* 0x000fe20003f06270 */
[----:B-1-3--:R3:W4:Y:S04]  /*127e0*/  SHFL.IDX PT, R7, R3, 0x1, 0x1c1f ;  /* 0x003c1f0003077f89 */ /* 0x00a72800000e0000 */
[----:B0-----:R3:W0:Y:S08]  /*127f0*/  SHFL.IDX PT, R6, R0, 0x1, 0x1c1f ;  /* 0x003c1f0000067f89 */ /* 0x00163000000e0000 */
[----:B---3--:R-:W-:Y:S05]  /*12800*/  @P0 BRA `(.L_x_11996) ;  /* 0x0000000c00300947 */ /* 0x008fea0003800000 */
[----:B------:R-:W-:Y:S02]  /*12810*/  ULDC UR4, c[0x0][0xac8] ;  /* 0x0002b20000047ab9 */ /* 0x000fe40000000800 */
[----:B------:R-:W-:Y:S02]  /*12820*/  ISETP.GE.AND P0, PT, R19, UR4, PT ;  /* 0x0000000413007c0c */ /* 0x000fe4000bf06270 */
[----:B------:R-:W-:Y:S02]  /*12830*/  ISETP.GE.AND P4, PT, R59, UR4, PT ;  /* 0x000000043b007c0c */ /* 0x000fe4000bf86270 */
[----:B------:R-:W-:Y:S02]  /*12840*/  ISETP.GE.AND P3, PT, R65, UR4, PT ;  /* 0x0000000441007c0c */ /* 0x000fe4000bf66270 */
[----:B------:R-:W-:Y:S02]  /*12850*/  ISETP.GE.AND P2, PT, R63, UR4, PT ;  /* 0x000000043f007c0c */ /* 0x000fe4000bf46270 */
[----:B------:R-:W-:-:S05]  /*12860*/  ISETP.GE.AND P1, PT, R61, UR4, PT ;  /* 0x000000043d007c0c */ /* 0x000fca000bf26270 */
[----:B0---4-:R-:W-:Y:S02]  /*12870*/  @!P0 IMAD.WIDE R4, R19, 0x4, R6 ;  /* 0x0000000413048825 */ /* 0x011fe400078e0206 */
[-C--:B--2---:R-:W-:Y:S02]  /*12880*/  @!P4 LEA R8, P5, R59, R6.reuse, 0x2 ;  /* 0x000000063b08c211 */ /* 0x084fe400078a10ff */
[-C--:B------:R-:W-:Y:S01]  /*12890*/  @!P3 LEA R10, P6, R65, R6.reuse, 0x2 ;  /* 0x00000006410ab211 */ /* 0x080fe200078c10ff */
[----:B------:R0:W-:Y:S01]  /*128a0*/  @!P0 ST.E.64 desc[UR52][R4.64], R38 ;  /* 0x0000002604008985 */ /* 0x0001e2000c101b34 */
[----:B------:R-:W-:Y:S02]  /*128b0*/  ISETP.GE.AND P0, PT, R17, UR4, PT ;  /* 0x0000000411007c0c */ /* 0x000fe4000bf06270 */
[----:B------:R-:W-:Y:S02]  /*128c0*/  @!P4 LEA.HI.X R9, R59, R7, R56, 0x2, P5 ;  /* 0x000000073b09c211 */ /* 0x000fe400028f1438 */
[----:B------:R-:W-:-:S02]  /*128d0*/  @!P2 LEA R12, P5, R63, R6, 0x2 ;  /* 0x000000063f0ca211 */ /* 0x000fc400078a10ff */
[-C--:B------:R-:W-:Y:S01]  /*128e0*/  @!P3 LEA.HI.X R11, R65, R7.reuse, R64, 0x2, P6 ;  /* 0x00000007410bb211 */ /* 0x080fe200030f1440 */
[----:B------:R3:W-:Y:S01]  /*128f0*/  @!P4 ST.E.64 desc[UR52][R8.64], R28 ;  /* 0x0000001c0800c985 */ /* 0x0007e2000c101b34 */
[----:B------:R-:W-:Y:S02]  /*12900*/  ISETP.GE.AND P6, PT, R55, UR4, PT ;  /* 0x0000000437007c0c */ /* 0x000fe4000bfc6270 */
[----:B------:R-:W-:Y:S01]  /*12910*/  @!P2 LEA.HI.X R13, R63, R7, R66, 0x2, P5 ;  /* 0x000000073f0da211 */ /* 0x000fe200028f1442 */
[----:B------:R3:W-:Y:S01]  /*12920*/  @!P3 ST.E.64 desc[UR52][R10.64], R32 ;  /* 0x000000200a00b985 */ /* 0x0007e2000c101b34 */
[----:B------:R-:W-:-:S03]  /*12930*/  @!P1 LEA R14, P5, R61, R6, 0x2 ;  /* 0x000000063d0e9211 */ /* 0x000fc600078a10ff */
[----:B------:R3:W-:Y:S01]  /*12940*/  @!P2 ST.E.64 desc[UR52][R12.64], R36 ;  /* 0x000000240c00a985 */ /* 0x0007e2000c101b34 */
[----:B------:R-:W-:Y:S02]  /*12950*/  @!P1 LEA.HI.X R15, R61, R7, R60, 0x2, P5 ;  /* 0x000000073d0f9211 */ /* 0x000fe400028f143c */
[----:B0-----:R-:W-:-:S03]  /*12960*/  @!P0 LEA R4, P5, R17, R6, 0x2 ;  /* 0x0000000611048211 */ /* 0x001fc600078a10ff */
        /* <DEDUP_REMOVED lines=8> */
[----:B---3--:R-:W-:-:S04]  /*129f0*/  LEA R4, P0, R57, R6, 0x2 ;  /* 0x0000000639047211 */ /* 0x008fc800078010ff */
[----:B------:R-:W-:-:S05]  /*12a00*/  LEA.HI.X R5, R57, R7, R54, 0x2, P0 ;  /* 0x0000000739057211 */ /* 0x000fca00000f1436 */
[----:B------:R0:W-:Y:S01]  /*12a10*/  ST.E.64 desc[UR52][R4.64], R48 ;  /* 0x0000003004007985 */ /* 0x0001e2000c101b34 */
[----:B------:R-:W-:Y:S05]  /*12a20*/  BRA `(.L_x_11996) ;  /* 0x0000000800a87947 */ /* 0x000fea0003800000 */
.L_x_11993:
        /* <DEDUP_REMOVED lines=30> */
.L_x_11999:
        /* <DEDUP_REMOVED lines=8> */
[----:B------:R-:W0:Y:S01]  /*12c90*/  LDC R13, c[0x0][0xbe8] ;  /* 0x0002fa00ff0d7b82 */ /* 0x000e220000000800 */
[----:B------:R-:W-:-:S05]  /*12ca0*/  IMAD.U32 R12, RZ, RZ, UR39 ;  /* 0x00000027ff0c7e24 */ /* 0x000fca000f8e00ff */
[----:B------:R-:W-:Y:S01]  /*12cb0*/  IADD3 R12, R12, -0x80, R23 ;  /* 0xffffff800c0c7810 */ /* 0x000fe20007ffe017 */
[----:B0-----:R-:W-:-:S05]  /*12cc0*/  IMAD R6, R4, R13, RZ ;  /* 0x0000000d04067224 */ /* 0x001fca00078e02ff */
        /* <DEDUP_REMOVED lines=49> */
.L_x_12001:
[----:B------:R-:W-:Y:S05]  /*12fe0*/  BSYNC B1 ;  /* 0x0000000000017941 */ /* 0x000fea0003800000 */
.L_x_12000:
        /* <DEDUP_REMOVED lines=8> */
[----:B------:R-:W-:-:S04]  /*13070*/  IMAD R8, R8, 0x30, R5 ;  /* 0x0000003008087824 */ /* 0x000fc800078e0205 */
[----:B------:R-:W-:-:S04]  /*13080*/  VIADD R8, R8, UR39 ;  /* 0x0000002708087c36 */ /* 0x000fc80008000000 */
[----:B------:R-:W-:Y:S01]  /*13090*/  IMAD.MOV.U32 R9, RZ, RZ, R8 ;  /* 0x000000ffff097224 */ /* 0x000fe200078e0008 */
[----:B------:R-:W-:Y:S02]  /*130a0*/  UIMAD UR10, UR11, UR13, UR10 ;  /* 0x0000000d0b0a72a4 */ /* 0x000fe4000f8e020a */
[----:B------:R-:W-:-:S04]  /*130b0*/  UIMAD.WIDE.U32 UR8, UR8, UR12, URZ ;  /* 0x0000000c080872a5 */ /* 0x000fc8000f8e003f */
[----:B------:R-:W-:-:S03]  /*130c0*/  UIADD3 UR9, UR9, UR10, URZ ;  /* 0x0000000a09097290 */ /* 0x000fc6000fffe03f */
[----:B------:R-:W-:Y:S01]  /*130d0*/  ULDC.64 UR10, c[0x0][0xae8] ;  /* 0x0002ba00000a7ab9 */ /* 0x000fe20000000a00 */
[----:B--2---:R-:W-:Y:S01]  /*130e0*/  ISETP.NE.AND P0, PT, R15, 0x1, PT ;  /* 0x000000010f00780c */ /* 0x004fe20003f05270 */
[----:B------:R-:W-:Y:S01]  /*130f0*/  UIMAD.WIDE.U32 UR8, UR36, UR10, UR8 ;  /* 0x0000000a240872a5 */ /* 0x000fe2000f8e0008 */
[----:B------:R-:W-:-:S03]  /*13100*/  IMAD R21, R4, R15, RZ ;  /* 0x0000000f04157224 */ /* 0x000fc600078e02ff */
        /* <DEDUP_REMOVED lines=31> */
[----:B------:R-:W0:Y:S01]  /*13300*/  SHFL.IDX PT, R9, R8, RZ, 0x181f ;  /* 0x00181fff08097589 */ /* 0x000e2200000e0000 */
[----:B------:R-:W-:Y:S01]  /*13310*/  VIADD R6, R5, UR39 ;  /* 0x0000002705067c36 */ /* 0x000fe20008000000 */
[----:B------:R-:W-:Y:S02]  /*13320*/  ISETP.GE.AND P0, PT, R0, UR4, PT ;  /* 0x0000000400007c0c */ /* 0x000fe4000bf06270 */
[----:B------:R-:W1:Y:S01]  /*13330*/  SHFL.IDX PT, R13, R8, 0x1, 0x181f ;  /* 0x00381f00080d7f89 */ /* 0x000e6200000e0000 */
[C---:B------:R-:W-:Y:S01]  /*13340*/  VIADD R4, R6.reuse, 0x30 ;  /* 0x0000003006047836 */ /* 0x040fe20000000000 */
[CC--:B------:R-:W-:Y:S01]  /*13350*/  ISETP.GE.OR P3, PT, R6.reuse, R21.reuse, P0 ;  /* 0x000000150600720c */ /* 0x0c0fe20000766670 */
[C---:B------:R-:W-:Y:S01]  /*13360*/  VIADD R5, R6.reuse, 0x60 ;  /* 0x0000006006057836 */ /* 0x040fe20000000000 */
[----:B------:R-:W2:Y:S01]  /*13370*/  SHFL.IDX PT, R15, R8, 0x2, 0x181f ;  /* 0x00581f00080f7f89 */ /* 0x000ea200000e0000 */
[----:B------:R-:W-:Y:S01]  /*13380*/  VIADD R6, R6, 0x90 ;  /* 0x0000009006067836 */ /* 0x000fe20000000000 */
[----:B------:R-:W-:-:S02]  /*13390*/  ISETP.GE.OR P2, PT, R4, R21, P0 ;  /* 0x000000150400720c */ /* 0x000fc40000746670 */
[----:B------:R-:W3:Y:S01]  /*133a0*/  SHFL.IDX PT, R7, R10, RZ, 0x181f ;  /* 0x00181fff0a077589 */ /* 0x000ee200000e0000 */
[-C--:B------:R-:W-:Y:S02]  /*133b0*/  ISETP.GE.OR P1, PT, R5, R21.reuse, P0 ;  /* 0x000000150500720c */ /* 0x080fe40000726670 */
[----:B------:R-:W-:Y:S01]  /*133c0*/  ISETP.GE.OR P0, PT, R6, R21, P0 ;  /* 0x000000150600720c */ /* 0x000fe20000706670 */
[----:B------:R2:W4:Y:S04]  /*133d0*/  SHFL.IDX PT, R17, R8, 0x3, 0x181f ;  /* 0x00781f0008117f89 */ /* 0x00052800000e0000 */
[----:B------:R-:W5:Y:S04]  /*133e0*/  SHFL.IDX PT, R11, R10, 0x1, 0x181f ;  /* 0x00381f000a0b7f89 */ /* 0x000f6800000e0000 */
[----:B------:R-:W5:Y:S01]  /*133f0*/  SHFL.IDX PT, R12, R10, 0x2, 0x181f ;  /* 0x00581f000a0c7f89 */ /* 0x000f6200000e0000 */
[----:B0-----:R-:W-:-:S03]  /*13400*/  @!P3 LEA R4, P6, R0, R9, 0x1 ;  /* 0x000000090004b211 */ /* 0x001fc600078c08ff */
[----:B------:R4:W0:Y:S01]  /*13410*/  SHFL.IDX PT, R14, R10, 0x3, 0x181f ;  /* 0x00781f000a0e7f89 */ /* 0x00082200000e0000 */
[C---:B-1----:R-:W-:Y:S02]  /*13420*/  @!P2 LEA R6, P5, R0.reuse, R13, 0x1 ;  /* 0x0000000d0006a211 */ /* 0x042fe400078a08ff */
[C---:B--2---:R-:W-:Y:S02]  /*13430*/  @!P1 LEA R8, P4, R0.reuse, R15, 0x1 ;  /* 0x0000000f00089211 */ /* 0x044fe400078808ff */
[C---:B---3--:R-:W-:Y:S02]  /*13440*/  @!P3 LEA.HI.X R5, R0.reuse, R7, R3, 0x1, P6 ;  /* 0x000000070005b211 */ /* 0x048fe400030f0c03 */
[----:B----4-:R-:W-:-:S03]  /*13450*/  @!P0 LEA R10, P6, R0, R17, 0x1 ;  /* 0x00000011000a8211 */ /* 0x010fc600078c08ff */
[----:B------:R2:W-:Y:S01]  /*13460*/  @!P3 ST.E.128 desc[UR52][R4.64], RZ ;  /* 0x000000ff0400b985 */ /* 0x0005e2000c101d34 */
[C-C-:B-----5:R-:W-:Y:S02]  /*13470*/  @!P2 LEA.HI.X R7, R0.reuse, R11, R3.reuse, 0x1, P5 ;  /* 0x0000000b0007a211 */ /* 0x160fe400028f0c03 */
[----:B------:R-:W-:-:S03]  /*13480*/  @!P1 LEA.HI.X R9, R0, R12, R3, 0x1, P4 ;  /* 0x0000000c00099211 */ /* 0x000fc600020f0c03 */
[----:B------:R2:W-:Y:S01]  /*13490*/  @!P2 ST.E.128 desc[UR52][R6.64], RZ ;  /* 0x000000ff0600a985 */ /* 0x0005e2000c101d34 */
[----:B0-----:R-:W-:-:S03]  /*134a0*/  @!P0 LEA.HI.X R11, R0, R14, R3, 0x1, P6 ;  /* 0x0000000e000b8211 */ /* 0x001fc600030f0c03 */
[----:B------:R2:W-:Y:S04]  /*134b0*/  @!P1 ST.E.128 desc[UR52][R8.64], RZ ;  /* 0x000000ff08009985 */ /* 0x0005e8000c101d34 */
[----:B------:R2:W-:Y:S02]  /*134c0*/  @!P0 ST.E.128 desc[UR52][R10.64], RZ ;  /* 0x000000ff0a008985 */ /* 0x0005e4000c101d34 */
.L_x_11996:
[----:B------:R-:W-:Y:S05]  /*134d0*/  BSYNC B0 ;  /* 0x0000000000007941 */ /* 0x000fea0003800000 */
.L_x_11992:
[----:B------:R-:W-:Y:S02]  /*134e0*/  ULDC UR4, c[0x0][0xc3c] ;  /* 0x00030f0000047ab9 */ /* 0x000fe40000000800 */
[----:B------:R-:W-:-:S06]  /*134f0*/  UISETP.GE.AND UP0, UPT, UR50, UR4, UPT ;  /* 0x000000043200728c */ /* 0x000fcc000bf06270 */
[----:B------:R-:W-:-:S13]  /*13500*/  PLOP3.LUT P0, PT, PT, PT, UP0, 0x80, 0x0 ;  /* 0x000000000000781c */ /* 0x000fda0003f0f008 */
[----:B------:R-:W-:Y:S05]  /*13510*/  @!P0 BRA `(.L_x_12002) ;  /* 0xfffffed400e08947 */ /* 0x000fea000383ffff */
[----:B------:R-:W-:Y:S05]  /*13520*/  EXIT ;  /* 0x000000000000794d */ /* 0x000fea0003800000 */
.L_x_11905:
        /* <DEDUP_REMOVED lines=17> */
.L_x_12003:
[----:B------:R-:W-:Y:S01]  /*13640*/  LOP3.LUT R0, R23, 0x1f, RZ, 0xc0, !PT ;  /* 0x0000001f17007812 */ /* 0x000fe200078ec0ff */
[----:B------:R-:W-:Y:S01]  /*13650*/  ULDC UR4, c[0x0][0xc3c] ;  /* 0x00030f0000047ab9 */ /* 0x000fe20000000800 */
[----:B------:R-:W-:Y:S02]  /*13660*/  IMAD.MOV.U32 R7, RZ, RZ, RZ ;  /* 0x000000ffff077224 */ /* 0x000fe400078e00ff */
[----:B------:R-:W-:-:S04]  /*13670*/  ISETP.NE.AND P0, PT, R0, 0x1f, PT ;  /* 0x0000001f0000780c */ /* 0x000fc80003f05270 */
[----:B------:R-:W-:-:S13]  /*13680*/  ISETP.GE.OR P1, PT, R0, UR4, !P0 ;  /* 0x0000000400007c0c */ /* 0x000fda000c726670 */
[----:B------:R-:W0:Y:S08]  /*13690*/  @!P1 LDC.64 R4, c[0x0][0xc80] ;  /* 0x00032000ff049b82 */ /* 0x000e300000000a00 */
[----:B------:R-:W1:Y:S01]  /*136a0*/  @!P1 LDC.64 R2, c[0x0][0xc78] ;  /* 0x00031e00ff029b82 */ /* 0x000e620000000a00 */
[----:B0-----:R-:W-:-:S05]  /*136b0*/  @!P1 IMAD.WIDE.U32 R4, R0, 0x4, R4 ;  /* 0x0000000400049825 */ /* 0x001fca00078e0004 */
[----:B------:R-:W2:Y:S01]  /*136c0*/  @!P1 LDG.E R6, desc[UR52][R4.64] ;  /* 0x0000003404069981 */ /* 0x000ea2000c1e1900 */
[----:B-1----:R-:W-:-:S05]  /*136d0*/  @!P1 IMAD.WIDE.U32 R2, R0, 0x4, R2 ;  /* 0x0000000400029825 */ /* 0x002fca00078e0002 */
        /* <DEDUP_REMOVED lines=33> */
.L_x_12007:
[----:B------:R-:W-:-:S03]  /*138f0*/  UIADD3 UR4, UR42, 0x1f, URZ ;  /* 0x0000001f2a047890 */ /* 0x000fc6000fffe03f */
[----:B------:R-:W-:Y:S01]  /*13900*/  ULDC UR42, c[0x0][0xc3c] ;  /* 0x00030f00002a7ab9 */ /* 0x000fe20000000800 */
[----:B------:R-:W-:-:S06]  /*13910*/  UISETP.GE.AND UP0, UPT, UR4, UR5, UPT ;  /* 0x000000050400728c */ /* 0x000fcc000bf06270 */
[----:B------:R-:W-:-:S13]  /*13920*/  PLOP3.LUT P6, PT, PT, PT, UP0, 0x40, 0x0 ;  /* 0x000000000000781c */ /* 0x000fda0003fce808 */
[----:B------:R-:W-:Y:S05]  /*13930*/  @!P6 BRA `(.L_x_12006) ;  /* 0x0000000800cce947 */ /* 0x000fea0003800000 */
[----:B------:R-:W-:Y:S02]  /*13940*/  UMOV UR42, UR4 ;  /* 0x00000004002a7c82 */ /* 0x000fe40008000000 */
[----:B------:R-:W-:-:S05]  /*13950*/  VIADD R7, R0, UR42 ;  /* 0x0000002a00077c36 */ /* 0x000fca0008000000 */
[----:B------:R-:W-:-:S13]  /*13960*/  ISETP.GE.OR P6, PT, R7, UR5, !P0 ;  /* 0x0000000507007c0c */ /* 0x000fda000c7c6670 */
[----:B------:R-:W0:Y:S08]  /*13970*/  @!P6 LDC.64 R4, c[0x0][0xc80] ;  /* 0x00032000ff04eb82 */ /* 0x000e300000000a00 */
[----:B------:R-:W1:Y:S01]  /*13980*/  @!P6 LDC.64 R2, c[0x0][0xc78] ;  /* 0x00031e00ff02eb82 */ /* 0x000e620000000a00 */
[----:B0-----:R-:W-:-:S04]  /*13990*/  @!P6 IMAD.WIDE R4, R7, 0x4, R4 ;  /* 0x000000040704e825 */ /* 0x001fc800078e0204 */
[----:B-1----:R-:W-:Y:S01]  /*139a0*/  @!P6 IMAD.WIDE R2, R7, 0x4, R2 ;  /* 0x000000040702e825 */ /* 0x002fe200078e0202 */
[----:B------:R-:W-:-:S06]  /*139b0*/  CS2R R6, SRZ ;  /* 0x0000000000067805 */ /* 0x000fcc000001ff00 */
[----:B------:R0:W2:Y:S04]  /*139c0*/  @!P6 LDG.E R6, desc[UR52][R4.64] ;  /* 0x000000340406e981 */ /* 0x0000a8000c1e1900 */
        /* <DEDUP_REMOVED lines=23> */
[----:B------:R-:W-:Y:S02]  /*13b40*/  IMAD.MOV.U32 R11, RZ, RZ, R2 ;  /* 0x000000ffff0b7224 */ /* 0x000fe400078e0002 */
[----:B------:R-:W-:-:S07]  /*13b50*/  IMAD.MOV.U32 R3, RZ, RZ, R5 ;  /* 0x000000ffff037224 */ /* 0x000fce00078e0005 */
.L_x_12005:
        /* <DEDUP_REMOVED lines=17> */
.L_x_12008:
[----:B-1----:R-:W-:-:S04]  /*13c70*/  IMAD R24, R3, R4, R24 ;  /* 0x0000000403187224 */ /* 0x002fc800078e0218 */
[----:B------:R-:W-:Y:S01]  /*13c80*/  IMAD.IADD R5, R9, 0x1, -R24 ;  /* 0x0000000109057824 */ /* 0x000fe200078e0a18 */
[----:B------:R-:W-:Y:S06]  /*13c90*/  @!P1 BRA `(.L_x_12009) ;  /* 0x0000000000e89947 */ /* 0x000fec0003800000 */
[-C--:B--2---:R-:W-:Y:S02]  /*13ca0*/  IABS R8, R6.reuse ;  /* 0x0000000600087213 */ /* 0x084fe40000000000 */
[----:B------:R-:W-:Y:S02]  /*13cb0*/  IABS R4, R7 ;  /* 0x0000000700047213 */ /* 0x000fe40000000000 */
[----:B------:R-:W1:Y:S01]  /*13cc0*/  I2F.RP R9, R8 ;  /* 0x0000000800097306 */ /* 0x000e620000209400 */
[----:B------:R-:W-:Y:S02]  /*13cd0*/  IABS R10, R5 ;  /* 0x00000005000a7213 */ /* 0x000fe40000000000 */
[----:B------:R-:W-:-:S05]  /*13ce0*/  IABS R12, R6 ;  /* 0x00000006000c7213 */ /* 0x000fca0000000000 */
[----:B-1----:R-:W0:Y:S02]  /*13cf0*/  MUFU.RCP R9, R9 ;  /* 0x0000000900097308 */ /* 0x002e240000001000 */
[----:B0-----:R-:W-:-:S06]  /*13d00*/  VIADD R2, R9, 0xffffffe ;  /* 0x0ffffffe09027836 */ /* 0x001fcc0000000000 */
[----:B------:R-:W0:Y:S08]  /*13d10*/  I2F.RP R9, R4 ;  /* 0x0000000400097306 */ /* 0x000e300000209400 */
[----:B------:R1:W2:Y:S08]  /*13d20*/  F2I.FTZ.U32.TRUNC.NTZ R3, R2 ;  /* 0x0000000200037305 */ /* 0x0002b0000021f000 */
[----:B0-----:R-:W0:Y:S01]  /*13d30*/  MUFU.RCP R9, R9 ;  /* 0x0000000900097308 */ /* 0x001e220000001000 */
[----:B-1----:R-:W-:-:S02]  /*13d40*/  IMAD.MOV.U32 R2, RZ, RZ, RZ ;  /* 0x000000ffff027224 */ /* 0x002fc400078e00ff */
[----:B--2---:R-:W-:-:S04]  /*13d50*/  IMAD.MOV R11, RZ, RZ, -R3 ;  /* 0x000000ffff0b7224 */ /* 0x004fc800078e0a03 */
[----:B------:R-:W-:-:S04]  /*13d60*/  IMAD R11, R11, R8, RZ ;  /* 0x000000080b0b7224 */ /* 0x000fc800078e02ff */
[----:B------:R-:W-:-:S04]  /*13d70*/  IMAD.HI.U32 R3, R3, R11, R2 ;  /* 0x0000000b03037227 */ /* 0x000fc800078e0002 */
[----:B------:R-:W-:Y:S02]  /*13d80*/  IMAD.MOV R11, RZ, RZ, -R12 ;  /* 0x000000ffff0b7224 */ /* 0x000fe400078e0a0c */
[----:B------:R-:W-:-:S04]  /*13d90*/  IMAD.HI.U32 R2, R3, R10, RZ ;  /* 0x0000000a03027227 */ /* 0x000fc800078e00ff */
[----:B------:R-:W-:Y:S02]  /*13da0*/  IMAD R3, R2, R11, R10 ;  /* 0x0000000b02037224 */ /* 0x000fe400078e020a */
[----:B0-----:R-:W-:-:S03]  /*13db0*/  VIADD R10, R9, 0xffffffe ;  /* 0x0ffffffe090a7836 */ /* 0x001fc60000000000 */
[----:B------:R-:W-:-:S13]  /*13dc0*/  ISETP.GT.U32.AND P1, PT, R8, R3, PT ;  /* 0x000000030800720c */ /* 0x000fda0003f24070 */
[----:B------:R-:W-:Y:S02]  /*13dd0*/  @!P1 IMAD.IADD R3, R3, 0x1, -R8 ;  /* 0x0000000103039824 */ /* 0x000fe400078e0a08 */
[----:B------:R-:W-:Y:S01]  /*13de0*/  @!P1 VIADD R2, R2, 0x1 ;  /* 0x0000000102029836 */ /* 0x000fe20000000000 */
[----:B------:R-:W-:Y:S02]  /*13df0*/  ISETP.NE.AND P1, PT, R6, RZ, PT ;  /* 0x000000ff0600720c */ /* 0x000fe40003f25270 */
[----:B------:R-:W-:Y:S02]  /*13e00*/  ISETP.GE.U32.AND P0, PT, R3, R8, PT ;  /* 0x000000080300720c */ /* 0x000fe40003f06070 */
[----:B------:R-:W-:Y:S01]  /*13e10*/  LOP3.LUT R8, R5, R6, RZ, 0x3c, !PT ;  /* 0x0000000605087212 */ /* 0x000fe200078e3cff */
[----:B------:R-:W0:Y:S03]  /*13e20*/  F2I.FTZ.U32.TRUNC.NTZ R3, R10 ;  /* 0x0000000a00037305 */ /* 0x000e26000021f000 */
[----:B------:R-:W-:-:S07]  /*13e30*/  ISETP.GE.AND P2, PT, R8, RZ, PT ;  /* 0x000000ff0800720c */ /* 0x000fce0003f46270 */
[----:B------:R-:W-:-:S04]  /*13e40*/  @P0 VIADD R2, R2, 0x1 ;  /* 0x0000000102020836 */ /* 0x000fc80000000000 */
[----:B------:R-:W-:Y:S01]  /*13e50*/  IMAD.MOV.U32 R12, RZ, RZ, R2 ;  /* 0x000000ffff0c7224 */ /* 0x000fe200078e0002 */
[----:B------:R-:W-:Y:S01]  /*13e60*/  IABS R2, R7 ;  /* 0x0000000700027213 */ /* 0x000fe20000000000 */
[----:B0-----:R-:W-:Y:S02]  /*13e70*/  IMAD.MOV R9, RZ, RZ, -R3 ;  /* 0x000000ffff097224 */ /* 0x001fe400078e0a03 */
[----:B------:R-:W-:Y:S01]  /*13e80*/  @!P2 IMAD.MOV R12, RZ, RZ, -R12 ;  /* 0x000000ffff0ca224 */ /* 0x000fe200078e0a0c */
[----:B------:R-:W-:Y:S01]  /*13e90*/  @!P1 LOP3.LUT R12, RZ, R6, RZ, 0x33, !PT ;  /* 0x00000006ff0c9212 */ /* 0x000fe200078e33ff */
[----:B------:R-:W-:Y:S02]  /*13ea0*/  IMAD.MOV R10, RZ, RZ, -R2 ;  /* 0x000000ffff0a7224 */ /* 0x000fe400078e0a02 */
[----:B------:R-:W-:Y:S01]  /*13eb0*/  IMAD R9, R9, R4, RZ ;  /* 0x0000000409097224 */ /* 0x000fe200078e02ff */
[----:B------:R-:W-:Y:S01]  /*13ec0*/  IABS R8, R12 ;  /* 0x0000000c00087213 */ /* 0x000fe20000000000 */
[----:B------:R-:W-:-:S04]  /*13ed0*/  IMAD.MOV.U32 R2, RZ, RZ, RZ ;  /* 0x000000ffff027224 */ /* 0x000fc800078e00ff */
        /* <DEDUP_REMOVED lines=22> */
.L_x_12009:
[----:B------:R-:W-:Y:S02]  /*14040*/  ULDC.64 UR4, c[0x0][0xc90] ;  /* 0x0003240000047ab9 */ /* 0x000fe40000000a00 */
[----:B------:R-:W-:-:S06]  /*14050*/  UIMAD.WIDE UR4, UR42, 0x4, UR4 ;  /* 0x000000042a0478a5 */ /* 0x000fcc000f8e0204 */
[----:B0-----:R-:W-:Y:S02]  /*14060*/  IMAD.U32 R2, RZ, RZ, UR4 ;  /* 0x00000004ff027e24 */ /* 0x001fe4000f8e00ff */
[----:B------:R-:W-:-:S05]  /*14070*/  IMAD.U32 R3, RZ, RZ, UR5 ;  /* 0x00000005ff037e24 */ /* 0x000fca000f8e00ff */
[----:B------:R0:W2:Y:S01]  /*14080*/  LDG.E R9, desc[UR52][R2.64] ;  /* 0x0000003402097981 */ /* 0x0000a2000c1e1900 */
[----:B------:R-:W-:Y:S01]  /*14090*/  IABS R13, R5 ;  /* 0x00000005000d7213 */ /* 0x000fe20000000000 */
[----:B0-----:R-:W-:Y:S02]  /*140a0*/  IMAD.MOV.U32 R2, RZ, RZ, RZ ;  /* 0x000000ffff027224 */ /* 0x001fe400078e00ff */
[----:B--2---:R-:W-:-:S05]  /*140b0*/  IMAD R8, R6, R9, RZ ;  /* 0x0000000906087224 */ /* 0x004fca00078e02ff */
[-C--:B------:R-:W-:Y:S02]  /*140c0*/  IABS R12, R8.reuse ;  /* 0x00000008000c7213 */ /* 0x080fe40000000000 */
[----:B------:R-:W-:Y:S02]  /*140d0*/  IABS R14, R8 ;  /* 0x00000008000e7213 */ /* 0x000fe40000000000 */
[----:B------:R-:W0:Y:S08]  /*140e0*/  I2F.RP R7, R12 ;  /* 0x0000000c00077306 */ /* 0x000e300000209400 */
[----:B0-----:R-:W0:Y:S02]  /*140f0*/  MUFU.RCP R7, R7 ;  /* 0x0000000700077308 */ /* 0x001e240000001000 */
[----:B0-----:R-:W-:-:S06]  /*14100*/  VIADD R10, R7, 0xffffffe ;  /* 0x0ffffffe070a7836 */ /* 0x001fcc0000000000 */
[----:B------:R-:W0:Y:S02]  /*14110*/  F2I.FTZ.U32.TRUNC.NTZ R3, R10 ;  /* 0x0000000a00037305 */ /* 0x000e24000021f000 */
[----:B0-----:R-:W-:-:S04]  /*14120*/  IMAD.MOV R11, RZ, RZ, -R3 ;  /* 0x000000ffff0b7224 */ /* 0x001fc800078e0a03 */
[----:B------:R-:W-:-:S04]  /*14130*/  IMAD R11, R11, R12, RZ ;  /* 0x0000000c0b0b7224 */ /* 0x000fc800078e02ff */
        /* <DEDUP_REMOVED lines=30> */
[----:B------:R-:W-:Y:S01]  /*14320*/  IMAD.MOV.U32 R2, RZ, RZ, R11 ;  /* 0x000000ffff027224 */ /* 0x000fe200078e000b */
[----:B------:R-:W-:-:S03]  /*14330*/  IABS R11, R12 ;  /* 0x0000000c000b7213 */ /* 0x000fc60000000000 */
[----:B------:R-:W-:Y:S02]  /*14340*/  IMAD R5, R2, R9, RZ ;  /* 0x0000000902057224 */ /* 0x000fe400078e02ff */
[----:B------:R-:W-:-:S04]  /*14350*/  IMAD.MOV.U32 R2, RZ, RZ, RZ ;  /* 0x000000ffff027224 */ /* 0x000fc800078e00ff */
[----:B------:R-:W-:Y:S01]  /*14360*/  IMAD.HI.U32 R2, R3, R5, R2 ;  /* 0x0000000503027227 */ /* 0x000fe200078e0002 */
[----:B------:R-:W-:-:S04]  /*14370*/  LOP3.LUT R3, R12, R4, RZ, 0x3c, !PT ;  /* 0x000000040c037212 */ /* 0x000fc800078e3cff */
[----:B------:R-:W-:Y:S01]  /*14380*/  ISETP.GE.AND P2, PT, R3, RZ, PT ;  /* 0x000000ff0300720c */ /* 0x000fe20003f46270 */
        /* <DEDUP_REMOVED lines=11> */
.L_x_12010:
[----:B------:R-:W-:-:S05]  /*14440*/  LOP3.LUT R25, RZ, R2, RZ, 0x33, !PT ;  /* 0x00000002ff197212 */ /* 0x000fca00078e33ff */
[----:B------:R-:W-:Y:S01]  /*14450*/  IMAD.IADD R25, R6, 0x1, R25 ;  /* 0x0000000106197824 */ /* 0x000fe200078e0219 */
[----:B------:R-:W-:Y:S06]  /*14460*/  BRA `(.L_x_12011) ;  /* 0x00000000000c7947 */ /* 0x000fec0003800000 */
.L_x_12006:
[----:B------:R-:W-:Y:S02]  /*14470*/  IMAD.MOV.U32 R24, RZ, RZ, R9 ;  /* 0x000000ffff187224 */ /* 0x000fe400078e0009 */
[----:B------:R-:W-:Y:S02]  /*14480*/  IMAD.MOV.U32 R25, RZ, RZ, RZ ;  /* 0x000000ffff197224 */ /* 0x000fe400078e00ff */
[----:B------:R-:W-:-:S07]  /*14490*/  IMAD.MOV.U32 R26, RZ, RZ, RZ ;  /* 0x000000ffff1a7224 */ /* 0x000fce00078e00ff */
.L_x_12011:
[----:B------:R-:W-:Y:S01]  /*144a0*/  ISETP.NE.AND P0, PT, R0, RZ, PT ;  /* 0x000000ff0000720c */ /* 0x000fe20003f05270 */
[----:B------:R-:W-:-:S12]  /*144b0*/  IMAD.U32 R27, RZ, RZ, UR42 ;  /* 0x0000002aff1b7e24 */ /* 0x000fd8000f8e00ff */
[----:B------:R-:W0:Y:S01]  /*144c0*/  @!P0 S2R R3, SR_CgaCtaId ;  /* 0x0000000000038919 */ /* 0x000e220000008800 */
[----:B------:R-:W-:-:S04]  /*144d0*/  @!P0 MOV R0, 0x400 ;  /* 0x0000040000008802 */ /* 0x000fc80000000f00 */
[----:B0-----:R-:W-:-:S05]  /*144e0*/  @!P0 LEA R0, R3, R0, 0x18 ;  /* 0x0000000003008211 */ /* 0x001fca00078ec0ff */
[----:B------:R0:W-:Y:S01]  /*144f0*/  @!P0 STS.128 [R0+0x132d0], R24 ;  /* 0x0132d01800008388 */ /* 0x0001e20000000c00 */
[----:B------:R-:W-:Y:S06]  /*14500*/  BAR.ARV 0x5, 0x200 ;  /* 0x0148000000007b1d */ /* 0x000fec0000002000 */
.L_x_12004:
[----:B------:R-:W-:Y:S01]  /*14510*/  ULDC UR4, c[0x0][0xc3c] ;  /* 0x00030f0000047ab9 */ /* 0x000fe20000000800 */
[----:B------:R1:W-:Y:S01]  /*14520*/  STL [R1+0x10], RZ ;  /* 0x000010ff01007387 */ /* 0x0003e20000100800 */
[----:B------:R-:W-:Y:S01]  /*14530*/  UISETP.GE.AND UP0, UPT, UR42, UR4, UPT ;  /* 0x000000042a00728c */ /* 0x000fe2000bf06270 */
[----:B------:R-:W-:Y:S02]  /*14540*/  IMAD.MOV.U32 R22, RZ, RZ, 0x1 ;  /* 0x00000001ff167424 */ /* 0x000fe400078e00ff */
[----:B------:R-:W-:-:S03]  /*14550*/  IMAD.MOV.U32 R19, RZ, RZ, RZ ;  /* 0x000000ffff137224 */ /* 0x000fc600078e00ff */
[----:B------:R-:W-:-:S13]  /*14560*/  PLOP3.LUT P0, PT, PT, PT, UP0, 0x80, 0x0 ;  /* 0x000000000000781c */ /* 0x000fda0003f0f008 */
[----:B-1----:R-:W-:Y:S05]  /*14570*/  @P0 BRA `(.L_x_12012) ;  /* 0x0000004400f80947 */ /* 0x002fea0003800000 */
[----:B------:R-:W1:Y:S01]  /*14580*/  S2UR UR5, SR_CgaCtaId ;  /* 0x00000000000579c3 */ /* 0x000e620000008800 */
[C---:B------:R-:W-:Y:S01]  /*14590*/  LOP3.LUT R10, R23.reuse, 0x7f, RZ, 0xc0, !PT ;  /* 0x0000007f170a7812 */ /* 0x040fe200078ec0ff */
[C---:B------:R-:W-:Y:S01]  /*145a0*/  IMAD.SHL.U32 R29, R23.reuse, 0x40, RZ ;  /* 0x00000040171d7824 */ /* 0x040fe200078e00ff */
[----:B------:R-:W-:Y:S01]  /*145b0*/  SHF.R.U32.HI R3, RZ, 0x1, R23 ;  /* 0x00000001ff037819 */ /* 0x000fe20000011617 */
[----:B------:R-:W-:Y:S01]  /*145c0*/  IMAD.SHL.U32 R2, R23, 0x10, RZ ;  /* 0x0000001017027824 */ /* 0x000fe200078e00ff */
[----:B------:R-:W-:Y:S01]  /*145d0*/  UMOV UR4, 0x400 ;  /* 0x0000040000047882 */ /* 0x000fe20000000000 */
[----:B------:R-:W-:Y:S01]  /*145e0*/  IMAD.SHL.U32 R5, R10, 0x10, RZ ;  /* 0x000000100a057824 */ /* 0x000fe200078e00ff */
[----:B------:R-:W-:Y:S01]  /*145f0*/  LOP3.LUT R4, R29, 0x180, RZ, 0xc0, !PT ;  /* 0x000001801d047812 */ /* 0x000fe200078ec0ff */
[C---:B------:R-:W-:Y:S01]  /*14600*/  IMAD.SHL.U32 R7, R23.reuse, 0x2, RZ ;  /* 0x0000000217077824 */ /* 0x040fe200078e00ff */
[----:B------:R-:W-:Y:S01]  /*14610*/  LOP3.LUT R6, R2, 0x1b0, RZ, 0xc0, !PT ;  /* 0x000001b002067812 */ /* 0x000fe200078ec0ff */
[----:B0-----:R-:W-:Y:S01]  /*14620*/  IMAD.SHL.U32 R0, R23, 0x20, RZ ;  /* 0x0000002017007824 */ /* 0x001fe200078e00ff */
[----:B------:R-:W-:Y:S01]  /*14630*/  LOP3.LUT R5, R5, 0x600, RZ, 0xc0, !PT ;  /* 0x0000060005057812 */ /* 0x000fe200078ec0ff */
[----:B------:R0:W-:Y:S01]  /*14640*/  STL [R1+0x10], RZ ;  /* 0x000010ff01007387 */ /* 0x0001e20000100800 */
[----:B------:R-:W-:Y:S01]  /*14650*/  LOP3.LUT R3, R4, 0x30, R3, 0xf8, !PT ;  /* 0x0000003004037812 */ /* 0x000fe200078ef803 */
[C---:B------:R-:W-:Y:S01]  /*14660*/  IMAD.SHL.U32 R4, R23.reuse, 0x8, RZ ;  /* 0x0000000817047824 */ /* 0x040fe200078e00ff */
[----:B------:R-:W-:Y:S01]  /*14670*/  LOP3.LUT R8, R6, 0x30, R7, 0x78, !PT ;  /* 0x0000003006087812 */ /* 0x000fe200078e7807 */
[----:B------:R-:W-:Y:S01]  /*14680*/  IMAD.SHL.U32 R9, R23, 0x4, RZ ;  /* 0x0000000417097824 */ /* 0x000fe200078e00ff */
[----:B------:R-:W-:Y:S01]  /*14690*/  LOP3.LUT R7, R5, 0x40, R2, 0xf8, !PT ;  /* 0x0000004005077812 */ /* 0x000fe200078ef802 */
[----:B------:R-:W-:Y:S01]  /*146a0*/  IMAD.MOV.U32 R22, RZ, RZ, 0x1 ;  /* 0x00000001ff167424 */ /* 0x000fe200078e00ff */
[----:B------:R-:W-:Y:S01]  /*146b0*/  LOP3.LUT R4, R3, 0x30, R4, 0x78, !PT ;  /* 0x0000003003047812 */ /* 0x000fe200078e7804 */
[----:B------:R-:W-:Y:S01]  /*146c0*/  IMAD.MOV.U32 R19, RZ, RZ, RZ ;  /* 0x000000ffff137224 */ /* 0x000fe200078e00ff */
[----:B------:R-:W-:Y:S01]  /*146d0*/  LOP3.LUT R5, R5, 0x60, R0, 0xf8, !PT ;  /* 0x0000006005057812 */ /* 0x000fe200078ef800 */
[----:B------:R-:W-:Y:S01]  /*146e0*/  ULOP3.LUT UR39, UR38, 0x1, URZ, 0xfc, !UPT ;  /* 0x0000000126277892 */ /* 0x000fe2000f8efc3f */
[----:B------:R-:W-:Y:S01]  /*146f0*/  LOP3.LUT R7, R7, R8, RZ, 0xfc, !PT ;  /* 0x0000000807077212 */ /* 0x000fe200078efcff */
[----:B-1----:R-:W-:Y:S01]  /*14700*/  ULEA UR4, UR5, UR4, 0x18 ;  /* 0x0000000405047291 */ /* 0x002fe2000f8ec03f */
[----:B------:R-:W-:Y:S01]  /*14710*/  SHF.R.U32.HI R3, RZ, 0x2, R10 ;  /* 0x00000002ff037819 */ /* 0x000fe2000001160a */
[----:B------:R-:W-:Y:S01]  /*14720*/  ULOP3.LUT UR41, UR38, 0x2, URZ, 0xfc, !UPT ;  /* 0x0000000226297892 */ /* 0x000fe2000f8efc3f */
[----:B------:R-:W-:Y:S01]  /*14730*/  LOP3.LUT R6, R0, 0x80, RZ, 0xc0, !PT ;  /* 0x0000008000067812 */ /* 0x000fe200078ec0ff */
[----:B------:R-:W-:Y:S01]  /*14740*/  ULDC UR40, c[0x0][0xc] ;  /* 0x0000030000287ab9 */ /* 0x000fe20000000800 */
[--C-:B------:R-:W-:Y:S01]  /*14750*/  LOP3.LUT R5, R5, 0x100, R0.reuse, 0xf8, !PT ;  /* 0x0000010005057812 */ /* 0x100fe200078ef800 */
[----:B------:R-:W-:Y:S01]  /*14760*/  IMAD.U32 R18, RZ, RZ, UR4 ;  /* 0x00000004ff127e24 */ /* 0x000fe2000f8e00ff */
[----:B------:R-:W-:Y:S01]  /*14770*/  LOP3.LUT R2, R3, 0x60, R0, 0xf8, !PT ;  /* 0x0000006003027812 */ /* 0x000fe200078ef800 */
[----:B------:R-:W-:Y:S01]  /*14780*/  ULDC.64 UR44, c[0x0][0x198] ;  /* 0x00006600002c7ab9 */ /* 0x000fe20000000a00 */
[----:B------:R-:W-:Y:S01]  /*14790*/  LOP3.LUT R6, R6, 0x10, R23, 0xf8, !PT ;  /* 0x0000001006067812 */ /* 0x000fe200078ef817 */
[----:B------:R-:W-:Y:S01]  /*147a0*/  IMAD.IADD R0, R18, 0x1, R7 ;  /* 0x0000000112007824 */ /* 0x000fe200078e0207 */
[----:B------:R-:W-:-:S02]  /*147b0*/  LOP3.LUT R29, R4, 0x640, R29, 0xf8, !PT ;  /* 0x00000640041d7812 */ /* 0x000fc400078ef81d */
[----:B------:R-:W-:Y:S02]  /*147c0*/  LOP3.LUT R6, R6, 0x10, R9, 0x78, !PT ;  /* 0x0000001006067812 */ /* 0x000fe400078e7809 */
[----:B------:R0:W-:Y:S02]  /*147d0*/  STL [R1+0xc], R0 ;  /* 0x00000c0001007387 */ /* 0x0001e40000100800 */
[----:B------:R-:W-:-:S07]  /*147e0*/  LOP3.LUT R28, R5, R6, RZ, 0xfc, !PT ;  /* 0x00000006051c7212 */ /* 0x000fce00078efcff */
.L_x_12086:
[----:B------:R-:W-:Y:S01]  /*147f0*/  ULDC.64 UR4, c[0x0][0xa00] ;  /* 0x0002800000047ab9 */ /* 0x000fe20000000a00 */
[----:B------:R-:W-:Y:S01]  /*14800*/  ULDC.64 UR10, c[0x0][0xa08] ;  /* 0x00028200000a7ab9 */ /* 0x000fe20000000a00 */
[----:B------:R-:W-:Y:S01]  /*14810*/  ISETP.NE.U32.AND P0, PT, RZ, UR4, PT ;  /* 0x00000004ff007c0c */ /* 0x000fe2000bf05070 */
[----:B------:R-:W-:Y:S01]  /*14820*/  ULDC.64 UR6, c[0x0][0xa00] ;  /* 0x0002800000067ab9 */ /* 0x000fe20000000a00 */
[----:B------:R-:W-:Y:S01]  /*14830*/  ISETP.NE.U32.AND P1, PT, RZ, UR10, PT ;  /* 0x0000000aff007c0c */ /* 0x000fe2000bf25070 */
[----:B------:R-:W-:Y:S01]  /*14840*/  UIMAD.WIDE UR6, UR42, 0x4, UR6 ;  /* 0x000000042a0678a5 */ /* 0x000fe2000f8e0206 */
[----:B------:R-:W-:Y:S01]  /*14850*/  ISETP.NE.AND.EX P0, PT, RZ, UR5, PT, P0 ;  /* 0x00000005ff007c0c */ /* 0x000fe2000bf05300 */
[----:B------:R-:W-:Y:S01]  /*14860*/  ULDC.64 UR4, c[0x0][0xa28] ;  /* 0x00028a0000047ab9 */ /* 0x000fe20000000a00 */
[----:B------:R-:W-:Y:S01]  /*14870*/  ULDC.64 UR8, c[0x0][0xa08] ;  /* 0x0002820000087ab9 */ /* 0x000fe20000000a00 */
[----:B------:R-:W-:Y:S01]  /*14880*/  UISETP.NE.U32.AND UP0, UPT, UR4, URZ, UPT ;  /* 0x0000003f0400728c */ /* 0x000fe2000bf05070 */
[----:B------:R-:W-:Y:S01]  /*14890*/  ISETP.NE.AND.EX P1, PT, RZ, UR11, PT, P1 ;  /* 0x0000000bff007c0c */ /* 0x000fe2000bf25310 */
[----:B------:R-:W-:Y:S01]  /*148a0*/  ULDC.64 UR10, c[0x0][0xa18] ;  /* 0x00028600000a7ab9 */ /* 0x000fe20000000a00 */
[----:B------:R-:W-:Y:S01]  /*148b0*/  IMAD.U32 R2, RZ, RZ, UR6 ;  /* 0x00000006ff027e24 */ /* 0x000fe2000f8e00ff */
[----:B------:R-:W-:Y:S01]  /*148c0*/  UISETP.NE.AND.EX UP0, UPT, UR5, URZ, UPT, UP0 ;  /* 0x0000003f0500728c */ /* 0x000fe2000bf05300 */
[----:B------:R-:W-:Y:S01]  /*148d0*/  IMAD.U32 R3, RZ, RZ, UR7 ;  /* 0x00000007ff037e24 */ /* 0x000fe2000f8e00ff */
[----:B------:R-:W-:Y:S01]  /*148e0*/  UISETP.NE.U32.AND UP1, UPT, UR10, URZ, UPT ;  /* 0x0000003f0a00728c */ /* 0x000fe2000bf25070 */
[----:B-1----:R-:W1:Y:S01]  /*148f0*/  LDC R5, c[0x0][0x288] ;  /* 0x0000a200ff057b82 */ /* 0x002e620000000800 */
[----:B------:R-:W-:-:S02]  /*14900*/  UIMAD.WIDE UR8, UR42, 0x4, UR8 ;  /* 0x000000042a0878a5 */ /* 0x000fc4000f8e0208 */
[----:B------:R-:W-:Y:S01]  /*14910*/  UISETP.NE.AND.EX UP1, UPT, UR11, URZ, UPT, UP1 ;  /* 0x0000003f0b00728c */ /* 0x000fe2000bf25310 */
[----:B0-2---:R0:W2:Y:S01]  /*14920*/  @P0 LDG.E R0, desc[UR52][R2.64] ;  /* 0x0000003402000981 */ /* 0x0050a2000c1e1900 */
[----:B------:R-:W-:-:S03]  /*14930*/  IMAD.MOV.U32 R27, RZ, RZ, RZ ;  /* 0x000000ffff1b7224 */ /* 0x000fc600078e00ff */
[----:B------:R-:W-:Y:S01]  /*14940*/  @UP0 ULDC.64 UR4, c[0x0][0xa28] ;  /* 0x00028a0000040ab9 */ /* 0x000fe20000000a00 */
[----:B------:R-:W-:Y:S01]  /*14950*/  PLOP3.LUT P2, PT, PT, PT, UP0, 0x80, 0x0 ;  /* 0x000000000000781c */ /* 0x000fe20003f4f008 */
[----:B------:R-:W-:Y:S01]  /*14960*/  @UP0 UIMAD.WIDE UR4, UR42, 0x4, UR4 ;  /* 0x000000042a0408a5 */ /* 0x000fe2000f8e0204 */
[----:B------:R-:W-:Y:S01]  /*14970*/  IMAD.MOV.U32 R4, RZ, RZ, RZ ;  /* 0x000000ffff047224 */ /* 0x000fe200078e00ff */
[----:B------:R-:W3:Y:S01]  /*14980*/  LDC R6, c[0x0][0x2f0] ;  /* 0x0000bc00ff067b82 */ /* 0x000ee20000000800 */
[----:B0-----:R-:W-:Y:S02]  /*14990*/  IMAD.U32 R2, RZ, RZ, UR8 ;  /* 0x00000008ff027e24 */ /* 0x001fe4000f8e00ff */
[----:B------:R-:W-:Y:S01]  /*149a0*/  IMAD.U32 R3, RZ, RZ, UR9 ;  /* 0x00000009ff037e24 */ /* 0x000fe2000f8e00ff */
[----:B------:R-:W-:-:S04]  /*149b0*/  PLOP3.LUT P4, PT, PT, PT, UP1, 0x80, 0x0 ;  /* 0x000000000000781c */ /* 0x000fc80003f8f018 */
[----:B------:R0:W5:Y:S02]  /*149c0*/  @P1 LDG.E R27, desc[UR52][R2.64] ;  /* 0x00000034021b1981 */ /* 0x000164000c1e1900 */
[----:B0-----:R-:W-:Y:S02]  /*149d0*/  IMAD.U32 R2, RZ, RZ, UR4 ;  /* 0x00000004ff027e24 */ /* 0x001fe4000f8e00ff */
[----:B------:R-:W-:Y:S01]  /*149e0*/  IMAD.U32 R3, RZ, RZ, UR5 ;  /* 0x00000005ff037e24 */ /* 0x000fe2000f8e00ff */
[----:B------:R-:W-:Y:S02]  /*149f0*/  @UP1 ULDC.64 UR4, c[0x0][0xa18] ;  /* 0x0002860000041ab9 */ /* 0x000fe40000000a00 */
[----:B------:R-:W-:Y:S02]  /*14a00*/  @UP1 UIMAD.WIDE UR4, UR42, 0x4, UR4 ;  /* 0x000000042a0418a5 */ /* 0x000fe4000f8e0204 */
[----:B------:R0:W5:Y:S04]  /*14a10*/  @P2 LDG.E R4, desc[UR52][R2.64] ;  /* 0x0000003402042981 */ /* 0x000168000c1e1900 */
[----:B0-----:R-:W-:-:S02]  /*14a20*/  IMAD.U32 R2, RZ, RZ, UR4 ;  /* 0x00000004ff027e24 */ /* 0x001fc4000f8e00ff */
[----:B------:R-:W-:Y:S01]  /*14a30*/  IMAD.U32 R3, RZ, RZ, UR5 ;  /* 0x00000005ff037e24 */ /* 0x000fe2000f8e00ff */
[----:B------:R-:W-:Y:S01]  /*14a40*/  R2UR UR36, R26 ;  /* 0x000000001a2472ca */ /* 0x000fe200000e0000 */
[----:B------:R-:W-:-:S03]  /*14a50*/  ULDC.64 UR4, c[0x0][0xa20] ;  /* 0x0002880000047ab9 */ /* 0x000fc60000000a00 */
[----:B-1----:R0:W4:Y:S01]  /*14a60*/  @P4 LDG.E R5, desc[UR52][R2.64] ;  /* 0x0000003402054981 */ /* 0x002122000c1e1900 */
[----:B------:R-:W-:Y:S01]  /*14a70*/  ISETP.NE.U32.AND P3, PT, RZ, UR4, PT ;  /* 0x00000004ff007c0c */ /* 0x000fe2000bf65070 */
[----:B------:R-:W-:-:S03]  /*14a80*/  UMOV UR43, URZ ;  /* 0x0000003f002b7c82 */ /* 0x000fc60008000000 */
[----:B------:R-:W-:-:S04]  /*14a90*/  ISETP.NE.AND.EX P3, PT, RZ, UR5, PT, P3 ;  /* 0x00000005ff007c0c */ /* 0x000fc8000bf65330 */
[----:B------:R-:W-:Y:S01]  /*14aa0*/  ULOP3.LUT UR36, UR36, 0xffff, URZ, 0xc0, !UPT ;  /* 0x0000ffff24247892 */ /* 0x000fe2000f8ec03f */
[----:B0-----:R-:W0:Y:S02]  /*14ab0*/  LDC.64 R2, c[0x0][0x418] ;  /* 0x00010600ff027b82 */ /* 0x001e240000000a00 */
[----:B0-----:R-:W-:Y:S02]  /*14ac0*/  ISETP.NE.U32.AND P2, PT, R2, RZ, PT ;  /* 0x000000ff0200720c */ /* 0x001fe40003f45070 */
[----:B------:R-:W-:Y:S02]  /*14ad0*/  LOP3.LUT R2, R26, 0xff000000, RZ, 0xc0, !PT ;  /* 0xff0000001a027812 */ /* 0x000fe400078ec0ff */
[----:B------:R-:W-:Y:S02]  /*14ae0*/  ISETP.NE.AND.EX P2, PT, R3, RZ, PT, P2 ;  /* 0x000000ff0300720c */ /* 0x000fe40003f45320 */
[----:B------:R-:W-:Y:S02]  /*14af0*/  SHF.R.U32.HI R3, RZ, 0x8, R2 ;  /* 0x00000008ff037819 */ /* 0x000fe40000011602 */
[----:B--2---:R-:W-:-:S02]  /*14b00*/  @P0 R2UR UR43, R0 ;  /* 0x00000000002b02ca */ /* 0x004fc400000e0000 */
[----:B------:R-:W-:-:S04]  /*14b10*/  LOP3.LUT R0, R26, 0xff0000, RZ, 0xc0, !PT ;  /* 0x00ff00001a007812 */ /* 0x000fc800078ec0ff */
[----:B------:R-:W-:Y:S01]  /*14b20*/  LEA.HI R0, R0, R3, RZ, 0x10 ;  /* 0x0000000300007211 */ /* 0x000fe200078f80ff */
[----:B----4-:R0:W-:Y:S01]  /*14b30*/  STL [R1+0x4], R5 ;  /* 0x0000040501007387 */ /* 0x0101e20000100800 */
[----:B------:R-:W-:Y:S02]  /*14b40*/  IMAD.MOV.U32 R10, RZ, RZ, R5 ;  /* 0x000000ffff0a7224 */ /* 0x000fe400078e0005 */
[----:B0-----:R-:W0:Y:S02]  /*14b50*/  LDC R5, c[0x0][0x424] ;  /* 0x00010900ff057b82 */ /* 0x001e240000000800 */
[----:B0-----:R-:W-:-:S05]  /*14b60*/  SEL R5, R5, 0x1, P2 ;  /* 0x0000000105057807 */ /* 0x001fca0001000000 */
[----:B---3--:R-:W-:Y:S01]  /*14b70*/  IMAD R5, R5, R6, RZ ;  /* 0x0000000605057224 */ /* 0x008fe200078e02ff */
        /* <DEDUP_REMOVED lines=8> */
.L_x_12013:
        /* <DEDUP_REMOVED lines=8> */
.L_x_12014:
[----:B------:R-:W-:Y:S05]  /*14c80*/  @!P1 BRA `(.L_x_12015) ;  /* 0x0000000000149947 */ /* 0x000fea0003800000 */
[----:B------:R-:W-:Y:S02]  /*14c90*/  IMAD.U32 R2, RZ, RZ, UR8 ;  /* 0x00000008ff027e24 */ /* 0x000fe4000f8e00ff */
[----:B------:R-:W-:-:S05]  /*14ca0*/  IMAD.U32 R3, RZ, RZ, UR9 ;  /* 0x00000009ff037e24 */ /* 0x000fca000f8e00ff */
[----:B------:R-:W2:Y:S04]  /*14cb0*/  LDG.E R6, desc[UR52][R2.64] ;  /* 0x0000003402067981 */ /* 0x000ea8000c1e1900 */
[----:B------:R-:W2:Y:S02]  /*14cc0*/  LDG.E R5, desc[UR52][R2.64+0x4] ;  /* 0x0000043402057981 */ /* 0x000ea4000c1e1900 */
[----:B--2---:R-:W-:-:S07]  /*14cd0*/  IMAD.IADD R5, R5, 0x1, -R6 ;  /* 0x0000000105057824 */ /* 0x004fce00078e0a06 */
.L_x_12015:
[----:B-1----:R-:W1:Y:S01]  /*14ce0*/  LDC R2, c[0x0][0x448] ;  /* 0x00011200ff027b82 */ /* 0x002e620000000800 */
[----:B------:R-:W-:Y:S02]  /*14cf0*/  IMAD R11, R25, 0xc0, RZ ;  /* 0x000000c0190b7824 */ /* 0x000fe400078e02ff */
[----:B-----5:R-:W-:Y:S02]  /*14d00*/  IMAD.IADD R6, R5, 0x1, -R4 ;  /* 0x0000000105067824 */ /* 0x020fe400078e0a04 */
[----:B------:R-:W-:Y:S01]  /*14d10*/  VIADD R4, R11, 0xbf ;  /* 0x000000bf0b047836 */ /* 0x000fe20000000000 */
[----:B------:R2:W-:Y:S02]  /*14d20*/  STL [R1], R11 ;  /* 0x0000000b01007387 */ /* 0x0005e40000100800 */
[----:B------:R-:W-:Y:S02]  /*14d30*/  IADD3 R5, R6, 0x1, -R10 ;  /* 0x0000000106057810 */ /* 0x000fe40007ffe80a */
[----:B-1----:R-:W-:-:S02]  /*14d40*/  ISETP.NE.AND P1, PT, R2, 0x1, PT ;  /* 0x000000010200780c */ /* 0x002fc40003f25270 */
[----:B------:R-:W1:Y:S11]  /*14d50*/  LDC.64 R2, c[0x0][0x9e0] ;  /* 0x00027800ff027b82 */ /* 0x000e760000000a00 */
[----:B------:R-:W3:Y:S08]  /*14d60*/  @P1 LDC R9, c[0x0][0x44c] ;  /* 0x00011300ff091b82 */ /* 0x000ef00000000800 */
[----:B------:R-:W4:Y:S01]  /*14d70*/  @P1 LDC R7, c[0x0][0x450] ;  /* 0x00011400ff071b82 */ /* 0x000f220000000800 */
[----:B-1----:R-:W-:Y:S01]  /*14d80*/  ISETP.GE.AND P2, PT, R3, 0x1, PT ;  /* 0x000000010300780c */ /* 0x002fe20003f46270 */
[----:B---3--:R-:W-:-:S05]  /*14d90*/  @P1 IMAD.HI.U32 R8, R4, R9, RZ ;  /* 0x0000000904081227 */ /* 0x008fca00078e00ff */
[----:B----4-:R-:W-:-:S05]  /*14da0*/  @P1 SHF.R.U32.HI R4, RZ, R7, R8 ;  /* 0x00000007ff041219 */ /* 0x010fca0000011608 */
[----:B------:R-:W-:-:S04]  /*14db0*/  IMAD.IADD R9, R5, 0x1, R4 ;  /* 0x0000000105097824 */ /* 0x000fc800078e0204 */
[----:B------:R-:W-:Y:S01]  /*14dc0*/  IMAD.IADD R2, R9, 0x1, R2 ;  /* 0x0000000109027824 */ /* 0x000fe200078e0202 */
[----:B--2---:R-:W-:Y:S06]  /*14dd0*/  @!P2 BRA `(.L_x_12016) ;  /* 0x000000000040a947 */ /* 0x004fec0003800000 */
        /* <DEDUP_REMOVED lines=10> */
.L_x_12017:
[----:B------:R-:W-:-:S13]  /*14e80*/  ISETP.NE.AND P0, PT, R3, 0x1, PT ;  /* 0x000000010300780c */ /* 0x000fda0003f05270 */
[----:B------:R-:W1:Y:S02]  /*14e90*/  @P0 LDC.64 R4, c[0x0][0x9e8] ;  /* 0x00027a00ff040b82 */ /* 0x000e640000000a00 */
[----:B-1----:R-:W-:-:S05]  /*14ea0*/  @P0 IMAD.HI.U32 R4, R7, R4, RZ ;  /* 0x0000000407040227 */ /* 0x002fca00078e00ff */
[----:B------:R-:W-:-:S07]  /*14eb0*/  @P0 SHF.R.U32.HI R7, RZ, R5, R4 ;  /* 0x00000005ff070219 */ /* 0x000fce0000011604 */
.L_x_12018:
[----:B------:R-:W-:-:S05]  /*14ec0*/  IMAD R7, R7, R3, R3 ;  /* 0x0000000307077224 */ /* 0x000fca00078e0203 */
[----:B------:R-:W-:-:S07]  /*14ed0*/  VIMNMX R2, R2, R7, PT ;  /* 0x0000000702027248 */ /* 0x000fce0003fe0100 */
.L_x_12016:
[----:B------:R-:W1:Y:S01]  /*14ee0*/  @P1 LDC R4, c[0x0][0x44c] ;  /* 0x00011300ff041b82 */ /* 0x000e620000000800 */
[----:B------:R-:W-:Y:S01]  /*14ef0*/  VIADD R2, R2, 0x9f ;  /* 0x0000009f02027836 */ /* 0x000fe20000000000 */
[----:B------:R-:W-:Y:S01]  /*14f00*/  ULDC UR4, c[0x0][0x9dc] ;  /* 0x0002770000047ab9 */ /* 0x000fe20000000800 */
[----:B------:R-:W-:-:S05]  /*14f10*/  IMAD.MOV.U32 R5, RZ, RZ, R11 ;  /* 0x000000ffff057224 */ /* 0x000fca00078e000b */
[----:B------:R-:W2:Y:S01]  /*14f20*/  @P1 LDC R7, c[0x0][0x450] ;  /* 0x00011400ff071b82 */ /* 0x000ea20000000800 */
[----:B-1----:R-:W-:-:S05]  /*14f30*/  @P1 IMAD.HI.U32 R4, R11, R4, RZ ;  /* 0x000000040b041227 */ /* 0x002fca00078e00ff */
[----:B--2---:R-:W-:Y:S01]  /*14f40*/  @P1 SHF.R.U32.HI R5, RZ, R7, R4 ;  /* 0x00000007ff051219 */ /* 0x004fe20000011604 */
[----:B------:R-:W-:-:S03]  /*14f50*/  IMAD.HI R4, R2, 0x66666667, RZ ;  /* 0x6666666702047827 */ /* 0x000fc600078e02ff */
[----:B------:R-:W-:Y:S01]  /*14f60*/  IADD3 R5, R5, R6, -R10 ;  /* 0x0000000605057210 */ /* 0x000fe20007ffe80a */
[----:B------:R-:W-:Y:S01]  /*14f70*/  VIADD R2, R6, 0x9f ;  /* 0x0000009f06027836 */ /* 0x000fe20000000000 */
[----:B------:R-:W-:-:S03]  /*14f80*/  SHF.R.U32.HI R7, RZ, 0x1f, R4 ;  /* 0x0000001fff077819 */ /* 0x000fc60000011604 */
[----:B------:R-:W-:Y:S01]  /*14f90*/  IMAD.HI R2, R2, 0x66666667, RZ ;  /* 0x6666666702027827 */ /* 0x000fe200078e02ff */
[----:B------:R-:W-:-:S04]  /*14fa0*/  LEA.HI.SX32 R4, R4, R7, 0x1a ;  /* 0x0000000704047211 */ /* 0x000fc800078fd2ff */
[----:B------:R-:W-:-:S04]  /*14fb0*/  SHF.R.U32.HI R7, RZ, 0x1f, R2 ;  /* 0x0000001fff077819 */ /* 0x000fc80000011602 */
[----:B------:R-:W-:Y:S01]  /*14fc0*/  LEA.HI.SX32 R7, R2, R7, 0x1a ;  /* 0x0000000702077211 */ /* 0x000fe200078fd2ff */
[----:B------:R-:W-:-:S03]  /*14fd0*/  VIADD R2, R5, -UR4 ;  /* 0x8000000405027c36 */ /* 0x000fc60008000000 */
[----:B------:R-:W-:Y:S01]  /*14fe0*/  VIMNMX R6, R7, R4, PT ;  /* 0x0000000407067248 */ /* 0x000fe20003fe0100 */
[----:B------:R-:W-:Y:S06]  /*14ff0*/  @!P2 BRA `(.L_x_12019) ;  /* 0x000000000040a947 */ /* 0x000fec0003800000 */
[----:B------:R-:W-:-:S05]  /*15000*/  IMAD.MOV.U32 R7, RZ, RZ, R5 ;  /* 0x000000ffff077224 */ /* 0x000fca00078e0005 */
        /* <DEDUP_REMOVED lines=9> */
.L_x_12020:
[----:B------:R-:W-:-:S13]  /*150a0*/  ISETP.NE.AND P0, PT, R3, 0x1, PT ;  /* 0x000000010300780c */ /* 0x000fda0003f05270 */
[----:B------:R-:W1:Y:S02]  /*150b0*/  @P0 LDC.64 R4, c[0x0][0x9e8] ;  /* 0x00027a00ff040b82 */ /* 0x000e640000000a00 */
[----:B-1----:R-:W-:-:S05]  /*150c0*/  @P0 IMAD.HI.U32 R4, R7, R4, RZ ;  /* 0x0000000407040227 */ /* 0x002fca00078e00ff */
[----:B------:R-:W-:-:S07]  /*150d0*/  @P0 SHF.R.U32.HI R7, RZ, R5, R4 ;  /* 0x00000005ff070219 */ /* 0x000fce0000011604 */
.L_x_12021:
[----:B------:R-:W-:-:S05]  /*150e0*/  IMAD R3, R7, R3, RZ ;  /* 0x0000000307037224 */ /* 0x000fca00078e02ff */
[----:B------:R-:W-:-:S07]  /*150f0*/  VIMNMX R2, R2, R3, !PT ;  /* 0x0000000302027248 */ /* 0x000fce0007fe0100 */
.L_x_12019:
[----:B------:R-:W-:Y:S01]  /*15100*/  SHF.R.U32.HI R5, RZ, 0x10, R0 ;  /* 0x00000010ff057819 */ /* 0x000fe20000011600 */
[----:B------:R-:W-:Y:S01]  /*15110*/  IMAD.HI R2, R2, 0x66666667, RZ ;  /* 0x6666666702027827 */ /* 0x000fe200078e02ff */
[----:B------:R-:W-:Y:S02]  /*15120*/  LOP3.LUT R0, R0, 0xff, RZ, 0xc0, !PT ;  /* 0x000000ff00007812 */ /* 0x000fe400078ec0ff */
        /* <DEDUP_REMOVED lines=8> */
[----:B-1----:R-:W-:Y:S01]  /*151b0*/  IABS R4, R5 ;  /* 0x0000000500047213 */ /* 0x002fe20000000000 */
[----:B------:R-:W-:-:S03]  /*151c0*/  IMAD.MOV.U32 R2, RZ, RZ, RZ ;  /* 0x000000ffff027224 */ /* 0x000fc600078e00ff */
[----:B------:R-:W1:Y:S08]  /*151d0*/  I2F.RP R7, R4 ;  /* 0x0000000400077306 */ /* 0x000e700000209400 */
[----:B-1----:R-:W1:Y:S02]  /*151e0*/  MUFU.RCP R7, R7 ;  /* 0x0000000700077308 */ /* 0x002e640000001000 */
[----:B-1----:R-:W-:-:S06]  /*151f0*/  VIADD R8, R7, 0xffffffe ;  /* 0x0ffffffe07087836 */ /* 0x002fcc0000000000 */
[----:B------:R-:W1:Y:S02]  /*15200*/  F2I.FTZ.U32.TRUNC.NTZ R3, R8 ;  /* 0x0000000800037305 */ /* 0x000e64000021f000 */
[----:B-1----:R-:W-:-:S04]  /*15210*/  IMAD.MOV R9, RZ, RZ, -R3 ;  /* 0x000000ffff097224 */ /* 0x002fc800078e0a03 */
[----:B------:R-:W-:-:S04]  /*15220*/  IMAD R9, R9, R4, RZ ;  /* 0x0000000409097224 */ /* 0x000fc800078e02ff */
[----:B------:R-:W-:Y:S01]  /*15230*/  IMAD.HI.U32 R3, R3, R9, R2 ;  /* 0x0000000903037227 */ /* 0x000fe200078e0002 */
[----:B------:R-:W-:Y:S02]  /*15240*/  IADD3 R2, R5, -0x1, R6 ;  /* 0xffffffff05027810 */ /* 0x000fe40007ffe006 */
[----:B------:R-:W-:-:S03]  /*15250*/  IABS R9, R5 ;  /* 0x0000000500097213 */ /* 0x000fc60000000000 */
[----:B------:R-:W-:Y:S02]  /*15260*/  IMAD.IADD R2, R2, 0x1, -R25 ;  /* 0x0000000102027824 */ /* 0x000fe400078e0a19 */
[----:B------:R-:W-:-:S03]  /*15270*/  IMAD.MOV R7, RZ, RZ, -R9 ;  /* 0x000000ffff077224 */ /* 0x000fc600078e0a09 */
        /* <DEDUP_REMOVED lines=14> */
.L_x_12022:
[-C--:B------:R-:W-:Y:S01]  /*15360*/  IMAD R25, R0, R2.reuse, R25 ;  /* 0x0000000200197224 */ /* 0x080fe200078e0219 */
        /* <DEDUP_REMOVED lines=22> */
.L_x_12024:
        /* <DEDUP_REMOVED lines=20> */
.L_x_12027:
[----:B------:R-:W-:Y:S05]  /*15610*/  BSYNC B6 ;  /* 0x0000000000067941 */ /* 0x000fea0003800000 */
.L_x_12026:
        /* <DEDUP_REMOVED lines=22> */
.L_x_12029:
[----:B------:R-:W-:Y:S05]  /*15780*/  BSYNC B6 ;  /* 0x0000000000067941 */ /* 0x000fea0003800000 */
.L_x_12028:
        /* <DEDUP_REMOVED lines=20> */
.L_x_12031:
[----:B------:R-:W-:Y:S05]  /*158d0*/  BSYNC B6 ;  /* 0x0000000000067941 */ /* 0x000fea0003800000 */
.L_x_12030:
        /* <DEDUP_REMOVED lines=19> */
.L_x_12033:
[----:B------:R-:W-:Y:S05]  /*15a10*/  BSYNC B6 ;  /* 0x0000000000067941 */ /* 0x000fea0003800000 */
.L_x_12032:
        /* <DEDUP_REMOVED lines=22> */
.L_x_12105:
        /* <DEDUP_REMOVED lines=10> */
.L_x_12108:
        /* <DEDUP_REMOVED lines=21> */
.L_x_12037:
[----:B---3--:R-:W-:Y:S01]  /*15d70*/  IMAD R2, R19, 0x8, R18 ;  /* 0x0000000813027824 */ /* 0x008fe200078e0212 */
[----:B------:R-:W-:Y:S01]  /*15d80*/  SHF.L.U32 R3, R22, 0x1f, RZ ;  /* 0x0000001f16037819 */ /* 0x000fe200000006ff */
[----:B------:R-:W3:Y:S03]  /*15d90*/  S2R R4, SR_TID.X ;  /* 0x0000000000047919 */ /* 0x000ee60000002100 */
[----:B------:R-:W4:Y:S01]  /*15da0*/  SYNCS.PHASECHK.TRANS64.TRYWAIT P0, [R2+URZ+0x13280], R3 ;  /* 0x01328003020075a7 */ /* 0x000f22000800017f */
[----:B---3--:R-:W-:-:S04]  /*15db0*/  LOP3.LUT R4, R4, 0x7f, RZ, 0xc0, !PT ;  /* 0x0000007f04047812 */ /* 0x008fc800078ec0ff */
[----:B------:R-:W-:Y:S01]  /*15dc0*/  ISETP.NE.AND P1, PT, R4, RZ, PT ;  /* 0x000000ff0400720c */ /* 0x000fe20003f25270 */
[----:B----4-:R-:W-:-:S12]  /*15dd0*/  @!P0 BRA `(.L_x_12038) ;  /* 0x0000003400f88947 */ /* 0x010fd80003800000 */
.L_x_12109:
[----:B------:R-:W-:Y:S05]  /*15de0*/  @P1 BRA `(.L_x_12039) ;  /* 0x00000000001c1947 */ /* 0x000fea0003800000 */
[----:B------:R-:W4:Y:S01]  /*15df0*/  S2R R4, SR_TID.X ;  /* 0x0000000000047919 */ /* 0x000f220000002100 */
[----:B-1----:R-:W-:-:S04]  /*15e00*/  IMAD.MOV.U32 R5, RZ, RZ, 0x2800 ;  /* 0x00002800ff057424 */ /* 0x002fc800078e00ff */
[----:B------:R1:W-:Y:S01]  /*15e10*/  SYNCS.ARRIVE.TRANS64 RZ, [R2+URZ+0x13270], R5 ;  /* 0x0132700502ff79a7 */ /* 0x0003e2000800003f */
[----:B----4-:R-:W-:-:S04]  /*15e20*/  LOP3.LUT R4, R4, 0x1f, RZ, 0xc0, !PT ;  /* 0x0000001f04047812 */ /* 0x010fc800078ec0ff */
[----:B------:R-:W-:-:S13]  /*15e30*/  ISETP.NE.AND P0, PT, R4, RZ, PT ;  /* 0x000000ff0400720c */ /* 0x000fda0003f05270 */
[----:B-1----:R-:W-:Y:S05]  /*15e40*/  @!P0 BRA `(.L_x_12039) ;  /* 0x0000000000048947 */ /* 0x002fea0003800000 */
[----:B------:R-:W-:Y:S01]  /*15e50*/  BPT.TRAP 0x1 ;  /* 0x000000040000795c */ /* 0x000fe20000300000 */
.L_x_12039:
        /* <DEDUP_REMOVED lines=10> */
[----:B------:R-:W-:-:S04]  /*15f00*/  UMOV UR34, URZ ;  /* 0x0000003f00227c82 */ /* 0x000fc80008000000 */
[----:B------:R-:W-:-:S04]  /*15f10*/  UIADD3 UR33, UR33, 0x13270, URZ ;  /* 0x0001327021217890 */ /* 0x000fc8000fffe03f */
[----:B------:R-:W-:-:S09]  /*15f20*/  UIADD3 UR32, UR32, 0x6000, URZ ;  /* 0x0000600020207890 */ /* 0x000fd2000fffe03f */
[----:B------:R4:W-:Y:S01]  /*15f30*/  UTMALDG.4D [UR32], [UR4], desc[UR6] ;  /* 0x00000620040075b4 */ /* 0x0009e20008019000 */
[----:B------:R-:W0:Y:S02]  /*15f40*/  SYNCS.PHASECHK.TRANS64.TRYWAIT P0, [R2+URZ+0x13240], R3 ;  /* 0x01324003020075a7 */ /* 0x000e24000800017f */
[----:B0---4-:R-:W-:Y:S05]  /*15f50*/  @!P0 BRA `(.L_x_12040) ;  /* 0x0000003400ac8947 */ /* 0x011fea0003800000 */
.L_x_12110:
        /* <DEDUP_REMOVED lines=8> */
.L_x_12041:
        /* <DEDUP_REMOVED lines=17> */
.L_x_12035:
        /* <DEDUP_REMOVED lines=13> */
[----:B------:R-:W-:Y:S02]  /*161c0*/  USHF.R.S32.HI UR43, URZ, 0x1f, UR42 ;  /* 0x0000001f3f2b7899 */ /* 0x000fe4000801142a */
[----:B------:R-:W-:Y:S02]  /*161d0*/  UIADD3 UR37, UR49, UR4, URZ ;  /* 0x0000000431257290 */ /* 0x000fe4000fffe03f */
[----:B------:R-:W-:Y:S02]  /*161e0*/  USEL UR46, UR42, URZ, !UP0 ;  /* 0x0000003f2a2e7287 */ /* 0x000fe4000c000000 */
[----:B------:R-:W-:Y:S01]  /*161f0*/  USEL UR43, UR43, URZ, !UP0 ;  /* 0x0000003f2b2b7287 */ /* 0x000fe2000c000000 */
[----:B------:R-:W-:Y:S11]  /*16200*/  @!P0 BRA `(.L_x_12043) ;  /* 0x0000000000408947 */ /* 0x000ff60003800000 */
[----:B0--3--:R-:W-:Y:S01]  /*16210*/  MOV R2, 0x0 ;  /* 0x0000000000027802 */ /* 0x009fe20000000f00 */
[----:B------:R-:W-:Y:S01]  /*16220*/  ULDC.64 UR6, c[0x4][0x198] ;  /* 0x0100660000067ab9 */ /* 0x000fe20000000a00 */
[----:B------:R-:W-:Y:S01]  /*16230*/  ULDC.64 UR8, c[0x4][0x1a0] ;  /* 0x0100680000087ab9 */ /* 0x000fe20000000a00 */
[----:B------:R-:W-:Y:S01]  /*16240*/  ULDC.64 UR4, c[0x4][0x28] ;  /* 0x01000a0000047ab9 */ /* 0x000fe20000000a00 */
[----:B------:R-:W-:Y:S02]  /*16250*/  IMAD.U32 R4, RZ, RZ, UR6 ;  /* 0x00000006ff047e24 */ /* 0x000fe4000f8e00ff */
        /* <DEDUP_REMOVED lines=11> */
.L_x_12043:
[----:B------:R-:W-:Y:S05]  /*16310*/  BSYNC B6 ;  /* 0x0000000000067941 */ /* 0x000fea0003800000 */
.L_x_12042:
[----:B------:R-:W4:Y:S01]  /*16320*/  LDL R11, [R1] ;  /* 0x00000000010b7983 */ /* 0x000f220000100800 */
[----:B------:R-:W0:Y:S01]  /*16330*/  LDC R9, c[0x0][0x448] ;  /* 0x00011200ff097b82 */ /* 0x000e220000000800 */
[----:B------:R-:W-:Y:S01]  /*16340*/  ULDC.64 UR6, c[0x0][0x2d8] ;  /* 0x0000b60000067ab9 */ /* 0x000fe20000000a00 */
[----:B------:R-:W-:Y:S01]  /*16350*/  UMOV UR4, UR48 ;  /* 0x0000003000047c82 */ /* 0x000fe20008000000 */
[----:B--2---:R-:W2:Y:S01]  /*16360*/  S2R R20, SR_TID.X ;  /* 0x0000000000147919 */ /* 0x004ea20000002100 */
[----:B------:R-:W-:Y:S01]  /*16370*/  UMOV UR5, UR37 ;  /* 0x0000002500057c82 */ /* 0x000fe20008000000 */
[----:B------:R-:W-:Y:S01]  /*16380*/  ULDC.64 UR8, c[0x0][0x2e0] ;  /* 0x0000b80000087ab9 */ /* 0x000fe20000000a00 */
[----:B------:R-:W-:Y:S02]  /*16390*/  UIMAD.WIDE.U32 UR4, UR36, UR6, UR4 ;  /* 0x00000006240472a5 */ /* 0x000fe4000f8e0004 */
[----:B------:R-:W-:Y:S02]  /*163a0*/  UIMAD UR6, UR43, UR8, URZ ;  /* 0x000000082b0672a4 */ /* 0x000fe4000f8e023f */
[----:B------:R-:W-:-:S02]  /*163b0*/  UIMAD UR5, UR36, UR7, UR5 ;  /* 0x00000007240572a4 */ /* 0x000fc4000f8e0205 */
[----:B------:R-:W-:Y:S01]  /*163c0*/  UIMAD UR6, UR46, UR9, UR6 ;  /* 0x000000092e0672a4 */ /* 0x000fe2000f8e0206 */
[----:B0-----:R-:W-:Y:S02]  /*163d0*/  ISETP.NE.AND P1, PT, R9, 0x1, PT ;  /* 0x000000010900780c */ /* 0x001fe40003f25270 */
[----:B--2---:R-:W-:-:S11]  /*163e0*/  LOP3.LUT R20, R20, 0x7f, RZ, 0xc0, !PT ;  /* 0x0000007f14147812 */ /* 0x004fd600078ec0ff */
[----:B---3--:R-:W0:Y:S01]  /*163f0*/  @P1 LDC R3, c[0x0][0x44c] ;  /* 0x00011300ff031b82 */ /* 0x008e220000000800 */
[----:B------:R-:W-:Y:S02]  /*16400*/  SHF.R.U32.HI R21, RZ, 0x2, R20 ;  /* 0x00000002ff157819 */ /* 0x000fe40000011614 */
[----:B------:R-:W2:Y:S05]  /*16410*/  S2R R20, SR_TID.X ;  /* 0x0000000000147919 */ /* 0x000eaa0000002100 */
[----:B-1----:R-:W1:Y:S01]  /*16420*/  @P1 LDC R5, c[0x0][0x450] ;  /* 0x00011400ff051b82 */ /* 0x002e620000000800 */
[----:B--2---:R-:W-:-:S05]  /*16430*/  IMAD.SHL.U32 R20, R20, 0x20, RZ ;  /* 0x0000002014147824 */ /* 0x004fca00078e00ff */
[----:B------:R-:W-:Y:S01]  /*16440*/  LOP3.LUT R20, R21, 0x60, R20, 0xf8, !PT ;  /* 0x0000006015147812 */ /* 0x000fe200078ef814 */
[----:B------:R-:W-:-:S03]  /*16450*/  UIMAD.WIDE.U32 UR4, UR46, UR8, UR4 ;  /* 0x000000082e0472a5 */ /* 0x000fc6000f8e0004 */
[----:B------:R-:W-:Y:S01]  /*16460*/  ULDC.64 UR8, c[0x0][0x280] ;  /* 0x0000a00000087ab9 */ /* 0x000fe20000000a00 */
[----:B------:R-:W-:Y:S02]  /*16470*/  UIADD3 UR6, UR5, UR6, URZ ;  /* 0x0000000605067290 */ /* 0x000fe4000fffe03f */
[----:B------:R-:W-:-:S04]  /*16480*/  IMAD.U32 R4, RZ, RZ, UR4 ;  /* 0x00000004ff047e24 */ /* 0x000fc8000f8e00ff */
[----:B------:R-:W-:Y:S02]  /*16490*/  IMAD.MOV.U32 R2, RZ, RZ, R4 ;  /* 0x000000ffff027224 */ /* 0x000fe400078e0004 */
[----:B----4-:R-:W-:Y:S02]  /*164a0*/  IMAD.IADD R6, R20, 0x1, R11 ;  /* 0x0000000114067824 */ /* 0x010fe400078e020b */
[----:B------:R2:W5:Y:S02]  /*164b0*/  LDL R20, [R1+0xc] ;  /* 0x00000c0001147983 */ /* 0x0005640000100800 */
[----:B0-----:R-:W-:Y:S01]  /*164c0*/  @P1 IMAD.HI.U32 R0, R6, R3, RZ ;  /* 0x0000000306001227 */ /* 0x001fe200078e00ff */
[----:B------:R-:W0:Y:S03]  /*164d0*/  S2R R21, SR_TID.X ;  /* 0x0000000000157919 */ /* 0x000e260000002100 */
[----:B------:R-:W-:Y:S01]  /*164e0*/  IMAD.MOV.U32 R7, RZ, RZ, R6 ;  /* 0x000000ffff077224 */ /* 0x000fe200078e0006 */
[----:B-1----:R-:W-:Y:S01]  /*164f0*/  @P1 SHF.R.U32.HI R7, RZ, R5, R0 ;  /* 0x00000005ff071219 */ /* 0x002fe20000011600 */
[----:B------:R-:W-:Y:S01]  /*16500*/  IMAD.U32 R5, RZ, RZ, UR5 ;  /* 0x00000005ff057e24 */ /* 0x000fe2000f8e00ff */
[----:B------:R-:W-:Y:S01]  /*16510*/  ULDC.64 UR4, c[0x0][0x2d0] ;  /* 0x0000b40000047ab9 */ /* 0x000fe20000000a00 */
[----:B------:R-:W-:Y:S01]  /*16520*/  IMAD.U32 R3, RZ, RZ, UR6 ;  /* 0x00000006ff037e24 */ /* 0x000fe2000f8e00ff */
[----:B------:R-:W-:Y:S01]  /*16530*/  SHF.R.S32.HI R0, RZ, 0x1f, R7 ;  /* 0x0000001fff007819 */ /* 0x000fe20000011407 */
[----:B------:R-:W-:Y:S01]  /*16540*/  ULDC.64 UR6, c[0x0][0x2c8] ;  /* 0x0000b20000067ab9 */ /* 0x000fe20000000a00 */
[----:B------:R-:W-:-:S04]  /*16550*/  IMAD.WIDE.U32 R4, R7, UR4, R2 ;  /* 0x0000000407047c25 */ /* 0x000fc8000f8e0002 */
[----:B------:R-:W-:-:S04]  /*16560*/  IMAD R0, R0, UR4, RZ ;  /* 0x0000000400007c24 */ /* 0x000fc8000f8e02ff */
[----:B------:R-:W-:Y:S02]  /*16570*/  IMAD R8, R7, UR5, R0 ;  /* 0x0000000507087c24 */ /* 0x000fe4000f8e0200 */
[----:B------:R-:W-:Y:S02]  /*16580*/  IMAD.MOV R0, RZ, RZ, -R7 ;  /* 0x000000ffff007224 */ /* 0x000fe400078e0a07 */
[----:B------:R-:W-:Y:S02]  /*16590*/  IMAD.IADD R5, R5, 0x1, R8 ;  /* 0x0000000105057824 */ /* 0x000fe400078e0208 */
[----:B------:R-:W-:Y:S01]  /*165a0*/  IMAD R0, R9, R0, R6 ;  /* 0x0000000009007224 */ /* 0x000fe200078e0206 */
[----:B------:R-:W1:Y:S03]  /*165b0*/  @P1 LDC R8, c[0x0][0x44c] ;  /* 0x00011300ff081b82 */ /* 0x000e660000000800 */
[----:B------:R-:W-:Y:S01]  /*165c0*/  IMAD.WIDE.U32 R4, R0, UR6, R4 ;  /* 0x0000000600047c25 */ /* 0x000fe2000f8e0004 */
[----:B------:R-:W-:-:S03]  /*165d0*/  SHF.R.S32.HI R7, RZ, 0x1f, R0 ;  /* 0x0000001fff077819 */ /* 0x000fc60000011400 */
[----:B0-----:R-:W-:Y:S02]  /*165e0*/  IMAD.SHL.U32 R21, R21, 0x10, RZ ;  /* 0x0000001015157824 */ /* 0x001fe400078e00ff */
[----:B------:R-:W-:-:S03]  /*165f0*/  IMAD R7, R7, UR6, RZ ;  /* 0x0000000607077c24 */ /* 0x000fc6000f8e02ff */
[----:B------:R-:W-:Y:S01]  /*16600*/  LOP3.LUT R21, R21, 0x30, RZ, 0xc0, !PT ;  /* 0x0000003015157812 */ /* 0x000fe200078ec0ff */
[----:B------:R-:W-:Y:S01]  /*16610*/  IMAD R7, R0, UR7, R7 ;  /* 0x0000000700077c24 */ /* 0x000fe2000f8e0207 */
[----:B------:R-:W-:-:S04]  /*16620*/  IADD3 R0, P0, R4, UR8, RZ ;  /* 0x0000000804007c10 */ /* 0x000fc8000ff1e0ff */
[----:B------:R-:W-:Y:S01]  /*16630*/  IADD3.X R4, R5, UR9, R7, P0, !PT ;  /* 0x0000000905047c10 */ /* 0x000fe200087fe407 */
[----:B------:R-:W-:Y:S01]  /*16640*/  VIADD R7, R6, 0x80 ;  /* 0x0000008006077836 */ /* 0x000fe20000000000 */
[----:B------:R-:W0:Y:S03]  /*16650*/  @P1 LDC R5, c[0x0][0x450] ;  /* 0x00011400ff051b82 */ /* 0x000e260000000800 */
[----:B------:R-:W-:Y:S02]  /*16660*/  IMAD.MOV.U32 R6, RZ, RZ, R7 ;  /* 0x000000ffff067224 */ /* 0x000fe400078e0007 */
[----:B-1----:R-:W-:-:S05]  /*16670*/  @P1 IMAD.HI.U32 R8, R7, R8, RZ ;  /* 0x0000000807081227 */ /* 0x002fca00078e00ff */
[----:B0-----:R-:W-:-:S05]  /*16680*/  @P1 SHF.R.U32.HI R6, RZ, R5, R8 ;  /* 0x00000005ff061219 */ /* 0x001fca0000011608 */
[----:B------:R-:W-:Y:S02]  /*16690*/  IMAD.MOV R5, RZ, RZ, -R6 ;  /* 0x000000ffff057224 */ /* 0x000fe400078e0a06 */
[----:B------:R-:W-:-:S04]  /*166a0*/  IMAD.WIDE.U32 R2, R6, UR4, R2 ;  /* 0x0000000406027c25 */ /* 0x000fc8000f8e0002 */
[----:B------:R-:W-:Y:S01]  /*166b0*/  IMAD R5, R9, R5, R7 ;  /* 0x0000000509057224 */ /* 0x000fe200078e0207 */
[----:B------:R-:W-:-:S05]  /*166c0*/  SHF.R.S32.HI R7, RZ, 0x1f, R6 ;  /* 0x0000001fff077819 */ /* 0x000fca0000011406 */
[----:B------:R-:W-:Y:S01]  /*166d0*/  IMAD R7, R7, UR4, RZ ;  /* 0x0000000407077c24 */ /* 0x000fe2000f8e02ff */
[----:B------:R-:W-:-:S03]  /*166e0*/  ULDC UR4, c[0x0][0x2b8] ;  /* 0x0000ae0000047ab9 */ /* 0x000fc60000000800 */
[----:B------:R-:W-:Y:S01]  /*166f0*/  IMAD R7, R6, UR5, R7 ;  /* 0x0000000506077c24 */ /* 0x000fe2000f8e0207 */
[----:B------:R-:W-:-:S03]  /*16700*/  SHF.R.S32.HI R6, RZ, 0x1f, R5 ;  /* 0x0000001fff067819 */ /* 0x000fc60000011405 */
[----:B------:R-:W-:Y:S02]  /*16710*/  IMAD.IADD R3, R3, 0x1, R7 ;  /* 0x0000000103037824 */ /* 0x000fe400078e0207 */
[----:B------:R-:W-:Y:S02]  /*16720*/  IMAD R6, R6, UR6, RZ ;  /* 0x0000000606067c24 */ /* 0x000fe4000f8e02ff */
[----:B------:R-:W-:-:S04]  /*16730*/  IMAD.WIDE.U32 R2, R5, UR6, R2 ;  /* 0x0000000605027c25 */ /* 0x000fc8000f8e0002 */
[----:B------:R-:W-:Y:S01]  /*16740*/  IMAD R6, R5, UR7, R6 ;  /* 0x0000000705067c24 */ /* 0x000fe2000f8e0206 */
[----:B------:R-:W-:-:S04]  /*16750*/  IADD3 R5, P0, R2, UR8, RZ ;  /* 0x0000000802057c10 */ /* 0x000fc8000ff1e0ff */
[----:B------:R-:W-:Y:S02]  /*16760*/  IADD3.X R6, R3, UR9, R6, P0, !PT ;  /* 0x0000000903067c10 */ /* 0x000fe400087fe406 */
[----:B------:R-:W-:Y:S01]  /*16770*/  ISETP.GE.AND P0, PT, R21, UR4, PT ;  /* 0x0000000415007c0c */ /* 0x000fe2000bf06270 */
[----:B------:R-:W-:-:S03]  /*16780*/  UMOV UR4, 0xffffffff ;  /* 0xffffffff00047882 */ /* 0x000fc60000000000 */
[----:B--2---:R-:W-:Y:S09]  /*16790*/  BRA.DIV UR4, `(.L_x_12044) ;  /* 0x0000002e04b07947 */ /* 0x004ff2000b800000 */
[----:B------:R-:W2:Y:S04]  /*167a0*/  LDL.LU R2, [R1+0x4] ;  /* 0x0000040001027983 */ /* 0x000ea80000300800 */
[----:B------:R-:W3:Y:S01]  /*167b0*/  LDL.LU R11, [R1] ;  /* 0x00000000010b7983 */ /* 0x000ee20000300800 */
[----:B------:R-:W0:Y:S02]  /*167c0*/  S2R R3, SR_TID.X ;  /* 0x0000000000037919 */ /* 0x000e240000002100 */
[----:B0-----:R-:W-:-:S04]  /*167d0*/  LOP3.LUT R3, R3, 0x7f, RZ, 0xc0, !PT ;  /* 0x0000007f03037812 */ /* 0x001fc800078ec0ff */
[----:B------:R-:W-:Y:S02]  /*167e0*/  SHF.R.U32.HI R10, RZ, 0x2, R3 ;  /* 0x00000002ff0a7819 */ /* 0x000fe40000011603 */
[----:B------:R-:W0:Y:S04]  /*167f0*/  SHFL.IDX PT, R3, R0, RZ, 0x1c1f ;  /* 0x001c1fff00037589 */ /* 0x000e2800000e0000 */
[----:B------:R-:W-:Y:S01]  /*16800*/  SHFL.IDX PT, R14, R0, 0x1, 0x1c1f ;  /* 0x003c1f00000e7f89 */ /* 0x000fe200000e0000 */
[----:B--2---:R-:W-:-:S03]  /*16810*/  IMAD R7, R2, R9, RZ ;  /* 0x0000000902077224 */ /* 0x004fc600078e02ff */
[----:B------:R-:W1:Y:S01]  /*16820*/  SHFL.IDX PT, R2, R4, RZ, 0x1c1f ;  /* 0x001c1fff04027589 */ /* 0x000e6200000e0000 */
[----:B---3--:R-:W-:-:S05]  /*16830*/  IMAD.IADD R8, R10, 0x1, R11 ;  /* 0x000000010a087824 */ /* 0x008fca00078e020b */
[----:B------:R-:W-:-:S13]  /*16840*/  ISETP.GE.AND P1, PT, R8, R7, PT ;  /* 0x000000070800720c */ /* 0x000fda0003f26270 */
[----:B0-----:R-:W-:-:S05]  /*16850*/  @!P1 IADD3 R9, P2, R21, R3, RZ ;  /* 0x0000000315099210 */ /* 0x001fca0007f5e0ff */
[----:B-1----:R-:W-:Y:S02]  /*16860*/  @!P1 IMAD.X R3, RZ, RZ, R2, P2 ;  /* 0x000000ffff039224 */ /* 0x002fe400010e0602 */
[----:B------:R-:W-:Y:S02]  /*16870*/  @!P1 IMAD.MOV.U32 R2, RZ, RZ, R9 ;  /* 0x000000ffff029224 */ /* 0x000fe400078e0009 */
[----:B------:R-:W-:-:S03]  /*16880*/  VIADD R10, R8, 0x20 ;  /* 0x00000020080a7836 */ /* 0x000fc60000000000 */
[----:B-----5:R0:W-:Y:S02]  /*16890*/  @!P1 LDGSTS.E.BYPASS.LTC128B.128 [R20+0xb000], desc[UR52][R2.64], !P0 ;  /* 0x0b00000002149fae */ /* 0x0201e4000c101d74 */
[----:B------:R-:W-:Y:S02]  /*168a0*/  ISETP.GE.AND P1, PT, R10, R7, PT ;  /* 0x000000070a00720c */ /* 0x000fe40003f26270 */
[----:B0-----:R-:W0:Y:S11]  /*168b0*/  SHFL.IDX PT, R2, R4, 0x1, 0x1c1f ;  /* 0x003c1f0004027f89 */ /* 0x001e3600000e0000 */
[----:B------:R-:W-:-:S02]  /*168c0*/  @!P1 IADD3 R9, P2, R21, R14, RZ ;  /* 0x0000000e15099210 */ /* 0x000fc40007f5e0ff */
[----:B------:R-:W1:Y:S01]  /*168d0*/  SHFL.IDX PT, R14, R0, 0x2, 0x1c1f ;  /* 0x005c1f00000e7f89 */ /* 0x000e6200000e0000 */
[----:B------:R-:W-:Y:S02]  /*168e0*/  VIADD R10, R8, 0x40 ;  /* 0x00000040080a7836 */ /* 0x000fe40000000000 */
[----:B0-----:R-:W-:Y:S02]  /*168f0*/  @!P1 IMAD.X R3, RZ, RZ, R2, P2 ;  /* 0x000000ffff039224 */ /* 0x001fe400010e0602 */
[----:B------:R-:W-:-:S05]  /*16900*/  @!P1 IMAD.MOV.U32 R2, RZ, RZ, R9 ;  /* 0x000000ffff029224 */ /* 0x000fca00078e0009 */
[----:B------:R0:W-:Y:S01]  /*16910*/  @!P1 LDGSTS.E.BYPASS.LTC128B.128 [R20+0xb800], desc[UR52][R2.64], !P0 ;  /* 0x0b80000002149fae */ /* 0x0001e2000c101d74 */
[----:B------:R-:W-:-:S03]  /*16920*/  ISETP.GE.AND P1, PT, R10, R7, PT ;  /* 0x000000070a00720c */ /* 0x000fc60003f26270 */
[----:B0-----:R-:W0:Y:S10]  /*16930*/  SHFL.IDX PT, R2, R4, 0x2, 0x1c1f ;  /* 0x005c1f0004027f89 */ /* 0x001e3400000e0000 */
[----:B-1----:R-:W-:Y:S01]  /*16940*/  @!P1 IADD3 R9, P2, R21, R14, RZ ;  /* 0x0000000e15099210 */ /* 0x002fe20007f5e0ff */
[----:B------:R-:W-:Y:S01]  /*16950*/  VIADD R10, R8, 0x80 ;  /* 0x00000080080a7836 */ /* 0x000fe20000000000 */
[----:B------:R-:W-:Y:S03]  /*16960*/  SHFL.IDX PT, R4, R4, 0x3, 0x1c1f ;  /* 0x007c1f0004047f89 */ /* 0x000fe600000e0000 */
[----:B0-----:R-:W-:-:S02]  /*16970*/  @!P1 IMAD.X R3, RZ, RZ, R2, P2 ;  /* 0x000000ffff039224 */ /* 0x001fc400010e0602 */
[----:B------:R-:W-:-:S05]  /*16980*/  @!P1 IMAD.MOV.U32 R2, RZ, RZ, R9 ;  /* 0x000000ffff029224 */ /* 0x000fca00078e0009 */
[----:B------:R0:W-:Y:S01]  /*16990*/  @!P1 LDGSTS.E.BYPASS.LTC128B.128 [R20+0xc000], desc[UR52][R2.64], !P0 ;  /* 0x0c00000002149fae */ /* 0x0001e2000c101d74 */
[-C--:B------:R-:W-:Y:S01]  /*169a0*/  ISETP.GE.AND P2, PT, R10, R7.reuse, PT ;  /* 0x000000070a00720c */ /* 0x080fe20003f46270 */
[----:B------:R-:W-:Y:S02]  /*169b0*/  VIADD R10, R8, 0x60 ;  /* 0x00000060080a7836 */ /* 0x000fe40000000000 */
[----:B0-----:R-:W0:Y:S03]  /*169c0*/  SHFL.IDX PT, R2, R0, 0x3, 0x1c1f ;  /* 0x007c1f0000027f89 */ /* 0x001e2600000e0000 */
[----:B------:R-:W-:Y:S01]  /*169d0*/  ISETP.GE.AND P1, PT, R10, R7, PT ;  /* 0x000000070a00720c */ /* 0x000fe20003f26270 */
[----:B------:R-:W1:Y:S04]  /*169e0*/  SHFL.IDX PT, R9, R5, RZ, 0x1c1f ;  /* 0x001c1fff05097589 */ /* 0x000e6800000e0000 */
[----:B------:R-:W2:Y:S08]  /*169f0*/  SHFL.IDX PT, R0, R6, RZ, 0x1c1f ;  /* 0x001c1fff06007589 */ /* 0x000eb000000e0000 */
[----:B0-----:R-:W-:-:S05]  /*16a00*/  @!P1 IADD3 R2, P3, R21, R2, RZ ;  /* 0x0000000215029210 */ /* 0x001fca0007f7e0ff */
[----:B------:R-:W-:-:S05]  /*16a10*/  @!P1 IMAD.X R3, RZ, RZ, R4, P3 ;  /* 0x000000ffff039224 */ /* 0x000fca00018e0604 */
[----:B------:R1:W-:Y:S02]  /*16a20*/  @!P1 LDGSTS.E.BYPASS.LTC128B.128 [R20+0xc800], desc[UR52][R2.64], !P0 ;  /* 0x0c80000002149fae */ /* 0x0003e4000c101d74 */
[----:B-1----:R-:W-:-:S05]  /*16a30*/  @!P2 IADD3 R2, P1, R21, R9, RZ ;  /* 0x000000091502a210 */ /* 0x002fca0007f3e0ff */
[----:B--2---:R-:W-:Y:S01]  /*16a40*/  @!P2 IMAD.X R3, RZ, RZ, R0, P1 ;  /* 0x000000ffff03a224 */ /* 0x004fe200008e0600 */
[----:B------:R-:W0:Y:S04]  /*16a50*/  SHFL.IDX PT, R6, R6, 0x1, 0x1c1f ;  /* 0x003c1f0006067f89 */ /* 0x000e2800000e0000 */
[----:B------:R1:W-:Y:S04]  /*16a60*/  @!P2 LDGSTS.E.BYPASS.LTC128B.128 [R20+0xd000], desc[UR52][R2.64], !P0 ;  /* 0x0d0000000214afae */ /* 0x0003e8000c101d74 */
[----:B------:R1:W2:Y:S02]  /*16a70*/  SHFL.IDX PT, R14, R5, 0x1, 0x1c1f ;  /* 0x003c1f00050e7f89 */ /* 0x0002a400000e0000 */
.L_x_12123:
[----:B------:R-:W-:-:S05]  /*16a80*/  VIADD R8, R8, 0xa0 ;  /* 0x000000a008087836 */ /* 0x000fca0000000000 */
[----:B------:R-:W-:-:S13]  /*16a90*/  ISETP.GE.AND P1, PT, R8, R7, PT ;  /* 0x000000070800720c */ /* 0x000fda0003f26270 */
[----:B-12---:R-:W-:-:S05]  /*16aa0*/  @!P1 IADD3 R2, P2, R21, R14, RZ ;  /* 0x0000000e15029210 */ /* 0x006fca0007f5e0ff */
[----:B0-----:R-:W-:-:S05]  /*16ab0*/  @!P1 IMAD.X R3, RZ, RZ, R6, P2 ;  /* 0x000000ffff039224 */ /* 0x001fca00010e0606 */
[----:B------:R-:W-:Y:S01]  /*16ac0*/  @!PT LDS RZ, [RZ] ;  /* 0x00000000fffff984 */ /* 0x000fe20000000800 */
[----:B------:R-:W-:Y:S01]  /*16ad0*/  @!PT LDS RZ, [RZ] ;  /* 0x00000000fffff984 */ /* 0x000fe20000000800 */
[----:B------:R-:W-:Y:S01]  /*16ae0*/  @!PT LDS RZ, [RZ] ;  /* 0x00000000fffff984 */ /* 0x000fe20000000800 */
[----:B------:R0:W-:Y:S01]  /*16af0*/  @!P1 LDGSTS.E.BYPASS.LTC128B.128 [R20+0xd800], desc[UR52][R2.64], !P0 ;  /* 0x0d80000002149fae */ /* 0x0001e2000c101d74 */
[----:B------:R-:W-:Y:S01]  /*16b00*/  PLOP3.LUT P0, PT, PT, PT, PT, 0x80, 0x0 ;  /* 0x000000000000781c */ /* 0x000fe20003f0f070 */
[----:B------:R-:W-:-:S12]  /*16b10*/  NOP ;  /* 0x0000000000007918 */ /* 0x000fd80000000000 */
.L_x_12045:
        /* <DEDUP_REMOVED lines=14> */
[----:B0-----:R-:W2:Y:S01]  /*16c00*/  LDL.LU R2, [R1+0x8] ;  /* 0x0000080001027983 */ /* 0x001ea20000300800 */
[----:B------:R0:W-:Y:S01]  /*16c10*/  SYNCS.ARRIVE.TRANS64.A1T0 RZ, [R18+URZ+0x13200], RZ ;  /* 0x013200ff12ff79a7 */ /* 0x0001e2000810003f */
[----:B------:R-:W-:Y:S01]  /*16c20*/  BSSY B0, `(.L_x_12046) ;  /* 0x0000005000007945 */ /* 0x000fe20003800000 */
[----:B------:R-:W1:Y:S01]  /*16c30*/  SYNCS.PHASECHK.TRANS64.TRYWAIT P0, [R18+URZ+0x13220], R3 ;  /* 0x01322003120075a7 */ /* 0x000e62000800017f */
[----:B--2---:R-:W-:-:S05]  /*16c40*/  VIADD R0, R2, 0xfffffffe ;  /* 0xfffffffe02007836 */ /* 0x004fca0000000000 */
[----:B------:R-:W-:Y:S01]  /*16c50*/  ISETP.GE.AND P1, PT, R0, R25, PT ;  /* 0x000000190000720c */ /* 0x000fe20003f26270 */
[----:B01----:R-:W-:-:S12]  /*16c60*/  @!P0 BRA `(.L_x_12047) ;  /* 0x0000003000488947 */ /* 0x003fd80003800000 */
.L_x_12124:
[----:B------:R-:W-:Y:S05]  /*16c70*/  BSYNC B0 ;  /* 0x0000000000007941 */ /* 0x000fea0003800000 */
.L_x_12046:
[----:B------:R-:W-:Y:S05]  /*16c80*/  @!P1 BRA `(.L_x_12048) ;  /* 0x0000000800dc9947 */ /* 0x000fea0003800000 */
[----:B------:R-:W-:Y:S02]  /*16c90*/  IMAD.MOV.U32 R7, RZ, RZ, R19 ;  /* 0x000000ffff077224 */ /* 0x000fe400078e0013 */
[----:B------:R-:W-:-:S07]  /*16ca0*/  IMAD.MOV.U32 R6, RZ, RZ, R22 ;  /* 0x000000ffff067224 */ /* 0x000fce00078e0016 */
.L_x_12068:
[----:B------:R-:W-:Y:S01]  /*16cb0*/  LOP3.LUT P1, RZ, R16, 0x1, RZ, 0xc0, !PT ;  /* 0x0000000110ff7812 */ /* 0x000fe2000782c0ff */
[----:B------:R-:W-:Y:S01]  /*16cc0*/  VIADD R19, R7, 0x1 ;  /* 0x0000000107137836 */ /* 0x000fe20000000000 */
[----:B------:R-:W-:Y:S05]  /*16cd0*/  YIELD ;  /* 0x0000000000007946 */ /* 0x000fea0003800000 */
[----:B------:R-:W-:Y:S01]  /*16ce0*/  ISETP.NE.AND P0, PT, R19, 0x2, PT ;  /* 0x000000021300780c */ /* 0x000fe20003f05270 */
[----:B------:R-:W-:Y:S03]  /*16cf0*/  BSSY B0, `(.L_x_12049) ;  /* 0x0000065000007945 */ /* 0x000fe60003800000 */
[----:B0-----:R-:W-:-:S02]  /*16d00*/  SEL R3, RZ, 0x1, P0 ;  /* 0x00000001ff037807 */ /* 0x001fc40000000000 */
        /* <DEDUP_REMOVED lines=16> */
[--C-:B------:R-:W-:Y:S01]  /*16e10*/  SHF.R.S32.HI R3, RZ, 0x1f, R2.reuse ;  /* 0x0000001fff037819 */ /* 0x100fe20000011402 */
[----:B------:R-:W-:Y:S02]  /*16e20*/  IMAD.MOV R8, RZ, RZ, -R2 ;  /* 0x000000ffff087224 */ /* 0x000fe400078e0a02 */
[C---:B------:R-:W-:Y:S02]  /*16e30*/  IMAD R9, R23.reuse, UR7, R4 ;  /* 0x0000000717097c24 */ /* 0x040fe4000f8e0204 */
[----:B------:R-:W-:-:S04]  /*16e40*/  IMAD.WIDE.U32 R2, R23, UR6, R2 ;  /* 0x0000000617027c25 */ /* 0x000fc8000f8e0002 */
[----:B------:R-:W-:Y:S01]  /*16e50*/  IMAD.IADD R9, R9, 0x1, R3 ;  /* 0x0000000109097824 */ /* 0x000fe200078e0203 */
[----:B------:R-:W-:Y:S01]  /*16e60*/  LEA R4, P0, R2, UR4, 0x2 ;  /* 0x0000000402047c11 */ /* 0x000fe2000f8010ff */
[----:B------:R-:W-:-:S03]  /*16e70*/  IMAD R8, R5, R8, R0 ;  /* 0x0000000805087224 */ /* 0x000fc600078e0200 */
[----:B------:R-:W-:-:S05]  /*16e80*/  LEA.HI.X R5, R2, UR5, R9, 0x2, P0 ;  /* 0x0000000502057c11 */ /* 0x000fca00080f1409 */
[----:B------:R0:W5:Y:S04]  /*16e90*/  LDG.E R17, desc[UR52][R4.64] ;  /* 0x0000003404117981 */ /* 0x000168000c1e1900 */
.L_x_12051:
[----:B0-----:R-:W-:Y:S01]  /*16ea0*/  IMAD R4, R19, 0x8, R18 ;  /* 0x0000000813047824 */ /* 0x001fe200078e0212 */
[----:B------:R-:W-:Y:S01]  /*16eb0*/  SHF.L.U32 R2, R22, 0x1f, RZ ;  /* 0x0000001f16027819 */ /* 0x000fe200000006ff */
[----:B------:R-:W0:Y:S01]  /*16ec0*/  S2R R3, SR_TID.X ;  /* 0x0000000000037919 */ /* 0x000e220000002100 */
[----:B------:R-:W-:Y:S02]  /*16ed0*/  BSSY B1, `(.L_x_12052) ;  /* 0x0000005000017945 */ /* 0x000fe40003800000 */
[----:B------:R-:W1:Y:S01]  /*16ee0*/  SYNCS.PHASECHK.TRANS64.TRYWAIT P0, [R4+URZ+0x13280], R2 ;  /* 0x01328002040075a7 */ /* 0x000e62000800017f */
[----:B0-----:R-:W-:-:S04]  /*16ef0*/  LOP3.LUT R3, R3, 0x7f, RZ, 0xc0, !PT ;  /* 0x0000007f03037812 */ /* 0x001fc800078ec0ff */
[----:B------:R-:W-:Y:S01]  /*16f00*/  ISETP.NE.AND P1, PT, R3, RZ, PT ;  /* 0x000000ff0300720c */ /* 0x000fe20003f25270 */
[----:B-1----:R-:W-:-:S12]  /*16f10*/  @!P0 BRA `(.L_x_12053) ;  /* 0x0000002c00b08947 */ /* 0x002fd80003800000 */
.L_x_12125:
[----:B------:R-:W-:Y:S05]  /*16f20*/  BSYNC B1 ;  /* 0x0000000000017941 */ /* 0x000fea0003800000 */
.L_x_12052:
        /* <DEDUP_REMOVED lines=9> */
.L_x_12055:
[----:B------:R-:W-:Y:S05]  /*16fc0*/  BSYNC B1 ;  /* 0x0000000000017941 */ /* 0x000fea0003800000 */
.L_x_12054:
        /* <DEDUP_REMOVED lines=11> */
.L_x_12056:
        /* <DEDUP_REMOVED lines=13> */
.L_x_12126:
[----:B------:R-:W-:Y:S05]  /*17150*/  BSYNC B1 ;  /* 0x0000000000017941 */ /* 0x000fea0003800000 */
.L_x_12057:
[----:B------:R-:W-:Y:S01]  /*17160*/  BSSY B1, `(.L_x_12059) ;  /* 0x000000b000017945 */ /* 0x000fe20003800000 */
[----:B01----:R-:W-:Y:S02]  /*17170*/  IMAD.MOV.U32 R2, RZ, RZ, 0x0 ;  /* 0x00000000ff027424 */ /* 0x003fe400078e00ff */
[----:B------:R-:W-:Y:S01]  /*17180*/  IMAD.MOV.U32 R3, RZ, RZ, 0x14f00000 ;  /* 0x14f00000ff037424 */ /* 0x000fe200078e00ff */
        /* <DEDUP_REMOVED lines=8> */
.L_x_12060:
[----:B------:R-:W-:Y:S05]  /*17210*/  BSYNC B1 ;  /* 0x0000000000017941 */ /* 0x000fea0003800000 */
.L_x_12059:
        /* <DEDUP_REMOVED lines=8> */
.L_x_12061:
        /* <DEDUP_REMOVED lines=10> */
.L_x_12050:
[----:B------:R-:W-:Y:S05]  /*17340*/  BSYNC B0 ;  /* 0x0000000000007941 */ /* 0x000fea0003800000 */
.L_x_12049:
[----:B------:R-:W-:-:S06]  /*17350*/  UISETP.NE.AND UP0, UPT, UR39, 0x3, UPT ;  /* 0x000000032700788c */ /* 0x000fcc000bf05270 */
[----:B------:R-:W-:-:S13]  /*17360*/  PLOP3.LUT P0, PT, PT, PT, UP0, 0x80, 0x0 ;  /* 0x000000000000781c */ /* 0x000fda0003f0f008 */
[----:B------:R-:W-:Y:S05]  /*17370*/  @!P0 BRA `(.L_x_12062) ;  /* 0x0000000000048947 */ /* 0x000fea0003800000 */
[----:B------:R-:W-:Y:S01]  /*17380*/  BPT.TRAP 0x1 ;  /* 0x000000040000795c */ /* 0x000fe20000300000 */
.L_x_12062:
[----:B------:R-:W-:Y:S01]  /*17390*/  LOP3.LUT R2, R6, 0x1, RZ, 0x3c, !PT ;  /* 0x0000000106027812 */ /* 0x000fe200078e3cff */
[----:B------:R-:W-:Y:S01]  /*173a0*/  IMAD R3, R7, 0x8, R18 ;  /* 0x0000000807037824 */ /* 0x000fe200078e0212 */
[----:B------:R-:W-:Y:S01]  /*173b0*/  BSSY B0, `(.L_x_12063) ;  /* 0x0000006000007945 */ /* 0x000fe20003800000 */
[----:B------:R-:W-:Y:S01]  /*173c0*/  IMAD.U32 R4, RZ, RZ, UR41 ;  /* 0x00000029ff047e24 */ /* 0x000fe2000f8e00ff */
[----:B------:R-:W-:-:S04]  /*173d0*/  SHF.L.U32 R2, R2, 0x1f, RZ ;  /* 0x0000001f02027819 */ /* 0x000fc800000006ff */
[----:B------:R-:W0:Y:S01]  /*173e0*/  SYNCS.PHASECHK.TRANS64.TRYWAIT P0, [R3+URZ+0x13270], R2 ;  /* 0x01327002030075a7 */ /* 0x000e22000800017f */
[----:B------:R-:W-:Y:S01]  /*173f0*/  ISETP.NE.AND P1, PT, R4, 0x3, PT ;  /* 0x000000030400780c */ /* 0x000fe20003f25270 */
[----:B0-----:R-:W-:-:S12]  /*17400*/  @!P0 BRA `(.L_x_12064) ;  /* 0x00000028009c8947 */ /* 0x001fd80003800000 */
.L_x_12127:
[----:B------:R-:W-:Y:S05]  /*17410*/  BSYNC B0 ;  /* 0x0000000000007941 */ /* 0x000fea0003800000 */
.L_x_12063:
[----:B------:R-:W-:Y:S05]  /*17420*/  @!P1 BRA `(.L_x_12065) ;  /* 0x0000000000049947 */ /* 0x000fea0003800000 */
[----:B------:R-:W-:Y:S01]  /*17430*/  BPT.TRAP 0x1 ;  /* 0x000000040000795c */ /* 0x000fe20000300000 */
.L_x_12065:
[----:B0-----:R-:W-:Y:S01]  /*17440*/  SHF.L.U32 R2, R6, 0x1f, RZ ;  /* 0x0000001f06027819 */ /* 0x001fe200000006ff */
[----:B------:R-:W-:-:S03]  /*17450*/  IMAD R10, R7, 0x2800, RZ ;  /* 0x00002800070a7824 */ /* 0x000fc600078e02ff */
[----:B------:R-:W0:Y:S02]  /*17460*/  SYNCS.PHASECHK.TRANS64.TRYWAIT P0, [R3+URZ+0x13260], R2 ;  /* 0x01326002030075a7 */ /* 0x000e24000800017f */
[----:B0-----:R-:W-:Y:S05]  /*17470*/  @!P0 BRA `(.L_x_12066) ;  /* 0x0000002800948947 */ /* 0x001fea0003800000 */
.L_x_12128:
[----:B------:R-:W-:Y:S01]  /*17480*/  LOP3.LUT R5, R10, R29, RZ, 0xfc, !PT ;  /* 0x0000001d0a057212 */ /* 0x000fe200078efcff */
[----:B------:R-:W-:Y:S05]  /*17490*/  WARPSYNC.ALL ;  /* 0x0000000000007948 */ /* 0x000fea0003800000 */
[----:B0-----:R-:W-:Y:S01]  /*174a0*/  IMAD.IADD R2, R18, 0x1, R5 ;  /* 0x0000000112027824 */ /* 0x001fe200078e0205 */
        /* <DEDUP_REMOVED lines=40> */
.L_x_12067:
        /* <DEDUP_REMOVED lines=13> */
.L_x_12048:
        /* <DEDUP_REMOVED lines=17> */
.L_x_12070:
[----:B------:R-:W-:Y:S05]  /*17910*/  BSYNC B0 ;  /* 0x0000000000007941 */ /* 0x000fea0003800000 */
.L_x_12069:
[----:B------:R-:W-:-:S06]  /*17920*/  UISETP.NE.AND UP0, UPT, UR39, 0x3, UPT ;  /* 0x000000032700788c */ /* 0x000fcc000bf05270 */
[----:B------:R-:W-:-:S13]  /*17930*/  PLOP3.LUT P1, PT, PT, PT, UP0, 0x80, 0x0 ;  /* 0x000000000000781c */ /* 0x000fda0003f2f008 */
[----:B------:R-:W-:Y:S05]  /*17940*/  @!P1 BRA `(.L_x_12071) ;  /* 0x0000000000049947 */ /* 0x000fea0003800000 */
[----:B------:R-:W-:Y:S01]  /*17950*/  BPT.TRAP 0x1 ;  /* 0x000000040000795c */ /* 0x000fe20000300000 */
.L_x_12071:
        /* <DEDUP_REMOVED lines=8> */
.L_x_12129:
[----:B------:R-:W-:Y:S05]  /*179e0*/  BSYNC B0 ;  /* 0x0000000000007941 */ /* 0x000fea0003800000 */
.L_x_12072:
[----:B------:R-:W-:Y:S05]  /*179f0*/  @!P2 BRA `(.L_x_12074) ;  /* 0x000000000004a947 */ /* 0x000fea0003800000 */
[----:B------:R-:W-:Y:S01]  /*17a00*/  BPT.TRAP 0x1 ;  /* 0x000000040000795c */ /* 0x000fe20000300000 */
.L_x_12074:
[----:B------:R-:W-:Y:S01]  /*17a10*/  SHF.L.U32 R5, R22, 0x1f, RZ ;  /* 0x0000001f16057819 */ /* 0x000fe200000006ff */
[----:B0-----:R-:W-:-:S03]  /*17a20*/  IMAD R3, R19, 0x2800, RZ ;  /* 0x0000280013037824 */ /* 0x001fc600078e02ff */
[----:B------:R-:W0:Y:S02]  /*17a30*/  SYNCS.PHASECHK.TRANS64.TRYWAIT P1, [R2+URZ+0x13260], R5 ;  /* 0x01326005020075a7 */ /* 0x000e24000802017f */
[----:B0-----:R-:W-:Y:S05]  /*17a40*/  @!P1 BRA `(.L_x_12075) ;  /* 0x0000002400489947 */ /* 0x001fea0003800000 */
.L_x_12130:
        /* <DEDUP_REMOVED lines=43> */
.L_x_12076:
[----:B-1----:R1:W-:Y:S01]  /*17d00*/  SYNCS.ARRIVE.TRANS64.A1T0 RZ, [R2+URZ+0x13250], RZ ;  /* 0x013250ff02ff79a7 */ /* 0x0023e2000810003f */
[----:B------:R-:W-:Y:S02]  /*17d10*/  @!P0 VIADD R0, R2, 0x13280 ;  /* 0x0001328002008836 */ /* 0x000fe40000000000 */
[----:B------:R-:W-:-:S03]  /*17d20*/  VIADD R19, R19, 0x1 ;  /* 0x0000000113137836 */ /* 0x000fc60000000000 */
[----:B------:R-:W-:Y:S01]  /*17d30*/  @!P0 PRMT R0, RZ, 0x654, R0 ;  /* 0x00000654ff008816 */ /* 0x000fe20000000000 */
[----:B------:R-:W-:Y:S06]  /*17d40*/  BAR.SYNC.DEFER_BLOCKING 0x2, 0x80 ;  /* 0x0082000000007b1d */ /* 0x000fec0000010000 */
[----:B------:R1:W-:Y:S01]  /*17d50*/  @!P0 SYNCS.ARRIVE.TRANS64.RED.A1T0 RZ, [R0+URZ], RZ ;  /* 0x000000ff00ff89a7 */ /* 0x0003e2000810043f */
[----:B------:R-:W-:-:S04]  /*17d60*/  ISETP.NE.AND P0, PT, R19, 0x2, PT ;  /* 0x000000021300780c */ /* 0x000fc80003f05270 */
[----:B0-----:R-:W-:Y:S02]  /*17d70*/  SEL R3, RZ, 0x1, P0 ;  /* 0x00000001ff037807 */ /* 0x001fe40000000000 */
[----:B------:R-:W-:Y:S02]  /*17d80*/  SEL R19, R19, RZ, P0 ;  /* 0x000000ff13137207 */ /* 0x000fe40000000000 */
[----:B-1----:R-:W-:-:S07]  /*17d90*/  LOP3.LUT R22, R22, R3, RZ, 0x3c, !PT ;  /* 0x0000000316167212 */ /* 0x002fce00078e3cff */
.L_x_12025:
[----:B------:R-:W-:Y:S05]  /*17da0*/  BSYNC B7 ;  /* 0x0000000000077941 */ /* 0x000fea0003800000 */
.L_x_12023:
[----:B------:R-:W-:-:S13]  /*17db0*/  LOP3.LUT P0, RZ, R16, 0x2, RZ, 0xc0, !PT ;  /* 0x0000000210ff7812 */ /* 0x000fda000780c0ff */
[----:B------:R-:W-:Y:S05]  /*17dc0*/  @!P0 BRA `(.L_x_12077) ;  /* 0x0000000000248947 */ /* 0x000fea0003800000 */
[----:B------:R-:W2:Y:S08]  /*17dd0*/  S2UR UR5, SR_CgaCtaId ;  /* 0x00000000000579c3 */ /* 0x000eb00000008800 */
[----:B------:R-:W-:Y:S06]  /*17de0*/  BAR.SYNC.DEFER_BLOCKING 0x5, 0x200 ;  /* 0x0148000000007b1d */ /* 0x000fec0000010000 */
[----:B------:R-:W-:-:S02]  /*17df0*/  UMOV UR4, 0x400 ;  /* 0x0000040000047882 */ /* 0x000fc40000000000 */
[----:B--2---:R-:W-:-:S06]  /*17e00*/  ULEA UR4, UR5, UR4, 0x18 ;  /* 0x0000000405047291 */ /* 0x004fcc000f8ec03f */
[----:B------:R-:W-:-:S05]  /*17e10*/  IMAD.U32 R18, RZ, RZ, UR4 ;  /* 0x00000004ff127e24 */ /* 0x000fca000f8e00ff */
[----:B------:R-:W2:Y:S02]  /*17e20*/  LDS.128 R24, [R18+0x132d0] ;  /* 0x0132d00012187984 */ /* 0x000ea40000000c00 */
[----:B--2---:R-:W-:Y:S01]  /*17e30*/  R2UR UR42, R27 ;  /* 0x000000001b2a72ca */ /* 0x004fe200000e0000 */
[----:B------:R-:W-:Y:S06]  /*17e40*/  BAR.ARV 0x4, 0x200 ;  /* 0x0108000000007b1d */ /* 0x000fec0000002000 */
[----:B------:R-:W-:Y:S08]  /*17e50*/  BRA `(.L_x_12078) ;  /* 0x0000000c00b07947 */ /* 0x000ff00003800000 */
.L_x_12077:
[----:B------:R-:W2:Y:S01]  /*17e60*/  S2R R9, SR_TID.X ;  /* 0x0000000000097919 */ /* 0x000ea20000002100 */
[----:B------:R-:W-:Y:S01]  /*17e70*/  ULDC UR4, c[0x0][0xc3c] ;  /* 0x00030f0000047ab9 */ /* 0x000fe20000000800 */
[----:B------:R-:W-:Y:S01]  /*17e80*/  IMAD.MOV.U32 R0, RZ, RZ, RZ ;  /* 0x000000ffff007224 */ /* 0x000fe200078e00ff */
[----:B--2---:R-:W-:-:S04]  /*17e90*/  LOP3.LUT R9, R9, 0x1f, RZ, 0xc0, !PT ;  /* 0x0000001f09097812 */ /* 0x004fc800078ec0ff */
[C---:B------:R-:W-:Y:S01]  /*17ea0*/  ISETP.NE.AND P0, PT, R9.reuse, 0x1f, PT ;  /* 0x0000001f0900780c */ /* 0x040fe20003f05270 */
[----:B------:R-:W-:-:S05]  /*17eb0*/  VIADD R7, R9, UR42 ;  /* 0x0000002a09077c36 */ /* 0x000fca0008000000 */
[----:B------:R-:W-:Y:S01]  /*17ec0*/  ISETP.GE.OR P1, PT, R7, UR4, !P0 ;  /* 0x0000000407007c0c */ /* 0x000fe2000c726670 */
[----:B------:R-:W-:-:S12]  /*17ed0*/  ULDC UR4, c[0x0][0xc3c] ;  /* 0x00030f0000047ab9 */ /* 0x000fd80000000800 */
[----:B------:R-:W2:Y:S08]  /*17ee0*/  @!P1 LDC.64 R2, c[0x0][0xc80] ;  /* 0x00032000ff029b82 */ /* 0x000eb00000000a00 */
[----:B-1----:R-:W1:Y:S01]  /*17ef0*/  @!P1 LDC.64 R4, c[0x0][0xc78] ;  /* 0x00031e00ff049b82 */ /* 0x002e620000000a00 */
[----:B--2---:R-:W-:-:S05]  /*17f00*/  @!P1 IMAD.WIDE R2, R7, 0x4, R2 ;  /* 0x0000000407029825 */ /* 0x004fca00078e0202 */
        /* <DEDUP_REMOVED lines=8> */
[----:B------:R-:W-:Y:S02]  /*17f90*/  ISETP.GE.U32.AND P5, PT, R9, 0x10, PT ;  /* 0x000000100900780c */ /* 0x000fe40003fa6070 */
[----:B------:R-:W1:Y:S01]  /*17fa0*/  LDC R9, c[0x0][0xc38] ;  /* 0x00030e00ff097b82 */ /* 0x000e620000000800 */
[----:B--2---:R-:W-:-:S05]  /*17fb0*/  IMAD R4, R5, R0, RZ ;  /* 0x0000000005047224 */ /* 0x004fca00078e02ff */
[----:B------:R-:W2:Y:S02]  /*17fc0*/  SHFL.UP PT, R6, R4, 0x1, RZ ;  /* 0x0420000004067989 */ /* 0x000ea400000e00ff */
[----:B--2---:R-:W-:-:S05]  /*17fd0*/  SEL R7, R6, RZ, P1 ;  /* 0x000000ff06077207 */ /* 0x004fca0000800000 */
[----:B------:R-:W-:-:S05]  /*17fe0*/  IMAD.IADD R7, R4, 0x1, R7 ;  /* 0x0000000104077824 */ /* 0x000fca00078e0207 */
[----:B------:R-:W2:Y:S02]  /*17ff0*/  SHFL.UP PT, R6, R7, 0x2, RZ ;  /* 0x0440000007067989 */ /* 0x000ea400000e00ff */
[----:B--2---:R-:W-:-:S05]  /*18000*/  SEL R6, R6, RZ, P2 ;  /* 0x000000ff06067207 */ /* 0x004fca0001000000 */
[----:B------:R-:W-:-:S05]  /*18010*/  IMAD.IADD R6, R7, 0x1, R6 ;  /* 0x0000000107067824 */ /* 0x000fca00078e0206 */
[----:B------:R-:W2:Y:S02]  /*18020*/  SHFL.UP PT, R8, R6, 0x4, RZ ;  /* 0x0480000006087989 */ /* 0x000ea400000e00ff */
[----:B--2---:R-:W-:Y:S02]  /*18030*/  SEL R3, R8, RZ, P3 ;  /* 0x000000ff08037207 */ /* 0x004fe40001800000 */
[----:B------:R-:W-:Y:S03]  /*18040*/  SHFL.IDX PT, R8, R24, 0x1, 0x1f ;  /* 0x00201f0018087f89 */ /* 0x000fe600000e0000 */
[----:B------:R-:W-:-:S05]  /*18050*/  IMAD.IADD R3, R6, 0x1, R3 ;  /* 0x0000000106037824 */ /* 0x000fca00078e0203 */
[----:B------:R-:W2:Y:S02]  /*18060*/  SHFL.UP PT, R2, R3, 0x8, RZ ;  /* 0x0500000003027989 */ /* 0x000ea400000e00ff */
[----:B--2---:R-:W-:-:S05]  /*18070*/  SEL R2, R2, RZ, P4 ;  /* 0x000000ff02027207 */ /* 0x004fca0002000000 */
[----:B------:R-:W-:-:S05]  /*18080*/  IMAD.IADD R4, R3, 0x1, R2 ;  /* 0x0000000103047824 */ /* 0x000fca00078e0202 */
[----:B------:R-:W2:Y:S02]  /*18090*/  SHFL.UP PT, R2, R4, 0x10, RZ ;  /* 0x0600000004027989 */ /* 0x000ea400000e00ff */
[----:B--2---:R-:W-:-:S05]  /*180a0*/  SEL R7, R2, RZ, P5 ;  /* 0x000000ff02077207 */ /* 0x004fca0002800000 */
[----:B------:R-:W-:Y:S02]  /*180b0*/  IMAD.IADD R2, R4, 0x1, R7 ;  /* 0x0000000104027824 */ /* 0x000fe400078e0207 */
[----:B------:R-:W-:Y:S04]  /*180c0*/  SHFL.IDX PT, R7, R24, RZ, 0x1f ;  /* 0x00001fff18077589 */ /* 0x000fe800000e0000 */
[----:B------:R-:W1:Y:S02]  /*180d0*/  SHFL.IDX PT, R6, R2, 0x1f, 0x1f ;  /* 0x03e01f0002067f89 */ /* 0x000e6400000e0000 */
[----:B-1----:R-:W-:Y:S02]  /*180e0*/  IMAD R3, R6, R9, RZ ;  /* 0x0000000906037224 */ /* 0x002fe400078e02ff */
[----:B------:R-:W-:-:S02]  /*180f0*/  IMAD.MOV.U32 R6, RZ, RZ, RZ ;  /* 0x000000ffff067224 */ /* 0x000fc400078e00ff */
[----:B------:R-:W-:-:S05]  /*18100*/  IMAD.IADD R8, R8, 0x1, R3 ;  /* 0x0000000108087824 */ /* 0x000fca00078e0203 */
[----:B------:R-:W-:-:S13]  /*18110*/  ISETP.GT.AND P6, PT, R8, R7, PT ;  /* 0x000000070800720c */ /* 0x000fda0003fc4270 */
[----:B------:R-:W-:Y:S05]  /*18120*/  @P6 BRA `(.L_x_12079) ;  /* 0x0000000000986947 */ /* 0x000fea0003800000 */
.L_x_12081:
[----:B------:R-:W-:-:S04]  /*18130*/  UIADD3 UR42, UR42, 0x1f, URZ ;  /* 0x0000001f2a2a7890 */ /* 0x000fc8000fffe03f */
[----:B------:R-:W-:-:S06]  /*18140*/  UISETP.GE.AND UP0, UPT, UR42, UR4, UPT ;  /* 0x000000042a00728c */ /* 0x000fcc000bf06270 */
[----:B------:R-:W-:-:S13]  /*18150*/  PLOP3.LUT P6, PT, PT, PT, UP0, 0x40, 0x0 ;  /* 0x000000000000781c */ /* 0x000fda0003fce808 */
[----:B------:R-:W-:Y:S05]  /*18160*/  @!P6 BRA `(.L_x_12080) ;  /* 0x0000000800b4e947 */ /* 0x000fea0003800000 */
[----:B------:R-:W1:Y:S02]  /*18170*/  S2R R0, SR_TID.X ;  /* 0x0000000000007919 */ /* 0x000e640000002100 */
[----:B-1----:R-:W-:-:S05]  /*18180*/  LOP3.LUT R0, R0, 0x1f, RZ, 0xc0, !PT ;  /* 0x0000001f00007812 */ /* 0x002fca00078ec0ff */
[----:B------:R-:W-:Y:S02]  /*18190*/  VIADD R9, R0, UR42 ;  /* 0x0000002a00097c36 */ /* 0x000fe40008000000 */
[----:B------:R-:W-:-:S03]  /*181a0*/  IMAD.MOV.U32 R0, RZ, RZ, RZ ;  /* 0x000000ffff007224 */ /* 0x000fc600078e00ff */
[----:B------:R-:W-:-:S13]  /*181b0*/  ISETP.GE.OR P6, PT, R9, UR4, !P0 ;  /* 0x0000000409007c0c */ /* 0x000fda000c7c6670 */
[----:B------:R-:W1:Y:S08]  /*181c0*/  @!P6 LDC.64 R2, c[0x0][0xc80] ;  /* 0x00032000ff02eb82 */ /* 0x000e700000000a00 */
[----:B------:R-:W2:Y:S01]  /*181d0*/  @!P6 LDC.64 R4, c[0x0][0xc78] ;  /* 0x00031e00ff04eb82 */ /* 0x000ea20000000a00 */
[----:B-1----:R-:W-:-:S05]  /*181e0*/  @!P6 IMAD.WIDE R2, R9, 0x4, R2 ;  /* 0x000000040902e825 */ /* 0x002fca00078e0202 */
[----:B------:R2:W3:Y:S02]  /*181f0*/  @!P6 LDG.E R0, desc[UR52][R2.64] ;  /* 0x000000340200e981 */ /* 0x0004e4000c1e1900 */
        /* <DEDUP_REMOVED lines=9> */
[----:B0-----:R-:W-:-:S05]  /*18290*/  IMAD.IADD R10, R4, 0x1, R9 ;  /* 0x00000001040a7824 */ /* 0x001fca00078e0209 */
        /* <DEDUP_REMOVED lines=15> */
.L_x_12079:
[----:B------:R-:W-:-:S04]  /*18390*/  IMAD.IADD R3, R8, 0x1, -R3 ;  /* 0x0000000108037824 */ /* 0x000fc800078e0a03 */
[----:B------:R-:W-:-:S05]  /*183a0*/  IMAD R4, R2, R9, R3 ;  /* 0x0000000902047224 */ /* 0x000fca00078e0203 */
[----:B------:R-:W-:-:S13]  /*183b0*/  ISETP.GT.AND P0, PT, R4, R7, PT ;  /* 0x000000070400720c */ /* 0x000fda0003f04270 */
[----:B------:R-:W-:Y:S02]  /*183c0*/  VOTEU.ANY UR5, UPT, !P0 ;  /* 0x0000000000057886 */ /* 0x000fe400040e0100 */
[----:B------:R-:W-:Y:S02]  /*183d0*/  UPOPC UR4, UR5 ;  /* 0x00000005000472bf */ /* 0x000fe40008000000 */
[----:B------:R-:W-:-:S04]  /*183e0*/  ISETP.NE.AND P0, PT, RZ, UR5, PT ;  /* 0x00000005ff007c0c */ /* 0x000fc8000bf05270 */
[----:B------:R-:W-:Y:S02]  /*183f0*/  IMAD.U32 R4, RZ, RZ, UR4 ;  /* 0x00000004ff047e24 */ /* 0x000fe4000f8e00ff */
[----:B------:R-:W-:-:S04]  /*18400*/  IMAD.U32 R11, RZ, RZ, UR4 ;  /* 0x00000004ff0b7e24 */ /* 0x000fc8000f8e00ff */
[----:B------:R1:W2:Y:S04]  /*18410*/  SHFL.IDX PT, R4, R5, R4, 0x1f ;  /* 0x00001f0405047589 */ /* 0x0002a800000e0000 */
[----:B------:R1:W3:Y:S01]  /*18420*/  SHFL.IDX PT, R0, R0, R11, 0x1f ;  /* 0x00001f0b00007589 */ /* 0x0002e200000e0000 */
[----:B------:R-:W-:Y:S05]  /*18430*/  @!P0 BRA `(.L_x_12082) ;  /* 0x00000000000c8947 */ /* 0x000fea0003800000 */
[----:B------:R-:W-:-:S06]  /*18440*/  UIADD3 UR5, UR4, -0x1, URZ ;  /* 0xffffffff04057890 */ /* 0x000fcc000fffe03f */
[----:B-1----:R-:W-:-:S05]  /*18450*/  IMAD.U32 R5, RZ, RZ, UR5 ;  /* 0x00000005ff057e24 */ /* 0x002fca000f8e00ff */
[----:B------:R4:W1:Y:S02]  /*18460*/  SHFL.IDX PT, R6, R2, R5, 0x1f ;  /* 0x00001f0502067589 */ /* 0x00086400000e0000 */
.L_x_12082:
[----:B--2---:R-:W-:Y:S01]  /*18470*/  ISETP.NE.AND P0, PT, R4, 0x1, PT ;  /* 0x000000010400780c */ /* 0x004fe20003f05270 */
[----:B-1----:R-:W-:Y:S01]  /*18480*/  IMAD R24, R6, R9, R3 ;  /* 0x0000000906187224 */ /* 0x002fe200078e0203 */
[----:B------:R-:W-:-:S03]  /*18490*/  UIADD3 UR42, UR4, UR42, URZ ;  /* 0x0000002a042a7290 */ /* 0x000fc6000fffe03f */
[----:B----4-:R-:W-:-:S08]  /*184a0*/  IMAD.IADD R5, R7, 0x1, -R24 ;  /* 0x0000000107057824 */ /* 0x010fd000078e0a18 */
[----:B------:R-:W-:Y:S05]  /*184b0*/  @!P0 BRA `(.L_x_12083) ;  /* 0x0000000000dc8947 */ /* 0x000fea0003800000 */
[----:B---3--:R-:W-:Y:S02]  /*184c0*/  IABS R6, R0 ;  /* 0x0000000000067213 */ /* 0x008fe40000000000 */
[----:B------:R-:W-:Y:S02]  /*184d0*/  IABS R7, R4 ;  /* 0x0000000400077213 */ /* 0x000fe40000000000 */
[----:B------:R-:W1:Y:S08]  /*184e0*/  I2F.RP R8, R6 ;  /* 0x0000000600087306 */ /* 0x000e700000209400 */
[----:B0-----:R-:W0:Y:S08]  /*184f0*/  I2F.RP R10, R7 ;  /* 0x00000007000a7306 */ /* 0x001e300000209400 */
[----:B-1----:R-:W1:Y:S08]  /*18500*/  MUFU.RCP R8, R8 ;  /* 0x0000000800087308 */ /* 0x002e700000001000 */
[----:B0-----:R-:W-:Y:S01]  /*18510*/  MUFU.RCP R10, R10 ;  /* 0x0000000a000a7308 */ /* 0x001fe20000001000 */
[----:B-1----:R-:W-:-:S07]  /*18520*/  VIADD R2, R8, 0xffffffe ;  /* 0x0ffffffe08027836 */ /* 0x002fce0000000000 */
[----:B------:R0:W1:Y:S02]  /*18530*/  F2I.FTZ.U32.TRUNC.NTZ R3, R2 ;  /* 0x0000000200037305 */ /* 0x000064000021f000 */
[----:B0-----:R-:W-:Y:S02]  /*18540*/  IMAD.MOV.U32 R2, RZ, RZ, RZ ;  /* 0x000000ffff027224 */ /* 0x001fe400078e00ff */
[----:B-1----:R-:W-:-:S04]  /*18550*/  IMAD.MOV R9, RZ, RZ, -R3 ;  /* 0x000000ffff097224 */ /* 0x002fc800078e0a03 */
[----:B------:R-:W-:-:S04]  /*18560*/  IMAD R9, R9, R6, RZ ;  /* 0x0000000609097224 */ /* 0x000fc800078e02ff */
[----:B------:R-:W-:Y:S01]  /*18570*/  IMAD.HI.U32 R3, R3, R9, R2 ;  /* 0x0000000903037227 */ /* 0x000fe200078e0002 */
[----:B------:R-:W-:Y:S02]  /*18580*/  IABS R9, R5 ;  /* 0x0000000500097213 */ /* 0x000fe40000000000 */
[----:B------:R-:W-:-:S03]  /*18590*/  IABS R2, R0 ;  /* 0x0000000000027213 */ /* 0x000fc60000000000 */
[----:B------:R-:W-:-:S04]  /*185a0*/  IMAD.HI.U32 R8, R3, R9, RZ ;  /* 0x0000000903087227 */ /* 0x000fc800078e00ff */
[----:B------:R-:W-:Y:S02]  /*185b0*/  IMAD.MOV R2, RZ, RZ, -R2 ;  /* 0x000000ffff027224 */ /* 0x000fe400078e0a02 */
        /* <DEDUP_REMOVED lines=37> */
[----:B------:R-:W-:Y:S01]  /*18810*/  IMAD R3, R0, R3, R5 ;  /* 0x0000000300037224 */ /* 0x000fe200078e0205 */
[----:B------:R-:W-:Y:S06]  /*18820*/  BRA `(.L_x_12084) ;  /* 0x0000000000f87947 */ /* 0x000fec0003800000 */
.L_x_12083:
[----:B------:R-:W-:Y:S02]  /*18830*/  ULDC.64 UR4, c[0x0][0xc90] ;  /* 0x0003240000047ab9 */ /* 0x000fe40000000a00 */
[----:B------:R-:W-:-:S06]  /*18840*/  UIMAD.WIDE UR4, UR42, 0x4, UR4 ;  /* 0x000000042a0478a5 */ /* 0x000fcc000f8e0204 */
[----:B------:R-:W-:Y:S02]  /*18850*/  IMAD.U32 R2, RZ, RZ, UR4 ;  /* 0x00000004ff027e24 */ /* 0x000fe4000f8e00ff */
[----:B------:R-:W-:-:S05]  /*18860*/  IMAD.U32 R3, RZ, RZ, UR5 ;  /* 0x00000005ff037e24 */ /* 0x000fca000f8e00ff */
[----:B------:R1:W3:Y:S02]  /*18870*/  LDG.E R6, desc[UR52][R2.64] ;  /* 0x0000003402067981 */ /* 0x0002e4000c1e1900 */
[----:B-1----:R-:W-:Y:S02]  /*18880*/  IMAD.MOV.U32 R2, RZ, RZ, RZ ;  /* 0x000000ffff027224 */ /* 0x002fe400078e00ff */
[----:B---3--:R-:W-:-:S05]  /*18890*/  IMAD R4, R0, R6, RZ ;  /* 0x0000000600047224 */ /* 0x008fca00078e02ff */
[----:B------:R-:W-:-:S04]  /*188a0*/  IABS R7, R4 ;  /* 0x0000000400077213 */ /* 0x000fc80000000000 */
[----:B------:R-:W1:Y:S08]  /*188b0*/  I2F.RP R8, R7 ;  /* 0x0000000700087306 */ /* 0x000e700000209400 */
[----:B-1----:R-:W0:Y:S02]  /*188c0*/  MUFU.RCP R8, R8 ;  /* 0x0000000800087308 */ /* 0x002e240000001000 */
[----:B0-----:R-:W-:-:S06]  /*188d0*/  VIADD R10, R8, 0xffffffe ;  /* 0x0ffffffe080a7836 */ /* 0x001fcc0000000000 */
[----:B------:R-:W0:Y:S02]  /*188e0*/  F2I.FTZ.U32.TRUNC.NTZ R3, R10 ;  /* 0x0000000a00037305 */ /* 0x000e24000021f000 */
[----:B0-----:R-:W-:-:S04]  /*188f0*/  IMAD.MOV R12, RZ, RZ, -R3 ;  /* 0x000000ffff0c7224 */ /* 0x001fc800078e0a03 */
[----:B------:R-:W-:-:S04]  /*18900*/  IMAD R11, R12, R7, RZ ;  /* 0x000000070c0b7224 */ /* 0x000fc800078e02ff */
[----:B------:R-:W-:Y:S01]  /*18910*/  IMAD.HI.U32 R2, R3, R11, R2 ;  /* 0x0000000b03027227 */ /* 0x000fe200078e0002 */
[----:B------:R-:W-:Y:S02]  /*18920*/  IABS R11, R4 ;  /* 0x00000004000b7213 */ /* 0x000fe40000000000 */
        /* <DEDUP_REMOVED lines=19> */
[----:B------:R-:W-:Y:S02]  /*18a60*/  IABS R10, R4 ;  /* 0x00000004000a7213 */ /* 0x000fe40000000000 */
        /* <DEDUP_REMOVED lines=9> */
[-C--:B------:R-:W-:Y:S02]  /*18b00*/  IABS R5, R6.reuse ;  /* 0x0000000600057213 */ /* 0x080fe40000000000 */
[----:B------:R-:W-:Y:S02]  /*18b10*/  LOP3.LUT R2, R4, R6, RZ, 0x3c, !PT ;  /* 0x0000000604027212 */ /* 0x000fe400078e3cff */
[----:B------:R-:W-:Y:S01]  /*18b20*/  IADD3 R4, R7, 0x1000000, R4 ;  /* 0x0100000007047810 */ /* 0x000fe20007ffe004 */
[----:B------:R-:W-:Y:S01]  /*18b30*/  IMAD.MOV R5, RZ, RZ, -R5 ;  /* 0x000000ffff057224 */ /* 0x000fe200078e0a05 */
        /* <DEDUP_REMOVED lines=12> */
[----:B------:R-:W-:-:S07]  /*18c00*/  IMAD R26, R3, R6, R4 ;  /* 0x00000006031a7224 */ /* 0x000fce00078e0204 */
.L_x_12084:
[----:B------:R-:W-:-:S05]  /*18c10*/  LOP3.LUT R3, RZ, R3, RZ, 0x33, !PT ;  /* 0x00000003ff037212 */ /* 0x000fca00078e33ff */
[----:B------:R-:W-:Y:S01]  /*18c20*/  IMAD.IADD R25, R0, 0x1, R3 ;  /* 0x0000000100197824 */ /* 0x000fe200078e0203 */
[----:B------:R-:W-:Y:S06]  /*18c30*/  BRA `(.L_x_12085) ;  /* 0x0000000000107947 */ /* 0x000fec0003800000 */
.L_x_12080:
[----:B------:R-:W-:Y:S01]  /*18c40*/  IMAD.MOV.U32 R24, RZ, RZ, R7 ;  /* 0x000000ffff187224 */ /* 0x000fe200078e0007 */
[----:B------:R-:W-:Y:S01]  /*18c50*/  ULDC UR42, c[0x0][0xc3c] ;  /* 0x00030f00002a7ab9 */ /* 0x000fe20000000800 */
[----:B------:R-:W-:Y:S02]  /*18c60*/  IMAD.MOV.U32 R25, RZ, RZ, RZ ;  /* 0x000000ffff197224 */ /* 0x000fe400078e00ff */
[----:B------:R-:W-:-:S07]  /*18c70*/  IMAD.MOV.U32 R26, RZ, RZ, RZ ;  /* 0x000000ffff1a7224 */ /* 0x000fce00078e00ff */
.L_x_12085:
[----:B------:R-:W1:Y:S01]  /*18c80*/  S2R R0, SR_TID.X ;  /* 0x0000000000007919 */ /* 0x000e620000002100 */
[----:B------:R-:W-:Y:S01]  /*18c90*/  IMAD.U32 R27, RZ, RZ, UR42 ;  /* 0x0000002aff1b7e24 */ /* 0x000fe2000f8e00ff */
[----:B------:R-:W-:Y:S01]  /*18ca0*/  BAR.SYNC.DEFER_BLOCKING 0x4, 0x200 ;  /* 0x0108000000007b1d */ /* 0x000fe20000010000 */
[----:B-1----:R-:W-:-:S04]  /*18cb0*/  LOP3.LUT R0, R0, 0x1f, RZ, 0xc0, !PT ;  /* 0x0000001f00007812 */ /* 0x002fc800078ec0ff */
[----:B------:R-:W-:-:S13]  /*18cc0*/  ISETP.NE.AND P0, PT, R0, RZ, PT ;  /* 0x000000ff0000720c */ /* 0x000fda0003f05270 */
[----:B------:R-:W1:Y:S01]  /*18cd0*/  @!P0 S2R R3, SR_CgaCtaId ;  /* 0x0000000000038919 */ /* 0x000e620000008800 */
[----:B------:R-:W-:-:S04]  /*18ce0*/  @!P0 MOV R0, 0x400 ;  /* 0x0000040000008802 */ /* 0x000fc80000000f00 */
[----:B-1----:R-:W-:-:S05]  /*18cf0*/  @!P0 LEA R18, R3, R0, 0x18 ;  /* 0x0000000003128211 */ /* 0x002fca00078ec0ff */
[----:B------:R2:W-:Y:S01]  /*18d00*/  @!P0 STS.128 [R18+0x132d0], R24 ;  /* 0x0132d01812008388 */ /* 0x0005e20000000c00 */
[----:B------:R-:W-:Y:S06]  /*18d10*/  BAR.ARV 0x5, 0x200 ;  /* 0x0148000000007b1d */ /* 0x000fec0000002000 */
.L_x_12078:
[----:B------:R-:W-:Y:S02]  /*18d20*/  ULDC UR4, c[0x0][0xc3c] ;  /* 0x00030f0000047ab9 */ /* 0x000fe40000000800 */
[----:B------:R-:W-:-:S06]  /*18d30*/  UISETP.GE.AND UP0, UPT, UR42, UR4, UPT ;  /* 0x000000042a00728c */ /* 0x000fcc000bf06270 */
[----:B------:R-:W-:-:S13]  /*18d40*/  PLOP3.LUT P0, PT, PT, PT, UP0, 0x80, 0x0 ;  /* 0x000000000000781c */ /* 0x000fda0003f0f008 */
[----:B------:R-:W-:Y:S05]  /*18d50*/  @!P0 BRA `(.L_x_12086) ;  /* 0xffffffb800a48947 */ /* 0x000fea000383ffff */
.L_x_12012:
[----:B0-----:R-:W3:Y:S01]  /*18d60*/  LDL.LU R0, [R1+0x10] ;  /* 0x0000100001007983 */ /* 0x001ee20000300800 */
[----:B------:R-:W-:Y:S01]  /*18d70*/  BSSY B0, `(.L_x_12087) ;  /* 0x000000b000007945 */ /* 0x000fe20003800000 */
[----:B-1----:R-:W0:Y:S01]  /*18d80*/  S2R R5, SR_CgaCtaId ;  /* 0x0000000000057919 */ /* 0x002e220000008800 */
        /* <DEDUP_REMOVED lines=9> */
.L_x_12131:
[----:B------:R-:W-:Y:S05]  /*18e20*/  BSYNC B0 ;  /* 0x0000000000007941 */ /* 0x000fea0003800000 */
.L_x_12087:
[----:B------:R-:W-:-:S03]  /*18e30*/  UMOV UR4, 0xffffffff ;  /* 0xffffffff00047882 */ /* 0x000fc60000000000 */
[----:B------:R-:W-:Y:S05]  /*18e40*/  BRA.DIV UR4, `(.L_x_12089) ;  /* 0x0000001204707947 */ /* 0x000fea000b800000 */
[----:B0-----:R-:W0:Y:S02]  /*18e50*/  S2R R0, SR_TID.X ;  /* 0x0000000000007919 */ /* 0x001e240000002100 */
[----:B0-----:R-:W-:-:S04]  /*18e60*/  SHF.R.U32.HI R0, RZ, 0x5, R0 ;  /* 0x00000005ff007819 */ /* 0x001fc80000011600 */
[----:B------:R-:W-:-:S05]  /*18e70*/  LOP3.LUT R0, R0, 0x3, RZ, 0xc0, !PT ;  /* 0x0000000300007812 */ /* 0x000fca00078ec0ff */
[----:B------:R0:W1:Y:S02]  /*18e80*/  SHFL.IDX PT, R14, R0, RZ, 0x1f ;  /* 0x00001fff000e7589 */ /* 0x00006400000e0000 */
.L_x_12134:
[----:B-1----:R-:W-:Y:S01]  /*18e90*/  ISETP.NE.AND P0, PT, R14, RZ, PT ;  /* 0x000000ff0e00720c */ /* 0x002fe20003f05270 */
[----:B------:R-:W-:-:S12]  /*18ea0*/  BSSY B0, `(.L_x_12090) ;  /* 0x000002b000007945 */ /* 0x000fd80003800000 */
[----:B------:R-:W-:Y:S05]  /*18eb0*/  @P0 BRA `(.L_x_12091) ;  /* 0x0000000000a40947 */ /* 0x000fea0003800000 */
[----:B------:R-:W-:-:S03]  /*18ec0*/  UMOV UR4, 0xffffffff ;  /* 0xffffffff00047882 */ /* 0x000fc60000000000 */
[----:B------:R-:W-:Y:S05]  /*18ed0*/  BRA.DIV UR4, `(.L_x_12092) ;  /* 0x0000001204807947 */ /* 0x000fea000b800000 */
[----:B------:R-:W-:-:S13]  /*18ee0*/  ELECT P6, URZ, PT ;  /* 0x00000000003f782f */ /* 0x000fda00038c0000 */
.L_x_12137:
[----:B------:R-:W-:Y:S05]  /*18ef0*/  @!P6 BRA `(.L_x_12091) ;  /* 0x000000000094e947 */ /* 0x000fea0003800000 */
[----:B------:R-:W-:-:S06]  /*18f00*/  ULOP3.LUT UR4, UR38, 0x2, URZ, 0xfc, !UPT ;  /* 0x0000000226047892 */ /* 0x000fcc000f8efc3f */
[----:B0-----:R-:W-:-:S05]  /*18f10*/  IMAD.U32 R0, RZ, RZ, UR4 ;  /* 0x00000004ff007e24 */ /* 0x001fca000f8e00ff */
[----:B------:R-:W-:-:S13]  /*18f20*/  ISETP.NE.AND P0, PT, R0, 0x3, PT ;  /* 0x000000030000780c */ /* 0x000fda0003f05270 */
[----:B------:R-:W-:Y:S05]  /*18f30*/  @!P0 BRA `(.L_x_12093) ;  /* 0x0000000000048947 */ /* 0x000fea0003800000 */
[----:B------:R-:W-:Y:S01]  /*18f40*/  BPT.TRAP 0x1 ;  /* 0x000000040000795c */ /* 0x000fe20000300000 */
.L_x_12093:
        /* <DEDUP_REMOVED lines=12> */
.L_x_12138:
[----:B------:R-:W1:Y:S02]  /*19010*/  SYNCS.PHASECHK.TRANS64.TRYWAIT P1, [R9+URZ], R0 ;  /* 0x00000000090075a7 */ /* 0x000e64000802017f */
[----:B-1----:R-:W-:Y:S05]  /*19020*/  @!P1 BRA `(.L_x_12095) ;  /* 0x0000001000609947 */ /* 0x002fea0003800000 */
.L_x_12139:
[----:B------:R-:W-:Y:S05]  /*19030*/  @!P0 BRA `(.L_x_12096) ;  /* 0x0000000000048947 */ /* 0x000fea0003800000 */
[----:B------:R-:W-:Y:S01]  /*19040*/  BPT.TRAP 0x1 ;  /* 0x000000040000795c */ /* 0x000fe20000300000 */
.L_x_12096:
[----:B------:R-:W-:-:S04]  /*19050*/  IMAD R19, R19, 0x8, R6 ;  /* 0x0000000813137824 */ /* 0x000fc800078e0206 */
[----:B------:R-:W3:Y:S02]  /*19060*/  SYNCS.PHASECHK.TRANS64.TRYWAIT P1, [R19+URZ+0x13260], R4 ;  /* 0x01326004130075a7 */ /* 0x000ee4000802017f */
[----:B---3--:R-:W-:Y:S05]  /*19070*/  @!P1 BRA `(.L_x_12097) ;  /* 0x0000001000609947 */ /* 0x008fea0003800000 */
.L_x_12140:
[----:B------:R-:W-:Y:S05]  /*19080*/  @!P0 BRA `(.L_x_12098) ;  /* 0x0000000000048947 */ /* 0x000fea0003800000 */
[----:B------:R-:W-:Y:S01]  /*19090*/  BPT.TRAP 0x1 ;  /* 0x000000040000795c */ /* 0x000fe20000300000 */
.L_x_12098:
[----:B------:R-:W-:-:S04]  /*190a0*/  IMAD R7, R7, 0x8, R6 ;  /* 0x0000000807077824 */ /* 0x000fc800078e0206 */
[----:B------:R-:W4:Y:S02]  /*190b0*/  SYNCS.PHASECHK.TRANS64.TRYWAIT P1, [R7+URZ+0x13260], R0 ;  /* 0x01326000070075a7 */ /* 0x000f24000802017f */
[----:B----4-:R-:W-:Y:S05]  /*190c0*/  @!P1 BRA `(.L_x_12099) ;  /* 0x0000001000609947 */ /* 0x010fea0003800000 */
.L_x_12141:
[----:B------:R-:W-:Y:S05]  /*190d0*/  @!P0 BRA `(.L_x_12100) ;  /* 0x0000000000048947 */ /* 0x000fea0003800000 */
[----:B------:R-:W-:Y:S01]  /*190e0*/  BPT.TRAP 0x1 ;  /* 0x000000040000795c */ /* 0x000fe20000300000 */
.L_x_12100:
[----:B------:R-:W5:Y:S02]  /*190f0*/  SYNCS.PHASECHK.TRANS64.TRYWAIT P0, [R19+URZ+0x13280], R4 ;  /* 0x01328004130075a7 */ /* 0x000f64000800017f */
[----:B-----5:R-:W-:Y:S05]  /*19100*/  @!P0 BRA `(.L_x_12101) ;  /* 0x0000001000648947 */ /* 0x020fea0003800000 */
.L_x_12102:
[----:B------:R0:W0:Y:S02]  /*19110*/  SYNCS.PHASECHK.TRANS64.TRYWAIT P0, [R7+URZ+0x13280], R0 ;  /* 0x01328000070075a7 */ /* 0x000024000800017f */
[----:B0-----:R-:W-:Y:S05]  /*19120*/  @!P0 NANOSLEEP.SYNCS 0x989680 ;  /* 0x009896800000895d */ /* 0x001fea0003900000 */
[----:B------:R-:W0:Y:S02]  /*19130*/  @!P0 SYNCS.PHASECHK.TRANS64 P0, [R7+URZ+0x13280], R0 ;  /* 0x01328000070085a7 */ /* 0x000e24000800007f */
[----:B0-----:R-:W-:Y:S05]  /*19140*/  @!P0 BRA `(.L_x_12102) ;  /* 0xfffffffc00f08947 */ /* 0x001fea000383ffff */
.L_x_12091:
[----:B------:R-:W-:Y:S05]  /*19150*/  BSYNC B0 ;  /* 0x0000000000007941 */ /* 0x000fea0003800000 */
.L_x_12090:
[----:B------:R-:W-:Y:S05]  /*19160*/  EXIT ;  /* 0x000000000000794d */ /* 0x000fea0003800000 */
.L_x_11919:
[----:B0-----:R-:W-:-:S04]  /*19170*/  IMAD.U32 R3, RZ, RZ, UR45 ;  /* 0x0000002dff037e24 */ /* 0x001fc8000f8e00ff */
[----:B------:R0:W1:Y:S03]  /*19180*/  SYNCS.PHASECHK.TRANS64.TRYWAIT P1, [R3+URZ+0x13200], R0 ;  /* 0x01320000030075a7 */ /* 0x000066000802017f */
[----:B-1----:R-:W-:Y:S05]  /*19190*/  @!P1 NANOSLEEP.SYNCS 0x989680 ;  /* 0x009896800000995d */ /* 0x002fea0003900000 */
[----:B------:R-:W1:Y:S02]  /*191a0*/  @!P1 SYNCS.PHASECHK.TRANS64 P1, [R3+URZ+0x13200], R0 ;  /* 0x01320000030095a7 */ /* 0x000e64000802007f */
[----:B-1----:R-:W-:Y:S05]  /*191b0*/  @!P1 BRA `(.L_x_11919) ;  /* 0xfffffffc00ec9947 */ /* 0x002fea000383ffff */
[----:B------:R-:W-:Y:S05]  /*191c0*/  BRA `(.L_x_12103) ;  /* 0xfffffe8c00307947 */ /* 0x000fea000383ffff */
.L_x_11923:
[----:B-1----:R1:W2:Y:S02]  /*191d0*/  SYNCS.PHASECHK.TRANS64.TRYWAIT P1, [R5+URZ+0x13230], R0 ;  /* 0x01323000050075a7 */ /* 0x0022a4000802017f */
[----:B--2---:R-:W-:Y:S05]  /*191e0*/  @!P1 NANOSLEEP.SYNCS 0x989680 ;  /* 0x009896800000995d */ /* 0x004fea0003900000 */
[----:B------:R-:W2:Y:S02]  /*191f0*/  @!P1 SYNCS.PHASECHK.TRANS64 P1, [R5+URZ+0x13230], R0 ;  /* 0x01323000050095a7 */ /* 0x000ea4000802007f */
[----:B--2---:R-:W-:Y:S05]  /*19200*/  @!P1 BRA `(.L_x_11923) ;  /* 0xfffffffc00f09947 */ /* 0x004fea000383ffff */
[----:B------:R-:W-:Y:S05]  /*19210*/  BRA `(.L_x_11922) ;  /* 0xfffffe8c004c7947 */ /* 0x000fea000383ffff */
.L_x_11939:
[----:B-1----:R-:W-:-:S04]  /*19220*/  IMAD.U32 R9, RZ, RZ, UR23 ;  /* 0x00000017ff097e24 */ /* 0x002fc8000f8e00ff */
[----:B------:R1:W2:Y:S03]  /*19230*/  SYNCS.PHASECHK.TRANS64.TRYWAIT P1, [R9+URZ+0x13230], R8 ;  /* 0x01323008090075a7 */ /* 0x0002a6000802017f */
[----:B--2---:R-:W-:Y:S05]  /*19240*/  @!P1 NANOSLEEP.SYNCS 0x989680 ;  /* 0x009896800000995d */ /* 0x004fea0003900000 */
[----:B------:R-:W2:Y:S02]  /*19250*/  @!P1 SYNCS.PHASECHK.TRANS64 P1, [R9+URZ+0x13230], R8 ;  /* 0x01323008090095a7 */ /* 0x000ea4000802007f */
[----:B--2---:R-:W-:Y:S05]  /*19260*/  @!P1 BRA `(.L_x_11939) ;  /* 0xfffffffc00ec9947 */ /* 0x004fea000383ffff */
[----:B------:R-:W-:Y:S05]  /*19270*/  BRA `(.L_x_11938) ;  /* 0xfffffec800cc7947 */ /* 0x000fea000383ffff */
.L_x_11943:
[----:B-1----:R-:W-:-:S04]  /*19280*/  IMAD.U32 R9, RZ, RZ, UR11 ;  /* 0x0000000bff097e24 */ /* 0x002fc8000f8e00ff */
[----:B------:R1:W2:Y:S03]  /*19290*/  SYNCS.PHASECHK.TRANS64.TRYWAIT P1, [R9+URZ+0x13250], R8 ;  /* 0x01325008090075a7 */ /* 0x0002a6000802017f */
[----:B--2---:R-:W-:Y:S05]  /*192a0*/  @!P1 NANOSLEEP.SYNCS 0x989680 ;  /* 0x009896800000995d */ /* 0x004fea0003900000 */
[----:B------:R-:W2:Y:S02]  /*192b0*/  @!P1 SYNCS.PHASECHK.TRANS64 P1, [R9+URZ+0x13250], R8 ;  /* 0x01325008090095a7 */ /* 0x000ea4000802007f */
[----:B--2---:R-:W-:Y:S05]  /*192c0*/  @!P1 BRA `(.L_x_11943) ;  /* 0xfffffffc00ec9947 */ /* 0x004fea000383ffff */
[----:B------:R-:W-:Y:S05]  /*192d0*/  BRA `(.L_x_11942) ;  /* 0xfffffecc00d87947 */ /* 0x000fea000383ffff */
.L_x_11961:
[----:B-1----:R-:W-:-:S04]  /*192e0*/  IMAD.U32 R3, RZ, RZ, UR20 ;  /* 0x00000014ff037e24 */ /* 0x002fc8000f8e00ff */
[----:B------:R1:W2:Y:S03]  /*192f0*/  SYNCS.PHASECHK.TRANS64.TRYWAIT P1, [R3+URZ+0x13230], R0 ;  /* 0x01323000030075a7 */ /* 0x0002a6000802017f */
[----:B--2---:R-:W-:Y:S05]  /*19300*/  @!P1 NANOSLEEP.SYNCS 0x989680 ;  /* 0x009896800000995d */ /* 0x004fea0003900000 */
[----:B------:R-:W2:Y:S02]  /*19310*/  @!P1 SYNCS.PHASECHK.TRANS64 P1, [R3+URZ+0x13230], R0 ;  /* 0x01323000030095a7 */ /* 0x000ea4000802007f */
[----:B--2---:R-:W-:Y:S05]  /*19320*/  @!P1 BRA `(.L_x_11961) ;  /* 0xfffffffc00ec9947 */ /* 0x004fea000383ffff */
[----:B------:R-:W-:Y:S05]  /*19330*/  BRA `(.L_x_11960) ;  /* 0xffffff0c000c7947 */ /* 0x000fea000383ffff */
.L_x_11965:
[----:B-1----:R-:W-:-:S04]  /*19340*/  IMAD.U32 R3, RZ, RZ, UR11 ;  /* 0x0000000bff037e24 */ /* 0x002fc8000f8e00ff */
[----:B------:R1:W2:Y:S03]  /*19350*/  SYNCS.PHASECHK.TRANS64.TRYWAIT P1, [R3+URZ+0x13250], R0 ;  /* 0x01325000030075a7 */ /* 0x0002a6000802017f */
[----:B--2---:R-:W-:Y:S05]  /*19360*/  @!P1 NANOSLEEP.SYNCS 0x989680 ;  /* 0x009896800000995d */ /* 0x004fea0003900000 */
[----:B------:R-:W2:Y:S02]  /*19370*/  @!P1 SYNCS.PHASECHK.TRANS64 P1, [R3+URZ+0x13250], R0 ;  /* 0x01325000030095a7 */ /* 0x000ea4000802007f */
[----:B--2---:R-:W-:Y:S05]  /*19380*/  @!P1 BRA `(.L_x_11965) ;  /* 0xfffffffc00ec9947 */ /* 0x004fea000383ffff */
[----:B------:R-:W-:Y:S05]  /*19390*/  BRA `(.L_x_11964) ;  /* 0xffffff1400547947 */ /* 0x000fea000383ffff */
.L_x_11972:
[----:B-1----:R-:W-:-:S04]  /*193a0*/  IMAD.U32 R3, RZ, RZ, UR23 ;  /* 0x00000017ff037e24 */ /* 0x002fc8000f8e00ff */
[----:B------:R1:W2:Y:S03]  /*193b0*/  SYNCS.PHASECHK.TRANS64.TRYWAIT P1, [R3+URZ+0x13230], R0 ;  /* 0x01323000030075a7 */ /* 0x0002a6000802017f */
[----:B--2---:R-:W-:Y:S05]  /*193c0*/  @!P1 NANOSLEEP.SYNCS 0x989680 ;  /* 0x009896800000995d */ /* 0x004fea0003900000 */
[----:B------:R-:W2:Y:S02]  /*193d0*/  @!P1 SYNCS.PHASECHK.TRANS64 P1, [R3+URZ+0x13230], R0 ;  /* 0x01323000030095a7 */ /* 0x000ea4000802007f */
[----:B--2---:R-:W-:Y:S05]  /*193e0*/  @!P1 BRA `(.L_x_11972) ;  /* 0xfffffffc00ec9947 */ /* 0x004fea000383ffff */
[----:B------:R-:W-:Y:S05]  /*193f0*/  BRA `(.L_x_11971) ;  /* 0xffffff2c008c7947 */ /* 0x000fea000383ffff */
.L_x_11976:
[----:B-1----:R-:W-:-:S04]  /*19400*/  IMAD.U32 R3, RZ, RZ, UR11 ;  /* 0x0000000bff037e24 */ /* 0x002fc8000f8e00ff */
[----:B------:R1:W2:Y:S03]  /*19410*/  SYNCS.PHASECHK.TRANS64.TRYWAIT P1, [R3+URZ+0x13250], R0 ;  /* 0x01325000030075a7 */ /* 0x0002a6000802017f */
[----:B--2---:R-:W-:Y:S05]  /*19420*/  @!P1 NANOSLEEP.SYNCS 0x989680 ;  /* 0x009896800000995d */ /* 0x004fea0003900000 */
[----:B------:R-:W2:Y:S02]  /*19430*/  @!P1 SYNCS.PHASECHK.TRANS64 P1, [R3+URZ+0x13250], R0 ;  /* 0x01325000030095a7 */ /* 0x000ea4000802007f */
[----:B--2---:R-:W-:Y:S05]  /*19440*/  @!P1 BRA `(.L_x_11976) ;  /* 0xfffffffc00ec9947 */ /* 0x004fea000383ffff */
[----:B------:R-:W-:Y:S05]  /*19450*/  BRA `(.L_x_11975) ;  /* 0xffffff3000987947 */ /* 0x000fea000383ffff */
.L_x_11990:
[----:B-1----:R-:W-:-:S04]  /*19460*/  IMAD.U32 R7, RZ, RZ, UR14 ;  /* 0x0000000eff077e24 */ /* 0x002fc8000f8e00ff */
[----:B------:R1:W2:Y:S03]  /*19470*/  SYNCS.PHASECHK.TRANS64.TRYWAIT P1, [R7+URZ+0x13250], R4 ;  /* 0x01325004070075a7 */ /* 0x0002a6000802017f */
[----:B--2---:R-:W-:Y:S05]  /*19480*/  @!P1 NANOSLEEP.SYNCS 0x989680 ;  /* 0x009896800000995d */ /* 0x004fea0003900000 */
[----:B------:R-:W2:Y:S02]  /*19490*/  @!P1 SYNCS.PHASECHK.TRANS64 P1, [R7+URZ+0x13250], R4 ;  /* 0x01325004070095a7 */ /* 0x000ea4000802007f */
[----:B--2---:R-:W-:Y:S05]  /*194a0*/  @!P1 BRA `(.L_x_11990) ;  /* 0xfffffffc00ec9947 */ /* 0x004fea000383ffff */
[----:B------:R-:W-:Y:S05]  /*194b0*/  BRA `(.L_x_11989) ;  /* 0xffffff6800f87947 */ /* 0x000fea000383ffff */
.L_x_12034:
[----:B------:R-:W-:Y:S02]  /*194c0*/  IMAD.MOV.U32 R13, RZ, RZ, R20 ;  /* 0x000000ffff0d7224 */ /* 0x000fe400078e0014 */
[----:B------:R-:W-:Y:S02]  /*194d0*/  IMAD.MOV.U32 R12, RZ, RZ, RZ ;  /* 0x000000ffff0c7224 */ /* 0x000fe400078e00ff */
[----:B------:R-:W-:Y:S02]  /*194e0*/  IMAD.MOV.U32 R11, RZ, RZ, 0x1f ;  /* 0x0000001fff0b7424 */ /* 0x000fe400078e00ff */
[----:B------:R-:W-:-:S07]  /*194f0*/  IMAD.MOV.U32 R15, RZ, RZ, -0x1 ;  /* 0xffffffffff0f7424 */ /* 0x000fce00078e00ff */
[----:B01----:R-:W-:Y:S05]  /*19500*/  WARPSYNC.COLLECTIVE R15, `(.L_x_12104) ;  /* 0x000000000f087348 */ /* 0x003fea0003c00000 */
[----:B------:R2:W3:Y:S02]  /*19510*/  SHFL.IDX P6, R14, R13, R12, R11 ;  /* 0x0000000c0d0e7389 */ /* 0x0004e400000c000b */
[----:B0123--:R-:W-:Y:S01]  /*19520*/  ENDCOLLECTIVE ;  /* 0x000000000000791b */ /* 0x00ffe20003800000 */
.L_x_12104:
[----:B------:R-:W-:Y:S05]  /*19530*/  BRA `(.L_x_12105) ;  /* 0xffffffc400907947 */ /* 0x000fea000383ffff */
.L_x_12036:
[----:B------:R-:W-:Y:S01]  /*19540*/  BSSY B0, `(.L_x_12106) ;  /* 0x0000006000007945 */ /* 0x000fe20003800000 */
[----:B------:R-:W-:-:S07]  /*19550*/  IMAD.MOV.U32 R15, RZ, RZ, -0x1 ;  /* 0xffffffffff0f7424 */ /* 0x000fce00078e00ff */
[----:B012---:R-:W-:Y:S05]  /*19560*/  WARPSYNC.COLLECTIVE R15, `(.L_x_12107) ;  /* 0x000000000f0c7348 */ /* 0x007fea0003c00000 */
[----:B------:R-:W-:Y:S02]  /*19570*/  ELECT P6, UR62, PT ;  /* 0x00000000003e782f */ /* 0x000fe400038c0000 */
[----:B------:R-:W-:Y:S01]  /*19580*/  MOV R14, UR62 ;  /* 0x0000003e000e7c02 */ /* 0x000fe20008000f00 */
[----:B012---:R-:W-:Y:S10]  /*19590*/  ENDCOLLECTIVE ;  /* 0x000000000000791b */ /* 0x007ff40003800000 */
.L_x_12107:
[----:B------:R-:W-:Y:S05]  /*195a0*/  BSYNC B0 ;  /* 0x0000000000007941 */ /* 0x000fea0003800000 */
.L_x_12106:
[----:B------:R-:W-:Y:S05]  /*195b0*/  BRA `(.L_x_12108) ;  /* 0xffffffc400987947 */ /* 0x000fea000383ffff */
.L_x_12038:
[----:B---3--:R3:W4:Y:S02]  /*195c0*/  SYNCS.PHASECHK.TRANS64.TRYWAIT P0, [R2+URZ+0x13280], R3 ;  /* 0x01328003020075a7 */ /* 0x008724000800017f */
[----:B----4-:R-:W-:Y:S05]  /*195d0*/  @!P0 NANOSLEEP.SYNCS 0x989680 ;  /* 0x009896800000895d */ /* 0x010fea0003900000 */
[----:B------:R-:W4:Y:S02]  /*195e0*/  @!P0 SYNCS.PHASECHK.TRANS64 P0, [R2+URZ+0x13280], R3 ;  /* 0x01328003020085a7 */ /* 0x000f24000800007f */
[----:B----4-:R-:W-:Y:S05]  /*195f0*/  @!P0 BRA `(.L_x_12038) ;  /* 0xfffffffc00f08947 */ /* 0x010fea000383ffff */
[----:B------:R-:W-:Y:S05]  /*19600*/  BRA `(.L_x_12109) ;  /* 0xffffffc400f47947 */ /* 0x000fea000383ffff */
.L_x_12040:
[----:B0-----:R0:W4:Y:S02]  /*19610*/  SYNCS.PHASECHK.TRANS64.TRYWAIT P0, [R2+URZ+0x13240], R3 ;  /* 0x01324003020075a7 */ /* 0x001124000800017f */
[----:B----4-:R-:W-:Y:S05]  /*19620*/  @!P0 NANOSLEEP.SYNCS 0x989680 ;  /* 0x009896800000895d */ /* 0x010fea0003900000 */
[----:B------:R-:W4:Y:S02]  /*19630*/  @!P0 SYNCS.PHASECHK.TRANS64 P0, [R2+URZ+0x13240], R3 ;  /* 0x01324003020085a7 */ /* 0x000f24000800007f */
[----:B----4-:R-:W-:Y:S05]  /*19640*/  @!P0 BRA `(.L_x_12040) ;  /* 0xfffffffc00f08947 */ /* 0x010fea000383ffff */
[----:B------:R-:W-:Y:S05]  /*19650*/  BRA `(.L_x_12110) ;  /* 0xffffffc800407947 */ /* 0x000fea000383ffff */
.L_x_12044:
[----:B------:R0:W5:Y:S01]  /*19660*/  LDL.LU R10, [R1+0x4] ;  /* 0x00000400010a7983 */ /* 0x0001620000300800 */
[----:B------:R-:W-:Y:S02]  /*19670*/  IMAD.MOV.U32 R8, RZ, RZ, R11 ;  /* 0x000000ffff087224 */ /* 0x000fe400078e000b */
[----:B------:R-:W-:Y:S02]  /*19680*/  IMAD.MOV.U32 R13, RZ, RZ, R4 ;  /* 0x000000ffff0d7224 */ /* 0x000fe400078e0004 */
[----:B------:R-:W-:Y:S02]  /*19690*/  IMAD.MOV.U32 R12, RZ, RZ, RZ ;  /* 0x000000ffff0c7224 */ /* 0x000fe400078e00ff */
[----:B------:R-:W-:Y:S02]  /*196a0*/  IMAD.MOV.U32 R11, RZ, RZ, 0x1c1f ;  /* 0x00001c1fff0b7424 */ /* 0x000fe400078e00ff */
[----:B0-----:R-:W-:-:S07]  /*196b0*/  IMAD.MOV.U32 R15, RZ, RZ, -0x1 ;  /* 0xffffffffff0f7424 */ /* 0x001fce00078e00ff */
[----:B-----5:R-:W-:Y:S05]  /*196c0*/  WARPSYNC.COLLECTIVE R15, `(.L_x_12111) ;  /* 0x000000000f087348 */ /* 0x020fea0003c00000 */
[----:B------:R0:W1:Y:S02]  /*196d0*/  SHFL.IDX P6, R14, R13, R12, R11 ;  /* 0x0000000c0d0e7389 */ /* 0x00006400000c000b */
[----:B01---5:R-:W-:Y:S01]  /*196e0*/  ENDCOLLECTIVE ;  /* 0x000000000000791b */ /* 0x023fe20003800000 */
.L_x_12111:
[----:B------:R-:W-:Y:S02]  /*196f0*/  IMAD.MOV.U32 R13, RZ, RZ, R0 ;  /* 0x000000ffff0d7224 */ /* 0x000fe400078e0000 */
[----:B------:R-:W-:-:S07]  /*19700*/  IMAD.MOV.U32 R2, RZ, RZ, R14 ;  /* 0x000000ffff027224 */ /* 0x000fce00078e000e */
[----:B------:R-:W-:Y:S05]  /*19710*/  WARPSYNC.COLLECTIVE R15, `(.L_x_12112) ;  /* 0x000000000f087348 */ /* 0x000fea0003c00000 */
[----:B------:R0:W1:Y:S02]  /*19720*/  SHFL.IDX P6, R14, R13, R12, R11 ;  /* 0x0000000c0d0e7389 */ /* 0x00006400000c000b */
[----:B01----:R-:W-:Y:S01]  /*19730*/  ENDCOLLECTIVE ;  /* 0x000000000000791b */ /* 0x003fe20003800000 */
.L_x_12112:
[----:B------:R-:W-:Y:S02]  /*19740*/  IMAD.MOV.U32 R13, RZ, RZ, R4 ;  /* 0x000000ffff0d7224 */ /* 0x000fe400078e0004 */
[----:B------:R-:W-:Y:S02]  /*19750*/  IMAD.MOV.U32 R12, RZ, RZ, 0x1 ;  /* 0x00000001ff0c7424 */ /* 0x000fe400078e00ff */
[----:B------:R-:W-:-:S07]  /*19760*/  IMAD.MOV.U32 R3, RZ, RZ, R14 ;  /* 0x000000ffff037224 */ /* 0x000fce00078e000e */
[----:B------:R-:W-:Y:S05]  /*19770*/  WARPSYNC.COLLECTIVE R15, `(.L_x_12113) ;  /* 0x000000000f087348 */ /* 0x000fea0003c00000 */
[----:B------:R0:W1:Y:S02]  /*19780*/  SHFL.IDX P6, R14, R13, R12, R11 ;  /* 0x0000000c0d0e7389 */ /* 0x00006400000c000b */
[----:B01----:R-:W-:Y:S01]  /*19790*/  ENDCOLLECTIVE ;  /* 0x000000000000791b */ /* 0x003fe20003800000 */
.L_x_12113:
[----:B------:R-:W-:Y:S02]  /*197a0*/  IMAD.MOV.U32 R13, RZ, RZ, R0 ;  /* 0x000000ffff0d7224 */ /* 0x000fe400078e0000 */
[----:B------:R-:W-:Y:S02]  /*197b0*/  IMAD R7, R10, R9, RZ ;  /* 0x000000090a077224 */ /* 0x000fe400078e02ff */
[----:B------:R-:W0:Y:S02]  /*197c0*/  S2R R10, SR_TID.X ;  /* 0x00000000000a7919 */ /* 0x000e240000002100 */
[----:B0-----:R-:W-:-:S04]  /*197d0*/  LOP3.LUT R10, R10, 0x7f, RZ, 0xc0, !PT ;  /* 0x0000007f0a0a7812 */ /* 0x001fc800078ec0ff */
[----:B------:R-:W-:-:S05]  /*197e0*/  SHF.R.U32.HI R10, RZ, 0x2, R10 ;  /* 0x00000002ff0a7819 */ /* 0x000fca000001160a */
[----:B------:R-:W-:-:S04]  /*197f0*/  IMAD.IADD R8, R10, 0x1, R8 ;  /* 0x000000010a087824 */ /* 0x000fc800078e0208 */
[C---:B------:R-:W-:Y:S01]  /*19800*/  VIADD R10, R8.reuse, 0x20 ;  /* 0x00000020080a7836 */ /* 0x040fe20000000000 */
[----:B------:R-:W-:-:S13]  /*19810*/  ISETP.GE.AND P1, PT, R8, R7, PT ;  /* 0x000000070800720c */ /* 0x000fda0003f26270 */
        /* <DEDUP_REMOVED lines=13> */
.L_x_12114:
[----:B------:R-:W-:Y:S02]  /*198f0*/  IMAD.MOV.U32 R13, RZ, RZ, R4 ;  /* 0x000000ffff0d7224 */ /* 0x000fe400078e0004 */
[----:B------:R-:W-:Y:S01]  /*19900*/  IMAD.MOV.U32 R12, RZ, RZ, 0x2 ;  /* 0x00000002ff0c7424 */ /* 0x000fe200078e00ff */
[----:B------:R-:W-:-:S13]  /*19910*/  @!P1 IADD3 R9, P2, R21, R14, RZ ;  /* 0x0000000e15099210 */ /* 0x000fda0007f5e0ff */
[----:B------:R-:W-:Y:S05]  /*19920*/  WARPSYNC.COLLECTIVE R15, `(.L_x_12115) ;  /* 0x000000000f087348 */ /* 0x000fea0003c00000 */
[----:B------:R0:W1:Y:S02]  /*19930*/  SHFL.IDX P6, R14, R13, R12, R11 ;  /* 0x0000000c0d0e7389 */ /* 0x00006400000c000b */
[----:B01----:R-:W-:Y:S01]  /*19940*/  ENDCOLLECTIVE ;  /* 0x000000000000791b */ /* 0x003fe20003800000 */
.L_x_12115:
[----:B------:R-:W-:Y:S02]  /*19950*/  @!P1 IMAD.X R3, RZ, RZ, R2, P2 ;  /* 0x000000ffff039224 */ /* 0x000fe400010e0602 */
[----:B------:R-:W-:-:S05]  /*19960*/  @!P1 IMAD.MOV.U32 R2, RZ, RZ, R9 ;  /* 0x000000ffff029224 */ /* 0x000fca00078e0009 */
        /* <DEDUP_REMOVED lines=10> */
.L_x_12116:
[----:B------:R-:W-:Y:S02]  /*19a10*/  IMAD.MOV.U32 R13, RZ, RZ, R4 ;  /* 0x000000ffff0d7224 */ /* 0x000fe400078e0004 */
[----:B------:R-:W-:Y:S01]  /*19a20*/  IMAD.MOV.U32 R12, RZ, RZ, 0x3 ;  /* 0x00000003ff0c7424 */ /* 0x000fe200078e00ff */
[----:B------:R-:W-:-:S13]  /*19a30*/  @!P1 IADD3 R9, P2, R21, R14, RZ ;  /* 0x0000000e15099210 */ /* 0x000fda0007f5e0ff */
[----:B------:R-:W-:Y:S05]  /*19a40*/  WARPSYNC.COLLECTIVE R15, `(.L_x_12117) ;  /* 0x000000000f087348 */ /* 0x000fea0003c00000 */
[----:B------:R0:W1:Y:S02]  /*19a50*/  SHFL.IDX P6, R14, R13, R12, R11 ;  /* 0x0000000c0d0e7389 */ /* 0x00006400000c000b */
[----:B01----:R-:W-:Y:S01]  /*19a60*/  ENDCOLLECTIVE ;  /* 0x000000000000791b */ /* 0x003fe20003800000 */
.L_x_12117:
[----:B------:R-:W-:Y:S02]  /*19a70*/  @!P1 IMAD.X R3, RZ, RZ, R2, P2 ;  /* 0x000000ffff039224 */ /* 0x000fe400010e0602 */
[----:B------:R-:W-:-:S05]  /*19a80*/  @!P1 IMAD.MOV.U32 R2, RZ, RZ, R9 ;  /* 0x000000ffff029224 */ /* 0x000fca00078e0009 */
        /* <DEDUP_REMOVED lines=11> */
.L_x_12118:
[----:B------:R-:W-:Y:S02]  /*19b40*/  IMAD.MOV.U32 R13, RZ, RZ, R6 ;  /* 0x000000ffff0d7224 */ /* 0x000fe400078e0006 */
[----:B------:R-:W-:Y:S02]  /*19b50*/  IMAD.MOV.U32 R12, RZ, RZ, RZ ;  /* 0x000000ffff0c7224 */ /* 0x000fe400078e00ff */
[----:B------:R-:W-:-:S07]  /*19b60*/  IMAD.MOV.U32 R2, RZ, RZ, R14 ;  /* 0x000000ffff027224 */ /* 0x000fce00078e000e */
[----:B------:R-:W-:Y:S05]  /*19b70*/  WARPSYNC.COLLECTIVE R15, `(.L_x_12119) ;  /* 0x000000000f087348 */ /* 0x000fea0003c00000 */
[----:B------:R0:W1:Y:S02]  /*19b80*/  SHFL.IDX P6, R14, R13, R12, R11 ;  /* 0x0000000c0d0e7389 */ /* 0x00006400000c000b */
[----:B01----:R-:W-:Y:S01]  /*19b90*/  ENDCOLLECTIVE ;  /* 0x000000000000791b */ /* 0x003fe20003800000 */
.L_x_12119:
        /* <DEDUP_REMOVED lines=11> */
.L_x_12120:
        /* <DEDUP_REMOVED lines=8> */
.L_x_12121:
        /* <DEDUP_REMOVED lines=11> */
.L_x_12122:
[----:B------:R-:W-:Y:S05]  /*19d80*/  BRA `(.L_x_12123) ;  /* 0xffffffcc003c7947 */ /* 0x000fea000383ffff */
.L_x_12047:
[----:B0-----:R0:W1:Y:S02]  /*19d90*/  SYNCS.PHASECHK.TRANS64.TRYWAIT P0, [R18+URZ+0x13220], R3 ;  /* 0x01322003120075a7 */ /* 0x001064000800017f */
[----:B-1----:R-:W-:Y:S05]  /*19da0*/  @!P0 NANOSLEEP.SYNCS 0x989680 ;  /* 0x009896800000895d */ /* 0x002fea0003900000 */
[----:B------:R-:W1:Y:S02]  /*19db0*/  @!P0 SYNCS.PHASECHK.TRANS64 P0, [R18+URZ+0x13220], R3 ;  /* 0x01322003120085a7 */ /* 0x000e64000800007f */
[----:B-1----:R-:W-:Y:S05]  /*19dc0*/  @!P0 BRA `(.L_x_12047) ;  /* 0xfffffffc00f08947 */ /* 0x002fea000383ffff */
[----:B------:R-:W-:Y:S05]  /*19dd0*/  BRA `(.L_x_12124) ;  /* 0xffffffcc00a47947 */ /* 0x000fea000383ffff */
.L_x_12053:
[----:B0-----:R0:W1:Y:S02]  /*19de0*/  SYNCS.PHASECHK.TRANS64.TRYWAIT P0, [R4+URZ+0x13280], R2 ;  /* 0x01328002040075a7 */ /* 0x001064000800017f */
[----:B-1----:R-:W-:Y:S05]  /*19df0*/  @!P0 NANOSLEEP.SYNCS 0x989680 ;  /* 0x009896800000895d */ /* 0x002fea0003900000 */
[----:B------:R-:W1:Y:S02]  /*19e00*/  @!P0 SYNCS.PHASECHK.TRANS64 P0, [R4+URZ+0x13280], R2 ;  /* 0x01328002040085a7 */ /* 0x000e64000800007f */
[----:B-1----:R-:W-:Y:S05]  /*19e10*/  @!P0 BRA `(.L_x_12053) ;  /* 0xfffffffc00f08947 */ /* 0x002fea000383ffff */
[----:B------:R-:W-:Y:S05]  /*19e20*/  BRA `(.L_x_12125) ;  /* 0xffffffd0003c7947 */ /* 0x000fea000383ffff */
.L_x_12058:
[----:B-1----:R1:W2:Y:S02]  /*19e30*/  SYNCS.PHASECHK.TRANS64.TRYWAIT P0, [R4+URZ+0x13240], R2 ;  /* 0x01324002040075a7 */ /* 0x0022a4000800017f */
[----:B--2---:R-:W-:Y:S05]  /*19e40*/  @!P0 NANOSLEEP.SYNCS 0x989680 ;  /* 0x009896800000895d */ /* 0x004fea0003900000 */
[----:B------:R-:W2:Y:S02]  /*19e50*/  @!P0 SYNCS.PHASECHK.TRANS64 P0, [R4+URZ+0x13240], R2 ;  /* 0x01324002040085a7 */ /* 0x000ea4000800007f */
[----:B--2---:R-:W-:Y:S05]  /*19e60*/  @!P0 BRA `(.L_x_12058) ;  /* 0xfffffffc00f08947 */ /* 0x004fea000383ffff */
[----:B------:R-:W-:Y:S05]  /*19e70*/  BRA `(.L_x_12126) ;  /* 0xffffffd000b47947 */ /* 0x000fea000383ffff */
.L_x_12064:
[----:B0-----:R0:W1:Y:S02]  /*19e80*/  SYNCS.PHASECHK.TRANS64.TRYWAIT P0, [R3+URZ+0x13270], R2 ;  /* 0x01327002030075a7 */ /* 0x001064000800017f */
[----:B-1----:R-:W-:Y:S05]  /*19e90*/  @!P0 NANOSLEEP.SYNCS 0x989680 ;  /* 0x009896800000895d */ /* 0x002fea0003900000 */
[----:B------:R-:W1:Y:S02]  /*19ea0*/  @!P0 SYNCS.PHASECHK.TRANS64 P0, [R3+URZ+0x13270], R2 ;  /* 0x01327002030085a7 */ /* 0x000e64000800007f */
[----:B-1----:R-:W-:Y:S05]  /*19eb0*/  @!P0 BRA `(.L_x_12064) ;  /* 0xfffffffc00f08947 */ /* 0x002fea000383ffff */
[----:B------:R-:W-:Y:S05]  /*19ec0*/  BRA `(.L_x_12127) ;  /* 0xffffffd400507947 */ /* 0x000fea000383ffff */
.L_x_12066:
[----:B0-----:R0:W1:Y:S02]  /*19ed0*/  SYNCS.PHASECHK.TRANS64.TRYWAIT P0, [R3+URZ+0x13260], R2 ;  /* 0x01326002030075a7 */ /* 0x001064000800017f */
[----:B-1----:R-:W-:Y:S05]  /*19ee0*/  @!P0 NANOSLEEP.SYNCS 0x989680 ;  /* 0x009896800000895d */ /* 0x002fea0003900000 */
[----:B------:R-:W1:Y:S02]  /*19ef0*/  @!P0 SYNCS.PHASECHK.TRANS64 P0, [R3+URZ+0x13260], R2 ;  /* 0x01326002030085a7 */ /* 0x000e64000800007f */
[----:B-1----:R-:W-:Y:S05]  /*19f00*/  @!P0 BRA `(.L_x_12066) ;  /* 0xfffffffc00f08947 */ /* 0x002fea000383ffff */
[----:B------:R-:W-:Y:S05]  /*19f10*/  BRA `(.L_x_12128) ;  /* 0xffffffd400587947 */ /* 0x000fea000383ffff */
.L_x_12073:
[----:B0-----:R0:W1:Y:S02]  /*19f20*/  SYNCS.PHASECHK.TRANS64.TRYWAIT P1, [R2+URZ+0x13270], R3 ;  /* 0x01327003020075a7 */ /* 0x001064000802017f */
[----:B-1----:R-:W-:Y:S05]  /*19f30*/  @!P1 NANOSLEEP.SYNCS 0x989680 ;  /* 0x009896800000995d */ /* 0x002fea0003900000 */
[----:B------:R-:W1:Y:S02]  /*19f40*/  @!P1 SYNCS.PHASECHK.TRANS64 P1, [R2+URZ+0x13270], R3 ;  /* 0x01327003020095a7 */ /* 0x000e64000802007f */
[----:B-1----:R-:W-:Y:S05]  /*19f50*/  @!P1 BRA `(.L_x_12073) ;  /* 0xfffffffc00f09947 */ /* 0x002fea000383ffff */
[----:B------:R-:W-:Y:S05]  /*19f60*/  BRA `(.L_x_12129) ;  /* 0xffffffd8009c7947 */ /* 0x000fea000383ffff */
.L_x_12075:
[----:B0-----:R0:W1:Y:S02]  /*19f70*/  SYNCS.PHASECHK.TRANS64.TRYWAIT P1, [R2+URZ+0x13260], R5 ;  /* 0x01326005020075a7 */ /* 0x001064000802017f */
[----:B-1----:R-:W-:Y:S05]  /*19f80*/  @!P1 NANOSLEEP.SYNCS 0x989680 ;  /* 0x009896800000995d */ /* 0x002fea0003900000 */
[----:B------:R-:W1:Y:S02]  /*19f90*/  @!P1 SYNCS.PHASECHK.TRANS64 P1, [R2+URZ+0x13260], R5 ;  /* 0x01326005020095a7 */ /* 0x000e64000802007f */
[----:B-1----:R-:W-:Y:S05]  /*19fa0*/  @!P1 BRA `(.L_x_12075) ;  /* 0xfffffffc00f09947 */ /* 0x002fea000383ffff */
[----:B------:R-:W-:Y:S05]  /*19fb0*/  BRA `(.L_x_12130) ;  /* 0xffffffd800a47947 */ /* 0x000fea000383ffff */
.L_x_12088:
[----:B0-----:R0:W1:Y:S02]  /*19fc0*/  SYNCS.PHASECHK.TRANS64.TRYWAIT P0, [R6+URZ+0x13220], R0 ;  /* 0x01322000060075a7 */ /* 0x001064000800017f */
[----:B-1----:R-:W-:Y:S05]  /*19fd0*/  @!P0 NANOSLEEP.SYNCS 0x989680 ;  /* 0x009896800000895d */ /* 0x002fea0003900000 */
[----:B------:R-:W1:Y:S02]  /*19fe0*/  @!P0 SYNCS.PHASECHK.TRANS64 P0, [R6+URZ+0x13220], R0 ;  /* 0x01322000060085a7 */ /* 0x000e64000800007f */
[----:B-1----:R-:W-:Y:S05]  /*19ff0*/  @!P0 BRA `(.L_x_12088) ;  /* 0xfffffffc00f08947 */ /* 0x002fea000383ffff */
[----:B------:R-:W-:Y:S05]  /*1a000*/  BRA `(.L_x_12131) ;  /* 0xffffffec00847947 */ /* 0x000fea000383ffff */
.L_x_12089:
        /* <DEDUP_REMOVED lines=8> */
[----:B0-2---:R-:W-:Y:S05]  /*1a090*/  WARPSYNC.COLLECTIVE R15, `(.L_x_12133) ;  /* 0x000000000f087348 */ /* 0x005fea0003c00000 */
[----:B------:R1:W3:Y:S02]  /*1a0a0*/  SHFL.IDX P6, R14, R13, R12, R11 ;  /* 0x0000000c0d0e7389 */ /* 0x0002e400000c000b */
[----:B0123--:R-:W-:Y:S01]  /*1a0b0*/  ENDCOLLECTIVE ;  /* 0x000000000000791b */ /* 0x00ffe20003800000 */
.L_x_12133:
[----:B------:R-:W-:Y:S05]  /*1a0c0*/  BSYNC B0 ;  /* 0x0000000000007941 */ /* 0x000fea0003800000 */
.L_x_12132:
[----:B------:R-:W-:Y:S05]  /*1a0d0*/  BRA `(.L_x_12134) ;  /* 0xffffffec006c7947 */ /* 0x000fea000383ffff */
.L_x_12092:
[----:B------:R-:W-:Y:S01]  /*1a0e0*/  BSSY B1, `(.L_x_12135) ;  /* 0x0000006000017945 */ /* 0x000fe20003800000 */
[----:B------:R-:W-:-:S07]  /*1a0f0*/  IMAD.MOV.U32 R15, RZ, RZ, -0x1 ;  /* 0xffffffffff0f7424 */ /* 0x000fce00078e00ff */
[----:B0-2---:R-:W-:Y:S05]  /*1a100*/  WARPSYNC.COLLECTIVE R15, `(.L_x_12136) ;  /* 0x000000000f0c7348 */ /* 0x005fea0003c00000 */
[----:B------:R-:W-:Y:S02]  /*1a110*/  ELECT P6, UR62, PT ;  /* 0x00000000003e782f */ /* 0x000fe400038c0000 */
[----:B------:R-:W-:Y:S01]  /*1a120*/  MOV R14, UR62 ;  /* 0x0000003e000e7c02 */ /* 0x000fe20008000f00 */
[----:B0-2---:R-:W-:Y:S10]  /*1a130*/  ENDCOLLECTIVE ;  /* 0x000000000000791b */ /* 0x005ff40003800000 */
.L_x_12136:
[----:B------:R-:W-:Y:S05]  /*1a140*/  BSYNC B1 ;  /* 0x0000000000017941 */ /* 0x000fea0003800000 */
.L_x_12135:
[----:B------:R-:W-:Y:S05]  /*1a150*/  BRA `(.L_x_12137) ;  /* 0xffffffec00647947 */ /* 0x000fea000383ffff */
.L_x_12094:
[----:B0-----:R0:W1:Y:S02]  /*1a160*/  SYNCS.PHASECHK.TRANS64.TRYWAIT P1, [R5+URZ], R4 ;  /* 0x00000004050075a7 */ /* 0x001064000802017f */
[----:B-1----:R-:W-:Y:S05]  /*1a170*/  @!P1 NANOSLEEP.SYNCS 0x989680 ;  /* 0x009896800000995d */ /* 0x002fea0003900000 */
[----:B------:R-:W1:Y:S02]  /*1a180*/  @!P1 SYNCS.PHASECHK.TRANS64 P1, [R5+URZ], R4 ;  /* 0x00000004050095a7 */ /* 0x000e64000802007f */
[----:B-1----:R-:W-:Y:S05]  /*1a190*/  @!P1 BRA `(.L_x_12094) ;  /* 0xfffffffc00f09947 */ /* 0x002fea000383ffff */
[----:B------:R-:W-:Y:S05]  /*1a1a0*/  BRA `(.L_x_12138) ;  /* 0xffffffec00987947 */ /* 0x000fea000383ffff */
.L_x_12095:
[----:B-1----:R1:W3:Y:S02]  /*1a1b0*/  SYNCS.PHASECHK.TRANS64.TRYWAIT P1, [R9+URZ], R0 ;  /* 0x00000000090075a7 */ /* 0x0022e4000802017f */
[----:B---3--:R-:W-:Y:S05]  /*1a1c0*/  @!P1 NANOSLEEP.SYNCS 0x989680 ;  /* 0x009896800000995d */ /* 0x008fea0003900000 */
[----:B------:R-:W3:Y:S02]  /*1a1d0*/  @!P1 SYNCS.PHASECHK.TRANS64 P1, [R9+URZ], R0 ;  /* 0x00000000090095a7 */ /* 0x000ee4000802007f */
[----:B---3--:R-:W-:Y:S05]  /*1a1e0*/  @!P1 BRA `(.L_x_12095) ;  /* 0xfffffffc00f09947 */ /* 0x008fea000383ffff */
[----:B------:R-:W-:Y:S05]  /*1a1f0*/  BRA `(.L_x_12139) ;  /* 0xffffffec008c7947 */ /* 0x000fea000383ffff */
.L_x_12097:
[----:B---3--:R3:W4:Y:S02]  /*1a200*/  SYNCS.PHASECHK.TRANS64.TRYWAIT P1, [R19+URZ+0x13260], R4 ;  /* 0x01326004130075a7 */ /* 0x008724000802017f */
[----:B----4-:R-:W-:Y:S05]  /*1a210*/  @!P1 NANOSLEEP.SYNCS 0x989680 ;  /* 0x009896800000995d */ /* 0x010fea0003900000 */
[----:B------:R-:W4:Y:S02]  /*1a220*/  @!P1 SYNCS.PHASECHK.TRANS64 P1, [R19+URZ+0x13260], R4 ;  /* 0x01326004130095a7 */ /* 0x000f24000802007f */
[----:B----4-:R-:W-:Y:S05]  /*1a230*/  @!P1 BRA `(.L_x_12097) ;  /* 0xfffffffc00f09947 */ /* 0x010fea000383ffff */
[----:B------:R-:W-:Y:S05]  /*1a240*/  BRA `(.L_x_12140) ;  /* 0xffffffec008c7947 */ /* 0x000fea000383ffff */
.L_x_12099:
[----:B----4-:R4:W0:Y:S02]  /*1a250*/  SYNCS.PHASECHK.TRANS64.TRYWAIT P1, [R7+URZ+0x13260], R0 ;  /* 0x01326000070075a7 */ /* 0x010824000802017f */
[----:B0-----:R-:W-:Y:S05]  /*1a260*/  @!P1 NANOSLEEP.SYNCS 0x989680 ;  /* 0x009896800000995d */ /* 0x001fea0003900000 */
[----:B------:R-:W0:Y:S02]  /*1a270*/  @!P1 SYNCS.PHASECHK.TRANS64 P1, [R7+URZ+0x13260], R0 ;  /* 0x01326000070095a7 */ /* 0x000e24000802007f */
[----:B0-----:R-:W-:Y:S05]  /*1a280*/  @!P1 BRA `(.L_x_12099) ;  /* 0xfffffffc00f09947 */ /* 0x001fea000383ffff */
[----:B------:R-:W-:Y:S05]  /*1a290*/  BRA `(.L_x_12141) ;  /* 0xffffffec008c7947 */ /* 0x000fea000383ffff */
.L_x_12101:
[----:B------:R0:W0:Y:S02]  /*1a2a0*/  SYNCS.PHASECHK.TRANS64.TRYWAIT P0, [R19+URZ+0x13280], R4 ;  /* 0x01328004130075a7 */ /* 0x000024000800017f */
[----:B0-----:R-:W-:Y:S05]  /*1a2b0*/  @!P0 NANOSLEEP.SYNCS 0x989680 ;  /* 0x009896800000895d */ /* 0x001fea0003900000 */
[----:B------:R-:W0:Y:S02]  /*1a2c0*/  @!P0 SYNCS.PHASECHK.TRANS64 P0, [R19+URZ+0x13280], R4 ;  /* 0x01328004130085a7 */ /* 0x000e24000800007f */
[----:B0-----:R-:W-:Y:S05]  /*1a2d0*/  @!P0 BRA `(.L_x_12101) ;  /* 0xfffffffc00f08947 */ /* 0x001fea000383ffff */
[----:B------:R-:W-:Y:S05]  /*1a2e0*/  BRA `(.L_x_12102) ;  /* 0xffffffec00887947 */ /* 0x000fea000383ffff */
.L_x_12142:
        /* <DEDUP_REMOVED lines=9> */
.L_x_13298:


//--------------------- .text._ZN7cutlass13device_kernelIN5flash11enable_sm90INS1_16FlashAttnFwdSm90INS1_25CollectiveMainloopFwdSm90ILi2EN4cute5tupleIJNS5_1CILi1EEES8_S8_EEENS6_IJNS7_ILi192EEENS7_ILi160EEENS7_ILi64EEEEEELi64ENS_12float_e4m3_tEfNS_4arch4Sm90ELb0ELb1ELb0ELb1ELb0ELb1ELb0ELb1ELb1ELb1ELb1ELb0EEENS1_21CollectiveEpilogueFwdINS6_IJSA_SC_SB_EEES9_NS_10bfloat16_tESG_Li384ELb1ELb1ELb1ELb1EEENS1_36VarlenDynamicPersistentTileSchedulerILi192ELi160ELi384ELi128ELb1ELb1ELb1ELb1ELb0ELb1EEEEEEEEEvNT_6ParamsE --------------------------
	.section	.text._ZN7cutlass13device_kernelIN5flash11enable_sm90INS1_16FlashAttnFwdSm90INS1_25CollectiveMainloopFwdSm90ILi2EN4cute5tupleIJNS5_1CILi1EEES8_S8_EEENS6_IJNS7_ILi192EEENS7_ILi160EEENS7_ILi64EEEEEELi64ENS_12float_e4m3_tEfNS_4arch4Sm90ELb0ELb1ELb0ELb1ELb0ELb1ELb0ELb1ELb1ELb1ELb1ELb0EEENS1_21CollectiveEpilogueFwdINS6_IJSA_SC_SB_EEES9_NS_10bfloat16_tESG_Li384ELb1ELb1ELb1ELb1EEENS1_36VarlenDynamicPersistentTileSchedulerILi192ELi160ELi384ELi128ELb1ELb1ELb1ELb1ELb0ELb1EEEEEEEEEvNT_6ParamsE,"ax",@progbits
	.align	128
.text._ZN7cutlass13device_kernelIN5flash11enable_sm90INS1_16FlashAttnFwdSm90INS1_25CollectiveMainloopFwdSm90ILi2EN4cute5tupleIJNS5_1CILi1EEES8_S8_EEENS6_IJNS7_ILi192EEENS7_ILi160EEENS7_ILi64EEEEEELi64ENS_12float_e4m3_tEfNS_4arch4Sm90ELb0ELb1ELb0ELb1ELb0ELb1ELb0ELb1ELb1ELb1ELb1ELb0EEENS1_21CollectiveEpilogueFwdINS6_IJSA_SC_SB_EEES9_NS_10bfloat16_tESG_Li384ELb1ELb1ELb1ELb1EEENS1_36VarlenDynamicPersistentTileSchedulerILi192ELi160ELi384ELi128ELb1ELb1ELb1ELb1ELb0ELb1EEEEEEEEEvNT_6ParamsE:
        .type           _ZN7cutlass13device_kernelIN5flash11enable_sm90INS1_16FlashAttnFwdSm90INS1_25CollectiveMainloopFwdSm90ILi2EN4cute5tupleIJNS5_1CILi1EEES8_S8_EEENS6_IJNS7_ILi192EEENS7_ILi160EEENS7_ILi64EEEEEELi64ENS_12float_e4m3_tEfNS_4arch4Sm90ELb0ELb1ELb0ELb1ELb0ELb1ELb0ELb1ELb1ELb1ELb1ELb0EEENS1_21CollectiveEpilogueFwdINS6_IJSA_SC_SB_EEES9_NS_10bfloat16_tESG_Li384ELb1ELb1ELb1ELb1EEENS1_36VarlenDynamicPersistentTileSchedulerILi192ELi160ELi384ELi128ELb1ELb1ELb1ELb1ELb0ELb1EEEEEEEEEvNT_6ParamsE,@function
        .size           _ZN7cutlass13device_kernelIN5flash11enable_sm90INS1_16FlashAttnFwdSm90INS1_25CollectiveMainloopFwdSm90ILi2EN4cute5tupleIJNS5_1CILi1EEES8_S8_EEENS6_IJNS7_ILi192EEENS7_ILi160EEENS7_ILi64EEEEEELi64ENS_12float_e4m3_tEfNS_4arch4Sm90ELb0ELb1ELb0ELb1ELb0ELb1ELb0ELb1ELb1ELb1ELb1ELb0EEENS1_21CollectiveEpilogueFwdINS6_IJSA_SC_SB_EEES9_NS_10bfloat16_tESG_Li384ELb1ELb1ELb1ELb1EEENS1_36VarlenDynamicPersistentTileSchedulerILi192ELi160ELi384ELi128ELb1ELb1ELb1ELb1ELb0ELb1EEEEEEEEEvNT_6ParamsE,(.L_x_13299 - _ZN7cutlass13device_kernelIN5flash11enable_sm90INS1_16FlashAttnFwdSm90INS1_25CollectiveMainloopFwdSm90ILi2EN4cute5tupleIJNS5_1CILi1EEES8_S8_EEENS6_IJNS7_ILi192EEENS7_ILi160EEENS7_ILi64EEEEEELi64ENS_12float_e4m3_tEfNS_4arch4Sm90ELb0ELb1ELb0ELb1ELb0ELb1ELb0ELb1ELb1ELb1ELb1ELb0EEENS1_21CollectiveEpilogueFwdINS6_IJSA_SC_SB_EEES9_NS_10bfloat16_tESG_Li384ELb1ELb1ELb1ELb1EEENS1_36VarlenDynamicPersistentTileSchedulerILi192ELi160ELi384ELi128ELb1ELb1ELb1ELb1ELb0ELb1EEEEEEEEEvNT_6ParamsE)
        .other          _ZN7cutlass13device_kernelIN5flash11enable_sm90INS1_16FlashAttnFwdSm90INS1_25CollectiveMainloopFwdSm90ILi2EN4cute5tupleIJNS5_1CILi1EEES8_S8_EEENS6_IJNS7_ILi192EEENS7_ILi160EEENS7_ILi64EEEEEELi64ENS_12float_e4m3_tEfNS_4arch4Sm90ELb0ELb1ELb0ELb1ELb0ELb1ELb0ELb1ELb1ELb1ELb1ELb0EEENS1_21CollectiveEpilogueFwdINS6_IJSA_SC_SB_EEES9_NS_10bfloat16_tESG_Li384ELb1ELb1ELb1ELb1EEENS1_36VarlenDynamicPersistentTileSchedulerILi192ELi160ELi384ELi128ELb1ELb1ELb1ELb1ELb0ELb1EEEEEEEEEvNT_6ParamsE,@"STO_CUDA_ENTRY STV_DEFAULT"
_ZN7cutlass13device_kernelIN5flash11enable_sm90INS1_16FlashAttnFwdSm90INS1_25CollectiveMainloopFwdSm90ILi2EN4cute5tupleIJNS5_1CILi1EEES8_S8_EEENS6_IJNS7_ILi192EEENS7_ILi160EEENS7_ILi64EEEEEELi64ENS_12float_e4m3_tEfNS_4arch4Sm90ELb0ELb1ELb0ELb1ELb0ELb1ELb0ELb1ELb1ELb1ELb1ELb0EEENS1_21CollectiveEpilogueFwdINS6_IJSA_SC_SB_EEES9_NS_10bfloat16_tESG_Li384ELb1ELb1ELb1ELb1EEENS1_36VarlenDynamicPersistentTileSchedulerILi192ELi160ELi384ELi128ELb1ELb1ELb1ELb1ELb0ELb1EEEEEEEEEvNT_6ParamsE:
        /* <DEDUP_REMOVED lines=23> */
.L_x_12144:
[----:B------:R-:W-:Y:S05]  /*0170*/  BSYNC B0 ;  /* 0x0000000000007941 */ /* 0x000fea0003800000 */
.L_x_12143:
[----:B------:R-:W-:Y:S01]  /*0180*/  VOTEU.ANY UP0, P0 ;  /* 0x00000000003f7886 */ /* 0x000fe20000000100 */
[----:B------:R-:W0:Y:S01]  /*0190*/  SHFL.IDX PT, R2, R0, RZ, 0x1f ;  /* 0x00001fff00027589 */ /* 0x000e2200000e0000 */
[----:B------:R-:W-:Y:S01]  /*01a0*/  UMOV UR4, 0x80 ;  /* 0x0000008000047882 */ /* 0x000fe20000000000 */
[----:B------:R-:W-:Y:S01]  /*01b0*/  UMOV UR7, 0x180 ;  /* 0x0000018000077882 */ /* 0x000fe20000000000 */
[----:B------:R-:W-:Y:S01]  /*01c0*/  VOTEU.ANY UP1, P0 ;  /* 0x00000000003f7886 */ /* 0x000fe20000020100 */
[----:B------:R-:W1:Y:S01]  /*01d0*/  @UP0 S2UR UR8, SR_CgaCtaId ;  /* 0x00000000000809c3 */ /* 0x000e620000008800 */
[----:B------:R-:W-:Y:S01]  /*01e0*/  @UP0 UMOV UR6, 0x400 ;  /* 0x0000040000060882 */ /* 0x000fe20000000000 */
[----:B------:R-:W-:-:S04]  /*01f0*/  @UP0 UIADD3 UR4, -UR4, 0x100000, URZ ;  /* 0x0010000004040890 */ /* 0x000fc8000fffe13f */
[----:B------:R-:W-:Y:S02]  /*0200*/  @UP0 USHF.L.U32 UR5, UR4, 0xb, URZ ;  /* 0x0000000b04050899 */ /* 0x000fe4000800063f */
[----:B------:R-:W-:Y:S01]  /*0210*/  @UP0 USHF.L.U32 UR4, UR4, 0x1, URZ ;  /* 0x0000000104040899 */ /* 0x000fe2000800063f */
[----:B0-----:R-:W-:Y:S02]  /*0220*/  ISETP.NE.AND P1, PT, R2, RZ, PT ;  /* 0x000000ff0200720c */ /* 0x001fe40003f25270 */
[----:B------:R-:W-:Y:S01]  /*0230*/  SHF.R.U32.HI R2, RZ, 0x7, R3 ;  /* 0x00000007ff027819 */ /* 0x000fe20000011603 */
[----:B-1----:R-:W-:Y:S02]  /*0240*/  @UP0 ULEA UR8, UR8, UR6, 0x18 ;  /* 0x0000000608080291 */ /* 0x002fe4000f8ec03f */
[----:B------:R-:W-:-:S04]  /*0250*/  @UP0 UIADD3 UR6, -UR7, 0x100000, URZ ;  /* 0x0010000007060890 */ /* 0x000fc8000fffe13f */
[----:B------:R-:W-:Y:S02]  /*0260*/  @UP0 USHF.L.U32 UR7, UR6, 0xb, URZ ;  /* 0x0000000b06070899 */ /* 0x000fe4000800063f */
[----:B------:R-:W-:Y:S01]  /*0270*/  @UP0 USHF.L.U32 UR6, UR6, 0x1, URZ ;  /* 0x0000000106060899 */ /* 0x000fe2000800063f */
[----:B------:R-:W-:Y:S01]  /*0280*/  VOTEU.ANY UP0, P0 ;  /* 0x00000000003f7886 */ /* 0x000fe20000000100 */
[----:B------:R-:W0:Y:S04]  /*0290*/  SHFL.IDX PT, R2, R2, RZ, 0x1f ;  /* 0x00001fff02027589 */ /* 0x000e2800000e0000 */
[----:B------:R-:W1:Y:S02]  /*02a0*/  FENCE.VIEW.ASYNC.S ;  /* 0x00000000000073c6 */ /* 0x000e640000000000 */
[----:B-1----:R1:W2:Y:S04]  /*02b0*/  @UP0 SYNCS.EXCH.64 URZ, [UR8+0x13200], UR4 ;  /* 0x01320004083f05b2 */ /* 0x0022a80008000100 */
[----:B------:R1:W3:Y:S01]  /*02c0*/  @UP1 SYNCS.EXCH.64 URZ, [UR8+0x13220], UR6 ;  /* 0x01322006083f15b2 */ /* 0x0002e20008000100 */
[----:B------:R-:W-:Y:S05]  /*02d0*/  @P1 BRA `(.L_x_12145) ;  /* 0x0000000000481947 */ /* 0x000fea0003800000 */
[----:B-1----:R-:W1:Y:S01]  /*02e0*/  S2UR UR5, SR_CgaCtaId ;  /* 0x00000000000579c3 */ /* 0x002e620000008800 */
[----:B------:R-:W-:Y:S01]  /*02f0*/  UMOV UR4, 0x400 ;  /* 0x0000040000047882 */ /* 0x000fe20000000000 */
[----:B------:R-:W-:Y:S01]  /*0300*/  UMOV UR6, 0x1 ;  /* 0x0000000100067882 */ /* 0x000fe20000000000 */
[----:B------:R-:W-:Y:S01]  /*0310*/  UMOV UR7, 0x3 ;  /* 0x0000000300077882 */ /* 0x000fe20000000000 */
[----:B------:R-:W-:Y:S01]  /*0320*/  ELECT P0, URZ, PT ;  /* 0x00000000003f782f */ /* 0x000fe20003800000 */
[----:B-1----:R-:W-:Y:S02]  /*0330*/  ULEA UR8, UR5, UR4, 0x18 ;  /* 0x0000000405087291 */ /* 0x002fe4000f8ec03f */
[----:B------:R-:W-:-:S04]  /*0340*/  UIADD3 UR4, -UR6, 0x100000, URZ ;  /* 0x0010000006047890 */ /* 0x000fc8000fffe13f */
[----:B------:R-:W-:Y:S02]  /*0350*/  USHF.L.U32 UR5, UR4, 0xb, URZ ;  /* 0x0000000b04057899 */ /* 0x000fe4000800063f */
[----:B------:R-:W-:Y:S02]  /*0360*/  USHF.L.U32 UR4, UR4, 0x1, URZ ;  /* 0x0000000104047899 */ /* 0x000fe4000800063f */
[----:B------:R-:W-:-:S04]  /*0370*/  UIADD3 UR6, -UR7, 0x100000, URZ ;  /* 0x0010000007067890 */ /* 0x000fc8000fffe13f */
[----:B------:R-:W-:Y:S02]  /*0380*/  USHF.L.U32 UR7, UR6, 0xb, URZ ;  /* 0x0000000b06077899 */ /* 0x000fe4000800063f */
[----:B------:R-:W-:Y:S01]  /*0390*/  USHF.L.U32 UR6, UR6, 0x1, URZ ;  /* 0x0000000106067899 */ /* 0x000fe2000800063f */
[----:B------:R-:W1:Y:S03]  /*03a0*/  FENCE.VIEW.ASYNC.S ;  /* 0x00000000000073c6 */ /* 0x000e660000000000 */
[----:B-1----:R4:W1:Y:S08]  /*03b0*/  SYNCS.EXCH.64 URZ, [UR8+0x13230], UR4 ;  /* 0x01323004083f75b2 */ /* 0x0028700008000100 */
[----:B------:R4:W0:Y:S01]  /*03c0*/  SYNCS.EXCH.64 URZ, [UR8+0x13240], UR6 ;  /* 0x01324006083f75b2 */ /* 0x0008220008000100 */
[----:B------:R4:W0:Y:S01]  /*03d0*/  SYNCS.EXCH.64 URZ, [UR8+0x13238], UR4 ;  /* 0x01323804083f75b2 */ /* 0x0008220008000100 */
[----:B------:R4:W0:Y:S02]  /*03e0*/  SYNCS.EXCH.64 URZ, [UR8+0x13248], UR6 ;  /* 0x01324806083f75b2 */ /* 0x0008240008000100 */
[----:B----4-:R-:W-:Y:S01]  /*03f0*/  NOP ;  /* 0x0000000000007918 */ /* 0x010fe20000000000 */
.L_x_12145:
[----:B------:R-:W4:Y:S01]  /*0400*/  SHFL.IDX PT, R3, R0, RZ, 0x1f ;  /* 0x00001fff00037589 */ /* 0x000f2200000e0000 */
[----:B------:R-:W-:Y:S01]  /*0410*/  NOP ;  /* 0x0000000000007918 */ /* 0x000fe20000000000 */
[----:B----4-:R-:W-:-:S13]  /*0420*/  ISETP.NE.AND P0, PT, R3, RZ, PT ;  /* 0x000000ff0300720c */ /* 0x010fda0003f05270 */
        /* <DEDUP_REMOVED lines=19> */
.L_x_12146:
[----:B------:R-:W4:Y:S01]  /*0560*/  SHFL.IDX PT, R3, R0, RZ, 0x1f ;  /* 0x00001fff00037589 */ /* 0x000f2200000e0000 */
[----:B------:R-:W-:Y:S01]  /*0570*/  NOP ;  /* 0x0000000000007918 */ /* 0x000fe20000000000 */
[----:B----4-:R-:W-:-:S13]  /*0580*/  ISETP.NE.AND P0, PT, R3, RZ, PT ;  /* 0x000000ff0300720c */ /* 0x010fda0003f05270 */
[----:B------:R-:W-:Y:S05]  /*0590*/  @P0 BRA `(.L_x_12147) ;  /* 0x0000000000380947 */ /* 0x000fea0003800000 */
[----:B-1----:R-:W1:Y:S01]  /*05a0*/  S2UR UR5, SR_CgaCtaId ;  /* 0x00000000000579c3 */ /* 0x002e620000008800 */
[----:B------:R-:W-:Y:S01]  /*05b0*/  UMOV UR4, 0x400 ;  /* 0x0000040000047882 */ /* 0x000fe20000000000 */
[----:B------:R-:W-:Y:S01]  /*05c0*/  UMOV UR7, 0x1 ;  /* 0x0000000100077882 */ /* 0x000fe20000000000 */
[----:B------:R-:W-:Y:S01]  /*05d0*/  ELECT P0, URZ, PT ;  /* 0x00000000003f782f */ /* 0x000fe20003800000 */
[----:B-1----:R-:W-:Y:S02]  /*05e0*/  ULEA UR6, UR5, UR4, 0x18 ;  /* 0x0000000405067291 */ /* 0x002fe4000f8ec03f */
[----:B------:R-:W-:-:S04]  /*05f0*/  UIADD3 UR4, -UR7, 0x100000, URZ ;  /* 0x0010000007047890 */ /* 0x000fc8000fffe13f */
[----:B------:R-:W-:Y:S02]  /*0600*/  USHF.L.U32 UR5, UR4, 0xb, URZ ;  /* 0x0000000b04057899 */ /* 0x000fe4000800063f */
[----:B------:R-:W-:Y:S01]  /*0610*/  USHF.L.U32 UR4, UR4, 0x1, URZ ;  /* 0x0000000104047899 */ /* 0x000fe2000800063f */
[----:B------:R-:W1:Y:S11]  /*0620*/  FENCE.VIEW.ASYNC.S ;  /* 0x00000000000073c6 */ /* 0x000e760000000000 */
[----:B-1----:R4:W1:Y:S01]  /*0630*/  SYNCS.EXCH.64 URZ, [UR6+0x13270], UR4 ;  /* 0x01327004063f75b2 */ /* 0x0028620008000100 */
[----:B------:R4:W0:Y:S01]  /*0640*/  SYNCS.EXCH.64 URZ, [UR6+0x13280], UR4 ;  /* 0x01328004063f75b2 */ /* 0x0008220008000100 */
[----:B------:R4:W0:Y:S01]  /*0650*/  SYNCS.EXCH.64 URZ, [UR6+0x13278], UR4 ;  /* 0x01327804063f75b2 */ /* 0x0008220008000100 */
[----:B------:R4:W0:Y:S02]  /*0660*/  SYNCS.EXCH.64 URZ, [UR6+0x13288], UR4 ;  /* 0x01328804063f75b2 */ /* 0x0008240008000100 */
[----:B----4-:R-:W-:Y:S01]  /*0670*/  NOP ;  /* 0x0000000000007918 */ /* 0x010fe20000000000 */
.L_x_12147:
        /* <DEDUP_REMOVED lines=22> */
.L_x_12148:
        /* <DEDUP_REMOVED lines=22> */
.L_x_12149:
[----:B0-----:R-:W-:Y:S01]  /*0940*/  ISETP.NE.AND P0, PT, R2, RZ, PT ;  /* 0x000000ff0200720c */ /* 0x001fe20003f05270 */
[----:B------:R-:W-:Y:S01]  /*0950*/  IMAD.MOV.U32 R2, RZ, RZ, 0x1 ;  /* 0x00000001ff027424 */ /* 0x000fe200078e00ff */
[----:B------:R-:W-:Y:S01]  /*0960*/  NOP ;  /* 0x0000000000007918 */ /* 0x000fe20000000000 */
[----:B------:R-:W-:Y:S01]  /*0970*/  ULDC.64 UR40, c[0x0][0x208] ;  /* 0x0000820000287ab9 */ /* 0x000fe20000000a00 */
[----:B------:R-:W-:Y:S02]  /*0980*/  BSSY B8, `(.L_x_12150) ;  /* 0x00021c7000087945 */ /* 0x000fe40003800000 */
[----:B------:R-:W-:-:S05]  /*0990*/  SEL R2, R2, 0x2, !P0 ;  /* 0x0000000202027807 */ /* 0x000fca0004000000 */
[----:B------:R0:W-:Y:S01]  /*09a0*/  STL [R1+0x40], R2 ;  /* 0x0000400201007387 */ /* 0x0001e20000100800 */
[----:B-123--:R-:W-:Y:S06]  /*09b0*/  BAR.SYNC.DEFER_BLOCKING 0x0 ;  /* 0x0000000000007b1d */ /* 0x00efec0000010000 */
[----:B------:R-:W-:Y:S05]  /*09c0*/  @!P0 BRA `(.L_x_12151) ;  /* 0x000001a400cc8947 */ /* 0x000fea0003800000 */
.L_x_12152:
[----:B------:R-:W-:-:S08]  /*09d0*/  NOP ;  /* 0x0000000000007918 */ /* 0x000fd00000000000 */
[----:B------:R-:W1:Y:S02]  /*09e0*/  USETMAXREG.TRY_ALLOC.CTAPOOL UP0, 0xa0 ;  /* 0x000000a0000079c8 */ /* 0x000e640008000600 */
[----:B-1----:R-:W-:-:S13]  /*09f0*/  PLOP3.LUT P0, PT, PT, PT, UP0, 0x80, 0x0 ;  /* 0x000000000000781c */ /* 0x002fda0003f0f008 */
[----:B------:R-:W-:Y:S05]  /*0a00*/  @!P0 BRA `(.L_x_12152) ;  /* 0xfffffffc00f08947 */ /* 0x000fea000383ffff */
[----:B------:R-:W1:Y:S08]  /*0a10*/  S2UR UR4, SR_CgaCtaId ;  /* 0x00000000000479c3 */ /* 0x000e700000008800 */
[----:B------:R-:W-:Y:S06]  /*0a20*/  BAR.ARV 0x8, 0x200 ;  /* 0x0208000000007b1d */ /* 0x000fec0000002000 */
[----:B------:R-:W-:-:S02]  /*0a30*/  MOV R18, 0x400 ;  /* 0x0000040000127802 */ /* 0x000fc40000000f00 */
[----:B------:R-:W-:Y:S01]  /*0a40*/  BAR.SYNC.DEFER_BLOCKING 0x5, 0x200 ;  /* 0x0148000000007b1d */ /* 0x000fe20000010000 */
[----:B-1----:R-:W-:-:S05]  /*0a50*/  IMAD.U32 R0, RZ, RZ, UR4 ;  /* 0x00000004ff007e24 */ /* 0x002fca000f8e00ff */
[----:B------:R-:W-:Y:S01]  /*0a60*/  ULDC UR4, c[0x0][0xc3c] ;  /* 0x00030f0000047ab9 */ /* 0x000fe20000000800 */
[----:B------:R-:W-:Y:S01]  /*0a70*/  LEA R18, R0, R18, 0x18 ;  /* 0x0000001200127211 */ /* 0x000fe200078ec0ff */
[----:B------:R-:W-:Y:S04]  /*0a80*/  STL [R1+0x2c], R0 ;  /* 0x00002c0001007387 */ /* 0x000fe80000100800 */
[----:B------:R-:W1:Y:S01]  /*0a90*/  LDS.128 R12, [R18+0x132d0] ;  /* 0x0132d000120c7984 */ /* 0x000e620000000c00 */
[----:B------:R-:W-:Y:S06]  /*0aa0*/  BAR.ARV 0x4, 0x200 ;  /* 0x0108000000007b1d */ /* 0x000fec0000002000 */
[----:B-1----:R-:W-:-:S13]  /*0ab0*/  ISETP.GE.AND P0, PT, R15, UR4, PT ;  /* 0x000000040f007c0c */ /* 0x002fda000bf06270 */
[----:B------:R-:W-:Y:S05]  /*0ac0*/  @P0 BRA `(.L_x_12153) ;  /* 0x0000021800c80947 */ /* 0x000fea0003800000 */
[----:B------:R-:W2:Y:S01]  /*0ad0*/  LDL.LU R20, [R1+0x40] ;  /* 0x0000400001147983 */ /* 0x000ea20000300800 */
[----:B------:R-:W1:Y:S02]  /*0ae0*/  S2R R0, SR_TID.X ;  /* 0x0000000000007919 */ /* 0x000e640000002100 */
[----:B-1----:R-:W-:-:S05]  /*0af0*/  VIADD R0, R0, 0xffffff80 ;  /* 0xffffff8000007836 */ /* 0x002fca0000000000 */
[----:B------:R-:W-:-:S04]  /*0b00*/  SHF.R.S32.HI R5, RZ, 0x1f, R0 ;  /* 0x0000001fff057819 */ /* 0x000fc80000011400 */
[-C--:B------:R-:W-:Y:S02]  /*0b10*/  LEA.HI R7, R5, R0.reuse, RZ, 0x7 ;  /* 0x0000000005077211 */ /* 0x080fe400078f38ff */
[-C--:B0-----:R-:W-:Y:S02]  /*0b20*/  LEA.HI R2, R0, R0.reuse, RZ, 0x1 ;  /* 0x0000000000027211 */ /* 0x081fe400078f08ff */
[----:B------:R-:W-:Y:S02]  /*0b30*/  LOP3.LUT R9, R7, 0xffffff80, RZ, 0xc0, !PT ;  /* 0xffffff8007097812 */ /* 0x000fe400078ec0ff */
[----:B------:R-:W-:Y:S02]  /*0b40*/  LEA.HI R4, R5, R0, RZ, 0x2 ;  /* 0x0000000005047211 */ /* 0x000fe400078f10ff */
[----:B------:R-:W-:Y:S01]  /*0b50*/  LOP3.LUT R3, R2, 0xfffffffe, RZ, 0xc0, !PT ;  /* 0xfffffffe02037812 */ /* 0x000fe200078ec0ff */
[----:B------:R-:W-:Y:S01]  /*0b60*/  IMAD.IADD R9, R0, 0x1, -R9 ;  /* 0x0000000100097824 */ /* 0x000fe200078e0a09 */
[----:B------:R-:W-:-:S02]  /*0b70*/  LOP3.LUT R11, R4, 0xfffffffc, RZ, 0xc0, !PT ;  /* 0xfffffffc040b7812 */ /* 0x000fc400078ec0ff */
[----:B------:R-:W-:Y:S01]  /*0b80*/  LEA.HI R6, R5, R0, RZ, 0x4 ;  /* 0x0000000005067211 */ /* 0x000fe200078f20ff */
[C---:B------:R-:W-:Y:S01]  /*0b90*/  IMAD.IADD R3, R0.reuse, 0x1, -R3 ;  /* 0x0000000100037824 */ /* 0x040fe200078e0a03 */
[----:B------:R-:W-:Y:S01]  /*0ba0*/  SHF.R.S32.HI R10, RZ, 0x1f, R9 ;  /* 0x0000001fff0a7819 */ /* 0x000fe20000011409 */
[----:B------:R-:W-:Y:S01]  /*0bb0*/  IMAD.IADD R19, R0, 0x1, -R11 ;  /* 0x0000000100137824 */ /* 0x000fe200078e0a0b */
[--C-:B------:R-:W-:Y:S02]  /*0bc0*/  SHF.R.S32.HI R0, RZ, 0x2, R4.reuse ;  /* 0x00000002ff007819 */ /* 0x100fe40000011404 */
[----:B------:R-:W-:Y:S02]  /*0bd0*/  SHF.R.S32.HI R5, RZ, 0x1f, R4 ;  /* 0x0000001fff057819 */ /* 0x000fe40000011404 */
[----:B------:R-:W-:Y:S02]  /*0be0*/  LEA.HI R12, R10, R9, RZ, 0x2 ;  /* 0x000000090a0c7211 */ /* 0x000fe400078f10ff */
[----:B------:R-:W-:-:S02]  /*0bf0*/  LEA.HI R5, R5, R0, RZ, 0x2 ;  /* 0x0000000005057211 */ /* 0x000fc400078f10ff */
[--C-:B------:R-:W-:Y:S02]  /*0c00*/  SHF.R.S32.HI R16, RZ, 0x2, R12.reuse ;  /* 0x00000002ff107819 */ /* 0x100fe4000001140c */
[----:B------:R-:W-:Y:S02]  /*0c10*/  SHF.R.S32.HI R17, RZ, 0x1f, R12 ;  /* 0x0000001fff117819 */ /* 0x000fe4000001140c */
[----:B------:R-:W-:Y:S02]  /*0c20*/  LOP3.LUT R5, R5, 0xfffffffc, RZ, 0xc0, !PT ;  /* 0xfffffffc05057812 */ /* 0x000fe400078ec0ff */
[----:B------:R-:W-:Y:S02]  /*0c30*/  SHF.R.S32.HI R21, RZ, 0x1, R2 ;  /* 0x00000001ff157819 */ /* 0x000fe40000011402 */
[----:B------:R-:W-:Y:S02]  /*0c40*/  SHF.R.S32.HI R8, RZ, 0x7, R7 ;  /* 0x00000007ff087819 */ /* 0x000fe40000011407 */
[----:B------:R-:W-:Y:S01]  /*0c50*/  LEA.HI R17, R17, R16, RZ, 0x3 ;  /* 0x0000001011117211 */ /* 0x000fe200078f18ff */
[----:B------:R-:W-:Y:S01]  /*0c60*/  IMAD.IADD R5, R0, 0x1, -R5 ;  /* 0x0000000100057824 */ /* 0x000fe200078e0a05 */
[----:B------:R-:W-:Y:S01]  /*0c70*/  LEA.HI R2, R2, R21, RZ, 0x1 ;  /* 0x0000001502027211 */ /* 0x000fe200078f08ff */
[----:B------:R-:W-:Y:S01]  /*0c80*/  IMAD.HI R4, R8, 0x55555556, RZ ;  /* 0x5555555608047827 */ /* 0x000fe200078e02ff */
[----:B------:R-:W-:-:S02]  /*0c90*/  LOP3.LUT R17, R17, 0xfffffff8, RZ, 0xc0, !PT ;  /* 0xfffffff811117812 */ /* 0x000fc400078ec0ff */
[----:B------:R-:W-:Y:S01]  /*0ca0*/  LEA.HI R10, R10, R9, RZ, 0x5 ;  /* 0x000000090a0a7211 */ /* 0x000fe200078f28ff */
[----:B------:R-:W-:Y:S01]  /*0cb0*/  IMAD.SHL.U32 R5, R5, 0x80, RZ ;  /* 0x0000008005057824 */ /* 0x000fe200078e00ff */
[----:B------:R-:W-:Y:S02]  /*0cc0*/  LEA.HI R0, R19, R19, RZ, 0x1 ;  /* 0x0000001313007211 */ /* 0x000fe400078f08ff */
[----:B------:R-:W-:Y:S01]  /*0cd0*/  LOP3.LUT R2, R2, 0x3fffffe, RZ, 0xc0, !PT ;  /* 0x03fffffe02027812 */ /* 0x000fe200078ec0ff */
[----:B------:R-:W-:Y:S01]  /*0ce0*/  IMAD.IADD R17, R16, 0x1, -R17 ;  /* 0x0000000110117824 */ /* 0x000fe200078e0a11 */
[----:B------:R-:W-:Y:S02]  /*0cf0*/  LEA.HI R11, R4, R4, RZ, 0x1 ;  /* 0x00000004040b7211 */ /* 0x000fe400078f08ff */
[----:B------:R-:W-:Y:S01]  /*0d00*/  SHF.R.S32.HI R10, RZ, 0x5, R10 ;  /* 0x00000005ff0a7819 */ /* 0x000fe2000001140a */
[----:B------:R-:W-:Y:S01]  /*0d10*/  IMAD.SHL.U32 R22, R3, 0x10, RZ ;  /* 0x0000001003167824 */ /* 0x000fe200078e00ff */
[----:B------:R-:W-:Y:S01]  /*0d20*/  LOP3.LUT R0, R0, 0x1ffffffe, RZ, 0xc0, !PT ;  /* 0x1ffffffe00007812 */ /* 0x000fe200078ec0ff */
[----:B------:R-:W-:Y:S01]  /*0d30*/  IMAD.IADD R2, R21, 0x1, -R2 ;  /* 0x0000000115027824 */ /* 0x000fe200078e0a02 */
[----:B------:R-:W-:-:S02]  /*0d40*/  SHF.R.S32.HI R7, RZ, 0x4, R6 ;  /* 0x00000004ff077819 */ /* 0x000fc40000011406 */
[----:B------:R-:W-:Y:S01]  /*0d50*/  LOP3.LUT R4, R5, 0x180, RZ, 0xc0, !PT ;  /* 0x0000018005047812 */ /* 0x000fe200078ec0ff */
[----:B------:R-:W-:Y:S02]  /*0d60*/  IMAD R11, R11, -0x3, R8 ;  /* 0xfffffffd0b0b7824 */ /* 0x000fe400078e0208 */
[----:B------:R-:W-:Y:S01]  /*0d70*/  IMAD R10, R10, 0x10, R17 ;  /* 0x000000100a0a7824 */ /* 0x000fe200078e0211 */
[----:B------:R-:W-:Y:S01]  /*0d80*/  SHF.R.U32.HI R5, RZ, 0x3, R4 ;  /* 0x00000003ff057819 */ /* 0x000fe20000011604 */
[----:B------:R-:W-:Y:S01]  /*0d90*/  IMAD.IADD R19, R19, 0x1, -R0 ;  /* 0x0000000113137824 */ /* 0x000fe200078e0a00 */
[C---:B------:R-:W-:Y:S01]  /*0da0*/  LOP3.LUT R0, R4.reuse, 0x10, R22, 0xf8, !PT ;  /* 0x0000001004007812 */ /* 0x040fe200078ef816 */
[----:B------:R-:W-:Y:S01]  /*0db0*/  IMAD R7, R7, 0x8, R2 ;  /* 0x0000000807077824 */ /* 0x000fe200078e0202 */
[----:B------:R-:W-:Y:S01]  /*0dc0*/  LOP3.LUT R2, R4, 0x30, R22, 0xf8, !PT ;  /* 0x0000003004027812 */ /* 0x000fe200078ef816 */
[----:B------:R-:W-:Y:S01]  /*0dd0*/  IMAD R10, R11, 0x40, R10 ;  /* 0x000000400b0a7824 */ /* 0x000fe200078e020a */
[----:B------:R-:W-:-:S02]  /*0de0*/  LOP3.LUT R0, R0, R5, RZ, 0x3c, !PT ;  /* 0x0000000500007212 */ /* 0x000fc400078e3cff */
[----:B------:R-:W-:Y:S01]  /*0df0*/  LOP3.LUT R5, R2, R5, RZ, 0x3c, !PT ;  /* 0x0000000502057212 */ /* 0x000fe200078e3cff */
[----:B------:R-:W-:Y:S01]  /*0e00*/  IMAD R2, R19, 0x8, R10 ;  /* 0x0000000813027824 */ /* 0x000fe200078e020a */
[----:B------:R0:W-:Y:S04]  /*0e10*/  STL [R1+0x54], R4 ;  /* 0x0000540401007387 */ /* 0x0001e80000100800 */
[----:B------:R-:W-:Y:S04]  /*0e20*/  STL [R1+0x44], R13 ;  /* 0x0000440d01007387 */ /* 0x000fe80000100800 */
[----:B------:R2:W-:Y:S01]  /*0e30*/  STL [R1+0x3c], R2 ;  /* 0x00003c0201007387 */ /* 0x0005e20000100800 */
[----:B------:R-:W-:Y:S01]  /*0e40*/  IMAD.SHL.U32 R8, R3, 0x8, RZ ;  /* 0x0000000803087824 */ /* 0x000fe200078e00ff */
[----:B------:R-:W-:-:S02]  /*0e50*/  LOP3.LUT R12, R12, 0x7ffffffc, RZ, 0xc0, !PT ;  /* 0x7ffffffc0c0c7812 */ /* 0x000fc400078ec0ff */
[----:B------:R-:W-:Y:S04]  /*0e60*/  STL [R1+0x48], R14 ;  /* 0x0000480e01007387 */ /* 0x000fe80000100800 */
[----:B------:R-:W-:Y:S01]  /*0e70*/  STL [R1+0x4c], R15 ;  /* 0x00004c0f01007387 */ /* 0x000fe20000100800 */
[----:B------:R-:W-:-:S03]  /*0e80*/  VIADD R3, R8, 0x10 ;  /* 0x0000001008037836 */ /* 0x000fc60000000000 */
[----:B------:R-:W-:Y:S01]  /*0e90*/  STL [R1+0x64], RZ ;  /* 0x000064ff01007387 */ /* 0x000fe20000100800 */
[----:B------:R-:W-:-:S04]  /*0ea0*/  IMAD.IADD R12, R9, 0x1, -R12 ;  /* 0x00000001090c7824 */ /* 0x000fc800078e0a0c */
[----:B0-----:R-:W-:Y:S01]  /*0eb0*/  IMAD.SHL.U32 R4, R12, 0x2, RZ ;  /* 0x000000020c047824 */ /* 0x001fe200078e00ff */
[----:B------:R-:W-:Y:S01]  /*0ec0*/  CS2R R156, SRZ ;  /* 0x00000000009c7805 */ /* 0x000fe2000001ff00 */
[----:B------:R-:W-:Y:S01]  /*0ed0*/  IMAD.MOV.U32 R19, RZ, RZ, RZ ;  /* 0x000000ffff137224 */ /* 0x000fe200078e00ff */
[----:B--2---:R-:W-:-:S05]  /*0ee0*/  LOP3.LUT R2, R20, 0x1, RZ, 0xfc, !PT ;  /* 0x0000000114027812 */ /* 0x004fca00078efcff */
[----:B------:R0:W-:Y:S04]  /*0ef0*/  STL [R1+0xc], R2 ;  /* 0x00000c0201007387 */ /* 0x0001e80000100800 */
[----:B------:R-:W-:Y:S01]  /*0f00*/  STL [R1+0x14], RZ ;  /* 0x000014ff01007387 */ /* 0x000fe20000100800 */
[----:B0-----:R-:W-:-:S03]  /*0f10*/  IMAD.SHL.U32 R2, R7, 0x40, RZ ;  /* 0x0000004007027824 */ /* 0x001fc600078e00ff */
[----:B------:R-:W-:Y:S04]  /*0f20*/  STL [R1+0x20], R8 ;  /* 0x0000200801007387 */ /* 0x000fe80000100800 */
[----:B------:R-:W-:Y:S04]  /*0f30*/  STL [R1+0x58], R2 ;  /* 0x0000580201007387 */ /* 0x000fe80000100800 */
[----:B------:R0:W-:Y:S04]  /*0f40*/  STL [R1+0x34], R3 ;  /* 0x0000340301007387 */ /* 0x0001e80000100800 */
[----:B------:R1:W-:Y:S01]  /*0f50*/  STL [R1+0x18], R4 ;  /* 0x0000180401007387 */ /* 0x0003e20000100800 */
[----:B0-----:R-:W-:Y:S01]  /*0f60*/  IMAD.IADD R3, R2, 0x1, R0 ;  /* 0x0000000102037824 */ /* 0x001fe200078e0200 */
[----:B------:R-:W-:-:S05]  /*0f70*/  IADD3 R0, R18, R2, R5 ;  /* 0x0000000212007210 */ /* 0x000fca0007ffe005 */
[----:B------:R1:W-:Y:S04]  /*0f80*/  STL [R1+0x6c], R0 ;  /* 0x00006c0001007387 */ /* 0x0003e80000100800 */
[----:B------:R1:W-:Y:S02]  /*0f90*/  STL [R1+0x38], R3 ;  /* 0x0000380301007387 */ /* 0x0003e40000100800 */
.L_x_12335:
[----:B-12---:R-:W2:Y:S01]  /*0fa0*/  LDL.LU R12, [R1+0x48] ;  /* 0x00004800010c7983 */ /* 0x006ea20000300800 */
[----:B------:R-:W-:Y:S01]  /*0fb0*/  ULDC.64 UR4, c[0x0][0xa28] ;  /* 0x00028a0000047ab9 */ /* 0x000fe20000000a00 */
[----:B01----:R-:W0:Y:S01]  /*0fc0*/  LDC.64 R4, c[0x0][0xa08] ;  /* 0x00028200ff047b82 */ /* 0x003e220000000a00 */
[----:B----45:R-:W-:Y:S01]  /*0fd0*/  IMAD.MOV.U32 R24, RZ, RZ, RZ ;  /* 0x000000ffff187224 */ /* 0x030fe200078e00ff */
[----:B------:R-:W0:Y:S01]  /*0fe0*/  LDL R27, [R1+0x4c] ;  /* 0x00004c00011b7983 */ /* 0x000e220000100800 */
        /* <DEDUP_REMOVED lines=9> */
[----:B------:R-:W1:Y:S08]  /*1080*/  @P0 LDC.64 R2, c[0x0][0xa28] ;  /* 0x00028a00ff020b82 */ /* 0x000e700000000a00 */
[----:B------:R-:W3:Y:S01]  /*1090*/  @P1 LDC.64 R6, c[0x0][0xa18] ;  /* 0x00028600ff061b82 */ /* 0x000ee20000000a00 */
[----:B------:R-:W-:Y:S01]  /*10a0*/  ULDC UR4, c[0x0][0x288] ;  /* 0x0000a20000047ab9 */ /* 0x000fe20000000800 */
[----:B------:R-:W-:Y:S01]  /*10b0*/  ISETP.NE.AND.EX P3, PT, RZ, UR5, PT, P3 ;  /* 0x00000005ff007c0c */ /* 0x000fe2000bf65330 */
[----:B------:R-:W-:Y:S01]  /*10c0*/  IMAD.U32 R0, RZ, RZ, UR4 ;  /* 0x00000004ff007e24 */ /* 0x000fe2000f8e00ff */
[----:B------:R-:W-:Y:S01]  /*10d0*/  ULDC.64 UR4, c[0x0][0x418] ;  /* 0x0001060000047ab9 */ /* 0x000fe20000000a00 */
[----:B0-----:R-:W-:-:S04]  /*10e0*/  IMAD.WIDE R8, R27, 0x4, R4 ;  /* 0x000000041b087825 */ /* 0x001fc800078e0204 */
[----:B---3--:R-:W-:-:S06]  /*10f0*/  @P1 IMAD.WIDE R4, R27, 0x4, R6 ;  /* 0x000000041b041825 */ /* 0x008fcc00078e0206 */
[----:B------:R-:W5:Y:S01]  /*1100*/  @P3 LDG.E R24, desc[UR40][R8.64] ;  /* 0x0000002808183981 */ /* 0x000f62000c1e1900 */
[----:B--2---:R-:W-:Y:S01]  /*1110*/  LOP3.LUT R26, R12, 0xffff, RZ, 0xc0, !PT ;  /* 0x0000ffff0c1a7812 */ /* 0x004fe200078ec0ff */
[----:B-1----:R-:W-:Y:S02]  /*1120*/  @P0 IMAD.WIDE R2, R27, 0x4, R2 ;  /* 0x000000041b020825 */ /* 0x002fe400078e0202 */
        /* <DEDUP_REMOVED lines=13> */
[----:B--2---:R0:W-:Y:S04]  /*1200*/  STL [R1+0x4], R0 ;  /* 0x0000040001007387 */ /* 0x0041e80000100800 */
        /* <DEDUP_REMOVED lines=15> */
[----:B------:R0:W-:Y:S02]  /*1300*/  STL [R1+0x4], R14 ;  /* 0x0000040e01007387 */ /* 0x0001e40000100800 */
.L_x_12154:
[----:B------:R-:W-:Y:S02]  /*1310*/  IMAD.U32 R50, RZ, RZ, UR5 ;  /* 0x00000005ff327e24 */ /* 0x000fe4000f8e00ff */
[----:B------:R-:W-:Y:S01]  /*1320*/  IMAD.U32 R25, RZ, RZ, UR4 ;  /* 0x00000004ff197e24 */ /* 0x000fe2000f8e00ff */
[----:B------:R-:W-:Y:S06]  /*1330*/  @!P2 BRA `(.L_x_12155) ;  /* 0x000000000010a947 */ /* 0x000fec0003800000 */
[----:B------:R-:W2:Y:S02]  /*1340*/  LDC.64 R2, c[0x0][0xa20] ;  /* 0x00028800ff027b82 */ /* 0x000ea40000000a00 */
[----:B--2---:R-:W-:-:S05]  /*1350*/  IMAD.WIDE R2, R27, 0x4, R2 ;  /* 0x000000041b027825 */ /* 0x004fca00078e0202 */
[----:B------:R2:W5:Y:S01]  /*1360*/  LDG.E R25, desc[UR40][R2.64] ;  /* 0x0000002802197981 */ /* 0x000562000c1e1900 */
[----:B------:R-:W-:Y:S05]  /*1370*/  BRA `(.L_x_12156) ;  /* 0x0000000000107947 */ /* 0x000fea0003800000 */
.L_x_12155:
[----:B------:R-:W-:Y:S05]  /*1380*/  @!P3 BRA `(.L_x_12156) ;  /* 0x00000000000cb947 */ /* 0x000fea0003800000 */
[----:B------:R-:W2:Y:S04]  /*1390*/  LDG.E R0, desc[UR40][R8.64] ;  /* 0x0000002808007981 */ /* 0x000ea8000c1e1900 */
[----:B------:R-:W2:Y:S02]  /*13a0*/  LDG.E R25, desc[UR40][R8.64+0x4] ;  /* 0x0000042808197981 */ /* 0x000ea4000c1e1900 */
[----:B--2---:R-:W-:-:S07]  /*13b0*/  IMAD.IADD R25, R25, 0x1, -R0 ;  /* 0x0000000119197824 */ /* 0x004fce00078e0a00 */
.L_x_12156:
[----:B------:R-:W-:Y:S01]  /*13c0*/  ULDC.64 UR4, c[0x0][0xa10] ;  /* 0x0002840000047ab9 */ /* 0x000fe20000000a00 */
[----:B------:R-:W3:Y:S01]  /*13d0*/  LDL R8, [R1+0x44] ;  /* 0x0000440001087983 */ /* 0x000ee20000100800 */
[----:B------:R-:W-:Y:S01]  /*13e0*/  ISETP.NE.U32.AND P0, PT, RZ, UR4, PT ;  /* 0x00000004ff007c0c */ /* 0x000fe2000bf05070 */
[----:B------:R-:W4:Y:S03]  /*13f0*/  LDC R6, c[0x0][0x448] ;  /* 0x00011200ff067b82 */ /* 0x000f260000000800 */
[----:B------:R-:W-:Y:S01]  /*1400*/  ISETP.NE.AND.EX P0, PT, RZ, UR5, PT, P0 ;  /* 0x00000005ff007c0c */ /* 0x000fe2000bf05300 */
[----:B------:R-:W-:Y:S02]  /*1410*/  ULDC.64 UR4, c[0x0][0xa30] ;  /* 0x00028c0000047ab9 */ /* 0x000fe40000000a00 */
[----:B------:R-:W-:Y:S01]  /*1420*/  ISETP.NE.U32.AND P1, PT, RZ, UR4, PT ;  /* 0x00000004ff007c0c */ /* 0x000fe2000bf25070 */
[----:B-----5:R-:W-:Y:S01]  /*1430*/  IMAD.MOV.U32 R45, RZ, RZ, R25 ;  /* 0x000000ffff2d7224 */ /* 0x020fe200078e0019 */
[----:B------:R-:W0:Y:S02]  /*1440*/  LDC.64 R12, c[0x0][0x9e0] ;  /* 0x00027800ff0c7b82 */ /* 0x000e240000000a00 */
[----:B------:R-:W-:-:S06]  /*1450*/  ISETP.NE.AND.EX P1, PT, RZ, UR5, PT, P1 ;  /* 0x00000005ff007c0c */ /* 0x000fcc000bf25310 */
[----:B--2---:R-:W2:Y:S08]  /*1460*/  @P0 LDC.64 R2, c[0x0][0xa10] ;  /* 0x00028400ff020b82 */ /* 0x004eb00000000a00 */
[----:B------:R-:W1:Y:S01]  /*1470*/  @P1 LDC.64 R4, c[0x0][0xa30] ;  /* 0x00028c00ff041b82 */ /* 0x000e620000000a00 */
[----:B--2---:R-:W-:-:S05]  /*1480*/  @P0 IMAD.WIDE R2, R27, 0x4, R2 ;  /* 0x000000041b020825 */ /* 0x004fca00078e0202 */
[----:B------:R-:W2:Y:S04]  /*1490*/  @P0 LDG.E R0, desc[UR40][R2.64] ;  /* 0x0000002802000981 */ /* 0x000ea8000c1e1900 */
[----:B------:R3:W2:Y:S01]  /*14a0*/  @P0 LDG.E R7, desc[UR40][R2.64+0x4] ;  /* 0x0000042802070981 */ /* 0x0006a2000c1e1900 */
[----:B-1----:R-:W-:-:S05]  /*14b0*/  @P1 IMAD.WIDE R4, R27, 0x4, R4 ;  /* 0x000000041b041825 */ /* 0x002fca00078e0204 */
[----:B------:R1:W5:Y:S01]  /*14c0*/  @P1 LDG.E R45, desc[UR40][R4.64] ;  /* 0x00000028042d1981 */ /* 0x000362000c1e1900 */
[----:B----4-:R-:W-:Y:S01]  /*14d0*/  ISETP.NE.AND P1, PT, R6, 0x1, PT ;  /* 0x000000010600780c */ /* 0x010fe20003f25270 */
[----:B------:R-:W-:Y:S01]  /*14e0*/  IMAD.IADD R15, R25, 0x1, -R10 ;  /* 0x00000001190f7824 */ /* 0x000fe200078e0a0a */
[----:B0-----:R-:W-:-:S11]  /*14f0*/  ISETP.GE.AND P2, PT, R13, 0x1, PT ;  /* 0x000000010d00780c */ /* 0x001fd60003f46270 */
[----:B------:R-:W0:Y:S08]  /*1500*/  @P1 LDC R9, c[0x0][0x44c] ;  /* 0x00011300ff091b82 */ /* 0x000e300000000800 */
[----:B------:R-:W4:Y:S01]  /*1510*/  @P1 LDC R6, c[0x0][0x450] ;  /* 0x00011400ff061b82 */ /* 0x000f220000000800 */
[----:B---3--:R-:W-:-:S04]  /*1520*/  IMAD R20, R8, 0xc0, RZ ;  /* 0x000000c008147824 */ /* 0x008fc800078e02ff */
[----:B------:R-:W-:Y:S01]  /*1530*/  VIADD R2, R20, 0xbf ;  /* 0x000000bf14027836 */ /* 0x000fe20000000000 */
[----:B------:R1:W-:Y:S03]  /*1540*/  STL [R1+0x1c], R20 ;  /* 0x00001c1401007387 */ /* 0x0003e60000100800 */
[----:B0-----:R-:W-:-:S05]  /*1550*/  @P1 IMAD.HI.U32 R3, R2, R9, RZ ;  /* 0x0000000902031227 */ /* 0x001fca00078e00ff */
[----:B----4-:R-:W-:Y:S01]  /*1560*/  @P1 SHF.R.U32.HI R2, RZ, R6, R3 ;  /* 0x00000006ff021219 */ /* 0x010fe20000011603 */
[----:B--2---:R-:W-:-:S04]  /*1570*/  @P0 IMAD.IADD R50, R7, 0x1, -R0 ;  /* 0x0000000107320824 */ /* 0x004fc800078e0a00 */
[----:B------:R-:W-:-:S04]  /*1580*/  IMAD.IADD R8, R15, 0x1, R50 ;  /* 0x000000010f087824 */ /* 0x000fc800078e0232 */
[C---:B------:R-:W-:Y:S01]  /*1590*/  VIADD R0, R8.reuse, 0x9f ;  /* 0x0000009f08007836 */ /* 0x040fe20000000000 */
[----:B------:R1:W-:Y:S01]  /*15a0*/  STL [R1+0x8], R8 ;  /* 0x0000080801007387 */ /* 0x0003e20000100800 */
[----:B------:R-:W-:Y:S02]  /*15b0*/  IADD3 R48, R8, 0x1, -R14 ;  /* 0x0000000108307810 */ /* 0x000fe40007ffe80e */
[----:B------:R-:W-:-:S04]  /*15c0*/  IMAD.HI R0, R0, 0x66666667, RZ ;  /* 0x6666666700007827 */ /* 0x000fc800078e02ff */
[----:B------:R-:W-:Y:S01]  /*15d0*/  IMAD.IADD R7, R48, 0x1, R2 ;  /* 0x0000000130077824 */ /* 0x000fe200078e0202 */
[----:B------:R-:W-:-:S04]  /*15e0*/  SHF.R.U32.HI R3, RZ, 0x1f, R0 ;  /* 0x0000001fff037819 */ /* 0x000fc80000011600 */
[----:B------:R-:W-:Y:S01]  /*15f0*/  LEA.HI.SX32 R44, R0, R3, 0x1a ;  /* 0x00000003002c7211 */ /* 0x000fe200078fd2ff */
[----:B------:R-:W-:Y:S01]  /*1600*/  IMAD.IADD R0, R7, 0x1, R12 ;  /* 0x0000000107007824 */ /* 0x000fe200078e020c */
        /* <DEDUP_REMOVED lines=12> */
.L_x_12159:
[----:B------:R-:W-:-:S13]  /*16d0*/  ISETP.NE.AND P0, PT, R13, 0x1, PT ;  /* 0x000000010d00780c */ /* 0x000fda0003f05270 */
[----:B------:R-:W0:Y:S02]  /*16e0*/  @P0 LDC.64 R4, c[0x0][0x9e8] ;  /* 0x00027a00ff040b82 */ /* 0x000e240000000a00 */
[----:B0-----:R-:W-:-:S05]  /*16f0*/  @P0 IMAD.HI.U32 R4, R2, R4, RZ ;  /* 0x0000000402040227 */ /* 0x001fca00078e00ff */
[----:B------:R-:W-:-:S07]  /*1700*/  @P0 SHF.R.U32.HI R2, RZ, R5, R4 ;  /* 0x00000005ff020219 */ /* 0x000fce0000011604 */
.L_x_12160:
[----:B------:R-:W-:Y:S05]  /*1710*/  BSYNC B0 ;  /* 0x0000000000007941 */ /* 0x000fea0003800000 */
.L_x_12158:
[----:B------:R-:W-:-:S05]  /*1720*/  IMAD R3, R2, R13, R13 ;  /* 0x0000000d02037224 */ /* 0x000fca00078e020d */
[----:B------:R-:W-:-:S07]  /*1730*/  VIMNMX R0, R0, R3, PT ;  /* 0x0000000300007248 */ /* 0x000fce0003fe0100 */
.L_x_12157:
[----:B------:R-:W0:Y:S01]  /*1740*/  @P1 LDC R4, c[0x0][0x44c] ;  /* 0x00011300ff041b82 */ /* 0x000e220000000800 */
[----:B------:R-:W-:Y:S01]  /*1750*/  VIADD R0, R0, 0x9f ;  /* 0x0000009f00007836 */ /* 0x000fe20000000000 */
[----:B------:R-:W-:Y:S01]  /*1760*/  ULDC UR4, c[0x0][0x9dc] ;  /* 0x0002770000047ab9 */ /* 0x000fe20000000800 */
[----:B------:R-:W-:Y:S02]  /*1770*/  IMAD.MOV.U32 R2, RZ, RZ, R20 ;  /* 0x000000ffff027224 */ /* 0x000fe400078e0014 */
[----:B------:R-:W-:-:S03]  /*1780*/  IMAD.HI R0, R0, 0x66666667, RZ ;  /* 0x6666666700007827 */ /* 0x000fc600078e02ff */
[----:B------:R-:W1:Y:S01]  /*1790*/  @P1 LDC R5, c[0x0][0x450] ;  /* 0x00011400ff051b82 */ /* 0x000e620000000800 */
[----:B------:R-:W-:Y:S01]  /*17a0*/  IMAD.IADD R105, R8, 0x1, -R14 ;  /* 0x0000000108697824 */ /* 0x000fe200078e0a0e */
[----:B------:R-:W-:-:S04]  /*17b0*/  SHF.R.U32.HI R3, RZ, 0x1f, R0 ;  /* 0x0000001fff037819 */ /* 0x000fc80000011600 */
[----:B------:R-:W-:-:S04]  /*17c0*/  LEA.HI.SX32 R3, R0, R3, 0x1a ;  /* 0x0000000300037211 */ /* 0x000fc800078fd2ff */
        /* <DEDUP_REMOVED lines=16> */
.L_x_12163:
[----:B------:R-:W-:-:S13]  /*18d0*/  ISETP.NE.AND P0, PT, R13, 0x1, PT ;  /* 0x000000010d00780c */ /* 0x000fda0003f05270 */
[----:B------:R-:W0:Y:S02]  /*18e0*/  @P0 LDC.64 R4, c[0x0][0x9e8] ;  /* 0x00027a00ff040b82 */ /* 0x000e240000000a00 */
[----:B0-----:R-:W-:-:S05]  /*18f0*/  @P0 IMAD.HI.U32 R4, R0, R4, RZ ;  /* 0x0000000400040227 */ /* 0x001fca00078e00ff */
[----:B------:R-:W-:-:S07]  /*1900*/  @P0 SHF.R.U32.HI R0, RZ, R5, R4 ;  /* 0x00000005ff000219 */ /* 0x000fce0000011604 */
.L_x_12164:
[----:B------:R-:W-:Y:S05]  /*1910*/  BSYNC B0 ;  /* 0x0000000000007941 */ /* 0x000fea0003800000 */
.L_x_12162:
[----:B------:R-:W-:-:S05]  /*1920*/  IMAD R3, R0, R13, RZ ;  /* 0x0000000d00037224 */ /* 0x000fca00078e02ff */
[----:B------:R-:W-:-:S07]  /*1930*/  VIMNMX R2, R2, R3, !PT ;  /* 0x0000000302027248 */ /* 0x000fce0007fe0100 */
.L_x_12161:
[----:B------:R-:W-:Y:S01]  /*1940*/  IMAD.HI R2, R2, 0x66666667, RZ ;  /* 0x6666666702027827 */ /* 0x000fe200078e02ff */
[----:B------:R-:W-:Y:S01]  /*1950*/  LOP3.LUT R12, R11, 0xff, RZ, 0xc0, !PT ;  /* 0x000000ff0b0c7812 */ /* 0x000fe200078ec0ff */
[----:B------:R-:W-:Y:S01]  /*1960*/  BSSY B0, `(.L_x_12165) ;  /* 0x0000029000007945 */ /* 0x000fe20003800000 */
[----:B------:R-:W-:Y:S01]  /*1970*/  SHF.R.U32.HI R4, RZ, 0x10, R11 ;  /* 0x00000010ff047819 */ /* 0x000fe2000001160b */
[----:B------:R-:W-:Y:S01]  /*1980*/  IMAD.MOV.U32 R0, RZ, RZ, RZ ;  /* 0x000000ffff007224 */ /* 0x000fe200078e00ff */
[----:B------:R-:W-:Y:S01]  /*1990*/  SHF.R.U32.HI R3, RZ, 0x1f, R2 ;  /* 0x0000001fff037819 */ /* 0x000fe20000011602 */
[----:B------:R0:W-:Y:S03]  /*19a0*/  STL [R1+0x68], R12 ;  /* 0x0000680c01007387 */ /* 0x0001e60000100800 */
[----:B------:R-:W-:Y:S01]  /*19b0*/  LEA.HI.SX32 R3, R2, R3, 0x1a ;  /* 0x0000000302037211 */ /* 0x000fe200078fd2ff */
[----:B------:R0:W-:Y:S03]  /*19c0*/  STL [R1+0x5c], R4 ;  /* 0x00005c0401007387 */ /* 0x0001e60000100800 */
        /* <DEDUP_REMOVED lines=34> */
.L_x_12166:
[----:B------:R-:W-:Y:S05]  /*1bf0*/  BSYNC B0 ;  /* 0x0000000000007941 */ /* 0x000fea0003800000 */
.L_x_12165:
        /* <DEDUP_REMOVED lines=37> */
.L_x_12169:
[----:B------:R-:W-:Y:S05]  /*1e50*/  BSYNC B6 ;  /* 0x0000000000067941 */ /* 0x000fea0003800000 */
.L_x_12168:
        /* <DEDUP_REMOVED lines=20> */
.L_x_12171:
[----:B------:R-:W-:Y:S05]  /*1fa0*/  BSYNC B6 ;  /* 0x0000000000067941 */ /* 0x000fea0003800000 */
.L_x_12170:
[----:B------:R-:W2:Y:S01]  /*1fb0*/  LDL.64 R12, [R1+0x20] ;  /* 0x00002000010c7983 */ /* 0x000ea20000100a00 */
[----:B------:R-:W-:Y:S01]  /*1fc0*/  ULDC.64 UR4, c[0x0][0x9f8] ;  /* 0x00027e0000047ab9 */ /* 0x000fe20000000a00 */
[----:B------:R-:W-:Y:S01]  /*1fd0*/  IMAD.MOV.U32 R0, RZ, RZ, R27 ;  /* 0x000000ffff007224 */ /* 0x000fe200078e001b */
[----:B------:R-:W-:Y:S01]  /*1fe0*/  ISETP.NE.U32.AND P0, PT, RZ, UR4, PT ;  /* 0x00000004ff007c0c */ /* 0x000fe2000bf05070 */
[----:B------:R-:W2:Y:S01]  /*1ff0*/  LDL.64 R10, [R1+0x20] ;  /* 0x00002000010a7983 */ /* 0x000ea20000100a00 */
[----:B------:R-:W0:Y:S01]  /*2000*/  LDC.64 R28, c[0x0][0x300] ;  /* 0x0000c000ff1c7b82 */ /* 0x000e220000000a00 */
[----:B------:R-:W1:Y:S01]  /*2010*/  S2R R54, SR_TID.X ;  /* 0x0000000000367919 */ /* 0x000e620000002100 */
[----:B------:R-:W-:Y:S01]  /*2020*/  ISETP.NE.AND.EX P0, PT, RZ, UR5, PT, P0 ;  /* 0x00000005ff007c0c */ /* 0x000fe2000bf05300 */
[----:B------:R-:W-:Y:S01]  /*2030*/  IMAD.IADD R24, R24, 0x1, R25 ;  /* 0x0000000118187824 */ /* 0x000fe200078e0219 */
[----:B------:R-:W-:Y:S01]  /*2040*/  SHF.R.S32.HI R23, RZ, 0x1f, R22 ;  /* 0x0000001fff177819 */ /* 0x000fe20000011416 */
[----:B------:R-:W-:Y:S01]  /*2050*/  ULDC.64 UR4, c[0x0][0x330] ;  /* 0x0000cc0000047ab9 */ /* 0x000fe20000000a00 */
[----:B------:R-:W-:-:S02]  /*2060*/  ULDC.64 UR6, c[0x0][0xa08] ;  /* 0x0002820000067ab9 */ /* 0x000fc40000000a00 */
[----:B------:R-:W3:Y:S08]  /*2070*/  LDC.64 R34, c[0x0][0x3f8] ;  /* 0x0000fe00ff227b82 */ /* 0x000ef00000000a00 */
[----:B------:R-:W4:Y:S08]  /*2080*/  @P0 LDC.64 R2, c[0x0][0x9f8] ;  /* 0x00027e00ff020b82 */ /* 0x000f300000000a00 */
[----:B------:R-:W3:Y:S01]  /*2090*/  LDC.64 R40, c[0x0][0x408] ;  /* 0x00010200ff287b82 */ /* 0x000ee20000000a00 */
[----:B----4-:R-:W-:Y:S01]  /*20a0*/  @P0 IMAD.WIDE R2, R27, 0x4, R2 ;  /* 0x000000041b020825 */ /* 0x010fe200078e0202 */
[----:B------:R-:W-:-:S06]  /*20b0*/  SHF.R.S32.HI R14, RZ, 0x1f, R24 ;  /* 0x0000001fff0e7819 */ /* 0x000fcc0000011418 */
[----:B------:R-:W4:Y:S01]  /*20c0*/  LDC R27, c[0x0][0x3f4] ;  /* 0x0000fd00ff1b7b82 */ /* 0x000f220000000800 */
[----:B------:R3:W4:Y:S01]  /*20d0*/  @P0 LDG.E R0, desc[UR40][R2.64] ;  /* 0x0000002802000981 */ /* 0x000722000c1e1900 */
[----:B--2---:R-:W-:-:S05]  /*20e0*/  IMAD.MOV.U32 R10, RZ, RZ, R12 ;  /* 0x000000ffff0a7224 */ /* 0x004fca00078e000c */
[----:B------:R-:W-:-:S05]  /*20f0*/  SHF.R.S32.HI R11, RZ, 0x1f, R10 ;  /* 0x0000001fff0b7819 */ /* 0x000fca000001140a */
[----:B------:R2:W-:Y:S04]  /*2100*/  STL [R1+0x24], R11 ;  /* 0x0000240b01007387 */ /* 0x0005e80000100800 */
[----:B------:R-:W2:Y:S04]  /*2110*/  LDL R53, [R1+0x54] ;  /* 0x0000540001357983 */ /* 0x000ea80000100800 */
[----:B------:R-:W2:Y:S01]  /*2120*/  LDL R52, [R1+0x58] ;  /* 0x0000580001347983 */ /* 0x000ea20000100800 */
[-C--:B0-----:R-:W-:Y:S02]  /*2130*/  IMAD R6, R14, R28.reuse, RZ ;  /* 0x0000001c0e067224 */ /* 0x081fe400078e02ff */
[----:B------:R-:W-:-:S04]  /*2140*/  IMAD.WIDE.U32 R4, R24, R28, RZ ;  /* 0x0000001c18047225 */ /* 0x000fc800078e00ff */
[----:B------:R-:W-:Y:S02]  /*2150*/  IMAD R7, R24, R29, R6 ;  /* 0x0000001d18077224 */ /* 0x000fe400078e0206 */
[----:B-1----:R-:W-:Y:S02]  /*2160*/  VIADD R8, R54, 0xffffff80 ;  /* 0xffffff8036087836 */ /* 0x002fe40000000000 */
[----:B------:R-:W-:Y:S02]  /*2170*/  IMAD.IADD R5, R5, 0x1, R7 ;  /* 0x0000000105057824 */ /* 0x000fe400078e0207 */
[----:B------:R-:W-:Y:S01]  /*2180*/  IMAD.WIDE.U32 R6, R26, UR4, R22 ;  /* 0x000000041a067c25 */ /* 0x000fe2000f8e0016 */
[----:B------:R-:W-:-:S03]  /*2190*/  SHF.R.S32.HI R9, RZ, 0x1f, R8 ;  /* 0x0000001fff097819 */ /* 0x000fc60000011408 */
[C---:B------:R-:W-:Y:S01]  /*21a0*/  IMAD R7, R26.reuse, UR5, R7 ;  /* 0x000000051a077c24 */ /* 0x040fe2000f8e0207 */
[----:B------:R-:W-:Y:S01]  /*21b0*/  ULDC.64 UR4, c[0x0][0x308] ;  /* 0x0000c20000047ab9 */ /* 0x000fe20000000a00 */
[----:B------:R-:W-:Y:S01]  /*21c0*/  LEA.HI R9, R9, R8, RZ, 0x2 ;  /* 0x0000000809097211 */ /* 0x000fe200078f10ff */
[----:B---3--:R-:W-:Y:S01]  /*21d0*/  IMAD.WIDE.U32 R2, R26, UR4, R4 ;  /* 0x000000041a027c25 */ /* 0x008fe2000f8e0004 */
[----:B------:R-:W-:-:S03]  /*21e0*/  ISETP.NE.U32.AND P0, PT, RZ, UR6, PT ;  /* 0x00000006ff007c0c */ /* 0x000fc6000bf05070 */
[C---:B------:R-:W-:Y:S02]  /*21f0*/  VIADD R43, R54.reuse, 0xffffff80 ;  /* 0xffffff80362b7836 */ /* 0x040fe40000000000 */
[----:B------:R-:W-:Y:S01]  /*2200*/  VIADD R42, R54, 0xffffff80 ;  /* 0xffffff80362a7836 */ /* 0x000fe20000000000 */
[----:B------:R-:W-:Y:S01]  /*2210*/  SHF.R.S32.HI R8, RZ, 0x2, R9 ;  /* 0x00000002ff087819 */ /* 0x000fe20000011409 */
[----:B------:R-:W-:Y:S01]  /*2220*/  IMAD R21, R26, UR5, R3 ;  /* 0x000000051a157c24 */ /* 0x000fe2000f8e0203 */
[----:B------:R-:W-:Y:S01]  /*2230*/  SHF.R.S32.HI R9, RZ, 0x1f, R9 ;  /* 0x0000001fff097819 */ /* 0x000fe20000011409 */
[----:B------:R-:W-:Y:S01]  /*2240*/  ULDC.64 UR4, c[0x0][0x310] ;  /* 0x0000c40000047ab9 */ /* 0x000fe20000000a00 */
[----:B------:R-:W-:Y:S01]  /*2250*/  ISETP.NE.AND.EX P0, PT, RZ, UR7, PT, P0 ;  /* 0x00000007ff007c0c */ /* 0x000fe2000bf05300 */
[----:B------:R-:W-:Y:S01]  /*2260*/  ULDC.64 UR6, c[0x0][0x338] ;  /* 0x0000ce0000067ab9 */ /* 0x000fe20000000a00 */
[----:B----4-:R-:W-:Y:S02]  /*2270*/  SHF.R.S32.HI R3, RZ, 0x1f, R0 ;  /* 0x0000001fff037819 */ /* 0x010fe40000011400 */
[----:B------:R-:W-:-:S02]  /*2280*/  LEA.HI R42, R42, R43, RZ, 0x1 ;  /* 0x0000002b2a2a7211 */ /* 0x000fc400078f08ff */
[----:B------:R-:W-:Y:S02]  /*2290*/  LEA.HI R9, R9, R8, RZ, 0x2 ;  /* 0x0000000809097211 */ /* 0x000fe400078f10ff */
[----:B------:R-:W-:Y:S02]  /*22a0*/  SEL R3, R3, RZ, !P0 ;  /* 0x000000ff03037207 */ /* 0x000fe40004000000 */
[----:B------:R-:W-:Y:S02]  /*22b0*/  SHF.R.S32.HI R42, RZ, 0x1, R42 ;  /* 0x00000001ff2a7819 */ /* 0x000fe4000001142a */
[----:B------:R-:W-:Y:S02]  /*22c0*/  LOP3.LUT R9, R9, 0xfffffffc, RZ, 0xc0, !PT ;  /* 0xfffffffc09097812 */ /* 0x000fe400078ec0ff */
[----:B------:R-:W-:Y:S01]  /*22d0*/  SEL R5, R0, RZ, !P0 ;  /* 0x000000ff00057207 */ /* 0x000fe20004000000 */
[----:B------:R-:W-:Y:S01]  /*22e0*/  IMAD R0, R3, UR4, RZ ;  /* 0x0000000403007c24 */ /* 0x000fe2000f8e02ff */
[----:B------:R-:W-:Y:S01]  /*22f0*/  SHF.R.S32.HI R49, RZ, 0x1f, R42 ;  /* 0x0000001fff317819 */ /* 0x000fe2000001142a */
[----:B------:R-:W-:-:S02]  /*2300*/  IMAD.MOV.U32 R20, RZ, RZ, R2 ;  /* 0x000000ffff147224 */ /* 0x000fc400078e0002 */
[----:B------:R-:W-:Y:S01]  /*2310*/  IMAD R4, R3, UR6, RZ ;  /* 0x0000000603047c24 */ /* 0x000fe2000f8e02ff */
[----:B------:R-:W-:Y:S01]  /*2320*/  ISETP.GE.AND P1, PT, R22, R27, PT ;  /* 0x0000001b1600720c */ /* 0x000fe20003f26270 */
[----:B------:R-:W-:Y:S02]  /*2330*/  IMAD.IADD R9, R8, 0x1, -R9 ;  /* 0x0000000108097824 */ /* 0x000fe400078e0a09 */
[----:B------:R-:W-:-:S04]  /*2340*/  IMAD.WIDE.U32 R2, R5, UR6, R6 ;  /* 0x0000000605027c25 */ /* 0x000fc8000f8e0006 */
[----:B------:R-:W-:Y:S02]  /*2350*/  IMAD R7, R5, UR5, R0 ;  /* 0x0000000505077c24 */ /* 0x000fe4000f8e0200 */
[-C--:B------:R-:W-:Y:S02]  /*2360*/  IMAD R0, R49, R28.reuse, RZ ;  /* 0x0000001c31007224 */ /* 0x080fe400078e02ff */
[----:B------:R-:W-:Y:S01]  /*2370*/  IMAD.WIDE.U32 R20, R5, UR4, R20 ;  /* 0x0000000405147c25 */ /* 0x000fe2000f8e0014 */
[----:B------:R-:W-:Y:S01]  /*2380*/  LOP3.LUT P4, RZ, R9, 0x2, RZ, 0xc0, !PT ;  /* 0x0000000209ff7812 */ /* 0x000fe2000788c0ff */
[----:B------:R-:W-:Y:S02]  /*2390*/  ULDC UR4, c[0x0][0x2f4] ;  /* 0x0000bd0000047ab9 */ /* 0x000fe40000000800 */
[----:B------:R-:W-:Y:S01]  /*23a0*/  IMAD.WIDE.U32 R58, R42, R28, R22 ;  /* 0x0000001c2a3a7225 */ /* 0x000fe200078e0016 */
[----:B------:R-:W-:-:S03]  /*23b0*/  SEL R13, R27, RZ, P1 ;  /* 0x000000ff1b0d7207 */ /* 0x000fc60000800000 */
[----:B------:R-:W-:Y:S01]  /*23c0*/  IMAD R9, R42, R29, R0 ;  /* 0x0000001d2a097224 */ /* 0x000fe200078e0200 */
[----:B------:R-:W-:Y:S01]  /*23d0*/  IADD3 R51, P0, R20, R58, RZ ;  /* 0x0000003a14337210 */ /* 0x000fe20007f1e0ff */
[----:B------:R-:W-:Y:S02]  /*23e0*/  IMAD R75, R5, UR7, R4 ;  /* 0x00000007054b7c24 */ /* 0x000fe4000f8e0204 */
[----:B------:R-:W-:Y:S02]  /*23f0*/  IMAD.IADD R0, R21, 0x1, R7 ;  /* 0x0000000115007824 */ /* 0x000fe400078e0207 */
[----:B------:R-:W-:Y:S02]  /*2400*/  IMAD R4, R49, R34, RZ ;  /* 0x0000002231047224 */ /* 0x000fe400078e02ff */
[----:B------:R-:W-:Y:S01]  /*2410*/  IMAD.IADD R13, R22, 0x1, R13 ;  /* 0x00000001160d7824 */ /* 0x000fe200078e020d */
[----:B------:R-:W-:Y:S01]  /*2420*/  IADD3.X R58, R0, R59, R9, P0, !PT ;  /* 0x0000003b003a7210 */ /* 0x000fe200007fe409 */
[----:B------:R-:W-:-:S02]  /*2430*/  IMAD R15, R42, R35, R4 ;  /* 0x000000232a0f7224 */ /* 0x000fc400078e0204 */
[----:B------:R-:W-:Y:S01]  /*2440*/  IMAD.WIDE.U32 R4, R42, R34, R10 ;  /* 0x000000222a047225 */ /* 0x000fe200078e000a */
[----:B------:R-:W-:-:S03]  /*2450*/  SHF.R.S32.HI R12, RZ, 0x1f, R13 ;  /* 0x0000001fff0c7819 */ /* 0x000fc6000001140d */
[----:B------:R-:W-:Y:S02]  /*2460*/  IMAD R6, R49, R40, RZ ;  /* 0x0000002831067224 */ /* 0x000fe400078e02ff */
[----:B------:R-:W-:Y:S01]  /*2470*/  IMAD.WIDE.U32 R8, R42, R34, R22 ;  /* 0x000000222a087225 */ /* 0x000fe200078e0016 */
[----:B------:R-:W-:-:S03]  /*2480*/  LEA.HI R59, R12, R13, RZ, 0x4 ;  /* 0x0000000d0c3b7211 */ /* 0x000fc600078f20ff */
[----:B------:R-:W-:Y:S02]  /*2490*/  IMAD.IADD R5, R5, 0x1, R15 ;  /* 0x0000000105057824 */ /* 0x000fe400078e020f */
[C---:B------:R-:W-:Y:S02]  /*24a0*/  IMAD R25, R42.reuse, R41, R6 ;  /* 0x000000292a197224 */ /* 0x040fe400078e0206 */
[----:B------:R-:W-:Y:S01]  /*24b0*/  IMAD.IADD R9, R15, 0x1, R9 ;  /* 0x000000010f097824 */ /* 0x000fe200078e0209 */
[----:B-----5:R-:W-:Y:S01]  /*24c0*/  SHF.R.S32.HI R15, RZ, 0x1f, R45 ;  /* 0x0000001fff0f7819 */ /* 0x020fe2000001142d */
[----:B------:R-:W-:-:S04]  /*24d0*/  IMAD.WIDE.U32 R6, R42, R40, R10 ;  /* 0x000000282a067225 */ /* 0x000fc800078e000a */
[----:B--2---:R-:W-:-:S04]  /*24e0*/  IMAD.WIDE.U32 R10, R42, R40, R22 ;  /* 0x000000282a0a7225 */ /* 0x004fc800078e0016 */
[----:B------:R-:W-:-:S04]  /*24f0*/  IMAD.WIDE.U32 R30, R45, R34, R4 ;  /* 0x000000222d1e7225 */ /* 0x000fc800078e0004 */
[----:B------:R-:W-:Y:S02]  /*2500*/  IMAD.IADD R7, R7, 0x1, R25 ;  /* 0x0000000107077824 */ /* 0x000fe400078e0219 */
[----:B------:R-:W-:Y:S02]  /*2510*/  IMAD.IADD R11, R25, 0x1, R11 ;  /* 0x00000001190b7824 */ /* 0x000fe400078e020b */
[C---:B------:R-:W-:Y:S02]  /*2520*/  IMAD R26, R15.reuse, R34, RZ ;  /* 0x000000220f1a7224 */ /* 0x040fe400078e02ff */
[----:B------:R-:W-:Y:S01]  /*2530*/  IMAD R12, R15, R40, RZ ;  /* 0x000000280f0c7224 */ /* 0x000fe200078e02ff */
[----:B------:R-:W-:Y:S01]  /*2540*/  SHF.R.U32.HI R61, RZ, 0x7, R54 ;  /* 0x00000007ff3d7819 */ /* 0x000fe20000011636 */
[----:B------:R-:W-:Y:S01]  /*2550*/  IMAD R63, R29, 0xa0, RZ ;  /* 0x000000a01d3f7824 */ /* 0x000fe200078e02ff */
[----:B------:R-:W-:Y:S01]  /*2560*/  IADD3 R42, P0, R42, R24, RZ ;  /* 0x000000182a2a7210 */ /* 0x000fe20007f1e0ff */
[----:B------:R-:W-:Y:S01]  /*2570*/  IMAD R25, R45, R35, R26 ;  /* 0x000000232d197224 */ /* 0x000fe200078e021a */
[----:B------:R-:W-:Y:S01]  /*2580*/  LOP3.LUT R16, R16, 0xfffffffb, RZ, 0xc0, !PT ;  /* 0xfffffffb10107812 */ /* 0x000fe200078ec0ff */
[----:B------:R-:W-:Y:S01]  /*2590*/  IMAD R13, R35, 0xa0, RZ ;  /* 0x000000a0230d7824 */ /* 0x000fe200078e02ff */
[----:B------:R-:W-:Y:S01]  /*25a0*/  LOP3.LUT R67, R59, 0xfffffff0, RZ, 0xc0, !PT ;  /* 0xfffffff03b437812 */ /* 0x000fe200078ec0ff */
[----:B------:R-:W-:-:S04]  /*25b0*/  IMAD.WIDE.U32 R32, R45, R34, R8 ;  /* 0x000000222d207225 */ /* 0x000fc800078e0008 */
[----:B------:R-:W-:Y:S02]  /*25c0*/  IMAD R71, R45, R41, R12 ;  /* 0x000000292d477224 */ /* 0x000fe400078e020c */
[----:B------:R-:W-:Y:S02]  /*25d0*/  IMAD R65, R41, 0xa0, RZ ;  /* 0x000000a029417824 */ /* 0x000fe400078e02ff */
[----:B------:R-:W-:-:S04]  /*25e0*/  IMAD.WIDE.U32 R36, R45, R40, R6 ;  /* 0x000000282d247225 */ /* 0x000fc800078e0006 */
[----:B------:R-:W-:-:S04]  /*25f0*/  IMAD.WIDE.U32 R38, R45, R40, R10 ;  /* 0x000000282d267225 */ /* 0x000fc800078e000a */
[----:B------:R-:W-:Y:S02]  /*2600*/  VIADD R78, R22, 0x20 ;  /* 0x00000020164e7836 */ /* 0x000fe40000000000 */
[----:B------:R-:W-:-:S04]  /*2610*/  IMAD.WIDE.U32 R28, R28, 0xa0, RZ ;  /* 0x000000a01c1c7825 */ /* 0x000fc800078e00ff */
[----:B------:R-:W-:-:S04]  /*2620*/  IMAD.WIDE.U32 R34, R34, 0xa0, RZ ;  /* 0x000000a022227825 */ /* 0x000fc800078e00ff */
[----:B------:R-:W-:Y:S01]  /*2630*/  IMAD.WIDE.U32 R40, R40, 0xa0, RZ ;  /* 0x000000a028287825 */ /* 0x000fe200078e00ff */
[----:B------:R-:W-:Y:S02]  /*2640*/  @P1 LOP3.LUT R16, R16, 0x4, RZ, 0xfc, !PT ;  /* 0x0000000410101812 */ /* 0x000fe400078efcff */
[----:B------:R-:W-:Y:S01]  /*2650*/  ISETP.GE.AND P3, PT, R22, UR4, PT ;  /* 0x0000000416007c0c */ /* 0x000fe2000bf66270 */
[----:B------:R-:W-:Y:S01]  /*2660*/  IMAD.IADD R69, R37, 0x1, R71 ;  /* 0x0000000125457824 */ /* 0x000fe200078e0247 */
[----:B------:R-:W-:Y:S01]  /*2670*/  ISETP.GE.AND P2, PT, R78, UR4, PT ;  /* 0x000000044e007c0c */ /* 0x000fe2000bf46270 */
[----:B------:R-:W-:Y:S01]  /*2680*/  VIADD R61, R61, 0x8 ;  /* 0x000000083d3d7836 */ /* 0x000fe20000000000 */
[----:B------:R-:W-:Y:S01]  /*2690*/  SHF.R.S32.HI R73, RZ, 0x1f, R67 ;  /* 0x0000001fff497819 */ /* 0x000fe20000011443 */
[----:B------:R-:W-:Y:S02]  /*26a0*/  IMAD.SHL.U32 R62, R27, 0x2, RZ ;  /* 0x000000021b3e7824 */ /* 0x000fe400078e00ff */
[----:B------:R-:W-:-:S02]  /*26b0*/  IMAD.X R43, R49, 0x1, R14, P0 ;  /* 0x00000001312b7824 */ /* 0x000fc400000e060e */
[----:B------:R-:W-:Y:S02]  /*26c0*/  IMAD.IADD R63, R29, 0x1, R63 ;  /* 0x000000011d3f7824 */ /* 0x000fe400078e023f */
[----:B------:R-:W-:Y:S02]  /*26d0*/  IMAD.IADD R64, R35, 0x1, R13 ;  /* 0x0000000123407824 */ /* 0x000fe400078e020d */
[----:B------:R-:W-:Y:S02]  /*26e0*/  IMAD.IADD R65, R41, 0x1, R65 ;  /* 0x0000000129417824 */ /* 0x000fe400078e0241 */
[----:B------:R-:W-:Y:S02]  /*26f0*/  IMAD.IADD R66, R31, 0x1, R25 ;  /* 0x000000011f427824 */ /* 0x000fe400078e0219 */
[----:B------:R-:W-:Y:S02]  /*2700*/  IMAD.IADD R68, R25, 0x1, R33 ;  /* 0x0000000119447824 */ /* 0x000fe400078e0221 */
[----:B------:R-:W-:-:S02]  /*2710*/  IMAD.IADD R71, R71, 0x1, R39 ;  /* 0x0000000147477824 */ /* 0x000fc400078e0227 */
[----:B------:R-:W-:Y:S01]  /*2720*/  IMAD.IADD R75, R3, 0x1, R75 ;  /* 0x00000001034b7824 */ /* 0x000fe200078e024b */
[----:B------:R-:W-:Y:S02]  /*2730*/  SHF.R.U32.HI R60, RZ, 0x3, R53 ;  /* 0x00000003ff3c7819 */ /* 0x000fe40000011635 */
[----:B------:R-:W-:-:S04]  /*2740*/  LOP3.LUT R5, R53, 0x30, R59, 0xf8, !PT ;  /* 0x0000003035057812 */ /* 0x000fc800078ef83b */
[----:B------:R-:W-:-:S05]  /*2750*/  LOP3.LUT R5, R5, R60, RZ, 0x3c, !PT ;  /* 0x0000003c05057212 */ /* 0x000fca00078e3cff */
[----:B------:R-:W-:-:S07]  /*2760*/  IMAD.IADD R70, R52, 0x1, R5 ;  /* 0x0000000134467824 */ /* 0x000fce00078e0205 */
.L_x_12201:
[----:B--2---:R-:W2:Y:S01]  /*2770*/  LDL R4, [R1+0x38] ;  /* 0x0000380001047983 */ /* 0x004ea20000100800 */
[----:B0---4-:R-:W0:Y:S01]  /*2780*/  LDC.64 R52, c[0x0][0x2e8] ;  /* 0x0000ba00ff347b82 */ /* 0x011e220000000a00 */
[----:B------:R-:W-:Y:S01]  /*2790*/  VIADD R47, R47, 0xffffffff ;  /* 0xffffffff2f2f7836 */ /* 0x000fe20000000000 */
[----:B------:R-:W-:Y:S01]  /*27a0*/  LOP3.LUT R16, R16, 0xfffffffd, RZ, 0xc0, !PT ;  /* 0xfffffffd10107812 */ /* 0x000fe200078ec0ff */
[----:B------:R-:W-:Y:S05]  /*27b0*/  YIELD ;  /* 0x0000000000007946 */ /* 0x000fea0003800000 */
[----:B------:R-:W1:Y:S01]  /*27c0*/  LDC R27, c[0x0][0x3f4] ;  /* 0x0000fd00ff1b7b82 */ /* 0x000e620000000800 */
[----:B------:R-:W-:Y:S01]  /*27d0*/  SHF.R.S32.HI R55, RZ, 0x1f, R47 ;  /* 0x0000001fff377819 */ /* 0x000fe2000001142f */
[-C--:B------:R-:W-:Y:S01]  /*27e0*/  IMAD R7, R63, R47.reuse, RZ ;  /* 0x0000002f3f077224 */ /* 0x080fe200078e02ff */
[----:B------:R-:W-:Y:S01]  /*27f0*/  ISETP.GT.AND P5, PT, R47, R46, PT ;  /* 0x0000002e2f00720c */ /* 0x000fe20003fa4270 */
[----:B---3--:R-:W-:Y:S01]  /*2800*/  IMAD.WIDE.U32 R14, R28, R47, RZ ;  /* 0x0000002f1c0e7225 */ /* 0x008fe200078e00ff */
[----:B------:R-:W-:Y:S03]  /*2810*/  BSSY B0, `(.L_x_12172) ;  /* 0x000027f000007945 */ /* 0x000fe60003800000 */
[----:B------:R-:W-:-:S04]  /*2820*/  IMAD R9, R55, R28, R7 ;  /* 0x0000001c37097224 */ /* 0x000fc800078e0207 */
[----:B------:R-:W-:Y:S01]  /*2830*/  IMAD.IADD R57, R15, 0x1, R9 ;  /* 0x000000010f397824 */ /* 0x000fe200078e0209 */
[----:B0-----:R-:W-:-:S03]  /*2840*/  IADD3 R12, P0, P1, R14, R52, R51 ;  /* 0x000000340e0c7210 */ /* 0x001fc6000791e033 */
[----:B------:R-:W-:Y:S02]  /*2850*/  @P5 LOP3.LUT R16, R16, 0x2, RZ, 0xfc, !PT ;  /* 0x0000000210105812 */ /* 0x000fe400078efcff */
[----:B------:R-:W-:Y:S02]  /*2860*/  IADD3.X R13, R57, R53, R58, P0, P1 ;  /* 0x00000035390d7210 */ /* 0x000fe400007e243a */
        /* <DEDUP_REMOVED lines=14> */
[----:B------:R-:W0:Y:S01]  /*2950*/  S2R R6, SR_TID.X ;  /* 0x0000000000067919 */ /* 0x000e220000002100 */
[----:B------:R-:W-:Y:S01]  /*2960*/  BSSY B1, `(.L_x_12175) ;  /* 0x0000022000017945 */ /* 0x000fe20003800000 */
[----:B------:R-:W-:Y:S02]  /*2970*/  CS2R R24, SRZ ;  /* 0x0000000000187805 */ /* 0x000fe4000001ff00 */
[----:B------:R-:W-:Y:S01]  /*2980*/  CS2R R14, SRZ ;  /* 0x00000000000e7805 */ /* 0x000fe2000001ff00 */
[C---:B0-----:R-:W-:Y:S02]  /*2990*/  VIADD R10, R6.reuse, 0xffffff80 ;  /* 0xffffff80060a7836 */ /* 0x041fe40000000000 */
[----:B------:R-:W-:Y:S02]  /*29a0*/  VIADD R8, R6, 0xffffff80 ;  /* 0xffffff8006087836 */ /* 0x000fe40000000000 */
[----:B------:R-:W-:-:S03]  /*29b0*/  IMAD R6, R47, -0xa0, R50 ;  /* 0xffffff602f067824 */ /* 0x000fc600078e0232 */
[----:B------:R-:W-:Y:S02]  /*29c0*/  LEA.HI R8, R8, R10, RZ, 0x1 ;  /* 0x0000000a08087211 */ /* 0x000fe400078f08ff */
[----:B------:R-:W-:Y:S02]  /*29d0*/  CS2R R10, SRZ ;  /* 0x00000000000a7805 */ /* 0x000fe4000001ff00 */
[----:B------:R-:W-:Y:S02]  /*29e0*/  VIMNMX R6, R6, 0xa0, PT ;  /* 0x000000a006067848 */ /* 0x000fe40003fe0100 */
[----:B------:R-:W-:-:S04]  /*29f0*/  SHF.R.S32.HI R8, RZ, 0x1, R8 ;  /* 0x00000001ff087819 */ /* 0x000fc80000011408 */
[----:B------:R-:W-:Y:S02]  /*2a00*/  ISETP.GE.AND P1, PT, R8, R6, PT ;  /* 0x000000060800720c */ /* 0x000fe40003f26270 */
[----:B------:R-:W-:-:S11]  /*2a10*/  CS2R R8, SRZ ;  /* 0x0000000000087805 */ /* 0x000fd6000001ff00 */
[----:B------:R-:W-:Y:S05]  /*2a20*/  @P1 BRA `(.L_x_12176) ;  /* 0x0000000000541947 */ /* 0x000fea0003800000 */
[----:B------:R-:W2:Y:S01]  /*2a30*/  LDL.64 R80, [R1+0x20] ;  /* 0x0000200001507983 */ /* 0x000ea20000100a00 */
[----:B------:R-:W-:-:S03]  /*2a40*/  ULDC.64 UR4, c[0x0][0x3e8] ;  /* 0x0000fa0000047ab9 */ /* 0x000fc60000000a00 */
[----:B------:R-:W3:Y:S01]  /*2a50*/  LDL R26, [R1+0x34] ;  /* 0x00003400011a7983 */ /* 0x000ee20000100800 */
[----:B------:R-:W-:Y:S01]  /*2a60*/  IADD3 R4, P0, P5, R30, UR4, R4 ;  /* 0x000000041e047c10 */ /* 0x000fe2000fd1e004 */
[----:B------:R-:W-:Y:S02]  /*2a70*/  IMAD.MOV.U32 R6, RZ, RZ, R36 ;  /* 0x000000ffff067224 */ /* 0x000fe400078e0024 */
[----:B------:R-:W-:Y:S01]  /*2a80*/  IMAD R9, R65, R47, RZ ;  /* 0x0000002f41097224 */ /* 0x000fe200078e02ff */
[----:B------:R-:W-:Y:S01]  /*2a90*/  IADD3.X R5, R66, UR5, R7, P0, P5 ;  /* 0x0000000542057c10 */ /* 0x000fe200087ea407 */
[----:B------:R-:W-:Y:S01]  /*2aa0*/  IMAD.MOV.U32 R7, RZ, RZ, R69 ;  /* 0x000000ffff077224 */ /* 0x000fe200078e0045 */
[----:B------:R-:W-:Y:S01]  /*2ab0*/  ULDC.64 UR4, c[0x0][0x400] ;  /* 0x0001000000047ab9 */ /* 0x000fe20000000a00 */
[-C--:B------:R-:W-:Y:S02]  /*2ac0*/  IMAD R9, R55, R40.reuse, R9 ;  /* 0x0000002837097224 */ /* 0x080fe400078e0209 */
[----:B------:R-:W-:-:S03]  /*2ad0*/  IMAD.WIDE.U32 R6, R47, R40, R6 ;  /* 0x000000282f067225 */ /* 0x000fc600078e0006 */
[----:B------:R-:W-:-:S04]  /*2ae0*/  IADD3 R6, P0, R6, UR4, RZ ;  /* 0x0000000406067c10 */ /* 0x000fc8000ff1e0ff */
[----:B------:R-:W-:Y:S02]  /*2af0*/  IADD3.X R7, R7, UR5, R9, P0, !PT ;  /* 0x0000000507077c10 */ /* 0x000fe400087fe409 */
        /* <DEDUP_REMOVED lines=8> */
.L_x_12176:
[----:B------:R-:W-:Y:S05]  /*2b80*/  BSYNC B1 ;  /* 0x0000000000017941 */ /* 0x000fea0003800000 */
.L_x_12175:
        /* <DEDUP_REMOVED lines=8> */
.L_x_12177:
[----:B------:R-:W2:Y:S01]  /*2c10*/  LDL R4, [R1+0x14] ;  /* 0x0000140001047983 */ /* 0x000ea20000100800 */
[----:B------:R-:W-:Y:S01]  /*2c20*/  IMAD R74, R157, 0x8, R18 ;  /* 0x000000089d4a7824 */ /* 0x000fe200078e0212 */
[----:B------:R-:W-:Y:S01]  /*2c30*/  BSSY B1, `(.L_x_12178) ;  /* 0x0000004000017945 */ /* 0x000fe20003800000 */
[----:B--2---:R-:W-:-:S04]  /*2c40*/  SHF.L.U32 R77, R4, 0x1f, RZ ;  /* 0x0000001f044d7819 */ /* 0x004fc800000006ff */
[----:B------:R-:W0:Y:S02]  /*2c50*/  SYNCS.PHASECHK.TRANS64.TRYWAIT P5, [R74+URZ+0x13290], R77 ;  /* 0x0132904d4a0075a7 */ /* 0x000e2400080a017f */
[----:B0-----:R-:W-:Y:S05]  /*2c60*/  @!P5 BRA `(.L_x_12179) ;  /* 0x000001f80068d947 */ /* 0x001fea0003800000 */
.L_x_12482:
[----:B------:R-:W-:Y:S05]  /*2c70*/  BSYNC B1 ;  /* 0x0000000000017941 */ /* 0x000fea0003800000 */
.L_x_12178:
[----:B------:R-:W-:Y:S05]  /*2c80*/  @P1 BRA `(.L_x_12180) ;  /* 0x0000002000dc1947 */ /* 0x000fea0003800000 */
[----:B------:R-:W-:Y:S04]  /*2c90*/  BSSY B1, `(.L_x_12181) ;  /* 0x0000074000017945 */ /* 0x000fe80003800000 */
[----:B------:R-:W-:Y:S05]  /*2ca0*/  @P3 BRA `(.L_x_12182) ;  /* 0x0000000400c83947 */ /* 0x000fea0003800000 */
        /* <DEDUP_REMOVED lines=15> */
[----:B------:R-:W-:Y:S01]  /*2da0*/  IMAD.MOV.U32 R14, RZ, RZ, R4 ;  /* 0x000000ffff0e7224 */ /* 0x000fe200078e0004 */
[----:B------:R-:W-:Y:S01]  /*2db0*/  PRMT R54, R54, 0x654, R25 ;  /* 0x0000065436367816 */ /* 0x000fe20000000019 */
[----:B------:R-:W-:Y:S01]  /*2dc0*/  IMAD.SHL.U32 R25, R53, 0x100, RZ ;  /* 0x0000010035197824 */ /* 0x000fe200078e00ff */
[----:B------:R-:W-:Y:S01]  /*2dd0*/  LOP3.LUT R24, R24, 0xff00, R15, 0xf8, !PT ;  /* 0x0000ff0018187812 */ /* 0x000fe200078ef80f */
[----:B------:R-:W-:Y:S01]  /*2de0*/  IMAD.U32 R15, R79, 0x10000, RZ ;  /* 0x000100004f0f7824 */ /* 0x000fe200078e00ff */
[----:B------:R-:W-:Y:S01]  /*2df0*/  F2FP.F16.E4M3.UNPACK_B R4, R5 ;  /* 0x00000005ff04723e */ /* 0x000fe200020006ff */
        /* <DEDUP_REMOVED lines=29> */
[----:B------:R-:W-:Y:S01]  /*2fd0*/  HADD2.F32 R25, -RZ, R15.H1_H1 ;  /* 0x3000000fff197230 */ /* 0x000fe20000004100 */
[----:B------:R-:W-:Y:S01]  /*2fe0*/  F2FP.SATFINITE.E4M3.F32.PACK_AB_MERGE_C R87, R84, R83, RZ ;  /* 0x000000535457723e */ /* 0x000fe200048070ff */
[----:B------:R-:W-:Y:S02]  /*2ff0*/  HADD2.F32 R15, -RZ, R14.H0_H0 ;  /* 0x2000000eff0f7230 */ /* 0x000fe40000004100 */
[-C--:B------:R-:W-:Y:S01]  /*3000*/  FMUL.FTZ R82, R24, R57.reuse ;  /* 0x0000003918527220 */ /* 0x080fe20000410000 */
[----:B------:R-:W-:Y:S02]  /*3010*/  HADD2.F32 R56, -RZ, R56.H0_H0 ;  /* 0x20000038ff387230 */ /* 0x000fe40000004100 */
[----:B------:R-:W-:Y:S01]  /*3020*/  FMUL.FTZ R81, R25, R57 ;  /* 0x0000003919517220 */ /* 0x000fe20000410000 */
[----:B------:R-:W-:Y:S01]  /*3030*/  HADD2.F32 R14, -RZ, R14.H1_H1 ;  /* 0x3000000eff0e7230 */ /* 0x000fe20000004100 */
[----:B------:R-:W-:Y:S01]  /*3040*/  F2FP.SATFINITE.E4M3.F32.PACK_AB_MERGE_C R5, R5, R4, R87 ;  /* 0x000000040505723e */ /* 0x000fe20004807057 */
[----:B------:R-:W-:-:S02]  /*3050*/  HADD2.F32 R54, -RZ, R53.H1_H1 ;  /* 0x30000035ff367230 */ /* 0x000fc40000004100 */
[-C--:B------:R-:W-:Y:S01]  /*3060*/  FMUL.FTZ R57, R15, R56.reuse ;  /* 0x000000380f397220 */ /* 0x080fe20000410000 */
[----:B------:R-:W-:Y:S02]  /*3070*/  HADD2.F32 R53, -RZ, R53.H0_H0 ;  /* 0x20000035ff357230 */ /* 0x000fe40000004100 */
[----:B------:R-:W-:Y:S01]  /*3080*/  FMUL.FTZ R80, R14, R56 ;  /* 0x000000380e507220 */ /* 0x000fe20000410000 */
[----:B------:R-:W-:Y:S01]  /*3090*/  F2FP.F16.E4M3.UNPACK_B R56, R79.H1 ;  /* 0x0000004fff38723e */ /* 0x000fe200030006ff */
[-C--:B------:R-:W-:Y:S01]  /*30a0*/  FFMA.FTZ R24, R24, R54.reuse, -R81 ;  /* 0x0000003618187223 */ /* 0x080fe20000010851 */
[----:B------:R-:W-:Y:S01]  /*30b0*/  FFMA.FTZ R25, R25, R54, R82 ;  /* 0x0000003619197223 */ /* 0x000fe20000010052 */
[----:B------:R-:W-:Y:S01]  /*30c0*/  FFMA.FTZ R81, R15, R53, -R80 ;  /* 0x000000350f517223 */ /* 0x000fe20000010850 */
[----:B------:R-:W-:Y:S01]  /*30d0*/  F2FP.F16.E4M3.UNPACK_B R15, R7.H1 ;  /* 0x00000007ff0f723e */ /* 0x000fe200030006ff */
[----:B------:R-:W-:Y:S01]  /*30e0*/  FFMA.FTZ R82, R14, R53, R57 ;  /* 0x000000350e527223 */ /* 0x000fe20000010039 */
[----:B------:R-:W-:Y:S01]  /*30f0*/  F2FP.F16.E4M3.UNPACK_B R53, R55.H1 ;  /* 0x00000037ff35723e */ /* 0x000fe200030006ff */
[----:B------:R-:W-:Y:S01]  /*3100*/  HADD2.F32 R80, -RZ, R56.H1_H1 ;  /* 0x30000038ff507230 */ /* 0x000fe20000004100 */
[----:B------:R-:W-:Y:S01]  /*3110*/  F2FP.SATFINITE.E4M3.F32.PACK_AB_MERGE_C R85, R25, R24, RZ ;  /* 0x000000181955723e */ /* 0x000fe200048070ff */
        /* <DEDUP_REMOVED lines=41> */
.L_x_12184:
[----:B------:R-:W-:Y:S05]  /*33b0*/  BSYNC B2 ;  /* 0x0000000000027941 */ /* 0x000fea0003800000 */
.L_x_12183:
[----:B------:R1:W-:Y:S02]  /*33c0*/  STG.E.128 desc[UR40][R12.64], R4 ;  /* 0x000000040c007986 */ /* 0x0003e4000c101d28 */
.L_x_12182:
[----:B------:R-:W-:Y:S05]  /*33d0*/  BSYNC B1 ;  /* 0x0000000000017941 */ /* 0x000fea0003800000 */
.L_x_12181:
        /* <DEDUP_REMOVED lines=14> */
[----:B------:R-:W-:Y:S01]  /*34c0*/  LOP3.LUT R8, R11, 0xff, RZ, 0xc0, !PT ;  /* 0x000000ff0b087812 */ /* 0x000fe200078ec0ff */
[----:B------:R-:W-:Y:S01]  /*34d0*/  IMAD.SHL.U32 R10, R10, 0x100, RZ ;  /* 0x000001000a0a7824 */ /* 0x000fe200078e00ff */
[----:B------:R-:W-:Y:S02]  /*34e0*/  SHF.R.U32.HI R14, RZ, 0x8, R9 ;  /* 0x00000008ff0e7819 */ /* 0x000fe40000011609 */
[----:B------:R-:W-:Y:S02]  /*34f0*/  SHF.R.U32.HI R24, RZ, 0x10, R11 ;  /* 0x00000010ff187819 */ /* 0x000fe4000001160b */
[----:B------:R-:W-:Y:S01]  /*3500*/  LOP3.LUT R11, R9, 0xff0000ff, RZ, 0xc0, !PT ;  /* 0xff0000ff090b7812 */ /* 0x000fe200078ec0ff */
[----:B------:R-:W-:Y:S01]  /*3510*/  IMAD.SHL.U32 R14, R14, 0x100, RZ ;  /* 0x000001000e0e7824 */ /* 0x000fe200078e00ff */
[----:B------:R-:W-:-:S02]  /*3520*/  SHF.R.U32.HI R15, RZ, 0x10, R9 ;  /* 0x00000010ff0f7819 */ /* 0x000fc40000011609 */
[----:B------:R-:W-:Y:S01]  /*3530*/  PRMT R9, R25, 0x654, R8 ;  /* 0x0000065419097816 */ /* 0x000fe20000000008 */
[----:B-1----:R-:W-:Y:S01]  /*3540*/  IMAD.MOV.U32 R8, RZ, RZ, R4 ;  /* 0x000000ffff087224 */ /* 0x002fe200078e0004 */
[----:B------:R-:W-:Y:S01]  /*3550*/  LOP3.LUT R14, R11, 0xff00, R14, 0xf8, !PT ;  /* 0x0000ff000b0e7812 */ /* 0x000fe200078ef80e */
[----:B------:R-:W-:Y:S01]  /*3560*/  IMAD.U32 R15, R15, 0x10000, RZ ;  /* 0x000100000f0f7824 */ /* 0x000fe200078e00ff */
[----:B------:R-:W-:Y:S01]  /*3570*/  LOP3.LUT R9, R9, 0xff00, R10, 0xf8, !PT ;  /* 0x0000ff0009097812 */ /* 0x000fe200078ef80a */
[----:B------:R-:W-:Y:S01]  /*3580*/  IMAD.U32 R10, R24, 0x10000, RZ ;  /* 0x00010000180a7824 */ /* 0x000fe200078e00ff */
[-C--:B------:R-:W-:Y:S02]  /*3590*/  F2FP.F16.E4M3.UNPACK_B R4, R5.reuse ;  /* 0x00000005ff04723e */ /* 0x080fe400020006ff */
        /* <DEDUP_REMOVED lines=43> */
[-C--:B------:R-:W-:Y:S01]  /*3850*/  FFMA.FTZ R54, R9, R26.reuse, -R54 ;  /* 0x0000001a09367223 */ /* 0x080fe20000010836 */
        /* <DEDUP_REMOVED lines=45> */
.L_x_12186:
[----:B------:R-:W-:Y:S05]  /*3b30*/  BSYNC B1 ;  /* 0x0000000000017941 */ /* 0x000fea0003800000 */
.L_x_12185:
[----:B-1----:R1:W-:Y:S01]  /*3b40*/  STG.E.128 desc[UR40][R12.64+0x20], R4 ;  /* 0x000020040c007986 */ /* 0x0023e2000c101d28 */
[----:B------:R-:W-:Y:S05]  /*3b50*/  BRA `(.L_x_12180) ;  /* 0x0000001400287947 */ /* 0x000fea0003800000 */
.L_x_12174:
[----:B------:R-:W0:Y:S01]  /*3b60*/  S2R R5, SR_TID.X ;  /* 0x0000000000057919 */ /* 0x000e220000002100 */
[----:B------:R-:W2:Y:S01]  /*3b70*/  LDL R26, [R1+0xc] ;  /* 0x00000c00011a7983 */ /* 0x000ea20000100800 */
[C---:B0-----:R-:W-:Y:S02]  /*3b80*/  VIADD R8, R5.reuse, 0xffffff80 ;  /* 0xffffff8005087836 */ /* 0x041fe40000000000 */
[----:B------:R-:W-:Y:S02]  /*3b90*/  VIADD R6, R5, 0xffffff80 ;  /* 0xffffff8005067836 */ /* 0x000fe40000000000 */
[----:B------:R-:W-:-:S03]  /*3ba0*/  IMAD R5, R47, -0xa0, R50 ;  /* 0xffffff602f057824 */ /* 0x000fc600078e0232 */
[----:B------:R-:W-:Y:S02]  /*3bb0*/  LEA.HI R6, R6, R8, RZ, 0x1 ;  /* 0x0000000806067211 */ /* 0x000fe400078f08ff */
[----:B------:R-:W-:Y:S02]  /*3bc0*/  VIMNMX R5, R5, 0xa0, PT ;  /* 0x000000a005057848 */ /* 0x000fe40003fe0100 */
[----:B------:R-:W-:-:S04]  /*3bd0*/  SHF.R.S32.HI R6, RZ, 0x1, R6 ;  /* 0x00000001ff067819 */ /* 0x000fc80000011406 */
[----:B------:R-:W-:-:S04]  /*3be0*/  ISETP.GE.AND P1, PT, R6, R5, PT ;  /* 0x000000050600720c */ /* 0x000fc80003f26270 */
[----:B------:R-:W-:-:S13]  /*3bf0*/  ISETP.GE.OR P0, PT, R22, R27, P1 ;  /* 0x0000001b1600720c */ /* 0x000fda0000f06670 */
[----:B------:R-:W0:Y:S08]  /*3c00*/  @!P0 LDC.64 R12, c[0x0][0x3e8] ;  /* 0x0000fa00ff0c8b82 */ /* 0x000e300000000a00 */
[----:B------:R-:W1:Y:S01]  /*3c10*/  @!P0 LDC.64 R24, c[0x0][0x400] ;  /* 0x00010000ff188b82 */ /* 0x000e620000000a00 */
[----:B------:R-:W-:Y:S02]  /*3c20*/  @!P0 IMAD.MOV.U32 R5, RZ, RZ, R71 ;  /* 0x000000ffff058224 */ /* 0x000fe400078e0047 */
[----:B------:R-:W-:-:S04]  /*3c30*/  @!P0 IMAD R6, R65, R47, RZ ;  /* 0x0000002f41068224 */ /* 0x000fc800078e02ff */
[----:B------:R-:W-:Y:S01]  /*3c40*/  @!P0 IMAD R6, R55, R40, R6 ;  /* 0x0000002837068224 */ /* 0x000fe200078e0206 */
[----:B0-----:R-:W-:Y:S01]  /*3c50*/  @!P0 IADD3 R12, P5, P6, R32, R12, R4 ;  /* 0x0000000c200c8210 */ /* 0x001fe20007ebe004 */
[----:B------:R-:W-:-:S04]  /*3c60*/  @!P0 IMAD.MOV.U32 R4, RZ, RZ, R38 ;  /* 0x000000ffff048224 */ /* 0x000fc800078e0026 */
[----:B------:R-:W-:Y:S01]  /*3c70*/  @!P0 IMAD.WIDE.U32 R4, R47, R40, R4 ;  /* 0x000000282f048225 */ /* 0x000fe200078e0004 */
[----:B------:R-:W-:Y:S02]  /*3c80*/  @!P0 IADD3.X R13, R68, R13, R7, P5, P6 ;  /* 0x0000000d440d8210 */ /* 0x000fe40002fec407 */
[----:B-1----:R-:W-:Y:S02]  /*3c90*/  @!P0 IADD3 R24, P5, R4, R24, RZ ;  /* 0x0000001804188210 */ /* 0x002fe40007fbe0ff */
[----:B------:R-:W-:Y:S02]  /*3ca0*/  CS2R R8, SRZ ;  /* 0x0000000000087805 */ /* 0x000fe4000001ff00 */
[----:B------:R-:W-:Y:S02]  /*3cb0*/  CS2R R10, SRZ ;  /* 0x00000000000a7805 */ /* 0x000fe4000001ff00 */
[----:B------:R-:W-:Y:S02]  /*3cc0*/  @!P0 IADD3.X R25, R25, R6, R5, P5, !PT ;  /* 0x0000000619198210 */ /* 0x000fe40002ffe405 */
[----:B------:R-:W-:-:S02]  /*3cd0*/  CS2R R4, SRZ ;  /* 0x0000000000047805 */ /* 0x000fc4000001ff00 */
[----:B------:R-:W-:Y:S01]  /*3ce0*/  CS2R R6, SRZ ;  /* 0x0000000000067805 */ /* 0x000fe2000001ff00 */
[----:B------:R-:W3:Y:S05]  /*3cf0*/  @!P0 LDG.E.128 R8, desc[UR40][R24.64] ;  /* 0x0000002818088981 */ /* 0x000eea000c1e1d00 */
[----:B------:R-:W4:Y:S01]  /*3d00*/  @!P0 LDG.E.128 R4, desc[UR40][R12.64] ;  /* 0x000000280c048981 */ /* 0x000f22000c1e1d00 */
[----:B------:R-:W-:Y:S02]  /*3d10*/  ISETP.GE.AND P0, PT, R22, R27, PT ;  /* 0x0000001b1600720c */ /* 0x000fe40003f06270 */
        /* <DEDUP_REMOVED lines=9> */
.L_x_12187:
[----:B------:R-:W2:Y:S01]  /*3db0*/  LDL R12, [R1+0x14] ;  /* 0x00001400010c7983 */ /* 0x000ea20000100800 */
[----:B------:R-:W-:Y:S01]  /*3dc0*/  IMAD R74, R157, 0x8, R18 ;  /* 0x000000089d4a7824 */ /* 0x000fe200078e0212 */
[----:B------:R-:W0:Y:S01]  /*3dd0*/  LDC R79, c[0x0][0x2f4] ;  /* 0x0000bd00ff4f7b82 */ /* 0x000e220000000800 */
[----:B------:R-:W-:Y:S01]  /*3de0*/  BSSY B1, `(.L_x_12188) ;  /* 0x0000004000017945 */ /* 0x000fe20003800000 */
[----:B--2---:R-:W-:-:S04]  /*3df0*/  SHF.L.U32 R77, R12, 0x1f, RZ ;  /* 0x0000001f0c4d7819 */ /* 0x004fc800000006ff */
[----:B------:R-:W1:Y:S02]  /*3e00*/  SYNCS.PHASECHK.TRANS64.TRYWAIT P5, [R74+URZ+0x13290], R77 ;  /* 0x0132904d4a0075a7 */ /* 0x000e6400080a017f */
[----:B01----:R-:W-:Y:S05]  /*3e10*/  @!P5 BRA `(.L_x_12189) ;  /* 0x000001e80010d947 */ /* 0x003fea0003800000 */
.L_x_12483:
[----:B------:R-:W-:Y:S05]  /*3e20*/  BSYNC B1 ;  /* 0x0000000000017941 */ /* 0x000fea0003800000 */
.L_x_12188:
[----:B------:R-:W1:Y:S01]  /*3e30*/  S2R R12, SR_TID.X ;  /* 0x00000000000c7919 */ /* 0x000e620000002100 */
[----:B------:R-:W-:Y:S01]  /*3e40*/  ISETP.GE.OR P5, PT, R22, R79, P1 ;  /* 0x0000004f1600720c */ /* 0x000fe20000fa6670 */
[----:B------:R-:W-:Y:S01]  /*3e50*/  ULDC.64 UR4, c[0x0][0x300] ;  /* 0x0000c00000047ab9 */ /* 0x000fe20000000a00 */
[----:B------:R-:W-:Y:S02]  /*3e60*/  IMAD.MOV.U32 R54, RZ, RZ, R14 ;  /* 0x000000ffff367224 */ /* 0x000fe400078e000e */
[----:B------:R-:W-:Y:S02]  /*3e70*/  IMAD.MOV.U32 R55, RZ, RZ, R57 ;  /* 0x000000ffff377224 */ /* 0x000fe400078e0039 */
[C---:B-1----:R-:W-:Y:S02]  /*3e80*/  VIADD R24, R12.reuse, 0xffffff80 ;  /* 0xffffff800c187836 */ /* 0x042fe40000000000 */
[----:B------:R-:W-:Y:S02]  /*3e90*/  VIADD R13, R12, 0xffffff80 ;  /* 0xffffff800c0d7836 */ /* 0x000fe40000000000 */
[----:B------:R-:W-:-:S03]  /*3ea0*/  IMAD R12, R49, UR4, RZ ;  /* 0x00000004310c7c24 */ /* 0x000fc6000f8e02ff */
[----:B------:R-:W-:-:S04]  /*3eb0*/  LEA.HI R13, R13, R24, RZ, 0x1 ;  /* 0x000000180d0d7211 */ /* 0x000fc800078f08ff */
[----:B------:R-:W-:-:S05]  /*3ec0*/  SHF.R.S32.HI R13, RZ, 0x1, R13 ;  /* 0x00000001ff0d7819 */ /* 0x000fca000001140d */
[----:B------:R-:W-:-:S04]  /*3ed0*/  IMAD.WIDE.U32 R54, R13, UR4, R54 ;  /* 0x000000040d367c25 */ /* 0x000fc8000f8e0036 */
[----:B------:R-:W-:Y:S01]  /*3ee0*/  IMAD R81, R13, UR5, R12 ;  /* 0x000000050d517c24 */ /* 0x000fe2000f8e020c */
[----:B------:R-:W-:Y:S06]  /*3ef0*/  @P5 BRA `(.L_x_12180) ;  /* 0x0000001000405947 */ /* 0x000fec0003800000 */
[----:B------:R-:W2:Y:S04]  /*3f00*/  LDL R25, [R1+0x54] ;  /* 0x0000540001197983 */ /* 0x000ea80000100800 */
[----:B------:R-:W3:Y:S01]  /*3f10*/  LDL R24, [R1+0x58] ;  /* 0x0000580001187983 */ /* 0x000ee20000100800 */
[----:B------:R-:W-:Y:S01]  /*3f20*/  IMAD.IADD R81, R81, 0x1, R55 ;  /* 0x0000000151517824 */ /* 0x000fe200078e0237 */
[----:B------:R-:W-:Y:S01]  /*3f30*/  IADD3 R57, P5, P6, R20, R54, R67 ;  /* 0x0000003614397210 */ /* 0x000fe20007ebe043 */
[----:B------:R-:W-:Y:S01]  /*3f40*/  IMAD.IADD R13, R79, 0x1, -R62 ;  /* 0x000000014f0d7824 */ /* 0x000fe200078e0a3e */
[----:B------:R-:W-:Y:S02]  /*3f50*/  BSSY B1, `(.L_x_12190) ;  /* 0x00000e8000017945 */ /* 0x000fe40003800000 */
[----:B------:R-:W-:-:S02]  /*3f60*/  IADD3.X R12, R0, R81, R73, P5, P6 ;  /* 0x00000051000c7210 */ /* 0x000fc40002fec449 */
[----:B------:R-:W-:Y:S02]  /*3f70*/  IADD3 R56, P5, R57, R52, RZ ;  /* 0x0000003439387210 */ /* 0x000fe40007fbe0ff */
[----:B------:R-:W-:-:S03]  /*3f80*/  LOP3.LUT P6, RZ, R16, 0x1, RZ, 0xc0, !PT ;  /* 0x0000000110ff7812 */ /* 0x000fc600078cc0ff */
[----:B------:R-:W-:Y:S01]  /*3f90*/  IMAD.X R57, R12, 0x1, R53, P5 ;  /* 0x000000010c397824 */ /* 0x000fe200028e0635 */
[----:B------:R-:W-:-:S04]  /*3fa0*/  LOP3.LUT P5, RZ, R16, 0x4, RZ, 0xc0, !PT ;  /* 0x0000000410ff7812 */ /* 0x000fc800078ac0ff */
[----:B------:R-:W-:-:S04]  /*3fb0*/  SEL R13, R62, R13, !P5 ;  /* 0x0000000d3e0d7207 */ /* 0x000fc80006800000 */
[----:B------:R-:W-:-:S04]  /*3fc0*/  SHF.R.S32.HI R12, RZ, 0x1f, R13 ;  /* 0x0000001fff0c7819 */ /* 0x000fc8000001140d */
[----:B------:R-:W-:-:S04]  /*3fd0*/  LEA.HI R12, R12, R13, RZ, 0x5 ;  /* 0x0000000d0c0c7211 */ /* 0x000fc800078f28ff */
[----:B------:R-:W-:-:S04]  /*3fe0*/  SHF.R.S32.HI R12, RZ, 0x5, R12 ;  /* 0x00000005ff0c7819 */ /* 0x000fc8000001140c */
[----:B------:R-:W-:-:S05]  /*3ff0*/  LEA.HI.SX32 R12, R59, R12, 0x1c ;  /* 0x0000000c3b0c7211 */ /* 0x000fca00078fe2ff */
[----:B------:R-:W-:-:S05]  /*4000*/  IMAD.SHL.U32 R83, R12, 0x10, RZ ;  /* 0x000000100c537824 */ /* 0x000fca00078e00ff */
[----:B--2---:R-:W-:-:S04]  /*4010*/  LOP3.LUT R13, R25, 0x30, R83, 0xf8, !PT ;  /* 0x00000030190d7812 */ /* 0x004fc800078ef853 */
        /* <DEDUP_REMOVED lines=10> */
[--C-:B------:R-:W-:Y:S02]  /*40c0*/  SHF.R.U32.HI R95, RZ, 0x18, R5.reuse ;  /* 0x00000018ff5f7819 */ /* 0x100fe40000011605 */
[----:B------:R-:W-:Y:S02]  /*40d0*/  LOP3.LUT R4, R5, 0xff, RZ, 0xc0, !PT ;  /* 0x000000ff05047812 */ /* 0x000fe400078ec0ff */
[----:B------:R-:W-:Y:S01]  /*40e0*/  SHF.R.U32.HI R93, RZ, 0x10, R5 ;  /* 0x00000010ff5d7819 */ /* 0x000fe20000011605 */
[----:B------:R-:W-:Y:S01]  /*40f0*/  IMAD.SHL.U32 R5, R94, 0x100, RZ ;  /* 0x000001005e057824 */ /* 0x000fe200078e00ff */
[----:B------:R-:W-:Y:S02]  /*4100*/  SHF.R.U32.HI R91, RZ, 0x18, R7 ;  /* 0x00000018ff5b7819 */ /* 0x000fe40000011607 */
[----:B------:R-:W-:-:S02]  /*4110*/  LOP3.LUT R6, R7, 0xff, RZ, 0xc0, !PT ;  /* 0x000000ff07067812 */ /* 0x000fc400078ec0ff */
[--C-:B------:R-:W-:Y:S02]  /*4120*/  SHF.R.U32.HI R89, RZ, 0x8, R7.reuse ;  /* 0x00000008ff597819 */ /* 0x100fe40000011607 */
[----:B------:R-:W-:Y:S02]  /*4130*/  SHF.R.U32.HI R88, RZ, 0x10, R7 ;  /* 0x00000010ff587819 */ /* 0x000fe40000011607 */
[----:B------:R-:W-:Y:S02]  /*4140*/  SHF.R.U32.HI R8, RZ, 0x18, R9 ;  /* 0x00000018ff087819 */ /* 0x000fe40000011609 */
[----:B------:R-:W-:Y:S02]  /*4150*/  LOP3.LUT R7, R9, 0xff, RZ, 0xc0, !PT ;  /* 0x000000ff09077812 */ /* 0x000fe400078ec0ff */
[----:B------:R-:W-:Y:S02]  /*4160*/  PRMT R4, R95, 0x654, R4 ;  /* 0x000006545f047816 */ /* 0x000fe40000000004 */
[----:B------:R-:W-:-:S02]  /*4170*/  SHF.R.U32.HI R86, RZ, 0x8, R11 ;  /* 0x00000008ff567819 */ /* 0x000fc4000001160b */
[----:B------:R-:W-:Y:S01]  /*4180*/  PRMT R8, R8, 0x654, R7 ;  /* 0x0000065408087816 */ /* 0x000fe20000000007 */
[----:B------:R-:W-:Y:S01]  /*4190*/  IMAD.SHL.U32 R7, R89, 0x100, RZ ;  /* 0x0000010059077824 */ /* 0x000fe200078e00ff */
[----:B------:R-:W-:Y:S01]  /*41a0*/  LOP3.LUT R4, R4, 0xff00, R5, 0xf8, !PT ;  /* 0x0000ff0004047812 */ /* 0x000fe200078ef805 */
[----:B------:R-:W-:Y:S01]  /*41b0*/  IMAD.U32 R5, R93, 0x10000, RZ ;  /* 0x000100005d057824 */ /* 0x000fe200078e00ff */
[----:B------:R-:W-:Y:S02]  /*41c0*/  LOP3.LUT R10, R11, 0xff0000ff, RZ, 0xc0, !PT ;  /* 0xff0000ff0b0a7812 */ /* 0x000fe400078ec0ff */
[----:B------:R-:W-:Y:S01]  /*41d0*/  SHF.R.U32.HI R92, RZ, 0x10, R11 ;  /* 0x00000010ff5c7819 */ /* 0x000fe2000001160b */
[----:B------:R-:W-:Y:S01]  /*41e0*/  IMAD.SHL.U32 R11, R86, 0x100, RZ ;  /* 0x00000100560b7824 */ /* 0x000fe200078e00ff */
[----:B------:R-:W-:Y:S02]  /*41f0*/  PRMT R6, R91, 0x654, R6 ;  /* 0x000006545b067816 */ /* 0x000fe40000000006 */
[----:B------:R-:W-:Y:S01]  /*4200*/  SHF.R.U32.HI R87, RZ, 0x8, R9 ;  /* 0x00000008ff577819 */ /* 0x000fe20000011609 */
[----:B------:R-:W-:Y:S01]  /*4210*/  IMAD.U32 R92, R92, 0x10000, RZ ;  /* 0x000100005c5c7824 */ /* 0x000fe200078e00ff */
[----:B------:R-:W-:-:S02]  /*4220*/  LOP3.LUT R7, R6, 0xff00, R7, 0xf8, !PT ;  /* 0x0000ff0006077812 */ /* 0x000fc400078ef807 */
[----:B------:R-:W-:Y:S01]  /*4230*/  SHF.R.U32.HI R90, RZ, 0x10, R9 ;  /* 0x00000010ff5a7819 */ /* 0x000fe20000011609 */
[----:B------:R-:W-:Y:S01]  /*4240*/  IMAD.SHL.U32 R9, R87, 0x100, RZ ;  /* 0x0000010057097824 */ /* 0x000fe200078e00ff */
[----:B------:R-:W-:Y:S01]  /*4250*/  LOP3.LUT R6, R4, 0xff0000, R5, 0xf8, !PT ;  /* 0x00ff000004067812 */ /* 0x000fe200078ef805 */
[----:B------:R-:W-:Y:S01]  /*4260*/  IMAD.U32 R4, R88, 0x10000, RZ ;  /* 0x0001000058047824 */ /* 0x000fe200078e00ff */
[----:B------:R-:W-:Y:S01]  /*4270*/  LOP3.LUT R91, R10, 0xff00, R11, 0xf8, !PT ;  /* 0x0000ff000a5b7812 */ /* 0x000fe200078ef80b */
[----:B------:R-:W-:Y:S01]  /*4280*/  IMAD.U32 R90, R90, 0x10000, RZ ;  /* 0x000100005a5a7824 */ /* 0x000fe200078e00ff */
[----:B------:R-:W-:Y:S02]  /*4290*/  F2FP.F16.E4M3.UNPACK_B R88, R85.H1 ;  /* 0x00000055ff58723e */ /* 0x000fe400030006ff */
[----:B--2---:R-:W-:Y:S02]  /*42a0*/  F2FP.F16.E4M3.UNPACK_B R11, R24.H1 ;  /* 0x00000018ff0b723e */ /* 0x004fe400030006ff */
[----:B-1----:R-:W-:Y:S01]  /*42b0*/  F2FP.F16.E4M3.UNPACK_B R10, R12.H1 ;  /* 0x0000000cff0a723e */ /* 0x002fe200030006ff */
[----:B------:R-:W-:Y:S01]  /*42c0*/  HADD2.F32 R5, -RZ, R88.H0_H0 ;  /* 0x20000058ff057230 */ /* 0x000fe20000004100 */
[----:B------:R-:W-:Y:S01]  /*42d0*/  LOP3.LUT R89, R8, 0xff00, R9, 0xf8, !PT ;  /* 0x0000ff0008597812 */ /* 0x000fe200078ef809 */
[----:B------:R-:W-:Y:S01]  /*42e0*/  HADD2.F32 R9, -RZ, R11.H0_H0 ;  /* 0x2000000bff097230 */ /* 0x000fe20000004100 */
[----:B------:R-:W-:Y:S01]  /*42f0*/  F2FP.F16.E4M3.UNPACK_B R86, R84.H1 ;  /* 0x00000054ff56723e */ /* 0x000fe200030006ff */
[--C-:B------:R-:W-:Y:S01]  /*4300*/  HADD2.F32 R8, -RZ, R10.reuse.H0_H0 ;  /* 0x2000000aff087230 */ /* 0x100fe20000004100 */
[----:B------:R-:W-:Y:S01]  /*4310*/  LOP3.LUT R4, R7, 0xff0000, R4, 0xf8, !PT ;  /* 0x00ff000007047812 */ /* 0x000fe200078ef804 */
[----:B------:R-:W-:-:S02]  /*4320*/  HADD2.F32 R10, -RZ, R10.H1_H1 ;  /* 0x3000000aff0a7230 */ /* 0x000fc40000004100 */
[-C--:B------:R-:W-:Y:S01]  /*4330*/  FMUL.FTZ R93, R9, R5.reuse ;  /* 0x00000005095d7220 */ /* 0x080fe20000410000 */
[----:B------:R-:W-:Y:S02]  /*4340*/  HADD2.F32 R87, -RZ, R86.H0_H0 ;  /* 0x20000056ff577230 */ /* 0x000fe40000004100 */
[C---:B------:R-:W-:Y:S01]  /*4350*/  FMUL.FTZ R94, R8.reuse, R5 ;  /* 0x00000005085e7220 */ /* 0x040fe20000410000 */
        /* <DEDUP_REMOVED lines=8> */
[----:B------:R-:W-:-:S02]  /*43e0*/  F2FP.F16.E4M3.UNPACK_B R88, R84 ;  /* 0x00000054ff58723e */ /* 0x000fc400020006ff */
[----:B------:R-:W-:Y:S01]  /*43f0*/  F2FP.F16.E4M3.UNPACK_B R24, R24 ;  /* 0x00000018ff18723e */ /* 0x000fe200020006ff */
[----:B------:R-:W-:Y:S01]  /*4400*/  HADD2.F32 R90, -RZ, R89.H0_H0 ;  /* 0x20000059ff5a7230 */ /* 0x000fe20000004100 */
[----:B------:R-:W-:Y:S01]  /*4410*/  F2FP.F16.E4M3.UNPACK_B R84, R12 ;  /* 0x0000000cff54723e */ /* 0x000fe200020006ff */
[-C--:B------:R-:W-:Y:S01]  /*4420*/  FMUL.FTZ R11, R86, R91.reuse ;  /* 0x0000005b560b7220 */ /* 0x080fe20000410000 */
[C---:B------:R-:W-:Y:S01]  /*4430*/  FMUL.FTZ R91, R10.reuse, R91 ;  /* 0x0000005b0a5b7220 */ /* 0x040fe20000410000 */
[----:B------:R-:W-:Y:S02]  /*4440*/  HADD2.F32 R85, -RZ, R24.H0_H0 ;  /* 0x20000018ff557230 */ /* 0x000fe40000004100 */
[----:B------:R-:W-:Y:S02]  /*4450*/  HADD2.F32 R12, -RZ, R84.H0_H0 ;  /* 0x20000054ff0c7230 */ /* 0x000fe40000004100 */
[-C--:B------:R-:W-:Y:S01]  /*4460*/  FFMA.FTZ R11, R10, R87.reuse, -R11 ;  /* 0x000000570a0b7223 */ /* 0x080fe2000001080b */
[----:B------:R-:W-:Y:S01]  /*4470*/  FFMA.FTZ R10, R86, R87, R91 ;  /* 0x00000057560a7223 */ /* 0x000fe2000001005b */
[----:B------:R-:W-:-:S02]  /*4480*/  HADD2.F32 R86, -RZ, R88.H0_H0 ;  /* 0x20000058ff567230 */ /* 0x000fc40000004100 */
[CC--:B------:R-:W-:Y:S01]  /*4490*/  FMUL.FTZ R91, R85.reuse, R90.reuse ;  /* 0x0000005a555b7220 */ /* 0x0c0fe20000410000 */
[----:B------:R-:W-:Y:S01]  /*44a0*/  FMUL.FTZ R90, R12, R90 ;  /* 0x0000005a0c5a7220 */ /* 0x000fe20000410000 */
[----:B------:R-:W-:Y:S01]  /*44b0*/  HADD2.F32 R89, -RZ, R89.H1_H1 ;  /* 0x30000059ff597230 */ /* 0x000fe20000004100 */
[----:B------:R-:W-:Y:S01]  /*44c0*/  F2FP.SATFINITE.E4M3.F32.PACK_AB_MERGE_C R9, R10, R9, RZ ;  /* 0x000000090a09723e */ /* 0x000fe200048070ff */
[----:B------:R-:W-:Y:S02]  /*44d0*/  HADD2.F32 R87, -RZ, R24.H1_H1 ;  /* 0x30000018ff577230 */ /* 0x000fe40000004100 */
[-C--:B------:R-:W-:Y:S01]  /*44e0*/  FFMA.FTZ R12, R12, R86.reuse, -R91 ;  /* 0x000000560c0c7223 */ /* 0x080fe2000001085b */
[----:B------:R-:W-:Y:S01]  /*44f0*/  FFMA.FTZ R24, R85, R86, R90 ;  /* 0x0000005655187223 */ /* 0x000fe2000001005a */
[----:B------:R-:W-:Y:S01]  /*4500*/  HADD2.F32 R84, -RZ, R84.H1_H1 ;  /* 0x30000054ff547230 */ /* 0x000fe20000004100 */
[----:B------:R-:W-:Y:S01]  /*4510*/  F2FP.F16.E4M3.UNPACK_B R91, R82.H1 ;  /* 0x00000052ff5b723e */ /* 0x000fe200030006ff */
[----:B------:R-:W-:-:S02]  /*4520*/  HADD2.F32 R86, -RZ, R88.H1_H1 ;  /* 0x30000058ff567230 */ /* 0x000fc40000004100 */
[CC--:B------:R-:W-:Y:S01]  /*4530*/  FMUL.FTZ R85, R87.reuse, R89.reuse ;  /* 0x0000005957557220 */ /* 0x0c0fe20000410000 */
[----:B------:R-:W-:Y:S01]  /*4540*/  F2FP.F16.E4M3.UNPACK_B R88, R26.H1 ;  /* 0x0000001aff58723e */ /* 0x000fe200030006ff */
[C---:B------:R-:W-:Y:S01]  /*4550*/  FMUL.FTZ R94, R84.reuse, R89 ;  /* 0x00000059545e7220 */ /* 0x040fe20000410000 */
[----:B------:R-:W-:Y:S01]  /*4560*/  F2FP.F16.E4M3.UNPACK_B R90, R80.H1 ;  /* 0x00000050ff5a723e */ /* 0x000fe200030006ff */
[----:B------:R-:W-:Y:S01]  /*4570*/  FFMA.FTZ R85, R84, R86, -R85 ;  /* 0x0000005654557223 */ /* 0x000fe20000010855 */
[----:B------:R-:W-:Y:S01]  /*4580*/  F2FP.F16.E4M3.UNPACK_B R84, R14.H1 ;  /* 0x0000000eff54723e */ /* 0x000fe200030006ff */
[--C-:B------:R-:W-:Y:S02]  /*4590*/  HADD2.F32 R92, -RZ, R91.reuse.H0_H0 ;  /* 0x2000005bff5c7230 */ /* 0x100fe40000004100 */
[----:B------:R-:W-:Y:S01]  /*45a0*/  FFMA.FTZ R87, R87, R86, R94 ;  /* 0x0000005657577223 */ /* 0x000fe2000001005e */
[----:B------:R-:W-:Y:S01]  /*45b0*/  HADD2.F32 R89, -RZ, R88.H0_H0 ;  /* 0x20000058ff597230 */ /* 0x000fe20000004100 */
[----:B------:R-:W-:Y:S01]  /*45c0*/  F2FP.F16.E4M3.UNPACK_B R14, R14 ;  /* 0x0000000eff0e723e */ /* 0x000fe200020006ff */
[----:B------:R-:W-:Y:S01]  /*45d0*/  HADD2.F32 R95, -RZ, R91.H1_H1 ;  /* 0x3000005bff5f7230 */ /* 0x000fe20000004100 */
[----:B------:R-:W-:Y:S01]  /*45e0*/  F2FP.SATFINITE.E4M3.F32.PACK_AB_MERGE_C R8, R11, R8, RZ ;  /* 0x000000080b08723e */ /* 0x000fe200048070ff */
        /* <DEDUP_REMOVED lines=13> */
[-C--:B------:R-:W-:Y:S01]  /*46c0*/  FFMA.FTZ R101, R84, R93.reuse, -R97 ;  /* 0x0000005d54657223 */ /* 0x080fe20000010861 */
[----:B------:R-:W-:Y:S01]  /*46d0*/  F2FP.F16.E4M3.UNPACK_B R84, R80 ;  /* 0x00000050ff54723e */ /* 0x000fe200020006ff */
[----:B------:R-:W-:Y:S01]  /*46e0*/  FFMA.FTZ R103, R88, R93, R95 ;  /* 0x0000005d58677223 */ /* 0x000fe2000001005f */
[----:B------:R-:W-:-:S02]  /*46f0*/  HADD2.F32 R93, -RZ, R86.H0_H0 ;  /* 0x20000056ff5d7230 */ /* 0x000fc40000004100 */
[----:B------:R-:W-:Y:S01]  /*4700*/  FFMA.FTZ R94, R89, R91, R94 ;  /* 0x0000005b595e7223 */ /* 0x000fe2000001005e */
[----:B------:R-:W-:Y:S01]  /*4710*/  HADD2.F32 R80, -RZ, R82.H0_H0 ;  /* 0x20000052ff507230 */ /* 0x000fe20000004100 */
[----:B------:R-:W-:Y:S01]  /*4720*/  F2FP.F16.E4M3.UNPACK_B R11, R7 ;  /* 0x00000007ff0b723e */ /* 0x000fe200020006ff */
[----:B------:R-:W-:Y:S01]  /*4730*/  HADD2.F32 R95, -RZ, R86.H1_H1 ;  /* 0x30000056ff5f7230 */ /* 0x000fe20000004100 */
[----:B------:R-:W-:Y:S01]  /*4740*/  F2FP.SATFINITE.E4M3.F32.PACK_AB_MERGE_C R24, R87, R24, R9 ;  /* 0x000000185718723e */ /* 0x000fe20004807009 */
[----:B------:R-:W-:Y:S02]  /*4750*/  HADD2.F32 R26, -RZ, R14.H0_H0 ;  /* 0x2000000eff1a7230 */ /* 0x000fe40000004100 */
[----:B------:R-:W-:Y:S01]  /*4760*/  FMUL.FTZ R97, R80, R93 ;  /* 0x0000005d50617220 */ /* 0x000fe20000410000 */
[----:B------:R-:W-:Y:S01]  /*4770*/  HADD2.F32 R82, -RZ, R82.H1_H1 ;  /* 0x30000052ff527230 */ /* 0x000fe20000004100 */
[----:B------:R-:W-:Y:S01]  /*4780*/  F2FP.F16.E4M3.UNPACK_B R9, R13 ;  /* 0x0000000dff09723e */ /* 0x000fe200020006ff */
[----:B------:R-:W-:-:S02]  /*4790*/  HADD2.F32 R14, -RZ, R14.H1_H1 ;  /* 0x3000000eff0e7230 */ /* 0x000fc40000004100 */
[----:B------:R-:W-:Y:S01]  /*47a0*/  FMUL.FTZ R93, R26, R93 ;  /* 0x0000005d1a5d7220 */ /* 0x000fe20000410000 */
[--C-:B------:R-:W-:Y:S02]  /*47b0*/  HADD2.F32 R89, -RZ, R84.reuse.H0_H0 ;  /* 0x20000054ff597230 */ /* 0x100fe40000004100 */
[-C--:B------:R-:W-:Y:S01]  /*47c0*/  FMUL.FTZ R99, R82, R95.reuse ;  /* 0x0000005f52637220 */ /* 0x080fe20000410000 */
[----:B------:R-:W-:Y:S02]  /*47d0*/  HADD2.F32 R91, -RZ, R84.H1_H1 ;  /* 0x30000054ff5b7230 */ /* 0x000fe40000004100 */
[----:B------:R-:W-:Y:S01]  /*47e0*/  FMUL.FTZ R95, R14, R95 ;  /* 0x0000005f0e5f7220 */ /* 0x000fe20000410000 */
[----:B------:R-:W-:Y:S01]  /*47f0*/  F2FP.SATFINITE.E4M3.F32.PACK_AB_MERGE_C R12, R85, R12, R8 ;  /* 0x0000000c550c723e */ /* 0x000fe20004807008 */
[-C--:B------:R-:W-:Y:S01]  /*4800*/  FFMA.FTZ R97, R26, R89.reuse, -R97 ;  /* 0x000000591a617223 */ /* 0x080fe20000010861 */
[----:B------:R-:W-:Y:S01]  /*4810*/  FFMA.FTZ R26, R80, R89, R93 ;  /* 0x00000059501a7223 */ /* 0x000fe2000001005d */
[----:B------:R-:W-:Y:S01]  /*4820*/  FFMA.FTZ R95, R82, R91, R95 ;  /* 0x0000005b525f7223 */ /* 0x000fe2000001005f */
        /* <DEDUP_REMOVED lines=18> */
[----:B------:R-:W-:Y:S01]  /*4950*/  F2FP.F16.E4M3.UNPACK_B R84, R7.H1 ;  /* 0x00000007ff54723e */ /* 0x000fe200030006ff */
[-C--:B------:R-:W-:Y:S01]  /*4960*/  FFMA.FTZ R11, R11, R82.reuse, -R80 ;  /* 0x000000520b0b7223 */ /* 0x080fe20000010850 */
[----:B------:R-:W-:Y:S02]  /*4970*/  HADD2.F32 R80, -RZ, R25.H0_H0 ;  /* 0x20000019ff507230 */ /* 0x000fe40000004100 */
[----:B------:R-:W-:Y:S01]  /*4980*/  FFMA.FTZ R10, R10, R82, R85 ;  /* 0x000000520a0a7223 */ /* 0x000fe20000010055 */
[----:B------:R-:W-:Y:S02]  /*4990*/  HADD2.F32 R7, -RZ, R13.H0_H0 ;  /* 0x2000000dff077230 */ /* 0x000fe40000004100 */
[----:B------:R-:W-:Y:S01]  /*49a0*/  FFMA.FTZ R14, R14, R91, -R99 ;  /* 0x0000005b0e0e7223 */ /* 0x000fe20000010863 */
[----:B------:R-:W-:Y:S01]  /*49b0*/  HADD2.F32 R85, -RZ, R84.H0_H0 ;  /* 0x20000054ff557230 */ /* 0x000fe20000004100 */
[----:B------:R-:W-:Y:S01]  /*49c0*/  F2FP.F16.E4M3.UNPACK_B R87, R5 ;  /* 0x00000005ff57723e */ /* 0x000fe200020006ff */
[----:B------:R-:W-:Y:S01]  /*49d0*/  HADD2.F32 R82, -RZ, R6.H0_H0 ;  /* 0x20000006ff527230 */ /* 0x000fe20000004100 */
[----:B------:R-:W-:Y:S01]  /*49e0*/  F2FP.SATFINITE.E4M3.F32.PACK_AB_MERGE_C R92, R101, R92, RZ ;  /* 0x0000005c655c723e */ /* 0x000fe200048070ff */
[----:B------:R-:W-:-:S02]  /*49f0*/  HADD2.F32 R25, -RZ, R25.H1_H1 ;  /* 0x30000019ff197230 */ /* 0x000fc40000004100 */
[CC--:B------:R-:W-:Y:S01]  /*4a00*/  FMUL.FTZ R88, R80.reuse, R85.reuse ;  /* 0x0000005550587220 */ /* 0x0c0fe20000410000 */
[----:B------:R-:W-:Y:S01]  /*4a10*/  FMUL.FTZ R85, R7, R85 ;  /* 0x0000005507557220 */ /* 0x000fe20000410000 */
[----:B------:R-:W-:Y:S01]  /*4a20*/  HADD2.F32 R86, -RZ, R84.H1_H1 ;  /* 0x30000054ff567230 */ /* 0x000fe20000004100 */
[----:B------:R-:W-:Y:S01]  /*4a30*/  F2FP.SATFINITE.E4M3.F32.PACK_AB_MERGE_C R94, R103, R94, RZ ;  /* 0x0000005e675e723e */ /* 0x000fe200048070ff */
[----:B------:R-:W-:Y:S02]  /*4a40*/  HADD2.F32 R13, -RZ, R13.H1_H1 ;  /* 0x3000000dff0d7230 */ /* 0x000fe40000004100 */
[-C--:B------:R-:W-:Y:S01]  /*4a50*/  FFMA.FTZ R91, R80, R82.reuse, R85 ;  /* 0x00000052505b7223 */ /* 0x080fe20000010055 */
[----:B------:R-:W-:Y:S02]  /*4a60*/  HADD2.F32 R84, -RZ, R6.H1_H1 ;  /* 0x30000006ff547230 */ /* 0x000fe40000004100 */
[----:B------:R-:W-:Y:S01]  /*4a70*/  FFMA.FTZ R6, R7, R82, -R88 ;  /* 0x0000005207067223 */ /* 0x000fe20000010858 */
[----:B------:R-:W-:Y:S01]  /*4a80*/  F2FP.F16.E4M3.UNPACK_B R80, R27 ;  /* 0x0000001bff50723e */ /* 0x000fe200020006ff */
[-C--:B------:R-:W-:Y:S01]  /*4a90*/  FMUL.FTZ R90, R25, R86.reuse ;  /* 0x00000056195a7220 */ /* 0x080fe20000410000 */
[----:B------:R-:W-:Y:S01]  /*4aa0*/  F2FP.F16.E4M3.UNPACK_B R7, R15 ;  /* 0x0000000fff07723e */ /* 0x000fe200020006ff */
[C---:B------:R-:W-:Y:S01]  /*4ab0*/  FMUL.FTZ R86, R13.reuse, R86 ;  /* 0x000000560d567220 */ /* 0x040fe20000410000 */
        /* <DEDUP_REMOVED lines=8> */
[----:B------:R-:W-:Y:S01]  /*4b40*/  F2FP.SATFINITE.E4M3.F32.PACK_AB_MERGE_C R14, R14, R97, R92 ;  /* 0x000000610e0e723e */ /* 0x000fe2000480705c */
[----:B------:R-:W-:Y:S01]  /*4b50*/  FFMA.FTZ R92, R25, R84, R86 ;  /* 0x00000054195c7223 */ /* 0x000fe20000010056 */
[----:B------:R-:W-:Y:S01]  /*4b60*/  F2FP.SATFINITE.E4M3.F32.PACK_AB_MERGE_C R26, R95, R26, R94 ;  /* 0x0000001a5f1a723e */ /* 0x000fe2000480705e */
[----:B------:R-:W-:Y:S01]  /*4b70*/  HADD2.F32 R25, -RZ, R15.H0_H0 ;  /* 0x2000000fff197230 */ /* 0x000fe20000004100 */
[----:B------:R-:W-:Y:S01]  /*4b80*/  F2FP.F16.E4M3.UNPACK_B R84, R4.H1 ;  /* 0x00000004ff54723e */ /* 0x000fe200030006ff */
[----:B------:R-:W-:-:S02]  /*4b90*/  HADD2.F32 R4, -RZ, R27.H0_H0 ;  /* 0x2000001bff047230 */ /* 0x000fc40000004100 */
[CC--:B------:R-:W-:Y:S01]  /*4ba0*/  FMUL.FTZ R94, R82.reuse, R89.reuse ;  /* 0x00000059525e7220 */ /* 0x0c0fe20000410000 */
[--C-:B------:R-:W-:Y:S02]  /*4bb0*/  HADD2.F32 R90, -RZ, R88.reuse.H0_H0 ;  /* 0x20000058ff5a7230 */ /* 0x100fe40000004100 */
[----:B------:R-:W-:Y:S01]  /*4bc0*/  FMUL.FTZ R89, R13, R89 ;  /* 0x000000590d597220 */ /* 0x000fe20000410000 */
[----:B------:R-:W-:Y:S01]  /*4bd0*/  HADD2.F32 R85, -RZ, R5.H0_H0 ;  /* 0x20000005ff557230 */ /* 0x000fe20000004100 */
[----:B------:R-:W-:Y:S01]  /*4be0*/  F2FP.SATFINITE.E4M3.F32.PACK_AB_MERGE_C R6, R93, R6, RZ ;  /* 0x000000065d06723e */ /* 0x000fe200048070ff */
[----:B------:R-:W-:Y:S02]  /*4bf0*/  HADD2.F32 R27, -RZ, R27.H1_H1 ;  /* 0x3000001bff1b7230 */ /* 0x000fe40000004100 */
[----:B------:R-:W-:Y:S01]  /*4c00*/  FMUL.FTZ R95, R25, R90 ;  /* 0x0000005a195f7220 */ /* 0x000fe20000410000 */
[----:B------:R-:W-:Y:S02]  /*4c10*/  HADD2.F32 R88, -RZ, R88.H1_H1 ;  /* 0x30000058ff587230 */ /* 0x000fe40000004100 */
[----:B------:R-:W-:Y:S01]  /*4c20*/  FFMA.FTZ R89, R82, R85, R89 ;  /* 0x0000005552597223 */ /* 0x000fe20000010059 */
[----:B------:R-:W-:-:S02]  /*4c30*/  HADD2.F32 R15, -RZ, R15.H1_H1 ;  /* 0x3000000fff0f7230 */ /* 0x000fc40000004100 */
[C---:B------:R-:W-:Y:S01]  /*4c40*/  FMUL.FTZ R96, R4.reuse, R90 ;  /* 0x0000005a04607220 */ /* 0x040fe20000410000 */
[----:B------:R-:W-:Y:S02]  /*4c50*/  HADD2.F32 R86, -RZ, R84.H0_H0 ;  /* 0x20000054ff567230 */ /* 0x000fe40000004100 */
[-C--:B------:R-:W-:Y:S01]  /*4c60*/  FMUL.FTZ R82, R27, R88.reuse ;  /* 0x000000581b527220 */ /* 0x080fe20000410000 */
[----:B------:R-:W-:Y:S02]  /*4c70*/  HADD2.F32 R80, -RZ, R80.H1_H1 ;  /* 0x30000050ff507230 */ /* 0x000fe40000004100 */
[----:B------:R-:W-:Y:S01]  /*4c80*/  FMUL.FTZ R88, R15, R88 ;  /* 0x000000580f587220 */ /* 0x000fe20000410000 */
[----:B------:R-:W-:Y:S02]  /*4c90*/  HADD2.F32 R87, -RZ, R87.H1_H1 ;  /* 0x30000057ff577230 */ /* 0x000fe40000004100 */
[----:B------:R-:W-:Y:S01]  /*4ca0*/  FFMA.FTZ R95, R4, R86, R95 ;  /* 0x00000056045f7223 */ /* 0x000fe2000001005f */
[----:B------:R-:W-:-:S02]  /*4cb0*/  HADD2.F32 R7, -RZ, R7.H1_H1 ;  /* 0x30000007ff077230 */ /* 0x000fc40000004100 */
[----:B------:R-:W-:Y:S01]  /*4cc0*/  FFMA.FTZ R96, R25, R86, -R96 ;  /* 0x0000005619607223 */ /* 0x000fe20000010860 */
[----:B------:R-:W-:Y:S02]  /*4cd0*/  HADD2.F32 R84, -RZ, R84.H1_H1 ;  /* 0x30000054ff547230 */ /* 0x000fe40000004100 */
[CC--:B------:R-:W-:Y:S01]  /*4ce0*/  FMUL.FTZ R4, R80.reuse, R87.reuse ;  /* 0x0000005750047220 */ /* 0x0c0fe20000410000 */
[----:B------:R-:W-:Y:S02]  /*4cf0*/  HADD2.F32 R5, -RZ, R5.H1_H1 ;  /* 0x30000005ff057230 */ /* 0x000fe40000004100 */
[----:B------:R-:W-:Y:S01]  /*4d00*/  FMUL.FTZ R87, R7, R87 ;  /* 0x0000005707577220 */ /* 0x000fe20000410000 */
[----:B------:R-:W-:Y:S01]  /*4d10*/  FFMA.FTZ R94, R13, R85, -R94 ;  /* 0x000000550d5e7223 */ /* 0x000fe2000001085e */
[-C--:B------:R-:W-:Y:S01]  /*4d20*/  FFMA.FTZ R15, R15, R84.reuse, -R82 ;  /* 0x000000540f0f7223 */ /* 0x080fe20000010852 */
[----:B------:R-:W-:Y:S01]  /*4d30*/  FFMA.FTZ R88, R27, R84, R88 ;  /* 0x000000541b587223 */ /* 0x000fe20000010058 */
[-C--:B------:R-:W-:Y:S01]  /*4d40*/  FFMA.FTZ R7, R7, R5.reuse, -R4 ;  /* 0x0000000507077223 */ /* 0x080fe20000010804 */
[----:B------:R-:W-:Y:S01]  /*4d50*/  FFMA.FTZ R80, R80, R5, R87 ;  /* 0x0000000550507223 */ /* 0x000fe20000010057 */
[----:B------:R-:W-:-:S02]  /*4d60*/  F2FP.SATFINITE.E4M3.F32.PACK_AB_MERGE_C R91, R92, R91, RZ ;  /* 0x0000005b5c5b723e */ /* 0x000fc400048070ff */
[----:B------:R-:W-:Y:S02]  /*4d70*/  F2FP.SATFINITE.E4M3.F32.PACK_AB_MERGE_C R15, R15, R96, RZ ;  /* 0x000000600f0f723e */ /* 0x000fe400048070ff */
[----:B------:R-:W-:Y:S02]  /*4d80*/  F2FP.SATFINITE.E4M3.F32.PACK_AB_MERGE_C R88, R88, R95, RZ ;  /* 0x0000005f5858723e */ /* 0x000fe400048070ff */
[----:B------:R-:W-:Y:S02]  /*4d90*/  F2FP.SATFINITE.E4M3.F32.PACK_AB_MERGE_C R13, R11, R8, R6 ;  /* 0x000000080b0d723e */ /* 0x000fe40004807006 */
[----:B------:R-:W-:Y:S02]  /*4da0*/  F2FP.SATFINITE.E4M3.F32.PACK_AB_MERGE_C R15, R7, R94, R15 ;  /* 0x0000005e070f723e */ /* 0x000fe4000480700f */
[----:B------:R-:W-:Y:S02]  /*4db0*/  F2FP.SATFINITE.E4M3.F32.PACK_AB_MERGE_C R25, R10, R9, R91 ;  /* 0x000000090a19723e */ /* 0x000fe4000480705b */
[----:B------:R-:W-:-:S07]  /*4dc0*/  F2FP.SATFINITE.E4M3.F32.PACK_AB_MERGE_C R27, R80, R89, R88 ;  /* 0x00000059501b723e */ /* 0x000fce0004807058 */
.L_x_12191:
[----:B------:R-:W-:Y:S05]  /*4dd0*/  BSYNC B1 ;  /* 0x0000000000017941 */ /* 0x000fea0003800000 */
.L_x_12190:
        /* <DEDUP_REMOVED lines=10> */
.L_x_12173:
[----:B------:R-:W2:Y:S02]  /*4e80*/  LDL R4, [R1+0xc] ;  /* 0x00000c0001047983 */ /* 0x000ea40000100800 */
[----:B--2---:R-:W-:-:S13]  /*4e90*/  ISETP.NE.AND P0, PT, R4, 0x3, PT ;  /* 0x000000030400780c */ /* 0x004fda0003f05270 */
[----:B------:R-:W-:Y:S05]  /*4ea0*/  @!P0 BRA `(.L_x_12192) ;  /* 0x0000000000048947 */ /* 0x000fea0003800000 */
[----:B------:R-:W-:Y:S01]  /*4eb0*/  BPT.TRAP 0x1 ;  /* 0x000000040000795c */ /* 0x000fe20000300000 */
.L_x_12192:
[----:B------:R-:W2:Y:S01]  /*4ec0*/  LDL R4, [R1+0x14] ;  /* 0x0000140001047983 */ /* 0x000ea20000100800 */
[----:B------:R-:W-:Y:S01]  /*4ed0*/  IMAD R74, R157, 0x8, R18 ;  /* 0x000000089d4a7824 */ /* 0x000fe200078e0212 */
[----:B------:R-:W-:Y:S01]  /*4ee0*/  BSSY B1, `(.L_x_12193) ;  /* 0x0000006000017945 */ /* 0x000fe20003800000 */
[----:B--2---:R-:W-:Y:S01]  /*4ef0*/  SHF.L.U32 R77, R4, 0x1f, RZ ;  /* 0x0000001f044d7819 */ /* 0x004fe200000006ff */
[----:B------:R-:W-:-:S03]  /*4f00*/  IMAD R4, R47, -0xa0, R50 ;  /* 0xffffff602f047824 */ /* 0x000fc600078e0232 */
[----:B------:R-:W0:Y:S02]  /*4f10*/  SYNCS.PHASECHK.TRANS64.TRYWAIT P1, [R74+URZ+0x13290], R77 ;  /* 0x0132904d4a0075a7 */ /* 0x000e24000802017f */
[----:B------:R-:W-:Y:S01]  /*4f20*/  VIMNMX R4, R4, 0xa0, PT ;  /* 0x000000a004047848 */ /* 0x000fe20003fe0100 */
[----:B0-----:R-:W-:Y:S06]  /*4f30*/  @!P1 BRA `(.L_x_12194) ;  /* 0x000001d400dc9947 */ /* 0x001fec0003800000 */
.L_x_12484:
[----:B------:R-:W-:Y:S05]  /*4f40*/  BSYNC B1 ;  /* 0x0000000000017941 */ /* 0x000fea0003800000 */
.L_x_12193:
[----:B------:R-:W1:Y:S02]  /*4f50*/  S2R R5, SR_TID.X ;  /* 0x0000000000057919 */ /* 0x000e640000002100 */
[C---:B-1----:R-:W-:Y:S02]  /*4f60*/  VIADD R6, R5.reuse, 0xffffff80 ;  /* 0xffffff8005067836 */ /* 0x042fe40000000000 */
[----:B------:R-:W-:-:S05]  /*4f70*/  VIADD R5, R5, 0xffffff80 ;  /* 0xffffff8005057836 */ /* 0x000fca0000000000 */
[----:B------:R-:W-:-:S04]  /*4f80*/  LEA.HI R5, R5, R6, RZ, 0x1 ;  /* 0x0000000605057211 */ /* 0x000fc800078f08ff */
[----:B------:R-:W-:-:S04]  /*4f90*/  SHF.R.S32.HI R5, RZ, 0x1, R5 ;  /* 0x00000001ff057819 */ /* 0x000fc80000011405 */
[----:B------:R-:W-:-:S13]  /*4fa0*/  ISETP.GE.AND P1, PT, R5, R4, PT ;  /* 0x000000040500720c */ /* 0x000fda0003f26270 */
[----:B------:R-:W-:Y:S05]  /*4fb0*/  @P1 BRA `(.L_x_12180) ;  /* 0x0000000000101947 */ /* 0x000fea0003800000 */
[----:B------:R-:W1:Y:S04]  /*4fc0*/  @!P3 LDS.128 R4, [R76+0xe000] ;  /* 0x00e000004c04b984 */ /* 0x000e680000000c00 */
[----:B------:R-:W2:Y:S04]  /*4fd0*/  @!P2 LDS.128 R8, [R72+0xe000] ;  /* 0x00e000004808a984 */ /* 0x000ea80000000c00 */
[----:B-1----:R1:W-:Y:S04]  /*4fe0*/  @!P3 STG.E.128 desc[UR40][R12.64], R4 ;  /* 0x000000040c00b986 */ /* 0x0023e8000c101d28 */
[----:B--2---:R1:W-:Y:S02]  /*4ff0*/  @!P2 STG.E.128 desc[UR40][R12.64+0x20], R8 ;  /* 0x000020080c00a986 */ /* 0x0043e4000c101d28 */
.L_x_12180:
[----:B------:R-:W-:Y:S05]  /*5000*/  BSYNC B0 ;  /* 0x0000000000007941 */ /* 0x000fea0003800000 */
.L_x_12172:
[----:B-1----:R-:W1:Y:S01]  /*5010*/  S2R R4, SR_TID.X ;  /* 0x0000000000047919 */ /* 0x002e620000002100 */
[----:B------:R-:W-:Y:S01]  /*5020*/  @!PT LDS RZ, [RZ] ;  /* 0x00000000fffff984 */ /* 0x000fe20000000800 */
[----:B------:R-:W-:Y:S01]  /*5030*/  @!PT LDS RZ, [RZ] ;  /* 0x00000000fffff984 */ /* 0x000fe20000000800 */
[----:B------:R-:W-:Y:S01]  /*5040*/  @!PT LDS RZ, [RZ] ;  /* 0x00000000fffff984 */ /* 0x000fe20000000800 */
[----:B------:R-:W-:Y:S01]  /*5050*/  @!PT LDS RZ, [RZ] ;  /* 0x00000000fffff984 */ /* 0x000fe20000000800 */
[----:B------:R5:W-:Y:S06]  /*5060*/  MEMBAR.ALL.CTA ;  /* 0x0000000000007992 */ /* 0x000bec0000008000 */
[----:B-----5:R-:W5:Y:S01]  /*5070*/  FENCE.VIEW.ASYNC.S ;  /* 0x00000000000073c6 */ /* 0x020f620000000000 */
[----:B------:R-:W-:Y:S05]  /*5080*/  WARPSYNC.ALL ;  /* 0x0000000000007948 */ /* 0x000fea0003800000 */
[----:B------:R-:W-:Y:S01]  /*5090*/  BSSY B0, `(.L_x_12195) ;  /* 0x0000009000007945 */ /* 0x000fe20003800000 */
[----:B-1----:R-:W-:Y:S01]  /*50a0*/  LOP3.LUT R4, R4, 0x7f, RZ, 0xc0, !PT ;  /* 0x0000007f04047812 */ /* 0x002fe200078ec0ff */
[----:B-----5:R1:W-:Y:S03]  /*50b0*/  BAR.SYNC.DEFER_BLOCKING R61, 0x80 ;  /* 0x0002003d0000751d */ /* 0x0203e60000010000 */
[----:B------:R-:W-:-:S13]  /*50c0*/  ISETP.NE.AND P5, PT, R4, RZ, PT ;  /* 0x000000ff0400720c */ /* 0x000fda0003fa5270 */
[----:B------:R-:W-:-:S05]  /*50d0*/  @!P5 VIADD R4, R74, 0x132a0 ;  /* 0x000132a04a04d836 */ /* 0x000fca0000000000 */
[----:B------:R-:W-:-:S04]  /*50e0*/  @!P5 PRMT R4, RZ, 0x654, R4 ;  /* 0x00000654ff04d816 */ /* 0x000fc80000000004 */
[----:B------:R1:W-:Y:S01]  /*50f0*/  @!P5 SYNCS.ARRIVE.TRANS64.RED.A1T0 RZ, [R4+URZ], RZ ;  /* 0x000000ff04ffd9a7 */ /* 0x0003e2000810043f */
[----:B------:R-:W-:Y:S05]  /*5100*/  @!P0 BRA `(.L_x_12196) ;  /* 0x0000000000048947 */ /* 0x000fea0003800000 */
[----:B------:R-:W-:Y:S01]  /*5110*/  BPT.TRAP 0x1 ;  /* 0x000000040000795c */ /* 0x000fe20000300000 */
.L_x_12196:
[----:B------:R-:W-:Y:S05]  /*5120*/  BSYNC B0 ;  /* 0x0000000000007941 */ /* 0x000fea0003800000 */
.L_x_12195:
[----:B------:R-:W5:Y:S01]  /*5130*/  SYNCS.PHASECHK.TRANS64.TRYWAIT P0, [R74+URZ+0x132b0], R77 ;  /* 0x0132b04d4a0075a7 */ /* 0x000f62000800017f */
[----:B------:R-:W-:Y:S04]  /*5140*/  BSSY B0, `(.L_x_12197) ;  /* 0x0000002000007945 */ /* 0x000fe80003800000 */
[----:B-----5:R-:W-:Y:S05]  /*5150*/  @!P0 BRA `(.L_x_12198) ;  /* 0x000001d400688947 */ /* 0x020fea0003800000 */
.L_x_12485:
[----:B------:R-:W-:Y:S05]  /*5160*/  BSYNC B0 ;  /* 0x0000000000007941 */ /* 0x000fea0003800000 */
.L_x_12197:
        /* <DEDUP_REMOVED lines=11> */
[----:B---3--:R-:W-:-:S04]  /*5220*/  IADD3 R12, P0, R6, UR6, RZ ;  /* 0x00000006060c7c10 */ /* 0x008fc8000ff1e0ff */
[----:B------:R-:W-:Y:S02]  /*5230*/  IADD3.X R13, R7, UR7, R5, P0, !PT ;  /* 0x00000007070d7c10 */ /* 0x000fe400087fe405 */
[----:B------:R-:W-:-:S13]  /*5240*/  ISETP.GE.AND P0, PT, R22, UR4, PT ;  /* 0x0000000416007c0c */ /* 0x000fda000bf06270 */
[----:B------:R-:W1:Y:S04]  /*5250*/  @!P0 LDS.128 R4, [R76+0x6000] ;  /* 0x006000004c048984 */ /* 0x000e680000000c00 */
[----:B-1----:R-:W-:Y:S01]  /*5260*/  @!P0 STG.E.128 desc[UR40][R12.64], R4 ;  /* 0x000000040c008986 */ /* 0x002fe2000c101d28 */
[----:B------:R-:W-:-:S13]  /*5270*/  ISETP.GE.AND P0, PT, R78, UR4, PT ;  /* 0x000000044e007c0c */ /* 0x000fda000bf06270 */
[----:B------:R-:W1:Y:S04]  /*5280*/  @!P0 LDS.128 R8, [R72+0x6000] ;  /* 0x0060000048088984 */ /* 0x000e680000000c00 */
[----:B-1----:R1:W-:Y:S02]  /*5290*/  @!P0 STG.E.128 desc[UR40][R12.64+0x20], R8 ;  /* 0x000020080c008986 */ /* 0x0023e4000c101d28 */
.L_x_12200:
[----:B------:R-:W-:Y:S05]  /*52a0*/  BSYNC B0 ;  /* 0x0000000000007941 */ /* 0x000fea0003800000 */
.L_x_12199:
[----:B------:R-:W5:Y:S01]  /*52b0*/  LDL.LU R5, [R1+0x14] ;  /* 0x0000140001057983 */ /* 0x000f620000300800 */
[----:B------:R-:W-:Y:S01]  /*52c0*/  VIADD R157, R157, 0x1 ;  /* 0x000000019d9d7836 */ /* 0x000fe20000000000 */
[----:B------:R-:W-:Y:S01]  /*52d0*/  LOP3.LUT P6, RZ, R16, 0x2, RZ, 0xc0, !PT ;  /* 0x0000000210ff7812 */ /* 0x000fe200078cc0ff */
[----:B0-----:R-:W-:Y:S01]  /*52e0*/  @!P5 VIADD R74, R74, 0x132c0 ;  /* 0x000132c04a4ad836 */ /* 0x001fe20000000000 */
        /* <DEDUP_REMOVED lines=9> */
[----:B-1----:R-:W-:Y:S02]  /*5380*/  SEL R4, RZ, 0x1, P1 ;  /* 0x00000001ff047807 */ /* 0x002fe40000800000 */
[----:B------:R-:W-:Y:S02]  /*5390*/  PLOP3.LUT P0, PT, PT, PT, PT, 0x8, 0x0 ;  /* 0x000000000000781c */ /* 0x000fe40003f0e170 */
[----:B------:R-:W-:Y:S01]  /*53a0*/  SEL R157, R157, RZ, P1 ;  /* 0x000000ff9d9d7207 */ /* 0x000fe20000800000 */
[----:B------:R0:W-:Y:S01]  /*53b0*/  @!P5 SYNCS.ARRIVE.TRANS64.RED.A1T0 RZ, [R74+URZ], RZ ;  /* 0x000000ff4affd9a7 */ /* 0x0001e2000810043f */
[----:B-----5:R-:W-:-:S05]  /*53c0*/  LOP3.LUT R5, R5, R4, RZ, 0x3c, !PT ;  /* 0x0000000405057212 */ /* 0x020fca00078e3cff */
[----:B------:R0:W-:Y:S01]  /*53d0*/  STL [R1+0x14], R5 ;  /* 0x0000140501007387 */ /* 0x0001e20000100800 */
[----:B------:R-:W-:Y:S05]  /*53e0*/  @P6 BRA `(.L_x_12201) ;  /* 0xffffffd000e06947 */ /* 0x000fea000383ffff */
.L_x_12167:
[----:B------:R-:W-:Y:S04]  /*53f0*/  BSSY B0, `(.L_x_12202) ;  /* 0x0000004000007945 */ /* 0x000fe80003800000 */
[----:B------:R-:W-:Y:S05]  /*5400*/  @P0 BRA `(.L_x_12203) ;  /* 0x0000000000080947 */ /* 0x000fea0003800000 */
[----:B------:R-:W1:Y:S02]  /*5410*/  FENCE.VIEW.ASYNC.G ;  /* 0x00000000000073c6 */ /* 0x000e640000000100 */
[----:B-1----:R-:W-:Y:S06]  /*5420*/  BAR.ARV 0xc, 0x200 ;  /* 0x0308000000007b1d */ /* 0x002fec0000002000 */
.L_x_12203:
[----:B------:R-:W-:Y:S05]  /*5430*/  BSYNC B0 ;  /* 0x0000000000007941 */ /* 0x000fea0003800000 */
.L_x_12202:
[----:B------:R-:W0:Y:S01]  /*5440*/  LDL R4, [R1+0x4c] ;  /* 0x00004c0001047983 */ /* 0x000e220000100800 */
[----:B------:R-:W-:Y:S01]  /*5450*/  ULDC.64 UR6, c[0x0][0x998] ;  /* 0x0002660000067ab9 */ /* 0x000fe20000000a00 */
[----:B------:R-:W-:Y:S02]  /*5460*/  ULDC.64 UR4, c[0x0][0x990] ;  /* 0x0002640000047ab9 */ /* 0x000fe40000000a00 */
[----:B---3--:R-:W3:Y:S01]  /*5470*/  LDL R15, [R1+0x50] ;  /* 0x00005000010f7983 */ /* 0x008ee20000100800 */
[----:B------:R-:W-:Y:S02]  /*5480*/  ISETP.NE.U32.AND P1, PT, RZ, UR6, PT ;  /* 0x00000006ff007c0c */ /* 0x000fe4000bf25070 */
[----:B------:R-:W-:Y:S01]  /*5490*/  ISETP.NE.U32.AND P0, PT, RZ, UR4, PT ;  /* 0x00000004ff007c0c */ /* 0x000fe2000bf05070 */
[----:B------:R-:W2:Y:S01]  /*54a0*/  LDL R14, [R1+0x1c] ;  /* 0x00001c00010e7983 */ /* 0x000ea20000100800 */
[----:B------:R-:W-:Y:S02]  /*54b0*/  ISETP.NE.AND.EX P1, PT, RZ, UR7, PT, P1 ;  /* 0x00000007ff007c0c */ /* 0x000fe4000bf25310 */
[----:B------:R-:W-:-:S11]  /*54c0*/  ISETP.NE.AND.EX P0, PT, RZ, UR5, PT, P0 ;  /* 0x00000005ff007c0c */ /* 0x000fd6000bf05300 */
[----:B------:R-:W1:Y:S08]  /*54d0*/  @P1 LDC.64 R8, c[0x0][0x9b8] ;  /* 0x00026e00ff081b82 */ /* 0x000e700000000a00 */
[----:B------:R-:W4:Y:S08]  /*54e0*/  @P0 LDC.64 R6, c[0x0][0x9a8] ;  /* 0x00026a00ff060b82 */ /* 0x000f300000000a00 */
[----:B------:R-:W3:Y:S08]  /*54f0*/  @P0 LDC.64 R10, c[0x0][0x9b0] ;  /* 0x00026c00ff0a0b82 */ /* 0x000ef00000000a00 */
[----:B------:R-:W3:Y:S01]  /*5500*/  @P1 LDC.64 R12, c[0x0][0x9c0] ;  /* 0x00027000ff0c1b82 */ /* 0x000ee20000000a00 */
[----:B0-----:R-:W-:-:S02]  /*5510*/  @P1 SHF.R.S32.HI R5, RZ, 0x1f, R4 ;  /* 0x0000001fff051819 */ /* 0x001fc40000011404 */
[----:B------:R-:W-:-:S03]  /*5520*/  @P0 SHF.R.S32.HI R3, RZ, 0x1f, R4 ;  /* 0x0000001fff030819 */ /* 0x000fc60000011404 */
[----:B-1----:R-:W-:Y:S02]  /*5530*/  @P1 IMAD R2, R5, R8, RZ ;  /* 0x0000000805021224 */ /* 0x002fe400078e02ff */
[-C--:B----4-:R-:W-:Y:S02]  /*5540*/  @P0 IMAD R0, R3, R6.reuse, RZ ;  /* 0x0000000603000224 */ /* 0x090fe400078e02ff */
        /* <DEDUP_REMOVED lines=15> */
[----:B------:R-:W0:Y:S01]  /*5640*/  LDC.64 R12, c[0x0][0x9e0] ;  /* 0x00027800ff0c7b82 */ /* 0x000e220000000a00 */
[----:B------:R-:W-:Y:S01]  /*5650*/  @P1 LEA.HI.X R9, R6, UR7, R3, 0x2, P3 ;  /* 0x0000000706091c11 */ /* 0x000fe200098f1403 */
[----:B------:R-:W-:-:S04]  /*5660*/  IMAD.MOV.U32 R3, RZ, RZ, 0x3f800000 ;  /* 0x3f800000ff037424 */ /* 0x000fc800078e00ff */
[----:B------:R-:W3:Y:S02]  /*5670*/  @P1 LDG.E R0, desc[UR40][R8.64] ;  /* 0x0000002808001981 */ /* 0x000ee4000c1e1900 */
[----:B------:R-:W1:Y:S02]  /*5680*/  LDC R2, c[0x0][0x448] ;  /* 0x00011200ff027b82 */ /* 0x000e640000000800 */
[----:B------:R-:W3:Y:S01]  /*5690*/  @P0 LDG.E R3, desc[UR40][R4.64] ;  /* 0x0000002804030981 */ /* 0x000ee2000c1e1900 */
[----:B-1----:R-:W-:-:S13]  /*56a0*/  ISETP.NE.AND P1, PT, R2, 0x1, PT ;  /* 0x000000010200780c */ /* 0x002fda0003f25270 */
[----:B------:R-:W1:Y:S08]  /*56b0*/  @P1 LDC R2, c[0x0][0x44c] ;  /* 0x00011300ff021b82 */ /* 0x000e700000000800 */
[----:B------:R-:W4:Y:S01]  /*56c0*/  @P1 LDC R11, c[0x0][0x450] ;  /* 0x00011400ff0b1b82 */ /* 0x000f220000000800 */
[----:B--2---:R-:W-:Y:S01]  /*56d0*/  VIADD R7, R14, 0xbf ;  /* 0x000000bf0e077836 */ /* 0x004fe20000000000 */
[----:B0-----:R-:W-:-:S03]  /*56e0*/  ISETP.GE.AND P2, PT, R13, 0x1, PT ;  /* 0x000000010d00780c */ /* 0x001fc60003f46270 */
[----:B-1----:R-:W-:-:S05]  /*56f0*/  @P1 IMAD.HI.U32 R2, R7, R2, RZ ;  /* 0x0000000207021227 */ /* 0x002fca00078e00ff */
[----:B----4-:R-:W-:-:S05]  /*5700*/  @P1 SHF.R.U32.HI R7, RZ, R11, R2 ;  /* 0x0000000bff071219 */ /* 0x010fca0000011602 */
[----:B------:R-:W-:Y:S02]  /*5710*/  IMAD.IADD R7, R48, 0x1, R7 ;  /* 0x0000000130077824 */ /* 0x000fe400078e0207 */
[----:B---3--:R-:W-:Y:S02]  /*5720*/  FMUL.FTZ R0, R3, R0 ;  /* 0x0000000003007220 */ /* 0x008fe40000410000 */
[----:B------:R-:W-:Y:S02]  /*5730*/  IMAD.IADD R3, R7, 0x1, R12 ;  /* 0x0000000107037824 */ /* 0x000fe400078e020c */
        /* <DEDUP_REMOVED lines=13> */
.L_x_12206:
[----:B------:R-:W-:-:S13]  /*5810*/  ISETP.NE.AND P0, PT, R13, 0x1, PT ;  /* 0x000000010d00780c */ /* 0x000fda0003f05270 */
[----:B------:R-:W0:Y:S02]  /*5820*/  @P0 LDC.64 R4, c[0x0][0x9e8] ;  /* 0x00027a00ff040b82 */ /* 0x000e240000000a00 */
[----:B0-----:R-:W-:-:S05]  /*5830*/  @P0 IMAD.HI.U32 R4, R0, R4, RZ ;  /* 0x0000000400040227 */ /* 0x001fca00078e00ff */
[----:B------:R-:W-:-:S07]  /*5840*/  @P0 SHF.R.U32.HI R0, RZ, R5, R4 ;  /* 0x00000005ff000219 */ /* 0x000fce0000011604 */
.L_x_12207:
[----:B------:R-:W-:Y:S05]  /*5850*/  BSYNC B0 ;  /* 0x0000000000007941 */ /* 0x000fea0003800000 */
.L_x_12205:
[----:B------:R-:W-:-:S05]  /*5860*/  IMAD R0, R0, R13, R13 ;  /* 0x0000000d00007224 */ /* 0x000fca00078e020d */
[----:B------:R-:W-:-:S07]  /*5870*/  VIMNMX R3, R3, R0, PT ;  /* 0x0000000003037248 */ /* 0x000fce0003fe0100 */
.L_x_12204:
[----:B------:R-:W0:Y:S01]  /*5880*/  @P1 LDC R0, c[0x0][0x44c] ;  /* 0x00011300ff001b82 */ /* 0x000e220000000800 */
[----:B------:R-:W-:Y:S01]  /*5890*/  VIADD R3, R3, 0x9f ;  /* 0x0000009f03037836 */ /* 0x000fe20000000000 */
[----:B------:R-:W-:Y:S01]  /*58a0*/  ULDC UR4, c[0x0][0x9dc] ;  /* 0x0002770000047ab9 */ /* 0x000fe20000000800 */
[----:B------:R-:W-:Y:S02]  /*58b0*/  IMAD.MOV.U32 R4, RZ, RZ, R14 ;  /* 0x000000ffff047224 */ /* 0x000fe400078e000e */
[----:B------:R-:W-:-:S03]  /*58c0*/  IMAD.HI R3, R3, 0x66666667, RZ ;  /* 0x6666666703037827 */ /* 0x000fc600078e02ff */
[----:B------:R-:W1:Y:S01]  /*58d0*/  @P1 LDC R6, c[0x0][0x450] ;  /* 0x00011400ff061b82 */ /* 0x000e620000000800 */
[----:B0-----:R-:W-:Y:S01]  /*58e0*/  @P1 IMAD.HI.U32 R5, R14, R0, RZ ;  /* 0x000000000e051227 */ /* 0x001fe200078e00ff */
[----:B------:R-:W-:-:S04]  /*58f0*/  SHF.R.U32.HI R0, RZ, 0x1f, R3 ;  /* 0x0000001fff007819 */ /* 0x000fc80000011603 */
[----:B------:R-:W-:Y:S02]  /*5900*/  LEA.HI.SX32 R3, R3, R0, 0x1a ;  /* 0x0000000003037211 */ /* 0x000fe400078fd2ff */
[----:B-1----:R-:W-:Y:S02]  /*5910*/  @P1 SHF.R.U32.HI R4, RZ, R6, R5 ;  /* 0x00000006ff041219 */ /* 0x002fe40000011605 */
[----:B------:R-:W-:-:S03]  /*5920*/  VIMNMX R9, R44, R3, PT ;  /* 0x000000032c097248 */ /* 0x000fc60003fe0100 */
        /* <DEDUP_REMOVED lines=13> */
.L_x_12210:
[----:B------:R-:W-:-:S13]  /*5a00*/  ISETP.NE.AND P0, PT, R13, 0x1, PT ;  /* 0x000000010d00780c */ /* 0x000fda0003f05270 */
[----:B------:R-:W0:Y:S02]  /*5a10*/  @P0 LDC.64 R4, c[0x0][0x9e8] ;  /* 0x00027a00ff040b82 */ /* 0x000e240000000a00 */
[----:B0-----:R-:W-:-:S05]  /*5a20*/  @P0 IMAD.HI.U32 R4, R0, R4, RZ ;  /* 0x0000000400040227 */ /* 0x001fca00078e00ff */
[----:B------:R-:W-:-:S07]  /*5a30*/  @P0 SHF.R.U32.HI R0, RZ, R5, R4 ;  /* 0x00000005ff000219 */ /* 0x000fce0000011604 */
.L_x_12211:
[----:B------:R-:W-:Y:S05]  /*5a40*/  BSYNC B0 ;  /* 0x0000000000007941 */ /* 0x000fea0003800000 */
.L_x_12209:
[----:B------:R-:W-:-:S05]  /*5a50*/  IMAD R0, R0, R13, RZ ;  /* 0x0000000d00007224 */ /* 0x000fca00078e02ff */
[----:B------:R-:W-:-:S07]  /*5a60*/  VIMNMX R3, R3, R0, !PT ;  /* 0x0000000003037248 */ /* 0x000fce0007fe0100 */
.L_x_12208:
[----:B------:R-:W-:Y:S01]  /*5a70*/  IMAD.HI R3, R3, 0x66666667, RZ ;  /* 0x6666666703037827 */ /* 0x000fe200078e02ff */
[----:B------:R-:W-:Y:S03]  /*5a80*/  BSSY B0, `(.L_x_12212) ;  /* 0x0000027000007945 */ /* 0x000fe60003800000 */
[----:B------:R-:W-:Y:S01]  /*5a90*/  IMAD.MOV.U32 R104, RZ, RZ, RZ ;  /* 0x000000ffff687224 */ /* 0x000fe200078e00ff */
        /* <DEDUP_REMOVED lines=37> */
.L_x_12213:
[----:B------:R-:W-:Y:S05]  /*5cf0*/  BSYNC B0 ;  /* 0x0000000000007941 */ /* 0x000fea0003800000 */
.L_x_12212:
        /* <DEDUP_REMOVED lines=14> */
[----:B------:R-:W-:Y:S01]  /*5de0*/  CS2R R42, SRZ ;  /* 0x00000000002a7805 */ /* 0x000fe2000001ff00 */
[----:B------:R-:W-:Y:S01]  /*5df0*/  IMAD.MOV.U32 R3, RZ, RZ, RZ ;  /* 0x000000ffff037224 */ /* 0x000fe200078e00ff */
[----:B------:R-:W-:Y:S02]  /*5e00*/  CS2R R52, SRZ ;  /* 0x0000000000347805 */ /* 0x000fe4000001ff00 */
[----:B------:R-:W-:Y:S02]  /*5e10*/  CS2R R48, SRZ ;  /* 0x0000000000307805 */ /* 0x000fe4000001ff00 */
[----:B------:R-:W-:Y:S02]  /*5e20*/  CS2R R54, SRZ ;  /* 0x0000000000367805 */ /* 0x000fe4000001ff00 */
[----:B------:R-:W-:Y:S01]  /*5e30*/  CS2R R50, SRZ ;  /* 0x0000000000327805 */ /* 0x000fe2000001ff00 */
[----:B--2---:R-:W-:-:S05]  /*5e40*/  IMAD R0, R0, R104, R11 ;  /* 0x0000006800007224 */ /* 0x004fca00078e020b */
        /* <DEDUP_REMOVED lines=36> */
.L_x_12216:
[----:B------:R-:W-:Y:S05]  /*6090*/  BSYNC B6 ;  /* 0x0000000000067941 */ /* 0x000fea0003800000 */
.L_x_12215:
        /* <DEDUP_REMOVED lines=13> */
.L_x_12220:
[----:B-1----:R1:W2:Y:S02]  /*6170*/  SYNCS.PHASECHK.TRANS64.TRYWAIT P0, [R18+URZ+0x13200], R3 ;  /* 0x01320003120075a7 */ /* 0x0022a4000800017f */
[----:B--2---:R-:W-:Y:S05]  /*6180*/  @!P0 NANOSLEEP.SYNCS 0x989680 ;  /* 0x009896800000895d */ /* 0x004fea0003900000 */
[----:B------:R-:W2:Y:S02]  /*6190*/  @!P0 SYNCS.PHASECHK.TRANS64 P0, [R18+URZ+0x13200], R3 ;  /* 0x01320003120085a7 */ /* 0x000ea4000800007f */
[----:B--2---:R-:W-:Y:S05]  /*61a0*/  @!P0 BRA `(.L_x_12220) ;  /* 0xfffffffc00f08947 */ /* 0x004fea000383ffff */
.L_x_12219:
[----:B------:R-:W-:Y:S05]  /*61b0*/  BSYNC B0 ;  /* 0x0000000000007941 */ /* 0x000fea0003800000 */
.L_x_12218:
[----:B------:R-:W-:Y:S05]  /*61c0*/  BRA `(.L_x_12221) ;  /* 0x0000002c00387947 */ /* 0x000fea0003800000 */
.L_x_12217:
        /* <DEDUP_REMOVED lines=30> */
.L_x_12223:
[----:B------:R-:W-:Y:S05]  /*63b0*/  BSYNC B6 ;  /* 0x0000000000067941 */ /* 0x000fea0003800000 */
.L_x_12222:
[----:B------:R-:W2:Y:S01]  /*63c0*/  LDL R20, [R1+0x1c] ;  /* 0x00001c0001147983 */ /* 0x000ea20000100800 */
[----:B------:R-:W-:Y:S01]  /*63d0*/  ULDC.U8 UR4, c[0x0][0x410] ;  /* 0x0001040000047ab9 */ /* 0x000fe20000000000 */
[----:B------:R-:W0:Y:S01]  /*63e0*/  S2R R21, SR_TID.X ;  /* 0x0000000000157919 */ /* 0x000e220000002100 */
[----:B------:R-:W-:Y:S01]  /*63f0*/  ISETP.NE.AND P0, PT, RZ, UR4, PT ;  /* 0x00000004ff007c0c */ /* 0x000fe2000bf05270 */
[----:B------:R-:W-:Y:S01]  /*6400*/  BSSY B0, `(.L_x_12224) ;  /* 0x00002a2000007945 */ /* 0x000fe20003800000 */
[C---:B0-----:R-:W-:Y:S02]  /*6410*/  VIADD R34, R21.reuse, 0xffffff80 ;  /* 0xffffff8015227836 */ /* 0x041fe40000000000 */
[----:B------:R-:W-:-:S05]  /*6420*/  VIADD R32, R21, 0xffffff80 ;  /* 0xffffff8015207836 */ /* 0x000fca0000000000 */
[----:B------:R-:W-:-:S04]  /*6430*/  LEA.HI R32, R32, R34, RZ, 0x1 ;  /* 0x0000002220207211 */ /* 0x000fc800078f08ff */
[----:B------:R-:W-:-:S05]  /*6440*/  SHF.R.S32.HI R32, RZ, 0x1, R32 ;  /* 0x00000001ff207819 */ /* 0x000fca0000011420 */
[----:B--2---:R-:W-:Y:S01]  /*6450*/  IMAD.IADD R10, R32, 0x1, R20 ;  /* 0x00000001200a7824 */ /* 0x004fe200078e0214 */
        /* <DEDUP_REMOVED lines=33> */
.L_x_12491:
[----:B0-----:R-:W5:Y:S04]  /*6670*/  LDL R5, [R1+0x4] ;  /* 0x0000040001057983 */ /* 0x001f680000100800 */
[----:B------:R-:W2:Y:S01]  /*6680*/  LDL R6, [R1+0x64] ;  /* 0x0000640001067983 */ /* 0x000ea20000100800 */
[----:B------:R-:W-:Y:S01]  /*6690*/  BSSY B1, `(.L_x_12227) ;  /* 0x0000023000017945 */ /* 0x000fe20003800000 */
[----:B------:R-:W-:Y:S02]  /*66a0*/  CS2R R12, SRZ ;  /* 0x00000000000c7805 */ /* 0x000fe4000001ff00 */
[----:B------:R-:W-:Y:S01]  /*66b0*/  CS2R R8, SRZ ;  /* 0x0000000000087805 */ /* 0x000fe2000001ff00 */
[----:B-----5:R-:W-:Y:S01]  /*66c0*/  IMAD R29, R5, R20, RZ ;  /* 0x00000014051d7224 */ /* 0x020fe200078e02ff */
[----:B------:R-:W-:-:S02]  /*66d0*/  CS2R R20, SRZ ;  /* 0x0000000000147805 */ /* 0x000fc4000001ff00 */
[----:B--2---:R-:W-:Y:S02]  /*66e0*/  LEA.HI R5, R6, R6, RZ, 0x1 ;  /* 0x0000000606057211 */ /* 0x004fe400078f08ff */
[----:B------:R-:W-:Y:S02]  /*66f0*/  ISETP.GE.AND P0, PT, R10, R29, PT ;  /* 0x0000001d0a00720c */ /* 0x000fe40003f06270 */
[----:B------:R-:W-:Y:S02]  /*6700*/  CS2R R10, SRZ ;  /* 0x00000000000a7805 */ /* 0x000fe4000001ff00 */
[----:B------:R-:W-:-:S05]  /*6710*/  LOP3.LUT R5, R5, 0xfffffffe, RZ, 0xc0, !PT ;  /* 0xfffffffe05057812 */ /* 0x000fca00078ec0ff */
[----:B------:R-:W-:-:S05]  /*6720*/  IMAD.IADD R5, R6, 0x1, -R5 ;  /* 0x0000000106057824 */ /* 0x000fca00078e0a05 */
[----:B------:R-:W-:Y:S01]  /*6730*/  SHF.L.U32 R5, R5, 0x1f, RZ ;  /* 0x0000001f05057819 */ /* 0x000fe200000006ff */
[----:B------:R-:W-:Y:S06]  /*6740*/  @P0 BRA `(.L_x_12228) ;  /* 0x00000000005c0947 */ /* 0x000fec0003800000 */
[----:B------:R-:W2:Y:S01]  /*6750*/  LDL.64 R30, [R1+0x20] ;  /* 0x00002000011e7983 */ /* 0x000ea20000100a00 */
[----:B------:R-:W-:-:S03]  /*6760*/  ULDC UR4, c[0x0][0x3f4] ;  /* 0x0000fd0000047ab9 */ /* 0x000fc60000000800 */
[----:B------:R-:W3:Y:S01]  /*6770*/  LDL R15, [R1+0x34] ;  /* 0x00003400010f7983 */ /* 0x000ee20000100800 */
[----:B------:R-:W-:Y:S02]  /*6780*/  CS2R R10, SRZ ;  /* 0x00000000000a7805 */ /* 0x000fe4000001ff00 */
[----:B------:R-:W-:Y:S02]  /*6790*/  CS2R R20, SRZ ;  /* 0x0000000000147805 */ /* 0x000fe4000001ff00 */
[----:B------:R-:W-:Y:S02]  /*67a0*/  CS2R R12, SRZ ;  /* 0x00000000000c7805 */ /* 0x000fe4000001ff00 */
[----:B--2---:R-:W-:Y:S02]  /*67b0*/  ISETP.GE.AND P4, PT, R30, UR4, PT ;  /* 0x000000041e007c0c */ /* 0x004fe4000bf86270 */
[----:B---3--:R-:W-:Y:S02]  /*67c0*/  ISETP.GE.AND P5, PT, R15, UR4, PT ;  /* 0x000000040f007c0c */ /* 0x008fe4000bfa6270 */
[----:B------:R-:W-:-:S09]  /*67d0*/  SHF.R.S32.HI R9, RZ, 0x1f, R15 ;  /* 0x0000001fff097819 */ /* 0x000fd2000001140f */
[CC--:B------:R-:W-:Y:S02]  /*67e0*/  @!P4 IADD3 R6, P0, R30.reuse, R3.reuse, RZ ;  /* 0x000000031e06c210 */ /* 0x0c0fe40007f1e0ff */
[C---:B------:R-:W-:Y:S02]  /*67f0*/  @!P5 IADD3 R26, P2, R15.reuse, R3, RZ ;  /* 0x000000030f1ad210 */ /* 0x040fe40007f5e0ff */
[----:B------:R-:W-:Y:S02]  /*6800*/  @!P4 SHF.R.S32.HI R3, RZ, 0x1f, R30 ;  /* 0x0000001fff03c819 */ /* 0x000fe4000001141e */
[-C--:B----4-:R-:W-:Y:S01]  /*6810*/  @!P4 IADD3 R30, P1, R30, R14.reuse, RZ ;  /* 0x0000000e1e1ec210 */ /* 0x090fe20007f3e0ff */
[C---:B-1----:R-:W-:Y:S01]  /*6820*/  @!P5 IMAD.X R27, R0.reuse, 0x1, R9, P2 ;  /* 0x00000001001bd824 */ /* 0x042fe200010e0609 */
[----:B------:R-:W-:Y:S01]  /*6830*/  @!P5 IADD3 R14, P3, R15, R14, RZ ;  /* 0x0000000e0f0ed210 */ /* 0x000fe20007f7e0ff */
[--C-:B------:R-:W-:Y:S02]  /*6840*/  @!P4 IMAD.X R7, R0, 0x1, R3.reuse, P0 ;  /* 0x000000010007c824 */ /* 0x100fe400000e0603 */
[C---:B------:R-:W-:Y:S01]  /*6850*/  @!P4 IMAD.X R31, R4.reuse, 0x1, R3, P1 ;  /* 0x00000001041fc824 */ /* 0x040fe200008e0603 */
[----:B------:R0:W5:Y:S01]  /*6860*/  @!P5 LD.E.64 R10, desc[UR40][R26.64] ;  /* 0x000000281a0ad980 */ /* 0x000162000c101b00 */
[----:B------:R-:W-:Y:S01]  /*6870*/  @!P5 IMAD.X R15, R4, 0x1, R9, P3 ;  /* 0x00000001040fd824 */ /* 0x000fe200018e0609 */
[----:B------:R-:W-:-:S02]  /*6880*/  CS2R R8, SRZ ;  /* 0x0000000000087805 */ /* 0x000fc4000001ff00 */
[----:B------:R0:W5:Y:S04]  /*6890*/  @!P4 LD.E.64 R20, desc[UR40][R6.64] ;  /* 0x000000280614c980 */ /* 0x000168000c101b00 */
[----:B------:R0:W5:Y:S04]  /*68a0*/  @!P5 LD.E.64 R8, desc[UR40][R14.64] ;  /* 0x000000280e08d980 */ /* 0x000168000c101b00 */
[----:B------:R0:W5:Y:S02]  /*68b0*/  @!P4 LD.E.64 R12, desc[UR40][R30.64] ;  /* 0x000000281e0cc980 */ /* 0x000164000c101b00 */
.L_x_12228:
[----:B------:R-:W-:Y:S05]  /*68c0*/  BSYNC B1 ;  /* 0x0000000000017941 */ /* 0x000fea0003800000 */
.L_x_12227:
[----:B-1----:R-:W2:Y:S01]  /*68d0*/  LDL.LU R0, [R1+0x44] ;  /* 0x0000440001007983 */ /* 0x002ea20000300800 */
[----:B------:R-:W1:Y:S01]  /*68e0*/  SYNCS.PHASECHK.TRANS64.TRYWAIT P0, [R18+URZ+0x13200], R5 ;  /* 0x01320005120075a7 */ /* 0x000e62000800017f */
[----:B------:R-:W-:Y:S01]  /*68f0*/  BSSY B1, `(.L_x_12229) ;  /* 0x0000005000017945 */ /* 0x000fe20003800000 */
[----:B--2---:R-:W-:-:S05]  /*6900*/  IMAD R0, R0, -0xc0, R29 ;  /* 0xffffff4000007824 */ /* 0x004fca00078e021d */
[----:B------:R-:W-:-:S04]  /*6910*/  VIMNMX R0, R0, 0xc0, PT ;  /* 0x000000c000007848 */ /* 0x000fc80003fe0100 */
[----:B------:R-:W-:Y:S01]  /*6920*/  ISETP.GE.AND P1, PT, R32, R0, PT ;  /* 0x000000002000720c */ /* 0x000fe20003f26270 */
[----:B-1----:R-:W-:-:S12]  /*6930*/  @!P0 BRA `(.L_x_12230) ;  /* 0x000001bc00f08947 */ /* 0x002fd80003800000 */
.L_x_12492:
[----:B------:R-:W-:Y:S05]  /*6940*/  BSYNC B1 ;  /* 0x0000000000017941 */ /* 0x000fea0003800000 */
.L_x_12229:
[----:B------:R-:W-:Y:S05]  /*6950*/  @P1 BRA `(.L_x_12231) ;  /* 0x0000002400301947 */ /* 0x000fea0003800000 */
[----:B0-----:R-:W2:Y:S01]  /*6960*/  LDL.64 R6, [R1+0x20] ;  /* 0x0000200001067983 */ /* 0x001ea20000100a00 */
[----:B------:R-:W2:Y:S03]  /*6970*/  LDC R0, c[0x0][0x3f4] ;  /* 0x0000fd00ff007b82 */ /* 0x000ea60000000800 */
[----:B------:R-:W3:Y:S04]  /*6980*/  LDL R3, [R1+0x34] ;  /* 0x0000340001037983 */ /* 0x000ee80000100800 */
[----:B------:R0:W5:Y:S01]  /*6990*/  LDL R39, [R1+0x38] ;  /* 0x0000380001277983 */ /* 0x0001620000100800 */
[----:B------:R-:W-:Y:S01]  /*69a0*/  BSSY B1, `(.L_x_12232) ;  /* 0x000007b000017945 */ /* 0x000fe20003800000 */
[----:B--2---:R-:W-:-:S02]  /*69b0*/  ISETP.GE.AND P0, PT, R6, R0, PT ;  /* 0x000000000600720c */ /* 0x004fc40003f06270 */
[----:B---3--:R-:W-:-:S11]  /*69c0*/  ISETP.GE.AND P1, PT, R3, R0, PT ;  /* 0x000000000300720c */ /* 0x008fd60003f26270 */
[----:B0-----:R-:W-:Y:S05]  /*69d0*/  @P0 BRA `(.L_x_12233) ;  /* 0x0000000400dc0947 */ /* 0x001fea0003800000 */
[----:B-----5:R-:W-:Y:S01]  /*69e0*/  IMAD.IADD R0, R18, 0x1, R39 ;  /* 0x0000000112007824 */ /* 0x020fe200078e0227 */
[----:B----4-:R-:W-:Y:S02]  /*69f0*/  SHF.R.U32.HI R14, RZ, 0x8, R20 ;  /* 0x00000008ff0e7819 */ /* 0x010fe40000011614 */
[----:B------:R-:W-:Y:S02]  /*6a00*/  LOP3.LUT R3, R20, 0xff, RZ, 0xc0, !PT ;  /* 0x000000ff14037812 */ /* 0x000fe400078ec0ff */
[----:B-1----:R-:W0:Y:S01]  /*6a10*/  LDS.128 R4, [R0+0xb000] ;  /* 0x00b0000000047984 */ /* 0x002e220000000c00 */
[----:B------:R-:W-:Y:S02]  /*6a20*/  LOP3.LUT R14, R14, 0xff, RZ, 0xc0, !PT ;  /* 0x000000ff0e0e7812 */ /* 0x000fe400078ec0ff */
[----:B------:R-:W-:Y:S02]  /*6a30*/  SHF.R.U32.HI R26, RZ, 0x8, R21 ;  /* 0x00000008ff1a7819 */ /* 0x000fe40000011615 */
[----:B------:R-:W-:-:S02]  /*6a40*/  SHF.R.U32.HI R30, RZ, 0x8, R13 ;  /* 0x00000008ff1e7819 */ /* 0x000fc4000001160d */
        /* <DEDUP_REMOVED lines=112> */
.L_x_12233:
[----:B------:R-:W-:Y:S05]  /*7150*/  BSYNC B1 ;  /* 0x0000000000017941 */ /* 0x000fea0003800000 */
.L_x_12232:
[----:B------:R-:W-:Y:S05]  /*7160*/  @P1 BRA `(.L_x_12231) ;  /* 0x0000001c002c1947 */ /* 0x000fea0003800000 */
[----:B------:R-:W-:Y:S02]  /*7170*/  LEA.HI R24, R25, R24, RZ, 0x2 ;  /* 0x0000001819187211 */ /* 0x000fe400078f10ff */
[----:B-----5:R-:W-:Y:S02]  /*7180*/  SHF.R.U32.HI R13, RZ, 0x8, R11 ;  /* 0x00000008ff0d7819 */ /* 0x020fe4000001160b */
[--C-:B0-----:R-:W-:Y:S02]  /*7190*/  SHF.R.S32.HI R0, RZ, 0x2, R24.reuse ;  /* 0x00000002ff007819 */ /* 0x101fe40000011418 */
[----:B------:R-:W-:Y:S02]  /*71a0*/  SHF.R.S32.HI R3, RZ, 0x1f, R24 ;  /* 0x0000001fff037819 */ /* 0x000fe40000011418 */
[----:B------:R-:W-:Y:S02]  /*71b0*/  SHF.R.U32.HI R24, RZ, 0x8, R9 ;  /* 0x00000008ff187819 */ /* 0x000fe40000011609 */
[----:B------:R-:W-:-:S02]  /*71c0*/  LEA.HI R3, R3, R0, RZ, 0x2 ;  /* 0x0000000003037211 */ /* 0x000fc400078f10ff */
[----:B------:R-:W-:Y:S02]  /*71d0*/  SHF.R.U32.HI R15, RZ, 0x8, R8 ;  /* 0x00000008ff0f7819 */ /* 0x000fe40000011608 */
[----:B------:R-:W-:Y:S02]  /*71e0*/  LOP3.LUT R3, R3, 0xfffffffc, RZ, 0xc0, !PT ;  /* 0xfffffffc03037812 */ /* 0x000fe400078ec0ff */
[----:B----4-:R-:W-:Y:S02]  /*71f0*/  LOP3.LUT R14, R11, 0xff, RZ, 0xc0, !PT ;  /* 0x000000ff0b0e7812 */ /* 0x010fe400078ec0ff */
[----:B------:R-:W-:Y:S01]  /*7200*/  LOP3.LUT R25, R9, 0xff, RZ, 0xc0, !PT ;  /* 0x000000ff09197812 */ /* 0x000fe200078ec0ff */
[----:B------:R-:W-:Y:S01]  /*7210*/  IMAD.IADD R3, R0, 0x1, -R3 ;  /* 0x0000000100037824 */ /* 0x000fe200078e0a03 */
[----:B------:R-:W-:Y:S02]  /*7220*/  LOP3.LUT R13, R13, 0xff, RZ, 0xc0, !PT ;  /* 0x000000ff0d0d7812 */ /* 0x000fe400078ec0ff */
[----:B------:R-:W-:-:S02]  /*7230*/  LOP3.LUT R24, R24, 0xff, RZ, 0xc0, !PT ;  /* 0x000000ff18187812 */ /* 0x000fc400078ec0ff */
[----:B------:R-:W-:Y:S01]  /*7240*/  LOP3.LUT P0, RZ, R3, 0x2, RZ, 0xc0, !PT ;  /* 0x0000000203ff7812 */ /* 0x000fe2000780c0ff */
[----:B------:R-:W-:Y:S01]  /*7250*/  IMAD.IADD R3, R18, 0x1, R39 ;  /* 0x0000000112037824 */ /* 0x000fe200078e0227 */
[----:B------:R-:W-:Y:S02]  /*7260*/  LOP3.LUT R20, R8, 0xff, RZ, 0xc0, !PT ;  /* 0x000000ff08147812 */ /* 0x000fe400078ec0ff */
[----:B------:R-:W-:Y:S01]  /*7270*/  LOP3.LUT R15, R15, 0xff, RZ, 0xc0, !PT ;  /* 0x000000ff0f0f7812 */ /* 0x000fe200078ec0ff */
[----:B------:R-:W-:Y:S01]  /*7280*/  VIADD R0, R3, 0x20 ;  /* 0x0000002003007836 */ /* 0x000fe20000000000 */
[----:B------:R-:W-:Y:S02]  /*7290*/  PRMT R14, R13, 0x7604, R14 ;  /* 0x000076040d0e7816 */ /* 0x000fe4000000000e */
[----:B------:R-:W-:Y:S02]  /*72a0*/  PRMT R25, R24, 0x7604, R25 ;  /* 0x0000760418197816 */ /* 0x000fe40000000019 */
[----:B------:R-:W-:-:S02]  /*72b0*/  SHF.R.U32.HI R13, RZ, 0x10, R11 ;  /* 0x00000010ff0d7819 */ /* 0x000fc4000001160b */
[----:B------:R-:W-:Y:S01]  /*72c0*/  SHF.R.U32.HI R24, RZ, 0x10, R9 ;  /* 0x00000010ff187819 */ /* 0x000fe20000011609 */
[----:B------:R-:W-:Y:S01]  /*72d0*/  @P0 VIADD R0, R3, 0xffffffe0 ;  /* 0xffffffe003000836 */ /* 0x000fe20000000000 */
[----:B------:R-:W-:Y:S02]  /*72e0*/  SHF.R.U32.HI R3, RZ, 0x8, R10 ;  /* 0x00000008ff037819 */ /* 0x000fe4000001160a */
[----:B------:R-:W-:Y:S02]  /*72f0*/  LOP3.LUT R12, R10, 0xff, RZ, 0xc0, !PT ;  /* 0x000000ff0a0c7812 */ /* 0x000fe400078ec0ff */
[----:B-1----:R-:W0:Y:S01]  /*7300*/  LDS.128 R4, [R0+0xb000] ;  /* 0x00b0000000047984 */ /* 0x002e220000000c00 */
        /* <DEDUP_REMOVED lines=11> */
[----:B------:R-:W-:Y:S02]  /*73c0*/  LOP3.LUT R15, R15, 0xff000000, R11, 0xf8, !PT ;  /* 0xff0000000f0f7812 */ /* 0x000fe400078ef80b */
[----:B------:R-:W-:Y:S02]  /*73d0*/  LOP3.LUT R25, R25, 0xff000000, R9, 0xf8, !PT ;  /* 0xff00000019197812 */ /* 0x000fe400078ef809 */
[----:B------:R-:W-:Y:S02]  /*73e0*/  PRMT R13, R3, 0x7054, R12 ;  /* 0x00007054030d7816 */ /* 0x000fe4000000000c */
[----:B------:R-:W-:-:S02]  /*73f0*/  PRMT R21, R20, 0x7054, R21 ;  /* 0x0000705414157816 */ /* 0x000fc40000000015 */
[----:B------:R-:W-:Y:S02]  /*7400*/  F2FP.F16.E4M3.UNPACK_B R12, R15 ;  /* 0x0000000fff0c723e */ /* 0x000fe400020006ff */
[-C--:B------:R-:W-:Y:S02]  /*7410*/  F2FP.F16.E4M3.UNPACK_B R20, R25.reuse ;  /* 0x00000019ff14723e */ /* 0x080fe400020006ff */
[----:B------:R-:W-:Y:S01]  /*7420*/  LOP3.LUT R21, R21, 0xff000000, R8, 0xf8, !PT ;  /* 0xff00000015157812 */ /* 0x000fe200078ef808 */
[----:B------:R-:W-:Y:S01]  /*7430*/  HADD2.F32 R14, -RZ, R12.H1_H1 ;  /* 0x3000000cff0e7230 */ /* 0x000fe20000004100 */
[----:B------:R-:W-:Y:S01]  /*7440*/  LOP3.LUT R13, R13, 0xff000000, R10, 0xf8, !PT ;  /* 0xff0000000d0d7812 */ /* 0x000fe200078ef80a */
[--C-:B------:R-:W-:Y:S01]  /*7450*/  HADD2.F32 R24, -RZ, R20.reuse.H1_H1 ;  /* 0x30000014ff187230 */ /* 0x100fe20000004100 */
[----:B------:R-:W-:Y:S01]  /*7460*/  F2FP.F16.E4M3.UNPACK_B R25, R25.H1 ;  /* 0x00000019ff19723e */ /* 0x000fe200030006ff */
[----:B------:R-:W-:Y:S01]  /*7470*/  HADD2.F32 R20, -RZ, R20.H0_H0 ;  /* 0x20000014ff147230 */ /* 0x000fe20000004100 */
[-C--:B0-----:R-:W-:Y:S01]  /*7480*/  F2FP.F16.E4M3.UNPACK_B R3, R6.reuse.H1 ;  /* 0x00000006ff03723e */ /* 0x081fe200030006ff */
[----:B------:R-:W-:Y:S01]  /*7490*/  HADD2.F32 R12, -RZ, R12.H0_H0 ;  /* 0x2000000cff0c7230 */ /* 0x000fe20000004100 */
[----:B------:R-:W-:-:S02]  /*74a0*/  F2FP.F16.E4M3.UNPACK_B R6, R6 ;  /* 0x00000006ff06723e */ /* 0x000fc400020006ff */
[-C--:B------:R-:W-:Y:S01]  /*74b0*/  F2FP.F16.E4M3.UNPACK_B R10, R7.reuse ;  /* 0x00000007ff0a723e */ /* 0x080fe200020006ff */
[--C-:B------:R-:W-:Y:S01]  /*74c0*/  HADD2.F32 R8, -RZ, R3.reuse.H1_H1 ;  /* 0x30000003ff087230 */ /* 0x100fe20000004100 */
[----:B------:R-:W-:Y:S01]  /*74d0*/  F2FP.F16.E4M3.UNPACK_B R11, R7.H1 ;  /* 0x00000007ff0b723e */ /* 0x000fe200030006ff */
[----:B------:R-:W-:Y:S01]  /*74e0*/  HADD2.F32 R9, -RZ, R3.H0_H0 ;  /* 0x20000003ff097230 */ /* 0x000fe20000004100 */
[-C--:B------:R-:W-:Y:S02]  /*74f0*/  F2FP.F16.E4M3.UNPACK_B R7, R5.reuse ;  /* 0x00000005ff07723e */ /* 0x080fe400020006ff */
[C---:B------:R-:W-:Y:S01]  /*7500*/  FMUL.FTZ R26, R8.reuse, R24 ;  /* 0x00000018081a7220 */ /* 0x040fe20000410000 */
[-C--:B------:R-:W-:Y:S01]  /*7510*/  FMUL.FTZ R27, R8, R14.reuse ;  /* 0x0000000e081b7220 */ /* 0x080fe20000410000 */
[----:B------:R-:W-:Y:S01]  /*7520*/  F2FP.F16.E4M3.UNPACK_B R8, R5.H1 ;  /* 0x00000005ff08723e */ /* 0x000fe200030006ff */
[--C-:B------:R-:W-:Y:S02]  /*7530*/  HADD2.F32 R5, -RZ, R6.reuse.H1_H1 ;  /* 0x30000006ff057230 */ /* 0x100fe40000004100 */
[C---:B------:R-:W-:Y:S01]  /*7540*/  FFMA.FTZ R29, R9.reuse, R14, -R26 ;  /* 0x0000000e091d7223 */ /* 0x040fe2000001081a */
[----:B------:R-:W-:Y:S01]  /*7550*/  FFMA.FTZ R30, R9, R24, R27 ;  /* 0x00000018091e7223 */ /* 0x000fe2000001001b */
[----:B------:R-:W-:Y:S01]  /*7560*/  HADD2.F32 R6, -RZ, R6.H0_H0 ;  /* 0x20000006ff067230 */ /* 0x000fe20000004100 */
[----:B------:R-:W-:Y:S01]  /*7570*/  F2FP.F16.E4M3.UNPACK_B R15, R15.H1 ;  /* 0x0000000fff0f723e */ /* 0x000fe200030006ff */
[C---:B------:R-:W-:Y:S01]  /*7580*/  FMUL.FTZ R9, R5.reuse, R20 ;  /* 0x0000001405097220 */ /* 0x040fe20000410000 */
[----:B------:R-:W-:Y:S01]  /*7590*/  FMUL.FTZ R27, R5, R12 ;  /* 0x0000000c051b7220 */ /* 0x000fe20000410000 */
[----:B------:R-:W-:Y:S01]  /*75a0*/  HADD2.F32 R14, -RZ, R25.H0_H0 ;  /* 0x20000019ff0e7230 */ /* 0x000fe20000004100 */
[----:B------:R-:W-:Y:S01]  /*75b0*/  F2FP.F16.E4M3.UNPACK_B R3, R4 ;  /* 0x00000004ff03723e */ /* 0x000fe200020006ff */
[----:B------:R-:W-:-:S02]  /*75c0*/  HADD2.F32 R5, -RZ, R10.H1_H1 ;  /* 0x3000000aff057230 */ /* 0x000fc40000004100 */
        /* <DEDUP_REMOVED lines=11> */
[----:B------:R-:W-:Y:S01]  /*7680*/  HADD2.F32 R11, -RZ, R11.H0_H0 ;  /* 0x2000000bff0b7230 */ /* 0x000fe20000004100 */
[----:B------:R-:W-:Y:S01]  /*7690*/  F2FP.F16.E4M3.UNPACK_B R5, R13 ;  /* 0x0000000dff05723e */ /* 0x000fe200020006ff */
[C---:B------:R-:W-:Y:S01]  /*76a0*/  FMUL.FTZ R10, R6.reuse, R15 ;  /* 0x0000000f060a7220 */ /* 0x040fe20000410000 */
[----:B------:R-:W-:Y:S01]  /*76b0*/  F2FP.F16.E4M3.UNPACK_B R4, R4.H1 ;  /* 0x00000004ff04723e */ /* 0x000fe200030006ff */
[----:B------:R-:W-:Y:S01]  /*76c0*/  FMUL.FTZ R20, R6, R25 ;  /* 0x0000001906147220 */ /* 0x000fe20000410000 */
[----:B------:R-:W-:Y:S01]  /*76d0*/  F2FP.F16.E4M3.UNPACK_B R12, R21 ;  /* 0x00000015ff0c723e */ /* 0x000fe200020006ff */
[----:B------:R-:W-:Y:S01]  /*76e0*/  FFMA.FTZ R34, R11, R25, R10 ;  /* 0x000000190b227223 */ /* 0x000fe2000001000a */
[----:B------:R-:W-:-:S02]  /*76f0*/  HADD2.F32 R10, -RZ, R5.H1_H1 ;  /* 0x30000005ff0a7230 */ /* 0x000fc40000004100 */
[----:B------:R-:W-:Y:S01]  /*7700*/  FFMA.FTZ R33, R11, R15, -R20 ;  /* 0x0000000f0b217223 */ /* 0x000fe20000010814 */
[----:B------:R-:W-:Y:S01]  /*7710*/  HADD2.F32 R9, -RZ, R5.H0_H0 ;  /* 0x20000005ff097230 */ /* 0x000fe20000004100 */
[----:B------:R-:W-:Y:S01]  /*7720*/  F2FP.F16.E4M3.UNPACK_B R13, R13.H1 ;  /* 0x0000000dff0d723e */ /* 0x000fe200030006ff */
[----:B------:R-:W-:Y:S01]  /*7730*/  HADD2.F32 R14, -RZ, R12.H1_H1 ;  /* 0x3000000cff0e7230 */ /* 0x000fe20000004100 */
[----:B------:R-:W-:Y:S01]  /*7740*/  F2FP.F16.E4M3.UNPACK_B R21, R21.H1 ;  /* 0x00000015ff15723e */ /* 0x000fe200030006ff */
[--C-:B------:R-:W-:Y:S02]  /*7750*/  HADD2.F32 R6, -RZ, R4.reuse.H1_H1 ;  /* 0x30000004ff067230 */ /* 0x100fe40000004100 */
[----:B------:R-:W-:Y:S02]  /*7760*/  HADD2.F32 R5, -RZ, R4.H0_H0 ;  /* 0x20000004ff057230 */ /* 0x000fe40000004100 */
[----:B------:R-:W-:Y:S02]  /*7770*/  HADD2.F32 R12, -RZ, R12.H0_H0 ;  /* 0x2000000cff0c7230 */ /* 0x000fe40000004100 */
[----:B------:R-:W-:Y:S01]  /*7780*/  FMUL.FTZ R20, R6, R14 ;  /* 0x0000000e06147220 */ /* 0x000fe20000410000 */
[----:B------:R-:W-:-:S02]  /*7790*/  HADD2.F32 R4, -RZ, R3.H1_H1 ;  /* 0x30000003ff047230 */ /* 0x000fc40000004100 */
[-C--:B------:R-:W-:Y:S01]  /*77a0*/  FMUL.FTZ R24, R6, R10.reuse ;  /* 0x0000000a06187220 */ /* 0x080fe20000410000 */
[----:B------:R-:W-:Y:S02]  /*77b0*/  HADD2.F32 R3, -RZ, R3.H0_H0 ;  /* 0x20000003ff037230 */ /* 0x000fe40000004100 */
[C---:B------:R-:W-:Y:S01]  /*77c0*/  FFMA.FTZ R20, R5.reuse, R10, -R20 ;  /* 0x0000000a05147223 */ /* 0x040fe20000010814 */
[----:B------:R-:W-:Y:S02]  /*77d0*/  HADD2.F32 R10, -RZ, R21.H0_H0 ;  /* 0x20000015ff0a7230 */ /* 0x000fe40000004100 */
[C---:B------:R-:W-:Y:S01]  /*77e0*/  FMUL.FTZ R6, R4.reuse, R12 ;  /* 0x0000000c04067220 */ /* 0x040fe20000410000 */
[-C--:B------:R-:W-:Y:S01]  /*77f0*/  FMUL.FTZ R15, R4, R9.reuse ;  /* 0x00000009040f7220 */ /* 0x080fe20000410000 */
[----:B------:R-:W-:Y:S01]  /*7800*/  FFMA.FTZ R25, R5, R14, R24 ;  /* 0x0000000e05197223 */ /* 0x000fe20000010018 */
[----:B------:R-:W-:Y:S02]  /*7810*/  HADD2.F32 R5, -RZ, R13.H1_H1 ;  /* 0x3000000dff057230 */ /* 0x000fe40000004100 */
[----:B------:R-:W-:Y:S01]  /*7820*/  FFMA.FTZ R11, R3, R9, -R6 ;  /* 0x00000009030b7223 */ /* 0x000fe20000010806 */
[----:B------:R-:W-:-:S02]  /*7830*/  HADD2.F32 R9, -RZ, R21.H1_H1 ;  /* 0x30000015ff097230 */ /* 0x000fc40000004100 */
[----:B------:R-:W-:Y:S01]  /*7840*/  FFMA.FTZ R12, R3, R12, R15 ;  /* 0x0000000c030c7223 */ /* 0x000fe2000001000f */
[--C-:B------:R-:W-:Y:S02]  /*7850*/  HADD2.F32 R4, -RZ, R8.reuse.H1_H1 ;  /* 0x30000008ff047230 */ /* 0x100fe40000004100 */
[----:B------:R-:W-:Y:S02]  /*7860*/  HADD2.F32 R3, -RZ, R7.H1_H1 ;  /* 0x30000007ff037230 */ /* 0x000fe40000004100 */
[----:B------:R-:W-:Y:S02]  /*7870*/  HADD2.F32 R6, -RZ, R13.H0_H0 ;  /* 0x2000000dff067230 */ /* 0x000fe40000004100 */
[C---:B------:R-:W-:Y:S01]  /*7880*/  FMUL.FTZ R13, R4.reuse, R9 ;  /* 0x00000009040d7220 */ /* 0x040fe20000410000 */
[----:B------:R-:W-:Y:S02]  /*7890*/  HADD2.F32 R8, -RZ, R8.H0_H0 ;  /* 0x20000008ff087230 */ /* 0x000fe40000004100 */
[----:B------:R-:W-:Y:S01]  /*78a0*/  FMUL.FTZ R14, R4, R5 ;  /* 0x00000005040e7220 */ /* 0x000fe20000410000 */
[----:B------:R-:W-:-:S02]  /*78b0*/  HADD2.F32 R7, -RZ, R7.H0_H0 ;  /* 0x20000007ff077230 */ /* 0x000fc40000004100 */
[C---:B------:R-:W-:Y:S01]  /*78c0*/  FMUL.FTZ R4, R3.reuse, R10 ;  /* 0x0000000a03047220 */ /* 0x040fe20000410000 */
[-C--:B------:R-:W-:Y:S01]  /*78d0*/  FMUL.FTZ R3, R3, R6.reuse ;  /* 0x0000000603037220 */ /* 0x080fe20000410000 */
        /* <DEDUP_REMOVED lines=11> */
[----:B------:R-:W-:-:S05]  /*7990*/  F2FP.SATFINITE.E4M3.F32.PACK_AB_MERGE_C R5, R10, R5, R13 ;  /* 0x000000050a05723e */ /* 0x000fca000480700d */
[----:B------:R2:W-:Y:S01]  /*79a0*/  STS.128 [R0+0xb000], R4 ;  /* 0x00b0000400007388 */ /* 0x0005e20000000c00 */
[----:B------:R-:W-:Y:S05]  /*79b0*/  BRA `(.L_x_12231) ;  /* 0x0000001400187947 */ /* 0x000fea0003800000 */
.L_x_12225:
        /* <DEDUP_REMOVED lines=32> */
.L_x_12498:
[----:B0-----:R-:W5:Y:S01]  /*7bc0*/  LDL R4, [R1+0x4] ;  /* 0x0000040001047983 */ /* 0x001f620000100800 */
[----:B------:R-:W0:Y:S03]  /*7bd0*/  LDC R27, c[0x0][0x3f4] ;  /* 0x0000fd00ff1b7b82 */ /* 0x000e260000000800 */
[----:B------:R-:W2:Y:S01]  /*7be0*/  LDL R5, [R1+0x64] ;  /* 0x0000640001057983 */ /* 0x000ea20000100800 */
[----:B------:R-:W-:Y:S01]  /*7bf0*/  BSSY B1, `(.L_x_12235) ;  /* 0x0000017000017945 */ /* 0x000fe20003800000 */
[----:B------:R-:W-:Y:S01]  /*7c00*/  CS2R R6, SRZ ;  /* 0x0000000000067805 */ /* 0x000fe2000001ff00 */
[----:B-----5:R-:W-:Y:S01]  /*7c10*/  IMAD R25, R4, R8, RZ ;  /* 0x0000000804197224 */ /* 0x020fe200078e02ff */
[----:B------:R-:W-:Y:S02]  /*7c20*/  CS2R R8, SRZ ;  /* 0x0000000000087805 */ /* 0x000fe4000001ff00 */
[----:B--2---:R-:W-:-:S02]  /*7c30*/  LEA.HI R4, R5, R5, RZ, 0x1 ;  /* 0x0000000505047211 */ /* 0x004fc400078f08ff */
[----:B------:R-:W-:Y:S02]  /*7c40*/  ISETP.GE.AND P0, PT, R10, R25, PT ;  /* 0x000000190a00720c */ /* 0x000fe40003f06270 */
[----:B------:R-:W-:Y:S02]  /*7c50*/  CS2R R10, SRZ ;  /* 0x00000000000a7805 */ /* 0x000fe4000001ff00 */
[----:B------:R-:W-:-:S05]  /*7c60*/  LOP3.LUT R4, R4, 0xfffffffe, RZ, 0xc0, !PT ;  /* 0xfffffffe04047812 */ /* 0x000fca00078ec0ff */
[----:B------:R-:W-:Y:S01]  /*7c70*/  IMAD.IADD R21, R5, 0x1, -R4 ;  /* 0x0000000105157824 */ /* 0x000fe200078e0a04 */
[----:B------:R-:W-:-:S04]  /*7c80*/  CS2R R4, SRZ ;  /* 0x0000000000047805 */ /* 0x000fc8000001ff00 */
[----:B------:R-:W-:Y:S01]  /*7c90*/  SHF.L.U32 R21, R21, 0x1f, RZ ;  /* 0x0000001f15157819 */ /* 0x000fe200000006ff */
[----:B0-----:R-:W-:Y:S06]  /*7ca0*/  @P0 BRA `(.L_x_12236) ;  /* 0x00000000002c0947 */ /* 0x001fec0003800000 */
[----:B------:R-:W-:Y:S01]  /*7cb0*/  ULDC UR4, c[0x0][0x3f4] ;  /* 0x0000fd0000047ab9 */ /* 0x000fe20000000800 */
[C---:B------:R-:W-:Y:S02]  /*7cc0*/  IADD3 R12, P0, R22.reuse, R3, RZ ;  /* 0x00000003160c7210 */ /* 0x040fe40007f1e0ff */
[----:B------:R-:W-:Y:S02]  /*7cd0*/  CS2R R4, SRZ ;  /* 0x0000000000047805 */ /* 0x000fe4000001ff00 */
[C---:B------:R-:W-:Y:S02]  /*7ce0*/  ISETP.GE.AND P2, PT, R22.reuse, UR4, PT ;  /* 0x0000000416007c0c */ /* 0x040fe4000bf46270 */
[----:B------:R-:W-:Y:S02]  /*7cf0*/  SHF.R.S32.HI R3, RZ, 0x1f, R22 ;  /* 0x0000001fff037819 */ /* 0x000fe40000011416 */
[----:B----4-:R-:W-:-:S03]  /*7d00*/  IADD3 R14, P1, R22, R14, RZ ;  /* 0x0000000e160e7210 */ /* 0x010fc60007f3e0ff */
[--C-:B-1----:R-:W-:Y:S02]  /*7d10*/  IMAD.X R13, R0, 0x1, R3.reuse, P0 ;  /* 0x00000001000d7824 */ /* 0x102fe400000e0603 */
[----:B---3--:R-:W-:-:S04]  /*7d20*/  IMAD.X R15, R20, 0x1, R3, P1 ;  /* 0x00000001140f7824 */ /* 0x008fc800008e0603 */
[----:B------:R-:W-:Y:S05]  /*7d30*/  @P2 BRA `(.L_x_12236) ;  /* 0x0000000000082947 */ /* 0x000fea0003800000 */
[----:B------:R0:W5:Y:S04]  /*7d40*/  LD.E.128 R4, desc[UR40][R12.64] ;  /* 0x000000280c047980 */ /* 0x000168000c101d00 */
[----:B------:R0:W5:Y:S02]  /*7d50*/  LD.E.128 R8, desc[UR40][R14.64] ;  /* 0x000000280e087980 */ /* 0x000164000c101d00 */
.L_x_12236:
[----:B------:R-:W-:Y:S05]  /*7d60*/  BSYNC B1 ;  /* 0x0000000000017941 */ /* 0x000fea0003800000 */
.L_x_12235:
[----:B-1----:R-:W2:Y:S01]  /*7d70*/  LDL.LU R0, [R1+0x44] ;  /* 0x0000440001007983 */ /* 0x002ea20000300800 */
[----:B------:R-:W1:Y:S01]  /*7d80*/  SYNCS.PHASECHK.TRANS64.TRYWAIT P1, [R18+URZ+0x13200], R21 ;  /* 0x01320015120075a7 */ /* 0x000e62000802017f */
[----:B------:R-:W0:Y:S01]  /*7d90*/  S2R R3, SR_TID.X ;  /* 0x0000000000037919 */ /* 0x000e220000002100 */
[----:B------:R-:W-:Y:S01]  /*7da0*/  ISETP.GE.AND P0, PT, R22, R27, PT ;  /* 0x0000001b1600720c */ /* 0x000fe20003f06270 */
[----:B------:R-:W-:Y:S01]  /*7db0*/  BSSY B1, `(.L_x_12237) ;  /* 0x0000009000017945 */ /* 0x000fe20003800000 */
[C---:B0-----:R-:W-:Y:S02]  /*7dc0*/  VIADD R12, R3.reuse, 0xffffff80 ;  /* 0xffffff80030c7836 */ /* 0x041fe40000000000 */
[----:B------:R-:W-:-:S05]  /*7dd0*/  VIADD R3, R3, 0xffffff80 ;  /* 0xffffff8003037836 */ /* 0x000fca0000000000 */
[----:B------:R-:W-:-:S04]  /*7de0*/  LEA.HI R3, R3, R12, RZ, 0x1 ;  /* 0x0000000c03037211 */ /* 0x000fc800078f08ff */
[----:B------:R-:W-:Y:S01]  /*7df0*/  SHF.R.S32.HI R3, RZ, 0x1, R3 ;  /* 0x00000001ff037819 */ /* 0x000fe20000011403 */
[----:B--2---:R-:W-:-:S05]  /*7e00*/  IMAD R0, R0, -0xc0, R25 ;  /* 0xffffff4000007824 */ /* 0x004fca00078e0219 */
[----:B------:R-:W-:-:S04]  /*7e10*/  VIMNMX R0, R0, 0xc0, PT ;  /* 0x000000c000007848 */ /* 0x000fc80003fe0100 */
[----:B------:R-:W-:Y:S01]  /*7e20*/  ISETP.GE.OR P0, PT, R3, R0, P0 ;  /* 0x000000000300720c */ /* 0x000fe20000706670 */
[----:B-1----:R-:W-:-:S12]  /*7e30*/  @!P1 BRA `(.L_x_12238) ;  /* 0x000001ac00309947 */ /* 0x002fd80003800000 */
.L_x_12499:
[----:B------:R-:W-:Y:S05]  /*7e40*/  BSYNC B1 ;  /* 0x0000000000017941 */ /* 0x000fea0003800000 */
.L_x_12237:
[----:B------:R-:W-:Y:S05]  /*7e50*/  @P0 BRA `(.L_x_12231) ;  /* 0x0000000c00f00947 */ /* 0x000fea0003800000 */
[----:B------:R-:W0:Y:S04]  /*7e60*/  LDL R25, [R1+0x54] ;  /* 0x0000540001197983 */ /* 0x000e280000100800 */
[----:B------:R-:W2:Y:S04]  /*7e70*/  LDL R29, [R1+0x58] ;  /* 0x00005800011d7983 */ /* 0x000ea80000100800 */
[----:B------:R-:W2:Y:S01]  /*7e80*/  LDL R51, [R1+0x6c] ;  /* 0x00006c0001337983 */ /* 0x000ea20000100800 */
[----:B-----5:R-:W-:Y:S02]  /*7e90*/  SHF.R.U32.HI R0, RZ, 0x8, R4 ;  /* 0x00000008ff007819 */ /* 0x020fe40000011604 */
[----:B------:R-:W-:-:S02]  /*7ea0*/  SHF.R.U32.HI R12, RZ, 0x8, R5 ;  /* 0x00000008ff0c7819 */ /* 0x000fc40000011605 */
[----:B------:R-:W-:Y:S02]  /*7eb0*/  LOP3.LUT R3, R4, 0xff, RZ, 0xc0, !PT ;  /* 0x000000ff04037812 */ /* 0x000fe400078ec0ff */
[----:B------:R-:W-:Y:S02]  /*7ec0*/  LOP3.LUT R0, R0, 0xff, RZ, 0xc0, !PT ;  /* 0x000000ff00007812 */ /* 0x000fe400078ec0ff */
[----:B------:R-:W-:Y:S02]  /*7ed0*/  LOP3.LUT R13, R5, 0xff, RZ, 0xc0, !PT ;  /* 0x000000ff050d7812 */ /* 0x000fe400078ec0ff */
[----:B------:R-:W-:Y:S02]  /*7ee0*/  LOP3.LUT R12, R12, 0xff, RZ, 0xc0, !PT ;  /* 0x000000ff0c0c7812 */ /* 0x000fe400078ec0ff */
[----:B---3--:R-:W-:Y:S01]  /*7ef0*/  PRMT R20, R0, 0x7604, R3 ;  /* 0x0000760400147816 */ /* 0x008fe20000000003 */
[----:B------:R-:W-:Y:S01]  /*7f00*/  IMAD.IADD R0, R22, 0x1, R27 ;  /* 0x0000000116007824 */ /* 0x000fe200078e021b */
[----:B------:R-:W-:-:S02]  /*7f10*/  SHF.R.U32.HI R3, RZ, 0x8, R6 ;  /* 0x00000008ff037819 */ /* 0x000fc40000011606 */
[----:B------:R-:W-:Y:S02]  /*7f20*/  PRMT R30, R12, 0x7604, R13 ;  /* 0x000076040c1e7816 */ /* 0x000fe4000000000d */
[----:B------:R-:W-:Y:S02]  /*7f30*/  LOP3.LUT R12, R6, 0xff, RZ, 0xc0, !PT ;  /* 0x000000ff060c7812 */ /* 0x000fe400078ec0ff */
[----:B------:R-:W-:Y:S02]  /*7f40*/  LOP3.LUT R3, R3, 0xff, RZ, 0xc0, !PT ;  /* 0x000000ff03037812 */ /* 0x000fe400078ec0ff */
[----:B------:R-:W-:Y:S02]  /*7f50*/  SHF.R.U32.HI R15, RZ, 0x8, R8 ;  /* 0x00000008ff0f7819 */ /* 0x000fe40000011608 */
[----:B------:R-:W-:Y:S02]  /*7f60*/  PRMT R32, R3, 0x7604, R12 ;  /* 0x0000760403207816 */ /* 0x000fe4000000000c */
[----:B------:R-:W-:-:S02]  /*7f70*/  LOP3.LUT R24, R8, 0xff, RZ, 0xc0, !PT ;  /* 0x000000ff08187812 */ /* 0x000fc400078ec0ff */
[----:B------:R-:W-:Y:S02]  /*7f80*/  LOP3.LUT R15, R15, 0xff, RZ, 0xc0, !PT ;  /* 0x000000ff0f0f7812 */ /* 0x000fe400078ec0ff */
[----:B------:R-:W-:Y:S02]  /*7f90*/  SHF.R.U32.HI R13, RZ, 0x8, R7 ;  /* 0x00000008ff0d7819 */ /* 0x000fe40000011607 */
[----:B------:R-:W-:Y:S02]  /*7fa0*/  PRMT R33, R15, 0x7604, R24 ;  /* 0x000076040f217816 */ /* 0x000fe40000000018 */
[----:B------:R-:W-:Y:S02]  /*7fb0*/  SHF.R.U32.HI R24, RZ, 0x8, R10 ;  /* 0x00000008ff187819 */ /* 0x000fe4000001160a */
[----:B------:R-:W-:Y:S02]  /*7fc0*/  SHF.R.U32.HI R26, RZ, 0x8, R11 ;  /* 0x00000008ff1a7819 */ /* 0x000fe4000001160b */
[----:B----4-:R-:W-:-:S02]  /*7fd0*/  LOP3.LUT R14, R7, 0xff, RZ, 0xc0, !PT ;  /* 0x000000ff070e7812 */ /* 0x010fc400078ec0ff */
[----:B------:R-:W-:Y:S02]  /*7fe0*/  LOP3.LUT R13, R13, 0xff, RZ, 0xc0, !PT ;  /* 0x000000ff0d0d7812 */ /* 0x000fe400078ec0ff */
[----:B------:R-:W-:Y:S02]  /*7ff0*/  LOP3.LUT R24, R24, 0xff, RZ, 0xc0, !PT ;  /* 0x000000ff18187812 */ /* 0x000fe400078ec0ff */
[----:B------:R-:W-:Y:S02]  /*8000*/  LOP3.LUT R27, R11, 0xff, RZ, 0xc0, !PT ;  /* 0x000000ff0b1b7812 */ /* 0x000fe400078ec0ff */
[----:B------:R-:W-:Y:S02]  /*8010*/  LOP3.LUT R26, R26, 0xff, RZ, 0xc0, !PT ;  /* 0x000000ff1a1a7812 */ /* 0x000fe400078ec0ff */
[----:B------:R-:W-:Y:S02]  /*8020*/  PRMT R34, R13, 0x7604, R14 ;  /* 0x000076040d227816 */ /* 0x000fe4000000000e */
[----:B------:R-:W-:-:S02]  /*8030*/  PRMT R41, R26, 0x7604, R27 ;  /* 0x000076041a297816 */ /* 0x000fc4000000001b */
[----:B------:R-:W-:-:S04]  /*8040*/  SHF.R.U32.HI R31, RZ, 0x10, R7 ;  /* 0x00000010ff1f7819 */ /* 0x000fc80000011607 */
[----:B------:R-:W-:-:S04]  /*8050*/  LOP3.LUT R31, R31, 0xff, RZ, 0xc0, !PT ;  /* 0x000000ff1f1f7812 */ /* 0x000fc800078ec0ff */
[----:B------:R-:W-:Y:S02]  /*8060*/  PRMT R31, R31, 0x7054, R34 ;  /* 0x000070541f1f7816 */ /* 0x000fe40000000022 */
[----:B------:R-:W-:-:S04]  /*8070*/  SHF.R.U32.HI R34, RZ, 0x10, R11 ;  /* 0x00000010ff227819 */ /* 0x000fc8000001160b */
[----:B------:R-:W-:-:S04]  /*8080*/  LOP3.LUT R34, R34, 0xff, RZ, 0xc0, !PT ;  /* 0x000000ff22227812 */ /* 0x000fc800078ec0ff */
[----:B------:R-:W-:-:S04]  /*8090*/  PRMT R41, R34, 0x7054, R41 ;  /* 0x0000705422297816 */ /* 0x000fc80000000029 */
[----:B------:R-:W-:Y:S02]  /*80a0*/  LOP3.LUT R41, R41, 0xff000000, R11, 0xf8, !PT ;  /* 0xff00000029297812 */ /* 0x000fe400078ef80b */
[----:B0-----:R-:W-:Y:S02]  /*80b0*/  SHF.R.U32.HI R21, RZ, 0x3, R25 ;  /* 0x00000003ff157819 */ /* 0x001fe40000011619 */
[----:B------:R-:W-:Y:S02]  /*80c0*/  LOP3.LUT R0, R25, 0x30, R0, 0xf8, !PT ;  /* 0x0000003019007812 */ /* 0x000fe400078ef800 */
[----:B------:R-:W-:Y:S02]  /*80d0*/  LOP3.LUT R25, R10, 0xff, RZ, 0xc0, !PT ;  /* 0x000000ff0a197812 */ /* 0x000fe400078ec0ff */
[----:B------:R-:W-:Y:S02]  /*80e0*/  LOP3.LUT R3, R0, R21, RZ, 0x3c, !PT ;  /* 0x0000001500037212 */ /* 0x000fe400078e3cff */
[----:B------:R-:W-:Y:S01]  /*80f0*/  SHF.R.U32.HI R0, RZ, 0x8, R9 ;  /* 0x00000008ff007819 */ /* 0x000fe20000011609 */
[----:B--2---:R-:W0:Y:S01]  /*8100*/  LDS.128 R12, [R51+0xb000] ;  /* 0x00b00000330c7984 */ /* 0x004e220000000c00 */
[----:B------:R-:W-:-:S02]  /*8110*/  LOP3.LUT R21, R9, 0xff, RZ, 0xc0, !PT ;  /* 0x000000ff09157812 */ /* 0x000fc400078ec0ff */
[----:B------:R-:W-:Y:S02]  /*8120*/  LOP3.LUT R0, R0, 0xff, RZ, 0xc0, !PT ;  /* 0x000000ff00007812 */ /* 0x000fe400078ec0ff */
[----:B------:R-:W-:Y:S02]  /*8130*/  PRMT R37, R24, 0x7604, R25 ;  /* 0x0000760418257816 */ /* 0x000fe40000000019 */
[----:B------:R-:W-:Y:S02]  /*8140*/  PRMT R35, R0, 0x7604, R21 ;  /* 0x0000760400237816 */ /* 0x000fe40000000015 */
[----:B------:R-:W-:Y:S02]  /*8150*/  IADD3 R0, R18, R29, R3 ;  /* 0x0000001d12007210 */ /* 0x000fe40007ffe003 */
[----:B------:R-:W-:Y:S02]  /*8160*/  SHF.R.U32.HI R21, RZ, 0x10, R5 ;  /* 0x00000010ff157819 */ /* 0x000fe40000011605 */
[----:B------:R-:W-:Y:S01]  /*8170*/  SHF.R.U32.HI R29, RZ, 0x10, R6 ;  /* 0x00000010ff1d7819 */ /* 0x000fe20000011606 */
[----:B------:R-:W1:Y:S01]  /*8180*/  LDS.128 R24, [R0+0xb000] ;  /* 0x00b0000000187984 */ /* 0x000e620000000c00 */
[----:B------:R-:W-:-:S02]  /*8190*/  LOP3.LUT R21, R21, 0xff, RZ, 0xc0, !PT ;  /* 0x000000ff15157812 */ /* 0x000fc400078ec0ff */
        /* <DEDUP_REMOVED lines=12> */
[----:B------:R-:W-:Y:S02]  /*8260*/  LOP3.LUT R20, R20, 0xff, RZ, 0xc0, !PT ;  /* 0x000000ff14147812 */ /* 0x000fe400078ec0ff */
[----:B------:R-:W-:Y:S02]  /*8270*/  PRMT R39, R32, 0x7054, R37 ;  /* 0x0000705420277816 */ /* 0x000fe40000000025 */
[----:B------:R-:W-:Y:S02]  /*8280*/  LOP3.LUT R38, R35, 0xff000000, R9, 0xf8, !PT ;  /* 0xff00000023267812 */ /* 0x000fe400078ef809 */
[----:B------:R-:W-:Y:S02]  /*8290*/  LOP3.LUT R30, R21, 0xff000000, R5, 0xf8, !PT ;  /* 0xff000000151e7812 */ /* 0x000fe400078ef805 */
[----:B------:R-:W-:Y:S02]  /*82a0*/  PRMT R33, R20, 0x7054, R33 ;  /* 0x0000705414217816 */ /* 0x000fe40000000021 */
[----:B------:R-:W-:-:S02]  /*82b0*/  LOP3.LUT R37, R31, 0xff000000, R7, 0xf8, !PT ;  /* 0xff0000001f257812 */ /* 0x000fc400078ef807 */
[----:B------:R-:W-:Y:S02]  /*82c0*/  LOP3.LUT R5, R39, 0xff000000, R10, 0xf8, !PT ;  /* 0xff00000027057812 */ /* 0x000fe400078ef80a */
[-C--:B0-----:R-:W-:Y:S02]  /*82d0*/  F2FP.F16.E4M3.UNPACK_B R10, R12.reuse ;  /* 0x0000000cff0a723e */ /* 0x081fe400020006ff */
[----:B------:R-:W-:Y:S02]  /*82e0*/  F2FP.F16.E4M3.UNPACK_B R31, R12.H1 ;  /* 0x0000000cff1f723e */ /* 0x000fe400030006ff */
[----:B------:R-:W-:Y:S02]  /*82f0*/  F2FP.F16.E4M3.UNPACK_B R39, R38 ;  /* 0x00000026ff27723e */ /* 0x000fe400020006ff */
[----:B-1----:R-:W-:Y:S02]  /*8300*/  F2FP.F16.E4M3.UNPACK_B R11, R25 ;  /* 0x00000019ff0b723e */ /* 0x002fe400020006ff */
[----:B------:R-:W-:Y:S01]  /*8310*/  LOP3.LUT R20, R3, 0xff000000, R4, 0xf8, !PT ;  /* 0xff00000003147812 */ /* 0x000fe200078ef804 */
[--C-:B------:R-:W-:Y:S01]  /*8320*/  HADD2.F32 R40, -RZ, R39.reuse.H0_H0 ;  /* 0x20000027ff287230 */ /* 0x100fe20000004100 */
[----:B------:R-:W-:Y:S01]  /*8330*/  F2FP.F16.E4M3.UNPACK_B R12, R30 ;  /* 0x0000001eff0c723e */ /* 0x000fe200020006ff */
[----:B------:R-:W-:Y:S01]  /*8340*/  HADD2.F32 R39, -RZ, R39.H1_H1 ;  /* 0x30000027ff277230 */ /* 0x000fe20000004100 */
[----:B------:R-:W-:Y:S01]  /*8350*/  LOP3.LUT R3, R29, 0xff000000, R6, 0xf8, !PT ;  /* 0xff0000001d037812 */ /* 0x000fe200078ef806 */
[--C-:B------:R-:W-:Y:S01]  /*8360*/  HADD2.F32 R6, -RZ, R11.reuse.H0_H0 ;  /* 0x2000000bff067230 */ /* 0x100fe20000004100 */
[----:B------:R-:W-:Y:S01]  /*8370*/  LOP3.LUT R29, R33, 0xff000000, R8, 0xf8, !PT ;  /* 0xff000000211d7812 */ /* 0x000fe200078ef808 */
[----:B------:R-:W-:Y:S01]  /*8380*/  HADD2.F32 R11, -RZ, R11.H1_H1 ;  /* 0x3000000bff0b7230 */ /* 0x000fe20000004100 */
[----:B------:R-:W-:-:S02]  /*8390*/  F2FP.F16.E4M3.UNPACK_B R8, R13 ;  /* 0x0000000dff08723e */ /* 0x000fc400020006ff */
[----:B------:R-:W-:Y:S01]  /*83a0*/  F2FP.F16.E4M3.UNPACK_B R21, R13.H1 ;  /* 0x0000000dff15723e */ /* 0x000fe200030006ff */
[----:B------:R-:W-:Y:S01]  /*83b0*/  HADD2.F32 R13, -RZ, R12.H0_H0 ;  /* 0x2000000cff0d7230 */ /* 0x000fe20000004100 */
[-C--:B------:R-:W-:Y:S01]  /*83c0*/  F2FP.F16.E4M3.UNPACK_B R32, R15.reuse ;  /* 0x0000000fff20723e */ /* 0x080fe200020006ff */
[--C-:B------:R-:W-:Y:S01]  /*83d0*/  HADD2.F32 R9, -RZ, R8.reuse.H0_H0 ;  /* 0x20000008ff097230 */ /* 0x100fe20000004100 */
[----:B------:R-:W-:Y:S01]  /*83e0*/  F2FP.F16.E4M3.UNPACK_B R33, R15.H1 ;  /* 0x0000000fff21723e */ /* 0x000fe200030006ff */
[----:B------:R-:W-:Y:S01]  /*83f0*/  HADD2.F32 R8, -RZ, R8.H1_H1 ;  /* 0x30000008ff087230 */ /* 0x000fe20000004100 */
[----:B------:R-:W-:Y:S01]  /*8400*/  F2FP.F16.E4M3.UNPACK_B R15, R25.H1 ;  /* 0x00000019ff0f723e */ /* 0x000fe200030006ff */
[----:B------:R-:W-:Y:S01]  /*8410*/  FMUL.FTZ R43, R11, R39 ;  /* 0x000000270b2b7220 */ /* 0x000fe20000410000 */
[-C--:B------:R-:W-:Y:S02]  /*8420*/  F2FP.F16.E4M3.UNPACK_B R25, R24.reuse ;  /* 0x00000018ff19723e */ /* 0x080fe400020006ff */
[----:B------:R-:W-:Y:S01]  /*8430*/  F2FP.F16.E4M3.UNPACK_B R35, R24.H1 ;  /* 0x00000018ff23723e */ /* 0x000fe200030006ff */
[----:B------:R-:W-:Y:S01]  /*8440*/  FMUL.FTZ R24, R6, R40 ;  /* 0x0000002806187220 */ /* 0x000fe20000410000 */
[----:B------:R-:W-:-:S02]  /*8450*/  F2FP.F16.E4M3.UNPACK_B R34, R27 ;  /* 0x0000001bff22723e */ /* 0x000fc400020006ff */
[----:B------:R-:W-:Y:S01]  /*8460*/  F2FP.F16.E4M3.UNPACK_B R36, R27.H1 ;  /* 0x0000001bff24723e */ /* 0x000fe200030006ff */
[-C--:B------:R-:W-:Y:S01]  /*8470*/  FMUL.FTZ R27, R6, R13.reuse ;  /* 0x0000000d061b7220 */ /* 0x080fe20000410000 */
[----:B------:R-:W-:Y:S01]  /*8480*/  F2FP.F16.E4M3.UNPACK_B R38, R38.H1 ;  /* 0x00000026ff26723e */ /* 0x000fe200030006ff */
        /* <DEDUP_REMOVED lines=22> */
[----:B------:R-:W-:Y:S01]  /*85f0*/  F2FP.F16.E4M3.UNPACK_B R4, R14 ;  /* 0x0000000eff04723e */ /* 0x000fe200020006ff */
[----:B------:R-:W-:Y:S02]  /*8600*/  HADD2.F32 R43, -RZ, R42.H0_H0 ;  /* 0x2000002aff2b7230 */ /* 0x000fe40000004100 */
[C---:B------:R-:W-:Y:S01]  /*8610*/  FMUL.FTZ R44, R15.reuse, R40 ;  /* 0x000000280f2c7220 */ /* 0x040fe20000410000 */
[----:B------:R-:W-:Y:S02]  /*8620*/  HADD2.F32 R24, -RZ, R34.H0_H0 ;  /* 0x20000022ff187230 */ /* 0x000fe40000004100 */
[----:B------:R-:W-:Y:S01]  /*8630*/  FMUL.FTZ R45, R15, R30 ;  /* 0x0000001e0f2d7220 */ /* 0x000fe20000410000 */
[----:B------:R-:W-:Y:S01]  /*8640*/  HADD2.F32 R39, -RZ, R38.H0_H0 ;  /* 0x20000026ff277230 */ /* 0x000fe20000004100 */
[----:B------:R-:W-:Y:S01]  /*8650*/  F2FP.F16.E4M3.UNPACK_B R14, R14.H1 ;  /* 0x0000000eff0e723e */ /* 0x000fe200030006ff */
        /* <DEDUP_REMOVED lines=45> */
[----:B------:R-:W-:Y:S01]  /*8930*/  HADD2.F32 R35, -RZ, R35.H1_H1 ;  /* 0x30000023ff237230 */ /* 0x000fe20000004100 */
[----:B------:R-:W-:Y:S01]  /*8940*/  F2FP.F16.E4M3.UNPACK_B R34, R29 ;  /* 0x0000001dff22723e */ /* 0x000fe200020006ff */
[----:B------:R-:W-:Y:S02]  /*8950*/  HADD2.F32 R38, -RZ, R38.H1_H1 ;  /* 0x30000026ff267230 */ /* 0x000fe40000004100 */
[C---:B------:R-:W-:Y:S01]  /*8960*/  FFMA.FTZ R44, R33.reuse, R39, -R44 ;  /* 0x00000027212c7223 */ /* 0x040fe2000001082c */
        /* <DEDUP_REMOVED lines=40> */
[----:B------:R-:W-:Y:S01]  /*8bf0*/  FMUL.FTZ R25, R26, R31 ;  /* 0x0000001f1a197220 */ /* 0x000fe20000410000 */
[----:B------:R-:W-:Y:S01]  /*8c00*/  FFMA.FTZ R45, R10, R33, R45 ;  /* 0x000000210a2d7223 */ /* 0x000fe2000001002d */
[-C--:B------:R-:W-:Y:S01]  /*8c10*/  FMUL.FTZ R26, R26, R29.reuse ;  /* 0x0000001d1a1a7220 */ /* 0x080fe20000410000 */
[----:B------:R-:W-:Y:S02]  /*8c20*/  HADD2.F32 R5, -RZ, R7.H0_H0 ;  /* 0x20000007ff057230 */ /* 0x000fe40000004100 */
[C---:B------:R-:W-:Y:S01]  /*8c30*/  FFMA.FTZ R40, R14.reuse, R29, -R25 ;  /* 0x0000001d0e287223 */ /* 0x040fe20000010819 */
[----:B------:R-:W-:Y:S02]  /*8c40*/  HADD2.F32 R10, -RZ, R3.H0_H0 ;  /* 0x20000003ff0a7230 */ /* 0x000fe40000004100 */
[----:B------:R-:W-:Y:S01]  /*8c50*/  FFMA.FTZ R46, R14, R31, R26 ;  /* 0x0000001f0e2e7223 */ /* 0x000fe2000001001a */
[--C-:B------:R-:W-:Y:S01]  /*8c60*/  HADD2.F32 R26, -RZ, R20.reuse.H0_H0 ;  /* 0x20000014ff1a7230 */ /* 0x100fe20000004100 */
[----:B------:R-:W-:Y:S01]  /*8c70*/  F2FP.SATFINITE.E4M3.F32.PACK_AB_MERGE_C R8, R34, R35, R42 ;  /* 0x000000232208723e */ /* 0x000fe2000480702a */
[----:B------:R-:W-:Y:S01]  /*8c80*/  HADD2.F32 R20, -RZ, R20.H1_H1 ;  /* 0x30000014ff147230 */ /* 0x000fe20000004100 */
[----:B------:R-:W-:Y:S01]  /*8c90*/  F2FP.SATFINITE.E4M3.F32.PACK_AB_MERGE_C R39, R40, R39, RZ ;  /* 0x000000272827723e */ /* 0x000fe200048070ff */
[----:B------:R-:W-:-:S02]  /*8ca0*/  HADD2.F32 R7, -RZ, R7.H1_H1 ;  /* 0x30000007ff077230 */ /* 0x000fc40000004100 */
[C---:B------:R-:W-:Y:S01]  /*8cb0*/  FMUL.FTZ R38, R5.reuse, R26 ;  /* 0x0000001a05267220 */ /* 0x040fe20000410000 */
        /* <DEDUP_REMOVED lines=22> */
.L_x_12231:
[----:B------:R-:W-:Y:S05]  /*8e20*/  BSYNC B0 ;  /* 0x0000000000007941 */ /* 0x000fea0003800000 */
.L_x_12224:
        /* <DEDUP_REMOVED lines=8> */
.L_x_12221:
[----:B0-2---:R-:W2:Y:S02]  /*8eb0*/  LDL R0, [R1+0xc] ;  /* 0x00000c0001007983 */ /* 0x005ea40000100800 */
[----:B--2---:R-:W-:-:S13]  /*8ec0*/  ISETP.NE.AND P0, PT, R0, 0x3, PT ;  /* 0x000000030000780c */ /* 0x004fda0003f05270 */
[----:B------:R-:W-:Y:S05]  /*8ed0*/  @!P0 BRA `(.L_x_12239) ;  /* 0x0000000000048947 */ /* 0x000fea0003800000 */
[----:B------:R-:W-:Y:S01]  /*8ee0*/  BPT.TRAP 0x1 ;  /* 0x000000040000795c */ /* 0x000fe20000300000 */
.L_x_12239:
[----:B----4-:R-:W-:Y:S01]  /*8ef0*/  IMAD R14, R19, 0x8, R18 ;  /* 0x00000008130e7824 */ /* 0x010fe200078e0212 */
[----:B-1----:R-:W-:-:S04]  /*8f00*/  SHF.L.U32 R3, R156, 0x1f, RZ ;  /* 0x0000001f9c037819 */ /* 0x002fc800000006ff */
[----:B------:R0:W1:Y:S01]  /*8f10*/  SYNCS.PHASECHK.TRANS64.TRYWAIT P1, [R14+URZ+0x13230], R3 ;  /* 0x013230030e0075a7 */ /* 0x000062000802017f */
[----:B------:R-:W-:Y:S05]  /*8f20*/  @!P0 BRA `(.L_x_12240) ;  /* 0x0000000000048947 */ /* 0x000fea0003800000 */
[----:B------:R-:W-:Y:S01]  /*8f30*/  BPT.TRAP 0x1 ;  /* 0x000000040000795c */ /* 0x000fe20000300000 */
.L_x_12240:
[----:B------:R-:W3:Y:S01]  /*8f40*/  S2R R0, SR_TID.X ;  /* 0x0000000000007919 */ /* 0x000ee20000002100 */
[----:B------:R-:W-:Y:S02]  /*8f50*/  LOP3.LUT R16, R16, 0xefffffff, RZ, 0xc0, !PT ;  /* 0xefffffff10107812 */ /* 0x000fe400078ec0ff */
[----:B---3-5:R-:W-:Y:S01]  /*8f60*/  LOP3.LUT R4, R0, 0x7f, RZ, 0xc0, !PT ;  /* 0x0000007f00047812 */ /* 0x028fe200078ec0ff */
[----:B------:R-:W-:-:S03]  /*8f70*/  VIADD R0, R18, 0xe000 ;  /* 0x0000e00012007836 */ /* 0x000fc60000000000 */
[----:B------:R-:W-:Y:S02]  /*8f80*/  ISETP.NE.AND P2, PT, R4, RZ, PT ;  /* 0x000000ff0400720c */ /* 0x000fe40003f45270 */
[----:B------:R-:W-:-:S04]  /*8f90*/  SHF.R.U32.HI R0, RZ, 0x4, R0 ;  /* 0x00000004ff007819 */ /* 0x000fc80000011600 */
[----:B------:R-:W-:-:S07]  /*8fa0*/  LOP3.LUT R0, R0, 0x3fff, RZ, 0xc0, !PT ;  /* 0x00003fff00007812 */ /* 0x000fce00078ec0ff */
[----:B------:R-:W-:Y:S01]  /*8fb0*/  @P2 LOP3.LUT R16, R16, 0x10000000, RZ, 0xfc, !PT ;  /* 0x1000000010102812 */ /* 0x000fe200078efcff */
[----:B-1----:R-:W-:Y:S06]  /*8fc0*/  @P1 BRA `(.L_x_12241) ;  /* 0x0000000000081947 */ /* 0x002fec0003800000 */
[----:B------:R-:W1:Y:S02]  /*8fd0*/  SYNCS.PHASECHK.TRANS64.TRYWAIT P1, [R14+URZ+0x13230], R3 ;  /* 0x013230030e0075a7 */ /* 0x000e64000802017f */
[----:B-1----:R-:W-:Y:S05]  /*8fe0*/  @!P1 BRA `(.L_x_12242) ;  /* 0x0000019800d89947 */ /* 0x002fea0003800000 */
.L_x_12241:
[----:B------:R-:W-:Y:S01]  /*8ff0*/  LOP3.LUT R0, R0, 0x10000, RZ, 0xfc, !PT ;  /* 0x0001000000007812 */ /* 0x000fe200078efcff */
[----:B------:R-:W-:Y:S05]  /*9000*/  WARPSYNC.ALL ;  /* 0x0000000000007948 */ /* 0x000fea0003800000 */
[----:B------:R2:W-:Y:S01]  /*9010*/  STL [R1+0x28], R0 ;  /* 0x0000280001007387 */ /* 0x0005e20000100800 */
[----:B------:R-:W-:-:S03]  /*9020*/  IMAD R8, R19, 0x280, R0 ;  /* 0x0000028013087824 */ /* 0x000fc600078e0200 */
[----:B------:R-:W3:Y:S01]  /*9030*/  LDL R15, [R1+0x3c] ;  /* 0x00003c00010f7983 */ /* 0x000ee20000100800 */
[----:B------:R-:W-:Y:S02]  /*9040*/  IMAD.MOV.U32 R9, RZ, RZ, -0x7fffffe0 ;  /* 0x80000020ff097424 */ /* 0x000fe400078e00ff */
[----:B------:R-:W-:Y:S01]  /*9050*/  IMAD.MOV.U32 R5, RZ, RZ, -0x7fffffe0 ;  /* 0x80000020ff057424 */ /* 0x000fe200078e00ff */
[----:B------:R-:W-:Y:S01]  /*9060*/  WARPGROUP.ARRIVE ;  /* 0x00000000000079c5 */ /* 0x000fe20000000000 */
[----:B------:R-:W-:Y:S01]  /*9070*/  VIADD R4, R8, 0x80 ;  /* 0x0000008008047836 */ /* 0x000fe20000000000 */
[----:B------:R-:W3:Y:S01]  /*9080*/  LDL R108, [R1+0x1c] ;  /* 0x00001c00016c7983 */ /* 0x000ee20000100800 */
[----:B------:R-:W-:Y:S01]  /*9090*/  IMAD.MOV.U32 R7, RZ, RZ, -0x7fffffe0 ;  /* 0x80000020ff077424 */ /* 0x000fe200078e00ff */
[----:B------:R-:W4:Y:S02]  /*90a0*/  LDC R110, c[0x0][0x448] ;  /* 0x00011200ff6e7b82 */ /* 0x000f240000000800 */
[----:B------:R-:W-:Y:S01]  /*90b0*/  R2UR UR10, R4 ;  /* 0x00000000040a72ca */ /* 0x000fe200000e0000 */
[----:B------:R-:W5:Y:S01]  /*90c0*/  LDL R107, [R1+0x18] ;  /* 0x00001800016b7983 */ /* 0x000f620000100800 */
[----:B------:R-:W-:-:S02]  /*90d0*/  LOP3.LUT R4, R28, 0x10000, RZ, 0xfc, !PT ;  /* 0x000100001c047812 */ /* 0x000fc400078efcff */
[----:B------:R-:W-:Y:S01]  /*90e0*/  R2UR UR6, R8 ;  /* 0x00000000080672ca */ /* 0x000fe200000e0000 */
[----:B------:R-:W5:Y:S01]  /*90f0*/  LDL R114, [R1+0x8] ;  /* 0x0000080001727983 */ /* 0x000f620000100800 */
[----:B------:R-:W-:Y:S02]  /*9100*/  R2UR UR7, R9 ;  /* 0x00000000090772ca */ /* 0x000fe400000e0000 */
[----:B------:R-:W-:Y:S01]  /*9110*/  R2UR UR4, R4 ;  /* 0x00000000040472ca */ /* 0x000fe200000e0000 */
[----:B------:R-:W5:Y:S01]  /*9120*/  LDL R112, [R1+0x4] ;  /* 0x0000040001707983 */ /* 0x000f620000100800 */
[----:B------:R-:W-:-:S13]  /*9130*/  R2UR UR5, R5 ;  /* 0x00000000050572ca */ /* 0x000fda00000e0000 */
        /* <DEDUP_REMOVED lines=24> */
[----:B------:R-:W-:Y:S01]  /*92c0*/  IMAD.MOV.U32 R11, RZ, RZ, -0x7fffffe0 ;  /* 0x80000020ff0b7424 */ /* 0x000fe200078e00ff */
        /* <DEDUP_REMOVED lines=8> */
[----:B------:R-:W-:-:S03]  /*9350*/  IMAD.MOV.U32 R7, RZ, RZ, -0x7fffffe0 ;  /* 0x80000020ff077424 */ /* 0x000fc600078e00ff */
[----:B------:R-:W-:Y:S01]  /*9360*/  R2UR UR6, R6 ;  /* 0x00000000060672ca */ /* 0x000fe200000e0000 */
[----:B------:R-:W-:Y:S01]  /*9370*/  VIADD R6, R4, 0x2 ;  /* 0x0000000204067836 */ /* 0x000fe20000000000 */
[----:B------:R-:W-:Y:S01]  /*9380*/  R2UR UR7, R7 ;  /* 0x00000000070772ca */ /* 0x000fe200000e0000 */
[----:B------:R-:W-:-:S03]  /*9390*/  IMAD.MOV.U32 R7, RZ, RZ, -0x7fffffe0 ;  /* 0x80000020ff077424 */ /* 0x000fc600078e00ff */
[----:B------:R-:W-:Y:S02]  /*93a0*/  R2UR UR4, R6 ;  /* 0x00000000060472ca */ /* 0x000fe400000e0000 */
[----:B------:R-:W-:Y:S01]  /*93b0*/  R2UR UR5, R7 ;  /* 0x00000000070572ca */ /* 0x000fe200000e0000 */
[----:B------:R-:W-:Y:S02]  /*93c0*/  WARPGROUP.DEPBAR.LE gsb0, 0x0 ;  /* 0x00008000000079c5 */ /* 0x000fe40000010000 */
[----:B------:R-:W-:-:S10]  /*93d0*/  WARPGROUP.ARRIVE ;  /* 0x00000000000079c5 */ /* 0x000fd40000000000 */
[----:B------:R-:W-:Y:S01]  /*93e0*/  QGMMA.64x32x32.F32.E4M3.E4M3 R88, gdesc[UR4], R88, gsb0 ;  /* 0x00600000045879f3 */ /* 0x000fe20008000858 */
[----:B------:R-:W-:Y:S02]  /*93f0*/  VIADD R12, R8, 0x82 ;  /* 0x00000082080c7836 */ /* 0x000fe40000000000 */
[----:B------:R-:W-:Y:S01]  /*9400*/  IMAD.MOV.U32 R13, RZ, RZ, -0x7fffffe0 ;  /* 0x80000020ff0d7424 */ /* 0x000fe200078e00ff */
[----:B------:R-:W-:Y:S01]  /*9410*/  R2UR UR8, R6 ;  /* 0x00000000060872ca */ /* 0x000fe200000e0000 */
[----:B------:R-:W-:Y:S01]  /*9420*/  VIADD R10, R8, 0x102 ;  /* 0x00000102080a7836 */ /* 0x000fe20000000000 */
[----:B------:R-:W-:Y:S01]  /*9430*/  R2UR UR10, R12 ;  /* 0x000000000c0a72ca */ /* 0x000fe200000e0000 */
[----:B------:R-:W-:Y:S01]  /*9440*/  IMAD.MOV.U32 R11, RZ, RZ, -0x7fffffe0 ;  /* 0x80000020ff0b7424 */ /* 0x000fe200078e00ff */
[----:B------:R-:W-:Y:S01]  /*9450*/  R2UR UR11, R13 ;  /* 0x000000000d0b72ca */ /* 0x000fe200000e0000 */
[----:B------:R-:W-:Y:S01]  /*9460*/  IMAD.MOV.U32 R9, RZ, RZ, -0x7fffffe0 ;  /* 0x80000020ff097424 */ /* 0x000fe200078e00ff */
[----:B------:R-:W-:Y:S01]  /*9470*/  R2UR UR9, R7 ;  /* 0x00000000070972ca */ /* 0x000fe200000e0000 */
[----:B------:R-:W2:Y:S01]  /*9480*/  S2R R20, SR_TID.X ;  /* 0x0000000000147919 */ /* 0x000ea20000002100 */
[----:B------:R-:W-:Y:S01]  /*9490*/  R2UR UR12, R6 ;  /* 0x00000000060c72ca */ /* 0x000fe200000e0000 */
[----:B---3--:R-:W-:Y:S01]  /*94a0*/  IMAD.IADD R106, R15, 0x1, R108 ;  /* 0x000000010f6a7824 */ /* 0x008fe200078e026c */
[----:B------:R-:W-:Y:S01]  /*94b0*/  R2UR UR13, R7 ;  /* 0x00000000070d72ca */ /* 0x000fe200000e0000 */
[----:B------:R-:W-:Y:S01]  /*94c0*/  ULDC UR4, c[0x0][0x9dc] ;  /* 0x0002770000047ab9 */ /* 0x000fe20000000800 */
[----:B------:R-:W-:-:S02]  /*94d0*/  WARPGROUP.DEPBAR.LE gsb0, 0x0 ;  /* 0x00008000000079c5 */ /* 0x000fc40000010000 */
[----:B------:R-:W-:-:S06]  /*94e0*/  WARPGROUP.ARRIVE ;  /* 0x00000000000079c5 */ /* 0x000fcc0000000000 */
[----:B------:R-:W-:Y:S01]  /*94f0*/  QGMMA.64x32x32.F32.E4M3.E4M3 R72, gdesc[UR8], R72, gsb0 ;  /* 0x00600000084879f3 */ /* 0x000fe20008000848 */
[----:B------:R-:W-:Y:S02]  /*9500*/  R2UR UR14, R10 ;  /* 0x000000000a0e72ca */ /* 0x000fe400000e0000 */
[----:B------:R-:W-:Y:S01]  /*9510*/  R2UR UR15, R11 ;  /* 0x000000000b0f72ca */ /* 0x000fe200000e0000 */
[----:B------:R-:W-:Y:S01]  /*9520*/  VIADD R10, R8, 0x182 ;  /* 0x00000182080a7836 */ /* 0x000fe20000000000 */
[----:B------:R-:W-:Y:S02]  /*9530*/  WARPGROUP.DEPBAR.LE gsb0, 0x0 ;  /* 0x00008000000079c5 */ /* 0x000fe40000010000 */
[----:B------:R-:W-:-:S09]  /*9540*/  WARPGROUP.ARRIVE ;  /* 0x00000000000079c5 */ /* 0x000fd20000000000 */
[----:B------:R-:W-:Y:S01]  /*9550*/  QGMMA.64x32x32.F32.E4M3.E4M3 R56, gdesc[UR12], R56, gsb0 ;  /* 0x006000000c3879f3 */ /* 0x000fe20008000838 */
[----:B------:R-:W-:Y:S01]  /*9560*/  IMAD.MOV.U32 R11, RZ, RZ, -0x7fffffe0 ;  /* 0x80000020ff0b7424 */ /* 0x000fe200078e00ff */
[----:B------:R-:W-:Y:S02]  /*9570*/  R2UR UR18, R10 ;  /* 0x000000000a1272ca */ /* 0x000fe400000e0000 */
[----:B------:R-:W-:Y:S02]  /*9580*/  R2UR UR16, R6 ;  /* 0x00000000061072ca */ /* 0x000fe400000e0000 */
[----:B------:R-:W-:Y:S02]  /*9590*/  R2UR UR19, R11 ;  /* 0x000000000b1372ca */ /* 0x000fe400000e0000 */
[----:B------:R-:W-:Y:S01]  /*95a0*/  R2UR UR17, R7 ;  /* 0x00000000071172ca */ /* 0x000fe200000e0000 */
[----:B------:R-:W-:Y:S01]  /*95b0*/  VIADD R8, R8, 0x202 ;  /* 0x0000020208087836 */ /* 0x000fe20000000000 */
[----:B------:R-:W-:Y:S01]  /*95c0*/  R2UR UR23, R9 ;  /* 0x00000000091772ca */ /* 0x000fe200000e0000 */
[----:B------:R-:W3:Y:S01]  /*95d0*/  LDC.64 R10, c[0x0][0x9e0] ;  /* 0x00027800ff0a7b82 */ /* 0x000ee20000000a00 */
[----:B------:R-:W-:-:S02]  /*95e0*/  WARPGROUP.DEPBAR.LE gsb0, 0x0 ;  /* 0x00008000000079c5 */ /* 0x000fc40000010000 */
[----:B------:R-:W-:-:S07]  /*95f0*/  WARPGROUP.ARRIVE ;  /* 0x00000000000079c5 */ /* 0x000fce0000000000 */
[----:B------:R-:W-:Y:S01]  /*9600*/  QGMMA.64x32x32.F32.E4M3.E4M3 R40, gdesc[UR16], R40, gsb0 ;  /* 0x00600000102879f3 */ /* 0x000fe20008000828 */
[----:B------:R-:W-:Y:S02]  /*9610*/  R2UR UR22, R8 ;  /* 0x00000000081672ca */ /* 0x000fe400000e0000 */
[----:B------:R-:W-:Y:S02]  /*9620*/  R2UR UR20, R6 ;  /* 0x00000000061472ca */ /* 0x000fe400000e0000 */
[----:B------:R-:W-:Y:S02]  /*9630*/  R2UR UR21, R7 ;  /* 0x00000000071572ca */ /* 0x000fe400000e0000 */
[----:B----4-:R-:W-:-:S13]  /*9640*/  ISETP.NE.AND P2, PT, R110, 0x1, PT ;  /* 0x000000016e00780c */ /* 0x010fda0003f45270 */
[----:B01----:R-:W0:Y:S08]  /*9650*/  @P2 LDC R3, c[0x0][0x44c] ;  /* 0x00011300ff032b82 */ /* 0x003e300000000800 */
[----:B------:R-:W1:Y:S01]  /*9660*/  @P2 LDC R9, c[0x0][0x450] ;  /* 0x00011400ff092b82 */ /* 0x000e620000000800 */
[----:B------:R-:W-:Y:S02]  /*9670*/  WARPGROUP.DEPBAR.LE gsb0, 0x0 ;  /* 0x00008000000079c5 */ /* 0x000fe40000010000 */
[----:B------:R-:W-:-:S06]  /*9680*/  WARPGROUP.ARRIVE ;  /* 0x00000000000079c5 */ /* 0x000fcc0000000000 */
[----:B------:R-:W-:Y:S01]  /*9690*/  QGMMA.64x32x32.F32.E4M3.E4M3 R24, gdesc[UR20], R24, gsb0 ;  /* 0x00600000141879f3 */ /* 0x000fe20008000818 */
[----:B--2---:R-:W-:-:S04]  /*96a0*/  LOP3.LUT R0, R20, 0x7f, RZ, 0xc0, !PT ;  /* 0x0000007f14007812 */ /* 0x004fc800078ec0ff */
[----:B------:R-:W-:Y:S01]  /*96b0*/  ISETP.NE.AND P1, PT, R0, RZ, PT ;  /* 0x000000ff0000720c */ /* 0x000fe20003f25270 */
[----:B0-----:R-:W-:-:S05]  /*96c0*/  @P2 IMAD.HI.U32 R0, R106, R3, RZ ;  /* 0x000000036a002227 */ /* 0x001fca00078e00ff */
[----:B-1----:R-:W-:Y:S01]  /*96d0*/  @P2 SHF.R.U32.HI R106, RZ, R9, R0 ;  /* 0x00000009ff6a2219 */ /* 0x002fe20000011600 */
[----:B------:R-:W-:-:S04]  /*96e0*/  IMAD.MOV.U32 R3, RZ, RZ, -0xa0 ;  /* 0xffffff60ff037424 */ /* 0x000fc800078e00ff */
[----:B------:R-:W0:Y:S02]  /*96f0*/  SHFL.IDX PT, R12, R106, RZ, 0x1c1f ;  /* 0x001c1fff6a0c7589 */ /* 0x000e2400000e0000 */
[----:B------:R-:W-:Y:S02]  /*9700*/  @!P1 VIADD R0, R14, 0x13240 ;  /* 0x000132400e009836 */ /* 0x000fe40000000000 */
[----:B------:R-:W-:-:S03]  /*9710*/  IMAD R20, R104, R3, 0xa1 ;  /* 0x000000a168147424 */ /* 0x000fc600078e0203 */
[----:B------:R-:W-:Y:S01]  /*9720*/  @!P1 PRMT R0, RZ, 0x654, R0 ;  /* 0x00000654ff009816 */ /* 0x000fe20000000000 */
[----:B------:R-:W-:Y:S01]  /*9730*/  IMAD.U32 R9, RZ, RZ, UR4 ;  /* 0x00000004ff097e24 */ /* 0x000fe2000f8e00ff */
[----:B------:R-:W-:Y:S01]  /*9740*/  LOP3.LUT R17, R17, 0xffffffdf, RZ, 0xc0, !PT ;  /* 0xffffffdf11117812 */ /* 0x000fe200078ec0ff */
[----:B-----5:R-:W-:-:S03]  /*9750*/  IMAD R21, R104, -0xa0, R114 ;  /* 0xffffff6068157824 */ /* 0x020fc600078e0272 */
[----:B------:R-:W-:Y:S02]  /*9760*/  LOP3.LUT R8, RZ, R9, RZ, 0x33, !PT ;  /* 0x00000009ff087212 */ /* 0x000fe400078e33ff */
[----:B------:R-:W-:Y:S02]  /*9770*/  @P2 LOP3.LUT R17, R17, 0x20, RZ, 0xfc, !PT ;  /* 0x0000002011112812 */ /* 0x000fe400078efcff */
[----:B------:R-:W-:Y:S02]  /*9780*/  IADD3 R21, -R107, 0xa0, R21 ;  /* 0x000000a06b157810 */ /* 0x000fe40007ffe115 */
[----:B------:R-:W-:Y:S01]  /*9790*/  LOP3.LUT R17, R17, 0xffffffef, RZ, 0xc0, !PT ;  /* 0xffffffef11117812 */ /* 0x000fe200078ec0ff */
[----:B------:R-:W-:Y:S02]  /*97a0*/  WARPGROUP.DEPBAR.LE gsb0, 0x0 ;  /* 0x00008000000079c5 */ /* 0x000fe40000010000 */
[----:B------:R1:W-:Y:S01]  /*97b0*/  @!P1 SYNCS.ARRIVE.TRANS64.RED.A1T0 RZ, [R0+URZ], RZ ;  /* 0x000000ff00ff99a7 */ /* 0x0003e2000810043f */
[----:B---3--:R-:W-:-:S02]  /*97c0*/  ISETP.GE.AND P1, PT, R11, 0x1, PT ;  /* 0x000000010b00780c */ /* 0x008fc40003f26270 */
[----:B-1----:R-:W-:-:S05]  /*97d0*/  IADD3 R0, R114, R20, -R107 ;  /* 0x0000001472007210 */ /* 0x002fca0007ffe86b */
[----:B------:R-:W-:Y:S02]  /*97e0*/  IMAD.IADD R3, R0, 0x1, -R112 ;  /* 0x0000000100037824 */ /* 0x000fe400078e0a70 */
[----:B------:R-:W-:Y:S02]  /*97f0*/  VIADD R20, R20, 0xffffffff ;  /* 0xffffffff14147836 */ /* 0x000fe40000000000 */
[C---:B------:R-:W-:Y:S02]  /*9800*/  IMAD.IADD R14, R3.reuse, 0x1, R10 ;  /* 0x00000001030e7824 */ /* 0x040fe400078e020a */
[----:B------:R-:W-:Y:S01]  /*9810*/  IMAD.IADD R15, R3, 0x1, R8 ;  /* 0x00000001030f7824 */ /* 0x000fe200078e0208 */
[----:B------:R-:W-:Y:S01]  /*9820*/  @P1 LOP3.LUT R17, R17, 0x10, RZ, 0xfc, !PT ;  /* 0x0000001011111812 */ /* 0x000fe200078efcff */
[----:B------:R-:W-:Y:S01]  /*9830*/  IMAD.IADD R0, R20, 0x1, -R107 ;  /* 0x0000000114007824 */ /* 0x000fe200078e0a6b */
[----:B0-----:R-:W-:Y:S01]  /*9840*/  VIADDMNMX R8, R12, R14, R21, PT ;  /* 0x0000000e0c087246 */ /* 0x001fe20003800115 */
[----:B------:R-:W-:Y:S01]  /*9850*/  IMAD.IADD R3, R15, 0x1, R12 ;  /* 0x000000010f037824 */ /* 0x000fe200078e020c */
        /* <DEDUP_REMOVED lines=12> */
.L_x_12245:
[----:B------:R-:W-:-:S13]  /*9920*/  ISETP.NE.AND P1, PT, R11, 0x1, PT ;  /* 0x000000010b00780c */ /* 0x000fda0003f25270 */
[----:B------:R-:W0:Y:S02]  /*9930*/  @P1 LDC.64 R12, c[0x0][0x9e8] ;  /* 0x00027a00ff0c1b82 */ /* 0x000e240000000a00 */
[----:B0-----:R-:W-:-:S05]  /*9940*/  @P1 IMAD.HI.U32 R12, R107, R12, RZ ;  /* 0x0000000c6b0c1227 */ /* 0x001fca00078e00ff */
[----:B------:R-:W-:-:S07]  /*9950*/  @P1 SHF.R.U32.HI R107, RZ, R13, R12 ;  /* 0x0000000dff6b1219 */ /* 0x000fce000001160c */
.L_x_12246:
[----:B------:R-:W-:Y:S05]  /*9960*/  BSYNC B0 ;  /* 0x0000000000007941 */ /* 0x000fea0003800000 */
.L_x_12244:
[----:B------:R-:W-:-:S05]  /*9970*/  IMAD R12, R107, R11, R0 ;  /* 0x0000000b6b0c7224 */ /* 0x000fca00078e0200 */
[----:B------:R-:W-:Y:S02]  /*9980*/  VIMNMX R3, R3, R12, !PT ;  /* 0x0000000c03037248 */ /* 0x000fe40007fe0100 */
[----:B------:R-:W-:-:S07]  /*9990*/  VIADDMNMX R8, R12, R11, R8, PT ;  /* 0x0000000b0c087246 */ /* 0x000fce0003800108 */
.L_x_12243:
[----:B------:R-:W-:Y:S01]  /*99a0*/  ISETP.GE.AND P1, PT, R20, 0x2, PT ;  /* 0x000000021400780c */ /* 0x000fe20003f26270 */
[----:B------:R-:W0:Y:S01]  /*99b0*/  SHFL.IDX PT, R106, R106, 0x1, 0x1c1f ;  /* 0x003c1f006a6a7f89 */ /* 0x000e2200000e0000 */
[----:B------:R-:W-:Y:S02]  /*99c0*/  LOP3.LUT R16, R16, 0xdfffffff, RZ, 0xc0, !PT ;  /* 0xdfffffff10107812 */ /* 0x000fe400078ec0ff */
[C---:B------:R-:W-:Y:S02]  /*99d0*/  ISETP.GE.AND P2, PT, R20.reuse, 0x9, PT ;  /* 0x000000091400780c */ /* 0x040fe40003f46270 */
[----:B------:R-:W-:Y:S02]  /*99e0*/  LOP3.LUT R17, R17, 0xfffffff7, RZ, 0xc0, !PT ;  /* 0xfffffff711117812 */ /* 0x000fe400078ec0ff */
[C---:B------:R-:W-:Y:S02]  /*99f0*/  ISETP.GE.AND P4, PT, R20.reuse, 0x29, PT ;  /* 0x000000291400780c */ /* 0x040fe40003f86270 */
[----:B------:R-:W-:-:S03]  /*9a00*/  ISETP.GE.AND P6, PT, R20, 0x7a, PT ;  /* 0x0000007a1400780c */ /* 0x000fc60003fc6270 */
[----:B------:R-:W-:Y:S02]  /*9a10*/  @P1 LOP3.LUT R16, R16, 0x20000000, RZ, 0xfc, !PT ;  /* 0x2000000010101812 */ /* 0x000fe400078efcff */
[----:B------:R-:W-:Y:S02]  /*9a20*/  ISETP.GT.AND P1, PT, R3, 0x1, !P1 ;  /* 0x000000010300780c */ /* 0x000fe40004f24270 */
[----:B------:R-:W-:Y:S02]  /*9a30*/  LOP3.LUT R16, R16, 0xbfffffff, RZ, 0xc0, !PT ;  /* 0xbfffffff10107812 */ /* 0x000fe400078ec0ff */
[----:B------:R-:W-:Y:S02]  /*9a40*/  ISETP.LT.OR P1, PT, R8, 0x2, P1 ;  /* 0x000000020800780c */ /* 0x000fe40000f21670 */
[----:B------:R-:W-:Y:S02]  /*9a50*/  @P2 LOP3.LUT R16, R16, 0x40000000, RZ, 0xfc, !PT ;  /* 0x4000000010102812 */ /* 0x000fe400078efcff */
[----:B------:R-:W-:-:S02]  /*9a60*/  FSEL R89, R89, -INF , !P1 ;  /* 0xff80000059597808 */ /* 0x000fc40004800000 */
[----:B------:R-:W-:Y:S01]  /*9a70*/  ISETP.GT.AND P1, PT, R3, 0x8, !P2 ;  /* 0x000000080300780c */ /* 0x000fe20005724270 */
[----:B0-----:R-:W-:Y:S01]  /*9a80*/  IMAD.IADD R15, R15, 0x1, R106 ;  /* 0x000000010f0f7824 */ /* 0x001fe200078e026a */
[----:B------:R-:W-:Y:S02]  /*9a90*/  ISETP.GE.AND P2, PT, R20, 0xa, PT ;  /* 0x0000000a1400780c */ /* 0x000fe40003f46270 */
[----:B------:R-:W-:Y:S02]  /*9aa0*/  ISETP.LT.OR P1, PT, R8, 0x9, P1 ;  /* 0x000000090800780c */ /* 0x000fe40000f21670 */
[----:B------:R-:W-:Y:S02]  /*9ab0*/  LOP3.LUT R16, R16, 0x7fffffff, RZ, 0xc0, !PT ;  /* 0x7fffffff10107812 */ /* 0x000fe400078ec0ff */
[----:B------:R-:W-:Y:S02]  /*9ac0*/  FSEL R107, R92, -INF , !P1 ;  /* 0xff8000005c6b7808 */ /* 0x000fe40004800000 */
[----:B------:R-:W-:-:S02]  /*9ad0*/  ISETP.GT.AND P1, PT, R3, 0x9, !P2 ;  /* 0x000000090300780c */ /* 0x000fc40005724270 */
[----:B------:R-:W-:Y:S02]  /*9ae0*/  VIADDMNMX R14, R106, R14, R21, PT ;  /* 0x0000000e6a0e7246 */ /* 0x000fe40003800115 */
[----:B------:R-:W-:Y:S02]  /*9af0*/  ISETP.LT.OR P1, PT, R8, 0xa, P1 ;  /* 0x0000000a0800780c */ /* 0x000fe40000f21670 */
[----:B------:R-:W-:Y:S02]  /*9b00*/  @P2 LOP3.LUT R17, R17, 0x8, RZ, 0xfc, !PT ;  /* 0x0000000811112812 */ /* 0x000fe400078efcff */
[----:B------:R-:W-:Y:S02]  /*9b10*/  ISETP.GE.AND P2, PT, R20, 0x11, PT ;  /* 0x000000111400780c */ /* 0x000fe40003f46270 */
[----:B------:R-:W-:Y:S02]  /*9b20*/  LOP3.LUT R17, R17, 0xfffffffb, RZ, 0xc0, !PT ;  /* 0xfffffffb11117812 */ /* 0x000fe400078ec0ff */
[----:B------:R-:W-:-:S02]  /*9b30*/  FSEL R93, R93, -INF , !P1 ;  /* 0xff8000005d5d7808 */ /* 0x000fc40004800000 */
        /* <DEDUP_REMOVED lines=17> */
[----:B------:R-:W-:-:S04]  /*9c50*/  ISETP.GT.AND P1, PT, R3, 0x19, !P2 ;  /* 0x000000190300780c */ /* 0x000fc80005724270 */
[----:B------:R-:W-:-:S04]  /*9c60*/  ISETP.LT.OR P1, PT, R8, 0x1a, P1 ;  /* 0x0000001a0800780c */ /* 0x000fc80000f21670 */
[----:B------:R-:W-:Y:S02]  /*9c70*/  FSEL R101, R101, -INF , !P1 ;  /* 0xff80000065657808 */ /* 0x000fe40004800000 */
[----:B------:R-:W-:Y:S02]  /*9c80*/  ISETP.GE.AND P1, PT, R20, 0x21, PT ;  /* 0x000000211400780c */ /* 0x000fe40003f26270 */
[----:B------:R-:W-:Y:S02]  /*9c90*/  @P2 LOP3.LUT R16, R16, 0x80000000, RZ, 0xfc, !PT ;  /* 0x8000000010102812 */ /* 0x000fe400078efcff */
[----:B------:R-:W-:Y:S02]  /*9ca0*/  ISETP.GT.AND P2, PT, R3, 0x20, !P1 ;  /* 0x000000200300780c */ /* 0x000fe40004f44270 */
[----:B------:R-:W-:Y:S02]  /*9cb0*/  LOP3.LUT R16, R16, 0xffefffff, RZ, 0xc0, !PT ;  /* 0xffefffff10107812 */ /* 0x000fe400078ec0ff */
[----:B------:R-:W-:-:S02]  /*9cc0*/  ISETP.LT.OR P2, PT, R8, 0x21, P2 ;  /* 0x000000210800780c */ /* 0x000fc40001741670 */
[----:B------:R-:W-:Y:S02]  /*9cd0*/  @P4 LOP3.LUT R16, R16, 0x100000, RZ, 0xfc, !PT ;  /* 0x0010000010104812 */ /* 0x000fe400078efcff */
[----:B------:R-:W-:Y:S02]  /*9ce0*/  FSEL R113, R72, -INF , !P2 ;  /* 0xff80000048717808 */ /* 0x000fe40005000000 */
[----:B------:R-:W-:Y:S02]  /*9cf0*/  ISETP.GE.AND P2, PT, R20, 0x22, PT ;  /* 0x000000221400780c */ /* 0x000fe40003f46270 */
[----:B------:R-:W-:Y:S02]  /*9d00*/  LOP3.LUT R16, R16, 0xfff7ffff, RZ, 0xc0, !PT ;  /* 0xfff7ffff10107812 */ /* 0x000fe400078ec0ff */
        /* <DEDUP_REMOVED lines=191> */
.L_x_12249:
[----:B------:R-:W-:-:S13]  /*a900*/  ISETP.NE.AND P5, PT, R11, 0x1, PT ;  /* 0x000000010b00780c */ /* 0x000fda0003fa5270 */
[----:B------:R-:W0:Y:S02]  /*a910*/  @P5 LDC.64 R12, c[0x0][0x9e8] ;  /* 0x00027a00ff0c5b82 */ /* 0x000e240000000a00 */
[----:B0-----:R-:W-:-:S05]  /*a920*/  @P5 IMAD.HI.U32 R12, R3, R12, RZ ;  /* 0x0000000c030c5227 */ /* 0x001fca00078e00ff */
[----:B------:R-:W-:-:S07]  /*a930*/  @P5 SHF.R.U32.HI R3, RZ, R13, R12 ;  /* 0x0000000dff035219 */ /* 0x000fce000001160c */
.L_x_12250:
[----:B------:R-:W-:Y:S05]  /*a940*/  BSYNC B0 ;  /* 0x0000000000007941 */ /* 0x000fea0003800000 */
.L_x_12248:
[----:B------:R-:W-:-:S05]  /*a950*/  IMAD R0, R3, R11, R0 ;  /* 0x0000000b03007224 */ /* 0x000fca00078e0200 */
[----:B------:R-:W-:Y:S02]  /*a960*/  VIMNMX R15, R15, R0, !PT ;  /* 0x000000000f0f7248 */ /* 0x000fe40007fe0100 */
[----:B------:R-:W-:-:S07]  /*a970*/  VIADDMNMX R14, R0, R11, R14, PT ;  /* 0x0000000b000e7246 */ /* 0x000fce000380010e */
.L_x_12247:
[C---:B------:R-:W-:Y:S02]  /*a980*/  ISETP.GT.AND P1, PT, R15.reuse, 0x20, !P1 ;  /* 0x000000200f00780c */ /* 0x040fe40004f24270 */
[----:B------:R-:W-:Y:S02]  /*a990*/  LOP3.LUT P5, RZ, R16, 0x40000, RZ, 0xc0, !PT ;  /* 0x0004000010ff7812 */ /* 0x000fe400078ac0ff */
[----:B------:R-:W-:Y:S02]  /*a9a0*/  ISETP.LT.OR P1, PT, R14, 0x21, P1 ;  /* 0x000000210e00780c */ /* 0x000fe40000f21670 */
[----:B------:R-:W-:Y:S02]  /*a9b0*/  ISETP.GT.AND P2, PT, R15, 0x21, !P2 ;  /* 0x000000210f00780c */ /* 0x000fe40005744270 */
[----:B------:R-:W-:Y:S02]  /*a9c0*/  FSEL R13, R74, -INF , !P1 ;  /* 0xff8000004a0d7808 */ /* 0x000fe40004800000 */
[----:B------:R-:W-:-:S02]  /*a9d0*/  LOP3.LUT P1, RZ, R16, 0x100000, RZ, 0xc0, !PT ;  /* 0x0010000010ff7812 */ /* 0x000fc4000782c0ff */
[C---:B------:R-:W-:Y:S02]  /*a9e0*/  ISETP.LT.OR P2, PT, R14.reuse, 0x22, P2 ;  /* 0x000000220e00780c */ /* 0x040fe40001741670 */
[----:B------:R-:W-:Y:S02]  /*a9f0*/  ISETP.GT.AND P1, PT, R15, 0x28, !P1 ;  /* 0x000000280f00780c */ /* 0x000fe40004f24270 */
[----:B------:R-:W-:Y:S02]  /*aa00*/  FSEL R75, R75, -INF , !P2 ;  /* 0xff8000004b4b7808 */ /* 0x000fe40005000000 */
        /* <DEDUP_REMOVED lines=108> */
[----:B------:R-:W-:Y:S02]  /*b0d0*/  FSEL R55, R55, -INF , !P6 ;  /* 0xff80000037377808 */ /* 0x000fe40007000000 */
[----:B------:R-:W-:Y:S02]  /*b0e0*/  FSEL R46, R46, -INF , !P1 ;  /* 0xff8000002e2e7808 */ /* 0x000fe40004800000 */
[C---:B------:R-:W-:Y:S02]  /*b0f0*/  LOP3.LUT P1, RZ, R16.reuse, 0x8, RZ, 0xc0, !PT ;  /* 0x0000000810ff7812 */ /* 0x040fe4000782c0ff */
[----:B------:R-:W-:-:S02]  /*b100*/  LOP3.LUT P6, RZ, R16, 0x1000000, RZ, 0xc0, !PT ;  /* 0x0100000010ff7812 */ /* 0x000fc400078cc0ff */
[C---:B------:R-:W-:Y:S02]  /*b110*/  ISETP.GT.AND P1, PT, R15.reuse, 0x69, !P1 ;  /* 0x000000690f00780c */ /* 0x040fe40004f24270 */
[----:B------:R-:W-:Y:S02]  /*b120*/  ISETP.GT.AND P4, PT, R15, RZ, !P4 ;  /* 0x000000ff0f00720c */ /* 0x000fe40006784270 */
[C---:B------:R-:W-:Y:S02]  /*b130*/  ISETP.LT.OR P1, PT, R14.reuse, 0x6a, P1 ;  /* 0x0000006a0e00780c */ /* 0x040fe40000f21670 */
[----:B------:R-:W-:Y:S02]  /*b140*/  ISETP.LT.OR P4, PT, R14, 0x1, P4 ;  /* 0x000000010e00780c */ /* 0x000fe40002781670 */
[----:B------:R-:W-:Y:S02]  /*b150*/  FSEL R47, R47, -INF , !P1 ;  /* 0xff8000002f2f7808 */ /* 0x000fe40004800000 */
[----:B------:R-:W-:-:S02]  /*b160*/  LOP3.LUT P1, RZ, R16, 0x4, RZ, 0xc0, !PT ;  /* 0x0000000410ff7812 */ /* 0x000fc4000782c0ff */
[----:B0-----:R-:W-:Y:S02]  /*b170*/  FMNMX.FTZ R20, R0, R3, !PT ;  /* 0x0000000300147209 */ /* 0x001fe40007810000 */
[C---:B------:R-:W-:Y:S02]  /*b180*/  ISETP.GT.AND P1, PT, R15.reuse, 0x70, !P1 ;  /* 0x000000700f00780c */ /* 0x040fe40004f24270 */
[----:B------:R-:W-:Y:S01]  /*b190*/  FSEL R90, R90, -INF , !P4 ;  /* 0xff8000005a5a7808 */ /* 0x000fe20006000000 */
[----:B------:R-:W0:Y:S01]  /*b1a0*/  SHFL.BFLY PT, R3, R20, 0x1, 0x1f ;  /* 0x0c201f0014037f89 */ /* 0x000e2200000e0000 */
[----:B------:R-:W-:Y:S02]  /*b1b0*/  ISETP.LT.OR P1, PT, R14, 0x71, P1 ;  /* 0x000000710e00780c */ /* 0x000fe40000f21670 */
[----:B------:R-:W-:Y:S02]  /*b1c0*/  ISETP.GT.AND P3, PT, R15, 0x98, !P3 ;  /* 0x000000980f00780c */ /* 0x000fe40005f64270 */
[----:B------:R-:W-:-:S02]  /*b1d0*/  FSEL R50, R50, -INF , !P1 ;  /* 0xff80000032327808 */ /* 0x000fc40004800000 */
[----:B------:R-:W-:Y:S02]  /*b1e0*/  LOP3.LUT P1, RZ, R16, 0x2, RZ, 0xc0, !PT ;  /* 0x0000000210ff7812 */ /* 0x000fe4000782c0ff */
[----:B------:R-:W-:Y:S02]  /*b1f0*/  ISETP.LT.OR P3, PT, R14, 0x99, P3 ;  /* 0x000000990e00780c */ /* 0x000fe40001f61670 */
[----:B------:R-:W-:-:S04]  /*b200*/  ISETP.GT.AND P1, PT, R15, 0x71, !P1 ;  /* 0x000000710f00780c */ /* 0x000fc80004f24270 */
[----:B------:R-:W-:-:S04]  /*b210*/  ISETP.LT.OR P1, PT, R14, 0x72, P1 ;  /* 0x000000720e00780c */ /* 0x000fc80000f21670 */
[----:B------:R-:W-:Y:S02]  /*b220*/  FSEL R51, R51, -INF , !P1 ;  /* 0xff80000033337808 */ /* 0x000fe40004800000 */
[----:B------:R-:W-:Y:S02]  /*b230*/  ISETP.GT.AND P1, PT, R15, 0x78, !P2 ;  /* 0x000000780f00780c */ /* 0x000fe40005724270 */
[----:B------:R-:W-:Y:S02]  /*b240*/  LOP3.LUT P2, RZ, R16, 0x800000, RZ, 0xc0, !PT ;  /* 0x0080000010ff7812 */ /* 0x000fe4000784c0ff */
[----:B------:R-:W-:Y:S02]  /*b250*/  ISETP.LT.OR P1, PT, R14, 0x79, P1 ;  /* 0x000000790e00780c */ /* 0x000fe40000f21670 */
[----:B0-----:R-:W-:Y:S02]  /*b260*/  FMNMX.FTZ R3, R20, R3, !PT ;  /* 0x0000000314037209 */ /* 0x001fe40007810000 */
[----:B------:R-:W-:-:S02]  /*b270*/  FSEL R54, R54, -INF , !P1 ;  /* 0xff80000036367808 */ /* 0x000fc40004800000 */
[----:B------:R-:W-:Y:S01]  /*b280*/  ISETP.GT.AND P1, PT, R15, 0x1, !P5 ;  /* 0x000000010f00780c */ /* 0x000fe20006f24270 */
[----:B------:R-:W-:-:S01]  /*b290*/  FFMA.FTZ R8, R2, R3, -8 ;  /* 0xc100000002087423 */ /* 0x000fc20000010003 */
        /* <DEDUP_REMOVED lines=31> */
[----:B------:R-:W-:-:S04]  /*b490*/  ISETP.GT.AND P1, PT, R15, 0x81, !P6 ;  /* 0x000000810f00780c */ /* 0x000fc80007724270 */
[----:B------:R-:W-:-:S04]  /*b4a0*/  ISETP.LT.OR P1, PT, R14, 0x82, P1 ;  /* 0x000000820e00780c */ /* 0x000fc80000f21670 */
[----:B------:R-:W-:Y:S02]  /*b4b0*/  FSEL R27, R27, -INF , !P1 ;  /* 0xff8000001b1b7808 */ /* 0x000fe40004800000 */
[----:B------:R-:W-:Y:S02]  /*b4c0*/  ISETP.GT.AND P1, PT, R15, 0x88, !P2 ;  /* 0x000000880f00780c */ /* 0x000fe40005724270 */
[----:B------:R-:W-:Y:S02]  /*b4d0*/  LOP3.LUT P2, RZ, R16, 0x200000, RZ, 0xc0, !PT ;  /* 0x0020000010ff7812 */ /* 0x000fe4000784c0ff */
        /* <DEDUP_REMOVED lines=18> */
[----:B------:R-:W-:-:S01]  /*b600*/  FFMA.FTZ R89, R2, R89, -R8 ;  /* 0x0000005902597223 */ /* 0x000fc20000010808 */
[----:B------:R-:W-:Y:S01]  /*b610*/  FMNMX.FTZ R107, R95, R0, !PT ;  /* 0x000000005f6b7209 */ /* 0x000fe20007810000 */
[----:B------:R-:W-:-:S01]  /*b620*/  FFMA.FTZ R93, R2, R93, -R8 ;  /* 0x0000005d025d7223 */ /* 0x000fc20000010808 */
[----:B------:R-:W-:Y:S01]  /*b630*/  ISETP.GT.AND P1, PT, R15, 0x91, !P2 ;  /* 0x000000910f00780c */ /* 0x000fe20005724270 */
[----:B------:R-:W-:Y:S01]  /*b640*/  MUFU.EX2 R12, R12 ;  /* 0x0000000c000c7308 */ /* 0x000fe20000000800 */
[----:B------:R-:W-:Y:S01]  /*b650*/  FMNMX.FTZ R0, R98, R107, !PT ;  /* 0x0000006b62007209 */ /* 0x000fe20007810000 */
[--C-:B------:R-:W-:Y:S01]  /*b660*/  FFMA.FTZ R97, R2, R97, -R8.reuse ;  /* 0x0000006102617223 */ /* 0x100fe20000010808 */
[----:B------:R-:W-:Y:S01]  /*b670*/  ISETP.LT.OR P1, PT, R14, 0x92, P1 ;  /* 0x000000920e00780c */ /* 0x000fe20000f21670 */
[C-C-:B------:R-:W-:Y:S01]  /*b680*/  FFMA.FTZ R28, R2.reuse, R111, -R8.reuse ;  /* 0x0000006f021c7223 */ /* 0x140fe20000010808 */
[----:B------:R-:W-:Y:S01]  /*b690*/  FMNMX.FTZ R107, R99, R0, !PT ;  /* 0x00000000636b7209 */ /* 0x000fe20007810000 */
[--C-:B------:R-:W-:Y:S01]  /*b6a0*/  FFMA.FTZ R101, R2, R101, -R8.reuse ;  /* 0x0000006502657223 */ /* 0x100fe20000010808 */
[----:B------:R-:W-:Y:S01]  /*b6b0*/  ISETP.GT.AND P2, PT, R15, 0x99, !P5 ;  /* 0x000000990f00780c */ /* 0x000fe20006f44270 */
[----:B------:R-:W-:Y:S01]  /*b6c0*/  MUFU.EX2 R89, R89 ;  /* 0x0000005900597308 */ /* 0x000fe20000000800 */
[----:B------:R-:W-:Y:S01]  /*b6d0*/  FMNMX.FTZ R0, R102, R107, !PT ;  /* 0x0000006b66007209 */ /* 0x000fe20007810000 */
[C-C-:B------:R-:W-:Y:S01]  /*b6e0*/  FFMA.FTZ R32, R2.reuse, R113, -R8.reuse ;  /* 0x0000007102207223 */ /* 0x140fe20000010808 */
[----:B------:R-:W-:Y:S01]  /*b6f0*/  FSEL R35, R35, -INF , !P1 ;  /* 0xff80000023237808 */ /* 0x000fe20004800000 */
[C-C-:B------:R-:W-:Y:S01]  /*b700*/  FFMA.FTZ R73, R2.reuse, R73, -R8.reuse ;  /* 0x0000004902497223 */ /* 0x140fe20000010808 */
[----:B------:R-:W-:Y:S01]  /*b710*/  FMNMX.FTZ R0, R103, R0, !PT ;  /* 0x0000000067007209 */ /* 0x000fe20007810000 */
[--C-:B------:R-:W-:Y:S01]  /*b720*/  FFMA.FTZ R36, R2, R115, -R8.reuse ;  /* 0x0000007302247223 */ /* 0x100fe20000010808 */
[----:B------:R-:W-:Y:S01]  /*b730*/  ISETP.LT.OR P2, PT, R14, 0x9a, P2 ;  /* 0x0000009a0e00780c */ /* 0x000fe20001741670 */
[----:B------:R-:W-:Y:S01]  /*b740*/  MUFU.EX2 R20, R20 ;  /* 0x0000001400147308 */ /* 0x000fe20000000800 */
[----:B------:R-:W-:Y:S01]  /*b750*/  FMNMX.FTZ R0, R13, R0, !PT ;  /* 0x000000000d007209 */ /* 0x000fe20007810000 */
[--C-:B------:R-:W-:Y:S01]  /*b760*/  FFMA.FTZ R77, R2, R77, -R8.reuse ;  /* 0x0000004d024d7223 */ /* 0x100fe20000010808 */
[----:B------:R-:W-:Y:S01]  /*b770*/  FSEL R41, R38, -INF , !P3 ;  /* 0xff80000026297808 */ /* 0x000fe20005800000 */
[C-C-:B------:R-:W-:Y:S01]  /*b780*/  FFMA.FTZ R40, R2.reuse, R117, -R8.reuse ;  /* 0x0000007502287223 */ /* 0x140fe20000010808 */
[----:B------:R-:W-:Y:S01]  /*b790*/  FMNMX.FTZ R0, R75, R0, !PT ;  /* 0x000000004b007209 */ /* 0x000fe20007810000 */
[C-C-:B------:R-:W-:Y:S01]  /*b7a0*/  FFMA.FTZ R81, R2.reuse, R81, -R8.reuse ;  /* 0x0000005102517223 */ /* 0x140fe20000010808 */
[----:B------:R-:W-:Y:S01]  /*b7b0*/  FSEL R39, R39, -INF , !P2 ;  /* 0xff80000027277808 */ /* 0x000fe20005000000 */
        /* <DEDUP_REMOVED lines=31> */
[----:B------:R-:W0:Y:S01]  /*b9b0*/  MUFU.EX2 R93, R93 ;  /* 0x0000005d005d7308 */ /* 0x000e220000000800 */
[----:B------:R-:W-:-:S02]  /*b9c0*/  ISETP.NE.AND P5, PT, R110, 0x1, PT ;  /* 0x000000016e00780c */ /* 0x000fc40003fa5270 */
        /* <DEDUP_REMOVED lines=38> */
[----:B------:R-:W-:Y:S04]  /*bc30*/  MUFU.EX2 R44, R44 ;  /* 0x0000002c002c7308 */ /* 0x000fe80000000800 */
[----:B------:R-:W0:Y:S04]  /*bc40*/  SHFL.BFLY PT, R107, R0, 0x2, 0x1f ;  /* 0x0c401f00006b7f89 */ /* 0x000e2800000e0000 */
[----:B------:R-:W1:Y:S08]  /*bc50*/  MUFU.EX2 R85, R85 ;  /* 0x0000005500557308 */ /* 0x000e700000000800 */
[----:B------:R-:W-:Y:S08]  /*bc60*/  MUFU.EX2 R48, R48 ;  /* 0x0000003000307308 */ /* 0x000ff00000000800 */
[----:B------:R-:W-:Y:S01]  /*bc70*/  MUFU.EX2 R52, R52 ;  /* 0x0000003400347308 */ /* 0x000fe20000000800 */
[----:B-1----:R-:W-:-:S02]  /*bc80*/  F2FP.SATFINITE.E4M3.F32.PACK_AB_MERGE_C R150, R85, R44, RZ ;  /* 0x0000002c5596723e */ /* 0x002fc400048070ff */
[----:B0-----:R-:W-:Y:S01]  /*bc90*/  FMNMX.FTZ R70, R0, R107, !PT ;  /* 0x0000006b00467209 */ /* 0x001fe20007810000 */
[----:B------:R-:W-:-:S01]  /*bca0*/  FFMA.FTZ R107, R2, R143, -R8 ;  /* 0x0000008f026b7223 */ /* 0x000fc20000010808 */
[----:B------:R-:W-:Y:S01]  /*bcb0*/  FFMA.FTZ R8, R2, R37, -R8 ;  /* 0x0000002502087223 */ /* 0x000fe20000010808 */
[----:B------:R-:W-:Y:S02]  /*bcc0*/  F2FP.SATFINITE.E4M3.F32.PACK_AB_MERGE_C R150, R81, R40, R150 ;  /* 0x000000285196723e */ /* 0x000fe40004807096 */
[----:B------:R-:W0:Y:S01]  /*bcd0*/  MUFU.EX2 R61, R61 ;  /* 0x0000003d003d7308 */ /* 0x000e220000000800 */
[----:B------:R-:W1:Y:S07]  /*bce0*/  SHFL.BFLY PT, R109, R70, 0x1, 0x1f ;  /* 0x0c201f00466d7f89 */ /* 0x000e6e00000e0000 */
[----:B------:R-:W2:Y:S08]  /*bcf0*/  MUFU.EX2 R57, R57 ;  /* 0x0000003900397308 */ /* 0x000eb00000000800 */
[----:B------:R-:W-:Y:S01]  /*bd00*/  MUFU.EX2 R58, R58 ;  /* 0x0000003a003a7308 */ /* 0x000fe20000000800 */
[----:B0-----:R-:W-:-:S07]  /*bd10*/  F2FP.SATFINITE.E4M3.F32.PACK_AB_MERGE_C R144, R61, R52, RZ ;  /* 0x000000343d90723e */ /* 0x001fce00048070ff */
[----:B------:R-:W-:Y:S01]  /*bd20*/  MUFU.EX2 R69, R69 ;  /* 0x0000004500457308 */ /* 0x000fe20000000800 */
[----:B-1----:R-:W-:Y:S02]  /*bd30*/  FMNMX.FTZ R0, R70, R109, !PT ;  /* 0x0000006d46007209 */ /* 0x002fe40007810000 */
[----:B--2---:R-:W-:Y:S02]  /*bd40*/  F2FP.SATFINITE.E4M3.F32.PACK_AB_MERGE_C R144, R57, R48, R144 ;  /* 0x000000303990723e */ /* 0x004fe40004807090 */
[----:B------:R-:W-:Y:S01]  /*bd50*/  FSETP.NEU.FTZ.AND P1, PT, R0, -INF , PT ;  /* 0xff8000000000780b */ /* 0x000fe20003f3d000 */
[----:B------:R-:W-:Y:S02]  /*bd60*/  FFMA.FTZ R70, R2, R0, -8 ;  /* 0xc100000002467423 */ /* 0x000fe40000010000 */
[----:B------:R-:W-:Y:S03]  /*bd70*/  MUFU.EX2 R56, R56 ;  /* 0x0000003800387308 */ /* 0x000fe60000000800 */
[----:B------:R-:W-:-:S05]  /*bd80*/  FSEL R37, R70, RZ, P1 ;  /* 0x000000ff46257208 */ /* 0x000fca0000800000 */
[C-C-:B------:R-:W-:Y:S01]  /*bd90*/  FFMA.FTZ R70, R2.reuse, R90, -R37.reuse ;  /* 0x0000005a02467223 */ /* 0x140fe20000010825 */
[----:B------:R-:W-:-:S01]  /*bda0*/  FFMA.FTZ R91, R2, R91, -R37 ;  /* 0x0000005b025b7223 */ /* 0x000fc20000010825 */
[C-C-:B------:R-:W-:Y:S01]  /*bdb0*/  FFMA.FTZ R72, R2.reuse, R94, -R37.reuse ;  /* 0x0000005e02487223 */ /* 0x140fe20000010825 */
[----:B------:R-:W-:-:S01]  /*bdc0*/  FFMA.FTZ R90, R2, R67, -R37 ;  /* 0x00000043025a7223 */ /* 0x000fc20000010825 */
[----:B------:R-:W-:Y:S01]  /*bdd0*/  FADD.FTZ R67, R12, R89 ;  /* 0x000000590c437221 */ /* 0x000fe20000010000 */
[----:B------:R-:W-:-:S01]  /*bde0*/  FFMA.FTZ R95, R2, R95, -R37 ;  /* 0x0000005f025f7223 */ /* 0x000fc20000010825 */
[----:B------:R-:W-:Y:S01]  /*bdf0*/  MUFU.EX2 R70, R70 ;  /* 0x0000004600467308 */ /* 0x000fe20000000800 */
[----:B------:R-:W-:-:S01]  /*be00*/  FFMA.FTZ R74, R2, R98, -R37 ;  /* 0x00000062024a7223 */ /* 0x000fc20000010825 */
[----:B------:R-:W-:Y:S01]  /*be10*/  FADD.FTZ R92, R20, R67 ;  /* 0x00000043145c7221 */ /* 0x000fe20000010000 */
        /* <DEDUP_REMOVED lines=11> */
[----:B------:R-:W-:Y:S01]  /*bed0*/  FADD.FTZ R87, R97, R94 ;  /* 0x0000005e61577221 */ /* 0x000fe20000010000 */
[----:B------:R-:W-:-:S01]  /*bee0*/  FFMA.FTZ R80, R2, R79, -R37 ;  /* 0x0000004f02507223 */ /* 0x000fc20000010825 */
[----:B------:R-:W1:Y:S01]  /*bef0*/  MUFU.EX2 R72, R72 ;  /* 0x0000004800487308 */ /* 0x000e620000000800 */
[----:B------:R-:W-:-:S01]  /*bf00*/  FFMA.FTZ R75, R2, R145, -R37 ;  /* 0x00000091024b7223 */ /* 0x000fc20000010825 */
        /* <DEDUP_REMOVED lines=17> */
[----:B------:R-:W-:Y:S01]  /*c020*/  F2FP.SATFINITE.E4M3.F32.PACK_AB_MERGE_C R146, R69, R58, RZ ;  /* 0x0000003a4592723e */ /* 0x000fe200048070ff */
        /* <DEDUP_REMOVED lines=16> */
[----:B------:R-:W-:-:S04]  /*c130*/  F2FP.SATFINITE.E4M3.F32.PACK_AB_MERGE_C R153, R95, R72, RZ ;  /* 0x000000485f99723e */ /* 0x000fc800048070ff */
[----:B------:R-:W0:Y:S01]  /*c140*/  MUFU.EX2 R103, R103 ;  /* 0x0000006700677308 */ /* 0x000e220000000800 */
[----:B-1----:R-:W-:-:S01]  /*c150*/  FADD.FTZ R71, R99, R94 ;  /* 0x0000005e63477221 */ /* 0x002fc20000010000 */
[----:B------:R-:W-:Y:S01]  /*c160*/  FADD.FTZ R94, R36, R87 ;  /* 0x00000057245e7221 */ /* 0x000fe20000010000 */
[----:B------:R-:W-:-:S05]  /*c170*/  F2FP.SATFINITE.E4M3.F32.PACK_AB_MERGE_C R153, R91, R70, R153 ;  /* 0x000000465b99723e */ /* 0x000fca0004807099 */
        /* <DEDUP_REMOVED lines=20> */
[----:B------:R-:W-:Y:S01]  /*c2c0*/  FADD.FTZ R61, R61, R52 ;  /* 0x000000343d3d7221 */ /* 0x000fe20000010000 */
[----:B------:R-:W-:-:S03]  /*c2d0*/  FFMA.FTZ R12, R2, R50, -R37 ;  /* 0x00000032020c7223 */ /* 0x000fc60000010825 */
[----:B------:R-:W-:Y:S02]  /*c2e0*/  FADD.FTZ R32, R56, R61 ;  /* 0x0000003d38207221 */ /* 0x000fe40000010000 */
[----:B------:R-:W0:Y:S01]  /*c2f0*/  MUFU.EX2 R82, R82 ;  /* 0x0000005200527308 */ /* 0x000e220000000800 */
[----:B-1----:R-:W-:-:S01]  /*c300*/  FADD.FTZ R24, R80, R71 ;  /* 0x0000004750187221 */ /* 0x002fc20000010000 */
[----:B------:R-:W-:-:S04]  /*c310*/  F2FP.SATFINITE.E4M3.F32.PACK_AB_MERGE_C R21, R80, R21, RZ ;  /* 0x000000155015723e */ /* 0x000fc800048070ff */
[----:B------:R-:W-:Y:S02]  /*c320*/  F2FP.SATFINITE.E4M3.F32.PACK_AB_MERGE_C R149, R78, R13, R21 ;  /* 0x0000000d4e95723e */ /* 0x000fe40004807015 */
[----:B------:R-:W1:Y:S01]  /*c330*/  MUFU.EX2 R79, R79 ;  /* 0x0000004f004f7308 */ /* 0x000e620000000800 */
[----:B--2---:R-:W-:-:S01]  /*c340*/  FADD.FTZ R71, R75, R24 ;  /* 0x000000184b477221 */ /* 0x004fc20000010000 */
[----:B------:R-:W2:Y:S06]  /*c350*/  @P5 LDC R21, c[0x0][0x44c] ;  /* 0x00011300ff155b82 */ /* 0x000eac0000000800 */
[----:B------:R-:W3:Y:S01]  /*c360*/  MUFU.EX2 R84, R84 ;  /* 0x0000005400547308 */ /* 0x000ee20000000800 */
[----:B0-----:R-:W-:-:S07]  /*c370*/  FADD.FTZ R24, R82, R71 ;  /* 0x0000004752187221 */ /* 0x001fce0000010000 */
[----:B------:R-:W0:Y:S01]  /*c380*/  MUFU.EX2 R83, R83 ;  /* 0x0000005300537308 */ /* 0x000e220000000800 */
[----:B-1----:R-:W-:-:S01]  /*c390*/  FADD.FTZ R57, R79, R24 ;  /* 0x000000184f397221 */ /* 0x002fc20000010000 */
[C-C-:B------:R-:W-:Y:S01]  /*c3a0*/  FFMA.FTZ R24, R2.reuse, R54, -R37.reuse ;  /* 0x0000003602187223 */ /* 0x140fe20000010825 */
[----:B------:R-:W-:-:S05]  /*c3b0*/  FFMA.FTZ R37, R2, R39, -R37 ;  /* 0x0000002702257223 */ /* 0x000fca0000010825 */
[----:B------:R-:W1:Y:S01]  /*c3c0*/  MUFU.EX2 R86, R86 ;  /* 0x0000005600567308 */ /* 0x000e620000000800 */
[----:B---3--:R-:W-:-:S01]  /*c3d0*/  FADD.FTZ R28, R84, R57 ;  /* 0x00000039541c7221 */ /* 0x008fc20000010000 */
[----:B--2---:R-:W-:Y:S01]  /*c3e0*/  @P5 IMAD.HI.U32 R21, R108, R21, RZ ;  /* 0x000000156c155227 */ /* 0x004fe200078e00ff */
        /* <DEDUP_REMOVED lines=16> */
[----:B------:R-:W-:Y:S01]  /*c4f0*/  MUFU.EX2 R38, R38 ;  /* 0x0000002600267308 */ /* 0x000fe20000000800 */
[----:B--2---:R-:W-:-:S01]  /*c500*/  FADD.FTZ R39, R63, R28 ;  /* 0x0000001c3f277221 */ /* 0x004fc20000010000 */
[----:B------:R-:W-:-:S06]  /*c510*/  FADD.FTZ R58, R69, R58 ;  /* 0x0000003a453a7221 */ /* 0x000fcc0000010000 */
[----:B------:R-:W1:Y:S01]  /*c520*/  MUFU.EX2 R45, R45 ;  /* 0x0000002d002d7308 */ /* 0x000e620000000800 */
[----:B0-----:R-:W-:-:S07]  /*c530*/  FADD.FTZ R28, R90, R39 ;  /* 0x000000275a1c7221 */ /* 0x001fce0000010000 */
[----:B------:R-:W0:Y:S08]  /*c540*/  MUFU.EX2 R67, R67 ;  /* 0x0000004300437308 */ /* 0x000e300000000800 */
[----:B------:R-:W-:Y:S01]  /*c550*/  MUFU.EX2 R15, R129 ;  /* 0x00000081000f7308 */ /* 0x000fe20000000800 */
[----:B-1----:R-:W-:-:S07]  /*c560*/  F2FP.SATFINITE.E4M3.F32.PACK_AB_MERGE_C R140, R45, R38, RZ ;  /* 0x000000262d8c723e */ /* 0x002fce00048070ff */
[----:B------:R-:W1:Y:S01]  /*c570*/  MUFU.EX2 R14, R60 ;  /* 0x0000003c000e7308 */ /* 0x000e620000000800 */
[----:B0-----:R-:W-:-:S02]  /*c580*/  FADD.FTZ R39, R67, R28 ;  /* 0x0000001c43277221 */ /* 0x001fc40000010000 */
[----:B------:R-:W0:Y:S05]  /*c590*/  @P5 LDC R28, c[0x0][0x450] ;  /* 0x00011400ff1c5b82 */ /* 0x000e2a0000000800 */
[----:B------:R-:W2:Y:S08]  /*c5a0*/  MUFU.EX2 R92, R92 ;  /* 0x0000005c005c7308 */ /* 0x000eb00000000800 */
[----:B------:R-:W3:Y:S01]  /*c5b0*/  MUFU.EX2 R42, R42 ;  /* 0x0000002a002a7308 */ /* 0x000ee20000000800 */
[----:B-1----:R-:W-:Y:S01]  /*c5c0*/  F2FP.SATFINITE.E4M3.F32.PACK_AB_MERGE_C R140, R14, R15, R140 ;  /* 0x0000000f0e8c723e */ /* 0x002fe2000480708c */
        /* <DEDUP_REMOVED lines=9> */
[----:B---3--:R-:W-:-:S07]  /*c660*/  FADD.FTZ R14, R42, R39 ;  /* 0x000000272a0e7221 */ /* 0x008fce0000010000 */
[----:B------:R-:W-:Y:S01]  /*c670*/  MUFU.EX2 R62, R62 ;  /* 0x0000003e003e7308 */ /* 0x000fe20000000800 */
[----:B-1----:R-:W-:-:S07]  /*c680*/  FADD.FTZ R15, R43, R14 ;  /* 0x0000000e2b0f7221 */ /* 0x002fce0000010000 */
[----:B------:R-:W1:Y:S01]  /*c690*/  MUFU.EX2 R53, R53 ;  /* 0x0000003500357308 */ /* 0x000e620000000800 */
[----:B--2---:R-:W-:-:S07]  /*c6a0*/  FADD.FTZ R14, R20, R15 ;  /* 0x0000000f140e7221 */ /* 0x004fce0000010000 */
[----:B------:R-:W2:Y:S08]  /*c6b0*/  MUFU.EX2 R47, R47 ;  /* 0x0000002f002f7308 */ /* 0x000eb00000000800 */
[----:B------:R-:W-:Y:S01]  /*c6c0*/  MUFU.EX2 R60, R133 ;  /* 0x00000085003c7308 */ /* 0x000fe20000000800 */
[----:B-1----:R-:W-:-:S07]  /*c6d0*/  F2FP.SATFINITE.E4M3.F32.PACK_AB_MERGE_C R142, R53, R62, RZ ;  /* 0x0000003e358e723e */ /* 0x002fce00048070ff */
[----:B------:R-:W1:Y:S01]  /*c6e0*/  MUFU.EX2 R49, R49 ;  /* 0x0000003100317308 */ /* 0x000e620000000800 */
[C---:B--2---:R-:W-:Y:S01]  /*c6f0*/  F2FP.SATFINITE.E4M3.F32.PACK_AB_MERGE_C R15, R47.reuse, R20, RZ ;  /* 0x000000142f0f723e */ /* 0x044fe200048070ff */
        /* <DEDUP_REMOVED lines=8> */
[----:B--2---:R-:W-:-:S01]  /*c780*/  FADD.FTZ R14, R12, R47 ;  /* 0x0000002f0c0e7221 */ /* 0x004fc20000010000 */
[----:B------:R-:W-:-:S04]  /*c790*/  FADD.FTZ R62, R62, R49 ;  /* 0x000000313e3e7221 */ /* 0x000fc80000010000 */
[----:B------:R-:W-:Y:S02]  /*c7a0*/  FADD.FTZ R53, R53, R62 ;  /* 0x0000003e35357221 */ /* 0x000fe40000010000 */
[----:B------:R-:W-:Y:S01]  /*c7b0*/  MUFU.EX2 R66, R66 ;  /* 0x0000004200427308 */ /* 0x000fe20000000800 */
[----:B---3--:R-:W-:-:S07]  /*c7c0*/  FADD.FTZ R13, R51, R14 ;  /* 0x0000000e330d7221 */ /* 0x008fce0000010000 */
[----:B------:R-:W2:Y:S01]  /*c7d0*/  MUFU.EX2 R29, R29 ;  /* 0x0000001d001d7308 */ /* 0x000ea20000000800 */
[----:B-1----:R-:W-:-:S07]  /*c7e0*/  FADD.FTZ R14, R24, R13 ;  /* 0x0000000d180e7221 */ /* 0x002fce0000010000 */
[----:B------:R-:W1:Y:S08]  /*c7f0*/  MUFU.EX2 R55, R55 ;  /* 0x0000003700377308 */ /* 0x000e700000000800 */
[----:B------:R-:W-:Y:S01]  /*c800*/  MUFU.EX2 R64, R64 ;  /* 0x0000004000407308 */ /* 0x000fe20000000800 */
[----:B--2---:R-:W-:-:S07]  /*c810*/  F2FP.SATFINITE.E4M3.F32.PACK_AB_MERGE_C R13, R29, R66, RZ ;  /* 0x000000421d0d723e */ /* 0x004fce00048070ff */
[----:B------:R-:W2:Y:S01]  /*c820*/  MUFU.EX2 R25, R25 ;  /* 0x0000001900197308 */ /* 0x000ea20000000800 */
[C---:B-1----:R-:W-:Y:S01]  /*c830*/  F2FP.SATFINITE.E4M3.F32.PACK_AB_MERGE_C R24, R55.reuse, R24, RZ ;  /* 0x000000183718723e */ /* 0x042fe200048070ff */
[----:B------:R-:W-:-:S03]  /*c840*/  FADD.FTZ R55, R55, R14 ;  /* 0x0000000e37377221 */ /* 0x000fc60000010000 */
[----:B------:R-:W-:-:S03]  /*c850*/  F2FP.SATFINITE.E4M3.F32.PACK_AB_MERGE_C R143, R51, R12, R24 ;  /* 0x0000000c338f723e */ /* 0x000fc60004807018 */
[----:B------:R-:W1:Y:S08]  /*c860*/  MUFU.EX2 R26, R26 ;  /* 0x0000001a001a7308 */ /* 0x000e700000000800 */
[----:B------:R-:W3:Y:S01]  /*c870*/  MUFU.EX2 R27, R27 ;  /* 0x0000001b001b7308 */ /* 0x000ee20000000800 */
[----:B--2---:R-:W-:Y:S01]  /*c880*/  F2FP.SATFINITE.E4M3.F32.PACK_AB_MERGE_C R136, R25, R64, R13 ;  /* 0x000000401988723e */ /* 0x004fe2000480700d */
[----:B------:R-:W-:-:S04]  /*c890*/  FADD.FTZ R64, R64, R53 ;  /* 0x0000003540407221 */ /* 0x000fc80000010000 */
[----:B------:R-:W-:Y:S02]  /*c8a0*/  FADD.FTZ R25, R25, R64 ;  /* 0x0000004019197221 */ /* 0x000fe40000010000 */
[----:B------:R-:W2:Y:S01]  /*c8b0*/  MUFU.EX2 R30, R30 ;  /* 0x0000001e001e7308 */ /* 0x000ea20000000800 */
[----:B-1----:R-:W-:-:S01]  /*c8c0*/  FADD.FTZ R20, R26, R55 ;  /* 0x000000371a147221 */ /* 0x002fc20000010000 */
[----:B------:R-:W-:-:S04]  /*c8d0*/  FADD.FTZ R66, R66, R25 ;  /* 0x0000001942427221 */ /* 0x000fc80000010000 */
[----:B------:R-:W-:Y:S02]  /*c8e0*/  FADD.FTZ R29, R29, R66 ;  /* 0x000000421d1d7221 */ /* 0x000fe40000010000 */
[----:B------:R-:W-:Y:S01]  /*c8f0*/  MUFU.EX2 R33, R33 ;  /* 0x0000002100217308 */ /* 0x000fe20000000800 */
[----:B---3--:R-:W-:-:S01]  /*c900*/  FADD.FTZ R13, R27, R20 ;  /* 0x000000141b0d7221 */ /* 0x008fc20000010000 */
[----:B------:R-:W-:Y:S01]  /*c910*/  IMAD.MOV.U32 R20, RZ, RZ, R108 ;  /* 0x000000ffff147224 */ /* 0x000fe200078e006c */
[----:B0-----:R-:W-:Y:S02]  /*c920*/  @P5 SHF.R.U32.HI R20, RZ, R28, R21 ;  /* 0x0000001cff145219 */ /* 0x001fe40000011615 */
[----:B------:R-:W-:-:S03]  /*c930*/  ISETP.GE.AND P5, PT, R11, 0x1, PT ;  /* 0x000000010b00780c */ /* 0x000fc60003fa6270 */
        /* <DEDUP_REMOVED lines=21> */
[----:B------:R-:W-:-:S04]  /*ca90*/  VIADD R8, R104, 0xfffffffe ;  /* 0xfffffffe68087836 */ /* 0x000fc80000000000 */
[----:B------:R0:W-:Y:S01]  /*caa0*/  STL [R1], R12 ;  /* 0x0000000c01007387 */ /* 0x0001e20000100800 */
[C---:B-1----:R-:W-:Y:S01]  /*cab0*/  F2FP.SATFINITE.E4M3.F32.PACK_AB_MERGE_C R13, R14.reuse, R41, RZ ;  /* 0x000000290e0d723e */ /* 0x042fe200048070ff */
[----:B------:R-:W-:-:S03]  /*cac0*/  FADD.FTZ R21, R14, R21 ;  /* 0x000000150e157221 */ /* 0x000fc60000010000 */
[----:B------:R-:W-:Y:S01]  /*cad0*/  F2FP.SATFINITE.E4M3.F32.PACK_AB_MERGE_C R139, R35, R34, R13 ;  /* 0x00000022238b723e */ /* 0x000fe2000480700d */
[----:B------:R-:W-:-:S04]  /*cae0*/  IMAD.IADD R13, R105, 0x1, R20 ;  /* 0x00000001690d7824 */ /* 0x000fc800078e0214 */
[----:B------:R-:W-:Y:S01]  /*caf0*/  IMAD.IADD R10, R13, 0x1, R10 ;  /* 0x000000010d0a7824 */ /* 0x000fe200078e020a */
[----:B0-----:R-:W-:Y:S06]  /*cb00*/  @!P5 BRA `(.L_x_12251) ;  /* 0x000000000048d947 */ /* 0x001fec0003800000 */
        /* <DEDUP_REMOVED lines=11> */
.L_x_12253:
[----:B------:R-:W-:-:S13]  /*cbc0*/  ISETP.NE.AND P1, PT, R11, 0x1, PT ;  /* 0x000000010b00780c */ /* 0x000fda0003f25270 */
[----:B------:R-:W0:Y:S02]  /*cbd0*/  @P1 LDC.64 R14, c[0x0][0x9e8] ;  /* 0x00027a00ff0e1b82 */ /* 0x000e240000000a00 */
[----:B0-----:R-:W-:-:S05]  /*cbe0*/  @P1 IMAD.HI.U32 R14, R12, R14, RZ ;  /* 0x0000000e0c0e1227 */ /* 0x001fca00078e00ff */
[----:B------:R-:W-:-:S07]  /*cbf0*/  @P1 SHF.R.U32.HI R12, RZ, R15, R14 ;  /* 0x0000000fff0c1219 */ /* 0x000fce000001160e */
.L_x_12254:
[----:B------:R-:W-:Y:S05]  /*cc00*/  BSYNC B0 ;  /* 0x0000000000007941 */ /* 0x000fea0003800000 */
.L_x_12252:
[----:B------:R-:W-:-:S05]  /*cc10*/  IMAD R11, R12, R11, R11 ;  /* 0x0000000b0c0b7224 */ /* 0x000fca00078e020b */
[----:B------:R-:W-:-:S07]  /*cc20*/  VIMNMX R10, R10, R11, PT ;  /* 0x0000000b0a0a7248 */ /* 0x000fce0003fe0100 */
.L_x_12251:
[----:B------:R-:W2:Y:S01]  /*cc30*/  LDL R12, [R1+0x40] ;  /* 0x00004000010c7983 */ /* 0x000ea20000100800 */
[----:B------:R-:W-:Y:S01]  /*cc40*/  IMAD.HI R10, R10, 0x66666667, RZ ;  /* 0x666666670a0a7827 */ /* 0x000fe200078e02ff */
[----:B------:R-:W-:Y:S01]  /*cc50*/  ULDC UR37, c[0x0][0x9e4] ;  /* 0x0002790000257ab9 */ /* 0x000fe20000000800 */
[----:B------:R-:W-:Y:S01]  /*cc60*/  ULDC UR36, c[0x0][0x9e4] ;  /* 0x0002790000247ab9 */ /* 0x000fe20000000800 */
[----:B------:R-:W-:Y:S01]  /*cc70*/  ULDC UR38, c[0x0][0x9dc] ;  /* 0x0002770000267ab9 */ /* 0x000fe20000000800 */
[----:B------:R-:W-:Y:S01]  /*cc80*/  ULDC UR42, c[0x0][0x9dc] ;  /* 0x00027700002a7ab9 */ /* 0x000fe20000000800 */
[----:B------:R-:W-:Y:S01]  /*cc90*/  SHF.R.U32.HI R11, RZ, 0x1f, R10 ;  /* 0x0000001fff0b7819 */ /* 0x000fe2000001160a */
[----:B------:R-:W-:Y:S01]  /*cca0*/  ULDC UR43, c[0x0][0x9e0] ;  /* 0x00027800002b7ab9 */ /* 0x000fe20000000800 */
[----:B------:R-:W-:Y:S01]  /*ccb0*/  ULDC UR39, c[0x0][0x9e0] ;  /* 0x0002780000277ab9 */ /* 0x000fe20000000800 */
[----:B------:R-:W-:Y:S01]  /*ccc0*/  BSSY B1, `(.L_x_12255) ;  /* 0x000044c000017945 */ /* 0x000fe20003800000 */
[----:B------:R-:W-:-:S02]  /*ccd0*/  LEA.HI.SX32 R11, R10, R11, 0x1a ;  /* 0x0000000b0a0b7211 */ /* 0x000fc400078fd2ff */
        /* <DEDUP_REMOVED lines=37> */
.L_x_12277:
[----:B------:R-:W-:-:S05]  /*cf30*/  VIADD R15, R19, 0x1 ;  /* 0x00000001130f7836 */ /* 0x000fca0000000000 */
[----:B------:R-:W-:-:S04]  /*cf40*/  ISETP.NE.AND P1, PT, R15, 0x2, PT ;  /* 0x000000020f00780c */ /* 0x000fc80003f25270 */
[----:B------:R-:W-:Y:S02]  /*cf50*/  SEL R9, RZ, 0x1, P1 ;  /* 0x00000001ff097807 */ /* 0x000fe40000800000 */
[----:B------:R-:W-:Y:S02]  /*cf60*/  SEL R15, R15, RZ, P1 ;  /* 0x000000ff0f0f7207 */ /* 0x000fe40000800000 */
[----:B------:R-:W-:Y:S01]  /*cf70*/  LOP3.LUT R14, R156, R9, RZ, 0x3c, !PT ;  /* 0x000000099c0e7212 */ /* 0x000fe200078e3cff */
[----:B------:R-:W-:Y:S06]  /*cf80*/  @!P0 BRA `(.L_x_12258) ;  /* 0x0000000000048947 */ /* 0x000fec0003800000 */
[----:B------:R-:W-:Y:S01]  /*cf90*/  BPT.TRAP 0x1 ;  /* 0x000000040000795c */ /* 0x000fe20000300000 */
.L_x_12258:
[----:B------:R-:W-:Y:S01]  /*cfa0*/  IMAD R9, R15, 0x8, R18 ;  /* 0x000000080f097824 */ /* 0x000fe200078e0212 */
[----:B------:R-:W-:-:S04]  /*cfb0*/  SHF.L.U32 R10, R14, 0x1f, RZ ;  /* 0x0000001f0e0a7819 */ /* 0x000fc800000006ff */
[----:B------:R0:W1:Y:S01]  /*cfc0*/  SYNCS.PHASECHK.TRANS64.TRYWAIT P1, [R9+URZ+0x13230], R10 ;  /* 0x0132300a090075a7 */ /* 0x000062000802017f */
[----:B------:R-:W-:Y:S05]  /*cfd0*/  @!P0 BRA `(.L_x_12259) ;  /* 0x0000000000048947 */ /* 0x000fea0003800000 */
[----:B------:R-:W-:Y:S01]  /*cfe0*/  BPT.TRAP 0x1 ;  /* 0x000000040000795c */ /* 0x000fe20000300000 */
.L_x_12259:
[----:B------:R-:W2:Y:S01]  /*cff0*/  LDL R11, [R1+0x28] ;  /* 0x00002800010b7983 */ /* 0x000ea20000100800 */
[----:B------:R-:W-:Y:S01]  /*d000*/  BSSY B2, `(.L_x_12260) ;  /* 0x0000007000027945 */ /* 0x000fe20003800000 */
[----:B--2---:R-:W-:-:S04]  /*d010*/  IMAD R20, R15, 0x280, R11 ;  /* 0x000002800f147824 */ /* 0x004fc800078e020b */
[C---:B------:R-:W-:Y:S02]  /*d020*/  VIADD R12, R20.reuse, 0x80 ;  /* 0x00000080140c7836 */ /* 0x040fe40000000000 */
[----:B------:R-:W-:Y:S01]  /*d030*/  VIADD R56, R20, 0x100 ;  /* 0x0000010014387836 */ /* 0x000fe20000000000 */
[----:B-1----:R-:W-:Y:S06]  /*d040*/  @P1 BRA `(.L_x_12261) ;  /* 0x0000000000081947 */ /* 0x002fec0003800000 */
[----:B------:R-:W1:Y:S02]  /*d050*/  SYNCS.PHASECHK.TRANS64.TRYWAIT P1, [R9+URZ+0x13230], R10 ;  /* 0x0132300a090075a7 */ /* 0x000e64000802017f */
[----:B-1----:R-:W-:Y:S05]  /*d060*/  @!P1 BRA `(.L_x_12262) ;  /* 0x0000015800cc9947 */ /* 0x002fea0003800000 */
.L_x_12261:
[----:B------:R-:W-:Y:S05]  /*d070*/  BSYNC B2 ;  /* 0x0000000000027941 */ /* 0x000fea0003800000 */
.L_x_12260:
[----:B01----:R-:W-:Y:S01]  /*d080*/  IMAD.MOV.U32 R10, RZ, RZ, R20 ;  /* 0x000000ffff0a7224 */ /* 0x003fe200078e0014 */
[----:B------:R-:W-:Y:S01]  /*d090*/  R2UR UR16, R4 ;  /* 0x00000000041072ca */ /* 0x000fe200000e0000 */
[----:B------:R-:W-:Y:S01]  /*d0a0*/  IMAD.MOV.U32 R11, RZ, RZ, -0x7fffffe0 ;  /* 0x80000020ff0b7424 */ /* 0x000fe200078e00ff */
[----:B------:R-:W-:Y:S01]  /*d0b0*/  R2UR UR17, R5 ;  /* 0x00000000051172ca */ /* 0x000fe200000e0000 */
[----:B------:R-:W-:Y:S01]  /*d0c0*/  WARPGROUP.ARRIVE ;  /* 0x00000000000079c5 */ /* 0x000fe20000000000 */
[----:B------:R-:W-:Y:S01]  /*d0d0*/  R2UR UR18, R10 ;  /* 0x000000000a1272ca */ /* 0x000fe200000e0000 */
[----:B------:R-:W-:Y:S01]  /*d0e0*/  IMAD.MOV.U32 R13, RZ, RZ, -0x7fffffe0 ;  /* 0x80000020ff0d7424 */ /* 0x000fe200078e00ff */
[----:B------:R-:W-:Y:S01]  /*d0f0*/  R2UR UR19, R11 ;  /* 0x000000000b1372ca */ /* 0x000fe200000e0000 */
[----:B------:R-:W-:Y:S01]  /*d100*/  IMAD.MOV.U32 R10, RZ, RZ, R56 ;  /* 0x000000ffff0a7224 */ /* 0x000fe200078e0038 */
[----:B------:R-:W-:Y:S01]  /*d110*/  R2UR UR22, R12 ;  /* 0x000000000c1672ca */ /* 0x000fe200000e0000 */
[C---:B------:R-:W-:Y:S01]  /*d120*/  VIADD R12, R20.reuse, 0x180 ;  /* 0x00000180140c7836 */ /* 0x040fe20000000000 */
[----:B------:R-:W-:Y:S01]  /*d130*/  R2UR UR23, R13 ;  /* 0x000000000d1772ca */ /* 0x000fe200000e0000 */
[----:B------:R-:W-:Y:S01]  /*d140*/  VIADD R56, R20, 0x182 ;  /* 0x0000018214387836 */ /* 0x000fe20000000000 */
[----:B------:R-:W-:Y:S01]  /*d150*/  R2UR UR20, R4 ;  /* 0x00000000041472ca */ /* 0x000fe200000e0000 */
[----:B------:R-:W-:Y:S01]  /*d160*/  IMAD.MOV.U32 R57, RZ, RZ, -0x7fffffe0 ;  /* 0x80000020ff397424 */ /* 0x000fe200078e00ff */
[----:B------:R-:W-:-:S02]  /*d170*/  R2UR UR21, R5 ;  /* 0x00000000051572ca */ /* 0x000fc400000e0000 */
[----:B------:R-:W-:Y:S01]  /*d180*/  R2UR UR26, R10 ;  /* 0x000000000a1a72ca */ /* 0x000fe200000e0000 */
[----:B------:R-:W-:Y:S01]  /*d190*/  VIADD R10, R20, 0x200 ;  /* 0x00000200140a7836 */ /* 0x000fe20000000000 */
[----:B------:R-:W-:Y:S01]  /*d1a0*/  R2UR UR27, R11 ;  /* 0x000000000b1b72ca */ /* 0x000fe200000e0000 */
[----:B------:R-:W-:Y:S01]  /*d1b0*/  QGMMA.64x32x32.F32.E4M3.E4M3 R120, gdesc[UR16], RZ, !UPT, gsb0 ;  /* 0x00600000107879f3 */ /* 0x000fe2000c0008ff */
[----:B------:R-:W-:Y:S02]  /*d1c0*/  R2UR UR24, R4 ;  /* 0x00000000041872ca */ /* 0x000fe400000e0000 */
[----:B------:R-:W-:Y:S02]  /*d1d0*/  R2UR UR25, R5 ;  /* 0x00000000051972ca */ /* 0x000fe400000e0000 */
[----:B------:R-:W-:Y:S01]  /*d1e0*/  R2UR UR10, R12 ;  /* 0x000000000c0a72ca */ /* 0x000fe200000e0000 */
[----:B------:R-:W-:Y:S01]  /*d1f0*/  VIADD R12, R20, 0x2 ;  /* 0x00000002140c7836 */ /* 0x000fe20000000000 */
[----:B------:R-:W-:-:S02]  /*d200*/  R2UR UR11, R13 ;  /* 0x000000000d0b72ca */ /* 0x000fc400000e0000 */
[----:B------:R-:W-:Y:S02]  /*d210*/  R2UR UR8, R4 ;  /* 0x00000000040872ca */ /* 0x000fe400000e0000 */
[----:B------:R-:W-:Y:S02]  /*d220*/  R2UR UR9, R5 ;  /* 0x00000000050972ca */ /* 0x000fe400000e0000 */
[----:B------:R-:W-:Y:S01]  /*d230*/  R2UR UR6, R10 ;  /* 0x000000000a0672ca */ /* 0x000fe200000e0000 */
[----:B------:R-:W-:Y:S01]  /*d240*/  VIADD R10, R20, 0x82 ;  /* 0x00000082140a7836 */ /* 0x000fe20000000000 */
[----:B------:R-:W-:Y:S01]  /*d250*/  R2UR UR7, R11 ;  /* 0x000000000b0772ca */ /* 0x000fe200000e0000 */
[----:B------:R-:W-:Y:S01]  /*d260*/  IMAD.MOV.U32 R11, RZ, RZ, -0x7fffffe0 ;  /* 0x80000020ff0b7424 */ /* 0x000fe200078e00ff */
[----:B------:R-:W-:Y:S02]  /*d270*/  R2UR UR4, R4 ;  /* 0x00000000040472ca */ /* 0x000fe400000e0000 */
        /* <DEDUP_REMOVED lines=55> */
.L_x_12263:
[----:B------:R-:W-:Y:S01]  /*d5f0*/  SHF.L.U32 R10, R156, 0x1f, RZ ;  /* 0x0000001f9c0a7819 */ /* 0x000fe200000006ff */
[----:B------:R-:W-:-:S04]  /*d600*/  IMAD R20, R19, 0x8, R18 ;  /* 0x0000000813147824 */ /* 0x000fc800078e0212 */
[----:B------:R0:W1:Y:S01]  /*d610*/  SYNCS.PHASECHK.TRANS64.TRYWAIT P1, [R20+URZ+0x13250], R10 ;  /* 0x0132500a140075a7 */ /* 0x000062000802017f */
[----:B------:R-:W-:Y:S05]  /*d620*/  @!P0 BRA `(.L_x_12264) ;  /* 0x0000000000048947 */ /* 0x000fea0003800000 */
[----:B------:R-:W-:Y:S01]  /*d630*/  BPT.TRAP 0x1 ;  /* 0x000000040000795c */ /* 0x000fe20000300000 */
.L_x_12264:
[----:B------:R-:W-:Y:S04]  /*d640*/  BSSY B2, `(.L_x_12265) ;  /* 0x0000004000027945 */ /* 0x000fe80003800000 */
[----:B-1----:R-:W-:Y:S05]  /*d650*/  @P1 BRA `(.L_x_12266) ;  /* 0x0000000000081947 */ /* 0x002fea0003800000 */
[----:B------:R-:W1:Y:S02]  /*d660*/  SYNCS.PHASECHK.TRANS64.TRYWAIT P1, [R20+URZ+0x13250], R10 ;  /* 0x0132500a140075a7 */ /* 0x000e64000802017f */
[----:B-1----:R-:W-:Y:S05]  /*d670*/  @!P1 BRA `(.L_x_12267) ;  /* 0x00000154005c9947 */ /* 0x002fea0003800000 */
.L_x_12266:
[----:B------:R-:W-:Y:S05]  /*d680*/  BSYNC B2 ;  /* 0x0000000000027941 */ /* 0x000fea0003800000 */
.L_x_12265:
[----:B01----:R-:W-:Y:S01]  /*d690*/  VIADD R10, R18, 0x1000 ;  /* 0x00001000120a7836 */ /* 0x003fe20000000000 */
[----:B------:R-:W-:Y:S01]  /*d6a0*/  WARPGROUP.ARRIVE ;  /* 0x00000000000079c5 */ /* 0x000fe20000000000 */
[----:B------:R-:W-:Y:S01]  /*d6b0*/  IMAD.MOV.U32 R11, RZ, RZ, -0x3ffffff0 ;  /* 0xc0000010ff0b7424 */ /* 0x000fe200078e00ff */
[----:B------:R-:W-:Y:S02]  /*d6c0*/  LOP3.LUT P1, RZ, R17, 0x10, RZ, 0xc0, !PT ;  /* 0x0000001011ff7812 */ /* 0x000fe4000782c0ff */
[----:B------:R-:W-:Y:S02]  /*d6d0*/  SHF.R.U32.HI R10, RZ, 0x4, R10 ;  /* 0x00000004ff0a7819 */ /* 0x000fe4000001160a */
[----:B------:R-:W-:Y:S02]  /*d6e0*/  R2UR UR7, R11 ;  /* 0x000000000b0772ca */ /* 0x000fe400000e0000 */
[----:B------:R-:W-:-:S04]  /*d6f0*/  LOP3.LUT R10, R10, 0x3fff, RZ, 0xc0, !PT ;  /* 0x00003fff0a0a7812 */ /* 0x000fc800078ec0ff */
[----:B------:R-:W-:-:S05]  /*d700*/  LOP3.LUT R10, R10, 0x10000, RZ, 0xfc, !PT ;  /* 0x000100000a0a7812 */ /* 0x000fca00078efcff */
[----:B------:R-:W-:Y:S02]  /*d710*/  IMAD R10, R19, 0x280, R10 ;  /* 0x00000280130a7824 */ /* 0x000fe400078e020a */
[----:B------:R-:W-:Y:S01]  /*d720*/  IMAD.MOV.U32 R13, RZ, RZ, -0x3ffffff0 ;  /* 0xc0000010ff0d7424 */ /* 0x000fe200078e00ff */
[----:B------:R-:W0:Y:S02]  /*d730*/  LDC R19, c[0x0][0x448] ;  /* 0x00011200ff137b82 */ /* 0x000e240000000800 */
[----:B------:R-:W-:-:S13]  /*d740*/  R2UR UR6, R10 ;  /* 0x000000000a0672ca */ /* 0x000fda00000e0000 */
[----:B------:R-:W-:Y:S01]  /*d750*/  QGMMA.64x64x32.F32.E4M3.E4M3 R24, R152, gdesc[UR4], R24, gsb0 ;  /* 0x00e0000498187df3 */ /* 0x000fe20008000818 */
[----:B------:R-:W-:Y:S01]  /*d760*/  VIADD R12, R10, 0x80 ;  /* 0x000000800a0c7836 */ /* 0x000fe20000000000 */
[----:B------:R-:W-:-:S04]  /*d770*/  R2UR UR7, R13 ;  /* 0x000000000d0772ca */ /* 0x000fc800000e0000 */
[----:B------:R-:W-:Y:S01]  /*d780*/  R2UR UR6, R12 ;  /* 0x000000000c0672ca */ /* 0x000fe200000e0000 */
[----:B------:R-:W-:Y:S02]  /*d790*/  WARPGROUP.DEPBAR.LE gsb0, 0x0 ;  /* 0x00008000000079c5 */ /* 0x000fe40000010000 */
[----:B------:R-:W-:Y:S01]  /*d7a0*/  WARPGROUP.ARRIVE ;  /* 0x00000000000079c5 */ /* 0x000fe20000000000 */
[----:B------:R-:W2:Y:S04]  /*d7b0*/  LDL R152, [R1+0x3c] ;  /* 0x00003c0001987983 */ /* 0x000ea80000100800 */
[----:B------:R-:W3:Y:S05]  /*d7c0*/  LDL R153, [R1+0x18] ;  /* 0x0000180001997983 */ /* 0x000eea0000100800 */
[----:B------:R-:W-:Y:S01]  /*d7d0*/  QGMMA.64x64x32.F32.E4M3.E4M3 R24, R148, gdesc[UR4], R24, gsb0 ;  /* 0x00e0000494187df3 */ /* 0x000fe20008000818 */
[----:B------:R-:W4:Y:S04]  /*d7e0*/  LDL R154, [R1+0x8] ;  /* 0x00000800019a7983 */ /* 0x000f280000100800 */
[----:B------:R-:W4:Y:S01]  /*d7f0*/  LDL R155, [R1+0x4] ;  /* 0x00000400019b7983 */ /* 0x000f220000100800 */
[----:B------:R-:W-:-:S03]  /*d800*/  WARPGROUP.DEPBAR.LE gsb0, 0x0 ;  /* 0x00008000000079c5 */ /* 0x000fc60000010000 */
[----:B------:R-:W2:Y:S01]  /*d810*/  LDL R151, [R1+0x1c] ;  /* 0x00001c0001977983 */ /* 0x000ea20000100800 */
[----:B------:R-:W-:Y:S01]  /*d820*/  VIADD R12, R10, 0x100 ;  /* 0x000001000a0c7836 */ /* 0x000fe20000000000 */
[----:B------:R-:W-:Y:S01]  /*d830*/  WARPGROUP.ARRIVE ;  /* 0x00000000000079c5 */ /* 0x000fe20000000000 */
[----:B------:R-:W-:Y:S01]  /*d840*/  IMAD.MOV.U32 R13, RZ, RZ, -0x3ffffff0 ;  /* 0xc0000010ff0d7424 */ /* 0x000fe200078e00ff */
[----:B0-----:R-:W-:Y:S01]  /*d850*/  ISETP.NE.AND P3, PT, R19, 0x1, PT ;  /* 0x000000011300780c */ /* 0x001fe20003f65270 */
[----:B------:R-:W-:Y:S01]  /*d860*/  IMAD.MOV.U32 R11, RZ, RZ, -0x3ffffff0 ;  /* 0xc0000010ff0b7424 */ /* 0x000fe200078e00ff */
[----:B------:R-:W-:Y:S01]  /*d870*/  R2UR UR6, R12 ;  /* 0x000000000c0672ca */ /* 0x000fe200000e0000 */
[C---:B------:R-:W-:Y:S01]  /*d880*/  VIADD R12, R10.reuse, 0x180 ;  /* 0x000001800a0c7836 */ /* 0x040fe20000000000 */
[----:B------:R-:W-:Y:S01]  /*d890*/  R2UR UR7, R13 ;  /* 0x000000000d0772ca */ /* 0x000fe200000e0000 */
[----:B------:R-:W-:Y:S01]  /*d8a0*/  IMAD.MOV.U32 R13, RZ, RZ, -0x3ffffff0 ;  /* 0xc0000010ff0d7424 */ /* 0x000fe200078e00ff */
[----:B------:R-:W0:Y:S01]  /*d8b0*/  S2R R19, SR_TID.X ;  /* 0x0000000000137919 */ /* 0x000e220000002100 */
[----:B------:R-:W-:-:S10]  /*d8c0*/  VIADD R10, R10, 0x200 ;  /* 0x000002000a0a7836 */ /* 0x000fd40000000000 */
[----:B------:R-:W-:Y:S01]  /*d8d0*/  QGMMA.64x64x32.F32.E4M3.E4M3 R24, R144, gdesc[UR4], R24, gsb0 ;  /* 0x00e0000490187df3 */ /* 0x000fe20008000818 */
[----:B------:R-:W-:Y:S02]  /*d8e0*/  R2UR UR6, R12 ;  /* 0x000000000c0672ca */ /* 0x000fe400000e0000 */
[----:B------:R-:W-:Y:S01]  /*d8f0*/  R2UR UR7, R13 ;  /* 0x000000000d0772ca */ /* 0x000fe200000e0000 */
[----:B------:R-:W-:Y:S01]  /*d900*/  IMAD R13, R8, -0xa0, RZ ;  /* 0xffffff60080d7824 */ /* 0x000fe200078e02ff */
[----:B0-----:R-:W-:-:S04]  /*d910*/  LOP3.LUT R19, R19, 0x7f, RZ, 0xc0, !PT ;  /* 0x0000007f13137812 */ /* 0x001fc800078ec0ff */
[----:B------:R-:W-:-:S13]  /*d920*/  ISETP.NE.AND P2, PT, R19, RZ, PT ;  /* 0x000000ff1300720c */ /* 0x000fda0003f45270 */
[----:B------:R-:W-:-:S05]  /*d930*/  @!P2 VIADD R9, R9, 0x13240 ;  /* 0x000132400909a836 */ /* 0x000fca0000000000 */
[----:B------:R-:W-:Y:S01]  /*d940*/  @!P2 PRMT R9, RZ, 0x654, R9 ;  /* 0x00000654ff09a816 */ /* 0x000fe20000000009 */
[----:B------:R-:W-:Y:S02]  /*d950*/  WARPGROUP.DEPBAR.LE gsb0, 0x0 ;  /* 0x00008000000079c5 */ /* 0x000fe40000010000 */
[----:B------:R-:W-:-:S06]  /*d960*/  WARPGROUP.ARRIVE ;  /* 0x00000000000079c5 */ /* 0x000fcc0000000000 */
[----:B------:R-:W-:Y:S01]  /*d970*/  QGMMA.64x64x32.F32.E4M3.E4M3 R24, R140, gdesc[UR4], R24, gsb0 ;  /* 0x00e000048c187df3 */ /* 0x000fe20008000818 */
[----:B------:R-:W-:Y:S02]  /*d980*/  R2UR UR6, R10 ;  /* 0x000000000a0672ca */ /* 0x000fe400000e0000 */
[----:B------:R-:W-:Y:S01]  /*d990*/  R2UR UR7, R11 ;  /* 0x000000000b0772ca */ /* 0x000fe200000e0000 */
[----:B------:R-:W0:Y:S08]  /*d9a0*/  @P3 LDC R10, c[0x0][0x44c] ;  /* 0x00011300ff0a3b82 */ /* 0x000e300000000800 */
[----:B------:R-:W1:Y:S01]  /*d9b0*/  @P3 LDC R11, c[0x0][0x450] ;  /* 0x00011400ff0b3b82 */ /* 0x000e620000000800 */
[----:B------:R-:W-:-:S02]  /*d9c0*/  WARPGROUP.DEPBAR.LE gsb0, 0x0 ;  /* 0x00008000000079c5 */ /* 0x000fc40000010000 */
[----:B------:R-:W-:-:S06]  /*d9d0*/  WARPGROUP.ARRIVE ;  /* 0x00000000000079c5 */ /* 0x000fcc0000000000 */
[----:B------:R-:W-:Y:S03]  /*d9e0*/  QGMMA.64x64x32.F32.E4M3.E4M3 R24, R136, gdesc[UR4], R24, gsb0 ;  /* 0x00e0000488187df3 */ /* 0x000fe60008000818 */
[----:B------:R-:W-:Y:S02]  /*d9f0*/  WARPGROUP.DEPBAR.LE gsb0, 0x0 ;  /* 0x00008000000079c5 */ /* 0x000fe40000010000 */
[----:B------:R5:W-:Y:S01]  /*da00*/  @!P2 SYNCS.ARRIVE.TRANS64.RED.A1T0 RZ, [R9+URZ], RZ ;  /* 0x000000ff09ffa9a7 */ /* 0x000be2000810043f */
[----:B---3--:R-:W-:Y:S01]  /*da10*/  IADD3 R136, -R153, 0x1, R13 ;  /* 0x0000000199887810 */ /* 0x008fe20007ffe10d */
[----:B------:R-:W-:-:S03]  /*da20*/  IMAD.IADD R137, R13, 0x1, -R153 ;  /* 0x000000010d897824 */ /* 0x000fc600078e0a99 */
[----:B----4-:R-:W-:Y:S01]  /*da30*/  IADD3 R136, -R155, R136, R154 ;  /* 0x000000889b887210 */ /* 0x010fe20007ffe19a */
[----:B-----5:R-:W-:-:S04]  /*da40*/  IMAD.U32 R9, RZ, RZ, UR38 ;  /* 0x00000026ff097e24 */ /* 0x020fc8000f8e00ff */
[----:B------:R-:W-:Y:S02]  /*da50*/  VIADD R19, R136, UR43 ;  /* 0x0000002b88137c36 */ /* 0x000fe40008000000 */
[----:B--2---:R-:W-:-:S04]  /*da60*/  IMAD.IADD R12, R152, 0x1, R151 ;  /* 0x00000001980c7824 */ /* 0x004fc800078e0297 */
[----:B0-----:R-:W-:-:S05]  /*da70*/  @P3 IMAD.HI.U32 R10, R12, R10, RZ ;  /* 0x0000000a0c0a3227 */ /* 0x001fca00078e00ff */
[----:B-1----:R-:W-:Y:S02]  /*da80*/  @P3 SHF.R.U32.HI R12, RZ, R11, R10 ;  /* 0x0000000bff0c3219 */ /* 0x002fe4000001160a */
[----:B------:R-:W-:-:S03]  /*da90*/  LOP3.LUT R10, RZ, R9, RZ, 0x33, !PT ;  /* 0x00000009ff0a7212 */ /* 0x000fc600078e33ff */
[----:B------:R-:W0:Y:S02]  /*daa0*/  SHFL.IDX PT, R140, R12, RZ, 0x1c1f ;  /* 0x001c1fff0c8c7589 */ /* 0x000e2400000e0000 */
[----:B------:R-:W-:Y:S02]  /*dab0*/  IMAD.IADD R136, R10, 0x1, R136 ;  /* 0x000000010a887824 */ /* 0x000fe400078e0288 */
        /* <DEDUP_REMOVED lines=15> */
.L_x_12270:
[----:B------:R-:W-:-:S05]  /*dbb0*/  IMAD.U32 R141, RZ, RZ, UR37 ;  /* 0x00000025ff8d7e24 */ /* 0x000fca000f8e00ff */
[----:B------:R-:W-:-:S13]  /*dbc0*/  ISETP.NE.AND P1, PT, R141, 0x1, PT ;  /* 0x000000018d00780c */ /* 0x000fda0003f25270 */
[----:B------:R-:W0:Y:S02]  /*dbd0*/  @P1 LDC.64 R10, c[0x0][0x9e8] ;  /* 0x00027a00ff0a1b82 */ /* 0x000e240000000a00 */
[----:B0-----:R-:W-:-:S05]  /*dbe0*/  @P1 IMAD.HI.U32 R10, R140, R10, RZ ;  /* 0x0000000a8c0a1227 */ /* 0x001fca00078e00ff */
[----:B------:R-:W-:-:S07]  /*dbf0*/  @P1 SHF.R.U32.HI R140, RZ, R11, R10 ;  /* 0x0000000bff8c1219 */ /* 0x000fce000001160a */
.L_x_12271:
[----:B------:R-:W-:Y:S05]  /*dc00*/  BSYNC B2 ;  /* 0x0000000000027941 */ /* 0x000fea0003800000 */
.L_x_12269:
[----:B------:R-:W-:-:S05]  /*dc10*/  IMAD R140, R140, R141, R137 ;  /* 0x0000008d8c8c7224 */ /* 0x000fca00078e0289 */
[----:B------:R-:W-:Y:S02]  /*dc20*/  VIMNMX R139, R139, R140, !PT ;  /* 0x0000008c8b8b7248 */ /* 0x000fe40007fe0100 */
[----:B------:R-:W-:-:S07]  /*dc30*/  VIADDMNMX R138, R140, R141, R138, PT ;  /* 0x0000008d8c8a7246 */ /* 0x000fce000380018a */
.L_x_12268:
        /* <DEDUP_REMOVED lines=22> */
[----:B------:R-:W-:Y:S02]  /*dda0*/  FSEL R125, R125, -INF , !P1 ;  /* 0xff8000007d7d7808 */ /* 0x000fe40004800000 */
[----:B------:R-:W-:Y:S02]  /*ddb0*/  ISETP.GT.AND P1, PT, R139, 0x10, !P2 ;  /* 0x000000108b00780c */ /* 0x000fe40005724270 */
[----:B------:R-:W-:-:S02]  /*ddc0*/  LOP3.LUT R16, R16, 0xff7fffff, RZ, 0xc0, !PT ;  /* 0xff7fffff10107812 */ /* 0x000fc400078ec0ff */
        /* <DEDUP_REMOVED lines=222> */
.L_x_12274:
[----:B------:R-:W-:-:S05]  /*ebb0*/  IMAD.U32 R13, RZ, RZ, UR37 ;  /* 0x00000025ff0d7e24 */ /* 0x000fca000f8e00ff */
[----:B------:R-:W-:-:S13]  /*ebc0*/  ISETP.NE.AND P6, PT, R13, 0x1, PT ;  /* 0x000000010d00780c */ /* 0x000fda0003fc5270 */
[----:B------:R-:W0:Y:S02]  /*ebd0*/  @P6 LDC.64 R10, c[0x0][0x9e8] ;  /* 0x00027a00ff0a6b82 */ /* 0x000e240000000a00 */
[----:B0-----:R-:W-:-:S05]  /*ebe0*/  @P6 IMAD.HI.U32 R10, R12, R10, RZ ;  /* 0x0000000a0c0a6227 */ /* 0x001fca00078e00ff */
[----:B------:R-:W-:-:S07]  /*ebf0*/  @P6 SHF.R.U32.HI R12, RZ, R11, R10 ;  /* 0x0000000bff0c6219 */ /* 0x000fce000001160a */
.L_x_12275:
[----:B------:R-:W-:Y:S05]  /*ec00*/  BSYNC B2 ;  /* 0x0000000000027941 */ /* 0x000fea0003800000 */
.L_x_12273:
[----:B------:R-:W-:-:S05]  /*ec10*/  IMAD R12, R12, R13, R137 ;  /* 0x0000000d0c0c7224 */ /* 0x000fca00078e0289 */
[----:B------:R-:W-:Y:S02]  /*ec20*/  VIMNMX R136, R136, R12, !PT ;  /* 0x0000000c88887248 */ /* 0x000fe40007fe0100 */
[----:B------:R-:W-:-:S07]  /*ec30*/  VIADDMNMX R19, R12, R13, R19, PT ;  /* 0x0000000d0c137246 */ /* 0x000fce0003800113 */
.L_x_12272:
[C---:B------:R-:W-:Y:S01]  /*ec40*/  ISETP.GT.AND P1, PT, R136.reuse, 0x20, !P1 ;  /* 0x000000208800780c */ /* 0x040fe20004f24270 */
[----:B------:R-:W2:Y:S01]  /*ec50*/  LDL.LU R137, [R1] ;  /* 0x0000000001897983 */ /* 0x000ea20000300800 */
[----:B------:R-:W-:Y:S02]  /*ec60*/  ISETP.GT.AND P5, PT, R136, 0x30, !P5 ;  /* 0x000000308800780c */ /* 0x000fe40006fa4270 */
[C---:B------:R-:W-:Y:S02]  /*ec70*/  ISETP.LT.OR P1, PT, R19.reuse, 0x21, P1 ;  /* 0x000000211300780c */ /* 0x040fe40000f21670 */
[----:B------:R-:W-:Y:S02]  /*ec80*/  ISETP.LT.OR P5, PT, R19, 0x31, P5 ;  /* 0x000000311300780c */ /* 0x000fe40002fa1670 */
[----:B------:R-:W-:Y:S02]  /*ec90*/  FSEL R106, R106, -INF , !P1 ;  /* 0xff8000006a6a7808 */ /* 0x000fe40004800000 */
[----:B------:R-:W-:-:S02]  /*eca0*/  LOP3.LUT P1, RZ, R16, 0x800000, RZ, 0xc0, !PT ;  /* 0x0080000010ff7812 */ /* 0x000fc4000782c0ff */
[----:B------:R-:W-:Y:S02]  /*ecb0*/  FSEL R114, R114, -INF , !P5 ;  /* 0xff80000072727808 */ /* 0x000fe40006800000 */
[C---:B------:R-:W-:Y:S02]  /*ecc0*/  ISETP.GT.AND P1, PT, R136.reuse, 0x31, !P1 ;  /* 0x000000318800780c */ /* 0x040fe40004f24270 */
[----:B------:R-:W-:Y:S02]  /*ecd0*/  ISETP.GT.AND P4, PT, R136, 0x29, !P4 ;  /* 0x000000298800780c */ /* 0x000fe40006784270 */
[----:B------:R-:W-:Y:S02]  /*ece0*/  ISETP.LT.OR P1, PT, R19, 0x32, P1 ;  /* 0x000000321300780c */ /* 0x000fe40000f21670 */
[----:B------:R-:W-:Y:S02]  /*ecf0*/  LOP3.LUT P5, RZ, R16, 0x100000, RZ, 0xc0, !PT ;  /* 0x0010000010ff7812 */ /* 0x000fe400078ac0ff */
[----:B------:R-:W-:-:S02]  /*ed00*/  FSEL R115, R115, -INF , !P1 ;  /* 0xff80000073737808 */ /* 0x000fc40004800000 */
[----:B------:R-:W-:Y:S02]  /*ed10*/  LOP3.LUT P1, RZ, R16, 0x400000, RZ, 0xc0, !PT ;  /* 0x0040000010ff7812 */ /* 0x000fe4000782c0ff */
[----:B------:R-:W-:Y:S02]  /*ed20*/  ISETP.LT.OR P4, PT, R19, 0x2a, P4 ;  /* 0x0000002a1300780c */ /* 0x000fe40002781670 */
[C---:B------:R-:W-:Y:S02]  /*ed30*/  ISETP.GT.AND P1, PT, R136.reuse, 0x38, !P1 ;  /* 0x000000388800780c */ /* 0x040fe40004f24270 */
[----:B------:R-:W-:Y:S02]  /*ed40*/  FSEL R111, R111, -INF , !P4 ;  /* 0xff8000006f6f7808 */ /* 0x000fe40006000000 */
[----:B------:R-:W-:Y:S02]  /*ed50*/  ISETP.LT.OR P1, PT, R19, 0x39, P1 ;  /* 0x000000391300780c */ /* 0x000fe40000f21670 */
[----:B------:R-:W-:-:S02]  /*ed60*/  ISETP.GT.AND P3, PT, R136, 0x28, !P3 ;  /* 0x000000288800780c */ /* 0x000fc40005f64270 */
[----:B------:R-:W-:Y:S02]  /*ed70*/  FSEL R118, R118, -INF , !P1 ;  /* 0xff80000076767808 */ /* 0x000fe40004800000 */
[C---:B------:R-:W-:Y:S02]  /*ed80*/  LOP3.LUT P1, RZ, R16.reuse, 0x200000, RZ, 0xc0, !PT ;  /* 0x0020000010ff7812 */ /* 0x040fe4000782c0ff */
[----:B------:R-:W-:Y:S02]  /*ed90*/  LOP3.LUT P4, RZ, R16, 0x80000, RZ, 0xc0, !PT ;  /* 0x0008000010ff7812 */ /* 0x000fe4000788c0ff */
[----:B------:R-:W-:Y:S02]  /*eda0*/  ISETP.GT.AND P1, PT, R136, 0x39, !P1 ;  /* 0x000000398800780c */ /* 0x000fe40004f24270 */
[C---:B------:R-:W-:Y:S02]  /*edb0*/  ISETP.LT.OR P3, PT, R19.reuse, 0x29, P3 ;  /* 0x000000291300780c */ /* 0x040fe40001f61670 */
[----:B------:R-:W-:-:S02]  /*edc0*/  ISETP.LT.OR P1, PT, R19, 0x3a, P1 ;  /* 0x0000003a1300780c */ /* 0x000fc40000f21670 */
[----:B------:R-:W-:Y:S02]  /*edd0*/  FSEL R110, R110, -INF , !P3 ;  /* 0xff8000006e6e7808 */ /* 0x000fe40005800000 */
[----:B------:R-:W-:Y:S02]  /*ede0*/  FSEL R119, R119, -INF , !P1 ;  /* 0xff80000077777808 */ /* 0x000fe40004800000 */
[C---:B------:R-:W-:Y:S02]  /*edf0*/  ISETP.GT.AND P1, PT, R136.reuse, 0x40, !P5 ;  /* 0x000000408800780c */ /* 0x040fe40006f24270 */
[----:B------:R-:W-:Y:S02]  /*ee00*/  ISETP.GT.AND P2, PT, R136, 0x21, !P2 ;  /* 0x000000218800780c */ /* 0x000fe40005744270 */
[----:B------:R-:W-:Y:S02]  /*ee10*/  ISETP.LT.OR P1, PT, R19, 0x41, P1 ;  /* 0x000000411300780c */ /* 0x000fe40000f21670 */
[----:B------:R-:W-:-:S02]  /*ee20*/  LOP3.LUT P3, RZ, R16, 0x40000, RZ, 0xc0, !PT ;  /* 0x0004000010ff7812 */ /* 0x000fc4000786c0ff */
[----:B------:R-:W-:Y:S02]  /*ee30*/  FSEL R90, R90, -INF , !P1 ;  /* 0xff8000005a5a7808 */ /* 0x000fe40004800000 */
[----:B------:R-:W-:Y:S02]  /*ee40*/  ISETP.GT.AND P1, PT, R136, 0x41, !P4 ;  /* 0x000000418800780c */ /* 0x000fe40006724270 */
[C---:B------:R-:W-:Y:S02]  /*ee50*/  ISETP.LT.OR P2, PT, R19.reuse, 0x22, P2 ;  /* 0x000000221300780c */ /* 0x040fe40001741670 */
[----:B------:R-:W-:Y:S02]  /*ee60*/  ISETP.LT.OR P1, PT, R19, 0x42, P1 ;  /* 0x000000421300780c */ /* 0x000fe40000f21670 */
[----:B------:R-:W-:Y:S02]  /*ee70*/  FSEL R107, R107, -INF , !P2 ;  /* 0xff8000006b6b7808 */ /* 0x000fe40005000000 */
[----:B------:R-:W-:-:S02]  /*ee80*/  FSEL R91, R91, -INF , !P1 ;  /* 0xff8000005b5b7808 */ /* 0x000fc40004800000 */
[----:B------:R-:W-:Y:S02]  /*ee90*/  ISETP.GT.AND P1, PT, R136, 0x48, !P3 ;  /* 0x000000488800780c */ /* 0x000fe40005f24270 */
[----:B------:R-:W-:Y:S02]  /*eea0*/  LOP3.LUT P2, RZ, R16, 0x20000, RZ, 0xc0, !PT ;  /* 0x0002000010ff7812 */ /* 0x000fe4000784c0ff */
[----:B------:R-:W-:Y:S02]  /*eeb0*/  ISETP.LT.OR P1, PT, R19, 0x49, P1 ;  /* 0x000000491300780c */ /* 0x000fe40000f21670 */
[----:B------:R-:W-:Y:S02]  /*eec0*/  LOP3.LUT R17, R17, 0xffffffbf, RZ, 0xc0, !PT ;  /* 0xffffffbf11117812 */ /* 0x000fe400078ec0ff */
[----:B------:R-:W-:Y:S02]  /*eed0*/  FSEL R94, R94, -INF , !P1 ;  /* 0xff8000005e5e7808 */ /* 0x000fe40004800000 */
[----:B------:R-:W-:-:S02]  /*eee0*/  ISETP.GT.AND P1, PT, R136, 0x49, !P2 ;  /* 0x000000498800780c */ /* 0x000fc40005724270 */
[----:B------:R-:W-:Y:S02]  /*eef0*/  @P0 LOP3.LUT R17, R17, 0x40, RZ, 0xfc, !PT ;  /* 0x0000004011110812 */ /* 0x000fe400078efcff */
[----:B------:R-:W-:Y:S02]  /*ef00*/  ISETP.LT.OR P1, PT, R19, 0x4a, P1 ;  /* 0x0000004a1300780c */ /* 0x000fe40000f21670 */
[----:B------:R-:W-:Y:S02]  /*ef10*/  LOP3.LUT P0, RZ, R16, 0x10000, RZ, 0xc0, !PT ;  /* 0x0001000010ff7812 */ /* 0x000fe4000780c0ff */
[----:B------:R-:W-:Y:S02]  /*ef20*/  FSEL R95, R95, -INF , !P1 ;  /* 0xff8000005f5f7808 */ /* 0x000fe40004800000 */
[----:B------:R-:W-:Y:S02]  /*ef30*/  ISETP.GT.AND P1, PT, R136, 0x50, !P0 ;  /* 0x000000508800780c */ /* 0x000fe40004724270 */
[----:B------:R-:W-:-:S02]  /*ef40*/  LOP3.LUT P6, RZ, R16, 0x8000, RZ, 0xc0, !PT ;  /* 0x0000800010ff7812 */ /* 0x000fc400078cc0ff */
[C---:B------:R-:W-:Y:S02]  /*ef50*/  ISETP.LT.OR P1, PT, R19.reuse, 0x51, P1 ;  /* 0x000000511300780c */ /* 0x040fe40000f21670 */
[----:B------:R-:W-:Y:S02]  /*ef60*/  LOP3.LUT P5, RZ, R16, 0x200, RZ, 0xc0, !PT ;  /* 0x0000020010ff7812 */ /* 0x000fe400078ac0ff */
[----:B------:R-:W-:Y:S02]  /*ef70*/  FSEL R98, R98, -INF , !P1 ;  /* 0xff80000062627808 */ /* 0x000fe40004800000 */
[----:B------:R-:W-:Y:S02]  /*ef80*/  ISETP.GT.AND P1, PT, R136, 0x51, !P6 ;  /* 0x000000518800780c */ /* 0x000fe40007724270 */
[----:B------:R-:W-:Y:S02]  /*ef90*/  LOP3.LUT P4, RZ, R16, 0x100, RZ, 0xc0, !PT ;  /* 0x0000010010ff7812 */ /* 0x000fe4000788c0ff */
[----:B------:R-:W-:-:S02]  /*efa0*/  ISETP.LT.OR P1, PT, R19, 0x52, P1 ;  /* 0x000000521300780c */ /* 0x000fc40000f21670 */
[C---:B------:R-:W-:Y:S02]  /*efb0*/  LOP3.LUT P3, RZ, R16.reuse, 0x80, RZ, 0xc0, !PT ;  /* 0x0000008010ff7812 */ /* 0x040fe4000786c0ff */
[----:B------:R-:W-:Y:S02]  /*efc0*/  FSEL R99, R99, -INF , !P1 ;  /* 0xff80000063637808 */ /* 0x000fe40004800000 */
[C---:B------:R-:W-:Y:S02]  /*efd0*/  LOP3.LUT P1, RZ, R16.reuse, 0x4000, RZ, 0xc0, !PT ;  /* 0x0000400010ff7812 */ /* 0x040fe4000782c0ff */
[----:B------:R-:W-:Y:S02]  /*efe0*/  LOP3.LUT P2, RZ, R16, 0x40, RZ, 0xc0, !PT ;  /* 0x0000004010ff7812 */ /* 0x000fe4000784c0ff */
[----:B------:R-:W-:Y:S02]  /*eff0*/  ISETP.GT.AND P1, PT, R136, 0x58, !P1 ;  /* 0x000000588800780c */ /* 0x000fe40004f24270 */
[----:B------:R-:W-:-:S02]  /*f000*/  LOP3.LUT P0, RZ, R16, 0x20, RZ, 0xc0, !PT ;  /* 0x0000002010ff7812 */ /* 0x000fc4000780c0ff */
[----:B------:R-:W-:Y:S02]  /*f010*/  ISETP.LT.OR P1, PT, R19, 0x59, P1 ;  /* 0x000000591300780c */ /* 0x000fe40000f21670 */
[----:B------:R-:W-:Y:S02]  /*f020*/  FMNMX.FTZ R10, R120, R3, !PT ;  /* 0x00000003780a7209 */ /* 0x000fe40007810000 */
[----:B------:R-:W-:Y:S02]  /*f030*/  FSEL R102, R102, -INF , !P1 ;  /* 0xff80000066667808 */ /* 0x000fe40004800000 */
[C---:B------:R-:W-:Y:S02]  /*f040*/  LOP3.LUT P1, RZ, R16.reuse, 0x2000, RZ, 0xc0, !PT ;  /* 0x0000200010ff7812 */ /* 0x040fe4000782c0ff */
[----:B------:R-:W-:Y:S02]  /*f050*/  LOP3.LUT P6, RZ, R16, 0x20000000, RZ, 0xc0, !PT ;  /* 0x2000000010ff7812 */ /* 0x000fe400078cc0ff */
        /* <DEDUP_REMOVED lines=94> */
[----:B------:R-:W-:Y:S01]  /*f640*/  LOP3.LUT P0, RZ, R16, 0x2000000, RZ, 0xc0, !PT ;  /* 0x0200000010ff7812 */ /* 0x000fe2000780c0ff */
[----:B------:R-:W0:Y:S01]  /*f650*/  SHFL.BFLY PT, R11, R10, 0x2, 0x1f ;  /* 0x0c401f000a0b7f89 */ /* 0x000e2200000e0000 */
[----:B------:R-:W-:Y:S02]  /*f660*/  ISETP.LT.OR P1, PT, R19, 0x1a, P1 ;  /* 0x0000001a1300780c */ /* 0x000fe40000f21670 */
[----:B------:R-:W-:-:S02]  /*f670*/  ISETP.GT.AND P0, PT, R136, 0x81, !P0 ;  /* 0x000000818800780c */ /* 0x000fc40004704270 */
[----:B------:R-:W-:Y:S02]  /*f680*/  FSEL R135, R135, -INF , !P1 ;  /* 0xff80000087877808 */ /* 0x000fe40004800000 */
[----:B------:R-:W-:Y:S02]  /*f690*/  LOP3.LUT P1, RZ, R16, 0x1, RZ, 0xc0, !PT ;  /* 0x0000000110ff7812 */ /* 0x000fe4000782c0ff */
[C---:B------:R-:W-:Y:S02]  /*f6a0*/  ISETP.LT.OR P0, PT, R19.reuse, 0x82, P0 ;  /* 0x000000821300780c */ /* 0x040fe40000701670 */
[----:B------:R-:W-:Y:S02]  /*f6b0*/  ISETP.GT.AND P1, PT, R136, RZ, !P1 ;  /* 0x000000ff8800720c */ /* 0x000fe40004f24270 */
[----:B------:R-:W-:Y:S02]  /*f6c0*/  LOP3.LUT P2, RZ, R16, 0x10, RZ, 0xc0, !PT ;  /* 0x0000001010ff7812 */ /* 0x000fe4000784c0ff */
[----:B------:R-:W-:-:S02]  /*f6d0*/  ISETP.LT.OR P1, PT, R19, 0x1, P1 ;  /* 0x000000011300780c */ /* 0x000fc40000f21670 */
[----:B------:R-:W-:Y:S02]  /*f6e0*/  LOP3.LUT P3, RZ, R16, 0x8, RZ, 0xc0, !PT ;  /* 0x0000000810ff7812 */ /* 0x000fe4000786c0ff */
[----:B------:R-:W-:Y:S02]  /*f6f0*/  FSEL R122, R122, -INF , !P1 ;  /* 0xff8000007a7a7808 */ /* 0x000fe40004800000 */
[----:B------:R-:W-:Y:S02]  /*f700*/  LOP3.LUT P1, RZ, R16, 0x4000000, RZ, 0xc0, !PT ;  /* 0x0400000010ff7812 */ /* 0x000fe4000782c0ff */
[----:B------:R-:W-:Y:S02]  /*f710*/  FMNMX.FTZ R12, R122, R0, !PT ;  /* 0x000000007a0c7209 */ /* 0x000fe40007810000 */
[----:B0-----:R-:W-:Y:S02]  /*f720*/  FMNMX.FTZ R10, R10, R11, !PT ;  /* 0x0000000b0a0a7209 */ /* 0x001fe40007810000 */
[----:B------:R-:W-:-:S02]  /*f730*/  FMNMX.FTZ R12, R123, R12, !PT ;  /* 0x0000000c7b0c7209 */ /* 0x000fc40007810000 */
[----:B------:R-:W-:Y:S01]  /*f740*/  ISETP.GT.AND P1, PT, R136, 0x80, !P1 ;  /* 0x000000808800780c */ /* 0x000fe20004f24270 */
[----:B------:R-:W0:Y:S01]  /*f750*/  SHFL.BFLY PT, R11, R10, 0x1, 0x1f ;  /* 0x0c201f000a0b7f89 */ /* 0x000e2200000e0000 */
[----:B------:R-:W-:Y:S02]  /*f760*/  FMNMX.FTZ R12, R126, R12, !PT ;  /* 0x0000000c7e0c7209 */ /* 0x000fe40007810000 */
[----:B------:R-:W-:Y:S02]  /*f770*/  ISETP.LT.OR P1, PT, R19, 0x81, P1 ;  /* 0x000000811300780c */ /* 0x000fe40000f21670 */
[----:B------:R-:W-:Y:S02]  /*f780*/  FMNMX.FTZ R12, R127, R12, !PT ;  /* 0x0000000c7f0c7209 */ /* 0x000fe40007810000 */
[----:B------:R-:W-:Y:S02]  /*f790*/  FSEL R58, R58, -INF , !P1 ;  /* 0xff8000003a3a7808 */ /* 0x000fe40004800000 */
[----:B------:R-:W-:-:S02]  /*f7a0*/  FMNMX.FTZ R12, R130, R12, !PT ;  /* 0x0000000c820c7209 */ /* 0x000fc40007810000 */
[C---:B------:R-:W-:Y:S02]  /*f7b0*/  LOP3.LUT P1, RZ, R16.reuse, 0x1000000, RZ, 0xc0, !PT ;  /* 0x0100000010ff7812 */ /* 0x040fe4000782c0ff */
[----:B------:R-:W-:Y:S02]  /*f7c0*/  FMNMX.FTZ R12, R131, R12, !PT ;  /* 0x0000000c830c7209 */ /* 0x000fe40007810000 */
[----:B------:R-:W-:Y:S02]  /*f7d0*/  LOP3.LUT P4, RZ, R16, 0x4, RZ, 0xc0, !PT ;  /* 0x0000000410ff7812 */ /* 0x000fe4000788c0ff */
[----:B------:R-:W-:Y:S02]  /*f7e0*/  FMNMX.FTZ R12, R134, R12, !PT ;  /* 0x0000000c860c7209 */ /* 0x000fe40007810000 */
[----:B------:R-:W-:Y:S02]  /*f7f0*/  LOP3.LUT P5, RZ, R16, 0x2, RZ, 0xc0, !PT ;  /* 0x0000000210ff7812 */ /* 0x000fe400078ac0ff */
[----:B------:R-:W-:-:S02]  /*f800*/  FMNMX.FTZ R12, R135, R12, !PT ;  /* 0x0000000c870c7209 */ /* 0x000fc40007810000 */
[----:B------:R-:W-:Y:S02]  /*f810*/  LOP3.LUT P6, RZ, R16, 0x8000000, RZ, 0xc0, !PT ;  /* 0x0800000010ff7812 */ /* 0x000fe400078cc0ff */
[----:B------:R-:W-:Y:S02]  /*f820*/  FMNMX.FTZ R12, R106, R12, !PT ;  /* 0x0000000c6a0c7209 */ /* 0x000fe40007810000 */
[----:B------:R-:W-:Y:S02]  /*f830*/  LOP3.LUT R16, R16, 0xfffffffd, RZ, 0xc0, !PT ;  /* 0xfffffffd10107812 */ /* 0x000fe400078ec0ff */
[----:B------:R-:W-:Y:S02]  /*f840*/  FMNMX.FTZ R12, R107, R12, !PT ;  /* 0x0000000c6b0c7209 */ /* 0x000fe40007810000 */
[----:B------:R-:W-:Y:S02]  /*f850*/  ISETP.GT.AND P1, PT, R136, 0x88, !P1 ;  /* 0x000000888800780c */ /* 0x000fe40004f24270 */
[----:B------:R-:W-:-:S02]  /*f860*/  FMNMX.FTZ R12, R110, R12, !PT ;  /* 0x0000000c6e0c7209 */ /* 0x000fc40007810000 */
[----:B0-----:R-:W-:Y:S02]  /*f870*/  FMNMX.FTZ R10, R10, R11, !PT ;  /* 0x0000000b0a0a7209 */ /* 0x001fe40007810000 */
[----:B------:R-:W-:Y:S02]  /*f880*/  FMNMX.FTZ R12, R111, R12, !PT ;  /* 0x0000000c6f0c7209 */ /* 0x000fe40007810000 */
[----:B------:R-:W-:Y:S02]  /*f890*/  @P0 LOP3.LUT R16, R16, 0x2, RZ, 0xfc, !PT ;  /* 0x0000000210100812 */ /* 0x000fe400078efcff */
[----:B------:R-:W-:Y:S02]  /*f8a0*/  FMNMX.FTZ R12, R114, R12, !PT ;  /* 0x0000000c720c7209 */ /* 0x000fe40007810000 */
[----:B------:R-:W-:Y:S02]  /*f8b0*/  ISETP.LT.OR P0, PT, R19, 0x89, P1 ;  /* 0x000000891300780c */ /* 0x000fe40000f01670 */
[----:B------:R-:W-:-:S02]  /*f8c0*/  FMNMX.FTZ R12, R115, R12, !PT ;  /* 0x0000000c730c7209 */ /* 0x000fc40007810000 */
[----:B------:R-:W-:Y:S02]  /*f8d0*/  FSETP.NEU.FTZ.AND P1, PT, R10, -INF , PT ;  /* 0xff8000000a00780b */ /* 0x000fe40003f3d000 */
[----:B------:R-:W-:Y:S02]  /*f8e0*/  FMNMX.FTZ R12, R118, R12, !PT ;  /* 0x0000000c760c7209 */ /* 0x000fe40007810000 */
[----:B------:R-:W-:Y:S02]  /*f8f0*/  FSEL R11, R10, RZ, P1 ;  /* 0x000000ff0a0b7208 */ /* 0x000fe40000800000 */
[----:B------:R-:W-:Y:S02]  /*f900*/  FMNMX.FTZ R12, R119, R12, !PT ;  /* 0x0000000c770c7209 */ /* 0x000fe40007810000 */
[----:B------:R-:W-:Y:S01]  /*f910*/  ISETP.GT.AND P2, PT, R136, 0x89, !P2 ;  /* 0x000000898800780c */ /* 0x000fe20005744270 */
[----:B------:R-:W-:-:S01]  /*f920*/  FADD.FTZ R3, -R11, R3 ;  /* 0x000000030b037221 */ /* 0x000fc20000010100 */
[----:B------:R-:W-:Y:S01]  /*f930*/  FMNMX.FTZ R12, R90, R12, !PT ;  /* 0x0000000c5a0c7209 */ /* 0x000fe20007810000 */
[----:B------:R-:W-:-:S01]  /*f940*/  FFMA.FTZ R11, R2, R10, -8 ;  /* 0xc1000000020b7423 */ /* 0x000fc2000001000a */
[----:B------:R-:W-:Y:S01]  /*f950*/  ISETP.GT.AND P3, PT, R136, 0x90, !P3 ;  /* 0x000000908800780c */ /* 0x000fe20005f64270 */
[----:B------:R-:W-:Y:S01]  /*f960*/  FMUL.FTZ R3, R2, R3 ;  /* 0x0000000302037220 */ /* 0x000fe20000410000 */
[----:B------:R-:W-:-:S02]  /*f970*/  FMNMX.FTZ R12, R91, R12, !PT ;  /* 0x0000000c5b0c7209 */ /* 0x000fc40007810000 */
[----:B------:R-:W-:Y:S02]  /*f980*/  FSEL R11, R11, RZ, P1 ;  /* 0x000000ff0b0b7208 */ /* 0x000fe40000800000 */
[----:B------:R-:W-:Y:S01]  /*f990*/  FMNMX.FTZ R12, R94, R12, !PT ;  /* 0x0000000c5e0c7209 */ /* 0x000fe20007810000 */
[----:B------:R-:W-:Y:S01]  /*f9a0*/  MUFU.EX2 R3, R3 ;  /* 0x0000000300037308 */ /* 0x000fe20000000800 */
[----:B------:R-:W-:Y:S01]  /*f9b0*/  LOP3.LUT P1, RZ, R16, 0x2, RZ, 0xc0, !PT ;  /* 0x0000000210ff7812 */ /* 0x000fe2000782c0ff */
[C-C-:B------:R-:W-:Y:S01]  /*f9c0*/  FFMA.FTZ R120, R2.reuse, R120, -R11.reuse ;  /* 0x0000007802787223 */ /* 0x140fe2000001080b */
[----:B------:R-:W-:Y:S01]  /*f9d0*/  FMNMX.FTZ R12, R95, R12, !PT ;  /* 0x0000000c5f0c7209 */ /* 0x000fe20007810000 */
[C-C-:B------:R-:W-:Y:S01]  /*f9e0*/  FFMA.FTZ R121, R2.reuse, R121, -R11.reuse ;  /* 0x0000007902797223 */ /* 0x140fe2000001080b */
[----:B------:R-:W-:Y:S01]  /*f9f0*/  FSEL R59, R59, -INF , !P1 ;  /* 0xff8000003b3b7808 */ /* 0x000fe20004800000 */
[--C-:B------:R-:W-:Y:S01]  /*fa00*/  FFMA.FTZ R124, R2, R124, -R11.reuse ;  /* 0x0000007c027c7223 */ /* 0x100fe2000001080b */
[----:B------:R-:W-:Y:S01]  /*fa10*/  FMNMX.FTZ R12, R98, R12, !PT ;  /* 0x0000000c620c7209 */ /* 0x000fe20007810000 */
[----:B------:R-:W2:Y:S01]  /*fa20*/  MUFU.EX2 R120, R120 ;  /* 0x0000007800787308 */ /* 0x000ea20000000800 */
[----:B------:R-:W-:Y:S01]  /*fa30*/  ISETP.LT.OR P2, PT, R19, 0x8a, P2 ;  /* 0x0000008a1300780c */ /* 0x000fe20001741670 */
[C-C-:B------:R-:W-:Y:S01]  /*fa40*/  FFMA.FTZ R125, R2.reuse, R125, -R11.reuse ;  /* 0x0000007d027d7223 */ /* 0x140fe2000001080b */
[----:B------:R-:W-:Y:S01]  /*fa50*/  FMNMX.FTZ R12, R99, R12, !PT ;  /* 0x0000000c630c7209 */ /* 0x000fe20007810000 */
[--C-:B------:R-:W-:Y:S01]  /*fa60*/  FFMA.FTZ R128, R2, R128, -R11.reuse ;  /* 0x0000008002807223 */ /* 0x100fe2000001080b */
[----:B------:R-:W-:Y:S01]  /*fa70*/  FSEL R62, R62, -INF , !P0 ;  /* 0xff8000003e3e7808 */ /* 0x000fe20004000000 */
[--C-:B------:R-:W-:Y:S01]  /*fa80*/  FFMA.FTZ R129, R2, R129, -R11.reuse ;  /* 0x0000008102817223 */ /* 0x100fe2000001080b */
[----:B------:R-:W-:Y:S01]  /*fa90*/  FMNMX.FTZ R12, R102, R12, !PT ;  /* 0x0000000c660c7209 */ /* 0x000fe20007810000 */
[----:B------:R-:W0:Y:S01]  /*faa0*/  MUFU.EX2 R121, R121 ;  /* 0x0000007900797308 */ /* 0x000e220000000800 */
[----:B------:R-:W-:Y:S01]  /*fab0*/  ISETP.GT.AND P4, PT, R136, 0x91, !P4 ;  /* 0x000000918800780c */ /* 0x000fe20006784270 */
[C-C-:B------:R-:W-:Y:S01]  /*fac0*/  FFMA.FTZ R132, R2.reuse, R132, -R11.reuse ;  /* 0x0000008402847223 */ /* 0x140fe2000001080b */
[----:B------:R-:W-:Y:S01]  /*fad0*/  FMNMX.FTZ R12, R103, R12, !PT ;  /* 0x0000000c670c7209 */ /* 0x000fe20007810000 */
[C-C-:B------:R-:W-:Y:S01]  /*fae0*/  FFMA.FTZ R133, R2.reuse, R133, -R11.reuse ;  /* 0x0000008502857223 */ /* 0x140fe2000001080b */
[----:B------:R-:W-:Y:S01]  /*faf0*/  ISETP.LT.OR P3, PT, R19, 0x91, P3 ;  /* 0x000000911300780c */ /* 0x000fe20001f61670 */
[--C-:B------:R-:W-:Y:S01]  /*fb00*/  FFMA.FTZ R104, R2, R104, -R11.reuse ;  /* 0x0000006802687223 */ /* 0x100fe2000001080b */
[----:B------:R-:W-:Y:S01]  /*fb10*/  FMNMX.FTZ R12, R74, R12, !PT ;  /* 0x0000000c4a0c7209 */ /* 0x000fe20007810000 */
[----:B------:R-:W1:Y:S01]  /*fb20*/  MUFU.EX2 R124, R124 ;  /* 0x0000007c007c7308 */ /* 0x000e620000000800 */
[----:B------:R-:W-:Y:S01]  /*fb30*/  FSEL R63, R63, -INF , !P2 ;  /* 0xff8000003f3f7808 */ /* 0x000fe20005000000 */
[C-C-:B------:R-:W-:Y:S01]  /*fb40*/  FFMA.FTZ R105, R2.reuse, R105, -R11.reuse ;  /* 0x0000006902697223 */ /* 0x140fe2000001080b */
[----:B------:R-:W-:Y:S01]  /*fb50*/  FMNMX.FTZ R12, R75, R12, !PT ;  /* 0x0000000c4b0c7209 */ /* 0x000fe20007810000 */
[--C-:B------:R-:W-:Y:S01]  /*fb60*/  FFMA.FTZ R108, R2, R108, -R11.reuse ;  /* 0x0000006c026c7223 */ /* 0x100fe2000001080b */
[----:B------:R-:W-:Y:S01]  /*fb70*/  ISETP.GT.AND P5, PT, R136, 0x98, !P5 ;  /* 0x000000988800780c */ /* 0x000fe20006fa4270 */
[--C-:B------:R-:W-:Y:S01]  /*fb80*/  FFMA.FTZ R109, R2, R109, -R11.reuse ;  /* 0x0000006d026d7223 */ /* 0x100fe2000001080b */
[----:B------:R-:W-:Y:S01]  /*fb90*/  FMNMX.FTZ R12, R78, R12, !PT ;  /* 0x0000000c4e0c7209 */ /* 0x000fe20007810000 */
[----:B------:R-:W3:Y:S01]  /*fba0*/  MUFU.EX2 R125, R125 ;  /* 0x0000007d007d7308 */ /* 0x000ee20000000800 */
[----:B------:R-:W-:Y:S01]  /*fbb0*/  ISETP.LT.OR P4, PT, R19, 0x92, P4 ;  /* 0x000000921300780c */ /* 0x000fe20002781670 */
[C-C-:B------:R-:W-:Y:S01]  /*fbc0*/  FFMA.FTZ R112, R2.reuse, R112, -R11.reuse ;  /* 0x0000007002707223 */ /* 0x140fe2000001080b */
[----:B------:R-:W-:Y:S01]  /*fbd0*/  FMNMX.FTZ R12, R79, R12, !PT ;  /* 0x0000000c4f0c7209 */ /* 0x000fe20007810000 */
[--C-:B------:R-:W-:Y:S01]  /*fbe0*/  FFMA.FTZ R113, R2, R113, -R11.reuse ;  /* 0x0000007102717223 */ /* 0x100fe2000001080b */
[----:B------:R-:W-:Y:S01]  /*fbf0*/  FSEL R66, R66, -INF , !P3 ;  /* 0xff80000042427808 */ /* 0x000fe20005800000 */
[--C-:B------:R-:W-:Y:S01]  /*fc00*/  FFMA.FTZ R116, R2, R116, -R11.reuse ;  /* 0x0000007402747223 */ /* 0x100fe2000001080b */
[----:B------:R-:W-:Y:S01]  /*fc10*/  FMNMX.FTZ R12, R82, R12, !PT ;  /* 0x0000000c520c7209 */ /* 0x000fe20007810000 */
[----:B------:R-:W4:Y:S01]  /*fc20*/  MUFU.EX2 R128, R128 ;  /* 0x0000008000807308 */ /* 0x000f220000000800 */
[----:B------:R-:W-:Y:S01]  /*fc30*/  ISETP.GT.AND P6, PT, R136, 0x99, !P6 ;  /* 0x000000998800780c */ /* 0x000fe200077c4270 */
[C-C-:B------:R-:W-:Y:S01]  /*fc40*/  FFMA.FTZ R117, R2.reuse, R117, -R11.reuse ;  /* 0x0000007502757223 */ /* 0x140fe2000001080b */
[----:B------:R-:W-:Y:S01]  /*fc50*/  FMNMX.FTZ R12, R83, R12, !PT ;  /* 0x0000000c530c7209 */ /* 0x000fe20007810000 */
[C-C-:B------:R-:W-:Y:S01]  /*fc60*/  FFMA.FTZ R88, R2.reuse, R88, -R11.reuse ;  /* 0x0000005802587223 */ /* 0x140fe2000001080b */
[----:B------:R-:W-:Y:S01]  /*fc70*/  ISETP.LT.OR P5, PT, R19, 0x99, P5 ;  /* 0x000000991300780c */ /* 0x000fe20002fa1670 */
[--C-:B------:R-:W-:Y:S01]  /*fc80*/  FFMA.FTZ R89, R2, R89, -R11.reuse ;  /* 0x0000005902597223 */ /* 0x100fe2000001080b */
[----:B------:R-:W-:Y:S01]  /*fc90*/  FMNMX.FTZ R12, R86, R12, !PT ;  /* 0x0000000c560c7209 */ /* 0x000fe20007810000 */
[----:B------:R-:W5:Y:S01]  /*fca0*/  MUFU.EX2 R129, R129 ;  /* 0x0000008100817308 */ /* 0x000f620000000800 */
[----:B------:R-:W-:Y:S01]  /*fcb0*/  FSEL R67, R67, -INF , !P4 ;  /* 0xff80000043437808 */ /* 0x000fe20006000000 */
[C-C-:B------:R-:W-:Y:S01]  /*fcc0*/  FFMA.FTZ R92, R2.reuse, R92, -R11.reuse ;  /* 0x0000005c025c7223 */ /* 0x140fe2000001080b */
[----:B------:R-:W-:Y:S01]  /*fcd0*/  FMNMX.FTZ R12, R87, R12, !PT ;  /* 0x0000000c570c7209 */ /* 0x000fe20007810000 */
[----:B------:R-:W-:Y:S01]  /*fce0*/  FFMA.FTZ R93, R2, R93, -R11 ;  /* 0x0000005d025d7223 */ /* 0x000fe2000001080b */
[----:B------:R-:W-:Y:S01]  /*fcf0*/  ISETP.LT.OR P6, PT, R19, 0x9a, P6 ;  /* 0x0000009a1300780c */ /* 0x000fe200037c1670 */
[----:B--2---:R-:W-:Y:S01]  /*fd00*/  FFMA.FTZ R19, R3, R137, R120 ;  /* 0x0000008903137223 */ /* 0x004fe20000010078 */
[----:B------:R-:W-:Y:S01]  /*fd10*/  FMNMX.FTZ R12, R58, R12, !PT ;  /* 0x0000000c3a0c7209 */ /* 0x000fe20007810000 */
[----:B------:R-:W2:Y:S01]  /*fd20*/  MUFU.EX2 R132, R132 ;  /* 0x0000008400847308 */ /* 0x000ea20000000800 */
[----:B------:R-:W-:Y:S01]  /*fd30*/  FSEL R70, R70, -INF , !P5 ;  /* 0xff80000046467808 */ /* 0x000fe20006800000 */
[----:B0-----:R-:W-:Y:S01]  /*fd40*/  FADD.FTZ R19, R121, R19 ;  /* 0x0000001379137221 */ /* 0x001fe20000010000 */
[----:B------:R-:W-:Y:S01]  /*fd50*/  FMNMX.FTZ R12, R59, R12, !PT ;  /* 0x0000000c3b0c7209 */ /* 0x000fe20007810000 */
[----:B------:R-:W-:Y:S01]  /*fd60*/  FFMA.FTZ R96, R2, R96, -R11 ;  /* 0x0000006002607223 */ /* 0x000fe2000001080b */
[----:B------:R-:W-:Y:S01]  /*fd70*/  FSEL R71, R71, -INF , !P6 ;  /* 0xff80000047477808 */ /* 0x000fe20007000000 */
[----:B-1----:R-:W-:Y:S01]  /*fd80*/  FADD.FTZ R19, R124, R19 ;  /* 0x000000137c137221 */ /* 0x002fe20000010000 */
[----:B------:R-:W-:Y:S01]  /*fd90*/  FMNMX.FTZ R12, R62, R12, !PT ;  /* 0x0000000c3e0c7209 */ /* 0x000fe20007810000 */
[----:B------:R-:W0:Y:S01]  /*fda0*/  MUFU.EX2 R133, R133 ;  /* 0x0000008500857308 */ /* 0x000e220000000800 */
[----:B------:R-:W-:-:S01]  /*fdb0*/  FFMA.FTZ R97, R2, R97, -R11 ;  /* 0x0000006102617223 */ /* 0x000fc2000001080b */
[----:B---3--:R-:W-:Y:S01]  /*fdc0*/  FADD.FTZ R19, R125, R19 ;  /* 0x000000137d137221 */ /* 0x008fe20000010000 */
[----:B------:R-:W-:Y:S01]  /*fdd0*/  FMNMX.FTZ R12, R63, R12, !PT ;  /* 0x0000000c3f0c7209 */ /* 0x000fe20007810000 */
[C-C-:B------:R-:W-:Y:S01]  /*fde0*/  FFMA.FTZ R100, R2.reuse, R100, -R11.reuse ;  /* 0x0000006402647223 */ /* 0x140fe2000001080b */
[----:B------:R-:W-:-:S01]  /*fdf0*/  FFMA.FTZ R101, R2, R101, -R11 ;  /* 0x0000006502657223 */ /* 0x000fc2000001080b */
[----:B----4-:R-:W-:Y:S01]  /*fe00*/  FADD.FTZ R19, R128, R19 ;  /* 0x0000001380137221 */ /* 0x010fe20000010000 */
[----:B------:R-:W-:Y:S01]  /*fe10*/  FMNMX.FTZ R12, R66, R12, !PT ;  /* 0x0000000c420c7209 */ /* 0x000fe20007810000 */
[----:B------:R-:W1:Y:S01]  /*fe20*/  MUFU.EX2 R104, R104 ;  /* 0x0000006800687308 */ /* 0x000e620000000800 */
[----:B------:R-:W-:-:S01]  /*fe30*/  FFMA.FTZ R72, R2, R72, -R11 ;  /* 0x0000004802487223 */ /* 0x000fc2000001080b */
[----:B-----5:R-:W-:Y:S01]  /*fe40*/  FADD.FTZ R19, R129, R19 ;  /* 0x0000001381137221 */ /* 0x020fe20000010000 */
[----:B------:R-:W-:Y:S01]  /*fe50*/  FMNMX.FTZ R12, R67, R12, !PT ;  /* 0x0000000c430c7209 */ /* 0x000fe20007810000 */
[C-C-:B------:R-:W-:Y:S01]  /*fe60*/  FFMA.FTZ R73, R2.reuse, R73, -R11.reuse ;  /* 0x0000004902497223 */ /* 0x140fe2000001080b */
[----:B------:R-:W-:-:S01]  /*fe70*/  FFMA.FTZ R76, R2, R76, -R11 ;  /* 0x0000004c024c7223 */ /* 0x000fc2000001080b */
[----:B--2---:R-:W-:Y:S01]  /*fe80*/  FADD.FTZ R19, R132, R19 ;  /* 0x0000001384137221 */ /* 0x004fe20000010000 */
[----:B------:R-:W-:Y:S01]  /*fe90*/  FMNMX.FTZ R12, R70, R12, !PT ;  /* 0x0000000c460c7209 */ /* 0x000fe20007810000 */
[----:B------:R-:W2:Y:S01]  /*fea0*/  MUFU.EX2 R105, R105 ;  /* 0x0000006900697308 */ /* 0x000ea20000000800 */
[----:B------:R-:W-:-:S01]  /*feb0*/  FFMA.FTZ R77, R2, R77, -R11 ;  /* 0x0000004d024d7223 */ /* 0x000fc2000001080b */
[----:B0-----:R-:W-:Y:S01]  /*fec0*/  FADD.FTZ R19, R133, R19 ;  /* 0x0000001385137221 */ /* 0x001fe20000010000 */
[----:B------:R-:W-:Y:S01]  /*fed0*/  FMNMX.FTZ R12, R71, R12, !PT ;  /* 0x0000000c470c7209 */ /* 0x000fe20007810000 */
[C-C-:B------:R-:W-:Y:S01]  /*fee0*/  FFMA.FTZ R80, R2.reuse, R80, -R11.reuse ;  /* 0x0000005002507223 */ /* 0x140fe2000001080b */
[----:B------:R-:W-:-:S01]  /*fef0*/  FFMA.FTZ R81, R2, R81, -R11 ;  /* 0x0000005102517223 */ /* 0x000fc2000001080b */
[C-C-:B------:R-:W-:Y:S01]  /*ff00*/  FFMA.FTZ R84, R2.reuse, R84, -R11.reuse ;  /* 0x0000005402547223 */ /* 0x140fe2000001080b */
[----:B------:R-:W-:-:S01]  /*ff10*/  FFMA.FTZ R85, R2, R85, -R11 ;  /* 0x0000005502557223 */ /* 0x000fc2000001080b */
[----:B------:R-:W0:Y:S01]  /*ff20*/  SHFL.BFLY PT, R13, R12, 0x2, 0x1f ;  /* 0x0c401f000c0d7f89 */ /* 0x000e2200000e0000 */
[----:B------:R-:W3:Y:S01]  /*ff30*/  MUFU.EX2 R108, R108 ;  /* 0x0000006c006c7308 */ /* 0x000ee20000000800 */
        /* <DEDUP_REMOVED lines=11> */
[----:B------:R-:W-:-:S04]  /*fff0*/  LOP3.LUT P0, RZ, R17, 0x40, RZ, 0xc0, !PT ;  /* 0x0000004011ff7812 */ /* 0x000fc8000780c0ff */
[----:B------:R-:W2:Y:S01]  /*10000*/  MUFU.EX2 R112, R112 ;  /* 0x0000007000707308 */ /* 0x000ea20000000800 */
[----:B---3--:R-:W-:-:S01]  /*10010*/  FADD.FTZ R19, R108, R19 ;  /* 0x000000136c137221 */ /* 0x008fc20000010000 */
[----:B0-----:R-:W-:-:S06]  /*10020*/  FMNMX.FTZ R12, R12, R13, !PT ;  /* 0x0000000d0c0c7209 */ /* 0x001fcc0007810000 */
[----:B------:R-:W0:Y:S01]  /*10030*/  MUFU.EX2 R113, R113 ;  /* 0x0000007100717308 */ /* 0x000e220000000800 */
[----:B-1----:R-:W-:-:S01]  /*10040*/  FADD.FTZ R19, R109, R19 ;  /* 0x000000136d137221 */ /* 0x002fc20000010000 */
[----:B------:R-:W1:Y:S06]  /*10050*/  SHFL.BFLY PT, R13, R12, 0x1, 0x1f ;  /* 0x0c201f000c0d7f89 */ /* 0x000e6c00000e0000 */
[----:B------:R-:W3:Y:S01]  /*10060*/  MUFU.EX2 R116, R116 ;  /* 0x0000007400747308 */ /* 0x000ee20000000800 */
[----:B--2---:R-:W-:-:S07]  /*10070*/  FADD.FTZ R19, R112, R19 ;  /* 0x0000001370137221 */ /* 0x004fce0000010000 */
[----:B------:R-:W2:Y:S01]  /*10080*/  MUFU.EX2 R117, R117 ;  /* 0x0000007500757308 */ /* 0x000ea20000000800 */
[----:B0-----:R-:W-:-:S07]  /*10090*/  FADD.FTZ R19, R113, R19 ;  /* 0x0000001371137221 */ /* 0x001fce0000010000 */
[----:B------:R-:W0:Y:S01]  /*100a0*/  MUFU.EX2 R88, R88 ;  /* 0x0000005800587308 */ /* 0x000e220000000800 */
[----:B---3--:R-:W-:-:S01]  /*100b0*/  FADD.FTZ R19, R116, R19 ;  /* 0x0000001374137221 */ /* 0x008fc20000010000 */
[----:B-1----:R-:W-:-:S04]  /*100c0*/  FMNMX.FTZ R12, R12, R13, !PT ;  /* 0x0000000d0c0c7209 */ /* 0x002fc80007810000 */
[----:B------:R-:W-:Y:S02]  /*100d0*/  FSETP.NEU.FTZ.AND P1, PT, R12, -INF , PT ;  /* 0xff8000000c00780b */ /* 0x000fe40003f3d000 */
[----:B------:R-:W1:Y:S01]  /*100e0*/  MUFU.EX2 R89, R89 ;  /* 0x0000005900597308 */ /* 0x000e620000000800 */
[----:B--2---:R-:W-:-:S01]  /*100f0*/  FADD.FTZ R19, R117, R19 ;  /* 0x0000001375137221 */ /* 0x004fc20000010000 */
[----:B------:R-:W-:-:S05]  /*10100*/  FSEL R13, R12, RZ, P1 ;  /* 0x000000ff0c0d7208 */ /* 0x000fca0000800000 */
[----:B------:R-:W-:Y:S01]  /*10110*/  FADD.FTZ R0, -R13, R0 ;  /* 0x000000000d007221 */ /* 0x000fe20000010100 */
[----:B------:R-:W-:-:S01]  /*10120*/  FFMA.FTZ R13, R2, R12, -8 ;  /* 0xc1000000020d7423 */ /* 0x000fc2000001000c */
[----:B------:R-:W2:Y:S01]  /*10130*/  MUFU.EX2 R92, R92 ;  /* 0x0000005c005c7308 */ /* 0x000ea20000000800 */
[----:B0-----:R-:W-:-:S01]  /*10140*/  FADD.FTZ R19, R88, R19 ;  /* 0x0000001358137221 */ /* 0x001fc20000010000 */
[----:B------:R-:W-:Y:S02]  /*10150*/  FMUL.FTZ R0, R2, R0 ;  /* 0x0000000002007220 */ /* 0x000fe40000410000 */
[----:B------:R-:W-:Y:S01]  /*10160*/  FSEL R13, R13, RZ, P1 ;  /* 0x000000ff0d0d7208 */ /* 0x000fe20000800000 */
[----:B-1----:R-:W-:-:S03]  /*10170*/  FADD.FTZ R19, R89, R19 ;  /* 0x0000001359137221 */ /* 0x002fc60000010000 */
        /* <DEDUP_REMOVED lines=20> */
[----:B------:R-:W-:Y:S01]  /*102c0*/  FFMA.FTZ R91, R2, R91, -R13 ;  /* 0x0000005b025b7223 */ /* 0x000fe2000001080d */
[----:B--2---:R-:W-:-:S01]  /*102d0*/  FADD.FTZ R19, R92, R19 ;  /* 0x000000135c137221 */ /* 0x004fc20000010000 */
        /* <DEDUP_REMOVED lines=129> */
[----:B--2---:R-:W-:-:S05]  /*10af0*/  FADD.FTZ R19, R11, R19 ;  /* 0x000000130b137221 */ /* 0x004fca0000010000 */
[----:B------:R2:W-:Y:S02]  /*10b00*/  STL [R1], R19 ;  /* 0x0000001301007387 */ /* 0x0005e40000100800 */
        /* <DEDUP_REMOVED lines=9> */
[----:B-1----:R-:W-:-:S04]  /*10ba0*/  FADD.FTZ R21, R67, R21 ;  /* 0x0000001543157221 */ /* 0x002fc80000010000 */
[----:B---3--:R-:W-:-:S04]  /*10bb0*/  FADD.FTZ R21, R70, R21 ;  /* 0x0000001546157221 */ /* 0x008fc80000010000 */
[----:B0-----:R-:W-:Y:S01]  /*10bc0*/  FADD.FTZ R21, R13, R21 ;  /* 0x000000150d157221 */ /* 0x001fe20000010000 */
[----:B--2---:R-:W-:Y:S06]  /*10bd0*/  @!P0 BRA `(.L_x_12276) ;  /* 0x0000000000048947 */ /* 0x004fec0003800000 */
[----:B------:R-:W-:Y:S01]  /*10be0*/  BPT.TRAP 0x1 ;  /* 0x000000040000795c */ /* 0x000fe20000300000 */
.L_x_12276:
        /* <DEDUP_REMOVED lines=80> */
[C---:B--2---:R-:W-:Y:S01]  /*110f0*/  ISETP.GT.AND P1, PT, R8.reuse, R19, PT ;  /* 0x000000130800720c */ /* 0x044fe20003f24270 */
[----:B------:R-:W-:Y:S02]  /*11100*/  VIADD R8, R8, 0xffffffff ;  /* 0xffffffff08087836 */ /* 0x000fe40000000000 */
[----:B------:R-:W-:-:S10]  /*11110*/  IMAD.MOV.U32 R19, RZ, RZ, R15 ;  /* 0x000000ffff137224 */ /* 0x000fd400078e000f */
[----:B0-----:R-:W-:Y:S05]  /*11120*/  @P1 BRA `(.L_x_12277) ;  /* 0xffffffbc00801947 */ /* 0x001fea000383ffff */
[----:B------:R-:W-:Y:S05]  /*11130*/  BSYNC B0 ;  /* 0x0000000000007941 */ /* 0x000fea0003800000 */
.L_x_12257:
[----:B------:R-:W-:Y:S02]  /*11140*/  IMAD.MOV.U32 R0, RZ, RZ, R12 ;  /* 0x000000ffff007224 */ /* 0x000fe400078e000c */
[----:B------:R-:W-:Y:S02]  /*11150*/  IMAD.MOV.U32 R3, RZ, RZ, R10 ;  /* 0x000000ffff037224 */ /* 0x000fe400078e000a */
[----:B------:R-:W-:Y:S02]  /*11160*/  IMAD.MOV.U32 R19, RZ, RZ, R15 ;  /* 0x000000ffff137224 */ /* 0x000fe400078e000f */
[----:B------:R-:W-:-:S07]  /*11170*/  IMAD.MOV.U32 R156, RZ, RZ, R14 ;  /* 0x000000ffff9c7224 */ /* 0x000fce00078e000e */
.L_x_12256:
[----:B------:R-:W-:Y:S05]  /*11180*/  BSYNC B1 ;  /* 0x0000000000017941 */ /* 0x000fea0003800000 */
.L_x_12255:
[----:B------:R-:W2:Y:S01]  /*11190*/  LDL R10, [R1+0x1c] ;  /* 0x00001c00010a7983 */ /* 0x000ea20000100800 */
[----:B------:R-:W0:Y:S03]  /*111a0*/  LDC R11, c[0x0][0x448] ;  /* 0x00011200ff0b7b82 */ /* 0x000e260000000800 */
[----:B------:R-:W3:Y:S04]  /*111b0*/  LDL R15, [R1+0x4] ;  /* 0x00000400010f7983 */ /* 0x000ee80000100800 */
        /* <DEDUP_REMOVED lines=27> */
.L_x_12280:
[----:B------:R-:W-:-:S13]  /*11370*/  ISETP.NE.AND P1, PT, R14, 0x1, PT ;  /* 0x000000010e00780c */ /* 0x000fda0003f25270 */
[----:B------:R-:W0:Y:S02]  /*11380*/  @P1 LDC.64 R12, c[0x0][0x9e8] ;  /* 0x00027a00ff0c1b82 */ /* 0x000e240000000a00 */
[----:B0-----:R-:W-:-:S05]  /*11390*/  @P1 IMAD.HI.U32 R12, R10, R12, RZ ;  /* 0x0000000c0a0c1227 */ /* 0x001fca00078e00ff */
[----:B------:R-:W-:-:S07]  /*113a0*/  @P1 SHF.R.U32.HI R10, RZ, R13, R12 ;  /* 0x0000000dff0a1219 */ /* 0x000fce000001160c */
.L_x_12281:
[----:B------:R-:W-:Y:S05]  /*113b0*/  BSYNC B0 ;  /* 0x0000000000007941 */ /* 0x000fea0003800000 */
.L_x_12279:
[----:B------:R-:W-:-:S05]  /*113c0*/  IMAD R10, R10, R14, RZ ;  /* 0x0000000e0a0a7224 */ /* 0x000fca00078e02ff */
[----:B------:R-:W-:-:S07]  /*113d0*/  VIMNMX R9, R9, R10, !PT ;  /* 0x0000000a09097248 */ /* 0x000fce0007fe0100 */
.L_x_12278:
[----:B------:R-:W2:Y:S01]  /*113e0*/  LDL R11, [R1+0x40] ;  /* 0x00004000010b7983 */ /* 0x000ea20000100800 */
[----:B------:R-:W-:Y:S01]  /*113f0*/  VIADD R9, R9, 0x9f ;  /* 0x0000009f09097836 */ /* 0x000fe20000000000 */
[----:B------:R-:W-:Y:S03]  /*11400*/  BSSY B0, `(.L_x_12282) ;  /* 0x000025c000007945 */ /* 0x000fe60003800000 */
[----:B------:R-:W-:-:S05]  /*11410*/  IMAD.HI R9, R9, 0x66666667, RZ ;  /* 0x6666666709097827 */ /* 0x000fca00078e02ff */
[----:B------:R-:W-:-:S04]  /*11420*/  SHF.R.U32.HI R10, RZ, 0x1f, R9 ;  /* 0x0000001fff0a7819 */ /* 0x000fc80000011609 */
[----:B------:R-:W-:-:S04]  /*11430*/  LEA.HI.SX32 R10, R9, R10, 0x1a ;  /* 0x0000000a090a7211 */ /* 0x000fc800078fd2ff */
        /* <DEDUP_REMOVED lines=8> */
[----:B------:R-:W-:Y:S02]  /*114c0*/  IMAD.MOV.U32 R9, RZ, RZ, R156 ;  /* 0x000000ffff097224 */ /* 0x000fe400078e009c */
[----:B------:R-:W-:-:S07]  /*114d0*/  IMAD.MOV.U32 R8, RZ, RZ, R19 ;  /* 0x000000ffff087224 */ /* 0x000fce00078e0013 */
.L_x_12296:
[----:B------:R-:W-:-:S04]  /*114e0*/  ISETP.NE.AND P1, PT, R8, 0x1, PT ;  /* 0x000000010800780c */ /* 0x000fc80003f25270 */
[----:B------:R-:W-:-:S04]  /*114f0*/  SEL R156, RZ, 0x1, P1 ;  /* 0x00000001ff9c7807 */ /* 0x000fc80000800000 */
[----:B------:R-:W-:Y:S01]  /*11500*/  LOP3.LUT R156, R9, R156, RZ, 0x3c, !PT ;  /* 0x0000009c099c7212 */ /* 0x000fe200078e3cff */
[----:B------:R-:W-:Y:S06]  /*11510*/  @!P0 BRA `(.L_x_12285) ;  /* 0x0000000000048947 */ /* 0x000fec0003800000 */
[----:B------:R-:W-:Y:S01]  /*11520*/  BPT.TRAP 0x1 ;  /* 0x000000040000795c */ /* 0x000fe20000300000 */
.L_x_12285:
        /* <DEDUP_REMOVED lines=8> */
.L_x_12286:
        /* <DEDUP_REMOVED lines=8> */
.L_x_12288:
[----:B------:R-:W-:Y:S05]  /*11630*/  BSYNC B2 ;  /* 0x0000000000027941 */ /* 0x000fea0003800000 */
.L_x_12287:
[----:B------:R-:W-:Y:S01]  /*11640*/  IMAD.MOV.U32 R12, RZ, RZ, R0 ;  /* 0x000000ffff0c7224 */ /* 0x000fe200078e0000 */
        /* <DEDUP_REMOVED lines=30> */
[----:B------:R-:W-:Y:S01]  /*11830*/  R2UR UR14, R56 ;  /* 0x00000000380e72ca */ /* 0x000fe200000e0000 */
[----:B------:R-:W-:Y:S01]  /*11840*/  VIADD R56, R0, 0x102 ;  /* 0x0000010200387836 */ /* 0x000fe20000000000 */
[----:B------:R-:W-:Y:S01]  /*11850*/  R2UR UR15, R57 ;  /* 0x00000000390f72ca */ /* 0x000fe200000e0000 */
[----:B------:R-:W-:Y:S01]  /*11860*/  IMAD.MOV.U32 R57, RZ, RZ, -0x7fffffe0 ;  /* 0x80000020ff397424 */ /* 0x000fe200078e00ff */
[----:B------:R-:W-:-:S02]  /*11870*/  R2UR UR4, R4 ;  /* 0x00000000040472ca */ /* 0x000fc400000e0000 */
[----:B------:R-:W-:Y:S02]  /*11880*/  R2UR UR5, R5 ;  /* 0x00000000050572ca */ /* 0x000fe400000e0000 */
        /* <DEDUP_REMOVED lines=50> */
.L_x_12290:
[----:B------:R-:W-:Y:S01]  /*11bb0*/  SHF.L.U32 R0, R9, 0x1f, RZ ;  /* 0x0000001f09007819 */ /* 0x000fe200000006ff */
[----:B------:R-:W-:-:S04]  /*11bc0*/  IMAD R15, R8, 0x8, R18 ;  /* 0x00000008080f7824 */ /* 0x000fc800078e0212 */
[----:B------:R2:W3:Y:S01]  /*11bd0*/  SYNCS.PHASECHK.TRANS64.TRYWAIT P1, [R15+URZ+0x13250], R0 ;  /* 0x013250000f0075a7 */ /* 0x0004e2000802017f */
[----:B------:R-:W-:Y:S05]  /*11be0*/  @!P0 BRA `(.L_x_12291) ;  /* 0x0000000000048947 */ /* 0x000fea0003800000 */
[----:B------:R-:W-:Y:S01]  /*11bf0*/  BPT.TRAP 0x1 ;  /* 0x000000040000795c */ /* 0x000fe20000300000 */
.L_x_12291:
[----:B------:R-:W-:Y:S04]  /*11c00*/  BSSY B2, `(.L_x_12292) ;  /* 0x0000004000027945 */ /* 0x000fe80003800000 */
[----:B---3--:R-:W-:Y:S05]  /*11c10*/  @P1 BRA `(.L_x_12293) ;  /* 0x0000000000081947 */ /* 0x008fea0003800000 */
[----:B------:R-:W3:Y:S02]  /*11c20*/  SYNCS.PHASECHK.TRANS64.TRYWAIT P1, [R15+URZ+0x13250], R0 ;  /* 0x013250000f0075a7 */ /* 0x000ee4000802017f */
[----:B---3--:R-:W-:Y:S05]  /*11c30*/  @!P1 BRA `(.L_x_12294) ;  /* 0x0000011000149947 */ /* 0x008fea0003800000 */
.L_x_12293:
[----:B------:R-:W-:Y:S05]  /*11c40*/  BSYNC B2 ;  /* 0x0000000000027941 */ /* 0x000fea0003800000 */
.L_x_12292:
[----:B------:R-:W-:Y:S01]  /*11c50*/  VIADD R9, R18, 0x1000 ;  /* 0x0000100012097836 */ /* 0x000fe20000000000 */
[----:B------:R-:W-:-:S04]  /*11c60*/  WARPGROUP.ARRIVE ;  /* 0x00000000000079c5 */ /* 0x000fc80000000000 */
[----:B------:R-:W-:-:S04]  /*11c70*/  SHF.R.U32.HI R9, RZ, 0x4, R9 ;  /* 0x00000004ff097819 */ /* 0x000fc80000011609 */
[----:B------:R-:W-:-:S04]  /*11c80*/  LOP3.LUT R9, R9, 0x3fff, RZ, 0xc0, !PT ;  /* 0x00003fff09097812 */ /* 0x000fc800078ec0ff */
[----:B------:R-:W-:-:S05]  /*11c90*/  LOP3.LUT R9, R9, 0x10000, RZ, 0xfc, !PT ;  /* 0x0001000009097812 */ /* 0x000fca00078efcff */
[----:B------:R-:W-:Y:S02]  /*11ca0*/  IMAD R8, R8, 0x280, R9 ;  /* 0x0000028008087824 */ /* 0x000fe400078e0209 */
[----:B------:R-:W-:-:S03]  /*11cb0*/  IMAD.MOV.U32 R9, RZ, RZ, -0x3ffffff0 ;  /* 0xc0000010ff097424 */ /* 0x000fc600078e00ff */
[----:B------:R-:W-:Y:S02]  /*11cc0*/  R2UR UR6, R8 ;  /* 0x00000000080672ca */ /* 0x000fe400000e0000 */
[----:B------:R-:W-:-:S13]  /*11cd0*/  R2UR UR7, R9 ;  /* 0x00000000090772ca */ /* 0x000fda00000e0000 */
[----:B------:R-:W-:Y:S01]  /*11ce0*/  QGMMA.64x64x32.F32.E4M3.E4M3 R24, R152, gdesc[UR4], R24, gsb0 ;  /* 0x00e0000498187df3 */ /* 0x000fe20008000818 */
[----:B--23--:R-:W-:-:S04]  /*11cf0*/  FMNMX.FTZ R0, R120, R10, !PT ;  /* 0x0000000a78007209 */ /* 0x00cfc80007810000 */
[----:B------:R-:W-:-:S04]  /*11d00*/  FMNMX.FTZ R0, R121, R0, !PT ;  /* 0x0000000079007209 */ /* 0x000fc80007810000 */
[----:B------:R-:W-:Y:S02]  /*11d10*/  FMNMX.FTZ R9, R124, R0, !PT ;  /* 0x000000007c097209 */ /* 0x000fe40007810000 */
[----:B------:R-:W-:-:S04]  /*11d20*/  FMNMX.FTZ R0, R122, R11, !PT ;  /* 0x0000000b7a007209 */ /* 0x000fc80007810000 */
[----:B------:R-:W-:Y:S01]  /*11d30*/  FMNMX.FTZ R0, R123, R0, !PT ;  /* 0x000000007b007209 */ /* 0x000fe20007810000 */
[----:B------:R-:W-:Y:S02]  /*11d40*/  WARPGROUP.DEPBAR.LE gsb0, 0x0 ;  /* 0x00008000000079c5 */ /* 0x000fe40000010000 */
[----:B------:R-:W2:Y:S01]  /*11d50*/  LDL.LU R155, [R1] ;  /* 0x00000000019b7983 */ /* 0x000ea20000300800 */
[----:B------:R-:W-:Y:S01]  /*11d60*/  FMNMX.FTZ R0, R126, R0, !PT ;  /* 0x000000007e007209 */ /* 0x000fe20007810000 */
[----:B------:R-:W-:Y:S01]  /*11d70*/  VIADD R12, R8, 0x80 ;  /* 0x00000080080c7836 */ /* 0x000fe20000000000 */
[----:B------:R-:W-:Y:S01]  /*11d80*/  FMNMX.FTZ R9, R125, R9, !PT ;  /* 0x000000097d097209 */ /* 0x000fe20007810000 */
[----:B------:R-:W-:Y:S01]  /*11d90*/  IMAD.MOV.U32 R13, RZ, RZ, -0x3ffffff0 ;  /* 0xc0000010ff0d7424 */ /* 0x000fe200078e00ff */
[----:B------:R-:W-:Y:S01]  /*11da0*/  FMNMX.FTZ R0, R127, R0, !PT ;  /* 0x000000007f007209 */ /* 0x000fe20007810000 */
[----:B------:R-:W-:Y:S01]  /*11db0*/  WARPGROUP.ARRIVE ;  /* 0x00000000000079c5 */ /* 0x000fe20000000000 */
        /* <DEDUP_REMOVED lines=45> */
[----:B------:R-:W-:Y:S01]  /*12090*/  FMNMX.FTZ R0, R74, R0, !PT ;  /* 0x000000004a007209 */ /* 0x000fe20007810000 */
[----:B------:R-:W-:Y:S01]  /*120a0*/  QGMMA.64x64x32.F32.E4M3.E4M3 R24, R148, gdesc[UR4], R24, gsb0 ;  /* 0x00e0000494187df3 */ /* 0x000fe20008000818 */
        /* <DEDUP_REMOVED lines=30> */
[----:B------:R-:W-:-:S02]  /*12290*/  R2UR UR6, R12 ;  /* 0x000000000c0672ca */ /* 0x000fc400000e0000 */
[----:B------:R-:W-:Y:S01]  /*122a0*/  R2UR UR7, R13 ;  /* 0x000000000d0772ca */ /* 0x000fe200000e0000 */
[----:B------:R-:W3:Y:S01]  /*122b0*/  SHFL.BFLY PT, R12, R9, 0x2, 0x1f ;  /* 0x0c401f00090c7f89 */ /* 0x000ee200000e0000 */
[----:B------:R-:W-:-:S03]  /*122c0*/  IMAD.MOV.U32 R13, RZ, RZ, -0x3ffffff0 ;  /* 0xc0000010ff0d7424 */ /* 0x000fc600078e00ff */
[----:B01----:R-:W0:Y:S01]  /*122d0*/  SHFL.BFLY PT, R3, R0, 0x2, 0x1f ;  /* 0x0c401f0000037f89 */ /* 0x003e2200000e0000 */
[----:B------:R-:W-:Y:S02]  /*122e0*/  WARPGROUP.DEPBAR.LE gsb0, 0x0 ;  /* 0x00008000000079c5 */ /* 0x000fe40000010000 */
[----:B------:R-:W-:-:S06]  /*122f0*/  WARPGROUP.ARRIVE ;  /* 0x00000000000079c5 */ /* 0x000fcc0000000000 */
[----:B------:R-:W-:Y:S01]  /*12300*/  QGMMA.64x64x32.F32.E4M3.E4M3 R24, R144, gdesc[UR4], R24, gsb0 ;  /* 0x00e0000490187df3 */ /* 0x000fe20008000818 */
[----:B------:R-:W-:Y:S02]  /*12310*/  R2UR UR7, R13 ;  /* 0x000000000d0772ca */ /* 0x000fe400000e0000 */
[----:B---3--:R-:W-:Y:S01]  /*12320*/  FMNMX.FTZ R9, R9, R12, !PT ;  /* 0x0000000c09097209 */ /* 0x008fe20007810000 */
[----:B------:R-:W-:Y:S01]  /*12330*/  VIADD R12, R8, 0x180 ;  /* 0x00000180080c7836 */ /* 0x000fe20000000000 */
[----:B0-----:R-:W-:-:S03]  /*12340*/  FMNMX.FTZ R0, R0, R3, !PT ;  /* 0x0000000300007209 */ /* 0x001fc60007810000 */
[----:B------:R-:W0:Y:S01]  /*12350*/  SHFL.BFLY PT, R3, R9, 0x1, 0x1f ;  /* 0x0c201f0009037f89 */ /* 0x000e2200000e0000 */
[----:B------:R-:W-:-:S03]  /*12360*/  R2UR UR6, R12 ;  /* 0x000000000c0672ca */ /* 0x000fc600000e0000 */
[----:B------:R-:W1:Y:S01]  /*12370*/  SHFL.BFLY PT, R12, R0, 0x1, 0x1f ;  /* 0x0c201f00000c7f89 */ /* 0x000e6200000e0000 */
[----:B0-----:R-:W-:Y:S02]  /*12380*/  FMNMX.FTZ R3, R9, R3, !PT ;  /* 0x0000000309037209 */ /* 0x001fe40007810000 */
[----:B-1----:R-:W-:-:S03]  /*12390*/  FMNMX.FTZ R0, R0, R12, !PT ;  /* 0x0000000c00007209 */ /* 0x002fc60007810000 */
[----:B------:R-:W-:Y:S02]  /*123a0*/  FADD.FTZ R10, -R3, R10 ;  /* 0x0000000a030a7221 */ /* 0x000fe40000010100 */
[----:B------:R-:W-:-:S01]  /*123b0*/  FADD.FTZ R9, -R0, R11 ;  /* 0x0000000b00097221 */ /* 0x000fc20000010100 */
[C---:B------:R-:W-:Y:S01]  /*123c0*/  FFMA.FTZ R11, R2.reuse, R3, -8 ;  /* 0xc1000000020b7423 */ /* 0x040fe20000010003 */
[C---:B------:R-:W-:Y:S02]  /*123d0*/  FMUL.FTZ R10, R2.reuse, R10 ;  /* 0x0000000a020a7220 */ /* 0x040fe40000410000 */
[C---:B------:R-:W-:Y:S01]  /*123e0*/  FMUL.FTZ R9, R2.reuse, R9 ;  /* 0x0000000902097220 */ /* 0x040fe20000410000 */
        /* <DEDUP_REMOVED lines=9> */
[----:B------:R-:W-:-:S02]  /*12480*/  IMAD.MOV.U32 R57, RZ, RZ, -0x3ffffff0 ;  /* 0xc0000010ff397424 */ /* 0x000fc400078e00ff */
        /* <DEDUP_REMOVED lines=22> */
[----:B------:R-:W-:-:S02]  /*125f0*/  WARPGROUP.DEPBAR.LE gsb0, 0x0 ;  /* 0x00008000000079c5 */ /* 0x000fc40000010000 */
[----:B------:R-:W-:Y:S01]  /*12600*/  WARPGROUP.ARRIVE ;  /* 0x00000000000079c5 */ /* 0x000fe20000000000 */
        /* <DEDUP_REMOVED lines=14> */
[----:B------:R-:W-:Y:S01]  /*126f0*/  QGMMA.64x64x32.F32.E4M3.E4M3 R24, R140, gdesc[UR4], R24, gsb0 ;  /* 0x00e000048c187df3 */ /* 0x000fe20008000818 */
[----:B------:R-:W-:-:S01]  /*12700*/  FFMA.FTZ R69, R2, R0, -8 ;  /* 0xc100000002457423 */ /* 0x000fc20000010000 */
[----:B------:R-:W4:Y:S01]  /*12710*/  MUFU.EX2 R124, R124 ;  /* 0x0000007c007c7308 */ /* 0x000f220000000800 */
[----:B------:R-:W-:Y:S01]  /*12720*/  R2UR UR7, R57 ;  /* 0x00000000390772ca */ /* 0x000fe200000e0000 */
[----:B------:R-:W-:-:S02]  /*12730*/  VIADD R56, R8, 0x200 ;  /* 0x0000020008387836 */ /* 0x000fc40000000000 */
[----:B------:R-:W-:-:S01]  /*12740*/  FFMA.FTZ R122, R2, R122, -R69 ;  /* 0x0000007a027a7223 */ /* 0x000fc20000010845 */
[C-C-:B------:R-:W-:Y:S01]  /*12750*/  FFMA.FTZ R123, R2.reuse, R123, -R69.reuse ;  /* 0x0000007b027b7223 */ /* 0x140fe20000010845 */
[----:B------:R-:W-:-:S01]  /*12760*/  FFMA.FTZ R8, R2, R99, -R69 ;  /* 0x0000006302087223 */ /* 0x000fc20000010845 */
[C-C-:B------:R-:W-:Y:S01]  /*12770*/  FFMA.FTZ R126, R2.reuse, R126, -R69.reuse ;  /* 0x0000007e027e7223 */ /* 0x140fe20000010845 */
[----:B------:R-:W-:-:S01]  /*12780*/  FFMA.FTZ R127, R2, R127, -R69 ;  /* 0x0000007f027f7223 */ /* 0x000fc20000010845 */
[----:B------:R-:W5:Y:S01]  /*12790*/  MUFU.EX2 R125, R125 ;  /* 0x0000007d007d7308 */ /* 0x000f620000000800 */
        /* <DEDUP_REMOVED lines=13> */
[----:B------:R-:W-:Y:S01]  /*12870*/  FFMA.FTZ R90, R2, R90, -R69 ;  /* 0x0000005a025a7223 */ /* 0x000fe20000010845 */
[----:B--2---:R-:W-:-:S01]  /*12880*/  FFMA.FTZ R57, R10, R155, R12 ;  /* 0x0000009b0a397223 */ /* 0x004fc2000001000c */
[----:B------:R-:W-:Y:S01]  /*12890*/  MUFU.EX2 R9, R9 ;  /* 0x0000000900097308 */ /* 0x000fe20000000800 */
[----:B------:R-:W-:-:S01]  /*128a0*/  FFMA.FTZ R91, R2, R91, -R69 ;  /* 0x0000005b025b7223 */ /* 0x000fc20000010845 */
[----:B------:R-:W-:Y:S01]  /*128b0*/  FFMA.FTZ R94, R2, R94, -R69 ;  /* 0x0000005e025e7223 */ /* 0x000fe20000010845 */
[----:B0-----:R-:W-:-:S01]  /*128c0*/  FADD.FTZ R57, R13, R57 ;  /* 0x000000390d397221 */ /* 0x001fc20000010000 */
[----:B------:R-:W-:Y:S01]  /*128d0*/  R2UR UR6, R56 ;  /* 0x00000000380672ca */ /* 0x000fe200000e0000 */
[----:B------:R-:W-:-:S01]  /*128e0*/  FFMA.FTZ R95, R2, R95, -R69 ;  /* 0x0000005f025f7223 */ /* 0x000fc20000010845 */
[----:B------:R-:W-:Y:S01]  /*128f0*/  FFMA.FTZ R98, R2, R98, -R69 ;  /* 0x0000006202627223 */ /* 0x000fe20000010845 */
[----:B-1----:R-:W-:-:S01]  /*12900*/  FADD.FTZ R99, R120, R57 ;  /* 0x0000003978637221 */ /* 0x002fc20000010000 */
[----:B------:R-:W0:Y:S01]  /*12910*/  MUFU.EX2 R122, R122 ;  /* 0x0000007a007a7308 */ /* 0x000e220000000800 */
[----:B------:R-:W-:-:S01]  /*12920*/  FFMA.FTZ R56, R2, R102, -R69 ;  /* 0x0000006602387223 */ /* 0x000fc20000010845 */
[----:B------:R-:W-:Y:S01]  /*12930*/  FFMA.FTZ R103, R2, R103, -R69 ;  /* 0x0000006702677223 */ /* 0x000fe20000010845 */
[----:B---3--:R-:W-:-:S01]  /*12940*/  FADD.FTZ R99, R121, R99 ;  /* 0x0000006379637221 */ /* 0x008fc20000010000 */
[----:B------:R-:W1:Y:S01]  /*12950*/  S2R R155, SR_TID.X ;  /* 0x00000000009b7919 */ /* 0x000e620000002100 */
[----:B------:R-:W-:-:S01]  /*12960*/  FFMA.FTZ R74, R2, R74, -R69 ;  /* 0x0000004a024a7223 */ /* 0x000fc20000010845 */
[----:B------:R-:W-:Y:S01]  /*12970*/  FFMA.FTZ R75, R2, R75, -R69 ;  /* 0x0000004b024b7223 */ /* 0x000fe20000010845 */
[----:B----4-:R-:W-:-:S01]  /*12980*/  FADD.FTZ R99, R124, R99 ;  /* 0x000000637c637221 */ /* 0x010fc20000010000 */
[----:B------:R-:W2:Y:S01]  /*12990*/  MUFU.EX2 R129, R129 ;  /* 0x0000008100817308 */ /* 0x000ea20000000800 */
[----:B------:R-:W-:-:S01]  /*129a0*/  FFMA.FTZ R78, R2, R78, -R69 ;  /* 0x0000004e024e7223 */ /* 0x000fc20000010845 */
[----:B------:R-:W-:Y:S01]  /*129b0*/  FFMA.FTZ R79, R2, R79, -R69 ;  /* 0x0000004f024f7223 */ /* 0x000fe20000010845 */
[----:B-----5:R-:W-:-:S01]  /*129c0*/  FADD.FTZ R99, R125, R99 ;  /* 0x000000637d637221 */ /* 0x020fc20000010000 */
[C-C-:B------:R-:W-:Y:S01]  /*129d0*/  FFMA.FTZ R82, R2.reuse, R82, -R69.reuse ;  /* 0x0000005202527223 */ /* 0x140fe20000010845 */
[----:B------:R-:W-:-:S01]  /*129e0*/  FFMA.FTZ R83, R2, R83, -R69 ;  /* 0x0000005302537223 */ /* 0x000fc20000010845 */
[----:B------:R-:W-:Y:S01]  /*129f0*/  FFMA.FTZ R86, R2, R86, -R69 ;  /* 0x0000005602567223 */ /* 0x000fe20000010845 */
[----:B------:R-:W-:-:S01]  /*12a00*/  FADD.FTZ R99, R128, R99 ;  /* 0x0000006380637221 */ /* 0x000fc20000010000 */
[----:B------:R-:W3:Y:S01]  /*12a10*/  MUFU.EX2 R123, R123 ;  /* 0x0000007b007b7308 */ /* 0x000ee20000000800 */
        /* <DEDUP_REMOVED lines=11> */
[----:B------:R-:W-:-:S04]  /*12ad0*/  FFMA.FTZ R69, R2, R71, -R69 ;  /* 0x0000004702457223 */ /* 0x000fc80000010845 */
[----:B------:R-:W2:Y:S01]  /*12ae0*/  MUFU.EX2 R126, R126 ;  /* 0x0000007e007e7308 */ /* 0x000ea20000000800 */
[----:B---3--:R-:W-:-:S01]  /*12af0*/  FADD.FTZ R21, R123, R21 ;  /* 0x000000157b157221 */ /* 0x008fc20000010000 */
[----:B-1----:R-:W-:-:S06]  /*12b00*/  LOP3.LUT R102, R155, 0x7f, RZ, 0xc0, !PT ;  /* 0x0000007f9b667812 */ /* 0x002fcc00078ec0ff */
[----:B------:R-:W1:Y:S01]  /*12b10*/  MUFU.EX2 R105, R105 ;  /* 0x0000006900697308 */ /* 0x000e620000000800 */
[----:B0-----:R-:W-:-:S01]  /*12b20*/  FADD.FTZ R99, R104, R99 ;  /* 0x0000006368637221 */ /* 0x001fc20000010000 */
[----:B------:R-:W-:Y:S01]  /*12b30*/  ISETP.NE.AND P1, PT, R102, RZ, PT ;  /* 0x000000ff6600720c */ /* 0x000fe20003f25270 */
[----:B------:R-:W-:Y:S02]  /*12b40*/  WARPGROUP.DEPBAR.LE gsb0, 0x0 ;  /* 0x00008000000079c5 */ /* 0x000fe40000010000 */
[----:B------:R-:W-:-:S03]  /*12b50*/  WARPGROUP.ARRIVE ;  /* 0x00000000000079c5 */ /* 0x000fc60000000000 */
[----:B------:R-:W0:Y:S01]  /*12b60*/  MUFU.EX2 R127, R127 ;  /* 0x0000007f007f7308 */ /* 0x000e220000000800 */
[----:B--2---:R-:W-:-:S02]  /*12b70*/  FADD.FTZ R21, R126, R21 ;  /* 0x000000157e157221 */ /* 0x004fc40000010000 */
[----:B------:R-:W-:Y:S04]  /*12b80*/  QGMMA.64x64x32.F32.E4M3.E4M3 R24, R136, gdesc[UR4], R24, gsb0 ;  /* 0x00e0000488187df3 */ /* 0x000fe80008000818 */
[----:B------:R-:W-:Y:S01]  /*12b90*/  @!P1 VIADD R14, R14, 0x13240 ;  /* 0x000132400e0e9836 */ /* 0x000fe20000000000 */
[----:B------:R-:W2:Y:S01]  /*12ba0*/  MUFU.EX2 R108, R108 ;  /* 0x0000006c006c7308 */ /* 0x000ea20000000800 */
[----:B-1----:R-:W-:-:S03]  /*12bb0*/  FADD.FTZ R99, R105, R99 ;  /* 0x0000006369637221 */ /* 0x002fc60000010000 */
[----:B------:R-:W-:-:S04]  /*12bc0*/  @!P1 PRMT R14, RZ, 0x654, R14 ;  /* 0x00000654ff0e9816 */ /* 0x000fc8000000000e */
        /* <DEDUP_REMOVED lines=121> */
[----:B-1----:R-:W-:-:S05]  /*13360*/  FADD.FTZ R14, R11, R99 ;  /* 0x000000630b0e7221 */ /* 0x002fca0000010000 */
[----:B------:R1:W-:Y:S02]  /*13370*/  STL [R1], R14 ;  /* 0x0000000e01007387 */ /* 0x0003e40000100800 */
        /* <DEDUP_REMOVED lines=9> */
[----:B--2---:R-:W-:-:S04]  /*13410*/  FADD.FTZ R21, R67, R21 ;  /* 0x0000001543157221 */ /* 0x004fc80000010000 */
[----:B---3--:R-:W-:-:S04]  /*13420*/  FADD.FTZ R21, R70, R21 ;  /* 0x0000001546157221 */ /* 0x008fc80000010000 */
[----:B0-----:R-:W-:Y:S01]  /*13430*/  FADD.FTZ R21, R69, R21 ;  /* 0x0000001545157221 */ /* 0x001fe20000010000 */
[----:B-1----:R-:W-:Y:S06]  /*13440*/  @!P0 BRA `(.L_x_12295) ;  /* 0x0000000000048947 */ /* 0x002fec0003800000 */
[----:B------:R-:W-:Y:S01]  /*13450*/  BPT.TRAP 0x1 ;  /* 0x000000040000795c */ /* 0x000fe20000300000 */
.L_x_12295:
        /* <DEDUP_REMOVED lines=81> */
[C---:B--2---:R-:W-:Y:S01]  /*13970*/  ISETP.GT.AND P1, PT, R20.reuse, R14, PT ;  /* 0x0000000e1400720c */ /* 0x044fe20003f24270 */
[----:B------:R-:W-:-:S12]  /*13980*/  VIADD R20, R20, 0xffffffff ;  /* 0xffffffff14147836 */ /* 0x000fd80000000000 */
[----:B0-----:R-:W-:Y:S05]  /*13990*/  @P1 BRA `(.L_x_12296) ;  /* 0xffffffd800d01947 */ /* 0x001fea000383ffff */
[----:B------:R-:W-:Y:S05]  /*139a0*/  BSYNC B1 ;  /* 0x0000000000017941 */ /* 0x000fea0003800000 */
.L_x_12284:
[----:B------:R-:W-:-:S07]  /*139b0*/  IMAD.MOV.U32 R8, RZ, RZ, R20 ;  /* 0x000000ffff087224 */ /* 0x000fce00078e0014 */
.L_x_12283:
[----:B------:R-:W-:Y:S05]  /*139c0*/  BSYNC B0 ;  /* 0x0000000000007941 */ /* 0x000fea0003800000 */
.L_x_12282:
        /* <DEDUP_REMOVED lines=8> */
.L_x_12318:
[----:B------:R-:W-:-:S04]  /*13a50*/  ISETP.NE.AND P1, PT, R10, 0x1, PT ;  /* 0x000000010a00780c */ /* 0x000fc80003f25270 */
[----:B------:R-:W-:-:S04]  /*13a60*/  SEL R156, RZ, 0x1, P1 ;  /* 0x00000001ff9c7807 */ /* 0x000fc80000800000 */
[----:B------:R-:W-:Y:S01]  /*13a70*/  LOP3.LUT R156, R11, R156, RZ, 0x3c, !PT ;  /* 0x0000009c0b9c7212 */ /* 0x000fe200078e3cff */
[----:B------:R-:W-:Y:S06]  /*13a80*/  @!P0 BRA `(.L_x_12299) ;  /* 0x0000000000048947 */ /* 0x000fec0003800000 */
[----:B------:R-:W-:Y:S01]  /*13a90*/  BPT.TRAP 0x1 ;  /* 0x000000040000795c */ /* 0x000fe20000300000 */
.L_x_12299:
        /* <DEDUP_REMOVED lines=8> */
.L_x_12300:
        /* <DEDUP_REMOVED lines=8> */
.L_x_12302:
[----:B------:R-:W-:Y:S05]  /*13ba0*/  BSYNC B1 ;  /* 0x0000000000017941 */ /* 0x000fea0003800000 */
.L_x_12301:
        /* <DEDUP_REMOVED lines=10> */
[----:B------:R-:W-:Y:S01]  /*13c50*/  VIADD R56, R15, 0x180 ;  /* 0x000001800f387836 */ /* 0x000fe20000000000 */
        /* <DEDUP_REMOVED lines=76> */
.L_x_12304:
[----:B01----:R-:W-:Y:S01]  /*14120*/  SHF.L.U32 R3, R11, 0x1f, RZ ;  /* 0x0000001f0b037819 */ /* 0x003fe200000006ff */
[----:B------:R-:W-:-:S04]  /*14130*/  IMAD R15, R10, 0x8, R18 ;  /* 0x000000080a0f7824 */ /* 0x000fc800078e0212 */
[----:B------:R0:W1:Y:S01]  /*14140*/  SYNCS.PHASECHK.TRANS64.TRYWAIT P1, [R15+URZ+0x13250], R3 ;  /* 0x013250030f0075a7 */ /* 0x000062000802017f */
[----:B------:R-:W-:Y:S05]  /*14150*/  @!P0 BRA `(.L_x_12305) ;  /* 0x0000000000048947 */ /* 0x000fea0003800000 */
[----:B------:R-:W-:Y:S01]  /*14160*/  BPT.TRAP 0x1 ;  /* 0x000000040000795c */ /* 0x000fe20000300000 */
.L_x_12305:
[----:B------:R-:W-:Y:S04]  /*14170*/  BSSY B1, `(.L_x_12306) ;  /* 0x0000004000017945 */ /* 0x000fe80003800000 */
[----:B-1----:R-:W-:Y:S05]  /*14180*/  @P1 BRA `(.L_x_12307) ;  /* 0x0000000000081947 */ /* 0x002fea0003800000 */
[----:B------:R-:W1:Y:S02]  /*14190*/  SYNCS.PHASECHK.TRANS64.TRYWAIT P1, [R15+URZ+0x13250], R3 ;  /* 0x013250030f0075a7 */ /* 0x000e64000802017f */
[----:B-1----:R-:W-:Y:S05]  /*141a0*/  @!P1 BRA `(.L_x_12308) ;  /* 0x000000e800e09947 */ /* 0x002fea0003800000 */
.L_x_12307:
[----:B------:R-:W-:Y:S05]  /*141b0*/  BSYNC B1 ;  /* 0x0000000000017941 */ /* 0x000fea0003800000 */
.L_x_12306:
[----:B------:R-:W-:Y:S01]  /*141c0*/  VIADD R11, R18, 0x1000 ;  /* 0x00001000120b7836 */ /* 0x000fe20000000000 */
[----:B------:R-:W-:Y:S01]  /*141d0*/  WARPGROUP.ARRIVE ;  /* 0x00000000000079c5 */ /* 0x000fe20000000000 */
[----:B------:R-:W-:Y:S01]  /*141e0*/  IMAD.MOV.U32 R13, RZ, RZ, -0x3ffffff0 ;  /* 0xc0000010ff0d7424 */ /* 0x000fe200078e00ff */
[----:B------:R-:W2:Y:S01]  /*141f0*/  LDL R20, [R1+0x18] ;  /* 0x0000180001147983 */ /* 0x000ea20000100800 */
[----:B01----:R-:W0:Y:S01]  /*14200*/  LDC R3, c[0x0][0x448] ;  /* 0x00011200ff037b82 */ /* 0x003e220000000800 */
        /* <DEDUP_REMOVED lines=8> */
[----:B------:R-:W-:Y:S01]  /*14290*/  VIADD R12, R10, 0x80 ;  /* 0x000000800a0c7836 */ /* 0x000fe20000000000 */
[----:B------:R-:W-:-:S04]  /*142a0*/  R2UR UR7, R13 ;  /* 0x000000000d0772ca */ /* 0x000fc800000e0000 */
[----:B------:R-:W-:Y:S01]  /*142b0*/  R2UR UR6, R12 ;  /* 0x000000000c0672ca */ /* 0x000fe200000e0000 */
[----:B------:R-:W-:Y:S02]  /*142c0*/  WARPGROUP.DEPBAR.LE gsb0, 0x0 ;  /* 0x00008000000079c5 */ /* 0x000fe40000010000 */
[----:B------:R-:W-:Y:S01]  /*142d0*/  WARPGROUP.ARRIVE ;  /* 0x00000000000079c5 */ /* 0x000fe20000000000 */
[----:B------:R-:W3:Y:S04]  /*142e0*/  LDL R152, [R1+0x3c] ;  /* 0x00003c0001987983 */ /* 0x000ee80000100800 */
[----:B------:R-:W4:Y:S05]  /*142f0*/  LDL R154, [R1+0x8] ;  /* 0x00000800019a7983 */ /* 0x000f2a0000100800 */
[----:B------:R-:W-:Y:S01]  /*14300*/  QGMMA.64x64x32.F32.E4M3.E4M3 R24, R148, gdesc[UR4], R24, gsb0 ;  /* 0x00e0000494187df3 */ /* 0x000fe20008000818 */
[----:B------:R-:W4:Y:S02]  /*14310*/  LDL R155, [R1+0x4] ;  /* 0x00000400019b7983 */ /* 0x000f240000100800 */
[----:B------:R-:W-:-:S02]  /*14320*/  WARPGROUP.DEPBAR.LE gsb0, 0x0 ;  /* 0x00008000000079c5 */ /* 0x000fc40000010000 */
[----:B------:R-:W3:Y:S01]  /*14330*/  LDL R151, [R1+0x1c] ;  /* 0x00001c0001977983 */ /* 0x000ee20000100800 */
[----:B------:R-:W-:Y:S01]  /*14340*/  VIADD R12, R10, 0x100 ;  /* 0x000001000a0c7836 */ /* 0x000fe20000000000 */
[----:B------:R-:W-:Y:S01]  /*14350*/  WARPGROUP.ARRIVE ;  /* 0x00000000000079c5 */ /* 0x000fe20000000000 */
[----:B------:R-:W-:-:S05]  /*14360*/  IMAD.MOV.U32 R13, RZ, RZ, -0x3ffffff0 ;  /* 0xc0000010ff0d7424 */ /* 0x000fca00078e00ff */
[----:B------:R-:W1:Y:S01]  /*14370*/  S2R R153, SR_TID.X ;  /* 0x0000000000997919 */ /* 0x000e620000002100 */
[----:B------:R-:W-:Y:S01]  /*14380*/  IMAD.MOV.U32 R11, RZ, RZ, -0x3ffffff0 ;  /* 0xc0000010ff0b7424 */ /* 0x000fe200078e00ff */
[----:B------:R-:W-:Y:S01]  /*14390*/  R2UR UR6, R12 ;  /* 0x000000000c0672ca */ /* 0x000fe200000e0000 */
[C---:B------:R-:W-:Y:S01]  /*143a0*/  VIADD R12, R10.reuse, 0x180 ;  /* 0x000001800a0c7836 */ /* 0x040fe20000000000 */
[----:B------:R-:W-:Y:S01]  /*143b0*/  R2UR UR7, R13 ;  /* 0x000000000d0772ca */ /* 0x000fe200000e0000 */
[----:B------:R-:W-:Y:S01]  /*143c0*/  IMAD.MOV.U32 R13, RZ, RZ, -0x3ffffff0 ;  /* 0xc0000010ff0d7424 */ /* 0x000fe200078e00ff */
[----:B0-----:R-:W-:Y:S01]  /*143d0*/  ISETP.NE.AND P2, PT, R3, 0x1, PT ;  /* 0x000000010300780c */ /* 0x001fe20003f45270 */
[----:B------:R-:W-:Y:S01]  /*143e0*/  VIADD R10, R10, 0x200 ;  /* 0x000002000a0a7836 */ /* 0x000fe20000000000 */
[----:B------:R-:W-:-:S09]  /*143f0*/  ULOP3.LUT UR4, URZ, UR42, URZ, 0x33, !UPT ;  /* 0x0000002a3f047292 */ /* 0x000fd2000f8e333f */
[----:B------:R-:W-:Y:S01]  /*14400*/  QGMMA.64x64x32.F32.E4M3.E4M3 R24, R144, gdesc[UR4], R24, gsb0 ;  /* 0x00e0000490187df3 */ /* 0x000fe20008000818 */
[----:B------:R-:W-:Y:S01]  /*14410*/  R2UR UR6, R12 ;  /* 0x000000000c0672ca */ /* 0x000fe200000e0000 */
[----:B------:R-:W0:Y:S01]  /*14420*/  @P2 LDC R3, c[0x0][0x44c] ;  /* 0x00011300ff032b82 */ /* 0x000e220000000800 */
[----:B------:R-:W-:Y:S02]  /*14430*/  R2UR UR7, R13 ;  /* 0x000000000d0772ca */ /* 0x000fe400000e0000 */
[----:B-1----:R-:W-:-:S04]  /*14440*/  LOP3.LUT R153, R153, 0x7f, RZ, 0xc0, !PT ;  /* 0x0000007f99997812 */ /* 0x002fc800078ec0ff */
[----:B------:R-:W-:Y:S02]  /*14450*/  ISETP.NE.AND P1, PT, R153, RZ, PT ;  /* 0x000000ff9900720c */ /* 0x000fe40003f25270 */
[----:B------:R-:W1:Y:S01]  /*14460*/  LDC R153, c[0x0][0x9e4] ;  /* 0x00027900ff997b82 */ /* 0x000e620000000800 */
[----:B------:R-:W-:Y:S02]  /*14470*/  WARPGROUP.DEPBAR.LE gsb0, 0x0 ;  /* 0x00008000000079c5 */ /* 0x000fe40000010000 */
[----:B------:R-:W-:-:S06]  /*14480*/  WARPGROUP.ARRIVE ;  /* 0x00000000000079c5 */ /* 0x000fcc0000000000 */
[----:B------:R-:W-:Y:S01]  /*14490*/  QGMMA.64x64x32.F32.E4M3.E4M3 R24, R140, gdesc[UR4], R24, gsb0 ;  /* 0x00e000048c187df3 */ /* 0x000fe20008000818 */
[----:B------:R-:W-:Y:S02]  /*144a0*/  R2UR UR6, R10 ;  /* 0x000000000a0672ca */ /* 0x000fe400000e0000 */
[----:B------:R-:W-:Y:S01]  /*144b0*/  R2UR UR7, R11 ;  /* 0x000000000b0772ca */ /* 0x000fe200000e0000 */
[----:B------:R-:W5:Y:S01]  /*144c0*/  @P2 LDC R10, c[0x0][0x450] ;  /* 0x00011400ff0a2b82 */ /* 0x000f620000000800 */
[----:B------:R-:W-:Y:S02]  /*144d0*/  WARPGROUP.DEPBAR.LE gsb0, 0x0 ;  /* 0x00008000000079c5 */ /* 0x000fe40000010000 */
[----:B------:R-:W-:-:S09]  /*144e0*/  WARPGROUP.ARRIVE ;  /* 0x00000000000079c5 */ /* 0x000fd20000000000 */
[----:B------:R-:W-:Y:S03]  /*144f0*/  QGMMA.64x64x32.F32.E4M3.E4M3 R24, R136, gdesc[UR4], R24, gsb0 ;  /* 0x00e0000488187df3 */ /* 0x000fe60008000818 */
[----:B------:R-:W-:Y:S02]  /*14500*/  WARPGROUP.DEPBAR.LE gsb0, 0x0 ;  /* 0x00008000000079c5 */ /* 0x000fe40000010000 */
[----:B---3--:R-:W-:-:S04]  /*14510*/  IMAD.IADD R11, R152, 0x1, R151 ;  /* 0x00000001980b7824 */ /* 0x008fc800078e0297 */
[----:B0-----:R-:W-:-:S04]  /*14520*/  @P2 IMAD.HI.U32 R12, R11, R3, RZ ;  /* 0x000000030b0c2227 */ /* 0x001fc800078e00ff */
[----:B------:R-:W-:Y:S01]  /*14530*/  IMAD.MOV.U32 R3, RZ, RZ, R11 ;  /* 0x000000ffff037224 */ /* 0x000fe200078e000b */
[----:B-----5:R-:W-:Y:S01]  /*14540*/  @P2 SHF.R.U32.HI R3, RZ, R10, R12 ;  /* 0x0000000aff032219 */ /* 0x020fe2000001160c */
[----:B------:R-:W-:Y:S02]  /*14550*/  @!P1 VIADD R10, R0, 0x13240 ;  /* 0x00013240000a9836 */ /* 0x000fe40000000000 */
[----:B------:R-:W-:Y:S02]  /*14560*/  IMAD R0, R8, -0xa0, RZ ;  /* 0xffffff6008007824 */ /* 0x000fe400078e02ff */
[----:B------:R-:W0:Y:S01]  /*14570*/  SHFL.IDX PT, R138, R3, RZ, 0x1c1f ;  /* 0x001c1fff038a7589 */ /* 0x000e2200000e0000 */
[----:B------:R-:W-:Y:S02]  /*14580*/  @!P1 PRMT R10, RZ, 0x654, R10 ;  /* 0x00000654ff0a9816 */ /* 0x000fe4000000000a */
[----:B--2---:R-:W-:Y:S01]  /*14590*/  IADD3 R13, -R20, 0x1, R0 ;  /* 0x00000001140d7810 */ /* 0x004fe20007ffe100 */
[----:B------:R-:W-:Y:S01]  /*145a0*/  IMAD.IADD R20, R0, 0x1, -R20 ;  /* 0x0000000100147824 */ /* 0x000fe200078e0a14 */
[----:B------:R2:W-:Y:S01]  /*145b0*/  @!P1 SYNCS.ARRIVE.TRANS64.RED.A1T0 RZ, [R10+URZ], RZ ;  /* 0x000000ff0aff99a7 */ /* 0x0005e2000810043f */
[----:B-1----:R-:W-:-:S02]  /*145c0*/  ISETP.GE.AND P1, PT, R153, 0x1, PT ;  /* 0x000000019900780c */ /* 0x002fc40003f26270 */
[----:B----4-:R-:W-:-:S05]  /*145d0*/  IADD3 R13, -R155, R13, R154 ;  /* 0x0000000d9b0d7210 */ /* 0x010fca0007ffe19a */
        /* <DEDUP_REMOVED lines=17> */
.L_x_12311:
[----:B------:R-:W-:-:S05]  /*146f0*/  IMAD.U32 R139, RZ, RZ, UR36 ;  /* 0x00000024ff8b7e24 */ /* 0x000fca000f8e00ff */
[----:B------:R-:W-:-:S13]  /*14700*/  ISETP.NE.AND P1, PT, R139, 0x1, PT ;  /* 0x000000018b00780c */ /* 0x000fda0003f25270 */
[----:B------:R-:W0:Y:S02]  /*14710*/  @P1 LDC.64 R10, c[0x0][0x9e8] ;  /* 0x00027a00ff0a1b82 */ /* 0x000e240000000a00 */
[----:B0-----:R-:W-:-:S05]  /*14720*/  @P1 IMAD.HI.U32 R10, R138, R10, RZ ;  /* 0x0000000a8a0a1227 */ /* 0x001fca00078e00ff */
[----:B------:R-:W-:-:S07]  /*14730*/  @P1 SHF.R.U32.HI R138, RZ, R11, R10 ;  /* 0x0000000bff8a1219 */ /* 0x000fce000001160a */
.L_x_12312:
[----:B------:R-:W-:Y:S05]  /*14740*/  BSYNC B1 ;  /* 0x0000000000017941 */ /* 0x000fea0003800000 */
.L_x_12310:
[----:B------:R-:W-:-:S05]  /*14750*/  IMAD R138, R138, R139, R20 ;  /* 0x0000008b8a8a7224 */ /* 0x000fca00078e0214 */
[----:B------:R-:W-:Y:S02]  /*14760*/  VIMNMX R137, R137, R138, !PT ;  /* 0x0000008a89897248 */ /* 0x000fe40007fe0100 */
[----:B------:R-:W-:-:S07]  /*14770*/  VIADDMNMX R136, R138, R139, R136, PT ;  /* 0x0000008b8a887246 */ /* 0x000fce0003800188 */
.L_x_12309:
[----:B------:R-:W-:Y:S02]  /*14780*/  ISETP.GE.AND P1, PT, R0, 0x2, PT ;  /* 0x000000020000780c */ /* 0x000fe40003f26270 */
        /* <DEDUP_REMOVED lines=9> */
[C---:B------:R-:W-:Y:S02]  /*14820*/  ISETP.GT.AND P1, PT, R137.reuse, 0x8, !P2 ;  /* 0x000000088900780c */ /* 0x040fe40005724270 */
[----:B------:R-:W-:Y:S02]  /*14830*/  ISETP.GE.AND P2, PT, R0, 0xa, PT ;  /* 0x0000000a0000780c */ /* 0x000fe40003f46270 */
        /* <DEDUP_REMOVED lines=219> */
[----:B------:R-:W-:Y:S01]  /*155f0*/  ISETP.GE.AND P6, PT, R153, 0x1, PT ;  /* 0x000000019900780c */ /* 0x000fe20003fc6270 */
[--C-:B0-----:R-:W-:Y:S02]  /*15600*/  IMAD.IADD R12, R12, 0x1, R0.reuse ;  /* 0x000000010c0c7824 */ /* 0x101fe400078e0200 */
[----:B------:R-:W-:-:S10]  /*15610*/  IMAD.IADD R13, R13, 0x1, R0 ;  /* 0x000000010d0d7824 */ /* 0x000fd400078e0200 */
        /* <DEDUP_REMOVED lines=13> */
.L_x_12315:
[----:B------:R-:W-:-:S05]  /*156f0*/  IMAD.U32 R3, RZ, RZ, UR36 ;  /* 0x00000024ff037e24 */ /* 0x000fca000f8e00ff */
[----:B------:R-:W-:-:S13]  /*15700*/  ISETP.NE.AND P6, PT, R3, 0x1, PT ;  /* 0x000000010300780c */ /* 0x000fda0003fc5270 */
[----:B------:R-:W0:Y:S02]  /*15710*/  @P6 LDC.64 R10, c[0x0][0x9e8] ;  /* 0x00027a00ff0a6b82 */ /* 0x000e240000000a00 */
[----:B0-----:R-:W-:-:S05]  /*15720*/  @P6 IMAD.HI.U32 R10, R0, R10, RZ ;  /* 0x0000000a000a6227 */ /* 0x001fca00078e00ff */
[----:B------:R-:W-:-:S07]  /*15730*/  @P6 SHF.R.U32.HI R0, RZ, R11, R10 ;  /* 0x0000000bff006219 */ /* 0x000fce000001160a */
.L_x_12316:
[----:B------:R-:W-:Y:S05]  /*15740*/  BSYNC B1 ;  /* 0x0000000000017941 */ /* 0x000fea0003800000 */
.L_x_12314:
[----:B------:R-:W-:-:S05]  /*15750*/  IMAD R0, R0, R3, R20 ;  /* 0x0000000300007224 */ /* 0x000fca00078e0214 */
[----:B------:R-:W-:Y:S02]  /*15760*/  VIMNMX R13, R13, R0, !PT ;  /* 0x000000000d0d7248 */ /* 0x000fe40007fe0100 */
[----:B------:R-:W-:-:S07]  /*15770*/  VIADDMNMX R12, R0, R3, R12, PT ;  /* 0x00000003000c7246 */ /* 0x000fce000380010c */
.L_x_12313:
        /* <DEDUP_REMOVED lines=14> */
[C---:B------:R-:W-:Y:S02]  /*15860*/  ISETP.LT.OR P4, PT, R12.reuse, 0x2a, P4 ;  /* 0x0000002a0c00780c */ /* 0x040fe40002781670 */
[----:B------:R-:W-:Y:S02]  /*15870*/  ISETP.GT.AND P1, PT, R13, 0x38, !P1 ;  /* 0x000000380d00780c */ /* 0x000fe40004f24270 */
        /* <DEDUP_REMOVED lines=29> */
[C---:B------:R-:W-:Y:S02]  /*15a50*/  LOP3.LUT P0, RZ, R16.reuse, 0x10000, RZ, 0xc0, !PT ;  /* 0x0001000010ff7812 */ /* 0x040fe4000780c0ff */
[----:B------:R-:W-:Y:S02]  /*15a60*/  FSEL R95, R95, -INF , !P1 ;  /* 0xff8000005f5f7808 */ /* 0x000fe40004800000 */
[----:B------:R-:W-:Y:S02]  /*15a70*/  ISETP.GT.AND P1, PT, R13, 0x50, !P0 ;  /* 0x000000500d00780c */ /* 0x000fe40004724270 */
[----:B------:R-:W-:-:S02]  /*15a80*/  LOP3.LUT P6, RZ, R16, 0x8000, RZ, 0xc0, !PT ;  /* 0x0000800010ff7812 */ /* 0x000fc400078cc0ff */
        /* <DEDUP_REMOVED lines=36> */
[C---:B------:R-:W-:Y:S02]  /*15cd0*/  LOP3.LUT P1, RZ, R16.reuse, 0x400, RZ, 0xc0, !PT ;  /* 0x0000040010ff7812 */ /* 0x040fe4000782c0ff */
[----:B------:R-:W-:Y:S02]  /*15ce0*/  FMNMX.FTZ R0, R117, R0, !PT ;  /* 0x0000000075007209 */ /* 0x000fe40007810000 */
[----:B------:R-:W-:Y:S02]  /*15cf0*/  ISETP.GT.AND P1, PT, R13, 0x68, !P1 ;  /* 0x000000680d00780c */ /* 0x000fe40004f24270 */
[----:B------:R-:W-:Y:S02]  /*15d00*/  LOP3.LUT P5, RZ, R16, 0x200, RZ, 0xc0, !PT ;  /* 0x0000020010ff7812 */ /* 0x000fe400078ac0ff */
[----:B------:R-:W-:Y:S02]  /*15d10*/  ISETP.LT.OR P1, PT, R12, 0x69, P1 ;  /* 0x000000690c00780c */ /* 0x000fe40000f21670 */
[----:B------:R-:W-:-:S02]  /*15d20*/  FMNMX.FTZ R0, R88, R0, !PT ;  /* 0x0000000058007209 */ /* 0x000fc40007810000 */
[----:B------:R-:W-:Y:S02]  /*15d30*/  FSEL R78, R78, -INF , !P1 ;  /* 0xff8000004e4e7808 */ /* 0x000fe40004800000 */
[----:B------:R-:W-:Y:S02]  /*15d40*/  ISETP.GT.AND P1, PT, R13, 0x69, !P5 ;  /* 0x000000690d00780c */ /* 0x000fe40006f24270 */
[----:B------:R-:W-:Y:S02]  /*15d50*/  FMNMX.FTZ R0, R89, R0, !PT ;  /* 0x0000000059007209 */ /* 0x000fe40007810000 */
[----:B------:R-:W-:Y:S02]  /*15d60*/  ISETP.LT.OR P1, PT, R12, 0x6a, P1 ;  /* 0x0000006a0c00780c */ /* 0x000fe40000f21670 */
[----:B------:R-:W-:Y:S02]  /*15d70*/  LOP3.LUT P4, RZ, R16, 0x100, RZ, 0xc0, !PT ;  /* 0x0000010010ff7812 */ /* 0x000fe4000788c0ff */
[----:B------:R-:W-:-:S02]  /*15d80*/  FMNMX.FTZ R0, R92, R0, !PT ;  /* 0x000000005c007209 */ /* 0x000fc40007810000 */
[----:B------:R-:W-:Y:S02]  /*15d90*/  FSEL R79, R79, -INF , !P1 ;  /* 0xff8000004f4f7808 */ /* 0x000fe40004800000 */
[----:B------:R-:W-:Y:S02]  /*15da0*/  ISETP.GT.AND P1, PT, R13, 0x70, !P4 ;  /* 0x000000700d00780c */ /* 0x000fe40006724270 */
[----:B------:R-:W-:Y:S02]  /*15db0*/  FMNMX.FTZ R0, R93, R0, !PT ;  /* 0x000000005d007209 */ /* 0x000fe40007810000 */
[----:B------:R-:W-:Y:S02]  /*15dc0*/  ISETP.LT.OR P1, PT, R12, 0x71, P1 ;  /* 0x000000710c00780c */ /* 0x000fe40000f21670 */
[----:B------:R-:W-:Y:S02]  /*15dd0*/  FMNMX.FTZ R0, R96, R0, !PT ;  /* 0x0000000060007209 */ /* 0x000fe40007810000 */
[----:B------:R-:W-:-:S02]  /*15de0*/  LOP3.LUT P3, RZ, R16, 0x80, RZ, 0xc0, !PT ;  /* 0x0000008010ff7812 */ /* 0x000fc4000786c0ff */
[----:B------:R-:W-:Y:S02]  /*15df0*/  FSEL R82, R82, -INF , !P1 ;  /* 0xff80000052527808 */ /* 0x000fe40004800000 */
[----:B------:R-:W-:Y:S02]  /*15e00*/  FMNMX.FTZ R0, R97, R0, !PT ;  /* 0x0000000061007209 */ /* 0x000fe40007810000 */
[----:B------:R-:W-:Y:S02]  /*15e10*/  ISETP.GT.AND P1, PT, R13, 0x71, !P3 ;  /* 0x000000710d00780c */ /* 0x000fe40005f24270 */
[----:B------:R-:W-:Y:S02]  /*15e20*/  FMNMX.FTZ R0, R100, R0, !PT ;  /* 0x0000000064007209 */ /* 0x000fe40007810000 */
[----:B------:R-:W-:Y:S02]  /*15e30*/  ISETP.LT.OR P1, PT, R12, 0x72, P1 ;  /* 0x000000720c00780c */ /* 0x000fe40000f21670 */
[----:B------:R-:W-:-:S02]  /*15e40*/  LOP3.LUT P2, RZ, R16, 0x40, RZ, 0xc0, !PT ;  /* 0x0000004010ff7812 */ /* 0x000fc4000784c0ff */
[----:B------:R-:W-:Y:S02]  /*15e50*/  FMNMX.FTZ R0, R101, R0, !PT ;  /* 0x0000000065007209 */ /* 0x000fe40007810000 */
[----:B------:R-:W-:Y:S02]  /*15e60*/  FSEL R83, R83, -INF , !P1 ;  /* 0xff80000053537808 */ /* 0x000fe40004800000 */
        /* <DEDUP_REMOVED lines=15> */
[----:B------:R-:W-:-:S02]  /*15f60*/  FMNMX.FTZ R0, R81, R0, !PT ;  /* 0x0000000051007209 */ /* 0x000fc40007810000 */
[----:B------:R-:W-:Y:S02]  /*15f70*/  FSEL R123, R123, -INF , !P1 ;  /* 0xff8000007b7b7808 */ /* 0x000fe40004800000 */
[----:B------:R-:W-:Y:S02]  /*15f80*/  FMNMX.FTZ R0, R84, R0, !PT ;  /* 0x0000000054007209 */ /* 0x000fe40007810000 */
        /* <DEDUP_REMOVED lines=21> */
[----:B------:R-:W-:Y:S01]  /*160e0*/  LOP3.LUT P1, RZ, R17, 0x8, RZ, 0xc0, !PT ;  /* 0x0000000811ff7812 */ /* 0x000fe2000782c0ff */
[----:B------:R-:W0:Y:S01]  /*160f0*/  SHFL.BFLY PT, R3, R0, 0x2, 0x1f ;  /* 0x0c401f0000037f89 */ /* 0x000e2200000e0000 */
[----:B------:R-:W-:-:S02]  /*16100*/  LOP3.LUT P0, RZ, R16, 0x2000000, RZ, 0xc0, !PT ;  /* 0x0200000010ff7812 */ /* 0x000fc4000780c0ff */
[C---:B------:R-:W-:Y:S02]  /*16110*/  ISETP.GT.AND P1, PT, R13.reuse, 0x11, !P1 ;  /* 0x000000110d00780c */ /* 0x040fe40004f24270 */
[----:B------:R-:W-:Y:S02]  /*16120*/  ISETP.GT.AND P0, PT, R13, 0x81, !P0 ;  /* 0x000000810d00780c */ /* 0x000fe40004704270 */
[C---:B------:R-:W-:Y:S02]  /*16130*/  ISETP.LT.OR P1, PT, R12.reuse, 0x12, P1 ;  /* 0x000000120c00780c */ /* 0x040fe40000f21670 */
[----:B------:R-:W-:Y:S02]  /*16140*/  ISETP.LT.OR P0, PT, R12, 0x82, P0 ;  /* 0x000000820c00780c */ /* 0x000fe40000701670 */
[----:B------:R-:W-:Y:S02]  /*16150*/  FSEL R131, R131, -INF , !P1 ;  /* 0xff80000083837808 */ /* 0x000fe40004800000 */
[----:B------:R-:W-:-:S02]  /*16160*/  LOP3.LUT P1, RZ, R17, 0x4, RZ, 0xc0, !PT ;  /* 0x0000000411ff7812 */ /* 0x000fc4000782c0ff */
[C---:B------:R-:W-:Y:S02]  /*16170*/  LOP3.LUT P2, RZ, R16.reuse, 0x10, RZ, 0xc0, !PT ;  /* 0x0000001010ff7812 */ /* 0x040fe4000784c0ff */
[----:B------:R-:W-:Y:S02]  /*16180*/  ISETP.GT.AND P1, PT, R13, 0x18, !P1 ;  /* 0x000000180d00780c */ /* 0x000fe40004f24270 */
[----:B------:R-:W-:Y:S02]  /*16190*/  LOP3.LUT P3, RZ, R16, 0x8, RZ, 0xc0, !PT ;  /* 0x0000000810ff7812 */ /* 0x000fe4000786c0ff */
[----:B------:R-:W-:Y:S02]  /*161a0*/  ISETP.LT.OR P1, PT, R12, 0x19, P1 ;  /* 0x000000190c00780c */ /* 0x000fe40000f21670 */
[----:B------:R-:W-:Y:S02]  /*161b0*/  LOP3.LUT P4, RZ, R16, 0x4, RZ, 0xc0, !PT ;  /* 0x0000000410ff7812 */ /* 0x000fe4000788c0ff */
[----:B------:R-:W-:-:S02]  /*161c0*/  FSEL R134, R134, -INF , !P1 ;  /* 0xff80000086867808 */ /* 0x000fc40004800000 */
[----:B0-----:R-:W-:Y:S02]  /*161d0*/  FMNMX.FTZ R3, R0, R3, !PT ;  /* 0x0000000300037209 */ /* 0x001fe40007810000 */
[----:B------:R-:W-:Y:S02]  /*161e0*/  LOP3.LUT P1, RZ, R17, 0x2, RZ, 0xc0, !PT ;  /* 0x0000000211ff7812 */ /* 0x000fe4000782c0ff */
[C---:B------:R-:W-:Y:S01]  /*161f0*/  LOP3.LUT P5, RZ, R16.reuse, 0x2, RZ, 0xc0, !PT ;  /* 0x0000000210ff7812 */ /* 0x040fe200078ac0ff */
[----:B------:R-:W0:Y:S01]  /*16200*/  SHFL.BFLY PT, R0, R3, 0x1, 0x1f ;  /* 0x0c201f0003007f89 */ /* 0x000e2200000e0000 */
[----:B------:R-:W-:Y:S02]  /*16210*/  ISETP.GT.AND P1, PT, R13, 0x19, !P1 ;  /* 0x000000190d00780c */ /* 0x000fe40004f24270 */
[----:B------:R-:W-:Y:S02]  /*16220*/  LOP3.LUT P6, RZ, R16, 0x8000000, RZ, 0xc0, !PT ;  /* 0x0800000010ff7812 */ /* 0x000fe400078cc0ff */
[----:B------:R-:W-:-:S02]  /*16230*/  ISETP.LT.OR P1, PT, R12, 0x1a, P1 ;  /* 0x0000001a0c00780c */ /* 0x000fc40000f21670 */
[----:B------:R-:W-:Y:S02]  /*16240*/  ISETP.GT.AND P2, PT, R13, 0x89, !P2 ;  /* 0x000000890d00780c */ /* 0x000fe40005744270 */
[----:B------:R-:W-:Y:S02]  /*16250*/  FSEL R135, R135, -INF , !P1 ;  /* 0xff80000087877808 */ /* 0x000fe40004800000 */
[----:B------:R-:W-:Y:S02]  /*16260*/  LOP3.LUT P1, RZ, R16, 0x1, RZ, 0xc0, !PT ;  /* 0x0000000110ff7812 */ /* 0x000fe4000782c0ff */
[C---:B------:R-:W-:Y:S02]  /*16270*/  ISETP.GT.AND P3, PT, R13.reuse, 0x90, !P3 ;  /* 0x000000900d00780c */ /* 0x040fe40005f64270 */
[----:B------:R-:W-:Y:S02]  /*16280*/  ISETP.GT.AND P1, PT, R13, RZ, !P1 ;  /* 0x000000ff0d00720c */ /* 0x000fe40004f24270 */
[----:B------:R-:W-:-:S02]  /*16290*/  ISETP.LT.OR P2, PT, R12, 0x8a, P2 ;  /* 0x0000008a0c00780c */ /* 0x000fc40001741670 */
[----:B------:R-:W-:Y:S02]  /*162a0*/  ISETP.LT.OR P1, PT, R12, 0x1, P1 ;  /* 0x000000010c00780c */ /* 0x000fe40000f21670 */
[----:B------:R-:W-:Y:S02]  /*162b0*/  ISETP.GT.AND P4, PT, R13, 0x91, !P4 ;  /* 0x000000910d00780c */ /* 0x000fe40006784270 */
[----:B------:R-:W-:Y:S02]  /*162c0*/  FSEL R122, R122, -INF , !P1 ;  /* 0xff8000007a7a7808 */ /* 0x000fe40004800000 */
[----:B0-----:R-:W-:Y:S02]  /*162d0*/  FMNMX.FTZ R3, R3, R0, !PT ;  /* 0x0000000003037209 */ /* 0x001fe40007810000 */
[----:B------:R-:W-:Y:S02]  /*162e0*/  FMNMX.FTZ R0, R122, R9, !PT ;  /* 0x000000097a007209 */ /* 0x000fe40007810000 */
[----:B------:R-:W-:Y:S01]  /*162f0*/  LOP3.LUT P1, RZ, R16, 0x4000000, RZ, 0xc0, !PT ;  /* 0x0400000010ff7812 */ /* 0x000fe2000782c0ff */
[----:B------:R-:W-:-:S01]  /*16300*/  FFMA.FTZ R11, R2, R3, -8 ;  /* 0xc1000000020b7423 */ /* 0x000fc20000010003 */
[----:B------:R-:W-:-:S02]  /*16310*/  FMNMX.FTZ R0, R123, R0, !PT ;  /* 0x000000007b007209 */ /* 0x000fc40007810000 */
[----:B------:R-:W-:Y:S02]  /*16320*/  ISETP.GT.AND P1, PT, R13, 0x80, !P1 ;  /* 0x000000800d00780c */ /* 0x000fe40004f24270 */
[----:B------:R-:W-:Y:S02]  /*16330*/  FMNMX.FTZ R0, R126, R0, !PT ;  /* 0x000000007e007209 */ /* 0x000fe40007810000 */
[----:B------:R-:W-:Y:S02]  /*16340*/  ISETP.LT.OR P1, PT, R12, 0x81, P1 ;  /* 0x000000810c00780c */ /* 0x000fe40000f21670 */
[----:B------:R-:W-:Y:S02]  /*16350*/  FMNMX.FTZ R0, R127, R0, !PT ;  /* 0x000000007f007209 */ /* 0x000fe40007810000 */
[----:B------:R-:W-:Y:S02]  /*16360*/  FSEL R58, R58, -INF , !P1 ;  /* 0xff8000003a3a7808 */ /* 0x000fe40004800000 */
[----:B------:R-:W-:-:S02]  /*16370*/  FMNMX.FTZ R0, R130, R0, !PT ;  /* 0x0000000082007209 */ /* 0x000fc40007810000 */
[C---:B------:R-:W-:Y:S02]  /*16380*/  LOP3.LUT P1, RZ, R16.reuse, 0x1000000, RZ, 0xc0, !PT ;  /* 0x0100000010ff7812 */ /* 0x040fe4000782c0ff */
[----:B------:R-:W-:Y:S02]  /*16390*/  FMNMX.FTZ R0, R131, R0, !PT ;  /* 0x0000000083007209 */ /* 0x000fe40007810000 */
[----:B------:R-:W-:Y:S02]  /*163a0*/  LOP3.LUT R16, R16, 0xfffffffd, RZ, 0xc0, !PT ;  /* 0xfffffffd10107812 */ /* 0x000fe400078ec0ff */
[----:B------:R-:W-:Y:S02]  /*163b0*/  FMNMX.FTZ R0, R134, R0, !PT ;  /* 0x0000000086007209 */ /* 0x000fe40007810000 */
[----:B------:R-:W-:Y:S02]  /*163c0*/  ISETP.GT.AND P1, PT, R13, 0x88, !P1 ;  /* 0x000000880d00780c */ /* 0x000fe40004f24270 */
[----:B------:R-:W-:-:S02]  /*163d0*/  FMNMX.FTZ R0, R135, R0, !PT ;  /* 0x0000000087007209 */ /* 0x000fc40007810000 */
[----:B------:R-:W-:Y:S02]  /*163e0*/  @P0 LOP3.LUT R16, R16, 0x2, RZ, 0xfc, !PT ;  /* 0x0000000210100812 */ /* 0x000fe400078efcff */
[----:B------:R-:W-:Y:S02]  /*163f0*/  FMNMX.FTZ R0, R106, R0, !PT ;  /* 0x000000006a007209 */ /* 0x000fe40007810000 */
[----:B------:R-:W-:Y:S02]  /*16400*/  ISETP.LT.OR P0, PT, R12, 0x89, P1 ;  /* 0x000000890c00780c */ /* 0x000fe40000f01670 */
[----:B------:R-:W-:Y:S02]  /*16410*/  FMNMX.FTZ R0, R107, R0, !PT ;  /* 0x000000006b007209 */ /* 0x000fe40007810000 */
[----:B------:R-:W-:Y:S02]  /*16420*/  FSETP.NEU.FTZ.AND P1, PT, R3, -INF , PT ;  /* 0xff8000000300780b */ /* 0x000fe40003f3d000 */
[----:B------:R-:W-:-:S02]  /*16430*/  FMNMX.FTZ R0, R110, R0, !PT ;  /* 0x000000006e007209 */ /* 0x000fc40007810000 */
[----:B------:R-:W-:Y:S02]  /*16440*/  FSEL R10, R3, RZ, P1 ;  /* 0x000000ff030a7208 */ /* 0x000fe40000800000 */
[----:B------:R-:W-:Y:S02]  /*16450*/  FMNMX.FTZ R0, R111, R0, !PT ;  /* 0x000000006f007209 */ /* 0x000fe40007810000 */
[----:B------:R-:W-:Y:S01]  /*16460*/  FSEL R11, R11, RZ, P1 ;  /* 0x000000ff0b0b7208 */ /* 0x000fe20000800000 */
[----:B------:R-:W-:Y:S01]  /*16470*/  FADD.FTZ R10, -R10, R14 ;  /* 0x0000000e0a0a7221 */ /* 0x000fe20000010100 */
[----:B------:R-:W-:Y:S02]  /*16480*/  FMNMX.FTZ R0, R114, R0, !PT ;  /* 0x0000000072007209 */ /* 0x000fe40007810000 */
[----:B------:R-:W-:Y:S01]  /*16490*/  LOP3.LUT P1, RZ, R16, 0x2, RZ, 0xc0, !PT ;  /* 0x0000000210ff7812 */ /* 0x000fe2000782c0ff */
[----:B------:R-:W-:-:S01]  /*164a0*/  FFMA.FTZ R120, R2, R120, -R11 ;  /* 0x0000007802787223 */ /* 0x000fc2000001080b */
[----:B------:R-:W-:Y:S01]  /*164b0*/  FMNMX.FTZ R0, R115, R0, !PT ;  /* 0x0000000073007209 */ /* 0x000fe20007810000 */
[C---:B------:R-:W-:Y:S01]  /*164c0*/  FMUL.FTZ R10, R2.reuse, R10 ;  /* 0x0000000a020a7220 */ /* 0x040fe20000410000 */
[----:B------:R-:W-:Y:S01]  /*164d0*/  FSEL R59, R59, -INF , !P1 ;  /* 0xff8000003b3b7808 */ /* 0x000fe20004800000 */
[----:B------:R-:W-:-:S01]  /*164e0*/  FFMA.FTZ R121, R2, R121, -R11 ;  /* 0x0000007902797223 */ /* 0x000fc2000001080b */
[----:B------:R-:W-:Y:S01]  /*164f0*/  FMNMX.FTZ R0, R118, R0, !PT ;  /* 0x0000000076007209 */ /* 0x000fe20007810000 */
[----:B------:R-:W-:Y:S01]  /*16500*/  MUFU.EX2 R120, R120 ;  /* 0x0000007800787308 */ /* 0x000fe20000000800 */
[----:B------:R-:W-:Y:S01]  /*16510*/  FSEL R62, R62, -INF , !P0 ;  /* 0xff8000003e3e7808 */ /* 0x000fe20004000000 */
[C-C-:B------:R-:W-:Y:S01]  /*16520*/  FFMA.FTZ R124, R2.reuse, R124, -R11.reuse ;  /* 0x0000007c027c7223 */ /* 0x140fe2000001080b */
[----:B------:R-:W-:Y:S01]  /*16530*/  FMNMX.FTZ R0, R119, R0, !PT ;  /* 0x0000000077007209 */ /* 0x000fe20007810000 */
[--C-:B------:R-:W-:Y:S01]  /*16540*/  FFMA.FTZ R125, R2, R125, -R11.reuse ;  /* 0x0000007d027d7223 */ /* 0x100fe2000001080b */
[----:B------:R-:W-:Y:S01]  /*16550*/  ISETP.LT.OR P3, PT, R12, 0x91, P3 ;  /* 0x000000910c00780c */ /* 0x000fe20001f61670 */
[--C-:B------:R-:W-:Y:S01]  /*16560*/  FFMA.FTZ R128, R2, R128, -R11.reuse ;  /* 0x0000008002807223 */ /* 0x100fe2000001080b */
[----:B------:R-:W-:Y:S01]  /*16570*/  FMNMX.FTZ R0, R90, R0, !PT ;  /* 0x000000005a007209 */ /* 0x000fe20007810000 */
[----:B------:R-:W2:Y:S01]  /*16580*/  MUFU.EX2 R10, R10 ;  /* 0x0000000a000a7308 */ /* 0x000ea20000000800 */
[----:B------:R-:W-:Y:S01]  /*16590*/  FSEL R63, R63, -INF , !P2 ;  /* 0xff8000003f3f7808 */ /* 0x000fe20005000000 */
[C-C-:B------:R-:W-:Y:S01]  /*165a0*/  FFMA.FTZ R129, R2.reuse, R129, -R11.reuse ;  /* 0x0000008102817223 */ /* 0x140fe2000001080b */
[----:B------:R-:W-:Y:S01]  /*165b0*/  FMNMX.FTZ R0, R91, R0, !PT ;  /* 0x000000005b007209 */ /* 0x000fe20007810000 */
[C-C-:B------:R-:W-:Y:S01]  /*165c0*/  FFMA.FTZ R132, R2.reuse, R132, -R11.reuse ;  /* 0x0000008402847223 */ /* 0x140fe2000001080b */
[----:B------:R-:W-:Y:S01]  /*165d0*/  ISETP.GT.AND P5, PT, R13, 0x98, !P5 ;  /* 0x000000980d00780c */ /* 0x000fe20006fa4270 */
[--C-:B------:R-:W-:Y:S01]  /*165e0*/  FFMA.FTZ R133, R2, R133, -R11.reuse ;  /* 0x0000008502857223 */ /* 0x100fe2000001080b */
[----:B------:R-:W-:Y:S01]  /*165f0*/  FMNMX.FTZ R0, R94, R0, !PT ;  /* 0x000000005e007209 */ /* 0x000fe20007810000 */
[----:B------:R-:W0:Y:S01]  /*16600*/  MUFU.EX2 R121, R121 ;  /* 0x0000007900797308 */ /* 0x000e220000000800 */
[----:B------:R-:W-:Y:S01]  /*16610*/  ISETP.LT.OR P4, PT, R12, 0x92, P4 ;  /* 0x000000920c00780c */ /* 0x000fe20002781670 */
[C-C-:B------:R-:W-:Y:S01]  /*16620*/  FFMA.FTZ R104, R2.reuse, R104, -R11.reuse ;  /* 0x0000006802687223 */ /* 0x140fe2000001080b */
[----:B------:R-:W-:Y:S01]  /*16630*/  FMNMX.FTZ R0, R95, R0, !PT ;  /* 0x000000005f007209 */ /* 0x000fe20007810000 */
[--C-:B------:R-:W-:Y:S01]  /*16640*/  FFMA.FTZ R105, R2, R105, -R11.reuse ;  /* 0x0000006902697223 */ /* 0x100fe2000001080b */
[----:B------:R-:W-:Y:S01]  /*16650*/  FSEL R66, R66, -INF , !P3 ;  /* 0xff80000042427808 */ /* 0x000fe20005800000 */
[--C-:B------:R-:W-:Y:S01]  /*16660*/  FFMA.FTZ R108, R2, R108, -R11.reuse ;  /* 0x0000006c026c7223 */ /* 0x100fe2000001080b */
[----:B------:R-:W-:Y:S01]  /*16670*/  FMNMX.FTZ R0, R98, R0, !PT ;  /* 0x0000000062007209 */ /* 0x000fe20007810000 */
[----:B------:R-:W1:Y:S01]  /*16680*/  MUFU.EX2 R124, R124 ;  /* 0x0000007c007c7308 */ /* 0x000e620000000800 */
[----:B------:R-:W-:Y:S01]  /*16690*/  ISETP.GT.AND P6, PT, R13, 0x99, !P6 ;  /* 0x000000990d00780c */ /* 0x000fe200077c4270 */
[C-C-:B------:R-:W-:Y:S01]  /*166a0*/  FFMA.FTZ R109, R2.reuse, R109, -R11.reuse ;  /* 0x0000006d026d7223 */ /* 0x140fe2000001080b */
[----:B------:R-:W-:Y:S01]  /*166b0*/  FMNMX.FTZ R0, R99, R0, !PT ;  /* 0x0000000063007209 */ /* 0x000fe20007810000 */
[--C-:B------:R-:W-:Y:S01]  /*166c0*/  FFMA.FTZ R112, R2, R112, -R11.reuse ;  /* 0x0000007002707223 */ /* 0x100fe2000001080b */
[----:B------:R-:W-:Y:S01]  /*166d0*/  ISETP.LT.OR P5, PT, R12, 0x99, P5 ;  /* 0x000000990c00780c */ /* 0x000fe20002fa1670 */
[--C-:B------:R-:W-:Y:S01]  /*166e0*/  FFMA.FTZ R113, R2, R113, -R11.reuse ;  /* 0x0000007102717223 */ /* 0x100fe2000001080b */
[----:B------:R-:W-:Y:S01]  /*166f0*/  FMNMX.FTZ R0, R102, R0, !PT ;  /* 0x0000000066007209 */ /* 0x000fe20007810000 */
[----:B------:R-:W3:Y:S01]  /*16700*/  MUFU.EX2 R125, R125 ;  /* 0x0000007d007d7308 */ /* 0x000ee20000000800 */
[----:B------:R-:W-:Y:S01]  /*16710*/  FSEL R67, R67, -INF , !P4 ;  /* 0xff80000043437808 */ /* 0x000fe20006000000 */
[C-C-:B------:R-:W-:Y:S01]  /*16720*/  FFMA.FTZ R116, R2.reuse, R116, -R11.reuse ;  /* 0x0000007402747223 */ /* 0x140fe2000001080b */
[----:B------:R-:W-:Y:S01]  /*16730*/  FMNMX.FTZ R0, R103, R0, !PT ;  /* 0x0000000067007209 */ /* 0x000fe20007810000 */
[--C-:B------:R-:W-:Y:S01]  /*16740*/  FFMA.FTZ R117, R2, R117, -R11.reuse ;  /* 0x0000007502757223 */ /* 0x100fe2000001080b */
[----:B------:R-:W-:Y:S01]  /*16750*/  ISETP.LT.OR P6, PT, R12, 0x9a, P6 ;  /* 0x0000009a0c00780c */ /* 0x000fe200037c1670 */
[--C-:B------:R-:W-:Y:S01]  /*16760*/  FFMA.FTZ R88, R2, R88, -R11.reuse ;  /* 0x0000005802587223 */ /* 0x100fe2000001080b */
[----:B------:R-:W-:Y:S01]  /*16770*/  FMNMX.FTZ R0, R74, R0, !PT ;  /* 0x000000004a007209 */ /* 0x000fe20007810000 */
[----:B------:R-:W4:Y:S01]  /*16780*/  MUFU.EX2 R128, R128 ;  /* 0x0000008000807308 */ /* 0x000f220000000800 */
[----:B------:R-:W-:Y:S01]  /*16790*/  FSEL R70, R70, -INF , !P5 ;  /* 0xff80000046467808 */ /* 0x000fe20006800000 */
[C-C-:B------:R-:W-:Y:S01]  /*167a0*/  FFMA.FTZ R89, R2.reuse, R89, -R11.reuse ;  /* 0x0000005902597223 */ /* 0x140fe2000001080b */
[----:B------:R-:W-:Y:S01]  /*167b0*/  FMNMX.FTZ R0, R75, R0, !PT ;  /* 0x000000004b007209 */ /* 0x000fe20007810000 */
[C-C-:B------:R-:W-:Y:S01]  /*167c0*/  FFMA.FTZ R92, R2.reuse, R92, -R11.reuse ;  /* 0x0000005c025c7223 */ /* 0x140fe2000001080b */
[----:B------:R-:W-:Y:S01]  /*167d0*/  FSEL R71, R71, -INF , !P6 ;  /* 0xff80000047477808 */ /* 0x000fe20007000000 */
[--C-:B------:R-:W-:Y:S01]  /*167e0*/  FFMA.FTZ R93, R2, R93, -R11.reuse ;  /* 0x0000005d025d7223 */ /* 0x100fe2000001080b */
[----:B------:R-:W-:Y:S01]  /*167f0*/  FMNMX.FTZ R0, R78, R0, !PT ;  /* 0x000000004e007209 */ /* 0x000fe20007810000 */
[----:B------:R-:W5:Y:S01]  /*16800*/  MUFU.EX2 R129, R129 ;  /* 0x0000008100817308 */ /* 0x000f620000000800 */
[----:B------:R-:W-:-:S01]  /*16810*/  FFMA.FTZ R96, R2, R96, -R11 ;  /* 0x0000006002607223 */ /* 0x000fc2000001080b */
[C-C-:B------:R-:W-:Y:S01]  /*16820*/  FFMA.FTZ R97, R2.reuse, R97, -R11.reuse ;  /* 0x0000006102617223 */ /* 0x140fe2000001080b */
[----:B------:R-:W-:Y:S01]  /*16830*/  FMNMX.FTZ R0, R79, R0, !PT ;  /* 0x000000004f007209 */ /* 0x000fe20007810000 */
[C-C-:B------:R-:W-:Y:S01]  /*16840*/  FFMA.FTZ R100, R2.reuse, R100, -R11.reuse ;  /* 0x0000006402647223 */ /* 0x140fe2000001080b */
[----:B------:R-:W-:-:S01]  /*16850*/  FFMA.FTZ R101, R2, R101, -R11 ;  /* 0x0000006502657223 */ /* 0x000fc2000001080b */
        /* <DEDUP_REMOVED lines=10> */
[----:B------:R-:W-:Y:S01]  /*16900*/  MUFU.EX2 R133, R133 ;  /* 0x0000008500857308 */ /* 0x000fe20000000800 */
        /* <DEDUP_REMOVED lines=13> */
[----:B------:R-:W-:Y:S01]  /*169e0*/  FFMA.FTZ R11, R2, R69, -R11 ;  /* 0x00000045020b7223 */ /* 0x000fe2000001080b */
[----:B------:R-:W-:Y:S01]  /*169f0*/  FMNMX.FTZ R0, R62, R0, !PT ;  /* 0x000000003e007209 */ /* 0x000fe20007810000 */
[----:B------:R-:W-:Y:S01]  /*16a00*/  MUFU.EX2 R105, R105 ;  /* 0x0000006900697308 */ /* 0x000fe20000000800 */
[----:B------:R-:W-:-:S02]  /*16a10*/  LOP3.LUT P0, RZ, R17, 0x40, RZ, 0xc0, !PT ;  /* 0x0000004011ff7812 */ /* 0x000fc4000780c0ff */
[----:B------:R-:W-:-:S04]  /*16a20*/  FMNMX.FTZ R0, R63, R0, !PT ;  /* 0x000000003f007209 */ /* 0x000fc80007810000 */
[----:B------:R-:W-:Y:S01]  /*16a30*/  FMNMX.FTZ R0, R66, R0, !PT ;  /* 0x0000000042007209 */ /* 0x000fe20007810000 */
[----:B------:R-:W-:Y:S03]  /*16a40*/  MUFU.EX2 R108, R108 ;  /* 0x0000006c006c7308 */ /* 0x000fe60000000800 */
[----:B------:R-:W-:-:S04]  /*16a50*/  FMNMX.FTZ R0, R67, R0, !PT ;  /* 0x0000000043007209 */ /* 0x000fc80007810000 */
[----:B------:R-:W-:Y:S01]  /*16a60*/  FMNMX.FTZ R0, R70, R0, !PT ;  /* 0x0000000046007209 */ /* 0x000fe20007810000 */
[----:B------:R-:W-:Y:S03]  /*16a70*/  MUFU.EX2 R109, R109 ;  /* 0x0000006d006d7308 */ /* 0x000fe60000000800 */
[----:B------:R-:W-:-:S05]  /*16a80*/  FMNMX.FTZ R0, R71, R0, !PT ;  /* 0x0000000047007209 */ /* 0x000fca0007810000 */
[----:B------:R-:W2:Y:S01]  /*16a90*/  SHFL.BFLY PT, R12, R0, 0x2, 0x1f ;  /* 0x0c401f00000c7f89 */ /* 0x000ea200000e0000 */
        /* <DEDUP_REMOVED lines=10> */
[----:B------:R-:W-:-:S03]  /*16b40*/  FSETP.NEU.FTZ.AND P1, PT, R0, -INF , PT ;  /* 0xff8000000000780b */ /* 0x000fc60003f3d000 */
[----:B------:R-:W-:Y:S01]  /*16b50*/  MUFU.EX2 R93, R93 ;  /* 0x0000005d005d7308 */ /* 0x000fe20000000800 */
[----:B------:R-:W-:-:S05]  /*16b60*/  FSEL R12, R0, RZ, P1 ;  /* 0x000000ff000c7208 */ /* 0x000fca0000800000 */
[----:B------:R-:W-:Y:S01]  /*16b70*/  FADD.FTZ R9, -R12, R9 ;  /* 0x000000090c097221 */ /* 0x000fe20000010100 */
[----:B------:R-:W-:-:S01]  /*16b80*/  FFMA.FTZ R12, R2, R0, -8 ;  /* 0xc1000000020c7423 */ /* 0x000fc20000010000 */
[----:B------:R-:W-:Y:S02]  /*16b90*/  MUFU.EX2 R96, R96 ;  /* 0x0000006000607308 */ /* 0x000fe40000000800 */
[----:B------:R-:W-:Y:S02]  /*16ba0*/  FMUL.FTZ R9, R2, R9 ;  /* 0x0000000902097220 */ /* 0x000fe40000410000 */
[----:B------:R-:W-:Y:S01]  /*16bb0*/  FSEL R13, R12, RZ, P1 ;  /* 0x000000ff0c0d7208 */ /* 0x000fe20000800000 */
[----:B------:R-:W-:-:S03]  /*16bc0*/  FFMA.FTZ R12, R10, R20, R120 ;  /* 0x000000140a0c7223 */ /* 0x000fc60000010078 */
[----:B------:R-:W-:Y:S01]  /*16bd0*/  MUFU.EX2 R9, R9 ;  /* 0x0000000900097308 */ /* 0x000fe20000000800 */
[----:B------:R-:W-:-:S01]  /*16be0*/  FFMA.FTZ R122, R2, R122, -R13 ;  /* 0x0000007a027a7223 */ /* 0x000fc2000001080d */
[----:B0-----:R-:W-:Y:S01]  /*16bf0*/  FADD.FTZ R12, R121, R12 ;  /* 0x0000000c790c7221 */ /* 0x001fe20000010000 */
[----:B------:R-:W-:-:S01]  /*16c00*/  FFMA.FTZ R123, R2, R123, -R13 ;  /* 0x0000007b027b7223 */ /* 0x000fc2000001080d */
[C-C-:B------:R-:W-:Y:S01]  /*16c10*/  FFMA.FTZ R126, R2.reuse, R126, -R13.reuse ;  /* 0x0000007e027e7223 */ /* 0x140fe2000001080d */
[----:B------:R-:W-:-:S01]  /*16c20*/  FFMA.FTZ R127, R2, R127, -R13 ;  /* 0x0000007f027f7223 */ /* 0x000fc2000001080d */
[----:B-1----:R-:W-:Y:S01]  /*16c30*/  FADD.FTZ R12, R124, R12 ;  /* 0x0000000c7c0c7221 */ /* 0x002fe20000010000 */
[----:B------:R-:W-:-:S01]  /*16c40*/  FFMA.FTZ R130, R2, R130, -R13 ;  /* 0x0000008202827223 */ /* 0x000fc2000001080d */
[----:B------:R-:W0:Y:S01]  /*16c50*/  MUFU.EX2 R122, R122 ;  /* 0x0000007a007a7308 */ /* 0x000e220000000800 */
[----:B------:R-:W-:-:S01]  /*16c60*/  FFMA.FTZ R131, R2, R131, -R13 ;  /* 0x0000008302837223 */ /* 0x000fc2000001080d */
[----:B---3--:R-:W-:Y:S01]  /*16c70*/  FADD.FTZ R12, R125, R12 ;  /* 0x0000000c7d0c7221 */ /* 0x008fe20000010000 */
[----:B------:R-:W-:-:S01]  /*16c80*/  FFMA.FTZ R134, R2, R134, -R13 ;  /* 0x0000008602867223 */ /* 0x000fc2000001080d */
[C-C-:B------:R-:W-:Y:S01]  /*16c90*/  FFMA.FTZ R135, R2.reuse, R135, -R13.reuse ;  /* 0x0000008702877223 */ /* 0x140fe2000001080d */
[----:B------:R-:W-:-:S01]  /*16ca0*/  FFMA.FTZ R106, R2, R106, -R13 ;  /* 0x0000006a026a7223 */ /* 0x000fc2000001080d */
[----:B----4-:R-:W-:Y:S01]  /*16cb0*/  FADD.FTZ R12, R128, R12 ;  /* 0x0000000c800c7221 */ /* 0x010fe20000010000 */
[----:B------:R-:W-:-:S01]  /*16cc0*/  FFMA.FTZ R107, R2, R107, -R13 ;  /* 0x0000006b026b7223 */ /* 0x000fc2000001080d */
[----:B------:R-:W1:Y:S01]  /*16cd0*/  MUFU.EX2 R123, R123 ;  /* 0x0000007b007b7308 */ /* 0x000e620000000800 */
[----:B------:R-:W-:-:S01]  /*16ce0*/  FFMA.FTZ R110, R2, R110, -R13 ;  /* 0x0000006e026e7223 */ /* 0x000fc2000001080d */
[----:B-----5:R-:W-:Y:S01]  /*16cf0*/  FADD.FTZ R12, R129, R12 ;  /* 0x0000000c810c7221 */ /* 0x020fe20000010000 */
[----:B------:R-:W-:-:S01]  /*16d00*/  FFMA.FTZ R111, R2, R111, -R13 ;  /* 0x0000006f026f7223 */ /* 0x000fc2000001080d */
[C-C-:B------:R-:W-:Y:S01]  /*16d10*/  FFMA.FTZ R114, R2.reuse, R114, -R13.reuse ;  /* 0x0000007202727223 */ /* 0x140fe2000001080d */
[----:B------:R-:W-:-:S01]  /*16d20*/  FFMA.FTZ R115, R2, R115, -R13 ;  /* 0x0000007302737223 */ /* 0x000fc2000001080d */
[----:B------:R-:W-:Y:S01]  /*16d30*/  FADD.FTZ R12, R132, R12 ;  /* 0x0000000c840c7221 */ /* 0x000fe20000010000 */
[----:B------:R-:W-:-:S01]  /*16d40*/  FFMA.FTZ R118, R2, R118, -R13 ;  /* 0x0000007602767223 */ /* 0x000fc2000001080d */
[----:B------:R-:W2:Y:S01]  /*16d50*/  MUFU.EX2 R126, R126 ;  /* 0x0000007e007e7308 */ /* 0x000ea20000000800 */
[----:B0-----:R-:W-:-:S01]  /*16d60*/  FFMA.FTZ R21, R9, R21, R122 ;  /* 0x0000001509157223 */ /* 0x001fc2000001007a */
        /* <DEDUP_REMOVED lines=49> */
[----:B------:R-:W-:-:S03]  /*17080*/  FFMA.FTZ R13, R2, R71, -R13 ;  /* 0x00000047020d7223 */ /* 0x000fc6000001080d */
        /* <DEDUP_REMOVED lines=90> */
[----:B0-----:R-:W-:-:S05]  /*17630*/  FADD.FTZ R12, R11, R12 ;  /* 0x0000000c0b0c7221 */ /* 0x001fca0000010000 */
[----:B------:R0:W-:Y:S02]  /*17640*/  STL [R1], R12 ;  /* 0x0000000c01007387 */ /* 0x0001e40000100800 */
        /* <DEDUP_REMOVED lines=9> */
[----:B--2---:R-:W-:-:S04]  /*176e0*/  FADD.FTZ R14, R67, R14 ;  /* 0x0000000e430e7221 */ /* 0x004fc80000010000 */
[----:B---3--:R-:W-:-:S04]  /*176f0*/  FADD.FTZ R14, R70, R14 ;  /* 0x0000000e460e7221 */ /* 0x008fc80000010000 */
[----:B-1----:R-:W-:Y:S01]  /*17700*/  FADD.FTZ R21, R13, R14 ;  /* 0x0000000e0d157221 */ /* 0x002fe20000010000 */
[----:B0-----:R-:W-:Y:S06]  /*17710*/  @!P0 BRA `(.L_x_12317) ;  /* 0x0000000000048947 */ /* 0x001fec0003800000 */
[----:B------:R-:W-:Y:S01]  /*17720*/  BPT.TRAP 0x1 ;  /* 0x000000040000795c */ /* 0x000fe20000300000 */
.L_x_12317:
[----:B------:R-:W2:Y:S01]  /*17730*/  LDL R12, [R1+0x2c] ;  /* 0x00002c00010c7983 */ /* 0x000ea20000100800 */
[----:B------:R-:W-:Y:S01]  /*17740*/  VIADD R15, R15, 0x13260 ;  /* 0x000132600f0f7836 */ /* 0x000fe20000000000 */
        /* <DEDUP_REMOVED lines=20> */
[----:B--2---:R-:W-:Y:S02]  /*17890*/  PRMT R15, R12, 0x654, R15 ;  /* 0x000006540c0f7816 */ /* 0x004fe4000000000f */
[----:B------:R-:W2:Y:S01]  /*178a0*/  LDL R12, [R1+0x40] ;  /* 0x00004000010c7983 */ /* 0x000ea20000100800 */
[----:B------:R-:W-:Y:S01]  /*178b0*/  F2FP.SATFINITE.E4M3.F32.PACK_AB_MERGE_C R138, R65, R64, R11 ;  /* 0x00000040418a723e */ /* 0x000fe2000480700b */
        /* <DEDUP_REMOVED lines=56> */
[C---:B--2---:R-:W-:Y:S01]  /*17c40*/  ISETP.GT.AND P1, PT, R8.reuse, R12, PT ;  /* 0x0000000c0800720c */ /* 0x044fe20003f24270 */
[----:B------:R-:W-:-:S12]  /*17c50*/  VIADD R8, R8, 0xffffffff ;  /* 0xffffffff08087836 */ /* 0x000fd80000000000 */
[----:B0-----:R-:W-:Y:S05]  /*17c60*/  @P1 BRA `(.L_x_12318) ;  /* 0xffffffbc00781947 */ /* 0x001fea000383ffff */
.L_x_12298:
[----:B------:R-:W-:Y:S05]  /*17c70*/  BSYNC B0 ;  /* 0x0000000000007941 */ /* 0x000fea0003800000 */
.L_x_12297:
[----:B------:R-:W-:Y:S06]  /*17c80*/  BAR.ARV 0x8, 0x200 ;  /* 0x0208000000007b1d */ /* 0x000fec0000002000 */
[----:B------:R-:W-:Y:S05]  /*17c90*/  @!P0 BRA `(.L_x_12319) ;  /* 0x0000000000048947 */ /* 0x000fea0003800000 */
[----:B------:R-:W-:Y:S01]  /*17ca0*/  BPT.TRAP 0x1 ;  /* 0x000000040000795c */ /* 0x000fe20000300000 */
.L_x_12319:
[----:B------:R-:W-:Y:S01]  /*17cb0*/  IMAD R13, R19, 0x8, R18 ;  /* 0x00000008130d7824 */ /* 0x000fe200078e0212 */
[----:B------:R-:W-:-:S04]  /*17cc0*/  SHF.L.U32 R4, R156, 0x1f, RZ ;  /* 0x0000001f9c047819 */ /* 0x000fc800000006ff */
[----:B------:R0:W1:Y:S01]  /*17cd0*/  SYNCS.PHASECHK.TRANS64.TRYWAIT P1, [R13+URZ+0x13250], R4 ;  /* 0x013250040d0075a7 */ /* 0x000062000802017f */
[----:B------:R-:W-:Y:S05]  /*17ce0*/  @!P0 BRA `(.L_x_12320) ;  /* 0x0000000000048947 */ /* 0x000fea0003800000 */
[----:B------:R-:W-:Y:S01]  /*17cf0*/  BPT.TRAP 0x1 ;  /* 0x000000040000795c */ /* 0x000fe20000300000 */
.L_x_12320:
[----:B------:R-:W-:Y:S04]  /*17d00*/  BSSY B0, `(.L_x_12321) ;  /* 0x0000004000007945 */ /* 0x000fe80003800000 */
[----:B-1----:R-:W-:Y:S05]  /*17d10*/  @P1 BRA `(.L_x_12322) ;  /* 0x0000000000081947 */ /* 0x002fea0003800000 */
[----:B------:R-:W1:Y:S02]  /*17d20*/  SYNCS.PHASECHK.TRANS64.TRYWAIT P1, [R13+URZ+0x13250], R4 ;  /* 0x013250040d0075a7 */ /* 0x000e64000802017f */
[----:B-1----:R-:W-:Y:S05]  /*17d30*/  @!P1 BRA `(.L_x_12323) ;  /* 0x000000b000109947 */ /* 0x002fea0003800000 */
.L_x_12322:
[----:B------:R-:W-:Y:S05]  /*17d40*/  BSYNC B0 ;  /* 0x0000000000007941 */ /* 0x000fea0003800000 */
.L_x_12321:
[----:B------:R-:W2:Y:S01]  /*17d50*/  LDL.LU R15, [R1+0x4c] ;  /* 0x00004c00010f7983 */ /* 0x000ea20000300800 */
[----:B------:R-:W-:-:S03]  /*17d60*/  ULDC.64 UR4, c[0x0][0x9a0] ;  /* 0x0002680000047ab9 */ /* 0x000fc60000000a00 */
[----:B------:R-:W3:Y:S04]  /*17d70*/  LDL R14, [R1+0x50] ;  /* 0x00005000010e7983 */ /* 0x000ee80000100800 */
[----:B------:R-:W4:Y:S01]  /*17d80*/  LDL.LU R12, [R1] ;  /* 0x00000000010c7983 */ /* 0x000f220000300800 */
[----:B------:R-:W-:Y:S01]  /*17d90*/  VIADD R18, R18, 0x1000 ;  /* 0x0000100012127836 */ /* 0x000fe20000000000 */
[----:B------:R-:W-:Y:S01]  /*17da0*/  ISETP.NE.U32.AND P1, PT, RZ, UR4, PT ;  /* 0x00000004ff007c0c */ /* 0x000fe2000bf25070 */
[----:B------:R-:W-:Y:S01]  /*17db0*/  IMAD.MOV.U32 R5, RZ, RZ, -0x3ffffff0 ;  /* 0xc0000010ff057424 */ /* 0x000fe200078e00ff */
[----:B------:R-:W-:Y:S02]  /*17dc0*/  WARPGROUP.ARRIVE ;  /* 0x00000000000079c5 */ /* 0x000fe40000000000 */
[----:B------:R-:W-:-:S02]  /*17dd0*/  SHF.R.U32.HI R18, RZ, 0x4, R18 ;  /* 0x00000004ff127819 */ /* 0x000fc40000011612 */
[----:B------:R-:W-:Y:S02]  /*17de0*/  R2UR UR7, R5 ;  /* 0x00000000050772ca */ /* 0x000fe400000e0000 */
[----:B------:R-:W-:Y:S02]  /*17df0*/  LOP3.LUT R18, R18, 0x3fff, RZ, 0xc0, !PT ;  /* 0x00003fff12127812 */ /* 0x000fe400078ec0ff */
[----:B------:R-:W-:Y:S02]  /*17e00*/  ISETP.NE.AND.EX P1, PT, RZ, UR5, PT, P1 ;  /* 0x00000005ff007c0c */ /* 0x000fe4000bf25310 */
[----:B------:R-:W-:-:S05]  /*17e10*/  LOP3.LUT R18, R18, 0x10000, RZ, 0xfc, !PT ;  /* 0x0001000012127812 */ /* 0x000fca00078efcff */
[----:B01----:R-:W-:-:S05]  /*17e20*/  IMAD R4, R19, 0x280, R18 ;  /* 0x0000028013047824 */ /* 0x003fca00078e0212 */
[----:B------:R-:W-:Y:S01]  /*17e30*/  R2UR UR6, R4 ;  /* 0x00000000040672ca */ /* 0x000fe200000e0000 */
[----:B------:R-:W0:Y:S08]  /*17e40*/  @P1 LDC.64 R8, c[0x0][0x9c8] ;  /* 0x00027200ff081b82 */ /* 0x000e300000000a00 */
[----:B------:R-:W3:Y:S04]  /*17e50*/  @P1 LDC.64 R10, c[0x0][0x9d0] ;  /* 0x00027400ff0a1b82 */ /* 0x000ee80000000a00 */
[----:B------:R-:W-:Y:S03]  /*17e60*/  QGMMA.64x64x32.F32.E4M3.E4M3 R24, R152, gdesc[UR4], R24, gsb0 ;  /* 0x00e0000498187df3 */ /* 0x000fe60008000818 */
[----:B------:R-:W-:-:S02]  /*17e70*/  WARPGROUP.DEPBAR.LE gsb0, 0x0 ;  /* 0x00008000000079c5 */ /* 0x000fc40000010000 */
[----:B------:R-:W-:Y:S01]  /*17e80*/  WARPGROUP.ARRIVE ;  /* 0x00000000000079c5 */ /* 0x000fe20000000000 */
[----:B--2---:R-:W-:-:S05]  /*17e90*/  @P1 SHF.R.S32.HI R7, RZ, 0x1f, R15 ;  /* 0x0000001fff071819 */ /* 0x004fca000001140f */
[----:B0-----:R-:W-:-:S04]  /*17ea0*/  @P1 IMAD R6, R7, R8, RZ ;  /* 0x0000000807061224 */ /* 0x001fc800078e02ff */
[C---:B------:R-:W-:Y:S02]  /*17eb0*/  @P1 IMAD R5, R15.reuse, R9, R6 ;  /* 0x000000090f051224 */ /* 0x040fe400078e0206 */
[----:B------:R-:W-:-:S04]  /*17ec0*/  @P1 IMAD.WIDE.U32 R6, R15, R8, RZ ;  /* 0x000000080f061225 */ /* 0x000fc800078e00ff */
[----:B------:R-:W-:Y:S02]  /*17ed0*/  @P1 IMAD.IADD R7, R7, 0x1, R5 ;  /* 0x0000000107071824 */ /* 0x000fe400078e0205 */
[----:B---3--:R-:W-:-:S04]  /*17ee0*/  @P1 IMAD.WIDE.U32 R6, R14, R10, R6 ;  /* 0x0000000a0e061225 */ /* 0x008fc800078e0006 */
[----:B------:R-:W-:Y:S01]  /*17ef0*/  @P1 IMAD R5, R14, R11, R7 ;  /* 0x0000000b0e051224 */ /* 0x000fe200078e0207 */
[C---:B------:R-:W-:Y:S01]  /*17f00*/  @P1 LEA R8, P2, R6.reuse, UR4, 0x2 ;  /* 0x0000000406081c11 */ /* 0x040fe2000f8410ff */
[----:B------:R-:W-:Y:S02]  /*17f10*/  IMAD.MOV.U32 R10, RZ, RZ, 0x3f800000 ;  /* 0x3f800000ff0a7424 */ /* 0x000fe400078e00ff */
[----:B------:R-:W-:Y:S01]  /*17f20*/  IMAD.MOV.U32 R7, RZ, RZ, -0x3ffffff0 ;  /* 0xc0000010ff077424 */ /* 0x000fe200078e00ff */
[----:B------:R-:W-:Y:S01]  /*17f30*/  @P1 LEA.HI.X R9, R6, UR5, R5, 0x2, P2 ;  /* 0x0000000506091c11 */ /* 0x000fe200090f1405 */
[----:B------:R-:W-:-:S03]  /*17f40*/  VIADD R6, R4, 0x80 ;  /* 0x0000008004067836 */ /* 0x000fc60000000000 */
[----:B------:R-:W-:Y:S01]  /*17f50*/  R2UR UR7, R7 ;  /* 0x00000000070772ca */ /* 0x000fe200000e0000 */
[----:B------:R0:W2:Y:S01]  /*17f60*/  @P1 LDG.E R10, desc[UR40][R8.64] ;  /* 0x00000028080a1981 */ /* 0x0000a2000c1e1900 */
[----:B------:R-:W-:Y:S01]  /*17f70*/  R2UR UR6, R6 ;  /* 0x00000000060672ca */ /* 0x000fe200000e0000 */
[----:B------:R-:W-:Y:S02]  /*17f80*/  VIADD R6, R4, 0x100 ;  /* 0x0000010004067836 */ /* 0x000fe40000000000 */
[----:B------:R-:W-:Y:S01]  /*17f90*/  IMAD.MOV.U32 R7, RZ, RZ, -0x3ffffff0 ;  /* 0xc0000010ff077424 */ /* 0x000fe200078e00ff */
[----:B----4-:R-:W-:Y:S01]  /*17fa0*/  SHFL.BFLY PT, R5, R12, 0x2, 0x1f ;  /* 0x0c401f000c057f89 */ /* 0x010fe200000e0000 */
[----:B------:R-:W-:-:S03]  /*17fb0*/  IMAD.MOV.U32 R20, RZ, RZ, -0x800000 ;  /* 0xff800000ff147424 */ /* 0x000fc600078e00ff */
[----:B0-----:R-:W0:Y:S01]  /*17fc0*/  SHFL.BFLY PT, R8, R21, 0x2, 0x1f ;  /* 0x0c401f0015087f89 */ /* 0x001e2200000e0000 */
[----:B------:R-:W-:-:S04]  /*17fd0*/  IMAD.MOV.U32 R9, RZ, RZ, RZ ;  /* 0x000000ffff097224 */ /* 0x000fc800078e00ff */
[----:B------:R-:W-:Y:S01]  /*17fe0*/  QGMMA.64x64x32.F32.E4M3.E4M3 R24, R148, gdesc[UR4], R24, gsb0 ;  /* 0x00e0000494187df3 */ /* 0x000fe20008000818 */
[----:B------:R-:W-:Y:S01]  /*17ff0*/  R2UR UR6, R6 ;  /* 0x00000000060672ca */ /* 0x000fe200000e0000 */
[C---:B------:R-:W-:Y:S01]  /*18000*/  VIADD R6, R4.reuse, 0x180 ;  /* 0x0000018004067836 */ /* 0x040fe20000000000 */
[----:B------:R-:W-:Y:S01]  /*18010*/  R2UR UR7, R7 ;  /* 0x00000000070772ca */ /* 0x000fe200000e0000 */
[----:B------:R-:W-:Y:S02]  /*18020*/  IMAD.MOV.U32 R7, RZ, RZ, -0x3ffffff0 ;  /* 0xc0000010ff077424 */ /* 0x000fe400078e00ff */
[----:B------:R-:W-:Y:S02]  /*18030*/  VIADD R4, R4, 0x200 ;  /* 0x0000020004047836 */ /* 0x000fe40000000000 */
[----:B0-----:R-:W-:-:S01]  /*18040*/  FADD.FTZ R8, R8, R21 ;  /* 0x0000001508087221 */ /* 0x001fc20000010000 */
[----:B------:R-:W-:Y:S01]  /*18050*/  IMAD.MOV.U32 R21, RZ, RZ, -0x800000 ;  /* 0xff800000ff157424 */ /* 0x000fe200078e00ff */
[----:B------:R-:W-:-:S02]  /*18060*/  WARPGROUP.DEPBAR.LE gsb0, 0x0 ;  /* 0x00008000000079c5 */ /* 0x000fc40000010000 */
[----:B------:R-:W-:-:S06]  /*18070*/  WARPGROUP.ARRIVE ;  /* 0x00000000000079c5 */ /* 0x000fcc0000000000 */
[----:B------:R-:W-:Y:S01]  /*18080*/  QGMMA.64x64x32.F32.E4M3.E4M3 R24, R144, gdesc[UR4], R24, gsb0 ;  /* 0x00e0000490187df3 */ /* 0x000fe20008000818 */
[----:B------:R-:W-:Y:S01]  /*18090*/  R2UR UR6, R6 ;  /* 0x00000000060672ca */ /* 0x000fe200000e0000 */
[----:B------:R-:W-:Y:S01]  /*180a0*/  FADD.FTZ R6, R5, R12 ;  /* 0x0000000c05067221 */ /* 0x000fe20000010000 */
[----:B------:R-:W-:Y:S01]  /*180b0*/  R2UR UR7, R7 ;  /* 0x00000000070772ca */ /* 0x000fe200000e0000 */
[----:B------:R-:W-:-:S03]  /*180c0*/  IMAD.MOV.U32 R5, RZ, RZ, -0x3ffffff0 ;  /* 0xc0000010ff057424 */ /* 0x000fc600078e00ff */
[----:B------:R-:W0:Y:S02]  /*180d0*/  SHFL.BFLY PT, R7, R6, 0x1, 0x1f ;  /* 0x0c201f0006077f89 */ /* 0x000e2400000e0000 */
[----:B0-----:R-:W-:-:S04]  /*180e0*/  FADD.FTZ R7, R6, R7 ;  /* 0x0000000706077221 */ /* 0x001fc80000010000 */
[C---:B------:R-:W-:Y:S01]  /*180f0*/  FMUL.FTZ R14, R7.reuse, 0.00390625 ;  /* 0x3b800000070e7820 */ /* 0x040fe20000410000 */
[----:B------:R-:W-:-:S04]  /*18100*/  FSETP.NE.FTZ.AND P1, PT, R7, RZ, PT ;  /* 0x000000ff0700720b */ /* 0x000fc80003f35000 */
[----:B------:R-:W-:-:S13]  /*18110*/  FSETP.NE.FTZ.AND P2, PT, R14, RZ, PT ;  /* 0x000000ff0e00720b */ /* 0x000fda0003f55000 */
[----:B------:R-:W0:Y:S01]  /*18120*/  @P2 MUFU.LG2 R6, R14 ;  /* 0x0000000e00062308 */ /* 0x000e220000000c00 */
[----:B------:R-:W-:Y:S02]  /*18130*/  WARPGROUP.DEPBAR.LE gsb0, 0x0 ;  /* 0x00008000000079c5 */ /* 0x000fe40000010000 */
[----:B------:R-:W-:-:S06]  /*18140*/  WARPGROUP.ARRIVE ;  /* 0x00000000000079c5 */ /* 0x000fcc0000000000 */
[----:B------:R-:W-:Y:S01]  /*18150*/  QGMMA.64x64x32.F32.E4M3.E4M3 R24, R140, gdesc[UR4], R24, gsb0 ;  /* 0x00e000048c187df3 */ /* 0x000fe20008000818 */
[----:B------:R-:W-:Y:S01]  /*18160*/  R2UR UR6, R4 ;  /* 0x00000000040672ca */ /* 0x000fe200000e0000 */
[----:B------:R-:W-:Y:S01]  /*18170*/  @P2 FMUL.FTZ R4, R2, 0.69314718246459960938 ;  /* 0x3f31721802042820 */ /* 0x000fe20000410000 */
[----:B------:R-:W-:Y:S02]  /*18180*/  R2UR UR7, R5 ;  /* 0x00000000050772ca */ /* 0x000fe400000e0000 */
[----:B------:R-:W1:Y:S02]  /*18190*/  SHFL.BFLY PT, R5, R8, 0x1, 0x1f ;  /* 0x0c201f0008057f89 */ /* 0x000e6400000e0000 */
[----:B-1----:R-:W-:-:S01]  /*181a0*/  FADD.FTZ R12, R8, R5 ;  /* 0x00000005080c7221 */ /* 0x002fc20000010000 */
[----:B------:R-:W-:-:S03]  /*181b0*/  IMAD.MOV.U32 R5, RZ, RZ, RZ ;  /* 0x000000ffff057224 */ /* 0x000fc600078e00ff */
[----:B------:R-:W-:-:S03]  /*181c0*/  FMUL.FTZ R15, R12, 0.00390625 ;  /* 0x3b8000000c0f7820 */ /* 0x000fc60000410000 */
[----:B------:R0:W-:Y:S01]  /*181d0*/  @P1 MUFU.RCP R5, R7 ;  /* 0x0000000700051308 */ /* 0x0001e20000001000 */
[----:B------:R-:W-:Y:S02]  /*181e0*/  FSETP.NE.FTZ.AND P1, PT, R12, RZ, PT ;  /* 0x000000ff0c00720b */ /* 0x000fe40003f35000 */
[----:B------:R-:W-:Y:S01]  /*181f0*/  FSETP.NE.FTZ.AND P3, PT, R15, RZ, PT ;  /* 0x000000ff0f00720b */ /* 0x000fe20003f75000 */
[----:B0-----:R-:W-:-:S04]  /*18200*/  @P2 FMUL.FTZ R7, R6, 0.69314718246459960938 ;  /* 0x3f31721806072820 */ /* 0x001fc80000410000 */
[----:B------:R-:W-:-:S06]  /*18210*/  @P2 FFMA.FTZ R21, R4, R3, R7 ;  /* 0x0000000304152223 */ /* 0x000fcc0000010007 */
[----:B------:R-:W-:Y:S02]  /*18220*/  @P1 MUFU.RCP R9, R12 ;  /* 0x0000000c00091308 */ /* 0x000fe40000001000 */
[----:B------:R-:W-:-:S06]  /*18230*/  @P3 FMUL.FTZ R2, R2, 0.69314718246459960938 ;  /* 0x3f31721802023820 */ /* 0x000fcc0000410000 */
[----:B------:R-:W0:Y:S02]  /*18240*/  @P3 MUFU.LG2 R8, R15 ;  /* 0x0000000f00083308 */ /* 0x000e240000000c00 */
[----:B0-----:R-:W-:Y:S01]  /*18250*/  @P3 FMUL.FTZ R11, R8, 0.69314718246459960938 ;  /* 0x3f317218080b3820 */ /* 0x001fe20000410000 */
[----:B------:R-:W-:Y:S02]  /*18260*/  WARPGROUP.DEPBAR.LE gsb0, 0x0 ;  /* 0x00008000000079c5 */ /* 0x000fe40000010000 */
[----:B------:R-:W-:Y:S01]  /*18270*/  WARPGROUP.ARRIVE ;  /* 0x00000000000079c5 */ /* 0x000fe20000000000 */
[----:B------:R-:W-:-:S05]  /*18280*/  @P3 FFMA.FTZ R20, R2, R0, R11 ;  /* 0x0000000002143223 */ /* 0x000fca000001000b */
[----:B------:R-:W-:Y:S01]  /*18290*/  QGMMA.64x64x32.F32.E4M3.E4M3 R24, R136, gdesc[UR4], R24, gsb0 ;  /* 0x00e0000488187df3 */ /* 0x000fe20008000818 */
[-C--:B--2---:R-:W-:Y:S01]  /*182a0*/  FMUL.FTZ R5, R5, R10.reuse ;  /* 0x0000000a05057220 */ /* 0x084fe20000410000 */
[----:B------:R-:W-:Y:S01]  /*182b0*/  FMUL.FTZ R9, R9, R10 ;  /* 0x0000000a09097220 */ /* 0x000fe20000410000 */
[----:B------:R-:W-:Y:S02]  /*182c0*/  WARPGROUP.DEPBAR.LE gsb0, 0x0 ;  /* 0x00008000000079c5 */ /* 0x000fe40000010000 */
[----:B------:R-:W-:Y:S05]  /*182d0*/  @!P0 BRA `(.L_x_12324) ;  /* 0x0000000000048947 */ /* 0x000fea0003800000 */
[----:B------:R-:W-:Y:S01]  /*182e0*/  BPT.TRAP 0x1 ;  /* 0x000000040000795c */ /* 0x000fe20000300000 */
.L_x_12324:
[----:B------:R-:W2:Y:S01]  /*182f0*/  LDL.LU R2, [R1+0x2c] ;  /* 0x00002c0001027983 */ /* 0x000ea20000300800 */
[----:B------:R-:W-:Y:S02]  /*18300*/  VIADD R0, R13, 0x13260 ;  /* 0x000132600d007836 */ /* 0x000fe40000000000 */
[-C--:B------:R-:W-:Y:S01]  /*18310*/  FMUL.FTZ R24, R24, R5.reuse ;  /* 0x0000000518187220 */ /* 0x080fe20000410000 */
[-C--:B------:R-:W-:Y:S02]  /*18320*/  FMUL.FTZ R29, R29, R5.reuse ;  /* 0x000000051d1d7220 */ /* 0x080fe40000410000 */
[----:B--2---:R-:W-:Y:S02]  /*18330*/  PRMT R0, R2, 0x654, R0 ;  /* 0x0000065402007816 */ /* 0x004fe40000000000 */
[----:B------:R-:W2:Y:S01]  /*18340*/  LDL.LU R2, [R1+0x64] ;  /* 0x0000640001027983 */ /* 0x000ea20000300800 */
[----:B------:R-:W-:Y:S01]  /*18350*/  VIADD R19, R19, 0x1 ;  /* 0x0000000113137836 */ /* 0x000fe20000000000 */
[----:B------:R0:W-:Y:S01]  /*18360*/  SYNCS.ARRIVE.TRANS64.RED.A1T0 RZ, [R0+URZ], RZ ;  /* 0x000000ff00ff79a7 */ /* 0x0001e2000810043f */
        /* <DEDUP_REMOVED lines=34> */
[----:B------:R-:W-:Y:S01]  /*18590*/  SEL R19, R19, RZ, P1 ;  /* 0x000000ff13137207 */ /* 0x000fe20000800000 */
[----:B--2---:R-:W-:-:S05]  /*185a0*/  VIADD R2, R2, 0x1 ;  /* 0x0000000102027836 */ /* 0x004fca0000000000 */
[----:B------:R0:W-:Y:S02]  /*185b0*/  STL [R1+0x64], R2 ;  /* 0x0000640201007387 */ /* 0x0001e40000100800 */
.L_x_12214:
[----:B------:R-:W2:Y:S01]  /*185c0*/  LDL R79, [R1+0x5c] ;  /* 0x00005c00014f7983 */ /* 0x000ea20000100800 */
[----:B------:R-:W0:Y:S01]  /*185d0*/  S2UR UR4, SR_CgaCtaId ;  /* 0x00000000000479c3 */ /* 0x000e220000008800 */
[----:B------:R-:W-:Y:S01]  /*185e0*/  MOV R18, 0x400 ;  /* 0x0000040000127802 */ /* 0x000fe20000000f00 */
[----:B------:R-:W-:Y:S01]  /*185f0*/  BSSY B0, `(.L_x_12325) ;  /* 0x00002ab000007945 */ /* 0x000fe20003800000 */
[----:B------:R-:W1:Y:S01]  /*18600*/  S2R R81, SR_TID.X ;  /* 0x0000000000517919 */ /* 0x000e620000002100 */
[----:B0-----:R-:W-:-:S05]  /*18610*/  IMAD.U32 R0, RZ, RZ, UR4 ;  /* 0x00000004ff007e24 */ /* 0x001fca000f8e00ff */
[----:B------:R-:W-:Y:S01]  /*18620*/  LEA R18, R0, R18, 0x18 ;  /* 0x0000001200127211 */ /* 0x000fe200078ec0ff */
[----:B------:R-:W-:Y:S01]  /*18630*/  BAR.SYNC.DEFER_BLOCKING 0x5, 0x200 ;  /* 0x0148000000007b1d */ /* 0x000fe20000010000 */
[----:B-1----:R-:W-:-:S05]  /*18640*/  VIADD R62, R81, 0xffffff80 ;  /* 0xffffff80513e7836 */ /* 0x002fca0000000000 */
[----:B------:R-:W-:Y:S01]  /*18650*/  STL [R1+0x2c], R0 ;  /* 0x00002c0001007387 */ /* 0x000fe20000100800 */
[----:B------:R-:W-:-:S04]  /*18660*/  SHF.R.S32.HI R65, RZ, 0x1f, R62 ;  /* 0x0000001fff417819 */ /* 0x000fc8000001143e */
[----:B------:R-:W-:Y:S01]  /*18670*/  LEA.HI R63, R65, R62, RZ, 0x3 ;  /* 0x0000003e413f7211 */ /* 0x000fe200078f18ff */
[----:B------:R-:W0:Y:S04]  /*18680*/  LDS.128 R4, [R18+0x132d0] ;  /* 0x0132d00012047984 */ /* 0x000e280000000c00 */
[----:B0-----:R0:W-:Y:S04]  /*18690*/  STL.64 [R1+0x40], R4 ;  /* 0x0000400401007387 */ /* 0x0011e80000100a00 */
[----:B------:R1:W-:Y:S01]  /*186a0*/  STL.64 [R1+0x48], R6 ;  /* 0x0000480601007387 */ /* 0x0003e20000100a00 */
[----:B0-----:R-:W-:-:S02]  /*186b0*/  LOP3.LUT R5, R63, 0xfffffff8, RZ, 0xc0, !PT ;  /* 0xfffffff83f057812 */ /* 0x001fc400078ec0ff */
[----:B------:R-:W-:-:S03]  /*186c0*/  SHF.R.S32.HI R63, RZ, 0x3, R63 ;  /* 0x00000003ff3f7819 */ /* 0x000fc6000001143f */
[----:B------:R-:W-:-:S04]  /*186d0*/  IMAD.IADD R60, R62, 0x1, -R5 ;  /* 0x000000013e3c7824 */ /* 0x000fc800078e0a05 */
[----:B------:R-:W-:-:S05]  /*186e0*/  IMAD.SHL.U32 R0, R60, 0x8, RZ ;  /* 0x000000083c007824 */ /* 0x000fca00078e00ff */
[----:B------:R-:W-:Y:S01]  /*186f0*/  SHF.R.S32.HI R61, RZ, 0x1f, R0 ;  /* 0x0000001fff3d7819 */ /* 0x000fe20000011400 */
[----:B------:R-:W-:Y:S06]  /*18700*/  BAR.ARV 0x4, 0x200 ;  /* 0x0108000000007b1d */ /* 0x000fec0000002000 */
[----:B--2---:R-:W-:-:S13]  /*18710*/  ISETP.NE.AND P1, PT, R79, RZ, PT ;  /* 0x000000ff4f00720c */ /* 0x004fda0003f25270 */
[----:B------:R-:W0:Y:S02]  /*18720*/  @!P1 LDC R79, c[0x0][0xad4] ;  /* 0x0002b500ff4f9b82 */ /* 0x000e240000000800 */
[----:B0-----:R1:W-:Y:S01]  /*18730*/  @!P1 STL [R1+0x5c], R79 ;  /* 0x00005c4f01009387 */ /* 0x0013e20000100800 */
[----:B------:R-:W-:Y:S05]  /*18740*/  @P0 BRA `(.L_x_12326) ;  /* 0x0000001c00ec0947 */ /* 0x000fea0003800000 */
[----:B------:R-:W-:Y:S01]  /*18750*/  IMAD.SHL.U32 R2, R81, 0x4, RZ ;  /* 0x0000000451027824 */ /* 0x000fe200078e00ff */
[----:B------:R-:W-:Y:S01]  /*18760*/  ULDC.64 UR4, c[0x4][0x38] ;  /* 0x01000e0000047ab9 */ /* 0x000fe20000000a00 */
[----:B------:R-:W2:Y:S01]  /*18770*/  LDL R84, [R1+0x50] ;  /* 0x0000500001547983 */ /* 0x000ea20000100800 */
[----:B------:R-:W0:Y:S02]  /*18780*/  S2R R5, SR_SWINHI ;  /* 0x0000000000057919 */ /* 0x000e240000002f00 */
[----:B------:R-:W-:Y:S01]  /*18790*/  LOP3.LUT R2, R2, 0xc, RZ, 0xc0, !PT ;  /* 0x0000000c02027812 */ /* 0x000fe200078ec0ff */
[----:B------:R-:W-:Y:S01]  /*187a0*/  ULDC.64 UR6, c[0x0][0xc08] ;  /* 0x0003020000067ab9 */ /* 0x000fe20000000a00 */
[----:B------:R-:W3:Y:S01]  /*187b0*/  LDL.LU R87, [R1+0x60] ;  /* 0x0000600001577983 */ /* 0x000ee20000300800 */
[----:B------:R-:W-:Y:S01]  /*187c0*/  BAR.SYNC.DEFER_BLOCKING 0x1, 0x180 ;  /* 0x0046000000007b1d */ /* 0x000fe20000010000 */
[----:B------:R-:W-:-:S05]  /*187d0*/  IADD3 R10, P0, R2, UR4, RZ ;  /* 0x00000004020a7c10 */ /* 0x000fca000ff1e0ff */
[----:B------:R-:W-:Y:S01]  /*187e0*/  IMAD.X R11, RZ, RZ, UR5, P0 ;  /* 0x00000005ff0b7e24 */ /* 0x000fe200080e06ff */
[----:B------:R-:W-:Y:S01]  /*187f0*/  LEA.HI R4, R65, R62, RZ, 0x5 ;  /* 0x0000003e41047211 */ /* 0x000fe200078f28ff */
[----:B------:R-:W-:Y:S01]  /*18800*/  ULDC.64 UR4, c[0x0][0xc00] ;  /* 0x0003000000047ab9 */ /* 0x000fe20000000a00 */
[----:B------:R-:W4:Y:S04]  /*18810*/  LDL R86, [R1+0x3c] ;  /* 0x00003c0001567983 */ /* 0x000f280000100800 */
[----:B------:R0:W2:Y:S01]  /*18820*/  LDG.E.CONSTANT R10, desc[UR40][R10.64] ;  /* 0x000000280a0a7981 */ /* 0x0000a2000c1e9900 */
[----:B------:R-:W-:-:S03]  /*18830*/  LOP3.LUT P0, R2, R81, 0x3, RZ, 0xc0, !PT ;  /* 0x0000000351027812 */ /* 0x000fc6000780c0ff */
[----:B------:R-:W4:Y:S01]  /*18840*/  LDL R85, [R1+0x1c] ;  /* 0x00001c0001557983 */ /* 0x000f220000100800 */
[----:B------:R-:W-:Y:S02]  /*18850*/  ISETP.EQ.OR P0, PT, R2, 0x3, !P0 ;  /* 0x000000030200780c */ /* 0x000fe40004702670 */
[----:B------:R-:W-:Y:S01]  /*18860*/  LEA.HI R2, R65, R62, RZ, 0x4 ;  /* 0x0000003e41027211 */ /* 0x000fe200078f20ff */
[----:B------:R-:W-:Y:S01]  /*18870*/  IMAD.SHL.U32 R4, R4, 0x20, RZ ;  /* 0x0000002004047824 */ /* 0x000fe200078e00ff */
[----:B------:R-:W4:Y:S02]  /*18880*/  LDL R83, [R1+0x68] ;  /* 0x0000680001537983 */ /* 0x000f240000100800 */
[----:B-1----:R-:W-:Y:S02]  /*18890*/  SHF.R.S32.HI R7, RZ, 0x4, R2 ;  /* 0x00000004ff077819 */ /* 0x002fe40000011402 */
[C---:B------:R-:W-:Y:S02]  /*188a0*/  LOP3.LUT R9, R2.reuse, 0x3fffff0, RZ, 0xc0, !PT ;  /* 0x03fffff002097812 */ /* 0x040fe400078ec0ff */
[----:B------:R-:W-:-:S02]  /*188b0*/  LEA.HI R2, R2, R7, RZ, 0x1 ;  /* 0x0000000702027211 */ /* 0x000fc400078f08ff */
[----:B------:R-:W-:Y:S01]  /*188c0*/  LOP3.LUT R4, R4, 0xfffffc00, RZ, 0xc0, !PT ;  /* 0xfffffc0004047812 */ /* 0x000fe200078ec0ff */
[----:B------:R-:W-:Y:S01]  /*188d0*/  IMAD.IADD R9, R62, 0x1, -R9 ;  /* 0x000000013e097824 */ /* 0x000fe200078e0a09 */
[----:B------:R-:W-:-:S03]  /*188e0*/  LOP3.LUT R2, R2, 0x1ffffffe, RZ, 0xc0, !PT ;  /* 0x1ffffffe02027812 */ /* 0x000fc600078ec0ff */
[----:B------:R-:W-:Y:S02]  /*188f0*/  IMAD R9, R9, 0x40, R4 ;  /* 0x0000004009097824 */ /* 0x000fe400078e0204 */
[----:B------:R-:W-:Y:S01]  /*18900*/  IMAD.IADD R2, R7, 0x1, -R2 ;  /* 0x0000000107027824 */ /* 0x000fe200078e0a02 */
[----:B------:R-:W-:Y:S02]  /*18910*/  SEL R57, R44, R3, P0 ;  /* 0x000000032c397207 */ /* 0x000fe40000000000 */
[----:B------:R-:W-:Y:S01]  /*18920*/  SEL R76, R3, R44, P0 ;  /* 0x0000002c034c7207 */ /* 0x000fe20000000000 */
[----:B------:R-:W-:Y:S01]  /*18930*/  IMAD R9, R2, 0x8, R9 ;  /* 0x0000000802097824 */ /* 0x000fe200078e0209 */
[----:B------:R-:W-:Y:S02]  /*18940*/  MOV R2, R18 ;  /* 0x0000001200027202 */ /* 0x000fe40000000f00 */
[----:B0-----:R-:W-:-:S03]  /*18950*/  MOV R3, R5 ;  /* 0x0000000500037202 */ /* 0x001fc60000000f00 */
[----:B------:R-:W-:Y:S01]  /*18960*/  IMAD.WIDE R4, R9, 0x2, R2 ;  /* 0x0000000209047825 */ /* 0x000fe200078e0202 */
[----:B------:R-:W-:Y:S02]  /*18970*/  SEL R73, R36, R37, P0 ;  /* 0x0000002524497207 */ /* 0x000fe40000000000 */
[----:B------:R-:W-:Y:S02]  /*18980*/  SEL R78, R37, R36, P0 ;  /* 0x00000024254e7207 */ /* 0x000fe40000000000 */
[----:B------:R-:W-:Y:S02]  /*18990*/  IADD3 R9, P3, R4, 0x20, RZ ;  /* 0x0000002004097810 */ /* 0x000fe40007f7e0ff */
[----:B------:R-:W-:Y:S02]  /*189a0*/  SEL R37, R30, R31, P0 ;  /* 0x0000001f1e257207 */ /* 0x000fe40000000000 */
[----:B------:R-:W-:Y:S02]  /*189b0*/  SEL R56, R31, R30, P0 ;  /* 0x0000001e1f387207 */ /* 0x000fe40000000000 */
[----:B------:R-:W-:-:S02]  /*189c0*/  LOP3.LUT R7, R4, 0x380, RZ, 0xc0, !PT ;  /* 0x0000038004077812 */ /* 0x000fc400078ec0ff */
[----:B------:R-:W-:Y:S02]  /*189d0*/  IADD3 R31, P2, R4, 0x40, RZ ;  /* 0x00000040041f7810 */ /* 0x000fe40007f5e0ff */
[----:B------:R-:W-:Y:S02]  /*189e0*/  SEL R77, R28, R29, P0 ;  /* 0x0000001d1c4d7207 */ /* 0x000fe40000000000 */
[----:B------:R-:W-:Y:S02]  /*189f0*/  SEL R82, R29, R28, P0 ;  /* 0x0000001c1d527207 */ /* 0x000fe40000000000 */
[----:B------:R-:W-:Y:S02]  /*18a00*/  LOP3.LUT R6, R9, 0x380, RZ, 0xc0, !PT ;  /* 0x0000038009067812 */ /* 0x000fe400078ec0ff */
[----:B------:R-:W-:Y:S02]  /*18a10*/  SEL R11, R48, R49, P0 ;  /* 0x00000031300b7207 */ /* 0x000fe40000000000 */
[----:B------:R-:W-:-:S02]  /*18a20*/  SEL R28, R49, R48, P0 ;  /* 0x00000030311c7207 */ /* 0x000fc40000000000 */
[----:B------:R-:W-:Y:S02]  /*18a30*/  SHF.R.U64 R7, R7, 0x3, RZ ;  /* 0x0000000307077819 */ /* 0x000fe400000012ff */
[----:B------:R-:W-:Y:S02]  /*18a40*/  SEL R15, R34, R35, P0 ;  /* 0x00000023220f7207 */ /* 0x000fe40000000000 */
[----:B------:R-:W-:Y:S02]  /*18a50*/  SEL R48, R35, R34, P0 ;  /* 0x0000002223307207 */ /* 0x000fe40000000000 */
[----:B------:R-:W-:Y:S02]  /*18a60*/  LOP3.LUT R8, R31, 0x380, RZ, 0xc0, !PT ;  /* 0x000003801f087812 */ /* 0x000fe400078ec0ff */
[----:B------:R-:W-:Y:S02]  /*18a70*/  IADD3 R35, P1, R4, 0x60, RZ ;  /* 0x0000006004237810 */ /* 0x000fe40007f3e0ff */
[----:B------:R-:W-:-:S02]  /*18a80*/  SHF.R.U64 R6, R6, 0x3, RZ ;  /* 0x0000000306067819 */ /* 0x000fc400000012ff */
[----:B------:R-:W-:Y:S02]  /*18a90*/  LOP3.LUT R4, R7, R4, RZ, 0x3c, !PT ;  /* 0x0000000407047212 */ /* 0x000fe400078e3cff */
[----:B------:R-:W-:Y:S02]  /*18aa0*/  SHF.R.U64 R8, R8, 0x3, RZ ;  /* 0x0000000308087819 */ /* 0x000fe400000012ff */
[----:B------:R-:W-:Y:S01]  /*18ab0*/  LOP3.LUT R12, R35, 0x380, RZ, 0xc0, !PT ;  /* 0x00000380230c7812 */ /* 0x000fe200078ec0ff */
[--C-:B------:R-:W-:Y:S01]  /*18ac0*/  IMAD.X R69, RZ, RZ, R5.reuse, P1 ;  /* 0x000000ffff457224 */ /* 0x100fe200008e0605 */
[----:B------:R-:W-:Y:S01]  /*18ad0*/  LOP3.LUT R6, R6, R9, RZ, 0x3c, !PT ;  /* 0x0000000906067212 */ /* 0x000fe200078e3cff */
[--C-:B------:R-:W-:Y:S01]  /*18ae0*/  IMAD.X R9, RZ, RZ, R5.reuse, P2 ;  /* 0x000000ffff097224 */ /* 0x100fe200010e0605 */
[----:B------:R-:W-:Y:S01]  /*18af0*/  SEL R71, R32, R33, P0 ;  /* 0x0000002120477207 */ /* 0x000fe20000000000 */
[----:B------:R-:W-:Y:S01]  /*18b00*/  IMAD.X R7, RZ, RZ, R5, P3 ;  /* 0x000000ffff077224 */ /* 0x000fe200018e0605 */
[----:B------:R-:W-:-:S02]  /*18b10*/  SEL R58, R33, R32, P0 ;  /* 0x00000020213a7207 */ /* 0x000fc40000000000 */
[----:B------:R-:W-:Y:S02]  /*18b20*/  MOV R72, R4 ;  /* 0x0000000400487202 */ /* 0x000fe40000000f00 */
[----:B------:R-:W-:Y:S02]  /*18b30*/  SEL R75, R24, R25, P0 ;  /* 0x00000019184b7207 */ /* 0x000fe40000000000 */
[----:B------:R-:W-:Y:S02]  /*18b40*/  SEL R80, R25, R24, P0 ;  /* 0x0000001819507207 */ /* 0x000fe40000000000 */
[----:B------:R-:W-:Y:S02]  /*18b50*/  SEL R13, R26, R27, P0 ;  /* 0x0000001b1a0d7207 */ /* 0x000fe40000000000 */
[----:B------:R-:W-:Y:S02]  /*18b60*/  SEL R32, R27, R26, P0 ;  /* 0x0000001a1b207207 */ /* 0x000fe40000000000 */
[----:B------:R-:W-:-:S02]  /*18b70*/  LOP3.LUT R8, R8, R31, RZ, 0x3c, !PT ;  /* 0x0000001f08087212 */ /* 0x000fc400078e3cff */
[----:B-----5:R-:W-:Y:S02]  /*18b80*/  SEL R45, R40, R41, P0 ;  /* 0x00000029282d7207 */ /* 0x020fe40000000000 */
[----:B------:R-:W-:Y:S02]  /*18b90*/  SEL R74, R41, R40, P0 ;  /* 0x00000028294a7207 */ /* 0x000fe40000000000 */
[----:B------:R-:W-:Y:S02]  /*18ba0*/  SHF.R.U64 R12, R12, 0x3, RZ ;  /* 0x000000030c0c7819 */ /* 0x000fe400000012ff */
        /* <DEDUP_REMOVED lines=13> */
[----:B------:R-:W-:Y:S02]  /*18c80*/  MOV R67, R8 ;  /* 0x0000000800437202 */ /* 0x000fe40000000f00 */
[----:B------:R-:W-:-:S02]  /*18c90*/  MOV R64, R6 ;  /* 0x0000000600407202 */ /* 0x000fc40000000f00 */
[----:B------:R-:W-:Y:S02]  /*18ca0*/  MOV R68, R68 ;  /* 0x0000004400447202 */ /* 0x000fe40000000f00 */
[----:B------:R-:W-:Y:S02]  /*18cb0*/  ISETP.NE.U32.AND P1, PT, RZ, UR4, PT ;  /* 0x00000004ff007c0c */ /* 0x000fe4000bf25070 */
[----:B--2---:R-:W-:Y:S01]  /*18cc0*/  LOP3.LUT R5, R10, 0x2, RZ, 0x3c, !PT ;  /* 0x000000020a057812 */ /* 0x004fe200078e3cff */
[----:B------:R-:W-:Y:S04]  /*18cd0*/  SHFL.IDX PT, R30, R75, R10, 0x1c1f ;  /* 0x001c1f0a4b1e7589 */ /* 0x000fe800000e0000 */
[----:B------:R-:W0:Y:S04]  /*18ce0*/  SHFL.IDX PT, R31, R80, R5, 0x1c1f ;  /* 0x001c1f05501f7589 */ /* 0x000e2800000e0000 */
[----:B------:R-:W-:Y:S04]  /*18cf0*/  SHFL.IDX PT, R46, R13, R10, 0x1c1f ;  /* 0x001c1f0a0d2e7589 */ /* 0x000fe800000e0000 */
[----:B------:R-:W1:Y:S04]  /*18d00*/  SHFL.IDX PT, R47, R32, R5, 0x1c1f ;  /* 0x001c1f05202f7589 */ /* 0x000e6800000e0000 */
[----:B------:R-:W-:Y:S04]  /*18d10*/  SHFL.IDX PT, R34, R71, R10, 0x1c1f ;  /* 0x001c1f0a47227589 */ /* 0x000fe800000e0000 */
[----:B------:R-:W-:Y:S04]  /*18d20*/  SHFL.IDX PT, R8, R57, R10, 0x1c1f ;  /* 0x001c1f0a39087589 */ /* 0x000fe800000e0000 */
[----:B------:R-:W2:Y:S04]  /*18d30*/  SHFL.IDX PT, R35, R58, R5, 0x1c1f ;  /* 0x001c1f053a237589 */ /* 0x000ea800000e0000 */
[----:B------:R-:W-:Y:S04]  /*18d40*/  SHFL.IDX PT, R50, R15, R10, 0x1c1f ;  /* 0x001c1f0a0f327589 */ /* 0x000fe800000e0000 */
[----:B------:R-:W3:Y:S04]  /*18d50*/  SHFL.IDX PT, R51, R48, R5, 0x1c1f ;  /* 0x001c1f0530337589 */ /* 0x000ee800000e0000 */
[----:B------:R-:W-:Y:S04]  /*18d60*/  SHFL.IDX PT, R4, R77, R10, 0x1c1f ;  /* 0x001c1f0a4d047589 */ /* 0x000fe800000e0000 */
[----:B------:R-:W-:Y:S04]  /*18d70*/  SHFL.IDX PT, R38, R45, R10, 0x1c1f ;  /* 0x001c1f0a2d267589 */ /* 0x000fe800000e0000 */
[----:B------:R-:W4:Y:S04]  /*18d80*/  SHFL.IDX PT, R7, R82, R5, 0x1c1f ;  /* 0x001c1f0552077589 */ /* 0x000f2800000e0000 */
        /* <DEDUP_REMOVED lines=11> */
[----:B------:R0:W4:Y:S04]  /*18e40*/  SHFL.IDX PT, R43, R28, R5, 0x1c1f ;  /* 0x001c1f051c2b7589 */ /* 0x00012800000e0000 */
[----:B------:R-:W4:Y:S04]  /*18e50*/  SHFL.IDX PT, R25, R52, R5, 0x1c1f ;  /* 0x001c1f0534197589 */ /* 0x000f2800000e0000 */
[----:B------:R-:W4:Y:S04]  /*18e60*/  SHFL.IDX PT, R11, R76, R5, 0x1c1f ;  /* 0x001c1f054c0b7589 */ /* 0x000f2800000e0000 */
[----:B------:R-:W-:Y:S04]  /*18e70*/  SHFL.IDX PT, R26, R29, R10, 0x1c1f ;  /* 0x001c1f0a1d1a7589 */ /* 0x000fe800000e0000 */
[----:B------:R-:W-:Y:S04]  /*18e80*/  SHFL.IDX PT, R59, R59, R10, 0x1c1f ;  /* 0x001c1f0a3b3b7589 */ /* 0x000fe800000e0000 */
[----:B------:R1:W4:Y:S04]  /*18e90*/  SHFL.IDX PT, R27, R44, R5, 0x1c1f ;  /* 0x001c1f052c1b7589 */ /* 0x00032800000e0000 */
[----:B------:R-:W4:Y:S04]  /*18ea0*/  SHFL.IDX PT, R66, R66, R5, 0x1c1f ;  /* 0x001c1f0542427589 */ /* 0x000f2800000e0000 */
[----:B------:R-:W-:Y:S04]  /*18eb0*/  SHFL.IDX PT, R12, R41, R10, 0x1c1f ;  /* 0x001c1f0a290c7589 */ /* 0x000fe800000e0000 */
[----:B------:R3:W4:Y:S01]  /*18ec0*/  SHFL.IDX PT, R13, R70, R5, 0x1c1f ;  /* 0x001c1f05460d7589 */ /* 0x00072200000e0000 */
[----:B0-----:R-:W-:-:S02]  /*18ed0*/  SEL R28, R30, R31, P0 ;  /* 0x0000001f1e1c7207 */ /* 0x001fc40000000000 */
[----:B-1----:R-:W-:Y:S02]  /*18ee0*/  SEL R44, R46, R47, P0 ;  /* 0x0000002f2e2c7207 */ /* 0x002fe40000000000 */
[----:B------:R-:W-:Y:S02]  /*18ef0*/  SEL R30, R31, R30, P0 ;  /* 0x0000001e1f1e7207 */ /* 0x000fe40000000000 */
[----:B--2---:R-:W-:Y:S02]  /*18f00*/  SEL R32, R34, R35, P0 ;  /* 0x0000002322207207 */ /* 0x004fe40000000000 */
[----:B------:R-:W-:Y:S01]  /*18f10*/  SEL R46, R47, R46, P0 ;  /* 0x0000002e2f2e7207 */ /* 0x000fe20000000000 */
[----:B---3--:R-:W0:Y:S01]  /*18f20*/  LDC.64 R70, c[0x0][0xc00] ;  /* 0x00030000ff467b82 */ /* 0x008e220000000a00 */
[----:B------:R-:W-:Y:S02]  /*18f30*/  SEL R48, R50, R51, P0 ;  /* 0x0000003332307207 */ /* 0x000fe40000000000 */
        /* <DEDUP_REMOVED lines=42> */
[----:B------:R0:W-:Y:S04]  /*191e0*/  STSM.16.M88.4 [R72], R24 ;  /* 0x0000001848007844 */ /* 0x0001e80000000200 */
[----:B------:R1:W-:Y:S04]  /*191f0*/  STSM.16.M88.4 [R64], R4 ;  /* 0x0000000440007844 */ /* 0x0003e80000000200 */
[----:B------:R-:W-:Y:S04]  /*19200*/  STSM.16.M88.4 [R67], R8 ;  /* 0x0000000843007844 */ /* 0x000fe80000000200 */
[----:B------:R2:W-:Y:S01]  /*19210*/  STSM.16.M88.4 [R68], R12 ;  /* 0x0000000c44007844 */ /* 0x0005e20000000200 */
[----:B------:R-:W-:Y:S01]  /*19220*/  BAR.SYNC.DEFER_BLOCKING 0x1, 0x180 ;  /* 0x0046000000007b1d */ /* 0x000fe20000010000 */
[----:B------:R-:W-:Y:S01]  /*19230*/  ISETP.NE.AND.EX P0, PT, RZ, UR5, PT, P1 ;  /* 0x00000005ff007c0c */ /* 0x000fe2000bf05310 */
[----:B------:R-:W-:-:S02]  /*19240*/  IMAD.MOV.U32 R66, RZ, RZ, RZ ;  /* 0x000000ffff427224 */ /* 0x000fc400078e00ff */
[----:B0-----:R-:W-:Y:S01]  /*19250*/  IMAD.WIDE R24, R87, 0x4, R70 ;  /* 0x0000000457187825 */ /* 0x001fe200078e0246 */
[----:B------:R-:W-:-:S03]  /*19260*/  ISETP.GT.AND P3, PT, R79, 0x1, PT ;  /* 0x000000014f00780c */ /* 0x000fc60003f64270 */
[----:B-1----:R-:W0:Y:S06]  /*19270*/  LDC R64, c[0x0][0xbe8] ;  /* 0x0002fa00ff407b82 */ /* 0x002e2c0000000800 */
[----:B------:R-:W3:Y:S01]  /*19280*/  @P0 LDG.E R66, desc[UR40][R24.64] ;  /* 0x0000002818420981 */ /* 0x000ee2000c1e1900 */
[----:B------:R-:W-:-:S04]  /*19290*/  ISETP.NE.U32.AND P1, PT, RZ, UR6, PT ;  /* 0x00000006ff007c0c */ /* 0x000fc8000bf25070 */
[----:B------:R-:W-:-:S13]  /*192a0*/  ISETP.NE.AND.EX P1, PT, RZ, UR7, PT, P1 ;  /* 0x00000007ff007c0c */ /* 0x000fda000bf25310 */
[----:B------:R-:W1:Y:S02]  /*192b0*/  @P1 LDC.64 R26, c[0x0][0xc08] ;  /* 0x00030200ff1a1b82 */ /* 0x000e640000000a00 */
[----:B-1----:R-:W-:-:S04]  /*192c0*/  @P1 IMAD.WIDE R4, R87, 0x4, R26 ;  /* 0x0000000457041825 */ /* 0x002fc800078e021a */
[----:B------:R-:W-:-:S05]  /*192d0*/  IMAD.MOV.U32 R26, RZ, RZ, 0x9b8 ;  /* 0x000009b8ff1a7424 */ /* 0x000fca00078e00ff */
[----:B------:R-:W-:-:S04]  /*192e0*/  SEL R26, R26, 0x978, P3 ;  /* 0x000009781a1a7807 */ /* 0x000fc80001800000 */
[----:B--2---:R-:W1:Y:S08]  /*192f0*/  LDC.64 R12, c[0x0][R26+0x220] ;  /* 0x000088001a0c7b82 */ /* 0x004e700000000a00 */
[----:B------:R-:W2:Y:S01]  /*19300*/  LDC.64 R10, c[0x0][R26+0x218] ;  /* 0x000086001a0a7b82 */ /* 0x000ea20000000a00 */
[----:B0-----:R-:W-:-:S07]  /*19310*/  ISETP.NE.AND P4, PT, R64, 0x1, PT ;  /* 0x000000014000780c */ /* 0x001fce0003f85270 */
[----:B------:R-:W0:Y:S01]  /*19320*/  LDC.64 R8, c[0x0][R26+0x228] ;  /* 0x00008a001a087b82 */ /* 0x000e220000000a00 */
[----:B------:R-:W-:Y:S02]  /*19330*/  ULDC UR6, c[0x0][0xa88] ;  /* 0x0002a20000067ab9 */ /* 0x000fe40000000800 */
[----:B------:R-:W-:-:S05]  /*19340*/  IMAD.U32 R69, RZ, RZ, UR6 ;  /* 0x00000006ff457e24 */ /* 0x000fca000f8e00ff */
[----:B------:R4:W4:Y:S01]  /*19350*/  LDC.64 R6, c[0x0][R26+0x210] ;  /* 0x000084001a067b82 */ /* 0x0009220000000a00 */
[----:B------:R1:W5:Y:S01]  /*19360*/  @P1 LDG.E R69, desc[UR40][R4.64] ;  /* 0x0000002804451981 */ /* 0x000362000c1e1900 */
[----:B------:R-:W-:-:S06]  /*19370*/  ISETP.NE.U32.AND P2, PT, RZ, UR4, PT ;  /* 0x00000004ff007c0c */ /* 0x000fcc000bf45070 */
[----:B------:R-:W0:Y:S01]  /*19380*/  @P4 LDC R68, c[0x0][0xbec] ;  /* 0x0002fb00ff444b82 */ /* 0x000e220000000800 */
[----:B------:R-:W-:-:S07]  /*19390*/  ISETP.NE.AND.EX P2, PT, RZ, UR5, PT, P2 ;  /* 0x00000005ff007c0c */ /* 0x000fce000bf45320 */
[----:B------:R-:W4:Y:S08]  /*193a0*/  @P4 LDC R73, c[0x0][0xbf0] ;  /* 0x0002fc00ff494b82 */ /* 0x000f300000000800 */
[----:B-1----:R-:W1:Y:S01]  /*193b0*/  LDC.64 R4, c[0x0][0xba8] ;  /* 0x0002ea00ff047b82 */ /* 0x002e620000000a00 */
[----:B------:R-:W-:Y:S02]  /*193c0*/  SHF.R.S32.HI R15, RZ, 0x1f, R87 ;  /* 0x0000001fff0f7819 */ /* 0x000fe40000011457 */
[----:B------:R-:W-:-:S02]  /*193d0*/  SEL R67, R87, RZ, !P2 ;  /* 0x000000ff57437207 */ /* 0x000fc40005000000 */
[----:B------:R-:W-:Y:S02]  /*193e0*/  LEA.HI R70, R65, R62, RZ, 0x7 ;  /* 0x0000003e41467211 */ /* 0x000fe400078f38ff */
[----:B------:R-:W-:Y:S01]  /*193f0*/  SEL R15, R15, RZ, !P2 ;  /* 0x000000ff0f0f7207 */ /* 0x000fe20005000000 */
[----:B------:R-:W-:Y:S01]  /*19400*/  IMAD R13, R13, R67, RZ ;  /* 0x000000430d0d7224 */ /* 0x000fe200078e02ff */
[----:B------:R-:W-:Y:S01]  /*19410*/  LOP3.LUT R27, R70, 0xffffff80, RZ, 0xc0, !PT ;  /* 0xffffff80461b7812 */ /* 0x000fe200078ec0ff */
[-C--:B--2---:R-:W-:Y:S02]  /*19420*/  IMAD R65, R11, R84.reuse, RZ ;  /* 0x000000540b417224 */ /* 0x084fe400078e02ff */
[----:B------:R-:W-:Y:S02]  /*19430*/  IMAD.IADD R11, R86, 0x1, R85 ;  /* 0x00000001560b7824 */ /* 0x000fe400078e0255 */
[----:B------:R-:W-:Y:S02]  /*19440*/  IMAD R71, R12, R15, R13 ;  /* 0x0000000f0c477224 */ /* 0x000fe400078e020d */
[----:B------:R-:W-:Y:S01]  /*19450*/  IMAD.IADD R72, R62, 0x1, -R27 ;  /* 0x000000013e487824 */ /* 0x000fe200078e0a1b */
[----:B------:R-:W-:Y:S01]  /*19460*/  SEL R27, R83, RZ, P3 ;  /* 0x000000ff531b7207 */ /* 0x000fe20001800000 */
[----:B------:R-:W-:-:S04]  /*19470*/  IMAD.WIDE.U32 R14, R10, R84, RZ ;  /* 0x000000540a0e7225 */ /* 0x000fc800078e00ff */
[----:B------:R-:W-:Y:S01]  /*19480*/  IMAD.WIDE.U32 R12, R12, R67, RZ ;  /* 0x000000430c0c7225 */ /* 0x000fe200078e00ff */
[----:B-1----:R-:W1:Y:S03]  /*19490*/  @!P3 LDC R4, c[0x0][0xb50] ;  /* 0x0002d400ff04bb82 */ /* 0x002e660000000800 */
[----:B0-----:R-:W-:-:S04]  /*194a0*/  @P4 IMAD.HI.U32 R10, R11, R68, RZ ;  /* 0x000000440b0a4227 */ /* 0x001fc800078e00ff */
[----:B------:R-:W-:Y:S02]  /*194b0*/  IMAD.IADD R62, R15, 0x1, R65 ;  /* 0x000000010f3e7824 */ /* 0x000fe400078e0241 */
[----:B------:R-:W-:Y:S01]  /*194c0*/  IMAD.IADD R71, R13, 0x1, R71 ;  /* 0x000000010d477824 */ /* 0x000fe200078e0247 */
[----:B------:R-:W0:Y:S01]  /*194d0*/  @!P3 LDC R5, c[0x0][0xb54] ;  /* 0x0002d500ff05bb82 */ /* 0x000e220000000800 */
[----:B------:R-:W-:Y:S01]  /*194e0*/  IMAD.MOV.U32 R13, RZ, RZ, R11 ;  /* 0x000000ffff0d7224 */ /* 0x000fe200078e000b */
[----:B----4-:R-:W-:Y:S01]  /*194f0*/  @P4 SHF.R.U32.HI R13, RZ, R73, R10 ;  /* 0x00000049ff0d4219 */ /* 0x010fe2000001160a */
[-C--:B------:R-:W-:Y:S02]  /*19500*/  IMAD R15, R9, R27.reuse, RZ ;  /* 0x0000001b090f7224 */ /* 0x080fe400078e02ff */
[----:B------:R-:W-:Y:S01]  /*19510*/  IMAD.WIDE.U32 R8, R8, R27, RZ ;  /* 0x0000001b08087225 */ /* 0x000fe200078e00ff */
[----:B------:R-:W-:Y:S02]  /*19520*/  SHF.R.S32.HI R27, RZ, 0x1f, R72 ;  /* 0x0000001fff1b7819 */ /* 0x000fe40000011448 */
[----:B------:R-:W-:-:S02]  /*19530*/  SHF.R.S32.HI R70, RZ, 0x7, R70 ;  /* 0x00000007ff467819 */ /* 0x000fc40000011446 */
[--C-:B---3--:R-:W-:Y:S02]  /*19540*/  IADD3 R12, P2, P5, R12, R14, R66.reuse ;  /* 0x0000000e0c0c7210 */ /* 0x108fe40007d5e042 */
[----:B------:R-:W-:Y:S01]  /*19550*/  SHF.R.S32.HI R65, RZ, 0x1f, R66 ;  /* 0x0000001fff417819 */ /* 0x000fe20000011442 */
[----:B------:R-:W-:Y:S02]  /*19560*/  IMAD.IADD R14, R9, 0x1, R15 ;  /* 0x00000001090e7824 */ /* 0x000fe400078e020f */
[----:B------:R-:W-:Y:S01]  /*19570*/  IMAD.MOV R15, RZ, RZ, -R13 ;  /* 0x000000ffff0f7224 */ /* 0x000fe200078e0a0d */
[----:B------:R-:W-:Y:S02]  /*19580*/  IADD3.X R10, R71, R62, R65, P2, P5 ;  /* 0x0000003e470a7210 */ /* 0x000fe400017ea441 */
[----:B------:R-:W-:Y:S02]  /*19590*/  IADD3 R8, P2, P5, R13, R12, R8 ;  /* 0x0000000c0d087210 */ /* 0x000fe40007d5e008 */
[----:B------:R-:W-:Y:S01]  /*195a0*/  LEA.HI R12, R27, R72, RZ, 0x2 ;  /* 0x000000481b0c7211 */ /* 0x000fe200078f10ff */
[----:B------:R-:W-:Y:S01]  /*195b0*/  IMAD R15, R64, R15, R11 ;  /* 0x0000000f400f7224 */ /* 0x000fe200078e020b */
[----:B------:R-:W-:-:S02]  /*195c0*/  SHF.R.S32.HI R9, RZ, 0x1f, R13 ;  /* 0x0000001fff097819 */ /* 0x000fc4000001140d */
[--C-:B------:R-:W-:Y:S02]  /*195d0*/  SHF.R.S32.HI R26, RZ, 0x2, R12.reuse ;  /* 0x00000002ff1a7819 */ /* 0x100fe4000001140c */
[----:B------:R-:W-:Y:S01]  /*195e0*/  SHF.R.S32.HI R71, RZ, 0x1f, R12 ;  /* 0x0000001fff477819 */ /* 0x000fe2000001140c */
[----:B------:R-:W-:Y:S01]  /*195f0*/  IMAD R7, R7, R15, RZ ;  /* 0x0000000f07077224 */ /* 0x000fe200078e02ff */
[----:B------:R-:W-:Y:S02]  /*19600*/  SHF.R.S32.HI R13, RZ, 0x1f, R15 ;  /* 0x0000001fff0d7819 */ /* 0x000fe4000001140f */
[----:B------:R-:W-:Y:S02]  /*19610*/  IADD3.X R9, R9, R10, R14, P2, P5 ;  /* 0x0000000a09097210 */ /* 0x000fe400017ea40e */
[----:B------:R-:W-:Y:S01]  /*19620*/  LEA.HI R71, R71, R26, RZ, 0x3 ;  /* 0x0000001a47477211 */ /* 0x000fe200078f18ff */
[----:B------:R-:W-:Y:S01]  /*19630*/  IMAD.HI R10, R70, 0x55555556, RZ ;  /* 0x55555556460a7827 */ /* 0x000fe200078e02ff */
[----:B------:R-:W-:-:S02]  /*19640*/  LEA.HI R27, R27, R72, RZ, 0x5 ;  /* 0x000000481b1b7211 */ /* 0x000fc400078f28ff */
[----:B------:R-:W-:Y:S01]  /*19650*/  LOP3.LUT R71, R71, 0xfffffff8, RZ, 0xc0, !PT ;  /* 0xfffffff847477812 */ /* 0x000fe200078ec0ff */
[C---:B------:R-:W-:Y:S02]  /*19660*/  IMAD R7, R6.reuse, R13, R7 ;  /* 0x0000000d06077224 */ /* 0x040fe400078e0207 */
[----:B------:R-:W-:Y:S01]  /*19670*/  IMAD.WIDE.U32 R8, R6, R15, R8 ;  /* 0x0000000f06087225 */ /* 0x000fe200078e0008 */
[----:B------:R-:W-:Y:S02]  /*19680*/  LEA.HI R13, R10, R10, RZ, 0x1 ;  /* 0x0000000a0a0d7211 */ /* 0x000fe400078f08ff */
[----:B------:R-:W-:Y:S01]  /*19690*/  SHF.R.S32.HI R27, RZ, 0x5, R27 ;  /* 0x00000005ff1b7819 */ /* 0x000fe2000001141b */
[----:B------:R-:W-:Y:S01]  /*196a0*/  IMAD.IADD R6, R9, 0x1, R7 ;  /* 0x0000000109067824 */ /* 0x000fe200078e0207 */
[----:B-1----:R-:W-:Y:S01]  /*196b0*/  LEA R4, P2, R8, R4, 0x2 ;  /* 0x0000000408047211 */ /* 0x002fe200078410ff */
[----:B------:R-:W-:Y:S02]  /*196c0*/  IMAD.IADD R26, R26, 0x1, -R71 ;  /* 0x000000011a1a7824 */ /* 0x000fe400078e0a47 */
[----:B------:R-:W-:Y:S01]  /*196d0*/  IMAD R13, R13, -0x3, R70 ;  /* 0xfffffffd0d0d7824 */ /* 0x000fe200078e0246 */
[----:B0-----:R-:W-:Y:S01]  /*196e0*/  LEA.HI.X R10, R8, R5, R6, 0x2, P2 ;  /* 0x00000005080a7211 */ /* 0x001fe200010f1406 */
[----:B------:R-:W-:Y:S01]  /*196f0*/  IMAD R26, R27, 0x10, R26 ;  /* 0x000000101b1a7824 */ /* 0x000fe200078e021a */
[----:B------:R-:W-:Y:S07]  /*19700*/  @P1 BRA `(.L_x_12327) ;  /* 0x0000000000101947 */ /* 0x000fee0003800000 */
[----:B------:R-:W-:Y:S05]  /*19710*/  @!P0 BRA `(.L_x_12327) ;  /* 0x00000000000c8947 */ /* 0x000fea0003800000 */
[----:B------:R-:W2:Y:S04]  /*19720*/  LDG.E R6, desc[UR40][R24.64] ;  /* 0x0000002818067981 */ /* 0x000ea8000c1e1900 */
[----:B-----5:R-:W2:Y:S02]  /*19730*/  LDG.E R69, desc[UR40][R24.64+0x4] ;  /* 0x0000042818457981 */ /* 0x020ea4000c1e1900 */
[----:B--2---:R-:W-:-:S07]  /*19740*/  IMAD.IADD R69, R69, 0x1, -R6 ;  /* 0x0000000145457824 */ /* 0x004fce00078e0a06 */
.L_x_12327:
[----:B------:R-:W-:Y:S01]  /*19750*/  IMAD R13, R13, 0x40, R26 ;  /* 0x000000400d0d7824 */ /* 0x000fe200078e021a */
[----:B------:R-:W-:Y:S01]  /*19760*/  SHFL.IDX PT, R6, R4, RZ, 0x1c1f ;  /* 0x001c1fff04067589 */ /* 0x000fe200000e0000 */
[----:B-----5:R-:W-:Y:S01]  /*19770*/  IMAD R62, R69, R64, RZ ;  /* 0x00000040453e7224 */ /* 0x020fe200078e02ff */
[----:B------:R-:W-:Y:S01]  /*19780*/  LOP3.LUT P0, RZ, R72, 0x3, RZ, 0xc0, !PT ;  /* 0x0000000348ff7812 */ /* 0x000fe2000780c0ff */
[----:B------:R-:W-:Y:S01]  /*19790*/  IMAD.IADD R13, R13, 0x1, R85 ;  /* 0x000000010d0d7824 */ /* 0x000fe200078e0255 */
        /* <DEDUP_REMOVED lines=8> */
[----:B------:R-:W-:Y:S05]  /*19820*/  @P3 BRA `(.L_x_12328) ;  /* 0x0000000400a03947 */ /* 0x000fea0003800000 */
[----:B------:R-:W-:Y:S01]  /*19830*/  IMAD R5, R63, 0x40, R0 ;  /* 0x000000403f057824 */ /* 0x000fe200078e0200 */
[----:B------:R-:W1:Y:S01]  /*19840*/  @P4 LDC R29, c[0x0][0xbf0] ;  /* 0x0002fc00ff1d4b82 */ /* 0x000e620000000800 */
[----:B------:R-:W-:Y:S02]  /*19850*/  ULDC.64 UR4, c[0x0][0xaa0] ;  /* 0x0002a80000047ab9 */ /* 0x000fe40000000a00 */
[----:B------:R-:W-:-:S03]  /*19860*/  IMAD.WIDE R2, R5, 0x2, R2 ;  /* 0x0000000205027825 */ /* 0x000fc600078e0202 */
[C---:B0-----:R-:W-:Y:S02]  /*19870*/  IADD3 R9, P0, R2.reuse, 0x1800, RZ ;  /* 0x0000180002097810 */ /* 0x041fe40007f1e0ff */
        /* <DEDUP_REMOVED lines=18> */
[----:B------:R-:W-:Y:S02]  /*199a0*/  IMAD R65, R65, UR4, RZ ;  /* 0x0000000441417c24 */ /* 0x000fe4000f8e02ff */
[----:B------:R-:W-:Y:S01]  /*199b0*/  IMAD.X R25, RZ, RZ, R3, P0 ;  /* 0x000000ffff197224 */ /* 0x000fe200000e0603 */
[----:B------:R-:W-:-:S04]  /*199c0*/  SHF.R.U64 R2, R2, 0x3, RZ ;  /* 0x0000000302027819 */ /* 0x000fc800000012ff */
[----:B------:R-:W-:Y:S02]  /*199d0*/  LOP3.LUT R24, R2, R21, RZ, 0x3c, !PT ;  /* 0x0000001502187212 */ /* 0x000fe400078e3cff */
[----:B------:R-:W0:Y:S01]  /*199e0*/  @P4 LDC R21, c[0x0][0xbec] ;  /* 0x0002fb00ff154b82 */ /* 0x000e220000000800 */
[C---:B------:R-:W-:Y:S02]  /*199f0*/  IMAD R65, R66.reuse, UR5, R65 ;  /* 0x0000000542417c24 */ /* 0x040fe4000f8e0241 */
[----:B------:R-:W-:Y:S01]  /*19a00*/  IMAD.WIDE.U32 R2, R66, UR4, RZ ;  /* 0x0000000442027c25 */ /* 0x000fe2000f8e00ff */
[----:B------:R-:W-:-:S03]  /*19a10*/  ULDC.64 UR4, c[0x0][0xae8] ;  /* 0x0002ba0000047ab9 */ /* 0x000fc60000000a00 */
[----:B------:R-:W-:Y:S01]  /*19a20*/  IMAD R60, R60, 0x30, R63 ;  /* 0x000000303c3c7824 */ /* 0x000fe200078e023f */
[----:B------:R-:W-:Y:S01]  /*19a30*/  SHF.R.S32.HI R28, RZ, 0x1f, R67 ;  /* 0x0000001fff1c7819 */ /* 0x000fe20000011443 */
[----:B------:R-:W-:Y:S01]  /*19a40*/  IMAD.IADD R3, R3, 0x1, R65 ;  /* 0x0000000103037824 */ /* 0x000fe200078e0241 */
[----:B------:R-:W5:Y:S01]  /*19a50*/  LD.E.128 R24, desc[UR40][R24.64] ;  /* 0x0000002818187980 */ /* 0x000f62000c101d00 */
[----:B------:R-:W-:Y:S02]  /*19a60*/  IMAD.IADD R60, R85, 0x1, R60 ;  /* 0x00000001553c7824 */ /* 0x000fe400078e023c */
[C---:B------:R-:W-:Y:S01]  /*19a70*/  IMAD.WIDE.U32 R2, R84.reuse, UR4, R2 ;  /* 0x0000000454027c25 */ /* 0x040fe2000f8e0002 */
        /* <DEDUP_REMOVED lines=8> */
[----:B------:R-:W-:-:S02]  /*19b00*/  IMAD.IADD R63, R63, 0x1, R85 ;  /* 0x000000013f3f7824 */ /* 0x000fc400078e0255 */
[----:B------:R-:W-:Y:S02]  /*19b10*/  IMAD R28, R28, UR4, RZ ;  /* 0x000000041c1c7c24 */ /* 0x000fe4000f8e02ff */
[----:B------:R-:W-:-:S04]  /*19b20*/  IMAD.WIDE.U32 R2, R67, UR4, R2 ;  /* 0x0000000443027c25 */ /* 0x000fc8000f8e0002 */
[----:B0-----:R-:W-:-:S04]  /*19b30*/  @P4 IMAD.HI.U32 R20, R60, R21, RZ ;  /* 0x000000153c144227 */ /* 0x001fc800078e00ff */
[----:B------:R-:W-:Y:S01]  /*19b40*/  IMAD.MOV.U32 R21, RZ, RZ, R60 ;  /* 0x000000ffff157224 */ /* 0x000fe200078e003c */
[----:B------:R-:W-:Y:S01]  /*19b50*/  @P4 SHF.R.U32.HI R21, RZ, R29, R20 ;  /* 0x0000001dff154219 */ /* 0x000fe20000011614 */
[----:B------:R-:W-:Y:S01]  /*19b60*/  IMAD R29, R67, UR5, R28 ;  /* 0x00000005431d7c24 */ /* 0x000fe2000f8e021c */
[----:B------:R-:W-:Y:S02]  /*19b70*/  ULDC.64 UR4, c[0x0][0xae0] ;  /* 0x0002b80000047ab9 */ /* 0x000fe40000000a00 */
[--C-:B------:R-:W-:Y:S01]  /*19b80*/  SHF.R.S32.HI R20, RZ, 0x1f, R21.reuse ;  /* 0x0000001fff147819 */ /* 0x100fe20000011415 */
[----:B------:R-:W-:Y:S02]  /*19b90*/  IMAD.MOV R31, RZ, RZ, -R21 ;  /* 0x000000ffff1f7224 */ /* 0x000fe400078e0a15 */
[----:B------:R-:W-:Y:S02]  /*19ba0*/  IMAD.IADD R3, R3, 0x1, R29 ;  /* 0x0000000103037824 */ /* 0x000fe400078e021d */
[----:B------:R-:W-:-:S02]  /*19bb0*/  IMAD R20, R20, UR4, RZ ;  /* 0x0000000414147c24 */ /* 0x000fc4000f8e02ff */
[----:B------:R-:W-:Y:S02]  /*19bc0*/  IMAD R29, R64, R31, R60 ;  /* 0x0000001f401d7224 */ /* 0x000fe400078e023c */
[C---:B------:R-:W-:Y:S02]  /*19bd0*/  IMAD R31, R21.reuse, UR5, R20 ;  /* 0x00000005151f7c24 */ /* 0x040fe4000f8e0214 */
[----:B------:R-:W-:Y:S01]  /*19be0*/  IMAD.WIDE.U32 R2, R21, UR4, R2 ;  /* 0x0000000415027c25 */ /* 0x000fe2000f8e0002 */
[----:B------:R-:W-:Y:S01]  /*19bf0*/  SHF.R.S32.HI R20, RZ, 0x1f, R29 ;  /* 0x0000001fff147819 */ /* 0x000fe2000001141d */
[----:B------:R-:W-:Y:S02]  /*19c00*/  ULDC.64 UR4, c[0x0][0xad8] ;  /* 0x0002b60000047ab9 */ /* 0x000fe40000000a00 */
[----:B------:R-:W-:Y:S02]  /*19c10*/  IMAD.IADD R3, R3, 0x1, R31 ;  /* 0x0000000103037824 */ /* 0x000fe400078e021f */
[----:B------:R-:W-:-:S02]  /*19c20*/  IMAD R20, R20, UR4, RZ ;  /* 0x0000000414147c24 */ /* 0x000fc4000f8e02ff */
[----:B------:R-:W-:-:S04]  /*19c30*/  IMAD.WIDE.U32 R2, R29, UR4, R2 ;  /* 0x000000041d027c25 */ /* 0x000fc8000f8e0002 */
[----:B------:R-:W-:Y:S01]  /*19c40*/  IMAD R21, R29, UR5, R20 ;  /* 0x000000051d157c24 */ /* 0x000fe2000f8e0214 */
[----:B------:R-:W-:Y:S02]  /*19c50*/  ULDC.64 UR4, c[0x0][0xa80] ;  /* 0x0002a00000047ab9 */ /* 0x000fe40000000a00 */
[C---:B------:R-:W-:Y:S01]  /*19c60*/  LEA R30, P0, R2.reuse, UR4, 0x1 ;  /* 0x00000004021e7c11 */ /* 0x040fe2000f8008ff */
[----:B------:R-:W-:Y:S01]  /*19c70*/  IMAD.IADD R3, R3, 0x1, R21 ;  /* 0x0000000103037824 */ /* 0x000fe200078e0215 */
[----:B------:R-:W-:Y:S01]  /*19c80*/  ULDC UR4, c[0x0][0xac8] ;  /* 0x0002b20000047ab9 */ /* 0x000fe20000000800 */
[C---:B------:R-:W-:Y:S02]  /*19c90*/  VIADD R21, R63.reuse, 0x60 ;  /* 0x000000603f157836 */ /* 0x040fe40000000000 */
[----:B-1----:R-:W0:Y:S01]  /*19ca0*/  SHFL.IDX PT, R31, R30, RZ, 0x181f ;  /* 0x00181fff1e1f7589 */ /* 0x002e2200000e0000 */
[----:B------:R-:W-:Y:S01]  /*19cb0*/  LEA.HI.X R32, R2, UR5, R3, 0x1, P0 ;  /* 0x0000000502207c11 */ /* 0x000fe200080f0c03 */
[C---:B------:R-:W-:Y:S01]  /*19cc0*/  VIADD R3, R63.reuse, 0x30 ;  /* 0x000000303f037836 */ /* 0x040fe20000000000 */
[----:B------:R-:W-:Y:S01]  /*19cd0*/  ISETP.GE.AND P0, PT, R0, UR4, PT ;  /* 0x0000000400007c0c */ /* 0x000fe2000bf06270 */
[----:B------:R-:W1:Y:S03]  /*19ce0*/  SHFL.IDX PT, R35, R30, 0x1, 0x181f ;  /* 0x00381f001e237f89 */ /* 0x000e6600000e0000 */
[-C--:B------:R-:W-:Y:S01]  /*19cf0*/  ISETP.GE.OR P1, PT, R63, R62.reuse, P0 ;  /* 0x0000003e3f00720c */ /* 0x080fe20000726670 */
[----:B------:R-:W1:Y:S01]  /*19d00*/  SHFL.IDX PT, R37, R30, 0x2, 0x181f ;  /* 0x00581f001e257f89 */ /* 0x000e6200000e0000 */
[-C--:B------:R-:W-:Y:S01]  /*19d10*/  ISETP.GE.OR P2, PT, R3, R62.reuse, P0 ;  /* 0x0000003e0300720c */ /* 0x080fe20000746670 */
[----:B------:R-:W-:Y:S01]  /*19d20*/  VIADD R3, R18, 0x13220 ;  /* 0x0001322012037836 */ /* 0x000fe20000000000 */
[----:B------:R-:W-:Y:S01]  /*19d30*/  ISETP.GE.OR P3, PT, R21, R62, P0 ;  /* 0x0000003e1500720c */ /* 0x000fe20000766670 */
[----:B------:R-:W1:Y:S03]  /*19d40*/  SHFL.IDX PT, R29, R32, RZ, 0x181f ;  /* 0x00181fff201d7589 */ /* 0x000e6600000e0000 */
[----:B------:R-:W-:Y:S01]  /*19d50*/  PRMT R21, RZ, 0x654, R3 ;  /* 0x00000654ff157816 */ /* 0x000fe20000000003 */
[----:B------:R-:W1:Y:S03]  /*19d60*/  SHFL.IDX PT, R33, R32, 0x1, 0x181f ;  /* 0x00381f0020217f89 */ /* 0x000e6600000e0000 */
[----:B------:R1:W-:Y:S01]  /*19d70*/  SYNCS.ARRIVE.TRANS64.RED.A1T0 RZ, [R21+URZ], RZ ;  /* 0x000000ff15ff79a7 */ /* 0x0003e2000810043f */
[----:B------:R-:W1:Y:S01]  /*19d80*/  SHFL.IDX PT, R34, R32, 0x2, 0x181f ;  /* 0x00581f0020227f89 */ /* 0x000e6200000e0000 */
[----:B0-----:R-:W-:Y:S01]  /*19d90*/  @!P1 LEA R2, P4, R0, R31, 0x1 ;  /* 0x0000001f00029211 */ /* 0x001fe200078808ff */
[----:B------:R-:W-:-:S02]  /*19da0*/  VIADD R31, R63, 0x90 ;  /* 0x000000903f1f7836 */ /* 0x000fc40000000000 */
[----:B------:R-:W0:Y:S01]  /*19db0*/  SHFL.IDX PT, R32, R32, 0x3, 0x181f ;  /* 0x00781f0020207f89 */ /* 0x000e2200000e0000 */
[C---:B-1----:R-:W-:Y:S02]  /*19dc0*/  @!P2 LEA R20, P5, R0.reuse, R35, 0x1 ;  /* 0x000000230014a211 */ /* 0x042fe400078a08ff */
[----:B------:R-:W-:Y:S02]  /*19dd0*/  ISETP.GE.OR P0, PT, R31, R62, P0 ;  /* 0x0000003e1f00720c */ /* 0x000fe40000706670 */
[C---:B------:R-:W-:Y:S02]  /*19de0*/  @!P3 LEA R28, P6, R0.reuse, R37, 0x1 ;  /* 0x00000025001cb211 */ /* 0x040fe400078c08ff */
[C-C-:B------:R-:W-:Y:S02]  /*19df0*/  @!P1 LEA.HI.X R3, R0.reuse, R29, R61.reuse, 0x1, P4 ;  /* 0x0000001d00039211 */ /* 0x140fe400020f0c3d */
[C-C-:B------:R-:W-:Y:S02]  /*19e00*/  @!P2 LEA.HI.X R21, R0.reuse, R33, R61.reuse, 0x1, P5 ;  /* 0x000000210015a211 */ /* 0x140fe400028f0c3d */
[----:B------:R1:W0:Y:S01]  /*19e10*/  SHFL.IDX PT, R33, R30, 0x3, 0x181f ;  /* 0x00781f001e217f89 */ /* 0x00022200000e0000 */
[----:B------:R-:W-:-:S03]  /*19e20*/  @!P3 LEA.HI.X R29, R0, R34, R61, 0x1, P6 ;  /* 0x00000022001db211 */ /* 0x000fc600030f0c3d */
[----:B--2---:R1:W-:Y:S04]  /*19e30*/  @!P1 ST.E.128 desc[UR40][R2.64], R4 ;  /* 0x0000000402009985 */ /* 0x0043e8000c101d28 */
[----:B---3--:R1:W-:Y:S04]  /*19e40*/  @!P2 ST.E.128 desc[UR40][R20.64], R8 ;  /* 0x000000081400a985 */ /* 0x0083e8000c101d28 */
[----:B----4-:R1:W-:Y:S01]  /*19e50*/  @!P3 ST.E.128 desc[UR40][R28.64], R12 ;  /* 0x0000000c1c00b985 */ /* 0x0103e2000c101d28 */
[----:B0-----:R-:W-:Y:S05]  /*19e60*/  @P0 BRA `(.L_x_12329) ;  /* 0x00000010008c0947 */ /* 0x001fea0003800000 */
[----:B-1----:R-:W-:-:S04]  /*19e70*/  LEA R2, P0, R0, R33, 0x1 ;  /* 0x0000002100027211 */ /* 0x002fc800078008ff */
[----:B------:R-:W-:-:S05]  /*19e80*/  LEA.HI.X R3, R0, R32, R61, 0x1, P0 ;  /* 0x0000002000037211 */ /* 0x000fca00000f0c3d */
[----:B-----5:R4:W-:Y:S01]  /*19e90*/  ST.E.128 desc[UR40][R2.64], R24 ;  /* 0x0000001802007985 */ /* 0x0209e2000c101d28 */
[----:B------:R-:W-:Y:S05]  /*19ea0*/  BRA `(.L_x_12329) ;  /* 0x00000010007c7947 */ /* 0x000fea0003800000 */
.L_x_12328:
[----:B------:R-:W2:Y:S01]  /*19eb0*/  LDL R69, [R1+0x18] ;  /* 0x0000180001457983 */ /* 0x000ea20000100800 */
[----:B------:R-:W1:Y:S01]  /*19ec0*/  @P4 LDC R4, c[0x0][0xbec] ;  /* 0x0002fb00ff044b82 */ /* 0x000e620000000800 */
[----:B------:R-:W-:Y:S01]  /*19ed0*/  ULDC.64 UR4, c[0x0][0xb08] ;  /* 0x0002c20000047ab9 */ /* 0x000fe20000000a00 */
[----:B------:R-:W-:Y:S01]  /*19ee0*/  SHF.R.S32.HI R0, RZ, 0x1f, R67 ;  /* 0x0000001fff007819 */ /* 0x000fe20000011443 */
[----:B------:R-:W-:Y:S01]  /*19ef0*/  IMAD R65, R65, UR4, RZ ;  /* 0x0000000441417c24 */ /* 0x000fe2000f8e02ff */
[----:B------:R-:W-:Y:S01]  /*19f00*/  ULDC.64 UR6, c[0x0][0xb30] ;  /* 0x0002cc0000067ab9 */ /* 0x000fe20000000a00 */
[----:B------:R-:W-:-:S03]  /*19f10*/  IMAD.WIDE.U32 R2, R66, UR4, RZ ;  /* 0x0000000442027c25 */ /* 0x000fc6000f8e00ff */
[----:B------:R-:W3:Y:S01]  /*19f20*/  @P4 LDC R15, c[0x0][0xbf0] ;  /* 0x0002fc00ff0f4b82 */ /* 0x000ee20000000800 */
[----:B------:R-:W-:Y:S01]  /*19f30*/  IMAD R65, R66, UR5, R65 ;  /* 0x0000000542417c24 */ /* 0x000fe2000f8e0241 */
[----:B------:R-:W-:-:S03]  /*19f40*/  ULDC.64 UR4, c[0x0][0xb38] ;  /* 0x0002ce0000047ab9 */ /* 0x000fc60000000a00 */
[----:B------:R-:W-:Y:S02]  /*19f50*/  IMAD.IADD R3, R3, 0x1, R65 ;  /* 0x0000000103037824 */ /* 0x000fe400078e0241 */
[----:B------:R-:W-:-:S04]  /*19f60*/  IMAD.WIDE.U32 R2, R84, UR4, R2 ;  /* 0x0000000454027c25 */ /* 0x000fc8000f8e0002 */
[----:B------:R-:W-:Y:S01]  /*19f70*/  IMAD R3, R84, UR5, R3 ;  /* 0x0000000554037c24 */ /* 0x000fe2000f8e0203 */
[----:B------:R-:W-:Y:S02]  /*19f80*/  ULDC.64 UR4, c[0x0][0xb40] ;  /* 0x0002d00000047ab9 */ /* 0x000fe40000000a00 */
[----:B------:R-:W-:Y:S02]  /*19f90*/  IMAD R0, R0, UR4, RZ ;  /* 0x0000000400007c24 */ /* 0x000fe4000f8e02ff */
[----:B-1----:R-:W-:-:S04]  /*19fa0*/  @P4 IMAD.HI.U32 R4, R11, R4, RZ ;  /* 0x000000040b044227 */ /* 0x002fc800078e00ff */
[C---:B0-----:R-:W-:Y:S02]  /*19fb0*/  IMAD R9, R67.reuse, UR5, R0 ;  /* 0x0000000543097c24 */ /* 0x041fe4000f8e0200 */
[----:B------:R-:W-:Y:S01]  /*19fc0*/  IMAD.WIDE.U32 R2, R67, UR4, R2 ;  /* 0x0000000443027c25 */ /* 0x000fe2000f8e0002 */
[----:B------:R-:W-:-:S03]  /*19fd0*/  ULDC.64 UR4, c[0x0][0xb48] ;  /* 0x0002d20000047ab9 */ /* 0x000fc60000000a00 */
        /* <DEDUP_REMOVED lines=15> */
[----:B------:R-:W-:Y:S02]  /*1a0d0*/  VIADD R4, R18, 0x13220 ;  /* 0x0001322012047836 */ /* 0x000fe40000000000 */
[C---:B------:R-:W-:Y:S02]  /*1a0e0*/  IMAD R7, R9.reuse, UR5, R0 ;  /* 0x0000000509077c24 */ /* 0x040fe4000f8e0200 */
[----:B------:R-:W-:Y:S01]  /*1a0f0*/  IMAD.WIDE.U32 R2, R9, UR4, R2 ;  /* 0x0000000409027c25 */ /* 0x000fe2000f8e0002 */
[----:B------:R-:W-:Y:S01]  /*1a100*/  ISETP.GE.AND P0, PT, R13, R62, PT ;  /* 0x0000003e0d00720c */ /* 0x000fe20003f06270 */
[----:B------:R-:W-:Y:S01]  /*1a110*/  ULDC.64 UR4, c[0x0][0xb00] ;  /* 0x0002c00000047ab9 */ /* 0x000fe20000000a00 */
[----:B------:R-:W-:Y:S01]  /*1a120*/  PRMT R4, RZ, 0x654, R4 ;  /* 0x00000654ff047816 */ /* 0x000fe20000000004 */
[----:B------:R-:W-:Y:S01]  /*1a130*/  IMAD.IADD R3, R3, 0x1, R7 ;  /* 0x0000000103037824 */ /* 0x000fe200078e0207 */
[----:B------:R-:W-:-:S02]  /*1a140*/  LEA R0, P1, R2, UR4, 0x2 ;  /* 0x0000000402007c11 */ /* 0x000fc4000f8210ff */
[----:B------:R0:W-:Y:S01]  /*1a150*/  SYNCS.ARRIVE.TRANS64.RED.A1T0 RZ, [R4+URZ], RZ ;  /* 0x000000ff04ff79a7 */ /* 0x0001e2000810043f */
[----:B------:R-:W-:Y:S02]  /*1a160*/  BSSY B1, `(.L_x_12330) ;  /* 0x0000033000017945 */ /* 0x000fe40003800000 */
[----:B------:R1:W3:Y:S01]  /*1a170*/  SHFL.IDX PT, R6, R0, RZ, 0x1c1f ;  /* 0x001c1fff00067589 */ /* 0x0002e200000e0000 */
[----:B0-----:R-:W-:-:S05]  /*1a180*/  LEA.HI.X R4, R2, UR5, R3, 0x2, P1 ;  /* 0x0000000502047c11 */ /* 0x001fca00088f1403 */
[----:B------:R1:W0:Y:S01]  /*1a190*/  SHFL.IDX PT, R7, R4, RZ, 0x1c1f ;  /* 0x001c1fff04077589 */ /* 0x00022200000e0000 */
[C---:B--2---:R-:W-:Y:S02]  /*1a1a0*/  VIADD R21, R69.reuse, 0x10 ;  /* 0x0000001045157836 */ /* 0x044fe40000000000 */
[C---:B------:R-:W-:Y:S02]  /*1a1b0*/  VIADD R25, R69.reuse, 0x8 ;  /* 0x0000000845197836 */ /* 0x040fe40000000000 */
[C---:B------:R-:W-:Y:S02]  /*1a1c0*/  VIADD R27, R69.reuse, 0x18 ;  /* 0x00000018451b7836 */ /* 0x040fe40000000000 */
[C---:B------:R-:W-:Y:S02]  /*1a1d0*/  VIADD R61, R69.reuse, 0x20 ;  /* 0x00000020453d7836 */ /* 0x040fe40000000000 */
[C---:B------:R-:W-:Y:S02]  /*1a1e0*/  VIADD R63, R69.reuse, 0x28 ;  /* 0x00000028453f7836 */ /* 0x040fe40000000000 */
[----:B------:R-:W-:-:S02]  /*1a1f0*/  VIADD R65, R69, 0x30 ;  /* 0x0000003045417836 */ /* 0x000fc40000000000 */
[----:B------:R-:W-:Y:S01]  /*1a200*/  VIADD R67, R69, 0x38 ;  /* 0x0000003845437836 */ /* 0x000fe20000000000 */
        /* <DEDUP_REMOVED lines=14> */
[-C--:B------:R-:W-:Y:S02]  /*1a2f0*/  @!P1 LEA R8, P2, R25, R6.reuse, 0x2 ;  /* 0x0000000619089211 */ /* 0x080fe400078410ff */
[----:B------:R-:W-:Y:S02]  /*1a300*/  @!P0 IMAD.WIDE R2, R69, 0x4, R6 ;  /* 0x0000000445028825 */ /* 0x000fe400078e0206 */
        /* <DEDUP_REMOVED lines=24> */
.L_x_12331:
[----:B------:R-:W-:Y:S05]  /*1a490*/  BSYNC B1 ;  /* 0x0000000000017941 */ /* 0x000fea0003800000 */
.L_x_12330:
        /* <DEDUP_REMOVED lines=11> */
[-C--:B------:R-:W-:Y:S02]  /*1a550*/  @!P4 LEA R4, P5, R25, R6.reuse, 0x2 ;  /* 0x000000061904c211 */ /* 0x080fe400078a10ff */
        /* <DEDUP_REMOVED lines=26> */
.L_x_12326:
[----:B-1----:R-:W2:Y:S01]  /*1a700*/  LDL R6, [R1+0x60] ;  /* 0x0000600001067983 */ /* 0x002ea20000100800 */
[----:B------:R-:W-:Y:S01]  /*1a710*/  ULDC.64 UR4, c[0x0][0xc08] ;  /* 0x0003020000047ab9 */ /* 0x000fe20000000a00 */
[----:B------:R-:W2:Y:S01]  /*1a720*/  LDC.64 R2, c[0x0][0xc00] ;  /* 0x00030000ff027b82 */ /* 0x000ea20000000a00 */
        /* <DEDUP_REMOVED lines=9> */
[----:B--2---:R-:W-:-:S04]  /*1a7c0*/  IMAD.WIDE R2, R6, 0x4, R2 ;  /* 0x0000000406027825 */ /* 0x004fc800078e0202 */
[----:B0-----:R-:W-:Y:S01]  /*1a7d0*/  @P1 IMAD.WIDE R4, R6, 0x4, R4 ;  /* 0x0000000406041825 */ /* 0x001fe200078e0204 */
[----:B------:R0:W5:Y:S04]  /*1a7e0*/  @P0 LDG.E R13, desc[UR40][R2.64] ;  /* 0x00000028020d0981 */ /* 0x000168000c1e1900 */
[----:B------:R0:W5:Y:S01]  /*1a7f0*/  @P1 LDG.E R12, desc[UR40][R4.64] ;  /* 0x00000028040c1981 */ /* 0x000162000c1e1900 */
[----:B------:R-:W-:Y:S02]  /*1a800*/  ISETP.GT.AND P3, PT, R62, 0xbf, PT ;  /* 0x000000bf3e00780c */ /* 0x000fe40003f64270 */
[----:B------:R-:W-:Y:S02]  /*1a810*/  ISETP.GT.AND P2, PT, R79, 0x1, PT ;  /* 0x000000014f00780c */ /* 0x000fe40003f44270 */
[----:B------:R-:W-:Y:S01]  /*1a820*/  SHF.R.S32.HI R24, RZ, 0x1f, R6 ;  /* 0x0000001fff187819 */ /* 0x000fe20000011406 */
[----:B------:R-:W-:Y:S10]  /*1a830*/  @P1 BRA `(.L_x_12332) ;  /* 0x0000000000101947 */ /* 0x000ff40003800000 */
[----:B------:R-:W-:Y:S05]  /*1a840*/  @!P0 BRA `(.L_x_12332) ;  /* 0x00000000000c8947 */ /* 0x000fea0003800000 */
[----:B0-----:R-:W2:Y:S04]  /*1a850*/  LDG.E R5, desc[UR40][R2.64] ;  /* 0x0000002802057981 */ /* 0x001ea8000c1e1900 */
[----:B-----5:R-:W2:Y:S02]  /*1a860*/  LDG.E R12, desc[UR40][R2.64+0x4] ;  /* 0x00000428020c7981 */ /* 0x020ea4000c1e1900 */
[----:B--2---:R-:W-:-:S07]  /*1a870*/  IMAD.IADD R12, R12, 0x1, -R5 ;  /* 0x000000010c0c7824 */ /* 0x004fce00078e0a05 */
.L_x_12332:
[----:B------:R-:W-:Y:S01]  /*1a880*/  BSSY B1, `(.L_x_12333) ;  /* 0x0000038000017945 */ /* 0x000fe20003800000 */
[----:B------:R-:W-:Y:S02]  /*1a890*/  SEL R21, R6, RZ, !P0 ;  /* 0x000000ff06157207 */ /* 0x000fe40004000000 */
[----:B------:R-:W-:Y:S02]  /*1a8a0*/  SEL R24, R24, RZ, !P0 ;  /* 0x000000ff18187207 */ /* 0x000fe40004000000 */
[----:B-----5:R-:W-:Y:S01]  /*1a8b0*/  SHF.R.S32.HI R20, RZ, 0x1f, R13 ;  /* 0x0000001fff147819 */ /* 0x020fe2000001140d */
[----:B------:R-:W-:Y:S06]  /*1a8c0*/  @P3 BRA `(.L_x_12334) ;  /* 0x0000000000cc3947 */ /* 0x000fec0003800000 */
[----:B0-----:R-:W2:Y:S01]  /*1a8d0*/  LDL R3, [R1+0x1c] ;  /* 0x00001c0001037983 */ /* 0x001ea20000100800 */
[----:B------:R-:W0:Y:S02]  /*1a8e0*/  LDC R27, c[0x0][0xbe8] ;  /* 0x0002fa00ff1b7b82 */ /* 0x000e240000000800 */
[----:B0-----:R-:W-:Y:S01]  /*1a8f0*/  IMAD R2, R12, R27, RZ ;  /* 0x0000001b0c027224 */ /* 0x001fe200078e02ff */
[----:B--2---:R-:W-:-:S04]  /*1a900*/  IADD3 R25, R3, -0x80, R81 ;  /* 0xffffff8003197810 */ /* 0x004fc80007ffe051 */
        /* <DEDUP_REMOVED lines=47> */
.L_x_12334:
[----:B------:R-:W-:Y:S05]  /*1ac00*/  BSYNC B1 ;  /* 0x0000000000017941 */ /* 0x000fea0003800000 */
.L_x_12333:
[----:B------:R-:W-:Y:S05]  /*1ac10*/  @P2 BRA `(.L_x_12329) ;  /* 0x0000000400202947 */ /* 0x000fea0003800000 */
[----:B------:R-:W2:Y:S01]  /*1ac20*/  LDL.LU R10, [R1+0x50] ;  /* 0x00005000010a7983 */ /* 0x000ea20000300800 */
[----:B------:R-:W3:Y:S01]  /*1ac30*/  LDC R11, c[0x0][0xbe8] ;  /* 0x0002fa00ff0b7b82 */ /* 0x000ee20000000800 */
[----:B------:R-:W-:Y:S01]  /*1ac40*/  ULDC.64 UR4, c[0x0][0xaa0] ;  /* 0x0002a80000047ab9 */ /* 0x000fe20000000a00 */
[----:B------:R-:W-:Y:S01]  /*1ac50*/  IMAD R60, R60, 0x30, R63 ;  /* 0x000000303c3c7824 */ /* 0x000fe200078e023f */
[----:B------:R-:W4:Y:S01]  /*1ac60*/  LDL.LU R8, [R1+0x1c] ;  /* 0x00001c0001087983 */ /* 0x000f220000300800 */
[----:B0-----:R-:W-:Y:S01]  /*1ac70*/  IMAD R2, R20, UR4, RZ ;  /* 0x0000000414027c24 */ /* 0x001fe2000f8e02ff */
[----:B------:R-:W-:Y:S02]  /*1ac80*/  ULDC.64 UR6, c[0x0][0xaf0] ;  /* 0x0002bc0000067ab9 */ /* 0x000fe40000000a00 */
[----:B------:R-:W-:Y:S02]  /*1ac90*/  IMAD R6, R24, UR6, RZ ;  /* 0x0000000618067c24 */ /* 0x000fe4000f8e02ff */
[----:B-1----:R-:W-:-:S02]  /*1aca0*/  IMAD R5, R13, UR5, R2 ;  /* 0x000000050d057c24 */ /* 0x002fc4000f8e0202 */
[----:B------:R-:W-:Y:S01]  /*1acb0*/  IMAD.WIDE.U32 R2, R13, UR4, RZ ;  /* 0x000000040d027c25 */ /* 0x000fe2000f8e00ff */
[----:B------:R-:W-:-:S03]  /*1acc0*/  ULDC.64 UR4, c[0x0][0xae8] ;  /* 0x0002ba0000047ab9 */ /* 0x000fc60000000a00 */
[----:B------:R-:W-:Y:S01]  /*1acd0*/  IMAD.IADD R3, R3, 0x1, R5 ;  /* 0x0000000103037824 */ /* 0x000fe200078e0205 */
[----:B---3--:R-:W-:-:S13]  /*1ace0*/  ISETP.NE.AND P0, PT, R11, 0x1, PT ;  /* 0x000000010b00780c */ /* 0x008fda0003f05270 */
[----:B------:R-:W0:Y:S08]  /*1acf0*/  @P0 LDC R7, c[0x0][0xbec] ;  /* 0x0002fb00ff070b82 */ /* 0x000e300000000800 */
[----:B------:R-:W1:Y:S01]  /*1ad00*/  @P0 LDC R9, c[0x0][0xbf0] ;  /* 0x0002fc00ff090b82 */ /* 0x000e620000000800 */
[----:B--2---:R-:W-:-:S04]  /*1ad10*/  IMAD.WIDE.U32 R2, R10, UR4, R2 ;  /* 0x000000040a027c25 */ /* 0x004fc8000f8e0002 */
[----:B----4-:R-:W-:Y:S02]  /*1ad20*/  IMAD.IADD R60, R8, 0x1, R60 ;  /* 0x00000001083c7824 */ /* 0x010fe400078e023c */
[----:B------:R-:W-:Y:S01]  /*1ad30*/  IMAD R3, R10, UR5, R3 ;  /* 0x000000050a037c24 */ /* 0x000fe2000f8e0203 */
[----:B------:R-:W-:Y:S01]  /*1ad40*/  ULDC.64 UR4, c[0x0][0xae0] ;  /* 0x0002b80000047ab9 */ /* 0x000fe20000000a00 */
[----:B0-----:R-:W-:-:S04]  /*1ad50*/  @P0 IMAD.HI.U32 R4, R60, R7, RZ ;  /* 0x000000073c040227 */ /* 0x001fc800078e00ff */
[----:B------:R-:W-:Y:S01]  /*1ad60*/  IMAD.MOV.U32 R5, RZ, RZ, R60 ;  /* 0x000000ffff057224 */ /* 0x000fe200078e003c */
[----:B-1----:R-:W-:Y:S01]  /*1ad70*/  @P0 SHF.R.U32.HI R5, RZ, R9, R4 ;  /* 0x00000009ff050219 */ /* 0x002fe20000011604 */
        /* <DEDUP_REMOVED lines=18> */
[----:B------:R-:W-:Y:S01]  /*1aea0*/  IMAD.IADD R4, R63, 0x1, R8 ;  /* 0x000000013f047824 */ /* 0x000fe200078e0208 */
[----:B------:R-:W-:Y:S01]  /*1aeb0*/  ULDC UR4, c[0x0][0xac8] ;  /* 0x0002b20000047ab9 */ /* 0x000fe20000000800 */
[----:B------:R-:W-:Y:S01]  /*1aec0*/  IMAD R21, R12, R11, RZ ;  /* 0x0000000b0c157224 */ /* 0x000fe200078e02ff */
[----:B------:R-:W-:Y:S01]  /*1aed0*/  LEA.HI.X R8, R2, UR5, R3, 0x1, P0 ;  /* 0x0000000502087c11 */ /* 0x000fe200080f0c03 */
[----:B------:R-:W0:Y:S01]  /*1aee0*/  SHFL.IDX PT, R9, R5, RZ, 0x181f ;  /* 0x00181fff05097589 */ /* 0x000e2200000e0000 */
[----:B------:R-:W-:Y:S01]  /*1aef0*/  ISETP.GE.AND P0, PT, R0, UR4, PT ;  /* 0x0000000400007c0c */ /* 0x000fe2000bf06270 */
[C---:B------:R-:W-:Y:S02]  /*1af00*/  VIADD R2, R4.reuse, 0x30 ;  /* 0x0000003004027836 */ /* 0x040fe40000000000 */
[----:B------:R-:W1:Y:S01]  /*1af10*/  SHFL.IDX PT, R11, R5, 0x1, 0x181f ;  /* 0x00381f00050b7f89 */ /* 0x000e6200000e0000 */
[C---:B------:R-:W-:Y:S01]  /*1af20*/  VIADD R3, R4.reuse, 0x60 ;  /* 0x0000006004037836 */ /* 0x040fe20000000000 */
[CC--:B------:R-:W-:Y:S01]  /*1af30*/  ISETP.GE.OR P3, PT, R4.reuse, R21.reuse, P0 ;  /* 0x000000150400720c */ /* 0x0c0fe20000766670 */
[----:B------:R-:W-:Y:S01]  /*1af40*/  VIADD R4, R4, 0x90 ;  /* 0x0000009004047836 */ /* 0x000fe20000000000 */
[----:B------:R-:W2:Y:S01]  /*1af50*/  SHFL.IDX PT, R13, R5, 0x2, 0x181f ;  /* 0x00581f00050d7f89 */ /* 0x000ea200000e0000 */
[----:B------:R-:W-:-:S02]  /*1af60*/  ISETP.GE.OR P2, PT, R2, R21, P0 ;  /* 0x000000150200720c */ /* 0x000fc40000746670 */
[-C--:B------:R-:W-:Y:S01]  /*1af70*/  ISETP.GE.OR P1, PT, R3, R21.reuse, P0 ;  /* 0x000000150300720c */ /* 0x080fe20000726670 */
[----:B------:R-:W3:Y:S01]  /*1af80*/  SHFL.IDX PT, R7, R8, RZ, 0x181f ;  /* 0x00181fff08077589 */ /* 0x000ee200000e0000 */
[----:B------:R-:W-:-:S03]  /*1af90*/  ISETP.GE.OR P0, PT, R4, R21, P0 ;  /* 0x000000150400720c */ /* 0x000fc60000706670 */
[----:B------:R-:W4:Y:S04]  /*1afa0*/  SHFL.IDX PT, R15, R5, 0x3, 0x181f ;  /* 0x00781f00050f7f89 */ /* 0x000f2800000e0000 */
        /* <DEDUP_REMOVED lines=15> */
.L_x_12329:
[----:B------:R-:W-:Y:S05]  /*1b0a0*/  BSYNC B0 ;  /* 0x0000000000007941 */ /* 0x000fea0003800000 */
.L_x_12325:
[----:B------:R-:W3:Y:S01]  /*1b0b0*/  LDL R0, [R1+0x4c] ;  /* 0x00004c0001007983 */ /* 0x000ee20000100800 */
[----:B------:R-:W-:Y:S02]  /*1b0c0*/  ULDC UR4, c[0x0][0xc3c] ;  /* 0x00030f0000047ab9 */ /* 0x000fe40000000800 */
[----:B---3--:R-:W-:-:S13]  /*1b0d0*/  ISETP.GE.AND P0, PT, R0, UR4, PT ;  /* 0x0000000400007c0c */ /* 0x008fda000bf06270 */
[----:B------:R-:W-:Y:S05]  /*1b0e0*/  @!P0 BRA `(.L_x_12335) ;  /* 0xfffffe5c00ac8947 */ /* 0x000fea000383ffff */
[----:B------:R-:W-:Y:S05]  /*1b0f0*/  BRA `(.L_x_12153) ;  /* 0x00000074003c7947 */ /* 0x000fea0003800000 */
.L_x_12151:
        /* <DEDUP_REMOVED lines=16> */
.L_x_12336:
        /* <DEDUP_REMOVED lines=44> */
.L_x_12340:
        /* <DEDUP_REMOVED lines=37> */
.L_x_12338:
        /* <DEDUP_REMOVED lines=13> */
.L_x_12341:
        /* <DEDUP_REMOVED lines=17> */
[----:B------:R-:W-:Y:S02]  /*1b8f0*/  IMAD.MOV R11, RZ, RZ, -R10 ;  /* 0x000000ffff0b7224 */ /* 0x000fe400078e0a0a */
        /* <DEDUP_REMOVED lines=17> */
[----:B------:R-:W-:Y:S01]  /*1ba10*/  IMAD.MOV.U32 R2, RZ, RZ, R8 ;  /* 0x000000ffff027224 */ /* 0x000fe200078e0008 */
[----:B------:R-:W-:-:S03]  /*1ba20*/  IABS R8, R6 ;  /* 0x0000000600087213 */ /* 0x000fc60000000000 */
[----:B------:R-:W-:Y:S02]  /*1ba30*/  IMAD R9, R2, R5, RZ ;  /* 0x0000000502097224 */ /* 0x000fe400078e02ff */
[----:B------:R-:W-:Y:S02]  /*1ba40*/  IMAD.MOV.U32 R2, RZ, RZ, RZ ;  /* 0x000000ffff027224 */ /* 0x000fe400078e00ff */
[----:B------:R-:W-:Y:S02]  /*1ba50*/  IMAD.MOV R8, RZ, RZ, -R8 ;  /* 0x000000ffff087224 */ /* 0x000fe400078e0a08 */
[----:B------:R-:W-:Y:S01]  /*1ba60*/  IMAD.HI.U32 R2, R3, R9, R2 ;  /* 0x0000000903027227 */ /* 0x000fe200078e0002 */
[----:B------:R-:W-:-:S05]  /*1ba70*/  IABS R3, R7 ;  /* 0x0000000700037213 */ /* 0x000fca0000000000 */
        /* <DEDUP_REMOVED lines=19> */
.L_x_12342:
        /* <DEDUP_REMOVED lines=33> */
[----:B------:R-:W-:-:S04]  /*1bdc0*/  VIADDMNMX R7, R7, UR5, R8, PT ;  /* 0x0000000507077c46 */ /* 0x000fc8000b800108 */
[----:B------:R-:W-:Y:S01]  /*1bdd0*/  IABS R8, R7 ;  /* 0x0000000700087213 */ /* 0x000fe20000000000 */
[----:B------:R-:W-:-:S03]  /*1bde0*/  IMAD.MOV R26, RZ, RZ, -R7 ;  /* 0x000000ffff1a7224 */ /* 0x000fc600078e0a07 */
[----:B------:R-:W0:Y:S08]  /*1bdf0*/  I2F.RP R9, R8 ;  /* 0x0000000800097306 */ /* 0x000e300000209400 */
[----:B0-----:R-:W0:Y:S02]  /*1be00*/  MUFU.RCP R9, R9 ;  /* 0x0000000900097308 */ /* 0x001e240000001000 */
[----:B0-----:R-:W-:Y:S01]  /*1be10*/  VIADD R3, R9, 0xffffffe ;  /* 0x0ffffffe09037836 */ /* 0x001fe20000000000 */
[----:B------:R-:W-:-:S05]  /*1be20*/  IABS R9, R7 ;  /* 0x0000000700097213 */ /* 0x000fca0000000000 */
[----:B------:R-:W0:Y:S02]  /*1be30*/  F2I.FTZ.U32.TRUNC.NTZ R3, R3 ;  /* 0x0000000300037305 */ /* 0x000e24000021f000 */
[----:B0-----:R-:W-:-:S04]  /*1be40*/  IMAD.MOV R11, RZ, RZ, -R3 ;  /* 0x000000ffff0b7224 */ /* 0x001fc800078e0a03 */
        /* <DEDUP_REMOVED lines=16> */
[----:B------:R-:W-:-:S05]  /*1bf50*/  @!P1 LOP3.LUT R2, RZ, R7, RZ, 0x33, !PT ;  /* 0x00000007ff029212 */ /* 0x000fca00078e33ff */
[----:B------:R-:W-:-:S07]  /*1bf60*/  IMAD R26, R2, R26, R3 ;  /* 0x0000001a021a7224 */ /* 0x000fce00078e0203 */
.L_x_12343:
[----:B------:R-:W-:-:S05]  /*1bf70*/  LOP3.LUT R2, RZ, R2, RZ, 0x33, !PT ;  /* 0x00000002ff027212 */ /* 0x000fca00078e33ff */
[----:B------:R-:W-:Y:S01]  /*1bf80*/  IMAD.IADD R25, R25, 0x1, R2 ;  /* 0x0000000119197824 */ /* 0x000fe200078e0202 */
[----:B------:R-:W-:Y:S06]  /*1bf90*/  BRA `(.L_x_12344) ;  /* 0x00000000000c7947 */ /* 0x000fec0003800000 */
.L_x_12339:
[----:B------:R-:W-:Y:S02]  /*1bfa0*/  IMAD.MOV.U32 R25, RZ, RZ, RZ ;  /* 0x000000ffff197224 */ /* 0x000fe400078e00ff */
[----:B------:R-:W-:Y:S02]  /*1bfb0*/  IMAD.U32 R24, RZ, RZ, UR6 ;  /* 0x00000006ff187e24 */ /* 0x000fe4000f8e00ff */
[----:B------:R-:W-:-:S07]  /*1bfc0*/  IMAD.MOV.U32 R26, RZ, RZ, RZ ;  /* 0x000000ffff1a7224 */ /* 0x000fce00078e00ff */
.L_x_12344:
[----:B------:R-:W-:-:S13]  /*1bfd0*/  ISETP.NE.AND P0, PT, R0, RZ, PT ;  /* 0x000000ff0000720c */ /* 0x000fda0003f05270 */
[----:B------:R-:W0:Y:S01]  /*1bfe0*/  @!P0 S2R R3, SR_CgaCtaId ;  /* 0x0000000000038919 */ /* 0x000e220000008800 */
[----:B------:R-:W-:-:S04]  /*1bff0*/  @!P0 MOV R0, 0x400 ;  /* 0x0000040000008802 */ /* 0x000fc80000000f00 */
[----:B0-----:R-:W-:-:S05]  /*1c000*/  @!P0 LEA R0, R3, R0, 0x18 ;  /* 0x0000000003008211 */ /* 0x001fca00078ec0ff */
[----:B------:R1:W-:Y:S01]  /*1c010*/  @!P0 STS.128 [R0+0x132d0], R24 ;  /* 0x0132d01800008388 */ /* 0x0003e20000000c00 */
[----:B------:R-:W-:Y:S06]  /*1c020*/  BAR.ARV 0x5, 0x200 ;  /* 0x0148000000007b1d */ /* 0x000fec0000002000 */
.L_x_12337:
        /* <DEDUP_REMOVED lines=54> */
.L_x_12467:
[----:B------:R-:W-:Y:S05]  /*1c390*/  YIELD ;  /* 0x0000000000007946 */ /* 0x000fea0003800000 */
[----:B------:R-:W-:Y:S01]  /*1c3a0*/  ULDC.64 UR4, c[0x0][0xa28] ;  /* 0x00028a0000047ab9 */ /* 0x000fe20000000a00 */
[----:B------:R-:W-:Y:S02]  /*1c3b0*/  CS2R R6, SRZ ;  /* 0x0000000000067805 */ /* 0x000fe4000001ff00 */
[----:B------:R-:W-:Y:S01]  /*1c3c0*/  ISETP.NE.U32.AND P0, PT, RZ, UR4, PT ;  /* 0x00000004ff007c0c */ /* 0x000fe2000bf05070 */
[----:B0-----:R-:W0:Y:S01]  /*1c3d0*/  LDC.64 R10, c[0x0][0xa00] ;  /* 0x00028000ff0a7b82 */ /* 0x001e220000000a00 */
[----:B-1----:R-:W-:Y:S01]  /*1c3e0*/  IMAD.MOV.U32 R0, RZ, RZ, RZ ;  /* 0x000000ffff007224 */ /* 0x002fe200078e00ff */
[----:B------:R-:W-:Y:S01]  /*1c3f0*/  ULDC.64 UR6, c[0x0][0xa08] ;  /* 0x0002820000067ab9 */ /* 0x000fe20000000a00 */
[----:B------:R-:W-:Y:S01]  /*1c400*/  ISETP.NE.AND.EX P0, PT, RZ, UR5, PT, P0 ;  /* 0x00000005ff007c0c */ /* 0x000fe2000bf05300 */
[----:B------:R-:W-:Y:S01]  /*1c410*/  ULDC.64 UR4, c[0x0][0xa18] ;  /* 0x0002860000047ab9 */ /* 0x000fe20000000a00 */
[----:B------:R-:W-:-:S03]  /*1c420*/  ULDC.64 UR8, c[0x0][0xa10] ;  /* 0x0002840000087ab9 */ /* 0x000fc60000000a00 */
[----:B------:R-:W1:Y:S08]  /*1c430*/  LDC.64 R4, c[0x0][0xa08] ;  /* 0x00028200ff047b82 */ /* 0x000e700000000a00 */
        /* <DEDUP_REMOVED lines=37> */
[----:B------:R-:W-:Y:S01]  /*1c690*/  IMAD.MOV.U32 R13, RZ, RZ, R0 ;  /* 0x000000ffff0d7224 */ /* 0x000fe200078e0000 */
[----:B------:R-:W-:Y:S06]  /*1c6a0*/  @P0 BRA `(.L_x_12346) ;  /* 0x0000000000140947 */ /* 0x000fec0003800000 */
[----:B------:R-:W-:Y:S05]  /*1c6b0*/  @!P3 BRA `(.L_x_12346) ;  /* 0x000000000010b947 */ /* 0x000fea0003800000 */
[----:B0-----:R-:W2:Y:S04]  /*1c6c0*/  LDG.E R0, desc[UR40][R10.64] ;  /* 0x000000280a007981 */ /* 0x001ea8000c1e1900 */
[----:B------:R-:W2:Y:S02]  /*1c6d0*/  LDG.E R10, desc[UR40][R10.64+0x4] ;  /* 0x000004280a0a7981 */ /* 0x000ea4000c1e1900 */
[----:B--2---:R-:W-:-:S05]  /*1c6e0*/  IMAD.IADD R13, R10, 0x1, -R0 ;  /* 0x000000010a0d7824 */ /* 0x004fca00078e0a00 */
[----:B------:R1:W-:Y:S02]  /*1c6f0*/  STL [R1+0x18], R13 ;  /* 0x0000180d01007387 */ /* 0x0003e40000100800 */
.L_x_12346:
        /* <DEDUP_REMOVED lines=8> */
[----:B------:R-:W-:Y:S02]  /*1c780*/  LOP3.LUT R17, R26, 0xffff, RZ, 0xc0, !PT ;  /* 0x0000ffff1a117812 */ /* 0x000fe400078ec0ff */
[----:B------:R0:W-:Y:S09]  /*1c790*/  STL [R1+0x10], R10 ;  /* 0x0000100a01007387 */ /* 0x0001f20000100800 */
[----:B------:R-:W-:Y:S05]  /*1c7a0*/  @!P0 BRA `(.L_x_12347) ;  /* 0x0000000000108947 */ /* 0x000fea0003800000 */
[----:B------:R-:W2:Y:S02]  /*1c7b0*/  LDC.64 R4, c[0x0][0xa20] ;  /* 0x00028800ff047b82 */ /* 0x000ea40000000a00 */
[----:B--2---:R-:W-:-:S05]  /*1c7c0*/  IMAD.WIDE R4, R27, 0x4, R4 ;  /* 0x000000041b047825 */ /* 0x004fca00078e0204 */
[----:B------:R2:W5:Y:S01]  /*1c7d0*/  LDG.E R9, desc[UR40][R4.64] ;  /* 0x0000002804097981 */ /* 0x000562000c1e1900 */
[----:B------:R-:W-:Y:S05]  /*1c7e0*/  BRA `(.L_x_12348) ;  /* 0x0000000000107947 */ /* 0x000fea0003800000 */
.L_x_12347:
[----:B------:R-:W-:Y:S05]  /*1c7f0*/  @!P1 BRA `(.L_x_12348) ;  /* 0x00000000000c9947 */ /* 0x000fea0003800000 */
[----:B------:R-:W2:Y:S04]  /*1c800*/  LDG.E R9, desc[UR40][R4.64] ;  /* 0x0000002804097981 */ /* 0x000ea8000c1e1900 */
[----:B------:R-:W2:Y:S02]  /*1c810*/  LDG.E R4, desc[UR40][R4.64+0x4] ;  /* 0x0000042804047981 */ /* 0x000ea4000c1e1900 */
[----:B--2---:R-:W-:-:S07]  /*1c820*/  IMAD.IADD R9, R4, 0x1, -R9 ;  /* 0x0000000104097824 */ /* 0x004fce00078e0a09 */
.L_x_12348:
[----:B--2---:R-:W2:Y:S04]  /*1c830*/  @P2 LDG.E R4, desc[UR40][R2.64] ;  /* 0x0000002802042981 */ /* 0x004ea8000c1e1900 */
[----:B------:R3:W2:Y:S01]  /*1c840*/  @P2 LDG.E R5, desc[UR40][R2.64+0x4] ;  /* 0x0000042802052981 */ /* 0x0006a2000c1e1900 */
[----:B-----5:R-:W-:Y:S02]  /*1c850*/  IMAD.IADD R7, R9, 0x1, -R7 ;  /* 0x0000000109077824 */ /* 0x020fe400078e0a07 */
[----:B------:R-:W-:-:S04]  /*1c860*/  IMAD R11, R25, 0xc0, RZ ;  /* 0x000000c0190b7824 */ /* 0x000fc800078e02ff */
[----:B------:R-:W-:Y:S01]  /*1c870*/  VIADD R9, R11, 0xbf ;  /* 0x000000bf0b097836 */ /* 0x000fe20000000000 */
[----:B------:R4:W-:Y:S01]  /*1c880*/  STL [R1+0x14], R11 ;  /* 0x0000140b01007387 */ /* 0x0009e20000100800 */
[----:B---3--:R-:W3:Y:S02]  /*1c890*/  LDC R2, c[0x0][0x448] ;  /* 0x00011200ff027b82 */ /* 0x008ee40000000800 */
[----:B---3--:R-:W-:-:S13]  /*1c8a0*/  ISETP.NE.AND P1, PT, R2, 0x1, PT ;  /* 0x000000010200780c */ /* 0x008fda0003f25270 */
[----:B------:R-:W3:Y:S08]  /*1c8b0*/  @P1 LDC R2, c[0x0][0x44c] ;  /* 0x00011300ff021b82 */ /* 0x000ef00000000800 */
[----:B------:R-:W0:Y:S01]  /*1c8c0*/  @P1 LDC R3, c[0x0][0x450] ;  /* 0x00011400ff031b82 */ /* 0x000e220000000800 */
[----:B---3--:R-:W-:-:S05]  /*1c8d0*/  @P1 IMAD.HI.U32 R2, R9, R2, RZ ;  /* 0x0000000209021227 */ /* 0x008fca00078e00ff */
[----:B0-----:R-:W-:Y:S01]  /*1c8e0*/  @P1 SHF.R.U32.HI R9, RZ, R3, R2 ;  /* 0x00000003ff091219 */ /* 0x001fe20000011602 */
[----:B--2---:R-:W-:-:S04]  /*1c8f0*/  @P2 IMAD.IADD R8, R5, 0x1, -R4 ;  /* 0x0000000105082824 */ /* 0x004fc800078e0a04 */
[----:B------:R-:W-:-:S04]  /*1c900*/  IMAD.IADD R20, R7, 0x1, R8 ;  /* 0x0000000107147824 */ /* 0x000fc800078e0208 */
[C---:B------:R-:W-:Y:S01]  /*1c910*/  VIADD R21, R20.reuse, 0x9f ;  /* 0x0000009f14157836 */ /* 0x040fe20000000000 */
[----:B------:R-:W-:-:S03]  /*1c920*/  IADD3 R18, R20, 0x1, -R13 ;  /* 0x0000000114127810 */ /* 0x000fc60007ffe80d */
[----:B------:R-:W-:-:S04]  /*1c930*/  IMAD.HI R21, R21, 0x66666667, RZ ;  /* 0x6666666715157827 */ /* 0x000fc800078e02ff */
[----:B------:R-:W-:Y:S01]  /*1c940*/  IMAD.IADD R9, R18, 0x1, R9 ;  /* 0x0000000112097824 */ /* 0x000fe200078e0209 */
[----:B------:R-:W-:-:S04]  /*1c950*/  SHF.R.U32.HI R2, RZ, 0x1f, R21 ;  /* 0x0000001fff027819 */ /* 0x000fc80000011615 */
[----:B------:R-:W-:Y:S02]  /*1c960*/  LEA.HI.SX32 R21, R21, R2, 0x1a ;  /* 0x0000000215157211 */ /* 0x000fe400078fd2ff */
[----:B------:R-:W0:Y:S02]  /*1c970*/  LDC.64 R2, c[0x0][0x9e0] ;  /* 0x00027800ff027b82 */ /* 0x000e240000000a00 */
[----:B0-----:R-:W-:Y:S01]  /*1c980*/  ISETP.GE.AND P3, PT, R3, 0x1, PT ;  /* 0x000000010300780c */ /* 0x001fe20003f66270 */
[----:B------:R-:W-:-:S12]  /*1c990*/  IMAD.IADD R2, R9, 0x1, R2 ;  /* 0x0000000109027824 */ /* 0x000fd800078e0202 */
[----:B----4-:R-:W-:Y:S05]  /*1c9a0*/  @!P3 BRA `(.L_x_12349) ;  /* 0x000000000048b947 */ /* 0x010fea0003800000 */
        /* <DEDUP_REMOVED lines=11> */
.L_x_12351:
[----:B------:R-:W-:-:S13]  /*1ca60*/  ISETP.NE.AND P0, PT, R3, 0x1, PT ;  /* 0x000000010300780c */ /* 0x000fda0003f05270 */
[----:B------:R-:W0:Y:S02]  /*1ca70*/  @P0 LDC.64 R4, c[0x0][0x9e8] ;  /* 0x00027a00ff040b82 */ /* 0x000e240000000a00 */
[----:B0-----:R-:W-:-:S05]  /*1ca80*/  @P0 IMAD.HI.U32 R4, R10, R4, RZ ;  /* 0x000000040a040227 */ /* 0x001fca00078e00ff */
[----:B------:R-:W-:-:S07]  /*1ca90*/  @P0 SHF.R.U32.HI R10, RZ, R5, R4 ;  /* 0x00000005ff0a0219 */ /* 0x000fce0000011604 */
.L_x_12352:
[----:B------:R-:W-:Y:S05]  /*1caa0*/  BSYNC B0 ;  /* 0x0000000000007941 */ /* 0x000fea0003800000 */
.L_x_12350:
[----:B------:R-:W-:-:S05]  /*1cab0*/  IMAD R10, R10, R3, R3 ;  /* 0x000000030a0a7224 */ /* 0x000fca00078e0203 */
[----:B------:R-:W-:-:S07]  /*1cac0*/  VIMNMX R2, R2, R10, PT ;  /* 0x0000000a02027248 */ /* 0x000fce0003fe0100 */
.L_x_12349:
[----:B------:R-:W0:Y:S01]  /*1cad0*/  @P1 LDC R5, c[0x0][0x44c] ;  /* 0x00011300ff051b82 */ /* 0x000e220000000800 */
[----:B------:R-:W-:Y:S01]  /*1cae0*/  VIADD R2, R2, 0x9f ;  /* 0x0000009f02027836 */ /* 0x000fe20000000000 */
[----:B------:R-:W-:Y:S01]  /*1caf0*/  ULDC UR4, c[0x0][0x9dc] ;  /* 0x0002770000047ab9 */ /* 0x000fe20000000800 */
[----:B------:R-:W-:Y:S02]  /*1cb00*/  IMAD.MOV.U32 R4, RZ, RZ, R11 ;  /* 0x000000ffff047224 */ /* 0x000fe400078e000b */
[----:B------:R-:W-:-:S03]  /*1cb10*/  IMAD.HI R2, R2, 0x66666667, RZ ;  /* 0x6666666702027827 */ /* 0x000fc600078e02ff */
[----:B------:R-:W2:Y:S01]  /*1cb20*/  @P1 LDC R9, c[0x0][0x450] ;  /* 0x00011400ff091b82 */ /* 0x000ea20000000800 */
[----:B------:R-:W-:Y:S02]  /*1cb30*/  IMAD.IADD R20, R20, 0x1, -R13 ;  /* 0x0000000114147824 */ /* 0x000fe400078e0a0d */
[----:B0-----:R-:W-:-:S05]  /*1cb40*/  @P1 IMAD.HI.U32 R5, R11, R5, RZ ;  /* 0x000000050b051227 */ /* 0x001fca00078e00ff */
[----:B--2---:R-:W-:Y:S02]  /*1cb50*/  @P1 SHF.R.U32.HI R4, RZ, R9, R5 ;  /* 0x00000009ff041219 */ /* 0x004fe40000011605 */
        /* <DEDUP_REMOVED lines=16> */
.L_x_12355:
[----:B------:R-:W-:-:S13]  /*1cc60*/  ISETP.NE.AND P0, PT, R3, 0x1, PT ;  /* 0x000000010300780c */ /* 0x000fda0003f05270 */
[----:B------:R-:W0:Y:S02]  /*1cc70*/  @P0 LDC.64 R4, c[0x0][0x9e8] ;  /* 0x00027a00ff040b82 */ /* 0x000e240000000a00 */
[----:B0-----:R-:W-:-:S05]  /*1cc80*/  @P0 IMAD.HI.U32 R4, R10, R4, RZ ;  /* 0x000000040a040227 */ /* 0x001fca00078e00ff */
[----:B------:R-:W-:-:S07]  /*1cc90*/  @P0 SHF.R.U32.HI R10, RZ, R5, R4 ;  /* 0x00000005ff0a0219 */ /* 0x000fce0000011604 */
.L_x_12356:
[----:B------:R-:W-:Y:S05]  /*1cca0*/  BSYNC B0 ;  /* 0x0000000000007941 */ /* 0x000fea0003800000 */
.L_x_12354:
[----:B------:R-:W-:-:S05]  /*1ccb0*/  IMAD R3, R10, R3, RZ ;  /* 0x000000030a037224 */ /* 0x000fca00078e02ff */
[----:B------:R-:W-:-:S07]  /*1ccc0*/  VIMNMX R2, R2, R3, !PT ;  /* 0x0000000302027248 */ /* 0x000fce0007fe0100 */
.L_x_12353:
[----:B------:R-:W-:Y:S01]  /*1ccd0*/  IMAD.HI R2, R2, 0x66666667, RZ ;  /* 0x6666666702027827 */ /* 0x000fe200078e02ff */
[----:B------:R-:W-:Y:S01]  /*1cce0*/  BSSY B0, `(.L_x_12357) ;  /* 0x0000027000007945 */ /* 0x000fe20003800000 */
        /* <DEDUP_REMOVED lines=8> */
[----:B------:R-:W-:Y:S01]  /*1cd70*/  ISETP.NE.AND P0, PT, R0, RZ, PT ;  /* 0x000000ff0000720c */ /* 0x000fe20003f05270 */
[----:B------:R-:W-:-:S03]  /*1cd80*/  ULDC UR4, c[0x0][0x9f0] ;  /* 0x00027c0000047ab9 */ /* 0x000fc60000000800 */
[----:B------:R-:W-:-:S04]  /*1cd90*/  SEL R5, R0, UR4, P0 ;  /* 0x0000000400057c07 */ /* 0x000fc80008000000 */
[----:B------:R-:W-:Y:S02]  /*1cda0*/  IABS R10, R5 ;  /* 0x00000005000a7213 */ /* 0x000fe40000000000 */
[----:B------:R-:W-:Y:S02]  /*1cdb0*/  IADD3 R11, R5, -0x1, R9 ;  /* 0xffffffff050b7810 */ /* 0x000fe40007ffe009 */
[----:B------:R-:W0:Y:S03]  /*1cdc0*/  I2F.RP R2, R10 ;  /* 0x0000000a00027306 */ /* 0x000e260000209400 */
[----:B------:R-:W-:-:S05]  /*1cdd0*/  IMAD.IADD R11, R11, 0x1, -R4 ;  /* 0x000000010b0b7824 */ /* 0x000fca00078e0a04 */
[----:B0-----:R-:W0:Y:S02]  /*1cde0*/  MUFU.RCP R2, R2 ;  /* 0x0000000200027308 */ /* 0x001e240000001000 */
[----:B0-----:R-:W-:-:S06]  /*1cdf0*/  VIADD R2, R2, 0xffffffe ;  /* 0x0ffffffe02027836 */ /* 0x001fcc0000000000 */
[----:B------:R0:W2:Y:S02]  /*1ce00*/  F2I.FTZ.U32.TRUNC.NTZ R3, R2 ;  /* 0x0000000200037305 */ /* 0x0000a4000021f000 */
[----:B0-----:R-:W-:-:S04]  /*1ce10*/  LOP3.LUT R2, R11, R5, RZ, 0x3c, !PT ;  /* 0x000000050b027212 */ /* 0x001fc800078e3cff */
        /* <DEDUP_REMOVED lines=19> */
.L_x_12358:
[----:B------:R-:W-:Y:S05]  /*1cf50*/  BSYNC B0 ;  /* 0x0000000000007941 */ /* 0x000fea0003800000 */
.L_x_12357:
        /* <DEDUP_REMOVED lines=25> */
.L_x_12502:
[----:B--2---:R-:W-:Y:S02]  /*1d0f0*/  ISETP.NE.AND P0, PT, R14, RZ, PT ;  /* 0x000000ff0e00720c */ /* 0x004fe40003f05270 */
[----:B------:R-:W-:-:S11]  /*1d100*/  PLOP3.LUT P6, PT, PT, PT, PT, 0x8, 0x0 ;  /* 0x000000000000781c */ /* 0x000fd60003fce170 */
[----:B------:R-:W-:Y:S05]  /*1d110*/  @P0 BRA `(.L_x_12362) ;  /* 0x00000000000c0947 */ /* 0x000fea0003800000 */
[----:B------:R-:W-:-:S03]  /*1d120*/  UMOV UR4, 0xffffffff ;  /* 0xffffffff00047882 */ /* 0x000fc60000000000 */
[----:B------:R-:W-:Y:S05]  /*1d130*/  BRA.DIV UR4, `(.L_x_12363) ;  /* 0x0000005e04587947 */ /* 0x000fea000b800000 */
[----:B------:R-:W-:-:S13]  /*1d140*/  ELECT P6, URZ, PT ;  /* 0x00000000003f782f */ /* 0x000fda00038c0000 */
.L_x_12362:
        /* <DEDUP_REMOVED lines=9> */
.L_x_12505:
[----:B------:R-:W-:Y:S05]  /*1d1e0*/  BSYNC B1 ;  /* 0x0000000000017941 */ /* 0x000fea0003800000 */
.L_x_12364:
[----:B------:R-:W-:Y:S04]  /*1d1f0*/  BSSY B1, `(.L_x_12366) ;  /* 0x0000050000017945 */ /* 0x000fe80003800000 */
[----:B------:R-:W-:Y:S05]  /*1d200*/  @!P6 BRA `(.L_x_12367) ;  /* 0x000000040038e947 */ /* 0x000fea0003800000 */
[----:B------:R-:W0:Y:S04]  /*1d210*/  LDL R9, [R1] ;  /* 0x0000000001097983 */ /* 0x000e280000100800 */
[----:B------:R-:W2:Y:S01]  /*1d220*/  LDL R7, [R1+0x8] ;  /* 0x0000080001077983 */ /* 0x000ea20000100800 */
[----:B------:R-:W3:Y:S01]  /*1d230*/  S2R R8, SR_TID.X ;  /* 0x0000000000087919 */ /* 0x000ee20000002100 */
[----:B------:R-:W-:Y:S01]  /*1d240*/  BSSY B2, `(.L_x_12368) ;  /* 0x0000007000027945 */ /* 0x000fe20003800000 */
[----:B---3--:R-:W-:-:S04]  /*1d250*/  LOP3.LUT R8, R8, 0x7f, RZ, 0xc0, !PT ;  /* 0x0000007f08087812 */ /* 0x008fc800078ec0ff */
[----:B------:R-:W-:Y:S01]  /*1d260*/  ISETP.NE.AND P1, PT, R8, RZ, PT ;  /* 0x000000ff0800720c */ /* 0x000fe20003f25270 */
[----:B0-----:R-:W-:Y:S01]  /*1d270*/  IMAD R5, R9, 0x8, R19 ;  /* 0x0000000809057824 */ /* 0x001fe200078e0213 */
[----:B--2---:R-:W-:-:S04]  /*1d280*/  SHF.L.U32 R7, R7, 0x1f, RZ ;  /* 0x0000001f07077819 */ /* 0x004fc800000006ff */
[----:B------:R-:W0:Y:S02]  /*1d290*/  SYNCS.PHASECHK.TRANS64.TRYWAIT P0, [R5+URZ+0x132a0], R7 ;  /* 0x0132a007050075a7 */ /* 0x000e24000800017f */
[----:B0-----:R-:W-:Y:S05]  /*1d2a0*/  @!P0 BRA `(.L_x_12369) ;  /* 0x0000005c00308947 */ /* 0x001fea0003800000 */
.L_x_12506:
[----:B------:R-:W-:Y:S05]  /*1d2b0*/  BSYNC B2 ;  /* 0x0000000000027941 */ /* 0x000fea0003800000 */
.L_x_12368:
        /* <DEDUP_REMOVED lines=9> */
.L_x_12371:
[----:B------:R-:W-:Y:S05]  /*1d350*/  BSYNC B2 ;  /* 0x0000000000027941 */ /* 0x000fea0003800000 */
.L_x_12370:
[----:B------:R-:W2:Y:S01]  /*1d360*/  LDL R8, [R1] ;  /* 0x0000000001087983 */ /* 0x000ea20000100800 */
[----:B------:R-:W-:Y:S01]  /*1d370*/  IMAD.MOV.U32 R12, RZ, RZ, RZ ;  /* 0x000000ffff0c7224 */ /* 0x000fe200078e00ff */
[----:B------:R-:W-:Y:S01]  /*1d380*/  UIADD3 UR4, UP0, UR38, 0x570, URZ ;  /* 0x0000057026047890 */ /* 0x000fe2000ff1e03f */
[----:B------:R-:W-:Y:S01]  /*1d390*/  IMAD R9, R3, 0xa0, R6 ;  /* 0x000000a003097824 */ /* 0x000fe200078e0206 */
[----:B------:R-:W-:Y:S01]  /*1d3a0*/  PLOP3.LUT P0, PT, PT, PT, PT, 0x80, 0x0 ;  /* 0x000000000000781c */ /* 0x000fe20003f0f070 */
[----:B------:R-:W-:Y:S01]  /*1d3b0*/  VIADD R10, R5, 0x13290 ;  /* 0x00013290050a7836 */ /* 0x000fe20000000000 */
[----:B------:R-:W-:Y:S01]  /*1d3c0*/  R2UR UR10, R12 ;  /* 0x000000000c0a72ca */ /* 0x000fe200000e0000 */
[----:B------:R-:W-:Y:S01]  /*1d3d0*/  VIADD R9, R9, 0xffffff60 ;  /* 0xffffff6009097836 */ /* 0x000fe20000000000 */
[----:B------:R-:W-:Y:S01]  /*1d3e0*/  UIADD3.X UR5, URZ, UR39, URZ, UP0, !UPT ;  /* 0x000000273f057290 */ /* 0x000fe200087fe43f */
[----:B------:R-:W-:Y:S01]  /*1d3f0*/  UMOV UR6, 0x0 ;  /* 0x0000000000067882 */ /* 0x000fe20000000000 */
[----:B------:R-:W-:Y:S01]  /*1d400*/  UMOV UR7, 0x12f00000 ;  /* 0x12f0000000077882 */ /* 0x000fe20000000000 */
[----:B--2---:R-:W-:-:S04]  /*1d410*/  IMAD R8, R8, 0x2800, R19 ;  /* 0x0000280008087824 */ /* 0x004fc800078e0213 */
[----:B------:R-:W-:-:S07]  /*1d420*/  VIADD R11, R8, 0xe000 ;  /* 0x0000e000080b7836 */ /* 0x000fce0000000000 */
.L_x_12372:
        /* <DEDUP_REMOVED lines=13> */
.L_x_12507:
[----:B------:R-:W-:Y:S05]  /*1d500*/  BSYNC B2 ;  /* 0x0000000000027941 */ /* 0x000fea0003800000 */
.L_x_12373:
[----:B------:R-:W-:Y:S01]  /*1d510*/  BSSY B2, `(.L_x_12375) ;  /* 0x000000b000027945 */ /* 0x000fe20003800000 */
[----:B------:R-:W-:Y:S02]  /*1d520*/  IMAD.MOV.U32 R10, RZ, RZ, 0x0 ;  /* 0x00000000ff0a7424 */ /* 0x000fe400078e00ff */
[----:B------:R-:W-:Y:S01]  /*1d530*/  IMAD.MOV.U32 R11, RZ, RZ, 0x12f00000 ;  /* 0x12f00000ff0b7424 */ /* 0x000fe200078e00ff */
[----:B------:R-:W-:Y:S06]  /*1d540*/  @P1 BRA `(.L_x_12376) ;  /* 0x00000000001c1947 */ /* 0x000fec0003800000 */
[----:B-1----:R-:W1:Y:S01]  /*1d550*/  S2R R13, SR_TID.X ;  /* 0x00000000000d7919 */ /* 0x002e620000002100 */
[----:B0-2---:R-:W-:-:S04]  /*1d560*/  IMAD.MOV.U32 R7, RZ, RZ, 0x2800 ;  /* 0x00002800ff077424 */ /* 0x005fc800078e00ff */
[----:B------:R3:W-:Y:S01]  /*1d570*/  SYNCS.ARRIVE.TRANS64 RZ, [R5+URZ+0x132b0], R7 ;  /* 0x0132b00705ff79a7 */ /* 0x0007e2000800003f */
[----:B-1----:R-:W-:-:S04]  /*1d580*/  LOP3.LUT R13, R13, 0x1f, RZ, 0xc0, !PT ;  /* 0x0000001f0d0d7812 */ /* 0x002fc800078ec0ff */
[----:B------:R-:W-:-:S13]  /*1d590*/  ISETP.NE.AND P0, PT, R13, RZ, PT ;  /* 0x000000ff0d00720c */ /* 0x000fda0003f05270 */
[----:B---3--:R-:W-:Y:S05]  /*1d5a0*/  @!P0 BRA `(.L_x_12376) ;  /* 0x0000000000048947 */ /* 0x008fea0003800000 */
[----:B------:R-:W-:Y:S01]  /*1d5b0*/  BPT.TRAP 0x1 ;  /* 0x000000040000795c */ /* 0x000fe20000300000 */
.L_x_12376:
[----:B------:R-:W-:Y:S05]  /*1d5c0*/  BSYNC B2 ;  /* 0x0000000000027941 */ /* 0x000fea0003800000 */
.L_x_12375:
        /* <DEDUP_REMOVED lines=8> */
.L_x_12377:
        /* <DEDUP_REMOVED lines=10> */
.L_x_12367:
[----:B------:R-:W-:Y:S05]  /*1d6f0*/  BSYNC B1 ;  /* 0x0000000000017941 */ /* 0x000fea0003800000 */
.L_x_12366:
        /* <DEDUP_REMOVED lines=13> */
.L_x_12390:
        /* <DEDUP_REMOVED lines=13> */
.L_x_12508:
[----:B------:R-:W-:Y:S05]  /*1d8a0*/  BSYNC B2 ;  /* 0x0000000000027941 */ /* 0x000fea0003800000 */
.L_x_12380:
        /* <DEDUP_REMOVED lines=9> */
.L_x_12383:
[----:B------:R-:W-:Y:S05]  /*1d940*/  BSYNC B2 ;  /* 0x0000000000027941 */ /* 0x000fea0003800000 */
.L_x_12382:
[----:B------:R-:W2:Y:S01]  /*1d950*/  LDL R8, [R1] ;  /* 0x0000000001087983 */ /* 0x000ea20000100800 */
        /* <DEDUP_REMOVED lines=11> */
.L_x_12384:
        /* <DEDUP_REMOVED lines=13> */
.L_x_12509:
[----:B------:R-:W-:Y:S05]  /*1dae0*/  BSYNC B2 ;  /* 0x0000000000027941 */ /* 0x000fea0003800000 */
.L_x_12385:
        /* <DEDUP_REMOVED lines=11> */
.L_x_12388:
[----:B------:R-:W-:Y:S05]  /*1dba0*/  BSYNC B2 ;  /* 0x0000000000027941 */ /* 0x000fea0003800000 */
.L_x_12387:
        /* <DEDUP_REMOVED lines=8> */
.L_x_12389:
        /* <DEDUP_REMOVED lines=10> */
.L_x_12379:
[----:B------:R-:W-:Y:S05]  /*1dcd0*/  BSYNC B1 ;  /* 0x0000000000017941 */ /* 0x000fea0003800000 */
.L_x_12378:
[----:B------:R-:W2:Y:S04]  /*1dce0*/  LDL.LU R7, [R1] ;  /* 0x0000000001077983 */ /* 0x000ea80000300800 */
[----:B0-----:R-:W3:Y:S01]  /*1dcf0*/  LDL.LU R10, [R1+0x8] ;  /* 0x00000800010a7983 */ /* 0x001ee20000300800 */
        /* <DEDUP_REMOVED lines=8> */
[----:B------:R2:W-:Y:S01]  /*1dd80*/  STL [R1], R5 ;  /* 0x0000000501007387 */ /* 0x0005e20000100800 */
[----:B------:R-:W-:Y:S05]  /*1dd90*/  @P2 BRA `(.L_x_12390) ;  /* 0xfffffff8008c2947 */ /* 0x000fea000383ffff */
.L_x_12360:
[----:B------:R-:W-:Y:S05]  /*1dda0*/  BSYNC B0 ;  /* 0x0000000000007941 */ /* 0x000fea0003800000 */
.L_x_12359:
        /* <DEDUP_REMOVED lines=21> */
[----:B0-2---:R-:W0:Y:S02]  /*1df00*/  @P0 LDC.64 R4, c[0x0][0x9e8] ;  /* 0x00027a00ff040b82 */ /* 0x005e240000000a00 */
[----:B0-----:R-:W-:-:S05]  /*1df10*/  @P0 IMAD.HI.U32 R4, R6, R4, RZ ;  /* 0x0000000406040227 */ /* 0x001fca00078e00ff */
[----:B------:R-:W-:-:S04]  /*1df20*/  @P0 SHF.R.U32.HI R6, RZ, R5, R4 ;  /* 0x00000005ff060219 */ /* 0x000fc80000011604 */
[----:B------:R-:W-:Y:S01]  /*1df30*/  LOP3.LUT R6, RZ, R6, RZ, 0x33, !PT ;  /* 0x00000006ff067212 */ /* 0x000fe200078e33ff */
[----:B------:R-:W-:Y:S06]  /*1df40*/  BRA `(.L_x_12394) ;  /* 0x0000000000107947 */ /* 0x000fec0003800000 */
.L_x_12393:
[----:B------:R-:W-:-:S13]  /*1df50*/  ISETP.NE.AND P0, PT, R3, 0x1, PT ;  /* 0x000000010300780c */ /* 0x000fda0003f05270 */
[----:B0-2---:R-:W0:Y:S02]  /*1df60*/  @P0 LDC.64 R4, c[0x0][0x9e8] ;  /* 0x00027a00ff040b82 */ /* 0x005e240000000a00 */
[----:B0-----:R-:W-:-:S05]  /*1df70*/  @P0 IMAD.HI.U32 R4, R6, R4, RZ ;  /* 0x0000000406040227 */ /* 0x001fca00078e00ff */
[----:B------:R-:W-:-:S07]  /*1df80*/  @P0 SHF.R.U32.HI R6, RZ, R5, R4 ;  /* 0x00000005ff060219 */ /* 0x000fce0000011604 */
.L_x_12394:
[----:B------:R-:W-:Y:S05]  /*1df90*/  BSYNC B0 ;  /* 0x0000000000007941 */ /* 0x000fea0003800000 */
.L_x_12392:
[----:B------:R-:W-:-:S05]  /*1dfa0*/  IMAD R6, R6, R3, R3 ;  /* 0x0000000306067224 */ /* 0x000fca00078e0203 */
[----:B------:R-:W-:-:S07]  /*1dfb0*/  VIMNMX R2, R2, R6, PT ;  /* 0x0000000602027248 */ /* 0x000fce0003fe0100 */
.L_x_12391:
[----:B------:R-:W-:Y:S01]  /*1dfc0*/  VIADD R2, R2, 0x9f ;  /* 0x0000009f02027836 */ /* 0x000fe20000000000 */
[----:B------:R-:W-:Y:S01]  /*1dfd0*/  ULDC UR4, c[0x0][0x9dc] ;  /* 0x0002770000047ab9 */ /* 0x000fe20000000800 */
[----:B0-2---:R-:W-:Y:S02]  /*1dfe0*/  IMAD.MOV.U32 R5, RZ, RZ, R7 ;  /* 0x000000ffff057224 */ /* 0x005fe400078e0007 */
[----:B------:R-:W-:-:S05]  /*1dff0*/  IMAD.HI R2, R2, 0x66666667, RZ ;  /* 0x6666666702027827 */ /* 0x000fca00078e02ff */
[----:B------:R-:W-:-:S04]  /*1e000*/  SHF.R.U32.HI R4, RZ, 0x1f, R2 ;  /* 0x0000001fff047819 */ /* 0x000fc80000011602 */
[----:B------:R-:W-:Y:S02]  /*1e010*/  LEA.HI.SX32 R4, R2, R4, 0x1a ;  /* 0x0000000402047211 */ /* 0x000fe400078fd2ff */
[----:B------:R-:W0:Y:S02]  /*1e020*/  @P1 LDC R2, c[0x0][0x450] ;  /* 0x00011400ff021b82 */ /* 0x000e240000000800 */
[----:B------:R-:W-:-:S06]  /*1e030*/  VIMNMX R21, R21, R4, PT ;  /* 0x0000000415157248 */ /* 0x000fcc0003fe0100 */
[----:B------:R-:W2:Y:S02]  /*1e040*/  @P1 LDC R4, c[0x0][0x44c] ;  /* 0x00011300ff041b82 */ /* 0x000ea40000000800 */
[----:B--2---:R-:W-:-:S05]  /*1e050*/  @P1 IMAD.HI.U32 R4, R7, R4, RZ ;  /* 0x0000000407041227 */ /* 0x004fca00078e00ff */
[----:B0-----:R-:W-:-:S05]  /*1e060*/  @P1 SHF.R.U32.HI R5, RZ, R2, R4 ;  /* 0x00000002ff051219 */ /* 0x001fca0000011604 */
        /* <DEDUP_REMOVED lines=13> */
.L_x_12397:
[----:B------:R-:W-:-:S13]  /*1e140*/  ISETP.NE.AND P0, PT, R3, 0x1, PT ;  /* 0x000000010300780c */ /* 0x000fda0003f05270 */
[----:B------:R-:W0:Y:S02]  /*1e150*/  @P0 LDC.64 R4, c[0x0][0x9e8] ;  /* 0x00027a00ff040b82 */ /* 0x000e240000000a00 */
[----:B0-----:R-:W-:-:S05]  /*1e160*/  @P0 IMAD.HI.U32 R4, R6, R4, RZ ;  /* 0x0000000406040227 */ /* 0x001fca00078e00ff */
[----:B------:R-:W-:-:S07]  /*1e170*/  @P0 SHF.R.U32.HI R6, RZ, R5, R4 ;  /* 0x00000005ff060219 */ /* 0x000fce0000011604 */
.L_x_12398:
[----:B------:R-:W-:Y:S05]  /*1e180*/  BSYNC B0 ;  /* 0x0000000000007941 */ /* 0x000fea0003800000 */
.L_x_12396:
[----:B------:R-:W-:-:S05]  /*1e190*/  IMAD R3, R6, R3, RZ ;  /* 0x0000000306037224 */ /* 0x000fca00078e02ff */
[----:B------:R-:W-:-:S07]  /*1e1a0*/  VIMNMX R2, R2, R3, !PT ;  /* 0x0000000302027248 */ /* 0x000fce0007fe0100 */
.L_x_12395:
[----:B------:R-:W-:Y:S01]  /*1e1b0*/  ISETP.NE.AND P1, PT, R0, RZ, PT ;  /* 0x000000ff0000720c */ /* 0x000fe20003f25270 */
[----:B------:R-:W-:Y:S01]  /*1e1c0*/  IMAD.HI R2, R2, 0x66666667, RZ ;  /* 0x6666666702027827 */ /* 0x000fe200078e02ff */
[----:B------:R-:W-:Y:S04]  /*1e1d0*/  BSSY B0, `(.L_x_12399) ;  /* 0x0000023000007945 */ /* 0x000fe80003800000 */
[----:B------:R-:W-:-:S04]  /*1e1e0*/  SHF.R.U32.HI R3, RZ, 0x1f, R2 ;  /* 0x0000001fff037819 */ /* 0x000fc80000011602 */
[----:B------:R-:W-:Y:S01]  /*1e1f0*/  LEA.HI.SX32 R3, R2, R3, 0x1a ;  /* 0x0000000302037211 */ /* 0x000fe200078fd2ff */
[----:B------:R-:W-:Y:S02]  /*1e200*/  IMAD.MOV.U32 R2, RZ, RZ, RZ ;  /* 0x000000ffff027224 */ /* 0x000fe400078e00ff */
[----:B------:R-:W0:Y:S01]  /*1e210*/  @!P1 LDC R0, c[0x0][0x9f0] ;  /* 0x00027c00ff009b82 */ /* 0x000e220000000800 */
[----:B------:R-:W-:-:S04]  /*1e220*/  VIMNMX R4, RZ, R3, !PT ;  /* 0x00000003ff047248 */ /* 0x000fc80007fe0100 */
        /* <DEDUP_REMOVED lines=29> */
.L_x_12400:
[----:B------:R-:W-:Y:S05]  /*1e400*/  BSYNC B0 ;  /* 0x0000000000007941 */ /* 0x000fea0003800000 */
.L_x_12399:
[----:B------:R-:W-:-:S05]  /*1e410*/  IMAD R26, R26, R2, R4 ;  /* 0x000000021a1a7224 */ /* 0x000fca00078e0204 */
[----:B0-----:R-:W-:-:S04]  /*1e420*/  VIADDMNMX R0, R26, R2, R21, PT ;  /* 0x000000021a007246 */ /* 0x001fc80003800115 */
        /* <DEDUP_REMOVED lines=9> */
[----:B------:R-:W2:Y:S01]  /*1e4c0*/  LDC.64 R2, c[0x0][0xc60] ;  /* 0x00031800ff027b82 */ /* 0x000ea20000000a00 */
[----:B------:R-:W0:Y:S02]  /*1e4d0*/  FLO.U32 R0, UR4 ;  /* 0x0000000400007d00 */ /* 0x000e2400080e0000 */
[----:B0-----:R-:W-:-:S06]  /*1e4e0*/  ISETP.EQ.U32.AND P0, PT, R0, R5, PT ;  /* 0x000000050000720c */ /* 0x001fcc0003f02070 */
[----:B------:R-:W2:Y:S07]  /*1e4f0*/  POPC R5, UR4 ;  /* 0x0000000400057d09 */ /* 0x000eae0008000000 */
[----:B--2---:R-:W2:Y:S01]  /*1e500*/  @P0 ATOMG.E.ADD.STRONG.GPU PT, R3, desc[UR40][R2.64], R5 ;  /* 0x00000005020309a8 */ /* 0x004ea200081ee1e8 */
[----:B------:R-:W0:Y:S02]  /*1e510*/  S2R R4, SR_LTMASK ;  /* 0x0000000000047919 */ /* 0x000e240000003900 */
[----:B0-----:R-:W-:-:S04]  /*1e520*/  LOP3.LUT R4, R4, UR4, RZ, 0xc0, !PT ;  /* 0x0000000404047c12 */ /* 0x001fc8000f8ec0ff */
[----:B------:R-:W0:Y:S01]  /*1e530*/  POPC R7, R4 ;  /* 0x0000000400077309 */ /* 0x000e220000000000 */
[----:B--2---:R-:W0:Y:S02]  /*1e540*/  SHFL.IDX PT, R0, R3, R0, 0x1f ;  /* 0x00001f0003007589 */ /* 0x004e2400000e0000 */
[----:B0-----:R-:W-:Y:S01]  /*1e550*/  IADD3 R24, R0, UR36, R7 ;  /* 0x0000002400187c10 */ /* 0x001fe2000fffe007 */
[----:B------:R-:W-:Y:S06]  /*1e560*/  BRA `(.L_x_12402) ;  /* 0x0000002c00107947 */ /* 0x000fec0003800000 */
.L_x_12401:
        /* <DEDUP_REMOVED lines=17> */
[----:B-1----:R-:W-:-:S07]  /*1e680*/  IMAD.MOV.U32 R13, RZ, RZ, RZ ;  /* 0x000000ffff0d7224 */ /* 0x002fce00078e00ff */
[----:B------:R-:W-:-:S07]  /*1e690*/  LEPC R20, `(.L_x_12404) ;  /* 0x000000001014794e */ /* 0x000fce0000000000 */
[----:B0-----:R-:W-:Y:S05]  /*1e6a0*/  CALL.ABS.NOINC R2 ;  /* 0x0000000002007343 */ /* 0x001fea0003c00000 */
.L_x_12404:
[----:B------:R-:W-:Y:S05]  /*1e6b0*/  BSYNC B6 ;  /* 0x0000000000067941 */ /* 0x000fea0003800000 */
.L_x_12403:
        /* <DEDUP_REMOVED lines=22> */
.L_x_12406:
[----:B------:R-:W-:Y:S05]  /*1e820*/  BSYNC B6 ;  /* 0x0000000000067941 */ /* 0x000fea0003800000 */
.L_x_12405:
        /* <DEDUP_REMOVED lines=20> */
.L_x_12408:
[----:B------:R-:W-:Y:S05]  /*1e970*/  BSYNC B6 ;  /* 0x0000000000067941 */ /* 0x000fea0003800000 */
.L_x_12407:
        /* <DEDUP_REMOVED lines=19> */
.L_x_12410:
[----:B------:R-:W-:Y:S05]  /*1eab0*/  BSYNC B6 ;  /* 0x0000000000067941 */ /* 0x000fea0003800000 */
.L_x_12409:
[----:B------:R-:W-:Y:S01]  /*1eac0*/  ULDC.64 UR4, c[0x0][0x9f8] ;  /* 0x00027e0000047ab9 */ /* 0x000fe20000000a00 */
[----:B------:R-:W-:Y:S01]  /*1ead0*/  IMAD.MOV.U32 R25, RZ, RZ, R27 ;  /* 0x000000ffff197224 */ /* 0x000fe200078e001b */
[----:B------:R-:W-:-:S04]  /*1eae0*/  ISETP.NE.U32.AND P0, PT, RZ, UR4, PT ;  /* 0x00000004ff007c0c */ /* 0x000fc8000bf05070 */
[----:B------:R-:W-:Y:S01]  /*1eaf0*/  ISETP.NE.AND.EX P0, PT, RZ, UR5, PT, P0 ;  /* 0x00000005ff007c0c */ /* 0x000fe2000bf05300 */
[----:B------:R-:W-:-:S12]  /*1eb00*/  ULDC.64 UR4, c[0x0][0xa08] ;  /* 0x0002820000047ab9 */ /* 0x000fd80000000a00 */
[----:B------:R-:W0:Y:S02]  /*1eb10*/  @P0 LDC.64 R2, c[0x0][0x9f8] ;  /* 0x00027e00ff020b82 */ /* 0x000e240000000a00 */
[----:B0-----:R-:W-:-:S05]  /*1eb20*/  @P0 IMAD.WIDE R2, R27, 0x4, R2 ;  /* 0x000000041b020825 */ /* 0x001fca00078e0202 */
[----:B------:R0:W2:Y:S02]  /*1eb30*/  @P0 LDG.E R25, desc[UR40][R2.64] ;  /* 0x0000002802190981 */ /* 0x0000a4000c1e1900 */
[----:B0-----:R-:W0:Y:S02]  /*1eb40*/  LDC.64 R2, c[0x0][0x418] ;  /* 0x00010600ff027b82 */ /* 0x001e240000000a00 */
[----:B0-----:R-:W-:Y:S01]  /*1eb50*/  LOP3.LUT P0, RZ, R2, UR4, RZ, 0xfc, !PT ;  /* 0x0000000402ff7c12 */ /* 0x001fe2000f80fcff */
        /* <DEDUP_REMOVED lines=10> */
.L_x_12512:
        /* <DEDUP_REMOVED lines=8> */
.L_x_12515:
        /* <DEDUP_REMOVED lines=23> */
.L_x_12414:
[----:B--2---:R-:W2:Y:S01]  /*1edf0*/  LDL R3, [R1+0x4] ;  /* 0x0000040001037983 */ /* 0x004ea20000100800 */
[----:B------:R-:W-:Y:S01]  /*1ee00*/  IMAD R4, R29, 0x8, R19 ;  /* 0x000000081d047824 */ /* 0x000fe200078e0213 */
[----:B------:R-:W3:Y:S02]  /*1ee10*/  S2R R2, SR_TID.X ;  /* 0x0000000000027919 */ /* 0x000ee40000002100 */
[----:B---3--:R-:W-:-:S04]  /*1ee20*/  LOP3.LUT R2, R2, 0x7f, RZ, 0xc0, !PT ;  /* 0x0000007f02027812 */ /* 0x008fc800078ec0ff */
[----:B------:R-:W-:Y:S02]  /*1ee30*/  ISETP.NE.AND P1, PT, R2, RZ, PT ;  /* 0x000000ff0200720c */ /* 0x000fe40003f25270 */
[----:B--2---:R-:W-:-:S04]  /*1ee40*/  SHF.L.U32 R3, R3, 0x1f, RZ ;  /* 0x0000001f03037819 */ /* 0x004fc800000006ff */
[----:B------:R-:W2:Y:S02]  /*1ee50*/  SYNCS.PHASECHK.TRANS64.TRYWAIT P0, [R4+URZ+0x13280], R3 ;  /* 0x01328003040075a7 */ /* 0x000ea4000800017f */
[----:B--2---:R-:W-:Y:S05]  /*1ee60*/  @!P0 BRA `(.L_x_12415) ;  /* 0x0000004000e48947 */ /* 0x004fea0003800000 */
.L_x_12516:
        /* <DEDUP_REMOVED lines=8> */
.L_x_12416:
[----:B------:R-:W3:Y:S01]  /*1eef0*/  LDL R5, [R1+0x10] ;  /* 0x0000100001057983 */ /* 0x000ee20000100800 */
        /* <DEDUP_REMOVED lines=12> */
[----:B---3--:R-:W-:-:S05]  /*1efc0*/  IMAD R0, R0, 0xa0, R5 ;  /* 0x000000a000007824 */ /* 0x008fca00078e0205 */
[----:B------:R-:W-:-:S13]  /*1efd0*/  R2UR UR11, R0 ;  /* 0x00000000000b72ca */ /* 0x000fda00000e0000 */
[----:B------:R3:W-:Y:S01]  /*1efe0*/  UTMALDG.4D [UR8], [UR4], desc[UR6] ;  /* 0x00000608040075b4 */ /* 0x0007e20008019000 */
[----:B------:R-:W4:Y:S02]  /*1eff0*/  SYNCS.PHASECHK.TRANS64.TRYWAIT P0, [R4+URZ+0x13240], R3 ;  /* 0x01324003040075a7 */ /* 0x000f24000800017f */
[----:B---34-:R-:W-:Y:S05]  /*1f000*/  @!P0 BRA `(.L_x_12417) ;  /* 0x0000004000908947 */ /* 0x018fea0003800000 */
.L_x_12517:
        /* <DEDUP_REMOVED lines=8> */
.L_x_12418:
        /* <DEDUP_REMOVED lines=17> */
.L_x_12412:
        /* <DEDUP_REMOVED lines=34> */
[----:B0-----:R-:W-:Y:S02]  /*1f3c0*/  IMAD.MOV.U32 R8, RZ, RZ, 0x70 ;  /* 0x00000070ff087424 */ /* 0x001fe400078e00ff */
[----:B------:R-:W-:Y:S02]  /*1f3d0*/  IMAD.MOV.U32 R12, RZ, RZ, 0x1 ;  /* 0x00000001ff0c7424 */ /* 0x000fe400078e00ff */
[----:B-1----:R-:W-:-:S07]  /*1f3e0*/  IMAD.MOV.U32 R13, RZ, RZ, RZ ;  /* 0x000000ffff0d7224 */ /* 0x002fce00078e00ff */
[----:B------:R-:W-:-:S07]  /*1f3f0*/  LEPC R20, `(.L_x_12420) ;  /* 0x000000001014794e */ /* 0x000fce0000000000 */
[----:B--2---:R-:W-:Y:S05]  /*1f400*/  CALL.ABS.NOINC R2 ;  /* 0x0000000002007343 */ /* 0x004fea0003c00000 */
.L_x_12420:
[----:B------:R-:W-:Y:S05]  /*1f410*/  BSYNC B6 ;  /* 0x0000000000067941 */ /* 0x000fea0003800000 */
.L_x_12419:
[----:B------:R-:W3:Y:S01]  /*1f420*/  LDL.LU R20, [R1+0x38] ;  /* 0x0000380001147983 */ /* 0x000ee20000300800 */
[----:B------:R-:W-:Y:S01]  /*1f430*/  ULDC.64 UR6, c[0x0][0x2e0] ;  /* 0x0000b80000067ab9 */ /* 0x000fe20000000a00 */
[----:B------:R-:W4:Y:S01]  /*1f440*/  LDC R9, c[0x0][0x448] ;  /* 0x00011200ff097b82 */ /* 0x000f220000000800 */
[----:B------:R-:W-:Y:S01]  /*1f450*/  ULDC.64 UR4, c[0x0][0x2d8] ;  /* 0x0000b60000047ab9 */ /* 0x000fe20000000a00 */
[----:B--2---:R-:W3:Y:S01]  /*1f460*/  LDL.LU.64 R2, [R1+0x28] ;  /* 0x0000280001027983 */ /* 0x004ee20000300a00 */
[----:B------:R-:W-:-:S03]  /*1f470*/  ULDC.64 UR8, c[0x0][0x280] ;  /* 0x0000a00000087ab9 */ /* 0x000fc60000000a00 */
[----:B------:R-:W2:Y:S04]  /*1f480*/  LDL.LU R21, [R1+0x3c] ;  /* 0x00003c0001157983 */ /* 0x000ea80000300800 */
[----:B------:R-:W2:Y:S04]  /*1f490*/  LDL.LU R4, [R1+0x1c] ;  /* 0x00001c0001047983 */ /* 0x000ea80000300800 */
[----:B------:R-:W2:Y:S01]  /*1f4a0*/  LDL R12, [R1+0x14] ;  /* 0x00001400010c7983 */ /* 0x000ea20000100800 */
[----:B----4-:R-:W-:-:S13]  /*1f4b0*/  ISETP.NE.AND P1, PT, R9, 0x1, PT ;  /* 0x000000010900780c */ /* 0x010fda0003f25270 */
[----:B------:R-:W4:Y:S08]  /*1f4c0*/  @P1 LDC R5, c[0x0][0x450] ;  /* 0x00011400ff051b82 */ /* 0x000f300000000800 */
[----:B0-----:R-:W0:Y:S01]  /*1f4d0*/  @P1 LDC R8, c[0x0][0x450] ;  /* 0x00011400ff081b82 */ /* 0x001e220000000800 */
[----:B---3--:R-:W-:Y:S02]  /*1f4e0*/  IMAD.MOV.U32 R3, RZ, RZ, R20 ;  /* 0x000000ffff037224 */ /* 0x008fe400078e0014 */
[----:B------:R-:W3:Y:S01]  /*1f4f0*/  S2R R20, SR_TID.X ;  /* 0x0000000000147919 */ /* 0x000ee20000002100 */
[----:B--2---:R-:W-:-:S02]  /*1f500*/  IMAD R0, R21, UR6, RZ ;  /* 0x0000000615007c24 */ /* 0x004fc4000f8e02ff */
[----:B------:R-:W-:-:S04]  /*1f510*/  IMAD.WIDE.U32 R2, R17, UR4, R2 ;  /* 0x0000000411027c25 */ /* 0x000fc8000f8e0002 */
[----:B------:R-:W-:Y:S01]  /*1f520*/  IMAD R3, R17, UR5, R3 ;  /* 0x0000000511037c24 */ /* 0x000fe2000f8e0203 */
[----:B------:R-:W-:Y:S01]  /*1f530*/  ULDC.64 UR4, c[0x0][0x2d0] ;  /* 0x0000b40000047ab9 */ /* 0x000fe20000000a00 */
[C---:B------:R-:W-:Y:S02]  /*1f540*/  IMAD R0, R4.reuse, UR7, R0 ;  /* 0x0000000704007c24 */ /* 0x040fe4000f8e0200 */
[----:B------:R-:W-:Y:S01]  /*1f550*/  IMAD.WIDE.U32 R2, R4, UR6, R2 ;  /* 0x0000000604027c25 */ /* 0x000fe2000f8e0002 */
[----:B------:R-:W-:Y:S01]  /*1f560*/  ULDC.64 UR6, c[0x0][0x2c8] ;  /* 0x0000b20000067ab9 */ /* 0x000fe20000000a00 */
[----:B------:R-:W2:Y:S02]  /*1f570*/  @P1 LDC R4, c[0x0][0x44c] ;  /* 0x00011300ff041b82 */ /* 0x000ea40000000800 */
[----:B------:R-:W-:Y:S01]  /*1f580*/  IMAD.IADD R3, R3, 0x1, R0 ;  /* 0x0000000103037824 */ /* 0x000fe200078e0200 */
[C---:B---3--:R-:W-:Y:S01]  /*1f590*/  LOP3.LUT R21, R20.reuse, 0x7f, RZ, 0xc0, !PT ;  /* 0x0000007f14157812 */ /* 0x048fe200078ec0ff */
[----:B------:R-:W-:-:S03]  /*1f5a0*/  IMAD.SHL.U32 R20, R20, 0x20, RZ ;  /* 0x0000002014147824 */ /* 0x000fc600078e00ff */
[----:B------:R-:W-:-:S04]  /*1f5b0*/  SHF.R.U32.HI R21, RZ, 0x2, R21 ;  /* 0x00000002ff157819 */ /* 0x000fc80000011615 */
[----:B------:R-:W-:-:S05]  /*1f5c0*/  LOP3.LUT R20, R21, 0x60, R20, 0xf8, !PT ;  /* 0x0000006015147812 */ /* 0x000fca00078ef814 */
[----:B------:R-:W-:Y:S02]  /*1f5d0*/  IMAD.IADD R6, R20, 0x1, R12 ;  /* 0x0000000114067824 */ /* 0x000fe400078e020c */
[----:B------:R3:W5:Y:S02]  /*1f5e0*/  LDL R20, [R1+0x34] ;  /* 0x0000340001147983 */ /* 0x0007640000100800 */
[----:B--2---:R-:W-:Y:S01]  /*1f5f0*/  @P1 IMAD.HI.U32 R0, R6, R4, RZ ;  /* 0x0000000406001227 */ /* 0x004fe200078e00ff */
[----:B------:R-:W2:Y:S03]  /*1f600*/  S2R R10, SR_TID.X ;  /* 0x00000000000a7919 */ /* 0x000ea60000002100 */
[----:B------:R-:W-:Y:S01]  /*1f610*/  IMAD.MOV.U32 R4, RZ, RZ, R6 ;  /* 0x000000ffff047224 */ /* 0x000fe200078e0006 */
[----:B----4-:R-:W-:-:S04]  /*1f620*/  @P1 SHF.R.U32.HI R4, RZ, R5, R0 ;  /* 0x00000005ff041219 */ /* 0x010fc80000011600 */
        /* <DEDUP_REMOVED lines=9> */
[----:B------:R-:W-:Y:S02]  /*1f6c0*/  IMAD R7, R7, UR6, RZ ;  /* 0x0000000607077c24 */ /* 0x000fe4000f8e02ff */
[----:B--2---:R-:W-:Y:S02]  /*1f6d0*/  IMAD.SHL.U32 R21, R10, 0x10, RZ ;  /* 0x000000100a157824 */ /* 0x004fe400078e00ff */
[----:B------:R-:W-:Y:S01]  /*1f6e0*/  IMAD R7, R0, UR7, R7 ;  /* 0x0000000700077c24 */ /* 0x000fe2000f8e0207 */
[----:B------:R-:W-:Y:S02]  /*1f6f0*/  IADD3 R0, P0, R4, UR8, RZ ;  /* 0x0000000804007c10 */ /* 0x000fe4000ff1e0ff */
[----:B------:R-:W-:Y:S02]  /*1f700*/  LOP3.LUT R21, R21, 0x30, RZ, 0xc0, !PT ;  /* 0x0000003015157812 */ /* 0x000fe400078ec0ff */
[----:B------:R-:W-:Y:S01]  /*1f710*/  IADD3.X R4, R5, UR9, R7, P0, !PT ;  /* 0x0000000905047c10 */ /* 0x000fe200087fe407 */
[----:B------:R-:W-:Y:S01]  /*1f720*/  VIADD R5, R6, 0x80 ;  /* 0x0000008006057836 */ /* 0x000fe20000000000 */
[----:B------:R-:W2:Y:S03]  /*1f730*/  @P1 LDC R7, c[0x0][0x44c] ;  /* 0x00011300ff071b82 */ /* 0x000ea60000000800 */
[----:B------:R-:W-:-:S02]  /*1f740*/  IMAD.MOV.U32 R6, RZ, RZ, R5 ;  /* 0x000000ffff067224 */ /* 0x000fc400078e0005 */
[----:B--2---:R-:W-:-:S05]  /*1f750*/  @P1 IMAD.HI.U32 R7, R5, R7, RZ ;  /* 0x0000000705071227 */ /* 0x004fca00078e00ff */
        /* <DEDUP_REMOVED lines=9> */
[----:B------:R-:W-:Y:S01]  /*1f7f0*/  SHF.R.S32.HI R6, RZ, 0x1f, R5 ;  /* 0x0000001fff067819 */ /* 0x000fe20000011405 */
[----:B------:R-:W-:Y:S02]  /*1f800*/  UMOV UR4, 0xffffffff ;  /* 0xffffffff00047882 */ /* 0x000fe40000000000 */
[----:B------:R-:W-:Y:S02]  /*1f810*/  IMAD.IADD R3, R3, 0x1, R7 ;  /* 0x0000000103037824 */ /* 0x000fe400078e0207 */
[----:B------:R-:W-:-:S02]  /*1f820*/  IMAD R6, R6, UR6, RZ ;  /* 0x0000000606067c24 */ /* 0x000fc4000f8e02ff */
[----:B------:R-:W-:-:S04]  /*1f830*/  IMAD.WIDE.U32 R2, R5, UR6, R2 ;  /* 0x0000000605027c25 */ /* 0x000fc8000f8e0002 */
[----:B------:R-:W-:Y:S01]  /*1f840*/  IMAD R6, R5, UR7, R6 ;  /* 0x0000000705067c24 */ /* 0x000fe2000f8e0206 */
[----:B------:R-:W-:-:S04]  /*1f850*/  IADD3 R2, P1, R2, UR8, RZ ;  /* 0x0000000802027c10 */ /* 0x000fc8000ff3e0ff */
[----:B------:R-:W-:Y:S01]  /*1f860*/  IADD3.X R3, R3, UR9, R6, P1, !PT ;  /* 0x0000000903037c10 */ /* 0x000fe20008ffe406 */
[----:B---3--:R-:W-:Y:S08]  /*1f870*/  BRA.DIV UR4, `(.L_x_12421) ;  /* 0x0000003a04887947 */ /* 0x008ff0000b800000 */
[----:B------:R-:W0:Y:S02]  /*1f880*/  S2R R7, SR_TID.X ;  /* 0x0000000000077919 */ /* 0x000e240000002100 */
[----:B0-----:R-:W-:Y:S02]  /*1f890*/  LOP3.LUT R8, R7, 0x7f, RZ, 0xc0, !PT ;  /* 0x0000007f07087812 */ /* 0x001fe400078ec0ff */
[----:B------:R-:W2:Y:S04]  /*1f8a0*/  LDL.LU R7, [R1+0x18] ;  /* 0x0000180001077983 */ /* 0x000ea80000300800 */
[----:B------:R-:W3:Y:S01]  /*1f8b0*/  LDL.LU R11, [R1+0x14] ;  /* 0x00001400010b7983 */ /* 0x000ee20000300800 */
[----:B------:R-:W-:-:S03]  /*1f8c0*/  SHF.R.U32.HI R10, RZ, 0x2, R8 ;  /* 0x00000002ff0a7819 */ /* 0x000fc60000011608 */
[----:B------:R-:W0:Y:S01]  /*1f8d0*/  SHFL.IDX PT, R8, R0, RZ, 0x1c1f ;  /* 0x001c1fff00087589 */ /* 0x000e2200000e0000 */
[----:B--2---:R-:W-:-:S03]  /*1f8e0*/  IMAD R5, R7, R9, RZ ;  /* 0x0000000907057224 */ /* 0x004fc600078e02ff */
[----:B------:R-:W2:Y:S01]  /*1f8f0*/  SHFL.IDX PT, R7, R4, RZ, 0x1c1f ;  /* 0x001c1fff04077589 */ /* 0x000ea200000e0000 */
[----:B---3--:R-:W-:-:S05]  /*1f900*/  IMAD.IADD R6, R10, 0x1, R11 ;  /* 0x000000010a067824 */ /* 0x008fca00078e020b */
[----:B------:R-:W-:-:S13]  /*1f910*/  ISETP.GE.AND P1, PT, R6, R5, PT ;  /* 0x000000050600720c */ /* 0x000fda0003f26270 */
[----:B0-----:R-:W-:-:S05]  /*1f920*/  @!P1 IADD3 R8, P2, R21, R8, RZ ;  /* 0x0000000815089210 */ /* 0x001fca0007f5e0ff */
[----:B--2---:R-:W-:-:S04]  /*1f930*/  @!P1 IMAD.X R7, RZ, RZ, R7, P2 ;  /* 0x000000ffff079224 */ /* 0x004fc800010e0607 */
[----:B------:R-:W-:Y:S02]  /*1f940*/  @!P1 IMAD.MOV.U32 R9, RZ, RZ, R7 ;  /* 0x000000ffff099224 */ /* 0x000fe400078e0007 */
[----:B------:R-:W-:-:S03]  /*1f950*/  VIADD R7, R6, 0x20 ;  /* 0x0000002006077836 */ /* 0x000fc60000000000 */
[----:B------:R-:W-:Y:S01]  /*1f960*/  @!PT LDS RZ, [RZ] ;  /* 0x00000000fffff984 */ /* 0x000fe20000000800 */
[----:B-----5:R0:W-:Y:S02]  /*1f970*/  @!P1 LDGSTS.E.BYPASS.LTC128B.128 [R20+0xb000], desc[UR40][R8.64], !P0 ;  /* 0x0b00000008149fae */ /* 0x0201e4000c101d68 */
        /* <DEDUP_REMOVED lines=10> */
[----:B------:R-:W-:Y:S04]  /*1fa20*/  SHFL.IDX PT, R4, R4, 0x3, 0x1c1f ;  /* 0x007c1f0004047f89 */ /* 0x000fe800000e0000 */
[----:B0-----:R-:W0:Y:S03]  /*1fa30*/  SHFL.IDX PT, R8, R0, 0x2, 0x1c1f ;  /* 0x005c1f0000087f89 */ /* 0x001e2600000e0000 */
[----:B0-----:R-:W-:-:S05]  /*1fa40*/  @!P1 IADD3 R8, P2, R21, R8, RZ ;  /* 0x0000000815089210 */ /* 0x001fca0007f5e0ff */
[----:B------:R-:W-:-:S04]  /*1fa50*/  @!P1 IMAD.X R7, RZ, RZ, R7, P2 ;  /* 0x000000ffff079224 */ /* 0x000fc800010e0607 */
[----:B------:R-:W-:Y:S02]  /*1fa60*/  @!P1 IMAD.MOV.U32 R9, RZ, RZ, R7 ;  /* 0x000000ffff099224 */ /* 0x000fe400078e0007 */
[----:B------:R-:W-:Y:S04]  /*1fa70*/  SHFL.IDX PT, R7, R2, RZ, 0x1c1f ;  /* 0x001c1fff02077589 */ /* 0x000fe800000e0000 */
[----:B------:R0:W-:Y:S04]  /*1fa80*/  @!P1 LDGSTS.E.BYPASS.LTC128B.128 [R20+0xc000], desc[UR40][R8.64], !P0 ;  /* 0x0c00000008149fae */ /* 0x0001e8000c101d68 */
[----:B------:R-:W-:Y:S04]  /*1fa90*/  SHFL.IDX PT, R2, R2, 0x1, 0x1c1f ;  /* 0x003c1f0002027f89 */ /* 0x000fe800000e0000 */
[----:B0-----:R0:W2:Y:S02]  /*1faa0*/  SHFL.IDX PT, R8, R0, 0x3, 0x1c1f ;  /* 0x007c1f0000087f89 */ /* 0x0010a400000e0000 */
[----:B0-----:R-:W-:-:S05]  /*1fab0*/  VIADD R0, R6, 0x80 ;  /* 0x0000008006007836 */ /* 0x001fca0000000000 */
[----:B------:R-:W-:Y:S01]  /*1fac0*/  ISETP.GE.AND P2, PT, R0, R5, PT ;  /* 0x000000050000720c */ /* 0x000fe20003f46270 */
[----:B------:R-:W-:-:S05]  /*1fad0*/  VIADD R0, R6, 0x60 ;  /* 0x0000006006007836 */ /* 0x000fca0000000000 */
[----:B------:R-:W-:Y:S02]  /*1fae0*/  ISETP.GE.AND P1, PT, R0, R5, PT ;  /* 0x000000050000720c */ /* 0x000fe40003f26270 */
[----:B------:R-:W0:Y:S04]  /*1faf0*/  SHFL.IDX PT, R0, R3, RZ, 0x1c1f ;  /* 0x001c1fff03007589 */ /* 0x000e2800000e0000 */
[----:B------:R-:W3:Y:S07]  /*1fb00*/  SHFL.IDX PT, R3, R3, 0x1, 0x1c1f ;  /* 0x003c1f0003037f89 */ /* 0x000eee00000e0000 */
[----:B--2---:R-:W-:-:S05]  /*1fb10*/  @!P1 IADD3 R8, P3, R21, R8, RZ ;  /* 0x0000000815089210 */ /* 0x004fca0007f7e0ff */
[----:B------:R-:W-:-:S04]  /*1fb20*/  @!P1 IMAD.X R4, RZ, RZ, R4, P3 ;  /* 0x000000ffff049224 */ /* 0x000fc800018e0604 */
[----:B------:R-:W-:-:S05]  /*1fb30*/  @!P1 IMAD.MOV.U32 R9, RZ, RZ, R4 ;  /* 0x000000ffff099224 */ /* 0x000fca00078e0004 */
[----:B------:R2:W-:Y:S01]  /*1fb40*/  @!P1 LDGSTS.E.BYPASS.LTC128B.128 [R20+0xc800], desc[UR40][R8.64], !P0 ;  /* 0x0c80000008149fae */ /* 0x0005e2000c101d68 */
[----:B------:R-:W-:-:S05]  /*1fb50*/  @!P2 IADD3 R7, P1, R21, R7, RZ ;  /* 0x000000071507a210 */ /* 0x000fca0007f3e0ff */
[----:B0-----:R-:W-:Y:S02]  /*1fb60*/  @!P2 IMAD.X R0, RZ, RZ, R0, P1 ;  /* 0x000000ffff00a224 */ /* 0x001fe400008e0600 */
[----:B--2---:R-:W-:Y:S02]  /*1fb70*/  @!P2 IMAD.MOV.U32 R8, RZ, RZ, R7 ;  /* 0x000000ffff08a224 */ /* 0x004fe400078e0007 */
[----:B------:R-:W-:-:S05]  /*1fb80*/  @!P2 IMAD.MOV.U32 R9, RZ, RZ, R0 ;  /* 0x000000ffff09a224 */ /* 0x000fca00078e0000 */
[----:B---3--:R0:W-:Y:S02]  /*1fb90*/  @!P2 LDGSTS.E.BYPASS.LTC128B.128 [R20+0xd000], desc[UR40][R8.64], !P0 ;  /* 0x0d0000000814afae */ /* 0x0081e4000c101d68 */
.L_x_12530:
        /* <DEDUP_REMOVED lines=10> */
.L_x_12422:
        /* <DEDUP_REMOVED lines=18> */
.L_x_12531:
[----:B------:R-:W-:Y:S05]  /*1fd60*/  BSYNC B0 ;  /* 0x0000000000007941 */ /* 0x000fea0003800000 */
.L_x_12423:
[----:B------:R-:W3:Y:S02]  /*1fd70*/  LDL.LU R2, [R1+0x24] ;  /* 0x0000240001027983 */ /* 0x000ee40000300800 */
[----:B---3--:R-:W-:-:S05]  /*1fd80*/  VIADD R2, R2, 0xfffffffe ;  /* 0xfffffffe02027836 */ /* 0x008fca0000000000 */
[----:B------:R-:W-:-:S13]  /*1fd90*/  ISETP.GE.AND P0, PT, R2, R26, PT ;  /* 0x0000001a0200720c */ /* 0x000fda0003f06270 */
[----:B------:R-:W-:Y:S05]  /*1fda0*/  @!P0 BRA `(.L_x_12425) ;  /* 0x0000000c00388947 */ /* 0x000fea0003800000 */
[----:B0-----:R0:W5:Y:S01]  /*1fdb0*/  LDL.LU R8, [R1+0x4] ;  /* 0x0000040001087983 */ /* 0x0011620000300800 */
[----:B--2---:R-:W-:-:S07]  /*1fdc0*/  IMAD.MOV.U32 R0, RZ, RZ, R29 ;  /* 0x000000ffff007224 */ /* 0x004fce00078e001d */
.L_x_12445:
        /* <DEDUP_REMOVED lines=17> */
[----:B------:R-:W-:Y:S01]  /*1fee0*/  ULDC.64 UR6, c[0x0][0x428] ;  /* 0x00010a0000067ab9 */ /* 0x000fe20000000a00 */
[----:B----4-:R-:W-:-:S13]  /*1fef0*/  ISETP.NE.AND P0, PT, R3, 0x1, PT ;  /* 0x000000010300780c */ /* 0x010fda0003f05270 */
[----:B------:R-:W4:Y:S02]  /*1ff00*/  @P0 LDC.64 R4, c[0x0][0x440] ;  /* 0x00011000ff040b82 */ /* 0x000f240000000a00 */
[----:B----4-:R-:W-:-:S04]  /*1ff10*/  @P0 IMAD.HI.U32 R6, R2, R4, RZ ;  /* 0x0000000402060227 */ /* 0x010fc800078e00ff */
        /* <DEDUP_REMOVED lines=12> */
.L_x_12428:
        /* <DEDUP_REMOVED lines=8> */
.L_x_12532:
[----:B------:R-:W-:Y:S05]  /*20060*/  BSYNC B1 ;  /* 0x0000000000017941 */ /* 0x000fea0003800000 */
.L_x_12429:
        /* <DEDUP_REMOVED lines=9> */
.L_x_12432:
[----:B------:R-:W-:Y:S05]  /*20100*/  BSYNC B1 ;  /* 0x0000000000017941 */ /* 0x000fea0003800000 */
.L_x_12431:
[----:B------:R-:W4:Y:S01]  /*20110*/  LDL R7, [R1+0x10] ;  /* 0x0000100001077983 */ /* 0x000f220000100800 */
[----:B------:R-:W-:Y:S01]  /*20120*/  IMAD.MOV.U32 R10, RZ, RZ, RZ ;  /* 0x000000ffff0a7224 */ /* 0x000fe200078e00ff */
[----:B------:R-:W-:Y:S01]  /*20130*/  UIADD3 UR4, UP0, UR38, 0x470, URZ ;  /* 0x0000047026047890 */ /* 0x000fe2000ff1e03f */
[----:B------:R-:W-:Y:S01]  /*20140*/  IMAD R4, R29, 0x2800, R19 ;  /* 0x000028001d047824 */ /* 0x000fe200078e0213 */
[----:B------:R-:W-:Y:S01]  /*20150*/  PLOP3.LUT P0, PT, PT, PT, PT, 0x80, 0x0 ;  /* 0x000000000000781c */ /* 0x000fe20003f0f070 */
[----:B------:R-:W-:Y:S01]  /*20160*/  UMOV UR6, 0x0 ;  /* 0x0000000000067882 */ /* 0x000fe20000000000 */
[----:B------:R-:W-:Y:S01]  /*20170*/  R2UR UR10, R10 ;  /* 0x000000000a0a72ca */ /* 0x000fe200000e0000 */
[----:B--2---:R-:W-:Y:S01]  /*20180*/  VIADD R9, R4, 0x6000 ;  /* 0x0000600004097836 */ /* 0x004fe20000000000 */
[----:B------:R-:W-:Y:S01]  /*20190*/  UIADD3.X UR5, URZ, UR39, URZ, UP0, !UPT ;  /* 0x000000273f057290 */ /* 0x000fe200087fe43f */
[----:B------:R-:W-:Y:S01]  /*201a0*/  UMOV UR7, 0x14f00000 ;  /* 0x14f0000000077882 */ /* 0x000fe20000000000 */
[----:B----4-:R-:W-:-:S02]  /*201b0*/  IMAD R3, R3, 0xa0, R7 ;  /* 0x000000a003037824 */ /* 0x010fc400078e0207 */
[----:B------:R-:W-:-:S09]  /*201c0*/  VIADD R7, R6, 0x13270 ;  /* 0x0001327006077836 */ /* 0x000fd20000000000 */
.L_x_12433:
        /* <DEDUP_REMOVED lines=13> */
.L_x_12533:
[----:B------:R-:W-:Y:S05]  /*202a0*/  BSYNC B1 ;  /* 0x0000000000017941 */ /* 0x000fea0003800000 */
.L_x_12434:
[----:B------:R-:W-:Y:S01]  /*202b0*/  BSSY B1, `(.L_x_12436) ;  /* 0x000000b000017945 */ /* 0x000fe20003800000 */
[----:B------:R-:W-:Y:S02]  /*202c0*/  IMAD.MOV.U32 R12, RZ, RZ, 0x0 ;  /* 0x00000000ff0c7424 */ /* 0x000fe400078e00ff */
[----:B-1----:R-:W-:Y:S01]  /*202d0*/  IMAD.MOV.U32 R13, RZ, RZ, 0x14f00000 ;  /* 0x14f00000ff0d7424 */ /* 0x002fe200078e00ff */
[----:B------:R-:W-:Y:S06]  /*202e0*/  @P1 BRA `(.L_x_12437) ;  /* 0x00000000001c1947 */ /* 0x000fec0003800000 */
[----:B------:R-:W1:Y:S01]  /*202f0*/  S2R R7, SR_TID.X ;  /* 0x0000000000077919 */ /* 0x000e620000002100 */
[----:B--23--:R-:W-:-:S04]  /*20300*/  IMAD.MOV.U32 R5, RZ, RZ, 0x2800 ;  /* 0x00002800ff057424 */ /* 0x00cfc800078e00ff */
[----:B------:R4:W-:Y:S01]  /*20310*/  SYNCS.ARRIVE.TRANS64 RZ, [R6+URZ+0x13230], R5 ;  /* 0x0132300506ff79a7 */ /* 0x0009e2000800003f */
[----:B-1----:R-:W-:-:S04]  /*20320*/  LOP3.LUT R7, R7, 0x1f, RZ, 0xc0, !PT ;  /* 0x0000001f07077812 */ /* 0x002fc800078ec0ff */
[----:B------:R-:W-:-:S13]  /*20330*/  ISETP.NE.AND P0, PT, R7, RZ, PT ;  /* 0x000000ff0700720c */ /* 0x000fda0003f05270 */
[----:B----4-:R-:W-:Y:S05]  /*20340*/  @!P0 BRA `(.L_x_12437) ;  /* 0x0000000000048947 */ /* 0x010fea0003800000 */
[----:B------:R-:W-:Y:S01]  /*20350*/  BPT.TRAP 0x1 ;  /* 0x000000040000795c */ /* 0x000fe20000300000 */
.L_x_12437:
[----:B------:R-:W-:Y:S05]  /*20360*/  BSYNC B1 ;  /* 0x0000000000017941 */ /* 0x000fea0003800000 */
.L_x_12436:
[----:B------:R-:W-:Y:S01]  /*20370*/  R2UR UR10, R10 ;  /* 0x000000000a0a72ca */ /* 0x000fe200000e0000 */
[----:B------:R-:W-:Y:S01]  /*20380*/  UIADD3 UR4, UP0, UR38, 0x370, URZ ;  /* 0x0000037026047890 */ /* 0x000fe2000ff1e03f */
[----:B------:R-:W-:Y:S01]  /*20390*/  R2UR UR6, R12 ;  /* 0x000000000c0672ca */ /* 0x000fe200000e0000 */
[----:B------:R-:W-:Y:S01]  /*203a0*/  VIADD R4, R4, 0xe000 ;  /* 0x0000e00004047836 */ /* 0x000fe20000000000 */
[----:B------:R-:W-:Y:S01]  /*203b0*/  R2UR UR7, R13 ;  /* 0x000000000d0772ca */ /* 0x000fe200000e0000 */
[----:B--23--:R-:W-:Y:S01]  /*203c0*/  VIADD R6, R6, 0x13230 ;  /* 0x0001323006067836 */ /* 0x00cfe20000000000 */
[----:B------:R-:W-:Y:S01]  /*203d0*/  PLOP3.LUT P0, PT, PT, PT, PT, 0x80, 0x0 ;  /* 0x000000000000781c */ /* 0x000fe20003f0f070 */
[----:B------:R-:W-:-:S12]  /*203e0*/  UIADD3.X UR5, URZ, UR39, URZ, UP0, !UPT ;  /* 0x000000273f057290 */ /* 0x000fd800087fe43f */
.L_x_12438:
        /* <DEDUP_REMOVED lines=10> */
.L_x_12427:
[----:B------:R-:W-:Y:S05]  /*20490*/  BSYNC B0 ;  /* 0x0000000000007941 */ /* 0x000fea0003800000 */
.L_x_12426:
[----:B------:R-:W3:Y:S02]  /*204a0*/  LDL R5, [R1+0x48] ;  /* 0x0000480001057983 */ /* 0x000ee40000100800 */
[----:B---3--:R-:W-:-:S13]  /*204b0*/  ISETP.NE.AND P0, PT, R5, 0x3, PT ;  /* 0x000000030500780c */ /* 0x008fda0003f05270 */
[----:B------:R-:W-:Y:S05]  /*204c0*/  @!P0 BRA `(.L_x_12439) ;  /* 0x0000000000048947 */ /* 0x000fea0003800000 */
[----:B------:R-:W-:Y:S01]  /*204d0*/  BPT.TRAP 0x1 ;  /* 0x000000040000795c */ /* 0x000fe20000300000 */
.L_x_12439:
        /* <DEDUP_REMOVED lines=8> */
.L_x_12534:
[----:B------:R-:W-:Y:S05]  /*20560*/  BSYNC B0 ;  /* 0x0000000000007941 */ /* 0x000fea0003800000 */
.L_x_12440:
[----:B------:R-:W-:Y:S05]  /*20570*/  @!P1 BRA `(.L_x_12442) ;  /* 0x0000000000049947 */ /* 0x000fea0003800000 */
[----:B------:R-:W-:Y:S01]  /*20580*/  BPT.TRAP 0x1 ;  /* 0x000000040000795c */ /* 0x000fe20000300000 */
.L_x_12442:
[----:B---3--:R-:W-:Y:S01]  /*20590*/  SHF.L.U32 R4, R8, 0x1f, RZ ;  /* 0x0000001f08047819 */ /* 0x008fe200000006ff */
[----:B------:R-:W-:-:S03]  /*205a0*/  IMAD R0, R0, 0x2800, RZ ;  /* 0x0000280000007824 */ /* 0x000fc600078e02ff */
[----:B------:R-:W3:Y:S02]  /*205b0*/  SYNCS.PHASECHK.TRANS64.TRYWAIT P0, [R3+URZ+0x13260], R4 ;  /* 0x01326004030075a7 */ /* 0x000ee4000800017f */
[----:B---3--:R-:W-:Y:S05]  /*205c0*/  @!P0 BRA `(.L_x_12443) ;  /* 0x0000003400648947 */ /* 0x008fea0003800000 */
.L_x_12535:
[----:B---3--:R-:W-:Y:S01]  /*205d0*/  LOP3.LUT R4, R0, R28, RZ, 0xfc, !PT ;  /* 0x0000001c00047212 */ /* 0x008fe200078efcff */
[----:B------:R-:W-:Y:S05]  /*205e0*/  WARPSYNC.ALL ;  /* 0x0000000000007948 */ /* 0x000fea0003800000 */
[----:B------:R-:W-:-:S06]  /*205f0*/  IMAD.IADD R4, R19, 0x1, R4 ;  /* 0x0000000113047824 */ /* 0x000fcc00078e0204 */
[----:B------:R-:W3:Y:S02]  /*20600*/  LDSM.16.MT88.4 R4, [R4+0x6000] ;  /* 0x006000000404783b */ /* 0x000ee40000004200 */
[C-C-:B---3--:R-:W-:Y:S02]  /*20610*/  PRMT R8, R4.reuse, 0x6420, R5.reuse ;  /* 0x0000642004087816 */ /* 0x148fe40000000005 */
[----:B--2---:R-:W-:Y:S02]  /*20620*/  PRMT R9, R4, 0x7531, R5 ;  /* 0x0000753104097816 */ /* 0x004fe40000000005 */
[----:B------:R-:W-:Y:S02]  /*20630*/  LOP3.LUT R4, R0, R23, RZ, 0xfc, !PT ;  /* 0x0000001700047212 */ /* 0x000fe400078efcff */
[C-C-:B------:R-:W-:Y:S02]  /*20640*/  PRMT R10, R6.reuse, 0x6420, R7.reuse ;  /* 0x00006420060a7816 */ /* 0x140fe40000000007 */
[----:B------:R-:W-:Y:S01]  /*20650*/  PRMT R11, R6, 0x7531, R7 ;  /* 0x00007531060b7816 */ /* 0x000fe20000000007 */
[----:B------:R-:W-:-:S05]  /*20660*/  IMAD.IADD R4, R22, 0x1, R4 ;  /* 0x0000000116047824 */ /* 0x000fca00078e0204 */
[----:B------:R2:W-:Y:S02]  /*20670*/  STSM.16.M88.4 [R4], R8 ;  /* 0x0000000804007844 */ /* 0x0005e40000000200 */
[----:B--2---:R-:W-:-:S05]  /*20680*/  VIADD R10, R0, 0x800 ;  /* 0x00000800000a7836 */ /* 0x004fca0000000000 */
[----:B------:R-:W-:-:S05]  /*20690*/  LOP3.LUT R4, R10, R28, RZ, 0xfc, !PT ;  /* 0x0000001c0a047212 */ /* 0x000fca00078efcff */
[----:B------:R-:W-:-:S06]  /*206a0*/  IMAD.IADD R4, R19, 0x1, R4 ;  /* 0x0000000113047824 */ /* 0x000fcc00078e0204 */
[----:B------:R-:W2:Y:S02]  /*206b0*/  LDSM.16.MT88.4 R4, [R4+0x6000] ;  /* 0x006000000404783b */ /* 0x000ea40000004200 */
[C-C-:B--2---:R-:W-:Y:S02]  /*206c0*/  PRMT R8, R4.reuse, 0x6420, R5.reuse ;  /* 0x0000642004087816 */ /* 0x144fe40000000005 */
[----:B------:R-:W-:Y:S02]  /*206d0*/  PRMT R9, R4, 0x7531, R5 ;  /* 0x0000753104097816 */ /* 0x000fe40000000005 */
        /* <DEDUP_REMOVED lines=16> */
[C---:B--2---:R-:W-:Y:S02]  /*207e0*/  VIADD R10, R0.reuse, 0x1800 ;  /* 0x00001800000a7836 */ /* 0x044fe40000000000 */
[----:B------:R-:W-:-:S03]  /*207f0*/  VIADD R0, R0, 0x2000 ;  /* 0x0000200000007836 */ /* 0x000fc60000000000 */
        /* <DEDUP_REMOVED lines=10> */
[C---:B--2---:R-:W-:Y:S02]  /*208a0*/  LOP3.LUT R4, R0.reuse, R28, RZ, 0xfc, !PT ;  /* 0x0000001c00047212 */ /* 0x044fe400078efcff */
[----:B------:R-:W-:-:S03]  /*208b0*/  LOP3.LUT R0, R0, R23, RZ, 0xfc, !PT ;  /* 0x0000001700007212 */ /* 0x000fc600078efcff */
[----:B------:R-:W-:Y:S02]  /*208c0*/  IMAD.IADD R4, R19, 0x1, R4 ;  /* 0x0000000113047824 */ /* 0x000fe400078e0204 */
[----:B------:R-:W-:-:S04]  /*208d0*/  IMAD.IADD R0, R22, 0x1, R0 ;  /* 0x0000000116007824 */ /* 0x000fc800078e0200 */
[----:B------:R-:W2:Y:S02]  /*208e0*/  LDSM.16.MT88.4 R4, [R4+0x6000] ;  /* 0x006000000404783b */ /* 0x000ea40000004200 */
        /* <DEDUP_REMOVED lines=10> */
[----:B---3--:R-:W3:Y:S01]  /*20990*/  FENCE.VIEW.ASYNC.S ;  /* 0x00000000000073c6 */ /* 0x008ee20000000000 */
[----:B------:R-:W-:Y:S05]  /*209a0*/  @!P1 BRA `(.L_x_12444) ;  /* 0x0000000000049947 */ /* 0x000fea0003800000 */
[----:B------:R-:W-:Y:S01]  /*209b0*/  BPT.TRAP 0x1 ;  /* 0x000000040000795c */ /* 0x000fe20000300000 */
.L_x_12444:
[----:B--2---:R4:W5:Y:S01]  /*209c0*/  LDL R8, [R1+0x4] ;  /* 0x0000040001087983 */ /* 0x0049620000100800 */
[----:B---3--:R2:W-:Y:S01]  /*209d0*/  SYNCS.ARRIVE.TRANS64.A1T0 RZ, [R3+URZ+0x13250], RZ ;  /* 0x013250ff03ff79a7 */ /* 0x0085e2000810003f */
[----:B------:R-:W3:Y:S02]  /*209e0*/  S2R R0, SR_TID.X ;  /* 0x0000000000007919 */ /* 0x000ee40000002100 */
        /* <DEDUP_REMOVED lines=9> */
[----:B----4-:R-:W-:Y:S05]  /*20a80*/  @P0 BRA `(.L_x_12445) ;  /* 0xfffffff000d00947 */ /* 0x010fea000383ffff */
.L_x_12425:
        /* <DEDUP_REMOVED lines=10> */
[----:B--2---:R-:W3:Y:S02]  /*20b30*/  FLO.U32 R0, UR4 ;  /* 0x0000000400007d00 */ /* 0x004ee400080e0000 */
[----:B---3--:R-:W-:-:S06]  /*20b40*/  ISETP.EQ.U32.AND P1, PT, R0, R5, PT ;  /* 0x000000050000720c */ /* 0x008fcc0003f22070 */
[----:B------:R-:W4:Y:S07]  /*20b50*/  POPC R5, UR4 ;  /* 0x0000000400057d09 */ /* 0x000f2e0008000000 */
[----:B----4-:R-:W2:Y:S01]  /*20b60*/  @P1 ATOMG.E.ADD.STRONG.GPU PT, R3, desc[UR40][R2.64], R5 ;  /* 0x00000005020319a8 */ /* 0x010ea200081ee1e8 */
[----:B------:R-:W3:Y:S02]  /*20b70*/  S2R R4, SR_LTMASK ;  /* 0x0000000000047919 */ /* 0x000ee40000003900 */
[----:B---3--:R-:W-:-:S04]  /*20b80*/  LOP3.LUT R4, R4, UR4, RZ, 0xc0, !PT ;  /* 0x0000000404047c12 */ /* 0x008fc8000f8ec0ff */
[----:B------:R-:W3:Y:S01]  /*20b90*/  POPC R7, R4 ;  /* 0x0000000400077309 */ /* 0x000ee20000000000 */
[----:B--2---:R-:W3:Y:S02]  /*20ba0*/  SHFL.IDX PT, R0, R3, R0, 0x1f ;  /* 0x00001f0003007589 */ /* 0x004ee400000e0000 */
[----:B---3--:R-:W-:-:S07]  /*20bb0*/  IADD3 R24, R0, UR36, R7 ;  /* 0x0000002400187c10 */ /* 0x008fce000fffe007 */
.L_x_12447:
[----:B------:R-:W-:Y:S05]  /*20bc0*/  BSYNC B0 ;  /* 0x0000000000007941 */ /* 0x000fea0003800000 */
.L_x_12446:
[----:B------:R-:W-:Y:S05]  /*20bd0*/  @!P2 BRA `(.L_x_12448) ;  /* 0x000000000004a947 */ /* 0x000fea0003800000 */
[----:B------:R-:W-:Y:S01]  /*20be0*/  BPT.TRAP 0x1 ;  /* 0x000000040000795c */ /* 0x000fe20000300000 */
.L_x_12448:
[----:B--2---:R-:W2:Y:S04]  /*20bf0*/  LDL R0, [R1+0x4] ;  /* 0x0000040001007983 */ /* 0x004ea80000100800 */
[----:B------:R-:W3:Y:S01]  /*20c00*/  LDL R2, [R1+0x20] ;  /* 0x0000200001027983 */ /* 0x000ee20000100800 */
[----:B------:R-:W-:Y:S01]  /*20c10*/  BSSY B0, `(.L_x_12449) ;  /* 0x0000007000007945 */ /* 0x000fe20003800000 */
[----:B--2---:R-:W-:Y:S01]  /*20c20*/  LOP3.LUT R3, R0, 0x1, RZ, 0x3c, !PT ;  /* 0x0000000100037812 */ /* 0x004fe200078e3cff */
[----:B------:R-:W-:-:S03]  /*20c30*/  IMAD R0, R29, 0x8, R19 ;  /* 0x000000081d007824 */ /* 0x000fc600078e0213 */
[----:B------:R-:W-:Y:S02]  /*20c40*/  SHF.L.U32 R3, R3, 0x1f, RZ ;  /* 0x0000001f03037819 */ /* 0x000fe400000006ff */
[----:B---3--:R-:W-:Y:S02]  /*20c50*/  ISETP.NE.AND P2, PT, R2, 0x3, PT ;  /* 0x000000030200780c */ /* 0x008fe40003f45270 */
[----:B------:R-:W2:Y:S02]  /*20c60*/  SYNCS.PHASECHK.TRANS64.TRYWAIT P1, [R0+URZ+0x13270], R3 ;  /* 0x01327003000075a7 */ /* 0x000ea4000802017f */
[----:B--2---:R-:W-:Y:S09]  /*20c70*/  @!P1 BRA `(.L_x_12450) ;  /* 0x0000002c00cc9947 */ /* 0x004ff20003800000 */
.L_x_12536:
[----:B------:R-:W-:Y:S05]  /*20c80*/  BSYNC B0 ;  /* 0x0000000000007941 */ /* 0x000fea0003800000 */
.L_x_12449:
[----:B------:R-:W-:Y:S05]  /*20c90*/  @!P2 BRA `(.L_x_12451) ;  /* 0x000000000004a947 */ /* 0x000fea0003800000 */
[----:B------:R-:W-:Y:S01]  /*20ca0*/  BPT.TRAP 0x1 ;  /* 0x000000040000795c */ /* 0x000fe20000300000 */
.L_x_12451:
[----:B------:R-:W2:Y:S02]  /*20cb0*/  LDL R2, [R1+0x4] ;  /* 0x0000040001027983 */ /* 0x000ea40000100800 */
[----:B--2---:R-:W-:-:S04]  /*20cc0*/  SHF.L.U32 R3, R2, 0x1f, RZ ;  /* 0x0000001f02037819 */ /* 0x004fc800000006ff */
[----:B------:R-:W2:Y:S02]  /*20cd0*/  SYNCS.PHASECHK.TRANS64.TRYWAIT P1, [R0+URZ+0x13260], R3 ;  /* 0x01326003000075a7 */ /* 0x000ea4000802017f */
[----:B--2---:R-:W-:Y:S05]  /*20ce0*/  @!P1 BRA `(.L_x_12452) ;  /* 0x0000002c00c49947 */ /* 0x004fea0003800000 */
.L_x_12537:
[----:B------:R-:W-:Y:S01]  /*20cf0*/  IMAD R2, R29, 0x2800, RZ ;  /* 0x000028001d027824 */ /* 0x000fe200078e02ff */
[----:B------:R-:W-:Y:S05]  /*20d00*/  WARPSYNC.ALL ;  /* 0x0000000000007948 */ /* 0x000fea0003800000 */
[C---:B------:R-:W-:Y:S02]  /*20d10*/  LOP3.LUT R4, R2.reuse, R28, RZ, 0xfc, !PT ;  /* 0x0000001c02047212 */ /* 0x040fe400078efcff */
[----:B--2---:R-:W-:-:S03]  /*20d20*/  LOP3.LUT R3, R2, R23, RZ, 0xfc, !PT ;  /* 0x0000001702037212 */ /* 0x004fc600078efcff */
[----:B------:R-:W-:Y:S02]  /*20d30*/  IMAD.IADD R5, R19, 0x1, R4 ;  /* 0x0000000113057824 */ /* 0x000fe400078e0204 */
[----:B------:R-:W-:Y:S02]  /*20d40*/  IMAD.IADD R12, R22, 0x1, R3 ;  /* 0x00000001160c7824 */ /* 0x000fe400078e0203 */
[----:B------:R-:W-:Y:S02]  /*20d50*/  VIADD R3, R2, 0x800 ;  /* 0x0000080002037836 */ /* 0x000fe40000000000 */
[----:B------:R-:W0:Y:S02]  /*20d60*/  LDSM.16.MT88.4 R4, [R5+0x6000] ;  /* 0x006000000504783b */ /* 0x000e240000004200 */
[C-C-:B0----5:R-:W-:Y:S02]  /*20d70*/  PRMT R8, R4.reuse, 0x6420, R5.reuse ;  /* 0x0000642004087816 */ /* 0x161fe40000000005 */
[----:B------:R-:W-:-:S02]  /*20d80*/  PRMT R9, R4, 0x7531, R5 ;  /* 0x0000753104097816 */ /* 0x000fc40000000005 */
[----:B------:R-:W-:Y:S02]  /*20d90*/  LOP3.LUT R4, R3, R28, RZ, 0xfc, !PT ;  /* 0x0000001c03047212 */ /* 0x000fe400078efcff */
[C-C-:B------:R-:W-:Y:S02]  /*20da0*/  PRMT R10, R6.reuse, 0x6420, R7.reuse ;  /* 0x00006420060a7816 */ /* 0x140fe40000000007 */
[----:B------:R-:W-:Y:S01]  /*20db0*/  PRMT R11, R6, 0x7531, R7 ;  /* 0x00007531060b7816 */ /* 0x000fe20000000007 */
[----:B------:R-:W-:Y:S01]  /*20dc0*/  IMAD.IADD R6, R19, 0x1, R4 ;  /* 0x0000000113067824 */ /* 0x000fe200078e0204 */
[----:B------:R-:W-:-:S03]  /*20dd0*/  LOP3.LUT R3, R3, R23, RZ, 0xfc, !PT ;  /* 0x0000001703037212 */ /* 0x000fc600078efcff */
[----:B------:R-:W-:Y:S02]  /*20de0*/  STSM.16.M88.4 [R12], R8 ;  /* 0x000000080c007844 */ /* 0x000fe40000000200 */
[----:B-1----:R-:W-:Y:S02]  /*20df0*/  IMAD.IADD R13, R22, 0x1, R3 ;  /* 0x00000001160d7824 */ /* 0x002fe400078e0203 */
        /* <DEDUP_REMOVED lines=47> */
.L_x_12453:
[----:B------:R-:W2:Y:S01]  /*210f0*/  LDL.LU R3, [R1+0x4] ;  /* 0x0000040001037983 */ /* 0x000ea20000300800 */
        /* <DEDUP_REMOVED lines=10> */
[----:B------:R3:W-:Y:S02]  /*211a0*/  STL [R1+0x4], R3 ;  /* 0x0000040301007387 */ /* 0x0007e40000100800 */
.L_x_12402:
[----:B------:R-:W-:-:S13]  /*211b0*/  LOP3.LUT P0, RZ, R16, 0x2, RZ, 0xc0, !PT ;  /* 0x0000000210ff7812 */ /* 0x000fda000780c0ff */
[----:B------:R-:W-:Y:S05]  /*211c0*/  @!P0 BRA `(.L_x_12454) ;  /* 0x0000000000248947 */ /* 0x000fea0003800000 */
[----:B------:R-:W-:Y:S05]  /*211d0*/  WARPSYNC.ALL ;  /* 0x0000000000007948 */ /* 0x000fea0003800000 */
[----:B------:R-:W2:Y:S08]  /*211e0*/  S2UR UR5, SR_CgaCtaId ;  /* 0x00000000000579c3 */ /* 0x000eb00000008800 */
[----:B------:R-:W-:Y:S06]  /*211f0*/  BAR.SYNC.DEFER_BLOCKING 0x5, 0x200 ;  /* 0x0148000000007b1d */ /* 0x000fec0000010000 */
[----:B------:R-:W-:-:S02]  /*21200*/  UMOV UR4, 0x400 ;  /* 0x0000040000047882 */ /* 0x000fc40000000000 */
[----:B--2---:R-:W-:-:S06]  /*21210*/  ULEA UR4, UR5, UR4, 0x18 ;  /* 0x0000000405047291 */ /* 0x004fcc000f8ec03f */
[----:B------:R-:W-:-:S05]  /*21220*/  IMAD.U32 R19, RZ, RZ, UR4 ;  /* 0x00000004ff137e24 */ /* 0x000fca000f8e00ff */
[----:B------:R2:W4:Y:S01]  /*21230*/  LDS.128 R24, [R19+0x132d0] ;  /* 0x0132d00013187984 */ /* 0x0005220000000c00 */
[----:B------:R-:W-:Y:S06]  /*21240*/  BAR.ARV 0x4, 0x200 ;  /* 0x0108000000007b1d */ /* 0x000fec0000002000 */
[----:B------:R-:W-:Y:S05]  /*21250*/  BRA `(.L_x_12455) ;  /* 0x0000000c00d87947 */ /* 0x000fea0003800000 */
.L_x_12454:
        /* <DEDUP_REMOVED lines=9> */
[----:B------:R-:W2:Y:S01]  /*212f0*/  @!P1 LDC.64 R4, c[0x0][0xc78] ;  /* 0x00031e00ff049b82 */ /* 0x000ea20000000a00 */
[----:B0-----:R-:W-:-:S05]  /*21300*/  @!P1 IMAD.WIDE R2, R9, 0x4, R2 ;  /* 0x0000000409029825 */ /* 0x001fca00078e0202 */
[----:B------:R2:W3:Y:S02]  /*21310*/  @!P1 LDG.E R7, desc[UR40][R2.64] ;  /* 0x0000002802079981 */ /* 0x0004e4000c1e1900 */
[----:B--2---:R-:W-:-:S05]  /*21320*/  @!P1 IMAD.WIDE R2, R9, 0x4, R4 ;  /* 0x0000000409029825 */ /* 0x004fca00078e0204 */
        /* <DEDUP_REMOVED lines=10> */
[----:B---3--:R-:W-:Y:S02]  /*213d0*/  @!P1 IMAD.MOV.U32 R25, RZ, RZ, R7 ;  /* 0x000000ffff199224 */ /* 0x008fe400078e0007 */
        /* <DEDUP_REMOVED lines=19> */
.L_x_12547:
[----:B------:R-:W-:Y:S02]  /*21510*/  ULDC UR4, c[0x0][0xc38] ;  /* 0x00030e0000047ab9 */ /* 0x000fe40000000800 */
[----:B------:R-:W-:-:S04]  /*21520*/  IMAD.U32 R4, RZ, RZ, UR4 ;  /* 0x00000004ff047e24 */ /* 0x000fc8000f8e00ff */
[----:B--2---:R-:W-:-:S04]  /*21530*/  IMAD R3, R14, R4, RZ ;  /* 0x000000040e037224 */ /* 0x004fc800078e02ff */
[----:B------:R-:W-:-:S05]  /*21540*/  IMAD.IADD R6, R6, 0x1, R3 ;  /* 0x0000000106067824 */ /* 0x000fca00078e0203 */
[----:B------:R-:W-:-:S13]  /*21550*/  ISETP.GT.AND P6, PT, R6, R0, PT ;  /* 0x000000000600720c */ /* 0x000fda0003fc4270 */
[----:B------:R-:W-:Y:S05]  /*21560*/  @P6 BRA `(.L_x_12457) ;  /* 0x0000000000a46947 */ /* 0x000fea0003800000 */
.L_x_12460:
        /* <DEDUP_REMOVED lines=35> */
.L_x_12555:
[----:B------:R-:W-:Y:S02]  /*217a0*/  ULDC UR4, c[0x0][0xc38] ;  /* 0x00030e0000047ab9 */ /* 0x000fe40000000800 */
[----:B------:R-:W-:-:S04]  /*217b0*/  IMAD.U32 R4, RZ, RZ, UR4 ;  /* 0x00000004ff047e24 */ /* 0x000fc8000f8e00ff */
[----:B--2---:R-:W-:-:S04]  /*217c0*/  IMAD R3, R14, R4, RZ ;  /* 0x000000040e037224 */ /* 0x004fc800078e02ff */
[----:B------:R-:W-:-:S05]  /*217d0*/  IMAD.IADD R6, R3, 0x1, R6 ;  /* 0x0000000103067824 */ /* 0x000fca00078e0206 */
[----:B------:R-:W-:-:S13]  /*217e0*/  ISETP.GT.AND P6, PT, R6, R0, PT ;  /* 0x000000000600720c */ /* 0x000fda0003fc4270 */
[----:B------:R-:W-:Y:S05]  /*217f0*/  @!P6 BRA `(.L_x_12460) ;  /* 0xfffffffc005ce947 */ /* 0x000fea000383ffff */
.L_x_12457:
[----:B------:R-:W-:Y:S01]  /*21800*/  IMAD.IADD R6, R6, 0x1, -R3 ;  /* 0x0000000106067824 */ /* 0x000fe200078e0a03 */
[----:B------:R-:W-:-:S03]  /*21810*/  UMOV UR4, 0xffffffff ;  /* 0xffffffff00047882 */ /* 0x000fc60000000000 */
[----:B------:R-:W-:-:S05]  /*21820*/  IMAD R3, R2, R4, R6 ;  /* 0x0000000402037224 */ /* 0x000fca00078e0206 */
[----:B------:R-:W-:Y:S01]  /*21830*/  ISETP.GT.AND P6, PT, R3, R0, PT ;  /* 0x000000000300720c */ /* 0x000fe20003fc4270 */
[----:B------:R-:W-:-:S12]  /*21840*/  BRA.DIV UR4, `(.L_x_12461) ;  /* 0x0000002a04fc7947 */ /* 0x000fd8000b800000 */
[----:B------:R-:W-:-:S04]  /*21850*/  VOTE.ANY R3, PT, !P6 ;  /* 0x0000000000037806 */ /* 0x000fc800070e0100 */
[----:B------:R-:W2:Y:S02]  /*21860*/  POPC R7, R3 ;  /* 0x0000000300077309 */ /* 0x000ea40000000000 */
[----:B--2---:R2:W3:Y:S01]  /*21870*/  SHFL.IDX PT, R25, R25, R7, 0x1f ;  /* 0x00001f0719197589 */ /* 0x0044e200000e0000 */
[----:B------:R-:W-:-:S03]  /*21880*/  IMAD.IADD R27, R7, 0x1, R27 ;  /* 0x00000001071b7824 */ /* 0x000fc600078e021b */
[----:B------:R2:W4:Y:S04]  /*21890*/  SHFL.IDX PT, R5, R5, R7, 0x1f ;  /* 0x00001f0705057589 */ /* 0x00052800000e0000 */
.L_x_12560:
[----:B------:R-:W-:-:S13]  /*218a0*/  ISETP.NE.AND P0, PT, R3, RZ, PT ;  /* 0x000000ff0300720c */ /* 0x000fda0003f05270 */
[----:B------:R-:W-:Y:S05]  /*218b0*/  @!P0 BRA `(.L_x_12462) ;  /* 0x0000000000108947 */ /* 0x000fea0003800000 */
[----:B------:R-:W-:Y:S01]  /*218c0*/  UMOV UR4, 0xffffffff ;  /* 0xffffffff00047882 */ /* 0x000fe20000000000 */
[----:B------:R-:W-:Y:S02]  /*218d0*/  VIADD R12, R7, 0xffffffff ;  /* 0xffffffff070c7836 */ /* 0x000fe40000000000 */
[----:B------:R-:W-:Y:S05]  /*218e0*/  BRA.DIV UR4, `(.L_x_12463) ;  /* 0x0000002e04347947 */ /* 0x000fea000b800000 */
[----:B------:R0:W0:Y:S02]  /*218f0*/  SHFL.IDX PT, R24, R2, R12, 0x1f ;  /* 0x00001f0c02187589 */ /* 0x00002400000e0000 */
.L_x_12462:
[----:B----4-:R-:W-:Y:S01]  /*21900*/  ISETP.NE.AND P0, PT, R5, 0x1, PT ;  /* 0x000000010500780c */ /* 0x010fe20003f05270 */
[----:B0-----:R-:W-:-:S04]  /*21910*/  IMAD R24, R24, R4, R6 ;  /* 0x0000000418187224 */ /* 0x001fc800078e0206 */
[----:B------:R-:W-:-:S08]  /*21920*/  IMAD.IADD R0, R0, 0x1, -R24 ;  /* 0x0000000100007824 */ /* 0x000fd000078e0a18 */
[----:B------:R-:W-:Y:S05]  /*21930*/  @!P0 BRA `(.L_x_12464) ;  /* 0x0000000000dc8947 */ /* 0x000fea0003800000 */
[-C--:B---3--:R-:W-:Y:S01]  /*21940*/  IABS R4, R25.reuse ;  /* 0x0000001900047213 */ /* 0x088fe20000000000 */
[----:B------:R-:W-:Y:S01]  /*21950*/  IMAD.MOV.U32 R2, RZ, RZ, RZ ;  /* 0x000000ffff027224 */ /* 0x000fe200078e00ff */
[----:B------:R-:W-:Y:S02]  /*21960*/  IABS R8, R25 ;  /* 0x0000001900087213 */ /* 0x000fe40000000000 */
[----:B------:R-:W0:Y:S03]  /*21970*/  I2F.RP R6, R4 ;  /* 0x0000000400067306 */ /* 0x000e260000209400 */
[----:B------:R-:W-:-:S05]  /*21980*/  IMAD.MOV R8, RZ, RZ, -R8 ;  /* 0x000000ffff087224 */ /* 0x000fca00078e0a08 */
[----:B0-----:R-:W2:Y:S02]  /*21990*/  MUFU.RCP R6, R6 ;  /* 0x0000000600067308 */ /* 0x001ea40000001000 */
[----:B--2---:R-:W-:-:S06]  /*219a0*/  VIADD R7, R6, 0xffffffe ;  /* 0x0ffffffe06077836 */ /* 0x004fcc0000000000 */
[----:B------:R-:W0:Y:S02]  /*219b0*/  F2I.FTZ.U32.TRUNC.NTZ R3, R7 ;  /* 0x0000000700037305 */ /* 0x000e24000021f000 */
[----:B0-----:R-:W-:-:S04]  /*219c0*/  IMAD.MOV R9, RZ, RZ, -R3 ;  /* 0x000000ffff097224 */ /* 0x001fc800078e0a03 */
[----:B------:R-:W-:-:S04]  /*219d0*/  IMAD R9, R9, R4, RZ ;  /* 0x0000000409097224 */ /* 0x000fc800078e02ff */
[----:B------:R-:W-:Y:S01]  /*219e0*/  IMAD.HI.U32 R2, R3, R9, R2 ;  /* 0x0000000903027227 */ /* 0x000fe200078e0002 */
[----:B------:R-:W-:-:S05]  /*219f0*/  IABS R3, R0 ;  /* 0x0000000000037213 */ /* 0x000fca0000000000 */
[----:B------:R-:W-:-:S04]  /*21a00*/  IMAD.HI.U32 R6, R2, R3, RZ ;  /* 0x0000000302067227 */ /* 0x000fc800078e00ff */
        /* <DEDUP_REMOVED lines=13> */
[----:B0-----:R-:W-:-:S05]  /*21ae0*/  IABS R8, R5 ;  /* 0x0000000500087213 */ /* 0x001fca0000000000 */
[----:B------:R-:W-:Y:S02]  /*21af0*/  IMAD.MOV R8, RZ, RZ, -R8 ;  /* 0x000000ffff087224 */ /* 0x000fe400078e0a08 */
[----:B--2---:R-:W-:-:S04]  /*21b00*/  IMAD.MOV R9, RZ, RZ, -R3 ;  /* 0x000000ffff097224 */ /* 0x004fc800078e0a03 */
        /* <DEDUP_REMOVED lines=26> */
.L_x_12464:
[----:B------:R-:W0:Y:S02]  /*21cb0*/  LDC.64 R2, c[0x0][0xc90] ;  /* 0x00032400ff027b82 */ /* 0x000e240000000a00 */
[----:B0-----:R-:W-:-:S05]  /*21cc0*/  IMAD.WIDE R2, R27, 0x4, R2 ;  /* 0x000000041b027825 */ /* 0x001fca00078e0202 */
[----:B------:R-:W3:Y:S02]  /*21cd0*/  LDG.E R6, desc[UR40][R2.64] ;  /* 0x0000002802067981 */ /* 0x000ee4000c1e1900 */
[----:B---3--:R-:W-:-:S05]  /*21ce0*/  IMAD R5, R25, R6, RZ ;  /* 0x0000000619057224 */ /* 0x008fca00078e02ff */
[----:B--2---:R-:W-:-:S04]  /*21cf0*/  IABS R7, R5 ;  /* 0x0000000500077213 */ /* 0x004fc80000000000 */
        /* <DEDUP_REMOVED lines=28> */
[----:B------:R-:W-:-:S04]  /*21ec0*/  VIADDMNMX R4, R3, R4, R6, PT ;  /* 0x0000000403047246 */ /* 0x000fc80003800106 */
        /* <DEDUP_REMOVED lines=25> */
[----:B------:R-:W-:Y:S02]  /*22060*/  IMAD R26, R5, R4, R0 ;  /* 0x00000004051a7224 */ /* 0x000fe400078e0200 */
[----:B------:R-:W-:-:S07]  /*22070*/  IMAD.MOV.U32 R0, RZ, RZ, R5 ;  /* 0x000000ffff007224 */ /* 0x000fce00078e0005 */
.L_x_12465:
[----:B------:R-:W-:-:S05]  /*22080*/  LOP3.LUT R0, RZ, R0, RZ, 0x33, !PT ;  /* 0x00000000ff007212 */ /* 0x000fca00078e33ff */
[----:B------:R-:W-:Y:S01]  /*22090*/  IMAD.IADD R25, R25, 0x1, R0 ;  /* 0x0000000119197824 */ /* 0x000fe200078e0200 */
[----:B------:R-:W-:Y:S06]  /*220a0*/  BRA `(.L_x_12466) ;  /* 0x00000000001c7947 */ /* 0x000fec0003800000 */
.L_x_12458:
[----:B------:R-:W-:Y:S01]  /*220b0*/  UMOV UR4, URZ ;  /* 0x0000003f00047c82 */ /* 0x000fe20008000000 */
[----:B------:R-:W-:Y:S01]  /*220c0*/  UMOV UR5, URZ ;  /* 0x0000003f00057c82 */ /* 0x000fe20008000000 */
[----:B------:R-:W-:Y:S01]  /*220d0*/  ULDC UR6, c[0x0][0xc3c] ;  /* 0x00030f0000067ab9 */ /* 0x000fe20000000800 */
[----:B------:R-:W-:Y:S02]  /*220e0*/  IMAD.MOV.U32 R24, RZ, RZ, R0 ;  /* 0x000000ffff187224 */ /* 0x000fe400078e0000 */
[----:B------:R-:W-:Y:S02]  /*220f0*/  IMAD.U32 R25, RZ, RZ, UR4 ;  /* 0x00000004ff197e24 */ /* 0x000fe4000f8e00ff */
[----:B------:R-:W-:Y:S02]  /*22100*/  IMAD.U32 R26, RZ, RZ, UR5 ;  /* 0x00000005ff1a7e24 */ /* 0x000fe4000f8e00ff */
[----:B------:R-:W-:-:S07]  /*22110*/  IMAD.U32 R27, RZ, RZ, UR6 ;  /* 0x00000006ff1b7e24 */ /* 0x000fce000f8e00ff */
.L_x_12466:
        /* <DEDUP_REMOVED lines=10> */
.L_x_12455:
[----:B------:R-:W-:Y:S02]  /*221c0*/  ULDC UR4, c[0x0][0xc3c] ;  /* 0x00030f0000047ab9 */ /* 0x000fe40000000800 */
[----:B----4-:R-:W-:-:S13]  /*221d0*/  ISETP.GE.AND P0, PT, R27, UR4, PT ;  /* 0x000000041b007c0c */ /* 0x010fda000bf06270 */
[----:B------:R-:W-:Y:S05]  /*221e0*/  @!P0 BRA `(.L_x_12467) ;  /* 0xffffffa000688947 */ /* 0x000fea000383ffff */
[----:B------:R-:W-:Y:S05]  /*221f0*/  BSYNC B7 ;  /* 0x0000000000077941 */ /* 0x000fea0003800000 */
.L_x_12345:
        /* <DEDUP_REMOVED lines=12> */
.L_x_12563:
[----:B------:R-:W-:Y:S05]  /*222c0*/  BSYNC B0 ;  /* 0x0000000000007941 */ /* 0x000fea0003800000 */
.L_x_12468:
[----:B------:R-:W-:-:S03]  /*222d0*/  UMOV UR4, 0xffffffff ;  /* 0xffffffff00047882 */ /* 0x000fc60000000000 */
[----:B------:R-:W-:Y:S05]  /*222e0*/  BRA.DIV UR4, `(.L_x_12470) ;  /* 0x0000002204f07947 */ /* 0x000fea000b800000 */
[----:B0-----:R-:W0:Y:S02]  /*222f0*/  S2R R0, SR_TID.X ;  /* 0x0000000000007919 */ /* 0x001e240000002100 */
[----:B0-----:R-:W-:-:S04]  /*22300*/  SHF.R.U32.HI R0, RZ, 0x5, R0 ;  /* 0x00000005ff007819 */ /* 0x001fc80000011600 */
[----:B------:R-:W-:-:S05]  /*22310*/  LOP3.LUT R0, R0, 0x3, RZ, 0xc0, !PT ;  /* 0x0000000300007812 */ /* 0x000fca00078ec0ff */
[----:B------:R0:W3:Y:S02]  /*22320*/  SHFL.IDX PT, R14, R0, RZ, 0x1f ;  /* 0x00001fff000e7589 */ /* 0x0000e400000e0000 */
.L_x_12566:
[----:B---3--:R-:W-:-:S13]  /*22330*/  ISETP.NE.AND P0, PT, R14, RZ, PT ;  /* 0x000000ff0e00720c */ /* 0x008fda0003f05270 */
[----:B------:R-:W-:Y:S05]  /*22340*/  @P0 BRA `(.L_x_12153) ;  /* 0x0000000000a80947 */ /* 0x000fea0003800000 */
[----:B------:R-:W-:-:S03]  /*22350*/  UMOV UR4, 0xffffffff ;  /* 0xffffffff00047882 */ /* 0x000fc60000000000 */
[----:B------:R-:W-:Y:S05]  /*22360*/  BRA.DIV UR4, `(.L_x_12471) ;  /* 0x0000002604047947 */ /* 0x000fea000b800000 */
[----:B------:R-:W-:-:S13]  /*22370*/  ELECT P6, URZ, PT ;  /* 0x00000000003f782f */ /* 0x000fda00038c0000 */
.L_x_12569:
[----:B------:R-:W-:Y:S05]  /*22380*/  @!P6 BRA `(.L_x_12153) ;  /* 0x000000000098e947 */ /* 0x000fea0003800000 */
[----:B0-----:R-:W3:Y:S02]  /*22390*/  LDL.LU R0, [R1+0x40] ;  /* 0x0000400001007983 */ /* 0x001ee40000300800 */
[----:B---3--:R-:W-:-:S04]  /*223a0*/  LOP3.LUT R0, R0, 0x2, RZ, 0xfc, !PT ;  /* 0x0000000200007812 */ /* 0x008fc800078efcff */
[----:B------:R-:W-:-:S13]  /*223b0*/  ISETP.NE.AND P0, PT, R0, 0x3, PT ;  /* 0x000000030000780c */ /* 0x000fda0003f05270 */
[----:B------:R-:W-:Y:S05]  /*223c0*/  @!P0 BRA `(.L_x_12472) ;  /* 0x0000000000048947 */ /* 0x000fea0003800000 */
[----:B------:R-:W-:Y:S01]  /*223d0*/  BPT.TRAP 0x1 ;  /* 0x000000040000795c */ /* 0x000fe20000300000 */
.L_x_12472:
[----:B------:R-:W3:Y:S01]  /*223e0*/  LDL.LU R8, [R1+0x4] ;  /* 0x0000040001087983 */ /* 0x000ee20000300800 */
[----:B------:R-:W-:Y:S02]  /*223f0*/  VIADD R0, R6, 0x13240 ;  /* 0x0001324006007836 */ /* 0x000fe40000000000 */
[C---:B------:R-:W-:Y:S02]  /*22400*/  VIADD R2, R29.reuse, 0x1 ;  /* 0x000000011d027836 */ /* 0x040fe40000000000 */
[----:B------:R-:W-:-:S03]  /*22410*/  IMAD R5, R29, 0x8, R0 ;  /* 0x000000081d057824 */ /* 0x000fc600078e0200 */
[----:B------:R-:W-:-:S04]  /*22420*/  ISETP.NE.AND P2, PT, R2, 0x2, PT ;  /* 0x000000020200780c */ /* 0x000fc80003f45270 */
[----:B------:R-:W-:Y:S02]  /*22430*/  SEL R3, RZ, 0x1, P2 ;  /* 0x00000001ff037807 */ /* 0x000fe40001000000 */
[----:B------:R-:W-:-:S05]  /*22440*/  SEL R7, R2, RZ, P2 ;  /* 0x000000ff02077207 */ /* 0x000fca0001000000 */
[----:B------:R-:W-:Y:S01]  /*22450*/  IMAD R9, R7, 0x8, R0 ;  /* 0x0000000807097824 */ /* 0x000fe200078e0200 */
[C---:B---3--:R-:W-:Y:S02]  /*22460*/  SHF.L.U32 R4, R8.reuse, 0x1f, RZ ;  /* 0x0000001f08047819 */ /* 0x048fe400000006ff */
[----:B------:R-:W-:Y:S02]  /*22470*/  LOP3.LUT R3, R8, R3, RZ, 0x3c, !PT ;  /* 0x0000000308037212 */ /* 0x000fe400078e3cff */
[----:B------:R-:W0:Y:S02]  /*22480*/  SYNCS.PHASECHK.TRANS64.TRYWAIT P1, [R5+URZ], R4 ;  /* 0x00000004050075a7 */ /* 0x000e24000802017f */
[----:B------:R-:W-:Y:S01]  /*22490*/  SHF.L.U32 R0, R3, 0x1f, RZ ;  /* 0x0000001f03007819 */ /* 0x000fe200000006ff */
[----:B0-----:R-:W-:Y:S06]  /*224a0*/  @!P1 BRA `(.L_x_12473) ;  /* 0x0000002000d49947 */ /* 0x001fec0003800000 */
.L_x_12570:
[----:B------:R-:W3:Y:S02]  /*224b0*/  SYNCS.PHASECHK.TRANS64.TRYWAIT P1, [R9+URZ], R0 ;  /* 0x00000000090075a7 */ /* 0x000ee4000802017f */
[----:B---3--:R-:W-:Y:S05]  /*224c0*/  @!P1 BRA `(.L_x_12474) ;  /* 0x0000002000e09947 */ /* 0x008fea0003800000 */
.L_x_12571:
[----:B------:R-:W-:Y:S05]  /*224d0*/  @!P0 BRA `(.L_x_12475) ;  /* 0x0000000000048947 */ /* 0x000fea0003800000 */
[----:B------:R-:W-:Y:S01]  /*224e0*/  BPT.TRAP 0x1 ;  /* 0x000000040000795c */ /* 0x000fe20000300000 */
.L_x_12475:
[----:B------:R-:W-:-:S04]  /*224f0*/  IMAD R29, R29, 0x8, R6 ;  /* 0x000000081d1d7824 */ /* 0x000fc800078e0206 */
[----:B------:R-:W4:Y:S02]  /*22500*/  SYNCS.PHASECHK.TRANS64.TRYWAIT P1, [R29+URZ+0x13260], R4 ;  /* 0x013260041d0075a7 */ /* 0x000f24000802017f */
[----:B----4-:R-:W-:Y:S05]  /*22510*/  @!P1 BRA `(.L_x_12476) ;  /* 0x0000002000e09947 */ /* 0x010fea0003800000 */
.L_x_12572:
[----:B------:R-:W-:Y:S05]  /*22520*/  @!P0 BRA `(.L_x_12477) ;  /* 0x0000000000048947 */ /* 0x000fea0003800000 */
[----:B------:R-:W-:Y:S01]  /*22530*/  BPT.TRAP 0x1 ;  /* 0x000000040000795c */ /* 0x000fe20000300000 */
.L_x_12477:
[----:B------:R-:W-:-:S04]  /*22540*/  IMAD R7, R7, 0x8, R6 ;  /* 0x0000000807077824 */ /* 0x000fc800078e0206 */
[----:B------:R-:W5:Y:S02]  /*22550*/  SYNCS.PHASECHK.TRANS64.TRYWAIT P1, [R7+URZ+0x13260], R0 ;  /* 0x01326000070075a7 */ /* 0x000f64000802017f */
[----:B-----5:R-:W-:Y:S05]  /*22560*/  @!P1 BRA `(.L_x_12478) ;  /* 0x0000002000e09947 */ /* 0x020fea0003800000 */
.L_x_12573:
[----:B------:R-:W-:Y:S05]  /*22570*/  @!P0 BRA `(.L_x_12479) ;  /* 0x0000000000048947 */ /* 0x000fea0003800000 */
[----:B------:R-:W-:Y:S01]  /*22580*/  BPT.TRAP 0x1 ;  /* 0x000000040000795c */ /* 0x000fe20000300000 */
.L_x_12479:
[----:B------:R-:W5:Y:S02]  /*22590*/  SYNCS.PHASECHK.TRANS64.TRYWAIT P0, [R29+URZ+0x13280], R4 ;  /* 0x013280041d0075a7 */ /* 0x000f64000800017f */
[----:B-----5:R-:W-:Y:S05]  /*225a0*/  @!P0 BRA `(.L_x_12480) ;  /* 0x0000002000e48947 */ /* 0x020fea0003800000 */
.L_x_12481:
[----:B------:R0:W0:Y:S02]  /*225b0*/  SYNCS.PHASECHK.TRANS64.TRYWAIT P0, [R7+URZ+0x13280], R0 ;  /* 0x01328000070075a7 */ /* 0x000024000800017f */
[----:B0-----:R-:W-:Y:S05]  /*225c0*/  @!P0 NANOSLEEP.SYNCS 0x989680 ;  /* 0x009896800000895d */ /* 0x001fea0003900000 */
[----:B------:R-:W0:Y:S02]  /*225d0*/  @!P0 SYNCS.PHASECHK.TRANS64 P0, [R7+URZ+0x13280], R0 ;  /* 0x01328000070085a7 */ /* 0x000e24000800007f */
[----:B0-----:R-:W-:Y:S05]  /*225e0*/  @!P0 BRA `(.L_x_12481) ;  /* 0xfffffffc00f08947 */ /* 0x001fea000383ffff */
.L_x_12153:
[----:B------:R-:W-:Y:S05]  /*225f0*/  BSYNC B8 ;  /* 0x0000000000087941 */ /* 0x000fea0003800000 */
.L_x_12150:
[----:B------:R-:W-:Y:S05]  /*22600*/  EXIT ;  /* 0x000000000000794d */ /* 0x000fea0003800000 */
.L_x_12179:
[----:B0-----:R0:W1:Y:S02]  /*22610*/  SYNCS.PHASECHK.TRANS64.TRYWAIT P5, [R74+URZ+0x13290], R77 ;  /* 0x0132904d4a0075a7 */ /* 0x00106400080a017f */
[----:B-1----:R-:W-:Y:S05]  /*22620*/  @!P5 NANOSLEEP.SYNCS 0x989680 ;  /* 0x009896800000d95d */ /* 0x002fea0003900000 */
[----:B------:R-:W1:Y:S02]  /*22630*/  @!P5 SYNCS.PHASECHK.TRANS64 P5, [R74+URZ+0x13290], R77 ;  /* 0x0132904d4a00d5a7 */ /* 0x000e6400080a007f */
[----:B-1----:R-:W-:Y:S05]  /*22640*/  @!P5 BRA `(.L_x_12179) ;  /* 0xfffffffc00f0d947 */ /* 0x002fea000383ffff */
[----:B------:R-:W-:Y:S05]  /*22650*/  BRA `(.L_x_12482) ;  /* 0xfffffe0400847947 */ /* 0x000fea000383ffff */
.L_x_12189:
[----:B0-----:R0:W1:Y:S02]  /*22660*/  SYNCS.PHASECHK.TRANS64.TRYWAIT P5, [R74+URZ+0x13290], R77 ;  /* 0x0132904d4a0075a7 */ /* 0x00106400080a017f */
[----:B-1----:R-:W-:Y:S05]  /*22670*/  @!P5 NANOSLEEP.SYNCS 0x989680 ;  /* 0x009896800000d95d */ /* 0x002fea0003900000 */
[----:B------:R-:W1:Y:S02]  /*22680*/  @!P5 SYNCS.PHASECHK.TRANS64 P5, [R74+URZ+0x13290], R77 ;  /* 0x0132904d4a00d5a7 */ /* 0x000e6400080a007f */
[----:B-1----:R-:W-:Y:S05]  /*22690*/  @!P5 BRA `(.L_x_12189) ;  /* 0xfffffffc00f0d947 */ /* 0x002fea000383ffff */
[----:B------:R-:W-:Y:S05]  /*226a0*/  BRA `(.L_x_12483) ;  /* 0xfffffe1400dc7947 */ /* 0x000fea000383ffff */
.L_x_12194:
[----:B0-----:R0:W1:Y:S02]  /*226b0*/  SYNCS.PHASECHK.TRANS64.TRYWAIT P1, [R74+URZ+0x13290], R77 ;  /* 0x0132904d4a0075a7 */ /* 0x001064000802017f */
[----:B-1----:R-:W-:Y:S05]  /*226c0*/  @!P1 NANOSLEEP.SYNCS 0x989680 ;  /* 0x009896800000995d */ /* 0x002fea0003900000 */
[----:B------:R-:W1:Y:S02]  /*226d0*/  @!P1 SYNCS.PHASECHK.TRANS64 P1, [R74+URZ+0x13290], R77 ;  /* 0x0132904d4a0095a7 */ /* 0x000e64000802007f */
[----:B-1----:R-:W-:Y:S05]  /*226e0*/  @!P1 BRA `(.L_x_12194) ;  /* 0xfffffffc00f09947 */ /* 0x002fea000383ffff */
[----:B------:R-:W-:Y:S05]  /*226f0*/  BRA `(.L_x_12484) ;  /* 0xfffffe2800107947 */ /* 0x000fea000383ffff */
.L_x_12198:
[----:B------:R0:W0:Y:S02]  /*22700*/  SYNCS.PHASECHK.TRANS64.TRYWAIT P0, [R74+URZ+0x132b0], R77 ;  /* 0x0132b04d4a0075a7 */ /* 0x000024000800017f */
[----:B0-----:R-:W-:Y:S05]  /*22710*/  @!P0 NANOSLEEP.SYNCS 0x989680 ;  /* 0x009896800000895d */ /* 0x001fea0003900000 */
[----:B------:R-:W0:Y:S02]  /*22720*/  @!P0 SYNCS.PHASECHK.TRANS64 P0, [R74+URZ+0x132b0], R77 ;  /* 0x0132b04d4a0085a7 */ /* 0x000e24000800007f */
[----:B0-----:R-:W-:Y:S05]  /*22730*/  @!P0 BRA `(.L_x_12198) ;  /* 0xfffffffc00f08947 */ /* 0x001fea000383ffff */
[----:B------:R-:W-:Y:S05]  /*22740*/  BRA `(.L_x_12485) ;  /* 0xfffffe2800847947 */ /* 0x000fea000383ffff */
.L_x_12226:
[----:B------:R-:W-:Y:S01]  /*22750*/  BSSY B1, `(.L_x_12486) ;  /* 0x0000007000017945 */ /* 0x000fe20003800000 */
[----:B------:R-:W-:Y:S02]  /*22760*/  IMAD.MOV.U32 R12, RZ, RZ, RZ ;  /* 0x000000ffff0c7224 */ /* 0x000fe400078e00ff */
[----:B------:R-:W-:Y:S02]  /*22770*/  IMAD.MOV.U32 R11, RZ, RZ, 0x1e1f ;  /* 0x00001e1fff0b7424 */ /* 0x000fe400078e00ff */
[----:B------:R-:W-:-:S07]  /*22780*/  IMAD.MOV.U32 R15, RZ, RZ, -0x1 ;  /* 0xffffffffff0f7424 */ /* 0x000fce00078e00ff */
[----:B------:R-:W-:Y:S05]  /*22790*/  WARPSYNC.COLLECTIVE R15, `(.L_x_12487) ;  /* 0x000000000f087348 */ /* 0x000fea0003c00000 */
[----:B------:R0:W1:Y:S02]  /*227a0*/  SHFL.IDX P6, R14, R13, R12, R11 ;  /* 0x0000000c0d0e7389 */ /* 0x00006400000c000b */
[----:B01----:R-:W-:Y:S01]  /*227b0*/  ENDCOLLECTIVE ;  /* 0x000000000000791b */ /* 0x003fe20003800000 */
.L_x_12487:
[----:B------:R-:W-:Y:S05]  /*227c0*/  BSYNC B1 ;  /* 0x0000000000017941 */ /* 0x000fea0003800000 */
.L_x_12486:
        /* <DEDUP_REMOVED lines=8> */
.L_x_12488:
[----:B------:R-:W-:Y:S02]  /*22850*/  IMAD.MOV.U32 R13, RZ, RZ, R4 ;  /* 0x000000ffff0d7224 */ /* 0x000fe400078e0004 */
[----:B------:R-:W-:-:S07]  /*22860*/  IMAD.MOV.U32 R3, RZ, RZ, R14 ;  /* 0x000000ffff037224 */ /* 0x000fce00078e000e */
[----:B------:R-:W-:Y:S05]  /*22870*/  WARPSYNC.COLLECTIVE R15, `(.L_x_12489) ;  /* 0x000000000f087348 */ /* 0x000fea0003c00000 */
[----:B------:R0:W1:Y:S02]  /*22880*/  SHFL.IDX P6, R14, R13, R12, R11 ;  /* 0x0000000c0d0e7389 */ /* 0x00006400000c000b */
[----:B01----:R-:W-:Y:S01]  /*22890*/  ENDCOLLECTIVE ;  /* 0x000000000000791b */ /* 0x003fe20003800000 */
.L_x_12489:
[----:B------:R-:W-:Y:S02]  /*228a0*/  IMAD.MOV.U32 R13, RZ, RZ, R5 ;  /* 0x000000ffff0d7224 */ /* 0x000fe400078e0005 */
[----:B------:R-:W-:-:S07]  /*228b0*/  IMAD.MOV.U32 R4, RZ, RZ, R14 ;  /* 0x000000ffff047224 */ /* 0x000fce00078e000e */
[----:B------:R-:W-:Y:S05]  /*228c0*/  WARPSYNC.COLLECTIVE R15, `(.L_x_12490) ;  /* 0x000000000f087348 */ /* 0x000fea0003c00000 */
[----:B------:R0:W1:Y:S02]  /*228d0*/  SHFL.IDX P6, R14, R13, R12, R11 ;  /* 0x0000000c0d0e7389 */ /* 0x00006400000c000b */
[----:B01----:R-:W-:Y:S01]  /*228e0*/  ENDCOLLECTIVE ;  /* 0x000000000000791b */ /* 0x003fe20003800000 */
.L_x_12490:
[----:B------:R-:W-:Y:S05]  /*228f0*/  BRA `(.L_x_12491) ;  /* 0xfffffe3c005c7947 */ /* 0x000fea000383ffff */
.L_x_12230:
[----:B-1----:R1:W2:Y:S02]  /*22900*/  SYNCS.PHASECHK.TRANS64.TRYWAIT P0, [R18+URZ+0x13200], R5 ;  /* 0x01320005120075a7 */ /* 0x0022a4000800017f */
[----:B--2---:R-:W-:Y:S05]  /*22910*/  @!P0 NANOSLEEP.SYNCS 0x989680 ;  /* 0x009896800000895d */ /* 0x004fea0003900000 */
[----:B------:R-:W2:Y:S02]  /*22920*/  @!P0 SYNCS.PHASECHK.TRANS64 P0, [R18+URZ+0x13200], R5 ;  /* 0x01320005120085a7 */ /* 0x000ea4000800007f */
[----:B--2---:R-:W-:Y:S05]  /*22930*/  @!P0 BRA `(.L_x_12230) ;  /* 0xfffffffc00f08947 */ /* 0x004fea000383ffff */
[----:B------:R-:W-:Y:S05]  /*22940*/  BRA `(.L_x_12492) ;  /* 0xfffffe3c00fc7947 */ /* 0x000fea000383ffff */
.L_x_12234:
[----:B------:R-:W-:Y:S01]  /*22950*/  BSSY B1, `(.L_x_12493) ;  /* 0x0000007000017945 */ /* 0x000fe20003800000 */
[----:B------:R-:W-:Y:S02]  /*22960*/  IMAD.MOV.U32 R12, RZ, RZ, RZ ;  /* 0x000000ffff0c7224 */ /* 0x000fe400078e00ff */
[----:B------:R-:W-:Y:S02]  /*22970*/  IMAD.MOV.U32 R11, RZ, RZ, 0x1e1f ;  /* 0x00001e1fff0b7424 */ /* 0x000fe400078e00ff */
[----:B------:R-:W-:-:S07]  /*22980*/  IMAD.MOV.U32 R15, RZ, RZ, -0x1 ;  /* 0xffffffffff0f7424 */ /* 0x000fce00078e00ff */
[----:B------:R-:W-:Y:S05]  /*22990*/  WARPSYNC.COLLECTIVE R15, `(.L_x_12494) ;  /* 0x000000000f087348 */ /* 0x000fea0003c00000 */
[----:B------:R0:W1:Y:S02]  /*229a0*/  SHFL.IDX P6, R14, R13, R12, R11 ;  /* 0x0000000c0d0e7389 */ /* 0x00006400000c000b */
[----:B01----:R-:W-:Y:S01]  /*229b0*/  ENDCOLLECTIVE ;  /* 0x000000000000791b */ /* 0x003fe20003800000 */
.L_x_12494:
[----:B------:R-:W-:Y:S05]  /*229c0*/  BSYNC B1 ;  /* 0x0000000000017941 */ /* 0x000fea0003800000 */
.L_x_12493:
        /* <DEDUP_REMOVED lines=8> */
.L_x_12495:
[----:B------:R-:W-:Y:S02]  /*22a50*/  IMAD.MOV.U32 R13, RZ, RZ, R20 ;  /* 0x000000ffff0d7224 */ /* 0x000fe400078e0014 */
[----:B------:R-:W-:-:S07]  /*22a60*/  IMAD.MOV.U32 R3, RZ, RZ, R14 ;  /* 0x000000ffff037224 */ /* 0x000fce00078e000e */
[----:B------:R-:W-:Y:S05]  /*22a70*/  WARPSYNC.COLLECTIVE R15, `(.L_x_12496) ;  /* 0x000000000f087348 */ /* 0x000fea0003c00000 */
[----:B------:R0:W1:Y:S02]  /*22a80*/  SHFL.IDX P6, R14, R13, R12, R11 ;  /* 0x0000000c0d0e7389 */ /* 0x00006400000c000b */
[----:B01----:R-:W-:Y:S01]  /*22a90*/  ENDCOLLECTIVE ;  /* 0x000000000000791b */ /* 0x003fe20003800000 */
.L_x_12496:
[----:B------:R-:W-:Y:S02]  /*22aa0*/  IMAD.MOV.U32 R13, RZ, RZ, R4 ;  /* 0x000000ffff0d7224 */ /* 0x000fe400078e0004 */
[----:B------:R-:W-:-:S07]  /*22ab0*/  IMAD.MOV.U32 R20, RZ, RZ, R14 ;  /* 0x000000ffff147224 */ /* 0x000fce00078e000e */
[----:B------:R-:W-:Y:S05]  /*22ac0*/  WARPSYNC.COLLECTIVE R15, `(.L_x_12497) ;  /* 0x000000000f087348 */ /* 0x000fea0003c00000 */
[----:B------:R0:W1:Y:S02]  /*22ad0*/  SHFL.IDX P6, R14, R13, R12, R11 ;  /* 0x0000000c0d0e7389 */ /* 0x00006400000c000b */
[----:B01----:R-:W-:Y:S01]  /*22ae0*/  ENDCOLLECTIVE ;  /* 0x000000000000791b */ /* 0x003fe20003800000 */
.L_x_12497:
[----:B------:R-:W-:Y:S05]  /*22af0*/  BRA `(.L_x_12498) ;  /* 0xfffffe5000307947 */ /* 0x000fea000383ffff */
.L_x_12238:
[----:B0-----:R0:W1:Y:S02]  /*22b00*/  SYNCS.PHASECHK.TRANS64.TRYWAIT P1, [R18+URZ+0x13200], R21 ;  /* 0x01320015120075a7 */ /* 0x001064000802017f */
[----:B-1----:R-:W-:Y:S05]  /*22b10*/  @!P1 NANOSLEEP.SYNCS 0x989680 ;  /* 0x009896800000995d */ /* 0x002fea0003900000 */
[----:B------:R-:W1:Y:S02]  /*22b20*/  @!P1 SYNCS.PHASECHK.TRANS64 P1, [R18+URZ+0x13200], R21 ;  /* 0x01320015120095a7 */ /* 0x000e64000802007f */
[----:B-1----:R-:W-:Y:S05]  /*22b30*/  @!P1 BRA `(.L_x_12238) ;  /* 0xfffffffc00f09947 */ /* 0x002fea000383ffff */
[----:B------:R-:W-:Y:S05]  /*22b40*/  BRA `(.L_x_12499) ;  /* 0xfffffe5000bc7947 */ /* 0x000fea000383ffff */
.L_x_12242:
[----:B-1----:R1:W2:Y:S02]  /*22b50*/  SYNCS.PHASECHK.TRANS64.TRYWAIT P1, [R14+URZ+0x13230], R3 ;  /* 0x013230030e0075a7 */ /* 0x0022a4000802017f */
[----:B--2---:R-:W-:Y:S05]  /*22b60*/  @!P1 NANOSLEEP.SYNCS 0x989680 ;  /* 0x009896800000995d */ /* 0x004fea0003900000 */
[----:B------:R-:W2:Y:S02]  /*22b70*/  @!P1 SYNCS.PHASECHK.TRANS64 P1, [R14+URZ+0x13230], R3 ;  /* 0x013230030e0095a7 */ /* 0x000ea4000802007f */
[----:B--2---:R-:W-:Y:S05]  /*22b80*/  @!P1 BRA `(.L_x_12242) ;  /* 0xfffffffc00f09947 */ /* 0x004fea000383ffff */
[----:B------:R-:W-:Y:S05]  /*22b90*/  BRA `(.L_x_12241) ;  /* 0xfffffe6400147947 */ /* 0x000fea000383ffff */
.L_x_12262:
[----:B-1----:R1:W2:Y:S02]  /*22ba0*/  SYNCS.PHASECHK.TRANS64.TRYWAIT P1, [R9+URZ+0x13230], R10 ;  /* 0x0132300a090075a7 */ /* 0x0022a4000802017f */
[----:B--2---:R-:W-:Y:S05]  /*22bb0*/  @!P1 NANOSLEEP.SYNCS 0x989680 ;  /* 0x009896800000995d */ /* 0x004fea0003900000 */
[----:B------:R-:W2:Y:S02]  /*22bc0*/  @!P1 SYNCS.PHASECHK.TRANS64 P1, [R9+URZ+0x13230], R10 ;  /* 0x0132300a090095a7 */ /* 0x000ea4000802007f */
[----:B--2---:R-:W-:Y:S05]  /*22bd0*/  @!P1 BRA `(.L_x_12262) ;  /* 0xfffffffc00f09947 */ /* 0x004fea000383ffff */
[----:B------:R-:W-:Y:S05]  /*22be0*/  BRA `(.L_x_12261) ;  /* 0xfffffea400207947 */ /* 0x000fea000383ffff */
.L_x_12267:
[----:B-1----:R1:W2:Y:S02]  /*22bf0*/  SYNCS.PHASECHK.TRANS64.TRYWAIT P1, [R20+URZ+0x13250], R10 ;  /* 0x0132500a140075a7 */ /* 0x0022a4000802017f */
[----:B--2---:R-:W-:Y:S05]  /*22c00*/  @!P1 NANOSLEEP.SYNCS 0x989680 ;  /* 0x009896800000995d */ /* 0x004fea0003900000 */
[----:B------:R-:W2:Y:S02]  /*22c10*/  @!P1 SYNCS.PHASECHK.TRANS64 P1, [R20+URZ+0x13250], R10 ;  /* 0x0132500a140095a7 */ /* 0x000ea4000802007f */
[----:B--2---:R-:W-:Y:S05]  /*22c20*/  @!P1 BRA `(.L_x_12267) ;  /* 0xfffffffc00f09947 */ /* 0x004fea000383ffff */
[----:B------:R-:W-:Y:S05]  /*22c30*/  BRA `(.L_x_12266) ;  /* 0xfffffea800907947 */ /* 0x000fea000383ffff */
.L_x_12289:
[----:B-1----:R1:W2:Y:S02]  /*22c40*/  SYNCS.PHASECHK.TRANS64.TRYWAIT P1, [R14+URZ+0x13230], R3 ;  /* 0x013230030e0075a7 */ /* 0x0022a4000802017f */
[----:B--2---:R-:W-:Y:S05]  /*22c50*/  @!P1 NANOSLEEP.SYNCS 0x989680 ;  /* 0x009896800000995d */ /* 0x004fea0003900000 */
[----:B------:R-:W2:Y:S02]  /*22c60*/  @!P1 SYNCS.PHASECHK.TRANS64 P1, [R14+URZ+0x13230], R3 ;  /* 0x013230030e0095a7 */ /* 0x000ea4000802007f */
[----:B--2---:R-:W-:Y:S05]  /*22c70*/  @!P1 BRA `(.L_x_12289) ;  /* 0xfffffffc00f09947 */ /* 0x004fea000383ffff */
[----:B------:R-:W-:Y:S05]  /*22c80*/  BRA `(.L_x_12288) ;  /* 0xfffffee800687947 */ /* 0x000fea000383ffff */
.L_x_12294:
[----:B---3--:R3:W4:Y:S02]  /*22c90*/  SYNCS.PHASECHK.TRANS64.TRYWAIT P1, [R15+URZ+0x13250], R0 ;  /* 0x013250000f0075a7 */ /* 0x008724000802017f */
[----:B----4-:R-:W-:Y:S05]  /*22ca0*/  @!P1 NANOSLEEP.SYNCS 0x989680 ;  /* 0x009896800000995d */ /* 0x010fea0003900000 */
[----:B------:R-:W4:Y:S02]  /*22cb0*/  @!P1 SYNCS.PHASECHK.TRANS64 P1, [R15+URZ+0x13250], R0 ;  /* 0x013250000f0095a7 */ /* 0x000f24000802007f */
[----:B----4-:R-:W-:Y:S05]  /*22cc0*/  @!P1 BRA `(.L_x_12294) ;  /* 0xfffffffc00f09947 */ /* 0x010fea000383ffff */
[----:B------:R-:W-:Y:S05]  /*22cd0*/  BRA `(.L_x_12293) ;  /* 0xfffffeec00d87947 */ /* 0x000fea000383ffff */
.L_x_12303:
[----:B-1----:R1:W2:Y:S02]  /*22ce0*/  SYNCS.PHASECHK.TRANS64.TRYWAIT P1, [R0+URZ+0x13230], R3 ;  /* 0x01323003000075a7 */ /* 0x0022a4000802017f */
[----:B--2---:R-:W-:Y:S05]  /*22cf0*/  @!P1 NANOSLEEP.SYNCS 0x989680 ;  /* 0x009896800000995d */ /* 0x004fea0003900000 */
[----:B------:R-:W2:Y:S02]  /*22d00*/  @!P1 SYNCS.PHASECHK.TRANS64 P1, [R0+URZ+0x13230], R3 ;  /* 0x01323003000095a7 */ /* 0x000ea4000802007f */
[----:B--2---:R-:W-:Y:S05]  /*22d10*/  @!P1 BRA `(.L_x_12303) ;  /* 0xfffffffc00f09947 */ /* 0x004fea000383ffff */
[----:B------:R-:W-:Y:S05]  /*22d20*/  BRA `(.L_x_12302) ;  /* 0xffffff0c009c7947 */ /* 0x000fea000383ffff */
.L_x_12308:
[----:B-1----:R1:W2:Y:S02]  /*22d30*/  SYNCS.PHASECHK.TRANS64.TRYWAIT P1, [R15+URZ+0x13250], R3 ;  /* 0x013250030f0075a7 */ /* 0x0022a4000802017f */
[----:B--2---:R-:W-:Y:S05]  /*22d40*/  @!P1 NANOSLEEP.SYNCS 0x989680 ;  /* 0x009896800000995d */ /* 0x004fea0003900000 */
[----:B------:R-:W2:Y:S02]  /*22d50*/  @!P1 SYNCS.PHASECHK.TRANS64 P1, [R15+URZ+0x13250], R3 ;  /* 0x013250030f0095a7 */ /* 0x000ea4000802007f */
[----:B--2---:R-:W-:Y:S05]  /*22d60*/  @!P1 BRA `(.L_x_12308) ;  /* 0xfffffffc00f09947 */ /* 0x004fea000383ffff */
[----:B------:R-:W-:Y:S05]  /*22d70*/  BRA `(.L_x_12307) ;  /* 0xffffff14000c7947 */ /* 0x000fea000383ffff */
.L_x_12323:
[----:B-1----:R1:W2:Y:S02]  /*22d80*/  SYNCS.PHASECHK.TRANS64.TRYWAIT P1, [R13+URZ+0x13250], R4 ;  /* 0x013250040d0075a7 */ /* 0x0022a4000802017f */
[----:B--2---:R-:W-:Y:S05]  /*22d90*/  @!P1 NANOSLEEP.SYNCS 0x989680 ;  /* 0x009896800000995d */ /* 0x004fea0003900000 */
[----:B------:R-:W2:Y:S02]  /*22da0*/  @!P1 SYNCS.PHASECHK.TRANS64 P1, [R13+URZ+0x13250], R4 ;  /* 0x013250040d0095a7 */ /* 0x000ea4000802007f */
[----:B--2---:R-:W-:Y:S05]  /*22db0*/  @!P1 BRA `(.L_x_12323) ;  /* 0xfffffffc00f09947 */ /* 0x004fea000383ffff */
[----:B------:R-:W-:Y:S05]  /*22dc0*/  BRA `(.L_x_12322) ;  /* 0xffffff4c00dc7947 */ /* 0x000fea000383ffff */
.L_x_12361:
[----:B------:R-:W0:Y:S01]  /*22dd0*/  S2R R10, SR_TID.X ;  /* 0x00000000000a7919 */ /* 0x000e220000002100 */
[----:B------:R-:W-:Y:S01]  /*22de0*/  BSSY B1, `(.L_x_12500) ;  /* 0x000000a000017945 */ /* 0x000fe20003800000 */
[----:B------:R-:W-:Y:S02]  /*22df0*/  IMAD.MOV.U32 R12, RZ, RZ, RZ ;  /* 0x000000ffff0c7224 */ /* 0x000fe400078e00ff */
[----:B------:R-:W-:Y:S02]  /*22e00*/  IMAD.MOV.U32 R11, RZ, RZ, 0x1f ;  /* 0x0000001fff0b7424 */ /* 0x000fe400078e00ff */
[----:B------:R-:W-:Y:S01]  /*22e10*/  IMAD.MOV.U32 R15, RZ, RZ, -0x1 ;  /* 0xffffffffff0f7424 */ /* 0x000fe200078e00ff */
[----:B0-----:R-:W-:-:S04]  /*22e20*/  SHF.R.U32.HI R10, RZ, 0x5, R10 ;  /* 0x00000005ff0a7819 */ /* 0x001fc8000001160a */
[----:B------:R-:W-:-:S05]  /*22e30*/  LOP3.LUT R10, R10, 0x3, RZ, 0xc0, !PT ;  /* 0x000000030a0a7812 */ /* 0x000fca00078ec0ff */
[----:B-1----:R-:W-:-:S07]  /*22e40*/  IMAD.MOV.U32 R13, RZ, RZ, R10 ;  /* 0x000000ffff0d7224 */ /* 0x002fce00078e000a */
[----:B------:R-:W-:Y:S05]  /*22e50*/  WARPSYNC.COLLECTIVE R15, `(.L_x_12501) ;  /* 0x000000000f087348 */ /* 0x000fea0003c00000 */
[----:B------:R0:W1:Y:S02]  /*22e60*/  SHFL.IDX P6, R14, R13, R12, R11 ;  /* 0x0000000c0d0e7389 */ /* 0x00006400000c000b */
[----:B01----:R-:W-:Y:S01]  /*22e70*/  ENDCOLLECTIVE ;  /* 0x000000000000791b */ /* 0x003fe20003800000 */
.L_x_12501:
[----:B------:R-:W-:Y:S05]  /*22e80*/  BSYNC B1 ;  /* 0x0000000000017941 */ /* 0x000fea0003800000 */
.L_x_12500:
[----:B------:R-:W-:Y:S05]  /*22e90*/  BRA `(.L_x_12502) ;  /* 0xffffffa000947947 */ /* 0x000fea000383ffff */
.L_x_12363:
[----:B------:R-:W-:Y:S01]  /*22ea0*/  BSSY B1, `(.L_x_12503) ;  /* 0x0000006000017945 */ /* 0x000fe20003800000 */
[----:B------:R-:W-:-:S07]  /*22eb0*/  IMAD.MOV.U32 R15, RZ, RZ, -0x1 ;  /* 0xffffffffff0f7424 */ /* 0x000fce00078e00ff */
[----:B01----:R-:W-:Y:S05]  /*22ec0*/  WARPSYNC.COLLECTIVE R15, `(.L_x_12504) ;  /* 0x000000000f0c7348 */ /* 0x003fea0003c00000 */
[----:B------:R-:W-:Y:S02]  /*22ed0*/  ELECT P6, UR62, PT ;  /* 0x00000000003e782f */ /* 0x000fe400038c0000 */
[----:B------:R-:W-:Y:S01]  /*22ee0*/  MOV R14, UR62 ;  /* 0x0000003e000e7c02 */ /* 0x000fe20008000f00 */
[----:B01----:R-:W-:Y:S10]  /*22ef0*/  ENDCOLLECTIVE ;  /* 0x000000000000791b */ /* 0x003ff40003800000 */
.L_x_12504:
[----:B------:R-:W-:Y:S05]  /*22f00*/  BSYNC B1 ;  /* 0x0000000000017941 */ /* 0x000fea0003800000 */
.L_x_12503:
[----:B------:R-:W-:Y:S05]  /*22f10*/  BRA `(.L_x_12362) ;  /* 0xffffffa0008c7947 */ /* 0x000fea000383ffff */
.L_x_12365:
[----:B0-----:R0:W2:Y:S02]  /*22f20*/  SYNCS.PHASECHK.TRANS64.TRYWAIT P0, [R19+URZ+0x13220], R5 ;  /* 0x01322005130075a7 */ /* 0x0010a4000800017f */
[----:B--2---:R-:W-:Y:S05]  /*22f30*/  @!P0 NANOSLEEP.SYNCS 0x989680 ;  /* 0x009896800000895d */ /* 0x004fea0003900000 */
[----:B------:R-:W2:Y:S02]  /*22f40*/  @!P0 SYNCS.PHASECHK.TRANS64 P0, [R19+URZ+0x13220], R5 ;  /* 0x01322005130085a7 */ /* 0x000ea4000800007f */
[----:B--2---:R-:W-:Y:S05]  /*22f50*/  @!P0 BRA `(.L_x_12365) ;  /* 0xfffffffc00f08947 */ /* 0x004fea000383ffff */
[----:B------:R-:W-:Y:S05]  /*22f60*/  BRA `(.L_x_12505) ;  /* 0xffffffa0009c7947 */ /* 0x000fea000383ffff */
.L_x_12369:
[----:B0-----:R0:W2:Y:S02]  /*22f70*/  SYNCS.PHASECHK.TRANS64.TRYWAIT P0, [R5+URZ+0x132a0], R7 ;  /* 0x0132a007050075a7 */ /* 0x0010a4000800017f */
[----:B--2---:R-:W-:Y:S05]  /*22f80*/  @!P0 NANOSLEEP.SYNCS 0x989680 ;  /* 0x009896800000895d */ /* 0x004fea0003900000 */
[----:B------:R-:W2:Y:S02]  /*22f90*/  @!P0 SYNCS.PHASECHK.TRANS64 P0, [R5+URZ+0x132a0], R7 ;  /* 0x0132a007050085a7 */ /* 0x000ea4000800007f */
[----:B--2---:R-:W-:Y:S05]  /*22fa0*/  @!P0 BRA `(.L_x_12369) ;  /* 0xfffffffc00f08947 */ /* 0x004fea000383ffff */
[----:B------:R-:W-:Y:S05]  /*22fb0*/  BRA `(.L_x_12506) ;  /* 0xffffffa000bc7947 */ /* 0x000fea000383ffff */
.L_x_12374:
[----:B--2---:R2:W3:Y:S02]  /*22fc0*/  SYNCS.PHASECHK.TRANS64.TRYWAIT P0, [R5+URZ+0x132c0], R7 ;  /* 0x0132c007050075a7 */ /* 0x0044e4000800017f */
[----:B---3--:R-:W-:Y:S05]  /*22fd0*/  @!P0 NANOSLEEP.SYNCS 0x989680 ;  /* 0x009896800000895d */ /* 0x008fea0003900000 */
[----:B------:R-:W3:Y:S02]  /*22fe0*/  @!P0 SYNCS.PHASECHK.TRANS64 P0, [R5+URZ+0x132c0], R7 ;  /* 0x0132c007050085a7 */ /* 0x000ee4000800007f */
[----:B---3--:R-:W-:Y:S05]  /*22ff0*/  @!P0 BRA `(.L_x_12374) ;  /* 0xfffffffc00f08947 */ /* 0x008fea000383ffff */
[----:B------:R-:W-:Y:S05]  /*23000*/  BRA `(.L_x_12507) ;  /* 0xffffffa4003c7947 */ /* 0x000fea000383ffff */
.L_x_12381:
[----:B0-----:R0:W2:Y:S02]  /*23010*/  SYNCS.PHASECHK.TRANS64.TRYWAIT P1, [R5+URZ+0x132a0], R7 ;  /* 0x0132a007050075a7 */ /* 0x0010a4000802017f */
[----:B--2---:R-:W-:Y:S05]  /*23020*/  @!P1 NANOSLEEP.SYNCS 0x989680 ;  /* 0x009896800000995d */ /* 0x004fea0003900000 */
[----:B------:R-:W2:Y:S02]  /*23030*/  @!P1 SYNCS.PHASECHK.TRANS64 P1, [R5+URZ+0x132a0], R7 ;  /* 0x0132a007050095a7 */ /* 0x000ea4000802007f */
[----:B--2---:R-:W-:Y:S05]  /*23040*/  @!P1 BRA `(.L_x_12381) ;  /* 0xfffffffc00f09947 */ /* 0x004fea000383ffff */
[----:B------:R-:W-:Y:S05]  /*23050*/  BRA `(.L_x_12508) ;  /* 0xffffffa800107947 */ /* 0x000fea000383ffff */
.L_x_12386:
[----:B--2---:R2:W3:Y:S02]  /*23060*/  SYNCS.PHASECHK.TRANS64.TRYWAIT P1, [R5+URZ+0x132c0], R7 ;  /* 0x0132c007050075a7 */ /* 0x0044e4000802017f */
[----:B---3--:R-:W-:Y:S05]  /*23070*/  @!P1 NANOSLEEP.SYNCS 0x989680 ;  /* 0x009896800000995d */ /* 0x008fea0003900000 */
[----:B------:R-:W3:Y:S02]  /*23080*/  @!P1 SYNCS.PHASECHK.TRANS64 P1, [R5+URZ+0x132c0], R7 ;  /* 0x0132c007050095a7 */ /* 0x000ee4000802007f */
[----:B---3--:R-:W-:Y:S05]  /*23090*/  @!P1 BRA `(.L_x_12386) ;  /* 0xfffffffc00f09947 */ /* 0x008fea000383ffff */
[----:B------:R-:W-:Y:S05]  /*230a0*/  BRA `(.L_x_12509) ;  /* 0xffffffa8008c7947 */ /* 0x000fea000383ffff */
.L_x_12411:
[----:B------:R-:W2:Y:S01]  /*230b0*/  S2R R20, SR_TID.X ;  /* 0x0000000000147919 */ /* 0x000ea20000002100 */
[----:B------:R-:W-:Y:S01]  /*230c0*/  BSSY B0, `(.L_x_12510) ;  /* 0x000000a000007945 */ /* 0x000fe20003800000 */
[----:B------:R-:W-:Y:S02]  /*230d0*/  IMAD.MOV.U32 R12, RZ, RZ, RZ ;  /* 0x000000ffff0c7224 */ /* 0x000fe400078e00ff */
[----:B------:R-:W-:Y:S02]  /*230e0*/  IMAD.MOV.U32 R11, RZ, RZ, 0x1f ;  /* 0x0000001fff0b7424 */ /* 0x000fe400078e00ff */
[----:B------:R-:W-:Y:S01]  /*230f0*/  IMAD.MOV.U32 R15, RZ, RZ, -0x1 ;  /* 0xffffffffff0f7424 */ /* 0x000fe200078e00ff */
[----:B--2---:R-:W-:-:S04]  /*23100*/  SHF.R.U32.HI R20, RZ, 0x5, R20 ;  /* 0x00000005ff147819 */ /* 0x004fc80000011614 */
[----:B------:R-:W-:-:S05]  /*23110*/  LOP3.LUT R20, R20, 0x3, RZ, 0xc0, !PT ;  /* 0x0000000314147812 */ /* 0x000fca00078ec0ff */
[----:B-1----:R-:W-:-:S07]  /*23120*/  IMAD.MOV.U32 R13, RZ, RZ, R20 ;  /* 0x000000ffff0d7224 */ /* 0x002fce00078e0014 */
[----:B0-----:R-:W-:Y:S05]  /*23130*/  WARPSYNC.COLLECTIVE R15, `(.L_x_12511) ;  /* 0x000000000f087348 */ /* 0x001fea0003c00000 */
[----:B------:R1:W2:Y:S02]  /*23140*/  SHFL.IDX P6, R14, R13, R12, R11 ;  /* 0x0000000c0d0e7389 */ /* 0x0002a400000c000b */
[----:B012---:R-:W-:Y:S01]  /*23150*/  ENDCOLLECTIVE ;  /* 0x000000000000791b */ /* 0x007fe20003800000 */
.L_x_12511:
[----:B------:R-:W-:Y:S05]  /*23160*/  BSYNC B0 ;  /* 0x0000000000007941 */ /* 0x000fea0003800000 */
.L_x_12510:
[----:B------:R-:W-:Y:S05]  /*23170*/  BRA `(.L_x_12512) ;  /* 0xffffffb800a07947 */ /* 0x000fea000383ffff */
.L_x_12413:
[----:B------:R-:W-:Y:S01]  /*23180*/  BSSY B0, `(.L_x_12513) ;  /* 0x0000006000007945 */ /* 0x000fe20003800000 */
[----:B------:R-:W-:-:S07]  /*23190*/  IMAD.MOV.U32 R15, RZ, RZ, -0x1 ;  /* 0xffffffffff0f7424 */ /* 0x000fce00078e00ff */
[----:B012---:R-:W-:Y:S05]  /*231a0*/  WARPSYNC.COLLECTIVE R15, `(.L_x_12514) ;  /* 0x000000000f0c7348 */ /* 0x007fea0003c00000 */
[----:B------:R-:W-:Y:S02]  /*231b0*/  ELECT P6, UR62, PT ;  /* 0x00000000003e782f */ /* 0x000fe400038c0000 */
[----:B------:R-:W-:Y:S01]  /*231c0*/  MOV R14, UR62 ;  /* 0x0000003e000e7c02 */ /* 0x000fe20008000f00 */
[----:B012---:R-:W-:Y:S10]  /*231d0*/  ENDCOLLECTIVE ;  /* 0x000000000000791b */ /* 0x007ff40003800000 */
.L_x_12514:
[----:B------:R-:W-:Y:S05]  /*231e0*/  BSYNC B0 ;  /* 0x0000000000007941 */ /* 0x000fea0003800000 */
.L_x_12513:
[----:B------:R-:W-:Y:S05]  /*231f0*/  BRA `(.L_x_12515) ;  /* 0xffffffb800a07947 */ /* 0x000fea000383ffff */
.L_x_12415:
[----:B--2---:R2:W3:Y:S02]  /*23200*/  SYNCS.PHASECHK.TRANS64.TRYWAIT P0, [R4+URZ+0x13280], R3 ;  /* 0x01328003040075a7 */ /* 0x0044e4000800017f */
[----:B---3--:R-:W-:Y:S05]  /*23210*/  @!P0 NANOSLEEP.SYNCS 0x989680 ;  /* 0x009896800000895d */ /* 0x008fea0003900000 */
[----:B------:R-:W3:Y:S02]  /*23220*/  @!P0 SYNCS.PHASECHK.TRANS64 P0, [R4+URZ+0x13280], R3 ;  /* 0x01328003040085a7 */ /* 0x000ee4000800007f */
[----:B---3--:R-:W-:Y:S05]  /*23230*/  @!P0 BRA `(.L_x_12415) ;  /* 0xfffffffc00f08947 */ /* 0x008fea000383ffff */
[----:B------:R-:W-:Y:S05]  /*23240*/  BRA `(.L_x_12516) ;  /* 0xffffffbc00087947 */ /* 0x000fea000383ffff */
.L_x_12417:
[----:B---3--:R3:W4:Y:S02]  /*23250*/  SYNCS.PHASECHK.TRANS64.TRYWAIT P0, [R4+URZ+0x13240], R3 ;  /* 0x01324003040075a7 */ /* 0x008724000800017f */
[----:B----4-:R-:W-:Y:S05]  /*23260*/  @!P0 NANOSLEEP.SYNCS 0x989680 ;  /* 0x009896800000895d */ /* 0x010fea0003900000 */
[----:B------:R-:W4:Y:S02]  /*23270*/  @!P0 SYNCS.PHASECHK.TRANS64 P0, [R4+URZ+0x13240], R3 ;  /* 0x01324003040085a7 */ /* 0x000f24000800007f */
[----:B----4-:R-:W-:Y:S05]  /*23280*/  @!P0 BRA `(.L_x_12417) ;  /* 0xfffffffc00f08947 */ /* 0x010fea000383ffff */
[----:B------:R-:W-:Y:S05]  /*23290*/  BRA `(.L_x_12517) ;  /* 0xffffffbc005c7947 */ /* 0x000fea000383ffff */
.L_x_12421:
[----:B------:R-:W2:Y:S01]  /*232a0*/  LDL.LU R11, [R1+0x18] ;  /* 0x00001800010b7983 */ /* 0x000ea20000300800 */
[----:B------:R-:W-:Y:S01]  /*232b0*/  IMAD.MOV.U32 R6, RZ, RZ, R12 ;  /* 0x000000ffff067224 */ /* 0x000fe200078e000c */
[----:B------:R-:W-:Y:S01]  /*232c0*/  LOP3.LUT R10, R10, 0x7f, RZ, 0xc0, !PT ;  /* 0x0000007f0a0a7812 */ /* 0x000fe200078ec0ff */
[----:B-1----:R-:W-:Y:S02]  /*232d0*/  IMAD.MOV.U32 R13, RZ, RZ, R4 ;  /* 0x000000ffff0d7224 */ /* 0x002fe400078e0004 */
[----:B------:R-:W-:Y:S01]  /*232e0*/  IMAD.MOV.U32 R12, RZ, RZ, RZ ;  /* 0x000000ffff0c7224 */ /* 0x000fe200078e00ff */
[----:B------:R-:W-:Y:S01]  /*232f0*/  SHF.R.U32.HI R10, RZ, 0x2, R10 ;  /* 0x00000002ff0a7819 */ /* 0x000fe2000001160a */
[----:B------:R-:W-:-:S04]  /*23300*/  IMAD.MOV.U32 R15, RZ, RZ, -0x1 ;  /* 0xffffffffff0f7424 */ /* 0x000fc800078e00ff */
        /* <DEDUP_REMOVED lines=8> */
.L_x_12518:
[----:B------:R-:W-:Y:S02]  /*23390*/  IMAD.MOV.U32 R13, RZ, RZ, R0 ;  /* 0x000000ffff0d7224 */ /* 0x000fe400078e0000 */
[----:B------:R-:W-:-:S07]  /*233a0*/  IMAD.MOV.U32 R7, RZ, RZ, R14 ;  /* 0x000000ffff077224 */ /* 0x000fce00078e000e */
[----:B------:R-:W-:Y:S05]  /*233b0*/  WARPSYNC.COLLECTIVE R15, `(.L_x_12519) ;  /* 0x000000000f087348 */ /* 0x000fea0003c00000 */
[----:B------:R0:W1:Y:S02]  /*233c0*/  SHFL.IDX P6, R14, R13, R12, R11 ;  /* 0x0000000c0d0e7389 */ /* 0x00006400000c000b */
[----:B01----:R-:W-:Y:S01]  /*233d0*/  ENDCOLLECTIVE ;  /* 0x000000000000791b */ /* 0x003fe20003800000 */
.L_x_12519:
[----:B------:R-:W-:Y:S02]  /*233e0*/  IMAD.MOV.U32 R13, RZ, RZ, R4 ;  /* 0x000000ffff0d7224 */ /* 0x000fe400078e0004 */
[----:B------:R-:W-:Y:S02]  /*233f0*/  IMAD.MOV.U32 R12, RZ, RZ, 0x1 ;  /* 0x00000001ff0c7424 */ /* 0x000fe400078e00ff */
[----:B------:R-:W-:-:S07]  /*23400*/  IMAD.MOV.U32 R8, RZ, RZ, R14 ;  /* 0x000000ffff087224 */ /* 0x000fce00078e000e */
[----:B------:R-:W-:Y:S05]  /*23410*/  WARPSYNC.COLLECTIVE R15, `(.L_x_12520) ;  /* 0x000000000f087348 */ /* 0x000fea0003c00000 */
[----:B------:R0:W1:Y:S02]  /*23420*/  SHFL.IDX P6, R14, R13, R12, R11 ;  /* 0x0000000c0d0e7389 */ /* 0x00006400000c000b */
[----:B01----:R-:W-:Y:S01]  /*23430*/  ENDCOLLECTIVE ;  /* 0x000000000000791b */ /* 0x003fe20003800000 */
.L_x_12520:
        /* <DEDUP_REMOVED lines=8> */
[----:B------:R-:W-:Y:S01]  /*234c0*/  ISETP.GE.AND P1, PT, R10, R5, PT ;  /* 0x000000050a00720c */ /* 0x000fe20003f26270 */
[----:B------:R-:W-:-:S12]  /*234d0*/  IMAD.MOV.U32 R7, RZ, RZ, R14 ;  /* 0x000000ffff077224 */ /* 0x000fd800078e000e */
[----:B0-----:R-:W-:Y:S05]  /*234e0*/  WARPSYNC.COLLECTIVE R15, `(.L_x_12521) ;  /* 0x000000000f087348 */ /* 0x001fea0003c00000 */
[----:B------:R1:W2:Y:S02]  /*234f0*/  SHFL.IDX P6, R14, R13, R12, R11 ;  /* 0x0000000c0d0e7389 */ /* 0x0002a400000c000b */
[----:B012---:R-:W-:Y:S01]  /*23500*/  ENDCOLLECTIVE ;  /* 0x000000000000791b */ /* 0x007fe20003800000 */
.L_x_12521:
[----:B------:R-:W-:Y:S02]  /*23510*/  IMAD.MOV.U32 R13, RZ, RZ, R4 ;  /* 0x000000ffff0d7224 */ /* 0x000fe400078e0004 */
[----:B------:R-:W-:Y:S02]  /*23520*/  IMAD.MOV.U32 R12, RZ, RZ, 0x2 ;  /* 0x00000002ff0c7424 */ /* 0x000fe400078e00ff */
[----:B------:R-:W-:-:S07]  /*23530*/  IMAD.MOV.U32 R8, RZ, RZ, R14 ;  /* 0x000000ffff087224 */ /* 0x000fce00078e000e */
[----:B------:R-:W-:Y:S05]  /*23540*/  WARPSYNC.COLLECTIVE R15, `(.L_x_12522) ;  /* 0x000000000f087348 */ /* 0x000fea0003c00000 */
[----:B------:R0:W1:Y:S02]  /*23550*/  SHFL.IDX P6, R14, R13, R12, R11 ;  /* 0x0000000c0d0e7389 */ /* 0x00006400000c000b */
[----:B01----:R-:W-:Y:S01]  /*23560*/  ENDCOLLECTIVE ;  /* 0x000000000000791b */ /* 0x003fe20003800000 */
.L_x_12522:
        /* <DEDUP_REMOVED lines=14> */
.L_x_12523:
[----:B------:R-:W-:Y:S02]  /*23650*/  IMAD.MOV.U32 R13, RZ, RZ, R4 ;  /* 0x000000ffff0d7224 */ /* 0x000fe400078e0004 */
[----:B------:R-:W-:Y:S02]  /*23660*/  IMAD.MOV.U32 R12, RZ, RZ, 0x3 ;  /* 0x00000003ff0c7424 */ /* 0x000fe400078e00ff */
[----:B------:R-:W-:-:S07]  /*23670*/  IMAD.MOV.U32 R8, RZ, RZ, R14 ;  /* 0x000000ffff087224 */ /* 0x000fce00078e000e */
[----:B------:R-:W-:Y:S05]  /*23680*/  WARPSYNC.COLLECTIVE R15, `(.L_x_12524) ;  /* 0x000000000f087348 */ /* 0x000fea0003c00000 */
[----:B------:R0:W1:Y:S02]  /*23690*/  SHFL.IDX P6, R14, R13, R12, R11 ;  /* 0x0000000c0d0e7389 */ /* 0x00006400000c000b */
[----:B01----:R-:W-:Y:S01]  /*236a0*/  ENDCOLLECTIVE ;  /* 0x000000000000791b */ /* 0x003fe20003800000 */
.L_x_12524:
        /* <DEDUP_REMOVED lines=14> */
.L_x_12525:
[----:B------:R-:W-:Y:S02]  /*23790*/  IMAD.MOV.U32 R13, RZ, RZ, R3 ;  /* 0x000000ffff0d7224 */ /* 0x000fe400078e0003 */
[----:B------:R-:W-:Y:S02]  /*237a0*/  IMAD.MOV.U32 R12, RZ, RZ, RZ ;  /* 0x000000ffff0c7224 */ /* 0x000fe400078e00ff */
[----:B------:R-:W-:-:S07]  /*237b0*/  IMAD.MOV.U32 R8, RZ, RZ, R14 ;  /* 0x000000ffff087224 */ /* 0x000fce00078e000e */
[----:B------:R-:W-:Y:S05]  /*237c0*/  WARPSYNC.COLLECTIVE R15, `(.L_x_12526) ;  /* 0x000000000f087348 */ /* 0x000fea0003c00000 */
[----:B------:R0:W1:Y:S02]  /*237d0*/  SHFL.IDX P6, R14, R13, R12, R11 ;  /* 0x0000000c0d0e7389 */ /* 0x00006400000c000b */
[----:B01----:R-:W-:Y:S01]  /*237e0*/  ENDCOLLECTIVE ;  /* 0x000000000000791b */ /* 0x003fe20003800000 */
.L_x_12526:
        /* <DEDUP_REMOVED lines=14> */
.L_x_12527:
[----:B------:R-:W-:Y:S02]  /*238d0*/  IMAD.MOV.U32 R13, RZ, RZ, R3 ;  /* 0x000000ffff0d7224 */ /* 0x000fe400078e0003 */
[----:B------:R-:W-:Y:S02]  /*238e0*/  IMAD.MOV.U32 R12, RZ, RZ, 0x1 ;  /* 0x00000001ff0c7424 */ /* 0x000fe400078e00ff */
[----:B------:R-:W-:-:S07]  /*238f0*/  IMAD.MOV.U32 R7, RZ, RZ, R14 ;  /* 0x000000ffff077224 */ /* 0x000fce00078e000e */
[----:B------:R-:W-:Y:S05]  /*23900*/  WARPSYNC.COLLECTIVE R15, `(.L_x_12528) ;  /* 0x000000000f087348 */ /* 0x000fea0003c00000 */
[----:B------:R0:W1:Y:S02]  /*23910*/  SHFL.IDX P6, R14, R13, R12, R11 ;  /* 0x0000000c0d0e7389 */ /* 0x00006400000c000b */
[----:B01----:R-:W-:Y:S01]  /*23920*/  ENDCOLLECTIVE ;  /* 0x000000000000791b */ /* 0x003fe20003800000 */
.L_x_12528:
[----:B------:R-:W-:-:S05]  /*23930*/  @!P2 IADD3 R7, P1, R21, R7, RZ ;  /* 0x000000071507a210 */ /* 0x000fca0007f3e0ff */
[----:B------:R-:W-:Y:S02]  /*23940*/  @!P2 IMAD.X R0, RZ, RZ, R0, P1 ;  /* 0x000000ffff00a224 */ /* 0x000fe400008e0600 */
[----:B------:R-:W-:Y:S02]  /*23950*/  @!P2 IMAD.MOV.U32 R8, RZ, RZ, R7 ;  /* 0x000000ffff08a224 */ /* 0x000fe400078e0007 */
        /* <DEDUP_REMOVED lines=10> */
.L_x_12529:
[----:B------:R-:W-:Y:S01]  /*23a00*/  IMAD.MOV.U32 R2, RZ, RZ, R14 ;  /* 0x000000ffff027224 */ /* 0x000fe200078e000e */
[----:B------:R-:W-:Y:S06]  /*23a10*/  BRA `(.L_x_12530) ;  /* 0xffffffc000607947 */ /* 0x000fec000383ffff */
.L_x_12424:
[----:B--2---:R2:W3:Y:S02]  /*23a20*/  SYNCS.PHASECHK.TRANS64.TRYWAIT P0, [R19+URZ+0x13220], R0 ;  /* 0x01322000130075a7 */ /* 0x0044e4000800017f */
[----:B---3--:R-:W-:Y:S05]  /*23a30*/  @!P0 NANOSLEEP.SYNCS 0x989680 ;  /* 0x009896800000895d */ /* 0x008fea0003900000 */
[----:B------:R-:W3:Y:S02]  /*23a40*/  @!P0 SYNCS.PHASECHK.TRANS64 P0, [R19+URZ+0x13220], R0 ;  /* 0x01322000130085a7 */ /* 0x000ee4000800007f */
[----:B---3--:R-:W-:Y:S05]  /*23a50*/  @!P0 BRA `(.L_x_12424) ;  /* 0xfffffffc00f08947 */ /* 0x008fea000383ffff */
[----:B------:R-:W-:Y:S05]  /*23a60*/  BRA `(.L_x_12531) ;  /* 0xffffffc000bc7947 */ /* 0x000fea000383ffff */
.L_x_12430:
[----:B---3--:R3:W4:Y:S02]  /*23a70*/  SYNCS.PHASECHK.TRANS64.TRYWAIT P0, [R6+URZ+0x13280], R5 ;  /* 0x01328005060075a7 */ /* 0x008724000800017f */
[----:B----4-:R-:W-:Y:S05]  /*23a80*/  @!P0 NANOSLEEP.SYNCS 0x989680 ;  /* 0x009896800000895d */ /* 0x010fea0003900000 */
[----:B------:R-:W4:Y:S02]  /*23a90*/  @!P0 SYNCS.PHASECHK.TRANS64 P0, [R6+URZ+0x13280], R5 ;  /* 0x01328005060085a7 */ /* 0x000f24000800007f */
[----:B----4-:R-:W-:Y:S05]  /*23aa0*/  @!P0 BRA `(.L_x_12430) ;  /* 0xfffffffc00f08947 */ /* 0x010fea000383ffff */
[----:B------:R-:W-:Y:S05]  /*23ab0*/  BRA `(.L_x_12532) ;  /* 0xffffffc400687947 */ /* 0x000fea000383ffff */
.L_x_12435:
[----:B--2---:R2:W4:Y:S02]  /*23ac0*/  SYNCS.PHASECHK.TRANS64.TRYWAIT P0, [R6+URZ+0x13240], R5 ;  /* 0x01324005060075a7 */ /* 0x004524000800017f */
[----:B----4-:R-:W-:Y:S05]  /*23ad0*/  @!P0 NANOSLEEP.SYNCS 0x989680 ;  /* 0x009896800000895d */ /* 0x010fea0003900000 */
[----:B------:R-:W4:Y:S02]  /*23ae0*/  @!P0 SYNCS.PHASECHK.TRANS64 P0, [R6+URZ+0x13240], R5 ;  /* 0x01324005060085a7 */ /* 0x000f24000800007f */
[----:B----4-:R-:W-:Y:S05]  /*23af0*/  @!P0 BRA `(.L_x_12435) ;  /* 0xfffffffc00f08947 */ /* 0x010fea000383ffff */
[----:B------:R-:W-:Y:S05]  /*23b00*/  BRA `(.L_x_12533) ;  /* 0xffffffc400e47947 */ /* 0x000fea000383ffff */
.L_x_12441:
[----:B---3--:R3:W4:Y:S02]  /*23b10*/  SYNCS.PHASECHK.TRANS64.TRYWAIT P0, [R3+URZ+0x13270], R4 ;  /* 0x01327004030075a7 */ /* 0x008724000800017f */
[----:B----4-:R-:W-:Y:S05]  /*23b20*/  @!P0 NANOSLEEP.SYNCS 0x989680 ;  /* 0x009896800000895d */ /* 0x010fea0003900000 */
[----:B------:R-:W4:Y:S02]  /*23b30*/  @!P0 SYNCS.PHASECHK.TRANS64 P0, [R3+URZ+0x13270], R4 ;  /* 0x01327004030085a7 */ /* 0x000f24000800007f */
[----:B----4-:R-:W-:Y:S05]  /*23b40*/  @!P0 BRA `(.L_x_12441) ;  /* 0xfffffffc00f08947 */ /* 0x010fea000383ffff */
[----:B------:R-:W-:Y:S05]  /*23b50*/  BRA `(.L_x_12534) ;  /* 0xffffffc800807947 */ /* 0x000fea000383ffff */
.L_x_12443:
[----:B---3--:R3:W4:Y:S02]  /*23b60*/  SYNCS.PHASECHK.TRANS64.TRYWAIT P0, [R3+URZ+0x13260], R4 ;  /* 0x01326004030075a7 */ /* 0x008724000800017f */
[----:B----4-:R-:W-:Y:S05]  /*23b70*/  @!P0 NANOSLEEP.SYNCS 0x989680 ;  /* 0x009896800000895d */ /* 0x010fea0003900000 */
[----:B------:R-:W4:Y:S02]  /*23b80*/  @!P0 SYNCS.PHASECHK.TRANS64 P0, [R3+URZ+0x13260], R4 ;  /* 0x01326004030085a7 */ /* 0x000f24000800007f */
[----:B----4-:R-:W-:Y:S05]  /*23b90*/  @!P0 BRA `(.L_x_12443) ;  /* 0xfffffffc00f08947 */ /* 0x010fea000383ffff */
[----:B------:R-:W-:Y:S05]  /*23ba0*/  BRA `(.L_x_12535) ;  /* 0xffffffc800887947 */ /* 0x000fea000383ffff */
.L_x_12450:
[----:B--2---:R2:W3:Y:S02]  /*23bb0*/  SYNCS.PHASECHK.TRANS64.TRYWAIT P1, [R0+URZ+0x13270], R3 ;  /* 0x01327003000075a7 */ /* 0x0044e4000802017f */
[----:B---3--:R-:W-:Y:S05]  /*23bc0*/  @!P1 NANOSLEEP.SYNCS 0x989680 ;  /* 0x009896800000995d */ /* 0x008fea0003900000 */
[----:B------:R-:W3:Y:S02]  /*23bd0*/  @!P1 SYNCS.PHASECHK.TRANS64 P1, [R0+URZ+0x13270], R3 ;  /* 0x01327003000095a7 */ /* 0x000ee4000802007f */
[----:B---3--:R-:W-:Y:S05]  /*23be0*/  @!P1 BRA `(.L_x_12450) ;  /* 0xfffffffc00f09947 */ /* 0x008fea000383ffff */
[----:B------:R-:W-:Y:S05]  /*23bf0*/  BRA `(.L_x_12536) ;  /* 0xffffffd000207947 */ /* 0x000fea000383ffff */
.L_x_12452:
[----:B--2---:R2:W3:Y:S02]  /*23c00*/  SYNCS.PHASECHK.TRANS64.TRYWAIT P1, [R0+URZ+0x13260], R3 ;  /* 0x01326003000075a7 */ /* 0x0044e4000802017f */
[----:B---3--:R-:W-:Y:S05]  /*23c10*/  @!P1 NANOSLEEP.SYNCS 0x989680 ;  /* 0x009896800000995d */ /* 0x008fea0003900000 */
[----:B------:R-:W3:Y:S02]  /*23c20*/  @!P1 SYNCS.PHASECHK.TRANS64 P1, [R0+URZ+0x13260], R3 ;  /* 0x01326003000095a7 */ /* 0x000ee4000802007f */
[----:B---3--:R-:W-:Y:S05]  /*23c30*/  @!P1 BRA `(.L_x_12452) ;  /* 0xfffffffc00f09947 */ /* 0x008fea000383ffff */
[----:B------:R-:W-:Y:S05]  /*23c40*/  BRA `(.L_x_12537) ;  /* 0xffffffd000287947 */ /* 0x000fea000383ffff */
.L_x_12456:
[----:B------:R-:W-:Y:S01]  /*23c50*/  BSSY B0, `(.L_x_12538) ;  /* 0x0000008000007945 */ /* 0x000fe20003800000 */
[----:B-1----:R-:W-:Y:S02]  /*23c60*/  IMAD.MOV.U32 R13, RZ, RZ, R24 ;  /* 0x000000ffff0d7224 */ /* 0x002fe400078e0018 */
[----:B------:R-:W-:Y:S02]  /*23c70*/  IMAD.MOV.U32 R12, RZ, RZ, RZ ;  /* 0x000000ffff0c7224 */ /* 0x000fe400078e00ff */
[----:B------:R-:W-:Y:S02]  /*23c80*/  IMAD.MOV.U32 R11, RZ, RZ, 0x1f ;  /* 0x0000001fff0b7424 */ /* 0x000fe400078e00ff */
[----:B------:R-:W-:-:S07]  /*23c90*/  IMAD.MOV.U32 R15, RZ, RZ, -0x1 ;  /* 0xffffffffff0f7424 */ /* 0x000fce00078e00ff */
[----:B---3--:R-:W-:Y:S05]  /*23ca0*/  WARPSYNC.COLLECTIVE R15, `(.L_x_12539) ;  /* 0x000000000f087348 */ /* 0x008fea0003c00000 */
[----:B------:R0:W1:Y:S02]  /*23cb0*/  SHFL.IDX P6, R14, R13, R12, R11 ;  /* 0x0000000c0d0e7389 */ /* 0x00006400000c000b */
[----:B01-3--:R-:W-:Y:S01]  /*23cc0*/  ENDCOLLECTIVE ;  /* 0x000000000000791b */ /* 0x00bfe20003800000 */
.L_x_12539:
[----:B------:R-:W-:Y:S05]  /*23cd0*/  BSYNC B0 ;  /* 0x0000000000007941 */ /* 0x000fea0003800000 */
.L_x_12538:
        /* <DEDUP_REMOVED lines=9> */
.L_x_12540:
        /* <DEDUP_REMOVED lines=24> */
.L_x_12541:
[----:B------:R-:W-:Y:S01]  /*23ef0*/  IMAD.MOV.U32 R12, RZ, RZ, 0x2 ;  /* 0x00000002ff0c7424 */ /* 0x000fe200078e00ff */
[----:B------:R-:W-:-:S05]  /*23f00*/  SEL R3, R14, RZ, P1 ;  /* 0x000000ff0e037207 */ /* 0x000fca0000800000 */
[----:B------:R-:W-:-:S04]  /*23f10*/  IMAD.IADD R2, R2, 0x1, R3 ;  /* 0x0000000102027824 */ /* 0x000fc800078e0203 */
[----:B------:R-:W-:-:S07]  /*23f20*/  IMAD.MOV.U32 R13, RZ, RZ, R2 ;  /* 0x000000ffff0d7224 */ /* 0x000fce00078e0002 */
[----:B------:R-:W-:Y:S05]  /*23f30*/  WARPSYNC.COLLECTIVE R15, `(.L_x_12542) ;  /* 0x000000000f087348 */ /* 0x000fea0003c00000 */
[----:B------:R0:W1:Y:S02]  /*23f40*/  SHFL.UP P6, R14, R13, R12, R11 ;  /* 0x0400000c0d0e7389 */ /* 0x00006400000c000b */
[----:B01----:R-:W-:Y:S01]  /*23f50*/  ENDCOLLECTIVE ;  /* 0x000000000000791b */ /* 0x003fe20003800000 */
.L_x_12542:
[----:B------:R-:W-:Y:S01]  /*23f60*/  IMAD.MOV.U32 R12, RZ, RZ, 0x4 ;  /* 0x00000004ff0c7424 */ /* 0x000fe200078e00ff */
[----:B------:R-:W-:-:S05]  /*23f70*/  SEL R3, R14, RZ, P2 ;  /* 0x000000ff0e037207 */ /* 0x000fca0001000000 */
[----:B------:R-:W-:-:S04]  /*23f80*/  IMAD.IADD R2, R2, 0x1, R3 ;  /* 0x0000000102027824 */ /* 0x000fc800078e0203 */
[----:B------:R-:W-:-:S07]  /*23f90*/  IMAD.MOV.U32 R13, RZ, RZ, R2 ;  /* 0x000000ffff0d7224 */ /* 0x000fce00078e0002 */
[----:B------:R-:W-:Y:S05]  /*23fa0*/  WARPSYNC.COLLECTIVE R15, `(.L_x_12543) ;  /* 0x000000000f087348 */ /* 0x000fea0003c00000 */
[----:B------:R0:W1:Y:S02]  /*23fb0*/  SHFL.UP P6, R14, R13, R12, R11 ;  /* 0x0400000c0d0e7389 */ /* 0x00006400000c000b */
[----:B01----:R-:W-:Y:S01]  /*23fc0*/  ENDCOLLECTIVE ;  /* 0x000000000000791b */ /* 0x003fe20003800000 */
.L_x_12543:
[----:B------:R-:W-:Y:S01]  /*23fd0*/  IMAD.MOV.U32 R12, RZ, RZ, 0x8 ;  /* 0x00000008ff0c7424 */ /* 0x000fe200078e00ff */
[----:B------:R-:W-:-:S05]  /*23fe0*/  SEL R3, R14, RZ, P3 ;  /* 0x000000ff0e037207 */ /* 0x000fca0001800000 */
[----:B------:R-:W-:-:S04]  /*23ff0*/  IMAD.IADD R2, R2, 0x1, R3 ;  /* 0x0000000102027824 */ /* 0x000fc800078e0203 */
[----:B------:R-:W-:-:S07]  /*24000*/  IMAD.MOV.U32 R13, RZ, RZ, R2 ;  /* 0x000000ffff0d7224 */ /* 0x000fce00078e0002 */
[----:B------:R-:W-:Y:S05]  /*24010*/  WARPSYNC.COLLECTIVE R15, `(.L_x_12544) ;  /* 0x000000000f087348 */ /* 0x000fea0003c00000 */
[----:B------:R0:W1:Y:S02]  /*24020*/  SHFL.UP P6, R14, R13, R12, R11 ;  /* 0x0400000c0d0e7389 */ /* 0x00006400000c000b */
[----:B01----:R-:W-:Y:S01]  /*24030*/  ENDCOLLECTIVE ;  /* 0x000000000000791b */ /* 0x003fe20003800000 */
.L_x_12544:
[----:B------:R-:W-:Y:S01]  /*24040*/  IMAD.MOV.U32 R12, RZ, RZ, 0x10 ;  /* 0x00000010ff0c7424 */ /* 0x000fe200078e00ff */
[----:B------:R-:W-:-:S05]  /*24050*/  SEL R3, R14, RZ, P4 ;  /* 0x000000ff0e037207 */ /* 0x000fca0002000000 */
[----:B------:R-:W-:-:S04]  /*24060*/  IMAD.IADD R2, R2, 0x1, R3 ;  /* 0x0000000102027824 */ /* 0x000fc800078e0203 */
[----:B------:R-:W-:-:S07]  /*24070*/  IMAD.MOV.U32 R13, RZ, RZ, R2 ;  /* 0x000000ffff0d7224 */ /* 0x000fce00078e0002 */
[----:B------:R-:W-:Y:S05]  /*24080*/  WARPSYNC.COLLECTIVE R15, `(.L_x_12545) ;  /* 0x000000000f087348 */ /* 0x000fea0003c00000 */
[----:B------:R0:W1:Y:S02]  /*24090*/  SHFL.UP P6, R14, R13, R12, R11 ;  /* 0x0400000c0d0e7389 */ /* 0x00006400000c000b */
[----:B01----:R-:W-:Y:S01]  /*240a0*/  ENDCOLLECTIVE ;  /* 0x000000000000791b */ /* 0x003fe20003800000 */
.L_x_12545:
        /* <DEDUP_REMOVED lines=8> */
.L_x_12546:
[----:B------:R-:W-:Y:S05]  /*24130*/  BRA `(.L_x_12547) ;  /* 0xffffffd000f47947 */ /* 0x000fea000383ffff */
.L_x_12459:
[----:B------:R-:W-:Y:S01]  /*24140*/  BSSY B0, `(.L_x_12548) ;  /* 0x0000008000007945 */ /* 0x000fe20003800000 */
[----:B-1----:R-:W-:Y:S02]  /*24150*/  IMAD.MOV.U32 R13, RZ, RZ, R2 ;  /* 0x000000ffff0d7224 */ /* 0x002fe400078e0002 */
[----:B------:R-:W-:Y:S02]  /*24160*/  IMAD.MOV.U32 R12, RZ, RZ, 0x1 ;  /* 0x00000001ff0c7424 */ /* 0x000fe400078e00ff */
[----:B------:R-:W-:Y:S02]  /*24170*/  IMAD.MOV.U32 R11, RZ, RZ, RZ ;  /* 0x000000ffff0b7224 */ /* 0x000fe400078e00ff */
[----:B------:R-:W-:-:S07]  /*24180*/  IMAD.MOV.U32 R15, RZ, RZ, -0x1 ;  /* 0xffffffffff0f7424 */ /* 0x000fce00078e00ff */
[----:B------:R-:W-:Y:S05]  /*24190*/  WARPSYNC.COLLECTIVE R15, `(.L_x_12549) ;  /* 0x000000000f087348 */ /* 0x000fea0003c00000 */
[----:B------:R0:W1:Y:S02]  /*241a0*/  SHFL.UP P6, R14, R13, R12, R11 ;  /* 0x0400000c0d0e7389 */ /* 0x00006400000c000b */
[----:B01----:R-:W-:Y:S01]  /*241b0*/  ENDCOLLECTIVE ;  /* 0x000000000000791b */ /* 0x003fe20003800000 */
.L_x_12549:
[----:B------:R-:W-:Y:S05]  /*241c0*/  BSYNC B0 ;  /* 0x0000000000007941 */ /* 0x000fea0003800000 */
.L_x_12548:
        /* <DEDUP_REMOVED lines=9> */
.L_x_12550:
[----:B------:R-:W-:Y:S01]  /*24260*/  IMAD.MOV.U32 R12, RZ, RZ, 0x4 ;  /* 0x00000004ff0c7424 */ /* 0x000fe200078e00ff */
[----:B------:R-:W-:-:S05]  /*24270*/  SEL R3, R14, RZ, P2 ;  /* 0x000000ff0e037207 */ /* 0x000fca0001000000 */
[----:B------:R-:W-:-:S04]  /*24280*/  IMAD.IADD R2, R2, 0x1, R3 ;  /* 0x0000000102027824 */ /* 0x000fc800078e0203 */
[----:B------:R-:W-:-:S07]  /*24290*/  IMAD.MOV.U32 R13, RZ, RZ, R2 ;  /* 0x000000ffff0d7224 */ /* 0x000fce00078e0002 */
[----:B------:R-:W-:Y:S05]  /*242a0*/  WARPSYNC.COLLECTIVE R15, `(.L_x_12551) ;  /* 0x000000000f087348 */ /* 0x000fea0003c00000 */
[----:B------:R0:W1:Y:S02]  /*242b0*/  SHFL.UP P6, R14, R13, R12, R11 ;  /* 0x0400000c0d0e7389 */ /* 0x00006400000c000b */
[----:B01----:R-:W-:Y:S01]  /*242c0*/  ENDCOLLECTIVE ;  /* 0x000000000000791b */ /* 0x003fe20003800000 */
.L_x_12551:
[----:B------:R-:W-:Y:S01]  /*242d0*/  IMAD.MOV.U32 R12, RZ, RZ, 0x8 ;  /* 0x00000008ff0c7424 */ /* 0x000fe200078e00ff */
[----:B------:R-:W-:-:S05]  /*242e0*/  SEL R3, R14, RZ, P3 ;  /* 0x000000ff0e037207 */ /* 0x000fca0001800000 */
[----:B------:R-:W-:-:S04]  /*242f0*/  IMAD.IADD R2, R2, 0x1, R3 ;  /* 0x0000000102027824 */ /* 0x000fc800078e0203 */
[----:B------:R-:W-:-:S07]  /*24300*/  IMAD.MOV.U32 R13, RZ, RZ, R2 ;  /* 0x000000ffff0d7224 */ /* 0x000fce00078e0002 */
[----:B------:R-:W-:Y:S05]  /*24310*/  WARPSYNC.COLLECTIVE R15, `(.L_x_12552) ;  /* 0x000000000f087348 */ /* 0x000fea0003c00000 */
[----:B------:R0:W1:Y:S02]  /*24320*/  SHFL.UP P6, R14, R13, R12, R11 ;  /* 0x0400000c0d0e7389 */ /* 0x00006400000c000b */
[----:B01----:R-:W-:Y:S01]  /*24330*/  ENDCOLLECTIVE ;  /* 0x000000000000791b */ /* 0x003fe20003800000 */
.L_x_12552:
[----:B------:R-:W-:Y:S01]  /*24340*/  IMAD.MOV.U32 R12, RZ, RZ, 0x10 ;  /* 0x00000010ff0c7424 */ /* 0x000fe200078e00ff */
[----:B------:R-:W-:-:S05]  /*24350*/  SEL R3, R14, RZ, P4 ;  /* 0x000000ff0e037207 */ /* 0x000fca0002000000 */
[----:B------:R-:W-:-:S04]  /*24360*/  IMAD.IADD R2, R2, 0x1, R3 ;  /* 0x0000000102027824 */ /* 0x000fc800078e0203 */
[----:B------:R-:W-:-:S07]  /*24370*/  IMAD.MOV.U32 R13, RZ, RZ, R2 ;  /* 0x000000ffff0d7224 */ /* 0x000fce00078e0002 */
[----:B------:R-:W-:Y:S05]  /*24380*/  WARPSYNC.COLLECTIVE R15, `(.L_x_12553) ;  /* 0x000000000f087348 */ /* 0x000fea0003c00000 */
[----:B------:R0:W1:Y:S02]  /*24390*/  SHFL.UP P6, R14, R13, R12, R11 ;  /* 0x0400000c0d0e7389 */ /* 0x00006400000c000b */
[----:B01----:R-:W-:Y:S01]  /*243a0*/  ENDCOLLECTIVE ;  /* 0x000000000000791b */ /* 0x003fe20003800000 */
.L_x_12553:
        /* <DEDUP_REMOVED lines=8> */
.L_x_12554:
[----:B------:R-:W-:Y:S05]  /*24430*/  BRA `(.L_x_12555) ;  /* 0xffffffd000d87947 */ /* 0x000fea000383ffff */
.L_x_12461:
[----:B------:R-:W-:Y:S01]  /*24440*/  BSSY B0, `(.L_x_12556) ;  /* 0x0000006000007945 */ /* 0x000fe20003800000 */
[----:B------:R-:W-:Y:S01]  /*24450*/  PLOP3.LUT P6, PT, P6, PT, PT, 0x8, 0x0 ;  /* 0x000000000000781c */ /* 0x000fe200037ce170 */
[----:B------:R-:W-:-:S12]  /*24460*/  IMAD.MOV.U32 R15, RZ, RZ, -0x1 ;  /* 0xffffffffff0f7424 */ /* 0x000fd800078e00ff */
[----:B01----:R-:W-:Y:S05]  /*24470*/  WARPSYNC.COLLECTIVE R15, `(.L_x_12557) ;  /* 0x000000000f087348 */ /* 0x003fea0003c00000 */
[----:B------:R-:W-:Y:S01]  /*24480*/  VOTE.ANY R14, PT, P6 ;  /* 0x00000000000e7806 */ /* 0x000fe200030e0100 */
[----:B01----:R-:W-:Y:S06]  /*24490*/  ENDCOLLECTIVE ;  /* 0x000000000000791b */ /* 0x003fec0003800000 */
.L_x_12557:
[----:B------:R-:W-:Y:S05]  /*244a0*/  BSYNC B0 ;  /* 0x0000000000007941 */ /* 0x000fea0003800000 */
.L_x_12556:
        /* <DEDUP_REMOVED lines=10> */
.L_x_12558:
[----:B------:R-:W-:Y:S02]  /*24550*/  IMAD.MOV.U32 R13, RZ, RZ, R5 ;  /* 0x000000ffff0d7224 */ /* 0x000fe400078e0005 */
[----:B------:R-:W-:-:S07]  /*24560*/  IMAD.MOV.U32 R25, RZ, RZ, R14 ;  /* 0x000000ffff197224 */ /* 0x000fce00078e000e */
[----:B------:R-:W-:Y:S05]  /*24570*/  WARPSYNC.COLLECTIVE R15, `(.L_x_12559) ;  /* 0x000000000f087348 */ /* 0x000fea0003c00000 */
[----:B------:R0:W1:Y:S02]  /*24580*/  SHFL.IDX P6, R14, R13, R12, R11 ;  /* 0x0000000c0d0e7389 */ /* 0x00006400000c000b */
[----:B01----:R-:W-:Y:S01]  /*24590*/  ENDCOLLECTIVE ;  /* 0x000000000000791b */ /* 0x003fe20003800000 */
.L_x_12559:
[----:B------:R-:W-:Y:S01]  /*245a0*/  IMAD.MOV.U32 R5, RZ, RZ, R14 ;  /* 0x000000ffff057224 */ /* 0x000fe200078e000e */
[----:B------:R-:W-:Y:S06]  /*245b0*/  BRA `(.L_x_12560) ;  /* 0xffffffd000b87947 */ /* 0x000fec000383ffff */
.L_x_12463:
[----:B------:R-:W-:Y:S01]  /*245c0*/  BSSY B0, `(.L_x_12561) ;  /* 0x0000007000007945 */ /* 0x000fe20003800000 */
[----:B-1----:R-:W-:Y:S02]  /*245d0*/  IMAD.MOV.U32 R13, RZ, RZ, R2 ;  /* 0x000000ffff0d7224 */ /* 0x002fe400078e0002 */
[----:B------:R-:W-:Y:S02]  /*245e0*/  IMAD.MOV.U32 R11, RZ, RZ, 0x1f ;  /* 0x0000001fff0b7424 */ /* 0x000fe400078e00ff */
[----:B------:R-:W-:-:S07]  /*245f0*/  IMAD.MOV.U32 R15, RZ, RZ, -0x1 ;  /* 0xffffffffff0f7424 */ /* 0x000fce00078e00ff */
[----:B0-234-:R-:W-:Y:S05]  /*24600*/  WARPSYNC.COLLECTIVE R15, `(.L_x_12562) ;  /* 0x000000000f087348 */ /* 0x01dfea0003c00000 */
[----:B------:R1:W0:Y:S02]  /*24610*/  SHFL.IDX P6, R14, R13, R12, R11 ;  /* 0x0000000c0d0e7389 */ /* 0x00022400000c000b */
[----:B01234-:R-:W-:Y:S01]  /*24620*/  ENDCOLLECTIVE ;  /* 0x000000000000791b */ /* 0x01ffe20003800000 */
.L_x_12562:
[----:B------:R-:W-:Y:S05]  /*24630*/  BSYNC B0 ;  /* 0x0000000000007941 */ /* 0x000fea0003800000 */
.L_x_12561:
[----:B------:R-:W-:Y:S01]  /*24640*/  IMAD.MOV.U32 R24, RZ, RZ, R14 ;  /* 0x000000ffff187224 */ /* 0x000fe200078e000e */
[----:B------:R-:W-:Y:S06]  /*24650*/  BRA `(.L_x_12462) ;  /* 0xffffffd000a87947 */ /* 0x000fec000383ffff */
.L_x_12469:
[----:B0-----:R0:W3:Y:S02]  /*24660*/  SYNCS.PHASECHK.TRANS64.TRYWAIT P0, [R6+URZ+0x13220], R0 ;  /* 0x01322000060075a7 */ /* 0x0010e4000800017f */
[----:B---3--:R-:W-:Y:S05]  /*24670*/  @!P0 NANOSLEEP.SYNCS 0x989680 ;  /* 0x009896800000895d */ /* 0x008fea0003900000 */
[----:B------:R-:W3:Y:S02]  /*24680*/  @!P0 SYNCS.PHASECHK.TRANS64 P0, [R6+URZ+0x13220], R0 ;  /* 0x01322000060085a7 */ /* 0x000ee4000800007f */
[----:B---3--:R-:W-:Y:S05]  /*24690*/  @!P0 BRA `(.L_x_12469) ;  /* 0xfffffffc00f08947 */ /* 0x008fea000383ffff */
[----:B------:R-:W-:Y:S05]  /*246a0*/  BRA `(.L_x_12563) ;  /* 0xffffffdc00047947 */ /* 0x000fea000383ffff */
.L_x_12470:
[----:B------:R-:W3:Y:S01]  /*246b0*/  S2R R2, SR_TID.X ;  /* 0x0000000000027919 */ /* 0x000ee20000002100 */
[----:B------:R-:W-:Y:S01]  /*246c0*/  BSSY B0, `(.L_x_12564) ;  /* 0x000000a000007945 */ /* 0x000fe20003800000 */
[----:B------:R-:W-:Y:S02]  /*246d0*/  IMAD.MOV.U32 R12, RZ, RZ, RZ ;  /* 0x000000ffff0c7224 */ /* 0x000fe400078e00ff */
[----:B------:R-:W-:Y:S02]  /*246e0*/  IMAD.MOV.U32 R11, RZ, RZ, 0x1f ;  /* 0x0000001fff0b7424 */ /* 0x000fe400078e00ff */
[----:B------:R-:W-:Y:S01]  /*246f0*/  IMAD.MOV.U32 R15, RZ, RZ, -0x1 ;  /* 0xffffffffff0f7424 */ /* 0x000fe200078e00ff */
[----:B---3--:R-:W-:-:S04]  /*24700*/  SHF.R.U32.HI R2, RZ, 0x5, R2 ;  /* 0x00000005ff027819 */ /* 0x008fc80000011602 */
[----:B------:R-:W-:-:S05]  /*24710*/  LOP3.LUT R2, R2, 0x3, RZ, 0xc0, !PT ;  /* 0x0000000302027812 */ /* 0x000fca00078ec0ff */
[----:B-1----:R-:W-:-:S07]  /*24720*/  IMAD.MOV.U32 R13, RZ, RZ, R2 ;  /* 0x000000ffff0d7224 */ /* 0x002fce00078e0002 */
[----:B0-2---:R-:W-:Y:S05]  /*24730*/  WARPSYNC.COLLECTIVE R15, `(.L_x_12565) ;  /* 0x000000000f087348 */ /* 0x005fea0003c00000 */
[----:B------:R1:W3:Y:S02]  /*24740*/  SHFL.IDX P6, R14, R13, R12, R11 ;  /* 0x0000000c0d0e7389 */ /* 0x0002e400000c000b */
[----:B0123--:R-:W-:Y:S01]  /*24750*/  ENDCOLLECTIVE ;  /* 0x000000000000791b */ /* 0x00ffe20003800000 */
.L_x_12565:
[----:B------:R-:W-:Y:S05]  /*24760*/  BSYNC B0 ;  /* 0x0000000000007941 */ /* 0x000fea0003800000 */
.L_x_12564:
[----:B------:R-:W-:Y:S05]  /*24770*/  BRA `(.L_x_12566) ;  /* 0xffffffd800ec7947 */ /* 0x000fea000383ffff */
.L_x_12471:
[----:B------:R-:W-:Y:S01]  /*24780*/  BSSY B0, `(.L_x_12567) ;  /* 0x0000006000007945 */ /* 0x000fe20003800000 */
[----:B------:R-:W-:-:S07]  /*24790*/  IMAD.MOV.U32 R15, RZ, RZ, -0x1 ;  /* 0xffffffffff0f7424 */ /* 0x000fce00078e00ff */
[----:B012---:R-:W-:Y:S05]  /*247a0*/  WARPSYNC.COLLECTIVE R15, `(.L_x_12568) ;  /* 0x000000000f0c7348 */ /* 0x007fea0003c00000 */
[----:B------:R-:W-:Y:S02]  /*247b0*/  ELECT P6, UR62, PT ;  /* 0x00000000003e782f */ /* 0x000fe400038c0000 */
[----:B------:R-:W-:Y:S01]  /*247c0*/  MOV R14, UR62 ;  /* 0x0000003e000e7c02 */ /* 0x000fe20008000f00 */
[----:B012---:R-:W-:Y:S10]  /*247d0*/  ENDCOLLECTIVE ;  /* 0x000000000000791b */ /* 0x007ff40003800000 */
.L_x_12568:
[----:B------:R-:W-:Y:S05]  /*247e0*/  BSYNC B0 ;  /* 0x0000000000007941 */ /* 0x000fea0003800000 */
.L_x_12567:
[----:B------:R-:W-:Y:S05]  /*247f0*/  BRA `(.L_x_12569) ;  /* 0xffffffd800e07947 */ /* 0x000fea000383ffff */
.L_x_12473:
[----:B0-----:R0:W3:Y:S02]  /*24800*/  SYNCS.PHASECHK.TRANS64.TRYWAIT P1, [R5+URZ], R4 ;  /* 0x00000004050075a7 */ /* 0x0010e4000802017f */
[----:B---3--:R-:W-:Y:S05]  /*24810*/  @!P1 NANOSLEEP.SYNCS 0x989680 ;  /* 0x009896800000995d */ /* 0x008fea0003900000 */
[----:B------:R-:W3:Y:S02]  /*24820*/  @!P1 SYNCS.PHASECHK.TRANS64 P1, [R5+URZ], R4 ;  /* 0x00000004050095a7 */ /* 0x000ee4000802007f */
[----:B---3--:R-:W-:Y:S05]  /*24830*/  @!P1 BRA `(.L_x_12473) ;  /* 0xfffffffc00f09947 */ /* 0x008fea000383ffff */
[----:B------:R-:W-:Y:S05]  /*24840*/  BRA `(.L_x_12570) ;  /* 0xffffffdc00187947 */ /* 0x000fea000383ffff */
.L_x_12474:
[----:B---3--:R3:W4:Y:S02]  /*24850*/  SYNCS.PHASECHK.TRANS64.TRYWAIT P1, [R9+URZ], R0 ;  /* 0x00000000090075a7 */ /* 0x008724000802017f */
[----:B----4-:R-:W-:Y:S05]  /*24860*/  @!P1 NANOSLEEP.SYNCS 0x989680 ;  /* 0x009896800000995d */ /* 0x010fea0003900000 */
[----:B------:R-:W4:Y:S02]  /*24870*/  @!P1 SYNCS.PHASECHK.TRANS64 P1, [R9+URZ], R0 ;  /* 0x00000000090095a7 */ /* 0x000f24000802007f */
[----:B----4-:R-:W-:Y:S05]  /*24880*/  @!P1 BRA `(.L_x_12474) ;  /* 0xfffffffc00f09947 */ /* 0x010fea000383ffff */
[----:B------:R-:W-:Y:S05]  /*24890*/  BRA `(.L_x_12571) ;  /* 0xffffffdc000c7947 */ /* 0x000fea000383ffff */
.L_x_12476:
[----:B----4-:R4:W0:Y:S02]  /*248a0*/  SYNCS.PHASECHK.TRANS64.TRYWAIT P1, [R29+URZ+0x13260], R4 ;  /* 0x013260041d0075a7 */ /* 0x010824000802017f */
[----:B0-----:R-:W-:Y:S05]  /*248b0*/  @!P1 NANOSLEEP.SYNCS 0x989680 ;  /* 0x009896800000995d */ /* 0x001fea0003900000 */
[----:B------:R-:W0:Y:S02]  /*248c0*/  @!P1 SYNCS.PHASECHK.TRANS64 P1, [R29+URZ+0x13260], R4 ;  /* 0x013260041d0095a7 */ /* 0x000e24000802007f */
[----:B0-----:R-:W-:Y:S05]  /*248d0*/  @!P1 BRA `(.L_x_12476) ;  /* 0xfffffffc00f09947 */ /* 0x001fea000383ffff */
[----:B------:R-:W-:Y:S05]  /*248e0*/  BRA `(.L_x_12572) ;  /* 0xffffffdc000c7947 */ /* 0x000fea000383ffff */
.L_x_12478:
[----:B------:R0:W0:Y:S02]  /*248f0*/  SYNCS.PHASECHK.TRANS64.TRYWAIT P1, [R7+URZ+0x13260], R0 ;  /* 0x01326000070075a7 */ /* 0x000024000802017f */
[----:B0-----:R-:W-:Y:S05]  /*24900*/  @!P1 NANOSLEEP.SYNCS 0x989680 ;  /* 0x009896800000995d */ /* 0x001fea0003900000 */
[----:B------:R-:W0:Y:S02]  /*24910*/  @!P1 SYNCS.PHASECHK.TRANS64 P1, [R7+URZ+0x13260], R0 ;  /* 0x01326000070095a7 */ /* 0x000e24000802007f */
[----:B0-----:R-:W-:Y:S05]  /*24920*/  @!P1 BRA `(.L_x_12478) ;  /* 0xfffffffc00f09947 */ /* 0x001fea000383ffff */
[----:B------:R-:W-:Y:S05]  /*24930*/  BRA `(.L_x_12573) ;  /* 0xffffffdc000c7947 */ /* 0x000fea000383ffff */
.L_x_12480:
[----:B------:R0:W0:Y:S02]  /*24940*/  SYNCS.PHASECHK.TRANS64.TRYWAIT P0, [R29+URZ+0x13280], R4 ;  /* 0x013280041d0075a7 */ /* 0x000024000800017f */
[----:B0-----:R-:W-:Y:S05]  /*24950*/  @!P0 NANOSLEEP.SYNCS 0x989680 ;  /* 0x009896800000895d */ /* 0x001fea0003900000 */
[----:B------:R-:W0:Y:S02]  /*24960*/  @!P0 SYNCS.PHASECHK.TRANS64 P0, [R29+URZ+0x13280], R4 ;  /* 0x013280041d0085a7 */ /* 0x000e24000800007f */
[----:B0-----:R-:W-:Y:S05]  /*24970*/  @!P0 BRA `(.L_x_12480) ;  /* 0xfffffffc00f08947 */ /* 0x001fea000383ffff */
[----:B------:R-:W-:Y:S05]  /*24980*/  BRA `(.L_x_12481) ;  /* 0xffffffdc00087947 */ /* 0x000fea000383ffff */
.L_x_12574:
        /* <DEDUP_REMOVED lines=15> */
.L_x_13299:


//--------------------- .text._ZN7cutlass13device_kernelIN5flash11enable_sm90INS1_16FlashAttnFwdSm90INS1_25CollectiveMainloopFwdSm90ILi2EN4cute5tupleIJNS5_1CILi1EEES8_S8_EEENS6_IJNS7_ILi192EEENS7_ILi160EEENS7_ILi64EEEEEELi64ENS_12float_e4m3_tEfNS_4arch4Sm90ELb1ELb0ELb0ELb0ELb0ELb0ELb0ELb1ELb1ELb1ELb1ELb0EEENS1_21CollectiveEpilogueFwdINS6_IJSA_SC_SB_EEES9_NS_10bfloat16_tESG_Li384ELb0ELb1ELb1ELb1EEENS1_19SingleTileSchedulerILb0ELb1ELb1ELi192EEEEEEEEEvNT_6ParamsE --------------------------
	.section	.text._ZN7cutlass13device_kernelIN5flash11enable_sm90INS1_16FlashAttnFwdSm90INS1_25CollectiveMainloopFwdSm90ILi2EN4cute5tupleIJNS5_1CILi1EEES8_S8_EEENS6_IJNS7_ILi192EEENS7_ILi160EEENS7_ILi64EEEEEELi64ENS_12float_e4m3_tEfNS_4arch4Sm90ELb1ELb0ELb0ELb0ELb0ELb0ELb0ELb1ELb1ELb1ELb1ELb0EEENS1_21CollectiveEpilogueFwdINS6_IJSA_SC_SB_EEES9_NS_10bfloat16_tESG_Li384ELb0ELb1ELb1ELb1EEENS1_19SingleTileSchedulerILb0ELb1ELb1ELi192EEEEEEEEEvNT_6ParamsE,"ax",@progbits
	.align	128
.text._ZN7cutlass13device_kernelIN5flash11enable_sm90INS1_16FlashAttnFwdSm90INS1_25CollectiveMainloopFwdSm90ILi2EN4cute5tupleIJNS5_1CILi1EEES8_S8_EEENS6_IJNS7_ILi192EEENS7_ILi160EEENS7_ILi64EEEEEELi64ENS_12float_e4m3_tEfNS_4arch4Sm90ELb1ELb0ELb0ELb0ELb0ELb0ELb0ELb1ELb1ELb1ELb1ELb0EEENS1_21CollectiveEpilogueFwdINS6_IJSA_SC_SB_EEES9_NS_10bfloat16_tESG_Li384ELb0ELb1ELb1ELb1EEENS1_19SingleTileSchedulerILb0ELb1ELb1ELi192EEEEEEEEEvNT_6ParamsE:
        .type           _ZN7cutlass13device_kernelIN5flash11enable_sm90INS1_16FlashAttnFwdSm90INS1_25CollectiveMainloopFwdSm90ILi2EN4cute5tupleIJNS5_1CILi1EEES8_S8_EEENS6_IJNS7_ILi192EEENS7_ILi160EEENS7_ILi64EEEEEELi64ENS_12float_e4m3_tEfNS_4arch4Sm90ELb1ELb0ELb0ELb0ELb0ELb0ELb0ELb1ELb1ELb1ELb1ELb0EEENS1_21CollectiveEpilogueFwdINS6_IJSA_SC_SB_EEES9_NS_10bfloat16_tESG_Li384ELb0ELb1ELb1ELb1EEENS1_19SingleTileSchedulerILb0ELb1ELb1ELi192EEEEEEEEEvNT_6ParamsE,@function
        .size           _ZN7cutlass13device_kernelIN5flash11enable_sm90INS1_16FlashAttnFwdSm90INS1_25CollectiveMainloopFwdSm90ILi2EN4cute5tupleIJNS5_1CILi1EEES8_S8_EEENS6_IJNS7_ILi192EEENS7_ILi160EEENS7_ILi64EEEEEELi64ENS_12float_e4m3_tEfNS_4arch4Sm90ELb1ELb0ELb0ELb0ELb0ELb0ELb0ELb1ELb1ELb1ELb1ELb0EEENS1_21CollectiveEpilogueFwdINS6_IJSA_SC_SB_EEES9_NS_10bfloat16_tESG_Li384ELb0ELb1ELb1ELb1EEENS1_19SingleTileSchedulerILb0ELb1ELb1ELi192EEEEEEEEEvNT_6ParamsE,(.L_x_13300 - _ZN7cutlass13device_kernelIN5flash11enable_sm90INS1_16FlashAttnFwdSm90INS1_25CollectiveMainloopFwdSm90ILi2EN4cute5tupleIJNS5_1CILi1EEES8_S8_EEENS6_IJNS7_ILi192EEENS7_ILi160EEENS7_ILi64EEEEEELi64ENS_12float_e4m3_tEfNS_4arch4Sm90ELb1ELb0ELb0ELb0ELb0ELb0ELb0ELb1ELb1ELb1ELb1ELb0EEENS1_21CollectiveEpilogueFwdINS6_IJSA_SC_SB_EEES9_NS_10bfloat16_tESG_Li384ELb0ELb1ELb1ELb1EEENS1_19SingleTileSchedulerILb0ELb1ELb1ELi192EEEEEEEEEvNT_6ParamsE)
        .other          _ZN7cutlass13device_kernelIN5flash11enable_sm90INS1_16FlashAttnFwdSm90INS1_25CollectiveMainloopFwdSm90ILi2EN4cute5tupleIJNS5_1CILi1EEES8_S8_EEENS6_IJNS7_ILi192EEENS7_ILi160EEENS7_ILi64EEEEEELi64ENS_12float_e4m3_tEfNS_4arch4Sm90ELb1ELb0ELb0ELb0ELb0ELb0ELb0ELb1ELb1ELb1ELb1ELb0EEENS1_21CollectiveEpilogueFwdINS6_IJSA_SC_SB_EEES9_NS_10bfloat16_tESG_Li384ELb0ELb1ELb1ELb1EEENS1_19SingleTileSchedulerILb0ELb1ELb1ELi192EEEEEEEEEvNT_6ParamsE,@"STO_CUDA_ENTRY STV_DEFAULT"
_ZN7cutlass13device_kernelIN5flash11enable_sm90INS1_16FlashAttnFwdSm90INS1_25CollectiveMainloopFwdSm90ILi2EN4cute5tupleIJNS5_1CILi1EEES8_S8_EEENS6_IJNS7_ILi192EEENS7_ILi160EEENS7_ILi64EEEEEELi64ENS_12float_e4m3_tEfNS_4arch4Sm90ELb1ELb0ELb0ELb0ELb0ELb0ELb0ELb1ELb1ELb1ELb1ELb0EEENS1_21CollectiveEpilogueFwdINS6_IJSA_SC_SB_EEES9_NS_10bfloat16_tESG_Li384ELb0ELb1ELb1ELb1EEENS1_19SingleTileSchedulerILb0ELb1ELb1ELi192EEEEEEEEEvNT_6ParamsE:
        /* <DEDUP_REMOVED lines=17> */
.L_x_12576:
[----:B------:R-:W-:Y:S05]  /*0110*/  BSYNC B0 ;  /* 0x0000000000007941 */ /* 0x000fea0003800000 */
.L_x_12575:
        /* <DEDUP_REMOVED lines=41> */
.L_x_12577:
        /* <DEDUP_REMOVED lines=22> */
.L_x_12578:
        /* <DEDUP_REMOVED lines=18> */
.L_x_12579:
        /* <DEDUP_REMOVED lines=22> */
.L_x_12580:
        /* <DEDUP_REMOVED lines=22> */
.L_x_12581:
        /* <DEDUP_REMOVED lines=9> */
.L_x_12584:
        /* <DEDUP_REMOVED lines=68> */
[----:B------:R-:W-:Y:S01]  /*0dc0*/  USHF.R.U32.HI UR10, URZ, 0x10, UR4 ;  /* 0x000000103f0a7899 */ /* 0x000fe20008011604 */
        /* <DEDUP_REMOVED lines=14> */
[----:B------:R-:W-:Y:S02]  /*0eb0*/  UIMAD.WIDE UR6, UR6, 0x66666667, URZ ;  /* 0x66666667060678a5 */ /* 0x000fe4000f8e023f */
[----:B------:R-:W-:-:S02]  /*0ec0*/  UIMAD.WIDE UR8, UR8, 0x66666667, URZ ;  /* 0x66666667080878a5 */ /* 0x000fc4000f8e023f */
[----:B------:R-:W-:Y:S02]  /*0ed0*/  USHF.R.U32.HI UR5, URZ, 0x1f, UR7 ;  /* 0x0000001f3f057899 */ /* 0x000fe40008011607 */
[----:B------:R-:W-:Y:S02]  /*0ee0*/  USHF.R.U32.HI UR6, URZ, 0x1f, UR9 ;  /* 0x0000001f3f067899 */ /* 0x000fe40008011609 */
[----:B------:R-:W-:Y:S02]  /*0ef0*/  ULEA.HI.SX32 UR5, UR7, UR5, 0x1a ;  /* 0x0000000507057291 */ /* 0x000fe4000f8fd23f */
[----:B------:R-:W-:Y:S02]  /*0f00*/  ULEA.HI.SX32 UR6, UR9, UR6, 0x1a ;  /* 0x0000000609067291 */ /* 0x000fe4000f8fd23f */
[----:B------:R-:W-:Y:S02]  /*0f10*/  ULOP3.LUT UR47, UR4, 0xffff, URZ, 0xc0, !UPT ;  /* 0x0000ffff042f7892 */ /* 0x000fe4000f8ec03f */
[----:B------:R-:W-:Y:S01]  /*0f20*/  UISETP.LT.AND UP0, UPT, UR5, UR6, UPT ;  /* 0x000000060500728c */ /* 0x000fe2000bf01270 */
[----:B------:R-:W-:Y:S01]  /*0f30*/  ULDC UR11, c[0x0][0x988] ;  /* 0x00026200000b7ab9 */ /* 0x000fe20000000800 */
[----:B------:R-:W-:-:S02]  /*0f40*/  UMOV UR4, URZ ;  /* 0x0000003f00047c82 */ /* 0x000fc40008000000 */
[----:B------:R-:W-:Y:S02]  /*0f50*/  USEL UR9, UR5, UR6, UP0 ;  /* 0x0000000605097287 */ /* 0x000fe40008000000 */
[----:B------:R-:W-:Y:S02]  /*0f60*/  UISETP.NE.AND UP0, UPT, UR10, URZ, UPT ;  /* 0x0000003f0a00728c */ /* 0x000fe4000bf05270 */
[----:B------:R-:W-:-:S06]  /*0f70*/  UISETP.GE.AND UP1, UPT, UR9, 0x1, UPT ;  /* 0x000000010900788c */ /* 0x000fcc000bf26270 */
        /* <DEDUP_REMOVED lines=37> */
.L_x_12586:
[----:B------:R-:W-:Y:S01]  /*11d0*/  UIMAD UR47, UR47, UR4, URZ ;  /* 0x000000042f2f72a4 */ /* 0x000fe2000f8e023f */
[----:B------:R-:W-:Y:S02]  /*11e0*/  IMAD.U32 R2, RZ, RZ, UR9 ;  /* 0x00000009ff027e24 */ /* 0x000fe4000f8e00ff */
[----:B------:R-:W-:Y:S01]  /*11f0*/  FMUL.FTZ R0, R0, UR11 ;  /* 0x0000000b00007c20 */ /* 0x000fe20008410000 */
[----:B------:R-:W-:Y:S01]  /*1200*/  IMAD.U32 R3, RZ, RZ, UR4 ;  /* 0x00000004ff037e24 */ /* 0x000fe2000f8e00ff */
[----:B------:R-:W-:Y:S01]  /*1210*/  UIMAD UR51, UR46, UR51, URZ ;  /* 0x000000332e3372a4 */ /* 0x000fe2000f8e023f */
[----:B------:R-:W-:Y:S01]  /*1220*/  VIADD R27, R27, 0xffffff80 ;  /* 0xffffff801b1b7836 */ /* 0x000fe20000000000 */
[----:B------:R-:W-:Y:S02]  /*1230*/  PLOP3.LUT P0, PT, PT, PT, PT, 0x80, 0x0 ;  /* 0x000000000000781c */ /* 0x000fe40003f0f070 */
[----:B------:R-:W-:Y:S02]  /*1240*/  CS2R R28, SRZ ;  /* 0x00000000001c7805 */ /* 0x000fe4000001ff00 */
[----:B------:R-:W-:-:S02]  /*1250*/  VIADDMNMX R2, R3, UR47, R2, PT ;  /* 0x0000002f03027c46 */ /* 0x000fc4000b800102 */
[----:B------:R-:W-:Y:S02]  /*1260*/  CS2R R24, SRZ ;  /* 0x0000000000187805 */ /* 0x000fe4000001ff00 */
[----:B------:R-:W-:Y:S01]  /*1270*/  R2UR UR48, R0 ;  /* 0x00000000003072ca */ /* 0x000fe200000e0000 */
[----:B------:R-:W-:Y:S01]  /*1280*/  IMAD.MOV.U32 R0, RZ, RZ, RZ ;  /* 0x000000ffff007224 */ /* 0x000fe200078e00ff */
[----:B------:R-:W-:Y:S02]  /*1290*/  R2UR UR50, R2 ;  /* 0x00000000023272ca */ /* 0x000fe400000e0000 */
        /* <DEDUP_REMOVED lines=12> */
[----:B------:R-:W-:Y:S01]  /*1360*/  UISETP.GT.AND UP0, UPT, UR50, UR47, UPT ;  /* 0x0000002f3200728c */ /* 0x000fe2000bf04270 */
[----:B------:R-:W-:Y:S02]  /*1370*/  CS2R R48, SRZ ;  /* 0x0000000000307805 */ /* 0x000fe4000001ff00 */
[----:B------:R-:W-:Y:S02]  /*1380*/  CS2R R54, SRZ ;  /* 0x0000000000367805 */ /* 0x000fe4000001ff00 */
[----:B------:R-:W-:Y:S02]  /*1390*/  CS2R R50, SRZ ;  /* 0x0000000000327805 */ /* 0x000fe4000001ff00 */
[----:B------:R-:W-:-:S13]  /*13a0*/  PLOP3.LUT P1, PT, PT, PT, UP0, 0x80, 0x0 ;  /* 0x000000000000781c */ /* 0x000fda0003f2f008 */
[----:B------:R-:W-:Y:S05]  /*13b0*/  @!P1 BRA `(.L_x_12587) ;  /* 0x0000008400dc9947 */ /* 0x000fea0003800000 */
        /* <DEDUP_REMOVED lines=37> */
.L_x_12588:
[----:B------:R-:W-:-:S04]  /*1610*/  SHF.L.U32 R0, RZ, 0x1f, RZ ;  /* 0x0000001fff007819 */ /* 0x000fc800000006ff */
[----:B------:R-:W0:Y:S02]  /*1620*/  SYNCS.PHASECHK.TRANS64.TRYWAIT P0, [UR49+0x12400], R0 ;  /* 0x01240000ff0075a7 */ /* 0x000e240008000171 */
[----:B0-----:R-:W-:Y:S05]  /*1630*/  @!P0 BRA `(.L_x_12589) ;  /* 0x000000cc00908947 */ /* 0x001fea0003800000 */
.L_x_12679:
[----:B------:R-:W-:-:S06]  /*1640*/  ULOP3.LUT UR4, UR40, 0x1, URZ, 0xfc, !UPT ;  /* 0x0000000128047892 */ /* 0x000fcc000f8efc3f */
[----:B------:R-:W-:-:S05]  /*1650*/  IMAD.U32 R2, RZ, RZ, UR4 ;  /* 0x00000004ff027e24 */ /* 0x000fca000f8e00ff */
[----:B------:R-:W-:-:S13]  /*1660*/  ISETP.NE.AND P0, PT, R2, 0x3, PT ;  /* 0x000000030200780c */ /* 0x000fda0003f05270 */
[----:B------:R-:W-:Y:S05]  /*1670*/  @!P0 BRA `(.L_x_12590) ;  /* 0x0000000000048947 */ /* 0x000fea0003800000 */
[----:B------:R-:W-:Y:S01]  /*1680*/  BPT.TRAP 0x1 ;  /* 0x000000040000795c */ /* 0x000fe20000300000 */
.L_x_12590:
[----:B------:R1:W2:Y:S01]  /*1690*/  SYNCS.PHASECHK.TRANS64.TRYWAIT P2, [UR49+0x12430], R0 ;  /* 0x01243000ff0075a7 */ /* 0x0002a20008040171 */
[----:B------:R-:W-:Y:S05]  /*16a0*/  @!P0 BRA `(.L_x_12591) ;  /* 0x0000000000048947 */ /* 0x000fea0003800000 */
[----:B------:R-:W-:Y:S01]  /*16b0*/  BPT.TRAP 0x1 ;  /* 0x000000040000795c */ /* 0x000fe20000300000 */
.L_x_12591:
[----:B------:R-:W-:Y:S01]  /*16c0*/  ISETP.NE.AND P1, PT, R16, RZ, PT ;  /* 0x000000ff1000720c */ /* 0x000fe20003f25270 */
[----:B--2---:R-:W-:-:S12]  /*16d0*/  @P2 BRA `(.L_x_12592) ;  /* 0x0000000000082947 */ /* 0x004fd80003800000 */
[----:B------:R-:W2:Y:S02]  /*16e0*/  SYNCS.PHASECHK.TRANS64.TRYWAIT P2, [UR49+0x12430], R0 ;  /* 0x01243000ff0075a7 */ /* 0x000ea40008040171 */
[----:B--2---:R-:W-:Y:S05]  /*16f0*/  @!P2 BRA `(.L_x_12593) ;  /* 0x000000cc0078a947 */ /* 0x004fea0003800000 */
.L_x_12592:
[----:B------:R-:W-:Y:S05]  /*1700*/  WARPSYNC.ALL ;  /* 0x0000000000007948 */ /* 0x000fea0003800000 */
[----:B------:R-:W-:Y:S01]  /*1710*/  UIADD3 UR4, UR49, 0xd200, URZ ;  /* 0x0000d20031047890 */ /* 0x000fe2000fffe03f */
[----:B------:R-:W-:Y:S01]  /*1720*/  WARPGROUP.ARRIVE ;  /* 0x00000000000079c5 */ /* 0x000fe20000000000 */
[----:B------:R-:W-:Y:S01]  /*1730*/  UMOV UR39, 0x80000020 ;  /* 0x8000002000277882 */ /* 0x000fe20000000000 */
[----:B------:R-:W-:Y:S01]  /*1740*/  UMOV UR8, UR36 ;  /* 0x0000002400087c82 */ /* 0x000fe20008000000 */
[----:B------:R-:W-:Y:S01]  /*1750*/  USHF.R.U32.HI UR4, URZ, 0x4, UR4 ;  /* 0x000000043f047899 */ /* 0x000fe20008011604 */
[----:B------:R-:W-:Y:S01]  /*1760*/  LEA.HI R18, R18, R27, RZ, 0x2 ;  /* 0x0000001b12127211 */ /* 0x000fe200078f10ff */
[----:B------:R-:W-:Y:S01]  /*1770*/  UMOV UR9, UR37 ;  /* 0x0000002500097c82 */ /* 0x000fe20008000000 */
[----:B------:R-:W-:Y:S01]  /*1780*/  UMOV UR11, 0x80000020 ;  /* 0x80000020000b7882 */ /* 0x000fe20000000000 */
[----:B------:R-:W-:Y:S01]  /*1790*/  ULOP3.LUT UR4, UR4, 0x3fff, URZ, 0xc0, !UPT ;  /* 0x00003fff04047892 */ /* 0x000fe2000f8ec03f */
[----:B01----:R-:W-:Y:S01]  /*17a0*/  LOP3.LUT R0, R17, 0xffffff80, RZ, 0xc0, !PT ;  /* 0xffffff8011007812 */ /* 0x003fe200078ec0ff */
[----:B------:R-:W-:Y:S01]  /*17b0*/  UMOV UR12, UR36 ;  /* 0x00000024000c7c82 */ /* 0x000fe20008000000 */
[----:B------:R-:W-:Y:S01]  /*17c0*/  LOP3.LUT R18, R18, 0xfffffffc, RZ, 0xc0, !PT ;  /* 0xfffffffc12127812 */ /* 0x000fe200078ec0ff */
[----:B------:R-:W-:Y:S01]  /*17d0*/  ULOP3.LUT UR16, UR4, 0x10000, URZ, 0xfc, !UPT ;  /* 0x0001000004107892 */ /* 0x000fe2000f8efc3f */
[----:B------:R-:W-:Y:S01]  /*17e0*/  IMAD.U32 R112, RZ, RZ, UR48 ;  /* 0x00000030ff707e24 */ /* 0x000fe2000f8e00ff */
[----:B------:R-:W-:Y:S01]  /*17f0*/  UMOV UR13, UR37 ;  /* 0x00000025000d7c82 */ /* 0x000fe20008000000 */
[C---:B------:R-:W-:Y:S01]  /*1800*/  IMAD.IADD R4, R27.reuse, 0x1, -R0 ;  /* 0x000000011b047824 */ /* 0x040fe200078e0a00 */
[----:B------:R-:W-:Y:S01]  /*1810*/  UIADD3 UR10, UR16, 0x180, URZ ;  /* 0x00000180100a7890 */ /* 0x000fe2000fffe03f */
[----:B------:R-:W-:Y:S01]  /*1820*/  IMAD.IADD R18, R27, 0x1, -R18 ;  /* 0x000000011b127824 */ /* 0x000fe200078e0a12 */
[----:B------:R-:W-:Y:S01]  /*1830*/  UIADD3 UR14, UR16, 0x200, URZ ;  /* 0x00000200100e7890 */ /* 0x000fe2000fffe03f */
[----:B------:R-:W-:Y:S01]  /*1840*/  IMAD.HI R0, R19, 0x55555556, RZ ;  /* 0x5555555613007827 */ /* 0x000fe200078e02ff */
[----:B------:R-:W-:Y:S01]  /*1850*/  UMOV UR38, UR16 ;  /* 0x0000001000267c82 */ /* 0x000fe20008000000 */
[----:B------:R-:W-:Y:S01]  /*1860*/  UMOV UR15, 0x80000020 ;  /* 0x80000020000f7882 */ /* 0x000fe20000000000 */
[----:B------:R-:W-:Y:S01]  /*1870*/  QGMMA.64x32x32.F32.E4M3.E4M3 R88, gdesc[UR36], RZ, !UPT, gsb0 ;  /* 0x00600000245879f3 */ /* 0x000fe2000c0008ff */
[----:B------:R-:W-:Y:S01]  /*1880*/  UIADD3 UR38, UR16, 0x80, URZ ;  /* 0x0000008010267890 */ /* 0x000fe2000fffe03f */
[----:B------:R-:W-:Y:S01]  /*1890*/  SHF.R.S32.HI R3, RZ, 0x1f, R4 ;  /* 0x0000001fff037819 */ /* 0x000fe20000011404 */
[----:B------:R-:W-:Y:S01]  /*18a0*/  UMOV UR39, 0x80000020 ;  /* 0x8000002000277882 */ /* 0x000fe20000000000 */
[----:B------:R-:W-:Y:S01]  /*18b0*/  UIADD3 UR4, UR53, 0x2, URZ ;  /* 0x0000000235047890 */ /* 0x000fe2000fffe03f */
[----:B------:R-:W-:Y:S01]  /*18c0*/  LEA.HI R6, R0, R0, RZ, 0x1 ;  /* 0x0000000000067211 */ /* 0x000fe200078f08ff */
[----:B------:R-:W-:Y:S01]  /*18d0*/  UIADD3 UR6, UR16, 0x2, URZ ;  /* 0x0000000210067890 */ /* 0x000fe2000fffe03f */
[CC--:B------:R-:W-:Y:S01]  /*18e0*/  LEA.HI R2, R3.reuse, R4.reuse, RZ, 0x2 ;  /* 0x0000000403027211 */ /* 0x0c0fe200078f10ff */
[----:B------:R-:W-:Y:S01]  /*18f0*/  ULDC UR5, c[0x0][0x448] ;  /* 0x0001120000057ab9 */ /* 0x000fe20000000800 */
[----:B------:R-:W-:Y:S01]  /*1900*/  UMOV UR7, 0x80000020 ;  /* 0x8000002000077882 */ /* 0x000fe20000000000 */
[----:B------:R-:W-:Y:S01]  /*1910*/  UISETP.NE.AND UP0, UPT, UR5, 0x1, UPT ;  /* 0x000000010500788c */ /* 0x000fe2000bf05270 */
[----:B------:R-:W-:Y:S01]  /*1920*/  LEA.HI R3, R3, R4, RZ, 0x5 ;  /* 0x0000000403037211 */ /* 0x000fe200078f28ff */
[----:B------:R-:W-:Y:S01]  /*1930*/  IMAD R6, R6, -0x3, R19 ;  /* 0xfffffffd06067824 */ /* 0x000fe200078e0213 */
[----:B------:R-:W-:Y:S01]  /*1940*/  UMOV UR5, 0x80000020 ;  /* 0x8000002000057882 */ /* 0x000fe20000000000 */
[----:B------:R-:W-:-:S02]  /*1950*/  SHF.R.S32.HI R0, RZ, 0x2, R2 ;  /* 0x00000002ff007819 */ /* 0x000fc40000011402 */
[----:B------:R-:W-:Y:S02]  /*1960*/  SHF.R.S32.HI R5, RZ, 0x1f, R2 ;  /* 0x0000001fff057819 */ /* 0x000fe40000011402 */
[----:B------:R-:W-:Y:S02]  /*1970*/  SHF.R.S32.HI R3, RZ, 0x5, R3 ;  /* 0x00000005ff037819 */ /* 0x000fe40000011403 */
[----:B------:R-:W-:Y:S02]  /*1980*/  LEA.HI R5, R5, R0, RZ, 0x3 ;  /* 0x0000000005057211 */ /* 0x000fe400078f18ff */
[----:B------:R-:W-:Y:S02]  /*1990*/  LEA.HI R7, R18, R18, RZ, 0x1 ;  /* 0x0000001212077211 */ /* 0x000fe400078f08ff */
[----:B------:R-:W-:Y:S02]  /*19a0*/  LEA R3, R3, UR52, 0x4 ;  /* 0x0000003403037c11 */ /* 0x000fe4000f8e20ff */
[----:B------:R-:W-:-:S02]  /*19b0*/  LOP3.LUT R5, R5, 0xfffffff8, RZ, 0xc0, !PT ;  /* 0xfffffff805057812 */ /* 0x000fc400078ec0ff */
[----:B------:R-:W-:Y:S02]  /*19c0*/  LOP3.LUT R7, R7, 0x1ffffffe, RZ, 0xc0, !PT ;  /* 0x1ffffffe07077812 */ /* 0x000fe400078ec0ff */
[----:B------:R-:W-:Y:S02]  /*19d0*/  IADD3 R3, R3, R0, -R5 ;  /* 0x0000000003037210 */ /* 0x000fe40007ffe805 */
[----:B------:R-:W-:Y:S01]  /*19e0*/  PLOP3.LUT P2, PT, PT, PT, UP0, 0x80, 0x0 ;  /* 0x000000000000781c */ /* 0x000fe20003f4f008 */
[----:B------:R-:W-:Y:S02]  /*19f0*/  IMAD.IADD R0, R18, 0x1, -R7 ;  /* 0x0000000112007824 */ /* 0x000fe400078e0a07 */
[----:B------:R-:W-:-:S04]  /*1a00*/  IMAD R3, R6, 0x40, R3 ;  /* 0x0000004006037824 */ /* 0x000fc800078e0203 */
[----:B------:R-:W-:-:S04]  /*1a10*/  IMAD R0, R0, 0x8, R3 ;  /* 0x0000000800007824 */ /* 0x000fc800078e0203 */
[----:B------:R-:W-:Y:S01]  /*1a20*/  IMAD.MOV.U32 R14, RZ, RZ, R0 ;  /* 0x000000ffff0e7224 */ /* 0x000fe200078e0000 */
[----:B------:R-:W-:Y:S02]  /*1a30*/  WARPGROUP.DEPBAR.LE gsb0, 0x0 ;  /* 0x00008000000079c5 */ /* 0x000fe40000010000 */
[----:B------:R-:W-:-:S06]  /*1a40*/  WARPGROUP.ARRIVE ;  /* 0x00000000000079c5 */ /* 0x000fcc0000000000 */
[----:B------:R-:W-:Y:S01]  /*1a50*/  QGMMA.64x32x32.F32.E4M3.E4M3 R72, gdesc[UR36], RZ, !UPT, gsb0 ;  /* 0x00600000244879f3 */ /* 0x000fe2000c0008ff */
[----:B------:R-:W-:Y:S01]  /*1a60*/  UIADD3 UR38, UR16, 0x100, URZ ;  /* 0x0000010010267890 */ /* 0x000fe2000fffe03f */
[----:B------:R-:W-:Y:S01]  /*1a70*/  UMOV UR39, 0x80000020 ;  /* 0x8000002000277882 */ /* 0x000fe20000000000 */
[----:B------:R-:W-:Y:S02]  /*1a80*/  WARPGROUP.DEPBAR.LE gsb0, 0x0 ;  /* 0x00008000000079c5 */ /* 0x000fe40000010000 */
[----:B------:R-:W-:-:S06]  /*1a90*/  WARPGROUP.ARRIVE ;  /* 0x00000000000079c5 */ /* 0x000fcc0000000000 */
[----:B------:R-:W-:Y:S03]  /*1aa0*/  QGMMA.64x32x32.F32.E4M3.E4M3 R56, gdesc[UR36], RZ, !UPT, gsb0 ;  /* 0x00600000243879f3 */ /* 0x000fe6000c0008ff */
[----:B------:R-:W-:Y:S02]  /*1ab0*/  WARPGROUP.DEPBAR.LE gsb0, 0x0 ;  /* 0x00008000000079c5 */ /* 0x000fe40000010000 */
[----:B------:R-:W-:-:S06]  /*1ac0*/  WARPGROUP.ARRIVE ;  /* 0x00000000000079c5 */ /* 0x000fcc0000000000 */
[----:B------:R-:W-:Y:S01]  /*1ad0*/  QGMMA.64x32x32.F32.E4M3.E4M3 R40, gdesc[UR8], RZ, !UPT, gsb0 ;  /* 0x00600000082879f3 */ /* 0x000fe2000c0008ff */
[----:B------:R-:W-:Y:S01]  /*1ae0*/  ULDC UR9, c[0x0][0x288] ;  /* 0x0000a20000097ab9 */ /* 0x000fe20000000800 */
[----:B------:R-:W-:Y:S01]  /*1af0*/  @UP0 ULDC UR10, c[0x0][0x450] ;  /* 0x00011400000a0ab9 */ /* 0x000fe20000000800 */
[----:B------:R-:W0:Y:S01]  /*1b00*/  S2UR UR8, SR_CgaCtaId ;  /* 0x00000000000879c3 */ /* 0x000e220000008800 */
[----:B------:R-:W-:Y:S02]  /*1b10*/  WARPGROUP.DEPBAR.LE gsb0, 0x0 ;  /* 0x00008000000079c5 */ /* 0x000fe40000010000 */
[----:B------:R-:W-:-:S06]  /*1b20*/  WARPGROUP.ARRIVE ;  /* 0x00000000000079c5 */ /* 0x000fcc0000000000 */
[----:B------:R-:W-:Y:S03]  /*1b30*/  QGMMA.64x32x32.F32.E4M3.E4M3 R24, gdesc[UR12], RZ, !UPT, gsb0 ;  /* 0x006000000c1879f3 */ /* 0x000fe6000c0008ff */
[----:B------:R-:W-:Y:S02]  /*1b40*/  WARPGROUP.DEPBAR.LE gsb0, 0x0 ;  /* 0x00008000000079c5 */ /* 0x000fe40000010000 */
[----:B------:R-:W-:-:S06]  /*1b50*/  WARPGROUP.ARRIVE ;  /* 0x00000000000079c5 */ /* 0x000fcc0000000000 */
[----:B------:R-:W-:Y:S01]  /*1b60*/  QGMMA.64x32x32.F32.E4M3.E4M3 R88, gdesc[UR4], R88, gsb0 ;  /* 0x00600000045879f3 */ /* 0x000fe20008000858 */
[----:B------:R-:W-:Y:S01]  /*1b70*/  @UP0 ULDC UR6, c[0x0][0x44c] ;  /* 0x0001130000060ab9 */ /* 0x000fe20000000800 */
[----:B------:R-:W-:Y:S01]  /*1b80*/  @UP0 ULDC UR7, c[0x0][0x450] ;  /* 0x0001140000070ab9 */ /* 0x000fe20000000800 */
[----:B------:R-:W-:Y:S01]  /*1b90*/  @P2 IMAD.HI.U32 R3, R0, UR6, RZ ;  /* 0x0000000600032c27 */ /* 0x000fe2000f8e00ff */
[----:B------:R-:W-:-:S04]  /*1ba0*/  UIADD3 UR6, UR16, 0x82, URZ ;  /* 0x0000008210067890 */ /* 0x000fc8000fffe03f */
[----:B------:R-:W-:Y:S01]  /*1bb0*/  @P2 SHF.R.U32.HI R14, RZ, UR7, R3 ;  /* 0x00000007ff0e2c19 */ /* 0x000fe20008011603 */
[----:B------:R-:W-:Y:S01]  /*1bc0*/  UMOV UR7, 0x80000020 ;  /* 0x8000002000077882 */ /* 0x000fe20000000000 */
[----:B------:R-:W-:Y:S01]  /*1bd0*/  LOP3.LUT R3, R2, 0x7ffffffc, RZ, 0xc0, !PT ;  /* 0x7ffffffc02037812 */ /* 0x000fe200078ec0ff */
[----:B------:R-:W-:Y:S02]  /*1be0*/  IMAD.U32 R2, RZ, RZ, UR51 ;  /* 0x00000033ff027e24 */ /* 0x000fe4000f8e00ff */
[----:B------:R-:W1:Y:S02]  /*1bf0*/  SHFL.IDX PT, R5, R14, 0x1, 0x1c1f ;  /* 0x003c1f000e057f89 */ /* 0x000e6400000e0000 */
[----:B------:R-:W-:Y:S01]  /*1c00*/  IMAD.IADD R4, R4, 0x1, -R3 ;  /* 0x0000000104047824 */ /* 0x000fe200078e0a03 */
[----:B------:R-:W-:Y:S02]  /*1c10*/  WARPGROUP.DEPBAR.LE gsb0, 0x0 ;  /* 0x00008000000079c5 */ /* 0x000fe40000010000 */
[----:B------:R-:W-:-:S06]  /*1c20*/  WARPGROUP.ARRIVE ;  /* 0x00000000000079c5 */ /* 0x000fcc0000000000 */
[----:B------:R-:W-:Y:S01]  /*1c30*/  QGMMA.64x32x32.F32.E4M3.E4M3 R72, gdesc[UR4], R72, gsb0 ;  /* 0x00600000044879f3 */ /* 0x000fe20008000848 */
[----:B------:R-:W-:Y:S01]  /*1c40*/  UIMAD UR6, UR50, -0xa0, UR51 ;  /* 0xffffff60320678a4 */ /* 0x000fe2000f8e0233 */
[----:B------:R-:W-:-:S03]  /*1c50*/  UMOV UR7, 0xffffff60 ;  /* 0xffffff6000077882 */ /* 0x000fc60000000000 */
[----:B------:R-:W-:Y:S02]  /*1c60*/  UIADD3 UR6, UR6, 0xa0, URZ ;  /* 0x000000a006067890 */ /* 0x000fe4000fffe03f */
[----:B------:R-:W-:Y:S02]  /*1c70*/  UIMAD UR7, UR50, UR7, 0xa1 ;  /* 0x000000a1320774a4 */ /* 0x000fe4000f8e0207 */
[----:B------:R-:W-:Y:S02]  /*1c80*/  UIADD3 UR50, UR50, -0x2, URZ ;  /* 0xfffffffe32327890 */ /* 0x000fe4000fffe03f */
[----:B------:R-:W-:Y:S01]  /*1c90*/  IMAD.U32 R3, RZ, RZ, UR6 ;  /* 0x00000006ff037e24 */ /* 0x000fe2000f8e00ff */
[----:B------:R-:W-:Y:S01]  /*1ca0*/  UIADD3 UR6, UR16, 0x102, URZ ;  /* 0x0000010210067890 */ /* 0x000fe2000fffe03f */
[----:B------:R-:W-:Y:S01]  /*1cb0*/  IMAD.U32 R13, RZ, RZ, UR7 ;  /* 0x00000007ff0d7e24 */ /* 0x000fe2000f8e00ff */
[----:B------:R-:W-:Y:S01]  /*1cc0*/  UMOV UR7, 0x80000020 ;  /* 0x8000002000077882 */ /* 0x000fe20000000000 */
[----:B------:R-:W-:-:S02]  /*1cd0*/  IMAD R12, R4, -0x2, R3 ;  /* 0xfffffffe040c7824 */ /* 0x000fc400078e0203 */
[----:B------:R-:W-:-:S05]  /*1ce0*/  IMAD R13, R4, -0x2, R13 ;  /* 0xfffffffe040d7824 */ /* 0x000fca00078e020d */
[----:B------:R-:W-:-:S04]  /*1cf0*/  IADD3 R13, R13, -UR9, R2 ;  /* 0x800000090d0d7c10 */ /* 0x000fc8000fffe002 */
[----:B-1----:R-:W-:-:S04]  /*1d00*/  VIADDMNMX R2, R5, R13, R12, PT ;  /* 0x0000000d05027246 */ /* 0x002fc8000380010c */
[C---:B------:R-:W-:Y:S02]  /*1d10*/  ISETP.GT.AND P3, PT, R2.reuse, RZ, PT ;  /* 0x000000ff0200720c */ /* 0x040fe40003f64270 */
[C---:B------:R-:W-:Y:S02]  /*1d20*/  ISETP.GT.AND P4, PT, R2.reuse, 0x1, PT ;  /* 0x000000010200780c */ /* 0x040fe40003f84270 */
[----:B------:R-:W-:Y:S02]  /*1d30*/  ISETP.GT.AND P5, PT, R2, 0x8, PT ;  /* 0x000000080200780c */ /* 0x000fe40003fa4270 */
[----:B------:R-:W-:Y:S02]  /*1d40*/  FSEL R106, R90, -INF , P3 ;  /* 0xff8000005a6a7808 */ /* 0x000fe40001800000 */
[----:B------:R-:W-:Y:S02]  /*1d50*/  FSEL R8, R91, -INF , P4 ;  /* 0xff8000005b087808 */ /* 0x000fe40002000000 */
        /* <DEDUP_REMOVED lines=9> */
[----:B------:R-:W-:Y:S01]  /*1df0*/  ISETP.GT.AND P4, PT, R2, 0x18, PT ;  /* 0x000000180200780c */ /* 0x000fe20003f84270 */
[----:B------:R-:W-:Y:S02]  /*1e00*/  WARPGROUP.DEPBAR.LE gsb0, 0x0 ;  /* 0x00008000000079c5 */ /* 0x000fe40000010000 */
[----:B------:R-:W-:Y:S01]  /*1e10*/  WARPGROUP.ARRIVE ;  /* 0x00000000000079c5 */ /* 0x000fe20000000000 */
[----:B------:R-:W-:Y:S02]  /*1e20*/  FSEL R108, R99, -INF , P3 ;  /* 0xff800000636c7808 */ /* 0x000fe40001800000 */
[----:B------:R-:W-:-:S02]  /*1e30*/  FMNMX.FTZ R3, R98, R3, !PT ;  /* 0x0000000362037209 */ /* 0x000fc40007810000 */
[----:B------:R-:W-:Y:S01]  /*1e40*/  ISETP.GT.AND P3, PT, R2, 0x19, PT ;  /* 0x000000190200780c */ /* 0x000fe20003f64270 */
[----:B------:R-:W-:Y:S01]  /*1e50*/  QGMMA.64x32x32.F32.E4M3.E4M3 R56, gdesc[UR4], R56, gsb0 ;  /* 0x00600000043879f3 */ /* 0x000fe20008000838 */
[----:B------:R-:W-:Y:S01]  /*1e60*/  UIADD3 UR6, UR16, 0x182, URZ ;  /* 0x0000018210067890 */ /* 0x000fe2000fffe03f */
[----:B------:R-:W-:Y:S01]  /*1e70*/  FSEL R102, R102, -INF , P4 ;  /* 0xff80000066667808 */ /* 0x000fe20002000000 */
[----:B------:R-:W-:Y:S01]  /*1e80*/  UMOV UR7, 0x80000020 ;  /* 0x8000002000077882 */ /* 0x000fe20000000000 */
        /* <DEDUP_REMOVED lines=29> */
[----:B------:R-:W-:Y:S01]  /*2060*/  WARPGROUP.ARRIVE ;  /* 0x00000000000079c5 */ /* 0x000fe20000000000 */
[----:B------:R-:W-:Y:S02]  /*2070*/  ISETP.GT.AND P3, PT, R2, 0x41, PT ;  /* 0x000000410200780c */ /* 0x000fe40003f64270 */
[----:B------:R-:W-:Y:S02]  /*2080*/  FSEL R74, R58, -INF , P4 ;  /* 0xff8000003a4a7808 */ /* 0x000fe40002000000 */
[----:B------:R-:W-:Y:S01]  /*2090*/  FMNMX.FTZ R3, R22, R3, !PT ;  /* 0x0000000316037209 */ /* 0x000fe20007810000 */
[----:B------:R-:W-:Y:S01]  /*20a0*/  QGMMA.64x32x32.F32.E4M3.E4M3 R40, gdesc[UR4], R40, gsb0 ;  /* 0x00600000042879f3 */ /* 0x000fe20008000828 */
        /* <DEDUP_REMOVED lines=24> */
[----:B------:R-:W-:Y:S01]  /*2230*/  FMNMX.FTZ R3, R71, R110, !PT ;  /* 0x0000006e47037209 */ /* 0x000fe20007810000 */
[----:B------:R-:W-:Y:S02]  /*2240*/  WARPGROUP.DEPBAR.LE gsb0, 0x0 ;  /* 0x00008000000079c5 */ /* 0x000fe40000010000 */
[----:B------:R-:W-:Y:S01]  /*2250*/  WARPGROUP.ARRIVE ;  /* 0x00000000000079c5 */ /* 0x000fe20000000000 */
[----:B------:R-:W-:Y:S02]  /*2260*/  FSEL R42, R42, -INF , P4 ;  /* 0xff8000002a2a7808 */ /* 0x000fe40002000000 */
[----:B------:R-:W-:-:S02]  /*2270*/  ISETP.GT.AND P4, PT, R2, 0x68, PT ;  /* 0x000000680200780c */ /* 0x000fc40003f84270 */
[----:B------:R-:W-:Y:S01]  /*2280*/  FSEL R43, R43, -INF , P3 ;  /* 0xff8000002b2b7808 */ /* 0x000fe20001800000 */
[----:B------:R-:W-:Y:S01]  /*2290*/  QGMMA.64x32x32.F32.E4M3.E4M3 R24, gdesc[UR4], R24, gsb0 ;  /* 0x00600000041879f3 */ /* 0x000fe20008000818 */
[----:B------:R-:W-:Y:S01]  /*22a0*/  FMNMX.FTZ R110, R42, R3, !PT ;  /* 0x000000032a6e7209 */ /* 0x000fe20007810000 */
[----:B------:R-:W-:Y:S01]  /*22b0*/  @UP0 ULDC UR6, c[0x0][0x44c] ;  /* 0x0001130000060ab9 */ /* 0x000fe20000000800 */
[----:B------:R-:W-:Y:S01]  /*22c0*/  ISETP.GT.AND P3, PT, R2, 0x69, PT ;  /* 0x000000690200780c */ /* 0x000fe20003f64270 */
[----:B------:R-:W-:Y:S01]  /*22d0*/  UIMAD.WIDE.U32 UR6, UR52, UR6, URZ ;  /* 0x00000006340672a5 */ /* 0x000fe2000f8e003f */
[----:B------:R-:W-:Y:S02]  /*22e0*/  FSEL R46, R46, -INF , P4 ;  /* 0xff8000002e2e7808 */ /* 0x000fe40002000000 */
[----:B------:R-:W-:Y:S01]  /*22f0*/  FMNMX.FTZ R3, R43, R110, !PT ;  /* 0x0000006e2b037209 */ /* 0x000fe20007810000 */
[----:B------:R-:W-:Y:S01]  /*2300*/  @UP0 USHF.R.U32.HI UR52, URZ, UR10, UR7 ;  /* 0x0000000a3f340299 */ /* 0x000fe20008011607 */
[----:B------:R-:W-:-:S02]  /*2310*/  ISETP.GT.AND P4, PT, R2, 0x70, PT ;  /* 0x000000700200780c */ /* 0x000fc40003f84270 */
[----:B------:R-:W-:Y:S01]  /*2320*/  FSEL R47, R47, -INF , P3 ;  /* 0xff8000002f2f7808 */ /* 0x000fe20001800000 */
[----:B------:R-:W-:Y:S01]  /*2330*/  UIADD3 UR6, UR52, -UR9, UR51 ;  /* 0x8000000934067290 */ /* 0x000fe2000fffe033 */
[----:B------:R-:W-:Y:S01]  /*2340*/  FMNMX.FTZ R110, R46, R3, !PT ;  /* 0x000000032e6e7209 */ /* 0x000fe20007810000 */
[----:B------:R-:W-:Y:S01]  /*2350*/  UMOV UR10, URZ ;  /* 0x0000003f000a7c82 */ /* 0x000fe20008000000 */
[----:B------:R-:W-:Y:S01]  /*2360*/  ISETP.GT.AND P3, PT, R2, 0x71, PT ;  /* 0x000000710200780c */ /* 0x000fe20003f64270 */
[----:B------:R-:W-:Y:S01]  /*2370*/  UIMAD.WIDE UR6, UR6, 0x66666667, URZ ;  /* 0x66666667060678a5 */ /* 0x000fe2000f8e023f */
[----:B------:R-:W-:Y:S01]  /*2380*/  FSEL R50, R50, -INF , P4 ;  /* 0xff80000032327808 */ /* 0x000fe20002000000 */
[----:B------:R-:W-:Y:S01]  /*2390*/  UMOV UR9, URZ ;  /* 0x0000003f00097c82 */ /* 0x000fe20008000000 */
[----:B------:R-:W-:Y:S01]  /*23a0*/  FMNMX.FTZ R3, R47, R110, !PT ;  /* 0x0000006e2f037209 */ /* 0x000fe20007810000 */
[----:B------:R-:W-:Y:S01]  /*23b0*/  USHF.R.U32.HI UR6, URZ, 0x1f, UR7 ;  /* 0x0000001f3f067899 */ /* 0x000fe20008011607 */
[----:B------:R-:W-:-:S02]  /*23c0*/  ISETP.GT.AND P4, PT, R2, 0x78, PT ;  /* 0x000000780200780c */ /* 0x000fc40003f84270 */
[----:B------:R-:W-:Y:S01]  /*23d0*/  FSEL R51, R51, -INF , P3 ;  /* 0xff80000033337808 */ /* 0x000fe20001800000 */
[----:B------:R-:W-:Y:S01]  /*23e0*/  ULEA.HI.SX32 UR6, UR7, UR6, 0x1a ;  /* 0x0000000607067291 */ /* 0x000fe2000f8fd23f */
[----:B------:R-:W-:Y:S02]  /*23f0*/  FMNMX.FTZ R110, R50, R3, !PT ;  /* 0x00000003326e7209 */ /* 0x000fe40007810000 */
[----:B------:R-:W-:Y:S01]  /*2400*/  ISETP.GT.AND P3, PT, R2, 0x79, PT ;  /* 0x000000790200780c */ /* 0x000fe20003f64270 */
[----:B------:R-:W-:Y:S01]  /*2410*/  UISETP.LT.AND UP1, UPT, UR47, UR6, UPT ;  /* 0x000000062f00728c */ /* 0x000fe2000bf21270 */
[----:B------:R-:W-:Y:S02]  /*2420*/  FSEL R54, R54, -INF , P4 ;  /* 0xff80000036367808 */ /* 0x000fe40002000000 */
[----:B------:R-:W-:Y:S01]  /*2430*/  FMNMX.FTZ R3, R51, R110, !PT ;  /* 0x0000006e33037209 */ /* 0x000fe20007810000 */
[----:B------:R-:W-:Y:S01]  /*2440*/  USEL UR11, UR47, UR6, !UP1 ;  /* 0x000000062f0b7287 */ /* 0x000fe2000c800000 */
[----:B------:R-:W-:-:S02]  /*2450*/  ISETP.GT.AND P4, PT, R2, 0x80, PT ;  /* 0x000000800200780c */ /* 0x000fc40003f84270 */
[----:B------:R-:W-:Y:S01]  /*2460*/  FSEL R55, R55, -INF , P3 ;  /* 0xff80000037377808 */ /* 0x000fe20001800000 */
[----:B------:R-:W-:Y:S01]  /*2470*/  UISETP.GE.AND UP1, UPT, UR50, UR11, UPT ;  /* 0x0000000b3200728c */ /* 0x000fe2000bf26270 */
[----:B------:R-:W-:Y:S02]  /*2480*/  FMNMX.FTZ R110, R54, R3, !PT ;  /* 0x00000003366e7209 */ /* 0x000fe40007810000 */
[----:B------:R-:W-:Y:S02]  /*2490*/  ISETP.GT.AND P3, PT, R2, 0x81, PT ;  /* 0x000000810200780c */ /* 0x000fe40003f64270 */
[----:B------:R-:W-:Y:S01]  /*24a0*/  FMNMX.FTZ R3, R55, R110, !PT ;  /* 0x0000006e37037209 */ /* 0x000fe20007810000 */
[----:B------:R-:W-:Y:S02]  /*24b0*/  WARPGROUP.DEPBAR.LE gsb0, 0x0 ;  /* 0x00008000000079c5 */ /* 0x000fe40000010000 */
        /* <DEDUP_REMOVED lines=21> */
[----:B------:R-:W1:Y:S03]  /*2610*/  SHFL.IDX PT, R39, R14, RZ, 0x1c1f ;  /* 0x001c1fff0e277589 */ /* 0x000e6600000e0000 */
[----:B------:R-:W-:-:S05]  /*2620*/  FMNMX.FTZ R9, R2, R3, !PT ;  /* 0x0000000302097209 */ /* 0x000fca0007810000 */
[----:B------:R-:W2:Y:S01]  /*2630*/  SHFL.BFLY PT, R110, R9, 0x2, 0x1f ;  /* 0x0c401f00096e7f89 */ /* 0x000ea200000e0000 */
[----:B-1----:R-:W-:-:S04]  /*2640*/  VIADDMNMX R39, R39, R13, R12, PT ;  /* 0x0000000d27277246 */ /* 0x002fc8000380010c */
[C---:B------:R-:W-:Y:S02]  /*2650*/  ISETP.GT.AND P4, PT, R39.reuse, 0x1, PT ;  /* 0x000000012700780c */ /* 0x040fe40003f84270 */
[----:B------:R-:W-:Y:S02]  /*2660*/  ISETP.GT.AND P5, PT, R39, 0x8, PT ;  /* 0x000000082700780c */ /* 0x000fe40003fa4270 */
[----:B--2---:R-:W-:Y:S02]  /*2670*/  FMNMX.FTZ R110, R9, R110, !PT ;  /* 0x0000006e096e7209 */ /* 0x004fe40007810000 */
[----:B------:R-:W-:Y:S02]  /*2680*/  FSEL R89, R89, -INF , P4 ;  /* 0xff80000059597808 */ /* 0x000fe40002000000 */
[----:B------:R-:W-:Y:S01]  /*2690*/  FSEL R92, R92, -INF , P5 ;  /* 0xff8000005c5c7808 */ /* 0x000fe20002800000 */
[----:B------:R-:W1:Y:S01]  /*26a0*/  SHFL.BFLY PT, R5, R110, 0x1, 0x1f ;  /* 0x0c201f006e057f89 */ /* 0x000e6200000e0000 */
        /* <DEDUP_REMOVED lines=8> */
[----:B-1----:R-:W-:Y:S02]  /*2730*/  FMNMX.FTZ R5, R110, R5, !PT ;  /* 0x000000056e057209 */ /* 0x002fe40007810000 */
[----:B------:R-:W-:Y:S02]  /*2740*/  ISETP.GT.AND P4, PT, R39, 0x31, PT ;  /* 0x000000312700780c */ /* 0x000fe40003f84270 */
[C---:B------:R-:W-:Y:S01]  /*2750*/  FSETP.NEU.FTZ.AND P3, PT, R5.reuse, -INF , PT ;  /* 0xff8000000500780b */ /* 0x040fe20003f7d000 */
[----:B------:R-:W-:Y:S01]  /*2760*/  FFMA.FTZ R3, R5, R112, -8 ;  /* 0xc100000005037423 */ /* 0x000fe20000010070 */
[----:B------:R-:W-:Y:S02]  /*2770*/  FSEL R81, R81, -INF , P4 ;  /* 0xff80000051517808 */ /* 0x000fe40002000000 */
[----:B------:R-:W-:-:S02]  /*2780*/  ISETP.GT.AND P4, PT, R39, 0x39, PT ;  /* 0x000000392700780c */ /* 0x000fc40003f84270 */
[----:B------:R-:W-:Y:S02]  /*2790*/  FSEL R3, R3, RZ, P3 ;  /* 0x000000ff03037208 */ /* 0x000fe40001800000 */
[----:B------:R-:W-:Y:S02]  /*27a0*/  ISETP.GT.AND P3, PT, R39, RZ, PT ;  /* 0x000000ff2700720c */ /* 0x000fe40003f64270 */
[----:B------:R-:W-:Y:S01]  /*27b0*/  FSEL R85, R85, -INF , P4 ;  /* 0xff80000055557808 */ /* 0x000fe20002000000 */
[--C-:B------:R-:W-:Y:S01]  /*27c0*/  FFMA.FTZ R14, R94, UR48, -R3.reuse ;  /* 0x000000305e0e7c23 */ /* 0x100fe20008010803 */
[----:B------:R-:W-:Y:S01]  /*27d0*/  FSEL R88, R88, -INF , P3 ;  /* 0xff80000058587808 */ /* 0x000fe20001800000 */
        /* <DEDUP_REMOVED lines=37> */
[----:B-1----:R-:W-:Y:S01]  /*2a30*/  FMNMX.FTZ R19, R73, R78, !PT ;  /* 0x0000004e49137209 */ /* 0x002fe20007810000 */
        /* <DEDUP_REMOVED lines=12> */
[----:B------:R-:W-:Y:S01]  /*2b00*/  FFMA.FTZ R38, R38, UR48, -R3 ;  /* 0x0000003026267c23 */ /* 0x000fe20008010803 */
[----:B------:R-:W-:Y:S01]  /*2b10*/  FSEL R84, R84, -INF , P3 ;  /* 0xff80000054547808 */ /* 0x000fe20001800000 */
[----:B------:R-:W-:Y:S01]  /*2b20*/  MUFU.EX2 R7, R7 ;  /* 0x0000000700077308 */ /* 0x000fe20000000800 */
[----:B--2---:R-:W-:-:S02]  /*2b30*/  FMNMX.FTZ R21, R81, R78, !PT ;  /* 0x0000004e51157209 */ /* 0x004fc40007810000 */
[C---:B------:R-:W-:Y:S02]  /*2b40*/  ISETP.GT.AND P3, PT, R39.reuse, 0x40, PT ;  /* 0x000000402700780c */ /* 0x040fe40003f64270 */
        /* <DEDUP_REMOVED lines=19> */
[----:B------:R-:W-:Y:S01]  /*2c80*/  FMNMX.FTZ R23, R61, R78, !PT ;  /* 0x0000004e3d177209 */ /* 0x000fe20007810000 */
[----:B------:R-:W-:Y:S01]  /*2c90*/  FFMA.FTZ R78, R71, UR48, -R3 ;  /* 0x00000030474e7c23 */ /* 0x000fe20008010803 */
[----:B------:R-:W-:-:S02]  /*2ca0*/  ISETP.GT.AND P3, PT, R39, 0x58, PT ;  /* 0x000000582700780c */ /* 0x000fc40003f64270 */
[----:B------:R-:W-:Y:S01]  /*2cb0*/  FSEL R65, R65, -INF , P4 ;  /* 0xff80000041417808 */ /* 0x000fe20002000000 */
[----:B------:R-:W-:Y:S01]  /*2cc0*/  MUFU.EX2 R11, R11 ;  /* 0x0000000b000b7308 */ /* 0x000fe20000000800 */
[----:B------:R-:W-:Y:S02]  /*2cd0*/  FMNMX.FTZ R74, R64, R23, !PT ;  /* 0x00000017404a7209 */ /* 0x000fe40007810000 */
[----:B------:R-:W-:Y:S02]  /*2ce0*/  ISETP.GT.AND P4, PT, R39, 0x59, PT ;  /* 0x000000592700780c */ /* 0x000fe40003f84270 */
[----:B------:R-:W-:Y:S02]  /*2cf0*/  FSEL R68, R68, -INF , P3 ;  /* 0xff80000044447808 */ /* 0x000fe40001800000 */
[----:B------:R-:W-:Y:S01]  /*2d00*/  FMNMX.FTZ R59, R65, R74, !PT ;  /* 0x0000004a413b7209 */ /* 0x000fe20007810000 */
[----:B------:R2:W-:Y:S01]  /*2d10*/  MUFU.EX2 R23, R63 ;  /* 0x0000003f00177308 */ /* 0x0005e20000000800 */
[----:B------:R-:W-:-:S02]  /*2d20*/  FSEL R69, R69, -INF , P4 ;  /* 0xff80000045457808 */ /* 0x000fc40002000000 */
        /* <DEDUP_REMOVED lines=8> */
[----:B------:R3:W-:Y:S01]  /*2db0*/  MUFU.EX2 R40, R75 ;  /* 0x0000004b00287308 */ /* 0x0007e20000000800 */
[----:B--2---:R-:W-:Y:S01]  /*2dc0*/  FMNMX.FTZ R63, R59, R74, !PT ;  /* 0x0000004a3b3f7209 */ /* 0x004fe20007810000 */
[--C-:B------:R-:W-:Y:S01]  /*2dd0*/  FFMA.FTZ R74, R6, UR48, -R3.reuse ;  /* 0x00000030064a7c23 */ /* 0x100fe20008010803 */
[C---:B------:R-:W-:Y:S01]  /*2de0*/  ISETP.GT.AND P4, PT, R39.reuse, 0x69, PT ;  /* 0x000000692700780c */ /* 0x040fe20003f84270 */
        /* <DEDUP_REMOVED lines=10> */
[----:B---3--:R-:W-:Y:S02]  /*2e90*/  FMNMX.FTZ R75, R45, R6, !PT ;  /* 0x000000062d4b7209 */ /* 0x008fe40007810000 */
[----:B------:R-:W-:-:S02]  /*2ea0*/  ISETP.GT.AND P3, PT, R39, 0x78, PT ;  /* 0x000000782700780c */ /* 0x000fc40003f64270 */
[----:B------:R-:W-:Y:S01]  /*2eb0*/  FSEL R63, R49, -INF , P4 ;  /* 0xff800000313f7808 */ /* 0x000fe20002000000 */
[--C-:B------:R-:W-:Y:S01]  /*2ec0*/  FFMA.FTZ R49, R66, UR48, -R3.reuse ;  /* 0x0000003042317c23 */ /* 0x100fe20008010803 */
[----:B------:R-:W-:Y:S01]  /*2ed0*/  FMNMX.FTZ R6, R62, R75, !PT ;  /* 0x0000004b3e067209 */ /* 0x000fe20007810000 */
[----:B------:R2:W-:Y:S01]  /*2ee0*/  MUFU.EX2 R48, R74 ;  /* 0x0000004a00307308 */ /* 0x0005e20000000800 */
[----:B------:R-:W-:Y:S02]  /*2ef0*/  ISETP.GT.AND P4, PT, R39, 0x79, PT ;  /* 0x000000792700780c */ /* 0x000fe40003f84270 */
[----:B------:R-:W-:Y:S02]  /*2f00*/  FSEL R52, R52, -INF , P3 ;  /* 0xff80000034347808 */ /* 0x000fe40001800000 */
[----:B------:R-:W-:Y:S02]  /*2f10*/  FMNMX.FTZ R75, R63, R6, !PT ;  /* 0x000000063f4b7209 */ /* 0x000fe40007810000 */
[----:B------:R-:W-:Y:S01]  /*2f20*/  FSEL R53, R53, -INF , P4 ;  /* 0xff80000035357808 */ /* 0x000fe20002000000 */
[----:B------:R-:W3:Y:S01]  /*2f30*/  MUFU.EX2 R14, R14 ;  /* 0x0000000e000e7308 */ /* 0x000ee20000000800 */
[----:B------:R-:W-:Y:S01]  /*2f40*/  ISETP.GT.AND P3, PT, R39, 0x80, PT ;  /* 0x000000802700780c */ /* 0x000fe20003f64270 */
[----:B--2---:R-:W-:Y:S01]  /*2f50*/  FFMA.FTZ R74, R67, UR48, -R3 ;  /* 0x00000030434a7c23 */ /* 0x004fe20008010803 */
[----:B------:R-:W-:-:S02]  /*2f60*/  FMNMX.FTZ R6, R52, R75, !PT ;  /* 0x0000004b34067209 */ /* 0x000fc40007810000 */
[----:B------:R-:W-:Y:S02]  /*2f70*/  ISETP.GT.AND P4, PT, R39, 0x81, PT ;  /* 0x000000812700780c */ /* 0x000fe40003f84270 */
[----:B------:R-:W-:Y:S01]  /*2f80*/  FSEL R66, R24, -INF , P3 ;  /* 0xff80000018427808 */ /* 0x000fe20001800000 */
[----:B------:R-:W-:Y:S01]  /*2f90*/  MUFU.EX2 R16, R16 ;  /* 0x0000001000107308 */ /* 0x000fe20000000800 */
[----:B------:R-:W-:Y:S02]  /*2fa0*/  FMNMX.FTZ R75, R53, R6, !PT ;  /* 0x00000006354b7209 */ /* 0x000fe40007810000 */
[----:B------:R-:W-:Y:S02]  /*2fb0*/  ISETP.GT.AND P3, PT, R39, 0x88, PT ;  /* 0x000000882700780c */ /* 0x000fe40003f64270 */
[----:B------:R-:W-:Y:S01]  /*2fc0*/  FSEL R67, R25, -INF , P4 ;  /* 0xff80000019437808 */ /* 0x000fe20002000000 */
[----:B------:R-:W-:Y:S01]  /*2fd0*/  FFMA.FTZ R25, R70, UR48, -R3 ;  /* 0x0000003046197c23 */ /* 0x000fe20008010803 */
[----:B------:R-:W-:Y:S01]  /*2fe0*/  FMNMX.FTZ R6, R66, R75, !PT ;  /* 0x0000004b42067209 */ /* 0x000fe20007810000 */
[----:B------:R2:W-:Y:S01]  /*2ff0*/  MUFU.EX2 R24, R74 ;  /* 0x0000004a00187308 */ /* 0x0005e20000000800 */
[----:B------:R-:W-:-:S02]  /*3000*/  ISETP.GT.AND P4, PT, R39, 0x89, PT ;  /* 0x000000892700780c */ /* 0x000fc40003f84270 */
[----:B------:R-:W-:Y:S02]  /*3010*/  FSEL R28, R28, -INF , P3 ;  /* 0xff8000001c1c7808 */ /* 0x000fe40001800000 */
[----:B------:R-:W-:Y:S02]  /*3020*/  FMNMX.FTZ R75, R67, R6, !PT ;  /* 0x00000006434b7209 */ /* 0x000fe40007810000 */
[----:B------:R-:W-:Y:S01]  /*3030*/  ISETP.GT.AND P3, PT, R39, 0x90, PT ;  /* 0x000000902700780c */ /* 0x000fe20003f64270 */
[----:B------:R-:W4:Y:S01]  /*3040*/  MUFU.EX2 R18, R18 ;  /* 0x0000001200127308 */ /* 0x000f220000000800 */
[----:B------:R-:W-:Y:S02]  /*3050*/  FSEL R29, R29, -INF , P4 ;  /* 0xff8000001d1d7808 */ /* 0x000fe40002000000 */
[----:B------:R-:W-:Y:S02]  /*3060*/  FMNMX.FTZ R6, R28, R75, !PT ;  /* 0x0000004b1c067209 */ /* 0x000fe40007810000 */
[----:B------:R-:W-:-:S02]  /*3070*/  ISETP.GT.AND P4, PT, R39, 0x91, PT ;  /* 0x000000912700780c */ /* 0x000fc40003f84270 */
[----:B------:R-:W-:Y:S01]  /*3080*/  FSEL R70, R32, -INF , P3 ;  /* 0xff80000020467808 */ /* 0x000fe20001800000 */
[----:B------:R-:W-:Y:S01]  /*3090*/  MUFU.EX2 R20, R20 ;  /* 0x0000001400147308 */ /* 0x000fe20000000800 */
[----:B------:R-:W-:Y:S02]  /*30a0*/  FMNMX.FTZ R75, R29, R6, !PT ;  /* 0x000000061d4b7209 */ /* 0x000fe40007810000 */
[----:B------:R-:W-:Y:S02]  /*30b0*/  ISETP.GT.AND P3, PT, R39, 0x98, PT ;  /* 0x000000982700780c */ /* 0x000fe40003f64270 */
        /* <DEDUP_REMOVED lines=10> */
[----:B--2---:R-:W-:Y:S01]  /*3160*/  FSEL R74, R37, -INF , P4 ;  /* 0xff800000254a7808 */ /* 0x004fe20002000000 */
[----:B------:R-:W-:Y:S01]  /*3170*/  FFMA.FTZ R50, R55, UR48, -R3 ;  /* 0x0000003037327c23 */ /* 0x000fe20008010803 */
[----:B------:R-:W-:Y:S01]  /*3180*/  FMNMX.FTZ R37, R39, R6, !PT ;  /* 0x0000000627257209 */ /* 0x000fe20007810000 */
[----:B------:R-:W-:Y:S01]  /*3190*/  MUFU.EX2 R32, R78 ;  /* 0x0000004e00207308 */ /* 0x000fe20000000800 */
[----:B-1----:R-:W-:-:S02]  /*31a0*/  F2FP.SATFINITE.E4M3.F32.PACK_AB_MERGE_C R153, R10, R9, RZ ;  /* 0x000000090a99723e */ /* 0x002fc400048070ff */
[----:B------:R-:W-:Y:S01]  /*31b0*/  FMNMX.FTZ R6, R74, R37, !PT ;  /* 0x000000254a067209 */ /* 0x000fe20007810000 */
[--C-:B------:R-:W-:Y:S01]  /*31c0*/  FFMA.FTZ R37, R46, UR48, -R3.reuse ;  /* 0x000000302e257c23 */ /* 0x100fe20008010803 */
[--C-:B------:R-:W-:Y:S01]  /*31d0*/  FFMA.FTZ R46, R51, UR48, -R3.reuse ;  /* 0x00000030332e7c23 */ /* 0x100fe20008010803 */
[----:B------:R-:W-:Y:S01]  /*31e0*/  FFMA.FTZ R3, R2, UR48, -R3 ;  /* 0x0000003002037c23 */ /* 0x000fe20008010803 */
[----:B---3--:R-:W-:Y:S01]  /*31f0*/  F2FP.SATFINITE.E4M3.F32.PACK_AB_MERGE_C R155, R14, R13, RZ ;  /* 0x0000000d0e9b723e */ /* 0x008fe200048070ff */
[----:B------:R-:W1:Y:S01]  /*3200*/  SHFL.BFLY PT, R75, R6, 0x2, 0x1f ;  /* 0x0c401f00064b7f89 */ /* 0x000e6200000e0000 */
[----:B------:R-:W2:Y:S01]  /*3210*/  MUFU.EX2 R22, R22 ;  /* 0x0000001600167308 */ /* 0x000ea20000000800 */
[----:B------:R-:W-:Y:S02]  /*3220*/  F2FP.SATFINITE.E4M3.F32.PACK_AB_MERGE_C R153, R8, R7, R153 ;  /* 0x000000070899723e */ /* 0x000fe40004807099 */
[----:B----4-:R-:W-:Y:S02]  /*3230*/  F2FP.SATFINITE.E4M3.F32.PACK_AB_MERGE_C R149, R18, R17, RZ ;  /* 0x000000111295723e */ /* 0x010fe400048070ff */
[----:B------:R-:W-:-:S02]  /*3240*/  F2FP.SATFINITE.E4M3.F32.PACK_AB_MERGE_C R155, R12, R11, R155 ;  /* 0x0000000b0c9b723e */ /* 0x000fc4000480709b */
[----:B------:R-:W-:Y:S01]  /*3250*/  F2FP.SATFINITE.E4M3.F32.PACK_AB_MERGE_C R149, R16, R15, R149 ;  /* 0x0000000f1095723e */ /* 0x000fe20004807095 */
[----:B------:R-:W-:Y:S08]  /*3260*/  MUFU.EX2 R41, R41 ;  /* 0x0000002900297308 */ /* 0x000ff00000000800 */
[----:B------:R-:W-:Y:S01]  /*3270*/  MUFU.EX2 R49, R49 ;  /* 0x0000003100317308 */ /* 0x000fe20000000800 */
[----:B--2---:R-:W-:-:S04]  /*3280*/  F2FP.SATFINITE.E4M3.F32.PACK_AB_MERGE_C R151, R22, R21, RZ ;  /* 0x000000151697723e */ /* 0x004fc800048070ff */
[----:B------:R-:W-:Y:S02]  /*3290*/  F2FP.SATFINITE.E4M3.F32.PACK_AB_MERGE_C R151, R20, R19, R151 ;  /* 0x000000131497723e */ /* 0x000fe40004807097 */
[----:B-1----:R-:W-:Y:S01]  /*32a0*/  FMNMX.FTZ R75, R6, R75, !PT ;  /* 0x0000004b064b7209 */ /* 0x002fe20007810000 */
[----:B------:R-:W-:Y:S04]  /*32b0*/  MUFU.EX2 R25, R25 ;  /* 0x0000001900197308 */ /* 0x000fe80000000800 */
[----:B------:R-:W1:Y:S04]  /*32c0*/  SHFL.BFLY PT, R6, R75, 0x1, 0x1f ;  /* 0x0c201f004b067f89 */ /* 0x000e6800000e0000 */
[----:B------:R-:W-:Y:S08]  /*32d0*/  MUFU.EX2 R33, R33 ;  /* 0x0000002100217308 */ /* 0x000ff00000000800 */
[----:B------:R-:W-:Y:S08]  /*32e0*/  MUFU.EX2 R36, R36 ;  /* 0x0000002400247308 */ /* 0x000ff00000000800 */
[----:B------:R-:W-:Y:S01]  /*32f0*/  MUFU.EX2 R37, R37 ;  /* 0x0000002500257308 */ /* 0x000fe20000000800 */
[----:B-1----:R-:W-:Y:S01]  /*3300*/  FMNMX.FTZ R6, R75, R6, !PT ;  /* 0x000000064b067209 */ /* 0x002fe20007810000 */
[----:B------:R-:W-:-:S03]  /*3310*/  IMAD.U32 R75, RZ, RZ, UR48 ;  /* 0x00000030ff4b7e24 */ /* 0x000fc6000f8e00ff */
        /* <DEDUP_REMOVED lines=32> */
[----:B------:R-:W-:-:S02]  /*3520*/  IMAD.U32 R68, RZ, RZ, UR49 ;  /* 0x00000031ff447e24 */ /* 0x000fc4000f8e00ff */
[--C-:B------:R-:W-:Y:S01]  /*3530*/  FFMA.FTZ R73, R73, UR48, -R75.reuse ;  /* 0x0000003049497c23 */ /* 0x100fe2000801084b */
[----:B------:R-:W-:Y:S01]  /*3540*/  FFMA.FTZ R56, R56, UR48, -R75 ;  /* 0x0000003038387c23 */ /* 0x000fe2000801084b */
[----:B------:R-:W-:Y:S01]  /*3550*/  FADD.FTZ R90, R10, R89 ;  /* 0x000000590a5a7221 */ /* 0x000fe20000010000 */
[----:B------:R-:W-:Y:S01]  /*3560*/  @!P1 VIADD R68, R68, 0x12440 ;  /* 0x0001244044449836 */ /* 0x000fe20000000000 */
[----:B------:R-:W3:Y:S01]  /*3570*/  MUFU.EX2 R79, R79 ;  /* 0x0000004f004f7308 */ /* 0x000ee20000000800 */
[----:B-1----:R-:W-:Y:S01]  /*3580*/  FADD.FTZ R69, R2, R51 ;  /* 0x0000003302457221 */ /* 0x002fe20000010000 */
[----:B------:R-:W-:Y:S01]  /*3590*/  FADD.FTZ R89, R11, R90 ;  /* 0x0000005a0b597221 */ /* 0x000fe20000010000 */
[--C-:B------:R-:W-:Y:S01]  /*35a0*/  FFMA.FTZ R57, R57, UR48, -R75.reuse ;  /* 0x0000003039397c23 */ /* 0x100fe2000801084b */
[----:B------:R-:W-:Y:S01]  /*35b0*/  @!P1 PRMT R68, RZ, 0x654, R68 ;  /* 0x00000654ff449816 */ /* 0x000fe20000000044 */
[----:B------:R-:W-:Y:S01]  /*35c0*/  FFMA.FTZ R62, R62, UR48, -R75 ;  /* 0x000000303e3e7c23 */ /* 0x000fe2000801084b */
[----:B------:R-:W-:Y:S01]  /*35d0*/  FADD.FTZ R90, R12, R89 ;  /* 0x000000590c5a7221 */ /* 0x000fe20000010000 */
[----:B------:R-:W-:Y:S01]  /*35e0*/  FFMA.FTZ R59, R59, UR48, -R75 ;  /* 0x000000303b3b7c23 */ /* 0x000fe2000801084b */
[----:B------:R-:W1:Y:S01]  /*35f0*/  MUFU.EX2 R54, R54 ;  /* 0x0000003600367308 */ /* 0x000e620000000800 */
[----:B--2---:R-:W-:Y:S01]  /*3600*/  FADD.FTZ R88, R78, R69 ;  /* 0x000000454e587221 */ /* 0x004fe20000010000 */
[----:B------:R2:W-:Y:S01]  /*3610*/  @!P1 SYNCS.ARRIVE.TRANS64.RED.A1T0 RZ, [R68+URZ], RZ ;  /* 0x000000ff44ff99a7 */ /* 0x0005e2000810043f */
[----:B------:R-:W-:Y:S01]  /*3620*/  FADD.FTZ R89, R13, R90 ;  /* 0x0000005a0d597221 */ /* 0x000fe20000010000 */
[--C-:B------:R-:W-:Y:S01]  /*3630*/  FFMA.FTZ R58, R58, UR48, -R75.reuse ;  /* 0x000000303a3a7c23 */ /* 0x100fe2000801084b */
[--C-:B------:R-:W-:Y:S01]  /*3640*/  FFMA.FTZ R44, R44, UR48, -R75.reuse ;  /* 0x000000302c2c7c23 */ /* 0x100fe2000801084b */
[--C-:B------:R-:W-:Y:S01]  /*3650*/  FFMA.FTZ R45, R45, UR48, -R75.reuse ;  /* 0x000000302d2d7c23 */ /* 0x100fe2000801084b */
[--C-:B------:R-:W-:Y:S01]  /*3660*/  FFMA.FTZ R63, R63, UR48, -R75.reuse ;  /* 0x000000303f3f7c23 */ /* 0x100fe2000801084b */
[----:B------:R-:W4:Y:S01]  /*3670*/  MUFU.EX2 R55, R55 ;  /* 0x0000003700377308 */ /* 0x000f220000000800 */
[----:B---3--:R-:W-:Y:S01]  /*3680*/  FADD.FTZ R69, R79, R88 ;  /* 0x000000584f457221 */ /* 0x008fe20000010000 */
[--C-:B------:R-:W-:Y:S01]  /*3690*/  FFMA.FTZ R52, R52, UR48, -R75.reuse ;  /* 0x0000003034347c23 */ /* 0x100fe2000801084b */
[--C-:B------:R-:W-:Y:S01]  /*36a0*/  FFMA.FTZ R53, R53, UR48, -R75.reuse ;  /* 0x0000003035357c23 */ /* 0x100fe2000801084b */
[--C-:B------:R-:W-:Y:S01]  /*36b0*/  FFMA.FTZ R66, R66, UR48, -R75.reuse ;  /* 0x0000003042427c23 */ /* 0x100fe2000801084b */
[--C-:B------:R-:W-:Y:S01]  /*36c0*/  FFMA.FTZ R67, R67, UR48, -R75.reuse ;  /* 0x0000003043437c23 */ /* 0x100fe2000801084b */
[--C-:B------:R-:W-:Y:S01]  /*36d0*/  FFMA.FTZ R70, R70, UR48, -R75.reuse ;  /* 0x0000003046467c23 */ /* 0x100fe2000801084b */
[----:B------:R-:W-:Y:S01]  /*36e0*/  FFMA.FTZ R71, R71, UR48, -R75 ;  /* 0x0000003047477c23 */ /* 0x000fe2000801084b */
[----:B------:R-:W2:Y:S01]  /*36f0*/  MUFU.EX2 R82, R82 ;  /* 0x0000005200527308 */ /* 0x000ea20000000800 */
[----:B-1----:R-:W-:Y:S01]  /*3700*/  FADD.FTZ R88, R54, R69 ;  /* 0x0000004536587221 */ /* 0x002fe20000010000 */
[--C-:B------:R-:W-:Y:S01]  /*3710*/  FFMA.FTZ R39, R39, UR48, -R75.reuse ;  /* 0x0000003027277c23 */ /* 0x100fe2000801084b */
[----:B------:R-:W-:Y:S01]  /*3720*/  FFMA.FTZ R74, R74, UR48, -R75 ;  /* 0x000000304a4a7c23 */ /* 0x000fe2000801084b */
[----:B------:R-:W-:-:S04]  /*3730*/  F2FP.SATFINITE.E4M3.F32.PACK_AB_MERGE_C R78, R79, R78, RZ ;  /* 0x0000004e4f4e723e */ /* 0x000fc800048070ff */
[----:B------:R-:W1:Y:S01]  /*3740*/  MUFU.EX2 R83, R83 ;  /* 0x0000005300537308 */ /* 0x000e620000000800 */
[----:B----4-:R-:W-:Y:S01]  /*3750*/  FADD.FTZ R69, R55, R88 ;  /* 0x0000005837457221 */ /* 0x010fe20000010000 */
[----:B------:R-:W-:Y:S01]  /*3760*/  FADD.FTZ R88, R14, R89 ;  /* 0x000000590e587221 */ /* 0x000fe20000010000 */
[----:B------:R-:W-:-:S03]  /*3770*/  F2FP.SATFINITE.E4M3.F32.PACK_AB_MERGE_C R152, R51, R2, R78 ;  /* 0x000000023398723e */ /* 0x000fc6000480704e */
[----:B------:R-:W-:Y:S02]  /*3780*/  FADD.FTZ R89, R15, R88 ;  /* 0x000000580f597221 */ /* 0x000fe40000010000 */
[----:B------:R-:W3:Y:S01]  /*3790*/  MUFU.EX2 R72, R72 ;  /* 0x0000004800487308 */ /* 0x000ee20000000800 */
[----:B--2---:R-:W-:Y:S01]  /*37a0*/  FADD.FTZ R68, R82, R69 ;  /* 0x0000004552447221 */ /* 0x004fe20000010000 */
[----:B------:R-:W-:-:S04]  /*37b0*/  FADD.FTZ R88, R16, R89 ;  /* 0x0000005910587221 */ /* 0x000fc80000010000 */
[----:B------:R-:W-:Y:S02]  /*37c0*/  FADD.FTZ R89, R17, R88 ;  /* 0x0000005811597221 */ /* 0x000fe40000010000 */
[----:B------:R-:W2:Y:S01]  /*37d0*/  MUFU.EX2 R73, R73 ;  /* 0x0000004900497308 */ /* 0x000ea20000000800 */
[C---:B-1----:R-:W-:Y:S01]  /*37e0*/  FADD.FTZ R69, R83.reuse, R68 ;  /* 0x0000004453457221 */ /* 0x042fe20000010000 */
[----:B------:R-:W-:Y:S01]  /*37f0*/  FADD.FTZ R90, R18, R89 ;  /* 0x00000059125a7221 */ /* 0x000fe20000010000 */
[----:B------:R-:W-:-:S03]  /*3800*/  F2FP.SATFINITE.E4M3.F32.PACK_AB_MERGE_C R82, R83, R82, RZ ;  /* 0x000000525352723e */ /* 0x000fc600048070ff */
[----:B------:R-:W-:Y:S01]  /*3810*/  FADD.FTZ R91, R19, R90 ;  /* 0x0000005a135b7221 */ /* 0x000fe20000010000 */
[----:B------:R-:W-:Y:S01]  /*3820*/  F2FP.SATFINITE.E4M3.F32.PACK_AB_MERGE_C R154, R55, R54, R82 ;  /* 0x00000036379a723e */ /* 0x000fe20004807052 */
[----:B------:R-:W1:Y:S01]  /*3830*/  MUFU.EX2 R86, R86 ;  /* 0x0000005600567308 */ /* 0x000e620000000800 */
[----:B---3--:R-:W-:Y:S01]  /*3840*/  FADD.FTZ R68, R72, R69 ;  /* 0x0000004548447221 */ /* 0x008fe20000010000 */
[----:B------:R-:W-:Y:S01]  /*3850*/  FADD.FTZ R90, R20, R91 ;  /* 0x0000005b145a7221 */ /* 0x000fe20000010000 */
[----:B------:R-:W-:-:S03]  /*3860*/  CS2R R54, SRZ ;  /* 0x0000000000367805 */ /* 0x000fc6000001ff00 */
[----:B------:R-:W-:Y:S02]  /*3870*/  FADD.FTZ R91, R21, R90 ;  /* 0x0000005a155b7221 */ /* 0x000fe40000010000 */
[----:B------:R-:W3:Y:S01]  /*3880*/  MUFU.EX2 R87, R87 ;  /* 0x0000005700577308 */ /* 0x000ee20000000800 */
[----:B--2---:R-:W-:Y:S01]  /*3890*/  FADD.FTZ R69, R73, R68 ;  /* 0x0000004449457221 */ /* 0x004fe20000010000 */
[----:B------:R-:W-:-:S06]  /*38a0*/  FFMA.FTZ R68, R28, UR48, -R75 ;  /* 0x000000301c447c23 */ /* 0x000fcc000801084b */
[----:B------:R-:W2:Y:S01]  /*38b0*/  MUFU.EX2 R76, R76 ;  /* 0x0000004c004c7308 */ /* 0x000ea20000000800 */
[----:B-1----:R-:W-:Y:S01]  /*38c0*/  FADD.FTZ R88, R86, R69 ;  /* 0x0000004556587221 */ /* 0x002fe20000010000 */
[----:B------:R-:W-:-:S06]  /*38d0*/  FFMA.FTZ R69, R29, UR48, -R75 ;  /* 0x000000301d457c23 */ /* 0x000fcc000801084b */
[----:B------:R-:W1:Y:S01]  /*38e0*/  MUFU.EX2 R77, R77 ;  /* 0x0000004d004d7308 */ /* 0x000e620000000800 */
[C---:B---3--:R-:W-:Y:S01]  /*38f0*/  FADD.FTZ R89, R87.reuse, R88 ;  /* 0x0000005857597221 */ /* 0x048fe20000010000 */
[----:B------:R-:W-:-:S04]  /*3900*/  F2FP.SATFINITE.E4M3.F32.PACK_AB_MERGE_C R86, R87, R86, RZ ;  /* 0x000000565756723e */ /* 0x000fc800048070ff */
[----:B------:R-:W-:Y:S02]  /*3910*/  F2FP.SATFINITE.E4M3.F32.PACK_AB_MERGE_C R148, R73, R72, R86 ;  /* 0x000000484994723e */ /* 0x000fe40004807056 */
[----:B------:R-:W3:Y:S01]  /*3920*/  MUFU.EX2 R80, R80 ;  /* 0x0000005000507308 */ /* 0x000ee20000000800 */
[----:B--2---:R-:W-:-:S07]  /*3930*/  FADD.FTZ R88, R76, R89 ;  /* 0x000000594c587221 */ /* 0x004fce0000010000 */
[----:B------:R-:W2:Y:S01]  /*3940*/  MUFU.EX2 R81, R81 ;  /* 0x0000005100517308 */ /* 0x000ea20000000800 */
[----:B-1----:R-:W-:Y:S01]  /*3950*/  FADD.FTZ R89, R77, R88 ;  /* 0x000000584d597221 */ /* 0x002fe20000010000 */
[----:B------:R-:W-:-:S04]  /*3960*/  FADD.FTZ R88, R22, R91 ;  /* 0x0000005b16587221 */ /* 0x000fc80000010000 */
[----:B------:R-:W-:Y:S02]  /*3970*/  FADD.FTZ R75, R23, R88 ;  /* 0x00000058174b7221 */ /* 0x000fe40000010000 */
[----:B------:R-:W1:Y:S02]  /*3980*/  MUFU.EX2 R56, R56 ;  /* 0x0000003800387308 */ /* 0x000e640000000800 */
[----:B------:R-:W-:-:S04]  /*3990*/  FADD.FTZ R14, R40, R75 ;  /* 0x0000004b280e7221 */ /* 0x000fc80000010000 */
[----:B------:R-:W-:Y:S01]  /*39a0*/  FADD.FTZ R13, R41, R14 ;  /* 0x0000000e290d7221 */ /* 0x000fe20000010000 */
[C---:B------:R-:W-:Y:S01]  /*39b0*/  F2FP.SATFINITE.E4M3.F32.PACK_AB_MERGE_C R41, R48.reuse, R41, RZ ;  /* 0x000000293029723e */ /* 0x040fe200048070ff */
[----:B------:R-:W4:Y:S02]  /*39c0*/  MUFU.EX2 R57, R57 ;  /* 0x0000003900397308 */ /* 0x000f240000000800 */
[----:B------:R-:W-:Y:S01]  /*39d0*/  FADD.FTZ R48, R48, R13 ;  /* 0x0000000d30307221 */ /* 0x000fe20000010000 */
[----:B------:R-:W-:Y:S02]  /*39e0*/  F2FP.SATFINITE.E4M3.F32.PACK_AB_MERGE_C R145, R40, R23, R41 ;  /* 0x000000172891723e */ /* 0x000fe40004807029 */
[----:B------:R-:W-:Y:S01]  /*39f0*/  CS2R R40, SRZ ;  /* 0x0000000000287805 */ /* 0x000fe2000001ff00 */
[----:B------:R-:W-:Y:S02]  /*3a00*/  FADD.FTZ R13, R49, R48 ;  /* 0x00000030310d7221 */ /* 0x000fe40000010000 */
[----:B------:R-:W5:Y:S02]  /*3a10*/  MUFU.EX2 R84, R84 ;  /* 0x0000005400547308 */ /* 0x000f640000000800 */
[----:B------:R-:W-:-:S04]  /*3a20*/  FADD.FTZ R14, R24, R13 ;  /* 0x0000000d180e7221 */ /* 0x000fc80000010000 */
[----:B------:R-:W-:Y:S01]  /*3a30*/  FADD.FTZ R13, R25, R14 ;  /* 0x0000000e190d7221 */ /* 0x000fe20000010000 */
[C---:B------:R-:W-:Y:S01]  /*3a40*/  F2FP.SATFINITE.E4M3.F32.PACK_AB_MERGE_C R25, R32.reuse, R25, RZ ;  /* 0x000000192019723e */ /* 0x040fe200048070ff */
[----:B------:R3:W-:Y:S02]  /*3a50*/  MUFU.EX2 R28, R62 ;  /* 0x0000003e001c7308 */ /* 0x0007e40000000800 */
[----:B------:R-:W-:Y:S01]  /*3a60*/  FADD.FTZ R32, R32, R13 ;  /* 0x0000000d20207221 */ /* 0x000fe20000010000 */
[----:B------:R-:W-:Y:S02]  /*3a70*/  F2FP.SATFINITE.E4M3.F32.PACK_AB_MERGE_C R147, R24, R49, R25 ;  /* 0x000000311893723e */ /* 0x000fe40004807019 */
[----:B------:R-:W-:Y:S02]  /*3a80*/  CS2R R24, SRZ ;  /* 0x0000000000187805 */ /* 0x000fe4000001ff00 */
[----:B------:R-:W-:Y:S01]  /*3a90*/  CS2R R48, SRZ ;  /* 0x0000000000307805 */ /* 0x000fe2000001ff00 */
[----:B------:R-:W0:Y:S01]  /*3aa0*/  MUFU.EX2 R85, R85 ;  /* 0x0000005500557308 */ /* 0x000e220000000800 */
[----:B---3--:R-:W-:Y:S01]  /*3ab0*/  FADD.FTZ R62, R80, R89 ;  /* 0x00000059503e7221 */ /* 0x008fe20000010000 */
[----:B--2---:R-:W-:-:S03]  /*3ac0*/  F2FP.SATFINITE.E4M3.F32.PACK_AB_MERGE_C R80, R81, R80, RZ ;  /* 0x000000505150723e */ /* 0x004fc600048070ff */
[----:B------:R-:W-:Y:S01]  /*3ad0*/  FADD.FTZ R9, R81, R62 ;  /* 0x0000003e51097221 */ /* 0x000fe20000010000 */
[----:B------:R-:W-:Y:S02]  /*3ae0*/  F2FP.SATFINITE.E4M3.F32.PACK_AB_MERGE_C R150, R77, R76, R80 ;  /* 0x0000004c4d96723e */ /* 0x000fe40004807050 */
[----:B------:R-:W2:Y:S01]  /*3af0*/  MUFU.EX2 R60, R60 ;  /* 0x0000003c003c7308 */ /* 0x000ea20000000800 */
[----:B-1----:R-:W-:-:S04]  /*3b00*/  FADD.FTZ R10, R56, R9 ;  /* 0x00000009380a7221 */ /* 0x002fc80000010000 */
[----:B----4-:R-:W-:-:S03]  /*3b10*/  FADD.FTZ R9, R57, R10 ;  /* 0x0000000a39097221 */ /* 0x010fc60000010000 */
[----:B------:R-:W1:Y:S01]  /*3b20*/  MUFU.EX2 R61, R61 ;  /* 0x0000003d003d7308 */ /* 0x000e620000000800 */
[----:B-----5:R-:W-:Y:S01]  /*3b30*/  FADD.FTZ R10, R84, R9 ;  /* 0x00000009540a7221 */ /* 0x020fe20000010000 */
[----:B0-----:R-:W-:-:S03]  /*3b40*/  F2FP.SATFINITE.E4M3.F32.PACK_AB_MERGE_C R84, R85, R84, RZ ;  /* 0x000000545554723e */ /* 0x001fc600048070ff */
[----:B------:R-:W-:Y:S01]  /*3b50*/  FADD.FTZ R9, R85, R10 ;  /* 0x0000000a55097221 */ /* 0x000fe20000010000 */
[----:B------:R-:W-:Y:S02]  /*3b60*/  F2FP.SATFINITE.E4M3.F32.PACK_AB_MERGE_C R144, R57, R56, R84 ;  /* 0x000000383990723e */ /* 0x000fe40004807054 */
[----:B------:R-:W0:Y:S01]  /*3b70*/  MUFU.EX2 R64, R64 ;  /* 0x0000004000407308 */ /* 0x000e220000000800 */
[----:B--2---:R-:W-:-:S07]  /*3b80*/  FADD.FTZ R10, R60, R9 ;  /* 0x000000093c0a7221 */ /* 0x004fce0000010000 */
[----:B------:R-:W2:Y:S01]  /*3b90*/  MUFU.EX2 R65, R65 ;  /* 0x0000004100417308 */ /* 0x000ea20000000800 */
[----:B-1----:R-:W-:-:S07]  /*3ba0*/  FADD.FTZ R9, R61, R10 ;  /* 0x0000000a3d097221 */ /* 0x002fce0000010000 */
[----:B------:R-:W1:Y:S01]  /*3bb0*/  MUFU.EX2 R59, R59 ;  /* 0x0000003b003b7308 */ /* 0x000e620000000800 */
[----:B0-----:R-:W-:Y:S01]  /*3bc0*/  FADD.FTZ R8, R64, R9 ;  /* 0x0000000940087221 */ /* 0x001fe20000010000 */
[----:B------:R-:W-:-:S06]  /*3bd0*/  FADD.FTZ R9, R33, R32 ;  /* 0x0000002021097221 */ /* 0x000fcc0000010000 */
[----:B------:R-:W0:Y:S01]  /*3be0*/  MUFU.EX2 R58, R58 ;  /* 0x0000003a003a7308 */ /* 0x000e220000000800 */
[C---:B--2---:R-:W-:Y:S01]  /*3bf0*/  FADD.FTZ R8, R65.reuse, R8 ;  /* 0x0000000841087221 */ /* 0x044fe20000010000 */
[----:B------:R-:W-:-:S04]  /*3c00*/  F2FP.SATFINITE.E4M3.F32.PACK_AB_MERGE_C R64, R65, R64, RZ ;  /* 0x000000404140723e */ /* 0x000fc800048070ff */
[----:B------:R-:W-:Y:S02]  /*3c10*/  F2FP.SATFINITE.E4M3.F32.PACK_AB_MERGE_C R146, R61, R60, R64 ;  /* 0x0000003c3d92723e */ /* 0x000fe40004807040 */
[----:B------:R-:W2:Y:S01]  /*3c20*/  MUFU.EX2 R44, R44 ;  /* 0x0000002c002c7308 */ /* 0x000ea20000000800 */
[----:B-1----:R-:W-:Y:S01]  /*3c30*/  FADD.FTZ R7, R59, R8 ;  /* 0x000000083b077221 */ /* 0x002fe20000010000 */
[----:B------:R-:W-:-:S04]  /*3c40*/  FADD.FTZ R8, R36, R9 ;  /* 0x0000000924087221 */ /* 0x000fc80000010000 */
[----:B------:R-:W-:Y:S01]  /*3c50*/  FADD.FTZ R9, R37, R8 ;  /* 0x0000000825097221 */ /* 0x000fe20000010000 */
[----:B------:R-:W-:Y:S01]  /*3c60*/  F2FP.SATFINITE.E4M3.F32.PACK_AB_MERGE_C R37, R42, R37, RZ ;  /* 0x000000252a25723e */ /* 0x000fe200048070ff */
[----:B------:R-:W1:Y:S01]  /*3c70*/  MUFU.EX2 R45, R45 ;  /* 0x0000002d002d7308 */ /* 0x000e620000000800 */
[----:B0-----:R-:W-:Y:S01]  /*3c80*/  FADD.FTZ R7, R58, R7 ;  /* 0x000000073a077221 */ /* 0x001fe20000010000 */
[----:B------:R-:W-:Y:S01]  /*3c90*/  FADD.FTZ R42, R42, R9 ;  /* 0x000000092a2a7221 */ /* 0x000fe20000010000 */
[----:B------:R-:W-:Y:S02]  /*3ca0*/  F2FP.SATFINITE.E4M3.F32.PACK_AB_MERGE_C R141, R36, R33, R37 ;  /* 0x00000021248d723e */ /* 0x000fe40004807025 */
[----:B------:R-:W-:Y:S02]  /*3cb0*/  CS2R R32, SRZ ;  /* 0x0000000000207805 */ /* 0x000fe4000001ff00 */
[----:B------:R-:W-:Y:S01]  /*3cc0*/  CS2R R36, SRZ ;  /* 0x0000000000247805 */ /* 0x000fe2000001ff00 */
[----:B------:R-:W0:Y:S01]  /*3cd0*/  MUFU.EX2 R46, R46 ;  /* 0x0000002e002e7308 */ /* 0x000e220000000800 */
[----:B--2---:R-:W-:Y:S01]  /*3ce0*/  FADD.FTZ R8, R44, R7 ;  /* 0x000000072c087221 */ /* 0x004fe20000010000 */
[----:B------:R-:W-:-:S06]  /*3cf0*/  FADD.FTZ R7, R43, R42 ;  /* 0x0000002a2b077221 */ /* 0x000fcc0000010000 */
[----:B------:R-:W2:Y:S01]  /*3d00*/  MUFU.EX2 R29, R63 ;  /* 0x0000003f001d7308 */ /* 0x000ea20000000800 */
[C---:B-1----:R-:W-:Y:S01]  /*3d10*/  F2FP.SATFINITE.E4M3.F32.PACK_AB_MERGE_C R44, R45.reuse, R44, RZ ;  /* 0x0000002c2d2c723e */ /* 0x042fe200048070ff */
[----:B------:R-:W-:-:S03]  /*3d20*/  FADD.FTZ R45, R45, R8 ;  /* 0x000000082d2d7221 */ /* 0x000fc60000010000 */
[----:B------:R-:W-:Y:S01]  /*3d30*/  F2FP.SATFINITE.E4M3.F32.PACK_AB_MERGE_C R140, R58, R59, R44 ;  /* 0x0000003b3a8c723e */ /* 0x000fe2000480702c */
[----:B------:R-:W-:Y:S01]  /*3d40*/  FADD.FTZ R8, R28, R45 ;  /* 0x0000002d1c087221 */ /* 0x000fe20000010000 */
[----:B------:R-:W-:Y:S01]  /*3d50*/  CS2R R44, SRZ ;  /* 0x00000000002c7805 */ /* 0x000fe2000001ff00 */
[----:B------:R-:W-:Y:S01]  /*3d60*/  MUFU.EX2 R47, R47 ;  /* 0x0000002f002f7308 */ /* 0x000fe20000000800 */
[----:B0-----:R-:W-:-:S07]  /*3d70*/  FADD.FTZ R10, R46, R7 ;  /* 0x000000072e0a7221 */ /* 0x001fce0000010000 */
[----:B------:R-:W0:Y:S01]  /*3d80*/  MUFU.EX2 R50, R50 ;  /* 0x0000003200327308 */ /* 0x000e220000000800 */
[----:B--2---:R-:W-:-:S07]  /*3d90*/  FADD.FTZ R7, R29, R8 ;  /* 0x000000081d077221 */ /* 0x004fce0000010000 */
[----:B------:R-:W1:Y:S08]  /*3da0*/  MUFU.EX2 R52, R52 ;  /* 0x0000003400347308 */ /* 0x000e700000000800 */
[----:B------:R-:W2:Y:S01]  /*3db0*/  MUFU.EX2 R53, R53 ;  /* 0x0000003500357308 */ /* 0x000ea20000000800 */
[----:B0-----:R-:W-:Y:S01]  /*3dc0*/  F2FP.SATFINITE.E4M3.F32.PACK_AB_MERGE_C R9, R50, R47, RZ ;  /* 0x0000002f3209723e */ /* 0x001fe200048070ff */
[----:B------:R-:W-:-:S03]  /*3dd0*/  FADD.FTZ R47, R47, R10 ;  /* 0x0000000a2f2f7221 */ /* 0x000fc60000010000 */
[----:B------:R-:W-:Y:S01]  /*3de0*/  F2FP.SATFINITE.E4M3.F32.PACK_AB_MERGE_C R143, R46, R43, R9 ;  /* 0x0000002b2e8f723e */ /* 0x000fe20004807009 */
[----:B------:R-:W-:Y:S01]  /*3df0*/  FADD.FTZ R47, R50, R47 ;  /* 0x0000002f322f7221 */ /* 0x000fe20000010000 */
[----:B------:R-:W-:Y:S01]  /*3e00*/  CS2R R42, SRZ ;  /* 0x00000000002a7805 */ /* 0x000fe2000001ff00 */
[----:B------:R-:W-:Y:S01]  /*3e10*/  MUFU.EX2 R30, R30 ;  /* 0x0000001e001e7308 */ /* 0x000fe20000000800 */
[----:B-1----:R-:W-:Y:S01]  /*3e20*/  FADD.FTZ R8, R52, R7 ;  /* 0x0000000734087221 */ /* 0x002fe20000010000 */
[----:B------:R-:W-:-:S06]  /*3e30*/  CS2R R50, SRZ ;  /* 0x0000000000327805 */ /* 0x000fcc000001ff00 */
[----:B------:R-:W0:Y:S01]  /*3e40*/  MUFU.EX2 R31, R31 ;  /* 0x0000001f001f7308 */ /* 0x000e220000000800 */
[C---:B--2---:R-:W-:Y:S01]  /*3e50*/  F2FP.SATFINITE.E4M3.F32.PACK_AB_MERGE_C R52, R53.reuse, R52, RZ ;  /* 0x000000343534723e */ /* 0x044fe200048070ff */
[----:B------:R-:W-:-:S03]  /*3e60*/  FADD.FTZ R53, R53, R8 ;  /* 0x0000000835357221 */ /* 0x000fc60000010000 */
[----:B------:R-:W-:Y:S02]  /*3e70*/  F2FP.SATFINITE.E4M3.F32.PACK_AB_MERGE_C R142, R29, R28, R52 ;  /* 0x0000001c1d8e723e */ /* 0x000fe40004807034 */
[----:B------:R-:W-:Y:S01]  /*3e80*/  CS2R R28, SRZ ;  /* 0x00000000001c7805 */ /* 0x000fe2000001ff00 */
[----:B------:R-:W1:Y:S08]  /*3e90*/  MUFU.EX2 R26, R26 ;  /* 0x0000001a001a7308 */ /* 0x000e700000000800 */
[----:B------:R-:W2:Y:S01]  /*3ea0*/  MUFU.EX2 R66, R66 ;  /* 0x0000004200427308 */ /* 0x000ea20000000800 */
[----:B0-----:R-:W-:-:S07]  /*3eb0*/  F2FP.SATFINITE.E4M3.F32.PACK_AB_MERGE_C R7, R31, R30, RZ ;  /* 0x0000001e1f07723e */ /* 0x001fce00048070ff */
[----:B------:R-:W0:Y:S01]  /*3ec0*/  MUFU.EX2 R27, R27 ;  /* 0x0000001b001b7308 */ /* 0x000e220000000800 */
[----:B-1----:R-:W-:Y:S01]  /*3ed0*/  FADD.FTZ R8, R26, R47 ;  /* 0x0000002f1a087221 */ /* 0x002fe20000010000 */
[----:B------:R-:W-:-:S06]  /*3ee0*/  CS2R R46, SRZ ;  /* 0x00000000002e7805 */ /* 0x000fcc000001ff00 */
[----:B------:R-:W1:Y:S01]  /*3ef0*/  MUFU.EX2 R67, R67 ;  /* 0x0000004300437308 */ /* 0x000e620000000800 */
[----:B--2---:R-:W-:Y:S01]  /*3f00*/  FADD.FTZ R2, R66, R53 ;  /* 0x0000003542027221 */ /* 0x004fe20000010000 */
[----:B------:R-:W-:-:S06]  /*3f10*/  CS2R R52, SRZ ;  /* 0x0000000000347805 */ /* 0x000fcc000001ff00 */
[----:B------:R-:W2:Y:S01]  /*3f20*/  MUFU.EX2 R68, R68 ;  /* 0x0000004400447308 */ /* 0x000ea20000000800 */
[C---:B0-----:R-:W-:Y:S01]  /*3f30*/  F2FP.SATFINITE.E4M3.F32.PACK_AB_MERGE_C R137, R27.reuse, R26, R7 ;  /* 0x0000001a1b89723e */ /* 0x041fe20004807007 */
[----:B------:R-:W-:-:S04]  /*3f40*/  FADD.FTZ R27, R27, R8 ;  /* 0x000000081b1b7221 */ /* 0x000fc80000010000 */
[----:B------:R-:W-:Y:S01]  /*3f50*/  FADD.FTZ R30, R30, R27 ;  /* 0x0000001b1e1e7221 */ /* 0x000fe20000010000 */
[----:B------:R-:W-:Y:S01]  /*3f60*/  CS2R R26, SRZ ;  /* 0x00000000001a7805 */ /* 0x000fe2000001ff00 */
        /* <DEDUP_REMOVED lines=13> */
[----:B0-----:R-:W-:Y:S01]  /*4040*/  FADD.FTZ R8, R34, R31 ;  /* 0x0000001f22087221 */ /* 0x001fe20000010000 */
[----:B------:R-:W-:-:S06]  /*4050*/  CS2R R30, SRZ ;  /* 0x00000000001e7805 */ /* 0x000fcc000001ff00 */
[----:B------:R-:W0:Y:S01]  /*4060*/  MUFU.EX2 R71, R71 ;  /* 0x0000004700477308 */ /* 0x000e220000000800 */
[----:B--2---:R-:W-:-:S07]  /*4070*/  FADD.FTZ R2, R70, R69 ;  /* 0x0000004546027221 */ /* 0x004fce0000010000 */
[----:B------:R-:W-:Y:S01]  /*4080*/  MUFU.EX2 R39, R39 ;  /* 0x0000002700277308 */ /* 0x000fe20000000800 */
[C---:B-1----:R-:W-:Y:S01]  /*4090*/  F2FP.SATFINITE.E4M3.F32.PACK_AB_MERGE_C R139, R35.reuse, R34, R7 ;  /* 0x00000022238b723e */ /* 0x042fe20004807007 */
[----:B------:R-:W-:-:S04]  /*40a0*/  FADD.FTZ R35, R35, R8 ;  /* 0x0000000823237221 */ /* 0x000fc80000010000 */
[----:B------:R-:W-:Y:S01]  /*40b0*/  FADD.FTZ R38, R38, R35 ;  /* 0x0000002326267221 */ /* 0x000fe20000010000 */
[----:B------:R-:W-:Y:S01]  /*40c0*/  CS2R R34, SRZ ;  /* 0x0000000000227805 */ /* 0x000fe2000001ff00 */
[----:B------:R-:W1:Y:S01]  /*40d0*/  MUFU.EX2 R74, R74 ;  /* 0x0000004a004a7308 */ /* 0x000e620000000800 */
[----:B0-----:R-:W-:Y:S01]  /*40e0*/  FADD.FTZ R2, R71, R2 ;  /* 0x0000000247027221 */ /* 0x001fe20000010000 */
[----:B-1----:R-:W-:-:S03]  /*40f0*/  F2FP.SATFINITE.E4M3.F32.PACK_AB_MERGE_C R7, R74, R39, RZ ;  /* 0x000000274a07723e */ /* 0x002fc600048070ff */
[----:B------:R-:W-:Y:S01]  /*4100*/  FADD.FTZ R39, R39, R2 ;  /* 0x0000000227277221 */ /* 0x000fe20000010000 */
[----:B------:R-:W-:Y:S01]  /*4110*/  FADD.FTZ R2, R3, R38 ;  /* 0x0000002603027221 */ /* 0x000fe20000010000 */
[----:B------:R-:W-:Y:S02]  /*4120*/  F2FP.SATFINITE.E4M3.F32.PACK_AB_MERGE_C R138, R71, R70, R7 ;  /* 0x00000046478a723e */ /* 0x000fe40004807007 */
[----:B------:R-:W-:Y:S01]  /*4130*/  FADD.FTZ R3, R74, R39 ;  /* 0x000000274a037221 */ /* 0x000fe20000010000 */
        /* <DEDUP_REMOVED lines=24> */
.L_x_12604:
[----:B------:R-:W-:-:S04]  /*42c0*/  UISETP.NE.AND UP1, UPT, UR21, 0x1, UPT ;  /* 0x000000011500788c */ /* 0x000fc8000bf25270 */
[----:B------:R-:W-:-:S04]  /*42d0*/  USEL UR9, URZ, 0x1, UP1 ;  /* 0x000000013f097887 */ /* 0x000fc80008800000 */
[----:B------:R-:W-:Y:S01]  /*42e0*/  ULOP3.LUT UR9, UR20, UR9, URZ, 0x3c, !UPT ;  /* 0x0000000914097292 */ /* 0x000fe2000f8e3c3f */
[----:B------:R-:W-:Y:S11]  /*42f0*/  @!P0 BRA `(.L_x_12595) ;  /* 0x0000000000048947 */ /* 0x000ff60003800000 */
[----:B------:R-:W-:Y:S01]  /*4300*/  BPT.TRAP 0x1 ;  /* 0x000000040000795c */ /* 0x000fe20000300000 */
.L_x_12595:
        /* <DEDUP_REMOVED lines=9> */
.L_x_12596:
[----:B-1----:R-:W-:Y:S05]  /*43a0*/  @P3 BRA `(.L_x_12597) ;  /* 0x0000000000083947 */ /* 0x002fea0003800000 */
[----:B------:R-:W1:Y:S02]  /*43b0*/  SYNCS.PHASECHK.TRANS64.TRYWAIT P3, [UR19+0x12430], R5 ;  /* 0x01243005ff0075a7 */ /* 0x000e640008060153 */
[----:B-1----:R-:W-:Y:S05]  /*43c0*/  @!P3 BRA `(.L_x_12598) ;  /* 0x000000a0005cb947 */ /* 0x002fea0003800000 */
.L_x_12597:
        /* <DEDUP_REMOVED lines=64> */
.L_x_12599:
[----:B------:R-:W-:Y:S01]  /*47d0*/  ULEA UR13, UR21, UR49, 0x3 ;  /* 0x00000031150d7291 */ /* 0x000fe2000f8e183f */
[----:B01----:R-:W-:-:S05]  /*47e0*/  IMAD.U32 R5, RZ, RZ, UR20 ;  /* 0x00000014ff057e24 */ /* 0x003fca000f8e00ff */
[----:B------:R-:W-:-:S04]  /*47f0*/  SHF.L.U32 R5, R5, 0x1f, RZ ;  /* 0x0000001f05057819 */ /* 0x000fc800000006ff */
[----:B------:R0:W1:Y:S01]  /*4800*/  SYNCS.PHASECHK.TRANS64.TRYWAIT P3, [UR13+0x12450], R5 ;  /* 0x01245005ff0075a7 */ /* 0x000062000806014d */
[----:B------:R-:W-:Y:S05]  /*4810*/  @!P0 BRA `(.L_x_12600) ;  /* 0x0000000000048947 */ /* 0x000fea0003800000 */
[----:B------:R-:W-:Y:S01]  /*4820*/  BPT.TRAP 0x1 ;  /* 0x000000040000795c */ /* 0x000fe20000300000 */
.L_x_12600:
[----:B-1----:R-:W-:Y:S05]  /*4830*/  @P3 BRA `(.L_x_12601) ;  /* 0x0000000000083947 */ /* 0x002fea0003800000 */
[----:B------:R-:W1:Y:S02]  /*4840*/  SYNCS.PHASECHK.TRANS64.TRYWAIT P3, [UR13+0x12450], R5 ;  /* 0x01245005ff0075a7 */ /* 0x000e64000806014d */
[----:B-1----:R-:W-:Y:S05]  /*4850*/  @!P3 BRA `(.L_x_12602) ;  /* 0x0000009c0050b947 */ /* 0x002fea0003800000 */
.L_x_12601:
[----:B------:R-:W-:Y:S01]  /*4860*/  @UP0 ULDC UR6, c[0x0][0x44c] ;  /* 0x0001130000060ab9 */ /* 0x000fe20000000800 */
[----:B------:R-:W-:Y:S01]  /*4870*/  IMAD.MOV.U32 R9, RZ, RZ, R0 ;  /* 0x000000ffff097224 */ /* 0x000fe200078e0000 */
[----:B------:R-:W-:Y:S01]  /*4880*/  WARPGROUP.ARRIVE ;  /* 0x00000000000079c5 */ /* 0x000fe20000000000 */
[----:B01----:R-:W-:Y:S01]  /*4890*/  @P2 IMAD.HI.U32 R5, R0, UR6, RZ ;  /* 0x0000000600052c27 */ /* 0x003fe2000f8e00ff */
[----:B------:R-:W-:Y:S01]  /*48a0*/  @UP0 ULDC UR6, c[0x0][0x450] ;  /* 0x0001140000060ab9 */ /* 0x000fe20000000800 */
[----:B------:R-:W-:Y:S02]  /*48b0*/  UMOV UR7, 0xc0000010 ;  /* 0xc000001000077882 */ /* 0x000fe40000000000 */
[----:B------:R-:W-:Y:S01]  /*48c0*/  IMAD.U32 R10, RZ, RZ, UR18 ;  /* 0x00000012ff0a7e24 */ /* 0x000fe2000f8e00ff */
[----:B------:R-:W-:Y:S01]  /*48d0*/  @P2 SHF.R.U32.HI R9, RZ, UR6, R5 ;  /* 0x00000006ff092c19 */ /* 0x000fe20008011605 */
[----:B------:R-:W-:Y:S01]  /*48e0*/  UMOV UR6, 0x1 ;  /* 0x0000000100067882 */ /* 0x000fe20000000000 */
[----:B------:R-:W-:Y:S01]  /*48f0*/  IMAD.MOV.U32 R5, RZ, RZ, -0x2 ;  /* 0xfffffffeff057424 */ /* 0x000fe200078e00ff */
[----:B------:R-:W-:Y:S01]  /*4900*/  UIMAD UR6, UR50, -0xa0, UR6 ;  /* 0xffffff60320678a4 */ /* 0x000fe2000f8e0206 */
        /* <DEDUP_REMOVED lines=10> */
[----:B0-----:R-:W-:-:S04]  /*49b0*/  IADD3 R6, R6, -UR17, R5 ;  /* 0x8000001106067c10 */ /* 0x001fc8000fffe005 */
[C---:B------:R-:W-:Y:S02]  /*49c0*/  ISETP.GT.AND P3, PT, R6.reuse, RZ, PT ;  /* 0x000000ff0600720c */ /* 0x040fe40003f64270 */
[----:B------:R-:W-:Y:S01]  /*49d0*/  UMOV UR6, UR12 ;  /* 0x0000000c00067c82 */ /* 0x000fe20008000000 */
[----:B------:R-:W-:Y:S01]  /*49e0*/  ISETP.GT.AND P4, PT, R6, 0x1, PT ;  /* 0x000000010600780c */ /* 0x000fe20003f84270 */
[----:B------:R-:W-:Y:S01]  /*49f0*/  QGMMA.64x64x32.F32.E4M3.E4M3 R24, R152, gdesc[UR4], R24, gsb0 ;  /* 0x00e0000498187df3 */ /* 0x000fe20008000818 */
[----:B------:R-:W-:Y:S01]  /*4a00*/  FSEL R11, R120, -INF , P3 ;  /* 0xff800000780b7808 */ /* 0x000fe20001800000 */
[----:B------:R-:W-:Y:S01]  /*4a10*/  UIADD3 UR6, UR12, 0x80, URZ ;  /* 0x000000800c067890 */ /* 0x000fe2000fffe03f */
[----:B------:R-:W-:Y:S01]  /*4a20*/  ISETP.GT.AND P3, PT, R6, 0x8, PT ;  /* 0x000000080600780c */ /* 0x000fe20003f64270 */
[----:B------:R-:W-:Y:S01]  /*4a30*/  UMOV UR7, 0xc0000010 ;  /* 0xc000001000077882 */ /* 0x000fe20000000000 */
        /* <DEDUP_REMOVED lines=43> */
[----:B------:R-:W-:Y:S01]  /*4cf0*/  QGMMA.64x64x32.F32.E4M3.E4M3 R24, R148, gdesc[UR4], R24, gsb0 ;  /* 0x00e0000494187df3 */ /* 0x000fe20008000818 */
[----:B------:R-:W-:Y:S01]  /*4d00*/  ISETP.GT.AND P3, PT, R6, 0x40, PT ;  /* 0x000000400600780c */ /* 0x000fe20003f64270 */
[----:B------:R-:W-:Y:S01]  /*4d10*/  UIADD3 UR6, UR12, 0x100, URZ ;  /* 0x000001000c067890 */ /* 0x000fe2000fffe03f */
[----:B------:R-:W-:Y:S01]  /*4d20*/  FSEL R117, R117, -INF , P4 ;  /* 0xff80000075757808 */ /* 0x000fe20002000000 */
[----:B------:R-:W-:Y:S01]  /*4d30*/  UMOV UR7, 0xc0000010 ;  /* 0xc000001000077882 */ /* 0x000fe20000000000 */
        /* <DEDUP_REMOVED lines=43> */
[----:B------:R-:W-:Y:S01]  /*4ff0*/  QGMMA.64x64x32.F32.E4M3.E4M3 R24, R144, gdesc[UR4], R24, gsb0 ;  /* 0x00e0000490187df3 */ /* 0x000fe20008000818 */
        /* <DEDUP_REMOVED lines=32> */
[----:B------:R-:W-:Y:S02]  /*5200*/  FMNMX.FTZ R6, R68, R13, !PT ;  /* 0x0000000d44067209 */ /* 0x000fe40007810000 */
[----:B-1----:R-:W-:Y:S02]  /*5210*/  IADD3 R5, R18, -UR17, R5 ;  /* 0x8000001112057c10 */ /* 0x002fe4000fffe005 */
[----:B------:R-:W-:Y:S02]  /*5220*/  FMNMX.FTZ R13, R69, R6, !PT ;  /* 0x00000006450d7209 */ /* 0x000fe40007810000 */
[----:B------:R-:W-:-:S02]  /*5230*/  ISETP.GT.AND P4, PT, R5, RZ, PT ;  /* 0x000000ff0500720c */ /* 0x000fc40003f84270 */
[C---:B------:R-:W-:Y:S01]  /*5240*/  ISETP.GT.AND P5, PT, R5.reuse, 0x1, PT ;  /* 0x000000010500780c */ /* 0x040fe20003fa4270 */
[----:B------:R-:W0:Y:S01]  /*5250*/  SHFL.BFLY PT, R6, R13, 0x2, 0x1f ;  /* 0x0c401f000d067f89 */ /* 0x000e2200000e0000 */
[----:B------:R-:W-:Y:S02]  /*5260*/  FSEL R122, R122, -INF , P4 ;  /* 0xff8000007a7a7808 */ /* 0x000fe40002000000 */
        /* <DEDUP_REMOVED lines=15> */
[----:B0-----:R-:W-:-:S02]  /*5360*/  FMNMX.FTZ R14, R13, R6, !PT ;  /* 0x000000060d0e7209 */ /* 0x001fc40007810000 */
[----:B------:R-:W-:Y:S02]  /*5370*/  FSEL R130, R130, -INF , P4 ;  /* 0xff80000082827808 */ /* 0x000fe40002000000 */
[----:B------:R-:W-:Y:S01]  /*5380*/  FMNMX.FTZ R19, R127, R20, !PT ;  /* 0x000000147f137209 */ /* 0x000fe20007810000 */
[----:B------:R-:W0:Y:S01]  /*5390*/  SHFL.BFLY PT, R15, R14, 0x1, 0x1f ;  /* 0x0c201f000e0f7f89 */ /* 0x000e2200000e0000 */
        /* <DEDUP_REMOVED lines=8> */
[----:B------:R-:W-:Y:S02]  /*5420*/  FMNMX.FTZ R22, R134, R21, !PT ;  /* 0x0000001586167209 */ /* 0x000fe40007810000 */
[----:B------:R-:W-:-:S02]  /*5430*/  ISETP.GT.AND P5, PT, R5, 0x21, PT ;  /* 0x000000210500780c */ /* 0x000fc40003fa4270 */
[----:B------:R-:W-:Y:S02]  /*5440*/  FSEL R106, R106, -INF , P4 ;  /* 0xff8000006a6a7808 */ /* 0x000fe40002000000 */
[----:B------:R-:W-:Y:S02]  /*5450*/  FMNMX.FTZ R21, R135, R22, !PT ;  /* 0x0000001687157209 */ /* 0x000fe40007810000 */
[----:B0-----:R-:W-:Y:S02]  /*5460*/  FMNMX.FTZ R6, R14, R15, !PT ;  /* 0x0000000f0e067209 */ /* 0x001fe40007810000 */
[----:B------:R-:W-:Y:S02]  /*5470*/  ISETP.GT.AND P4, PT, R5, 0x28, PT ;  /* 0x000000280500780c */ /* 0x000fe40003f84270 */
[C---:B------:R-:W-:Y:S01]  /*5480*/  FSETP.NEU.FTZ.AND P3, PT, R6.reuse, -INF , PT ;  /* 0xff8000000600780b */ /* 0x040fe20003f7d000 */
[----:B------:R-:W-:-:S01]  /*5490*/  FFMA.FTZ R10, R6, R17, -8 ;  /* 0xc1000000060a7423 */ /* 0x000fc20000010011 */
[----:B------:R-:W-:-:S02]  /*54a0*/  FSEL R107, R107, -INF , P5 ;  /* 0xff8000006b6b7808 */ /* 0x000fc40002800000 */
[C---:B------:R-:W-:Y:S02]  /*54b0*/  ISETP.GT.AND P5, PT, R5.reuse, 0x29, PT ;  /* 0x000000290500780c */ /* 0x040fe40003fa4270 */
[----:B------:R-:W-:Y:S02]  /*54c0*/  FSEL R10, R10, RZ, P3 ;  /* 0x000000ff0a0a7208 */ /* 0x000fe40001800000 */
[----:B------:R-:W-:Y:S02]  /*54d0*/  FSEL R110, R110, -INF , P4 ;  /* 0xff8000006e6e7808 */ /* 0x000fe40002000000 */
[----:B------:R-:W-:Y:S01]  /*54e0*/  ISETP.GT.AND P4, PT, R5, 0x30, PT ;  /* 0x000000300500780c */ /* 0x000fe20003f84270 */
[----:B------:R-:W-:-:S01]  /*54f0*/  FFMA.FTZ R17, R104, UR48, -R10 ;  /* 0x0000003068117c23 */ /* 0x000fc2000801080a */
[----:B------:R-:W-:Y:S01]  /*5500*/  FMNMX.FTZ R104, R106, R21, !PT ;  /* 0x000000156a687209 */ /* 0x000fe20007810000 */
[----:B------:R-:W-:-:S01]  /*5510*/  FFMA.FTZ R105, R105, UR48, -R10 ;  /* 0x0000003069697c23 */ /* 0x000fc2000801080a */
[----:B------:R-:W-:Y:S01]  /*5520*/  FSEL R111, R111, -INF , P5 ;  /* 0xff8000006f6f7808 */ /* 0x000fe20002800000 */
[----:B------:R-:W-:-:S01]  /*5530*/  FFMA.FTZ R19, R108, UR48, -R10 ;  /* 0x000000306c137c23 */ /* 0x000fc2000801080a */
[----:B------:R-:W-:Y:S01]  /*5540*/  FMNMX.FTZ R23, R107, R104, !PT ;  /* 0x000000686b177209 */ /* 0x000fe20007810000 */
[----:B------:R-:W-:Y:S01]  /*5550*/  MUFU.EX2 R20, R105 ;  /* 0x0000006900147308 */ /* 0x000fe20000000800 */
        /* <DEDUP_REMOVED lines=15> */
[----:B------:R1:W-:Y:S01]  /*5650*/  MUFU.EX2 R104, R113 ;  /* 0x0000007100687308 */ /* 0x0003e20000000800 */
[----:B------:R-:W-:Y:S01]  /*5660*/  FSEL R118, R118, -INF , P4 ;  /* 0xff80000076767808 */ /* 0x000fe20002000000 */
[--C-:B0-----:R-:W-:Y:S01]  /*5670*/  FFMA.FTZ R109, R97, UR48, -R10.reuse ;  /* 0x00000030616d7c23 */ /* 0x101fe2000801080a */
[----:B------:R-:W-:Y:S01]  /*5680*/  FMNMX.FTZ R105, R115, R108, !PT ;  /* 0x0000006c73697209 */ /* 0x000fe20007810000 */
[--C-:B------:R-:W-:Y:S01]  /*5690*/  FFMA.FTZ R11, R121, UR48, -R10.reuse ;  /* 0x00000030790b7c23 */ /* 0x100fe2000801080a */
[----:B------:R-:W-:Y:S01]  /*56a0*/  FSEL R119, R119, -INF , P5 ;  /* 0xff80000077777808 */ /* 0x000fe20002800000 */
[--C-:B------:R-:W-:Y:S01]  /*56b0*/  FFMA.FTZ R13, R124, UR48, -R10.reuse ;  /* 0x000000307c0d7c23 */ /* 0x100fe2000801080a */
[----:B------:R-:W-:Y:S01]  /*56c0*/  ISETP.GT.AND P4, PT, R5, 0x40, PT ;  /* 0x000000400500780c */ /* 0x000fe20003f84270 */
[--C-:B------:R-:W-:Y:S01]  /*56d0*/  FFMA.FTZ R14, R125, UR48, -R10.reuse ;  /* 0x000000307d0e7c23 */ /* 0x100fe2000801080a */
[----:B------:R-:W-:Y:S01]  /*56e0*/  FMNMX.FTZ R108, R118, R105, !PT ;  /* 0x00000069766c7209 */ /* 0x000fe20007810000 */
[--C-:B-1----:R-:W-:Y:S01]  /*56f0*/  FFMA.FTZ R113, R100, UR48, -R10.reuse ;  /* 0x0000003064717c23 */ /* 0x102fe2000801080a */
        /* <DEDUP_REMOVED lines=35> */
[----:B------:R-:W-:Y:S01]  /*5930*/  FFMA.FTZ R69, R69, UR48, -R10 ;  /* 0x0000003045457c23 */ /* 0x000fe2000801080a */
[----:B------:R-:W-:Y:S01]  /*5940*/  ISETP.GT.AND P5, PT, R5, 0x59, PT ;  /* 0x000000590500780c */ /* 0x000fe20003fa4270 */
[----:B------:R-:W-:Y:S01]  /*5950*/  MUFU.EX2 R12, R12 ;  /* 0x0000000c000c7308 */ /* 0x000fe20000000800 */
[----:B------:R-:W-:Y:S01]  /*5960*/  FSEL R102, R102, -INF , P4 ;  /* 0xff80000066667808 */ /* 0x000fe20002000000 */
[----:B------:R-:W-:-:S02]  /*5970*/  WARPGROUP.DEPBAR.LE gsb0, 0x0 ;  /* 0x00008000000079c5 */ /* 0x000fc40000010000 */
[----:B------:R-:W-:Y:S01]  /*5980*/  FMNMX.FTZ R105, R99, R112, !PT ;  /* 0x0000007063697209 */ /* 0x000fe20007810000 */
[----:B------:R-:W-:Y:S01]  /*5990*/  WARPGROUP.ARRIVE ;  /* 0x00000000000079c5 */ /* 0x000fe20000000000 */
[----:B------:R-:W-:Y:S02]  /*59a0*/  FSEL R103, R103, -INF , P5 ;  /* 0xff80000067677808 */ /* 0x000fe40002800000 */
[C---:B------:R-:W-:Y:S01]  /*59b0*/  ISETP.GT.AND P4, PT, R5.reuse, 0x60, PT ;  /* 0x000000600500780c */ /* 0x040fe20003f84270 */
[----:B------:R-:W-:Y:S01]  /*59c0*/  MUFU.EX2 R11, R11 ;  /* 0x0000000b000b7308 */ /* 0x000fe20000000800 */
[----:B------:R-:W-:Y:S01]  /*59d0*/  FMNMX.FTZ R112, R102, R105, !PT ;  /* 0x0000006966707209 */ /* 0x000fe20007810000 */
[----:B------:R-:W-:Y:S01]  /*59e0*/  QGMMA.64x64x32.F32.E4M3.E4M3 R24, R136, gdesc[UR4], R24, gsb0 ;  /* 0x00e0000488187df3 */ /* 0x000fe20008000818 */
        /* <DEDUP_REMOVED lines=25> */
[----:B------:R-:W-:Y:S01]  /*5b80*/  FMNMX.FTZ R105, R97, R112, !PT ;  /* 0x0000007061697209 */ /* 0x000fe20007810000 */
[----:B------:R-:W-:-:S01]  /*5b90*/  FFMA.FTZ R112, R101, UR48, -R10 ;  /* 0x0000003065707c23 */ /* 0x000fc2000801080a */
[----:B------:R-:W-:Y:S02]  /*5ba0*/  FSEL R100, R87, -INF , P5 ;  /* 0xff80000057647808 */ /* 0x000fe40002800000 */
[C---:B------:R-:W-:Y:S01]  /*5bb0*/  ISETP.GT.AND P4, PT, R5.reuse, 0x80, PT ;  /* 0x000000800500780c */ /* 0x040fe20003f84270 */
        /* <DEDUP_REMOVED lines=13> */
[----:B------:R-:W-:Y:S01]  /*5c90*/  FMNMX.FTZ R101, R59, R116, !PT ;  /* 0x000000743b657209 */ /* 0x000fe20007810000 */
[----:B------:R-:W-:-:S01]  /*5ca0*/  FFMA.FTZ R116, R73, UR48, -R10 ;  /* 0x0000003049747c23 */ /* 0x000fc2000801080a */
[----:B------:R-:W-:Y:S02]  /*5cb0*/  ISETP.GT.AND P4, PT, R5, 0x90, PT ;  /* 0x000000900500780c */ /* 0x000fe40003f84270 */
[----:B------:R-:W-:Y:S01]  /*5cc0*/  FSEL R72, R63, -INF , P5 ;  /* 0xff8000003f487808 */ /* 0x000fe20002800000 */
[----:B------:R-:W-:Y:S01]  /*5cd0*/  MUFU.EX2 R17, R17 ;  /* 0x0000001100117308 */ /* 0x000fe20000000800 */
[----:B------:R-:W-:Y:S02]  /*5ce0*/  FMNMX.FTZ R101, R62, R101, !PT ;  /* 0x000000653e657209 */ /* 0x000fe40007810000 */
[----:B------:R-:W-:Y:S02]  /*5cf0*/  ISETP.GT.AND P5, PT, R5, 0x91, PT ;  /* 0x000000910500780c */ /* 0x000fe40003fa4270 */
[----:B------:R-:W-:-:S02]  /*5d00*/  FSEL R66, R66, -INF , P4 ;  /* 0xff80000042427808 */ /* 0x000fc40002000000 */
[----:B------:R-:W-:Y:S01]  /*5d10*/  FMNMX.FTZ R101, R72, R101, !PT ;  /* 0x0000006548657209 */ /* 0x000fe20007810000 */
[----:B------:R0:W-:Y:S01]  /*5d20*/  MUFU.EX2 R63, R105 ;  /* 0x00000069003f7308 */ /* 0x0001e20000000800 */
[----:B------:R-:W-:Y:S01]  /*5d30*/  ISETP.GT.AND P4, PT, R5, 0x98, PT ;  /* 0x000000980500780c */ /* 0x000fe20003f84270 */
[----:B------:R-:W-:Y:S02]  /*5d40*/  WARPGROUP.DEPBAR.LE gsb0, 0x0 ;  /* 0x00008000000079c5 */ /* 0x000fe40000010000 */
[----:B------:R-:W-:Y:S02]  /*5d50*/  FSEL R67, R67, -INF , P5 ;  /* 0xff80000043437808 */ /* 0x000fe40002800000 */
[----:B------:R-:W-:Y:S01]  /*5d60*/  FMNMX.FTZ R120, R66, R101, !PT ;  /* 0x0000006542787209 */ /* 0x000fe20007810000 */
[----:B------:R-:W-:-:S01]  /*5d70*/  FFMA.FTZ R101, R76, UR48, -R10 ;  /* 0x000000304c657c23 */ /* 0x000fc2000801080a */
[----:B------:R-:W-:Y:S01]  /*5d80*/  ISETP.GT.AND P5, PT, R5, 0x99, PT ;  /* 0x000000990500780c */ /* 0x000fe20003fa4270 */
[----:B0-----:R-:W-:-:S01]  /*5d90*/  FFMA.FTZ R105, R77, UR48, -R10 ;  /* 0x000000304d697c23 */ /* 0x001fc2000801080a */
        /* <DEDUP_REMOVED lines=8> */
[----:B------:R0:W-:Y:S02]  /*5e20*/  MUFU.EX2 R71, R101 ;  /* 0x0000006500477308 */ /* 0x0001e40000000800 */
[----:B------:R-:W-:-:S05]  /*5e30*/  FMNMX.FTZ R5, R73, R76, !PT ;  /* 0x0000004c49057209 */ /* 0x000fca0007810000 */
[----:B------:R-:W1:Y:S01]  /*5e40*/  SHFL.BFLY PT, R120, R5, 0x2, 0x1f ;  /* 0x0c401f0005787f89 */ /* 0x000e6200000e0000 */
        /* <DEDUP_REMOVED lines=15> */
[----:B------:R-:W-:Y:S01]  /*5f40*/  MUFU.EX2 R96, R96 ;  /* 0x0000006000607308 */ /* 0x000fe20000000800 */
[----:B------:R-:W-:-:S01]  /*5f50*/  FFMA.FTZ R117, R118, UR48, -R85 ;  /* 0x0000003076757c23 */ /* 0x000fc20008010855 */
[--C-:B------:R-:W-:Y:S01]  /*5f60*/  FFMA.FTZ R118, R119, UR48, -R85.reuse ;  /* 0x0000003077767c23 */ /* 0x100fe20008010855 */
[----:B------:R-:W-:Y:S01]  /*5f70*/  FSEL R119, R6, RZ, P3 ;  /* 0x000000ff06777208 */ /* 0x000fe20001800000 */
[--C-:B0-----:R-:W-:Y:S01]  /*5f80*/  FFMA.FTZ R101, R122, UR48, -R85.reuse ;  /* 0x000000307a657c23 */ /* 0x101fe20008010855 */
[----:B------:R-:W-:-:S01]  /*5f90*/  FFMA.FTZ R10, R123, UR48, -R85 ;  /* 0x000000307b0a7c23 */ /* 0x000fc20008010855 */
[--C-:B--2---:R-:W-:Y:S01]  /*5fa0*/  FFMA.FTZ R105, R126, UR48, -R85.reuse ;  /* 0x000000307e697c23 */ /* 0x104fe20008010855 */
[----:B------:R-:W-:-:S01]  /*5fb0*/  FFMA.FTZ R120, R127, UR48, -R85 ;  /* 0x000000307f787c23 */ /* 0x000fc20008010855 */
[----:B------:R-:W-:Y:S01]  /*5fc0*/  FADD.FTZ R119, -R119, R8 ;  /* 0x0000000877777221 */ /* 0x000fe20000010100 */
[----:B------:R-:W-:-:S01]  /*5fd0*/  FFMA.FTZ R8, R94, UR48, -R85 ;  /* 0x000000305e087c23 */ /* 0x000fc20008010855 */
[----:B------:R-:W-:Y:S01]  /*5fe0*/  FSEL R94, R5, RZ, P4 ;  /* 0x000000ff055e7208 */ /* 0x000fe20002000000 */
[----:B------:R-:W-:Y:S01]  /*5ff0*/  MUFU.EX2 R101, R101 ;  /* 0x0000006500657308 */ /* 0x000fe20000000800 */
[----:B------:R-:W-:Y:S01]  /*6000*/  FMUL.FTZ R119, R119, UR48 ;  /* 0x0000003077777c20 */ /* 0x000fe20008410000 */
[--C-:B------:R-:W-:Y:S01]  /*6010*/  FFMA.FTZ R109, R130, UR48, -R85.reuse ;  /* 0x00000030826d7c23 */ /* 0x100fe20008010855 */
[----:B------:R-:W-:-:S01]  /*6020*/  FFMA.FTZ R122, R131, UR48, -R85 ;  /* 0x00000030837a7c23 */ /* 0x000fc20008010855 */
[----:B------:R-:W-:Y:S01]  /*6030*/  FADD.FTZ R94, -R94, R7 ;  /* 0x000000075e5e7221 */ /* 0x000fe20000010100 */
[----:B------:R-:W-:-:S01]  /*6040*/  FFMA.FTZ R113, R134, UR48, -R85 ;  /* 0x0000003086717c23 */ /* 0x000fc20008010855 */
[--C-:B------:R-:W-:Y:S01]  /*6050*/  FFMA.FTZ R124, R135, UR48, -R85.reuse ;  /* 0x00000030877c7c23 */ /* 0x100fe20008010855 */
[----:B------:R-:W-:-:S01]  /*6060*/  FFMA.FTZ R106, R106, UR48, -R85 ;  /* 0x000000306a6a7c23 */ /* 0x000fc20008010855 */
[----:B------:R-:W-:Y:S01]  /*6070*/  FMUL.FTZ R94, R94, UR48 ;  /* 0x000000305e5e7c20 */ /* 0x000fe20008410000 */
        /* <DEDUP_REMOVED lines=35> */
[----:B------:R-:W-:-:S05]  /*62b0*/  FFMA.FTZ R73, R73, UR48, -R85 ;  /* 0x0000003049497c23 */ /* 0x000fca0008010855 */
        /* <DEDUP_REMOVED lines=97> */
[----:B------:R-:W-:-:S04]  /*68d0*/  IMAD.U32 R2, RZ, RZ, UR19 ;  /* 0x00000013ff027e24 */ /* 0x000fc8000f8e00ff */
[----:B------:R-:W-:Y:S02]  /*68e0*/  @!P1 VIADD R2, R2, 0x12440 ;  /* 0x0001244002029836 */ /* 0x000fe40000000000 */
[----:B------:R-:W2:Y:S01]  /*68f0*/  MUFU.EX2 R57, R57 ;  /* 0x0000003900397308 */ /* 0x000ea20000000800 */
[----:B0-----:R-:W-:-:S02]  /*6900*/  FADD.FTZ R72, R56, R123 ;  /* 0x0000007b38487221 */ /* 0x001fc40000010000 */
[----:B------:R-:W-:-:S04]  /*6910*/  @!P1 PRMT R2, RZ, 0x654, R2 ;  /* 0x00000654ff029816 */ /* 0x000fc80000000002 */
[----:B------:R0:W-:Y:S01]  /*6920*/  @!P1 SYNCS.ARRIVE.TRANS64.RED.A1T0 RZ, [R2+URZ], RZ ;  /* 0x000000ff02ff99a7 */ /* 0x0001e2000810043f */
        /* <DEDUP_REMOVED lines=30> */
.L_x_12603:
        /* <DEDUP_REMOVED lines=82> */
[----:B------:R-:W-:Y:S06]  /*7030*/  @P3 BRA `(.L_x_12604) ;  /* 0xffffffd000a03947 */ /* 0x000fec000383ffff */
.L_x_12594:
[----:B------:R-:W-:-:S06]  /*7040*/  UISETP.GE.AND UP0, UPT, UR50, UR47, UPT ;  /* 0x0000002f3200728c */ /* 0x000fcc000bf06270 */
[----:B------:R-:W-:-:S13]  /*7050*/  PLOP3.LUT P2, PT, PT, PT, UP0, 0x80, 0x0 ;  /* 0x000000000000781c */ /* 0x000fda0003f4f008 */
[----:B------:R-:W-:Y:S05]  /*7060*/  @!P2 BRA `(.L_x_12605) ;  /* 0x000000200094a947 */ /* 0x000fea0003800000 */
[----:B------:R-:W-:Y:S01]  /*7070*/  IMAD.MOV.U32 R0, RZ, RZ, R5 ;  /* 0x000000ffff007224 */ /* 0x000fe200078e0005 */
[----:B------:R-:W-:Y:S01]  /*7080*/  UMOV UR18, UR9 ;  /* 0x0000000900127c82 */ /* 0x000fe20008000000 */
[----:B------:R-:W-:Y:S01]  /*7090*/  IMAD.MOV.U32 R7, RZ, RZ, R6 ;  /* 0x000000ffff077224 */ /* 0x000fe200078e0006 */
[----:B------:R-:W-:-:S06]  /*70a0*/  UMOV UR17, UR10 ;  /* 0x0000000a00117c82 */ /* 0x000fcc0008000000 */
.L_x_12615:
[----:B------:R-:W-:-:S04]  /*70b0*/  UIADD3 UR10, UR17, 0x1, URZ ;  /* 0x00000001110a7890 */ /* 0x000fc8000fffe03f */
[----:B------:R-:W-:-:S04]  /*70c0*/  UISETP.NE.AND UP0, UPT, UR10, 0x2, UPT ;  /* 0x000000020a00788c */ /* 0x000fc8000bf05270 */
[----:B------:R-:W-:Y:S02]  /*70d0*/  USEL UR9, URZ, 0x1, UP0 ;  /* 0x000000013f097887 */ /* 0x000fe40008000000 */
[----:B------:R-:W-:Y:S02]  /*70e0*/  USEL UR10, UR10, URZ, UP0 ;  /* 0x0000003f0a0a7287 */ /* 0x000fe40008000000 */
[----:B------:R-:W-:Y:S01]  /*70f0*/  ULOP3.LUT UR9, UR18, UR9, URZ, 0x3c, !UPT ;  /* 0x0000000912097292 */ /* 0x000fe2000f8e3c3f */
[----:B------:R-:W-:Y:S11]  /*7100*/  @!P0 BRA `(.L_x_12606) ;  /* 0x0000000000048947 */ /* 0x000ff60003800000 */
[----:B------:R-:W-:Y:S01]  /*7110*/  BPT.TRAP 0x1 ;  /* 0x000000040000795c */ /* 0x000fe20000300000 */
.L_x_12606:
[----:B------:R-:W-:Y:S01]  /*7120*/  ULEA UR11, UR10, UR49, 0x3 ;  /* 0x000000310a0b7291 */ /* 0x000fe2000f8e183f */
[----:B------:R-:W-:-:S05]  /*7130*/  IMAD.U32 R4, RZ, RZ, UR9 ;  /* 0x00000009ff047e24 */ /* 0x000fca000f8e00ff */
[----:B------:R-:W-:-:S04]  /*7140*/  SHF.L.U32 R4, R4, 0x1f, RZ ;  /* 0x0000001f04047819 */ /* 0x000fc800000006ff */
[----:B------:R0:W1:Y:S01]  /*7150*/  SYNCS.PHASECHK.TRANS64.TRYWAIT P2, [UR11+0x12430], R4 ;  /* 0x01243004ff0075a7 */ /* 0x000062000804014b */
[----:B------:R-:W-:Y:S05]  /*7160*/  @!P0 BRA `(.L_x_12607) ;  /* 0x0000000000048947 */ /* 0x000fea0003800000 */
[----:B------:R-:W-:Y:S01]  /*7170*/  BPT.TRAP 0x1 ;  /* 0x000000040000795c */ /* 0x000fe20000300000 */
.L_x_12607:
[----:B-1----:R-:W-:Y:S05]  /*7180*/  @P2 BRA `(.L_x_12608) ;  /* 0x0000000000082947 */ /* 0x002fea0003800000 */
[----:B------:R-:W1:Y:S02]  /*7190*/  SYNCS.PHASECHK.TRANS64.TRYWAIT P2, [UR11+0x12430], R4 ;  /* 0x01243004ff0075a7 */ /* 0x000e64000804014b */
[----:B-1----:R-:W-:Y:S05]  /*71a0*/  @!P2 BRA `(.L_x_12609) ;  /* 0x000000740014a947 */ /* 0x002fea0003800000 */
.L_x_12608:
        /* <DEDUP_REMOVED lines=63> */
.L_x_12610:
[----:B------:R-:W-:Y:S01]  /*75a0*/  ULEA UR13, UR17, UR49, 0x3 ;  /* 0x00000031110d7291 */ /* 0x000fe2000f8e183f */
[----:B01----:R-:W-:-:S05]  /*75b0*/  IMAD.U32 R4, RZ, RZ, UR18 ;  /* 0x00000012ff047e24 */ /* 0x003fca000f8e00ff */
[----:B------:R-:W-:-:S04]  /*75c0*/  SHF.L.U32 R4, R4, 0x1f, RZ ;  /* 0x0000001f04047819 */ /* 0x000fc800000006ff */
[----:B------:R0:W1:Y:S01]  /*75d0*/  SYNCS.PHASECHK.TRANS64.TRYWAIT P2, [UR13+0x12450], R4 ;  /* 0x01245004ff0075a7 */ /* 0x000062000804014d */
[----:B------:R-:W-:Y:S05]  /*75e0*/  @!P0 BRA `(.L_x_12611) ;  /* 0x0000000000048947 */ /* 0x000fea0003800000 */
[----:B------:R-:W-:Y:S01]  /*75f0*/  BPT.TRAP 0x1 ;  /* 0x000000040000795c */ /* 0x000fe20000300000 */
.L_x_12611:
        /* <DEDUP_REMOVED lines=82> */
.L_x_12612:
[----:B------:R-:W-:Y:S01]  /*7b20*/  UIADD3 UR6, UR49, 0x200, URZ ;  /* 0x0000020031067890 */ /* 0x000fe2000fffe03f */
[----:B------:R-:W-:Y:S01]  /*7b30*/  WARPGROUP.ARRIVE ;  /* 0x00000000000079c5 */ /* 0x000fe20000000000 */
[----:B------:R-:W-:Y:S01]  /*7b40*/  UMOV UR7, 0xc0000010 ;  /* 0xc000001000077882 */ /* 0x000fe20000000000 */
[----:B------:R-:W-:Y:S01]  /*7b50*/  FMNMX.FTZ R8, R71, R8, !PT ;  /* 0x0000000847087209 */ /* 0x000fe20007810000 */
[----:B------:R-:W-:Y:S01]  /*7b60*/  USHF.R.U32.HI UR6, URZ, 0x4, UR6 ;  /* 0x000000043f067899 */ /* 0x000fe20008011606 */
[----:B01----:R-:W0:Y:S01]  /*7b70*/  SHFL.BFLY PT, R4, R9, 0x2, 0x1f ;  /* 0x0c401f0009047f89 */ /* 0x003e2200000e0000 */
[----:B------:R-:W-:Y:S02]  /*7b80*/  IMAD.U32 R13, RZ, RZ, UR48 ;  /* 0x00000030ff0d7e24 */ /* 0x000fe4000f8e00ff */
[----:B------:R-:W-:Y:S01]  /*7b90*/  ULOP3.LUT UR6, UR6, 0x3fff, URZ, 0xc0, !UPT ;  /* 0x00003fff06067892 */ /* 0x000fe2000f8ec03f */
[----:B------:R-:W1:Y:S03]  /*7ba0*/  SHFL.BFLY PT, R5, R8, 0x2, 0x1f ;  /* 0x0c401f0008057f89 */ /* 0x000e6600000e0000 */
[----:B------:R-:W-:-:S04]  /*7bb0*/  ULOP3.LUT UR6, UR6, 0x10000, URZ, 0xfc, !UPT ;  /* 0x0001000006067892 */ /* 0x000fc8000f8efc3f */
[----:B------:R-:W-:-:S07]  /*7bc0*/  UIMAD UR12, UR17, 0x280, UR6 ;  /* 0x00000280110c78a4 */ /* 0x000fce000f8e0206 */
[----:B------:R-:W-:Y:S02]  /*7bd0*/  UMOV UR6, UR12 ;  /* 0x0000000c00067c82 */ /* 0x000fe40008000000 */
[----:B------:R-:W-:Y:S01]  /*7be0*/  QGMMA.64x64x32.F32.E4M3.E4M3 R24, R152, gdesc[UR4], R24, gsb0 ;  /* 0x00e0000498187df3 */ /* 0x000fe20008000818 */
[----:B------:R-:W-:Y:S01]  /*7bf0*/  UIADD3 UR6, UR12, 0x80, URZ ;  /* 0x000000800c067890 */ /* 0x000fe2000fffe03f */
[----:B------:R-:W-:Y:S01]  /*7c00*/  UMOV UR7, 0xc0000010 ;  /* 0xc000001000077882 */ /* 0x000fe20000000000 */
[----:B0-----:R-:W-:Y:S02]  /*7c10*/  FMNMX.FTZ R10, R9, R4, !PT ;  /* 0x00000004090a7209 */ /* 0x001fe40007810000 */
[----:B-1----:R-:W-:-:S03]  /*7c20*/  FMNMX.FTZ R11, R8, R5, !PT ;  /* 0x00000005080b7209 */ /* 0x002fc60007810000 */
[----:B------:R-:W0:Y:S04]  /*7c30*/  SHFL.BFLY PT, R5, R10, 0x1, 0x1f ;  /* 0x0c201f000a057f89 */ /* 0x000e2800000e0000 */
[----:B------:R-:W1:Y:S01]  /*7c40*/  SHFL.BFLY PT, R4, R11, 0x1, 0x1f ;  /* 0x0c201f000b047f89 */ /* 0x000e6200000e0000 */
[----:B0-----:R-:W-:Y:S02]  /*7c50*/  FMNMX.FTZ R6, R10, R5, !PT ;  /* 0x000000050a067209 */ /* 0x001fe40007810000 */
[----:B-1----:R-:W-:-:S03]  /*7c60*/  FMNMX.FTZ R5, R11, R4, !PT ;  /* 0x000000040b057209 */ /* 0x002fc60007810000 */
[----:B------:R-:W-:-:S04]  /*7c70*/  FADD.FTZ R4, -R6, R7 ;  /* 0x0000000706047221 */ /* 0x000fc80000010100 */
[----:B------:R-:W-:Y:S01]  /*7c80*/  FMUL.FTZ R12, R4, UR48 ;  /* 0x00000030040c7c20 */ /* 0x000fe20008410000 */
[----:B------:R-:W-:-:S03]  /*7c90*/  FADD.FTZ R4, -R5, R0 ;  /* 0x0000000005047221 */ /* 0x000fc60000010100 */
[----:B------:R0:W-:Y:S01]  /*7ca0*/  MUFU.EX2 R0, R12 ;  /* 0x0000000c00007308 */ /* 0x0001e20000000800 */
[----:B------:R-:W-:Y:S01]  /*7cb0*/  FMUL.FTZ R7, R4, UR48 ;  /* 0x0000003004077c20 */ /* 0x000fe20008410000 */
[----:B------:R-:W-:-:S04]  /*7cc0*/  FFMA.FTZ R4, R6, R13, -8 ;  /* 0xc100000006047423 */ /* 0x000fc8000001000d */
[--C-:B------:R-:W-:Y:S01]  /*7cd0*/  FFMA.FTZ R16, R104, UR48, -R4.reuse ;  /* 0x0000003068107c23 */ /* 0x100fe20008010804 */
[----:B------:R-:W-:Y:S02]  /*7ce0*/  IMAD.U32 R104, RZ, RZ, UR48 ;  /* 0x00000030ff687e24 */ /* 0x000fe4000f8e00ff */
[--C-:B------:R-:W-:Y:S01]  /*7cf0*/  FFMA.FTZ R9, R120, UR48, -R4.reuse ;  /* 0x0000003078097c23 */ /* 0x100fe20008010804 */
[----:B------:R-:W-:-:S01]  /*7d00*/  FFMA.FTZ R8, R121, UR48, -R4 ;  /* 0x0000003079087c23 */ /* 0x000fc20008010804 */
[--C-:B------:R-:W-:Y:S01]  /*7d10*/  FFMA.FTZ R10, R124, UR48, -R4.reuse ;  /* 0x000000307c0a7c23 */ /* 0x100fe20008010804 */
[----:B------:R-:W-:-:S01]  /*7d20*/  FFMA.FTZ R11, R125, UR48, -R4 ;  /* 0x000000307d0b7c23 */ /* 0x000fc20008010804 */
[--C-:B0-----:R-:W-:Y:S01]  /*7d30*/  FFMA.FTZ R12, R128, UR48, -R4.reuse ;  /* 0x00000030800c7c23 */ /* 0x101fe20008010804 */
        /* <DEDUP_REMOVED lines=40> */
[----:B------:R-:W0:Y:S03]  /*7fc0*/  MUFU.EX2 R9, R9 ;  /* 0x0000000900097308 */ /* 0x000e260000000800 */
        /* <DEDUP_REMOVED lines=49> */
[----:B------:R-:W-:-:S04]  /*82e0*/  FFMA.FTZ R4, R71, UR48, -R4 ;  /* 0x0000003047047c23 */ /* 0x000fc80008010804 */
        /* <DEDUP_REMOVED lines=8> */
[----:B--2---:R-:W-:-:S04]  /*8370*/  FADD.FTZ R3, R11, R2 ;  /* 0x000000020b037221 */ /* 0x004fc80000010000 */
        /* <DEDUP_REMOVED lines=123> */
[----:B------:R-:W-:-:S04]  /*8b30*/  IMAD.U32 R2, RZ, RZ, UR11 ;  /* 0x0000000bff027e24 */ /* 0x000fc8000f8e00ff */
[----:B------:R-:W-:Y:S02]  /*8b40*/  @!P1 VIADD R2, R2, 0x12440 ;  /* 0x0001244002029836 */ /* 0x000fe40000000000 */
[----:B------:R-:W0:Y:S01]  /*8b50*/  MUFU.EX2 R58, R58 ;  /* 0x0000003a003a7308 */ /* 0x000e220000000800 */
[----:B--2---:R-:W-:-:S02]  /*8b60*/  FADD.FTZ R121, R87, R120 ;  /* 0x0000007857797221 */ /* 0x004fc40000010000 */
[----:B------:R-:W-:-:S04]  /*8b70*/  @!P1 PRMT R2, RZ, 0x654, R2 ;  /* 0x00000654ff029816 */ /* 0x000fc80000000002 */
[----:B------:R2:W-:Y:S01]  /*8b80*/  @!P1 SYNCS.ARRIVE.TRANS64.RED.A1T0 RZ, [R2+URZ], RZ ;  /* 0x000000ff02ff99a7 */ /* 0x0005e2000810043f */
        /* <DEDUP_REMOVED lines=32> */
.L_x_12614:
        /* <DEDUP_REMOVED lines=83> */
.L_x_12605:
[----:B------:R-:W-:Y:S06]  /*92c0*/  BAR.ARV 0x8, 0x200 ;  /* 0x0208000000007b1d */ /* 0x000fec0000002000 */
[----:B------:R-:W-:Y:S05]  /*92d0*/  @!P0 BRA `(.L_x_12616) ;  /* 0x0000000000048947 */ /* 0x000fea0003800000 */
[----:B------:R-:W-:Y:S01]  /*92e0*/  BPT.TRAP 0x1 ;  /* 0x000000040000795c */ /* 0x000fe20000300000 */
.L_x_12616:
[----:B------:R-:W-:Y:S01]  /*92f0*/  ULEA UR16, UR10, UR49, 0x3 ;  /* 0x000000310a107291 */ /* 0x000fe2000f8e183f */
[----:B------:R-:W-:-:S05]  /*9300*/  IMAD.U32 R0, RZ, RZ, UR9 ;  /* 0x00000009ff007e24 */ /* 0x000fca000f8e00ff */
[----:B------:R-:W-:-:S04]  /*9310*/  SHF.L.U32 R0, R0, 0x1f, RZ ;  /* 0x0000001f00007819 */ /* 0x000fc800000006ff */
[----:B------:R0:W1:Y:S01]  /*9320*/  SYNCS.PHASECHK.TRANS64.TRYWAIT P1, [UR16+0x12450], R0 ;  /* 0x01245000ff0075a7 */ /* 0x0000620008020150 */
[----:B------:R-:W-:Y:S05]  /*9330*/  @!P0 BRA `(.L_x_12617) ;  /* 0x0000000000048947 */ /* 0x000fea0003800000 */
[----:B------:R-:W-:Y:S01]  /*9340*/  BPT.TRAP 0x1 ;  /* 0x000000040000795c */ /* 0x000fe20000300000 */
.L_x_12617:
[----:B-1----:R-:W-:Y:S05]  /*9350*/  @P1 BRA `(.L_x_12618) ;  /* 0x0000000000081947 */ /* 0x002fea0003800000 */
[----:B------:R-:W1:Y:S02]  /*9360*/  SYNCS.PHASECHK.TRANS64.TRYWAIT P1, [UR16+0x12450], R0 ;  /* 0x01245000ff0075a7 */ /* 0x000e640008020150 */
[----:B-1----:R-:W-:Y:S05]  /*9370*/  @!P1 BRA `(.L_x_12619) ;  /* 0x0000005000d09947 */ /* 0x002fea0003800000 */
.L_x_12618:
        /* <DEDUP_REMOVED lines=11> */
[----:B------:R-:W-:-:S04]  /*9430*/  PLOP3.LUT P1, PT, PT, PT, UP0, 0x80, 0x0 ;  /* 0x000000000000781c */ /* 0x000fc80003f2f008 */
[----:B------:R-:W-:Y:S01]  /*9440*/  @UP0 ULDC.64 UR14, c[0x0][0x9c8] ;  /* 0x00027200000e0ab9 */ /* 0x000fe20000000a00 */
[----:B------:R-:W-:Y:S02]  /*9450*/  @UP0 USHF.R.S32.HI UR7, URZ, 0x1f, UR44 ;  /* 0x0000001f3f070899 */ /* 0x000fe4000801142c */
[----:B------:R-:W-:Y:S01]  /*9460*/  @UP0 UIMAD UR6, UR45, UR14, URZ ;  /* 0x0000000e2d0602a4 */ /* 0x000fe2000f8e023f */
[----:B------:R-:W-:Y:S01]  /*9470*/  QGMMA.64x64x32.F32.E4M3.E4M3 R24, R152, gdesc[UR8], R24, gsb0 ;  /* 0x00e0000898187df3 */ /* 0x000fe20008000818 */
[----:B------:R-:W-:Y:S02]  /*9480*/  @UP0 UIMAD.WIDE.U32 UR4, UR41, UR14, URZ ;  /* 0x0000000e290402a5 */ /* 0x000fe4000f8e003f */
[----:B------:R-:W-:-:S03]  /*9490*/  @UP0 UIMAD UR6, UR41, UR15, UR6 ;  /* 0x0000000f290602a4 */ /* 0x000fc6000f8e0206 */
[----:B------:R-:W-:Y:S01]  /*94a0*/  @UP0 ULDC.64 UR14, c[0x0][0x9d0] ;  /* 0x00027400000e0ab9 */ /* 0x000fe20000000a00 */
[----:B------:R-:W-:Y:S02]  /*94b0*/  @UP0 UIADD3 UR5, UR5, UR6, URZ ;  /* 0x0000000605050290 */ /* 0x000fe4000fffe03f */
[----:B------:R-:W-:Y:S02]  /*94c0*/  @UP0 UIMAD UR7, UR7, UR14, URZ ;  /* 0x0000000e070702a4 */ /* 0x000fe4000f8e023f */
[----:B------:R-:W-:Y:S02]  /*94d0*/  @UP0 UIMAD.WIDE.U32 UR4, UR44, UR14, UR4 ;  /* 0x0000000e2c0402a5 */ /* 0x000fe4000f8e0004 */
[----:B------:R-:W-:Y:S02]  /*94e0*/  @UP0 UIMAD UR7, UR44, UR15, UR7 ;  /* 0x0000000f2c0702a4 */ /* 0x000fe4000f8e0207 */
[----:B------:R-:W-:Y:S02]  /*94f0*/  @UP0 ULEA UR6, UP1, UR4, UR12, 0x2 ;  /* 0x0000000c04060291 */ /* 0x000fe4000f82103f */
[----:B------:R-:W-:-:S04]  /*9500*/  @UP0 UIADD3 UR5, UR5, UR7, URZ ;  /* 0x0000000705050290 */ /* 0x000fc8000fffe03f */
[----:B------:R-:W-:Y:S01]  /*9510*/  @UP0 ULEA.HI.X UR7, UR4, UR13, UR5, 0x2, UP1 ;  /* 0x0000000d04070291 */ /* 0x000fe200088f1405 */
[----:B------:R-:W-:-:S05]  /*9520*/  IMAD.U32 R8, RZ, RZ, UR6 ;  /* 0x00000006ff087e24 */ /* 0x000fca000f8e00ff */
[----:B------:R-:W-:Y:S01]  /*9530*/  IMAD.U32 R9, RZ, RZ, UR7 ;  /* 0x00000007ff097e24 */ /* 0x000fe2000f8e00ff */
[----:B------:R-:W-:-:S04]  /*9540*/  UIADD3 UR4, UR10, 0x80, URZ ;  /* 0x000000800a047890 */ /* 0x000fc8000fffe03f */
[----:B------:R2:W3:Y:S01]  /*9550*/  @P1 LDG.E R4, desc[UR42][R8.64] ;  /* 0x0000002a08041981 */ /* 0x0004e2000c1e1900 */
        /* <DEDUP_REMOVED lines=14> */
[----:B01----:R-:W0:Y:S04]  /*9640*/  SHFL.BFLY PT, R0, R3, 0x2, 0x1f ;  /* 0x0c401f0003007f89 */ /* 0x003e2800000e0000 */
[----:B--2---:R-:W1:Y:S01]  /*9650*/  SHFL.BFLY PT, R9, R2, 0x2, 0x1f ;  /* 0x0c401f0002097f89 */ /* 0x004e6200000e0000 */
[----:B------:R-:W-:Y:S02]  /*9660*/  WARPGROUP.DEPBAR.LE gsb0, 0x0 ;  /* 0x00008000000079c5 */ /* 0x000fe40000010000 */
[----:B------:R-:W-:-:S06]  /*9670*/  WARPGROUP.ARRIVE ;  /* 0x00000000000079c5 */ /* 0x000fcc0000000000 */
[----:B------:R-:W-:Y:S01]  /*9680*/  QGMMA.64x64x32.F32.E4M3.E4M3 R24, R140, gdesc[UR4], R24, gsb0 ;  /* 0x00e000048c187df3 */ /* 0x000fe20008000818 */
[----:B0-----:R-:W-:Y:S01]  /*9690*/  FADD.FTZ R0, R0, R3 ;  /* 0x0000000300007221 */ /* 0x001fe20000010000 */
[----:B------:R-:W-:Y:S01]  /*96a0*/  UIADD3 UR10, UR10, 0x200, URZ ;  /* 0x000002000a0a7890 */ /* 0x000fe2000fffe03f */
[----:B-1----:R-:W-:Y:S01]  /*96b0*/  FADD.FTZ R9, R9, R2 ;  /* 0x0000000209097221 */ /* 0x002fe20000010000 */
[----:B------:R-:W-:Y:S02]  /*96c0*/  UMOV UR11, 0xc0000010 ;  /* 0xc0000010000b7882 */ /* 0x000fe40000000000 */
[----:B------:R-:W0:Y:S04]  /*96d0*/  SHFL.BFLY PT, R7, R0, 0x1, 0x1f ;  /* 0x0c201f0000077f89 */ /* 0x000e2800000e0000 */
        /* <DEDUP_REMOVED lines=17> */
[----:B------:R-:W2:Y:S01]  /*97f0*/  @P1 MUFU.RCP R9, R11 ;  /* 0x0000000b00091308 */ /* 0x000ea20000001000 */
        /* <DEDUP_REMOVED lines=10> */
[-C--:B---3--:R-:W-:Y:S01]  /*98a0*/  FMUL.FTZ R3, R3, R4.reuse ;  /* 0x0000000403037220 */ /* 0x088fe20000410000 */
[----:B--2---:R-:W-:Y:S01]  /*98b0*/  FMUL.FTZ R9, R9, R4 ;  /* 0x0000000409097220 */ /* 0x004fe20000410000 */
[----:B------:R-:W-:-:S02]  /*98c0*/  WARPGROUP.DEPBAR.LE gsb0, 0x0 ;  /* 0x00008000000079c5 */ /* 0x000fc40000010000 */
[----:B------:R-:W-:Y:S05]  /*98d0*/  @!P0 BRA `(.L_x_12620) ;  /* 0x0000000000048947 */ /* 0x000fea0003800000 */
[----:B------:R-:W-:Y:S01]  /*98e0*/  BPT.TRAP 0x1 ;  /* 0x000000040000795c */ /* 0x000fe20000300000 */
.L_x_12620:
        /* <DEDUP_REMOVED lines=36> */
.L_x_12587:
[----:B------:R-:W-:Y:S05]  /*9b30*/  @P0 BRA `(.L_x_12621) ;  /* 0x00000014006c0947 */ /* 0x000fea0003800000 */
[----:B------:R-:W0:Y:S01]  /*9b40*/  S2R R8, SR_TID.X ;  /* 0x0000000000087919 */ /* 0x000e220000002100 */
[----:B------:R-:W-:Y:S01]  /*9b50*/  ULDC.64 UR4, c[0x4][0x38] ;  /* 0x01000e0000047ab9 */ /* 0x000fe20000000a00 */
[----:B------:R-:W-:Y:S01]  /*9b60*/  ULDC.64 UR8, c[0x0][0xbd0] ;  /* 0x0002f40000087ab9 */ /* 0x000fe20000000a00 */
[----:B------:R-:W-:Y:S01]  /*9b70*/  USHF.R.S32.HI UR7, URZ, 0x1f, UR44 ;  /* 0x0000001f3f077899 */ /* 0x000fe2000801142c */
[----:B------:R-:W1:Y:S01]  /*9b80*/  LDC R75, c[0x0][0xc50] ;  /* 0x00031400ff4b7b82 */ /* 0x000e620000000800 */
[----:B------:R-:W-:-:S07]  /*9b90*/  ULDC.64 UR10, c[0x0][0xb38] ;  /* 0x0002ce00000a7ab9 */ /* 0x000fce0000000a00 */
[----:B------:R-:W2:Y:S01]  /*9ba0*/  LDC.64 R72, c[0x0][0xb40] ;  /* 0x0002d000ff487b82 */ /* 0x000ea20000000a00 */
[----:B0-----:R-:W-:-:S05]  /*9bb0*/  IMAD.SHL.U32 R4, R8, 0x4, RZ ;  /* 0x0000000408047824 */ /* 0x001fca00078e00ff */
[----:B------:R-:W-:Y:S02]  /*9bc0*/  LOP3.LUT R4, R4, 0xc, RZ, 0xc0, !PT ;  /* 0x0000000c04047812 */ /* 0x000fe400078ec0ff */
[----:B------:R-:W-:Y:S02]  /*9bd0*/  BAR.SYNC.DEFER_BLOCKING 0x1, 0x180 ;  /* 0x0046000000007b1d */ /* 0x000fe40000010000 */
[----:B------:R-:W-:-:S05]  /*9be0*/  IADD3 R4, P0, R4, UR4, RZ ;  /* 0x0000000404047c10 */ /* 0x000fca000ff1e0ff */
[----:B------:R-:W-:-:S05]  /*9bf0*/  IMAD.X R5, RZ, RZ, UR5, P0 ;  /* 0x00000005ff057e24 */ /* 0x000fca00080e06ff */
[----:B------:R0:W3:Y:S01]  /*9c00*/  LDG.E.CONSTANT R7, desc[UR42][R4.64] ;  /* 0x0000002a04077981 */ /* 0x0000e2000c1e9900 */
        /* <DEDUP_REMOVED lines=10> */
[CC--:B0-----:R-:W-:Y:S01]  /*9cb0*/  LEA.HI R4, R9.reuse, R8.reuse, RZ, 0x7 ;  /* 0x0000000809047211 */ /* 0x0c1fe200078f38ff */
[----:B------:R-:W-:Y:S01]  /*9cc0*/  UIMAD UR9, UR44, UR9, UR6 ;  /* 0x000000092c0972a4 */ /* 0x000fe2000f8e0206 */
[----:B------:R-:W-:Y:S01]  /*9cd0*/  LEA.HI R9, R9, R8, RZ, 0x2 ;  /* 0x0000000809097211 */ /* 0x000fe200078f10ff */
[----:B------:R-:W1:Y:S01]  /*9ce0*/  S2UR UR4, SR_CTAID.Y ;  /* 0x00000000000479c3 */ /* 0x000e620000002600 */
[----:B------:R-:W-:Y:S01]  /*9cf0*/  LOP3.LUT R5, R4, 0xffffff80, RZ, 0xc0, !PT ;  /* 0xffffff8004057812 */ /* 0x000fe200078ec0ff */
[----:B------:R-:W-:Y:S01]  /*9d00*/  UIADD3 UR9, UR5, UR9, URZ ;  /* 0x0000000905097290 */ /* 0x000fe2000fffe03f */
[----:B------:R-:W-:Y:S01]  /*9d10*/  SHF.R.S32.HI R4, RZ, 0x7, R4 ;  /* 0x00000007ff047819 */ /* 0x000fe20000011404 */
[----:B------:R-:W-:Y:S01]  /*9d20*/  IMAD.U32 R23, RZ, RZ, UR5 ;  /* 0x00000005ff177e24 */ /* 0x000fe2000f8e00ff */
[----:B------:R-:W-:Y:S01]  /*9d30*/  SEL R67, R25, R24, P0 ;  /* 0x0000001819437207 */ /* 0x000fe20000000000 */
[----:B------:R-:W-:Y:S01]  /*9d40*/  IMAD.IADD R27, R8, 0x1, -R5 ;  /* 0x00000001081b7824 */ /* 0x000fe200078e0a05 */
[----:B------:R-:W-:Y:S01]  /*9d50*/  SEL R16, R26, R3, P0 ;  /* 0x000000031a107207 */ /* 0x000fe20000000000 */
[----:B------:R-:W-:Y:S01]  /*9d60*/  IMAD.HI R5, R4, 0x55555556, RZ ;  /* 0x5555555604057827 */ /* 0x000fe200078e02ff */
[----:B------:R-:W-:Y:S01]  /*9d70*/  SEL R25, R3, R26, P0 ;  /* 0x0000001a03197207 */ /* 0x000fe20000000000 */
[----:B------:R-:W-:Y:S01]  /*9d80*/  UIMAD.WIDE.U32 UR6, UR44, UR10, URZ ;  /* 0x0000000a2c0672a5 */ /* 0x000fe2000f8e003f */
[----:B------:R-:W-:Y:S01]  /*9d90*/  SHF.R.S32.HI R6, RZ, 0x1f, R27 ;  /* 0x0000001fff067819 */ /* 0x000fe2000001141b */
[----:B------:R-:W-:Y:S01]  /*9da0*/  IMAD.U32 R23, RZ, RZ, UR9 ;  /* 0x00000009ff177e24 */ /* 0x000fe2000f8e00ff */
[----:B------:R-:W-:Y:S01]  /*9db0*/  SEL R64, R28, R29, P0 ;  /* 0x0000001d1c407207 */ /* 0x000fe20000000000 */
[----:B------:R-:W-:Y:S01]  /*9dc0*/  UIMAD UR8, UR44, UR11, UR8 ;  /* 0x0000000b2c0872a4 */ /* 0x000fe2000f8e0208 */
[----:B------:R-:W-:-:S02]  /*9dd0*/  LEA.HI R11, R6, R27, RZ, 0x2 ;  /* 0x0000001b060b7211 */ /* 0x000fc400078f10ff */
[----:B------:R-:W-:Y:S01]  /*9de0*/  SEL R69, R29, R28, P0 ;  /* 0x0000001c1d457207 */ /* 0x000fe20000000000 */
[----:B------:R-:W-:Y:S01]  /*9df0*/  UIADD3 UR8, UR7, UR8, URZ ;  /* 0x0000000807087290 */ /* 0x000fe2000fffe03f */
[--C-:B------:R-:W-:Y:S01]  /*9e00*/  SHF.R.S32.HI R3, RZ, 0x2, R11.reuse ;  /* 0x00000002ff037819 */ /* 0x100fe2000001140b */
[----:B------:R-:W0:Y:S01]  /*9e10*/  LDC R29, c[0x0][0xbe8] ;  /* 0x0002fa00ff1d7b82 */ /* 0x000e220000000800 */
[----:B------:R-:W-:Y:S02]  /*9e20*/  SHF.R.S32.HI R10, RZ, 0x1f, R11 ;  /* 0x0000001fff0a7819 */ /* 0x000fe4000001140b */
[----:B------:R-:W-:Y:S02]  /*9e30*/  LOP3.LUT R9, R9, 0xfffffffc, RZ, 0xc0, !PT ;  /* 0xfffffffc09097812 */ /* 0x000fe400078ec0ff */
[----:B------:R-:W-:Y:S02]  /*9e40*/  SEL R58, R32, R33, P0 ;  /* 0x00000021203a7207 */ /* 0x000fe40000000000 */
[----:B------:R-:W-:Y:S01]  /*9e50*/  SEL R63, R33, R32, P0 ;  /* 0x00000020213f7207 */ /* 0x000fe20000000000 */
[----:B------:R-:W-:Y:S01]  /*9e60*/  IMAD.IADD R9, R8, 0x1, -R9 ;  /* 0x0000000108097824 */ /* 0x000fe200078e0a09 */
[----:B------:R-:W-:-:S02]  /*9e70*/  SEL R32, R44, R45, P0 ;  /* 0x0000002d2c207207 */ /* 0x000fc40000000000 */
[----:B------:R-:W-:Y:S02]  /*9e80*/  SEL R61, R45, R44, P0 ;  /* 0x0000002c2d3d7207 */ /* 0x000fe40000000000 */
[----:B------:R-:W-:Y:S01]  /*9e90*/  LEA.HI R6, R6, R27, RZ, 0x5 ;  /* 0x0000001b06067211 */ /* 0x000fe200078f28ff */
[----:B------:R-:W4:Y:S01]  /*9ea0*/  S2R R44, SR_CTAID.X ;  /* 0x00000000002c7919 */ /* 0x000f220000002500 */
[----:B------:R-:W-:Y:S02]  /*9eb0*/  LEA.HI R5, R5, R5, RZ, 0x1 ;  /* 0x0000000505057211 */ /* 0x000fe400078f08ff */
[----:B------:R-:W-:Y:S02]  /*9ec0*/  LEA.HI R10, R10, R3, RZ, 0x3 ;  /* 0x000000030a0a7211 */ /* 0x000fe400078f18ff */
[----:B------:R-:W-:Y:S01]  /*9ed0*/  SHF.R.S32.HI R8, RZ, 0x5, R6 ;  /* 0x00000005ff087819 */ /* 0x000fe20000011406 */
[----:B------:R-:W-:Y:S01]  /*9ee0*/  IMAD R6, R5, -0x3, R4 ;  /* 0xfffffffd05067824 */ /* 0x000fe200078e0204 */
[----:B------:R-:W-:Y:S01]  /*9ef0*/  LOP3.LUT R10, R10, 0xfffffff8, RZ, 0xc0, !PT ;  /* 0xfffffff80a0a7812 */ /* 0x000fe200078ec0ff */
[----:B------:R-:W5:Y:S01]  /*9f00*/  LDC.64 R4, c[0x0][0xbd8] ;  /* 0x0002f600ff047b82 */ /* 0x000f620000000a00 */
[----:B------:R-:W-:-:S02]  /*9f10*/  SEL R20, R46, R47, P0 ;  /* 0x0000002f2e147207 */ /* 0x000fc40000000000 */
[----:B0-----:R-:W-:Y:S01]  /*9f20*/  ISETP.NE.AND P2, PT, R29, 0x1, PT ;  /* 0x000000011d00780c */ /* 0x001fe20003f45270 */
[----:B------:R-:W-:Y:S01]  /*9f30*/  IMAD.IADD R3, R3, 0x1, -R10 ;  /* 0x0000000103037824 */ /* 0x000fe200078e0a0a */
[----:B------:R-:W-:Y:S02]  /*9f40*/  SEL R14, R34, R35, P0 ;  /* 0x00000023220e7207 */ /* 0x000fe40000000000 */
[----:B------:R-:W-:Y:S01]  /*9f50*/  SEL R21, R35, R34, P0 ;  /* 0x0000002223157207 */ /* 0x000fe20000000000 */
[----:B------:R-:W-:Y:S01]  /*9f60*/  IMAD R3, R8, 0x10, R3 ;  /* 0x0000001008037824 */ /* 0x000fe200078e0203 */
[----:B------:R-:W-:Y:S02]  /*9f70*/  LEA.HI R8, R9, R9, RZ, 0x1 ;  /* 0x0000000909087211 */ /* 0x000fe400078f08ff */
[----:B------:R-:W-:Y:S01]  /*9f80*/  SEL R47, R47, R46, P0 ;  /* 0x0000002e2f2f7207 */ /* 0x000fe20000000000 */
[----:B------:R-:W-:Y:S01]  /*9f90*/  IMAD R3, R6, 0x40, R3 ;  /* 0x0000004006037824 */ /* 0x000fe200078e0203 */
[----:B------:R-:W-:-:S02]  /*9fa0*/  LOP3.LUT R8, R8, 0x1ffffffe, RZ, 0xc0, !PT ;  /* 0x1ffffffe08087812 */ /* 0x000fc400078ec0ff */
[----:B------:R-:W-:Y:S01]  /*9fb0*/  SEL R60, R36, R37, P0 ;  /* 0x00000025243c7207 */ /* 0x000fe20000000000 */
[----:B------:R-:W0:Y:S01]  /*9fc0*/  @P2 LDC R71, c[0x0][0xbec] ;  /* 0x0002fb00ff472b82 */ /* 0x000e220000000800 */
[----:B------:R-:W-:Y:S01]  /*9fd0*/  SEL R65, R37, R36, P0 ;  /* 0x0000002425417207 */ /* 0x000fe20000000000 */
[----:B------:R-:W-:Y:S01]  /*9fe0*/  IMAD.IADD R28, R9, 0x1, -R8 ;  /* 0x00000001091c7824 */ /* 0x000fe200078e0a08 */
[----:B------:R-:W-:Y:S01]  /*9ff0*/  SEL R36, R48, R49, P0 ;  /* 0x0000003130247207 */ /* 0x000fe20000000000 */
[----:B------:R-:W-:Y:S01]  /*a000*/  IMAD.U32 R9, RZ, RZ, UR7 ;  /* 0x00000007ff097e24 */ /* 0x000fe2000f8e00ff */
[----:B------:R-:W-:Y:S01]  /*a010*/  SEL R26, R30, R31, P0 ;  /* 0x0000001f1e1a7207 */ /* 0x000fe20000000000 */
[--C-:B------:R-:W-:Y:S01]  /*a020*/  IMAD R6, R28, 0x8, R3.reuse ;  /* 0x000000081c067824 */ /* 0x100fe200078e0203 */
[----:B------:R-:W-:Y:S01]  /*a030*/  SEL R45, R31, R30, P0 ;  /* 0x0000001e1f2d7207 */ /* 0x000fe20000000000 */
[----:B-----5:R-:W-:Y:S01]  /*a040*/  IMAD R46, R4, UR45, RZ ;  /* 0x0000002d042e7c24 */ /* 0x020fe2000f8e02ff */
[----:B------:R-:W5:Y:S01]  /*a050*/  @P2 LDC R77, c[0x0][0xbec] ;  /* 0x0002fb00ff4d2b82 */ /* 0x000f620000000800 */
[----:B----4-:R-:W-:Y:S01]  /*a060*/  IMAD R28, R44, 0xc0, R3 ;  /* 0x000000c02c1c7824 */ /* 0x010fe200078e0203 */
[----:B------:R-:W-:Y:S01]  /*a070*/  SEL R56, R40, R41, P0 ;  /* 0x0000002928387207 */ /* 0x000fe20000000000 */
[----:B------:R-:W-:Y:S01]  /*a080*/  IMAD R44, R44, 0xc0, R6 ;  /* 0x000000c02c2c7824 */ /* 0x000fe200078e0206 */
[----:B------:R-:W-:Y:S01]  /*a090*/  SEL R59, R41, R40, P0 ;  /* 0x00000028293b7207 */ /* 0x000fe20000000000 */
[----:B------:R-:W-:Y:S01]  /*a0a0*/  IMAD R35, R5, UR41, R46 ;  /* 0x0000002905237c24 */ /* 0x000fe2000f8e022e */
[----:B------:R-:W-:Y:S01]  /*a0b0*/  SEL R40, R52, R53, P0 ;  /* 0x0000003534287207 */ /* 0x000fe20000000000 */
[----:B------:R-:W-:Y:S01]  /*a0c0*/  IMAD.WIDE.U32 R22, R4, UR41, R22 ;  /* 0x0000002904167c25 */ /* 0x000fe2000f8e0016 */
[----:B------:R-:W4:Y:S01]  /*a0d0*/  @P2 LDC R46, c[0x0][0xbf0] ;  /* 0x0002fc00ff2e2b82 */ /* 0x000f220000000800 */
[----:B------:R-:W-:-:S02]  /*a0e0*/  SEL R53, R53, R52, P0 ;  /* 0x0000003435357207 */ /* 0x000fc40000000000 */
[----:B------:R-:W-:Y:S01]  /*a0f0*/  SEL R12, R42, R43, P0 ;  /* 0x0000002b2a0c7207 */ /* 0x000fe20000000000 */
[----:B------:R-:W-:Y:S01]  /*a100*/  IMAD.IADD R23, R23, 0x1, R35 ;  /* 0x0000000117177824 */ /* 0x000fe200078e0223 */
[----:B------:R-:W-:Y:S01]  /*a110*/  SEL R10, R50, R51, P0 ;  /* 0x00000033320a7207 */ /* 0x000fe20000000000 */
[----:B------:R-:W-:Y:S01]  /*a120*/  IMAD.U32 R8, RZ, RZ, UR6 ;  /* 0x00000006ff087e24 */ /* 0x000fe2000f8e00ff */
[----:B------:R-:W-:Y:S01]  /*a130*/  LOP3.LUT R30, R11, 0x7ffffffc, RZ, 0xc0, !PT ;  /* 0x7ffffffc0b1e7812 */ /* 0x000fe200078ec0ff */
[----:B------:R-:W4:Y:S01]  /*a140*/  @P2 LDC R52, c[0x0][0xbf0] ;  /* 0x0002fc00ff342b82 */ /* 0x000f220000000800 */
[----:B------:R-:W-:Y:S01]  /*a150*/  SEL R24, R38, R39, P0 ;  /* 0x0000002726187207 */ /* 0x000fe20000000000 */
[----:B0-----:R-:W-:Y:S01]  /*a160*/  @P2 IMAD.HI.U32 R35, R44, R71, RZ ;  /* 0x000000472c232227 */ /* 0x001fe200078e00ff */
[----:B------:R-:W-:Y:S01]  /*a170*/  SEL R18, R54, R55, P0 ;  /* 0x0000003736127207 */ /* 0x000fe20000000000 */
[----:B------:R-:W-:Y:S01]  /*a180*/  ULDC.64 UR6, c[0x0][0xb48] ;  /* 0x0002d20000067ab9 */ /* 0x000fe20000000a00 */
[----:B------:R-:W-:Y:S01]  /*a190*/  SEL R17, R51, R50, P0 ;  /* 0x0000003233117207 */ /* 0x000fe20000000000 */
[----:B------:R-:W-:Y:S01]  /*a1a0*/  IMAD R50, RZ, RZ, -UR44 ;  /* 0x8000002cff327e24 */ /* 0x000fe2000f8e02ff */
[----:B------:R-:W-:Y:S01]  /*a1b0*/  SEL R37, R39, R38, P0 ;  /* 0x0000002627257207 */ /* 0x000fe20000000000 */
[----:B------:R-:W-:Y:S01]  /*a1c0*/  IMAD.U32 R9, RZ, RZ, UR8 ;  /* 0x00000008ff097e24 */ /* 0x000fe2000f8e00ff */
[C---:B------:R-:W-:Y:S01]  /*a1d0*/  LOP3.LUT P1, RZ, R27.reuse, 0x3, RZ, 0xc0, !PT ;  /* 0x000000031bff7812 */ /* 0x040fe2000782c0ff */
[----:B------:R-:W-:Y:S01]  /*a1e0*/  IMAD.IADD R27, R27, 0x1, -R30 ;  /* 0x000000011b1b7824 */ /* 0x000fe200078e0a1e */
[----:B------:R-:W-:Y:S01]  /*a1f0*/  SEL R19, R43, R42, P0 ;  /* 0x0000002a2b137207 */ /* 0x000fe20000000000 */
[----:B-1----:R-:W-:Y:S01]  /*a200*/  IMAD R50, R75, R50, UR4 ;  /* 0x000000044b327e24 */ /* 0x002fe2000f8e0232 */
[----:B------:R-:W-:Y:S01]  /*a210*/  SEL R57, R49, R48, P0 ;  /* 0x0000003031397207 */ /* 0x000fe20000000000 */
[----:B--2---:R-:W-:Y:S01]  /*a220*/  IMAD.WIDE.U32 R8, R72, UR41, R8 ;  /* 0x0000002948087c25 */ /* 0x004fe2000f8e0008 */
[----:B------:R-:W-:Y:S01]  /*a230*/  SEL R55, R55, R54, P0 ;  /* 0x0000003637377207 */ /* 0x000fe20000000000 */
[----:B------:R-:W-:Y:S01]  /*a240*/  ULDC.64 UR4, c[0x0][0xbe0] ;  /* 0x0002f80000047ab9 */ /* 0x000fe20000000a00 */
[----:B------:R-:W-:Y:S01]  /*a250*/  ULDC.64 UR8, c[0x0][0xb28] ;  /* 0x0002ca0000087ab9 */ /* 0x000fe20000000a00 */
[----:B-----5:R-:W-:Y:S01]  /*a260*/  @P2 IMAD.HI.U32 R77, R44, R77, RZ ;  /* 0x0000004d2c4d2227 */ /* 0x020fe200078e00ff */
[----:B---3--:R-:W-:Y:S01]  /*a270*/  LOP3.LUT R34, R7, 0x2, RZ, 0x3c, !PT ;  /* 0x0000000207227812 */ /* 0x008fe200078e3cff */
[----:B------:R-:W-:Y:S04]  /*a280*/  SHFL.IDX PT, R6, R62, R7, 0x1c1f ;  /* 0x001c1f073e067589 */ /* 0x000fe800000e0000 */
[----:B------:R-:W0:Y:S04]  /*a290*/  SHFL.IDX PT, R5, R67, R34, 0x1c1f ;  /* 0x001c1f2243057589 */ /* 0x000e2800000e0000 */
[----:B------:R-:W-:Y:S04]  /*a2a0*/  SHFL.IDX PT, R31, R36, R7, 0x1c1f ;  /* 0x001c1f07241f7589 */ /* 0x000fe800000e0000 */
[----:B------:R-:W-:Y:S04]  /*a2b0*/  SHFL.IDX PT, R33, R64, R7, 0x1c1f ;  /* 0x001c1f0740217589 */ /* 0x000fe800000e0000 */
[----:B------:R-:W1:Y:S04]  /*a2c0*/  SHFL.IDX PT, R36, R69, R34, 0x1c1f ;  /* 0x001c1f2245247589 */ /* 0x000e6800000e0000 */
[----:B------:R-:W-:Y:S04]  /*a2d0*/  SHFL.IDX PT, R39, R58, R7, 0x1c1f ;  /* 0x001c1f073a277589 */ /* 0x000fe800000e0000 */
[----:B------:R-:W-:Y:S01]  /*a2e0*/  SHFL.IDX PT, R38, R60, R7, 0x1c1f ;  /* 0x001c1f073c267589 */ /* 0x000fe200000e0000 */
[----:B0-----:R-:W-:-:S03]  /*a2f0*/  SEL R4, R6, R5, P0 ;  /* 0x0000000506047207 */ /* 0x001fc60000000000 */
[----:B------:R-:W-:Y:S01]  /*a300*/  SHFL.IDX PT, R42, R56, R7, 0x1c1f ;  /* 0x001c1f07382a7589 */ /* 0x000fe200000e0000 */
[----:B------:R-:W-:-:S03]  /*a310*/  SEL R6, R5, R6, P0 ;  /* 0x0000000605067207 */ /* 0x000fc60000000000 */
[----:B------:R-:W-:Y:S04]  /*a320*/  SHFL.IDX PT, R32, R32, R7, 0x1c1f ;  /* 0x001c1f0720207589 */ /* 0x000fe800000e0000 */
        /* <DEDUP_REMOVED lines=12> */
[----:B0-----:R-:W-:Y:S01]  /*a3f0*/  SEL R7, R36, R33, P0 ;  /* 0x0000002124077207 */ /* 0x001fe20000000000 */
[----:B------:R-:W-:Y:S01]  /*a400*/  IMAD R36, R72, UR45, RZ ;  /* 0x0000002d48247c24 */ /* 0x000fe2000f8e02ff */
[----:B------:R-:W-:Y:S01]  /*a410*/  SHF.R.S32.HI R33, RZ, 0x1f, R50 ;  /* 0x0000001fff217819 */ /* 0x000fe20000011432 */
[----:B------:R-:W0:Y:S01]  /*a420*/  SHFL.IDX PT, R40, R63, R34, 0x1c1f ;  /* 0x001c1f223f287589 */ /* 0x000e2200000e0000 */
[----:B-1----:R-:W-:Y:S01]  /*a430*/  IMAD.MOV.U32 R37, RZ, RZ, R44 ;  /* 0x000000ffff257224 */ /* 0x002fe200078e002c */
[----:B----4-:R-:W-:Y:S01]  /*a440*/  @P2 SHF.R.U32.HI R37, RZ, R46, R35 ;  /* 0x0000002eff252219 */ /* 0x010fe20000011623 */
[----:B------:R-:W-:Y:S01]  /*a450*/  IMAD R35, R73, UR41, R36 ;  /* 0x0000002949237c24 */ /* 0x000fe2000f8e0224 */
[----:B------:R-:W-:Y:S03]  /*a460*/  SHFL.IDX PT, R43, R61, R34, 0x1c1f ;  /* 0x001c1f223d2b7589 */ /* 0x000fe600000e0000 */
[----:B------:R-:W-:Y:S01]  /*a470*/  IMAD.IADD R35, R9, 0x1, R35 ;  /* 0x0000000109237824 */ /* 0x000fe200078e0223 */
[----:B------:R-:W1:Y:S01]  /*a480*/  SHFL.IDX PT, R49, R59, R34, 0x1c1f ;  /* 0x001c1f223b317589 */ /* 0x000e6200000e0000 */
[----:B------:R-:W-:-:S02]  /*a490*/  IMAD R9, R33, UR4, RZ ;  /* 0x0000000421097c24 */ /* 0x000fc4000f8e02ff */
[----:B------:R-:W-:Y:S01]  /*a4a0*/  IMAD R33, R33, UR6, RZ ;  /* 0x0000000621217c24 */ /* 0x000fe2000f8e02ff */
[----:B------:R-:W-:Y:S01]  /*a4b0*/  SHFL.IDX PT, R51, R53, R34, 0x1c1f ;  /* 0x001c1f2235337589 */ /* 0x000fe200000e0000 */
[----:B------:R-:W-:-:S03]  /*a4c0*/  IMAD R36, R50, UR5, R9 ;  /* 0x0000000532247c24 */ /* 0x000fc6000f8e0209 */
[----:B------:R-:W2:Y:S04]  /*a4d0*/  SHFL.IDX PT, R48, R57, R34, 0x1c1f ;  /* 0x001c1f2239307589 */ /* 0x000ea800000e0000 */
[----:B------:R3:W-:Y:S04]  /*a4e0*/  SHFL.IDX PT, R26, R45, R34, 0x1c1f ;  /* 0x001c1f222d1a7589 */ /* 0x0007e800000e0000 */
[----:B------:R-:W-:Y:S04]  /*a4f0*/  SHFL.IDX PT, R25, R25, R34, 0x1c1f ;  /* 0x001c1f2219197589 */ /* 0x000fe800000e0000 */
[----:B------:R-:W-:Y:S01]  /*a500*/  SHFL.IDX PT, R21, R21, R34, 0x1c1f ;  /* 0x001c1f2215157589 */ /* 0x000fe200000e0000 */
[----:B---3--:R-:W-:Y:S01]  /*a510*/  IMAD.MOV.U32 R45, RZ, RZ, R44 ;  /* 0x000000ffff2d7224 */ /* 0x008fe200078e002c */
[----:B------:R-:W-:-:S02]  /*a520*/  @P2 SHF.R.U32.HI R45, RZ, R52, R77 ;  /* 0x00000034ff2d2219 */ /* 0x000fc4000001164d */
[----:B------:R3:W-:Y:S04]  /*a530*/  SHFL.IDX PT, R20, R47, R34, 0x1c1f ;  /* 0x001c1f222f147589 */ /* 0x0007e800000e0000 */
[----:B------:R-:W-:Y:S01]  /*a540*/  SHFL.IDX PT, R19, R19, R34, 0x1c1f ;  /* 0x001c1f2213137589 */ /* 0x000fe200000e0000 */
[----:B------:R-:W-:-:S03]  /*a550*/  IMAD.MOV R46, RZ, RZ, -R45 ;  /* 0x000000ffff2e7224 */ /* 0x000fc600078e0a2d */
[----:B------:R-:W-:Y:S01]  /*a560*/  SHFL.IDX PT, R18, R55, R34, 0x1c1f ;  /* 0x001c1f2237127589 */ /* 0x000fe200000e0000 */
[C---:B---3--:R-:W-:Y:S01]  /*a570*/  IMAD R47, R50.reuse, UR7, R33 ;  /* 0x00000007322f7c24 */ /* 0x048fe2000f8e0221 */
[----:B------:R-:W-:Y:S02]  /*a580*/  SHF.R.S32.HI R33, RZ, 0x1f, R37 ;  /* 0x0000001fff217819 */ /* 0x000fe40000011425 */
[----:B------:R3:W-:Y:S02]  /*a590*/  SHFL.IDX PT, R17, R17, R34, 0x1c1f ;  /* 0x001c1f2211117589 */ /* 0x0007e400000e0000 */
[----:B---3--:R-:W-:Y:S02]  /*a5a0*/  IMAD.MOV.U32 R34, RZ, RZ, R8 ;  /* 0x000000ffff227224 */ /* 0x008fe400078e0008 */
[----:B------:R-:W-:Y:S01]  /*a5b0*/  IMAD.WIDE.U32 R8, R50, UR4, R22 ;  /* 0x0000000432087c25 */ /* 0x000fe2000f8e0016 */
[----:B------:R-:W-:-:S03]  /*a5c0*/  ULDC.64 UR4, c[0x0][0xb30] ;  /* 0x0002cc0000047ab9 */ /* 0x000fc60000000a00 */
[----:B------:R-:W-:Y:S01]  /*a5d0*/  IMAD.WIDE.U32 R22, R50, UR6, R34 ;  /* 0x0000000632167c25 */ /* 0x000fe2000f8e0022 */
[----:B------:R-:W-:Y:S01]  /*a5e0*/  IADD3 R34, P2, R37, R8, RZ ;  /* 0x0000000825227210 */ /* 0x000fe20007f5e0ff */
[----:B------:R-:W-:Y:S01]  /*a5f0*/  ULDC.64 UR6, c[0x0][0xbc8] ;  /* 0x0002f20000067ab9 */ /* 0x000fe20000000a00 */
[----:B------:R-:W-:Y:S01]  /*a600*/  SHF.R.S32.HI R8, RZ, 0x1f, R45 ;  /* 0x0000001fff087819 */ /* 0x000fe2000001142d */
[----:B------:R-:W-:Y:S01]  /*a610*/  IMAD.MOV R37, RZ, RZ, -R37 ;  /* 0x000000ffff257224 */ /* 0x000fe200078e0a25 */
[----:B------:R-:W-:Y:S01]  /*a620*/  IADD3.X R35, R33, R9, R36, P2, !PT ;  /* 0x0000000921237210 */ /* 0x000fe200017fe424 */
[----:B------:R-:W-:Y:S02]  /*a630*/  IMAD.IADD R23, R23, 0x1, R47 ;  /* 0x0000000117177824 */ /* 0x000fe400078e022f */
[----:B------:R-:W-:Y:S02]  /*a640*/  IMAD R8, R8, UR4, RZ ;  /* 0x0000000408087c24 */ /* 0x000fe4000f8e02ff */
[----:B------:R-:W-:-:S02]  /*a650*/  IMAD R33, R29, R37, R44 ;  /* 0x000000251d217224 */ /* 0x000fc400078e022c */
[----:B------:R-:W-:Y:S02]  /*a660*/  IMAD R37, R29, R46, R44 ;  /* 0x0000002e1d257224 */ /* 0x000fe400078e022c */
[C---:B------:R-:W-:Y:S01]  /*a670*/  IMAD R47, R45.reuse, UR5, R8 ;  /* 0x000000052d2f7c24 */ /* 0x040fe2000f8e0208 */
[----:B------:R-:W3:Y:S01]  /*a680*/  S2UR UR5, SR_CgaCtaId ;  /* 0x00000000000579c3 */ /* 0x000ee20000008800 */
[----:B------:R-:W-:Y:S01]  /*a690*/  IMAD.WIDE.U32 R8, R45, UR4, R22 ;  /* 0x000000042d087c25 */ /* 0x000fe2000f8e0016 */
[----:B------:R-:W-:Y:S01]  /*a6a0*/  SHF.R.S32.HI R22, RZ, 0x1f, R33 ;  /* 0x0000001fff167819 */ /* 0x000fe20000011421 */
[----:B------:R-:W-:Y:S01]  /*a6b0*/  UMOV UR4, 0x400 ;  /* 0x0000040000047882 */ /* 0x000fe20000000000 */
[----:B------:R-:W-:Y:S01]  /*a6c0*/  SHF.R.S32.HI R23, RZ, 0x1f, R37 ;  /* 0x0000001fff177819 */ /* 0x000fe20000011425 */
[----:B------:R-:W-:Y:S02]  /*a6d0*/  IMAD.IADD R9, R9, 0x1, R47 ;  /* 0x0000000109097824 */ /* 0x000fe400078e022f */
[----:B------:R-:W-:-:S02]  /*a6e0*/  IMAD R22, R22, UR6, RZ ;  /* 0x0000000616167c24 */ /* 0x000fc4000f8e02ff */
        /* <DEDUP_REMOVED lines=19> */
[----:B------:R-:W-:Y:S01]  /*a820*/  VIADD R50, R28, 0x8 ;  /* 0x000000081c327836 */ /* 0x000fe20000000000 */
        /* <DEDUP_REMOVED lines=32> */
[----:B------:R-:W-:Y:S01]  /*aa30*/  VIADD R33, R49, 0x30 ;  /* 0x0000003031217836 */ /* 0x000fe20000000000 */
        /* <DEDUP_REMOVED lines=18> */
[----:B------:R-:W-:Y:S02]  /*ab60*/  @!P3 LOP3.LUT R27, R27, 0xfffffffe, RZ, 0xc0, !PT ;  /* 0xfffffffe1b1bb812 */ /* 0x000fe400078ec0ff */
[----:B------:R-:W-:Y:S02]  /*ab70*/  @!P5 LOP3.LUT R33, R33, 0xfffffffe, RZ, 0xc0, !PT ;  /* 0xfffffffe2121d812 */ /* 0x000fe400078ec0ff */
[----:B------:R-:W-:Y:S01]  /*ab80*/  @!P1 LEA.HI R0, R0, R0, RZ, 0x1 ;  /* 0x0000000000009211 */ /* 0x000fe200078f08ff */
[----:B0-----:R-:W-:Y:S01]  /*ab90*/  @!P3 IMAD.WIDE R28, R27, 0x4, R46 ;  /* 0x000000041b1cb825 */ /* 0x001fe200078e022e */
        /* <DEDUP_REMOVED lines=16> */
.L_x_12623:
[----:B------:R-:W-:Y:S05]  /*aca0*/  BSYNC B0 ;  /* 0x0000000000007941 */ /* 0x000fea0003800000 */
.L_x_12622:
        /* <DEDUP_REMOVED lines=68> */
.L_x_12621:
        /* <DEDUP_REMOVED lines=58> */
.L_x_12583:
        /* <DEDUP_REMOVED lines=18> */
.L_x_12624:
[----:B------:R-:W-:Y:S01]  /*b5b0*/  ULDC UR44, c[0x0][0xc50] ;  /* 0x00031400002c7ab9 */ /* 0x000fe20000000800 */
[----:B------:R-:W-:Y:S01]  /*b5c0*/  UMOV UR36, UR6 ;  /* 0x0000000600247c82 */ /* 0x000fe20008000000 */
[----:B------:R-:W-:-:S11]  /*b5d0*/  UISETP.NE.AND UP0, UPT, UR44, 0x1, UPT ;  /* 0x000000012c00788c */ /* 0x000fd6000bf05270 */
[----:B------:R-:W-:Y:S01]  /*b5e0*/  @UP0 ULDC UR4, c[0x0][0xc54] ;  /* 0x0003150000040ab9 */ /* 0x000fe20000000800 */
[----:B------:R-:W-:Y:S01]  /*b5f0*/  @UP0 ULDC UR7, c[0x0][0xc58] ;  /* 0x0003160000070ab9 */ /* 0x000fe20000000800 */
[----:B------:R-:W-:-:S04]  /*b600*/  UIMAD.WIDE.U32 UR4, UR6, UR4, URZ ;  /* 0x00000004060472a5 */ /* 0x000fc8000f8e003f */
[----:B------:R-:W-:-:S12]  /*b610*/  @UP0 USHF.R.U32.HI UR36, URZ, UR7, UR5 ;  /* 0x000000073f240299 */ /* 0x000fd80008011605 */
.L_x_12625:
        /* <DEDUP_REMOVED lines=21> */
[----:B0-----:R-:W-:-:S04]  /*b770*/  UIMAD UR39, UR39, 0xc0, URZ ;  /* 0x000000c0272778a4 */ /* 0x001fc8000f8e023f */
        /* <DEDUP_REMOVED lines=10> */
[----:B------:R-:W-:Y:S02]  /*b820*/  USHF.R.U32.HI UR10, URZ, 0x10, UR44 ;  /* 0x000000103f0a7899 */ /* 0x000fe4000801162c */
[----:B------:R-:W-:Y:S02]  /*b830*/  ULEA.HI.SX32 UR4, UR7, UR4, 0x1a ;  /* 0x0000000407047291 */ /* 0x000fe4000f8fd23f */
[----:B------:R-:W-:-:S02]  /*b840*/  ULOP3.LUT UR44, UR44, 0xffff, URZ, 0xc0, !UPT ;  /* 0x0000ffff2c2c7892 */ /* 0x000fc4000f8ec03f */
        /* <DEDUP_REMOVED lines=41> */
.L_x_12627:
        /* <DEDUP_REMOVED lines=33> */
.L_x_12628:
        /* <DEDUP_REMOVED lines=20> */
.L_x_12629:
        /* <DEDUP_REMOVED lines=20> */
.L_x_12630:
        /* <DEDUP_REMOVED lines=18> */
.L_x_12631:
        /* <DEDUP_REMOVED lines=26> */
[----:B------:R-:W-:Y:S02]  /*c230*/  LOP3.LUT R22, R3, 0x640, R22, 0xf8, !PT ;  /* 0x0000064003167812 */ /* 0x000fe400078ef816 */
[----:B------:R-:W-:Y:S02]  /*c240*/  LOP3.LUT R17, R17, R8, RZ, 0xfc, !PT ;  /* 0x0000000811117212 */ /* 0x000fe400078efcff */
[----:B------:R-:W-:Y:S02]  /*c250*/  SHF.R.U32.HI R29, RZ, 0x3, R27 ;  /* 0x00000003ff1d7819 */ /* 0x000fe4000001161b */
[----:B------:R-:W-:Y:S02]  /*c260*/  P2R R24, PR, RZ, 0x2 ;  /* 0x00000002ff187803 */ /* 0x000fe40000000000 */
[----:B--2---:R-:W-:Y:S02]  /*c270*/  SHF.R.S32.HI R18, RZ, 0x1f, R23 ;  /* 0x0000001fff127819 */ /* 0x004fe40000011417 */
[----:B------:R-:W-:Y:S01]  /*c280*/  SEL R19, R23, RZ, !P1 ;  /* 0x000000ff17137207 */ /* 0x000fe20004800000 */
[----:B------:R-:W-:Y:S06]  /*c290*/  BRA.DIV UR4, `(.L_x_12632) ;  /* 0x0000002604207947 */ /* 0x000fec000b800000 */
[----:B------:R0:W1:Y:S02]  /*c2a0*/  SHFL.IDX PT, R14, R2, RZ, 0x1f ;  /* 0x00001fff020e7589 */ /* 0x00006400000e0000 */
.L_x_12681:
[----:B-1----:R-:W-:Y:S02]  /*c2b0*/  ISETP.NE.AND P0, PT, R14, RZ, PT ;  /* 0x000000ff0e00720c */ /* 0x002fe40003f05270 */
[----:B------:R-:W-:-:S04]  /*c2c0*/  PLOP3.LUT P2, PT, PT, PT, PT, 0x8, 0x0 ;  /* 0x000000000000781c */ /* 0x000fc80003f4e170 */
[----:B------:R-:W-:-:S07]  /*c2d0*/  P2R R25, PR, RZ, 0x4 ;  /* 0x00000004ff197803 */ /* 0x000fce0000000000 */
[----:B------:R-:W-:Y:S05]  /*c2e0*/  @P0 BRA `(.L_x_12633) ;  /* 0x0000000400240947 */ /* 0x000fea0003800000 */
[----:B------:R-:W-:-:S06]  /*c2f0*/  UIADD3 UR4, UR41, -0x1, URZ ;  /* 0xffffffff29047890 */ /* 0x000fcc000fffe03f */
[----:B------:R-:W-:Y:S01]  /*c300*/  IMAD.U32 R3, RZ, RZ, UR4 ;  /* 0x00000004ff037e24 */ /* 0x000fe2000f8e00ff */
[----:B------:R-:W-:-:S03]  /*c310*/  UMOV UR4, 0xffffffff ;  /* 0xffffffff00047882 */ /* 0x000fc60000000000 */
[----:B------:R-:W-:Y:S05]  /*c320*/  BRA.DIV UR4, `(.L_x_12634) ;  /* 0x00000026041c7947 */ /* 0x000fea000b800000 */
[----:B------:R-:W-:-:S13]  /*c330*/  ELECT P6, URZ, PT ;  /* 0x00000000003f782f */ /* 0x000fda00038c0000 */
.L_x_12684:
        /* <DEDUP_REMOVED lines=23> */
.L_x_12635:
[----:B------:R-:W2:Y:S01]  /*c4b0*/  SYNCS.PHASECHK.TRANS64.TRYWAIT P0, [UR38+0x12480], R0 ;  /* 0x01248000ff0075a7 */ /* 0x000ea20008000166 */
[----:B------:R-:W-:Y:S01]  /*c4c0*/  ISETP.NE.AND P1, PT, R16, RZ, PT ;  /* 0x000000ff1000720c */ /* 0x000fe20003f25270 */
[----:B--2---:R-:W-:-:S12]  /*c4d0*/  @!P0 BRA `(.L_x_12636) ;  /* 0x0000002000d08947 */ /* 0x004fd80003800000 */
.L_x_12685:
[----:B------:R-:W-:Y:S05]  /*c4e0*/  @P1 BRA `(.L_x_12637) ;  /* 0x0000000000141947 */ /* 0x000fea0003800000 */
[----:B------:R-:W-:Y:S01]  /*c4f0*/  LOP3.LUT P0, RZ, R27, 0x1f, RZ, 0xc0, !PT ;  /* 0x0000001f1bff7812 */ /* 0x000fe2000780c0ff */
[----:B-1----:R-:W-:-:S04]  /*c500*/  IMAD.MOV.U32 R4, RZ, RZ, 0x2800 ;  /* 0x00002800ff047424 */ /* 0x002fc800078e00ff */
[----:B------:R2:W-:Y:S08]  /*c510*/  SYNCS.ARRIVE.TRANS64 RZ, [UR38+0x12470], R4 ;  /* 0x01247004ffff79a7 */ /* 0x0005f00008000026 */
[----:B--2---:R-:W-:Y:S05]  /*c520*/  @!P0 BRA `(.L_x_12637) ;  /* 0x0000000000048947 */ /* 0x004fea0003800000 */
[----:B------:R-:W-:Y:S01]  /*c530*/  BPT.TRAP 0x1 ;  /* 0x000000040000795c */ /* 0x000fe20000300000 */
.L_x_12637:
        /* <DEDUP_REMOVED lines=15> */
.L_x_12686:
[----:B------:R-:W-:Y:S05]  /*c630*/  @P1 BRA `(.L_x_12639) ;  /* 0x0000000000141947 */ /* 0x000fea0003800000 */
[----:B------:R-:W-:Y:S01]  /*c640*/  LOP3.LUT P0, RZ, R27, 0x1f, RZ, 0xc0, !PT ;  /* 0x0000001f1bff7812 */ /* 0x000fe2000780c0ff */
[----:B-1----:R-:W-:-:S04]  /*c650*/  IMAD.MOV.U32 R0, RZ, RZ, 0x2800 ;  /* 0x00002800ff007424 */ /* 0x002fc800078e00ff */
[----:B------:R2:W-:Y:S08]  /*c660*/  SYNCS.ARRIVE.TRANS64 RZ, [UR38+0x12430], R0 ;  /* 0x01243000ffff79a7 */ /* 0x0005f00008000026 */
[----:B--2---:R-:W-:Y:S05]  /*c670*/  @!P0 BRA `(.L_x_12639) ;  /* 0x0000000000048947 */ /* 0x004fea0003800000 */
[----:B------:R-:W-:Y:S01]  /*c680*/  BPT.TRAP 0x1 ;  /* 0x000000040000795c */ /* 0x000fe20000300000 */
.L_x_12639:
        /* <DEDUP_REMOVED lines=12> */
[----:B------:R-:W-:-:S04]  /*c750*/  UMOV UR12, UR36 ;  /* 0x00000024000c7c82 */ /* 0x000fc80008000000 */
[----:B------:R2:W-:Y:S02]  /*c760*/  UTMALDG.4D [UR8], [UR4], desc[UR6] ;  /* 0x00000608040075b4 */ /* 0x0005e40008019000 */
[----:B--2---:R-:W-:Y:S01]  /*c770*/  NOP ;  /* 0x0000000000007918 */ /* 0x004fe20000000000 */
.L_x_12633:
        /* <DEDUP_REMOVED lines=28> */
.L_x_12640:
[----:B------:R-:W2:Y:S01]  /*c940*/  LDC R6, c[0x0][0x448] ;  /* 0x00011200ff067b82 */ /* 0x000ea20000000800 */
[----:B------:R-:W3:Y:S01]  /*c950*/  S2R R9, SR_CTAID.X ;  /* 0x0000000000097919 */ /* 0x000ee20000002500 */
[----:B-1----:R-:W-:Y:S01]  /*c960*/  IMAD.SHL.U32 R0, R27, 0x10, RZ ;  /* 0x000000101b007824 */ /* 0x002fe200078e00ff */
[----:B------:R-:W-:Y:S01]  /*c970*/  UMOV UR4, UR46 ;  /* 0x0000002e00047c82 */ /* 0x000fe20008000000 */
[C---:B------:R-:W-:Y:S01]  /*c980*/  IMAD.SHL.U32 R3, R29.reuse, 0x80, RZ ;  /* 0x000000801d037824 */ /* 0x040fe200078e00ff */
[----:B------:R-:W-:Y:S01]  /*c990*/  UMOV UR5, UR45 ;  /* 0x0000002d00057c82 */ /* 0x000fe20008000000 */
[----:B------:R-:W-:Y:S01]  /*c9a0*/  IMAD.SHL.U32 R4, R29, 0x10, RZ ;  /* 0x000000101d047824 */ /* 0x000fe200078e00ff */
[----:B------:R-:W-:Y:S01]  /*c9b0*/  LOP3.LUT R0, R0, 0x30, RZ, 0xe2, !PT ;  /* 0x0000003000007812 */ /* 0x000fe200078ee2ff */
[----:B------:R-:W-:Y:S01]  /*c9c0*/  IMAD.SHL.U32 R20, R27, 0x20, RZ ;  /* 0x000000201b147824 */ /* 0x000fe200078e00ff */
[----:B------:R-:W-:Y:S02]  /*c9d0*/  ULDC.64 UR6, c[0x0][0x2c8] ;  /* 0x0000b20000067ab9 */ /* 0x000fe40000000a00 */
[----:B------:R-:W-:-:S02]  /*c9e0*/  LOP3.LUT R3, R0, 0x180, R3, 0xf8, !PT ;  /* 0x0000018000037812 */ /* 0x000fc400078ef803 */
[----:B------:R-:W-:Y:S02]  /*c9f0*/  LOP3.LUT R20, R20, 0x60, RZ, 0xc0, !PT ;  /* 0x0000006014147812 */ /* 0x000fe400078ec0ff */
[----:B------:R-:W-:Y:S01]  /*ca00*/  LOP3.LUT R4, R3, 0x30, R4, 0x78, !PT ;  /* 0x0000003003047812 */ /* 0x000fe200078e7804 */
[----:B------:R-:W-:-:S05]  /*ca10*/  IMAD.SHL.U32 R3, R27, 0x10, RZ ;  /* 0x000000101b037824 */ /* 0x000fca00078e00ff */
[----:B------:R-:W-:Y:S02]  /*ca20*/  LOP3.LUT R3, R3, 0x40, RZ, 0xc0, !PT ;  /* 0x0000004003037812 */ /* 0x000fe400078ec0ff */
[----:B--2---:R-:W-:Y:S02]  /*ca30*/  ISETP.NE.AND P0, PT, R6, 0x1, PT ;  /* 0x000000010600780c */ /* 0x004fe40003f05270 */
[----:B------:R-:W-:Y:S02]  /*ca40*/  IADD3 R28, R4, R3, R28 ;  /* 0x00000003041c7210 */ /* 0x000fe40007ffe01c */
[----:B------:R-:W-:Y:S02]  /*ca50*/  LEA.HI R4, R16, R20, RZ, 0x1e ;  /* 0x0000001410047211 */ /* 0x000fe400078ff0ff */
[----:B------:R-:W-:-:S03]  /*ca60*/  SHF.R.S32.HI R20, RZ, 0x1f, R26 ;  /* 0x0000001fff147819 */ /* 0x000fc6000001141a */
[----:B---3--:R-:W-:Y:S02]  /*ca70*/  IMAD R9, R9, 0xc0, R4 ;  /* 0x000000c009097824 */ /* 0x008fe400078e0204 */
[----:B------:R-:W1:Y:S02]  /*ca80*/  LDC.64 R4, c[0x0][0x2e0] ;  /* 0x0000b800ff047b82 */ /* 0x000e640000000a00 */
[----:B------:R-:W-:Y:S02]  /*ca90*/  VIADD R7, R9, 0x80 ;  /* 0x0000008009077836 */ /* 0x000fe40000000000 */
[----:B------:R-:W-:-:S04]  /*caa0*/  IMAD.MOV.U32 R11, RZ, RZ, R9 ;  /* 0x000000ffff0b7224 */ /* 0x000fc800078e0009 */
[----:B------:R-:W2:Y:S08]  /*cab0*/  @P0 LDC R8, c[0x0][0x44c] ;  /* 0x00011300ff080b82 */ /* 0x000eb00000000800 */
[----:B------:R-:W3:Y:S08]  /*cac0*/  @P0 LDC R12, c[0x0][0x44c] ;  /* 0x00011300ff0c0b82 */ /* 0x000ef00000000800 */
[----:B------:R-:W4:Y:S08]  /*cad0*/  @P0 LDC R10, c[0x0][0x450] ;  /* 0x00011400ff0a0b82 */ /* 0x000f300000000800 */
[----:B------:R-:W5:Y:S01]  /*cae0*/  @P0 LDC R13, c[0x0][0x450] ;  /* 0x00011400ff0d0b82 */ /* 0x000f620000000800 */
[----:B--2---:R-:W-:-:S04]  /*caf0*/  @P0 IMAD.HI.U32 R3, R9, R8, RZ ;  /* 0x0000000809030227 */ /* 0x004fc800078e00ff */
[----:B---3--:R-:W-:Y:S01]  /*cb00*/  @P0 IMAD.HI.U32 R8, R7, R12, RZ ;  /* 0x0000000c07080227 */ /* 0x008fe200078e00ff */
[----:B----4-:R-:W-:-:S03]  /*cb10*/  @P0 SHF.R.U32.HI R11, RZ, R10, R3 ;  /* 0x0000000aff0b0219 */ /* 0x010fc60000011603 */
[----:B------:R-:W-:Y:S02]  /*cb20*/  IMAD.MOV.U32 R3, RZ, RZ, R7 ;  /* 0x000000ffff037224 */ /* 0x000fe400078e0007 */
[----:B------:R-:W-:Y:S01]  /*cb30*/  IMAD.MOV R10, RZ, RZ, -R11 ;  /* 0x000000ffff0a7224 */ /* 0x000fe200078e0a0b */
[----:B-----5:R-:W-:Y:S01]  /*cb40*/  @P0 SHF.R.U32.HI R3, RZ, R13, R8 ;  /* 0x0000000dff030219 */ /* 0x020fe20000011608 */
[----:B-1----:R-:W-:Y:S02]  /*cb50*/  IMAD R8, R20, R4, RZ ;  /* 0x0000000414087224 */ /* 0x002fe400078e02ff */
[----:B------:R-:W-:Y:S02]  /*cb60*/  IMAD R9, R6, R10, R9 ;  /* 0x0000000a06097224 */ /* 0x000fe400078e0209 */
[C---:B------:R-:W-:Y:S01]  /*cb70*/  IMAD R13, R26.reuse, R5, R8 ;  /* 0x000000051a0d7224 */ /* 0x040fe200078e0208 */
[----:B------:R-:W-:Y:S01]  /*cb80*/  SHF.R.S32.HI R8, RZ, 0x1f, R11 ;  /* 0x0000001fff087819 */ /* 0x000fe2000001140b */
[----:B------:R-:W-:Y:S01]  /*cb90*/  IMAD.WIDE.U32 R4, R26, R4, UR4 ;  /* 0x000000041a047e25 */ /* 0x000fe2000f8e0004 */
[----:B------:R-:W-:-:S03]  /*cba0*/  ULDC.64 UR4, c[0x0][0x2d0] ;  /* 0x0000b40000047ab9 */ /* 0x000fc60000000a00 */
[----:B------:R-:W-:Y:S02]  /*cbb0*/  IMAD R8, R8, UR4, RZ ;  /* 0x0000000408087c24 */ /* 0x000fe4000f8e02ff */
[----:B------:R-:W-:Y:S02]  /*cbc0*/  IMAD.IADD R5, R5, 0x1, R13 ;  /* 0x0000000105057824 */ /* 0x000fe400078e020d */
[C---:B------:R-:W-:Y:S01]  /*cbd0*/  IMAD R13, R11.reuse, UR5, R8 ;  /* 0x000000050b0d7c24 */ /* 0x040fe2000f8e0208 */
[----:B------:R-:W-:Y:S01]  /*cbe0*/  SHF.R.S32.HI R8, RZ, 0x1f, R9 ;  /* 0x0000001fff087819 */ /* 0x000fe20000011409 */
[----:B------:R-:W-:-:S04]  /*cbf0*/  IMAD.WIDE.U32 R10, R11, UR4, R4 ;  /* 0x000000040b0a7c25 */ /* 0x000fc8000f8e0004 */
[----:B------:R-:W-:Y:S02]  /*cc00*/  IMAD R8, R8, UR6, RZ ;  /* 0x0000000608087c24 */ /* 0x000fe4000f8e02ff */
[----:B------:R-:W-:Y:S02]  /*cc10*/  IMAD.IADD R11, R11, 0x1, R13 ;  /* 0x000000010b0b7824 */ /* 0x000fe400078e020d */
[C---:B------:R-:W-:Y:S01]  /*cc20*/  IMAD R13, R9.reuse, UR7, R8 ;  /* 0x00000007090d7c24 */ /* 0x040fe2000f8e0208 */
[----:B------:R-:W-:Y:S01]  /*cc30*/  SHF.R.S32.HI R8, RZ, 0x1f, R3 ;  /* 0x0000001fff087819 */ /* 0x000fe20000011403 */
[----:B------:R-:W-:-:S04]  /*cc40*/  IMAD.WIDE.U32 R10, R9, UR6, R10 ;  /* 0x00000006090a7c25 */ /* 0x000fc8000f8e000a */
[----:B------:R-:W-:Y:S02]  /*cc50*/  IMAD.MOV R9, RZ, RZ, -R3 ;  /* 0x000000ffff097224 */ /* 0x000fe400078e0a03 */
[----:B------:R-:W-:Y:S02]  /*cc60*/  IMAD R8, R8, UR4, RZ ;  /* 0x0000000408087c24 */ /* 0x000fe4000f8e02ff */
[----:B------:R-:W-:-:S04]  /*cc70*/  IMAD.WIDE.U32 R4, R3, UR4, R4 ;  /* 0x0000000403047c25 */ /* 0x000fc8000f8e0004 */
[----:B------:R-:W-:Y:S02]  /*cc80*/  IMAD R7, R6, R9, R7 ;  /* 0x0000000906077224 */ /* 0x000fe400078e0207 */
[----:B------:R-:W-:Y:S01]  /*cc90*/  IMAD R3, R3, UR5, R8 ;  /* 0x0000000503037c24 */ /* 0x000fe2000f8e0208 */
[----:B------:R-:W-:Y:S02]  /*cca0*/  ULDC.64 UR4, c[0x0][0x280] ;  /* 0x0000a00000047ab9 */ /* 0x000fe40000000a00 */
[----:B------:R-:W-:Y:S01]  /*ccb0*/  IADD3 R9, P0, R10, UR4, RZ ;  /* 0x000000040a097c10 */ /* 0x000fe2000ff1e0ff */
[----:B------:R-:W-:Y:S01]  /*ccc0*/  IMAD.IADD R5, R5, 0x1, R3 ;  /* 0x0000000105057824 */ /* 0x000fe200078e0203 */
[----:B------:R-:W-:Y:S02]  /*ccd0*/  SHF.R.S32.HI R3, RZ, 0x1f, R7 ;  /* 0x0000001fff037819 */ /* 0x000fe40000011407 */
[----:B------:R-:W-:Y:S01]  /*cce0*/  IADD3.X R10, R11, UR5, R13, P0, !PT ;  /* 0x000000050b0a7c10 */ /* 0x000fe200087fe40d */
[----:B------:R-:W-:-:S04]  /*ccf0*/  IMAD.WIDE.U32 R4, R7, UR6, R4 ;  /* 0x0000000607047c25 */ /* 0x000fc8000f8e0004 */
[----:B------:R-:W-:Y:S01]  /*cd00*/  IMAD R8, R3, UR6, RZ ;  /* 0x0000000603087c24 */ /* 0x000fe2000f8e02ff */
[----:B------:R-:W-:Y:S02]  /*cd10*/  ULDC UR6, c[0x0][0x2b8] ;  /* 0x0000ae0000067ab9 */ /* 0x000fe40000000800 */
[----:B------:R-:W-:Y:S01]  /*cd20*/  ISETP.GE.AND P0, PT, R0, UR6, PT ;  /* 0x0000000600007c0c */ /* 0x000fe2000bf06270 */
[----:B------:R-:W-:Y:S01]  /*cd30*/  IMAD R7, R7, UR7, R8 ;  /* 0x0000000707077c24 */ /* 0x000fe2000f8e0208 */
[----:B------:R-:W-:Y:S01]  /*cd40*/  IADD3 R8, P1, R4, UR4, RZ ;  /* 0x0000000404087c10 */ /* 0x000fe2000ff3e0ff */
[----:B------:R-:W-:-:S03]  /*cd50*/  UMOV UR4, 0xffffffff ;  /* 0xffffffff00047882 */ /* 0x000fc60000000000 */
        /* <DEDUP_REMOVED lines=47> */
.L_x_12699:
        /* <DEDUP_REMOVED lines=18> */
.L_x_12700:
        /* <DEDUP_REMOVED lines=12> */
.L_x_12660:
[----:B------:R-:W-:Y:S01]  /*d230*/  ISETP.NE.AND P1, PT, R25, RZ, PT ;  /* 0x000000ff1900720c */ /* 0x000fe20003f25270 */
[----:B0-----:R-:W-:Y:S01]  /*d240*/  VIADD R3, R9, 0x1 ;  /* 0x0000000109037836 */ /* 0x001fe20000000000 */
        /* <DEDUP_REMOVED lines=28> */
.L_x_12646:
[----:B0-----:R-:W-:Y:S02]  /*d410*/  LEA R7, R3, UR38, 0x3 ;  /* 0x0000002603077c11 */ /* 0x001fe4000f8e18ff */
[----:B------:R-:W-:Y:S02]  /*d420*/  SHF.L.U32 R4, R0, 0x1f, RZ ;  /* 0x0000001f00047819 */ /* 0x000fe400000006ff */
[----:B------:R-:W-:Y:S02]  /*d430*/  ISETP.NE.AND P1, PT, R16, RZ, PT ;  /* 0x000000ff1000720c */ /* 0x000fe40003f25270 */
[----:B------:R-:W0:Y:S02]  /*d440*/  SYNCS.PHASECHK.TRANS64.TRYWAIT P0, [R7+URZ+0x12480], R4 ;  /* 0x01248004070075a7 */ /* 0x000e24000800017f */
[----:B0-----:R-:W-:Y:S09]  /*d450*/  @!P0 BRA `(.L_x_12647) ;  /* 0x0000001c00008947 */ /* 0x001ff20003800000 */
.L_x_12701:
[----:B------:R-:W-:Y:S04]  /*d460*/  BSSY B1, `(.L_x_12648) ;  /* 0x0000007000017945 */ /* 0x000fe80003800000 */
[----:B------:R-:W-:Y:S05]  /*d470*/  @P1 BRA `(.L_x_12649) ;  /* 0x0000000000141947 */ /* 0x000fea0003800000 */
[----:B------:R-:W-:Y:S01]  /*d480*/  ISETP.NE.AND P0, PT, R13, RZ, PT ;  /* 0x000000ff0d00720c */ /* 0x000fe20003f05270 */
[----:B------:R-:W-:-:S04]  /*d490*/  IMAD.MOV.U32 R6, RZ, RZ, 0x2800 ;  /* 0x00002800ff067424 */ /* 0x000fc800078e00ff */
[----:B------:R1:W-:Y:S08]  /*d4a0*/  SYNCS.ARRIVE.TRANS64 RZ, [R7+URZ+0x12470], R6 ;  /* 0x0124700607ff79a7 */ /* 0x0003f0000800003f */
[----:B------:R-:W-:Y:S05]  /*d4b0*/  @!P0 BRA `(.L_x_12649) ;  /* 0x0000000000048947 */ /* 0x000fea0003800000 */
[----:B------:R-:W-:Y:S01]  /*d4c0*/  BPT.TRAP 0x1 ;  /* 0x000000040000795c */ /* 0x000fe20000300000 */
.L_x_12649:
[----:B------:R-:W-:Y:S05]  /*d4d0*/  BSYNC B1 ;  /* 0x0000000000017941 */ /* 0x000fea0003800000 */
.L_x_12648:
        /* <DEDUP_REMOVED lines=16> */
.L_x_12650:
        /* <DEDUP_REMOVED lines=8> */
.L_x_12702:
        /* <DEDUP_REMOVED lines=9> */
.L_x_12653:
[----:B------:R-:W-:Y:S05]  /*d6f0*/  BSYNC B1 ;  /* 0x0000000000017941 */ /* 0x000fea0003800000 */
.L_x_12652:
        /* <DEDUP_REMOVED lines=12> */
.L_x_12654:
[----:B------:R-:W-:-:S13]  /*d7c0*/  @P0 ELECT P1, URZ, PT ;  /* 0x00000000003f082f */ /* 0x000fda0003820000 */
[----:B------:R-:W-:Y:S01]  /*d7d0*/  @P1 R2UR UR13, R19 ;  /* 0x00000000130d12ca */ /* 0x000fe200000e0000 */
[----:B------:R-:W-:Y:S01]  /*d7e0*/  UMOV UR12, UR36 ;  /* 0x00000024000c7c82 */ /* 0x000fe20008000000 */
[----:B------:R-:W-:-:S11]  /*d7f0*/  @P1 PLOP3.LUT P0, PT, P1, PT, PT, 0x8, 0x0 ;  /* 0x000000000000181c */ /* 0x000fd60000f0e170 */
[----:B------:R1:W-:Y:S01]  /*d800*/  UTMALDG.4D [UR8], [UR4], desc[UR6] ;  /* 0x00000608040075b4 */ /* 0x0003e20008019000 */
[----:B------:R-:W-:Y:S01]  /*d810*/  PLOP3.LUT P1, PT, PT, PT, PT, 0x8, 0x0 ;  /* 0x000000000000781c */ /* 0x000fe20003f2e170 */
[----:B-1----:R-:W-:-:S12]  /*d820*/  @P0 BRA.U.ANY `(.L_x_12654) ;  /* 0xfffffffd00e40947 */ /* 0x002fd8000393ffff */
.L_x_12645:
[----:B------:R-:W-:Y:S05]  /*d830*/  BSYNC B0 ;  /* 0x0000000000007941 */ /* 0x000fea0003800000 */
.L_x_12644:
[----:B------:R-:W-:-:S13]  /*d840*/  ISETP.NE.AND P0, PT, R12, 0x3, PT ;  /* 0x000000030c00780c */ /* 0x000fda0003f05270 */
[----:B------:R-:W-:Y:S05]  /*d850*/  @!P0 BRA `(.L_x_12655) ;  /* 0x0000000000048947 */ /* 0x000fea0003800000 */
[----:B------:R-:W-:Y:S01]  /*d860*/  BPT.TRAP 0x1 ;  /* 0x000000040000795c */ /* 0x000fe20000300000 */
.L_x_12655:
[----:B------:R-:W-:Y:S02]  /*d870*/  LOP3.LUT R5, R8, 0x1, RZ, 0x3c, !PT ;  /* 0x0000000108057812 */ /* 0x000fe400078e3cff */
[----:B------:R-:W-:Y:S02]  /*d880*/  LEA R20, R9, UR38, 0x3 ;  /* 0x0000002609147c11 */ /* 0x000fe4000f8e18ff */
[----:B------:R-:W-:Y:S02]  /*d890*/  SHF.L.U32 R5, R5, 0x1f, RZ ;  /* 0x0000001f05057819 */ /* 0x000fe400000006ff */
[----:B------:R-:W-:Y:S02]  /*d8a0*/  ISETP.NE.AND P1, PT, R14, 0x3, PT ;  /* 0x000000030e00780c */ /* 0x000fe40003f25270 */
[----:B------:R-:W1:Y:S02]  /*d8b0*/  SYNCS.PHASECHK.TRANS64.TRYWAIT P0, [R20+URZ+0x12470], R5 ;  /* 0x01247005140075a7 */ /* 0x000e64000800017f */
[----:B-1----:R-:W-:Y:S09]  /*d8c0*/  @!P0 BRA `(.L_x_12656) ;  /* 0x00000018000c8947 */ /* 0x002ff20003800000 */
.L_x_12703:
[----:B------:R-:W-:Y:S05]  /*d8d0*/  @!P1 BRA `(.L_x_12657) ;  /* 0x0000000000049947 */ /* 0x000fea0003800000 */
[----:B------:R-:W-:Y:S01]  /*d8e0*/  BPT.TRAP 0x1 ;  /* 0x000000040000795c */ /* 0x000fe20000300000 */
.L_x_12657:
[----:B-1----:R-:W-:Y:S01]  /*d8f0*/  SHF.L.U32 R5, R8, 0x1f, RZ ;  /* 0x0000001f08057819 */ /* 0x002fe200000006ff */
[----:B0-----:R-:W-:-:S03]  /*d900*/  IMAD R10, R9, 0x2800, RZ ;  /* 0x00002800090a7824 */ /* 0x001fc600078e02ff */
[----:B------:R-:W0:Y:S02]  /*d910*/  SYNCS.PHASECHK.TRANS64.TRYWAIT P0, [R20+URZ+0x12460], R5 ;  /* 0x01246005140075a7 */ /* 0x000e24000800017f */
[----:B0-----:R-:W-:Y:S05]  /*d920*/  @!P0 BRA `(.L_x_12658) ;  /* 0x0000001800088947 */ /* 0x001fea0003800000 */
.L_x_12704:
        /* <DEDUP_REMOVED lines=42> */
.L_x_12659:
        /* <DEDUP_REMOVED lines=12> */
.L_x_12643:
[----:B0-----:R-:W-:Y:S02]  /*dc90*/  IMAD.MOV.U32 R3, RZ, RZ, RZ ;  /* 0x000000ffff037224 */ /* 0x001fe400078e00ff */
[----:B------:R-:W-:-:S07]  /*dca0*/  IMAD.MOV.U32 R0, RZ, RZ, 0x1 ;  /* 0x00000001ff007424 */ /* 0x000fce00078e00ff */
.L_x_12661:
[----:B------:R-:W-:-:S04]  /*dcb0*/  ULOP3.LUT UR4, UR40, 0x1, URZ, 0xfc, !UPT ;  /* 0x0000000128047892 */ /* 0x000fc8000f8efc3f */
[----:B------:R-:W-:-:S06]  /*dcc0*/  UISETP.NE.AND UP0, UPT, UR4, 0x3, UPT ;  /* 0x000000030400788c */ /* 0x000fcc000bf05270 */
[----:B------:R-:W-:-:S13]  /*dcd0*/  PLOP3.LUT P0, PT, PT, PT, UP0, 0x80, 0x0 ;  /* 0x000000000000781c */ /* 0x000fda0003f0f008 */
[----:B------:R-:W-:Y:S05]  /*dce0*/  @!P0 BRA `(.L_x_12662) ;  /* 0x0000000000048947 */ /* 0x000fea0003800000 */
[----:B------:R-:W-:Y:S01]  /*dcf0*/  BPT.TRAP 0x1 ;  /* 0x000000040000795c */ /* 0x000fe20000300000 */
.L_x_12662:
[----:B------:R-:W-:Y:S01]  /*dd00*/  LOP3.LUT R5, R0, 0x1, RZ, 0x3c, !PT ;  /* 0x0000000100057812 */ /* 0x000fe200078e3cff */
[----:B------:R-:W-:Y:S01]  /*dd10*/  BSSY B0, `(.L_x_12663) ;  /* 0x0000005000007945 */ /* 0x000fe20003800000 */
[----:B------:R-:W-:Y:S02]  /*dd20*/  LEA R12, R3, UR38, 0x3 ;  /* 0x00000026030c7c11 */ /* 0x000fe4000f8e18ff */
[----:B------:R-:W-:-:S04]  /*dd30*/  SHF.L.U32 R5, R5, 0x1f, RZ ;  /* 0x0000001f05057819 */ /* 0x000fc800000006ff */
[----:B------:R-:W0:Y:S02]  /*dd40*/  SYNCS.PHASECHK.TRANS64.TRYWAIT P0, [R12+URZ+0x12470], R5 ;  /* 0x012470050c0075a7 */ /* 0x000e24000800017f */
[----:B0-----:R-:W-:Y:S05]  /*dd50*/  @!P0 BRA `(.L_x_12664) ;  /* 0x0000001400108947 */ /* 0x001fea0003800000 */
.L_x_12705:
[----:B------:R-:W-:Y:S05]  /*dd60*/  BSYNC B0 ;  /* 0x0000000000007941 */ /* 0x000fea0003800000 */
.L_x_12663:
[----:B------:R-:W-:-:S06]  /*dd70*/  ULOP3.LUT UR4, UR40, 0x2, URZ, 0xfc, !UPT ;  /* 0x0000000228047892 */ /* 0x000fcc000f8efc3f */
[----:B------:R-:W-:-:S05]  /*dd80*/  IMAD.U32 R4, RZ, RZ, UR4 ;  /* 0x00000004ff047e24 */ /* 0x000fca000f8e00ff */
[----:B------:R-:W-:-:S13]  /*dd90*/  ISETP.NE.AND P1, PT, R4, 0x3, PT ;  /* 0x000000030400780c */ /* 0x000fda0003f25270 */
[----:B------:R-:W-:Y:S05]  /*dda0*/  @!P1 BRA `(.L_x_12665) ;  /* 0x0000000000049947 */ /* 0x000fea0003800000 */
[----:B------:R-:W-:Y:S01]  /*ddb0*/  BPT.TRAP 0x1 ;  /* 0x000000040000795c */ /* 0x000fe20000300000 */
.L_x_12665:
[----:B0-----:R-:W-:Y:S01]  /*ddc0*/  SHF.L.U32 R5, R0, 0x1f, RZ ;  /* 0x0000001f00057819 */ /* 0x001fe200000006ff */
[----:B------:R-:W-:-:S03]  /*ddd0*/  IMAD R8, R3, 0x2800, RZ ;  /* 0x0000280003087824 */ /* 0x000fc600078e02ff */
[----:B------:R-:W0:Y:S02]  /*dde0*/  SYNCS.PHASECHK.TRANS64.TRYWAIT P0, [R12+URZ+0x12460], R5 ;  /* 0x012460050c0075a7 */ /* 0x000e24000800017f */
[----:B------:R-:W-:Y:S01]  /*ddf0*/  LOP3.LUT R22, R8, R22, RZ, 0xfc, !PT ;  /* 0x0000001608167212 */ /* 0x000fe200078efcff */
[----:B0-----:R-:W-:Y:S06]  /*de00*/  @!P0 BRA `(.L_x_12666) ;  /* 0x0000001000f88947 */ /* 0x001fec0003800000 */
.L_x_12706:
        /* <DEDUP_REMOVED lines=41> */
.L_x_12667:
        /* <DEDUP_REMOVED lines=12> */
.L_x_12626:
[----:B------:R-:W0:Y:S01]  /*e160*/  S2R R6, SR_CgaCtaId ;  /* 0x0000000000067919 */ /* 0x000e220000008800 */
[----:B------:R-:W-:Y:S02]  /*e170*/  MOV R5, 0x400 ;  /* 0x0000040000057802 */ /* 0x000fe40000000f00 */
[----:B------:R-:W-:Y:S02]  /*e180*/  SHF.L.U32 R4, R4, 0x1f, RZ ;  /* 0x0000001f04047819 */ /* 0x000fe400000006ff */
[----:B0-----:R-:W-:-:S04]  /*e190*/  LEA R9, R6, R5, 0x18 ;  /* 0x0000000506097211 */ /* 0x001fc800078ec0ff */
[----:B------:R-:W0:Y:S02]  /*e1a0*/  SYNCS.PHASECHK.TRANS64.TRYWAIT P0, [R9+URZ+0x12420], R4 ;  /* 0x01242004090075a7 */ /* 0x000e24000800017f */
[----:B0-----:R-:W-:Y:S05]  /*e1b0*/  @!P0 BRA `(.L_x_12668) ;  /* 0x0000001000208947 */ /* 0x001fea0003800000 */
.L_x_12707:
        /* <DEDUP_REMOVED lines=10> */
.L_x_12669:
        /* <DEDUP_REMOVED lines=12> */
.L_x_12708:
[----:B------:R-:W1:Y:S02]  /*e320*/  SYNCS.PHASECHK.TRANS64.TRYWAIT P1, [R5+URZ], R0 ;  /* 0x00000000050075a7 */ /* 0x000e64000802017f */
[----:B-1----:R-:W-:Y:S05]  /*e330*/  @!P1 BRA `(.L_x_12671) ;  /* 0x0000000c00e89947 */ /* 0x002fea0003800000 */
.L_x_12709:
[----:B------:R-:W-:Y:S05]  /*e340*/  @!P0 BRA `(.L_x_12672) ;  /* 0x0000000000048947 */ /* 0x000fea0003800000 */
[----:B------:R-:W-:Y:S01]  /*e350*/  BPT.TRAP 0x1 ;  /* 0x000000040000795c */ /* 0x000fe20000300000 */
.L_x_12672:
[----:B------:R-:W-:-:S04]  /*e360*/  IMAD R3, R3, 0x8, R9 ;  /* 0x0000000803037824 */ /* 0x000fc800078e0209 */
[----:B------:R-:W2:Y:S02]  /*e370*/  SYNCS.PHASECHK.TRANS64.TRYWAIT P1, [R3+URZ+0x12460], R4 ;  /* 0x01246004030075a7 */ /* 0x000ea4000802017f */
[----:B--2---:R-:W-:Y:S05]  /*e380*/  @!P1 BRA `(.L_x_12673) ;  /* 0x0000000c00e89947 */ /* 0x004fea0003800000 */
.L_x_12710:
[----:B------:R-:W-:Y:S05]  /*e390*/  @!P0 BRA `(.L_x_12674) ;  /* 0x0000000000048947 */ /* 0x000fea0003800000 */
[----:B------:R-:W-:Y:S01]  /*e3a0*/  BPT.TRAP 0x1 ;  /* 0x000000040000795c */ /* 0x000fe20000300000 */
.L_x_12674:
[----:B-1----:R-:W-:-:S04]  /*e3b0*/  IMAD R5, R2, 0x8, R9 ;  /* 0x0000000802057824 */ /* 0x002fc800078e0209 */
[----:B------:R-:W1:Y:S02]  /*e3c0*/  SYNCS.PHASECHK.TRANS64.TRYWAIT P1, [R5+URZ+0x12460], R0 ;  /* 0x01246000050075a7 */ /* 0x000e64000802017f */
[----:B-1----:R-:W-:Y:S05]  /*e3d0*/  @!P1 BRA `(.L_x_12675) ;  /* 0x0000000c00e89947 */ /* 0x002fea0003800000 */
.L_x_12711:
[----:B------:R-:W-:Y:S05]  /*e3e0*/  @!P0 BRA `(.L_x_12676) ;  /* 0x0000000000048947 */ /* 0x000fea0003800000 */
[----:B------:R-:W-:Y:S01]  /*e3f0*/  BPT.TRAP 0x1 ;  /* 0x000000040000795c */ /* 0x000fe20000300000 */
.L_x_12676:
[----:B------:R-:W3:Y:S02]  /*e400*/  SYNCS.PHASECHK.TRANS64.TRYWAIT P0, [R3+URZ+0x12480], R4 ;  /* 0x01248004030075a7 */ /* 0x000ee4000800017f */
[----:B---3--:R-:W-:Y:S05]  /*e410*/  @!P0 BRA `(.L_x_12677) ;  /* 0x0000000c00ec8947 */ /* 0x008fea0003800000 */
.L_x_12678:
[----:B----4-:R4:W0:Y:S02]  /*e420*/  SYNCS.PHASECHK.TRANS64.TRYWAIT P0, [R5+URZ+0x12480], R0 ;  /* 0x01248000050075a7 */ /* 0x010824000800017f */
[----:B0-----:R-:W-:Y:S05]  /*e430*/  @!P0 NANOSLEEP.SYNCS 0x989680 ;  /* 0x009896800000895d */ /* 0x001fea0003900000 */
[----:B------:R-:W0:Y:S02]  /*e440*/  @!P0 SYNCS.PHASECHK.TRANS64 P0, [R5+URZ+0x12480], R0 ;  /* 0x01248000050085a7 */ /* 0x000e24000800007f */
[----:B0-----:R-:W-:Y:S05]  /*e450*/  @!P0 BRA `(.L_x_12678) ;  /* 0xfffffffc00f08947 */ /* 0x001fea000383ffff */
.L_x_12585:
[----:B------:R-:W-:Y:S05]  /*e460*/  BSYNC B6 ;  /* 0x0000000000067941 */ /* 0x000fea0003800000 */
.L_x_12582:
[----:B------:R-:W-:Y:S05]  /*e470*/  EXIT ;  /* 0x000000000000794d */ /* 0x000fea0003800000 */
.L_x_12589:
[----:B0-----:R-:W-:-:S04]  /*e480*/  IMAD.U32 R3, RZ, RZ, UR49 ;  /* 0x00000031ff037e24 */ /* 0x001fc8000f8e00ff */
[----:B------:R0:W1:Y:S03]  /*e490*/  SYNCS.PHASECHK.TRANS64.TRYWAIT P0, [R3+URZ+0x12400], R0 ;  /* 0x01240000030075a7 */ /* 0x000066000800017f */
[----:B-1----:R-:W-:Y:S05]  /*e4a0*/  @!P0 NANOSLEEP.SYNCS 0x989680 ;  /* 0x009896800000895d */ /* 0x002fea0003900000 */
[----:B------:R-:W1:Y:S02]  /*e4b0*/  @!P0 SYNCS.PHASECHK.TRANS64 P0, [R3+URZ+0x12400], R0 ;  /* 0x01240000030085a7 */ /* 0x000e64000800007f */
[----:B-1----:R-:W-:Y:S05]  /*e4c0*/  @!P0 BRA `(.L_x_12589) ;  /* 0xfffffffc00ec8947 */ /* 0x002fea000383ffff */
[----:B------:R-:W-:Y:S05]  /*e4d0*/  BRA `(.L_x_12679) ;  /* 0xffffff3000587947 */ /* 0x000fea000383ffff */
.L_x_12593:
[----:B0-----:R-:W-:-:S04]  /*e4e0*/  IMAD.U32 R3, RZ, RZ, UR49 ;  /* 0x00000031ff037e24 */ /* 0x001fc8000f8e00ff */
[----:B------:R0:W2:Y:S03]  /*e4f0*/  SYNCS.PHASECHK.TRANS64.TRYWAIT P2, [R3+URZ+0x12430], R0 ;  /* 0x01243000030075a7 */ /* 0x0000a6000804017f */
[----:B--2---:R-:W-:Y:S05]  /*e500*/  @!P2 NANOSLEEP.SYNCS 0x989680 ;  /* 0x009896800000a95d */ /* 0x004fea0003900000 */
[----:B------:R-:W2:Y:S02]  /*e510*/  @!P2 SYNCS.PHASECHK.TRANS64 P2, [R3+URZ+0x12430], R0 ;  /* 0x012430000300a5a7 */ /* 0x000ea4000804007f */
[----:B--2---:R-:W-:Y:S05]  /*e520*/  @!P2 BRA `(.L_x_12593) ;  /* 0xfffffffc00eca947 */ /* 0x004fea000383ffff */
[----:B------:R-:W-:Y:S05]  /*e530*/  BRA `(.L_x_12592) ;  /* 0xffffff3000707947 */ /* 0x000fea000383ffff */
.L_x_12598:
[----:B-1----:R-:W-:-:S04]  /*e540*/  IMAD.U32 R6, RZ, RZ, UR19 ;  /* 0x00000013ff067e24 */ /* 0x002fc8000f8e00ff */
[----:B------:R1:W2:Y:S03]  /*e550*/  SYNCS.PHASECHK.TRANS64.TRYWAIT P3, [R6+URZ+0x12430], R5 ;  /* 0x01243005060075a7 */ /* 0x0002a6000806017f */
[----:B--2---:R-:W-:Y:S05]  /*e560*/  @!P3 NANOSLEEP.SYNCS 0x989680 ;  /* 0x009896800000b95d */ /* 0x004fea0003900000 */
[----:B------:R-:W2:Y:S02]  /*e570*/  @!P3 SYNCS.PHASECHK.TRANS64 P3, [R6+URZ+0x12430], R5 ;  /* 0x012430050600b5a7 */ /* 0x000ea4000806007f */
[----:B--2---:R-:W-:Y:S05]  /*e580*/  @!P3 BRA `(.L_x_12598) ;  /* 0xfffffffc00ecb947 */ /* 0x004fea000383ffff */
[----:B------:R-:W-:Y:S05]  /*e590*/  BRA `(.L_x_12597) ;  /* 0xffffff5c008c7947 */ /* 0x000fea000383ffff */
.L_x_12602:
[----:B-1----:R-:W-:-:S04]  /*e5a0*/  IMAD.U32 R6, RZ, RZ, UR13 ;  /* 0x0000000dff067e24 */ /* 0x002fc8000f8e00ff */
[----:B------:R1:W2:Y:S03]  /*e5b0*/  SYNCS.PHASECHK.TRANS64.TRYWAIT P3, [R6+URZ+0x12450], R5 ;  /* 0x01245005060075a7 */ /* 0x0002a6000806017f */
[----:B--2---:R-:W-:Y:S05]  /*e5c0*/  @!P3 NANOSLEEP.SYNCS 0x989680 ;  /* 0x009896800000b95d */ /* 0x004fea0003900000 */
[----:B------:R-:W2:Y:S02]  /*e5d0*/  @!P3 SYNCS.PHASECHK.TRANS64 P3, [R6+URZ+0x12450], R5 ;  /* 0x012450050600b5a7 */ /* 0x000ea4000806007f */
[----:B--2---:R-:W-:Y:S05]  /*e5e0*/  @!P3 BRA `(.L_x_12602) ;  /* 0xfffffffc00ecb947 */ /* 0x004fea000383ffff */
[----:B------:R-:W-:Y:S05]  /*e5f0*/  BRA `(.L_x_12601) ;  /* 0xffffff6000987947 */ /* 0x000fea000383ffff */
.L_x_12609:
[----:B-1----:R-:W-:-:S04]  /*e600*/  IMAD.U32 R5, RZ, RZ, UR11 ;  /* 0x0000000bff057e24 */ /* 0x002fc8000f8e00ff */
[----:B------:R1:W2:Y:S03]  /*e610*/  SYNCS.PHASECHK.TRANS64.TRYWAIT P2, [R5+URZ+0x12430], R4 ;  /* 0x01243004050075a7 */ /* 0x0002a6000804017f */
[----:B--2---:R-:W-:Y:S05]  /*e620*/  @!P2 NANOSLEEP.SYNCS 0x989680 ;  /* 0x009896800000a95d */ /* 0x004fea0003900000 */
[----:B------:R-:W2:Y:S02]  /*e630*/  @!P2 SYNCS.PHASECHK.TRANS64 P2, [R5+URZ+0x12430], R4 ;  /* 0x012430040500a5a7 */ /* 0x000ea4000804007f */
[----:B--2---:R-:W-:Y:S05]  /*e640*/  @!P2 BRA `(.L_x_12609) ;  /* 0xfffffffc00eca947 */ /* 0x004fea000383ffff */
[----:B------:R-:W-:Y:S05]  /*e650*/  BRA `(.L_x_12608) ;  /* 0xffffff8800d47947 */ /* 0x000fea000383ffff */
.L_x_12613:
[----:B-1----:R-:W-:-:S04]  /*e660*/  IMAD.U32 R5, RZ, RZ, UR13 ;  /* 0x0000000dff057e24 */ /* 0x002fc8000f8e00ff */
[----:B------:R1:W2:Y:S03]  /*e670*/  SYNCS.PHASECHK.TRANS64.TRYWAIT P2, [R5+URZ+0x12450], R4 ;  /* 0x01245004050075a7 */ /* 0x0002a6000804017f */
[----:B--2---:R-:W-:Y:S05]  /*e680*/  @!P2 NANOSLEEP.SYNCS 0x989680 ;  /* 0x009896800000a95d */ /* 0x004fea0003900000 */
[----:B------:R-:W2:Y:S02]  /*e690*/  @!P2 SYNCS.PHASECHK.TRANS64 P2, [R5+URZ+0x12450], R4 ;  /* 0x012450040500a5a7 */ /* 0x000ea4000804007f */
[----:B--2---:R-:W-:Y:S05]  /*e6a0*/  @!P2 BRA `(.L_x_12613) ;  /* 0xfffffffc00eca947 */ /* 0x004fea000383ffff */
[----:B------:R-:W-:Y:S05]  /*e6b0*/  BRA `(.L_x_12612) ;  /* 0xffffff9400187947 */ /* 0x000fea000383ffff */
.L_x_12619:
[----:B-1----:R-:W-:-:S04]  /*e6c0*/  IMAD.U32 R7, RZ, RZ, UR16 ;  /* 0x00000010ff077e24 */ /* 0x002fc8000f8e00ff */
[----:B------:R1:W2:Y:S03]  /*e6d0*/  SYNCS.PHASECHK.TRANS64.TRYWAIT P1, [R7+URZ+0x12450], R0 ;  /* 0x01245000070075a7 */ /* 0x0002a6000802017f */
[----:B--2---:R-:W-:Y:S05]  /*e6e0*/  @!P1 NANOSLEEP.SYNCS 0x989680 ;  /* 0x009896800000995d */ /* 0x004fea0003900000 */
[----:B------:R-:W2:Y:S02]  /*e6f0*/  @!P1 SYNCS.PHASECHK.TRANS64 P1, [R7+URZ+0x12450], R0 ;  /* 0x01245000070095a7 */ /* 0x000ea4000802007f */
[----:B--2---:R-:W-:Y:S05]  /*e700*/  @!P1 BRA `(.L_x_12619) ;  /* 0xfffffffc00ec9947 */ /* 0x004fea000383ffff */
[----:B------:R-:W-:Y:S05]  /*e710*/  BRA `(.L_x_12618) ;  /* 0xffffffac00187947 */ /* 0x000fea000383ffff */
.L_x_12632:
[----:B------:R-:W-:Y:S02]  /*e720*/  IMAD.MOV.U32 R13, RZ, RZ, R2 ;  /* 0x000000ffff0d7224 */ /* 0x000fe400078e0002 */
[----:B------:R-:W-:Y:S02]  /*e730*/  IMAD.MOV.U32 R12, RZ, RZ, RZ ;  /* 0x000000ffff0c7224 */ /* 0x000fe400078e00ff */
[----:B------:R-:W-:Y:S02]  /*e740*/  IMAD.MOV.U32 R11, RZ, RZ, 0x1f ;  /* 0x0000001fff0b7424 */ /* 0x000fe400078e00ff */
[----:B------:R-:W-:-:S07]  /*e750*/  IMAD.MOV.U32 R15, RZ, RZ, -0x1 ;  /* 0xffffffffff0f7424 */ /* 0x000fce00078e00ff */
[----:B------:R-:W-:Y:S05]  /*e760*/  WARPSYNC.COLLECTIVE R15, `(.L_x_12680) ;  /* 0x000000000f087348 */ /* 0x000fea0003c00000 */
[----:B------:R0:W1:Y:S02]  /*e770*/  SHFL.IDX P6, R14, R13, R12, R11 ;  /* 0x0000000c0d0e7389 */ /* 0x00006400000c000b */
[----:B01----:R-:W-:Y:S01]  /*e780*/  ENDCOLLECTIVE ;  /* 0x000000000000791b */ /* 0x003fe20003800000 */
.L_x_12680:
[----:B------:R-:W-:Y:S05]  /*e790*/  BRA `(.L_x_12681) ;  /* 0xffffffd800c47947 */ /* 0x000fea000383ffff */
.L_x_12634:
[----:B------:R-:W-:Y:S01]  /*e7a0*/  BSSY B0, `(.L_x_12682) ;  /* 0x0000006000007945 */ /* 0x000fe20003800000 */
[----:B------:R-:W-:-:S07]  /*e7b0*/  IMAD.MOV.U32 R15, RZ, RZ, -0x1 ;  /* 0xffffffffff0f7424 */ /* 0x000fce00078e00ff */
[----:B0-----:R-:W-:Y:S05]  /*e7c0*/  WARPSYNC.COLLECTIVE R15, `(.L_x_12683) ;  /* 0x000000000f0c7348 */ /* 0x001fea0003c00000 */
[----:B------:R-:W-:Y:S02]  /*e7d0*/  ELECT P6, UR62, PT ;  /* 0x00000000003e782f */ /* 0x000fe400038c0000 */
[----:B------:R-:W-:Y:S01]  /*e7e0*/  MOV R14, UR62 ;  /* 0x0000003e000e7c02 */ /* 0x000fe20008000f00 */
[----:B0-----:R-:W-:Y:S10]  /*e7f0*/  ENDCOLLECTIVE ;  /* 0x000000000000791b */ /* 0x001ff40003800000 */
.L_x_12683:
[----:B------:R-:W-:Y:S05]  /*e800*/  BSYNC B0 ;  /* 0x0000000000007941 */ /* 0x000fea0003800000 */
.L_x_12682:
[----:B------:R-:W-:Y:S05]  /*e810*/  BRA `(.L_x_12684) ;  /* 0xffffffd800c87947 */ /* 0x000fea000383ffff */
.L_x_12636:
[----:B-1----:R-:W-:-:S04]  /*e820*/  IMAD.U32 R5, RZ, RZ, UR38 ;  /* 0x00000026ff057e24 */ /* 0x002fc8000f8e00ff */
[----:B------:R1:W2:Y:S03]  /*e830*/  SYNCS.PHASECHK.TRANS64.TRYWAIT P0, [R5+URZ+0x12480], R0 ;  /* 0x01248000050075a7 */ /* 0x0002a6000800017f */
[----:B--2---:R-:W-:Y:S05]  /*e840*/  @!P0 NANOSLEEP.SYNCS 0x989680 ;  /* 0x009896800000895d */ /* 0x004fea0003900000 */
[----:B------:R-:W2:Y:S02]  /*e850*/  @!P0 SYNCS.PHASECHK.TRANS64 P0, [R5+URZ+0x12480], R0 ;  /* 0x01248000050085a7 */ /* 0x000ea4000800007f */
[----:B--2---:R-:W-:Y:S05]  /*e860*/  @!P0 BRA `(.L_x_12636) ;  /* 0xfffffffc00ec8947 */ /* 0x004fea000383ffff */
[----:B------:R-:W-:Y:S05]  /*e870*/  BRA `(.L_x_12685) ;  /* 0xffffffdc00187947 */ /* 0x000fea000383ffff */
.L_x_12638:
[----:B-1----:R-:W-:-:S04]  /*e880*/  IMAD.U32 R5, RZ, RZ, UR38 ;  /* 0x00000026ff057e24 */ /* 0x002fc8000f8e00ff */
[----:B------:R1:W2:Y:S03]  /*e890*/  SYNCS.PHASECHK.TRANS64.TRYWAIT P0, [R5+URZ+0x12440], R0 ;  /* 0x01244000050075a7 */ /* 0x0002a6000800017f */
[----:B--2---:R-:W-:Y:S05]  /*e8a0*/  @!P0 NANOSLEEP.SYNCS 0x989680 ;  /* 0x009896800000895d */ /* 0x004fea0003900000 */
[----:B------:R-:W2:Y:S02]  /*e8b0*/  @!P0 SYNCS.PHASECHK.TRANS64 P0, [R5+URZ+0x12440], R0 ;  /* 0x01244000050085a7 */ /* 0x000ea4000800007f */
[----:B--2---:R-:W-:Y:S05]  /*e8c0*/  @!P0 BRA `(.L_x_12638) ;  /* 0xfffffffc00ec8947 */ /* 0x004fea000383ffff */
[----:B------:R-:W-:Y:S05]  /*e8d0*/  BRA `(.L_x_12686) ;  /* 0xffffffdc00547947 */ /* 0x000fea000383ffff */
.L_x_12641:
        /* <DEDUP_REMOVED lines=8> */
.L_x_12687:
[----:B------:R-:W-:Y:S02]  /*e960*/  IMAD.MOV.U32 R13, RZ, RZ, R9 ;  /* 0x000000ffff0d7224 */ /* 0x000fe400078e0009 */
[----:B------:R-:W-:-:S07]  /*e970*/  IMAD.MOV.U32 R4, RZ, RZ, R14 ;  /* 0x000000ffff047224 */ /* 0x000fce00078e000e */
[----:B------:R-:W-:Y:S05]  /*e980*/  WARPSYNC.COLLECTIVE R15, `(.L_x_12688) ;  /* 0x000000000f087348 */ /* 0x000fea0003c00000 */
[----:B------:R0:W1:Y:S02]  /*e990*/  SHFL.IDX P6, R14, R13, R12, R11 ;  /* 0x0000000c0d0e7389 */ /* 0x00006400000c000b */
[----:B01----:R-:W-:Y:S01]  /*e9a0*/  ENDCOLLECTIVE ;  /* 0x000000000000791b */ /* 0x003fe20003800000 */
.L_x_12688:
        /* <DEDUP_REMOVED lines=19> */
.L_x_12689:
[----:B------:R-:W-:Y:S02]  /*eae0*/  @!P1 VIADD R29, R28, UR38 ;  /* 0x000000261c1d9c36 */ /* 0x000fe40008000000 */
[----:B------:R-:W-:Y:S02]  /*eaf0*/  IMAD.MOV.U32 R13, RZ, RZ, R9 ;  /* 0x000000ffff0d7224 */ /* 0x000fe400078e0009 */
[----:B------:R-:W-:-:S07]  /*eb00*/  IMAD.MOV.U32 R21, RZ, RZ, R14 ;  /* 0x000000ffff157224 */ /* 0x000fce00078e000e */
[----:B------:R-:W-:Y:S05]  /*eb10*/  WARPSYNC.COLLECTIVE R15, `(.L_x_12690) ;  /* 0x000000000f087348 */ /* 0x000fea0003c00000 */
[----:B------:R0:W1:Y:S02]  /*eb20*/  SHFL.IDX P6, R14, R13, R12, R11 ;  /* 0x0000000c0d0e7389 */ /* 0x00006400000c000b */
[----:B01----:R-:W-:Y:S01]  /*eb30*/  ENDCOLLECTIVE ;  /* 0x000000000000791b */ /* 0x003fe20003800000 */
.L_x_12690:
[----:B------:R-:W-:Y:S02]  /*eb40*/  IMAD.MOV.U32 R13, RZ, RZ, R10 ;  /* 0x000000ffff0d7224 */ /* 0x000fe400078e000a */
[----:B------:R-:W-:Y:S01]  /*eb50*/  IMAD.MOV.U32 R12, RZ, RZ, 0x2 ;  /* 0x00000002ff0c7424 */ /* 0x000fe200078e00ff */
[----:B------:R-:W-:-:S13]  /*eb60*/  @!P1 IADD3 R4, P3, R0, R14, RZ ;  /* 0x0000000e00049210 */ /* 0x000fda0007f7e0ff */
[----:B------:R-:W-:Y:S05]  /*eb70*/  WARPSYNC.COLLECTIVE R15, `(.L_x_12691) ;  /* 0x000000000f087348 */ /* 0x000fea0003c00000 */
[----:B------:R0:W1:Y:S02]  /*eb80*/  SHFL.IDX P6, R14, R13, R12, R11 ;  /* 0x0000000c0d0e7389 */ /* 0x00006400000c000b */
[----:B01----:R-:W-:Y:S01]  /*eb90*/  ENDCOLLECTIVE ;  /* 0x000000000000791b */ /* 0x003fe20003800000 */
.L_x_12691:
        /* <DEDUP_REMOVED lines=12> */
.L_x_12692:
[----:B------:R-:W-:Y:S02]  /*ec60*/  IMAD.MOV.U32 R13, RZ, RZ, R10 ;  /* 0x000000ffff0d7224 */ /* 0x000fe400078e000a */
[----:B------:R-:W-:Y:S02]  /*ec70*/  IMAD.MOV.U32 R12, RZ, RZ, 0x3 ;  /* 0x00000003ff0c7424 */ /* 0x000fe400078e00ff */
[----:B------:R-:W-:-:S07]  /*ec80*/  IMAD.MOV.U32 R26, RZ, RZ, R14 ;  /* 0x000000ffff1a7224 */ /* 0x000fce00078e000e */
[----:B------:R-:W-:Y:S05]  /*ec90*/  WARPSYNC.COLLECTIVE R15, `(.L_x_12693) ;  /* 0x000000000f087348 */ /* 0x000fea0003c00000 */
[----:B------:R0:W1:Y:S02]  /*eca0*/  SHFL.IDX P6, R14, R13, R12, R11 ;  /* 0x0000000c0d0e7389 */ /* 0x00006400000c000b */
[----:B01----:R-:W-:Y:S01]  /*ecb0*/  ENDCOLLECTIVE ;  /* 0x000000000000791b */ /* 0x003fe20003800000 */
.L_x_12693:
        /* <DEDUP_REMOVED lines=12> */
.L_x_12694:
        /* <DEDUP_REMOVED lines=9> */
.L_x_12695:
        /* <DEDUP_REMOVED lines=12> */
.L_x_12696:
[----:B------:R-:W-:Y:S02]  /*eed0*/  @!P2 VIADD R9, R28, UR38 ;  /* 0x000000261c09ac36 */ /* 0x000fe40008000000 */
[----:B------:R-:W-:Y:S02]  /*eee0*/  IMAD.MOV.U32 R13, RZ, RZ, R7 ;  /* 0x000000ffff0d7224 */ /* 0x000fe400078e0007 */
[----:B------:R-:W-:Y:S02]  /*eef0*/  IMAD.MOV.U32 R12, RZ, RZ, 0x1 ;  /* 0x00000001ff0c7424 */ /* 0x000fe400078e00ff */
[----:B------:R-:W-:-:S07]  /*ef00*/  IMAD.MOV.U32 R21, RZ, RZ, R14 ;  /* 0x000000ffff157224 */ /* 0x000fce00078e000e */
[----:B------:R-:W-:Y:S05]  /*ef10*/  WARPSYNC.COLLECTIVE R15, `(.L_x_12697) ;  /* 0x000000000f087348 */ /* 0x000fea0003c00000 */
[----:B------:R0:W1:Y:S02]  /*ef20*/  SHFL.IDX P6, R14, R13, R12, R11 ;  /* 0x0000000c0d0e7389 */ /* 0x00006400000c000b */
[----:B01----:R-:W-:Y:S01]  /*ef30*/  ENDCOLLECTIVE ;  /* 0x000000000000791b */ /* 0x003fe20003800000 */
.L_x_12697:
        /* <DEDUP_REMOVED lines=11> */
.L_x_12698:
[----:B------:R-:W-:Y:S05]  /*eff0*/  BRA `(.L_x_12699) ;  /* 0xffffffe000147947 */ /* 0x000fea000383ffff */
.L_x_12642:
[----:B0-----:R-:W-:-:S04]  /*f000*/  IMAD.U32 R3, RZ, RZ, UR38 ;  /* 0x00000026ff037e24 */ /* 0x001fc8000f8e00ff */
[----:B------:R0:W1:Y:S03]  /*f010*/  SYNCS.PHASECHK.TRANS64.TRYWAIT P0, [R3+URZ+0x12420], R0 ;  /* 0x01242000030075a7 */ /* 0x000066000800017f */
[----:B-1----:R-:W-:Y:S05]  /*f020*/  @!P0 NANOSLEEP.SYNCS 0x989680 ;  /* 0x009896800000895d */ /* 0x002fea0003900000 */
[----:B------:R-:W1:Y:S02]  /*f030*/  @!P0 SYNCS.PHASECHK.TRANS64 P0, [R3+URZ+0x12420], R0 ;  /* 0x01242000030085a7 */ /* 0x000e64000800007f */
[----:B-1----:R-:W-:Y:S05]  /*f040*/  @!P0 BRA `(.L_x_12642) ;  /* 0xfffffffc00ec8947 */ /* 0x002fea000383ffff */
[----:B------:R-:W-:Y:S05]  /*f050*/  BRA `(.L_x_12700) ;  /* 0xffffffe000447947 */ /* 0x000fea000383ffff */
.L_x_12647:
[----:B0-----:R0:W1:Y:S02]  /*f060*/  SYNCS.PHASECHK.TRANS64.TRYWAIT P0, [R7+URZ+0x12480], R4 ;  /* 0x01248004070075a7 */ /* 0x001064000800017f */
[----:B-1----:R-:W-:Y:S05]  /*f070*/  @!P0 NANOSLEEP.SYNCS 0x989680 ;  /* 0x009896800000895d */ /* 0x002fea0003900000 */
[----:B------:R-:W1:Y:S02]  /*f080*/  @!P0 SYNCS.PHASECHK.TRANS64 P0, [R7+URZ+0x12480], R4 ;  /* 0x01248004070085a7 */ /* 0x000e64000800007f */
[----:B-1----:R-:W-:Y:S05]  /*f090*/  @!P0 BRA `(.L_x_12647) ;  /* 0xfffffffc00f08947 */ /* 0x002fea000383ffff */
[----:B------:R-:W-:Y:S05]  /*f0a0*/  BRA `(.L_x_12701) ;  /* 0xffffffe000ec7947 */ /* 0x000fea000383ffff */
.L_x_12651:
[----:B-1----:R1:W2:Y:S02]  /*f0b0*/  SYNCS.PHASECHK.TRANS64.TRYWAIT P0, [R7+URZ+0x12440], R4 ;  /* 0x01244004070075a7 */ /* 0x0022a4000800017f */
[----:B--2---:R-:W-:Y:S05]  /*f0c0*/  @!P0 NANOSLEEP.SYNCS 0x989680 ;  /* 0x009896800000895d */ /* 0x004fea0003900000 */
[----:B------:R-:W2:Y:S02]  /*f0d0*/  @!P0 SYNCS.PHASECHK.TRANS64 P0, [R7+URZ+0x12440], R4 ;  /* 0x01244004070085a7 */ /* 0x000ea4000800007f */
[----:B--2---:R-:W-:Y:S05]  /*f0e0*/  @!P0 BRA `(.L_x_12651) ;  /* 0xfffffffc00f08947 */ /* 0x004fea000383ffff */
[----:B------:R-:W-:Y:S05]  /*f0f0*/  BRA `(.L_x_12702) ;  /* 0xffffffe400587947 */ /* 0x000fea000383ffff */
.L_x_12656:
[----:B-1----:R1:W2:Y:S02]  /*f100*/  SYNCS.PHASECHK.TRANS64.TRYWAIT P0, [R20+URZ+0x12470], R5 ;  /* 0x01247005140075a7 */ /* 0x0022a4000800017f */
[----:B--2---:R-:W-:Y:S05]  /*f110*/  @!P0 NANOSLEEP.SYNCS 0x989680 ;  /* 0x009896800000895d */ /* 0x004fea0003900000 */
[----:B------:R-:W2:Y:S02]  /*f120*/  @!P0 SYNCS.PHASECHK.TRANS64 P0, [R20+URZ+0x12470], R5 ;  /* 0x01247005140085a7 */ /* 0x000ea4000800007f */
[----:B--2---:R-:W-:Y:S05]  /*f130*/  @!P0 BRA `(.L_x_12656) ;  /* 0xfffffffc00f08947 */ /* 0x004fea000383ffff */
[----:B------:R-:W-:Y:S05]  /*f140*/  BRA `(.L_x_12703) ;  /* 0xffffffe400e07947 */ /* 0x000fea000383ffff */
.L_x_12658:
[----:B0-----:R0:W1:Y:S02]  /*f150*/  SYNCS.PHASECHK.TRANS64.TRYWAIT P0, [R20+URZ+0x12460], R5 ;  /* 0x01246005140075a7 */ /* 0x001064000800017f */
[----:B-1----:R-:W-:Y:S05]  /*f160*/  @!P0 NANOSLEEP.SYNCS 0x989680 ;  /* 0x009896800000895d */ /* 0x002fea0003900000 */
[----:B------:R-:W1:Y:S02]  /*f170*/  @!P0 SYNCS.PHASECHK.TRANS64 P0, [R20+URZ+0x12460], R5 ;  /* 0x01246005140085a7 */ /* 0x000e64000800007f */
[----:B-1----:R-:W-:Y:S05]  /*f180*/  @!P0 BRA `(.L_x_12658) ;  /* 0xfffffffc00f08947 */ /* 0x002fea000383ffff */
[----:B------:R-:W-:Y:S05]  /*f190*/  BRA `(.L_x_12704) ;  /* 0xffffffe400e47947 */ /* 0x000fea000383ffff */
.L_x_12664:
[----:B0-----:R0:W1:Y:S02]  /*f1a0*/  SYNCS.PHASECHK.TRANS64.TRYWAIT P0, [R12+URZ+0x12470], R5 ;  /* 0x012470050c0075a7 */ /* 0x001064000800017f */
[----:B-1----:R-:W-:Y:S05]  /*f1b0*/  @!P0 NANOSLEEP.SYNCS 0x989680 ;  /* 0x009896800000895d */ /* 0x002fea0003900000 */
[----:B------:R-:W1:Y:S02]  /*f1c0*/  @!P0 SYNCS.PHASECHK.TRANS64 P0, [R12+URZ+0x12470], R5 ;  /* 0x012470050c0085a7 */ /* 0x000e64000800007f */
[----:B-1----:R-:W-:Y:S05]  /*f1d0*/  @!P0 BRA `(.L_x_12664) ;  /* 0xfffffffc00f08947 */ /* 0x002fea000383ffff */
[----:B------:R-:W-:Y:S05]  /*f1e0*/  BRA `(.L_x_12705) ;  /* 0xffffffe800dc7947 */ /* 0x000fea000383ffff */
.L_x_12666:
[----:B0-----:R0:W1:Y:S02]  /*f1f0*/  SYNCS.PHASECHK.TRANS64.TRYWAIT P0, [R12+URZ+0x12460], R5 ;  /* 0x012460050c0075a7 */ /* 0x001064000800017f */
[----:B-1----:R-:W-:Y:S05]  /*f200*/  @!P0 NANOSLEEP.SYNCS 0x989680 ;  /* 0x009896800000895d */ /* 0x002fea0003900000 */
[----:B------:R-:W1:Y:S02]  /*f210*/  @!P0 SYNCS.PHASECHK.TRANS64 P0, [R12+URZ+0x12460], R5 ;  /* 0x012460050c0085a7 */ /* 0x000e64000800007f */
[----:B-1----:R-:W-:Y:S05]  /*f220*/  @!P0 BRA `(.L_x_12666) ;  /* 0xfffffffc00f08947 */ /* 0x002fea000383ffff */
[----:B------:R-:W-:Y:S05]  /*f230*/  BRA `(.L_x_12706) ;  /* 0xffffffe800f47947 */ /* 0x000fea000383ffff */
.L_x_12668:
[----:B0-----:R0:W1:Y:S02]  /*f240*/  SYNCS.PHASECHK.TRANS64.TRYWAIT P0, [R9+URZ+0x12420], R4 ;  /* 0x01242004090075a7 */ /* 0x001064000800017f */
[----:B-1----:R-:W-:Y:S05]  /*f250*/  @!P0 NANOSLEEP.SYNCS 0x989680 ;  /* 0x009896800000895d */ /* 0x002fea0003900000 */
[----:B------:R-:W1:Y:S02]  /*f260*/  @!P0 SYNCS.PHASECHK.TRANS64 P0, [R9+URZ+0x12420], R4 ;  /* 0x01242004090085a7 */ /* 0x000e64000800007f */
[----:B-1----:R-:W-:Y:S05]  /*f270*/  @!P0 BRA `(.L_x_12668) ;  /* 0xfffffffc00f08947 */ /* 0x002fea000383ffff */
[----:B------:R-:W-:Y:S05]  /*f280*/  BRA `(.L_x_12707) ;  /* 0xffffffec00cc7947 */ /* 0x000fea000383ffff */
.L_x_12670:
[----:B0-----:R0:W1:Y:S02]  /*f290*/  SYNCS.PHASECHK.TRANS64.TRYWAIT P1, [R7+URZ], R4 ;  /* 0x00000004070075a7 */ /* 0x001064000802017f */
[----:B-1----:R-:W-:Y:S05]  /*f2a0*/  @!P1 NANOSLEEP.SYNCS 0x989680 ;  /* 0x009896800000995d */ /* 0x002fea0003900000 */
[----:B------:R-:W1:Y:S02]  /*f2b0*/  @!P1 SYNCS.PHASECHK.TRANS64 P1, [R7+URZ], R4 ;  /* 0x00000004070095a7 */ /* 0x000e64000802007f */
[----:B-1----:R-:W-:Y:S05]  /*f2c0*/  @!P1 BRA `(.L_x_12670) ;  /* 0xfffffffc00f09947 */ /* 0x002fea000383ffff */
[----:B------:R-:W-:Y:S05]  /*f2d0*/  BRA `(.L_x_12708) ;  /* 0xfffffff000107947 */ /* 0x000fea000383ffff */
.L_x_12671:
[----:B-1----:R1:W2:Y:S02]  /*f2e0*/  SYNCS.PHASECHK.TRANS64.TRYWAIT P1, [R5+URZ], R0 ;  /* 0x00000000050075a7 */ /* 0x0022a4000802017f */
[----:B--2---:R-:W-:Y:S05]  /*f2f0*/  @!P1 NANOSLEEP.SYNCS 0x989680 ;  /* 0x009896800000995d */ /* 0x004fea0003900000 */
[----:B------:R-:W2:Y:S02]  /*f300*/  @!P1 SYNCS.PHASECHK.TRANS64 P1, [R5+URZ], R0 ;  /* 0x00000000050095a7 */ /* 0x000ea4000802007f */
[----:B--2---:R-:W-:Y:S05]  /*f310*/  @!P1 BRA `(.L_x_12671) ;  /* 0xfffffffc00f09947 */ /* 0x004fea000383ffff */
[----:B------:R-:W-:Y:S05]  /*f320*/  BRA `(.L_x_12709) ;  /* 0xfffffff000047947 */ /* 0x000fea000383ffff */
.L_x_12673:
[----:B--2---:R2:W3:Y:S02]  /*f330*/  SYNCS.PHASECHK.TRANS64.TRYWAIT P1, [R3+URZ+0x12460], R4 ;  /* 0x01246004030075a7 */ /* 0x0044e4000802017f */
[----:B---3--:R-:W-:Y:S05]  /*f340*/  @!P1 NANOSLEEP.SYNCS 0x989680 ;  /* 0x009896800000995d */ /* 0x008fea0003900000 */
[----:B------:R-:W3:Y:S02]  /*f350*/  @!P1 SYNCS.PHASECHK.TRANS64 P1, [R3+URZ+0x12460], R4 ;  /* 0x01246004030095a7 */ /* 0x000ee4000802007f */
[----:B---3--:R-:W-:Y:S05]  /*f360*/  @!P1 BRA `(.L_x_12673) ;  /* 0xfffffffc00f09947 */ /* 0x008fea000383ffff */
[----:B------:R-:W-:Y:S05]  /*f370*/  BRA `(.L_x_12710) ;  /* 0xfffffff000047947 */ /* 0x000fea000383ffff */
.L_x_12675:
[----:B-1----:R1:W3:Y:S02]  /*f380*/  SYNCS.PHASECHK.TRANS64.TRYWAIT P1, [R5+URZ+0x12460], R0 ;  /* 0x01246000050075a7 */ /* 0x0022e4000802017f */
[----:B---3--:R-:W-:Y:S05]  /*f390*/  @!P1 NANOSLEEP.SYNCS 0x989680 ;  /* 0x009896800000995d */ /* 0x008fea0003900000 */
[----:B------:R-:W3:Y:S02]  /*f3a0*/  @!P1 SYNCS.PHASECHK.TRANS64 P1, [R5+URZ+0x12460], R0 ;  /* 0x01246000050095a7 */ /* 0x000ee4000802007f */
[----:B---3--:R-:W-:Y:S05]  /*f3b0*/  @!P1 BRA `(.L_x_12675) ;  /* 0xfffffffc00f09947 */ /* 0x008fea000383ffff */
[----:B------:R-:W-:Y:S05]  /*f3c0*/  BRA `(.L_x_12711) ;  /* 0xfffffff000047947 */ /* 0x000fea000383ffff */
.L_x_12677:
[----:B---3--:R3:W4:Y:S02]  /*f3d0*/  SYNCS.PHASECHK.TRANS64.TRYWAIT P0, [R3+URZ+0x12480], R4 ;  /* 0x01248004030075a7 */ /* 0x008724000800017f */
[----:B----4-:R-:W-:Y:S05]  /*f3e0*/  @!P0 NANOSLEEP.SYNCS 0x989680 ;  /* 0x009896800000895d */ /* 0x010fea0003900000 */
[----:B------:R-:W4:Y:S02]  /*f3f0*/  @!P0 SYNCS.PHASECHK.TRANS64 P0, [R3+URZ+0x12480], R4 ;  /* 0x01248004030085a7 */ /* 0x000f24000800007f */
[----:B----4-:R-:W-:Y:S05]  /*f400*/  @!P0 BRA `(.L_x_12677) ;  /* 0xfffffffc00f08947 */ /* 0x010fea000383ffff */
[----:B------:R-:W-:Y:S05]  /*f410*/  BRA `(.L_x_12678) ;  /* 0xfffffff000007947 */ /* 0x000fea000383ffff */
.L_x_12712:
        /* <DEDUP_REMOVED lines=14> */
.L_x_13300:


//--------------------- .text._ZN7cutlass13device_kernelIN5flash11enable_sm90INS1_16FlashAttnFwdSm90INS1_25CollectiveMainloopFwdSm90ILi2EN4cute5tupleIJNS5_1CILi1EEES8_S8_EEENS6_IJNS7_ILi192EEENS7_ILi160EEENS7_ILi64EEEEEELi64ENS_12float_e4m3_tEfNS_4arch4Sm90ELb1ELb0ELb0ELb1ELb0ELb0ELb0ELb1ELb1ELb1ELb1ELb0EEENS1_21CollectiveEpilogueFwdINS6_IJSA_SC_SB_EEES9_NS_10bfloat16_tESG_Li384ELb1ELb1ELb1ELb1EEENS1_36VarlenDynamicPersistentTileSchedulerILi192ELi160ELi384ELi128ELb1ELb1ELb1ELb1ELb1ELb1EEEEEEEEEvNT_6ParamsE --------------------------
	.section	.text._ZN7cutlass13device_kernelIN5flash11enable_sm90INS1_16FlashAttnFwdSm90INS1_25CollectiveMainloopFwdSm90ILi2EN4cute5tupleIJNS5_1CILi1EEES8_S8_EEENS6_IJNS7_ILi192EEENS7_ILi160EEENS7_ILi64EEEEEELi64ENS_12float_e4m3_tEfNS_4arch4Sm90ELb1ELb0ELb0ELb1ELb0ELb0ELb0ELb1ELb1ELb1ELb1ELb0EEENS1_21CollectiveEpilogueFwdINS6_IJSA_SC_SB_EEES9_NS_10bfloat16_tESG_Li384ELb1ELb1ELb1ELb1EEENS1_36VarlenDynamicPersistentTileSchedulerILi192ELi160ELi384ELi128ELb1ELb1ELb1ELb1ELb1ELb1EEEEEEEEEvNT_6ParamsE,"ax",@progbits
	.align	128
.text._ZN7cutlass13device_kernelIN5flash11enable_sm90INS1_16FlashAttnFwdSm90INS1_25CollectiveMainloopFwdSm90ILi2EN4cute5tupleIJNS5_1CILi1EEES8_S8_EEENS6_IJNS7_ILi192EEENS7_ILi160EEENS7_ILi64EEEEEELi64ENS_12float_e4m3_tEfNS_4arch4Sm90ELb1ELb0ELb0ELb1ELb0ELb0ELb0ELb1ELb1ELb1ELb1ELb0EEENS1_21CollectiveEpilogueFwdINS6_IJSA_SC_SB_EEES9_NS_10bfloat16_tESG_Li384ELb1ELb1ELb1ELb1EEENS1_36VarlenDynamicPersistentTileSchedulerILi192ELi160ELi384ELi128ELb1ELb1ELb1ELb1ELb1ELb1EEEEEEEEEvNT_6ParamsE:
        .type           _ZN7cutlass13device_kernelIN5flash11enable_sm90INS1_16FlashAttnFwdSm90INS1_25CollectiveMainloopFwdSm90ILi2EN4cute5tupleIJNS5_1CILi1EEES8_S8_EEENS6_IJNS7_ILi192EEENS7_ILi160EEENS7_ILi64EEEEEELi64ENS_12float_e4m3_tEfNS_4arch4Sm90ELb1ELb0ELb0ELb1ELb0ELb0ELb0ELb1ELb1ELb1ELb1ELb0EEENS1_21CollectiveEpilogueFwdINS6_IJSA_SC_SB_EEES9_NS_10bfloat16_tESG_Li384ELb1ELb1ELb1ELb1EEENS1_36VarlenDynamicPersistentTileSchedulerILi192ELi160ELi384ELi128ELb1ELb1ELb1ELb1ELb1ELb1EEEEEEEEEvNT_6ParamsE,@function
        .size           _ZN7cutlass13device_kernelIN5flash11enable_sm90INS1_16FlashAttnFwdSm90INS1_25CollectiveMainloopFwdSm90ILi2EN4cute5tupleIJNS5_1CILi1EEES8_S8_EEENS6_IJNS7_ILi192EEENS7_ILi160EEENS7_ILi64EEEEEELi64ENS_12float_e4m3_tEfNS_4arch4Sm90ELb1ELb0ELb0ELb1ELb0ELb0ELb0ELb1ELb1ELb1ELb1ELb0EEENS1_21CollectiveEpilogueFwdINS6_IJSA_SC_SB_EEES9_NS_10bfloat16_tESG_Li384ELb1ELb1ELb1ELb1EEENS1_36VarlenDynamicPersistentTileSchedulerILi192ELi160ELi384ELi128ELb1ELb1ELb1ELb1ELb1ELb1EEEEEEEEEvNT_6ParamsE,(.L_x_13301 - _ZN7cutlass13device_kernelIN5flash11enable_sm90INS1_16FlashAttnFwdSm90INS1_25CollectiveMainloopFwdSm90ILi2EN4cute5tupleIJNS5_1CILi1EEES8_S8_EEENS6_IJNS7_ILi192EEENS7_ILi160EEENS7_ILi64EEEEEELi64ENS_12float_e4m3_tEfNS_4arch4Sm90ELb1ELb0ELb0ELb1ELb0ELb0ELb0ELb1ELb1ELb1ELb1ELb0EEENS1_21CollectiveEpilogueFwdINS6_IJSA_SC_SB_EEES9_NS_10bfloat16_tESG_Li384ELb1ELb1ELb1ELb1EEENS1_36VarlenDynamicPersistentTileSchedulerILi192ELi160ELi384ELi128ELb1ELb1ELb1ELb1ELb1ELb1EEEEEEEEEvNT_6ParamsE)
        .other          _ZN7cutlass13device_kernelIN5flash11enable_sm90INS1_16FlashAttnFwdSm90INS1_25CollectiveMainloopFwdSm90ILi2EN4cute5tupleIJNS5_1CILi1EEES8_S8_EEENS6_IJNS7_ILi192EEENS7_ILi160EEENS7_ILi64EEEEEELi64ENS_12float_e4m3_tEfNS_4arch4Sm90ELb1ELb0ELb0ELb1ELb0ELb0ELb0ELb1ELb1ELb1ELb1ELb0EEENS1_21CollectiveEpilogueFwdINS6_IJSA_SC_SB_EEES9_NS_10bfloat16_tESG_Li384ELb1ELb1ELb1ELb1EEENS1_36VarlenDynamicPersistentTileSchedulerILi192ELi160ELi384ELi128ELb1ELb1ELb1ELb1ELb1ELb1EEEEEEEEEvNT_6ParamsE,@"STO_CUDA_ENTRY STV_DEFAULT"
_ZN7cutlass13device_kernelIN5flash11enable_sm90INS1_16FlashAttnFwdSm90INS1_25CollectiveMainloopFwdSm90ILi2EN4cute5tupleIJNS5_1CILi1EEES8_S8_EEENS6_IJNS7_ILi192EEENS7_ILi160EEENS7_ILi64EEEEEELi64ENS_12float_e4m3_tEfNS_4arch4Sm90ELb1ELb0ELb0ELb1ELb0ELb0ELb0ELb1ELb1ELb1ELb1ELb0EEENS1_21CollectiveEpilogueFwdINS6_IJSA_SC_SB_EEES9_NS_10bfloat16_tESG_Li384ELb1ELb1ELb1ELb1EEENS1_36VarlenDynamicPersistentTileSchedulerILi192ELi160ELi384ELi128ELb1ELb1ELb1ELb1ELb1ELb1EEEEEEEEEvNT_6ParamsE:
        /* <DEDUP_REMOVED lines=18> */
.L_x_12714:
[----:B------:R-:W-:Y:S05]  /*0120*/  BSYNC B0 ;  /* 0x0000000000007941 */ /* 0x000fea0003800000 */
.L_x_12713:
        /* <DEDUP_REMOVED lines=41> */
.L_x_12715:
        /* <DEDUP_REMOVED lines=22> */
.L_x_12716:
        /* <DEDUP_REMOVED lines=18> */
.L_x_12717:
        /* <DEDUP_REMOVED lines=22> */
.L_x_12718:
        /* <DEDUP_REMOVED lines=22> */
.L_x_12719:
[----:B------:R-:W-:Y:S01]  /*0900*/  PLOP3.LUT P0, PT, PT, PT, UP0, 0x80, 0x0 ;  /* 0x000000000000781c */ /* 0x000fe20003f0f008 */
[----:B------:R-:W-:Y:S01]  /*0910*/  UMOV UR38, 0x1 ;  /* 0x0000000100267882 */ /* 0x000fe20000000000 */
[----:B------:R-:W-:Y:S01]  /*0920*/  NOP ;  /* 0x0000000000007918 */ /* 0x000fe20000000000 */
[----:B------:R-:W-:Y:S01]  /*0930*/  USEL UR38, UR38, 0x2, !UP0 ;  /* 0x0000000226267887 */ /* 0x000fe2000c000000 */
[----:B------:R-:W-:Y:S01]  /*0940*/  ULDC.64 UR54, c[0x0][0x208] ;  /* 0x0000820000367ab9 */ /* 0x000fe20000000a00 */
[----:B012-4-:R-:W-:Y:S08]  /*0950*/  BAR.SYNC.DEFER_BLOCKING 0x0 ;  /* 0x0000000000007b1d */ /* 0x017ff00000010000 */
[----:B------:R-:W-:Y:S05]  /*0960*/  @!P0 BRA `(.L_x_12720) ;  /* 0x000000c000b08947 */ /* 0x000fea0003800000 */
.L_x_12721:
        /* <DEDUP_REMOVED lines=29> */
[-C--:B------:R-:W-:Y:S01]  /*0b40*/  LEA.HI R4, R0, R13.reuse, RZ, 0x5 ;  /* 0x0000000d00047211 */ /* 0x080fe200078f28ff */
[----:B------:R-:W-:Y:S01]  /*0b50*/  IMAD.HI R2, R14, 0x55555556, RZ ;  /* 0x555555560e027827 */ /* 0x000fe200078e02ff */
[----:B------:R-:W-:-:S02]  /*0b60*/  LEA.HI R11, R0, R13, RZ, 0x2 ;  /* 0x0000000d000b7211 */ /* 0x000fc400078f10ff */
[----:B------:R-:W-:Y:S01]  /*0b70*/  SHF.R.S32.HI R7, RZ, 0x1f, R12 ;  /* 0x0000001fff077819 */ /* 0x000fe2000001140c */
[----:B------:R-:W-:Y:S01]  /*0b80*/  IMAD.SHL.U32 R5, R4, 0x20, RZ ;  /* 0x0000002004057824 */ /* 0x000fe200078e00ff */
[----:B------:R-:W-:Y:S02]  /*0b90*/  LOP3.LUT R4, R3, 0x3fffff0, RZ, 0xc0, !PT ;  /* 0x03fffff003047812 */ /* 0x000fe400078ec0ff */
[----:B------:R-:W-:Y:S02]  /*0ba0*/  LEA.HI R8, R7, R12, RZ, 0x2 ;  /* 0x0000000c07087211 */ /* 0x000fe400078f10ff */
[----:B------:R-:W-:Y:S01]  /*0bb0*/  LEA.HI R3, R3, R6, RZ, 0x1 ;  /* 0x0000000603037211 */ /* 0x000fe200078f08ff */
[----:B------:R-:W-:Y:S01]  /*0bc0*/  IMAD.IADD R4, R13, 0x1, -R4 ;  /* 0x000000010d047824 */ /* 0x000fe200078e0a04 */
[--C-:B------:R-:W-:Y:S02]  /*0bd0*/  SHF.R.S32.HI R9, RZ, 0x2, R8.reuse ;  /* 0x00000002ff097819 */ /* 0x100fe40000011408 */
        /* <DEDUP_REMOVED lines=17> */
[----:B------:R-:W-:Y:S01]  /*0cf0*/  LOP3.LUT R8, R8, 0x7ffffffc, RZ, 0xc0, !PT ;  /* 0x7ffffffc08087812 */ /* 0x000fe200078ec0ff */
[----:B------:R-:W-:Y:S01]  /*0d00*/  IMAD R5, R2, 0x40, R7 ;  /* 0x0000004002057824 */ /* 0x000fe200078e0207 */
[----:B------:R-:W-:Y:S01]  /*0d10*/  SHF.R.S32.HI R2, RZ, 0x3, R0 ;  /* 0x00000003ff027819 */ /* 0x000fe20000011400 */
[C---:B------:R-:W-:Y:S01]  /*0d20*/  IMAD.IADD R11, R13.reuse, 0x1, -R11 ;  /* 0x000000010d0b7824 */ /* 0x040fe200078e0a0b */
[----:B------:R0:W-:Y:S01]  /*0d30*/  STL [R1+0x18], R3 ;  /* 0x0000180301007387 */ /* 0x0001e20000100800 */
[----:B------:R-:W-:-:S02]  /*0d40*/  IMAD.IADD R18, R13, 0x1, -R18 ;  /* 0x000000010d127824 */ /* 0x000fc400078e0a12 */
[----:B------:R-:W-:Y:S01]  /*0d50*/  IMAD.IADD R8, R12, 0x1, -R8 ;  /* 0x000000010c087824 */ /* 0x000fe200078e0a08 */
[----:B------:R1:W-:Y:S01]  /*0d60*/  STL [R1+0x14], R5 ;  /* 0x0000140501007387 */ /* 0x0003e20000100800 */
[----:B------:R-:W-:Y:S02]  /*0d70*/  IMAD.SHL.U32 R19, R18, 0x8, RZ ;  /* 0x0000000812137824 */ /* 0x000fe400078e00ff */
[----:B------:R-:W-:Y:S01]  /*0d80*/  IMAD.SHL.U32 R16, R8, 0x2, RZ ;  /* 0x0000000208107824 */ /* 0x000fe200078e00ff */
[----:B0-----:R-:W-:-:S03]  /*0d90*/  LEA.HI R3, R11, R11, RZ, 0x1 ;  /* 0x0000000b0b037211 */ /* 0x001fc600078f08ff */
[C---:B------:R-:W-:Y:S01]  /*0da0*/  VIADD R2, R16.reuse, 0x10 ;  /* 0x0000001010027836 */ /* 0x040fe20000000000 */
[----:B------:R-:W-:Y:S01]  /*0db0*/  SHF.R.S32.HI R0, RZ, 0x1f, R19 ;  /* 0x0000001fff007819 */ /* 0x000fe20000011413 */
[C---:B------:R-:W-:Y:S01]  /*0dc0*/  VIADD R0, R16.reuse, 0x18 ;  /* 0x0000001810007836 */ /* 0x040fe20000000000 */
[----:B------:R-:W-:Y:S01]  /*0dd0*/  LOP3.LUT R4, R3, 0x1ffffffe, RZ, 0xc0, !PT ;  /* 0x1ffffffe03047812 */ /* 0x000fe200078ec0ff */
[C---:B------:R-:W-:Y:S02]  /*0de0*/  VIADD R3, R16.reuse, 0x8 ;  /* 0x0000000810037836 */ /* 0x040fe40000000000 */
[C---:B------:R-:W-:Y:S02]  /*0df0*/  VIADD R157, R16.reuse, 0x20 ;  /* 0x00000020109d7836 */ /* 0x040fe40000000000 */
[C---:B------:R-:W-:Y:S01]  /*0e00*/  VIADD R156, R16.reuse, 0x28 ;  /* 0x00000028109c7836 */ /* 0x040fe20000000000 */
[----:B------:R-:W-:Y:S01]  /*0e10*/  SHF.R.S32.HI R6, RZ, 0x1f, R3 ;  /* 0x0000001fff067819 */ /* 0x000fe20000011403 */
[C---:B------:R-:W-:Y:S01]  /*0e20*/  VIADD R23, R16.reuse, 0x30 ;  /* 0x0000003010177836 */ /* 0x040fe20000000000 */
[----:B------:R-:W-:Y:S01]  /*0e30*/  SHF.R.S32.HI R3, RZ, 0x1f, R2 ;  /* 0x0000001fff037819 */ /* 0x000fe20000011402 */
[----:B------:R-:W-:Y:S01]  /*0e40*/  VIADD R22, R16, 0x38 ;  /* 0x0000003810167836 */ /* 0x000fe20000000000 */
[----:B------:R-:W-:Y:S01]  /*0e50*/  SHF.R.S32.HI R2, RZ, 0x1f, R0 ;  /* 0x0000001fff027819 */ /* 0x000fe20000011400 */
[----:B------:R-:W-:Y:S01]  /*0e60*/  IMAD.IADD R4, R11, 0x1, -R4 ;  /* 0x000000010b047824 */ /* 0x000fe200078e0a04 */
[----:B------:R-:W-:-:S02]  /*0e70*/  SHF.R.S32.HI R0, RZ, 0x1f, R157 ;  /* 0x0000001fff007819 */ /* 0x000fc4000001149d */
[----:B------:R-:W-:Y:S01]  /*0e80*/  SHF.R.S32.HI R3, RZ, 0x1f, R156 ;  /* 0x0000001fff037819 */ /* 0x000fe2000001149c */
[----:B------:R-:W-:Y:S01]  /*0e90*/  IMAD R17, R4, 0x8, R5 ;  /* 0x0000000804117824 */ /* 0x000fe200078e0205 */
[----:B------:R-:W-:Y:S02]  /*0ea0*/  SHF.R.S32.HI R2, RZ, 0x1f, R23 ;  /* 0x0000001fff027819 */ /* 0x000fe40000011417 */
[----:B-1----:R-:W-:-:S07]  /*0eb0*/  SHF.R.S32.HI R0, RZ, 0x1f, R22 ;  /* 0x0000001fff007819 */ /* 0x002fce0000011416 */
.L_x_12770:
        /* <DEDUP_REMOVED lines=56> */
.L_x_12722:
        /* <DEDUP_REMOVED lines=8> */
.L_x_12723:
        /* <DEDUP_REMOVED lines=13> */
.L_x_12724:
        /* <DEDUP_REMOVED lines=94> */
.L_x_12725:
        /* <DEDUP_REMOVED lines=25> */
[----:B------:R-:W-:-:S06]  /*1b00*/  UISETP.GT.AND UP0, UPT, UR53, UR42, UPT ;  /* 0x0000002a3500728c */ /* 0x000fcc000bf04270 */
[----:B------:R-:W-:-:S13]  /*1b10*/  PLOP3.LUT P1, PT, PT, PT, UP0, 0x80, 0x0 ;  /* 0x000000000000781c */ /* 0x000fda0003f2f008 */
[----:B------:R-:W-:Y:S05]  /*1b20*/  @!P1 BRA `(.L_x_12726) ;  /* 0x0000008400889947 */ /* 0x000fea0003800000 */
        /* <DEDUP_REMOVED lines=36> */
.L_x_12727:
        /* <DEDUP_REMOVED lines=9> */
.L_x_12865:
[----:B------:R-:W-:Y:S05]  /*1e00*/  @!P1 BRA `(.L_x_12729) ;  /* 0x0000000000049947 */ /* 0x000fea0003800000 */
[----:B------:R-:W-:Y:S01]  /*1e10*/  BPT.TRAP 0x1 ;  /* 0x000000040000795c */ /* 0x000fe20000300000 */
.L_x_12729:
[----:B0-----:R-:W-:Y:S02]  /*1e20*/  IMAD.U32 R3, RZ, RZ, UR47 ;  /* 0x0000002fff037e24 */ /* 0x001fe4000f8e00ff */
[----:B------:R-:W-:-:S03]  /*1e30*/  IMAD.U32 R0, RZ, RZ, UR48 ;  /* 0x00000030ff007e24 */ /* 0x000fc6000f8e00ff */
[----:B------:R-:W-:Y:S02]  /*1e40*/  LEA R3, R3, UR45, 0x3 ;  /* 0x0000002d03037c11 */ /* 0x000fe4000f8e18ff */
[----:B------:R-:W-:-:S04]  /*1e50*/  SHF.L.U32 R0, R0, 0x1f, RZ ;  /* 0x0000001f00007819 */ /* 0x000fc800000006ff */
[----:B------:R0:W1:Y:S01]  /*1e60*/  SYNCS.PHASECHK.TRANS64.TRYWAIT P0, [R3+URZ+0x13230], R0 ;  /* 0x01323000030075a7 */ /* 0x000062000800017f */
[----:B------:R-:W-:Y:S05]  /*1e70*/  @!P1 BRA `(.L_x_12730) ;  /* 0x0000000000049947 */ /* 0x000fea0003800000 */
[----:B------:R-:W-:Y:S01]  /*1e80*/  BPT.TRAP 0x1 ;  /* 0x000000040000795c */ /* 0x000fe20000300000 */
.L_x_12730:
[----:B-1----:R-:W-:Y:S05]  /*1e90*/  @P0 BRA `(.L_x_12731) ;  /* 0x0000000000080947 */ /* 0x002fea0003800000 */
[----:B------:R-:W1:Y:S02]  /*1ea0*/  SYNCS.PHASECHK.TRANS64.TRYWAIT P0, [R3+URZ+0x13230], R0 ;  /* 0x01323000030075a7 */ /* 0x000e64000800017f */
[----:B-1----:R-:W-:Y:S05]  /*1eb0*/  @!P0 BRA `(.L_x_12732) ;  /* 0x0000010400b88947 */ /* 0x002fea0003800000 */
.L_x_12731:
        /* <DEDUP_REMOVED lines=15> */
[----:B------:R-:W-:Y:S01]  /*1fb0*/  ULDC UR7, c[0x0][0x448] ;  /* 0x0001120000077ab9 */ /* 0x000fe20000000800 */
[----:B------:R-:W-:Y:S01]  /*1fc0*/  UMOV UR8, UR56 ;  /* 0x0000003800087c82 */ /* 0x000fe20008000000 */
[----:B------:R-:W-:Y:S01]  /*1fd0*/  UISETP.NE.AND UP0, UPT, UR7, 0x1, UPT ;  /* 0x000000010700788c */ /* 0x000fe2000bf05270 */
[----:B------:R-:W-:Y:S01]  /*1fe0*/  IMAD.U32 R9, RZ, RZ, UR52 ;  /* 0x00000034ff097e24 */ /* 0x000fe2000f8e00ff */
[----:B------:R-:W-:Y:S01]  /*1ff0*/  UIADD3 UR22, UR53, -0x2, URZ ;  /* 0xfffffffe35167890 */ /* 0x000fe2000fffe03f */
[----:B------:R-:W-:Y:S01]  /*2000*/  IMAD.U32 R109, RZ, RZ, UR43 ;  /* 0x0000002bff6d7e24 */ /* 0x000fe2000f8e00ff */
[----:B------:R-:W-:Y:S01]  /*2010*/  UIMAD UR12, UR47, 0x280, UR12 ;  /* 0x000002802f0c78a4 */ /* 0x000fe2000f8e020c */
[----:B------:R-:W-:Y:S01]  /*2020*/  UMOV UR7, 0x80000020 ;  /* 0x8000002000077882 */ /* 0x000fe20000000000 */
[----:B------:R-:W-:-:S02]  /*2030*/  PLOP3.LUT P2, PT, PT, PT, UP0, 0x80, 0x0 ;  /* 0x000000000000781c */ /* 0x000fc40003f4f008 */
        /* <DEDUP_REMOVED lines=28> */
[----:B------:R-:W-:Y:S01]  /*2200*/  @UP0 ULDC UR11, c[0x0][0x450] ;  /* 0x00011400000b0ab9 */ /* 0x000fe20000000800 */
[----:B------:R-:W-:Y:S01]  /*2210*/  UMOV UR10, UR40 ;  /* 0x00000028000a7c82 */ /* 0x000fe20008000000 */
[----:B------:R-:W-:Y:S02]  /*2220*/  WARPGROUP.DEPBAR.LE gsb0, 0x0 ;  /* 0x00008000000079c5 */ /* 0x000fe40000010000 */
[----:B------:R-:W-:-:S06]  /*2230*/  WARPGROUP.ARRIVE ;  /* 0x00000000000079c5 */ /* 0x000fcc0000000000 */
[----:B------:R-:W-:Y:S01]  /*2240*/  QGMMA.64x32x32.F32.E4M3.E4M3 R88, gdesc[UR4], R88, gsb0 ;  /* 0x00600000045879f3 */ /* 0x000fe20008000858 */
[----:B------:R-:W-:Y:S01]  /*2250*/  @UP0 ULDC UR6, c[0x0][0x44c] ;  /* 0x0001130000060ab9 */ /* 0x000fe20000000800 */
[----:B------:R-:W-:Y:S01]  /*2260*/  @UP0 ULDC UR7, c[0x0][0x450] ;  /* 0x0001140000070ab9 */ /* 0x000fe20000000800 */
[----:B01----:R-:W-:Y:S01]  /*2270*/  @P2 IMAD.HI.U32 R0, R10, UR6, RZ ;  /* 0x000000060a002c27 */ /* 0x003fe2000f8e00ff */
[----:B------:R-:W-:-:S04]  /*2280*/  UIADD3 UR6, UR12, 0x82, URZ ;  /* 0x000000820c067890 */ /* 0x000fc8000fffe03f */
[----:B------:R-:W-:Y:S01]  /*2290*/  @P2 SHF.R.U32.HI R10, RZ, UR7, R0 ;  /* 0x00000007ff0a2c19 */ /* 0x000fe20008011600 */
[----:B------:R-:W-:-:S04]  /*22a0*/  UMOV UR7, 0x80000020 ;  /* 0x8000002000077882 */ /* 0x000fc80000000000 */
[----:B------:R-:W0:Y:S04]  /*22b0*/  SHFL.IDX PT, R0, R10, 0x1, 0x1c1f ;  /* 0x003c1f000a007f89 */ /* 0x000e2800000e0000 */
[----:B------:R-:W1:Y:S01]  /*22c0*/  SHFL.IDX PT, R10, R10, RZ, 0x1c1f ;  /* 0x001c1fff0a0a7589 */ /* 0x000e6200000e0000 */
[----:B------:R-:W-:Y:S02]  /*22d0*/  WARPGROUP.DEPBAR.LE gsb0, 0x0 ;  /* 0x00008000000079c5 */ /* 0x000fe40000010000 */
[----:B------:R-:W-:-:S06]  /*22e0*/  WARPGROUP.ARRIVE ;  /* 0x00000000000079c5 */ /* 0x000fcc0000000000 */
[----:B------:R-:W-:Y:S01]  /*22f0*/  QGMMA.64x32x32.F32.E4M3.E4M3 R72, gdesc[UR4], R72, gsb0 ;  /* 0x00600000044879f3 */ /* 0x000fe20008000848 */
[----:B------:R-:W-:Y:S02]  /*2300*/  UIMAD UR6, UR53, -0xa0, URZ ;  /* 0xffffff60350678a4 */ /* 0x000fe4000f8e023f */
[----:B------:R-:W-:-:S04]  /*2310*/  UIMAD UR7, UR53, -0xa0, UR51 ;  /* 0xffffff60350778a4 */ /* 0x000fc8000f8e0233 */
[----:B------:R-:W-:Y:S01]  /*2320*/  IMAD.U32 R7, RZ, RZ, UR6 ;  /* 0x00000006ff077e24 */ /* 0x000fe2000f8e00ff */
[----:B------:R-:W-:Y:S01]  /*2330*/  UIADD3 UR6, UR12, 0x102, URZ ;  /* 0x000001020c067890 */ /* 0x000fe2000fffe03f */
[----:B------:R-:W-:Y:S01]  /*2340*/  IMAD.U32 R13, RZ, RZ, UR7 ;  /* 0x00000007ff0d7e24 */ /* 0x000fe2000f8e00ff */
[----:B------:R-:W-:Y:S02]  /*2350*/  UMOV UR7, 0x80000020 ;  /* 0x8000002000077882 */ /* 0x000fe40000000000 */
[C---:B------:R-:W-:Y:S02]  /*2360*/  IADD3 R2, -R16.reuse, 0xa1, R7 ;  /* 0x000000a110027810 */ /* 0x040fe40007ffe107 */
[----:B------:R-:W-:Y:S02]  /*2370*/  IADD3 R13, -R16, 0xa0, R13 ;  /* 0x000000a0100d7810 */ /* 0x000fe40007ffe10d */
[----:B------:R-:W-:-:S04]  /*2380*/  IADD3 R2, -R9, UR51, R2 ;  /* 0x0000003309027c10 */ /* 0x000fc8000fffe102 */
[-CC-:B0-----:R-:W-:Y:S02]  /*2390*/  VIADDMNMX R0, R0, R2.reuse, R13.reuse, PT ;  /* 0x0000000200007246 */ /* 0x181fe4000380010d */
[----:B-1----:R-:W-:Y:S02]  /*23a0*/  VIADDMNMX R2, R10, R2, R13, PT ;  /* 0x000000020a027246 */ /* 0x002fe4000380010d */
[C---:B------:R-:W-:Y:S02]  /*23b0*/  ISETP.GT.AND P3, PT, R0.reuse, RZ, PT ;  /* 0x000000ff0000720c */ /* 0x040fe40003f64270 */
[C---:B------:R-:W-:Y:S02]  /*23c0*/  ISETP.GT.AND P4, PT, R0.reuse, 0x1, PT ;  /* 0x000000010000780c */ /* 0x040fe40003f84270 */
[----:B------:R-:W-:Y:S02]  /*23d0*/  ISETP.GT.AND P5, PT, R0, 0x8, PT ;  /* 0x000000080000780c */ /* 0x000fe40003fa4270 */
[----:B------:R-:W-:-:S02]  /*23e0*/  FSEL R9, R90, -INF , P3 ;  /* 0xff8000005a097808 */ /* 0x000fc40001800000 */
[----:B------:R-:W-:Y:S02]  /*23f0*/  FSEL R91, R91, -INF , P4 ;  /* 0xff8000005b5b7808 */ /* 0x000fe40002000000 */
        /* <DEDUP_REMOVED lines=12> */
[----:B------:R-:W-:Y:S01]  /*24c0*/  ISETP.GT.AND P3, PT, R0, 0x19, PT ;  /* 0x000000190000780c */ /* 0x000fe20003f64270 */
[----:B------:R-:W-:Y:S02]  /*24d0*/  WARPGROUP.DEPBAR.LE gsb0, 0x0 ;  /* 0x00008000000079c5 */ /* 0x000fe40000010000 */
[----:B------:R-:W-:Y:S01]  /*24e0*/  WARPGROUP.ARRIVE ;  /* 0x00000000000079c5 */ /* 0x000fe20000000000 */
[----:B------:R-:W-:Y:S02]  /*24f0*/  FSEL R99, R102, -INF , P4 ;  /* 0xff80000066637808 */ /* 0x000fe40002000000 */
[----:B------:R-:W-:Y:S02]  /*2500*/  FMNMX.FTZ R4, R107, R4, !PT ;  /* 0x000000046b047209 */ /* 0x000fe40007810000 */
        /* <DEDUP_REMOVED lines=32> */
[----:B------:R-:W-:Y:S01]  /*2710*/  ISETP.GT.AND P5, PT, R2, 0x8, PT ;  /* 0x000000080200780c */ /* 0x000fe20003fa4270 */
[----:B------:R-:W-:Y:S02]  /*2720*/  WARPGROUP.DEPBAR.LE gsb0, 0x0 ;  /* 0x00008000000079c5 */ /* 0x000fe40000010000 */
[----:B------:R-:W-:Y:S01]  /*2730*/  WARPGROUP.ARRIVE ;  /* 0x00000000000079c5 */ /* 0x000fe20000000000 */
[----:B------:R-:W-:Y:S02]  /*2740*/  FSEL R58, R58, -INF , P4 ;  /* 0xff8000003a3a7808 */ /* 0x000fe40002000000 */
[----:B------:R-:W-:-:S02]  /*2750*/  ISETP.GT.AND P4, PT, R0, 0x48, PT ;  /* 0x000000480000780c */ /* 0x000fc40003f84270 */
[----:B------:R-:W-:Y:S01]  /*2760*/  FSEL R59, R59, -INF , P3 ;  /* 0xff8000003b3b7808 */ /* 0x000fe20001800000 */
[----:B------:R-:W-:Y:S01]  /*2770*/  QGMMA.64x32x32.F32.E4M3.E4M3 R40, gdesc[UR4], R40, gsb0 ;  /* 0x00600000042879f3 */ /* 0x000fe20008000828 */
[----:B------:R-:W-:Y:S01]  /*2780*/  UIADD3 UR6, UR12, 0x202, URZ ;  /* 0x000002020c067890 */ /* 0x000fe2000fffe03f */
[----:B------:R-:W-:Y:S01]  /*2790*/  FMNMX.FTZ R4, R58, R11, !PT ;  /* 0x0000000b3a047209 */ /* 0x000fe20007810000 */
[----:B------:R-:W-:Y:S01]  /*27a0*/  UMOV UR7, 0x80000020 ;  /* 0x8000002000077882 */ /* 0x000fe20000000000 */
        /* <DEDUP_REMOVED lines=19> */
[----:B------:R-:W-:Y:S02]  /*28e0*/  FMNMX.FTZ R11, R71, R4, !PT ;  /* 0x00000004470b7209 */ /* 0x000fe40007810000 */
[----:B------:R-:W-:Y:S01]  /*28f0*/  FSEL R92, R92, -INF , P5 ;  /* 0xff8000005c5c7808 */ /* 0x000fe20002800000 */
[----:B------:R-:W-:Y:S02]  /*2900*/  WARPGROUP.DEPBAR.LE gsb0, 0x0 ;  /* 0x00008000000079c5 */ /* 0x000fe40000010000 */
[----:B------:R-:W-:Y:S01]  /*2910*/  WARPGROUP.ARRIVE ;  /* 0x00000000000079c5 */ /* 0x000fe20000000000 */
[----:B------:R-:W-:-:S02]  /*2920*/  FSEL R42, R42, -INF , P4 ;  /* 0xff8000002a2a7808 */ /* 0x000fc40002000000 */
[----:B------:R-:W-:Y:S02]  /*2930*/  ISETP.GT.AND P4, PT, R0, 0x68, PT ;  /* 0x000000680000780c */ /* 0x000fe40003f84270 */
        /* <DEDUP_REMOVED lines=11> */
[----:B------:R-:W-:Y:S01]  /*29f0*/  UIADD3 UR6, UR10, UR51, -UR52 ;  /* 0x000000330a067290 */ /* 0x000fe2000fffe834 */
[----:B------:R-:W-:Y:S02]  /*2a00*/  FMNMX.FTZ R4, R46, R11, !PT ;  /* 0x0000000b2e047209 */ /* 0x000fe40007810000 */
[----:B------:R-:W-:Y:S01]  /*2a10*/  ISETP.GT.AND P3, PT, R0, 0x71, PT ;  /* 0x000000710000780c */ /* 0x000fe20003f64270 */
[----:B------:R-:W-:Y:S01]  /*2a20*/  UIMAD.WIDE UR6, UR6, 0x66666667, URZ ;  /* 0x66666667060678a5 */ /* 0x000fe2000f8e023f */
[----:B------:R-:W-:Y:S02]  /*2a30*/  FSEL R50, R50, -INF , P4 ;  /* 0xff80000032327808 */ /* 0x000fe40002000000 */
        /* <DEDUP_REMOVED lines=38> */
[----:B------:R-:W-:Y:S02]  /*2ca0*/  FMNMX.FTZ R0, R38, R11, !PT ;  /* 0x0000000b26007209 */ /* 0x000fe40007810000 */
[C---:B------:R-:W-:Y:S02]  /*2cb0*/  ISETP.GT.AND P4, PT, R2.reuse, 0x1, PT ;  /* 0x000000010200780c */ /* 0x040fe40003f84270 */
[----:B------:R-:W-:Y:S02]  /*2cc0*/  FMNMX.FTZ R4, R39, R0, !PT ;  /* 0x0000000027047209 */ /* 0x000fe40007810000 */
        /* <DEDUP_REMOVED lines=61> */
[----:B------:R0:W-:Y:S01]  /*30a0*/  MUFU.EX2 R15, R78 ;  /* 0x0000004e000f7308 */ /* 0x0001e20000000800 */
        /* <DEDUP_REMOVED lines=16> */
[----:B------:R-:W-:Y:S01]  /*31b0*/  FMNMX.FTZ R75, R77, R74, !PT ;  /* 0x0000004a4d4b7209 */ /* 0x000fe20007810000 */
[--C-:B------:R-:W-:Y:S01]  /*31c0*/  FFMA.FTZ R74, R82, UR43, -R6.reuse ;  /* 0x0000002b524a7c23 */ /* 0x100fe20008010806 */
[----:B------:R-:W-:Y:S01]  /*31d0*/  ISETP.GT.AND P3, PT, R2, 0x38, PT ;  /* 0x000000380200780c */ /* 0x000fe20003f64270 */
[--C-:B------:R-:W-:Y:S01]  /*31e0*/  FFMA.FTZ R42, R42, UR43, -R6.reuse ;  /* 0x0000002b2a2a7c23 */ /* 0x100fe20008010806 */
[----:B0-----:R-:W-:Y:S01]  /*31f0*/  FMNMX.FTZ R78, R80, R75, !PT ;  /* 0x0000004b504e7209 */ /* 0x001fe20007810000 */
        /* <DEDUP_REMOVED lines=27> */
[----:B0-----:R-:W-:Y:S01]  /*33b0*/  FMNMX.FTZ R83, R61, R82, !PT ;  /* 0x000000523d537209 */ /* 0x001fe20007810000 */
[--C-:B------:R-:W-:Y:S01]  /*33c0*/  FFMA.FTZ R35, R35, UR43, -R6.reuse ;  /* 0x0000002b23237c23 */ /* 0x100fe20008010806 */
[----:B------:R-:W-:Y:S01]  /*33d0*/  ISETP.GT.AND P3, PT, R2, 0x58, PT ;  /* 0x000000580200780c */ /* 0x000fe20003f64270 */
[--C-:B-1----:R-:W-:Y:S01]  /*33e0*/  FFMA.FTZ R86, R62, UR43, -R6.reuse ;  /* 0x0000002b3e567c23 */ /* 0x102fe20008010806 */
[----:B------:R-:W-:Y:S01]  /*33f0*/  FMNMX.FTZ R82, R64, R83, !PT ;  /* 0x0000005340527209 */ /* 0x000fe20007810000 */
[--C-:B------:R-:W-:Y:S01]  /*3400*/  FFMA.FTZ R38, R38, UR43, -R6.reuse ;  /* 0x0000002b26267c23 */ /* 0x100fe20008010806 */
[----:B------:R-:W-:Y:S01]  /*3410*/  FSEL R68, R68, -INF , P3 ;  /* 0xff80000044447808 */ /* 0x000fe20001800000 */
[----:B------:R-:W-:Y:S01]  /*3420*/  FFMA.FTZ R39, R39, UR43, -R6 ;  /* 0x0000002b27277c23 */ /* 0x000fe20008010806 */
        /* <DEDUP_REMOVED lines=21> */
[----:B------:R-:W0:Y:S01]  /*3580*/  MUFU.EX2 R11, R11 ;  /* 0x0000000b000b7308 */ /* 0x000e220000000800 */
        /* <DEDUP_REMOVED lines=34> */
[----:B------:R-:W2:Y:S01]  /*37b0*/  MUFU.EX2 R20, R20 ;  /* 0x0000001400147308 */ /* 0x000ea20000000800 */
[----:B------:R-:W-:Y:S02]  /*37c0*/  FMNMX.FTZ R83, R33, R82, !PT ;  /* 0x0000005221537209 */ /* 0x000fe40007810000 */
[----:B------:R-:W-:Y:S02]  /*37d0*/  FSEL R37, R37, -INF , P4 ;  /* 0xff80000025257808 */ /* 0x000fe40002000000 */
[----:B------:R-:W-:Y:S02]  /*37e0*/  FMNMX.FTZ R2, R36, R83, !PT ;  /* 0x0000005324027209 */ /* 0x000fe40007810000 */
[----:B0-----:R-:W-:Y:S01]  /*37f0*/  F2FP.SATFINITE.E4M3.F32.PACK_AB_MERGE_C R153, R11, R4, RZ ;  /* 0x000000040b99723e */ /* 0x001fe200048070ff */
[----:B------:R-:W0:Y:S01]  /*3800*/  MUFU.EX2 R74, R74 ;  /* 0x0000004a004a7308 */ /* 0x000e220000000800 */
[----:B------:R-:W-:-:S02]  /*3810*/  FMNMX.FTZ R2, R37, R2, !PT ;  /* 0x0000000225027209 */ /* 0x000fc40007810000 */
[----:B-1----:R-:W-:Y:S02]  /*3820*/  F2FP.SATFINITE.E4M3.F32.PACK_AB_MERGE_C R155, R13, R12, RZ ;  /* 0x0000000c0d9b723e */ /* 0x002fe400048070ff */
[----:B------:R-:W-:Y:S01]  /*3830*/  F2FP.SATFINITE.E4M3.F32.PACK_AB_MERGE_C R153, R8, R9, R153 ;  /* 0x000000090899723e */ /* 0x000fe20004807099 */
[----:B------:R-:W1:Y:S01]  /*3840*/  SHFL.BFLY PT, R83, R2, 0x2, 0x1f ;  /* 0x0c401f0002537f89 */ /* 0x000e6200000e0000 */
[----:B------:R-:W-:Y:S01]  /*3850*/  F2FP.SATFINITE.E4M3.F32.PACK_AB_MERGE_C R155, R10, R7, R155 ;  /* 0x000000070a9b723e */ /* 0x000fe2000480709b */
[----:B------:R-:W-:Y:S01]  /*3860*/  MUFU.EX2 R58, R58 ;  /* 0x0000003a003a7308 */ /* 0x000fe20000000800 */
[----:B--2---:R-:W-:Y:S02]  /*3870*/  F2FP.SATFINITE.E4M3.F32.PACK_AB_MERGE_C R149, R21, R20, RZ ;  /* 0x000000141595723e */ /* 0x004fe400048070ff */
[----:B------:R-:W-:Y:S02]  /*3880*/  F2FP.SATFINITE.E4M3.F32.PACK_AB_MERGE_C R151, R79, R60, RZ ;  /* 0x0000003c4f97723e */ /* 0x000fe400048070ff */
[----:B------:R-:W-:-:S03]  /*3890*/  F2FP.SATFINITE.E4M3.F32.PACK_AB_MERGE_C R149, R15, R14, R149 ;  /* 0x0000000e0f95723e */ /* 0x000fc60004807095 */
[----:B------:R-:W-:Y:S01]  /*38a0*/  MUFU.EX2 R59, R59 ;  /* 0x0000003b003b7308 */ /* 0x000fe20000000800 */
[----:B0-----:R-:W-:-:S07]  /*38b0*/  F2FP.SATFINITE.E4M3.F32.PACK_AB_MERGE_C R151, R75, R74, R151 ;  /* 0x0000004a4b97723e */ /* 0x001fce0004807097 */
[----:B------:R-:W0:Y:S01]  /*38c0*/  MUFU.EX2 R63, R63 ;  /* 0x0000003f003f7308 */ /* 0x000e220000000800 */
[----:B-1----:R-:W-:-:S07]  /*38d0*/  FMNMX.FTZ R83, R2, R83, !PT ;  /* 0x0000005302537209 */ /* 0x002fce0007810000 */
[----:B------:R-:W-:Y:S01]  /*38e0*/  MUFU.EX2 R66, R66 ;  /* 0x0000004200427308 */ /* 0x000fe20000000800 */
[----:B------:R-:W1:Y:S07]  /*38f0*/  SHFL.BFLY PT, R2, R83, 0x1, 0x1f ;  /* 0x0c201f0053027f89 */ /* 0x000e6e00000e0000 */
[----:B------:R-:W-:Y:S01]  /*3900*/  MUFU.EX2 R67, R67 ;  /* 0x0000004300437308 */ /* 0x000fe20000000800 */
[----:B0-----:R-:W-:-:S04]  /*3910*/  F2FP.SATFINITE.E4M3.F32.PACK_AB_MERGE_C R145, R63, R44, RZ ;  /* 0x0000002c3f91723e */ /* 0x001fc800048070ff */
[----:B------:R-:W-:-:S03]  /*3920*/  F2FP.SATFINITE.E4M3.F32.PACK_AB_MERGE_C R145, R59, R58, R145 ;  /* 0x0000003a3b91723e */ /* 0x000fc60004807091 */
[----:B------:R-:W-:Y:S08]  /*3930*/  MUFU.EX2 R70, R70 ;  /* 0x0000004600467308 */ /* 0x000ff00000000800 */
[----:B------:R-:W-:Y:S01]  /*3940*/  MUFU.EX2 R71, R71 ;  /* 0x0000004700477308 */ /* 0x000fe20000000800 */
[----:B-1----:R-:W-:Y:S01]  /*3950*/  FMNMX.FTZ R2, R83, R2, !PT ;  /* 0x0000000253027209 */ /* 0x002fe20007810000 */
[----:B------:R-:W-:-:S03]  /*3960*/  IMAD.U32 R83, RZ, RZ, UR43 ;  /* 0x0000002bff537e24 */ /* 0x000fc6000f8e00ff */
        /* <DEDUP_REMOVED lines=33> */
[----:B------:R-:W-:Y:S01]  /*3b80*/  FFMA.FTZ R69, R40, UR43, -R86 ;  /* 0x0000002b28457c23 */ /* 0x000fe20008010856 */
[----:B------:R-:W-:-:S02]  /*3b90*/  @!P0 VIADD R40, R3, 0x13240 ;  /* 0x0001324003288836 */ /* 0x000fc40000000000 */
[----:B------:R-:W-:Y:S01]  /*3ba0*/  FADD.FTZ R97, R7, R94 ;  /* 0x0000005e07617221 */ /* 0x000fe20000010000 */
[----:B------:R-:W-:-:S01]  /*3bb0*/  FFMA.FTZ R56, R56, UR43, -R86 ;  /* 0x0000002b38387c23 */ /* 0x000fc20008010856 */
[----:B------:R-:W2:Y:S01]  /*3bc0*/  MUFU.EX2 R89, R89 ;  /* 0x0000005900597308 */ /* 0x000ea20000000800 */
[----:B0-----:R-:W-:-:S01]  /*3bd0*/  FADD.FTZ R95, R6, R83 ;  /* 0x00000053065f7221 */ /* 0x001fc20000010000 */
[----:B------:R-:W-:Y:S01]  /*3be0*/  FADD.FTZ R97, R10, R97 ;  /* 0x000000610a617221 */ /* 0x000fe20000010000 */
[----:B------:R-:W-:Y:S01]  /*3bf0*/  @!P0 PRMT R40, RZ, 0x654, R40 ;  /* 0x00000654ff288816 */ /* 0x000fe20000000028 */
[--C-:B------:R-:W-:Y:S01]  /*3c00*/  FFMA.FTZ R45, R45, UR43, -R86.reuse ;  /* 0x0000002b2d2d7c23 */ /* 0x100fe20008010856 */
[----:B------:R-:W-:-:S01]  /*3c10*/  FFMA.FTZ R57, R57, UR43, -R86 ;  /* 0x0000002b39397c23 */ /* 0x000fc20008010856 */
[----:B------:R-:W-:Y:S01]  /*3c20*/  FADD.FTZ R96, R12, R97 ;  /* 0x000000610c607221 */ /* 0x000fe20000010000 */
[----:B------:R0:W-:Y:S01]  /*3c30*/  @!P0 SYNCS.ARRIVE.TRANS64.RED.A1T0 RZ, [R40+URZ], RZ ;  /* 0x000000ff28ff89a7 */ /* 0x0001e2000810043f */
[----:B------:R-:W3:Y:S01]  /*3c40*/  MUFU.EX2 R82, R82 ;  /* 0x0000005200527308 */ /* 0x000ee20000000800 */
[----:B-1----:R-:W-:-:S01]  /*3c50*/  FADD.FTZ R84, R88, R95 ;  /* 0x0000005f58547221 */ /* 0x002fc20000010000 */
[--C-:B------:R-:W-:Y:S01]  /*3c60*/  FFMA.FTZ R78, R78, UR43, -R86.reuse ;  /* 0x0000002b4e4e7c23 */ /* 0x100fe20008010856 */
[----:B------:R-:W-:Y:S01]  /*3c70*/  F2FP.SATFINITE.E4M3.F32.PACK_AB_MERGE_C R147, R71, R70, RZ ;  /* 0x000000464793723e */ /* 0x000fe200048070ff */
        /* <DEDUP_REMOVED lines=9> */
[----:B------:R-:W-:Y:S01]  /*3d10*/  F2FP.SATFINITE.E4M3.F32.PACK_AB_MERGE_C R152, R89, R88, RZ ;  /* 0x000000585998723e */ /* 0x000fe200048070ff */
[--C-:B------:R-:W-:Y:S01]  /*3d20*/  FFMA.FTZ R29, R29, UR43, -R86.reuse ;  /* 0x0000002b1d1d7c23 */ /* 0x100fe20008010856 */
[----:B------:R-:W-:-:S01]  /*3d30*/  FFMA.FTZ R32, R32, UR43, -R86 ;  /* 0x0000002b20207c23 */ /* 0x000fc20008010856 */
[----:B------:R-:W2:Y:S01]  /*3d40*/  MUFU.EX2 R90, R90 ;  /* 0x0000005a005a7308 */ /* 0x000ea20000000800 */
[----:B---3--:R-:W-:-:S01]  /*3d50*/  FADD.FTZ R94, R82, R95 ;  /* 0x0000005f525e7221 */ /* 0x008fc20000010000 */
[----:B------:R-:W-:Y:S01]  /*3d60*/  FADD.FTZ R95, R13, R96 ;  /* 0x000000600d5f7221 */ /* 0x000fe20000010000 */
[----:B------:R-:W-:Y:S01]  /*3d70*/  F2FP.SATFINITE.E4M3.F32.PACK_AB_MERGE_C R152, R83, R6, R152 ;  /* 0x000000065398723e */ /* 0x000fe20004807098 */
[--C-:B------:R-:W-:Y:S01]  /*3d80*/  FFMA.FTZ R33, R33, UR43, -R86.reuse ;  /* 0x0000002b21217c23 */ /* 0x100fe20008010856 */
[----:B------:R-:W-:-:S01]  /*3d90*/  FFMA.FTZ R36, R36, UR43, -R86 ;  /* 0x0000002b24247c23 */ /* 0x000fc20008010856 */
[----:B------:R-:W-:Y:S01]  /*3da0*/  FFMA.FTZ R37, R37, UR43, -R86 ;  /* 0x0000002b25257c23 */ /* 0x000fe20008010856 */
[----:B------:R-:W-:Y:S01]  /*3db0*/  F2FP.SATFINITE.E4M3.F32.PACK_AB_MERGE_C R147, R67, R66, R147 ;  /* 0x000000424393723e */ /* 0x000fe20004807093 */
[----:B------:R-:W3:Y:S08]  /*3dc0*/  MUFU.EX2 R91, R91 ;  /* 0x0000005b005b7308 */ /* 0x000ef00000000800 */
[----:B------:R-:W4:Y:S08]  /*3dd0*/  MUFU.EX2 R72, R72 ;  /* 0x0000004800487308 */ /* 0x000f300000000800 */
[----:B------:R-:W5:Y:S08]  /*3de0*/  MUFU.EX2 R73, R73 ;  /* 0x0000004900497308 */ /* 0x000f700000000800 */
[----:B------:R1:W-:Y:S08]  /*3df0*/  MUFU.EX2 R3, R69 ;  /* 0x0000004500037308 */ /* 0x0003f00000000800 */
[----:B------:R-:W5:Y:S01]  /*3e00*/  MUFU.EX2 R92, R92 ;  /* 0x0000005c005c7308 */ /* 0x000f620000000800 */
[----:B-1----:R-:W-:-:S01]  /*3e10*/  FADD.FTZ R69, R87, R94 ;  /* 0x0000005e57457221 */ /* 0x002fc20000010000 */
[----:B------:R-:W-:-:S03]  /*3e20*/  FADD.FTZ R94, R14, R95 ;  /* 0x0000005f0e5e7221 */ /* 0x000fc60000010000 */
[----:B--2---:R-:W-:Y:S01]  /*3e30*/  FADD.FTZ R48, R90, R69 ;  /* 0x000000455a307221 */ /* 0x004fe20000010000 */
[----:B------:R-:W-:-:S01]  /*3e40*/  FADD.FTZ R95, R15, R94 ;  /* 0x0000005e0f5f7221 */ /* 0x000fc20000010000 */
[C---:B---3--:R-:W-:Y:S01]  /*3e50*/  F2FP.SATFINITE.E4M3.F32.PACK_AB_MERGE_C R90, R91.reuse, R90, RZ ;  /* 0x0000005a5b5a723e */ /* 0x048fe200048070ff */
[----:B------:R-:W1:Y:S01]  /*3e60*/  MUFU.EX2 R93, R93 ;  /* 0x0000005d005d7308 */ /* 0x000e620000000800 */
[----:B------:R-:W-:-:S02]  /*3e70*/  FADD.FTZ R69, R91, R48 ;  /* 0x000000305b457221 */ /* 0x000fc40000010000 */
[----:B------:R-:W-:-:S05]  /*3e80*/  F2FP.SATFINITE.E4M3.F32.PACK_AB_MERGE_C R154, R87, R82, R90 ;  /* 0x00000052579a723e */ /* 0x000fca000480705a */
[----:B------:R-:W2:Y:S08]  /*3e90*/  MUFU.EX2 R76, R76 ;  /* 0x0000004c004c7308 */ /* 0x000eb00000000800 */
[----:B0-----:R4:W-:Y:S08]  /*3ea0*/  MUFU.EX2 R40, R84 ;  /* 0x0000005400287308 */ /* 0x0019f00000000800 */
[----:B------:R-:W0:Y:S01]  /*3eb0*/  MUFU.EX2 R77, R77 ;  /* 0x0000004d004d7308 */ /* 0x000e220000000800 */
[----:B----4-:R-:W-:-:S01]  /*3ec0*/  FADD.FTZ R84, R72, R69 ;  /* 0x0000004548547221 */ /* 0x010fc20000010000 */
[----:B------:R-:W-:Y:S01]  /*3ed0*/  FFMA.FTZ R69, R24, UR43, -R86 ;  /* 0x0000002b18457c23 */ /* 0x000fe20008010856 */
[----:B------:R-:W-:-:S02]  /*3ee0*/  FADD.FTZ R24, R20, R95 ;  /* 0x0000005f14187221 */ /* 0x000fc40000010000 */
[----:B-----5:R-:W-:Y:S01]  /*3ef0*/  FADD.FTZ R95, R73, R84 ;  /* 0x00000054495f7221 */ /* 0x020fe20000010000 */
[----:B------:R-:W-:-:S01]  /*3f00*/  FFMA.FTZ R84, R25, UR43, -R86 ;  /* 0x0000002b19547c23 */ /* 0x000fc20008010856 */
[----:B------:R-:W-:Y:S01]  /*3f10*/  FADD.FTZ R25, R21, R24 ;  /* 0x0000001815197221 */ /* 0x000fe20000010000 */
[----:B------:R-:W3:Y:S01]  /*3f20*/  MUFU.EX2 R80, R80 ;  /* 0x0000005000507308 */ /* 0x000ee20000000800 */
[----:B------:R-:W-:-:S01]  /*3f30*/  FADD.FTZ R94, R92, R95 ;  /* 0x0000005f5c5e7221 */ /* 0x000fc20000010000 */
[----:B-1----:R-:W-:Y:S01]  /*3f40*/  F2FP.SATFINITE.E4M3.F32.PACK_AB_MERGE_C R92, R93, R92, RZ ;  /* 0x0000005c5d5c723e */ /* 0x002fe200048070ff */
[----:B------:R-:W-:-:S02]  /*3f50*/  FADD.FTZ R96, R74, R25 ;  /* 0x000000194a607221 */ /* 0x000fc40000010000 */
[----:B------:R-:W-:Y:S01]  /*3f60*/  FADD.FTZ R25, R93, R94 ;  /* 0x0000005e5d197221 */ /* 0x000fe20000010000 */
[----:B------:R-:W-:Y:S02]  /*3f70*/  F2FP.SATFINITE.E4M3.F32.PACK_AB_MERGE_C R148, R73, R72, R92 ;  /* 0x000000484994723e */ /* 0x000fe4000480705c */
[----:B------:R-:W1:Y:S01]  /*3f80*/  MUFU.EX2 R81, R81 ;  /* 0x0000005100517308 */ /* 0x000e620000000800 */
[----:B--2---:R-:W-:-:S07]  /*3f90*/  FADD.FTZ R94, R76, R25 ;  /* 0x000000194c5e7221 */ /* 0x004fce0000010000 */
[----:B------:R2:W-:Y:S08]  /*3fa0*/  MUFU.EX2 R48, R45 ;  /* 0x0000002d00307308 */ /* 0x0005f00000000800 */
[----:B------:R-:W4:Y:S01]  /*3fb0*/  MUFU.EX2 R56, R56 ;  /* 0x0000003800387308 */ /* 0x000f220000000800 */
[----:B--2---:R-:W-:-:S04]  /*3fc0*/  FADD.FTZ R45, R75, R96 ;  /* 0x000000604b2d7221 */ /* 0x004fc80000010000 */
[----:B------:R-:W-:Y:S01]  /*3fd0*/  FADD.FTZ R96, R60, R45 ;  /* 0x0000002d3c607221 */ /* 0x000fe20000010000 */
[----:B0-----:R-:W-:-:S02]  /*3fe0*/  FADD.FTZ R45, R77, R94 ;  /* 0x0000005e4d2d7221 */ /* 0x001fc40000010000 */
[----:B------:R-:W0:Y:S01]  /*3ff0*/  MUFU.EX2 R57, R57 ;  /* 0x0000003900397308 */ /* 0x000e220000000800 */
[----:B------:R-:W-:-:S04]  /*4000*/  FADD.FTZ R11, R79, R96 ;  /* 0x000000604f0b7221 */ /* 0x000fc80000010000 */
[----:B------:R-:W-:-:S03]  /*4010*/  FADD.FTZ R12, R58, R11 ;  /* 0x0000000b3a0c7221 */ /* 0x000fc60000010000 */
[----:B------:R-:W2:Y:S01]  /*4020*/  MUFU.EX2 R78, R78 ;  /* 0x0000004e004e7308 */ /* 0x000ea20000000800 */
[----:B------:R-:W-:-:S04]  /*4030*/  FADD.FTZ R21, R59, R12 ;  /* 0x0000000c3b157221 */ /* 0x000fc80000010000 */
[----:B------:R-:W-:-:S03]  /*4040*/  FADD.FTZ R20, R44, R21 ;  /* 0x000000152c147221 */ /* 0x000fc60000010000 */
[----:B------:R3:W-:Y:S01]  /*4050*/  MUFU.EX2 R24, R62 ;  /* 0x0000003e00187308 */ /* 0x0007e20000000800 */
[----:B------:R-:W-:-:S04]  /*4060*/  FADD.FTZ R63, R63, R20 ;  /* 0x000000143f3f7221 */ /* 0x000fc80000010000 */
[----:B------:R-:W-:-:S03]  /*4070*/  FADD.FTZ R20, R66, R63 ;  /* 0x0000003f42147221 */ /* 0x000fc60000010000 */
[----:B------:R-:W5:Y:S01]  /*4080*/  MUFU.EX2 R85, R85 ;  /* 0x0000005500557308 */ /* 0x000f620000000800 */
[----:B---3--:R-:W-:-:S01]  /*4090*/  FADD.FTZ R62, R80, R45 ;  /* 0x0000002d503e7221 */ /* 0x008fc20000010000 */
[----:B------:R-:W-:Y:S01]  /*40a0*/  FADD.FTZ R45, R67, R20 ;  /* 0x00000014432d7221 */ /* 0x000fe20000010000 */
[C---:B-1----:R-:W-:Y:S02]  /*40b0*/  F2FP.SATFINITE.E4M3.F32.PACK_AB_MERGE_C R80, R81.reuse, R80, RZ ;  /* 0x000000505150723e */ /* 0x042fe400048070ff */
[----:B------:R-:W-:Y:S01]  /*40c0*/  FADD.FTZ R11, R81, R62 ;  /* 0x0000003e510b7221 */ /* 0x000fe20000010000 */
[----:B------:R-:W-:-:S01]  /*40d0*/  FADD.FTZ R20, R70, R45 ;  /* 0x0000002d46147221 */ /* 0x000fc20000010000 */
[----:B------:R-:W-:Y:S01]  /*40e0*/  F2FP.SATFINITE.E4M3.F32.PACK_AB_MERGE_C R150, R77, R76, R80 ;  /* 0x0000004c4d96723e */ /* 0x000fe20004807050 */
[----:B------:R-:W1:Y:S01]  /*40f0*/  MUFU.EX2 R61, R61 ;  /* 0x0000003d003d7308 */ /* 0x000e620000000800 */
[----:B----4-:R-:W-:-:S01]  /*4100*/  FADD.FTZ R12, R56, R11 ;  /* 0x0000000b380c7221 */ /* 0x010fc20000010000 */
[----:B------:R-:W-:Y:S01]  /*4110*/  FADD.FTZ R71, R71, R20 ;  /* 0x0000001447477221 */ /* 0x000fe20000010000 */
[----:B------:R-:W-:-:S02]  /*4120*/  CS2R R44, SRZ ;  /* 0x00000000002c7805 */ /* 0x000fc4000001ff00 */
[----:B0-----:R-:W-:-:S03]  /*4130*/  FADD.FTZ R11, R57, R12 ;  /* 0x0000000c390b7221 */ /* 0x001fc60000010000 */
[----:B------:R-:W0:Y:S01]  /*4140*/  MUFU.EX2 R64, R64 ;  /* 0x0000004000407308 */ /* 0x000e220000000800 */
[----:B--2---:R-:W-:-:S01]  /*4150*/  FADD.FTZ R12, R78, R11 ;  /* 0x0000000b4e0c7221 */ /* 0x004fc20000010000 */
[----:B-----5:R-:W-:-:S03]  /*4160*/  F2FP.SATFINITE.E4M3.F32.PACK_AB_MERGE_C R78, R85, R78, RZ ;  /* 0x0000004e554e723e */ /* 0x020fc600048070ff */
[----:B------:R-:W-:Y:S01]  /*4170*/  FADD.FTZ R12, R85, R12 ;  /* 0x0000000c550c7221 */ /* 0x000fe20000010000 */
[----:B------:R-:W-:Y:S02]  /*4180*/  F2FP.SATFINITE.E4M3.F32.PACK_AB_MERGE_C R144, R57, R56, R78 ;  /* 0x000000383990723e */ /* 0x000fe4000480704e */
        /* <DEDUP_REMOVED lines=9> */
[C---:B-1----:R-:W-:Y:S01]  /*4220*/  F2FP.SATFINITE.E4M3.F32.PACK_AB_MERGE_C R65, R68.reuse, R65, RZ ;  /* 0x000000414441723e */ /* 0x042fe200048070ff */
[----:B------:R-:W-:-:S03]  /*4230*/  FADD.FTZ R68, R68, R7 ;  /* 0x0000000744447221 */ /* 0x000fc60000010000 */
[----:B------:R-:W-:Y:S01]  /*4240*/  F2FP.SATFINITE.E4M3.F32.PACK_AB_MERGE_C R146, R64, R61, R65 ;  /* 0x0000003d4092723e */ /* 0x000fe20004807041 */
[----:B------:R-:W-:-:S02]  /*4250*/  FADD.FTZ R7, R3, R68 ;  /* 0x0000004403077221 */ /* 0x000fc40000010000 */
[----:B------:R-:W1:Y:S01]  /*4260*/  MUFU.EX2 R41, R41 ;  /* 0x0000002900297308 */ /* 0x000e620000000800 */
[----:B0-----:R-:W-:-:S01]  /*4270*/  FADD.FTZ R10, R46, R9 ;  /* 0x000000092e0a7221 */ /* 0x001fc20000010000 */
[----:B------:R-:W-:-:S06]  /*4280*/  FADD.FTZ R8, R40, R7 ;  /* 0x0000000728087221 */ /* 0x000fcc0000010000 */
[----:B------:R-:W0:Y:S01]  /*4290*/  MUFU.EX2 R50, R50 ;  /* 0x0000003200327308 */ /* 0x000e220000000800 */
[C---:B--2---:R-:W-:Y:S01]  /*42a0*/  F2FP.SATFINITE.E4M3.F32.PACK_AB_MERGE_C R141, R47.reuse, R46, RZ ;  /* 0x0000002e2f8d723e */ /* 0x044fe200048070ff */
[----:B------:R-:W-:-:S03]  /*42b0*/  FADD.FTZ R47, R47, R10 ;  /* 0x0000000a2f2f7221 */ /* 0x000fc60000010000 */
[----:B------:R-:W-:Y:S02]  /*42c0*/  F2FP.SATFINITE.E4M3.F32.PACK_AB_MERGE_C R141, R43, R42, R141 ;  /* 0x0000002a2b8d723e */ /* 0x000fe4000480708d */
[----:B------:R-:W-:Y:S01]  /*42d0*/  CS2R R42, SRZ ;  /* 0x00000000002a7805 */ /* 0x000fe2000001ff00 */
[----:B------:R-:W2:Y:S01]  /*42e0*/  MUFU.EX2 R51, R51 ;  /* 0x0000003300337308 */ /* 0x000ea20000000800 */
[----:B-1----:R-:W-:-:S01]  /*42f0*/  FADD.FTZ R7, R41, R8 ;  /* 0x0000000829077221 */ /* 0x002fc20000010000 */
[----:B------:R-:W-:-:S03]  /*4300*/  F2FP.SATFINITE.E4M3.F32.PACK_AB_MERGE_C R41, R48, R41, RZ ;  /* 0x000000293029723e */ /* 0x000fc600048070ff */
[----:B------:R-:W-:Y:S01]  /*4310*/  FADD.FTZ R7, R48, R7 ;  /* 0x0000000730077221 */ /* 0x000fe20000010000 */
[----:B------:R-:W-:Y:S02]  /*4320*/  F2FP.SATFINITE.E4M3.F32.PACK_AB_MERGE_C R140, R40, R3, R41 ;  /* 0x00000003288c723e */ /* 0x000fe40004807029 */
[----:B------:R-:W-:Y:S01]  /*4330*/  CS2R R40, SRZ ;  /* 0x0000000000287805 */ /* 0x000fe2000001ff00 */
[----:B------:R1:W3:Y:S01]  /*4340*/  MUFU.EX2 R25, R49 ;  /* 0x0000003100197308 */ /* 0x0002e20000000800 */
[----:B0-----:R-:W-:-:S01]  /*4350*/  FADD.FTZ R8, R50, R47 ;  /* 0x0000002f32087221 */ /* 0x001fc20000010000 */
[----:B------:R-:W-:-:S06]  /*4360*/  CS2R R46, SRZ ;  /* 0x00000000002e7805 */ /* 0x000fcc000001ff00 */
[----:B------:R-:W-:Y:S01]  /*4370*/  MUFU.EX2 R54, R54 ;  /* 0x0000003600367308 */ /* 0x000fe20000000800 */
[----:B--2---:R-:W-:-:S01]  /*4380*/  FADD.FTZ R9, R51, R8 ;  /* 0x0000000833097221 */ /* 0x004fc20000010000 */
[----:B------:R-:W-:Y:S01]  /*4390*/  FADD.FTZ R8, R24, R7 ;  /* 0x0000000718087221 */ /* 0x000fe20000010000 */
[----:B-1----:R-:W-:-:S05]  /*43a0*/  CS2R R48, SRZ ;  /* 0x0000000000307805 */ /* 0x002fca000001ff00 */
[----:B------:R-:W0:Y:S01]  /*43b0*/  MUFU.EX2 R55, R55 ;  /* 0x0000003700377308 */ /* 0x000e220000000800 */
[----:B---3--:R-:W-:-:S07]  /*43c0*/  FADD.FTZ R7, R25, R8 ;  /* 0x0000000819077221 */ /* 0x008fce0000010000 */
[----:B------:R-:W1:Y:S08]  /*43d0*/  MUFU.EX2 R4, R52 ;  /* 0x0000003400047308 */ /* 0x000e700000000800 */
[----:B------:R-:W-:Y:S01]  /*43e0*/  MUFU.EX2 R30, R30 ;  /* 0x0000001e001e7308 */ /* 0x000fe20000000800 */
[----:B0-----:R-:W-:Y:S01]  /*43f0*/  F2FP.SATFINITE.E4M3.F32.PACK_AB_MERGE_C R143, R55, R54, RZ ;  /* 0x00000036378f723e */ /* 0x001fe200048070ff */
[----:B------:R-:W-:-:S03]  /*4400*/  FADD.FTZ R54, R54, R9 ;  /* 0x0000000936367221 */ /* 0x000fc60000010000 */
[----:B------:R-:W-:Y:S01]  /*4410*/  F2FP.SATFINITE.E4M3.F32.PACK_AB_MERGE_C R143, R51, R50, R143 ;  /* 0x00000032338f723e */ /* 0x000fe2000480708f */
[----:B------:R-:W-:-:S01]  /*4420*/  FADD.FTZ R55, R55, R54 ;  /* 0x0000003637377221 */ /* 0x000fc20000010000 */
[----:B------:R-:W-:Y:S01]  /*4430*/  CS2R R50, SRZ ;  /* 0x0000000000327805 */ /* 0x000fe2000001ff00 */
[----:B------:R-:W0:Y:S01]  /*4440*/  MUFU.EX2 R31, R31 ;  /* 0x0000001f001f7308 */ /* 0x000e220000000800 */
[----:B-1----:R-:W-:-:S07]  /*4450*/  FADD.FTZ R6, R4, R7 ;  /* 0x0000000704067221 */ /* 0x002fce0000010000 */
[----:B------:R1:W2:Y:S08]  /*4460*/  MUFU.EX2 R13, R53 ;  /* 0x00000035000d7308 */ /* 0x0002b00000000800 */
[----:B------:R-:W3:Y:S01]  /*4470*/  MUFU.EX2 R26, R26 ;  /* 0x0000001a001a7308 */ /* 0x000ee20000000800 */
[----:B0-----:R-:W-:Y:S02]  /*4480*/  F2FP.SATFINITE.E4M3.F32.PACK_AB_MERGE_C R7, R31, R30, RZ ;  /* 0x0000001e1f07723e */ /* 0x001fe400048070ff */
[----:B-1----:R-:W-:-:S05]  /*4490*/  CS2R R52, SRZ ;  /* 0x0000000000347805 */ /* 0x002fca000001ff00 */
[----:B------:R-:W0:Y:S01]  /*44a0*/  MUFU.EX2 R27, R27 ;  /* 0x0000001b001b7308 */ /* 0x000e220000000800 */
[----:B--2---:R-:W-:-:S01]  /*44b0*/  FADD.FTZ R6, R13, R6 ;  /* 0x000000060d067221 */ /* 0x004fc20000010000 */
[----:B------:R-:W-:-:S04]  /*44c0*/  F2FP.SATFINITE.E4M3.F32.PACK_AB_MERGE_C R8, R13, R4, RZ ;  /* 0x000000040d08723e */ /* 0x000fc800048070ff */
[----:B------:R-:W-:Y:S02]  /*44d0*/  F2FP.SATFINITE.E4M3.F32.PACK_AB_MERGE_C R142, R25, R24, R8 ;  /* 0x00000018198e723e */ /* 0x000fe40004807008 */
[----:B------:R-:W-:Y:S01]  /*44e0*/  CS2R R24, SRZ ;  /* 0x0000000000187805 */ /* 0x000fe2000001ff00 */
[----:B------:R-:W1:Y:S01]  /*44f0*/  MUFU.EX2 R11, R69 ;  /* 0x00000045000b7308 */ /* 0x000e620000000800 */
[----:B---3--:R-:W-:-:S01]  /*4500*/  FADD.FTZ R4, R26, R55 ;  /* 0x000000371a047221 */ /* 0x008fc20000010000 */
[----:B------:R-:W-:-:S06]  /*4510*/  CS2R R54, SRZ ;  /* 0x0000000000367805 */ /* 0x000fcc000001ff00 */
[----:B------:R-:W2:Y:S01]  /*4520*/  MUFU.EX2 R12, R84 ;  /* 0x00000054000c7308 */ /* 0x000ea20000000800 */
[C---:B0-----:R-:W-:Y:S01]  /*4530*/  F2FP.SATFINITE.E4M3.F32.PACK_AB_MERGE_C R137, R27.reuse, R26, R7 ;  /* 0x0000001a1b89723e */ /* 0x041fe20004807007 */
[----:B------:R-:W-:-:S04]  /*4540*/  FADD.FTZ R27, R27, R4 ;  /* 0x000000041b1b7221 */ /* 0x000fc80000010000 */
[----:B------:R-:W-:Y:S01]  /*4550*/  FADD.FTZ R30, R30, R27 ;  /* 0x0000001b1e1e7221 */ /* 0x000fe20000010000 */
[----:B------:R-:W-:Y:S01]  /*4560*/  CS2R R26, SRZ ;  /* 0x00000000001a7805 */ /* 0x000fe2000001ff00 */
[----:B------:R-:W0:Y:S01]  /*4570*/  MUFU.EX2 R28, R28 ;  /* 0x0000001c001c7308 */ /* 0x000e220000000800 */
[----:B-1----:R-:W-:-:S01]  /*4580*/  FADD.FTZ R7, R11, R6 ;  /* 0x000000060b077221 */ /* 0x002fc20000010000 */
[----:B------:R-:W-:-:S06]  /*4590*/  FADD.FTZ R31, R31, R30 ;  /* 0x0000001e1f1f7221 */ /* 0x000fcc0000010000 */
[----:B------:R-:W1:Y:S01]  /*45a0*/  MUFU.EX2 R29, R29 ;  /* 0x0000001d001d7308 */ /* 0x000e620000000800 */
[----:B--2---:R-:W-:-:S07]  /*45b0*/  FADD.FTZ R7, R12, R7 ;  /* 0x000000070c077221 */ /* 0x004fce0000010000 */
[----:B------:R-:W-:Y:S01]  /*45c0*/  MUFU.EX2 R38, R38 ;  /* 0x0000002600267308 */ /* 0x000fe20000000800 */
[----:B0-----:R-:W-:-:S07]  /*45d0*/  FADD.FTZ R4, R28, R7 ;  /* 0x000000071c047221 */ /* 0x001fce0000010000 */
        /* <DEDUP_REMOVED lines=8> */
[----:B-1----:R-:W-:-:S01]  /*4660*/  FADD.FTZ R6, R34, R31 ;  /* 0x0000001f22067221 */ /* 0x002fc20000010000 */
[----:B------:R-:W-:-:S06]  /*4670*/  CS2R R30, SRZ ;  /* 0x00000000001e7805 */ /* 0x000fcc000001ff00 */
[----:B------:R-:W1:Y:S01]  /*4680*/  MUFU.EX2 R33, R33 ;  /* 0x0000002100217308 */ /* 0x000e620000000800 */
[----:B--2---:R-:W-:-:S01]  /*4690*/  FADD.FTZ R4, R32, R29 ;  /* 0x0000001d20047221 */ /* 0x004fc20000010000 */
[----:B------:R-:W-:-:S06]  /*46a0*/  CS2R R28, SRZ ;  /* 0x00000000001c7805 */ /* 0x000fcc000001ff00 */
[----:B------:R-:W2:Y:S01]  /*46b0*/  MUFU.EX2 R36, R36 ;  /* 0x0000002400247308 */ /* 0x000ea20000000800 */
[C---:B0-----:R-:W-:Y:S01]  /*46c0*/  F2FP.SATFINITE.E4M3.F32.PACK_AB_MERGE_C R139, R35.reuse, R34, R7 ;  /* 0x00000022238b723e */ /* 0x041fe20004807007 */
[----:B------:R-:W-:-:S04]  /*46d0*/  FADD.FTZ R35, R35, R6 ;  /* 0x0000000623237221 */ /* 0x000fc80000010000 */
[----:B------:R-:W-:Y:S01]  /*46e0*/  FADD.FTZ R38, R38, R35 ;  /* 0x0000002326267221 */ /* 0x000fe20000010000 */
[----:B------:R-:W-:Y:S01]  /*46f0*/  CS2R R34, SRZ ;  /* 0x0000000000227805 */ /* 0x000fe2000001ff00 */
[----:B------:R-:W0:Y:S01]  /*4700*/  MUFU.EX2 R37, R37 ;  /* 0x0000002500257308 */ /* 0x000e220000000800 */
[----:B-1----:R-:W-:-:S04]  /*4710*/  FADD.FTZ R3, R33, R4 ;  /* 0x0000000421037221 */ /* 0x002fc80000010000 */
[----:B--2---:R-:W-:Y:S01]  /*4720*/  FADD.FTZ R4, R36, R3 ;  /* 0x0000000324047221 */ /* 0x004fe20000010000 */
[----:B------:R-:W-:-:S01]  /*4730*/  FADD.FTZ R3, R39, R38 ;  /* 0x0000002627037221 */ /* 0x000fc20000010000 */
[----:B------:R-:W-:Y:S02]  /*4740*/  CS2R R38, SRZ ;  /* 0x0000000000267805 */ /* 0x000fe4000001ff00 */
[C---:B0-----:R-:W-:Y:S01]  /*4750*/  F2FP.SATFINITE.E4M3.F32.PACK_AB_MERGE_C R6, R37.reuse, R36, RZ ;  /* 0x000000242506723e */ /* 0x041fe200048070ff */
[----:B------:R-:W-:Y:S01]  /*4760*/  FADD.FTZ R4, R37, R4 ;  /* 0x0000000425047221 */ /* 0x000fe20000010000 */
        /* <DEDUP_REMOVED lines=24> */
.L_x_12743:
[----:B------:R-:W-:-:S04]  /*48f0*/  UISETP.NE.AND UP1, UPT, UR23, 0x1, UPT ;  /* 0x000000011700788c */ /* 0x000fc8000bf25270 */
[----:B------:R-:W-:-:S04]  /*4900*/  USEL UR48, URZ, 0x1, UP1 ;  /* 0x000000013f307887 */ /* 0x000fc80008800000 */
[----:B------:R-:W-:Y:S01]  /*4910*/  ULOP3.LUT UR48, UR24, UR48, URZ, 0x3c, !UPT ;  /* 0x0000003018307292 */ /* 0x000fe2000f8e3c3f */
[----:B------:R-:W-:Y:S11]  /*4920*/  @!P1 BRA `(.L_x_12734) ;  /* 0x0000000000049947 */ /* 0x000ff60003800000 */
[----:B------:R-:W-:Y:S01]  /*4930*/  BPT.TRAP 0x1 ;  /* 0x000000040000795c */ /* 0x000fe20000300000 */
.L_x_12734:
        /* <DEDUP_REMOVED lines=9> */
.L_x_12735:
[----:B-1----:R-:W-:Y:S05]  /*49d0*/  @P3 BRA `(.L_x_12736) ;  /* 0x0000000000083947 */ /* 0x002fea0003800000 */
[----:B------:R-:W1:Y:S02]  /*49e0*/  SYNCS.PHASECHK.TRANS64.TRYWAIT P3, [UR20+0x13230], R0 ;  /* 0x01323000ff0075a7 */ /* 0x000e640008060154 */
[----:B-1----:R-:W-:Y:S05]  /*49f0*/  @!P3 BRA `(.L_x_12737) ;  /* 0x000000d800fcb947 */ /* 0x002fea0003800000 */
.L_x_12736:
        /* <DEDUP_REMOVED lines=64> */
.L_x_12738:
[----:B------:R-:W-:Y:S01]  /*4e00*/  ULEA UR11, UR23, UR45, 0x3 ;  /* 0x0000002d170b7291 */ /* 0x000fe2000f8e183f */
[----:B01----:R-:W-:-:S05]  /*4e10*/  IMAD.U32 R0, RZ, RZ, UR24 ;  /* 0x00000018ff007e24 */ /* 0x003fca000f8e00ff */
[----:B------:R-:W-:-:S04]  /*4e20*/  SHF.L.U32 R0, R0, 0x1f, RZ ;  /* 0x0000001f00007819 */ /* 0x000fc800000006ff */
[----:B------:R0:W1:Y:S01]  /*4e30*/  SYNCS.PHASECHK.TRANS64.TRYWAIT P3, [UR11+0x13250], R0 ;  /* 0x01325000ff0075a7 */ /* 0x000062000806014b */
[----:B------:R-:W-:Y:S05]  /*4e40*/  @!P1 BRA `(.L_x_12739) ;  /* 0x0000000000049947 */ /* 0x000fea0003800000 */
[----:B------:R-:W-:Y:S01]  /*4e50*/  BPT.TRAP 0x1 ;  /* 0x000000040000795c */ /* 0x000fe20000300000 */
.L_x_12739:
[----:B-1----:R-:W-:Y:S05]  /*4e60*/  @P3 BRA `(.L_x_12740) ;  /* 0x0000000000083947 */ /* 0x002fea0003800000 */
[----:B------:R-:W1:Y:S02]  /*4e70*/  SYNCS.PHASECHK.TRANS64.TRYWAIT P3, [UR11+0x13250], R0 ;  /* 0x01325000ff0075a7 */ /* 0x000e64000806014b */
[----:B-1----:R-:W-:Y:S05]  /*4e80*/  @!P3 BRA `(.L_x_12741) ;  /* 0x000000d400f0b947 */ /* 0x002fea0003800000 */
.L_x_12740:
        /* <DEDUP_REMOVED lines=60> */
[----:B------:R-:W-:Y:S01]  /*5250*/  QGMMA.64x64x32.F32.E4M3.E4M3 R24, R140, gdesc[UR4], R24, gsb0 ;  /* 0x00e000048c187df3 */ /* 0x000fe20008000818 */
[----:B------:R-:W-:Y:S01]  /*5260*/  FMNMX.FTZ R10, R132, R9, !PT ;  /* 0x00000009840a7209 */ /* 0x000fe20007810000 */
        /* <DEDUP_REMOVED lines=39> */
[----:B------:R-:W-:Y:S01]  /*54e0*/  FSEL R96, R96, -INF , P3 ;  /* 0xff80000060607808 */ /* 0x000fe20001800000 */
[----:B------:R-:W-:-:S02]  /*54f0*/  WARPGROUP.DEPBAR.LE gsb0, 0x0 ;  /* 0x00008000000079c5 */ /* 0x000fc40000010000 */
[----:B------:R-:W-:Y:S01]  /*5500*/  FMNMX.FTZ R9, R93, R10, !PT ;  /* 0x0000000a5d097209 */ /* 0x000fe20007810000 */
[----:B------:R-:W-:Y:S01]  /*5510*/  WARPGROUP.ARRIVE ;  /* 0x00000000000079c5 */ /* 0x000fe20000000000 */
[----:B------:R-:W-:Y:S02]  /*5520*/  ISETP.GT.AND P3, PT, R2, 0x58, PT ;  /* 0x000000580200780c */ /* 0x000fe40003f64270 */
[----:B------:R-:W-:Y:S02]  /*5530*/  FSEL R97, R97, -INF , P4 ;  /* 0xff80000061617808 */ /* 0x000fe40002000000 */
[----:B------:R-:W-:Y:S01]  /*5540*/  FMNMX.FTZ R10, R96, R9, !PT ;  /* 0x00000009600a7209 */ /* 0x000fe20007810000 */
[----:B------:R-:W-:Y:S01]  /*5550*/  QGMMA.64x64x32.F32.E4M3.E4M3 R24, R136, gdesc[UR4], R24, gsb0 ;  /* 0x00e0000488187df3 */ /* 0x000fe20008000818 */
        /* <DEDUP_REMOVED lines=39> */
[----:B------:R-:W-:Y:S02]  /*57d0*/  WARPGROUP.DEPBAR.LE gsb0, 0x0 ;  /* 0x00008000000079c5 */ /* 0x000fe40000010000 */
[----:B------:R-:W-:Y:S02]  /*57e0*/  FSEL R61, R61, -INF , P5 ;  /* 0xff8000003d3d7808 */ /* 0x000fe40002800000 */
[C---:B------:R-:W-:Y:S02]  /*57f0*/  ISETP.GT.AND P3, PT, R2.reuse, 0x90, PT ;  /* 0x000000900200780c */ /* 0x040fe40003f64270 */
[C---:B------:R-:W-:Y:S02]  /*5800*/  ISETP.GT.AND P4, PT, R2.reuse, 0x91, PT ;  /* 0x000000910200780c */ /* 0x040fe40003f84270 */
[C---:B------:R-:W-:Y:S02]  /*5810*/  ISETP.GT.AND P6, PT, R2.reuse, 0x98, PT ;  /* 0x000000980200780c */ /* 0x040fe40003fc4270 */
[----:B------:R-:W-:-:S02]  /*5820*/  ISETP.GT.AND P5, PT, R2, 0x99, PT ;  /* 0x000000990200780c */ /* 0x000fc40003fa4270 */
        /* <DEDUP_REMOVED lines=9> */
[C---:B------:R-:W-:Y:S02]  /*58c0*/  ISETP.GT.AND P5, PT, R0.reuse, RZ, PT ;  /* 0x000000ff0000720c */ /* 0x040fe40003fa4270 */
[----:B------:R-:W-:Y:S02]  /*58d0*/  FMNMX.FTZ R10, R69, R2, !PT ;  /* 0x00000002450a7209 */ /* 0x000fe40007810000 */
[----:B------:R-:W-:-:S02]  /*58e0*/  ISETP.GT.AND P4, PT, R0, 0x1, PT ;  /* 0x000000010000780c */ /* 0x000fc40003f84270 */
[----:B------:R-:W-:Y:S01]  /*58f0*/  FSEL R21, R122, -INF , P5 ;  /* 0xff8000007a157808 */ /* 0x000fe20002800000 */
[----:B------:R-:W0:Y:S01]  /*5900*/  SHFL.BFLY PT, R9, R10, 0x2, 0x1f ;  /* 0x0c401f000a097f89 */ /* 0x000e2200000e0000 */
[C---:B------:R-:W-:Y:S02]  /*5910*/  ISETP.GT.AND P6, PT, R0.reuse, 0x8, PT ;  /* 0x000000080000780c */ /* 0x040fe40003fc4270 */
[----:B------:R-:W-:Y:S02]  /*5920*/  FSEL R123, R123, -INF , P4 ;  /* 0xff8000007b7b7808 */ /* 0x000fe40002000000 */
[----:B------:R-:W-:Y:S02]  /*5930*/  FMNMX.FTZ R20, R21, R6, !PT ;  /* 0x0000000615147209 */ /* 0x000fe40007810000 */
        /* <DEDUP_REMOVED lines=8> */
[----:B------:R-:W-:Y:S02]  /*59c0*/  ISETP.GT.AND P4, PT, R0, 0x19, PT ;  /* 0x000000190000780c */ /* 0x000fe40003f84270 */
[----:B0-----:R-:W-:Y:S01]  /*59d0*/  FMNMX.FTZ R11, R10, R9, !PT ;  /* 0x000000090a0b7209 */ /* 0x001fe20007810000 */
[----:B------:R-:W-:Y:S01]  /*59e0*/  IMAD.U32 R9, RZ, RZ, UR43 ;  /* 0x0000002bff097e24 */ /* 0x000fe2000f8e00ff */
[----:B------:R-:W-:Y:S02]  /*59f0*/  FSEL R134, R134, -INF , P5 ;  /* 0xff80000086867808 */ /* 0x000fe40002800000 */
[----:B------:R-:W-:Y:S01]  /*5a00*/  FSEL R135, R135, -INF , P4 ;  /* 0xff80000087877808 */ /* 0x000fe20002000000 */
[----:B------:R-:W0:Y:S01]  /*5a10*/  SHFL.BFLY PT, R2, R11, 0x1, 0x1f ;  /* 0x0c201f000b027f89 */ /* 0x000e2200000e0000 */
[C---:B------:R-:W-:Y:S02]  /*5a20*/  ISETP.GT.AND P5, PT, R0.reuse, 0x20, PT ;  /* 0x000000200000780c */ /* 0x040fe40003fa4270 */
        /* <DEDUP_REMOVED lines=10> */
[----:B------:R-:W-:Y:S02]  /*5ad0*/  ISETP.GT.AND P5, PT, R0, 0x38, PT ;  /* 0x000000380000780c */ /* 0x000fe40003fa4270 */
[----:B0-----:R-:W-:Y:S02]  /*5ae0*/  FMNMX.FTZ R2, R11, R2, !PT ;  /* 0x000000020b027209 */ /* 0x001fe40007810000 */
[----:B------:R-:W-:-:S02]  /*5af0*/  FSEL R115, R115, -INF , P6 ;  /* 0xff80000073737808 */ /* 0x000fc40003000000 */
[C---:B------:R-:W-:Y:S01]  /*5b00*/  FSETP.NEU.FTZ.AND P3, PT, R2.reuse, -INF , PT ;  /* 0xff8000000200780b */ /* 0x040fe20003f7d000 */
[----:B------:R-:W-:-:S01]  /*5b10*/  FFMA.FTZ R9, R2, R9, -8 ;  /* 0xc100000002097423 */ /* 0x000fc20000010009 */
[----:B------:R-:W-:Y:S02]  /*5b20*/  ISETP.GT.AND P4, PT, R0, 0x39, PT ;  /* 0x000000390000780c */ /* 0x000fe40003f84270 */
[----:B------:R-:W-:Y:S02]  /*5b30*/  FSEL R118, R118, -INF , P5 ;  /* 0xff80000076767808 */ /* 0x000fe40002800000 */
        /* <DEDUP_REMOVED lines=109> */
[----:B------:R-:W-:Y:S01]  /*6210*/  ISETP.GT.AND P5, PT, R0, 0x80, PT ;  /* 0x000000800000780c */ /* 0x000fe20003fa4270 */
        /* <DEDUP_REMOVED lines=22> */
[----:B------:R-:W-:Y:S02]  /*6380*/  ISETP.GT.AND P4, PT, R0, 0x99, PT ;  /* 0x000000990000780c */ /* 0x000fe40003f84270 */
[----:B------:R-:W-:Y:S02]  /*6390*/  FSEL R67, R67, -INF , P6 ;  /* 0xff80000043437808 */ /* 0x000fe40003000000 */
[----:B------:R-:W-:Y:S01]  /*63a0*/  FMNMX.FTZ R0, R66, R125, !PT ;  /* 0x0000007d42007209 */ /* 0x000fe20007810000 */
[----:B------:R-:W-:Y:S01]  /*63b0*/  MUFU.EX2 R109, R109 ;  /* 0x0000006d006d7308 */ /* 0x000fe20000000800 */
[----:B------:R-:W-:Y:S02]  /*63c0*/  FSEL R70, R70, -INF , P5 ;  /* 0xff80000046467808 */ /* 0x000fe40002800000 */
[----:B------:R-:W-:Y:S02]  /*63d0*/  FMNMX.FTZ R125, R67, R0, !PT ;  /* 0x00000000437d7209 */ /* 0x000fe40007810000 */
[----:B------:R-:W-:-:S02]  /*63e0*/  FSEL R71, R71, -INF , P4 ;  /* 0xff80000047477808 */ /* 0x000fc40002000000 */
[----:B------:R-:W-:Y:S01]  /*63f0*/  FMNMX.FTZ R0, R70, R125, !PT ;  /* 0x0000007d46007209 */ /* 0x000fe20007810000 */
[----:B------:R-:W-:Y:S01]  /*6400*/  MUFU.EX2 R108, R108 ;  /* 0x0000006c006c7308 */ /* 0x000fe20000000800 */
[----:B------:R-:W-:Y:S02]  /*6410*/  FSEL R128, R2, RZ, P3 ;  /* 0x000000ff02807208 */ /* 0x000fe40001800000 */
[----:B------:R-:W-:-:S03]  /*6420*/  FMNMX.FTZ R0, R71, R0, !PT ;  /* 0x0000000047007209 */ /* 0x000fc60007810000 */
[----:B------:R-:W-:Y:S02]  /*6430*/  FADD.FTZ R128, -R128, R7 ;  /* 0x0000000780807221 */ /* 0x000fe40000010100 */
[----:B------:R-:W1:Y:S01]  /*6440*/  SHFL.BFLY PT, R125, R0, 0x2, 0x1f ;  /* 0x0c401f00007d7f89 */ /* 0x000e6200000e0000 */
[----:B------:R-:W-:Y:S01]  /*6450*/  MUFU.EX2 R113, R113 ;  /* 0x0000007100717308 */ /* 0x000fe20000000800 */
[----:B------:R-:W-:-:S07]  /*6460*/  FMUL.FTZ R128, R128, UR43 ;  /* 0x0000002b80807c20 */ /* 0x000fce0008410000 */
        /* <DEDUP_REMOVED lines=17> */
[----:B0-----:R-:W-:-:S01]  /*6580*/  FFMA.FTZ R120, R21, UR43, -R116 ;  /* 0x0000002b15787c23 */ /* 0x001fc20008010874 */
[--C-:B------:R-:W-:Y:S01]  /*6590*/  FFMA.FTZ R21, R123, UR43, -R116.reuse ;  /* 0x0000002b7b157c23 */ /* 0x100fe20008010874 */
[----:B------:R-:W-:-:S01]  /*65a0*/  FFMA.FTZ R69, R126, UR43, -R116 ;  /* 0x0000002b7e457c23 */ /* 0x000fc20008010874 */
[----:B------:R-:W-:Y:S01]  /*65b0*/  FFMA.FTZ R123, R130, UR43, -R116 ;  /* 0x0000002b827b7c23 */ /* 0x000fe20008010874 */
[----:B------:R-:W-:-:S01]  /*65c0*/  FADD.FTZ R127, -R127, R6 ;  /* 0x000000067f7f7221 */ /* 0x000fc20000010100 */
[--C-:B------:R-:W-:Y:S01]  /*65d0*/  FFMA.FTZ R129, R94, UR43, -R116.reuse ;  /* 0x0000002b5e817c23 */ /* 0x100fe20008010874 */
[----:B------:R-:W0:Y:S01]  /*65e0*/  MUFU.EX2 R6, R128 ;  /* 0x0000008000067308 */ /* 0x000e220000000800 */
[----:B------:R-:W-:-:S01]  /*65f0*/  FFMA.FTZ R124, R131, UR43, -R116 ;  /* 0x0000002b837c7c23 */ /* 0x000fc20008010874 */
        /* <DEDUP_REMOVED lines=36> */
[--C-:B------:R-:W-:Y:S01]  /*6840*/  FFMA.FTZ R70, R70, UR43, -R116.reuse ;  /* 0x0000002b46467c23 */ /* 0x100fe20008010874 */
[----:B------:R-:W-:-:S01]  /*6850*/  FFMA.FTZ R71, R71, UR43, -R116 ;  /* 0x0000002b47477c23 */ /* 0x000fc20008010874 */
[----:B------:R-:W4:Y:S08]  /*6860*/  MUFU.EX2 R122, R122 ;  /* 0x0000007a007a7308 */ /* 0x000f300000000800 */
[----:B------:R0:W-:Y:S08]  /*6870*/  MUFU.EX2 R7, R129 ;  /* 0x0000008100077308 */ /* 0x0001f00000000800 */
[----:B------:R-:W5:Y:S01]  /*6880*/  MUFU.EX2 R123, R123 ;  /* 0x0000007b007b7308 */ /* 0x000f620000000800 */
[----:B0-----:R-:W-:-:S01]  /*6890*/  FFMA.FTZ R129, R6, R4, R11 ;  /* 0x0000000406817223 */ /* 0x001fc2000001000b */
[----:B-1----:R-:W-:-:S03]  /*68a0*/  FFMA.FTZ R4, R127, R3, R120 ;  /* 0x000000037f047223 */ /* 0x002fc60000010078 */
[----:B------:R-:W-:Y:S01]  /*68b0*/  FADD.FTZ R129, R10, R129 ;  /* 0x000000810a817221 */ /* 0x000fe20000010000 */
[----:B--2---:R-:W-:-:S02]  /*68c0*/  FADD.FTZ R4, R21, R4 ;  /* 0x0000000415047221 */ /* 0x004fc40000010000 */
[----:B------:R-:W0:Y:S01]  /*68d0*/  MUFU.EX2 R124, R124 ;  /* 0x0000007c007c7308 */ /* 0x000e220000000800 */
[----:B------:R-:W-:-:S01]  /*68e0*/  FADD.FTZ R128, R12, R129 ;  /* 0x000000810c807221 */ /* 0x000fc20000010000 */
[----:B---3--:R-:W-:Y:S01]  /*68f0*/  FADD.FTZ R3, R69, R4 ;  /* 0x0000000445037221 */ /* 0x008fe20000010000 */
[----:B------:R-:W-:Y:S02]  /*6900*/  IMAD.U32 R129, RZ, RZ, UR20 ;  /* 0x00000014ff817e24 */ /* 0x000fe4000f8e00ff */
        /* <DEDUP_REMOVED lines=45> */
[----:B0-----:R-:W-:-:S04]  /*6be0*/  FADD.FTZ R128, R91, R128 ;  /* 0x000000805b807221 */ /* 0x001fc80000010000 */
[----:B------:R-:W-:Y:S01]  /*6bf0*/  FADD.FTZ R3, R7, R128 ;  /* 0x0000008007037221 */ /* 0x000fe20000010000 */
[----:B------:R-:W-:-:S02]  /*6c00*/  FADD.FTZ R128, R96, R103 ;  /* 0x0000006760807221 */ /* 0x000fc40000010000 */
        /* <DEDUP_REMOVED lines=82> */
.L_x_12742:
        /* <DEDUP_REMOVED lines=83> */
.L_x_12733:
[----:B------:R-:W-:-:S06]  /*7660*/  UISETP.GE.AND UP0, UPT, UR22, UR42, UPT ;  /* 0x0000002a1600728c */ /* 0x000fcc000bf06270 */
[----:B------:R-:W-:-:S13]  /*7670*/  PLOP3.LUT P2, PT, PT, PT, UP0, 0x80, 0x0 ;  /* 0x000000000000781c */ /* 0x000fda0003f4f008 */
[----:B------:R-:W-:Y:S05]  /*7680*/  @!P2 BRA `(.L_x_12744) ;  /* 0x00000020009ca947 */ /* 0x000fea0003800000 */
[----:B------:R-:W-:Y:S01]  /*7690*/  IMAD.MOV.U32 R6, RZ, RZ, R0 ;  /* 0x000000ffff067224 */ /* 0x000fe200078e0000 */
[----:B------:R-:W-:Y:S01]  /*76a0*/  UMOV UR21, UR48 ;  /* 0x0000003000157c82 */ /* 0x000fe20008000000 */
[----:B------:R-:W-:Y:S01]  /*76b0*/  IMAD.MOV.U32 R7, RZ, RZ, R2 ;  /* 0x000000ffff077224 */ /* 0x000fe200078e0002 */
[----:B------:R-:W-:-:S06]  /*76c0*/  UMOV UR20, UR47 ;  /* 0x0000002f00147c82 */ /* 0x000fcc0008000000 */
.L_x_12754:
[----:B------:R-:W-:-:S04]  /*76d0*/  UIADD3 UR47, UR20, 0x1, URZ ;  /* 0x00000001142f7890 */ /* 0x000fc8000fffe03f */
[----:B------:R-:W-:-:S04]  /*76e0*/  UISETP.NE.AND UP0, UPT, UR47, 0x2, UPT ;  /* 0x000000022f00788c */ /* 0x000fc8000bf05270 */
[----:B------:R-:W-:Y:S02]  /*76f0*/  USEL UR48, URZ, 0x1, UP0 ;  /* 0x000000013f307887 */ /* 0x000fe40008000000 */
[----:B------:R-:W-:Y:S02]  /*7700*/  USEL UR47, UR47, URZ, UP0 ;  /* 0x0000003f2f2f7287 */ /* 0x000fe40008000000 */
[----:B------:R-:W-:Y:S01]  /*7710*/  ULOP3.LUT UR48, UR21, UR48, URZ, 0x3c, !UPT ;  /* 0x0000003015307292 */ /* 0x000fe2000f8e3c3f */
[----:B------:R-:W-:Y:S11]  /*7720*/  @!P1 BRA `(.L_x_12745) ;  /* 0x0000000000049947 */ /* 0x000ff60003800000 */
[----:B------:R-:W-:Y:S01]  /*7730*/  BPT.TRAP 0x1 ;  /* 0x000000040000795c */ /* 0x000fe20000300000 */
.L_x_12745:
[----:B------:R-:W-:Y:S01]  /*7740*/  ULEA UR6, UR47, UR45, 0x3 ;  /* 0x0000002d2f067291 */ /* 0x000fe2000f8e183f */
[----:B------:R-:W-:-:S05]  /*7750*/  IMAD.U32 R0, RZ, RZ, UR48 ;  /* 0x00000030ff007e24 */ /* 0x000fca000f8e00ff */
[----:B------:R-:W-:-:S04]  /*7760*/  SHF.L.U32 R0, R0, 0x1f, RZ ;  /* 0x0000001f00007819 */ /* 0x000fc800000006ff */
[----:B------:R0:W1:Y:S01]  /*7770*/  SYNCS.PHASECHK.TRANS64.TRYWAIT P2, [UR6+0x13230], R0 ;  /* 0x01323000ff0075a7 */ /* 0x0000620008040146 */
[----:B------:R-:W-:Y:S05]  /*7780*/  @!P1 BRA `(.L_x_12746) ;  /* 0x0000000000049947 */ /* 0x000fea0003800000 */
[----:B------:R-:W-:Y:S01]  /*7790*/  BPT.TRAP 0x1 ;  /* 0x000000040000795c */ /* 0x000fe20000300000 */
.L_x_12746:
[----:B-1----:R-:W-:Y:S05]  /*77a0*/  @P2 BRA `(.L_x_12747) ;  /* 0x0000000000082947 */ /* 0x002fea0003800000 */
[----:B------:R-:W1:Y:S02]  /*77b0*/  SYNCS.PHASECHK.TRANS64.TRYWAIT P2, [UR6+0x13230], R0 ;  /* 0x01323000ff0075a7 */ /* 0x000e640008040146 */
[----:B-1----:R-:W-:Y:S05]  /*77c0*/  @!P2 BRA `(.L_x_12748) ;  /* 0x000000ac00b8a947 */ /* 0x002fea0003800000 */
.L_x_12747:
        /* <DEDUP_REMOVED lines=64> */
.L_x_12749:
[----:B------:R-:W-:Y:S01]  /*7bd0*/  ULEA UR11, UR20, UR45, 0x3 ;  /* 0x0000002d140b7291 */ /* 0x000fe2000f8e183f */
[----:B01----:R-:W-:-:S05]  /*7be0*/  IMAD.U32 R0, RZ, RZ, UR21 ;  /* 0x00000015ff007e24 */ /* 0x003fca000f8e00ff */
[----:B------:R-:W-:-:S04]  /*7bf0*/  SHF.L.U32 R0, R0, 0x1f, RZ ;  /* 0x0000001f00007819 */ /* 0x000fc800000006ff */
[----:B------:R0:W1:Y:S01]  /*7c00*/  SYNCS.PHASECHK.TRANS64.TRYWAIT P2, [UR11+0x13250], R0 ;  /* 0x01325000ff0075a7 */ /* 0x000062000804014b */
[----:B------:R-:W-:Y:S05]  /*7c10*/  @!P1 BRA `(.L_x_12750) ;  /* 0x0000000000049947 */ /* 0x000fea0003800000 */
[----:B------:R-:W-:Y:S01]  /*7c20*/  BPT.TRAP 0x1 ;  /* 0x000000040000795c */ /* 0x000fe20000300000 */
.L_x_12750:
[----:B-1----:R-:W-:Y:S05]  /*7c30*/  @P2 BRA `(.L_x_12751) ;  /* 0x0000000000082947 */ /* 0x002fea0003800000 */
[----:B------:R-:W1:Y:S02]  /*7c40*/  SYNCS.PHASECHK.TRANS64.TRYWAIT P2, [UR11+0x13250], R0 ;  /* 0x01325000ff0075a7 */ /* 0x000e64000804014b */
[----:B-1----:R-:W-:Y:S05]  /*7c50*/  @!P2 BRA `(.L_x_12752) ;  /* 0x000000a800aca947 */ /* 0x002fea0003800000 */
.L_x_12751:
[----:B01----:R-:W-:Y:S01]  /*7c60*/  FMNMX.FTZ R0, R120, R7, !PT ;  /* 0x0000000778007209 */ /* 0x003fe20007810000 */
[----:B------:R-:W-:Y:S01]  /*7c70*/  UIADD3 UR6, UR45, 0x1000, URZ ;  /* 0x000010002d067890 */ /* 0x000fe2000fffe03f */
[----:B------:R-:W-:Y:S01]  /*7c80*/  WARPGROUP.ARRIVE ;  /* 0x00000000000079c5 */ /* 0x000fe20000000000 */
[----:B------:R-:W-:Y:S01]  /*7c90*/  UMOV UR7, 0xc0000010 ;  /* 0xc000001000077882 */ /* 0x000fe20000000000 */
[----:B------:R-:W-:Y:S01]  /*7ca0*/  FMNMX.FTZ R9, R121, R0, !PT ;  /* 0x0000000079097209 */ /* 0x000fe20007810000 */
[----:B------:R-:W-:Y:S01]  /*7cb0*/  USHF.R.U32.HI UR6, URZ, 0x4, UR6 ;  /* 0x000000043f067899 */ /* 0x000fe20008011606 */
[----:B------:R-:W-:-:S03]  /*7cc0*/  FMNMX.FTZ R0, R122, R6, !PT ;  /* 0x000000067a007209 */ /* 0x000fc60007810000 */
[----:B------:R-:W-:Y:S01]  /*7cd0*/  ULOP3.LUT UR6, UR6, 0x3fff, URZ, 0xc0, !UPT ;  /* 0x00003fff06067892 */ /* 0x000fe2000f8ec03f */
[----:B------:R-:W-:Y:S02]  /*7ce0*/  FMNMX.FTZ R11, R123, R0, !PT ;  /* 0x000000007b0b7209 */ /* 0x000fe40007810000 */
[----:B------:R-:W-:Y:S01]  /*7cf0*/  FMNMX.FTZ R0, R124, R9, !PT ;  /* 0x000000097c007209 */ /* 0x000fe20007810000 */
[----:B------:R-:W-:Y:S01]  /*7d00*/  ULOP3.LUT UR6, UR6, 0x10000, URZ, 0xfc, !UPT ;  /* 0x0001000006067892 */ /* 0x000fe2000f8efc3f */
[----:B------:R-:W-:Y:S02]  /*7d10*/  FMNMX.FTZ R2, R126, R11, !PT ;  /* 0x0000000b7e027209 */ /* 0x000fe40007810000 */
[----:B------:R-:W-:Y:S01]  /*7d20*/  FMNMX.FTZ R9, R125, R0, !PT ;  /* 0x000000007d097209 */ /* 0x000fe20007810000 */
[----:B------:R-:W-:Y:S01]  /*7d30*/  UIMAD UR10, UR20, 0x280, UR6 ;  /* 0x00000280140a78a4 */ /* 0x000fe2000f8e0206 */
[----:B------:R-:W-:Y:S02]  /*7d40*/  FMNMX.FTZ R11, R127, R2, !PT ;  /* 0x000000027f0b7209 */ /* 0x000fe40007810000 */
[----:B------:R-:W-:-:S02]  /*7d50*/  FMNMX.FTZ R0, R128, R9, !PT ;  /* 0x0000000980007209 */ /* 0x000fc40007810000 */
[----:B------:R-:W-:Y:S02]  /*7d60*/  FMNMX.FTZ R2, R130, R11, !PT ;  /* 0x0000000b82027209 */ /* 0x000fe40007810000 */
[----:B------:R-:W-:Y:S01]  /*7d70*/  FMNMX.FTZ R9, R129, R0, !PT ;  /* 0x0000000081097209 */ /* 0x000fe20007810000 */
[----:B------:R-:W-:Y:S01]  /*7d80*/  UMOV UR6, UR10 ;  /* 0x0000000a00067c82 */ /* 0x000fe20008000000 */
[----:B------:R-:W-:Y:S01]  /*7d90*/  FMNMX.FTZ R11, R131, R2, !PT ;  /* 0x00000002830b7209 */ /* 0x000fe20007810000 */
[----:B------:R-:W-:Y:S01]  /*7da0*/  QGMMA.64x64x32.F32.E4M3.E4M3 R24, R152, gdesc[UR4], R24, gsb0 ;  /* 0x00e0000498187df3 */ /* 0x000fe20008000818 */
        /* <DEDUP_REMOVED lines=42> */
[----:B------:R-:W-:Y:S01]  /*8050*/  FMNMX.FTZ R11, R75, R2, !PT ;  /* 0x000000024b0b7209 */ /* 0x000fe20007810000 */
[----:B------:R-:W-:Y:S01]  /*8060*/  WARPGROUP.ARRIVE ;  /* 0x00000000000079c5 */ /* 0x000fe20000000000 */
[----:B------:R-:W-:Y:S02]  /*8070*/  FMNMX.FTZ R0, R76, R9, !PT ;  /* 0x000000094c007209 */ /* 0x000fe40007810000 */
[----:B------:R-:W-:Y:S02]  /*8080*/  FMNMX.FTZ R2, R78, R11, !PT ;  /* 0x0000000b4e027209 */ /* 0x000fe40007810000 */
        /* <DEDUP_REMOVED lines=31> */
[----:B0-----:R-:W-:Y:S01]  /*8280*/  FMNMX.FTZ R11, R8, R11, !PT ;  /* 0x0000000b080b7209 */ /* 0x001fe20007810000 */
[----:B------:R-:W-:Y:S02]  /*8290*/  WARPGROUP.DEPBAR.LE gsb0, 0x0 ;  /* 0x00008000000079c5 */ /* 0x000fe40000010000 */
[----:B------:R-:W-:Y:S02]  /*82a0*/  WARPGROUP.ARRIVE ;  /* 0x00000000000079c5 */ /* 0x000fe40000000000 */
[----:B------:R-:W0:Y:S01]  /*82b0*/  SHFL.BFLY PT, R2, R11, 0x1, 0x1f ;  /* 0x0c201f000b027f89 */ /* 0x000e2200000e0000 */
[----:B-1----:R-:W-:Y:S01]  /*82c0*/  FMNMX.FTZ R10, R9, R0, !PT ;  /* 0x00000000090a7209 */ /* 0x002fe20007810000 */
[----:B------:R-:W-:-:S02]  /*82d0*/  IMAD.U32 R9, RZ, RZ, UR43 ;  /* 0x0000002bff097e24 */ /* 0x000fc4000f8e00ff */
[----:B------:R-:W-:Y:S02]  /*82e0*/  QGMMA.64x64x32.F32.E4M3.E4M3 R24, R144, gdesc[UR4], R24, gsb0 ;  /* 0x00e0000490187df3 */ /* 0x000fe40008000818 */
[----:B------:R-:W1:Y:S01]  /*82f0*/  SHFL.BFLY PT, R13, R10, 0x1, 0x1f ;  /* 0x0c201f000a0d7f89 */ /* 0x000e6200000e0000 */
[----:B------:R-:W-:Y:S01]  /*8300*/  UIADD3 UR6, UR10, 0x180, URZ ;  /* 0x000001800a067890 */ /* 0x000fe2000fffe03f */
[----:B------:R-:W-:Y:S01]  /*8310*/  UMOV UR7, 0xc0000010 ;  /* 0xc000001000077882 */ /* 0x000fe20000000000 */
[----:B0-----:R-:W-:-:S05]  /*8320*/  FMNMX.FTZ R2, R11, R2, !PT ;  /* 0x000000020b027209 */ /* 0x001fca0007810000 */
[----:B------:R-:W-:Y:S01]  /*8330*/  FFMA.FTZ R8, R2, R9, -8 ;  /* 0xc100000002087423 */ /* 0x000fe20000010009 */
[----:B-1----:R-:W-:Y:S01]  /*8340*/  FMNMX.FTZ R0, R10, R13, !PT ;  /* 0x0000000d0a007209 */ /* 0x002fe20007810000 */
[----:B------:R-:W-:Y:S02]  /*8350*/  FADD.FTZ R7, -R2, R7 ;  /* 0x0000000702077221 */ /* 0x000fe40000010100 */
        /* <DEDUP_REMOVED lines=43> */
[----:B------:R-:W-:Y:S01]  /*8610*/  FMUL.FTZ R7, R7, UR43 ;  /* 0x0000002b07077c20 */ /* 0x000fe20008410000 */
[----:B------:R-:W-:Y:S01]  /*8620*/  MUFU.EX2 R10, R10 ;  /* 0x0000000a000a7308 */ /* 0x000fe20000000800 */
[----:B------:R-:W-:Y:S01]  /*8630*/  FMUL.FTZ R6, R6, UR43 ;  /* 0x0000002b06067c20 */ /* 0x000fe20008410000 */
[--C-:B------:R-:W-:Y:S01]  /*8640*/  FFMA.FTZ R117, R122, UR43, -R8.reuse ;  /* 0x0000002b7a757c23 */ /* 0x100fe20008010808 */
[----:B------:R-:W-:-:S01]  /*8650*/  FFMA.FTZ R120, R123, UR43, -R8 ;  /* 0x0000002b7b787c23 */ /* 0x000fc20008010808 */
[--C-:B------:R-:W-:Y:S01]  /*8660*/  FFMA.FTZ R121, R126, UR43, -R8.reuse ;  /* 0x0000002b7e797c23 */ /* 0x100fe20008010808 */
[----:B------:R-:W-:-:S01]  /*8670*/  FFMA.FTZ R122, R127, UR43, -R8 ;  /* 0x0000002b7f7a7c23 */ /* 0x000fc20008010808 */
[----:B------:R-:W-:-:S02]  /*8680*/  WARPGROUP.DEPBAR.LE gsb0, 0x0 ;  /* 0x00008000000079c5 */ /* 0x000fc40000010000 */
[----:B------:R-:W0:Y:S01]  /*8690*/  MUFU.EX2 R7, R7 ;  /* 0x0000000700077308 */ /* 0x000e220000000800 */
[----:B------:R-:W-:Y:S01]  /*86a0*/  WARPGROUP.ARRIVE ;  /* 0x00000000000079c5 */ /* 0x000fe20000000000 */
[--C-:B------:R-:W-:Y:S01]  /*86b0*/  FFMA.FTZ R123, R130, UR43, -R8.reuse ;  /* 0x0000002b827b7c23 */ /* 0x100fe20008010808 */
[----:B------:R-:W-:-:S01]  /*86c0*/  FFMA.FTZ R124, R131, UR43, -R8 ;  /* 0x0000002b837c7c23 */ /* 0x000fc20008010808 */
[--C-:B------:R-:W-:Y:S01]  /*86d0*/  FFMA.FTZ R125, R134, UR43, -R8.reuse ;  /* 0x0000002b867d7c23 */ /* 0x100fe20008010808 */
[----:B------:R-:W-:-:S01]  /*86e0*/  FFMA.FTZ R126, R135, UR43, -R8 ;  /* 0x0000002b877e7c23 */ /* 0x000fc20008010808 */
[--C-:B------:R-:W-:Y:S01]  /*86f0*/  FFMA.FTZ R106, R106, UR43, -R8.reuse ;  /* 0x0000002b6a6a7c23 */ /* 0x100fe20008010808 */
[----:B------:R-:W-:Y:S01]  /*8700*/  QGMMA.64x64x32.F32.E4M3.E4M3 R24, R140, gdesc[UR4], R24, gsb0 ;  /* 0x00e000048c187df3 */ /* 0x000fe20008000818 */
        /* <DEDUP_REMOVED lines=55> */
[----:B------:R-:W-:Y:S06]  /*8a80*/  QGMMA.64x64x32.F32.E4M3.E4M3 R24, R136, gdesc[UR4], R24, gsb0 ;  /* 0x00e0000488187df3 */ /* 0x000fec0008000818 */
        /* <DEDUP_REMOVED lines=105> */
[----:B------:R-:W-:-:S05]  /*9120*/  IMAD.U32 R3, RZ, RZ, UR47 ;  /* 0x0000002fff037e24 */ /* 0x000fca000f8e00ff */
[----:B------:R-:W-:Y:S01]  /*9130*/  @!P0 LEA R3, R3, UR45, 0x3 ;  /* 0x0000002d03038c11 */ /* 0x000fe2000f8e18ff */
[----:B------:R-:W2:Y:S01]  /*9140*/  MUFU.EX2 R87, R87 ;  /* 0x0000005700577308 */ /* 0x000ea20000000800 */
[----:B-1----:R-:W-:-:S03]  /*9150*/  FADD.FTZ R128, R86, R127 ;  /* 0x0000007f56807221 */ /* 0x002fc60000010000 */
[----:B------:R-:W-:-:S04]  /*9160*/  @!P0 VIADD R3, R3, 0x13240 ;  /* 0x0001324003038836 */ /* 0x000fc80000000000 */
[----:B------:R-:W1:Y:S01]  /*9170*/  MUFU.EX2 R56, R56 ;  /* 0x0000003800387308 */ /* 0x000e620000000800 */
[----:B0-----:R-:W-:-:S01]  /*9180*/  FADD.FTZ R127, R85, R4 ;  /* 0x00000004557f7221 */ /* 0x001fc20000010000 */
[----:B------:R-:W-:-:S04]  /*9190*/  @!P0 PRMT R3, RZ, 0x654, R3 ;  /* 0x00000654ff038816 */ /* 0x000fc80000000003 */
[----:B------:R0:W-:Y:S02]  /*91a0*/  @!P0 SYNCS.ARRIVE.TRANS64.RED.A1T0 RZ, [R3+URZ], RZ ;  /* 0x000000ff03ff89a7 */ /* 0x0001e4000810043f */
        /* <DEDUP_REMOVED lines=34> */
.L_x_12753:
        /* <DEDUP_REMOVED lines=83> */
.L_x_12744:
[----:B------:R-:W-:Y:S06]  /*9900*/  BAR.ARV 0x8, 0x200 ;  /* 0x0208000000007b1d */ /* 0x000fec0000002000 */
[----:B------:R-:W-:Y:S05]  /*9910*/  @!P1 BRA `(.L_x_12755) ;  /* 0x0000000000049947 */ /* 0x000fea0003800000 */
[----:B------:R-:W-:Y:S01]  /*9920*/  BPT.TRAP 0x1 ;  /* 0x000000040000795c */ /* 0x000fe20000300000 */
.L_x_12755:
[----:B------:R-:W-:Y:S01]  /*9930*/  ULEA UR5, UR47, UR45, 0x3 ;  /* 0x0000002d2f057291 */ /* 0x000fe2000f8e183f */
[----:B------:R-:W-:-:S05]  /*9940*/  IMAD.U32 R5, RZ, RZ, UR48 ;  /* 0x00000030ff057e24 */ /* 0x000fca000f8e00ff */
[----:B------:R-:W-:-:S04]  /*9950*/  SHF.L.U32 R5, R5, 0x1f, RZ ;  /* 0x0000001f05057819 */ /* 0x000fc800000006ff */
[----:B------:R0:W1:Y:S01]  /*9960*/  SYNCS.PHASECHK.TRANS64.TRYWAIT P0, [UR5+0x13250], R5 ;  /* 0x01325005ff0075a7 */ /* 0x0000620008000145 */
[----:B------:R-:W-:Y:S05]  /*9970*/  @!P1 BRA `(.L_x_12756) ;  /* 0x0000000000049947 */ /* 0x000fea0003800000 */
[----:B------:R-:W-:Y:S01]  /*9980*/  BPT.TRAP 0x1 ;  /* 0x000000040000795c */ /* 0x000fe20000300000 */
.L_x_12756:
[----:B-1----:R-:W-:Y:S05]  /*9990*/  @P0 BRA `(.L_x_12757) ;  /* 0x0000000000080947 */ /* 0x002fea0003800000 */
[----:B------:R-:W1:Y:S02]  /*99a0*/  SYNCS.PHASECHK.TRANS64.TRYWAIT P0, [UR5+0x13250], R5 ;  /* 0x01325005ff0075a7 */ /* 0x000e640008000145 */
[----:B-1----:R-:W-:Y:S05]  /*99b0*/  @!P0 BRA `(.L_x_12758) ;  /* 0x0000008c006c8947 */ /* 0x002fea0003800000 */
.L_x_12757:
        /* <DEDUP_REMOVED lines=10> */
[----:B------:R-:W1:Y:S01]  /*9a60*/  @P0 LDC.64 R8, c[0x0][0x9c8] ;  /* 0x00027200ff080b82 */ /* 0x000e620000000a00 */
[----:B------:R-:W-:Y:S02]  /*9a70*/  UMOV UR6, UR4 ;  /* 0x0000000400067c82 */ /* 0x000fe40008000000 */
[----:B------:R-:W-:Y:S05]  /*9a80*/  QGMMA.64x64x32.F32.E4M3.E4M3 R24, R152, gdesc[UR4], R24, gsb0 ;  /* 0x00e0000498187df3 */ /* 0x000fea0008000818 */
        /* <DEDUP_REMOVED lines=8> */
[----:B------:R-:W-:Y:S01]  /*9b10*/  @P0 LEA.HI.X R9, R6, UR9, R5, 0x2, P2 ;  /* 0x0000000906090c11 */ /* 0x000fe200090f1405 */
[----:B------:R-:W-:Y:S01]  /*9b20*/  IMAD.MOV.U32 R5, RZ, RZ, 0x3f800000 ;  /* 0x3f800000ff057424 */ /* 0x000fe200078e00ff */
[----:B------:R-:W-:-:S05]  /*9b30*/  UIADD3 UR6, UR4, 0x80, URZ ;  /* 0x0000008004067890 */ /* 0x000fca000fffe03f */
        /* <DEDUP_REMOVED lines=13> */
[----:B0-----:R-:W0:Y:S01]  /*9c10*/  SHFL.BFLY PT, R8, R3, 0x2, 0x1f ;  /* 0x0c401f0003087f89 */ /* 0x001e2200000e0000 */
[----:B------:R-:W-:Y:S02]  /*9c20*/  WARPGROUP.DEPBAR.LE gsb0, 0x0 ;  /* 0x00008000000079c5 */ /* 0x000fe40000010000 */
[----:B------:R-:W-:-:S06]  /*9c30*/  WARPGROUP.ARRIVE ;  /* 0x00000000000079c5 */ /* 0x000fcc0000000000 */
[----:B------:R-:W-:Y:S01]  /*9c40*/  QGMMA.64x64x32.F32.E4M3.E4M3 R24, R140, gdesc[UR4], R24, gsb0 ;  /* 0x00e000048c187df3 */ /* 0x000fe20008000818 */
[----:B-1----:R-:W-:-:S01]  /*9c50*/  FADD.FTZ R7, R7, R4 ;  /* 0x0000000407077221 */ /* 0x002fc20000010000 */
[----:B------:R-:W-:Y:S01]  /*9c60*/  UIADD3 UR6, UR4, 0x200, URZ ;  /* 0x0000020004067890 */ /* 0x000fe2000fffe03f */
[----:B0-----:R-:W-:-:S01]  /*9c70*/  FADD.FTZ R8, R8, R3 ;  /* 0x0000000308087221 */ /* 0x001fc20000010000 */
        /* <DEDUP_REMOVED lines=35> */
.L_x_12759:
        /* <DEDUP_REMOVED lines=42> */
.L_x_12726:
        /* <DEDUP_REMOVED lines=21> */
[----:B------:R-:W0:Y:S01]  /*a2a0*/  S2R R13, SR_SWINHI ;  /* 0x00000000000d7919 */ /* 0x000e220000002f00 */
[----:B------:R-:W-:-:S03]  /*a2b0*/  ULDC.64 UR8, c[0x0][0xc00] ;  /* 0x0003000000087ab9 */ /* 0x000fc60000000a00 */
[----:B------:R2:W3:Y:S01]  /*a2c0*/  LDG.E.CONSTANT R11, desc[UR54][R2.64] ;  /* 0x00000036020b7981 */ /* 0x0004e2000c1e9900 */
[----:B------:R-:W-:Y:S01]  /*a2d0*/  LOP3.LUT P0, R10, R10, 0x3, RZ, 0xc0, !PT ;  /* 0x000000030a0a7812 */ /* 0x000fe2000780c0ff */
[----:B------:R-:W-:-:S03]  /*a2e0*/  UIMAD.WIDE UR8, UR36, 0x4, UR8 ;  /* 0x00000004240878a5 */ /* 0x000fc6000f8e0208 */
        /* <DEDUP_REMOVED lines=34> */
[----:B--2---:R-:W-:Y:S01]  /*a510*/  IMAD.WIDE R2, R12, 0x2, R42 ;  /* 0x000000020c027825 */ /* 0x004fe200078e022a */
[----:B------:R-:W-:Y:S02]  /*a520*/  SEL R12, R38, R39, P0 ;  /* 0x00000027260c7207 */ /* 0x000fe40000000000 */
[C---:B------:R-:W-:Y:S02]  /*a530*/  IADD3 R9, P3, R2.reuse, 0x20, RZ ;  /* 0x0000002002097810 */ /* 0x040fe40007f7e0ff */
[----:B------:R-:W-:-:S02]  /*a540*/  LOP3.LUT R7, R2, 0x380, RZ, 0xc0, !PT ;  /* 0x0000038002077812 */ /* 0x000fc400078ec0ff */
[C---:B------:R-:W-:Y:S02]  /*a550*/  IADD3 R13, P2, R2.reuse, 0x40, RZ ;  /* 0x00000040020d7810 */ /* 0x040fe40007f5e0ff */
[----:B------:R-:W-:Y:S02]  /*a560*/  LOP3.LUT R8, R9, 0x380, RZ, 0xc0, !PT ;  /* 0x0000038009087812 */ /* 0x000fe400078ec0ff */
[----:B------:R-:W-:Y:S02]  /*a570*/  IADD3 R30, P1, R2, 0x60, RZ ;  /* 0x00000060021e7810 */ /* 0x000fe40007f3e0ff */
[----:B------:R-:W-:Y:S02]  /*a580*/  SHF.R.U64 R7, R7, 0x3, RZ ;  /* 0x0000000307077819 */ /* 0x000fe400000012ff */
[----:B------:R-:W-:Y:S01]  /*a590*/  LOP3.LUT R4, R13, 0x380, RZ, 0xc0, !PT ;  /* 0x000003800d047812 */ /* 0x000fe200078ec0ff */
[----:B------:R-:W-:Y:S01]  /*a5a0*/  IMAD.X R5, RZ, RZ, R3, P1 ;  /* 0x000000ffff057224 */ /* 0x000fe200008e0603 */
[----:B------:R-:W-:-:S02]  /*a5b0*/  SHF.R.U64 R8, R8, 0x3, RZ ;  /* 0x0000000308087819 */ /* 0x000fc400000012ff */
[----:B------:R-:W-:Y:S02]  /*a5c0*/  LOP3.LUT R15, R30, 0x380, RZ, 0xc0, !PT ;  /* 0x000003801e0f7812 */ /* 0x000fe400078ec0ff */
[----:B------:R-:W-:Y:S01]  /*a5d0*/  LOP3.LUT R2, R7, R2, RZ, 0x3c, !PT ;  /* 0x0000000207027212 */ /* 0x000fe200078e3cff */
[--C-:B------:R-:W-:Y:S01]  /*a5e0*/  IMAD.X R7, RZ, RZ, R3.reuse, P2 ;  /* 0x000000ffff077224 */ /* 0x100fe200010e0603 */
[----:B------:R-:W-:Y:S02]  /*a5f0*/  SHF.R.U64 R4, R4, 0x3, RZ ;  /* 0x0000000304047819 */ /* 0x000fe400000012ff */
[----:B------:R-:W-:Y:S01]  /*a600*/  LOP3.LUT R8, R8, R9, RZ, 0x3c, !PT ;  /* 0x0000000908087212 */ /* 0x000fe200078e3cff */
[----:B------:R-:W-:Y:S01]  /*a610*/  IMAD.X R9, RZ, RZ, R3, P3 ;  /* 0x000000ffff097224 */ /* 0x000fe200018e0603 */
[----:B------:R-:W-:Y:S02]  /*a620*/  SHF.R.U64 R15, R15, 0x3, RZ ;  /* 0x000000030f0f7819 */ /* 0x000fe400000012ff */
[----:B------:R-:W-:-:S02]  /*a630*/  MOV R67, R2 ;  /* 0x0000000200437202 */ /* 0x000fc40000000f00 */
[----:B------:R-:W-:Y:S02]  /*a640*/  LOP3.LUT R6, R4, R13, RZ, 0x3c, !PT ;  /* 0x0000000d04067212 */ /* 0x000fe400078e3cff */
[----:B------:R-:W-:Y:S02]  /*a650*/  LOP3.LUT R4, R15, R30, RZ, 0x3c, !PT ;  /* 0x0000001e0f047212 */ /* 0x000fe400078e3cff */
[----:B------:R-:W-:Y:S02]  /*a660*/  MOV R30, R6 ;  /* 0x00000006001e7202 */ /* 0x000fe40000000f00 */
[----:B------:R-:W-:Y:S02]  /*a670*/  MOV R65, R4 ;  /* 0x0000000400417202 */ /* 0x000fe40000000f00 */
[----:B------:R-:W-:Y:S02]  /*a680*/  MOV R66, R8 ;  /* 0x0000000800427202 */ /* 0x000fe40000000f00 */
[----:B---3--:R-:W-:Y:S01]  /*a690*/  LOP3.LUT R3, R11, 0x2, RZ, 0x3c, !PT ;  /* 0x000000020b037812 */ /* 0x008fe200078e3cff */
[----:B------:R-:W-:Y:S04]  /*a6a0*/  SHFL.IDX PT, R46, R96, R11, 0x1c1f ;  /* 0x001c1f0b602e7589 */ /* 0x000fe800000e0000 */
[----:B------:R-:W0:Y:S04]  /*a6b0*/  SHFL.IDX PT, R47, R92, R3, 0x1c1f ;  /* 0x001c1f035c2f7589 */ /* 0x000e2800000e0000 */
[----:B------:R-:W-:Y:S04]  /*a6c0*/  SHFL.IDX PT, R38, R68, R11, 0x1c1f ;  /* 0x001c1f0b44267589 */ /* 0x000fe800000e0000 */
[----:B------:R1:W-:Y:S04]  /*a6d0*/  SHFL.IDX PT, R39, R62, R3, 0x1c1f ;  /* 0x001c1f033e277589 */ /* 0x0003e800000e0000 */
[----:B------:R-:W-:Y:S04]  /*a6e0*/  SHFL.IDX PT, R54, R88, R11, 0x1c1f ;  /* 0x001c1f0b58367589 */ /* 0x000fe800000e0000 */
[----:B------:R-:W2:Y:S01]  /*a6f0*/  SHFL.IDX PT, R55, R84, R3, 0x1c1f ;  /* 0x001c1f0354377589 */ /* 0x000ea200000e0000 */
[----:B-1----:R-:W-:-:S03]  /*a700*/  IMAD.U32 R62, RZ, RZ, UR8 ;  /* 0x00000008ff3e7e24 */ /* 0x002fc6000f8e00ff */
[----:B------:R0:W-:Y:S04]  /*a710*/  SHFL.IDX PT, R34, R44, R11, 0x1c1f ;  /* 0x001c1f0b2c227589 */ /* 0x0001e800000e0000 */
[----:B------:R-:W-:Y:S04]  /*a720*/  SHFL.IDX PT, R35, R48, R3, 0x1c1f ;  /* 0x001c1f0330237589 */ /* 0x000fe800000e0000 */
[----:B------:R-:W-:Y:S01]  /*a730*/  SHFL.IDX PT, R2, R98, R11, 0x1c1f ;  /* 0x001c1f0b62027589 */ /* 0x000fe200000e0000 */
[----:B0-----:R-:W-:-:S03]  /*a740*/  SEL R44, R46, R47, P0 ;  /* 0x0000002f2e2c7207 */ /* 0x001fc60000000000 */
[----:B------:R-:W-:Y:S01]  /*a750*/  SHFL.IDX PT, R52, R80, R11, 0x1c1f ;  /* 0x001c1f0b50347589 */ /* 0x000fe200000e0000 */
[----:B------:R-:W-:-:S03]  /*a760*/  SEL R46, R47, R46, P0 ;  /* 0x0000002e2f2e7207 */ /* 0x000fc60000000000 */
[----:B------:R-:W0:Y:S04]  /*a770*/  SHFL.IDX PT, R5, R94, R3, 0x1c1f ;  /* 0x001c1f035e057589 */ /* 0x000e2800000e0000 */
[----:B------:R-:W-:Y:S01]  /*a780*/  SHFL.IDX PT, R10, R10, R11, 0x1c1f ;  /* 0x001c1f0b0a0a7589 */ /* 0x000fe200000e0000 */
[----:B--2---:R-:W-:Y:S02]  /*a790*/  SEL R50, R54, R55, P0 ;  /* 0x0000003736327207 */ /* 0x004fe40000000000 */
[----:B------:R-:W-:Y:S01]  /*a7a0*/  SEL R54, R55, R54, P0 ;  /* 0x0000003637367207 */ /* 0x000fe20000000000 */
[----:B------:R-:W1:Y:S04]  /*a7b0*/  SHFL.IDX PT, R53, R76, R3, 0x1c1f ;  /* 0x001c1f034c357589 */ /* 0x000e6800000e0000 */
[----:B------:R-:W-:Y:S04]  /*a7c0*/  SHFL.IDX PT, R28, R28, R11, 0x1c1f ;  /* 0x001c1f0b1c1c7589 */ /* 0x000fe800000e0000 */
[----:B------:R-:W2:Y:S04]  /*a7d0*/  SHFL.IDX PT, R15, R64, R3, 0x1c1f ;  /* 0x001c1f03400f7589 */ /* 0x000ea800000e0000 */
[----:B------:R3:W-:Y:S04]  /*a7e0*/  SHFL.IDX PT, R29, R36, R3, 0x1c1f ;  /* 0x001c1f03241d7589 */ /* 0x0007e800000e0000 */
[----:B------:R-:W-:Y:S01]  /*a7f0*/  SHFL.IDX PT, R4, R90, R11, 0x1c1f ;  /* 0x001c1f0b5a047589 */ /* 0x000fe200000e0000 */
[----:B0-----:R-:W-:-:S02]  /*a800*/  SEL R45, R2, R5, P0 ;  /* 0x00000005022d7207 */ /* 0x001fc40000000000 */
[----:B------:R-:W-:Y:S01]  /*a810*/  SEL R47, R5, R2, P0 ;  /* 0x00000002052f7207 */ /* 0x000fe20000000000 */
[----:B------:R-:W-:Y:S01]  /*a820*/  SHFL.IDX PT, R60, R60, R11, 0x1c1f ;  /* 0x001c1f0b3c3c7589 */ /* 0x000fe200000e0000 */
[----:B---3--:R-:W-:-:S03]  /*a830*/  SEL R36, R34, R35, P0 ;  /* 0x0000002322247207 */ /* 0x008fc60000000000 */
[----:B------:R-:W0:Y:S01]  /*a840*/  SHFL.IDX PT, R7, R86, R3, 0x1c1f ;  /* 0x001c1f0356077589 */ /* 0x000e2200000e0000 */
[----:B-1----:R-:W-:Y:S02]  /*a850*/  SEL R48, R52, R53, P0 ;  /* 0x0000003534307207 */ /* 0x002fe40000000000 */
[----:B------:R-:W-:Y:S01]  /*a860*/  SEL R34, R35, R34, P0 ;  /* 0x0000002223227207 */ /* 0x000fe20000000000 */
[----:B------:R-:W-:Y:S01]  /*a870*/  SHFL.IDX PT, R12, R12, R11, 0x1c1f ;  /* 0x001c1f0b0c0c7589 */ /* 0x000fe200000e0000 */
[----:B------:R-:W-:-:S03]  /*a880*/  SEL R52, R53, R52, P0 ;  /* 0x0000003435347207 */ /* 0x000fc60000000000 */
[----:B------:R-:W1:Y:S01]  /*a890*/  SHFL.IDX PT, R61, R70, R3, 0x1c1f ;  /* 0x001c1f03463d7589 */ /* 0x000e6200000e0000 */
[----:B--2---:R-:W-:-:S03]  /*a8a0*/  SEL R41, R10, R15, P0 ;  /* 0x0000000f0a297207 */ /* 0x004fc60000000000 */
[----:B------:R1:W2:Y:S04]  /*a8b0*/  SHFL.IDX PT, R21, R58, R3, 0x1c1f ;  /* 0x001c1f033a157589 */ /* 0x0002a800000e0000 */
[----:B------:R-:W-:Y:S04]  /*a8c0*/  SHFL.IDX PT, R6, R82, R11, 0x1c1f ;  /* 0x001c1f0b52067589 */ /* 0x000fe800000e0000 */
[----:B------:R-:W3:Y:S04]  /*a8d0*/  SHFL.IDX PT, R9, R78, R3, 0x1c1f ;  /* 0x001c1f034e097589 */ /* 0x000ee800000e0000 */
[----:B------:R-:W-:Y:S01]  /*a8e0*/  SHFL.IDX PT, R14, R14, R11, 0x1c1f ;  /* 0x001c1f0b0e0e7589 */ /* 0x000fe200000e0000 */
[----:B0-----:R-:W-:-:S02]  /*a8f0*/  SEL R51, R4, R7, P0 ;  /* 0x0000000704337207 */ /* 0x001fc40000000000 */
[----:B------:R-:W-:Y:S01]  /*a900*/  SEL R55, R7, R4, P0 ;  /* 0x0000000407377207 */ /* 0x000fe20000000000 */
[----:B------:R0:W4:Y:S01]  /*a910*/  SHFL.IDX PT, R25, R40, R3, 0x1c1f ;  /* 0x001c1f0328197589 */ /* 0x00012200000e0000 */
[----:B------:R-:W-:-:S03]  /*a920*/  F2FP.BF16.F32.PACK_AB R4, R45, R44 ;  /* 0x0000002c2d04723e */ /* 0x000fc600000010ff */
[----:B------:R-:W-:Y:S01]  /*a930*/  SHFL.IDX PT, R8, R74, R11, 0x1c1f ;  /* 0x001c1f0b4a087589 */ /* 0x000fe200000e0000 */
[----:B-1----:R-:W-:Y:S02]  /*a940*/  SEL R58, R60, R61, P0 ;  /* 0x0000003d3c3a7207 */ /* 0x002fe40000000000 */
[----:B------:R-:W-:Y:S01]  /*a950*/  SEL R60, R61, R60, P0 ;  /* 0x0000003c3d3c7207 */ /* 0x000fe20000000000 */
[----:B------:R-:W-:Y:S01]  /*a960*/  SHFL.IDX PT, R24, R24, R11, 0x1c1f ;  /* 0x001c1f0b18187589 */ /* 0x000fe200000e0000 */
[----:B--2---:R-:W-:Y:S02]  /*a970*/  SEL R37, R12, R21, P0 ;  /* 0x000000150c257207 */ /* 0x004fe40000000000 */
[----:B0-----:R-:W-:Y:S01]  /*a980*/  SEL R40, R38, R39, P0 ;  /* 0x0000002726287207 */ /* 0x001fe20000000000 */
[----:B------:R-:W0:Y:S01]  /*a990*/  SHFL.IDX PT, R13, R72, R3, 0x1c1f ;  /* 0x001c1f03480d7589 */ /* 0x000e2200000e0000 */
[----:B------:R-:W-:Y:S02]  /*a9a0*/  SEL R38, R39, R38, P0 ;  /* 0x0000002627267207 */ /* 0x000fe40000000000 */
[----:B------:R-:W-:Y:S01]  /*a9b0*/  SEL R39, R15, R10, P0 ;  /* 0x0000000a0f277207 */ /* 0x000fe20000000000 */
[----:B------:R-:W-:Y:S01]  /*a9c0*/  SHFL.IDX PT, R26, R26, R11, 0x1c1f ;  /* 0x001c1f0b1a1a7589 */ /* 0x000fe200000e0000 */
[----:B------:R-:W-:-:S02]  /*a9d0*/  SEL R35, R21, R12, P0 ;  /* 0x0000000c15237207 */ /* 0x000fc40000000000 */
[----:B---3--:R-:W-:Y:S01]  /*a9e0*/  SEL R49, R6, R9, P0 ;  /* 0x0000000906317207 */ /* 0x008fe20000000000 */
[----:B------:R1:W2:Y:S01]  /*a9f0*/  SHFL.IDX PT, R27, R32, R3, 0x1c1f ;  /* 0x001c1f03201b7589 */ /* 0x0002a200000e0000 */
[----:B------:R-:W-:Y:S02]  /*aa00*/  SEL R53, R9, R6, P0 ;  /* 0x0000000609357207 */ /* 0x000fe40000000000 */
[----:B------:R-:W-:Y:S01]  /*aa10*/  F2FP.BF16.F32.PACK_AB R5, R41, R40 ;  /* 0x000000282905723e */ /* 0x000fe200000010ff */
[----:B------:R3:W3:Y:S01]  /*aa20*/  SHFL.IDX PT, R63, R20, R3, 0x1c1f ;  /* 0x001c1f03143f7589 */ /* 0x0006e200000e0000 */
[----:B----4-:R-:W-:Y:S02]  /*aa30*/  SEL R33, R14, R25, P0 ;  /* 0x000000190e217207 */ /* 0x010fe40000000000 */
[----:B------:R-:W-:Y:S02]  /*aa40*/  F2FP.BF16.F32.PACK_AB R6, R47, R46 ;  /* 0x0000002e2f06723e */ /* 0x000fe400000010ff */
[----:B------:R-:W-:-:S02]  /*aa50*/  F2FP.BF16.F32.PACK_AB R7, R39, R38 ;  /* 0x000000262707723e */ /* 0x000fc400000010ff */
[----:B-1----:R-:W-:Y:S02]  /*aa60*/  SEL R32, R28, R29, P0 ;  /* 0x0000001d1c207207 */ /* 0x002fe40000000000 */
[----:B------:R-:W-:Y:S01]  /*aa70*/  SEL R28, R29, R28, P0 ;  /* 0x0000001c1d1c7207 */ /* 0x000fe20000000000 */
[----:B------:R-:W-:Y:S01]  /*aa80*/  STSM.16.M88.4 [R67], R4 ;  /* 0x0000000443007844 */ /* 0x000fe20000000200 */
[----:B------:R-:W-:Y:S02]  /*aa90*/  SEL R29, R25, R14, P0 ;  /* 0x0000000e191d7207 */ /* 0x000fe40000000000 */
[----:B0-----:R-:W-:Y:S02]  /*aaa0*/  SEL R59, R8, R13, P0 ;  /* 0x0000000d083b7207 */ /* 0x001fe40000000000 */
[----:B------:R-:W-:Y:S02]  /*aab0*/  SEL R61, R13, R8, P0 ;  /* 0x000000080d3d7207 */ /* 0x000fe40000000000 */
[----:B------:R-:W-:-:S02]  /*aac0*/  F2FP.BF16.F32.PACK_AB R8, R51, R50 ;  /* 0x000000323308723e */ /* 0x000fc400000010ff */
[----:B------:R-:W-:Y:S02]  /*aad0*/  F2FP.BF16.F32.PACK_AB R9, R37, R36 ;  /* 0x000000242509723e */ /* 0x000fe400000010ff */
[----:B--2---:R-:W-:Y:S02]  /*aae0*/  SEL R21, R24, R27, P0 ;  /* 0x0000001b18157207 */ /* 0x004fe40000000000 */
[----:B---3--:R-:W-:Y:S02]  /*aaf0*/  SEL R3, R27, R24, P0 ;  /* 0x000000181b037207 */ /* 0x008fe40000000000 */
[----:B------:R-:W-:Y:S02]  /*ab00*/  SEL R20, R26, R63, P0 ;  /* 0x0000003f1a147207 */ /* 0x000fe40000000000 */
[----:B------:R-:W-:Y:S01]  /*ab10*/  SEL R2, R63, R26, P0 ;  /* 0x0000001a3f027207 */ /* 0x000fe20000000000 */
[----:B------:R-:W-:Y:S01]  /*ab20*/  IMAD.U32 R63, RZ, RZ, UR9 ;  /* 0x00000009ff3f7e24 */ /* 0x000fe2000f8e00ff */
[----:B------:R-:W-:Y:S01]  /*ab30*/  F2FP.BF16.F32.PACK_AB R10, R55, R54 ;  /* 0x00000036370a723e */ /* 0x000fe200000010ff */
[----:B------:R-:W-:Y:S01]  /*ab40*/  ULDC.64 UR8, c[0x0][0xc08] ;  /* 0x0003020000087ab9 */ /* 0x000fe20000000a00 */
[----:B------:R-:W-:-:S02]  /*ab50*/  F2FP.BF16.F32.PACK_AB R11, R35, R34 ;  /* 0x00000022230b723e */ /* 0x000fc400000010ff */
[----:B------:R-:W-:Y:S02]  /*ab60*/  F2FP.BF16.F32.PACK_AB R12, R49, R48 ;  /* 0x00000030310c723e */ /* 0x000fe400000010ff */
        /* <DEDUP_REMOVED lines=12> */
[----:B------:R-:W-:-:S07]  /*ac30*/  ISETP.NE.AND.EX P0, PT, RZ, UR11, PT, P0 ;  /* 0x0000000bff007c0c */ /* 0x000fce000bf05300 */
[----:B0-----:R-:W0:Y:S06]  /*ac40*/  LDC R65, c[0x0][0xbe8] ;  /* 0x0002fa00ff417b82 */ /* 0x001e2c0000000800 */
[----:B------:R-:W2:Y:S01]  /*ac50*/  @P0 LDG.E R64, desc[UR54][R62.64] ;  /* 0x000000363e400981 */ /* 0x000ea2000c1e1900 */
[----:B------:R-:W-:Y:S01]  /*ac60*/  UISETP.NE.U32.AND UP0, UPT, UR8, URZ, UPT ;  /* 0x0000003f0800728c */ /* 0x000fe2000bf05070 */
[----:B------:R-:W-:-:S03]  /*ac70*/  ULDC UR4, c[0x0][0xa88] ;  /* 0x0002a20000047ab9 */ /* 0x000fc60000000800 */
[----:B------:R-:W-:Y:S01]  /*ac80*/  UISETP.NE.AND.EX UP0, UPT, UR9, URZ, UPT, UP0 ;  /* 0x0000003f0900728c */ /* 0x000fe2000bf05300 */
[----:B------:R-:W-:Y:S01]  /*ac90*/  IMAD.U32 R30, RZ, RZ, UR4 ;  /* 0x00000004ff1e7e24 */ /* 0x000fe2000f8e00ff */
[----:B------:R-:W-:-:S04]  /*aca0*/  UMOV UR16, 0x9b8 ;  /* 0x000009b800107882 */ /* 0x000fc80000000000 */
[----:B------:R-:W-:Y:S02]  /*acb0*/  PLOP3.LUT P4, PT, PT, PT, UP0, 0x80, 0x0 ;  /* 0x000000000000781c */ /* 0x000fe40003f8f008 */
[----:B0-----:R-:W-:-:S03]  /*acc0*/  ISETP.NE.AND P1, PT, R65, 0x1, PT ;  /* 0x000000014100780c */ /* 0x001fc60003f25270 */
[----:B------:R-:W-:-:S04]  /*acd0*/  @UP0 ULEA UR8, UP1, UR36, UR8, 0x2 ;  /* 0x0000000824080291 */ /* 0x000fc8000f82103f */
[----:B------:R-:W-:-:S06]  /*ace0*/  @UP0 ULEA.HI.X UR9, UR36, UR9, UR37, 0x2, UP1 ;  /* 0x0000000924090291 */ /* 0x000fcc00088f1425 */
[----:B------:R-:W0:Y:S01]  /*acf0*/  @P1 LDC R6, c[0x0][0xbec] ;  /* 0x0002fb00ff061b82 */ /* 0x000e220000000800 */
[----:B------:R-:W-:Y:S01]  /*ad00*/  UISETP.GT.AND UP1, UPT, UR46, 0x1, UPT ;  /* 0x000000012e00788c */ /* 0x000fe2000bf24270 */
[----:B------:R-:W-:-:S06]  /*ad10*/  IMAD.U32 R4, RZ, RZ, UR8 ;  /* 0x00000008ff047e24 */ /* 0x000fcc000f8e00ff */
[----:B------:R-:W1:Y:S01]  /*ad20*/  @P1 LDC R9, c[0x0][0xbf0] ;  /* 0x0002fc00ff091b82 */ /* 0x000e620000000800 */
[----:B------:R-:W-:Y:S01]  /*ad30*/  USEL UR16, UR16, 0x978, UP1 ;  /* 0x0000097810107887 */ /* 0x000fe20008800000 */
[----:B------:R-:W-:Y:S01]  /*ad40*/  IMAD.U32 R5, RZ, RZ, UR9 ;  /* 0x00000009ff057e24 */ /* 0x000fe2000f8e00ff */
[----:B------:R-:W-:Y:S01]  /*ad50*/  UISETP.NE.U32.AND UP0, UPT, UR10, URZ, UPT ;  /* 0x0000003f0a00728c */ /* 0x000fe2000bf05070 */
[----:B------:R-:W-:Y:S01]  /*ad60*/  VIADD R11, R17, UR40 ;  /* 0x00000028110b7c36 */ /* 0x000fe20008000000 */
        /* <DEDUP_REMOVED lines=50> */
.L_x_12762:
        /* <DEDUP_REMOVED lines=50> */
[----:B------:R-:W-:Y:S02]  /*b3b0*/  IMAD.X R25, RZ, RZ, R43, P0 ;  /* 0x000000ffff197224 */ /* 0x000fe400000e062b */
[----:B------:R-:W-:-:S04]  /*b3c0*/  SHF.R.U64 R2, R2, 0x3, RZ ;  /* 0x0000000302027819 */ /* 0x000fc800000012ff */
[----:B------:R-:W-:Y:S02]  /*b3d0*/  LOP3.LUT R24, R2, R3, RZ, 0x3c, !PT ;  /* 0x0000000302187212 */ /* 0x000fe400078e3cff */
[----:B------:R-:W0:Y:S01]  /*b3e0*/  @P1 LDC R3, c[0x0][0xbf0] ;  /* 0x0002fc00ff031b82 */ /* 0x000e220000000800 */
[----:B------:R-:W-:Y:S02]  /*b3f0*/  UIMAD.WIDE.U32 UR8, UR4, UR10, URZ ;  /* 0x0000000a040872a5 */ /* 0x000fe4000f8e003f */
[----:B------:R-:W-:Y:S01]  /*b400*/  UIMAD UR7, UR4, UR11, UR7 ;  /* 0x0000000b040772a4 */ /* 0x000fe2000f8e0207 */
[----:B------:R-:W-:Y:S01]  /*b410*/  IMAD R2, R18, 0x30, R62 ;  /* 0x0000003012027824 */ /* 0x000fe200078e023e */
[----:B------:R-:W5:Y:S01]  /*b420*/  LD.E.128 R24, desc[UR54][R24.64] ;  /* 0x0000003618187980 */ /* 0x000f62000c101d00 */
[----:B------:R-:W-:Y:S01]  /*b430*/  ULDC.64 UR10, c[0x0][0xae8] ;  /* 0x0002ba00000a7ab9 */ /* 0x000fe20000000a00 */
[----:B------:R-:W-:Y:S01]  /*b440*/  UIADD3 UR9, UR9, UR7, URZ ;  /* 0x0000000709097290 */ /* 0x000fe2000fffe03f */
[----:B------:R-:W-:Y:S01]  /*b450*/  VIADD R29, R2, UR40 ;  /* 0x00000028021d7c36 */ /* 0x000fe20008000000 */
[----:B------:R-:W-:Y:S01]  /*b460*/  USHF.R.S32.HI UR4, URZ, 0x1f, UR36 ;  /* 0x0000001f3f047899 */ /* 0x000fe20008011424 */
[----:B------:R-:W-:Y:S01]  /*b470*/  @!PT LDS RZ, [RZ] ;  /* 0x00000000fffff984 */ /* 0x000fe20000000800 */
[----:B------:R-:W-:Y:S01]  /*b480*/  @!PT LDS RZ, [RZ] ;  /* 0x00000000fffff984 */ /* 0x000fe20000000800 */
[----:B------:R-:W-:Y:S01]  /*b490*/  @!PT LDS RZ, [RZ] ;  /* 0x00000000fffff984 */ /* 0x000fe20000000800 */
[----:B------:R-:W-:Y:S01]  /*b4a0*/  @!PT LDS RZ, [RZ] ;  /* 0x00000000fffff984 */ /* 0x000fe20000000800 */
[----:B------:R1:W-:Y:S06]  /*b4b0*/  MEMBAR.ALL.CTA ;  /* 0x0000000000007992 */ /* 0x0003ec0000008000 */
[----:B-1----:R-:W1:Y:S01]  /*b4c0*/  FENCE.VIEW.ASYNC.S ;  /* 0x00000000000073c6 */ /* 0x002e620000000000 */
[----:B------:R-:W-:Y:S01]  /*b4d0*/  UIMAD.WIDE.U32 UR8, UR39, UR10, UR8 ;  /* 0x0000000a270872a5 */ /* 0x000fe2000f8e0008 */
[----:B------:R-:W-:-:S03]  /*b4e0*/  @P1 IMAD.HI.U32 R2, R29, R20, RZ ;  /* 0x000000141d021227 */ /* 0x000fc600078e00ff */
[----:B------:R-:W-:Y:S01]  /*b4f0*/  UIMAD UR9, UR39, UR11, UR9 ;  /* 0x0000000b270972a4 */ /* 0x000fe2000f8e0209 */
[----:B------:R-:W-:Y:S02]  /*b500*/  IMAD.MOV.U32 R21, RZ, RZ, R29 ;  /* 0x000000ffff157224 */ /* 0x000fe400078e001d */
[----:B------:R-:W-:Y:S01]  /*b510*/  ULDC.64 UR10, c[0x0][0xaf0] ;  /* 0x0002bc00000a7ab9 */ /* 0x000fe20000000a00 */
[----:B------:R-:W-:Y:S01]  /*b520*/  VIADD R0, R0, 0x13220 ;  /* 0x0001322000007836 */ /* 0x000fe20000000000 */
[----:B------:R-:W-:-:S04]  /*b530*/  UIMAD UR4, UR4, UR10, URZ ;  /* 0x0000000a040472a4 */ /* 0x000fc8000f8e023f */
[----:B------:R-:W-:Y:S01]  /*b540*/  UIMAD UR4, UR36, UR11, UR4 ;  /* 0x0000000b240472a4 */ /* 0x000fe2000f8e0204 */
[----:B0-----:R-:W-:Y:S01]  /*b550*/  @P1 SHF.R.U32.HI R21, RZ, R3, R2 ;  /* 0x00000003ff151219 */ /* 0x001fe20000011602 */
[----:B------:R-:W-:Y:S01]  /*b560*/  UIMAD.WIDE.U32 UR36, UR36, UR10, UR8 ;  /* 0x0000000a242472a5 */ /* 0x000fe2000f8e0008 */
[----:B------:R-:W-:Y:S02]  /*b570*/  PRMT R0, RZ, 0x654, R0 ;  /* 0x00000654ff007816 */ /* 0x000fe40000000000 */
[--C-:B------:R-:W-:Y:S01]  /*b580*/  SHF.R.S32.HI R20, RZ, 0x1f, R21.reuse ;  /* 0x0000001fff147819 */ /* 0x100fe20000011415 */
[----:B------:R-:W-:Y:S01]  /*b590*/  UIADD3 UR4, UR37, UR4, URZ ;  /* 0x0000000425047290 */ /* 0x000fe2000fffe03f */
[----:B------:R-:W-:Y:S01]  /*b5a0*/  IMAD.MOV R28, RZ, RZ, -R21 ;  /* 0x000000ffff1c7224 */ /* 0x000fe200078e0a15 */
[----:B------:R-:W-:Y:S01]  /*b5b0*/  ULDC.64 UR8, c[0x0][0xae0] ;  /* 0x0002b80000087ab9 */ /* 0x000fe20000000a00 */
[----:B------:R-:W-:Y:S01]  /*b5c0*/  IMAD.U32 R3, RZ, RZ, UR37 ;  /* 0x00000025ff037e24 */ /* 0x000fe2000f8e00ff */
[----:B-1----:R0:W-:Y:S01]  /*b5d0*/  SYNCS.ARRIVE.TRANS64.RED.A1T0 RZ, [R0+URZ], RZ ;  /* 0x000000ff00ff79a7 */ /* 0x0021e2000810043f */
[----:B------:R-:W-:-:S02]  /*b5e0*/  IMAD R20, R20, UR8, RZ ;  /* 0x0000000814147c24 */ /* 0x000fc4000f8e02ff */
[----:B------:R-:W-:Y:S02]  /*b5f0*/  IMAD R29, R65, R28, R29 ;  /* 0x0000001c411d7224 */ /* 0x000fe400078e021d */
[----:B------:R-:W-:Y:S02]  /*b600*/  IMAD.U32 R2, RZ, RZ, UR36 ;  /* 0x00000024ff027e24 */ /* 0x000fe4000f8e00ff */
[----:B------:R-:W-:Y:S01]  /*b610*/  IMAD.U32 R3, RZ, RZ, UR4 ;  /* 0x00000004ff037e24 */ /* 0x000fe2000f8e00ff */
[----:B------:R-:W-:Y:S01]  /*b620*/  ULDC UR4, c[0x0][0xac8] ;  /* 0x0002b20000047ab9 */ /* 0x000fe20000000800 */
        /* <DEDUP_REMOVED lines=9> */
[----:B------:R-:W-:Y:S01]  /*b6c0*/  VIADD R33, R62, UR40 ;  /* 0x000000283e217c36 */ /* 0x000fe20008000000 */
        /* <DEDUP_REMOVED lines=34> */
.L_x_12763:
        /* <DEDUP_REMOVED lines=15> */
[----:B------:R-:W-:Y:S01]  /*b9e0*/  BSSY B1, `(.L_x_12765) ;  /* 0x0000051000017945 */ /* 0x000fe20003800000 */
        /* <DEDUP_REMOVED lines=14> */
[----:B------:R-:W-:Y:S01]  /*bad0*/  VIADD R64, R16, 0x8 ;  /* 0x0000000810407836 */ /* 0x000fe20000000000 */
[----:B------:R-:W-:Y:S01]  /*bae0*/  SHF.R.S32.HI R66, RZ, 0x1f, R66 ;  /* 0x0000001fff427819 */ /* 0x000fe20000011442 */
[----:B------:R-:W-:Y:S01]  /*baf0*/  ULDC.64 UR10, c[0x0][0xb48] ;  /* 0x0002d200000a7ab9 */ /* 0x000fe20000000a00 */
[----:B------:R-:W-:Y:S01]  /*bb00*/  UIADD3 UR9, UR37, UR4, URZ ;  /* 0x0000000425097290 */ /* 0x000fe2000fffe03f */
[----:B-1----:R-:W-:-:S02]  /*bb10*/  @P1 SHF.R.U32.HI R7, RZ, R5, R4 ;  /* 0x00000005ff071219 */ /* 0x002fc40000011604 */
[----:B------:R-:W-:Y:S02]  /*bb20*/  UMOV UR8, UR36 ;  /* 0x0000002400087c82 */ /* 0x000fe40008000000 */
[----:B------:R-:W-:Y:S01]  /*bb30*/  UIMAD.WIDE.U32 UR8, UR41, UR10, UR8 ;  /* 0x0000000a290872a5 */ /* 0x000fe2000f8e0008 */
[--C-:B------:R-:W-:Y:S01]  /*bb40*/  IMAD.MOV R6, RZ, RZ, -R7.reuse ;  /* 0x000000ffff067224 */ /* 0x100fe200078e0a07 */
[----:B------:R-:W-:Y:S02]  /*bb50*/  SHF.R.S32.HI R4, RZ, 0x1f, R7 ;  /* 0x0000001fff047819 */ /* 0x000fe40000011407 */
[----:B------:R-:W-:Y:S01]  /*bb60*/  UIMAD UR41, UR41, UR11, UR9 ;  /* 0x0000000b292972a4 */ /* 0x000fe2000f8e0209 */
[----:B------:R-:W-:Y:S02]  /*bb70*/  IMAD R9, R65, R6, R11 ;  /* 0x0000000641097224 */ /* 0x000fe400078e020b */
[----:B------:R-:W-:Y:S01]  /*bb80*/  ULDC.64 UR10, c[0x0][0xb30] ;  /* 0x0002cc00000a7ab9 */ /* 0x000fe20000000a00 */
[----:B------:R-:W-:-:S02]  /*bb90*/  IMAD.U32 R5, RZ, RZ, UR9 ;  /* 0x00000009ff057e24 */ /* 0x000fc4000f8e00ff */
        /* <DEDUP_REMOVED lines=41> */
[----:B0-----:R-:W-:Y:S01]  /*be30*/  @!P3 LEA R4, P6, R157, R6, 0x2 ;  /* 0x000000069d04b211 */ /* 0x001fe200078c10ff */
        /* <DEDUP_REMOVED lines=11> */
.L_x_12766:
[----:B------:R-:W-:Y:S05]  /*bef0*/  BSYNC B1 ;  /* 0x0000000000017941 */ /* 0x000fea0003800000 */
.L_x_12765:
[----:B------:R-:W-:Y:S01]  /*bf00*/  ISETP.GE.AND P0, PT, R25, R30, PT ;  /* 0x0000001e1900720c */ /* 0x000fe20003f06270 */
[----:B--23--:R2:W3:Y:S04]  /*bf10*/  SHFL.IDX PT, R7, R24, 0x1, 0x1c1f ;  /* 0x003c1f0018077f89 */ /* 0x00c4e800000e0000 */
[----:B0-----:R2:W0:Y:S08]  /*bf20*/  SHFL.IDX PT, R6, R0, 0x1, 0x1c1f ;  /* 0x003c1f0000067f89 */ /* 0x00143000000e0000 */
[----:B--2---:R-:W-:Y:S05]  /*bf30*/  @P0 BRA `(.L_x_12764) ;  /* 0x0000000c00280947 */ /* 0x004fea0003800000 */
[----:B------:R-:W-:Y:S02]  /*bf40*/  ULDC UR4, c[0x0][0xac8] ;  /* 0x0002b20000047ab9 */ /* 0x000fe40000000800 */
[----:B------:R-:W-:Y:S02]  /*bf50*/  ISETP.GE.AND P1, PT, R16, UR4, PT ;  /* 0x0000000410007c0c */ /* 0x000fe4000bf26270 */
[----:B------:R-:W-:Y:S02]  /*bf60*/  ISETP.GE.AND P4, PT, R64, UR4, PT ;  /* 0x0000000440007c0c */ /* 0x000fe4000bf86270 */
[----:B------:R-:W-:Y:S02]  /*bf70*/  ISETP.GE.AND P5, PT, R62, UR4, PT ;  /* 0x000000043e007c0c */ /* 0x000fe4000bfa6270 */
[----:B------:R-:W-:Y:S02]  /*bf80*/  ISETP.GE.AND P3, PT, R56, UR4, PT ;  /* 0x0000000438007c0c */ /* 0x000fe4000bf66270 */
[----:B------:R-:W-:-:S05]  /*bf90*/  ISETP.GE.AND P2, PT, R157, UR4, PT ;  /* 0x000000049d007c0c */ /* 0x000fca000bf46270 */
[----:B0--3--:R-:W-:Y:S02]  /*bfa0*/  @!P1 IMAD.WIDE R4, R16, 0x4, R6 ;  /* 0x0000000410049825 */ /* 0x009fe400078e0206 */
[-C--:B------:R-:W-:Y:S02]  /*bfb0*/  @!P4 LEA R8, P0, R64, R6.reuse, 0x2 ;  /* 0x000000064008c211 */ /* 0x080fe400078010ff */
        /* <DEDUP_REMOVED lines=12> */
[-C--:B0-----:R-:W-:Y:S01]  /*c080*/  @!P1 LEA R4, P5, R156, R6.reuse, 0x2 ;  /* 0x000000069c049211 */ /* 0x081fe200078a10ff */
[----:B------:R2:W-:Y:S01]  /*c090*/  @!P3 ST.E.64 desc[UR54][R12.64], R34 ;  /* 0x000000220c00b985 */ /* 0x0005e2000c101b36 */
[----:B-1----:R-:W-:-:S02]  /*c0a0*/  @!P0 LEA R24, P6, R23, R6, 0x2 ;  /* 0x0000000617188211 */ /* 0x002fc400078c10ff */
        /* <DEDUP_REMOVED lines=11> */
.L_x_12761:
        /* <DEDUP_REMOVED lines=31> */
.L_x_12767:
        /* <DEDUP_REMOVED lines=56> */
.L_x_12769:
[----:B------:R-:W-:Y:S05]  /*c6d0*/  BSYNC B1 ;  /* 0x0000000000017941 */ /* 0x000fea0003800000 */
.L_x_12768:
[----:B------:R-:W-:-:S06]  /*c6e0*/  UISETP.GT.AND UP0, UPT, UR46, 0x1, UPT ;  /* 0x000000012e00788c */ /* 0x000fcc000bf04270 */
[----:B------:R-:W-:-:S13]  /*c6f0*/  PLOP3.LUT P0, PT, PT, PT, UP0, 0x80, 0x0 ;  /* 0x000000000000781c */ /* 0x000fda0003f0f008 */
[----:B------:R-:W-:Y:S05]  /*c700*/  @P0 BRA `(.L_x_12764) ;  /* 0x0000000400340947 */ /* 0x000fea0003800000 */
[----:B------:R-:W1:Y:S01]  /*c710*/  LDC R11, c[0x0][0xbe8] ;  /* 0x0002fa00ff0b7b82 */ /* 0x000e620000000800 */
[----:B------:R-:W-:Y:S01]  /*c720*/  SHF.R.S32.HI R6, RZ, 0x1f, R8 ;  /* 0x0000001fff067819 */ /* 0x000fe20000011408 */
[----:B------:R-:W-:Y:S01]  /*c730*/  ULDC.64 UR10, c[0x0][0xaa0] ;  /* 0x0002a800000a7ab9 */ /* 0x000fe20000000a00 */
[----:B------:R-:W-:Y:S01]  /*c740*/  SHF.R.S32.HI R13, RZ, 0x1f, R19 ;  /* 0x0000001fff0d7819 */ /* 0x000fe20000011413 */
[----:B------:R-:W-:Y:S01]  /*c750*/  UIMAD UR7, UR16, UR10, URZ ;  /* 0x0000000a100772a4 */ /* 0x000fe2000f8e023f */
[----:B------:R-:W-:Y:S01]  /*c760*/  LEA.HI R6, R6, R8, RZ, 0x3 ;  /* 0x0000000806067211 */ /* 0x000fe200078f18ff */
[----:B------:R-:W-:Y:S02]  /*c770*/  UIMAD.WIDE.U32 UR8, UR4, UR10, URZ ;  /* 0x0000000a040872a5 */ /* 0x000fe4000f8e003f */
[----:B------:R-:W-:Y:S01]  /*c780*/  UIMAD UR7, UR4, UR11, UR7 ;  /* 0x0000000b040772a4 */ /* 0x000fe2000f8e0207 */
[----:B------:R-:W-:Y:S02]  /*c790*/  SHF.R.S32.HI R6, RZ, 0x3, R6 ;  /* 0x00000003ff067819 */ /* 0x000fe40000011406 */
[----:B------:R-:W-:Y:S01]  /*c7a0*/  ULDC.64 UR10, c[0x0][0xae8] ;  /* 0x0002ba00000a7ab9 */ /* 0x000fe20000000a00 */
[----:B------:R-:W-:-:S02]  /*c7b0*/  UIADD3 UR9, UR9, UR7, URZ ;  /* 0x0000000709097290 */ /* 0x000fc4000fffe03f */
[----:B------:R-:W-:Y:S02]  /*c7c0*/  IMAD R2, R18, 0x30, R6 ;  /* 0x0000003012027824 */ /* 0x000fe400078e0206 */
[----:B------:R-:W-:Y:S01]  /*c7d0*/  UIMAD.WIDE.U32 UR8, UR39, UR10, UR8 ;  /* 0x0000000a270872a5 */ /* 0x000fe2000f8e0008 */
[----:B------:R-:W-:Y:S02]  /*c7e0*/  VIADD R30, R6, UR40 ;  /* 0x00000028061e7c36 */ /* 0x000fe40008000000 */
[----:B0-----:R-:W-:Y:S01]  /*c7f0*/  VIADD R4, R2, UR40 ;  /* 0x0000002802047c36 */ /* 0x001fe20008000000 */
        /* <DEDUP_REMOVED lines=62> */
.L_x_12764:
[----:B------:R-:W-:Y:S05]  /*cbe0*/  BSYNC B0 ;  /* 0x0000000000007941 */ /* 0x000fea0003800000 */
.L_x_12760:
[----:B------:R-:W-:Y:S02]  /*cbf0*/  ULDC UR4, c[0x0][0xc3c] ;  /* 0x00030f0000047ab9 */ /* 0x000fe40000000800 */
[----:B------:R-:W-:-:S13]  /*cc00*/  ISETP.GE.AND P0, PT, R31, UR4, PT ;  /* 0x000000041f007c0c */ /* 0x000fda000bf06270 */
[----:B------:R-:W-:Y:S05]  /*cc10*/  @!P0 BRA `(.L_x_12770) ;  /* 0xffffff4000a88947 */ /* 0x000fea000383ffff */
[----:B------:R-:W-:Y:S05]  /*cc20*/  EXIT ;  /* 0x000000000000794d */ /* 0x000fea0003800000 */
.L_x_12720:
        /* <DEDUP_REMOVED lines=13> */
[----:B------:R-:W1:Y:S02]  /*cd00*/  LDS.128 R24, [UR4+0x132d0] ;  /* 0x0132d004ff187984 */ /* 0x000e640008000c00 */
[----:B-1----:R-:W-:Y:S01]  /*cd10*/  R2UR UR43, R27 ;  /* 0x000000001b2b72ca */ /* 0x002fe200000e0000 */
[----:B------:R-:W-:Y:S06]  /*cd20*/  BAR.ARV 0x4, 0x200 ;  /* 0x0108000000007b1d */ /* 0x000fec0000002000 */
[----:B------:R-:W-:Y:S08]  /*cd30*/  BRA `(.L_x_12772) ;  /* 0x0000000c00b87947 */ /* 0x000ff00003800000 */
.L_x_12771:
        /* <DEDUP_REMOVED lines=44> */
.L_x_12775:
        /* <DEDUP_REMOVED lines=39> */
.L_x_12773:
        /* <DEDUP_REMOVED lines=17> */
.L_x_12776:
        /* <DEDUP_REMOVED lines=61> */
.L_x_12777:
        /* <DEDUP_REMOVED lines=64> */
.L_x_12778:
[----:B------:R-:W-:-:S05]  /*db50*/  LOP3.LUT R25, RZ, R2, RZ, 0x33, !PT ;  /* 0x00000002ff197212 */ /* 0x000fca00078e33ff */
[----:B------:R-:W-:Y:S01]  /*db60*/  IMAD.IADD R25, R6, 0x1, R25 ;  /* 0x0000000106197824 */ /* 0x000fe200078e0219 */
[----:B------:R-:W-:Y:S06]  /*db70*/  BRA `(.L_x_12779) ;  /* 0x00000000000c7947 */ /* 0x000fec0003800000 */
.L_x_12774:
[----:B------:R-:W-:Y:S02]  /*db80*/  IMAD.MOV.U32 R24, RZ, RZ, R9 ;  /* 0x000000ffff187224 */ /* 0x000fe400078e0009 */
[----:B------:R-:W-:Y:S02]  /*db90*/  IMAD.MOV.U32 R25, RZ, RZ, RZ ;  /* 0x000000ffff197224 */ /* 0x000fe400078e00ff */
[----:B------:R-:W-:-:S07]  /*dba0*/  IMAD.MOV.U32 R26, RZ, RZ, RZ ;  /* 0x000000ffff1a7224 */ /* 0x000fce00078e00ff */
.L_x_12779:
[----:B------:R-:W-:Y:S01]  /*dbb0*/  ISETP.NE.AND P0, PT, R0, RZ, PT ;  /* 0x000000ff0000720c */ /* 0x000fe20003f05270 */
[----:B------:R-:W-:-:S12]  /*dbc0*/  IMAD.U32 R27, RZ, RZ, UR43 ;  /* 0x0000002bff1b7e24 */ /* 0x000fd8000f8e00ff */
[----:B------:R-:W0:Y:S01]  /*dbd0*/  @!P0 S2R R3, SR_CgaCtaId ;  /* 0x0000000000038919 */ /* 0x000e220000008800 */
[----:B------:R-:W-:-:S04]  /*dbe0*/  @!P0 MOV R0, 0x400 ;  /* 0x0000040000008802 */ /* 0x000fc80000000f00 */
[----:B0-----:R-:W-:-:S05]  /*dbf0*/  @!P0 LEA R0, R3, R0, 0x18 ;  /* 0x0000000003008211 */ /* 0x001fca00078ec0ff */
[----:B------:R1:W-:Y:S01]  /*dc00*/  @!P0 STS.128 [R0+0x132d0], R24 ;  /* 0x0132d01800008388 */ /* 0x0003e20000000c00 */
[----:B------:R-:W-:Y:S06]  /*dc10*/  BAR.ARV 0x5, 0x200 ;  /* 0x0148000000007b1d */ /* 0x000fec0000002000 */
.L_x_12772:
[----:B------:R-:W-:Y:S01]  /*dc20*/  ULDC UR4, c[0x0][0xc3c] ;  /* 0x00030f0000047ab9 */ /* 0x000fe20000000800 */
[----:B------:R2:W-:Y:S01]  /*dc30*/  STL [R1+0xc], RZ ;  /* 0x00000cff01007387 */ /* 0x0005e20000100800 */
[----:B------:R-:W-:Y:S01]  /*dc40*/  UISETP.GE.AND UP0, UPT, UR43, UR4, UPT ;  /* 0x000000042b00728c */ /* 0x000fe2000bf06270 */
[----:B------:R-:W-:Y:S02]  /*dc50*/  IMAD.MOV.U32 R19, RZ, RZ, 0x1 ;  /* 0x00000001ff137424 */ /* 0x000fe400078e00ff */
[----:B------:R-:W-:-:S03]  /*dc60*/  IMAD.MOV.U32 R18, RZ, RZ, RZ ;  /* 0x000000ffff127224 */ /* 0x000fc600078e00ff */
[----:B------:R-:W-:-:S13]  /*dc70*/  PLOP3.LUT P0, PT, PT, PT, UP0, 0x80, 0x0 ;  /* 0x000000000000781c */ /* 0x000fda0003f0f008 */
[----:B--2---:R-:W-:Y:S05]  /*dc80*/  @P0 BRA `(.L_x_12780) ;  /* 0x0000004400280947 */ /* 0x004fea0003800000 */
[----:B------:R-:W2:Y:S01]  /*dc90*/  S2R R11, SR_TID.X ;  /* 0x00000000000b7919 */ /* 0x000ea20000002100 */
[----:B------:R-:W3:Y:S01]  /*dca0*/  S2UR UR5, SR_CgaCtaId ;  /* 0x00000000000579c3 */ /* 0x000ee20000008800 */
        /* <DEDUP_REMOVED lines=8> */
[----:B---3--:R-:W-:-:S06]  /*dd30*/  ULEA UR4, UR5, UR4, 0x18 ;  /* 0x0000000405047291 */ /* 0x008fcc000f8ec03f */
[----:B------:R-:W-:Y:S01]  /*dd40*/  IMAD.U32 R16, RZ, RZ, UR4 ;  /* 0x00000004ff107e24 */ /* 0x000fe2000f8e00ff */
[C---:B--2---:R-:W-:Y:S01]  /*dd50*/  LOP3.LUT R10, R11.reuse, 0x7f, RZ, 0xc0, !PT ;  /* 0x0000007f0b0a7812 */ /* 0x044fe200078ec0ff */
[C---:B------:R-:W-:Y:S01]  /*dd60*/  IMAD.SHL.U32 R29, R11.reuse, 0x40, RZ ;  /* 0x000000400b1d7824 */ /* 0x040fe200078e00ff */
[----:B------:R-:W-:Y:S01]  /*dd70*/  SHF.R.U32.HI R3, RZ, 0x1, R11 ;  /* 0x00000001ff037819 */ /* 0x000fe2000001160b */
[----:B------:R-:W-:Y:S02]  /*dd80*/  IMAD.SHL.U32 R2, R11, 0x10, RZ ;  /* 0x000000100b027824 */ /* 0x000fe400078e00ff */
[----:B------:R-:W-:Y:S01]  /*dd90*/  IMAD.SHL.U32 R6, R10, 0x10, RZ ;  /* 0x000000100a067824 */ /* 0x000fe200078e00ff */
[----:B------:R-:W-:Y:S01]  /*dda0*/  LOP3.LUT R4, R29, 0x180, RZ, 0xc0, !PT ;  /* 0x000001801d047812 */ /* 0x000fe200078ec0ff */
[C---:B------:R-:W-:Y:S01]  /*ddb0*/  IMAD.SHL.U32 R8, R11.reuse, 0x2, RZ ;  /* 0x000000020b087824 */ /* 0x040fe200078e00ff */
[----:B------:R-:W-:Y:S01]  /*ddc0*/  LOP3.LUT R5, R2, 0x1b0, RZ, 0xc0, !PT ;  /* 0x000001b002057812 */ /* 0x000fe200078ec0ff */
[----:B01----:R-:W-:Y:S01]  /*ddd0*/  IMAD.SHL.U32 R0, R11, 0x20, RZ ;  /* 0x000000200b007824 */ /* 0x003fe200078e00ff */
        /* <DEDUP_REMOVED lines=19> */
.L_x_12848:
[----:B------:R-:W-:Y:S01]  /*df10*/  ULDC.64 UR4, c[0x0][0xc88] ;  /* 0x0003220000047ab9 */ /* 0x000fe20000000a00 */
[----:B------:R-:W-:Y:S01]  /*df20*/  ULDC.64 UR6, c[0x0][0xa08] ;  /* 0x0002820000067ab9 */ /* 0x000fe20000000a00 */
[----:B------:R-:W-:-:S06]  /*df30*/  UIMAD.WIDE UR4, UR43, 0x4, UR4 ;  /* 0x000000042b0478a5 */ /* 0x000fcc000f8e0204 */
[----:B------:R-:W-:Y:S02]  /*df40*/  IMAD.U32 R2, RZ, RZ, UR4 ;  /* 0x00000004ff027e24 */ /* 0x000fe4000f8e00ff */
[----:B0-----:R-:W-:Y:S01]  /*df50*/  IMAD.U32 R3, RZ, RZ, UR5 ;  /* 0x00000005ff037e24 */ /* 0x001fe2000f8e00ff */
[----:B------:R-:W-:-:S04]  /*df60*/  ULDC.64 UR4, c[0x0][0xa28] ;  /* 0x00028a0000047ab9 */ /* 0x000fc80000000a00 */
[----:B--2---:R-:W2:Y:S01]  /*df70*/  LDG.E R2, desc[UR54][R2.64] ;  /* 0x0000003602027981 */ /* 0x004ea2000c1e1900 */
[----:B------:R-:W-:-:S04]  /*df80*/  UISETP.NE.U32.AND UP0, UPT, UR4, URZ, UPT ;  /* 0x0000003f0400728c */ /* 0x000fc8000bf05070 */
[----:B------:R-:W-:-:S06]  /*df90*/  UISETP.NE.AND.EX UP0, UPT, UR5, URZ, UPT, UP0 ;  /* 0x0000003f0500728c */ /* 0x000fcc000bf05300 */
[----:B------:R-:W-:Y:S01]  /*dfa0*/  PLOP3.LUT P2, PT, PT, PT, UP0, 0x80, 0x0 ;  /* 0x000000000000781c */ /* 0x000fe20003f4f008 */
[----:B-1----:R-:W0:Y:S01]  /*dfb0*/  LDC R10, c[0x0][0x288] ;  /* 0x0000a200ff0a7b82 */ /* 0x002e220000000800 */
        /* <DEDUP_REMOVED lines=19> */
[----:B-1----:R-:W-:Y:S02]  /*e0f0*/  IMAD.U32 R2, RZ, RZ, UR4 ;  /* 0x00000004ff027e24 */ /* 0x002fe4000f8e00ff */
[----:B------:R-:W-:Y:S01]  /*e100*/  IMAD.U32 R3, RZ, RZ, UR5 ;  /* 0x00000005ff037e24 */ /* 0x000fe2000f8e00ff */
[----:B------:R-:W-:Y:S01]  /*e110*/  ULDC.64 UR4, c[0x0][0xa18] ;  /* 0x0002860000047ab9 */ /* 0x000fe20000000a00 */
[----:B------:R-:W-:Y:S01]  /*e120*/  IMAD.U32 R5, RZ, RZ, UR7 ;  /* 0x00000007ff057e24 */ /* 0x000fe2000f8e00ff */
[----:B------:R-:W-:Y:S02]  /*e130*/  UISETP.NE.U32.AND UP0, UPT, UR4, URZ, UPT ;  /* 0x0000003f0400728c */ /* 0x000fe4000bf05070 */
[----:B------:R-:W5:Y:S02]  /*e140*/  @P1 LDG.E R9, desc[UR54][R2.64] ;  /* 0x0000003602091981 */ /* 0x000f64000c1e1900 */
[----:B------:R-:W-:-:S02]  /*e150*/  UISETP.NE.AND.EX UP0, UPT, UR5, URZ, UPT, UP0 ;  /* 0x0000003f0500728c */ /* 0x000fc4000bf05300 */
[----:B----4-:R-:W5:Y:S04]  /*e160*/  @P0 LDG.E R0, desc[UR54][R4.64] ;  /* 0x0000003604000981 */ /* 0x010f68000c1e1900 */
[----:B------:R-:W-:-:S05]  /*e170*/  PLOP3.LUT P3, PT, PT, PT, UP0, 0x80, 0x0 ;  /* 0x000000000000781c */ /* 0x000fca0003f6f008 */
[----:B------:R-:W-:-:S04]  /*e180*/  @UP0 UIADD3 UR4, UP1, UR47, UR4, URZ ;  /* 0x000000042f040290 */ /* 0x000fc8000ff3e03f */
[----:B------:R-:W-:Y:S02]  /*e190*/  @UP0 UIADD3.X UR5, UR48, UR5, URZ, UP1, !UPT ;  /* 0x0000000530050290 */ /* 0x000fe40008ffe43f */
[----:B------:R-:W-:-:S04]  /*e1a0*/  IMAD.U32 R6, RZ, RZ, UR4 ;  /* 0x00000004ff067e24 */ /* 0x000fc8000f8e00ff */
[----:B------:R-:W-:-:S05]  /*e1b0*/  IMAD.U32 R7, RZ, RZ, UR5 ;  /* 0x00000005ff077e24 */ /* 0x000fca000f8e00ff */
[----:B0--3--:R0:W3:Y:S01]  /*e1c0*/  @P3 LDG.E R10, desc[UR54][R6.64] ;  /* 0x00000036060a3981 */ /* 0x0090e2000c1e1900 */
[----:B------:R-:W-:Y:S01]  /*e1d0*/  UMOV UR4, URZ ;  /* 0x0000003f00047c82 */ /* 0x000fe20008000000 */
[----:B0-----:R-:W0:Y:S01]  /*e1e0*/  LDC.64 R6, c[0x0][0x418] ;  /* 0x00010600ff067b82 */ /* 0x001e220000000a00 */
[----:B--2---:R-:W-:Y:S02]  /*e1f0*/  @P2 R2UR UR4, R8 ;  /* 0x00000000080422ca */ /* 0x004fe400000e0000 */
[----:B0-----:R-:W-:Y:S01]  /*e200*/  ISETP.NE.U32.AND P2, PT, R6, RZ, PT ;  /* 0x000000ff0600720c */ /* 0x001fe20003f45070 */
[----:B---3--:R0:W-:Y:S01]  /*e210*/  STL [R1], R10 ;  /* 0x0000000a01007387 */ /* 0x0081e20000100800 */
[----:B------:R-:W-:Y:S11]  /*e220*/  @P3 BRA `(.L_x_12781) ;  /* 0x0000000000143947 */ /* 0x000ff60003800000 */
[----:B------:R-:W-:Y:S05]  /*e230*/  @!P1 BRA `(.L_x_12781) ;  /* 0x0000000000109947 */ /* 0x000fea0003800000 */
[----:B------:R-:W0:Y:S04]  /*e240*/  LDG.E R11, desc[UR54][R2.64] ;  /* 0x00000036020b7981 */ /* 0x000e28000c1e1900 */
[----:B------:R-:W0:Y:S02]  /*e250*/  LDG.E R6, desc[UR54][R2.64+0x4] ;  /* 0x0000043602067981 */ /* 0x000e24000c1e1900 */
[----:B0-----:R-:W-:-:S05]  /*e260*/  IMAD.IADD R10, R6, 0x1, -R11 ;  /* 0x00000001060a7824 */ /* 0x001fca00078e0a0b */
[----:B------:R1:W-:Y:S02]  /*e270*/  STL [R1], R10 ;  /* 0x0000000a01007387 */ /* 0x0003e40000100800 */
.L_x_12781:
        /* <DEDUP_REMOVED lines=12> */
[C---:B------:R-:W-:Y:S02]  /*e340*/  LOP3.LUT R2, R26.reuse, 0xff000000, RZ, 0xc0, !PT ;  /* 0xff0000001a027812 */ /* 0x040fe400078ec0ff */
        /* <DEDUP_REMOVED lines=14> */
.L_x_12782:
[----:B------:R-:W-:Y:S05]  /*e430*/  @!P0 BRA `(.L_x_12783) ;  /* 0x00000000000c8947 */ /* 0x000fea0003800000 */
[----:B------:R-:W2:Y:S04]  /*e440*/  LDG.E R3, desc[UR54][R4.64] ;  /* 0x0000003604037981 */ /* 0x000ea8000c1e1900 */
[----:B------:R-:W2:Y:S02]  /*e450*/  LDG.E R2, desc[UR54][R4.64+0x4] ;  /* 0x0000043604027981 */ /* 0x000ea4000c1e1900 */
[----:B--2---:R-:W-:-:S07]  /*e460*/  IMAD.IADD R2, R2, 0x1, -R3 ;  /* 0x0000000102027824 */ /* 0x004fce00078e0a03 */
.L_x_12783:
[----:B--2---:R-:W2:Y:S01]  /*e470*/  LDC R3, c[0x0][0x448] ;  /* 0x00011200ff037b82 */ /* 0x004ea20000000800 */
[----:B------:R-:W-:Y:S02]  /*e480*/  LOP3.LUT R23, R0, 0xff, RZ, 0xc0, !PT ;  /* 0x000000ff00177812 */ /* 0x000fe400078ec0ff */
[----:B--2---:R-:W-:Y:S01]  /*e490*/  ISETP.NE.AND P0, PT, R3, 0x1, PT ;  /* 0x000000010300780c */ /* 0x004fe20003f05270 */
[----:B------:R-:W-:-:S04]  /*e4a0*/  IMAD R3, R25, 0xc0, RZ ;  /* 0x000000c019037824 */ /* 0x000fc800078e02ff */
[----:B------:R-:W-:-:S08]  /*e4b0*/  VIADD R3, R3, 0xbf ;  /* 0x000000bf03037836 */ /* 0x000fd00000000000 */
[----:B------:R-:W2:Y:S08]  /*e4c0*/  @P0 LDC R4, c[0x0][0x44c] ;  /* 0x00011300ff040b82 */ /* 0x000eb00000000800 */
[----:B------:R-:W3:Y:S01]  /*e4d0*/  @P0 LDC R5, c[0x0][0x450] ;  /* 0x00011400ff050b82 */ /* 0x000ee20000000800 */
[----:B--2---:R-:W-:-:S05]  /*e4e0*/  @P0 IMAD.HI.U32 R4, R3, R4, RZ ;  /* 0x0000000403040227 */ /* 0x004fca00078e00ff */
[----:B---3--:R-:W-:Y:S01]  /*e4f0*/  @P0 SHF.R.U32.HI R3, RZ, R5, R4 ;  /* 0x00000005ff030219 */ /* 0x008fe20000011604 */
[----:B-----5:R-:W-:-:S04]  /*e500*/  VIADD R4, R2, -UR4 ;  /* 0x8000000402047c36 */ /* 0x020fc80008000000 */
[C---:B------:R-:W-:Y:S01]  /*e510*/  VIADD R2, R4.reuse, 0x9f ;  /* 0x0000009f04027836 */ /* 0x040fe20000000000 */
[----:B------:R-:W-:-:S03]  /*e520*/  IADD3 R4, R4, 0xa0, -R10 ;  /* 0x000000a004047810 */ /* 0x000fc60007ffe80a */
[----:B------:R-:W-:-:S04]  /*e530*/  IMAD.HI R2, R2, 0x66666667, RZ ;  /* 0x6666666702027827 */ /* 0x000fc800078e02ff */
[----:B------:R-:W-:-:S04]  /*e540*/  IMAD.IADD R3, R4, 0x1, R3 ;  /* 0x0000000104037824 */ /* 0x000fc800078e0203 */
[----:B------:R-:W-:Y:S01]  /*e550*/  IMAD.HI R4, R3, 0x66666667, RZ ;  /* 0x6666666703047827 */ /* 0x000fe200078e02ff */
[----:B------:R-:W-:-:S04]  /*e560*/  SHF.R.U32.HI R3, RZ, 0x1f, R2 ;  /* 0x0000001fff037819 */ /* 0x000fc80000011602 */
[----:B------:R-:W-:Y:S02]  /*e570*/  SHF.R.U32.HI R5, RZ, 0x1f, R4 ;  /* 0x0000001fff057819 */ /* 0x000fe40000011604 */
[----:B------:R-:W-:Y:S02]  /*e580*/  LEA.HI.SX32 R3, R2, R3, 0x1a ;  /* 0x0000000302037211 */ /* 0x000fe400078fd2ff */
[----:B------:R-:W-:Y:S02]  /*e590*/  LEA.HI.SX32 R4, R4, R5, 0x1a ;  /* 0x0000000504047211 */ /* 0x000fe400078fd2ff */
[----:B------:R-:W-:Y:S01]  /*e5a0*/  SHF.R.U32.HI R5, RZ, 0x10, R0 ;  /* 0x00000010ff057819 */ /* 0x000fe20000011600 */
[----:B------:R-:W-:Y:S01]  /*e5b0*/  IMAD.MOV.U32 R0, RZ, RZ, RZ ;  /* 0x000000ffff007224 */ /* 0x000fe200078e00ff */
[----:B------:R-:W-:Y:S02]  /*e5c0*/  VIMNMX R4, R3, R4, PT ;  /* 0x0000000403047248 */ /* 0x000fe40003fe0100 */
[----:B------:R-:W-:-:S02]  /*e5d0*/  ISETP.NE.AND P0, PT, R5, RZ, PT ;  /* 0x000000ff0500720c */ /* 0x000fc40003f05270 */
[----:B------:R-:W-:-:S11]  /*e5e0*/  ISETP.GE.AND P1, PT, R4, 0x1, PT ;  /* 0x000000010400780c */ /* 0x000fd60003f26270 */
[----:B------:R-:W2:Y:S02]  /*e5f0*/  @!P0 LDC R5, c[0x0][0x9f0] ;  /* 0x00027c00ff058b82 */ /* 0x000ea40000000800 */
[----:B------:R-:W-:Y:S05]  /*e600*/  @!P1 BRA `(.L_x_12784) ;  /* 0x0000000000689947 */ /* 0x000fea0003800000 */
[-C--:B--2---:R-:W-:Y:S01]  /*e610*/  IABS R0, R5.reuse ;  /* 0x0000000500007213 */ /* 0x084fe20000000000 */
[----:B------:R-:W-:Y:S01]  /*e620*/  IMAD.MOV.U32 R2, RZ, RZ, RZ ;  /* 0x000000ffff027224 */ /* 0x000fe200078e00ff */
[----:B------:R-:W-:Y:S02]  /*e630*/  IABS R8, R5 ;  /* 0x0000000500087213 */ /* 0x000fe40000000000 */
[----:B------:R-:W2:Y:S08]  /*e640*/  I2F.RP R6, R0 ;  /* 0x0000000000067306 */ /* 0x000eb00000209400 */
[----:B--2---:R-:W2:Y:S02]  /*e650*/  MUFU.RCP R6, R6 ;  /* 0x0000000600067308 */ /* 0x004ea40000001000 */
[----:B--2---:R-:W-:-:S06]  /*e660*/  VIADD R3, R6, 0xffffffe ;  /* 0x0ffffffe06037836 */ /* 0x004fcc0000000000 */
[----:B------:R-:W2:Y:S02]  /*e670*/  F2I.FTZ.U32.TRUNC.NTZ R3, R3 ;  /* 0x0000000300037305 */ /* 0x000ea4000021f000 */
[----:B--2---:R-:W-:-:S04]  /*e680*/  IMAD.MOV R7, RZ, RZ, -R3 ;  /* 0x000000ffff077224 */ /* 0x004fc800078e0a03 */
[----:B------:R-:W-:-:S04]  /*e690*/  IMAD R7, R7, R0, RZ ;  /* 0x0000000007077224 */ /* 0x000fc800078e02ff */
[----:B------:R-:W-:Y:S01]  /*e6a0*/  IMAD.HI.U32 R7, R3, R7, R2 ;  /* 0x0000000703077227 */ /* 0x000fe200078e0002 */
[----:B------:R-:W-:-:S03]  /*e6b0*/  IADD3 R2, R5, -0x1, R4 ;  /* 0xffffffff05027810 */ /* 0x000fc60007ffe004 */
[----:B------:R-:W-:Y:S01]  /*e6c0*/  IMAD.MOV R3, RZ, RZ, -R8 ;  /* 0x000000ffff037224 */ /* 0x000fe200078e0a08 */
        /* <DEDUP_REMOVED lines=14> */
.L_x_12784:
[-C--:B------:R-:W-:Y:S01]  /*e7b0*/  IMAD R23, R23, R0.reuse, RZ ;  /* 0x0000000017177224 */ /* 0x080fe200078e02ff */
[----:B------:R-:W-:Y:S04]  /*e7c0*/  BSSY B7, `(.L_x_12785) ;  /* 0x000029a000077945 */ /* 0x000fe80003800000 */
[----:B------:R-:W-:-:S04]  /*e7d0*/  VIADDMNMX R2, R23, R0, R4, PT ;  /* 0x0000000017027246 */ /* 0x000fc80003800104 */
[----:B------:R-:W-:Y:S01]  /*e7e0*/  ISETP.GT.AND P0, PT, R2, R23, PT ;  /* 0x000000170200720c */ /* 0x000fe20003f04270 */
[----:B------:R3:W-:-:S12]  /*e7f0*/  STL [R1+0x4], R2 ;  /* 0x0000040201007387 */ /* 0x0007d80000100800 */
[----:B---3--:R-:W-:Y:S05]  /*e800*/  @P0 BRA `(.L_x_12786) ;  /* 0x0000000000440947 */ /* 0x008fea0003800000 */
[----:B------:R-:W3:Y:S02]  /*e810*/  S2R R2, SR_TID.X ;  /* 0x0000000000027919 */ /* 0x000ee40000002100 */
[----:B---3--:R-:W-:-:S04]  /*e820*/  LOP3.LUT R2, R2, 0x7f, RZ, 0xc0, !PT ;  /* 0x0000007f02027812 */ /* 0x008fc800078ec0ff */
[----:B------:R-:W-:-:S13]  /*e830*/  ISETP.NE.AND P0, PT, R2, RZ, PT ;  /* 0x000000ff0200720c */ /* 0x000fda0003f05270 */
[----:B------:R-:W-:Y:S05]  /*e840*/  @P0 BRA `(.L_x_12787) ;  /* 0x0000002800440947 */ /* 0x000fea0003800000 */
[----:B--2---:R-:W2:Y:S01]  /*e850*/  S2R R5, SR_LANEID ;  /* 0x0000000000057919 */ /* 0x004ea20000000000 */
        /* <DEDUP_REMOVED lines=10> */
[----:B---3--:R-:W-:Y:S01]  /*e900*/  IADD3 R24, R0, UR41, R7 ;  /* 0x0000002900187c10 */ /* 0x008fe2000fffe007 */
[----:B------:R-:W-:Y:S06]  /*e910*/  BRA `(.L_x_12787) ;  /* 0x0000002800107947 */ /* 0x000fec0003800000 */
.L_x_12786:
        /* <DEDUP_REMOVED lines=10> */
[----:B--2---:R-:W-:Y:S02]  /*e9c0*/  IMAD.U32 R5, RZ, RZ, UR7 ;  /* 0x00000007ff057e24 */ /* 0x004fe4000f8e00ff */
[----:B------:R-:W-:Y:S02]  /*e9d0*/  IMAD.U32 R6, RZ, RZ, UR8 ;  /* 0x00000008ff067e24 */ /* 0x000fe4000f8e00ff */
[----:B------:R-:W-:-:S02]  /*e9e0*/  IMAD.U32 R7, RZ, RZ, UR9 ;  /* 0x00000009ff077e24 */ /* 0x000fc4000f8e00ff */
[----:B01----:R-:W-:Y:S02]  /*e9f0*/  IMAD.U32 R10, RZ, RZ, UR4 ;  /* 0x00000004ff0a7e24 */ /* 0x003fe4000f8e00ff */
[----:B------:R-:W-:Y:S02]  /*ea00*/  IMAD.U32 R11, RZ, RZ, UR5 ;  /* 0x00000005ff0b7e24 */ /* 0x000fe4000f8e00ff */
[----:B------:R-:W-:Y:S02]  /*ea10*/  IMAD.MOV.U32 R8, RZ, RZ, 0x70 ;  /* 0x00000070ff087424 */ /* 0x000fe400078e00ff */
[----:B------:R-:W-:Y:S02]  /*ea20*/  IMAD.MOV.U32 R12, RZ, RZ, 0x1 ;  /* 0x00000001ff0c7424 */ /* 0x000fe400078e00ff */
[----:B------:R-:W-:-:S07]  /*ea30*/  IMAD.MOV.U32 R13, RZ, RZ, RZ ;  /* 0x000000ffff0d7224 */ /* 0x000fce00078e00ff */
[----:B------:R-:W-:-:S07]  /*ea40*/  LEPC R20, `(.L_x_12789) ;  /* 0x000000001014794e */ /* 0x000fce0000000000 */
[----:B---3--:R-:W-:Y:S05]  /*ea50*/  CALL.ABS.NOINC R2 ;  /* 0x0000000002007343 */ /* 0x008fea0003c00000 */
.L_x_12789:
[----:B------:R-:W-:Y:S05]  /*ea60*/  BSYNC B6 ;  /* 0x0000000000067941 */ /* 0x000fea0003800000 */
.L_x_12788:
        /* <DEDUP_REMOVED lines=21> */
.L_x_12791:
[----:B------:R-:W-:Y:S05]  /*ebc0*/  BSYNC B6 ;  /* 0x0000000000067941 */ /* 0x000fea0003800000 */
.L_x_12790:
        /* <DEDUP_REMOVED lines=20> */
.L_x_12793:
[----:B------:R-:W-:Y:S05]  /*ed10*/  BSYNC B6 ;  /* 0x0000000000067941 */ /* 0x000fea0003800000 */
.L_x_12792:
        /* <DEDUP_REMOVED lines=19> */
.L_x_12795:
[----:B------:R-:W-:Y:S05]  /*ee50*/  BSYNC B6 ;  /* 0x0000000000067941 */ /* 0x000fea0003800000 */
.L_x_12794:
        /* <DEDUP_REMOVED lines=10> */
[----:B------:R4:W5:Y:S02]  /*ef00*/  @P0 LDG.E R22, desc[UR54][R2.64] ;  /* 0x0000003602160981 */ /* 0x000964000c1e1900 */
[----:B----4-:R-:W4:Y:S01]  /*ef10*/  LDC.64 R2, c[0x0][0x418] ;  /* 0x00010600ff027b82 */ /* 0x010f220000000a00 */
[----:B---3--:R-:W-:-:S04]  /*ef20*/  SHF.R.U32.HI R20, RZ, 0x5, R17 ;  /* 0x00000005ff147819 */ /* 0x008fc80000011611 */
[----:B------:R-:W-:Y:S02]  /*ef30*/  LOP3.LUT R20, R20, 0x3, RZ, 0xc0, !PT ;  /* 0x0000000314147812 */ /* 0x000fe400078ec0ff */
[----:B----4-:R-:W-:Y:S01]  /*ef40*/  LOP3.LUT P0, RZ, R2, UR4, RZ, 0xfc, !PT ;  /* 0x0000000402ff7c12 */ /* 0x010fe2000f80fcff */
[----:B------:R-:W-:-:S03]  /*ef50*/  UMOV UR4, 0xffffffff ;  /* 0xffffffff00047882 */ /* 0x000fc60000000000 */
[----:B------:R-:W-:Y:S02]  /*ef60*/  LOP3.LUT P0, RZ, R3, UR5, RZ, 0xfc, P0 ;  /* 0x0000000503ff7c12 */ /* 0x000fe4000800fcff */
[----:B-----5:R-:W-:Y:S02]  /*ef70*/  SHF.R.S32.HI R26, RZ, 0x1f, R22 ;  /* 0x0000001fff1a7819 */ /* 0x020fe40000011416 */
[----:B------:R-:W-:Y:S01]  /*ef80*/  SEL R17, R22, RZ, !P0 ;  /* 0x000000ff16117207 */ /* 0x000fe20004000000 */
[----:B------:R-:W-:Y:S08]  /*ef90*/  BRA.DIV UR4, `(.L_x_12796) ;  /* 0x0000003a040c7947 */ /* 0x000ff0000b800000 */
[----:B------:R3:W4:Y:S02]  /*efa0*/  SHFL.IDX PT, R14, R20, RZ, 0x1f ;  /* 0x00001fff140e7589 */ /* 0x00072400000e0000 */
.L_x_12867:
[----:B----4-:R-:W-:Y:S02]  /*efb0*/  ISETP.NE.AND P0, PT, R14, RZ, PT ;  /* 0x000000ff0e00720c */ /* 0x010fe40003f05270 */
[----:B------:R-:W-:-:S04]  /*efc0*/  PLOP3.LUT P1, PT, PT, PT, PT, 0x8, 0x0 ;  /* 0x000000000000781c */ /* 0x000fc80003f2e170 */
[----:B------:R-:W-:-:S07]  /*efd0*/  P2R R27, PR, RZ, 0x2 ;  /* 0x00000002ff1b7803 */ /* 0x000fce0000000000 */
[----:B------:R-:W-:Y:S05]  /*efe0*/  @P0 BRA `(.L_x_12797) ;  /* 0x0000000400480947 */ /* 0x000fea0003800000 */
[----:B------:R-:W4:Y:S01]  /*eff0*/  LDL R0, [R1+0x4] ;  /* 0x0000040001007983 */ /* 0x000f220000100800 */
[----:B------:R-:W-:Y:S01]  /*f000*/  UMOV UR4, 0xffffffff ;  /* 0xffffffff00047882 */ /* 0x000fe20000000000 */
[----:B----4-:R-:W-:Y:S02]  /*f010*/  VIADD R0, R0, 0xffffffff ;  /* 0xffffffff00007836 */ /* 0x010fe40000000000 */
[----:B------:R-:W-:Y:S05]  /*f020*/  BRA.DIV UR4, `(.L_x_12798) ;  /* 0x0000003a04087947 */ /* 0x000fea000b800000 */
[----:B------:R-:W-:-:S13]  /*f030*/  ELECT P6, URZ, PT ;  /* 0x00000000003f782f */ /* 0x000fda00038c0000 */
.L_x_12870:
[----:B------:R-:W-:Y:S05]  /*f040*/  @!P6 BRA `(.L_x_12797) ;  /* 0x000000040030e947 */ /* 0x000fea0003800000 */
[----:B------:R-:W-:-:S04]  /*f050*/  ISETP.NE.U32.AND P0, PT, R2, RZ, PT ;  /* 0x000000ff0200720c */ /* 0x000fc80003f05070 */
[----:B------:R-:W-:-:S13]  /*f060*/  ISETP.NE.AND.EX P0, PT, R3, RZ, PT, P0 ;  /* 0x000000ff0300720c */ /* 0x000fda0003f05300 */
[----:B------:R-:W-:Y:S05]  /*f070*/  @!P0 BRA `(.L_x_12799) ;  /* 0x0000000000448947 */ /* 0x000fea0003800000 */
[----:B------:R-:W4:Y:S01]  /*f080*/  LDC R7, c[0x0][0x43c] ;  /* 0x00010f00ff077b82 */ /* 0x000f220000000800 */
[----:B------:R-:W-:Y:S01]  /*f090*/  ULDC.64 UR4, c[0x0][0x428] ;  /* 0x00010a0000047ab9 */ /* 0x000fe20000000a00 */
[----:B----4-:R-:W-:-:S13]  /*f0a0*/  ISETP.NE.AND P0, PT, R7, 0x1, PT ;  /* 0x000000010700780c */ /* 0x010fda0003f05270 */
[----:B--2---:R-:W2:Y:S02]  /*f0b0*/  @P0 LDC.64 R4, c[0x0][0x440] ;  /* 0x00011000ff040b82 */ /* 0x004ea40000000a00 */
        /* <DEDUP_REMOVED lines=13> */
.L_x_12799:
[----:B----4-:R-:W4:Y:S01]  /*f190*/  S2R R2, SR_TID.X ;  /* 0x0000000000027919 */ /* 0x010f220000002100 */
[----:B------:R-:W-:Y:S02]  /*f1a0*/  SHF.L.U32 R3, R19, 0x1f, RZ ;  /* 0x0000001f13037819 */ /* 0x000fe400000006ff */
[----:B----4-:R-:W-:Y:S01]  /*f1b0*/  LOP3.LUT R4, R2, 0x7f, RZ, 0xc0, !PT ;  /* 0x0000007f02047812 */ /* 0x010fe200078ec0ff */
[----:B------:R-:W-:-:S03]  /*f1c0*/  IMAD R2, R18, 0x8, R16 ;  /* 0x0000000812027824 */ /* 0x000fc600078e0210 */
[----:B------:R-:W-:Y:S01]  /*f1d0*/  ISETP.NE.AND P1, PT, R4, RZ, PT ;  /* 0x000000ff0400720c */ /* 0x000fe20003f25270 */
[----:B------:R-:W4:Y:S02]  /*f1e0*/  SYNCS.PHASECHK.TRANS64.TRYWAIT P0, [R2+URZ+0x13280], R3 ;  /* 0x01328003020075a7 */ /* 0x000f24000800017f */
[----:B----4-:R-:W-:Y:S10]  /*f1f0*/  @!P0 BRA `(.L_x_12800) ;  /* 0x0000003400b48947 */ /* 0x010ff40003800000 */
.L_x_12871:
[----:B------:R-:W-:Y:S05]  /*f200*/  @P1 BRA `(.L_x_12801) ;  /* 0x00000000001c1947 */ /* 0x000fea0003800000 */
[----:B------:R-:W0:Y:S01]  /*f210*/  S2R R4, SR_TID.X ;  /* 0x0000000000047919 */ /* 0x000e220000002100 */
[----:B--2---:R-:W-:-:S04]  /*f220*/  IMAD.MOV.U32 R5, RZ, RZ, 0x2800 ;  /* 0x00002800ff057424 */ /* 0x004fc800078e00ff */
[----:B------:R2:W-:Y:S01]  /*f230*/  SYNCS.ARRIVE.TRANS64 RZ, [R2+URZ+0x13270], R5 ;  /* 0x0132700502ff79a7 */ /* 0x0005e2000800003f */
[----:B0-----:R-:W-:-:S04]  /*f240*/  LOP3.LUT R4, R4, 0x1f, RZ, 0xc0, !PT ;  /* 0x0000001f04047812 */ /* 0x001fc800078ec0ff */
[----:B------:R-:W-:-:S13]  /*f250*/  ISETP.NE.AND P0, PT, R4, RZ, PT ;  /* 0x000000ff0400720c */ /* 0x000fda0003f05270 */
[----:B--2---:R-:W-:Y:S05]  /*f260*/  @!P0 BRA `(.L_x_12801) ;  /* 0x0000000000048947 */ /* 0x004fea0003800000 */
[----:B------:R-:W-:Y:S01]  /*f270*/  BPT.TRAP 0x1 ;  /* 0x000000040000795c */ /* 0x000fe20000300000 */
.L_x_12801:
[----:B------:R-:W-:Y:S01]  /*f280*/  IMAD R4, R18, 0x2800, R16 ;  /* 0x0000280012047824 */ /* 0x000fe200078e0210 */
[----:B------:R-:W-:Y:S01]  /*f290*/  R2UR UR33, R2 ;  /* 0x00000000022172ca */ /* 0x000fe200000e0000 */
[----:B--2---:R-:W-:Y:S01]  /*f2a0*/  IMAD.MOV.U32 R5, RZ, RZ, 0xa0 ;  /* 0x000000a0ff057424 */ /* 0x004fe200078e00ff */
        /* <DEDUP_REMOVED lines=12> */
[----:B------:R-:W0:Y:S02]  /*f370*/  SYNCS.PHASECHK.TRANS64.TRYWAIT P0, [R2+URZ+0x13240], R3 ;  /* 0x01324003020075a7 */ /* 0x000e24000800017f */
[----:B0-2---:R-:W-:Y:S05]  /*f380*/  @!P0 BRA `(.L_x_12802) ;  /* 0x0000003400648947 */ /* 0x005fea0003800000 */
.L_x_12872:
[----:B------:R-:W-:Y:S05]  /*f390*/  @P1 BRA `(.L_x_12803) ;  /* 0x00000000001c1947 */ /* 0x000fea0003800000 */
[----:B------:R-:W2:Y:S01]  /*f3a0*/  S2R R5, SR_TID.X ;  /* 0x0000000000057919 */ /* 0x000ea20000002100 */
[----:B0---4-:R-:W-:-:S04]  /*f3b0*/  IMAD.MOV.U32 R3, RZ, RZ, 0x2800 ;  /* 0x00002800ff037424 */ /* 0x011fc800078e00ff */
[----:B------:R0:W-:Y:S01]  /*f3c0*/  SYNCS.ARRIVE.TRANS64 RZ, [R2+URZ+0x13230], R3 ;  /* 0x0132300302ff79a7 */ /* 0x0001e2000800003f */
[----:B--2---:R-:W-:-:S04]  /*f3d0*/  LOP3.LUT R5, R5, 0x1f, RZ, 0xc0, !PT ;  /* 0x0000001f05057812 */ /* 0x004fc800078ec0ff */
[----:B------:R-:W-:-:S13]  /*f3e0*/  ISETP.NE.AND P0, PT, R5, RZ, PT ;  /* 0x000000ff0500720c */ /* 0x000fda0003f05270 */
[----:B0-----:R-:W-:Y:S05]  /*f3f0*/  @!P0 BRA `(.L_x_12803) ;  /* 0x0000000000048947 */ /* 0x001fea0003800000 */
[----:B------:R-:W-:Y:S01]  /*f400*/  BPT.TRAP 0x1 ;  /* 0x000000040000795c */ /* 0x000fe20000300000 */
.L_x_12803:
        /* <DEDUP_REMOVED lines=10> */
[----:B------:R-:W-:-:S03]  /*f4b0*/  PLOP3.LUT P0, PT, PT, PT, PT, 0x80, 0x0 ;  /* 0x000000000000781c */ /* 0x000fc60003f0f070 */
[----:B------:R-:W-:Y:S01]  /*f4c0*/  UIADD3 UR8, UR8, 0xe000, URZ ;  /* 0x0000e00008087890 */ /* 0x000fe2000fffe03f */
[----:B------:R-:W-:Y:S01]  /*f4d0*/  P2R R27, PR, RZ, 0x1 ;  /* 0x00000001ff1b7803 */ /* 0x000fe20000000000 */
[----:B------:R-:W-:-:S09]  /*f4e0*/  UIADD3 UR9, UR9, 0x13230, URZ ;  /* 0x0001323009097890 */ /* 0x000fd2000fffe03f */
[----:B------:R2:W-:Y:S02]  /*f4f0*/  UTMALDG.4D [UR8], [UR4], desc[UR6] ;  /* 0x00000608040075b4 */ /* 0x0005e40008019000 */
[----:B--2---:R-:W-:Y:S01]  /*f500*/  NOP ;  /* 0x0000000000007918 */ /* 0x004fe20000000000 */
.L_x_12797:
        /* <DEDUP_REMOVED lines=17> */
[----:B0---4-:R-:W-:Y:S01]  /*f620*/  MOV R2, 0x0 ;  /* 0x0000000000027802 */ /* 0x011fe20000000f00 */
[----:B------:R-:W-:Y:S01]  /*f630*/  ULDC.64 UR6, c[0x4][0x198] ;  /* 0x0100660000067ab9 */ /* 0x000fe20000000a00 */
[----:B------:R-:W-:Y:S01]  /*f640*/  ULDC.64 UR8, c[0x4][0x1a0] ;  /* 0x0100680000087ab9 */ /* 0x000fe20000000a00 */
[----:B------:R-:W-:Y:S01]  /*f650*/  ULDC.64 UR4, c[0x4][0x28] ;  /* 0x01000a0000047ab9 */ /* 0x000fe20000000a00 */
[----:B------:R-:W-:Y:S02]  /*f660*/  IMAD.U32 R4, RZ, RZ, UR6 ;  /* 0x00000006ff047e24 */ /* 0x000fe4000f8e00ff */
[----:B------:R-:W0:Y:S01]  /*f670*/  LDC.64 R2, c[0x4][R2] ;  /* 0x0100000002027b82 */ /* 0x000e220000000a00 */
[----:B--2---:R-:W-:Y:S02]  /*f680*/  IMAD.U32 R5, RZ, RZ, UR7 ;  /* 0x00000007ff057e24 */ /* 0x004fe4000f8e00ff */
[----:B------:R-:W-:Y:S02]  /*f690*/  IMAD.U32 R6, RZ, RZ, UR8 ;  /* 0x00000008ff067e24 */ /* 0x000fe4000f8e00ff */
[----:B------:R-:W-:-:S02]  /*f6a0*/  IMAD.U32 R7, RZ, RZ, UR9 ;  /* 0x00000009ff077e24 */ /* 0x000fc4000f8e00ff */
[----:B-1----:R-:W-:Y:S02]  /*f6b0*/  IMAD.U32 R10, RZ, RZ, UR4 ;  /* 0x00000004ff0a7e24 */ /* 0x002fe4000f8e00ff */
[----:B------:R-:W-:Y:S02]  /*f6c0*/  IMAD.U32 R11, RZ, RZ, UR5 ;  /* 0x00000005ff0b7e24 */ /* 0x000fe4000f8e00ff */
[----:B------:R-:W-:Y:S02]  /*f6d0*/  IMAD.MOV.U32 R8, RZ, RZ, 0x70 ;  /* 0x00000070ff087424 */ /* 0x000fe400078e00ff */
[----:B------:R-:W-:Y:S02]  /*f6e0*/  IMAD.MOV.U32 R12, RZ, RZ, 0x1 ;  /* 0x00000001ff0c7424 */ /* 0x000fe400078e00ff */
[----:B------:R-:W-:-:S07]  /*f6f0*/  IMAD.MOV.U32 R13, RZ, RZ, RZ ;  /* 0x000000ffff0d7224 */ /* 0x000fce00078e00ff */
[----:B---3--:R-:W-:-:S07]  /*f700*/  LEPC R20, `(.L_x_12805) ;  /* 0x000000001014794e */ /* 0x008fce0000000000 */
[----:B0-----:R-:W-:Y:S05]  /*f710*/  CALL.ABS.NOINC R2 ;  /* 0x0000000002007343 */ /* 0x001fea0003c00000 */
.L_x_12805:
[----:B------:R-:W-:Y:S05]  /*f720*/  BSYNC B6 ;  /* 0x0000000000067941 */ /* 0x000fea0003800000 */
.L_x_12804:
[----:B------:R1:W5:Y:S01]  /*f730*/  LDL R21, [R1] ;  /* 0x0000000001157983 */ /* 0x0003620000100800 */
[----:B------:R-:W2:Y:S01]  /*f740*/  LDC R7, c[0x0][0x448] ;  /* 0x00011200ff077b82 */ /* 0x000ea20000000800 */
[----:B------:R-:W-:Y:S02]  /*f750*/  ULDC.64 UR6, c[0x0][0x2d8] ;  /* 0x0000b60000067ab9 */ /* 0x000fe40000000a00 */
[----:B------:R1:W5:Y:S01]  /*f760*/  LDL R9, [R1+0x8] ;  /* 0x0000080001097983 */ /* 0x0003620000100800 */
[----:B0---4-:R-:W3:Y:S01]  /*f770*/  S2R R2, SR_TID.X ;  /* 0x0000000000027919 */ /* 0x011ee20000002100 */
[----:B------:R-:W-:Y:S01]  /*f780*/  UMOV UR4, UR48 ;  /* 0x0000003000047c82 */ /* 0x000fe20008000000 */
[----:B------:R-:W-:Y:S01]  /*f790*/  UMOV UR5, UR37 ;  /* 0x0000002500057c82 */ /* 0x000fe20008000000 */
[----:B------:R-:W-:Y:S01]  /*f7a0*/  ULDC.64 UR8, c[0x0][0x2e0] ;  /* 0x0000b80000087ab9 */ /* 0x000fe20000000a00 */
[----:B------:R-:W-:Y:S01]  /*f7b0*/  ULDC.64 UR10, c[0x0][0x280] ;  /* 0x0000a000000a7ab9 */ /* 0x000fe20000000a00 */
[----:B--2---:R-:W-:-:S13]  /*f7c0*/  ISETP.NE.AND P1, PT, R7, 0x1, PT ;  /* 0x000000010700780c */ /* 0x004fda0003f25270 */
[----:B------:R-:W0:Y:S01]  /*f7d0*/  @P1 LDC R3, c[0x0][0x44c] ;  /* 0x00011300ff031b82 */ /* 0x000e220000000800 */
[C---:B---3--:R-:W-:Y:S01]  /*f7e0*/  LOP3.LUT R20, R2.reuse, 0x7f, RZ, 0xc0, !PT ;  /* 0x0000007f02147812 */ /* 0x048fe200078ec0ff */
[----:B------:R-:W-:-:S03]  /*f7f0*/  IMAD.SHL.U32 R2, R2, 0x20, RZ ;  /* 0x0000002002027824 */ /* 0x000fc600078e00ff */
[----:B------:R-:W-:-:S03]  /*f800*/  SHF.R.U32.HI R20, RZ, 0x2, R20 ;  /* 0x00000002ff147819 */ /* 0x000fc60000011614 */
[----:B------:R-:W2:Y:S01]  /*f810*/  @P1 LDC R5, c[0x0][0x450] ;  /* 0x00011400ff051b82 */ /* 0x000ea20000000800 */
[----:B------:R-:W-:Y:S01]  /*f820*/  LOP3.LUT R2, R20, 0x60, R2, 0xf8, !PT ;  /* 0x0000006014027812 */ /* 0x000fe200078ef802 */
[----:B------:R-:W-:-:S04]  /*f830*/  UIMAD.WIDE.U32 UR4, UR36, UR6, UR4 ;  /* 0x00000006240472a5 */ /* 0x000fc8000f8e0004 */
[----:B------:R-:W-:Y:S01]  /*f840*/  IMAD R6, R25, 0xc0, R2 ;  /* 0x000000c019067824 */ /* 0x000fe200078e0202 */
[----:B------:R-:W-:Y:S02]  /*f850*/  UIMAD UR6, UR46, UR8, URZ ;  /* 0x000000082e0672a4 */ /* 0x000fe4000f8e023f */
[----:B------:R-:W-:Y:S01]  /*f860*/  UIMAD UR5, UR36, UR7, UR5 ;  /* 0x00000007240572a4 */ /* 0x000fe2000f8e0205 */
[----:B0-----:R-:W-:Y:S01]  /*f870*/  @P1 IMAD.HI.U32 R0, R6, R3, RZ ;  /* 0x0000000306001227 */ /* 0x001fe200078e00ff */
[----:B------:R-:W-:-:S03]  /*f880*/  UIMAD UR6, UR45, UR9, UR6 ;  /* 0x000000092d0672a4 */ /* 0x000fc6000f8e0206 */
[----:B------:R-:W-:Y:S01]  /*f890*/  IMAD.MOV.U32 R3, RZ, RZ, R6 ;  /* 0x000000ffff037224 */ /* 0x000fe200078e0006 */
[----:B------:R-:W-:Y:S01]  /*f8a0*/  UIMAD.WIDE.U32 UR4, UR45, UR8, UR4 ;  /* 0x000000082d0472a5 */ /* 0x000fe2000f8e0004 */
[----:B--2---:R-:W-:-:S03]  /*f8b0*/  @P1 SHF.R.U32.HI R3, RZ, R5, R0 ;  /* 0x00000005ff031219 */ /* 0x004fc60000011600 */
[----:B------:R-:W-:Y:S01]  /*f8c0*/  UIADD3 UR5, UR5, UR6, URZ ;  /* 0x0000000605057290 */ /* 0x000fe2000fffe03f */
[----:B------:R-:W-:Y:S01]  /*f8d0*/  ULDC.64 UR8, c[0x0][0x2c8] ;  /* 0x0000b20000087ab9 */ /* 0x000fe20000000a00 */
        /* <DEDUP_REMOVED lines=14> */
[----:B------:R-:W0:Y:S02]  /*f9c0*/  @P1 LDC R2, c[0x0][0x44c] ;  /* 0x00011300ff021b82 */ /* 0x000e240000000800 */
[----:B------:R-:W-:-:S06]  /*f9d0*/  IADD3.X R5, R3, UR11, R5, P0, !PT ;  /* 0x0000000b03057c10 */ /* 0x000fcc00087fe405 */
[----:B------:R-:W2:Y:S01]  /*f9e0*/  @P1 LDC R3, c[0x0][0x450] ;  /* 0x00011400ff031b82 */ /* 0x000ea20000000800 */
[----:B------:R-:W-:Y:S01]  /*f9f0*/  VIADD R6, R6, 0x80 ;  /* 0x0000008006067836 */ /* 0x000fe20000000000 */
[----:B------:R-:W1:Y:S03]  /*fa00*/  S2R R20, SR_TID.X ;  /* 0x0000000000147919 */ /* 0x000e660000002100 */
[----:B0-----:R-:W-:-:S04]  /*fa10*/  @P1 IMAD.HI.U32 R8, R6, R2, RZ ;  /* 0x0000000206081227 */ /* 0x001fc800078e00ff */
[----:B------:R-:W-:Y:S01]  /*fa20*/  IMAD.MOV.U32 R2, RZ, RZ, R6 ;  /* 0x000000ffff027224 */ /* 0x000fe200078e0006 */
[----:B--2---:R-:W-:-:S05]  /*fa30*/  @P1 SHF.R.U32.HI R2, RZ, R3, R8 ;  /* 0x00000003ff021219 */ /* 0x004fca0000011608 */
        /* <DEDUP_REMOVED lines=11> */
[----:B-1----:R-:W-:Y:S02]  /*faf0*/  IMAD.SHL.U32 R10, R20, 0x10, RZ ;  /* 0x00000010140a7824 */ /* 0x002fe400078e00ff */
[----:B------:R-:W-:Y:S01]  /*fb00*/  IMAD R6, R6, UR9, R4 ;  /* 0x0000000906067c24 */ /* 0x000fe2000f8e0204 */
[----:B------:R-:W-:Y:S02]  /*fb10*/  IADD3 R4, P0, R2, UR10, RZ ;  /* 0x0000000a02047c10 */ /* 0x000fe4000ff1e0ff */
[----:B------:R-:W-:Y:S02]  /*fb20*/  LOP3.LUT R10, R10, 0x30, RZ, 0xc0, !PT ;  /* 0x000000300a0a7812 */ /* 0x000fe400078ec0ff */
[----:B------:R-:W-:Y:S02]  /*fb30*/  IADD3.X R6, R3, UR11, R6, P0, !PT ;  /* 0x0000000b03067c10 */ /* 0x000fe400087fe406 */
[----:B------:R-:W-:Y:S01]  /*fb40*/  ISETP.GE.AND P0, PT, R10, UR4, PT ;  /* 0x000000040a007c0c */ /* 0x000fe2000bf06270 */
[----:B------:R-:W-:Y:S01]  /*fb50*/  UMOV UR4, 0xffffffff ;  /* 0xffffffff00047882 */ /* 0x000fe20000000000 */
[----:B------:R-:W-:-:S04]  /*fb60*/  LOP3.LUT R20, R20, 0x7f, RZ, 0xc0, !PT ;  /* 0x0000007f14147812 */ /* 0x000fc800078ec0ff */
[----:B------:R-:W-:Y:S01]  /*fb70*/  SHF.R.U32.HI R20, RZ, 0x2, R20 ;  /* 0x00000002ff147819 */ /* 0x000fe20000011614 */
[----:B------:R-:W-:Y:S06]  /*fb80*/  BRA.DIV UR4, `(.L_x_12806) ;  /* 0x0000002e04787947 */ /* 0x000fec000b800000 */
[----:B------:R-:W0:Y:S01]  /*fb90*/  SHFL.IDX PT, R3, R0, RZ, 0x1c1f ;  /* 0x001c1fff00037589 */ /* 0x000e2200000e0000 */
[----:B-----5:R-:W-:Y:S02]  /*fba0*/  IMAD R7, R21, R7, RZ ;  /* 0x0000000715077224 */ /* 0x020fe400078e02ff */
[----:B------:R-:W-:Y:S01]  /*fbb0*/  IMAD R25, R25, 0xc0, R20 ;  /* 0x000000c019197824 */ /* 0x000fe200078e0214 */
[----:B------:R-:W1:Y:S04]  /*fbc0*/  SHFL.IDX PT, R2, R5, RZ, 0x1c1f ;  /* 0x001c1fff05027589 */ /* 0x000e6800000e0000 */
[----:B------:R-:W-:Y:S01]  /*fbd0*/  ISETP.GE.AND P1, PT, R25, R7, PT ;  /* 0x000000071900720c */ /* 0x000fe20003f26270 */
[----:B------:R-:W2:-:S12]  /*fbe0*/  SHFL.IDX PT, R14, R0, 0x1, 0x1c1f ;  /* 0x003c1f00000e7f89 */ /* 0x000e9800000e0000 */
[----:B0-----:R-:W-:-:S05]  /*fbf0*/  @!P1 IADD3 R8, P2, R10, R3, RZ ;  /* 0x000000030a089210 */ /* 0x001fca0007f5e0ff */
[----:B-1----:R-:W-:Y:S02]  /*fc00*/  @!P1 IMAD.X R3, RZ, RZ, R2, P2 ;  /* 0x000000ffff039224 */ /* 0x002fe400010e0602 */
[----:B------:R-:W-:Y:S02]  /*fc10*/  @!P1 IMAD.MOV.U32 R2, RZ, RZ, R8 ;  /* 0x000000ffff029224 */ /* 0x000fe400078e0008 */
[----:B------:R-:W-:-:S03]  /*fc20*/  VIADD R8, R25, 0x20 ;  /* 0x0000002019087836 */ /* 0x000fc60000000000 */
[----:B------:R0:W-:Y:S02]  /*fc30*/  @!P1 LDGSTS.E.BYPASS.LTC128B.128 [R9+0xb000], desc[UR54][R2.64], !P0 ;  /* 0x0b00000002099fae */ /* 0x0001e4000c101d76 */
[----:B------:R-:W-:Y:S02]  /*fc40*/  ISETP.GE.AND P1, PT, R8, R7, PT ;  /* 0x000000070800720c */ /* 0x000fe40003f26270 */
[----:B0-----:R-:W0:Y:S11]  /*fc50*/  SHFL.IDX PT, R2, R5, 0x1, 0x1c1f ;  /* 0x003c1f0005027f89 */ /* 0x001e3600000e0000 */
[----:B--2---:R-:W-:-:S02]  /*fc60*/  @!P1 IADD3 R8, P2, R10, R14, RZ ;  /* 0x0000000e0a089210 */ /* 0x004fc40007f5e0ff */
[----:B------:R-:W1:Y:S03]  /*fc70*/  SHFL.IDX PT, R14, R0, 0x2, 0x1c1f ;  /* 0x005c1f00000e7f89 */ /* 0x000e6600000e0000 */
[----:B0-----:R-:W-:Y:S02]  /*fc80*/  @!P1 IMAD.X R3, RZ, RZ, R2, P2 ;  /* 0x000000ffff039224 */ /* 0x001fe400010e0602 */
[----:B------:R-:W-:Y:S02]  /*fc90*/  @!P1 IMAD.MOV.U32 R2, RZ, RZ, R8 ;  /* 0x000000ffff029224 */ /* 0x000fe400078e0008 */
[----:B------:R-:W-:-:S03]  /*fca0*/  VIADD R8, R25, 0x40 ;  /* 0x0000004019087836 */ /* 0x000fc60000000000 */
[----:B------:R0:W-:Y:S02]  /*fcb0*/  @!P1 LDGSTS.E.BYPASS.LTC128B.128 [R9+0xb800], desc[UR54][R2.64], !P0 ;  /* 0x0b80000002099fae */ /* 0x0001e4000c101d76 */
[----:B------:R-:W-:Y:S02]  /*fcc0*/  ISETP.GE.AND P1, PT, R8, R7, PT ;  /* 0x000000070800720c */ /* 0x000fe40003f26270 */
[----:B0-----:R-:W0:Y:S11]  /*fcd0*/  SHFL.IDX PT, R2, R5, 0x2, 0x1c1f ;  /* 0x005c1f0005027f89 */ /* 0x001e3600000e0000 */
[----:B-1----:R-:W-:Y:S01]  /*fce0*/  @!P1 IADD3 R8, P2, R10, R14, RZ ;  /* 0x0000000e0a089210 */ /* 0x002fe20007f5e0ff */
[----:B------:R-:W-:Y:S04]  /*fcf0*/  SHFL.IDX PT, R5, R5, 0x3, 0x1c1f ;  /* 0x007c1f0005057f89 */ /* 0x000fe800000e0000 */
[----:B------:R-:W-:Y:S01]  /*fd00*/  SHFL.IDX PT, R14, R4, 0x1, 0x1c1f ;  /* 0x003c1f00040e7f89 */ /* 0x000fe200000e0000 */
[----:B0-----:R-:W-:-:S02]  /*fd10*/  @!P1 IMAD.X R3, RZ, RZ, R2, P2 ;  /* 0x000000ffff039224 */ /* 0x001fc400010e0602 */
[----:B------:R-:W-:Y:S02]  /*fd20*/  @!P1 IMAD.MOV.U32 R2, RZ, RZ, R8 ;  /* 0x000000ffff029224 */ /* 0x000fe400078e0008 */
[----:B------:R-:W-:-:S03]  /*fd30*/  VIADD R8, R25, 0x80 ;  /* 0x0000008019087836 */ /* 0x000fc60000000000 */
[----:B------:R0:W-:Y:S02]  /*fd40*/  @!P1 LDGSTS.E.BYPASS.LTC128B.128 [R9+0xc000], desc[UR54][R2.64], !P0 ;  /* 0x0c00000002099fae */ /* 0x0001e4000c101d76 */
[----:B------:R-:W-:Y:S01]  /*fd50*/  ISETP.GE.AND P2, PT, R8, R7, PT ;  /* 0x000000070800720c */ /* 0x000fe20003f46270 */
[----:B------:R-:W-:-:S05]  /*fd60*/  VIADD R8, R25, 0x60 ;  /* 0x0000006019087836 */ /* 0x000fca0000000000 */
[----:B------:R-:W-:Y:S02]  /*fd70*/  ISETP.GE.AND P1, PT, R8, R7, PT ;  /* 0x000000070800720c */ /* 0x000fe40003f26270 */
[----:B------:R-:W-:Y:S04]  /*fd80*/  SHFL.IDX PT, R8, R4, RZ, 0x1c1f ;  /* 0x001c1fff04087589 */ /* 0x000fe800000e0000 */
[----:B0-----:R-:W0:Y:S04]  /*fd90*/  SHFL.IDX PT, R2, R0, 0x3, 0x1c1f ;  /* 0x007c1f0000027f89 */ /* 0x001e2800000e0000 */
[----:B------:R-:W1:Y:S04]  /*fda0*/  SHFL.IDX PT, R0, R6, RZ, 0x1c1f ;  /* 0x001c1fff06007589 */ /* 0x000e6800000e0000 */
[----:B------:R-:W2:Y:S01]  /*fdb0*/  SHFL.IDX PT, R6, R6, 0x1, 0x1c1f ;  /* 0x003c1f0006067f89 */ /* 0x000ea200000e0000 */
[----:B0-----:R-:W-:-:S05]  /*fdc0*/  @!P1 IADD3 R2, P3, R10, R2, RZ ;  /* 0x000000020a029210 */ /* 0x001fca0007f7e0ff */
[----:B------:R-:W-:-:S05]  /*fdd0*/  @!P1 IMAD.X R3, RZ, RZ, R5, P3 ;  /* 0x000000ffff039224 */ /* 0x000fca00018e0605 */
[----:B------:R0:W-:Y:S02]  /*fde0*/  @!P1 LDGSTS.E.BYPASS.LTC128B.128 [R9+0xc800], desc[UR54][R2.64], !P0 ;  /* 0x0c80000002099fae */ /* 0x0001e4000c101d76 */
[----:B0-----:R-:W-:-:S05]  /*fdf0*/  @!P2 IADD3 R2, P1, R10, R8, RZ ;  /* 0x000000080a02a210 */ /* 0x001fca0007f3e0ff */
[----:B-1----:R-:W-:-:S05]  /*fe00*/  @!P2 IMAD.X R3, RZ, RZ, R0, P1 ;  /* 0x000000ffff03a224 */ /* 0x002fca00008e0600 */
[----:B--2---:R0:W-:Y:S03]  /*fe10*/  @!P2 LDGSTS.E.BYPASS.LTC128B.128 [R9+0xd000], desc[UR54][R2.64], !P0 ;  /* 0x0d0000000209afae */ /* 0x0041e6000c101d76 */
.L_x_12885:
[----:B------:R-:W-:-:S05]  /*fe20*/  VIADD R0, R25, 0xa0 ;  /* 0x000000a019007836 */ /* 0x000fca0000000000 */
[----:B------:R-:W-:-:S13]  /*fe30*/  ISETP.GE.AND P1, PT, R0, R7, PT ;  /* 0x000000070000720c */ /* 0x000fda0003f26270 */
[----:B0-----:R-:W-:-:S05]  /*fe40*/  @!P1 IADD3 R2, P2, R10, R14, RZ ;  /* 0x0000000e0a029210 */ /* 0x001fca0007f5e0ff */
[----:B------:R-:W-:-:S05]  /*fe50*/  @!P1 IMAD.X R3, RZ, RZ, R6, P2 ;  /* 0x000000ffff039224 */ /* 0x000fca00010e0606 */
[----:B------:R-:W-:Y:S01]  /*fe60*/  @!PT LDS RZ, [RZ] ;  /* 0x00000000fffff984 */ /* 0x000fe20000000800 */
[----:B------:R-:W-:Y:S01]  /*fe70*/  @!PT LDS RZ, [RZ] ;  /* 0x00000000fffff984 */ /* 0x000fe20000000800 */
[----:B------:R-:W-:Y:S01]  /*fe80*/  @!PT LDS RZ, [RZ] ;  /* 0x00000000fffff984 */ /* 0x000fe20000000800 */
[----:B------:R0:W-:Y:S01]  /*fe90*/  @!P1 LDGSTS.E.BYPASS.LTC128B.128 [R9+0xd800], desc[UR54][R2.64], !P0 ;  /* 0x0d80000002099fae */ /* 0x0001e2000c101d76 */
[----:B------:R-:W-:Y:S01]  /*fea0*/  PLOP3.LUT P0, PT, PT, PT, PT, 0x80, 0x0 ;  /* 0x000000000000781c */ /* 0x000fe20003f0f070 */
[----:B------:R-:W-:-:S12]  /*feb0*/  NOP ;  /* 0x0000000000007918 */ /* 0x000fd80000000000 */
.L_x_12807:
        /* <DEDUP_REMOVED lines=21> */
.L_x_12886:
[----:B------:R-:W-:Y:S05]  /*10010*/  BSYNC B0 ;  /* 0x0000000000007941 */ /* 0x000fea0003800000 */
.L_x_12808:
[----:B------:R-:W-:Y:S05]  /*10020*/  @!P1 BRA `(.L_x_12810) ;  /* 0x0000000800e49947 */ /* 0x000fea0003800000 */
[----:B------:R-:W-:Y:S02]  /*10030*/  IMAD.MOV.U32 R7, RZ, RZ, R19 ;  /* 0x000000ffff077224 */ /* 0x000fe400078e0013 */
[----:B------:R-:W-:-:S07]  /*10040*/  IMAD.MOV.U32 R6, RZ, RZ, R18 ;  /* 0x000000ffff067224 */ /* 0x000fce00078e0012 */
.L_x_12830:
        /* <DEDUP_REMOVED lines=32> */
.L_x_12813:
[----:B------:R-:W0:Y:S01]  /*10250*/  S2R R2, SR_TID.X ;  /* 0x0000000000027919 */ /* 0x000e220000002100 */
[----:B------:R-:W-:Y:S01]  /*10260*/  IMAD R9, R18, 0x8, R16 ;  /* 0x0000000812097824 */ /* 0x000fe200078e0210 */
[----:B------:R-:W-:Y:S01]  /*10270*/  BSSY B1, `(.L_x_12814) ;  /* 0x0000006000017945 */ /* 0x000fe20003800000 */
[----:B0-----:R-:W-:Y:S02]  /*10280*/  LOP3.LUT R3, R2, 0x7f, RZ, 0xc0, !PT ;  /* 0x0000007f02037812 */ /* 0x001fe400078ec0ff */
[----:B------:R-:W-:Y:S02]  /*10290*/  SHF.L.U32 R2, R19, 0x1f, RZ ;  /* 0x0000001f13027819 */ /* 0x000fe400000006ff */
[----:B------:R-:W-:Y:S02]  /*102a0*/  ISETP.NE.AND P1, PT, R3, RZ, PT ;  /* 0x000000ff0300720c */ /* 0x000fe40003f25270 */
[----:B------:R-:W0:Y:S02]  /*102b0*/  SYNCS.PHASECHK.TRANS64.TRYWAIT P0, [R9+URZ+0x13280], R2 ;  /* 0x01328002090075a7 */ /* 0x000e24000800017f */
[----:B0-----:R-:W-:Y:S09]  /*102c0*/  @!P0 BRA `(.L_x_12815) ;  /* 0x0000002c00748947 */ /* 0x001ff20003800000 */
.L_x_12887:
[----:B------:R-:W-:Y:S05]  /*102d0*/  BSYNC B1 ;  /* 0x0000000000017941 */ /* 0x000fea0003800000 */
.L_x_12814:
[----:B------:R-:W-:Y:S04]  /*102e0*/  BSSY B1, `(.L_x_12816) ;  /* 0x0000009000017945 */ /* 0x000fe80003800000 */
[----:B------:R-:W-:Y:S05]  /*102f0*/  @P1 BRA `(.L_x_12817) ;  /* 0x00000000001c1947 */ /* 0x000fea0003800000 */
[----:B------:R-:W2:Y:S01]  /*10300*/  S2R R3, SR_TID.X ;  /* 0x0000000000037919 */ /* 0x000ea20000002100 */
[----:B-1----:R-:W-:-:S04]  /*10310*/  IMAD.MOV.U32 R4, RZ, RZ, 0x2800 ;  /* 0x00002800ff047424 */ /* 0x002fc800078e00ff */
[----:B------:R3:W-:Y:S01]  /*10320*/  SYNCS.ARRIVE.TRANS64 RZ, [R9+URZ+0x13270], R4 ;  /* 0x0132700409ff79a7 */ /* 0x0007e2000800003f */
[----:B--2---:R-:W-:-:S04]  /*10330*/  LOP3.LUT R3, R3, 0x1f, RZ, 0xc0, !PT ;  /* 0x0000001f03037812 */ /* 0x004fc800078ec0ff */
[----:B------:R-:W-:-:S13]  /*10340*/  ISETP.NE.AND P0, PT, R3, RZ, PT ;  /* 0x000000ff0300720c */ /* 0x000fda0003f05270 */
[----:B---3--:R-:W-:Y:S05]  /*10350*/  @!P0 BRA `(.L_x_12817) ;  /* 0x0000000000048947 */ /* 0x008fea0003800000 */
[----:B------:R-:W-:Y:S01]  /*10360*/  BPT.TRAP 0x1 ;  /* 0x000000040000795c */ /* 0x000fe20000300000 */
.L_x_12817:
[----:B------:R-:W-:Y:S05]  /*10370*/  BSYNC B1 ;  /* 0x0000000000017941 */ /* 0x000fea0003800000 */
.L_x_12816:
[----:B-1----:R-:W-:Y:S01]  /*10380*/  IMAD.MOV.U32 R5, RZ, RZ, RZ ;  /* 0x000000ffff057224 */ /* 0x002fe200078e00ff */
[----:B------:R-:W-:Y:S01]  /*10390*/  UIADD3 UR4, UP0, UR50, 0x470, URZ ;  /* 0x0000047032047890 */ /* 0x000fe2000ff1e03f */
[----:B------:R-:W-:Y:S01]  /*103a0*/  IMAD.MOV.U32 R3, RZ, RZ, 0xa0 ;  /* 0x000000a0ff037424 */ /* 0x000fe200078e00ff */
[----:B------:R-:W-:Y:S01]  /*103b0*/  PLOP3.LUT P0, PT, PT, PT, PT, 0x80, 0x0 ;  /* 0x000000000000781c */ /* 0x000fe20003f0f070 */
[----:B------:R-:W-:Y:S01]  /*103c0*/  IMAD R4, R18, 0x2800, R16 ;  /* 0x0000280012047824 */ /* 0x000fe200078e0210 */
[----:B------:R-:W-:Y:S01]  /*103d0*/  R2UR UR10, R5 ;  /* 0x00000000050a72ca */ /* 0x000fe200000e0000 */
[----:B------:R-:W-:Y:S01]  /*103e0*/  IMAD R8, R8, R3, UR40 ;  /* 0x0000002808087e24 */ /* 0x000fe2000f8e0203 */
[----:B------:R-:W-:Y:S01]  /*103f0*/  UIADD3.X UR5, URZ, UR51, URZ, UP0, !UPT ;  /* 0x000000333f057290 */ /* 0x000fe200087fe43f */
[----:B------:R-:W-:Y:S01]  /*10400*/  VIADD R3, R9, 0x13270 ;  /* 0x0001327009037836 */ /* 0x000fe20000000000 */
[----:B------:R-:W-:Y:S01]  /*10410*/  UMOV UR6, 0x0 ;  /* 0x0000000000067882 */ /* 0x000fe20000000000 */
[----:B------:R-:W-:Y:S01]  /*10420*/  VIADD R10, R4, 0x6000 ;  /* 0x00006000040a7836 */ /* 0x000fe20000000000 */
[----:B------:R-:W-:-:S09]  /*10430*/  UMOV UR7, 0x14f00000 ;  /* 0x14f0000000077882 */ /* 0x000fd20000000000 */
.L_x_12818:
        /* <DEDUP_REMOVED lines=13> */
.L_x_12888:
[----:B------:R-:W-:Y:S05]  /*10510*/  BSYNC B1 ;  /* 0x0000000000017941 */ /* 0x000fea0003800000 */
.L_x_12819:
        /* <DEDUP_REMOVED lines=11> */
.L_x_12822:
[----:B------:R-:W-:Y:S05]  /*105d0*/  BSYNC B1 ;  /* 0x0000000000017941 */ /* 0x000fea0003800000 */
.L_x_12821:
        /* <DEDUP_REMOVED lines=8> */
.L_x_12823:
        /* <DEDUP_REMOVED lines=10> */
.L_x_12812:
[----:B------:R-:W-:Y:S05]  /*10700*/  BSYNC B0 ;  /* 0x0000000000007941 */ /* 0x000fea0003800000 */
.L_x_12811:
[----:B------:R-:W-:-:S06]  /*10710*/  UISETP.NE.AND UP0, UPT, UR39, 0x3, UPT ;  /* 0x000000032700788c */ /* 0x000fcc000bf05270 */
[----:B------:R-:W-:-:S13]  /*10720*/  PLOP3.LUT P0, PT, PT, PT, UP0, 0x80, 0x0 ;  /* 0x000000000000781c */ /* 0x000fda0003f0f008 */
[----:B------:R-:W-:Y:S05]  /*10730*/  @!P0 BRA `(.L_x_12824) ;  /* 0x0000000000048947 */ /* 0x000fea0003800000 */
[----:B------:R-:W-:Y:S01]  /*10740*/  BPT.TRAP 0x1 ;  /* 0x000000040000795c */ /* 0x000fe20000300000 */
.L_x_12824:
        /* <DEDUP_REMOVED lines=8> */
.L_x_12889:
[----:B------:R-:W-:Y:S05]  /*107d0*/  BSYNC B0 ;  /* 0x0000000000007941 */ /* 0x000fea0003800000 */
.L_x_12825:
[----:B------:R-:W-:Y:S05]  /*107e0*/  @!P1 BRA `(.L_x_12827) ;  /* 0x0000000000049947 */ /* 0x000fea0003800000 */
[----:B------:R-:W-:Y:S01]  /*107f0*/  BPT.TRAP 0x1 ;  /* 0x000000040000795c */ /* 0x000fe20000300000 */
.L_x_12827:
[----:B0-----:R-:W-:Y:S01]  /*10800*/  SHF.L.U32 R2, R7, 0x1f, RZ ;  /* 0x0000001f07027819 */ /* 0x001fe200000006ff */
[----:B------:R-:W-:-:S03]  /*10810*/  IMAD R10, R6, 0x2800, RZ ;  /* 0x00002800060a7824 */ /* 0x000fc600078e02ff */
[----:B------:R-:W0:Y:S02]  /*10820*/  SYNCS.PHASECHK.TRANS64.TRYWAIT P0, [R3+URZ+0x13260], R2 ;  /* 0x01326002030075a7 */ /* 0x000e24000800017f */
[----:B0-----:R-:W-:Y:S05]  /*10830*/  @!P0 BRA `(.L_x_12828) ;  /* 0x0000002800548947 */ /* 0x001fea0003800000 */
.L_x_12890:
        /* <DEDUP_REMOVED lines=43> */
.L_x_12829:
        /* <DEDUP_REMOVED lines=13> */
.L_x_12810:
        /* <DEDUP_REMOVED lines=17> */
.L_x_12832:
[----:B------:R-:W-:Y:S05]  /*10cd0*/  BSYNC B0 ;  /* 0x0000000000007941 */ /* 0x000fea0003800000 */
.L_x_12831:
[----:B------:R-:W-:-:S06]  /*10ce0*/  UISETP.NE.AND UP0, UPT, UR39, 0x3, UPT ;  /* 0x000000032700788c */ /* 0x000fcc000bf05270 */
[----:B------:R-:W-:-:S13]  /*10cf0*/  PLOP3.LUT P1, PT, PT, PT, UP0, 0x80, 0x0 ;  /* 0x000000000000781c */ /* 0x000fda0003f2f008 */
[----:B------:R-:W-:Y:S05]  /*10d00*/  @!P1 BRA `(.L_x_12833) ;  /* 0x0000000000049947 */ /* 0x000fea0003800000 */
[----:B------:R-:W-:Y:S01]  /*10d10*/  BPT.TRAP 0x1 ;  /* 0x000000040000795c */ /* 0x000fe20000300000 */
.L_x_12833:
        /* <DEDUP_REMOVED lines=8> */
.L_x_12891:
[----:B------:R-:W-:Y:S05]  /*10da0*/  BSYNC B0 ;  /* 0x0000000000007941 */ /* 0x000fea0003800000 */
.L_x_12834:
[----:B------:R-:W-:Y:S05]  /*10db0*/  @!P2 BRA `(.L_x_12836) ;  /* 0x000000000004a947 */ /* 0x000fea0003800000 */
[----:B------:R-:W-:Y:S01]  /*10dc0*/  BPT.TRAP 0x1 ;  /* 0x000000040000795c */ /* 0x000fe20000300000 */
.L_x_12836:
[----:B------:R-:W-:Y:S01]  /*10dd0*/  SHF.L.U32 R5, R19, 0x1f, RZ ;  /* 0x0000001f13057819 */ /* 0x000fe200000006ff */
[----:B0-----:R-:W-:-:S03]  /*10de0*/  IMAD R3, R18, 0x2800, RZ ;  /* 0x0000280012037824 */ /* 0x001fc600078e02ff */
[----:B------:R-:W0:Y:S02]  /*10df0*/  SYNCS.PHASECHK.TRANS64.TRYWAIT P1, [R2+URZ+0x13260], R5 ;  /* 0x01326005020075a7 */ /* 0x000e24000802017f */
[----:B0-----:R-:W-:Y:S05]  /*10e00*/  @!P1 BRA `(.L_x_12837) ;  /* 0x0000002400089947 */ /* 0x001fea0003800000 */
.L_x_12892:
        /* <DEDUP_REMOVED lines=43> */
.L_x_12838:
        /* <DEDUP_REMOVED lines=10> */
.L_x_12787:
[----:B------:R-:W-:Y:S05]  /*11160*/  BSYNC B7 ;  /* 0x0000000000077941 */ /* 0x000fea0003800000 */
.L_x_12785:
[----:B------:R-:W3:Y:S02]  /*11170*/  LDL R0, [R1+0x10] ;  /* 0x0000100001007983 */ /* 0x000ee40000100800 */
[----:B---3--:R-:W-:-:S13]  /*11180*/  ISETP.NE.AND P0, PT, R0, RZ, PT ;  /* 0x000000ff0000720c */ /* 0x008fda0003f05270 */
[----:B------:R-:W-:Y:S05]  /*11190*/  @!P0 BRA `(.L_x_12839) ;  /* 0x0000000000248947 */ /* 0x000fea0003800000 */
[----:B------:R-:W3:Y:S08]  /*111a0*/  S2UR UR5, SR_CgaCtaId ;  /* 0x00000000000579c3 */ /* 0x000ef00000008800 */
[----:B------:R-:W-:Y:S06]  /*111b0*/  BAR.SYNC.DEFER_BLOCKING 0x5, 0x200 ;  /* 0x0148000000007b1d */ /* 0x000fec0000010000 */
[----:B------:R-:W-:-:S02]  /*111c0*/  UMOV UR4, 0x400 ;  /* 0x0000040000047882 */ /* 0x000fc40000000000 */
[----:B---3--:R-:W-:-:S06]  /*111d0*/  ULEA UR4, UR5, UR4, 0x18 ;  /* 0x0000000405047291 */ /* 0x008fcc000f8ec03f */
[----:B------:R-:W-:-:S05]  /*111e0*/  IMAD.U32 R16, RZ, RZ, UR4 ;  /* 0x00000004ff107e24 */ /* 0x000fca000f8e00ff */
[----:B------:R-:W3:Y:S02]  /*111f0*/  LDS.128 R24, [R16+0x132d0] ;  /* 0x0132d00010187984 */ /* 0x000ee40000000c00 */
[----:B---3--:R-:W-:Y:S01]  /*11200*/  R2UR UR43, R27 ;  /* 0x000000001b2b72ca */ /* 0x008fe200000e0000 */
[----:B------:R-:W-:Y:S06]  /*11210*/  BAR.ARV 0x4, 0x200 ;  /* 0x0108000000007b1d */ /* 0x000fec0000002000 */
[----:B------:R-:W-:Y:S08]  /*11220*/  BRA `(.L_x_12840) ;  /* 0x0000000c00b07947 */ /* 0x000ff00003800000 */
.L_x_12839:
        /* <DEDUP_REMOVED lines=9> */
[----:B--2---:R-:W2:Y:S01]  /*112c0*/  @!P1 LDC.64 R4, c[0x0][0xc78] ;  /* 0x00031e00ff049b82 */ /* 0x004ea20000000a00 */
[----:B0-----:R-:W-:-:S05]  /*112d0*/  @!P1 IMAD.WIDE R2, R7, 0x4, R2 ;  /* 0x0000000407029825 */ /* 0x001fca00078e0202 */
[----:B------:R2:W3:Y:S02]  /*112e0*/  @!P1 LDG.E R0, desc[UR54][R2.64] ;  /* 0x0000003602009981 */ /* 0x0004e4000c1e1900 */
[----:B--2---:R-:W-:-:S04]  /*112f0*/  @!P1 IMAD.WIDE R2, R7, 0x4, R4 ;  /* 0x0000000407029825 */ /* 0x004fc800078e0204 */
[----:B------:R-:W-:-:S06]  /*11300*/  IMAD.MOV.U32 R5, RZ, RZ, RZ ;  /* 0x000000ffff057224 */ /* 0x000fcc00078e00ff */
[----:B------:R-:W3:Y:S01]  /*11310*/  @!P1 LDG.E R5, desc[UR54][R2.64] ;  /* 0x0000003602059981 */ /* 0x000ee2000c1e1900 */
[C---:B------:R-:W-:Y:S02]  /*11320*/  ISETP.NE.AND P1, PT, R9.reuse, RZ, PT ;  /* 0x000000ff0900720c */ /* 0x040fe40003f25270 */
[C---:B------:R-:W-:Y:S02]  /*11330*/  ISETP.GE.U32.AND P2, PT, R9.reuse, 0x2, PT ;  /* 0x000000020900780c */ /* 0x040fe40003f46070 */
[C---:B------:R-:W-:Y:S02]  /*11340*/  ISETP.GE.U32.AND P3, PT, R9.reuse, 0x4, PT ;  /* 0x000000040900780c */ /* 0x040fe40003f66070 */
[C---:B------:R-:W-:Y:S02]  /*11350*/  ISETP.GE.U32.AND P4, PT, R9.reuse, 0x8, PT ;  /* 0x000000080900780c */ /* 0x040fe40003f86070 */
[----:B------:R-:W-:Y:S02]  /*11360*/  ISETP.GE.U32.AND P5, PT, R9, 0x10, PT ;  /* 0x000000100900780c */ /* 0x000fe40003fa6070 */
[----:B------:R-:W0:Y:S01]  /*11370*/  LDC R9, c[0x0][0xc38] ;  /* 0x00030e00ff097b82 */ /* 0x000e220000000800 */
[----:B---3--:R-:W-:-:S05]  /*11380*/  IMAD R4, R5, R0, RZ ;  /* 0x0000000005047224 */ /* 0x008fca00078e02ff */
        /* <DEDUP_REMOVED lines=17> */
[----:B------:R-:W0:Y:S02]  /*114a0*/  SHFL.IDX PT, R6, R2, 0x1f, 0x1f ;  /* 0x03e01f0002067f89 */ /* 0x000e2400000e0000 */
[----:B0-----:R-:W-:Y:S02]  /*114b0*/  IMAD R3, R6, R9, RZ ;  /* 0x0000000906037224 */ /* 0x001fe400078e02ff */
[----:B------:R-:W-:-:S02]  /*114c0*/  IMAD.MOV.U32 R6, RZ, RZ, RZ ;  /* 0x000000ffff067224 */ /* 0x000fc400078e00ff */
[----:B------:R-:W-:-:S05]  /*114d0*/  IMAD.IADD R8, R8, 0x1, R3 ;  /* 0x0000000108087824 */ /* 0x000fca00078e0203 */
[----:B------:R-:W-:-:S13]  /*114e0*/  ISETP.GT.AND P6, PT, R8, R7, PT ;  /* 0x000000070800720c */ /* 0x000fda0003fc4270 */
[----:B------:R-:W-:Y:S05]  /*114f0*/  @P6 BRA `(.L_x_12841) ;  /* 0x0000000000986947 */ /* 0x000fea0003800000 */
.L_x_12843:
        /* <DEDUP_REMOVED lines=10> */
[----:B------:R-:W2:Y:S01]  /*115a0*/  @!P6 LDC.64 R4, c[0x0][0xc78] ;  /* 0x00031e00ff04eb82 */ /* 0x000ea20000000a00 */
[----:B0-----:R-:W-:-:S05]  /*115b0*/  @!P6 IMAD.WIDE R2, R9, 0x4, R2 ;  /* 0x000000040902e825 */ /* 0x001fca00078e0202 */
[----:B------:R2:W3:Y:S02]  /*115c0*/  @!P6 LDG.E R0, desc[UR54][R2.64] ;  /* 0x000000360200e981 */ /* 0x0004e4000c1e1900 */
[----:B--2---:R-:W-:-:S04]  /*115d0*/  @!P6 IMAD.WIDE R2, R9, 0x4, R4 ;  /* 0x000000040902e825 */ /* 0x004fc800078e0204 */
        /* <DEDUP_REMOVED lines=8> */
[----:B-1----:R-:W-:-:S05]  /*11660*/  IMAD.IADD R10, R4, 0x1, R9 ;  /* 0x00000001040a7824 */ /* 0x002fca00078e0209 */
        /* <DEDUP_REMOVED lines=15> */
.L_x_12841:
        /* <DEDUP_REMOVED lines=12> */
[----:B0-----:R-:W-:-:S05]  /*11820*/  IMAD.U32 R5, RZ, RZ, UR5 ;  /* 0x00000005ff057e24 */ /* 0x001fca000f8e00ff */
[----:B------:R4:W0:Y:S02]  /*11830*/  SHFL.IDX PT, R6, R2, R5, 0x1f ;  /* 0x00001f0502067589 */ /* 0x00082400000e0000 */
.L_x_12844:
[----:B--2---:R-:W-:Y:S01]  /*11840*/  ISETP.NE.AND P0, PT, R4, 0x1, PT ;  /* 0x000000010400780c */ /* 0x004fe20003f05270 */
[----:B0-----:R-:W-:Y:S01]  /*11850*/  IMAD R24, R6, R9, R3 ;  /* 0x0000000906187224 */ /* 0x001fe200078e0203 */
[----:B------:R-:W-:-:S03]  /*11860*/  UIADD3 UR43, UR4, UR43, URZ ;  /* 0x0000002b042b7290 */ /* 0x000fc6000fffe03f */
[----:B----4-:R-:W-:-:S08]  /*11870*/  IMAD.IADD R5, R7, 0x1, -R24 ;  /* 0x0000000107057824 */ /* 0x010fd000078e0a18 */
[----:B------:R-:W-:Y:S05]  /*11880*/  @!P0 BRA `(.L_x_12845) ;  /* 0x0000000000dc8947 */ /* 0x000fea0003800000 */
[----:B---3--:R-:W-:Y:S02]  /*11890*/  IABS R6, R0 ;  /* 0x0000000000067213 */ /* 0x008fe40000000000 */
[----:B------:R-:W-:Y:S02]  /*118a0*/  IABS R7, R4 ;  /* 0x0000000400077213 */ /* 0x000fe40000000000 */
[----:B------:R-:W0:Y:S08]  /*118b0*/  I2F.RP R8, R6 ;  /* 0x0000000600087306 */ /* 0x000e300000209400 */
[----:B-1----:R-:W1:Y:S08]  /*118c0*/  I2F.RP R10, R7 ;  /* 0x00000007000a7306 */ /* 0x002e700000209400 */
[----:B0-----:R-:W0:Y:S08]  /*118d0*/  MUFU.RCP R8, R8 ;  /* 0x0000000800087308 */ /* 0x001e300000001000 */
[----:B-1----:R-:W-:Y:S01]  /*118e0*/  MUFU.RCP R10, R10 ;  /* 0x0000000a000a7308 */ /* 0x002fe20000001000 */
[----:B0-----:R-:W-:-:S07]  /*118f0*/  VIADD R2, R8, 0xffffffe ;  /* 0x0ffffffe08027836 */ /* 0x001fce0000000000 */
        /* <DEDUP_REMOVED lines=48> */
.L_x_12845:
[----:B------:R-:W-:Y:S02]  /*11c00*/  ULDC.64 UR4, c[0x0][0xc90] ;  /* 0x0003240000047ab9 */ /* 0x000fe40000000a00 */
[----:B------:R-:W-:-:S06]  /*11c10*/  UIMAD.WIDE UR4, UR43, 0x4, UR4 ;  /* 0x000000042b0478a5 */ /* 0x000fcc000f8e0204 */
[----:B------:R-:W-:Y:S02]  /*11c20*/  IMAD.U32 R2, RZ, RZ, UR4 ;  /* 0x00000004ff027e24 */ /* 0x000fe4000f8e00ff */
[----:B------:R-:W-:-:S05]  /*11c30*/  IMAD.U32 R3, RZ, RZ, UR5 ;  /* 0x00000005ff037e24 */ /* 0x000fca000f8e00ff */
[----:B------:R0:W3:Y:S02]  /*11c40*/  LDG.E R6, desc[UR54][R2.64] ;  /* 0x0000003602067981 */ /* 0x0000e4000c1e1900 */
[----:B0-----:R-:W-:Y:S02]  /*11c50*/  IMAD.MOV.U32 R2, RZ, RZ, RZ ;  /* 0x000000ffff027224 */ /* 0x001fe400078e00ff */
[----:B---3--:R-:W-:-:S05]  /*11c60*/  IMAD R4, R0, R6, RZ ;  /* 0x0000000600047224 */ /* 0x008fca00078e02ff */
[----:B------:R-:W-:-:S04]  /*11c70*/  IABS R7, R4 ;  /* 0x0000000400077213 */ /* 0x000fc80000000000 */
[----:B------:R-:W0:Y:S08]  /*11c80*/  I2F.RP R8, R7 ;  /* 0x0000000700087306 */ /* 0x000e300000209400 */
[----:B0-----:R-:W1:Y:S02]  /*11c90*/  MUFU.RCP R8, R8 ;  /* 0x0000000800087308 */ /* 0x001e640000001000 */
[----:B-1----:R-:W-:-:S06]  /*11ca0*/  VIADD R10, R8, 0xffffffe ;  /* 0x0ffffffe080a7836 */ /* 0x002fcc0000000000 */
        /* <DEDUP_REMOVED lines=51> */
.L_x_12846:
[----:B------:R-:W-:-:S05]  /*11fe0*/  LOP3.LUT R3, RZ, R3, RZ, 0x33, !PT ;  /* 0x00000003ff037212 */ /* 0x000fca00078e33ff */
[----:B------:R-:W-:Y:S01]  /*11ff0*/  IMAD.IADD R25, R0, 0x1, R3 ;  /* 0x0000000100197824 */ /* 0x000fe200078e0203 */
[----:B------:R-:W-:Y:S06]  /*12000*/  BRA `(.L_x_12847) ;  /* 0x0000000000107947 */ /* 0x000fec0003800000 */
.L_x_12842:
[----:B------:R-:W-:Y:S01]  /*12010*/  IMAD.MOV.U32 R24, RZ, RZ, R7 ;  /* 0x000000ffff187224 */ /* 0x000fe200078e0007 */
[----:B------:R-:W-:Y:S01]  /*12020*/  ULDC UR43, c[0x0][0xc3c] ;  /* 0x00030f00002b7ab9 */ /* 0x000fe20000000800 */
[----:B------:R-:W-:Y:S02]  /*12030*/  IMAD.MOV.U32 R25, RZ, RZ, RZ ;  /* 0x000000ffff197224 */ /* 0x000fe400078e00ff */
[----:B------:R-:W-:-:S07]  /*12040*/  IMAD.MOV.U32 R26, RZ, RZ, RZ ;  /* 0x000000ffff1a7224 */ /* 0x000fce00078e00ff */
.L_x_12847:
        /* <DEDUP_REMOVED lines=10> */
.L_x_12840:
[----:B------:R-:W-:Y:S02]  /*120f0*/  ULDC UR4, c[0x0][0xc3c] ;  /* 0x00030f0000047ab9 */ /* 0x000fe40000000800 */
[----:B------:R-:W-:-:S06]  /*12100*/  UISETP.GE.AND UP0, UPT, UR43, UR4, UPT ;  /* 0x000000042b00728c */ /* 0x000fcc000bf06270 */
[----:B------:R-:W-:-:S13]  /*12110*/  PLOP3.LUT P0, PT, PT, PT, UP0, 0x80, 0x0 ;  /* 0x000000000000781c */ /* 0x000fda0003f0f008 */
[----:B------:R-:W-:Y:S05]  /*12120*/  @!P0 BRA `(.L_x_12848) ;  /* 0xffffffbc00788947 */ /* 0x000fea000383ffff */
.L_x_12780:
[----:B01----:R-:W4:Y:S01]  /*12130*/  LDL.LU R0, [R1+0xc] ;  /* 0x00000c0001007983 */ /* 0x003f220000300800 */
[----:B------:R-:W-:Y:S01]  /*12140*/  BSSY B0, `(.L_x_12849) ;  /* 0x000000b000007945 */ /* 0x000fe20003800000 */
[----:B--2---:R-:W0:Y:S01]  /*12150*/  S2R R5, SR_CgaCtaId ;  /* 0x0000000000057919 */ /* 0x004e220000008800 */
[----:B----4-:R-:W-:-:S05]  /*12160*/  VIADD R0, R0, 0x1 ;  /* 0x0000000100007836 */ /* 0x010fca0000000000 */
        /* <DEDUP_REMOVED lines=8> */
.L_x_12893:
[----:B------:R-:W-:Y:S05]  /*121f0*/  BSYNC B0 ;  /* 0x0000000000007941 */ /* 0x000fea0003800000 */
.L_x_12849:
[----:B------:R-:W-:-:S03]  /*12200*/  UMOV UR4, 0xffffffff ;  /* 0xffffffff00047882 */ /* 0x000fc60000000000 */
[----:B------:R-:W-:Y:S05]  /*12210*/  BRA.DIV UR4, `(.L_x_12851) ;  /* 0x00000012042c7947 */ /* 0x000fea000b800000 */
[----:B0-----:R-:W0:Y:S02]  /*12220*/  S2R R0, SR_TID.X ;  /* 0x0000000000007919 */ /* 0x001e240000002100 */
[----:B0-----:R-:W-:-:S04]  /*12230*/  SHF.R.U32.HI R0, RZ, 0x5, R0 ;  /* 0x00000005ff007819 */ /* 0x001fc80000011600 */
[----:B------:R-:W-:-:S05]  /*12240*/  LOP3.LUT R0, R0, 0x3, RZ, 0xc0, !PT ;  /* 0x0000000300007812 */ /* 0x000fca00078ec0ff */
[----:B------:R0:W1:Y:S02]  /*12250*/  SHFL.IDX PT, R14, R0, RZ, 0x1f ;  /* 0x00001fff000e7589 */ /* 0x00006400000e0000 */
.L_x_12896:
[----:B-1----:R-:W-:Y:S01]  /*12260*/  ISETP.NE.AND P0, PT, R14, RZ, PT ;  /* 0x000000ff0e00720c */ /* 0x002fe20003f05270 */
[----:B------:R-:W-:-:S12]  /*12270*/  BSSY B0, `(.L_x_12852) ;  /* 0x000002b000007945 */ /* 0x000fd80003800000 */
[----:B------:R-:W-:Y:S05]  /*12280*/  @P0 BRA `(.L_x_12853) ;  /* 0x0000000000a40947 */ /* 0x000fea0003800000 */
[----:B------:R-:W-:-:S03]  /*12290*/  UMOV UR4, 0xffffffff ;  /* 0xffffffff00047882 */ /* 0x000fc60000000000 */
[----:B------:R-:W-:Y:S05]  /*122a0*/  BRA.DIV UR4, `(.L_x_12854) ;  /* 0x00000012043c7947 */ /* 0x000fea000b800000 */
[----:B------:R-:W-:-:S13]  /*122b0*/  ELECT P6, URZ, PT ;  /* 0x00000000003f782f */ /* 0x000fda00038c0000 */
.L_x_12899:
[----:B------:R-:W-:Y:S05]  /*122c0*/  @!P6 BRA `(.L_x_12853) ;  /* 0x000000000094e947 */ /* 0x000fea0003800000 */
[----:B------:R-:W-:-:S06]  /*122d0*/  ULOP3.LUT UR4, UR38, 0x2, URZ, 0xfc, !UPT ;  /* 0x0000000226047892 */ /* 0x000fcc000f8efc3f */
[----:B0-----:R-:W-:-:S05]  /*122e0*/  IMAD.U32 R0, RZ, RZ, UR4 ;  /* 0x00000004ff007e24 */ /* 0x001fca000f8e00ff */
[----:B------:R-:W-:-:S13]  /*122f0*/  ISETP.NE.AND P0, PT, R0, 0x3, PT ;  /* 0x000000030000780c */ /* 0x000fda0003f05270 */
[----:B------:R-:W-:Y:S05]  /*12300*/  @!P0 BRA `(.L_x_12855) ;  /* 0x0000000000048947 */ /* 0x000fea0003800000 */
[----:B------:R-:W-:Y:S01]  /*12310*/  BPT.TRAP 0x1 ;  /* 0x000000040000795c */ /* 0x000fe20000300000 */
.L_x_12855:
        /* <DEDUP_REMOVED lines=12> */
.L_x_12900:
[----:B------:R-:W1:Y:S02]  /*123e0*/  SYNCS.PHASECHK.TRANS64.TRYWAIT P1, [R3+URZ], R0 ;  /* 0x00000000030075a7 */ /* 0x000e64000802017f */
[----:B-1----:R-:W-:Y:S05]  /*123f0*/  @!P1 BRA `(.L_x_12857) ;  /* 0x00000010001c9947 */ /* 0x002fea0003800000 */
.L_x_12901:
[----:B------:R-:W-:Y:S05]  /*12400*/  @!P0 BRA `(.L_x_12858) ;  /* 0x0000000000048947 */ /* 0x000fea0003800000 */
[----:B------:R-:W-:Y:S01]  /*12410*/  BPT.TRAP 0x1 ;  /* 0x000000040000795c */ /* 0x000fe20000300000 */
.L_x_12858:
[----:B-1----:R-:W-:-:S04]  /*12420*/  IMAD R3, R18, 0x8, R7 ;  /* 0x0000000812037824 */ /* 0x002fc800078e0207 */
[----:B------:R-:W1:Y:S02]  /*12430*/  SYNCS.PHASECHK.TRANS64.TRYWAIT P1, [R3+URZ+0x13260], R4 ;  /* 0x01326004030075a7 */ /* 0x000e64000802017f */
[----:B-1----:R-:W-:Y:S05]  /*12440*/  @!P1 BRA `(.L_x_12859) ;  /* 0x00000010001c9947 */ /* 0x002fea0003800000 */
.L_x_12902:
[----:B------:R-:W-:Y:S05]  /*12450*/  @!P0 BRA `(.L_x_12860) ;  /* 0x0000000000048947 */ /* 0x000fea0003800000 */
[----:B------:R-:W-:Y:S01]  /*12460*/  BPT.TRAP 0x1 ;  /* 0x000000040000795c */ /* 0x000fe20000300000 */
.L_x_12860:
[----:B0-----:R-:W-:-:S04]  /*12470*/  IMAD R5, R6, 0x8, R7 ;  /* 0x0000000806057824 */ /* 0x001fc800078e0207 */
[----:B------:R-:W0:Y:S02]  /*12480*/  SYNCS.PHASECHK.TRANS64.TRYWAIT P1, [R5+URZ+0x13260], R0 ;  /* 0x01326000050075a7 */ /* 0x000e24000802017f */
[----:B0-----:R-:W-:Y:S05]  /*12490*/  @!P1 BRA `(.L_x_12861) ;  /* 0x00000010001c9947 */ /* 0x001fea0003800000 */
.L_x_12903:
[----:B------:R-:W-:Y:S05]  /*124a0*/  @!P0 BRA `(.L_x_12862) ;  /* 0x0000000000048947 */ /* 0x000fea0003800000 */
[----:B------:R-:W-:Y:S01]  /*124b0*/  BPT.TRAP 0x1 ;  /* 0x000000040000795c */ /* 0x000fe20000300000 */
.L_x_12862:
[----:B------:R-:W2:Y:S02]  /*124c0*/  SYNCS.PHASECHK.TRANS64.TRYWAIT P0, [R3+URZ+0x13280], R4 ;  /* 0x01328004030075a7 */ /* 0x000ea4000800017f */
[----:B--2---:R-:W-:Y:S05]  /*124d0*/  @!P0 BRA `(.L_x_12863) ;  /* 0x0000001000208947 */ /* 0x004fea0003800000 */
.L_x_12864:
[----:B----4-:R4:W0:Y:S02]  /*124e0*/  SYNCS.PHASECHK.TRANS64.TRYWAIT P0, [R5+URZ+0x13280], R0 ;  /* 0x01328000050075a7 */ /* 0x010824000800017f */
[----:B0-----:R-:W-:Y:S05]  /*124f0*/  @!P0 NANOSLEEP.SYNCS 0x989680 ;  /* 0x009896800000895d */ /* 0x001fea0003900000 */
[----:B------:R-:W0:Y:S02]  /*12500*/  @!P0 SYNCS.PHASECHK.TRANS64 P0, [R5+URZ+0x13280], R0 ;  /* 0x01328000050085a7 */ /* 0x000e24000800007f */
[----:B0-----:R-:W-:Y:S05]  /*12510*/  @!P0 BRA `(.L_x_12864) ;  /* 0xfffffffc00f08947 */ /* 0x001fea000383ffff */
.L_x_12853:
[----:B------:R-:W-:Y:S05]  /*12520*/  BSYNC B0 ;  /* 0x0000000000007941 */ /* 0x000fea0003800000 */
.L_x_12852:
[----:B------:R-:W-:Y:S05]  /*12530*/  EXIT ;  /* 0x000000000000794d */ /* 0x000fea0003800000 */
.L_x_12728:
[----:B0-----:R-:W-:-:S04]  /*12540*/  IMAD.U32 R3, RZ, RZ, UR45 ;  /* 0x0000002dff037e24 */ /* 0x001fc8000f8e00ff */
[----:B------:R0:W1:Y:S03]  /*12550*/  SYNCS.PHASECHK.TRANS64.TRYWAIT P0, [R3+URZ+0x13200], R0 ;  /* 0x01320000030075a7 */ /* 0x000066000800017f */
[----:B-1----:R-:W-:Y:S05]  /*12560*/  @!P0 NANOSLEEP.SYNCS 0x989680 ;  /* 0x009896800000895d */ /* 0x002fea0003900000 */
[----:B------:R-:W1:Y:S02]  /*12570*/  @!P0 SYNCS.PHASECHK.TRANS64 P0, [R3+URZ+0x13200], R0 ;  /* 0x01320000030085a7 */ /* 0x000e64000800007f */
[----:B-1----:R-:W-:Y:S05]  /*12580*/  @!P0 BRA `(.L_x_12728) ;  /* 0xfffffffc00ec8947 */ /* 0x002fea000383ffff */
[----:B------:R-:W-:Y:S05]  /*12590*/  BRA `(.L_x_12865) ;  /* 0xfffffef800187947 */ /* 0x000fea000383ffff */
.L_x_12732:
[----:B-1----:R1:W2:Y:S02]  /*125a0*/  SYNCS.PHASECHK.TRANS64.TRYWAIT P0, [R3+URZ+0x13230], R0 ;  /* 0x01323000030075a7 */ /* 0x0022a4000800017f */
[----:B--2---:R-:W-:Y:S05]  /*125b0*/  @!P0 NANOSLEEP.SYNCS 0x989680 ;  /* 0x009896800000895d */ /* 0x004fea0003900000 */
[----:B------:R-:W2:Y:S02]  /*125c0*/  @!P0 SYNCS.PHASECHK.TRANS64 P0, [R3+URZ+0x13230], R0 ;  /* 0x01323000030085a7 */ /* 0x000ea4000800007f */
[----:B--2---:R-:W-:Y:S05]  /*125d0*/  @!P0 BRA `(.L_x_12732) ;  /* 0xfffffffc00f08947 */ /* 0x004fea000383ffff */
[----:B------:R-:W-:Y:S05]  /*125e0*/  BRA `(.L_x_12731) ;  /* 0xfffffef800347947 */ /* 0x000fea000383ffff */
.L_x_12737:
[----:B-1----:R-:W-:-:S04]  /*125f0*/  IMAD.U32 R9, RZ, RZ, UR20 ;  /* 0x00000014ff097e24 */ /* 0x002fc8000f8e00ff */
[----:B------:R1:W2:Y:S03]  /*12600*/  SYNCS.PHASECHK.TRANS64.TRYWAIT P3, [R9+URZ+0x13230], R0 ;  /* 0x01323000090075a7 */ /* 0x0002a6000806017f */
[----:B--2---:R-:W-:Y:S05]  /*12610*/  @!P3 NANOSLEEP.SYNCS 0x989680 ;  /* 0x009896800000b95d */ /* 0x004fea0003900000 */
[----:B------:R-:W2:Y:S02]  /*12620*/  @!P3 SYNCS.PHASECHK.TRANS64 P3, [R9+URZ+0x13230], R0 ;  /* 0x013230000900b5a7 */ /* 0x000ea4000806007f */
[----:B--2---:R-:W-:Y:S05]  /*12630*/  @!P3 BRA `(.L_x_12737) ;  /* 0xfffffffc00ecb947 */ /* 0x004fea000383ffff */
[----:B------:R-:W-:Y:S05]  /*12640*/  BRA `(.L_x_12736) ;  /* 0xffffff2000ec7947 */ /* 0x000fea000383ffff */
.L_x_12741:
[----:B-1----:R-:W-:-:S04]  /*12650*/  IMAD.U32 R2, RZ, RZ, UR11 ;  /* 0x0000000bff027e24 */ /* 0x002fc8000f8e00ff */
[----:B------:R1:W2:Y:S03]  /*12660*/  SYNCS.PHASECHK.TRANS64.TRYWAIT P3, [R2+URZ+0x13250], R0 ;  /* 0x01325000020075a7 */ /* 0x0002a6000806017f */
[----:B--2---:R-:W-:Y:S05]  /*12670*/  @!P3 NANOSLEEP.SYNCS 0x989680 ;  /* 0x009896800000b95d */ /* 0x004fea0003900000 */
[----:B------:R-:W2:Y:S02]  /*12680*/  @!P3 SYNCS.PHASECHK.TRANS64 P3, [R2+URZ+0x13250], R0 ;  /* 0x013250000200b5a7 */ /* 0x000ea4000806007f */
[----:B--2---:R-:W-:Y:S05]  /*12690*/  @!P3 BRA `(.L_x_12741) ;  /* 0xfffffffc00ecb947 */ /* 0x004fea000383ffff */
[----:B------:R-:W-:Y:S05]  /*126a0*/  BRA `(.L_x_12740) ;  /* 0xffffff2400f87947 */ /* 0x000fea000383ffff */
.L_x_12748:
[----:B-1----:R-:W-:-:S04]  /*126b0*/  IMAD.U32 R9, RZ, RZ, UR6 ;  /* 0x00000006ff097e24 */ /* 0x002fc8000f8e00ff */
[----:B------:R1:W2:Y:S03]  /*126c0*/  SYNCS.PHASECHK.TRANS64.TRYWAIT P2, [R9+URZ+0x13230], R0 ;  /* 0x01323000090075a7 */ /* 0x0002a6000804017f */
[----:B--2---:R-:W-:Y:S05]  /*126d0*/  @!P2 NANOSLEEP.SYNCS 0x989680 ;  /* 0x009896800000a95d */ /* 0x004fea0003900000 */
[----:B------:R-:W2:Y:S02]  /*126e0*/  @!P2 SYNCS.PHASECHK.TRANS64 P2, [R9+URZ+0x13230], R0 ;  /* 0x013230000900a5a7 */ /* 0x000ea4000804007f */
[----:B--2---:R-:W-:Y:S05]  /*126f0*/  @!P2 BRA `(.L_x_12748) ;  /* 0xfffffffc00eca947 */ /* 0x004fea000383ffff */
[----:B------:R-:W-:Y:S05]  /*12700*/  BRA `(.L_x_12747) ;  /* 0xffffff5000307947 */ /* 0x000fea000383ffff */
.L_x_12752:
[----:B-1----:R-:W-:-:S04]  /*12710*/  IMAD.U32 R2, RZ, RZ, UR11 ;  /* 0x0000000bff027e24 */ /* 0x002fc8000f8e00ff */
[----:B------:R1:W2:Y:S03]  /*12720*/  SYNCS.PHASECHK.TRANS64.TRYWAIT P2, [R2+URZ+0x13250], R0 ;  /* 0x01325000020075a7 */ /* 0x0002a6000804017f */
[----:B--2---:R-:W-:Y:S05]  /*12730*/  @!P2 NANOSLEEP.SYNCS 0x989680 ;  /* 0x009896800000a95d */ /* 0x004fea0003900000 */
[----:B------:R-:W2:Y:S02]  /*12740*/  @!P2 SYNCS.PHASECHK.TRANS64 P2, [R2+URZ+0x13250], R0 ;  /* 0x013250000200a5a7 */ /* 0x000ea4000804007f */
[----:B--2---:R-:W-:Y:S05]  /*12750*/  @!P2 BRA `(.L_x_12752) ;  /* 0xfffffffc00eca947 */ /* 0x004fea000383ffff */
[----:B------:R-:W-:Y:S05]  /*12760*/  BRA `(.L_x_12751) ;  /* 0xffffff54003c7947 */ /* 0x000fea000383ffff */
.L_x_12758:
[----:B-1----:R-:W-:-:S04]  /*12770*/  IMAD.U32 R6, RZ, RZ, UR5 ;  /* 0x00000005ff067e24 */ /* 0x002fc8000f8e00ff */
[----:B------:R1:W2:Y:S03]  /*12780*/  SYNCS.PHASECHK.TRANS64.TRYWAIT P0, [R6+URZ+0x13250], R5 ;  /* 0x01325005060075a7 */ /* 0x0002a6000800017f */
[----:B--2---:R-:W-:Y:S05]  /*12790*/  @!P0 NANOSLEEP.SYNCS 0x989680 ;  /* 0x009896800000895d */ /* 0x004fea0003900000 */
[----:B------:R-:W2:Y:S02]  /*127a0*/  @!P0 SYNCS.PHASECHK.TRANS64 P0, [R6+URZ+0x13250], R5 ;  /* 0x01325005060085a7 */ /* 0x000ea4000800007f */
[----:B--2---:R-:W-:Y:S05]  /*127b0*/  @!P0 BRA `(.L_x_12758) ;  /* 0xfffffffc00ec8947 */ /* 0x004fea000383ffff */
[----:B------:R-:W-:Y:S05]  /*127c0*/  BRA `(.L_x_12757) ;  /* 0xffffff70007c7947 */ /* 0x000fea000383ffff */
.L_x_12796:
[----:B------:R-:W-:Y:S02]  /*127d0*/  IMAD.MOV.U32 R13, RZ, RZ, R20 ;  /* 0x000000ffff0d7224 */ /* 0x000fe400078e0014 */
[----:B------:R-:W-:Y:S02]  /*127e0*/  IMAD.MOV.U32 R12, RZ, RZ, RZ ;  /* 0x000000ffff0c7224 */ /* 0x000fe400078e00ff */
[----:B------:R-:W-:Y:S02]  /*127f0*/  IMAD.MOV.U32 R11, RZ, RZ, 0x1f ;  /* 0x0000001fff0b7424 */ /* 0x000fe400078e00ff */
[----:B------:R-:W-:-:S07]  /*12800*/  IMAD.MOV.U32 R15, RZ, RZ, -0x1 ;  /* 0xffffffffff0f7424 */ /* 0x000fce00078e00ff */
[----:B012---:R-:W-:Y:S05]  /*12810*/  WARPSYNC.COLLECTIVE R15, `(.L_x_12866) ;  /* 0x000000000f087348 */ /* 0x007fea0003c00000 */
[----:B------:R3:W4:Y:S02]  /*12820*/  SHFL.IDX P6, R14, R13, R12, R11 ;  /* 0x0000000c0d0e7389 */ /* 0x00072400000c000b */
[----:B01234-:R-:W-:Y:S01]  /*12830*/  ENDCOLLECTIVE ;  /* 0x000000000000791b */ /* 0x01ffe20003800000 */
.L_x_12866:
[----:B------:R-:W-:Y:S05]  /*12840*/  BRA `(.L_x_12867) ;  /* 0xffffffc400d87947 */ /* 0x000fea000383ffff */
.L_x_12798:
[----:B------:R-:W-:Y:S01]  /*12850*/  BSSY B0, `(.L_x_12868) ;  /* 0x0000006000007945 */ /* 0x000fe20003800000 */
[----:B------:R-:W-:-:S07]  /*12860*/  IMAD.MOV.U32 R15, RZ, RZ, -0x1 ;  /* 0xffffffffff0f7424 */ /* 0x000fce00078e00ff */
[----:B0123--:R-:W-:Y:S05]  /*12870*/  WARPSYNC.COLLECTIVE R15, `(.L_x_12869) ;  /* 0x000000000f0c7348 */ /* 0x00ffea0003c00000 */
[----:B------:R-:W-:Y:S02]  /*12880*/  ELECT P6, UR62, PT ;  /* 0x00000000003e782f */ /* 0x000fe400038c0000 */
[----:B------:R-:W-:Y:S01]  /*12890*/  MOV R14, UR62 ;  /* 0x0000003e000e7c02 */ /* 0x000fe20008000f00 */
[----:B0123--:R-:W-:Y:S10]  /*128a0*/  ENDCOLLECTIVE ;  /* 0x000000000000791b */ /* 0x00fff40003800000 */
.L_x_12869:
[----:B------:R-:W-:Y:S05]  /*128b0*/  BSYNC B0 ;  /* 0x0000000000007941 */ /* 0x000fea0003800000 */
.L_x_12868:
[----:B------:R-:W-:Y:S05]  /*128c0*/  BRA `(.L_x_12870) ;  /* 0xffffffc400dc7947 */ /* 0x000fea000383ffff */
.L_x_12800:
[----:B----4-:R4:W0:Y:S02]  /*128d0*/  SYNCS.PHASECHK.TRANS64.TRYWAIT P0, [R2+URZ+0x13280], R3 ;  /* 0x01328003020075a7 */ /* 0x010824000800017f */
[----:B0-----:R-:W-:Y:S05]  /*128e0*/  @!P0 NANOSLEEP.SYNCS 0x989680 ;  /* 0x009896800000895d */ /* 0x001fea0003900000 */
[----:B------:R-:W0:Y:S02]  /*128f0*/  @!P0 SYNCS.PHASECHK.TRANS64 P0, [R2+URZ+0x13280], R3 ;  /* 0x01328003020085a7 */ /* 0x000e24000800007f */
[----:B0-----:R-:W-:Y:S05]  /*12900*/  @!P0 BRA `(.L_x_12800) ;  /* 0xfffffffc00f08947 */ /* 0x001fea000383ffff */
[----:B------:R-:W-:Y:S05]  /*12910*/  BRA `(.L_x_12871) ;  /* 0xffffffc800387947 */ /* 0x000fea000383ffff */
.L_x_12802:
[----:B0-----:R0:W2:Y:S02]  /*12920*/  SYNCS.PHASECHK.TRANS64.TRYWAIT P0, [R2+URZ+0x13240], R3 ;  /* 0x01324003020075a7 */ /* 0x0010a4000800017f */
[----:B--2---:R-:W-:Y:S05]  /*12930*/  @!P0 NANOSLEEP.SYNCS 0x989680 ;  /* 0x009896800000895d */ /* 0x004fea0003900000 */
[----:B------:R-:W2:Y:S02]  /*12940*/  @!P0 SYNCS.PHASECHK.TRANS64 P0, [R2+URZ+0x13240], R3 ;  /* 0x01324003020085a7 */ /* 0x000ea4000800007f */
[----:B--2---:R-:W-:Y:S05]  /*12950*/  @!P0 BRA `(.L_x_12802) ;  /* 0xfffffffc00f08947 */ /* 0x004fea000383ffff */
[----:B------:R-:W-:Y:S05]  /*12960*/  BRA `(.L_x_12872) ;  /* 0xffffffc800887947 */ /* 0x000fea000383ffff */
.L_x_12806:
        /* <DEDUP_REMOVED lines=9> */
.L_x_12873:
[----:B------:R-:W-:Y:S01]  /*12a00*/  ISETP.GE.AND P1, PT, R25, R7, PT ;  /* 0x000000071900720c */ /* 0x000fe20003f26270 */
[----:B------:R-:W-:Y:S02]  /*12a10*/  IMAD.MOV.U32 R13, RZ, RZ, R0 ;  /* 0x000000ffff0d7224 */ /* 0x000fe400078e0000 */
[----:B------:R-:W-:-:S10]  /*12a20*/  IMAD.MOV.U32 R2, RZ, RZ, R14 ;  /* 0x000000ffff027224 */ /* 0x000fd400078e000e */
[----:B------:R-:W-:Y:S05]  /*12a30*/  WARPSYNC.COLLECTIVE R15, `(.L_x_12874) ;  /* 0x000000000f087348 */ /* 0x000fea0003c00000 */
[----:B------:R0:W1:Y:S02]  /*12a40*/  SHFL.IDX P6, R14, R13, R12, R11 ;  /* 0x0000000c0d0e7389 */ /* 0x00006400000c000b */
[----:B01----:R-:W-:Y:S01]  /*12a50*/  ENDCOLLECTIVE ;  /* 0x000000000000791b */ /* 0x003fe20003800000 */
.L_x_12874:
[----:B------:R-:W-:Y:S02]  /*12a60*/  IMAD.MOV.U32 R13, RZ, RZ, R5 ;  /* 0x000000ffff0d7224 */ /* 0x000fe400078e0005 */
[----:B------:R-:W-:Y:S02]  /*12a70*/  IMAD.MOV.U32 R12, RZ, RZ, 0x1 ;  /* 0x00000001ff0c7424 */ /* 0x000fe400078e00ff */
[----:B------:R-:W-:-:S07]  /*12a80*/  IMAD.MOV.U32 R3, RZ, RZ, R14 ;  /* 0x000000ffff037224 */ /* 0x000fce00078e000e */
[----:B------:R-:W-:Y:S05]  /*12a90*/  WARPSYNC.COLLECTIVE R15, `(.L_x_12875) ;  /* 0x000000000f087348 */ /* 0x000fea0003c00000 */
[----:B------:R0:W1:Y:S02]  /*12aa0*/  SHFL.IDX P6, R14, R13, R12, R11 ;  /* 0x0000000c0d0e7389 */ /* 0x00006400000c000b */
[----:B01----:R-:W-:Y:S01]  /*12ab0*/  ENDCOLLECTIVE ;  /* 0x000000000000791b */ /* 0x003fe20003800000 */
.L_x_12875:
[----:B------:R-:W-:-:S05]  /*12ac0*/  @!P1 IADD3 R8, P2, R10, R3, RZ ;  /* 0x000000030a089210 */ /* 0x000fca0007f5e0ff */
[----:B------:R-:W-:Y:S02]  /*12ad0*/  @!P1 IMAD.X R3, RZ, RZ, R2, P2 ;  /* 0x000000ffff039224 */ /* 0x000fe400010e0602 */
        /* <DEDUP_REMOVED lines=8> */
[----:B0-----:R-:W-:-:S12]  /*12b60*/  IMAD.MOV.U32 R2, RZ, RZ, R14 ;  /* 0x000000ffff027224 */ /* 0x001fd800078e000e */
[----:B------:R-:W-:Y:S05]  /*12b70*/  WARPSYNC.COLLECTIVE R15, `(.L_x_12876) ;  /* 0x000000000f087348 */ /* 0x000fea0003c00000 */
[----:B------:R0:W1:Y:S02]  /*12b80*/  SHFL.IDX P6, R14, R13, R12, R11 ;  /* 0x0000000c0d0e7389 */ /* 0x00006400000c000b */
[----:B01----:R-:W-:Y:S01]  /*12b90*/  ENDCOLLECTIVE ;  /* 0x000000000000791b */ /* 0x003fe20003800000 */
.L_x_12876:
[----:B------:R-:W-:Y:S02]  /*12ba0*/  IMAD.MOV.U32 R13, RZ, RZ, R5 ;  /* 0x000000ffff0d7224 */ /* 0x000fe400078e0005 */
[----:B------:R-:W-:Y:S01]  /*12bb0*/  IMAD.MOV.U32 R12, RZ, RZ, 0x2 ;  /* 0x00000002ff0c7424 */ /* 0x000fe200078e00ff */
[----:B------:R-:W-:-:S13]  /*12bc0*/  @!P1 IADD3 R8, P2, R10, R14, RZ ;  /* 0x0000000e0a089210 */ /* 0x000fda0007f5e0ff */
[----:B------:R-:W-:Y:S05]  /*12bd0*/  WARPSYNC.COLLECTIVE R15, `(.L_x_12877) ;  /* 0x000000000f087348 */ /* 0x000fea0003c00000 */
[----:B------:R0:W1:Y:S02]  /*12be0*/  SHFL.IDX P6, R14, R13, R12, R11 ;  /* 0x0000000c0d0e7389 */ /* 0x00006400000c000b */
[----:B01----:R-:W-:Y:S01]  /*12bf0*/  ENDCOLLECTIVE ;  /* 0x000000000000791b */ /* 0x003fe20003800000 */
.L_x_12877:
[----:B------:R-:W-:Y:S02]  /*12c00*/  @!P1 IMAD.X R3, RZ, RZ, R2, P2 ;  /* 0x000000ffff039224 */ /* 0x000fe400010e0602 */
[----:B------:R-:W-:Y:S02]  /*12c10*/  @!P1 IMAD.MOV.U32 R2, RZ, RZ, R8 ;  /* 0x000000ffff029224 */ /* 0x000fe400078e0008 */
[----:B------:R-:W-:-:S03]  /*12c20*/  VIADD R8, R25, 0x40 ;  /* 0x0000004019087836 */ /* 0x000fc60000000000 */
[----:B------:R-:W-:Y:S01]  /*12c30*/  @!PT LDS RZ, [RZ] ;  /* 0x00000000fffff984 */ /* 0x000fe20000000800 */
[----:B------:R-:W-:Y:S01]  /*12c40*/  @!PT LDS RZ, [RZ] ;  /* 0x00000000fffff984 */ /* 0x000fe20000000800 */
[----:B------:R-:W-:Y:S01]  /*12c50*/  @!PT LDS RZ, [RZ] ;  /* 0x00000000fffff984 */ /* 0x000fe20000000800 */
[----:B------:R0:W-:Y:S02]  /*12c60*/  @!P1 LDGSTS.E.BYPASS.LTC128B.128 [R9+0xb800], desc[UR54][R2.64], !P0 ;  /* 0x0b80000002099fae */ /* 0x0001e4000c101d76 */
[----:B------:R-:W-:Y:S01]  /*12c70*/  ISETP.GE.AND P1, PT, R8, R7, PT ;  /* 0x000000070800720c */ /* 0x000fe20003f26270 */
[----:B------:R-:W-:Y:S02]  /*12c80*/  IMAD.MOV.U32 R13, RZ, RZ, R0 ;  /* 0x000000ffff0d7224 */ /* 0x000fe400078e0000 */
[----:B0-----:R-:W-:-:S10]  /*12c90*/  IMAD.MOV.U32 R2, RZ, RZ, R14 ;  /* 0x000000ffff027224 */ /* 0x001fd400078e000e */
[----:B------:R-:W-:Y:S05]  /*12ca0*/  WARPSYNC.COLLECTIVE R15, `(.L_x_12878) ;  /* 0x000000000f087348 */ /* 0x000fea0003c00000 */
[----:B------:R0:W1:Y:S02]  /*12cb0*/  SHFL.IDX P6, R14, R13, R12, R11 ;  /* 0x0000000c0d0e7389 */ /* 0x00006400000c000b */
[----:B01----:R-:W-:Y:S01]  /*12cc0*/  ENDCOLLECTIVE ;  /* 0x000000000000791b */ /* 0x003fe20003800000 */
.L_x_12878:
[----:B------:R-:W-:Y:S02]  /*12cd0*/  IMAD.MOV.U32 R13, RZ, RZ, R5 ;  /* 0x000000ffff0d7224 */ /* 0x000fe400078e0005 */
[----:B------:R-:W-:Y:S01]  /*12ce0*/  IMAD.MOV.U32 R12, RZ, RZ, 0x3 ;  /* 0x00000003ff0c7424 */ /* 0x000fe200078e00ff */
[----:B------:R-:W-:-:S13]  /*12cf0*/  @!P1 IADD3 R8, P2, R10, R14, RZ ;  /* 0x0000000e0a089210 */ /* 0x000fda0007f5e0ff */
[----:B------:R-:W-:Y:S05]  /*12d00*/  WARPSYNC.COLLECTIVE R15, `(.L_x_12879) ;  /* 0x000000000f087348 */ /* 0x000fea0003c00000 */
[----:B------:R0:W1:Y:S02]  /*12d10*/  SHFL.IDX P6, R14, R13, R12, R11 ;  /* 0x0000000c0d0e7389 */ /* 0x00006400000c000b */
[----:B01----:R-:W-:Y:S01]  /*12d20*/  ENDCOLLECTIVE ;  /* 0x000000000000791b */ /* 0x003fe20003800000 */
.L_x_12879:
        /* <DEDUP_REMOVED lines=13> */
.L_x_12880:
[----:B------:R-:W-:Y:S02]  /*12e00*/  IMAD.MOV.U32 R13, RZ, RZ, R6 ;  /* 0x000000ffff0d7224 */ /* 0x000fe400078e0006 */
[----:B------:R-:W-:Y:S02]  /*12e10*/  IMAD.MOV.U32 R12, RZ, RZ, RZ ;  /* 0x000000ffff0c7224 */ /* 0x000fe400078e00ff */
[----:B------:R-:W-:-:S07]  /*12e20*/  IMAD.MOV.U32 R2, RZ, RZ, R14 ;  /* 0x000000ffff027224 */ /* 0x000fce00078e000e */
[----:B------:R-:W-:Y:S05]  /*12e30*/  WARPSYNC.COLLECTIVE R15, `(.L_x_12881) ;  /* 0x000000000f087348 */ /* 0x000fea0003c00000 */
[----:B------:R0:W1:Y:S02]  /*12e40*/  SHFL.IDX P6, R14, R13, R12, R11 ;  /* 0x0000000c0d0e7389 */ /* 0x00006400000c000b */
[----:B01----:R-:W-:Y:S01]  /*12e50*/  ENDCOLLECTIVE ;  /* 0x000000000000791b */ /* 0x003fe20003800000 */
.L_x_12881:
        /* <DEDUP_REMOVED lines=11> */
.L_x_12882:
        /* <DEDUP_REMOVED lines=8> */
.L_x_12883:
        /* <DEDUP_REMOVED lines=11> */
.L_x_12884:
[----:B------:R-:W-:Y:S05]  /*13040*/  BRA `(.L_x_12885) ;  /* 0xffffffcc00747947 */ /* 0x000fea000383ffff */
.L_x_12809:
[----:B0-----:R0:W1:Y:S02]  /*13050*/  SYNCS.PHASECHK.TRANS64.TRYWAIT P0, [R16+URZ+0x13220], R3 ;  /* 0x01322003100075a7 */ /* 0x001064000800017f */
[----:B-1----:R-:W-:Y:S05]  /*13060*/  @!P0 NANOSLEEP.SYNCS 0x989680 ;  /* 0x009896800000895d */ /* 0x002fea0003900000 */
[----:B------:R-:W1:Y:S02]  /*13070*/  @!P0 SYNCS.PHASECHK.TRANS64 P0, [R16+URZ+0x13220], R3 ;  /* 0x01322003100085a7 */ /* 0x000e64000800007f */
[----:B-1----:R-:W-:Y:S05]  /*13080*/  @!P0 BRA `(.L_x_12809) ;  /* 0xfffffffc00f08947 */ /* 0x002fea000383ffff */
[----:B------:R-:W-:Y:S05]  /*13090*/  BRA `(.L_x_12886) ;  /* 0xffffffcc00dc7947 */ /* 0x000fea000383ffff */
.L_x_12815:
[----:B0-----:R0:W2:Y:S02]  /*130a0*/  SYNCS.PHASECHK.TRANS64.TRYWAIT P0, [R9+URZ+0x13280], R2 ;  /* 0x01328002090075a7 */ /* 0x0010a4000800017f */
[----:B--2---:R-:W-:Y:S05]  /*130b0*/  @!P0 NANOSLEEP.SYNCS 0x989680 ;  /* 0x009896800000895d */ /* 0x004fea0003900000 */
[----:B------:R-:W2:Y:S02]  /*130c0*/  @!P0 SYNCS.PHASECHK.TRANS64 P0, [R9+URZ+0x13280], R2 ;  /* 0x01328002090085a7 */ /* 0x000ea4000800007f */
[----:B--2---:R-:W-:Y:S05]  /*130d0*/  @!P0 BRA `(.L_x_12815) ;  /* 0xfffffffc00f08947 */ /* 0x004fea000383ffff */
[----:B------:R-:W-:Y:S05]  /*130e0*/  BRA `(.L_x_12887) ;  /* 0xffffffd000787947 */ /* 0x000fea000383ffff */
.L_x_12820:
[----:B-1----:R1:W2:Y:S02]  /*130f0*/  SYNCS.PHASECHK.TRANS64.TRYWAIT P0, [R9+URZ+0x13240], R2 ;  /* 0x01324002090075a7 */ /* 0x0022a4000800017f */
[----:B--2---:R-:W-:Y:S05]  /*13100*/  @!P0 NANOSLEEP.SYNCS 0x989680 ;  /* 0x009896800000895d */ /* 0x004fea0003900000 */
[----:B------:R-:W2:Y:S02]  /*13110*/  @!P0 SYNCS.PHASECHK.TRANS64 P0, [R9+URZ+0x13240], R2 ;  /* 0x01324002090085a7 */ /* 0x000ea4000800007f */
[----:B--2---:R-:W-:Y:S05]  /*13120*/  @!P0 BRA `(.L_x_12820) ;  /* 0xfffffffc00f08947 */ /* 0x004fea000383ffff */
[----:B------:R-:W-:Y:S05]  /*13130*/  BRA `(.L_x_12888) ;  /* 0xffffffd000f47947 */ /* 0x000fea000383ffff */
.L_x_12826:
[----:B0-----:R0:W1:Y:S02]  /*13140*/  SYNCS.PHASECHK.TRANS64.TRYWAIT P0, [R3+URZ+0x13270], R2 ;  /* 0x01327002030075a7 */ /* 0x001064000800017f */
[----:B-1----:R-:W-:Y:S05]  /*13150*/  @!P0 NANOSLEEP.SYNCS 0x989680 ;  /* 0x009896800000895d */ /* 0x002fea0003900000 */
[----:B------:R-:W1:Y:S02]  /*13160*/  @!P0 SYNCS.PHASECHK.TRANS64 P0, [R3+URZ+0x13270], R2 ;  /* 0x01327002030085a7 */ /* 0x000e64000800007f */
[----:B-1----:R-:W-:Y:S05]  /*13170*/  @!P0 BRA `(.L_x_12826) ;  /* 0xfffffffc00f08947 */ /* 0x002fea000383ffff */
[----:B------:R-:W-:Y:S05]  /*13180*/  BRA `(.L_x_12889) ;  /* 0xffffffd400907947 */ /* 0x000fea000383ffff */
.L_x_12828:
[----:B0-----:R0:W1:Y:S02]  /*13190*/  SYNCS.PHASECHK.TRANS64.TRYWAIT P0, [R3+URZ+0x13260], R2 ;  /* 0x01326002030075a7 */ /* 0x001064000800017f */
[----:B-1----:R-:W-:Y:S05]  /*131a0*/  @!P0 NANOSLEEP.SYNCS 0x989680 ;  /* 0x009896800000895d */ /* 0x002fea0003900000 */
[----:B------:R-:W1:Y:S02]  /*131b0*/  @!P0 SYNCS.PHASECHK.TRANS64 P0, [R3+URZ+0x13260], R2 ;  /* 0x01326002030085a7 */ /* 0x000e64000800007f */
[----:B-1----:R-:W-:Y:S05]  /*131c0*/  @!P0 BRA `(.L_x_12828) ;  /* 0xfffffffc00f08947 */ /* 0x002fea000383ffff */
[----:B------:R-:W-:Y:S05]  /*131d0*/  BRA `(.L_x_12890) ;  /* 0xffffffd400987947 */ /* 0x000fea000383ffff */
.L_x_12835:
[----:B0-----:R0:W1:Y:S02]  /*131e0*/  SYNCS.PHASECHK.TRANS64.TRYWAIT P1, [R2+URZ+0x13270], R3 ;  /* 0x01327003020075a7 */ /* 0x001064000802017f */
[----:B-1----:R-:W-:Y:S05]  /*131f0*/  @!P1 NANOSLEEP.SYNCS 0x989680 ;  /* 0x009896800000995d */ /* 0x002fea0003900000 */
[----:B------:R-:W1:Y:S02]  /*13200*/  @!P1 SYNCS.PHASECHK.TRANS64 P1, [R2+URZ+0x13270], R3 ;  /* 0x01327003020095a7 */ /* 0x000e64000802007f */
[----:B-1----:R-:W-:Y:S05]  /*13210*/  @!P1 BRA `(.L_x_12835) ;  /* 0xfffffffc00f09947 */ /* 0x002fea000383ffff */
[----:B------:R-:W-:Y:S05]  /*13220*/  BRA `(.L_x_12891) ;  /* 0xffffffd800dc7947 */ /* 0x000fea000383ffff */
.L_x_12837:
[----:B0-----:R0:W1:Y:S02]  /*13230*/  SYNCS.PHASECHK.TRANS64.TRYWAIT P1, [R2+URZ+0x13260], R5 ;  /* 0x01326005020075a7 */ /* 0x001064000802017f */
[----:B-1----:R-:W-:Y:S05]  /*13240*/  @!P1 NANOSLEEP.SYNCS 0x989680 ;  /* 0x009896800000995d */ /* 0x002fea0003900000 */
[----:B------:R-:W1:Y:S02]  /*13250*/  @!P1 SYNCS.PHASECHK.TRANS64 P1, [R2+URZ+0x13260], R5 ;  /* 0x01326005020095a7 */ /* 0x000e64000802007f */
[----:B-1----:R-:W-:Y:S05]  /*13260*/  @!P1 BRA `(.L_x_12837) ;  /* 0xfffffffc00f09947 */ /* 0x002fea000383ffff */
[----:B------:R-:W-:Y:S05]  /*13270*/  BRA `(.L_x_12892) ;  /* 0xffffffd800e47947 */ /* 0x000fea000383ffff */
.L_x_12850:
[----:B0-----:R0:W1:Y:S02]  /*13280*/  SYNCS.PHASECHK.TRANS64.TRYWAIT P0, [R7+URZ+0x13220], R0 ;  /* 0x01322000070075a7 */ /* 0x001064000800017f */
[----:B-1----:R-:W-:Y:S05]  /*13290*/  @!P0 NANOSLEEP.SYNCS 0x989680 ;  /* 0x009896800000895d */ /* 0x002fea0003900000 */
[----:B------:R-:W1:Y:S02]  /*132a0*/  @!P0 SYNCS.PHASECHK.TRANS64 P0, [R7+URZ+0x13220], R0 ;  /* 0x01322000070085a7 */ /* 0x000e64000800007f */
[----:B-1----:R-:W-:Y:S05]  /*132b0*/  @!P0 BRA `(.L_x_12850) ;  /* 0xfffffffc00f08947 */ /* 0x002fea000383ffff */
[----:B------:R-:W-:Y:S05]  /*132c0*/  BRA `(.L_x_12893) ;  /* 0xffffffec00c87947 */ /* 0x000fea000383ffff */
.L_x_12851:
        /* <DEDUP_REMOVED lines=8> */
[----:B0--3--:R-:W-:Y:S05]  /*13350*/  WARPSYNC.COLLECTIVE R15, `(.L_x_12895) ;  /* 0x000000000f087348 */ /* 0x009fea0003c00000 */
[----:B------:R1:W2:Y:S02]  /*13360*/  SHFL.IDX P6, R14, R13, R12, R11 ;  /* 0x0000000c0d0e7389 */ /* 0x0002a400000c000b */
[----:B0123--:R-:W-:Y:S01]  /*13370*/  ENDCOLLECTIVE ;  /* 0x000000000000791b */ /* 0x00ffe20003800000 */
.L_x_12895:
[----:B------:R-:W-:Y:S05]  /*13380*/  BSYNC B0 ;  /* 0x0000000000007941 */ /* 0x000fea0003800000 */
.L_x_12894:
[----:B------:R-:W-:Y:S05]  /*13390*/  BRA `(.L_x_12896) ;  /* 0xffffffec00b07947 */ /* 0x000fea000383ffff */
.L_x_12854:
[----:B------:R-:W-:Y:S01]  /*133a0*/  BSSY B1, `(.L_x_12897) ;  /* 0x0000006000017945 */ /* 0x000fe20003800000 */
[----:B------:R-:W-:-:S07]  /*133b0*/  IMAD.MOV.U32 R15, RZ, RZ, -0x1 ;  /* 0xffffffffff0f7424 */ /* 0x000fce00078e00ff */
[----:B0--3--:R-:W-:Y:S05]  /*133c0*/  WARPSYNC.COLLECTIVE R15, `(.L_x_12898) ;  /* 0x000000000f0c7348 */ /* 0x009fea0003c00000 */
[----:B------:R-:W-:Y:S02]  /*133d0*/  ELECT P6, UR62, PT ;  /* 0x00000000003e782f */ /* 0x000fe400038c0000 */
[----:B------:R-:W-:Y:S01]  /*133e0*/  MOV R14, UR62 ;  /* 0x0000003e000e7c02 */ /* 0x000fe20008000f00 */
[----:B0--3--:R-:W-:Y:S10]  /*133f0*/  ENDCOLLECTIVE ;  /* 0x000000000000791b */ /* 0x009ff40003800000 */
.L_x_12898:
[----:B------:R-:W-:Y:S05]  /*13400*/  BSYNC B1 ;  /* 0x0000000000017941 */ /* 0x000fea0003800000 */
.L_x_12897:
[----:B------:R-:W-:Y:S05]  /*13410*/  BRA `(.L_x_12899) ;  /* 0xffffffec00a87947 */ /* 0x000fea000383ffff */
.L_x_12856:
[----:B0-----:R0:W1:Y:S02]  /*13420*/  SYNCS.PHASECHK.TRANS64.TRYWAIT P1, [R5+URZ], R4 ;  /* 0x00000004050075a7 */ /* 0x001064000802017f */
[----:B-1----:R-:W-:Y:S05]  /*13430*/  @!P1 NANOSLEEP.SYNCS 0x989680 ;  /* 0x009896800000995d */ /* 0x002fea0003900000 */
[----:B------:R-:W1:Y:S02]  /*13440*/  @!P1 SYNCS.PHASECHK.TRANS64 P1, [R5+URZ], R4 ;  /* 0x00000004050095a7 */ /* 0x000e64000802007f */
[----:B-1----:R-:W-:Y:S05]  /*13450*/  @!P1 BRA `(.L_x_12856) ;  /* 0xfffffffc00f09947 */ /* 0x002fea000383ffff */
[----:B------:R-:W-:Y:S05]  /*13460*/  BRA `(.L_x_12900) ;  /* 0xffffffec00dc7947 */ /* 0x000fea000383ffff */
.L_x_12857:
[----:B-1----:R1:W2:Y:S02]  /*13470*/  SYNCS.PHASECHK.TRANS64.TRYWAIT P1, [R3+URZ], R0 ;  /* 0x00000000030075a7 */ /* 0x0022a4000802017f */
[----:B--2---:R-:W-:Y:S05]  /*13480*/  @!P1 NANOSLEEP.SYNCS 0x989680 ;  /* 0x009896800000995d */ /* 0x004fea0003900000 */
[----:B------:R-:W2:Y:S02]  /*13490*/  @!P1 SYNCS.PHASECHK.TRANS64 P1, [R3+URZ], R0 ;  /* 0x00000000030095a7 */ /* 0x000ea4000802007f */
[----:B--2---:R-:W-:Y:S05]  /*134a0*/  @!P1 BRA `(.L_x_12857) ;  /* 0xfffffffc00f09947 */ /* 0x004fea000383ffff */
[----:B------:R-:W-:Y:S05]  /*134b0*/  BRA `(.L_x_12901) ;  /* 0xffffffec00d07947 */ /* 0x000fea000383ffff */
.L_x_12859:
[----:B-1----:R1:W2:Y:S02]  /*134c0*/  SYNCS.PHASECHK.TRANS64.TRYWAIT P1, [R3+URZ+0x13260], R4 ;  /* 0x01326004030075a7 */ /* 0x0022a4000802017f */
[----:B--2---:R-:W-:Y:S05]  /*134d0*/  @!P1 NANOSLEEP.SYNCS 0x989680 ;  /* 0x009896800000995d */ /* 0x004fea0003900000 */
[----:B------:R-:W2:Y:S02]  /*134e0*/  @!P1 SYNCS.PHASECHK.TRANS64 P1, [R3+URZ+0x13260], R4 ;  /* 0x01326004030095a7 */ /* 0x000ea4000802007f */
[----:B--2---:R-:W-:Y:S05]  /*134f0*/  @!P1 BRA `(.L_x_12859) ;  /* 0xfffffffc00f09947 */ /* 0x004fea000383ffff */
[----:B------:R-:W-:Y:S05]  /*13500*/  BRA `(.L_x_12902) ;  /* 0xffffffec00d07947 */ /* 0x000fea000383ffff */
.L_x_12861:
[----:B0-----:R0:W2:Y:S02]  /*13510*/  SYNCS.PHASECHK.TRANS64.TRYWAIT P1, [R5+URZ+0x13260], R0 ;  /* 0x01326000050075a7 */ /* 0x0010a4000802017f */
[----:B--2---:R-:W-:Y:S05]  /*13520*/  @!P1 NANOSLEEP.SYNCS 0x989680 ;  /* 0x009896800000995d */ /* 0x004fea0003900000 */
[----:B------:R-:W2:Y:S02]  /*13530*/  @!P1 SYNCS.PHASECHK.TRANS64 P1, [R5+URZ+0x13260], R0 ;  /* 0x01326000050095a7 */ /* 0x000ea4000802007f */
[----:B--2---:R-:W-:Y:S05]  /*13540*/  @!P1 BRA `(.L_x_12861) ;  /* 0xfffffffc00f09947 */ /* 0x004fea000383ffff */
[----:B------:R-:W-:Y:S05]  /*13550*/  BRA `(.L_x_12903) ;  /* 0xffffffec00d07947 */ /* 0x000fea000383ffff */
.L_x_12863:
[----:B--2---:R2:W4:Y:S02]  /*13560*/  SYNCS.PHASECHK.TRANS64.TRYWAIT P0, [R3+URZ+0x13280], R4 ;  /* 0x01328004030075a7 */ /* 0x004524000800017f */
[----:B----4-:R-:W-:Y:S05]  /*13570*/  @!P0 NANOSLEEP.SYNCS 0x989680 ;  /* 0x009896800000895d */ /* 0x010fea0003900000 */
[----:B------:R-:W4:Y:S02]  /*13580*/  @!P0 SYNCS.PHASECHK.TRANS64 P0, [R3+URZ+0x13280], R4 ;  /* 0x01328004030085a7 */ /* 0x000f24000800007f */
[----:B----4-:R-:W-:Y:S05]  /*13590*/  @!P0 BRA `(.L_x_12863) ;  /* 0xfffffffc00f08947 */ /* 0x010fea000383ffff */
[----:B------:R-:W-:Y:S05]  /*135a0*/  BRA `(.L_x_12864) ;  /* 0xffffffec00cc7947 */ /* 0x000fea000383ffff */
.L_x_12904:
        /* <DEDUP_REMOVED lines=13> */
.L_x_13301:


//--------------------- .text._ZN7cutlass13device_kernelIN5flash11enable_sm90INS1_16FlashAttnFwdSm90INS1_25CollectiveMainloopFwdSm90ILi2EN4cute5tupleIJNS5_1CILi1EEES8_S8_EEENS6_IJNS7_ILi192EEENS7_ILi160EEENS7_ILi64EEEEEELi64ENS_12float_e4m3_tEfNS_4arch4Sm90ELb1ELb0ELb0ELb1ELb0ELb1ELb0ELb1ELb1ELb1ELb1ELb0EEENS1_21CollectiveEpilogueFwdINS6_IJSA_SC_SB_EEES9_NS_10bfloat16_tESG_Li384ELb1ELb1ELb1ELb1EEENS1_36VarlenDynamicPersistentTileSchedulerILi192ELi160ELi384ELi128ELb1ELb1ELb1ELb1ELb1ELb1EEEEEEEEEvNT_6ParamsE --------------------------
	.section	.text._ZN7cutlass13device_kernelIN5flash11enable_sm90INS1_16FlashAttnFwdSm90INS1_25CollectiveMainloopFwdSm90ILi2EN4cute5tupleIJNS5_1CILi1EEES8_S8_EEENS6_IJNS7_ILi192EEENS7_ILi160EEENS7_ILi64EEEEEELi64ENS_12float_e4m3_tEfNS_4arch4Sm90ELb1ELb0ELb0ELb1ELb0ELb1ELb0ELb1ELb1ELb1ELb1ELb0EEENS1_21CollectiveEpilogueFwdINS6_IJSA_SC_SB_EEES9_NS_10bfloat16_tESG_Li384ELb1ELb1ELb1ELb1EEENS1_36VarlenDynamicPersistentTileSchedulerILi192ELi160ELi384ELi128ELb1ELb1ELb1ELb1ELb1ELb1EEEEEEEEEvNT_6ParamsE,"ax",@progbits
	.align	128
.text._ZN7cutlass13device_kernelIN5flash11enable_sm90INS1_16FlashAttnFwdSm90INS1_25CollectiveMainloopFwdSm90ILi2EN4cute5tupleIJNS5_1CILi1EEES8_S8_EEENS6_IJNS7_ILi192EEENS7_ILi160EEENS7_ILi64EEEEEELi64ENS_12float_e4m3_tEfNS_4arch4Sm90ELb1ELb0ELb0ELb1ELb0ELb1ELb0ELb1ELb1ELb1ELb1ELb0EEENS1_21CollectiveEpilogueFwdINS6_IJSA_SC_SB_EEES9_NS_10bfloat16_tESG_Li384ELb1ELb1ELb1ELb1EEENS1_36VarlenDynamicPersistentTileSchedulerILi192ELi160ELi384ELi128ELb1ELb1ELb1ELb1ELb1ELb1EEEEEEEEEvNT_6ParamsE:
        .type           _ZN7cutlass13device_kernelIN5flash11enable_sm90INS1_16FlashAttnFwdSm90INS1_25CollectiveMainloopFwdSm90ILi2EN4cute5tupleIJNS5_1CILi1EEES8_S8_EEENS6_IJNS7_ILi192EEENS7_ILi160EEENS7_ILi64EEEEEELi64ENS_12float_e4m3_tEfNS_4arch4Sm90ELb1ELb0ELb0ELb1ELb0ELb1ELb0ELb1ELb1ELb1ELb1ELb0EEENS1_21CollectiveEpilogueFwdINS6_IJSA_SC_SB_EEES9_NS_10bfloat16_tESG_Li384ELb1ELb1ELb1ELb1EEENS1_36VarlenDynamicPersistentTileSchedulerILi192ELi160ELi384ELi128ELb1ELb1ELb1ELb1ELb1ELb1EEEEEEEEEvNT_6ParamsE,@function
        .size           _ZN7cutlass13device_kernelIN5flash11enable_sm90INS1_16FlashAttnFwdSm90INS1_25CollectiveMainloopFwdSm90ILi2EN4cute5tupleIJNS5_1CILi1EEES8_S8_EEENS6_IJNS7_ILi192EEENS7_ILi160EEENS7_ILi64EEEEEELi64ENS_12float_e4m3_tEfNS_4arch4Sm90ELb1ELb0ELb0ELb1ELb0ELb1ELb0ELb1ELb1ELb1ELb1ELb0EEENS1_21CollectiveEpilogueFwdINS6_IJSA_SC_SB_EEES9_NS_10bfloat16_tESG_Li384ELb1ELb1ELb1ELb1EEENS1_36VarlenDynamicPersistentTileSchedulerILi192ELi160ELi384ELi128ELb1ELb1ELb1ELb1ELb1ELb1EEEEEEEEEvNT_6ParamsE,(.L_x_13302 - _ZN7cutlass13device_kernelIN5flash11enable_sm90INS1_16FlashAttnFwdSm90INS1_25CollectiveMainloopFwdSm90ILi2EN4cute5tupleIJNS5_1CILi1EEES8_S8_EEENS6_IJNS7_ILi192EEENS7_ILi160EEENS7_ILi64EEEEEELi64ENS_12float_e4m3_tEfNS_4arch4Sm90ELb1ELb0ELb0ELb1ELb0ELb1ELb0ELb1ELb1ELb1ELb1ELb0EEENS1_21CollectiveEpilogueFwdINS6_IJSA_SC_SB_EEES9_NS_10bfloat16_tESG_Li384ELb1ELb1ELb1ELb1EEENS1_36VarlenDynamicPersistentTileSchedulerILi192ELi160ELi384ELi128ELb1ELb1ELb1ELb1ELb1ELb1EEEEEEEEEvNT_6ParamsE)
        .other          _ZN7cutlass13device_kernelIN5flash11enable_sm90INS1_16FlashAttnFwdSm90INS1_25CollectiveMainloopFwdSm90ILi2EN4cute5tupleIJNS5_1CILi1EEES8_S8_EEENS6_IJNS7_ILi192EEENS7_ILi160EEENS7_ILi64EEEEEELi64ENS_12float_e4m3_tEfNS_4arch4Sm90ELb1ELb0ELb0ELb1ELb0ELb1ELb0ELb1ELb1ELb1ELb1ELb0EEENS1_21CollectiveEpilogueFwdINS6_IJSA_SC_SB_EEES9_NS_10bfloat16_tESG_Li384ELb1ELb1ELb1ELb1EEENS1_36VarlenDynamicPersistentTileSchedulerILi192ELi160ELi384ELi128ELb1ELb1ELb1ELb1ELb1ELb1EEEEEEEEEvNT_6ParamsE,@"STO_CUDA_ENTRY STV_DEFAULT"
_ZN7cutlass13device_kernelIN5flash11enable_sm90INS1_16FlashAttnFwdSm90INS1_25CollectiveMainloopFwdSm90ILi2EN4cute5tupleIJNS5_1CILi1EEES8_S8_EEENS6_IJNS7_ILi192EEENS7_ILi160EEENS7_ILi64EEEEEELi64ENS_12float_e4m3_tEfNS_4arch4Sm90ELb1ELb0ELb0ELb1ELb0ELb1ELb0ELb1ELb1ELb1ELb1ELb0EEENS1_21CollectiveEpilogueFwdINS6_IJSA_SC_SB_EEES9_NS_10bfloat16_tESG_Li384ELb1ELb1ELb1ELb1EEENS1_36VarlenDynamicPersistentTileSchedulerILi192ELi160ELi384ELi128ELb1ELb1ELb1ELb1ELb1ELb1EEEEEEEEEvNT_6ParamsE:
        /* <DEDUP_REMOVED lines=23> */
.L_x_12906:
[----:B------:R-:W-:Y:S05]  /*0170*/  BSYNC B0 ;  /* 0x0000000000007941 */ /* 0x000fea0003800000 */
.L_x_12905:
        /* <DEDUP_REMOVED lines=40> */
.L_x_12907:
        /* <DEDUP_REMOVED lines=22> */
.L_x_12908:
        /* <DEDUP_REMOVED lines=18> */
.L_x_12909:
        /* <DEDUP_REMOVED lines=22> */
.L_x_12910:
        /* <DEDUP_REMOVED lines=22> */
.L_x_12911:
        /* <DEDUP_REMOVED lines=9> */
.L_x_12914:
        /* <DEDUP_REMOVED lines=74> */
[----:B------:R-:W-:Y:S02]  /*0e70*/  IMAD.IADD R8, R14, 0x1, -R8 ;  /* 0x000000010e087824 */ /* 0x000fe400078e0a08 */
[----:B------:R-:W-:Y:S02]  /*0e80*/  IMAD.IADD R12, R15, 0x1, -R12 ;  /* 0x000000010f0c7824 */ /* 0x000fe400078e0a0c */
[----:B------:R-:W-:Y:S02]  /*0e90*/  IMAD.SHL.U32 R8, R8, 0x2, RZ ;  /* 0x0000000208087824 */ /* 0x000fe400078e00ff */
[----:B------:R-:W-:Y:S01]  /*0ea0*/  IMAD.SHL.U32 R9, R13, 0x40, RZ ;  /* 0x000000400d097824 */ /* 0x000fe200078e00ff */
[----:B------:R-:W-:-:S04]  /*0eb0*/  LEA.HI R7, R12, R12, RZ, 0x1 ;  /* 0x0000000c0c077211 */ /* 0x000fc800078f08ff */
[----:B------:R-:W-:-:S05]  /*0ec0*/  LOP3.LUT R7, R7, 0x1ffffffe, RZ, 0xc0, !PT ;  /* 0x1ffffffe07077812 */ /* 0x000fca00078ec0ff */
[----:B------:R-:W-:Y:S02]  /*0ed0*/  IMAD.IADD R7, R12, 0x1, -R7 ;  /* 0x000000010c077824 */ /* 0x000fe400078e0a07 */
[----:B------:R-:W-:Y:S02]  /*0ee0*/  IMAD.MOV.U32 R156, RZ, RZ, RZ ;  /* 0x000000ffff9c7224 */ /* 0x000fe400078e00ff */
[----:B------:R-:W-:Y:S01]  /*0ef0*/  IMAD.MOV.U32 R22, RZ, RZ, RZ ;  /* 0x000000ffff167224 */ /* 0x000fe200078e00ff */
[----:B---3--:R-:W-:-:S05]  /*0f00*/  LOP3.LUT R2, R17, 0x1, RZ, 0xfc, !PT ;  /* 0x0000000111027812 */ /* 0x008fca00078efcff */
[----:B------:R0:W-:Y:S02]  /*0f10*/  STL [R1+0x4], R2 ;  /* 0x0000040201007387 */ /* 0x0001e40000100800 */
[----:B0-----:R-:W-:Y:S01]  /*0f20*/  LOP3.LUT R2, R0, 0xfffffff8, RZ, 0xc0, !PT ;  /* 0xfffffff800027812 */ /* 0x001fe200078ec0ff */
[----:B------:R-:W-:Y:S01]  /*0f30*/  IMAD.SHL.U32 R0, R18, 0x80, RZ ;  /* 0x0000008012007824 */ /* 0x000fe200078e00ff */
[----:B------:R-:W-:Y:S01]  /*0f40*/  STL [R1+0x8], RZ ;  /* 0x000008ff01007387 */ /* 0x000fe20000100800 */
[----:B------:R-:W-:-:S03]  /*0f50*/  IMAD.SHL.U32 R18, R4, 0x10, RZ ;  /* 0x0000001004127824 */ /* 0x000fc600078e00ff */
[----:B------:R-:W-:Y:S01]  /*0f60*/  LOP3.LUT R6, R0, 0x180, RZ, 0xc0, !PT ;  /* 0x0000018000067812 */ /* 0x000fe200078ec0ff */
[----:B------:R-:W-:Y:S01]  /*0f70*/  VIADD R0, R10, 0x10 ;  /* 0x000000100a007836 */ /* 0x000fe20000000000 */
[----:B------:R-:W-:Y:S02]  /*0f80*/  STL [R1+0x10], R10 ;  /* 0x0000100a01007387 */ /* 0x000fe40000100800 */
[----:B------:R-:W-:Y:S02]  /*0f90*/  SHF.R.U32.HI R3, RZ, 0x3, R6 ;  /* 0x00000003ff037819 */ /* 0x000fe40000011606 */
[----:B------:R-:W-:Y:S04]  /*0fa0*/  STL [R1+0x40], R6 ;  /* 0x0000400601007387 */ /* 0x000fe80000100800 */
[----:B------:R0:W-:Y:S01]  /*0fb0*/  STL [R1+0xc], R0 ;  /* 0x00000c0001007387 */ /* 0x0001e20000100800 */
[----:B------:R-:W-:Y:S01]  /*0fc0*/  IMAD.IADD R2, R15, 0x1, -R2 ;  /* 0x000000010f027824 */ /* 0x000fe200078e0a02 */
[----:B------:R-:W-:-:S02]  /*0fd0*/  LOP3.LUT R2, R6, 0x30, R18, 0xf8, !PT ;  /* 0x0000003006027812 */ /* 0x000fc400078ef812 */
[----:B0-----:R-:W-:-:S04]  /*0fe0*/  LOP3.LUT R0, R6, 0x10, R18, 0xf8, !PT ;  /* 0x0000001006007812 */ /* 0x001fc800078ef812 */
[----:B------:R-:W-:Y:S01]  /*0ff0*/  LOP3.LUT R0, R0, R3, RZ, 0x3c, !PT ;  /* 0x0000000300007212 */ /* 0x000fe200078e3cff */
[----:B------:R0:W-:Y:S01]  /*1000*/  STL [R1+0x44], R3 ;  /* 0x0000440301007387 */ /* 0x0001e20000100800 */
[----:B------:R-:W-:-:S03]  /*1010*/  VIADD R6, R8, 0x28 ;  /* 0x0000002808067836 */ /* 0x000fc60000000000 */
[----:B------:R-:W-:Y:S01]  /*1020*/  IMAD.IADD R0, R9, 0x1, R0 ;  /* 0x0000000109007824 */ /* 0x000fe200078e0200 */
[----:B------:R-:W-:Y:S01]  /*1030*/  STL [R1+0x34], R8 ;  /* 0x0000340801007387 */ /* 0x000fe20000100800 */
[----:B------:R-:W-:Y:S01]  /*1040*/  VIADD R4, R8, 0x30 ;  /* 0x0000003008047836 */ /* 0x000fe20000000000 */
[----:B0-----:R-:W-:Y:S02]  /*1050*/  LOP3.LUT R3, R2, R3, RZ, 0x3c, !PT ;  /* 0x0000000302037212 */ /* 0x001fe400078e3cff */
[----:B------:R-:W-:Y:S01]  /*1060*/  STL [R1+0x48], R9 ;  /* 0x0000480901007387 */ /* 0x000fe20000100800 */
[----:B------:R-:W-:Y:S01]  /*1070*/  VIADD R2, R8, 0x38 ;  /* 0x0000003808027836 */ /* 0x000fe20000000000 */
[----:B------:R-:W-:Y:S02]  /*1080*/  IADD3 R3, R16, R9, R3 ;  /* 0x0000000910037210 */ /* 0x000fe40007ffe003 */
[----:B------:R-:W-:Y:S04]  /*1090*/  STL [R1+0x74], R6 ;  /* 0x0000740601007387 */ /* 0x000fe80000100800 */
[----:B------:R0:W-:Y:S04]  /*10a0*/  STL [R1+0x18], R0 ;  /* 0x0000180001007387 */ /* 0x0001e80000100800 */
[----:B------:R-:W-:Y:S01]  /*10b0*/  STL [R1+0x70], R4 ;  /* 0x0000700401007387 */ /* 0x000fe20000100800 */
[----:B0-----:R-:W-:-:S03]  /*10c0*/  SHF.R.S32.HI R0, RZ, 0x1f, R6 ;  /* 0x0000001fff007819 */ /* 0x001fc60000011406 */
[----:B------:R0:W-:Y:S04]  /*10d0*/  STL [R1+0x88], R3 ;  /* 0x0000880301007387 */ /* 0x0001e80000100800 */
[----:B------:R1:W-:Y:S04]  /*10e0*/  STL [R1+0x6c], R2 ;  /* 0x00006c0201007387 */ /* 0x0003e80000100800 */
[----:B------:R2:W-:Y:S01]  /*10f0*/  STL [R1+0x84], R0 ;  /* 0x0000840001007387 */ /* 0x0005e20000100800 */
[----:B0-----:R-:W-:Y:S02]  /*1100*/  SHF.R.S32.HI R3, RZ, 0x1f, R4 ;  /* 0x0000001fff037819 */ /* 0x001fe40000011404 */
[----:B-1----:R-:W-:Y:S01]  /*1110*/  SHF.R.S32.HI R2, RZ, 0x1f, R2 ;  /* 0x0000001fff027819 */ /* 0x002fe20000011402 */
[----:B--2---:R-:W-:-:S02]  /*1120*/  IMAD R0, R7, 0x8, R5 ;  /* 0x0000000807007824 */ /* 0x004fc400078e0205 */
[----:B------:R0:W-:Y:S04]  /*1130*/  STL [R1+0x80], R3 ;  /* 0x0000800301007387 */ /* 0x0001e80000100800 */
[----:B------:R0:W-:Y:S04]  /*1140*/  STL [R1+0x4c], R0 ;  /* 0x00004c0001007387 */ /* 0x0001e80000100800 */
[----:B------:R0:W-:Y:S01]  /*1150*/  STL [R1+0x7c], R2 ;  /* 0x00007c0201007387 */ /* 0x0001e20000100800 */
[----:B------:R-:W-:-:S07]  /*1160*/  IMAD.MOV.U32 R17, RZ, RZ, RZ ;  /* 0x000000ffff117224 */ /* 0x000fce00078e00ff */
.L_x_13033:
[----:B01234-:R-:W0:Y:S01]  /*1170*/  LDC.64 R2, c[0x0][0xc88] ;  /* 0x00032200ff027b82 */ /* 0x01fe220000000a00 */
        /* <DEDUP_REMOVED lines=21> */
[----:B-----5:R-:W-:-:S03]  /*12d0*/  IADD3 R6, P4, R34, UR6, RZ ;  /* 0x0000000622067c10 */ /* 0x020fc6000ff9e0ff */
        /* <DEDUP_REMOVED lines=39> */
.L_x_12916:
[----:B------:R-:W-:Y:S02]  /*1550*/  IMAD.U32 R33, RZ, RZ, UR5 ;  /* 0x00000005ff217e24 */ /* 0x000fe4000f8e00ff */
[----:B------:R-:W-:Y:S01]  /*1560*/  IMAD.U32 R29, RZ, RZ, UR4 ;  /* 0x00000004ff1d7e24 */ /* 0x000fe2000f8e00ff */
[----:B------:R-:W-:Y:S06]  /*1570*/  @!P2 BRA `(.L_x_12917) ;  /* 0x000000000010a947 */ /* 0x000fec0003800000 */
[----:B------:R-:W-:-:S04]  /*1580*/  IADD3 R2, P0, R34, UR8, RZ ;  /* 0x0000000822027c10 */ /* 0x000fc8000ff1e0ff */
[----:B------:R-:W-:-:S05]  /*1590*/  IADD3.X R3, R31, UR9, RZ, P0, !PT ;  /* 0x000000091f037c10 */ /* 0x000fca00087fe4ff */
[----:B------:R2:W5:Y:S01]  /*15a0*/  LDG.E R29, desc[UR40][R2.64] ;  /* 0x00000028021d7981 */ /* 0x000562000c1e1900 */
[----:B------:R-:W-:Y:S05]  /*15b0*/  BRA `(.L_x_12918) ;  /* 0x0000000000107947 */ /* 0x000fea0003800000 */
.L_x_12917:
[----:B------:R-:W-:Y:S05]  /*15c0*/  @!P0 BRA `(.L_x_12918) ;  /* 0x00000000000c8947 */ /* 0x000fea0003800000 */
[----:B------:R-:W2:Y:S04]  /*15d0*/  LDG.E R0, desc[UR40][R6.64] ;  /* 0x0000002806007981 */ /* 0x000ea8000c1e1900 */
[----:B------:R-:W2:Y:S02]  /*15e0*/  LDG.E R29, desc[UR40][R6.64+0x4] ;  /* 0x00000428061d7981 */ /* 0x000ea4000c1e1900 */
[----:B--2---:R-:W-:-:S07]  /*15f0*/  IMAD.IADD R29, R29, 0x1, -R0 ;  /* 0x000000011d1d7824 */ /* 0x004fce00078e0a00 */
.L_x_12918:
        /* <DEDUP_REMOVED lines=30> */
[----:B------:R0:W-:Y:S02]  /*17e0*/  STL [R1+0x30], R4 ;  /* 0x0000300401007387 */ /* 0x0001e40000100800 */
[----:B------:R-:W-:Y:S02]  /*17f0*/  IMAD.HI R0, R0, 0x66666667, RZ ;  /* 0x6666666700007827 */ /* 0x000fe400078e02ff */
[----:B------:R2:W-:Y:S02]  /*1800*/  STL [R1+0x68], R12 ;  /* 0x0000680c01007387 */ /* 0x0005e40000100800 */
[----:B------:R-:W-:Y:S01]  /*1810*/  IMAD.IADD R2, R32, 0x1, R2 ;  /* 0x0000000120027824 */ /* 0x000fe200078e0202 */
[----:B------:R-:W-:-:S03]  /*1820*/  SHF.R.U32.HI R27, RZ, 0x1f, R0 ;  /* 0x0000001fff1b7819 */ /* 0x000fc60000011600 */
[----:B------:R-:W-:Y:S01]  /*1830*/  IMAD.HI R2, R2, 0x66666667, RZ ;  /* 0x6666666702027827 */ /* 0x000fe200078e02ff */
[----:B0-----:R-:W-:Y:S02]  /*1840*/  SHF.R.U32.HI R4, RZ, 0x10, R10 ;  /* 0x00000010ff047819 */ /* 0x001fe4000001160a */
[----:B------:R-:W-:Y:S01]  /*1850*/  LEA.HI.SX32 R27, R0, R27, 0x1a ;  /* 0x0000001b001b7211 */ /* 0x000fe200078fd2ff */
[----:B------:R-:W-:Y:S01]  /*1860*/  IMAD.MOV.U32 R0, RZ, RZ, RZ ;  /* 0x000000ffff007224 */ /* 0x000fe200078e00ff */
[----:B------:R-:W-:Y:S01]  /*1870*/  SHF.R.U32.HI R3, RZ, 0x1f, R2 ;  /* 0x0000001fff037819 */ /* 0x000fe20000011602 */
[----:B------:R2:W-:Y:S03]  /*1880*/  STL [R1+0x54], R4 ;  /* 0x0000540401007387 */ /* 0x0005e60000100800 */
        /* <DEDUP_REMOVED lines=34> */
.L_x_12920:
[----:B------:R-:W-:Y:S05]  /*1ab0*/  BSYNC B0 ;  /* 0x0000000000007941 */ /* 0x000fea0003800000 */
.L_x_12919:
[----:B------:R-:W-:-:S05]  /*1ac0*/  IMAD R3, R12, R0, RZ ;  /* 0x000000000c037224 */ /* 0x000fca00078e02ff */
[C---:B------:R-:W-:Y:S01]  /*1ad0*/  VIADDMNMX R0, R3.reuse, R0, R6, PT ;  /* 0x0000000003007246 */ /* 0x040fe20003800106 */
[----:B------:R-:W-:-:S04]  /*1ae0*/  IMAD R3, R3, 0xa0, -R8 ;  /* 0x000000a003037824 */ /* 0x000fc800078e0a08 */
[----:B------:R-:W-:Y:S01]  /*1af0*/  IMAD R0, R0, 0xa0, -R8 ;  /* 0x000000a000007824 */ /* 0x000fe200078e0a08 */
[----:B------:R-:W-:-:S04]  /*1b00*/  VIMNMX R3, RZ, R3, !PT ;  /* 0x00000003ff037248 */ /* 0x000fc80007fe0100 */
[----:B------:R-:W-:-:S04]  /*1b10*/  VIMNMX R0, R0, R33, PT ;  /* 0x0000002100007248 */ /* 0x000fc80003fe0100 */
        /* <DEDUP_REMOVED lines=25> */
[----:B-1----:R-:W-:Y:S02]  /*1cb0*/  IMAD.U32 R11, RZ, RZ, UR7 ;  /* 0x00000007ff0b7e24 */ /* 0x002fe4000f8e00ff */
[----:B------:R-:W-:Y:S02]  /*1cc0*/  IMAD.MOV.U32 R8, RZ, RZ, 0x70 ;  /* 0x00000070ff087424 */ /* 0x000fe400078e00ff */
[----:B------:R-:W-:Y:S02]  /*1cd0*/  IMAD.MOV.U32 R12, RZ, RZ, 0x1 ;  /* 0x00000001ff0c7424 */ /* 0x000fe400078e00ff */
[----:B0-----:R-:W-:-:S07]  /*1ce0*/  IMAD.MOV.U32 R13, RZ, RZ, RZ ;  /* 0x000000ffff0d7224 */ /* 0x001fce00078e00ff */
[----:B------:R-:W-:-:S07]  /*1cf0*/  LEPC R20, `(.L_x_12923) ;  /* 0x000000001014794e */ /* 0x000fce0000000000 */
[----:B--2--5:R-:W-:Y:S05]  /*1d00*/  CALL.ABS.NOINC R14 ;  /* 0x000000000e007343 */ /* 0x024fea0003c00000 */
.L_x_12923:
[----:B------:R-:W-:Y:S05]  /*1d10*/  BSYNC B6 ;  /* 0x0000000000067941 */ /* 0x000fea0003800000 */
.L_x_12922:
        /* <DEDUP_REMOVED lines=20> */
.L_x_12925:
[----:B------:R-:W-:Y:S05]  /*1e60*/  BSYNC B6 ;  /* 0x0000000000067941 */ /* 0x000fea0003800000 */
.L_x_12924:
[----:B------:R-:W-:Y:S01]  /*1e70*/  ULDC.64 UR4, c[0x0][0x9f8] ;  /* 0x00027e0000047ab9 */ /* 0x000fe20000000a00 */
[----:B------:R-:W-:Y:S01]  /*1e80*/  IMAD.MOV.U32 R0, RZ, RZ, R30 ;  /* 0x000000ffff007224 */ /* 0x000fe200078e001e */
[----:B------:R-:W-:Y:S01]  /*1e90*/  ISETP.NE.U32.AND P0, PT, RZ, UR4, PT ;  /* 0x00000004ff007c0c */ /* 0x000fe2000bf05070 */
[----:B------:R-:W0:Y:S01]  /*1ea0*/  LDC.64 R48, c[0x0][0x300] ;  /* 0x0000c000ff307b82 */ /* 0x000e220000000a00 */
[----:B------:R-:W-:Y:S01]  /*1eb0*/  IMAD.IADD R28, R28, 0x1, R29 ;  /* 0x000000011c1c7824 */ /* 0x000fe200078e021d */
[----:B------:R-:W-:Y:S01]  /*1ec0*/  SHF.R.S32.HI R19, RZ, 0x1f, R18 ;  /* 0x0000001fff137819 */ /* 0x000fe20000011412 */
[----:B------:R-:W-:Y:S01]  /*1ed0*/  ULDC.64 UR6, c[0x0][0x330] ;  /* 0x0000cc0000067ab9 */ /* 0x000fe20000000a00 */
[----:B------:R-:W-:-:S04]  /*1ee0*/  ISETP.NE.AND.EX P0, PT, RZ, UR5, PT, P0 ;  /* 0x00000005ff007c0c */ /* 0x000fc8000bf05300 */
[----:B------:R-:W2:Y:S08]  /*1ef0*/  LDC.64 R42, c[0x0][0x3f8] ;  /* 0x0000fe00ff2a7b82 */ /* 0x000eb00000000a00 */
[----:B------:R-:W3:Y:S01]  /*1f00*/  LDC R13, c[0x0][0x3f4] ;  /* 0x0000fd00ff0d7b82 */ /* 0x000ee20000000800 */
[----:B------:R-:W-:Y:S02]  /*1f10*/  @P0 IADD3 R4, P1, R34, UR4, RZ ;  /* 0x0000000422040c10 */ /* 0x000fe4000ff3e0ff */
[----:B------:R-:W4:Y:S02]  /*1f20*/  LDL.64 R34, [R1+0x10] ;  /* 0x0000100001227983 */ /* 0x000f240000100a00 */
[----:B------:R-:W-:Y:S01]  /*1f30*/  @P0 IADD3.X R5, R31, UR5, RZ, P1, !PT ;  /* 0x000000051f050c10 */ /* 0x000fe20008ffe4ff */
[----:B------:R-:W-:Y:S01]  /*1f40*/  ULDC.64 UR4, c[0x0][0xa08] ;  /* 0x0002820000047ab9 */ /* 0x000fe20000000a00 */
[----:B------:R-:W4:Y:S04]  /*1f50*/  LDL.64 R30, [R1+0x10] ;  /* 0x00001000011e7983 */ /* 0x000f280000100a00 */
[----:B------:R0:W2:Y:S01]  /*1f60*/  @P0 LDG.E R0, desc[UR40][R4.64] ;  /* 0x0000002804000981 */ /* 0x0000a2000c1e1900 */
[----:B-1----:R-:W-:Y:S01]  /*1f70*/  SHF.R.S32.HI R11, RZ, 0x1f, R28 ;  /* 0x0000001fff0b7819 */ /* 0x002fe2000001141c */
[----:B0-----:R-:W-:-:S04]  /*1f80*/  IMAD.WIDE.U32 R6, R28, R48, RZ ;  /* 0x000000301c067225 */ /* 0x001fc800078e00ff */
[----:B------:R-:W-:Y:S01]  /*1f90*/  IMAD R3, R11, R48, RZ ;  /* 0x000000300b037224 */ /* 0x000fe200078e02ff */
[----:B------:R-:W-:-:S03]  /*1fa0*/  ISETP.NE.U32.AND P0, PT, RZ, UR4, PT ;  /* 0x00000004ff007c0c */ /* 0x000fc6000bf05070 */
[----:B------:R-:W-:Y:S01]  /*1fb0*/  IMAD R3, R28, R49, R3 ;  /* 0x000000311c037224 */ /* 0x000fe200078e0203 */
[----:B------:R-:W-:Y:S01]  /*1fc0*/  ISETP.NE.AND.EX P0, PT, RZ, UR5, PT, P0 ;  /* 0x00000005ff007c0c */ /* 0x000fe2000bf05300 */
[----:B------:R-:W-:Y:S02]  /*1fd0*/  ULDC.64 UR4, c[0x0][0x308] ;  /* 0x0000c20000047ab9 */ /* 0x000fe40000000a00 */
[----:B------:R-:W-:Y:S02]  /*1fe0*/  IMAD.IADD R7, R7, 0x1, R3 ;  /* 0x0000000107077824 */ /* 0x000fe400078e0203 */
[----:B------:R-:W-:-:S04]  /*1ff0*/  IMAD.WIDE.U32 R8, R36, UR6, R18 ;  /* 0x0000000624087c25 */ /* 0x000fc8000f8e0012 */
[----:B------:R-:W-:-:S04]  /*2000*/  IMAD.WIDE.U32 R4, R36, UR4, R6 ;  /* 0x0000000424047c25 */ /* 0x000fc8000f8e0006 */
[C---:B------:R-:W-:Y:S01]  /*2010*/  IMAD R9, R36.reuse, UR7, R9 ;  /* 0x0000000724097c24 */ /* 0x040fe2000f8e0209 */
[----:B------:R-:W-:Y:S01]  /*2020*/  ULDC.64 UR6, c[0x0][0x338] ;  /* 0x0000ce0000067ab9 */ /* 0x000fe20000000a00 */
[----:B------:R-:W-:Y:S01]  /*2030*/  IMAD R5, R36, UR5, R5 ;  /* 0x0000000524057c24 */ /* 0x000fe2000f8e0205 */
[----:B------:R-:W-:Y:S01]  /*2040*/  ULDC.64 UR4, c[0x0][0x310] ;  /* 0x0000c40000047ab9 */ /* 0x000fe20000000a00 */
[----:B------:R-:W0:Y:S01]  /*2050*/  LDC.64 R36, c[0x0][0x408] ;  /* 0x00010200ff247b82 */ /* 0x000e220000000a00 */
[----:B----4-:R-:W-:-:S05]  /*2060*/  IMAD.MOV.U32 R30, RZ, RZ, R34 ;  /* 0x000000ffff1e7224 */ /* 0x010fca00078e0022 */
[----:B------:R-:W-:Y:S02]  /*2070*/  SHF.R.S32.HI R31, RZ, 0x1f, R30 ;  /* 0x0000001fff1f7819 */ /* 0x000fe4000001141e */
[----:B--2---:R-:W-:-:S03]  /*2080*/  SHF.R.S32.HI R3, RZ, 0x1f, R0 ;  /* 0x0000001fff037819 */ /* 0x004fc60000011400 */
[----:B------:R1:W-:Y:S01]  /*2090*/  STL [R1+0x14], R31 ;  /* 0x0000141f01007387 */ /* 0x0003e20000100800 */
[----:B------:R-:W-:-:S03]  /*20a0*/  SEL R6, R3, RZ, !P0 ;  /* 0x000000ff03067207 */ /* 0x000fc60004000000 */
[----:B------:R-:W2:Y:S01]  /*20b0*/  LDL R12, [R1+0x40] ;  /* 0x00004000010c7983 */ /* 0x000ea20000100800 */
[----:B------:R-:W-:-:S03]  /*20c0*/  SEL R3, R0, RZ, !P0 ;  /* 0x000000ff00037207 */ /* 0x000fc60004000000 */
[----:B------:R-:W4:Y:S02]  /*20d0*/  LDL R10, [R1+0x44] ;  /* 0x00004400010a7983 */ /* 0x000f240000100800 */
[----:B------:R-:W-:Y:S02]  /*20e0*/  IMAD.WIDE.U32 R50, R3, UR6, R8 ;  /* 0x0000000603327c25 */ /* 0x000fe4000f8e0008 */
[----:B------:R-:W4:Y:S04]  /*20f0*/  LDL R29, [R1+0x78] ;  /* 0x00007800011d7983 */ /* 0x000f280000100800 */
[----:B------:R-:W4:Y:S01]  /*2100*/  LDL R8, [R1+0x48] ;  /* 0x0000480001087983 */ /* 0x000f220000100800 */
[C---:B------:R-:W-:Y:S01]  /*2110*/  IMAD R0, R6.reuse, UR4, RZ ;  /* 0x0000000406007c24 */ /* 0x040fe2000f8e02ff */
[----:B------:R-:W-:Y:S01]  /*2120*/  SHF.R.S32.HI R14, RZ, 0x1f, R157 ;  /* 0x0000001fff0e7819 */ /* 0x000fe2000001149d */
[----:B------:R-:W-:-:S02]  /*2130*/  IMAD R6, R6, UR6, RZ ;  /* 0x0000000606067c24 */ /* 0x000fc4000f8e02ff */
[----:B------:R-:W-:Y:S02]  /*2140*/  IMAD R7, R3, UR5, R0 ;  /* 0x0000000503077c24 */ /* 0x000fe4000f8e0200 */
[----:B------:R-:W-:-:S04]  /*2150*/  IMAD.WIDE.U32 R46, R157, R42, R30 ;  /* 0x0000002a9d2e7225 */ /* 0x000fc800078e001e */
[----:B0-----:R-:W-:Y:S02]  /*2160*/  IMAD.WIDE.U32 R40, R157, R36, R30 ;  /* 0x000000249d287225 */ /* 0x001fe400078e001e */
[----:B------:R-:W0:Y:S02]  /*2170*/  S2R R30, SR_TID.X ;  /* 0x00000000001e7919 */ /* 0x000e240000002100 */
[----:B------:R-:W-:-:S04]  /*2180*/  IMAD.WIDE.U32 R52, R3, UR4, R4 ;  /* 0x0000000403347c25 */ /* 0x000fc8000f8e0004 */
[-C--:B------:R-:W-:Y:S01]  /*2190*/  IMAD.WIDE.U32 R20, R157, R48.reuse, R18 ;  /* 0x000000309d147225 */ /* 0x080fe200078e0012 */
[----:B---3--:R-:W-:Y:S01]  /*21a0*/  ISETP.GE.AND P2, PT, R18, R13, PT ;  /* 0x0000000d1200720c */ /* 0x008fe20003f46270 */
[----:B------:R-:W-:Y:S02]  /*21b0*/  ULDC UR4, c[0x0][0x2f4] ;  /* 0x0000bd0000047ab9 */ /* 0x000fe40000000800 */
[----:B------:R-:W-:Y:S02]  /*21c0*/  IMAD R0, R14, R48, RZ ;  /* 0x000000300e007224 */ /* 0x000fe400078e02ff */
[----:B------:R-:W-:Y:S02]  /*21d0*/  IMAD R73, R3, UR7, R6 ;  /* 0x0000000703497c24 */ /* 0x000fe4000f8e0206 */
[----:B------:R-:W-:Y:S01]  /*21e0*/  IMAD R5, R157, R49, R0 ;  /* 0x000000319d057224 */ /* 0x000fe200078e0200 */
[----:B------:R-:W-:Y:S01]  /*21f0*/  IADD3 R0, P0, R52, R20, RZ ;  /* 0x0000001434007210 */ /* 0x000fe20007f1e0ff */
[----:B------:R-:W-:-:S02]  /*2200*/  IMAD.IADD R3, R53, 0x1, R7 ;  /* 0x0000000135037824 */ /* 0x000fc400078e0207 */
[----:B------:R-:W-:-:S03]  /*2210*/  IMAD R4, R14, R42, RZ ;  /* 0x0000002a0e047224 */ /* 0x000fc600078e02ff */
[----:B------:R-:W-:Y:S02]  /*2220*/  IADD3.X R20, R3, R21, R5, P0, !PT ;  /* 0x0000001503147210 */ /* 0x000fe400007fe405 */
[----:B------:R-:W-:Y:S01]  /*2230*/  SEL R5, R13, RZ, P2 ;  /* 0x000000ff0d057207 */ /* 0x000fe20001000000 */
[C---:B------:R-:W-:Y:S02]  /*2240*/  IMAD R7, R157.reuse, R43, R4 ;  /* 0x0000002b9d077224 */ /* 0x040fe400078e0204 */
[----:B------:R-:W-:Y:S02]  /*2250*/  IMAD R4, R14, R36, RZ ;  /* 0x000000240e047224 */ /* 0x000fe400078e02ff */
[----:B------:R-:W-:Y:S02]  /*2260*/  IMAD.IADD R5, R18, 0x1, R5 ;  /* 0x0000000112057824 */ /* 0x000fe400078e0205 */
[----:B------:R-:W-:-:S04]  /*2270*/  IMAD.WIDE.U32 R44, R157, R42, R18 ;  /* 0x0000002a9d2c7225 */ /* 0x000fc800078e0012 */
[----:B------:R-:W-:Y:S01]  /*2280*/  IMAD R9, R157, R37, R4 ;  /* 0x000000259d097224 */ /* 0x000fe200078e0204 */
[----:B------:R-:W-:Y:S01]  /*2290*/  SHF.R.S32.HI R4, RZ, 0x1f, R5 ;  /* 0x0000001fff047819 */ /* 0x000fe20000011405 */
[----:B------:R-:W-:Y:S02]  /*22a0*/  IMAD.IADD R47, R47, 0x1, R7 ;  /* 0x000000012f2f7824 */ /* 0x000fe400078e0207 */
[----:B------:R-:W-:Y:S01]  /*22b0*/  IMAD.IADD R45, R7, 0x1, R45 ;  /* 0x00000001072d7824 */ /* 0x000fe200078e022d */
[----:B-----5:R-:W-:Y:S01]  /*22c0*/  SHF.R.S32.HI R7, RZ, 0x1f, R24 ;  /* 0x0000001fff077819 */ /* 0x020fe20000011418 */
[----:B------:R-:W-:Y:S01]  /*22d0*/  IMAD.WIDE.U32 R38, R157, R36, R18 ;  /* 0x000000249d267225 */ /* 0x000fe200078e0012 */
[----:B------:R-:W-:-:S03]  /*22e0*/  LEA.HI R21, R4, R5, RZ, 0x4 ;  /* 0x0000000504157211 */ /* 0x000fc600078f20ff */
[----:B------:R-:W-:Y:S02]  /*22f0*/  IMAD R6, R7, R42, RZ ;  /* 0x0000002a07067224 */ /* 0x000fe400078e02ff */
[----:B------:R-:W-:Y:S02]  /*2300*/  IMAD.IADD R41, R41, 0x1, R9 ;  /* 0x0000000129297824 */ /* 0x000fe400078e0209 */
[----:B------:R-:W-:Y:S02]  /*2310*/  IMAD.IADD R39, R9, 0x1, R39 ;  /* 0x0000000109277824 */ /* 0x000fe400078e0227 */
[----:B------:R-:W-:Y:S01]  /*2320*/  IMAD R7, R7, R36, RZ ;  /* 0x0000002407077224 */ /* 0x000fe200078e02ff */
[----:B------:R-:W-:Y:S01]  /*2330*/  LOP3.LUT R23, R23, 0xfffffffb, RZ, 0xc0, !PT ;  /* 0xfffffffb17177812 */ /* 0x000fe200078ec0ff */
[----:B------:R-:W-:Y:S01]  /*2340*/  IMAD R57, R49, 0xa0, RZ ;  /* 0x000000a031397824 */ /* 0x000fe200078e02ff */
[----:B0-----:R-:W-:Y:S01]  /*2350*/  SHF.R.U32.HI R15, RZ, 0x7, R30 ;  /* 0x00000007ff0f7819 */ /* 0x001fe2000001161e */
[C---:B------:R-:W-:Y:S01]  /*2360*/  IMAD R61, R24.reuse, R43, R6 ;  /* 0x0000002b183d7224 */ /* 0x040fe200078e0206 */
[----:B------:R-:W-:Y:S01]  /*2370*/  IADD3 R54, P0, R157, R28, RZ ;  /* 0x0000001c9d367210 */ /* 0x000fe20007f1e0ff */
[----:B------:R-:W-:Y:S01]  /*2380*/  IMAD R5, R43, 0xa0, RZ ;  /* 0x000000a02b057824 */ /* 0x000fe200078e02ff */
[----:B------:R-:W-:Y:S01]  /*2390*/  LOP3.LUT R62, R21, 0xfffffff0, RZ, 0xc0, !PT ;  /* 0xfffffff0153e7812 */ /* 0x000fe200078ec0ff */
[----:B------:R-:W-:-:S04]  /*23a0*/  IMAD.WIDE.U32 R46, R24, R42, R46 ;  /* 0x0000002a182e7225 */ /* 0x000fc800078e002e */
[----:B------:R-:W-:-:S04]  /*23b0*/  IMAD.WIDE.U32 R44, R24, R42, R44 ;  /* 0x0000002a182c7225 */ /* 0x000fc800078e002c */
[C---:B------:R-:W-:Y:S02]  /*23c0*/  IMAD R7, R24.reuse, R37, R7 ;  /* 0x0000002518077224 */ /* 0x040fe400078e0207 */
[----:B------:R-:W-:Y:S02]  /*23d0*/  IMAD R59, R37, 0xa0, RZ ;  /* 0x000000a0253b7824 */ /* 0x000fe400078e02ff */
[----:B------:R-:W-:-:S04]  /*23e0*/  IMAD.WIDE.U32 R40, R24, R36, R40 ;  /* 0x0000002418287225 */ /* 0x000fc800078e0028 */
[----:B------:R-:W-:-:S04]  /*23f0*/  IMAD.WIDE.U32 R38, R24, R36, R38 ;  /* 0x0000002418267225 */ /* 0x000fc800078e0026 */
[----:B------:R-:W-:Y:S02]  /*2400*/  VIADD R34, R18, 0x20 ;  /* 0x0000002012227836 */ /* 0x000fe40000000000 */
[----:B------:R-:W-:Y:S01]  /*2410*/  IMAD.WIDE.U32 R48, R48, 0xa0, RZ ;  /* 0x000000a030307825 */ /* 0x000fe200078e00ff */
[----:B------:R-:W-:-:S03]  /*2420*/  @P2 LOP3.LUT R23, R23, 0x4, RZ, 0xfc, !PT ;  /* 0x0000000417172812 */ /* 0x000fc600078efcff */
[----:B------:R-:W-:-:S04]  /*2430*/  IMAD.WIDE.U32 R42, R42, 0xa0, RZ ;  /* 0x000000a02a2a7825 */ /* 0x000fc800078e00ff */
[----:B------:R-:W-:Y:S01]  /*2440*/  IMAD.WIDE.U32 R36, R36, 0xa0, RZ ;  /* 0x000000a024247825 */ /* 0x000fe200078e00ff */
[----:B------:R-:W-:Y:S02]  /*2450*/  ISETP.GE.AND P3, PT, R18, UR4, PT ;  /* 0x0000000412007c0c */ /* 0x000fe4000bf66270 */
[----:B------:R-:W-:Y:S01]  /*2460*/  ISETP.GE.AND P2, PT, R34, UR4, PT ;  /* 0x0000000422007c0c */ /* 0x000fe2000bf46270 */
[----:B------:R-:W-:Y:S01]  /*2470*/  IMAD.IADD R60, R47, 0x1, R61 ;  /* 0x000000012f3c7824 */ /* 0x000fe200078e023d */
[----:B------:R-:W-:Y:S01]  /*2480*/  SHF.R.S32.HI R71, RZ, 0x1f, R62 ;  /* 0x0000001fff477819 */ /* 0x000fe2000001143e */
[----:B------:R-:W-:Y:S02]  /*2490*/  VIADD R35, R15, 0x8 ;  /* 0x000000080f237836 */ /* 0x000fe40000000000 */
        /* <DEDUP_REMOVED lines=9> */
[----:B--2---:R-:W-:-:S04]  /*2530*/  LOP3.LUT R4, R12, 0x30, R21, 0xf8, !PT ;  /* 0x000000300c047812 */ /* 0x004fc800078ef815 */
[----:B----4-:R-:W-:Y:S02]  /*2540*/  LOP3.LUT R4, R4, R10, RZ, 0x3c, !PT ;  /* 0x0000000a04047212 */ /* 0x010fe400078e3cff */
[----:B------:R-:W-:-:S03]  /*2550*/  LOP3.LUT P4, RZ, R29, 0x2, RZ, 0xc0, !PT ;  /* 0x000000021dff7812 */ /* 0x000fc6000788c0ff */
[----:B-1----:R-:W-:-:S10]  /*2560*/  IMAD.IADD R72, R8, 0x1, R4 ;  /* 0x0000000108487824 */ /* 0x002fd400078e0204 */
.L_x_12955:
[----:B------:R-:W2:Y:S01]  /*2570*/  LDL R4, [R1+0x18] ;  /* 0x0000180001047983 */ /* 0x000ea20000100800 */
[----:B0---4-:R-:W0:Y:S01]  /*2580*/  LDC.64 R64, c[0x0][0x2e8] ;  /* 0x0000ba00ff407b82 */ /* 0x011e220000000a00 */
[----:B------:R-:W-:Y:S01]  /*2590*/  VIADD R2, R2, 0xffffffff ;  /* 0xffffffff02027836 */ /* 0x000fe20000000000 */
[----:B------:R-:W-:Y:S01]  /*25a0*/  LOP3.LUT R23, R23, 0xfffffffd, RZ, 0xc0, !PT ;  /* 0xfffffffd17177812 */ /* 0x000fe200078ec0ff */
[----:B------:R-:W-:Y:S05]  /*25b0*/  YIELD ;  /* 0x0000000000007946 */ /* 0x000fea0003800000 */
[----:B------:R-:W1:Y:S01]  /*25c0*/  LDC R31, c[0x0][0x3f4] ;  /* 0x0000fd00ff1f7b82 */ /* 0x000e620000000800 */
[----:B------:R-:W-:Y:S01]  /*25d0*/  SHF.R.S32.HI R67, RZ, 0x1f, R2 ;  /* 0x0000001fff437819 */ /* 0x000fe20000011402 */
[----:B------:R-:W-:Y:S01]  /*25e0*/  IMAD R5, R57, R2, RZ ;  /* 0x0000000239057224 */ /* 0x000fe200078e02ff */
        /* <DEDUP_REMOVED lines=31> */
[----:B------:R-:W2:Y:S01]  /*27e0*/  LDL.64 R76, [R1+0x10] ;  /* 0x00001000014c7983 */ /* 0x000ea20000100a00 */
[----:B------:R-:W-:-:S03]  /*27f0*/  ULDC.64 UR4, c[0x0][0x3e8] ;  /* 0x0000fa0000047ab9 */ /* 0x000fc60000000a00 */
[----:B------:R-:W3:Y:S01]  /*2800*/  LDL R66, [R1+0xc] ;  /* 0x00000c0001427983 */ /* 0x000ee20000100800 */
        /* <DEDUP_REMOVED lines=18> */
.L_x_12930:
[----:B------:R-:W-:Y:S05]  /*2930*/  BSYNC B1 ;  /* 0x0000000000017941 */ /* 0x000fea0003800000 */
.L_x_12929:
        /* <DEDUP_REMOVED lines=8> */
.L_x_12931:
[----:B------:R-:W2:Y:S01]  /*29c0*/  LDL R4, [R1+0x8] ;  /* 0x0000080001047983 */ /* 0x000ea20000100800 */
[----:B------:R-:W-:Y:S01]  /*29d0*/  IMAD R76, R17, 0x8, R16 ;  /* 0x00000008114c7824 */ /* 0x000fe200078e0210 */
[----:B------:R-:W-:Y:S01]  /*29e0*/  BSSY B1, `(.L_x_12932) ;  /* 0x0000004000017945 */ /* 0x000fe20003800000 */
[----:B--2---:R-:W-:-:S04]  /*29f0*/  SHF.L.U32 R77, R4, 0x1f, RZ ;  /* 0x0000001f044d7819 */ /* 0x004fc800000006ff */
[----:B------:R-:W0:Y:S02]  /*2a00*/  SYNCS.PHASECHK.TRANS64.TRYWAIT P5, [R76+URZ+0x13290], R77 ;  /* 0x0132904d4c0075a7 */ /* 0x000e2400080a017f */
[----:B0-----:R-:W-:Y:S05]  /*2a10*/  @!P5 BRA `(.L_x_12933) ;  /* 0x0000018000bcd947 */ /* 0x001fea0003800000 */
.L_x_13164:
[----:B------:R-:W-:Y:S05]  /*2a20*/  BSYNC B1 ;  /* 0x0000000000017941 */ /* 0x000fea0003800000 */
.L_x_12932:
        /* <DEDUP_REMOVED lines=66> */
[----:B------:R-:W-:Y:S01]  /*2e50*/  FFMA.FTZ R29, R65, R68, R78 ;  /* 0x00000044411d7223 */ /* 0x000fe2000001004e */
[----:B------:R-:W-:-:S02]  /*2e60*/  F2FP.F16.E4M3.UNPACK_B R68, R7.H1 ;  /* 0x00000007ff44723e */ /* 0x000fc400030006ff */
[----:B------:R-:W-:Y:S02]  /*2e70*/  F2FP.F16.E4M3.UNPACK_B R82, R15.H1 ;  /* 0x0000000fff52723e */ /* 0x000fe400030006ff */
[----:B------:R-:W-:Y:S01]  /*2e80*/  F2FP.F16.E4M3.UNPACK_B R79, R14.H1 ;  /* 0x0000000eff4f723e */ /* 0x000fe200030006ff */
[--C-:B------:R-:W-:Y:S01]  /*2e90*/  HADD2.F32 R69, -RZ, R68.reuse.H0_H0 ;  /* 0x20000044ff457230 */ /* 0x100fe20000004100 */
[----:B------:R-:W-:Y:S01]  /*2ea0*/  F2FP.SATFINITE.E4M3.F32.PACK_AB_MERGE_C R65, R84, R81, RZ ;  /* 0x000000515441723e */ /* 0x000fe200048070ff */
        /* <DEDUP_REMOVED lines=43> */
.L_x_12938:
[----:B------:R-:W-:Y:S05]  /*3160*/  BSYNC B2 ;  /* 0x0000000000027941 */ /* 0x000fea0003800000 */
.L_x_12937:
[----:B------:R1:W-:Y:S02]  /*3170*/  STG.E.128 desc[UR40][R12.64], R4 ;  /* 0x000000040c007986 */ /* 0x0003e4000c101d28 */
.L_x_12936:
[----:B------:R-:W-:Y:S05]  /*3180*/  BSYNC B1 ;  /* 0x0000000000017941 */ /* 0x000fea0003800000 */
.L_x_12935:
        /* <DEDUP_REMOVED lines=15> */
[--C-:B------:R-:W-:Y:S02]  /*3280*/  SHF.R.U32.HI R15, RZ, 0x8, R11.reuse ;  /* 0x00000008ff0f7819 */ /* 0x100fe4000001160b */
[----:B------:R-:W-:Y:S02]  /*3290*/  LOP3.LUT R14, R11, 0xff0000ff, RZ, 0xc0, !PT ;  /* 0xff0000ff0b0e7812 */ /* 0x000fe400078ec0ff */
[----:B------:R-:W-:Y:S01]  /*32a0*/  SHF.R.U32.HI R28, RZ, 0x10, R11 ;  /* 0x00000010ff1c7819 */ /* 0x000fe2000001160b */
[----:B------:R-:W-:Y:S01]  /*32b0*/  IMAD.SHL.U32 R11, R10, 0x100, RZ ;  /* 0x000001000a0b7824 */ /* 0x000fe200078e00ff */
[----:B------:R-:W-:Y:S01]  /*32c0*/  SHF.R.U32.HI R29, RZ, 0x10, R9 ;  /* 0x00000010ff1d7819 */ /* 0x000fe20000011609 */
[----:B------:R-:W-:Y:S01]  /*32d0*/  IMAD.SHL.U32 R15, R15, 0x100, RZ ;  /* 0x000001000f0f7824 */ /* 0x000fe200078e00ff */
[----:B------:R-:W-:Y:S01]  /*32e0*/  PRMT R8, R31, 0x654, R8 ;  /* 0x000006541f087816 */ /* 0x000fe20000000008 */
[----:B-1----:R-:W-:-:S02]  /*32f0*/  IMAD.MOV.U32 R9, RZ, RZ, R5 ;  /* 0x000000ffff097224 */ /* 0x002fc400078e0005 */
[----:B------:R-:W-:Y:S01]  /*3300*/  IMAD.MOV.U32 R10, RZ, RZ, R4 ;  /* 0x000000ffff0a7224 */ /* 0x000fe200078e0004 */
[----:B------:R-:W-:Y:S01]  /*3310*/  LOP3.LUT R5, R8, 0xff00, R11, 0xf8, !PT ;  /* 0x0000ff0008057812 */ /* 0x000fe200078ef80b */
[----:B------:R-:W-:Y:S01]  /*3320*/  IMAD.U32 R8, R29, 0x10000, RZ ;  /* 0x000100001d087824 */ /* 0x000fe200078e00ff */
[----:B------:R-:W-:Y:S01]  /*3330*/  LOP3.LUT R15, R14, 0xff00, R15, 0xf8, !PT ;  /* 0x0000ff000e0f7812 */ /* 0x000fe200078ef80f */
[----:B------:R-:W-:Y:S01]  /*3340*/  IMAD.U32 R28, R28, 0x10000, RZ ;  /* 0x000100001c1c7824 */ /* 0x000fe200078e00ff */
[-C--:B------:R-:W-:Y:S02]  /*3350*/  F2FP.F16.E4M3.UNPACK_B R4, R9.reuse ;  /* 0x00000009ff04723e */ /* 0x080fe400020006ff */
[----:B------:R-:W-:Y:S02]  /*3360*/  F2FP.F16.E4M3.UNPACK_B R14, R64.H1 ;  /* 0x00000040ff0e723e */ /* 0x000fe400030006ff */
[----:B------:R-:W-:Y:S01]  /*3370*/  LOP3.LUT R5, R5, 0xff0000, R8, 0xf8, !PT ;  /* 0x00ff000005057812 */ /* 0x000fe200078ef808 */
[----:B------:R-:W-:Y:S01]  /*3380*/  HADD2.F32 R11, -RZ, R4.H1_H1 ;  /* 0x30000004ff0b7230 */ /* 0x000fe20000004100 */
[----:B------:R-:W-:Y:S01]  /*3390*/  LOP3.LUT R8, R15, 0xff0000, R28, 0xf8, !PT ;  /* 0x00ff00000f087812 */ /* 0x000fe200078ef81c */
[----:B------:R-:W-:Y:S01]  /*33a0*/  HADD2.F32 R31, -RZ, R14.H0_H0 ;  /* 0x2000000eff1f7230 */ /* 0x000fe20000004100 */
        /* <DEDUP_REMOVED lines=35> */
[----:B------:R-:W-:Y:S01]  /*35e0*/  F2FP.F16.E4M3.UNPACK_B R15, R7.H1 ;  /* 0x00000007ff0f723e */ /* 0x000fe200030006ff */
[----:B------:R-:W-:Y:S01]  /*35f0*/  FFMA.FTZ R31, R28, R10, R31 ;  /* 0x0000000a1c1f7223 */ /* 0x000fe2000001001f */
[-C--:B------:R-:W-:Y:S01]  /*3600*/  FFMA.FTZ R10, R11, R30.reuse, -R66 ;  /* 0x0000001e0b0a7223 */ /* 0x080fe20000010842 */
[----:B------:R-:W-:Y:S01]  /*3610*/  FFMA.FTZ R11, R14, R30, R29 ;  /* 0x0000001e0e0b7223 */ /* 0x000fe2000001001d */
[-C--:B------:R-:W-:Y:S01]  /*3620*/  F2FP.F16.E4M3.UNPACK_B R30, R5.reuse.H1 ;  /* 0x00000005ff1e723e */ /* 0x080fe200030006ff */
        /* <DEDUP_REMOVED lines=27> */
[----:B------:R-:W-:Y:S01]  /*37e0*/  HADD2.F32 R6, -RZ, R6.H1_H1 ;  /* 0x30000006ff067230 */ /* 0x000fe20000004100 */
[----:B------:R-:W-:Y:S01]  /*37f0*/  F2FP.SATFINITE.E4M3.F32.PACK_AB_MERGE_C R28, R28, R69, RZ ;  /* 0x000000451c1c723e */ /* 0x000fe200048070ff */
        /* <DEDUP_REMOVED lines=15> */
.L_x_12940:
[----:B------:R-:W-:Y:S05]  /*38f0*/  BSYNC B1 ;  /* 0x0000000000017941 */ /* 0x000fea0003800000 */
.L_x_12939:
[----:B-1----:R2:W-:Y:S01]  /*3900*/  STG.E.128 desc[UR40][R12.64+0x20], R4 ;  /* 0x000020040c007986 */ /* 0x0025e2000c101d28 */
[----:B------:R-:W-:Y:S05]  /*3910*/  BRA `(.L_x_12934) ;  /* 0x0000001000f47947 */ /* 0x000fea0003800000 */
.L_x_12928:
        /* <DEDUP_REMOVED lines=32> */
.L_x_12941:
[----:B------:R-:W2:Y:S01]  /*3b20*/  LDL R12, [R1+0x8] ;  /* 0x00000800010c7983 */ /* 0x000ea20000100800 */
[----:B------:R-:W-:Y:S01]  /*3b30*/  IMAD R76, R17, 0x8, R16 ;  /* 0x00000008114c7824 */ /* 0x000fe200078e0210 */
[----:B------:R-:W0:Y:S01]  /*3b40*/  LDC R79, c[0x0][0x2f4] ;  /* 0x0000bd00ff4f7b82 */ /* 0x000e220000000800 */
[----:B------:R-:W-:Y:S01]  /*3b50*/  BSSY B1, `(.L_x_12942) ;  /* 0x0000004000017945 */ /* 0x000fe20003800000 */
[----:B--2---:R-:W-:-:S04]  /*3b60*/  SHF.L.U32 R77, R12, 0x1f, RZ ;  /* 0x0000001f0c4d7819 */ /* 0x004fc800000006ff */
[----:B------:R-:W1:Y:S02]  /*3b70*/  SYNCS.PHASECHK.TRANS64.TRYWAIT P5, [R76+URZ+0x13290], R77 ;  /* 0x0132904d4c0075a7 */ /* 0x000e6400080a017f */
[----:B01----:R-:W-:Y:S05]  /*3b80*/  @!P5 BRA `(.L_x_12943) ;  /* 0x000001700074d947 */ /* 0x003fea0003800000 */
.L_x_13165:
[----:B------:R-:W-:Y:S05]  /*3b90*/  BSYNC B1 ;  /* 0x0000000000017941 */ /* 0x000fea0003800000 */
.L_x_12942:
        /* <DEDUP_REMOVED lines=23> */
[----:B------:R-:W-:Y:S01]  /*3d10*/  LEA.HI R12, R12, R13, RZ, 0x5 ;  /* 0x0000000d0c0c7211 */ /* 0x000fe200078f28ff */
[----:B------:R-:W-:-:S03]  /*3d20*/  IMAD R13, R17, 0x2800, R72 ;  /* 0x00002800110d7824 */ /* 0x000fc600078e0248 */
[----:B------:R-:W-:Y:S01]  /*3d30*/  SHF.R.S32.HI R12, RZ, 0x5, R12 ;  /* 0x00000005ff0c7819 */ /* 0x000fe2000001140c */
[----:B------:R-:W-:-:S03]  /*3d40*/  IMAD.IADD R13, R16, 0x1, R13 ;  /* 0x00000001100d7824 */ /* 0x000fc600078e020d */
[----:B------:R-:W-:-:S05]  /*3d50*/  LEA.HI.SX32 R12, R21, R12, 0x1c ;  /* 0x0000000c150c7211 */ /* 0x000fca00078fe2ff */
        /* <DEDUP_REMOVED lines=20> */
[--C-:B------:R-:W-:Y:S02]  /*3ea0*/  SHF.R.U32.HI R88, RZ, 0x8, R7.reuse ;  /* 0x00000008ff587819 */ /* 0x100fe40000011607 */
[----:B------:R-:W-:Y:S02]  /*3eb0*/  SHF.R.U32.HI R91, RZ, 0x18, R7 ;  /* 0x00000018ff5b7819 */ /* 0x000fe40000011607 */
[----:B------:R-:W-:-:S02]  /*3ec0*/  LOP3.LUT R8, R7, 0xff, RZ, 0xc0, !PT ;  /* 0x000000ff07087812 */ /* 0x000fc400078ec0ff */
[----:B------:R-:W-:Y:S02]  /*3ed0*/  SHF.R.U32.HI R4, RZ, 0x10, R7 ;  /* 0x00000010ff047819 */ /* 0x000fe40000011607 */
[----:B------:R-:W-:Y:S01]  /*3ee0*/  LOP3.LUT R6, R6, 0xff00, R9, 0xf8, !PT ;  /* 0x0000ff0006067812 */ /* 0x000fe200078ef809 */
[----:B------:R-:W-:Y:S01]  /*3ef0*/  IMAD.U32 R9, R90, 0x10000, RZ ;  /* 0x000100005a097824 */ /* 0x000fe200078e00ff */
[--C-:B------:R-:W-:Y:S01]  /*3f00*/  SHF.R.U32.HI R87, RZ, 0x8, R11.reuse ;  /* 0x00000008ff577819 */ /* 0x100fe2000001160b */
[----:B------:R-:W-:Y:S01]  /*3f10*/  IMAD.U32 R90, R5, 0x10000, RZ ;  /* 0x00010000055a7824 */ /* 0x000fe200078e00ff */
[----:B------:R-:W-:Y:S02]  /*3f20*/  LOP3.LUT R86, R11, 0xff0000ff, RZ, 0xc0, !PT ;  /* 0xff0000ff0b567812 */ /* 0x000fe400078ec0ff */
[----:B------:R-:W-:Y:S01]  /*3f30*/  SHF.R.U32.HI R7, RZ, 0x10, R11 ;  /* 0x00000010ff077819 */ /* 0x000fe2000001160b */
        /* <DEDUP_REMOVED lines=34> */
[C---:B------:R-:W-:Y:S01]  /*4160*/  FMUL.FTZ R90, R10.reuse, R90 ;  /* 0x0000005a0a5a7220 */ /* 0x040fe20000410000 */
[----:B------:R-:W-:Y:S01]  /*4170*/  FFMA.FTZ R11, R10, R87, -R11 ;  /* 0x000000570a0b7223 */ /* 0x000fe2000001080b */
[----:B------:R-:W-:Y:S01]  /*4180*/  HADD2.F32 R84, -RZ, R28.H0_H0 ;  /* 0x2000001cff547230 */ /* 0x000fe20000004100 */
[----:B------:R-:W-:Y:S01]  /*4190*/  LOP3.LUT R5, R91, 0xff0000, R92, 0xf8, !PT ;  /* 0x00ff00005b057812 */ /* 0x000fe200078ef85c */
[----:B------:R-:W-:-:S02]  /*41a0*/  HADD2.F32 R12, -RZ, R83.H0_H0 ;  /* 0x20000053ff0c7230 */ /* 0x000fc40000004100 */
[----:B------:R-:W-:Y:S01]  /*41b0*/  FFMA.FTZ R10, R85, R87, R90 ;  /* 0x00000057550a7223 */ /* 0x000fe2000001005a */
        /* <DEDUP_REMOVED lines=22> */
[-C--:B------:R-:W-:Y:S01]  /*4320*/  FMUL.FTZ R95, R88, R93.reuse ;  /* 0x0000005d585f7220 */ /* 0x080fe20000410000 */
[----:B------:R-:W-:Y:S02]  /*4330*/  HADD2.F32 R92, -RZ, R89.H1_H1 ;  /* 0x30000059ff5c7230 */ /* 0x000fe40000004100 */
[----:B------:R-:W-:Y:S01]  /*4340*/  FMUL.FTZ R93, R86, R93 ;  /* 0x0000005d565d7220 */ /* 0x000fe20000410000 */
[----:B------:R-:W-:Y:S01]  /*4350*/  HADD2.F32 R89, -RZ, R87.H1_H1 ;  /* 0x30000057ff597230 */ /* 0x000fe20000004100 */
[----:B------:R-:W-:Y:S01]  /*4360*/  F2FP.SATFINITE.E4M3.F32.PACK_AB_MERGE_C R9, R10, R9, RZ ;  /* 0x000000090a09723e */ /* 0x000fe200048070ff */
[----:B------:R-:W-:-:S02]  /*4370*/  HADD2.F32 R87, -RZ, R84.H1_H1 ;  /* 0x30000054ff577230 */ /* 0x000fc40000004100 */
[-C--:B------:R-:W-:Y:S01]  /*4380*/  FFMA.FTZ R84, R86, R91.reuse, -R95 ;  /* 0x0000005b56547223 */ /* 0x080fe2000001085f */
[----:B------:R-:W-:Y:S02]  /*4390*/  HADD2.F32 R90, -RZ, R90.H1_H1 ;  /* 0x3000005aff5a7230 */ /* 0x000fe40000004100 */
[----:B------:R-:W-:Y:S01]  /*43a0*/  FFMA.FTZ R86, R88, R91, R93 ;  /* 0x0000005b58567223 */ /* 0x000fe2000001005d */
[----:B------:R-:W-:Y:S01]  /*43b0*/  FMUL.FTZ R94, R89, R92 ;  /* 0x0000005c595e7220 */ /* 0x000fe20000410000 */
[----:B------:R-:W-:Y:S01]  /*43c0*/  F2FP.F16.E4M3.UNPACK_B R88, R82 ;  /* 0x00000052ff58723e */ /* 0x000fe200020006ff */
[C---:B------:R-:W-:Y:S01]  /*43d0*/  FMUL.FTZ R92, R87.reuse, R92 ;  /* 0x0000005c575c7220 */ /* 0x040fe20000410000 */
[----:B------:R-:W-:Y:S01]  /*43e0*/  F2FP.F16.E4M3.UNPACK_B R82, R30 ;  /* 0x0000001eff52723e */ /* 0x000fe200020006ff */
[----:B------:R-:W-:Y:S01]  /*43f0*/  FFMA.FTZ R99, R87, R90, -R94 ;  /* 0x0000005a57637223 */ /* 0x000fe2000001085e */
[----:B------:R-:W-:Y:S01]  /*4400*/  F2FP.F16.E4M3.UNPACK_B R87, R80 ;  /* 0x00000050ff57723e */ /* 0x000fe200020006ff */
[----:B------:R-:W-:-:S02]  /*4410*/  HADD2.F32 R91, -RZ, R88.H0_H0 ;  /* 0x20000058ff5b7230 */ /* 0x000fc40000004100 */
[----:B------:R-:W-:Y:S01]  /*4420*/  FFMA.FTZ R101, R89, R90, R92 ;  /* 0x0000005a59657223 */ /* 0x000fe2000001005c */
[----:B------:R-:W-:Y:S01]  /*4430*/  HADD2.F32 R80, -RZ, R82.H0_H0 ;  /* 0x20000052ff507230 */ /* 0x000fe20000004100 */
[----:B------:R-:W-:Y:S01]  /*4440*/  F2FP.SATFINITE.E4M3.F32.PACK_AB_MERGE_C R8, R11, R8, RZ ;  /* 0x000000080b08723e */ /* 0x000fe200048070ff */
[----:B------:R-:W-:Y:S01]  /*4450*/  HADD2.F32 R93, -RZ, R88.H1_H1 ;  /* 0x30000058ff5d7230 */ /* 0x000fe20000004100 */
[----:B------:R-:W-:Y:S01]  /*4460*/  F2FP.F16.E4M3.UNPACK_B R10, R29 ;  /* 0x0000001dff0a723e */ /* 0x000fe200020006ff */
        /* <DEDUP_REMOVED lines=11> */
[----:B------:R-:W-:Y:S01]  /*4520*/  FFMA.FTZ R95, R30, R89, -R95 ;  /* 0x000000591e5f7223 */ /* 0x000fe2000001085f */
[----:B------:R-:W-:Y:S01]  /*4530*/  F2FP.F16.E4M3.UNPACK_B R9, R13 ;  /* 0x0000000dff09723e */ /* 0x000fe200020006ff */
[----:B------:R-:W-:Y:S01]  /*4540*/  FFMA.FTZ R30, R80, R89, R91 ;  /* 0x00000059501e7223 */ /* 0x000fe2000001005b */
[-C--:B------:R-:W-:Y:S01]  /*4550*/  FFMA.FTZ R93, R82, R87.reuse, R93 ;  /* 0x00000057525d7223 */ /* 0x080fe2000001005d */
[----:B------:R-:W-:Y:S01]  /*4560*/  FFMA.FTZ R14, R14, R87, -R97 ;  /* 0x000000570e0e7223 */ /* 0x000fe20000010861 */
[----:B------:R-:W-:Y:S01]  /*4570*/  F2FP.SATFINITE.E4M3.F32.PACK_AB_MERGE_C R12, R83, R12, R8 ;  /* 0x0000000c530c723e */ /* 0x000fe20004807008 */
[----:B------:R-:W-:Y:S01]  /*4580*/  HADD2.F32 R80, -RZ, R10.H0_H0 ;  /* 0x2000000aff507230 */ /* 0x000fe20000004100 */
[----:B------:R-:W-:Y:S01]  /*4590*/  F2FP.F16.E4M3.UNPACK_B R82, R6 ;  /* 0x00000006ff52723e */ /* 0x000fe200020006ff */
[----:B------:R-:W-:Y:S01]  /*45a0*/  HADD2.F32 R85, -RZ, R11.H0_H0 ;  /* 0x2000000bff557230 */ /* 0x000fe20000004100 */
[----:B------:R-:W-:Y:S01]  /*45b0*/  F2FP.SATFINITE.E4M3.F32.PACK_AB_MERGE_C R84, R99, R84, RZ ;  /* 0x000000546354723e */ /* 0x000fe200048070ff */
[----:B------:R-:W-:Y:S01]  /*45c0*/  HADD2.F32 R8, -RZ, R9.H0_H0 ;  /* 0x20000009ff087230 */ /* 0x000fe20000004100 */
[----:B------:R-:W-:Y:S01]  /*45d0*/  F2FP.F16.E4M3.UNPACK_B R29, R29.H1 ;  /* 0x0000001dff1d723e */ /* 0x000fe200030006ff */
        /* <DEDUP_REMOVED lines=17> */
[----:B------:R-:W-:Y:S01]  /*46f0*/  F2FP.SATFINITE.E4M3.F32.PACK_AB_MERGE_C R86, R101, R86, RZ ;  /* 0x000000566556723e */ /* 0x000fe200048070ff */
[----:B------:R-:W-:-:S02]  /*4700*/  HADD2.F32 R84, -RZ, R83.H0_H0 ;  /* 0x20000053ff547230 */ /* 0x000fc40000004100 */
[----:B------:R-:W-:Y:S01]  /*4710*/  FFMA.FTZ R10, R10, R82, R85 ;  /* 0x000000520a0a7223 */ /* 0x000fe20000010055 */
[----:B------:R-:W-:Y:S01]  /*4720*/  HADD2.F32 R7, -RZ, R13.H0_H0 ;  /* 0x2000000dff077230 */ /* 0x000fe20000004100 */
[----:B------:R-:W-:Y:S01]  /*4730*/  F2FP.SATFINITE.E4M3.F32.PACK_AB_MERGE_C R30, R93, R30, R86 ;  /* 0x0000001e5d1e723e */ /* 0x000fe20004807056 */
[----:B------:R-:W-:Y:S02]  /*4740*/  HADD2.F32 R82, -RZ, R29.H1_H1 ;  /* 0x3000001dff527230 */ /* 0x000fe40000004100 */
[-C--:B------:R-:W-:Y:S01]  /*4750*/  FMUL.FTZ R86, R80, R84.reuse ;  /* 0x0000005450567220 */ /* 0x080fe20000410000 */
[--C-:B------:R-:W-:Y:S02]  /*4760*/  HADD2.F32 R29, -RZ, R6.reuse.H0_H0 ;  /* 0x20000006ff1d7230 */ /* 0x100fe40000004100 */
[----:B------:R-:W-:Y:S01]  /*4770*/  FMUL.FTZ R85, R7, R84 ;  /* 0x0000005407557220 */ /* 0x000fe20000410000 */
[----:B------:R-:W-:Y:S01]  /*4780*/  HADD2.F32 R13, -RZ, R13.H1_H1 ;  /* 0x3000000dff0d7230 */ /* 0x000fe20000004100 */
[-C--:B------:R-:W-:Y:S01]  /*4790*/  F2FP.F16.E4M3.UNPACK_B R92, R5.reuse.H1 ;  /* 0x00000005ff5c723e */ /* 0x080fe200030006ff */
[----:B------:R-:W-:Y:S01]  /*47a0*/  HADD2.F32 R83, -RZ, R83.H1_H1 ;  /* 0x30000053ff537230 */ /* 0x000fe20000004100 */
[----:B------:R-:W-:Y:S01]  /*47b0*/  F2FP.F16.E4M3.UNPACK_B R91, R5 ;  /* 0x00000005ff5b723e */ /* 0x000fe200020006ff */
[----:B------:R-:W-:-:S02]  /*47c0*/  HADD2.F32 R84, -RZ, R6.H1_H1 ;  /* 0x30000006ff547230 */ /* 0x000fc40000004100 */
        /* <DEDUP_REMOVED lines=8> */
[-C--:B------:R-:W-:Y:S01]  /*4850*/  F2FP.F16.E4M3.UNPACK_B R83, R31.reuse ;  /* 0x0000001fff53723e */ /* 0x080fe200020006ff */
[----:B------:R-:W-:Y:S01]  /*4860*/  FFMA.FTZ R80, R82, R84, R85 ;  /* 0x0000005452507223 */ /* 0x000fe20000010055 */
[----:B------:R-:W-:Y:S01]  /*4870*/  F2FP.F16.E4M3.UNPACK_B R84, R31.H1 ;  /* 0x0000001fff54723e */ /* 0x000fe200030006ff */
[----:B------:R-:W-:Y:S01]  /*4880*/  HADD2.F32 R82, -RZ, R15.H0_H0 ;  /* 0x2000000fff527230 */ /* 0x000fe20000004100 */
[-C--:B------:R-:W-:Y:S01]  /*4890*/  F2FP.F16.E4M3.UNPACK_B R88, R4.reuse.H1 ;  /* 0x00000004ff58723e */ /* 0x080fe200030006ff */
[----:B------:R-:W-:Y:S01]  /*48a0*/  HADD2.F32 R85, -RZ, R83.H0_H0 ;  /* 0x20000053ff557230 */ /* 0x000fe20000004100 */
[----:B------:R-:W-:Y:S01]  /*48b0*/  F2FP.F16.E4M3.UNPACK_B R87, R4 ;  /* 0x00000004ff57723e */ /* 0x000fe200020006ff */
[----:B------:R-:W-:-:S02]  /*48c0*/  HADD2.F32 R4, -RZ, R91.H0_H0 ;  /* 0x2000005bff047230 */ /* 0x000fc40000004100 */
[-C--:B------:R-:W-:Y:S01]  /*48d0*/  FMUL.FTZ R95, R82, R5.reuse ;  /* 0x00000005525f7220 */ /* 0x080fe20000410000 */
        /* <DEDUP_REMOVED lines=9> */
[-C--:B------:R-:W-:Y:S01]  /*4970*/  FFMA.FTZ R95, R86, R89.reuse, R95 ;  /* 0x00000059565f7223 */ /* 0x080fe2000001005f */
[----:B------:R-:W-:Y:S02]  /*4980*/  HADD2.F32 R92, -RZ, R92.H1_H1 ;  /* 0x3000005cff5c7230 */ /* 0x000fe40000004100 */
[----:B------:R-:W-:Y:S01]  /*4990*/  FFMA.FTZ R4, R31, R90, -R94 ;  /* 0x0000005a1f047223 */ /* 0x000fe2000001085e */
        /* <DEDUP_REMOVED lines=9> */
[----:B------:R-:W-:Y:S01]  /*4a30*/  FMUL.FTZ R90, R83, R86 ;  /* 0x00000056535a7220 */ /* 0x000fe20000410000 */
[----:B------:R-:W-:Y:S02]  /*4a40*/  HADD2.F32 R82, -RZ, R87.H1_H1 ;  /* 0x30000057ff527230 */ /* 0x000fe40000004100 */
[-C--:B------:R-:W-:Y:S01]  /*4a50*/  FFMA.FTZ R94, R15, R88.reuse, -R94 ;  /* 0x000000580f5e7223 */ /* 0x080fe2000001085e */
        /* <DEDUP_REMOVED lines=10> */
[----:B------:R-:W-:-:S07]  /*4b00*/  F2FP.SATFINITE.E4M3.F32.PACK_AB_MERGE_C R31, R86, R5, R84 ;  /* 0x00000005561f723e */ /* 0x000fce0004807054 */
.L_x_12945:
[----:B------:R-:W-:Y:S05]  /*4b10*/  BSYNC B1 ;  /* 0x0000000000017941 */ /* 0x000fea0003800000 */
.L_x_12944:
        /* <DEDUP_REMOVED lines=10> */
.L_x_12927:
[----:B------:R-:W2:Y:S02]  /*4bc0*/  LDL R4, [R1+0x4] ;  /* 0x0000040001047983 */ /* 0x000ea40000100800 */
[----:B--2---:R-:W-:-:S13]  /*4bd0*/  ISETP.NE.AND P0, PT, R4, 0x3, PT ;  /* 0x000000030400780c */ /* 0x004fda0003f05270 */
[----:B------:R-:W-:Y:S05]  /*4be0*/  @!P0 BRA `(.L_x_12946) ;  /* 0x0000000000048947 */ /* 0x000fea0003800000 */
[----:B------:R-:W-:Y:S01]  /*4bf0*/  BPT.TRAP 0x1 ;  /* 0x000000040000795c */ /* 0x000fe20000300000 */
.L_x_12946:
        /* <DEDUP_REMOVED lines=8> */
.L_x_13166:
[----:B------:R-:W-:Y:S05]  /*4c80*/  BSYNC B1 ;  /* 0x0000000000017941 */ /* 0x000fea0003800000 */
.L_x_12947:
[----:B------:R-:W-:-:S13]  /*4c90*/  ISETP.GE.AND P1, PT, R157, R4, PT ;  /* 0x000000049d00720c */ /* 0x000fda0003f26270 */
[----:B------:R-:W-:Y:S05]  /*4ca0*/  @P1 BRA `(.L_x_12934) ;  /* 0x0000000000101947 */ /* 0x000fea0003800000 */
[----:B------:R-:W1:Y:S04]  /*4cb0*/  @!P3 LDS.128 R4, [R75+0xe000] ;  /* 0x00e000004b04b984 */ /* 0x000e680000000c00 */
[----:B------:R-:W2:Y:S04]  /*4cc0*/  @!P2 LDS.128 R8, [R74+0xe000] ;  /* 0x00e000004a08a984 */ /* 0x000ea80000000c00 */
[----:B-1----:R1:W-:Y:S04]  /*4cd0*/  @!P3 STG.E.128 desc[UR40][R12.64], R4 ;  /* 0x000000040c00b986 */ /* 0x0023e8000c101d28 */
[----:B--2---:R1:W-:Y:S02]  /*4ce0*/  @!P2 STG.E.128 desc[UR40][R12.64+0x20], R8 ;  /* 0x000020080c00a986 */ /* 0x0043e4000c101d28 */
.L_x_12934:
[----:B------:R-:W-:Y:S05]  /*4cf0*/  BSYNC B0 ;  /* 0x0000000000007941 */ /* 0x000fea0003800000 */
.L_x_12926:
        /* <DEDUP_REMOVED lines=17> */
.L_x_12950:
[----:B------:R-:W-:Y:S05]  /*4e10*/  BSYNC B0 ;  /* 0x0000000000007941 */ /* 0x000fea0003800000 */
.L_x_12949:
[----:B------:R-:W2:Y:S01]  /*4e20*/  SYNCS.PHASECHK.TRANS64.TRYWAIT P0, [R76+URZ+0x132b0], R77 ;  /* 0x0132b04d4c0075a7 */ /* 0x000ea2000800017f */
[----:B------:R-:W-:Y:S04]  /*4e30*/  BSSY B0, `(.L_x_12951) ;  /* 0x0000002000007945 */ /* 0x000fe80003800000 */
[----:B--2---:R-:W-:Y:S05]  /*4e40*/  @!P0 BRA `(.L_x_12952) ;  /* 0x0000015c00ec8947 */ /* 0x004fea0003800000 */
.L_x_13167:
[----:B------:R-:W-:Y:S05]  /*4e50*/  BSYNC B0 ;  /* 0x0000000000007941 */ /* 0x000fea0003800000 */
.L_x_12951:
        /* <DEDUP_REMOVED lines=19> */
.L_x_12954:
[----:B------:R-:W-:Y:S05]  /*4f90*/  BSYNC B0 ;  /* 0x0000000000007941 */ /* 0x000fea0003800000 */
.L_x_12953:
[----:B-1----:R-:W5:Y:S01]  /*4fa0*/  LDL.LU R5, [R1+0x8] ;  /* 0x0000080001057983 */ /* 0x002f620000300800 */
        /* <DEDUP_REMOVED lines=13> */
[----:B------:R-:W-:Y:S02]  /*5080*/  PLOP3.LUT P0, PT, PT, PT, PT, 0x8, 0x0 ;  /* 0x000000000000781c */ /* 0x000fe40003f0e170 */
[----:B------:R-:W-:Y:S01]  /*5090*/  SEL R17, R17, RZ, P1 ;  /* 0x000000ff11117207 */ /* 0x000fe20000800000 */
[----:B------:R0:W-:Y:S01]  /*50a0*/  @!P5 SYNCS.ARRIVE.TRANS64.RED.A1T0 RZ, [R76+URZ], RZ ;  /* 0x000000ff4cffd9a7 */ /* 0x0001e2000810043f */
[----:B-----5:R-:W-:-:S05]  /*50b0*/  LOP3.LUT R5, R5, R4, RZ, 0x3c, !PT ;  /* 0x0000000405057212 */ /* 0x020fca00078e3cff */
[----:B------:R0:W-:Y:S01]  /*50c0*/  STL [R1+0x8], R5 ;  /* 0x0000080501007387 */ /* 0x0001e20000100800 */
[----:B------:R-:W-:Y:S05]  /*50d0*/  @P6 BRA `(.L_x_12955) ;  /* 0xffffffd400246947 */ /* 0x000fea000383ffff */
.L_x_12921:
[----:B------:R-:W-:Y:S04]  /*50e0*/  BSSY B0, `(.L_x_12956) ;  /* 0x0000004000007945 */ /* 0x000fe80003800000 */
[----:B------:R-:W-:Y:S05]  /*50f0*/  @P0 BRA `(.L_x_12957) ;  /* 0x0000000000080947 */ /* 0x000fea0003800000 */
[----:B------:R-:W2:Y:S02]  /*5100*/  FENCE.VIEW.ASYNC.G ;  /* 0x00000000000073c6 */ /* 0x000ea40000000100 */
[----:B--2---:R-:W-:Y:S06]  /*5110*/  BAR.ARV 0xc, 0x200 ;  /* 0x0308000000007b1d */ /* 0x004fec0000002000 */
.L_x_12957:
[----:B------:R-:W-:Y:S05]  /*5120*/  BSYNC B0 ;  /* 0x0000000000007941 */ /* 0x000fea0003800000 */
.L_x_12956:
        /* <DEDUP_REMOVED lines=11> */
[----:B------:R-:W0:Y:S08]  /*51e0*/  @P1 LDC.64 R8, c[0x0][0x9b8] ;  /* 0x00026e00ff081b82 */ /* 0x000e300000000a00 */
[----:B-1----:R-:W3:Y:S08]  /*51f0*/  @P0 LDC.64 R10, c[0x0][0x9b0] ;  /* 0x00026c00ff0a0b82 */ /* 0x002ef00000000a00 */
        /* <DEDUP_REMOVED lines=70> */
.L_x_12959:
[----:B------:R-:W-:Y:S05]  /*5660*/  BSYNC B0 ;  /* 0x0000000000007941 */ /* 0x000fea0003800000 */
.L_x_12958:
        /* <DEDUP_REMOVED lines=56> */
.L_x_12962:
[----:B------:R-:W-:Y:S05]  /*59f0*/  BSYNC B6 ;  /* 0x0000000000067941 */ /* 0x000fea0003800000 */
.L_x_12961:
        /* <DEDUP_REMOVED lines=13> */
.L_x_12966:
[----:B-1----:R1:W2:Y:S02]  /*5ad0*/  SYNCS.PHASECHK.TRANS64.TRYWAIT P0, [R16+URZ+0x13200], R3 ;  /* 0x01320003100075a7 */ /* 0x0022a4000800017f */
[----:B--2---:R-:W-:Y:S05]  /*5ae0*/  @!P0 NANOSLEEP.SYNCS 0x989680 ;  /* 0x009896800000895d */ /* 0x004fea0003900000 */
[----:B------:R-:W2:Y:S02]  /*5af0*/  @!P0 SYNCS.PHASECHK.TRANS64 P0, [R16+URZ+0x13200], R3 ;  /* 0x01320003100085a7 */ /* 0x000ea4000800007f */
[----:B--2---:R-:W-:Y:S05]  /*5b00*/  @!P0 BRA `(.L_x_12966) ;  /* 0xfffffffc00f08947 */ /* 0x004fea000383ffff */
.L_x_12965:
[----:B------:R-:W-:Y:S05]  /*5b10*/  BSYNC B0 ;  /* 0x0000000000007941 */ /* 0x000fea0003800000 */
.L_x_12964:
[----:B------:R-:W-:Y:S05]  /*5b20*/  BRA `(.L_x_12967) ;  /* 0x0000002800f47947 */ /* 0x000fea0003800000 */
.L_x_12963:
        /* <DEDUP_REMOVED lines=30> */
.L_x_12969:
[----:B------:R-:W-:Y:S05]  /*5d10*/  BSYNC B6 ;  /* 0x0000000000067941 */ /* 0x000fea0003800000 */
.L_x_12968:
[----:B------:R-:W2:Y:S01]  /*5d20*/  LDL R20, [R1+0x28] ;  /* 0x0000280001147983 */ /* 0x000ea20000100800 */
[----:B------:R-:W-:Y:S01]  /*5d30*/  ULDC.U8 UR4, c[0x0][0x410] ;  /* 0x0001040000047ab9 */ /* 0x000fe20000000000 */
[----:B------:R-:W-:Y:S01]  /*5d40*/  BSSY B0, `(.L_x_12970) ;  /* 0x0000293000007945 */ /* 0x000fe20003800000 */
[----:B------:R-:W-:Y:S01]  /*5d50*/  ISETP.NE.AND P0, PT, RZ, UR4, PT ;  /* 0x00000004ff007c0c */ /* 0x000fe2000bf05270 */
[----:B--2---:R-:W-:-:S12]  /*5d60*/  IMAD.IADD R10, R157, 0x1, R20 ;  /* 0x000000019d0a7824 */ /* 0x004fd800078e0214 */
        /* <DEDUP_REMOVED lines=33> */
.L_x_13173:
[----:B0-----:R-:W5:Y:S04]  /*5f80*/  LDL R5, [R1+0x2c] ;  /* 0x00002c0001057983 */ /* 0x001f680000100800 */
[----:B------:R-:W2:Y:S01]  /*5f90*/  LDL R6, [R1+0x60] ;  /* 0x0000600001067983 */ /* 0x000ea20000100800 */
[----:B------:R-:W-:Y:S01]  /*5fa0*/  BSSY B1, `(.L_x_12973) ;  /* 0x0000023000017945 */ /* 0x000fe20003800000 */
[----:B------:R-:W-:Y:S02]  /*5fb0*/  CS2R R20, SRZ ;  /* 0x0000000000147805 */ /* 0x000fe4000001ff00 */
        /* <DEDUP_REMOVED lines=33> */
.L_x_12974:
[----:B------:R-:W-:Y:S05]  /*61d0*/  BSYNC B1 ;  /* 0x0000000000017941 */ /* 0x000fea0003800000 */
.L_x_12973:
[----:B------:R-:W2:Y:S01]  /*61e0*/  SYNCS.PHASECHK.TRANS64.TRYWAIT P0, [R16+URZ+0x13200], R5 ;  /* 0x01320005100075a7 */ /* 0x000ea2000800017f */
[----:B------:R-:W-:Y:S01]  /*61f0*/  IMAD R25, R25, -0xc0, R24 ;  /* 0xffffff4019197824 */ /* 0x000fe200078e0218 */
[----:B------:R-:W-:Y:S04]  /*6200*/  BSSY B1, `(.L_x_12975) ;  /* 0x0000004000017945 */ /* 0x000fe80003800000 */
[----:B-1----:R-:W-:-:S04]  /*6210*/  VIMNMX R0, R25, 0xc0, PT ;  /* 0x000000c019007848 */ /* 0x002fc80003fe0100 */
[----:B------:R-:W-:Y:S01]  /*6220*/  ISETP.GE.AND P1, PT, R157, R0, PT ;  /* 0x000000009d00720c */ /* 0x000fe20003f26270 */
[----:B--2---:R-:W-:-:S12]  /*6230*/  @!P0 BRA `(.L_x_12976) ;  /* 0x0000014c00708947 */ /* 0x004fd80003800000 */
.L_x_13174:
[----:B------:R-:W-:Y:S05]  /*6240*/  BSYNC B1 ;  /* 0x0000000000017941 */ /* 0x000fea0003800000 */
.L_x_12975:
        /* <DEDUP_REMOVED lines=50> */
[CC--:B------:R-:W-:Y:S01]  /*6570*/  FMUL.FTZ R32, R12.reuse, R30.reuse ;  /* 0x0000001e0c207220 */ /* 0x0c0fe20000410000 */
        /* <DEDUP_REMOVED lines=77> */
.L_x_12979:
[----:B------:R-:W-:Y:S05]  /*6a50*/  BSYNC B1 ;  /* 0x0000000000017941 */ /* 0x000fea0003800000 */
.L_x_12978:
[----:B------:R-:W-:Y:S05]  /*6a60*/  @P1 BRA `(.L_x_12977) ;  /* 0x0000001c00001947 */ /* 0x000fea0003800000 */
[----:B0-----:R-:W2:Y:S01]  /*6a70*/  LDL R0, [R1+0x78] ;  /* 0x0000780001007983 */ /* 0x001ea20000100800 */
[----:B-----5:R-:W-:Y:S01]  /*6a80*/  IMAD.IADD R3, R16, 0x1, R39 ;  /* 0x0000000110037824 */ /* 0x020fe200078e0227 */
[----:B------:R-:W-:Y:S02]  /*6a90*/  SHF.R.U32.HI R13, RZ, 0x8, R11 ;  /* 0x00000008ff0d7819 */ /* 0x000fe4000001160b */
[----:B------:R-:W-:Y:S02]  /*6aa0*/  SHF.R.U32.HI R24, RZ, 0x8, R9 ;  /* 0x00000008ff187819 */ /* 0x000fe40000011609 */
[----:B------:R-:W-:Y:S02]  /*6ab0*/  SHF.R.U32.HI R15, RZ, 0x8, R8 ;  /* 0x00000008ff0f7819 */ /* 0x000fe40000011608 */
[----:B----4-:R-:W-:Y:S02]  /*6ac0*/  LOP3.LUT R14, R11, 0xff, RZ, 0xc0, !PT ;  /* 0x000000ff0b0e7812 */ /* 0x010fe400078ec0ff */
        /* <DEDUP_REMOVED lines=25> */
[----:B--2---:R-:W-:Y:S01]  /*6c60*/  LOP3.LUT P0, RZ, R0, 0x2, RZ, 0xc0, !PT ;  /* 0x0000000200ff7812 */ /* 0x004fe2000780c0ff */
[----:B------:R-:W-:-:S12]  /*6c70*/  VIADD R0, R3, 0x20 ;  /* 0x0000002003007836 */ /* 0x000fd80000000000 */
[----:B------:R-:W-:Y:S01]  /*6c80*/  @P0 VIADD R0, R3, 0xffffffe0 ;  /* 0xffffffe003000836 */ /* 0x000fe20000000000 */
[----:B------:R-:W-:-:S04]  /*6c90*/  SHF.R.U32.HI R3, RZ, 0x8, R10 ;  /* 0x00000008ff037819 */ /* 0x000fc8000001160a */
[----:B-1----:R-:W0:Y:S01]  /*6ca0*/  LDS.128 R4, [R0+0xb000] ;  /* 0x00b0000000047984 */ /* 0x002e220000000c00 */
        /* <DEDUP_REMOVED lines=18> */
[----:B------:R-:W-:Y:S01]  /*6dd0*/  FMUL.FTZ R27, R8, R14 ;  /* 0x0000000e081b7220 */ /* 0x000fe20000410000 */
        /* <DEDUP_REMOVED lines=73> */
.L_x_12971:
        /* <DEDUP_REMOVED lines=28> */
[----:B------:R0:W1:Y:S04]  /*7430*/  SHFL.IDX PT, R0, R13, RZ, 0x1e1f ;  /* 0x001e1fff0d007589 */ /* 0x00006800000e0000 */
[----:B------:R-:W2:Y:S04]  /*7440*/  SHFL.IDX PT, R3, R3, RZ, 0x1e1f ;  /* 0x001e1fff03037589 */ /* 0x000ea800000e0000 */
[----:B------:R-:W3:Y:S04]  /*7450*/  SHFL.IDX PT, R20, R20, RZ, 0x1e1f ;  /* 0x001e1fff14147589 */ /* 0x000ee800000e0000 */
[----:B------:R0:W4:Y:S02]  /*7460*/  SHFL.IDX PT, R14, R4, RZ, 0x1e1f ;  /* 0x001e1fff040e7589 */ /* 0x00012400000e0000 */
.L_x_13180:
        /* <DEDUP_REMOVED lines=26> */
.L_x_12982:
[----:B------:R-:W-:Y:S05]  /*7610*/  BSYNC B1 ;  /* 0x0000000000017941 */ /* 0x000fea0003800000 */
.L_x_12981:
[----:B------:R-:W2:Y:S01]  /*7620*/  SYNCS.PHASECHK.TRANS64.TRYWAIT P1, [R16+URZ+0x13200], R21 ;  /* 0x01320015100075a7 */ /* 0x000ea2000802017f */
[----:B------:R-:W-:Y:S01]  /*7630*/  IMAD R25, R25, -0xc0, R24 ;  /* 0xffffff4019197824 */ /* 0x000fe200078e0218 */
[----:B------:R-:W-:Y:S01]  /*7640*/  ISETP.GE.AND P0, PT, R18, R27, PT ;  /* 0x0000001b1200720c */ /* 0x000fe20003f06270 */
[----:B------:R-:W-:Y:S03]  /*7650*/  BSSY B1, `(.L_x_12983) ;  /* 0x0000004000017945 */ /* 0x000fe60003800000 */
[----:B-1----:R-:W-:-:S04]  /*7660*/  VIMNMX R0, R25, 0xc0, PT ;  /* 0x000000c019007848 */ /* 0x002fc80003fe0100 */
[----:B------:R-:W-:Y:S01]  /*7670*/  ISETP.GE.OR P0, PT, R157, R0, P0 ;  /* 0x000000009d00720c */ /* 0x000fe20000706670 */
[----:B--2---:R-:W-:-:S12]  /*7680*/  @!P1 BRA `(.L_x_12984) ;  /* 0x0000013800dc9947 */ /* 0x004fd80003800000 */
.L_x_13181:
[----:B------:R-:W-:Y:S05]  /*7690*/  BSYNC B1 ;  /* 0x0000000000017941 */ /* 0x000fea0003800000 */
.L_x_12983:
[----:B------:R-:W-:Y:S05]  /*76a0*/  @P0 BRA `(.L_x_12977) ;  /* 0x0000000c00f00947 */ /* 0x000fea0003800000 */
[----:B------:R-:W2:Y:S04]  /*76b0*/  LDL R35, [R1+0x40] ;  /* 0x0000400001237983 */ /* 0x000ea80000100800 */
[----:B------:R-:W2:Y:S04]  /*76c0*/  LDL R31, [R1+0x44] ;  /* 0x00004400011f7983 */ /* 0x000ea80000100800 */
[----:B------:R-:W2:Y:S04]  /*76d0*/  LDL R29, [R1+0x48] ;  /* 0x00004800011d7983 */ /* 0x000ea80000100800 */
[----:B------:R-:W2:Y:S01]  /*76e0*/  LDL R52, [R1+0x88] ;  /* 0x0000880001347983 */ /* 0x000ea20000100800 */
[----:B-----5:R-:W-:-:S02]  /*76f0*/  SHF.R.U32.HI R0, RZ, 0x8, R8 ;  /* 0x00000008ff007819 */ /* 0x020fc40000011608 */
[----:B------:R-:W-:Y:S02]  /*7700*/  LOP3.LUT R3, R8, 0xff, RZ, 0xc0, !PT ;  /* 0x000000ff08037812 */ /* 0x000fe400078ec0ff */
[----:B------:R-:W-:Y:S02]  /*7710*/  LOP3.LUT R0, R0, 0xff, RZ, 0xc0, !PT ;  /* 0x000000ff00007812 */ /* 0x000fe400078ec0ff */
[----:B------:R-:W-:Y:S02]  /*7720*/  SHF.R.U32.HI R25, RZ, 0x8, R9 ;  /* 0x00000008ff197819 */ /* 0x000fe40000011609 */
[----:B---3--:R-:W-:Y:S02]  /*7730*/  PRMT R20, R0, 0x7604, R3 ;  /* 0x0000760400147816 */ /* 0x008fe40000000003 */
        /* <DEDUP_REMOVED lines=12> */
[----:B----4-:R-:W-:Y:S02]  /*7800*/  SHF.R.U32.HI R14, RZ, 0x8, R11 ;  /* 0x00000008ff0e7819 */ /* 0x010fe4000001160b */
        /* <DEDUP_REMOVED lines=14> */
[----:B--2---:R-:W-:Y:S02]  /*78f0*/  LOP3.LUT R0, R35, 0x30, R0, 0xf8, !PT ;  /* 0x0000003023007812 */ /* 0x004fe400078ef800 */
[----:B------:R-:W-:Y:S02]  /*7900*/  PRMT R35, R21, 0x7604, R24 ;  /* 0x0000760415237816 */ /* 0x000fe40000000018 */
[----:B------:R-:W-:Y:S02]  /*7910*/  LOP3.LUT R3, R0, R31, RZ, 0x3c, !PT ;  /* 0x0000001f00037212 */ /* 0x000fe400078e3cff */
[----:B------:R-:W-:Y:S02]  /*7920*/  SHF.R.U32.HI R21, RZ, 0x10, R9 ;  /* 0x00000010ff157819 */ /* 0x000fe40000011609 */
[----:B------:R-:W-:Y:S02]  /*7930*/  IADD3 R0, R16, R29, R3 ;  /* 0x0000001d10007210 */ /* 0x000fe40007ffe003 */
[----:B------:R-:W-:Y:S01]  /*7940*/  SHF.R.U32.HI R3, RZ, 0x10, R8 ;  /* 0x00000010ff037819 */ /* 0x000fe20000011608 */
[----:B------:R-:W0:Y:S01]  /*7950*/  LDS.128 R12, [R52+0xb000] ;  /* 0x00b00000340c7984 */ /* 0x000e220000000c00 */
[----:B------:R-:W-:-:S02]  /*7960*/  LOP3.LUT R21, R21, 0xff, RZ, 0xc0, !PT ;  /* 0x000000ff15157812 */ /* 0x000fc400078ec0ff */
[----:B------:R-:W-:Y:S01]  /*7970*/  LOP3.LUT R3, R3, 0xff, RZ, 0xc0, !PT ;  /* 0x000000ff03037812 */ /* 0x000fe200078ec0ff */
[----:B------:R-:W1:Y:S01]  /*7980*/  LDS.128 R24, [R0+0xb000] ;  /* 0x00b0000000187984 */ /* 0x000e620000000c00 */
[----:B------:R-:W-:Y:S02]  /*7990*/  SHF.R.U32.HI R31, RZ, 0x10, R11 ;  /* 0x00000010ff1f7819 */ /* 0x000fe4000001160b */
        /* <DEDUP_REMOVED lines=15> */
[----:B------:R-:W-:-:S02]  /*7a90*/  LOP3.LUT R34, R34, 0xff, RZ, 0xc0, !PT ;  /* 0x000000ff22227812 */ /* 0x000fc400078ec0ff */
[----:B------:R-:W-:Y:S02]  /*7aa0*/  LOP3.LUT R20, R33, 0xff000000, R4, 0xf8, !PT ;  /* 0xff00000021147812 */ /* 0x000fe400078ef804 */
[----:B------:R-:W-:Y:S02]  /*7ab0*/  LOP3.LUT R32, R32, 0xff, RZ, 0xc0, !PT ;  /* 0x000000ff20207812 */ /* 0x000fe400078ec0ff */
[----:B------:R-:W-:Y:S02]  /*7ac0*/  LOP3.LUT R33, R35, 0xff000000, R5, 0xf8, !PT ;  /* 0xff00000023217812 */ /* 0x000fe400078ef805 */
[----:B------:R-:W-:Y:S02]  /*7ad0*/  LOP3.LUT R8, R3, 0xff000000, R8, 0xf8, !PT ;  /* 0xff00000003087812 */ /* 0x000fe400078ef808 */
[----:B------:R-:W-:Y:S02]  /*7ae0*/  LOP3.LUT R30, R21, 0xff000000, R9, 0xf8, !PT ;  /* 0xff000000151e7812 */ /* 0x000fe400078ef809 */
[----:B------:R-:W-:-:S02]  /*7af0*/  PRMT R39, R34, 0x7054, R39 ;  /* 0x0000705422277816 */ /* 0x000fc40000000027 */
[----:B------:R-:W-:Y:S02]  /*7b00*/  LOP3.LUT R3, R29, 0xff000000, R10, 0xf8, !PT ;  /* 0xff0000001d037812 */ /* 0x000fe400078ef80a */
        /* <DEDUP_REMOVED lines=9> */
[----:B-1----:R-:W-:Y:S02]  /*7ba0*/  F2FP.F16.E4M3.UNPACK_B R11, R25 ;  /* 0x00000019ff0b723e */ /* 0x002fe400020006ff */
[----:B------:R-:W-:Y:S02]  /*7bb0*/  F2FP.F16.E4M3.UNPACK_B R12, R30 ;  /* 0x0000001eff0c723e */ /* 0x000fe400020006ff */
        /* <DEDUP_REMOVED lines=8> */
[-C--:B------:R-:W-:Y:S01]  /*7c40*/  F2FP.F16.E4M3.UNPACK_B R32, R27.reuse ;  /* 0x0000001bff20723e */ /* 0x080fe200020006ff */
[----:B------:R-:W-:Y:S01]  /*7c50*/  HADD2.F32 R11, -RZ, R11.H1_H1 ;  /* 0x3000000bff0b7230 */ /* 0x000fe20000004100 */
[----:B------:R-:W-:-:S02]  /*7c60*/  F2FP.F16.E4M3.UNPACK_B R37, R27.H1 ;  /* 0x0000001bff25723e */ /* 0x000fc400030006ff */
[-C--:B------:R-:W-:Y:S01]  /*7c70*/  F2FP.F16.E4M3.UNPACK_B R27, R24.reuse ;  /* 0x00000018ff1b723e */ /* 0x080fe200020006ff */
[C---:B------:R-:W-:Y:S01]  /*7c80*/  FMUL.FTZ R40, R6.reuse, R15 ;  /* 0x0000000f06287220 */ /* 0x040fe20000410000 */
[----:B------:R-:W-:Y:S01]  /*7c90*/  F2FP.F16.E4M3.UNPACK_B R35, R24.H1 ;  /* 0x00000018ff23723e */ /* 0x000fe200030006ff */
[----:B------:R-:W-:Y:S01]  /*7ca0*/  FMUL.FTZ R24, R6, R39 ;  /* 0x0000002706187220 */ /* 0x000fe20000410000 */
[----:B------:R-:W-:Y:S01]  /*7cb0*/  F2FP.F16.E4M3.UNPACK_B R25, R25.H1 ;  /* 0x00000019ff19723e */ /* 0x000fe200030006ff */
[----:B------:R-:W-:Y:S01]  /*7cc0*/  FMUL.FTZ R43, R11, R38 ;  /* 0x000000260b2b7220 */ /* 0x000fe20000410000 */
[----:B------:R-:W-:Y:S01]  /*7cd0*/  F2FP.F16.E4M3.UNPACK_B R30, R30.H1 ;  /* 0x0000001eff1e723e */ /* 0x000fe200030006ff */
[C---:B------:R-:W-:Y:S01]  /*7ce0*/  FFMA.FTZ R6, R9.reuse, R15, -R24 ;  /* 0x0000000f09067223 */ /* 0x040fe20000010818 */
        /* <DEDUP_REMOVED lines=21> */
[-C--:B------:R-:W-:Y:S01]  /*7e40*/  F2FP.F16.E4M3.UNPACK_B R5, R14.reuse ;  /* 0x0000000eff05723e */ /* 0x080fe200020006ff */
        /* <DEDUP_REMOVED lines=15> */
[----:B------:R-:W-:Y:S01]  /*7f40*/  HADD2.F32 R39, -RZ, R38.H1_H1 ;  /* 0x30000026ff277230 */ /* 0x000fe20000004100 */
[----:B------:R-:W-:Y:S01]  /*7f50*/  F2FP.F16.E4M3.UNPACK_B R38, R34.H1 ;  /* 0x00000022ff26723e */ /* 0x000fe200030006ff */
[----:B------:R-:W-:Y:S01]  /*7f60*/  FFMA.FTZ R24, R24, R43, R44 ;  /* 0x0000002b18187223 */ /* 0x000fe2000001002c */
[----:B------:R-:W-:Y:S01]  /*7f70*/  HADD2.F32 R43, -RZ, R41.H0_H0 ;  /* 0x20000029ff2b7230 */ /* 0x000fe20000004100 */
[----:B------:R-:W-:Y:S01]  /*7f80*/  F2FP.SATFINITE.E4M3.F32.PACK_AB_MERGE_C R15, R30, R15, RZ ;  /* 0x0000000f1e0f723e */ /* 0x000fe200048070ff */
[----:B------:R-:W-:Y:S02]  /*7f90*/  HADD2.F32 R33, -RZ, R37.H0_H0 ;  /* 0x20000025ff217230 */ /* 0x000fe40000004100 */
[----:B------:R-:W-:Y:S01]  /*7fa0*/  HADD2.F32 R40, -RZ, R38.H0_H0 ;  /* 0x20000026ff287230 */ /* 0x000fe20000004100 */
[----:B------:R-:W-:Y:S01]  /*7fb0*/  F2FP.SATFINITE.E4M3.F32.PACK_AB_MERGE_C R9, R10, R9, R15 ;  /* 0x000000090a09723e */ /* 0x000fe2000480700f */
[----:B------:R-:W-:-:S02]  /*7fc0*/  HADD2.F32 R32, -RZ, R32.H1_H1 ;  /* 0x30000020ff207230 */ /* 0x000fc40000004100 */
[C---:B------:R-:W-:Y:S01]  /*7fd0*/  FMUL.FTZ R47, R33.reuse, R43 ;  /* 0x0000002b212f7220 */ /* 0x040fe20000410000 */
[----:B------:R-:W-:Y:S02]  /*7fe0*/  HADD2.F32 R34, -RZ, R36.H0_H0 ;  /* 0x20000024ff227230 */ /* 0x000fe40000004100 */
[----:B------:R-:W-:Y:S01]  /*7ff0*/  FMUL.FTZ R46, R33, R40 ;  /* 0x00000028212e7220 */ /* 0x000fe20000410000 */
[----:B------:R-:W-:Y:S02]  /*8000*/  HADD2.F32 R31, -RZ, R31.H1_H1 ;  /* 0x3000001fff1f7230 */ /* 0x000fe40000004100 */
[C---:B------:R-:W-:Y:S01]  /*8010*/  FMUL.FTZ R44, R32.reuse, R42 ;  /* 0x0000002a202c7220 */ /* 0x040fe20000410000 */
[----:B------:R-:W-:Y:S01]  /*8020*/  FMUL.FTZ R45, R32, R39 ;  /* 0x00000027202d7220 */ /* 0x000fe20000410000 */
[C---:B------:R-:W-:Y:S01]  /*8030*/  FFMA.FTZ R33, R34.reuse, R40, -R47 ;  /* 0x0000002822217223 */ /* 0x040fe2000001082f */
[----:B------:R-:W-:Y:S01]  /*8040*/  FFMA.FTZ R34, R34, R43, R46 ;  /* 0x0000002b22227223 */ /* 0x000fe2000001002e */
[C---:B------:R-:W-:Y:S01]  /*8050*/  FFMA.FTZ R32, R31.reuse, R39, -R44 ;  /* 0x000000271f207223 */ /* 0x040fe2000001082c */
[----:B------:R-:W-:Y:S01]  /*8060*/  F2FP.F16.E4M3.UNPACK_B R43, R20.H1 ;  /* 0x00000014ff2b723e */ /* 0x000fe200030006ff */
[----:B------:R-:W-:Y:S01]  /*8070*/  FFMA.FTZ R31, R31, R42, R45 ;  /* 0x0000002a1f1f7223 */ /* 0x000fe2000001002d */
[----:B------:R-:W-:Y:S01]  /*8080*/  F2FP.F16.E4M3.UNPACK_B R40, R8.H1 ;  /* 0x00000008ff28723e */ /* 0x000fe200030006ff */
[----:B------:R-:W-:-:S02]  /*8090*/  HADD2.F32 R45, -RZ, R41.H1_H1 ;  /* 0x30000029ff2d7230 */ /* 0x000fc40000004100 */
[----:B------:R-:W-:Y:S02]  /*80a0*/  HADD2.F32 R39, -RZ, R37.H1_H1 ;  /* 0x30000025ff277230 */ /* 0x000fe40000004100 */
[----:B------:R-:W-:Y:S02]  /*80b0*/  HADD2.F32 R42, -RZ, R38.H1_H1 ;  /* 0x30000026ff2a7230 */ /* 0x000fe40000004100 */
[----:B------:R-:W-:Y:S02]  /*80c0*/  HADD2.F32 R38, -RZ, R36.H1_H1 ;  /* 0x30000024ff267230 */ /* 0x000fe40000004100 */
[C---:B------:R-:W-:Y:S01]  /*80d0*/  FMUL.FTZ R47, R39.reuse, R45 ;  /* 0x0000002d272f7220 */ /* 0x040fe20000410000 */
[----:B------:R-:W-:Y:S02]  /*80e0*/  HADD2.F32 R44, -RZ, R43.H0_H0 ;  /* 0x2000002bff2c7230 */ /* 0x000fe40000004100 */
[----:B------:R-:W-:Y:S01]  /*80f0*/  FMUL.FTZ R48, R39, R42 ;  /* 0x0000002a27307220 */ /* 0x000fe20000410000 */
[----:B------:R-:W-:-:S02]  /*8100*/  HADD2.F32 R36, -RZ, R35.H0_H0 ;  /* 0x20000023ff247230 */ /* 0x000fc40000004100 */
[----:B------:R-:W-:Y:S02]  /*8110*/  HADD2.F32 R41, -RZ, R40.H0_H0 ;  /* 0x20000028ff297230 */ /* 0x000fe40000004100 */
[----:B------:R-:W-:Y:S01]  /*8120*/  FFMA.FTZ R51, R38, R45, R48 ;  /* 0x0000002d26337223 */ /* 0x000fe20000010030 */
[----:B------:R-:W-:Y:S02]  /*8130*/  HADD2.F32 R37, -RZ, R29.H0_H0 ;  /* 0x2000001dff257230 */ /* 0x000fe40000004100 */
[C---:B------:R-:W-:Y:S01]  /*8140*/  FMUL.FTZ R46, R36.reuse, R44 ;  /* 0x0000002c242e7220 */ /* 0x040fe20000410000 */
[----:B------:R-:W-:Y:S02]  /*8150*/  HADD2.F32 R35, -RZ, R35.H1_H1 ;  /* 0x30000023ff237230 */ /* 0x000fe40000004100 */
[----:B------:R-:W-:Y:S01]  /*8160*/  FMUL.FTZ R39, R36, R41 ;  /* 0x0000002924277220 */ /* 0x000fe20000410000 */
[----:B------:R-:W-:Y:S01]  /*8170*/  FFMA.FTZ R36, R38, R42, -R47 ;  /* 0x0000002a26247223 */ /* 0x000fe2000001082f */
[----:B------:R-:W-:-:S02]  /*8180*/  HADD2.F32 R42, -RZ, R43.H1_H1 ;  /* 0x3000002bff2a7230 */ /* 0x000fc40000004100 */
[C---:B------:R-:W-:Y:S01]  /*8190*/  FFMA.FTZ R46, R37.reuse, R41, -R46 ;  /* 0x00000029252e7223 */ /* 0x040fe2000001082e */
[----:B------:R-:W-:Y:S02]  /*81a0*/  HADD2.F32 R40, -RZ, R40.H1_H1 ;  /* 0x30000028ff287230 */ /* 0x000fe40000004100 */
        /* <DEDUP_REMOVED lines=76> */
.L_x_12977:
[----:B------:R-:W-:Y:S05]  /*8670*/  BSYNC B0 ;  /* 0x0000000000007941 */ /* 0x000fea0003800000 */
.L_x_12970:
        /* <DEDUP_REMOVED lines=8> */
.L_x_12967:
[----:B0-2---:R-:W2:Y:S02]  /*8700*/  LDL R0, [R1+0x4] ;  /* 0x0000040001007983 */ /* 0x005ea40000100800 */
[----:B--2---:R-:W-:-:S13]  /*8710*/  ISETP.NE.AND P1, PT, R0, 0x3, PT ;  /* 0x000000030000780c */ /* 0x004fda0003f25270 */
[----:B------:R-:W-:Y:S05]  /*8720*/  @!P1 BRA `(.L_x_12985) ;  /* 0x0000000000049947 */ /* 0x000fea0003800000 */
[----:B------:R-:W-:Y:S01]  /*8730*/  BPT.TRAP 0x1 ;  /* 0x000000040000795c */ /* 0x000fe20000300000 */
.L_x_12985:
[----:B-----5:R-:W-:Y:S01]  /*8740*/  IMAD R12, R22, 0x8, R16 ;  /* 0x00000008160c7824 */ /* 0x020fe200078e0210 */
[----:B-1----:R-:W-:-:S04]  /*8750*/  SHF.L.U32 R3, R156, 0x1f, RZ ;  /* 0x0000001f9c037819 */ /* 0x002fc800000006ff */
[----:B------:R0:W1:Y:S01]  /*8760*/  SYNCS.PHASECHK.TRANS64.TRYWAIT P0, [R12+URZ+0x13230], R3 ;  /* 0x013230030c0075a7 */ /* 0x000062000800017f */
[----:B------:R-:W-:Y:S05]  /*8770*/  @!P1 BRA `(.L_x_12986) ;  /* 0x0000000000049947 */ /* 0x000fea0003800000 */
[----:B------:R-:W-:Y:S01]  /*8780*/  BPT.TRAP 0x1 ;  /* 0x000000040000795c */ /* 0x000fe20000300000 */
.L_x_12986:
[----:B------:R-:W3:Y:S02]  /*8790*/  S2R R0, SR_TID.X ;  /* 0x0000000000007919 */ /* 0x000ee40000002100 */
[----:B---3--:R-:W-:Y:S01]  /*87a0*/  LOP3.LUT R4, R0, 0x7f, RZ, 0xc0, !PT ;  /* 0x0000007f00047812 */ /* 0x008fe200078ec0ff */
[----:B------:R-:W-:-:S03]  /*87b0*/  VIADD R0, R16, 0xe000 ;  /* 0x0000e00010007836 */ /* 0x000fc60000000000 */
[----:B------:R-:W-:Y:S02]  /*87c0*/  ISETP.NE.AND P2, PT, R4, RZ, PT ;  /* 0x000000ff0400720c */ /* 0x000fe40003f45270 */
[----:B------:R-:W-:-:S04]  /*87d0*/  SHF.R.U32.HI R0, RZ, 0x4, R0 ;  /* 0x00000004ff007819 */ /* 0x000fc80000011600 */
[----:B------:R-:W-:Y:S01]  /*87e0*/  LOP3.LUT R0, R0, 0x3fff, RZ, 0xc0, !PT ;  /* 0x00003fff00007812 */ /* 0x000fe200078ec0ff */
[----:B-1----:R-:W-:Y:S06]  /*87f0*/  @P0 BRA `(.L_x_12987) ;  /* 0x0000000000080947 */ /* 0x002fec0003800000 */
[----:B------:R-:W1:Y:S02]  /*8800*/  SYNCS.PHASECHK.TRANS64.TRYWAIT P0, [R12+URZ+0x13230], R3 ;  /* 0x013230030c0075a7 */ /* 0x000e64000800017f */
[----:B-1----:R-:W-:Y:S05]  /*8810*/  @!P0 BRA `(.L_x_12988) ;  /* 0x00000128008c8947 */ /* 0x002fea0003800000 */
.L_x_12987:
[----:B------:R-:W-:Y:S01]  /*8820*/  LOP3.LUT R0, R0, 0x10000, RZ, 0xfc, !PT ;  /* 0x0001000000007812 */ /* 0x000fe200078efcff */
[----:B------:R-:W-:Y:S05]  /*8830*/  WARPSYNC.ALL ;  /* 0x0000000000007948 */ /* 0x000fea0003800000 */
[----:B------:R2:W-:Y:S01]  /*8840*/  STL [R1+0x1c], R0 ;  /* 0x00001c0001007387 */ /* 0x0005e20000100800 */
[----:B------:R-:W-:Y:S01]  /*8850*/  IMAD R8, R22, 0x280, R0 ;  /* 0x0000028016087824 */ /* 0x000fe200078e0200 */
[----:B------:R-:W-:Y:S01]  /*8860*/  LOP3.LUT R4, R28, 0x10000, RZ, 0xfc, !PT ;  /* 0x000100001c047812 */ /* 0x000fe200078efcff */
[----:B------:R-:W-:Y:S01]  /*8870*/  IMAD.MOV.U32 R9, RZ, RZ, -0x7fffffe0 ;  /* 0x80000020ff097424 */ /* 0x000fe200078e00ff */
[----:B01----:R-:W3:Y:S01]  /*8880*/  LDL R3, [R1+0x4c] ;  /* 0x00004c0001037983 */ /* 0x003ee20000100800 */
[----:B------:R-:W-:Y:S01]  /*8890*/  IMAD.MOV.U32 R5, RZ, RZ, -0x7fffffe0 ;  /* 0x80000020ff057424 */ /* 0x000fe200078e00ff */
[----:B------:R-:W-:Y:S01]  /*88a0*/  R2UR UR6, R8 ;  /* 0x00000000080672ca */ /* 0x000fe200000e0000 */
[----:B------:R-:W-:Y:S01]  /*88b0*/  WARPGROUP.ARRIVE ;  /* 0x00000000000079c5 */ /* 0x000fe20000000000 */
[----:B------:R-:W-:Y:S01]  /*88c0*/  R2UR UR7, R9 ;  /* 0x00000000090772ca */ /* 0x000fe200000e0000 */
[----:B------:R-:W-:Y:S01]  /*88d0*/  IMAD.MOV.U32 R7, RZ, RZ, -0x7fffffe0 ;  /* 0x80000020ff077424 */ /* 0x000fe200078e00ff */
[----:B------:R-:W-:Y:S01]  /*88e0*/  R2UR UR4, R4 ;  /* 0x00000000040472ca */ /* 0x000fe200000e0000 */
[----:B------:R-:W-:Y:S01]  /*88f0*/  IMAD.MOV.U32 R11, RZ, RZ, -0x7fffffe0 ;  /* 0x80000020ff0b7424 */ /* 0x000fe200078e00ff */
[----:B------:R-:W-:Y:S01]  /*8900*/  R2UR UR5, R5 ;  /* 0x00000000050572ca */ /* 0x000fe200000e0000 */
[----:B------:R-:W3:Y:S04]  /*8910*/  LDL R110, [R1+0x28] ;  /* 0x00002800016e7983 */ /* 0x000ee80000100800 */
[----:B------:R-:W5:Y:S04]  /*8920*/  LDL R106, [R1+0x30] ;  /* 0x00003000016a7983 */ /* 0x000f680000100800 */
[----:B------:R-:W5:Y:S04]  /*8930*/  LDL R13, [R1+0x34] ;  /* 0x00003400010d7983 */ /* 0x000f680000100800 */
[----:B------:R-:W5:Y:S01]  /*8940*/  LDL R108, [R1+0x2c] ;  /* 0x00002c00016c7983 */ /* 0x000f620000100800 */
[----:B------:R-:W-:Y:S01]  /*8950*/  QGMMA.64x32x32.F32.E4M3.E4M3 R88, gdesc[UR4], RZ, !UPT, gsb0 ;  /* 0x00600000045879f3 */ /* 0x000fe2000c0008ff */
[----:B------:R-:W-:Y:S01]  /*8960*/  VIADD R6, R8, 0x80 ;  /* 0x0000008008067836 */ /* 0x000fe20000000000 */
[----:B------:R-:W-:Y:S01]  /*8970*/  R2UR UR7, R7 ;  /* 0x00000000070772ca */ /* 0x000fe200000e0000 */
[----:B------:R-:W-:Y:S01]  /*8980*/  IMAD.MOV.U32 R15, RZ, RZ, -0x7fffffe0 ;  /* 0x80000020ff0f7424 */ /* 0x000fe200078e00ff */
[----:B------:R-:W-:Y:S01]  /*8990*/  R2UR UR4, R4 ;  /* 0x00000000040472ca */ /* 0x000fe200000e0000 */
[----:B--2---:R-:W0:Y:S01]  /*89a0*/  LDC R0, c[0x0][0x448] ;  /* 0x00011200ff007b82 */ /* 0x004e220000000800 */
[----:B------:R-:W-:-:S02]  /*89b0*/  R2UR UR6, R6 ;  /* 0x00000000060672ca */ /* 0x000fc400000e0000 */
        /* <DEDUP_REMOVED lines=21> */
[----:B----4-:R-:W-:Y:S01]  /*8b10*/  VIADD R14, R8, 0x200 ;  /* 0x00000200080e7836 */ /* 0x010fe20000000000 */
        /* <DEDUP_REMOVED lines=9> */
[----:B------:R-:W-:Y:S02]  /*8bb0*/  IMAD.MOV.U32 R11, RZ, RZ, -0x7fffffe0 ;  /* 0x80000020ff0b7424 */ /* 0x000fe400078e00ff */
[----:B------:R-:W-:Y:S01]  /*8bc0*/  IMAD.MOV.U32 R7, RZ, RZ, -0x7fffffe0 ;  /* 0x80000020ff077424 */ /* 0x000fe200078e00ff */
        /* <DEDUP_REMOVED lines=17> */
[----:B------:R-:W-:Y:S01]  /*8ce0*/  IMAD.MOV.U32 R11, RZ, RZ, -0x7fffffe0 ;  /* 0x80000020ff0b7424 */ /* 0x000fe200078e00ff */
        /* <DEDUP_REMOVED lines=14> */
[----:B------:R-:W-:Y:S02]  /*8dd0*/  IMAD R0, R104, -0xa0, RZ ;  /* 0xffffff6068007824 */ /* 0x000fe400078e02ff */
[----:B------:R-:W-:Y:S02]  /*8de0*/  VIADD R10, R8, 0x182 ;  /* 0x00000182080a7836 */ /* 0x000fe40000000000 */
[----:B------:R-:W-:Y:S02]  /*8df0*/  IMAD.MOV.U32 R11, RZ, RZ, -0x7fffffe0 ;  /* 0x80000020ff0b7424 */ /* 0x000fe400078e00ff */
[----:B-----5:R-:W-:Y:S01]  /*8e00*/  IMAD R14, R104, -0xa0, R106 ;  /* 0xffffff60680e7824 */ /* 0x020fe200078e026a */
[----:B------:R-:W-:Y:S02]  /*8e10*/  IADD3 R0, -R13, 0xa1, R0 ;  /* 0x000000a10d007810 */ /* 0x000fe40007ffe100 */
[----:B------:R-:W-:-:S02]  /*8e20*/  R2UR UR6, R10 ;  /* 0x000000000a0672ca */ /* 0x000fc400000e0000 */
[----:B------:R-:W-:Y:S02]  /*8e30*/  R2UR UR7, R11 ;  /* 0x000000000b0772ca */ /* 0x000fe400000e0000 */
[----:B------:R-:W-:Y:S02]  /*8e40*/  R2UR UR4, R6 ;  /* 0x00000000060472ca */ /* 0x000fe400000e0000 */
[----:B------:R-:W-:Y:S02]  /*8e50*/  R2UR UR5, R7 ;  /* 0x00000000070572ca */ /* 0x000fe400000e0000 */
[----:B------:R-:W-:Y:S02]  /*8e60*/  IADD3 R14, -R13, 0xa0, R14 ;  /* 0x000000a00d0e7810 */ /* 0x000fe40007ffe10e */
[----:B------:R-:W-:-:S04]  /*8e70*/  IADD3 R13, -R108, R0, R106 ;  /* 0x000000006c0d7210 */ /* 0x000fc80007ffe16a */
        /* <DEDUP_REMOVED lines=49> */
[----:B------:R-:W-:Y:S02]  /*9190*/  R2UR UR4, R6 ;  /* 0x00000000060472ca */ /* 0x000fe400000e0000 */
[----:B------:R-:W-:Y:S02]  /*91a0*/  R2UR UR5, R7 ;  /* 0x00000000070572ca */ /* 0x000fe400000e0000 */
[----:B------:R-:W-:-:S02]  /*91b0*/  ISETP.GT.AND P3, PT, R0, 0x39, PT ;  /* 0x000000390000780c */ /* 0x000fc40003f64270 */
        /* <DEDUP_REMOVED lines=92> */
[----:B------:R-:W-:-:S03]  /*9780*/  ISETP.GT.AND P3, PT, R14, RZ, PT ;  /* 0x000000ff0e00720c */ /* 0x000fc60003f64270 */
[C-C-:B------:R-:W-:Y:S01]  /*9790*/  FFMA.FTZ R8, R2.reuse, R15, -R137.reuse ;  /* 0x0000000f02087223 */ /* 0x140fe20000010889 */
[----:B------:R-:W-:-:S01]  /*97a0*/  FFMA.FTZ R15, R2, R91, -R137 ;  /* 0x0000005b020f7223 */ /* 0x000fc20000010889 */
[----:B------:R-:W-:Y:S02]  /*97b0*/  FSEL R91, R88, -INF , P3 ;  /* 0xff800000585b7808 */ /* 0x000fe40001800000 */
[----:B------:R-:W-:Y:S01]  /*97c0*/  FSEL R89, R89, -INF , P4 ;  /* 0xff80000059597808 */ /* 0x000fe20002000000 */
[C-C-:B------:R-:W-:Y:S01]  /*97d0*/  FFMA.FTZ R26, R2.reuse, R21, -R137.reuse ;  /* 0x00000015021a7223 */ /* 0x140fe20000010889 */
[----:B------:R-:W-:-:S01]  /*97e0*/  FFMA.FTZ R21, R2, R95, -R137 ;  /* 0x0000005f02157223 */ /* 0x000fc20000010889 */
[----:B------:R-:W-:Y:S02]  /*97f0*/  ISETP.GT.AND P3, PT, R14, 0x9, PT ;  /* 0x000000090e00780c */ /* 0x000fe40003f64270 */
[----:B------:R-:W-:Y:S02]  /*9800*/  FSEL R95, R92, -INF , P5 ;  /* 0xff8000005c5f7808 */ /* 0x000fe40002800000 */
[----:B------:R-:W-:Y:S01]  /*9810*/  FMNMX.FTZ R30, R91, R89, !PT ;  /* 0x000000595b1e7209 */ /* 0x000fe20007810000 */
[----:B------:R-:W-:-:S01]  /*9820*/  FFMA.FTZ R99, R2, R99, -R137 ;  /* 0x0000006302637223 */ /* 0x000fc20000010889 */
[----:B------:R-:W-:-:S02]  /*9830*/  ISETP.GT.AND P4, PT, R14, 0x10, PT ;  /* 0x000000100e00780c */ /* 0x000fc40003f84270 */
[----:B------:R-:W-:Y:S02]  /*9840*/  FSEL R93, R93, -INF , P3 ;  /* 0xff8000005d5d7808 */ /* 0x000fe40001800000 */
[----:B------:R-:W-:Y:S01]  /*9850*/  FMNMX.FTZ R30, R95, R30, !PT ;  /* 0x0000001e5f1e7209 */ /* 0x000fe20007810000 */
[----:B------:R0:W-:Y:S01]  /*9860*/  MUFU.EX2 R13, R99 ;  /* 0x00000063000d7308 */ /* 0x0001e20000000800 */
[----:B------:R-:W-:Y:S02]  /*9870*/  ISETP.GT.AND P3, PT, R14, 0x11, PT ;  /* 0x000000110e00780c */ /* 0x000fe40003f64270 */
[----:B------:R-:W-:Y:S02]  /*9880*/  FMNMX.FTZ R34, R93, R30, !PT ;  /* 0x0000001e5d227209 */ /* 0x000fe40007810000 */
[----:B------:R-:W-:Y:S02]  /*9890*/  FSEL R97, R97, -INF , P3 ;  /* 0xff80000061617808 */ /* 0x000fe40001800000 */
[----:B0-----:R-:W-:-:S02]  /*98a0*/  FSEL R99, R96, -INF , P4 ;  /* 0xff80000060637808 */ /* 0x001fc40002000000 */
[C---:B------:R-:W-:Y:S02]  /*98b0*/  ISETP.GT.AND P4, PT, R14.reuse, 0x18, PT ;  /* 0x000000180e00780c */ /* 0x040fe40003f84270 */
[----:B------:R-:W-:Y:S01]  /*98c0*/  FMNMX.FTZ R34, R99, R34, !PT ;  /* 0x0000002263227209 */ /* 0x000fe20007810000 */
[----:B------:R0:W-:Y:S01]  /*98d0*/  MUFU.EX2 R10, R26 ;  /* 0x0000001a000a7308 */ /* 0x0001e20000000800 */
[----:B------:R-:W-:Y:S02]  /*98e0*/  ISETP.GT.AND P3, PT, R14, 0x19, PT ;  /* 0x000000190e00780c */ /* 0x000fe40003f64270 */
[----:B------:R-:W-:Y:S02]  /*98f0*/  FMNMX.FTZ R34, R97, R34, !PT ;  /* 0x0000002261227209 */ /* 0x000fe40007810000 */
[----:B------:R-:W-:Y:S01]  /*9900*/  FSEL R101, R101, -INF , P3 ;  /* 0xff80000065657808 */ /* 0x000fe20001800000 */
[----:B0-----:R-:W-:Y:S01]  /*9910*/  FFMA.FTZ R26, R2, R103, -R137 ;  /* 0x00000067021a7223 */ /* 0x001fe20000010889 */
[----:B------:R-:W-:-:S02]  /*9920*/  FSEL R103, R100, -INF , P4 ;  /* 0xff80000064677808 */ /* 0x000fc40002000000 */
[----:B------:R-:W-:Y:S02]  /*9930*/  ISETP.GT.AND P3, PT, R14, 0x20, PT ;  /* 0x000000200e00780c */ /* 0x000fe40003f64270 */
[----:B------:R-:W-:Y:S01]  /*9940*/  FMNMX.FTZ R34, R103, R34, !PT ;  /* 0x0000002267227209 */ /* 0x000fe20007810000 */
[--C-:B------:R-:W-:Y:S01]  /*9950*/  FFMA.FTZ R20, R2, R105, -R137.reuse ;  /* 0x0000006902147223 */ /* 0x100fe20000010889 */
[----:B------:R-:W-:Y:S02]  /*9960*/  ISETP.GT.AND P4, PT, R14, 0x21, PT ;  /* 0x000000210e00780c */ /* 0x000fe40003f84270 */
[----:B------:R-:W-:Y:S02]  /*9970*/  FSEL R105, R72, -INF , P3 ;  /* 0xff80000048697808 */ /* 0x000fe40001800000 */
[----:B------:R-:W-:Y:S01]  /*9980*/  FMNMX.FTZ R38, R101, R34, !PT ;  /* 0x0000002265267209 */ /* 0x000fe20007810000 */
[----:B------:R-:W-:Y:S01]  /*9990*/  FFMA.FTZ R107, R2, R107, -R137 ;  /* 0x0000006b026b7223 */ /* 0x000fe20000010889 */
[----:B------:R-:W-:-:S02]  /*99a0*/  ISETP.GT.AND P3, PT, R14, 0x28, PT ;  /* 0x000000280e00780c */ /* 0x000fc40003f64270 */
[----:B------:R-:W-:Y:S02]  /*99b0*/  FSEL R73, R73, -INF , P4 ;  /* 0xff80000049497808 */ /* 0x000fe40002000000 */
[----:B------:R-:W-:Y:S01]  /*99c0*/  FMNMX.FTZ R38, R105, R38, !PT ;  /* 0x0000002669267209 */ /* 0x000fe20007810000 */
[----:B------:R0:W-:Y:S01]  /*99d0*/  MUFU.EX2 R30, R107 ;  /* 0x0000006b001e7308 */ /* 0x0001e20000000800 */
[----:B------:R-:W-:Y:S02]  /*99e0*/  ISETP.GT.AND P4, PT, R14, 0x29, PT ;  /* 0x000000290e00780c */ /* 0x000fe40003f84270 */
[----:B------:R-:W-:Y:S01]  /*99f0*/  FMNMX.FTZ R38, R73, R38, !PT ;  /* 0x0000002649267209 */ /* 0x000fe20007810000 */
[----:B------:R-:W-:-:S01]  /*9a00*/  FFMA.FTZ R109, R2, R109, -R137 ;  /* 0x0000006d026d7223 */ /* 0x000fc20000010889 */
[----:B------:R-:W-:Y:S02]  /*9a10*/  FSEL R77, R77, -INF , P4 ;  /* 0xff8000004d4d7808 */ /* 0x000fe40002000000 */
[----:B0-----:R-:W-:-:S02]  /*9a20*/  FSEL R107, R76, -INF , P3 ;  /* 0xff8000004c6b7808 */ /* 0x001fc40001800000 */
[C---:B------:R-:W-:Y:S02]  /*9a30*/  ISETP.GT.AND P3, PT, R14.reuse, 0x30, PT ;  /* 0x000000300e00780c */ /* 0x040fe40003f64270 */
[----:B------:R-:W-:Y:S01]  /*9a40*/  FMNMX.FTZ R38, R107, R38, !PT ;  /* 0x000000266b267209 */ /* 0x000fe20007810000 */
[----:B------:R0:W-:Y:S01]  /*9a50*/  MUFU.EX2 R34, R109 ;  /* 0x0000006d00227308 */ /* 0x0001e20000000800 */
[----:B------:R-:W-:Y:S02]  /*9a60*/  ISETP.GT.AND P4, PT, R14, 0x31, PT ;  /* 0x000000310e00780c */ /* 0x000fe40003f84270 */
[----:B------:R-:W-:Y:S02]  /*9a70*/  FMNMX.FTZ R42, R77, R38, !PT ;  /* 0x000000264d2a7209 */ /* 0x000fe40007810000 */
[----:B------:R-:W-:Y:S02]  /*9a80*/  FSEL R81, R81, -INF , P4 ;  /* 0xff80000051517808 */ /* 0x000fe40002000000 */
[----:B0-----:R-:W-:-:S02]  /*9a90*/  FSEL R109, R80, -INF , P3 ;  /* 0xff800000506d7808 */ /* 0x001fc40001800000 */
[----:B------:R-:W-:Y:S02]  /*9aa0*/  ISETP.GT.AND P3, PT, R14, 0x38, PT ;  /* 0x000000380e00780c */ /* 0x000fe40003f64270 */
[----:B------:R-:W-:Y:S01]  /*9ab0*/  FMNMX.FTZ R42, R109, R42, !PT ;  /* 0x0000002a6d2a7209 */ /* 0x000fe20007810000 */
[----:B------:R-:W-:-:S01]  /*9ac0*/  FFMA.FTZ R3, R2, R111, -R137 ;  /* 0x0000006f02037223 */ /* 0x000fc20000010889 */
        /* <DEDUP_REMOVED lines=18> */
[----:B------:R0:W-:Y:S01]  /*9bf0*/  MUFU.EX2 R38, R3 ;  /* 0x0000000300267308 */ /* 0x0001e20000000800 */
[----:B------:R-:W-:Y:S02]  /*9c00*/  ISETP.GT.AND P4, PT, R14, 0x51, PT ;  /* 0x000000510e00780c */ /* 0x000fe40003f84270 */
[----:B------:R-:W-:Y:S01]  /*9c10*/  FMNMX.FTZ R50, R61, R46, !PT ;  /* 0x0000002e3d327209 */ /* 0x000fe20007810000 */
[----:B0-----:R-:W-:-:S01]  /*9c20*/  FFMA.FTZ R3, R2, R87, -R137 ;  /* 0x0000005702037223 */ /* 0x001fc20000010889 */
[----:B------:R-:W-:Y:S02]  /*9c30*/  FSEL R87, R64, -INF , P3 ;  /* 0xff80000040577808 */ /* 0x000fe40001800000 */
[----:B------:R-:W-:-:S02]  /*9c40*/  ISETP.GT.AND P3, PT, R14, 0x58, PT ;  /* 0x000000580e00780c */ /* 0x000fc40003f64270 */
[----:B------:R-:W-:Y:S02]  /*9c50*/  FSEL R65, R65, -INF , P4 ;  /* 0xff80000041417808 */ /* 0x000fe40002000000 */
[----:B------:R-:W-:Y:S01]  /*9c60*/  FMNMX.FTZ R50, R87, R50, !PT ;  /* 0x0000003257327209 */ /* 0x000fe20007810000 */
[----:B------:R-:W-:Y:S01]  /*9c70*/  FFMA.FTZ R54, R2, R113, -R137 ;  /* 0x0000007102367223 */ /* 0x000fe20000010889 */
        /* <DEDUP_REMOVED lines=56> */
[----:B------:R-:W-:-:S04]  /*a000*/  FMNMX.FTZ R50, R121, R50, !PT ;  /* 0x0000003279327209 */ /* 0x000fc80007810000 */
[----:B------:R-:W-:Y:S01]  /*a010*/  FMNMX.FTZ R50, R37, R50, !PT ;  /* 0x0000003225327209 */ /* 0x000fe20007810000 */
[----:B------:R0:W-:Y:S04]  /*a020*/  MUFU.EX2 R42, R3 ;  /* 0x00000003002a7308 */ /* 0x0001e80000000800 */
[----:B0-----:R-:W0:Y:S04]  /*a030*/  SHFL.BFLY PT, R3, R50, 0x2, 0x1f ;  /* 0x0c401f0032037f89 */ /* 0x001e2800000e0000 */
[----:B------:R0:W-:Y:S02]  /*a040*/  MUFU.EX2 R46, R54 ;  /* 0x00000036002e7308 */ /* 0x0001e40000000800 */
[----:B0-----:R-:W-:-:S05]  /*a050*/  FMNMX.FTZ R54, R50, R3, !PT ;  /* 0x0000000332367209 */ /* 0x001fca0007810000 */
[----:B------:R-:W0:Y:S01]  /*a060*/  SHFL.BFLY PT, R3, R54, 0x1, 0x1f ;  /* 0x0c201f0036037f89 */ /* 0x000e2200000e0000 */
[----:B------:R-:W-:Y:S08]  /*a070*/  MUFU.EX2 R8, R8 ;  /* 0x0000000800087308 */ /* 0x000ff00000000800 */
        /* <DEDUP_REMOVED lines=9> */
[C-C-:B------:R-:W-:Y:S01]  /*a110*/  FFMA.FTZ R91, R2.reuse, R93, -R56.reuse ;  /* 0x0000005d025b7223 */ /* 0x140fe20000010838 */
[----:B------:R-:W-:-:S02]  /*a120*/  FFMA.FTZ R93, R2, R97, -R56 ;  /* 0x00000061025d7223 */ /* 0x000fc40000010838 */
[----:B------:R-:W-:Y:S01]  /*a130*/  MUFU.EX2 R58, R58 ;  /* 0x0000003a003a7308 */ /* 0x000fe20000000800 */
[----:B------:R-:W-:-:S01]  /*a140*/  FFMA.FTZ R97, R2, R77, -R56 ;  /* 0x0000004d02617223 */ /* 0x000fc20000010838 */
[C-C-:B------:R-:W-:Y:S01]  /*a150*/  FFMA.FTZ R77, R2.reuse, R81, -R56.reuse ;  /* 0x00000051024d7223 */ /* 0x140fe20000010838 */
[----:B------:R-:W-:-:S05]  /*a160*/  FFMA.FTZ R81, R2, R85, -R56 ;  /* 0x0000005502517223 */ /* 0x000fca0000010838 */
[----:B------:R-:W2:Y:S01]  /*a170*/  MUFU.EX2 R89, R89 ;  /* 0x0000005900597308 */ /* 0x000ea20000000800 */
[----:B------:R-:W-:-:S01]  /*a180*/  FFMA.FTZ R11, R2, R11, -R137 ;  /* 0x0000000b020b7223 */ /* 0x000fc20000010889 */
[C-C-:B------:R-:W-:Y:S01]  /*a190*/  FFMA.FTZ R85, R2.reuse, R61, -R56.reuse ;  /* 0x0000003d02557223 */ /* 0x140fe20000010838 */
[----:B------:R-:W-:-:S01]  /*a1a0*/  FFMA.FTZ R62, R2, R99, -R56 ;  /* 0x00000063023e7223 */ /* 0x000fc20000010838 */
[----:B------:R-:W-:-:S04]  /*a1b0*/  FFMA.FTZ R61, R2, R87, -R56 ;  /* 0x00000057023d7223 */ /* 0x000fc80000010838 */
[----:B------:R-:W3:Y:S01]  /*a1c0*/  MUFU.EX2 R20, R20 ;  /* 0x0000001400147308 */ /* 0x000ee20000000800 */
[----:B-1----:R-:W-:-:S07]  /*a1d0*/  FADD.FTZ R87, R8, R15 ;  /* 0x0000000f08577221 */ /* 0x002fce0000010000 */
[----:B------:R-:W1:Y:S01]  /*a1e0*/  MUFU.EX2 R60, R60 ;  /* 0x0000003c003c7308 */ /* 0x000e620000000800 */
[----:B------:R-:W-:-:S01]  /*a1f0*/  FADD.FTZ R82, R10, R87 ;  /* 0x000000570a527221 */ /* 0x000fc20000010000 */
[----:B------:R-:W-:-:S06]  /*a200*/  FFMA.FTZ R64, R2, R103, -R56 ;  /* 0x0000006702407223 */ /* 0x000fcc0000010838 */
[----:B------:R-:W4:Y:S01]  /*a210*/  MUFU.EX2 R91, R91 ;  /* 0x0000005b005b7308 */ /* 0x000f220000000800 */
[----:B0-----:R-:W-:-:S01]  /*a220*/  FADD.FTZ R99, R21, R82 ;  /* 0x0000005215637221 */ /* 0x001fc20000010000 */
[----:B------:R-:W-:-:S06]  /*a230*/  FFMA.FTZ R75, R2, R75, -R137 ;  /* 0x0000004b024b7223 */ /* 0x000fcc0000010889 */
[----:B------:R-:W0:Y:S01]  /*a240*/  MUFU.EX2 R11, R11 ;  /* 0x0000000b000b7308 */ /* 0x000e220000000800 */
[----:B--2---:R-:W-:-:S01]  /*a250*/  FADD.FTZ R87, R58, R89 ;  /* 0x000000593a577221 */ /* 0x004fc20000010000 */
[----:B------:R-:W-:-:S06]  /*a260*/  FFMA.FTZ R95, R2, R101, -R56 ;  /* 0x00000065025f7223 */ /* 0x000fcc0000010838 */
[----:B------:R-:W2:Y:S01]  /*a270*/  MUFU.EX2 R62, R62 ;  /* 0x0000003e003e7308 */ /* 0x000ea20000000800 */
[----:B---3--:R-:W-:-:S01]  /*a280*/  FADD.FTZ R82, R20, R99 ;  /* 0x0000006314527221 */ /* 0x008fc20000010000 */
[----:B-1----:R-:W-:-:S06]  /*a290*/  FADD.FTZ R84, R60, R87 ;  /* 0x000000573c547221 */ /* 0x002fcc0000010000 */
[----:B------:R-:W1:Y:S01]  /*a2a0*/  MUFU.EX2 R26, R26 ;  /* 0x0000001a001a7308 */ /* 0x000e620000000800 */
[----:B------:R-:W-:-:S07]  /*a2b0*/  FFMA.FTZ R66, R2, R105, -R56 ;  /* 0x0000006902427223 */ /* 0x000fce0000010838 */
[----:B------:R-:W3:Y:S01]  /*a2c0*/  MUFU.EX2 R93, R93 ;  /* 0x0000005d005d7308 */ /* 0x000ee20000000800 */
[----:B------:R-:W-:-:S01]  /*a2d0*/  FADD.FTZ R88, R13, R82 ;  /* 0x000000520d587221 */ /* 0x000fc20000010000 */
[C---:B------:R-:W-:Y:S01]  /*a2e0*/  FFMA.FTZ R82, R2.reuse, R45, -R56 ;  /* 0x0000002d02527223 */ /* 0x040fe20000010838 */
[----:B------:R-:W-:-:S05]  /*a2f0*/  FFMA.FTZ R79, R2, R79, -R137 ;  /* 0x0000004f024f7223 */ /* 0x000fca0000010889 */
[----:B------:R-:W5:Y:S01]  /*a300*/  MUFU.EX2 R64, R64 ;  /* 0x0000004000407308 */ /* 0x000f620000000800 */
[----:B----4-:R-:W-:-:S01]  /*a310*/  FADD.FTZ R45, R91, R84 ;  /* 0x000000545b2d7221 */ /* 0x010fc20000010000 */
[----:B------:R-:W-:Y:S01]  /*a320*/  FFMA.FTZ R73, R2, R73, -R56 ;  /* 0x0000004902497223 */ /* 0x000fe20000010838 */
[----:B0-----:R-:W-:-:S05]  /*a330*/  FADD.FTZ R87, R11, R88 ;  /* 0x000000580b577221 */ /* 0x001fca0000010000 */
[----:B------:R-:W0:Y:S01]  /*a340*/  MUFU.EX2 R75, R75 ;  /* 0x0000004b004b7308 */ /* 0x000e220000000800 */
[----:B--2---:R-:W-:-:S01]  /*a350*/  FADD.FTZ R88, R62, R45 ;  /* 0x0000002d3e587221 */ /* 0x004fc20000010000 */
[----:B------:R-:W-:-:S06]  /*a360*/  FFMA.FTZ R68, R2, R107, -R56 ;  /* 0x0000006b02447223 */ /* 0x000fcc0000010838 */
[----:B------:R-:W2:Y:S01]  /*a370*/  MUFU.EX2 R95, R95 ;  /* 0x0000005f005f7308 */ /* 0x000ea20000000800 */
[----:B-1----:R-:W-:-:S01]  /*a380*/  FADD.FTZ R87, R26, R87 ;  /* 0x000000571a577221 */ /* 0x002fc20000010000 */
[----:B------:R-:W-:Y:S01]  /*a390*/  FFMA.FTZ R83, R2, R83, -R137 ;  /* 0x0000005302537223 */ /* 0x000fe20000010889 */
[----:B---3--:R-:W-:-:S05]  /*a3a0*/  FADD.FTZ R45, R93, R88 ;  /* 0x000000585d2d7221 */ /* 0x008fca0000010000 */
[----:B------:R-:W1:Y:S01]  /*a3b0*/  MUFU.EX2 R66, R66 ;  /* 0x0000004200427308 */ /* 0x000e620000000800 */
[----:B------:R-:W-:-:S01]  /*a3c0*/  FADD.FTZ R90, R30, R87 ;  /* 0x000000571e5a7221 */ /* 0x000fc20000010000 */
[----:B------:R-:W-:-:S06]  /*a3d0*/  FFMA.FTZ R9, R2, R9, -R137 ;  /* 0x0000000902097223 */ /* 0x000fcc0000010889 */
[----:B------:R-:W3:Y:S01]  /*a3e0*/  MUFU.EX2 R79, R79 ;  /* 0x0000004f004f7308 */ /* 0x000ee20000000800 */
[----:B-----5:R-:W-:-:S01]  /*a3f0*/  FADD.FTZ R88, R64, R45 ;  /* 0x0000002d40587221 */ /* 0x020fc20000010000 */
[----:B------:R-:W-:-:S06]  /*a400*/  FFMA.FTZ R70, R2, R109, -R56 ;  /* 0x0000006d02467223 */ /* 0x000fcc0000010838 */
[----:B------:R-:W4:Y:S01]  /*a410*/  MUFU.EX2 R73, R73 ;  /* 0x0000004900497308 */ /* 0x000f220000000800 */
[----:B------:R-:W-:-:S01]  /*a420*/  FFMA.FTZ R80, R2, R69, -R56 ;  /* 0x0000004502507223 */ /* 0x000fc20000010838 */
[C-C-:B------:R-:W-:Y:S01]  /*a430*/  FFMA.FTZ R84, R2.reuse, R49, -R56.reuse ;  /* 0x0000003102547223 */ /* 0x140fe20000010838 */
[----:B------:R-:W-:-:S01]  /*a440*/  FFMA.FTZ R86, R2, R41, -R56 ;  /* 0x0000002902567223 */ /* 0x000fc20000010838 */
[----:B0-----:R-:W-:-:S04]  /*a450*/  FADD.FTZ R45, R75, R90 ;  /* 0x0000005a4b2d7221 */ /* 0x001fc80000010000 */
[----:B------:R-:W0:Y:S01]  /*a460*/  MUFU.EX2 R68, R68 ;  /* 0x0000004400447308 */ /* 0x000e220000000800 */
[----:B------:R-:W-:-:S01]  /*a470*/  FFMA.FTZ R49, R2, R25, -R56 ;  /* 0x0000001902317223 */ /* 0x000fc20000010838 */
[----:B--2---:R-:W-:Y:S01]  /*a480*/  FADD.FTZ R25, R95, R88 ;  /* 0x000000585f197221 */ /* 0x004fe20000010000 */
[----:B------:R-:W-:-:S05]  /*a490*/  @!P2 VIADD R69, R12, 0x13240 ;  /* 0x000132400c45a836 */ /* 0x000fca0000000000 */
[----:B------:R-:W2:Y:S01]  /*a4a0*/  MUFU.EX2 R83, R83 ;  /* 0x0000005300537308 */ /* 0x000ea20000000800 */
[----:B------:R-:W-:-:S01]  /*a4b0*/  FADD.FTZ R88, R34, R45 ;  /* 0x0000002d22587221 */ /* 0x000fc20000010000 */
[----:B------:R-:W-:-:S06]  /*a4c0*/  FFMA.FTZ R74, R2, R111, -R56 ;  /* 0x0000006f024a7223 */ /* 0x000fcc0000010838 */
[----:B------:R-:W5:Y:S01]  /*a4d0*/  MUFU.EX2 R97, R97 ;  /* 0x0000006100617308 */ /* 0x000f620000000800 */
[----:B------:R-:W-:-:S07]  /*a4e0*/  FFMA.FTZ R59, R2, R59, -R137 ;  /* 0x0000003b023b7223 */ /* 0x000fce0000010889 */
[----:B------:R-:W5:Y:S08]  /*a4f0*/  MUFU.EX2 R9, R9 ;  /* 0x0000000900097308 */ /* 0x000f700000000800 */
[----:B------:R-:W-:Y:S08]  /*a500*/  MUFU.EX2 R12, R80 ;  /* 0x00000050000c7308 */ /* 0x000ff00000000800 */
[----:B------:R-:W5:Y:S08]  /*a510*/  MUFU.EX2 R70, R70 ;  /* 0x0000004600467308 */ /* 0x000f700000000800 */
[----:B------:R1:W-:Y:S02]  /*a520*/  MUFU.EX2 R80, R86 ;  /* 0x0000005600507308 */ /* 0x0003e40000000800 */
[----:B-1----:R-:W-:-:S06]  /*a530*/  FADD.FTZ R86, R66, R25 ;  /* 0x0000001942567221 */ /* 0x002fcc0000010000 */
[----:B------:R-:W1:Y:S01]  /*a540*/  MUFU.EX2 R77, R77 ;  /* 0x0000004d004d7308 */ /* 0x000e620000000800 */
[----:B---3--:R-:W-:-:S01]  /*a550*/  FADD.FTZ R25, R79, R88 ;  /* 0x000000584f197221 */ /* 0x008fc20000010000 */
[----:B----4-:R-:W-:-:S03]  /*a560*/  FADD.FTZ R87, R73, R86 ;  /* 0x0000005649577221 */ /* 0x010fc60000010000 */
[----:B------:R-:W-:Y:S01]  /*a570*/  FADD.FTZ R88, R38, R25 ;  /* 0x0000001926587221 */ /* 0x000fe20000010000 */
[----:B------:R-:W-:-:S01]  /*a580*/  FFMA.FTZ R72, R2, R139, -R56 ;  /* 0x0000008b02487223 */ /* 0x000fc20000010838 */
[----:B0-----:R-:W-:Y:S01]  /*a590*/  FADD.FTZ R86, R68, R87 ;  /* 0x0000005744567221 */ /* 0x001fe20000010000 */
[----:B------:R-:W0:Y:S01]  /*a5a0*/  MUFU.EX2 R74, R74 ;  /* 0x0000004a004a7308 */ /* 0x000e220000000800 */
[----:B------:R-:W-:-:S01]  /*a5b0*/  FFMA.FTZ R63, R2, R63, -R137 ;  /* 0x0000003f023f7223 */ /* 0x000fc20000010889 */
[----:B--2---:R-:W-:Y:S01]  /*a5c0*/  FADD.FTZ R88, R83, R88 ;  /* 0x0000005853587221 */ /* 0x004fe20000010000 */
[----:B-----5:R-:W-:-:S01]  /*a5d0*/  FADD.FTZ R87, R97, R86 ;  /* 0x0000005661577221 */ /* 0x020fc20000010000 */
[----:B------:R-:W-:-:S04]  /*a5e0*/  FFMA.FTZ R57, R2, R57, -R56 ;  /* 0x0000003902397223 */ /* 0x000fc80000010838 */
[----:B------:R-:W2:Y:S01]  /*a5f0*/  MUFU.EX2 R59, R59 ;  /* 0x0000003b003b7308 */ /* 0x000ea20000000800 */
[----:B------:R-:W-:-:S01]  /*a600*/  FADD.FTZ R99, R9, R88 ;  /* 0x0000005809637221 */ /* 0x000fc20000010000 */
[----:B------:R-:W-:Y:S01]  /*a610*/  F2FP.SATFINITE.E4M3.F32.PACK_AB_MERGE_C R153, R21, R10, RZ ;  /* 0x0000000a1599723e */ /* 0x000fe200048070ff */
[----:B------:R-:W-:-:S05]  /*a620*/  FADD.FTZ R10, R70, R87 ;  /* 0x00000057460a7221 */ /* 0x000fca0000010000 */
[----:B------:R-:W3:Y:S01]  /*a630*/  MUFU.EX2 R81, R81 ;  /* 0x0000005100517308 */ /* 0x000ee20000000800 */
[----:B------:R-:W-:-:S01]  /*a640*/  FFMA.FTZ R76, R2, R141, -R56 ;  /* 0x0000008d024c7223 */ /* 0x000fc20000010838 */
[----:B------:R-:W-:Y:S01]  /*a650*/  FADD.FTZ R99, R42, R99 ;  /* 0x000000632a637221 */ /* 0x000fe20000010000 */
[----:B------:R-:W-:-:S05]  /*a660*/  F2FP.SATFINITE.E4M3.F32.PACK_AB_MERGE_C R155, R26, R11, RZ ;  /* 0x0000000b1a9b723e */ /* 0x000fca00048070ff */
[----:B------:R-:W4:Y:S01]  /*a670*/  MUFU.EX2 R40, R40 ;  /* 0x0000002800287308 */ /* 0x000f220000000800 */
[----:B------:R-:W-:-:S01]  /*a680*/  FFMA.FTZ R67, R2, R67, -R137 ;  /* 0x0000004302437223 */ /* 0x000fc20000010889 */
[----:B------:R-:W-:Y:S01]  /*a690*/  FFMA.FTZ R45, R2, R29, -R56 ;  /* 0x0000001d022d7223 */ /* 0x000fe20000010838 */
[----:B-1----:R-:W-:-:S05]  /*a6a0*/  FADD.FTZ R11, R77, R10 ;  /* 0x0000000a4d0b7221 */ /* 0x002fca0000010000 */
[----:B------:R-:W1:Y:S01]  /*a6b0*/  MUFU.EX2 R72, R72 ;  /* 0x0000004800487308 */ /* 0x000e620000000800 */
[----:B------:R-:W-:-:S01]  /*a6c0*/  FFMA.FTZ R29, R2, R149, -R56 ;  /* 0x00000095021d7223 */ /* 0x000fc20000010838 */
[----:B------:R-:W-:-:S06]  /*a6d0*/  F2FP.SATFINITE.E4M3.F32.PACK_AB_MERGE_C R149, R79, R34, RZ ;  /* 0x000000224f95723e */ /* 0x000fcc00048070ff */
[----:B------:R-:W-:Y:S01]  /*a6e0*/  MUFU.EX2 R63, R63 ;  /* 0x0000003f003f7308 */ /* 0x000fe20000000800 */
[----:B------:R-:W-:-:S01]  /*a6f0*/  FADD.FTZ R34, R46, R99 ;  /* 0x000000632e227221 */ /* 0x000fc20000010000 */
[----:B0-----:R-:W-:Y:S01]  /*a700*/  FADD.FTZ R26, R74, R11 ;  /* 0x0000000b4a1a7221 */ /* 0x001fe20000010000 */
[----:B------:R-:W-:-:S05]  /*a710*/  FFMA.FTZ R71, R2, R71, -R137 ;  /* 0x0000004702477223 */ /* 0x000fca0000010889 */
[----:B------:R-:W-:Y:S08]  /*a720*/  MUFU.EX2 R44, R44 ;  /* 0x0000002c002c7308 */ /* 0x000ff00000000800 */
[----:B------:R-:W0:Y:S01]  /*a730*/  MUFU.EX2 R57, R57 ;  /* 0x0000003900397308 */ /* 0x000e220000000800 */
[----:B------:R-:W-:Y:S01]  /*a740*/  F2FP.SATFINITE.E4M3.F32.PACK_AB_MERGE_C R151, R42, R9, RZ ;  /* 0x000000092a97723e */ /* 0x000fe200048070ff */
[----:B--2---:R-:W-:Y:S01]  /*a750*/  FADD.FTZ R11, R59, R34 ;  /* 0x000000223b0b7221 */ /* 0x004fe20000010000 */
[----:B---3--:R-:W-:-:S01]  /*a760*/  FADD.FTZ R9, R81, R26 ;  /* 0x0000001a51097221 */ /* 0x008fc20000010000 */
[C-C-:B------:R-:W-:Y:S01]  /*a770*/  FFMA.FTZ R78, R2.reuse, R65, -R56.reuse ;  /* 0x00000041024e7223 */ /* 0x140fe20000010838 */
[----:B------:R-:W-:-:S03]  /*a780*/  FFMA.FTZ R145, R2, R145, -R56 ;  /* 0x0000009102917223 */ /* 0x000fc60000010838 */
[----:B------:R-:W-:Y:S01]  /*a790*/  MUFU.EX2 R85, R85 ;  /* 0x0000005500557308 */ /* 0x000fe20000000800 */
[----:B------:R-:W-:-:S07]  /*a7a0*/  FFMA.FTZ R43, R2, R43, -R137 ;  /* 0x0000002b022b7223 */ /* 0x000fce0000010889 */
[----:B------:R-:W-:Y:S08]  /*a7b0*/  MUFU.EX2 R24, R24 ;  /* 0x0000001800187308 */ /* 0x000ff00000000800 */
[----:B------:R-:W-:Y:S01]  /*a7c0*/  MUFU.EX2 R61, R61 ;  /* 0x0000003d003d7308 */ /* 0x000fe20000000800 */
[----:B------:R-:W-:-:S01]  /*a7d0*/  FFMA.FTZ R14, R2, R123, -R137 ;  /* 0x0000007b020e7223 */ /* 0x000fc20000010889 */
[----:B------:R-:W-:Y:S01]  /*a7e0*/  FFMA.FTZ R47, R2, R47, -R137 ;  /* 0x0000002f022f7223 */ /* 0x000fe20000010889 */
[----:B------:R-:W-:-:S05]  /*a7f0*/  @!P2 PRMT R69, RZ, 0x654, R69 ;  /* 0x00000654ff45a816 */ /* 0x000fca0000000045 */
        /* <DEDUP_REMOVED lines=9> */
[----:B----4-:R-:W-:-:S01]  /*a890*/  FADD.FTZ R34, R40, R11 ;  /* 0x0000000b28227221 */ /* 0x010fc20000010000 */
[----:B-1----:R-:W-:Y:S01]  /*a8a0*/  FADD.FTZ R26, R72, R9 ;  /* 0x00000009481a7221 */ /* 0x002fe20000010000 */
        /* <DEDUP_REMOVED lines=8> */
[----:B------:R-:W-:Y:S01]  /*a930*/  F2FP.SATFINITE.E4M3.F32.PACK_AB_MERGE_C R153, R15, R8, R153 ;  /* 0x000000080f99723e */ /* 0x000fe20004807099 */
[----:B------:R0:W-:Y:S04]  /*a940*/  @!P2 SYNCS.ARRIVE.TRANS64.RED.A1T0 RZ, [R69+URZ], RZ ;  /* 0x000000ff45ffa9a7 */ /* 0x0001e8000810043f */
[----:B------:R-:W3:Y:S01]  /*a950*/  MUFU.EX2 R71, R71 ;  /* 0x0000004700477308 */ /* 0x000ee20000000800 */
[----:B--2---:R-:W-:-:S01]  /*a960*/  FADD.FTZ R8, R76, R11 ;  /* 0x0000000b4c087221 */ /* 0x004fc20000010000 */
[----:B------:R-:W-:Y:S01]  /*a970*/  FFMA.FTZ R37, R2, R37, -R56 ;  /* 0x0000002502257223 */ /* 0x000fe20000010838 */
[----:B------:R-:W2:Y:S05]  /*a980*/  @P0 LDC R21, c[0x0][0x44c] ;  /* 0x00011300ff150b82 */ /* 0x000eaa0000000800 */
[----:B------:R4:W-:Y:S08]  /*a990*/  MUFU.EX2 R25, R145 ;  /* 0x0000009100197308 */ /* 0x0009f00000000800 */
[----:B------:R-:W5:Y:S01]  /*a9a0*/  MUFU.EX2 R78, R78 ;  /* 0x0000004e004e7308 */ /* 0x000f620000000800 */
[C---:B----4-:R-:W-:Y:S01]  /*a9b0*/  F2FP.SATFINITE.E4M3.F32.PACK_AB_MERGE_C R145, R63.reuse, R40, RZ ;  /* 0x000000283f91723e */ /* 0x050fe200048070ff */
[----:B------:R-:W-:-:S04]  /*a9c0*/  FADD.FTZ R63, R63, R34 ;  /* 0x000000223f3f7221 */ /* 0x000fc80000010000 */
[----:B------:R-:W-:Y:S02]  /*a9d0*/  FADD.FTZ R26, R44, R63 ;  /* 0x0000003f2c1a7221 */ /* 0x000fe40000010000 */
[----:B------:R-:W4:Y:S01]  /*a9e0*/  MUFU.EX2 R65, R65 ;  /* 0x0000004100417308 */ /* 0x000f220000000800 */
[----:B------:R-:W-:Y:S01]  /*a9f0*/  F2FP.SATFINITE.E4M3.F32.PACK_AB_MERGE_C R155, R13, R20, R155 ;  /* 0x000000140d9b723e */ /* 0x000fe2000480709b */
[----:B-1----:R-:W-:Y:S01]  /*aa00*/  FADD.FTZ R11, R67, R26 ;  /* 0x0000001a430b7221 */ /* 0x002fe20000010000 */
[----:B------:R-:W-:-:S05]  /*aa10*/  FADD.FTZ R20, R85, R8 ;  /* 0x0000000855147221 */ /* 0x000fca0000010000 */
[----:B------:R-:W1:Y:S01]  /*aa20*/  MUFU.EX2 R43, R43 ;  /* 0x0000002b002b7308 */ /* 0x000e620000000800 */
[----:B------:R-:W-:-:S01]  /*aa30*/  FADD.FTZ R26, R24, R11 ;  /* 0x0000000b181a7221 */ /* 0x000fc20000010000 */
[----:B------:R-:W-:Y:S01]  /*aa40*/  FADD.FTZ R11, R61, R20 ;  /* 0x000000143d0b7221 */ /* 0x000fe20000010000 */
[----:B---3--:R-:W-:-:S05]  /*aa50*/  F2FP.SATFINITE.E4M3.F32.PACK_AB_MERGE_C R15, R71, R24, RZ ;  /* 0x00000018470f723e */ /* 0x008fca00048070ff */
[----:B------:R-:W-:Y:S01]  /*aa60*/  MUFU.EX2 R14, R14 ;  /* 0x0000000e000e7308 */ /* 0x000fe20000000800 */
[----:B------:R-:W-:-:S07]  /*aa70*/  FADD.FTZ R71, R71, R26 ;  /* 0x0000001a47477221 */ /* 0x000fce0000010000 */
[----:B------:R-:W3:Y:S01]  /*aa80*/  MUFU.EX2 R47, R47 ;  /* 0x0000002f002f7308 */ /* 0x000ee20000000800 */
[----:B-----5:R-:W-:-:S07]  /*aa90*/  FADD.FTZ R20, R78, R11 ;  /* 0x0000000b4e147221 */ /* 0x020fce0000010000 */
[----:B0-----:R-:W0:Y:S01]  /*aaa0*/  MUFU.EX2 R69, R143 ;  /* 0x0000008f00457308 */ /* 0x001e220000000800 */
[----:B------:R-:W-:-:S01]  /*aab0*/  FADD.FTZ R24, R28, R71 ;  /* 0x000000471c187221 */ /* 0x000fc20000010000 */
[----:B----4-:R-:W-:Y:S01]  /*aac0*/  FADD.FTZ R11, R65, R20 ;  /* 0x00000014410b7221 */ /* 0x010fe20000010000 */
[----:B------:R-:W-:Y:S01]  /*aad0*/  F2FP.SATFINITE.E4M3.F32.PACK_AB_MERGE_C R146, R12, R65, RZ ;  /* 0x000000410c92723e */ /* 0x000fe200048070ff */
[----:B------:R-:W4:Y:S04]  /*aae0*/  @P0 LDC R26, c[0x0][0x450] ;  /* 0x00011400ff1a0b82 */ /* 0x000f280000000800 */
[----:B------:R-:W5:Y:S01]  /*aaf0*/  MUFU.EX2 R41, R41 ;  /* 0x0000002900297308 */ /* 0x000f620000000800 */
[----:B-1----:R-:W-:-:S01]  /*ab00*/  FADD.FTZ R13, R43, R24 ;  /* 0x000000182b0d7221 */ /* 0x002fc20000010000 */
[----:B------:R-:W-:Y:S01]  /*ab10*/  FADD.FTZ R12, R12, R11 ;  /* 0x0000000b0c0c7221 */ /* 0x000fe20000010000 */
[----:B---3--:R-:W-:-:S05]  /*ab20*/  F2FP.SATFINITE.E4M3.F32.PACK_AB_MERGE_C R141, R47, R14, RZ ;  /* 0x0000000e2f8d723e */ /* 0x008fca00048070ff */
[----:B------:R-:W1:Y:S01]  /*ab30*/  MUFU.EX2 R82, R82 ;  /* 0x0000005200527308 */ /* 0x000e620000000800 */
[----:B------:R-:W-:-:S01]  /*ab40*/  FADD.FTZ R14, R14, R13 ;  /* 0x0000000d0e0e7221 */ /* 0x000fc20000010000 */
[----:B0-----:R-:W-:-:S03]  /*ab50*/  FADD.FTZ R11, R69, R12 ;  /* 0x0000000c450b7221 */ /* 0x001fc60000010000 */
[----:B------:R-:W-:-:S03]  /*ab60*/  FADD.FTZ R47, R47, R14 ;  /* 0x0000000e2f2f7221 */ /* 0x000fc60000010000 */
[----:B------:R-:W-:Y:S01]  /*ab70*/  MUFU.EX2 R36, R36 ;  /* 0x0000002400247308 */ /* 0x000fe20000000800 */
[----:B------:R-:W-:-:S07]  /*ab80*/  FADD.FTZ R14, R80, R11 ;  /* 0x0000000b500e7221 */ /* 0x000fce0000010000 */
[----:B------:R-:W0:Y:S01]  /*ab90*/  MUFU.EX2 R55, R55 ;  /* 0x0000003700377308 */ /* 0x000e220000000800 */
[----:B-----5:R-:W-:-:S07]  /*aba0*/  FADD.FTZ R11, R41, R14 ;  /* 0x0000000e290b7221 */ /* 0x020fce0000010000 */
[----:B------:R-:W3:Y:S08]  /*abb0*/  MUFU.EX2 R32, R32 ;  /* 0x0000002000207308 */ /* 0x000ef00000000800 */
[----:B------:R-:W5:Y:S01]  /*abc0*/  MUFU.EX2 R56, R84 ;  /* 0x0000005400387308 */ /* 0x000f620000000800 */
[----:B-1----:R-:W-:-:S07]  /*abd0*/  F2FP.SATFINITE.E4M3.F32.PACK_AB_MERGE_C R140, R82, R41, RZ ;  /* 0x00000029528c723e */ /* 0x002fce00048070ff */
[----:B------:R-:W1:Y:S01]  /*abe0*/  MUFU.EX2 R51, R51 ;  /* 0x0000003300337308 */ /* 0x000e620000000800 */
[----:B------:R-:W-:-:S07]  /*abf0*/  FADD.FTZ R82, R82, R11 ;  /* 0x0000000b52527221 */ /* 0x000fce0000010000 */
[----:B------:R-:W2:Y:S01]  /*ac00*/  MUFU.EX2 R10, R117 ;  /* 0x00000075000a7308 */ /* 0x000ea20000000800 */
[----:B------:R-:W-:-:S07]  /*ac10*/  FADD.FTZ R11, R25, R82 ;  /* 0x00000052190b7221 */ /* 0x000fce0000010000 */
[----:B------:R-:W4:Y:S01]  /*ac20*/  MUFU.EX2 R53, R53 ;  /* 0x0000003500357308 */ /* 0x000f220000000800 */
[----:B0-----:R-:W-:Y:S01]  /*ac30*/  F2FP.SATFINITE.E4M3.F32.PACK_AB_MERGE_C R143, R55, R36, RZ ;  /* 0x00000024378f723e */ /* 0x001fe200048070ff */
[----:B---3--:R-:W-:Y:S01]  /*ac40*/  FADD.FTZ R20, R32, R47 ;  /* 0x0000002f20147221 */ /* 0x008fe20000010000 */
[----:B-----5:R-:W-:-:S05]  /*ac50*/  FADD.FTZ R11, R56, R11 ;  /* 0x0000000b380b7221 */ /* 0x020fca0000010000 */
[----:B------:R-:W0:Y:S01]  /*ac60*/  MUFU.EX2 R9, R147 ;  /* 0x0000009300097308 */ /* 0x000e220000000800 */
[C---:B-1----:R-:W-:Y:S01]  /*ac70*/  F2FP.SATFINITE.E4M3.F32.PACK_AB_MERGE_C R143, R51.reuse, R32, R143 ;  /* 0x00000020338f723e */ /* 0x042fe2000480708f */
[----:B------:R-:W-:Y:S01]  /*ac80*/  FADD.FTZ R51, R51, R20 ;  /* 0x0000001433337221 */ /* 0x000fe20000010000 */
[----:B--2---:R-:W-:-:S05]  /*ac90*/  FADD.FTZ R20, R10, R11 ;  /* 0x0000000b0a147221 */ /* 0x004fca0000010000 */
[----:B------:R-:W1:Y:S01]  /*aca0*/  MUFU.EX2 R8, R49 ;  /* 0x0000003100087308 */ /* 0x000e620000000800 */
[C---:B----4-:R-:W-:Y:S01]  /*acb0*/  F2FP.SATFINITE.E4M3.F32.PACK_AB_MERGE_C R13, R53.reuse, R10, RZ ;  /* 0x0000000a350d723e */ /* 0x050fe200048070ff */
[----:B------:R-:W-:-:S06]  /*acc0*/  FADD.FTZ R20, R53, R20 ;  /* 0x0000001435147221 */ /* 0x000fcc0000010000 */
[----:B------:R-:W2:Y:S08]  /*acd0*/  MUFU.EX2 R119, R119 ;  /* 0x0000007700777308 */ /* 0x000eb00000000800 */
[----:B------:R-:W3:Y:S01]  /*ace0*/  MUFU.EX2 R12, R45 ;  /* 0x0000002d000c7308 */ /* 0x000ee20000000800 */
[----:B0-----:R-:W-:-:S07]  /*acf0*/  FADD.FTZ R11, R9, R20 ;  /* 0x00000014090b7221 */ /* 0x001fce0000010000 */
[----:B------:R-:W-:Y:S01]  /*ad00*/  MUFU.EX2 R121, R121 ;  /* 0x0000007900797308 */ /* 0x000fe20000000800 */
[----:B-1----:R-:W-:-:S07]  /*ad10*/  FADD.FTZ R20, R8, R11 ;  /* 0x0000000b08147221 */ /* 0x002fce0000010000 */
[----:B------:R-:W0:Y:S01]  /*ad20*/  MUFU.EX2 R10, R37 ;  /* 0x00000025000a7308 */ /* 0x000e220000000800 */
[----:B--2---:R-:W-:-:S07]  /*ad30*/  FADD.FTZ R11, R119, R20 ;  /* 0x00000014770b7221 */ /* 0x004fce0000010000 */
[----:B------:R-:W-:Y:S01]  /*ad40*/  MUFU.EX2 R29, R29 ;  /* 0x0000001d001d7308 */ /* 0x000fe20000000800 */
[----:B---3--:R-:W-:-:S07]  /*ad50*/  F2FP.SATFINITE.E4M3.F32.PACK_AB_MERGE_C R119, R12, R119, RZ ;  /* 0x000000770c77723e */ /* 0x008fce00048070ff */
[----:B------:R-:W1:Y:S01]  /*ad60*/  MUFU.EX2 R14, R33 ;  /* 0x00000021000e7308 */ /* 0x000e620000000800 */
[----:B------:R-:W-:Y:S02]  /*ad70*/  F2FP.SATFINITE.E4M3.F32.PACK_AB_MERGE_C R136, R8, R9, R119 ;  /* 0x000000090888723e */ /* 0x000fe40004807077 */
[----:B0-----:R-:W-:-:S04]  /*ad80*/  F2FP.SATFINITE.E4M3.F32.PACK_AB_MERGE_C R8, R10, R121, RZ ;  /* 0x000000790a08723e */ /* 0x001fc800048070ff */
[----:B-1----:R-:W-:Y:S02]  /*ad90*/  F2FP.SATFINITE.E4M3.F32.PACK_AB_MERGE_C R138, R14, R29, R8 ;  /* 0x0000001d0e8a723e */ /* 0x002fe40004807008 */
[----:B------:R-:W2:Y:S01]  /*ada0*/  LDL R8, [R1+0x38] ;  /* 0x0000380001087983 */ /* 0x000ea20000100800 */
[----:B------:R-:W-:-:S01]  /*adb0*/  FFMA.FTZ R50, R2, R131, -R137 ;  /* 0x0000008302327223 */ /* 0x000fc20000010889 */
[C-C-:B------:R-:W-:Y:S01]  /*adc0*/  FFMA.FTZ R31, R2.reuse, R31, -R137.reuse ;  /* 0x0000001f021f7223 */ /* 0x140fe20000010889 */
[----:B------:R-:W-:-:S01]  /*add0*/  FFMA.FTZ R48, R2, R129, -R137 ;  /* 0x0000008102307223 */ /* 0x000fc20000010889 */
[----:B------:R-:W-:-:S04]  /*ade0*/  @P0 IMAD.HI.U32 R21, R110, R21, RZ ;  /* 0x000000156e150227 */ /* 0x000fc800078e00ff */
[----:B------:R-:W-:-:S01]  /*adf0*/  FFMA.FTZ R27, R2, R27, -R137 ;  /* 0x0000001b021b7223 */ /* 0x000fc20000010889 */
[----:B------:R-:W-:Y:S01]  /*ae00*/  F2FP.SATFINITE.E4M3.F32.PACK_AB_MERGE_C R147, R67, R44, R15 ;  /* 0x0000002c4393723e */ /* 0x000fe2000480700f */
[----:B------:R-:W-:Y:S01]  /*ae10*/  MUFU.EX2 R50, R50 ;  /* 0x0000003200327308 */ /* 0x000fe20000000800 */
[----:B------:R-:W-:Y:S01]  /*ae20*/  IMAD.MOV.U32 R15, RZ, RZ, R110 ;  /* 0x000000ffff0f7224 */ /* 0x000fe200078e006e */
[----:B------:R-:W-:Y:S01]  /*ae30*/  @P0 SHF.R.U32.HI R15, RZ, R26, R21 ;  /* 0x0000001aff0f0219 */ /* 0x000fe20000011615 */
[----:B------:R-:W-:-:S05]  /*ae40*/  FADD.FTZ R12, R12, R11 ;  /* 0x0000000b0c0c7221 */ /* 0x000fca0000010000 */
[----:B------:R-:W0:Y:S01]  /*ae50*/  MUFU.EX2 R31, R31 ;  /* 0x0000001f001f7308 */ /* 0x000e220000000800 */
[----:B------:R-:W-:Y:S01]  /*ae60*/  IADD3 R21, R15, R106, -R108 ;  /* 0x0000006a0f157210 */ /* 0x000fe20007ffe86c */
[----:B------:R-:W-:-:S06]  /*ae70*/  FADD.FTZ R11, R29, R12 ;  /* 0x0000000c1d0b7221 */ /* 0x000fcc0000010000 */
[----:B------:R-:W1:Y:S01]  /*ae80*/  MUFU.EX2 R48, R48 ;  /* 0x0000003000307308 */ /* 0x000e620000000800 */
[----:B------:R-:W-:Y:S01]  /*ae90*/  F2FP.SATFINITE.E4M3.F32.PACK_AB_MERGE_C R142, R56, R25, R13 ;  /* 0x00000019388e723e */ /* 0x000fe2000480700d */
[----:B------:R-:W-:-:S04]  /*aea0*/  IMAD.HI R13, R21, 0x66666667, RZ ;  /* 0x66666667150d7827 */ /* 0x000fc800078e02ff */
[----:B------:R-:W-:-:S02]  /*aeb0*/  FADD.FTZ R12, R14, R11 ;  /* 0x0000000b0e0c7221 */ /* 0x000fc40000010000 */
[----:B------:R-:W3:Y:S01]  /*aec0*/  MUFU.EX2 R27, R27 ;  /* 0x0000001b001b7308 */ /* 0x000ee20000000800 */
[----:B------:R-:W-:-:S01]  /*aed0*/  FFMA.FTZ R54, R2, R135, -R137 ;  /* 0x0000008702367223 */ /* 0x000fc20000010889 */
[----:B------:R-:W-:Y:S01]  /*aee0*/  FFMA.FTZ R39, R2, R39, -R137 ;  /* 0x0000002702277223 */ /* 0x000fe20000010889 */
[----:B------:R-:W-:-:S01]  /*aef0*/  FADD.FTZ R36, R36, R51 ;  /* 0x0000003324247221 */ /* 0x000fc20000010000 */
[----:B------:R-:W-:Y:S01]  /*af00*/  FFMA.FTZ R52, R2, R133, -R137 ;  /* 0x0000008502347223 */ /* 0x000fe20000010889 */
[----:B------:R-:W-:-:S01]  /*af10*/  FADD.FTZ R121, R121, R12 ;  /* 0x0000000c79797221 */ /* 0x000fc20000010000 */
[----:B------:R-:W-:Y:S01]  /*af20*/  FFMA.FTZ R35, R2, R35, -R137 ;  /* 0x0000002302237223 */ /* 0x000fe20000010889 */
[----:B------:R-:W-:-:S01]  /*af30*/  FADD.FTZ R55, R55, R36 ;  /* 0x0000002437377221 */ /* 0x000fc20000010000 */
[----:B------:R-:W-:Y:S01]  /*af40*/  SHF.R.U32.HI R12, RZ, 0x1f, R13 ;  /* 0x0000001fff0c7819 */ /* 0x000fe2000001160d */
[----:B------:R-:W-:Y:S01]  /*af50*/  MUFU.EX2 R54, R54 ;  /* 0x0000003600367308 */ /* 0x000fe20000000800 */
[----:B0-----:R-:W-:Y:S01]  /*af60*/  F2FP.SATFINITE.E4M3.F32.PACK_AB_MERGE_C R137, R31, R50, RZ ;  /* 0x000000321f89723e */ /* 0x001fe200048070ff */
[----:B-1----:R-:W-:Y:S01]  /*af70*/  FADD.FTZ R24, R48, R55 ;  /* 0x0000003730187221 */ /* 0x002fe20000010000 */
[----:B------:R-:W-:-:S05]  /*af80*/  LEA.HI.SX32 R13, R13, R12, 0x1a ;  /* 0x0000000c0d0d7211 */ /* 0x000fca00078fd2ff */
[----:B------:R-:W0:Y:S01]  /*af90*/  MUFU.EX2 R39, R39 ;  /* 0x0000002700277308 */ /* 0x000e220000000800 */
[C---:B---3--:R-:W-:Y:S01]  /*afa0*/  F2FP.SATFINITE.E4M3.F32.PACK_AB_MERGE_C R137, R27.reuse, R48, R137 ;  /* 0x000000301b89723e */ /* 0x048fe20004807089 */
[----:B------:R-:W-:Y:S01]  /*afb0*/  FADD.FTZ R9, R10, R121 ;  /* 0x000000790a097221 */ /* 0x000fe20000010000 */
[----:B------:R-:W-:-:S05]  /*afc0*/  FADD.FTZ R27, R27, R24 ;  /* 0x000000181b1b7221 */ /* 0x000fca0000010000 */
[----:B------:R-:W1:Y:S01]  /*afd0*/  MUFU.EX2 R52, R52 ;  /* 0x0000003400347308 */ /* 0x000e620000000800 */
[----:B------:R-:W-:-:S01]  /*afe0*/  FADD.FTZ R50, R50, R27 ;  /* 0x0000001b32327221 */ /* 0x000fc20000010000 */
[----:B------:R3:W-:Y:S06]  /*aff0*/  STL [R1], R9 ;  /* 0x0000000901007387 */ /* 0x0007ec0000100800 */
[----:B------:R-:W4:Y:S01]  /*b000*/  MUFU.EX2 R35, R35 ;  /* 0x0000002300237308 */ /* 0x000f220000000800 */
[----:B------:R-:W-:Y:S02]  /*b010*/  VIADD R12, R104, 0xfffffffe ;  /* 0xfffffffe680c7836 */ /* 0x000fe40000000000 */
[----:B------:R-:W-:Y:S01]  /*b020*/  FADD.FTZ R31, R31, R50 ;  /* 0x000000321f1f7221 */ /* 0x000fe20000010000 */
[----:B0-----:R-:W-:-:S03]  /*b030*/  F2FP.SATFINITE.E4M3.F32.PACK_AB_MERGE_C R15, R39, R54, RZ ;  /* 0x00000036270f723e */ /* 0x001fc600048070ff */
[----:B-1----:R-:W-:Y:S01]  /*b040*/  FADD.FTZ R20, R52, R31 ;  /* 0x0000001f34147221 */ /* 0x002fe20000010000 */
[----:B------:R-:W-:Y:S02]  /*b050*/  F2FP.SATFINITE.E4M3.F32.PACK_AB_MERGE_C R152, R91, R60, RZ ;  /* 0x0000003c5b98723e */ /* 0x000fe400048070ff */
[C---:B----4-:R-:W-:Y:S01]  /*b060*/  F2FP.SATFINITE.E4M3.F32.PACK_AB_MERGE_C R139, R35.reuse, R52, R15 ;  /* 0x00000034238b723e */ /* 0x050fe2000480700f */
[----:B------:R-:W-:-:S01]  /*b070*/  FADD.FTZ R35, R35, R20 ;  /* 0x0000001423237221 */ /* 0x000fc20000010000 */
[----:B------:R-:W-:Y:S01]  /*b080*/  F2FP.SATFINITE.E4M3.F32.PACK_AB_MERGE_C R154, R95, R64, RZ ;  /* 0x000000405f9a723e */ /* 0x000fe200048070ff */
[----:B------:R-:W-:Y:S01]  /*b090*/  BSSY B0, `(.L_x_12989) ;  /* 0x0000341000007945 */ /* 0x000fe20003800000 */
[----:B------:R-:W-:Y:S01]  /*b0a0*/  F2FP.SATFINITE.E4M3.F32.PACK_AB_MERGE_C R148, R97, R68, RZ ;  /* 0x000000446194723e */ /* 0x000fe200048070ff */
[----:B------:R-:W-:Y:S01]  /*b0b0*/  FADD.FTZ R54, R54, R35 ;  /* 0x0000002336367221 */ /* 0x000fe20000010000 */
[----:B------:R-:W-:Y:S02]  /*b0c0*/  F2FP.SATFINITE.E4M3.F32.PACK_AB_MERGE_C R74, R81, R74, RZ ;  /* 0x0000004a514a723e */ /* 0x000fe400048070ff */
[----:B------:R-:W-:Y:S01]  /*b0d0*/  F2FP.SATFINITE.E4M3.F32.PACK_AB_MERGE_C R76, R85, R76, RZ ;  /* 0x0000004c554c723e */ /* 0x000fe200048070ff */
        /* <DEDUP_REMOVED lines=28> */
[----:B--2---:R-:W-:-:S05]  /*b2a0*/  VIMNMX R8, R8, R13, !PT ;  /* 0x0000000d08087248 */ /* 0x004fca0007fe0100 */
[----:B------:R3:W-:Y:S01]  /*b2b0*/  STL [R1+0x24], R8 ;  /* 0x0000240801007387 */ /* 0x0007e20000100800 */
[----:B------:R-:W-:-:S13]  /*b2c0*/  ISETP.GE.AND P2, PT, R12, R8, PT ;  /* 0x000000080c00720c */ /* 0x000fda0003f46270 */
[----:B---3--:R-:W-:Y:S05]  /*b2d0*/  @!P2 BRA `(.L_x_12990) ;  /* 0x000000300070a947 */ /* 0x008fea0003800000 */
        /* <DEDUP_REMOVED lines=20> */
[----:B------:R-:W-:-:S07]  /*b420*/  CS2R R24, SRZ ;  /* 0x0000000000187805 */ /* 0x000fce000001ff00 */
.L_x_13002:
[----:B------:R-:W-:-:S04]  /*b430*/  ISETP.NE.AND P2, PT, R10, 0x1, PT ;  /* 0x000000010a00780c */ /* 0x000fc80003f45270 */
[----:B------:R-:W-:-:S04]  /*b440*/  SEL R156, RZ, 0x1, P2 ;  /* 0x00000001ff9c7807 */ /* 0x000fc80001000000 */
[----:B------:R-:W-:Y:S01]  /*b450*/  LOP3.LUT R156, R11, R156, RZ, 0x3c, !PT ;  /* 0x0000009c0b9c7212 */ /* 0x000fe200078e3cff */
[----:B------:R-:W-:Y:S06]  /*b460*/  @!P1 BRA `(.L_x_12991) ;  /* 0x0000000000049947 */ /* 0x000fec0003800000 */
[----:B------:R-:W-:Y:S01]  /*b470*/  BPT.TRAP 0x1 ;  /* 0x000000040000795c */ /* 0x000fe20000300000 */
.L_x_12991:
        /* <DEDUP_REMOVED lines=8> */
.L_x_12992:
        /* <DEDUP_REMOVED lines=8> */
.L_x_12994:
[----:B------:R-:W-:Y:S05]  /*b580*/  BSYNC B2 ;  /* 0x0000000000027941 */ /* 0x000fea0003800000 */
.L_x_12993:
        /* <DEDUP_REMOVED lines=10> */
[----:B------:R-:W-:Y:S01]  /*b630*/  VIADD R58, R3, 0x102 ;  /* 0x00000102033a7836 */ /* 0x000fe20000000000 */
[----:B------:R-:W-:Y:S01]  /*b640*/  R2UR UR10, R14 ;  /* 0x000000000e0a72ca */ /* 0x000fe200000e0000 */
[----:B------:R-:W-:Y:S01]  /*b650*/  IMAD.MOV.U32 R14, RZ, RZ, R57 ;  /* 0x000000ffff0e7224 */ /* 0x000fe200078e0039 */
[----:B------:R-:W-:Y:S01]  /*b660*/  R2UR UR8, R4 ;  /* 0x00000000040872ca */ /* 0x000fe200000e0000 */
[----:B------:R-:W-:Y:S01]  /*b670*/  IMAD.MOV.U32 R57, RZ, RZ, -0x7fffffe0 ;  /* 0x80000020ff397424 */ /* 0x000fe200078e00ff */
        /* <DEDUP_REMOVED lines=22> */
[----:B------:R-:W-:Y:S02]  /*b7e0*/  R2UR UR30, R56 ;  /* 0x00000000381e72ca */ /* 0x000fe400000e0000 */
        /* <DEDUP_REMOVED lines=49> */
.L_x_12996:
[----:B01----:R-:W-:Y:S01]  /*bb00*/  SHF.L.U32 R0, R11, 0x1f, RZ ;  /* 0x0000001f0b007819 */ /* 0x003fe200000006ff */
[----:B------:R-:W-:-:S04]  /*bb10*/  IMAD R20, R10, 0x8, R16 ;  /* 0x000000080a147824 */ /* 0x000fc800078e0210 */
[----:B------:R0:W1:Y:S01]  /*bb20*/  SYNCS.PHASECHK.TRANS64.TRYWAIT P2, [R20+URZ+0x13250], R0 ;  /* 0x01325000140075a7 */ /* 0x000062000804017f */
[----:B------:R-:W-:Y:S05]  /*bb30*/  @!P1 BRA `(.L_x_12997) ;  /* 0x0000000000049947 */ /* 0x000fea0003800000 */
[----:B------:R-:W-:Y:S01]  /*bb40*/  BPT.TRAP 0x1 ;  /* 0x000000040000795c */ /* 0x000fe20000300000 */
.L_x_12997:
[----:B------:R-:W-:Y:S04]  /*bb50*/  BSSY B2, `(.L_x_12998) ;  /* 0x0000004000027945 */ /* 0x000fe80003800000 */
[----:B-1----:R-:W-:Y:S05]  /*bb60*/  @P2 BRA `(.L_x_12999) ;  /* 0x0000000000082947 */ /* 0x002fea0003800000 */
[----:B------:R-:W1:Y:S02]  /*bb70*/  SYNCS.PHASECHK.TRANS64.TRYWAIT P2, [R20+URZ+0x13250], R0 ;  /* 0x01325000140075a7 */ /* 0x000e64000804017f */
[----:B-1----:R-:W-:Y:S05]  /*bb80*/  @!P2 BRA `(.L_x_13000) ;  /* 0x000000f400d8a947 */ /* 0x002fea0003800000 */
.L_x_12999:
[----:B------:R-:W-:Y:S05]  /*bb90*/  BSYNC B2 ;  /* 0x0000000000027941 */ /* 0x000fea0003800000 */
.L_x_12998:
[----:B------:R-:W-:Y:S01]  /*bba0*/  VIADD R11, R16, 0x1000 ;  /* 0x00001000100b7836 */ /* 0x000fe20000000000 */
[----:B------:R-:W-:Y:S01]  /*bbb0*/  WARPGROUP.ARRIVE ;  /* 0x00000000000079c5 */ /* 0x000fe20000000000 */
[----:B------:R-:W-:Y:S01]  /*bbc0*/  IMAD.MOV.U32 R15, RZ, RZ, -0x3ffffff0 ;  /* 0xc0000010ff0f7424 */ /* 0x000fe200078e00ff */
[----:B01----:R-:W0:Y:S02]  /*bbd0*/  @P0 LDC R0, c[0x0][0x44c] ;  /* 0x00011300ff000b82 */ /* 0x003e240000000800 */
[----:B------:R-:W-:-:S04]  /*bbe0*/  SHF.R.U32.HI R11, RZ, 0x4, R11 ;  /* 0x00000004ff0b7819 */ /* 0x000fc8000001160b */
[----:B------:R-:W-:Y:S02]  /*bbf0*/  LOP3.LUT R11, R11, 0x3fff, RZ, 0xc0, !PT ;  /* 0x00003fff0b0b7812 */ /* 0x000fe400078ec0ff */
[----:B------:R-:W1:Y:S02]  /*bc00*/  @P0 LDC R3, c[0x0][0x450] ;  /* 0x00011400ff030b82 */ /* 0x000e640000000800 */
        /* <DEDUP_REMOVED lines=20> */
[----:B------:R-:W-:-:S03]  /*bd50*/  IMAD.MOV.U32 R15, RZ, RZ, -0x3ffffff0 ;  /* 0xc0000010ff0f7424 */ /* 0x000fc600078e00ff */
[----:B------:R-:W-:Y:S02]  /*bd60*/  R2UR UR6, R14 ;  /* 0x000000000e0672ca */ /* 0x000fe400000e0000 */
[----:B------:R-:W-:-:S13]  /*bd70*/  R2UR UR7, R15 ;  /* 0x000000000f0772ca */ /* 0x000fda00000e0000 */
[----:B------:R-:W-:Y:S01]  /*bd80*/  QGMMA.64x64x32.F32.E4M3.E4M3 R24, R144, gdesc[UR4], R24, gsb0 ;  /* 0x00e0000490187df3 */ /* 0x000fe20008000818 */
[----:B------:R-:W-:-:S05]  /*bd90*/  IMAD.MOV.U32 R15, RZ, RZ, -0x3ffffff0 ;  /* 0xc0000010ff0f7424 */ /* 0x000fca00078e00ff */
[----:B------:R-:W-:Y:S01]  /*bda0*/  R2UR UR7, R15 ;  /* 0x000000000f0772ca */ /* 0x000fe200000e0000 */
[----:B------:R-:W-:Y:S01]  /*bdb0*/  IMAD.MOV.U32 R15, RZ, RZ, -0x3ffffff0 ;  /* 0xc0000010ff0f7424 */ /* 0x000fe200078e00ff */
[----:B------:R-:W-:Y:S02]  /*bdc0*/  WARPGROUP.DEPBAR.LE gsb0, 0x0 ;  /* 0x00008000000079c5 */ /* 0x000fe40000010000 */
[----:B------:R-:W5:Y:S01]  /*bdd0*/  LDL.LU R145, [R1] ;  /* 0x0000000001917983 */ /* 0x000f620000300800 */
[----:B--2---:R-:W-:-:S04]  /*bde0*/  IMAD.IADD R11, R152, 0x1, R151 ;  /* 0x00000001980b7824 */ /* 0x004fc800078e0297 */
[----:B0-----:R-:W-:-:S04]  /*bdf0*/  @P0 IMAD.HI.U32 R14, R11, R0, RZ ;  /* 0x000000000b0e0227 */ /* 0x001fc800078e00ff */
[----:B------:R-:W-:Y:S01]  /*be00*/  IMAD.MOV.U32 R0, RZ, RZ, R11 ;  /* 0x000000ffff007224 */ /* 0x000fe200078e000b */
[----:B-1----:R-:W-:Y:S01]  /*be10*/  @P0 SHF.R.U32.HI R0, RZ, R3, R14 ;  /* 0x00000003ff000219 */ /* 0x002fe2000001160e */
[----:B------:R-:W-:-:S04]  /*be20*/  IMAD R11, R12, -0xa0, RZ ;  /* 0xffffff600c0b7824 */ /* 0x000fc800078e02ff */
[----:B------:R-:W0:Y:S01]  /*be30*/  SHFL.IDX PT, R3, R0, RZ, 0x1c1f ;  /* 0x001c1fff00037589 */ /* 0x000e2200000e0000 */
[----:B---3--:R-:W-:-:S04]  /*be40*/  IADD3 R11, -R153, 0x1, R11 ;  /* 0x00000001990b7810 */ /* 0x008fc80007ffe10b */
[----:B----4-:R-:W-:-:S05]  /*be50*/  IADD3 R11, -R155, R11, R154 ;  /* 0x0000000b9b0b7210 */ /* 0x010fca0007ffe19a */
[----:B0-----:R-:W-:-:S05]  /*be60*/  IMAD.IADD R3, R11, 0x1, R3 ;  /* 0x000000010b037824 */ /* 0x001fca00078e0203 */
        /* <DEDUP_REMOVED lines=121> */
[----:B------:R-:W1:Y:S01]  /*c600*/  SHFL.IDX PT, R0, R0, 0x1, 0x1c1f ;  /* 0x003c1f0000007f89 */ /* 0x000e6200000e0000 */
[----:B0-----:R-:W-:-:S05]  /*c610*/  FMNMX.FTZ R3, R3, R14, !PT ;  /* 0x0000000e03037209 */ /* 0x001fca0007810000 */
[----:B------:R-:W0:Y:S01]  /*c620*/  SHFL.BFLY PT, R144, R3, 0x1, 0x1f ;  /* 0x0c201f0003907f89 */ /* 0x000e2200000e0000 */
[----:B------:R-:W-:-:S05]  /*c630*/  VIADD R14, R10, 0x180 ;  /* 0x000001800a0e7836 */ /* 0x000fca0000000000 */
[----:B------:R-:W-:Y:S01]  /*c640*/  R2UR UR6, R14 ;  /* 0x000000000e0672ca */ /* 0x000fe200000e0000 */
[----:B------:R-:W-:Y:S01]  /*c650*/  WARPGROUP.ARRIVE ;  /* 0x00000000000079c5 */ /* 0x000fe20000000000 */
[----:B-1----:R-:W-:Y:S02]  /*c660*/  IMAD.IADD R0, R11, 0x1, R0 ;  /* 0x000000010b007824 */ /* 0x002fe400078e0200 */
[----:B------:R-:W-:-:S09]  /*c670*/  VIADD R14, R10, 0x200 ;  /* 0x000002000a0e7836 */ /* 0x000fd20000000000 */
[----:B------:R-:W-:Y:S01]  /*c680*/  QGMMA.64x64x32.F32.E4M3.E4M3 R24, R140, gdesc[UR4], R24, gsb0 ;  /* 0x00e000048c187df3 */ /* 0x000fe20008000818 */
[----:B------:R-:W-:Y:S02]  /*c690*/  R2UR UR7, R15 ;  /* 0x000000000f0772ca */ /* 0x000fe400000e0000 */
[----:B0-----:R-:W-:-:S04]  /*c6a0*/  FMNMX.FTZ R3, R3, R144, !PT ;  /* 0x0000009003037209 */ /* 0x001fc80007810000 */
[----:B------:R-:W-:Y:S01]  /*c6b0*/  FSETP.NEU.FTZ.AND P2, PT, R3, -INF , PT ;  /* 0xff8000000300780b */ /* 0x000fe20003f5d000 */
[----:B------:R-:W-:-:S01]  /*c6c0*/  FFMA.FTZ R15, R2, R3, -8 ;  /* 0xc1000000020f7423 */ /* 0x000fc20000010003 */
[----:B------:R-:W-:-:S04]  /*c6d0*/  ISETP.GT.AND P5, PT, R0, RZ, PT ;  /* 0x000000ff0000720c */ /* 0x000fc80003fa4270 */
[----:B------:R-:W-:Y:S02]  /*c6e0*/  FSEL R15, R15, RZ, P2 ;  /* 0x000000ff0f0f7208 */ /* 0x000fe40001000000 */
[----:B------:R-:W-:-:S03]  /*c6f0*/  R2UR UR6, R14 ;  /* 0x000000000e0672ca */ /* 0x000fc600000e0000 */
[C-C-:B------:R-:W-:Y:S01]  /*c700*/  FFMA.FTZ R14, R2.reuse, R121, -R15.reuse ;  /* 0x00000079020e7223 */ /* 0x140fe2000001080f */
[----:B------:R-:W-:-:S01]  /*c710*/  FFMA.FTZ R121, R2, R125, -R15 ;  /* 0x0000007d02797223 */ /* 0x000fc2000001080f */
[----:B------:R-:W-:Y:S02]  /*c720*/  ISETP.GT.AND P6, PT, R0, 0x1, PT ;  /* 0x000000010000780c */ /* 0x000fe40003fc4270 */
[----:B------:R-:W-:Y:S01]  /*c730*/  FSEL R125, R122, -INF , P5 ;  /* 0xff8000007a7d7808 */ /* 0x000fe20002800000 */
[--C-:B------:R-:W-:Y:S01]  /*c740*/  FFMA.FTZ R11, R2, R129, -R15.reuse ;  /* 0x00000081020b7223 */ /* 0x100fe2000001080f */
[----:B------:R-:W-:Y:S01]  /*c750*/  ISETP.GT.AND P3, PT, R0, 0x8, PT ;  /* 0x000000080000780c */ /* 0x000fe20003f64270 */
[C-C-:B------:R-:W-:Y:S01]  /*c760*/  FFMA.FTZ R10, R2.reuse, R120, -R15.reuse ;  /* 0x00000078020a7223 */ /* 0x140fe2000001080f */
[----:B------:R-:W-:Y:S02]  /*c770*/  FSEL R123, R123, -INF , P6 ;  /* 0xff8000007b7b7808 */ /* 0x000fe40003000000 */
[----:B------:R-:W-:Y:S01]  /*c780*/  FMNMX.FTZ R129, R125, R8, !PT ;  /* 0x000000087d817209 */ /* 0x000fe20007810000 */
[----:B------:R-:W-:-:S01]  /*c790*/  FFMA.FTZ R120, R2, R124, -R15 ;  /* 0x0000007c02787223 */ /* 0x000fc2000001080f */
[----:B------:R-:W-:Y:S01]  /*c7a0*/  FFMA.FTZ R124, R2, R128, -R15 ;  /* 0x00000080027c7223 */ /* 0x000fe2000001080f */
        /* <DEDUP_REMOVED lines=16> */
[----:B------:R-:W-:Y:S02]  /*c8b0*/  FSEL R135, R135, -INF , P4 ;  /* 0xff80000087877808 */ /* 0x000fe40002000000 */
[----:B------:R-:W-:Y:S02]  /*c8c0*/  ISETP.GT.AND P5, PT, R0, 0x20, PT ;  /* 0x000000200000780c */ /* 0x000fe40003fa4270 */
[----:B------:R-:W-:Y:S01]  /*c8d0*/  FMNMX.FTZ R129, R134, R129, !PT ;  /* 0x0000008186817209 */ /* 0x000fe20007810000 */
[----:B------:R0:W-:Y:S01]  /*c8e0*/  MUFU.EX2 R122, R132 ;  /* 0x00000084007a7308 */ /* 0x0001e20000000800 */
[----:B------:R-:W-:-:S02]  /*c8f0*/  ISETP.GT.AND P6, PT, R0, 0x21, PT ;  /* 0x000000210000780c */ /* 0x000fc40003fc4270 */
[----:B------:R-:W-:Y:S01]  /*c900*/  FMNMX.FTZ R129, R135, R129, !PT ;  /* 0x0000008187817209 */ /* 0x000fe20007810000 */
[----:B0-----:R-:W-:-:S01]  /*c910*/  FFMA.FTZ R132, R2, R108, -R15 ;  /* 0x0000006c02847223 */ /* 0x001fc2000001080f */
        /* <DEDUP_REMOVED lines=20> */
[----:B------:R-:W-:Y:S02]  /*ca60*/  ISETP.GT.AND P5, PT, R0, 0x40, PT ;  /* 0x000000400000780c */ /* 0x000fe40003fa4270 */
        /* <DEDUP_REMOVED lines=67> */
[----:B------:R-:W-:Y:S01]  /*cea0*/  ISETP.GT.AND P4, PT, R0, 0x99, PT ;  /* 0x000000990000780c */ /* 0x000fe20003f84270 */
[----:B------:R-:W-:-:S01]  /*ceb0*/  FFMA.FTZ R0, R2, R73, -R15 ;  /* 0x0000004902007223 */ /* 0x000fc2000001080f */
[----:B------:R-:W-:-:S02]  /*cec0*/  FSEL R73, R70, -INF , P3 ;  /* 0xff80000046497808 */ /* 0x000fc40001800000 */
[----:B------:R-:W-:Y:S01]  /*ced0*/  FMNMX.FTZ R129, R67, R129, !PT ;  /* 0x0000008143817209 */ /* 0x000fe20007810000 */
[----:B------:R0:W-:Y:S01]  /*cee0*/  MUFU.EX2 R70, R0 ;  /* 0x0000000000467308 */ /* 0x0001e20000000800 */
[----:B------:R-:W-:Y:S02]  /*cef0*/  FSEL R71, R71, -INF , P4 ;  /* 0xff80000047477808 */ /* 0x000fe40002000000 */
[----:B0-----:R-:W-:-:S04]  /*cf00*/  FMNMX.FTZ R0, R73, R129, !PT ;  /* 0x0000008149007209 */ /* 0x001fc80007810000 */
[----:B------:R-:W-:-:S05]  /*cf10*/  FMNMX.FTZ R0, R71, R0, !PT ;  /* 0x0000000047007209 */ /* 0x000fca0007810000 */
[----:B------:R-:W0:Y:S02]  /*cf20*/  SHFL.BFLY PT, R129, R0, 0x2, 0x1f ;  /* 0x0c401f0000817f89 */ /* 0x000e2400000e0000 */
        /* <DEDUP_REMOVED lines=17> */
[--C-:B------:R-:W-:Y:S01]  /*d040*/  FFMA.FTZ R101, R2, R101, -R15.reuse ;  /* 0x0000006502657223 */ /* 0x100fe2000001080f */
[----:B0-----:R-:W-:Y:S01]  /*d050*/  FMNMX.FTZ R0, R0, R129, !PT ;  /* 0x0000008100007209 */ /* 0x001fe20007810000 */
[C-C-:B------:R-:W-:Y:S01]  /*d060*/  FFMA.FTZ R72, R2.reuse, R72, -R15.reuse ;  /* 0x0000004802487223 */ /* 0x140fe2000001080f */
[----:B------:R-:W-:-:S02]  /*d070*/  FFMA.FTZ R76, R2, R76, -R15 ;  /* 0x0000004c024c7223 */ /* 0x000fc4000001080f */
[----:B------:R-:W-:Y:S01]  /*d080*/  FSETP.NEU.FTZ.AND P3, PT, R0, -INF , PT ;  /* 0xff8000000000780b */ /* 0x000fe20003f7d000 */
[----:B------:R-:W-:-:S01]  /*d090*/  FFMA.FTZ R129, R2, R0, -8 ;  /* 0xc100000002817423 */ /* 0x000fc20000010000 */
        /* <DEDUP_REMOVED lines=13> */
[----:B------:R-:W-:Y:S01]  /*d170*/  FSEL R69, R129, RZ, P3 ;  /* 0x000000ff81457208 */ /* 0x000fe20001800000 */
[----:B------:R0:W-:Y:S04]  /*d180*/  MUFU.EX2 R126, R133 ;  /* 0x00000085007e7308 */ /* 0x0001e80000000800 */
[----:B------:R-:W-:-:S01]  /*d190*/  FFMA.FTZ R94, R2, R94, -R69 ;  /* 0x0000005e025e7223 */ /* 0x000fc20000010845 */
[----:B0-----:R-:W-:-:S05]  /*d1a0*/  FSEL R133, R3, RZ, P2 ;  /* 0x000000ff03857208 */ /* 0x001fca0001000000 */
[----:B------:R-:W-:Y:S02]  /*d1b0*/  FADD.FTZ R133, -R133, R9 ;  /* 0x0000000985857221 */ /* 0x000fe40000010100 */
[----:B------:R0:W-:Y:S02]  /*d1c0*/  MUFU.EX2 R9, R94 ;  /* 0x0000005e00097308 */ /* 0x0001e40000000800 */
[----:B------:R-:W-:Y:S01]  /*d1d0*/  FMUL.FTZ R133, R2, R133 ;  /* 0x0000008502857220 */ /* 0x000fe20000410000 */
[----:B0-----:R-:W-:-:S05]  /*d1e0*/  FSEL R94, R0, RZ, P3 ;  /* 0x000000ff005e7208 */ /* 0x001fca0001800000 */
[----:B------:R-:W-:Y:S01]  /*d1f0*/  MUFU.EX2 R10, R10 ;  /* 0x0000000a000a7308 */ /* 0x000fe20000000800 */
[----:B------:R-:W-:-:S07]  /*d200*/  FADD.FTZ R8, -R94, R8 ;  /* 0x000000085e087221 */ /* 0x000fce0000010100 */
[----:B------:R-:W5:Y:S08]  /*d210*/  MUFU.EX2 R94, R133 ;  /* 0x00000085005e7308 */ /* 0x000f700000000800 */
[----:B------:R-:W0:Y:S08]  /*d220*/  MUFU.EX2 R14, R14 ;  /* 0x0000000e000e7308 */ /* 0x000e300000000800 */
[----:B------:R-:W1:Y:S01]  /*d230*/  MUFU.EX2 R120, R120 ;  /* 0x0000007800787308 */ /* 0x000e620000000800 */
[----:B-----5:R-:W-:-:S07]  /*d240*/  FFMA.FTZ R133, R94, R145, R10 ;  /* 0x000000915e857223 */ /* 0x020fce000001000a */
[----:B------:R-:W2:Y:S01]  /*d250*/  MUFU.EX2 R121, R121 ;  /* 0x0000007900797308 */ /* 0x000ea20000000800 */
[----:B------:R-:W-:-:S01]  /*d260*/  FFMA.FTZ R125, R2, R125, -R69 ;  /* 0x0000007d027d7223 */ /* 0x000fc20000010845 */
[----:B------:R-:W-:Y:S01]  /*d270*/  FMUL.FTZ R8, R2, R8 ;  /* 0x0000000802087220 */ /* 0x000fe20000410000 */
[----:B0-----:R-:W-:-:S05]  /*d280*/  FADD.FTZ R133, R14, R133 ;  /* 0x000000850e857221 */ /* 0x001fca0000010000 */
[----:B------:R-:W0:Y:S01]  /*d290*/  MUFU.EX2 R124, R124 ;  /* 0x0000007c007c7308 */ /* 0x000e220000000800 */
[----:B------:R-:W-:-:S01]  /*d2a0*/  FFMA.FTZ R123, R2, R123, -R69 ;  /* 0x0000007b027b7223 */ /* 0x000fc20000010845 */
[----:B-1----:R-:W-:-:S06]  /*d2b0*/  FADD.FTZ R133, R120, R133 ;  /* 0x0000008578857221 */ /* 0x002fcc0000010000 */
[----:B------:R-:W1:Y:S01]  /*d2c0*/  MUFU.EX2 R11, R11 ;  /* 0x0000000b000b7308 */ /* 0x000e620000000800 */
[----:B------:R-:W-:-:S01]  /*d2d0*/  FFMA.FTZ R128, R2, R128, -R69 ;  /* 0x0000008002807223 */ /* 0x000fc20000010845 */
[----:B--2---:R-:W-:-:S06]  /*d2e0*/  FADD.FTZ R133, R121, R133 ;  /* 0x0000008579857221 */ /* 0x004fcc0000010000 */
[----:B------:R-:W-:Y:S01]  /*d2f0*/  MUFU.EX2 R125, R125 ;  /* 0x0000007d007d7308 */ /* 0x000fe20000000800 */
[----:B------:R-:W-:-:S07]  /*d300*/  FFMA.FTZ R127, R2, R127, -R69 ;  /* 0x0000007f027f7223 */ /* 0x000fce0000010845 */
[----:B------:R-:W2:Y:S01]  /*d310*/  MUFU.EX2 R8, R8 ;  /* 0x0000000800087308 */ /* 0x000ea20000000800 */
[----:B0-----:R-:W-:-:S01]  /*d320*/  FADD.FTZ R133, R124, R133 ;  /* 0x000000857c857221 */ /* 0x001fc20000010000 */
[----:B------:R-:W-:-:S06]  /*d330*/  FFMA.FTZ R129, R2, R130, -R69 ;  /* 0x0000008202817223 */ /* 0x000fcc0000010845 */
[----:B------:R-:W0:Y:S01]  /*d340*/  MUFU.EX2 R123, R123 ;  /* 0x0000007b007b7308 */ /* 0x000e220000000800 */
[----:B-1----:R-:W-:-:S07]  /*d350*/  FADD.FTZ R133, R11, R133 ;  /* 0x000000850b857221 */ /* 0x002fce0000010000 */
[----:B------:R-:W1:Y:S01]  /*d360*/  MUFU.EX2 R104, R104 ;  /* 0x0000006800687308 */ /* 0x000e620000000800 */
[----:B------:R-:W-:-:S07]  /*d370*/  FFMA.FTZ R130, R2, R131, -R69 ;  /* 0x0000008302827223 */ /* 0x000fce0000010845 */
[----:B------:R-:W3:Y:S01]  /*d380*/  MUFU.EX2 R128, R128 ;  /* 0x0000008000807308 */ /* 0x000ee20000000800 */
[----:B------:R-:W-:-:S01]  /*d390*/  FADD.FTZ R133, R122, R133 ;  /* 0x000000857a857221 */ /* 0x000fc20000010000 */
[----:B--2---:R-:W-:-:S06]  /*d3a0*/  FFMA.FTZ R21, R8, R21, R125 ;  /* 0x0000001508157223 */ /* 0x004fcc000001007d */
[----:B------:R-:W2:Y:S01]  /*d3b0*/  MUFU.EX2 R105, R105 ;  /* 0x0000006900697308 */ /* 0x000ea20000000800 */
[----:B------:R-:W-:-:S07]  /*d3c0*/  FFMA.FTZ R131, R2, R134, -R69 ;  /* 0x0000008602837223 */ /* 0x000fce0000010845 */
[----:B------:R-:W4:Y:S01]  /*d3d0*/  MUFU.EX2 R127, R127 ;  /* 0x0000007f007f7308 */ /* 0x000f220000000800 */
[----:B------:R-:W-:-:S01]  /*d3e0*/  FADD.FTZ R133, R126, R133 ;  /* 0x000000857e857221 */ /* 0x000fc20000010000 */
[----:B0-----:R-:W-:-:S06]  /*d3f0*/  FADD.FTZ R21, R123, R21 ;  /* 0x000000157b157221 */ /* 0x001fcc0000010000 */
[----:B------:R0:W5:Y:S08]  /*d400*/  MUFU.EX2 R106, R132 ;  /* 0x00000084006a7308 */ /* 0x0001700000000800 */
[----:B------:R-:W5:Y:S01]  /*d410*/  MUFU.EX2 R129, R129 ;  /* 0x0000008100817308 */ /* 0x000f620000000800 */
[----:B0-----:R-:W-:-:S01]  /*d420*/  FFMA.FTZ R132, R2, R135, -R69 ;  /* 0x0000008702847223 */ /* 0x001fc20000010845 */
[----:B-1----:R-:W-:-:S06]  /*d430*/  FADD.FTZ R133, R104, R133 ;  /* 0x0000008568857221 */ /* 0x002fcc0000010000 */
[----:B------:R-:W0:Y:S01]  /*d440*/  MUFU.EX2 R109, R109 ;  /* 0x0000006d006d7308 */ /* 0x000e220000000800 */
[----:B---3--:R-:W-:-:S01]  /*d450*/  FADD.FTZ R21, R128, R21 ;  /* 0x0000001580157221 */ /* 0x008fc20000010000 */
[----:B------:R-:W-:-:S06]  /*d460*/  FFMA.FTZ R108, R2, R108, -R69 ;  /* 0x0000006c026c7223 */ /* 0x000fcc0000010845 */
[----:B------:R-:W1:Y:S01]  /*d470*/  MUFU.EX2 R130, R130 ;  /* 0x0000008200827308 */ /* 0x000e620000000800 */
[----:B--2---:R-:W-:-:S01]  /*d480*/  FADD.FTZ R133, R105, R133 ;  /* 0x0000008569857221 */ /* 0x004fc20000010000 */
[----:B----4-:R-:W-:-:S06]  /*d490*/  FADD.FTZ R21, R127, R21 ;  /* 0x000000157f157221 */ /* 0x010fcc0000010000 */
[----:B------:R-:W2:Y:S01]  /*d4a0*/  MUFU.EX2 R112, R112 ;  /* 0x0000007000707308 */ /* 0x000ea20000000800 */
[----:B------:R-:W-:-:S07]  /*d4b0*/  FFMA.FTZ R107, R2, R107, -R69 ;  /* 0x0000006b026b7223 */ /* 0x000fce0000010845 */
[----:B------:R-:W3:Y:S01]  /*d4c0*/  MUFU.EX2 R131, R131 ;  /* 0x0000008300837308 */ /* 0x000ee20000000800 */
[----:B-----5:R-:W-:-:S01]  /*d4d0*/  FADD.FTZ R133, R106, R133 ;  /* 0x000000856a857221 */ /* 0x020fc20000010000 */
[----:B------:R-:W-:-:S06]  /*d4e0*/  FADD.FTZ R21, R129, R21 ;  /* 0x0000001581157221 */ /* 0x000fcc0000010000 */
[----:B------:R-:W4:Y:S01]  /*d4f0*/  MUFU.EX2 R113, R113 ;  /* 0x0000007100717308 */ /* 0x000f220000000800 */
[----:B------:R-:W-:-:S07]  /*d500*/  FFMA.FTZ R110, R2, R110, -R69 ;  /* 0x0000006e026e7223 */ /* 0x000fce0000010845 */
[----:B------:R-:W5:Y:S01]  /*d510*/  MUFU.EX2 R132, R132 ;  /* 0x0000008400847308 */ /* 0x000f620000000800 */
[----:B0-----:R-:W-:-:S01]  /*d520*/  FADD.FTZ R133, R109, R133 ;  /* 0x000000856d857221 */ /* 0x001fc20000010000 */
[----:B-1----:R-:W-:-:S06]  /*d530*/  FADD.FTZ R21, R130, R21 ;  /* 0x0000001582157221 */ /* 0x002fcc0000010000 */
[----:B------:R-:W0:Y:S01]  /*d540*/  MUFU.EX2 R116, R116 ;  /* 0x0000007400747308 */ /* 0x000e220000000800 */
[----:B------:R-:W-:-:S07]  /*d550*/  FFMA.FTZ R111, R2, R111, -R69 ;  /* 0x0000006f026f7223 */ /* 0x000fce0000010845 */
[----:B------:R-:W1:Y:S01]  /*d560*/  MUFU.EX2 R108, R108 ;  /* 0x0000006c006c7308 */ /* 0x000e620000000800 */
[----:B--2---:R-:W-:-:S01]  /*d570*/  FADD.FTZ R133, R112, R133 ;  /* 0x0000008570857221 */ /* 0x004fc20000010000 */
[----:B---3--:R-:W-:-:S06]  /*d580*/  FADD.FTZ R21, R131, R21 ;  /* 0x0000001583157221 */ /* 0x008fcc0000010000 */
[----:B------:R-:W2:Y:S01]  /*d590*/  MUFU.EX2 R117, R117 ;  /* 0x0000007500757308 */ /* 0x000ea20000000800 */
[----:B------:R-:W-:-:S07]  /*d5a0*/  FFMA.FTZ R114, R2, R114, -R69 ;  /* 0x0000007202727223 */ /* 0x000fce0000010845 */
[----:B------:R-:W3:Y:S01]  /*d5b0*/  MUFU.EX2 R107, R107 ;  /* 0x0000006b006b7308 */ /* 0x000ee20000000800 */
[----:B----4-:R-:W-:-:S01]  /*d5c0*/  FADD.FTZ R133, R113, R133 ;  /* 0x0000008571857221 */ /* 0x010fc20000010000 */
[----:B-----5:R-:W-:-:S06]  /*d5d0*/  FADD.FTZ R21, R132, R21 ;  /* 0x0000001584157221 */ /* 0x020fcc0000010000 */
        /* <DEDUP_REMOVED lines=25> */
[----:B------:R-:W2:Y:S08]  /*d770*/  MUFU.EX2 R97, R97 ;  /* 0x0000006100617308 */ /* 0x000eb00000000800 */
[----:B------:R-:W3:Y:S01]  /*d780*/  MUFU.EX2 R119, R119 ;  /* 0x0000007700777308 */ /* 0x000ee20000000800 */
[----:B----4-:R-:W-:-:S01]  /*d790*/  FADD.FTZ R133, R93, R133 ;  /* 0x000000855d857221 */ /* 0x010fc20000010000 */
[----:B-----5:R-:W-:-:S06]  /*d7a0*/  FADD.FTZ R21, R115, R21 ;  /* 0x0000001573157221 */ /* 0x020fcc0000010000 */
[----:B------:R-:W4:Y:S01]  /*d7b0*/  MUFU.EX2 R100, R100 ;  /* 0x0000006400647308 */ /* 0x000f220000000800 */
[----:B------:R-:W-:-:S07]  /*d7c0*/  FFMA.FTZ R95, R2, R95, -R69 ;  /* 0x0000005f025f7223 */ /* 0x000fce0000010845 */
[----:B------:R-:W5:Y:S01]  /*d7d0*/  MUFU.EX2 R90, R90 ;  /* 0x0000005a005a7308 */ /* 0x000f620000000800 */
[----:B0-----:R-:W-:-:S01]  /*d7e0*/  FADD.FTZ R133, R96, R133 ;  /* 0x0000008560857221 */ /* 0x001fc20000010000 */
[----:B------:R-:W-:-:S06]  /*d7f0*/  WARPGROUP.DEPBAR.LE gsb0, 0x0 ;  /* 0x00008000000079c5 */ /* 0x000fcc0000010000 */
[----:B------:R-:W0:Y:S01]  /*d800*/  MUFU.EX2 R101, R101 ;  /* 0x0000006500657308 */ /* 0x000e220000000800 */
[----:B-1----:R-:W-:-:S01]  /*d810*/  FADD.FTZ R21, R118, R21 ;  /* 0x0000001576157221 */ /* 0x002fc20000010000 */
[----:B------:R-:W-:-:S06]  /*d820*/  FFMA.FTZ R98, R2, R98, -R69 ;  /* 0x0000006202627223 */ /* 0x000fcc0000010845 */
[----:B------:R-:W1:Y:S01]  /*d830*/  MUFU.EX2 R91, R91 ;  /* 0x0000005b005b7308 */ /* 0x000e620000000800 */
[----:B------:R-:W-:Y:S01]  /*d840*/  WARPGROUP.ARRIVE ;  /* 0x00000000000079c5 */ /* 0x000fe20000000000 */
[----:B--2---:R-:W-:-:S06]  /*d850*/  FADD.FTZ R133, R97, R133 ;  /* 0x0000008561857221 */ /* 0x004fcc0000010000 */
[----:B------:R-:W2:Y:S01]  /*d860*/  MUFU.EX2 R72, R72 ;  /* 0x0000004800487308 */ /* 0x000ea20000000800 */
[----:B---3--:R-:W-:-:S01]  /*d870*/  FADD.FTZ R21, R119, R21 ;  /* 0x0000001577157221 */ /* 0x008fc20000010000 */
[----:B------:R-:W-:Y:S01]  /*d880*/  FFMA.FTZ R99, R2, R99, -R69 ;  /* 0x0000006302637223 */ /* 0x000fe20000010845 */
[----:B----4-:R-:W-:-:S01]  /*d890*/  FADD.FTZ R133, R100, R133 ;  /* 0x0000008564857221 */ /* 0x010fc20000010000 */
[----:B------:R-:W-:Y:S04]  /*d8a0*/  QGMMA.64x64x32.F32.E4M3.E4M3 R24, R136, gdesc[UR4], R24, gsb0 ;  /* 0x00e0000488187df3 */ /* 0x000fe80008000818 */
[----:B------:R-:W3:Y:S01]  /*d8b0*/  MUFU.EX2 R95, R95 ;  /* 0x0000005f005f7308 */ /* 0x000ee20000000800 */
[----:B-----5:R-:W-:-:S01]  /*d8c0*/  FADD.FTZ R21, R90, R21 ;  /* 0x000000155a157221 */ /* 0x020fc20000010000 */
[----:B------:R-:W-:Y:S01]  /*d8d0*/  FFMA.FTZ R102, R2, R102, -R69 ;  /* 0x0000006602667223 */ /* 0x000fe20000010845 */
[----:B0-----:R-:W-:-:S05]  /*d8e0*/  FADD.FTZ R133, R101, R133 ;  /* 0x0000008565857221 */ /* 0x001fca0000010000 */
[----:B------:R-:W0:Y:S01]  /*d8f0*/  MUFU.EX2 R76, R76 ;  /* 0x0000004c004c7308 */ /* 0x000e220000000800 */
[----:B-1----:R-:W-:-:S01]  /*d900*/  FADD.FTZ R21, R91, R21 ;  /* 0x000000155b157221 */ /* 0x002fc20000010000 */
[----:B------:R-:W-:-:S06]  /*d910*/  FFMA.FTZ R103, R2, R103, -R69 ;  /* 0x0000006702677223 */ /* 0x000fcc0000010845 */
[----:B------:R-:W1:Y:S01]  /*d920*/  MUFU.EX2 R98, R98 ;  /* 0x0000006200627308 */ /* 0x000e620000000800 */
[----:B--2---:R-:W-:-:S01]  /*d930*/  FADD.FTZ R133, R72, R133 ;  /* 0x0000008548857221 */ /* 0x004fc20000010000 */
[----:B------:R-:W-:-:S06]  /*d940*/  FADD.FTZ R21, R9, R21 ;  /* 0x0000001509157221 */ /* 0x000fcc0000010000 */
[----:B------:R-:W2:Y:S01]  /*d950*/  MUFU.EX2 R77, R77 ;  /* 0x0000004d004d7308 */ /* 0x000ea20000000800 */
[----:B------:R-:W4:Y:S01]  /*d960*/  S2R R155, SR_TID.X ;  /* 0x00000000009b7919 */ /* 0x000f220000002100 */
[----:B------:R-:W-:-:S06]  /*d970*/  FFMA.FTZ R74, R2, R74, -R69 ;  /* 0x0000004a024a7223 */ /* 0x000fcc0000010845 */
[----:B------:R-:W5:Y:S01]  /*d980*/  MUFU.EX2 R99, R99 ;  /* 0x0000006300637308 */ /* 0x000f620000000800 */
[----:B------:R-:W-:-:S01]  /*d990*/  FADD.FTZ R133, R70, R133 ;  /* 0x0000008546857221 */ /* 0x000fc20000010000 */
[----:B---3--:R-:W-:-:S06]  /*d9a0*/  FADD.FTZ R21, R95, R21 ;  /* 0x000000155f157221 */ /* 0x008fcc0000010000 */
[----:B------:R-:W3:Y:S01]  /*d9b0*/  MUFU.EX2 R80, R80 ;  /* 0x0000005000507308 */ /* 0x000ee20000000800 */
[----:B------:R-:W-:-:S07]  /*d9c0*/  FFMA.FTZ R75, R2, R75, -R69 ;  /* 0x0000004b024b7223 */ /* 0x000fce0000010845 */
[----:B------:R-:W4:Y:S01]  /*d9d0*/  MUFU.EX2 R102, R102 ;  /* 0x0000006600667308 */ /* 0x000f220000000800 */
[----:B0-----:R-:W-:-:S01]  /*d9e0*/  FADD.FTZ R133, R76, R133 ;  /* 0x000000854c857221 */ /* 0x001fc20000010000 */
[----:B-1----:R-:W-:-:S06]  /*d9f0*/  FADD.FTZ R21, R98, R21 ;  /* 0x0000001562157221 */ /* 0x002fcc0000010000 */
[----:B------:R-:W0:Y:S01]  /*da00*/  MUFU.EX2 R81, R81 ;  /* 0x0000005100517308 */ /* 0x000e220000000800 */
[----:B------:R-:W-:-:S07]  /*da10*/  FFMA.FTZ R78, R2, R78, -R69 ;  /* 0x0000004e024e7223 */ /* 0x000fce0000010845 */
[----:B------:R-:W1:Y:S01]  /*da20*/  MUFU.EX2 R103, R103 ;  /* 0x0000006700677308 */ /* 0x000e620000000800 */
[----:B--2---:R-:W-:-:S01]  /*da30*/  FADD.FTZ R133, R77, R133 ;  /* 0x000000854d857221 */ /* 0x004fc20000010000 */
[----:B-----5:R-:W-:-:S06]  /*da40*/  FADD.FTZ R21, R99, R21 ;  /* 0x0000001563157221 */ /* 0x020fcc0000010000 */
[----:B------:R-:W2:Y:S01]  /*da50*/  MUFU.EX2 R84, R84 ;  /* 0x0000005400547308 */ /* 0x000ea20000000800 */
[----:B------:R-:W-:-:S07]  /*da60*/  FFMA.FTZ R79, R2, R79, -R69 ;  /* 0x0000004f024f7223 */ /* 0x000fce0000010845 */
[----:B------:R-:W5:Y:S01]  /*da70*/  MUFU.EX2 R74, R74 ;  /* 0x0000004a004a7308 */ /* 0x000f620000000800 */
[----:B---3--:R-:W-:-:S01]  /*da80*/  FADD.FTZ R133, R80, R133 ;  /* 0x0000008550857221 */ /* 0x008fc20000010000 */
[----:B----4-:R-:W-:-:S06]  /*da90*/  FADD.FTZ R21, R102, R21 ;  /* 0x0000001566157221 */ /* 0x010fcc0000010000 */
        /* <DEDUP_REMOVED lines=21> */
[----:B------:R-:W-:Y:S01]  /*dbf0*/  LOP3.LUT R134, R155, 0x7f, RZ, 0xc0, !PT ;  /* 0x0000007f9b867812 */ /* 0x000fe200078ec0ff */
[----:B------:R-:W-:-:S06]  /*dc00*/  FFMA.FTZ R58, R2, R58, -R69 ;  /* 0x0000003a023a7223 */ /* 0x000fcc0000010845 */
[----:B------:R-:W1:Y:S01]  /*dc10*/  MUFU.EX2 R83, R83 ;  /* 0x0000005300537308 */ /* 0x000e620000000800 */
[----:B--2---:R-:W-:-:S01]  /*dc20*/  FADD.FTZ R133, R57, R133 ;  /* 0x0000008539857221 */ /* 0x004fc20000010000 */
[----:B-----5:R-:W-:-:S06]  /*dc30*/  FADD.FTZ R21, R79, R21 ;  /* 0x000000154f157221 */ /* 0x020fcc0000010000 */
[----:B------:R-:W2:Y:S01]  /*dc40*/  MUFU.EX2 R64, R64 ;  /* 0x0000004000407308 */ /* 0x000ea20000000800 */
[----:B------:R-:W-:Y:S01]  /*dc50*/  ISETP.NE.AND P2, PT, R134, RZ, PT ;  /* 0x000000ff8600720c */ /* 0x000fe20003f45270 */
[----:B------:R-:W-:-:S06]  /*dc60*/  FFMA.FTZ R59, R2, R59, -R69 ;  /* 0x0000003b023b7223 */ /* 0x000fcc0000010845 */
        /* <DEDUP_REMOVED lines=13> */
[----:B------:R-:W-:Y:S01]  /*dd40*/  MUFU.EX2 R15, R15 ;  /* 0x0000000f000f7308 */ /* 0x000fe20000000800 */
[----:B------:R-:W-:-:S01]  /*dd50*/  FFMA.FTZ R66, R2, R66, -R69 ;  /* 0x0000004202427223 */ /* 0x000fc20000010845 */
[----:B------:R-:W-:-:S06]  /*dd60*/  @!P2 VIADD R13, R13, 0x13240 ;  /* 0x000132400d0da836 */ /* 0x000fcc0000000000 */
[----:B------:R-:W2:Y:S01]  /*dd70*/  MUFU.EX2 R59, R59 ;  /* 0x0000003b003b7308 */ /* 0x000ea20000000800 */
[----:B---3--:R-:W-:-:S01]  /*dd80*/  FADD.FTZ R133, R65, R133 ;  /* 0x0000008541857221 */ /* 0x008fc20000010000 */
[----:B----4-:R-:W-:-:S06]  /*dd90*/  FADD.FTZ R21, R87, R21 ;  /* 0x0000001557157221 */ /* 0x010fcc0000010000 */
[----:B------:R-:W3:Y:S01]  /*dda0*/  MUFU.EX2 R62, R62 ;  /* 0x0000003e003e7308 */ /* 0x000ee20000000800 */
[----:B------:R-:W-:-:S01]  /*ddb0*/  FFMA.FTZ R67, R2, R67, -R69 ;  /* 0x0000004302437223 */ /* 0x000fc20000010845 */
[----:B------:R-:W-:Y:S01]  /*ddc0*/  @!P2 PRMT R13, RZ, 0x654, R13 ;  /* 0x00000654ff0da816 */ /* 0x000fe2000000000d */
[----:B0-----:R-:W-:-:S05]  /*ddd0*/  FADD.FTZ R133, R68, R133 ;  /* 0x0000008544857221 */ /* 0x001fca0000010000 */
[----:B------:R-:W0:Y:S01]  /*dde0*/  MUFU.EX2 R63, R63 ;  /* 0x0000003f003f7308 */ /* 0x000e220000000800 */
[----:B-1----:R-:W-:-:S01]  /*ddf0*/  FADD.FTZ R21, R58, R21 ;  /* 0x000000153a157221 */ /* 0x002fc20000010000 */
[----:B------:R-:W-:Y:S02]  /*de00*/  WARPGROUP.DEPBAR.LE gsb0, 0x0 ;  /* 0x00008000000079c5 */ /* 0x000fe40000010000 */
[----:B------:R-:W-:-:S01]  /*de10*/  FFMA.FTZ R73, R2, R73, -R69 ;  /* 0x0000004902497223 */ /* 0x000fc20000010845 */
[----:B------:R1:W-:Y:S03]  /*de20*/  @!P2 SYNCS.ARRIVE.TRANS64.RED.A1T0 RZ, [R13+URZ], RZ ;  /* 0x000000ff0dffa9a7 */ /* 0x0003e6000810043f */
[----:B------:R-:W4:Y:S01]  /*de30*/  MUFU.EX2 R66, R66 ;  /* 0x0000004200427308 */ /* 0x000f220000000800 */
[----:B--2---:R-:W-:-:S01]  /*de40*/  FADD.FTZ R21, R59, R21 ;  /* 0x000000153b157221 */ /* 0x004fc20000010000 */
[----:B------:R-:W-:Y:S01]  /*de50*/  FFMA.FTZ R69, R2, R71, -R69 ;  /* 0x0000004702457223 */ /* 0x000fe20000010845 */
[----:B-1----:R-:W-:-:S05]  /*de60*/  FADD.FTZ R13, R15, R133 ;  /* 0x000000850f0d7221 */ /* 0x002fca0000010000 */
[----:B------:R-:W1:Y:S01]  /*de70*/  MUFU.EX2 R67, R67 ;  /* 0x0000004300437308 */ /* 0x000e620000000800 */
[----:B---3--:R-:W-:-:S01]  /*de80*/  FADD.FTZ R21, R62, R21 ;  /* 0x000000153e157221 */ /* 0x008fc20000010000 */
[----:B------:R2:W-:Y:S06]  /*de90*/  STL [R1], R13 ;  /* 0x0000000d01007387 */ /* 0x0005ec0000100800 */
[----:B------:R-:W3:Y:S01]  /*dea0*/  MUFU.EX2 R73, R73 ;  /* 0x0000004900497308 */ /* 0x000ee20000000800 */
[----:B0-----:R-:W-:-:S07]  /*deb0*/  FADD.FTZ R21, R63, R21 ;  /* 0x000000153f157221 */ /* 0x001fce0000010000 */
[----:B------:R-:W0:Y:S01]  /*dec0*/  MUFU.EX2 R69, R69 ;  /* 0x0000004500457308 */ /* 0x000e220000000800 */
[----:B----4-:R-:W-:-:S04]  /*ded0*/  FADD.FTZ R21, R66, R21 ;  /* 0x0000001542157221 */ /* 0x010fc80000010000 */
[----:B-1----:R-:W-:-:S04]  /*dee0*/  FADD.FTZ R21, R67, R21 ;  /* 0x0000001543157221 */ /* 0x002fc80000010000 */
[----:B---3--:R-:W-:-:S04]  /*def0*/  FADD.FTZ R21, R73, R21 ;  /* 0x0000001549157221 */ /* 0x008fc80000010000 */
[----:B0-----:R-:W-:Y:S01]  /*df00*/  FADD.FTZ R21, R69, R21 ;  /* 0x0000001545157221 */ /* 0x001fe20000010000 */
[----:B--2---:R-:W-:Y:S06]  /*df10*/  @!P1 BRA `(.L_x_13001) ;  /* 0x0000000000049947 */ /* 0x004fec0003800000 */
[----:B------:R-:W-:Y:S01]  /*df20*/  BPT.TRAP 0x1 ;  /* 0x000000040000795c */ /* 0x000fe20000300000 */
.L_x_13001:
        /* <DEDUP_REMOVED lines=83> */
[C---:B--2---:R-:W-:Y:S01]  /*e460*/  ISETP.GT.AND P2, PT, R12.reuse, R13, PT ;  /* 0x0000000d0c00720c */ /* 0x044fe20003f44270 */
[----:B------:R-:W-:-:S12]  /*e470*/  VIADD R12, R12, 0xffffffff ;  /* 0xffffffff0c0c7836 */ /* 0x000fd80000000000 */
[----:B0-----:R-:W-:Y:S05]  /*e480*/  @P2 BRA `(.L_x_13002) ;  /* 0xffffffcc00e82947 */ /* 0x001fea000383ffff */
[----:B------:R-:W-:Y:S05]  /*e490*/  BSYNC B1 ;  /* 0x0000000000017941 */ /* 0x000fea0003800000 */
.L_x_12990:
[----:B------:R-:W-:Y:S05]  /*e4a0*/  BSYNC B0 ;  /* 0x0000000000007941 */ /* 0x000fea0003800000 */
.L_x_12989:
        /* <DEDUP_REMOVED lines=8> */
.L_x_13016:
[----:B------:R-:W-:-:S05]  /*e530*/  VIADD R20, R8, 0x1 ;  /* 0x0000000108147836 */ /* 0x000fca0000000000 */
[----:B------:R-:W-:-:S04]  /*e540*/  ISETP.NE.AND P0, PT, R20, 0x2, PT ;  /* 0x000000021400780c */ /* 0x000fc80003f05270 */
[----:B------:R-:W-:Y:S02]  /*e550*/  SEL R20, R20, RZ, P0 ;  /* 0x000000ff14147207 */ /* 0x000fe40000000000 */
[----:B------:R-:W-:-:S03]  /*e560*/  SEL R156, RZ, 0x1, P0 ;  /* 0x00000001ff9c7807 */ /* 0x000fc60000000000 */
[----:B------:R-:W-:Y:S01]  /*e570*/  IMAD.MOV.U32 R22, RZ, RZ, R20 ;  /* 0x000000ffff167224 */ /* 0x000fe200078e0014 */
[----:B------:R-:W-:Y:S01]  /*e580*/  LOP3.LUT R156, R9, R156, RZ, 0x3c, !PT ;  /* 0x0000009c099c7212 */ /* 0x000fe200078e3cff */
[----:B------:R-:W-:Y:S06]  /*e590*/  @!P1 BRA `(.L_x_13005) ;  /* 0x0000000000049947 */ /* 0x000fec0003800000 */
[----:B------:R-:W-:Y:S01]  /*e5a0*/  BPT.TRAP 0x1 ;  /* 0x000000040000795c */ /* 0x000fe20000300000 */
.L_x_13005:
[----:B------:R-:W-:Y:S01]  /*e5b0*/  IMAD R0, R22, 0x8, R16 ;  /* 0x0000000816007824 */ /* 0x000fe200078e0210 */
[----:B------:R-:W-:-:S04]  /*e5c0*/  SHF.L.U32 R3, R156, 0x1f, RZ ;  /* 0x0000001f9c037819 */ /* 0x000fc800000006ff */
[----:B------:R0:W1:Y:S01]  /*e5d0*/  SYNCS.PHASECHK.TRANS64.TRYWAIT P0, [R0+URZ+0x13230], R3 ;  /* 0x01323003000075a7 */ /* 0x000062000800017f */
[----:B------:R-:W-:Y:S05]  /*e5e0*/  @!P1 BRA `(.L_x_13006) ;  /* 0x0000000000049947 */ /* 0x000fea0003800000 */
[----:B------:R-:W-:Y:S01]  /*e5f0*/  BPT.TRAP 0x1 ;  /* 0x000000040000795c */ /* 0x000fe20000300000 */
.L_x_13006:
        /* <DEDUP_REMOVED lines=8> */
.L_x_13008:
[----:B------:R-:W-:Y:S05]  /*e680*/  BSYNC B1 ;  /* 0x0000000000017941 */ /* 0x000fea0003800000 */
.L_x_13007:
        /* <DEDUP_REMOVED lines=87> */
.L_x_13010:
[----:B01----:R-:W-:Y:S01]  /*ec00*/  SHF.L.U32 R0, R9, 0x1f, RZ ;  /* 0x0000001f09007819 */ /* 0x003fe200000006ff */
[----:B------:R-:W-:-:S04]  /*ec10*/  IMAD R13, R8, 0x8, R16 ;  /* 0x00000008080d7824 */ /* 0x000fc800078e0210 */
[----:B------:R0:W1:Y:S01]  /*ec20*/  SYNCS.PHASECHK.TRANS64.TRYWAIT P0, [R13+URZ+0x13250], R0 ;  /* 0x013250000d0075a7 */ /* 0x000062000800017f */
[----:B------:R-:W-:Y:S05]  /*ec30*/  @!P1 BRA `(.L_x_13011) ;  /* 0x0000000000049947 */ /* 0x000fea0003800000 */
[----:B------:R-:W-:Y:S01]  /*ec40*/  BPT.TRAP 0x1 ;  /* 0x000000040000795c */ /* 0x000fe20000300000 */
.L_x_13011:
[----:B------:R-:W-:Y:S04]  /*ec50*/  BSSY B1, `(.L_x_13012) ;  /* 0x0000004000017945 */ /* 0x000fe80003800000 */
[----:B-1----:R-:W-:Y:S05]  /*ec60*/  @P0 BRA `(.L_x_13013) ;  /* 0x0000000000080947 */ /* 0x002fea0003800000 */
[----:B------:R-:W1:Y:S02]  /*ec70*/  SYNCS.PHASECHK.TRANS64.TRYWAIT P0, [R13+URZ+0x13250], R0 ;  /* 0x013250000d0075a7 */ /* 0x000e64000800017f */
[----:B-1----:R-:W-:Y:S05]  /*ec80*/  @!P0 BRA `(.L_x_13014) ;  /* 0x000000c400c08947 */ /* 0x002fea0003800000 */
.L_x_13013:
[----:B------:R-:W-:Y:S05]  /*ec90*/  BSYNC B1 ;  /* 0x0000000000017941 */ /* 0x000fea0003800000 */
.L_x_13012:
        /* <DEDUP_REMOVED lines=10> */
[----:B01----:R-:W-:-:S04]  /*ed40*/  FMNMX.FTZ R0, R120, R10, !PT ;  /* 0x0000000a78007209 */ /* 0x003fc80007810000 */
[----:B------:R-:W-:-:S04]  /*ed50*/  FMNMX.FTZ R0, R121, R0, !PT ;  /* 0x0000000079007209 */ /* 0x000fc80007810000 */
[----:B------:R-:W-:Y:S02]  /*ed60*/  FMNMX.FTZ R9, R124, R0, !PT ;  /* 0x000000007c097209 */ /* 0x000fe40007810000 */
[----:B------:R-:W-:-:S04]  /*ed70*/  FMNMX.FTZ R0, R122, R11, !PT ;  /* 0x0000000b7a007209 */ /* 0x000fc80007810000 */
[----:B------:R-:W-:Y:S02]  /*ed80*/  FMNMX.FTZ R0, R123, R0, !PT ;  /* 0x000000007b007209 */ /* 0x000fe40007810000 */
[----:B------:R-:W-:Y:S02]  /*ed90*/  FMNMX.FTZ R9, R125, R9, !PT ;  /* 0x000000097d097209 */ /* 0x000fe40007810000 */
        /* <DEDUP_REMOVED lines=45> */
[----:B------:R-:W-:Y:S01]  /*f070*/  FMNMX.FTZ R0, R98, R0, !PT ;  /* 0x0000000062007209 */ /* 0x000fe20007810000 */
[----:B------:R-:W-:Y:S01]  /*f080*/  QGMMA.64x64x32.F32.E4M3.E4M3 R24, R148, gdesc[UR4], R24, gsb0 ;  /* 0x00e0000494187df3 */ /* 0x000fe20008000818 */
        /* <DEDUP_REMOVED lines=30> */
[----:B------:R-:W-:Y:S02]  /*f270*/  R2UR UR6, R14 ;  /* 0x000000000e0672ca */ /* 0x000fe400000e0000 */
        /* <DEDUP_REMOVED lines=8> */
[----:B------:R-:W-:Y:S02]  /*f300*/  WARPGROUP.DEPBAR.LE gsb0, 0x0 ;  /* 0x00008000000079c5 */ /* 0x000fe40000010000 */
[----:B------:R-:W-:Y:S01]  /*f310*/  WARPGROUP.ARRIVE ;  /* 0x00000000000079c5 */ /* 0x000fe20000000000 */
[----:B------:R-:W-:Y:S01]  /*f320*/  FMNMX.FTZ R0, R71, R0, !PT ;  /* 0x0000000047007209 */ /* 0x000fe20007810000 */
[----:B------:R-:W0:Y:S04]  /*f330*/  SHFL.BFLY PT, R14, R9, 0x2, 0x1f ;  /* 0x0c401f00090e7f89 */ /* 0x000e2800000e0000 */
[----:B------:R-:W-:Y:S01]  /*f340*/  QGMMA.64x64x32.F32.E4M3.E4M3 R24, R144, gdesc[UR4], R24, gsb0 ;  /* 0x00e0000490187df3 */ /* 0x000fe20008000818 */
[----:B------:R-:W1:Y:S01]  /*f350*/  SHFL.BFLY PT, R3, R0, 0x2, 0x1f ;  /* 0x0c401f0000037f89 */ /* 0x000e6200000e0000 */
[----:B------:R-:W-:-:S02]  /*f360*/  R2UR UR7, R15 ;  /* 0x000000000f0772ca */ /* 0x000fc400000e0000 */
[----:B0-----:R-:W-:Y:S01]  /*f370*/  FMNMX.FTZ R9, R9, R14, !PT ;  /* 0x0000000e09097209 */ /* 0x001fe20007810000 */
[C---:B------:R-:W-:Y:S02]  /*f380*/  VIADD R14, R8.reuse, 0x180 ;  /* 0x00000180080e7836 */ /* 0x040fe40000000000 */
[----:B------:R-:W-:Y:S01]  /*f390*/  VIADD R8, R8, 0x200 ;  /* 0x0000020008087836 */ /* 0x000fe20000000000 */
[----:B-1----:R-:W-:Y:S02]  /*f3a0*/  FMNMX.FTZ R0, R0, R3, !PT ;  /* 0x0000000300007209 */ /* 0x002fe40007810000 */
[----:B------:R-:W0:Y:S01]  /*f3b0*/  SHFL.BFLY PT, R3, R9, 0x1, 0x1f ;  /* 0x0c201f0009037f89 */ /* 0x000e2200000e0000 */
[----:B------:R-:W-:-:S03]  /*f3c0*/  R2UR UR6, R14 ;  /* 0x000000000e0672ca */ /* 0x000fc600000e0000 */
[----:B------:R-:W1:Y:S01]  /*f3d0*/  SHFL.BFLY PT, R14, R0, 0x1, 0x1f ;  /* 0x0c201f00000e7f89 */ /* 0x000e6200000e0000 */
[----:B0-----:R-:W-:Y:S02]  /*f3e0*/  FMNMX.FTZ R3, R9, R3, !PT ;  /* 0x0000000309037209 */ /* 0x001fe40007810000 */
[----:B-1----:R-:W-:-:S03]  /*f3f0*/  FMNMX.FTZ R0, R0, R14, !PT ;  /* 0x0000000e00007209 */ /* 0x002fc60007810000 */
[----:B------:R-:W-:Y:S01]  /*f400*/  FADD.FTZ R9, -R3, R10 ;  /* 0x0000000a03097221 */ /* 0x000fe20000010100 */
[----:B------:R-:W-:-:S03]  /*f410*/  FFMA.FTZ R15, R2, R3, -8 ;  /* 0xc1000000020f7423 */ /* 0x000fc60000010003 */
[----:B------:R-:W-:Y:S01]  /*f420*/  FMUL.FTZ R9, R2, R9 ;  /* 0x0000000902097220 */ /* 0x000fe20000410000 */
[----:B------:R-:W-:-:S01]  /*f430*/  FADD.FTZ R10, -R0, R11 ;  /* 0x0000000b000a7221 */ /* 0x000fc20000010100 */
        /* <DEDUP_REMOVED lines=11> */
[----:B0-----:R-:W-:-:S02]  /*f4f0*/  IMAD.MOV.U32 R9, RZ, RZ, -0x3ffffff0 ;  /* 0xc0000010ff097424 */ /* 0x001fc400078e00ff */
[C-C-:B------:R-:W-:Y:S01]  /*f500*/  FFMA.FTZ R117, R2.reuse, R117, -R15.reuse ;  /* 0x0000007502757223 */ /* 0x140fe2000001080f */
[----:B------:R-:W-:-:S01]  /*f510*/  FFMA.FTZ R88, R2, R88, -R15 ;  /* 0x0000005802587223 */ /* 0x000fc2000001080f */
        /* <DEDUP_REMOVED lines=9> */
[----:B------:R-:W-:Y:S01]  /*f5b0*/  QGMMA.64x64x32.F32.E4M3.E4M3 R24, R140, gdesc[UR4], R24, gsb0 ;  /* 0x00e000048c187df3 */ /* 0x000fe20008000818 */
[----:B------:R-:W-:Y:S01]  /*f5c0*/  R2UR UR7, R9 ;  /* 0x00000000090772ca */ /* 0x000fe200000e0000 */
[--C-:B------:R-:W-:Y:S01]  /*f5d0*/  FFMA.FTZ R9, R2, R120, -R15.reuse ;  /* 0x0000007802097223 */ /* 0x100fe2000001080f */
[----:B------:R-:W-:Y:S01]  /*f5e0*/  R2UR UR6, R8 ;  /* 0x00000000080672ca */ /* 0x000fe200000e0000 */
[C---:B------:R-:W-:Y:S01]  /*f5f0*/  FMUL.FTZ R8, R2.reuse, R10 ;  /* 0x0000000a02087220 */ /* 0x040fe20000410000 */
        /* <DEDUP_REMOVED lines=24> */
[----:B------:R-:W-:-:S03]  /*f780*/  FFMA.FTZ R69, R2, R0, -8 ;  /* 0xc100000002457423 */ /* 0x000fc60000010000 */
        /* <DEDUP_REMOVED lines=20> */
[----:B--2---:R-:W-:Y:S01]  /*f8d0*/  FFMA.FTZ R133, R11, R155, R9 ;  /* 0x0000009b0b857223 */ /* 0x004fe20000010009 */
[----:B------:R-:W-:-:S01]  /*f8e0*/  FFMA.FTZ R91, R2, R91, -R69 ;  /* 0x0000005b025b7223 */ /* 0x000fc20000010845 */
[C-C-:B------:R-:W-:Y:S01]  /*f8f0*/  FFMA.FTZ R94, R2.reuse, R94, -R69.reuse ;  /* 0x0000005e025e7223 */ /* 0x140fe20000010845 */
[----:B------:R-:W-:-:S01]  /*f900*/  FFMA.FTZ R95, R2, R95, -R69 ;  /* 0x0000005f025f7223 */ /* 0x000fc20000010845 */
[----:B0-----:R-:W-:Y:S01]  /*f910*/  FADD.FTZ R133, R10, R133 ;  /* 0x000000850a857221 */ /* 0x001fe20000010000 */
[----:B------:R-:W-:Y:S01]  /*f920*/  MUFU.EX2 R8, R8 ;  /* 0x0000000800087308 */ /* 0x000fe20000000800 */
[----:B------:R-:W-:-:S01]  /*f930*/  FFMA.FTZ R98, R2, R98, -R69 ;  /* 0x0000006202627223 */ /* 0x000fc20000010845 */
[----:B------:R-:W-:Y:S01]  /*f940*/  FFMA.FTZ R99, R2, R99, -R69 ;  /* 0x0000006302637223 */ /* 0x000fe20000010845 */
[----:B------:R-:W-:-:S01]  /*f950*/  FADD.FTZ R133, R14, R133 ;  /* 0x000000850e857221 */ /* 0x000fc20000010000 */
[C-C-:B------:R-:W-:Y:S01]  /*f960*/  FFMA.FTZ R102, R2.reuse, R102, -R69.reuse ;  /* 0x0000006602667223 */ /* 0x140fe20000010845 */
[----:B------:R-:W0:Y:S01]  /*f970*/  S2R R155, SR_TID.X ;  /* 0x00000000009b7919 */ /* 0x000e220000002100 */
[----:B------:R-:W-:-:S01]  /*f980*/  FFMA.FTZ R103, R2, R103, -R69 ;  /* 0x0000006702677223 */ /* 0x000fc20000010845 */
[----:B-1----:R-:W-:Y:S01]  /*f990*/  FADD.FTZ R133, R120, R133 ;  /* 0x0000008578857221 */ /* 0x002fe20000010000 */
[----:B------:R-:W1:Y:S01]  /*f9a0*/  MUFU.EX2 R122, R122 ;  /* 0x0000007a007a7308 */ /* 0x000e620000000800 */
[----:B------:R-:W-:-:S01]  /*f9b0*/  FFMA.FTZ R74, R2, R74, -R69 ;  /* 0x0000004a024a7223 */ /* 0x000fc20000010845 */
[----:B------:R-:W-:Y:S01]  /*f9c0*/  FFMA.FTZ R75, R2, R75, -R69 ;  /* 0x0000004b024b7223 */ /* 0x000fe20000010845 */
[----:B---3--:R-:W-:-:S01]  /*f9d0*/  FADD.FTZ R133, R121, R133 ;  /* 0x0000008579857221 */ /* 0x008fc20000010000 */
[C-C-:B------:R-:W-:Y:S01]  /*f9e0*/  FFMA.FTZ R78, R2.reuse, R78, -R69.reuse ;  /* 0x0000004e024e7223 */ /* 0x140fe20000010845 */
[----:B------:R-:W-:-:S01]  /*f9f0*/  FFMA.FTZ R79, R2, R79, -R69 ;  /* 0x0000004f024f7223 */ /* 0x000fc20000010845 */
[----:B------:R-:W-:Y:S01]  /*fa00*/  FFMA.FTZ R82, R2, R82, -R69 ;  /* 0x0000005202527223 */ /* 0x000fe20000010845 */
[----:B----4-:R-:W-:-:S01]  /*fa10*/  FADD.FTZ R133, R124, R133 ;  /* 0x000000857c857221 */ /* 0x010fc20000010000 */
[----:B------:R-:W2:Y:S01]  /*fa20*/  MUFU.EX2 R128, R128 ;  /* 0x0000008000807308 */ /* 0x000ea20000000800 */
[----:B------:R-:W-:-:S01]  /*fa30*/  FFMA.FTZ R83, R2, R83, -R69 ;  /* 0x0000005302537223 */ /* 0x000fc20000010845 */
[----:B------:R-:W-:Y:S01]  /*fa40*/  FFMA.FTZ R86, R2, R86, -R69 ;  /* 0x0000005602567223 */ /* 0x000fe20000010845 */
[----:B-----5:R-:W-:-:S01]  /*fa50*/  FADD.FTZ R133, R125, R133 ;  /* 0x000000857d857221 */ /* 0x020fc20000010000 */
[----:B------:R-:W-:Y:S01]  /*fa60*/  FFMA.FTZ R87, R2, R87, -R69 ;  /* 0x0000005702577223 */ /* 0x000fe20000010845 */
[----:B------:R-:W-:-:S02]  /*fa70*/  WARPGROUP.DEPBAR.LE gsb0, 0x0 ;  /* 0x00008000000079c5 */ /* 0x000fc40000010000 */
[----:B------:R-:W-:Y:S01]  /*fa80*/  WARPGROUP.ARRIVE ;  /* 0x00000000000079c5 */ /* 0x000fe20000000000 */
[----:B------:R-:W3:Y:S01]  /*fa90*/  MUFU.EX2 R123, R123 ;  /* 0x0000007b007b7308 */ /* 0x000ee20000000800 */
[----:B-1----:R-:W-:-:S01]  /*faa0*/  FFMA.FTZ R21, R8, R21, R122 ;  /* 0x0000001508157223 */ /* 0x002fc2000001007a */
[C-C-:B------:R-:W-:Y:S01]  /*fab0*/  FFMA.FTZ R58, R2.reuse, R58, -R69.reuse ;  /* 0x0000003a023a7223 */ /* 0x140fe20000010845 */
[----:B------:R-:W-:-:S01]  /*fac0*/  FFMA.FTZ R59, R2, R59, -R69 ;  /* 0x0000003b023b7223 */ /* 0x000fc20000010845 */
[C-C-:B------:R-:W-:Y:S01]  /*fad0*/  FFMA.FTZ R62, R2.reuse, R62, -R69.reuse ;  /* 0x0000003e023e7223 */ /* 0x140fe20000010845 */
[----:B------:R-:W-:Y:S01]  /*fae0*/  QGMMA.64x64x32.F32.E4M3.E4M3 R24, R136, gdesc[UR4], R24, gsb0 ;  /* 0x00e0000488187df3 */ /* 0x000fe20008000818 */
[----:B------:R-:W-:-:S01]  /*faf0*/  FFMA.FTZ R63, R2, R63, -R69 ;  /* 0x0000003f023f7223 */ /* 0x000fc20000010845 */
[----:B------:R-:W-:Y:S01]  /*fb00*/  FFMA.FTZ R66, R2, R66, -R69 ;  /* 0x0000004202427223 */ /* 0x000fe20000010845 */
[----:B------:R-:W1:Y:S01]  /*fb10*/  MUFU.EX2 R104, R104 ;  /* 0x0000006800687308 */ /* 0x000e620000000800 */
[----:B--2---:R-:W-:-:S01]  /*fb20*/  FADD.FTZ R133, R128, R133 ;  /* 0x0000008580857221 */ /* 0x004fc20000010000 */
[C-C-:B------:R-:W-:Y:S01]  /*fb30*/  FFMA.FTZ R67, R2.reuse, R67, -R69.reuse ;  /* 0x0000004302437223 */ /* 0x140fe20000010845 */
[----:B------:R-:W-:-:S01]  /*fb40*/  FFMA.FTZ R70, R2, R70, -R69 ;  /* 0x0000004602467223 */ /* 0x000fc20000010845 */
[----:B------:R-:W-:Y:S01]  /*fb50*/  FFMA.FTZ R69, R2, R71, -R69 ;  /* 0x0000004702457223 */ /* 0x000fe20000010845 */
[----:B0-----:R-:W-:-:S03]  /*fb60*/  LOP3.LUT R134, R155, 0x7f, RZ, 0xc0, !PT ;  /* 0x0000007f9b867812 */ /* 0x001fc600078ec0ff */
[----:B------:R-:W0:Y:S01]  /*fb70*/  MUFU.EX2 R126, R126 ;  /* 0x0000007e007e7308 */ /* 0x000e220000000800 */
[----:B---3--:R-:W-:-:S01]  /*fb80*/  FADD.FTZ R21, R123, R21 ;  /* 0x000000157b157221 */ /* 0x008fc20000010000 */
[----:B------:R-:W-:-:S06]  /*fb90*/  ISETP.NE.AND P0, PT, R134, RZ, PT ;  /* 0x000000ff8600720c */ /* 0x000fcc0003f05270 */
[----:B------:R-:W2:Y:S01]  /*fba0*/  MUFU.EX2 R105, R105 ;  /* 0x0000006900697308 */ /* 0x000ea20000000800 */
[----:B-1----:R-:W-:-:S06]  /*fbb0*/  FADD.FTZ R133, R104, R133 ;  /* 0x0000008568857221 */ /* 0x002fcc0000010000 */
[----:B------:R-:W-:Y:S01]  /*fbc0*/  @!P0 IMAD R20, R20, 0x8, R16 ;  /* 0x0000000814148824 */ /* 0x000fe200078e0210 */
[----:B------:R-:W1:Y:S01]  /*fbd0*/  MUFU.EX2 R127, R127 ;  /* 0x0000007f007f7308 */ /* 0x000e620000000800 */
[----:B0-----:R-:W-:-:S02]  /*fbe0*/  FADD.FTZ R21, R126, R21 ;  /* 0x000000157e157221 */ /* 0x001fc40000010000 */
[----:B------:R-:W-:-:S05]  /*fbf0*/  @!P0 VIADD R20, R20, 0x13240 ;  /* 0x0001324014148836 */ /* 0x000fca0000000000 */
[----:B------:R-:W0:Y:S01]  /*fc00*/  MUFU.EX2 R108, R108 ;  /* 0x0000006c006c7308 */ /* 0x000e220000000800 */
[----:B--2---:R-:W-:-:S01]  /*fc10*/  FADD.FTZ R133, R105, R133 ;  /* 0x0000008569857221 */ /* 0x004fc20000010000 */
[----:B------:R-:W-:-:S06]  /*fc20*/  @!P0 PRMT R20, RZ, 0x654, R20 ;  /* 0x00000654ff148816 */ /* 0x000fcc0000000014 */
        /* <DEDUP_REMOVED lines=11> */
[----:B------:R0:W-:Y:S04]  /*fce0*/  @!P0 SYNCS.ARRIVE.TRANS64.RED.A1T0 RZ, [R20+URZ], RZ ;  /* 0x000000ff14ff89a7 */ /* 0x0001e8000810043f */
        /* <DEDUP_REMOVED lines=104> */
[----:B------:R-:W0:Y:S01]  /*10370*/  MUFU.EX2 R15, R15 ;  /* 0x0000000f000f7308 */ /* 0x000e220000000800 */
[----:B-1----:R-:W-:-:S07]  /*10380*/  FADD.FTZ R133, R68, R133 ;  /* 0x0000008544857221 */ /* 0x002fce0000010000 */
[----:B------:R-:W1:Y:S01]  /*10390*/  MUFU.EX2 R59, R59 ;  /* 0x0000003b003b7308 */ /* 0x000e620000000800 */
[----:B---3--:R-:W-:-:S07]  /*103a0*/  FADD.FTZ R21, R58, R21 ;  /* 0x000000153a157221 */ /* 0x008fce0000010000 */
        /* <DEDUP_REMOVED lines=17> */
.L_x_13015:
        /* <DEDUP_REMOVED lines=84> */
.L_x_13004:
[----:B------:R-:W-:Y:S05]  /*10a00*/  BSYNC B0 ;  /* 0x0000000000007941 */ /* 0x000fea0003800000 */
.L_x_13003:
[----:B------:R-:W-:Y:S06]  /*10a10*/  BAR.ARV 0x8, 0x200 ;  /* 0x0208000000007b1d */ /* 0x000fec0000002000 */
[----:B------:R-:W-:Y:S05]  /*10a20*/  @!P1 BRA `(.L_x_13017) ;  /* 0x0000000000049947 */ /* 0x000fea0003800000 */
[----:B------:R-:W-:Y:S01]  /*10a30*/  BPT.TRAP 0x1 ;  /* 0x000000040000795c */ /* 0x000fe20000300000 */
.L_x_13017:
[----:B------:R-:W-:Y:S01]  /*10a40*/  IMAD R10, R22, 0x8, R16 ;  /* 0x00000008160a7824 */ /* 0x000fe200078e0210 */
[----:B------:R-:W-:-:S04]  /*10a50*/  SHF.L.U32 R5, R156, 0x1f, RZ ;  /* 0x0000001f9c057819 */ /* 0x000fc800000006ff */
[----:B------:R0:W1:Y:S01]  /*10a60*/  SYNCS.PHASECHK.TRANS64.TRYWAIT P0, [R10+URZ+0x13250], R5 ;  /* 0x013250050a0075a7 */ /* 0x000062000800017f */
[----:B------:R-:W-:Y:S05]  /*10a70*/  @!P1 BRA `(.L_x_13018) ;  /* 0x0000000000049947 */ /* 0x000fea0003800000 */
[----:B------:R-:W-:Y:S01]  /*10a80*/  BPT.TRAP 0x1 ;  /* 0x000000040000795c */ /* 0x000fe20000300000 */
.L_x_13018:
[----:B------:R-:W-:Y:S04]  /*10a90*/  BSSY B0, `(.L_x_13019) ;  /* 0x0000004000007945 */ /* 0x000fe80003800000 */
[----:B-1----:R-:W-:Y:S05]  /*10aa0*/  @P0 BRA `(.L_x_13020) ;  /* 0x0000000000080947 */ /* 0x002fea0003800000 */
[----:B------:R-:W1:Y:S02]  /*10ab0*/  SYNCS.PHASECHK.TRANS64.TRYWAIT P0, [R10+URZ+0x13250], R5 ;  /* 0x013250050a0075a7 */ /* 0x000e64000800017f */
[----:B-1----:R-:W-:Y:S05]  /*10ac0*/  @!P0 BRA `(.L_x_13021) ;  /* 0x000000a800448947 */ /* 0x002fea0003800000 */
.L_x_13020:
[----:B------:R-:W-:Y:S05]  /*10ad0*/  BSYNC B0 ;  /* 0x0000000000007941 */ /* 0x000fea0003800000 */
.L_x_13019:
[----:B------:R-:W2:Y:S04]  /*10ae0*/  LDL R12, [R1+0x64] ;  /* 0x00006400010c7983 */ /* 0x000ea80000100800 */
[----:B------:R-:W3:Y:S04]  /*10af0*/  LDL R14, [R1+0x50] ;  /* 0x00005000010e7983 */ /* 0x000ee80000100800 */
[----:B------:R-:W4:Y:S01]  /*10b00*/  LDL R11, [R1+0x3c] ;  /* 0x00003c00010b7983 */ /* 0x000f220000100800 */
[----:B------:R-:W-:-:S03]  /*10b10*/  ULDC.64 UR4, c[0x0][0x9a0] ;  /* 0x0002680000047ab9 */ /* 0x000fc60000000a00 */
[----:B------:R-:W5:Y:S01]  /*10b20*/  LDL.LU R13, [R1] ;  /* 0x00000000010d7983 */ /* 0x000f620000300800 */
[----:B------:R-:W-:Y:S01]  /*10b30*/  VIADD R16, R16, 0x1000 ;  /* 0x0000100010107836 */ /* 0x000fe20000000000 */
[----:B------:R-:W-:Y:S01]  /*10b40*/  ISETP.NE.U32.AND P0, PT, RZ, UR4, PT ;  /* 0x00000004ff007c0c */ /* 0x000fe2000bf05070 */
[----:B------:R-:W-:-:S03]  /*10b50*/  WARPGROUP.ARRIVE ;  /* 0x00000000000079c5 */ /* 0x000fc60000000000 */
[----:B------:R-:W-:Y:S02]  /*10b60*/  SHF.R.U32.HI R16, RZ, 0x4, R16 ;  /* 0x00000004ff107819 */ /* 0x000fe40000011610 */
[----:B------:R-:W-:Y:S02]  /*10b70*/  ISETP.NE.AND.EX P0, PT, RZ, UR5, PT, P0 ;  /* 0x00000005ff007c0c */ /* 0x000fe4000bf05300 */
[----:B------:R-:W-:-:S04]  /*10b80*/  LOP3.LUT R16, R16, 0x3fff, RZ, 0xc0, !PT ;  /* 0x00003fff10107812 */ /* 0x000fc800078ec0ff */
[----:B01----:R-:W-:-:S05]  /*10b90*/  LOP3.LUT R5, R16, 0x10000, RZ, 0xfc, !PT ;  /* 0x0001000010057812 */ /* 0x003fca00078efcff */
[----:B------:R-:W-:Y:S02]  /*10ba0*/  IMAD R4, R22, 0x280, R5 ;  /* 0x0000028016047824 */ /* 0x000fe400078e0205 */
[----:B------:R-:W-:Y:S01]  /*10bb0*/  IMAD.MOV.U32 R5, RZ, RZ, -0x3ffffff0 ;  /* 0xc0000010ff057424 */ /* 0x000fe200078e00ff */
[----:B------:R-:W2:Y:S02]  /*10bc0*/  @P0 LDC.64 R8, c[0x0][0x9c8] ;  /* 0x00027200ff080b82 */ /* 0x000ea40000000a00 */
[----:B------:R-:W-:Y:S02]  /*10bd0*/  R2UR UR6, R4 ;  /* 0x00000000040672ca */ /* 0x000fe400000e0000 */
[----:B------:R-:W-:-:S04]  /*10be0*/  R2UR UR7, R5 ;  /* 0x00000000050772ca */ /* 0x000fc800000e0000 */
[----:B------:R-:W4:Y:S09]  /*10bf0*/  @P0 LDC.64 R6, c[0x0][0x9d0] ;  /* 0x00027400ff060b82 */ /* 0x000f320000000a00 */
[----:B------:R-:W-:Y:S03]  /*10c00*/  QGMMA.64x64x32.F32.E4M3.E4M3 R24, R152, gdesc[UR4], R24, gsb0 ;  /* 0x00e0000498187df3 */ /* 0x000fe60008000818 */
        /* <DEDUP_REMOVED lines=18> */
[----:B-----5:R-:W0:Y:S01]  /*10d30*/  SHFL.BFLY PT, R5, R13, 0x2, 0x1f ;  /* 0x0c401f000d057f89 */ /* 0x020e2200000e0000 */
[----:B------:R-:W-:Y:S02]  /*10d40*/  IMAD.MOV.U32 R61, RZ, RZ, -0x800000 ;  /* 0xff800000ff3d7424 */ /* 0x000fe400078e00ff */
[----:B------:R-:W-:-:S06]  /*10d50*/  IMAD.MOV.U32 R60, RZ, RZ, -0x800000 ;  /* 0xff800000ff3c7424 */ /* 0x000fcc00078e00ff */
[----:B------:R-:W-:Y:S01]  /*10d60*/  QGMMA.64x64x32.F32.E4M3.E4M3 R24, R148, gdesc[UR4], R24, gsb0 ;  /* 0x00e0000494187df3 */ /* 0x000fe20008000818 */
[----:B------:R-:W-:Y:S01]  /*10d70*/  R2UR UR6, R8 ;  /* 0x00000000080672ca */ /* 0x000fe200000e0000 */
[C---:B------:R-:W-:Y:S01]  /*10d80*/  VIADD R8, R4.reuse, 0x180 ;  /* 0x0000018004087836 */ /* 0x040fe20000000000 */
[----:B------:R-:W-:Y:S01]  /*10d90*/  R2UR UR7, R9 ;  /* 0x00000000090772ca */ /* 0x000fe200000e0000 */
[----:B------:R-:W-:Y:S02]  /*10da0*/  IMAD.MOV.U32 R9, RZ, RZ, -0x3ffffff0 ;  /* 0xc0000010ff097424 */ /* 0x000fe400078e00ff */
[----:B------:R-:W-:Y:S02]  /*10db0*/  VIADD R4, R4, 0x200 ;  /* 0x0000020004047836 */ /* 0x000fe40000000000 */
[----:B0-----:R-:W-:-:S01]  /*10dc0*/  FADD.FTZ R6, R5, R13 ;  /* 0x0000000d05067221 */ /* 0x001fc20000010000 */
[----:B------:R-:W-:-:S04]  /*10dd0*/  IMAD.MOV.U32 R5, RZ, RZ, -0x3ffffff0 ;  /* 0xc0000010ff057424 */ /* 0x000fc800078e00ff */
[----:B------:R-:W0:Y:S01]  /*10de0*/  SHFL.BFLY PT, R7, R6, 0x1, 0x1f ;  /* 0x0c201f0006077f89 */ /* 0x000e2200000e0000 */
[----:B------:R-:W-:Y:S02]  /*10df0*/  WARPGROUP.DEPBAR.LE gsb0, 0x0 ;  /* 0x00008000000079c5 */ /* 0x000fe40000010000 */
[----:B------:R-:W-:-:S06]  /*10e00*/  WARPGROUP.ARRIVE ;  /* 0x00000000000079c5 */ /* 0x000fcc0000000000 */
[----:B------:R-:W-:Y:S01]  /*10e10*/  QGMMA.64x64x32.F32.E4M3.E4M3 R24, R144, gdesc[UR4], R24, gsb0 ;  /* 0x00e0000490187df3 */ /* 0x000fe20008000818 */
[----:B------:R-:W-:Y:S02]  /*10e20*/  R2UR UR6, R8 ;  /* 0x00000000080672ca */ /* 0x000fe400000e0000 */
[----:B------:R-:W-:Y:S01]  /*10e30*/  R2UR UR7, R9 ;  /* 0x00000000090772ca */ /* 0x000fe200000e0000 */
[----:B------:R-:W1:Y:S01]  /*10e40*/  SHFL.BFLY PT, R8, R21, 0x2, 0x1f ;  /* 0x0c401f0015087f89 */ /* 0x000e6200000e0000 */
[----:B0-----:R-:W-:-:S04]  /*10e50*/  FADD.FTZ R9, R6, R7 ;  /* 0x0000000706097221 */ /* 0x001fc80000010000 */
[C---:B------:R-:W-:Y:S01]  /*10e60*/  FMUL.FTZ R13, R9.reuse, 0.00390625 ;  /* 0x3b800000090d7820 */ /* 0x040fe20000410000 */
[----:B------:R-:W-:-:S04]  /*10e70*/  FSETP.NE.FTZ.AND P0, PT, R9, RZ, PT ;  /* 0x000000ff0900720b */ /* 0x000fc80003f15000 */
[----:B------:R-:W-:-:S13]  /*10e80*/  FSETP.NE.FTZ.AND P2, PT, R13, RZ, PT ;  /* 0x000000ff0d00720b */ /* 0x000fda0003f55000 */
[----:B------:R-:W-:Y:S01]  /*10e90*/  @P2 FMUL.FTZ R6, R2, 0.69314718246459960938 ;  /* 0x3f31721802062820 */ /* 0x000fe20000410000 */
[----:B-1----:R-:W-:-:S01]  /*10ea0*/  FADD.FTZ R8, R8, R21 ;  /* 0x0000001508087221 */ /* 0x002fc20000010000 */
[----:B------:R-:W-:Y:S02]  /*10eb0*/  WARPGROUP.DEPBAR.LE gsb0, 0x0 ;  /* 0x00008000000079c5 */ /* 0x000fe40000010000 */
[----:B------:R-:W-:-:S06]  /*10ec0*/  WARPGROUP.ARRIVE ;  /* 0x00000000000079c5 */ /* 0x000fcc0000000000 */
[----:B------:R-:W-:Y:S01]  /*10ed0*/  QGMMA.64x64x32.F32.E4M3.E4M3 R24, R140, gdesc[UR4], R24, gsb0 ;  /* 0x00e000048c187df3 */ /* 0x000fe20008000818 */
[----:B------:R-:W-:Y:S01]  /*10ee0*/  R2UR UR6, R4 ;  /* 0x00000000040672ca */ /* 0x000fe200000e0000 */
[----:B------:R-:W-:Y:S01]  /*10ef0*/  IMAD.MOV.U32 R4, RZ, RZ, RZ ;  /* 0x000000ffff047224 */ /* 0x000fe200078e00ff */
[----:B------:R-:W-:Y:S02]  /*10f00*/  R2UR UR7, R5 ;  /* 0x00000000050772ca */ /* 0x000fe400000e0000 */
[----:B------:R-:W0:Y:S03]  /*10f10*/  SHFL.BFLY PT, R5, R8, 0x1, 0x1f ;  /* 0x0c201f0008057f89 */ /* 0x000e2600000e0000 */
[----:B------:R-:W-:Y:S01]  /*10f20*/  @P0 MUFU.RCP R4, R9 ;  /* 0x0000000900040308 */ /* 0x000fe20000001000 */
[----:B0-----:R-:W-:-:S01]  /*10f30*/  FADD.FTZ R12, R8, R5 ;  /* 0x00000005080c7221 */ /* 0x001fc20000010000 */
[----:B------:R-:W-:-:S06]  /*10f40*/  IMAD.MOV.U32 R8, RZ, RZ, RZ ;  /* 0x000000ffff087224 */ /* 0x000fcc00078e00ff */
[----:B------:R-:W0:Y:S01]  /*10f50*/  @P2 MUFU.LG2 R5, R13 ;  /* 0x0000000d00052308 */ /* 0x000e220000000c00 */
[C---:B------:R-:W-:Y:S01]  /*10f60*/  FMUL.FTZ R14, R12.reuse, 0.00390625 ;  /* 0x3b8000000c0e7820 */ /* 0x040fe20000410000 */
[----:B------:R-:W-:-:S04]  /*10f70*/  FSETP.NE.FTZ.AND P0, PT, R12, RZ, PT ;  /* 0x000000ff0c00720b */ /* 0x000fc80003f15000 */
[----:B------:R-:W-:-:S09]  /*10f80*/  FSETP.NE.FTZ.AND P3, PT, R14, RZ, PT ;  /* 0x000000ff0e00720b */ /* 0x000fd20003f75000 */
[----:B------:R-:W-:Y:S01]  /*10f90*/  @P0 MUFU.RCP R8, R12 ;  /* 0x0000000c00080308 */ /* 0x000fe20000001000 */
[----:B0-----:R-:W-:-:S03]  /*10fa0*/  @P2 FMUL.FTZ R5, R5, 0.69314718246459960938 ;  /* 0x3f31721805052820 */ /* 0x001fc60000410000 */
[----:B------:R-:W-:Y:S01]  /*10fb0*/  @P3 FMUL.FTZ R2, R2, 0.69314718246459960938 ;  /* 0x3f31721802023820 */ /* 0x000fe20000410000 */
[----:B------:R-:W-:-:S03]  /*10fc0*/  @P2 FFMA.FTZ R60, R6, R3, R5 ;  /* 0x00000003063c2223 */ /* 0x000fc60000010005 */
[----:B------:R-:W0:Y:S02]  /*10fd0*/  @P3 MUFU.LG2 R7, R14 ;  /* 0x0000000e00073308 */ /* 0x000e240000000c00 */
[----:B0-----:R-:W-:-:S04]  /*10fe0*/  @P3 FMUL.FTZ R7, R7, 0.69314718246459960938 ;  /* 0x3f31721807073820 */ /* 0x001fc80000410000 */
[----:B------:R-:W-:Y:S01]  /*10ff0*/  @P3 FFMA.FTZ R61, R2, R0, R7 ;  /* 0x00000000023d3223 */ /* 0x000fe20000010007 */
[----:B------:R-:W-:Y:S02]  /*11000*/  WARPGROUP.DEPBAR.LE gsb0, 0x0 ;  /* 0x00008000000079c5 */ /* 0x000fe40000010000 */
[----:B------:R-:W-:-:S06]  /*11010*/  WARPGROUP.ARRIVE ;  /* 0x00000000000079c5 */ /* 0x000fcc0000000000 */
[----:B------:R-:W-:Y:S01]  /*11020*/  QGMMA.64x64x32.F32.E4M3.E4M3 R24, R136, gdesc[UR4], R24, gsb0 ;  /* 0x00e0000488187df3 */ /* 0x000fe20008000818 */
[-C--:B--2---:R-:W-:Y:S01]  /*11030*/  FMUL.FTZ R0, R4, R11.reuse ;  /* 0x0000000b04007220 */ /* 0x084fe20000410000 */
[----:B------:R-:W-:Y:S01]  /*11040*/  FMUL.FTZ R8, R8, R11 ;  /* 0x0000000b08087220 */ /* 0x000fe20000410000 */
[----:B------:R-:W-:Y:S02]  /*11050*/  WARPGROUP.DEPBAR.LE gsb0, 0x0 ;  /* 0x00008000000079c5 */ /* 0x000fe40000010000 */
[----:B------:R-:W-:Y:S05]  /*11060*/  @!P1 BRA `(.L_x_13022) ;  /* 0x0000000000049947 */ /* 0x000fea0003800000 */
[----:B------:R-:W-:Y:S01]  /*11070*/  BPT.TRAP 0x1 ;  /* 0x000000040000795c */ /* 0x000fe20000300000 */
.L_x_13022:
        /* <DEDUP_REMOVED lines=45> */
.L_x_12960:
[----:B------:R-:W2:Y:S01]  /*11350*/  LDL R77, [R1+0x54] ;  /* 0x00005400014d7983 */ /* 0x000ea20000100800 */
[----:B------:R-:W1:Y:S01]  /*11360*/  S2UR UR4, SR_CgaCtaId ;  /* 0x00000000000479c3 */ /* 0x000e620000008800 */
[----:B------:R-:W-:Y:S01]  /*11370*/  MOV R16, 0x400 ;  /* 0x0000040000107802 */ /* 0x000fe20000000f00 */
[----:B------:R-:W-:Y:S01]  /*11380*/  BSSY B0, `(.L_x_13023) ;  /* 0x00002a1000007945 */ /* 0x000fe20003800000 */
[----:B------:R-:W3:Y:S01]  /*11390*/  S2R R8, SR_TID.X ;  /* 0x0000000000087919 */ /* 0x000ee20000002100 */
[----:B-1----:R-:W-:-:S05]  /*113a0*/  IMAD.U32 R0, RZ, RZ, UR4 ;  /* 0x00000004ff007e24 */ /* 0x002fca000f8e00ff */
[----:B------:R1:W-:Y:S01]  /*113b0*/  STL [R1+0x20], R0 ;  /* 0x0000200001007387 */ /* 0x0003e20000100800 */
[----:B------:R-:W-:Y:S01]  /*113c0*/  LEA R16, R0, R16, 0x18 ;  /* 0x0000001000107211 */ /* 0x000fe200078ec0ff */
[----:B------:R-:W-:Y:S01]  /*113d0*/  BAR.SYNC.DEFER_BLOCKING 0x5, 0x200 ;  /* 0x0148000000007b1d */ /* 0x000fe20000010000 */
[----:B---3--:R-:W-:-:S05]  /*113e0*/  VIADD R83, R8, 0xffffff80 ;  /* 0xffffff8008537836 */ /* 0x008fca0000000000 */
[----:B------:R-:W-:-:S04]  /*113f0*/  SHF.R.S32.HI R75, RZ, 0x1f, R83 ;  /* 0x0000001fff4b7819 */ /* 0x000fc80000011453 */
[----:B------:R-:W-:-:S04]  /*11400*/  LEA.HI R75, R75, R83, RZ, 0x3 ;  /* 0x000000534b4b7211 */ /* 0x000fc800078f18ff */
[----:B------:R-:W-:-:S05]  /*11410*/  LOP3.LUT R75, R75, 0xfffffff8, RZ, 0xc0, !PT ;  /* 0xfffffff84b4b7812 */ /* 0x000fca00078ec0ff */
[----:B------:R-:W-:-:S04]  /*11420*/  IMAD.IADD R75, R83, 0x1, -R75 ;  /* 0x00000001534b7824 */ /* 0x000fc800078e0a4b */
[----:B-1----:R-:W-:Y:S01]  /*11430*/  IMAD.SHL.U32 R0, R75, 0x8, RZ ;  /* 0x000000084b007824 */ /* 0x002fe200078e00ff */
[----:B-----5:R1:W3:Y:S04]  /*11440*/  LDS.128 R24, [R16+0x132d0] ;  /* 0x0132d00010187984 */ /* 0x0202e80000000c00 */
[----:B------:R-:W-:Y:S01]  /*11450*/  SHF.R.S32.HI R63, RZ, 0x1f, R0 ;  /* 0x0000001fff3f7819 */ /* 0x000fe20000011400 */
[----:B------:R-:W-:Y:S06]  /*11460*/  BAR.ARV 0x4, 0x200 ;  /* 0x0108000000007b1d */ /* 0x000fec0000002000 */
[----:B--2---:R-:W-:-:S13]  /*11470*/  ISETP.NE.AND P1, PT, R77, RZ, PT ;  /* 0x000000ff4d00720c */ /* 0x004fda0003f25270 */
[----:B------:R-:W2:Y:S02]  /*11480*/  @!P1 LDC R77, c[0x0][0xad4] ;  /* 0x0002b500ff4d9b82 */ /* 0x000ea40000000800 */
[----:B--2---:R1:W-:Y:S01]  /*11490*/  @!P1 STL [R1+0x54], R77 ;  /* 0x0000544d01009387 */ /* 0x0043e20000100800 */
[----:B---3--:R-:W-:Y:S05]  /*114a0*/  @P0 BRA `(.L_x_13024) ;  /* 0x0000001c00b40947 */ /* 0x008fea0003800000 */
[----:B------:R-:W2:Y:S01]  /*114b0*/  LDL.LU R12, [R1+0x50] ;  /* 0x00005000010c7983 */ /* 0x000ea20000300800 */
[----:B0-----:R-:W-:Y:S01]  /*114c0*/  IMAD.SHL.U32 R2, R8, 0x4, RZ ;  /* 0x0000000408027824 */ /* 0x001fe200078e00ff */
[----:B------:R-:W-:Y:S01]  /*114d0*/  ULDC.64 UR4, c[0x4][0x38] ;  /* 0x01000e0000047ab9 */ /* 0x000fe20000000a00 */
[----:B------:R-:W-:Y:S01]  /*114e0*/  ULDC.64 UR6, c[0x0][0xc08] ;  /* 0x0003020000067ab9 */ /* 0x000fe20000000a00 */
[----:B------:R-:W3:Y:S04]  /*114f0*/  LDL.LU R14, [R1+0x64] ;  /* 0x00006400010e7983 */ /* 0x000ee80000300800 */
[----:B------:R-:W4:Y:S01]  /*11500*/  LDL R24, [R1+0x90] ;  /* 0x0000900001187983 */ /* 0x000f220000100800 */
[----:B------:R-:W-:-:S03]  /*11510*/  LOP3.LUT R2, R2, 0xc, RZ, 0xc0, !PT ;  /* 0x0000000c02027812 */ /* 0x000fc600078ec0ff */
[----:B------:R-:W3:Y:S01]  /*11520*/  LDL R21, [R1+0x3c] ;  /* 0x00003c0001157983 */ /* 0x000ee20000100800 */
[----:B------:R-:W-:Y:S01]  /*11530*/  BAR.SYNC.DEFER_BLOCKING 0x1, 0x180 ;  /* 0x0046000000007b1d */ /* 0x000fe20000010000 */
[----:B------:R-:W-:-:S05]  /*11540*/  IADD3 R2, P0, R2, UR4, RZ ;  /* 0x0000000402027c10 */ /* 0x000fca000ff1e0ff */
[----:B------:R-:W-:Y:S01]  /*11550*/  IMAD.X R3, RZ, RZ, UR5, P0 ;  /* 0x00000005ff037e24 */ /* 0x000fe200080e06ff */
[----:B------:R-:W-:Y:S01]  /*11560*/  ULDC.64 UR4, c[0x0][0xc00] ;  /* 0x0003000000047ab9 */ /* 0x000fe20000000a00 */
[----:B------:R-:W3:Y:S04]  /*11570*/  LDL.LU R88, [R1+0x58] ;  /* 0x0000580001587983 */ /* 0x000ee80000300800 */
[----:B------:R0:W3:Y:S04]  /*11580*/  LDG.E.CONSTANT R10, desc[UR40][R2.64] ;  /* 0x00000028020a7981 */ /* 0x0000e8000c1e9900 */
[----:B------:R-:W3:Y:S01]  /*11590*/  LDL.LU R87, [R1+0x5c] ;  /* 0x00005c0001577983 */ /* 0x000ee20000300800 */
[----:B------:R-:W1:Y:S01]  /*115a0*/  S2R R9, SR_SWINHI ;  /* 0x0000000000097919 */ /* 0x000e620000002f00 */
        /* <DEDUP_REMOVED lines=10> */
[----:B0-----:R-:W-:Y:S02]  /*11650*/  MOV R2, R16 ;  /* 0x0000001000027202 */ /* 0x001fe40000000f00 */
[----:B-1----:R-:W-:Y:S02]  /*11660*/  MOV R3, R9 ;  /* 0x0000000900037202 */ /* 0x002fe40000000f00 */
        /* <DEDUP_REMOVED lines=25> */
[----:B----4-:R-:W-:-:S03]  /*11800*/  IMAD.WIDE R4, R24, 0x2, R2 ;  /* 0x0000000218047825 */ /* 0x010fc600078e0202 */
[C---:B------:R-:W-:Y:S02]  /*11810*/  IADD3 R7, P3, R4.reuse, 0x20, RZ ;  /* 0x0000002004077810 */ /* 0x040fe40007f7e0ff */
[C---:B------:R-:W-:Y:S02]  /*11820*/  LOP3.LUT R9, R4.reuse, 0x380, RZ, 0xc0, !PT ;  /* 0x0000038004097812 */ /* 0x040fe400078ec0ff */
[----:B------:R-:W-:Y:S02]  /*11830*/  LOP3.LUT R8, R7, 0x380, RZ, 0xc0, !PT ;  /* 0x0000038007087812 */ /* 0x000fe400078ec0ff */
[----:B------:R-:W-:Y:S02]  /*11840*/  SHF.R.U64 R9, R9, 0x3, RZ ;  /* 0x0000000309097819 */ /* 0x000fe400000012ff */
[C---:B------:R-:W-:Y:S02]  /*11850*/  IADD3 R29, P2, R4.reuse, 0x40, RZ ;  /* 0x00000040041d7810 */ /* 0x040fe40007f5e0ff */
[----:B------:R-:W-:-:S02]  /*11860*/  IADD3 R33, P1, R4, 0x60, RZ ;  /* 0x0000006004217810 */ /* 0x000fc40007f3e0ff */
[----:B------:R-:W-:Y:S01]  /*11870*/  SHF.R.U64 R8, R8, 0x3, RZ ;  /* 0x0000000308087819 */ /* 0x000fe200000012ff */
[----:B--2---:R-:W-:Y:S01]  /*11880*/  IMAD.MOV.U32 R86, RZ, RZ, R12 ;  /* 0x000000ffff567224 */ /* 0x004fe200078e000c */
[----:B------:R-:W-:Y:S02]  /*11890*/  LOP3.LUT R4, R9, R4, RZ, 0x3c, !PT ;  /* 0x0000000409047212 */ /* 0x000fe400078e3cff */
[----:B------:R-:W-:Y:S02]  /*118a0*/  LOP3.LUT R6, R29, 0x380, RZ, 0xc0, !PT ;  /* 0x000003801d067812 */ /* 0x000fe400078ec0ff */
[----:B------:R-:W-:Y:S01]  /*118b0*/  LOP3.LUT R12, R33, 0x380, RZ, 0xc0, !PT ;  /* 0x00000380210c7812 */ /* 0x000fe200078ec0ff */
[--C-:B------:R-:W-:Y:S01]  /*118c0*/  IMAD.X R65, RZ, RZ, R5.reuse, P2 ;  /* 0x000000ffff417224 */ /* 0x100fe200010e0605 */
[----:B------:R-:W-:Y:S01]  /*118d0*/  LOP3.LUT R8, R8, R7, RZ, 0x3c, !PT ;  /* 0x0000000708087212 */ /* 0x000fe200078e3cff */
[--C-:B------:R-:W-:Y:S01]  /*118e0*/  IMAD.X R7, RZ, RZ, R5.reuse, P1 ;  /* 0x000000ffff077224 */ /* 0x100fe200008e0605 */
[----:B------:R-:W-:Y:S01]  /*118f0*/  MOV R62, R4 ;  /* 0x00000004003e7202 */ /* 0x000fe20000000f00 */
[----:B------:R-:W-:Y:S01]  /*11900*/  IMAD.X R9, RZ, RZ, R5, P3 ;  /* 0x000000ffff097224 */ /* 0x000fe200018e0605 */
[----:B------:R-:W-:-:S02]  /*11910*/  SHF.R.U64 R6, R6, 0x3, RZ ;  /* 0x0000000306067819 */ /* 0x000fc400000012ff */
[----:B---3--:R-:W-:Y:S01]  /*11920*/  LOP3.LUT R5, R10, 0x2, RZ, 0x3c, !PT ;  /* 0x000000020a057812 */ /* 0x008fe200078e3cff */
[----:B------:R-:W-:Y:S01]  /*11930*/  IMAD.MOV.U32 R81, RZ, RZ, R21 ;  /* 0x000000ffff517224 */ /* 0x000fe200078e0015 */
[----:B------:R-:W-:Y:S02]  /*11940*/  SHF.R.U64 R12, R12, 0x3, RZ ;  /* 0x000000030c0c7819 */ /* 0x000fe400000012ff */
[----:B------:R-:W-:Y:S01]  /*11950*/  SEL R21, R42, R43, P0 ;  /* 0x0000002b2a157207 */ /* 0x000fe20000000000 */
[----:B------:R-:W-:Y:S01]  /*11960*/  SHFL.IDX PT, R48, R15, R10, 0x1c1f ;  /* 0x001c1f0a0f307589 */ /* 0x000fe200000e0000 */
[----:B------:R-:W-:Y:S02]  /*11970*/  SEL R42, R43, R42, P0 ;  /* 0x0000002a2b2a7207 */ /* 0x000fe40000000000 */
[----:B------:R-:W-:Y:S01]  /*11980*/  LOP3.LUT R64, R6, R29, RZ, 0x3c, !PT ;  /* 0x0000001d06407212 */ /* 0x000fe200078e3cff */
[----:B------:R-:W0:Y:S01]  /*11990*/  SHFL.IDX PT, R47, R34, R5, 0x1c1f ;  /* 0x001c1f05222f7589 */ /* 0x000e2200000e0000 */
[----:B------:R-:W-:Y:S01]  /*119a0*/  LOP3.LUT R6, R12, R33, RZ, 0x3c, !PT ;  /* 0x000000210c067212 */ /* 0x000fe200078e3cff */
[----:B------:R-:W-:Y:S01]  /*119b0*/  IMAD.MOV.U32 R85, RZ, RZ, R14 ;  /* 0x000000ffff557224 */ /* 0x000fe200078e000e */
[----:B------:R-:W-:Y:S01]  /*119c0*/  MOV R64, R64 ;  /* 0x0000004000407202 */ /* 0x000fe20000000f00 */
[----:B------:R-:W-:Y:S01]  /*119d0*/  SHFL.IDX PT, R14, R45, R10, 0x1c1f ;  /* 0x001c1f0a2d0e7589 */ /* 0x000fe200000e0000 */
[----:B------:R-:W-:-:S03]  /*119e0*/  MOV R65, R6 ;  /* 0x0000000600417202 */ /* 0x000fc60000000f00 */
[----:B------:R-:W-:Y:S04]  /*119f0*/  SHFL.IDX PT, R49, R49, R10, 0x1c1f ;  /* 0x001c1f0a31317589 */ /* 0x000fe800000e0000 */
[----:B------:R-:W1:Y:S04]  /*11a00*/  SHFL.IDX PT, R50, R66, R5, 0x1c1f ;  /* 0x001c1f0542327589 */ /* 0x000e6800000e0000 */
[----:B------:R-:W-:Y:S04]  /*11a10*/  SHFL.IDX PT, R28, R71, R10, 0x1c1f ;  /* 0x001c1f0a471c7589 */ /* 0x000fe800000e0000 */
[----:B------:R-:W2:Y:S04]  /*11a20*/  SHFL.IDX PT, R29, R78, R5, 0x1c1f ;  /* 0x001c1f054e1d7589 */ /* 0x000ea800000e0000 */
[----:B------:R-:W-:Y:S04]  /*11a30*/  SHFL.IDX PT, R44, R13, R10, 0x1c1f ;  /* 0x001c1f0a0d2c7589 */ /* 0x000fe800000e0000 */
[----:B------:R-:W3:Y:S04]  /*11a40*/  SHFL.IDX PT, R45, R68, R5, 0x1c1f ;  /* 0x001c1f05442d7589 */ /* 0x000ee800000e0000 */
[----:B------:R-:W-:Y:S04]  /*11a50*/  SHFL.IDX PT, R52, R21, R10, 0x1c1f ;  /* 0x001c1f0a15347589 */ /* 0x000fe800000e0000 */
[----:B------:R-:W4:Y:S01]  /*11a60*/  SHFL.IDX PT, R51, R42, R5, 0x1c1f ;  /* 0x001c1f052a337589 */ /* 0x000f2200000e0000 */
[----:B------:R-:W-:-:S03]  /*11a70*/  MOV R24, R8 ;  /* 0x0000000800187202 */ /* 0x000fc60000000f00 */
[----:B------:R-:W-:Y:S04]  /*11a80*/  SHFL.IDX PT, R4, R73, R10, 0x1c1f ;  /* 0x001c1f0a49047589 */ /* 0x000fe800000e0000 */
[----:B------:R-:W-:Y:S04]  /*11a90*/  SHFL.IDX PT, R12, R41, R10, 0x1c1f ;  /* 0x001c1f0a290c7589 */ /* 0x000fe800000e0000 */
[----:B------:R-:W4:Y:S04]  /*11aa0*/  SHFL.IDX PT, R7, R80, R5, 0x1c1f ;  /* 0x001c1f0550077589 */ /* 0x000f2800000e0000 */
[----:B------:R-:W4:Y:S04]  /*11ab0*/  SHFL.IDX PT, R15, R30, R5, 0x1c1f ;  /* 0x001c1f051e0f7589 */ /* 0x000f2800000e0000 */
[----:B------:R-:W-:Y:S04]  /*11ac0*/  SHFL.IDX PT, R40, R11, R10, 0x1c1f ;  /* 0x001c1f0a0b287589 */ /* 0x000fe800000e0000 */
[----:B------:R-:W-:Y:S04]  /*11ad0*/  SHFL.IDX PT, R53, R53, R10, 0x1c1f ;  /* 0x001c1f0a35357589 */ /* 0x000fe800000e0000 */
[----:B------:R-:W4:Y:S04]  /*11ae0*/  SHFL.IDX PT, R41, R20, R5, 0x1c1f ;  /* 0x001c1f0514297589 */ /* 0x000f2800000e0000 */
[----:B------:R0:W4:Y:S04]  /*11af0*/  SHFL.IDX PT, R54, R46, R5, 0x1c1f ;  /* 0x001c1f052e367589 */ /* 0x00012800000e0000 */
[----:B------:R-:W-:Y:S04]  /*11b00*/  SHFL.IDX PT, R32, R67, R10, 0x1c1f ;  /* 0x001c1f0a43207589 */ /* 0x000fe800000e0000 */
[----:B------:R-:W-:Y:S04]  /*11b10*/  SHFL.IDX PT, R36, R37, R10, 0x1c1f ;  /* 0x001c1f0a25247589 */ /* 0x000fe800000e0000 */
[----:B------:R-:W4:Y:S04]  /*11b20*/  SHFL.IDX PT, R33, R56, R5, 0x1c1f ;  /* 0x001c1f0538217589 */ /* 0x000f2800000e0000 */
[----:B------:R-:W4:Y:S04]  /*11b30*/  SHFL.IDX PT, R37, R72, R5, 0x1c1f ;  /* 0x001c1f0548257589 */ /* 0x000f2800000e0000 */
[----:B------:R-:W4:Y:S04]  /*11b40*/  SHFL.IDX PT, R13, R70, R5, 0x1c1f ;  /* 0x001c1f05460d7589 */ /* 0x000f2800000e0000 */
[----:B------:R-:W-:Y:S04]  /*11b50*/  SHFL.IDX PT, R56, R31, R10, 0x1c1f ;  /* 0x001c1f0a1f387589 */ /* 0x000fe800000e0000 */
[----:B------:R4:W4:Y:S04]  /*11b60*/  SHFL.IDX PT, R55, R38, R5, 0x1c1f ;  /* 0x001c1f0526377589 */ /* 0x00092800000e0000 */
[----:B------:R-:W-:Y:S04]  /*11b70*/  SHFL.IDX PT, R6, R69, R10, 0x1c1f ;  /* 0x001c1f0a45067589 */ /* 0x000fe800000e0000 */
[----:B------:R-:W4:Y:S04]  /*11b80*/  SHFL.IDX PT, R9, R76, R5, 0x1c1f ;  /* 0x001c1f054c097589 */ /* 0x000f2800000e0000 */
[----:B------:R-:W-:Y:S04]  /*11b90*/  SHFL.IDX PT, R8, R59, R10, 0x1c1f ;  /* 0x001c1f0a3b087589 */ /* 0x000fe800000e0000 */
[----:B------:R-:W4:Y:S04]  /*11ba0*/  SHFL.IDX PT, R11, R74, R5, 0x1c1f ;  /* 0x001c1f054a0b7589 */ /* 0x000f2800000e0000 */
[----:B------:R-:W-:Y:S04]  /*11bb0*/  SHFL.IDX PT, R57, R57, R10, 0x1c1f ;  /* 0x001c1f0a39397589 */ /* 0x000fe800000e0000 */
[----:B------:R-:W4:Y:S01]  /*11bc0*/  SHFL.IDX PT, R58, R58, R5, 0x1c1f ;  /* 0x001c1f053a3a7589 */ /* 0x000f2200000e0000 */
[----:B0-----:R-:W-:-:S02]  /*11bd0*/  SEL R46, R48, R47, P0 ;  /* 0x0000002f302e7207 */ /* 0x001fc40000000000 */
[----:B------:R-:W-:Y:S02]  /*11be0*/  SEL R48, R47, R48, P0 ;  /* 0x000000302f307207 */ /* 0x000fe40000000000 */
[----:B-1----:R-:W-:Y:S02]  /*11bf0*/  SEL R47, R49, R50, P0 ;  /* 0x00000032312f7207 */ /* 0x002fe40000000000 */
[----:B--2---:R-:W-:Y:S02]  /*11c00*/  SEL R20, R28, R29, P0 ;  /* 0x0000001d1c147207 */ /* 0x004fe40000000000 */
[----:B---3--:R-:W-:Y:S02]  /*11c10*/  SEL R42, R44, R45, P0 ;  /* 0x0000002d2c2a7207 */ /* 0x008fe40000000000 */
        /* <DEDUP_REMOVED lines=55> */
[----:B------:R-:W2:Y:S01]  /*11f90*/  LDC.64 R6, c[0x0][0xba8] ;  /* 0x0002ea00ff067b82 */ /* 0x000ea20000000a00 */
[----:B------:R-:W3:Y:S01]  /*11fa0*/  @P0 LDG.E R62, desc[UR40][R58.64] ;  /* 0x000000283a3e0981 */ /* 0x000ee2000c1e1900 */
[----:B-1----:R-:W-:-:S05]  /*11fb0*/  IMAD.MOV.U32 R14, RZ, RZ, 0x9b8 ;  /* 0x000009b8ff0e7424 */ /* 0x002fca00078e00ff */
[----:B------:R-:W-:-:S04]  /*11fc0*/  SEL R14, R14, 0x978, P3 ;  /* 0x000009780e0e7807 */ /* 0x000fc80001800000 */
[----:B------:R-:W1:Y:S01]  /*11fd0*/  LDC.64 R10, c[0x0][R14+0x220] ;  /* 0x000088000e0a7b82 */ /* 0x000e620000000a00 */
[----:B------:R-:W-:-:S07]  /*11fe0*/  ISETP.NE.U32.AND P1, PT, RZ, UR6, PT ;  /* 0x00000006ff007c0c */ /* 0x000fce000bf25070 */
[----:B------:R-:W4:Y:S01]  /*11ff0*/  LDC.64 R12, c[0x0][R14+0x218] ;  /* 0x000086000e0c7b82 */ /* 0x000f220000000a00 */
[----:B------:R-:W-:Y:S02]  /*12000*/  ISETP.NE.AND.EX P1, PT, RZ, UR7, PT, P1 ;  /* 0x00000007ff007c0c */ /* 0x000fe4000bf25310 */
[----:B0-----:R-:W-:-:S05]  /*12010*/  ISETP.NE.AND P4, PT, R24, 0x1, PT ;  /* 0x000000011800780c */ /* 0x001fca0003f85270 */
[----:B------:R-:W0:Y:S06]  /*12020*/  LDC.64 R8, c[0x0][R14+0x228] ;  /* 0x00008a000e087b82 */ /* 0x000e2c0000000a00 */
[----:B------:R-:W-:Y:S01]  /*12030*/  @P1 IADD3 R66, P2, R88, UR6, RZ ;  /* 0x0000000658421c10 */ /* 0x000fe2000ff5e0ff */
[----:B------:R-:W-:Y:S01]  /*12040*/  ULDC UR6, c[0x0][0xa88] ;  /* 0x0002a20000067ab9 */ /* 0x000fe20000000800 */
[----:B------:R3:W3:Y:S01]  /*12050*/  LDC.64 R4, c[0x0][R14+0x210] ;  /* 0x000084000e047b82 */ /* 0x0006e20000000a00 */
[----:B------:R-:W-:Y:S01]  /*12060*/  IMAD.U32 R69, RZ, RZ, UR6 ;  /* 0x00000006ff457e24 */ /* 0x000fe2000f8e00ff */
[----:B------:R-:W-:-:S02]  /*12070*/  @P1 IADD3.X R67, R87, UR7, RZ, P2, !PT ;  /* 0x0000000757431c10 */ /* 0x000fc400097fe4ff */
[----:B------:R-:W-:-:S03]  /*12080*/  ISETP.NE.U32.AND P2, PT, RZ, UR4, PT ;  /* 0x00000004ff007c0c */ /* 0x000fc6000bf45070 */
[----:B------:R2:W5:Y:S01]  /*12090*/  @P1 LDG.E R69, desc[UR40][R66.64] ;  /* 0x0000002842451981 */ /* 0x000562000c1e1900 */
[----:B------:R-:W-:Y:S01]  /*120a0*/  ISETP.NE.AND.EX P2, PT, RZ, UR5, PT, P2 ;  /* 0x00000005ff007c0c */ /* 0x000fe2000bf45320 */
[----:B------:R-:W3:Y:S08]  /*120b0*/  @P4 LDC R73, c[0x0][0xbf0] ;  /* 0x0002fc00ff494b82 */ /* 0x000ef00000000800 */
[----:B--2---:R-:W2:Y:S01]  /*120c0*/  @P4 LDC R66, c[0x0][0xbec] ;  /* 0x0002fb00ff424b82 */ /* 0x004ea20000000800 */
[----:B------:R-:W-:-:S02]  /*120d0*/  SEL R64, R86, RZ, !P2 ;  /* 0x000000ff56407207 */ /* 0x000fc40005000000 */
[----:B------:R-:W-:-:S03]  /*120e0*/  SEL R15, R85, RZ, !P2 ;  /* 0x000000ff550f7207 */ /* 0x000fc60005000000 */
[-C--:B-1----:R-:W-:Y:S02]  /*120f0*/  IMAD R11, R11, R64.reuse, RZ ;  /* 0x000000400b0b7224 */ /* 0x082fe400078e02ff */
[----:B------:R-:W1:Y:S02]  /*12100*/  @!P3 LDC R6, c[0x0][0xb50] ;  /* 0x0002d400ff06bb82 */ /* 0x000e640000000800 */
[C---:B------:R-:W-:Y:S02]  /*12110*/  IMAD R71, R10.reuse, R15, R11 ;  /* 0x0000000f0a477224 */ /* 0x040fe400078e020b */
[----:B------:R-:W-:-:S04]  /*12120*/  IMAD.WIDE.U32 R10, R10, R64, RZ ;  /* 0x000000400a0a7225 */ /* 0x000fc800078e00ff */
[----:B------:R-:W1:Y:S01]  /*12130*/  @!P3 LDC R7, c[0x0][0xb54] ;  /* 0x0002d500ff07bb82 */ /* 0x000e620000000800 */
[-C--:B----4-:R-:W-:Y:S02]  /*12140*/  IMAD R65, R13, R81.reuse, RZ ;  /* 0x000000510d417224 */ /* 0x090fe400078e02ff */
[----:B------:R-:W-:-:S04]  /*12150*/  IMAD.WIDE.U32 R12, R12, R81, RZ ;  /* 0x000000510c0c7225 */ /* 0x000fc800078e00ff */
[----:B------:R-:W-:Y:S01]  /*12160*/  IMAD.IADD R15, R84, 0x1, R82 ;  /* 0x00000001540f7824 */ /* 0x000fe200078e0252 */
[----:B------:R-:W-:Y:S01]  /*12170*/  SEL R67, R79, RZ, P3 ;  /* 0x000000ff4f437207 */ /* 0x000fe20001800000 */
[----:B------:R-:W-:Y:S02]  /*12180*/  IMAD.IADD R71, R11, 0x1, R71 ;  /* 0x000000010b477824 */ /* 0x000fe400078e0247 */
[----:B------:R-:W-:Y:S02]  /*12190*/  IMAD.MOV.U32 R11, RZ, RZ, R15 ;  /* 0x000000ffff0b7224 */ /* 0x000fe400078e000f */
[----:B------:R-:W-:Y:S02]  /*121a0*/  IMAD.IADD R68, R13, 0x1, R65 ;  /* 0x000000010d447824 */ /* 0x000fe400078e0241 */
[-C--:B0-----:R-:W-:Y:S02]  /*121b0*/  IMAD R13, R9, R67.reuse, RZ ;  /* 0x00000043090d7224 */ /* 0x081fe400078e02ff */
[----:B------:R-:W-:-:S04]  /*121c0*/  IMAD.WIDE.U32 R8, R8, R67, RZ ;  /* 0x0000004308087225 */ /* 0x000fc800078e00ff */
[----:B------:R-:W-:Y:S01]  /*121d0*/  IMAD.IADD R13, R9, 0x1, R13 ;  /* 0x00000001090d7824 */ /* 0x000fe200078e020d */
[--C-:B---3--:R-:W-:Y:S01]  /*121e0*/  IADD3 R12, P2, P5, R10, R12, R62.reuse ;  /* 0x0000000c0a0c7210 */ /* 0x108fe20007d5e03e */
[----:B--2---:R-:W-:Y:S01]  /*121f0*/  @P4 IMAD.HI.U32 R10, R15, R66, RZ ;  /* 0x000000420f0a4227 */ /* 0x004fe200078e00ff */
        /* <DEDUP_REMOVED lines=20> */
.L_x_13025:
[----:B------:R-:W2:Y:S01]  /*12340*/  LDL R11, [R1+0x8c] ;  /* 0x00008c00010b7983 */ /* 0x000ea20000100800 */
[----:B------:R-:W0:Y:S03]  /*12350*/  S2R R5, SR_TID.X ;  /* 0x0000000000057919 */ /* 0x000e260000002100 */
[----:B------:R-:W-:Y:S04]  /*12360*/  SHFL.IDX PT, R6, R10, RZ, 0x1c1f ;  /* 0x001c1fff0a067589 */ /* 0x000fe800000e0000 */
[----:B------:R-:W1:Y:S04]  /*12370*/  SHFL.IDX PT, R7, R4, RZ, 0x1c1f ;  /* 0x001c1fff04077589 */ /* 0x000e6800000e0000 */
[----:B------:R-:W-:Y:S01]  /*12380*/  SHFL.IDX PT, R8, R10, 0x1, 0x1c1f ;  /* 0x003c1f000a087f89 */ /* 0x000fe200000e0000 */
[----:B0-----:R-:W-:-:S05]  /*12390*/  VIADD R12, R5, 0xffffff80 ;  /* 0xffffff80050c7836 */ /* 0x001fca0000000000 */
[----:B------:R-:W-:-:S04]  /*123a0*/  SHF.R.S32.HI R5, RZ, 0x1f, R12 ;  /* 0x0000001fff057819 */ /* 0x000fc8000001140c */
[----:B------:R-:W-:-:S04]  /*123b0*/  LEA.HI R5, R5, R12, RZ, 0x7 ;  /* 0x0000000c05057211 */ /* 0x000fc800078f38ff */
[----:B------:R-:W-:Y:S01]  /*123c0*/  LOP3.LUT R5, R5, 0xffffff80, RZ, 0xc0, !PT ;  /* 0xffffff8005057812 */ /* 0x000fe200078ec0ff */
[----:B------:R-:W0:Y:S04]  /*123d0*/  SHFL.IDX PT, R9, R4, 0x1, 0x1c1f ;  /* 0x003c1f0004097f89 */ /* 0x000e2800000e0000 */
[----:B------:R-:W-:Y:S02]  /*123e0*/  IMAD.IADD R5, R12, 0x1, -R5 ;  /* 0x000000010c057824 */ /* 0x000fe400078e0a05 */
[----:B-----5:R-:W-:-:S03]  /*123f0*/  IMAD R58, R69, R24, RZ ;  /* 0x00000018453a7224 */ /* 0x020fc600078e02ff */
[----:B------:R-:W-:Y:S01]  /*12400*/  LOP3.LUT P0, RZ, R5, 0x3, RZ, 0xc0, !PT ;  /* 0x0000000305ff7812 */ /* 0x000fe2000780c0ff */
[----:B--2---:R-:W-:-:S04]  /*12410*/  IMAD.IADD R13, R11, 0x1, R82 ;  /* 0x000000010b0d7824 */ /* 0x004fc800078e0252 */
[C---:B------:R-:W-:Y:S01]  /*12420*/  VIADD R5, R13.reuse, 0x8 ;  /* 0x000000080d057836 */ /* 0x040fe20000000000 */
[----:B------:R-:W-:-:S04]  /*12430*/  ISETP.GE.OR P1, PT, R13, R58, P0 ;  /* 0x0000003a0d00720c */ /* 0x000fc80000726670 */
[----:B------:R-:W-:-:S09]  /*12440*/  ISETP.GE.OR P0, PT, R5, R58, P0 ;  /* 0x0000003a0500720c */ /* 0x000fd20000706670 */
[----:B-1----:R1:W-:Y:S04]  /*12450*/  @!P1 ST.E desc[UR40][R6.64], R60 ;  /* 0x0000003c06009985 */ /* 0x0023e8000c101928 */
[----:B0-----:R1:W-:Y:S01]  /*12460*/  @!P0 ST.E desc[UR40][R8.64], R61 ;  /* 0x0000003d08008985 */ /* 0x0013e2000c101928 */
[----:B------:R-:W-:Y:S05]  /*12470*/  @P3 BRA `(.L_x_13026) ;  /* 0x0000000400ac3947 */ /* 0x000fea0003800000 */
[----:B------:R-:W-:Y:S01]  /*12480*/  SHF.R.S32.HI R59, RZ, 0x1f, R83 ;  /* 0x0000001fff3b7819 */ /* 0x000fe20000011453 */
[----:B------:R-:W0:Y:S01]  /*12490*/  @P4 LDC R21, c[0x0][0xbec] ;  /* 0x0002fb00ff154b82 */ /* 0x000e220000000800 */
[----:B------:R-:W-:Y:S02]  /*124a0*/  ULDC.64 UR4, c[0x0][0xaa0] ;  /* 0x0002a80000047ab9 */ /* 0x000fe40000000a00 */
[----:B------:R-:W-:-:S04]  /*124b0*/  LEA.HI R59, R59, R83, RZ, 0x3 ;  /* 0x000000533b3b7211 */ /* 0x000fc800078f18ff */
[----:B------:R-:W-:Y:S01]  /*124c0*/  SHF.R.S32.HI R59, RZ, 0x3, R59 ;  /* 0x00000003ff3b7819 */ /* 0x000fe2000001143b */
[----:B------:R-:W2:Y:S04]  /*124d0*/  @P4 LDC R35, c[0x0][0xbf0] ;  /* 0x0002fc00ff234b82 */ /* 0x000ea80000000800 */
[----:B------:R-:W-:-:S04]  /*124e0*/  IMAD R5, R59, 0x40, R0 ;  /* 0x000000403b057824 */ /* 0x000fc800078e0200 */
[----:B------:R-:W-:-:S03]  /*124f0*/  IMAD.WIDE R2, R5, 0x2, R2 ;  /* 0x0000000205027825 */ /* 0x000fc600078e0202 */
[C---:B------:R-:W-:Y:S02]  /*12500*/  IADD3 R13, P0, R2.reuse, 0x1800, RZ ;  /* 0x00001800020d7810 */ /* 0x040fe40007f1e0ff */
[C---:B------:R-:W-:Y:S02]  /*12510*/  IADD3 R29, P1, R2.reuse, 0x3000, RZ ;  /* 0x00003000021d7810 */ /* 0x040fe40007f3e0ff */
[----:B-1----:R-:W-:Y:S02]  /*12520*/  LOP3.LUT R9, R2, 0x380, RZ, 0xc0, !PT ;  /* 0x0000038002097812 */ /* 0x002fe400078ec0ff */
        /* <DEDUP_REMOVED lines=34> */
[----:B-1----:R-:W1:Y:S01]  /*12750*/  FENCE.VIEW.ASYNC.S ;  /* 0x00000000000073c6 */ /* 0x002e620000000000 */
[----:B0-----:R-:W-:-:S04]  /*12760*/  @P4 IMAD.HI.U32 R20, R32, R21, RZ ;  /* 0x0000001520144227 */ /* 0x001fc800078e00ff */
[----:B------:R-:W-:Y:S01]  /*12770*/  IMAD R3, R81, UR5, R3 ;  /* 0x0000000551037c24 */ /* 0x000fe2000f8e0203 */
[----:B------:R-:W-:Y:S01]  /*12780*/  ULDC.64 UR4, c[0x0][0xaf0] ;  /* 0x0002bc0000047ab9 */ /* 0x000fe20000000a00 */
[----:B------:R-:W-:Y:S01]  /*12790*/  IMAD.MOV.U32 R21, RZ, RZ, R32 ;  /* 0x000000ffff157224 */ /* 0x000fe200078e0020 */
[----:B--2---:R-:W-:Y:S01]  /*127a0*/  @P4 SHF.R.U32.HI R21, RZ, R35, R20 ;  /* 0x00000023ff154219 */ /* 0x004fe20000011614 */
[----:B------:R-:W-:Y:S02]  /*127b0*/  IMAD R33, R33, UR4, RZ ;  /* 0x0000000421217c24 */ /* 0x000fe4000f8e02ff */
[----:B------:R-:W-:Y:S02]  /*127c0*/  IMAD.IADD R37, R59, 0x1, R82 ;  /* 0x000000013b257824 */ /* 0x000fe400078e0252 */
[C---:B------:R-:W-:Y:S02]  /*127d0*/  IMAD R33, R64.reuse, UR5, R33 ;  /* 0x0000000540217c24 */ /* 0x040fe4000f8e0221 */
[----:B------:R-:W-:Y:S01]  /*127e0*/  IMAD.WIDE.U32 R64, R64, UR4, R2 ;  /* 0x0000000440407c25 */ /* 0x000fe2000f8e0002 */
[----:B------:R-:W-:Y:S01]  /*127f0*/  SHF.R.S32.HI R2, RZ, 0x1f, R21 ;  /* 0x0000001fff027819 */ /* 0x000fe20000011415 */
[----:B------:R-:W-:-:S02]  /*12800*/  ULDC.64 UR4, c[0x0][0xae0] ;  /* 0x0002b80000047ab9 */ /* 0x000fc40000000a00 */
[----:B------:R-:W-:Y:S02]  /*12810*/  IMAD.MOV R3, RZ, RZ, -R21 ;  /* 0x000000ffff037224 */ /* 0x000fe400078e0a15 */
[----:B------:R-:W-:Y:S02]  /*12820*/  IMAD.IADD R65, R65, 0x1, R33 ;  /* 0x0000000141417824 */ /* 0x000fe400078e0221 */
[----:B------:R-:W-:Y:S02]  /*12830*/  IMAD R33, R24, R3, R32 ;  /* 0x0000000318217224 */ /* 0x000fe400078e0220 */
[----:B------:R-:W-:-:S03]  /*12840*/  IMAD R2, R2, UR4, RZ ;  /* 0x0000000402027c24 */ /* 0x000fc6000f8e02ff */
[----:B------:R-:W-:Y:S01]  /*12850*/  SHF.R.S32.HI R20, RZ, 0x1f, R33 ;  /* 0x0000001fff147819 */ /* 0x000fe20000011421 */
[C---:B------:R-:W-:Y:S02]  /*12860*/  IMAD R35, R21.reuse, UR5, R2 ;  /* 0x0000000515237c24 */ /* 0x040fe4000f8e0202 */
[----:B------:R-:W-:Y:S01]  /*12870*/  IMAD.WIDE.U32 R2, R21, UR4, R64 ;  /* 0x0000000415027c25 */ /* 0x000fe2000f8e0040 */
[----:B------:R-:W-:-:S03]  /*12880*/  ULDC.64 UR4, c[0x0][0xad8] ;  /* 0x0002b60000047ab9 */ /* 0x000fc60000000a00 */
[----:B------:R-:W-:Y:S02]  /*12890*/  IMAD.IADD R3, R3, 0x1, R35 ;  /* 0x0000000103037824 */ /* 0x000fe400078e0223 */
[----:B------:R-:W-:Y:S02]  /*128a0*/  IMAD R20, R20, UR4, RZ ;  /* 0x0000000414147c24 */ /* 0x000fe4000f8e02ff */
        /* <DEDUP_REMOVED lines=40> */
.L_x_13026:
[----:B------:R-:W2:Y:S01]  /*12b30*/  LDL R72, [R1+0x34] ;  /* 0x0000340001487983 */ /* 0x000ea20000100800 */
[----:B------:R-:W0:Y:S01]  /*12b40*/  @P4 LDC R0, c[0x0][0xbec] ;  /* 0x0002fb00ff004b82 */ /* 0x000e220000000800 */
[----:B------:R-:W-:Y:S01]  /*12b50*/  ULDC.64 UR4, c[0x0][0xb08] ;  /* 0x0002c20000047ab9 */ /* 0x000fe20000000a00 */
[----:B-1----:R-:W-:Y:S01]  /*12b60*/  SHF.R.S32.HI R7, RZ, 0x1f, R64 ;  /* 0x0000001fff077819 */ /* 0x002fe20000011440 */
[----:B------:R1:W5:Y:S01]  /*12b70*/  LDL R71, [R1+0x84] ;  /* 0x0000840001477983 */ /* 0x0003620000100800 */
[----:B------:R-:W-:Y:S01]  /*12b80*/  IMAD R65, R65, UR4, RZ ;  /* 0x0000000441417c24 */ /* 0x000fe2000f8e02ff */
[----:B------:R-:W-:Y:S01]  /*12b90*/  ULDC.64 UR6, c[0x0][0xb30] ;  /* 0x0002cc0000067ab9 */ /* 0x000fe20000000a00 */
        /* <DEDUP_REMOVED lines=8> */
[----:B------:R-:W-:-:S03]  /*12c20*/  IMAD.WIDE.U32 R2, R81, UR4, R2 ;  /* 0x0000000451027c25 */ /* 0x000fc6000f8e0002 */
[----:B------:R1:W5:Y:S01]  /*12c30*/  LDL R67, [R1+0x7c] ;  /* 0x00007c0001437983 */ /* 0x0003620000100800 */
[----:B------:R-:W-:-:S03]  /*12c40*/  IMAD R3, R81, UR5, R3 ;  /* 0x0000000551037c24 */ /* 0x000fc6000f8e0203 */
[----:B------:R1:W5:Y:S01]  /*12c50*/  LDL R66, [R1+0x6c] ;  /* 0x00006c0001427983 */ /* 0x0003620000100800 */
[----:B------:R-:W-:Y:S01]  /*12c60*/  ULDC.64 UR4, c[0x0][0xb40] ;  /* 0x0002d00000047ab9 */ /* 0x000fe20000000a00 */
[----:B0-----:R-:W-:-:S04]  /*12c70*/  @P4 IMAD.HI.U32 R0, R15, R0, RZ ;  /* 0x000000000f004227 */ /* 0x001fc800078e00ff */
[----:B------:R-:W-:-:S04]  /*12c80*/  IMAD R7, R7, UR4, RZ ;  /* 0x0000000407077c24 */ /* 0x000fc8000f8e02ff */
[C---:B------:R-:W-:Y:S02]  /*12c90*/  IMAD R9, R64.reuse, UR5, R7 ;  /* 0x0000000540097c24 */ /* 0x040fe4000f8e0207 */
        /* <DEDUP_REMOVED lines=33> */
[----:B------:R-:W-:Y:S01]  /*12eb0*/  VIADD R65, R72, 0x20 ;  /* 0x0000002048417836 */ /* 0x000fe20000000000 */
[----:B------:R-:W-:Y:S02]  /*12ec0*/  SHF.R.S32.HI R24, RZ, 0x1f, R59 ;  /* 0x0000001fff187819 */ /* 0x000fe4000001143b */
[----:B------:R-:W-:-:S02]  /*12ed0*/  SHF.R.S32.HI R60, RZ, 0x1f, R61 ;  /* 0x0000001fff3c7819 */ /* 0x000fc4000001143d */
        /* <DEDUP_REMOVED lines=12> */
[----:B-----5:R-:W-:Y:S01]  /*12fa0*/  ISETP.GE.AND P2, PT, R70, UR4, PT ;  /* 0x0000000446007c0c */ /* 0x020fe2000bf46270 */
        /* <DEDUP_REMOVED lines=22> */
.L_x_13029:
[----:B------:R-:W-:Y:S05]  /*13110*/  BSYNC B1 ;  /* 0x0000000000017941 */ /* 0x000fea0003800000 */
.L_x_13028:
        /* <DEDUP_REMOVED lines=17> */
[----:B-----5:R-:W-:Y:S02]  /*13230*/  ISETP.GE.AND P5, PT, R70, UR4, PT ;  /* 0x0000000446007c0c */ /* 0x020fe4000bfa6270 */
[----:B------:R-:W-:Y:S01]  /*13240*/  ISETP.GE.AND P4, PT, R68, UR4, PT ;  /* 0x0000000444007c0c */ /* 0x000fe2000bf86270 */
[----:B------:R0:W-:Y:S01]  /*13250*/  @!P0 ST.E.64 desc[UR40][R4.64], R44 ;  /* 0x0000002c04008985 */ /* 0x0001e2000c101b28 */
[----:B------:R-:W-:-:S02]  /*13260*/  @!P2 LEA.HI.X R11, R63, R7, R62, 0x2, P6 ;  /* 0x000000073f0ba211 */ /* 0x000fc400030f143e */
[CC--:B------:R-:W-:Y:S01]  /*13270*/  @!P3 LEA R12, P6, R65.reuse, R6.reuse, 0x2 ;  /* 0x00000006410cb211 */ /* 0x0c0fe200078c10ff */
[----:B------:R0:W-:Y:S03]  /*13280*/  @!P1 ST.E.64 desc[UR40][R8.64], R46 ;  /* 0x0000002e08009985 */ /* 0x0001e6000c101b28 */
[-C--:B------:R-:W-:Y:S01]  /*13290*/  @!P3 LEA.HI.X R13, R65, R7.reuse, R64, 0x2, P6 ;  /* 0x00000007410db211 */ /* 0x080fe200030f1440 */
[----:B------:R0:W-:Y:S02]  /*132a0*/  @!P2 ST.E.64 desc[UR40][R10.64], R48 ;  /* 0x000000300a00a985 */ /* 0x0001e4000c101b28 */
[-C--:B------:R-:W-:Y:S02]  /*132b0*/  @!P5 LEA R14, P0, R70, R6.reuse, 0x2 ;  /* 0x00000006460ed211 */ /* 0x080fe400078010ff */
[----:B------:R-:W-:Y:S01]  /*132c0*/  @!P4 LEA R20, P1, R68, R6, 0x2 ;  /* 0x000000064414c211 */ /* 0x000fe200078210ff */
[----:B------:R0:W-:Y:S01]  /*132d0*/  @!P3 ST.E.64 desc[UR40][R12.64], R50 ;  /* 0x000000320c00b985 */ /* 0x0001e2000c101b28 */
[----:B------:R-:W-:-:S02]  /*132e0*/  @!P5 LEA.HI.X R15, R70, R7, R71, 0x2, P0 ;  /* 0x00000007460fd211 */ /* 0x000fc400000f1447 */
[----:B------:R-:W-:Y:S02]  /*132f0*/  @!P4 LEA.HI.X R21, R68, R7, R69, 0x2, P1 ;  /* 0x000000074415c211 */ /* 0x000fe400008f1445 */
[----:B------:R-:W-:Y:S01]  /*13300*/  ISETP.GE.AND P0, PT, R66, UR4, PT ;  /* 0x0000000442007c0c */ /* 0x000fe2000bf06270 */
[----:B------:R0:W-:Y:S04]  /*13310*/  @!P5 ST.E.64 desc[UR40][R14.64], R52 ;  /* 0x000000340e00d985 */ /* 0x0001e8000c101b28 */
[----:B------:R0:W-:Y:S08]  /*13320*/  @!P4 ST.E.64 desc[UR40][R20.64], R54 ;  /* 0x000000361400c985 */ /* 0x0001f0000c101b28 */
[----:B------:R-:W-:Y:S05]  /*13330*/  @P0 BRA `(.L_x_13027) ;  /* 0x0000000800940947 */ /* 0x000fea0003800000 */
[----:B0-----:R-:W-:-:S04]  /*13340*/  LEA R2, P0, R66, R6, 0x2 ;  /* 0x0000000642027211 */ /* 0x001fc800078010ff */
[----:B------:R-:W-:-:S05]  /*13350*/  LEA.HI.X R3, R66, R7, R67, 0x2, P0 ;  /* 0x0000000742037211 */ /* 0x000fca00000f1443 */
[----:B------:R3:W-:Y:S01]  /*13360*/  ST.E.64 desc[UR40][R2.64], R56 ;  /* 0x0000003802007985 */ /* 0x0007e2000c101b28 */
[----:B------:R-:W-:Y:S05]  /*13370*/  BRA `(.L_x_13027) ;  /* 0x0000000800847947 */ /* 0x000fea0003800000 */
.L_x_13024:
[----:B------:R-:W0:Y:S01]  /*13380*/  LDL.LU R4, [R1+0x58] ;  /* 0x0000580001047983 */ /* 0x000e220000300800 */
        /* <DEDUP_REMOVED lines=9> */
[----:B0-----:R-:W-:Y:S01]  /*13420*/  IADD3 R2, P2, R4, UR4, RZ ;  /* 0x0000000404027c10 */ /* 0x001fe2000ff5e0ff */
[----:B------:R-:W-:-:S03]  /*13430*/  ULDC UR4, c[0x0][0xa88] ;  /* 0x0002a20000047ab9 */ /* 0x000fc60000000800 */
[----:B--2---:R-:W-:-:S05]  /*13440*/  IADD3.X R3, R7, UR5, RZ, P2, !PT ;  /* 0x0000000507037c10 */ /* 0x004fca00097fe4ff */
[----:B------:R-:W-:Y:S01]  /*13450*/  @P1 IADD3 R4, P2, R4, UR6, RZ ;  /* 0x0000000604041c10 */ /* 0x000fe2000ff5e0ff */
[----:B------:R-:W-:Y:S01]  /*13460*/  IMAD.U32 R14, RZ, RZ, UR4 ;  /* 0x00000004ff0e7e24 */ /* 0x000fe2000f8e00ff */
[----:B------:R0:W5:Y:S02]  /*13470*/  @P0 LDG.E R15, desc[UR40][R2.64] ;  /* 0x00000028020f0981 */ /* 0x000164000c1e1900 */
[----:B------:R-:W-:Y:S01]  /*13480*/  @P1 IADD3.X R5, R7, UR7, RZ, P2, !PT ;  /* 0x0000000707051c10 */ /* 0x000fe200097fe4ff */
[----:B---3--:R-:W-:-:S04]  /*13490*/  VIADD R32, R6, 0xffffff80 ;  /* 0xffffff8006207836 */ /* 0x008fc80000000000 */
        /* <DEDUP_REMOVED lines=8> */
.L_x_13030:
        /* <DEDUP_REMOVED lines=9> */
[----:B0-----:R-:W-:Y:S01]  /*135b0*/  IMAD R2, R14, R33, RZ ;  /* 0x000000210e027224 */ /* 0x001fe200078e02ff */
        /* <DEDUP_REMOVED lines=11> */
[----:B------:R-:W4:Y:S08]  /*13670*/  LDC.64 R8, c[0x0][R30+0x220] ;  /* 0x000088001e087b82 */ /* 0x000f300000000a00 */
[----:B------:R-:W2:Y:S08]  /*13680*/  LDC.64 R6, c[0x0][R30+0x218] ;  /* 0x000086001e067b82 */ /* 0x000eb00000000a00 */
[----:B------:R-:W5:Y:S08]  /*13690*/  LDC.64 R10, c[0x0][R30+0x228] ;  /* 0x00008a001e0a7b82 */ /* 0x000f700000000a00 */
[----:B------:R-:W1:Y:S08]  /*136a0*/  LDC.64 R4, c[0x0][R30+0x210] ;  /* 0x000084001e047b82 */ /* 0x000e700000000a00 */
[----:B------:R-:W5:Y:S08]  /*136b0*/  @P0 LDC R20, c[0x0][0xbec] ;  /* 0x0002fb00ff140b82 */ /* 0x000f700000000800 */
[----:B------:R-:W1:Y:S01]  /*136c0*/  @P0 LDC R37, c[0x0][0xbf0] ;  /* 0x0002fc00ff250b82 */ /* 0x000e620000000800 */
[----:B----4-:R-:W-:-:S07]  /*136d0*/  IMAD R9, R9, R29, RZ ;  /* 0x0000001d09097224 */ /* 0x010fce00078e02ff */
[----:B0-----:R-:W0:Y:S01]  /*136e0*/  @!P3 LDC R2, c[0x0][0xb50] ;  /* 0x0002d400ff02bb82 */ /* 0x001e220000000800 */
[----:B------:R-:W-:Y:S02]  /*136f0*/  IMAD R9, R8, R28, R9 ;  /* 0x0000001c08097224 */ /* 0x000fe400078e0209 */
[----:B-----5:R-:W-:-:S05]  /*13700*/  @P0 IMAD.HI.U32 R20, R31, R20, RZ ;  /* 0x000000141f140227 */ /* 0x020fca00078e00ff */
[----:B------:R-:W4:Y:S01]  /*13710*/  @!P3 LDC R3, c[0x0][0xb54] ;  /* 0x0002d500ff03bb82 */ /* 0x000f220000000800 */
[----:B-1----:R-:W-:Y:S01]  /*13720*/  @P0 SHF.R.U32.HI R21, RZ, R37, R20 ;  /* 0x00000025ff150219 */ /* 0x002fe20000011614 */
        /* <DEDUP_REMOVED lines=22> */
[----:B----4-:R-:W-:Y:S01]  /*13890*/  LEA.HI.X R3, R4, R3, R5, 0x2, P0 ;  /* 0x0000000304037211 */ /* 0x010fe200000f1405 */
[----:B------:R-:W-:-:S05]  /*138a0*/  IMAD.MOV.U32 R5, RZ, RZ, -0x800000 ;  /* 0xff800000ff057424 */ /* 0x000fca00078e00ff */
[----:B------:R0:W-:Y:S03]  /*138b0*/  STG.E desc[UR40][R2.64], R5 ;  /* 0x0000000502007986 */ /* 0x0001e6000c101928 */
.L_x_13032:
[----:B------:R-:W-:Y:S05]  /*138c0*/  BSYNC B1 ;  /* 0x0000000000017941 */ /* 0x000fea0003800000 */
.L_x_13031:
[----:B------:R-:W-:Y:S05]  /*138d0*/  @P2 BRA `(.L_x_13027) ;  /* 0x00000004002c2947 */ /* 0x000fea0003800000 */
[----:B------:R-:W2:Y:S01]  /*138e0*/  LDL.LU R13, [R1+0x3c] ;  /* 0x00003c00010d7983 */ /* 0x000ea20000300800 */
[----:B------:R-:W3:Y:S01]  /*138f0*/  LDC R11, c[0x0][0xbe8] ;  /* 0x0002fa00ff0b7b82 */ /* 0x000ee20000000800 */
[----:B------:R-:W-:Y:S01]  /*13900*/  SHF.R.S32.HI R10, RZ, 0x1f, R32 ;  /* 0x0000001fff0a7819 */ /* 0x000fe20000011420 */
[----:B------:R-:W-:Y:S01]  /*13910*/  ULDC.64 UR4, c[0x0][0xaa0] ;  /* 0x0002a80000047ab9 */ /* 0x000fe20000000a00 */
[----:B------:R-:W4:Y:S01]  /*13920*/  LDL.LU R12, [R1+0x28] ;  /* 0x00002800010c7983 */ /* 0x000f220000300800 */
[----:B0-----:R-:W-:Y:S01]  /*13930*/  IMAD R2, R24, UR4, RZ ;  /* 0x0000000418027c24 */ /* 0x001fe2000f8e02ff */
        /* <DEDUP_REMOVED lines=11> */
[----:B------:R-:W0:Y:S08]  /*139f0*/  @P0 LDC R7, c[0x0][0xbec] ;  /* 0x0002fb00ff070b82 */ /* 0x000e300000000800 */
[----:B------:R-:W3:Y:S01]  /*13a00*/  @P0 LDC R9, c[0x0][0xbf0] ;  /* 0x0002fc00ff090b82 */ /* 0x000ee20000000800 */
[----:B--2---:R-:W-:-:S04]  /*13a10*/  IMAD.WIDE.U32 R2, R13, UR4, R2 ;  /* 0x000000040d027c25 */ /* 0x004fc8000f8e0002 */
[----:B----4-:R-:W-:Y:S02]  /*13a20*/  IMAD.IADD R8, R12, 0x1, R4 ;  /* 0x000000010c087824 */ /* 0x010fe400078e0204 */
[----:B------:R-:W-:Y:S01]  /*13a30*/  IMAD R3, R13, UR5, R3 ;  /* 0x000000050d037c24 */ /* 0x000fe2000f8e0203 */
[----:B------:R-:W-:Y:S01]  /*13a40*/  ULDC.64 UR4, c[0x0][0xae0] ;  /* 0x0002b80000047ab9 */ /* 0x000fe20000000a00 */
[----:B0-----:R-:W-:-:S04]  /*13a50*/  @P0 IMAD.HI.U32 R4, R8, R7, RZ ;  /* 0x0000000708040227 */ /* 0x001fc800078e00ff */
        /* <DEDUP_REMOVED lines=21> */
[----:B------:R-:W-:Y:S02]  /*13bb0*/  IMAD.IADD R4, R10, 0x1, R12 ;  /* 0x000000010a047824 */ /* 0x000fe400078e020c */
[----:B------:R-:W-:Y:S01]  /*13bc0*/  LEA.HI.X R8, R2, UR5, R3, 0x1, P0 ;  /* 0x0000000502087c11 */ /* 0x000fe200080f0c03 */
[----:B------:R-:W0:Y:S01]  /*13bd0*/  SHFL.IDX PT, R9, R5, RZ, 0x181f ;  /* 0x00181fff05097589 */ /* 0x000e2200000e0000 */
        /* <DEDUP_REMOVED lines=12> */
[----:B------:R-:W1:Y:S04]  /*13ca0*/  SHFL.IDX PT, R10, R8, 0x1, 0x181f ;  /* 0x00381f00080a7f89 */ /* 0x000e6800000e0000 */
[----:B------:R-:W1:Y:S01]  /*13cb0*/  SHFL.IDX PT, R12, R8, 0x2, 0x181f ;  /* 0x00581f00080c7f89 */ /* 0x000e6200000e0000 */
[----:B0-----:R-:W-:-:S03]  /*13cc0*/  @!P3 LEA R2, P6, R0, R9, 0x1 ;  /* 0x000000090002b211 */ /* 0x001fc600078c08ff */
[----:B------:R5:W0:Y:S01]  /*13cd0*/  SHFL.IDX PT, R14, R8, 0x3, 0x181f ;  /* 0x00781f00080e7f89 */ /* 0x000a2200000e0000 */
[C---:B--2---:R-:W-:Y:S02]  /*13ce0*/  @!P2 LEA R4, P5, R0.reuse, R11, 0x1 ;  /* 0x0000000b0004a211 */ /* 0x044fe400078a08ff */
[C---:B---3--:R-:W-:Y:S02]  /*13cf0*/  @!P1 LEA R6, P4, R0.reuse, R13, 0x1 ;  /* 0x0000000d00069211 */ /* 0x048fe400078808ff */
[C---:B----4-:R-:W-:Y:S02]  /*13d00*/  @!P3 LEA.HI.X R3, R0.reuse, R7, R63, 0x1, P6 ;  /* 0x000000070003b211 */ /* 0x050fe400030f0c3f */
[----:B-----5:R-:W-:-:S03]  /*13d10*/  @!P0 LEA R8, P6, R0, R15, 0x1 ;  /* 0x0000000f00088211 */ /* 0x020fc600078c08ff */
[----:B------:R2:W-:Y:S01]  /*13d20*/  @!P3 ST.E.128 desc[UR40][R2.64], RZ ;  /* 0x000000ff0200b985 */ /* 0x0005e2000c101d28 */
[C-C-:B-1----:R-:W-:Y:S02]  /*13d30*/  @!P2 LEA.HI.X R5, R0.reuse, R10, R63.reuse, 0x1, P5 ;  /* 0x0000000a0005a211 */ /* 0x142fe400028f0c3f */
[----:B------:R-:W-:-:S03]  /*13d40*/  @!P1 LEA.HI.X R7, R0, R12, R63, 0x1, P4 ;  /* 0x0000000c00079211 */ /* 0x000fc600020f0c3f */
[----:B------:R2:W-:Y:S01]  /*13d50*/  @!P2 ST.E.128 desc[UR40][R4.64], RZ ;  /* 0x000000ff0400a985 */ /* 0x0005e2000c101d28 */
[----:B0-----:R-:W-:-:S03]  /*13d60*/  @!P0 LEA.HI.X R9, R0, R14, R63, 0x1, P6 ;  /* 0x0000000e00098211 */ /* 0x001fc600030f0c3f */
[----:B------:R2:W-:Y:S04]  /*13d70*/  @!P1 ST.E.128 desc[UR40][R6.64], RZ ;  /* 0x000000ff06009985 */ /* 0x0005e8000c101d28 */
[----:B------:R2:W-:Y:S02]  /*13d80*/  @!P0 ST.E.128 desc[UR40][R8.64], RZ ;  /* 0x000000ff08008985 */ /* 0x0005e4000c101d28 */
.L_x_13027:
[----:B------:R-:W-:Y:S05]  /*13d90*/  BSYNC B0 ;  /* 0x0000000000007941 */ /* 0x000fea0003800000 */
.L_x_13023:
[----:B------:R-:W-:Y:S02]  /*13da0*/  ULDC UR4, c[0x0][0xc3c] ;  /* 0x00030f0000047ab9 */ /* 0x000fe40000000800 */
[----:B------:R-:W-:-:S13]  /*13db0*/  ISETP.GE.AND P0, PT, R27, UR4, PT ;  /* 0x000000041b007c0c */ /* 0x000fda000bf06270 */
[----:B------:R-:W-:Y:S05]  /*13dc0*/  @!P0 BRA `(.L_x_13033) ;  /* 0xfffffed000e88947 */ /* 0x000fea000383ffff */
[----:B------:R-:W-:Y:S05]  /*13dd0*/  BRA `(.L_x_12915) ;  /* 0x0000006c00c47947 */ /* 0x000fea0003800000 */
.L_x_12913:
        /* <DEDUP_REMOVED lines=16> */
.L_x_13034:
        /* <DEDUP_REMOVED lines=44> */
.L_x_13038:
        /* <DEDUP_REMOVED lines=37> */
.L_x_13036:
        /* <DEDUP_REMOVED lines=13> */
.L_x_13039:
        /* <DEDUP_REMOVED lines=61> */
.L_x_13040:
        /* <DEDUP_REMOVED lines=60> */
.L_x_13041:
[----:B------:R-:W-:-:S05]  /*14c50*/  LOP3.LUT R2, RZ, R2, RZ, 0x33, !PT ;  /* 0x00000002ff027212 */ /* 0x000fca00078e33ff */
[----:B------:R-:W-:Y:S01]  /*14c60*/  IMAD.IADD R25, R25, 0x1, R2 ;  /* 0x0000000119197824 */ /* 0x000fe200078e0202 */
[----:B------:R-:W-:Y:S06]  /*14c70*/  BRA `(.L_x_13042) ;  /* 0x00000000000c7947 */ /* 0x000fec0003800000 */
.L_x_13037:
[----:B------:R-:W-:Y:S02]  /*14c80*/  IMAD.MOV.U32 R25, RZ, RZ, RZ ;  /* 0x000000ffff197224 */ /* 0x000fe400078e00ff */
[----:B------:R-:W-:Y:S02]  /*14c90*/  IMAD.U32 R24, RZ, RZ, UR6 ;  /* 0x00000006ff187e24 */ /* 0x000fe4000f8e00ff */
[----:B------:R-:W-:-:S07]  /*14ca0*/  IMAD.MOV.U32 R26, RZ, RZ, RZ ;  /* 0x000000ffff1a7224 */ /* 0x000fce00078e00ff */
.L_x_13042:
[----:B------:R-:W-:-:S13]  /*14cb0*/  ISETP.NE.AND P0, PT, R0, RZ, PT ;  /* 0x000000ff0000720c */ /* 0x000fda0003f05270 */
[----:B------:R-:W0:Y:S01]  /*14cc0*/  @!P0 S2R R3, SR_CgaCtaId ;  /* 0x0000000000038919 */ /* 0x000e220000008800 */
[----:B------:R-:W-:-:S04]  /*14cd0*/  @!P0 MOV R0, 0x400 ;  /* 0x0000040000008802 */ /* 0x000fc80000000f00 */
[----:B0-----:R-:W-:-:S05]  /*14ce0*/  @!P0 LEA R0, R3, R0, 0x18 ;  /* 0x0000000003008211 */ /* 0x001fca00078ec0ff */
[----:B------:R1:W-:Y:S01]  /*14cf0*/  @!P0 STS.128 [R0+0x132d0], R24 ;  /* 0x0132d01800008388 */ /* 0x0003e20000000c00 */
[----:B------:R-:W-:Y:S06]  /*14d00*/  BAR.ARV 0x5, 0x200 ;  /* 0x0148000000007b1d */ /* 0x000fec0000002000 */
.L_x_13035:
        /* <DEDUP_REMOVED lines=54> */
.L_x_13149:
        /* <DEDUP_REMOVED lines=22> */
[----:B------:R-:W-:Y:S01]  /*151d0*/  IADD3.X R3, R14, UR7, RZ, P2, !PT ;  /* 0x000000070e037c10 */ /* 0x000fe200097fe4ff */
[----:B------:R-:W-:Y:S01]  /*151e0*/  ULDC.64 UR6, c[0x0][0xa10] ;  /* 0x0002840000067ab9 */ /* 0x000fe20000000a00 */
[----:B------:R-:W-:Y:S01]  /*151f0*/  ISETP.NE.U32.AND P1, PT, RZ, UR4, PT ;  /* 0x00000004ff007c0c */ /* 0x000fe2000bf25070 */
[----:B------:R-:W-:Y:S01]  /*15200*/  STL [R1+0x10], R14 ;  /* 0x0000100e01007387 */ /* 0x000fe20000100800 */
[----:B---3--:R-:W-:Y:S01]  /*15210*/  IADD3 R6, P3, R18, UR4, RZ ;  /* 0x0000000412067c10 */ /* 0x008fe2000ff7e0ff */
        /* <DEDUP_REMOVED lines=37> */
.L_x_13044:
        /* <DEDUP_REMOVED lines=16> */
.L_x_13045:
[----:B------:R-:W-:Y:S05]  /*15570*/  @!P1 BRA `(.L_x_13046) ;  /* 0x00000000000c9947 */ /* 0x000fea0003800000 */
[----:B------:R-:W2:Y:S04]  /*15580*/  LDG.E R10, desc[UR40][R6.64] ;  /* 0x00000028060a7981 */ /* 0x000ea8000c1e1900 */
[----:B------:R-:W2:Y:S02]  /*15590*/  LDG.E R6, desc[UR40][R6.64+0x4] ;  /* 0x0000042806067981 */ /* 0x000ea4000c1e1900 */
[----:B--2---:R-:W-:-:S07]  /*155a0*/  IMAD.IADD R10, R6, 0x1, -R10 ;  /* 0x00000001060a7824 */ /* 0x004fce00078e0a0a */
.L_x_13046:
        /* <DEDUP_REMOVED lines=10> */
[----:B------:R-:W-:-:S02]  /*15650*/  IMAD R3, R25, 0xc0, RZ ;  /* 0x000000c019037824 */ /* 0x000fc400078e02ff */
[----:B------:R-:W-:Y:S02]  /*15660*/  IMAD.IADD R19, R10, 0x1, R8 ;  /* 0x000000010a137824 */ /* 0x000fe400078e0208 */
[----:B------:R-:W-:-:S04]  /*15670*/  VIADD R3, R3, 0xbf ;  /* 0x000000bf03037836 */ /* 0x000fc80000000000 */
[----:B-1----:R-:W-:-:S04]  /*15680*/  @P0 IMAD.HI.U32 R5, R3, R5, RZ ;  /* 0x0000000503050227 */ /* 0x002fc800078e00ff */
[----:B------:R-:W-:Y:S01]  /*15690*/  IMAD.MOV.U32 R4, RZ, RZ, R3 ;  /* 0x000000ffff047224 */ /* 0x000fe200078e0003 */
[----:B----4-:R-:W-:Y:S01]  /*156a0*/  @P0 SHF.R.U32.HI R4, RZ, R6, R5 ;  /* 0x00000006ff040219 */ /* 0x010fe20000011605 */
[C---:B------:R-:W-:Y:S01]  /*156b0*/  VIADD R3, R19.reuse, 0x9f ;  /* 0x0000009f13037836 */ /* 0x040fe20000000000 */
[----:B------:R-:W-:-:S03]  /*156c0*/  IADD3 R19, R19, 0xa0, -R13 ;  /* 0x000000a013137810 */ /* 0x000fc60007ffe80d */
[----:B------:R-:W-:-:S04]  /*156d0*/  IMAD.HI R3, R3, 0x66666667, RZ ;  /* 0x6666666703037827 */ /* 0x000fc800078e02ff */
[----:B------:R-:W-:Y:S01]  /*156e0*/  IMAD.IADD R4, R19, 0x1, R4 ;  /* 0x0000000113047824 */ /* 0x000fe200078e0204 */
[----:B------:R-:W-:-:S03]  /*156f0*/  SHF.R.U32.HI R20, RZ, 0x1f, R3 ;  /* 0x0000001fff147819 */ /* 0x000fc60000011603 */
[----:B------:R-:W-:Y:S01]  /*15700*/  IMAD.HI R4, R4, 0x66666667, RZ ;  /* 0x6666666704047827 */ /* 0x000fe200078e02ff */
[----:B------:R-:W-:-:S04]  /*15710*/  LEA.HI.SX32 R20, R3, R20, 0x1a ;  /* 0x0000001403147211 */ /* 0x000fc800078fd2ff */
[----:B------:R-:W-:-:S04]  /*15720*/  SHF.R.U32.HI R5, RZ, 0x1f, R4 ;  /* 0x0000001fff057819 */ /* 0x000fc80000011604 */
[----:B------:R-:W-:Y:S02]  /*15730*/  LEA.HI.SX32 R5, R4, R5, 0x1a ;  /* 0x0000000504057211 */ /* 0x000fe400078fd2ff */
[----:B------:R-:W-:Y:S01]  /*15740*/  SHF.R.U32.HI R4, RZ, 0x10, R2 ;  /* 0x00000010ff047819 */ /* 0x000fe20000011602 */
[----:B------:R-:W-:Y:S01]  /*15750*/  IMAD.MOV.U32 R2, RZ, RZ, RZ ;  /* 0x000000ffff027224 */ /* 0x000fe200078e00ff */
        /* <DEDUP_REMOVED lines=32> */
.L_x_13048:
[----:B------:R-:W-:Y:S05]  /*15960*/  BSYNC B0 ;  /* 0x0000000000007941 */ /* 0x000fea0003800000 */
.L_x_13047:
[-C--:B------:R-:W-:Y:S01]  /*15970*/  IMAD R3, R21, R2.reuse, RZ ;  /* 0x0000000215037224 */ /* 0x080fe200078e02ff */
[----:B------:R-:W-:Y:S04]  /*15980*/  BSSY B0, `(.L_x_13049) ;  /* 0x00000e3000007945 */ /* 0x000fe80003800000 */
        /* <DEDUP_REMOVED lines=23> */
.L_x_13184:
[----:B---3--:R-:W-:Y:S02]  /*15b00*/  ISETP.NE.AND P0, PT, R14, RZ, PT ;  /* 0x000000ff0e00720c */ /* 0x008fe40003f05270 */
[----:B------:R-:W-:-:S11]  /*15b10*/  PLOP3.LUT P6, PT, PT, PT, PT, 0x8, 0x0 ;  /* 0x000000000000781c */ /* 0x000fd60003fce170 */
[----:B------:R-:W-:Y:S05]  /*15b20*/  @P0 BRA `(.L_x_13052) ;  /* 0x00000000000c0947 */ /* 0x000fea0003800000 */
[----:B------:R-:W-:-:S03]  /*15b30*/  UMOV UR4, 0xffffffff ;  /* 0xffffffff00047882 */ /* 0x000fc60000000000 */
[----:B------:R-:W-:Y:S05]  /*15b40*/  BRA.DIV UR4, `(.L_x_13053) ;  /* 0x0000005a046c7947 */ /* 0x000fea000b800000 */
[----:B------:R-:W-:-:S13]  /*15b50*/  ELECT P6, URZ, PT ;  /* 0x00000000003f782f */ /* 0x000fda00038c0000 */
.L_x_13052:
        /* <DEDUP_REMOVED lines=9> */
.L_x_13187:
[----:B------:R-:W-:Y:S05]  /*15bf0*/  BSYNC B1 ;  /* 0x0000000000017941 */ /* 0x000fea0003800000 */
.L_x_13054:
[----:B------:R-:W-:Y:S04]  /*15c00*/  BSSY B1, `(.L_x_13056) ;  /* 0x0000050000017945 */ /* 0x000fe80003800000 */
[----:B------:R-:W-:Y:S05]  /*15c10*/  @!P6 BRA `(.L_x_13057) ;  /* 0x000000040038e947 */ /* 0x000fea0003800000 */
[----:B------:R-:W1:Y:S04]  /*15c20*/  LDL R9, [R1] ;  /* 0x0000000001097983 */ /* 0x000e680000100800 */
[----:B------:R-:W3:Y:S01]  /*15c30*/  LDL R8, [R1+0x8] ;  /* 0x0000080001087983 */ /* 0x000ee20000100800 */
[----:B------:R-:W4:Y:S01]  /*15c40*/  S2R R7, SR_TID.X ;  /* 0x0000000000077919 */ /* 0x000f220000002100 */
[----:B------:R-:W-:Y:S01]  /*15c50*/  BSSY B2, `(.L_x_13058) ;  /* 0x0000007000027945 */ /* 0x000fe20003800000 */
[----:B----4-:R-:W-:-:S04]  /*15c60*/  LOP3.LUT R7, R7, 0x7f, RZ, 0xc0, !PT ;  /* 0x0000007f07077812 */ /* 0x010fc800078ec0ff */
[----:B------:R-:W-:Y:S01]  /*15c70*/  ISETP.NE.AND P1, PT, R7, RZ, PT ;  /* 0x000000ff0700720c */ /* 0x000fe20003f25270 */
[----:B-1----:R-:W-:Y:S01]  /*15c80*/  IMAD R6, R9, 0x8, R17 ;  /* 0x0000000809067824 */ /* 0x002fe200078e0211 */
[----:B---3--:R-:W-:-:S04]  /*15c90*/  SHF.L.U32 R10, R8, 0x1f, RZ ;  /* 0x0000001f080a7819 */ /* 0x008fc800000006ff */
[----:B------:R-:W1:Y:S02]  /*15ca0*/  SYNCS.PHASECHK.TRANS64.TRYWAIT P0, [R6+URZ+0x132a0], R10 ;  /* 0x0132a00a060075a7 */ /* 0x000e64000800017f */
[----:B-1----:R-:W-:Y:S05]  /*15cb0*/  @!P0 BRA `(.L_x_13059) ;  /* 0x0000005800448947 */ /* 0x002fea0003800000 */
.L_x_13188:
[----:B------:R-:W-:Y:S05]  /*15cc0*/  BSYNC B2 ;  /* 0x0000000000027941 */ /* 0x000fea0003800000 */
.L_x_13058:
        /* <DEDUP_REMOVED lines=9> */
.L_x_13061:
[----:B------:R-:W-:Y:S05]  /*15d60*/  BSYNC B2 ;  /* 0x0000000000027941 */ /* 0x000fea0003800000 */
.L_x_13060:
        /* <DEDUP_REMOVED lines=13> */
.L_x_13062:
        /* <DEDUP_REMOVED lines=13> */
.L_x_13189:
[----:B------:R-:W-:Y:S05]  /*15f10*/  BSYNC B2 ;  /* 0x0000000000027941 */ /* 0x000fea0003800000 */
.L_x_13063:
[----:B------:R-:W-:Y:S01]  /*15f20*/  BSSY B2, `(.L_x_13065) ;  /* 0x000000b000027945 */ /* 0x000fe20003800000 */
[----:B------:R-:W-:Y:S02]  /*15f30*/  IMAD.MOV.U32 R8, RZ, RZ, 0x0 ;  /* 0x00000000ff087424 */ /* 0x000fe400078e00ff */
[----:B------:R-:W-:Y:S01]  /*15f40*/  IMAD.MOV.U32 R9, RZ, RZ, 0x12f00000 ;  /* 0x12f00000ff097424 */ /* 0x000fe200078e00ff */
[----:B------:R-:W-:Y:S06]  /*15f50*/  @P1 BRA `(.L_x_13066) ;  /* 0x00000000001c1947 */ /* 0x000fec0003800000 */
[----:B0-----:R-:W0:Y:S01]  /*15f60*/  S2R R13, SR_TID.X ;  /* 0x00000000000d7919 */ /* 0x001e220000002100 */
[----:B-12---:R-:W-:-:S04]  /*15f70*/  IMAD.MOV.U32 R10, RZ, RZ, 0x2800 ;  /* 0x00002800ff0a7424 */ /* 0x006fc800078e00ff */
[----:B------:R3:W-:Y:S01]  /*15f80*/  SYNCS.ARRIVE.TRANS64 RZ, [R6+URZ+0x132b0], R10 ;  /* 0x0132b00a06ff79a7 */ /* 0x0007e2000800003f */
[----:B0-----:R-:W-:-:S04]  /*15f90*/  LOP3.LUT R13, R13, 0x1f, RZ, 0xc0, !PT ;  /* 0x0000001f0d0d7812 */ /* 0x001fc800078ec0ff */
[----:B------:R-:W-:-:S13]  /*15fa0*/  ISETP.NE.AND P0, PT, R13, RZ, PT ;  /* 0x000000ff0d00720c */ /* 0x000fda0003f05270 */
[----:B---3--:R-:W-:Y:S05]  /*15fb0*/  @!P0 BRA `(.L_x_13066) ;  /* 0x0000000000048947 */ /* 0x008fea0003800000 */
[----:B------:R-:W-:Y:S01]  /*15fc0*/  BPT.TRAP 0x1 ;  /* 0x000000040000795c */ /* 0x000fe20000300000 */
.L_x_13066:
[----:B------:R-:W-:Y:S05]  /*15fd0*/  BSYNC B2 ;  /* 0x0000000000027941 */ /* 0x000fea0003800000 */
.L_x_13065:
        /* <DEDUP_REMOVED lines=8> */
.L_x_13067:
        /* <DEDUP_REMOVED lines=10> */
.L_x_13057:
[----:B------:R-:W-:Y:S05]  /*16100*/  BSYNC B1 ;  /* 0x0000000000017941 */ /* 0x000fea0003800000 */
.L_x_13056:
[----:B------:R-:W1:Y:S04]  /*16110*/  LDL.LU R9, [R1] ;  /* 0x0000000001097983 */ /* 0x000e680000300800 */
[----:B------:R-:W3:Y:S01]  /*16120*/  LDL.LU R8, [R1+0x8] ;  /* 0x0000080001087983 */ /* 0x000ee20000300800 */
[----:B------:R-:W-:Y:S01]  /*16130*/  VIADD R5, R5, 0xfffffffe ;  /* 0xfffffffe05057836 */ /* 0x000fe20000000000 */
[----:B------:R-:W-:-:S04]  /*16140*/  PLOP3.LUT P0, PT, PT, PT, PT, 0x8, 0x0 ;  /* 0x000000000000781c */ /* 0x000fc80003f0e170 */
[----:B------:R-:W-:Y:S01]  /*16150*/  ISETP.GE.AND P2, PT, R5, R3, PT ;  /* 0x000000030500720c */ /* 0x000fe20003f46270 */
[----:B-1----:R-:W-:-:S05]  /*16160*/  VIADD R6, R9, 0x1 ;  /* 0x0000000109067836 */ /* 0x002fca0000000000 */
[----:B------:R-:W-:-:S04]  /*16170*/  ISETP.NE.AND P1, PT, R6, 0x2, PT ;  /* 0x000000020600780c */ /* 0x000fc80003f25270 */
[----:B------:R-:W-:Y:S02]  /*16180*/  SEL R7, RZ, 0x1, P1 ;  /* 0x00000001ff077807 */ /* 0x000fe40000800000 */
[----:B------:R-:W-:Y:S02]  /*16190*/  SEL R6, R6, RZ, P1 ;  /* 0x000000ff06067207 */ /* 0x000fe40000800000 */
[----:B---3--:R-:W-:-:S03]  /*161a0*/  LOP3.LUT R8, R8, R7, RZ, 0x3c, !PT ;  /* 0x0000000708087212 */ /* 0x008fc600078e3cff */
[----:B------:R1:W-:Y:S04]  /*161b0*/  STL [R1], R6 ;  /* 0x0000000601007387 */ /* 0x0003e80000100800 */
[----:B------:R1:W-:Y:S01]  /*161c0*/  STL [R1+0x8], R8 ;  /* 0x0000080801007387 */ /* 0x0003e20000100800 */
[----:B------:R-:W-:Y:S05]  /*161d0*/  @!P2 BRA `(.L_x_13050) ;  /* 0x000000040074a947 */ /* 0x000fea0003800000 */
.L_x_13080:
[----:B------:R-:W-:Y:S05]  /*161e0*/  YIELD ;  /* 0x0000000000007946 */ /* 0x000fea0003800000 */
[----:B------:R-:W-:Y:S04]  /*161f0*/  BSSY B1, `(.L_x_13068) ;  /* 0x000004f000017945 */ /* 0x000fe80003800000 */
[----:B---3--:R-:W-:Y:S05]  /*16200*/  @!P6 BRA `(.L_x_13069) ;  /* 0x000000040034e947 */ /* 0x008fea0003800000 */
[----:B-1----:R-:W3:Y:S04]  /*16210*/  LDL R6, [R1] ;  /* 0x0000000001067983 */ /* 0x002ee80000100800 */
[----:B------:R-:W4:Y:S01]  /*16220*/  LDL R7, [R1+0x8] ;  /* 0x0000080001077983 */ /* 0x000f220000100800 */
[----:B------:R-:W1:Y:S01]  /*16230*/  S2R R8, SR_TID.X ;  /* 0x0000000000087919 */ /* 0x000e620000002100 */
[----:B------:R-:W-:Y:S01]  /*16240*/  BSSY B2, `(.L_x_13070) ;  /* 0x0000007000027945 */ /* 0x000fe20003800000 */
[----:B-1----:R-:W-:-:S04]  /*16250*/  LOP3.LUT R8, R8, 0x7f, RZ, 0xc0, !PT ;  /* 0x0000007f08087812 */ /* 0x002fc800078ec0ff */
[----:B------:R-:W-:Y:S01]  /*16260*/  ISETP.NE.AND P2, PT, R8, RZ, PT ;  /* 0x000000ff0800720c */ /* 0x000fe20003f45270 */
[----:B---3--:R-:W-:Y:S01]  /*16270*/  IMAD R6, R6, 0x8, R17 ;  /* 0x0000000806067824 */ /* 0x008fe200078e0211 */
[----:B----4-:R-:W-:-:S04]  /*16280*/  SHF.L.U32 R7, R7, 0x1f, RZ ;  /* 0x0000001f07077819 */ /* 0x010fc800000006ff */
[----:B------:R-:W1:Y:S02]  /*16290*/  SYNCS.PHASECHK.TRANS64.TRYWAIT P1, [R6+URZ+0x132a0], R7 ;  /* 0x0132a007060075a7 */ /* 0x000e64000802017f */
[----:B-1----:R-:W-:Y:S05]  /*162a0*/  @!P1 BRA `(.L_x_13071) ;  /* 0x0000005000f09947 */ /* 0x002fea0003800000 */
.L_x_13190:
[----:B------:R-:W-:Y:S05]  /*162b0*/  BSYNC B2 ;  /* 0x0000000000027941 */ /* 0x000fea0003800000 */
.L_x_13070:
        /* <DEDUP_REMOVED lines=9> */
.L_x_13073:
[----:B------:R-:W-:Y:S05]  /*16350*/  BSYNC B2 ;  /* 0x0000000000027941 */ /* 0x000fea0003800000 */
.L_x_13072:
[----:B------:R-:W3:Y:S01]  /*16360*/  LDL R8, [R1] ;  /* 0x0000000001087983 */ /* 0x000ee20000100800 */
        /* <DEDUP_REMOVED lines=9> */
[----:B---3--:R-:W-:-:S04]  /*16400*/  IMAD R8, R8, 0x2800, R17 ;  /* 0x0000280008087824 */ /* 0x008fc800078e0211 */
[----:B--2---:R-:W-:-:S07]  /*16410*/  VIADD R11, R8, 0xe000 ;  /* 0x0000e000080b7836 */ /* 0x004fce0000000000 */
.L_x_13074:
        /* <DEDUP_REMOVED lines=13> */
.L_x_13191:
[----:B------:R-:W-:Y:S05]  /*164f0*/  BSYNC B2 ;  /* 0x0000000000027941 */ /* 0x000fea0003800000 */
.L_x_13075:
        /* <DEDUP_REMOVED lines=11> */
.L_x_13078:
[----:B------:R-:W-:Y:S05]  /*165b0*/  BSYNC B2 ;  /* 0x0000000000027941 */ /* 0x000fea0003800000 */
.L_x_13077:
        /* <DEDUP_REMOVED lines=8> */
.L_x_13079:
        /* <DEDUP_REMOVED lines=10> */
.L_x_13069:
[----:B------:R-:W-:Y:S05]  /*166e0*/  BSYNC B1 ;  /* 0x0000000000017941 */ /* 0x000fea0003800000 */
.L_x_13068:
[----:B------:R-:W1:Y:S04]  /*166f0*/  LDL.LU R7, [R1] ;  /* 0x0000000001077983 */ /* 0x000e680000300800 */
[----:B------:R-:W3:Y:S01]  /*16700*/  LDL.LU R10, [R1+0x8] ;  /* 0x00000800010a7983 */ /* 0x000ee20000300800 */
[C---:B------:R-:W-:Y:S01]  /*16710*/  ISETP.GT.AND P2, PT, R5.reuse, R3, PT ;  /* 0x000000030500720c */ /* 0x040fe20003f44270 */
[----:B------:R-:W-:Y:S02]  /*16720*/  VIADD R5, R5, 0xffffffff ;  /* 0xffffffff05057836 */ /* 0x000fe40000000000 */
[----:B-1----:R-:W-:-:S05]  /*16730*/  VIADD R6, R7, 0x1 ;  /* 0x0000000107067836 */ /* 0x002fca0000000000 */
[----:B------:R-:W-:-:S04]  /*16740*/  ISETP.NE.AND P1, PT, R6, 0x2, PT ;  /* 0x000000020600780c */ /* 0x000fc80003f25270 */
[----:B------:R-:W-:Y:S02]  /*16750*/  SEL R7, RZ, 0x1, P1 ;  /* 0x00000001ff077807 */ /* 0x000fe40000800000 */
[----:B------:R-:W-:Y:S02]  /*16760*/  SEL R6, R6, RZ, P1 ;  /* 0x000000ff06067207 */ /* 0x000fe40000800000 */
[----:B---3--:R-:W-:-:S05]  /*16770*/  LOP3.LUT R10, R10, R7, RZ, 0x3c, !PT ;  /* 0x000000070a0a7212 */ /* 0x008fca00078e3cff */
[----:B------:R3:W-:Y:S04]  /*16780*/  STL [R1+0x8], R10 ;  /* 0x0000080a01007387 */ /* 0x0007e80000100800 */
[----:B------:R3:W-:Y:S01]  /*16790*/  STL [R1], R6 ;  /* 0x0000000601007387 */ /* 0x0007e20000100800 */
[----:B------:R-:W-:Y:S05]  /*167a0*/  @P2 BRA `(.L_x_13080) ;  /* 0xfffffff8008c2947 */ /* 0x000fea000383ffff */
.L_x_13050:
[----:B------:R-:W-:Y:S05]  /*167b0*/  BSYNC B0 ;  /* 0x0000000000007941 */ /* 0x000fea0003800000 */
.L_x_13049:
        /* <DEDUP_REMOVED lines=13> */
[----:B------:R-:W-:-:S04]  /*16890*/  IMAD.IADD R0, R19, 0x1, R2 ;  /* 0x0000000113007824 */ /* 0x000fc800078e0202 */
[----:B------:R-:W-:-:S05]  /*168a0*/  IMAD.HI R0, R0, 0x66666667, RZ ;  /* 0x6666666700007827 */ /* 0x000fca00078e02ff */
[----:B------:R-:W-:-:S04]  /*168b0*/  SHF.R.U32.HI R2, RZ, 0x1f, R0 ;  /* 0x0000001fff027819 */ /* 0x000fc80000011600 */
[----:B------:R-:W-:Y:S01]  /*168c0*/  LEA.HI.SX32 R2, R0, R2, 0x1a ;  /* 0x0000000200027211 */ /* 0x000fe200078fd2ff */
[----:B------:R-:W-:-:S03]  /*168d0*/  IMAD.MOV.U32 R0, RZ, RZ, RZ ;  /* 0x000000ffff007224 */ /* 0x000fc600078e00ff */
[----:B------:R-:W-:-:S04]  /*168e0*/  VIMNMX R20, R20, R2, PT ;  /* 0x0000000214147248 */ /* 0x000fc80003fe0100 */
[----:B------:R-:W-:-:S13]  /*168f0*/  ISETP.GE.AND P1, PT, R20, 0x1, PT ;  /* 0x000000011400780c */ /* 0x000fda0003f26270 */
[----:B0-----:R-:W-:Y:S05]  /*16900*/  @!P1 BRA `(.L_x_13082) ;  /* 0x0000000000689947 */ /* 0x001fea0003800000 */
[-C--:B------:R-:W-:Y:S02]  /*16910*/  IABS R0, R4.reuse ;  /* 0x0000000400007213 */ /* 0x080fe40000000000 */
[----:B-1-3--:R-:W-:Y:S02]  /*16920*/  IABS R6, R4 ;  /* 0x0000000400067213 */ /* 0x00afe40000000000 */
        /* <DEDUP_REMOVED lines=24> */
.L_x_13082:
[----:B------:R-:W-:Y:S05]  /*16ab0*/  BSYNC B0 ;  /* 0x0000000000007941 */ /* 0x000fea0003800000 */
.L_x_13081:
        /* <DEDUP_REMOVED lines=12> */
[----:B------:R-:W4:Y:S01]  /*16b80*/  LDC.64 R2, c[0x0][0xc60] ;  /* 0x00031800ff027b82 */ /* 0x000f220000000a00 */
[----:B------:R-:W0:Y:S02]  /*16b90*/  FLO.U32 R0, UR4 ;  /* 0x0000000400007d00 */ /* 0x000e2400080e0000 */
[----:B0-----:R-:W-:-:S06]  /*16ba0*/  ISETP.EQ.U32.AND P0, PT, R0, R5, PT ;  /* 0x000000050000720c */ /* 0x001fcc0003f02070 */
[----:B------:R-:W4:Y:S07]  /*16bb0*/  POPC R5, UR4 ;  /* 0x0000000400057d09 */ /* 0x000f2e0008000000 */
[----:B----4-:R-:W4:Y:S01]  /*16bc0*/  @P0 ATOMG.E.ADD.STRONG.GPU PT, R3, desc[UR40][R2.64], R5 ;  /* 0x00000005020309a8 */ /* 0x010f2200081ee1e8 */
[----:B------:R-:W0:Y:S02]  /*16bd0*/  S2R R4, SR_LTMASK ;  /* 0x0000000000047919 */ /* 0x000e240000003900 */
[----:B0-----:R-:W-:-:S04]  /*16be0*/  LOP3.LUT R4, R4, UR4, RZ, 0xc0, !PT ;  /* 0x0000000404047c12 */ /* 0x001fc8000f8ec0ff */
[----:B------:R-:W0:Y:S01]  /*16bf0*/  POPC R7, R4 ;  /* 0x0000000400077309 */ /* 0x000e220000000000 */
[----:B----4-:R-:W0:Y:S02]  /*16c00*/  SHFL.IDX PT, R0, R3, R0, 0x1f ;  /* 0x00001f0003007589 */ /* 0x010e2400000e0000 */
[----:B0-----:R-:W-:Y:S01]  /*16c10*/  IADD3 R24, R0, UR36, R7 ;  /* 0x0000002400187c10 */ /* 0x001fe2000fffe007 */
[----:B------:R-:W-:Y:S06]  /*16c20*/  BRA `(.L_x_13084) ;  /* 0x0000002c00207947 */ /* 0x000fec0003800000 */
.L_x_13083:
        /* <DEDUP_REMOVED lines=11> */
[----:B-1-3--:R-:W-:Y:S02]  /*16ce0*/  IMAD.U32 R6, RZ, RZ, UR8 ;  /* 0x00000008ff067e24 */ /* 0x00afe4000f8e00ff */
[----:B------:R-:W-:-:S02]  /*16cf0*/  IMAD.U32 R7, RZ, RZ, UR9 ;  /* 0x00000009ff077e24 */ /* 0x000fc4000f8e00ff */
[----:B------:R-:W-:Y:S02]  /*16d00*/  IMAD.U32 R10, RZ, RZ, UR4 ;  /* 0x00000004ff0a7e24 */ /* 0x000fe4000f8e00ff */
[----:B--2---:R-:W-:Y:S02]  /*16d10*/  IMAD.U32 R11, RZ, RZ, UR5 ;  /* 0x00000005ff0b7e24 */ /* 0x004fe4000f8e00ff */
[----:B------:R-:W-:Y:S02]  /*16d20*/  IMAD.MOV.U32 R8, RZ, RZ, 0x70 ;  /* 0x00000070ff087424 */ /* 0x000fe400078e00ff */
[----:B------:R-:W-:Y:S02]  /*16d30*/  IMAD.MOV.U32 R12, RZ, RZ, 0x1 ;  /* 0x00000001ff0c7424 */ /* 0x000fe400078e00ff */
[----:B------:R-:W-:-:S07]  /*16d40*/  IMAD.MOV.U32 R13, RZ, RZ, RZ ;  /* 0x000000ffff0d7224 */ /* 0x000fce00078e00ff */
[----:B------:R-:W-:-:S07]  /*16d50*/  LEPC R20, `(.L_x_13086) ;  /* 0x000000001014794e */ /* 0x000fce0000000000 */
[----:B0-----:R-:W-:Y:S05]  /*16d60*/  CALL.ABS.NOINC R2 ;  /* 0x0000000002007343 */ /* 0x001fea0003c00000 */
.L_x_13086:
[----:B------:R-:W-:Y:S05]  /*16d70*/  BSYNC B6 ;  /* 0x0000000000067941 */ /* 0x000fea0003800000 */
.L_x_13085:
        /* <DEDUP_REMOVED lines=22> */
.L_x_13088:
[----:B------:R-:W-:Y:S05]  /*16ee0*/  BSYNC B6 ;  /* 0x0000000000067941 */ /* 0x000fea0003800000 */
.L_x_13087:
        /* <DEDUP_REMOVED lines=20> */
.L_x_13090:
[----:B------:R-:W-:Y:S05]  /*17030*/  BSYNC B6 ;  /* 0x0000000000067941 */ /* 0x000fea0003800000 */
.L_x_13089:
        /* <DEDUP_REMOVED lines=19> */
.L_x_13092:
[----:B------:R-:W-:Y:S05]  /*17170*/  BSYNC B6 ;  /* 0x0000000000067941 */ /* 0x000fea0003800000 */
.L_x_13091:
[----:B------:R-:W4:Y:S01]  /*17180*/  LDL.LU R20, [R1+0x10] ;  /* 0x0000100001147983 */ /* 0x000f220000300800 */
[----:B------:R-:W-:Y:S02]  /*17190*/  ULDC.64 UR4, c[0x0][0x9f8] ;  /* 0x00027e0000047ab9 */ /* 0x000fe40000000a00 */
[----:B------:R-:W-:-:S04]  /*171a0*/  ISETP.NE.U32.AND P0, PT, RZ, UR4, PT ;  /* 0x00000004ff007c0c */ /* 0x000fc8000bf05070 */
[----:B------:R-:W-:-:S13]  /*171b0*/  ISETP.NE.AND.EX P0, PT, RZ, UR5, PT, P0 ;  /* 0x00000005ff007c0c */ /* 0x000fda000bf05300 */
[----:B------:R-:W-:-:S04]  /*171c0*/  @P0 IADD3 R2, P1, R18, UR4, RZ ;  /* 0x0000000412020c10 */ /* 0x000fc8000ff3e0ff */
[----:B----4-:R-:W-:Y:S01]  /*171d0*/  @P0 IADD3.X R3, R20, UR5, RZ, P1, !PT ;  /* 0x0000000514030c10 */ /* 0x010fe20008ffe4ff */
[----:B------:R-:W-:-:S04]  /*171e0*/  ULDC.64 UR4, c[0x0][0xa08] ;  /* 0x0002820000047ab9 */ /* 0x000fc80000000a00 */
[----:B------:R0:W1:Y:S02]  /*171f0*/  @P0 LDG.E R26, desc[UR40][R2.64] ;  /* 0x00000028021a0981 */ /* 0x000064000c1e1900 */
[----:B0-----:R-:W0:Y:S02]  /*17200*/  LDC.64 R2, c[0x0][0x418] ;  /* 0x00010600ff027b82 */ /* 0x001e240000000a00 */
[----:B0-----:R-:W-:Y:S01]  /*17210*/  LOP3.LUT P0, RZ, R2, UR4, RZ, 0xfc, !PT ;  /* 0x0000000402ff7c12 */ /* 0x001fe2000f80fcff */
[----:B------:R-:W-:-:S03]  /*17220*/  UMOV UR4, 0xffffffff ;  /* 0xffffffff00047882 */ /* 0x000fc60000000000 */
[----:B------:R-:W-:Y:S02]  /*17230*/  LOP3.LUT P0, RZ, R3, UR5, RZ, 0xfc, P0 ;  /* 0x0000000503ff7c12 */ /* 0x000fe4000800fcff */
[----:B-1----:R-:W-:Y:S02]  /*17240*/  SHF.R.S32.HI R8, RZ, 0x1f, R26 ;  /* 0x0000001fff087819 */ /* 0x002fe4000001141a */
[----:B------:R-:W-:-:S03]  /*17250*/  SEL R18, R26, RZ, !P0 ;  /* 0x000000ff1a127207 */ /* 0x000fc60004000000 */
[----:B------:R0:W-:Y:S01]  /*17260*/  STL [R1+0x10], R8 ;  /* 0x0000100801007387 */ /* 0x0001e20000100800 */
[----:B------:R-:W-:Y:S05]  /*17270*/  BRA.DIV UR4, `(.L_x_13093) ;  /* 0x0000004604247947 */ /* 0x000fea000b800000 */
[----:B------:R-:W1:Y:S02]  /*17280*/  S2R R0, SR_TID.X ;  /* 0x0000000000007919 */ /* 0x000e640000002100 */
[----:B-1----:R-:W-:-:S04]  /*17290*/  SHF.R.U32.HI R0, RZ, 0x5, R0 ;  /* 0x00000005ff007819 */ /* 0x002fc80000011600 */
[----:B------:R-:W-:-:S05]  /*172a0*/  LOP3.LUT R0, R0, 0x3, RZ, 0xc0, !PT ;  /* 0x0000000300007812 */ /* 0x000fca00078ec0ff */
[----:B------:R1:W4:Y:S02]  /*172b0*/  SHFL.IDX PT, R14, R0, RZ, 0x1f ;  /* 0x00001fff000e7589 */ /* 0x00032400000e0000 */
.L_x_13194:
[----:B----4-:R-:W-:Y:S02]  /*172c0*/  ISETP.NE.AND P0, PT, R14, RZ, PT ;  /* 0x000000ff0e00720c */ /* 0x010fe40003f05270 */
[----:B------:R-:W-:Y:S02]  /*172d0*/  PLOP3.LUT P1, PT, PT, PT, PT, 0x8, 0x0 ;  /* 0x000000000000781c */ /* 0x000fe40003f2e170 */
[----:B------:R-:W-:-:S11]  /*172e0*/  LOP3.LUT R23, R23, 0xfffffffe, RZ, 0xc0, !PT ;  /* 0xfffffffe17177812 */ /* 0x000fd600078ec0ff */
[----:B------:R-:W-:Y:S01]  /*172f0*/  @P1 LOP3.LUT R23, R23, 0x1, RZ, 0xfc, !PT ;  /* 0x0000000117171812 */ /* 0x000fe200078efcff */
[----:B------:R-:W-:Y:S06]  /*17300*/  @P0 BRA `(.L_x_13094) ;  /* 0x0000000400540947 */ /* 0x000fec0003800000 */
[----:B------:R-:W-:-:S03]  /*17310*/  UMOV UR4, 0xffffffff ;  /* 0xffffffff00047882 */ /* 0x000fc60000000000 */
[----:B------:R-:W-:Y:S05]  /*17320*/  BRA.DIV UR4, `(.L_x_13095) ;  /* 0x00000046042c7947 */ /* 0x000fea000b800000 */
[----:B------:R-:W-:-:S13]  /*17330*/  ELECT P6, URZ, PT ;  /* 0x00000000003f782f */ /* 0x000fda00038c0000 */
.L_x_13197:
[----:B------:R-:W-:Y:S05]  /*17340*/  @!P6 BRA `(.L_x_13094) ;  /* 0x000000040044e947 */ /* 0x000fea0003800000 */
[----:B-1----:R-:W4:Y:S01]  /*17350*/  LDL R0, [R1+0x28] ;  /* 0x0000280001007983 */ /* 0x002f220000100800 */
[----:B------:R-:W-:-:S04]  /*17360*/  ISETP.NE.U32.AND P0, PT, R2, RZ, PT ;  /* 0x000000ff0200720c */ /* 0x000fc80003f05070 */
[----:B------:R-:W-:Y:S01]  /*17370*/  ISETP.NE.AND.EX P0, PT, R3, RZ, PT, P0 ;  /* 0x000000ff0300720c */ /* 0x000fe20003f05300 */
[----:B----4-:R-:W-:-:S12]  /*17380*/  VIADD R0, R0, 0xffffffff ;  /* 0xffffffff00007836 */ /* 0x010fd80000000000 */
[----:B------:R-:W-:Y:S05]  /*17390*/  @!P0 BRA `(.L_x_13096) ;  /* 0x0000000000448947 */ /* 0x000fea0003800000 */
[----:B------:R-:W1:Y:S01]  /*173a0*/  LDC R7, c[0x0][0x43c] ;  /* 0x00010f00ff077b82 */ /* 0x000e620000000800 */
[----:B------:R-:W-:Y:S01]  /*173b0*/  ULDC.64 UR4, c[0x0][0x428] ;  /* 0x00010a0000047ab9 */ /* 0x000fe20000000a00 */
[----:B-1----:R-:W-:-:S13]  /*173c0*/  ISETP.NE.AND P0, PT, R7, 0x1, PT ;  /* 0x000000010700780c */ /* 0x002fda0003f05270 */
        /* <DEDUP_REMOVED lines=14> */
.L_x_13096:
[----:B-1----:R-:W4:Y:S01]  /*174b0*/  LDL R3, [R1+0x4] ;  /* 0x0000040001037983 */ /* 0x002f220000100800 */
[----:B------:R-:W-:Y:S01]  /*174c0*/  IMAD R4, R29, 0x8, R17 ;  /* 0x000000081d047824 */ /* 0x000fe200078e0211 */
[----:B------:R-:W1:Y:S02]  /*174d0*/  S2R R2, SR_TID.X ;  /* 0x0000000000027919 */ /* 0x000e640000002100 */
[----:B-1----:R-:W-:-:S04]  /*174e0*/  LOP3.LUT R2, R2, 0x7f, RZ, 0xc0, !PT ;  /* 0x0000007f02027812 */ /* 0x002fc800078ec0ff */
[----:B------:R-:W-:Y:S02]  /*174f0*/  ISETP.NE.AND P1, PT, R2, RZ, PT ;  /* 0x000000ff0200720c */ /* 0x000fe40003f25270 */
[----:B----4-:R-:W-:-:S04]  /*17500*/  SHF.L.U32 R3, R3, 0x1f, RZ ;  /* 0x0000001f03037819 */ /* 0x010fc800000006ff */
[----:B------:R-:W1:Y:S02]  /*17510*/  SYNCS.PHASECHK.TRANS64.TRYWAIT P0, [R4+URZ+0x13280], R3 ;  /* 0x01328003040075a7 */ /* 0x000e64000800017f */
[----:B-1----:R-:W-:Y:S05]  /*17520*/  @!P0 BRA `(.L_x_13097) ;  /* 0x0000004000cc8947 */ /* 0x002fea0003800000 */
.L_x_13198:
        /* <DEDUP_REMOVED lines=8> */
.L_x_13098:
        /* <DEDUP_REMOVED lines=18> */
.L_x_13199:
[----:B------:R-:W-:Y:S05]  /*176d0*/  @P1 BRA `(.L_x_13100) ;  /* 0x00000000001c1947 */ /* 0x000fea0003800000 */
[----:B------:R-:W4:Y:S01]  /*176e0*/  S2R R5, SR_TID.X ;  /* 0x0000000000057919 */ /* 0x000f220000002100 */
[----:B01----:R-:W-:-:S04]  /*176f0*/  IMAD.MOV.U32 R3, RZ, RZ, 0x2800 ;  /* 0x00002800ff037424 */ /* 0x003fc800078e00ff */
[----:B------:R0:W-:Y:S01]  /*17700*/  SYNCS.ARRIVE.TRANS64 RZ, [R4+URZ+0x13230], R3 ;  /* 0x0132300304ff79a7 */ /* 0x0001e2000800003f */
[----:B----4-:R-:W-:-:S04]  /*17710*/  LOP3.LUT R5, R5, 0x1f, RZ, 0xc0, !PT ;  /* 0x0000001f05057812 */ /* 0x010fc800078ec0ff */
[----:B------:R-:W-:-:S13]  /*17720*/  ISETP.NE.AND P0, PT, R5, RZ, PT ;  /* 0x000000ff0500720c */ /* 0x000fda0003f05270 */
[----:B0-----:R-:W-:Y:S05]  /*17730*/  @!P0 BRA `(.L_x_13100) ;  /* 0x0000000000048947 */ /* 0x001fea0003800000 */
[----:B------:R-:W-:Y:S01]  /*17740*/  BPT.TRAP 0x1 ;  /* 0x000000040000795c */ /* 0x000fe20000300000 */
.L_x_13100:
        /* <DEDUP_REMOVED lines=17> */
.L_x_13094:
[----:B01----:R-:W4:Y:S04]  /*17860*/  LDL.LU R4, [R1+0x1c] ;  /* 0x00001c0001047983 */ /* 0x003f280000300800 */
[----:B---3--:R-:W3:Y:S04]  /*17870*/  LDL.LU R6, [R1+0x18] ;  /* 0x0000180001067983 */ /* 0x008ee80000300800 */
[----:B------:R-:W5:Y:S01]  /*17880*/  LDL.LU R3, [R1+0x38] ;  /* 0x0000380001037983 */ /* 0x000f620000300800 */
        /* <DEDUP_REMOVED lines=9> */
[----:B----4-:R-:W-:Y:S02]  /*17920*/  SHF.R.S32.HI R2, RZ, 0x1f, R4 ;  /* 0x0000001fff027819 */ /* 0x010fe40000011404 */
[----:B---3--:R-:W-:-:S03]  /*17930*/  SEL R6, R6, RZ, !P0 ;  /* 0x000000ff06067207 */ /* 0x008fc60004000000 */
[----:B------:R-:W-:-:S04]  /*17940*/  IMAD R2, R2, UR4, RZ ;  /* 0x0000000402027c24 */ /* 0x000fc8000f8e02ff */
[C---:B------:R-:W-:Y:S01]  /*17950*/  IMAD R0, R4.reuse, UR5, R2 ;  /* 0x0000000504007c24 */ /* 0x040fe2000f8e0202 */
[----:B-----5:R-:W-:Y:S01]  /*17960*/  SEL R2, R3, RZ, !P0 ;  /* 0x000000ff03027207 */ /* 0x020fe20004000000 */
        /* <DEDUP_REMOVED lines=23> */
.L_x_13102:
[----:B------:R-:W-:Y:S05]  /*17ae0*/  BSYNC B6 ;  /* 0x0000000000067941 */ /* 0x000fea0003800000 */
.L_x_13101:
[----:B------:R-:W3:Y:S01]  /*17af0*/  LDL.LU R20, [R1+0x1c] ;  /* 0x00001c0001147983 */ /* 0x000ee20000300800 */
[----:B------:R-:W1:Y:S01]  /*17b00*/  LDC R9, c[0x0][0x448] ;  /* 0x00011200ff097b82 */ /* 0x000e620000000800 */
[----:B------:R-:W-:Y:S01]  /*17b10*/  ULDC.64 UR4, c[0x0][0x2d8] ;  /* 0x0000b60000047ab9 */ /* 0x000fe20000000a00 */
[----:B------:R-:W-:Y:S01]  /*17b20*/  ULDC.64 UR6, c[0x0][0x2e0] ;  /* 0x0000b80000067ab9 */ /* 0x000fe20000000a00 */
[----:B0-----:R-:W3:Y:S01]  /*17b30*/  LDL.LU.64 R2, [R1+0x30] ;  /* 0x0000300001027983 */ /* 0x001ee20000300a00 */
[----:B------:R-:W-:-:S03]  /*17b40*/  ULDC.64 UR8, c[0x0][0x280] ;  /* 0x0000a00000087ab9 */ /* 0x000fc60000000a00 */
[----:B------:R-:W4:Y:S04]  /*17b50*/  LDL.LU R21, [R1+0x38] ;  /* 0x0000380001157983 */ /* 0x000f280000300800 */
[----:B------:R-:W2:Y:S04]  /*17b60*/  LDL.LU R4, [R1+0x18] ;  /* 0x0000180001047983 */ /* 0x000ea80000300800 */
[----:B------:R0:W5:Y:S01]  /*17b70*/  LDL R10, [R1+0x3c] ;  /* 0x00003c00010a7983 */ /* 0x0001620000100800 */
[----:B-1----:R-:W-:-:S13]  /*17b80*/  ISETP.NE.AND P1, PT, R9, 0x1, PT ;  /* 0x000000010900780c */ /* 0x002fda0003f25270 */
[----:B------:R-:W1:Y:S08]  /*17b90*/  @P1 LDC R5, c[0x0][0x450] ;  /* 0x00011400ff051b82 */ /* 0x000e700000000800 */
[----:B------:R-:W0:Y:S01]  /*17ba0*/  @P1 LDC R8, c[0x0][0x450] ;  /* 0x00011400ff081b82 */ /* 0x000e220000000800 */
[----:B---3--:R-:W-:Y:S02]  /*17bb0*/  IMAD.MOV.U32 R3, RZ, RZ, R20 ;  /* 0x000000ffff037224 */ /* 0x008fe400078e0014 */
[----:B------:R-:W3:Y:S01]  /*17bc0*/  S2R R20, SR_TID.X ;  /* 0x0000000000147919 */ /* 0x000ee20000002100 */
[----:B------:R-:W-:-:S04]  /*17bd0*/  IMAD.WIDE.U32 R2, R16, UR4, R2 ;  /* 0x0000000410027c25 */ /* 0x000fc8000f8e0002 */
[----:B------:R-:W-:Y:S01]  /*17be0*/  IMAD R3, R16, UR5, R3 ;  /* 0x0000000510037c24 */ /* 0x000fe2000f8e0203 */
[----:B------:R-:W-:Y:S01]  /*17bf0*/  ULDC.64 UR4, c[0x0][0x2d0] ;  /* 0x0000b40000047ab9 */ /* 0x000fe20000000a00 */
[----:B----4-:R-:W-:Y:S02]  /*17c00*/  IMAD R0, R21, UR6, RZ ;  /* 0x0000000615007c24 */ /* 0x010fe4000f8e02ff */
[----:B--2---:R-:W-:-:S04]  /*17c10*/  IMAD.WIDE.U32 R2, R4, UR6, R2 ;  /* 0x0000000604027c25 */ /* 0x004fc8000f8e0002 */
[----:B------:R-:W-:Y:S01]  /*17c20*/  IMAD R0, R4, UR7, R0 ;  /* 0x0000000704007c24 */ /* 0x000fe2000f8e0200 */
[----:B------:R-:W-:Y:S01]  /*17c30*/  ULDC.64 UR6, c[0x0][0x2c8] ;  /* 0x0000b20000067ab9 */ /* 0x000fe20000000a00 */
[----:B------:R-:W2:Y:S02]  /*17c40*/  @P1 LDC R4, c[0x0][0x44c] ;  /* 0x00011300ff041b82 */ /* 0x000ea40000000800 */
[----:B------:R-:W-:Y:S01]  /*17c50*/  IMAD.IADD R3, R3, 0x1, R0 ;  /* 0x0000000103037824 */ /* 0x000fe200078e0200 */
[C---:B---3--:R-:W-:Y:S01]  /*17c60*/  LOP3.LUT R21, R20.reuse, 0x7f, RZ, 0xc0, !PT ;  /* 0x0000007f14157812 */ /* 0x048fe200078ec0ff */
[----:B------:R-:W-:-:S03]  /*17c70*/  IMAD.SHL.U32 R20, R20, 0x20, RZ ;  /* 0x0000002014147824 */ /* 0x000fc600078e00ff */
[----:B------:R-:W-:-:S04]  /*17c80*/  SHF.R.U32.HI R21, RZ, 0x2, R21 ;  /* 0x00000002ff157819 */ /* 0x000fc80000011615 */
[----:B------:R-:W-:-:S05]  /*17c90*/  LOP3.LUT R20, R21, 0x60, R20, 0xf8, !PT ;  /* 0x0000006015147812 */ /* 0x000fca00078ef814 */
[----:B------:R-:W-:-:S04]  /*17ca0*/  IMAD R6, R25, 0xc0, R20 ;  /* 0x000000c019067824 */ /* 0x000fc800078e0214 */
[----:B--2---:R-:W-:-:S04]  /*17cb0*/  @P1 IMAD.HI.U32 R0, R6, R4, RZ ;  /* 0x0000000406001227 */ /* 0x004fc800078e00ff */
[----:B------:R-:W-:Y:S01]  /*17cc0*/  IMAD.MOV.U32 R4, RZ, RZ, R6 ;  /* 0x000000ffff047224 */ /* 0x000fe200078e0006 */
[----:B-1----:R-:W-:-:S04]  /*17cd0*/  @P1 SHF.R.U32.HI R4, RZ, R5, R0 ;  /* 0x00000005ff041219 */ /* 0x002fc80000011600 */
        /* <DEDUP_REMOVED lines=13> */
[----:B------:R-:W1:Y:S01]  /*17db0*/  @P1 LDC R7, c[0x0][0x44c] ;  /* 0x00011300ff071b82 */ /* 0x000e620000000800 */
[----:B------:R-:W-:Y:S01]  /*17dc0*/  VIADD R5, R6, 0x80 ;  /* 0x0000008006057836 */ /* 0x000fe20000000000 */
[----:B------:R-:W2:Y:S03]  /*17dd0*/  S2R R21, SR_TID.X ;  /* 0x0000000000157919 */ /* 0x000ea60000002100 */
[----:B------:R-:W-:Y:S02]  /*17de0*/  IMAD.MOV.U32 R6, RZ, RZ, R5 ;  /* 0x000000ffff067224 */ /* 0x000fe400078e0005 */
[----:B-1----:R-:W-:-:S05]  /*17df0*/  @P1 IMAD.HI.U32 R7, R5, R7, RZ ;  /* 0x0000000705071227 */ /* 0x002fca00078e00ff */
[----:B0-----:R-:W-:-:S05]  /*17e00*/  @P1 SHF.R.U32.HI R6, RZ, R8, R7 ;  /* 0x00000008ff061219 */ /* 0x001fca0000011607 */
        /* <DEDUP_REMOVED lines=8> */
[----:B--2---:R-:W-:Y:S02]  /*17e90*/  IMAD.SHL.U32 R20, R21, 0x10, RZ ;  /* 0x0000001015147824 */ /* 0x004fe400078e00ff */
        /* <DEDUP_REMOVED lines=11> */
[----:B------:R-:W-:Y:S06]  /*17f50*/  BRA.DIV UR4, `(.L_x_13103) ;  /* 0x0000003a04687947 */ /* 0x000fec000b800000 */
[----:B------:R-:W2:Y:S01]  /*17f60*/  LDL.LU R6, [R1+0x20] ;  /* 0x0000200001067983 */ /* 0x000ea20000300800 */
[----:B------:R-:W-:-:S03]  /*17f70*/  IMAD R25, R25, 0xc0, R21 ;  /* 0x000000c019197824 */ /* 0x000fc600078e0215 */
[----:B------:R-:W0:Y:S04]  /*17f80*/  SHFL.IDX PT, R7, R0, RZ, 0x1c1f ;  /* 0x001c1fff00077589 */ /* 0x000e2800000e0000 */
[----:B------:R-:W-:Y:S04]  /*17f90*/  SHFL.IDX PT, R8, R2, RZ, 0x1c1f ;  /* 0x001c1fff02087589 */ /* 0x000fe800000e0000 */
[----:B------:R-:W-:Y:S01]  /*17fa0*/  SHFL.IDX PT, R2, R2, 0x1, 0x1c1f ;  /* 0x003c1f0002027f89 */ /* 0x000fe200000e0000 */
[----:B--2---:R-:W-:-:S03]  /*17fb0*/  IMAD R5, R6, R9, RZ ;  /* 0x0000000906057224 */ /* 0x004fc600078e02ff */
[----:B------:R-:W1:Y:S02]  /*17fc0*/  SHFL.IDX PT, R6, R4, RZ, 0x1c1f ;  /* 0x001c1fff04067589 */ /* 0x000e6400000e0000 */
[----:B------:R-:W-:-:S13]  /*17fd0*/  ISETP.GE.AND P1, PT, R25, R5, PT ;  /* 0x000000051900720c */ /* 0x000fda0003f26270 */
[----:B0-----:R-:W-:-:S05]  /*17fe0*/  @!P1 IADD3 R7, P2, R20, R7, RZ ;  /* 0x0000000714079210 */ /* 0x001fca0007f5e0ff */
[----:B-1----:R-:W-:-:S05]  /*17ff0*/  @!P1 IMAD.X R6, RZ, RZ, R6, P2 ;  /* 0x000000ffff069224 */ /* 0x002fca00010e0606 */
[----:B------:R-:W-:-:S04]  /*18000*/  @!P1 LOP3.LUT R7, R7, R6, RZ, 0x3c, !PT ;  /* 0x0000000607079212 */ /* 0x000fc800078e3cff */
[----:B------:R-:W-:-:S04]  /*18010*/  @!P1 LOP3.LUT R6, R7, R6, RZ, 0x3c, !PT ;  /* 0x0000000607069212 */ /* 0x000fc800078e3cff */
[----:B------:R-:W-:-:S05]  /*18020*/  @!P1 LOP3.LUT R7, R7, R6, RZ, 0x3c, !PT ;  /* 0x0000000607079212 */ /* 0x000fca00078e3cff */
        /* <DEDUP_REMOVED lines=32> */
[----:B------:R1:W-:Y:S02]  /*18230*/  @!P1 LDGSTS.E.BYPASS.LTC128B.128 [R10+0xc800], desc[UR40][R6.64], !P0 ;  /* 0x0c800000060a9fae */ /* 0x0003e4000c101d68 */
[----:B-1----:R-:W-:-:S05]  /*18240*/  @!P2 IADD3 R6, P1, R20, R8, RZ ;  /* 0x000000081406a210 */ /* 0x002fca0007f3e0ff */
[----:B0-----:R-:W-:-:S04]  /*18250*/  @!P2 IMAD.X R0, RZ, RZ, R0, P1 ;  /* 0x000000ffff00a224 */ /* 0x001fc800008e0600 */
[----:B------:R-:W-:-:S05]  /*18260*/  @!P2 IMAD.MOV.U32 R7, RZ, RZ, R0 ;  /* 0x000000ffff07a224 */ /* 0x000fca00078e0000 */
[----:B--2---:R0:W-:Y:S02]  /*18270*/  @!P2 LDGSTS.E.BYPASS.LTC128B.128 [R10+0xd000], desc[UR40][R6.64], !P0 ;  /* 0x0d000000060aafae */ /* 0x0041e4000c101d68 */
.L_x_13212:
        /* <DEDUP_REMOVED lines=10> */
.L_x_13104:
        /* <DEDUP_REMOVED lines=18> */
.L_x_13213:
[----:B------:R-:W-:Y:S05]  /*18440*/  BSYNC B0 ;  /* 0x0000000000007941 */ /* 0x000fea0003800000 */
.L_x_13105:
[----:B------:R-:W2:Y:S04]  /*18450*/  LDL.LU R2, [R1+0x28] ;  /* 0x0000280001027983 */ /* 0x000ea80000300800 */
[----:B------:R-:W3:Y:S01]  /*18460*/  LDL R3, [R1+0xc] ;  /* 0x00000c0001037983 */ /* 0x000ee20000100800 */
[----:B--2---:R-:W-:-:S05]  /*18470*/  VIADD R2, R2, 0xfffffffe ;  /* 0xfffffffe02027836 */ /* 0x004fca0000000000 */
[----:B---3--:R-:W-:-:S13]  /*18480*/  ISETP.GE.AND P0, PT, R2, R3, PT ;  /* 0x000000030200720c */ /* 0x008fda0003f06270 */
[----:B------:R-:W-:Y:S05]  /*18490*/  @!P0 BRA `(.L_x_13107) ;  /* 0x0000000c003c8947 */ /* 0x000fea0003800000 */
[----:B------:R2:W5:Y:S01]  /*184a0*/  LDL.LU R8, [R1+0x4] ;  /* 0x0000040001087983 */ /* 0x0005620000300800 */
[----:B-1----:R-:W-:-:S07]  /*184b0*/  IMAD.MOV.U32 R0, RZ, RZ, R29 ;  /* 0x000000ffff007224 */ /* 0x002fce00078e001d */
.L_x_13127:
        /* <DEDUP_REMOVED lines=33> */
.L_x_13110:
        /* <DEDUP_REMOVED lines=8> */
.L_x_13214:
[----:B------:R-:W-:Y:S05]  /*18750*/  BSYNC B1 ;  /* 0x0000000000017941 */ /* 0x000fea0003800000 */
.L_x_13111:
        /* <DEDUP_REMOVED lines=9> */
.L_x_13114:
[----:B------:R-:W-:Y:S05]  /*187f0*/  BSYNC B1 ;  /* 0x0000000000017941 */ /* 0x000fea0003800000 */
.L_x_13113:
        /* <DEDUP_REMOVED lines=12> */
.L_x_13115:
        /* <DEDUP_REMOVED lines=13> */
.L_x_13215:
[----:B------:R-:W-:Y:S05]  /*18990*/  BSYNC B1 ;  /* 0x0000000000017941 */ /* 0x000fea0003800000 */
.L_x_13116:
        /* <DEDUP_REMOVED lines=11> */
.L_x_13119:
[----:B------:R-:W-:Y:S05]  /*18a50*/  BSYNC B1 ;  /* 0x0000000000017941 */ /* 0x000fea0003800000 */
.L_x_13118:
        /* <DEDUP_REMOVED lines=8> */
.L_x_13120:
        /* <DEDUP_REMOVED lines=10> */
.L_x_13109:
[----:B------:R-:W-:Y:S05]  /*18b80*/  BSYNC B0 ;  /* 0x0000000000007941 */ /* 0x000fea0003800000 */
.L_x_13108:
[----:B------:R-:W3:Y:S02]  /*18b90*/  LDL R5, [R1+0x48] ;  /* 0x0000480001057983 */ /* 0x000ee40000100800 */
[----:B---3--:R-:W-:-:S13]  /*18ba0*/  ISETP.NE.AND P0, PT, R5, 0x3, PT ;  /* 0x000000030500780c */ /* 0x008fda0003f05270 */
[----:B------:R-:W-:Y:S05]  /*18bb0*/  @!P0 BRA `(.L_x_13121) ;  /* 0x0000000000048947 */ /* 0x000fea0003800000 */
[----:B------:R-:W-:Y:S01]  /*18bc0*/  BPT.TRAP 0x1 ;  /* 0x000000040000795c */ /* 0x000fe20000300000 */
.L_x_13121:
        /* <DEDUP_REMOVED lines=8> */
.L_x_13216:
[----:B------:R-:W-:Y:S05]  /*18c50*/  BSYNC B0 ;  /* 0x0000000000007941 */ /* 0x000fea0003800000 */
.L_x_13122:
[----:B------:R-:W-:Y:S05]  /*18c60*/  @!P1 BRA `(.L_x_13124) ;  /* 0x0000000000049947 */ /* 0x000fea0003800000 */
[----:B------:R-:W-:Y:S01]  /*18c70*/  BPT.TRAP 0x1 ;  /* 0x000000040000795c */ /* 0x000fe20000300000 */
.L_x_13124:
[----:B---3--:R-:W-:Y:S01]  /*18c80*/  SHF.L.U32 R4, R8, 0x1f, RZ ;  /* 0x0000001f08047819 */ /* 0x008fe200000006ff */
[----:B------:R-:W-:-:S03]  /*18c90*/  IMAD R0, R0, 0x2800, RZ ;  /* 0x0000280000007824 */ /* 0x000fc600078e02ff */
[----:B------:R-:W3:Y:S02]  /*18ca0*/  SYNCS.PHASECHK.TRANS64.TRYWAIT P0, [R3+URZ+0x13260], R4 ;  /* 0x01326004030075a7 */ /* 0x000ee4000800017f */
[----:B---3--:R-:W-:Y:S05]  /*18cb0*/  @!P0 BRA `(.L_x_13125) ;  /* 0x0000003400488947 */ /* 0x008fea0003800000 */
.L_x_13217:
        /* <DEDUP_REMOVED lines=63> */
.L_x_13126:
        /* <DEDUP_REMOVED lines=14> */
.L_x_13107:
        /* <DEDUP_REMOVED lines=19> */
.L_x_13129:
[----:B------:R-:W-:Y:S05]  /*192c0*/  BSYNC B0 ;  /* 0x0000000000007941 */ /* 0x000fea0003800000 */
.L_x_13128:
[----:B------:R-:W-:Y:S05]  /*192d0*/  @!P2 BRA `(.L_x_13130) ;  /* 0x000000000004a947 */ /* 0x000fea0003800000 */
[----:B------:R-:W-:Y:S01]  /*192e0*/  BPT.TRAP 0x1 ;  /* 0x000000040000795c */ /* 0x000fe20000300000 */
.L_x_13130:
        /* <DEDUP_REMOVED lines=9> */
.L_x_13218:
[----:B------:R-:W-:Y:S05]  /*19380*/  BSYNC B0 ;  /* 0x0000000000007941 */ /* 0x000fea0003800000 */
.L_x_13131:
[----:B------:R-:W-:Y:S05]  /*19390*/  @!P2 BRA `(.L_x_13133) ;  /* 0x000000000004a947 */ /* 0x000fea0003800000 */
[----:B------:R-:W-:Y:S01]  /*193a0*/  BPT.TRAP 0x1 ;  /* 0x000000040000795c */ /* 0x000fe20000300000 */
.L_x_13133:
[----:B------:R-:W1:Y:S02]  /*193b0*/  LDL R2, [R1+0x4] ;  /* 0x0000040001027983 */ /* 0x000e640000100800 */
[----:B-1----:R-:W-:-:S04]  /*193c0*/  SHF.L.U32 R3, R2, 0x1f, RZ ;  /* 0x0000001f02037819 */ /* 0x002fc800000006ff */
[----:B------:R-:W1:Y:S02]  /*193d0*/  SYNCS.PHASECHK.TRANS64.TRYWAIT P1, [R0+URZ+0x13260], R3 ;  /* 0x01326003000075a7 */ /* 0x000e64000802017f */
[----:B-1----:R-:W-:Y:S05]  /*193e0*/  @!P1 BRA `(.L_x_13134) ;  /* 0x0000002c00a49947 */ /* 0x002fea0003800000 */
.L_x_13219:
        /* <DEDUP_REMOVED lines=41> */
[----:B------:R-:W-:Y:S01]  /*19680*/  PRMT R9, R4, 0x7531, R5 ;  /* 0x0000753104097816 */ /* 0x000fe20000000005 */
[----:B------:R-:W-:Y:S01]  /*19690*/  VIADD R5, R2, 0x2000 ;  /* 0x0000200002057836 */ /* 0x000fe20000000000 */
[----:B------:R-:W-:-:S02]  /*196a0*/  PRMT R10, R6, 0x6420, R7 ;  /* 0x00006420060a7816 */ /* 0x000fc40000000007 */
[----:B------:R-:W-:Y:S02]  /*196b0*/  PRMT R11, R6, 0x7531, R7 ;  /* 0x00007531060b7816 */ /* 0x000fe40000000007 */
[C---:B------:R-:W-:Y:S02]  /*196c0*/  LOP3.LUT R2, R5.reuse, R28, RZ, 0xfc, !PT ;  /* 0x0000001c05027212 */ /* 0x040fe400078efcff */
[----:B------:R-:W-:Y:S01]  /*196d0*/  LOP3.LUT R4, R5, R22, RZ, 0xfc, !PT ;  /* 0x0000001605047212 */ /* 0x000fe200078efcff */
[----:B------:R-:W-:Y:S02]  /*196e0*/  STSM.16.M88.4 [R3], R8 ;  /* 0x0000000803007844 */ /* 0x000fe40000000200 */
[----:B------:R-:W-:Y:S02]  /*196f0*/  IMAD.IADD R2, R17, 0x1, R2 ;  /* 0x0000000111027824 */ /* 0x000fe400078e0202 */
[----:B------:R-:W-:-:S03]  /*19700*/  IMAD.IADD R19, R19, 0x1, R4 ;  /* 0x0000000113137824 */ /* 0x000fc600078e0204 */
        /* <DEDUP_REMOVED lines=14> */
.L_x_13135:
        /* <DEDUP_REMOVED lines=12> */
.L_x_13084:
[----:B------:R-:W-:-:S13]  /*198b0*/  LOP3.LUT P0, RZ, R23, 0x2, RZ, 0xc0, !PT ;  /* 0x0000000217ff7812 */ /* 0x000fda000780c0ff */
[----:B------:R-:W-:Y:S05]  /*198c0*/  @!P0 BRA `(.L_x_13136) ;  /* 0x0000000000248947 */ /* 0x000fea0003800000 */
[----:B------:R-:W-:Y:S05]  /*198d0*/  WARPSYNC.ALL ;  /* 0x0000000000007948 */ /* 0x000fea0003800000 */
[----:B------:R-:W5:Y:S08]  /*198e0*/  S2UR UR5, SR_CgaCtaId ;  /* 0x00000000000579c3 */ /* 0x000f700000008800 */
[----:B------:R-:W-:Y:S06]  /*198f0*/  BAR.SYNC.DEFER_BLOCKING 0x5, 0x200 ;  /* 0x0148000000007b1d */ /* 0x000fec0000010000 */
[----:B------:R-:W-:-:S02]  /*19900*/  UMOV UR4, 0x400 ;  /* 0x0000040000047882 */ /* 0x000fc40000000000 */
[----:B-----5:R-:W-:-:S06]  /*19910*/  ULEA UR4, UR5, UR4, 0x18 ;  /* 0x0000000405047291 */ /* 0x020fcc000f8ec03f */
[----:B------:R-:W-:-:S05]  /*19920*/  IMAD.U32 R17, RZ, RZ, UR4 ;  /* 0x00000004ff117e24 */ /* 0x000fca000f8e00ff */
[----:B------:R0:W0:Y:S01]  /*19930*/  LDS.128 R24, [R17+0x132d0] ;  /* 0x0132d00011187984 */ /* 0x0000220000000c00 */
[----:B------:R-:W-:Y:S06]  /*19940*/  BAR.ARV 0x4, 0x200 ;  /* 0x0108000000007b1d */ /* 0x000fec0000002000 */
[----:B------:R-:W-:Y:S05]  /*19950*/  BRA `(.L_x_13137) ;  /* 0x0000000c00d87947 */ /* 0x000fea0003800000 */
.L_x_13136:
[----:B------:R-:W0:Y:S01]  /*19960*/  S2R R0, SR_TID.X ;  /* 0x0000000000007919 */ /* 0x000e220000002100 */
[----:B------:R-:W-:Y:S01]  /*19970*/  UMOV UR4, 0xffffffff ;  /* 0xffffffff00047882 */ /* 0x000fe20000000000 */
[----:B0--3--:R-:W-:-:S04]  /*19980*/  LOP3.LUT R10, R0, 0x1f, RZ, 0xc0, !PT ;  /* 0x0000001f000a7812 */ /* 0x009fc800078ec0ff */
        /* <DEDUP_REMOVED lines=8> */
[----:B------:R3:W4:Y:S02]  /*19a10*/  @!P1 LDG.E R7, desc[UR40][R2.64] ;  /* 0x0000002802079981 */ /* 0x000724000c1e1900 */
[----:B---3--:R-:W-:-:S05]  /*19a20*/  @!P1 IMAD.WIDE R2, R9, 0x4, R4 ;  /* 0x0000000409029825 */ /* 0x008fca00078e0204 */
[----:B------:R-:W3:Y:S01]  /*19a30*/  @!P1 LDG.E R4, desc[UR40][R2.64] ;  /* 0x0000002802049981 */ /* 0x000ee2000c1e1900 */
[----:B------:R-:W-:Y:S01]  /*19a40*/  IMAD.MOV.U32 R25, RZ, RZ, RZ ;  /* 0x000000ffff197224 */ /* 0x000fe200078e00ff */
[C---:B------:R-:W-:Y:S01]  /*19a50*/  ISETP.GE.U32.AND P2, PT, R10.reuse, 0x2, PT ;  /* 0x000000020a00780c */ /* 0x040fe20003f46070 */
[----:B------:R-:W-:Y:S01]  /*19a60*/  IMAD.MOV.U32 R5, RZ, RZ, RZ ;  /* 0x000000ffff057224 */ /* 0x000fe200078e00ff */
[C---:B------:R-:W-:Y:S01]  /*19a70*/  ISETP.GE.U32.AND P3, PT, R10.reuse, 0x4, PT ;  /* 0x000000040a00780c */ /* 0x040fe20003f66070 */
[----:B------:R-:W-:Y:S01]  /*19a80*/  SHFL.IDX PT, R0, R24, RZ, 0x1f ;  /* 0x00001fff18007589 */ /* 0x000fe200000e0000 */
[C---:B------:R-:W-:Y:S02]  /*19a90*/  ISETP.GE.U32.AND P4, PT, R10.reuse, 0x8, PT ;  /* 0x000000080a00780c */ /* 0x040fe40003f86070 */
[----:B------:R-:W-:Y:S01]  /*19aa0*/  ISETP.GE.U32.AND P5, PT, R10, 0x10, PT ;  /* 0x000000100a00780c */ /* 0x000fe20003fa6070 */
[----:B-1----:R0:W-:Y:S02]  /*19ab0*/  SHFL.IDX PT, R6, R24, 0x1, 0x1f ;  /* 0x00201f0018067f89 */ /* 0x0021e400000e0000 */
[----:B0-----:R-:W-:-:S02]  /*19ac0*/  IMAD.MOV.U32 R24, RZ, RZ, RZ ;  /* 0x000000ffff187224 */ /* 0x001fc400078e00ff */
[----:B----4-:R-:W-:Y:S02]  /*19ad0*/  @!P1 IMAD.MOV.U32 R25, RZ, RZ, R7 ;  /* 0x000000ffff199224 */ /* 0x010fe400078e0007 */
        /* <DEDUP_REMOVED lines=19> */
.L_x_13229:
[----:B------:R-:W-:Y:S02]  /*19c10*/  ULDC UR4, c[0x0][0xc38] ;  /* 0x00030e0000047ab9 */ /* 0x000fe40000000800 */
[----:B------:R-:W-:-:S04]  /*19c20*/  IMAD.U32 R4, RZ, RZ, UR4 ;  /* 0x00000004ff047e24 */ /* 0x000fc8000f8e00ff */
[----:B-1----:R-:W-:-:S04]  /*19c30*/  IMAD R3, R14, R4, RZ ;  /* 0x000000040e037224 */ /* 0x002fc800078e02ff */
[----:B------:R-:W-:-:S05]  /*19c40*/  IMAD.IADD R6, R6, 0x1, R3 ;  /* 0x0000000106067824 */ /* 0x000fca00078e0203 */
[----:B------:R-:W-:-:S13]  /*19c50*/  ISETP.GT.AND P6, PT, R6, R0, PT ;  /* 0x000000000600720c */ /* 0x000fda0003fc4270 */
[----:B------:R-:W-:Y:S05]  /*19c60*/  @P6 BRA `(.L_x_13139) ;  /* 0x0000000000a46947 */ /* 0x000fea0003800000 */
.L_x_13142:
        /* <DEDUP_REMOVED lines=35> */
.L_x_13237:
[----:B------:R-:W-:Y:S02]  /*19ea0*/  ULDC UR4, c[0x0][0xc38] ;  /* 0x00030e0000047ab9 */ /* 0x000fe40000000800 */
[----:B------:R-:W-:-:S04]  /*19eb0*/  IMAD.U32 R4, RZ, RZ, UR4 ;  /* 0x00000004ff047e24 */ /* 0x000fc8000f8e00ff */
[----:B-1----:R-:W-:-:S04]  /*19ec0*/  IMAD R3, R14, R4, RZ ;  /* 0x000000040e037224 */ /* 0x002fc800078e02ff */
[----:B------:R-:W-:-:S05]  /*19ed0*/  IMAD.IADD R6, R3, 0x1, R6 ;  /* 0x0000000103067824 */ /* 0x000fca00078e0206 */
[----:B------:R-:W-:-:S13]  /*19ee0*/  ISETP.GT.AND P6, PT, R6, R0, PT ;  /* 0x000000000600720c */ /* 0x000fda0003fc4270 */
[----:B------:R-:W-:Y:S05]  /*19ef0*/  @!P6 BRA `(.L_x_13142) ;  /* 0xfffffffc005ce947 */ /* 0x000fea000383ffff */
.L_x_13139:
        /* <DEDUP_REMOVED lines=10> */
.L_x_13242:
[----:B------:R-:W-:-:S13]  /*19fa0*/  ISETP.NE.AND P0, PT, R3, RZ, PT ;  /* 0x000000ff0300720c */ /* 0x000fda0003f05270 */
[----:B------:R-:W-:Y:S05]  /*19fb0*/  @!P0 BRA `(.L_x_13144) ;  /* 0x0000000000108947 */ /* 0x000fea0003800000 */
[----:B------:R-:W-:Y:S01]  /*19fc0*/  UMOV UR4, 0xffffffff ;  /* 0xffffffff00047882 */ /* 0x000fe20000000000 */
[----:B------:R-:W-:Y:S02]  /*19fd0*/  VIADD R12, R7, 0xffffffff ;  /* 0xffffffff070c7836 */ /* 0x000fe40000000000 */
[----:B------:R-:W-:Y:S05]  /*19fe0*/  BRA.DIV UR4, `(.L_x_13145) ;  /* 0x0000002e04147947 */ /* 0x000fea000b800000 */
[----:B------:R0:W0:Y:S02]  /*19ff0*/  SHFL.IDX PT, R24, R2, R12, 0x1f ;  /* 0x00001f0c02187589 */ /* 0x00002400000e0000 */
.L_x_13144:
        /* <DEDUP_REMOVED lines=9> */
[----:B0-----:R-:W1:Y:S02]  /*1a090*/  MUFU.RCP R6, R6 ;  /* 0x0000000600067308 */ /* 0x001e640000001000 */
[----:B-1----:R-:W-:-:S06]  /*1a0a0*/  VIADD R7, R6, 0xffffffe ;  /* 0x0ffffffe06077836 */ /* 0x002fcc0000000000 */
        /* <DEDUP_REMOVED lines=19> */
[----:B0-----:R-:W-:-:S05]  /*1a1e0*/  IABS R8, R5 ;  /* 0x0000000500087213 */ /* 0x001fca0000000000 */
[----:B------:R-:W-:Y:S02]  /*1a1f0*/  IMAD.MOV R8, RZ, RZ, -R8 ;  /* 0x000000ffff087224 */ /* 0x000fe400078e0a08 */
[----:B-1----:R-:W-:-:S04]  /*1a200*/  IMAD.MOV R9, RZ, RZ, -R3 ;  /* 0x000000ffff097224 */ /* 0x002fc800078e0a03 */
        /* <DEDUP_REMOVED lines=26> */
.L_x_13146:
[----:B------:R-:W0:Y:S02]  /*1a3b0*/  LDC.64 R2, c[0x0][0xc90] ;  /* 0x00032400ff027b82 */ /* 0x000e240000000a00 */
[----:B0-----:R-:W-:-:S05]  /*1a3c0*/  IMAD.WIDE R2, R27, 0x4, R2 ;  /* 0x000000041b027825 */ /* 0x001fca00078e0202 */
[----:B------:R-:W3:Y:S02]  /*1a3d0*/  LDG.E R6, desc[UR40][R2.64] ;  /* 0x0000002802067981 */ /* 0x000ee4000c1e1900 */
[----:B---3--:R-:W-:-:S05]  /*1a3e0*/  IMAD R5, R25, R6, RZ ;  /* 0x0000000619057224 */ /* 0x008fca00078e02ff */
[----:B-1----:R-:W-:-:S04]  /*1a3f0*/  IABS R7, R5 ;  /* 0x0000000500077213 */ /* 0x002fc80000000000 */
        /* <DEDUP_REMOVED lines=56> */
.L_x_13147:
[----:B------:R-:W-:-:S05]  /*1a780*/  LOP3.LUT R0, RZ, R0, RZ, 0x33, !PT ;  /* 0x00000000ff007212 */ /* 0x000fca00078e33ff */
[----:B------:R-:W-:Y:S01]  /*1a790*/  IMAD.IADD R25, R25, 0x1, R0 ;  /* 0x0000000119197824 */ /* 0x000fe200078e0200 */
[----:B------:R-:W-:Y:S06]  /*1a7a0*/  BRA `(.L_x_13148) ;  /* 0x00000000001c7947 */ /* 0x000fec0003800000 */
.L_x_13140:
[----:B------:R-:W-:Y:S01]  /*1a7b0*/  UMOV UR4, URZ ;  /* 0x0000003f00047c82 */ /* 0x000fe20008000000 */
[----:B------:R-:W-:Y:S01]  /*1a7c0*/  UMOV UR5, URZ ;  /* 0x0000003f00057c82 */ /* 0x000fe20008000000 */
[----:B------:R-:W-:Y:S01]  /*1a7d0*/  ULDC UR6, c[0x0][0xc3c] ;  /* 0x00030f0000067ab9 */ /* 0x000fe20000000800 */
[----:B------:R-:W-:Y:S02]  /*1a7e0*/  IMAD.MOV.U32 R24, RZ, RZ, R0 ;  /* 0x000000ffff187224 */ /* 0x000fe400078e0000 */
[----:B------:R-:W-:Y:S02]  /*1a7f0*/  IMAD.U32 R25, RZ, RZ, UR4 ;  /* 0x00000004ff197e24 */ /* 0x000fe4000f8e00ff */
[----:B------:R-:W-:Y:S02]  /*1a800*/  IMAD.U32 R26, RZ, RZ, UR5 ;  /* 0x00000005ff1a7e24 */ /* 0x000fe4000f8e00ff */
[----:B------:R-:W-:-:S07]  /*1a810*/  IMAD.U32 R27, RZ, RZ, UR6 ;  /* 0x00000006ff1b7e24 */ /* 0x000fce000f8e00ff */
.L_x_13148:
        /* <DEDUP_REMOVED lines=10> */
.L_x_13137:
[----:B------:R-:W-:Y:S02]  /*1a8c0*/  ULDC UR4, c[0x0][0xc3c] ;  /* 0x00030f0000047ab9 */ /* 0x000fe40000000800 */
[----:B0-----:R-:W-:-:S13]  /*1a8d0*/  ISETP.GE.AND P0, PT, R27, UR4, PT ;  /* 0x000000041b007c0c */ /* 0x001fda000bf06270 */
[----:B------:R-:W-:Y:S05]  /*1a8e0*/  @!P0 BRA `(.L_x_13149) ;  /* 0xffffffa400e08947 */ /* 0x000fea000383ffff */
[----:B------:R-:W-:Y:S05]  /*1a8f0*/  BSYNC B7 ;  /* 0x0000000000077941 */ /* 0x000fea0003800000 */
.L_x_13043:
[----:B0-----:R-:W5:Y:S01]  /*1a900*/  LDL.LU R0, [R1+0x44] ;  /* 0x0000440001007983 */ /* 0x001f620000300800 */
[----:B------:R-:W-:Y:S01]  /*1a910*/  BSSY B0, `(.L_x_13150) ;  /* 0x000000b000007945 */ /* 0x000fe20003800000 */
[----:B------:R-:W1:Y:S01]  /*1a920*/  S2R R5, SR_CgaCtaId ;  /* 0x0000000000057919 */ /* 0x000e620000008800 */
[----:B-----5:R-:W-:-:S05]  /*1a930*/  VIADD R0, R0, 0x1 ;  /* 0x0000000100007836 */ /* 0x020fca0000000000 */
[----:B----4-:R-:W-:-:S04]  /*1a940*/  LEA.HI R2, R0, R0, RZ, 0x1 ;  /* 0x0000000000027211 */ /* 0x010fc800078f08ff */
[----:B------:R-:W-:Y:S02]  /*1a950*/  LOP3.LUT R3, R2, 0xfffffffe, RZ, 0xc0, !PT ;  /* 0xfffffffe02037812 */ /* 0x000fe400078ec0ff */
[----:B------:R-:W-:-:S03]  /*1a960*/  MOV R2, 0x400 ;  /* 0x0000040000027802 */ /* 0x000fc60000000f00 */
[----:B------:R-:W-:Y:S01]  /*1a970*/  IMAD.IADD R0, R0, 0x1, -R3 ;  /* 0x0000000100007824 */ /* 0x000fe200078e0a03 */
[----:B-1-3--:R-:W-:-:S04]  /*1a980*/  LEA R6, R5, R2, 0x18 ;  /* 0x0000000205067211 */ /* 0x00afc800078ec0ff */
[----:B------:R-:W-:-:S04]  /*1a990*/  SHF.L.U32 R0, R0, 0x1f, RZ ;  /* 0x0000001f00007819 */ /* 0x000fc800000006ff */
[----:B------:R-:W0:Y:S02]  /*1a9a0*/  SYNCS.PHASECHK.TRANS64.TRYWAIT P0, [R6+URZ+0x13220], R0 ;  /* 0x01322000060075a7 */ /* 0x000e24000800017f */
[----:B0-----:R-:W-:Y:S05]  /*1a9b0*/  @!P0 BRA `(.L_x_13151) ;  /* 0x0000002000c88947 */ /* 0x001fea0003800000 */
.L_x_13245:
[----:B------:R-:W-:Y:S05]  /*1a9c0*/  BSYNC B0 ;  /* 0x0000000000007941 */ /* 0x000fea0003800000 */
.L_x_13150:
[----:B------:R-:W-:-:S03]  /*1a9d0*/  UMOV UR4, 0xffffffff ;  /* 0xffffffff00047882 */ /* 0x000fc60000000000 */
[----:B------:R-:W-:Y:S05]  /*1a9e0*/  BRA.DIV UR4, `(.L_x_13152) ;  /* 0x0000002204d07947 */ /* 0x000fea000b800000 */
[----:B0-----:R-:W0:Y:S02]  /*1a9f0*/  S2R R0, SR_TID.X ;  /* 0x0000000000007919 */ /* 0x001e240000002100 */
[----:B0-----:R-:W-:-:S04]  /*1aa00*/  SHF.R.U32.HI R0, RZ, 0x5, R0 ;  /* 0x00000005ff007819 */ /* 0x001fc80000011600 */
[----:B------:R-:W-:-:S05]  /*1aa10*/  LOP3.LUT R0, R0, 0x3, RZ, 0xc0, !PT ;  /* 0x0000000300007812 */ /* 0x000fca00078ec0ff */
[----:B------:R0:W1:Y:S02]  /*1aa20*/  SHFL.IDX PT, R14, R0, RZ, 0x1f ;  /* 0x00001fff000e7589 */ /* 0x00006400000e0000 */
.L_x_13248:
[----:B-1----:R-:W-:-:S13]  /*1aa30*/  ISETP.NE.AND P0, PT, R14, RZ, PT ;  /* 0x000000ff0e00720c */ /* 0x002fda0003f05270 */
[----:B------:R-:W-:Y:S05]  /*1aa40*/  @P0 BRA `(.L_x_12915) ;  /* 0x0000000000a80947 */ /* 0x000fea0003800000 */
[----:B------:R-:W-:-:S03]  /*1aa50*/  UMOV UR4, 0xffffffff ;  /* 0xffffffff00047882 */ /* 0x000fc60000000000 */
[----:B------:R-:W-:Y:S05]  /*1aa60*/  BRA.DIV UR4, `(.L_x_13153) ;  /* 0x0000002204e47947 */ /* 0x000fea000b800000 */
[----:B------:R-:W-:-:S13]  /*1aa70*/  ELECT P6, URZ, PT ;  /* 0x00000000003f782f */ /* 0x000fda00038c0000 */
.L_x_13251:
[----:B------:R-:W-:Y:S05]  /*1aa80*/  @!P6 BRA `(.L_x_12915) ;  /* 0x000000000098e947 */ /* 0x000fea0003800000 */
[----:B0-----:R-:W3:Y:S02]  /*1aa90*/  LDL.LU R0, [R1+0x40] ;  /* 0x0000400001007983 */ /* 0x001ee40000300800 */
[----:B---3--:R-:W-:-:S04]  /*1aaa0*/  LOP3.LUT R0, R0, 0x2, RZ, 0xfc, !PT ;  /* 0x0000000200007812 */ /* 0x008fc800078efcff */
[----:B------:R-:W-:-:S13]  /*1aab0*/  ISETP.NE.AND P0, PT, R0, 0x3, PT ;  /* 0x000000030000780c */ /* 0x000fda0003f05270 */
[----:B------:R-:W-:Y:S05]  /*1aac0*/  @!P0 BRA `(.L_x_13154) ;  /* 0x0000000000048947 */ /* 0x000fea0003800000 */
[----:B------:R-:W-:Y:S01]  /*1aad0*/  BPT.TRAP 0x1 ;  /* 0x000000040000795c */ /* 0x000fe20000300000 */
.L_x_13154:
        /* <DEDUP_REMOVED lines=13> */
.L_x_13252:
[----:B------:R-:W1:Y:S02]  /*1abb0*/  SYNCS.PHASECHK.TRANS64.TRYWAIT P1, [R9+URZ], R0 ;  /* 0x00000000090075a7 */ /* 0x000e64000802017f */
[----:B-1----:R-:W-:Y:S05]  /*1abc0*/  @!P1 BRA `(.L_x_13156) ;  /* 0x0000002000c09947 */ /* 0x002fea0003800000 */
.L_x_13253:
[----:B------:R-:W-:Y:S05]  /*1abd0*/  @!P0 BRA `(.L_x_13157) ;  /* 0x0000000000048947 */ /* 0x000fea0003800000 */
[----:B------:R-:W-:Y:S01]  /*1abe0*/  BPT.TRAP 0x1 ;  /* 0x000000040000795c */ /* 0x000fe20000300000 */
.L_x_13157:
[----:B------:R-:W-:-:S04]  /*1abf0*/  IMAD R29, R29, 0x8, R6 ;  /* 0x000000081d1d7824 */ /* 0x000fc800078e0206 */
[----:B------:R-:W3:Y:S02]  /*1ac00*/  SYNCS.PHASECHK.TRANS64.TRYWAIT P1, [R29+URZ+0x13260], R4 ;  /* 0x013260041d0075a7 */ /* 0x000ee4000802017f */
[----:B---3--:R-:W-:Y:S05]  /*1ac10*/  @!P1 BRA `(.L_x_13158) ;  /* 0x0000002000c09947 */ /* 0x008fea0003800000 */
.L_x_13254:
[----:B------:R-:W-:Y:S05]  /*1ac20*/  @!P0 BRA `(.L_x_13159) ;  /* 0x0000000000048947 */ /* 0x000fea0003800000 */
[----:B------:R-:W-:Y:S01]  /*1ac30*/  BPT.TRAP 0x1 ;  /* 0x000000040000795c */ /* 0x000fe20000300000 */
.L_x_13159:
[----:B------:R-:W-:-:S04]  /*1ac40*/  IMAD R7, R7, 0x8, R6 ;  /* 0x0000000807077824 */ /* 0x000fc800078e0206 */
[----:B------:R-:W4:Y:S02]  /*1ac50*/  SYNCS.PHASECHK.TRANS64.TRYWAIT P1, [R7+URZ+0x13260], R0 ;  /* 0x01326000070075a7 */ /* 0x000f24000802017f */
[----:B----4-:R-:W-:Y:S05]  /*1ac60*/  @!P1 BRA `(.L_x_13160) ;  /* 0x0000002000c09947 */ /* 0x010fea0003800000 */
.L_x_13255:
[----:B------:R-:W-:Y:S05]  /*1ac70*/  @!P0 BRA `(.L_x_13161) ;  /* 0x0000000000048947 */ /* 0x000fea0003800000 */
[----:B------:R-:W-:Y:S01]  /*1ac80*/  BPT.TRAP 0x1 ;  /* 0x000000040000795c */ /* 0x000fe20000300000 */
.L_x_13161:
[----:B------:R-:W5:Y:S02]  /*1ac90*/  SYNCS.PHASECHK.TRANS64.TRYWAIT P0, [R29+URZ+0x13280], R4 ;  /* 0x013280041d0075a7 */ /* 0x000f64000800017f */
[----:B-----5:R-:W-:Y:S05]  /*1aca0*/  @!P0 BRA `(.L_x_13162) ;  /* 0x0000002000c48947 */ /* 0x020fea0003800000 */
.L_x_13163:
[----:B------:R0:W0:Y:S02]  /*1acb0*/  SYNCS.PHASECHK.TRANS64.TRYWAIT P0, [R7+URZ+0x13280], R0 ;  /* 0x01328000070075a7 */ /* 0x000024000800017f */
[----:B0-----:R-:W-:Y:S05]  /*1acc0*/  @!P0 NANOSLEEP.SYNCS 0x989680 ;  /* 0x009896800000895d */ /* 0x001fea0003900000 */
[----:B------:R-:W0:Y:S02]  /*1acd0*/  @!P0 SYNCS.PHASECHK.TRANS64 P0, [R7+URZ+0x13280], R0 ;  /* 0x01328000070085a7 */ /* 0x000e24000800007f */
[----:B0-----:R-:W-:Y:S05]  /*1ace0*/  @!P0 BRA `(.L_x_13163) ;  /* 0xfffffffc00f08947 */ /* 0x001fea000383ffff */
.L_x_12915:
[----:B------:R-:W-:Y:S05]  /*1acf0*/  BSYNC B8 ;  /* 0x0000000000087941 */ /* 0x000fea0003800000 */
.L_x_12912:
[----:B------:R-:W-:Y:S05]  /*1ad00*/  EXIT ;  /* 0x000000000000794d */ /* 0x000fea0003800000 */
.L_x_12933:
[----:B0-----:R0:W1:Y:S02]  /*1ad10*/  SYNCS.PHASECHK.TRANS64.TRYWAIT P5, [R76+URZ+0x13290], R77 ;  /* 0x0132904d4c0075a7 */ /* 0x00106400080a017f */
[----:B-1----:R-:W-:Y:S05]  /*1ad20*/  @!P5 NANOSLEEP.SYNCS 0x989680 ;  /* 0x009896800000d95d */ /* 0x002fea0003900000 */
[----:B------:R-:W1:Y:S02]  /*1ad30*/  @!P5 SYNCS.PHASECHK.TRANS64 P5, [R76+URZ+0x13290], R77 ;  /* 0x0132904d4c00d5a7 */ /* 0x000e6400080a007f */
[----:B-1----:R-:W-:Y:S05]  /*1ad40*/  @!P5 BRA `(.L_x_12933) ;  /* 0xfffffffc00f0d947 */ /* 0x002fea000383ffff */
[----:B------:R-:W-:Y:S05]  /*1ad50*/  BRA `(.L_x_13164) ;  /* 0xfffffe7c00307947 */ /* 0x000fea000383ffff */
.L_x_12943:
[----:B0-----:R0:W1:Y:S02]  /*1ad60*/  SYNCS.PHASECHK.TRANS64.TRYWAIT P5, [R76+URZ+0x13290], R77 ;  /* 0x0132904d4c0075a7 */ /* 0x00106400080a017f */
[----:B-1----:R-:W-:Y:S05]  /*1ad70*/  @!P5 NANOSLEEP.SYNCS 0x989680 ;  /* 0x009896800000d95d */ /* 0x002fea0003900000 */
[----:B------:R-:W1:Y:S02]  /*1ad80*/  @!P5 SYNCS.PHASECHK.TRANS64 P5, [R76+URZ+0x13290], R77 ;  /* 0x0132904d4c00d5a7 */ /* 0x000e6400080a007f */
[----:B-1----:R-:W-:Y:S05]  /*1ad90*/  @!P5 BRA `(.L_x_12943) ;  /* 0xfffffffc00f0d947 */ /* 0x002fea000383ffff */
[----:B------:R-:W-:Y:S05]  /*1ada0*/  BRA `(.L_x_13165) ;  /* 0xfffffe8c00787947 */ /* 0x000fea000383ffff */
.L_x_12948:
[----:B0-----:R0:W1:Y:S02]  /*1adb0*/  SYNCS.PHASECHK.TRANS64.TRYWAIT P1, [R76+URZ+0x13290], R77 ;  /* 0x0132904d4c0075a7 */ /* 0x001064000802017f */
[----:B-1----:R-:W-:Y:S05]  /*1adc0*/  @!P1 NANOSLEEP.SYNCS 0x989680 ;  /* 0x009896800000995d */ /* 0x002fea0003900000 */
[----:B------:R-:W1:Y:S02]  /*1add0*/  @!P1 SYNCS.PHASECHK.TRANS64 P1, [R76+URZ+0x13290], R77 ;  /* 0x0132904d4c0095a7 */ /* 0x000e64000802007f */
[----:B-1----:R-:W-:Y:S05]  /*1ade0*/  @!P1 BRA `(.L_x_12948) ;  /* 0xfffffffc00f09947 */ /* 0x002fea000383ffff */
[----:B------:R-:W-:Y:S05]  /*1adf0*/  BRA `(.L_x_13166) ;  /* 0xfffffe9c00a07947 */ /* 0x000fea000383ffff */
.L_x_12952:
[----:B--2---:R2:W0:Y:S02]  /*1ae00*/  SYNCS.PHASECHK.TRANS64.TRYWAIT P0, [R76+URZ+0x132b0], R77 ;  /* 0x0132b04d4c0075a7 */ /* 0x004424000800017f */
[----:B0-----:R-:W-:Y:S05]  /*1ae10*/  @!P0 NANOSLEEP.SYNCS 0x989680 ;  /* 0x009896800000895d */ /* 0x001fea0003900000 */
[----:B------:R-:W0:Y:S02]  /*1ae20*/  @!P0 SYNCS.PHASECHK.TRANS64 P0, [R76+URZ+0x132b0], R77 ;  /* 0x0132b04d4c0085a7 */ /* 0x000e24000800007f */
[----:B0-----:R-:W-:Y:S05]  /*1ae30*/  @!P0 BRA `(.L_x_12952) ;  /* 0xfffffffc00f08947 */ /* 0x001fea000383ffff */
[----:B------:R-:W-:Y:S05]  /*1ae40*/  BRA `(.L_x_13167) ;  /* 0xfffffea000007947 */ /* 0x000fea000383ffff */
.L_x_12972:
[----:B------:R-:W-:Y:S01]  /*1ae50*/  BSSY B1, `(.L_x_13168) ;  /* 0x0000007000017945 */ /* 0x000fe20003800000 */
[----:B------:R-:W-:Y:S02]  /*1ae60*/  IMAD.MOV.U32 R12, RZ, RZ, RZ ;  /* 0x000000ffff0c7224 */ /* 0x000fe400078e00ff */
[----:B------:R-:W-:Y:S02]  /*1ae70*/  IMAD.MOV.U32 R11, RZ, RZ, 0x1e1f ;  /* 0x00001e1fff0b7424 */ /* 0x000fe400078e00ff */
[----:B------:R-:W-:-:S07]  /*1ae80*/  IMAD.MOV.U32 R15, RZ, RZ, -0x1 ;  /* 0xffffffffff0f7424 */ /* 0x000fce00078e00ff */
[----:B------:R-:W-:Y:S05]  /*1ae90*/  WARPSYNC.COLLECTIVE R15, `(.L_x_13169) ;  /* 0x000000000f087348 */ /* 0x000fea0003c00000 */
[----:B------:R0:W1:Y:S02]  /*1aea0*/  SHFL.IDX P6, R14, R13, R12, R11 ;  /* 0x0000000c0d0e7389 */ /* 0x00006400000c000b */
[----:B01----:R-:W-:Y:S01]  /*1aeb0*/  ENDCOLLECTIVE ;  /* 0x000000000000791b */ /* 0x003fe20003800000 */
.L_x_13169:
[----:B------:R-:W-:Y:S05]  /*1aec0*/  BSYNC B1 ;  /* 0x0000000000017941 */ /* 0x000fea0003800000 */
.L_x_13168:
        /* <DEDUP_REMOVED lines=8> */
.L_x_13170:
[----:B------:R-:W-:Y:S02]  /*1af50*/  IMAD.MOV.U32 R13, RZ, RZ, R4 ;  /* 0x000000ffff0d7224 */ /* 0x000fe400078e0004 */
[----:B------:R-:W-:-:S07]  /*1af60*/  IMAD.MOV.U32 R3, RZ, RZ, R14 ;  /* 0x000000ffff037224 */ /* 0x000fce00078e000e */
[----:B------:R-:W-:Y:S05]  /*1af70*/  WARPSYNC.COLLECTIVE R15, `(.L_x_13171) ;  /* 0x000000000f087348 */ /* 0x000fea0003c00000 */
[----:B------:R0:W1:Y:S02]  /*1af80*/  SHFL.IDX P6, R14, R13, R12, R11 ;  /* 0x0000000c0d0e7389 */ /* 0x00006400000c000b */
[----:B01----:R-:W-:Y:S01]  /*1af90*/  ENDCOLLECTIVE ;  /* 0x000000000000791b */ /* 0x003fe20003800000 */
.L_x_13171:
[----:B------:R-:W-:Y:S02]  /*1afa0*/  IMAD.MOV.U32 R13, RZ, RZ, R5 ;  /* 0x000000ffff0d7224 */ /* 0x000fe400078e0005 */
[----:B------:R-:W-:-:S07]  /*1afb0*/  IMAD.MOV.U32 R4, RZ, RZ, R14 ;  /* 0x000000ffff047224 */ /* 0x000fce00078e000e */
[----:B------:R-:W-:Y:S05]  /*1afc0*/  WARPSYNC.COLLECTIVE R15, `(.L_x_13172) ;  /* 0x000000000f087348 */ /* 0x000fea0003c00000 */
[----:B------:R0:W1:Y:S02]  /*1afd0*/  SHFL.IDX P6, R14, R13, R12, R11 ;  /* 0x0000000c0d0e7389 */ /* 0x00006400000c000b */
[----:B01----:R-:W-:Y:S01]  /*1afe0*/  ENDCOLLECTIVE ;  /* 0x000000000000791b */ /* 0x003fe20003800000 */
.L_x_13172:
[----:B------:R-:W-:Y:S05]  /*1aff0*/  BRA `(.L_x_13173) ;  /* 0xfffffeac00e07947 */ /* 0x000fea000383ffff */
.L_x_12976:
[----:B-1----:R1:W2:Y:S02]  /*1b000*/  SYNCS.PHASECHK.TRANS64.TRYWAIT P0, [R16+URZ+0x13200], R5 ;  /* 0x01320005100075a7 */ /* 0x0022a4000800017f */
[----:B--2---:R-:W-:Y:S05]  /*1b010*/  @!P0 NANOSLEEP.SYNCS 0x989680 ;  /* 0x009896800000895d */ /* 0x004fea0003900000 */
[----:B------:R-:W2:Y:S02]  /*1b020*/  @!P0 SYNCS.PHASECHK.TRANS64 P0, [R16+URZ+0x13200], R5 ;  /* 0x01320005100085a7 */ /* 0x000ea4000800007f */
[----:B--2---:R-:W-:Y:S05]  /*1b030*/  @!P0 BRA `(.L_x_12976) ;  /* 0xfffffffc00f08947 */ /* 0x004fea000383ffff */
[----:B------:R-:W-:Y:S05]  /*1b040*/  BRA `(.L_x_13174) ;  /* 0xfffffeb0007c7947 */ /* 0x000fea000383ffff */
.L_x_12980:
[----:B------:R-:W-:Y:S01]  /*1b050*/  BSSY B1, `(.L_x_13175) ;  /* 0x0000007000017945 */ /* 0x000fe20003800000 */
[----:B------:R-:W-:Y:S02]  /*1b060*/  IMAD.MOV.U32 R12, RZ, RZ, RZ ;  /* 0x000000ffff0c7224 */ /* 0x000fe400078e00ff */
[----:B------:R-:W-:Y:S02]  /*1b070*/  IMAD.MOV.U32 R11, RZ, RZ, 0x1e1f ;  /* 0x00001e1fff0b7424 */ /* 0x000fe400078e00ff */
[----:B------:R-:W-:-:S07]  /*1b080*/  IMAD.MOV.U32 R15, RZ, RZ, -0x1 ;  /* 0xffffffffff0f7424 */ /* 0x000fce00078e00ff */
[----:B------:R-:W-:Y:S05]  /*1b090*/  WARPSYNC.COLLECTIVE R15, `(.L_x_13176) ;  /* 0x000000000f087348 */ /* 0x000fea0003c00000 */
[----:B------:R0:W1:Y:S02]  /*1b0a0*/  SHFL.IDX P6, R14, R13, R12, R11 ;  /* 0x0000000c0d0e7389 */ /* 0x00006400000c000b */
[----:B01----:R-:W-:Y:S01]  /*1b0b0*/  ENDCOLLECTIVE ;  /* 0x000000000000791b */ /* 0x003fe20003800000 */
.L_x_13176:
[----:B------:R-:W-:Y:S05]  /*1b0c0*/  BSYNC B1 ;  /* 0x0000000000017941 */ /* 0x000fea0003800000 */
.L_x_13175:
        /* <DEDUP_REMOVED lines=8> */
.L_x_13177:
[----:B------:R-:W-:Y:S02]  /*1b150*/  IMAD.MOV.U32 R13, RZ, RZ, R20 ;  /* 0x000000ffff0d7224 */ /* 0x000fe400078e0014 */
[----:B------:R-:W-:-:S07]  /*1b160*/  IMAD.MOV.U32 R3, RZ, RZ, R14 ;  /* 0x000000ffff037224 */ /* 0x000fce00078e000e */
[----:B------:R-:W-:Y:S05]  /*1b170*/  WARPSYNC.COLLECTIVE R15, `(.L_x_13178) ;  /* 0x000000000f087348 */ /* 0x000fea0003c00000 */
[----:B------:R0:W1:Y:S02]  /*1b180*/  SHFL.IDX P6, R14, R13, R12, R11 ;  /* 0x0000000c0d0e7389 */ /* 0x00006400000c000b */
[----:B01----:R-:W-:Y:S01]  /*1b190*/  ENDCOLLECTIVE ;  /* 0x000000000000791b */ /* 0x003fe20003800000 */
.L_x_13178:
[----:B------:R-:W-:Y:S02]  /*1b1a0*/  IMAD.MOV.U32 R13, RZ, RZ, R4 ;  /* 0x000000ffff0d7224 */ /* 0x000fe400078e0004 */
[----:B------:R-:W-:-:S07]  /*1b1b0*/  IMAD.MOV.U32 R20, RZ, RZ, R14 ;  /* 0x000000ffff147224 */ /* 0x000fce00078e000e */
[----:B------:R-:W-:Y:S05]  /*1b1c0*/  WARPSYNC.COLLECTIVE R15, `(.L_x_13179) ;  /* 0x000000000f087348 */ /* 0x000fea0003c00000 */
[----:B------:R0:W1:Y:S02]  /*1b1d0*/  SHFL.IDX P6, R14, R13, R12, R11 ;  /* 0x0000000c0d0e7389 */ /* 0x00006400000c000b */
[----:B01----:R-:W-:Y:S01]  /*1b1e0*/  ENDCOLLECTIVE ;  /* 0x000000000000791b */ /* 0x003fe20003800000 */
.L_x_13179:
[----:B------:R-:W-:Y:S05]  /*1b1f0*/  BRA `(.L_x_13180) ;  /* 0xfffffec0009c7947 */ /* 0x000fea000383ffff */
.L_x_12984:
[----:B-1----:R1:W2:Y:S02]  /*1b200*/  SYNCS.PHASECHK.TRANS64.TRYWAIT P1, [R16+URZ+0x13200], R21 ;  /* 0x01320015100075a7 */ /* 0x0022a4000802017f */
[----:B--2---:R-:W-:Y:S05]  /*1b210*/  @!P1 NANOSLEEP.SYNCS 0x989680 ;  /* 0x009896800000995d */ /* 0x004fea0003900000 */
[----:B------:R-:W2:Y:S02]  /*1b220*/  @!P1 SYNCS.PHASECHK.TRANS64 P1, [R16+URZ+0x13200], R21 ;  /* 0x01320015100095a7 */ /* 0x000ea4000802007f */
[----:B--2---:R-:W-:Y:S05]  /*1b230*/  @!P1 BRA `(.L_x_12984) ;  /* 0xfffffffc00f09947 */ /* 0x004fea000383ffff */
[----:B------:R-:W-:Y:S05]  /*1b240*/  BRA `(.L_x_13181) ;  /* 0xfffffec400107947 */ /* 0x000fea000383ffff */
.L_x_12988:
[----:B-1----:R1:W2:Y:S02]  /*1b250*/  SYNCS.PHASECHK.TRANS64.TRYWAIT P0, [R12+URZ+0x13230], R3 ;  /* 0x013230030c0075a7 */ /* 0x0022a4000800017f */
[----:B--2---:R-:W-:Y:S05]  /*1b260*/  @!P0 NANOSLEEP.SYNCS 0x989680 ;  /* 0x009896800000895d */ /* 0x004fea0003900000 */
[----:B------:R-:W2:Y:S02]  /*1b270*/  @!P0 SYNCS.PHASECHK.TRANS64 P0, [R12+URZ+0x13230], R3 ;  /* 0x013230030c0085a7 */ /* 0x000ea4000800007f */
[----:B--2---:R-:W-:Y:S05]  /*1b280*/  @!P0 BRA `(.L_x_12988) ;  /* 0xfffffffc00f08947 */ /* 0x004fea000383ffff */
[----:B------:R-:W-:Y:S05]  /*1b290*/  BRA `(.L_x_12987) ;  /* 0xfffffed400607947 */ /* 0x000fea000383ffff */
.L_x_12995:
[----:B-1----:R1:W2:Y:S02]  /*1b2a0*/  SYNCS.PHASECHK.TRANS64.TRYWAIT P2, [R13+URZ+0x13230], R0 ;  /* 0x013230000d0075a7 */ /* 0x0022a4000804017f */
[----:B--2---:R-:W-:Y:S05]  /*1b2b0*/  @!P2 NANOSLEEP.SYNCS 0x989680 ;  /* 0x009896800000a95d */ /* 0x004fea0003900000 */
[----:B------:R-:W2:Y:S02]  /*1b2c0*/  @!P2 SYNCS.PHASECHK.TRANS64 P2, [R13+URZ+0x13230], R0 ;  /* 0x013230000d00a5a7 */ /* 0x000ea4000804007f */
[----:B--2---:R-:W-:Y:S05]  /*1b2d0*/  @!P2 BRA `(.L_x_12995) ;  /* 0xfffffffc00f0a947 */ /* 0x004fea000383ffff */
[----:B------:R-:W-:Y:S05]  /*1b2e0*/  BRA `(.L_x_12994) ;  /* 0xffffff0000a47947 */ /* 0x000fea000383ffff */
.L_x_13000:
[----:B-1----:R1:W2:Y:S02]  /*1b2f0*/  SYNCS.PHASECHK.TRANS64.TRYWAIT P2, [R20+URZ+0x13250], R0 ;  /* 0x01325000140075a7 */ /* 0x0022a4000804017f */
[----:B--2---:R-:W-:Y:S05]  /*1b300*/  @!P2 NANOSLEEP.SYNCS 0x989680 ;  /* 0x009896800000a95d */ /* 0x004fea0003900000 */
[----:B------:R-:W2:Y:S02]  /*1b310*/  @!P2 SYNCS.PHASECHK.TRANS64 P2, [R20+URZ+0x13250], R0 ;  /* 0x013250001400a5a7 */ /* 0x000ea4000804007f */
[----:B--2---:R-:W-:Y:S05]  /*1b320*/  @!P2 BRA `(.L_x_13000) ;  /* 0xfffffffc00f0a947 */ /* 0x004fea000383ffff */
[----:B------:R-:W-:Y:S05]  /*1b330*/  BRA `(.L_x_12999) ;  /* 0xffffff0800147947 */ /* 0x000fea000383ffff */
.L_x_13009:
[----:B-1----:R1:W2:Y:S02]  /*1b340*/  SYNCS.PHASECHK.TRANS64.TRYWAIT P0, [R0+URZ+0x13230], R3 ;  /* 0x01323003000075a7 */ /* 0x0022a4000800017f */
[----:B--2---:R-:W-:Y:S05]  /*1b350*/  @!P0 NANOSLEEP.SYNCS 0x989680 ;  /* 0x009896800000895d */ /* 0x004fea0003900000 */
[----:B------:R-:W2:Y:S02]  /*1b360*/  @!P0 SYNCS.PHASECHK.TRANS64 P0, [R0+URZ+0x13230], R3 ;  /* 0x01323003000085a7 */ /* 0x000ea4000800007f */
[----:B--2---:R-:W-:Y:S05]  /*1b370*/  @!P0 BRA `(.L_x_13009) ;  /* 0xfffffffc00f08947 */ /* 0x004fea000383ffff */
[----:B------:R-:W-:Y:S05]  /*1b380*/  BRA `(.L_x_13008) ;  /* 0xffffff3000bc7947 */ /* 0x000fea000383ffff */
.L_x_13014:
[----:B-1----:R1:W2:Y:S02]  /*1b390*/  SYNCS.PHASECHK.TRANS64.TRYWAIT P0, [R13+URZ+0x13250], R0 ;  /* 0x013250000d0075a7 */ /* 0x0022a4000800017f */
[----:B--2---:R-:W-:Y:S05]  /*1b3a0*/  @!P0 NANOSLEEP.SYNCS 0x989680 ;  /* 0x009896800000895d */ /* 0x004fea0003900000 */
[----:B------:R-:W2:Y:S02]  /*1b3b0*/  @!P0 SYNCS.PHASECHK.TRANS64 P0, [R13+URZ+0x13250], R0 ;  /* 0x013250000d0085a7 */ /* 0x000ea4000800007f */
[----:B--2---:R-:W-:Y:S05]  /*1b3c0*/  @!P0 BRA `(.L_x_13014) ;  /* 0xfffffffc00f08947 */ /* 0x004fea000383ffff */
[----:B------:R-:W-:Y:S05]  /*1b3d0*/  BRA `(.L_x_13013) ;  /* 0xffffff38002c7947 */ /* 0x000fea000383ffff */
.L_x_13021:
[----:B-1----:R1:W2:Y:S02]  /*1b3e0*/  SYNCS.PHASECHK.TRANS64.TRYWAIT P0, [R10+URZ+0x13250], R5 ;  /* 0x013250050a0075a7 */ /* 0x0022a4000800017f */
[----:B--2---:R-:W-:Y:S05]  /*1b3f0*/  @!P0 NANOSLEEP.SYNCS 0x989680 ;  /* 0x009896800000895d */ /* 0x004fea0003900000 */
[----:B------:R-:W2:Y:S02]  /*1b400*/  @!P0 SYNCS.PHASECHK.TRANS64 P0, [R10+URZ+0x13250], R5 ;  /* 0x013250050a0085a7 */ /* 0x000ea4000800007f */
[----:B--2---:R-:W-:Y:S05]  /*1b410*/  @!P0 BRA `(.L_x_13021) ;  /* 0xfffffffc00f08947 */ /* 0x004fea000383ffff */
[----:B------:R-:W-:Y:S05]  /*1b420*/  BRA `(.L_x_13020) ;  /* 0xffffff5400a87947 */ /* 0x000fea000383ffff */
.L_x_13051:
        /* <DEDUP_REMOVED lines=11> */
.L_x_13183:
[----:B------:R-:W-:Y:S05]  /*1b4e0*/  BSYNC B1 ;  /* 0x0000000000017941 */ /* 0x000fea0003800000 */
.L_x_13182:
[----:B------:R-:W-:Y:S05]  /*1b4f0*/  BRA `(.L_x_13184) ;  /* 0xffffffa400807947 */ /* 0x000fea000383ffff */
.L_x_13053:
[----:B------:R-:W-:Y:S01]  /*1b500*/  BSSY B1, `(.L_x_13185) ;  /* 0x0000006000017945 */ /* 0x000fe20003800000 */
[----:B------:R-:W-:-:S07]  /*1b510*/  IMAD.MOV.U32 R15, RZ, RZ, -0x1 ;  /* 0xffffffffff0f7424 */ /* 0x000fce00078e00ff */
[----:B012---:R-:W-:Y:S05]  /*1b520*/  WARPSYNC.COLLECTIVE R15, `(.L_x_13186) ;  /* 0x000000000f0c7348 */ /* 0x007fea0003c00000 */
[----:B------:R-:W-:Y:S02]  /*1b530*/  ELECT P6, UR62, PT ;  /* 0x00000000003e782f */ /* 0x000fe400038c0000 */
[----:B------:R-:W-:Y:S01]  /*1b540*/  MOV R14, UR62 ;  /* 0x0000003e000e7c02 */ /* 0x000fe20008000f00 */
[----:B012---:R-:W-:Y:S10]  /*1b550*/  ENDCOLLECTIVE ;  /* 0x000000000000791b */ /* 0x007ff40003800000 */
.L_x_13186:
[----:B------:R-:W-:Y:S05]  /*1b560*/  BSYNC B1 ;  /* 0x0000000000017941 */ /* 0x000fea0003800000 */
.L_x_13185:
[----:B------:R-:W-:Y:S05]  /*1b570*/  BRA `(.L_x_13052) ;  /* 0xffffffa400787947 */ /* 0x000fea000383ffff */
.L_x_13055:
[----:B-1----:R1:W3:Y:S02]  /*1b580*/  SYNCS.PHASECHK.TRANS64.TRYWAIT P0, [R17+URZ+0x13220], R6 ;  /* 0x01322006110075a7 */ /* 0x0022e4000800017f */
[----:B---3--:R-:W-:Y:S05]  /*1b590*/  @!P0 NANOSLEEP.SYNCS 0x989680 ;  /* 0x009896800000895d */ /* 0x008fea0003900000 */
[----:B------:R-:W3:Y:S02]  /*1b5a0*/  @!P0 SYNCS.PHASECHK.TRANS64 P0, [R17+URZ+0x13220], R6 ;  /* 0x01322006110085a7 */ /* 0x000ee4000800007f */
[----:B---3--:R-:W-:Y:S05]  /*1b5b0*/  @!P0 BRA `(.L_x_13055) ;  /* 0xfffffffc00f08947 */ /* 0x008fea000383ffff */
[----:B------:R-:W-:Y:S05]  /*1b5c0*/  BRA `(.L_x_13187) ;  /* 0xffffffa400887947 */ /* 0x000fea000383ffff */
.L_x_13059:
[----:B-1----:R1:W3:Y:S02]  /*1b5d0*/  SYNCS.PHASECHK.TRANS64.TRYWAIT P0, [R6+URZ+0x132a0], R10 ;  /* 0x0132a00a060075a7 */ /* 0x0022e4000800017f */
[----:B---3--:R-:W-:Y:S05]  /*1b5e0*/  @!P0 NANOSLEEP.SYNCS 0x989680 ;  /* 0x009896800000895d */ /* 0x008fea0003900000 */
[----:B------:R-:W3:Y:S02]  /*1b5f0*/  @!P0 SYNCS.PHASECHK.TRANS64 P0, [R6+URZ+0x132a0], R10 ;  /* 0x0132a00a060085a7 */ /* 0x000ee4000800007f */
[----:B---3--:R-:W-:Y:S05]  /*1b600*/  @!P0 BRA `(.L_x_13059) ;  /* 0xfffffffc00f08947 */ /* 0x008fea000383ffff */
[----:B------:R-:W-:Y:S05]  /*1b610*/  BRA `(.L_x_13188) ;  /* 0xffffffa400a87947 */ /* 0x000fea000383ffff */
.L_x_13064:
[----:B--2---:R2:W3:Y:S02]  /*1b620*/  SYNCS.PHASECHK.TRANS64.TRYWAIT P0, [R6+URZ+0x132c0], R10 ;  /* 0x0132c00a060075a7 */ /* 0x0044e4000800017f */
[----:B---3--:R-:W-:Y:S05]  /*1b630*/  @!P0 NANOSLEEP.SYNCS 0x989680 ;  /* 0x009896800000895d */ /* 0x008fea0003900000 */
[----:B------:R-:W3:Y:S02]  /*1b640*/  @!P0 SYNCS.PHASECHK.TRANS64 P0, [R6+URZ+0x132c0], R10 ;  /* 0x0132c00a060085a7 */ /* 0x000ee4000800007f */
[----:B---3--:R-:W-:Y:S05]  /*1b650*/  @!P0 BRA `(.L_x_13064) ;  /* 0xfffffffc00f08947 */ /* 0x008fea000383ffff */
[----:B------:R-:W-:Y:S05]  /*1b660*/  BRA `(.L_x_13189) ;  /* 0xffffffa800287947 */ /* 0x000fea000383ffff */
.L_x_13071:
[----:B-1----:R1:W3:Y:S02]  /*1b670*/  SYNCS.PHASECHK.TRANS64.TRYWAIT P1, [R6+URZ+0x132a0], R7 ;  /* 0x0132a007060075a7 */ /* 0x0022e4000802017f */
[----:B---3--:R-:W-:Y:S05]  /*1b680*/  @!P1 NANOSLEEP.SYNCS 0x989680 ;  /* 0x009896800000995d */ /* 0x008fea0003900000 */
[----:B------:R-:W3:Y:S02]  /*1b690*/  @!P1 SYNCS.PHASECHK.TRANS64 P1, [R6+URZ+0x132a0], R7 ;  /* 0x0132a007060095a7 */ /* 0x000ee4000802007f */
[----:B---3--:R-:W-:Y:S05]  /*1b6a0*/  @!P1 BRA `(.L_x_13071) ;  /* 0xfffffffc00f09947 */ /* 0x008fea000383ffff */
[----:B------:R-:W-:Y:S05]  /*1b6b0*/  BRA `(.L_x_13190) ;  /* 0xffffffa800fc7947 */ /* 0x000fea000383ffff */
.L_x_13076:
[----:B--2---:R2:W3:Y:S02]  /*1b6c0*/  SYNCS.PHASECHK.TRANS64.TRYWAIT P1, [R6+URZ+0x132c0], R7 ;  /* 0x0132c007060075a7 */ /* 0x0044e4000802017f */
[----:B---3--:R-:W-:Y:S05]  /*1b6d0*/  @!P1 NANOSLEEP.SYNCS 0x989680 ;  /* 0x009896800000995d */ /* 0x008fea0003900000 */
[----:B------:R-:W3:Y:S02]  /*1b6e0*/  @!P1 SYNCS.PHASECHK.TRANS64 P1, [R6+URZ+0x132c0], R7 ;  /* 0x0132c007060095a7 */ /* 0x000ee4000802007f */
[----:B---3--:R-:W-:Y:S05]  /*1b6f0*/  @!P1 BRA `(.L_x_13076) ;  /* 0xfffffffc00f09947 */ /* 0x008fea000383ffff */
[----:B------:R-:W-:Y:S05]  /*1b700*/  BRA `(.L_x_13191) ;  /* 0xffffffac00787947 */ /* 0x000fea000383ffff */
.L_x_13093:
[----:B------:R-:W1:Y:S01]  /*1b710*/  S2R R20, SR_TID.X ;  /* 0x0000000000147919 */ /* 0x000e620000002100 */
[----:B------:R-:W-:Y:S01]  /*1b720*/  BSSY B0, `(.L_x_13192) ;  /* 0x000000a000007945 */ /* 0x000fe20003800000 */
[----:B------:R-:W-:Y:S02]  /*1b730*/  IMAD.MOV.U32 R12, RZ, RZ, RZ ;  /* 0x000000ffff0c7224 */ /* 0x000fe400078e00ff */
[----:B--2---:R-:W-:Y:S02]  /*1b740*/  IMAD.MOV.U32 R11, RZ, RZ, 0x1f ;  /* 0x0000001fff0b7424 */ /* 0x004fe400078e00ff */
[----:B------:R-:W-:Y:S01]  /*1b750*/  IMAD.MOV.U32 R15, RZ, RZ, -0x1 ;  /* 0xffffffffff0f7424 */ /* 0x000fe200078e00ff */
[----:B-1----:R-:W-:-:S04]  /*1b760*/  SHF.R.U32.HI R20, RZ, 0x5, R20 ;  /* 0x00000005ff147819 */ /* 0x002fc80000011614 */
[----:B------:R-:W-:-:S05]  /*1b770*/  LOP3.LUT R20, R20, 0x3, RZ, 0xc0, !PT ;  /* 0x0000000314147812 */ /* 0x000fca00078ec0ff */
[----:B------:R-:W-:-:S07]  /*1b780*/  IMAD.MOV.U32 R13, RZ, RZ, R20 ;  /* 0x000000ffff0d7224 */ /* 0x000fce00078e0014 */
[----:B0--3--:R-:W-:Y:S05]  /*1b790*/  WARPSYNC.COLLECTIVE R15, `(.L_x_13193) ;  /* 0x000000000f087348 */ /* 0x009fea0003c00000 */
[----:B------:R1:W2:Y:S02]  /*1b7a0*/  SHFL.IDX P6, R14, R13, R12, R11 ;  /* 0x0000000c0d0e7389 */ /* 0x0002a400000c000b */
[----:B0123--:R-:W-:Y:S01]  /*1b7b0*/  ENDCOLLECTIVE ;  /* 0x000000000000791b */ /* 0x00ffe20003800000 */
.L_x_13193:
[----:B------:R-:W-:Y:S05]  /*1b7c0*/  BSYNC B0 ;  /* 0x0000000000007941 */ /* 0x000fea0003800000 */
.L_x_13192:
[----:B------:R-:W-:Y:S05]  /*1b7d0*/  BRA `(.L_x_13194) ;  /* 0xffffffb800b87947 */ /* 0x000fea000383ffff */
.L_x_13095:
[----:B------:R-:W-:Y:S01]  /*1b7e0*/  BSSY B0, `(.L_x_13195) ;  /* 0x0000006000007945 */ /* 0x000fe20003800000 */
[----:B------:R-:W-:-:S07]  /*1b7f0*/  IMAD.MOV.U32 R15, RZ, RZ, -0x1 ;  /* 0xffffffffff0f7424 */ /* 0x000fce00078e00ff */
[----:B0123--:R-:W-:Y:S05]  /*1b800*/  WARPSYNC.COLLECTIVE R15, `(.L_x_13196) ;  /* 0x000000000f0c7348 */ /* 0x00ffea0003c00000 */
[----:B------:R-:W-:Y:S02]  /*1b810*/  ELECT P6, UR62, PT ;  /* 0x00000000003e782f */ /* 0x000fe400038c0000 */
[----:B------:R-:W-:Y:S01]  /*1b820*/  MOV R14, UR62 ;  /* 0x0000003e000e7c02 */ /* 0x000fe20008000f00 */
[----:B0123--:R-:W-:Y:S10]  /*1b830*/  ENDCOLLECTIVE ;  /* 0x000000000000791b */ /* 0x00fff40003800000 */
.L_x_13196:
[----:B------:R-:W-:Y:S05]  /*1b840*/  BSYNC B0 ;  /* 0x0000000000007941 */ /* 0x000fea0003800000 */
.L_x_13195:
[----:B------:R-:W-:Y:S05]  /*1b850*/  BRA `(.L_x_13197) ;  /* 0xffffffb800b87947 */ /* 0x000fea000383ffff */
.L_x_13097:
[----:B-1----:R1:W4:Y:S02]  /*1b860*/  SYNCS.PHASECHK.TRANS64.TRYWAIT P0, [R4+URZ+0x13280], R3 ;  /* 0x01328003040075a7 */ /* 0x002324000800017f */
[----:B----4-:R-:W-:Y:S05]  /*1b870*/  @!P0 NANOSLEEP.SYNCS 0x989680 ;  /* 0x009896800000895d */ /* 0x010fea0003900000 */
[----:B------:R-:W4:Y:S02]  /*1b880*/  @!P0 SYNCS.PHASECHK.TRANS64 P0, [R4+URZ+0x13280], R3 ;  /* 0x01328003040085a7 */ /* 0x000f24000800007f */
[----:B----4-:R-:W-:Y:S05]  /*1b890*/  @!P0 BRA `(.L_x_13097) ;  /* 0xfffffffc00f08947 */ /* 0x010fea000383ffff */
[----:B------:R-:W-:Y:S05]  /*1b8a0*/  BRA `(.L_x_13198) ;  /* 0xffffffbc00207947 */ /* 0x000fea000383ffff */
.L_x_13099:
[----:B0-----:R0:W4:Y:S02]  /*1b8b0*/  SYNCS.PHASECHK.TRANS64.TRYWAIT P0, [R4+URZ+0x13240], R3 ;  /* 0x01324003040075a7 */ /* 0x001124000800017f */
[----:B----4-:R-:W-:Y:S05]  /*1b8c0*/  @!P0 NANOSLEEP.SYNCS 0x989680 ;  /* 0x009896800000895d */ /* 0x010fea0003900000 */
[----:B------:R-:W4:Y:S02]  /*1b8d0*/  @!P0 SYNCS.PHASECHK.TRANS64 P0, [R4+URZ+0x13240], R3 ;  /* 0x01324003040085a7 */ /* 0x000f24000800007f */
[----:B----4-:R-:W-:Y:S05]  /*1b8e0*/  @!P0 BRA `(.L_x_13099) ;  /* 0xfffffffc00f08947 */ /* 0x010fea000383ffff */
[----:B------:R-:W-:Y:S05]  /*1b8f0*/  BRA `(.L_x_13199) ;  /* 0xffffffbc00747947 */ /* 0x000fea000383ffff */
.L_x_13103:
        /* <DEDUP_REMOVED lines=12> */
.L_x_13200:
[----:B------:R-:W-:Y:S02]  /*1b9c0*/  IMAD.MOV.U32 R13, RZ, RZ, R0 ;  /* 0x000000ffff0d7224 */ /* 0x000fe400078e0000 */
[----:B------:R-:W-:-:S07]  /*1b9d0*/  IMAD.MOV.U32 R6, RZ, RZ, R14 ;  /* 0x000000ffff067224 */ /* 0x000fce00078e000e */
[----:B------:R-:W-:Y:S05]  /*1b9e0*/  WARPSYNC.COLLECTIVE R15, `(.L_x_13201) ;  /* 0x000000000f087348 */ /* 0x000fea0003c00000 */
[----:B------:R0:W1:Y:S02]  /*1b9f0*/  SHFL.IDX P6, R14, R13, R12, R11 ;  /* 0x0000000c0d0e7389 */ /* 0x00006400000c000b */
[----:B01----:R-:W-:Y:S01]  /*1ba00*/  ENDCOLLECTIVE ;  /* 0x000000000000791b */ /* 0x003fe20003800000 */
.L_x_13201:
[----:B------:R-:W-:Y:S02]  /*1ba10*/  IMAD.MOV.U32 R13, RZ, RZ, R4 ;  /* 0x000000ffff0d7224 */ /* 0x000fe400078e0004 */
[----:B------:R-:W-:Y:S02]  /*1ba20*/  IMAD.MOV.U32 R12, RZ, RZ, 0x1 ;  /* 0x00000001ff0c7424 */ /* 0x000fe400078e00ff */
[----:B------:R-:W-:-:S07]  /*1ba30*/  IMAD.MOV.U32 R7, RZ, RZ, R14 ;  /* 0x000000ffff077224 */ /* 0x000fce00078e000e */
[----:B------:R-:W-:Y:S05]  /*1ba40*/  WARPSYNC.COLLECTIVE R15, `(.L_x_13202) ;  /* 0x000000000f087348 */ /* 0x000fea0003c00000 */
[----:B------:R0:W1:Y:S02]  /*1ba50*/  SHFL.IDX P6, R14, R13, R12, R11 ;  /* 0x0000000c0d0e7389 */ /* 0x00006400000c000b */
[----:B01----:R-:W-:Y:S01]  /*1ba60*/  ENDCOLLECTIVE ;  /* 0x000000000000791b */ /* 0x003fe20003800000 */
.L_x_13202:
        /* <DEDUP_REMOVED lines=15> */
.L_x_13203:
[----:B------:R-:W-:Y:S02]  /*1bb60*/  IMAD.MOV.U32 R13, RZ, RZ, R4 ;  /* 0x000000ffff0d7224 */ /* 0x000fe400078e0004 */
[----:B------:R-:W-:Y:S02]  /*1bb70*/  IMAD.MOV.U32 R12, RZ, RZ, 0x2 ;  /* 0x00000002ff0c7424 */ /* 0x000fe400078e00ff */
[----:B------:R-:W-:-:S07]  /*1bb80*/  IMAD.MOV.U32 R7, RZ, RZ, R14 ;  /* 0x000000ffff077224 */ /* 0x000fce00078e000e */
[----:B------:R-:W-:Y:S05]  /*1bb90*/  WARPSYNC.COLLECTIVE R15, `(.L_x_13204) ;  /* 0x000000000f087348 */ /* 0x000fea0003c00000 */
[----:B------:R0:W1:Y:S02]  /*1bba0*/  SHFL.IDX P6, R14, R13, R12, R11 ;  /* 0x0000000c0d0e7389 */ /* 0x00006400000c000b */
[----:B01----:R-:W-:Y:S01]  /*1bbb0*/  ENDCOLLECTIVE ;  /* 0x000000000000791b */ /* 0x003fe20003800000 */
.L_x_13204:
        /* <DEDUP_REMOVED lines=16> */
.L_x_13205:
[----:B------:R-:W-:Y:S02]  /*1bcc0*/  IMAD.MOV.U32 R13, RZ, RZ, R4 ;  /* 0x000000ffff0d7224 */ /* 0x000fe400078e0004 */
[----:B------:R-:W-:Y:S02]  /*1bcd0*/  IMAD.MOV.U32 R12, RZ, RZ, 0x3 ;  /* 0x00000003ff0c7424 */ /* 0x000fe400078e00ff */
[----:B------:R-:W-:-:S07]  /*1bce0*/  IMAD.MOV.U32 R7, RZ, RZ, R14 ;  /* 0x000000ffff077224 */ /* 0x000fce00078e000e */
[----:B------:R-:W-:Y:S05]  /*1bcf0*/  WARPSYNC.COLLECTIVE R15, `(.L_x_13206) ;  /* 0x000000000f087348 */ /* 0x000fea0003c00000 */
[----:B------:R0:W1:Y:S02]  /*1bd00*/  SHFL.IDX P6, R14, R13, R12, R11 ;  /* 0x0000000c0d0e7389 */ /* 0x00006400000c000b */
[----:B01----:R-:W-:Y:S01]  /*1bd10*/  ENDCOLLECTIVE ;  /* 0x000000000000791b */ /* 0x003fe20003800000 */
.L_x_13206:
        /* <DEDUP_REMOVED lines=11> */
.L_x_13207:
        /* <DEDUP_REMOVED lines=11> */
.L_x_13208:
        /* <DEDUP_REMOVED lines=14> */
.L_x_13209:
[----:B------:R-:W-:Y:S02]  /*1bf60*/  IMAD.MOV.U32 R13, RZ, RZ, R3 ;  /* 0x000000ffff0d7224 */ /* 0x000fe400078e0003 */
[----:B------:R-:W-:Y:S02]  /*1bf70*/  IMAD.MOV.U32 R12, RZ, RZ, 0x1 ;  /* 0x00000001ff0c7424 */ /* 0x000fe400078e00ff */
[----:B------:R-:W-:-:S07]  /*1bf80*/  IMAD.MOV.U32 R8, RZ, RZ, R14 ;  /* 0x000000ffff087224 */ /* 0x000fce00078e000e */
[----:B------:R-:W-:Y:S05]  /*1bf90*/  WARPSYNC.COLLECTIVE R15, `(.L_x_13210) ;  /* 0x000000000f087348 */ /* 0x000fea0003c00000 */
[----:B------:R0:W1:Y:S02]  /*1bfa0*/  SHFL.IDX P6, R14, R13, R12, R11 ;  /* 0x0000000c0d0e7389 */ /* 0x00006400000c000b */
[----:B01----:R-:W-:Y:S01]  /*1bfb0*/  ENDCOLLECTIVE ;  /* 0x000000000000791b */ /* 0x003fe20003800000 */
.L_x_13210:
        /* <DEDUP_REMOVED lines=12> */
.L_x_13211:
[----:B------:R-:W-:Y:S01]  /*1c080*/  IMAD.MOV.U32 R2, RZ, RZ, R14 ;  /* 0x000000ffff027224 */ /* 0x000fe200078e000e */
[----:B------:R-:W-:Y:S06]  /*1c090*/  BRA `(.L_x_13212) ;  /* 0xffffffc000787947 */ /* 0x000fec000383ffff */
.L_x_13106:
[----:B-1----:R1:W2:Y:S02]  /*1c0a0*/  SYNCS.PHASECHK.TRANS64.TRYWAIT P0, [R17+URZ+0x13220], R0 ;  /* 0x01322000110075a7 */ /* 0x0022a4000800017f */
[----:B--2---:R-:W-:Y:S05]  /*1c0b0*/  @!P0 NANOSLEEP.SYNCS 0x989680 ;  /* 0x009896800000895d */ /* 0x004fea0003900000 */
[----:B------:R-:W2:Y:S02]  /*1c0c0*/  @!P0 SYNCS.PHASECHK.TRANS64 P0, [R17+URZ+0x13220], R0 ;  /* 0x01322000110085a7 */ /* 0x000ea4000800007f */
[----:B--2---:R-:W-:Y:S05]  /*1c0d0*/  @!P0 BRA `(.L_x_13106) ;  /* 0xfffffffc00f08947 */ /* 0x004fea000383ffff */
[----:B------:R-:W-:Y:S05]  /*1c0e0*/  BRA `(.L_x_13213) ;  /* 0xffffffc000d47947 */ /* 0x000fea000383ffff */
.L_x_13112:
[----:B0-----:R0:W3:Y:S02]  /*1c0f0*/  SYNCS.PHASECHK.TRANS64.TRYWAIT P0, [R6+URZ+0x13280], R5 ;  /* 0x01328005060075a7 */ /* 0x0010e4000800017f */
[----:B---3--:R-:W-:Y:S05]  /*1c100*/  @!P0 NANOSLEEP.SYNCS 0x989680 ;  /* 0x009896800000895d */ /* 0x008fea0003900000 */
[----:B------:R-:W3:Y:S02]  /*1c110*/  @!P0 SYNCS.PHASECHK.TRANS64 P0, [R6+URZ+0x13280], R5 ;  /* 0x01328005060085a7 */ /* 0x000ee4000800007f */
[----:B---3--:R-:W-:Y:S05]  /*1c120*/  @!P0 BRA `(.L_x_13112) ;  /* 0xfffffffc00f08947 */ /* 0x008fea000383ffff */
[----:B------:R-:W-:Y:S05]  /*1c130*/  BRA `(.L_x_13214) ;  /* 0xffffffc400847947 */ /* 0x000fea000383ffff */
.L_x_13117:
[----:B-1----:R1:W3:Y:S02]  /*1c140*/  SYNCS.PHASECHK.TRANS64.TRYWAIT P0, [R6+URZ+0x13240], R5 ;  /* 0x01324005060075a7 */ /* 0x0022e4000800017f */
[----:B---3--:R-:W-:Y:S05]  /*1c150*/  @!P0 NANOSLEEP.SYNCS 0x989680 ;  /* 0x009896800000895d */ /* 0x008fea0003900000 */
[----:B------:R-:W3:Y:S02]  /*1c160*/  @!P0 SYNCS.PHASECHK.TRANS64 P0, [R6+URZ+0x13240], R5 ;  /* 0x01324005060085a7 */ /* 0x000ee4000800007f */
[----:B---3--:R-:W-:Y:S05]  /*1c170*/  @!P0 BRA `(.L_x_13117) ;  /* 0xfffffffc00f08947 */ /* 0x008fea000383ffff */
[----:B------:R-:W-:Y:S05]  /*1c180*/  BRA `(.L_x_13215) ;  /* 0xffffffc800007947 */ /* 0x000fea000383ffff */
.L_x_13123:
[----:B---3--:R3:W4:Y:S02]  /*1c190*/  SYNCS.PHASECHK.TRANS64.TRYWAIT P0, [R3+URZ+0x13270], R4 ;  /* 0x01327004030075a7 */ /* 0x008724000800017f */
[----:B----4-:R-:W-:Y:S05]  /*1c1a0*/  @!P0 NANOSLEEP.SYNCS 0x989680 ;  /* 0x009896800000895d */ /* 0x010fea0003900000 */
[----:B------:R-:W4:Y:S02]  /*1c1b0*/  @!P0 SYNCS.PHASECHK.TRANS64 P0, [R3+URZ+0x13270], R4 ;  /* 0x01327004030085a7 */ /* 0x000f24000800007f */
[----:B----4-:R-:W-:Y:S05]  /*1c1c0*/  @!P0 BRA `(.L_x_13123) ;  /* 0xfffffffc00f08947 */ /* 0x010fea000383ffff */
[----:B------:R-:W-:Y:S05]  /*1c1d0*/  BRA `(.L_x_13216) ;  /* 0xffffffc8009c7947 */ /* 0x000fea000383ffff */
.L_x_13125:
[----:B---3--:R3:W4:Y:S02]  /*1c1e0*/  SYNCS.PHASECHK.TRANS64.TRYWAIT P0, [R3+URZ+0x13260], R4 ;  /* 0x01326004030075a7 */ /* 0x008724000800017f */
[----:B----4-:R-:W-:Y:S05]  /*1c1f0*/  @!P0 NANOSLEEP.SYNCS 0x989680 ;  /* 0x009896800000895d */ /* 0x010fea0003900000 */
[----:B------:R-:W4:Y:S02]  /*1c200*/  @!P0 SYNCS.PHASECHK.TRANS64 P0, [R3+URZ+0x13260], R4 ;  /* 0x01326004030085a7 */ /* 0x000f24000800007f */
[----:B----4-:R-:W-:Y:S05]  /*1c210*/  @!P0 BRA `(.L_x_13125) ;  /* 0xfffffffc00f08947 */ /* 0x010fea000383ffff */
[----:B------:R-:W-:Y:S05]  /*1c220*/  BRA `(.L_x_13217) ;  /* 0xffffffc800a47947 */ /* 0x000fea000383ffff */
.L_x_13132:
[----:B-1----:R1:W3:Y:S02]  /*1c230*/  SYNCS.PHASECHK.TRANS64.TRYWAIT P1, [R0+URZ+0x13270], R3 ;  /* 0x01327003000075a7 */ /* 0x0022e4000802017f */
[----:B---3--:R-:W-:Y:S05]  /*1c240*/  @!P1 NANOSLEEP.SYNCS 0x989680 ;  /* 0x009896800000995d */ /* 0x008fea0003900000 */
[----:B------:R-:W3:Y:S02]  /*1c250*/  @!P1 SYNCS.PHASECHK.TRANS64 P1, [R0+URZ+0x13270], R3 ;  /* 0x01327003000095a7 */ /* 0x000ee4000802007f */
[----:B---3--:R-:W-:Y:S05]  /*1c260*/  @!P1 BRA `(.L_x_13132) ;  /* 0xfffffffc00f09947 */ /* 0x008fea000383ffff */
[----:B------:R-:W-:Y:S05]  /*1c270*/  BRA `(.L_x_13218) ;  /* 0xffffffd000407947 */ /* 0x000fea000383ffff */
.L_x_13134:
[----:B-1----:R1:W3:Y:S02]  /*1c280*/  SYNCS.PHASECHK.TRANS64.TRYWAIT P1, [R0+URZ+0x13260], R3 ;  /* 0x01326003000075a7 */ /* 0x0022e4000802017f */
[----:B---3--:R-:W-:Y:S05]  /*1c290*/  @!P1 NANOSLEEP.SYNCS 0x989680 ;  /* 0x009896800000995d */ /* 0x008fea0003900000 */
[----:B------:R-:W3:Y:S02]  /*1c2a0*/  @!P1 SYNCS.PHASECHK.TRANS64 P1, [R0+URZ+0x13260], R3 ;  /* 0x01326003000095a7 */ /* 0x000ee4000802007f */
[----:B---3--:R-:W-:Y:S05]  /*1c2b0*/  @!P1 BRA `(.L_x_13134) ;  /* 0xfffffffc00f09947 */ /* 0x008fea000383ffff */
[----:B------:R-:W-:Y:S05]  /*1c2c0*/  BRA `(.L_x_13219) ;  /* 0xffffffd000487947 */ /* 0x000fea000383ffff */
.L_x_13138:
[----:B------:R-:W-:Y:S01]  /*1c2d0*/  BSSY B0, `(.L_x_13220) ;  /* 0x0000008000007945 */ /* 0x000fe20003800000 */
[----:B------:R-:W-:Y:S02]  /*1c2e0*/  IMAD.MOV.U32 R13, RZ, RZ, R24 ;  /* 0x000000ffff0d7224 */ /* 0x000fe400078e0018 */
[----:B------:R-:W-:Y:S02]  /*1c2f0*/  IMAD.MOV.U32 R12, RZ, RZ, RZ ;  /* 0x000000ffff0c7224 */ /* 0x000fe400078e00ff */
[----:B--2---:R-:W-:Y:S02]  /*1c300*/  IMAD.MOV.U32 R11, RZ, RZ, 0x1f ;  /* 0x0000001fff0b7424 */ /* 0x004fe400078e00ff */
[----:B------:R-:W-:-:S07]  /*1c310*/  IMAD.MOV.U32 R15, RZ, RZ, -0x1 ;  /* 0xffffffffff0f7424 */ /* 0x000fce00078e00ff */
[----:B-1--4-:R-:W-:Y:S05]  /*1c320*/  WARPSYNC.COLLECTIVE R15, `(.L_x_13221) ;  /* 0x000000000f087348 */ /* 0x012fea0003c00000 */
[----:B------:R0:W2:Y:S02]  /*1c330*/  SHFL.IDX P6, R14, R13, R12, R11 ;  /* 0x0000000c0d0e7389 */ /* 0x0000a400000c000b */
[----:B012-4-:R-:W-:Y:S01]  /*1c340*/  ENDCOLLECTIVE ;  /* 0x000000000000791b */ /* 0x017fe20003800000 */
.L_x_13221:
[----:B------:R-:W-:Y:S05]  /*1c350*/  BSYNC B0 ;  /* 0x0000000000007941 */ /* 0x000fea0003800000 */
.L_x_13220:
        /* <DEDUP_REMOVED lines=9> */
.L_x_13222:
        /* <DEDUP_REMOVED lines=24> */
.L_x_13223:
[----:B------:R-:W-:Y:S01]  /*1c570*/  IMAD.MOV.U32 R12, RZ, RZ, 0x2 ;  /* 0x00000002ff0c7424 */ /* 0x000fe200078e00ff */
[----:B------:R-:W-:-:S05]  /*1c580*/  SEL R3, R14, RZ, P1 ;  /* 0x000000ff0e037207 */ /* 0x000fca0000800000 */
[----:B------:R-:W-:-:S04]  /*1c590*/  IMAD.IADD R2, R2, 0x1, R3 ;  /* 0x0000000102027824 */ /* 0x000fc800078e0203 */
[----:B------:R-:W-:-:S07]  /*1c5a0*/  IMAD.MOV.U32 R13, RZ, RZ, R2 ;  /* 0x000000ffff0d7224 */ /* 0x000fce00078e0002 */
[----:B------:R-:W-:Y:S05]  /*1c5b0*/  WARPSYNC.COLLECTIVE R15, `(.L_x_13224) ;  /* 0x000000000f087348 */ /* 0x000fea0003c00000 */
[----:B------:R0:W1:Y:S02]  /*1c5c0*/  SHFL.UP P6, R14, R13, R12, R11 ;  /* 0x0400000c0d0e7389 */ /* 0x00006400000c000b */
[----:B01----:R-:W-:Y:S01]  /*1c5d0*/  ENDCOLLECTIVE ;  /* 0x000000000000791b */ /* 0x003fe20003800000 */
.L_x_13224:
[----:B------:R-:W-:Y:S01]  /*1c5e0*/  IMAD.MOV.U32 R12, RZ, RZ, 0x4 ;  /* 0x00000004ff0c7424 */ /* 0x000fe200078e00ff */
[----:B------:R-:W-:-:S05]  /*1c5f0*/  SEL R3, R14, RZ, P2 ;  /* 0x000000ff0e037207 */ /* 0x000fca0001000000 */
[----:B------:R-:W-:-:S04]  /*1c600*/  IMAD.IADD R2, R2, 0x1, R3 ;  /* 0x0000000102027824 */ /* 0x000fc800078e0203 */
[----:B------:R-:W-:-:S07]  /*1c610*/  IMAD.MOV.U32 R13, RZ, RZ, R2 ;  /* 0x000000ffff0d7224 */ /* 0x000fce00078e0002 */
[----:B------:R-:W-:Y:S05]  /*1c620*/  WARPSYNC.COLLECTIVE R15, `(.L_x_13225) ;  /* 0x000000000f087348 */ /* 0x000fea0003c00000 */
[----:B------:R0:W1:Y:S02]  /*1c630*/  SHFL.UP P6, R14, R13, R12, R11 ;  /* 0x0400000c0d0e7389 */ /* 0x00006400000c000b */
[----:B01----:R-:W-:Y:S01]  /*1c640*/  ENDCOLLECTIVE ;  /* 0x000000000000791b */ /* 0x003fe20003800000 */
.L_x_13225:
[----:B------:R-:W-:Y:S01]  /*1c650*/  IMAD.MOV.U32 R12, RZ, RZ, 0x8 ;  /* 0x00000008ff0c7424 */ /* 0x000fe200078e00ff */
[----:B------:R-:W-:-:S05]  /*1c660*/  SEL R3, R14, RZ, P3 ;  /* 0x000000ff0e037207 */ /* 0x000fca0001800000 */
[----:B------:R-:W-:-:S04]  /*1c670*/  IMAD.IADD R2, R2, 0x1, R3 ;  /* 0x0000000102027824 */ /* 0x000fc800078e0203 */
[----:B------:R-:W-:-:S07]  /*1c680*/  IMAD.MOV.U32 R13, RZ, RZ, R2 ;  /* 0x000000ffff0d7224 */ /* 0x000fce00078e0002 */
[----:B------:R-:W-:Y:S05]  /*1c690*/  WARPSYNC.COLLECTIVE R15, `(.L_x_13226) ;  /* 0x000000000f087348 */ /* 0x000fea0003c00000 */
[----:B------:R0:W1:Y:S02]  /*1c6a0*/  SHFL.UP P6, R14, R13, R12, R11 ;  /* 0x0400000c0d0e7389 */ /* 0x00006400000c000b */
[----:B01----:R-:W-:Y:S01]  /*1c6b0*/  ENDCOLLECTIVE ;  /* 0x000000000000791b */ /* 0x003fe20003800000 */
.L_x_13226:
[----:B------:R-:W-:Y:S01]  /*1c6c0*/  IMAD.MOV.U32 R12, RZ, RZ, 0x10 ;  /* 0x00000010ff0c7424 */ /* 0x000fe200078e00ff */
[----:B------:R-:W-:-:S05]  /*1c6d0*/  SEL R3, R14, RZ, P4 ;  /* 0x000000ff0e037207 */ /* 0x000fca0002000000 */
[----:B------:R-:W-:-:S04]  /*1c6e0*/  IMAD.IADD R2, R2, 0x1, R3 ;  /* 0x0000000102027824 */ /* 0x000fc800078e0203 */
[----:B------:R-:W-:-:S07]  /*1c6f0*/  IMAD.MOV.U32 R13, RZ, RZ, R2 ;  /* 0x000000ffff0d7224 */ /* 0x000fce00078e0002 */
[----:B------:R-:W-:Y:S05]  /*1c700*/  WARPSYNC.COLLECTIVE R15, `(.L_x_13227) ;  /* 0x000000000f087348 */ /* 0x000fea0003c00000 */
[----:B------:R0:W1:Y:S02]  /*1c710*/  SHFL.UP P6, R14, R13, R12, R11 ;  /* 0x0400000c0d0e7389 */ /* 0x00006400000c000b */
[----:B01----:R-:W-:Y:S01]  /*1c720*/  ENDCOLLECTIVE ;  /* 0x000000000000791b */ /* 0x003fe20003800000 */
.L_x_13227:
        /* <DEDUP_REMOVED lines=8> */
.L_x_13228:
[----:B------:R-:W-:Y:S05]  /*1c7b0*/  BRA `(.L_x_13229) ;  /* 0xffffffd400147947 */ /* 0x000fea000383ffff */
.L_x_13141:
[----:B------:R-:W-:Y:S01]  /*1c7c0*/  BSSY B0, `(.L_x_13230) ;  /* 0x0000008000007945 */ /* 0x000fe20003800000 */
[----:B------:R-:W-:Y:S02]  /*1c7d0*/  IMAD.MOV.U32 R13, RZ, RZ, R2 ;  /* 0x000000ffff0d7224 */ /* 0x000fe400078e0002 */
[----:B------:R-:W-:Y:S02]  /*1c7e0*/  IMAD.MOV.U32 R12, RZ, RZ, 0x1 ;  /* 0x00000001ff0c7424 */ /* 0x000fe400078e00ff */
[----:B--2---:R-:W-:Y:S02]  /*1c7f0*/  IMAD.MOV.U32 R11, RZ, RZ, RZ ;  /* 0x000000ffff0b7224 */ /* 0x004fe400078e00ff */
[----:B------:R-:W-:-:S07]  /*1c800*/  IMAD.MOV.U32 R15, RZ, RZ, -0x1 ;  /* 0xffffffffff0f7424 */ /* 0x000fce00078e00ff */
[----:B------:R-:W-:Y:S05]  /*1c810*/  WARPSYNC.COLLECTIVE R15, `(.L_x_13231) ;  /* 0x000000000f087348 */ /* 0x000fea0003c00000 */
[----:B------:R0:W1:Y:S02]  /*1c820*/  SHFL.UP P6, R14, R13, R12, R11 ;  /* 0x0400000c0d0e7389 */ /* 0x00006400000c000b */
[----:B01----:R-:W-:Y:S01]  /*1c830*/  ENDCOLLECTIVE ;  /* 0x000000000000791b */ /* 0x003fe20003800000 */
.L_x_13231:
[----:B------:R-:W-:Y:S05]  /*1c840*/  BSYNC B0 ;  /* 0x0000000000007941 */ /* 0x000fea0003800000 */
.L_x_13230:
        /* <DEDUP_REMOVED lines=9> */
.L_x_13232:
[----:B------:R-:W-:Y:S01]  /*1c8e0*/  IMAD.MOV.U32 R12, RZ, RZ, 0x4 ;  /* 0x00000004ff0c7424 */ /* 0x000fe200078e00ff */
[----:B------:R-:W-:-:S05]  /*1c8f0*/  SEL R3, R14, RZ, P2 ;  /* 0x000000ff0e037207 */ /* 0x000fca0001000000 */
[----:B------:R-:W-:-:S04]  /*1c900*/  IMAD.IADD R2, R2, 0x1, R3 ;  /* 0x0000000102027824 */ /* 0x000fc800078e0203 */
[----:B------:R-:W-:-:S07]  /*1c910*/  IMAD.MOV.U32 R13, RZ, RZ, R2 ;  /* 0x000000ffff0d7224 */ /* 0x000fce00078e0002 */
[----:B------:R-:W-:Y:S05]  /*1c920*/  WARPSYNC.COLLECTIVE R15, `(.L_x_13233) ;  /* 0x000000000f087348 */ /* 0x000fea0003c00000 */
[----:B------:R0:W1:Y:S02]  /*1c930*/  SHFL.UP P6, R14, R13, R12, R11 ;  /* 0x0400000c0d0e7389 */ /* 0x00006400000c000b */
[----:B01----:R-:W-:Y:S01]  /*1c940*/  ENDCOLLECTIVE ;  /* 0x000000000000791b */ /* 0x003fe20003800000 */
.L_x_13233:
[----:B------:R-:W-:Y:S01]  /*1c950*/  IMAD.MOV.U32 R12, RZ, RZ, 0x8 ;  /* 0x00000008ff0c7424 */ /* 0x000fe200078e00ff */
[----:B------:R-:W-:-:S05]  /*1c960*/  SEL R3, R14, RZ, P3 ;  /* 0x000000ff0e037207 */ /* 0x000fca0001800000 */
[----:B------:R-:W-:-:S04]  /*1c970*/  IMAD.IADD R2, R2, 0x1, R3 ;  /* 0x0000000102027824 */ /* 0x000fc800078e0203 */
[----:B------:R-:W-:-:S07]  /*1c980*/  IMAD.MOV.U32 R13, RZ, RZ, R2 ;  /* 0x000000ffff0d7224 */ /* 0x000fce00078e0002 */
[----:B------:R-:W-:Y:S05]  /*1c990*/  WARPSYNC.COLLECTIVE R15, `(.L_x_13234) ;  /* 0x000000000f087348 */ /* 0x000fea0003c00000 */
[----:B------:R0:W1:Y:S02]  /*1c9a0*/  SHFL.UP P6, R14, R13, R12, R11 ;  /* 0x0400000c0d0e7389 */ /* 0x00006400000c000b */
[----:B01----:R-:W-:Y:S01]  /*1c9b0*/  ENDCOLLECTIVE ;  /* 0x000000000000791b */ /* 0x003fe20003800000 */
.L_x_13234:
[----:B------:R-:W-:Y:S01]  /*1c9c0*/  IMAD.MOV.U32 R12, RZ, RZ, 0x10 ;  /* 0x00000010ff0c7424 */ /* 0x000fe200078e00ff */
[----:B------:R-:W-:-:S05]  /*1c9d0*/  SEL R3, R14, RZ, P4 ;  /* 0x000000ff0e037207 */ /* 0x000fca0002000000 */
[----:B------:R-:W-:-:S04]  /*1c9e0*/  IMAD.IADD R2, R2, 0x1, R3 ;  /* 0x0000000102027824 */ /* 0x000fc800078e0203 */
[----:B------:R-:W-:-:S07]  /*1c9f0*/  IMAD.MOV.U32 R13, RZ, RZ, R2 ;  /* 0x000000ffff0d7224 */ /* 0x000fce00078e0002 */
[----:B------:R-:W-:Y:S05]  /*1ca00*/  WARPSYNC.COLLECTIVE R15, `(.L_x_13235) ;  /* 0x000000000f087348 */ /* 0x000fea0003c00000 */
[----:B------:R0:W1:Y:S02]  /*1ca10*/  SHFL.UP P6, R14, R13, R12, R11 ;  /* 0x0400000c0d0e7389 */ /* 0x00006400000c000b */
[----:B01----:R-:W-:Y:S01]  /*1ca20*/  ENDCOLLECTIVE ;  /* 0x000000000000791b */ /* 0x003fe20003800000 */
.L_x_13235:
        /* <DEDUP_REMOVED lines=8> */
.L_x_13236:
[----:B------:R-:W-:Y:S05]  /*1cab0*/  BRA `(.L_x_13237) ;  /* 0xffffffd000f87947 */ /* 0x000fea000383ffff */
.L_x_13143:
[----:B------:R-:W-:Y:S01]  /*1cac0*/  BSSY B0, `(.L_x_13238) ;  /* 0x0000006000007945 */ /* 0x000fe20003800000 */
[----:B------:R-:W-:Y:S01]  /*1cad0*/  PLOP3.LUT P6, PT, P6, PT, PT, 0x8, 0x0 ;  /* 0x000000000000781c */ /* 0x000fe200037ce170 */
[----:B------:R-:W-:-:S12]  /*1cae0*/  IMAD.MOV.U32 R15, RZ, RZ, -0x1 ;  /* 0xffffffffff0f7424 */ /* 0x000fd800078e00ff */
[----:B0-2---:R-:W-:Y:S05]  /*1caf0*/  WARPSYNC.COLLECTIVE R15, `(.L_x_13239) ;  /* 0x000000000f087348 */ /* 0x005fea0003c00000 */
[----:B------:R-:W-:Y:S01]  /*1cb00*/  VOTE.ANY R14, PT, P6 ;  /* 0x00000000000e7806 */ /* 0x000fe200030e0100 */
[----:B0-2---:R-:W-:Y:S06]  /*1cb10*/  ENDCOLLECTIVE ;  /* 0x000000000000791b */ /* 0x005fec0003800000 */
.L_x_13239:
[----:B------:R-:W-:Y:S05]  /*1cb20*/  BSYNC B0 ;  /* 0x0000000000007941 */ /* 0x000fea0003800000 */
.L_x_13238:
        /* <DEDUP_REMOVED lines=10> */
.L_x_13240:
[----:B------:R-:W-:Y:S02]  /*1cbd0*/  IMAD.MOV.U32 R13, RZ, RZ, R5 ;  /* 0x000000ffff0d7224 */ /* 0x000fe400078e0005 */
[----:B------:R-:W-:-:S07]  /*1cbe0*/  IMAD.MOV.U32 R25, RZ, RZ, R14 ;  /* 0x000000ffff197224 */ /* 0x000fce00078e000e */
[----:B------:R-:W-:Y:S05]  /*1cbf0*/  WARPSYNC.COLLECTIVE R15, `(.L_x_13241) ;  /* 0x000000000f087348 */ /* 0x000fea0003c00000 */
[----:B------:R0:W1:Y:S02]  /*1cc00*/  SHFL.IDX P6, R14, R13, R12, R11 ;  /* 0x0000000c0d0e7389 */ /* 0x00006400000c000b */
[----:B01----:R-:W-:Y:S01]  /*1cc10*/  ENDCOLLECTIVE ;  /* 0x000000000000791b */ /* 0x003fe20003800000 */
.L_x_13241:
[----:B------:R-:W-:Y:S01]  /*1cc20*/  IMAD.MOV.U32 R5, RZ, RZ, R14 ;  /* 0x000000ffff057224 */ /* 0x000fe200078e000e */
[----:B------:R-:W-:Y:S06]  /*1cc30*/  BRA `(.L_x_13242) ;  /* 0xffffffd000d87947 */ /* 0x000fec000383ffff */
.L_x_13145:
[----:B------:R-:W-:Y:S01]  /*1cc40*/  BSSY B0, `(.L_x_13243) ;  /* 0x0000007000007945 */ /* 0x000fe20003800000 */
[----:B------:R-:W-:Y:S02]  /*1cc50*/  IMAD.MOV.U32 R13, RZ, RZ, R2 ;  /* 0x000000ffff0d7224 */ /* 0x000fe400078e0002 */
[----:B--2---:R-:W-:Y:S02]  /*1cc60*/  IMAD.MOV.U32 R11, RZ, RZ, 0x1f ;  /* 0x0000001fff0b7424 */ /* 0x004fe400078e00ff */
[----:B------:R-:W-:-:S07]  /*1cc70*/  IMAD.MOV.U32 R15, RZ, RZ, -0x1 ;  /* 0xffffffffff0f7424 */ /* 0x000fce00078e00ff */
[----:B01-34-:R-:W-:Y:S05]  /*1cc80*/  WARPSYNC.COLLECTIVE R15, `(.L_x_13244) ;  /* 0x000000000f087348 */ /* 0x01bfea0003c00000 */
[----:B------:R2:W0:Y:S02]  /*1cc90*/  SHFL.IDX P6, R14, R13, R12, R11 ;  /* 0x0000000c0d0e7389 */ /* 0x00042400000c000b */
[----:B01234-:R-:W-:Y:S01]  /*1cca0*/  ENDCOLLECTIVE ;  /* 0x000000000000791b */ /* 0x01ffe20003800000 */
.L_x_13244:
[----:B------:R-:W-:Y:S05]  /*1ccb0*/  BSYNC B0 ;  /* 0x0000000000007941 */ /* 0x000fea0003800000 */
.L_x_13243:
[----:B------:R-:W-:Y:S01]  /*1ccc0*/  IMAD.MOV.U32 R24, RZ, RZ, R14 ;  /* 0x000000ffff187224 */ /* 0x000fe200078e000e */
[----:B------:R-:W-:Y:S06]  /*1ccd0*/  BRA `(.L_x_13144) ;  /* 0xffffffd000c87947 */ /* 0x000fec000383ffff */
.L_x_13151:
[----:B0-----:R0:W1:Y:S02]  /*1cce0*/  SYNCS.PHASECHK.TRANS64.TRYWAIT P0, [R6+URZ+0x13220], R0 ;  /* 0x01322000060075a7 */ /* 0x001064000800017f */
[----:B-1----:R-:W-:Y:S05]  /*1ccf0*/  @!P0 NANOSLEEP.SYNCS 0x989680 ;  /* 0x009896800000895d */ /* 0x002fea0003900000 */
[----:B------:R-:W1:Y:S02]  /*1cd00*/  @!P0 SYNCS.PHASECHK.TRANS64 P0, [R6+URZ+0x13220], R0 ;  /* 0x01322000060085a7 */ /* 0x000e64000800007f */
[----:B-1----:R-:W-:Y:S05]  /*1cd10*/  @!P0 BRA `(.L_x_13151) ;  /* 0xfffffffc00f08947 */ /* 0x002fea000383ffff */
[----:B------:R-:W-:Y:S05]  /*1cd20*/  BRA `(.L_x_13245) ;  /* 0xffffffdc00247947 */ /* 0x000fea000383ffff */
.L_x_13152:
        /* <DEDUP_REMOVED lines=8> */
[----:B0-----:R-:W-:Y:S05]  /*1cdb0*/  WARPSYNC.COLLECTIVE R15, `(.L_x_13247) ;  /* 0x000000000f087348 */ /* 0x001fea0003c00000 */
[----:B------:R1:W2:Y:S02]  /*1cdc0*/  SHFL.IDX P6, R14, R13, R12, R11 ;  /* 0x0000000c0d0e7389 */ /* 0x0002a400000c000b */
[----:B012---:R-:W-:Y:S01]  /*1cdd0*/  ENDCOLLECTIVE ;  /* 0x000000000000791b */ /* 0x007fe20003800000 */
.L_x_13247:
[----:B------:R-:W-:Y:S05]  /*1cde0*/  BSYNC B0 ;  /* 0x0000000000007941 */ /* 0x000fea0003800000 */
.L_x_13246:
[----:B------:R-:W-:Y:S05]  /*1cdf0*/  BRA `(.L_x_13248) ;  /* 0xffffffdc000c7947 */ /* 0x000fea000383ffff */
.L_x_13153:
[----:B------:R-:W-:Y:S01]  /*1ce00*/  BSSY B0, `(.L_x_13249) ;  /* 0x0000006000007945 */ /* 0x000fe20003800000 */
[----:B------:R-:W-:-:S07]  /*1ce10*/  IMAD.MOV.U32 R15, RZ, RZ, -0x1 ;  /* 0xffffffffff0f7424 */ /* 0x000fce00078e00ff */
[----:B0-2---:R-:W-:Y:S05]  /*1ce20*/  WARPSYNC.COLLECTIVE R15, `(.L_x_13250) ;  /* 0x000000000f0c7348 */ /* 0x005fea0003c00000 */
[----:B------:R-:W-:Y:S02]  /*1ce30*/  ELECT P6, UR62, PT ;  /* 0x00000000003e782f */ /* 0x000fe400038c0000 */
[----:B------:R-:W-:Y:S01]  /*1ce40*/  MOV R14, UR62 ;  /* 0x0000003e000e7c02 */ /* 0x000fe20008000f00 */
[----:B0-2---:R-:W-:Y:S10]  /*1ce50*/  ENDCOLLECTIVE ;  /* 0x000000000000791b */ /* 0x005ff40003800000 */
.L_x_13250:
[----:B------:R-:W-:Y:S05]  /*1ce60*/  BSYNC B0 ;  /* 0x0000000000007941 */ /* 0x000fea0003800000 */
.L_x_13249:
[----:B------:R-:W-:Y:S05]  /*1ce70*/  BRA `(.L_x_13251) ;  /* 0xffffffdc00007947 */ /* 0x000fea000383ffff */
.L_x_13155:
[----:B0-----:R0:W1:Y:S02]  /*1ce80*/  SYNCS.PHASECHK.TRANS64.TRYWAIT P1, [R5+URZ], R4 ;  /* 0x00000004050075a7 */ /* 0x001064000802017f */
[----:B-1----:R-:W-:Y:S05]  /*1ce90*/  @!P1 NANOSLEEP.SYNCS 0x989680 ;  /* 0x009896800000995d */ /* 0x002fea0003900000 */
[----:B------:R-:W1:Y:S02]  /*1cea0*/  @!P1 SYNCS.PHASECHK.TRANS64 P1, [R5+URZ], R4 ;  /* 0x00000004050095a7 */ /* 0x000e64000802007f */
[----:B-1----:R-:W-:Y:S05]  /*1ceb0*/  @!P1 BRA `(.L_x_13155) ;  /* 0xfffffffc00f09947 */ /* 0x002fea000383ffff */
[----:B------:R-:W-:Y:S05]  /*1cec0*/  BRA `(.L_x_13252) ;  /* 0xffffffdc00387947 */ /* 0x000fea000383ffff */
.L_x_13156:
[----:B-1----:R1:W3:Y:S02]  /*1ced0*/  SYNCS.PHASECHK.TRANS64.TRYWAIT P1, [R9+URZ], R0 ;  /* 0x00000000090075a7 */ /* 0x0022e4000802017f */
[----:B---3--:R-:W-:Y:S05]  /*1cee0*/  @!P1 NANOSLEEP.SYNCS 0x989680 ;  /* 0x009896800000995d */ /* 0x008fea0003900000 */
[----:B------:R-:W3:Y:S02]  /*1cef0*/  @!P1 SYNCS.PHASECHK.TRANS64 P1, [R9+URZ], R0 ;  /* 0x00000000090095a7 */ /* 0x000ee4000802007f */
[----:B---3--:R-:W-:Y:S05]  /*1cf00*/  @!P1 BRA `(.L_x_13156) ;  /* 0xfffffffc00f09947 */ /* 0x008fea000383ffff */
[----:B------:R-:W-:Y:S05]  /*1cf10*/  BRA `(.L_x_13253) ;  /* 0xffffffdc002c7947 */ /* 0x000fea000383ffff */
.L_x_13158:
[----:B---3--:R3:W4:Y:S02]  /*1cf20*/  SYNCS.PHASECHK.TRANS64.TRYWAIT P1, [R29+URZ+0x13260], R4 ;  /* 0x013260041d0075a7 */ /* 0x008724000802017f */
[----:B----4-:R-:W-:Y:S05]  /*1cf30*/  @!P1 NANOSLEEP.SYNCS 0x989680 ;  /* 0x009896800000995d */ /* 0x010fea0003900000 */
[----:B------:R-:W4:Y:S02]  /*1cf40*/  @!P1 SYNCS.PHASECHK.TRANS64 P1, [R29+URZ+0x13260], R4 ;  /* 0x013260041d0095a7 */ /* 0x000f24000802007f */
[----:B----4-:R-:W-:Y:S05]  /*1cf50*/  @!P1 BRA `(.L_x_13158) ;  /* 0xfffffffc00f09947 */ /* 0x010fea000383ffff */
[----:B------:R-:W-:Y:S05]  /*1cf60*/  BRA `(.L_x_13254) ;  /* 0xffffffdc002c7947 */ /* 0x000fea000383ffff */
.L_x_13160:
[----:B----4-:R4:W0:Y:S02]  /*1cf70*/  SYNCS.PHASECHK.TRANS64.TRYWAIT P1, [R7+URZ+0x13260], R0 ;  /* 0x01326000070075a7 */ /* 0x010824000802017f */
[----:B0-----:R-:W-:Y:S05]  /*1cf80*/  @!P1 NANOSLEEP.SYNCS 0x989680 ;  /* 0x009896800000995d */ /* 0x001fea0003900000 */
[----:B------:R-:W0:Y:S02]  /*1cf90*/  @!P1 SYNCS.PHASECHK.TRANS64 P1, [R7+URZ+0x13260], R0 ;  /* 0x01326000070095a7 */ /* 0x000e24000802007f */
[----:B0-----:R-:W-:Y:S05]  /*1cfa0*/  @!P1 BRA `(.L_x_13160) ;  /* 0xfffffffc00f09947 */ /* 0x001fea000383ffff */
[----:B------:R-:W-:Y:S05]  /*1cfb0*/  BRA `(.L_x_13255) ;  /* 0xffffffdc002c7947 */ /* 0x000fea000383ffff */
.L_x_13162:
[----:B------:R0:W0:Y:S02]  /*1cfc0*/  SYNCS.PHASECHK.TRANS64.TRYWAIT P0, [R29+URZ+0x13280], R4 ;  /* 0x013280041d0075a7 */ /* 0x000024000800017f */
[----:B0-----:R-:W-:Y:S05]  /*1cfd0*/  @!P0 NANOSLEEP.SYNCS 0x989680 ;  /* 0x009896800000895d */ /* 0x001fea0003900000 */
[----:B------:R-:W0:Y:S02]  /*1cfe0*/  @!P0 SYNCS.PHASECHK.TRANS64 P0, [R29+URZ+0x13280], R4 ;  /* 0x013280041d0085a7 */ /* 0x000e24000800007f */
[----:B0-----:R-:W-:Y:S05]  /*1cff0*/  @!P0 BRA `(.L_x_13162) ;  /* 0xfffffffc00f08947 */ /* 0x001fea000383ffff */
[----:B------:R-:W-:Y:S05]  /*1d000*/  BRA `(.L_x_13163) ;  /* 0xffffffdc00287947 */ /* 0x000fea000383ffff */
.L_x_13256:
        /* <DEDUP_REMOVED lines=15> */
.L_x_13302:


//--------------------- .nv.global.init           --------------------------
	.section	.nv.global.init,"aw",@progbits
	.align	4
.nv.global.init:
	.type		_ZZN5flash28permute_output_fp8_VcolmajorIN4cute6TensorINS1_11ArrayEngineIfLm64EEENS1_6LayoutINS1_5tupleIJNS6_IJNS1_1CILi2EEES8_NS7_ILi16EEEEEENS7_ILi1EEESB_EEENS6_IJNS6_IJSB_S8_NS7_ILi4EEEEEENS7_ILi0EEESF_EEEEEEEEEvRT_E9upper_map,@object
	.size		_ZZN5flash28permute_output_fp8_VcolmajorIN4cute6TensorINS1_11ArrayEngineIfLm64EEENS1_6LayoutINS1_5tupleIJNS6_IJNS1_1CILi2EEES8_NS7_ILi16EEEEEENS7_ILi1EEESB_EEENS6_IJNS6_IJSB_S8_NS7_ILi4EEEEEENS7_ILi0EEESF_EEEEEEEEEvRT_E9upper_map,(_ZZN5flash28permute_output_fp8_VcolmajorIN4cute6TensorINS1_11ArrayEngineIfLm32EEENS1_6LayoutINS1_5tupleIJNS6_IJNS1_1CILi2EEES8_NS7_ILi8EEEEEENS7_ILi1EEESB_EEENS6_IJNS6_IJSB_S8_NS7_ILi4EEEEEENS7_ILi0EEESF_EEEEEEEEEvRT_E9upper_map - _ZZN5flash28permute_output_fp8_VcolmajorIN4cute6TensorINS1_11ArrayEngineIfLm64EEENS1_6LayoutINS1_5tupleIJNS6_IJNS1_1CILi2EEES8_NS7_ILi16EEEEEENS7_ILi1EEESB_EEENS6_IJNS6_IJSB_S8_NS7_ILi4EEEEEENS7_ILi0EEESF_EEEEEEEEEvRT_E9upper_map)
_ZZN5flash28permute_output_fp8_VcolmajorIN4cute6TensorINS1_11ArrayEngineIfLm64EEENS1_6LayoutINS1_5tupleIJNS6_IJNS1_1CILi2EEES8_NS7_ILi16EEEEEENS7_ILi1EEESB_EEENS6_IJNS6_IJSB_S8_NS7_ILi4EEEEEENS7_ILi0EEESF_EEEEEEEEEvRT_E9upper_map:
        /*0000*/ 	.byte	0x00, 0x00, 0x00, 0x00, 0x02, 0x00, 0x00, 0x00, 0x03, 0x00, 0x00, 0x00, 0x01, 0x00, 0x00, 0x00
	.type		_ZZN5flash28permute_output_fp8_VcolmajorIN4cute6TensorINS1_11ArrayEngineIfLm32EEENS1_6LayoutINS1_5tupleIJNS6_IJNS1_1CILi2EEES8_NS7_ILi8EEEEEENS7_ILi1EEESB_EEENS6_IJNS6_IJSB_S8_NS7_ILi4EEEEEENS7_ILi0EEESF_EEEEEEEEEvRT_E9upper_map,@object
	.size		_ZZN5flash28permute_output_fp8_VcolmajorIN4cute6TensorINS1_11ArrayEngineIfLm32EEENS1_6LayoutINS1_5tupleIJNS6_IJNS1_1CILi2EEES8_NS7_ILi8EEEEEENS7_ILi1EEESB_EEENS6_IJNS6_IJSB_S8_NS7_ILi4EEEEEENS7_ILi0EEESF_EEEEEEEEEvRT_E9upper_map,(_ZZN5flash28permute_output_fp8_VcolmajorIN4cute6TensorINS1_11ArrayEngineIfLm96EEENS1_6LayoutINS1_5tupleIJNS6_IJNS1_1CILi2EEES8_NS7_ILi24EEEEEENS7_ILi1EEESB_EEENS6_IJNS6_IJSB_S8_NS7_ILi4EEEEEENS7_ILi0EEESF_EEEEEEEEEvRT_E9upper_map - _ZZN5flash28permute_output_fp8_VcolmajorIN4cute6TensorINS1_11ArrayEngineIfLm32EEENS1_6LayoutINS1_5tupleIJNS6_IJNS1_1CILi2EEES8_NS7_ILi8EEEEEENS7_ILi1EEESB_EEENS6_IJNS6_IJSB_S8_NS7_ILi4EEEEEENS7_ILi0EEESF_EEEEEEEEEvRT_E9upper_map)
_ZZN5flash28permute_output_fp8_VcolmajorIN4cute6TensorINS1_11ArrayEngineIfLm32EEENS1_6LayoutINS1_5tupleIJNS6_IJNS1_1CILi2EEES8_NS7_ILi8EEEEEENS7_ILi1EEESB_EEENS6_IJNS6_IJSB_S8_NS7_ILi4EEEEEENS7_ILi0EEESF_EEEEEEEEEvRT_E9upper_map:
        /*0010*/ 	.byte	0x00, 0x00, 0x00, 0x00, 0x02, 0x00, 0x00, 0x00, 0x03, 0x00, 0x00, 0x00, 0x01, 0x00, 0x00, 0x00
	.type		_ZZN5flash28permute_output_fp8_VcolmajorIN4cute6TensorINS1_11ArrayEngineIfLm96EEENS1_6LayoutINS1_5tupleIJNS6_IJNS1_1CILi2EEES8_NS7_ILi24EEEEEENS7_ILi1EEESB_EEENS6_IJNS6_IJSB_S8_NS7_ILi4EEEEEENS7_ILi0EEESF_EEEEEEEEEvRT_E9upper_map,@object
	.size		_ZZN5flash28permute_output_fp8_VcolmajorIN4cute6TensorINS1_11ArrayEngineIfLm96EEENS1_6LayoutINS1_5tupleIJNS6_IJNS1_1CILi2EEES8_NS7_ILi24EEEEEENS7_ILi1EEESB_EEENS6_IJNS6_IJSB_S8_NS7_ILi4EEEEEENS7_ILi0EEESF_EEEEEEEEEvRT_E9upper_map,(_ZZN5flash28permute_output_fp8_VcolmajorIN4cute6TensorINS1_11ArrayEngineIfLm128EEENS1_6LayoutINS1_5tupleIJNS6_IJNS1_1CILi2EEES8_NS7_ILi32EEEEEENS7_ILi1EEESB_EEENS6_IJNS6_IJSB_S8_NS7_ILi4EEEEEENS7_ILi0EEESF_EEEEEEEEEvRT_E9upper_map - _ZZN5flash28permute_output_fp8_VcolmajorIN4cute6TensorINS1_11ArrayEngineIfLm96EEENS1_6LayoutINS1_5tupleIJNS6_IJNS1_1CILi2EEES8_NS7_ILi24EEEEEENS7_ILi1EEESB_EEENS6_IJNS6_IJSB_S8_NS7_ILi4EEEEEENS7_ILi0EEESF_EEEEEEEEEvRT_E9upper_map)
_ZZN5flash28permute_output_fp8_VcolmajorIN4cute6TensorINS1_11ArrayEngineIfLm96EEENS1_6LayoutINS1_5tupleIJNS6_IJNS1_1CILi2EEES8_NS7_ILi24EEEEEENS7_ILi1EEESB_EEENS6_IJNS6_IJSB_S8_NS7_ILi4EEEEEENS7_ILi0EEESF_EEEEEEEEEvRT_E9upper_map:
        /*0020*/ 	.byte	0x00, 0x00, 0x00, 0x00, 0x02, 0x00, 0x00, 0x00, 0x03, 0x00, 0x00, 0x00, 0x01, 0x00, 0x00, 0x00
	.type		_ZZN5flash28permute_output_fp8_VcolmajorIN4cute6TensorINS1_11ArrayEngineIfLm128EEENS1_6LayoutINS1_5tupleIJNS6_IJNS1_1CILi2EEES8_NS7_ILi32EEEEEENS7_ILi1EEESB_EEENS6_IJNS6_IJSB_S8_NS7_ILi4EEEEEENS7_ILi0EEESF_EEEEEEEEEvRT_E9upper_map,@object
	.size		_ZZN5flash28permute_output_fp8_VcolmajorIN4cute6TensorINS1_11ArrayEngineIfLm128EEENS1_6LayoutINS1_5tupleIJNS6_IJNS1_1CILi2EEES8_NS7_ILi32EEEEEENS7_ILi1EEESB_EEENS6_IJNS6_IJSB_S8_NS7_ILi4EEEEEENS7_ILi0EEESF_EEEEEEEEEvRT_E9upper_map,(_ZZN5flash28permute_output_fp8_VcolmajorIN4cute6TensorINS1_11ArrayEngineIfLm48EEENS1_6LayoutINS1_5tupleIJNS6_IJNS1_1CILi2EEES8_NS7_ILi12EEEEEENS7_ILi1EEESB_EEENS6_IJNS6_IJSB_S8_NS7_ILi4EEEEEENS7_ILi0EEESF_EEEEEEEEEvRT_E9upper_map - _ZZN5flash28permute_output_fp8_VcolmajorIN4cute6TensorINS1_11ArrayEngineIfLm128EEENS1_6LayoutINS1_5tupleIJNS6_IJNS1_1CILi2EEES8_NS7_ILi32EEEEEENS7_ILi1EEESB_EEENS6_IJNS6_IJSB_S8_NS7_ILi4EEEEEENS7_ILi0EEESF_EEEEEEEEEvRT_E9upper_map)
_ZZN5flash28permute_output_fp8_VcolmajorIN4cute6TensorINS1_11ArrayEngineIfLm128EEENS1_6LayoutINS1_5tupleIJNS6_IJNS1_1CILi2EEES8_NS7_ILi32EEEEEENS7_ILi1EEESB_EEENS6_IJNS6_IJSB_S8_NS7_ILi4EEEEEENS7_ILi0EEESF_EEEEEEEEEvRT_E9upper_map:
        /*0030*/ 	.byte	0x00, 0x00, 0x00, 0x00, 0x02, 0x00, 0x00, 0x00, 0x03, 0x00, 0x00, 0x00, 0x01, 0x00, 0x00, 0x00
	.type		_ZZN5flash28permute_output_fp8_VcolmajorIN4cute6TensorINS1_11ArrayEngineIfLm48EEENS1_6LayoutINS1_5tupleIJNS6_IJNS1_1CILi2EEES8_NS7_ILi12EEEEEENS7_ILi1EEESB_EEENS6_IJNS6_IJSB_S8_NS7_ILi4EEEEEENS7_ILi0EEESF_EEEEEEEEEvRT_E9upper_map,@object
	.size		_ZZN5flash28permute_output_fp8_VcolmajorIN4cute6TensorINS1_11ArrayEngineIfLm48EEENS1_6LayoutINS1_5tupleIJNS6_IJNS1_1CILi2EEES8_NS7_ILi12EEEEEENS7_ILi1EEESB_EEENS6_IJNS6_IJSB_S8_NS7_ILi4EEEEEENS7_ILi0EEESF_EEEEEEEEEvRT_E9upper_map,($str$23 - _ZZN5flash28permute_output_fp8_VcolmajorIN4cute6TensorINS1_11ArrayEngineIfLm48EEENS1_6LayoutINS1_5tupleIJNS6_IJNS1_1CILi2EEES8_NS7_ILi12EEEEEENS7_ILi1EEESB_EEENS6_IJNS6_IJSB_S8_NS7_ILi4EEEEEENS7_ILi0EEESF_EEEEEEEEEvRT_E9upper_map)
_ZZN5flash28permute_output_fp8_VcolmajorIN4cute6TensorINS1_11ArrayEngineIfLm48EEENS1_6LayoutINS1_5tupleIJNS6_IJNS1_1CILi2EEES8_NS7_ILi12EEEEEENS7_ILi1EEESB_EEENS6_IJNS6_IJSB_S8_NS7_ILi4EEEEEENS7_ILi0EEESF_EEEEEEEEEvRT_E9upper_map:
        /*0040*/ 	.byte	0x00, 0x00, 0x00, 0x00, 0x02, 0x00, 0x00, 0x00, 0x03, 0x00, 0x00, 0x00, 0x01, 0x00, 0x00, 0x00
	.type		$str$23,@object
	.size		$str$23,($str$24 - $str$23)
$str$23:
        /*0050*/ 	.byte	0x28, 0x61, 0x64, 0x64, 0x72, 0x65, 0x73, 0x73, 0x20, 0x26, 0x20, 0x6d, 0x61, 0x73, 0x6b, 0x29
        /*0060*/ 	.byte	0x20, 0x3d, 0x3d, 0x20, 0x30, 0x00
	.type		$str$24,@object
	.size		$str$24,(__unnamed_5 - $str$24)
$str$24:
        /*0066*/ 	.byte	0x2f, 0x74, 0x6d, 0x70, 0x2f, 0x6f, 0x73, 0x73, 0x5f, 0x6b, 0x65, 0x72, 0x6e, 0x65, 0x6c, 0x73
        /*0076*/ 	.byte	0x5f, 0x73, 0x72, 0x63, 0x2f, 0x66, 0x6c, 0x61, 0x73, 0x68, 0x5f, 0x61, 0x74, 0x74, 0x65, 0x6e
        /*0086*/ 	.byte	0x74, 0x69, 0x6f, 0x6e, 0x2f, 0x63, 0x73, 0x72, 0x63, 0x2f, 0x63, 0x75, 0x74, 0x6c, 0x61, 0x73
        /*0096*/ 	.byte	0x73, 0x2f, 0x69, 0x6e, 0x63, 0x6c, 0x75, 0x64, 0x65, 0x2f, 0x63, 0x75, 0x74, 0x65, 0x2f, 0x70
        /*00a6*/ 	.byte	0x6f, 0x69, 0x6e, 0x74, 0x65, 0x72, 0x5f, 0x66, 0x6c, 0x61, 0x67, 0x67, 0x65, 0x64, 0x2e, 0x68
        /*00b6*/ 	.byte	0x70, 0x70, 0x00
	.type		__unnamed_5,@object
	.size		__unnamed_5,(__unnamed_34 - __unnamed_5)
__unnamed_5:
        /* <DEDUP_REMOVED lines=24> */
        /*0239*/ 	.byte	0x26, 0x5d, 0x00
	.type		__unnamed_34,@object
	.size		__unnamed_34,(__unnamed_12 - __unnamed_34)
__unnamed_34:
        /* <DEDUP_REMOVED lines=25> */
	.type		__unnamed_12,@object
	.size		__unnamed_12,(__unnamed_17 - __unnamed_12)
__unnamed_12:
        /* <DEDUP_REMOVED lines=24> */
        /*053f*/ 	.byte	0x3e, 0x3e, 0x20, 0x26, 0x5d, 0x00
	.type		__unnamed_17,@object
	.size		__unnamed_17,(__unnamed_24 - __unnamed_17)
__unnamed_17:
        /* <DEDUP_REMOVED lines=25> */
	.type		__unnamed_24,@object
	.size		__unnamed_24,(__unnamed_18 - __unnamed_24)
__unnamed_24:
        /* <DEDUP_REMOVED lines=25> */
	.type		__unnamed_18,@object
	.size		__unnamed_18,(__unnamed_11 - __unnamed_18)
__unnamed_18:
        /* <DEDUP_REMOVED lines=25> */
	.type		__unnamed_11,@object
	.size		__unnamed_11,(__unnamed_23 - __unnamed_11)
__unnamed_11:
        /* <DEDUP_REMOVED lines=25> */
	.type		__unnamed_23,@object
	.size		__unnamed_23,(__unnamed_6 - __unnamed_23)
__unnamed_23:
        /* <DEDUP_REMOVED lines=25> */
	.type		__unnamed_6,@object
	.size		__unnamed_6,(__unnamed_29 - __unnamed_6)
__unnamed_6:
        /* <DEDUP_REMOVED lines=25> */
	.type		__unnamed_29,@object
	.size		__unnamed_29,(__unnamed_32 - __unnamed_29)
__unnamed_29:
        /* <DEDUP_REMOVED lines=24> */
        /*0fe9*/ 	.byte	0x34, 0x3e, 0x3e, 0x3e, 0x3e, 0x3e, 0x20, 0x26, 0x5d, 0x00
	.type		__unnamed_32,@object
	.size		__unnamed_32,(__unnamed_4 - __unnamed_32)
__unnamed_32:
        /* <DEDUP_REMOVED lines=28> */
        /*11b3*/ 	.byte	0x3a, 0x43, 0x3c, 0x31, 0x36, 0x33, 0x38, 0x34, 0x3e, 0x3e, 0x3e, 0x3e, 0x3e, 0x5d, 0x00
	.type		__unnamed_4,@object
	.size		__unnamed_4,(__unnamed_2 - __unnamed_4)
__unnamed_4:
        /* <DEDUP_REMOVED lines=29> */
	.type		__unnamed_2,@object
	.size		__unnamed_2,(__unnamed_1 - __unnamed_2)
__unnamed_2:
        /* <DEDUP_REMOVED lines=29> */
	.type		__unnamed_1,@object
	.size		__unnamed_1,(__unnamed_3 - __unnamed_1)
__unnamed_1:
        /* <DEDUP_REMOVED lines=29> */
        /*1730*/ 	.byte	0x00
	.type		__unnamed_3,@object
	.size		__unnamed_3,(__unnamed_8 - __unnamed_3)
__unnamed_3:
        /* <DEDUP_REMOVED lines=30> */
	.type		__unnamed_8,@object
	.size		__unnamed_8,(__unnamed_15 - __unnamed_8)
__unnamed_8:
        /* <DEDUP_REMOVED lines=29> */
        /*1ad2*/ 	.byte	0x5d, 0x00
	.type		__unnamed_15,@object
	.size		__unnamed_15,(__unnamed_10 - __unnamed_15)
__unnamed_15:
        /* <DEDUP_REMOVED lines=30> */
	.type		__unnamed_10,@object
	.size		__unnamed_10,(__unnamed_27 - __unnamed_10)
__unnamed_10:
        /* <DEDUP_REMOVED lines=30> */
	.type		__unnamed_27,@object
	.size		__unnamed_27,(__unnamed_21 - __unnamed_27)
__unnamed_27:
        /* <DEDUP_REMOVED lines=30> */
	.type		__unnamed_21,@object
	.size		__unnamed_21,(__unnamed_14 - __unnamed_21)
__unnamed_21:
        /* <DEDUP_REMOVED lines=30> */
	.type		__unnamed_14,@object
	.size		__unnamed_14,(__unnamed_16 - __unnamed_14)
__unnamed_14:
        /* <DEDUP_REMOVED lines=30> */
	.type		__unnamed_16,@object
	.size		__unnamed_16,(__unnamed_9 - __unnamed_16)
__unnamed_16:
        /* <DEDUP_REMOVED lines=30> */
	.type		__unnamed_9,@object
	.size		__unnamed_9,(__unnamed_22 - __unnamed_9)
__unnamed_9:
        /* <DEDUP_REMOVED lines=30> */
	.type		__unnamed_22,@object
	.size		__unnamed_22,(__unnamed_20 - __unnamed_22)
__unnamed_22:
        /* <DEDUP_REMOVED lines=30> */
	.type		__unnamed_20,@object
	.size		__unnamed_20,(__unnamed_13 - __unnamed_20)
__unnamed_20:
        /* <DEDUP_REMOVED lines=30> */
	.type		__unnamed_13,@object
	.size		__unnamed_13,(__unnamed_31 - __unnamed_13)
__unnamed_13:
        /* <DEDUP_REMOVED lines=30> */
	.type		__unnamed_31,@object
	.size		__unnamed_31,(__unnamed_7 - __unnamed_31)
__unnamed_31:
        /* <DEDUP_REMOVED lines=30> */
	.type		__unnamed_7,@object
	.size		__unnamed_7,(__unnamed_33 - __unnamed_7)
__unnamed_7:
        /* <DEDUP_REMOVED lines=30> */
	.type		__unnamed_33,@object
	.size		__unnamed_33,(__unnamed_19 - __unnamed_33)
__unnamed_33:
        /* <DEDUP_REMOVED lines=30> */
	.type		__unnamed_19,@object
	.size		__unnamed_19,(__unnamed_30 - __unnamed_19)
__unnamed_19:
        /* <DEDUP_REMOVED lines=29> */
        /*3458*/ 	.byte	0x3e, 0x20, 0x26, 0x5d, 0x00
	.type		__unnamed_30,@object
	.size		__unnamed_30,(__unnamed_28 - __unnamed_30)
__unnamed_30:
        /* <DEDUP_REMOVED lines=30> */
	.type		__unnamed_28,@object
	.size		__unnamed_28,(__unnamed_26 - __unnamed_28)
__unnamed_28:
        /* <DEDUP_REMOVED lines=30> */
	.type		__unnamed_26,@object
	.size		__unnamed_26,(__unnamed_25 - __unnamed_26)
__unnamed_26:
        /* <DEDUP_REMOVED lines=30> */
	.type		__unnamed_25,@object
	.size		__unnamed_25,(.L_28 - __unnamed_25)
__unnamed_25:
        /* <DEDUP_REMOVED lines=29> */
        /*3baf*/ 	.byte	0x3e, 0x3e, 0x3e, 0x3e, 0x20, 0x26, 0x5d, 0x00
.L_28:


//--------------------- .nv.shared._ZN7cutlass13device_kernelIN5flash11enable_sm90INS1_16FlashAttnFwdSm90INS1_25CollectiveMainloopFwdSm90ILi2EN4cute5tupleIJNS5_1CILi1EEES8_S8_EEENS6_IJNS7_ILi128EEESA_NS7_ILi256EEEEEELi256ENS_12float_e4m3_tEfNS_4arch4Sm90ELb0ELb0ELb0ELb0ELb0ELb0ELb0ELb1ELb1ELb1ELb1ELb0EEENS1_21CollectiveEpilogueFwdINS6_IJSA_SB_SA_EEES9_NS_10bfloat16_tESF_Li256ELb0ELb1ELb1ELb1EEENS1_19SingleTileSchedulerILb0ELb1ELb1ELi128EEEEEEEEEvNT_6ParamsE --------------------------
	.section	.nv.shared._ZN7cutlass13device_kernelIN5flash11enable_sm90INS1_16FlashAttnFwdSm90INS1_25CollectiveMainloopFwdSm90ILi2EN4cute5tupleIJNS5_1CILi1EEES8_S8_EEENS6_IJNS7_ILi128EEESA_NS7_ILi256EEEEEELi256ENS_12float_e4m3_tEfNS_4arch4Sm90ELb0ELb0ELb0ELb0ELb0ELb0ELb0ELb1ELb1ELb1ELb1ELb0EEENS1_21CollectiveEpilogueFwdINS6_IJSA_SB_SA_EEES9_NS_10bfloat16_tESF_Li256ELb0ELb1ELb1ELb1EEENS1_19SingleTileSchedulerILb0ELb1ELb1ELi128EEEEEEEEEvNT_6ParamsE,"aw",@nobits
	.sectionflags	@""
	.align	16
	.zero		1024


//--------------------- .nv.shared.reserved.0     --------------------------
	.section	.nv.shared.reserved.0,"aw",@nobits
	.weak		__nv_reservedSMEM_offset_0_alias
	.size		__nv_reservedSMEM_offset_0_alias, 0, 0
	.other		__nv_reservedSMEM_offset_0_alias,@"STO_CUDA_RESERVED_SHARED STV_DEFAULT"
__nv_reservedSMEM_offset_0_alias:
	.zero		0


//--------------------- .nv.global                --------------------------
	.section	.nv.global,"aw",@nobits
.nv.global:
	.type		_ZN72_INTERNAL_86140f17_36_flash_fwd_hdimall_e4m3_split_sm90_cu_3fbc093a_40414cute1_E,@object
	.size		_ZN72_INTERNAL_86140f17_36_flash_fwd_hdimall_e4m3_split_sm90_cu_3fbc093a_40414cute1_E,(_ZN72_INTERNAL_86140f17_36_flash_fwd_hdimall_e4m3_split_sm90_cu_3fbc093a_40414cuda3std3__45__cpo6cbeginE - _ZN72_INTERNAL_86140f17_36_flash_fwd_hdimall_e4m3_split_sm90_cu_3fbc093a_40414cute1_E)
_ZN72_INTERNAL_86140f17_36_flash_fwd_hdimall_e4m3_split_sm90_cu_3fbc093a_40414cute1_E:
	.zero		1
	.type		_ZN72_INTERNAL_86140f17_36_flash_fwd_hdimall_e4m3_split_sm90_cu_3fbc093a_40414cuda3std3__45__cpo6cbeginE,@object
	.size		_ZN72_INTERNAL_86140f17_36_flash_fwd_hdimall_e4m3_split_sm90_cu_3fbc093a_40414cuda3std3__45__cpo6cbeginE,(_ZN72_INTERNAL_86140f17_36_flash_fwd_hdimall_e4m3_split_sm90_cu_3fbc093a_40414cuda3std3__48in_placeE - _ZN72_INTERNAL_86140f17_36_flash_fwd_hdimall_e4m3_split_sm90_cu_3fbc093a_40414cuda3std3__45__cpo6cbeginE)
_ZN72_INTERNAL_86140f17_36_flash_fwd_hdimall_e4m3_split_sm90_cu_3fbc093a_40414cuda3std3__45__cpo6cbeginE:
	.zero		1
	.type		_ZN72_INTERNAL_86140f17_36_flash_fwd_hdimall_e4m3_split_sm90_cu_3fbc093a_40414cuda3std3__48in_placeE,@object
	.size		_ZN72_INTERNAL_86140f17_36_flash_fwd_hdimall_e4m3_split_sm90_cu_3fbc093a_40414cuda3std3__48in_placeE,(_ZN72_INTERNAL_86140f17_36_flash_fwd_hdimall_e4m3_split_sm90_cu_3fbc093a_40414cuda3std6ranges3__45__cpo9iter_moveE - _ZN72_INTERNAL_86140f17_36_flash_fwd_hdimall_e4m3_split_sm90_cu_3fbc093a_40414cuda3std3__48in_placeE)
_ZN72_INTERNAL_86140f17_36_flash_fwd_hdimall_e4m3_split_sm90_cu_3fbc093a_40414cuda3std3__48in_placeE:
	.zero		1
	.type		_ZN72_INTERNAL_86140f17_36_flash_fwd_hdimall_e4m3_split_sm90_cu_3fbc093a_40414cuda3std6ranges3__45__cpo9iter_moveE,@object
	.size		_ZN72_INTERNAL_86140f17_36_flash_fwd_hdimall_e4m3_split_sm90_cu_3fbc093a_40414cuda3std6ranges3__45__cpo9iter_moveE,(_ZN72_INTERNAL_86140f17_36_flash_fwd_hdimall_e4m3_split_sm90_cu_3fbc093a_40414cuda3std3__45__cpo5beginE - _ZN72_INTERNAL_86140f17_36_flash_fwd_hdimall_e4m3_split_sm90_cu_3fbc093a_40414cuda3std6ranges3__45__cpo9iter_moveE)
_ZN72_INTERNAL_86140f17_36_flash_fwd_hdimall_e4m3_split_sm90_cu_3fbc093a_40414cuda3std6ranges3__45__cpo9iter_moveE:
	.zero		1
	.type		_ZN72_INTERNAL_86140f17_36_flash_fwd_hdimall_e4m3_split_sm90_cu_3fbc093a_40414cuda3std3__45__cpo5beginE,@object
	.size		_ZN72_INTERNAL_86140f17_36_flash_fwd_hdimall_e4m3_split_sm90_cu_3fbc093a_40414cuda3std3__45__cpo5beginE,(_ZN72_INTERNAL_86140f17_36_flash_fwd_hdimall_e4m3_split_sm90_cu_3fbc093a_40414cuda3std3__474_GLOBAL__N__86140f17_36_flash_fwd_hdimall_e4m3_split_sm90_cu_3fbc093a_40416ignoreE - _ZN72_INTERNAL_86140f17_36_flash_fwd_hdimall_e4m3_split_sm90_cu_3fbc093a_40414cuda3std3__45__cpo5beginE)
_ZN72_INTERNAL_86140f17_36_flash_fwd_hdimall_e4m3_split_sm90_cu_3fbc093a_40414cuda3std3__45__cpo5beginE:
	.zero		1
	.type		_ZN72_INTERNAL_86140f17_36_flash_fwd_hdimall_e4m3_split_sm90_cu_3fbc093a_40414cuda3std3__474_GLOBAL__N__86140f17_36_flash_fwd_hdimall_e4m3_split_sm90_cu_3fbc093a_40416ignoreE,@object
	.size		_ZN72_INTERNAL_86140f17_36_flash_fwd_hdimall_e4m3_split_sm90_cu_3fbc093a_40414cuda3std3__474_GLOBAL__N__86140f17_36_flash_fwd_hdimall_e4m3_split_sm90_cu_3fbc093a_40416ignoreE,(_ZN72_INTERNAL_86140f17_36_flash_fwd_hdimall_e4m3_split_sm90_cu_3fbc093a_40414cute7productE - _ZN72_INTERNAL_86140f17_36_flash_fwd_hdimall_e4m3_split_sm90_cu_3fbc093a_40414cuda3std3__474_GLOBAL__N__86140f17_36_flash_fwd_hdimall_e4m3_split_sm90_cu_3fbc093a_40416ignoreE)
_ZN72_INTERNAL_86140f17_36_flash_fwd_hdimall_e4m3_split_sm90_cu_3fbc093a_40414cuda3std3__474_GLOBAL__N__86140f17_36_flash_fwd_hdimall_e4m3_split_sm90_cu_3fbc093a_40416ignoreE:
	.zero		1
	.type		_ZN72_INTERNAL_86140f17_36_flash_fwd_hdimall_e4m3_split_sm90_cu_3fbc093a_40414cute7productE,@object
	.size		_ZN72_INTERNAL_86140f17_36_flash_fwd_hdimall_e4m3_split_sm90_cu_3fbc093a_40414cute7productE,(_ZN72_INTERNAL_86140f17_36_flash_fwd_hdimall_e4m3_split_sm90_cu_3fbc093a_40414cuda3std3__45__cpo3endE - _ZN72_INTERNAL_86140f17_36_flash_fwd_hdimall_e4m3_split_sm90_cu_3fbc093a_40414cute7productE)
_ZN72_INTERNAL_86140f17_36_flash_fwd_hdimall_e4m3_split_sm90_cu_3fbc093a_40414cute7productE:
	.zero		1
	.type		_ZN72_INTERNAL_86140f17_36_flash_fwd_hdimall_e4m3_split_sm90_cu_3fbc093a_40414cuda3std3__45__cpo3endE,@object
	.size		_ZN72_INTERNAL_86140f17_36_flash_fwd_hdimall_e4m3_split_sm90_cu_3fbc093a_40414cuda3std3__45__cpo3endE,(_ZN72_INTERNAL_86140f17_36_flash_fwd_hdimall_e4m3_split_sm90_cu_3fbc093a_40414cuda3std3__419piecewise_constructE - _ZN72_INTERNAL_86140f17_36_flash_fwd_hdimall_e4m3_split_sm90_cu_3fbc093a_40414cuda3std3__45__cpo3endE)
_ZN72_INTERNAL_86140f17_36_flash_fwd_hdimall_e4m3_split_sm90_cu_3fbc093a_40414cuda3std3__45__cpo3endE:
	.zero		1
	.type		_ZN72_INTERNAL_86140f17_36_flash_fwd_hdimall_e4m3_split_sm90_cu_3fbc093a_40414cuda3std3__419piecewise_constructE,@object
	.size		_ZN72_INTERNAL_86140f17_36_flash_fwd_hdimall_e4m3_split_sm90_cu_3fbc093a_40414cuda3std3__419piecewise_constructE,(_ZN72_INTERNAL_86140f17_36_flash_fwd_hdimall_e4m3_split_sm90_cu_3fbc093a_40414cuda3std3__45__cpo4cendE - _ZN72_INTERNAL_86140f17_36_flash_fwd_hdimall_e4m3_split_sm90_cu_3fbc093a_40414cuda3std3__419piecewise_constructE)
_ZN72_INTERNAL_86140f17_36_flash_fwd_hdimall_e4m3_split_sm90_cu_3fbc093a_40414cuda3std3__419piecewise_constructE:
	.zero		1
	.type		_ZN72_INTERNAL_86140f17_36_flash_fwd_hdimall_e4m3_split_sm90_cu_3fbc093a_40414cuda3std3__45__cpo4cendE,@object
	.size		_ZN72_INTERNAL_86140f17_36_flash_fwd_hdimall_e4m3_split_sm90_cu_3fbc093a_40414cuda3std3__45__cpo4cendE,(_ZN72_INTERNAL_86140f17_36_flash_fwd_hdimall_e4m3_split_sm90_cu_3fbc093a_40414cuda3std6ranges3__45__cpo4swapE - _ZN72_INTERNAL_86140f17_36_flash_fwd_hdimall_e4m3_split_sm90_cu_3fbc093a_40414cuda3std3__45__cpo4cendE)
_ZN72_INTERNAL_86140f17_36_flash_fwd_hdimall_e4m3_split_sm90_cu_3fbc093a_40414cuda3std3__45__cpo4cendE:
	.zero		1
	.type		_ZN72_INTERNAL_86140f17_36_flash_fwd_hdimall_e4m3_split_sm90_cu_3fbc093a_40414cuda3std6ranges3__45__cpo4swapE,@object
	.size		_ZN72_INTERNAL_86140f17_36_flash_fwd_hdimall_e4m3_split_sm90_cu_3fbc093a_40414cuda3std6ranges3__45__cpo4swapE,(.L_46 - _ZN72_INTERNAL_86140f17_36_flash_fwd_hdimall_e4m3_split_sm90_cu_3fbc093a_40414cuda3std6ranges3__45__cpo4swapE)
_ZN72_INTERNAL_86140f17_36_flash_fwd_hdimall_e4m3_split_sm90_cu_3fbc093a_40414cuda3std6ranges3__45__cpo4swapE:
	.zero		1
.L_46:


//--------------------- .nv.shared._ZN7cutlass13device_kernelIN5flash11enable_sm90INS1_16FlashAttnFwdSm90INS1_25CollectiveMainloopFwdSm90ILi2EN4cute5tupleIJNS5_1CILi1EEES8_S8_EEENS6_IJNS7_ILi128EEESA_NS7_ILi256EEEEEELi256ENS_12float_e4m3_tEfNS_4arch4Sm90ELb0ELb0ELb0ELb1ELb0ELb0ELb0ELb1ELb1ELb1ELb1ELb0EEENS1_21CollectiveEpilogueFwdINS6_IJSA_SB_SA_EEES9_NS_10bfloat16_tESF_Li256ELb1ELb1ELb1ELb1EEENS1_36VarlenDynamicPersistentTileSchedulerILi128ELi128ELi256ELi128ELb1ELb1ELb1ELb0ELb1ELb1EEEEEEEEEvNT_6ParamsE --------------------------
	.section	.nv.shared._ZN7cutlass13device_kernelIN5flash11enable_sm90INS1_16FlashAttnFwdSm90INS1_25CollectiveMainloopFwdSm90ILi2EN4cute5tupleIJNS5_1CILi1EEES8_S8_EEENS6_IJNS7_ILi128EEESA_NS7_ILi256EEEEEELi256ENS_12float_e4m3_tEfNS_4arch4Sm90ELb0ELb0ELb0ELb1ELb0ELb0ELb0ELb1ELb1ELb1ELb1ELb0EEENS1_21CollectiveEpilogueFwdINS6_IJSA_SB_SA_EEES9_NS_10bfloat16_tESF_Li256ELb1ELb1ELb1ELb1EEENS1_36VarlenDynamicPersistentTileSchedulerILi128ELi128ELi256ELi128ELb1ELb1ELb1ELb0ELb1ELb1EEEEEEEEEvNT_6ParamsE,"aw",@nobits
	.sectionflags	@""
	.align	16
	.zero		1024


//--------------------- .nv.shared._ZN7cutlass13device_kernelIN5flash11enable_sm90INS1_16FlashAttnFwdSm90INS1_25CollectiveMainloopFwdSm90ILi2EN4cute5tupleIJNS5_1CILi1EEES8_S8_EEENS6_IJNS7_ILi128EEESA_NS7_ILi256EEEEEELi256ENS_12float_e4m3_tEfNS_4arch4Sm90ELb0ELb0ELb0ELb1ELb0ELb1ELb0ELb1ELb1ELb1ELb1ELb0EEENS1_21CollectiveEpilogueFwdINS6_IJSA_SB_SA_EEES9_NS_10bfloat16_tESF_Li256ELb1ELb1ELb1ELb1EEENS1_36VarlenDynamicPersistentTileSchedulerILi128ELi128ELi256ELi128ELb1ELb1ELb1ELb0ELb1ELb1EEEEEEEEEvNT_6ParamsE --------------------------
	.section	.nv.shared._ZN7cutlass13device_kernelIN5flash11enable_sm90INS1_16FlashAttnFwdSm90INS1_25CollectiveMainloopFwdSm90ILi2EN4cute5tupleIJNS5_1CILi1EEES8_S8_EEENS6_IJNS7_ILi128EEESA_NS7_ILi256EEEEEELi256ENS_12float_e4m3_tEfNS_4arch4Sm90ELb0ELb0ELb0ELb1ELb0ELb1ELb0ELb1ELb1ELb1ELb1ELb0EEENS1_21CollectiveEpilogueFwdINS6_IJSA_SB_SA_EEES9_NS_10bfloat16_tESF_Li256ELb1ELb1ELb1ELb1EEENS1_36VarlenDynamicPersistentTileSchedulerILi128ELi128ELi256ELi128ELb1ELb1ELb1ELb0ELb1ELb1EEEEEEEEEvNT_6ParamsE,"aw",@nobits
	.sectionflags	@""
	.align	16
	.zero		1024


//--------------------- .nv.shared._ZN7cutlass13device_kernelIN5flash11enable_sm90INS1_16FlashAttnFwdSm90INS1_25CollectiveMainloopFwdSm90ILi2EN4cute5tupleIJNS5_1CILi1EEES8_S8_EEENS6_IJNS7_ILi128EEENS7_ILi64EEENS7_ILi256EEEEEELi256ENS_12float_e4m3_tEfNS_4arch4Sm90ELb0ELb1ELb0ELb0ELb0ELb0ELb0ELb1ELb1ELb1ELb1ELb0EEENS1_21CollectiveEpilogueFwdINS6_IJSA_SC_SB_EEES9_NS_10bfloat16_tESG_Li256ELb0ELb1ELb1ELb1EEENS1_19SingleTileSchedulerILb0ELb1ELb1ELi128EEEEEEEEEvNT_6ParamsE --------------------------
	.section	.nv.shared._ZN7cutlass13device_kernelIN5flash11enable_sm90INS1_16FlashAttnFwdSm90INS1_25CollectiveMainloopFwdSm90ILi2EN4cute5tupleIJNS5_1CILi1EEES8_S8_EEENS6_IJNS7_ILi128EEENS7_ILi64EEENS7_ILi256EEEEEELi256ENS_12float_e4m3_tEfNS_4arch4Sm90ELb0ELb1ELb0ELb0ELb0ELb0ELb0ELb1ELb1ELb1ELb1ELb0EEENS1_21CollectiveEpilogueFwdINS6_IJSA_SC_SB_EEES9_NS_10bfloat16_tESG_Li256ELb0ELb1ELb1ELb1EEENS1_19SingleTileSchedulerILb0ELb1ELb1ELi128EEEEEEEEEvNT_6ParamsE,"aw",@nobits
	.sectionflags	@""
	.align	16
	.zero		1024


//--------------------- .nv.shared._ZN7cutlass13device_kernelIN5flash11enable_sm90INS1_16FlashAttnFwdSm90INS1_25CollectiveMainloopFwdSm90ILi2EN4cute5tupleIJNS5_1CILi1EEES8_S8_EEENS6_IJNS7_ILi128EEENS7_ILi64EEENS7_ILi256EEEEEELi256ENS_12float_e4m3_tEfNS_4arch4Sm90ELb0ELb1ELb0ELb1ELb0ELb0ELb0ELb1ELb1ELb1ELb1ELb0EEENS1_21CollectiveEpilogueFwdINS6_IJSA_SC_SB_EEES9_NS_10bfloat16_tESG_Li256ELb1ELb1ELb1ELb1EEENS1_36VarlenDynamicPersistentTileSchedulerILi128ELi64ELi256ELi128ELb1ELb1ELb1ELb1ELb0ELb1EEEEEEEEEvNT_6ParamsE --------------------------
	.section	.nv.shared._ZN7cutlass13device_kernelIN5flash11enable_sm90INS1_16FlashAttnFwdSm90INS1_25CollectiveMainloopFwdSm90ILi2EN4cute5tupleIJNS5_1CILi1EEES8_S8_EEENS6_IJNS7_ILi128EEENS7_ILi64EEENS7_ILi256EEEEEELi256ENS_12float_e4m3_tEfNS_4arch4Sm90ELb0ELb1ELb0ELb1ELb0ELb0ELb0ELb1ELb1ELb1ELb1ELb0EEENS1_21CollectiveEpilogueFwdINS6_IJSA_SC_SB_EEES9_NS_10bfloat16_tESG_Li256ELb1ELb1ELb1ELb1EEENS1_36VarlenDynamicPersistentTileSchedulerILi128ELi64ELi256ELi128ELb1ELb1ELb1ELb1ELb0ELb1EEEEEEEEEvNT_6ParamsE,"aw",@nobits
	.sectionflags	@""
	.align	16
	.zero		1024


//--------------------- .nv.shared._ZN7cutlass13device_kernelIN5flash11enable_sm90INS1_16FlashAttnFwdSm90INS1_25CollectiveMainloopFwdSm90ILi2EN4cute5tupleIJNS5_1CILi1EEES8_S8_EEENS6_IJNS7_ILi128EEENS7_ILi64EEENS7_ILi256EEEEEELi256ENS_12float_e4m3_tEfNS_4arch4Sm90ELb0ELb1ELb0ELb1ELb0ELb1ELb0ELb1ELb1ELb1ELb1ELb0EEENS1_21CollectiveEpilogueFwdINS6_IJSA_SC_SB_EEES9_NS_10bfloat16_tESG_Li256ELb1ELb1ELb1ELb1EEENS1_36VarlenDynamicPersistentTileSchedulerILi128ELi64ELi256ELi128ELb1ELb1ELb1ELb1ELb0ELb1EEEEEEEEEvNT_6ParamsE --------------------------
	.section	.nv.shared._ZN7cutlass13device_kernelIN5flash11enable_sm90INS1_16FlashAttnFwdSm90INS1_25CollectiveMainloopFwdSm90ILi2EN4cute5tupleIJNS5_1CILi1EEES8_S8_EEENS6_IJNS7_ILi128EEENS7_ILi64EEENS7_ILi256EEEEEELi256ENS_12float_e4m3_tEfNS_4arch4Sm90ELb0ELb1ELb0ELb1ELb0ELb1ELb0ELb1ELb1ELb1ELb1ELb0EEENS1_21CollectiveEpilogueFwdINS6_IJSA_SC_SB_EEES9_NS_10bfloat16_tESG_Li256ELb1ELb1ELb1ELb1EEENS1_36VarlenDynamicPersistentTileSchedulerILi128ELi64ELi256ELi128ELb1ELb1ELb1ELb1ELb0ELb1EEEEEEEEEvNT_6ParamsE,"aw",@nobits
	.sectionflags	@""
	.align	16
	.zero		1024


//--------------------- .nv.shared._ZN7cutlass13device_kernelIN5flash11enable_sm90INS1_16FlashAttnFwdSm90INS1_25CollectiveMainloopFwdSm90ILi2EN4cute5tupleIJNS5_1CILi1EEES8_S8_EEENS6_IJNS7_ILi128EEESA_NS7_ILi256EEEEEELi256ENS_12float_e4m3_tEfNS_4arch4Sm90ELb1ELb0ELb0ELb0ELb0ELb0ELb0ELb1ELb1ELb1ELb1ELb0EEENS1_21CollectiveEpilogueFwdINS6_IJSA_SB_SA_EEES9_NS_10bfloat16_tESF_Li256ELb0ELb1ELb1ELb1EEENS1_19SingleTileSchedulerILb0ELb1ELb1ELi128EEEEEEEEEvNT_6ParamsE --------------------------
	.section	.nv.shared._ZN7cutlass13device_kernelIN5flash11enable_sm90INS1_16FlashAttnFwdSm90INS1_25CollectiveMainloopFwdSm90ILi2EN4cute5tupleIJNS5_1CILi1EEES8_S8_EEENS6_IJNS7_ILi128EEESA_NS7_ILi256EEEEEELi256ENS_12float_e4m3_tEfNS_4arch4Sm90ELb1ELb0ELb0ELb0ELb0ELb0ELb0ELb1ELb1ELb1ELb1ELb0EEENS1_21CollectiveEpilogueFwdINS6_IJSA_SB_SA_EEES9_NS_10bfloat16_tESF_Li256ELb0ELb1ELb1ELb1EEENS1_19SingleTileSchedulerILb0ELb1ELb1ELi128EEEEEEEEEvNT_6ParamsE,"aw",@nobits
	.sectionflags	@""
	.align	16
	.zero		1024


//--------------------- .nv.shared._ZN7cutlass13device_kernelIN5flash11enable_sm90INS1_16FlashAttnFwdSm90INS1_25CollectiveMainloopFwdSm90ILi2EN4cute5tupleIJNS5_1CILi1EEES8_S8_EEENS6_IJNS7_ILi128EEESA_NS7_ILi256EEEEEELi256ENS_12float_e4m3_tEfNS_4arch4Sm90ELb1ELb0ELb0ELb1ELb0ELb0ELb0ELb1ELb1ELb1ELb1ELb0EEENS1_21CollectiveEpilogueFwdINS6_IJSA_SB_SA_EEES9_NS_10bfloat16_tESF_Li256ELb1ELb1ELb1ELb1EEENS1_36VarlenDynamicPersistentTileSchedulerILi128ELi128ELi256ELi128ELb1ELb1ELb1ELb1ELb1ELb1EEEEEEEEEvNT_6ParamsE --------------------------
	.section	.nv.shared._ZN7cutlass13device_kernelIN5flash11enable_sm90INS1_16FlashAttnFwdSm90INS1_25CollectiveMainloopFwdSm90ILi2EN4cute5tupleIJNS5_1CILi1EEES8_S8_EEENS6_IJNS7_ILi128EEESA_NS7_ILi256EEEEEELi256ENS_12float_e4m3_tEfNS_4arch4Sm90ELb1ELb0ELb0ELb1ELb0ELb0ELb0ELb1ELb1ELb1ELb1ELb0EEENS1_21CollectiveEpilogueFwdINS6_IJSA_SB_SA_EEES9_NS_10bfloat16_tESF_Li256ELb1ELb1ELb1ELb1EEENS1_36VarlenDynamicPersistentTileSchedulerILi128ELi128ELi256ELi128ELb1ELb1ELb1ELb1ELb1ELb1EEEEEEEEEvNT_6ParamsE,"aw",@nobits
	.sectionflags	@""
	.align	16
	.zero		1024


//--------------------- .nv.shared._ZN7cutlass13device_kernelIN5flash11enable_sm90INS1_16FlashAttnFwdSm90INS1_25CollectiveMainloopFwdSm90ILi2EN4cute5tupleIJNS5_1CILi1EEES8_S8_EEENS6_IJNS7_ILi128EEESA_NS7_ILi256EEEEEELi256ENS_12float_e4m3_tEfNS_4arch4Sm90ELb1ELb0ELb0ELb1ELb0ELb1ELb0ELb1ELb1ELb1ELb1ELb0EEENS1_21CollectiveEpilogueFwdINS6_IJSA_SB_SA_EEES9_NS_10bfloat16_tESF_Li256ELb1ELb1ELb1ELb1EEENS1_36VarlenDynamicPersistentTileSchedulerILi128ELi128ELi256ELi128ELb1ELb1ELb1ELb1ELb1ELb1EEEEEEEEEvNT_6ParamsE --------------------------
	.section	.nv.shared._ZN7cutlass13device_kernelIN5flash11enable_sm90INS1_16FlashAttnFwdSm90INS1_25CollectiveMainloopFwdSm90ILi2EN4cute5tupleIJNS5_1CILi1EEES8_S8_EEENS6_IJNS7_ILi128EEESA_NS7_ILi256EEEEEELi256ENS_12float_e4m3_tEfNS_4arch4Sm90ELb1ELb0ELb0ELb1ELb0ELb1ELb0ELb1ELb1ELb1ELb1ELb0EEENS1_21CollectiveEpilogueFwdINS6_IJSA_SB_SA_EEES9_NS_10bfloat16_tESF_Li256ELb1ELb1ELb1ELb1EEENS1_36VarlenDynamicPersistentTileSchedulerILi128ELi128ELi256ELi128ELb1ELb1ELb1ELb1ELb1ELb1EEEEEEEEEvNT_6ParamsE,"aw",@nobits
	.sectionflags	@""
	.align	16
	.zero		1024


//--------------------- .nv.shared._ZN7cutlass13device_kernelIN5flash11enable_sm90INS1_16FlashAttnFwdSm90INS1_25CollectiveMainloopFwdSm90ILi2EN4cute5tupleIJNS5_1CILi1EEES8_S8_EEENS6_IJNS7_ILi128EEENS7_ILi160EEENS7_ILi192EEEEEELi192ENS_12float_e4m3_tEfNS_4arch4Sm90ELb0ELb0ELb0ELb0ELb0ELb0ELb0ELb1ELb1ELb1ELb1ELb0EEENS1_21CollectiveEpilogueFwdINS6_IJSA_SC_SB_EEES9_NS_10bfloat16_tESG_Li256ELb0ELb1ELb1ELb1EEENS1_19SingleTileSchedulerILb0ELb1ELb1ELi128EEEEEEEEEvNT_6ParamsE --------------------------
	.section	.nv.shared._ZN7cutlass13device_kernelIN5flash11enable_sm90INS1_16FlashAttnFwdSm90INS1_25CollectiveMainloopFwdSm90ILi2EN4cute5tupleIJNS5_1CILi1EEES8_S8_EEENS6_IJNS7_ILi128EEENS7_ILi160EEENS7_ILi192EEEEEELi192ENS_12float_e4m3_tEfNS_4arch4Sm90ELb0ELb0ELb0ELb0ELb0ELb0ELb0ELb1ELb1ELb1ELb1ELb0EEENS1_21CollectiveEpilogueFwdINS6_IJSA_SC_SB_EEES9_NS_10bfloat16_tESG_Li256ELb0ELb1ELb1ELb1EEENS1_19SingleTileSchedulerILb0ELb1ELb1ELi128EEEEEEEEEvNT_6ParamsE,"aw",@nobits
	.sectionflags	@""
	.align	16
	.zero		1024


//--------------------- .nv.shared._ZN7cutlass13device_kernelIN5flash11enable_sm90INS1_16FlashAttnFwdSm90INS1_25CollectiveMainloopFwdSm90ILi2EN4cute5tupleIJNS5_1CILi1EEES8_S8_EEENS6_IJNS7_ILi128EEENS7_ILi160EEENS7_ILi192EEEEEELi192ENS_12float_e4m3_tEfNS_4arch4Sm90ELb0ELb0ELb0ELb1ELb0ELb0ELb0ELb1ELb1ELb1ELb1ELb0EEENS1_21CollectiveEpilogueFwdINS6_IJSA_SC_SB_EEES9_NS_10bfloat16_tESG_Li256ELb1ELb1ELb1ELb1EEENS1_36VarlenDynamicPersistentTileSchedulerILi128ELi160ELi256ELi128ELb1ELb1ELb1ELb0ELb1ELb1EEEEEEEEEvNT_6ParamsE --------------------------
	.section	.nv.shared._ZN7cutlass13device_kernelIN5flash11enable_sm90INS1_16FlashAttnFwdSm90INS1_25CollectiveMainloopFwdSm90ILi2EN4cute5tupleIJNS5_1CILi1EEES8_S8_EEENS6_IJNS7_ILi128EEENS7_ILi160EEENS7_ILi192EEEEEELi192ENS_12float_e4m3_tEfNS_4arch4Sm90ELb0ELb0ELb0ELb1ELb0ELb0ELb0ELb1ELb1ELb1ELb1ELb0EEENS1_21CollectiveEpilogueFwdINS6_IJSA_SC_SB_EEES9_NS_10bfloat16_tESG_Li256ELb1ELb1ELb1ELb1EEENS1_36VarlenDynamicPersistentTileSchedulerILi128ELi160ELi256ELi128ELb1ELb1ELb1ELb0ELb1ELb1EEEEEEEEEvNT_6ParamsE,"aw",@nobits
	.sectionflags	@""
	.align	16
	.zero		1024


//--------------------- .nv.shared._ZN7cutlass13device_kernelIN5flash11enable_sm90INS1_16FlashAttnFwdSm90INS1_25CollectiveMainloopFwdSm90ILi2EN4cute5tupleIJNS5_1CILi1EEES8_S8_EEENS6_IJNS7_ILi128EEENS7_ILi160EEENS7_ILi192EEEEEELi192ENS_12float_e4m3_tEfNS_4arch4Sm90ELb0ELb0ELb0ELb1ELb0ELb1ELb0ELb1ELb1ELb1ELb1ELb0EEENS1_21CollectiveEpilogueFwdINS6_IJSA_SC_SB_EEES9_NS_10bfloat16_tESG_Li256ELb1ELb1ELb1ELb1EEENS1_36VarlenDynamicPersistentTileSchedulerILi128ELi160ELi256ELi128ELb1ELb1ELb1ELb0ELb1ELb1EEEEEEEEEvNT_6ParamsE --------------------------
	.section	.nv.shared._ZN7cutlass13device_kernelIN5flash11enable_sm90INS1_16FlashAttnFwdSm90INS1_25CollectiveMainloopFwdSm90ILi2EN4cute5tupleIJNS5_1CILi1EEES8_S8_EEENS6_IJNS7_ILi128EEENS7_ILi160EEENS7_ILi192EEEEEELi192ENS_12float_e4m3_tEfNS_4arch4Sm90ELb0ELb0ELb0ELb1ELb0ELb1ELb0ELb1ELb1ELb1ELb1ELb0EEENS1_21CollectiveEpilogueFwdINS6_IJSA_SC_SB_EEES9_NS_10bfloat16_tESG_Li256ELb1ELb1ELb1ELb1EEENS1_36VarlenDynamicPersistentTileSchedulerILi128ELi160ELi256ELi128ELb1ELb1ELb1ELb0ELb1ELb1EEEEEEEEEvNT_6ParamsE,"aw",@nobits
	.sectionflags	@""
	.align	16
	.zero		1024


//--------------------- .nv.shared._ZN7cutlass13device_kernelIN5flash11enable_sm90INS1_16FlashAttnFwdSm90INS1_25CollectiveMainloopFwdSm90ILi2EN4cute5tupleIJNS5_1CILi1EEES8_S8_EEENS6_IJNS7_ILi128EEENS7_ILi160EEENS7_ILi192EEEEEELi192ENS_12float_e4m3_tEfNS_4arch4Sm90ELb0ELb1ELb0ELb0ELb0ELb0ELb0ELb1ELb1ELb1ELb1ELb0EEENS1_21CollectiveEpilogueFwdINS6_IJSA_SC_SB_EEES9_NS_10bfloat16_tESG_Li256ELb0ELb1ELb1ELb1EEENS1_19SingleTileSchedulerILb0ELb1ELb1ELi128EEEEEEEEEvNT_6ParamsE --------------------------
	.section	.nv.shared._ZN7cutlass13device_kernelIN5flash11enable_sm90INS1_16FlashAttnFwdSm90INS1_25CollectiveMainloopFwdSm90ILi2EN4cute5tupleIJNS5_1CILi1EEES8_S8_EEENS6_IJNS7_ILi128EEENS7_ILi160EEENS7_ILi192EEEEEELi192ENS_12float_e4m3_tEfNS_4arch4Sm90ELb0ELb1ELb0ELb0ELb0ELb0ELb0ELb1ELb1ELb1ELb1ELb0EEENS1_21CollectiveEpilogueFwdINS6_IJSA_SC_SB_EEES9_NS_10bfloat16_tESG_Li256ELb0ELb1ELb1ELb1EEENS1_19SingleTileSchedulerILb0ELb1ELb1ELi128EEEEEEEEEvNT_6ParamsE,"aw",@nobits
	.sectionflags	@""
	.align	16
	.zero		1024


//--------------------- .nv.shared._ZN7cutlass13device_kernelIN5flash11enable_sm90INS1_16FlashAttnFwdSm90INS1_25CollectiveMainloopFwdSm90ILi2EN4cute5tupleIJNS5_1CILi1EEES8_S8_EEENS6_IJNS7_ILi128EEENS7_ILi160EEENS7_ILi192EEEEEELi192ENS_12float_e4m3_tEfNS_4arch4Sm90ELb0ELb1ELb0ELb1ELb0ELb0ELb0ELb1ELb1ELb1ELb1ELb0EEENS1_21CollectiveEpilogueFwdINS6_IJSA_SC_SB_EEES9_NS_10bfloat16_tESG_Li256ELb1ELb1ELb1ELb1EEENS1_36VarlenDynamicPersistentTileSchedulerILi128ELi160ELi256ELi128ELb1ELb1ELb1ELb1ELb0ELb1EEEEEEEEEvNT_6ParamsE --------------------------
	.section	.nv.shared._ZN7cutlass13device_kernelIN5flash11enable_sm90INS1_16FlashAttnFwdSm90INS1_25CollectiveMainloopFwdSm90ILi2EN4cute5tupleIJNS5_1CILi1EEES8_S8_EEENS6_IJNS7_ILi128EEENS7_ILi160EEENS7_ILi192EEEEEELi192ENS_12float_e4m3_tEfNS_4arch4Sm90ELb0ELb1ELb0ELb1ELb0ELb0ELb0ELb1ELb1ELb1ELb1ELb0EEENS1_21CollectiveEpilogueFwdINS6_IJSA_SC_SB_EEES9_NS_10bfloat16_tESG_Li256ELb1ELb1ELb1ELb1EEENS1_36VarlenDynamicPersistentTileSchedulerILi128ELi160ELi256ELi128ELb1ELb1ELb1ELb1ELb0ELb1EEEEEEEEEvNT_6ParamsE,"aw",@nobits
	.sectionflags	@""
	.align	16
	.zero		1024


//--------------------- .nv.shared._ZN7cutlass13device_kernelIN5flash11enable_sm90INS1_16FlashAttnFwdSm90INS1_25CollectiveMainloopFwdSm90ILi2EN4cute5tupleIJNS5_1CILi1EEES8_S8_EEENS6_IJNS7_ILi128EEENS7_ILi160EEENS7_ILi192EEEEEELi192ENS_12float_e4m3_tEfNS_4arch4Sm90ELb0ELb1ELb0ELb1ELb0ELb1ELb0ELb1ELb1ELb1ELb1ELb0EEENS1_21CollectiveEpilogueFwdINS6_IJSA_SC_SB_EEES9_NS_10bfloat16_tESG_Li256ELb1ELb1ELb1ELb1EEENS1_36VarlenDynamicPersistentTileSchedulerILi128ELi160ELi256ELi128ELb1ELb1ELb1ELb1ELb0ELb1EEEEEEEEEvNT_6ParamsE --------------------------
	.section	.nv.shared._ZN7cutlass13device_kernelIN5flash11enable_sm90INS1_16FlashAttnFwdSm90INS1_25CollectiveMainloopFwdSm90ILi2EN4cute5tupleIJNS5_1CILi1EEES8_S8_EEENS6_IJNS7_ILi128EEENS7_ILi160EEENS7_ILi192EEEEEELi192ENS_12float_e4m3_tEfNS_4arch4Sm90ELb0ELb1ELb0ELb1ELb0ELb1ELb0ELb1ELb1ELb1ELb1ELb0EEENS1_21CollectiveEpilogueFwdINS6_IJSA_SC_SB_EEES9_NS_10bfloat16_tESG_Li256ELb1ELb1ELb1ELb1EEENS1_36VarlenDynamicPersistentTileSchedulerILi128ELi160ELi256ELi128ELb1ELb1ELb1ELb1ELb0ELb1EEEEEEEEEvNT_6ParamsE,"aw",@nobits
	.sectionflags	@""
	.align	16
	.zero		1024


//--------------------- .nv.shared._ZN7cutlass13device_kernelIN5flash11enable_sm90INS1_16FlashAttnFwdSm90INS1_25CollectiveMainloopFwdSm90ILi2EN4cute5tupleIJNS5_1CILi1EEES8_S8_EEENS6_IJNS7_ILi128EEENS7_ILi160EEENS7_ILi192EEEEEELi192ENS_12float_e4m3_tEfNS_4arch4Sm90ELb1ELb0ELb0ELb0ELb0ELb0ELb0ELb1ELb1ELb1ELb1ELb0EEENS1_21CollectiveEpilogueFwdINS6_IJSA_SC_SB_EEES9_NS_10bfloat16_tESG_Li256ELb0ELb1ELb1ELb1EEENS1_19SingleTileSchedulerILb0ELb1ELb1ELi128EEEEEEEEEvNT_6ParamsE --------------------------
	.section	.nv.shared._ZN7cutlass13device_kernelIN5flash11enable_sm90INS1_16FlashAttnFwdSm90INS1_25CollectiveMainloopFwdSm90ILi2EN4cute5tupleIJNS5_1CILi1EEES8_S8_EEENS6_IJNS7_ILi128EEENS7_ILi160EEENS7_ILi192EEEEEELi192ENS_12float_e4m3_tEfNS_4arch4Sm90ELb1ELb0ELb0ELb0ELb0ELb0ELb0ELb1ELb1ELb1ELb1ELb0EEENS1_21CollectiveEpilogueFwdINS6_IJSA_SC_SB_EEES9_NS_10bfloat16_tESG_Li256ELb0ELb1ELb1ELb1EEENS1_19SingleTileSchedulerILb0ELb1ELb1ELi128EEEEEEEEEvNT_6ParamsE,"aw",@nobits
	.sectionflags	@""
	.align	16
	.zero		1024


//--------------------- .nv.shared._ZN7cutlass13device_kernelIN5flash11enable_sm90INS1_16FlashAttnFwdSm90INS1_25CollectiveMainloopFwdSm90ILi2EN4cute5tupleIJNS5_1CILi1EEES8_S8_EEENS6_IJNS7_ILi128EEENS7_ILi160EEENS7_ILi192EEEEEELi192ENS_12float_e4m3_tEfNS_4arch4Sm90ELb1ELb0ELb0ELb1ELb0ELb0ELb0ELb1ELb1ELb1ELb1ELb0EEENS1_21CollectiveEpilogueFwdINS6_IJSA_SC_SB_EEES9_NS_10bfloat16_tESG_Li256ELb1ELb1ELb1ELb1EEENS1_36VarlenDynamicPersistentTileSchedulerILi128ELi160ELi256ELi128ELb1ELb1ELb1ELb1ELb1ELb1EEEEEEEEEvNT_6ParamsE --------------------------
	.section	.nv.shared._ZN7cutlass13device_kernelIN5flash11enable_sm90INS1_16FlashAttnFwdSm90INS1_25CollectiveMainloopFwdSm90ILi2EN4cute5tupleIJNS5_1CILi1EEES8_S8_EEENS6_IJNS7_ILi128EEENS7_ILi160EEENS7_ILi192EEEEEELi192ENS_12float_e4m3_tEfNS_4arch4Sm90ELb1ELb0ELb0ELb1ELb0ELb0ELb0ELb1ELb1ELb1ELb1ELb0EEENS1_21CollectiveEpilogueFwdINS6_IJSA_SC_SB_EEES9_NS_10bfloat16_tESG_Li256ELb1ELb1ELb1ELb1EEENS1_36VarlenDynamicPersistentTileSchedulerILi128ELi160ELi256ELi128ELb1ELb1ELb1ELb1ELb1ELb1EEEEEEEEEvNT_6ParamsE,"aw",@nobits
	.sectionflags	@""
	.align	16
	.zero		1024


//--------------------- .nv.shared._ZN7cutlass13device_kernelIN5flash11enable_sm90INS1_16FlashAttnFwdSm90INS1_25CollectiveMainloopFwdSm90ILi2EN4cute5tupleIJNS5_1CILi1EEES8_S8_EEENS6_IJNS7_ILi128EEENS7_ILi160EEENS7_ILi192EEEEEELi192ENS_12float_e4m3_tEfNS_4arch4Sm90ELb1ELb0ELb0ELb1ELb0ELb1ELb0ELb1ELb1ELb1ELb1ELb0EEENS1_21CollectiveEpilogueFwdINS6_IJSA_SC_SB_EEES9_NS_10bfloat16_tESG_Li256ELb1ELb1ELb1ELb1EEENS1_36VarlenDynamicPersistentTileSchedulerILi128ELi160ELi256ELi128ELb1ELb1ELb1ELb1ELb1ELb1EEEEEEEEEvNT_6ParamsE --------------------------
	.section	.nv.shared._ZN7cutlass13device_kernelIN5flash11enable_sm90INS1_16FlashAttnFwdSm90INS1_25CollectiveMainloopFwdSm90ILi2EN4cute5tupleIJNS5_1CILi1EEES8_S8_EEENS6_IJNS7_ILi128EEENS7_ILi160EEENS7_ILi192EEEEEELi192ENS_12float_e4m3_tEfNS_4arch4Sm90ELb1ELb0ELb0ELb1ELb0ELb1ELb0ELb1ELb1ELb1ELb1ELb0EEENS1_21CollectiveEpilogueFwdINS6_IJSA_SC_SB_EEES9_NS_10bfloat16_tESG_Li256ELb1ELb1ELb1ELb1EEENS1_36VarlenDynamicPersistentTileSchedulerILi128ELi160ELi256ELi128ELb1ELb1ELb1ELb1ELb1ELb1EEEEEEEEEvNT_6ParamsE,"aw",@nobits
	.sectionflags	@""
	.align	16
	.zero		1024


//--------------------- .nv.shared._ZN7cutlass13device_kernelIN5flash11enable_sm90INS1_16FlashAttnFwdSm90INS1_25CollectiveMainloopFwdSm90ILi2EN4cute5tupleIJNS5_1CILi1EEES8_S8_EEENS6_IJNS7_ILi128EEENS7_ILi224EEESA_EEELi128ENS_12float_e4m3_tEfNS_4arch4Sm90ELb0ELb0ELb0ELb0ELb0ELb0ELb0ELb1ELb1ELb1ELb1ELb0EEENS1_21CollectiveEpilogueFwdINS6_IJSA_SA_SB_EEES9_NS_10bfloat16_tESF_Li256ELb0ELb1ELb1ELb1EEENS1_19SingleTileSchedulerILb0ELb1ELb1ELi128EEEEEEEEEvNT_6ParamsE --------------------------
	.section	.nv.shared._ZN7cutlass13device_kernelIN5flash11enable_sm90INS1_16FlashAttnFwdSm90INS1_25CollectiveMainloopFwdSm90ILi2EN4cute5tupleIJNS5_1CILi1EEES8_S8_EEENS6_IJNS7_ILi128EEENS7_ILi224EEESA_EEELi128ENS_12float_e4m3_tEfNS_4arch4Sm90ELb0ELb0ELb0ELb0ELb0ELb0ELb0ELb1ELb1ELb1ELb1ELb0EEENS1_21CollectiveEpilogueFwdINS6_IJSA_SA_SB_EEES9_NS_10bfloat16_tESF_Li256ELb0ELb1ELb1ELb1EEENS1_19SingleTileSchedulerILb0ELb1ELb1ELi128EEEEEEEEEvNT_6ParamsE,"aw",@nobits
	.sectionflags	@""
	.align	16
	.zero		1024


//--------------------- .nv.shared._ZN7cutlass13device_kernelIN5flash11enable_sm90INS1_16FlashAttnFwdSm90INS1_25CollectiveMainloopFwdSm90ILi2EN4cute5tupleIJNS5_1CILi1EEES8_S8_EEENS6_IJNS7_ILi128EEENS7_ILi224EEESA_EEELi128ENS_12float_e4m3_tEfNS_4arch4Sm90ELb0ELb0ELb0ELb1ELb0ELb0ELb0ELb1ELb1ELb1ELb1ELb0EEENS1_21CollectiveEpilogueFwdINS6_IJSA_SA_SB_EEES9_NS_10bfloat16_tESF_Li256ELb1ELb1ELb1ELb1EEENS1_36VarlenDynamicPersistentTileSchedulerILi128ELi224ELi256ELi128ELb1ELb1ELb1ELb0ELb1ELb1EEEEEEEEEvNT_6ParamsE --------------------------
	.section	.nv.shared._ZN7cutlass13device_kernelIN5flash11enable_sm90INS1_16FlashAttnFwdSm90INS1_25CollectiveMainloopFwdSm90ILi2EN4cute5tupleIJNS5_1CILi1EEES8_S8_EEENS6_IJNS7_ILi128EEENS7_ILi224EEESA_EEELi128ENS_12float_e4m3_tEfNS_4arch4Sm90ELb0ELb0ELb0ELb1ELb0ELb0ELb0ELb1ELb1ELb1ELb1ELb0EEENS1_21CollectiveEpilogueFwdINS6_IJSA_SA_SB_EEES9_NS_10bfloat16_tESF_Li256ELb1ELb1ELb1ELb1EEENS1_36VarlenDynamicPersistentTileSchedulerILi128ELi224ELi256ELi128ELb1ELb1ELb1ELb0ELb1ELb1EEEEEEEEEvNT_6ParamsE,"aw",@nobits
	.sectionflags	@""
	.align	16
	.zero		1024


//--------------------- .nv.shared._ZN7cutlass13device_kernelIN5flash11enable_sm90INS1_16FlashAttnFwdSm90INS1_25CollectiveMainloopFwdSm90ILi2EN4cute5tupleIJNS5_1CILi1EEES8_S8_EEENS6_IJNS7_ILi128EEENS7_ILi224EEESA_EEELi128ENS_12float_e4m3_tEfNS_4arch4Sm90ELb0ELb0ELb0ELb1ELb0ELb1ELb0ELb1ELb1ELb1ELb1ELb0EEENS1_21CollectiveEpilogueFwdINS6_IJSA_SA_SB_EEES9_NS_10bfloat16_tESF_Li256ELb1ELb1ELb1ELb1EEENS1_36VarlenDynamicPersistentTileSchedulerILi128ELi224ELi256ELi128ELb1ELb1ELb1ELb0ELb1ELb1EEEEEEEEEvNT_6ParamsE --------------------------
	.section	.nv.shared._ZN7cutlass13device_kernelIN5flash11enable_sm90INS1_16FlashAttnFwdSm90INS1_25CollectiveMainloopFwdSm90ILi2EN4cute5tupleIJNS5_1CILi1EEES8_S8_EEENS6_IJNS7_ILi128EEENS7_ILi224EEESA_EEELi128ENS_12float_e4m3_tEfNS_4arch4Sm90ELb0ELb0ELb0ELb1ELb0ELb1ELb0ELb1ELb1ELb1ELb1ELb0EEENS1_21CollectiveEpilogueFwdINS6_IJSA_SA_SB_EEES9_NS_10bfloat16_tESF_Li256ELb1ELb1ELb1ELb1EEENS1_36VarlenDynamicPersistentTileSchedulerILi128ELi224ELi256ELi128ELb1ELb1ELb1ELb0ELb1ELb1EEEEEEEEEvNT_6ParamsE,"aw",@nobits
	.sectionflags	@""
	.align	16
	.zero		1024


//--------------------- .nv.shared._ZN7cutlass13device_kernelIN5flash11enable_sm90INS1_16FlashAttnFwdSm90INS1_25CollectiveMainloopFwdSm90ILi2EN4cute5tupleIJNS5_1CILi1EEES8_S8_EEENS6_IJNS7_ILi128EEENS7_ILi224EEESA_EEELi128ENS_12float_e4m3_tEfNS_4arch4Sm90ELb0ELb1ELb0ELb0ELb0ELb0ELb0ELb1ELb1ELb1ELb1ELb0EEENS1_21CollectiveEpilogueFwdINS6_IJSA_SA_SB_EEES9_NS_10bfloat16_tESF_Li256ELb0ELb1ELb1ELb1EEENS1_19SingleTileSchedulerILb0ELb1ELb1ELi128EEEEEEEEEvNT_6ParamsE --------------------------
	.section	.nv.shared._ZN7cutlass13device_kernelIN5flash11enable_sm90INS1_16FlashAttnFwdSm90INS1_25CollectiveMainloopFwdSm90ILi2EN4cute5tupleIJNS5_1CILi1EEES8_S8_EEENS6_IJNS7_ILi128EEENS7_ILi224EEESA_EEELi128ENS_12float_e4m3_tEfNS_4arch4Sm90ELb0ELb1ELb0ELb0ELb0ELb0ELb0ELb1ELb1ELb1ELb1ELb0EEENS1_21CollectiveEpilogueFwdINS6_IJSA_SA_SB_EEES9_NS_10bfloat16_tESF_Li256ELb0ELb1ELb1ELb1EEENS1_19SingleTileSchedulerILb0ELb1ELb1ELi128EEEEEEEEEvNT_6ParamsE,"aw",@nobits
	.sectionflags	@""
	.align	16
	.zero		1024


//--------------------- .nv.shared._ZN7cutlass13device_kernelIN5flash11enable_sm90INS1_16FlashAttnFwdSm90INS1_25CollectiveMainloopFwdSm90ILi2EN4cute5tupleIJNS5_1CILi1EEES8_S8_EEENS6_IJNS7_ILi128EEENS7_ILi224EEESA_EEELi128ENS_12float_e4m3_tEfNS_4arch4Sm90ELb0ELb1ELb0ELb1ELb0ELb0ELb0ELb1ELb1ELb1ELb1ELb0EEENS1_21CollectiveEpilogueFwdINS6_IJSA_SA_SB_EEES9_NS_10bfloat16_tESF_Li256ELb1ELb1ELb1ELb1EEENS1_36VarlenDynamicPersistentTileSchedulerILi128ELi224ELi256ELi128ELb1ELb1ELb1ELb1ELb0ELb1EEEEEEEEEvNT_6ParamsE --------------------------
	.section	.nv.shared._ZN7cutlass13device_kernelIN5flash11enable_sm90INS1_16FlashAttnFwdSm90INS1_25CollectiveMainloopFwdSm90ILi2EN4cute5tupleIJNS5_1CILi1EEES8_S8_EEENS6_IJNS7_ILi128EEENS7_ILi224EEESA_EEELi128ENS_12float_e4m3_tEfNS_4arch4Sm90ELb0ELb1ELb0ELb1ELb0ELb0ELb0ELb1ELb1ELb1ELb1ELb0EEENS1_21CollectiveEpilogueFwdINS6_IJSA_SA_SB_EEES9_NS_10bfloat16_tESF_Li256ELb1ELb1ELb1ELb1EEENS1_36VarlenDynamicPersistentTileSchedulerILi128ELi224ELi256ELi128ELb1ELb1ELb1ELb1ELb0ELb1EEEEEEEEEvNT_6ParamsE,"aw",@nobits
	.sectionflags	@""
	.align	16
	.zero		1024


//--------------------- .nv.shared._ZN7cutlass13device_kernelIN5flash11enable_sm90INS1_16FlashAttnFwdSm90INS1_25CollectiveMainloopFwdSm90ILi2EN4cute5tupleIJNS5_1CILi1EEES8_S8_EEENS6_IJNS7_ILi128EEENS7_ILi224EEESA_EEELi128ENS_12float_e4m3_tEfNS_4arch4Sm90ELb0ELb1ELb0ELb1ELb0ELb1ELb0ELb1ELb1ELb1ELb1ELb0EEENS1_21CollectiveEpilogueFwdINS6_IJSA_SA_SB_EEES9_NS_10bfloat16_tESF_Li256ELb1ELb1ELb1ELb1EEENS1_36VarlenDynamicPersistentTileSchedulerILi128ELi224ELi256ELi128ELb1ELb1ELb1ELb1ELb0ELb1EEEEEEEEEvNT_6ParamsE --------------------------
	.section	.nv.shared._ZN7cutlass13device_kernelIN5flash11enable_sm90INS1_16FlashAttnFwdSm90INS1_25CollectiveMainloopFwdSm90ILi2EN4cute5tupleIJNS5_1CILi1EEES8_S8_EEENS6_IJNS7_ILi128EEENS7_ILi224EEESA_EEELi128ENS_12float_e4m3_tEfNS_4arch4Sm90ELb0ELb1ELb0ELb1ELb0ELb1ELb0ELb1ELb1ELb1ELb1ELb0EEENS1_21CollectiveEpilogueFwdINS6_IJSA_SA_SB_EEES9_NS_10bfloat16_tESF_Li256ELb1ELb1ELb1ELb1EEENS1_36VarlenDynamicPersistentTileSchedulerILi128ELi224ELi256ELi128ELb1ELb1ELb1ELb1ELb0ELb1EEEEEEEEEvNT_6ParamsE,"aw",@nobits
	.sectionflags	@""
	.align	16
	.zero		1024


//--------------------- .nv.shared._ZN7cutlass13device_kernelIN5flash11enable_sm90INS1_16FlashAttnFwdSm90INS1_25CollectiveMainloopFwdSm90ILi2EN4cute5tupleIJNS5_1CILi1EEES8_S8_EEENS6_IJNS7_ILi128EEENS7_ILi224EEESA_EEELi128ENS_12float_e4m3_tEfNS_4arch4Sm90ELb1ELb0ELb0ELb0ELb0ELb0ELb0ELb1ELb1ELb1ELb1ELb0EEENS1_21CollectiveEpilogueFwdINS6_IJSA_SA_SB_EEES9_NS_10bfloat16_tESF_Li256ELb0ELb1ELb1ELb1EEENS1_19SingleTileSchedulerILb0ELb1ELb1ELi128EEEEEEEEEvNT_6ParamsE --------------------------
	.section	.nv.shared._ZN7cutlass13device_kernelIN5flash11enable_sm90INS1_16FlashAttnFwdSm90INS1_25CollectiveMainloopFwdSm90ILi2EN4cute5tupleIJNS5_1CILi1EEES8_S8_EEENS6_IJNS7_ILi128EEENS7_ILi224EEESA_EEELi128ENS_12float_e4m3_tEfNS_4arch4Sm90ELb1ELb0ELb0ELb0ELb0ELb0ELb0ELb1ELb1ELb1ELb1ELb0EEENS1_21CollectiveEpilogueFwdINS6_IJSA_SA_SB_EEES9_NS_10bfloat16_tESF_Li256ELb0ELb1ELb1ELb1EEENS1_19SingleTileSchedulerILb0ELb1ELb1ELi128EEEEEEEEEvNT_6ParamsE,"aw",@nobits
	.sectionflags	@""
	.align	16
	.zero		1024


//--------------------- .nv.shared._ZN7cutlass13device_kernelIN5flash11enable_sm90INS1_16FlashAttnFwdSm90INS1_25CollectiveMainloopFwdSm90ILi2EN4cute5tupleIJNS5_1CILi1EEES8_S8_EEENS6_IJNS7_ILi128EEENS7_ILi224EEESA_EEELi128ENS_12float_e4m3_tEfNS_4arch4Sm90ELb1ELb0ELb0ELb1ELb0ELb0ELb0ELb1ELb1ELb1ELb1ELb0EEENS1_21CollectiveEpilogueFwdINS6_IJSA_SA_SB_EEES9_NS_10bfloat16_tESF_Li256ELb1ELb1ELb1ELb1EEENS1_36VarlenDynamicPersistentTileSchedulerILi128ELi224ELi256ELi128ELb1ELb1ELb1ELb1ELb1ELb1EEEEEEEEEvNT_6ParamsE --------------------------
	.section	.nv.shared._ZN7cutlass13device_kernelIN5flash11enable_sm90INS1_16FlashAttnFwdSm90INS1_25CollectiveMainloopFwdSm90ILi2EN4cute5tupleIJNS5_1CILi1EEES8_S8_EEENS6_IJNS7_ILi128EEENS7_ILi224EEESA_EEELi128ENS_12float_e4m3_tEfNS_4arch4Sm90ELb1ELb0ELb0ELb1ELb0ELb0ELb0ELb1ELb1ELb1ELb1ELb0EEENS1_21CollectiveEpilogueFwdINS6_IJSA_SA_SB_EEES9_NS_10bfloat16_tESF_Li256ELb1ELb1ELb1ELb1EEENS1_36VarlenDynamicPersistentTileSchedulerILi128ELi224ELi256ELi128ELb1ELb1ELb1ELb1ELb1ELb1EEEEEEEEEvNT_6ParamsE,"aw",@nobits
	.sectionflags	@""
	.align	16
	.zero		1024


//--------------------- .nv.shared._ZN7cutlass13device_kernelIN5flash11enable_sm90INS1_16FlashAttnFwdSm90INS1_25CollectiveMainloopFwdSm90ILi2EN4cute5tupleIJNS5_1CILi1EEES8_S8_EEENS6_IJNS7_ILi128EEENS7_ILi224EEESA_EEELi128ENS_12float_e4m3_tEfNS_4arch4Sm90ELb1ELb0ELb0ELb1ELb0ELb1ELb0ELb1ELb1ELb1ELb1ELb0EEENS1_21CollectiveEpilogueFwdINS6_IJSA_SA_SB_EEES9_NS_10bfloat16_tESF_Li256ELb1ELb1ELb1ELb1EEENS1_36VarlenDynamicPersistentTileSchedulerILi128ELi224ELi256ELi128ELb1ELb1ELb1ELb1ELb1ELb1EEEEEEEEEvNT_6ParamsE --------------------------
	.section	.nv.shared._ZN7cutlass13device_kernelIN5flash11enable_sm90INS1_16FlashAttnFwdSm90INS1_25CollectiveMainloopFwdSm90ILi2EN4cute5tupleIJNS5_1CILi1EEES8_S8_EEENS6_IJNS7_ILi128EEENS7_ILi224EEESA_EEELi128ENS_12float_e4m3_tEfNS_4arch4Sm90ELb1ELb0ELb0ELb1ELb0ELb1ELb0ELb1ELb1ELb1ELb1ELb0EEENS1_21CollectiveEpilogueFwdINS6_IJSA_SA_SB_EEES9_NS_10bfloat16_tESF_Li256ELb1ELb1ELb1ELb1EEENS1_36VarlenDynamicPersistentTileSchedulerILi128ELi224ELi256ELi128ELb1ELb1ELb1ELb1ELb1ELb1EEEEEEEEEvNT_6ParamsE,"aw",@nobits
	.sectionflags	@""
	.align	16
	.zero		1024


//--------------------- .nv.shared._ZN7cutlass13device_kernelIN5flash11enable_sm90INS1_16FlashAttnFwdSm90INS1_25CollectiveMainloopFwdSm90ILi2EN4cute5tupleIJNS5_1CILi1EEES8_S8_EEENS6_IJNS7_ILi192EEENS7_ILi128EEENS7_ILi96EEEEEELi96ENS_12float_e4m3_tEfNS_4arch4Sm90ELb0ELb0ELb0ELb0ELb0ELb0ELb0ELb1ELb1ELb1ELb1ELb0EEENS1_21CollectiveEpilogueFwdINS6_IJSA_SC_SB_EEES9_NS_10bfloat16_tESG_Li384ELb0ELb1ELb1ELb1EEENS1_19SingleTileSchedulerILb0ELb1ELb1ELi192EEEEEEEEEvNT_6ParamsE --------------------------
	.section	.nv.shared._ZN7cutlass13device_kernelIN5flash11enable_sm90INS1_16FlashAttnFwdSm90INS1_25CollectiveMainloopFwdSm90ILi2EN4cute5tupleIJNS5_1CILi1EEES8_S8_EEENS6_IJNS7_ILi192EEENS7_ILi128EEENS7_ILi96EEEEEELi96ENS_12float_e4m3_tEfNS_4arch4Sm90ELb0ELb0ELb0ELb0ELb0ELb0ELb0ELb1ELb1ELb1ELb1ELb0EEENS1_21CollectiveEpilogueFwdINS6_IJSA_SC_SB_EEES9_NS_10bfloat16_tESG_Li384ELb0ELb1ELb1ELb1EEENS1_19SingleTileSchedulerILb0ELb1ELb1ELi192EEEEEEEEEvNT_6ParamsE,"aw",@nobits
	.sectionflags	@""
	.align	16
	.zero		1024


//--------------------- .nv.shared._ZN7cutlass13device_kernelIN5flash11enable_sm90INS1_16FlashAttnFwdSm90INS1_25CollectiveMainloopFwdSm90ILi2EN4cute5tupleIJNS5_1CILi1EEES8_S8_EEENS6_IJNS7_ILi192EEENS7_ILi128EEENS7_ILi96EEEEEELi96ENS_12float_e4m3_tEfNS_4arch4Sm90ELb0ELb0ELb0ELb1ELb0ELb0ELb0ELb1ELb1ELb1ELb1ELb0EEENS1_21CollectiveEpilogueFwdINS6_IJSA_SC_SB_EEES9_NS_10bfloat16_tESG_Li384ELb1ELb1ELb1ELb1EEENS1_36VarlenDynamicPersistentTileSchedulerILi192ELi128ELi384ELi128ELb1ELb1ELb1ELb0ELb1ELb1EEEEEEEEEvNT_6ParamsE --------------------------
	.section	.nv.shared._ZN7cutlass13device_kernelIN5flash11enable_sm90INS1_16FlashAttnFwdSm90INS1_25CollectiveMainloopFwdSm90ILi2EN4cute5tupleIJNS5_1CILi1EEES8_S8_EEENS6_IJNS7_ILi192EEENS7_ILi128EEENS7_ILi96EEEEEELi96ENS_12float_e4m3_tEfNS_4arch4Sm90ELb0ELb0ELb0ELb1ELb0ELb0ELb0ELb1ELb1ELb1ELb1ELb0EEENS1_21CollectiveEpilogueFwdINS6_IJSA_SC_SB_EEES9_NS_10bfloat16_tESG_Li384ELb1ELb1ELb1ELb1EEENS1_36VarlenDynamicPersistentTileSchedulerILi192ELi128ELi384ELi128ELb1ELb1ELb1ELb0ELb1ELb1EEEEEEEEEvNT_6ParamsE,"aw",@nobits
	.sectionflags	@""
	.align	16
	.zero		1024


//--------------------- .nv.shared._ZN7cutlass13device_kernelIN5flash11enable_sm90INS1_16FlashAttnFwdSm90INS1_25CollectiveMainloopFwdSm90ILi2EN4cute5tupleIJNS5_1CILi1EEES8_S8_EEENS6_IJNS7_ILi192EEENS7_ILi128EEENS7_ILi96EEEEEELi96ENS_12float_e4m3_tEfNS_4arch4Sm90ELb0ELb0ELb0ELb1ELb0ELb1ELb0ELb1ELb1ELb1ELb1ELb0EEENS1_21CollectiveEpilogueFwdINS6_IJSA_SC_SB_EEES9_NS_10bfloat16_tESG_Li384ELb1ELb1ELb1ELb1EEENS1_36VarlenDynamicPersistentTileSchedulerILi192ELi128ELi384ELi128ELb1ELb1ELb1ELb0ELb1ELb1EEEEEEEEEvNT_6ParamsE --------------------------
	.section	.nv.shared._ZN7cutlass13device_kernelIN5flash11enable_sm90INS1_16FlashAttnFwdSm90INS1_25CollectiveMainloopFwdSm90ILi2EN4cute5tupleIJNS5_1CILi1EEES8_S8_EEENS6_IJNS7_ILi192EEENS7_ILi128EEENS7_ILi96EEEEEELi96ENS_12float_e4m3_tEfNS_4arch4Sm90ELb0ELb0ELb0ELb1ELb0ELb1ELb0ELb1ELb1ELb1ELb1ELb0EEENS1_21CollectiveEpilogueFwdINS6_IJSA_SC_SB_EEES9_NS_10bfloat16_tESG_Li384ELb1ELb1ELb1ELb1EEENS1_36VarlenDynamicPersistentTileSchedulerILi192ELi128ELi384ELi128ELb1ELb1ELb1ELb0ELb1ELb1EEEEEEEEEvNT_6ParamsE,"aw",@nobits
	.sectionflags	@""
	.align	16
	.zero		1024


//--------------------- .nv.shared._ZN7cutlass13device_kernelIN5flash11enable_sm90INS1_16FlashAttnFwdSm90INS1_25CollectiveMainloopFwdSm90ILi2EN4cute5tupleIJNS5_1CILi1EEES8_S8_EEENS6_IJNS7_ILi192EEENS7_ILi128EEENS7_ILi96EEEEEELi96ENS_12float_e4m3_tEfNS_4arch4Sm90ELb0ELb1ELb0ELb0ELb0ELb0ELb0ELb1ELb1ELb1ELb1ELb0EEENS1_21CollectiveEpilogueFwdINS6_IJSA_SC_SB_EEES9_NS_10bfloat16_tESG_Li384ELb0ELb1ELb1ELb1EEENS1_19SingleTileSchedulerILb0ELb1ELb1ELi192EEEEEEEEEvNT_6ParamsE --------------------------
	.section	.nv.shared._ZN7cutlass13device_kernelIN5flash11enable_sm90INS1_16FlashAttnFwdSm90INS1_25CollectiveMainloopFwdSm90ILi2EN4cute5tupleIJNS5_1CILi1EEES8_S8_EEENS6_IJNS7_ILi192EEENS7_ILi128EEENS7_ILi96EEEEEELi96ENS_12float_e4m3_tEfNS_4arch4Sm90ELb0ELb1ELb0ELb0ELb0ELb0ELb0ELb1ELb1ELb1ELb1ELb0EEENS1_21CollectiveEpilogueFwdINS6_IJSA_SC_SB_EEES9_NS_10bfloat16_tESG_Li384ELb0ELb1ELb1ELb1EEENS1_19SingleTileSchedulerILb0ELb1ELb1ELi192EEEEEEEEEvNT_6ParamsE,"aw",@nobits
	.sectionflags	@""
	.align	16
	.zero		1024


//--------------------- .nv.shared._ZN7cutlass13device_kernelIN5flash11enable_sm90INS1_16FlashAttnFwdSm90INS1_25CollectiveMainloopFwdSm90ILi2EN4cute5tupleIJNS5_1CILi1EEES8_S8_EEENS6_IJNS7_ILi192EEENS7_ILi128EEENS7_ILi96EEEEEELi96ENS_12float_e4m3_tEfNS_4arch4Sm90ELb0ELb1ELb0ELb1ELb0ELb0ELb0ELb1ELb1ELb1ELb1ELb0EEENS1_21CollectiveEpilogueFwdINS6_IJSA_SC_SB_EEES9_NS_10bfloat16_tESG_Li384ELb1ELb1ELb1ELb1EEENS1_36VarlenDynamicPersistentTileSchedulerILi192ELi128ELi384ELi128ELb1ELb1ELb1ELb1ELb0ELb1EEEEEEEEEvNT_6ParamsE --------------------------
	.section	.nv.shared._ZN7cutlass13device_kernelIN5flash11enable_sm90INS1_16FlashAttnFwdSm90INS1_25CollectiveMainloopFwdSm90ILi2EN4cute5tupleIJNS5_1CILi1EEES8_S8_EEENS6_IJNS7_ILi192EEENS7_ILi128EEENS7_ILi96EEEEEELi96ENS_12float_e4m3_tEfNS_4arch4Sm90ELb0ELb1ELb0ELb1ELb0ELb0ELb0ELb1ELb1ELb1ELb1ELb0EEENS1_21CollectiveEpilogueFwdINS6_IJSA_SC_SB_EEES9_NS_10bfloat16_tESG_Li384ELb1ELb1ELb1ELb1EEENS1_36VarlenDynamicPersistentTileSchedulerILi192ELi128ELi384ELi128ELb1ELb1ELb1ELb1ELb0ELb1EEEEEEEEEvNT_6ParamsE,"aw",@nobits
	.sectionflags	@""
	.align	16
	.zero		1024


//--------------------- .nv.shared._ZN7cutlass13device_kernelIN5flash11enable_sm90INS1_16FlashAttnFwdSm90INS1_25CollectiveMainloopFwdSm90ILi2EN4cute5tupleIJNS5_1CILi1EEES8_S8_EEENS6_IJNS7_ILi192EEENS7_ILi128EEENS7_ILi96EEEEEELi96ENS_12float_e4m3_tEfNS_4arch4Sm90ELb0ELb1ELb0ELb1ELb0ELb1ELb0ELb1ELb1ELb1ELb1ELb0EEENS1_21CollectiveEpilogueFwdINS6_IJSA_SC_SB_EEES9_NS_10bfloat16_tESG_Li384ELb1ELb1ELb1ELb1EEENS1_36VarlenDynamicPersistentTileSchedulerILi192ELi128ELi384ELi128ELb1ELb1ELb1ELb1ELb0ELb1EEEEEEEEEvNT_6ParamsE --------------------------
	.section	.nv.shared._ZN7cutlass13device_kernelIN5flash11enable_sm90INS1_16FlashAttnFwdSm90INS1_25CollectiveMainloopFwdSm90ILi2EN4cute5tupleIJNS5_1CILi1EEES8_S8_EEENS6_IJNS7_ILi192EEENS7_ILi128EEENS7_ILi96EEEEEELi96ENS_12float_e4m3_tEfNS_4arch4Sm90ELb0ELb1ELb0ELb1ELb0ELb1ELb0ELb1ELb1ELb1ELb1ELb0EEENS1_21CollectiveEpilogueFwdINS6_IJSA_SC_SB_EEES9_NS_10bfloat16_tESG_Li384ELb1ELb1ELb1ELb1EEENS1_36VarlenDynamicPersistentTileSchedulerILi192ELi128ELi384ELi128ELb1ELb1ELb1ELb1ELb0ELb1EEEEEEEEEvNT_6ParamsE,"aw",@nobits
	.sectionflags	@""
	.align	16
	.zero		1024


//--------------------- .nv.shared._ZN7cutlass13device_kernelIN5flash11enable_sm90INS1_16FlashAttnFwdSm90INS1_25CollectiveMainloopFwdSm90ILi2EN4cute5tupleIJNS5_1CILi1EEES8_S8_EEENS6_IJNS7_ILi192EEENS7_ILi128EEENS7_ILi96EEEEEELi96ENS_12float_e4m3_tEfNS_4arch4Sm90ELb1ELb0ELb0ELb0ELb0ELb0ELb0ELb1ELb1ELb1ELb1ELb0EEENS1_21CollectiveEpilogueFwdINS6_IJSA_SC_SB_EEES9_NS_10bfloat16_tESG_Li384ELb0ELb1ELb1ELb1EEENS1_19SingleTileSchedulerILb0ELb1ELb1ELi192EEEEEEEEEvNT_6ParamsE --------------------------
	.section	.nv.shared._ZN7cutlass13device_kernelIN5flash11enable_sm90INS1_16FlashAttnFwdSm90INS1_25CollectiveMainloopFwdSm90ILi2EN4cute5tupleIJNS5_1CILi1EEES8_S8_EEENS6_IJNS7_ILi192EEENS7_ILi128EEENS7_ILi96EEEEEELi96ENS_12float_e4m3_tEfNS_4arch4Sm90ELb1ELb0ELb0ELb0ELb0ELb0ELb0ELb1ELb1ELb1ELb1ELb0EEENS1_21CollectiveEpilogueFwdINS6_IJSA_SC_SB_EEES9_NS_10bfloat16_tESG_Li384ELb0ELb1ELb1ELb1EEENS1_19SingleTileSchedulerILb0ELb1ELb1ELi192EEEEEEEEEvNT_6ParamsE,"aw",@nobits
	.sectionflags	@""
	.align	16
	.zero		1024


//--------------------- .nv.shared._ZN7cutlass13device_kernelIN5flash11enable_sm90INS1_16FlashAttnFwdSm90INS1_25CollectiveMainloopFwdSm90ILi2EN4cute5tupleIJNS5_1CILi1EEES8_S8_EEENS6_IJNS7_ILi192EEENS7_ILi128EEENS7_ILi96EEEEEELi96ENS_12float_e4m3_tEfNS_4arch4Sm90ELb1ELb0ELb0ELb1ELb0ELb0ELb0ELb1ELb1ELb1ELb1ELb0EEENS1_21CollectiveEpilogueFwdINS6_IJSA_SC_SB_EEES9_NS_10bfloat16_tESG_Li384ELb1ELb1ELb1ELb1EEENS1_36VarlenDynamicPersistentTileSchedulerILi192ELi128ELi384ELi128ELb1ELb1ELb1ELb1ELb1ELb1EEEEEEEEEvNT_6ParamsE --------------------------
	.section	.nv.shared._ZN7cutlass13device_kernelIN5flash11enable_sm90INS1_16FlashAttnFwdSm90INS1_25CollectiveMainloopFwdSm90ILi2EN4cute5tupleIJNS5_1CILi1EEES8_S8_EEENS6_IJNS7_ILi192EEENS7_ILi128EEENS7_ILi96EEEEEELi96ENS_12float_e4m3_tEfNS_4arch4Sm90ELb1ELb0ELb0ELb1ELb0ELb0ELb0ELb1ELb1ELb1ELb1ELb0EEENS1_21CollectiveEpilogueFwdINS6_IJSA_SC_SB_EEES9_NS_10bfloat16_tESG_Li384ELb1ELb1ELb1ELb1EEENS1_36VarlenDynamicPersistentTileSchedulerILi192ELi128ELi384ELi128ELb1ELb1ELb1ELb1ELb1ELb1EEEEEEEEEvNT_6ParamsE,"aw",@nobits
	.sectionflags	@""
	.align	16
	.zero		1024


//--------------------- .nv.shared._ZN7cutlass13device_kernelIN5flash11enable_sm90INS1_16FlashAttnFwdSm90INS1_25CollectiveMainloopFwdSm90ILi2EN4cute5tupleIJNS5_1CILi1EEES8_S8_EEENS6_IJNS7_ILi192EEENS7_ILi128EEENS7_ILi96EEEEEELi96ENS_12float_e4m3_tEfNS_4arch4Sm90ELb1ELb0ELb0ELb1ELb0ELb1ELb0ELb1ELb1ELb1ELb1ELb0EEENS1_21CollectiveEpilogueFwdINS6_IJSA_SC_SB_EEES9_NS_10bfloat16_tESG_Li384ELb1ELb1ELb1ELb1EEENS1_36VarlenDynamicPersistentTileSchedulerILi192ELi128ELi384ELi128ELb1ELb1ELb1ELb1ELb1ELb1EEEEEEEEEvNT_6ParamsE --------------------------
	.section	.nv.shared._ZN7cutlass13device_kernelIN5flash11enable_sm90INS1_16FlashAttnFwdSm90INS1_25CollectiveMainloopFwdSm90ILi2EN4cute5tupleIJNS5_1CILi1EEES8_S8_EEENS6_IJNS7_ILi192EEENS7_ILi128EEENS7_ILi96EEEEEELi96ENS_12float_e4m3_tEfNS_4arch4Sm90ELb1ELb0ELb0ELb1ELb0ELb1ELb0ELb1ELb1ELb1ELb1ELb0EEENS1_21CollectiveEpilogueFwdINS6_IJSA_SC_SB_EEES9_NS_10bfloat16_tESG_Li384ELb1ELb1ELb1ELb1EEENS1_36VarlenDynamicPersistentTileSchedulerILi192ELi128ELi384ELi128ELb1ELb1ELb1ELb1ELb1ELb1EEEEEEEEEvNT_6ParamsE,"aw",@nobits
	.sectionflags	@""
	.align	16
	.zero		1024


//--------------------- .nv.shared._ZN7cutlass13device_kernelIN5flash11enable_sm90INS1_16FlashAttnFwdSm90INS1_25CollectiveMainloopFwdSm90ILi2EN4cute5tupleIJNS5_1CILi1EEES8_S8_EEENS6_IJNS7_ILi192EEENS7_ILi160EEENS7_ILi64EEEEEELi64ENS_12float_e4m3_tEfNS_4arch4Sm90ELb0ELb0ELb0ELb0ELb0ELb0ELb0ELb1ELb1ELb1ELb1ELb0EEENS1_21CollectiveEpilogueFwdINS6_IJSA_SC_SB_EEES9_NS_10bfloat16_tESG_Li384ELb0ELb1ELb1ELb1EEENS1_19SingleTileSchedulerILb0ELb1ELb1ELi192EEEEEEEEEvNT_6ParamsE --------------------------
	.section	.nv.shared._ZN7cutlass13device_kernelIN5flash11enable_sm90INS1_16FlashAttnFwdSm90INS1_25CollectiveMainloopFwdSm90ILi2EN4cute5tupleIJNS5_1CILi1EEES8_S8_EEENS6_IJNS7_ILi192EEENS7_ILi160EEENS7_ILi64EEEEEELi64ENS_12float_e4m3_tEfNS_4arch4Sm90ELb0ELb0ELb0ELb0ELb0ELb0ELb0ELb1ELb1ELb1ELb1ELb0EEENS1_21CollectiveEpilogueFwdINS6_IJSA_SC_SB_EEES9_NS_10bfloat16_tESG_Li384ELb0ELb1ELb1ELb1EEENS1_19SingleTileSchedulerILb0ELb1ELb1ELi192EEEEEEEEEvNT_6ParamsE,"aw",@nobits
	.sectionflags	@""
	.align	16
	.zero		1024


//--------------------- .nv.shared._ZN7cutlass13device_kernelIN5flash11enable_sm90INS1_16FlashAttnFwdSm90INS1_25CollectiveMainloopFwdSm90ILi2EN4cute5tupleIJNS5_1CILi1EEES8_S8_EEENS6_IJNS7_ILi192EEENS7_ILi160EEENS7_ILi64EEEEEELi64ENS_12float_e4m3_tEfNS_4arch4Sm90ELb0ELb0ELb0ELb1ELb0ELb0ELb0ELb1ELb1ELb1ELb1ELb0EEENS1_21CollectiveEpilogueFwdINS6_IJSA_SC_SB_EEES9_NS_10bfloat16_tESG_Li384ELb1ELb1ELb1ELb1EEENS1_36VarlenDynamicPersistentTileSchedulerILi192ELi160ELi384ELi128ELb1ELb1ELb1ELb0ELb1ELb1EEEEEEEEEvNT_6ParamsE --------------------------
	.section	.nv.shared._ZN7cutlass13device_kernelIN5flash11enable_sm90INS1_16FlashAttnFwdSm90INS1_25CollectiveMainloopFwdSm90ILi2EN4cute5tupleIJNS5_1CILi1EEES8_S8_EEENS6_IJNS7_ILi192EEENS7_ILi160EEENS7_ILi64EEEEEELi64ENS_12float_e4m3_tEfNS_4arch4Sm90ELb0ELb0ELb0ELb1ELb0ELb0ELb0ELb1ELb1ELb1ELb1ELb0EEENS1_21CollectiveEpilogueFwdINS6_IJSA_SC_SB_EEES9_NS_10bfloat16_tESG_Li384ELb1ELb1ELb1ELb1EEENS1_36VarlenDynamicPersistentTileSchedulerILi192ELi160ELi384ELi128ELb1ELb1ELb1ELb0ELb1ELb1EEEEEEEEEvNT_6ParamsE,"aw",@nobits
	.sectionflags	@""
	.align	16
	.zero		1024


//--------------------- .nv.shared._ZN7cutlass13device_kernelIN5flash11enable_sm90INS1_16FlashAttnFwdSm90INS1_25CollectiveMainloopFwdSm90ILi2EN4cute5tupleIJNS5_1CILi1EEES8_S8_EEENS6_IJNS7_ILi192EEENS7_ILi160EEENS7_ILi64EEEEEELi64ENS_12float_e4m3_tEfNS_4arch4Sm90ELb0ELb0ELb0ELb1ELb0ELb1ELb0ELb1ELb1ELb1ELb1ELb0EEENS1_21CollectiveEpilogueFwdINS6_IJSA_SC_SB_EEES9_NS_10bfloat16_tESG_Li384ELb1ELb1ELb1ELb1EEENS1_36VarlenDynamicPersistentTileSchedulerILi192ELi160ELi384ELi128ELb1ELb1ELb1ELb0ELb1ELb1EEEEEEEEEvNT_6ParamsE --------------------------
	.section	.nv.shared._ZN7cutlass13device_kernelIN5flash11enable_sm90INS1_16FlashAttnFwdSm90INS1_25CollectiveMainloopFwdSm90ILi2EN4cute5tupleIJNS5_1CILi1EEES8_S8_EEENS6_IJNS7_ILi192EEENS7_ILi160EEENS7_ILi64EEEEEELi64ENS_12float_e4m3_tEfNS_4arch4Sm90ELb0ELb0ELb0ELb1ELb0ELb1ELb0ELb1ELb1ELb1ELb1ELb0EEENS1_21CollectiveEpilogueFwdINS6_IJSA_SC_SB_EEES9_NS_10bfloat16_tESG_Li384ELb1ELb1ELb1ELb1EEENS1_36VarlenDynamicPersistentTileSchedulerILi192ELi160ELi384ELi128ELb1ELb1ELb1ELb0ELb1ELb1EEEEEEEEEvNT_6ParamsE,"aw",@nobits
	.sectionflags	@""
	.align	16
	.zero		1024


//--------------------- .nv.shared._ZN7cutlass13device_kernelIN5flash11enable_sm90INS1_16FlashAttnFwdSm90INS1_25CollectiveMainloopFwdSm90ILi2EN4cute5tupleIJNS5_1CILi1EEES8_S8_EEENS6_IJNS7_ILi192EEENS7_ILi160EEENS7_ILi64EEEEEELi64ENS_12float_e4m3_tEfNS_4arch4Sm90ELb0ELb1ELb0ELb0ELb0ELb0ELb0ELb1ELb1ELb1ELb1ELb0EEENS1_21CollectiveEpilogueFwdINS6_IJSA_SC_SB_EEES9_NS_10bfloat16_tESG_Li384ELb0ELb1ELb1ELb1EEENS1_19SingleTileSchedulerILb0ELb1ELb1ELi192EEEEEEEEEvNT_6ParamsE --------------------------
	.section	.nv.shared._ZN7cutlass13device_kernelIN5flash11enable_sm90INS1_16FlashAttnFwdSm90INS1_25CollectiveMainloopFwdSm90ILi2EN4cute5tupleIJNS5_1CILi1EEES8_S8_EEENS6_IJNS7_ILi192EEENS7_ILi160EEENS7_ILi64EEEEEELi64ENS_12float_e4m3_tEfNS_4arch4Sm90ELb0ELb1ELb0ELb0ELb0ELb0ELb0ELb1ELb1ELb1ELb1ELb0EEENS1_21CollectiveEpilogueFwdINS6_IJSA_SC_SB_EEES9_NS_10bfloat16_tESG_Li384ELb0ELb1ELb1ELb1EEENS1_19SingleTileSchedulerILb0ELb1ELb1ELi192EEEEEEEEEvNT_6ParamsE,"aw",@nobits
	.sectionflags	@""
	.align	16
	.zero		1024


//--------------------- .nv.shared._ZN7cutlass13device_kernelIN5flash11enable_sm90INS1_16FlashAttnFwdSm90INS1_25CollectiveMainloopFwdSm90ILi2EN4cute5tupleIJNS5_1CILi1EEES8_S8_EEENS6_IJNS7_ILi192EEENS7_ILi160EEENS7_ILi64EEEEEELi64ENS_12float_e4m3_tEfNS_4arch4Sm90ELb0ELb1ELb0ELb1ELb0ELb0ELb0ELb1ELb1ELb1ELb1ELb0EEENS1_21CollectiveEpilogueFwdINS6_IJSA_SC_SB_EEES9_NS_10bfloat16_tESG_Li384ELb1ELb1ELb1ELb1EEENS1_36VarlenDynamicPersistentTileSchedulerILi192ELi160ELi384ELi128ELb1ELb1ELb1ELb1ELb0ELb1EEEEEEEEEvNT_6ParamsE --------------------------
	.section	.nv.shared._ZN7cutlass13device_kernelIN5flash11enable_sm90INS1_16FlashAttnFwdSm90INS1_25CollectiveMainloopFwdSm90ILi2EN4cute5tupleIJNS5_1CILi1EEES8_S8_EEENS6_IJNS7_ILi192EEENS7_ILi160EEENS7_ILi64EEEEEELi64ENS_12float_e4m3_tEfNS_4arch4Sm90ELb0ELb1ELb0ELb1ELb0ELb0ELb0ELb1ELb1ELb1ELb1ELb0EEENS1_21CollectiveEpilogueFwdINS6_IJSA_SC_SB_EEES9_NS_10bfloat16_tESG_Li384ELb1ELb1ELb1ELb1EEENS1_36VarlenDynamicPersistentTileSchedulerILi192ELi160ELi384ELi128ELb1ELb1ELb1ELb1ELb0ELb1EEEEEEEEEvNT_6ParamsE,"aw",@nobits
	.sectionflags	@""
	.align	16
	.zero		1024


//--------------------- .nv.shared._ZN7cutlass13device_kernelIN5flash11enable_sm90INS1_16FlashAttnFwdSm90INS1_25CollectiveMainloopFwdSm90ILi2EN4cute5tupleIJNS5_1CILi1EEES8_S8_EEENS6_IJNS7_ILi192EEENS7_ILi160EEENS7_ILi64EEEEEELi64ENS_12float_e4m3_tEfNS_4arch4Sm90ELb0ELb1ELb0ELb1ELb0ELb1ELb0ELb1ELb1ELb1ELb1ELb0EEENS1_21CollectiveEpilogueFwdINS6_IJSA_SC_SB_EEES9_NS_10bfloat16_tESG_Li384ELb1ELb1ELb1ELb1EEENS1_36VarlenDynamicPersistentTileSchedulerILi192ELi160ELi384ELi128ELb1ELb1ELb1ELb1ELb0ELb1EEEEEEEEEvNT_6ParamsE --------------------------
	.section	.nv.shared._ZN7cutlass13device_kernelIN5flash11enable_sm90INS1_16FlashAttnFwdSm90INS1_25CollectiveMainloopFwdSm90ILi2EN4cute5tupleIJNS5_1CILi1EEES8_S8_EEENS6_IJNS7_ILi192EEENS7_ILi160EEENS7_ILi64EEEEEELi64ENS_12float_e4m3_tEfNS_4arch4Sm90ELb0ELb1ELb0ELb1ELb0ELb1ELb0ELb1ELb1ELb1ELb1ELb0EEENS1_21CollectiveEpilogueFwdINS6_IJSA_SC_SB_EEES9_NS_10bfloat16_tESG_Li384ELb1ELb1ELb1ELb1EEENS1_36VarlenDynamicPersistentTileSchedulerILi192ELi160ELi384ELi128ELb1ELb1ELb1ELb1ELb0ELb1EEEEEEEEEvNT_6ParamsE,"aw",@nobits
	.sectionflags	@""
	.align	16
	.zero		1024


//--------------------- .nv.shared._ZN7cutlass13device_kernelIN5flash11enable_sm90INS1_16FlashAttnFwdSm90INS1_25CollectiveMainloopFwdSm90ILi2EN4cute5tupleIJNS5_1CILi1EEES8_S8_EEENS6_IJNS7_ILi192EEENS7_ILi160EEENS7_ILi64EEEEEELi64ENS_12float_e4m3_tEfNS_4arch4Sm90ELb1ELb0ELb0ELb0ELb0ELb0ELb0ELb1ELb1ELb1ELb1ELb0EEENS1_21CollectiveEpilogueFwdINS6_IJSA_SC_SB_EEES9_NS_10bfloat16_tESG_Li384ELb0ELb1ELb1ELb1EEENS1_19SingleTileSchedulerILb0ELb1ELb1ELi192EEEEEEEEEvNT_6ParamsE --------------------------
	.section	.nv.shared._ZN7cutlass13device_kernelIN5flash11enable_sm90INS1_16FlashAttnFwdSm90INS1_25CollectiveMainloopFwdSm90ILi2EN4cute5tupleIJNS5_1CILi1EEES8_S8_EEENS6_IJNS7_ILi192EEENS7_ILi160EEENS7_ILi64EEEEEELi64ENS_12float_e4m3_tEfNS_4arch4Sm90ELb1ELb0ELb0ELb0ELb0ELb0ELb0ELb1ELb1ELb1ELb1ELb0EEENS1_21CollectiveEpilogueFwdINS6_IJSA_SC_SB_EEES9_NS_10bfloat16_tESG_Li384ELb0ELb1ELb1ELb1EEENS1_19SingleTileSchedulerILb0ELb1ELb1ELi192EEEEEEEEEvNT_6ParamsE,"aw",@nobits
	.sectionflags	@""
	.align	16
	.zero		1024


//--------------------- .nv.shared._ZN7cutlass13device_kernelIN5flash11enable_sm90INS1_16FlashAttnFwdSm90INS1_25CollectiveMainloopFwdSm90ILi2EN4cute5tupleIJNS5_1CILi1EEES8_S8_EEENS6_IJNS7_ILi192EEENS7_ILi160EEENS7_ILi64EEEEEELi64ENS_12float_e4m3_tEfNS_4arch4Sm90ELb1ELb0ELb0ELb1ELb0ELb0ELb0ELb1ELb1ELb1ELb1ELb0EEENS1_21CollectiveEpilogueFwdINS6_IJSA_SC_SB_EEES9_NS_10bfloat16_tESG_Li384ELb1ELb1ELb1ELb1EEENS1_36VarlenDynamicPersistentTileSchedulerILi192ELi160ELi384ELi128ELb1ELb1ELb1ELb1ELb1ELb1EEEEEEEEEvNT_6ParamsE --------------------------
	.section	.nv.shared._ZN7cutlass13device_kernelIN5flash11enable_sm90INS1_16FlashAttnFwdSm90INS1_25CollectiveMainloopFwdSm90ILi2EN4cute5tupleIJNS5_1CILi1EEES8_S8_EEENS6_IJNS7_ILi192EEENS7_ILi160EEENS7_ILi64EEEEEELi64ENS_12float_e4m3_tEfNS_4arch4Sm90ELb1ELb0ELb0ELb1ELb0ELb0ELb0ELb1ELb1ELb1ELb1ELb0EEENS1_21CollectiveEpilogueFwdINS6_IJSA_SC_SB_EEES9_NS_10bfloat16_tESG_Li384ELb1ELb1ELb1ELb1EEENS1_36VarlenDynamicPersistentTileSchedulerILi192ELi160ELi384ELi128ELb1ELb1ELb1ELb1ELb1ELb1EEEEEEEEEvNT_6ParamsE,"aw",@nobits
	.sectionflags	@""
	.align	16
	.zero		1024


//--------------------- .nv.shared._ZN7cutlass13device_kernelIN5flash11enable_sm90INS1_16FlashAttnFwdSm90INS1_25CollectiveMainloopFwdSm90ILi2EN4cute5tupleIJNS5_1CILi1EEES8_S8_EEENS6_IJNS7_ILi192EEENS7_ILi160EEENS7_ILi64EEEEEELi64ENS_12float_e4m3_tEfNS_4arch4Sm90ELb1ELb0ELb0ELb1ELb0ELb1ELb0ELb1ELb1ELb1ELb1ELb0EEENS1_21CollectiveEpilogueFwdINS6_IJSA_SC_SB_EEES9_NS_10bfloat16_tESG_Li384ELb1ELb1ELb1ELb1EEENS1_36VarlenDynamicPersistentTileSchedulerILi192ELi160ELi384ELi128ELb1ELb1ELb1ELb1ELb1ELb1EEEEEEEEEvNT_6ParamsE --------------------------
	.section	.nv.shared._ZN7cutlass13device_kernelIN5flash11enable_sm90INS1_16FlashAttnFwdSm90INS1_25CollectiveMainloopFwdSm90ILi2EN4cute5tupleIJNS5_1CILi1EEES8_S8_EEENS6_IJNS7_ILi192EEENS7_ILi160EEENS7_ILi64EEEEEELi64ENS_12float_e4m3_tEfNS_4arch4Sm90ELb1ELb0ELb0ELb1ELb0ELb1ELb0ELb1ELb1ELb1ELb1ELb0EEENS1_21CollectiveEpilogueFwdINS6_IJSA_SC_SB_EEES9_NS_10bfloat16_tESG_Li384ELb1ELb1ELb1ELb1EEENS1_36VarlenDynamicPersistentTileSchedulerILi192ELi160ELi384ELi128ELb1ELb1ELb1ELb1ELb1ELb1EEEEEEEEEvNT_6ParamsE,"aw",@nobits
	.sectionflags	@""
	.align	16
	.zero		1024


//--------------------- .nv.constant0._ZN7cutlass13device_kernelIN5flash11enable_sm90INS1_16FlashAttnFwdSm90INS1_25CollectiveMainloopFwdSm90ILi2EN4cute5tupleIJNS5_1CILi1EEES8_S8_EEENS6_IJNS7_ILi128EEESA_NS7_ILi256EEEEEELi256ENS_12float_e4m3_tEfNS_4arch4Sm90ELb0ELb0ELb0ELb0ELb0ELb0ELb0ELb1ELb1ELb1ELb1ELb0EEENS1_21CollectiveEpilogueFwdINS6_IJSA_SB_SA_EEES9_NS_10bfloat16_tESF_Li256ELb0ELb1ELb1ELb1EEENS1_19SingleTileSchedulerILb0ELb1ELb1ELi128EEEEEEEEEvNT_6ParamsE --------------------------
	.section	.nv.constant0._ZN7cutlass13device_kernelIN5flash11enable_sm90INS1_16FlashAttnFwdSm90INS1_25CollectiveMainloopFwdSm90ILi2EN4cute5tupleIJNS5_1CILi1EEES8_S8_EEENS6_IJNS7_ILi128EEESA_NS7_ILi256EEEEEELi256ENS_12float_e4m3_tEfNS_4arch4Sm90ELb0ELb0ELb0ELb0ELb0ELb0ELb0ELb1ELb1ELb1ELb1ELb0EEENS1_21CollectiveEpilogueFwdINS6_IJSA_SB_SA_EEES9_NS_10bfloat16_tESF_Li256ELb0ELb1ELb1ELb1EEENS1_19SingleTileSchedulerILb0ELb1ELb1ELi128EEEEEEEEEvNT_6ParamsE,"a",@progbits
	.sectionflags	@""
	.align	4
.nv.constant0._ZN7cutlass13device_kernelIN5flash11enable_sm90INS1_16FlashAttnFwdSm90INS1_25CollectiveMainloopFwdSm90ILi2EN4cute5tupleIJNS5_1CILi1EEES8_S8_EEENS6_IJNS7_ILi128EEESA_NS7_ILi256EEEEEELi256ENS_12float_e4m3_tEfNS_4arch4Sm90ELb0ELb0ELb0ELb0ELb0ELb0ELb0ELb1ELb1ELb1ELb1ELb0EEENS1_21CollectiveEpilogueFwdINS6_IJSA_SB_SA_EEES9_NS_10bfloat16_tESF_Li256ELb0ELb1ELb1ELb1EEENS1_19SingleTileSchedulerILb0ELb1ELb1ELi128EEEEEEEEEvNT_6ParamsE:
	.zero		3200


//--------------------- .nv.constant0._ZN7cutlass13device_kernelIN5flash11enable_sm90INS1_16FlashAttnFwdSm90INS1_25CollectiveMainloopFwdSm90ILi2EN4cute5tupleIJNS5_1CILi1EEES8_S8_EEENS6_IJNS7_ILi128EEESA_NS7_ILi256EEEEEELi256ENS_12float_e4m3_tEfNS_4arch4Sm90ELb0ELb0ELb0ELb1ELb0ELb0ELb0ELb1ELb1ELb1ELb1ELb0EEENS1_21CollectiveEpilogueFwdINS6_IJSA_SB_SA_EEES9_NS_10bfloat16_tESF_Li256ELb1ELb1ELb1ELb1EEENS1_36VarlenDynamicPersistentTileSchedulerILi128ELi128ELi256ELi128ELb1ELb1ELb1ELb0ELb1ELb1EEEEEEEEEvNT_6ParamsE --------------------------
	.section	.nv.constant0._ZN7cutlass13device_kernelIN5flash11enable_sm90INS1_16FlashAttnFwdSm90INS1_25CollectiveMainloopFwdSm90ILi2EN4cute5tupleIJNS5_1CILi1EEES8_S8_EEENS6_IJNS7_ILi128EEESA_NS7_ILi256EEEEEELi256ENS_12float_e4m3_tEfNS_4arch4Sm90ELb0ELb0ELb0ELb1ELb0ELb0ELb0ELb1ELb1ELb1ELb1ELb0EEENS1_21CollectiveEpilogueFwdINS6_IJSA_SB_SA_EEES9_NS_10bfloat16_tESF_Li256ELb1ELb1ELb1ELb1EEENS1_36VarlenDynamicPersistentTileSchedulerILi128ELi128ELi256ELi128ELb1ELb1ELb1ELb0ELb1ELb1EEEEEEEEEvNT_6ParamsE,"a",@progbits
	.sectionflags	@""
	.align	4
.nv.constant0._ZN7cutlass13device_kernelIN5flash11enable_sm90INS1_16FlashAttnFwdSm90INS1_25CollectiveMainloopFwdSm90ILi2EN4cute5tupleIJNS5_1CILi1EEES8_S8_EEENS6_IJNS7_ILi128EEESA_NS7_ILi256EEEEEELi256ENS_12float_e4m3_tEfNS_4arch4Sm90ELb0ELb0ELb0ELb1ELb0ELb0ELb0ELb1ELb1ELb1ELb1ELb0EEENS1_21CollectiveEpilogueFwdINS6_IJSA_SB_SA_EEES9_NS_10bfloat16_tESF_Li256ELb1ELb1ELb1ELb1EEENS1_36VarlenDynamicPersistentTileSchedulerILi128ELi128ELi256ELi128ELb1ELb1ELb1ELb0ELb1ELb1EEEEEEEEEvNT_6ParamsE:
	.zero		3328


//--------------------- .nv.constant0._ZN7cutlass13device_kernelIN5flash11enable_sm90INS1_16FlashAttnFwdSm90INS1_25CollectiveMainloopFwdSm90ILi2EN4cute5tupleIJNS5_1CILi1EEES8_S8_EEENS6_IJNS7_ILi128EEESA_NS7_ILi256EEEEEELi256ENS_12float_e4m3_tEfNS_4arch4Sm90ELb0ELb0ELb0ELb1ELb0ELb1ELb0ELb1ELb1ELb1ELb1ELb0EEENS1_21CollectiveEpilogueFwdINS6_IJSA_SB_SA_EEES9_NS_10bfloat16_tESF_Li256ELb1ELb1ELb1ELb1EEENS1_36VarlenDynamicPersistentTileSchedulerILi128ELi128ELi256ELi128ELb1ELb1ELb1ELb0ELb1ELb1EEEEEEEEEvNT_6ParamsE --------------------------
	.section	.nv.constant0._ZN7cutlass13device_kernelIN5flash11enable_sm90INS1_16FlashAttnFwdSm90INS1_25CollectiveMainloopFwdSm90ILi2EN4cute5tupleIJNS5_1CILi1EEES8_S8_EEENS6_IJNS7_ILi128EEESA_NS7_ILi256EEEEEELi256ENS_12float_e4m3_tEfNS_4arch4Sm90ELb0ELb0ELb0ELb1ELb0ELb1ELb0ELb1ELb1ELb1ELb1ELb0EEENS1_21CollectiveEpilogueFwdINS6_IJSA_SB_SA_EEES9_NS_10bfloat16_tESF_Li256ELb1ELb1ELb1ELb1EEENS1_36VarlenDynamicPersistentTileSchedulerILi128ELi128ELi256ELi128ELb1ELb1ELb1ELb0ELb1ELb1EEEEEEEEEvNT_6ParamsE,"a",@progbits
	.sectionflags	@""
	.align	4
.nv.constant0._ZN7cutlass13device_kernelIN5flash11enable_sm90INS1_16FlashAttnFwdSm90INS1_25CollectiveMainloopFwdSm90ILi2EN4cute5tupleIJNS5_1CILi1EEES8_S8_EEENS6_IJNS7_ILi128EEESA_NS7_ILi256EEEEEELi256ENS_12float_e4m3_tEfNS_4arch4Sm90ELb0ELb0ELb0ELb1ELb0ELb1ELb0ELb1ELb1ELb1ELb1ELb0EEENS1_21CollectiveEpilogueFwdINS6_IJSA_SB_SA_EEES9_NS_10bfloat16_tESF_Li256ELb1ELb1ELb1ELb1EEENS1_36VarlenDynamicPersistentTileSchedulerILi128ELi128ELi256ELi128ELb1ELb1ELb1ELb0ELb1ELb1EEEEEEEEEvNT_6ParamsE:
	.zero		3328


//--------------------- .nv.constant0._ZN7cutlass13device_kernelIN5flash11enable_sm90INS1_16FlashAttnFwdSm90INS1_25CollectiveMainloopFwdSm90ILi2EN4cute5tupleIJNS5_1CILi1EEES8_S8_EEENS6_IJNS7_ILi128EEENS7_ILi64EEENS7_ILi256EEEEEELi256ENS_12float_e4m3_tEfNS_4arch4Sm90ELb0ELb1ELb0ELb0ELb0ELb0ELb0ELb1ELb1ELb1ELb1ELb0EEENS1_21CollectiveEpilogueFwdINS6_IJSA_SC_SB_EEES9_NS_10bfloat16_tESG_Li256ELb0ELb1ELb1ELb1EEENS1_19SingleTileSchedulerILb0ELb1ELb1ELi128EEEEEEEEEvNT_6ParamsE --------------------------
	.section	.nv.constant0._ZN7cutlass13device_kernelIN5flash11enable_sm90INS1_16FlashAttnFwdSm90INS1_25CollectiveMainloopFwdSm90ILi2EN4cute5tupleIJNS5_1CILi1EEES8_S8_EEENS6_IJNS7_ILi128EEENS7_ILi64EEENS7_ILi256EEEEEELi256ENS_12float_e4m3_tEfNS_4arch4Sm90ELb0ELb1ELb0ELb0ELb0ELb0ELb0ELb1ELb1ELb1ELb1ELb0EEENS1_21CollectiveEpilogueFwdINS6_IJSA_SC_SB_EEES9_NS_10bfloat16_tESG_Li256ELb0ELb1ELb1ELb1EEENS1_19SingleTileSchedulerILb0ELb1ELb1ELi128EEEEEEEEEvNT_6ParamsE,"a",@progbits
	.sectionflags	@""
	.align	4
.nv.constant0._ZN7cutlass13device_kernelIN5flash11enable_sm90INS1_16FlashAttnFwdSm90INS1_25CollectiveMainloopFwdSm90ILi2EN4cute5tupleIJNS5_1CILi1EEES8_S8_EEENS6_IJNS7_ILi128EEENS7_ILi64EEENS7_ILi256EEEEEELi256ENS_12float_e4m3_tEfNS_4arch4Sm90ELb0ELb1ELb0ELb0ELb0ELb0ELb0ELb1ELb1ELb1ELb1ELb0EEENS1_21CollectiveEpilogueFwdINS6_IJSA_SC_SB_EEES9_NS_10bfloat16_tESG_Li256ELb0ELb1ELb1ELb1EEENS1_19SingleTileSchedulerILb0ELb1ELb1ELi128EEEEEEEEEvNT_6ParamsE:
	.zero		3200


//--------------------- .nv.constant0._ZN7cutlass13device_kernelIN5flash11enable_sm90INS1_16FlashAttnFwdSm90INS1_25CollectiveMainloopFwdSm90ILi2EN4cute5tupleIJNS5_1CILi1EEES8_S8_EEENS6_IJNS7_ILi128EEENS7_ILi64EEENS7_ILi256EEEEEELi256ENS_12float_e4m3_tEfNS_4arch4Sm90ELb0ELb1ELb0ELb1ELb0ELb0ELb0ELb1ELb1ELb1ELb1ELb0EEENS1_21CollectiveEpilogueFwdINS6_IJSA_SC_SB_EEES9_NS_10bfloat16_tESG_Li256ELb1ELb1ELb1ELb1EEENS1_36VarlenDynamicPersistentTileSchedulerILi128ELi64ELi256ELi128ELb1ELb1ELb1ELb1ELb0ELb1EEEEEEEEEvNT_6ParamsE --------------------------
	.section	.nv.constant0._ZN7cutlass13device_kernelIN5flash11enable_sm90INS1_16FlashAttnFwdSm90INS1_25CollectiveMainloopFwdSm90ILi2EN4cute5tupleIJNS5_1CILi1EEES8_S8_EEENS6_IJNS7_ILi128EEENS7_ILi64EEENS7_ILi256EEEEEELi256ENS_12float_e4m3_tEfNS_4arch4Sm90ELb0ELb1ELb0ELb1ELb0ELb0ELb0ELb1ELb1ELb1ELb1ELb0EEENS1_21CollectiveEpilogueFwdINS6_IJSA_SC_SB_EEES9_NS_10bfloat16_tESG_Li256ELb1ELb1ELb1ELb1EEENS1_36VarlenDynamicPersistentTileSchedulerILi128ELi64ELi256ELi128ELb1ELb1ELb1ELb1ELb0ELb1EEEEEEEEEvNT_6ParamsE,"a",@progbits
	.sectionflags	@""
	.align	4
.nv.constant0._ZN7cutlass13device_kernelIN5flash11enable_sm90INS1_16FlashAttnFwdSm90INS1_25CollectiveMainloopFwdSm90ILi2EN4cute5tupleIJNS5_1CILi1EEES8_S8_EEENS6_IJNS7_ILi128EEENS7_ILi64EEENS7_ILi256EEEEEELi256ENS_12float_e4m3_tEfNS_4arch4Sm90ELb0ELb1ELb0ELb1ELb0ELb0ELb0ELb1ELb1ELb1ELb1ELb0EEENS1_21CollectiveEpilogueFwdINS6_IJSA_SC_SB_EEES9_NS_10bfloat16_tESG_Li256ELb1ELb1ELb1ELb1EEENS1_36VarlenDynamicPersistentTileSchedulerILi128ELi64ELi256ELi128ELb1ELb1ELb1ELb1ELb0ELb1EEEEEEEEEvNT_6ParamsE:
	.zero		3328


//--------------------- .nv.constant0._ZN7cutlass13device_kernelIN5flash11enable_sm90INS1_16FlashAttnFwdSm90INS1_25CollectiveMainloopFwdSm90ILi2EN4cute5tupleIJNS5_1CILi1EEES8_S8_EEENS6_IJNS7_ILi128EEENS7_ILi64EEENS7_ILi256EEEEEELi256ENS_12float_e4m3_tEfNS_4arch4Sm90ELb0ELb1ELb0ELb1ELb0ELb1ELb0ELb1ELb1ELb1ELb1ELb0EEENS1_21CollectiveEpilogueFwdINS6_IJSA_SC_SB_EEES9_NS_10bfloat16_tESG_Li256ELb1ELb1ELb1ELb1EEENS1_36VarlenDynamicPersistentTileSchedulerILi128ELi64ELi256ELi128ELb1ELb1ELb1ELb1ELb0ELb1EEEEEEEEEvNT_6ParamsE --------------------------
	.section	.nv.constant0._ZN7cutlass13device_kernelIN5flash11enable_sm90INS1_16FlashAttnFwdSm90INS1_25CollectiveMainloopFwdSm90ILi2EN4cute5tupleIJNS5_1CILi1EEES8_S8_EEENS6_IJNS7_ILi128EEENS7_ILi64EEENS7_ILi256EEEEEELi256ENS_12float_e4m3_tEfNS_4arch4Sm90ELb0ELb1ELb0ELb1ELb0ELb1ELb0ELb1ELb1ELb1ELb1ELb0EEENS1_21CollectiveEpilogueFwdINS6_IJSA_SC_SB_EEES9_NS_10bfloat16_tESG_Li256ELb1ELb1ELb1ELb1EEENS1_36VarlenDynamicPersistentTileSchedulerILi128ELi64ELi256ELi128ELb1ELb1ELb1ELb1ELb0ELb1EEEEEEEEEvNT_6ParamsE,"a",@progbits
	.sectionflags	@""
	.align	4
.nv.constant0._ZN7cutlass13device_kernelIN5flash11enable_sm90INS1_16FlashAttnFwdSm90INS1_25CollectiveMainloopFwdSm90ILi2EN4cute5tupleIJNS5_1CILi1EEES8_S8_EEENS6_IJNS7_ILi128EEENS7_ILi64EEENS7_ILi256EEEEEELi256ENS_12float_e4m3_tEfNS_4arch4Sm90ELb0ELb1ELb0ELb1ELb0ELb1ELb0ELb1ELb1ELb1ELb1ELb0EEENS1_21CollectiveEpilogueFwdINS6_IJSA_SC_SB_EEES9_NS_10bfloat16_tESG_Li256ELb1ELb1ELb1ELb1EEENS1_36VarlenDynamicPersistentTileSchedulerILi128ELi64ELi256ELi128ELb1ELb1ELb1ELb1ELb0ELb1EEEEEEEEEvNT_6ParamsE:
	.zero		3328


//--------------------- .nv.constant0._ZN7cutlass13device_kernelIN5flash11enable_sm90INS1_16FlashAttnFwdSm90INS1_25CollectiveMainloopFwdSm90ILi2EN4cute5tupleIJNS5_1CILi1EEES8_S8_EEENS6_IJNS7_ILi128EEESA_NS7_ILi256EEEEEELi256ENS_12float_e4m3_tEfNS_4arch4Sm90ELb1ELb0ELb0ELb0ELb0ELb0ELb0ELb1ELb1ELb1ELb1ELb0EEENS1_21CollectiveEpilogueFwdINS6_IJSA_SB_SA_EEES9_NS_10bfloat16_tESF_Li256ELb0ELb1ELb1ELb1EEENS1_19SingleTileSchedulerILb0ELb1ELb1ELi128EEEEEEEEEvNT_6ParamsE --------------------------
	.section	.nv.constant0._ZN7cutlass13device_kernelIN5flash11enable_sm90INS1_16FlashAttnFwdSm90INS1_25CollectiveMainloopFwdSm90ILi2EN4cute5tupleIJNS5_1CILi1EEES8_S8_EEENS6_IJNS7_ILi128EEESA_NS7_ILi256EEEEEELi256ENS_12float_e4m3_tEfNS_4arch4Sm90ELb1ELb0ELb0ELb0ELb0ELb0ELb0ELb1ELb1ELb1ELb1ELb0EEENS1_21CollectiveEpilogueFwdINS6_IJSA_SB_SA_EEES9_NS_10bfloat16_tESF_Li256ELb0ELb1ELb1ELb1EEENS1_19SingleTileSchedulerILb0ELb1ELb1ELi128EEEEEEEEEvNT_6ParamsE,"a",@progbits
	.sectionflags	@""
	.align	4
.nv.constant0._ZN7cutlass13device_kernelIN5flash11enable_sm90INS1_16FlashAttnFwdSm90INS1_25CollectiveMainloopFwdSm90ILi2EN4cute5tupleIJNS5_1CILi1EEES8_S8_EEENS6_IJNS7_ILi128EEESA_NS7_ILi256EEEEEELi256ENS_12float_e4m3_tEfNS_4arch4Sm90ELb1ELb0ELb0ELb0ELb0ELb0ELb0ELb1ELb1ELb1ELb1ELb0EEENS1_21CollectiveEpilogueFwdINS6_IJSA_SB_SA_EEES9_NS_10bfloat16_tESF_Li256ELb0ELb1ELb1ELb1EEENS1_19SingleTileSchedulerILb0ELb1ELb1ELi128EEEEEEEEEvNT_6ParamsE:
	.zero		3200


//--------------------- .nv.constant0._ZN7cutlass13device_kernelIN5flash11enable_sm90INS1_16FlashAttnFwdSm90INS1_25CollectiveMainloopFwdSm90ILi2EN4cute5tupleIJNS5_1CILi1EEES8_S8_EEENS6_IJNS7_ILi128EEESA_NS7_ILi256EEEEEELi256ENS_12float_e4m3_tEfNS_4arch4Sm90ELb1ELb0ELb0ELb1ELb0ELb0ELb0ELb1ELb1ELb1ELb1ELb0EEENS1_21CollectiveEpilogueFwdINS6_IJSA_SB_SA_EEES9_NS_10bfloat16_tESF_Li256ELb1ELb1ELb1ELb1EEENS1_36VarlenDynamicPersistentTileSchedulerILi128ELi128ELi256ELi128ELb1ELb1ELb1ELb1ELb1ELb1EEEEEEEEEvNT_6ParamsE --------------------------
	.section	.nv.constant0._ZN7cutlass13device_kernelIN5flash11enable_sm90INS1_16FlashAttnFwdSm90INS1_25CollectiveMainloopFwdSm90ILi2EN4cute5tupleIJNS5_1CILi1EEES8_S8_EEENS6_IJNS7_ILi128EEESA_NS7_ILi256EEEEEELi256ENS_12float_e4m3_tEfNS_4arch4Sm90ELb1ELb0ELb0ELb1ELb0ELb0ELb0ELb1ELb1ELb1ELb1ELb0EEENS1_21CollectiveEpilogueFwdINS6_IJSA_SB_SA_EEES9_NS_10bfloat16_tESF_Li256ELb1ELb1ELb1ELb1EEENS1_36VarlenDynamicPersistentTileSchedulerILi128ELi128ELi256ELi128ELb1ELb1ELb1ELb1ELb1ELb1EEEEEEEEEvNT_6ParamsE,"a",@progbits
	.sectionflags	@""
	.align	4
.nv.constant0._ZN7cutlass13device_kernelIN5flash11enable_sm90INS1_16FlashAttnFwdSm90INS1_25CollectiveMainloopFwdSm90ILi2EN4cute5tupleIJNS5_1CILi1EEES8_S8_EEENS6_IJNS7_ILi128EEESA_NS7_ILi256EEEEEELi256ENS_12float_e4m3_tEfNS_4arch4Sm90ELb1ELb0ELb0ELb1ELb0ELb0ELb0ELb1ELb1ELb1ELb1ELb0EEENS1_21CollectiveEpilogueFwdINS6_IJSA_SB_SA_EEES9_NS_10bfloat16_tESF_Li256ELb1ELb1ELb1ELb1EEENS1_36VarlenDynamicPersistentTileSchedulerILi128ELi128ELi256ELi128ELb1ELb1ELb1ELb1ELb1ELb1EEEEEEEEEvNT_6ParamsE:
	.zero		3328


//--------------------- .nv.constant0._ZN7cutlass13device_kernelIN5flash11enable_sm90INS1_16FlashAttnFwdSm90INS1_25CollectiveMainloopFwdSm90ILi2EN4cute5tupleIJNS5_1CILi1EEES8_S8_EEENS6_IJNS7_ILi128EEESA_NS7_ILi256EEEEEELi256ENS_12float_e4m3_tEfNS_4arch4Sm90ELb1ELb0ELb0ELb1ELb0ELb1ELb0ELb1ELb1ELb1ELb1ELb0EEENS1_21CollectiveEpilogueFwdINS6_IJSA_SB_SA_EEES9_NS_10bfloat16_tESF_Li256ELb1ELb1ELb1ELb1EEENS1_36VarlenDynamicPersistentTileSchedulerILi128ELi128ELi256ELi128ELb1ELb1ELb1ELb1ELb1ELb1EEEEEEEEEvNT_6ParamsE --------------------------
	.section	.nv.constant0._ZN7cutlass13device_kernelIN5flash11enable_sm90INS1_16FlashAttnFwdSm90INS1_25CollectiveMainloopFwdSm90ILi2EN4cute5tupleIJNS5_1CILi1EEES8_S8_EEENS6_IJNS7_ILi128EEESA_NS7_ILi256EEEEEELi256ENS_12float_e4m3_tEfNS_4arch4Sm90ELb1ELb0ELb0ELb1ELb0ELb1ELb0ELb1ELb1ELb1ELb1ELb0EEENS1_21CollectiveEpilogueFwdINS6_IJSA_SB_SA_EEES9_NS_10bfloat16_tESF_Li256ELb1ELb1ELb1ELb1EEENS1_36VarlenDynamicPersistentTileSchedulerILi128ELi128ELi256ELi128ELb1ELb1ELb1ELb1ELb1ELb1EEEEEEEEEvNT_6ParamsE,"a",@progbits
	.sectionflags	@""
	.align	4
.nv.constant0._ZN7cutlass13device_kernelIN5flash11enable_sm90INS1_16FlashAttnFwdSm90INS1_25CollectiveMainloopFwdSm90ILi2EN4cute5tupleIJNS5_1CILi1EEES8_S8_EEENS6_IJNS7_ILi128EEESA_NS7_ILi256EEEEEELi256ENS_12float_e4m3_tEfNS_4arch4Sm90ELb1ELb0ELb0ELb1ELb0ELb1ELb0ELb1ELb1ELb1ELb1ELb0EEENS1_21CollectiveEpilogueFwdINS6_IJSA_SB_SA_EEES9_NS_10bfloat16_tESF_Li256ELb1ELb1ELb1ELb1EEENS1_36VarlenDynamicPersistentTileSchedulerILi128ELi128ELi256ELi128ELb1ELb1ELb1ELb1ELb1ELb1EEEEEEEEEvNT_6ParamsE:
	.zero		3328


//--------------------- .nv.constant0._ZN7cutlass13device_kernelIN5flash11enable_sm90INS1_16FlashAttnFwdSm90INS1_25CollectiveMainloopFwdSm90ILi2EN4cute5tupleIJNS5_1CILi1EEES8_S8_EEENS6_IJNS7_ILi128EEENS7_ILi160EEENS7_ILi192EEEEEELi192ENS_12float_e4m3_tEfNS_4arch4Sm90ELb0ELb0ELb0ELb0ELb0ELb0ELb0ELb1ELb1ELb1ELb1ELb0EEENS1_21CollectiveEpilogueFwdINS6_IJSA_SC_SB_EEES9_NS_10bfloat16_tESG_Li256ELb0ELb1ELb1ELb1EEENS1_19SingleTileSchedulerILb0ELb1ELb1ELi128EEEEEEEEEvNT_6ParamsE --------------------------
	.section	.nv.constant0._ZN7cutlass13device_kernelIN5flash11enable_sm90INS1_16FlashAttnFwdSm90INS1_25CollectiveMainloopFwdSm90ILi2EN4cute5tupleIJNS5_1CILi1EEES8_S8_EEENS6_IJNS7_ILi128EEENS7_ILi160EEENS7_ILi192EEEEEELi192ENS_12float_e4m3_tEfNS_4arch4Sm90ELb0ELb0ELb0ELb0ELb0ELb0ELb0ELb1ELb1ELb1ELb1ELb0EEENS1_21CollectiveEpilogueFwdINS6_IJSA_SC_SB_EEES9_NS_10bfloat16_tESG_Li256ELb0ELb1ELb1ELb1EEENS1_19SingleTileSchedulerILb0ELb1ELb1ELi128EEEEEEEEEvNT_6ParamsE,"a",@progbits
	.sectionflags	@""
	.align	4
.nv.constant0._ZN7cutlass13device_kernelIN5flash11enable_sm90INS1_16FlashAttnFwdSm90INS1_25CollectiveMainloopFwdSm90ILi2EN4cute5tupleIJNS5_1CILi1EEES8_S8_EEENS6_IJNS7_ILi128EEENS7_ILi160EEENS7_ILi192EEEEEELi192ENS_12float_e4m3_tEfNS_4arch4Sm90ELb0ELb0ELb0ELb0ELb0ELb0ELb0ELb1ELb1ELb1ELb1ELb0EEENS1_21CollectiveEpilogueFwdINS6_IJSA_SC_SB_EEES9_NS_10bfloat16_tESG_Li256ELb0ELb1ELb1ELb1EEENS1_19SingleTileSchedulerILb0ELb1ELb1ELi128EEEEEEEEEvNT_6ParamsE:
	.zero		3200


//--------------------- .nv.constant0._ZN7cutlass13device_kernelIN5flash11enable_sm90INS1_16FlashAttnFwdSm90INS1_25CollectiveMainloopFwdSm90ILi2EN4cute5tupleIJNS5_1CILi1EEES8_S8_EEENS6_IJNS7_ILi128EEENS7_ILi160EEENS7_ILi192EEEEEELi192ENS_12float_e4m3_tEfNS_4arch4Sm90ELb0ELb0ELb0ELb1ELb0ELb0ELb0ELb1ELb1ELb1ELb1ELb0EEENS1_21CollectiveEpilogueFwdINS6_IJSA_SC_SB_EEES9_NS_10bfloat16_tESG_Li256ELb1ELb1ELb1ELb1EEENS1_36VarlenDynamicPersistentTileSchedulerILi128ELi160ELi256ELi128ELb1ELb1ELb1ELb0ELb1ELb1EEEEEEEEEvNT_6ParamsE --------------------------
	.section	.nv.constant0._ZN7cutlass13device_kernelIN5flash11enable_sm90INS1_16FlashAttnFwdSm90INS1_25CollectiveMainloopFwdSm90ILi2EN4cute5tupleIJNS5_1CILi1EEES8_S8_EEENS6_IJNS7_ILi128EEENS7_ILi160EEENS7_ILi192EEEEEELi192ENS_12float_e4m3_tEfNS_4arch4Sm90ELb0ELb0ELb0ELb1ELb0ELb0ELb0ELb1ELb1ELb1ELb1ELb0EEENS1_21CollectiveEpilogueFwdINS6_IJSA_SC_SB_EEES9_NS_10bfloat16_tESG_Li256ELb1ELb1ELb1ELb1EEENS1_36VarlenDynamicPersistentTileSchedulerILi128ELi160ELi256ELi128ELb1ELb1ELb1ELb0ELb1ELb1EEEEEEEEEvNT_6ParamsE,"a",@progbits
	.sectionflags	@""
	.align	4
.nv.constant0._ZN7cutlass13device_kernelIN5flash11enable_sm90INS1_16FlashAttnFwdSm90INS1_25CollectiveMainloopFwdSm90ILi2EN4cute5tupleIJNS5_1CILi1EEES8_S8_EEENS6_IJNS7_ILi128EEENS7_ILi160EEENS7_ILi192EEEEEELi192ENS_12float_e4m3_tEfNS_4arch4Sm90ELb0ELb0ELb0ELb1ELb0ELb0ELb0ELb1ELb1ELb1ELb1ELb0EEENS1_21CollectiveEpilogueFwdINS6_IJSA_SC_SB_EEES9_NS_10bfloat16_tESG_Li256ELb1ELb1ELb1ELb1EEENS1_36VarlenDynamicPersistentTileSchedulerILi128ELi160ELi256ELi128ELb1ELb1ELb1ELb0ELb1ELb1EEEEEEEEEvNT_6ParamsE:
	.zero		3328


//--------------------- .nv.constant0._ZN7cutlass13device_kernelIN5flash11enable_sm90INS1_16FlashAttnFwdSm90INS1_25CollectiveMainloopFwdSm90ILi2EN4cute5tupleIJNS5_1CILi1EEES8_S8_EEENS6_IJNS7_ILi128EEENS7_ILi160EEENS7_ILi192EEEEEELi192ENS_12float_e4m3_tEfNS_4arch4Sm90ELb0ELb0ELb0ELb1ELb0ELb1ELb0ELb1ELb1ELb1ELb1ELb0EEENS1_21CollectiveEpilogueFwdINS6_IJSA_SC_SB_EEES9_NS_10bfloat16_tESG_Li256ELb1ELb1ELb1ELb1EEENS1_36VarlenDynamicPersistentTileSchedulerILi128ELi160ELi256ELi128ELb1ELb1ELb1ELb0ELb1ELb1EEEEEEEEEvNT_6ParamsE --------------------------
	.section	.nv.constant0._ZN7cutlass13device_kernelIN5flash11enable_sm90INS1_16FlashAttnFwdSm90INS1_25CollectiveMainloopFwdSm90ILi2EN4cute5tupleIJNS5_1CILi1EEES8_S8_EEENS6_IJNS7_ILi128EEENS7_ILi160EEENS7_ILi192EEEEEELi192ENS_12float_e4m3_tEfNS_4arch4Sm90ELb0ELb0ELb0ELb1ELb0ELb1ELb0ELb1ELb1ELb1ELb1ELb0EEENS1_21CollectiveEpilogueFwdINS6_IJSA_SC_SB_EEES9_NS_10bfloat16_tESG_Li256ELb1ELb1ELb1ELb1EEENS1_36VarlenDynamicPersistentTileSchedulerILi128ELi160ELi256ELi128ELb1ELb1ELb1ELb0ELb1ELb1EEEEEEEEEvNT_6ParamsE,"a",@progbits
	.sectionflags	@""
	.align	4
.nv.constant0._ZN7cutlass13device_kernelIN5flash11enable_sm90INS1_16FlashAttnFwdSm90INS1_25CollectiveMainloopFwdSm90ILi2EN4cute5tupleIJNS5_1CILi1EEES8_S8_EEENS6_IJNS7_ILi128EEENS7_ILi160EEENS7_ILi192EEEEEELi192ENS_12float_e4m3_tEfNS_4arch4Sm90ELb0ELb0ELb0ELb1ELb0ELb1ELb0ELb1ELb1ELb1ELb1ELb0EEENS1_21CollectiveEpilogueFwdINS6_IJSA_SC_SB_EEES9_NS_10bfloat16_tESG_Li256ELb1ELb1ELb1ELb1EEENS1_36VarlenDynamicPersistentTileSchedulerILi128ELi160ELi256ELi128ELb1ELb1ELb1ELb0ELb1ELb1EEEEEEEEEvNT_6ParamsE:
	.zero		3328


//--------------------- .nv.constant0._ZN7cutlass13device_kernelIN5flash11enable_sm90INS1_16FlashAttnFwdSm90INS1_25CollectiveMainloopFwdSm90ILi2EN4cute5tupleIJNS5_1CILi1EEES8_S8_EEENS6_IJNS7_ILi128EEENS7_ILi160EEENS7_ILi192EEEEEELi192ENS_12float_e4m3_tEfNS_4arch4Sm90ELb0ELb1ELb0ELb0ELb0ELb0ELb0ELb1ELb1ELb1ELb1ELb0EEENS1_21CollectiveEpilogueFwdINS6_IJSA_SC_SB_EEES9_NS_10bfloat16_tESG_Li256ELb0ELb1ELb1ELb1EEENS1_19SingleTileSchedulerILb0ELb1ELb1ELi128EEEEEEEEEvNT_6ParamsE --------------------------
	.section	.nv.constant0._ZN7cutlass13device_kernelIN5flash11enable_sm90INS1_16FlashAttnFwdSm90INS1_25CollectiveMainloopFwdSm90ILi2EN4cute5tupleIJNS5_1CILi1EEES8_S8_EEENS6_IJNS7_ILi128EEENS7_ILi160EEENS7_ILi192EEEEEELi192ENS_12float_e4m3_tEfNS_4arch4Sm90ELb0ELb1ELb0ELb0ELb0ELb0ELb0ELb1ELb1ELb1ELb1ELb0EEENS1_21CollectiveEpilogueFwdINS6_IJSA_SC_SB_EEES9_NS_10bfloat16_tESG_Li256ELb0ELb1ELb1ELb1EEENS1_19SingleTileSchedulerILb0ELb1ELb1ELi128EEEEEEEEEvNT_6ParamsE,"a",@progbits
	.sectionflags	@""
	.align	4
.nv.constant0._ZN7cutlass13device_kernelIN5flash11enable_sm90INS1_16FlashAttnFwdSm90INS1_25CollectiveMainloopFwdSm90ILi2EN4cute5tupleIJNS5_1CILi1EEES8_S8_EEENS6_IJNS7_ILi128EEENS7_ILi160EEENS7_ILi192EEEEEELi192ENS_12float_e4m3_tEfNS_4arch4Sm90ELb0ELb1ELb0ELb0ELb0ELb0ELb0ELb1ELb1ELb1ELb1ELb0EEENS1_21CollectiveEpilogueFwdINS6_IJSA_SC_SB_EEES9_NS_10bfloat16_tESG_Li256ELb0ELb1ELb1ELb1EEENS1_19SingleTileSchedulerILb0ELb1ELb1ELi128EEEEEEEEEvNT_6ParamsE:
	.zero		3200


//--------------------- .nv.constant0._ZN7cutlass13device_kernelIN5flash11enable_sm90INS1_16FlashAttnFwdSm90INS1_25CollectiveMainloopFwdSm90ILi2EN4cute5tupleIJNS5_1CILi1EEES8_S8_EEENS6_IJNS7_ILi128EEENS7_ILi160EEENS7_ILi192EEEEEELi192ENS_12float_e4m3_tEfNS_4arch4Sm90ELb0ELb1ELb0ELb1ELb0ELb0ELb0ELb1ELb1ELb1ELb1ELb0EEENS1_21CollectiveEpilogueFwdINS6_IJSA_SC_SB_EEES9_NS_10bfloat16_tESG_Li256ELb1ELb1ELb1ELb1EEENS1_36VarlenDynamicPersistentTileSchedulerILi128ELi160ELi256ELi128ELb1ELb1ELb1ELb1ELb0ELb1EEEEEEEEEvNT_6ParamsE --------------------------
	.section	.nv.constant0._ZN7cutlass13device_kernelIN5flash11enable_sm90INS1_16FlashAttnFwdSm90INS1_25CollectiveMainloopFwdSm90ILi2EN4cute5tupleIJNS5_1CILi1EEES8_S8_EEENS6_IJNS7_ILi128EEENS7_ILi160EEENS7_ILi192EEEEEELi192ENS_12float_e4m3_tEfNS_4arch4Sm90ELb0ELb1ELb0ELb1ELb0ELb0ELb0ELb1ELb1ELb1ELb1ELb0EEENS1_21CollectiveEpilogueFwdINS6_IJSA_SC_SB_EEES9_NS_10bfloat16_tESG_Li256ELb1ELb1ELb1ELb1EEENS1_36VarlenDynamicPersistentTileSchedulerILi128ELi160ELi256ELi128ELb1ELb1ELb1ELb1ELb0ELb1EEEEEEEEEvNT_6ParamsE,"a",@progbits
	.sectionflags	@""
	.align	4
.nv.constant0._ZN7cutlass13device_kernelIN5flash11enable_sm90INS1_16FlashAttnFwdSm90INS1_25CollectiveMainloopFwdSm90ILi2EN4cute5tupleIJNS5_1CILi1EEES8_S8_EEENS6_IJNS7_ILi128EEENS7_ILi160EEENS7_ILi192EEEEEELi192ENS_12float_e4m3_tEfNS_4arch4Sm90ELb0ELb1ELb0ELb1ELb0ELb0ELb0ELb1ELb1ELb1ELb1ELb0EEENS1_21CollectiveEpilogueFwdINS6_IJSA_SC_SB_EEES9_NS_10bfloat16_tESG_Li256ELb1ELb1ELb1ELb1EEENS1_36VarlenDynamicPersistentTileSchedulerILi128ELi160ELi256ELi128ELb1ELb1ELb1ELb1ELb0ELb1EEEEEEEEEvNT_6ParamsE:
	.zero		3328


//--------------------- .nv.constant0._ZN7cutlass13device_kernelIN5flash11enable_sm90INS1_16FlashAttnFwdSm90INS1_25CollectiveMainloopFwdSm90ILi2EN4cute5tupleIJNS5_1CILi1EEES8_S8_EEENS6_IJNS7_ILi128EEENS7_ILi160EEENS7_ILi192EEEEEELi192ENS_12float_e4m3_tEfNS_4arch4Sm90ELb0ELb1ELb0ELb1ELb0ELb1ELb0ELb1ELb1ELb1ELb1ELb0EEENS1_21CollectiveEpilogueFwdINS6_IJSA_SC_SB_EEES9_NS_10bfloat16_tESG_Li256ELb1ELb1ELb1ELb1EEENS1_36VarlenDynamicPersistentTileSchedulerILi128ELi160ELi256ELi128ELb1ELb1ELb1ELb1ELb0ELb1EEEEEEEEEvNT_6ParamsE --------------------------
	.section	.nv.constant0._ZN7cutlass13device_kernelIN5flash11enable_sm90INS1_16FlashAttnFwdSm90INS1_25CollectiveMainloopFwdSm90ILi2EN4cute5tupleIJNS5_1CILi1EEES8_S8_EEENS6_IJNS7_ILi128EEENS7_ILi160EEENS7_ILi192EEEEEELi192ENS_12float_e4m3_tEfNS_4arch4Sm90ELb0ELb1ELb0ELb1ELb0ELb1ELb0ELb1ELb1ELb1ELb1ELb0EEENS1_21CollectiveEpilogueFwdINS6_IJSA_SC_SB_EEES9_NS_10bfloat16_tESG_Li256ELb1ELb1ELb1ELb1EEENS1_36VarlenDynamicPersistentTileSchedulerILi128ELi160ELi256ELi128ELb1ELb1ELb1ELb1ELb0ELb1EEEEEEEEEvNT_6ParamsE,"a",@progbits
	.sectionflags	@""
	.align	4
.nv.constant0._ZN7cutlass13device_kernelIN5flash11enable_sm90INS1_16FlashAttnFwdSm90INS1_25CollectiveMainloopFwdSm90ILi2EN4cute5tupleIJNS5_1CILi1EEES8_S8_EEENS6_IJNS7_ILi128EEENS7_ILi160EEENS7_ILi192EEEEEELi192ENS_12float_e4m3_tEfNS_4arch4Sm90ELb0ELb1ELb0ELb1ELb0ELb1ELb0ELb1ELb1ELb1ELb1ELb0EEENS1_21CollectiveEpilogueFwdINS6_IJSA_SC_SB_EEES9_NS_10bfloat16_tESG_Li256ELb1ELb1ELb1ELb1EEENS1_36VarlenDynamicPersistentTileSchedulerILi128ELi160ELi256ELi128ELb1ELb1ELb1ELb1ELb0ELb1EEEEEEEEEvNT_6ParamsE:
	.zero		3328


//--------------------- .nv.constant0._ZN7cutlass13device_kernelIN5flash11enable_sm90INS1_16FlashAttnFwdSm90INS1_25CollectiveMainloopFwdSm90ILi2EN4cute5tupleIJNS5_1CILi1EEES8_S8_EEENS6_IJNS7_ILi128EEENS7_ILi160EEENS7_ILi192EEEEEELi192ENS_12float_e4m3_tEfNS_4arch4Sm90ELb1ELb0ELb0ELb0ELb0ELb0ELb0ELb1ELb1ELb1ELb1ELb0EEENS1_21CollectiveEpilogueFwdINS6_IJSA_SC_SB_EEES9_NS_10bfloat16_tESG_Li256ELb0ELb1ELb1ELb1EEENS1_19SingleTileSchedulerILb0ELb1ELb1ELi128EEEEEEEEEvNT_6ParamsE --------------------------
	.section	.nv.constant0._ZN7cutlass13device_kernelIN5flash11enable_sm90INS1_16FlashAttnFwdSm90INS1_25CollectiveMainloopFwdSm90ILi2EN4cute5tupleIJNS5_1CILi1EEES8_S8_EEENS6_IJNS7_ILi128EEENS7_ILi160EEENS7_ILi192EEEEEELi192ENS_12float_e4m3_tEfNS_4arch4Sm90ELb1ELb0ELb0ELb0ELb0ELb0ELb0ELb1ELb1ELb1ELb1ELb0EEENS1_21CollectiveEpilogueFwdINS6_IJSA_SC_SB_EEES9_NS_10bfloat16_tESG_Li256ELb0ELb1ELb1ELb1EEENS1_19SingleTileSchedulerILb0ELb1ELb1ELi128EEEEEEEEEvNT_6ParamsE,"a",@progbits
	.sectionflags	@""
	.align	4
.nv.constant0._ZN7cutlass13device_kernelIN5flash11enable_sm90INS1_16FlashAttnFwdSm90INS1_25CollectiveMainloopFwdSm90ILi2EN4cute5tupleIJNS5_1CILi1EEES8_S8_EEENS6_IJNS7_ILi128EEENS7_ILi160EEENS7_ILi192EEEEEELi192ENS_12float_e4m3_tEfNS_4arch4Sm90ELb1ELb0ELb0ELb0ELb0ELb0ELb0ELb1ELb1ELb1ELb1ELb0EEENS1_21CollectiveEpilogueFwdINS6_IJSA_SC_SB_EEES9_NS_10bfloat16_tESG_Li256ELb0ELb1ELb1ELb1EEENS1_19SingleTileSchedulerILb0ELb1ELb1ELi128EEEEEEEEEvNT_6ParamsE:
	.zero		3200


//--------------------- .nv.constant0._ZN7cutlass13device_kernelIN5flash11enable_sm90INS1_16FlashAttnFwdSm90INS1_25CollectiveMainloopFwdSm90ILi2EN4cute5tupleIJNS5_1CILi1EEES8_S8_EEENS6_IJNS7_ILi128EEENS7_ILi160EEENS7_ILi192EEEEEELi192ENS_12float_e4m3_tEfNS_4arch4Sm90ELb1ELb0ELb0ELb1ELb0ELb0ELb0ELb1ELb1ELb1ELb1ELb0EEENS1_21CollectiveEpilogueFwdINS6_IJSA_SC_SB_EEES9_NS_10bfloat16_tESG_Li256ELb1ELb1ELb1ELb1EEENS1_36VarlenDynamicPersistentTileSchedulerILi128ELi160ELi256ELi128ELb1ELb1ELb1ELb1ELb1ELb1EEEEEEEEEvNT_6ParamsE --------------------------
	.section	.nv.constant0._ZN7cutlass13device_kernelIN5flash11enable_sm90INS1_16FlashAttnFwdSm90INS1_25CollectiveMainloopFwdSm90ILi2EN4cute5tupleIJNS5_1CILi1EEES8_S8_EEENS6_IJNS7_ILi128EEENS7_ILi160EEENS7_ILi192EEEEEELi192ENS_12float_e4m3_tEfNS_4arch4Sm90ELb1ELb0ELb0ELb1ELb0ELb0ELb0ELb1ELb1ELb1ELb1ELb0EEENS1_21CollectiveEpilogueFwdINS6_IJSA_SC_SB_EEES9_NS_10bfloat16_tESG_Li256ELb1ELb1ELb1ELb1EEENS1_36VarlenDynamicPersistentTileSchedulerILi128ELi160ELi256ELi128ELb1ELb1ELb1ELb1ELb1ELb1EEEEEEEEEvNT_6ParamsE,"a",@progbits
	.sectionflags	@""
	.align	4
.nv.constant0._ZN7cutlass13device_kernelIN5flash11enable_sm90INS1_16FlashAttnFwdSm90INS1_25CollectiveMainloopFwdSm90ILi2EN4cute5tupleIJNS5_1CILi1EEES8_S8_EEENS6_IJNS7_ILi128EEENS7_ILi160EEENS7_ILi192EEEEEELi192ENS_12float_e4m3_tEfNS_4arch4Sm90ELb1ELb0ELb0ELb1ELb0ELb0ELb0ELb1ELb1ELb1ELb1ELb0EEENS1_21CollectiveEpilogueFwdINS6_IJSA_SC_SB_EEES9_NS_10bfloat16_tESG_Li256ELb1ELb1ELb1ELb1EEENS1_36VarlenDynamicPersistentTileSchedulerILi128ELi160ELi256ELi128ELb1ELb1ELb1ELb1ELb1ELb1EEEEEEEEEvNT_6ParamsE:
	.zero		3328


//--------------------- .nv.constant0._ZN7cutlass13device_kernelIN5flash11enable_sm90INS1_16FlashAttnFwdSm90INS1_25CollectiveMainloopFwdSm90ILi2EN4cute5tupleIJNS5_1CILi1EEES8_S8_EEENS6_IJNS7_ILi128EEENS7_ILi160EEENS7_ILi192EEEEEELi192ENS_12float_e4m3_tEfNS_4arch4Sm90ELb1ELb0ELb0ELb1ELb0ELb1ELb0ELb1ELb1ELb1ELb1ELb0EEENS1_21CollectiveEpilogueFwdINS6_IJSA_SC_SB_EEES9_NS_10bfloat16_tESG_Li256ELb1ELb1ELb1ELb1EEENS1_36VarlenDynamicPersistentTileSchedulerILi128ELi160ELi256ELi128ELb1ELb1ELb1ELb1ELb1ELb1EEEEEEEEEvNT_6ParamsE --------------------------
	.section	.nv.constant0._ZN7cutlass13device_kernelIN5flash11enable_sm90INS1_16FlashAttnFwdSm90INS1_25CollectiveMainloopFwdSm90ILi2EN4cute5tupleIJNS5_1CILi1EEES8_S8_EEENS6_IJNS7_ILi128EEENS7_ILi160EEENS7_ILi192EEEEEELi192ENS_12float_e4m3_tEfNS_4arch4Sm90ELb1ELb0ELb0ELb1ELb0ELb1ELb0ELb1ELb1ELb1ELb1ELb0EEENS1_21CollectiveEpilogueFwdINS6_IJSA_SC_SB_EEES9_NS_10bfloat16_tESG_Li256ELb1ELb1ELb1ELb1EEENS1_36VarlenDynamicPersistentTileSchedulerILi128ELi160ELi256ELi128ELb1ELb1ELb1ELb1ELb1ELb1EEEEEEEEEvNT_6ParamsE,"a",@progbits
	.sectionflags	@""
	.align	4
.nv.constant0._ZN7cutlass13device_kernelIN5flash11enable_sm90INS1_16FlashAttnFwdSm90INS1_25CollectiveMainloopFwdSm90ILi2EN4cute5tupleIJNS5_1CILi1EEES8_S8_EEENS6_IJNS7_ILi128EEENS7_ILi160EEENS7_ILi192EEEEEELi192ENS_12float_e4m3_tEfNS_4arch4Sm90ELb1ELb0ELb0ELb1ELb0ELb1ELb0ELb1ELb1ELb1ELb1ELb0EEENS1_21CollectiveEpilogueFwdINS6_IJSA_SC_SB_EEES9_NS_10bfloat16_tESG_Li256ELb1ELb1ELb1ELb1EEENS1_36VarlenDynamicPersistentTileSchedulerILi128ELi160ELi256ELi128ELb1ELb1ELb1ELb1ELb1ELb1EEEEEEEEEvNT_6ParamsE:
	.zero		3328


//--------------------- .nv.constant0._ZN7cutlass13device_kernelIN5flash11enable_sm90INS1_16FlashAttnFwdSm90INS1_25CollectiveMainloopFwdSm90ILi2EN4cute5tupleIJNS5_1CILi1EEES8_S8_EEENS6_IJNS7_ILi128EEENS7_ILi224EEESA_EEELi128ENS_12float_e4m3_tEfNS_4arch4Sm90ELb0ELb0ELb0ELb0ELb0ELb0ELb0ELb1ELb1ELb1ELb1ELb0EEENS1_21CollectiveEpilogueFwdINS6_IJSA_SA_SB_EEES9_NS_10bfloat16_tESF_Li256ELb0ELb1ELb1ELb1EEENS1_19SingleTileSchedulerILb0ELb1ELb1ELi128EEEEEEEEEvNT_6ParamsE --------------------------
	.section	.nv.constant0._ZN7cutlass13device_kernelIN5flash11enable_sm90INS1_16FlashAttnFwdSm90INS1_25CollectiveMainloopFwdSm90ILi2EN4cute5tupleIJNS5_1CILi1EEES8_S8_EEENS6_IJNS7_ILi128EEENS7_ILi224EEESA_EEELi128ENS_12float_e4m3_tEfNS_4arch4Sm90ELb0ELb0ELb0ELb0ELb0ELb0ELb0ELb1ELb1ELb1ELb1ELb0EEENS1_21CollectiveEpilogueFwdINS6_IJSA_SA_SB_EEES9_NS_10bfloat16_tESF_Li256ELb0ELb1ELb1ELb1EEENS1_19SingleTileSchedulerILb0ELb1ELb1ELi128EEEEEEEEEvNT_6ParamsE,"a",@progbits
	.sectionflags	@""
	.align	4
.nv.constant0._ZN7cutlass13device_kernelIN5flash11enable_sm90INS1_16FlashAttnFwdSm90INS1_25CollectiveMainloopFwdSm90ILi2EN4cute5tupleIJNS5_1CILi1EEES8_S8_EEENS6_IJNS7_ILi128EEENS7_ILi224EEESA_EEELi128ENS_12float_e4m3_tEfNS_4arch4Sm90ELb0ELb0ELb0ELb0ELb0ELb0ELb0ELb1ELb1ELb1ELb1ELb0EEENS1_21CollectiveEpilogueFwdINS6_IJSA_SA_SB_EEES9_NS_10bfloat16_tESF_Li256ELb0ELb1ELb1ELb1EEENS1_19SingleTileSchedulerILb0ELb1ELb1ELi128EEEEEEEEEvNT_6ParamsE:
	.zero		3200


//--------------------- .nv.constant0._ZN7cutlass13device_kernelIN5flash11enable_sm90INS1_16FlashAttnFwdSm90INS1_25CollectiveMainloopFwdSm90ILi2EN4cute5tupleIJNS5_1CILi1EEES8_S8_EEENS6_IJNS7_ILi128EEENS7_ILi224EEESA_EEELi128ENS_12float_e4m3_tEfNS_4arch4Sm90ELb0ELb0ELb0ELb1ELb0ELb0ELb0ELb1ELb1ELb1ELb1ELb0EEENS1_21CollectiveEpilogueFwdINS6_IJSA_SA_SB_EEES9_NS_10bfloat16_tESF_Li256ELb1ELb1ELb1ELb1EEENS1_36VarlenDynamicPersistentTileSchedulerILi128ELi224ELi256ELi128ELb1ELb1ELb1ELb0ELb1ELb1EEEEEEEEEvNT_6ParamsE --------------------------
	.section	.nv.constant0._ZN7cutlass13device_kernelIN5flash11enable_sm90INS1_16FlashAttnFwdSm90INS1_25CollectiveMainloopFwdSm90ILi2EN4cute5tupleIJNS5_1CILi1EEES8_S8_EEENS6_IJNS7_ILi128EEENS7_ILi224EEESA_EEELi128ENS_12float_e4m3_tEfNS_4arch4Sm90ELb0ELb0ELb0ELb1ELb0ELb0ELb0ELb1ELb1ELb1ELb1ELb0EEENS1_21CollectiveEpilogueFwdINS6_IJSA_SA_SB_EEES9_NS_10bfloat16_tESF_Li256ELb1ELb1ELb1ELb1EEENS1_36VarlenDynamicPersistentTileSchedulerILi128ELi224ELi256ELi128ELb1ELb1ELb1ELb0ELb1ELb1EEEEEEEEEvNT_6ParamsE,"a",@progbits
	.sectionflags	@""
	.align	4
.nv.constant0._ZN7cutlass13device_kernelIN5flash11enable_sm90INS1_16FlashAttnFwdSm90INS1_25CollectiveMainloopFwdSm90ILi2EN4cute5tupleIJNS5_1CILi1EEES8_S8_EEENS6_IJNS7_ILi128EEENS7_ILi224EEESA_EEELi128ENS_12float_e4m3_tEfNS_4arch4Sm90ELb0ELb0ELb0ELb1ELb0ELb0ELb0ELb1ELb1ELb1ELb1ELb0EEENS1_21CollectiveEpilogueFwdINS6_IJSA_SA_SB_EEES9_NS_10bfloat16_tESF_Li256ELb1ELb1ELb1ELb1EEENS1_36VarlenDynamicPersistentTileSchedulerILi128ELi224ELi256ELi128ELb1ELb1ELb1ELb0ELb1ELb1EEEEEEEEEvNT_6ParamsE:
	.zero		3328


//--------------------- .nv.constant0._ZN7cutlass13device_kernelIN5flash11enable_sm90INS1_16FlashAttnFwdSm90INS1_25CollectiveMainloopFwdSm90ILi2EN4cute5tupleIJNS5_1CILi1EEES8_S8_EEENS6_IJNS7_ILi128EEENS7_ILi224EEESA_EEELi128ENS_12float_e4m3_tEfNS_4arch4Sm90ELb0ELb0ELb0ELb1ELb0ELb1ELb0ELb1ELb1ELb1ELb1ELb0EEENS1_21CollectiveEpilogueFwdINS6_IJSA_SA_SB_EEES9_NS_10bfloat16_tESF_Li256ELb1ELb1ELb1ELb1EEENS1_36VarlenDynamicPersistentTileSchedulerILi128ELi224ELi256ELi128ELb1ELb1ELb1ELb0ELb1ELb1EEEEEEEEEvNT_6ParamsE --------------------------
	.section	.nv.constant0._ZN7cutlass13device_kernelIN5flash11enable_sm90INS1_16FlashAttnFwdSm90INS1_25CollectiveMainloopFwdSm90ILi2EN4cute5tupleIJNS5_1CILi1EEES8_S8_EEENS6_IJNS7_ILi128EEENS7_ILi224EEESA_EEELi128ENS_12float_e4m3_tEfNS_4arch4Sm90ELb0ELb0ELb0ELb1ELb0ELb1ELb0ELb1ELb1ELb1ELb1ELb0EEENS1_21CollectiveEpilogueFwdINS6_IJSA_SA_SB_EEES9_NS_10bfloat16_tESF_Li256ELb1ELb1ELb1ELb1EEENS1_36VarlenDynamicPersistentTileSchedulerILi128ELi224ELi256ELi128ELb1ELb1ELb1ELb0ELb1ELb1EEEEEEEEEvNT_6ParamsE,"a",@progbits
	.sectionflags	@""
	.align	4
.nv.constant0._ZN7cutlass13device_kernelIN5flash11enable_sm90INS1_16FlashAttnFwdSm90INS1_25CollectiveMainloopFwdSm90ILi2EN4cute5tupleIJNS5_1CILi1EEES8_S8_EEENS6_IJNS7_ILi128EEENS7_ILi224EEESA_EEELi128ENS_12float_e4m3_tEfNS_4arch4Sm90ELb0ELb0ELb0ELb1ELb0ELb1ELb0ELb1ELb1ELb1ELb1ELb0EEENS1_21CollectiveEpilogueFwdINS6_IJSA_SA_SB_EEES9_NS_10bfloat16_tESF_Li256ELb1ELb1ELb1ELb1EEENS1_36VarlenDynamicPersistentTileSchedulerILi128ELi224ELi256ELi128ELb1ELb1ELb1ELb0ELb1ELb1EEEEEEEEEvNT_6ParamsE:
	.zero		3328


//--------------------- .nv.constant0._ZN7cutlass13device_kernelIN5flash11enable_sm90INS1_16FlashAttnFwdSm90INS1_25CollectiveMainloopFwdSm90ILi2EN4cute5tupleIJNS5_1CILi1EEES8_S8_EEENS6_IJNS7_ILi128EEENS7_ILi224EEESA_EEELi128ENS_12float_e4m3_tEfNS_4arch4Sm90ELb0ELb1ELb0ELb0ELb0ELb0ELb0ELb1ELb1ELb1ELb1ELb0EEENS1_21CollectiveEpilogueFwdINS6_IJSA_SA_SB_EEES9_NS_10bfloat16_tESF_Li256ELb0ELb1ELb1ELb1EEENS1_19SingleTileSchedulerILb0ELb1ELb1ELi128EEEEEEEEEvNT_6ParamsE --------------------------
	.section	.nv.constant0._ZN7cutlass13device_kernelIN5flash11enable_sm90INS1_16FlashAttnFwdSm90INS1_25CollectiveMainloopFwdSm90ILi2EN4cute5tupleIJNS5_1CILi1EEES8_S8_EEENS6_IJNS7_ILi128EEENS7_ILi224EEESA_EEELi128ENS_12float_e4m3_tEfNS_4arch4Sm90ELb0ELb1ELb0ELb0ELb0ELb0ELb0ELb1ELb1ELb1ELb1ELb0EEENS1_21CollectiveEpilogueFwdINS6_IJSA_SA_SB_EEES9_NS_10bfloat16_tESF_Li256ELb0ELb1ELb1ELb1EEENS1_19SingleTileSchedulerILb0ELb1ELb1ELi128EEEEEEEEEvNT_6ParamsE,"a",@progbits
	.sectionflags	@""
	.align	4
.nv.constant0._ZN7cutlass13device_kernelIN5flash11enable_sm90INS1_16FlashAttnFwdSm90INS1_25CollectiveMainloopFwdSm90ILi2EN4cute5tupleIJNS5_1CILi1EEES8_S8_EEENS6_IJNS7_ILi128EEENS7_ILi224EEESA_EEELi128ENS_12float_e4m3_tEfNS_4arch4Sm90ELb0ELb1ELb0ELb0ELb0ELb0ELb0ELb1ELb1ELb1ELb1ELb0EEENS1_21CollectiveEpilogueFwdINS6_IJSA_SA_SB_EEES9_NS_10bfloat16_tESF_Li256ELb0ELb1ELb1ELb1EEENS1_19SingleTileSchedulerILb0ELb1ELb1ELi128EEEEEEEEEvNT_6ParamsE:
	.zero		3200


//--------------------- .nv.constant0._ZN7cutlass13device_kernelIN5flash11enable_sm90INS1_16FlashAttnFwdSm90INS1_25CollectiveMainloopFwdSm90ILi2EN4cute5tupleIJNS5_1CILi1EEES8_S8_EEENS6_IJNS7_ILi128EEENS7_ILi224EEESA_EEELi128ENS_12float_e4m3_tEfNS_4arch4Sm90ELb0ELb1ELb0ELb1ELb0ELb0ELb0ELb1ELb1ELb1ELb1ELb0EEENS1_21CollectiveEpilogueFwdINS6_IJSA_SA_SB_EEES9_NS_10bfloat16_tESF_Li256ELb1ELb1ELb1ELb1EEENS1_36VarlenDynamicPersistentTileSchedulerILi128ELi224ELi256ELi128ELb1ELb1ELb1ELb1ELb0ELb1EEEEEEEEEvNT_6ParamsE --------------------------
	.section	.nv.constant0._ZN7cutlass13device_kernelIN5flash11enable_sm90INS1_16FlashAttnFwdSm90INS1_25CollectiveMainloopFwdSm90ILi2EN4cute5tupleIJNS5_1CILi1EEES8_S8_EEENS6_IJNS7_ILi128EEENS7_ILi224EEESA_EEELi128ENS_12float_e4m3_tEfNS_4arch4Sm90ELb0ELb1ELb0ELb1ELb0ELb0ELb0ELb1ELb1ELb1ELb1ELb0EEENS1_21CollectiveEpilogueFwdINS6_IJSA_SA_SB_EEES9_NS_10bfloat16_tESF_Li256ELb1ELb1ELb1ELb1EEENS1_36VarlenDynamicPersistentTileSchedulerILi128ELi224ELi256ELi128ELb1ELb1ELb1ELb1ELb0ELb1EEEEEEEEEvNT_6ParamsE,"a",@progbits
	.sectionflags	@""
	.align	4
.nv.constant0._ZN7cutlass13device_kernelIN5flash11enable_sm90INS1_16FlashAttnFwdSm90INS1_25CollectiveMainloopFwdSm90ILi2EN4cute5tupleIJNS5_1CILi1EEES8_S8_EEENS6_IJNS7_ILi128EEENS7_ILi224EEESA_EEELi128ENS_12float_e4m3_tEfNS_4arch4Sm90ELb0ELb1ELb0ELb1ELb0ELb0ELb0ELb1ELb1ELb1ELb1ELb0EEENS1_21CollectiveEpilogueFwdINS6_IJSA_SA_SB_EEES9_NS_10bfloat16_tESF_Li256ELb1ELb1ELb1ELb1EEENS1_36VarlenDynamicPersistentTileSchedulerILi128ELi224ELi256ELi128ELb1ELb1ELb1ELb1ELb0ELb1EEEEEEEEEvNT_6ParamsE:
	.zero		3328


//--------------------- .nv.constant0._ZN7cutlass13device_kernelIN5flash11enable_sm90INS1_16FlashAttnFwdSm90INS1_25CollectiveMainloopFwdSm90ILi2EN4cute5tupleIJNS5_1CILi1EEES8_S8_EEENS6_IJNS7_ILi128EEENS7_ILi224EEESA_EEELi128ENS_12float_e4m3_tEfNS_4arch4Sm90ELb0ELb1ELb0ELb1ELb0ELb1ELb0ELb1ELb1ELb1ELb1ELb0EEENS1_21CollectiveEpilogueFwdINS6_IJSA_SA_SB_EEES9_NS_10bfloat16_tESF_Li256ELb1ELb1ELb1ELb1EEENS1_36VarlenDynamicPersistentTileSchedulerILi128ELi224ELi256ELi128ELb1ELb1ELb1ELb1ELb0ELb1EEEEEEEEEvNT_6ParamsE --------------------------
	.section	.nv.constant0._ZN7cutlass13device_kernelIN5flash11enable_sm90INS1_16FlashAttnFwdSm90INS1_25CollectiveMainloopFwdSm90ILi2EN4cute5tupleIJNS5_1CILi1EEES8_S8_EEENS6_IJNS7_ILi128EEENS7_ILi224EEESA_EEELi128ENS_12float_e4m3_tEfNS_4arch4Sm90ELb0ELb1ELb0ELb1ELb0ELb1ELb0ELb1ELb1ELb1ELb1ELb0EEENS1_21CollectiveEpilogueFwdINS6_IJSA_SA_SB_EEES9_NS_10bfloat16_tESF_Li256ELb1ELb1ELb1ELb1EEENS1_36VarlenDynamicPersistentTileSchedulerILi128ELi224ELi256ELi128ELb1ELb1ELb1ELb1ELb0ELb1EEEEEEEEEvNT_6ParamsE,"a",@progbits
	.sectionflags	@""
	.align	4
.nv.constant0._ZN7cutlass13device_kernelIN5flash11enable_sm90INS1_16FlashAttnFwdSm90INS1_25CollectiveMainloopFwdSm90ILi2EN4cute5tupleIJNS5_1CILi1EEES8_S8_EEENS6_IJNS7_ILi128EEENS7_ILi224EEESA_EEELi128ENS_12float_e4m3_tEfNS_4arch4Sm90ELb0ELb1ELb0ELb1ELb0ELb1ELb0ELb1ELb1ELb1ELb1ELb0EEENS1_21CollectiveEpilogueFwdINS6_IJSA_SA_SB_EEES9_NS_10bfloat16_tESF_Li256ELb1ELb1ELb1ELb1EEENS1_36VarlenDynamicPersistentTileSchedulerILi128ELi224ELi256ELi128ELb1ELb1ELb1ELb1ELb0ELb1EEEEEEEEEvNT_6ParamsE:
	.zero		3328


//--------------------- .nv.constant0._ZN7cutlass13device_kernelIN5flash11enable_sm90INS1_16FlashAttnFwdSm90INS1_25CollectiveMainloopFwdSm90ILi2EN4cute5tupleIJNS5_1CILi1EEES8_S8_EEENS6_IJNS7_ILi128EEENS7_ILi224EEESA_EEELi128ENS_12float_e4m3_tEfNS_4arch4Sm90ELb1ELb0ELb0ELb0ELb0ELb0ELb0ELb1ELb1ELb1ELb1ELb0EEENS1_21CollectiveEpilogueFwdINS6_IJSA_SA_SB_EEES9_NS_10bfloat16_tESF_Li256ELb0ELb1ELb1ELb1EEENS1_19SingleTileSchedulerILb0ELb1ELb1ELi128EEEEEEEEEvNT_6ParamsE --------------------------
	.section	.nv.constant0._ZN7cutlass13device_kernelIN5flash11enable_sm90INS1_16FlashAttnFwdSm90INS1_25CollectiveMainloopFwdSm90ILi2EN4cute5tupleIJNS5_1CILi1EEES8_S8_EEENS6_IJNS7_ILi128EEENS7_ILi224EEESA_EEELi128ENS_12float_e4m3_tEfNS_4arch4Sm90ELb1ELb0ELb0ELb0ELb0ELb0ELb0ELb1ELb1ELb1ELb1ELb0EEENS1_21CollectiveEpilogueFwdINS6_IJSA_SA_SB_EEES9_NS_10bfloat16_tESF_Li256ELb0ELb1ELb1ELb1EEENS1_19SingleTileSchedulerILb0ELb1ELb1ELi128EEEEEEEEEvNT_6ParamsE,"a",@progbits
	.sectionflags	@""
	.align	4
.nv.constant0._ZN7cutlass13device_kernelIN5flash11enable_sm90INS1_16FlashAttnFwdSm90INS1_25CollectiveMainloopFwdSm90ILi2EN4cute5tupleIJNS5_1CILi1EEES8_S8_EEENS6_IJNS7_ILi128EEENS7_ILi224EEESA_EEELi128ENS_12float_e4m3_tEfNS_4arch4Sm90ELb1ELb0ELb0ELb0ELb0ELb0ELb0ELb1ELb1ELb1ELb1ELb0EEENS1_21CollectiveEpilogueFwdINS6_IJSA_SA_SB_EEES9_NS_10bfloat16_tESF_Li256ELb0ELb1ELb1ELb1EEENS1_19SingleTileSchedulerILb0ELb1ELb1ELi128EEEEEEEEEvNT_6ParamsE:
	.zero		3200


//--------------------- .nv.constant0._ZN7cutlass13device_kernelIN5flash11enable_sm90INS1_16FlashAttnFwdSm90INS1_25CollectiveMainloopFwdSm90ILi2EN4cute5tupleIJNS5_1CILi1EEES8_S8_EEENS6_IJNS7_ILi128EEENS7_ILi224EEESA_EEELi128ENS_12float_e4m3_tEfNS_4arch4Sm90ELb1ELb0ELb0ELb1ELb0ELb0ELb0ELb1ELb1ELb1ELb1ELb0EEENS1_21CollectiveEpilogueFwdINS6_IJSA_SA_SB_EEES9_NS_10bfloat16_tESF_Li256ELb1ELb1ELb1ELb1EEENS1_36VarlenDynamicPersistentTileSchedulerILi128ELi224ELi256ELi128ELb1ELb1ELb1ELb1ELb1ELb1EEEEEEEEEvNT_6ParamsE --------------------------
	.section	.nv.constant0._ZN7cutlass13device_kernelIN5flash11enable_sm90INS1_16FlashAttnFwdSm90INS1_25CollectiveMainloopFwdSm90ILi2EN4cute5tupleIJNS5_1CILi1EEES8_S8_EEENS6_IJNS7_ILi128EEENS7_ILi224EEESA_EEELi128ENS_12float_e4m3_tEfNS_4arch4Sm90ELb1ELb0ELb0ELb1ELb0ELb0ELb0ELb1ELb1ELb1ELb1ELb0EEENS1_21CollectiveEpilogueFwdINS6_IJSA_SA_SB_EEES9_NS_10bfloat16_tESF_Li256ELb1ELb1ELb1ELb1EEENS1_36VarlenDynamicPersistentTileSchedulerILi128ELi224ELi256ELi128ELb1ELb1ELb1ELb1ELb1ELb1EEEEEEEEEvNT_6ParamsE,"a",@progbits
	.sectionflags	@""
	.align	4
.nv.constant0._ZN7cutlass13device_kernelIN5flash11enable_sm90INS1_16FlashAttnFwdSm90INS1_25CollectiveMainloopFwdSm90ILi2EN4cute5tupleIJNS5_1CILi1EEES8_S8_EEENS6_IJNS7_ILi128EEENS7_ILi224EEESA_EEELi128ENS_12float_e4m3_tEfNS_4arch4Sm90ELb1ELb0ELb0ELb1ELb0ELb0ELb0ELb1ELb1ELb1ELb1ELb0EEENS1_21CollectiveEpilogueFwdINS6_IJSA_SA_SB_EEES9_NS_10bfloat16_tESF_Li256ELb1ELb1ELb1ELb1EEENS1_36VarlenDynamicPersistentTileSchedulerILi128ELi224ELi256ELi128ELb1ELb1ELb1ELb1ELb1ELb1EEEEEEEEEvNT_6ParamsE:
	.zero		3328


//--------------------- .nv.constant0._ZN7cutlass13device_kernelIN5flash11enable_sm90INS1_16FlashAttnFwdSm90INS1_25CollectiveMainloopFwdSm90ILi2EN4cute5tupleIJNS5_1CILi1EEES8_S8_EEENS6_IJNS7_ILi128EEENS7_ILi224EEESA_EEELi128ENS_12float_e4m3_tEfNS_4arch4Sm90ELb1ELb0ELb0ELb1ELb0ELb1ELb0ELb1ELb1ELb1ELb1ELb0EEENS1_21CollectiveEpilogueFwdINS6_IJSA_SA_SB_EEES9_NS_10bfloat16_tESF_Li256ELb1ELb1ELb1ELb1EEENS1_36VarlenDynamicPersistentTileSchedulerILi128ELi224ELi256ELi128ELb1ELb1ELb1ELb1ELb1ELb1EEEEEEEEEvNT_6ParamsE --------------------------
	.section	.nv.constant0._ZN7cutlass13device_kernelIN5flash11enable_sm90INS1_16FlashAttnFwdSm90INS1_25CollectiveMainloopFwdSm90ILi2EN4cute5tupleIJNS5_1CILi1EEES8_S8_EEENS6_IJNS7_ILi128EEENS7_ILi224EEESA_EEELi128ENS_12float_e4m3_tEfNS_4arch4Sm90ELb1ELb0ELb0ELb1ELb0ELb1ELb0ELb1ELb1ELb1ELb1ELb0EEENS1_21CollectiveEpilogueFwdINS6_IJSA_SA_SB_EEES9_NS_10bfloat16_tESF_Li256ELb1ELb1ELb1ELb1EEENS1_36VarlenDynamicPersistentTileSchedulerILi128ELi224ELi256ELi128ELb1ELb1ELb1ELb1ELb1ELb1EEEEEEEEEvNT_6ParamsE,"a",@progbits
	.sectionflags	@""
	.align	4
.nv.constant0._ZN7cutlass13device_kernelIN5flash11enable_sm90INS1_16FlashAttnFwdSm90INS1_25CollectiveMainloopFwdSm90ILi2EN4cute5tupleIJNS5_1CILi1EEES8_S8_EEENS6_IJNS7_ILi128EEENS7_ILi224EEESA_EEELi128ENS_12float_e4m3_tEfNS_4arch4Sm90ELb1ELb0ELb0ELb1ELb0ELb1ELb0ELb1ELb1ELb1ELb1ELb0EEENS1_21CollectiveEpilogueFwdINS6_IJSA_SA_SB_EEES9_NS_10bfloat16_tESF_Li256ELb1ELb1ELb1ELb1EEENS1_36VarlenDynamicPersistentTileSchedulerILi128ELi224ELi256ELi128ELb1ELb1ELb1ELb1ELb1ELb1EEEEEEEEEvNT_6ParamsE:
	.zero		3328


//--------------------- .nv.constant0._ZN7cutlass13device_kernelIN5flash11enable_sm90INS1_16FlashAttnFwdSm90INS1_25CollectiveMainloopFwdSm90ILi2EN4cute5tupleIJNS5_1CILi1EEES8_S8_EEENS6_IJNS7_ILi192EEENS7_ILi128EEENS7_ILi96EEEEEELi96ENS_12float_e4m3_tEfNS_4arch4Sm90ELb0ELb0ELb0ELb0ELb0ELb0ELb0ELb1ELb1ELb1ELb1ELb0EEENS1_21CollectiveEpilogueFwdINS6_IJSA_SC_SB_EEES9_NS_10bfloat16_tESG_Li384ELb0ELb1ELb1ELb1EEENS1_19SingleTileSchedulerILb0ELb1ELb1ELi192EEEEEEEEEvNT_6ParamsE --------------------------
	.section	.nv.constant0._ZN7cutlass13device_kernelIN5flash11enable_sm90INS1_16FlashAttnFwdSm90INS1_25CollectiveMainloopFwdSm90ILi2EN4cute5tupleIJNS5_1CILi1EEES8_S8_EEENS6_IJNS7_ILi192EEENS7_ILi128EEENS7_ILi96EEEEEELi96ENS_12float_e4m3_tEfNS_4arch4Sm90ELb0ELb0ELb0ELb0ELb0ELb0ELb0ELb1ELb1ELb1ELb1ELb0EEENS1_21CollectiveEpilogueFwdINS6_IJSA_SC_SB_EEES9_NS_10bfloat16_tESG_Li384ELb0ELb1ELb1ELb1EEENS1_19SingleTileSchedulerILb0ELb1ELb1ELi192EEEEEEEEEvNT_6ParamsE,"a",@progbits
	.sectionflags	@""
	.align	4
.nv.constant0._ZN7cutlass13device_kernelIN5flash11enable_sm90INS1_16FlashAttnFwdSm90INS1_25CollectiveMainloopFwdSm90ILi2EN4cute5tupleIJNS5_1CILi1EEES8_S8_EEENS6_IJNS7_ILi192EEENS7_ILi128EEENS7_ILi96EEEEEELi96ENS_12float_e4m3_tEfNS_4arch4Sm90ELb0ELb0ELb0ELb0ELb0ELb0ELb0ELb1ELb1ELb1ELb1ELb0EEENS1_21CollectiveEpilogueFwdINS6_IJSA_SC_SB_EEES9_NS_10bfloat16_tESG_Li384ELb0ELb1ELb1ELb1EEENS1_19SingleTileSchedulerILb0ELb1ELb1ELi192EEEEEEEEEvNT_6ParamsE:
	.zero		3200


//--------------------- .nv.constant0._ZN7cutlass13device_kernelIN5flash11enable_sm90INS1_16FlashAttnFwdSm90INS1_25CollectiveMainloopFwdSm90ILi2EN4cute5tupleIJNS5_1CILi1EEES8_S8_EEENS6_IJNS7_ILi192EEENS7_ILi128EEENS7_ILi96EEEEEELi96ENS_12float_e4m3_tEfNS_4arch4Sm90ELb0ELb0ELb0ELb1ELb0ELb0ELb0ELb1ELb1ELb1ELb1ELb0EEENS1_21CollectiveEpilogueFwdINS6_IJSA_SC_SB_EEES9_NS_10bfloat16_tESG_Li384ELb1ELb1ELb1ELb1EEENS1_36VarlenDynamicPersistentTileSchedulerILi192ELi128ELi384ELi128ELb1ELb1ELb1ELb0ELb1ELb1EEEEEEEEEvNT_6ParamsE --------------------------
	.section	.nv.constant0._ZN7cutlass13device_kernelIN5flash11enable_sm90INS1_16FlashAttnFwdSm90INS1_25CollectiveMainloopFwdSm90ILi2EN4cute5tupleIJNS5_1CILi1EEES8_S8_EEENS6_IJNS7_ILi192EEENS7_ILi128EEENS7_ILi96EEEEEELi96ENS_12float_e4m3_tEfNS_4arch4Sm90ELb0ELb0ELb0ELb1ELb0ELb0ELb0ELb1ELb1ELb1ELb1ELb0EEENS1_21CollectiveEpilogueFwdINS6_IJSA_SC_SB_EEES9_NS_10bfloat16_tESG_Li384ELb1ELb1ELb1ELb1EEENS1_36VarlenDynamicPersistentTileSchedulerILi192ELi128ELi384ELi128ELb1ELb1ELb1ELb0ELb1ELb1EEEEEEEEEvNT_6ParamsE,"a",@progbits
	.sectionflags	@""
	.align	4
.nv.constant0._ZN7cutlass13device_kernelIN5flash11enable_sm90INS1_16FlashAttnFwdSm90INS1_25CollectiveMainloopFwdSm90ILi2EN4cute5tupleIJNS5_1CILi1EEES8_S8_EEENS6_IJNS7_ILi192EEENS7_ILi128EEENS7_ILi96EEEEEELi96ENS_12float_e4m3_tEfNS_4arch4Sm90ELb0ELb0ELb0ELb1ELb0ELb0ELb0ELb1ELb1ELb1ELb1ELb0EEENS1_21CollectiveEpilogueFwdINS6_IJSA_SC_SB_EEES9_NS_10bfloat16_tESG_Li384ELb1ELb1ELb1ELb1EEENS1_36VarlenDynamicPersistentTileSchedulerILi192ELi128ELi384ELi128ELb1ELb1ELb1ELb0ELb1ELb1EEEEEEEEEvNT_6ParamsE:
	.zero		3328


//--------------------- .nv.constant0._ZN7cutlass13device_kernelIN5flash11enable_sm90INS1_16FlashAttnFwdSm90INS1_25CollectiveMainloopFwdSm90ILi2EN4cute5tupleIJNS5_1CILi1EEES8_S8_EEENS6_IJNS7_ILi192EEENS7_ILi128EEENS7_ILi96EEEEEELi96ENS_12float_e4m3_tEfNS_4arch4Sm90ELb0ELb0ELb0ELb1ELb0ELb1ELb0ELb1ELb1ELb1ELb1ELb0EEENS1_21CollectiveEpilogueFwdINS6_IJSA_SC_SB_EEES9_NS_10bfloat16_tESG_Li384ELb1ELb1ELb1ELb1EEENS1_36VarlenDynamicPersistentTileSchedulerILi192ELi128ELi384ELi128ELb1ELb1ELb1ELb0ELb1ELb1EEEEEEEEEvNT_6ParamsE --------------------------
	.section	.nv.constant0._ZN7cutlass13device_kernelIN5flash11enable_sm90INS1_16FlashAttnFwdSm90INS1_25CollectiveMainloopFwdSm90ILi2EN4cute5tupleIJNS5_1CILi1EEES8_S8_EEENS6_IJNS7_ILi192EEENS7_ILi128EEENS7_ILi96EEEEEELi96ENS_12float_e4m3_tEfNS_4arch4Sm90ELb0ELb0ELb0ELb1ELb0ELb1ELb0ELb1ELb1ELb1ELb1ELb0EEENS1_21CollectiveEpilogueFwdINS6_IJSA_SC_SB_EEES9_NS_10bfloat16_tESG_Li384ELb1ELb1ELb1ELb1EEENS1_36VarlenDynamicPersistentTileSchedulerILi192ELi128ELi384ELi128ELb1ELb1ELb1ELb0ELb1ELb1EEEEEEEEEvNT_6ParamsE,"a",@progbits
	.sectionflags	@""
	.align	4
.nv.constant0._ZN7cutlass13device_kernelIN5flash11enable_sm90INS1_16FlashAttnFwdSm90INS1_25CollectiveMainloopFwdSm90ILi2EN4cute5tupleIJNS5_1CILi1EEES8_S8_EEENS6_IJNS7_ILi192EEENS7_ILi128EEENS7_ILi96EEEEEELi96ENS_12float_e4m3_tEfNS_4arch4Sm90ELb0ELb0ELb0ELb1ELb0ELb1ELb0ELb1ELb1ELb1ELb1ELb0EEENS1_21CollectiveEpilogueFwdINS6_IJSA_SC_SB_EEES9_NS_10bfloat16_tESG_Li384ELb1ELb1ELb1ELb1EEENS1_36VarlenDynamicPersistentTileSchedulerILi192ELi128ELi384ELi128ELb1ELb1ELb1ELb0ELb1ELb1EEEEEEEEEvNT_6ParamsE:
	.zero		3328


//--------------------- .nv.constant0._ZN7cutlass13device_kernelIN5flash11enable_sm90INS1_16FlashAttnFwdSm90INS1_25CollectiveMainloopFwdSm90ILi2EN4cute5tupleIJNS5_1CILi1EEES8_S8_EEENS6_IJNS7_ILi192EEENS7_ILi128EEENS7_ILi96EEEEEELi96ENS_12float_e4m3_tEfNS_4arch4Sm90ELb0ELb1ELb0ELb0ELb0ELb0ELb0ELb1ELb1ELb1ELb1ELb0EEENS1_21CollectiveEpilogueFwdINS6_IJSA_SC_SB_EEES9_NS_10bfloat16_tESG_Li384ELb0ELb1ELb1ELb1EEENS1_19SingleTileSchedulerILb0ELb1ELb1ELi192EEEEEEEEEvNT_6ParamsE --------------------------
	.section	.nv.constant0._ZN7cutlass13device_kernelIN5flash11enable_sm90INS1_16FlashAttnFwdSm90INS1_25CollectiveMainloopFwdSm90ILi2EN4cute5tupleIJNS5_1CILi1EEES8_S8_EEENS6_IJNS7_ILi192EEENS7_ILi128EEENS7_ILi96EEEEEELi96ENS_12float_e4m3_tEfNS_4arch4Sm90ELb0ELb1ELb0ELb0ELb0ELb0ELb0ELb1ELb1ELb1ELb1ELb0EEENS1_21CollectiveEpilogueFwdINS6_IJSA_SC_SB_EEES9_NS_10bfloat16_tESG_Li384ELb0ELb1ELb1ELb1EEENS1_19SingleTileSchedulerILb0ELb1ELb1ELi192EEEEEEEEEvNT_6ParamsE,"a",@progbits
	.sectionflags	@""
	.align	4
.nv.constant0._ZN7cutlass13device_kernelIN5flash11enable_sm90INS1_16FlashAttnFwdSm90INS1_25CollectiveMainloopFwdSm90ILi2EN4cute5tupleIJNS5_1CILi1EEES8_S8_EEENS6_IJNS7_ILi192EEENS7_ILi128EEENS7_ILi96EEEEEELi96ENS_12float_e4m3_tEfNS_4arch4Sm90ELb0ELb1ELb0ELb0ELb0ELb0ELb0ELb1ELb1ELb1ELb1ELb0EEENS1_21CollectiveEpilogueFwdINS6_IJSA_SC_SB_EEES9_NS_10bfloat16_tESG_Li384ELb0ELb1ELb1ELb1EEENS1_19SingleTileSchedulerILb0ELb1ELb1ELi192EEEEEEEEEvNT_6ParamsE:
	.zero		3200


//--------------------- .nv.constant0._ZN7cutlass13device_kernelIN5flash11enable_sm90INS1_16FlashAttnFwdSm90INS1_25CollectiveMainloopFwdSm90ILi2EN4cute5tupleIJNS5_1CILi1EEES8_S8_EEENS6_IJNS7_ILi192EEENS7_ILi128EEENS7_ILi96EEEEEELi96ENS_12float_e4m3_tEfNS_4arch4Sm90ELb0ELb1ELb0ELb1ELb0ELb0ELb0ELb1ELb1ELb1ELb1ELb0EEENS1_21CollectiveEpilogueFwdINS6_IJSA_SC_SB_EEES9_NS_10bfloat16_tESG_Li384ELb1ELb1ELb1ELb1EEENS1_36VarlenDynamicPersistentTileSchedulerILi192ELi128ELi384ELi128ELb1ELb1ELb1ELb1ELb0ELb1EEEEEEEEEvNT_6ParamsE --------------------------
	.section	.nv.constant0._ZN7cutlass13device_kernelIN5flash11enable_sm90INS1_16FlashAttnFwdSm90INS1_25CollectiveMainloopFwdSm90ILi2EN4cute5tupleIJNS5_1CILi1EEES8_S8_EEENS6_IJNS7_ILi192EEENS7_ILi128EEENS7_ILi96EEEEEELi96ENS_12float_e4m3_tEfNS_4arch4Sm90ELb0ELb1ELb0ELb1ELb0ELb0ELb0ELb1ELb1ELb1ELb1ELb0EEENS1_21CollectiveEpilogueFwdINS6_IJSA_SC_SB_EEES9_NS_10bfloat16_tESG_Li384ELb1ELb1ELb1ELb1EEENS1_36VarlenDynamicPersistentTileSchedulerILi192ELi128ELi384ELi128ELb1ELb1ELb1ELb1ELb0ELb1EEEEEEEEEvNT_6ParamsE,"a",@progbits
	.sectionflags	@""
	.align	4
.nv.constant0._ZN7cutlass13device_kernelIN5flash11enable_sm90INS1_16FlashAttnFwdSm90INS1_25CollectiveMainloopFwdSm90ILi2EN4cute5tupleIJNS5_1CILi1EEES8_S8_EEENS6_IJNS7_ILi192EEENS7_ILi128EEENS7_ILi96EEEEEELi96ENS_12float_e4m3_tEfNS_4arch4Sm90ELb0ELb1ELb0ELb1ELb0ELb0ELb0ELb1ELb1ELb1ELb1ELb0EEENS1_21CollectiveEpilogueFwdINS6_IJSA_SC_SB_EEES9_NS_10bfloat16_tESG_Li384ELb1ELb1ELb1ELb1EEENS1_36VarlenDynamicPersistentTileSchedulerILi192ELi128ELi384ELi128ELb1ELb1ELb1ELb1ELb0ELb1EEEEEEEEEvNT_6ParamsE:
	.zero		3328


//--------------------- .nv.constant0._ZN7cutlass13device_kernelIN5flash11enable_sm90INS1_16FlashAttnFwdSm90INS1_25CollectiveMainloopFwdSm90ILi2EN4cute5tupleIJNS5_1CILi1EEES8_S8_EEENS6_IJNS7_ILi192EEENS7_ILi128EEENS7_ILi96EEEEEELi96ENS_12float_e4m3_tEfNS_4arch4Sm90ELb0ELb1ELb0ELb1ELb0ELb1ELb0ELb1ELb1ELb1ELb1ELb0EEENS1_21CollectiveEpilogueFwdINS6_IJSA_SC_SB_EEES9_NS_10bfloat16_tESG_Li384ELb1ELb1ELb1ELb1EEENS1_36VarlenDynamicPersistentTileSchedulerILi192ELi128ELi384ELi128ELb1ELb1ELb1ELb1ELb0ELb1EEEEEEEEEvNT_6ParamsE --------------------------
	.section	.nv.constant0._ZN7cutlass13device_kernelIN5flash11enable_sm90INS1_16FlashAttnFwdSm90INS1_25CollectiveMainloopFwdSm90ILi2EN4cute5tupleIJNS5_1CILi1EEES8_S8_EEENS6_IJNS7_ILi192EEENS7_ILi128EEENS7_ILi96EEEEEELi96ENS_12float_e4m3_tEfNS_4arch4Sm90ELb0ELb1ELb0ELb1ELb0ELb1ELb0ELb1ELb1ELb1ELb1ELb0EEENS1_21CollectiveEpilogueFwdINS6_IJSA_SC_SB_EEES9_NS_10bfloat16_tESG_Li384ELb1ELb1ELb1ELb1EEENS1_36VarlenDynamicPersistentTileSchedulerILi192ELi128ELi384ELi128ELb1ELb1ELb1ELb1ELb0ELb1EEEEEEEEEvNT_6ParamsE,"a",@progbits
	.sectionflags	@""
	.align	4
.nv.constant0._ZN7cutlass13device_kernelIN5flash11enable_sm90INS1_16FlashAttnFwdSm90INS1_25CollectiveMainloopFwdSm90ILi2EN4cute5tupleIJNS5_1CILi1EEES8_S8_EEENS6_IJNS7_ILi192EEENS7_ILi128EEENS7_ILi96EEEEEELi96ENS_12float_e4m3_tEfNS_4arch4Sm90ELb0ELb1ELb0ELb1ELb0ELb1ELb0ELb1ELb1ELb1ELb1ELb0EEENS1_21CollectiveEpilogueFwdINS6_IJSA_SC_SB_EEES9_NS_10bfloat16_tESG_Li384ELb1ELb1ELb1ELb1EEENS1_36VarlenDynamicPersistentTileSchedulerILi192ELi128ELi384ELi128ELb1ELb1ELb1ELb1ELb0ELb1EEEEEEEEEvNT_6ParamsE:
	.zero		3328


//--------------------- .nv.constant0._ZN7cutlass13device_kernelIN5flash11enable_sm90INS1_16FlashAttnFwdSm90INS1_25CollectiveMainloopFwdSm90ILi2EN4cute5tupleIJNS5_1CILi1EEES8_S8_EEENS6_IJNS7_ILi192EEENS7_ILi128EEENS7_ILi96EEEEEELi96ENS_12float_e4m3_tEfNS_4arch4Sm90ELb1ELb0ELb0ELb0ELb0ELb0ELb0ELb1ELb1ELb1ELb1ELb0EEENS1_21CollectiveEpilogueFwdINS6_IJSA_SC_SB_EEES9_NS_10bfloat16_tESG_Li384ELb0ELb1ELb1ELb1EEENS1_19SingleTileSchedulerILb0ELb1ELb1ELi192EEEEEEEEEvNT_6ParamsE --------------------------
	.section	.nv.constant0._ZN7cutlass13device_kernelIN5flash11enable_sm90INS1_16FlashAttnFwdSm90INS1_25CollectiveMainloopFwdSm90ILi2EN4cute5tupleIJNS5_1CILi1EEES8_S8_EEENS6_IJNS7_ILi192EEENS7_ILi128EEENS7_ILi96EEEEEELi96ENS_12float_e4m3_tEfNS_4arch4Sm90ELb1ELb0ELb0ELb0ELb0ELb0ELb0ELb1ELb1ELb1ELb1ELb0EEENS1_21CollectiveEpilogueFwdINS6_IJSA_SC_SB_EEES9_NS_10bfloat16_tESG_Li384ELb0ELb1ELb1ELb1EEENS1_19SingleTileSchedulerILb0ELb1ELb1ELi192EEEEEEEEEvNT_6ParamsE,"a",@progbits
	.sectionflags	@""
	.align	4
.nv.constant0._ZN7cutlass13device_kernelIN5flash11enable_sm90INS1_16FlashAttnFwdSm90INS1_25CollectiveMainloopFwdSm90ILi2EN4cute5tupleIJNS5_1CILi1EEES8_S8_EEENS6_IJNS7_ILi192EEENS7_ILi128EEENS7_ILi96EEEEEELi96ENS_12float_e4m3_tEfNS_4arch4Sm90ELb1ELb0ELb0ELb0ELb0ELb0ELb0ELb1ELb1ELb1ELb1ELb0EEENS1_21CollectiveEpilogueFwdINS6_IJSA_SC_SB_EEES9_NS_10bfloat16_tESG_Li384ELb0ELb1ELb1ELb1EEENS1_19SingleTileSchedulerILb0ELb1ELb1ELi192EEEEEEEEEvNT_6ParamsE:
	.zero		3200


//--------------------- .nv.constant0._ZN7cutlass13device_kernelIN5flash11enable_sm90INS1_16FlashAttnFwdSm90INS1_25CollectiveMainloopFwdSm90ILi2EN4cute5tupleIJNS5_1CILi1EEES8_S8_EEENS6_IJNS7_ILi192EEENS7_ILi128EEENS7_ILi96EEEEEELi96ENS_12float_e4m3_tEfNS_4arch4Sm90ELb1ELb0ELb0ELb1ELb0ELb0ELb0ELb1ELb1ELb1ELb1ELb0EEENS1_21CollectiveEpilogueFwdINS6_IJSA_SC_SB_EEES9_NS_10bfloat16_tESG_Li384ELb1ELb1ELb1ELb1EEENS1_36VarlenDynamicPersistentTileSchedulerILi192ELi128ELi384ELi128ELb1ELb1ELb1ELb1ELb1ELb1EEEEEEEEEvNT_6ParamsE --------------------------
	.section	.nv.constant0._ZN7cutlass13device_kernelIN5flash11enable_sm90INS1_16FlashAttnFwdSm90INS1_25CollectiveMainloopFwdSm90ILi2EN4cute5tupleIJNS5_1CILi1EEES8_S8_EEENS6_IJNS7_ILi192EEENS7_ILi128EEENS7_ILi96EEEEEELi96ENS_12float_e4m3_tEfNS_4arch4Sm90ELb1ELb0ELb0ELb1ELb0ELb0ELb0ELb1ELb1ELb1ELb1ELb0EEENS1_21CollectiveEpilogueFwdINS6_IJSA_SC_SB_EEES9_NS_10bfloat16_tESG_Li384ELb1ELb1ELb1ELb1EEENS1_36VarlenDynamicPersistentTileSchedulerILi192ELi128ELi384ELi128ELb1ELb1ELb1ELb1ELb1ELb1EEEEEEEEEvNT_6ParamsE,"a",@progbits
	.sectionflags	@""
	.align	4
.nv.constant0._ZN7cutlass13device_kernelIN5flash11enable_sm90INS1_16FlashAttnFwdSm90INS1_25CollectiveMainloopFwdSm90ILi2EN4cute5tupleIJNS5_1CILi1EEES8_S8_EEENS6_IJNS7_ILi192EEENS7_ILi128EEENS7_ILi96EEEEEELi96ENS_12float_e4m3_tEfNS_4arch4Sm90ELb1ELb0ELb0ELb1ELb0ELb0ELb0ELb1ELb1ELb1ELb1ELb0EEENS1_21CollectiveEpilogueFwdINS6_IJSA_SC_SB_EEES9_NS_10bfloat16_tESG_Li384ELb1ELb1ELb1ELb1EEENS1_36VarlenDynamicPersistentTileSchedulerILi192ELi128ELi384ELi128ELb1ELb1ELb1ELb1ELb1ELb1EEEEEEEEEvNT_6ParamsE:
	.zero		3328


//--------------------- .nv.constant0._ZN7cutlass13device_kernelIN5flash11enable_sm90INS1_16FlashAttnFwdSm90INS1_25CollectiveMainloopFwdSm90ILi2EN4cute5tupleIJNS5_1CILi1EEES8_S8_EEENS6_IJNS7_ILi192EEENS7_ILi128EEENS7_ILi96EEEEEELi96ENS_12float_e4m3_tEfNS_4arch4Sm90ELb1ELb0ELb0ELb1ELb0ELb1ELb0ELb1ELb1ELb1ELb1ELb0EEENS1_21CollectiveEpilogueFwdINS6_IJSA_SC_SB_EEES9_NS_10bfloat16_tESG_Li384ELb1ELb1ELb1ELb1EEENS1_36VarlenDynamicPersistentTileSchedulerILi192ELi128ELi384ELi128ELb1ELb1ELb1ELb1ELb1ELb1EEEEEEEEEvNT_6ParamsE --------------------------
	.section	.nv.constant0._ZN7cutlass13device_kernelIN5flash11enable_sm90INS1_16FlashAttnFwdSm90INS1_25CollectiveMainloopFwdSm90ILi2EN4cute5tupleIJNS5_1CILi1EEES8_S8_EEENS6_IJNS7_ILi192EEENS7_ILi128EEENS7_ILi96EEEEEELi96ENS_12float_e4m3_tEfNS_4arch4Sm90ELb1ELb0ELb0ELb1ELb0ELb1ELb0ELb1ELb1ELb1ELb1ELb0EEENS1_21CollectiveEpilogueFwdINS6_IJSA_SC_SB_EEES9_NS_10bfloat16_tESG_Li384ELb1ELb1ELb1ELb1EEENS1_36VarlenDynamicPersistentTileSchedulerILi192ELi128ELi384ELi128ELb1ELb1ELb1ELb1ELb1ELb1EEEEEEEEEvNT_6ParamsE,"a",@progbits
	.sectionflags	@""
	.align	4
.nv.constant0._ZN7cutlass13device_kernelIN5flash11enable_sm90INS1_16FlashAttnFwdSm90INS1_25CollectiveMainloopFwdSm90ILi2EN4cute5tupleIJNS5_1CILi1EEES8_S8_EEENS6_IJNS7_ILi192EEENS7_ILi128EEENS7_ILi96EEEEEELi96ENS_12float_e4m3_tEfNS_4arch4Sm90ELb1ELb0ELb0ELb1ELb0ELb1ELb0ELb1ELb1ELb1ELb1ELb0EEENS1_21CollectiveEpilogueFwdINS6_IJSA_SC_SB_EEES9_NS_10bfloat16_tESG_Li384ELb1ELb1ELb1ELb1EEENS1_36VarlenDynamicPersistentTileSchedulerILi192ELi128ELi384ELi128ELb1ELb1ELb1ELb1ELb1ELb1EEEEEEEEEvNT_6ParamsE:
	.zero		3328


//--------------------- .nv.constant0._ZN7cutlass13device_kernelIN5flash11enable_sm90INS1_16FlashAttnFwdSm90INS1_25CollectiveMainloopFwdSm90ILi2EN4cute5tupleIJNS5_1CILi1EEES8_S8_EEENS6_IJNS7_ILi192EEENS7_ILi160EEENS7_ILi64EEEEEELi64ENS_12float_e4m3_tEfNS_4arch4Sm90ELb0ELb0ELb0ELb0ELb0ELb0ELb0ELb1ELb1ELb1ELb1ELb0EEENS1_21CollectiveEpilogueFwdINS6_IJSA_SC_SB_EEES9_NS_10bfloat16_tESG_Li384ELb0ELb1ELb1ELb1EEENS1_19SingleTileSchedulerILb0ELb1ELb1ELi192EEEEEEEEEvNT_6ParamsE --------------------------
	.section	.nv.constant0._ZN7cutlass13device_kernelIN5flash11enable_sm90INS1_16FlashAttnFwdSm90INS1_25CollectiveMainloopFwdSm90ILi2EN4cute5tupleIJNS5_1CILi1EEES8_S8_EEENS6_IJNS7_ILi192EEENS7_ILi160EEENS7_ILi64EEEEEELi64ENS_12float_e4m3_tEfNS_4arch4Sm90ELb0ELb0ELb0ELb0ELb0ELb0ELb0ELb1ELb1ELb1ELb1ELb0EEENS1_21CollectiveEpilogueFwdINS6_IJSA_SC_SB_EEES9_NS_10bfloat16_tESG_Li384ELb0ELb1ELb1ELb1EEENS1_19SingleTileSchedulerILb0ELb1ELb1ELi192EEEEEEEEEvNT_6ParamsE,"a",@progbits
	.sectionflags	@""
	.align	4
.nv.constant0._ZN7cutlass13device_kernelIN5flash11enable_sm90INS1_16FlashAttnFwdSm90INS1_25CollectiveMainloopFwdSm90ILi2EN4cute5tupleIJNS5_1CILi1EEES8_S8_EEENS6_IJNS7_ILi192EEENS7_ILi160EEENS7_ILi64EEEEEELi64ENS_12float_e4m3_tEfNS_4arch4Sm90ELb0ELb0ELb0ELb0ELb0ELb0ELb0ELb1ELb1ELb1ELb1ELb0EEENS1_21CollectiveEpilogueFwdINS6_IJSA_SC_SB_EEES9_NS_10bfloat16_tESG_Li384ELb0ELb1ELb1ELb1EEENS1_19SingleTileSchedulerILb0ELb1ELb1ELi192EEEEEEEEEvNT_6ParamsE:
	.zero		3200


//--------------------- .nv.constant0._ZN7cutlass13device_kernelIN5flash11enable_sm90INS1_16FlashAttnFwdSm90INS1_25CollectiveMainloopFwdSm90ILi2EN4cute5tupleIJNS5_1CILi1EEES8_S8_EEENS6_IJNS7_ILi192EEENS7_ILi160EEENS7_ILi64EEEEEELi64ENS_12float_e4m3_tEfNS_4arch4Sm90ELb0ELb0ELb0ELb1ELb0ELb0ELb0ELb1ELb1ELb1ELb1ELb0EEENS1_21CollectiveEpilogueFwdINS6_IJSA_SC_SB_EEES9_NS_10bfloat16_tESG_Li384ELb1ELb1ELb1ELb1EEENS1_36VarlenDynamicPersistentTileSchedulerILi192ELi160ELi384ELi128ELb1ELb1ELb1ELb0ELb1ELb1EEEEEEEEEvNT_6ParamsE --------------------------
	.section	.nv.constant0._ZN7cutlass13device_kernelIN5flash11enable_sm90INS1_16FlashAttnFwdSm90INS1_25CollectiveMainloopFwdSm90ILi2EN4cute5tupleIJNS5_1CILi1EEES8_S8_EEENS6_IJNS7_ILi192EEENS7_ILi160EEENS7_ILi64EEEEEELi64ENS_12float_e4m3_tEfNS_4arch4Sm90ELb0ELb0ELb0ELb1ELb0ELb0ELb0ELb1ELb1ELb1ELb1ELb0EEENS1_21CollectiveEpilogueFwdINS6_IJSA_SC_SB_EEES9_NS_10bfloat16_tESG_Li384ELb1ELb1ELb1ELb1EEENS1_36VarlenDynamicPersistentTileSchedulerILi192ELi160ELi384ELi128ELb1ELb1ELb1ELb0ELb1ELb1EEEEEEEEEvNT_6ParamsE,"a",@progbits
	.sectionflags	@""
	.align	4
.nv.constant0._ZN7cutlass13device_kernelIN5flash11enable_sm90INS1_16FlashAttnFwdSm90INS1_25CollectiveMainloopFwdSm90ILi2EN4cute5tupleIJNS5_1CILi1EEES8_S8_EEENS6_IJNS7_ILi192EEENS7_ILi160EEENS7_ILi64EEEEEELi64ENS_12float_e4m3_tEfNS_4arch4Sm90ELb0ELb0ELb0ELb1ELb0ELb0ELb0ELb1ELb1ELb1ELb1ELb0EEENS1_21CollectiveEpilogueFwdINS6_IJSA_SC_SB_EEES9_NS_10bfloat16_tESG_Li384ELb1ELb1ELb1ELb1EEENS1_36VarlenDynamicPersistentTileSchedulerILi192ELi160ELi384ELi128ELb1ELb1ELb1ELb0ELb1ELb1EEEEEEEEEvNT_6ParamsE:
	.zero		3328


//--------------------- .nv.constant0._ZN7cutlass13device_kernelIN5flash11enable_sm90INS1_16FlashAttnFwdSm90INS1_25CollectiveMainloopFwdSm90ILi2EN4cute5tupleIJNS5_1CILi1EEES8_S8_EEENS6_IJNS7_ILi192EEENS7_ILi160EEENS7_ILi64EEEEEELi64ENS_12float_e4m3_tEfNS_4arch4Sm90ELb0ELb0ELb0ELb1ELb0ELb1ELb0ELb1ELb1ELb1ELb1ELb0EEENS1_21CollectiveEpilogueFwdINS6_IJSA_SC_SB_EEES9_NS_10bfloat16_tESG_Li384ELb1ELb1ELb1ELb1EEENS1_36VarlenDynamicPersistentTileSchedulerILi192ELi160ELi384ELi128ELb1ELb1ELb1ELb0ELb1ELb1EEEEEEEEEvNT_6ParamsE --------------------------
	.section	.nv.constant0._ZN7cutlass13device_kernelIN5flash11enable_sm90INS1_16FlashAttnFwdSm90INS1_25CollectiveMainloopFwdSm90ILi2EN4cute5tupleIJNS5_1CILi1EEES8_S8_EEENS6_IJNS7_ILi192EEENS7_ILi160EEENS7_ILi64EEEEEELi64ENS_12float_e4m3_tEfNS_4arch4Sm90ELb0ELb0ELb0ELb1ELb0ELb1ELb0ELb1ELb1ELb1ELb1ELb0EEENS1_21CollectiveEpilogueFwdINS6_IJSA_SC_SB_EEES9_NS_10bfloat16_tESG_Li384ELb1ELb1ELb1ELb1EEENS1_36VarlenDynamicPersistentTileSchedulerILi192ELi160ELi384ELi128ELb1ELb1ELb1ELb0ELb1ELb1EEEEEEEEEvNT_6ParamsE,"a",@progbits
	.sectionflags	@""
	.align	4
.nv.constant0._ZN7cutlass13device_kernelIN5flash11enable_sm90INS1_16FlashAttnFwdSm90INS1_25CollectiveMainloopFwdSm90ILi2EN4cute5tupleIJNS5_1CILi1EEES8_S8_EEENS6_IJNS7_ILi192EEENS7_ILi160EEENS7_ILi64EEEEEELi64ENS_12float_e4m3_tEfNS_4arch4Sm90ELb0ELb0ELb0ELb1ELb0ELb1ELb0ELb1ELb1ELb1ELb1ELb0EEENS1_21CollectiveEpilogueFwdINS6_IJSA_SC_SB_EEES9_NS_10bfloat16_tESG_Li384ELb1ELb1ELb1ELb1EEENS1_36VarlenDynamicPersistentTileSchedulerILi192ELi160ELi384ELi128ELb1ELb1ELb1ELb0ELb1ELb1EEEEEEEEEvNT_6ParamsE:
	.zero		3328


//--------------------- .nv.constant0._ZN7cutlass13device_kernelIN5flash11enable_sm90INS1_16FlashAttnFwdSm90INS1_25CollectiveMainloopFwdSm90ILi2EN4cute5tupleIJNS5_1CILi1EEES8_S8_EEENS6_IJNS7_ILi192EEENS7_ILi160EEENS7_ILi64EEEEEELi64ENS_12float_e4m3_tEfNS_4arch4Sm90ELb0ELb1ELb0ELb0ELb0ELb0ELb0ELb1ELb1ELb1ELb1ELb0EEENS1_21CollectiveEpilogueFwdINS6_IJSA_SC_SB_EEES9_NS_10bfloat16_tESG_Li384ELb0ELb1ELb1ELb1EEENS1_19SingleTileSchedulerILb0ELb1ELb1ELi192EEEEEEEEEvNT_6ParamsE --------------------------
	.section	.nv.constant0._ZN7cutlass13device_kernelIN5flash11enable_sm90INS1_16FlashAttnFwdSm90INS1_25CollectiveMainloopFwdSm90ILi2EN4cute5tupleIJNS5_1CILi1EEES8_S8_EEENS6_IJNS7_ILi192EEENS7_ILi160EEENS7_ILi64EEEEEELi64ENS_12float_e4m3_tEfNS_4arch4Sm90ELb0ELb1ELb0ELb0ELb0ELb0ELb0ELb1ELb1ELb1ELb1ELb0EEENS1_21CollectiveEpilogueFwdINS6_IJSA_SC_SB_EEES9_NS_10bfloat16_tESG_Li384ELb0ELb1ELb1ELb1EEENS1_19SingleTileSchedulerILb0ELb1ELb1ELi192EEEEEEEEEvNT_6ParamsE,"a",@progbits
	.sectionflags	@""
	.align	4
.nv.constant0._ZN7cutlass13device_kernelIN5flash11enable_sm90INS1_16FlashAttnFwdSm90INS1_25CollectiveMainloopFwdSm90ILi2EN4cute5tupleIJNS5_1CILi1EEES8_S8_EEENS6_IJNS7_ILi192EEENS7_ILi160EEENS7_ILi64EEEEEELi64ENS_12float_e4m3_tEfNS_4arch4Sm90ELb0ELb1ELb0ELb0ELb0ELb0ELb0ELb1ELb1ELb1ELb1ELb0EEENS1_21CollectiveEpilogueFwdINS6_IJSA_SC_SB_EEES9_NS_10bfloat16_tESG_Li384ELb0ELb1ELb1ELb1EEENS1_19SingleTileSchedulerILb0ELb1ELb1ELi192EEEEEEEEEvNT_6ParamsE:
	.zero		3200


//--------------------- .nv.constant0._ZN7cutlass13device_kernelIN5flash11enable_sm90INS1_16FlashAttnFwdSm90INS1_25CollectiveMainloopFwdSm90ILi2EN4cute5tupleIJNS5_1CILi1EEES8_S8_EEENS6_IJNS7_ILi192EEENS7_ILi160EEENS7_ILi64EEEEEELi64ENS_12float_e4m3_tEfNS_4arch4Sm90ELb0ELb1ELb0ELb1ELb0ELb0ELb0ELb1ELb1ELb1ELb1ELb0EEENS1_21CollectiveEpilogueFwdINS6_IJSA_SC_SB_EEES9_NS_10bfloat16_tESG_Li384ELb1ELb1ELb1ELb1EEENS1_36VarlenDynamicPersistentTileSchedulerILi192ELi160ELi384ELi128ELb1ELb1ELb1ELb1ELb0ELb1EEEEEEEEEvNT_6ParamsE --------------------------
	.section	.nv.constant0._ZN7cutlass13device_kernelIN5flash11enable_sm90INS1_16FlashAttnFwdSm90INS1_25CollectiveMainloopFwdSm90ILi2EN4cute5tupleIJNS5_1CILi1EEES8_S8_EEENS6_IJNS7_ILi192EEENS7_ILi160EEENS7_ILi64EEEEEELi64ENS_12float_e4m3_tEfNS_4arch4Sm90ELb0ELb1ELb0ELb1ELb0ELb0ELb0ELb1ELb1ELb1ELb1ELb0EEENS1_21CollectiveEpilogueFwdINS6_IJSA_SC_SB_EEES9_NS_10bfloat16_tESG_Li384ELb1ELb1ELb1ELb1EEENS1_36VarlenDynamicPersistentTileSchedulerILi192ELi160ELi384ELi128ELb1ELb1ELb1ELb1ELb0ELb1EEEEEEEEEvNT_6ParamsE,"a",@progbits
	.sectionflags	@""
	.align	4
.nv.constant0._ZN7cutlass13device_kernelIN5flash11enable_sm90INS1_16FlashAttnFwdSm90INS1_25CollectiveMainloopFwdSm90ILi2EN4cute5tupleIJNS5_1CILi1EEES8_S8_EEENS6_IJNS7_ILi192EEENS7_ILi160EEENS7_ILi64EEEEEELi64ENS_12float_e4m3_tEfNS_4arch4Sm90ELb0ELb1ELb0ELb1ELb0ELb0ELb0ELb1ELb1ELb1ELb1ELb0EEENS1_21CollectiveEpilogueFwdINS6_IJSA_SC_SB_EEES9_NS_10bfloat16_tESG_Li384ELb1ELb1ELb1ELb1EEENS1_36VarlenDynamicPersistentTileSchedulerILi192ELi160ELi384ELi128ELb1ELb1ELb1ELb1ELb0ELb1EEEEEEEEEvNT_6ParamsE:
	.zero		3328


//--------------------- .nv.constant0._ZN7cutlass13device_kernelIN5flash11enable_sm90INS1_16FlashAttnFwdSm90INS1_25CollectiveMainloopFwdSm90ILi2EN4cute5tupleIJNS5_1CILi1EEES8_S8_EEENS6_IJNS7_ILi192EEENS7_ILi160EEENS7_ILi64EEEEEELi64ENS_12float_e4m3_tEfNS_4arch4Sm90ELb0ELb1ELb0ELb1ELb0ELb1ELb0ELb1ELb1ELb1ELb1ELb0EEENS1_21CollectiveEpilogueFwdINS6_IJSA_SC_SB_EEES9_NS_10bfloat16_tESG_Li384ELb1ELb1ELb1ELb1EEENS1_36VarlenDynamicPersistentTileSchedulerILi192ELi160ELi384ELi128ELb1ELb1ELb1ELb1ELb0ELb1EEEEEEEEEvNT_6ParamsE --------------------------
	.section	.nv.constant0._ZN7cutlass13device_kernelIN5flash11enable_sm90INS1_16FlashAttnFwdSm90INS1_25CollectiveMainloopFwdSm90ILi2EN4cute5tupleIJNS5_1CILi1EEES8_S8_EEENS6_IJNS7_ILi192EEENS7_ILi160EEENS7_ILi64EEEEEELi64ENS_12float_e4m3_tEfNS_4arch4Sm90ELb0ELb1ELb0ELb1ELb0ELb1ELb0ELb1ELb1ELb1ELb1ELb0EEENS1_21CollectiveEpilogueFwdINS6_IJSA_SC_SB_EEES9_NS_10bfloat16_tESG_Li384ELb1ELb1ELb1ELb1EEENS1_36VarlenDynamicPersistentTileSchedulerILi192ELi160ELi384ELi128ELb1ELb1ELb1ELb1ELb0ELb1EEEEEEEEEvNT_6ParamsE,"a",@progbits
	.sectionflags	@""
	.align	4
.nv.constant0._ZN7cutlass13device_kernelIN5flash11enable_sm90INS1_16FlashAttnFwdSm90INS1_25CollectiveMainloopFwdSm90ILi2EN4cute5tupleIJNS5_1CILi1EEES8_S8_EEENS6_IJNS7_ILi192EEENS7_ILi160EEENS7_ILi64EEEEEELi64ENS_12float_e4m3_tEfNS_4arch4Sm90ELb0ELb1ELb0ELb1ELb0ELb1ELb0ELb1ELb1ELb1ELb1ELb0EEENS1_21CollectiveEpilogueFwdINS6_IJSA_SC_SB_EEES9_NS_10bfloat16_tESG_Li384ELb1ELb1ELb1ELb1EEENS1_36VarlenDynamicPersistentTileSchedulerILi192ELi160ELi384ELi128ELb1ELb1ELb1ELb1ELb0ELb1EEEEEEEEEvNT_6ParamsE:
	.zero		3328


//--------------------- .nv.constant0._ZN7cutlass13device_kernelIN5flash11enable_sm90INS1_16FlashAttnFwdSm90INS1_25CollectiveMainloopFwdSm90ILi2EN4cute5tupleIJNS5_1CILi1EEES8_S8_EEENS6_IJNS7_ILi192EEENS7_ILi160EEENS7_ILi64EEEEEELi64ENS_12float_e4m3_tEfNS_4arch4Sm90ELb1ELb0ELb0ELb0ELb0ELb0ELb0ELb1ELb1ELb1ELb1ELb0EEENS1_21CollectiveEpilogueFwdINS6_IJSA_SC_SB_EEES9_NS_10bfloat16_tESG_Li384ELb0ELb1ELb1ELb1EEENS1_19SingleTileSchedulerILb0ELb1ELb1ELi192EEEEEEEEEvNT_6ParamsE --------------------------
	.section	.nv.constant0._ZN7cutlass13device_kernelIN5flash11enable_sm90INS1_16FlashAttnFwdSm90INS1_25CollectiveMainloopFwdSm90ILi2EN4cute5tupleIJNS5_1CILi1EEES8_S8_EEENS6_IJNS7_ILi192EEENS7_ILi160EEENS7_ILi64EEEEEELi64ENS_12float_e4m3_tEfNS_4arch4Sm90ELb1ELb0ELb0ELb0ELb0ELb0ELb0ELb1ELb1ELb1ELb1ELb0EEENS1_21CollectiveEpilogueFwdINS6_IJSA_SC_SB_EEES9_NS_10bfloat16_tESG_Li384ELb0ELb1ELb1ELb1EEENS1_19SingleTileSchedulerILb0ELb1ELb1ELi192EEEEEEEEEvNT_6ParamsE,"a",@progbits
	.sectionflags	@""
	.align	4
.nv.constant0._ZN7cutlass13device_kernelIN5flash11enable_sm90INS1_16FlashAttnFwdSm90INS1_25CollectiveMainloopFwdSm90ILi2EN4cute5tupleIJNS5_1CILi1EEES8_S8_EEENS6_IJNS7_ILi192EEENS7_ILi160EEENS7_ILi64EEEEEELi64ENS_12float_e4m3_tEfNS_4arch4Sm90ELb1ELb0ELb0ELb0ELb0ELb0ELb0ELb1ELb1ELb1ELb1ELb0EEENS1_21CollectiveEpilogueFwdINS6_IJSA_SC_SB_EEES9_NS_10bfloat16_tESG_Li384ELb0ELb1ELb1ELb1EEENS1_19SingleTileSchedulerILb0ELb1ELb1ELi192EEEEEEEEEvNT_6ParamsE:
	.zero		3200


//--------------------- .nv.constant0._ZN7cutlass13device_kernelIN5flash11enable_sm90INS1_16FlashAttnFwdSm90INS1_25CollectiveMainloopFwdSm90ILi2EN4cute5tupleIJNS5_1CILi1EEES8_S8_EEENS6_IJNS7_ILi192EEENS7_ILi160EEENS7_ILi64EEEEEELi64ENS_12float_e4m3_tEfNS_4arch4Sm90ELb1ELb0ELb0ELb1ELb0ELb0ELb0ELb1ELb1ELb1ELb1ELb0EEENS1_21CollectiveEpilogueFwdINS6_IJSA_SC_SB_EEES9_NS_10bfloat16_tESG_Li384ELb1ELb1ELb1ELb1EEENS1_36VarlenDynamicPersistentTileSchedulerILi192ELi160ELi384ELi128ELb1ELb1ELb1ELb1ELb1ELb1EEEEEEEEEvNT_6ParamsE --------------------------
	.section	.nv.constant0._ZN7cutlass13device_kernelIN5flash11enable_sm90INS1_16FlashAttnFwdSm90INS1_25CollectiveMainloopFwdSm90ILi2EN4cute5tupleIJNS5_1CILi1EEES8_S8_EEENS6_IJNS7_ILi192EEENS7_ILi160EEENS7_ILi64EEEEEELi64ENS_12float_e4m3_tEfNS_4arch4Sm90ELb1ELb0ELb0ELb1ELb0ELb0ELb0ELb1ELb1ELb1ELb1ELb0EEENS1_21CollectiveEpilogueFwdINS6_IJSA_SC_SB_EEES9_NS_10bfloat16_tESG_Li384ELb1ELb1ELb1ELb1EEENS1_36VarlenDynamicPersistentTileSchedulerILi192ELi160ELi384ELi128ELb1ELb1ELb1ELb1ELb1ELb1EEEEEEEEEvNT_6ParamsE,"a",@progbits
	.sectionflags	@""
	.align	4
.nv.constant0._ZN7cutlass13device_kernelIN5flash11enable_sm90INS1_16FlashAttnFwdSm90INS1_25CollectiveMainloopFwdSm90ILi2EN4cute5tupleIJNS5_1CILi1EEES8_S8_EEENS6_IJNS7_ILi192EEENS7_ILi160EEENS7_ILi64EEEEEELi64ENS_12float_e4m3_tEfNS_4arch4Sm90ELb1ELb0ELb0ELb1ELb0ELb0ELb0ELb1ELb1ELb1ELb1ELb0EEENS1_21CollectiveEpilogueFwdINS6_IJSA_SC_SB_EEES9_NS_10bfloat16_tESG_Li384ELb1ELb1ELb1ELb1EEENS1_36VarlenDynamicPersistentTileSchedulerILi192ELi160ELi384ELi128ELb1ELb1ELb1ELb1ELb1ELb1EEEEEEEEEvNT_6ParamsE:
	.zero		3328


//--------------------- .nv.constant0._ZN7cutlass13device_kernelIN5flash11enable_sm90INS1_16FlashAttnFwdSm90INS1_25CollectiveMainloopFwdSm90ILi2EN4cute5tupleIJNS5_1CILi1EEES8_S8_EEENS6_IJNS7_ILi192EEENS7_ILi160EEENS7_ILi64EEEEEELi64ENS_12float_e4m3_tEfNS_4arch4Sm90ELb1ELb0ELb0ELb1ELb0ELb1ELb0ELb1ELb1ELb1ELb1ELb0EEENS1_21CollectiveEpilogueFwdINS6_IJSA_SC_SB_EEES9_NS_10bfloat16_tESG_Li384ELb1ELb1ELb1ELb1EEENS1_36VarlenDynamicPersistentTileSchedulerILi192ELi160ELi384ELi128ELb1ELb1ELb1ELb1ELb1ELb1EEEEEEEEEvNT_6ParamsE --------------------------
	.section	.nv.constant0._ZN7cutlass13device_kernelIN5flash11enable_sm90INS1_16FlashAttnFwdSm90INS1_25CollectiveMainloopFwdSm90ILi2EN4cute5tupleIJNS5_1CILi1EEES8_S8_EEENS6_IJNS7_ILi192EEENS7_ILi160EEENS7_ILi64EEEEEELi64ENS_12float_e4m3_tEfNS_4arch4Sm90ELb1ELb0ELb0ELb1ELb0ELb1ELb0ELb1ELb1ELb1ELb1ELb0EEENS1_21CollectiveEpilogueFwdINS6_IJSA_SC_SB_EEES9_NS_10bfloat16_tESG_Li384ELb1ELb1ELb1ELb1EEENS1_36VarlenDynamicPersistentTileSchedulerILi192ELi160ELi384ELi128ELb1ELb1ELb1ELb1ELb1ELb1EEEEEEEEEvNT_6ParamsE,"a",@progbits
	.sectionflags	@""
	.align	4
.nv.constant0._ZN7cutlass13device_kernelIN5flash11enable_sm90INS1_16FlashAttnFwdSm90INS1_25CollectiveMainloopFwdSm90ILi2EN4cute5tupleIJNS5_1CILi1EEES8_S8_EEENS6_IJNS7_ILi192EEENS7_ILi160EEENS7_ILi64EEEEEELi64ENS_12float_e4m3_tEfNS_4arch4Sm90ELb1ELb0ELb0ELb1ELb0ELb1ELb0ELb1ELb1ELb1ELb1ELb0EEENS1_21CollectiveEpilogueFwdINS6_IJSA_SC_SB_EEES9_NS_10bfloat16_tESG_Li384ELb1ELb1ELb1ELb1EEENS1_36VarlenDynamicPersistentTileSchedulerILi192ELi160ELi384ELi128ELb1ELb1ELb1ELb1ELb1ELb1EEEEEEEEEvNT_6ParamsE:
	.zero		3328


//--------------------- SYMBOLS --------------------------

	.type		.nv.reservedSmem.offset0,@object
	.size		.nv.reservedSmem.offset0,0x4
	.type		__assertfail,@function
